	.target	sm_90a

	.elftype	@"ET_EXEC"


//--------------------- .note.nv.tkinfo           --------------------------
	.section	.note.nv.tkinfo,"",@"SHT_NOTE"
	.sectionflags	@"SHF_NOTE_NV_TKINFO"
	.tkinfo
        /*0018*/ 	.word	0x00000002
        /*0030*/ 	.string	""
        /*0030*/ 	.string	"ptxas"
        /*0030*/ 	.string	"Cuda compilation tools, release 13.0, V13.0.88"
        /*0030*/ 	.string	"Build cuda_13.0.r13.0/compiler.36424714_0"
        /*0030*/ 	.string	"-arch sm_90a -m 64 "



//--------------------- .note.nv.cuinfo           --------------------------
	.section	.note.nv.cuinfo,"",@"SHT_NOTE"
	.sectionflags	@"SHF_NOTE_NV_CUINFO"
        /*0018*/ 	.short	0x0002
        /*001a*/ 	.short	0x005a
        /*001c*/ 	.short	0x0082
	.zero		2


//--------------------- .nv.info                  --------------------------
	.section	.nv.info,"",@"SHT_CUDA_INFO"
	.align	4


	//----- nvinfo : EIATTR_REGCOUNT
	.align		4
        /*0000*/ 	.byte	0x04, 0x2f
        /*0002*/ 	.short	(.L_41 - .L_40)
	.align		4
.L_40:
        /*0004*/ 	.word	index@(_ZN7cutlass13device_kernelIN5flash11enable_sm90INS1_16FlashAttnFwdSm90INS1_25CollectiveMainloopFwdSm90ILi2EN4cute5tupleIJNS5_1CILi1EEES8_S8_EEENS6_IJNS7_ILi192EEENS7_ILi128EEENS7_ILi64EEEEEELi64ENS_10bfloat16_tEfNS_4arch4Sm90ELb1ELb0ELb1ELb1ELb1ELb1ELb0ELb1ELb1ELb1ELb0ELb0EEENS1_21CollectiveEpilogueFwdINS6_IJSA_SC_SB_EEES9_SE_SG_Li384ELb1ELb1ELb0ELb0EEENS1_36VarlenDynamicPersistentTileSchedulerILi192ELi128ELi384ELi128ELb0ELb1ELb1ELb1ELb1ELb1EEEEEEEEEvNT_6ParamsE)
        /*0008*/ 	.word	0x00000080


	//----- nvinfo : EIATTR_FRAME_SIZE
	.align		4
.L_41:
        /*000c*/ 	.byte	0x04, 0x11
        /*000e*/ 	.short	(.L_43 - .L_42)
	.align		4
.L_42:
        /*0010*/ 	.word	index@(_ZN7cutlass13device_kernelIN5flash11enable_sm90INS1_16FlashAttnFwdSm90INS1_25CollectiveMainloopFwdSm90ILi2EN4cute5tupleIJNS5_1CILi1EEES8_S8_EEENS6_IJNS7_ILi192EEENS7_ILi128EEENS7_ILi64EEEEEELi64ENS_10bfloat16_tEfNS_4arch4Sm90ELb1ELb0ELb1ELb1ELb1ELb1ELb0ELb1ELb1ELb1ELb0ELb0EEENS1_21CollectiveEpilogueFwdINS6_IJSA_SC_SB_EEES9_SE_SG_Li384ELb1ELb1ELb0ELb0EEENS1_36VarlenDynamicPersistentTileSchedulerILi192ELi128ELi384ELi128ELb0ELb1ELb1ELb1ELb1ELb1EEEEEEEEEvNT_6ParamsE)
        /*0014*/ 	.word	0x00000070


	//----- nvinfo : EIATTR_REGCOUNT
	.align		4
.L_43:
        /*0018*/ 	.byte	0x04, 0x2f
        /*001a*/ 	.short	(.L_45 - .L_44)
	.align		4
.L_44:
        /*001c*/ 	.word	index@(_ZN7cutlass13device_kernelIN5flash11enable_sm90INS1_16FlashAttnFwdSm90INS1_25CollectiveMainloopFwdSm90ILi2EN4cute5tupleIJNS5_1CILi1EEES8_S8_EEENS6_IJNS7_ILi192EEENS7_ILi128EEENS7_ILi64EEEEEELi64ENS_10bfloat16_tEfNS_4arch4Sm90ELb1ELb0ELb1ELb1ELb1ELb0ELb0ELb1ELb1ELb1ELb0ELb0EEENS1_21CollectiveEpilogueFwdINS6_IJSA_SC_SB_EEES9_SE_SG_Li384ELb1ELb1ELb0ELb0EEENS1_36VarlenDynamicPersistentTileSchedulerILi192ELi128ELi384ELi128ELb0ELb1ELb1ELb1ELb1ELb1EEEEEEEEEvNT_6ParamsE)
        /*0020*/ 	.word	0x00000080


	//----- nvinfo : EIATTR_FRAME_SIZE
	.align		4
.L_45:
        /*0024*/ 	.byte	0x04, 0x11
        /*0026*/ 	.short	(.L_47 - .L_46)
	.align		4
.L_46:
        /*0028*/ 	.word	index@(_ZN7cutlass13device_kernelIN5flash11enable_sm90INS1_16FlashAttnFwdSm90INS1_25CollectiveMainloopFwdSm90ILi2EN4cute5tupleIJNS5_1CILi1EEES8_S8_EEENS6_IJNS7_ILi192EEENS7_ILi128EEENS7_ILi64EEEEEELi64ENS_10bfloat16_tEfNS_4arch4Sm90ELb1ELb0ELb1ELb1ELb1ELb0ELb0ELb1ELb1ELb1ELb0ELb0EEENS1_21CollectiveEpilogueFwdINS6_IJSA_SC_SB_EEES9_SE_SG_Li384ELb1ELb1ELb0ELb0EEENS1_36VarlenDynamicPersistentTileSchedulerILi192ELi128ELi384ELi128ELb0ELb1ELb1ELb1ELb1ELb1EEEEEEEEEvNT_6ParamsE)
        /*002c*/ 	.word	0x00000040


	//----- nvinfo : EIATTR_REGCOUNT
	.align		4
.L_47:
        /*0030*/ 	.byte	0x04, 0x2f
        /*0032*/ 	.short	(.L_49 - .L_48)
	.align		4
.L_48:
        /*0034*/ 	.word	index@(_ZN7cutlass13device_kernelIN5flash11enable_sm90INS1_16FlashAttnFwdSm90INS1_25CollectiveMainloopFwdSm90ILi2EN4cute5tupleIJNS5_1CILi1EEES8_S8_EEENS6_IJNS7_ILi192EEENS7_ILi128EEENS7_ILi64EEEEEELi64ENS_10bfloat16_tEfNS_4arch4Sm90ELb1ELb0ELb1ELb0ELb1ELb0ELb0ELb1ELb1ELb1ELb0ELb0EEENS1_21CollectiveEpilogueFwdINS6_IJSA_SC_SB_EEES9_SE_SG_Li384ELb0ELb1ELb0ELb0EEENS1_30DynamicPersistentTileSchedulerILi384ELi128ELb0ELb1ELb1EEEEEEEEEvNT_6ParamsE)
        /*0038*/ 	.word	0x00000080


	//----- nvinfo : EIATTR_FRAME_SIZE
	.align		4
.L_49:
        /*003c*/ 	.byte	0x04, 0x11
        /*003e*/ 	.short	(.L_51 - .L_50)
	.align		4
.L_50:
        /*0040*/ 	.word	index@(_ZN7cutlass13device_kernelIN5flash11enable_sm90INS1_16FlashAttnFwdSm90INS1_25CollectiveMainloopFwdSm90ILi2EN4cute5tupleIJNS5_1CILi1EEES8_S8_EEENS6_IJNS7_ILi192EEENS7_ILi128EEENS7_ILi64EEEEEELi64ENS_10bfloat16_tEfNS_4arch4Sm90ELb1ELb0ELb1ELb0ELb1ELb0ELb0ELb1ELb1ELb1ELb0ELb0EEENS1_21CollectiveEpilogueFwdINS6_IJSA_SC_SB_EEES9_SE_SG_Li384ELb0ELb1ELb0ELb0EEENS1_30DynamicPersistentTileSchedulerILi384ELi128ELb0ELb1ELb1EEEEEEEEEvNT_6ParamsE)
        /*0044*/ 	.word	0x00000018


	//----- nvinfo : EIATTR_REGCOUNT
	.align		4
.L_51:
        /*0048*/ 	.byte	0x04, 0x2f
        /*004a*/ 	.short	(.L_53 - .L_52)
	.align		4
.L_52:
        /*004c*/ 	.word	index@(_ZN7cutlass13device_kernelIN5flash11enable_sm90INS1_16FlashAttnFwdSm90INS1_25CollectiveMainloopFwdSm90ILi2EN4cute5tupleIJNS5_1CILi1EEES8_S8_EEENS6_IJNS7_ILi192EEENS7_ILi128EEENS7_ILi64EEEEEELi64ENS_10bfloat16_tEfNS_4arch4Sm90ELb0ELb1ELb1ELb1ELb1ELb1ELb0ELb1ELb1ELb1ELb0ELb0EEENS1_21CollectiveEpilogueFwdINS6_IJSA_SC_SB_EEES9_SE_SG_Li384ELb1ELb1ELb0ELb0EEENS1_36VarlenDynamicPersistentTileSchedulerILi192ELi128ELi384ELi128ELb0ELb1ELb1ELb1ELb0ELb1EEEEEEEEEvNT_6ParamsE)
        /*0050*/ 	.word	0x00000080


	//----- nvinfo : EIATTR_FRAME_SIZE
	.align		4
.L_53:
        /*0054*/ 	.byte	0x04, 0x11
        /*0056*/ 	.short	(.L_55 - .L_54)
	.align		4
.L_54:
        /*0058*/ 	.word	index@(_ZN7cutlass13device_kernelIN5flash11enable_sm90INS1_16FlashAttnFwdSm90INS1_25CollectiveMainloopFwdSm90ILi2EN4cute5tupleIJNS5_1CILi1EEES8_S8_EEENS6_IJNS7_ILi192EEENS7_ILi128EEENS7_ILi64EEEEEELi64ENS_10bfloat16_tEfNS_4arch4Sm90ELb0ELb1ELb1ELb1ELb1ELb1ELb0ELb1ELb1ELb1ELb0ELb0EEENS1_21CollectiveEpilogueFwdINS6_IJSA_SC_SB_EEES9_SE_SG_Li384ELb1ELb1ELb0ELb0EEENS1_36VarlenDynamicPersistentTileSchedulerILi192ELi128ELi384ELi128ELb0ELb1ELb1ELb1ELb0ELb1EEEEEEEEEvNT_6ParamsE)
        /*005c*/ 	.word	0x00000070


	//----- nvinfo : EIATTR_REGCOUNT
	.align		4
.L_55:
        /*0060*/ 	.byte	0x04, 0x2f
        /*0062*/ 	.short	(.L_57 - .L_56)
	.align		4
.L_56:
        /*0064*/ 	.word	index@(_ZN7cutlass13device_kernelIN5flash11enable_sm90INS1_16FlashAttnFwdSm90INS1_25CollectiveMainloopFwdSm90ILi2EN4cute5tupleIJNS5_1CILi1EEES8_S8_EEENS6_IJNS7_ILi192EEENS7_ILi128EEENS7_ILi64EEEEEELi64ENS_10bfloat16_tEfNS_4arch4Sm90ELb0ELb1ELb1ELb1ELb1ELb0ELb0ELb1ELb1ELb1ELb0ELb0EEENS1_21CollectiveEpilogueFwdINS6_IJSA_SC_SB_EEES9_SE_SG_Li384ELb1ELb1ELb0ELb0EEENS1_36VarlenDynamicPersistentTileSchedulerILi192ELi128ELi384ELi128ELb0ELb1ELb1ELb1ELb0ELb1EEEEEEEEEvNT_6ParamsE)
        /*0068*/ 	.word	0x00000080


	//----- nvinfo : EIATTR_FRAME_SIZE
	.align		4
.L_57:
        /*006c*/ 	.byte	0x04, 0x11
        /*006e*/ 	.short	(.L_59 - .L_58)
	.align		4
.L_58:
        /*0070*/ 	.word	index@(_ZN7cutlass13device_kernelIN5flash11enable_sm90INS1_16FlashAttnFwdSm90INS1_25CollectiveMainloopFwdSm90ILi2EN4cute5tupleIJNS5_1CILi1EEES8_S8_EEENS6_IJNS7_ILi192EEENS7_ILi128EEENS7_ILi64EEEEEELi64ENS_10bfloat16_tEfNS_4arch4Sm90ELb0ELb1ELb1ELb1ELb1ELb0ELb0ELb1ELb1ELb1ELb0ELb0EEENS1_21CollectiveEpilogueFwdINS6_IJSA_SC_SB_EEES9_SE_SG_Li384ELb1ELb1ELb0ELb0EEENS1_36VarlenDynamicPersistentTileSchedulerILi192ELi128ELi384ELi128ELb0ELb1ELb1ELb1ELb0ELb1EEEEEEEEEvNT_6ParamsE)
        /*0074*/ 	.word	0x00000038


	//----- nvinfo : EIATTR_REGCOUNT
	.align		4
.L_59:
        /*0078*/ 	.byte	0x04, 0x2f
        /*007a*/ 	.short	(.L_61 - .L_60)
	.align		4
.L_60:
        /*007c*/ 	.word	index@(_ZN7cutlass13device_kernelIN5flash11enable_sm90INS1_16FlashAttnFwdSm90INS1_25CollectiveMainloopFwdSm90ILi2EN4cute5tupleIJNS5_1CILi1EEES8_S8_EEENS6_IJNS7_ILi192EEENS7_ILi128EEENS7_ILi64EEEEEELi64ENS_10bfloat16_tEfNS_4arch4Sm90ELb0ELb1ELb1ELb0ELb1ELb0ELb0ELb1ELb1ELb1ELb0ELb0EEENS1_21CollectiveEpilogueFwdINS6_IJSA_SC_SB_EEES9_SE_SG_Li384ELb0ELb1ELb0ELb0EEENS1_30DynamicPersistentTileSchedulerILi384ELi128ELb0ELb1ELb1EEEEEEEEEvNT_6ParamsE)
        /*0080*/ 	.word	0x00000080


	//----- nvinfo : EIATTR_FRAME_SIZE
	.align		4
.L_61:
        /*0084*/ 	.byte	0x04, 0x11
        /*0086*/ 	.short	(.L_63 - .L_62)
	.align		4
.L_62:
        /*0088*/ 	.word	index@(_ZN7cutlass13device_kernelIN5flash11enable_sm90INS1_16FlashAttnFwdSm90INS1_25CollectiveMainloopFwdSm90ILi2EN4cute5tupleIJNS5_1CILi1EEES8_S8_EEENS6_IJNS7_ILi192EEENS7_ILi128EEENS7_ILi64EEEEEELi64ENS_10bfloat16_tEfNS_4arch4Sm90ELb0ELb1ELb1ELb0ELb1ELb0ELb0ELb1ELb1ELb1ELb0ELb0EEENS1_21CollectiveEpilogueFwdINS6_IJSA_SC_SB_EEES9_SE_SG_Li384ELb0ELb1ELb0ELb0EEENS1_30DynamicPersistentTileSchedulerILi384ELi128ELb0ELb1ELb1EEEEEEEEEvNT_6ParamsE)
        /*008c*/ 	.word	0x00000018


	//----- nvinfo : EIATTR_REGCOUNT
	.align		4
.L_63:
        /*0090*/ 	.byte	0x04, 0x2f
        /*0092*/ 	.short	(.L_65 - .L_64)
	.align		4
.L_64:
        /*0094*/ 	.word	index@(_ZN7cutlass13device_kernelIN5flash11enable_sm90INS1_16FlashAttnFwdSm90INS1_25CollectiveMainloopFwdSm90ILi2EN4cute5tupleIJNS5_1CILi1EEES8_S8_EEENS6_IJNS7_ILi192EEENS7_ILi128EEENS7_ILi64EEEEEELi64ENS_10bfloat16_tEfNS_4arch4Sm90ELb0ELb0ELb1ELb1ELb1ELb1ELb0ELb1ELb1ELb1ELb0ELb0EEENS1_21CollectiveEpilogueFwdINS6_IJSA_SC_SB_EEES9_SE_SG_Li384ELb1ELb1ELb0ELb0EEENS1_36VarlenDynamicPersistentTileSchedulerILi192ELi128ELi384ELi128ELb0ELb1ELb1ELb0ELb1ELb1EEEEEEEEEvNT_6ParamsE)
        /*0098*/ 	.word	0x00000080


	//----- nvinfo : EIATTR_FRAME_SIZE
	.align		4
.L_65:
        /*009c*/ 	.byte	0x04, 0x11
        /*009e*/ 	.short	(.L_67 - .L_66)
	.align		4
.L_66:
        /*00a0*/ 	.word	index@(_ZN7cutlass13device_kernelIN5flash11enable_sm90INS1_16FlashAttnFwdSm90INS1_25CollectiveMainloopFwdSm90ILi2EN4cute5tupleIJNS5_1CILi1EEES8_S8_EEENS6_IJNS7_ILi192EEENS7_ILi128EEENS7_ILi64EEEEEELi64ENS_10bfloat16_tEfNS_4arch4Sm90ELb0ELb0ELb1ELb1ELb1ELb1ELb0ELb1ELb1ELb1ELb0ELb0EEENS1_21CollectiveEpilogueFwdINS6_IJSA_SC_SB_EEES9_SE_SG_Li384ELb1ELb1ELb0ELb0EEENS1_36VarlenDynamicPersistentTileSchedulerILi192ELi128ELi384ELi128ELb0ELb1ELb1ELb0ELb1ELb1EEEEEEEEEvNT_6ParamsE)
        /*00a4*/ 	.word	0x00000068


	//----- nvinfo : EIATTR_REGCOUNT
	.align		4
.L_67:
        /*00a8*/ 	.byte	0x04, 0x2f
        /*00aa*/ 	.short	(.L_69 - .L_68)
	.align		4
.L_68:
        /*00ac*/ 	.word	index@(_ZN7cutlass13device_kernelIN5flash11enable_sm90INS1_16FlashAttnFwdSm90INS1_25CollectiveMainloopFwdSm90ILi2EN4cute5tupleIJNS5_1CILi1EEES8_S8_EEENS6_IJNS7_ILi192EEENS7_ILi128EEENS7_ILi64EEEEEELi64ENS_10bfloat16_tEfNS_4arch4Sm90ELb0ELb0ELb1ELb1ELb1ELb0ELb0ELb1ELb1ELb1ELb0ELb0EEENS1_21CollectiveEpilogueFwdINS6_IJSA_SC_SB_EEES9_SE_SG_Li384ELb1ELb1ELb0ELb0EEENS1_36VarlenDynamicPersistentTileSchedulerILi192ELi128ELi384ELi128ELb0ELb1ELb1ELb0ELb1ELb1EEEEEEEEEvNT_6ParamsE)
        /*00b0*/ 	.word	0x00000080


	//----- nvinfo : EIATTR_FRAME_SIZE
	.align		4
.L_69:
        /*00b4*/ 	.byte	0x04, 0x11
        /*00b6*/ 	.short	(.L_71 - .L_70)
	.align		4
.L_70:
        /*00b8*/ 	.word	index@(_ZN7cutlass13device_kernelIN5flash11enable_sm90INS1_16FlashAttnFwdSm90INS1_25CollectiveMainloopFwdSm90ILi2EN4cute5tupleIJNS5_1CILi1EEES8_S8_EEENS6_IJNS7_ILi192EEENS7_ILi128EEENS7_ILi64EEEEEELi64ENS_10bfloat16_tEfNS_4arch4Sm90ELb0ELb0ELb1ELb1ELb1ELb0ELb0ELb1ELb1ELb1ELb0ELb0EEENS1_21CollectiveEpilogueFwdINS6_IJSA_SC_SB_EEES9_SE_SG_Li384ELb1ELb1ELb0ELb0EEENS1_36VarlenDynamicPersistentTileSchedulerILi192ELi128ELi384ELi128ELb0ELb1ELb1ELb0ELb1ELb1EEEEEEEEEvNT_6ParamsE)
        /*00bc*/ 	.word	0x00000040


	//----- nvinfo : EIATTR_REGCOUNT
	.align		4
.L_71:
        /*00c0*/ 	.byte	0x04, 0x2f
        /*00c2*/ 	.short	(.L_73 - .L_72)
	.align		4
.L_72:
        /*00c4*/ 	.word	index@(_ZN7cutlass13device_kernelIN5flash11enable_sm90INS1_16FlashAttnFwdSm90INS1_25CollectiveMainloopFwdSm90ILi2EN4cute5tupleIJNS5_1CILi1EEES8_S8_EEENS6_IJNS7_ILi192EEENS7_ILi128EEENS7_ILi64EEEEEELi64ENS_10bfloat16_tEfNS_4arch4Sm90ELb0ELb0ELb1ELb0ELb1ELb0ELb0ELb1ELb1ELb1ELb0ELb0EEENS1_21CollectiveEpilogueFwdINS6_IJSA_SC_SB_EEES9_SE_SG_Li384ELb0ELb1ELb0ELb0EEENS1_29StaticPersistentTileSchedulerILb0EEEEEEEEEvNT_6ParamsE)
        /*00c8*/ 	.word	0x00000080


	//----- nvinfo : EIATTR_FRAME_SIZE
	.align		4
.L_73:
        /*00cc*/ 	.byte	0x04, 0x11
        /*00ce*/ 	.short	(.L_75 - .L_74)
	.align		4
.L_74:
        /*00d0*/ 	.word	index@(_ZN7cutlass13device_kernelIN5flash11enable_sm90INS1_16FlashAttnFwdSm90INS1_25CollectiveMainloopFwdSm90ILi2EN4cute5tupleIJNS5_1CILi1EEES8_S8_EEENS6_IJNS7_ILi192EEENS7_ILi128EEENS7_ILi64EEEEEELi64ENS_10bfloat16_tEfNS_4arch4Sm90ELb0ELb0ELb1ELb0ELb1ELb0ELb0ELb1ELb1ELb1ELb0ELb0EEENS1_21CollectiveEpilogueFwdINS6_IJSA_SC_SB_EEES9_SE_SG_Li384ELb0ELb1ELb0ELb0EEENS1_29StaticPersistentTileSchedulerILb0EEEEEEEEEvNT_6ParamsE)
        /*00d4*/ 	.word	0x00000010


	//----- nvinfo : EIATTR_REGCOUNT
	.align		4
.L_75:
        /*00d8*/ 	.byte	0x04, 0x2f
        /*00da*/ 	.short	(.L_77 - .L_76)
	.align		4
.L_76:
        /*00dc*/ 	.word	index@(_ZN7cutlass13device_kernelIN5flash11enable_sm90INS1_16FlashAttnFwdSm90INS1_25CollectiveMainloopFwdSm90ILi2EN4cute5tupleIJNS5_1CILi1EEES8_S8_EEENS6_IJNS7_ILi192EEENS7_ILi128EEENS7_ILi96EEEEEELi96ENS_10bfloat16_tEfNS_4arch4Sm90ELb1ELb0ELb1ELb1ELb1ELb1ELb0ELb0ELb1ELb1ELb0ELb0EEENS1_21CollectiveEpilogueFwdINS6_IJSA_SC_SB_EEES9_SE_SG_Li384ELb1ELb1ELb0ELb0EEENS1_36VarlenDynamicPersistentTileSchedulerILi192ELi128ELi384ELi128ELb0ELb1ELb1ELb1ELb1ELb1EEEEEEEEEvNT_6ParamsE)
        /*00e0*/ 	.word	0x00000080


	//----- nvinfo : EIATTR_FRAME_SIZE
	.align		4
.L_77:
        /*00e4*/ 	.byte	0x04, 0x11
        /*00e6*/ 	.short	(.L_79 - .L_78)
	.align		4
.L_78:
        /*00e8*/ 	.word	index@(_ZN7cutlass13device_kernelIN5flash11enable_sm90INS1_16FlashAttnFwdSm90INS1_25CollectiveMainloopFwdSm90ILi2EN4cute5tupleIJNS5_1CILi1EEES8_S8_EEENS6_IJNS7_ILi192EEENS7_ILi128EEENS7_ILi96EEEEEELi96ENS_10bfloat16_tEfNS_4arch4Sm90ELb1ELb0ELb1ELb1ELb1ELb1ELb0ELb0ELb1ELb1ELb0ELb0EEENS1_21CollectiveEpilogueFwdINS6_IJSA_SC_SB_EEES9_SE_SG_Li384ELb1ELb1ELb0ELb0EEENS1_36VarlenDynamicPersistentTileSchedulerILi192ELi128ELi384ELi128ELb0ELb1ELb1ELb1ELb1ELb1EEEEEEEEEvNT_6ParamsE)
        /*00ec*/ 	.word	0x000000b8


	//----- nvinfo : EIATTR_REGCOUNT
	.align		4
.L_79:
        /*00f0*/ 	.byte	0x04, 0x2f
        /*00f2*/ 	.short	(.L_81 - .L_80)
	.align		4
.L_80:
        /*00f4*/ 	.word	index@(_ZN7cutlass13device_kernelIN5flash11enable_sm90INS1_16FlashAttnFwdSm90INS1_25CollectiveMainloopFwdSm90ILi2EN4cute5tupleIJNS5_1CILi1EEES8_S8_EEENS6_IJNS7_ILi192EEENS7_ILi128EEENS7_ILi96EEEEEELi96ENS_10bfloat16_tEfNS_4arch4Sm90ELb1ELb0ELb1ELb1ELb1ELb0ELb0ELb0ELb1ELb1ELb0ELb0EEENS1_21CollectiveEpilogueFwdINS6_IJSA_SC_SB_EEES9_SE_SG_Li384ELb1ELb1ELb0ELb0EEENS1_36VarlenDynamicPersistentTileSchedulerILi192ELi128ELi384ELi128ELb0ELb1ELb1ELb1ELb1ELb1EEEEEEEEEvNT_6ParamsE)
        /*00f8*/ 	.word	0x00000080


	//----- nvinfo : EIATTR_FRAME_SIZE
	.align		4
.L_81:
        /*00fc*/ 	.byte	0x04, 0x11
        /*00fe*/ 	.short	(.L_83 - .L_82)
	.align		4
.L_82:
        /*0100*/ 	.word	index@(_ZN7cutlass13device_kernelIN5flash11enable_sm90INS1_16FlashAttnFwdSm90INS1_25CollectiveMainloopFwdSm90ILi2EN4cute5tupleIJNS5_1CILi1EEES8_S8_EEENS6_IJNS7_ILi192EEENS7_ILi128EEENS7_ILi96EEEEEELi96ENS_10bfloat16_tEfNS_4arch4Sm90ELb1ELb0ELb1ELb1ELb1ELb0ELb0ELb0ELb1ELb1ELb0ELb0EEENS1_21CollectiveEpilogueFwdINS6_IJSA_SC_SB_EEES9_SE_SG_Li384ELb1ELb1ELb0ELb0EEENS1_36VarlenDynamicPersistentTileSchedulerILi192ELi128ELi384ELi128ELb0ELb1ELb1ELb1ELb1ELb1EEEEEEEEEvNT_6ParamsE)
        /*0104*/ 	.word	0x00000040


	//----- nvinfo : EIATTR_REGCOUNT
	.align		4
.L_83:
        /*0108*/ 	.byte	0x04, 0x2f
        /*010a*/ 	.short	(.L_85 - .L_84)
	.align		4
.L_84:
        /*010c*/ 	.word	index@(_ZN7cutlass13device_kernelIN5flash11enable_sm90INS1_16FlashAttnFwdSm90INS1_25CollectiveMainloopFwdSm90ILi2EN4cute5tupleIJNS5_1CILi1EEES8_S8_EEENS6_IJNS7_ILi192EEENS7_ILi128EEENS7_ILi96EEEEEELi96ENS_10bfloat16_tEfNS_4arch4Sm90ELb1ELb0ELb1ELb0ELb1ELb0ELb0ELb0ELb1ELb1ELb0ELb0EEENS1_21CollectiveEpilogueFwdINS6_IJSA_SC_SB_EEES9_SE_SG_Li384ELb0ELb1ELb0ELb0EEENS1_30DynamicPersistentTileSchedulerILi384ELi128ELb0ELb1ELb1EEEEEEEEEvNT_6ParamsE)
        /*0110*/ 	.word	0x00000080


	//----- nvinfo : EIATTR_FRAME_SIZE
	.align		4
.L_85:
        /*0114*/ 	.byte	0x04, 0x11
        /*0116*/ 	.short	(.L_87 - .L_86)
	.align		4
.L_86:
        /*0118*/ 	.word	index@(_ZN7cutlass13device_kernelIN5flash11enable_sm90INS1_16FlashAttnFwdSm90INS1_25CollectiveMainloopFwdSm90ILi2EN4cute5tupleIJNS5_1CILi1EEES8_S8_EEENS6_IJNS7_ILi192EEENS7_ILi128EEENS7_ILi96EEEEEELi96ENS_10bfloat16_tEfNS_4arch4Sm90ELb1ELb0ELb1ELb0ELb1ELb0ELb0ELb0ELb1ELb1ELb0ELb0EEENS1_21CollectiveEpilogueFwdINS6_IJSA_SC_SB_EEES9_SE_SG_Li384ELb0ELb1ELb0ELb0EEENS1_30DynamicPersistentTileSchedulerILi384ELi128ELb0ELb1ELb1EEEEEEEEEvNT_6ParamsE)
        /*011c*/ 	.word	0x00000018


	//----- nvinfo : EIATTR_REGCOUNT
	.align		4
.L_87:
        /*0120*/ 	.byte	0x04, 0x2f
        /*0122*/ 	.short	(.L_89 - .L_88)
	.align		4
.L_88:
        /*0124*/ 	.word	index@(_ZN7cutlass13device_kernelIN5flash11enable_sm90INS1_16FlashAttnFwdSm90INS1_25CollectiveMainloopFwdSm90ILi2EN4cute5tupleIJNS5_1CILi1EEES8_S8_EEENS6_IJNS7_ILi192EEENS7_ILi128EEENS7_ILi96EEEEEELi96ENS_10bfloat16_tEfNS_4arch4Sm90ELb0ELb1ELb1ELb1ELb1ELb1ELb0ELb0ELb1ELb1ELb0ELb0EEENS1_21CollectiveEpilogueFwdINS6_IJSA_SC_SB_EEES9_SE_SG_Li384ELb1ELb1ELb0ELb0EEENS1_36VarlenDynamicPersistentTileSchedulerILi192ELi128ELi384ELi128ELb0ELb1ELb1ELb1ELb0ELb1EEEEEEEEEvNT_6ParamsE)
        /*0128*/ 	.word	0x00000080


	//----- nvinfo : EIATTR_FRAME_SIZE
	.align		4
.L_89:
        /*012c*/ 	.byte	0x04, 0x11
        /*012e*/ 	.short	(.L_91 - .L_90)
	.align		4
.L_90:
        /*0130*/ 	.word	index@(_ZN7cutlass13device_kernelIN5flash11enable_sm90INS1_16FlashAttnFwdSm90INS1_25CollectiveMainloopFwdSm90ILi2EN4cute5tupleIJNS5_1CILi1EEES8_S8_EEENS6_IJNS7_ILi192EEENS7_ILi128EEENS7_ILi96EEEEEELi96ENS_10bfloat16_tEfNS_4arch4Sm90ELb0ELb1ELb1ELb1ELb1ELb1ELb0ELb0ELb1ELb1ELb0ELb0EEENS1_21CollectiveEpilogueFwdINS6_IJSA_SC_SB_EEES9_SE_SG_Li384ELb1ELb1ELb0ELb0EEENS1_36VarlenDynamicPersistentTileSchedulerILi192ELi128ELi384ELi128ELb0ELb1ELb1ELb1ELb0ELb1EEEEEEEEEvNT_6ParamsE)
        /*0134*/ 	.word	0x000000b0


	//----- nvinfo : EIATTR_REGCOUNT
	.align		4
.L_91:
        /*0138*/ 	.byte	0x04, 0x2f
        /*013a*/ 	.short	(.L_93 - .L_92)
	.align		4
.L_92:
        /*013c*/ 	.word	index@(_ZN7cutlass13device_kernelIN5flash11enable_sm90INS1_16FlashAttnFwdSm90INS1_25CollectiveMainloopFwdSm90ILi2EN4cute5tupleIJNS5_1CILi1EEES8_S8_EEENS6_IJNS7_ILi192EEENS7_ILi128EEENS7_ILi96EEEEEELi96ENS_10bfloat16_tEfNS_4arch4Sm90ELb0ELb1ELb1ELb1ELb1ELb0ELb0ELb0ELb1ELb1ELb0ELb0EEENS1_21CollectiveEpilogueFwdINS6_IJSA_SC_SB_EEES9_SE_SG_Li384ELb1ELb1ELb0ELb0EEENS1_36VarlenDynamicPersistentTileSchedulerILi192ELi128ELi384ELi128ELb0ELb1ELb1ELb1ELb0ELb1EEEEEEEEEvNT_6ParamsE)
        /*0140*/ 	.word	0x00000080


	//----- nvinfo : EIATTR_FRAME_SIZE
	.align		4
.L_93:
        /*0144*/ 	.byte	0x04, 0x11
        /*0146*/ 	.short	(.L_95 - .L_94)
	.align		4
.L_94:
        /*0148*/ 	.word	index@(_ZN7cutlass13device_kernelIN5flash11enable_sm90INS1_16FlashAttnFwdSm90INS1_25CollectiveMainloopFwdSm90ILi2EN4cute5tupleIJNS5_1CILi1EEES8_S8_EEENS6_IJNS7_ILi192EEENS7_ILi128EEENS7_ILi96EEEEEELi96ENS_10bfloat16_tEfNS_4arch4Sm90ELb0ELb1ELb1ELb1ELb1ELb0ELb0ELb0ELb1ELb1ELb0ELb0EEENS1_21CollectiveEpilogueFwdINS6_IJSA_SC_SB_EEES9_SE_SG_Li384ELb1ELb1ELb0ELb0EEENS1_36VarlenDynamicPersistentTileSchedulerILi192ELi128ELi384ELi128ELb0ELb1ELb1ELb1ELb0ELb1EEEEEEEEEvNT_6ParamsE)
        /*014c*/ 	.word	0x00000030


	//----- nvinfo : EIATTR_REGCOUNT
	.align		4
.L_95:
        /*0150*/ 	.byte	0x04, 0x2f
        /*0152*/ 	.short	(.L_97 - .L_96)
	.align		4
.L_96:
        /*0154*/ 	.word	index@(_ZN7cutlass13device_kernelIN5flash11enable_sm90INS1_16FlashAttnFwdSm90INS1_25CollectiveMainloopFwdSm90ILi2EN4cute5tupleIJNS5_1CILi1EEES8_S8_EEENS6_IJNS7_ILi192EEENS7_ILi128EEENS7_ILi96EEEEEELi96ENS_10bfloat16_tEfNS_4arch4Sm90ELb0ELb1ELb1ELb0ELb1ELb0ELb0ELb0ELb1ELb1ELb0ELb0EEENS1_21CollectiveEpilogueFwdINS6_IJSA_SC_SB_EEES9_SE_SG_Li384ELb0ELb1ELb0ELb0EEENS1_30DynamicPersistentTileSchedulerILi384ELi128ELb0ELb1ELb1EEEEEEEEEvNT_6ParamsE)
        /*0158*/ 	.word	0x00000080


	//----- nvinfo : EIATTR_FRAME_SIZE
	.align		4
.L_97:
        /*015c*/ 	.byte	0x04, 0x11
        /*015e*/ 	.short	(.L_99 - .L_98)
	.align		4
.L_98:
        /*0160*/ 	.word	index@(_ZN7cutlass13device_kernelIN5flash11enable_sm90INS1_16FlashAttnFwdSm90INS1_25CollectiveMainloopFwdSm90ILi2EN4cute5tupleIJNS5_1CILi1EEES8_S8_EEENS6_IJNS7_ILi192EEENS7_ILi128EEENS7_ILi96EEEEEELi96ENS_10bfloat16_tEfNS_4arch4Sm90ELb0ELb1ELb1ELb0ELb1ELb0ELb0ELb0ELb1ELb1ELb0ELb0EEENS1_21CollectiveEpilogueFwdINS6_IJSA_SC_SB_EEES9_SE_SG_Li384ELb0ELb1ELb0ELb0EEENS1_30DynamicPersistentTileSchedulerILi384ELi128ELb0ELb1ELb1EEEEEEEEEvNT_6ParamsE)
        /*0164*/ 	.word	0x00000018


	//----- nvinfo : EIATTR_REGCOUNT
	.align		4
.L_99:
        /*0168*/ 	.byte	0x04, 0x2f
        /*016a*/ 	.short	(.L_101 - .L_100)
	.align		4
.L_100:
        /*016c*/ 	.word	index@(_ZN7cutlass13device_kernelIN5flash11enable_sm90INS1_16FlashAttnFwdSm90INS1_25CollectiveMainloopFwdSm90ILi2EN4cute5tupleIJNS5_1CILi1EEES8_S8_EEENS6_IJNS7_ILi192EEENS7_ILi128EEENS7_ILi96EEEEEELi96ENS_10bfloat16_tEfNS_4arch4Sm90ELb0ELb0ELb1ELb1ELb1ELb1ELb0ELb0ELb1ELb1ELb0ELb0EEENS1_21CollectiveEpilogueFwdINS6_IJSA_SC_SB_EEES9_SE_SG_Li384ELb1ELb1ELb0ELb0EEENS1_36VarlenDynamicPersistentTileSchedulerILi192ELi128ELi384ELi128ELb0ELb1ELb1ELb0ELb1ELb1EEEEEEEEEvNT_6ParamsE)
        /*0170*/ 	.word	0x00000080


	//----- nvinfo : EIATTR_FRAME_SIZE
	.align		4
.L_101:
        /*0174*/ 	.byte	0x04, 0x11
        /*0176*/ 	.short	(.L_103 - .L_102)
	.align		4
.L_102:
        /*0178*/ 	.word	index@(_ZN7cutlass13device_kernelIN5flash11enable_sm90INS1_16FlashAttnFwdSm90INS1_25CollectiveMainloopFwdSm90ILi2EN4cute5tupleIJNS5_1CILi1EEES8_S8_EEENS6_IJNS7_ILi192EEENS7_ILi128EEENS7_ILi96EEEEEELi96ENS_10bfloat16_tEfNS_4arch4Sm90ELb0ELb0ELb1ELb1ELb1ELb1ELb0ELb0ELb1ELb1ELb0ELb0EEENS1_21CollectiveEpilogueFwdINS6_IJSA_SC_SB_EEES9_SE_SG_Li384ELb1ELb1ELb0ELb0EEENS1_36VarlenDynamicPersistentTileSchedulerILi192ELi128ELi384ELi128ELb0ELb1ELb1ELb0ELb1ELb1EEEEEEEEEvNT_6ParamsE)
        /*017c*/ 	.word	0x000000c8


	//----- nvinfo : EIATTR_REGCOUNT
	.align		4
.L_103:
        /*0180*/ 	.byte	0x04, 0x2f
        /*0182*/ 	.short	(.L_105 - .L_104)
	.align		4
.L_104:
        /*0184*/ 	.word	index@(_ZN7cutlass13device_kernelIN5flash11enable_sm90INS1_16FlashAttnFwdSm90INS1_25CollectiveMainloopFwdSm90ILi2EN4cute5tupleIJNS5_1CILi1EEES8_S8_EEENS6_IJNS7_ILi192EEENS7_ILi128EEENS7_ILi96EEEEEELi96ENS_10bfloat16_tEfNS_4arch4Sm90ELb0ELb0ELb1ELb1ELb1ELb0ELb0ELb0ELb1ELb1ELb0ELb0EEENS1_21CollectiveEpilogueFwdINS6_IJSA_SC_SB_EEES9_SE_SG_Li384ELb1ELb1ELb0ELb0EEENS1_36VarlenDynamicPersistentTileSchedulerILi192ELi128ELi384ELi128ELb0ELb1ELb1ELb0ELb1ELb1EEEEEEEEEvNT_6ParamsE)
        /*0188*/ 	.word	0x00000080


	//----- nvinfo : EIATTR_FRAME_SIZE
	.align		4
.L_105:
        /*018c*/ 	.byte	0x04, 0x11
        /*018e*/ 	.short	(.L_107 - .L_106)
	.align		4
.L_106:
        /*0190*/ 	.word	index@(_ZN7cutlass13device_kernelIN5flash11enable_sm90INS1_16FlashAttnFwdSm90INS1_25CollectiveMainloopFwdSm90ILi2EN4cute5tupleIJNS5_1CILi1EEES8_S8_EEENS6_IJNS7_ILi192EEENS7_ILi128EEENS7_ILi96EEEEEELi96ENS_10bfloat16_tEfNS_4arch4Sm90ELb0ELb0ELb1ELb1ELb1ELb0ELb0ELb0ELb1ELb1ELb0ELb0EEENS1_21CollectiveEpilogueFwdINS6_IJSA_SC_SB_EEES9_SE_SG_Li384ELb1ELb1ELb0ELb0EEENS1_36VarlenDynamicPersistentTileSchedulerILi192ELi128ELi384ELi128ELb0ELb1ELb1ELb0ELb1ELb1EEEEEEEEEvNT_6ParamsE)
        /*0194*/ 	.word	0x00000040


	//----- nvinfo : EIATTR_REGCOUNT
	.align		4
.L_107:
        /*0198*/ 	.byte	0x04, 0x2f
        /*019a*/ 	.short	(.L_109 - .L_108)
	.align		4
.L_108:
        /*019c*/ 	.word	index@(_ZN7cutlass13device_kernelIN5flash11enable_sm90INS1_16FlashAttnFwdSm90INS1_25CollectiveMainloopFwdSm90ILi2EN4cute5tupleIJNS5_1CILi1EEES8_S8_EEENS6_IJNS7_ILi192EEENS7_ILi128EEENS7_ILi96EEEEEELi96ENS_10bfloat16_tEfNS_4arch4Sm90ELb0ELb0ELb1ELb0ELb1ELb0ELb0ELb0ELb1ELb1ELb0ELb0EEENS1_21CollectiveEpilogueFwdINS6_IJSA_SC_SB_EEES9_SE_SG_Li384ELb0ELb1ELb0ELb0EEENS1_29StaticPersistentTileSchedulerILb0EEEEEEEEEvNT_6ParamsE)
        /*01a0*/ 	.word	0x00000080


	//----- nvinfo : EIATTR_FRAME_SIZE
	.align		4
.L_109:
        /*01a4*/ 	.byte	0x04, 0x11
        /*01a6*/ 	.short	(.L_111 - .L_110)
	.align		4
.L_110:
        /*01a8*/ 	.word	index@(_ZN7cutlass13device_kernelIN5flash11enable_sm90INS1_16FlashAttnFwdSm90INS1_25CollectiveMainloopFwdSm90ILi2EN4cute5tupleIJNS5_1CILi1EEES8_S8_EEENS6_IJNS7_ILi192EEENS7_ILi128EEENS7_ILi96EEEEEELi96ENS_10bfloat16_tEfNS_4arch4Sm90ELb0ELb0ELb1ELb0ELb1ELb0ELb0ELb0ELb1ELb1ELb0ELb0EEENS1_21CollectiveEpilogueFwdINS6_IJSA_SC_SB_EEES9_SE_SG_Li384ELb0ELb1ELb0ELb0EEENS1_29StaticPersistentTileSchedulerILb0EEEEEEEEEvNT_6ParamsE)
        /*01ac*/ 	.word	0x00000018


	//----- nvinfo : EIATTR_REGCOUNT
	.align		4
.L_111:
        /*01b0*/ 	.byte	0x04, 0x2f
        /*01b2*/ 	.short	(.L_113 - .L_112)
	.align		4
.L_112:
        /*01b4*/ 	.word	index@(_ZN7cutlass13device_kernelIN5flash11enable_sm90INS1_16FlashAttnFwdSm90INS1_25CollectiveMainloopFwdSm90ILi2EN4cute5tupleIJNS5_1CILi1EEES8_S8_EEENS6_IJNS7_ILi128EEESA_SA_EEELi128ENS_10bfloat16_tEfNS_4arch4Sm90ELb1ELb0ELb1ELb1ELb1ELb1ELb0ELb1ELb1ELb1ELb0ELb0EEENS1_21CollectiveEpilogueFwdISB_S9_SC_SE_Li256ELb1ELb1ELb0ELb0EEENS1_36VarlenDynamicPersistentTileSchedulerILi128ELi128ELi256ELi128ELb0ELb1ELb1ELb1ELb1ELb1EEEEEEEEEvNT_6ParamsE)
        /*01b8*/ 	.word	0x000000a8


	//----- nvinfo : EIATTR_FRAME_SIZE
	.align		4
.L_113:
        /*01bc*/ 	.byte	0x04, 0x11
        /*01be*/ 	.short	(.L_115 - .L_114)
	.align		4
.L_114:
        /*01c0*/ 	.word	index@(_ZN7cutlass13device_kernelIN5flash11enable_sm90INS1_16FlashAttnFwdSm90INS1_25CollectiveMainloopFwdSm90ILi2EN4cute5tupleIJNS5_1CILi1EEES8_S8_EEENS6_IJNS7_ILi128EEESA_SA_EEELi128ENS_10bfloat16_tEfNS_4arch4Sm90ELb1ELb0ELb1ELb1ELb1ELb1ELb0ELb1ELb1ELb1ELb0ELb0EEENS1_21CollectiveEpilogueFwdISB_S9_SC_SE_Li256ELb1ELb1ELb0ELb0EEENS1_36VarlenDynamicPersistentTileSchedulerILi128ELi128ELi256ELi128ELb0ELb1ELb1ELb1ELb1ELb1EEEEEEEEEvNT_6ParamsE)
        /*01c4*/ 	.word	0x00000028


	//----- nvinfo : EIATTR_REGCOUNT
	.align		4
.L_115:
        /*01c8*/ 	.byte	0x04, 0x2f
        /*01ca*/ 	.short	(.L_117 - .L_116)
	.align		4
.L_116:
        /*01cc*/ 	.word	index@(_ZN7cutlass13device_kernelIN5flash11enable_sm90INS1_16FlashAttnFwdSm90INS1_25CollectiveMainloopFwdSm90ILi2EN4cute5tupleIJNS5_1CILi1EEES8_S8_EEENS6_IJNS7_ILi128EEESA_SA_EEELi128ENS_10bfloat16_tEfNS_4arch4Sm90ELb1ELb0ELb1ELb1ELb1ELb0ELb0ELb1ELb1ELb1ELb0ELb0EEENS1_21CollectiveEpilogueFwdISB_S9_SC_SE_Li256ELb1ELb1ELb0ELb0EEENS1_36VarlenDynamicPersistentTileSchedulerILi128ELi128ELi256ELi128ELb0ELb1ELb1ELb1ELb1ELb1EEEEEEEEEvNT_6ParamsE)
        /*01d0*/ 	.word	0x000000a8


	//----- nvinfo : EIATTR_FRAME_SIZE
	.align		4
.L_117:
        /*01d4*/ 	.byte	0x04, 0x11
        /*01d6*/ 	.short	(.L_119 - .L_118)
	.align		4
.L_118:
        /*01d8*/ 	.word	index@(_ZN7cutlass13device_kernelIN5flash11enable_sm90INS1_16FlashAttnFwdSm90INS1_25CollectiveMainloopFwdSm90ILi2EN4cute5tupleIJNS5_1CILi1EEES8_S8_EEENS6_IJNS7_ILi128EEESA_SA_EEELi128ENS_10bfloat16_tEfNS_4arch4Sm90ELb1ELb0ELb1ELb1ELb1ELb0ELb0ELb1ELb1ELb1ELb0ELb0EEENS1_21CollectiveEpilogueFwdISB_S9_SC_SE_Li256ELb1ELb1ELb0ELb0EEENS1_36VarlenDynamicPersistentTileSchedulerILi128ELi128ELi256ELi128ELb0ELb1ELb1ELb1ELb1ELb1EEEEEEEEEvNT_6ParamsE)
        /*01dc*/ 	.word	0x00000020


	//----- nvinfo : EIATTR_REGCOUNT
	.align		4
.L_119:
        /*01e0*/ 	.byte	0x04, 0x2f
        /*01e2*/ 	.short	(.L_121 - .L_120)
	.align		4
.L_120:
        /*01e4*/ 	.word	index@(_ZN7cutlass13device_kernelIN5flash11enable_sm90INS1_16FlashAttnFwdSm90INS1_25CollectiveMainloopFwdSm90ILi2EN4cute5tupleIJNS5_1CILi1EEES8_S8_EEENS6_IJNS7_ILi128EEESA_SA_EEELi128ENS_10bfloat16_tEfNS_4arch4Sm90ELb1ELb0ELb1ELb0ELb1ELb0ELb0ELb1ELb1ELb1ELb0ELb0EEENS1_21CollectiveEpilogueFwdISB_S9_SC_SE_Li256ELb0ELb1ELb0ELb0EEENS1_30DynamicPersistentTileSchedulerILi256ELi128ELb0ELb1ELb1EEEEEEEEEvNT_6ParamsE)
        /*01e8*/ 	.word	0x000000a8


	//----- nvinfo : EIATTR_FRAME_SIZE
	.align		4
.L_121:
        /*01ec*/ 	.byte	0x04, 0x11
        /*01ee*/ 	.short	(.L_123 - .L_122)
	.align		4
.L_122:
        /*01f0*/ 	.word	index@(_ZN7cutlass13device_kernelIN5flash11enable_sm90INS1_16FlashAttnFwdSm90INS1_25CollectiveMainloopFwdSm90ILi2EN4cute5tupleIJNS5_1CILi1EEES8_S8_EEENS6_IJNS7_ILi128EEESA_SA_EEELi128ENS_10bfloat16_tEfNS_4arch4Sm90ELb1ELb0ELb1ELb0ELb1ELb0ELb0ELb1ELb1ELb1ELb0ELb0EEENS1_21CollectiveEpilogueFwdISB_S9_SC_SE_Li256ELb0ELb1ELb0ELb0EEENS1_30DynamicPersistentTileSchedulerILi256ELi128ELb0ELb1ELb1EEEEEEEEEvNT_6ParamsE)
        /*01f4*/ 	.word	0x00000000


	//----- nvinfo : EIATTR_REGCOUNT
	.align		4
.L_123:
        /*01f8*/ 	.byte	0x04, 0x2f
        /*01fa*/ 	.short	(.L_125 - .L_124)
	.align		4
.L_124:
        /*01fc*/ 	.word	index@(_ZN7cutlass13device_kernelIN5flash11enable_sm90INS1_16FlashAttnFwdSm90INS1_25CollectiveMainloopFwdSm90ILi2EN4cute5tupleIJNS5_1CILi1EEES8_S8_EEENS6_IJNS7_ILi128EEESA_SA_EEELi128ENS_10bfloat16_tEfNS_4arch4Sm90ELb0ELb1ELb1ELb1ELb1ELb1ELb0ELb1ELb1ELb1ELb0ELb0EEENS1_21CollectiveEpilogueFwdISB_S9_SC_SE_Li256ELb1ELb1ELb0ELb0EEENS1_36VarlenDynamicPersistentTileSchedulerILi128ELi128ELi256ELi128ELb0ELb1ELb1ELb1ELb0ELb1EEEEEEEEEvNT_6ParamsE)
        /*0200*/ 	.word	0x000000a8


	//----- nvinfo : EIATTR_FRAME_SIZE
	.align		4
.L_125:
        /*0204*/ 	.byte	0x04, 0x11
        /*0206*/ 	.short	(.L_127 - .L_126)
	.align		4
.L_126:
        /*0208*/ 	.word	index@(_ZN7cutlass13device_kernelIN5flash11enable_sm90INS1_16FlashAttnFwdSm90INS1_25CollectiveMainloopFwdSm90ILi2EN4cute5tupleIJNS5_1CILi1EEES8_S8_EEENS6_IJNS7_ILi128EEESA_SA_EEELi128ENS_10bfloat16_tEfNS_4arch4Sm90ELb0ELb1ELb1ELb1ELb1ELb1ELb0ELb1ELb1ELb1ELb0ELb0EEENS1_21CollectiveEpilogueFwdISB_S9_SC_SE_Li256ELb1ELb1ELb0ELb0EEENS1_36VarlenDynamicPersistentTileSchedulerILi128ELi128ELi256ELi128ELb0ELb1ELb1ELb1ELb0ELb1EEEEEEEEEvNT_6ParamsE)
        /*020c*/ 	.word	0x00000030


	//----- nvinfo : EIATTR_REGCOUNT
	.align		4
.L_127:
        /*0210*/ 	.byte	0x04, 0x2f
        /*0212*/ 	.short	(.L_129 - .L_128)
	.align		4
.L_128:
        /*0214*/ 	.word	index@(_ZN7cutlass13device_kernelIN5flash11enable_sm90INS1_16FlashAttnFwdSm90INS1_25CollectiveMainloopFwdSm90ILi2EN4cute5tupleIJNS5_1CILi1EEES8_S8_EEENS6_IJNS7_ILi128EEESA_SA_EEELi128ENS_10bfloat16_tEfNS_4arch4Sm90ELb0ELb1ELb1ELb1ELb1ELb0ELb0ELb1ELb1ELb1ELb0ELb0EEENS1_21CollectiveEpilogueFwdISB_S9_SC_SE_Li256ELb1ELb1ELb0ELb0EEENS1_36VarlenDynamicPersistentTileSchedulerILi128ELi128ELi256ELi128ELb0ELb1ELb1ELb1ELb0ELb1EEEEEEEEEvNT_6ParamsE)
        /*0218*/ 	.word	0x000000a8


	//----- nvinfo : EIATTR_FRAME_SIZE
	.align		4
.L_129:
        /*021c*/ 	.byte	0x04, 0x11
        /*021e*/ 	.short	(.L_131 - .L_130)
	.align		4
.L_130:
        /*0220*/ 	.word	index@(_ZN7cutlass13device_kernelIN5flash11enable_sm90INS1_16FlashAttnFwdSm90INS1_25CollectiveMainloopFwdSm90ILi2EN4cute5tupleIJNS5_1CILi1EEES8_S8_EEENS6_IJNS7_ILi128EEESA_SA_EEELi128ENS_10bfloat16_tEfNS_4arch4Sm90ELb0ELb1ELb1ELb1ELb1ELb0ELb0ELb1ELb1ELb1ELb0ELb0EEENS1_21CollectiveEpilogueFwdISB_S9_SC_SE_Li256ELb1ELb1ELb0ELb0EEENS1_36VarlenDynamicPersistentTileSchedulerILi128ELi128ELi256ELi128ELb0ELb1ELb1ELb1ELb0ELb1EEEEEEEEEvNT_6ParamsE)
        /*0224*/ 	.word	0x00000020


	//----- nvinfo : EIATTR_REGCOUNT
	.align		4
.L_131:
        /*0228*/ 	.byte	0x04, 0x2f
        /*022a*/ 	.short	(.L_133 - .L_132)
	.align		4
.L_132:
        /*022c*/ 	.word	index@(_ZN7cutlass13device_kernelIN5flash11enable_sm90INS1_16FlashAttnFwdSm90INS1_25CollectiveMainloopFwdSm90ILi2EN4cute5tupleIJNS5_1CILi1EEES8_S8_EEENS6_IJNS7_ILi128EEESA_SA_EEELi128ENS_10bfloat16_tEfNS_4arch4Sm90ELb0ELb1ELb1ELb0ELb1ELb0ELb0ELb1ELb1ELb1ELb0ELb0EEENS1_21CollectiveEpilogueFwdISB_S9_SC_SE_Li256ELb0ELb1ELb0ELb0EEENS1_30DynamicPersistentTileSchedulerILi256ELi128ELb0ELb1ELb1EEEEEEEEEvNT_6ParamsE)
        /*0230*/ 	.word	0x000000a8


	//----- nvinfo : EIATTR_FRAME_SIZE
	.align		4
.L_133:
        /*0234*/ 	.byte	0x04, 0x11
        /*0236*/ 	.short	(.L_135 - .L_134)
	.align		4
.L_134:
        /*0238*/ 	.word	index@(_ZN7cutlass13device_kernelIN5flash11enable_sm90INS1_16FlashAttnFwdSm90INS1_25CollectiveMainloopFwdSm90ILi2EN4cute5tupleIJNS5_1CILi1EEES8_S8_EEENS6_IJNS7_ILi128EEESA_SA_EEELi128ENS_10bfloat16_tEfNS_4arch4Sm90ELb0ELb1ELb1ELb0ELb1ELb0ELb0ELb1ELb1ELb1ELb0ELb0EEENS1_21CollectiveEpilogueFwdISB_S9_SC_SE_Li256ELb0ELb1ELb0ELb0EEENS1_30DynamicPersistentTileSchedulerILi256ELi128ELb0ELb1ELb1EEEEEEEEEvNT_6ParamsE)
        /*023c*/ 	.word	0x00000000


	//----- nvinfo : EIATTR_REGCOUNT
	.align		4
.L_135:
        /*0240*/ 	.byte	0x04, 0x2f
        /*0242*/ 	.short	(.L_137 - .L_136)
	.align		4
.L_136:
        /*0244*/ 	.word	index@(_ZN7cutlass13device_kernelIN5flash11enable_sm90INS1_16FlashAttnFwdSm90INS1_25CollectiveMainloopFwdSm90ILi2EN4cute5tupleIJNS5_1CILi1EEES8_S8_EEENS6_IJNS7_ILi128EEESA_SA_EEELi128ENS_10bfloat16_tEfNS_4arch4Sm90ELb0ELb0ELb1ELb1ELb1ELb1ELb0ELb1ELb1ELb1ELb0ELb0EEENS1_21CollectiveEpilogueFwdISB_S9_SC_SE_Li256ELb1ELb1ELb0ELb0EEENS1_36VarlenDynamicPersistentTileSchedulerILi128ELi128ELi256ELi128ELb0ELb1ELb1ELb0ELb1ELb1EEEEEEEEEvNT_6ParamsE)
        /*0248*/ 	.word	0x000000a8


	//----- nvinfo : EIATTR_FRAME_SIZE
	.align		4
.L_137:
        /*024c*/ 	.byte	0x04, 0x11
        /*024e*/ 	.short	(.L_139 - .L_138)
	.align		4
.L_138:
        /*0250*/ 	.word	index@(_ZN7cutlass13device_kernelIN5flash11enable_sm90INS1_16FlashAttnFwdSm90INS1_25CollectiveMainloopFwdSm90ILi2EN4cute5tupleIJNS5_1CILi1EEES8_S8_EEENS6_IJNS7_ILi128EEESA_SA_EEELi128ENS_10bfloat16_tEfNS_4arch4Sm90ELb0ELb0ELb1ELb1ELb1ELb1ELb0ELb1ELb1ELb1ELb0ELb0EEENS1_21CollectiveEpilogueFwdISB_S9_SC_SE_Li256ELb1ELb1ELb0ELb0EEENS1_36VarlenDynamicPersistentTileSchedulerILi128ELi128ELi256ELi128ELb0ELb1ELb1ELb0ELb1ELb1EEEEEEEEEvNT_6ParamsE)
        /*0254*/ 	.word	0x00000030


	//----- nvinfo : EIATTR_REGCOUNT
	.align		4
.L_139:
        /*0258*/ 	.byte	0x04, 0x2f
        /*025a*/ 	.short	(.L_141 - .L_140)
	.align		4
.L_140:
        /*025c*/ 	.word	index@(_ZN7cutlass13device_kernelIN5flash11enable_sm90INS1_16FlashAttnFwdSm90INS1_25CollectiveMainloopFwdSm90ILi2EN4cute5tupleIJNS5_1CILi1EEES8_S8_EEENS6_IJNS7_ILi128EEESA_SA_EEELi128ENS_10bfloat16_tEfNS_4arch4Sm90ELb0ELb0ELb1ELb1ELb1ELb0ELb0ELb1ELb1ELb1ELb0ELb0EEENS1_21CollectiveEpilogueFwdISB_S9_SC_SE_Li256ELb1ELb1ELb0ELb0EEENS1_36VarlenDynamicPersistentTileSchedulerILi128ELi128ELi256ELi128ELb0ELb1ELb1ELb0ELb1ELb1EEEEEEEEEvNT_6ParamsE)
        /*0260*/ 	.word	0x000000a8


	//----- nvinfo : EIATTR_FRAME_SIZE
	.align		4
.L_141:
        /*0264*/ 	.byte	0x04, 0x11
        /*0266*/ 	.short	(.L_143 - .L_142)
	.align		4
.L_142:
        /*0268*/ 	.word	index@(_ZN7cutlass13device_kernelIN5flash11enable_sm90INS1_16FlashAttnFwdSm90INS1_25CollectiveMainloopFwdSm90ILi2EN4cute5tupleIJNS5_1CILi1EEES8_S8_EEENS6_IJNS7_ILi128EEESA_SA_EEELi128ENS_10bfloat16_tEfNS_4arch4Sm90ELb0ELb0ELb1ELb1ELb1ELb0ELb0ELb1ELb1ELb1ELb0ELb0EEENS1_21CollectiveEpilogueFwdISB_S9_SC_SE_Li256ELb1ELb1ELb0ELb0EEENS1_36VarlenDynamicPersistentTileSchedulerILi128ELi128ELi256ELi128ELb0ELb1ELb1ELb0ELb1ELb1EEEEEEEEEvNT_6ParamsE)
        /*026c*/ 	.word	0x00000020


	//----- nvinfo : EIATTR_REGCOUNT
	.align		4
.L_143:
        /*0270*/ 	.byte	0x04, 0x2f
        /*0272*/ 	.short	(.L_145 - .L_144)
	.align		4
.L_144:
        /*0274*/ 	.word	index@(_ZN7cutlass13device_kernelIN5flash11enable_sm90INS1_16FlashAttnFwdSm90INS1_25CollectiveMainloopFwdSm90ILi2EN4cute5tupleIJNS5_1CILi1EEES8_S8_EEENS6_IJNS7_ILi128EEESA_SA_EEELi128ENS_10bfloat16_tEfNS_4arch4Sm90ELb0ELb0ELb1ELb0ELb1ELb0ELb0ELb1ELb1ELb1ELb0ELb0EEENS1_21CollectiveEpilogueFwdISB_S9_SC_SE_Li256ELb0ELb1ELb0ELb0EEENS1_29StaticPersistentTileSchedulerILb0EEEEEEEEEvNT_6ParamsE)
        /*0278*/ 	.word	0x000000a8


	//----- nvinfo : EIATTR_FRAME_SIZE
	.align		4
.L_145:
        /*027c*/ 	.byte	0x04, 0x11
        /*027e*/ 	.short	(.L_147 - .L_146)
	.align		4
.L_146:
        /*0280*/ 	.word	index@(_ZN7cutlass13device_kernelIN5flash11enable_sm90INS1_16FlashAttnFwdSm90INS1_25CollectiveMainloopFwdSm90ILi2EN4cute5tupleIJNS5_1CILi1EEES8_S8_EEENS6_IJNS7_ILi128EEESA_SA_EEELi128ENS_10bfloat16_tEfNS_4arch4Sm90ELb0ELb0ELb1ELb0ELb1ELb0ELb0ELb1ELb1ELb1ELb0ELb0EEENS1_21CollectiveEpilogueFwdISB_S9_SC_SE_Li256ELb0ELb1ELb0ELb0EEENS1_29StaticPersistentTileSchedulerILb0EEEEEEEEEvNT_6ParamsE)
        /*0284*/ 	.word	0x00000000


	//----- nvinfo : EIATTR_REGCOUNT
	.align		4
.L_147:
        /*0288*/ 	.byte	0x04, 0x2f
        /*028a*/ 	.short	(.L_149 - .L_148)
	.align		4
.L_148:
        /*028c*/ 	.word	index@(_ZN7cutlass13device_kernelIN5flash11enable_sm90INS1_16FlashAttnFwdSm90INS1_25CollectiveMainloopFwdSm90ILi2EN4cute5tupleIJNS5_1CILi1EEES8_S8_EEENS6_IJNS7_ILi128EEENS7_ILi96EEENS7_ILi192EEEEEELi192ENS_10bfloat16_tEfNS_4arch4Sm90ELb1ELb0ELb1ELb1ELb1ELb1ELb0ELb1ELb1ELb1ELb0ELb0EEENS1_21CollectiveEpilogueFwdINS6_IJSA_SC_SB_EEES9_SE_SG_Li256ELb1ELb1ELb0ELb0EEENS1_36VarlenDynamicPersistentTileSchedulerILi128ELi96ELi256ELi128ELb0ELb1ELb1ELb1ELb1ELb1EEEEEEEEEvNT_6ParamsE)
        /*0290*/ 	.word	0x000000a8


	//----- nvinfo : EIATTR_FRAME_SIZE
	.align		4
.L_149:
        /*0294*/ 	.byte	0x04, 0x11
        /*0296*/ 	.short	(.L_151 - .L_150)
	.align		4
.L_150:
        /*0298*/ 	.word	index@(_ZN7cutlass13device_kernelIN5flash11enable_sm90INS1_16FlashAttnFwdSm90INS1_25CollectiveMainloopFwdSm90ILi2EN4cute5tupleIJNS5_1CILi1EEES8_S8_EEENS6_IJNS7_ILi128EEENS7_ILi96EEENS7_ILi192EEEEEELi192ENS_10bfloat16_tEfNS_4arch4Sm90ELb1ELb0ELb1ELb1ELb1ELb1ELb0ELb1ELb1ELb1ELb0ELb0EEENS1_21CollectiveEpilogueFwdINS6_IJSA_SC_SB_EEES9_SE_SG_Li256ELb1ELb1ELb0ELb0EEENS1_36VarlenDynamicPersistentTileSchedulerILi128ELi96ELi256ELi128ELb0ELb1ELb1ELb1ELb1ELb1EEEEEEEEEvNT_6ParamsE)
        /*029c*/ 	.word	0x00000098


	//----- nvinfo : EIATTR_REGCOUNT
	.align		4
.L_151:
        /*02a0*/ 	.byte	0x04, 0x2f
        /*02a2*/ 	.short	(.L_153 - .L_152)
	.align		4
.L_152:
        /*02a4*/ 	.word	index@(_ZN7cutlass13device_kernelIN5flash11enable_sm90INS1_16FlashAttnFwdSm90INS1_25CollectiveMainloopFwdSm90ILi2EN4cute5tupleIJNS5_1CILi1EEES8_S8_EEENS6_IJNS7_ILi128EEENS7_ILi96EEENS7_ILi192EEEEEELi192ENS_10bfloat16_tEfNS_4arch4Sm90ELb1ELb0ELb1ELb1ELb1ELb0ELb0ELb1ELb1ELb1ELb0ELb0EEENS1_21CollectiveEpilogueFwdINS6_IJSA_SC_SB_EEES9_SE_SG_Li256ELb1ELb1ELb0ELb0EEENS1_36VarlenDynamicPersistentTileSchedulerILi128ELi96ELi256ELi128ELb0ELb1ELb1ELb1ELb1ELb1EEEEEEEEEvNT_6ParamsE)
        /*02a8*/ 	.word	0x000000a8


	//----- nvinfo : EIATTR_FRAME_SIZE
	.align		4
.L_153:
        /*02ac*/ 	.byte	0x04, 0x11
        /*02ae*/ 	.short	(.L_155 - .L_154)
	.align		4
.L_154:
        /*02b0*/ 	.word	index@(_ZN7cutlass13device_kernelIN5flash11enable_sm90INS1_16FlashAttnFwdSm90INS1_25CollectiveMainloopFwdSm90ILi2EN4cute5tupleIJNS5_1CILi1EEES8_S8_EEENS6_IJNS7_ILi128EEENS7_ILi96EEENS7_ILi192EEEEEELi192ENS_10bfloat16_tEfNS_4arch4Sm90ELb1ELb0ELb1ELb1ELb1ELb0ELb0ELb1ELb1ELb1ELb0ELb0EEENS1_21CollectiveEpilogueFwdINS6_IJSA_SC_SB_EEES9_SE_SG_Li256ELb1ELb1ELb0ELb0EEENS1_36VarlenDynamicPersistentTileSchedulerILi128ELi96ELi256ELi128ELb0ELb1ELb1ELb1ELb1ELb1EEEEEEEEEvNT_6ParamsE)
        /*02b4*/ 	.word	0x00000030


	//----- nvinfo : EIATTR_REGCOUNT
	.align		4
.L_155:
        /*02b8*/ 	.byte	0x04, 0x2f
        /*02ba*/ 	.short	(.L_157 - .L_156)
	.align		4
.L_156:
        /*02bc*/ 	.word	index@(_ZN7cutlass13device_kernelIN5flash11enable_sm90INS1_16FlashAttnFwdSm90INS1_25CollectiveMainloopFwdSm90ILi2EN4cute5tupleIJNS5_1CILi1EEES8_S8_EEENS6_IJNS7_ILi128EEENS7_ILi96EEENS7_ILi192EEEEEELi192ENS_10bfloat16_tEfNS_4arch4Sm90ELb1ELb0ELb1ELb0ELb1ELb0ELb0ELb1ELb1ELb1ELb0ELb0EEENS1_21CollectiveEpilogueFwdINS6_IJSA_SC_SB_EEES9_SE_SG_Li256ELb0ELb1ELb0ELb0EEENS1_30DynamicPersistentTileSchedulerILi256ELi128ELb0ELb1ELb1EEEEEEEEEvNT_6ParamsE)
        /*02c0*/ 	.word	0x000000a8


	//----- nvinfo : EIATTR_FRAME_SIZE
	.align		4
.L_157:
        /*02c4*/ 	.byte	0x04, 0x11
        /*02c6*/ 	.short	(.L_159 - .L_158)
	.align		4
.L_158:
        /*02c8*/ 	.word	index@(_ZN7cutlass13device_kernelIN5flash11enable_sm90INS1_16FlashAttnFwdSm90INS1_25CollectiveMainloopFwdSm90ILi2EN4cute5tupleIJNS5_1CILi1EEES8_S8_EEENS6_IJNS7_ILi128EEENS7_ILi96EEENS7_ILi192EEEEEELi192ENS_10bfloat16_tEfNS_4arch4Sm90ELb1ELb0ELb1ELb0ELb1ELb0ELb0ELb1ELb1ELb1ELb0ELb0EEENS1_21CollectiveEpilogueFwdINS6_IJSA_SC_SB_EEES9_SE_SG_Li256ELb0ELb1ELb0ELb0EEENS1_30DynamicPersistentTileSchedulerILi256ELi128ELb0ELb1ELb1EEEEEEEEEvNT_6ParamsE)
        /*02cc*/ 	.word	0x00000008


	//----- nvinfo : EIATTR_REGCOUNT
	.align		4
.L_159:
        /*02d0*/ 	.byte	0x04, 0x2f
        /*02d2*/ 	.short	(.L_161 - .L_160)
	.align		4
.L_160:
        /*02d4*/ 	.word	index@(_ZN7cutlass13device_kernelIN5flash11enable_sm90INS1_16FlashAttnFwdSm90INS1_25CollectiveMainloopFwdSm90ILi2EN4cute5tupleIJNS5_1CILi1EEES8_S8_EEENS6_IJNS7_ILi128EEENS7_ILi96EEENS7_ILi192EEEEEELi192ENS_10bfloat16_tEfNS_4arch4Sm90ELb0ELb1ELb1ELb1ELb1ELb1ELb0ELb1ELb1ELb1ELb0ELb0EEENS1_21CollectiveEpilogueFwdINS6_IJSA_SC_SB_EEES9_SE_SG_Li256ELb1ELb1ELb0ELb0EEENS1_36VarlenDynamicPersistentTileSchedulerILi128ELi96ELi256ELi128ELb0ELb1ELb1ELb1ELb0ELb1EEEEEEEEEvNT_6ParamsE)
        /*02d8*/ 	.word	0x000000a8


	//----- nvinfo : EIATTR_FRAME_SIZE
	.align		4
.L_161:
        /*02dc*/ 	.byte	0x04, 0x11
        /*02de*/ 	.short	(.L_163 - .L_162)
	.align		4
.L_162:
        /*02e0*/ 	.word	index@($_ZN7cutlass13device_kernelIN5flash11enable_sm90INS1_16FlashAttnFwdSm90INS1_25CollectiveMainloopFwdSm90ILi2EN4cute5tupleIJNS5_1CILi1EEES8_S8_EEENS6_IJNS7_ILi128EEENS7_ILi96EEENS7_ILi192EEEEEELi192ENS_10bfloat16_tEfNS_4arch4Sm90ELb0ELb1ELb1ELb1ELb1ELb1ELb0ELb1ELb1ELb1ELb0ELb0EEENS1_21CollectiveEpilogueFwdINS6_IJSA_SC_SB_EEES9_SE_SG_Li256ELb1ELb1ELb0ELb0EEENS1_36VarlenDynamicPersistentTileSchedulerILi128ELi96ELi256ELi128ELb0ELb1ELb1ELb1ELb0ELb1EEEEEEEEEvNT_6ParamsE$_ZZN5flash25CollectiveMainloopFwdSm90ILi2EN4cute5tupleIJNS1_1CILi1EEES4_S4_EEENS2_IJNS3_ILi128EEENS3_ILi96EEENS3_ILi192EEEEEELi192EN7cutlass10bfloat16_tEfNSA_4arch4Sm90ELb0ELb1ELb1ELb1ELb1ELb1ELb0ELb1ELb1ELb1ELb0ELb0EE12store_kv_newINS_16FlashAttnFwdSm90ISE_NS_21CollectiveEpilogueFwdINS2_IJS6_S8_S7_EEES5_SB_SD_Li256ELb1ELb1ELb0ELb0EEENS_36VarlenDynamicPersistentTileSchedulerILi128ELi96ELi256ELi128ELb0ELb1ELb1ELb1ELb0ELb1EEEE13SharedStorageEEEbRKNSE_6ParamsENSA_25PipelineTmaAsyncNoClusterILi2ENSA_16PipelineTmaAsyncILi2EEEEESU_RNSA_13PipelineStateILj2EEEiRT_RKNS_16SeqlenInfoQKNewKILb1ELb1EEENS2_IJiiiiEEEENKUliRKT_E_clISW_EEDaiS17_)
        /*02e4*/ 	.word	0x000002c0


	//----- nvinfo : EIATTR_FRAME_SIZE
	.align		4
.L_163:
        /*02e8*/ 	.byte	0x04, 0x11
        /*02ea*/ 	.short	(.L_165 - .L_164)
	.align		4
.L_164:
        /*02ec*/ 	.word	index@(_ZN7cutlass13device_kernelIN5flash11enable_sm90INS1_16FlashAttnFwdSm90INS1_25CollectiveMainloopFwdSm90ILi2EN4cute5tupleIJNS5_1CILi1EEES8_S8_EEENS6_IJNS7_ILi128EEENS7_ILi96EEENS7_ILi192EEEEEELi192ENS_10bfloat16_tEfNS_4arch4Sm90ELb0ELb1ELb1ELb1ELb1ELb1ELb0ELb1ELb1ELb1ELb0ELb0EEENS1_21CollectiveEpilogueFwdINS6_IJSA_SC_SB_EEES9_SE_SG_Li256ELb1ELb1ELb0ELb0EEENS1_36VarlenDynamicPersistentTileSchedulerILi128ELi96ELi256ELi128ELb0ELb1ELb1ELb1ELb0ELb1EEEEEEEEEvNT_6ParamsE)
        /*02f0*/ 	.word	0x000002c0


	//----- nvinfo : EIATTR_REGCOUNT
	.align		4
.L_165:
        /*02f4*/ 	.byte	0x04, 0x2f
        /*02f6*/ 	.short	(.L_167 - .L_166)
	.align		4
.L_166:
        /*02f8*/ 	.word	index@(_ZN7cutlass13device_kernelIN5flash11enable_sm90INS1_16FlashAttnFwdSm90INS1_25CollectiveMainloopFwdSm90ILi2EN4cute5tupleIJNS5_1CILi1EEES8_S8_EEENS6_IJNS7_ILi128EEENS7_ILi96EEENS7_ILi192EEEEEELi192ENS_10bfloat16_tEfNS_4arch4Sm90ELb0ELb1ELb1ELb1ELb1ELb0ELb0ELb1ELb1ELb1ELb0ELb0EEENS1_21CollectiveEpilogueFwdINS6_IJSA_SC_SB_EEES9_SE_SG_Li256ELb1ELb1ELb0ELb0EEENS1_36VarlenDynamicPersistentTileSchedulerILi128ELi96ELi256ELi128ELb0ELb1ELb1ELb1ELb0ELb1EEEEEEEEEvNT_6ParamsE)
        /*02fc*/ 	.word	0x000000a8


	//----- nvinfo : EIATTR_FRAME_SIZE
	.align		4
.L_167:
        /*0300*/ 	.byte	0x04, 0x11
        /*0302*/ 	.short	(.L_169 - .L_168)
	.align		4
.L_168:
        /*0304*/ 	.word	index@(_ZN7cutlass13device_kernelIN5flash11enable_sm90INS1_16FlashAttnFwdSm90INS1_25CollectiveMainloopFwdSm90ILi2EN4cute5tupleIJNS5_1CILi1EEES8_S8_EEENS6_IJNS7_ILi128EEENS7_ILi96EEENS7_ILi192EEEEEELi192ENS_10bfloat16_tEfNS_4arch4Sm90ELb0ELb1ELb1ELb1ELb1ELb0ELb0ELb1ELb1ELb1ELb0ELb0EEENS1_21CollectiveEpilogueFwdINS6_IJSA_SC_SB_EEES9_SE_SG_Li256ELb1ELb1ELb0ELb0EEENS1_36VarlenDynamicPersistentTileSchedulerILi128ELi96ELi256ELi128ELb0ELb1ELb1ELb1ELb0ELb1EEEEEEEEEvNT_6ParamsE)
        /*0308*/ 	.word	0x00000030


	//----- nvinfo : EIATTR_REGCOUNT
	.align		4
.L_169:
        /*030c*/ 	.byte	0x04, 0x2f
        /*030e*/ 	.short	(.L_171 - .L_170)
	.align		4
.L_170:
        /*0310*/ 	.word	index@(_ZN7cutlass13device_kernelIN5flash11enable_sm90INS1_16FlashAttnFwdSm90INS1_25CollectiveMainloopFwdSm90ILi2EN4cute5tupleIJNS5_1CILi1EEES8_S8_EEENS6_IJNS7_ILi128EEENS7_ILi96EEENS7_ILi192EEEEEELi192ENS_10bfloat16_tEfNS_4arch4Sm90ELb0ELb1ELb1ELb0ELb1ELb0ELb0ELb1ELb1ELb1ELb0ELb0EEENS1_21CollectiveEpilogueFwdINS6_IJSA_SC_SB_EEES9_SE_SG_Li256ELb0ELb1ELb0ELb0EEENS1_30DynamicPersistentTileSchedulerILi256ELi128ELb0ELb1ELb1EEEEEEEEEvNT_6ParamsE)
        /*0314*/ 	.word	0x000000a8


	//----- nvinfo : EIATTR_FRAME_SIZE
	.align		4
.L_171:
        /*0318*/ 	.byte	0x04, 0x11
        /*031a*/ 	.short	(.L_173 - .L_172)
	.align		4
.L_172:
        /*031c*/ 	.word	index@(_ZN7cutlass13device_kernelIN5flash11enable_sm90INS1_16FlashAttnFwdSm90INS1_25CollectiveMainloopFwdSm90ILi2EN4cute5tupleIJNS5_1CILi1EEES8_S8_EEENS6_IJNS7_ILi128EEENS7_ILi96EEENS7_ILi192EEEEEELi192ENS_10bfloat16_tEfNS_4arch4Sm90ELb0ELb1ELb1ELb0ELb1ELb0ELb0ELb1ELb1ELb1ELb0ELb0EEENS1_21CollectiveEpilogueFwdINS6_IJSA_SC_SB_EEES9_SE_SG_Li256ELb0ELb1ELb0ELb0EEENS1_30DynamicPersistentTileSchedulerILi256ELi128ELb0ELb1ELb1EEEEEEEEEvNT_6ParamsE)
        /*0320*/ 	.word	0x00000008


	//----- nvinfo : EIATTR_REGCOUNT
	.align		4
.L_173:
        /*0324*/ 	.byte	0x04, 0x2f
        /*0326*/ 	.short	(.L_175 - .L_174)
	.align		4
.L_174:
        /*0328*/ 	.word	index@(_ZN7cutlass13device_kernelIN5flash11enable_sm90INS1_16FlashAttnFwdSm90INS1_25CollectiveMainloopFwdSm90ILi2EN4cute5tupleIJNS5_1CILi1EEES8_S8_EEENS6_IJNS7_ILi128EEENS7_ILi96EEENS7_ILi192EEEEEELi192ENS_10bfloat16_tEfNS_4arch4Sm90ELb0ELb0ELb1ELb1ELb1ELb1ELb0ELb1ELb1ELb1ELb0ELb0EEENS1_21CollectiveEpilogueFwdINS6_IJSA_SC_SB_EEES9_SE_SG_Li256ELb1ELb1ELb0ELb0EEENS1_36VarlenDynamicPersistentTileSchedulerILi128ELi96ELi256ELi128ELb0ELb1ELb1ELb0ELb1ELb1EEEEEEEEEvNT_6ParamsE)
        /*032c*/ 	.word	0x000000a8


	//----- nvinfo : EIATTR_FRAME_SIZE
	.align		4
.L_175:
        /*0330*/ 	.byte	0x04, 0x11
        /*0332*/ 	.short	(.L_177 - .L_176)
	.align		4
.L_176:
        /*0334*/ 	.word	index@(_ZN7cutlass13device_kernelIN5flash11enable_sm90INS1_16FlashAttnFwdSm90INS1_25CollectiveMainloopFwdSm90ILi2EN4cute5tupleIJNS5_1CILi1EEES8_S8_EEENS6_IJNS7_ILi128EEENS7_ILi96EEENS7_ILi192EEEEEELi192ENS_10bfloat16_tEfNS_4arch4Sm90ELb0ELb0ELb1ELb1ELb1ELb1ELb0ELb1ELb1ELb1ELb0ELb0EEENS1_21CollectiveEpilogueFwdINS6_IJSA_SC_SB_EEES9_SE_SG_Li256ELb1ELb1ELb0ELb0EEENS1_36VarlenDynamicPersistentTileSchedulerILi128ELi96ELi256ELi128ELb0ELb1ELb1ELb0ELb1ELb1EEEEEEEEEvNT_6ParamsE)
        /*0338*/ 	.word	0x00000098


	//----- nvinfo : EIATTR_REGCOUNT
	.align		4
.L_177:
        /*033c*/ 	.byte	0x04, 0x2f
        /*033e*/ 	.short	(.L_179 - .L_178)
	.align		4
.L_178:
        /*0340*/ 	.word	index@(_ZN7cutlass13device_kernelIN5flash11enable_sm90INS1_16FlashAttnFwdSm90INS1_25CollectiveMainloopFwdSm90ILi2EN4cute5tupleIJNS5_1CILi1EEES8_S8_EEENS6_IJNS7_ILi128EEENS7_ILi96EEENS7_ILi192EEEEEELi192ENS_10bfloat16_tEfNS_4arch4Sm90ELb0ELb0ELb1ELb1ELb1ELb0ELb0ELb1ELb1ELb1ELb0ELb0EEENS1_21CollectiveEpilogueFwdINS6_IJSA_SC_SB_EEES9_SE_SG_Li256ELb1ELb1ELb0ELb0EEENS1_36VarlenDynamicPersistentTileSchedulerILi128ELi96ELi256ELi128ELb0ELb1ELb1ELb0ELb1ELb1EEEEEEEEEvNT_6ParamsE)
        /*0344*/ 	.word	0x000000a8


	//----- nvinfo : EIATTR_FRAME_SIZE
	.align		4
.L_179:
        /*0348*/ 	.byte	0x04, 0x11
        /*034a*/ 	.short	(.L_181 - .L_180)
	.align		4
.L_180:
        /*034c*/ 	.word	index@(_ZN7cutlass13device_kernelIN5flash11enable_sm90INS1_16FlashAttnFwdSm90INS1_25CollectiveMainloopFwdSm90ILi2EN4cute5tupleIJNS5_1CILi1EEES8_S8_EEENS6_IJNS7_ILi128EEENS7_ILi96EEENS7_ILi192EEEEEELi192ENS_10bfloat16_tEfNS_4arch4Sm90ELb0ELb0ELb1ELb1ELb1ELb0ELb0ELb1ELb1ELb1ELb0ELb0EEENS1_21CollectiveEpilogueFwdINS6_IJSA_SC_SB_EEES9_SE_SG_Li256ELb1ELb1ELb0ELb0EEENS1_36VarlenDynamicPersistentTileSchedulerILi128ELi96ELi256ELi128ELb0ELb1ELb1ELb0ELb1ELb1EEEEEEEEEvNT_6ParamsE)
        /*0350*/ 	.word	0x00000030


	//----- nvinfo : EIATTR_REGCOUNT
	.align		4
.L_181:
        /*0354*/ 	.byte	0x04, 0x2f
        /*0356*/ 	.short	(.L_183 - .L_182)
	.align		4
.L_182:
        /*0358*/ 	.word	index@(_ZN7cutlass13device_kernelIN5flash11enable_sm90INS1_16FlashAttnFwdSm90INS1_25CollectiveMainloopFwdSm90ILi2EN4cute5tupleIJNS5_1CILi1EEES8_S8_EEENS6_IJNS7_ILi128EEENS7_ILi96EEENS7_ILi192EEEEEELi192ENS_10bfloat16_tEfNS_4arch4Sm90ELb0ELb0ELb1ELb0ELb1ELb0ELb0ELb1ELb1ELb1ELb0ELb0EEENS1_21CollectiveEpilogueFwdINS6_IJSA_SC_SB_EEES9_SE_SG_Li256ELb0ELb1ELb0ELb0EEENS1_29StaticPersistentTileSchedulerILb0EEEEEEEEEvNT_6ParamsE)
        /*035c*/ 	.word	0x000000a8


	//----- nvinfo : EIATTR_FRAME_SIZE
	.align		4
.L_183:
        /*0360*/ 	.byte	0x04, 0x11
        /*0362*/ 	.short	(.L_185 - .L_184)
	.align		4
.L_184:
        /*0364*/ 	.word	index@(_ZN7cutlass13device_kernelIN5flash11enable_sm90INS1_16FlashAttnFwdSm90INS1_25CollectiveMainloopFwdSm90ILi2EN4cute5tupleIJNS5_1CILi1EEES8_S8_EEENS6_IJNS7_ILi128EEENS7_ILi96EEENS7_ILi192EEEEEELi192ENS_10bfloat16_tEfNS_4arch4Sm90ELb0ELb0ELb1ELb0ELb1ELb0ELb0ELb1ELb1ELb1ELb0ELb0EEENS1_21CollectiveEpilogueFwdINS6_IJSA_SC_SB_EEES9_SE_SG_Li256ELb0ELb1ELb0ELb0EEENS1_29StaticPersistentTileSchedulerILb0EEEEEEEEEvNT_6ParamsE)
        /*0368*/ 	.word	0x00000008


	//----- nvinfo : EIATTR_REGCOUNT
	.align		4
.L_185:
        /*036c*/ 	.byte	0x04, 0x2f
        /*036e*/ 	.short	(.L_187 - .L_186)
	.align		4
.L_186:
        /*0370*/ 	.word	index@(_ZN7cutlass13device_kernelIN5flash11enable_sm90INS1_16FlashAttnFwdSm90INS1_25CollectiveMainloopFwdSm90ILi2EN4cute5tupleIJNS5_1CILi1EEES8_S8_EEENS6_IJNS7_ILi128EEENS7_ILi80EEENS7_ILi256EEEEEELi256ENS_10bfloat16_tEfNS_4arch4Sm90ELb1ELb0ELb1ELb1ELb1ELb1ELb0ELb1ELb1ELb1ELb0ELb0EEENS1_21CollectiveEpilogueFwdINS6_IJSA_SC_SB_EEES9_SE_SG_Li256ELb1ELb1ELb0ELb0EEENS1_36VarlenDynamicPersistentTileSchedulerILi128ELi80ELi256ELi128ELb0ELb1ELb1ELb1ELb1ELb1EEEEEEEEEvNT_6ParamsE)
        /*0374*/ 	.word	0x000000a8


	//----- nvinfo : EIATTR_FRAME_SIZE
	.align		4
.L_187:
        /*0378*/ 	.byte	0x04, 0x11
        /*037a*/ 	.short	(.L_189 - .L_188)
	.align		4
.L_188:
        /*037c*/ 	.word	index@(_ZN7cutlass13device_kernelIN5flash11enable_sm90INS1_16FlashAttnFwdSm90INS1_25CollectiveMainloopFwdSm90ILi2EN4cute5tupleIJNS5_1CILi1EEES8_S8_EEENS6_IJNS7_ILi128EEENS7_ILi80EEENS7_ILi256EEEEEELi256ENS_10bfloat16_tEfNS_4arch4Sm90ELb1ELb0ELb1ELb1ELb1ELb1ELb0ELb1ELb1ELb1ELb0ELb0EEENS1_21CollectiveEpilogueFwdINS6_IJSA_SC_SB_EEES9_SE_SG_Li256ELb1ELb1ELb0ELb0EEENS1_36VarlenDynamicPersistentTileSchedulerILi128ELi80ELi256ELi128ELb0ELb1ELb1ELb1ELb1ELb1EEEEEEEEEvNT_6ParamsE)
        /*0380*/ 	.word	0x00000098


	//----- nvinfo : EIATTR_REGCOUNT
	.align		4
.L_189:
        /*0384*/ 	.byte	0x04, 0x2f
        /*0386*/ 	.short	(.L_191 - .L_190)
	.align		4
.L_190:
        /*0388*/ 	.word	index@(_ZN7cutlass13device_kernelIN5flash11enable_sm90INS1_16FlashAttnFwdSm90INS1_25CollectiveMainloopFwdSm90ILi2EN4cute5tupleIJNS5_1CILi1EEES8_S8_EEENS6_IJNS7_ILi128EEENS7_ILi80EEENS7_ILi256EEEEEELi256ENS_10bfloat16_tEfNS_4arch4Sm90ELb1ELb0ELb1ELb1ELb1ELb0ELb0ELb1ELb1ELb1ELb0ELb0EEENS1_21CollectiveEpilogueFwdINS6_IJSA_SC_SB_EEES9_SE_SG_Li256ELb1ELb1ELb0ELb0EEENS1_36VarlenDynamicPersistentTileSchedulerILi128ELi80ELi256ELi128ELb0ELb1ELb1ELb1ELb1ELb1EEEEEEEEEvNT_6ParamsE)
        /*038c*/ 	.word	0x000000a8


	//----- nvinfo : EIATTR_FRAME_SIZE
	.align		4
.L_191:
        /*0390*/ 	.byte	0x04, 0x11
        /*0392*/ 	.short	(.L_193 - .L_192)
	.align		4
.L_192:
        /*0394*/ 	.word	index@(_ZN7cutlass13device_kernelIN5flash11enable_sm90INS1_16FlashAttnFwdSm90INS1_25CollectiveMainloopFwdSm90ILi2EN4cute5tupleIJNS5_1CILi1EEES8_S8_EEENS6_IJNS7_ILi128EEENS7_ILi80EEENS7_ILi256EEEEEELi256ENS_10bfloat16_tEfNS_4arch4Sm90ELb1ELb0ELb1ELb1ELb1ELb0ELb0ELb1ELb1ELb1ELb0ELb0EEENS1_21CollectiveEpilogueFwdINS6_IJSA_SC_SB_EEES9_SE_SG_Li256ELb1ELb1ELb0ELb0EEENS1_36VarlenDynamicPersistentTileSchedulerILi128ELi80ELi256ELi128ELb0ELb1ELb1ELb1ELb1ELb1EEEEEEEEEvNT_6ParamsE)
        /*0398*/ 	.word	0x00000030


	//----- nvinfo : EIATTR_REGCOUNT
	.align		4
.L_193:
        /*039c*/ 	.byte	0x04, 0x2f
        /*039e*/ 	.short	(.L_195 - .L_194)
	.align		4
.L_194:
        /*03a0*/ 	.word	index@(_ZN7cutlass13device_kernelIN5flash11enable_sm90INS1_16FlashAttnFwdSm90INS1_25CollectiveMainloopFwdSm90ILi2EN4cute5tupleIJNS5_1CILi1EEES8_S8_EEENS6_IJNS7_ILi128EEENS7_ILi80EEENS7_ILi256EEEEEELi256ENS_10bfloat16_tEfNS_4arch4Sm90ELb1ELb0ELb1ELb0ELb1ELb0ELb0ELb1ELb1ELb1ELb0ELb0EEENS1_21CollectiveEpilogueFwdINS6_IJSA_SC_SB_EEES9_SE_SG_Li256ELb0ELb1ELb0ELb0EEENS1_30DynamicPersistentTileSchedulerILi256ELi128ELb0ELb1ELb1EEEEEEEEEvNT_6ParamsE)
        /*03a4*/ 	.word	0x000000a8


	//----- nvinfo : EIATTR_FRAME_SIZE
	.align		4
.L_195:
        /*03a8*/ 	.byte	0x04, 0x11
        /*03aa*/ 	.short	(.L_197 - .L_196)
	.align		4
.L_196:
        /*03ac*/ 	.word	index@(_ZN7cutlass13device_kernelIN5flash11enable_sm90INS1_16FlashAttnFwdSm90INS1_25CollectiveMainloopFwdSm90ILi2EN4cute5tupleIJNS5_1CILi1EEES8_S8_EEENS6_IJNS7_ILi128EEENS7_ILi80EEENS7_ILi256EEEEEELi256ENS_10bfloat16_tEfNS_4arch4Sm90ELb1ELb0ELb1ELb0ELb1ELb0ELb0ELb1ELb1ELb1ELb0ELb0EEENS1_21CollectiveEpilogueFwdINS6_IJSA_SC_SB_EEES9_SE_SG_Li256ELb0ELb1ELb0ELb0EEENS1_30DynamicPersistentTileSchedulerILi256ELi128ELb0ELb1ELb1EEEEEEEEEvNT_6ParamsE)
        /*03b0*/ 	.word	0x00000008


	//----- nvinfo : EIATTR_REGCOUNT
	.align		4
.L_197:
        /*03b4*/ 	.byte	0x04, 0x2f
        /*03b6*/ 	.short	(.L_199 - .L_198)
	.align		4
.L_198:
        /*03b8*/ 	.word	index@(_ZN7cutlass13device_kernelIN5flash11enable_sm90INS1_16FlashAttnFwdSm90INS1_25CollectiveMainloopFwdSm90ILi2EN4cute5tupleIJNS5_1CILi1EEES8_S8_EEENS6_IJNS7_ILi128EEENS7_ILi64EEENS7_ILi256EEEEEELi256ENS_10bfloat16_tEfNS_4arch4Sm90ELb0ELb1ELb1ELb1ELb1ELb1ELb0ELb1ELb1ELb1ELb0ELb0EEENS1_21CollectiveEpilogueFwdINS6_IJSA_SC_SB_EEES9_SE_SG_Li256ELb1ELb1ELb0ELb0EEENS1_36VarlenDynamicPersistentTileSchedulerILi128ELi64ELi256ELi128ELb0ELb1ELb1ELb1ELb0ELb1EEEEEEEEEvNT_6ParamsE)
        /*03bc*/ 	.word	0x000000a8


	//----- nvinfo : EIATTR_FRAME_SIZE
	.align		4
.L_199:
        /*03c0*/ 	.byte	0x04, 0x11
        /*03c2*/ 	.short	(.L_201 - .L_200)
	.align		4
.L_200:
        /*03c4*/ 	.word	index@(_ZN7cutlass13device_kernelIN5flash11enable_sm90INS1_16FlashAttnFwdSm90INS1_25CollectiveMainloopFwdSm90ILi2EN4cute5tupleIJNS5_1CILi1EEES8_S8_EEENS6_IJNS7_ILi128EEENS7_ILi64EEENS7_ILi256EEEEEELi256ENS_10bfloat16_tEfNS_4arch4Sm90ELb0ELb1ELb1ELb1ELb1ELb1ELb0ELb1ELb1ELb1ELb0ELb0EEENS1_21CollectiveEpilogueFwdINS6_IJSA_SC_SB_EEES9_SE_SG_Li256ELb1ELb1ELb0ELb0EEENS1_36VarlenDynamicPersistentTileSchedulerILi128ELi64ELi256ELi128ELb0ELb1ELb1ELb1ELb0ELb1EEEEEEEEEvNT_6ParamsE)
        /*03c8*/ 	.word	0x000000d8


	//----- nvinfo : EIATTR_REGCOUNT
	.align		4
.L_201:
        /*03cc*/ 	.byte	0x04, 0x2f
        /*03ce*/ 	.short	(.L_203 - .L_202)
	.align		4
.L_202:
        /*03d0*/ 	.word	index@(_ZN7cutlass13device_kernelIN5flash11enable_sm90INS1_16FlashAttnFwdSm90INS1_25CollectiveMainloopFwdSm90ILi2EN4cute5tupleIJNS5_1CILi1EEES8_S8_EEENS6_IJNS7_ILi128EEENS7_ILi64EEENS7_ILi256EEEEEELi256ENS_10bfloat16_tEfNS_4arch4Sm90ELb0ELb1ELb1ELb1ELb1ELb0ELb0ELb1ELb1ELb1ELb0ELb0EEENS1_21CollectiveEpilogueFwdINS6_IJSA_SC_SB_EEES9_SE_SG_Li256ELb1ELb1ELb0ELb0EEENS1_36VarlenDynamicPersistentTileSchedulerILi128ELi64ELi256ELi128ELb0ELb1ELb1ELb1ELb0ELb1EEEEEEEEEvNT_6ParamsE)
        /*03d4*/ 	.word	0x000000a8


	//----- nvinfo : EIATTR_FRAME_SIZE
	.align		4
.L_203:
        /*03d8*/ 	.byte	0x04, 0x11
        /*03da*/ 	.short	(.L_205 - .L_204)
	.align		4
.L_204:
        /*03dc*/ 	.word	index@(_ZN7cutlass13device_kernelIN5flash11enable_sm90INS1_16FlashAttnFwdSm90INS1_25CollectiveMainloopFwdSm90ILi2EN4cute5tupleIJNS5_1CILi1EEES8_S8_EEENS6_IJNS7_ILi128EEENS7_ILi64EEENS7_ILi256EEEEEELi256ENS_10bfloat16_tEfNS_4arch4Sm90ELb0ELb1ELb1ELb1ELb1ELb0ELb0ELb1ELb1ELb1ELb0ELb0EEENS1_21CollectiveEpilogueFwdINS6_IJSA_SC_SB_EEES9_SE_SG_Li256ELb1ELb1ELb0ELb0EEENS1_36VarlenDynamicPersistentTileSchedulerILi128ELi64ELi256ELi128ELb0ELb1ELb1ELb1ELb0ELb1EEEEEEEEEvNT_6ParamsE)
        /*03e0*/ 	.word	0x00000028


	//----- nvinfo : EIATTR_REGCOUNT
	.align		4
.L_205:
        /*03e4*/ 	.byte	0x04, 0x2f
        /*03e6*/ 	.short	(.L_207 - .L_206)
	.align		4
.L_206:
        /*03e8*/ 	.word	index@(_ZN7cutlass13device_kernelIN5flash11enable_sm90INS1_16FlashAttnFwdSm90INS1_25CollectiveMainloopFwdSm90ILi2EN4cute5tupleIJNS5_1CILi1EEES8_S8_EEENS6_IJNS7_ILi128EEENS7_ILi64EEENS7_ILi256EEEEEELi256ENS_10bfloat16_tEfNS_4arch4Sm90ELb0ELb1ELb1ELb0ELb1ELb0ELb0ELb1ELb1ELb1ELb0ELb0EEENS1_21CollectiveEpilogueFwdINS6_IJSA_SC_SB_EEES9_SE_SG_Li256ELb0ELb1ELb0ELb0EEENS1_30DynamicPersistentTileSchedulerILi256ELi128ELb0ELb1ELb1EEEEEEEEEvNT_6ParamsE)
        /*03ec*/ 	.word	0x000000a8


	//----- nvinfo : EIATTR_FRAME_SIZE
	.align		4
.L_207:
        /*03f0*/ 	.byte	0x04, 0x11
        /*03f2*/ 	.short	(.L_209 - .L_208)
	.align		4
.L_208:
        /*03f4*/ 	.word	index@(_ZN7cutlass13device_kernelIN5flash11enable_sm90INS1_16FlashAttnFwdSm90INS1_25CollectiveMainloopFwdSm90ILi2EN4cute5tupleIJNS5_1CILi1EEES8_S8_EEENS6_IJNS7_ILi128EEENS7_ILi64EEENS7_ILi256EEEEEELi256ENS_10bfloat16_tEfNS_4arch4Sm90ELb0ELb1ELb1ELb0ELb1ELb0ELb0ELb1ELb1ELb1ELb0ELb0EEENS1_21CollectiveEpilogueFwdINS6_IJSA_SC_SB_EEES9_SE_SG_Li256ELb0ELb1ELb0ELb0EEENS1_30DynamicPersistentTileSchedulerILi256ELi128ELb0ELb1ELb1EEEEEEEEEvNT_6ParamsE)
        /*03f8*/ 	.word	0x00000008


	//----- nvinfo : EIATTR_REGCOUNT
	.align		4
.L_209:
        /*03fc*/ 	.byte	0x04, 0x2f
        /*03fe*/ 	.short	(.L_211 - .L_210)
	.align		4
.L_210:
        /*0400*/ 	.word	index@(_ZN7cutlass13device_kernelIN5flash11enable_sm90INS1_16FlashAttnFwdSm90INS1_25CollectiveMainloopFwdSm90ILi2EN4cute5tupleIJNS5_1CILi1EEES8_S8_EEENS6_IJNS7_ILi128EEENS7_ILi80EEENS7_ILi256EEEEEELi256ENS_10bfloat16_tEfNS_4arch4Sm90ELb0ELb0ELb1ELb1ELb1ELb1ELb0ELb1ELb1ELb1ELb0ELb0EEENS1_21CollectiveEpilogueFwdINS6_IJSA_SC_SB_EEES9_SE_SG_Li256ELb1ELb1ELb0ELb0EEENS1_36VarlenDynamicPersistentTileSchedulerILi128ELi80ELi256ELi128ELb0ELb1ELb1ELb0ELb1ELb1EEEEEEEEEvNT_6ParamsE)
        /*0404*/ 	.word	0x000000a8


	//----- nvinfo : EIATTR_FRAME_SIZE
	.align		4
.L_211:
        /*0408*/ 	.byte	0x04, 0x11
        /*040a*/ 	.short	(.L_213 - .L_212)
	.align		4
.L_212:
        /*040c*/ 	.word	index@(_ZN7cutlass13device_kernelIN5flash11enable_sm90INS1_16FlashAttnFwdSm90INS1_25CollectiveMainloopFwdSm90ILi2EN4cute5tupleIJNS5_1CILi1EEES8_S8_EEENS6_IJNS7_ILi128EEENS7_ILi80EEENS7_ILi256EEEEEELi256ENS_10bfloat16_tEfNS_4arch4Sm90ELb0ELb0ELb1ELb1ELb1ELb1ELb0ELb1ELb1ELb1ELb0ELb0EEENS1_21CollectiveEpilogueFwdINS6_IJSA_SC_SB_EEES9_SE_SG_Li256ELb1ELb1ELb0ELb0EEENS1_36VarlenDynamicPersistentTileSchedulerILi128ELi80ELi256ELi128ELb0ELb1ELb1ELb0ELb1ELb1EEEEEEEEEvNT_6ParamsE)
        /*0410*/ 	.word	0x00000080


	//----- nvinfo : EIATTR_REGCOUNT
	.align		4
.L_213:
        /*0414*/ 	.byte	0x04, 0x2f
        /*0416*/ 	.short	(.L_215 - .L_214)
	.align		4
.L_214:
        /*0418*/ 	.word	index@(_ZN7cutlass13device_kernelIN5flash11enable_sm90INS1_16FlashAttnFwdSm90INS1_25CollectiveMainloopFwdSm90ILi2EN4cute5tupleIJNS5_1CILi1EEES8_S8_EEENS6_IJNS7_ILi128EEENS7_ILi80EEENS7_ILi256EEEEEELi256ENS_10bfloat16_tEfNS_4arch4Sm90ELb0ELb0ELb1ELb1ELb1ELb0ELb0ELb1ELb1ELb1ELb0ELb0EEENS1_21CollectiveEpilogueFwdINS6_IJSA_SC_SB_EEES9_SE_SG_Li256ELb1ELb1ELb0ELb0EEENS1_36VarlenDynamicPersistentTileSchedulerILi128ELi80ELi256ELi128ELb0ELb1ELb1ELb0ELb1ELb1EEEEEEEEEvNT_6ParamsE)
        /*041c*/ 	.word	0x000000a8


	//----- nvinfo : EIATTR_FRAME_SIZE
	.align		4
.L_215:
        /*0420*/ 	.byte	0x04, 0x11
        /*0422*/ 	.short	(.L_217 - .L_216)
	.align		4
.L_216:
        /*0424*/ 	.word	index@(_ZN7cutlass13device_kernelIN5flash11enable_sm90INS1_16FlashAttnFwdSm90INS1_25CollectiveMainloopFwdSm90ILi2EN4cute5tupleIJNS5_1CILi1EEES8_S8_EEENS6_IJNS7_ILi128EEENS7_ILi80EEENS7_ILi256EEEEEELi256ENS_10bfloat16_tEfNS_4arch4Sm90ELb0ELb0ELb1ELb1ELb1ELb0ELb0ELb1ELb1ELb1ELb0ELb0EEENS1_21CollectiveEpilogueFwdINS6_IJSA_SC_SB_EEES9_SE_SG_Li256ELb1ELb1ELb0ELb0EEENS1_36VarlenDynamicPersistentTileSchedulerILi128ELi80ELi256ELi128ELb0ELb1ELb1ELb0ELb1ELb1EEEEEEEEEvNT_6ParamsE)
        /*0428*/ 	.word	0x00000028


	//----- nvinfo : EIATTR_REGCOUNT
	.align		4
.L_217:
        /*042c*/ 	.byte	0x04, 0x2f
        /*042e*/ 	.short	(.L_219 - .L_218)
	.align		4
.L_218:
        /*0430*/ 	.word	index@(_ZN7cutlass13device_kernelIN5flash11enable_sm90INS1_16FlashAttnFwdSm90INS1_25CollectiveMainloopFwdSm90ILi2EN4cute5tupleIJNS5_1CILi1EEES8_S8_EEENS6_IJNS7_ILi128EEENS7_ILi80EEENS7_ILi256EEEEEELi256ENS_10bfloat16_tEfNS_4arch4Sm90ELb0ELb0ELb1ELb0ELb1ELb0ELb0ELb1ELb1ELb1ELb0ELb0EEENS1_21CollectiveEpilogueFwdINS6_IJSA_SC_SB_EEES9_SE_SG_Li256ELb0ELb1ELb0ELb0EEENS1_29StaticPersistentTileSchedulerILb0EEEEEEEEEvNT_6ParamsE)
        /*0434*/ 	.word	0x000000a8


	//----- nvinfo : EIATTR_FRAME_SIZE
	.align		4
.L_219:
        /*0438*/ 	.byte	0x04, 0x11
        /*043a*/ 	.short	(.L_221 - .L_220)
	.align		4
.L_220:
        /*043c*/ 	.word	index@(_ZN7cutlass13device_kernelIN5flash11enable_sm90INS1_16FlashAttnFwdSm90INS1_25CollectiveMainloopFwdSm90ILi2EN4cute5tupleIJNS5_1CILi1EEES8_S8_EEENS6_IJNS7_ILi128EEENS7_ILi80EEENS7_ILi256EEEEEELi256ENS_10bfloat16_tEfNS_4arch4Sm90ELb0ELb0ELb1ELb0ELb1ELb0ELb0ELb1ELb1ELb1ELb0ELb0EEENS1_21CollectiveEpilogueFwdINS6_IJSA_SC_SB_EEES9_SE_SG_Li256ELb0ELb1ELb0ELb0EEENS1_29StaticPersistentTileSchedulerILb0EEEEEEEEEvNT_6ParamsE)
        /*0440*/ 	.word	0x00000010


	//----- nvinfo : EIATTR_MIN_STACK_SIZE
	.align		4
.L_221:
        /*0444*/ 	.byte	0x04, 0x12
        /*0446*/ 	.short	(.L_223 - .L_222)
	.align		4
.L_222:
        /*0448*/ 	.word	index@(_ZN7cutlass13device_kernelIN5flash11enable_sm90INS1_16FlashAttnFwdSm90INS1_25CollectiveMainloopFwdSm90ILi2EN4cute5tupleIJNS5_1CILi1EEES8_S8_EEENS6_IJNS7_ILi128EEENS7_ILi80EEENS7_ILi256EEEEEELi256ENS_10bfloat16_tEfNS_4arch4Sm90ELb0ELb0ELb1ELb0ELb1ELb0ELb0ELb1ELb1ELb1ELb0ELb0EEENS1_21CollectiveEpilogueFwdINS6_IJSA_SC_SB_EEES9_SE_SG_Li256ELb0ELb1ELb0ELb0EEENS1_29StaticPersistentTileSchedulerILb0EEEEEEEEEvNT_6ParamsE)
        /*044c*/ 	.word	0x00000010


	//----- nvinfo : EIATTR_MIN_STACK_SIZE
	.align		4
.L_223:
        /*0450*/ 	.byte	0x04, 0x12
        /*0452*/ 	.short	(.L_225 - .L_224)
	.align		4
.L_224:
        /*0454*/ 	.word	index@(_ZN7cutlass13device_kernelIN5flash11enable_sm90INS1_16FlashAttnFwdSm90INS1_25CollectiveMainloopFwdSm90ILi2EN4cute5tupleIJNS5_1CILi1EEES8_S8_EEENS6_IJNS7_ILi128EEENS7_ILi80EEENS7_ILi256EEEEEELi256ENS_10bfloat16_tEfNS_4arch4Sm90ELb0ELb0ELb1ELb1ELb1ELb0ELb0ELb1ELb1ELb1ELb0ELb0EEENS1_21CollectiveEpilogueFwdINS6_IJSA_SC_SB_EEES9_SE_SG_Li256ELb1ELb1ELb0ELb0EEENS1_36VarlenDynamicPersistentTileSchedulerILi128ELi80ELi256ELi128ELb0ELb1ELb1ELb0ELb1ELb1EEEEEEEEEvNT_6ParamsE)
        /*0458*/ 	.word	0x00000028


	//----- nvinfo : EIATTR_MIN_STACK_SIZE
	.align		4
.L_225:
        /*045c*/ 	.byte	0x04, 0x12
        /*045e*/ 	.short	(.L_227 - .L_226)
	.align		4
.L_226:
        /*0460*/ 	.word	index@(_ZN7cutlass13device_kernelIN5flash11enable_sm90INS1_16FlashAttnFwdSm90INS1_25CollectiveMainloopFwdSm90ILi2EN4cute5tupleIJNS5_1CILi1EEES8_S8_EEENS6_IJNS7_ILi128EEENS7_ILi80EEENS7_ILi256EEEEEELi256ENS_10bfloat16_tEfNS_4arch4Sm90ELb0ELb0ELb1ELb1ELb1ELb1ELb0ELb1ELb1ELb1ELb0ELb0EEENS1_21CollectiveEpilogueFwdINS6_IJSA_SC_SB_EEES9_SE_SG_Li256ELb1ELb1ELb0ELb0EEENS1_36VarlenDynamicPersistentTileSchedulerILi128ELi80ELi256ELi128ELb0ELb1ELb1ELb0ELb1ELb1EEEEEEEEEvNT_6ParamsE)
        /*0464*/ 	.word	0x00000080


	//----- nvinfo : EIATTR_MIN_STACK_SIZE
	.align		4
.L_227:
        /*0468*/ 	.byte	0x04, 0x12
        /*046a*/ 	.short	(.L_229 - .L_228)
	.align		4
.L_228:
        /*046c*/ 	.word	index@(_ZN7cutlass13device_kernelIN5flash11enable_sm90INS1_16FlashAttnFwdSm90INS1_25CollectiveMainloopFwdSm90ILi2EN4cute5tupleIJNS5_1CILi1EEES8_S8_EEENS6_IJNS7_ILi128EEENS7_ILi64EEENS7_ILi256EEEEEELi256ENS_10bfloat16_tEfNS_4arch4Sm90ELb0ELb1ELb1ELb0ELb1ELb0ELb0ELb1ELb1ELb1ELb0ELb0EEENS1_21CollectiveEpilogueFwdINS6_IJSA_SC_SB_EEES9_SE_SG_Li256ELb0ELb1ELb0ELb0EEENS1_30DynamicPersistentTileSchedulerILi256ELi128ELb0ELb1ELb1EEEEEEEEEvNT_6ParamsE)
        /*0470*/ 	.word	0x00000008


	//----- nvinfo : EIATTR_MIN_STACK_SIZE
	.align		4
.L_229:
        /*0474*/ 	.byte	0x04, 0x12
        /*0476*/ 	.short	(.L_231 - .L_230)
	.align		4
.L_230:
        /*0478*/ 	.word	index@(_ZN7cutlass13device_kernelIN5flash11enable_sm90INS1_16FlashAttnFwdSm90INS1_25CollectiveMainloopFwdSm90ILi2EN4cute5tupleIJNS5_1CILi1EEES8_S8_EEENS6_IJNS7_ILi128EEENS7_ILi64EEENS7_ILi256EEEEEELi256ENS_10bfloat16_tEfNS_4arch4Sm90ELb0ELb1ELb1ELb1ELb1ELb0ELb0ELb1ELb1ELb1ELb0ELb0EEENS1_21CollectiveEpilogueFwdINS6_IJSA_SC_SB_EEES9_SE_SG_Li256ELb1ELb1ELb0ELb0EEENS1_36VarlenDynamicPersistentTileSchedulerILi128ELi64ELi256ELi128ELb0ELb1ELb1ELb1ELb0ELb1EEEEEEEEEvNT_6ParamsE)
        /*047c*/ 	.word	0x00000028


	//----- nvinfo : EIATTR_MIN_STACK_SIZE
	.align		4
.L_231:
        /*0480*/ 	.byte	0x04, 0x12
        /*0482*/ 	.short	(.L_233 - .L_232)
	.align		4
.L_232:
        /*0484*/ 	.word	index@(_ZN7cutlass13device_kernelIN5flash11enable_sm90INS1_16FlashAttnFwdSm90INS1_25CollectiveMainloopFwdSm90ILi2EN4cute5tupleIJNS5_1CILi1EEES8_S8_EEENS6_IJNS7_ILi128EEENS7_ILi64EEENS7_ILi256EEEEEELi256ENS_10bfloat16_tEfNS_4arch4Sm90ELb0ELb1ELb1ELb1ELb1ELb1ELb0ELb1ELb1ELb1ELb0ELb0EEENS1_21CollectiveEpilogueFwdINS6_IJSA_SC_SB_EEES9_SE_SG_Li256ELb1ELb1ELb0ELb0EEENS1_36VarlenDynamicPersistentTileSchedulerILi128ELi64ELi256ELi128ELb0ELb1ELb1ELb1ELb0ELb1EEEEEEEEEvNT_6ParamsE)
        /*0488*/ 	.word	0x000000d8


	//----- nvinfo : EIATTR_MIN_STACK_SIZE
	.align		4
.L_233:
        /*048c*/ 	.byte	0x04, 0x12
        /*048e*/ 	.short	(.L_235 - .L_234)
	.align		4
.L_234:
        /*0490*/ 	.word	index@(_ZN7cutlass13device_kernelIN5flash11enable_sm90INS1_16FlashAttnFwdSm90INS1_25CollectiveMainloopFwdSm90ILi2EN4cute5tupleIJNS5_1CILi1EEES8_S8_EEENS6_IJNS7_ILi128EEENS7_ILi80EEENS7_ILi256EEEEEELi256ENS_10bfloat16_tEfNS_4arch4Sm90ELb1ELb0ELb1ELb0ELb1ELb0ELb0ELb1ELb1ELb1ELb0ELb0EEENS1_21CollectiveEpilogueFwdINS6_IJSA_SC_SB_EEES9_SE_SG_Li256ELb0ELb1ELb0ELb0EEENS1_30DynamicPersistentTileSchedulerILi256ELi128ELb0ELb1ELb1EEEEEEEEEvNT_6ParamsE)
        /*0494*/ 	.word	0x00000008


	//----- nvinfo : EIATTR_MIN_STACK_SIZE
	.align		4
.L_235:
        /*0498*/ 	.byte	0x04, 0x12
        /*049a*/ 	.short	(.L_237 - .L_236)
	.align		4
.L_236:
        /*049c*/ 	.word	index@(_ZN7cutlass13device_kernelIN5flash11enable_sm90INS1_16FlashAttnFwdSm90INS1_25CollectiveMainloopFwdSm90ILi2EN4cute5tupleIJNS5_1CILi1EEES8_S8_EEENS6_IJNS7_ILi128EEENS7_ILi80EEENS7_ILi256EEEEEELi256ENS_10bfloat16_tEfNS_4arch4Sm90ELb1ELb0ELb1ELb1ELb1ELb0ELb0ELb1ELb1ELb1ELb0ELb0EEENS1_21CollectiveEpilogueFwdINS6_IJSA_SC_SB_EEES9_SE_SG_Li256ELb1ELb1ELb0ELb0EEENS1_36VarlenDynamicPersistentTileSchedulerILi128ELi80ELi256ELi128ELb0ELb1ELb1ELb1ELb1ELb1EEEEEEEEEvNT_6ParamsE)
        /*04a0*/ 	.word	0x00000030


	//----- nvinfo : EIATTR_MIN_STACK_SIZE
	.align		4
.L_237:
        /*04a4*/ 	.byte	0x04, 0x12
        /*04a6*/ 	.short	(.L_239 - .L_238)
	.align		4
.L_238:
        /*04a8*/ 	.word	index@(_ZN7cutlass13device_kernelIN5flash11enable_sm90INS1_16FlashAttnFwdSm90INS1_25CollectiveMainloopFwdSm90ILi2EN4cute5tupleIJNS5_1CILi1EEES8_S8_EEENS6_IJNS7_ILi128EEENS7_ILi80EEENS7_ILi256EEEEEELi256ENS_10bfloat16_tEfNS_4arch4Sm90ELb1ELb0ELb1ELb1ELb1ELb1ELb0ELb1ELb1ELb1ELb0ELb0EEENS1_21CollectiveEpilogueFwdINS6_IJSA_SC_SB_EEES9_SE_SG_Li256ELb1ELb1ELb0ELb0EEENS1_36VarlenDynamicPersistentTileSchedulerILi128ELi80ELi256ELi128ELb0ELb1ELb1ELb1ELb1ELb1EEEEEEEEEvNT_6ParamsE)
        /*04ac*/ 	.word	0x00000098


	//----- nvinfo : EIATTR_MIN_STACK_SIZE
	.align		4
.L_239:
        /*04b0*/ 	.byte	0x04, 0x12
        /*04b2*/ 	.short	(.L_241 - .L_240)
	.align		4
.L_240:
        /*04b4*/ 	.word	index@(_ZN7cutlass13device_kernelIN5flash11enable_sm90INS1_16FlashAttnFwdSm90INS1_25CollectiveMainloopFwdSm90ILi2EN4cute5tupleIJNS5_1CILi1EEES8_S8_EEENS6_IJNS7_ILi128EEENS7_ILi96EEENS7_ILi192EEEEEELi192ENS_10bfloat16_tEfNS_4arch4Sm90ELb0ELb0ELb1ELb0ELb1ELb0ELb0ELb1ELb1ELb1ELb0ELb0EEENS1_21CollectiveEpilogueFwdINS6_IJSA_SC_SB_EEES9_SE_SG_Li256ELb0ELb1ELb0ELb0EEENS1_29StaticPersistentTileSchedulerILb0EEEEEEEEEvNT_6ParamsE)
        /*04b8*/ 	.word	0x00000008


	//----- nvinfo : EIATTR_MIN_STACK_SIZE
	.align		4
.L_241:
        /*04bc*/ 	.byte	0x04, 0x12
        /*04be*/ 	.short	(.L_243 - .L_242)
	.align		4
.L_242:
        /*04c0*/ 	.word	index@(_ZN7cutlass13device_kernelIN5flash11enable_sm90INS1_16FlashAttnFwdSm90INS1_25CollectiveMainloopFwdSm90ILi2EN4cute5tupleIJNS5_1CILi1EEES8_S8_EEENS6_IJNS7_ILi128EEENS7_ILi96EEENS7_ILi192EEEEEELi192ENS_10bfloat16_tEfNS_4arch4Sm90ELb0ELb0ELb1ELb1ELb1ELb0ELb0ELb1ELb1ELb1ELb0ELb0EEENS1_21CollectiveEpilogueFwdINS6_IJSA_SC_SB_EEES9_SE_SG_Li256ELb1ELb1ELb0ELb0EEENS1_36VarlenDynamicPersistentTileSchedulerILi128ELi96ELi256ELi128ELb0ELb1ELb1ELb0ELb1ELb1EEEEEEEEEvNT_6ParamsE)
        /*04c4*/ 	.word	0x00000030


	//----- nvinfo : EIATTR_MIN_STACK_SIZE
	.align		4
.L_243:
        /*04c8*/ 	.byte	0x04, 0x12
        /*04ca*/ 	.short	(.L_245 - .L_244)
	.align		4
.L_244:
        /*04cc*/ 	.word	index@(_ZN7cutlass13device_kernelIN5flash11enable_sm90INS1_16FlashAttnFwdSm90INS1_25CollectiveMainloopFwdSm90ILi2EN4cute5tupleIJNS5_1CILi1EEES8_S8_EEENS6_IJNS7_ILi128EEENS7_ILi96EEENS7_ILi192EEEEEELi192ENS_10bfloat16_tEfNS_4arch4Sm90ELb0ELb0ELb1ELb1ELb1ELb1ELb0ELb1ELb1ELb1ELb0ELb0EEENS1_21CollectiveEpilogueFwdINS6_IJSA_SC_SB_EEES9_SE_SG_Li256ELb1ELb1ELb0ELb0EEENS1_36VarlenDynamicPersistentTileSchedulerILi128ELi96ELi256ELi128ELb0ELb1ELb1ELb0ELb1ELb1EEEEEEEEEvNT_6ParamsE)
        /*04d0*/ 	.word	0x00000098


	//----- nvinfo : EIATTR_MIN_STACK_SIZE
	.align		4
.L_245:
        /*04d4*/ 	.byte	0x04, 0x12
        /*04d6*/ 	.short	(.L_247 - .L_246)
	.align		4
.L_246:
        /*04d8*/ 	.word	index@(_ZN7cutlass13device_kernelIN5flash11enable_sm90INS1_16FlashAttnFwdSm90INS1_25CollectiveMainloopFwdSm90ILi2EN4cute5tupleIJNS5_1CILi1EEES8_S8_EEENS6_IJNS7_ILi128EEENS7_ILi96EEENS7_ILi192EEEEEELi192ENS_10bfloat16_tEfNS_4arch4Sm90ELb0ELb1ELb1ELb0ELb1ELb0ELb0ELb1ELb1ELb1ELb0ELb0EEENS1_21CollectiveEpilogueFwdINS6_IJSA_SC_SB_EEES9_SE_SG_Li256ELb0ELb1ELb0ELb0EEENS1_30DynamicPersistentTileSchedulerILi256ELi128ELb0ELb1ELb1EEEEEEEEEvNT_6ParamsE)
        /*04dc*/ 	.word	0x00000008


	//----- nvinfo : EIATTR_MIN_STACK_SIZE
	.align		4
.L_247:
        /*04e0*/ 	.byte	0x04, 0x12
        /*04e2*/ 	.short	(.L_249 - .L_248)
	.align		4
.L_248:
        /*04e4*/ 	.word	index@(_ZN7cutlass13device_kernelIN5flash11enable_sm90INS1_16FlashAttnFwdSm90INS1_25CollectiveMainloopFwdSm90ILi2EN4cute5tupleIJNS5_1CILi1EEES8_S8_EEENS6_IJNS7_ILi128EEENS7_ILi96EEENS7_ILi192EEEEEELi192ENS_10bfloat16_tEfNS_4arch4Sm90ELb0ELb1ELb1ELb1ELb1ELb0ELb0ELb1ELb1ELb1ELb0ELb0EEENS1_21CollectiveEpilogueFwdINS6_IJSA_SC_SB_EEES9_SE_SG_Li256ELb1ELb1ELb0ELb0EEENS1_36VarlenDynamicPersistentTileSchedulerILi128ELi96ELi256ELi128ELb0ELb1ELb1ELb1ELb0ELb1EEEEEEEEEvNT_6ParamsE)
        /*04e8*/ 	.word	0x00000030


	//----- nvinfo : EIATTR_MIN_STACK_SIZE
	.align		4
.L_249:
        /*04ec*/ 	.byte	0x04, 0x12
        /*04ee*/ 	.short	(.L_251 - .L_250)
	.align		4
.L_250:
        /*04f0*/ 	.word	index@(_ZN7cutlass13device_kernelIN5flash11enable_sm90INS1_16FlashAttnFwdSm90INS1_25CollectiveMainloopFwdSm90ILi2EN4cute5tupleIJNS5_1CILi1EEES8_S8_EEENS6_IJNS7_ILi128EEENS7_ILi96EEENS7_ILi192EEEEEELi192ENS_10bfloat16_tEfNS_4arch4Sm90ELb0ELb1ELb1ELb1ELb1ELb1ELb0ELb1ELb1ELb1ELb0ELb0EEENS1_21CollectiveEpilogueFwdINS6_IJSA_SC_SB_EEES9_SE_SG_Li256ELb1ELb1ELb0ELb0EEENS1_36VarlenDynamicPersistentTileSchedulerILi128ELi96ELi256ELi128ELb0ELb1ELb1ELb1ELb0ELb1EEEEEEEEEvNT_6ParamsE)
        /*04f4*/ 	.word	0x000002c0


	//----- nvinfo : EIATTR_MIN_STACK_SIZE
	.align		4
.L_251:
        /*04f8*/ 	.byte	0x04, 0x12
        /*04fa*/ 	.short	(.L_253 - .L_252)
	.align		4
.L_252:
        /*04fc*/ 	.word	index@(_ZN7cutlass13device_kernelIN5flash11enable_sm90INS1_16FlashAttnFwdSm90INS1_25CollectiveMainloopFwdSm90ILi2EN4cute5tupleIJNS5_1CILi1EEES8_S8_EEENS6_IJNS7_ILi128EEENS7_ILi96EEENS7_ILi192EEEEEELi192ENS_10bfloat16_tEfNS_4arch4Sm90ELb1ELb0ELb1ELb0ELb1ELb0ELb0ELb1ELb1ELb1ELb0ELb0EEENS1_21CollectiveEpilogueFwdINS6_IJSA_SC_SB_EEES9_SE_SG_Li256ELb0ELb1ELb0ELb0EEENS1_30DynamicPersistentTileSchedulerILi256ELi128ELb0ELb1ELb1EEEEEEEEEvNT_6ParamsE)
        /*0500*/ 	.word	0x00000008


	//----- nvinfo : EIATTR_MIN_STACK_SIZE
	.align		4
.L_253:
        /*0504*/ 	.byte	0x04, 0x12
        /*0506*/ 	.short	(.L_255 - .L_254)
	.align		4
.L_254:
        /*0508*/ 	.word	index@(_ZN7cutlass13device_kernelIN5flash11enable_sm90INS1_16FlashAttnFwdSm90INS1_25CollectiveMainloopFwdSm90ILi2EN4cute5tupleIJNS5_1CILi1EEES8_S8_EEENS6_IJNS7_ILi128EEENS7_ILi96EEENS7_ILi192EEEEEELi192ENS_10bfloat16_tEfNS_4arch4Sm90ELb1ELb0ELb1ELb1ELb1ELb0ELb0ELb1ELb1ELb1ELb0ELb0EEENS1_21CollectiveEpilogueFwdINS6_IJSA_SC_SB_EEES9_SE_SG_Li256ELb1ELb1ELb0ELb0EEENS1_36VarlenDynamicPersistentTileSchedulerILi128ELi96ELi256ELi128ELb0ELb1ELb1ELb1ELb1ELb1EEEEEEEEEvNT_6ParamsE)
        /*050c*/ 	.word	0x00000030


	//----- nvinfo : EIATTR_MIN_STACK_SIZE
	.align		4
.L_255:
        /*0510*/ 	.byte	0x04, 0x12
        /*0512*/ 	.short	(.L_257 - .L_256)
	.align		4
.L_256:
        /*0514*/ 	.word	index@(_ZN7cutlass13device_kernelIN5flash11enable_sm90INS1_16FlashAttnFwdSm90INS1_25CollectiveMainloopFwdSm90ILi2EN4cute5tupleIJNS5_1CILi1EEES8_S8_EEENS6_IJNS7_ILi128EEENS7_ILi96EEENS7_ILi192EEEEEELi192ENS_10bfloat16_tEfNS_4arch4Sm90ELb1ELb0ELb1ELb1ELb1ELb1ELb0ELb1ELb1ELb1ELb0ELb0EEENS1_21CollectiveEpilogueFwdINS6_IJSA_SC_SB_EEES9_SE_SG_Li256ELb1ELb1ELb0ELb0EEENS1_36VarlenDynamicPersistentTileSchedulerILi128ELi96ELi256ELi128ELb0ELb1ELb1ELb1ELb1ELb1EEEEEEEEEvNT_6ParamsE)
        /*0518*/ 	.word	0x00000098


	//----- nvinfo : EIATTR_MIN_STACK_SIZE
	.align		4
.L_257:
        /*051c*/ 	.byte	0x04, 0x12
        /*051e*/ 	.short	(.L_259 - .L_258)
	.align		4
.L_258:
        /*0520*/ 	.word	index@(_ZN7cutlass13device_kernelIN5flash11enable_sm90INS1_16FlashAttnFwdSm90INS1_25CollectiveMainloopFwdSm90ILi2EN4cute5tupleIJNS5_1CILi1EEES8_S8_EEENS6_IJNS7_ILi128EEESA_SA_EEELi128ENS_10bfloat16_tEfNS_4arch4Sm90ELb0ELb0ELb1ELb0ELb1ELb0ELb0ELb1ELb1ELb1ELb0ELb0EEENS1_21CollectiveEpilogueFwdISB_S9_SC_SE_Li256ELb0ELb1ELb0ELb0EEENS1_29StaticPersistentTileSchedulerILb0EEEEEEEEEvNT_6ParamsE)
        /*0524*/ 	.word	0x00000000


	//----- nvinfo : EIATTR_MIN_STACK_SIZE
	.align		4
.L_259:
        /*0528*/ 	.byte	0x04, 0x12
        /*052a*/ 	.short	(.L_261 - .L_260)
	.align		4
.L_260:
        /*052c*/ 	.word	index@(_ZN7cutlass13device_kernelIN5flash11enable_sm90INS1_16FlashAttnFwdSm90INS1_25CollectiveMainloopFwdSm90ILi2EN4cute5tupleIJNS5_1CILi1EEES8_S8_EEENS6_IJNS7_ILi128EEESA_SA_EEELi128ENS_10bfloat16_tEfNS_4arch4Sm90ELb0ELb0ELb1ELb1ELb1ELb0ELb0ELb1ELb1ELb1ELb0ELb0EEENS1_21CollectiveEpilogueFwdISB_S9_SC_SE_Li256ELb1ELb1ELb0ELb0EEENS1_36VarlenDynamicPersistentTileSchedulerILi128ELi128ELi256ELi128ELb0ELb1ELb1ELb0ELb1ELb1EEEEEEEEEvNT_6ParamsE)
        /*0530*/ 	.word	0x00000020


	//----- nvinfo : EIATTR_MIN_STACK_SIZE
	.align		4
.L_261:
        /*0534*/ 	.byte	0x04, 0x12
        /*0536*/ 	.short	(.L_263 - .L_262)
	.align		4
.L_262:
        /*0538*/ 	.word	index@(_ZN7cutlass13device_kernelIN5flash11enable_sm90INS1_16FlashAttnFwdSm90INS1_25CollectiveMainloopFwdSm90ILi2EN4cute5tupleIJNS5_1CILi1EEES8_S8_EEENS6_IJNS7_ILi128EEESA_SA_EEELi128ENS_10bfloat16_tEfNS_4arch4Sm90ELb0ELb0ELb1ELb1ELb1ELb1ELb0ELb1ELb1ELb1ELb0ELb0EEENS1_21CollectiveEpilogueFwdISB_S9_SC_SE_Li256ELb1ELb1ELb0ELb0EEENS1_36VarlenDynamicPersistentTileSchedulerILi128ELi128ELi256ELi128ELb0ELb1ELb1ELb0ELb1ELb1EEEEEEEEEvNT_6ParamsE)
        /*053c*/ 	.word	0x00000030


	//----- nvinfo : EIATTR_MIN_STACK_SIZE
	.align		4
.L_263:
        /*0540*/ 	.byte	0x04, 0x12
        /*0542*/ 	.short	(.L_265 - .L_264)
	.align		4
.L_264:
        /*0544*/ 	.word	index@(_ZN7cutlass13device_kernelIN5flash11enable_sm90INS1_16FlashAttnFwdSm90INS1_25CollectiveMainloopFwdSm90ILi2EN4cute5tupleIJNS5_1CILi1EEES8_S8_EEENS6_IJNS7_ILi128EEESA_SA_EEELi128ENS_10bfloat16_tEfNS_4arch4Sm90ELb0ELb1ELb1ELb0ELb1ELb0ELb0ELb1ELb1ELb1ELb0ELb0EEENS1_21CollectiveEpilogueFwdISB_S9_SC_SE_Li256ELb0ELb1ELb0ELb0EEENS1_30DynamicPersistentTileSchedulerILi256ELi128ELb0ELb1ELb1EEEEEEEEEvNT_6ParamsE)
        /*0548*/ 	.word	0x00000000


	//----- nvinfo : EIATTR_MIN_STACK_SIZE
	.align		4
.L_265:
        /*054c*/ 	.byte	0x04, 0x12
        /*054e*/ 	.short	(.L_267 - .L_266)
	.align		4
.L_266:
        /*0550*/ 	.word	index@(_ZN7cutlass13device_kernelIN5flash11enable_sm90INS1_16FlashAttnFwdSm90INS1_25CollectiveMainloopFwdSm90ILi2EN4cute5tupleIJNS5_1CILi1EEES8_S8_EEENS6_IJNS7_ILi128EEESA_SA_EEELi128ENS_10bfloat16_tEfNS_4arch4Sm90ELb0ELb1ELb1ELb1ELb1ELb0ELb0ELb1ELb1ELb1ELb0ELb0EEENS1_21CollectiveEpilogueFwdISB_S9_SC_SE_Li256ELb1ELb1ELb0ELb0EEENS1_36VarlenDynamicPersistentTileSchedulerILi128ELi128ELi256ELi128ELb0ELb1ELb1ELb1ELb0ELb1EEEEEEEEEvNT_6ParamsE)
        /*0554*/ 	.word	0x00000020


	//----- nvinfo : EIATTR_MIN_STACK_SIZE
	.align		4
.L_267:
        /*0558*/ 	.byte	0x04, 0x12
        /*055a*/ 	.short	(.L_269 - .L_268)
	.align		4
.L_268:
        /*055c*/ 	.word	index@(_ZN7cutlass13device_kernelIN5flash11enable_sm90INS1_16FlashAttnFwdSm90INS1_25CollectiveMainloopFwdSm90ILi2EN4cute5tupleIJNS5_1CILi1EEES8_S8_EEENS6_IJNS7_ILi128EEESA_SA_EEELi128ENS_10bfloat16_tEfNS_4arch4Sm90ELb0ELb1ELb1ELb1ELb1ELb1ELb0ELb1ELb1ELb1ELb0ELb0EEENS1_21CollectiveEpilogueFwdISB_S9_SC_SE_Li256ELb1ELb1ELb0ELb0EEENS1_36VarlenDynamicPersistentTileSchedulerILi128ELi128ELi256ELi128ELb0ELb1ELb1ELb1ELb0ELb1EEEEEEEEEvNT_6ParamsE)
        /*0560*/ 	.word	0x00000030


	//----- nvinfo : EIATTR_MIN_STACK_SIZE
	.align		4
.L_269:
        /*0564*/ 	.byte	0x04, 0x12
        /*0566*/ 	.short	(.L_271 - .L_270)
	.align		4
.L_270:
        /*0568*/ 	.word	index@(_ZN7cutlass13device_kernelIN5flash11enable_sm90INS1_16FlashAttnFwdSm90INS1_25CollectiveMainloopFwdSm90ILi2EN4cute5tupleIJNS5_1CILi1EEES8_S8_EEENS6_IJNS7_ILi128EEESA_SA_EEELi128ENS_10bfloat16_tEfNS_4arch4Sm90ELb1ELb0ELb1ELb0ELb1ELb0ELb0ELb1ELb1ELb1ELb0ELb0EEENS1_21CollectiveEpilogueFwdISB_S9_SC_SE_Li256ELb0ELb1ELb0ELb0EEENS1_30DynamicPersistentTileSchedulerILi256ELi128ELb0ELb1ELb1EEEEEEEEEvNT_6ParamsE)
        /*056c*/ 	.word	0x00000000


	//----- nvinfo : EIATTR_MIN_STACK_SIZE
	.align		4
.L_271:
        /*0570*/ 	.byte	0x04, 0x12
        /*0572*/ 	.short	(.L_273 - .L_272)
	.align		4
.L_272:
        /*0574*/ 	.word	index@(_ZN7cutlass13device_kernelIN5flash11enable_sm90INS1_16FlashAttnFwdSm90INS1_25CollectiveMainloopFwdSm90ILi2EN4cute5tupleIJNS5_1CILi1EEES8_S8_EEENS6_IJNS7_ILi128EEESA_SA_EEELi128ENS_10bfloat16_tEfNS_4arch4Sm90ELb1ELb0ELb1ELb1ELb1ELb0ELb0ELb1ELb1ELb1ELb0ELb0EEENS1_21CollectiveEpilogueFwdISB_S9_SC_SE_Li256ELb1ELb1ELb0ELb0EEENS1_36VarlenDynamicPersistentTileSchedulerILi128ELi128ELi256ELi128ELb0ELb1ELb1ELb1ELb1ELb1EEEEEEEEEvNT_6ParamsE)
        /*0578*/ 	.word	0x00000020


	//----- nvinfo : EIATTR_MIN_STACK_SIZE
	.align		4
.L_273:
        /*057c*/ 	.byte	0x04, 0x12
        /*057e*/ 	.short	(.L_275 - .L_274)
	.align		4
.L_274:
        /*0580*/ 	.word	index@(_ZN7cutlass13device_kernelIN5flash11enable_sm90INS1_16FlashAttnFwdSm90INS1_25CollectiveMainloopFwdSm90ILi2EN4cute5tupleIJNS5_1CILi1EEES8_S8_EEENS6_IJNS7_ILi128EEESA_SA_EEELi128ENS_10bfloat16_tEfNS_4arch4Sm90ELb1ELb0ELb1ELb1ELb1ELb1ELb0ELb1ELb1ELb1ELb0ELb0EEENS1_21CollectiveEpilogueFwdISB_S9_SC_SE_Li256ELb1ELb1ELb0ELb0EEENS1_36VarlenDynamicPersistentTileSchedulerILi128ELi128ELi256ELi128ELb0ELb1ELb1ELb1ELb1ELb1EEEEEEEEEvNT_6ParamsE)
        /*0584*/ 	.word	0x00000028


	//----- nvinfo : EIATTR_MIN_STACK_SIZE
	.align		4
.L_275:
        /*0588*/ 	.byte	0x04, 0x12
        /*058a*/ 	.short	(.L_277 - .L_276)
	.align		4
.L_276:
        /*058c*/ 	.word	index@(_ZN7cutlass13device_kernelIN5flash11enable_sm90INS1_16FlashAttnFwdSm90INS1_25CollectiveMainloopFwdSm90ILi2EN4cute5tupleIJNS5_1CILi1EEES8_S8_EEENS6_IJNS7_ILi192EEENS7_ILi128EEENS7_ILi96EEEEEELi96ENS_10bfloat16_tEfNS_4arch4Sm90ELb0ELb0ELb1ELb0ELb1ELb0ELb0ELb0ELb1ELb1ELb0ELb0EEENS1_21CollectiveEpilogueFwdINS6_IJSA_SC_SB_EEES9_SE_SG_Li384ELb0ELb1ELb0ELb0EEENS1_29StaticPersistentTileSchedulerILb0EEEEEEEEEvNT_6ParamsE)
        /*0590*/ 	.word	0x00000018


	//----- nvinfo : EIATTR_MIN_STACK_SIZE
	.align		4
.L_277:
        /*0594*/ 	.byte	0x04, 0x12
        /*0596*/ 	.short	(.L_279 - .L_278)
	.align		4
.L_278:
        /*0598*/ 	.word	index@(_ZN7cutlass13device_kernelIN5flash11enable_sm90INS1_16FlashAttnFwdSm90INS1_25CollectiveMainloopFwdSm90ILi2EN4cute5tupleIJNS5_1CILi1EEES8_S8_EEENS6_IJNS7_ILi192EEENS7_ILi128EEENS7_ILi96EEEEEELi96ENS_10bfloat16_tEfNS_4arch4Sm90ELb0ELb0ELb1ELb1ELb1ELb0ELb0ELb0ELb1ELb1ELb0ELb0EEENS1_21CollectiveEpilogueFwdINS6_IJSA_SC_SB_EEES9_SE_SG_Li384ELb1ELb1ELb0ELb0EEENS1_36VarlenDynamicPersistentTileSchedulerILi192ELi128ELi384ELi128ELb0ELb1ELb1ELb0ELb1ELb1EEEEEEEEEvNT_6ParamsE)
        /*059c*/ 	.word	0x00000040


	//----- nvinfo : EIATTR_MIN_STACK_SIZE
	.align		4
.L_279:
        /*05a0*/ 	.byte	0x04, 0x12
        /*05a2*/ 	.short	(.L_281 - .L_280)
	.align		4
.L_280:
        /*05a4*/ 	.word	index@(_ZN7cutlass13device_kernelIN5flash11enable_sm90INS1_16FlashAttnFwdSm90INS1_25CollectiveMainloopFwdSm90ILi2EN4cute5tupleIJNS5_1CILi1EEES8_S8_EEENS6_IJNS7_ILi192EEENS7_ILi128EEENS7_ILi96EEEEEELi96ENS_10bfloat16_tEfNS_4arch4Sm90ELb0ELb0ELb1ELb1ELb1ELb1ELb0ELb0ELb1ELb1ELb0ELb0EEENS1_21CollectiveEpilogueFwdINS6_IJSA_SC_SB_EEES9_SE_SG_Li384ELb1ELb1ELb0ELb0EEENS1_36VarlenDynamicPersistentTileSchedulerILi192ELi128ELi384ELi128ELb0ELb1ELb1ELb0ELb1ELb1EEEEEEEEEvNT_6ParamsE)
        /*05a8*/ 	.word	0x000000c8


	//----- nvinfo : EIATTR_MIN_STACK_SIZE
	.align		4
.L_281:
        /*05ac*/ 	.byte	0x04, 0x12
        /*05ae*/ 	.short	(.L_283 - .L_282)
	.align		4
.L_282:
        /*05b0*/ 	.word	index@(_ZN7cutlass13device_kernelIN5flash11enable_sm90INS1_16FlashAttnFwdSm90INS1_25CollectiveMainloopFwdSm90ILi2EN4cute5tupleIJNS5_1CILi1EEES8_S8_EEENS6_IJNS7_ILi192EEENS7_ILi128EEENS7_ILi96EEEEEELi96ENS_10bfloat16_tEfNS_4arch4Sm90ELb0ELb1ELb1ELb0ELb1ELb0ELb0ELb0ELb1ELb1ELb0ELb0EEENS1_21CollectiveEpilogueFwdINS6_IJSA_SC_SB_EEES9_SE_SG_Li384ELb0ELb1ELb0ELb0EEENS1_30DynamicPersistentTileSchedulerILi384ELi128ELb0ELb1ELb1EEEEEEEEEvNT_6ParamsE)
        /*05b4*/ 	.word	0x00000018


	//----- nvinfo : EIATTR_MIN_STACK_SIZE
	.align		4
.L_283:
        /*05b8*/ 	.byte	0x04, 0x12
        /*05ba*/ 	.short	(.L_285 - .L_284)
	.align		4
.L_284:
        /*05bc*/ 	.word	index@(_ZN7cutlass13device_kernelIN5flash11enable_sm90INS1_16FlashAttnFwdSm90INS1_25CollectiveMainloopFwdSm90ILi2EN4cute5tupleIJNS5_1CILi1EEES8_S8_EEENS6_IJNS7_ILi192EEENS7_ILi128EEENS7_ILi96EEEEEELi96ENS_10bfloat16_tEfNS_4arch4Sm90ELb0ELb1ELb1ELb1ELb1ELb0ELb0ELb0ELb1ELb1ELb0ELb0EEENS1_21CollectiveEpilogueFwdINS6_IJSA_SC_SB_EEES9_SE_SG_Li384ELb1ELb1ELb0ELb0EEENS1_36VarlenDynamicPersistentTileSchedulerILi192ELi128ELi384ELi128ELb0ELb1ELb1ELb1ELb0ELb1EEEEEEEEEvNT_6ParamsE)
        /*05c0*/ 	.word	0x00000030


	//----- nvinfo : EIATTR_MIN_STACK_SIZE
	.align		4
.L_285:
        /*05c4*/ 	.byte	0x04, 0x12
        /*05c6*/ 	.short	(.L_287 - .L_286)
	.align		4
.L_286:
        /*05c8*/ 	.word	index@(_ZN7cutlass13device_kernelIN5flash11enable_sm90INS1_16FlashAttnFwdSm90INS1_25CollectiveMainloopFwdSm90ILi2EN4cute5tupleIJNS5_1CILi1EEES8_S8_EEENS6_IJNS7_ILi192EEENS7_ILi128EEENS7_ILi96EEEEEELi96ENS_10bfloat16_tEfNS_4arch4Sm90ELb0ELb1ELb1ELb1ELb1ELb1ELb0ELb0ELb1ELb1ELb0ELb0EEENS1_21CollectiveEpilogueFwdINS6_IJSA_SC_SB_EEES9_SE_SG_Li384ELb1ELb1ELb0ELb0EEENS1_36VarlenDynamicPersistentTileSchedulerILi192ELi128ELi384ELi128ELb0ELb1ELb1ELb1ELb0ELb1EEEEEEEEEvNT_6ParamsE)
        /*05cc*/ 	.word	0x000000b0


	//----- nvinfo : EIATTR_MIN_STACK_SIZE
	.align		4
.L_287:
        /*05d0*/ 	.byte	0x04, 0x12
        /*05d2*/ 	.short	(.L_289 - .L_288)
	.align		4
.L_288:
        /*05d4*/ 	.word	index@(_ZN7cutlass13device_kernelIN5flash11enable_sm90INS1_16FlashAttnFwdSm90INS1_25CollectiveMainloopFwdSm90ILi2EN4cute5tupleIJNS5_1CILi1EEES8_S8_EEENS6_IJNS7_ILi192EEENS7_ILi128EEENS7_ILi96EEEEEELi96ENS_10bfloat16_tEfNS_4arch4Sm90ELb1ELb0ELb1ELb0ELb1ELb0ELb0ELb0ELb1ELb1ELb0ELb0EEENS1_21CollectiveEpilogueFwdINS6_IJSA_SC_SB_EEES9_SE_SG_Li384ELb0ELb1ELb0ELb0EEENS1_30DynamicPersistentTileSchedulerILi384ELi128ELb0ELb1ELb1EEEEEEEEEvNT_6ParamsE)
        /*05d8*/ 	.word	0x00000018


	//----- nvinfo : EIATTR_MIN_STACK_SIZE
	.align		4
.L_289:
        /*05dc*/ 	.byte	0x04, 0x12
        /*05de*/ 	.short	(.L_291 - .L_290)
	.align		4
.L_290:
        /*05e0*/ 	.word	index@(_ZN7cutlass13device_kernelIN5flash11enable_sm90INS1_16FlashAttnFwdSm90INS1_25CollectiveMainloopFwdSm90ILi2EN4cute5tupleIJNS5_1CILi1EEES8_S8_EEENS6_IJNS7_ILi192EEENS7_ILi128EEENS7_ILi96EEEEEELi96ENS_10bfloat16_tEfNS_4arch4Sm90ELb1ELb0ELb1ELb1ELb1ELb0ELb0ELb0ELb1ELb1ELb0ELb0EEENS1_21CollectiveEpilogueFwdINS6_IJSA_SC_SB_EEES9_SE_SG_Li384ELb1ELb1ELb0ELb0EEENS1_36VarlenDynamicPersistentTileSchedulerILi192ELi128ELi384ELi128ELb0ELb1ELb1ELb1ELb1ELb1EEEEEEEEEvNT_6ParamsE)
        /*05e4*/ 	.word	0x00000040


	//----- nvinfo : EIATTR_MIN_STACK_SIZE
	.align		4
.L_291:
        /*05e8*/ 	.byte	0x04, 0x12
        /*05ea*/ 	.short	(.L_293 - .L_292)
	.align		4
.L_292:
        /*05ec*/ 	.word	index@(_ZN7cutlass13device_kernelIN5flash11enable_sm90INS1_16FlashAttnFwdSm90INS1_25CollectiveMainloopFwdSm90ILi2EN4cute5tupleIJNS5_1CILi1EEES8_S8_EEENS6_IJNS7_ILi192EEENS7_ILi128EEENS7_ILi96EEEEEELi96ENS_10bfloat16_tEfNS_4arch4Sm90ELb1ELb0ELb1ELb1ELb1ELb1ELb0ELb0ELb1ELb1ELb0ELb0EEENS1_21CollectiveEpilogueFwdINS6_IJSA_SC_SB_EEES9_SE_SG_Li384ELb1ELb1ELb0ELb0EEENS1_36VarlenDynamicPersistentTileSchedulerILi192ELi128ELi384ELi128ELb0ELb1ELb1ELb1ELb1ELb1EEEEEEEEEvNT_6ParamsE)
        /*05f0*/ 	.word	0x000000b8


	//----- nvinfo : EIATTR_MIN_STACK_SIZE
	.align		4
.L_293:
        /*05f4*/ 	.byte	0x04, 0x12
        /*05f6*/ 	.short	(.L_295 - .L_294)
	.align		4
.L_294:
        /*05f8*/ 	.word	index@(_ZN7cutlass13device_kernelIN5flash11enable_sm90INS1_16FlashAttnFwdSm90INS1_25CollectiveMainloopFwdSm90ILi2EN4cute5tupleIJNS5_1CILi1EEES8_S8_EEENS6_IJNS7_ILi192EEENS7_ILi128EEENS7_ILi64EEEEEELi64ENS_10bfloat16_tEfNS_4arch4Sm90ELb0ELb0ELb1ELb0ELb1ELb0ELb0ELb1ELb1ELb1ELb0ELb0EEENS1_21CollectiveEpilogueFwdINS6_IJSA_SC_SB_EEES9_SE_SG_Li384ELb0ELb1ELb0ELb0EEENS1_29StaticPersistentTileSchedulerILb0EEEEEEEEEvNT_6ParamsE)
        /*05fc*/ 	.word	0x00000010


	//----- nvinfo : EIATTR_MIN_STACK_SIZE
	.align		4
.L_295:
        /*0600*/ 	.byte	0x04, 0x12
        /*0602*/ 	.short	(.L_297 - .L_296)
	.align		4
.L_296:
        /*0604*/ 	.word	index@(_ZN7cutlass13device_kernelIN5flash11enable_sm90INS1_16FlashAttnFwdSm90INS1_25CollectiveMainloopFwdSm90ILi2EN4cute5tupleIJNS5_1CILi1EEES8_S8_EEENS6_IJNS7_ILi192EEENS7_ILi128EEENS7_ILi64EEEEEELi64ENS_10bfloat16_tEfNS_4arch4Sm90ELb0ELb0ELb1ELb1ELb1ELb0ELb0ELb1ELb1ELb1ELb0ELb0EEENS1_21CollectiveEpilogueFwdINS6_IJSA_SC_SB_EEES9_SE_SG_Li384ELb1ELb1ELb0ELb0EEENS1_36VarlenDynamicPersistentTileSchedulerILi192ELi128ELi384ELi128ELb0ELb1ELb1ELb0ELb1ELb1EEEEEEEEEvNT_6ParamsE)
        /*0608*/ 	.word	0x00000040


	//----- nvinfo : EIATTR_MIN_STACK_SIZE
	.align		4
.L_297:
        /*060c*/ 	.byte	0x04, 0x12
        /*060e*/ 	.short	(.L_299 - .L_298)
	.align		4
.L_298:
        /*0610*/ 	.word	index@(_ZN7cutlass13device_kernelIN5flash11enable_sm90INS1_16FlashAttnFwdSm90INS1_25CollectiveMainloopFwdSm90ILi2EN4cute5tupleIJNS5_1CILi1EEES8_S8_EEENS6_IJNS7_ILi192EEENS7_ILi128EEENS7_ILi64EEEEEELi64ENS_10bfloat16_tEfNS_4arch4Sm90ELb0ELb0ELb1ELb1ELb1ELb1ELb0ELb1ELb1ELb1ELb0ELb0EEENS1_21CollectiveEpilogueFwdINS6_IJSA_SC_SB_EEES9_SE_SG_Li384ELb1ELb1ELb0ELb0EEENS1_36VarlenDynamicPersistentTileSchedulerILi192ELi128ELi384ELi128ELb0ELb1ELb1ELb0ELb1ELb1EEEEEEEEEvNT_6ParamsE)
        /*0614*/ 	.word	0x00000068


	//----- nvinfo : EIATTR_MIN_STACK_SIZE
	.align		4
.L_299:
        /*0618*/ 	.byte	0x04, 0x12
        /*061a*/ 	.short	(.L_301 - .L_300)
	.align		4
.L_300:
        /*061c*/ 	.word	index@(_ZN7cutlass13device_kernelIN5flash11enable_sm90INS1_16FlashAttnFwdSm90INS1_25CollectiveMainloopFwdSm90ILi2EN4cute5tupleIJNS5_1CILi1EEES8_S8_EEENS6_IJNS7_ILi192EEENS7_ILi128EEENS7_ILi64EEEEEELi64ENS_10bfloat16_tEfNS_4arch4Sm90ELb0ELb1ELb1ELb0ELb1ELb0ELb0ELb1ELb1ELb1ELb0ELb0EEENS1_21CollectiveEpilogueFwdINS6_IJSA_SC_SB_EEES9_SE_SG_Li384ELb0ELb1ELb0ELb0EEENS1_30DynamicPersistentTileSchedulerILi384ELi128ELb0ELb1ELb1EEEEEEEEEvNT_6ParamsE)
        /*0620*/ 	.word	0x00000018


	//----- nvinfo : EIATTR_MIN_STACK_SIZE
	.align		4
.L_301:
        /*0624*/ 	.byte	0x04, 0x12
        /*0626*/ 	.short	(.L_303 - .L_302)
	.align		4
.L_302:
        /*0628*/ 	.word	index@(_ZN7cutlass13device_kernelIN5flash11enable_sm90INS1_16FlashAttnFwdSm90INS1_25CollectiveMainloopFwdSm90ILi2EN4cute5tupleIJNS5_1CILi1EEES8_S8_EEENS6_IJNS7_ILi192EEENS7_ILi128EEENS7_ILi64EEEEEELi64ENS_10bfloat16_tEfNS_4arch4Sm90ELb0ELb1ELb1ELb1ELb1ELb0ELb0ELb1ELb1ELb1ELb0ELb0EEENS1_21CollectiveEpilogueFwdINS6_IJSA_SC_SB_EEES9_SE_SG_Li384ELb1ELb1ELb0ELb0EEENS1_36VarlenDynamicPersistentTileSchedulerILi192ELi128ELi384ELi128ELb0ELb1ELb1ELb1ELb0ELb1EEEEEEEEEvNT_6ParamsE)
        /*062c*/ 	.word	0x00000038


	//----- nvinfo : EIATTR_MIN_STACK_SIZE
	.align		4
.L_303:
        /*0630*/ 	.byte	0x04, 0x12
        /*0632*/ 	.short	(.L_305 - .L_304)
	.align		4
.L_304:
        /*0634*/ 	.word	index@(_ZN7cutlass13device_kernelIN5flash11enable_sm90INS1_16FlashAttnFwdSm90INS1_25CollectiveMainloopFwdSm90ILi2EN4cute5tupleIJNS5_1CILi1EEES8_S8_EEENS6_IJNS7_ILi192EEENS7_ILi128EEENS7_ILi64EEEEEELi64ENS_10bfloat16_tEfNS_4arch4Sm90ELb0ELb1ELb1ELb1ELb1ELb1ELb0ELb1ELb1ELb1ELb0ELb0EEENS1_21CollectiveEpilogueFwdINS6_IJSA_SC_SB_EEES9_SE_SG_Li384ELb1ELb1ELb0ELb0EEENS1_36VarlenDynamicPersistentTileSchedulerILi192ELi128ELi384ELi128ELb0ELb1ELb1ELb1ELb0ELb1EEEEEEEEEvNT_6ParamsE)
        /*0638*/ 	.word	0x00000070


	//----- nvinfo : EIATTR_MIN_STACK_SIZE
	.align		4
.L_305:
        /*063c*/ 	.byte	0x04, 0x12
        /*063e*/ 	.short	(.L_307 - .L_306)
	.align		4
.L_306:
        /*0640*/ 	.word	index@(_ZN7cutlass13device_kernelIN5flash11enable_sm90INS1_16FlashAttnFwdSm90INS1_25CollectiveMainloopFwdSm90ILi2EN4cute5tupleIJNS5_1CILi1EEES8_S8_EEENS6_IJNS7_ILi192EEENS7_ILi128EEENS7_ILi64EEEEEELi64ENS_10bfloat16_tEfNS_4arch4Sm90ELb1ELb0ELb1ELb0ELb1ELb0ELb0ELb1ELb1ELb1ELb0ELb0EEENS1_21CollectiveEpilogueFwdINS6_IJSA_SC_SB_EEES9_SE_SG_Li384ELb0ELb1ELb0ELb0EEENS1_30DynamicPersistentTileSchedulerILi384ELi128ELb0ELb1ELb1EEEEEEEEEvNT_6ParamsE)
        /*0644*/ 	.word	0x00000018


	//----- nvinfo : EIATTR_MIN_STACK_SIZE
	.align		4
.L_307:
        /*0648*/ 	.byte	0x04, 0x12
        /*064a*/ 	.short	(.L_309 - .L_308)
	.align		4
.L_308:
        /*064c*/ 	.word	index@(_ZN7cutlass13device_kernelIN5flash11enable_sm90INS1_16FlashAttnFwdSm90INS1_25CollectiveMainloopFwdSm90ILi2EN4cute5tupleIJNS5_1CILi1EEES8_S8_EEENS6_IJNS7_ILi192EEENS7_ILi128EEENS7_ILi64EEEEEELi64ENS_10bfloat16_tEfNS_4arch4Sm90ELb1ELb0ELb1ELb1ELb1ELb0ELb0ELb1ELb1ELb1ELb0ELb0EEENS1_21CollectiveEpilogueFwdINS6_IJSA_SC_SB_EEES9_SE_SG_Li384ELb1ELb1ELb0ELb0EEENS1_36VarlenDynamicPersistentTileSchedulerILi192ELi128ELi384ELi128ELb0ELb1ELb1ELb1ELb1ELb1EEEEEEEEEvNT_6ParamsE)
        /*0650*/ 	.word	0x00000040


	//----- nvinfo : EIATTR_MIN_STACK_SIZE
	.align		4
.L_309:
        /*0654*/ 	.byte	0x04, 0x12
        /*0656*/ 	.short	(.L_311 - .L_310)
	.align		4
.L_310:
        /*0658*/ 	.word	index@(_ZN7cutlass13device_kernelIN5flash11enable_sm90INS1_16FlashAttnFwdSm90INS1_25CollectiveMainloopFwdSm90ILi2EN4cute5tupleIJNS5_1CILi1EEES8_S8_EEENS6_IJNS7_ILi192EEENS7_ILi128EEENS7_ILi64EEEEEELi64ENS_10bfloat16_tEfNS_4arch4Sm90ELb1ELb0ELb1ELb1ELb1ELb1ELb0ELb1ELb1ELb1ELb0ELb0EEENS1_21CollectiveEpilogueFwdINS6_IJSA_SC_SB_EEES9_SE_SG_Li384ELb1ELb1ELb0ELb0EEENS1_36VarlenDynamicPersistentTileSchedulerILi192ELi128ELi384ELi128ELb0ELb1ELb1ELb1ELb1ELb1EEEEEEEEEvNT_6ParamsE)
        /*065c*/ 	.word	0x00000070
.L_311:


//--------------------- .nv.compat                --------------------------
	.section	.nv.compat,"",@"SHT_CUDA_COMPAT_INFO"
	.align	4
        /*0000*/ 	.byte	0x02, 0x09, 0x01, 0x00, 0x02, 0x02, 0x04, 0x00, 0x02, 0x05, 0x05, 0x00, 0x03, 0x07, 0x01, 0x01
        /*0010*/ 	.byte	0x02, 0x03, 0x01, 0x00, 0x02, 0x06, 0x01, 0x00, 0x04, 0x0b, 0x08, 0x00, 0x00, 0x00, 0x00, 0x00
        /*0020*/ 	.byte	0x00, 0x00, 0x00, 0x00


//--------------------- .nv.info._ZN7cutlass13device_kernelIN5flash11enable_sm90INS1_16FlashAttnFwdSm90INS1_25CollectiveMainloopFwdSm90ILi2EN4cute5tupleIJNS5_1CILi1EEES8_S8_EEENS6_IJNS7_ILi128EEENS7_ILi80EEENS7_ILi256EEEEEELi256ENS_10bfloat16_tEfNS_4arch4Sm90ELb0ELb0ELb1ELb0ELb1ELb0ELb0ELb1ELb1ELb1ELb0ELb0EEENS1_21CollectiveEpilogueFwdINS6_IJSA_SC_SB_EEES9_SE_SG_Li256ELb0ELb1ELb0ELb0EEENS1_29StaticPersistentTileSchedulerILb0EEEEEEEEEvNT_6ParamsE --------------------------
	.section	.nv.info._ZN7cutlass13device_kernelIN5flash11enable_sm90INS1_16FlashAttnFwdSm90INS1_25CollectiveMainloopFwdSm90ILi2EN4cute5tupleIJNS5_1CILi1EEES8_S8_EEENS6_IJNS7_ILi128EEENS7_ILi80EEENS7_ILi256EEEEEELi256ENS_10bfloat16_tEfNS_4arch4Sm90ELb0ELb0ELb1ELb0ELb1ELb0ELb0ELb1ELb1ELb1ELb0ELb0EEENS1_21CollectiveEpilogueFwdINS6_IJSA_SC_SB_EEES9_SE_SG_Li256ELb0ELb1ELb0ELb0EEENS1_29StaticPersistentTileSchedulerILb0EEEEEEEEEvNT_6ParamsE,"",@"SHT_CUDA_INFO"
	.sectionflags	@""
	.align	4


	//----- nvinfo : EIATTR_CUDA_API_VERSION
	.align		4
        /*0000*/ 	.byte	0x04, 0x37
        /*0002*/ 	.short	(.L_313 - .L_312)
.L_312:
        /*0004*/ 	.word	0x00000082


	//----- nvinfo : EIATTR_KPARAM_INFO
	.align		4
.L_313:
        /*0008*/ 	.byte	0x04, 0x17
        /*000a*/ 	.short	(.L_315 - .L_314)
.L_314:
        /*000c*/ 	.word	0x00000000
        /*0010*/ 	.short	0x0000
        /*0012*/ 	.short	0x0070
        /*0014*/ 	.byte	0x00, 0xf0, 0x01, 0x28


	//----- nvinfo : EIATTR_SPARSE_MMA_MASK
	.align		4
.L_315:
        /*0018*/ 	.byte	0x03, 0x50
        /*001a*/ 	.short	0x0000


	//----- nvinfo : EIATTR_MAXREG_COUNT
	.align		4
        /*001c*/ 	.byte	0x03, 0x1b
        /*001e*/ 	.short	0x00a8


	//----- nvinfo : EIATTR_NUM_BARRIERS
	.align		4
        /*0020*/ 	.byte	0x02, 0x4c
        /*0022*/ 	.byte	0x09
	.zero		1


	//----- nvinfo : EIATTR_EXTERNS
	.align		4
        /*0024*/ 	.byte	0x04, 0x0f
        /*0026*/ 	.short	(.L_317 - .L_316)


	//   ....[0]....
	.align		4
.L_316:
        /*0028*/ 	.word	index@(__assertfail)


	//----- nvinfo : EIATTR_ANNOTATIONS
	.align		4
.L_317:
        /*002c*/ 	.byte	0x04, 0x55
        /*002e*/ 	.short	(.L_319 - .L_318)


	//   ....[0]....
.L_318:
        /*0030*/ 	.word	0x00000001
        /*0034*/ 	.byte	0xa0, 0x08, 0x00, 0x00, 0x01, 0x00, 0x00, 0x00, 0x50, 0x09, 0x00, 0x00, 0x01, 0x00, 0x00, 0x00
        /*0044*/ 	.byte	0x50, 0xcd, 0x00, 0x00, 0x01, 0x00, 0x00, 0x00, 0x30, 0xce, 0x00, 0x00, 0x01, 0x00, 0x00, 0x00
        /*0054*/ 	.byte	0x00, 0xd1, 0x00, 0x00, 0x01, 0x00, 0x00, 0x00, 0xb0, 0xd1, 0x00, 0x00, 0x01, 0x00, 0x00, 0x00
        /*0064*/ 	.byte	0x50, 0xd8, 0x00, 0x00, 0x01, 0x00, 0x00, 0x00, 0xf0, 0xe3, 0x00, 0x00, 0x01, 0x00, 0x00, 0x00
        /*0074*/ 	.byte	0x30, 0xec, 0x00, 0x00, 0x01, 0x00, 0x00, 0x00, 0x80, 0x03, 0x01, 0x00, 0x01, 0x00, 0x00, 0x00
        /*0084*/ 	.byte	0x30, 0x04, 0x01, 0x00, 0x01, 0x00, 0x00, 0x00, 0xb0, 0x05, 0x01, 0x00


	//----- nvinfo : EIATTR_MERCURY_ISA_VERSION
	.align		4
.L_319:
        /*0090*/ 	.byte	0x03, 0x5f
        /*0092*/ 	.short	0x0101


	//----- nvinfo : EIATTR_INT_WARP_WIDE_INSTR_OFFSETS
	.align		4
        /*0094*/ 	.byte	0x04, 0x31
        /*0096*/ 	.short	(.L_321 - .L_320)


	//   ....[0]....
.L_320:
        /*0098*/ 	.word	0x000000c0


	//   ....[1]....
        /*009c*/ 	.word	0x000000d0


	//   ....[2]....
        /*00a0*/ 	.word	0x00000170


	//----- nvinfo : EIATTR_COOP_GROUP_MASK_REGIDS
	.align		4
.L_321:
        /*00a4*/ 	.byte	0x04, 0x29
        /*00a6*/ 	.short	(.L_323 - .L_322)


	//   ....[0]....
.L_322:
        /*00a8*/ 	.word	0xffffffff


	//   ....[1]....
        /*00ac*/ 	.word	0xffffffff


	//   ....[2]....
        /*00b0*/ 	.word	0xffffffff


	//   ....[3]....
        /*00b4*/ 	.word	0xffffffff


	//   ....[4]....
        /*00b8*/ 	.word	0xffffffff


	//   ....[5]....
        /*00bc*/ 	.word	0xffffffff


	//   ....[6]....
        /*00c0*/ 	.word	0xffffffff


	//   ....[7]....
        /*00c4*/ 	.word	0xffffffff


	//   ....[8]....
        /*00c8*/ 	.word	0xffffffff


	//   ....[9]....
        /*00cc*/ 	.word	0xffffffff


	//   ....[10]....
        /*00d0*/ 	.word	0xffffffff


	//   ....[11]....
        /*00d4*/ 	.word	0xffffffff


	//   ....[12]....
        /*00d8*/ 	.word	0xffffffff


	//   ....[13]....
        /*00dc*/ 	.word	0xffffffff


	//   ....[14]....
        /*00e0*/ 	.word	0xffffffff


	//   ....[15]....
        /*00e4*/ 	.word	0xffffffff


	//   ....[16]....
        /*00e8*/ 	.word	0xffffffff


	//   ....[17]....
        /*00ec*/ 	.word	0xffffffff


	//   ....[18]....
        /*00f0*/ 	.word	0xffffffff


	//   ....[19]....
        /*00f4*/ 	.word	0xffffffff


	//   ....[20]....
        /*00f8*/ 	.word	0xffffffff


	//   ....[21]....
        /*00fc*/ 	.word	0xffffffff


	//   ....[22]....
        /*0100*/ 	.word	0xffffffff


	//   ....[23]....
        /*0104*/ 	.word	0xffffffff


	//   ....[24]....
        /*0108*/ 	.word	0xffffffff


	//   ....[25]....
        /*010c*/ 	.word	0xffffffff


	//   ....[26]....
        /*0110*/ 	.word	0xffffffff


	//   ....[27]....
        /*0114*/ 	.word	0xffffffff


	//   ....[28]....
        /*0118*/ 	.word	0xffffffff


	//   ....[29]....
        /*011c*/ 	.word	0xffffffff


	//   ....[30]....
        /*0120*/ 	.word	0xffffffff


	//   ....[31]....
        /*0124*/ 	.word	0xffffffff


	//   ....[32]....
        /*0128*/ 	.word	0xffffffff


	//   ....[33]....
        /*012c*/ 	.word	0xffffffff


	//   ....[34]....
        /*0130*/ 	.word	0xffffffff


	//   ....[35]....
        /*0134*/ 	.word	0xffffffff


	//   ....[36]....
        /*0138*/ 	.word	0xffffffff


	//   ....[37]....
        /*013c*/ 	.word	0xffffffff


	//   ....[38]....
        /*0140*/ 	.word	0xffffffff


	//   ....[39]....
        /*0144*/ 	.word	0xffffffff


	//   ....[40]....
        /*0148*/ 	.word	0xffffffff


	//   ....[41]....
        /*014c*/ 	.word	0xffffffff


	//   ....[42]....
        /*0150*/ 	.word	0xffffffff


	//   ....[43]....
        /*0154*/ 	.word	0xffffffff


	//   ....[44]....
        /*0158*/ 	.word	0xffffffff


	//   ....[45]....
        /*015c*/ 	.word	0xffffffff


	//   ....[46]....
        /*0160*/ 	.word	0xffffffff


	//   ....[47]....
        /*0164*/ 	.word	0xffffffff


	//   ....[48]....
        /*0168*/ 	.word	0xffffffff


	//   ....[49]....
        /*016c*/ 	.word	0xffffffff


	//   ....[50]....
        /*0170*/ 	.word	0xffffffff


	//   ....[51]....
        /*0174*/ 	.word	0xffffffff


	//   ....[52]....
        /*0178*/ 	.word	0xffffffff


	//   ....[53]....
        /*017c*/ 	.word	0xffffffff


	//   ....[54]....
        /*0180*/ 	.word	0xffffffff


	//   ....[55]....
        /*0184*/ 	.word	0xffffffff


	//   ....[56]....
        /*0188*/ 	.word	0xffffffff


	//   ....[57]....
        /*018c*/ 	.word	0xffffffff


	//   ....[58]....
        /*0190*/ 	.word	0xffffffff


	//   ....[59]....
        /*0194*/ 	.word	0xffffffff


	//   ....[60]....
        /*0198*/ 	.word	0xffffffff


	//   ....[61]....
        /*019c*/ 	.word	0xffffffff


	//   ....[62]....
        /*01a0*/ 	.word	0xffffffff


	//   ....[63]....
        /*01a4*/ 	.word	0xffffffff


	//   ....[64]....
        /*01a8*/ 	.word	0xffffffff


	//   ....[65]....
        /*01ac*/ 	.word	0xffffffff


	//   ....[66]....
        /*01b0*/ 	.word	0xffffffff


	//   ....[67]....
        /*01b4*/ 	.word	0xffffffff


	//   ....[68]....
        /*01b8*/ 	.word	0xffffffff


	//   ....[69]....
        /*01bc*/ 	.word	0xffffffff


	//   ....[70]....
        /*01c0*/ 	.word	0xffffffff


	//   ....[71]....
        /*01c4*/ 	.word	0xffffffff


	//   ....[72]....
        /*01c8*/ 	.word	0xffffffff


	//   ....[73]....
        /*01cc*/ 	.word	0xffffffff


	//   ....[74]....
        /*01d0*/ 	.word	0xffffffff


	//   ....[75]....
        /*01d4*/ 	.word	0xffffffff


	//   ....[76]....
        /*01d8*/ 	.word	0xffffffff


	//   ....[77]....
        /*01dc*/ 	.word	0xffffffff


	//   ....[78]....
        /*01e0*/ 	.word	0xffffffff


	//   ....[79]....
        /*01e4*/ 	.word	0xffffffff


	//   ....[80]....
        /*01e8*/ 	.word	0xffffffff


	//   ....[81]....
        /*01ec*/ 	.word	0xffffffff


	//   ....[82]....
        /*01f0*/ 	.word	0xffffffff


	//   ....[83]....
        /*01f4*/ 	.word	0xffffffff


	//   ....[84]....
        /*01f8*/ 	.word	0xffffffff


	//   ....[85]....
        /*01fc*/ 	.word	0xffffffff


	//   ....[86]....
        /*0200*/ 	.word	0xffffffff


	//   ....[87]....
        /*0204*/ 	.word	0xffffffff


	//   ....[88]....
        /*0208*/ 	.word	0x0500000f


	//   ....[89]....
        /*020c*/ 	.word	0x0500000f


	//   ....[90]....
        /*0210*/ 	.word	0x0500000f


	//   ....[91]....
        /*0214*/ 	.word	0x0500000f


	//   ....[92]....
        /*0218*/ 	.word	0x0500000f


	//   ....[93]....
        /*021c*/ 	.word	0x0500000f


	//   ....[94]....
        /*0220*/ 	.word	0x0500000f


	//   ....[95]....
        /*0224*/ 	.word	0x0500000f


	//   ....[96]....
        /*0228*/ 	.word	0x0500000f


	//   ....[97]....
        /*022c*/ 	.word	0x0500000f


	//   ....[98]....
        /*0230*/ 	.word	0x0500000f


	//   ....[99]....
        /*0234*/ 	.word	0x0500000f


	//   ....[100]....
        /*0238*/ 	.word	0x0500000f


	//   ....[101]....
        /*023c*/ 	.word	0x0500000f


	//   ....[102]....
        /*0240*/ 	.word	0x0500000f


	//   ....[103]....
        /*0244*/ 	.word	0x0500000f


	//   ....[104]....
        /*0248*/ 	.word	0x0500000f


	//   ....[105]....
        /*024c*/ 	.word	0x0500000f


	//   ....[106]....
        /*0250*/ 	.word	0x0500000f


	//   ....[107]....
        /*0254*/ 	.word	0x0500000f


	//   ....[108]....
        /*0258*/ 	.word	0x0500000f


	//   ....[109]....
        /*025c*/ 	.word	0x0500000f


	//   ....[110]....
        /*0260*/ 	.word	0x0500000f


	//   ....[111]....
        /*0264*/ 	.word	0x0500000f


	//   ....[112]....
        /*0268*/ 	.word	0x0500000f


	//   ....[113]....
        /*026c*/ 	.word	0x0500000f


	//   ....[114]....
        /*0270*/ 	.word	0x0500000f


	//   ....[115]....
        /*0274*/ 	.word	0x0500000f


	//   ....[116]....
        /*0278*/ 	.word	0x0500000f


	//   ....[117]....
        /*027c*/ 	.word	0x0500000f


	//   ....[118]....
        /*0280*/ 	.word	0x0500000f


	//   ....[119]....
        /*0284*/ 	.word	0x0500000f


	//   ....[120]....
        /*0288*/ 	.word	0x0500000f


	//   ....[121]....
        /*028c*/ 	.word	0x0500000f


	//   ....[122]....
        /*0290*/ 	.word	0x0500000f


	//   ....[123]....
        /*0294*/ 	.word	0x0500000f


	//   ....[124]....
        /*0298*/ 	.word	0x0500000f


	//   ....[125]....
        /*029c*/ 	.word	0x0500000f


	//   ....[126]....
        /*02a0*/ 	.word	0x0500000f


	//   ....[127]....
        /*02a4*/ 	.word	0x0500000f


	//   ....[128]....
        /*02a8*/ 	.word	0x0500000f


	//   ....[129]....
        /*02ac*/ 	.word	0x0500000f


	//   ....[130]....
        /*02b0*/ 	.word	0x0500000f


	//   ....[131]....
        /*02b4*/ 	.word	0x0500000f


	//   ....[132]....
        /*02b8*/ 	.word	0x0500000f


	//   ....[133]....
        /*02bc*/ 	.word	0x0500000f


	//   ....[134]....
        /*02c0*/ 	.word	0x0500000f


	//   ....[135]....
        /*02c4*/ 	.word	0x0500000f


	//   ....[136]....
        /*02c8*/ 	.word	0x0500000f


	//   ....[137]....
        /*02cc*/ 	.word	0x0500000f


	//   ....[138]....
        /*02d0*/ 	.word	0x0500000f


	//   ....[139]....
        /*02d4*/ 	.word	0x0500000f


	//   ....[140]....
        /*02d8*/ 	.word	0x0500000f


	//   ....[141]....
        /*02dc*/ 	.word	0x0500000f


	//   ....[142]....
        /*02e0*/ 	.word	0x0500000f


	//   ....[143]....
        /*02e4*/ 	.word	0x0500000f


	//   ....[144]....
        /*02e8*/ 	.word	0x0500000f


	//   ....[145]....
        /*02ec*/ 	.word	0x0500000f


	//----- nvinfo : EIATTR_COOP_GROUP_INSTR_OFFSETS
	.align		4
.L_323:
        /*02f0*/ 	.byte	0x04, 0x28
        /*02f2*/ 	.short	(.L_325 - .L_324)


	//   ....[0]....
.L_324:
        /*02f4*/ 	.word	0x00000070


	//   ....[1]....
        /*02f8*/ 	.word	0x000000b0


	//   ....[2]....
        /*02fc*/ 	.word	0x000002d0


	//   ....[3]....
        /*0300*/ 	.word	0x00000430


	//   ....[4]....
        /*0304*/ 	.word	0x00000550


	//   ....[5]....
        /*0308*/ 	.word	0x000006b0


	//   ....[6]....
        /*030c*/ 	.word	0x00000d40


	//   ....[7]....
        /*0310*/ 	.word	0x00004620


	//   ....[8]....
        /*0314*/ 	.word	0x000046a0


	//   ....[9]....
        /*0318*/ 	.word	0x00004a30


	//   ....[10]....
        /*031c*/ 	.word	0x00004ab0


	//   ....[11]....
        /*0320*/ 	.word	0x00008df0


	//   ....[12]....
        /*0324*/ 	.word	0x00008e10


	//   ....[13]....
        /*0328*/ 	.word	0x00008e30


	//   ....[14]....
        /*032c*/ 	.word	0x00008e50


	//   ....[15]....
        /*0330*/ 	.word	0x0000a210


	//   ....[16]....
        /*0334*/ 	.word	0x0000a250


	//   ....[17]....
        /*0338*/ 	.word	0x0000a2f0


	//   ....[18]....
        /*033c*/ 	.word	0x0000a310


	//   ....[19]....
        /*0340*/ 	.word	0x0000c050


	//   ....[20]....
        /*0344*/ 	.word	0x0000c080


	//   ....[21]....
        /*0348*/ 	.word	0x0000c1b0


	//   ....[22]....
        /*034c*/ 	.word	0x0000c1f0


	//   ....[23]....
        /*0350*/ 	.word	0x0000c680


	//   ....[24]....
        /*0354*/ 	.word	0x0000c6c0


	//   ....[25]....
        /*0358*/ 	.word	0x0000c830


	//   ....[26]....
        /*035c*/ 	.word	0x0000c850


	//   ....[27]....
        /*0360*/ 	.word	0x0000c980


	//   ....[28]....
        /*0364*/ 	.word	0x0000c9a0


	//   ....[29]....
        /*0368*/ 	.word	0x0000cae0


	//   ....[30]....
        /*036c*/ 	.word	0x0000cb10


	//   ....[31]....
        /*0370*/ 	.word	0x0000dd50


	//   ....[32]....
        /*0374*/ 	.word	0x0000dd80


	//   ....[33]....
        /*0378*/ 	.word	0x0000ddb0


	//   ....[34]....
        /*037c*/ 	.word	0x0000de10


	//   ....[35]....
        /*0380*/ 	.word	0x0000de70


	//   ....[36]....
        /*0384*/ 	.word	0x0000dec0


	//   ....[37]....
        /*0388*/ 	.word	0x0000df70


	//   ....[38]....
        /*038c*/ 	.word	0x0000df90


	//   ....[39]....
        /*0390*/ 	.word	0x0000e030


	//   ....[40]....
        /*0394*/ 	.word	0x0000e050


	//   ....[41]....
        /*0398*/ 	.word	0x0000e6e0


	//   ....[42]....
        /*039c*/ 	.word	0x0000e700


	//   ....[43]....
        /*03a0*/ 	.word	0x0000e730


	//   ....[44]....
        /*03a4*/ 	.word	0x0000e770


	//   ....[45]....
        /*03a8*/ 	.word	0x0000e800


	//   ....[46]....
        /*03ac*/ 	.word	0x0000e820


	//   ....[47]....
        /*03b0*/ 	.word	0x0000e8c0


	//   ....[48]....
        /*03b4*/ 	.word	0x0000e8e0


	//   ....[49]....
        /*03b8*/ 	.word	0x0000e980


	//   ....[50]....
        /*03bc*/ 	.word	0x0000e9b0


	//   ....[51]....
        /*03c0*/ 	.word	0x0000ea40


	//   ....[52]....
        /*03c4*/ 	.word	0x0000ea60


	//   ....[53]....
        /*03c8*/ 	.word	0x0000eb00


	//   ....[54]....
        /*03cc*/ 	.word	0x0000eb20


	//   ....[55]....
        /*03d0*/ 	.word	0x0000ebc0


	//   ....[56]....
        /*03d4*/ 	.word	0x0000ebe0


	//   ....[57]....
        /*03d8*/ 	.word	0x0000f260


	//   ....[58]....
        /*03dc*/ 	.word	0x0000f290


	//   ....[59]....
        /*03e0*/ 	.word	0x0000f2a0


	//   ....[60]....
        /*03e4*/ 	.word	0x0000f2c0


	//   ....[61]....
        /*03e8*/ 	.word	0x0000f330


	//   ....[62]....
        /*03ec*/ 	.word	0x0000f350


	//   ....[63]....
        /*03f0*/ 	.word	0x0000f3b0


	//   ....[64]....
        /*03f4*/ 	.word	0x0000f3d0


	//   ....[65]....
        /*03f8*/ 	.word	0x0000f430


	//   ....[66]....
        /*03fc*/ 	.word	0x0000f450


	//   ....[67]....
        /*0400*/ 	.word	0x0000f720


	//   ....[68]....
        /*0404*/ 	.word	0x0000f740


	//   ....[69]....
        /*0408*/ 	.word	0x0000f760


	//   ....[70]....
        /*040c*/ 	.word	0x0000f800


	//   ....[71]....
        /*0410*/ 	.word	0x0000f820


	//   ....[72]....
        /*0414*/ 	.word	0x0000f8c0


	//   ....[73]....
        /*0418*/ 	.word	0x0000f8e0


	//   ....[74]....
        /*041c*/ 	.word	0x0000f980


	//   ....[75]....
        /*0420*/ 	.word	0x0000f9a0


	//   ....[76]....
        /*0424*/ 	.word	0x0000f9b0


	//   ....[77]....
        /*0428*/ 	.word	0x0000feb0


	//   ....[78]....
        /*042c*/ 	.word	0x0000fed0


	//   ....[79]....
        /*0430*/ 	.word	0x0000fef0


	//   ....[80]....
        /*0434*/ 	.word	0x0000ff30


	//   ....[81]....
        /*0438*/ 	.word	0x0000ffc0


	//   ....[82]....
        /*043c*/ 	.word	0x0000fff0


	//   ....[83]....
        /*0440*/ 	.word	0x00010080


	//   ....[84]....
        /*0444*/ 	.word	0x000100b0


	//   ....[85]....
        /*0448*/ 	.word	0x000100c0


	//   ....[86]....
        /*044c*/ 	.word	0x00010150


	//   ....[87]....
        /*0450*/ 	.word	0x00010530


	//   ....[88]....
        /*0454*/ 	.word	0x00010a30


	//   ....[89]....
        /*0458*/ 	.word	0x00010b20


	//   ....[90]....
        /*045c*/ 	.word	0x00010bd0


	//   ....[91]....
        /*0460*/ 	.word	0x00010c90


	//   ....[92]....
        /*0464*/ 	.word	0x00010d60


	//   ....[93]....
        /*0468*/ 	.word	0x00010df0


	//   ....[94]....
        /*046c*/ 	.word	0x00010ed0


	//   ....[95]....
        /*0470*/ 	.word	0x00010f60


	//   ....[96]....
        /*0474*/ 	.word	0x00011040


	//   ....[97]....
        /*0478*/ 	.word	0x000110c0


	//   ....[98]....
        /*047c*/ 	.word	0x000111a0


	//   ....[99]....
        /*0480*/ 	.word	0x00011230


	//   ....[100]....
        /*0484*/ 	.word	0x000112a0


	//   ....[101]....
        /*0488*/ 	.word	0x00011320


	//   ....[102]....
        /*048c*/ 	.word	0x000113f0


	//   ....[103]....
        /*0490*/ 	.word	0x00011460


	//   ....[104]....
        /*0494*/ 	.word	0x00011560


	//   ....[105]....
        /*0498*/ 	.word	0x000115f0


	//   ....[106]....
        /*049c*/ 	.word	0x000116d0


	//   ....[107]....
        /*04a0*/ 	.word	0x00011750


	//   ....[108]....
        /*04a4*/ 	.word	0x00011840


	//   ....[109]....
        /*04a8*/ 	.word	0x000118b0


	//   ....[110]....
        /*04ac*/ 	.word	0x000119b0


	//   ....[111]....
        /*04b0*/ 	.word	0x00011a40


	//   ....[112]....
        /*04b4*/ 	.word	0x00011b20


	//   ....[113]....
        /*04b8*/ 	.word	0x00011ba0


	//   ....[114]....
        /*04bc*/ 	.word	0x00011c70


	//   ....[115]....
        /*04c0*/ 	.word	0x00011db0


	//   ....[116]....
        /*04c4*/ 	.word	0x00011e60


	//   ....[117]....
        /*04c8*/ 	.word	0x00011ec0


	//   ....[118]....
        /*04cc*/ 	.word	0x00011f90


	//   ....[119]....
        /*04d0*/ 	.word	0x00011ff0


	//   ....[120]....
        /*04d4*/ 	.word	0x000120c0


	//   ....[121]....
        /*04d8*/ 	.word	0x00012120


	//   ....[122]....
        /*04dc*/ 	.word	0x000121f0


	//   ....[123]....
        /*04e0*/ 	.word	0x00012250


	//   ....[124]....
        /*04e4*/ 	.word	0x00012320


	//   ....[125]....
        /*04e8*/ 	.word	0x00012400


	//   ....[126]....
        /*04ec*/ 	.word	0x000124a0


	//   ....[127]....
        /*04f0*/ 	.word	0x00012500


	//   ....[128]....
        /*04f4*/ 	.word	0x00012610


	//   ....[129]....
        /*04f8*/ 	.word	0x00012670


	//   ....[130]....
        /*04fc*/ 	.word	0x00012780


	//   ....[131]....
        /*0500*/ 	.word	0x000127e0


	//   ....[132]....
        /*0504*/ 	.word	0x000128f0


	//   ....[133]....
        /*0508*/ 	.word	0x00012950


	//   ....[134]....
        /*050c*/ 	.word	0x00012a10


	//   ....[135]....
        /*0510*/ 	.word	0x00012b70


	//   ....[136]....
        /*0514*/ 	.word	0x00012c10


	//   ....[137]....
        /*0518*/ 	.word	0x00012c70


	//   ....[138]....
        /*051c*/ 	.word	0x00012d40


	//   ....[139]....
        /*0520*/ 	.word	0x00012e20


	//   ....[140]....
        /*0524*/ 	.word	0x00012ee0


	//   ....[141]....
        /*0528*/ 	.word	0x00012fc0


	//   ....[142]....
        /*052c*/ 	.word	0x00013080


	//   ....[143]....
        /*0530*/ 	.word	0x00013160


	//   ....[144]....
        /*0534*/ 	.word	0x00013220


	//   ....[145]....
        /*0538*/ 	.word	0x000133b0


	//----- nvinfo : EIATTR_REG_RECONFIG
	.align		4
.L_325:
        /*053c*/ 	.byte	0x01, 0x54
	.zero		2


	//----- nvinfo : EIATTR_SYSCALL_OFFSETS
	.align		4
        /*0540*/ 	.byte	0x04, 0x46
        /*0542*/ 	.short	(.L_327 - .L_326)


	//   ....[0]....
.L_326:
        /*0544*/ 	.word	0x000010f0


	//   ....[1]....
        /*0548*/ 	.word	0x0000d540


	//   ....[2]....
        /*054c*/ 	.word	0x0000d680


	//   ....[3]....
        /*0550*/ 	.word	0x0000d770


	//   ....[4]....
        /*0554*/ 	.word	0x0000e3e0


	//----- nvinfo : EIATTR_MBARRIER_INSTR_OFFSETS
	.align		4
.L_327:
        /*0558*/ 	.byte	0x04, 0x39
        /*055a*/ 	.short	(.L_329 - .L_328)


	//   ....[0]....
.L_328:
        /*055c*/ 	.word	0x00000180
        /*0560*/ 	.word	0x000000ff
        /*0564*/ 	.word	0x00038800
        /*0568*/ 	.short	0x0100
        /*056a*/ 	.byte	0x08
	.zero		1


	//   ....[1]....
        /*056c*/ 	.word	0x00000190
        /*0570*/ 	.word	0x000000ff
        /*0574*/ 	.word	0x00038820
        /*0578*/ 	.short	0x0100
        /*057a*/ 	.byte	0x08
	.zero		1


	//   ....[2]....
        /*057c*/ 	.word	0x00000280
        /*0580*/ 	.word	0x000000ff
        /*0584*/ 	.word	0x00038830
        /*0588*/ 	.short	0x0100
        /*058a*/ 	.byte	0x08
	.zero		1


	//   ....[3]....
        /*058c*/ 	.word	0x00000290
        /*0590*/ 	.word	0x000000ff
        /*0594*/ 	.word	0x00038840
        /*0598*/ 	.short	0x0100
        /*059a*/ 	.byte	0x08
	.zero		1


	//   ....[4]....
        /*059c*/ 	.word	0x000002a0
        /*05a0*/ 	.word	0x000000ff
        /*05a4*/ 	.word	0x00038838
        /*05a8*/ 	.short	0x0100
        /*05aa*/ 	.byte	0x08
	.zero		1


	//   ....[5]....
        /*05ac*/ 	.word	0x000002b0
        /*05b0*/ 	.word	0x000000ff
        /*05b4*/ 	.word	0x00038848
        /*05b8*/ 	.short	0x0100
        /*05ba*/ 	.byte	0x08
	.zero		1


	//   ....[6]....
        /*05bc*/ 	.word	0x000003e0
        /*05c0*/ 	.word	0x000000ff
        /*05c4*/ 	.word	0x00038850
        /*05c8*/ 	.short	0x0100
        /*05ca*/ 	.byte	0x08
	.zero		1


	//   ....[7]....
        /*05cc*/ 	.word	0x000003f0
        /*05d0*/ 	.word	0x000000ff
        /*05d4*/ 	.word	0x00038860
        /*05d8*/ 	.short	0x0100
        /*05da*/ 	.byte	0x08
	.zero		1


	//   ....[8]....
        /*05dc*/ 	.word	0x00000400
        /*05e0*/ 	.word	0x000000ff
        /*05e4*/ 	.word	0x00038858
        /*05e8*/ 	.short	0x0100
        /*05ea*/ 	.byte	0x08
	.zero		1


	//   ....[9]....
        /*05ec*/ 	.word	0x00000410
        /*05f0*/ 	.word	0x000000ff
        /*05f4*/ 	.word	0x00038868
        /*05f8*/ 	.short	0x0100
        /*05fa*/ 	.byte	0x08
	.zero		1


	//   ....[10]....
        /*05fc*/ 	.word	0x00000500
        /*0600*/ 	.word	0x000000ff
        /*0604*/ 	.word	0x00038870
        /*0608*/ 	.short	0x0100
        /*060a*/ 	.byte	0x06
	.zero		1


	//   ....[11]....
        /*060c*/ 	.word	0x00000510
        /*0610*/ 	.word	0x000000ff
        /*0614*/ 	.word	0x00038880
        /*0618*/ 	.short	0x0100
        /*061a*/ 	.byte	0x06
	.zero		1


	//   ....[12]....
        /*061c*/ 	.word	0x00000520
        /*0620*/ 	.word	0x000000ff
        /*0624*/ 	.word	0x00038878
        /*0628*/ 	.short	0x0100
        /*062a*/ 	.byte	0x06
	.zero		1


	//   ....[13]....
        /*062c*/ 	.word	0x00000530
        /*0630*/ 	.word	0x000000ff
        /*0634*/ 	.word	0x00038888
        /*0638*/ 	.short	0x0100
        /*063a*/ 	.byte	0x06
	.zero		1


	//   ....[14]....
        /*063c*/ 	.word	0x00000660
        /*0640*/ 	.word	0x000000ff
        /*0644*/ 	.word	0x00038890
        /*0648*/ 	.short	0x0100
        /*064a*/ 	.byte	0x08
	.zero		1


	//   ....[15]....
        /*064c*/ 	.word	0x00000670
        /*0650*/ 	.word	0x000000ff
        /*0654*/ 	.word	0x000388a0
        /*0658*/ 	.short	0x0100
        /*065a*/ 	.byte	0x08
	.zero		1


	//   ....[16]....
        /*065c*/ 	.word	0x00000680
        /*0660*/ 	.word	0x000000ff
        /*0664*/ 	.word	0x00038898
        /*0668*/ 	.short	0x0100
        /*066a*/ 	.byte	0x08
	.zero		1


	//   ....[17]....
        /*066c*/ 	.word	0x00000690
        /*0670*/ 	.word	0x000000ff
        /*0674*/ 	.word	0x000388a8
        /*0678*/ 	.short	0x0100
        /*067a*/ 	.byte	0x08
	.zero		1


	//   ....[18]....
        /*067c*/ 	.word	0x000007d0
        /*0680*/ 	.word	0x000000ff
        /*0684*/ 	.word	0x000388b0
        /*0688*/ 	.short	0x0100
        /*068a*/ 	.byte	0x08
	.zero		1


	//   ....[19]....
        /*068c*/ 	.word	0x000007e0
        /*0690*/ 	.word	0x000000ff
        /*0694*/ 	.word	0x000388c0
        /*0698*/ 	.short	0x0100
        /*069a*/ 	.byte	0x08
	.zero		1


	//   ....[20]....
        /*069c*/ 	.word	0x000007f0
        /*06a0*/ 	.word	0x000000ff
        /*06a4*/ 	.word	0x000388b8
        /*06a8*/ 	.short	0x0100
        /*06aa*/ 	.byte	0x08
	.zero		1


	//   ....[21]....
        /*06ac*/ 	.word	0x00000800
        /*06b0*/ 	.word	0x000000ff
        /*06b4*/ 	.word	0x000388c8
        /*06b8*/ 	.short	0x0100
        /*06ba*/ 	.byte	0x08
	.zero		1


	//   ....[22]....
        /*06bc*/ 	.word	0x00001170
        /*06c0*/ 	.word	0x000000ff
        /*06c4*/ 	.word	0x00038800
        /*06c8*/ 	.short	0x010a
        /*06ca*/ 	.byte	0x28
	.zero		1


	//   ....[23]....
        /*06cc*/ 	.word	0x00001200
        /*06d0*/ 	.word	0x00000000
        /*06d4*/ 	.word	0x00038830
        /*06d8*/ 	.short	0x010a
        /*06da*/ 	.byte	0x3f
	.zero		1


	//   ....[24]....
        /*06dc*/ 	.word	0x00001250
        /*06e0*/ 	.word	0x00000000
        /*06e4*/ 	.word	0x00038830
        /*06e8*/ 	.short	0x010a
        /*06ea*/ 	.byte	0x3f
	.zero		1


	//   ....[25]....
        /*06ec*/ 	.word	0x00003d40
        /*06f0*/ 	.word	0x000000ff
        /*06f4*/ 	.word	0x00000000
        /*06f8*/ 	.short	0x0101
        /*06fa*/ 	.byte	0x04
	.zero		1


	//   ....[26]....
        /*06fc*/ 	.word	0x000059e0
        /*0700*/ 	.word	0x000000ff
        /*0704*/ 	.word	0x00038830
        /*0708*/ 	.short	0x010a
        /*070a*/ 	.byte	0x3d
	.zero		1


	//   ....[27]....
        /*070c*/ 	.word	0x00005a20
        /*0710*/ 	.word	0x000000ff
        /*0714*/ 	.word	0x00038830
        /*0718*/ 	.short	0x010a
        /*071a*/ 	.byte	0x3d
	.zero		1


	//   ....[28]....
        /*071c*/ 	.word	0x00008380
        /*0720*/ 	.word	0x000000ff
        /*0724*/ 	.word	0x00038850
        /*0728*/ 	.short	0x010a
        /*072a*/ 	.byte	0x04
	.zero		1


	//   ....[29]....
        /*072c*/ 	.word	0x000083c0
        /*0730*/ 	.word	0x000000ff
        /*0734*/ 	.word	0x00038850
        /*0738*/ 	.short	0x010a
        /*073a*/ 	.byte	0x04
	.zero		1


	//   ....[30]....
        /*073c*/ 	.word	0x000089e0
        /*0740*/ 	.word	0x000000ff
        /*0744*/ 	.word	0x00000000
        /*0748*/ 	.short	0x0101
        /*074a*/ 	.byte	0x3d
	.zero		1


	//   ....[31]....
        /*074c*/ 	.word	0x000097e0
        /*0750*/ 	.word	0x000000ff
        /*0754*/ 	.word	0x00000000
        /*0758*/ 	.short	0x0101
        /*075a*/ 	.byte	0x04
	.zero		1


	//   ....[32]....
        /*075c*/ 	.word	0x0000a160
        /*0760*/ 	.word	0x000000ff
        /*0764*/ 	.word	0x00038850
        /*0768*/ 	.short	0x010a
        /*076a*/ 	.byte	0x0c
	.zero		1


	//   ....[33]....
        /*076c*/ 	.word	0x0000a1a0
        /*0770*/ 	.word	0x000000ff
        /*0774*/ 	.word	0x00038850
        /*0778*/ 	.short	0x010a
        /*077a*/ 	.byte	0x0c
	.zero		1


	//   ....[34]....
        /*077c*/ 	.word	0x0000b0d0
        /*0780*/ 	.word	0x000000ff
        /*0784*/ 	.word	0x00000000
        /*0788*/ 	.short	0x0101
        /*078a*/ 	.byte	0x05
	.zero		1


	//   ....[35]....
        /*078c*/ 	.word	0x0000c6a0
        /*0790*/ 	.word	0x000000ff
        /*0794*/ 	.word	0x00000000
        /*0798*/ 	.short	0x0101
        /*079a*/ 	.byte	0x04
	.zero		1


	//   ....[36]....
        /*079c*/ 	.word	0x0000dbd0
        /*07a0*/ 	.word	0x00000000
        /*07a4*/ 	.word	0x00038840
        /*07a8*/ 	.short	0x010a
        /*07aa*/ 	.byte	0x3f
	.zero		1


	//   ....[37]....
        /*07ac*/ 	.word	0x0000e1c0
        /*07b0*/ 	.word	0x00000000
        /*07b4*/ 	.word	0x00038830
        /*07b8*/ 	.short	0x0107
        /*07ba*/ 	.byte	0x3f
	.zero		1


	//   ....[38]....
        /*07bc*/ 	.word	0x0000e280
        /*07c0*/ 	.word	0x00000000
        /*07c4*/ 	.word	0x00038830
        /*07c8*/ 	.short	0x0101
        /*07ca*/ 	.byte	0x3f
	.zero		1


	//   ....[39]....
        /*07cc*/ 	.word	0x0000ecf0
        /*07d0*/ 	.word	0x000000ff
        /*07d4*/ 	.word	0x00038800
        /*07d8*/ 	.short	0x0107
        /*07da*/ 	.byte	0x27
	.zero		1


	//   ....[40]....
        /*07dc*/ 	.word	0x0000ed50
        /*07e0*/ 	.word	0x000000ff
        /*07e4*/ 	.word	0x00038800
        /*07e8*/ 	.short	0x0101
        /*07ea*/ 	.byte	0x27
	.zero		1


	//   ....[41]....
        /*07ec*/ 	.word	0x0000ed70
        /*07f0*/ 	.word	0x000000ff
        /*07f4*/ 	.word	0x00038820
        /*07f8*/ 	.short	0x010a
        /*07fa*/ 	.byte	0x27
	.zero		1


	//   ....[42]....
        /*07fc*/ 	.word	0x0000f080
        /*0800*/ 	.word	0x00000007
        /*0804*/ 	.word	0x00038840
        /*0808*/ 	.short	0x010a
        /*080a*/ 	.byte	0x3f
	.zero		1


	//   ....[43]....
        /*080c*/ 	.word	0x0000f540
        /*0810*/ 	.word	0x00000007
        /*0814*/ 	.word	0x00038830
        /*0818*/ 	.short	0x0107
        /*081a*/ 	.byte	0x3f
	.zero		1


	//   ....[44]....
        /*081c*/ 	.word	0x0000f5f0
        /*0820*/ 	.word	0x00000007
        /*0824*/ 	.word	0x00038830
        /*0828*/ 	.short	0x0101
        /*082a*/ 	.byte	0x3f
	.zero		1


	//   ....[45]....
        /*082c*/ 	.word	0x0000f670
        /*0830*/ 	.word	0x00000007
        /*0834*/ 	.word	0x00038860
        /*0838*/ 	.short	0x010a
        /*083a*/ 	.byte	0x3f
	.zero		1


	//   ....[46]....
        /*083c*/ 	.word	0x0000fbf0
        /*0840*/ 	.word	0x00000007
        /*0844*/ 	.word	0x00038850
        /*0848*/ 	.short	0x0107
        /*084a*/ 	.byte	0x3f
	.zero		1


	//   ....[47]....
        /*084c*/ 	.word	0x0000fd10
        /*0850*/ 	.word	0x00000007
        /*0854*/ 	.word	0x00038850
        /*0858*/ 	.short	0x0101
        /*085a*/ 	.byte	0x3f
	.zero		1


	//   ....[48]....
        /*085c*/ 	.word	0x0000fdf0
        /*0860*/ 	.word	0x00000004
        /*0864*/ 	.word	0x00038860
        /*0868*/ 	.short	0x010a
        /*086a*/ 	.byte	0x3f
	.zero		1


	//   ....[49]....
        /*086c*/ 	.word	0x000102d0
        /*0870*/ 	.word	0x00000004
        /*0874*/ 	.word	0x00038850
        /*0878*/ 	.short	0x0107
        /*087a*/ 	.byte	0x3f
	.zero		1


	//   ....[50]....
        /*087c*/ 	.word	0x000103c0
        /*0880*/ 	.word	0x00000004
        /*0884*/ 	.word	0x00038850
        /*0888*/ 	.short	0x0101
        /*088a*/ 	.byte	0x3f
	.zero		1


	//   ....[51]....
        /*088c*/ 	.word	0x000104b0
        /*0890*/ 	.word	0x00000005
        /*0894*/ 	.word	0x00038820
        /*0898*/ 	.short	0x010a
        /*089a*/ 	.byte	0x3f
	.zero		1


	//   ....[52]....
        /*089c*/ 	.word	0x00010650
        /*08a0*/ 	.word	0x00000003
        /*08a4*/ 	.word	0x00038840
        /*08a8*/ 	.short	0x010a
        /*08aa*/ 	.byte	0x3f
	.zero		1


	//   ....[53]....
        /*08ac*/ 	.word	0x000106f0
        /*08b0*/ 	.word	0x00000005
        /*08b4*/ 	.word	0x00038840
        /*08b8*/ 	.short	0x010a
        /*08ba*/ 	.byte	0x3f
	.zero		1


	//   ....[54]....
        /*08bc*/ 	.word	0x00010730
        /*08c0*/ 	.word	0x00000003
        /*08c4*/ 	.word	0x00038860
        /*08c8*/ 	.short	0x010a
        /*08ca*/ 	.byte	0x3f
	.zero		1


	//   ....[55]....
        /*08cc*/ 	.word	0x00010770
        /*08d0*/ 	.word	0x00000005
        /*08d4*/ 	.word	0x00038860
        /*08d8*/ 	.short	0x010a
        /*08da*/ 	.byte	0x3f
	.zero		1


	//   ....[56]....
        /*08dc*/ 	.word	0x000107e0
        /*08e0*/ 	.word	0x00000003
        /*08e4*/ 	.word	0x00038800
        /*08e8*/ 	.short	0x010a
        /*08ea*/ 	.byte	0x3f
	.zero		1


	//   ....[57]....
        /*08ec*/ 	.word	0x00010830
        /*08f0*/ 	.word	0x00000000
        /*08f4*/ 	.word	0x00038830
        /*08f8*/ 	.short	0x010a
        /*08fa*/ 	.byte	0x3f
	.zero		1


	//   ....[58]....
        /*08fc*/ 	.word	0x00010890
        /*0900*/ 	.word	0x00000099
        /*0904*/ 	.word	0x00038830
        /*0908*/ 	.short	0x010a
        /*090a*/ 	.byte	0x3f
	.zero		1


	//   ....[59]....
        /*090c*/ 	.word	0x000108f0
        /*0910*/ 	.word	0x00000002
        /*0914*/ 	.word	0x00038850
        /*0918*/ 	.short	0x010a
        /*091a*/ 	.byte	0x3f
	.zero		1


	//   ....[60]....
        /*091c*/ 	.word	0x00010950
        /*0920*/ 	.word	0x00000007
        /*0924*/ 	.word	0x00038850
        /*0928*/ 	.short	0x010a
        /*092a*/ 	.byte	0x3f
	.zero		1


	//   ....[61]....
        /*092c*/ 	.word	0x00010a70
        /*0930*/ 	.word	0x00000000
        /*0934*/ 	.word	0x00038840
        /*0938*/ 	.short	0x010a
        /*093a*/ 	.byte	0x3f
	.zero		1


	//   ....[62]....
        /*093c*/ 	.word	0x00011cb0
        /*0940*/ 	.word	0x00000003
        /*0944*/ 	.word	0x00038820
        /*0948*/ 	.short	0x010a
        /*094a*/ 	.byte	0x3f
	.zero		1


	//   ....[63]....
        /*094c*/ 	.word	0x00011d00
        /*0950*/ 	.word	0x00000007
        /*0954*/ 	.word	0x00038840
        /*0958*/ 	.short	0x010a
        /*095a*/ 	.byte	0x3f
	.zero		1


	//   ....[64]....
        /*095c*/ 	.word	0x00012350
        /*0960*/ 	.word	0x00000007
        /*0964*/ 	.word	0x00038860
        /*0968*/ 	.short	0x010a
        /*096a*/ 	.byte	0x3f
	.zero		1


	//   ....[65]....
        /*096c*/ 	.word	0x00012ac0
        /*0970*/ 	.word	0x00000004
        /*0974*/ 	.word	0x00038860
        /*0978*/ 	.short	0x010a
        /*097a*/ 	.byte	0x3f
	.zero		1


	//   ....[66]....
        /*097c*/ 	.word	0x000132d0
        /*0980*/ 	.word	0x00000005
        /*0984*/ 	.word	0x00038820
        /*0988*/ 	.short	0x010a
        /*098a*/ 	.byte	0x3f
	.zero		1


	//   ....[67]....
        /*098c*/ 	.word	0x00013470
        /*0990*/ 	.word	0x00000003
        /*0994*/ 	.word	0x00038840
        /*0998*/ 	.short	0x010a
        /*099a*/ 	.byte	0x3f
	.zero		1


	//   ....[68]....
        /*099c*/ 	.word	0x000134c0
        /*09a0*/ 	.word	0x00000005
        /*09a4*/ 	.word	0x00038840
        /*09a8*/ 	.short	0x010a
        /*09aa*/ 	.byte	0x3f
	.zero		1


	//   ....[69]....
        /*09ac*/ 	.word	0x00013510
        /*09b0*/ 	.word	0x00000003
        /*09b4*/ 	.word	0x00038860
        /*09b8*/ 	.short	0x010a
        /*09ba*/ 	.byte	0x3f
	.zero		1


	//----- nvinfo : EIATTR_NUM_MBARRIERS
	.align		4
.L_329:
        /*09bc*/ 	.byte	0x03, 0x38
        /*09be*/ 	.short	0x0016


	//----- nvinfo : EIATTR_EXIT_INSTR_OFFSETS
	.align		4
        /*09c0*/ 	.byte	0x04, 0x1c
        /*09c2*/ 	.short	(.L_331 - .L_330)


	//   ....[0]....
.L_330:
        /*09c4*/ 	.word	0x00000940


	//   ....[1]....
        /*09c8*/ 	.word	0x0000ccb0


	//   ....[2]....
        /*09cc*/ 	.word	0x000107c0


	//----- nvinfo : EIATTR_MAX_THREADS
	.align		4
.L_331:
        /*09d0*/ 	.byte	0x04, 0x05
        /*09d2*/ 	.short	(.L_333 - .L_332)
.L_332:
        /*09d4*/ 	.word	0x00000180
        /*09d8*/ 	.word	0x00000001
        /*09dc*/ 	.word	0x00000001


	//----- nvinfo : EIATTR_CRS_STACK_SIZE
	.align		4
.L_333:
        /*09e0*/ 	.byte	0x04, 0x1e
        /*09e2*/ 	.short	(.L_335 - .L_334)
.L_334:
        /*09e4*/ 	.word	0x00000000


	//----- nvinfo : EIATTR_CBANK_PARAM_SIZE
	.align		4
.L_335:
        /*09e8*/ 	.byte	0x03, 0x19
        /*09ea*/ 	.short	0x0a70


	//----- nvinfo : EIATTR_PARAM_CBANK
	.align		4
        /*09ec*/ 	.byte	0x04, 0x0a
        /*09ee*/ 	.short	(.L_337 - .L_336)
	.align		4
.L_336:
        /*09f0*/ 	.word	index@(.nv.constant0._ZN7cutlass13device_kernelIN5flash11enable_sm90INS1_16FlashAttnFwdSm90INS1_25CollectiveMainloopFwdSm90ILi2EN4cute5tupleIJNS5_1CILi1EEES8_S8_EEENS6_IJNS7_ILi128EEENS7_ILi80EEENS7_ILi256EEEEEELi256ENS_10bfloat16_tEfNS_4arch4Sm90ELb0ELb0ELb1ELb0ELb1ELb0ELb0ELb1ELb1ELb1ELb0ELb0EEENS1_21CollectiveEpilogueFwdINS6_IJSA_SC_SB_EEES9_SE_SG_Li256ELb0ELb1ELb0ELb0EEENS1_29StaticPersistentTileSchedulerILb0EEEEEEEEEvNT_6ParamsE)
        /*09f4*/ 	.short	0x0210
        /*09f6*/ 	.short	0x0a70


	//----- nvinfo : EIATTR_SW_WAR
	.align		4
.L_337:
        /*09f8*/ 	.byte	0x04, 0x36
        /*09fa*/ 	.short	(.L_339 - .L_338)
.L_338:
        /*09fc*/ 	.word	0x00000008
.L_339:


//--------------------- .nv.info._ZN7cutlass13device_kernelIN5flash11enable_sm90INS1_16FlashAttnFwdSm90INS1_25CollectiveMainloopFwdSm90ILi2EN4cute5tupleIJNS5_1CILi1EEES8_S8_EEENS6_IJNS7_ILi128EEENS7_ILi80EEENS7_ILi256EEEEEELi256ENS_10bfloat16_tEfNS_4arch4Sm90ELb0ELb0ELb1ELb1ELb1ELb0ELb0ELb1ELb1ELb1ELb0ELb0EEENS1_21CollectiveEpilogueFwdINS6_IJSA_SC_SB_EEES9_SE_SG_Li256ELb1ELb1ELb0ELb0EEENS1_36VarlenDynamicPersistentTileSchedulerILi128ELi80ELi256ELi128ELb0ELb1ELb1ELb0ELb1ELb1EEEEEEEEEvNT_6ParamsE --------------------------
	.section	.nv.info._ZN7cutlass13device_kernelIN5flash11enable_sm90INS1_16FlashAttnFwdSm90INS1_25CollectiveMainloopFwdSm90ILi2EN4cute5tupleIJNS5_1CILi1EEES8_S8_EEENS6_IJNS7_ILi128EEENS7_ILi80EEENS7_ILi256EEEEEELi256ENS_10bfloat16_tEfNS_4arch4Sm90ELb0ELb0ELb1ELb1ELb1ELb0ELb0ELb1ELb1ELb1ELb0ELb0EEENS1_21CollectiveEpilogueFwdINS6_IJSA_SC_SB_EEES9_SE_SG_Li256ELb1ELb1ELb0ELb0EEENS1_36VarlenDynamicPersistentTileSchedulerILi128ELi80ELi256ELi128ELb0ELb1ELb1ELb0ELb1ELb1EEEEEEEEEvNT_6ParamsE,"",@"SHT_CUDA_INFO"
	.sectionflags	@""
	.align	4


	//----- nvinfo : EIATTR_CUDA_API_VERSION
	.align		4
        /*0000*/ 	.byte	0x04, 0x37
        /*0002*/ 	.short	(.L_341 - .L_340)
.L_340:
        /*0004*/ 	.word	0x00000082


	//----- nvinfo : EIATTR_KPARAM_INFO
	.align		4
.L_341:
        /*0008*/ 	.byte	0x04, 0x17
        /*000a*/ 	.short	(.L_343 - .L_342)
.L_342:
        /*000c*/ 	.word	0x00000000
        /*0010*/ 	.short	0x0000
        /*0012*/ 	.short	0x0070
        /*0014*/ 	.byte	0x00, 0xf0, 0x01, 0x2a


	//----- nvinfo : EIATTR_SPARSE_MMA_MASK
	.align		4
.L_343:
        /*0018*/ 	.byte	0x03, 0x50
        /*001a*/ 	.short	0x0000


	//----- nvinfo : EIATTR_MAXREG_COUNT
	.align		4
        /*001c*/ 	.byte	0x03, 0x1b
        /*001e*/ 	.short	0x00a8


	//----- nvinfo : EIATTR_NUM_BARRIERS
	.align		4
        /*0020*/ 	.byte	0x02, 0x4c
        /*0022*/ 	.byte	0x09
	.zero		1


	//----- nvinfo : EIATTR_EXTERNS
	.align		4
        /*0024*/ 	.byte	0x04, 0x0f
        /*0026*/ 	.short	(.L_345 - .L_344)


	//   ....[0]....
	.align		4
.L_344:
        /*0028*/ 	.word	index@(__assertfail)


	//----- nvinfo : EIATTR_ANNOTATIONS
	.align		4
.L_345:
        /*002c*/ 	.byte	0x04, 0x55
        /*002e*/ 	.short	(.L_347 - .L_346)


	//   ....[0]....
.L_346:
        /*0030*/ 	.word	0x00000001
        /*0034*/ 	.byte	0xa0, 0x08, 0x00, 0x00, 0x01, 0x00, 0x00, 0x00, 0xa0, 0x09, 0x00, 0x00, 0x01, 0x00, 0x00, 0x00
        /* <DEDUP_REMOVED lines=14> */
        /*0124*/ 	.byte	0x30, 0x37, 0x01, 0x00, 0x01, 0x00, 0x00, 0x00, 0xd0, 0x38, 0x01, 0x00


	//----- nvinfo : EIATTR_MERCURY_ISA_VERSION
	.align		4
.L_347:
        /*0130*/ 	.byte	0x03, 0x5f
        /*0132*/ 	.short	0x0101


	//----- nvinfo : EIATTR_UNUSED_LOAD_BYTE_OFFSET
	.align		4
        /*0134*/ 	.byte	0x04, 0x44
        /*0136*/ 	.short	(.L_349 - .L_348)


	//   ....[0]....
.L_348:
        /*0138*/ 	.word	0x00000950
        /*013c*/ 	.word	0x0000fff0


	//   ....[1]....
        /*0140*/ 	.word	0x0000b600
        /*0144*/ 	.word	0x0000fff0


	//----- nvinfo : EIATTR_INT_WARP_WIDE_INSTR_OFFSETS
	.align		4
.L_349:
        /*0148*/ 	.byte	0x04, 0x31
        /*014a*/ 	.short	(.L_351 - .L_350)


	//   ....[0]....
.L_350:
        /*014c*/ 	.word	0x000000c0


	//   ....[1]....
        /*0150*/ 	.word	0x000000d0


	//   ....[2]....
        /*0154*/ 	.word	0x00000170


	//   ....[3]....
        /*0158*/ 	.word	0x0000f5a0


	//   ....[4]....
        /*015c*/ 	.word	0x0000f630


	//   ....[5]....
        /*0160*/ 	.word	0x000125c0


	//   ....[6]....
        /*0164*/ 	.word	0x00012650


	//----- nvinfo : EIATTR_COOP_GROUP_MASK_REGIDS
	.align		4
.L_351:
        /*0168*/ 	.byte	0x04, 0x29
        /*016a*/ 	.short	(.L_353 - .L_352)


	//   ....[0]....
.L_352:
        /*016c*/ 	.word	0xffffffff


	//   ....[1]....
        /*0170*/ 	.word	0xffffffff


	//   ....[2]....
        /*0174*/ 	.word	0xffffffff


	//   ....[3]....
        /*0178*/ 	.word	0xffffffff


	//   ....[4]....
        /*017c*/ 	.word	0xffffffff


	//   ....[5]....
        /*0180*/ 	.word	0xffffffff


	//   ....[6]....
        /*0184*/ 	.word	0xffffffff


	//   ....[7]....
        /*0188*/ 	.word	0xffffffff


	//   ....[8]....
        /*018c*/ 	.word	0xffffffff


	//   ....[9]....
        /*0190*/ 	.word	0xffffffff


	//   ....[10]....
        /*0194*/ 	.word	0xffffffff


	//   ....[11]....
        /*0198*/ 	.word	0xffffffff


	//   ....[12]....
        /*019c*/ 	.word	0xffffffff


	//   ....[13]....
        /*01a0*/ 	.word	0xffffffff


	//   ....[14]....
        /*01a4*/ 	.word	0xffffffff


	//   ....[15]....
        /*01a8*/ 	.word	0xffffffff


	//   ....[16]....
        /*01ac*/ 	.word	0xffffffff


	//   ....[17]....
        /*01b0*/ 	.word	0xffffffff


	//   ....[18]....
        /*01b4*/ 	.word	0xffffffff


	//   ....[19]....
        /*01b8*/ 	.word	0xffffffff


	//   ....[20]....
        /*01bc*/ 	.word	0xffffffff


	//   ....[21]....
        /*01c0*/ 	.word	0xffffffff


	//   ....[22]....
        /*01c4*/ 	.word	0xffffffff


	//   ....[23]....
        /*01c8*/ 	.word	0xffffffff


	//   ....[24]....
        /*01cc*/ 	.word	0xffffffff


	//   ....[25]....
        /*01d0*/ 	.word	0xffffffff


	//   ....[26]....
        /*01d4*/ 	.word	0xffffffff


	//   ....[27]....
        /*01d8*/ 	.word	0xffffffff


	//   ....[28]....
        /*01dc*/ 	.word	0xffffffff


	//   ....[29]....
        /*01e0*/ 	.word	0xffffffff


	//   ....[30]....
        /*01e4*/ 	.word	0xffffffff


	//   ....[31]....
        /*01e8*/ 	.word	0xffffffff


	//   ....[32]....
        /*01ec*/ 	.word	0xffffffff


	//   ....[33]....
        /*01f0*/ 	.word	0xffffffff


	//   ....[34]....
        /*01f4*/ 	.word	0xffffffff


	//   ....[35]....
        /*01f8*/ 	.word	0xffffffff


	//   ....[36]....
        /*01fc*/ 	.word	0xffffffff


	//   ....[37]....
        /*0200*/ 	.word	0xffffffff


	//   ....[38]....
        /*0204*/ 	.word	0xffffffff


	//   ....[39]....
        /*0208*/ 	.word	0xffffffff


	//   ....[40]....
        /*020c*/ 	.word	0xffffffff


	//   ....[41]....
        /*0210*/ 	.word	0xffffffff


	//   ....[42]....
        /*0214*/ 	.word	0xffffffff


	//   ....[43]....
        /*0218*/ 	.word	0xffffffff


	//   ....[44]....
        /*021c*/ 	.word	0xffffffff


	//   ....[45]....
        /*0220*/ 	.word	0xffffffff


	//   ....[46]....
        /*0224*/ 	.word	0xffffffff


	//   ....[47]....
        /*0228*/ 	.word	0xffffffff


	//   ....[48]....
        /*022c*/ 	.word	0xffffffff


	//   ....[49]....
        /*0230*/ 	.word	0xffffffff


	//   ....[50]....
        /*0234*/ 	.word	0xffffffff


	//   ....[51]....
        /*0238*/ 	.word	0xffffffff


	//   ....[52]....
        /*023c*/ 	.word	0xffffffff


	//   ....[53]....
        /*0240*/ 	.word	0xffffffff


	//   ....[54]....
        /*0244*/ 	.word	0xffffffff


	//   ....[55]....
        /*0248*/ 	.word	0xffffffff


	//   ....[56]....
        /*024c*/ 	.word	0xffffffff


	//   ....[57]....
        /*0250*/ 	.word	0xffffffff


	//   ....[58]....
        /*0254*/ 	.word	0xffffffff


	//   ....[59]....
        /*0258*/ 	.word	0xffffffff


	//   ....[60]....
        /*025c*/ 	.word	0xffffffff


	//   ....[61]....
        /*0260*/ 	.word	0xffffffff


	//   ....[62]....
        /*0264*/ 	.word	0xffffffff


	//   ....[63]....
        /*0268*/ 	.word	0xffffffff


	//   ....[64]....
        /*026c*/ 	.word	0xffffffff


	//   ....[65]....
        /*0270*/ 	.word	0xffffffff


	//   ....[66]....
        /*0274*/ 	.word	0xffffffff


	//   ....[67]....
        /*0278*/ 	.word	0xffffffff


	//   ....[68]....
        /*027c*/ 	.word	0xffffffff


	//   ....[69]....
        /*0280*/ 	.word	0xffffffff


	//   ....[70]....
        /*0284*/ 	.word	0xffffffff


	//   ....[71]....
        /*0288*/ 	.word	0xffffffff


	//   ....[72]....
        /*028c*/ 	.word	0xffffffff


	//   ....[73]....
        /*0290*/ 	.word	0xffffffff


	//   ....[74]....
        /*0294*/ 	.word	0xffffffff


	//   ....[75]....
        /*0298*/ 	.word	0xffffffff


	//   ....[76]....
        /*029c*/ 	.word	0xffffffff


	//   ....[77]....
        /*02a0*/ 	.word	0xffffffff


	//   ....[78]....
        /*02a4*/ 	.word	0xffffffff


	//   ....[79]....
        /*02a8*/ 	.word	0xffffffff


	//   ....[80]....
        /*02ac*/ 	.word	0xffffffff


	//   ....[81]....
        /*02b0*/ 	.word	0xffffffff


	//   ....[82]....
        /*02b4*/ 	.word	0xffffffff


	//   ....[83]....
        /*02b8*/ 	.word	0xffffffff


	//   ....[84]....
        /*02bc*/ 	.word	0xffffffff


	//   ....[85]....
        /*02c0*/ 	.word	0xffffffff


	//   ....[86]....
        /*02c4*/ 	.word	0xffffffff


	//   ....[87]....
        /*02c8*/ 	.word	0xffffffff


	//   ....[88]....
        /*02cc*/ 	.word	0xffffffff


	//   ....[89]....
        /*02d0*/ 	.word	0xffffffff


	//   ....[90]....
        /*02d4*/ 	.word	0xffffffff


	//   ....[91]....
        /*02d8*/ 	.word	0xffffffff


	//   ....[92]....
        /*02dc*/ 	.word	0xffffffff


	//   ....[93]....
        /*02e0*/ 	.word	0xffffffff


	//   ....[94]....
        /*02e4*/ 	.word	0xffffffff


	//   ....[95]....
        /*02e8*/ 	.word	0xffffffff


	//   ....[96]....
        /*02ec*/ 	.word	0xffffffff


	//   ....[97]....
        /*02f0*/ 	.word	0xffffffff


	//   ....[98]....
        /*02f4*/ 	.word	0xffffffff


	//   ....[99]....
        /*02f8*/ 	.word	0xffffffff


	//   ....[100]....
        /*02fc*/ 	.word	0xffffffff


	//   ....[101]....
        /*0300*/ 	.word	0xffffffff


	//   ....[102]....
        /*0304*/ 	.word	0xffffffff


	//   ....[103]....
        /*0308*/ 	.word	0xffffffff


	//   ....[104]....
        /*030c*/ 	.word	0xffffffff


	//   ....[105]....
        /*0310*/ 	.word	0xffffffff


	//   ....[106]....
        /*0314*/ 	.word	0xffffffff


	//   ....[107]....
        /*0318*/ 	.word	0xffffffff


	//   ....[108]....
        /*031c*/ 	.word	0xffffffff


	//   ....[109]....
        /*0320*/ 	.word	0xffffffff


	//   ....[110]....
        /*0324*/ 	.word	0xffffffff


	//   ....[111]....
        /*0328*/ 	.word	0xffffffff


	//   ....[112]....
        /*032c*/ 	.word	0xffffffff


	//   ....[113]....
        /*0330*/ 	.word	0xffffffff


	//   ....[114]....
        /*0334*/ 	.word	0xffffffff


	//   ....[115]....
        /*0338*/ 	.word	0xffffffff


	//   ....[116]....
        /*033c*/ 	.word	0xffffffff


	//   ....[117]....
        /*0340*/ 	.word	0xffffffff


	//   ....[118]....
        /*0344*/ 	.word	0xffffffff


	//   ....[119]....
        /*0348*/ 	.word	0xffffffff


	//   ....[120]....
        /*034c*/ 	.word	0xffffffff


	//   ....[121]....
        /*0350*/ 	.word	0xffffffff


	//   ....[122]....
        /*0354*/ 	.word	0xffffffff


	//   ....[123]....
        /*0358*/ 	.word	0xffffffff


	//   ....[124]....
        /*035c*/ 	.word	0xffffffff


	//   ....[125]....
        /*0360*/ 	.word	0xffffffff


	//   ....[126]....
        /*0364*/ 	.word	0xffffffff


	//   ....[127]....
        /*0368*/ 	.word	0xffffffff


	//   ....[128]....
        /*036c*/ 	.word	0xffffffff


	//   ....[129]....
        /*0370*/ 	.word	0x0500000f


	//   ....[130]....
        /*0374*/ 	.word	0x0500000f


	//   ....[131]....
        /*0378*/ 	.word	0x0500000f


	//   ....[132]....
        /*037c*/ 	.word	0x0500000f


	//   ....[133]....
        /*0380*/ 	.word	0x0500000f


	//   ....[134]....
        /*0384*/ 	.word	0x0500000f


	//   ....[135]....
        /*0388*/ 	.word	0x0500000f


	//   ....[136]....
        /*038c*/ 	.word	0x0500000f


	//   ....[137]....
        /*0390*/ 	.word	0x0500000f


	//   ....[138]....
        /*0394*/ 	.word	0x0500000f


	//   ....[139]....
        /*0398*/ 	.word	0x0500000f


	//   ....[140]....
        /*039c*/ 	.word	0x0500000f


	//   ....[141]....
        /*03a0*/ 	.word	0x0500000f


	//   ....[142]....
        /*03a4*/ 	.word	0x0500000f


	//   ....[143]....
        /*03a8*/ 	.word	0x0500000f


	//   ....[144]....
        /*03ac*/ 	.word	0x0500000f


	//   ....[145]....
        /*03b0*/ 	.word	0x0500000f


	//   ....[146]....
        /*03b4*/ 	.word	0x0500000f


	//   ....[147]....
        /*03b8*/ 	.word	0x0500000f


	//   ....[148]....
        /*03bc*/ 	.word	0x0500000f


	//   ....[149]....
        /*03c0*/ 	.word	0x0500000f


	//   ....[150]....
        /*03c4*/ 	.word	0x0500000f


	//   ....[151]....
        /*03c8*/ 	.word	0x0500000f


	//   ....[152]....
        /*03cc*/ 	.word	0x0500000f


	//   ....[153]....
        /*03d0*/ 	.word	0x0500000f


	//   ....[154]....
        /*03d4*/ 	.word	0x0500000f


	//   ....[155]....
        /*03d8*/ 	.word	0x0500000f


	//   ....[156]....
        /*03dc*/ 	.word	0x0500000f


	//   ....[157]....
        /*03e0*/ 	.word	0x0500000f


	//   ....[158]....
        /*03e4*/ 	.word	0x0500000f


	//   ....[159]....
        /*03e8*/ 	.word	0x0500000f


	//   ....[160]....
        /*03ec*/ 	.word	0x0500000f


	//   ....[161]....
        /*03f0*/ 	.word	0x0500000f


	//   ....[162]....
        /*03f4*/ 	.word	0x0500000f


	//   ....[163]....
        /*03f8*/ 	.word	0x0500000f


	//   ....[164]....
        /*03fc*/ 	.word	0x0500000f


	//   ....[165]....
        /*0400*/ 	.word	0x0500000f


	//   ....[166]....
        /*0404*/ 	.word	0x0500000f


	//   ....[167]....
        /*0408*/ 	.word	0x0500000f


	//   ....[168]....
        /*040c*/ 	.word	0x0500000f


	//   ....[169]....
        /*0410*/ 	.word	0x0500000f


	//   ....[170]....
        /*0414*/ 	.word	0x0500000f


	//   ....[171]....
        /*0418*/ 	.word	0x0500000f


	//   ....[172]....
        /*041c*/ 	.word	0x0500000f


	//   ....[173]....
        /*0420*/ 	.word	0x0500000f


	//   ....[174]....
        /*0424*/ 	.word	0x0500000f


	//   ....[175]....
        /*0428*/ 	.word	0x0500000f


	//   ....[176]....
        /*042c*/ 	.word	0x0500000f


	//   ....[177]....
        /*0430*/ 	.word	0x0500000f


	//   ....[178]....
        /*0434*/ 	.word	0x0500000f


	//   ....[179]....
        /*0438*/ 	.word	0x0500000f


	//   ....[180]....
        /*043c*/ 	.word	0x0500000f


	//   ....[181]....
        /*0440*/ 	.word	0x0500000f


	//   ....[182]....
        /*0444*/ 	.word	0x0500000f


	//   ....[183]....
        /*0448*/ 	.word	0x0500000f


	//   ....[184]....
        /*044c*/ 	.word	0x0500000f


	//   ....[185]....
        /*0450*/ 	.word	0x0500000f


	//   ....[186]....
        /*0454*/ 	.word	0x0500000f


	//   ....[187]....
        /*0458*/ 	.word	0x0500000f


	//   ....[188]....
        /*045c*/ 	.word	0x0500000f


	//   ....[189]....
        /*0460*/ 	.word	0x0500000f


	//   ....[190]....
        /*0464*/ 	.word	0x0500000f


	//   ....[191]....
        /*0468*/ 	.word	0x0500000f


	//   ....[192]....
        /*046c*/ 	.word	0x0500000f


	//   ....[193]....
        /*0470*/ 	.word	0x0500000f


	//   ....[194]....
        /*0474*/ 	.word	0x0500000f


	//   ....[195]....
        /*0478*/ 	.word	0x0500000f


	//   ....[196]....
        /*047c*/ 	.word	0x0500000f


	//   ....[197]....
        /*0480*/ 	.word	0x0500000f


	//   ....[198]....
        /*0484*/ 	.word	0x0500000f


	//   ....[199]....
        /*0488*/ 	.word	0x0500000f


	//   ....[200]....
        /*048c*/ 	.word	0x0500000f


	//   ....[201]....
        /*0490*/ 	.word	0x0500000f


	//   ....[202]....
        /*0494*/ 	.word	0x0500000f


	//   ....[203]....
        /*0498*/ 	.word	0x0500000f


	//----- nvinfo : EIATTR_COOP_GROUP_INSTR_OFFSETS
	.align		4
.L_353:
        /*049c*/ 	.byte	0x04, 0x28
        /*049e*/ 	.short	(.L_355 - .L_354)


	//   ....[0]....
.L_354:
        /*04a0*/ 	.word	0x00000070


	//   ....[1]....
        /*04a4*/ 	.word	0x000000b0


	//   ....[2]....
        /*04a8*/ 	.word	0x000002d0


	//   ....[3]....
        /*04ac*/ 	.word	0x00000430


	//   ....[4]....
        /*04b0*/ 	.word	0x00000550


	//   ....[5]....
        /*04b4*/ 	.word	0x000006b0


	//   ....[6]....
        /*04b8*/ 	.word	0x000015f0


	//   ....[7]....
        /*04bc*/ 	.word	0x00004d30


	//   ....[8]....
        /*04c0*/ 	.word	0x00004db0


	//   ....[9]....
        /*04c4*/ 	.word	0x00005160


	//   ....[10]....
        /*04c8*/ 	.word	0x000051e0


	//   ....[11]....
        /*04cc*/ 	.word	0x000094f0


	//   ....[12]....
        /*04d0*/ 	.word	0x00009510


	//   ....[13]....
        /*04d4*/ 	.word	0x00009530


	//   ....[14]....
        /*04d8*/ 	.word	0x00009550


	//   ....[15]....
        /*04dc*/ 	.word	0x0000a8f0


	//   ....[16]....
        /*04e0*/ 	.word	0x0000a930


	//   ....[17]....
        /*04e4*/ 	.word	0x0000aa00


	//   ....[18]....
        /*04e8*/ 	.word	0x0000aa10


	//   ....[19]....
        /*04ec*/ 	.word	0x0000c760


	//   ....[20]....
        /*04f0*/ 	.word	0x0000c7a0


	//   ....[21]....
        /*04f4*/ 	.word	0x0000c810


	//   ....[22]....
        /*04f8*/ 	.word	0x0000c850


	//   ....[23]....
        /*04fc*/ 	.word	0x0000d090


	//   ....[24]....
        /*0500*/ 	.word	0x0000d0d0


	//   ....[25]....
        /*0504*/ 	.word	0x0000d240


	//   ....[26]....
        /*0508*/ 	.word	0x0000d260


	//   ....[27]....
        /*050c*/ 	.word	0x0000d3a0


	//   ....[28]....
        /*0510*/ 	.word	0x0000d3c0


	//   ....[29]....
        /*0514*/ 	.word	0x0000d510


	//   ....[30]....
        /*0518*/ 	.word	0x0000d530


	//   ....[31]....
        /*051c*/ 	.word	0x0000dfa0


	//   ....[32]....
        /*0520*/ 	.word	0x0000dfc0


	//   ....[33]....
        /*0524*/ 	.word	0x0000e100


	//   ....[34]....
        /*0528*/ 	.word	0x0000e120


	//   ....[35]....
        /*052c*/ 	.word	0x0000e260


	//   ....[36]....
        /*0530*/ 	.word	0x0000e280


	//   ....[37]....
        /*0534*/ 	.word	0x0000e3d0


	//   ....[38]....
        /*0538*/ 	.word	0x0000e3f0


	//   ....[39]....
        /*053c*/ 	.word	0x0000e5c0


	//   ....[40]....
        /*0540*/ 	.word	0x0000e790


	//   ....[41]....
        /*0544*/ 	.word	0x0000e7c0


	//   ....[42]....
        /*0548*/ 	.word	0x0000e7f0


	//   ....[43]....
        /*054c*/ 	.word	0x0000e820


	//   ....[44]....
        /*0550*/ 	.word	0x0000e850


	//   ....[45]....
        /*0554*/ 	.word	0x0000e880


	//   ....[46]....
        /*0558*/ 	.word	0x0000e9d0


	//   ....[47]....
        /*055c*/ 	.word	0x0000ea00


	//   ....[48]....
        /*0560*/ 	.word	0x0000ea30


	//   ....[49]....
        /*0564*/ 	.word	0x0000ea60


	//   ....[50]....
        /*0568*/ 	.word	0x0000ea90


	//   ....[51]....
        /*056c*/ 	.word	0x0000eac0


	//   ....[52]....
        /*0570*/ 	.word	0x0000eb50


	//   ....[53]....
        /*0574*/ 	.word	0x0000eb80


	//   ....[54]....
        /*0578*/ 	.word	0x0000ec00


	//   ....[55]....
        /*057c*/ 	.word	0x000101a0


	//   ....[56]....
        /*0580*/ 	.word	0x000101e0


	//   ....[57]....
        /*0584*/ 	.word	0x00010210


	//   ....[58]....
        /*0588*/ 	.word	0x000102c0


	//   ....[59]....
        /*058c*/ 	.word	0x00010300


	//   ....[60]....
        /*0590*/ 	.word	0x00010360


	//   ....[61]....
        /*0594*/ 	.word	0x000103a0


	//   ....[62]....
        /*0598*/ 	.word	0x00010400


	//   ....[63]....
        /*059c*/ 	.word	0x00010420


	//   ....[64]....
        /*05a0*/ 	.word	0x00010450


	//   ....[65]....
        /*05a4*/ 	.word	0x00010c50


	//   ....[66]....
        /*05a8*/ 	.word	0x00010c80


	//   ....[67]....
        /*05ac*/ 	.word	0x00010ce0


	//   ....[68]....
        /*05b0*/ 	.word	0x00010d40


	//   ....[69]....
        /*05b4*/ 	.word	0x00010d80


	//   ....[70]....
        /*05b8*/ 	.word	0x00010e00


	//   ....[71]....
        /*05bc*/ 	.word	0x00010e50


	//   ....[72]....
        /*05c0*/ 	.word	0x00010ec0


	//   ....[73]....
        /*05c4*/ 	.word	0x00010f10


	//   ....[74]....
        /*05c8*/ 	.word	0x00010f80


	//   ....[75]....
        /*05cc*/ 	.word	0x00010fc0


	//   ....[76]....
        /*05d0*/ 	.word	0x00011040


	//   ....[77]....
        /*05d4*/ 	.word	0x00011090


	//   ....[78]....
        /*05d8*/ 	.word	0x00011100


	//   ....[79]....
        /*05dc*/ 	.word	0x00011150


	//   ....[80]....
        /*05e0*/ 	.word	0x000111a0


	//   ....[81]....
        /*05e4*/ 	.word	0x00011960


	//   ....[82]....
        /*05e8*/ 	.word	0x00011990


	//   ....[83]....
        /*05ec*/ 	.word	0x000119c0


	//   ....[84]....
        /*05f0*/ 	.word	0x00011a80


	//   ....[85]....
        /*05f4*/ 	.word	0x00011ab0


	//   ....[86]....
        /*05f8*/ 	.word	0x00011b00


	//   ....[87]....
        /*05fc*/ 	.word	0x00011b30


	//   ....[88]....
        /*0600*/ 	.word	0x00011b80


	//   ....[89]....
        /*0604*/ 	.word	0x00011bb0


	//   ....[90]....
        /*0608*/ 	.word	0x00011c20


	//   ....[91]....
        /*060c*/ 	.word	0x00011f00


	//   ....[92]....
        /*0610*/ 	.word	0x00011f20


	//   ....[93]....
        /*0614*/ 	.word	0x00011f30


	//   ....[94]....
        /*0618*/ 	.word	0x00011fe0


	//   ....[95]....
        /*061c*/ 	.word	0x00011ff0


	//   ....[96]....
        /*0620*/ 	.word	0x000120a0


	//   ....[97]....
        /*0624*/ 	.word	0x000120b0


	//   ....[98]....
        /*0628*/ 	.word	0x00012160


	//   ....[99]....
        /*062c*/ 	.word	0x00012170


	//   ....[100]....
        /*0630*/ 	.word	0x00012180


	//   ....[101]....
        /*0634*/ 	.word	0x000127a0


	//   ....[102]....
        /*0638*/ 	.word	0x000127e0


	//   ....[103]....
        /*063c*/ 	.word	0x00012820


	//   ....[104]....
        /*0640*/ 	.word	0x00012850


	//   ....[105]....
        /*0644*/ 	.word	0x00012870


	//   ....[106]....
        /*0648*/ 	.word	0x00012920


	//   ....[107]....
        /*064c*/ 	.word	0x000129d0


	//   ....[108]....
        /*0650*/ 	.word	0x00012a00


	//   ....[109]....
        /*0654*/ 	.word	0x00012a10


	//   ....[110]....
        /*0658*/ 	.word	0x00012aa0


	//   ....[111]....
        /*065c*/ 	.word	0x00012ed0


	//   ....[112]....
        /*0660*/ 	.word	0x00012f20


	//   ....[113]....
        /*0664*/ 	.word	0x00012f50


	//   ....[114]....
        /*0668*/ 	.word	0x00012f60


	//   ....[115]....
        /*066c*/ 	.word	0x00012f90


	//   ....[116]....
        /*0670*/ 	.word	0x00012fc0


	//   ....[117]....
        /*0674*/ 	.word	0x00012ff0


	//   ....[118]....
        /*0678*/ 	.word	0x00013020


	//   ....[119]....
        /*067c*/ 	.word	0x000131a0


	//   ....[120]....
        /*0680*/ 	.word	0x000131d0


	//   ....[121]....
        /*0684*/ 	.word	0x00013200


	//   ....[122]....
        /*0688*/ 	.word	0x00013230


	//   ....[123]....
        /*068c*/ 	.word	0x00013260


	//   ....[124]....
        /*0690*/ 	.word	0x00013290


	//   ....[125]....
        /*0694*/ 	.word	0x00013350


	//   ....[126]....
        /*0698*/ 	.word	0x00013370


	//   ....[127]....
        /*069c*/ 	.word	0x000133e0


	//   ....[128]....
        /*06a0*/ 	.word	0x00013850


	//   ....[129]....
        /*06a4*/ 	.word	0x00013d40


	//   ....[130]....
        /*06a8*/ 	.word	0x00013e30


	//   ....[131]....
        /*06ac*/ 	.word	0x00013f00


	//   ....[132]....
        /*06b0*/ 	.word	0x00013f70


	//   ....[133]....
        /*06b4*/ 	.word	0x00014010


	//   ....[134]....
        /*06b8*/ 	.word	0x000140f0


	//   ....[135]....
        /*06bc*/ 	.word	0x000141f0


	//   ....[136]....
        /*06c0*/ 	.word	0x00014260


	//   ....[137]....
        /*06c4*/ 	.word	0x00014350


	//   ....[138]....
        /*06c8*/ 	.word	0x000143c0


	//   ....[139]....
        /*06cc*/ 	.word	0x000144a0


	//   ....[140]....
        /*06d0*/ 	.word	0x00014550


	//   ....[141]....
        /*06d4*/ 	.word	0x000145c0


	//   ....[142]....
        /*06d8*/ 	.word	0x00014640


	//   ....[143]....
        /*06dc*/ 	.word	0x00014710


	//   ....[144]....
        /*06e0*/ 	.word	0x00014790


	//   ....[145]....
        /*06e4*/ 	.word	0x00014880


	//   ....[146]....
        /*06e8*/ 	.word	0x00014900


	//   ....[147]....
        /*06ec*/ 	.word	0x000149f0


	//   ....[148]....
        /*06f0*/ 	.word	0x00014a70


	//   ....[149]....
        /*06f4*/ 	.word	0x00014b60


	//   ....[150]....
        /*06f8*/ 	.word	0x00014be0


	//   ....[151]....
        /*06fc*/ 	.word	0x00014cd0


	//   ....[152]....
        /*0700*/ 	.word	0x00014d50


	//   ....[153]....
        /*0704*/ 	.word	0x00014e40


	//   ....[154]....
        /*0708*/ 	.word	0x00014ec0


	//   ....[155]....
        /*070c*/ 	.word	0x00014f90


	//   ....[156]....
        /*0710*/ 	.word	0x000150c0


	//   ....[157]....
        /*0714*/ 	.word	0x00015190


	//   ....[158]....
        /*0718*/ 	.word	0x00015260


	//   ....[159]....
        /*071c*/ 	.word	0x00015340


	//   ....[160]....
        /*0720*/ 	.word	0x000153a0


	//   ....[161]....
        /*0724*/ 	.word	0x00015480


	//   ....[162]....
        /*0728*/ 	.word	0x000154e0


	//   ....[163]....
        /*072c*/ 	.word	0x000155c0


	//   ....[164]....
        /*0730*/ 	.word	0x00015620


	//   ....[165]....
        /*0734*/ 	.word	0x00015730


	//   ....[166]....
        /*0738*/ 	.word	0x00015820


	//   ....[167]....
        /*073c*/ 	.word	0x000158c0


	//   ....[168]....
        /*0740*/ 	.word	0x00015920


	//   ....[169]....
        /*0744*/ 	.word	0x00015a40


	//   ....[170]....
        /*0748*/ 	.word	0x00015aa0


	//   ....[171]....
        /*074c*/ 	.word	0x00015bc0


	//   ....[172]....
        /*0750*/ 	.word	0x00015c20


	//   ....[173]....
        /*0754*/ 	.word	0x00015d40


	//   ....[174]....
        /*0758*/ 	.word	0x00015da0


	//   ....[175]....
        /*075c*/ 	.word	0x00015e70


	//   ....[176]....
        /*0760*/ 	.word	0x00015fd0


	//   ....[177]....
        /*0764*/ 	.word	0x00016080


	//   ....[178]....
        /*0768*/ 	.word	0x000161d0


	//   ....[179]....
        /*076c*/ 	.word	0x00016280


	//   ....[180]....
        /*0770*/ 	.word	0x000162e0


	//   ....[181]....
        /*0774*/ 	.word	0x000163a0


	//   ....[182]....
        /*0778*/ 	.word	0x00016480


	//   ....[183]....
        /*077c*/ 	.word	0x00016540


	//   ....[184]....
        /*0780*/ 	.word	0x00016620


	//   ....[185]....
        /*0784*/ 	.word	0x000166e0


	//   ....[186]....
        /*0788*/ 	.word	0x000167f0


	//   ....[187]....
        /*078c*/ 	.word	0x00016890


	//   ....[188]....
        /*0790*/ 	.word	0x000169b0


	//   ....[189]....
        /*0794*/ 	.word	0x00016a20


	//   ....[190]....
        /*0798*/ 	.word	0x00016a90


	//   ....[191]....
        /*079c*/ 	.word	0x00016b00


	//   ....[192]....
        /*07a0*/ 	.word	0x00016b70


	//   ....[193]....
        /*07a4*/ 	.word	0x00016bf0


	//   ....[194]....
        /*07a8*/ 	.word	0x00016c80


	//   ....[195]....
        /*07ac*/ 	.word	0x00016d10


	//   ....[196]....
        /*07b0*/ 	.word	0x00016d80


	//   ....[197]....
        /*07b4*/ 	.word	0x00016df0


	//   ....[198]....
        /*07b8*/ 	.word	0x00016e60


	//   ....[199]....
        /*07bc*/ 	.word	0x00016ee0


	//   ....[200]....
        /*07c0*/ 	.word	0x00016f50


	//   ....[201]....
        /*07c4*/ 	.word	0x00016ff0


	//   ....[202]....
        /*07c8*/ 	.word	0x00017080


	//   ....[203]....
        /*07cc*/ 	.word	0x000171a0


	//----- nvinfo : EIATTR_REG_RECONFIG
	.align		4
.L_355:
        /*07d0*/ 	.byte	0x01, 0x54
	.zero		2


	//----- nvinfo : EIATTR_SYSCALL_OFFSETS
	.align		4
        /*07d4*/ 	.byte	0x04, 0x46
        /*07d6*/ 	.short	(.L_357 - .L_356)


	//   ....[0]....
.L_356:
        /*07d8*/ 	.word	0x000017d0


	//   ....[1]....
        /*07dc*/ 	.word	0x0000f790


	//   ....[2]....
        /*07e0*/ 	.word	0x0000f8e0


	//   ....[3]....
        /*07e4*/ 	.word	0x0000f9d0


	//   ....[4]....
        /*07e8*/ 	.word	0x000108a0


	//----- nvinfo : EIATTR_MBARRIER_INSTR_OFFSETS
	.align		4
.L_357:
        /*07ec*/ 	.byte	0x04, 0x39
        /*07ee*/ 	.short	(.L_359 - .L_358)


	//   ....[0]....
.L_358:
        /*07f0*/ 	.word	0x00000180
        /*07f4*/ 	.word	0x000000ff
        /*07f8*/ 	.word	0x00038800
        /*07fc*/ 	.short	0x0100
        /*07fe*/ 	.byte	0x08
	.zero		1


	//   ....[1]....
        /*0800*/ 	.word	0x00000190
        /*0804*/ 	.word	0x000000ff
        /*0808*/ 	.word	0x00038820
        /*080c*/ 	.short	0x0100
        /*080e*/ 	.byte	0x08
	.zero		1


	//   ....[2]....
        /*0810*/ 	.word	0x00000280
        /*0814*/ 	.word	0x000000ff
        /*0818*/ 	.word	0x00038830
        /*081c*/ 	.short	0x0100
        /*081e*/ 	.byte	0x08
	.zero		1


	//   ....[3]....
        /*0820*/ 	.word	0x00000290
        /*0824*/ 	.word	0x000000ff
        /*0828*/ 	.word	0x00038840
        /*082c*/ 	.short	0x0100
        /*082e*/ 	.byte	0x08
	.zero		1


	//   ....[4]....
        /*0830*/ 	.word	0x000002a0
        /*0834*/ 	.word	0x000000ff
        /*0838*/ 	.word	0x00038838
        /*083c*/ 	.short	0x0100
        /*083e*/ 	.byte	0x08
	.zero		1


	//   ....[5]....
        /*0840*/ 	.word	0x000002b0
        /*0844*/ 	.word	0x000000ff
        /*0848*/ 	.word	0x00038848
        /*084c*/ 	.short	0x0100
        /*084e*/ 	.byte	0x08
	.zero		1


	//   ....[6]....
        /*0850*/ 	.word	0x000003e0
        /*0854*/ 	.word	0x000000ff
        /*0858*/ 	.word	0x00038850
        /*085c*/ 	.short	0x0100
        /*085e*/ 	.byte	0x08
	.zero		1


	//   ....[7]....
        /*0860*/ 	.word	0x000003f0
        /*0864*/ 	.word	0x000000ff
        /*0868*/ 	.word	0x00038860
        /*086c*/ 	.short	0x0100
        /*086e*/ 	.byte	0x08
	.zero		1


	//   ....[8]....
        /*0870*/ 	.word	0x00000400
        /*0874*/ 	.word	0x000000ff
        /*0878*/ 	.word	0x00038858
        /*087c*/ 	.short	0x0100
        /*087e*/ 	.byte	0x08
	.zero		1


	//   ....[9]....
        /*0880*/ 	.word	0x00000410
        /*0884*/ 	.word	0x000000ff
        /*0888*/ 	.word	0x00038868
        /*088c*/ 	.short	0x0100
        /*088e*/ 	.byte	0x08
	.zero		1


	//   ....[10]....
        /*0890*/ 	.word	0x00000500
        /*0894*/ 	.word	0x000000ff
        /*0898*/ 	.word	0x00038870
        /*089c*/ 	.short	0x0100
        /*089e*/ 	.byte	0x06
	.zero		1


	//   ....[11]....
        /*08a0*/ 	.word	0x00000510
        /*08a4*/ 	.word	0x000000ff
        /*08a8*/ 	.word	0x00038880
        /*08ac*/ 	.short	0x0100
        /*08ae*/ 	.byte	0x06
	.zero		1


	//   ....[12]....
        /*08b0*/ 	.word	0x00000520
        /*08b4*/ 	.word	0x000000ff
        /*08b8*/ 	.word	0x00038878
        /*08bc*/ 	.short	0x0100
        /*08be*/ 	.byte	0x06
	.zero		1


	//   ....[13]....
        /*08c0*/ 	.word	0x00000530
        /*08c4*/ 	.word	0x000000ff
        /*08c8*/ 	.word	0x00038888
        /*08cc*/ 	.short	0x0100
        /*08ce*/ 	.byte	0x06
	.zero		1


	//   ....[14]....
        /*08d0*/ 	.word	0x00000660
        /*08d4*/ 	.word	0x000000ff
        /*08d8*/ 	.word	0x00038890
        /*08dc*/ 	.short	0x0100
        /*08de*/ 	.byte	0x08
	.zero		1


	//   ....[15]....
        /*08e0*/ 	.word	0x00000670
        /*08e4*/ 	.word	0x000000ff
        /*08e8*/ 	.word	0x000388a0
        /*08ec*/ 	.short	0x0100
        /*08ee*/ 	.byte	0x08
	.zero		1


	//   ....[16]....
        /*08f0*/ 	.word	0x00000680
        /*08f4*/ 	.word	0x000000ff
        /*08f8*/ 	.word	0x00038898
        /*08fc*/ 	.short	0x0100
        /*08fe*/ 	.byte	0x08
	.zero		1


	//   ....[17]....
        /*0900*/ 	.word	0x00000690
        /*0904*/ 	.word	0x000000ff
        /*0908*/ 	.word	0x000388a8
        /*090c*/ 	.short	0x0100
        /*090e*/ 	.byte	0x08
	.zero		1


	//   ....[18]....
        /*0910*/ 	.word	0x000007d0
        /*0914*/ 	.word	0x000000ff
        /*0918*/ 	.word	0x000388b0
        /*091c*/ 	.short	0x0100
        /*091e*/ 	.byte	0x08
	.zero		1


	//   ....[19]....
        /*0920*/ 	.word	0x000007e0
        /*0924*/ 	.word	0x000000ff
        /*0928*/ 	.word	0x000388c0
        /*092c*/ 	.short	0x0100
        /*092e*/ 	.byte	0x08
	.zero		1


	//   ....[20]....
        /*0930*/ 	.word	0x000007f0
        /*0934*/ 	.word	0x000000ff
        /*0938*/ 	.word	0x000388b8
        /*093c*/ 	.short	0x0100
        /*093e*/ 	.byte	0x08
	.zero		1


	//   ....[21]....
        /*0940*/ 	.word	0x00000800
        /*0944*/ 	.word	0x000000ff
        /*0948*/ 	.word	0x000388c8
        /*094c*/ 	.short	0x0100
        /*094e*/ 	.byte	0x08
	.zero		1


	//   ....[22]....
        /*0950*/ 	.word	0x00001870
        /*0954*/ 	.word	0x000000ff
        /*0958*/ 	.word	0x00038800
        /*095c*/ 	.short	0x010a
        /*095e*/ 	.byte	0x28
	.zero		1


	//   ....[23]....
        /*0960*/ 	.word	0x00001900
        /*0964*/ 	.word	0x00000000
        /*0968*/ 	.word	0x00038830
        /*096c*/ 	.short	0x010a
        /*096e*/ 	.byte	0x3f
	.zero		1


	//   ....[24]....
        /*0970*/ 	.word	0x00001950
        /*0974*/ 	.word	0x00000000
        /*0978*/ 	.word	0x00038830
        /*097c*/ 	.short	0x010a
        /*097e*/ 	.byte	0x3f
	.zero		1


	//   ....[25]....
        /*0980*/ 	.word	0x00004440
        /*0984*/ 	.word	0x000000ff
        /*0988*/ 	.word	0x00000000
        /*098c*/ 	.short	0x0101
        /*098e*/ 	.byte	0x04
	.zero		1


	//   ....[26]....
        /*0990*/ 	.word	0x000060e0
        /*0994*/ 	.word	0x000000ff
        /*0998*/ 	.word	0x00038830
        /*099c*/ 	.short	0x010a
        /*099e*/ 	.byte	0x3d
	.zero		1


	//   ....[27]....
        /*09a0*/ 	.word	0x00006120
        /*09a4*/ 	.word	0x000000ff
        /*09a8*/ 	.word	0x00038830
        /*09ac*/ 	.short	0x010a
        /*09ae*/ 	.byte	0x3d
	.zero		1


	//   ....[28]....
        /*09b0*/ 	.word	0x00008a80
        /*09b4*/ 	.word	0x000000ff
        /*09b8*/ 	.word	0x00038850
        /*09bc*/ 	.short	0x010a
        /*09be*/ 	.byte	0x04
	.zero		1


	//   ....[29]....
        /*09c0*/ 	.word	0x00008ac0
        /*09c4*/ 	.word	0x000000ff
        /*09c8*/ 	.word	0x00038850
        /*09cc*/ 	.short	0x010a
        /*09ce*/ 	.byte	0x04
	.zero		1


	//   ....[30]....
        /*09d0*/ 	.word	0x00009110
        /*09d4*/ 	.word	0x000000ff
        /*09d8*/ 	.word	0x00000000
        /*09dc*/ 	.short	0x0101
        /*09de*/ 	.byte	0x3d
	.zero		1


	//   ....[31]....
        /*09e0*/ 	.word	0x00009ef0
        /*09e4*/ 	.word	0x000000ff
        /*09e8*/ 	.word	0x00000000
        /*09ec*/ 	.short	0x0101
        /*09ee*/ 	.byte	0x04
	.zero		1


	//   ....[32]....
        /*09f0*/ 	.word	0x0000a860
        /*09f4*/ 	.word	0x000000ff
        /*09f8*/ 	.word	0x00038850
        /*09fc*/ 	.short	0x010a
        /*09fe*/ 	.byte	0x07
	.zero		1


	//   ....[33]....
        /*0a00*/ 	.word	0x0000a8a0
        /*0a04*/ 	.word	0x000000ff
        /*0a08*/ 	.word	0x00038850
        /*0a0c*/ 	.short	0x010a
        /*0a0e*/ 	.byte	0x07
	.zero		1


	//   ....[34]....
        /*0a10*/ 	.word	0x0000ada0
        /*0a14*/ 	.word	0x000000ff
        /*0a18*/ 	.word	0x00000000
        /*0a1c*/ 	.short	0x0101
        /*0a1e*/ 	.byte	0x04
	.zero		1


	//   ....[35]....
        /*0a20*/ 	.word	0x0000d0c0
        /*0a24*/ 	.word	0x000000ff
        /*0a28*/ 	.word	0x00000000
        /*0a2c*/ 	.short	0x0101
        /*0a2e*/ 	.byte	0x0a
	.zero		1


	//   ....[36]....
        /*0a30*/ 	.word	0x0000ffb0
        /*0a34*/ 	.word	0x00000005
        /*0a38*/ 	.word	0x00038840
        /*0a3c*/ 	.short	0x010a
        /*0a3e*/ 	.byte	0x3f
	.zero		1


	//   ....[37]....
        /*0a40*/ 	.word	0x000105c0
        /*0a44*/ 	.word	0x00000005
        /*0a48*/ 	.word	0x00038830
        /*0a4c*/ 	.short	0x0107
        /*0a4e*/ 	.byte	0x3f
	.zero		1


	//   ....[38]....
        /*0a50*/ 	.word	0x000106a0
        /*0a54*/ 	.word	0x00000005
        /*0a58*/ 	.word	0x00038830
        /*0a5c*/ 	.short	0x0101
        /*0a5e*/ 	.byte	0x3f
	.zero		1


	//   ....[39]....
        /*0a60*/ 	.word	0x00011290
        /*0a64*/ 	.word	0x00000016
        /*0a68*/ 	.word	0x00038800
        /*0a6c*/ 	.short	0x0107
        /*0a6e*/ 	.byte	0x3f
	.zero		1


	//   ....[40]....
        /*0a70*/ 	.word	0x00011390
        /*0a74*/ 	.word	0x00000016
        /*0a78*/ 	.word	0x00038800
        /*0a7c*/ 	.short	0x0101
        /*0a7e*/ 	.byte	0x3f
	.zero		1


	//   ....[41]....
        /*0a80*/ 	.word	0x000113b0
        /*0a84*/ 	.word	0x00000016
        /*0a88*/ 	.word	0x00038820
        /*0a8c*/ 	.short	0x010a
        /*0a8e*/ 	.byte	0x3f
	.zero		1


	//   ....[42]....
        /*0a90*/ 	.word	0x000117b0
        /*0a94*/ 	.word	0x00000006
        /*0a98*/ 	.word	0x00038840
        /*0a9c*/ 	.short	0x010a
        /*0a9e*/ 	.byte	0x3f
	.zero		1


	//   ....[43]....
        /*0aa0*/ 	.word	0x00011d30
        /*0aa4*/ 	.word	0x00000006
        /*0aa8*/ 	.word	0x00038830
        /*0aac*/ 	.short	0x0107
        /*0aae*/ 	.byte	0x3f
	.zero		1


	//   ....[44]....
        /*0ab0*/ 	.word	0x00011de0
        /*0ab4*/ 	.word	0x00000006
        /*0ab8*/ 	.word	0x00038830
        /*0abc*/ 	.short	0x0101
        /*0abe*/ 	.byte	0x3f
	.zero		1


	//   ....[45]....
        /*0ac0*/ 	.word	0x00011e40
        /*0ac4*/ 	.word	0x00000006
        /*0ac8*/ 	.word	0x00038860
        /*0acc*/ 	.short	0x010a
        /*0ace*/ 	.byte	0x3f
	.zero		1


	//   ....[46]....
        /*0ad0*/ 	.word	0x00012330
        /*0ad4*/ 	.word	0x00000006
        /*0ad8*/ 	.word	0x00038850
        /*0adc*/ 	.short	0x0107
        /*0ade*/ 	.byte	0x3f
	.zero		1


	//   ....[47]....
        /*0ae0*/ 	.word	0x000124f0
        /*0ae4*/ 	.word	0x00000006
        /*0ae8*/ 	.word	0x00038850
        /*0aec*/ 	.short	0x0101
        /*0aee*/ 	.byte	0x3f
	.zero		1


	//   ....[48]....
        /*0af0*/ 	.word	0x000126f0
        /*0af4*/ 	.word	0x00000004
        /*0af8*/ 	.word	0x00038860
        /*0afc*/ 	.short	0x010a
        /*0afe*/ 	.byte	0x3f
	.zero		1


	//   ....[49]....
        /*0b00*/ 	.word	0x00012c20
        /*0b04*/ 	.word	0x00000004
        /*0b08*/ 	.word	0x00038850
        /*0b0c*/ 	.short	0x0107
        /*0b0e*/ 	.byte	0x3f
	.zero		1


	//   ....[50]....
        /*0b10*/ 	.word	0x00012cd0
        /*0b14*/ 	.word	0x00000004
        /*0b18*/ 	.word	0x00038850
        /*0b1c*/ 	.short	0x0101
        /*0b1e*/ 	.byte	0x3f
	.zero		1


	//   ....[51]....
        /*0b20*/ 	.word	0x000137d0
        /*0b24*/ 	.word	0x00000004
        /*0b28*/ 	.word	0x00038820
        /*0b2c*/ 	.short	0x010a
        /*0b2e*/ 	.byte	0x3f
	.zero		1


	//   ....[52]....
        /*0b30*/ 	.word	0x00013970
        /*0b34*/ 	.word	0x00000005
        /*0b38*/ 	.word	0x00038840
        /*0b3c*/ 	.short	0x010a
        /*0b3e*/ 	.byte	0x3f
	.zero		1


	//   ....[53]....
        /*0b40*/ 	.word	0x00013a10
        /*0b44*/ 	.word	0x0000001b
        /*0b48*/ 	.word	0x00038840
        /*0b4c*/ 	.short	0x010a
        /*0b4e*/ 	.byte	0x3f
	.zero		1


	//   ....[54]....
        /*0b50*/ 	.word	0x00013a50
        /*0b54*/ 	.word	0x00000005
        /*0b58*/ 	.word	0x00038860
        /*0b5c*/ 	.short	0x010a
        /*0b5e*/ 	.byte	0x3f
	.zero		1


	//   ....[55]....
        /*0b60*/ 	.word	0x00013a90
        /*0b64*/ 	.word	0x0000001b
        /*0b68*/ 	.word	0x00038860
        /*0b6c*/ 	.short	0x010a
        /*0b6e*/ 	.byte	0x3f
	.zero		1


	//   ....[56]....
        /*0b70*/ 	.word	0x00013b00
        /*0b74*/ 	.word	0x00000003
        /*0b78*/ 	.word	0x00038800
        /*0b7c*/ 	.short	0x010a
        /*0b7e*/ 	.byte	0x3f
	.zero		1


	//   ....[57]....
        /*0b80*/ 	.word	0x00013b50
        /*0b84*/ 	.word	0x00000000
        /*0b88*/ 	.word	0x00038830
        /*0b8c*/ 	.short	0x010a
        /*0b8e*/ 	.byte	0x3f
	.zero		1


	//   ....[58]....
        /*0b90*/ 	.word	0x00013bb0
        /*0b94*/ 	.word	0x00000099
        /*0b98*/ 	.word	0x00038830
        /*0b9c*/ 	.short	0x010a
        /*0b9e*/ 	.byte	0x3f
	.zero		1


	//   ....[59]....
        /*0ba0*/ 	.word	0x00013c10
        /*0ba4*/ 	.word	0x00000002
        /*0ba8*/ 	.word	0x00038850
        /*0bac*/ 	.short	0x010a
        /*0bae*/ 	.byte	0x3f
	.zero		1


	//   ....[60]....
        /*0bb0*/ 	.word	0x00013c70
        /*0bb4*/ 	.word	0x00000007
        /*0bb8*/ 	.word	0x00038850
        /*0bbc*/ 	.short	0x010a
        /*0bbe*/ 	.byte	0x3f
	.zero		1


	//   ....[61]....
        /*0bc0*/ 	.word	0x00013d80
        /*0bc4*/ 	.word	0x00000005
        /*0bc8*/ 	.word	0x00038840
        /*0bcc*/ 	.short	0x010a
        /*0bce*/ 	.byte	0x3f
	.zero		1


	//   ....[62]....
        /*0bd0*/ 	.word	0x00014fc0
        /*0bd4*/ 	.word	0x00000016
        /*0bd8*/ 	.word	0x00038820
        /*0bdc*/ 	.short	0x010a
        /*0bde*/ 	.byte	0x3f
	.zero		1


	//   ....[63]....
        /*0be0*/ 	.word	0x00015010
        /*0be4*/ 	.word	0x00000006
        /*0be8*/ 	.word	0x00038840
        /*0bec*/ 	.short	0x010a
        /*0bee*/ 	.byte	0x3f
	.zero		1


	//   ....[64]....
        /*0bf0*/ 	.word	0x00015770
        /*0bf4*/ 	.word	0x00000006
        /*0bf8*/ 	.word	0x00038860
        /*0bfc*/ 	.short	0x010a
        /*0bfe*/ 	.byte	0x3f
	.zero		1


	//   ....[65]....
        /*0c00*/ 	.word	0x00015f20
        /*0c04*/ 	.word	0x00000004
        /*0c08*/ 	.word	0x00038860
        /*0c0c*/ 	.short	0x010a
        /*0c0e*/ 	.byte	0x3f
	.zero		1


	//   ....[66]....
        /*0c10*/ 	.word	0x000170c0
        /*0c14*/ 	.word	0x00000004
        /*0c18*/ 	.word	0x00038820
        /*0c1c*/ 	.short	0x010a
        /*0c1e*/ 	.byte	0x3f
	.zero		1


	//   ....[67]....
        /*0c20*/ 	.word	0x00017260
        /*0c24*/ 	.word	0x00000005
        /*0c28*/ 	.word	0x00038840
        /*0c2c*/ 	.short	0x010a
        /*0c2e*/ 	.byte	0x3f
	.zero		1


	//   ....[68]....
        /*0c30*/ 	.word	0x000172b0
        /*0c34*/ 	.word	0x0000001b
        /*0c38*/ 	.word	0x00038840
        /*0c3c*/ 	.short	0x010a
        /*0c3e*/ 	.byte	0x3f
	.zero		1


	//   ....[69]....
        /*0c40*/ 	.word	0x00017300
        /*0c44*/ 	.word	0x00000005
        /*0c48*/ 	.word	0x00038860
        /*0c4c*/ 	.short	0x010a
        /*0c4e*/ 	.byte	0x3f
	.zero		1


	//----- nvinfo : EIATTR_NUM_MBARRIERS
	.align		4
.L_359:
        /*0c50*/ 	.byte	0x03, 0x38
        /*0c52*/ 	.short	0x0016


	//----- nvinfo : EIATTR_EXIT_INSTR_OFFSETS
	.align		4
        /*0c54*/ 	.byte	0x04, 0x1c
        /*0c56*/ 	.short	(.L_361 - .L_360)


	//   ....[0]....
.L_360:
        /*0c58*/ 	.word	0x00000990


	//   ....[1]....
        /*0c5c*/ 	.word	0x0000e570


	//   ....[2]....
        /*0c60*/ 	.word	0x00013ae0


	//----- nvinfo : EIATTR_MAX_THREADS
	.align		4
.L_361:
        /*0c64*/ 	.byte	0x04, 0x05
        /*0c66*/ 	.short	(.L_363 - .L_362)
.L_362:
        /*0c68*/ 	.word	0x00000180
        /*0c6c*/ 	.word	0x00000001
        /*0c70*/ 	.word	0x00000001


	//----- nvinfo : EIATTR_CRS_STACK_SIZE
	.align		4
.L_363:
        /*0c74*/ 	.byte	0x04, 0x1e
        /*0c76*/ 	.short	(.L_365 - .L_364)
.L_364:
        /*0c78*/ 	.word	0x00000000


	//----- nvinfo : EIATTR_CBANK_PARAM_SIZE
	.align		4
.L_365:
        /*0c7c*/ 	.byte	0x03, 0x19
        /*0c7e*/ 	.short	0x0af0


	//----- nvinfo : EIATTR_PARAM_CBANK
	.align		4
        /*0c80*/ 	.byte	0x04, 0x0a
        /*0c82*/ 	.short	(.L_367 - .L_366)
	.align		4
.L_366:
        /*0c84*/ 	.word	index@(.nv.constant0._ZN7cutlass13device_kernelIN5flash11enable_sm90INS1_16FlashAttnFwdSm90INS1_25CollectiveMainloopFwdSm90ILi2EN4cute5tupleIJNS5_1CILi1EEES8_S8_EEENS6_IJNS7_ILi128EEENS7_ILi80EEENS7_ILi256EEEEEELi256ENS_10bfloat16_tEfNS_4arch4Sm90ELb0ELb0ELb1ELb1ELb1ELb0ELb0ELb1ELb1ELb1ELb0ELb0EEENS1_21CollectiveEpilogueFwdINS6_IJSA_SC_SB_EEES9_SE_SG_Li256ELb1ELb1ELb0ELb0EEENS1_36VarlenDynamicPersistentTileSchedulerILi128ELi80ELi256ELi128ELb0ELb1ELb1ELb0ELb1ELb1EEEEEEEEEvNT_6ParamsE)
        /*0c88*/ 	.short	0x0210
        /*0c8a*/ 	.short	0x0af0


	//----- nvinfo : EIATTR_SW_WAR
	.align		4
.L_367:
        /*0c8c*/ 	.byte	0x04, 0x36
        /*0c8e*/ 	.short	(.L_369 - .L_368)
.L_368:
        /*0c90*/ 	.word	0x00000008
.L_369:


//--------------------- .nv.info._ZN7cutlass13device_kernelIN5flash11enable_sm90INS1_16FlashAttnFwdSm90INS1_25CollectiveMainloopFwdSm90ILi2EN4cute5tupleIJNS5_1CILi1EEES8_S8_EEENS6_IJNS7_ILi128EEENS7_ILi80EEENS7_ILi256EEEEEELi256ENS_10bfloat16_tEfNS_4arch4Sm90ELb0ELb0ELb1ELb1ELb1ELb1ELb0ELb1ELb1ELb1ELb0ELb0EEENS1_21CollectiveEpilogueFwdINS6_IJSA_SC_SB_EEES9_SE_SG_Li256ELb1ELb1ELb0ELb0EEENS1_36VarlenDynamicPersistentTileSchedulerILi128ELi80ELi256ELi128ELb0ELb1ELb1ELb0ELb1ELb1EEEEEEEEEvNT_6ParamsE --------------------------
	.section	.nv.info._ZN7cutlass13device_kernelIN5flash11enable_sm90INS1_16FlashAttnFwdSm90INS1_25CollectiveMainloopFwdSm90ILi2EN4cute5tupleIJNS5_1CILi1EEES8_S8_EEENS6_IJNS7_ILi128EEENS7_ILi80EEENS7_ILi256EEEEEELi256ENS_10bfloat16_tEfNS_4arch4Sm90ELb0ELb0ELb1ELb1ELb1ELb1ELb0ELb1ELb1ELb1ELb0ELb0EEENS1_21CollectiveEpilogueFwdINS6_IJSA_SC_SB_EEES9_SE_SG_Li256ELb1ELb1ELb0ELb0EEENS1_36VarlenDynamicPersistentTileSchedulerILi128ELi80ELi256ELi128ELb0ELb1ELb1ELb0ELb1ELb1EEEEEEEEEvNT_6ParamsE,"",@"SHT_CUDA_INFO"
	.sectionflags	@""
	.align	4


	//----- nvinfo : EIATTR_CUDA_API_VERSION
	.align		4
        /*0000*/ 	.byte	0x04, 0x37
        /*0002*/ 	.short	(.L_371 - .L_370)
.L_370:
        /*0004*/ 	.word	0x00000082


	//----- nvinfo : EIATTR_KPARAM_INFO
	.align		4
.L_371:
        /*0008*/ 	.byte	0x04, 0x17
        /*000a*/ 	.short	(.L_373 - .L_372)
.L_372:
        /*000c*/ 	.word	0x00000000
        /*0010*/ 	.short	0x0000
        /*0012*/ 	.short	0x0070
        /*0014*/ 	.byte	0x00, 0xf0, 0x01, 0x2a


	//----- nvinfo : EIATTR_SPARSE_MMA_MASK
	.align		4
.L_373:
        /*0018*/ 	.byte	0x03, 0x50
        /*001a*/ 	.short	0x0000


	//----- nvinfo : EIATTR_MAXREG_COUNT
	.align		4
        /*001c*/ 	.byte	0x03, 0x1b
        /*001e*/ 	.short	0x00a8


	//----- nvinfo : EIATTR_NUM_BARRIERS
	.align		4
        /*0020*/ 	.byte	0x02, 0x4c
        /*0022*/ 	.byte	0x10
	.zero		1


	//----- nvinfo : EIATTR_EXTERNS
	.align		4
        /*0024*/ 	.byte	0x04, 0x0f
        /*0026*/ 	.short	(.L_375 - .L_374)


	//   ....[0]....
	.align		4
.L_374:
        /*0028*/ 	.word	index@(__assertfail)


	//----- nvinfo : EIATTR_ANNOTATIONS
	.align		4
.L_375:
        /*002c*/ 	.byte	0x04, 0x55
        /*002e*/ 	.short	(.L_377 - .L_376)


	//   ....[0]....
.L_376:
        /* <DEDUP_REMOVED lines=50> */


	//----- nvinfo : EIATTR_MERCURY_ISA_VERSION
	.align		4
.L_377:
        /*0340*/ 	.byte	0x03, 0x5f
        /*0342*/ 	.short	0x0101


	//----- nvinfo : EIATTR_UNUSED_LOAD_BYTE_OFFSET
	.align		4
        /*0344*/ 	.byte	0x04, 0x44
        /*0346*/ 	.short	(.L_379 - .L_378)


	//   ....[0]....
.L_378:
        /*0348*/ 	.word	0x00000a30
        /*034c*/ 	.word	0x0000fff0


	//   ....[1]....
        /*0350*/ 	.word	0x0001e030
        /*0354*/ 	.word	0x0000fff0


	//----- nvinfo : EIATTR_INT_WARP_WIDE_INSTR_OFFSETS
	.align		4
.L_379:
        /*0358*/ 	.byte	0x04, 0x31
        /*035a*/ 	.short	(.L_381 - .L_380)


	//   ....[0]....
.L_380:
        /*035c*/ 	.word	0x00000130


	//   ....[1]....
        /*0360*/ 	.word	0x00000170


	//   ....[2]....
        /*0364*/ 	.word	0x000001e0


	//   ....[3]....
        /*0368*/ 	.word	0x00023a00


	//   ....[4]....
        /*036c*/ 	.word	0x00023aa0


	//   ....[5]....
        /*0370*/ 	.word	0x00026b70


	//   ....[6]....
        /*0374*/ 	.word	0x00026c10


	//----- nvinfo : EIATTR_COOP_GROUP_MASK_REGIDS
	.align		4
.L_381:
        /*0378*/ 	.byte	0x04, 0x29
        /*037a*/ 	.short	(.L_383 - .L_382)


	//   ....[0]....
.L_382:
        /*037c*/ 	.word	0xffffffff


	//   ....[1]....
        /*0380*/ 	.word	0xffffffff


	//   ....[2]....
        /*0384*/ 	.word	0xffffffff


	//   ....[3]....
        /*0388*/ 	.word	0xffffffff


	//   ....[4]....
        /*038c*/ 	.word	0xffffffff


	//   ....[5]....
        /*0390*/ 	.word	0xffffffff


	//   ....[6]....
        /*0394*/ 	.word	0xffffffff


	//   ....[7]....
        /*0398*/ 	.word	0xffffffff


	//   ....[8]....
        /*039c*/ 	.word	0xffffffff


	//   ....[9]....
        /*03a0*/ 	.word	0xffffffff


	//   ....[10]....
        /*03a4*/ 	.word	0xffffffff


	//   ....[11]....
        /*03a8*/ 	.word	0xffffffff


	//   ....[12]....
        /*03ac*/ 	.word	0xffffffff


	//   ....[13]....
        /*03b0*/ 	.word	0xffffffff


	//   ....[14]....
        /*03b4*/ 	.word	0xffffffff


	//   ....[15]....
        /*03b8*/ 	.word	0xffffffff


	//   ....[16]....
        /*03bc*/ 	.word	0xffffffff


	//   ....[17]....
        /*03c0*/ 	.word	0xffffffff


	//   ....[18]....
        /*03c4*/ 	.word	0xffffffff


	//   ....[19]....
        /*03c8*/ 	.word	0xffffffff


	//   ....[20]....
        /*03cc*/ 	.word	0xffffffff


	//   ....[21]....
        /*03d0*/ 	.word	0xffffffff


	//   ....[22]....
        /*03d4*/ 	.word	0xffffffff


	//   ....[23]....
        /*03d8*/ 	.word	0xffffffff


	//   ....[24]....
        /*03dc*/ 	.word	0xffffffff


	//   ....[25]....
        /*03e0*/ 	.word	0xffffffff


	//   ....[26]....
        /*03e4*/ 	.word	0xffffffff


	//   ....[27]....
        /*03e8*/ 	.word	0xffffffff


	//   ....[28]....
        /*03ec*/ 	.word	0xffffffff


	//   ....[29]....
        /*03f0*/ 	.word	0xffffffff


	//   ....[30]....
        /*03f4*/ 	.word	0xffffffff


	//   ....[31]....
        /*03f8*/ 	.word	0xffffffff


	//   ....[32]....
        /*03fc*/ 	.word	0xffffffff


	//   ....[33]....
        /*0400*/ 	.word	0xffffffff


	//   ....[34]....
        /*0404*/ 	.word	0xffffffff


	//   ....[35]....
        /*0408*/ 	.word	0xffffffff


	//   ....[36]....
        /*040c*/ 	.word	0xffffffff


	//   ....[37]....
        /*0410*/ 	.word	0xffffffff


	//   ....[38]....
        /*0414*/ 	.word	0xffffffff


	//   ....[39]....
        /*0418*/ 	.word	0xffffffff


	//   ....[40]....
        /*041c*/ 	.word	0xffffffff


	//   ....[41]....
        /*0420*/ 	.word	0xffffffff


	//   ....[42]....
        /*0424*/ 	.word	0xffffffff


	//   ....[43]....
        /*0428*/ 	.word	0xffffffff


	//   ....[44]....
        /*042c*/ 	.word	0xffffffff


	//   ....[45]....
        /*0430*/ 	.word	0xffffffff


	//   ....[46]....
        /*0434*/ 	.word	0xffffffff


	//   ....[47]....
        /*0438*/ 	.word	0xffffffff


	//   ....[48]....
        /*043c*/ 	.word	0xffffffff


	//   ....[49]....
        /*0440*/ 	.word	0xffffffff


	//   ....[50]....
        /*0444*/ 	.word	0xffffffff


	//   ....[51]....
        /*0448*/ 	.word	0xffffffff


	//   ....[52]....
        /*044c*/ 	.word	0xffffffff


	//   ....[53]....
        /*0450*/ 	.word	0xffffffff


	//   ....[54]....
        /*0454*/ 	.word	0xffffffff


	//   ....[55]....
        /*0458*/ 	.word	0xffffffff


	//   ....[56]....
        /*045c*/ 	.word	0xffffffff


	//   ....[57]....
        /*0460*/ 	.word	0xffffffff


	//   ....[58]....
        /*0464*/ 	.word	0xffffffff


	//   ....[59]....
        /*0468*/ 	.word	0xffffffff


	//   ....[60]....
        /*046c*/ 	.word	0xffffffff


	//   ....[61]....
        /*0470*/ 	.word	0xffffffff


	//   ....[62]....
        /*0474*/ 	.word	0xffffffff


	//   ....[63]....
        /*0478*/ 	.word	0xffffffff


	//   ....[64]....
        /*047c*/ 	.word	0xffffffff


	//   ....[65]....
        /*0480*/ 	.word	0xffffffff


	//   ....[66]....
        /*0484*/ 	.word	0xffffffff


	//   ....[67]....
        /*0488*/ 	.word	0xffffffff


	//   ....[68]....
        /*048c*/ 	.word	0xffffffff


	//   ....[69]....
        /*0490*/ 	.word	0xffffffff


	//   ....[70]....
        /*0494*/ 	.word	0xffffffff


	//   ....[71]....
        /*0498*/ 	.word	0xffffffff


	//   ....[72]....
        /*049c*/ 	.word	0xffffffff


	//   ....[73]....
        /*04a0*/ 	.word	0xffffffff


	//   ....[74]....
        /*04a4*/ 	.word	0xffffffff


	//   ....[75]....
        /*04a8*/ 	.word	0xffffffff


	//   ....[76]....
        /*04ac*/ 	.word	0xffffffff


	//   ....[77]....
        /*04b0*/ 	.word	0xffffffff


	//   ....[78]....
        /*04b4*/ 	.word	0xffffffff


	//   ....[79]....
        /*04b8*/ 	.word	0xffffffff


	//   ....[80]....
        /*04bc*/ 	.word	0xffffffff


	//   ....[81]....
        /*04c0*/ 	.word	0xffffffff


	//   ....[82]....
        /*04c4*/ 	.word	0xffffffff


	//   ....[83]....
        /*04c8*/ 	.word	0xffffffff


	//   ....[84]....
        /*04cc*/ 	.word	0xffffffff


	//   ....[85]....
        /*04d0*/ 	.word	0xffffffff


	//   ....[86]....
        /*04d4*/ 	.word	0xffffffff


	//   ....[87]....
        /*04d8*/ 	.word	0xffffffff


	//   ....[88]....
        /*04dc*/ 	.word	0xffffffff


	//   ....[89]....
        /*04e0*/ 	.word	0xffffffff


	//   ....[90]....
        /*04e4*/ 	.word	0xffffffff


	//   ....[91]....
        /*04e8*/ 	.word	0xffffffff


	//   ....[92]....
        /*04ec*/ 	.word	0xffffffff


	//   ....[93]....
        /*04f0*/ 	.word	0xffffffff


	//   ....[94]....
        /*04f4*/ 	.word	0xffffffff


	//   ....[95]....
        /*04f8*/ 	.word	0xffffffff


	//   ....[96]....
        /*04fc*/ 	.word	0xffffffff


	//   ....[97]....
        /*0500*/ 	.word	0xffffffff


	//   ....[98]....
        /*0504*/ 	.word	0xffffffff


	//   ....[99]....
        /*0508*/ 	.word	0xffffffff


	//   ....[100]....
        /*050c*/ 	.word	0xffffffff


	//   ....[101]....
        /*0510*/ 	.word	0xffffffff


	//   ....[102]....
        /*0514*/ 	.word	0xffffffff


	//   ....[103]....
        /*0518*/ 	.word	0xffffffff


	//   ....[104]....
        /*051c*/ 	.word	0xffffffff


	//   ....[105]....
        /*0520*/ 	.word	0xffffffff


	//   ....[106]....
        /*0524*/ 	.word	0xffffffff


	//   ....[107]....
        /*0528*/ 	.word	0xffffffff


	//   ....[108]....
        /*052c*/ 	.word	0xffffffff


	//   ....[109]....
        /*0530*/ 	.word	0xffffffff


	//   ....[110]....
        /*0534*/ 	.word	0xffffffff


	//   ....[111]....
        /*0538*/ 	.word	0xffffffff


	//   ....[112]....
        /*053c*/ 	.word	0xffffffff


	//   ....[113]....
        /*0540*/ 	.word	0xffffffff


	//   ....[114]....
        /*0544*/ 	.word	0xffffffff


	//   ....[115]....
        /*0548*/ 	.word	0xffffffff


	//   ....[116]....
        /*054c*/ 	.word	0xffffffff


	//   ....[117]....
        /*0550*/ 	.word	0xffffffff


	//   ....[118]....
        /*0554*/ 	.word	0xffffffff


	//   ....[119]....
        /*0558*/ 	.word	0xffffffff


	//   ....[120]....
        /*055c*/ 	.word	0xffffffff


	//   ....[121]....
        /*0560*/ 	.word	0xffffffff


	//   ....[122]....
        /*0564*/ 	.word	0xffffffff


	//   ....[123]....
        /*0568*/ 	.word	0xffffffff


	//   ....[124]....
        /*056c*/ 	.word	0xffffffff


	//   ....[125]....
        /*0570*/ 	.word	0xffffffff


	//   ....[126]....
        /*0574*/ 	.word	0xffffffff


	//   ....[127]....
        /*0578*/ 	.word	0xffffffff


	//   ....[128]....
        /*057c*/ 	.word	0xffffffff


	//   ....[129]....
        /*0580*/ 	.word	0xffffffff


	//   ....[130]....
        /*0584*/ 	.word	0xffffffff


	//   ....[131]....
        /*0588*/ 	.word	0xffffffff


	//   ....[132]....
        /*058c*/ 	.word	0xffffffff


	//   ....[133]....
        /*0590*/ 	.word	0xffffffff


	//   ....[134]....
        /*0594*/ 	.word	0xffffffff


	//   ....[135]....
        /*0598*/ 	.word	0xffffffff


	//   ....[136]....
        /*059c*/ 	.word	0xffffffff


	//   ....[137]....
        /*05a0*/ 	.word	0xffffffff


	//   ....[138]....
        /*05a4*/ 	.word	0xffffffff


	//   ....[139]....
        /*05a8*/ 	.word	0xffffffff


	//   ....[140]....
        /*05ac*/ 	.word	0xffffffff


	//   ....[141]....
        /*05b0*/ 	.word	0xffffffff


	//   ....[142]....
        /*05b4*/ 	.word	0xffffffff


	//   ....[143]....
        /*05b8*/ 	.word	0xffffffff


	//   ....[144]....
        /*05bc*/ 	.word	0xffffffff


	//   ....[145]....
        /*05c0*/ 	.word	0xffffffff


	//   ....[146]....
        /*05c4*/ 	.word	0xffffffff


	//   ....[147]....
        /*05c8*/ 	.word	0xffffffff


	//   ....[148]....
        /*05cc*/ 	.word	0xffffffff


	//   ....[149]....
        /*05d0*/ 	.word	0xffffffff


	//   ....[150]....
        /*05d4*/ 	.word	0xffffffff


	//   ....[151]....
        /*05d8*/ 	.word	0xffffffff


	//   ....[152]....
        /*05dc*/ 	.word	0xffffffff


	//   ....[153]....
        /*05e0*/ 	.word	0xffffffff


	//   ....[154]....
        /*05e4*/ 	.word	0xffffffff


	//   ....[155]....
        /*05e8*/ 	.word	0xffffffff


	//   ....[156]....
        /*05ec*/ 	.word	0xffffffff


	//   ....[157]....
        /*05f0*/ 	.word	0xffffffff


	//   ....[158]....
        /*05f4*/ 	.word	0xffffffff


	//   ....[159]....
        /*05f8*/ 	.word	0xffffffff


	//   ....[160]....
        /*05fc*/ 	.word	0xffffffff


	//   ....[161]....
        /*0600*/ 	.word	0xffffffff


	//   ....[162]....
        /*0604*/ 	.word	0xffffffff


	//   ....[163]....
        /*0608*/ 	.word	0x0500000f


	//   ....[164]....
        /*060c*/ 	.word	0x0500000f


	//   ....[165]....
        /*0610*/ 	.word	0x0500000f


	//   ....[166]....
        /*0614*/ 	.word	0x0500000f


	//   ....[167]....
        /*0618*/ 	.word	0x0500000f


	//   ....[168]....
        /*061c*/ 	.word	0x0500000f


	//   ....[169]....
        /*0620*/ 	.word	0x0500000f


	//   ....[170]....
        /*0624*/ 	.word	0x0500000f


	//   ....[171]....
        /*0628*/ 	.word	0x0500000f


	//   ....[172]....
        /*062c*/ 	.word	0x0500000f


	//   ....[173]....
        /*0630*/ 	.word	0x0500000f


	//   ....[174]....
        /*0634*/ 	.word	0x0500000f


	//   ....[175]....
        /*0638*/ 	.word	0x0500000f


	//   ....[176]....
        /*063c*/ 	.word	0x0500000f


	//   ....[177]....
        /*0640*/ 	.word	0x0500000f


	//   ....[178]....
        /*0644*/ 	.word	0x0500000f


	//   ....[179]....
        /*0648*/ 	.word	0x0500000f


	//   ....[180]....
        /*064c*/ 	.word	0x0500000f


	//   ....[181]....
        /*0650*/ 	.word	0x0500000f


	//   ....[182]....
        /*0654*/ 	.word	0x0500000f


	//   ....[183]....
        /*0658*/ 	.word	0x0500000f


	//   ....[184]....
        /*065c*/ 	.word	0x0500000f


	//   ....[185]....
        /*0660*/ 	.word	0x0500000f


	//   ....[186]....
        /*0664*/ 	.word	0x0500000f


	//   ....[187]....
        /*0668*/ 	.word	0x0500000f


	//   ....[188]....
        /*066c*/ 	.word	0x0500000f


	//   ....[189]....
        /*0670*/ 	.word	0x0500000f


	//   ....[190]....
        /*0674*/ 	.word	0x0500000f


	//   ....[191]....
        /*0678*/ 	.word	0x0500000f


	//   ....[192]....
        /*067c*/ 	.word	0x0500000f


	//   ....[193]....
        /*0680*/ 	.word	0x0500000f


	//   ....[194]....
        /*0684*/ 	.word	0x0500000f


	//   ....[195]....
        /*0688*/ 	.word	0x0500000f


	//   ....[196]....
        /*068c*/ 	.word	0x0500000f


	//   ....[197]....
        /*0690*/ 	.word	0x0500000f


	//   ....[198]....
        /*0694*/ 	.word	0x0500000f


	//   ....[199]....
        /*0698*/ 	.word	0x0500000f


	//   ....[200]....
        /*069c*/ 	.word	0x0500000f


	//   ....[201]....
        /*06a0*/ 	.word	0x0500000f


	//   ....[202]....
        /*06a4*/ 	.word	0x0500000f


	//   ....[203]....
        /*06a8*/ 	.word	0x0500000f


	//   ....[204]....
        /*06ac*/ 	.word	0x0500000f


	//   ....[205]....
        /*06b0*/ 	.word	0x0500000f


	//   ....[206]....
        /*06b4*/ 	.word	0x0500000f


	//   ....[207]....
        /*06b8*/ 	.word	0x0500000f


	//   ....[208]....
        /*06bc*/ 	.word	0x0500000f


	//   ....[209]....
        /*06c0*/ 	.word	0x0500000f


	//   ....[210]....
        /*06c4*/ 	.word	0x0500000f


	//   ....[211]....
        /*06c8*/ 	.word	0x0500000f


	//   ....[212]....
        /*06cc*/ 	.word	0x0500000f


	//   ....[213]....
        /*06d0*/ 	.word	0x0500000f


	//   ....[214]....
        /*06d4*/ 	.word	0x0500000f


	//   ....[215]....
        /*06d8*/ 	.word	0x0500000f


	//   ....[216]....
        /*06dc*/ 	.word	0x0500000f


	//   ....[217]....
        /*06e0*/ 	.word	0x0500000f


	//   ....[218]....
        /*06e4*/ 	.word	0x0500000f


	//   ....[219]....
        /*06e8*/ 	.word	0x0500000f


	//   ....[220]....
        /*06ec*/ 	.word	0x0500000f


	//   ....[221]....
        /*06f0*/ 	.word	0x0500000f


	//   ....[222]....
        /*06f4*/ 	.word	0x0500000f


	//   ....[223]....
        /*06f8*/ 	.word	0x0500000f


	//   ....[224]....
        /*06fc*/ 	.word	0x0500000f


	//   ....[225]....
        /*0700*/ 	.word	0x0500000f


	//   ....[226]....
        /*0704*/ 	.word	0x0500000f


	//   ....[227]....
        /*0708*/ 	.word	0x0500000f


	//   ....[228]....
        /*070c*/ 	.word	0x0500000f


	//   ....[229]....
        /*0710*/ 	.word	0x0500000f


	//   ....[230]....
        /*0714*/ 	.word	0x0500000f


	//   ....[231]....
        /*0718*/ 	.word	0x0500000f


	//   ....[232]....
        /*071c*/ 	.word	0x0500000f


	//   ....[233]....
        /*0720*/ 	.word	0x0500000f


	//   ....[234]....
        /*0724*/ 	.word	0x0500000f


	//   ....[235]....
        /*0728*/ 	.word	0x0500000f


	//   ....[236]....
        /*072c*/ 	.word	0x0500000f


	//   ....[237]....
        /*0730*/ 	.word	0x0500000f


	//   ....[238]....
        /*0734*/ 	.word	0x0500000f


	//   ....[239]....
        /*0738*/ 	.word	0x0500000f


	//   ....[240]....
        /*073c*/ 	.word	0x0500000f


	//   ....[241]....
        /*0740*/ 	.word	0x0500000f


	//   ....[242]....
        /*0744*/ 	.word	0x0500000f


	//   ....[243]....
        /*0748*/ 	.word	0x0500000f


	//   ....[244]....
        /*074c*/ 	.word	0x0500000f


	//   ....[245]....
        /*0750*/ 	.word	0x0500000f


	//   ....[246]....
        /*0754*/ 	.word	0x0500000f


	//   ....[247]....
        /*0758*/ 	.word	0x0500000f


	//   ....[248]....
        /*075c*/ 	.word	0x0500000f


	//   ....[249]....
        /*0760*/ 	.word	0x0500000f


	//   ....[250]....
        /*0764*/ 	.word	0x0500000f


	//   ....[251]....
        /*0768*/ 	.word	0x0500000f


	//   ....[252]....
        /*076c*/ 	.word	0x0500000f


	//   ....[253]....
        /*0770*/ 	.word	0x0500000f


	//   ....[254]....
        /*0774*/ 	.word	0x0500000f


	//   ....[255]....
        /*0778*/ 	.word	0x0500000f


	//   ....[0]....
        /*077c*/ 	.word	0x0500000f


	//   ....[1]....
        /*0780*/ 	.word	0x0500000f


	//   ....[2]....
        /*0784*/ 	.word	0x0500000f


	//   ....[3]....
        /*0788*/ 	.word	0x0500000f


	//   ....[4]....
        /*078c*/ 	.word	0x0500000f


	//   ....[5]....
        /*0790*/ 	.word	0x0500000f


	//   ....[6]....
        /*0794*/ 	.word	0x0500000f


	//   ....[7]....
        /*0798*/ 	.word	0x0500000f


	//   ....[8]....
        /*079c*/ 	.word	0x0500000f


	//----- nvinfo : EIATTR_COOP_GROUP_INSTR_OFFSETS
	.align		4
.L_383:
        /*07a0*/ 	.byte	0x04, 0x28
        /*07a2*/ 	.short	(.L_385 - .L_384)


	//   ....[0]....
.L_384:
        /*07a4*/ 	.word	0x00000060


	//   ....[1]....
        /*07a8*/ 	.word	0x00000140


	//   ....[2]....
        /*07ac*/ 	.word	0x00000190


	//   ....[3]....
        /*07b0*/ 	.word	0x000003c0


	//   ....[4]....
        /*07b4*/ 	.word	0x00000520


	//   ....[5]....
        /*07b8*/ 	.word	0x00000640


	//   ....[6]....
        /*07bc*/ 	.word	0x000007a0


	//   ....[7]....
        /*07c0*/ 	.word	0x00003420


	//   ....[8]....
        /*07c4*/ 	.word	0x00003430


	//   ....[9]....
        /*07c8*/ 	.word	0x00004320


	//   ....[10]....
        /*07cc*/ 	.word	0x00004330


	//   ....[11]....
        /*07d0*/ 	.word	0x00005220


	//   ....[12]....
        /*07d4*/ 	.word	0x00005230


	//   ....[13]....
        /*07d8*/ 	.word	0x00006ec0


	//   ....[14]....
        /*07dc*/ 	.word	0x00006ed0


	//   ....[15]....
        /*07e0*/ 	.word	0x00007ed0


	//   ....[16]....
        /*07e4*/ 	.word	0x00007ee0


	//   ....[17]....
        /*07e8*/ 	.word	0x00008fd0


	//   ....[18]....
        /*07ec*/ 	.word	0x00008fe0


	//   ....[19]....
        /*07f0*/ 	.word	0x0000a2f0


	//   ....[20]....
        /*07f4*/ 	.word	0x0000a300


	//   ....[21]....
        /*07f8*/ 	.word	0x0000a4c0


	//   ....[22]....
        /*07fc*/ 	.word	0x0000a4d0


	//   ....[23]....
        /*0800*/ 	.word	0x0000a6a0


	//   ....[24]....
        /*0804*/ 	.word	0x0000a6b0


	//   ....[25]....
        /*0808*/ 	.word	0x0000ab20


	//   ....[26]....
        /*080c*/ 	.word	0x0000ab30


	//   ....[27]....
        /*0810*/ 	.word	0x0000acb0


	//   ....[28]....
        /*0814*/ 	.word	0x0000acd0


	//   ....[29]....
        /*0818*/ 	.word	0x0000ae60


	//   ....[30]....
        /*081c*/ 	.word	0x0000ae80


	//   ....[31]....
        /*0820*/ 	.word	0x0000b660


	//   ....[32]....
        /*0824*/ 	.word	0x0000bc80


	//   ....[33]....
        /*0828*/ 	.word	0x0000bc90


	//   ....[34]....
        /*082c*/ 	.word	0x0000bca0


	//   ....[35]....
        /*0830*/ 	.word	0x0000bcb0


	//   ....[36]....
        /*0834*/ 	.word	0x0000ef10


	//   ....[37]....
        /*0838*/ 	.word	0x0000ef20


	//   ....[38]....
        /*083c*/ 	.word	0x0000ef30


	//   ....[39]....
        /*0840*/ 	.word	0x0000ef40


	//   ....[40]....
        /*0844*/ 	.word	0x000169a0


	//   ....[41]....
        /*0848*/ 	.word	0x00016a20


	//   ....[42]....
        /*084c*/ 	.word	0x00016e40


	//   ....[43]....
        /*0850*/ 	.word	0x00016ed0


	//   ....[44]....
        /*0854*/ 	.word	0x0001bf10


	//   ....[45]....
        /*0858*/ 	.word	0x0001bf20


	//   ....[46]....
        /*085c*/ 	.word	0x0001bf50


	//   ....[47]....
        /*0860*/ 	.word	0x0001bf60


	//   ....[48]....
        /*0864*/ 	.word	0x0001d4c0


	//   ....[49]....
        /*0868*/ 	.word	0x0001d540


	//   ....[50]....
        /*086c*/ 	.word	0x0001d560


	//   ....[51]....
        /*0870*/ 	.word	0x0001d570


	//   ....[52]....
        /*0874*/ 	.word	0x0001f2a0


	//   ....[53]....
        /*0878*/ 	.word	0x0001f2e0


	//   ....[54]....
        /*087c*/ 	.word	0x0001f320


	//   ....[55]....
        /*0880*/ 	.word	0x0001f350


	//   ....[56]....
        /*0884*/ 	.word	0x0001fbb0


	//   ....[57]....
        /*0888*/ 	.word	0x0001fbd0


	//   ....[58]....
        /*088c*/ 	.word	0x0001fd20


	//   ....[59]....
        /*0890*/ 	.word	0x0001fd40


	//   ....[60]....
        /*0894*/ 	.word	0x0001fe90


	//   ....[61]....
        /*0898*/ 	.word	0x0001feb0


	//   ....[62]....
        /*089c*/ 	.word	0x00020010


	//   ....[63]....
        /*08a0*/ 	.word	0x00020030


	//   ....[64]....
        /*08a4*/ 	.word	0x00020990


	//   ....[65]....
        /*08a8*/ 	.word	0x000209b0


	//   ....[66]....
        /*08ac*/ 	.word	0x00020b00


	//   ....[67]....
        /*08b0*/ 	.word	0x00020b20


	//   ....[68]....
        /*08b4*/ 	.word	0x00020c70


	//   ....[69]....
        /*08b8*/ 	.word	0x00020c90


	//   ....[70]....
        /*08bc*/ 	.word	0x00020df0


	//   ....[71]....
        /*08c0*/ 	.word	0x00020e10


	//   ....[72]....
        /*08c4*/ 	.word	0x00020ff0


	//   ....[73]....
        /*08c8*/ 	.word	0x000211b0


	//   ....[74]....
        /*08cc*/ 	.word	0x000211e0


	//   ....[75]....
        /*08d0*/ 	.word	0x00021210


	//   ....[76]....
        /*08d4*/ 	.word	0x00021240


	//   ....[77]....
        /*08d8*/ 	.word	0x00021270


	//   ....[78]....
        /*08dc*/ 	.word	0x000212a0


	//   ....[79]....
        /*08e0*/ 	.word	0x00021420


	//   ....[80]....
        /*08e4*/ 	.word	0x00021450


	//   ....[81]....
        /*08e8*/ 	.word	0x00021480


	//   ....[82]....
        /*08ec*/ 	.word	0x000214b0


	//   ....[83]....
        /*08f0*/ 	.word	0x000214e0


	//   ....[84]....
        /*08f4*/ 	.word	0x00021510


	//   ....[85]....
        /*08f8*/ 	.word	0x000215a0


	//   ....[86]....
        /*08fc*/ 	.word	0x000215d0


	//   ....[87]....
        /*0900*/ 	.word	0x00021650


	//   ....[88]....
        /*0904*/ 	.word	0x000221c0


	//   ....[89]....
        /*0908*/ 	.word	0x00024620


	//   ....[90]....
        /*090c*/ 	.word	0x00024660


	//   ....[91]....
        /*0910*/ 	.word	0x000246a0


	//   ....[92]....
        /*0914*/ 	.word	0x00024760


	//   ....[93]....
        /*0918*/ 	.word	0x00024790


	//   ....[94]....
        /*091c*/ 	.word	0x000247f0


	//   ....[95]....
        /*0920*/ 	.word	0x00024830


	//   ....[96]....
        /*0924*/ 	.word	0x00024890


	//   ....[97]....
        /*0928*/ 	.word	0x000248b0


	//   ....[98]....
        /*092c*/ 	.word	0x000248e0


	//   ....[99]....
        /*0930*/ 	.word	0x00025140


	//   ....[100]....
        /*0934*/ 	.word	0x00025180


	//   ....[101]....
        /*0938*/ 	.word	0x000251a0


	//   ....[102]....
        /*093c*/ 	.word	0x00025240


	//   ....[103]....
        /*0940*/ 	.word	0x00025250


	//   ....[104]....
        /*0944*/ 	.word	0x00025300


	//   ....[105]....
        /*0948*/ 	.word	0x00025310


	//   ....[106]....
        /*094c*/ 	.word	0x000253c0


	//   ....[107]....
        /*0950*/ 	.word	0x000253d0


	//   ....[108]....
        /*0954*/ 	.word	0x00025480


	//   ....[109]....
        /*0958*/ 	.word	0x00025490


	//   ....[110]....
        /*095c*/ 	.word	0x00025540


	//   ....[111]....
        /*0960*/ 	.word	0x00025550


	//   ....[112]....
        /*0964*/ 	.word	0x00025600


	//   ....[113]....
        /*0968*/ 	.word	0x00025610


	//   ....[114]....
        /*096c*/ 	.word	0x00025660


	//   ....[115]....
        /*0970*/ 	.word	0x00025ea0


	//   ....[116]....
        /*0974*/ 	.word	0x00025ee0


	//   ....[117]....
        /*0978*/ 	.word	0x00025f10


	//   ....[118]....
        /*097c*/ 	.word	0x00025fd0


	//   ....[119]....
        /*0980*/ 	.word	0x00026000


	//   ....[120]....
        /*0984*/ 	.word	0x00026050


	//   ....[121]....
        /*0988*/ 	.word	0x00026080


	//   ....[122]....
        /*098c*/ 	.word	0x000260d0


	//   ....[123]....
        /*0990*/ 	.word	0x00026100


	//   ....[124]....
        /*0994*/ 	.word	0x00026170


	//   ....[125]....
        /*0998*/ 	.word	0x00026470


	//   ....[126]....
        /*099c*/ 	.word	0x000264a0


	//   ....[127]....
        /*09a0*/ 	.word	0x00026560


	//   ....[128]....
        /*09a4*/ 	.word	0x00026570


	//   ....[129]....
        /*09a8*/ 	.word	0x00026620


	//   ....[130]....
        /*09ac*/ 	.word	0x00026630


	//   ....[131]....
        /*09b0*/ 	.word	0x000266e0


	//   ....[132]....
        /*09b4*/ 	.word	0x000266f0


	//   ....[133]....
        /*09b8*/ 	.word	0x00026700


	//   ....[134]....
        /*09bc*/ 	.word	0x000267b0


	//   ....[135]....
        /*09c0*/ 	.word	0x00026d70


	//   ....[136]....
        /*09c4*/ 	.word	0x00026db0


	//   ....[137]....
        /*09c8*/ 	.word	0x00026e50


	//   ....[138]....
        /*09cc*/ 	.word	0x00026e80


	//   ....[139]....
        /*09d0*/ 	.word	0x00026f10


	//   ....[140]....
        /*09d4*/ 	.word	0x00026f40


	//   ....[141]....
        /*09d8*/ 	.word	0x00026fd0


	//   ....[142]....
        /*09dc*/ 	.word	0x00027000


	//   ....[143]....
        /*09e0*/ 	.word	0x00027010


	//   ....[144]....
        /*09e4*/ 	.word	0x000270a0


	//   ....[145]....
        /*09e8*/ 	.word	0x00027500


	//   ....[146]....
        /*09ec*/ 	.word	0x00027550


	//   ....[147]....
        /*09f0*/ 	.word	0x00027580


	//   ....[148]....
        /*09f4*/ 	.word	0x00027590


	//   ....[149]....
        /*09f8*/ 	.word	0x000275c0


	//   ....[150]....
        /*09fc*/ 	.word	0x000275f0


	//   ....[151]....
        /*0a00*/ 	.word	0x00027620


	//   ....[152]....
        /*0a04*/ 	.word	0x00027650


	//   ....[153]....
        /*0a08*/ 	.word	0x000277e0


	//   ....[154]....
        /*0a0c*/ 	.word	0x00027810


	//   ....[155]....
        /*0a10*/ 	.word	0x00027840


	//   ....[156]....
        /*0a14*/ 	.word	0x00027870


	//   ....[157]....
        /*0a18*/ 	.word	0x000278a0


	//   ....[158]....
        /*0a1c*/ 	.word	0x000278d0


	//   ....[159]....
        /*0a20*/ 	.word	0x00027990


	//   ....[160]....
        /*0a24*/ 	.word	0x000279b0


	//   ....[161]....
        /*0a28*/ 	.word	0x00027a20


	//   ....[162]....
        /*0a2c*/ 	.word	0x00027e90


	//   ....[163]....
        /*0a30*/ 	.word	0x000281b0


	//   ....[164]....
        /*0a34*/ 	.word	0x00028240


	//   ....[165]....
        /*0a38*/ 	.word	0x000282e0


	//   ....[166]....
        /*0a3c*/ 	.word	0x00028370


	//   ....[167]....
        /*0a40*/ 	.word	0x00028410


	//   ....[168]....
        /*0a44*/ 	.word	0x000284a0


	//   ....[169]....
        /*0a48*/ 	.word	0x00028590


	//   ....[170]....
        /*0a4c*/ 	.word	0x00028620


	//   ....[171]....
        /*0a50*/ 	.word	0x000286c0


	//   ....[172]....
        /*0a54*/ 	.word	0x00028750


	//   ....[173]....
        /*0a58*/ 	.word	0x000287f0


	//   ....[174]....
        /*0a5c*/ 	.word	0x00028880


	//   ....[175]....
        /*0a60*/ 	.word	0x00028970


	//   ....[176]....
        /*0a64*/ 	.word	0x00028a00


	//   ....[177]....
        /*0a68*/ 	.word	0x00028aa0


	//   ....[178]....
        /*0a6c*/ 	.word	0x00028b30


	//   ....[179]....
        /*0a70*/ 	.word	0x00028bd0


	//   ....[180]....
        /*0a74*/ 	.word	0x00028c60


	//   ....[181]....
        /*0a78*/ 	.word	0x00028d50


	//   ....[182]....
        /*0a7c*/ 	.word	0x00028de0


	//   ....[183]....
        /*0a80*/ 	.word	0x00028e30


	//   ....[184]....
        /*0a84*/ 	.word	0x00028e80


	//   ....[185]....
        /*0a88*/ 	.word	0x00028f60


	//   ....[186]....
        /*0a8c*/ 	.word	0x00028ff0


	//   ....[187]....
        /*0a90*/ 	.word	0x00029040


	//   ....[188]....
        /*0a94*/ 	.word	0x00029090


	//   ....[189]....
        /*0a98*/ 	.word	0x000292f0


	//   ....[190]....
        /*0a9c*/ 	.word	0x000295d0


	//   ....[191]....
        /*0aa0*/ 	.word	0x000296c0


	//   ....[192]....
        /*0aa4*/ 	.word	0x000297a0


	//   ....[193]....
        /*0aa8*/ 	.word	0x000298f0


	//   ....[194]....
        /*0aac*/ 	.word	0x00029940


	//   ....[195]....
        /*0ab0*/ 	.word	0x00029a50


	//   ....[196]....
        /*0ab4*/ 	.word	0x00029ab0


	//   ....[197]....
        /*0ab8*/ 	.word	0x00029bc0


	//   ....[198]....
        /*0abc*/ 	.word	0x00029c20


	//   ....[199]....
        /*0ac0*/ 	.word	0x00029d20


	//   ....[200]....
        /*0ac4*/ 	.word	0x00029d70


	//   ....[201]....
        /*0ac8*/ 	.word	0x00029e20


	//   ....[202]....
        /*0acc*/ 	.word	0x00029e80


	//   ....[203]....
        /*0ad0*/ 	.word	0x00029fb0


	//   ....[204]....
        /*0ad4*/ 	.word	0x0002a000


	//   ....[205]....
        /*0ad8*/ 	.word	0x0002a140


	//   ....[206]....
        /*0adc*/ 	.word	0x0002a190


	//   ....[207]....
        /*0ae0*/ 	.word	0x0002a2d0


	//   ....[208]....
        /*0ae4*/ 	.word	0x0002a320


	//   ....[209]....
        /*0ae8*/ 	.word	0x0002a460


	//   ....[210]....
        /*0aec*/ 	.word	0x0002a4b0


	//   ....[211]....
        /*0af0*/ 	.word	0x0002a5f0


	//   ....[212]....
        /*0af4*/ 	.word	0x0002a640


	//   ....[213]....
        /*0af8*/ 	.word	0x0002a780


	//   ....[214]....
        /*0afc*/ 	.word	0x0002a7d0


	//   ....[215]....
        /*0b00*/ 	.word	0x0002a8f0


	//   ....[216]....
        /*0b04*/ 	.word	0x0002a940


	//   ....[217]....
        /*0b08*/ 	.word	0x0002aa70


	//   ....[218]....
        /*0b0c*/ 	.word	0x0002ab40


	//   ....[219]....
        /*0b10*/ 	.word	0x0002acb0


	//   ....[220]....
        /*0b14*/ 	.word	0x0002ad00


	//   ....[221]....
        /*0b18*/ 	.word	0x0002ae00


	//   ....[222]....
        /*0b1c*/ 	.word	0x0002ae50


	//   ....[223]....
        /*0b20*/ 	.word	0x0002af50


	//   ....[224]....
        /*0b24*/ 	.word	0x0002afa0


	//   ....[225]....
        /*0b28*/ 	.word	0x0002b0d0


	//   ....[226]....
        /*0b2c*/ 	.word	0x0002b120


	//   ....[227]....
        /*0b30*/ 	.word	0x0002b210


	//   ....[228]....
        /*0b34*/ 	.word	0x0002b2b0


	//   ....[229]....
        /*0b38*/ 	.word	0x0002b3f0


	//   ....[230]....
        /*0b3c*/ 	.word	0x0002b440


	//   ....[231]....
        /*0b40*/ 	.word	0x0002b580


	//   ....[232]....
        /*0b44*/ 	.word	0x0002b5d0


	//   ....[233]....
        /*0b48*/ 	.word	0x0002b710


	//   ....[234]....
        /*0b4c*/ 	.word	0x0002b760


	//   ....[235]....
        /*0b50*/ 	.word	0x0002b8a0


	//   ....[236]....
        /*0b54*/ 	.word	0x0002b8f0


	//   ....[237]....
        /*0b58*/ 	.word	0x0002b9e0


	//   ....[238]....
        /*0b5c*/ 	.word	0x0002baa0


	//   ....[239]....
        /*0b60*/ 	.word	0x0002bc40


	//   ....[240]....
        /*0b64*/ 	.word	0x0002bc90


	//   ....[241]....
        /*0b68*/ 	.word	0x0002bdc0


	//   ....[242]....
        /*0b6c*/ 	.word	0x0002be10


	//   ....[243]....
        /*0b70*/ 	.word	0x0002bf40


	//   ....[244]....
        /*0b74*/ 	.word	0x0002bf90


	//   ....[245]....
        /*0b78*/ 	.word	0x0002c0c0


	//   ....[246]....
        /*0b7c*/ 	.word	0x0002c110


	//   ....[247]....
        /*0b80*/ 	.word	0x0002c1a0


	//   ....[248]....
        /*0b84*/ 	.word	0x0002c240


	//   ....[249]....
        /*0b88*/ 	.word	0x0002c370


	//   ....[250]....
        /*0b8c*/ 	.word	0x0002c3e0


	//   ....[251]....
        /*0b90*/ 	.word	0x0002c450


	//   ....[252]....
        /*0b94*/ 	.word	0x0002c4c0


	//   ....[253]....
        /*0b98*/ 	.word	0x0002c530


	//   ....[254]....
        /*0b9c*/ 	.word	0x0002c5b0


	//   ....[255]....
        /*0ba0*/ 	.word	0x0002c640


	//   ....[0]....
        /*0ba4*/ 	.word	0x0002c6d0


	//   ....[1]....
        /*0ba8*/ 	.word	0x0002c740


	//   ....[2]....
        /*0bac*/ 	.word	0x0002c7b0


	//   ....[3]....
        /*0bb0*/ 	.word	0x0002c820


	//   ....[4]....
        /*0bb4*/ 	.word	0x0002c8a0


	//   ....[5]....
        /*0bb8*/ 	.word	0x0002c910


	//   ....[6]....
        /*0bbc*/ 	.word	0x0002c9b0


	//   ....[7]....
        /*0bc0*/ 	.word	0x0002ca40


	//   ....[8]....
        /*0bc4*/ 	.word	0x0002cb60


	//----- nvinfo : EIATTR_REG_RECONFIG
	.align		4
.L_385:
        /*0bc8*/ 	.byte	0x01, 0x54
	.zero		2


	//----- nvinfo : EIATTR_SYSCALL_OFFSETS
	.align		4
        /*0bcc*/ 	.byte	0x04, 0x46
        /*0bce*/ 	.short	(.L_387 - .L_386)


	//   ....[0]....
.L_386:
        /*0bd0*/ 	.word	0x00001690


	//   ....[1]....
        /*0bd4*/ 	.word	0x000017e0


	//   ....[2]....
        /*0bd8*/ 	.word	0x0000b800


	//   ....[3]....
        /*0bdc*/ 	.word	0x0000bb90


	//   ....[4]....
        /*0be0*/ 	.word	0x00023c00


	//   ....[5]....
        /*0be4*/ 	.word	0x00023d50


	//   ....[6]....
        /*0be8*/ 	.word	0x00023e40


	//   ....[7]....
        /*0bec*/ 	.word	0x00024d70


	//----- nvinfo : EIATTR_MBARRIER_INSTR_OFFSETS
	.align		4
.L_387:
        /*0bf0*/ 	.byte	0x04, 0x39
        /*0bf2*/ 	.short	(.L_389 - .L_388)


	//   ....[0]....
.L_388:
        /*0bf4*/ 	.word	0x00000270
        /*0bf8*/ 	.word	0x000000ff
        /*0bfc*/ 	.word	0x00038800
        /*0c00*/ 	.short	0x0100
        /*0c02*/ 	.byte	0x08
	.zero		1


	//   ....[1]....
        /*0c04*/ 	.word	0x00000280
        /*0c08*/ 	.word	0x000000ff
        /*0c0c*/ 	.word	0x00038820
        /*0c10*/ 	.short	0x0100
        /*0c12*/ 	.byte	0x08
	.zero		1


	//   ....[2]....
        /*0c14*/ 	.word	0x00000370
        /*0c18*/ 	.word	0x000000ff
        /*0c1c*/ 	.word	0x00038830
        /*0c20*/ 	.short	0x0100
        /*0c22*/ 	.byte	0x08
	.zero		1


	//   ....[3]....
        /*0c24*/ 	.word	0x00000380
        /*0c28*/ 	.word	0x000000ff
        /*0c2c*/ 	.word	0x00038840
        /*0c30*/ 	.short	0x0100
        /*0c32*/ 	.byte	0x08
	.zero		1


	//   ....[4]....
        /*0c34*/ 	.word	0x00000390
        /*0c38*/ 	.word	0x000000ff
        /*0c3c*/ 	.word	0x00038838
        /*0c40*/ 	.short	0x0100
        /*0c42*/ 	.byte	0x08
	.zero		1


	//   ....[5]....
        /*0c44*/ 	.word	0x000003a0
        /*0c48*/ 	.word	0x000000ff
        /*0c4c*/ 	.word	0x00038848
        /*0c50*/ 	.short	0x0100
        /*0c52*/ 	.byte	0x08
	.zero		1


	//   ....[6]....
        /*0c54*/ 	.word	0x000004d0
        /*0c58*/ 	.word	0x000000ff
        /*0c5c*/ 	.word	0x00038850
        /*0c60*/ 	.short	0x0100
        /*0c62*/ 	.byte	0x08
	.zero		1


	//   ....[7]....
        /*0c64*/ 	.word	0x000004e0
        /*0c68*/ 	.word	0x000000ff
        /*0c6c*/ 	.word	0x00038860
        /*0c70*/ 	.short	0x0100
        /*0c72*/ 	.byte	0x08
	.zero		1


	//   ....[8]....
        /*0c74*/ 	.word	0x000004f0
        /*0c78*/ 	.word	0x000000ff
        /*0c7c*/ 	.word	0x00038858
        /*0c80*/ 	.short	0x0100
        /*0c82*/ 	.byte	0x08
	.zero		1


	//   ....[9]....
        /*0c84*/ 	.word	0x00000500
        /*0c88*/ 	.word	0x000000ff
        /*0c8c*/ 	.word	0x00038868
        /*0c90*/ 	.short	0x0100
        /*0c92*/ 	.byte	0x08
	.zero		1


	//   ....[10]....
        /*0c94*/ 	.word	0x000005f0
        /*0c98*/ 	.word	0x000000ff
        /*0c9c*/ 	.word	0x00038870
        /*0ca0*/ 	.short	0x0100
        /*0ca2*/ 	.byte	0x06
	.zero		1


	//   ....[11]....
        /*0ca4*/ 	.word	0x00000600
        /*0ca8*/ 	.word	0x000000ff
        /*0cac*/ 	.word	0x00038880
        /*0cb0*/ 	.short	0x0100
        /*0cb2*/ 	.byte	0x06
	.zero		1


	//   ....[12]....
        /*0cb4*/ 	.word	0x00000610
        /*0cb8*/ 	.word	0x000000ff
        /*0cbc*/ 	.word	0x00038878
        /*0cc0*/ 	.short	0x0100
        /*0cc2*/ 	.byte	0x06
	.zero		1


	//   ....[13]....
        /*0cc4*/ 	.word	0x00000620
        /*0cc8*/ 	.word	0x000000ff
        /*0ccc*/ 	.word	0x00038888
        /*0cd0*/ 	.short	0x0100
        /*0cd2*/ 	.byte	0x06
	.zero		1


	//   ....[14]....
        /*0cd4*/ 	.word	0x00000750
        /*0cd8*/ 	.word	0x000000ff
        /*0cdc*/ 	.word	0x00038890
        /*0ce0*/ 	.short	0x0100
        /*0ce2*/ 	.byte	0x08
	.zero		1


	//   ....[15]....
        /*0ce4*/ 	.word	0x00000760
        /*0ce8*/ 	.word	0x000000ff
        /*0cec*/ 	.word	0x000388a0
        /*0cf0*/ 	.short	0x0100
        /*0cf2*/ 	.byte	0x08
	.zero		1


	//   ....[16]....
        /*0cf4*/ 	.word	0x00000770
        /*0cf8*/ 	.word	0x000000ff
        /*0cfc*/ 	.word	0x00038898
        /*0d00*/ 	.short	0x0100
        /*0d02*/ 	.byte	0x08
	.zero		1


	//   ....[17]....
        /*0d04*/ 	.word	0x00000780
        /*0d08*/ 	.word	0x000000ff
        /*0d0c*/ 	.word	0x000388a8
        /*0d10*/ 	.short	0x0100
        /*0d12*/ 	.byte	0x08
	.zero		1


	//   ....[18]....
        /*0d14*/ 	.word	0x000008b0
        /*0d18*/ 	.word	0x000000ff
        /*0d1c*/ 	.word	0x000388b0
        /*0d20*/ 	.short	0x0100
        /*0d22*/ 	.byte	0x08
	.zero		1


	//   ....[19]....
        /*0d24*/ 	.word	0x000008c0
        /*0d28*/ 	.word	0x000000ff
        /*0d2c*/ 	.word	0x000388c0
        /*0d30*/ 	.short	0x0100
        /*0d32*/ 	.byte	0x08
	.zero		1


	//   ....[20]....
        /*0d34*/ 	.word	0x000008d0
        /*0d38*/ 	.word	0x000000ff
        /*0d3c*/ 	.word	0x000388b8
        /*0d40*/ 	.short	0x0100
        /*0d42*/ 	.byte	0x08
	.zero		1


	//   ....[21]....
        /*0d44*/ 	.word	0x000008e0
        /*0d48*/ 	.word	0x000000ff
        /*0d4c*/ 	.word	0x000388c8
        /*0d50*/ 	.short	0x0100
        /*0d52*/ 	.byte	0x08
	.zero		1


	//   ....[22]....
        /*0d54*/ 	.word	0x000033d0
        /*0d58*/ 	.word	0x00000059
        /*0d5c*/ 	.word	0x00038890
        /*0d60*/ 	.short	0x010a
        /*0d62*/ 	.byte	0x3f
	.zero		1


	//   ....[23]....
        /*0d64*/ 	.word	0x00006e60
        /*0d68*/ 	.word	0x00000059
        /*0d6c*/ 	.word	0x00038890
        /*0d70*/ 	.short	0x010a
        /*0d72*/ 	.byte	0x3f
	.zero		1


	//   ....[24]....
        /*0d74*/ 	.word	0x0000a130
        /*0d78*/ 	.word	0x00000059
        /*0d7c*/ 	.word	0x00038890
        /*0d80*/ 	.short	0x010a
        /*0d82*/ 	.byte	0x3f
	.zero		1


	//   ....[25]....
        /*0d84*/ 	.word	0x0000a930
        /*0d88*/ 	.word	0x0000000b
        /*0d8c*/ 	.word	0x00000000
        /*0d90*/ 	.short	0x0101
        /*0d92*/ 	.byte	0x3f
	.zero		1


	//   ....[26]....
        /*0d94*/ 	.word	0x0000a970
        /*0d98*/ 	.word	0x00000059
        /*0d9c*/ 	.word	0x000388b0
        /*0da0*/ 	.short	0x010a
        /*0da2*/ 	.byte	0x3f
	.zero		1


	//   ....[27]....
        /*0da4*/ 	.word	0x0000b0c0
        /*0da8*/ 	.word	0x00000059
        /*0dac*/ 	.word	0x00000000
        /*0db0*/ 	.short	0x0101
        /*0db2*/ 	.byte	0x3f
	.zero		1


	//   ....[28]....
        /*0db4*/ 	.word	0x0000b890
        /*0db8*/ 	.word	0x00000016
        /*0dbc*/ 	.word	0x00038800
        /*0dc0*/ 	.short	0x010a
        /*0dc2*/ 	.byte	0x3f
	.zero		1


	//   ....[29]....
        /*0dc4*/ 	.word	0x0000b8e0
        /*0dc8*/ 	.word	0x00000016
        /*0dcc*/ 	.word	0x00038800
        /*0dd0*/ 	.short	0x010a
        /*0dd2*/ 	.byte	0x3f
	.zero		1


	//   ....[30]....
        /*0dd4*/ 	.word	0x0000c110
        /*0dd8*/ 	.word	0x00000016
        /*0ddc*/ 	.word	0x00038800
        /*0de0*/ 	.short	0x010a
        /*0de2*/ 	.byte	0x3f
	.zero		1


	//   ....[31]....
        /*0de4*/ 	.word	0x0000f2b0
        /*0de8*/ 	.word	0x00000016
        /*0dec*/ 	.word	0x00038800
        /*0df0*/ 	.short	0x010a
        /*0df2*/ 	.byte	0x3f
	.zero		1


	//   ....[32]....
        /*0df4*/ 	.word	0x00012900
        /*0df8*/ 	.word	0x00000000
        /*0dfc*/ 	.word	0x00038830
        /*0e00*/ 	.short	0x010a
        /*0e02*/ 	.byte	0x3f
	.zero		1


	//   ....[33]....
        /*0e04*/ 	.word	0x00012950
        /*0e08*/ 	.word	0x00000000
        /*0e0c*/ 	.word	0x00038830
        /*0e10*/ 	.short	0x010a
        /*0e12*/ 	.byte	0x3f
	.zero		1


	//   ....[34]....
        /*0e14*/ 	.word	0x000169c0
        /*0e18*/ 	.word	0x00000000
        /*0e1c*/ 	.word	0x00000000
        /*0e20*/ 	.short	0x0101
        /*0e22*/ 	.byte	0x3f
	.zero		1


	//   ....[35]....
        /*0e24*/ 	.word	0x00017c90
        /*0e28*/ 	.word	0x00000009
        /*0e2c*/ 	.word	0x00038830
        /*0e30*/ 	.short	0x010a
        /*0e32*/ 	.byte	0x3f
	.zero		1


	//   ....[36]....
        /*0e34*/ 	.word	0x00017d20
        /*0e38*/ 	.word	0x00000009
        /*0e3c*/ 	.word	0x00038830
        /*0e40*/ 	.short	0x010a
        /*0e42*/ 	.byte	0x3f
	.zero		1


	//   ....[37]....
        /*0e44*/ 	.word	0x0001b430
        /*0e48*/ 	.word	0x00000006
        /*0e4c*/ 	.word	0x00038850
        /*0e50*/ 	.short	0x010a
        /*0e52*/ 	.byte	0x3f
	.zero		1


	//   ....[38]....
        /*0e54*/ 	.word	0x0001b480
        /*0e58*/ 	.word	0x00000006
        /*0e5c*/ 	.word	0x00038850
        /*0e60*/ 	.short	0x010a
        /*0e62*/ 	.byte	0x3f
	.zero		1


	//   ....[39]....
        /*0e64*/ 	.word	0x0001c270
        /*0e68*/ 	.word	0x000000a0
        /*0e6c*/ 	.word	0x00000000
        /*0e70*/ 	.short	0x0101
        /*0e72*/ 	.byte	0x3f
	.zero		1


	//   ....[40]....
        /*0e74*/ 	.word	0x0001c890
        /*0e78*/ 	.word	0x00000006
        /*0e7c*/ 	.word	0x00000000
        /*0e80*/ 	.short	0x0101
        /*0e82*/ 	.byte	0x3f
	.zero		1


	//   ....[41]....
        /*0e84*/ 	.word	0x0001d230
        /*0e88*/ 	.word	0x00000008
        /*0e8c*/ 	.word	0x00038850
        /*0e90*/ 	.short	0x010a
        /*0e92*/ 	.byte	0x3f
	.zero		1


	//   ....[42]....
        /*0e94*/ 	.word	0x0001d2d0
        /*0e98*/ 	.word	0x00000008
        /*0e9c*/ 	.word	0x00038850
        /*0ea0*/ 	.short	0x010a
        /*0ea2*/ 	.byte	0x3f
	.zero		1


	//   ....[43]....
        /*0ea4*/ 	.word	0x0001df80
        /*0ea8*/ 	.word	0x00000005
        /*0eac*/ 	.word	0x00000000
        /*0eb0*/ 	.short	0x0101
        /*0eb2*/ 	.byte	0x3f
	.zero		1


	//   ....[44]....
        /*0eb4*/ 	.word	0x0001fbc0
        /*0eb8*/ 	.word	0x00000000
        /*0ebc*/ 	.word	0x00000000
        /*0ec0*/ 	.short	0x0101
        /*0ec2*/ 	.byte	0x3f
	.zero		1


	//   ....[45]....
        /*0ec4*/ 	.word	0x000222a0
        /*0ec8*/ 	.word	0x00000016
        /*0ecc*/ 	.word	0x00038820
        /*0ed0*/ 	.short	0x010a
        /*0ed2*/ 	.byte	0x3f
	.zero		1


	//   ....[46]....
        /*0ed4*/ 	.word	0x00022330
        /*0ed8*/ 	.word	0x00000009
        /*0edc*/ 	.word	0x000388a0
        /*0ee0*/ 	.short	0x010a
        /*0ee2*/ 	.byte	0x3f
	.zero		1


	//   ....[47]....
        /*0ee4*/ 	.word	0x00022880
        /*0ee8*/ 	.word	0x00000009
        /*0eec*/ 	.word	0x000388c0
        /*0ef0*/ 	.short	0x010a
        /*0ef2*/ 	.byte	0x3f
	.zero		1


	//   ....[48]....
        /*0ef4*/ 	.word	0x00022e80
        /*0ef8*/ 	.word	0x00000008
        /*0efc*/ 	.word	0x000388a0
        /*0f00*/ 	.short	0x010a
        /*0f02*/ 	.byte	0x3f
	.zero		1


	//   ....[49]....
        /*0f04*/ 	.word	0x000233c0
        /*0f08*/ 	.word	0x00000008
        /*0f0c*/ 	.word	0x000388c0
        /*0f10*/ 	.short	0x010a
        /*0f12*/ 	.byte	0x3f
	.zero		1


	//   ....[50]....
        /*0f14*/ 	.word	0x00024430
        /*0f18*/ 	.word	0x00000005
        /*0f1c*/ 	.word	0x00038840
        /*0f20*/ 	.short	0x010a
        /*0f22*/ 	.byte	0x3f
	.zero		1


	//   ....[51]....
        /*0f24*/ 	.word	0x00024a60
        /*0f28*/ 	.word	0x00000005
        /*0f2c*/ 	.word	0x00038830
        /*0f30*/ 	.short	0x0107
        /*0f32*/ 	.byte	0x3f
	.zero		1


	//   ....[52]....
        /*0f34*/ 	.word	0x00024b40
        /*0f38*/ 	.word	0x00000005
        /*0f3c*/ 	.word	0x00038830
        /*0f40*/ 	.short	0x0101
        /*0f42*/ 	.byte	0x3f
	.zero		1


	//   ....[53]....
        /*0f44*/ 	.word	0x000257a0
        /*0f48*/ 	.word	0x00000016
        /*0f4c*/ 	.word	0x00038800
        /*0f50*/ 	.short	0x0107
        /*0f52*/ 	.byte	0x3f
	.zero		1


	//   ....[54]....
        /*0f54*/ 	.word	0x000258a0
        /*0f58*/ 	.word	0x00000016
        /*0f5c*/ 	.word	0x00038800
        /*0f60*/ 	.short	0x0101
        /*0f62*/ 	.byte	0x3f
	.zero		1


	//   ....[55]....
        /*0f64*/ 	.word	0x000258c0
        /*0f68*/ 	.word	0x00000016
        /*0f6c*/ 	.word	0x00038820
        /*0f70*/ 	.short	0x010a
        /*0f72*/ 	.byte	0x3f
	.zero		1


	//   ....[56]....
        /*0f74*/ 	.word	0x00025cf0
        /*0f78*/ 	.word	0x00000006
        /*0f7c*/ 	.word	0x00038840
        /*0f80*/ 	.short	0x010a
        /*0f82*/ 	.byte	0x3f
	.zero		1


	//   ....[57]....
        /*0f84*/ 	.word	0x00026290
        /*0f88*/ 	.word	0x00000006
        /*0f8c*/ 	.word	0x00038830
        /*0f90*/ 	.short	0x0107
        /*0f92*/ 	.byte	0x3f
	.zero		1


	//   ....[58]....
        /*0f94*/ 	.word	0x00026350
        /*0f98*/ 	.word	0x00000006
        /*0f9c*/ 	.word	0x00038830
        /*0fa0*/ 	.short	0x0101
        /*0fa2*/ 	.byte	0x3f
	.zero		1


	//   ....[59]....
        /*0fa4*/ 	.word	0x000263b0
        /*0fa8*/ 	.word	0x00000006
        /*0fac*/ 	.word	0x00038860
        /*0fb0*/ 	.short	0x010a
        /*0fb2*/ 	.byte	0x3f
	.zero		1


	//   ....[60]....
        /*0fb4*/ 	.word	0x000268c0
        /*0fb8*/ 	.word	0x00000006
        /*0fbc*/ 	.word	0x00038850
        /*0fc0*/ 	.short	0x0107
        /*0fc2*/ 	.byte	0x3f
	.zero		1


	//   ....[61]....
        /*0fc4*/ 	.word	0x00026aa0
        /*0fc8*/ 	.word	0x00000006
        /*0fcc*/ 	.word	0x00038850
        /*0fd0*/ 	.short	0x0101
        /*0fd2*/ 	.byte	0x3f
	.zero		1


	//   ....[62]....
        /*0fd4*/ 	.word	0x00026cc0
        /*0fd8*/ 	.word	0x00000004
        /*0fdc*/ 	.word	0x00038860
        /*0fe0*/ 	.short	0x010a
        /*0fe2*/ 	.byte	0x3f
	.zero		1


	//   ....[63]....
        /*0fe4*/ 	.word	0x00027230
        /*0fe8*/ 	.word	0x00000004
        /*0fec*/ 	.word	0x00038850
        /*0ff0*/ 	.short	0x0107
        /*0ff2*/ 	.byte	0x3f
	.zero		1


	//   ....[64]....
        /*0ff4*/ 	.word	0x000272f0
        /*0ff8*/ 	.word	0x00000004
        /*0ffc*/ 	.word	0x00038850
        /*1000*/ 	.short	0x0101
        /*1002*/ 	.byte	0x3f
	.zero		1


	//   ....[65]....
        /*1004*/ 	.word	0x00027e10
        /*1008*/ 	.word	0x00000005
        /*100c*/ 	.word	0x00038820
        /*1010*/ 	.short	0x010a
        /*1012*/ 	.byte	0x3f
	.zero		1


	//   ....[66]....
        /*1014*/ 	.word	0x00027f80
        /*1018*/ 	.word	0x00000003
        /*101c*/ 	.word	0x00038840
        /*1020*/ 	.short	0x010a
        /*1022*/ 	.byte	0x3f
	.zero		1


	//   ....[67]....
        /*1024*/ 	.word	0x00028020
        /*1028*/ 	.word	0x0000001b
        /*102c*/ 	.word	0x00038840
        /*1030*/ 	.short	0x010a
        /*1032*/ 	.byte	0x3f
	.zero		1


	//   ....[68]....
        /*1034*/ 	.word	0x00028060
        /*1038*/ 	.word	0x00000003
        /*103c*/ 	.word	0x00038860
        /*1040*/ 	.short	0x010a
        /*1042*/ 	.byte	0x3f
	.zero		1


	//   ....[69]....
        /*1044*/ 	.word	0x000280a0
        /*1048*/ 	.word	0x0000001b
        /*104c*/ 	.word	0x00038860
        /*1050*/ 	.short	0x010a
        /*1052*/ 	.byte	0x3f
	.zero		1


	//   ....[70]....
        /*1054*/ 	.word	0x00028100
        /*1058*/ 	.word	0x00000059
        /*105c*/ 	.word	0x00038890
        /*1060*/ 	.short	0x010a
        /*1062*/ 	.byte	0x3f
	.zero		1


	//   ....[71]....
        /*1064*/ 	.word	0x000284e0
        /*1068*/ 	.word	0x00000059
        /*106c*/ 	.word	0x00038890
        /*1070*/ 	.short	0x010a
        /*1072*/ 	.byte	0x3f
	.zero		1


	//   ....[72]....
        /*1074*/ 	.word	0x000288c0
        /*1078*/ 	.word	0x00000059
        /*107c*/ 	.word	0x00038890
        /*1080*/ 	.short	0x010a
        /*1082*/ 	.byte	0x3f
	.zero		1


	//   ....[73]....
        /*1084*/ 	.word	0x00028ca0
        /*1088*/ 	.word	0x00000059
        /*108c*/ 	.word	0x000388b0
        /*1090*/ 	.short	0x010a
        /*1092*/ 	.byte	0x3f
	.zero		1


	//   ....[74]....
        /*1094*/ 	.word	0x00028eb0
        /*1098*/ 	.word	0x00000016
        /*109c*/ 	.word	0x00038800
        /*10a0*/ 	.short	0x010a
        /*10a2*/ 	.byte	0x3f
	.zero		1


	//   ....[75]....
        /*10a4*/ 	.word	0x000290d0
        /*10a8*/ 	.word	0x00000016
        /*10ac*/ 	.word	0x00038800
        /*10b0*/ 	.short	0x010a
        /*10b2*/ 	.byte	0x3f
	.zero		1


	//   ....[76]....
        /*10b4*/ 	.word	0x00029120
        /*10b8*/ 	.word	0x00000000
        /*10bc*/ 	.word	0x00038830
        /*10c0*/ 	.short	0x010a
        /*10c2*/ 	.byte	0x3f
	.zero		1


	//   ....[77]....
        /*10c4*/ 	.word	0x00029170
        /*10c8*/ 	.word	0x00000009
        /*10cc*/ 	.word	0x00038830
        /*10d0*/ 	.short	0x010a
        /*10d2*/ 	.byte	0x3f
	.zero		1


	//   ....[78]....
        /*10d4*/ 	.word	0x000291c0
        /*10d8*/ 	.word	0x00000006
        /*10dc*/ 	.word	0x00038850
        /*10e0*/ 	.short	0x010a
        /*10e2*/ 	.byte	0x3f
	.zero		1


	//   ....[79]....
        /*10e4*/ 	.word	0x00029210
        /*10e8*/ 	.word	0x00000008
        /*10ec*/ 	.word	0x00038850
        /*10f0*/ 	.short	0x010a
        /*10f2*/ 	.byte	0x3f
	.zero		1


	//   ....[80]....
        /*10f4*/ 	.word	0x000293b0
        /*10f8*/ 	.word	0x00000016
        /*10fc*/ 	.word	0x00038820
        /*1100*/ 	.short	0x010a
        /*1102*/ 	.byte	0x3f
	.zero		1


	//   ....[81]....
        /*1104*/ 	.word	0x00029400
        /*1108*/ 	.word	0x00000009
        /*110c*/ 	.word	0x000388a0
        /*1110*/ 	.short	0x010a
        /*1112*/ 	.byte	0x3f
	.zero		1


	//   ....[82]....
        /*1114*/ 	.word	0x00029450
        /*1118*/ 	.word	0x00000009
        /*111c*/ 	.word	0x000388c0
        /*1120*/ 	.short	0x010a
        /*1122*/ 	.byte	0x3f
	.zero		1


	//   ....[83]....
        /*1124*/ 	.word	0x000294a0
        /*1128*/ 	.word	0x00000008
        /*112c*/ 	.word	0x000388a0
        /*1130*/ 	.short	0x010a
        /*1132*/ 	.byte	0x3f
	.zero		1


	//   ....[84]....
        /*1134*/ 	.word	0x000294f0
        /*1138*/ 	.word	0x00000008
        /*113c*/ 	.word	0x000388c0
        /*1140*/ 	.short	0x010a
        /*1142*/ 	.byte	0x3f
	.zero		1


	//   ....[85]....
        /*1144*/ 	.word	0x00029610
        /*1148*/ 	.word	0x00000005
        /*114c*/ 	.word	0x00038840
        /*1150*/ 	.short	0x010a
        /*1152*/ 	.byte	0x3f
	.zero		1


	//   ....[86]....
        /*1154*/ 	.word	0x0002a970
        /*1158*/ 	.word	0x00000016
        /*115c*/ 	.word	0x00038820
        /*1160*/ 	.short	0x010a
        /*1162*/ 	.byte	0x3f
	.zero		1


	//   ....[87]....
        /*1164*/ 	.word	0x0002a9c0
        /*1168*/ 	.word	0x00000006
        /*116c*/ 	.word	0x00038840
        /*1170*/ 	.short	0x010a
        /*1172*/ 	.byte	0x3f
	.zero		1


	//   ....[88]....
        /*1174*/ 	.word	0x0002b160
        /*1178*/ 	.word	0x00000006
        /*117c*/ 	.word	0x00038860
        /*1180*/ 	.short	0x010a
        /*1182*/ 	.byte	0x3f
	.zero		1


	//   ....[89]....
        /*1184*/ 	.word	0x0002b930
        /*1188*/ 	.word	0x00000004
        /*118c*/ 	.word	0x00038860
        /*1190*/ 	.short	0x010a
        /*1192*/ 	.byte	0x3f
	.zero		1


	//   ....[90]....
        /*1194*/ 	.word	0x0002ca80
        /*1198*/ 	.word	0x00000005
        /*119c*/ 	.word	0x00038820
        /*11a0*/ 	.short	0x010a
        /*11a2*/ 	.byte	0x3f
	.zero		1


	//   ....[91]....
        /*11a4*/ 	.word	0x0002cc20
        /*11a8*/ 	.word	0x00000003
        /*11ac*/ 	.word	0x00038840
        /*11b0*/ 	.short	0x010a
        /*11b2*/ 	.byte	0x3f
	.zero		1


	//   ....[92]....
        /*11b4*/ 	.word	0x0002cc70
        /*11b8*/ 	.word	0x0000001b
        /*11bc*/ 	.word	0x00038840
        /*11c0*/ 	.short	0x010a
        /*11c2*/ 	.byte	0x3f
	.zero		1


	//   ....[93]....
        /*11c4*/ 	.word	0x0002ccc0
        /*11c8*/ 	.word	0x00000003
        /*11cc*/ 	.word	0x00038860
        /*11d0*/ 	.short	0x010a
        /*11d2*/ 	.byte	0x3f
	.zero		1


	//----- nvinfo : EIATTR_NUM_MBARRIERS
	.align		4
.L_389:
        /*11d4*/ 	.byte	0x03, 0x38
        /*11d6*/ 	.short	0x0016


	//----- nvinfo : EIATTR_EXIT_INSTR_OFFSETS
	.align		4
        /*11d8*/ 	.byte	0x04, 0x1c
        /*11da*/ 	.short	(.L_391 - .L_390)


	//   ....[0]....
.L_390:
        /*11dc*/ 	.word	0x000280f0


	//----- nvinfo : EIATTR_MAX_THREADS
	.align		4
.L_391:
        /*11e0*/ 	.byte	0x04, 0x05
        /*11e2*/ 	.short	(.L_393 - .L_392)
.L_392:
        /*11e4*/ 	.word	0x00000180
        /*11e8*/ 	.word	0x00000001
        /*11ec*/ 	.word	0x00000001


	//----- nvinfo : EIATTR_CRS_STACK_SIZE
	.align		4
.L_393:
        /*11f0*/ 	.byte	0x04, 0x1e
        /*11f2*/ 	.short	(.L_395 - .L_394)
.L_394:
        /*11f4*/ 	.word	0x00000000


	//----- nvinfo : EIATTR_CBANK_PARAM_SIZE
	.align		4
.L_395:
        /*11f8*/ 	.byte	0x03, 0x19
        /*11fa*/ 	.short	0x0af0


	//----- nvinfo : EIATTR_PARAM_CBANK
	.align		4
        /*11fc*/ 	.byte	0x04, 0x0a
        /*11fe*/ 	.short	(.L_397 - .L_396)
	.align		4
.L_396:
        /*1200*/ 	.word	index@(.nv.constant0._ZN7cutlass13device_kernelIN5flash11enable_sm90INS1_16FlashAttnFwdSm90INS1_25CollectiveMainloopFwdSm90ILi2EN4cute5tupleIJNS5_1CILi1EEES8_S8_EEENS6_IJNS7_ILi128EEENS7_ILi80EEENS7_ILi256EEEEEELi256ENS_10bfloat16_tEfNS_4arch4Sm90ELb0ELb0ELb1ELb1ELb1ELb1ELb0ELb1ELb1ELb1ELb0ELb0EEENS1_21CollectiveEpilogueFwdINS6_IJSA_SC_SB_EEES9_SE_SG_Li256ELb1ELb1ELb0ELb0EEENS1_36VarlenDynamicPersistentTileSchedulerILi128ELi80ELi256ELi128ELb0ELb1ELb1ELb0ELb1ELb1EEEEEEEEEvNT_6ParamsE)
        /*1204*/ 	.short	0x0210
        /*1206*/ 	.short	0x0af0


	//----- nvinfo : EIATTR_SW_WAR
	.align		4
.L_397:
        /*1208*/ 	.byte	0x04, 0x36
        /*120a*/ 	.short	(.L_399 - .L_398)
.L_398:
        /*120c*/ 	.word	0x00000008
.L_399:


//--------------------- .nv.info._ZN7cutlass13device_kernelIN5flash11enable_sm90INS1_16FlashAttnFwdSm90INS1_25CollectiveMainloopFwdSm90ILi2EN4cute5tupleIJNS5_1CILi1EEES8_S8_EEENS6_IJNS7_ILi128EEENS7_ILi64EEENS7_ILi256EEEEEELi256ENS_10bfloat16_tEfNS_4arch4Sm90ELb0ELb1ELb1ELb0ELb1ELb0ELb0ELb1ELb1ELb1ELb0ELb0EEENS1_21CollectiveEpilogueFwdINS6_IJSA_SC_SB_EEES9_SE_SG_Li256ELb0ELb1ELb0ELb0EEENS1_30DynamicPersistentTileSchedulerILi256ELi128ELb0ELb1ELb1EEEEEEEEEvNT_6ParamsE --------------------------
	.section	.nv.info._ZN7cutlass13device_kernelIN5flash11enable_sm90INS1_16FlashAttnFwdSm90INS1_25CollectiveMainloopFwdSm90ILi2EN4cute5tupleIJNS5_1CILi1EEES8_S8_EEENS6_IJNS7_ILi128EEENS7_ILi64EEENS7_ILi256EEEEEELi256ENS_10bfloat16_tEfNS_4arch4Sm90ELb0ELb1ELb1ELb0ELb1ELb0ELb0ELb1ELb1ELb1ELb0ELb0EEENS1_21CollectiveEpilogueFwdINS6_IJSA_SC_SB_EEES9_SE_SG_Li256ELb0ELb1ELb0ELb0EEENS1_30DynamicPersistentTileSchedulerILi256ELi128ELb0ELb1ELb1EEEEEEEEEvNT_6ParamsE,"",@"SHT_CUDA_INFO"
	.sectionflags	@""
	.align	4


	//----- nvinfo : EIATTR_CUDA_API_VERSION
	.align		4
        /*0000*/ 	.byte	0x04, 0x37
        /*0002*/ 	.short	(.L_401 - .L_400)
.L_400:
        /*0004*/ 	.word	0x00000082


	//----- nvinfo : EIATTR_KPARAM_INFO
	.align		4
.L_401:
        /*0008*/ 	.byte	0x04, 0x17
        /*000a*/ 	.short	(.L_403 - .L_402)
.L_402:
        /*000c*/ 	.word	0x00000000
        /*0010*/ 	.short	0x0000
        /*0012*/ 	.short	0x0070
        /*0014*/ 	.byte	0x00, 0xf0, 0x01, 0x2a


	//----- nvinfo : EIATTR_SPARSE_MMA_MASK
	.align		4
.L_403:
        /*0018*/ 	.byte	0x03, 0x50
        /*001a*/ 	.short	0x0000


	//----- nvinfo : EIATTR_MAXREG_COUNT
	.align		4
        /*001c*/ 	.byte	0x03, 0x1b
        /*001e*/ 	.short	0x00a8


	//----- nvinfo : EIATTR_NUM_BARRIERS
	.align		4
        /*0020*/ 	.byte	0x02, 0x4c
        /*0022*/ 	.byte	0x09
	.zero		1


	//----- nvinfo : EIATTR_EXTERNS
	.align		4
        /*0024*/ 	.byte	0x04, 0x0f
        /*0026*/ 	.short	(.L_405 - .L_404)


	//   ....[0]....
	.align		4
.L_404:
        /*0028*/ 	.word	index@(__assertfail)


	//----- nvinfo : EIATTR_ANNOTATIONS
	.align		4
.L_405:
        /*002c*/ 	.byte	0x04, 0x55
        /*002e*/ 	.short	(.L_407 - .L_406)


	//   ....[0]....
.L_406:
        /*0030*/ 	.word	0x00000001
        /*0034*/ 	.byte	0xa0, 0x08, 0x00, 0x00, 0x01, 0x00, 0x00, 0x00, 0x60, 0x09, 0x00, 0x00, 0x01, 0x00, 0x00, 0x00
        /*0044*/ 	.byte	0xd0, 0x05, 0x01, 0x00, 0x01, 0x00, 0x00, 0x00, 0x70, 0x06, 0x01, 0x00, 0x01, 0x00, 0x00, 0x00
        /*0054*/ 	.byte	0x20, 0x07, 0x01, 0x00, 0x01, 0x00, 0x00, 0x00, 0xf0, 0x2d, 0x01, 0x00, 0x01, 0x00, 0x00, 0x00
        /*0064*/ 	.byte	0x10, 0x2e, 0x01, 0x00, 0x01, 0x00, 0x00, 0x00, 0x00, 0x46, 0x01, 0x00, 0x01, 0x00, 0x00, 0x00
        /*0074*/ 	.byte	0xa0, 0x47, 0x01, 0x00


	//----- nvinfo : EIATTR_MERCURY_ISA_VERSION
	.align		4
.L_407:
        /*0078*/ 	.byte	0x03, 0x5f
        /*007a*/ 	.short	0x0101


	//----- nvinfo : EIATTR_INT_WARP_WIDE_INSTR_OFFSETS
	.align		4
        /*007c*/ 	.byte	0x04, 0x31
        /*007e*/ 	.short	(.L_409 - .L_408)


	//   ....[0]....
.L_408:
        /*0080*/ 	.word	0x000000c0


	//   ....[1]....
        /*0084*/ 	.word	0x000000d0


	//   ....[2]....
        /*0088*/ 	.word	0x00000170


	//   ....[3]....
        /*008c*/ 	.word	0x00011390


	//   ....[4]....
        /*0090*/ 	.word	0x00011420


	//   ....[5]....
        /*0094*/ 	.word	0x00013e00


	//   ....[6]....
        /*0098*/ 	.word	0x00013e90


	//----- nvinfo : EIATTR_COOP_GROUP_MASK_REGIDS
	.align		4
.L_409:
        /*009c*/ 	.byte	0x04, 0x29
        /*009e*/ 	.short	(.L_411 - .L_410)


	//   ....[0]....
.L_410:
        /*00a0*/ 	.word	0xffffffff


	//   ....[1]....
        /*00a4*/ 	.word	0xffffffff


	//   ....[2]....
        /*00a8*/ 	.word	0xffffffff


	//   ....[3]....
        /*00ac*/ 	.word	0xffffffff


	//   ....[4]....
        /*00b0*/ 	.word	0xffffffff


	//   ....[5]....
        /*00b4*/ 	.word	0xffffffff


	//   ....[6]....
        /*00b8*/ 	.word	0xffffffff


	//   ....[7]....
        /*00bc*/ 	.word	0xffffffff


	//   ....[8]....
        /*00c0*/ 	.word	0xffffffff


	//   ....[9]....
        /*00c4*/ 	.word	0xffffffff


	//   ....[10]....
        /*00c8*/ 	.word	0xffffffff


	//   ....[11]....
        /*00cc*/ 	.word	0xffffffff


	//   ....[12]....
        /*00d0*/ 	.word	0xffffffff


	//   ....[13]....
        /*00d4*/ 	.word	0xffffffff


	//   ....[14]....
        /*00d8*/ 	.word	0xffffffff


	//   ....[15]....
        /*00dc*/ 	.word	0xffffffff


	//   ....[16]....
        /*00e0*/ 	.word	0xffffffff


	//   ....[17]....
        /*00e4*/ 	.word	0xffffffff


	//   ....[18]....
        /*00e8*/ 	.word	0xffffffff


	//   ....[19]....
        /*00ec*/ 	.word	0xffffffff


	//   ....[20]....
        /*00f0*/ 	.word	0xffffffff


	//   ....[21]....
        /*00f4*/ 	.word	0xffffffff


	//   ....[22]....
        /*00f8*/ 	.word	0xffffffff


	//   ....[23]....
        /*00fc*/ 	.word	0xffffffff


	//   ....[24]....
        /*0100*/ 	.word	0xffffffff


	//   ....[25]....
        /*0104*/ 	.word	0xffffffff


	//   ....[26]....
        /*0108*/ 	.word	0xffffffff


	//   ....[27]....
        /*010c*/ 	.word	0xffffffff


	//   ....[28]....
        /*0110*/ 	.word	0xffffffff


	//   ....[29]....
        /*0114*/ 	.word	0xffffffff


	//   ....[30]....
        /*0118*/ 	.word	0xffffffff


	//   ....[31]....
        /*011c*/ 	.word	0xffffffff


	//   ....[32]....
        /*0120*/ 	.word	0xffffffff


	//   ....[33]....
        /*0124*/ 	.word	0xffffffff


	//   ....[34]....
        /*0128*/ 	.word	0xffffffff


	//   ....[35]....
        /*012c*/ 	.word	0xffffffff


	//   ....[36]....
        /*0130*/ 	.word	0xffffffff


	//   ....[37]....
        /*0134*/ 	.word	0xffffffff


	//   ....[38]....
        /*0138*/ 	.word	0xffffffff


	//   ....[39]....
        /*013c*/ 	.word	0xffffffff


	//   ....[40]....
        /*0140*/ 	.word	0xffffffff


	//   ....[41]....
        /*0144*/ 	.word	0xffffffff


	//   ....[42]....
        /*0148*/ 	.word	0xffffffff


	//   ....[43]....
        /*014c*/ 	.word	0xffffffff


	//   ....[44]....
        /*0150*/ 	.word	0xffffffff


	//   ....[45]....
        /*0154*/ 	.word	0xffffffff


	//   ....[46]....
        /*0158*/ 	.word	0xffffffff


	//   ....[47]....
        /*015c*/ 	.word	0xffffffff


	//   ....[48]....
        /*0160*/ 	.word	0xffffffff


	//   ....[49]....
        /*0164*/ 	.word	0xffffffff


	//   ....[50]....
        /*0168*/ 	.word	0xffffffff


	//   ....[51]....
        /*016c*/ 	.word	0xffffffff


	//   ....[52]....
        /*0170*/ 	.word	0xffffffff


	//   ....[53]....
        /*0174*/ 	.word	0xffffffff


	//   ....[54]....
        /*0178*/ 	.word	0xffffffff


	//   ....[55]....
        /*017c*/ 	.word	0xffffffff


	//   ....[56]....
        /*0180*/ 	.word	0xffffffff


	//   ....[57]....
        /*0184*/ 	.word	0xffffffff


	//   ....[58]....
        /*0188*/ 	.word	0xffffffff


	//   ....[59]....
        /*018c*/ 	.word	0xffffffff


	//   ....[60]....
        /*0190*/ 	.word	0xffffffff


	//   ....[61]....
        /*0194*/ 	.word	0xffffffff


	//   ....[62]....
        /*0198*/ 	.word	0xffffffff


	//   ....[63]....
        /*019c*/ 	.word	0xffffffff


	//   ....[64]....
        /*01a0*/ 	.word	0xffffffff


	//   ....[65]....
        /*01a4*/ 	.word	0xffffffff


	//   ....[66]....
        /*01a8*/ 	.word	0xffffffff


	//   ....[67]....
        /*01ac*/ 	.word	0xffffffff


	//   ....[68]....
        /*01b0*/ 	.word	0xffffffff


	//   ....[69]....
        /*01b4*/ 	.word	0xffffffff


	//   ....[70]....
        /*01b8*/ 	.word	0xffffffff


	//   ....[71]....
        /*01bc*/ 	.word	0xffffffff


	//   ....[72]....
        /*01c0*/ 	.word	0xffffffff


	//   ....[73]....
        /*01c4*/ 	.word	0xffffffff


	//   ....[74]....
        /*01c8*/ 	.word	0xffffffff


	//   ....[75]....
        /*01cc*/ 	.word	0xffffffff


	//   ....[76]....
        /*01d0*/ 	.word	0xffffffff


	//   ....[77]....
        /*01d4*/ 	.word	0xffffffff


	//   ....[78]....
        /*01d8*/ 	.word	0xffffffff


	//   ....[79]....
        /*01dc*/ 	.word	0xffffffff


	//   ....[80]....
        /*01e0*/ 	.word	0xffffffff


	//   ....[81]....
        /*01e4*/ 	.word	0xffffffff


	//   ....[82]....
        /*01e8*/ 	.word	0xffffffff


	//   ....[83]....
        /*01ec*/ 	.word	0xffffffff


	//   ....[84]....
        /*01f0*/ 	.word	0xffffffff


	//   ....[85]....
        /*01f4*/ 	.word	0xffffffff


	//   ....[86]....
        /*01f8*/ 	.word	0xffffffff


	//   ....[87]....
        /*01fc*/ 	.word	0xffffffff


	//   ....[88]....
        /*0200*/ 	.word	0xffffffff


	//   ....[89]....
        /*0204*/ 	.word	0xffffffff


	//   ....[90]....
        /*0208*/ 	.word	0xffffffff


	//   ....[91]....
        /*020c*/ 	.word	0xffffffff


	//   ....[92]....
        /*0210*/ 	.word	0xffffffff


	//   ....[93]....
        /*0214*/ 	.word	0xffffffff


	//   ....[94]....
        /*0218*/ 	.word	0xffffffff


	//   ....[95]....
        /*021c*/ 	.word	0xffffffff


	//   ....[96]....
        /*0220*/ 	.word	0xffffffff


	//   ....[97]....
        /*0224*/ 	.word	0xffffffff


	//   ....[98]....
        /*0228*/ 	.word	0xffffffff


	//   ....[99]....
        /*022c*/ 	.word	0xffffffff


	//   ....[100]....
        /*0230*/ 	.word	0xffffffff


	//   ....[101]....
        /*0234*/ 	.word	0xffffffff


	//   ....[102]....
        /*0238*/ 	.word	0xffffffff


	//   ....[103]....
        /*023c*/ 	.word	0xffffffff


	//   ....[104]....
        /*0240*/ 	.word	0x0500000f


	//   ....[105]....
        /*0244*/ 	.word	0x0500000f


	//   ....[106]....
        /*0248*/ 	.word	0x0500000f


	//   ....[107]....
        /*024c*/ 	.word	0x0500000f


	//   ....[108]....
        /*0250*/ 	.word	0x0500000f


	//   ....[109]....
        /*0254*/ 	.word	0x0500000f


	//   ....[110]....
        /*0258*/ 	.word	0x0500000f


	//   ....[111]....
        /*025c*/ 	.word	0x0500000f


	//   ....[112]....
        /*0260*/ 	.word	0x0500000f


	//   ....[113]....
        /*0264*/ 	.word	0x0500000f


	//   ....[114]....
        /*0268*/ 	.word	0x0500000f


	//   ....[115]....
        /*026c*/ 	.word	0x0500000f


	//   ....[116]....
        /*0270*/ 	.word	0x0500000f


	//   ....[117]....
        /*0274*/ 	.word	0x0500000f


	//   ....[118]....
        /*0278*/ 	.word	0x0500000f


	//   ....[119]....
        /*027c*/ 	.word	0x0500000f


	//   ....[120]....
        /*0280*/ 	.word	0x0500000f


	//   ....[121]....
        /*0284*/ 	.word	0x0500000f


	//   ....[122]....
        /*0288*/ 	.word	0x0500000f


	//   ....[123]....
        /*028c*/ 	.word	0x0500000f


	//   ....[124]....
        /*0290*/ 	.word	0x0500000f


	//   ....[125]....
        /*0294*/ 	.word	0x0500000f


	//   ....[126]....
        /*0298*/ 	.word	0x0500000f


	//   ....[127]....
        /*029c*/ 	.word	0x0500000f


	//   ....[128]....
        /*02a0*/ 	.word	0x0500000f


	//   ....[129]....
        /*02a4*/ 	.word	0x0500000f


	//   ....[130]....
        /*02a8*/ 	.word	0x0500000f


	//   ....[131]....
        /*02ac*/ 	.word	0x0500000f


	//   ....[132]....
        /*02b0*/ 	.word	0x0500000f


	//   ....[133]....
        /*02b4*/ 	.word	0x0500000f


	//   ....[134]....
        /*02b8*/ 	.word	0x0500000f


	//   ....[135]....
        /*02bc*/ 	.word	0x0500000f


	//   ....[136]....
        /*02c0*/ 	.word	0x0500000f


	//   ....[137]....
        /*02c4*/ 	.word	0x0500000f


	//   ....[138]....
        /*02c8*/ 	.word	0x0500000f


	//   ....[139]....
        /*02cc*/ 	.word	0x0500000f


	//   ....[140]....
        /*02d0*/ 	.word	0x0500000f


	//   ....[141]....
        /*02d4*/ 	.word	0x0500000f


	//   ....[142]....
        /*02d8*/ 	.word	0x0500000f


	//   ....[143]....
        /*02dc*/ 	.word	0x0500000f


	//   ....[144]....
        /*02e0*/ 	.word	0x0500000f


	//   ....[145]....
        /*02e4*/ 	.word	0x0500000f


	//   ....[146]....
        /*02e8*/ 	.word	0x0500000f


	//   ....[147]....
        /*02ec*/ 	.word	0x0500000f


	//   ....[148]....
        /*02f0*/ 	.word	0x0500000f


	//   ....[149]....
        /*02f4*/ 	.word	0x0500000f


	//   ....[150]....
        /*02f8*/ 	.word	0x0500000f


	//   ....[151]....
        /*02fc*/ 	.word	0x0500000f


	//   ....[152]....
        /*0300*/ 	.word	0x0500000f


	//   ....[153]....
        /*0304*/ 	.word	0x0500000f


	//   ....[154]....
        /*0308*/ 	.word	0x0500000f


	//----- nvinfo : EIATTR_COOP_GROUP_INSTR_OFFSETS
	.align		4
.L_411:
        /*030c*/ 	.byte	0x04, 0x28
        /*030e*/ 	.short	(.L_413 - .L_412)


	//   ....[0]....
.L_412:
        /*0310*/ 	.word	0x00000070


	//   ....[1]....
        /*0314*/ 	.word	0x000000b0


	//   ....[2]....
        /*0318*/ 	.word	0x000002d0


	//   ....[3]....
        /*031c*/ 	.word	0x00000430


	//   ....[4]....
        /*0320*/ 	.word	0x00000550


	//   ....[5]....
        /*0324*/ 	.word	0x000006b0


	//   ....[6]....
        /*0328*/ 	.word	0x000019e0


	//   ....[7]....
        /*032c*/ 	.word	0x000028d0


	//   ....[8]....
        /*0330*/ 	.word	0x00002e30


	//   ....[9]....
        /*0334*/ 	.word	0x00003890


	//   ....[10]....
        /*0338*/ 	.word	0x00003980


	//   ....[11]....
        /*033c*/ 	.word	0x00003c80


	//   ....[12]....
        /*0340*/ 	.word	0x00003cf0


	//   ....[13]....
        /*0344*/ 	.word	0x00005dd0


	//   ....[14]....
        /*0348*/ 	.word	0x000062a0


	//   ....[15]....
        /*034c*/ 	.word	0x00006990


	//   ....[16]....
        /*0350*/ 	.word	0x00006a90


	//   ....[17]....
        /*0354*/ 	.word	0x00006e40


	//   ....[18]....
        /*0358*/ 	.word	0x00006e90


	//   ....[19]....
        /*035c*/ 	.word	0x000090b0


	//   ....[20]....
        /*0360*/ 	.word	0x000090c0


	//   ....[21]....
        /*0364*/ 	.word	0x000090f0


	//   ....[22]....
        /*0368*/ 	.word	0x00009100


	//   ....[23]....
        /*036c*/ 	.word	0x0000aea0


	//   ....[24]....
        /*0370*/ 	.word	0x0000b360


	//   ....[25]....
        /*0374*/ 	.word	0x0000ba50


	//   ....[26]....
        /*0378*/ 	.word	0x0000bb50


	//   ....[27]....
        /*037c*/ 	.word	0x0000bee0


	//   ....[28]....
        /*0380*/ 	.word	0x0000bf50


	//   ....[29]....
        /*0384*/ 	.word	0x0000cf70


	//   ....[30]....
        /*0388*/ 	.word	0x0000cfa0


	//   ....[31]....
        /*038c*/ 	.word	0x0000d060


	//   ....[32]....
        /*0390*/ 	.word	0x0000d070


	//   ....[33]....
        /*0394*/ 	.word	0x0000ee00


	//   ....[34]....
        /*0398*/ 	.word	0x0000ee50


	//   ....[35]....
        /*039c*/ 	.word	0x0000eeb0


	//   ....[36]....
        /*03a0*/ 	.word	0x0000eee0


	//   ....[37]....
        /*03a4*/ 	.word	0x0000f3b0


	//   ....[38]....
        /*03a8*/ 	.word	0x0000f3f0


	//   ....[39]....
        /*03ac*/ 	.word	0x0000f530


	//   ....[40]....
        /*03b0*/ 	.word	0x0000f550


	//   ....[41]....
        /*03b4*/ 	.word	0x0000f690


	//   ....[42]....
        /*03b8*/ 	.word	0x0000f6b0


	//   ....[43]....
        /*03bc*/ 	.word	0x0000f800


	//   ....[44]....
        /*03c0*/ 	.word	0x0000f820


	//   ....[45]....
        /*03c4*/ 	.word	0x0000ffb0


	//   ....[46]....
        /*03c8*/ 	.word	0x0000ffc0


	//   ....[47]....
        /*03cc*/ 	.word	0x00010100


	//   ....[48]....
        /*03d0*/ 	.word	0x00010120


	//   ....[49]....
        /*03d4*/ 	.word	0x00010260


	//   ....[50]....
        /*03d8*/ 	.word	0x00010280


	//   ....[51]....
        /*03dc*/ 	.word	0x000103d0


	//   ....[52]....
        /*03e0*/ 	.word	0x000103f0


	//   ....[53]....
        /*03e4*/ 	.word	0x00010600


	//   ....[54]....
        /*03e8*/ 	.word	0x00011f10


	//   ....[55]....
        /*03ec*/ 	.word	0x00011f30


	//   ....[56]....
        /*03f0*/ 	.word	0x00011f40


	//   ....[57]....
        /*03f4*/ 	.word	0x00011f80


	//   ....[58]....
        /*03f8*/ 	.word	0x00012020


	//   ....[59]....
        /*03fc*/ 	.word	0x00012040


	//   ....[60]....
        /*0400*/ 	.word	0x000120e0


	//   ....[61]....
        /*0404*/ 	.word	0x00012100


	//   ....[62]....
        /*0408*/ 	.word	0x00012770


	//   ....[63]....
        /*040c*/ 	.word	0x00012790


	//   ....[64]....
        /*0410*/ 	.word	0x000127c0


	//   ....[65]....
        /*0414*/ 	.word	0x00012800


	//   ....[66]....
        /*0418*/ 	.word	0x00012890


	//   ....[67]....
        /*041c*/ 	.word	0x000128c0


	//   ....[68]....
        /*0420*/ 	.word	0x00012950


	//   ....[69]....
        /*0424*/ 	.word	0x00012980


	//   ....[70]....
        /*0428*/ 	.word	0x00012a10


	//   ....[71]....
        /*042c*/ 	.word	0x00012a30


	//   ....[72]....
        /*0430*/ 	.word	0x00012ad0


	//   ....[73]....
        /*0434*/ 	.word	0x00012b00


	//   ....[74]....
        /*0438*/ 	.word	0x00012b90


	//   ....[75]....
        /*043c*/ 	.word	0x00012bc0


	//   ....[76]....
        /*0440*/ 	.word	0x00012c50


	//   ....[77]....
        /*0444*/ 	.word	0x00012c70


	//   ....[78]....
        /*0448*/ 	.word	0x000133c0


	//   ....[79]....
        /*044c*/ 	.word	0x000133f0


	//   ....[80]....
        /*0450*/ 	.word	0x00013400


	//   ....[81]....
        /*0454*/ 	.word	0x00013420


	//   ....[82]....
        /*0458*/ 	.word	0x00013490


	//   ....[83]....
        /*045c*/ 	.word	0x000134b0


	//   ....[84]....
        /*0460*/ 	.word	0x00013510


	//   ....[85]....
        /*0464*/ 	.word	0x00013530


	//   ....[86]....
        /*0468*/ 	.word	0x00013800


	//   ....[87]....
        /*046c*/ 	.word	0x00013820


	//   ....[88]....
        /*0470*/ 	.word	0x00013840


	//   ....[89]....
        /*0474*/ 	.word	0x000138e0


	//   ....[90]....
        /*0478*/ 	.word	0x00013900


	//   ....[91]....
        /*047c*/ 	.word	0x000139a0


	//   ....[92]....
        /*0480*/ 	.word	0x000139c0


	//   ....[93]....
        /*0484*/ 	.word	0x000139d0


	//   ....[94]....
        /*0488*/ 	.word	0x00013ff0


	//   ....[95]....
        /*048c*/ 	.word	0x00014010


	//   ....[96]....
        /*0490*/ 	.word	0x00014020


	//   ....[97]....
        /*0494*/ 	.word	0x00014040


	//   ....[98]....
        /*0498*/ 	.word	0x00014100


	//   ....[99]....
        /*049c*/ 	.word	0x00014130


	//   ....[100]....
        /*04a0*/ 	.word	0x00014140


	//   ....[101]....
        /*04a4*/ 	.word	0x000141d0


	//   ....[102]....
        /*04a8*/ 	.word	0x00014540


	//   ....[103]....
        /*04ac*/ 	.word	0x00014720


	//   ....[104]....
        /*04b0*/ 	.word	0x00014d90


	//   ....[105]....
        /*04b4*/ 	.word	0x00014e70


	//   ....[106]....
        /*04b8*/ 	.word	0x00014f10


	//   ....[107]....
        /*04bc*/ 	.word	0x00014f90


	//   ....[108]....
        /*04c0*/ 	.word	0x00015060


	//   ....[109]....
        /*04c4*/ 	.word	0x000150f0


	//   ....[110]....
        /*04c8*/ 	.word	0x000151d0


	//   ....[111]....
        /*04cc*/ 	.word	0x00015260


	//   ....[112]....
        /*04d0*/ 	.word	0x00015330


	//   ....[113]....
        /*04d4*/ 	.word	0x000153c0


	//   ....[114]....
        /*04d8*/ 	.word	0x00015430


	//   ....[115]....
        /*04dc*/ 	.word	0x000154b0


	//   ....[116]....
        /*04e0*/ 	.word	0x00015580


	//   ....[117]....
        /*04e4*/ 	.word	0x000155f0


	//   ....[118]....
        /*04e8*/ 	.word	0x000156f0


	//   ....[119]....
        /*04ec*/ 	.word	0x00015770


	//   ....[120]....
        /*04f0*/ 	.word	0x00015860


	//   ....[121]....
        /*04f4*/ 	.word	0x000158d0


	//   ....[122]....
        /*04f8*/ 	.word	0x000159d0


	//   ....[123]....
        /*04fc*/ 	.word	0x00015a40


	//   ....[124]....
        /*0500*/ 	.word	0x00015b40


	//   ....[125]....
        /*0504*/ 	.word	0x00015bc0


	//   ....[126]....
        /*0508*/ 	.word	0x00015cb0


	//   ....[127]....
        /*050c*/ 	.word	0x00015d20


	//   ....[128]....
        /*0510*/ 	.word	0x00015e00


	//   ....[129]....
        /*0514*/ 	.word	0x00015f30


	//   ....[130]....
        /*0518*/ 	.word	0x00015fe0


	//   ....[131]....
        /*051c*/ 	.word	0x00016040


	//   ....[132]....
        /*0520*/ 	.word	0x00016110


	//   ....[133]....
        /*0524*/ 	.word	0x00016170


	//   ....[134]....
        /*0528*/ 	.word	0x00016240


	//   ....[135]....
        /*052c*/ 	.word	0x000162a0


	//   ....[136]....
        /*0530*/ 	.word	0x00016370


	//   ....[137]....
        /*0534*/ 	.word	0x00016450


	//   ....[138]....
        /*0538*/ 	.word	0x000164f0


	//   ....[139]....
        /*053c*/ 	.word	0x00016550


	//   ....[140]....
        /*0540*/ 	.word	0x00016660


	//   ....[141]....
        /*0544*/ 	.word	0x000166c0


	//   ....[142]....
        /*0548*/ 	.word	0x000167d0


	//   ....[143]....
        /*054c*/ 	.word	0x00016830


	//   ....[144]....
        /*0550*/ 	.word	0x000168f0


	//   ....[145]....
        /*0554*/ 	.word	0x00016a50


	//   ....[146]....
        /*0558*/ 	.word	0x00016af0


	//   ....[147]....
        /*055c*/ 	.word	0x00016b50


	//   ....[148]....
        /*0560*/ 	.word	0x00016c20


	//   ....[149]....
        /*0564*/ 	.word	0x00016d00


	//   ....[150]....
        /*0568*/ 	.word	0x00016dc0


	//   ....[151]....
        /*056c*/ 	.word	0x00016ea0


	//   ....[152]....
        /*0570*/ 	.word	0x00016f60


	//   ....[153]....
        /*0574*/ 	.word	0x00017070


	//   ....[154]....
        /*0578*/ 	.word	0x00017190


	//----- nvinfo : EIATTR_REG_RECONFIG
	.align		4
.L_413:
        /*057c*/ 	.byte	0x01, 0x54
	.zero		2


	//----- nvinfo : EIATTR_SYSCALL_OFFSETS
	.align		4
        /*0580*/ 	.byte	0x04, 0x46
        /*0582*/ 	.short	(.L_415 - .L_414)


	//   ....[0]....
.L_414:
        /*0584*/ 	.word	0x00001bc0


	//   ....[1]....
        /*0588*/ 	.word	0x00011580


	//   ....[2]....
        /*058c*/ 	.word	0x000116d0


	//   ....[3]....
        /*0590*/ 	.word	0x000117c0


	//   ....[4]....
        /*0594*/ 	.word	0x00012420


	//----- nvinfo : EIATTR_MBARRIER_INSTR_OFFSETS
	.align		4
.L_415:
        /*0598*/ 	.byte	0x04, 0x39
        /*059a*/ 	.short	(.L_417 - .L_416)


	//   ....[0]....
.L_416:
        /*059c*/ 	.word	0x00000180
        /*05a0*/ 	.word	0x000000ff
        /*05a4*/ 	.word	0x00030800
        /*05a8*/ 	.short	0x0100
        /*05aa*/ 	.byte	0x08
	.zero		1


	//   ....[1]....
        /*05ac*/ 	.word	0x00000190
        /*05b0*/ 	.word	0x000000ff
        /*05b4*/ 	.word	0x00030820
        /*05b8*/ 	.short	0x0100
        /*05ba*/ 	.byte	0x08
	.zero		1


	//   ....[2]....
        /*05bc*/ 	.word	0x00000280
        /*05c0*/ 	.word	0x000000ff
        /*05c4*/ 	.word	0x00030830
        /*05c8*/ 	.short	0x0100
        /*05ca*/ 	.byte	0x08
	.zero		1


	//   ....[3]....
        /*05cc*/ 	.word	0x00000290
        /*05d0*/ 	.word	0x000000ff
        /*05d4*/ 	.word	0x00030840
        /*05d8*/ 	.short	0x0100
        /*05da*/ 	.byte	0x08
	.zero		1


	//   ....[4]....
        /*05dc*/ 	.word	0x000002a0
        /*05e0*/ 	.word	0x000000ff
        /*05e4*/ 	.word	0x00030838
        /*05e8*/ 	.short	0x0100
        /*05ea*/ 	.byte	0x08
	.zero		1


	//   ....[5]....
        /*05ec*/ 	.word	0x000002b0
        /*05f0*/ 	.word	0x000000ff
        /*05f4*/ 	.word	0x00030848
        /*05f8*/ 	.short	0x0100
        /*05fa*/ 	.byte	0x08
	.zero		1


	//   ....[6]....
        /*05fc*/ 	.word	0x000003e0
        /*0600*/ 	.word	0x000000ff
        /*0604*/ 	.word	0x00030850
        /*0608*/ 	.short	0x0100
        /*060a*/ 	.byte	0x08
	.zero		1


	//   ....[7]....
        /*060c*/ 	.word	0x000003f0
        /*0610*/ 	.word	0x000000ff
        /*0614*/ 	.word	0x00030860
        /*0618*/ 	.short	0x0100
        /*061a*/ 	.byte	0x08
	.zero		1


	//   ....[8]....
        /*061c*/ 	.word	0x00000400
        /*0620*/ 	.word	0x000000ff
        /*0624*/ 	.word	0x00030858
        /*0628*/ 	.short	0x0100
        /*062a*/ 	.byte	0x08
	.zero		1


	//   ....[9]....
        /*062c*/ 	.word	0x00000410
        /*0630*/ 	.word	0x000000ff
        /*0634*/ 	.word	0x00030868
        /*0638*/ 	.short	0x0100
        /*063a*/ 	.byte	0x08
	.zero		1


	//   ....[10]....
        /*063c*/ 	.word	0x00000500
        /*0640*/ 	.word	0x000000ff
        /*0644*/ 	.word	0x00030870
        /*0648*/ 	.short	0x0100
        /*064a*/ 	.byte	0x06
	.zero		1


	//   ....[11]....
        /*064c*/ 	.word	0x00000510
        /*0650*/ 	.word	0x000000ff
        /*0654*/ 	.word	0x00030880
        /*0658*/ 	.short	0x0100
        /*065a*/ 	.byte	0x06
	.zero		1


	//   ....[12]....
        /*065c*/ 	.word	0x00000520
        /*0660*/ 	.word	0x000000ff
        /*0664*/ 	.word	0x00030878
        /*0668*/ 	.short	0x0100
        /*066a*/ 	.byte	0x06
	.zero		1


	//   ....[13]....
        /*066c*/ 	.word	0x00000530
        /*0670*/ 	.word	0x000000ff
        /*0674*/ 	.word	0x00030888
        /*0678*/ 	.short	0x0100
        /*067a*/ 	.byte	0x06
	.zero		1


	//   ....[14]....
        /*067c*/ 	.word	0x00000660
        /*0680*/ 	.word	0x000000ff
        /*0684*/ 	.word	0x00030890
        /*0688*/ 	.short	0x0100
        /*068a*/ 	.byte	0x08
	.zero		1


	//   ....[15]....
        /*068c*/ 	.word	0x00000670
        /*0690*/ 	.word	0x000000ff
        /*0694*/ 	.word	0x000308a0
        /*0698*/ 	.short	0x0100
        /*069a*/ 	.byte	0x08
	.zero		1


	//   ....[16]....
        /*069c*/ 	.word	0x00000680
        /*06a0*/ 	.word	0x000000ff
        /*06a4*/ 	.word	0x00030898
        /*06a8*/ 	.short	0x0100
        /*06aa*/ 	.byte	0x08
	.zero		1


	//   ....[17]....
        /*06ac*/ 	.word	0x00000690
        /*06b0*/ 	.word	0x000000ff
        /*06b4*/ 	.word	0x000308a8
        /*06b8*/ 	.short	0x0100
        /*06ba*/ 	.byte	0x08
	.zero		1


	//   ....[18]....
        /*06bc*/ 	.word	0x000007d0
        /*06c0*/ 	.word	0x000000ff
        /*06c4*/ 	.word	0x000308b0
        /*06c8*/ 	.short	0x0100
        /*06ca*/ 	.byte	0x08
	.zero		1


	//   ....[19]....
        /*06cc*/ 	.word	0x000007e0
        /*06d0*/ 	.word	0x000000ff
        /*06d4*/ 	.word	0x000308c0
        /*06d8*/ 	.short	0x0100
        /*06da*/ 	.byte	0x08
	.zero		1


	//   ....[20]....
        /*06dc*/ 	.word	0x000007f0
        /*06e0*/ 	.word	0x000000ff
        /*06e4*/ 	.word	0x000308b8
        /*06e8*/ 	.short	0x0100
        /*06ea*/ 	.byte	0x08
	.zero		1


	//   ....[21]....
        /*06ec*/ 	.word	0x00000800
        /*06f0*/ 	.word	0x000000ff
        /*06f4*/ 	.word	0x000308c8
        /*06f8*/ 	.short	0x0100
        /*06fa*/ 	.byte	0x08
	.zero		1


	//   ....[22]....
        /*06fc*/ 	.word	0x00001c60
        /*0700*/ 	.word	0x000000ff
        /*0704*/ 	.word	0x00030800
        /*0708*/ 	.short	0x010a
        /*070a*/ 	.byte	0x28
	.zero		1


	//   ....[23]....
        /*070c*/ 	.word	0x00001ce0
        /*0710*/ 	.word	0x00000003
        /*0714*/ 	.word	0x00030830
        /*0718*/ 	.short	0x010a
        /*071a*/ 	.byte	0x3f
	.zero		1


	//   ....[24]....
        /*071c*/ 	.word	0x00001d20
        /*0720*/ 	.word	0x00000003
        /*0724*/ 	.word	0x00030830
        /*0728*/ 	.short	0x010a
        /*072a*/ 	.byte	0x3f
	.zero		1


	//   ....[25]....
        /*072c*/ 	.word	0x000029c0
        /*0730*/ 	.word	0x000000ff
        /*0734*/ 	.word	0x00000000
        /*0738*/ 	.short	0x0101
        /*073a*/ 	.byte	0x04
	.zero		1


	//   ....[26]....
        /*073c*/ 	.word	0x00004a10
        /*0740*/ 	.word	0x000000ff
        /*0744*/ 	.word	0x00030830
        /*0748*/ 	.short	0x010a
        /*074a*/ 	.byte	0x07
	.zero		1


	//   ....[27]....
        /*074c*/ 	.word	0x00004a50
        /*0750*/ 	.word	0x000000ff
        /*0754*/ 	.word	0x00030830
        /*0758*/ 	.short	0x010a
        /*075a*/ 	.byte	0x07
	.zero		1


	//   ....[28]....
        /*075c*/ 	.word	0x000058f0
        /*0760*/ 	.word	0x000000ff
        /*0764*/ 	.word	0x00030850
        /*0768*/ 	.short	0x010a
        /*076a*/ 	.byte	0x06
	.zero		1


	//   ....[29]....
        /*076c*/ 	.word	0x00005930
        /*0770*/ 	.word	0x000000ff
        /*0774*/ 	.word	0x00030850
        /*0778*/ 	.short	0x010a
        /*077a*/ 	.byte	0x06
	.zero		1


	//   ....[30]....
        /*077c*/ 	.word	0x00005e70
        /*0780*/ 	.word	0x000000ff
        /*0784*/ 	.word	0x00000000
        /*0788*/ 	.short	0x0101
        /*078a*/ 	.byte	0x07
	.zero		1


	//   ....[31]....
        /*078c*/ 	.word	0x00007560
        /*0790*/ 	.word	0x000000ff
        /*0794*/ 	.word	0x00000000
        /*0798*/ 	.short	0x0101
        /*079a*/ 	.byte	0x06
	.zero		1


	//   ....[32]....
        /*079c*/ 	.word	0x00007940
        /*07a0*/ 	.word	0x000000ff
        /*07a4*/ 	.word	0x00030830
        /*07a8*/ 	.short	0x010a
        /*07aa*/ 	.byte	0x07
	.zero		1


	//   ....[33]....
        /*07ac*/ 	.word	0x00007980
        /*07b0*/ 	.word	0x000000ff
        /*07b4*/ 	.word	0x00030830
        /*07b8*/ 	.short	0x010a
        /*07ba*/ 	.byte	0x07
	.zero		1


	//   ....[34]....
        /*07bc*/ 	.word	0x00008820
        /*07c0*/ 	.word	0x000000ff
        /*07c4*/ 	.word	0x00030850
        /*07c8*/ 	.short	0x010a
        /*07ca*/ 	.byte	0x06
	.zero		1


	//   ....[35]....
        /*07cc*/ 	.word	0x00008860
        /*07d0*/ 	.word	0x000000ff
        /*07d4*/ 	.word	0x00030850
        /*07d8*/ 	.short	0x010a
        /*07da*/ 	.byte	0x06
	.zero		1


	//   ....[36]....
        /*07dc*/ 	.word	0x00008d90
        /*07e0*/ 	.word	0x000000ff
        /*07e4*/ 	.word	0x00000000
        /*07e8*/ 	.short	0x0101
        /*07ea*/ 	.byte	0x07
	.zero		1


	//   ....[37]....
        /*07ec*/ 	.word	0x00009940
        /*07f0*/ 	.word	0x000000ff
        /*07f4*/ 	.word	0x00000000
        /*07f8*/ 	.short	0x0101
        /*07fa*/ 	.byte	0x06
	.zero		1


	//   ....[38]....
        /*07fc*/ 	.word	0x00009ae0
        /*0800*/ 	.word	0x000000ff
        /*0804*/ 	.word	0x00030830
        /*0808*/ 	.short	0x010a
        /*080a*/ 	.byte	0x06
	.zero		1


	//   ....[39]....
        /*080c*/ 	.word	0x00009b20
        /*0810*/ 	.word	0x000000ff
        /*0814*/ 	.word	0x00030830
        /*0818*/ 	.short	0x010a
        /*081a*/ 	.byte	0x06
	.zero		1


	//   ....[40]....
        /*081c*/ 	.word	0x0000a9c0
        /*0820*/ 	.word	0x000000ff
        /*0824*/ 	.word	0x00030850
        /*0828*/ 	.short	0x010a
        /*082a*/ 	.byte	0x0b
	.zero		1


	//   ....[41]....
        /*082c*/ 	.word	0x0000aa00
        /*0830*/ 	.word	0x000000ff
        /*0834*/ 	.word	0x00030850
        /*0838*/ 	.short	0x010a
        /*083a*/ 	.byte	0x0b
	.zero		1


	//   ....[42]....
        /*083c*/ 	.word	0x0000af60
        /*0840*/ 	.word	0x000000ff
        /*0844*/ 	.word	0x00000000
        /*0848*/ 	.short	0x0101
        /*084a*/ 	.byte	0x04
	.zero		1


	//   ....[43]....
        /*084c*/ 	.word	0x0000c640
        /*0850*/ 	.word	0x000000ff
        /*0854*/ 	.word	0x00000000
        /*0858*/ 	.short	0x0101
        /*085a*/ 	.byte	0x0b
	.zero		1


	//   ....[44]....
        /*085c*/ 	.word	0x0000cee0
        /*0860*/ 	.word	0x000000ff
        /*0864*/ 	.word	0x00030850
        /*0868*/ 	.short	0x010a
        /*086a*/ 	.byte	0x05
	.zero		1


	//   ....[45]....
        /*086c*/ 	.word	0x0000cf20
        /*0870*/ 	.word	0x000000ff
        /*0874*/ 	.word	0x00030850
        /*0878*/ 	.short	0x010a
        /*087a*/ 	.byte	0x05
	.zero		1


	//   ....[46]....
        /*087c*/ 	.word	0x0000d4d0
        /*0880*/ 	.word	0x000000ff
        /*0884*/ 	.word	0x00000000
        /*0888*/ 	.short	0x0101
        /*088a*/ 	.byte	0x04
	.zero		1


	//   ....[47]....
        /*088c*/ 	.word	0x0000f3e0
        /*0890*/ 	.word	0x000000c4
        /*0894*/ 	.word	0x00000000
        /*0898*/ 	.short	0x0101
        /*089a*/ 	.byte	0x3f
	.zero		1


	//   ....[48]....
        /*089c*/ 	.word	0x00011d10
        /*08a0*/ 	.word	0x00000004
        /*08a4*/ 	.word	0x00030840
        /*08a8*/ 	.short	0x010a
        /*08aa*/ 	.byte	0x3f
	.zero		1


	//   ....[49]....
        /*08ac*/ 	.word	0x00012210
        /*08b0*/ 	.word	0x00000004
        /*08b4*/ 	.word	0x00030830
        /*08b8*/ 	.short	0x0107
        /*08ba*/ 	.byte	0x3f
	.zero		1


	//   ....[50]....
        /*08bc*/ 	.word	0x000122d0
        /*08c0*/ 	.word	0x00000004
        /*08c4*/ 	.word	0x00030830
        /*08c8*/ 	.short	0x0101
        /*08ca*/ 	.byte	0x3f
	.zero		1


	//   ....[51]....
        /*08cc*/ 	.word	0x00012d80
        /*08d0*/ 	.word	0x00000011
        /*08d4*/ 	.word	0x00030800
        /*08d8*/ 	.short	0x0107
        /*08da*/ 	.byte	0x3f
	.zero		1


	//   ....[52]....
        /*08dc*/ 	.word	0x00012e70
        /*08e0*/ 	.word	0x00000011
        /*08e4*/ 	.word	0x00030800
        /*08e8*/ 	.short	0x0101
        /*08ea*/ 	.byte	0x3f
	.zero		1


	//   ....[53]....
        /*08ec*/ 	.word	0x00012e90
        /*08f0*/ 	.word	0x00000011
        /*08f4*/ 	.word	0x00030820
        /*08f8*/ 	.short	0x010a
        /*08fa*/ 	.byte	0x3f
	.zero		1


	//   ....[54]....
        /*08fc*/ 	.word	0x000131e0
        /*0900*/ 	.word	0x00000007
        /*0904*/ 	.word	0x00030840
        /*0908*/ 	.short	0x010a
        /*090a*/ 	.byte	0x3f
	.zero		1


	//   ....[55]....
        /*090c*/ 	.word	0x00013620
        /*0910*/ 	.word	0x00000007
        /*0914*/ 	.word	0x00030830
        /*0918*/ 	.short	0x0107
        /*091a*/ 	.byte	0x3f
	.zero		1


	//   ....[56]....
        /*091c*/ 	.word	0x000136d0
        /*0920*/ 	.word	0x00000007
        /*0924*/ 	.word	0x00030830
        /*0928*/ 	.short	0x0101
        /*092a*/ 	.byte	0x3f
	.zero		1


	//   ....[57]....
        /*092c*/ 	.word	0x00013730
        /*0930*/ 	.word	0x00000007
        /*0934*/ 	.word	0x00030860
        /*0938*/ 	.short	0x010a
        /*093a*/ 	.byte	0x3f
	.zero		1


	//   ....[58]....
        /*093c*/ 	.word	0x00013be0
        /*0940*/ 	.word	0x00000007
        /*0944*/ 	.word	0x00030850
        /*0948*/ 	.short	0x0107
        /*094a*/ 	.byte	0x3f
	.zero		1


	//   ....[59]....
        /*094c*/ 	.word	0x00013d30
        /*0950*/ 	.word	0x00000007
        /*0954*/ 	.word	0x00030850
        /*0958*/ 	.short	0x0101
        /*095a*/ 	.byte	0x3f
	.zero		1


	//   ....[60]....
        /*095c*/ 	.word	0x00013f40
        /*0960*/ 	.word	0x00000004
        /*0964*/ 	.word	0x00030860
        /*0968*/ 	.short	0x010a
        /*096a*/ 	.byte	0x3f
	.zero		1


	//   ....[61]....
        /*096c*/ 	.word	0x00014350
        /*0970*/ 	.word	0x00000004
        /*0974*/ 	.word	0x00030850
        /*0978*/ 	.short	0x0107
        /*097a*/ 	.byte	0x3f
	.zero		1


	//   ....[62]....
        /*097c*/ 	.word	0x00014400
        /*0980*/ 	.word	0x00000004
        /*0984*/ 	.word	0x00030850
        /*0988*/ 	.short	0x0101
        /*098a*/ 	.byte	0x3f
	.zero		1


	//   ....[63]....
        /*098c*/ 	.word	0x000146a0
        /*0990*/ 	.word	0x00000005
        /*0994*/ 	.word	0x00030820
        /*0998*/ 	.short	0x010a
        /*099a*/ 	.byte	0x3f
	.zero		1


	//   ....[64]....
        /*099c*/ 	.word	0x00014840
        /*09a0*/ 	.word	0x00000003
        /*09a4*/ 	.word	0x00030840
        /*09a8*/ 	.short	0x010a
        /*09aa*/ 	.byte	0x3f
	.zero		1


	//   ....[65]....
        /*09ac*/ 	.word	0x000148e0
        /*09b0*/ 	.word	0x00000017
        /*09b4*/ 	.word	0x00030840
        /*09b8*/ 	.short	0x010a
        /*09ba*/ 	.byte	0x3f
	.zero		1


	//   ....[66]....
        /*09bc*/ 	.word	0x00014920
        /*09c0*/ 	.word	0x00000003
        /*09c4*/ 	.word	0x00030860
        /*09c8*/ 	.short	0x010a
        /*09ca*/ 	.byte	0x3f
	.zero		1


	//   ....[67]....
        /*09cc*/ 	.word	0x00014960
        /*09d0*/ 	.word	0x00000017
        /*09d4*/ 	.word	0x00030860
        /*09d8*/ 	.short	0x010a
        /*09da*/ 	.byte	0x3f
	.zero		1


	//   ....[68]....
        /*09dc*/ 	.word	0x000149d0
        /*09e0*/ 	.word	0x00000003
        /*09e4*/ 	.word	0x00030800
        /*09e8*/ 	.short	0x010a
        /*09ea*/ 	.byte	0x3f
	.zero		1


	//   ....[69]....
        /*09ec*/ 	.word	0x00014a20
        /*09f0*/ 	.word	0x00000003
        /*09f4*/ 	.word	0x00030830
        /*09f8*/ 	.short	0x010a
        /*09fa*/ 	.byte	0x3f
	.zero		1


	//   ....[70]....
        /*09fc*/ 	.word	0x00014a80
        /*0a00*/ 	.word	0x00000004
        /*0a04*/ 	.word	0x00030830
        /*0a08*/ 	.short	0x010a
        /*0a0a*/ 	.byte	0x3f
	.zero		1


	//   ....[71]....
        /*0a0c*/ 	.word	0x00014ae0
        /*0a10*/ 	.word	0x00000003
        /*0a14*/ 	.word	0x00030850
        /*0a18*/ 	.short	0x010a
        /*0a1a*/ 	.byte	0x3f
	.zero		1


	//   ....[72]....
        /*0a1c*/ 	.word	0x00014b40
        /*0a20*/ 	.word	0x00000004
        /*0a24*/ 	.word	0x00030830
        /*0a28*/ 	.short	0x010a
        /*0a2a*/ 	.byte	0x3f
	.zero		1


	//   ....[73]....
        /*0a2c*/ 	.word	0x00014ba0
        /*0a30*/ 	.word	0x00000003
        /*0a34*/ 	.word	0x00030850
        /*0a38*/ 	.short	0x010a
        /*0a3a*/ 	.byte	0x3f
	.zero		1


	//   ....[74]....
        /*0a3c*/ 	.word	0x00014c00
        /*0a40*/ 	.word	0x00000004
        /*0a44*/ 	.word	0x00030830
        /*0a48*/ 	.short	0x010a
        /*0a4a*/ 	.byte	0x3f
	.zero		1


	//   ....[75]....
        /*0a4c*/ 	.word	0x00014c60
        /*0a50*/ 	.word	0x00000003
        /*0a54*/ 	.word	0x00030850
        /*0a58*/ 	.short	0x010a
        /*0a5a*/ 	.byte	0x3f
	.zero		1


	//   ....[76]....
        /*0a5c*/ 	.word	0x00014cc0
        /*0a60*/ 	.word	0x00000007
        /*0a64*/ 	.word	0x00030850
        /*0a68*/ 	.short	0x010a
        /*0a6a*/ 	.byte	0x3f
	.zero		1


	//   ....[77]....
        /*0a6c*/ 	.word	0x00014dc0
        /*0a70*/ 	.word	0x00000004
        /*0a74*/ 	.word	0x00030840
        /*0a78*/ 	.short	0x010a
        /*0a7a*/ 	.byte	0x3f
	.zero		1


	//   ....[78]....
        /*0a7c*/ 	.word	0x00015e30
        /*0a80*/ 	.word	0x00000011
        /*0a84*/ 	.word	0x00030820
        /*0a88*/ 	.short	0x010a
        /*0a8a*/ 	.byte	0x3f
	.zero		1


	//   ....[79]....
        /*0a8c*/ 	.word	0x00015e80
        /*0a90*/ 	.word	0x00000007
        /*0a94*/ 	.word	0x00030840
        /*0a98*/ 	.short	0x010a
        /*0a9a*/ 	.byte	0x3f
	.zero		1


	//   ....[80]....
        /*0a9c*/ 	.word	0x000163a0
        /*0aa0*/ 	.word	0x00000007
        /*0aa4*/ 	.word	0x00030860
        /*0aa8*/ 	.short	0x010a
        /*0aaa*/ 	.byte	0x3f
	.zero		1


	//   ....[81]....
        /*0aac*/ 	.word	0x000169a0
        /*0ab0*/ 	.word	0x00000004
        /*0ab4*/ 	.word	0x00030860
        /*0ab8*/ 	.short	0x010a
        /*0aba*/ 	.byte	0x3f
	.zero		1


	//   ....[82]....
        /*0abc*/ 	.word	0x000170b0
        /*0ac0*/ 	.word	0x00000005
        /*0ac4*/ 	.word	0x00030820
        /*0ac8*/ 	.short	0x010a
        /*0aca*/ 	.byte	0x3f
	.zero		1


	//   ....[83]....
        /*0acc*/ 	.word	0x00017250
        /*0ad0*/ 	.word	0x00000003
        /*0ad4*/ 	.word	0x00030840
        /*0ad8*/ 	.short	0x010a
        /*0ada*/ 	.byte	0x3f
	.zero		1


	//   ....[84]....
        /*0adc*/ 	.word	0x000172a0
        /*0ae0*/ 	.word	0x00000017
        /*0ae4*/ 	.word	0x00030840
        /*0ae8*/ 	.short	0x010a
        /*0aea*/ 	.byte	0x3f
	.zero		1


	//   ....[85]....
        /*0aec*/ 	.word	0x000172f0
        /*0af0*/ 	.word	0x00000003
        /*0af4*/ 	.word	0x00030860
        /*0af8*/ 	.short	0x010a
        /*0afa*/ 	.byte	0x3f
	.zero		1


	//----- nvinfo : EIATTR_NUM_MBARRIERS
	.align		4
.L_417:
        /*0afc*/ 	.byte	0x03, 0x38
        /*0afe*/ 	.short	0x0016


	//----- nvinfo : EIATTR_EXIT_INSTR_OFFSETS
	.align		4
        /*0b00*/ 	.byte	0x04, 0x1c
        /*0b02*/ 	.short	(.L_419 - .L_418)


	//   ....[0]....
.L_418:
        /*0b04*/ 	.word	0x00000950


	//   ....[1]....
        /*0b08*/ 	.word	0x00010570


	//   ....[2]....
        /*0b0c*/ 	.word	0x000149b0


	//----- nvinfo : EIATTR_MAX_THREADS
	.align		4
.L_419:
        /*0b10*/ 	.byte	0x04, 0x05
        /*0b12*/ 	.short	(.L_421 - .L_420)
.L_420:
        /*0b14*/ 	.word	0x00000180
        /*0b18*/ 	.word	0x00000001
        /*0b1c*/ 	.word	0x00000001


	//----- nvinfo : EIATTR_CRS_STACK_SIZE
	.align		4
.L_421:
        /*0b20*/ 	.byte	0x04, 0x1e
        /*0b22*/ 	.short	(.L_423 - .L_422)
.L_422:
        /*0b24*/ 	.word	0x00000000


	//----- nvinfo : EIATTR_CBANK_PARAM_SIZE
	.align		4
.L_423:
        /*0b28*/ 	.byte	0x03, 0x19
        /*0b2a*/ 	.short	0x0af0


	//----- nvinfo : EIATTR_PARAM_CBANK
	.align		4
        /*0b2c*/ 	.byte	0x04, 0x0a
        /*0b2e*/ 	.short	(.L_425 - .L_424)
	.align		4
.L_424:
        /*0b30*/ 	.word	index@(.nv.constant0._ZN7cutlass13device_kernelIN5flash11enable_sm90INS1_16FlashAttnFwdSm90INS1_25CollectiveMainloopFwdSm90ILi2EN4cute5tupleIJNS5_1CILi1EEES8_S8_EEENS6_IJNS7_ILi128EEENS7_ILi64EEENS7_ILi256EEEEEELi256ENS_10bfloat16_tEfNS_4arch4Sm90ELb0ELb1ELb1ELb0ELb1ELb0ELb0ELb1ELb1ELb1ELb0ELb0EEENS1_21CollectiveEpilogueFwdINS6_IJSA_SC_SB_EEES9_SE_SG_Li256ELb0ELb1ELb0ELb0EEENS1_30DynamicPersistentTileSchedulerILi256ELi128ELb0ELb1ELb1EEEEEEEEEvNT_6ParamsE)
        /*0b34*/ 	.short	0x0210
        /*0b36*/ 	.short	0x0af0


	//----- nvinfo : EIATTR_SW_WAR
	.align		4
.L_425:
        /*0b38*/ 	.byte	0x04, 0x36
        /*0b3a*/ 	.short	(.L_427 - .L_426)
.L_426:
        /*0b3c*/ 	.word	0x00000008
.L_427:


//--------------------- .nv.info._ZN7cutlass13device_kernelIN5flash11enable_sm90INS1_16FlashAttnFwdSm90INS1_25CollectiveMainloopFwdSm90ILi2EN4cute5tupleIJNS5_1CILi1EEES8_S8_EEENS6_IJNS7_ILi128EEENS7_ILi64EEENS7_ILi256EEEEEELi256ENS_10bfloat16_tEfNS_4arch4Sm90ELb0ELb1ELb1ELb1ELb1ELb0ELb0ELb1ELb1ELb1ELb0ELb0EEENS1_21CollectiveEpilogueFwdINS6_IJSA_SC_SB_EEES9_SE_SG_Li256ELb1ELb1ELb0ELb0EEENS1_36VarlenDynamicPersistentTileSchedulerILi128ELi64ELi256ELi128ELb0ELb1ELb1ELb1ELb0ELb1EEEEEEEEEvNT_6ParamsE --------------------------
	.section	.nv.info._ZN7cutlass13device_kernelIN5flash11enable_sm90INS1_16FlashAttnFwdSm90INS1_25CollectiveMainloopFwdSm90ILi2EN4cute5tupleIJNS5_1CILi1EEES8_S8_EEENS6_IJNS7_ILi128EEENS7_ILi64EEENS7_ILi256EEEEEELi256ENS_10bfloat16_tEfNS_4arch4Sm90ELb0ELb1ELb1ELb1ELb1ELb0ELb0ELb1ELb1ELb1ELb0ELb0EEENS1_21CollectiveEpilogueFwdINS6_IJSA_SC_SB_EEES9_SE_SG_Li256ELb1ELb1ELb0ELb0EEENS1_36VarlenDynamicPersistentTileSchedulerILi128ELi64ELi256ELi128ELb0ELb1ELb1ELb1ELb0ELb1EEEEEEEEEvNT_6ParamsE,"",@"SHT_CUDA_INFO"
	.sectionflags	@""
	.align	4


	//----- nvinfo : EIATTR_CUDA_API_VERSION
	.align		4
        /*0000*/ 	.byte	0x04, 0x37
        /*0002*/ 	.short	(.L_429 - .L_428)
.L_428:
        /*0004*/ 	.word	0x00000082


	//----- nvinfo : EIATTR_KPARAM_INFO
	.align		4
.L_429:
        /*0008*/ 	.byte	0x04, 0x17
        /*000a*/ 	.short	(.L_431 - .L_430)
.L_430:
        /*000c*/ 	.word	0x00000000
        /*0010*/ 	.short	0x0000
        /*0012*/ 	.short	0x0070
        /*0014*/ 	.byte	0x00, 0xf0, 0x01, 0x2a


	//----- nvinfo : EIATTR_SPARSE_MMA_MASK
	.align		4
.L_431:
        /*0018*/ 	.byte	0x03, 0x50
        /*001a*/ 	.short	0x0000


	//----- nvinfo : EIATTR_MAXREG_COUNT
	.align		4
        /*001c*/ 	.byte	0x03, 0x1b
        /*001e*/ 	.short	0x00a8


	//----- nvinfo : EIATTR_NUM_BARRIERS
	.align		4
        /*0020*/ 	.byte	0x02, 0x4c
        /*0022*/ 	.byte	0x09
	.zero		1


	//----- nvinfo : EIATTR_EXTERNS
	.align		4
        /*0024*/ 	.byte	0x04, 0x0f
        /*0026*/ 	.short	(.L_433 - .L_432)


	//   ....[0]....
	.align		4
.L_432:
        /*0028*/ 	.word	index@(__assertfail)


	//----- nvinfo : EIATTR_ANNOTATIONS
	.align		4
.L_433:
        /*002c*/ 	.byte	0x04, 0x55
        /*002e*/ 	.short	(.L_435 - .L_434)


	//   ....[0]....
.L_434:
        /* <DEDUP_REMOVED lines=13> */


	//----- nvinfo : EIATTR_MERCURY_ISA_VERSION
	.align		4
.L_435:
        /*00f0*/ 	.byte	0x03, 0x5f
        /*00f2*/ 	.short	0x0101


	//----- nvinfo : EIATTR_UNUSED_LOAD_BYTE_OFFSET
	.align		4
        /*00f4*/ 	.byte	0x04, 0x44
        /*00f6*/ 	.short	(.L_437 - .L_436)


	//   ....[0]....
.L_436:
        /*00f8*/ 	.word	0x00000950
        /*00fc*/ 	.word	0x0000fff0


	//   ....[1]....
        /*0100*/ 	.word	0x0000dd70
        /*0104*/ 	.word	0x0000fff0


	//----- nvinfo : EIATTR_INT_WARP_WIDE_INSTR_OFFSETS
	.align		4
.L_437:
        /*0108*/ 	.byte	0x04, 0x31
        /*010a*/ 	.short	(.L_439 - .L_438)


	//   ....[0]....
.L_438:
        /*010c*/ 	.word	0x000000c0


	//   ....[1]....
        /*0110*/ 	.word	0x000000d0


	//   ....[2]....
        /*0114*/ 	.word	0x00000170


	//   ....[3]....
        /*0118*/ 	.word	0x00012150


	//   ....[4]....
        /*011c*/ 	.word	0x000121e0


	//   ....[5]....
        /*0120*/ 	.word	0x00014f30


	//   ....[6]....
        /*0124*/ 	.word	0x00014fc0


	//----- nvinfo : EIATTR_COOP_GROUP_MASK_REGIDS
	.align		4
.L_439:
        /*0128*/ 	.byte	0x04, 0x29
        /*012a*/ 	.short	(.L_441 - .L_440)


	//   ....[0]....
.L_440:
        /*012c*/ 	.word	0xffffffff


	//   ....[1]....
        /*0130*/ 	.word	0xffffffff


	//   ....[2]....
        /*0134*/ 	.word	0xffffffff


	//   ....[3]....
        /*0138*/ 	.word	0xffffffff


	//   ....[4]....
        /*013c*/ 	.word	0xffffffff


	//   ....[5]....
        /*0140*/ 	.word	0xffffffff


	//   ....[6]....
        /*0144*/ 	.word	0xffffffff


	//   ....[7]....
        /*0148*/ 	.word	0xffffffff


	//   ....[8]....
        /*014c*/ 	.word	0xffffffff


	//   ....[9]....
        /*0150*/ 	.word	0xffffffff


	//   ....[10]....
        /*0154*/ 	.word	0xffffffff


	//   ....[11]....
        /*0158*/ 	.word	0xffffffff


	//   ....[12]....
        /*015c*/ 	.word	0xffffffff


	//   ....[13]....
        /*0160*/ 	.word	0xffffffff


	//   ....[14]....
        /*0164*/ 	.word	0xffffffff


	//   ....[15]....
        /*0168*/ 	.word	0xffffffff


	//   ....[16]....
        /*016c*/ 	.word	0xffffffff


	//   ....[17]....
        /*0170*/ 	.word	0xffffffff


	//   ....[18]....
        /*0174*/ 	.word	0xffffffff


	//   ....[19]....
        /*0178*/ 	.word	0xffffffff


	//   ....[20]....
        /*017c*/ 	.word	0xffffffff


	//   ....[21]....
        /*0180*/ 	.word	0xffffffff


	//   ....[22]....
        /*0184*/ 	.word	0xffffffff


	//   ....[23]....
        /*0188*/ 	.word	0xffffffff


	//   ....[24]....
        /*018c*/ 	.word	0xffffffff


	//   ....[25]....
        /*0190*/ 	.word	0xffffffff


	//   ....[26]....
        /*0194*/ 	.word	0xffffffff


	//   ....[27]....
        /*0198*/ 	.word	0xffffffff


	//   ....[28]....
        /*019c*/ 	.word	0xffffffff


	//   ....[29]....
        /*01a0*/ 	.word	0xffffffff


	//   ....[30]....
        /*01a4*/ 	.word	0xffffffff


	//   ....[31]....
        /*01a8*/ 	.word	0xffffffff


	//   ....[32]....
        /*01ac*/ 	.word	0xffffffff


	//   ....[33]....
        /*01b0*/ 	.word	0xffffffff


	//   ....[34]....
        /*01b4*/ 	.word	0xffffffff


	//   ....[35]....
        /*01b8*/ 	.word	0xffffffff


	//   ....[36]....
        /*01bc*/ 	.word	0xffffffff


	//   ....[37]....
        /*01c0*/ 	.word	0xffffffff


	//   ....[38]....
        /*01c4*/ 	.word	0xffffffff


	//   ....[39]....
        /*01c8*/ 	.word	0xffffffff


	//   ....[40]....
        /*01cc*/ 	.word	0xffffffff


	//   ....[41]....
        /*01d0*/ 	.word	0xffffffff


	//   ....[42]....
        /*01d4*/ 	.word	0xffffffff


	//   ....[43]....
        /*01d8*/ 	.word	0xffffffff


	//   ....[44]....
        /*01dc*/ 	.word	0xffffffff


	//   ....[45]....
        /*01e0*/ 	.word	0xffffffff


	//   ....[46]....
        /*01e4*/ 	.word	0xffffffff


	//   ....[47]....
        /*01e8*/ 	.word	0xffffffff


	//   ....[48]....
        /*01ec*/ 	.word	0xffffffff


	//   ....[49]....
        /*01f0*/ 	.word	0xffffffff


	//   ....[50]....
        /*01f4*/ 	.word	0xffffffff


	//   ....[51]....
        /*01f8*/ 	.word	0xffffffff


	//   ....[52]....
        /*01fc*/ 	.word	0xffffffff


	//   ....[53]....
        /*0200*/ 	.word	0xffffffff


	//   ....[54]....
        /*0204*/ 	.word	0xffffffff


	//   ....[55]....
        /*0208*/ 	.word	0xffffffff


	//   ....[56]....
        /*020c*/ 	.word	0xffffffff


	//   ....[57]....
        /*0210*/ 	.word	0xffffffff


	//   ....[58]....
        /*0214*/ 	.word	0xffffffff


	//   ....[59]....
        /*0218*/ 	.word	0xffffffff


	//   ....[60]....
        /*021c*/ 	.word	0xffffffff


	//   ....[61]....
        /*0220*/ 	.word	0xffffffff


	//   ....[62]....
        /*0224*/ 	.word	0xffffffff


	//   ....[63]....
        /*0228*/ 	.word	0xffffffff


	//   ....[64]....
        /*022c*/ 	.word	0xffffffff


	//   ....[65]....
        /*0230*/ 	.word	0xffffffff


	//   ....[66]....
        /*0234*/ 	.word	0xffffffff


	//   ....[67]....
        /*0238*/ 	.word	0xffffffff


	//   ....[68]....
        /*023c*/ 	.word	0xffffffff


	//   ....[69]....
        /*0240*/ 	.word	0xffffffff


	//   ....[70]....
        /*0244*/ 	.word	0xffffffff


	//   ....[71]....
        /*0248*/ 	.word	0xffffffff


	//   ....[72]....
        /*024c*/ 	.word	0xffffffff


	//   ....[73]....
        /*0250*/ 	.word	0xffffffff


	//   ....[74]....
        /*0254*/ 	.word	0xffffffff


	//   ....[75]....
        /*0258*/ 	.word	0xffffffff


	//   ....[76]....
        /*025c*/ 	.word	0xffffffff


	//   ....[77]....
        /*0260*/ 	.word	0xffffffff


	//   ....[78]....
        /*0264*/ 	.word	0xffffffff


	//   ....[79]....
        /*0268*/ 	.word	0xffffffff


	//   ....[80]....
        /*026c*/ 	.word	0xffffffff


	//   ....[81]....
        /*0270*/ 	.word	0xffffffff


	//   ....[82]....
        /*0274*/ 	.word	0xffffffff


	//   ....[83]....
        /*0278*/ 	.word	0xffffffff


	//   ....[84]....
        /*027c*/ 	.word	0xffffffff


	//   ....[85]....
        /*0280*/ 	.word	0xffffffff


	//   ....[86]....
        /*0284*/ 	.word	0xffffffff


	//   ....[87]....
        /*0288*/ 	.word	0xffffffff


	//   ....[88]....
        /*028c*/ 	.word	0xffffffff


	//   ....[89]....
        /*0290*/ 	.word	0xffffffff


	//   ....[90]....
        /*0294*/ 	.word	0xffffffff


	//   ....[91]....
        /*0298*/ 	.word	0xffffffff


	//   ....[92]....
        /*029c*/ 	.word	0xffffffff


	//   ....[93]....
        /*02a0*/ 	.word	0xffffffff


	//   ....[94]....
        /*02a4*/ 	.word	0xffffffff


	//   ....[95]....
        /*02a8*/ 	.word	0xffffffff


	//   ....[96]....
        /*02ac*/ 	.word	0xffffffff


	//   ....[97]....
        /*02b0*/ 	.word	0xffffffff


	//   ....[98]....
        /*02b4*/ 	.word	0xffffffff


	//   ....[99]....
        /*02b8*/ 	.word	0xffffffff


	//   ....[100]....
        /*02bc*/ 	.word	0xffffffff


	//   ....[101]....
        /*02c0*/ 	.word	0xffffffff


	//   ....[102]....
        /*02c4*/ 	.word	0xffffffff


	//   ....[103]....
        /*02c8*/ 	.word	0xffffffff


	//   ....[104]....
        /*02cc*/ 	.word	0xffffffff


	//   ....[105]....
        /*02d0*/ 	.word	0xffffffff


	//   ....[106]....
        /*02d4*/ 	.word	0xffffffff


	//   ....[107]....
        /*02d8*/ 	.word	0xffffffff


	//   ....[108]....
        /*02dc*/ 	.word	0xffffffff


	//   ....[109]....
        /*02e0*/ 	.word	0xffffffff


	//   ....[110]....
        /*02e4*/ 	.word	0xffffffff


	//   ....[111]....
        /*02e8*/ 	.word	0xffffffff


	//   ....[112]....
        /*02ec*/ 	.word	0xffffffff


	//   ....[113]....
        /*02f0*/ 	.word	0xffffffff


	//   ....[114]....
        /*02f4*/ 	.word	0xffffffff


	//   ....[115]....
        /*02f8*/ 	.word	0xffffffff


	//   ....[116]....
        /*02fc*/ 	.word	0xffffffff


	//   ....[117]....
        /*0300*/ 	.word	0xffffffff


	//   ....[118]....
        /*0304*/ 	.word	0xffffffff


	//   ....[119]....
        /*0308*/ 	.word	0xffffffff


	//   ....[120]....
        /*030c*/ 	.word	0xffffffff


	//   ....[121]....
        /*0310*/ 	.word	0xffffffff


	//   ....[122]....
        /*0314*/ 	.word	0xffffffff


	//   ....[123]....
        /*0318*/ 	.word	0xffffffff


	//   ....[124]....
        /*031c*/ 	.word	0xffffffff


	//   ....[125]....
        /*0320*/ 	.word	0xffffffff


	//   ....[126]....
        /*0324*/ 	.word	0xffffffff


	//   ....[127]....
        /*0328*/ 	.word	0xffffffff


	//   ....[128]....
        /*032c*/ 	.word	0xffffffff


	//   ....[129]....
        /*0330*/ 	.word	0xffffffff


	//   ....[130]....
        /*0334*/ 	.word	0xffffffff


	//   ....[131]....
        /*0338*/ 	.word	0xffffffff


	//   ....[132]....
        /*033c*/ 	.word	0xffffffff


	//   ....[133]....
        /*0340*/ 	.word	0xffffffff


	//   ....[134]....
        /*0344*/ 	.word	0xffffffff


	//   ....[135]....
        /*0348*/ 	.word	0x0500000f


	//   ....[136]....
        /*034c*/ 	.word	0x0500000f


	//   ....[137]....
        /*0350*/ 	.word	0x0500000f


	//   ....[138]....
        /*0354*/ 	.word	0x0500000f


	//   ....[139]....
        /*0358*/ 	.word	0x0500000f


	//   ....[140]....
        /*035c*/ 	.word	0x0500000f


	//   ....[141]....
        /*0360*/ 	.word	0x0500000f


	//   ....[142]....
        /*0364*/ 	.word	0x0500000f


	//   ....[143]....
        /*0368*/ 	.word	0x0500000f


	//   ....[144]....
        /*036c*/ 	.word	0x0500000f


	//   ....[145]....
        /*0370*/ 	.word	0x0500000f


	//   ....[146]....
        /*0374*/ 	.word	0x0500000f


	//   ....[147]....
        /*0378*/ 	.word	0x0500000f


	//   ....[148]....
        /*037c*/ 	.word	0x0500000f


	//   ....[149]....
        /*0380*/ 	.word	0x0500000f


	//   ....[150]....
        /*0384*/ 	.word	0x0500000f


	//   ....[151]....
        /*0388*/ 	.word	0x0500000f


	//   ....[152]....
        /*038c*/ 	.word	0x0500000f


	//   ....[153]....
        /*0390*/ 	.word	0x0500000f


	//   ....[154]....
        /*0394*/ 	.word	0x0500000f


	//   ....[155]....
        /*0398*/ 	.word	0x0500000f


	//   ....[156]....
        /*039c*/ 	.word	0x0500000f


	//   ....[157]....
        /*03a0*/ 	.word	0x0500000f


	//   ....[158]....
        /*03a4*/ 	.word	0x0500000f


	//   ....[159]....
        /*03a8*/ 	.word	0x0500000f


	//   ....[160]....
        /*03ac*/ 	.word	0x0500000f


	//   ....[161]....
        /*03b0*/ 	.word	0x0500000f


	//   ....[162]....
        /*03b4*/ 	.word	0x0500000f


	//   ....[163]....
        /*03b8*/ 	.word	0x0500000f


	//   ....[164]....
        /*03bc*/ 	.word	0x0500000f


	//   ....[165]....
        /*03c0*/ 	.word	0x0500000f


	//   ....[166]....
        /*03c4*/ 	.word	0x0500000f


	//   ....[167]....
        /*03c8*/ 	.word	0x0500000f


	//   ....[168]....
        /*03cc*/ 	.word	0x0500000f


	//   ....[169]....
        /*03d0*/ 	.word	0x0500000f


	//   ....[170]....
        /*03d4*/ 	.word	0x0500000f


	//   ....[171]....
        /*03d8*/ 	.word	0x0500000f


	//   ....[172]....
        /*03dc*/ 	.word	0x0500000f


	//   ....[173]....
        /*03e0*/ 	.word	0x0500000f


	//   ....[174]....
        /*03e4*/ 	.word	0x0500000f


	//   ....[175]....
        /*03e8*/ 	.word	0x0500000f


	//   ....[176]....
        /*03ec*/ 	.word	0x0500000f


	//   ....[177]....
        /*03f0*/ 	.word	0x0500000f


	//   ....[178]....
        /*03f4*/ 	.word	0x0500000f


	//   ....[179]....
        /*03f8*/ 	.word	0x0500000f


	//   ....[180]....
        /*03fc*/ 	.word	0x0500000f


	//   ....[181]....
        /*0400*/ 	.word	0x0500000f


	//   ....[182]....
        /*0404*/ 	.word	0x0500000f


	//   ....[183]....
        /*0408*/ 	.word	0x0500000f


	//   ....[184]....
        /*040c*/ 	.word	0x0500000f


	//   ....[185]....
        /*0410*/ 	.word	0x0500000f


	//   ....[186]....
        /*0414*/ 	.word	0x0500000f


	//   ....[187]....
        /*0418*/ 	.word	0x0500000f


	//   ....[188]....
        /*041c*/ 	.word	0x0500000f


	//   ....[189]....
        /*0420*/ 	.word	0x0500000f


	//   ....[190]....
        /*0424*/ 	.word	0x0500000f


	//   ....[191]....
        /*0428*/ 	.word	0x0500000f


	//   ....[192]....
        /*042c*/ 	.word	0x0500000f


	//   ....[193]....
        /*0430*/ 	.word	0x0500000f


	//   ....[194]....
        /*0434*/ 	.word	0x0500000f


	//   ....[195]....
        /*0438*/ 	.word	0x0500000f


	//   ....[196]....
        /*043c*/ 	.word	0x0500000f


	//   ....[197]....
        /*0440*/ 	.word	0x0500000f


	//   ....[198]....
        /*0444*/ 	.word	0x0500000f


	//   ....[199]....
        /*0448*/ 	.word	0x0500000f


	//   ....[200]....
        /*044c*/ 	.word	0x0500000f


	//   ....[201]....
        /*0450*/ 	.word	0x0500000f


	//----- nvinfo : EIATTR_COOP_GROUP_INSTR_OFFSETS
	.align		4
.L_441:
        /*0454*/ 	.byte	0x04, 0x28
        /*0456*/ 	.short	(.L_443 - .L_442)


	//   ....[0]....
.L_442:
        /*0458*/ 	.word	0x00000070


	//   ....[1]....
        /*045c*/ 	.word	0x000000b0


	//   ....[2]....
        /*0460*/ 	.word	0x000002d0


	//   ....[3]....
        /*0464*/ 	.word	0x00000430


	//   ....[4]....
        /*0468*/ 	.word	0x00000550


	//   ....[5]....
        /*046c*/ 	.word	0x000006b0


	//   ....[6]....
        /*0470*/ 	.word	0x00001b70


	//   ....[7]....
        /*0474*/ 	.word	0x00002a70


	//   ....[8]....
        /*0478*/ 	.word	0x00002fb0


	//   ....[9]....
        /*047c*/ 	.word	0x000039e0


	//   ....[10]....
        /*0480*/ 	.word	0x00003ae0


	//   ....[11]....
        /*0484*/ 	.word	0x00003e00


	//   ....[12]....
        /*0488*/ 	.word	0x00003ea0


	//   ....[13]....
        /*048c*/ 	.word	0x00005f50


	//   ....[14]....
        /*0490*/ 	.word	0x00006400


	//   ....[15]....
        /*0494*/ 	.word	0x00006af0


	//   ....[16]....
        /*0498*/ 	.word	0x00006bf0


	//   ....[17]....
        /*049c*/ 	.word	0x00006f90


	//   ....[18]....
        /*04a0*/ 	.word	0x00007000


	//   ....[19]....
        /*04a4*/ 	.word	0x00009230


	//   ....[20]....
        /*04a8*/ 	.word	0x00009240


	//   ....[21]....
        /*04ac*/ 	.word	0x00009270


	//   ....[22]....
        /*04b0*/ 	.word	0x00009280


	//   ....[23]....
        /*04b4*/ 	.word	0x0000b020


	//   ....[24]....
        /*04b8*/ 	.word	0x0000b4d0


	//   ....[25]....
        /*04bc*/ 	.word	0x0000bbc0


	//   ....[26]....
        /*04c0*/ 	.word	0x0000bcc0


	//   ....[27]....
        /*04c4*/ 	.word	0x0000c060


	//   ....[28]....
        /*04c8*/ 	.word	0x0000c0d0


	//   ....[29]....
        /*04cc*/ 	.word	0x0000d0e0


	//   ....[30]....
        /*04d0*/ 	.word	0x0000d120


	//   ....[31]....
        /*04d4*/ 	.word	0x0000d200


	//   ....[32]....
        /*04d8*/ 	.word	0x0000d210


	//   ....[33]....
        /*04dc*/ 	.word	0x0000ee70


	//   ....[34]....
        /*04e0*/ 	.word	0x0000eeb0


	//   ....[35]....
        /*04e4*/ 	.word	0x0000eef0


	//   ....[36]....
        /*04e8*/ 	.word	0x0000ef20


	//   ....[37]....
        /*04ec*/ 	.word	0x0000f780


	//   ....[38]....
        /*04f0*/ 	.word	0x0000f7c0


	//   ....[39]....
        /*04f4*/ 	.word	0x0000f900


	//   ....[40]....
        /*04f8*/ 	.word	0x0000f920


	//   ....[41]....
        /*04fc*/ 	.word	0x0000fa60


	//   ....[42]....
        /*0500*/ 	.word	0x0000fa80


	//   ....[43]....
        /*0504*/ 	.word	0x0000fbd0


	//   ....[44]....
        /*0508*/ 	.word	0x0000fbf0


	//   ....[45]....
        /*050c*/ 	.word	0x00010590


	//   ....[46]....
        /*0510*/ 	.word	0x000105b0


	//   ....[47]....
        /*0514*/ 	.word	0x000106f0


	//   ....[48]....
        /*0518*/ 	.word	0x00010710


	//   ....[49]....
        /*051c*/ 	.word	0x00010850


	//   ....[50]....
        /*0520*/ 	.word	0x00010870


	//   ....[51]....
        /*0524*/ 	.word	0x000109c0


	//   ....[52]....
        /*0528*/ 	.word	0x000109e0


	//   ....[53]....
        /*052c*/ 	.word	0x00010bc0


	//   ....[54]....
        /*0530*/ 	.word	0x00010d70


	//   ....[55]....
        /*0534*/ 	.word	0x00010da0


	//   ....[56]....
        /*0538*/ 	.word	0x00010dd0


	//   ....[57]....
        /*053c*/ 	.word	0x00010e00


	//   ....[58]....
        /*0540*/ 	.word	0x00010e30


	//   ....[59]....
        /*0544*/ 	.word	0x00010e60


	//   ....[60]....
        /*0548*/ 	.word	0x00010fb0


	//   ....[61]....
        /*054c*/ 	.word	0x00010fe0


	//   ....[62]....
        /*0550*/ 	.word	0x00011010


	//   ....[63]....
        /*0554*/ 	.word	0x00011040


	//   ....[64]....
        /*0558*/ 	.word	0x00011070


	//   ....[65]....
        /*055c*/ 	.word	0x000110a0


	//   ....[66]....
        /*0560*/ 	.word	0x00011130


	//   ....[67]....
        /*0564*/ 	.word	0x00011190


	//   ....[68]....
        /*0568*/ 	.word	0x00011220


	//   ....[69]....
        /*056c*/ 	.word	0x00012da0


	//   ....[70]....
        /*0570*/ 	.word	0x00012dc0


	//   ....[71]....
        /*0574*/ 	.word	0x00012dd0


	//   ....[72]....
        /*0578*/ 	.word	0x00012e80


	//   ....[73]....
        /*057c*/ 	.word	0x00012ec0


	//   ....[74]....
        /*0580*/ 	.word	0x00012f20


	//   ....[75]....
        /*0584*/ 	.word	0x00012f60


	//   ....[76]....
        /*0588*/ 	.word	0x00012fb0


	//   ....[77]....
        /*058c*/ 	.word	0x000136e0


	//   ....[78]....
        /*0590*/ 	.word	0x00013710


	//   ....[79]....
        /*0594*/ 	.word	0x00013730


	//   ....[80]....
        /*0598*/ 	.word	0x000137d0


	//   ....[81]....
        /*059c*/ 	.word	0x000137e0


	//   ....[82]....
        /*05a0*/ 	.word	0x00013890


	//   ....[83]....
        /*05a4*/ 	.word	0x000138a0


	//   ....[84]....
        /*05a8*/ 	.word	0x00013950


	//   ....[85]....
        /*05ac*/ 	.word	0x00013960


	//   ....[86]....
        /*05b0*/ 	.word	0x00013a10


	//   ....[87]....
        /*05b4*/ 	.word	0x00013a20


	//   ....[88]....
        /*05b8*/ 	.word	0x00013ad0


	//   ....[89]....
        /*05bc*/ 	.word	0x00013ae0


	//   ....[90]....
        /*05c0*/ 	.word	0x00013b90


	//   ....[91]....
        /*05c4*/ 	.word	0x00013ba0


	//   ....[92]....
        /*05c8*/ 	.word	0x00013be0


	//   ....[93]....
        /*05cc*/ 	.word	0x000143f0


	//   ....[94]....
        /*05d0*/ 	.word	0x00014430


	//   ....[95]....
        /*05d4*/ 	.word	0x00014450


	//   ....[96]....
        /*05d8*/ 	.word	0x00014510


	//   ....[97]....
        /*05dc*/ 	.word	0x00014540


	//   ....[98]....
        /*05e0*/ 	.word	0x00014590


	//   ....[99]....
        /*05e4*/ 	.word	0x000145c0


	//   ....[100]....
        /*05e8*/ 	.word	0x00014630


	//   ....[101]....
        /*05ec*/ 	.word	0x00014910


	//   ....[102]....
        /*05f0*/ 	.word	0x00014930


	//   ....[103]....
        /*05f4*/ 	.word	0x000149f0


	//   ....[104]....
        /*05f8*/ 	.word	0x00014a00


	//   ....[105]....
        /*05fc*/ 	.word	0x00014ab0


	//   ....[106]....
        /*0600*/ 	.word	0x00014ac0


	//   ....[107]....
        /*0604*/ 	.word	0x00014ad0


	//   ....[108]....
        /*0608*/ 	.word	0x00014b80


	//   ....[109]....
        /*060c*/ 	.word	0x00015110


	//   ....[110]....
        /*0610*/ 	.word	0x00015150


	//   ....[111]....
        /*0614*/ 	.word	0x00015190


	//   ....[112]....
        /*0618*/ 	.word	0x000151d0


	//   ....[113]....
        /*061c*/ 	.word	0x00015280


	//   ....[114]....
        /*0620*/ 	.word	0x000152b0


	//   ....[115]....
        /*0624*/ 	.word	0x000152c0


	//   ....[116]....
        /*0628*/ 	.word	0x00015350


	//   ....[117]....
        /*062c*/ 	.word	0x00015780


	//   ....[118]....
        /*0630*/ 	.word	0x000157b0


	//   ....[119]....
        /*0634*/ 	.word	0x000157e0


	//   ....[120]....
        /*0638*/ 	.word	0x00015810


	//   ....[121]....
        /*063c*/ 	.word	0x00015840


	//   ....[122]....
        /*0640*/ 	.word	0x00015870


	//   ....[123]....
        /*0644*/ 	.word	0x000158a0


	//   ....[124]....
        /*0648*/ 	.word	0x000158d0


	//   ....[125]....
        /*064c*/ 	.word	0x00015a50


	//   ....[126]....
        /*0650*/ 	.word	0x00015a80


	//   ....[127]....
        /*0654*/ 	.word	0x00015ab0


	//   ....[128]....
        /*0658*/ 	.word	0x00015ae0


	//   ....[129]....
        /*065c*/ 	.word	0x00015b10


	//   ....[130]....
        /*0660*/ 	.word	0x00015b40


	//   ....[131]....
        /*0664*/ 	.word	0x00015c00


	//   ....[132]....
        /*0668*/ 	.word	0x00015c20


	//   ....[133]....
        /*066c*/ 	.word	0x00015c90


	//   ....[134]....
        /*0670*/ 	.word	0x00016330


	//   ....[135]....
        /*0674*/ 	.word	0x000169b0


	//   ....[136]....
        /*0678*/ 	.word	0x00016aa0


	//   ....[137]....
        /*067c*/ 	.word	0x00016b40


	//   ....[138]....
        /*0680*/ 	.word	0x00016ba0


	//   ....[139]....
        /*0684*/ 	.word	0x00016c40


	//   ....[140]....
        /*0688*/ 	.word	0x00016d20


	//   ....[141]....
        /*068c*/ 	.word	0x00016e20


	//   ....[142]....
        /*0690*/ 	.word	0x00016e90


	//   ....[143]....
        /*0694*/ 	.word	0x00016f70


	//   ....[144]....
        /*0698*/ 	.word	0x00017020


	//   ....[145]....
        /*069c*/ 	.word	0x00017080


	//   ....[146]....
        /*06a0*/ 	.word	0x000170e0


	//   ....[147]....
        /*06a4*/ 	.word	0x000171f0


	//   ....[148]....
        /*06a8*/ 	.word	0x00017250


	//   ....[149]....
        /*06ac*/ 	.word	0x00017370


	//   ....[150]....
        /*06b0*/ 	.word	0x000173d0


	//   ....[151]....
        /*06b4*/ 	.word	0x000174f0


	//   ....[152]....
        /*06b8*/ 	.word	0x00017550


	//   ....[153]....
        /*06bc*/ 	.word	0x00017670


	//   ....[154]....
        /*06c0*/ 	.word	0x000176d0


	//   ....[155]....
        /*06c4*/ 	.word	0x000177f0


	//   ....[156]....
        /*06c8*/ 	.word	0x00017850


	//   ....[157]....
        /*06cc*/ 	.word	0x00017970


	//   ....[158]....
        /*06d0*/ 	.word	0x000179d0


	//   ....[159]....
        /*06d4*/ 	.word	0x00017ad0


	//   ....[160]....
        /*06d8*/ 	.word	0x00017c00


	//   ....[161]....
        /*06dc*/ 	.word	0x00017cc0


	//   ....[162]....
        /*06e0*/ 	.word	0x00017da0


	//   ....[163]....
        /*06e4*/ 	.word	0x00017e80


	//   ....[164]....
        /*06e8*/ 	.word	0x00017ee0


	//   ....[165]....
        /*06ec*/ 	.word	0x00017fc0


	//   ....[166]....
        /*06f0*/ 	.word	0x00018020


	//   ....[167]....
        /*06f4*/ 	.word	0x00018130


	//   ....[168]....
        /*06f8*/ 	.word	0x00018220


	//   ....[169]....
        /*06fc*/ 	.word	0x000182c0


	//   ....[170]....
        /*0700*/ 	.word	0x00018320


	//   ....[171]....
        /*0704*/ 	.word	0x00018440


	//   ....[172]....
        /*0708*/ 	.word	0x000184a0


	//   ....[173]....
        /*070c*/ 	.word	0x000185c0


	//   ....[174]....
        /*0710*/ 	.word	0x00018620


	//   ....[175]....
        /*0714*/ 	.word	0x000186f0


	//   ....[176]....
        /*0718*/ 	.word	0x00018860


	//   ....[177]....
        /*071c*/ 	.word	0x00018910


	//   ....[178]....
        /*0720*/ 	.word	0x00018a60


	//   ....[179]....
        /*0724*/ 	.word	0x00018b10


	//   ....[180]....
        /*0728*/ 	.word	0x00018b70


	//   ....[181]....
        /*072c*/ 	.word	0x00018c30


	//   ....[182]....
        /*0730*/ 	.word	0x00018d10


	//   ....[183]....
        /*0734*/ 	.word	0x00018dd0


	//   ....[184]....
        /*0738*/ 	.word	0x00018ee0


	//   ....[185]....
        /*073c*/ 	.word	0x00018f80


	//   ....[186]....
        /*0740*/ 	.word	0x000190a0


	//   ....[187]....
        /*0744*/ 	.word	0x00019110


	//   ....[188]....
        /*0748*/ 	.word	0x00019180


	//   ....[189]....
        /*074c*/ 	.word	0x000191f0


	//   ....[190]....
        /*0750*/ 	.word	0x00019260


	//   ....[191]....
        /*0754*/ 	.word	0x000192e0


	//   ....[192]....
        /*0758*/ 	.word	0x00019370


	//   ....[193]....
        /*075c*/ 	.word	0x00019400


	//   ....[194]....
        /*0760*/ 	.word	0x00019470


	//   ....[195]....
        /*0764*/ 	.word	0x000194e0


	//   ....[196]....
        /*0768*/ 	.word	0x00019550


	//   ....[197]....
        /*076c*/ 	.word	0x000195d0


	//   ....[198]....
        /*0770*/ 	.word	0x00019640


	//   ....[199]....
        /*0774*/ 	.word	0x000196e0


	//   ....[200]....
        /*0778*/ 	.word	0x00019770


	//   ....[201]....
        /*077c*/ 	.word	0x00019890


	//----- nvinfo : EIATTR_REG_RECONFIG
	.align		4
.L_443:
        /*0780*/ 	.byte	0x01, 0x54
	.zero		2


	//----- nvinfo : EIATTR_SYSCALL_OFFSETS
	.align		4
        /*0784*/ 	.byte	0x04, 0x46
        /*0786*/ 	.short	(.L_445 - .L_444)


	//   ....[0]....
.L_444:
        /*0788*/ 	.word	0x00001d50


	//   ....[1]....
        /*078c*/ 	.word	0x00012340


	//   ....[2]....
        /*0790*/ 	.word	0x00012490


	//   ....[3]....
        /*0794*/ 	.word	0x00012580


	//   ....[4]....
        /*0798*/ 	.word	0x00013300


	//----- nvinfo : EIATTR_MBARRIER_INSTR_OFFSETS
	.align		4
.L_445:
        /*079c*/ 	.byte	0x04, 0x39
        /*079e*/ 	.short	(.L_447 - .L_446)


	//   ....[0]....
.L_446:
        /*07a0*/ 	.word	0x00000180
        /*07a4*/ 	.word	0x000000ff
        /*07a8*/ 	.word	0x00030800
        /*07ac*/ 	.short	0x0100
        /*07ae*/ 	.byte	0x08
	.zero		1


	//   ....[1]....
        /*07b0*/ 	.word	0x00000190
        /*07b4*/ 	.word	0x000000ff
        /*07b8*/ 	.word	0x00030820
        /*07bc*/ 	.short	0x0100
        /*07be*/ 	.byte	0x08
	.zero		1


	//   ....[2]....
        /*07c0*/ 	.word	0x00000280
        /*07c4*/ 	.word	0x000000ff
        /*07c8*/ 	.word	0x00030830
        /*07cc*/ 	.short	0x0100
        /*07ce*/ 	.byte	0x08
	.zero		1


	//   ....[3]....
        /*07d0*/ 	.word	0x00000290
        /*07d4*/ 	.word	0x000000ff
        /*07d8*/ 	.word	0x00030840
        /*07dc*/ 	.short	0x0100
        /*07de*/ 	.byte	0x08
	.zero		1


	//   ....[4]....
        /*07e0*/ 	.word	0x000002a0
        /*07e4*/ 	.word	0x000000ff
        /*07e8*/ 	.word	0x00030838
        /*07ec*/ 	.short	0x0100
        /*07ee*/ 	.byte	0x08
	.zero		1


	//   ....[5]....
        /*07f0*/ 	.word	0x000002b0
        /*07f4*/ 	.word	0x000000ff
        /*07f8*/ 	.word	0x00030848
        /*07fc*/ 	.short	0x0100
        /*07fe*/ 	.byte	0x08
	.zero		1


	//   ....[6]....
        /*0800*/ 	.word	0x000003e0
        /*0804*/ 	.word	0x000000ff
        /*0808*/ 	.word	0x00030850
        /*080c*/ 	.short	0x0100
        /*080e*/ 	.byte	0x08
	.zero		1


	//   ....[7]....
        /*0810*/ 	.word	0x000003f0
        /*0814*/ 	.word	0x000000ff
        /*0818*/ 	.word	0x00030860
        /*081c*/ 	.short	0x0100
        /*081e*/ 	.byte	0x08
	.zero		1


	//   ....[8]....
        /*0820*/ 	.word	0x00000400
        /*0824*/ 	.word	0x000000ff
        /*0828*/ 	.word	0x00030858
        /*082c*/ 	.short	0x0100
        /*082e*/ 	.byte	0x08
	.zero		1


	//   ....[9]....
        /*0830*/ 	.word	0x00000410
        /*0834*/ 	.word	0x000000ff
        /*0838*/ 	.word	0x00030868
        /*083c*/ 	.short	0x0100
        /*083e*/ 	.byte	0x08
	.zero		1


	//   ....[10]....
        /*0840*/ 	.word	0x00000500
        /*0844*/ 	.word	0x000000ff
        /*0848*/ 	.word	0x00030870
        /*084c*/ 	.short	0x0100
        /*084e*/ 	.byte	0x06
	.zero		1


	//   ....[11]....
        /*0850*/ 	.word	0x00000510
        /*0854*/ 	.word	0x000000ff
        /*0858*/ 	.word	0x00030880
        /*085c*/ 	.short	0x0100
        /*085e*/ 	.byte	0x06
	.zero		1


	//   ....[12]....
        /*0860*/ 	.word	0x00000520
        /*0864*/ 	.word	0x000000ff
        /*0868*/ 	.word	0x00030878
        /*086c*/ 	.short	0x0100
        /*086e*/ 	.byte	0x06
	.zero		1


	//   ....[13]....
        /*0870*/ 	.word	0x00000530
        /*0874*/ 	.word	0x000000ff
        /*0878*/ 	.word	0x00030888
        /*087c*/ 	.short	0x0100
        /*087e*/ 	.byte	0x06
	.zero		1


	//   ....[14]....
        /*0880*/ 	.word	0x00000660
        /*0884*/ 	.word	0x000000ff
        /*0888*/ 	.word	0x00030890
        /*088c*/ 	.short	0x0100
        /*088e*/ 	.byte	0x08
	.zero		1


	//   ....[15]....
        /*0890*/ 	.word	0x00000670
        /*0894*/ 	.word	0x000000ff
        /*0898*/ 	.word	0x000308a0
        /*089c*/ 	.short	0x0100
        /*089e*/ 	.byte	0x08
	.zero		1


	//   ....[16]....
        /*08a0*/ 	.word	0x00000680
        /*08a4*/ 	.word	0x000000ff
        /*08a8*/ 	.word	0x00030898
        /*08ac*/ 	.short	0x0100
        /*08ae*/ 	.byte	0x08
	.zero		1


	//   ....[17]....
        /*08b0*/ 	.word	0x00000690
        /*08b4*/ 	.word	0x000000ff
        /*08b8*/ 	.word	0x000308a8
        /*08bc*/ 	.short	0x0100
        /*08be*/ 	.byte	0x08
	.zero		1


	//   ....[18]....
        /*08c0*/ 	.word	0x000007d0
        /*08c4*/ 	.word	0x000000ff
        /*08c8*/ 	.word	0x000308b0
        /*08cc*/ 	.short	0x0100
        /*08ce*/ 	.byte	0x08
	.zero		1


	//   ....[19]....
        /*08d0*/ 	.word	0x000007e0
        /*08d4*/ 	.word	0x000000ff
        /*08d8*/ 	.word	0x000308c0
        /*08dc*/ 	.short	0x0100
        /*08de*/ 	.byte	0x08
	.zero		1


	//   ....[20]....
        /*08e0*/ 	.word	0x000007f0
        /*08e4*/ 	.word	0x000000ff
        /*08e8*/ 	.word	0x000308b8
        /*08ec*/ 	.short	0x0100
        /*08ee*/ 	.byte	0x08
	.zero		1


	//   ....[21]....
        /*08f0*/ 	.word	0x00000800
        /*08f4*/ 	.word	0x000000ff
        /*08f8*/ 	.word	0x000308c8
        /*08fc*/ 	.short	0x0100
        /*08fe*/ 	.byte	0x08
	.zero		1


	//   ....[22]....
        /*0900*/ 	.word	0x00001df0
        /*0904*/ 	.word	0x000000ff
        /*0908*/ 	.word	0x00030800
        /*090c*/ 	.short	0x010a
        /*090e*/ 	.byte	0x28
	.zero		1


	//   ....[23]....
        /*0910*/ 	.word	0x00001e70
        /*0914*/ 	.word	0x00000003
        /*0918*/ 	.word	0x00030830
        /*091c*/ 	.short	0x010a
        /*091e*/ 	.byte	0x3f
	.zero		1


	//   ....[24]....
        /*0920*/ 	.word	0x00001eb0
        /*0924*/ 	.word	0x00000003
        /*0928*/ 	.word	0x00030830
        /*092c*/ 	.short	0x010a
        /*092e*/ 	.byte	0x3f
	.zero		1


	//   ....[25]....
        /*0930*/ 	.word	0x00002b50
        /*0934*/ 	.word	0x000000ff
        /*0938*/ 	.word	0x00000000
        /*093c*/ 	.short	0x0101
        /*093e*/ 	.byte	0x04
	.zero		1


	//   ....[26]....
        /*0940*/ 	.word	0x00004b80
        /*0944*/ 	.word	0x000000ff
        /*0948*/ 	.word	0x00030830
        /*094c*/ 	.short	0x010a
        /*094e*/ 	.byte	0x07
	.zero		1


	//   ....[27]....
        /*0950*/ 	.word	0x00004bc0
        /*0954*/ 	.word	0x000000ff
        /*0958*/ 	.word	0x00030830
        /*095c*/ 	.short	0x010a
        /*095e*/ 	.byte	0x07
	.zero		1


	//   ....[28]....
        /*0960*/ 	.word	0x00005a70
        /*0964*/ 	.word	0x000000ff
        /*0968*/ 	.word	0x00030850
        /*096c*/ 	.short	0x010a
        /*096e*/ 	.byte	0x0e
	.zero		1


	//   ....[29]....
        /*0970*/ 	.word	0x00005ab0
        /*0974*/ 	.word	0x000000ff
        /*0978*/ 	.word	0x00030850
        /*097c*/ 	.short	0x010a
        /*097e*/ 	.byte	0x0e
	.zero		1


	//   ....[30]....
        /*0980*/ 	.word	0x00005fe0
        /*0984*/ 	.word	0x000000ff
        /*0988*/ 	.word	0x00000000
        /*098c*/ 	.short	0x0101
        /*098e*/ 	.byte	0x07
	.zero		1


	//   ....[31]....
        /*0990*/ 	.word	0x000076d0
        /*0994*/ 	.word	0x000000ff
        /*0998*/ 	.word	0x00000000
        /*099c*/ 	.short	0x0101
        /*099e*/ 	.byte	0x0e
	.zero		1


	//   ....[32]....
        /*09a0*/ 	.word	0x00007ab0
        /*09a4*/ 	.word	0x000000ff
        /*09a8*/ 	.word	0x00030830
        /*09ac*/ 	.short	0x010a
        /*09ae*/ 	.byte	0x07
	.zero		1


	//   ....[33]....
        /*09b0*/ 	.word	0x00007af0
        /*09b4*/ 	.word	0x000000ff
        /*09b8*/ 	.word	0x00030830
        /*09bc*/ 	.short	0x010a
        /*09be*/ 	.byte	0x07
	.zero		1


	//   ....[34]....
        /*09c0*/ 	.word	0x000089a0
        /*09c4*/ 	.word	0x000000ff
        /*09c8*/ 	.word	0x00030850
        /*09cc*/ 	.short	0x010a
        /*09ce*/ 	.byte	0x0e
	.zero		1


	//   ....[35]....
        /*09d0*/ 	.word	0x000089e0
        /*09d4*/ 	.word	0x000000ff
        /*09d8*/ 	.word	0x00030850
        /*09dc*/ 	.short	0x010a
        /*09de*/ 	.byte	0x0e
	.zero		1


	//   ....[36]....
        /*09e0*/ 	.word	0x00008f10
        /*09e4*/ 	.word	0x000000ff
        /*09e8*/ 	.word	0x00000000
        /*09ec*/ 	.short	0x0101
        /*09ee*/ 	.byte	0x07
	.zero		1


	//   ....[37]....
        /*09f0*/ 	.word	0x00009ac0
        /*09f4*/ 	.word	0x000000ff
        /*09f8*/ 	.word	0x00000000
        /*09fc*/ 	.short	0x0101
        /*09fe*/ 	.byte	0x0e
	.zero		1


	//   ....[38]....
        /*0a00*/ 	.word	0x00009c50
        /*0a04*/ 	.word	0x000000ff
        /*0a08*/ 	.word	0x00030830
        /*0a0c*/ 	.short	0x010a
        /*0a0e*/ 	.byte	0x06
	.zero		1


	//   ....[39]....
        /*0a10*/ 	.word	0x00009c90
        /*0a14*/ 	.word	0x000000ff
        /*0a18*/ 	.word	0x00030830
        /*0a1c*/ 	.short	0x010a
        /*0a1e*/ 	.byte	0x06
	.zero		1


	//   ....[40]....
        /*0a20*/ 	.word	0x0000ab40
        /*0a24*/ 	.word	0x000000ff
        /*0a28*/ 	.word	0x00030850
        /*0a2c*/ 	.short	0x010a
        /*0a2e*/ 	.byte	0x0a
	.zero		1


	//   ....[41]....
        /*0a30*/ 	.word	0x0000ab80
        /*0a34*/ 	.word	0x000000ff
        /*0a38*/ 	.word	0x00030850
        /*0a3c*/ 	.short	0x010a
        /*0a3e*/ 	.byte	0x0a
	.zero		1


	//   ....[42]....
        /*0a40*/ 	.word	0x0000b0d0
        /*0a44*/ 	.word	0x000000ff
        /*0a48*/ 	.word	0x00000000
        /*0a4c*/ 	.short	0x0101
        /*0a4e*/ 	.byte	0x04
	.zero		1


	//   ....[43]....
        /*0a50*/ 	.word	0x0000c7b0
        /*0a54*/ 	.word	0x000000ff
        /*0a58*/ 	.word	0x00000000
        /*0a5c*/ 	.short	0x0101
        /*0a5e*/ 	.byte	0x0a
	.zero		1


	//   ....[44]....
        /*0a60*/ 	.word	0x0000d050
        /*0a64*/ 	.word	0x000000ff
        /*0a68*/ 	.word	0x00030850
        /*0a6c*/ 	.short	0x010a
        /*0a6e*/ 	.byte	0x05
	.zero		1


	//   ....[45]....
        /*0a70*/ 	.word	0x0000d090
        /*0a74*/ 	.word	0x000000ff
        /*0a78*/ 	.word	0x00030850
        /*0a7c*/ 	.short	0x010a
        /*0a7e*/ 	.byte	0x05
	.zero		1


	//   ....[46]....
        /*0a80*/ 	.word	0x0000d660
        /*0a84*/ 	.word	0x000000ff
        /*0a88*/ 	.word	0x00000000
        /*0a8c*/ 	.short	0x0101
        /*0a8e*/ 	.byte	0x04
	.zero		1


	//   ....[47]....
        /*0a90*/ 	.word	0x0000f7b0
        /*0a94*/ 	.word	0x00000016
        /*0a98*/ 	.word	0x00000000
        /*0a9c*/ 	.short	0x0101
        /*0a9e*/ 	.byte	0x3f
	.zero		1


	//   ....[48]....
        /*0aa0*/ 	.word	0x00012b70
        /*0aa4*/ 	.word	0x00000006
        /*0aa8*/ 	.word	0x00030840
        /*0aac*/ 	.short	0x010a
        /*0aae*/ 	.byte	0x3f
	.zero		1


	//   ....[49]....
        /*0ab0*/ 	.word	0x00013080
        /*0ab4*/ 	.word	0x00000006
        /*0ab8*/ 	.word	0x00030830
        /*0abc*/ 	.short	0x0107
        /*0abe*/ 	.byte	0x3f
	.zero		1


	//   ....[50]....
        /*0ac0*/ 	.word	0x00013130
        /*0ac4*/ 	.word	0x00000006
        /*0ac8*/ 	.word	0x00030830
        /*0acc*/ 	.short	0x0101
        /*0ace*/ 	.byte	0x3f
	.zero		1


	//   ....[51]....
        /*0ad0*/ 	.word	0x00013d20
        /*0ad4*/ 	.word	0x00000016
        /*0ad8*/ 	.word	0x00030800
        /*0adc*/ 	.short	0x0107
        /*0ade*/ 	.byte	0x3f
	.zero		1


	//   ....[52]....
        /*0ae0*/ 	.word	0x00013e40
        /*0ae4*/ 	.word	0x00000016
        /*0ae8*/ 	.word	0x00030800
        /*0aec*/ 	.short	0x0101
        /*0aee*/ 	.byte	0x3f
	.zero		1


	//   ....[53]....
        /*0af0*/ 	.word	0x00013e60
        /*0af4*/ 	.word	0x00000016
        /*0af8*/ 	.word	0x00030820
        /*0afc*/ 	.short	0x010a
        /*0afe*/ 	.byte	0x3f
	.zero		1


	//   ....[54]....
        /*0b00*/ 	.word	0x00014240
        /*0b04*/ 	.word	0x00000007
        /*0b08*/ 	.word	0x00030840
        /*0b0c*/ 	.short	0x010a
        /*0b0e*/ 	.byte	0x3f
	.zero		1


	//   ....[55]....
        /*0b10*/ 	.word	0x00014740
        /*0b14*/ 	.word	0x00000007
        /*0b18*/ 	.word	0x00030830
        /*0b1c*/ 	.short	0x0107
        /*0b1e*/ 	.byte	0x3f
	.zero		1


	//   ....[56]....
        /*0b20*/ 	.word	0x000147f0
        /*0b24*/ 	.word	0x00000007
        /*0b28*/ 	.word	0x00030830
        /*0b2c*/ 	.short	0x0101
        /*0b2e*/ 	.byte	0x3f
	.zero		1


	//   ....[57]....
        /*0b30*/ 	.word	0x00014850
        /*0b34*/ 	.word	0x00000007
        /*0b38*/ 	.word	0x00030860
        /*0b3c*/ 	.short	0x010a
        /*0b3e*/ 	.byte	0x3f
	.zero		1


	//   ....[58]....
        /*0b40*/ 	.word	0x00014d00
        /*0b44*/ 	.word	0x00000007
        /*0b48*/ 	.word	0x00030850
        /*0b4c*/ 	.short	0x0107
        /*0b4e*/ 	.byte	0x3f
	.zero		1


	//   ....[59]....
        /*0b50*/ 	.word	0x00014e50
        /*0b54*/ 	.word	0x00000007
        /*0b58*/ 	.word	0x00030850
        /*0b5c*/ 	.short	0x0101
        /*0b5e*/ 	.byte	0x3f
	.zero		1


	//   ....[60]....
        /*0b60*/ 	.word	0x00015060
        /*0b64*/ 	.word	0x00000000
        /*0b68*/ 	.word	0x00030860
        /*0b6c*/ 	.short	0x010a
        /*0b6e*/ 	.byte	0x3f
	.zero		1


	//   ....[61]....
        /*0b70*/ 	.word	0x000154d0
        /*0b74*/ 	.word	0x00000000
        /*0b78*/ 	.word	0x00030850
        /*0b7c*/ 	.short	0x0107
        /*0b7e*/ 	.byte	0x3f
	.zero		1


	//   ....[62]....
        /*0b80*/ 	.word	0x00015580
        /*0b84*/ 	.word	0x00000000
        /*0b88*/ 	.word	0x00030850
        /*0b8c*/ 	.short	0x0101
        /*0b8e*/ 	.byte	0x3f
	.zero		1


	//   ....[63]....
        /*0b90*/ 	.word	0x000162b0
        /*0b94*/ 	.word	0x00000004
        /*0b98*/ 	.word	0x00030820
        /*0b9c*/ 	.short	0x010a
        /*0b9e*/ 	.byte	0x3f
	.zero		1


	//   ....[64]....
        /*0ba0*/ 	.word	0x00016450
        /*0ba4*/ 	.word	0x00000005
        /*0ba8*/ 	.word	0x00030840
        /*0bac*/ 	.short	0x010a
        /*0bae*/ 	.byte	0x3f
	.zero		1


	//   ....[65]....
        /*0bb0*/ 	.word	0x000164f0
        /*0bb4*/ 	.word	0x00000019
        /*0bb8*/ 	.word	0x00030840
        /*0bbc*/ 	.short	0x010a
        /*0bbe*/ 	.byte	0x3f
	.zero		1


	//   ....[66]....
        /*0bc0*/ 	.word	0x00016530
        /*0bc4*/ 	.word	0x00000005
        /*0bc8*/ 	.word	0x00030860
        /*0bcc*/ 	.short	0x010a
        /*0bce*/ 	.byte	0x3f
	.zero		1


	//   ....[67]....
        /*0bd0*/ 	.word	0x00016570
        /*0bd4*/ 	.word	0x00000019
        /*0bd8*/ 	.word	0x00030860
        /*0bdc*/ 	.short	0x010a
        /*0bde*/ 	.byte	0x3f
	.zero		1


	//   ....[68]....
        /*0be0*/ 	.word	0x000165e0
        /*0be4*/ 	.word	0x00000003
        /*0be8*/ 	.word	0x00030800
        /*0bec*/ 	.short	0x010a
        /*0bee*/ 	.byte	0x3f
	.zero		1


	//   ....[69]....
        /*0bf0*/ 	.word	0x00016630
        /*0bf4*/ 	.word	0x00000003
        /*0bf8*/ 	.word	0x00030830
        /*0bfc*/ 	.short	0x010a
        /*0bfe*/ 	.byte	0x3f
	.zero		1


	//   ....[70]....
        /*0c00*/ 	.word	0x00016690
        /*0c04*/ 	.word	0x00000004
        /*0c08*/ 	.word	0x00030830
        /*0c0c*/ 	.short	0x010a
        /*0c0e*/ 	.byte	0x3f
	.zero		1


	//   ....[71]....
        /*0c10*/ 	.word	0x000166f0
        /*0c14*/ 	.word	0x00000003
        /*0c18*/ 	.word	0x00030850
        /*0c1c*/ 	.short	0x010a
        /*0c1e*/ 	.byte	0x3f
	.zero		1


	//   ....[72]....
        /*0c20*/ 	.word	0x00016750
        /*0c24*/ 	.word	0x00000004
        /*0c28*/ 	.word	0x00030830
        /*0c2c*/ 	.short	0x010a
        /*0c2e*/ 	.byte	0x3f
	.zero		1


	//   ....[73]....
        /*0c30*/ 	.word	0x000167b0
        /*0c34*/ 	.word	0x00000003
        /*0c38*/ 	.word	0x00030850
        /*0c3c*/ 	.short	0x010a
        /*0c3e*/ 	.byte	0x3f
	.zero		1


	//   ....[74]....
        /*0c40*/ 	.word	0x00016810
        /*0c44*/ 	.word	0x00000004
        /*0c48*/ 	.word	0x00030830
        /*0c4c*/ 	.short	0x010a
        /*0c4e*/ 	.byte	0x3f
	.zero		1


	//   ....[75]....
        /*0c50*/ 	.word	0x00016870
        /*0c54*/ 	.word	0x00000003
        /*0c58*/ 	.word	0x00030850
        /*0c5c*/ 	.short	0x010a
        /*0c5e*/ 	.byte	0x3f
	.zero		1


	//   ....[76]....
        /*0c60*/ 	.word	0x000168d0
        /*0c64*/ 	.word	0x00000007
        /*0c68*/ 	.word	0x00030850
        /*0c6c*/ 	.short	0x010a
        /*0c6e*/ 	.byte	0x3f
	.zero		1


	//   ....[77]....
        /*0c70*/ 	.word	0x000169f0
        /*0c74*/ 	.word	0x00000006
        /*0c78*/ 	.word	0x00030840
        /*0c7c*/ 	.short	0x010a
        /*0c7e*/ 	.byte	0x3f
	.zero		1


	//   ....[78]....
        /*0c80*/ 	.word	0x00017b00
        /*0c84*/ 	.word	0x00000016
        /*0c88*/ 	.word	0x00030820
        /*0c8c*/ 	.short	0x010a
        /*0c8e*/ 	.byte	0x3f
	.zero		1


	//   ....[79]....
        /*0c90*/ 	.word	0x00017b50
        /*0c94*/ 	.word	0x00000007
        /*0c98*/ 	.word	0x00030840
        /*0c9c*/ 	.short	0x010a
        /*0c9e*/ 	.byte	0x3f
	.zero		1


	//   ....[80]....
        /*0ca0*/ 	.word	0x00018170
        /*0ca4*/ 	.word	0x00000007
        /*0ca8*/ 	.word	0x00030860
        /*0cac*/ 	.short	0x010a
        /*0cae*/ 	.byte	0x3f
	.zero		1


	//   ....[81]....
        /*0cb0*/ 	.word	0x000187b0
        /*0cb4*/ 	.word	0x00000000
        /*0cb8*/ 	.word	0x00030860
        /*0cbc*/ 	.short	0x010a
        /*0cbe*/ 	.byte	0x3f
	.zero		1


	//   ....[82]....
        /*0cc0*/ 	.word	0x000197b0
        /*0cc4*/ 	.word	0x00000004
        /*0cc8*/ 	.word	0x00030820
        /*0ccc*/ 	.short	0x010a
        /*0cce*/ 	.byte	0x3f
	.zero		1


	//   ....[83]....
        /*0cd0*/ 	.word	0x00019950
        /*0cd4*/ 	.word	0x00000005
        /*0cd8*/ 	.word	0x00030840
        /*0cdc*/ 	.short	0x010a
        /*0cde*/ 	.byte	0x3f
	.zero		1


	//   ....[84]....
        /*0ce0*/ 	.word	0x000199a0
        /*0ce4*/ 	.word	0x00000019
        /*0ce8*/ 	.word	0x00030840
        /*0cec*/ 	.short	0x010a
        /*0cee*/ 	.byte	0x3f
	.zero		1


	//   ....[85]....
        /*0cf0*/ 	.word	0x000199f0
        /*0cf4*/ 	.word	0x00000005
        /*0cf8*/ 	.word	0x00030860
        /*0cfc*/ 	.short	0x010a
        /*0cfe*/ 	.byte	0x3f
	.zero		1


	//----- nvinfo : EIATTR_NUM_MBARRIERS
	.align		4
.L_447:
        /*0d00*/ 	.byte	0x03, 0x38
        /*0d02*/ 	.short	0x0016


	//----- nvinfo : EIATTR_EXIT_INSTR_OFFSETS
	.align		4
        /*0d04*/ 	.byte	0x04, 0x1c
        /*0d06*/ 	.short	(.L_449 - .L_448)


	//   ....[0]....
.L_448:
        /*0d08*/ 	.word	0x00000990


	//   ....[1]....
        /*0d0c*/ 	.word	0x00010b60


	//   ....[2]....
        /*0d10*/ 	.word	0x000165c0


	//----- nvinfo : EIATTR_MAX_THREADS
	.align		4
.L_449:
        /*0d14*/ 	.byte	0x04, 0x05
        /*0d16*/ 	.short	(.L_451 - .L_450)
.L_450:
        /*0d18*/ 	.word	0x00000180
        /*0d1c*/ 	.word	0x00000001
        /*0d20*/ 	.word	0x00000001


	//----- nvinfo : EIATTR_CRS_STACK_SIZE
	.align		4
.L_451:
        /*0d24*/ 	.byte	0x04, 0x1e
        /*0d26*/ 	.short	(.L_453 - .L_452)
.L_452:
        /*0d28*/ 	.word	0x00000000


	//----- nvinfo : EIATTR_CBANK_PARAM_SIZE
	.align		4
.L_453:
        /*0d2c*/ 	.byte	0x03, 0x19
        /*0d2e*/ 	.short	0x0af0


	//----- nvinfo : EIATTR_PARAM_CBANK
	.align		4
        /*0d30*/ 	.byte	0x04, 0x0a
        /*0d32*/ 	.short	(.L_455 - .L_454)
	.align		4
.L_454:
        /*0d34*/ 	.word	index@(.nv.constant0._ZN7cutlass13device_kernelIN5flash11enable_sm90INS1_16FlashAttnFwdSm90INS1_25CollectiveMainloopFwdSm90ILi2EN4cute5tupleIJNS5_1CILi1EEES8_S8_EEENS6_IJNS7_ILi128EEENS7_ILi64EEENS7_ILi256EEEEEELi256ENS_10bfloat16_tEfNS_4arch4Sm90ELb0ELb1ELb1ELb1ELb1ELb0ELb0ELb1ELb1ELb1ELb0ELb0EEENS1_21CollectiveEpilogueFwdINS6_IJSA_SC_SB_EEES9_SE_SG_Li256ELb1ELb1ELb0ELb0EEENS1_36VarlenDynamicPersistentTileSchedulerILi128ELi64ELi256ELi128ELb0ELb1ELb1ELb1ELb0ELb1EEEEEEEEEvNT_6ParamsE)
        /*0d38*/ 	.short	0x0210
        /*0d3a*/ 	.short	0x0af0


	//----- nvinfo : EIATTR_SW_WAR
	.align		4
.L_455:
        /*0d3c*/ 	.byte	0x04, 0x36
        /*0d3e*/ 	.short	(.L_457 - .L_456)
.L_456:
        /*0d40*/ 	.word	0x00000008
.L_457:


//--------------------- .nv.info._ZN7cutlass13device_kernelIN5flash11enable_sm90INS1_16FlashAttnFwdSm90INS1_25CollectiveMainloopFwdSm90ILi2EN4cute5tupleIJNS5_1CILi1EEES8_S8_EEENS6_IJNS7_ILi128EEENS7_ILi64EEENS7_ILi256EEEEEELi256ENS_10bfloat16_tEfNS_4arch4Sm90ELb0ELb1ELb1ELb1ELb1ELb1ELb0ELb1ELb1ELb1ELb0ELb0EEENS1_21CollectiveEpilogueFwdINS6_IJSA_SC_SB_EEES9_SE_SG_Li256ELb1ELb1ELb0ELb0EEENS1_36VarlenDynamicPersistentTileSchedulerILi128ELi64ELi256ELi128ELb0ELb1ELb1ELb1ELb0ELb1EEEEEEEEEvNT_6ParamsE --------------------------
	.section	.nv.info._ZN7cutlass13device_kernelIN5flash11enable_sm90INS1_16FlashAttnFwdSm90INS1_25CollectiveMainloopFwdSm90ILi2EN4cute5tupleIJNS5_1CILi1EEES8_S8_EEENS6_IJNS7_ILi128EEENS7_ILi64EEENS7_ILi256EEEEEELi256ENS_10bfloat16_tEfNS_4arch4Sm90ELb0ELb1ELb1ELb1ELb1ELb1ELb0ELb1ELb1ELb1ELb0ELb0EEENS1_21CollectiveEpilogueFwdINS6_IJSA_SC_SB_EEES9_SE_SG_Li256ELb1ELb1ELb0ELb0EEENS1_36VarlenDynamicPersistentTileSchedulerILi128ELi64ELi256ELi128ELb0ELb1ELb1ELb1ELb0ELb1EEEEEEEEEvNT_6ParamsE,"",@"SHT_CUDA_INFO"
	.sectionflags	@""
	.align	4


	//----- nvinfo : EIATTR_CUDA_API_VERSION
	.align		4
        /*0000*/ 	.byte	0x04, 0x37
        /*0002*/ 	.short	(.L_459 - .L_458)
.L_458:
        /*0004*/ 	.word	0x00000082


	//----- nvinfo : EIATTR_KPARAM_INFO
	.align		4
.L_459:
        /*0008*/ 	.byte	0x04, 0x17
        /*000a*/ 	.short	(.L_461 - .L_460)
.L_460:
        /*000c*/ 	.word	0x00000000
        /*0010*/ 	.short	0x0000
        /*0012*/ 	.short	0x0070
        /*0014*/ 	.byte	0x00, 0xf0, 0x01, 0x2a


	//----- nvinfo : EIATTR_SPARSE_MMA_MASK
	.align		4
.L_461:
        /*0018*/ 	.byte	0x03, 0x50
        /*001a*/ 	.short	0x0000


	//----- nvinfo : EIATTR_MAXREG_COUNT
	.align		4
        /*001c*/ 	.byte	0x03, 0x1b
        /*001e*/ 	.short	0x00a8


	//----- nvinfo : EIATTR_NUM_BARRIERS
	.align		4
        /*0020*/ 	.byte	0x02, 0x4c
        /*0022*/ 	.byte	0x10
	.zero		1


	//----- nvinfo : EIATTR_EXTERNS
	.align		4
        /*0024*/ 	.byte	0x04, 0x0f
        /*0026*/ 	.short	(.L_463 - .L_462)


	//   ....[0]....
	.align		4
.L_462:
        /*0028*/ 	.word	index@(__assertfail)


	//----- nvinfo : EIATTR_ANNOTATIONS
	.align		4
.L_463:
        /*002c*/ 	.byte	0x04, 0x55
        /*002e*/ 	.short	(.L_465 - .L_464)


	//   ....[0]....
.L_464:
        /* <DEDUP_REMOVED lines=115> */
        /*0754*/ 	.byte	0x70, 0xaa, 0x02, 0x00


	//----- nvinfo : EIATTR_MERCURY_ISA_VERSION
	.align		4
.L_465:
        /*0758*/ 	.byte	0x03, 0x5f
        /*075a*/ 	.short	0x0101


	//----- nvinfo : EIATTR_UNUSED_LOAD_BYTE_OFFSET
	.align		4
        /*075c*/ 	.byte	0x04, 0x44
        /*075e*/ 	.short	(.L_467 - .L_466)


	//   ....[0]....
.L_466:
        /*0760*/ 	.word	0x00000a30
        /*0764*/ 	.word	0x0000fff0


	//   ....[1]....
        /*0768*/ 	.word	0x000205e0
        /*076c*/ 	.word	0x0000fff0


	//----- nvinfo : EIATTR_INT_WARP_WIDE_INSTR_OFFSETS
	.align		4
.L_467:
        /*0770*/ 	.byte	0x04, 0x31
        /*0772*/ 	.short	(.L_469 - .L_468)


	//   ....[0]....
.L_468:
        /*0774*/ 	.word	0x00000120


	//   ....[1]....
        /*0778*/ 	.word	0x00000160


	//   ....[2]....
        /*077c*/ 	.word	0x00000220


	//   ....[3]....
        /*0780*/ 	.word	0x000266a0


	//   ....[4]....
        /*0784*/ 	.word	0x00026730


	//   ....[5]....
        /*0788*/ 	.word	0x000295c0


	//   ....[6]....
        /*078c*/ 	.word	0x00029650


	//----- nvinfo : EIATTR_COOP_GROUP_MASK_REGIDS
	.align		4
.L_469:
        /*0790*/ 	.byte	0x04, 0x29
        /*0792*/ 	.short	(.L_471 - .L_470)


	//   ....[0]....
.L_470:
        /*0794*/ 	.word	0xffffffff


	//   ....[1]....
        /*0798*/ 	.word	0xffffffff


	//   ....[2]....
        /*079c*/ 	.word	0xffffffff


	//   ....[3]....
        /*07a0*/ 	.word	0xffffffff


	//   ....[4]....
        /*07a4*/ 	.word	0xffffffff


	//   ....[5]....
        /*07a8*/ 	.word	0xffffffff


	//   ....[6]....
        /*07ac*/ 	.word	0xffffffff


	//   ....[7]....
        /*07b0*/ 	.word	0xffffffff


	//   ....[8]....
        /*07b4*/ 	.word	0xffffffff


	//   ....[9]....
        /*07b8*/ 	.word	0xffffffff


	//   ....[10]....
        /*07bc*/ 	.word	0xffffffff


	//   ....[11]....
        /*07c0*/ 	.word	0xffffffff


	//   ....[12]....
        /*07c4*/ 	.word	0xffffffff


	//   ....[13]....
        /*07c8*/ 	.word	0xffffffff


	//   ....[14]....
        /*07cc*/ 	.word	0xffffffff


	//   ....[15]....
        /*07d0*/ 	.word	0xffffffff


	//   ....[16]....
        /*07d4*/ 	.word	0xffffffff


	//   ....[17]....
        /*07d8*/ 	.word	0xffffffff


	//   ....[18]....
        /*07dc*/ 	.word	0xffffffff


	//   ....[19]....
        /*07e0*/ 	.word	0xffffffff


	//   ....[20]....
        /*07e4*/ 	.word	0xffffffff


	//   ....[21]....
        /*07e8*/ 	.word	0xffffffff


	//   ....[22]....
        /*07ec*/ 	.word	0xffffffff


	//   ....[23]....
        /*07f0*/ 	.word	0xffffffff


	//   ....[24]....
        /*07f4*/ 	.word	0xffffffff


	//   ....[25]....
        /*07f8*/ 	.word	0xffffffff


	//   ....[26]....
        /*07fc*/ 	.word	0xffffffff


	//   ....[27]....
        /*0800*/ 	.word	0xffffffff


	//   ....[28]....
        /*0804*/ 	.word	0xffffffff


	//   ....[29]....
        /*0808*/ 	.word	0xffffffff


	//   ....[30]....
        /*080c*/ 	.word	0xffffffff


	//   ....[31]....
        /*0810*/ 	.word	0xffffffff


	//   ....[32]....
        /*0814*/ 	.word	0xffffffff


	//   ....[33]....
        /*0818*/ 	.word	0xffffffff


	//   ....[34]....
        /*081c*/ 	.word	0xffffffff


	//   ....[35]....
        /*0820*/ 	.word	0xffffffff


	//   ....[36]....
        /*0824*/ 	.word	0xffffffff


	//   ....[37]....
        /*0828*/ 	.word	0xffffffff


	//   ....[38]....
        /*082c*/ 	.word	0xffffffff


	//   ....[39]....
        /*0830*/ 	.word	0xffffffff


	//   ....[40]....
        /*0834*/ 	.word	0xffffffff


	//   ....[41]....
        /*0838*/ 	.word	0xffffffff


	//   ....[42]....
        /*083c*/ 	.word	0xffffffff


	//   ....[43]....
        /*0840*/ 	.word	0xffffffff


	//   ....[44]....
        /*0844*/ 	.word	0xffffffff


	//   ....[45]....
        /*0848*/ 	.word	0xffffffff


	//   ....[46]....
        /*084c*/ 	.word	0xffffffff


	//   ....[47]....
        /*0850*/ 	.word	0xffffffff


	//   ....[48]....
        /*0854*/ 	.word	0xffffffff


	//   ....[49]....
        /*0858*/ 	.word	0xffffffff


	//   ....[50]....
        /*085c*/ 	.word	0xffffffff


	//   ....[51]....
        /*0860*/ 	.word	0xffffffff


	//   ....[52]....
        /*0864*/ 	.word	0xffffffff


	//   ....[53]....
        /*0868*/ 	.word	0xffffffff


	//   ....[54]....
        /*086c*/ 	.word	0xffffffff


	//   ....[55]....
        /*0870*/ 	.word	0xffffffff


	//   ....[56]....
        /*0874*/ 	.word	0xffffffff


	//   ....[57]....
        /*0878*/ 	.word	0xffffffff


	//   ....[58]....
        /*087c*/ 	.word	0xffffffff


	//   ....[59]....
        /*0880*/ 	.word	0xffffffff


	//   ....[60]....
        /*0884*/ 	.word	0xffffffff


	//   ....[61]....
        /*0888*/ 	.word	0xffffffff


	//   ....[62]....
        /*088c*/ 	.word	0xffffffff


	//   ....[63]....
        /*0890*/ 	.word	0xffffffff


	//   ....[64]....
        /*0894*/ 	.word	0xffffffff


	//   ....[65]....
        /*0898*/ 	.word	0xffffffff


	//   ....[66]....
        /*089c*/ 	.word	0xffffffff


	//   ....[67]....
        /*08a0*/ 	.word	0xffffffff


	//   ....[68]....
        /*08a4*/ 	.word	0xffffffff


	//   ....[69]....
        /*08a8*/ 	.word	0xffffffff


	//   ....[70]....
        /*08ac*/ 	.word	0xffffffff


	//   ....[71]....
        /*08b0*/ 	.word	0xffffffff


	//   ....[72]....
        /*08b4*/ 	.word	0xffffffff


	//   ....[73]....
        /*08b8*/ 	.word	0xffffffff


	//   ....[74]....
        /*08bc*/ 	.word	0xffffffff


	//   ....[75]....
        /*08c0*/ 	.word	0xffffffff


	//   ....[76]....
        /*08c4*/ 	.word	0xffffffff


	//   ....[77]....
        /*08c8*/ 	.word	0xffffffff


	//   ....[78]....
        /*08cc*/ 	.word	0xffffffff


	//   ....[79]....
        /*08d0*/ 	.word	0xffffffff


	//   ....[80]....
        /*08d4*/ 	.word	0xffffffff


	//   ....[81]....
        /*08d8*/ 	.word	0xffffffff


	//   ....[82]....
        /*08dc*/ 	.word	0xffffffff


	//   ....[83]....
        /*08e0*/ 	.word	0xffffffff


	//   ....[84]....
        /*08e4*/ 	.word	0xffffffff


	//   ....[85]....
        /*08e8*/ 	.word	0xffffffff


	//   ....[86]....
        /*08ec*/ 	.word	0xffffffff


	//   ....[87]....
        /*08f0*/ 	.word	0xffffffff


	//   ....[88]....
        /*08f4*/ 	.word	0xffffffff


	//   ....[89]....
        /*08f8*/ 	.word	0xffffffff


	//   ....[90]....
        /*08fc*/ 	.word	0xffffffff


	//   ....[91]....
        /*0900*/ 	.word	0xffffffff


	//   ....[92]....
        /*0904*/ 	.word	0xffffffff


	//   ....[93]....
        /*0908*/ 	.word	0xffffffff


	//   ....[94]....
        /*090c*/ 	.word	0xffffffff


	//   ....[95]....
        /*0910*/ 	.word	0xffffffff


	//   ....[96]....
        /*0914*/ 	.word	0xffffffff


	//   ....[97]....
        /*0918*/ 	.word	0xffffffff


	//   ....[98]....
        /*091c*/ 	.word	0xffffffff


	//   ....[99]....
        /*0920*/ 	.word	0xffffffff


	//   ....[100]....
        /*0924*/ 	.word	0xffffffff


	//   ....[101]....
        /*0928*/ 	.word	0xffffffff


	//   ....[102]....
        /*092c*/ 	.word	0xffffffff


	//   ....[103]....
        /*0930*/ 	.word	0xffffffff


	//   ....[104]....
        /*0934*/ 	.word	0xffffffff


	//   ....[105]....
        /*0938*/ 	.word	0xffffffff


	//   ....[106]....
        /*093c*/ 	.word	0xffffffff


	//   ....[107]....
        /*0940*/ 	.word	0xffffffff


	//   ....[108]....
        /*0944*/ 	.word	0xffffffff


	//   ....[109]....
        /*0948*/ 	.word	0xffffffff


	//   ....[110]....
        /*094c*/ 	.word	0xffffffff


	//   ....[111]....
        /*0950*/ 	.word	0xffffffff


	//   ....[112]....
        /*0954*/ 	.word	0xffffffff


	//   ....[113]....
        /*0958*/ 	.word	0xffffffff


	//   ....[114]....
        /*095c*/ 	.word	0xffffffff


	//   ....[115]....
        /*0960*/ 	.word	0xffffffff


	//   ....[116]....
        /*0964*/ 	.word	0xffffffff


	//   ....[117]....
        /*0968*/ 	.word	0xffffffff


	//   ....[118]....
        /*096c*/ 	.word	0xffffffff


	//   ....[119]....
        /*0970*/ 	.word	0xffffffff


	//   ....[120]....
        /*0974*/ 	.word	0xffffffff


	//   ....[121]....
        /*0978*/ 	.word	0xffffffff


	//   ....[122]....
        /*097c*/ 	.word	0xffffffff


	//   ....[123]....
        /*0980*/ 	.word	0xffffffff


	//   ....[124]....
        /*0984*/ 	.word	0xffffffff


	//   ....[125]....
        /*0988*/ 	.word	0xffffffff


	//   ....[126]....
        /*098c*/ 	.word	0xffffffff


	//   ....[127]....
        /*0990*/ 	.word	0xffffffff


	//   ....[128]....
        /*0994*/ 	.word	0xffffffff


	//   ....[129]....
        /*0998*/ 	.word	0xffffffff


	//   ....[130]....
        /*099c*/ 	.word	0xffffffff


	//   ....[131]....
        /*09a0*/ 	.word	0xffffffff


	//   ....[132]....
        /*09a4*/ 	.word	0xffffffff


	//   ....[133]....
        /*09a8*/ 	.word	0xffffffff


	//   ....[134]....
        /*09ac*/ 	.word	0xffffffff


	//   ....[135]....
        /*09b0*/ 	.word	0xffffffff


	//   ....[136]....
        /*09b4*/ 	.word	0xffffffff


	//   ....[137]....
        /*09b8*/ 	.word	0xffffffff


	//   ....[138]....
        /*09bc*/ 	.word	0xffffffff


	//   ....[139]....
        /*09c0*/ 	.word	0xffffffff


	//   ....[140]....
        /*09c4*/ 	.word	0xffffffff


	//   ....[141]....
        /*09c8*/ 	.word	0xffffffff


	//   ....[142]....
        /*09cc*/ 	.word	0xffffffff


	//   ....[143]....
        /*09d0*/ 	.word	0xffffffff


	//   ....[144]....
        /*09d4*/ 	.word	0xffffffff


	//   ....[145]....
        /*09d8*/ 	.word	0xffffffff


	//   ....[146]....
        /*09dc*/ 	.word	0xffffffff


	//   ....[147]....
        /*09e0*/ 	.word	0xffffffff


	//   ....[148]....
        /*09e4*/ 	.word	0xffffffff


	//   ....[149]....
        /*09e8*/ 	.word	0xffffffff


	//   ....[150]....
        /*09ec*/ 	.word	0xffffffff


	//   ....[151]....
        /*09f0*/ 	.word	0xffffffff


	//   ....[152]....
        /*09f4*/ 	.word	0xffffffff


	//   ....[153]....
        /*09f8*/ 	.word	0xffffffff


	//   ....[154]....
        /*09fc*/ 	.word	0xffffffff


	//   ....[155]....
        /*0a00*/ 	.word	0xffffffff


	//   ....[156]....
        /*0a04*/ 	.word	0xffffffff


	//   ....[157]....
        /*0a08*/ 	.word	0xffffffff


	//   ....[158]....
        /*0a0c*/ 	.word	0xffffffff


	//   ....[159]....
        /*0a10*/ 	.word	0xffffffff


	//   ....[160]....
        /*0a14*/ 	.word	0xffffffff


	//   ....[161]....
        /*0a18*/ 	.word	0xffffffff


	//   ....[162]....
        /*0a1c*/ 	.word	0xffffffff


	//   ....[163]....
        /*0a20*/ 	.word	0xffffffff


	//   ....[164]....
        /*0a24*/ 	.word	0xffffffff


	//   ....[165]....
        /*0a28*/ 	.word	0xffffffff


	//   ....[166]....
        /*0a2c*/ 	.word	0xffffffff


	//   ....[167]....
        /*0a30*/ 	.word	0xffffffff


	//   ....[168]....
        /*0a34*/ 	.word	0xffffffff


	//   ....[169]....
        /*0a38*/ 	.word	0xffffffff


	//   ....[170]....
        /*0a3c*/ 	.word	0xffffffff


	//   ....[171]....
        /*0a40*/ 	.word	0xffffffff


	//   ....[172]....
        /*0a44*/ 	.word	0xffffffff


	//   ....[173]....
        /*0a48*/ 	.word	0xffffffff


	//   ....[174]....
        /*0a4c*/ 	.word	0xffffffff


	//   ....[175]....
        /*0a50*/ 	.word	0xffffffff


	//   ....[176]....
        /*0a54*/ 	.word	0xffffffff


	//   ....[177]....
        /*0a58*/ 	.word	0xffffffff


	//   ....[178]....
        /*0a5c*/ 	.word	0xffffffff


	//   ....[179]....
        /*0a60*/ 	.word	0xffffffff


	//   ....[180]....
        /*0a64*/ 	.word	0xffffffff


	//   ....[181]....
        /*0a68*/ 	.word	0xffffffff


	//   ....[182]....
        /*0a6c*/ 	.word	0xffffffff


	//   ....[183]....
        /*0a70*/ 	.word	0xffffffff


	//   ....[184]....
        /*0a74*/ 	.word	0xffffffff


	//   ....[185]....
        /*0a78*/ 	.word	0x0500000f


	//   ....[186]....
        /*0a7c*/ 	.word	0x0500000f


	//   ....[187]....
        /*0a80*/ 	.word	0x0500000f


	//   ....[188]....
        /*0a84*/ 	.word	0x0500000f


	//   ....[189]....
        /*0a88*/ 	.word	0x0500000f


	//   ....[190]....
        /*0a8c*/ 	.word	0x0500000f


	//   ....[191]....
        /*0a90*/ 	.word	0x0500000f


	//   ....[192]....
        /*0a94*/ 	.word	0x0500000f


	//   ....[193]....
        /*0a98*/ 	.word	0x0500000f


	//   ....[194]....
        /*0a9c*/ 	.word	0x0500000f


	//   ....[195]....
        /*0aa0*/ 	.word	0x0500000f


	//   ....[196]....
        /*0aa4*/ 	.word	0x0500000f


	//   ....[197]....
        /*0aa8*/ 	.word	0x0500000f


	//   ....[198]....
        /*0aac*/ 	.word	0x0500000f


	//   ....[199]....
        /*0ab0*/ 	.word	0x0500000f


	//   ....[200]....
        /*0ab4*/ 	.word	0x0500000f


	//   ....[201]....
        /*0ab8*/ 	.word	0x0500000f


	//   ....[202]....
        /*0abc*/ 	.word	0x0500000f


	//   ....[203]....
        /*0ac0*/ 	.word	0x0500000f


	//   ....[204]....
        /*0ac4*/ 	.word	0x0500000f


	//   ....[205]....
        /*0ac8*/ 	.word	0x0500000f


	//   ....[206]....
        /*0acc*/ 	.word	0x0500000f


	//   ....[207]....
        /*0ad0*/ 	.word	0x0500000f


	//   ....[208]....
        /*0ad4*/ 	.word	0x0500000f


	//   ....[209]....
        /*0ad8*/ 	.word	0x0500000f


	//   ....[210]....
        /*0adc*/ 	.word	0x0500000f


	//   ....[211]....
        /*0ae0*/ 	.word	0x0500000f


	//   ....[212]....
        /*0ae4*/ 	.word	0x0500000f


	//   ....[213]....
        /*0ae8*/ 	.word	0x0500000f


	//   ....[214]....
        /*0aec*/ 	.word	0x0500000f


	//   ....[215]....
        /*0af0*/ 	.word	0x0500000f


	//   ....[216]....
        /*0af4*/ 	.word	0x0500000f


	//   ....[217]....
        /*0af8*/ 	.word	0x0500000f


	//   ....[218]....
        /*0afc*/ 	.word	0x0500000f


	//   ....[219]....
        /*0b00*/ 	.word	0x0500000f


	//   ....[220]....
        /*0b04*/ 	.word	0x0500000f


	//   ....[221]....
        /*0b08*/ 	.word	0x0500000f


	//   ....[222]....
        /*0b0c*/ 	.word	0x0500000f


	//   ....[223]....
        /*0b10*/ 	.word	0x0500000f


	//   ....[224]....
        /*0b14*/ 	.word	0x0500000f


	//   ....[225]....
        /*0b18*/ 	.word	0x0500000f


	//   ....[226]....
        /*0b1c*/ 	.word	0x0500000f


	//   ....[227]....
        /*0b20*/ 	.word	0x0500000f


	//   ....[228]....
        /*0b24*/ 	.word	0x0500000f


	//   ....[229]....
        /*0b28*/ 	.word	0x0500000f


	//   ....[230]....
        /*0b2c*/ 	.word	0x0500000f


	//   ....[231]....
        /*0b30*/ 	.word	0x0500000f


	//   ....[232]....
        /*0b34*/ 	.word	0x0500000f


	//   ....[233]....
        /*0b38*/ 	.word	0x0500000f


	//   ....[234]....
        /*0b3c*/ 	.word	0x0500000f


	//   ....[235]....
        /*0b40*/ 	.word	0x0500000f


	//   ....[236]....
        /*0b44*/ 	.word	0x0500000f


	//   ....[237]....
        /*0b48*/ 	.word	0x0500000f


	//   ....[238]....
        /*0b4c*/ 	.word	0x0500000f


	//   ....[239]....
        /*0b50*/ 	.word	0x0500000f


	//   ....[240]....
        /*0b54*/ 	.word	0x0500000f


	//   ....[241]....
        /*0b58*/ 	.word	0x0500000f


	//   ....[242]....
        /*0b5c*/ 	.word	0x0500000f


	//   ....[243]....
        /*0b60*/ 	.word	0x0500000f


	//   ....[244]....
        /*0b64*/ 	.word	0x0500000f


	//   ....[245]....
        /*0b68*/ 	.word	0x0500000f


	//   ....[246]....
        /*0b6c*/ 	.word	0x0500000f


	//   ....[247]....
        /*0b70*/ 	.word	0x0500000f


	//   ....[248]....
        /*0b74*/ 	.word	0x0500000f


	//   ....[249]....
        /*0b78*/ 	.word	0x0500000f


	//   ....[250]....
        /*0b7c*/ 	.word	0x0500000f


	//   ....[251]....
        /*0b80*/ 	.word	0x0500000f


	//   ....[252]....
        /*0b84*/ 	.word	0x0500000f


	//   ....[253]....
        /*0b88*/ 	.word	0x0500000f


	//   ....[254]....
        /*0b8c*/ 	.word	0x0500000f


	//   ....[255]....
        /*0b90*/ 	.word	0x0500000f


	//   ....[0]....
        /*0b94*/ 	.word	0x0500000f


	//   ....[1]....
        /*0b98*/ 	.word	0x0500000f


	//   ....[2]....
        /*0b9c*/ 	.word	0x0500000f


	//   ....[3]....
        /*0ba0*/ 	.word	0x0500000f


	//   ....[4]....
        /*0ba4*/ 	.word	0x0500000f


	//   ....[5]....
        /*0ba8*/ 	.word	0x0500000f


	//   ....[6]....
        /*0bac*/ 	.word	0x0500000f


	//   ....[7]....
        /*0bb0*/ 	.word	0x0500000f


	//   ....[8]....
        /*0bb4*/ 	.word	0x0500000f


	//   ....[9]....
        /*0bb8*/ 	.word	0x0500000f


	//   ....[10]....
        /*0bbc*/ 	.word	0x0500000f


	//   ....[11]....
        /*0bc0*/ 	.word	0x0500000f


	//   ....[12]....
        /*0bc4*/ 	.word	0x0500000f


	//   ....[13]....
        /*0bc8*/ 	.word	0x0500000f


	//   ....[14]....
        /*0bcc*/ 	.word	0x0500000f


	//   ....[15]....
        /*0bd0*/ 	.word	0x0500000f


	//   ....[16]....
        /*0bd4*/ 	.word	0x0500000f


	//   ....[17]....
        /*0bd8*/ 	.word	0x0500000f


	//   ....[18]....
        /*0bdc*/ 	.word	0x0500000f


	//   ....[19]....
        /*0be0*/ 	.word	0x0500000f


	//   ....[20]....
        /*0be4*/ 	.word	0x0500000f


	//   ....[21]....
        /*0be8*/ 	.word	0x0500000f


	//   ....[22]....
        /*0bec*/ 	.word	0x0500000f


	//   ....[23]....
        /*0bf0*/ 	.word	0x0500000f


	//   ....[24]....
        /*0bf4*/ 	.word	0x0500000f


	//   ....[25]....
        /*0bf8*/ 	.word	0x0500000f


	//   ....[26]....
        /*0bfc*/ 	.word	0x0500000f


	//   ....[27]....
        /*0c00*/ 	.word	0x0500000f


	//   ....[28]....
        /*0c04*/ 	.word	0x0500000f


	//   ....[29]....
        /*0c08*/ 	.word	0x0500000f


	//   ....[30]....
        /*0c0c*/ 	.word	0x0500000f


	//   ....[31]....
        /*0c10*/ 	.word	0x0500000f


	//   ....[32]....
        /*0c14*/ 	.word	0x0500000f


	//   ....[33]....
        /*0c18*/ 	.word	0x0500000f


	//   ....[34]....
        /*0c1c*/ 	.word	0x0500000f


	//   ....[35]....
        /*0c20*/ 	.word	0x0500000f


	//   ....[36]....
        /*0c24*/ 	.word	0x0500000f


	//   ....[37]....
        /*0c28*/ 	.word	0x0500000f


	//   ....[38]....
        /*0c2c*/ 	.word	0x0500000f


	//   ....[39]....
        /*0c30*/ 	.word	0x0500000f


	//   ....[40]....
        /*0c34*/ 	.word	0x0500000f


	//----- nvinfo : EIATTR_COOP_GROUP_INSTR_OFFSETS
	.align		4
.L_471:
        /*0c38*/ 	.byte	0x04, 0x28
        /*0c3a*/ 	.short	(.L_473 - .L_472)


	//   ....[0]....
.L_472:
        /*0c3c*/ 	.word	0x00000060


	//   ....[1]....
        /*0c40*/ 	.word	0x00000130


	//   ....[2]....
        /*0c44*/ 	.word	0x00000230


	//   ....[3]....
        /*0c48*/ 	.word	0x000003a0


	//   ....[4]....
        /*0c4c*/ 	.word	0x00000500


	//   ....[5]....
        /*0c50*/ 	.word	0x00000620


	//   ....[6]....
        /*0c54*/ 	.word	0x00000780


	//   ....[7]....
        /*0c58*/ 	.word	0x00003660


	//   ....[8]....
        /*0c5c*/ 	.word	0x00003670


	//   ....[9]....
        /*0c60*/ 	.word	0x00004510


	//   ....[10]....
        /*0c64*/ 	.word	0x00004520


	//   ....[11]....
        /*0c68*/ 	.word	0x00005d30


	//   ....[12]....
        /*0c6c*/ 	.word	0x00005d40


	//   ....[13]....
        /*0c70*/ 	.word	0x00006d70


	//   ....[14]....
        /*0c74*/ 	.word	0x00006d80


	//   ....[15]....
        /*0c78*/ 	.word	0x00007fd0


	//   ....[16]....
        /*0c7c*/ 	.word	0x00007fe0


	//   ....[17]....
        /*0c80*/ 	.word	0x00008190


	//   ....[18]....
        /*0c84*/ 	.word	0x000081a0


	//   ....[19]....
        /*0c88*/ 	.word	0x000085d0


	//   ....[20]....
        /*0c8c*/ 	.word	0x000085e0


	//   ....[21]....
        /*0c90*/ 	.word	0x00008790


	//   ....[22]....
        /*0c94*/ 	.word	0x000087b0


	//   ....[23]....
        /*0c98*/ 	.word	0x00009370


	//   ....[24]....
        /*0c9c*/ 	.word	0x00009b40


	//   ....[25]....
        /*0ca0*/ 	.word	0x00009b50


	//   ....[26]....
        /*0ca4*/ 	.word	0x00009b60


	//   ....[27]....
        /*0ca8*/ 	.word	0x00009b70


	//   ....[28]....
        /*0cac*/ 	.word	0x0000a120


	//   ....[29]....
        /*0cb0*/ 	.word	0x0000a130


	//   ....[30]....
        /*0cb4*/ 	.word	0x0000a140


	//   ....[31]....
        /*0cb8*/ 	.word	0x0000a150


	//   ....[32]....
        /*0cbc*/ 	.word	0x0000a6e0


	//   ....[33]....
        /*0cc0*/ 	.word	0x0000a6f0


	//   ....[34]....
        /*0cc4*/ 	.word	0x0000a700


	//   ....[35]....
        /*0cc8*/ 	.word	0x0000a710


	//   ....[36]....
        /*0ccc*/ 	.word	0x0000acc0


	//   ....[37]....
        /*0cd0*/ 	.word	0x0000acd0


	//   ....[38]....
        /*0cd4*/ 	.word	0x0000ace0


	//   ....[39]....
        /*0cd8*/ 	.word	0x0000acf0


	//   ....[40]....
        /*0cdc*/ 	.word	0x0000e7d0


	//   ....[41]....
        /*0ce0*/ 	.word	0x0000e7e0


	//   ....[42]....
        /*0ce4*/ 	.word	0x0000e7f0


	//   ....[43]....
        /*0ce8*/ 	.word	0x0000e800


	//   ....[44]....
        /*0cec*/ 	.word	0x0000ecc0


	//   ....[45]....
        /*0cf0*/ 	.word	0x0000ecd0


	//   ....[46]....
        /*0cf4*/ 	.word	0x0000ece0


	//   ....[47]....
        /*0cf8*/ 	.word	0x0000ecf0


	//   ....[48]....
        /*0cfc*/ 	.word	0x0000f190


	//   ....[49]....
        /*0d00*/ 	.word	0x0000f1a0


	//   ....[50]....
        /*0d04*/ 	.word	0x0000f1b0


	//   ....[51]....
        /*0d08*/ 	.word	0x0000f1c0


	//   ....[52]....
        /*0d0c*/ 	.word	0x0000f680


	//   ....[53]....
        /*0d10*/ 	.word	0x0000f690


	//   ....[54]....
        /*0d14*/ 	.word	0x0000f6a0


	//   ....[55]....
        /*0d18*/ 	.word	0x0000f6b0


	//   ....[56]....
        /*0d1c*/ 	.word	0x000145c0


	//   ....[57]....
        /*0d20*/ 	.word	0x00014ac0


	//   ....[58]....
        /*0d24*/ 	.word	0x00015300


	//   ....[59]....
        /*0d28*/ 	.word	0x00015340


	//   ....[60]....
        /*0d2c*/ 	.word	0x00015690


	//   ....[61]....
        /*0d30*/ 	.word	0x00015760


	//   ....[62]....
        /*0d34*/ 	.word	0x00017c40


	//   ....[63]....
        /*0d38*/ 	.word	0x00018030


	//   ....[64]....
        /*0d3c*/ 	.word	0x00018710


	//   ....[65]....
        /*0d40*/ 	.word	0x000188a0


	//   ....[66]....
        /*0d44*/ 	.word	0x00018d00


	//   ....[67]....
        /*0d48*/ 	.word	0x00018d60


	//   ....[68]....
        /*0d4c*/ 	.word	0x0001b290


	//   ....[69]....
        /*0d50*/ 	.word	0x0001b2f0


	//   ....[70]....
        /*0d54*/ 	.word	0x0001b4c0


	//   ....[71]....
        /*0d58*/ 	.word	0x0001b500


	//   ....[72]....
        /*0d5c*/ 	.word	0x0001d760


	//   ....[73]....
        /*0d60*/ 	.word	0x0001dbb0


	//   ....[74]....
        /*0d64*/ 	.word	0x0001e320


	//   ....[75]....
        /*0d68*/ 	.word	0x0001e420


	//   ....[76]....
        /*0d6c*/ 	.word	0x0001e890


	//   ....[77]....
        /*0d70*/ 	.word	0x0001e8f0


	//   ....[78]....
        /*0d74*/ 	.word	0x0001fa80


	//   ....[79]....
        /*0d78*/ 	.word	0x0001faa0


	//   ....[80]....
        /*0d7c*/ 	.word	0x0001fb80


	//   ....[81]....
        /*0d80*/ 	.word	0x0001fba0


	//   ....[82]....
        /*0d84*/ 	.word	0x00021640


	//   ....[83]....
        /*0d88*/ 	.word	0x00021680


	//   ....[84]....
        /*0d8c*/ 	.word	0x00021750


	//   ....[85]....
        /*0d90*/ 	.word	0x00021780


	//   ....[86]....
        /*0d94*/ 	.word	0x00021f90


	//   ....[87]....
        /*0d98*/ 	.word	0x00021fc0


	//   ....[88]....
        /*0d9c*/ 	.word	0x00022100


	//   ....[89]....
        /*0da0*/ 	.word	0x00022120


	//   ....[90]....
        /*0da4*/ 	.word	0x00022260


	//   ....[91]....
        /*0da8*/ 	.word	0x00022280


	//   ....[92]....
        /*0dac*/ 	.word	0x000223d0


	//   ....[93]....
        /*0db0*/ 	.word	0x000223f0


	//   ....[94]....
        /*0db4*/ 	.word	0x00022cf0


	//   ....[95]....
        /*0db8*/ 	.word	0x00022d00


	//   ....[96]....
        /*0dbc*/ 	.word	0x00022e40


	//   ....[97]....
        /*0dc0*/ 	.word	0x00022e60


	//   ....[98]....
        /*0dc4*/ 	.word	0x00022fa0


	//   ....[99]....
        /*0dc8*/ 	.word	0x00022fc0


	//   ....[100]....
        /*0dcc*/ 	.word	0x00023110


	//   ....[101]....
        /*0dd0*/ 	.word	0x00023130


	//   ....[102]....
        /*0dd4*/ 	.word	0x00023300


	//   ....[103]....
        /*0dd8*/ 	.word	0x000234b0


	//   ....[104]....
        /*0ddc*/ 	.word	0x000234e0


	//   ....[105]....
        /*0de0*/ 	.word	0x00023510


	//   ....[106]....
        /*0de4*/ 	.word	0x00023540


	//   ....[107]....
        /*0de8*/ 	.word	0x00023570


	//   ....[108]....
        /*0dec*/ 	.word	0x000235a0


	//   ....[109]....
        /*0df0*/ 	.word	0x00023710


	//   ....[110]....
        /*0df4*/ 	.word	0x00023740


	//   ....[111]....
        /*0df8*/ 	.word	0x00023770


	//   ....[112]....
        /*0dfc*/ 	.word	0x000237a0


	//   ....[113]....
        /*0e00*/ 	.word	0x000237d0


	//   ....[114]....
        /*0e04*/ 	.word	0x00023800


	//   ....[115]....
        /*0e08*/ 	.word	0x00023890


	//   ....[116]....
        /*0e0c*/ 	.word	0x000238f0


	//   ....[117]....
        /*0e10*/ 	.word	0x00023980


	//   ....[118]....
        /*0e14*/ 	.word	0x00024a20


	//   ....[119]....
        /*0e18*/ 	.word	0x00027310


	//   ....[120]....
        /*0e1c*/ 	.word	0x00027330


	//   ....[121]....
        /*0e20*/ 	.word	0x00027340


	//   ....[122]....
        /*0e24*/ 	.word	0x000273f0


	//   ....[123]....
        /*0e28*/ 	.word	0x00027430


	//   ....[124]....
        /*0e2c*/ 	.word	0x00027490


	//   ....[125]....
        /*0e30*/ 	.word	0x000274b0


	//   ....[126]....
        /*0e34*/ 	.word	0x000274e0


	//   ....[127]....
        /*0e38*/ 	.word	0x00027cc0


	//   ....[128]....
        /*0e3c*/ 	.word	0x00027cf0


	//   ....[129]....
        /*0e40*/ 	.word	0x00027d20


	//   ....[130]....
        /*0e44*/ 	.word	0x00027de0


	//   ....[131]....
        /*0e48*/ 	.word	0x00027df0


	//   ....[132]....
        /*0e4c*/ 	.word	0x00027eb0


	//   ....[133]....
        /*0e50*/ 	.word	0x00027ec0


	//   ....[134]....
        /*0e54*/ 	.word	0x00027f80


	//   ....[135]....
        /*0e58*/ 	.word	0x00027f90


	//   ....[136]....
        /*0e5c*/ 	.word	0x00028050


	//   ....[137]....
        /*0e60*/ 	.word	0x00028060


	//   ....[138]....
        /*0e64*/ 	.word	0x00028120


	//   ....[139]....
        /*0e68*/ 	.word	0x00028130


	//   ....[140]....
        /*0e6c*/ 	.word	0x000281e0


	//   ....[141]....
        /*0e70*/ 	.word	0x000281f0


	//   ....[142]....
        /*0e74*/ 	.word	0x00028200


	//   ....[143]....
        /*0e78*/ 	.word	0x00028a60


	//   ....[144]....
        /*0e7c*/ 	.word	0x00028a90


	//   ....[145]....
        /*0e80*/ 	.word	0x00028ac0


	//   ....[146]....
        /*0e84*/ 	.word	0x00028b80


	//   ....[147]....
        /*0e88*/ 	.word	0x00028bb0


	//   ....[148]....
        /*0e8c*/ 	.word	0x00028c00


	//   ....[149]....
        /*0e90*/ 	.word	0x00028c30


	//   ....[150]....
        /*0e94*/ 	.word	0x00028ca0


	//   ....[151]....
        /*0e98*/ 	.word	0x00028f90


	//   ....[152]....
        /*0e9c*/ 	.word	0x00028fb0


	//   ....[153]....
        /*0ea0*/ 	.word	0x00029070


	//   ....[154]....
        /*0ea4*/ 	.word	0x00029080


	//   ....[155]....
        /*0ea8*/ 	.word	0x00029130


	//   ....[156]....
        /*0eac*/ 	.word	0x00029140


	//   ....[157]....
        /*0eb0*/ 	.word	0x00029150


	//   ....[158]....
        /*0eb4*/ 	.word	0x00029200


	//   ....[159]....
        /*0eb8*/ 	.word	0x000297b0


	//   ....[160]....
        /*0ebc*/ 	.word	0x000297f0


	//   ....[161]....
        /*0ec0*/ 	.word	0x00029880


	//   ....[162]....
        /*0ec4*/ 	.word	0x000298b0


	//   ....[163]....
        /*0ec8*/ 	.word	0x00029940


	//   ....[164]....
        /*0ecc*/ 	.word	0x00029970


	//   ....[165]....
        /*0ed0*/ 	.word	0x00029980


	//   ....[166]....
        /*0ed4*/ 	.word	0x00029a10


	//   ....[167]....
        /*0ed8*/ 	.word	0x00029e50


	//   ....[168]....
        /*0edc*/ 	.word	0x00029ea0


	//   ....[169]....
        /*0ee0*/ 	.word	0x00029ed0


	//   ....[170]....
        /*0ee4*/ 	.word	0x00029f00


	//   ....[171]....
        /*0ee8*/ 	.word	0x00029f10


	//   ....[172]....
        /*0eec*/ 	.word	0x00029f40


	//   ....[173]....
        /*0ef0*/ 	.word	0x00029f70


	//   ....[174]....
        /*0ef4*/ 	.word	0x00029fa0


	//   ....[175]....
        /*0ef8*/ 	.word	0x0002a120


	//   ....[176]....
        /*0efc*/ 	.word	0x0002a150


	//   ....[177]....
        /*0f00*/ 	.word	0x0002a180


	//   ....[178]....
        /*0f04*/ 	.word	0x0002a1b0


	//   ....[179]....
        /*0f08*/ 	.word	0x0002a1e0


	//   ....[180]....
        /*0f0c*/ 	.word	0x0002a210


	//   ....[181]....
        /*0f10*/ 	.word	0x0002a2d0


	//   ....[182]....
        /*0f14*/ 	.word	0x0002a2f0


	//   ....[183]....
        /*0f18*/ 	.word	0x0002a360


	//   ....[184]....
        /*0f1c*/ 	.word	0x0002aa00


	//   ....[185]....
        /*0f20*/ 	.word	0x0002ad20


	//   ....[186]....
        /*0f24*/ 	.word	0x0002adb0


	//   ....[187]....
        /*0f28*/ 	.word	0x0002ae50


	//   ....[188]....
        /*0f2c*/ 	.word	0x0002aee0


	//   ....[189]....
        /*0f30*/ 	.word	0x0002afd0


	//   ....[190]....
        /*0f34*/ 	.word	0x0002b060


	//   ....[191]....
        /*0f38*/ 	.word	0x0002b100


	//   ....[192]....
        /*0f3c*/ 	.word	0x0002b190


	//   ....[193]....
        /*0f40*/ 	.word	0x0002b280


	//   ....[194]....
        /*0f44*/ 	.word	0x0002b310


	//   ....[195]....
        /*0f48*/ 	.word	0x0002b3b0


	//   ....[196]....
        /*0f4c*/ 	.word	0x0002b440


	//   ....[197]....
        /*0f50*/ 	.word	0x0002b530


	//   ....[198]....
        /*0f54*/ 	.word	0x0002b5c0


	//   ....[199]....
        /*0f58*/ 	.word	0x0002b610


	//   ....[200]....
        /*0f5c*/ 	.word	0x0002b660


	//   ....[201]....
        /*0f60*/ 	.word	0x0002b6f0


	//   ....[202]....
        /*0f64*/ 	.word	0x0002b780


	//   ....[203]....
        /*0f68*/ 	.word	0x0002b7d0


	//   ....[204]....
        /*0f6c*/ 	.word	0x0002b820


	//   ....[205]....
        /*0f70*/ 	.word	0x0002b8b0


	//   ....[206]....
        /*0f74*/ 	.word	0x0002b940


	//   ....[207]....
        /*0f78*/ 	.word	0x0002b990


	//   ....[208]....
        /*0f7c*/ 	.word	0x0002b9e0


	//   ....[209]....
        /*0f80*/ 	.word	0x0002ba70


	//   ....[210]....
        /*0f84*/ 	.word	0x0002bb00


	//   ....[211]....
        /*0f88*/ 	.word	0x0002bb50


	//   ....[212]....
        /*0f8c*/ 	.word	0x0002bba0


	//   ....[213]....
        /*0f90*/ 	.word	0x0002bc90


	//   ....[214]....
        /*0f94*/ 	.word	0x0002bd20


	//   ....[215]....
        /*0f98*/ 	.word	0x0002bd70


	//   ....[216]....
        /*0f9c*/ 	.word	0x0002bdc0


	//   ....[217]....
        /*0fa0*/ 	.word	0x0002be50


	//   ....[218]....
        /*0fa4*/ 	.word	0x0002bee0


	//   ....[219]....
        /*0fa8*/ 	.word	0x0002bf30


	//   ....[220]....
        /*0fac*/ 	.word	0x0002bf80


	//   ....[221]....
        /*0fb0*/ 	.word	0x0002c010


	//   ....[222]....
        /*0fb4*/ 	.word	0x0002c0a0


	//   ....[223]....
        /*0fb8*/ 	.word	0x0002c0f0


	//   ....[224]....
        /*0fbc*/ 	.word	0x0002c140


	//   ....[225]....
        /*0fc0*/ 	.word	0x0002c1d0


	//   ....[226]....
        /*0fc4*/ 	.word	0x0002c260


	//   ....[227]....
        /*0fc8*/ 	.word	0x0002c2b0


	//   ....[228]....
        /*0fcc*/ 	.word	0x0002c300


	//   ....[229]....
        /*0fd0*/ 	.word	0x0002c6a0


	//   ....[230]....
        /*0fd4*/ 	.word	0x0002c980


	//   ....[231]....
        /*0fd8*/ 	.word	0x0002ca70


	//   ....[232]....
        /*0fdc*/ 	.word	0x0002cb10


	//   ....[233]....
        /*0fe0*/ 	.word	0x0002cb70


	//   ....[234]....
        /*0fe4*/ 	.word	0x0002cc10


	//   ....[235]....
        /*0fe8*/ 	.word	0x0002ccf0


	//   ....[236]....
        /*0fec*/ 	.word	0x0002cdf0


	//   ....[237]....
        /*0ff0*/ 	.word	0x0002ce60


	//   ....[238]....
        /*0ff4*/ 	.word	0x0002cf40


	//   ....[239]....
        /*0ff8*/ 	.word	0x0002cff0


	//   ....[240]....
        /*0ffc*/ 	.word	0x0002d060


	//   ....[241]....
        /*1000*/ 	.word	0x0002d0c0


	//   ....[242]....
        /*1004*/ 	.word	0x0002d1e0


	//   ....[243]....
        /*1008*/ 	.word	0x0002d240


	//   ....[244]....
        /*100c*/ 	.word	0x0002d370


	//   ....[245]....
        /*1010*/ 	.word	0x0002d3d0


	//   ....[246]....
        /*1014*/ 	.word	0x0002d500


	//   ....[247]....
        /*1018*/ 	.word	0x0002d560


	//   ....[248]....
        /*101c*/ 	.word	0x0002d690


	//   ....[249]....
        /*1020*/ 	.word	0x0002d6f0


	//   ....[250]....
        /*1024*/ 	.word	0x0002d820


	//   ....[251]....
        /*1028*/ 	.word	0x0002d880


	//   ....[252]....
        /*102c*/ 	.word	0x0002d9b0


	//   ....[253]....
        /*1030*/ 	.word	0x0002da10


	//   ....[254]....
        /*1034*/ 	.word	0x0002db20


	//   ....[255]....
        /*1038*/ 	.word	0x0002dc50


	//   ....[0]....
        /*103c*/ 	.word	0x0002dd20


	//   ....[1]....
        /*1040*/ 	.word	0x0002ddf0


	//   ....[2]....
        /*1044*/ 	.word	0x0002ded0


	//   ....[3]....
        /*1048*/ 	.word	0x0002df30


	//   ....[4]....
        /*104c*/ 	.word	0x0002e010


	//   ....[5]....
        /*1050*/ 	.word	0x0002e070


	//   ....[6]....
        /*1054*/ 	.word	0x0002e180


	//   ....[7]....
        /*1058*/ 	.word	0x0002e270


	//   ....[8]....
        /*105c*/ 	.word	0x0002e310


	//   ....[9]....
        /*1060*/ 	.word	0x0002e370


	//   ....[10]....
        /*1064*/ 	.word	0x0002e490


	//   ....[11]....
        /*1068*/ 	.word	0x0002e4f0


	//   ....[12]....
        /*106c*/ 	.word	0x0002e610


	//   ....[13]....
        /*1070*/ 	.word	0x0002e670


	//   ....[14]....
        /*1074*/ 	.word	0x0002e740


	//   ....[15]....
        /*1078*/ 	.word	0x0002e8b0


	//   ....[16]....
        /*107c*/ 	.word	0x0002e970


	//   ....[17]....
        /*1080*/ 	.word	0x0002ead0


	//   ....[18]....
        /*1084*/ 	.word	0x0002eb80


	//   ....[19]....
        /*1088*/ 	.word	0x0002ebe0


	//   ....[20]....
        /*108c*/ 	.word	0x0002eca0


	//   ....[21]....
        /*1090*/ 	.word	0x0002ed80


	//   ....[22]....
        /*1094*/ 	.word	0x0002ee40


	//   ....[23]....
        /*1098*/ 	.word	0x0002ef50


	//   ....[24]....
        /*109c*/ 	.word	0x0002eff0


	//   ....[25]....
        /*10a0*/ 	.word	0x0002f110


	//   ....[26]....
        /*10a4*/ 	.word	0x0002f180


	//   ....[27]....
        /*10a8*/ 	.word	0x0002f1f0


	//   ....[28]....
        /*10ac*/ 	.word	0x0002f260


	//   ....[29]....
        /*10b0*/ 	.word	0x0002f2d0


	//   ....[30]....
        /*10b4*/ 	.word	0x0002f350


	//   ....[31]....
        /*10b8*/ 	.word	0x0002f3e0


	//   ....[32]....
        /*10bc*/ 	.word	0x0002f470


	//   ....[33]....
        /*10c0*/ 	.word	0x0002f4e0


	//   ....[34]....
        /*10c4*/ 	.word	0x0002f550


	//   ....[35]....
        /*10c8*/ 	.word	0x0002f5c0


	//   ....[36]....
        /*10cc*/ 	.word	0x0002f640


	//   ....[37]....
        /*10d0*/ 	.word	0x0002f6b0


	//   ....[38]....
        /*10d4*/ 	.word	0x0002f750


	//   ....[39]....
        /*10d8*/ 	.word	0x0002f7e0


	//   ....[40]....
        /*10dc*/ 	.word	0x0002f900


	//----- nvinfo : EIATTR_REG_RECONFIG
	.align		4
.L_473:
        /*10e0*/ 	.byte	0x01, 0x54
	.zero		2


	//----- nvinfo : EIATTR_SYSCALL_OFFSETS
	.align		4
        /*10e4*/ 	.byte	0x04, 0x46
        /*10e6*/ 	.short	(.L_475 - .L_474)


	//   ....[0]....
.L_474:
        /*10e8*/ 	.word	0x00001f10


	//   ....[1]....
        /*10ec*/ 	.word	0x00002060


	//   ....[2]....
        /*10f0*/ 	.word	0x00009510


	//   ....[3]....
        /*10f4*/ 	.word	0x00009830


	//   ....[4]....
        /*10f8*/ 	.word	0x00026890


	//   ....[5]....
        /*10fc*/ 	.word	0x000269e0


	//   ....[6]....
        /*1100*/ 	.word	0x00026ad0


	//   ....[7]....
        /*1104*/ 	.word	0x00027900


	//----- nvinfo : EIATTR_MBARRIER_INSTR_OFFSETS
	.align		4
.L_475:
        /*1108*/ 	.byte	0x04, 0x39
        /*110a*/ 	.short	(.L_477 - .L_476)


	//   ....[0]....
.L_476:
        /*110c*/ 	.word	0x00000250
        /*1110*/ 	.word	0x000000ff
        /*1114*/ 	.word	0x00030800
        /*1118*/ 	.short	0x0100
        /*111a*/ 	.byte	0x08
	.zero		1


	//   ....[1]....
        /*111c*/ 	.word	0x00000260
        /*1120*/ 	.word	0x000000ff
        /*1124*/ 	.word	0x00030820
        /*1128*/ 	.short	0x0100
        /*112a*/ 	.byte	0x08
	.zero		1


	//   ....[2]....
        /*112c*/ 	.word	0x00000350
        /*1130*/ 	.word	0x000000ff
        /*1134*/ 	.word	0x00030830
        /*1138*/ 	.short	0x0100
        /*113a*/ 	.byte	0x08
	.zero		1


	//   ....[3]....
        /*113c*/ 	.word	0x00000360
        /*1140*/ 	.word	0x000000ff
        /*1144*/ 	.word	0x00030840
        /*1148*/ 	.short	0x0100
        /*114a*/ 	.byte	0x08
	.zero		1


	//   ....[4]....
        /*114c*/ 	.word	0x00000370
        /*1150*/ 	.word	0x000000ff
        /*1154*/ 	.word	0x00030838
        /*1158*/ 	.short	0x0100
        /*115a*/ 	.byte	0x08
	.zero		1


	//   ....[5]....
        /*115c*/ 	.word	0x00000380
        /*1160*/ 	.word	0x000000ff
        /*1164*/ 	.word	0x00030848
        /*1168*/ 	.short	0x0100
        /*116a*/ 	.byte	0x08
	.zero		1


	//   ....[6]....
        /*116c*/ 	.word	0x000004b0
        /*1170*/ 	.word	0x000000ff
        /*1174*/ 	.word	0x00030850
        /*1178*/ 	.short	0x0100
        /*117a*/ 	.byte	0x08
	.zero		1


	//   ....[7]....
        /*117c*/ 	.word	0x000004c0
        /*1180*/ 	.word	0x000000ff
        /*1184*/ 	.word	0x00030860
        /*1188*/ 	.short	0x0100
        /*118a*/ 	.byte	0x08
	.zero		1


	//   ....[8]....
        /*118c*/ 	.word	0x000004d0
        /*1190*/ 	.word	0x000000ff
        /*1194*/ 	.word	0x00030858
        /*1198*/ 	.short	0x0100
        /*119a*/ 	.byte	0x08
	.zero		1


	//   ....[9]....
        /*119c*/ 	.word	0x000004e0
        /*11a0*/ 	.word	0x000000ff
        /*11a4*/ 	.word	0x00030868
        /*11a8*/ 	.short	0x0100
        /*11aa*/ 	.byte	0x08
	.zero		1


	//   ....[10]....
        /*11ac*/ 	.word	0x000005d0
        /*11b0*/ 	.word	0x000000ff
        /*11b4*/ 	.word	0x00030870
        /*11b8*/ 	.short	0x0100
        /*11ba*/ 	.byte	0x06
	.zero		1


	//   ....[11]....
        /*11bc*/ 	.word	0x000005e0
        /*11c0*/ 	.word	0x000000ff
        /*11c4*/ 	.word	0x00030880
        /*11c8*/ 	.short	0x0100
        /*11ca*/ 	.byte	0x06
	.zero		1


	//   ....[12]....
        /*11cc*/ 	.word	0x000005f0
        /*11d0*/ 	.word	0x000000ff
        /*11d4*/ 	.word	0x00030878
        /*11d8*/ 	.short	0x0100
        /*11da*/ 	.byte	0x06
	.zero		1


	//   ....[13]....
        /*11dc*/ 	.word	0x00000600
        /*11e0*/ 	.word	0x000000ff
        /*11e4*/ 	.word	0x00030888
        /*11e8*/ 	.short	0x0100
        /*11ea*/ 	.byte	0x06
	.zero		1


	//   ....[14]....
        /*11ec*/ 	.word	0x00000730
        /*11f0*/ 	.word	0x000000ff
        /*11f4*/ 	.word	0x00030890
        /*11f8*/ 	.short	0x0100
        /*11fa*/ 	.byte	0x08
	.zero		1


	//   ....[15]....
        /*11fc*/ 	.word	0x00000740
        /*1200*/ 	.word	0x000000ff
        /*1204*/ 	.word	0x000308a0
        /*1208*/ 	.short	0x0100
        /*120a*/ 	.byte	0x08
	.zero		1


	//   ....[16]....
        /*120c*/ 	.word	0x00000750
        /*1210*/ 	.word	0x000000ff
        /*1214*/ 	.word	0x00030898
        /*1218*/ 	.short	0x0100
        /*121a*/ 	.byte	0x08
	.zero		1


	//   ....[17]....
        /*121c*/ 	.word	0x00000760
        /*1220*/ 	.word	0x000000ff
        /*1224*/ 	.word	0x000308a8
        /*1228*/ 	.short	0x0100
        /*122a*/ 	.byte	0x08
	.zero		1


	//   ....[18]....
        /*122c*/ 	.word	0x00000890
        /*1230*/ 	.word	0x000000ff
        /*1234*/ 	.word	0x000308b0
        /*1238*/ 	.short	0x0100
        /*123a*/ 	.byte	0x08
	.zero		1


	//   ....[19]....
        /*123c*/ 	.word	0x000008a0
        /*1240*/ 	.word	0x000000ff
        /*1244*/ 	.word	0x000308c0
        /*1248*/ 	.short	0x0100
        /*124a*/ 	.byte	0x08
	.zero		1


	//   ....[20]....
        /*124c*/ 	.word	0x000008b0
        /*1250*/ 	.word	0x000000ff
        /*1254*/ 	.word	0x000308b8
        /*1258*/ 	.short	0x0100
        /*125a*/ 	.byte	0x08
	.zero		1


	//   ....[21]....
        /*125c*/ 	.word	0x000008c0
        /*1260*/ 	.word	0x000000ff
        /*1264*/ 	.word	0x000308c8
        /*1268*/ 	.short	0x0100
        /*126a*/ 	.byte	0x08
	.zero		1


	//   ....[22]....
        /*126c*/ 	.word	0x00003610
        /*1270*/ 	.word	0x0000005a
        /*1274*/ 	.word	0x00030890
        /*1278*/ 	.short	0x010a
        /*127a*/ 	.byte	0x3f
	.zero		1


	//   ....[23]....
        /*127c*/ 	.word	0x00005cd0
        /*1280*/ 	.word	0x0000005a
        /*1284*/ 	.word	0x00030890
        /*1288*/ 	.short	0x010a
        /*128a*/ 	.byte	0x3f
	.zero		1


	//   ....[24]....
        /*128c*/ 	.word	0x00007e00
        /*1290*/ 	.word	0x0000005a
        /*1294*/ 	.word	0x00030890
        /*1298*/ 	.short	0x010a
        /*129a*/ 	.byte	0x3f
	.zero		1


	//   ....[25]....
        /*129c*/ 	.word	0x00008410
        /*12a0*/ 	.word	0x0000000b
        /*12a4*/ 	.word	0x00000000
        /*12a8*/ 	.short	0x0101
        /*12aa*/ 	.byte	0x3f
	.zero		1


	//   ....[26]....
        /*12ac*/ 	.word	0x00008450
        /*12b0*/ 	.word	0x0000005a
        /*12b4*/ 	.word	0x000308b0
        /*12b8*/ 	.short	0x010a
        /*12ba*/ 	.byte	0x3f
	.zero		1


	//   ....[27]....
        /*12bc*/ 	.word	0x00008a10
        /*12c0*/ 	.word	0x0000005a
        /*12c4*/ 	.word	0x00000000
        /*12c8*/ 	.short	0x0101
        /*12ca*/ 	.byte	0x3f
	.zero		1


	//   ....[28]....
        /*12cc*/ 	.word	0x000095b0
        /*12d0*/ 	.word	0x00000012
        /*12d4*/ 	.word	0x00030800
        /*12d8*/ 	.short	0x010a
        /*12da*/ 	.byte	0x3f
	.zero		1


	//   ....[29]....
        /*12dc*/ 	.word	0x00009600
        /*12e0*/ 	.word	0x00000012
        /*12e4*/ 	.word	0x00030800
        /*12e8*/ 	.short	0x010a
        /*12ea*/ 	.byte	0x3f
	.zero		1


	//   ....[30]....
        /*12ec*/ 	.word	0x0000b0d0
        /*12f0*/ 	.word	0x00000012
        /*12f4*/ 	.word	0x00030800
        /*12f8*/ 	.short	0x010a
        /*12fa*/ 	.byte	0x3f
	.zero		1


	//   ....[31]....
        /*12fc*/ 	.word	0x0000f990
        /*1300*/ 	.word	0x00000012
        /*1304*/ 	.word	0x00030800
        /*1308*/ 	.short	0x010a
        /*130a*/ 	.byte	0x3f
	.zero		1


	//   ....[32]....
        /*130c*/ 	.word	0x000134b0
        /*1310*/ 	.word	0x0000003a
        /*1314*/ 	.word	0x00030830
        /*1318*/ 	.short	0x010a
        /*131a*/ 	.byte	0x3f
	.zero		1


	//   ....[33]....
        /*131c*/ 	.word	0x00013560
        /*1320*/ 	.word	0x0000003a
        /*1324*/ 	.word	0x00030830
        /*1328*/ 	.short	0x010a
        /*132a*/ 	.byte	0x3f
	.zero		1


	//   ....[34]....
        /*132c*/ 	.word	0x00014620
        /*1330*/ 	.word	0x0000001b
        /*1334*/ 	.word	0x00000000
        /*1338*/ 	.short	0x0101
        /*133a*/ 	.byte	0x3f
	.zero		1


	//   ....[35]....
        /*133c*/ 	.word	0x00016390
        /*1340*/ 	.word	0x00000002
        /*1344*/ 	.word	0x00030830
        /*1348*/ 	.short	0x010a
        /*134a*/ 	.byte	0x3f
	.zero		1


	//   ....[36]....
        /*134c*/ 	.word	0x00016420
        /*1350*/ 	.word	0x00000002
        /*1354*/ 	.word	0x00030830
        /*1358*/ 	.short	0x010a
        /*135a*/ 	.byte	0x3f
	.zero		1


	//   ....[37]....
        /*135c*/ 	.word	0x00017600
        /*1360*/ 	.word	0x000000cb
        /*1364*/ 	.word	0x00030850
        /*1368*/ 	.short	0x010a
        /*136a*/ 	.byte	0x3f
	.zero		1


	//   ....[38]....
        /*136c*/ 	.word	0x00017650
        /*1370*/ 	.word	0x000000cb
        /*1374*/ 	.word	0x00030850
        /*1378*/ 	.short	0x010a
        /*137a*/ 	.byte	0x3f
	.zero		1


	//   ....[39]....
        /*137c*/ 	.word	0x00017be0
        /*1380*/ 	.word	0x00000002
        /*1384*/ 	.word	0x00000000
        /*1388*/ 	.short	0x0101
        /*138a*/ 	.byte	0x3f
	.zero		1


	//   ....[40]....
        /*138c*/ 	.word	0x00019360
        /*1390*/ 	.word	0x000000cb
        /*1394*/ 	.word	0x00000000
        /*1398*/ 	.short	0x0101
        /*139a*/ 	.byte	0x3f
	.zero		1


	//   ....[41]....
        /*139c*/ 	.word	0x000198e0
        /*13a0*/ 	.word	0x000000de
        /*13a4*/ 	.word	0x00030830
        /*13a8*/ 	.short	0x010a
        /*13aa*/ 	.byte	0x3f
	.zero		1


	//   ....[42]....
        /*13ac*/ 	.word	0x00019970
        /*13b0*/ 	.word	0x000000de
        /*13b4*/ 	.word	0x00030830
        /*13b8*/ 	.short	0x010a
        /*13ba*/ 	.byte	0x3f
	.zero		1


	//   ....[43]....
        /*13bc*/ 	.word	0x0001ab60
        /*13c0*/ 	.word	0x0000000d
        /*13c4*/ 	.word	0x00030850
        /*13c8*/ 	.short	0x010a
        /*13ca*/ 	.byte	0x3f
	.zero		1


	//   ....[44]....
        /*13cc*/ 	.word	0x0001abb0
        /*13d0*/ 	.word	0x0000000d
        /*13d4*/ 	.word	0x00030850
        /*13d8*/ 	.short	0x010a
        /*13da*/ 	.byte	0x3f
	.zero		1


	//   ....[45]....
        /*13dc*/ 	.word	0x0001b4f0
        /*13e0*/ 	.word	0x000000de
        /*13e4*/ 	.word	0x00000000
        /*13e8*/ 	.short	0x0101
        /*13ea*/ 	.byte	0x3f
	.zero		1


	//   ....[46]....
        /*13ec*/ 	.word	0x0001bc70
        /*13f0*/ 	.word	0x0000000d
        /*13f4*/ 	.word	0x00000000
        /*13f8*/ 	.short	0x0101
        /*13fa*/ 	.byte	0x3f
	.zero		1


	//   ....[47]....
        /*13fc*/ 	.word	0x0001bee0
        /*1400*/ 	.word	0x00000004
        /*1404*/ 	.word	0x00030830
        /*1408*/ 	.short	0x010a
        /*140a*/ 	.byte	0x3f
	.zero		1


	//   ....[48]....
        /*140c*/ 	.word	0x0001bf70
        /*1410*/ 	.word	0x00000004
        /*1414*/ 	.word	0x00030830
        /*1418*/ 	.short	0x010a
        /*141a*/ 	.byte	0x3f
	.zero		1


	//   ....[49]....
        /*141c*/ 	.word	0x0001d170
        /*1420*/ 	.word	0x000000de
        /*1424*/ 	.word	0x00030850
        /*1428*/ 	.short	0x010a
        /*142a*/ 	.byte	0x3f
	.zero		1


	//   ....[50]....
        /*142c*/ 	.word	0x0001d1c0
        /*1430*/ 	.word	0x000000de
        /*1434*/ 	.word	0x00030850
        /*1438*/ 	.short	0x010a
        /*143a*/ 	.byte	0x3f
	.zero		1


	//   ....[51]....
        /*143c*/ 	.word	0x0001d6e0
        /*1440*/ 	.word	0x00000004
        /*1444*/ 	.word	0x00000000
        /*1448*/ 	.short	0x0101
        /*144a*/ 	.byte	0x3f
	.zero		1


	//   ....[52]....
        /*144c*/ 	.word	0x0001eef0
        /*1450*/ 	.word	0x000000de
        /*1454*/ 	.word	0x00000000
        /*1458*/ 	.short	0x0101
        /*145a*/ 	.byte	0x3f
	.zero		1


	//   ....[53]....
        /*145c*/ 	.word	0x0001f870
        /*1460*/ 	.word	0x0000000c
        /*1464*/ 	.word	0x00030850
        /*1468*/ 	.short	0x010a
        /*146a*/ 	.byte	0x3f
	.zero		1


	//   ....[54]....
        /*146c*/ 	.word	0x0001f910
        /*1470*/ 	.word	0x0000000c
        /*1474*/ 	.word	0x00030850
        /*1478*/ 	.short	0x010a
        /*147a*/ 	.byte	0x3f
	.zero		1


	//   ....[55]....
        /*147c*/ 	.word	0x00020530
        /*1480*/ 	.word	0x00000004
        /*1484*/ 	.word	0x00000000
        /*1488*/ 	.short	0x0101
        /*148a*/ 	.byte	0x3f
	.zero		1


	//   ....[56]....
        /*148c*/ 	.word	0x00021fa0
        /*1490*/ 	.word	0x00000000
        /*1494*/ 	.word	0x00000000
        /*1498*/ 	.short	0x0101
        /*149a*/ 	.byte	0x3f
	.zero		1


	//   ....[57]....
        /*149c*/ 	.word	0x00024b00
        /*14a0*/ 	.word	0x00000017
        /*14a4*/ 	.word	0x00030820
        /*14a8*/ 	.short	0x010a
        /*14aa*/ 	.byte	0x3f
	.zero		1


	//   ....[58]....
        /*14ac*/ 	.word	0x00024b90
        /*14b0*/ 	.word	0x0000000d
        /*14b4*/ 	.word	0x000308a0
        /*14b8*/ 	.short	0x010a
        /*14ba*/ 	.byte	0x3f
	.zero		1


	//   ....[59]....
        /*14bc*/ 	.word	0x000250f0
        /*14c0*/ 	.word	0x0000000d
        /*14c4*/ 	.word	0x000308c0
        /*14c8*/ 	.short	0x010a
        /*14ca*/ 	.byte	0x3f
	.zero		1


	//   ....[60]....
        /*14cc*/ 	.word	0x00025700
        /*14d0*/ 	.word	0x00000006
        /*14d4*/ 	.word	0x000308a0
        /*14d8*/ 	.short	0x010a
        /*14da*/ 	.byte	0x3f
	.zero		1


	//   ....[61]....
        /*14dc*/ 	.word	0x00025c40
        /*14e0*/ 	.word	0x00000006
        /*14e4*/ 	.word	0x000308c0
        /*14e8*/ 	.short	0x010a
        /*14ea*/ 	.byte	0x3f
	.zero		1


	//   ....[62]....
        /*14ec*/ 	.word	0x000270d0
        /*14f0*/ 	.word	0x00000004
        /*14f4*/ 	.word	0x00030840
        /*14f8*/ 	.short	0x010a
        /*14fa*/ 	.byte	0x3f
	.zero		1


	//   ....[63]....
        /*14fc*/ 	.word	0x000275f0
        /*1500*/ 	.word	0x00000004
        /*1504*/ 	.word	0x00030830
        /*1508*/ 	.short	0x0107
        /*150a*/ 	.byte	0x3f
	.zero		1


	//   ....[64]....
        /*150c*/ 	.word	0x000276b0
        /*1510*/ 	.word	0x00000004
        /*1514*/ 	.word	0x00030830
        /*1518*/ 	.short	0x0101
        /*151a*/ 	.byte	0x3f
	.zero		1


	//   ....[65]....
        /*151c*/ 	.word	0x00028380
        /*1520*/ 	.word	0x00000017
        /*1524*/ 	.word	0x00030800
        /*1528*/ 	.short	0x0107
        /*152a*/ 	.byte	0x3f
	.zero		1


	//   ....[66]....
        /*152c*/ 	.word	0x000284a0
        /*1530*/ 	.word	0x00000017
        /*1534*/ 	.word	0x00030800
        /*1538*/ 	.short	0x0101
        /*153a*/ 	.byte	0x3f
	.zero		1


	//   ....[67]....
        /*153c*/ 	.word	0x000284c0
        /*1540*/ 	.word	0x00000017
        /*1544*/ 	.word	0x00030820
        /*1548*/ 	.short	0x010a
        /*154a*/ 	.byte	0x3f
	.zero		1


	//   ....[68]....
        /*154c*/ 	.word	0x000288b0
        /*1550*/ 	.word	0x00000007
        /*1554*/ 	.word	0x00030840
        /*1558*/ 	.short	0x010a
        /*155a*/ 	.byte	0x3f
	.zero		1


	//   ....[69]....
        /*155c*/ 	.word	0x00028db0
        /*1560*/ 	.word	0x00000007
        /*1564*/ 	.word	0x00030830
        /*1568*/ 	.short	0x0107
        /*156a*/ 	.byte	0x3f
	.zero		1


	//   ....[70]....
        /*156c*/ 	.word	0x00028e70
        /*1570*/ 	.word	0x00000007
        /*1574*/ 	.word	0x00030830
        /*1578*/ 	.short	0x0101
        /*157a*/ 	.byte	0x3f
	.zero		1


	//   ....[71]....
        /*157c*/ 	.word	0x00028ed0
        /*1580*/ 	.word	0x00000007
        /*1584*/ 	.word	0x00030860
        /*1588*/ 	.short	0x010a
        /*158a*/ 	.byte	0x3f
	.zero		1


	//   ....[72]....
        /*158c*/ 	.word	0x00029380
        /*1590*/ 	.word	0x00000007
        /*1594*/ 	.word	0x00030850
        /*1598*/ 	.short	0x0107
        /*159a*/ 	.byte	0x3f
	.zero		1


	//   ....[73]....
        /*159c*/ 	.word	0x000294e0
        /*15a0*/ 	.word	0x00000007
        /*15a4*/ 	.word	0x00030850
        /*15a8*/ 	.short	0x0101
        /*15aa*/ 	.byte	0x3f
	.zero		1


	//   ....[74]....
        /*15ac*/ 	.word	0x00029700
        /*15b0*/ 	.word	0x00000004
        /*15b4*/ 	.word	0x00030860
        /*15b8*/ 	.short	0x010a
        /*15ba*/ 	.byte	0x3f
	.zero		1


	//   ....[75]....
        /*15bc*/ 	.word	0x00029b90
        /*15c0*/ 	.word	0x00000004
        /*15c4*/ 	.word	0x00030850
        /*15c8*/ 	.short	0x0107
        /*15ca*/ 	.byte	0x3f
	.zero		1


	//   ....[76]....
        /*15cc*/ 	.word	0x00029c50
        /*15d0*/ 	.word	0x00000004
        /*15d4*/ 	.word	0x00030850
        /*15d8*/ 	.short	0x0101
        /*15da*/ 	.byte	0x3f
	.zero		1


	//   ....[77]....
        /*15dc*/ 	.word	0x0002a980
        /*15e0*/ 	.word	0x00000005
        /*15e4*/ 	.word	0x00030820
        /*15e8*/ 	.short	0x010a
        /*15ea*/ 	.byte	0x3f
	.zero		1


	//   ....[78]....
        /*15ec*/ 	.word	0x0002aaf0
        /*15f0*/ 	.word	0x00000003
        /*15f4*/ 	.word	0x00030840
        /*15f8*/ 	.short	0x010a
        /*15fa*/ 	.byte	0x3f
	.zero		1


	//   ....[79]....
        /*15fc*/ 	.word	0x0002ab90
        /*1600*/ 	.word	0x00000019
        /*1604*/ 	.word	0x00030840
        /*1608*/ 	.short	0x010a
        /*160a*/ 	.byte	0x3f
	.zero		1


	//   ....[80]....
        /*160c*/ 	.word	0x0002abd0
        /*1610*/ 	.word	0x00000003
        /*1614*/ 	.word	0x00030860
        /*1618*/ 	.short	0x010a
        /*161a*/ 	.byte	0x3f
	.zero		1


	//   ....[81]....
        /*161c*/ 	.word	0x0002ac10
        /*1620*/ 	.word	0x00000019
        /*1624*/ 	.word	0x00030860
        /*1628*/ 	.short	0x010a
        /*162a*/ 	.byte	0x3f
	.zero		1


	//   ....[82]....
        /*162c*/ 	.word	0x0002ac70
        /*1630*/ 	.word	0x0000005a
        /*1634*/ 	.word	0x00030890
        /*1638*/ 	.short	0x010a
        /*163a*/ 	.byte	0x3f
	.zero		1


	//   ....[83]....
        /*163c*/ 	.word	0x0002af20
        /*1640*/ 	.word	0x0000005a
        /*1644*/ 	.word	0x00030890
        /*1648*/ 	.short	0x010a
        /*164a*/ 	.byte	0x3f
	.zero		1


	//   ....[84]....
        /*164c*/ 	.word	0x0002b1d0
        /*1650*/ 	.word	0x0000005a
        /*1654*/ 	.word	0x00030890
        /*1658*/ 	.short	0x010a
        /*165a*/ 	.byte	0x3f
	.zero		1


	//   ....[85]....
        /*165c*/ 	.word	0x0002b480
        /*1660*/ 	.word	0x0000005a
        /*1664*/ 	.word	0x000308b0
        /*1668*/ 	.short	0x010a
        /*166a*/ 	.byte	0x3f
	.zero		1


	//   ....[86]....
        /*166c*/ 	.word	0x0002bbe0
        /*1670*/ 	.word	0x00000012
        /*1674*/ 	.word	0x00030800
        /*1678*/ 	.short	0x010a
        /*167a*/ 	.byte	0x3f
	.zero		1


	//   ....[87]....
        /*167c*/ 	.word	0x0002c340
        /*1680*/ 	.word	0x00000012
        /*1684*/ 	.word	0x00030800
        /*1688*/ 	.short	0x010a
        /*168a*/ 	.byte	0x3f
	.zero		1


	//   ....[88]....
        /*168c*/ 	.word	0x0002c390
        /*1690*/ 	.word	0x0000003a
        /*1694*/ 	.word	0x00030830
        /*1698*/ 	.short	0x010a
        /*169a*/ 	.byte	0x3f
	.zero		1


	//   ....[89]....
        /*169c*/ 	.word	0x0002c3e0
        /*16a0*/ 	.word	0x00000002
        /*16a4*/ 	.word	0x00030830
        /*16a8*/ 	.short	0x010a
        /*16aa*/ 	.byte	0x3f
	.zero		1


	//   ....[90]....
        /*16ac*/ 	.word	0x0002c430
        /*16b0*/ 	.word	0x000000cb
        /*16b4*/ 	.word	0x00030850
        /*16b8*/ 	.short	0x010a
        /*16ba*/ 	.byte	0x3f
	.zero		1


	//   ....[91]....
        /*16bc*/ 	.word	0x0002c480
        /*16c0*/ 	.word	0x000000de
        /*16c4*/ 	.word	0x00030830
        /*16c8*/ 	.short	0x010a
        /*16ca*/ 	.byte	0x3f
	.zero		1


	//   ....[92]....
        /*16cc*/ 	.word	0x0002c4d0
        /*16d0*/ 	.word	0x0000000d
        /*16d4*/ 	.word	0x00030850
        /*16d8*/ 	.short	0x010a
        /*16da*/ 	.byte	0x3f
	.zero		1


	//   ....[93]....
        /*16dc*/ 	.word	0x0002c520
        /*16e0*/ 	.word	0x00000004
        /*16e4*/ 	.word	0x00030830
        /*16e8*/ 	.short	0x010a
        /*16ea*/ 	.byte	0x3f
	.zero		1


	//   ....[94]....
        /*16ec*/ 	.word	0x0002c570
        /*16f0*/ 	.word	0x000000de
        /*16f4*/ 	.word	0x00030850
        /*16f8*/ 	.short	0x010a
        /*16fa*/ 	.byte	0x3f
	.zero		1


	//   ....[95]....
        /*16fc*/ 	.word	0x0002c5c0
        /*1700*/ 	.word	0x0000000c
        /*1704*/ 	.word	0x00030850
        /*1708*/ 	.short	0x010a
        /*170a*/ 	.byte	0x3f
	.zero		1


	//   ....[96]....
        /*170c*/ 	.word	0x0002c760
        /*1710*/ 	.word	0x00000017
        /*1714*/ 	.word	0x00030820
        /*1718*/ 	.short	0x010a
        /*171a*/ 	.byte	0x3f
	.zero		1


	//   ....[97]....
        /*171c*/ 	.word	0x0002c7b0
        /*1720*/ 	.word	0x0000000d
        /*1724*/ 	.word	0x000308a0
        /*1728*/ 	.short	0x010a
        /*172a*/ 	.byte	0x3f
	.zero		1


	//   ....[98]....
        /*172c*/ 	.word	0x0002c800
        /*1730*/ 	.word	0x0000000d
        /*1734*/ 	.word	0x000308c0
        /*1738*/ 	.short	0x010a
        /*173a*/ 	.byte	0x3f
	.zero		1


	//   ....[99]....
        /*173c*/ 	.word	0x0002c850
        /*1740*/ 	.word	0x00000006
        /*1744*/ 	.word	0x000308a0
        /*1748*/ 	.short	0x010a
        /*174a*/ 	.byte	0x3f
	.zero		1


	//   ....[100]....
        /*174c*/ 	.word	0x0002c8a0
        /*1750*/ 	.word	0x00000006
        /*1754*/ 	.word	0x000308c0
        /*1758*/ 	.short	0x010a
        /*175a*/ 	.byte	0x3f
	.zero		1


	//   ....[101]....
        /*175c*/ 	.word	0x0002c9c0
        /*1760*/ 	.word	0x00000004
        /*1764*/ 	.word	0x00030840
        /*1768*/ 	.short	0x010a
        /*176a*/ 	.byte	0x3f
	.zero		1


	//   ....[102]....
        /*176c*/ 	.word	0x0002db50
        /*1770*/ 	.word	0x00000017
        /*1774*/ 	.word	0x00030820
        /*1778*/ 	.short	0x010a
        /*177a*/ 	.byte	0x3f
	.zero		1


	//   ....[103]....
        /*177c*/ 	.word	0x0002dba0
        /*1780*/ 	.word	0x00000007
        /*1784*/ 	.word	0x00030840
        /*1788*/ 	.short	0x010a
        /*178a*/ 	.byte	0x3f
	.zero		1


	//   ....[104]....
        /*178c*/ 	.word	0x0002e1c0
        /*1790*/ 	.word	0x00000007
        /*1794*/ 	.word	0x00030860
        /*1798*/ 	.short	0x010a
        /*179a*/ 	.byte	0x3f
	.zero		1


	//   ....[105]....
        /*179c*/ 	.word	0x0002e800
        /*17a0*/ 	.word	0x00000004
        /*17a4*/ 	.word	0x00030860
        /*17a8*/ 	.short	0x010a
        /*17aa*/ 	.byte	0x3f
	.zero		1


	//   ....[106]....
        /*17ac*/ 	.word	0x0002f820
        /*17b0*/ 	.word	0x00000005
        /*17b4*/ 	.word	0x00030820
        /*17b8*/ 	.short	0x010a
        /*17ba*/ 	.byte	0x3f
	.zero		1


	//   ....[107]....
        /*17bc*/ 	.word	0x0002f9c0
        /*17c0*/ 	.word	0x00000003
        /*17c4*/ 	.word	0x00030840
        /*17c8*/ 	.short	0x010a
        /*17ca*/ 	.byte	0x3f
	.zero		1


	//   ....[108]....
        /*17cc*/ 	.word	0x0002fa10
        /*17d0*/ 	.word	0x00000019
        /*17d4*/ 	.word	0x00030840
        /*17d8*/ 	.short	0x010a
        /*17da*/ 	.byte	0x3f
	.zero		1


	//   ....[109]....
        /*17dc*/ 	.word	0x0002fa60
        /*17e0*/ 	.word	0x00000003
        /*17e4*/ 	.word	0x00030860
        /*17e8*/ 	.short	0x010a
        /*17ea*/ 	.byte	0x3f
	.zero		1


	//----- nvinfo : EIATTR_NUM_MBARRIERS
	.align		4
.L_477:
        /*17ec*/ 	.byte	0x03, 0x38
        /*17ee*/ 	.short	0x0016


	//----- nvinfo : EIATTR_EXIT_INSTR_OFFSETS
	.align		4
        /*17f0*/ 	.byte	0x04, 0x1c
        /*17f2*/ 	.short	(.L_479 - .L_478)


	//   ....[0]....
.L_478:
        /*17f4*/ 	.word	0x0002ac60


	//----- nvinfo : EIATTR_MAX_THREADS
	.align		4
.L_479:
        /*17f8*/ 	.byte	0x04, 0x05
        /*17fa*/ 	.short	(.L_481 - .L_480)
.L_480:
        /*17fc*/ 	.word	0x00000180
        /*1800*/ 	.word	0x00000001
        /*1804*/ 	.word	0x00000001


	//----- nvinfo : EIATTR_CRS_STACK_SIZE
	.align		4
.L_481:
        /*1808*/ 	.byte	0x04, 0x1e
        /*180a*/ 	.short	(.L_483 - .L_482)
.L_482:
        /*180c*/ 	.word	0x00000000


	//----- nvinfo : EIATTR_CBANK_PARAM_SIZE
	.align		4
.L_483:
        /*1810*/ 	.byte	0x03, 0x19
        /*1812*/ 	.short	0x0af0


	//----- nvinfo : EIATTR_PARAM_CBANK
	.align		4
        /*1814*/ 	.byte	0x04, 0x0a
        /*1816*/ 	.short	(.L_485 - .L_484)
	.align		4
.L_484:
        /*1818*/ 	.word	index@(.nv.constant0._ZN7cutlass13device_kernelIN5flash11enable_sm90INS1_16FlashAttnFwdSm90INS1_25CollectiveMainloopFwdSm90ILi2EN4cute5tupleIJNS5_1CILi1EEES8_S8_EEENS6_IJNS7_ILi128EEENS7_ILi64EEENS7_ILi256EEEEEELi256ENS_10bfloat16_tEfNS_4arch4Sm90ELb0ELb1ELb1ELb1ELb1ELb1ELb0ELb1ELb1ELb1ELb0ELb0EEENS1_21CollectiveEpilogueFwdINS6_IJSA_SC_SB_EEES9_SE_SG_Li256ELb1ELb1ELb0ELb0EEENS1_36VarlenDynamicPersistentTileSchedulerILi128ELi64ELi256ELi128ELb0ELb1ELb1ELb1ELb0ELb1EEEEEEEEEvNT_6ParamsE)
        /*181c*/ 	.short	0x0210
        /*181e*/ 	.short	0x0af0


	//----- nvinfo : EIATTR_SW_WAR
	.align		4
.L_485:
        /*1820*/ 	.byte	0x04, 0x36
        /*1822*/ 	.short	(.L_487 - .L_486)
.L_486:
        /*1824*/ 	.word	0x00000008
.L_487:


//--------------------- .nv.info._ZN7cutlass13device_kernelIN5flash11enable_sm90INS1_16FlashAttnFwdSm90INS1_25CollectiveMainloopFwdSm90ILi2EN4cute5tupleIJNS5_1CILi1EEES8_S8_EEENS6_IJNS7_ILi128EEENS7_ILi80EEENS7_ILi256EEEEEELi256ENS_10bfloat16_tEfNS_4arch4Sm90ELb1ELb0ELb1ELb0ELb1ELb0ELb0ELb1ELb1ELb1ELb0ELb0EEENS1_21CollectiveEpilogueFwdINS6_IJSA_SC_SB_EEES9_SE_SG_Li256ELb0ELb1ELb0ELb0EEENS1_30DynamicPersistentTileSchedulerILi256ELi128ELb0ELb1ELb1EEEEEEEEEvNT_6ParamsE --------------------------
	.section	.nv.info._ZN7cutlass13device_kernelIN5flash11enable_sm90INS1_16FlashAttnFwdSm90INS1_25CollectiveMainloopFwdSm90ILi2EN4cute5tupleIJNS5_1CILi1EEES8_S8_EEENS6_IJNS7_ILi128EEENS7_ILi80EEENS7_ILi256EEEEEELi256ENS_10bfloat16_tEfNS_4arch4Sm90ELb1ELb0ELb1ELb0ELb1ELb0ELb0ELb1ELb1ELb1ELb0ELb0EEENS1_21CollectiveEpilogueFwdINS6_IJSA_SC_SB_EEES9_SE_SG_Li256ELb0ELb1ELb0ELb0EEENS1_30DynamicPersistentTileSchedulerILi256ELi128ELb0ELb1ELb1EEEEEEEEEvNT_6ParamsE,"",@"SHT_CUDA_INFO"
	.sectionflags	@""
	.align	4


	//----- nvinfo : EIATTR_CUDA_API_VERSION
	.align		4
        /*0000*/ 	.byte	0x04, 0x37
        /*0002*/ 	.short	(.L_489 - .L_488)
.L_488:
        /*0004*/ 	.word	0x00000082


	//----- nvinfo : EIATTR_KPARAM_INFO
	.align		4
.L_489:
        /*0008*/ 	.byte	0x04, 0x17
        /*000a*/ 	.short	(.L_491 - .L_490)
.L_490:
        /*000c*/ 	.word	0x00000000
        /*0010*/ 	.short	0x0000
        /*0012*/ 	.short	0x0070
        /*0014*/ 	.byte	0x00, 0xf0, 0x01, 0x2a


	//----- nvinfo : EIATTR_SPARSE_MMA_MASK
	.align		4
.L_491:
        /*0018*/ 	.byte	0x03, 0x50
        /*001a*/ 	.short	0x0000


	//----- nvinfo : EIATTR_MAXREG_COUNT
	.align		4
        /*001c*/ 	.byte	0x03, 0x1b
        /*001e*/ 	.short	0x00a8


	//----- nvinfo : EIATTR_NUM_BARRIERS
	.align		4
        /*0020*/ 	.byte	0x02, 0x4c
        /*0022*/ 	.byte	0x09
	.zero		1


	//----- nvinfo : EIATTR_EXTERNS
	.align		4
        /*0024*/ 	.byte	0x04, 0x0f
        /*0026*/ 	.short	(.L_493 - .L_492)


	//   ....[0]....
	.align		4
.L_492:
        /*0028*/ 	.word	index@(__assertfail)


	//----- nvinfo : EIATTR_ANNOTATIONS
	.align		4
.L_493:
        /*002c*/ 	.byte	0x04, 0x55
        /*002e*/ 	.short	(.L_495 - .L_494)


	//   ....[0]....
.L_494:
        /*0030*/ 	.word	0x00000001
        /*0034*/ 	.byte	0xa0, 0x08, 0x00, 0x00, 0x01, 0x00, 0x00, 0x00, 0x60, 0x09, 0x00, 0x00, 0x01, 0x00, 0x00, 0x00
        /*0044*/ 	.byte	0xc0, 0x0c, 0x00, 0x00, 0x01, 0x00, 0x00, 0x00, 0x70, 0x18, 0x00, 0x00, 0x01, 0x00, 0x00, 0x00
        /*0054*/ 	.byte	0x40, 0x20, 0x01, 0x00, 0x01, 0x00, 0x00, 0x00, 0xe0, 0x20, 0x01, 0x00, 0x01, 0x00, 0x00, 0x00
        /*0064*/ 	.byte	0x60, 0x21, 0x01, 0x00, 0x01, 0x00, 0x00, 0x00, 0x20, 0x46, 0x01, 0x00, 0x01, 0x00, 0x00, 0x00
        /*0074*/ 	.byte	0x40, 0x46, 0x01, 0x00, 0x01, 0x00, 0x00, 0x00, 0x30, 0x60, 0x01, 0x00, 0x01, 0x00, 0x00, 0x00
        /*0084*/ 	.byte	0xd0, 0x61, 0x01, 0x00


	//----- nvinfo : EIATTR_MERCURY_ISA_VERSION
	.align		4
.L_495:
        /*0088*/ 	.byte	0x03, 0x5f
        /*008a*/ 	.short	0x0101


	//----- nvinfo : EIATTR_INT_WARP_WIDE_INSTR_OFFSETS
	.align		4
        /*008c*/ 	.byte	0x04, 0x31
        /*008e*/ 	.short	(.L_497 - .L_496)


	//   ....[0]....
.L_496:
        /*0090*/ 	.word	0x000000c0


	//   ....[1]....
        /*0094*/ 	.word	0x000000d0


	//   ....[2]....
        /*0098*/ 	.word	0x00000170


	//   ....[3]....
        /*009c*/ 	.word	0x00012a70


	//   ....[4]....
        /*00a0*/ 	.word	0x00012b00


	//   ....[5]....
        /*00a4*/ 	.word	0x00015770


	//   ....[6]....
        /*00a8*/ 	.word	0x00015800


	//----- nvinfo : EIATTR_COOP_GROUP_MASK_REGIDS
	.align		4
.L_497:
        /*00ac*/ 	.byte	0x04, 0x29
        /*00ae*/ 	.short	(.L_499 - .L_498)


	//   ....[0]....
.L_498:
        /*00b0*/ 	.word	0xffffffff


	//   ....[1]....
        /*00b4*/ 	.word	0xffffffff


	//   ....[2]....
        /*00b8*/ 	.word	0xffffffff


	//   ....[3]....
        /*00bc*/ 	.word	0xffffffff


	//   ....[4]....
        /*00c0*/ 	.word	0xffffffff


	//   ....[5]....
        /*00c4*/ 	.word	0xffffffff


	//   ....[6]....
        /*00c8*/ 	.word	0xffffffff


	//   ....[7]....
        /*00cc*/ 	.word	0xffffffff


	//   ....[8]....
        /*00d0*/ 	.word	0xffffffff


	//   ....[9]....
        /*00d4*/ 	.word	0xffffffff


	//   ....[10]....
        /*00d8*/ 	.word	0xffffffff


	//   ....[11]....
        /*00dc*/ 	.word	0xffffffff


	//   ....[12]....
        /*00e0*/ 	.word	0xffffffff


	//   ....[13]....
        /*00e4*/ 	.word	0xffffffff


	//   ....[14]....
        /*00e8*/ 	.word	0xffffffff


	//   ....[15]....
        /*00ec*/ 	.word	0xffffffff


	//   ....[16]....
        /*00f0*/ 	.word	0xffffffff


	//   ....[17]....
        /*00f4*/ 	.word	0xffffffff


	//   ....[18]....
        /*00f8*/ 	.word	0xffffffff


	//   ....[19]....
        /*00fc*/ 	.word	0xffffffff


	//   ....[20]....
        /*0100*/ 	.word	0xffffffff


	//   ....[21]....
        /*0104*/ 	.word	0xffffffff


	//   ....[22]....
        /*0108*/ 	.word	0xffffffff


	//   ....[23]....
        /*010c*/ 	.word	0xffffffff


	//   ....[24]....
        /*0110*/ 	.word	0xffffffff


	//   ....[25]....
        /*0114*/ 	.word	0xffffffff


	//   ....[26]....
        /*0118*/ 	.word	0xffffffff


	//   ....[27]....
        /*011c*/ 	.word	0xffffffff


	//   ....[28]....
        /*0120*/ 	.word	0xffffffff


	//   ....[29]....
        /*0124*/ 	.word	0xffffffff


	//   ....[30]....
        /*0128*/ 	.word	0xffffffff


	//   ....[31]....
        /*012c*/ 	.word	0xffffffff


	//   ....[32]....
        /*0130*/ 	.word	0xffffffff


	//   ....[33]....
        /*0134*/ 	.word	0xffffffff


	//   ....[34]....
        /*0138*/ 	.word	0xffffffff


	//   ....[35]....
        /*013c*/ 	.word	0xffffffff


	//   ....[36]....
        /*0140*/ 	.word	0xffffffff


	//   ....[37]....
        /*0144*/ 	.word	0xffffffff


	//   ....[38]....
        /*0148*/ 	.word	0xffffffff


	//   ....[39]....
        /*014c*/ 	.word	0xffffffff


	//   ....[40]....
        /*0150*/ 	.word	0xffffffff


	//   ....[41]....
        /*0154*/ 	.word	0xffffffff


	//   ....[42]....
        /*0158*/ 	.word	0xffffffff


	//   ....[43]....
        /*015c*/ 	.word	0xffffffff


	//   ....[44]....
        /*0160*/ 	.word	0xffffffff


	//   ....[45]....
        /*0164*/ 	.word	0xffffffff


	//   ....[46]....
        /*0168*/ 	.word	0xffffffff


	//   ....[47]....
        /*016c*/ 	.word	0xffffffff


	//   ....[48]....
        /*0170*/ 	.word	0xffffffff


	//   ....[49]....
        /*0174*/ 	.word	0xffffffff


	//   ....[50]....
        /*0178*/ 	.word	0xffffffff


	//   ....[51]....
        /*017c*/ 	.word	0xffffffff


	//   ....[52]....
        /*0180*/ 	.word	0xffffffff


	//   ....[53]....
        /*0184*/ 	.word	0xffffffff


	//   ....[54]....
        /*0188*/ 	.word	0xffffffff


	//   ....[55]....
        /*018c*/ 	.word	0xffffffff


	//   ....[56]....
        /*0190*/ 	.word	0xffffffff


	//   ....[57]....
        /*0194*/ 	.word	0xffffffff


	//   ....[58]....
        /*0198*/ 	.word	0xffffffff


	//   ....[59]....
        /*019c*/ 	.word	0xffffffff


	//   ....[60]....
        /*01a0*/ 	.word	0xffffffff


	//   ....[61]....
        /*01a4*/ 	.word	0xffffffff


	//   ....[62]....
        /*01a8*/ 	.word	0xffffffff


	//   ....[63]....
        /*01ac*/ 	.word	0xffffffff


	//   ....[64]....
        /*01b0*/ 	.word	0xffffffff


	//   ....[65]....
        /*01b4*/ 	.word	0xffffffff


	//   ....[66]....
        /*01b8*/ 	.word	0xffffffff


	//   ....[67]....
        /*01bc*/ 	.word	0xffffffff


	//   ....[68]....
        /*01c0*/ 	.word	0xffffffff


	//   ....[69]....
        /*01c4*/ 	.word	0xffffffff


	//   ....[70]....
        /*01c8*/ 	.word	0xffffffff


	//   ....[71]....
        /*01cc*/ 	.word	0xffffffff


	//   ....[72]....
        /*01d0*/ 	.word	0xffffffff


	//   ....[73]....
        /*01d4*/ 	.word	0xffffffff


	//   ....[74]....
        /*01d8*/ 	.word	0xffffffff


	//   ....[75]....
        /*01dc*/ 	.word	0xffffffff


	//   ....[76]....
        /*01e0*/ 	.word	0xffffffff


	//   ....[77]....
        /*01e4*/ 	.word	0xffffffff


	//   ....[78]....
        /*01e8*/ 	.word	0xffffffff


	//   ....[79]....
        /*01ec*/ 	.word	0xffffffff


	//   ....[80]....
        /*01f0*/ 	.word	0xffffffff


	//   ....[81]....
        /*01f4*/ 	.word	0xffffffff


	//   ....[82]....
        /*01f8*/ 	.word	0xffffffff


	//   ....[83]....
        /*01fc*/ 	.word	0xffffffff


	//   ....[84]....
        /*0200*/ 	.word	0xffffffff


	//   ....[85]....
        /*0204*/ 	.word	0xffffffff


	//   ....[86]....
        /*0208*/ 	.word	0xffffffff


	//   ....[87]....
        /*020c*/ 	.word	0xffffffff


	//   ....[88]....
        /*0210*/ 	.word	0xffffffff


	//   ....[89]....
        /*0214*/ 	.word	0xffffffff


	//   ....[90]....
        /*0218*/ 	.word	0xffffffff


	//   ....[91]....
        /*021c*/ 	.word	0xffffffff


	//   ....[92]....
        /*0220*/ 	.word	0xffffffff


	//   ....[93]....
        /*0224*/ 	.word	0xffffffff


	//   ....[94]....
        /*0228*/ 	.word	0xffffffff


	//   ....[95]....
        /*022c*/ 	.word	0xffffffff


	//   ....[96]....
        /*0230*/ 	.word	0xffffffff


	//   ....[97]....
        /*0234*/ 	.word	0xffffffff


	//   ....[98]....
        /*0238*/ 	.word	0xffffffff


	//   ....[99]....
        /*023c*/ 	.word	0xffffffff


	//   ....[100]....
        /*0240*/ 	.word	0xffffffff


	//   ....[101]....
        /*0244*/ 	.word	0xffffffff


	//   ....[102]....
        /*0248*/ 	.word	0xffffffff


	//   ....[103]....
        /*024c*/ 	.word	0xffffffff


	//   ....[104]....
        /*0250*/ 	.word	0xffffffff


	//   ....[105]....
        /*0254*/ 	.word	0xffffffff


	//   ....[106]....
        /*0258*/ 	.word	0x0500000f


	//   ....[107]....
        /*025c*/ 	.word	0x0500000f


	//   ....[108]....
        /*0260*/ 	.word	0x0500000f


	//   ....[109]....
        /*0264*/ 	.word	0x0500000f


	//   ....[110]....
        /*0268*/ 	.word	0x0500000f


	//   ....[111]....
        /*026c*/ 	.word	0x0500000f


	//   ....[112]....
        /*0270*/ 	.word	0x0500000f


	//   ....[113]....
        /*0274*/ 	.word	0x0500000f


	//   ....[114]....
        /*0278*/ 	.word	0x0500000f


	//   ....[115]....
        /*027c*/ 	.word	0x0500000f


	//   ....[116]....
        /*0280*/ 	.word	0x0500000f


	//   ....[117]....
        /*0284*/ 	.word	0x0500000f


	//   ....[118]....
        /*0288*/ 	.word	0x0500000f


	//   ....[119]....
        /*028c*/ 	.word	0x0500000f


	//   ....[120]....
        /*0290*/ 	.word	0x0500000f


	//   ....[121]....
        /*0294*/ 	.word	0x0500000f


	//   ....[122]....
        /*0298*/ 	.word	0x0500000f


	//   ....[123]....
        /*029c*/ 	.word	0x0500000f


	//   ....[124]....
        /*02a0*/ 	.word	0x0500000f


	//   ....[125]....
        /*02a4*/ 	.word	0x0500000f


	//   ....[126]....
        /*02a8*/ 	.word	0x0500000f


	//   ....[127]....
        /*02ac*/ 	.word	0x0500000f


	//   ....[128]....
        /*02b0*/ 	.word	0x0500000f


	//   ....[129]....
        /*02b4*/ 	.word	0x0500000f


	//   ....[130]....
        /*02b8*/ 	.word	0x0500000f


	//   ....[131]....
        /*02bc*/ 	.word	0x0500000f


	//   ....[132]....
        /*02c0*/ 	.word	0x0500000f


	//   ....[133]....
        /*02c4*/ 	.word	0x0500000f


	//   ....[134]....
        /*02c8*/ 	.word	0x0500000f


	//   ....[135]....
        /*02cc*/ 	.word	0x0500000f


	//   ....[136]....
        /*02d0*/ 	.word	0x0500000f


	//   ....[137]....
        /*02d4*/ 	.word	0x0500000f


	//   ....[138]....
        /*02d8*/ 	.word	0x0500000f


	//   ....[139]....
        /*02dc*/ 	.word	0x0500000f


	//   ....[140]....
        /*02e0*/ 	.word	0x0500000f


	//   ....[141]....
        /*02e4*/ 	.word	0x0500000f


	//   ....[142]....
        /*02e8*/ 	.word	0x0500000f


	//   ....[143]....
        /*02ec*/ 	.word	0x0500000f


	//   ....[144]....
        /*02f0*/ 	.word	0x0500000f


	//   ....[145]....
        /*02f4*/ 	.word	0x0500000f


	//   ....[146]....
        /*02f8*/ 	.word	0x0500000f


	//   ....[147]....
        /*02fc*/ 	.word	0x0500000f


	//   ....[148]....
        /*0300*/ 	.word	0x0500000f


	//   ....[149]....
        /*0304*/ 	.word	0x0500000f


	//   ....[150]....
        /*0308*/ 	.word	0x0500000f


	//   ....[151]....
        /*030c*/ 	.word	0x0500000f


	//   ....[152]....
        /*0310*/ 	.word	0x0500000f


	//   ....[153]....
        /*0314*/ 	.word	0x0500000f


	//   ....[154]....
        /*0318*/ 	.word	0x0500000f


	//   ....[155]....
        /*031c*/ 	.word	0x0500000f


	//   ....[156]....
        /*0320*/ 	.word	0x0500000f


	//   ....[157]....
        /*0324*/ 	.word	0x0500000f


	//   ....[158]....
        /*0328*/ 	.word	0x0500000f


	//   ....[159]....
        /*032c*/ 	.word	0x0500000f


	//   ....[160]....
        /*0330*/ 	.word	0x0500000f


	//   ....[161]....
        /*0334*/ 	.word	0x0500000f


	//   ....[162]....
        /*0338*/ 	.word	0x0500000f


	//   ....[163]....
        /*033c*/ 	.word	0x0500000f


	//   ....[164]....
        /*0340*/ 	.word	0x0500000f


	//----- nvinfo : EIATTR_COOP_GROUP_INSTR_OFFSETS
	.align		4
.L_499:
        /*0344*/ 	.byte	0x04, 0x28
        /*0346*/ 	.short	(.L_501 - .L_500)


	//   ....[0]....
.L_500:
        /*0348*/ 	.word	0x00000070


	//   ....[1]....
        /*034c*/ 	.word	0x000000b0


	//   ....[2]....
        /*0350*/ 	.word	0x000002d0


	//   ....[3]....
        /*0354*/ 	.word	0x00000430


	//   ....[4]....
        /*0358*/ 	.word	0x00000550


	//   ....[5]....
        /*035c*/ 	.word	0x000006b0


	//   ....[6]....
        /*0360*/ 	.word	0x00001670


	//   ....[7]....
        /*0364*/ 	.word	0x000040f0


	//   ....[8]....
        /*0368*/ 	.word	0x000041b0


	//   ....[9]....
        /*036c*/ 	.word	0x00004c30


	//   ....[10]....
        /*0370*/ 	.word	0x00004cb0


	//   ....[11]....
        /*0374*/ 	.word	0x000052c0


	//   ....[12]....
        /*0378*/ 	.word	0x00005370


	//   ....[13]....
        /*037c*/ 	.word	0x00008820


	//   ....[14]....
        /*0380*/ 	.word	0x00008e80


	//   ....[15]....
        /*0384*/ 	.word	0x00008ea0


	//   ....[16]....
        /*0388*/ 	.word	0x00008f30


	//   ....[17]....
        /*038c*/ 	.word	0x000095b0


	//   ....[18]....
        /*0390*/ 	.word	0x00009610


	//   ....[19]....
        /*0394*/ 	.word	0x0000d460


	//   ....[20]....
        /*0398*/ 	.word	0x0000d490


	//   ....[21]....
        /*039c*/ 	.word	0x0000d4b0


	//   ....[22]....
        /*03a0*/ 	.word	0x0000d4d0


	//   ....[23]....
        /*03a4*/ 	.word	0x0000e830


	//   ....[24]....
        /*03a8*/ 	.word	0x0000e860


	//   ....[25]....
        /*03ac*/ 	.word	0x0000e900


	//   ....[26]....
        /*03b0*/ 	.word	0x0000e960


	//   ....[27]....
        /*03b4*/ 	.word	0x00010570


	//   ....[28]....
        /*03b8*/ 	.word	0x000105a0


	//   ....[29]....
        /*03bc*/ 	.word	0x000105d0


	//   ....[30]....
        /*03c0*/ 	.word	0x00010630


	//   ....[31]....
        /*03c4*/ 	.word	0x00010d50


	//   ....[32]....
        /*03c8*/ 	.word	0x00010d90


	//   ....[33]....
        /*03cc*/ 	.word	0x00010f20


	//   ....[34]....
        /*03d0*/ 	.word	0x00010f40


	//   ....[35]....
        /*03d4*/ 	.word	0x00011080


	//   ....[36]....
        /*03d8*/ 	.word	0x000110a0


	//   ....[37]....
        /*03dc*/ 	.word	0x000111f0


	//   ....[38]....
        /*03e0*/ 	.word	0x00011210


	//   ....[39]....
        /*03e4*/ 	.word	0x000119f0


	//   ....[40]....
        /*03e8*/ 	.word	0x00011a20


	//   ....[41]....
        /*03ec*/ 	.word	0x00011b70


	//   ....[42]....
        /*03f0*/ 	.word	0x00011b90


	//   ....[43]....
        /*03f4*/ 	.word	0x00011cd0


	//   ....[44]....
        /*03f8*/ 	.word	0x00011cf0


	//   ....[45]....
        /*03fc*/ 	.word	0x00011e40


	//   ....[46]....
        /*0400*/ 	.word	0x00011e60


	//   ....[47]....
        /*0404*/ 	.word	0x00012070


	//   ....[48]....
        /*0408*/ 	.word	0x000135b0


	//   ....[49]....
        /*040c*/ 	.word	0x000135f0


	//   ....[50]....
        /*0410*/ 	.word	0x00013620


	//   ....[51]....
        /*0414*/ 	.word	0x00013660


	//   ....[52]....
        /*0418*/ 	.word	0x00013700


	//   ....[53]....
        /*041c*/ 	.word	0x00013720


	//   ....[54]....
        /*0420*/ 	.word	0x000137c0


	//   ....[55]....
        /*0424*/ 	.word	0x000137e0


	//   ....[56]....
        /*0428*/ 	.word	0x00013880


	//   ....[57]....
        /*042c*/ 	.word	0x000138a0


	//   ....[58]....
        /*0430*/ 	.word	0x00013f90


	//   ....[59]....
        /*0434*/ 	.word	0x00013fb0


	//   ....[60]....
        /*0438*/ 	.word	0x00013fd0


	//   ....[61]....
        /*043c*/ 	.word	0x00014030


	//   ....[62]....
        /*0440*/ 	.word	0x000140c0


	//   ....[63]....
        /*0444*/ 	.word	0x000140f0


	//   ....[64]....
        /*0448*/ 	.word	0x00014180


	//   ....[65]....
        /*044c*/ 	.word	0x000141a0


	//   ....[66]....
        /*0450*/ 	.word	0x00014240


	//   ....[67]....
        /*0454*/ 	.word	0x00014270


	//   ....[68]....
        /*0458*/ 	.word	0x00014300


	//   ....[69]....
        /*045c*/ 	.word	0x00014330


	//   ....[70]....
        /*0460*/ 	.word	0x000143c0


	//   ....[71]....
        /*0464*/ 	.word	0x000143e0


	//   ....[72]....
        /*0468*/ 	.word	0x00014480


	//   ....[73]....
        /*046c*/ 	.word	0x000144a0


	//   ....[74]....
        /*0470*/ 	.word	0x00014bf0


	//   ....[75]....
        /*0474*/ 	.word	0x00014c20


	//   ....[76]....
        /*0478*/ 	.word	0x00014c30


	//   ....[77]....
        /*047c*/ 	.word	0x00014c50


	//   ....[78]....
        /*0480*/ 	.word	0x00014cc0


	//   ....[79]....
        /*0484*/ 	.word	0x00014ce0


	//   ....[80]....
        /*0488*/ 	.word	0x00014d40


	//   ....[81]....
        /*048c*/ 	.word	0x00014d60


	//   ....[82]....
        /*0490*/ 	.word	0x00014dc0


	//   ....[83]....
        /*0494*/ 	.word	0x00014de0


	//   ....[84]....
        /*0498*/ 	.word	0x000150b0


	//   ....[85]....
        /*049c*/ 	.word	0x000150d0


	//   ....[86]....
        /*04a0*/ 	.word	0x000150f0


	//   ....[87]....
        /*04a4*/ 	.word	0x00015190


	//   ....[88]....
        /*04a8*/ 	.word	0x000151b0


	//   ....[89]....
        /*04ac*/ 	.word	0x00015250


	//   ....[90]....
        /*04b0*/ 	.word	0x00015270


	//   ....[91]....
        /*04b4*/ 	.word	0x00015310


	//   ....[92]....
        /*04b8*/ 	.word	0x00015330


	//   ....[93]....
        /*04bc*/ 	.word	0x00015340


	//   ....[94]....
        /*04c0*/ 	.word	0x00015960


	//   ....[95]....
        /*04c4*/ 	.word	0x00015980


	//   ....[96]....
        /*04c8*/ 	.word	0x00015990


	//   ....[97]....
        /*04cc*/ 	.word	0x000159b0


	//   ....[98]....
        /*04d0*/ 	.word	0x00015a70


	//   ....[99]....
        /*04d4*/ 	.word	0x00015aa0


	//   ....[100]....
        /*04d8*/ 	.word	0x00015b30


	//   ....[101]....
        /*04dc*/ 	.word	0x00015b60


	//   ....[102]....
        /*04e0*/ 	.word	0x00015b70


	//   ....[103]....
        /*04e4*/ 	.word	0x00015c00


	//   ....[104]....
        /*04e8*/ 	.word	0x00015f70


	//   ....[105]....
        /*04ec*/ 	.word	0x00016150


	//   ....[106]....
        /*04f0*/ 	.word	0x00016720


	//   ....[107]....
        /*04f4*/ 	.word	0x00016800


	//   ....[108]....
        /*04f8*/ 	.word	0x000168d0


	//   ....[109]....
        /*04fc*/ 	.word	0x00016960


	//   ....[110]....
        /*0500*/ 	.word	0x00016a30


	//   ....[111]....
        /*0504*/ 	.word	0x00016ac0


	//   ....[112]....
        /*0508*/ 	.word	0x00016ba0


	//   ....[113]....
        /*050c*/ 	.word	0x00016c20


	//   ....[114]....
        /*0510*/ 	.word	0x00016d10


	//   ....[115]....
        /*0514*/ 	.word	0x00016da0


	//   ....[116]....
        /*0518*/ 	.word	0x00016e70


	//   ....[117]....
        /*051c*/ 	.word	0x00016f10


	//   ....[118]....
        /*0520*/ 	.word	0x00016f80


	//   ....[119]....
        /*0524*/ 	.word	0x00017000


	//   ....[120]....
        /*0528*/ 	.word	0x000170d0


	//   ....[121]....
        /*052c*/ 	.word	0x00017140


	//   ....[122]....
        /*0530*/ 	.word	0x00017240


	//   ....[123]....
        /*0534*/ 	.word	0x000172c0


	//   ....[124]....
        /*0538*/ 	.word	0x000173b0


	//   ....[125]....
        /*053c*/ 	.word	0x00017420


	//   ....[126]....
        /*0540*/ 	.word	0x00017520


	//   ....[127]....
        /*0544*/ 	.word	0x000175a0


	//   ....[128]....
        /*0548*/ 	.word	0x00017690


	//   ....[129]....
        /*054c*/ 	.word	0x00017700


	//   ....[130]....
        /*0550*/ 	.word	0x00017800


	//   ....[131]....
        /*0554*/ 	.word	0x00017870


	//   ....[132]....
        /*0558*/ 	.word	0x00017950


	//   ....[133]....
        /*055c*/ 	.word	0x00017a80


	//   ....[134]....
        /*0560*/ 	.word	0x00017b20


	//   ....[135]....
        /*0564*/ 	.word	0x00017b90


	//   ....[136]....
        /*0568*/ 	.word	0x00017c60


	//   ....[137]....
        /*056c*/ 	.word	0x00017cc0


	//   ....[138]....
        /*0570*/ 	.word	0x00017d90


	//   ....[139]....
        /*0574*/ 	.word	0x00017df0


	//   ....[140]....
        /*0578*/ 	.word	0x00017ec0


	//   ....[141]....
        /*057c*/ 	.word	0x00017f20


	//   ....[142]....
        /*0580*/ 	.word	0x00017ff0


	//   ....[143]....
        /*0584*/ 	.word	0x000180d0


	//   ....[144]....
        /*0588*/ 	.word	0x00018170


	//   ....[145]....
        /*058c*/ 	.word	0x000181d0


	//   ....[146]....
        /*0590*/ 	.word	0x000182e0


	//   ....[147]....
        /*0594*/ 	.word	0x00018340


	//   ....[148]....
        /*0598*/ 	.word	0x00018450


	//   ....[149]....
        /*059c*/ 	.word	0x000184b0


	//   ....[150]....
        /*05a0*/ 	.word	0x000185c0


	//   ....[151]....
        /*05a4*/ 	.word	0x00018620


	//   ....[152]....
        /*05a8*/ 	.word	0x000186e0


	//   ....[153]....
        /*05ac*/ 	.word	0x00018840


	//   ....[154]....
        /*05b0*/ 	.word	0x000188e0


	//   ....[155]....
        /*05b4*/ 	.word	0x00018940


	//   ....[156]....
        /*05b8*/ 	.word	0x00018a10


	//   ....[157]....
        /*05bc*/ 	.word	0x00018af0


	//   ....[158]....
        /*05c0*/ 	.word	0x00018bb0


	//   ....[159]....
        /*05c4*/ 	.word	0x00018c90


	//   ....[160]....
        /*05c8*/ 	.word	0x00018d50


	//   ....[161]....
        /*05cc*/ 	.word	0x00018e30


	//   ....[162]....
        /*05d0*/ 	.word	0x00018ef0


	//   ....[163]....
        /*05d4*/ 	.word	0x00019000


	//   ....[164]....
        /*05d8*/ 	.word	0x00019120


	//----- nvinfo : EIATTR_REG_RECONFIG
	.align		4
.L_501:
        /*05dc*/ 	.byte	0x01, 0x54
	.zero		2


	//----- nvinfo : EIATTR_SYSCALL_OFFSETS
	.align		4
        /*05e0*/ 	.byte	0x04, 0x46
        /*05e2*/ 	.short	(.L_503 - .L_502)


	//   ....[0]....
.L_502:
        /*05e4*/ 	.word	0x00001860


	//   ....[1]....
        /*05e8*/ 	.word	0x00012c60


	//   ....[2]....
        /*05ec*/ 	.word	0x00012db0


	//   ....[3]....
        /*05f0*/ 	.word	0x00012ea0


	//   ....[4]....
        /*05f4*/ 	.word	0x00013c30


	//----- nvinfo : EIATTR_MBARRIER_INSTR_OFFSETS
	.align		4
.L_503:
        /*05f8*/ 	.byte	0x04, 0x39
        /*05fa*/ 	.short	(.L_505 - .L_504)


	//   ....[0]....
.L_504:
        /*05fc*/ 	.word	0x00000180
        /*0600*/ 	.word	0x000000ff
        /*0604*/ 	.word	0x00038800
        /*0608*/ 	.short	0x0100
        /*060a*/ 	.byte	0x08
	.zero		1


	//   ....[1]....
        /*060c*/ 	.word	0x00000190
        /*0610*/ 	.word	0x000000ff
        /*0614*/ 	.word	0x00038820
        /*0618*/ 	.short	0x0100
        /*061a*/ 	.byte	0x08
	.zero		1


	//   ....[2]....
        /*061c*/ 	.word	0x00000280
        /*0620*/ 	.word	0x000000ff
        /*0624*/ 	.word	0x00038830
        /*0628*/ 	.short	0x0100
        /*062a*/ 	.byte	0x08
	.zero		1


	//   ....[3]....
        /*062c*/ 	.word	0x00000290
        /*0630*/ 	.word	0x000000ff
        /*0634*/ 	.word	0x00038840
        /*0638*/ 	.short	0x0100
        /*063a*/ 	.byte	0x08
	.zero		1


	//   ....[4]....
        /*063c*/ 	.word	0x000002a0
        /*0640*/ 	.word	0x000000ff
        /*0644*/ 	.word	0x00038838
        /*0648*/ 	.short	0x0100
        /*064a*/ 	.byte	0x08
	.zero		1


	//   ....[5]....
        /*064c*/ 	.word	0x000002b0
        /*0650*/ 	.word	0x000000ff
        /*0654*/ 	.word	0x00038848
        /*0658*/ 	.short	0x0100
        /*065a*/ 	.byte	0x08
	.zero		1


	//   ....[6]....
        /*065c*/ 	.word	0x000003e0
        /*0660*/ 	.word	0x000000ff
        /*0664*/ 	.word	0x00038850
        /*0668*/ 	.short	0x0100
        /*066a*/ 	.byte	0x08
	.zero		1


	//   ....[7]....
        /*066c*/ 	.word	0x000003f0
        /*0670*/ 	.word	0x000000ff
        /*0674*/ 	.word	0x00038860
        /*0678*/ 	.short	0x0100
        /*067a*/ 	.byte	0x08
	.zero		1


	//   ....[8]....
        /*067c*/ 	.word	0x00000400
        /*0680*/ 	.word	0x000000ff
        /*0684*/ 	.word	0x00038858
        /*0688*/ 	.short	0x0100
        /*068a*/ 	.byte	0x08
	.zero		1


	//   ....[9]....
        /*068c*/ 	.word	0x00000410
        /*0690*/ 	.word	0x000000ff
        /*0694*/ 	.word	0x00038868
        /*0698*/ 	.short	0x0100
        /*069a*/ 	.byte	0x08
	.zero		1


	//   ....[10]....
        /*069c*/ 	.word	0x00000500
        /*06a0*/ 	.word	0x000000ff
        /*06a4*/ 	.word	0x00038870
        /*06a8*/ 	.short	0x0100
        /*06aa*/ 	.byte	0x06
	.zero		1


	//   ....[11]....
        /*06ac*/ 	.word	0x00000510
        /*06b0*/ 	.word	0x000000ff
        /*06b4*/ 	.word	0x00038880
        /*06b8*/ 	.short	0x0100
        /*06ba*/ 	.byte	0x06
	.zero		1


	//   ....[12]....
        /*06bc*/ 	.word	0x00000520
        /*06c0*/ 	.word	0x000000ff
        /*06c4*/ 	.word	0x00038878
        /*06c8*/ 	.short	0x0100
        /*06ca*/ 	.byte	0x06
	.zero		1


	//   ....[13]....
        /*06cc*/ 	.word	0x00000530
        /*06d0*/ 	.word	0x000000ff
        /*06d4*/ 	.word	0x00038888
        /*06d8*/ 	.short	0x0100
        /*06da*/ 	.byte	0x06
	.zero		1


	//   ....[14]....
        /*06dc*/ 	.word	0x00000660
        /*06e0*/ 	.word	0x000000ff
        /*06e4*/ 	.word	0x00038890
        /*06e8*/ 	.short	0x0100
        /*06ea*/ 	.byte	0x08
	.zero		1


	//   ....[15]....
        /*06ec*/ 	.word	0x00000670
        /*06f0*/ 	.word	0x000000ff
        /*06f4*/ 	.word	0x000388a0
        /*06f8*/ 	.short	0x0100
        /*06fa*/ 	.byte	0x08
	.zero		1


	//   ....[16]....
        /*06fc*/ 	.word	0x00000680
        /*0700*/ 	.word	0x000000ff
        /*0704*/ 	.word	0x00038898
        /*0708*/ 	.short	0x0100
        /*070a*/ 	.byte	0x08
	.zero		1


	//   ....[17]....
        /*070c*/ 	.word	0x00000690
        /*0710*/ 	.word	0x000000ff
        /*0714*/ 	.word	0x000388a8
        /*0718*/ 	.short	0x0100
        /*071a*/ 	.byte	0x08
	.zero		1


	//   ....[18]....
        /*071c*/ 	.word	0x000007d0
        /*0720*/ 	.word	0x000000ff
        /*0724*/ 	.word	0x000388b0
        /*0728*/ 	.short	0x0100
        /*072a*/ 	.byte	0x08
	.zero		1


	//   ....[19]....
        /*072c*/ 	.word	0x000007e0
        /*0730*/ 	.word	0x000000ff
        /*0734*/ 	.word	0x000388c0
        /*0738*/ 	.short	0x0100
        /*073a*/ 	.byte	0x08
	.zero		1


	//   ....[20]....
        /*073c*/ 	.word	0x000007f0
        /*0740*/ 	.word	0x000000ff
        /*0744*/ 	.word	0x000388b8
        /*0748*/ 	.short	0x0100
        /*074a*/ 	.byte	0x08
	.zero		1


	//   ....[21]....
        /*074c*/ 	.word	0x00000800
        /*0750*/ 	.word	0x000000ff
        /*0754*/ 	.word	0x000388c8
        /*0758*/ 	.short	0x0100
        /*075a*/ 	.byte	0x08
	.zero		1


	//   ....[22]....
        /*075c*/ 	.word	0x000018f0
        /*0760*/ 	.word	0x000000ff
        /*0764*/ 	.word	0x00038800
        /*0768*/ 	.short	0x010a
        /*076a*/ 	.byte	0x06
	.zero		1


	//   ....[23]....
        /*076c*/ 	.word	0x000019c0
        /*0770*/ 	.word	0x00000000
        /*0774*/ 	.word	0x00038830
        /*0778*/ 	.short	0x010a
        /*077a*/ 	.byte	0x3f
	.zero		1


	//   ....[24]....
        /*077c*/ 	.word	0x00001a00
        /*0780*/ 	.word	0x00000000
        /*0784*/ 	.word	0x00038830
        /*0788*/ 	.short	0x010a
        /*078a*/ 	.byte	0x3f
	.zero		1


	//   ....[25]....
        /*078c*/ 	.word	0x00004640
        /*0790*/ 	.word	0x000000ff
        /*0794*/ 	.word	0x00000000
        /*0798*/ 	.short	0x0101
        /*079a*/ 	.byte	0x04
	.zero		1


	//   ....[26]....
        /*079c*/ 	.word	0x00005d10
        /*07a0*/ 	.word	0x000000ff
        /*07a4*/ 	.word	0x00038830
        /*07a8*/ 	.short	0x010a
        /*07aa*/ 	.byte	0x04
	.zero		1


	//   ....[27]....
        /*07ac*/ 	.word	0x00005d60
        /*07b0*/ 	.word	0x000000ff
        /*07b4*/ 	.word	0x00038830
        /*07b8*/ 	.short	0x010a
        /*07ba*/ 	.byte	0x04
	.zero		1


	//   ....[28]....
        /*07bc*/ 	.word	0x000082d0
        /*07c0*/ 	.word	0x000000ff
        /*07c4*/ 	.word	0x00038850
        /*07c8*/ 	.short	0x010a
        /*07ca*/ 	.byte	0x04
	.zero		1


	//   ....[29]....
        /*07cc*/ 	.word	0x00008310
        /*07d0*/ 	.word	0x000000ff
        /*07d4*/ 	.word	0x00038850
        /*07d8*/ 	.short	0x010a
        /*07da*/ 	.byte	0x04
	.zero		1


	//   ....[30]....
        /*07dc*/ 	.word	0x00009030
        /*07e0*/ 	.word	0x000000ff
        /*07e4*/ 	.word	0x00000000
        /*07e8*/ 	.short	0x0101
        /*07ea*/ 	.byte	0x06
	.zero		1


	//   ....[31]....
        /*07ec*/ 	.word	0x00009e30
        /*07f0*/ 	.word	0x000000ff
        /*07f4*/ 	.word	0x00000000
        /*07f8*/ 	.short	0x0101
        /*07fa*/ 	.byte	0x04
	.zero		1


	//   ....[32]....
        /*07fc*/ 	.word	0x0000a040
        /*0800*/ 	.word	0x000000ff
        /*0804*/ 	.word	0x00038830
        /*0808*/ 	.short	0x010a
        /*080a*/ 	.byte	0x04
	.zero		1


	//   ....[33]....
        /*080c*/ 	.word	0x0000a080
        /*0810*/ 	.word	0x000000ff
        /*0814*/ 	.word	0x00038830
        /*0818*/ 	.short	0x010a
        /*081a*/ 	.byte	0x04
	.zero		1


	//   ....[34]....
        /*081c*/ 	.word	0x0000c9e0
        /*0820*/ 	.word	0x000000ff
        /*0824*/ 	.word	0x00038850
        /*0828*/ 	.short	0x010a
        /*082a*/ 	.byte	0x04
	.zero		1


	//   ....[35]....
        /*082c*/ 	.word	0x0000ca20
        /*0830*/ 	.word	0x000000ff
        /*0834*/ 	.word	0x00038850
        /*0838*/ 	.short	0x010a
        /*083a*/ 	.byte	0x04
	.zero		1


	//   ....[36]....
        /*083c*/ 	.word	0x0000d090
        /*0840*/ 	.word	0x000000ff
        /*0844*/ 	.word	0x00000000
        /*0848*/ 	.short	0x0101
        /*084a*/ 	.byte	0x06
	.zero		1


	//   ....[37]....
        /*084c*/ 	.word	0x0000de80
        /*0850*/ 	.word	0x000000ff
        /*0854*/ 	.word	0x00000000
        /*0858*/ 	.short	0x0101
        /*085a*/ 	.byte	0x04
	.zero		1


	//   ....[38]....
        /*085c*/ 	.word	0x0000e7a0
        /*0860*/ 	.word	0x000000ff
        /*0864*/ 	.word	0x00038850
        /*0868*/ 	.short	0x010a
        /*086a*/ 	.byte	0x07
	.zero		1


	//   ....[39]....
        /*086c*/ 	.word	0x0000e7e0
        /*0870*/ 	.word	0x000000ff
        /*0874*/ 	.word	0x00038850
        /*0878*/ 	.short	0x010a
        /*087a*/ 	.byte	0x07
	.zero		1


	//   ....[40]....
        /*087c*/ 	.word	0x0000ee30
        /*0880*/ 	.word	0x000000ff
        /*0884*/ 	.word	0x00000000
        /*0888*/ 	.short	0x0101
        /*088a*/ 	.byte	0x04
	.zero		1


	//   ....[41]....
        /*088c*/ 	.word	0x00010d80
        /*0890*/ 	.word	0x000000ff
        /*0894*/ 	.word	0x00000000
        /*0898*/ 	.short	0x0101
        /*089a*/ 	.byte	0x05
	.zero		1


	//   ....[42]....
        /*089c*/ 	.word	0x000133f0
        /*08a0*/ 	.word	0x00000000
        /*08a4*/ 	.word	0x00038840
        /*08a8*/ 	.short	0x010a
        /*08aa*/ 	.byte	0x3f
	.zero		1


	//   ....[43]....
        /*08ac*/ 	.word	0x00013a10
        /*08b0*/ 	.word	0x00000000
        /*08b4*/ 	.word	0x00038830
        /*08b8*/ 	.short	0x0107
        /*08ba*/ 	.byte	0x3f
	.zero		1


	//   ....[44]....
        /*08bc*/ 	.word	0x00013ad0
        /*08c0*/ 	.word	0x00000000
        /*08c4*/ 	.word	0x00038830
        /*08c8*/ 	.short	0x0101
        /*08ca*/ 	.byte	0x3f
	.zero		1


	//   ....[45]....
        /*08cc*/ 	.word	0x000145b0
        /*08d0*/ 	.word	0x00000011
        /*08d4*/ 	.word	0x00038800
        /*08d8*/ 	.short	0x0107
        /*08da*/ 	.byte	0x3f
	.zero		1


	//   ....[46]....
        /*08dc*/ 	.word	0x000146a0
        /*08e0*/ 	.word	0x00000011
        /*08e4*/ 	.word	0x00038800
        /*08e8*/ 	.short	0x0101
        /*08ea*/ 	.byte	0x3f
	.zero		1


	//   ....[47]....
        /*08ec*/ 	.word	0x000146c0
        /*08f0*/ 	.word	0x00000011
        /*08f4*/ 	.word	0x00038820
        /*08f8*/ 	.short	0x010a
        /*08fa*/ 	.byte	0x3f
	.zero		1


	//   ....[48]....
        /*08fc*/ 	.word	0x00014a10
        /*0900*/ 	.word	0x00000006
        /*0904*/ 	.word	0x00038840
        /*0908*/ 	.short	0x010a
        /*090a*/ 	.byte	0x3f
	.zero		1


	//   ....[49]....
        /*090c*/ 	.word	0x00014ed0
        /*0910*/ 	.word	0x00000006
        /*0914*/ 	.word	0x00038830
        /*0918*/ 	.short	0x0107
        /*091a*/ 	.byte	0x3f
	.zero		1


	//   ....[50]....
        /*091c*/ 	.word	0x00014f80
        /*0920*/ 	.word	0x00000006
        /*0924*/ 	.word	0x00038830
        /*0928*/ 	.short	0x0101
        /*092a*/ 	.byte	0x3f
	.zero		1


	//   ....[51]....
        /*092c*/ 	.word	0x00014fe0
        /*0930*/ 	.word	0x00000006
        /*0934*/ 	.word	0x00038860
        /*0938*/ 	.short	0x010a
        /*093a*/ 	.byte	0x3f
	.zero		1


	//   ....[52]....
        /*093c*/ 	.word	0x000154e0
        /*0940*/ 	.word	0x00000006
        /*0944*/ 	.word	0x00038850
        /*0948*/ 	.short	0x0107
        /*094a*/ 	.byte	0x3f
	.zero		1


	//   ....[53]....
        /*094c*/ 	.word	0x000156a0
        /*0950*/ 	.word	0x00000006
        /*0954*/ 	.word	0x00038850
        /*0958*/ 	.short	0x0101
        /*095a*/ 	.byte	0x3f
	.zero		1


	//   ....[54]....
        /*095c*/ 	.word	0x000158a0
        /*0960*/ 	.word	0x00000004
        /*0964*/ 	.word	0x00038860
        /*0968*/ 	.short	0x010a
        /*096a*/ 	.byte	0x3f
	.zero		1


	//   ....[55]....
        /*096c*/ 	.word	0x00015d80
        /*0970*/ 	.word	0x00000004
        /*0974*/ 	.word	0x00038850
        /*0978*/ 	.short	0x0107
        /*097a*/ 	.byte	0x3f
	.zero		1


	//   ....[56]....
        /*097c*/ 	.word	0x00015e30
        /*0980*/ 	.word	0x00000004
        /*0984*/ 	.word	0x00038850
        /*0988*/ 	.short	0x0101
        /*098a*/ 	.byte	0x3f
	.zero		1


	//   ....[57]....
        /*098c*/ 	.word	0x000160d0
        /*0990*/ 	.word	0x00000004
        /*0994*/ 	.word	0x00038820
        /*0998*/ 	.short	0x010a
        /*099a*/ 	.byte	0x3f
	.zero		1


	//   ....[58]....
        /*099c*/ 	.word	0x00016270
        /*09a0*/ 	.word	0x00000005
        /*09a4*/ 	.word	0x00038840
        /*09a8*/ 	.short	0x010a
        /*09aa*/ 	.byte	0x3f
	.zero		1


	//   ....[59]....
        /*09ac*/ 	.word	0x00016310
        /*09b0*/ 	.word	0x00000017
        /*09b4*/ 	.word	0x00038840
        /*09b8*/ 	.short	0x010a
        /*09ba*/ 	.byte	0x3f
	.zero		1


	//   ....[60]....
        /*09bc*/ 	.word	0x00016350
        /*09c0*/ 	.word	0x00000005
        /*09c4*/ 	.word	0x00038860
        /*09c8*/ 	.short	0x010a
        /*09ca*/ 	.byte	0x3f
	.zero		1


	//   ....[61]....
        /*09cc*/ 	.word	0x00016390
        /*09d0*/ 	.word	0x00000017
        /*09d4*/ 	.word	0x00038860
        /*09d8*/ 	.short	0x010a
        /*09da*/ 	.byte	0x3f
	.zero		1


	//   ....[62]....
        /*09dc*/ 	.word	0x00016410
        /*09e0*/ 	.word	0x00000003
        /*09e4*/ 	.word	0x00038800
        /*09e8*/ 	.short	0x010a
        /*09ea*/ 	.byte	0x3f
	.zero		1


	//   ....[63]....
        /*09ec*/ 	.word	0x00016460
        /*09f0*/ 	.word	0x00000000
        /*09f4*/ 	.word	0x00038830
        /*09f8*/ 	.short	0x010a
        /*09fa*/ 	.byte	0x3f
	.zero		1


	//   ....[64]....
        /*09fc*/ 	.word	0x000164d0
        /*0a00*/ 	.word	0x00000099
        /*0a04*/ 	.word	0x00038830
        /*0a08*/ 	.short	0x010a
        /*0a0a*/ 	.byte	0x3f
	.zero		1


	//   ....[65]....
        /*0a0c*/ 	.word	0x00016530
        /*0a10*/ 	.word	0x00000002
        /*0a14*/ 	.word	0x00038850
        /*0a18*/ 	.short	0x010a
        /*0a1a*/ 	.byte	0x3f
	.zero		1


	//   ....[66]....
        /*0a1c*/ 	.word	0x00016590
        /*0a20*/ 	.word	0x00000004
        /*0a24*/ 	.word	0x00038830
        /*0a28*/ 	.short	0x010a
        /*0a2a*/ 	.byte	0x3f
	.zero		1


	//   ....[67]....
        /*0a2c*/ 	.word	0x000165f0
        /*0a30*/ 	.word	0x00000002
        /*0a34*/ 	.word	0x00038850
        /*0a38*/ 	.short	0x010a
        /*0a3a*/ 	.byte	0x3f
	.zero		1


	//   ....[68]....
        /*0a3c*/ 	.word	0x00016650
        /*0a40*/ 	.word	0x00000007
        /*0a44*/ 	.word	0x00038850
        /*0a48*/ 	.short	0x010a
        /*0a4a*/ 	.byte	0x3f
	.zero		1


	//   ....[69]....
        /*0a4c*/ 	.word	0x00016750
        /*0a50*/ 	.word	0x00000000
        /*0a54*/ 	.word	0x00038840
        /*0a58*/ 	.short	0x010a
        /*0a5a*/ 	.byte	0x3f
	.zero		1


	//   ....[70]....
        /*0a5c*/ 	.word	0x00017980
        /*0a60*/ 	.word	0x00000011
        /*0a64*/ 	.word	0x00038820
        /*0a68*/ 	.short	0x010a
        /*0a6a*/ 	.byte	0x3f
	.zero		1


	//   ....[71]....
        /*0a6c*/ 	.word	0x000179d0
        /*0a70*/ 	.word	0x00000006
        /*0a74*/ 	.word	0x00038840
        /*0a78*/ 	.short	0x010a
        /*0a7a*/ 	.byte	0x3f
	.zero		1


	//   ....[72]....
        /*0a7c*/ 	.word	0x00018020
        /*0a80*/ 	.word	0x00000006
        /*0a84*/ 	.word	0x00038860
        /*0a88*/ 	.short	0x010a
        /*0a8a*/ 	.byte	0x3f
	.zero		1


	//   ....[73]....
        /*0a8c*/ 	.word	0x00018790
        /*0a90*/ 	.word	0x00000004
        /*0a94*/ 	.word	0x00038860
        /*0a98*/ 	.short	0x010a
        /*0a9a*/ 	.byte	0x3f
	.zero		1


	//   ....[74]....
        /*0a9c*/ 	.word	0x00019040
        /*0aa0*/ 	.word	0x00000004
        /*0aa4*/ 	.word	0x00038820
        /*0aa8*/ 	.short	0x010a
        /*0aaa*/ 	.byte	0x3f
	.zero		1


	//   ....[75]....
        /*0aac*/ 	.word	0x000191e0
        /*0ab0*/ 	.word	0x00000005
        /*0ab4*/ 	.word	0x00038840
        /*0ab8*/ 	.short	0x010a
        /*0aba*/ 	.byte	0x3f
	.zero		1


	//   ....[76]....
        /*0abc*/ 	.word	0x00019230
        /*0ac0*/ 	.word	0x00000017
        /*0ac4*/ 	.word	0x00038840
        /*0ac8*/ 	.short	0x010a
        /*0aca*/ 	.byte	0x3f
	.zero		1


	//   ....[77]....
        /*0acc*/ 	.word	0x00019280
        /*0ad0*/ 	.word	0x00000005
        /*0ad4*/ 	.word	0x00038860
        /*0ad8*/ 	.short	0x010a
        /*0ada*/ 	.byte	0x3f
	.zero		1


	//----- nvinfo : EIATTR_NUM_MBARRIERS
	.align		4
.L_505:
        /*0adc*/ 	.byte	0x03, 0x38
        /*0ade*/ 	.short	0x0016


	//----- nvinfo : EIATTR_EXIT_INSTR_OFFSETS
	.align		4
        /*0ae0*/ 	.byte	0x04, 0x1c
        /*0ae2*/ 	.short	(.L_507 - .L_506)


	//   ....[0]....
.L_506:
        /*0ae4*/ 	.word	0x00000950


	//   ....[1]....
        /*0ae8*/ 	.word	0x00011fe0


	//   ....[2]....
        /*0aec*/ 	.word	0x000163e0


	//----- nvinfo : EIATTR_MAX_THREADS
	.align		4
.L_507:
        /*0af0*/ 	.byte	0x04, 0x05
        /*0af2*/ 	.short	(.L_509 - .L_508)
.L_508:
        /*0af4*/ 	.word	0x00000180
        /*0af8*/ 	.word	0x00000001
        /*0afc*/ 	.word	0x00000001


	//----- nvinfo : EIATTR_CRS_STACK_SIZE
	.align		4
.L_509:
        /*0b00*/ 	.byte	0x04, 0x1e
        /*0b02*/ 	.short	(.L_511 - .L_510)
.L_510:
        /*0b04*/ 	.word	0x00000000


	//----- nvinfo : EIATTR_CBANK_PARAM_SIZE
	.align		4
.L_511:
        /*0b08*/ 	.byte	0x03, 0x19
        /*0b0a*/ 	.short	0x0af0


	//----- nvinfo : EIATTR_PARAM_CBANK
	.align		4
        /*0b0c*/ 	.byte	0x04, 0x0a
        /*0b0e*/ 	.short	(.L_513 - .L_512)
	.align		4
.L_512:
        /*0b10*/ 	.word	index@(.nv.constant0._ZN7cutlass13device_kernelIN5flash11enable_sm90INS1_16FlashAttnFwdSm90INS1_25CollectiveMainloopFwdSm90ILi2EN4cute5tupleIJNS5_1CILi1EEES8_S8_EEENS6_IJNS7_ILi128EEENS7_ILi80EEENS7_ILi256EEEEEELi256ENS_10bfloat16_tEfNS_4arch4Sm90ELb1ELb0ELb1ELb0ELb1ELb0ELb0ELb1ELb1ELb1ELb0ELb0EEENS1_21CollectiveEpilogueFwdINS6_IJSA_SC_SB_EEES9_SE_SG_Li256ELb0ELb1ELb0ELb0EEENS1_30DynamicPersistentTileSchedulerILi256ELi128ELb0ELb1ELb1EEEEEEEEEvNT_6ParamsE)
        /*0b14*/ 	.short	0x0210
        /*0b16*/ 	.short	0x0af0


	//----- nvinfo : EIATTR_SW_WAR
	.align		4
.L_513:
        /*0b18*/ 	.byte	0x04, 0x36
        /*0b1a*/ 	.short	(.L_515 - .L_514)
.L_514:
        /*0b1c*/ 	.word	0x00000008
.L_515:


//--------------------- .nv.info._ZN7cutlass13device_kernelIN5flash11enable_sm90INS1_16FlashAttnFwdSm90INS1_25CollectiveMainloopFwdSm90ILi2EN4cute5tupleIJNS5_1CILi1EEES8_S8_EEENS6_IJNS7_ILi128EEENS7_ILi80EEENS7_ILi256EEEEEELi256ENS_10bfloat16_tEfNS_4arch4Sm90ELb1ELb0ELb1ELb1ELb1ELb0ELb0ELb1ELb1ELb1ELb0ELb0EEENS1_21CollectiveEpilogueFwdINS6_IJSA_SC_SB_EEES9_SE_SG_Li256ELb1ELb1ELb0ELb0EEENS1_36VarlenDynamicPersistentTileSchedulerILi128ELi80ELi256ELi128ELb0ELb1ELb1ELb1ELb1ELb1EEEEEEEEEvNT_6ParamsE --------------------------
	.section	.nv.info._ZN7cutlass13device_kernelIN5flash11enable_sm90INS1_16FlashAttnFwdSm90INS1_25CollectiveMainloopFwdSm90ILi2EN4cute5tupleIJNS5_1CILi1EEES8_S8_EEENS6_IJNS7_ILi128EEENS7_ILi80EEENS7_ILi256EEEEEELi256ENS_10bfloat16_tEfNS_4arch4Sm90ELb1ELb0ELb1ELb1ELb1ELb0ELb0ELb1ELb1ELb1ELb0ELb0EEENS1_21CollectiveEpilogueFwdINS6_IJSA_SC_SB_EEES9_SE_SG_Li256ELb1ELb1ELb0ELb0EEENS1_36VarlenDynamicPersistentTileSchedulerILi128ELi80ELi256ELi128ELb0ELb1ELb1ELb1ELb1ELb1EEEEEEEEEvNT_6ParamsE,"",@"SHT_CUDA_INFO"
	.sectionflags	@""
	.align	4


	//----- nvinfo : EIATTR_CUDA_API_VERSION
	.align		4
        /*0000*/ 	.byte	0x04, 0x37
        /*0002*/ 	.short	(.L_517 - .L_516)
.L_516:
        /*0004*/ 	.word	0x00000082


	//----- nvinfo : EIATTR_KPARAM_INFO
	.align		4
.L_517:
        /*0008*/ 	.byte	0x04, 0x17
        /*000a*/ 	.short	(.L_519 - .L_518)
.L_518:
        /*000c*/ 	.word	0x00000000
        /*0010*/ 	.short	0x0000
        /*0012*/ 	.short	0x0070
        /*0014*/ 	.byte	0x00, 0xf0, 0x01, 0x2a


	//----- nvinfo : EIATTR_SPARSE_MMA_MASK
	.align		4
.L_519:
        /*0018*/ 	.byte	0x03, 0x50
        /*001a*/ 	.short	0x0000


	//----- nvinfo : EIATTR_MAXREG_COUNT
	.align		4
        /*001c*/ 	.byte	0x03, 0x1b
        /*001e*/ 	.short	0x00a8


	//----- nvinfo : EIATTR_NUM_BARRIERS
	.align		4
        /*0020*/ 	.byte	0x02, 0x4c
        /*0022*/ 	.byte	0x09
	.zero		1


	//----- nvinfo : EIATTR_EXTERNS
	.align		4
        /*0024*/ 	.byte	0x04, 0x0f
        /*0026*/ 	.short	(.L_521 - .L_520)


	//   ....[0]....
	.align		4
.L_520:
        /*0028*/ 	.word	index@(__assertfail)


	//----- nvinfo : EIATTR_ANNOTATIONS
	.align		4
.L_521:
        /*002c*/ 	.byte	0x04, 0x55
        /*002e*/ 	.short	(.L_523 - .L_522)


	//   ....[0]....
.L_522:
        /* <DEDUP_REMOVED lines=20> */


	//----- nvinfo : EIATTR_MERCURY_ISA_VERSION
	.align		4
.L_523:
        /*0160*/ 	.byte	0x03, 0x5f
        /*0162*/ 	.short	0x0101


	//----- nvinfo : EIATTR_UNUSED_LOAD_BYTE_OFFSET
	.align		4
        /*0164*/ 	.byte	0x04, 0x44
        /*0166*/ 	.short	(.L_525 - .L_524)


	//   ....[0]....
.L_524:
        /*0168*/ 	.word	0x00000950
        /*016c*/ 	.word	0x0000fff0


	//   ....[1]....
        /*0170*/ 	.word	0x0000f780
        /*0174*/ 	.word	0x0000fff0


	//----- nvinfo : EIATTR_INT_WARP_WIDE_INSTR_OFFSETS
	.align		4
.L_525:
        /*0178*/ 	.byte	0x04, 0x31
        /*017a*/ 	.short	(.L_527 - .L_526)


	//   ....[0]....
.L_526:
        /*017c*/ 	.word	0x000000c0


	//   ....[1]....
        /*0180*/ 	.word	0x000000d0


	//   ....[2]....
        /*0184*/ 	.word	0x00000170


	//   ....[3]....
        /*0188*/ 	.word	0x00013a20


	//   ....[4]....
        /*018c*/ 	.word	0x00013ab0


	//   ....[5]....
        /*0190*/ 	.word	0x00016a60


	//   ....[6]....
        /*0194*/ 	.word	0x00016af0


	//----- nvinfo : EIATTR_COOP_GROUP_MASK_REGIDS
	.align		4
.L_527:
        /*0198*/ 	.byte	0x04, 0x29
        /*019a*/ 	.short	(.L_529 - .L_528)


	//   ....[0]....
.L_528:
        /*019c*/ 	.word	0xffffffff


	//   ....[1]....
        /*01a0*/ 	.word	0xffffffff


	//   ....[2]....
        /*01a4*/ 	.word	0xffffffff


	//   ....[3]....
        /*01a8*/ 	.word	0xffffffff


	//   ....[4]....
        /*01ac*/ 	.word	0xffffffff


	//   ....[5]....
        /*01b0*/ 	.word	0xffffffff


	//   ....[6]....
        /*01b4*/ 	.word	0xffffffff


	//   ....[7]....
        /*01b8*/ 	.word	0xffffffff


	//   ....[8]....
        /*01bc*/ 	.word	0xffffffff


	//   ....[9]....
        /*01c0*/ 	.word	0xffffffff


	//   ....[10]....
        /*01c4*/ 	.word	0xffffffff


	//   ....[11]....
        /*01c8*/ 	.word	0xffffffff


	//   ....[12]....
        /*01cc*/ 	.word	0xffffffff


	//   ....[13]....
        /*01d0*/ 	.word	0xffffffff


	//   ....[14]....
        /*01d4*/ 	.word	0xffffffff


	//   ....[15]....
        /*01d8*/ 	.word	0xffffffff


	//   ....[16]....
        /*01dc*/ 	.word	0xffffffff


	//   ....[17]....
        /*01e0*/ 	.word	0xffffffff


	//   ....[18]....
        /*01e4*/ 	.word	0xffffffff


	//   ....[19]....
        /*01e8*/ 	.word	0xffffffff


	//   ....[20]....
        /*01ec*/ 	.word	0xffffffff


	//   ....[21]....
        /*01f0*/ 	.word	0xffffffff


	//   ....[22]....
        /*01f4*/ 	.word	0xffffffff


	//   ....[23]....
        /*01f8*/ 	.word	0xffffffff


	//   ....[24]....
        /*01fc*/ 	.word	0xffffffff


	//   ....[25]....
        /*0200*/ 	.word	0xffffffff


	//   ....[26]....
        /*0204*/ 	.word	0xffffffff


	//   ....[27]....
        /*0208*/ 	.word	0xffffffff


	//   ....[28]....
        /*020c*/ 	.word	0xffffffff


	//   ....[29]....
        /*0210*/ 	.word	0xffffffff


	//   ....[30]....
        /*0214*/ 	.word	0xffffffff


	//   ....[31]....
        /*0218*/ 	.word	0xffffffff


	//   ....[32]....
        /*021c*/ 	.word	0xffffffff


	//   ....[33]....
        /*0220*/ 	.word	0xffffffff


	//   ....[34]....
        /*0224*/ 	.word	0xffffffff


	//   ....[35]....
        /*0228*/ 	.word	0xffffffff


	//   ....[36]....
        /*022c*/ 	.word	0xffffffff


	//   ....[37]....
        /*0230*/ 	.word	0xffffffff


	//   ....[38]....
        /*0234*/ 	.word	0xffffffff


	//   ....[39]....
        /*0238*/ 	.word	0xffffffff


	//   ....[40]....
        /*023c*/ 	.word	0xffffffff


	//   ....[41]....
        /*0240*/ 	.word	0xffffffff


	//   ....[42]....
        /*0244*/ 	.word	0xffffffff


	//   ....[43]....
        /*0248*/ 	.word	0xffffffff


	//   ....[44]....
        /*024c*/ 	.word	0xffffffff


	//   ....[45]....
        /*0250*/ 	.word	0xffffffff


	//   ....[46]....
        /*0254*/ 	.word	0xffffffff


	//   ....[47]....
        /*0258*/ 	.word	0xffffffff


	//   ....[48]....
        /*025c*/ 	.word	0xffffffff


	//   ....[49]....
        /*0260*/ 	.word	0xffffffff


	//   ....[50]....
        /*0264*/ 	.word	0xffffffff


	//   ....[51]....
        /*0268*/ 	.word	0xffffffff


	//   ....[52]....
        /*026c*/ 	.word	0xffffffff


	//   ....[53]....
        /*0270*/ 	.word	0xffffffff


	//   ....[54]....
        /*0274*/ 	.word	0xffffffff


	//   ....[55]....
        /*0278*/ 	.word	0xffffffff


	//   ....[56]....
        /*027c*/ 	.word	0xffffffff


	//   ....[57]....
        /*0280*/ 	.word	0xffffffff


	//   ....[58]....
        /*0284*/ 	.word	0xffffffff


	//   ....[59]....
        /*0288*/ 	.word	0xffffffff


	//   ....[60]....
        /*028c*/ 	.word	0xffffffff


	//   ....[61]....
        /*0290*/ 	.word	0xffffffff


	//   ....[62]....
        /*0294*/ 	.word	0xffffffff


	//   ....[63]....
        /*0298*/ 	.word	0xffffffff


	//   ....[64]....
        /*029c*/ 	.word	0xffffffff


	//   ....[65]....
        /*02a0*/ 	.word	0xffffffff


	//   ....[66]....
        /*02a4*/ 	.word	0xffffffff


	//   ....[67]....
        /*02a8*/ 	.word	0xffffffff


	//   ....[68]....
        /*02ac*/ 	.word	0xffffffff


	//   ....[69]....
        /*02b0*/ 	.word	0xffffffff


	//   ....[70]....
        /*02b4*/ 	.word	0xffffffff


	//   ....[71]....
        /*02b8*/ 	.word	0xffffffff


	//   ....[72]....
        /*02bc*/ 	.word	0xffffffff


	//   ....[73]....
        /*02c0*/ 	.word	0xffffffff


	//   ....[74]....
        /*02c4*/ 	.word	0xffffffff


	//   ....[75]....
        /*02c8*/ 	.word	0xffffffff


	//   ....[76]....
        /*02cc*/ 	.word	0xffffffff


	//   ....[77]....
        /*02d0*/ 	.word	0xffffffff


	//   ....[78]....
        /*02d4*/ 	.word	0xffffffff


	//   ....[79]....
        /*02d8*/ 	.word	0xffffffff


	//   ....[80]....
        /*02dc*/ 	.word	0xffffffff


	//   ....[81]....
        /*02e0*/ 	.word	0xffffffff


	//   ....[82]....
        /*02e4*/ 	.word	0xffffffff


	//   ....[83]....
        /*02e8*/ 	.word	0xffffffff


	//   ....[84]....
        /*02ec*/ 	.word	0xffffffff


	//   ....[85]....
        /*02f0*/ 	.word	0xffffffff


	//   ....[86]....
        /*02f4*/ 	.word	0xffffffff


	//   ....[87]....
        /*02f8*/ 	.word	0xffffffff


	//   ....[88]....
        /*02fc*/ 	.word	0xffffffff


	//   ....[89]....
        /*0300*/ 	.word	0xffffffff


	//   ....[90]....
        /*0304*/ 	.word	0xffffffff


	//   ....[91]....
        /*0308*/ 	.word	0xffffffff


	//   ....[92]....
        /*030c*/ 	.word	0xffffffff


	//   ....[93]....
        /*0310*/ 	.word	0xffffffff


	//   ....[94]....
        /*0314*/ 	.word	0xffffffff


	//   ....[95]....
        /*0318*/ 	.word	0xffffffff


	//   ....[96]....
        /*031c*/ 	.word	0xffffffff


	//   ....[97]....
        /*0320*/ 	.word	0xffffffff


	//   ....[98]....
        /*0324*/ 	.word	0xffffffff


	//   ....[99]....
        /*0328*/ 	.word	0xffffffff


	//   ....[100]....
        /*032c*/ 	.word	0xffffffff


	//   ....[101]....
        /*0330*/ 	.word	0xffffffff


	//   ....[102]....
        /*0334*/ 	.word	0xffffffff


	//   ....[103]....
        /*0338*/ 	.word	0xffffffff


	//   ....[104]....
        /*033c*/ 	.word	0xffffffff


	//   ....[105]....
        /*0340*/ 	.word	0xffffffff


	//   ....[106]....
        /*0344*/ 	.word	0xffffffff


	//   ....[107]....
        /*0348*/ 	.word	0xffffffff


	//   ....[108]....
        /*034c*/ 	.word	0xffffffff


	//   ....[109]....
        /*0350*/ 	.word	0xffffffff


	//   ....[110]....
        /*0354*/ 	.word	0xffffffff


	//   ....[111]....
        /*0358*/ 	.word	0xffffffff


	//   ....[112]....
        /*035c*/ 	.word	0xffffffff


	//   ....[113]....
        /*0360*/ 	.word	0xffffffff


	//   ....[114]....
        /*0364*/ 	.word	0xffffffff


	//   ....[115]....
        /*0368*/ 	.word	0xffffffff


	//   ....[116]....
        /*036c*/ 	.word	0xffffffff


	//   ....[117]....
        /*0370*/ 	.word	0xffffffff


	//   ....[118]....
        /*0374*/ 	.word	0xffffffff


	//   ....[119]....
        /*0378*/ 	.word	0xffffffff


	//   ....[120]....
        /*037c*/ 	.word	0xffffffff


	//   ....[121]....
        /*0380*/ 	.word	0xffffffff


	//   ....[122]....
        /*0384*/ 	.word	0xffffffff


	//   ....[123]....
        /*0388*/ 	.word	0xffffffff


	//   ....[124]....
        /*038c*/ 	.word	0xffffffff


	//   ....[125]....
        /*0390*/ 	.word	0xffffffff


	//   ....[126]....
        /*0394*/ 	.word	0xffffffff


	//   ....[127]....
        /*0398*/ 	.word	0xffffffff


	//   ....[128]....
        /*039c*/ 	.word	0xffffffff


	//   ....[129]....
        /*03a0*/ 	.word	0xffffffff


	//   ....[130]....
        /*03a4*/ 	.word	0xffffffff


	//   ....[131]....
        /*03a8*/ 	.word	0xffffffff


	//   ....[132]....
        /*03ac*/ 	.word	0xffffffff


	//   ....[133]....
        /*03b0*/ 	.word	0xffffffff


	//   ....[134]....
        /*03b4*/ 	.word	0xffffffff


	//   ....[135]....
        /*03b8*/ 	.word	0xffffffff


	//   ....[136]....
        /*03bc*/ 	.word	0xffffffff


	//   ....[137]....
        /*03c0*/ 	.word	0x0500000f


	//   ....[138]....
        /*03c4*/ 	.word	0x0500000f


	//   ....[139]....
        /*03c8*/ 	.word	0x0500000f


	//   ....[140]....
        /*03cc*/ 	.word	0x0500000f


	//   ....[141]....
        /*03d0*/ 	.word	0x0500000f


	//   ....[142]....
        /*03d4*/ 	.word	0x0500000f


	//   ....[143]....
        /*03d8*/ 	.word	0x0500000f


	//   ....[144]....
        /*03dc*/ 	.word	0x0500000f


	//   ....[145]....
        /*03e0*/ 	.word	0x0500000f


	//   ....[146]....
        /*03e4*/ 	.word	0x0500000f


	//   ....[147]....
        /*03e8*/ 	.word	0x0500000f


	//   ....[148]....
        /*03ec*/ 	.word	0x0500000f


	//   ....[149]....
        /*03f0*/ 	.word	0x0500000f


	//   ....[150]....
        /*03f4*/ 	.word	0x0500000f


	//   ....[151]....
        /*03f8*/ 	.word	0x0500000f


	//   ....[152]....
        /*03fc*/ 	.word	0x0500000f


	//   ....[153]....
        /*0400*/ 	.word	0x0500000f


	//   ....[154]....
        /*0404*/ 	.word	0x0500000f


	//   ....[155]....
        /*0408*/ 	.word	0x0500000f


	//   ....[156]....
        /*040c*/ 	.word	0x0500000f


	//   ....[157]....
        /*0410*/ 	.word	0x0500000f


	//   ....[158]....
        /*0414*/ 	.word	0x0500000f


	//   ....[159]....
        /*0418*/ 	.word	0x0500000f


	//   ....[160]....
        /*041c*/ 	.word	0x0500000f


	//   ....[161]....
        /*0420*/ 	.word	0x0500000f


	//   ....[162]....
        /*0424*/ 	.word	0x0500000f


	//   ....[163]....
        /*0428*/ 	.word	0x0500000f


	//   ....[164]....
        /*042c*/ 	.word	0x0500000f


	//   ....[165]....
        /*0430*/ 	.word	0x0500000f


	//   ....[166]....
        /*0434*/ 	.word	0x0500000f


	//   ....[167]....
        /*0438*/ 	.word	0x0500000f


	//   ....[168]....
        /*043c*/ 	.word	0x0500000f


	//   ....[169]....
        /*0440*/ 	.word	0x0500000f


	//   ....[170]....
        /*0444*/ 	.word	0x0500000f


	//   ....[171]....
        /*0448*/ 	.word	0x0500000f


	//   ....[172]....
        /*044c*/ 	.word	0x0500000f


	//   ....[173]....
        /*0450*/ 	.word	0x0500000f


	//   ....[174]....
        /*0454*/ 	.word	0x0500000f


	//   ....[175]....
        /*0458*/ 	.word	0x0500000f


	//   ....[176]....
        /*045c*/ 	.word	0x0500000f


	//   ....[177]....
        /*0460*/ 	.word	0x0500000f


	//   ....[178]....
        /*0464*/ 	.word	0x0500000f


	//   ....[179]....
        /*0468*/ 	.word	0x0500000f


	//   ....[180]....
        /*046c*/ 	.word	0x0500000f


	//   ....[181]....
        /*0470*/ 	.word	0x0500000f


	//   ....[182]....
        /*0474*/ 	.word	0x0500000f


	//   ....[183]....
        /*0478*/ 	.word	0x0500000f


	//   ....[184]....
        /*047c*/ 	.word	0x0500000f


	//   ....[185]....
        /*0480*/ 	.word	0x0500000f


	//   ....[186]....
        /*0484*/ 	.word	0x0500000f


	//   ....[187]....
        /*0488*/ 	.word	0x0500000f


	//   ....[188]....
        /*048c*/ 	.word	0x0500000f


	//   ....[189]....
        /*0490*/ 	.word	0x0500000f


	//   ....[190]....
        /*0494*/ 	.word	0x0500000f


	//   ....[191]....
        /*0498*/ 	.word	0x0500000f


	//   ....[192]....
        /*049c*/ 	.word	0x0500000f


	//   ....[193]....
        /*04a0*/ 	.word	0x0500000f


	//   ....[194]....
        /*04a4*/ 	.word	0x0500000f


	//   ....[195]....
        /*04a8*/ 	.word	0x0500000f


	//   ....[196]....
        /*04ac*/ 	.word	0x0500000f


	//   ....[197]....
        /*04b0*/ 	.word	0x0500000f


	//   ....[198]....
        /*04b4*/ 	.word	0x0500000f


	//   ....[199]....
        /*04b8*/ 	.word	0x0500000f


	//   ....[200]....
        /*04bc*/ 	.word	0x0500000f


	//   ....[201]....
        /*04c0*/ 	.word	0x0500000f


	//   ....[202]....
        /*04c4*/ 	.word	0x0500000f


	//   ....[203]....
        /*04c8*/ 	.word	0x0500000f


	//   ....[204]....
        /*04cc*/ 	.word	0x0500000f


	//   ....[205]....
        /*04d0*/ 	.word	0x0500000f


	//   ....[206]....
        /*04d4*/ 	.word	0x0500000f


	//   ....[207]....
        /*04d8*/ 	.word	0x0500000f


	//   ....[208]....
        /*04dc*/ 	.word	0x0500000f


	//   ....[209]....
        /*04e0*/ 	.word	0x0500000f


	//   ....[210]....
        /*04e4*/ 	.word	0x0500000f


	//   ....[211]....
        /*04e8*/ 	.word	0x0500000f


	//----- nvinfo : EIATTR_COOP_GROUP_INSTR_OFFSETS
	.align		4
.L_529:
        /*04ec*/ 	.byte	0x04, 0x28
        /*04ee*/ 	.short	(.L_531 - .L_530)


	//   ....[0]....
.L_530:
        /*04f0*/ 	.word	0x00000070


	//   ....[1]....
        /*04f4*/ 	.word	0x000000b0


	//   ....[2]....
        /*04f8*/ 	.word	0x000002d0


	//   ....[3]....
        /*04fc*/ 	.word	0x00000430


	//   ....[4]....
        /*0500*/ 	.word	0x00000550


	//   ....[5]....
        /*0504*/ 	.word	0x000006b0


	//   ....[6]....
        /*0508*/ 	.word	0x00001900


	//   ....[7]....
        /*050c*/ 	.word	0x00004370


	//   ....[8]....
        /*0510*/ 	.word	0x00004460


	//   ....[9]....
        /*0514*/ 	.word	0x00004e90


	//   ....[10]....
        /*0518*/ 	.word	0x00004f40


	//   ....[11]....
        /*051c*/ 	.word	0x00005530


	//   ....[12]....
        /*0520*/ 	.word	0x000055c0


	//   ....[13]....
        /*0524*/ 	.word	0x00008a70


	//   ....[14]....
        /*0528*/ 	.word	0x00009100


	//   ....[15]....
        /*052c*/ 	.word	0x00009130


	//   ....[16]....
        /*0530*/ 	.word	0x000091d0


	//   ....[17]....
        /*0534*/ 	.word	0x00009800


	//   ....[18]....
        /*0538*/ 	.word	0x00009860


	//   ....[19]....
        /*053c*/ 	.word	0x0000d6b0


	//   ....[20]....
        /*0540*/ 	.word	0x0000d6e0


	//   ....[21]....
        /*0544*/ 	.word	0x0000d700


	//   ....[22]....
        /*0548*/ 	.word	0x0000d720


	//   ....[23]....
        /*054c*/ 	.word	0x0000ea80


	//   ....[24]....
        /*0550*/ 	.word	0x0000eab0


	//   ....[25]....
        /*0554*/ 	.word	0x0000eb40


	//   ....[26]....
        /*0558*/ 	.word	0x0000eb60


	//   ....[27]....
        /*055c*/ 	.word	0x000108e0


	//   ....[28]....
        /*0560*/ 	.word	0x00010910


	//   ....[29]....
        /*0564*/ 	.word	0x00010960


	//   ....[30]....
        /*0568*/ 	.word	0x000109b0


	//   ....[31]....
        /*056c*/ 	.word	0x00011240


	//   ....[32]....
        /*0570*/ 	.word	0x00011260


	//   ....[33]....
        /*0574*/ 	.word	0x000113b0


	//   ....[34]....
        /*0578*/ 	.word	0x000113d0


	//   ....[35]....
        /*057c*/ 	.word	0x00011510


	//   ....[36]....
        /*0580*/ 	.word	0x00011530


	//   ....[37]....
        /*0584*/ 	.word	0x00011680


	//   ....[38]....
        /*0588*/ 	.word	0x000116a0


	//   ....[39]....
        /*058c*/ 	.word	0x000120f0


	//   ....[40]....
        /*0590*/ 	.word	0x00012110


	//   ....[41]....
        /*0594*/ 	.word	0x00012250


	//   ....[42]....
        /*0598*/ 	.word	0x00012270


	//   ....[43]....
        /*059c*/ 	.word	0x000123b0


	//   ....[44]....
        /*05a0*/ 	.word	0x000123d0


	//   ....[45]....
        /*05a4*/ 	.word	0x00012520


	//   ....[46]....
        /*05a8*/ 	.word	0x00012540


	//   ....[47]....
        /*05ac*/ 	.word	0x00012700


	//   ....[48]....
        /*05b0*/ 	.word	0x000128d0


	//   ....[49]....
        /*05b4*/ 	.word	0x00012900


	//   ....[50]....
        /*05b8*/ 	.word	0x00012930


	//   ....[51]....
        /*05bc*/ 	.word	0x00012960


	//   ....[52]....
        /*05c0*/ 	.word	0x00012990


	//   ....[53]....
        /*05c4*/ 	.word	0x000129c0


	//   ....[54]....
        /*05c8*/ 	.word	0x00012b10


	//   ....[55]....
        /*05cc*/ 	.word	0x00012b40


	//   ....[56]....
        /*05d0*/ 	.word	0x00012b70


	//   ....[57]....
        /*05d4*/ 	.word	0x00012ba0


	//   ....[58]....
        /*05d8*/ 	.word	0x00012bd0


	//   ....[59]....
        /*05dc*/ 	.word	0x00012c00


	//   ....[60]....
        /*05e0*/ 	.word	0x00012c90


	//   ....[61]....
        /*05e4*/ 	.word	0x00012cf0


	//   ....[62]....
        /*05e8*/ 	.word	0x00012d80


	//   ....[63]....
        /*05ec*/ 	.word	0x00014630


	//   ....[64]....
        /*05f0*/ 	.word	0x00014670


	//   ....[65]....
        /*05f4*/ 	.word	0x000146a0


	//   ....[66]....
        /*05f8*/ 	.word	0x00014750


	//   ....[67]....
        /*05fc*/ 	.word	0x00014790


	//   ....[68]....
        /*0600*/ 	.word	0x000147f0


	//   ....[69]....
        /*0604*/ 	.word	0x00014830


	//   ....[70]....
        /*0608*/ 	.word	0x00014890


	//   ....[71]....
        /*060c*/ 	.word	0x000148b0


	//   ....[72]....
        /*0610*/ 	.word	0x000148e0


	//   ....[73]....
        /*0614*/ 	.word	0x00015100


	//   ....[74]....
        /*0618*/ 	.word	0x00015130


	//   ....[75]....
        /*061c*/ 	.word	0x00015190


	//   ....[76]....
        /*0620*/ 	.word	0x00015200


	//   ....[77]....
        /*0624*/ 	.word	0x00015250


	//   ....[78]....
        /*0628*/ 	.word	0x000152c0


	//   ....[79]....
        /*062c*/ 	.word	0x00015300


	//   ....[80]....
        /*0630*/ 	.word	0x00015380


	//   ....[81]....
        /*0634*/ 	.word	0x000153d0


	//   ....[82]....
        /*0638*/ 	.word	0x00015440


	//   ....[83]....
        /*063c*/ 	.word	0x00015490


	//   ....[84]....
        /*0640*/ 	.word	0x00015500


	//   ....[85]....
        /*0644*/ 	.word	0x00015540


	//   ....[86]....
        /*0648*/ 	.word	0x000155b0


	//   ....[87]....
        /*064c*/ 	.word	0x000155c0


	//   ....[88]....
        /*0650*/ 	.word	0x00015610


	//   ....[89]....
        /*0654*/ 	.word	0x00015e00


	//   ....[90]....
        /*0658*/ 	.word	0x00015e40


	//   ....[91]....
        /*065c*/ 	.word	0x00015e60


	//   ....[92]....
        /*0660*/ 	.word	0x00015f20


	//   ....[93]....
        /*0664*/ 	.word	0x00015f50


	//   ....[94]....
        /*0668*/ 	.word	0x00015fa0


	//   ....[95]....
        /*066c*/ 	.word	0x00015fd0


	//   ....[96]....
        /*0670*/ 	.word	0x00016020


	//   ....[97]....
        /*0674*/ 	.word	0x00016050


	//   ....[98]....
        /*0678*/ 	.word	0x000160c0


	//   ....[99]....
        /*067c*/ 	.word	0x000163a0


	//   ....[100]....
        /*0680*/ 	.word	0x000163c0


	//   ....[101]....
        /*0684*/ 	.word	0x000163d0


	//   ....[102]....
        /*0688*/ 	.word	0x00016480


	//   ....[103]....
        /*068c*/ 	.word	0x00016490


	//   ....[104]....
        /*0690*/ 	.word	0x00016540


	//   ....[105]....
        /*0694*/ 	.word	0x00016550


	//   ....[106]....
        /*0698*/ 	.word	0x00016600


	//   ....[107]....
        /*069c*/ 	.word	0x00016610


	//   ....[108]....
        /*06a0*/ 	.word	0x00016620


	//   ....[109]....
        /*06a4*/ 	.word	0x00016c40


	//   ....[110]....
        /*06a8*/ 	.word	0x00016c80


	//   ....[111]....
        /*06ac*/ 	.word	0x00016cc0


	//   ....[112]....
        /*06b0*/ 	.word	0x00016cf0


	//   ....[113]....
        /*06b4*/ 	.word	0x00016d10


	//   ....[114]....
        /*06b8*/ 	.word	0x00016dc0


	//   ....[115]....
        /*06bc*/ 	.word	0x00016e70


	//   ....[116]....
        /*06c0*/ 	.word	0x00016ea0


	//   ....[117]....
        /*06c4*/ 	.word	0x00016eb0


	//   ....[118]....
        /*06c8*/ 	.word	0x00016f40


	//   ....[119]....
        /*06cc*/ 	.word	0x00017370


	//   ....[120]....
        /*06d0*/ 	.word	0x000173a0


	//   ....[121]....
        /*06d4*/ 	.word	0x000173d0


	//   ....[122]....
        /*06d8*/ 	.word	0x00017400


	//   ....[123]....
        /*06dc*/ 	.word	0x00017430


	//   ....[124]....
        /*06e0*/ 	.word	0x00017460


	//   ....[125]....
        /*06e4*/ 	.word	0x00017490


	//   ....[126]....
        /*06e8*/ 	.word	0x000174c0


	//   ....[127]....
        /*06ec*/ 	.word	0x00017640


	//   ....[128]....
        /*06f0*/ 	.word	0x00017670


	//   ....[129]....
        /*06f4*/ 	.word	0x000176a0


	//   ....[130]....
        /*06f8*/ 	.word	0x000176d0


	//   ....[131]....
        /*06fc*/ 	.word	0x00017700


	//   ....[132]....
        /*0700*/ 	.word	0x00017730


	//   ....[133]....
        /*0704*/ 	.word	0x000177f0


	//   ....[134]....
        /*0708*/ 	.word	0x00017810


	//   ....[135]....
        /*070c*/ 	.word	0x00017880


	//   ....[136]....
        /*0710*/ 	.word	0x00017f20


	//   ....[137]....
        /*0714*/ 	.word	0x00018500


	//   ....[138]....
        /*0718*/ 	.word	0x000185f0


	//   ....[139]....
        /*071c*/ 	.word	0x000186d0


	//   ....[140]....
        /*0720*/ 	.word	0x00018730


	//   ....[141]....
        /*0724*/ 	.word	0x00018810


	//   ....[142]....
        /*0728*/ 	.word	0x000188e0


	//   ....[143]....
        /*072c*/ 	.word	0x000189e0


	//   ....[144]....
        /*0730*/ 	.word	0x00018a50


	//   ....[145]....
        /*0734*/ 	.word	0x00018b40


	//   ....[146]....
        /*0738*/ 	.word	0x00018bb0


	//   ....[147]....
        /*073c*/ 	.word	0x00018c90


	//   ....[148]....
        /*0740*/ 	.word	0x00018d40


	//   ....[149]....
        /*0744*/ 	.word	0x00018db0


	//   ....[150]....
        /*0748*/ 	.word	0x00018e30


	//   ....[151]....
        /*074c*/ 	.word	0x00018f10


	//   ....[152]....
        /*0750*/ 	.word	0x00018f90


	//   ....[153]....
        /*0754*/ 	.word	0x00019080


	//   ....[154]....
        /*0758*/ 	.word	0x00019100


	//   ....[155]....
        /*075c*/ 	.word	0x000191f0


	//   ....[156]....
        /*0760*/ 	.word	0x00019270


	//   ....[157]....
        /*0764*/ 	.word	0x00019360


	//   ....[158]....
        /*0768*/ 	.word	0x000193e0


	//   ....[159]....
        /*076c*/ 	.word	0x000194d0


	//   ....[160]....
        /*0770*/ 	.word	0x00019550


	//   ....[161]....
        /*0774*/ 	.word	0x00019630


	//   ....[162]....
        /*0778*/ 	.word	0x000196b0


	//   ....[163]....
        /*077c*/ 	.word	0x00019780


	//   ....[164]....
        /*0780*/ 	.word	0x000198b0


	//   ....[165]....
        /*0784*/ 	.word	0x00019970


	//   ....[166]....
        /*0788*/ 	.word	0x00019a50


	//   ....[167]....
        /*078c*/ 	.word	0x00019b30


	//   ....[168]....
        /*0790*/ 	.word	0x00019b90


	//   ....[169]....
        /*0794*/ 	.word	0x00019c70


	//   ....[170]....
        /*0798*/ 	.word	0x00019cd0


	//   ....[171]....
        /*079c*/ 	.word	0x00019db0


	//   ....[172]....
        /*07a0*/ 	.word	0x00019e10


	//   ....[173]....
        /*07a4*/ 	.word	0x00019f20


	//   ....[174]....
        /*07a8*/ 	.word	0x0001a010


	//   ....[175]....
        /*07ac*/ 	.word	0x0001a0b0


	//   ....[176]....
        /*07b0*/ 	.word	0x0001a110


	//   ....[177]....
        /*07b4*/ 	.word	0x0001a230


	//   ....[178]....
        /*07b8*/ 	.word	0x0001a290


	//   ....[179]....
        /*07bc*/ 	.word	0x0001a3b0


	//   ....[180]....
        /*07c0*/ 	.word	0x0001a410


	//   ....[181]....
        /*07c4*/ 	.word	0x0001a530


	//   ....[182]....
        /*07c8*/ 	.word	0x0001a590


	//   ....[183]....
        /*07cc*/ 	.word	0x0001a660


	//   ....[184]....
        /*07d0*/ 	.word	0x0001a7c0


	//   ....[185]....
        /*07d4*/ 	.word	0x0001a870


	//   ....[186]....
        /*07d8*/ 	.word	0x0001a9c0


	//   ....[187]....
        /*07dc*/ 	.word	0x0001aa70


	//   ....[188]....
        /*07e0*/ 	.word	0x0001aad0


	//   ....[189]....
        /*07e4*/ 	.word	0x0001ab90


	//   ....[190]....
        /*07e8*/ 	.word	0x0001ac70


	//   ....[191]....
        /*07ec*/ 	.word	0x0001ad30


	//   ....[192]....
        /*07f0*/ 	.word	0x0001ae10


	//   ....[193]....
        /*07f4*/ 	.word	0x0001aed0


	//   ....[194]....
        /*07f8*/ 	.word	0x0001afe0


	//   ....[195]....
        /*07fc*/ 	.word	0x0001b080


	//   ....[196]....
        /*0800*/ 	.word	0x0001b1a0


	//   ....[197]....
        /*0804*/ 	.word	0x0001b210


	//   ....[198]....
        /*0808*/ 	.word	0x0001b280


	//   ....[199]....
        /*080c*/ 	.word	0x0001b2f0


	//   ....[200]....
        /*0810*/ 	.word	0x0001b360


	//   ....[201]....
        /*0814*/ 	.word	0x0001b3e0


	//   ....[202]....
        /*0818*/ 	.word	0x0001b470


	//   ....[203]....
        /*081c*/ 	.word	0x0001b500


	//   ....[204]....
        /*0820*/ 	.word	0x0001b570


	//   ....[205]....
        /*0824*/ 	.word	0x0001b5e0


	//   ....[206]....
        /*0828*/ 	.word	0x0001b650


	//   ....[207]....
        /*082c*/ 	.word	0x0001b6d0


	//   ....[208]....
        /*0830*/ 	.word	0x0001b740


	//   ....[209]....
        /*0834*/ 	.word	0x0001b7e0


	//   ....[210]....
        /*0838*/ 	.word	0x0001b870


	//   ....[211]....
        /*083c*/ 	.word	0x0001b990


	//----- nvinfo : EIATTR_REG_RECONFIG
	.align		4
.L_531:
        /*0840*/ 	.byte	0x01, 0x54
	.zero		2


	//----- nvinfo : EIATTR_SYSCALL_OFFSETS
	.align		4
        /*0844*/ 	.byte	0x04, 0x46
        /*0846*/ 	.short	(.L_533 - .L_532)


	//   ....[0]....
.L_532:
        /*0848*/ 	.word	0x00001af0


	//   ....[1]....
        /*084c*/ 	.word	0x00013c10


	//   ....[2]....
        /*0850*/ 	.word	0x00013d60


	//   ....[3]....
        /*0854*/ 	.word	0x00013e50


	//   ....[4]....
        /*0858*/ 	.word	0x00014d30


	//----- nvinfo : EIATTR_MBARRIER_INSTR_OFFSETS
	.align		4
.L_533:
        /*085c*/ 	.byte	0x04, 0x39
        /*085e*/ 	.short	(.L_535 - .L_534)


	//   ....[0]....
.L_534:
        /*0860*/ 	.word	0x00000180
        /*0864*/ 	.word	0x000000ff
        /*0868*/ 	.word	0x00038800
        /*086c*/ 	.short	0x0100
        /*086e*/ 	.byte	0x08
	.zero		1


	//   ....[1]....
        /*0870*/ 	.word	0x00000190
        /*0874*/ 	.word	0x000000ff
        /*0878*/ 	.word	0x00038820
        /*087c*/ 	.short	0x0100
        /*087e*/ 	.byte	0x08
	.zero		1


	//   ....[2]....
        /*0880*/ 	.word	0x00000280
        /*0884*/ 	.word	0x000000ff
        /*0888*/ 	.word	0x00038830
        /*088c*/ 	.short	0x0100
        /*088e*/ 	.byte	0x08
	.zero		1


	//   ....[3]....
        /*0890*/ 	.word	0x00000290
        /*0894*/ 	.word	0x000000ff
        /*0898*/ 	.word	0x00038840
        /*089c*/ 	.short	0x0100
        /*089e*/ 	.byte	0x08
	.zero		1


	//   ....[4]....
        /*08a0*/ 	.word	0x000002a0
        /*08a4*/ 	.word	0x000000ff
        /*08a8*/ 	.word	0x00038838
        /*08ac*/ 	.short	0x0100
        /*08ae*/ 	.byte	0x08
	.zero		1


	//   ....[5]....
        /*08b0*/ 	.word	0x000002b0
        /*08b4*/ 	.word	0x000000ff
        /*08b8*/ 	.word	0x00038848
        /*08bc*/ 	.short	0x0100
        /*08be*/ 	.byte	0x08
	.zero		1


	//   ....[6]....
        /*08c0*/ 	.word	0x000003e0
        /*08c4*/ 	.word	0x000000ff
        /*08c8*/ 	.word	0x00038850
        /*08cc*/ 	.short	0x0100
        /*08ce*/ 	.byte	0x08
	.zero		1


	//   ....[7]....
        /*08d0*/ 	.word	0x000003f0
        /*08d4*/ 	.word	0x000000ff
        /*08d8*/ 	.word	0x00038860
        /*08dc*/ 	.short	0x0100
        /*08de*/ 	.byte	0x08
	.zero		1


	//   ....[8]....
        /*08e0*/ 	.word	0x00000400
        /*08e4*/ 	.word	0x000000ff
        /*08e8*/ 	.word	0x00038858
        /*08ec*/ 	.short	0x0100
        /*08ee*/ 	.byte	0x08
	.zero		1


	//   ....[9]....
        /*08f0*/ 	.word	0x00000410
        /*08f4*/ 	.word	0x000000ff
        /*08f8*/ 	.word	0x00038868
        /*08fc*/ 	.short	0x0100
        /*08fe*/ 	.byte	0x08
	.zero		1


	//   ....[10]....
        /*0900*/ 	.word	0x00000500
        /*0904*/ 	.word	0x000000ff
        /*0908*/ 	.word	0x00038870
        /*090c*/ 	.short	0x0100
        /*090e*/ 	.byte	0x06
	.zero		1


	//   ....[11]....
        /*0910*/ 	.word	0x00000510
        /*0914*/ 	.word	0x000000ff
        /*0918*/ 	.word	0x00038880
        /*091c*/ 	.short	0x0100
        /*091e*/ 	.byte	0x06
	.zero		1


	//   ....[12]....
        /*0920*/ 	.word	0x00000520
        /*0924*/ 	.word	0x000000ff
        /*0928*/ 	.word	0x00038878
        /*092c*/ 	.short	0x0100
        /*092e*/ 	.byte	0x06
	.zero		1


	//   ....[13]....
        /*0930*/ 	.word	0x00000530
        /*0934*/ 	.word	0x000000ff
        /*0938*/ 	.word	0x00038888
        /*093c*/ 	.short	0x0100
        /*093e*/ 	.byte	0x06
	.zero		1


	//   ....[14]....
        /*0940*/ 	.word	0x00000660
        /*0944*/ 	.word	0x000000ff
        /*0948*/ 	.word	0x00038890
        /*094c*/ 	.short	0x0100
        /*094e*/ 	.byte	0x08
	.zero		1


	//   ....[15]....
        /*0950*/ 	.word	0x00000670
        /*0954*/ 	.word	0x000000ff
        /*0958*/ 	.word	0x000388a0
        /*095c*/ 	.short	0x0100
        /*095e*/ 	.byte	0x08
	.zero		1


	//   ....[16]....
        /*0960*/ 	.word	0x00000680
        /*0964*/ 	.word	0x000000ff
        /*0968*/ 	.word	0x00038898
        /*096c*/ 	.short	0x0100
        /*096e*/ 	.byte	0x08
	.zero		1


	//   ....[17]....
        /*0970*/ 	.word	0x00000690
        /*0974*/ 	.word	0x000000ff
        /*0978*/ 	.word	0x000388a8
        /*097c*/ 	.short	0x0100
        /*097e*/ 	.byte	0x08
	.zero		1


	//   ....[18]....
        /*0980*/ 	.word	0x000007d0
        /*0984*/ 	.word	0x000000ff
        /*0988*/ 	.word	0x000388b0
        /*098c*/ 	.short	0x0100
        /*098e*/ 	.byte	0x08
	.zero		1


	//   ....[19]....
        /*0990*/ 	.word	0x000007e0
        /*0994*/ 	.word	0x000000ff
        /*0998*/ 	.word	0x000388c0
        /*099c*/ 	.short	0x0100
        /*099e*/ 	.byte	0x08
	.zero		1


	//   ....[20]....
        /*09a0*/ 	.word	0x000007f0
        /*09a4*/ 	.word	0x000000ff
        /*09a8*/ 	.word	0x000388b8
        /*09ac*/ 	.short	0x0100
        /*09ae*/ 	.byte	0x08
	.zero		1


	//   ....[21]....
        /*09b0*/ 	.word	0x00000800
        /*09b4*/ 	.word	0x000000ff
        /*09b8*/ 	.word	0x000388c8
        /*09bc*/ 	.short	0x0100
        /*09be*/ 	.byte	0x08
	.zero		1


	//   ....[22]....
        /*09c0*/ 	.word	0x00001b80
        /*09c4*/ 	.word	0x000000ff
        /*09c8*/ 	.word	0x00038800
        /*09cc*/ 	.short	0x010a
        /*09ce*/ 	.byte	0x06
	.zero		1


	//   ....[23]....
        /*09d0*/ 	.word	0x00001c50
        /*09d4*/ 	.word	0x00000000
        /*09d8*/ 	.word	0x00038830
        /*09dc*/ 	.short	0x010a
        /*09de*/ 	.byte	0x3f
	.zero		1


	//   ....[24]....
        /*09e0*/ 	.word	0x00001c90
        /*09e4*/ 	.word	0x00000000
        /*09e8*/ 	.word	0x00038830
        /*09ec*/ 	.short	0x010a
        /*09ee*/ 	.byte	0x3f
	.zero		1


	//   ....[25]....
        /*09f0*/ 	.word	0x000048c0
        /*09f4*/ 	.word	0x000000ff
        /*09f8*/ 	.word	0x00000000
        /*09fc*/ 	.short	0x0101
        /*09fe*/ 	.byte	0x04
	.zero		1


	//   ....[26]....
        /*0a00*/ 	.word	0x00005f60
        /*0a04*/ 	.word	0x000000ff
        /*0a08*/ 	.word	0x00038830
        /*0a0c*/ 	.short	0x010a
        /*0a0e*/ 	.byte	0x04
	.zero		1


	//   ....[27]....
        /*0a10*/ 	.word	0x00005fb0
        /*0a14*/ 	.word	0x000000ff
        /*0a18*/ 	.word	0x00038830
        /*0a1c*/ 	.short	0x010a
        /*0a1e*/ 	.byte	0x04
	.zero		1


	//   ....[28]....
        /*0a20*/ 	.word	0x00008520
        /*0a24*/ 	.word	0x000000ff
        /*0a28*/ 	.word	0x00038850
        /*0a2c*/ 	.short	0x010a
        /*0a2e*/ 	.byte	0x04
	.zero		1


	//   ....[29]....
        /*0a30*/ 	.word	0x00008560
        /*0a34*/ 	.word	0x000000ff
        /*0a38*/ 	.word	0x00038850
        /*0a3c*/ 	.short	0x010a
        /*0a3e*/ 	.byte	0x04
	.zero		1


	//   ....[30]....
        /*0a40*/ 	.word	0x00008ce0
        /*0a44*/ 	.word	0x000000ff
        /*0a48*/ 	.word	0x00000000
        /*0a4c*/ 	.short	0x0101
        /*0a4e*/ 	.byte	0x06
	.zero		1


	//   ....[31]....
        /*0a50*/ 	.word	0x0000a090
        /*0a54*/ 	.word	0x000000ff
        /*0a58*/ 	.word	0x00000000
        /*0a5c*/ 	.short	0x0101
        /*0a5e*/ 	.byte	0x04
	.zero		1


	//   ....[32]....
        /*0a60*/ 	.word	0x0000a290
        /*0a64*/ 	.word	0x000000ff
        /*0a68*/ 	.word	0x00038830
        /*0a6c*/ 	.short	0x010a
        /*0a6e*/ 	.byte	0x04
	.zero		1


	//   ....[33]....
        /*0a70*/ 	.word	0x0000a2d0
        /*0a74*/ 	.word	0x000000ff
        /*0a78*/ 	.word	0x00038830
        /*0a7c*/ 	.short	0x010a
        /*0a7e*/ 	.byte	0x04
	.zero		1


	//   ....[34]....
        /*0a80*/ 	.word	0x0000cc30
        /*0a84*/ 	.word	0x000000ff
        /*0a88*/ 	.word	0x00038850
        /*0a8c*/ 	.short	0x010a
        /*0a8e*/ 	.byte	0x04
	.zero		1


	//   ....[35]....
        /*0a90*/ 	.word	0x0000cc70
        /*0a94*/ 	.word	0x000000ff
        /*0a98*/ 	.word	0x00038850
        /*0a9c*/ 	.short	0x010a
        /*0a9e*/ 	.byte	0x04
	.zero		1


	//   ....[36]....
        /*0aa0*/ 	.word	0x0000d2e0
        /*0aa4*/ 	.word	0x000000ff
        /*0aa8*/ 	.word	0x00000000
        /*0aac*/ 	.short	0x0101
        /*0aae*/ 	.byte	0x06
	.zero		1


	//   ....[37]....
        /*0ab0*/ 	.word	0x0000e0c0
        /*0ab4*/ 	.word	0x000000ff
        /*0ab8*/ 	.word	0x00000000
        /*0abc*/ 	.short	0x0101
        /*0abe*/ 	.byte	0x04
	.zero		1


	//   ....[38]....
        /*0ac0*/ 	.word	0x0000e9f0
        /*0ac4*/ 	.word	0x000000ff
        /*0ac8*/ 	.word	0x00038850
        /*0acc*/ 	.short	0x010a
        /*0ace*/ 	.byte	0x08
	.zero		1


	//   ....[39]....
        /*0ad0*/ 	.word	0x0000ea30
        /*0ad4*/ 	.word	0x000000ff
        /*0ad8*/ 	.word	0x00038850
        /*0adc*/ 	.short	0x010a
        /*0ade*/ 	.byte	0x08
	.zero		1


	//   ....[40]....
        /*0ae0*/ 	.word	0x0000f050
        /*0ae4*/ 	.word	0x000000ff
        /*0ae8*/ 	.word	0x00000000
        /*0aec*/ 	.short	0x0101
        /*0aee*/ 	.byte	0x04
	.zero		1


	//   ....[41]....
        /*0af0*/ 	.word	0x00011270
        /*0af4*/ 	.word	0x000000ff
        /*0af8*/ 	.word	0x00000000
        /*0afc*/ 	.short	0x0101
        /*0afe*/ 	.byte	0x07
	.zero		1


	//   ....[42]....
        /*0b00*/ 	.word	0x00014440
        /*0b04*/ 	.word	0x00000005
        /*0b08*/ 	.word	0x00038840
        /*0b0c*/ 	.short	0x010a
        /*0b0e*/ 	.byte	0x3f
	.zero		1


	//   ....[43]....
        /*0b10*/ 	.word	0x00014a50
        /*0b14*/ 	.word	0x00000005
        /*0b18*/ 	.word	0x00038830
        /*0b1c*/ 	.short	0x0107
        /*0b1e*/ 	.byte	0x3f
	.zero		1


	//   ....[44]....
        /*0b20*/ 	.word	0x00014b30
        /*0b24*/ 	.word	0x00000005
        /*0b28*/ 	.word	0x00038830
        /*0b2c*/ 	.short	0x0101
        /*0b2e*/ 	.byte	0x3f
	.zero		1


	//   ....[45]....
        /*0b30*/ 	.word	0x00015740
        /*0b34*/ 	.word	0x00000016
        /*0b38*/ 	.word	0x00038800
        /*0b3c*/ 	.short	0x0107
        /*0b3e*/ 	.byte	0x3f
	.zero		1


	//   ....[46]....
        /*0b40*/ 	.word	0x00015840
        /*0b44*/ 	.word	0x00000016
        /*0b48*/ 	.word	0x00038800
        /*0b4c*/ 	.short	0x0101
        /*0b4e*/ 	.byte	0x3f
	.zero		1


	//   ....[47]....
        /*0b50*/ 	.word	0x00015860
        /*0b54*/ 	.word	0x00000016
        /*0b58*/ 	.word	0x00038820
        /*0b5c*/ 	.short	0x010a
        /*0b5e*/ 	.byte	0x3f
	.zero		1


	//   ....[48]....
        /*0b60*/ 	.word	0x00015c50
        /*0b64*/ 	.word	0x00000006
        /*0b68*/ 	.word	0x00038840
        /*0b6c*/ 	.short	0x010a
        /*0b6e*/ 	.byte	0x3f
	.zero		1


	//   ....[49]....
        /*0b70*/ 	.word	0x000161d0
        /*0b74*/ 	.word	0x00000006
        /*0b78*/ 	.word	0x00038830
        /*0b7c*/ 	.short	0x0107
        /*0b7e*/ 	.byte	0x3f
	.zero		1


	//   ....[50]....
        /*0b80*/ 	.word	0x00016280
        /*0b84*/ 	.word	0x00000006
        /*0b88*/ 	.word	0x00038830
        /*0b8c*/ 	.short	0x0101
        /*0b8e*/ 	.byte	0x3f
	.zero		1


	//   ....[51]....
        /*0b90*/ 	.word	0x000162e0
        /*0b94*/ 	.word	0x00000006
        /*0b98*/ 	.word	0x00038860
        /*0b9c*/ 	.short	0x010a
        /*0b9e*/ 	.byte	0x3f
	.zero		1


	//   ....[52]....
        /*0ba0*/ 	.word	0x000167d0
        /*0ba4*/ 	.word	0x00000006
        /*0ba8*/ 	.word	0x00038850
        /*0bac*/ 	.short	0x0107
        /*0bae*/ 	.byte	0x3f
	.zero		1


	//   ....[53]....
        /*0bb0*/ 	.word	0x00016990
        /*0bb4*/ 	.word	0x00000006
        /*0bb8*/ 	.word	0x00038850
        /*0bbc*/ 	.short	0x0101
        /*0bbe*/ 	.byte	0x3f
	.zero		1


	//   ....[54]....
        /*0bc0*/ 	.word	0x00016b90
        /*0bc4*/ 	.word	0x00000004
        /*0bc8*/ 	.word	0x00038860
        /*0bcc*/ 	.short	0x010a
        /*0bce*/ 	.byte	0x3f
	.zero		1


	//   ....[55]....
        /*0bd0*/ 	.word	0x000170c0
        /*0bd4*/ 	.word	0x00000004
        /*0bd8*/ 	.word	0x00038850
        /*0bdc*/ 	.short	0x0107
        /*0bde*/ 	.byte	0x3f
	.zero		1


	//   ....[56]....
        /*0be0*/ 	.word	0x00017170
        /*0be4*/ 	.word	0x00000004
        /*0be8*/ 	.word	0x00038850
        /*0bec*/ 	.short	0x0101
        /*0bee*/ 	.byte	0x3f
	.zero		1


	//   ....[57]....
        /*0bf0*/ 	.word	0x00017ea0
        /*0bf4*/ 	.word	0x00000004
        /*0bf8*/ 	.word	0x00038820
        /*0bfc*/ 	.short	0x010a
        /*0bfe*/ 	.byte	0x3f
	.zero		1


	//   ....[58]....
        /*0c00*/ 	.word	0x00018040
        /*0c04*/ 	.word	0x00000005
        /*0c08*/ 	.word	0x00038840
        /*0c0c*/ 	.short	0x010a
        /*0c0e*/ 	.byte	0x3f
	.zero		1


	//   ....[59]....
        /*0c10*/ 	.word	0x000180e0
        /*0c14*/ 	.word	0x0000001b
        /*0c18*/ 	.word	0x00038840
        /*0c1c*/ 	.short	0x010a
        /*0c1e*/ 	.byte	0x3f
	.zero		1


	//   ....[60]....
        /*0c20*/ 	.word	0x00018120
        /*0c24*/ 	.word	0x00000005
        /*0c28*/ 	.word	0x00038860
        /*0c2c*/ 	.short	0x010a
        /*0c2e*/ 	.byte	0x3f
	.zero		1


	//   ....[61]....
        /*0c30*/ 	.word	0x00018160
        /*0c34*/ 	.word	0x0000001b
        /*0c38*/ 	.word	0x00038860
        /*0c3c*/ 	.short	0x010a
        /*0c3e*/ 	.byte	0x3f
	.zero		1


	//   ....[62]....
        /*0c40*/ 	.word	0x000181e0
        /*0c44*/ 	.word	0x00000003
        /*0c48*/ 	.word	0x00038800
        /*0c4c*/ 	.short	0x010a
        /*0c4e*/ 	.byte	0x3f
	.zero		1


	//   ....[63]....
        /*0c50*/ 	.word	0x00018230
        /*0c54*/ 	.word	0x00000000
        /*0c58*/ 	.word	0x00038830
        /*0c5c*/ 	.short	0x010a
        /*0c5e*/ 	.byte	0x3f
	.zero		1


	//   ....[64]....
        /*0c60*/ 	.word	0x000182a0
        /*0c64*/ 	.word	0x00000099
        /*0c68*/ 	.word	0x00038830
        /*0c6c*/ 	.short	0x010a
        /*0c6e*/ 	.byte	0x3f
	.zero		1


	//   ....[65]....
        /*0c70*/ 	.word	0x00018300
        /*0c74*/ 	.word	0x00000002
        /*0c78*/ 	.word	0x00038850
        /*0c7c*/ 	.short	0x010a
        /*0c7e*/ 	.byte	0x3f
	.zero		1


	//   ....[66]....
        /*0c80*/ 	.word	0x00018360
        /*0c84*/ 	.word	0x00000004
        /*0c88*/ 	.word	0x00038830
        /*0c8c*/ 	.short	0x010a
        /*0c8e*/ 	.byte	0x3f
	.zero		1


	//   ....[67]....
        /*0c90*/ 	.word	0x000183c0
        /*0c94*/ 	.word	0x00000002
        /*0c98*/ 	.word	0x00038850
        /*0c9c*/ 	.short	0x010a
        /*0c9e*/ 	.byte	0x3f
	.zero		1


	//   ....[68]....
        /*0ca0*/ 	.word	0x00018420
        /*0ca4*/ 	.word	0x00000007
        /*0ca8*/ 	.word	0x00038850
        /*0cac*/ 	.short	0x010a
        /*0cae*/ 	.byte	0x3f
	.zero		1


	//   ....[69]....
        /*0cb0*/ 	.word	0x00018540
        /*0cb4*/ 	.word	0x00000005
        /*0cb8*/ 	.word	0x00038840
        /*0cbc*/ 	.short	0x010a
        /*0cbe*/ 	.byte	0x3f
	.zero		1


	//   ....[70]....
        /*0cc0*/ 	.word	0x000197b0
        /*0cc4*/ 	.word	0x00000016
        /*0cc8*/ 	.word	0x00038820
        /*0ccc*/ 	.short	0x010a
        /*0cce*/ 	.byte	0x3f
	.zero		1


	//   ....[71]....
        /*0cd0*/ 	.word	0x00019800
        /*0cd4*/ 	.word	0x00000006
        /*0cd8*/ 	.word	0x00038840
        /*0cdc*/ 	.short	0x010a
        /*0cde*/ 	.byte	0x3f
	.zero		1


	//   ....[72]....
        /*0ce0*/ 	.word	0x00019f60
        /*0ce4*/ 	.word	0x00000006
        /*0ce8*/ 	.word	0x00038860
        /*0cec*/ 	.short	0x010a
        /*0cee*/ 	.byte	0x3f
	.zero		1


	//   ....[73]....
        /*0cf0*/ 	.word	0x0001a710
        /*0cf4*/ 	.word	0x00000004
        /*0cf8*/ 	.word	0x00038860
        /*0cfc*/ 	.short	0x010a
        /*0cfe*/ 	.byte	0x3f
	.zero		1


	//   ....[74]....
        /*0d00*/ 	.word	0x0001b8b0
        /*0d04*/ 	.word	0x00000004
        /*0d08*/ 	.word	0x00038820
        /*0d0c*/ 	.short	0x010a
        /*0d0e*/ 	.byte	0x3f
	.zero		1


	//   ....[75]....
        /*0d10*/ 	.word	0x0001ba50
        /*0d14*/ 	.word	0x00000005
        /*0d18*/ 	.word	0x00038840
        /*0d1c*/ 	.short	0x010a
        /*0d1e*/ 	.byte	0x3f
	.zero		1


	//   ....[76]....
        /*0d20*/ 	.word	0x0001baa0
        /*0d24*/ 	.word	0x0000001b
        /*0d28*/ 	.word	0x00038840
        /*0d2c*/ 	.short	0x010a
        /*0d2e*/ 	.byte	0x3f
	.zero		1


	//   ....[77]....
        /*0d30*/ 	.word	0x0001baf0
        /*0d34*/ 	.word	0x00000005
        /*0d38*/ 	.word	0x00038860
        /*0d3c*/ 	.short	0x010a
        /*0d3e*/ 	.byte	0x3f
	.zero		1


	//----- nvinfo : EIATTR_NUM_MBARRIERS
	.align		4
.L_535:
        /*0d40*/ 	.byte	0x03, 0x38
        /*0d42*/ 	.short	0x0016


	//----- nvinfo : EIATTR_EXIT_INSTR_OFFSETS
	.align		4
        /*0d44*/ 	.byte	0x04, 0x1c
        /*0d46*/ 	.short	(.L_537 - .L_536)


	//   ....[0]....
.L_536:
        /*0d48*/ 	.word	0x00000990


	//   ....[1]....
        /*0d4c*/ 	.word	0x000126b0


	//   ....[2]....
        /*0d50*/ 	.word	0x000181b0


	//----- nvinfo : EIATTR_MAX_THREADS
	.align		4
.L_537:
        /*0d54*/ 	.byte	0x04, 0x05
        /*0d56*/ 	.short	(.L_539 - .L_538)
.L_538:
        /*0d58*/ 	.word	0x00000180
        /*0d5c*/ 	.word	0x00000001
        /*0d60*/ 	.word	0x00000001


	//----- nvinfo : EIATTR_CRS_STACK_SIZE
	.align		4
.L_539:
        /*0d64*/ 	.byte	0x04, 0x1e
        /*0d66*/ 	.short	(.L_541 - .L_540)
.L_540:
        /*0d68*/ 	.word	0x00000000


	//----- nvinfo : EIATTR_CBANK_PARAM_SIZE
	.align		4
.L_541:
        /*0d6c*/ 	.byte	0x03, 0x19
        /*0d6e*/ 	.short	0x0af0


	//----- nvinfo : EIATTR_PARAM_CBANK
	.align		4
        /*0d70*/ 	.byte	0x04, 0x0a
        /*0d72*/ 	.short	(.L_543 - .L_542)
	.align		4
.L_542:
        /*0d74*/ 	.word	index@(.nv.constant0._ZN7cutlass13device_kernelIN5flash11enable_sm90INS1_16FlashAttnFwdSm90INS1_25CollectiveMainloopFwdSm90ILi2EN4cute5tupleIJNS5_1CILi1EEES8_S8_EEENS6_IJNS7_ILi128EEENS7_ILi80EEENS7_ILi256EEEEEELi256ENS_10bfloat16_tEfNS_4arch4Sm90ELb1ELb0ELb1ELb1ELb1ELb0ELb0ELb1ELb1ELb1ELb0ELb0EEENS1_21CollectiveEpilogueFwdINS6_IJSA_SC_SB_EEES9_SE_SG_Li256ELb1ELb1ELb0ELb0EEENS1_36VarlenDynamicPersistentTileSchedulerILi128ELi80ELi256ELi128ELb0ELb1ELb1ELb1ELb1ELb1EEEEEEEEEvNT_6ParamsE)
        /*0d78*/ 	.short	0x0210
        /*0d7a*/ 	.short	0x0af0


	//----- nvinfo : EIATTR_SW_WAR
	.align		4
.L_543:
        /*0d7c*/ 	.byte	0x04, 0x36
        /*0d7e*/ 	.short	(.L_545 - .L_544)
.L_544:
        /*0d80*/ 	.word	0x00000008
.L_545:


//--------------------- .nv.info._ZN7cutlass13device_kernelIN5flash11enable_sm90INS1_16FlashAttnFwdSm90INS1_25CollectiveMainloopFwdSm90ILi2EN4cute5tupleIJNS5_1CILi1EEES8_S8_EEENS6_IJNS7_ILi128EEENS7_ILi80EEENS7_ILi256EEEEEELi256ENS_10bfloat16_tEfNS_4arch4Sm90ELb1ELb0ELb1ELb1ELb1ELb1ELb0ELb1ELb1ELb1ELb0ELb0EEENS1_21CollectiveEpilogueFwdINS6_IJSA_SC_SB_EEES9_SE_SG_Li256ELb1ELb1ELb0ELb0EEENS1_36VarlenDynamicPersistentTileSchedulerILi128ELi80ELi256ELi128ELb0ELb1ELb1ELb1ELb1ELb1EEEEEEEEEvNT_6ParamsE --------------------------
	.section	.nv.info._ZN7cutlass13device_kernelIN5flash11enable_sm90INS1_16FlashAttnFwdSm90INS1_25CollectiveMainloopFwdSm90ILi2EN4cute5tupleIJNS5_1CILi1EEES8_S8_EEENS6_IJNS7_ILi128EEENS7_ILi80EEENS7_ILi256EEEEEELi256ENS_10bfloat16_tEfNS_4arch4Sm90ELb1ELb0ELb1ELb1ELb1ELb1ELb0ELb1ELb1ELb1ELb0ELb0EEENS1_21CollectiveEpilogueFwdINS6_IJSA_SC_SB_EEES9_SE_SG_Li256ELb1ELb1ELb0ELb0EEENS1_36VarlenDynamicPersistentTileSchedulerILi128ELi80ELi256ELi128ELb0ELb1ELb1ELb1ELb1ELb1EEEEEEEEEvNT_6ParamsE,"",@"SHT_CUDA_INFO"
	.sectionflags	@""
	.align	4


	//----- nvinfo : EIATTR_CUDA_API_VERSION
	.align		4
        /*0000*/ 	.byte	0x04, 0x37
        /*0002*/ 	.short	(.L_547 - .L_546)
.L_546:
        /*0004*/ 	.word	0x00000082


	//----- nvinfo : EIATTR_KPARAM_INFO
	.align		4
.L_547:
        /*0008*/ 	.byte	0x04, 0x17
        /*000a*/ 	.short	(.L_549 - .L_548)
.L_548:
        /*000c*/ 	.word	0x00000000
        /*0010*/ 	.short	0x0000
        /*0012*/ 	.short	0x0070
        /*0014*/ 	.byte	0x00, 0xf0, 0x01, 0x2a


	//----- nvinfo : EIATTR_SPARSE_MMA_MASK
	.align		4
.L_549:
        /*0018*/ 	.byte	0x03, 0x50
        /*001a*/ 	.short	0x0000


	//----- nvinfo : EIATTR_MAXREG_COUNT
	.align		4
        /*001c*/ 	.byte	0x03, 0x1b
        /*001e*/ 	.short	0x00a8


	//----- nvinfo : EIATTR_NUM_BARRIERS
	.align		4
        /*0020*/ 	.byte	0x02, 0x4c
        /*0022*/ 	.byte	0x10
	.zero		1


	//----- nvinfo : EIATTR_EXTERNS
	.align		4
        /*0024*/ 	.byte	0x04, 0x0f
        /*0026*/ 	.short	(.L_551 - .L_550)


	//   ....[0]....
	.align		4
.L_550:
        /*0028*/ 	.word	index@(__assertfail)


	//----- nvinfo : EIATTR_ANNOTATIONS
	.align		4
.L_551:
        /*002c*/ 	.byte	0x04, 0x55
        /*002e*/ 	.short	(.L_553 - .L_552)


	//   ....[0]....
.L_552:
        /* <DEDUP_REMOVED lines=68> */


	//----- nvinfo : EIATTR_MERCURY_ISA_VERSION
	.align		4
.L_553:
        /*0458*/ 	.byte	0x03, 0x5f
        /*045a*/ 	.short	0x0101


	//----- nvinfo : EIATTR_UNUSED_LOAD_BYTE_OFFSET
	.align		4
        /*045c*/ 	.byte	0x04, 0x44
        /*045e*/ 	.short	(.L_555 - .L_554)


	//   ....[0]....
.L_554:
        /*0460*/ 	.word	0x00000a50
        /*0464*/ 	.word	0x0000fff0


	//   ....[1]....
        /*0468*/ 	.word	0x000262f0
        /*046c*/ 	.word	0x0000fff0


	//----- nvinfo : EIATTR_INT_WARP_WIDE_INSTR_OFFSETS
	.align		4
.L_555:
        /*0470*/ 	.byte	0x04, 0x31
        /*0472*/ 	.short	(.L_557 - .L_556)


	//   ....[0]....
.L_556:
        /*0474*/ 	.word	0x00000130


	//   ....[1]....
        /*0478*/ 	.word	0x00000170


	//   ....[2]....
        /*047c*/ 	.word	0x000001e0


	//   ....[3]....
        /*0480*/ 	.word	0x0002bf60


	//   ....[4]....
        /*0484*/ 	.word	0x0002bff0


	//   ....[5]....
        /*0488*/ 	.word	0x0002efc0


	//   ....[6]....
        /*048c*/ 	.word	0x0002f050


	//----- nvinfo : EIATTR_COOP_GROUP_MASK_REGIDS
	.align		4
.L_557:
        /*0490*/ 	.byte	0x04, 0x29
        /*0492*/ 	.short	(.L_559 - .L_558)


	//   ....[0]....
.L_558:
        /*0494*/ 	.word	0xffffffff


	//   ....[1]....
        /*0498*/ 	.word	0xffffffff


	//   ....[2]....
        /*049c*/ 	.word	0xffffffff


	//   ....[3]....
        /*04a0*/ 	.word	0xffffffff


	//   ....[4]....
        /*04a4*/ 	.word	0xffffffff


	//   ....[5]....
        /*04a8*/ 	.word	0xffffffff


	//   ....[6]....
        /*04ac*/ 	.word	0xffffffff


	//   ....[7]....
        /*04b0*/ 	.word	0xffffffff


	//   ....[8]....
        /*04b4*/ 	.word	0xffffffff


	//   ....[9]....
        /*04b8*/ 	.word	0xffffffff


	//   ....[10]....
        /*04bc*/ 	.word	0xffffffff


	//   ....[11]....
        /*04c0*/ 	.word	0xffffffff


	//   ....[12]....
        /*04c4*/ 	.word	0xffffffff


	//   ....[13]....
        /*04c8*/ 	.word	0xffffffff


	//   ....[14]....
        /*04cc*/ 	.word	0xffffffff


	//   ....[15]....
        /*04d0*/ 	.word	0xffffffff


	//   ....[16]....
        /*04d4*/ 	.word	0xffffffff


	//   ....[17]....
        /*04d8*/ 	.word	0xffffffff


	//   ....[18]....
        /*04dc*/ 	.word	0xffffffff


	//   ....[19]....
        /*04e0*/ 	.word	0xffffffff


	//   ....[20]....
        /*04e4*/ 	.word	0xffffffff


	//   ....[21]....
        /*04e8*/ 	.word	0xffffffff


	//   ....[22]....
        /*04ec*/ 	.word	0xffffffff


	//   ....[23]....
        /*04f0*/ 	.word	0xffffffff


	//   ....[24]....
        /*04f4*/ 	.word	0xffffffff


	//   ....[25]....
        /*04f8*/ 	.word	0xffffffff


	//   ....[26]....
        /*04fc*/ 	.word	0xffffffff


	//   ....[27]....
        /*0500*/ 	.word	0xffffffff


	//   ....[28]....
        /*0504*/ 	.word	0xffffffff


	//   ....[29]....
        /*0508*/ 	.word	0xffffffff


	//   ....[30]....
        /*050c*/ 	.word	0xffffffff


	//   ....[31]....
        /*0510*/ 	.word	0xffffffff


	//   ....[32]....
        /*0514*/ 	.word	0xffffffff


	//   ....[33]....
        /*0518*/ 	.word	0xffffffff


	//   ....[34]....
        /*051c*/ 	.word	0xffffffff


	//   ....[35]....
        /*0520*/ 	.word	0xffffffff


	//   ....[36]....
        /*0524*/ 	.word	0xffffffff


	//   ....[37]....
        /*0528*/ 	.word	0xffffffff


	//   ....[38]....
        /*052c*/ 	.word	0xffffffff


	//   ....[39]....
        /*0530*/ 	.word	0xffffffff


	//   ....[40]....
        /*0534*/ 	.word	0xffffffff


	//   ....[41]....
        /*0538*/ 	.word	0xffffffff


	//   ....[42]....
        /*053c*/ 	.word	0xffffffff


	//   ....[43]....
        /*0540*/ 	.word	0xffffffff


	//   ....[44]....
        /*0544*/ 	.word	0xffffffff


	//   ....[45]....
        /*0548*/ 	.word	0xffffffff


	//   ....[46]....
        /*054c*/ 	.word	0xffffffff


	//   ....[47]....
        /*0550*/ 	.word	0xffffffff


	//   ....[48]....
        /*0554*/ 	.word	0xffffffff


	//   ....[49]....
        /*0558*/ 	.word	0xffffffff


	//   ....[50]....
        /*055c*/ 	.word	0xffffffff


	//   ....[51]....
        /*0560*/ 	.word	0xffffffff


	//   ....[52]....
        /*0564*/ 	.word	0xffffffff


	//   ....[53]....
        /*0568*/ 	.word	0xffffffff


	//   ....[54]....
        /*056c*/ 	.word	0xffffffff


	//   ....[55]....
        /*0570*/ 	.word	0xffffffff


	//   ....[56]....
        /*0574*/ 	.word	0xffffffff


	//   ....[57]....
        /*0578*/ 	.word	0xffffffff


	//   ....[58]....
        /*057c*/ 	.word	0xffffffff


	//   ....[59]....
        /*0580*/ 	.word	0xffffffff


	//   ....[60]....
        /*0584*/ 	.word	0xffffffff


	//   ....[61]....
        /*0588*/ 	.word	0xffffffff


	//   ....[62]....
        /*058c*/ 	.word	0xffffffff


	//   ....[63]....
        /*0590*/ 	.word	0xffffffff


	//   ....[64]....
        /*0594*/ 	.word	0xffffffff


	//   ....[65]....
        /*0598*/ 	.word	0xffffffff


	//   ....[66]....
        /*059c*/ 	.word	0xffffffff


	//   ....[67]....
        /*05a0*/ 	.word	0xffffffff


	//   ....[68]....
        /*05a4*/ 	.word	0xffffffff


	//   ....[69]....
        /*05a8*/ 	.word	0xffffffff


	//   ....[70]....
        /*05ac*/ 	.word	0xffffffff


	//   ....[71]....
        /*05b0*/ 	.word	0xffffffff


	//   ....[72]....
        /*05b4*/ 	.word	0xffffffff


	//   ....[73]....
        /*05b8*/ 	.word	0xffffffff


	//   ....[74]....
        /*05bc*/ 	.word	0xffffffff


	//   ....[75]....
        /*05c0*/ 	.word	0xffffffff


	//   ....[76]....
        /*05c4*/ 	.word	0xffffffff


	//   ....[77]....
        /*05c8*/ 	.word	0xffffffff


	//   ....[78]....
        /*05cc*/ 	.word	0xffffffff


	//   ....[79]....
        /*05d0*/ 	.word	0xffffffff


	//   ....[80]....
        /*05d4*/ 	.word	0xffffffff


	//   ....[81]....
        /*05d8*/ 	.word	0xffffffff


	//   ....[82]....
        /*05dc*/ 	.word	0xffffffff


	//   ....[83]....
        /*05e0*/ 	.word	0xffffffff


	//   ....[84]....
        /*05e4*/ 	.word	0xffffffff


	//   ....[85]....
        /*05e8*/ 	.word	0xffffffff


	//   ....[86]....
        /*05ec*/ 	.word	0xffffffff


	//   ....[87]....
        /*05f0*/ 	.word	0xffffffff


	//   ....[88]....
        /*05f4*/ 	.word	0xffffffff


	//   ....[89]....
        /*05f8*/ 	.word	0xffffffff


	//   ....[90]....
        /*05fc*/ 	.word	0xffffffff


	//   ....[91]....
        /*0600*/ 	.word	0xffffffff


	//   ....[92]....
        /*0604*/ 	.word	0xffffffff


	//   ....[93]....
        /*0608*/ 	.word	0xffffffff


	//   ....[94]....
        /*060c*/ 	.word	0xffffffff


	//   ....[95]....
        /*0610*/ 	.word	0xffffffff


	//   ....[96]....
        /*0614*/ 	.word	0xffffffff


	//   ....[97]....
        /*0618*/ 	.word	0xffffffff


	//   ....[98]....
        /*061c*/ 	.word	0xffffffff


	//   ....[99]....
        /*0620*/ 	.word	0xffffffff


	//   ....[100]....
        /*0624*/ 	.word	0xffffffff


	//   ....[101]....
        /*0628*/ 	.word	0xffffffff


	//   ....[102]....
        /*062c*/ 	.word	0xffffffff


	//   ....[103]....
        /*0630*/ 	.word	0xffffffff


	//   ....[104]....
        /*0634*/ 	.word	0xffffffff


	//   ....[105]....
        /*0638*/ 	.word	0xffffffff


	//   ....[106]....
        /*063c*/ 	.word	0xffffffff


	//   ....[107]....
        /*0640*/ 	.word	0xffffffff


	//   ....[108]....
        /*0644*/ 	.word	0xffffffff


	//   ....[109]....
        /*0648*/ 	.word	0xffffffff


	//   ....[110]....
        /*064c*/ 	.word	0xffffffff


	//   ....[111]....
        /*0650*/ 	.word	0xffffffff


	//   ....[112]....
        /*0654*/ 	.word	0xffffffff


	//   ....[113]....
        /*0658*/ 	.word	0xffffffff


	//   ....[114]....
        /*065c*/ 	.word	0xffffffff


	//   ....[115]....
        /*0660*/ 	.word	0xffffffff


	//   ....[116]....
        /*0664*/ 	.word	0xffffffff


	//   ....[117]....
        /*0668*/ 	.word	0xffffffff


	//   ....[118]....
        /*066c*/ 	.word	0xffffffff


	//   ....[119]....
        /*0670*/ 	.word	0xffffffff


	//   ....[120]....
        /*0674*/ 	.word	0xffffffff


	//   ....[121]....
        /*0678*/ 	.word	0xffffffff


	//   ....[122]....
        /*067c*/ 	.word	0xffffffff


	//   ....[123]....
        /*0680*/ 	.word	0xffffffff


	//   ....[124]....
        /*0684*/ 	.word	0xffffffff


	//   ....[125]....
        /*0688*/ 	.word	0xffffffff


	//   ....[126]....
        /*068c*/ 	.word	0xffffffff


	//   ....[127]....
        /*0690*/ 	.word	0xffffffff


	//   ....[128]....
        /*0694*/ 	.word	0xffffffff


	//   ....[129]....
        /*0698*/ 	.word	0xffffffff


	//   ....[130]....
        /*069c*/ 	.word	0xffffffff


	//   ....[131]....
        /*06a0*/ 	.word	0xffffffff


	//   ....[132]....
        /*06a4*/ 	.word	0xffffffff


	//   ....[133]....
        /*06a8*/ 	.word	0xffffffff


	//   ....[134]....
        /*06ac*/ 	.word	0xffffffff


	//   ....[135]....
        /*06b0*/ 	.word	0xffffffff


	//   ....[136]....
        /*06b4*/ 	.word	0xffffffff


	//   ....[137]....
        /*06b8*/ 	.word	0xffffffff


	//   ....[138]....
        /*06bc*/ 	.word	0xffffffff


	//   ....[139]....
        /*06c0*/ 	.word	0xffffffff


	//   ....[140]....
        /*06c4*/ 	.word	0xffffffff


	//   ....[141]....
        /*06c8*/ 	.word	0xffffffff


	//   ....[142]....
        /*06cc*/ 	.word	0xffffffff


	//   ....[143]....
        /*06d0*/ 	.word	0xffffffff


	//   ....[144]....
        /*06d4*/ 	.word	0xffffffff


	//   ....[145]....
        /*06d8*/ 	.word	0xffffffff


	//   ....[146]....
        /*06dc*/ 	.word	0xffffffff


	//   ....[147]....
        /*06e0*/ 	.word	0xffffffff


	//   ....[148]....
        /*06e4*/ 	.word	0xffffffff


	//   ....[149]....
        /*06e8*/ 	.word	0xffffffff


	//   ....[150]....
        /*06ec*/ 	.word	0xffffffff


	//   ....[151]....
        /*06f0*/ 	.word	0xffffffff


	//   ....[152]....
        /*06f4*/ 	.word	0xffffffff


	//   ....[153]....
        /*06f8*/ 	.word	0xffffffff


	//   ....[154]....
        /*06fc*/ 	.word	0xffffffff


	//   ....[155]....
        /*0700*/ 	.word	0xffffffff


	//   ....[156]....
        /*0704*/ 	.word	0xffffffff


	//   ....[157]....
        /*0708*/ 	.word	0xffffffff


	//   ....[158]....
        /*070c*/ 	.word	0xffffffff


	//   ....[159]....
        /*0710*/ 	.word	0xffffffff


	//   ....[160]....
        /*0714*/ 	.word	0xffffffff


	//   ....[161]....
        /*0718*/ 	.word	0xffffffff


	//   ....[162]....
        /*071c*/ 	.word	0xffffffff


	//   ....[163]....
        /*0720*/ 	.word	0xffffffff


	//   ....[164]....
        /*0724*/ 	.word	0xffffffff


	//   ....[165]....
        /*0728*/ 	.word	0xffffffff


	//   ....[166]....
        /*072c*/ 	.word	0xffffffff


	//   ....[167]....
        /*0730*/ 	.word	0xffffffff


	//   ....[168]....
        /*0734*/ 	.word	0xffffffff


	//   ....[169]....
        /*0738*/ 	.word	0xffffffff


	//   ....[170]....
        /*073c*/ 	.word	0xffffffff


	//   ....[171]....
        /*0740*/ 	.word	0xffffffff


	//   ....[172]....
        /*0744*/ 	.word	0xffffffff


	//   ....[173]....
        /*0748*/ 	.word	0xffffffff


	//   ....[174]....
        /*074c*/ 	.word	0xffffffff


	//   ....[175]....
        /*0750*/ 	.word	0xffffffff


	//   ....[176]....
        /*0754*/ 	.word	0xffffffff


	//   ....[177]....
        /*0758*/ 	.word	0xffffffff


	//   ....[178]....
        /*075c*/ 	.word	0xffffffff


	//   ....[179]....
        /*0760*/ 	.word	0xffffffff


	//   ....[180]....
        /*0764*/ 	.word	0xffffffff


	//   ....[181]....
        /*0768*/ 	.word	0xffffffff


	//   ....[182]....
        /*076c*/ 	.word	0xffffffff


	//   ....[183]....
        /*0770*/ 	.word	0xffffffff


	//   ....[184]....
        /*0774*/ 	.word	0xffffffff


	//   ....[185]....
        /*0778*/ 	.word	0xffffffff


	//   ....[186]....
        /*077c*/ 	.word	0xffffffff


	//   ....[187]....
        /*0780*/ 	.word	0xffffffff


	//   ....[188]....
        /*0784*/ 	.word	0xffffffff


	//   ....[189]....
        /*0788*/ 	.word	0xffffffff


	//   ....[190]....
        /*078c*/ 	.word	0xffffffff


	//   ....[191]....
        /*0790*/ 	.word	0xffffffff


	//   ....[192]....
        /*0794*/ 	.word	0xffffffff


	//   ....[193]....
        /*0798*/ 	.word	0xffffffff


	//   ....[194]....
        /*079c*/ 	.word	0xffffffff


	//   ....[195]....
        /*07a0*/ 	.word	0x0500000f


	//   ....[196]....
        /*07a4*/ 	.word	0x0500000f


	//   ....[197]....
        /*07a8*/ 	.word	0x0500000f


	//   ....[198]....
        /*07ac*/ 	.word	0x0500000f


	//   ....[199]....
        /*07b0*/ 	.word	0x0500000f


	//   ....[200]....
        /*07b4*/ 	.word	0x0500000f


	//   ....[201]....
        /*07b8*/ 	.word	0x0500000f


	//   ....[202]....
        /*07bc*/ 	.word	0x0500000f


	//   ....[203]....
        /*07c0*/ 	.word	0x0500000f


	//   ....[204]....
        /*07c4*/ 	.word	0x0500000f


	//   ....[205]....
        /*07c8*/ 	.word	0x0500000f


	//   ....[206]....
        /*07cc*/ 	.word	0x0500000f


	//   ....[207]....
        /*07d0*/ 	.word	0x0500000f


	//   ....[208]....
        /*07d4*/ 	.word	0x0500000f


	//   ....[209]....
        /*07d8*/ 	.word	0x0500000f


	//   ....[210]....
        /*07dc*/ 	.word	0x0500000f


	//   ....[211]....
        /*07e0*/ 	.word	0x0500000f


	//   ....[212]....
        /*07e4*/ 	.word	0x0500000f


	//   ....[213]....
        /*07e8*/ 	.word	0x0500000f


	//   ....[214]....
        /*07ec*/ 	.word	0x0500000f


	//   ....[215]....
        /*07f0*/ 	.word	0x0500000f


	//   ....[216]....
        /*07f4*/ 	.word	0x0500000f


	//   ....[217]....
        /*07f8*/ 	.word	0x0500000f


	//   ....[218]....
        /*07fc*/ 	.word	0x0500000f


	//   ....[219]....
        /*0800*/ 	.word	0x0500000f


	//   ....[220]....
        /*0804*/ 	.word	0x0500000f


	//   ....[221]....
        /*0808*/ 	.word	0x0500000f


	//   ....[222]....
        /*080c*/ 	.word	0x0500000f


	//   ....[223]....
        /*0810*/ 	.word	0x0500000f


	//   ....[224]....
        /*0814*/ 	.word	0x0500000f


	//   ....[225]....
        /*0818*/ 	.word	0x0500000f


	//   ....[226]....
        /*081c*/ 	.word	0x0500000f


	//   ....[227]....
        /*0820*/ 	.word	0x0500000f


	//   ....[228]....
        /*0824*/ 	.word	0x0500000f


	//   ....[229]....
        /*0828*/ 	.word	0x0500000f


	//   ....[230]....
        /*082c*/ 	.word	0x0500000f


	//   ....[231]....
        /*0830*/ 	.word	0x0500000f


	//   ....[232]....
        /*0834*/ 	.word	0x0500000f


	//   ....[233]....
        /*0838*/ 	.word	0x0500000f


	//   ....[234]....
        /*083c*/ 	.word	0x0500000f


	//   ....[235]....
        /*0840*/ 	.word	0x0500000f


	//   ....[236]....
        /*0844*/ 	.word	0x0500000f


	//   ....[237]....
        /*0848*/ 	.word	0x0500000f


	//   ....[238]....
        /*084c*/ 	.word	0x0500000f


	//   ....[239]....
        /*0850*/ 	.word	0x0500000f


	//   ....[240]....
        /*0854*/ 	.word	0x0500000f


	//   ....[241]....
        /*0858*/ 	.word	0x0500000f


	//   ....[242]....
        /*085c*/ 	.word	0x0500000f


	//   ....[243]....
        /*0860*/ 	.word	0x0500000f


	//   ....[244]....
        /*0864*/ 	.word	0x0500000f


	//   ....[245]....
        /*0868*/ 	.word	0x0500000f


	//   ....[246]....
        /*086c*/ 	.word	0x0500000f


	//   ....[247]....
        /*0870*/ 	.word	0x0500000f


	//   ....[248]....
        /*0874*/ 	.word	0x0500000f


	//   ....[249]....
        /*0878*/ 	.word	0x0500000f


	//   ....[250]....
        /*087c*/ 	.word	0x0500000f


	//   ....[251]....
        /*0880*/ 	.word	0x0500000f


	//   ....[252]....
        /*0884*/ 	.word	0x0500000f


	//   ....[253]....
        /*0888*/ 	.word	0x0500000f


	//   ....[254]....
        /*088c*/ 	.word	0x0500000f


	//   ....[255]....
        /*0890*/ 	.word	0x0500000f


	//   ....[0]....
        /*0894*/ 	.word	0x0500000f


	//   ....[1]....
        /*0898*/ 	.word	0x0500000f


	//   ....[2]....
        /*089c*/ 	.word	0x0500000f


	//   ....[3]....
        /*08a0*/ 	.word	0x0500000f


	//   ....[4]....
        /*08a4*/ 	.word	0x0500000f


	//   ....[5]....
        /*08a8*/ 	.word	0x0500000f


	//   ....[6]....
        /*08ac*/ 	.word	0x0500000f


	//   ....[7]....
        /*08b0*/ 	.word	0x0500000f


	//   ....[8]....
        /*08b4*/ 	.word	0x0500000f


	//   ....[9]....
        /*08b8*/ 	.word	0x0500000f


	//   ....[10]....
        /*08bc*/ 	.word	0x0500000f


	//   ....[11]....
        /*08c0*/ 	.word	0x0500000f


	//   ....[12]....
        /*08c4*/ 	.word	0x0500000f


	//   ....[13]....
        /*08c8*/ 	.word	0x0500000f


	//   ....[14]....
        /*08cc*/ 	.word	0x0500000f


	//   ....[15]....
        /*08d0*/ 	.word	0x0500000f


	//   ....[16]....
        /*08d4*/ 	.word	0x0500000f


	//   ....[17]....
        /*08d8*/ 	.word	0x0500000f


	//   ....[18]....
        /*08dc*/ 	.word	0x0500000f


	//   ....[19]....
        /*08e0*/ 	.word	0x0500000f


	//   ....[20]....
        /*08e4*/ 	.word	0x0500000f


	//   ....[21]....
        /*08e8*/ 	.word	0x0500000f


	//   ....[22]....
        /*08ec*/ 	.word	0x0500000f


	//   ....[23]....
        /*08f0*/ 	.word	0x0500000f


	//   ....[24]....
        /*08f4*/ 	.word	0x0500000f


	//   ....[25]....
        /*08f8*/ 	.word	0x0500000f


	//   ....[26]....
        /*08fc*/ 	.word	0x0500000f


	//   ....[27]....
        /*0900*/ 	.word	0x0500000f


	//   ....[28]....
        /*0904*/ 	.word	0x0500000f


	//   ....[29]....
        /*0908*/ 	.word	0x0500000f


	//   ....[30]....
        /*090c*/ 	.word	0x0500000f


	//   ....[31]....
        /*0910*/ 	.word	0x0500000f


	//   ....[32]....
        /*0914*/ 	.word	0x0500000f


	//   ....[33]....
        /*0918*/ 	.word	0x0500000f


	//   ....[34]....
        /*091c*/ 	.word	0x0500000f


	//   ....[35]....
        /*0920*/ 	.word	0x0500000f


	//   ....[36]....
        /*0924*/ 	.word	0x0500000f


	//   ....[37]....
        /*0928*/ 	.word	0x0500000f


	//   ....[38]....
        /*092c*/ 	.word	0x0500000f


	//   ....[39]....
        /*0930*/ 	.word	0x0500000f


	//   ....[40]....
        /*0934*/ 	.word	0x0500000f


	//   ....[41]....
        /*0938*/ 	.word	0x0500000f


	//   ....[42]....
        /*093c*/ 	.word	0x0500000f


	//   ....[43]....
        /*0940*/ 	.word	0x0500000f


	//   ....[44]....
        /*0944*/ 	.word	0x0500000f


	//   ....[45]....
        /*0948*/ 	.word	0x0500000f


	//   ....[46]....
        /*094c*/ 	.word	0x0500000f


	//   ....[47]....
        /*0950*/ 	.word	0x0500000f


	//   ....[48]....
        /*0954*/ 	.word	0x0500000f


	//   ....[49]....
        /*0958*/ 	.word	0x0500000f


	//   ....[50]....
        /*095c*/ 	.word	0x0500000f


	//   ....[51]....
        /*0960*/ 	.word	0x0500000f


	//   ....[52]....
        /*0964*/ 	.word	0x0500000f


	//   ....[53]....
        /*0968*/ 	.word	0x0500000f


	//   ....[54]....
        /*096c*/ 	.word	0x0500000f


	//   ....[55]....
        /*0970*/ 	.word	0x0500000f


	//   ....[56]....
        /*0974*/ 	.word	0x0500000f


	//   ....[57]....
        /*0978*/ 	.word	0x0500000f


	//   ....[58]....
        /*097c*/ 	.word	0x0500000f


	//   ....[59]....
        /*0980*/ 	.word	0x0500000f


	//   ....[60]....
        /*0984*/ 	.word	0x0500000f


	//   ....[61]....
        /*0988*/ 	.word	0x0500000f


	//   ....[62]....
        /*098c*/ 	.word	0x0500000f


	//   ....[63]....
        /*0990*/ 	.word	0x0500000f


	//   ....[64]....
        /*0994*/ 	.word	0x0500000f


	//----- nvinfo : EIATTR_COOP_GROUP_INSTR_OFFSETS
	.align		4
.L_559:
        /*0998*/ 	.byte	0x04, 0x28
        /*099a*/ 	.short	(.L_561 - .L_560)


	//   ....[0]....
.L_560:
        /*099c*/ 	.word	0x00000060


	//   ....[1]....
        /*09a0*/ 	.word	0x00000140


	//   ....[2]....
        /*09a4*/ 	.word	0x00000190


	//   ....[3]....
        /*09a8*/ 	.word	0x000003c0


	//   ....[4]....
        /*09ac*/ 	.word	0x00000520


	//   ....[5]....
        /*09b0*/ 	.word	0x00000640


	//   ....[6]....
        /*09b4*/ 	.word	0x000007a0


	//   ....[7]....
        /*09b8*/ 	.word	0x000036e0


	//   ....[8]....
        /*09bc*/ 	.word	0x000036f0


	//   ....[9]....
        /*09c0*/ 	.word	0x00004580


	//   ....[10]....
        /*09c4*/ 	.word	0x00004590


	//   ....[11]....
        /*09c8*/ 	.word	0x00005430


	//   ....[12]....
        /*09cc*/ 	.word	0x00005440


	//   ....[13]....
        /*09d0*/ 	.word	0x00007070


	//   ....[14]....
        /*09d4*/ 	.word	0x00007080


	//   ....[15]....
        /*09d8*/ 	.word	0x000080a0


	//   ....[16]....
        /*09dc*/ 	.word	0x000080b0


	//   ....[17]....
        /*09e0*/ 	.word	0x00009190


	//   ....[18]....
        /*09e4*/ 	.word	0x000091a0


	//   ....[19]....
        /*09e8*/ 	.word	0x0000a390


	//   ....[20]....
        /*09ec*/ 	.word	0x0000a3a0


	//   ....[21]....
        /*09f0*/ 	.word	0x0000a550


	//   ....[22]....
        /*09f4*/ 	.word	0x0000a560


	//   ....[23]....
        /*09f8*/ 	.word	0x0000a720


	//   ....[24]....
        /*09fc*/ 	.word	0x0000a730


	//   ....[25]....
        /*0a00*/ 	.word	0x0000ab80


	//   ....[26]....
        /*0a04*/ 	.word	0x0000ab90


	//   ....[27]....
        /*0a08*/ 	.word	0x0000ad10


	//   ....[28]....
        /*0a0c*/ 	.word	0x0000ad30


	//   ....[29]....
        /*0a10*/ 	.word	0x0000aec0


	//   ....[30]....
        /*0a14*/ 	.word	0x0000aee0


	//   ....[31]....
        /*0a18*/ 	.word	0x0000b790


	//   ....[32]....
        /*0a1c*/ 	.word	0x0000bfa0


	//   ....[33]....
        /*0a20*/ 	.word	0x0000bfb0


	//   ....[34]....
        /*0a24*/ 	.word	0x0000bfc0


	//   ....[35]....
        /*0a28*/ 	.word	0x0000bfd0


	//   ....[36]....
        /*0a2c*/ 	.word	0x0000c5c0


	//   ....[37]....
        /*0a30*/ 	.word	0x0000c5d0


	//   ....[38]....
        /*0a34*/ 	.word	0x0000c5e0


	//   ....[39]....
        /*0a38*/ 	.word	0x0000c5f0


	//   ....[40]....
        /*0a3c*/ 	.word	0x0000cbb0


	//   ....[41]....
        /*0a40*/ 	.word	0x0000cbc0


	//   ....[42]....
        /*0a44*/ 	.word	0x0000cbd0


	//   ....[43]....
        /*0a48*/ 	.word	0x0000cbe0


	//   ....[44]....
        /*0a4c*/ 	.word	0x0000d1c0


	//   ....[45]....
        /*0a50*/ 	.word	0x0000d1d0


	//   ....[46]....
        /*0a54*/ 	.word	0x0000d1e0


	//   ....[47]....
        /*0a58*/ 	.word	0x0000d1f0


	//   ....[48]....
        /*0a5c*/ 	.word	0x00010ca0


	//   ....[49]....
        /*0a60*/ 	.word	0x00010cb0


	//   ....[50]....
        /*0a64*/ 	.word	0x00010cc0


	//   ....[51]....
        /*0a68*/ 	.word	0x00010cd0


	//   ....[52]....
        /*0a6c*/ 	.word	0x000111a0


	//   ....[53]....
        /*0a70*/ 	.word	0x000111b0


	//   ....[54]....
        /*0a74*/ 	.word	0x000111c0


	//   ....[55]....
        /*0a78*/ 	.word	0x000111d0


	//   ....[56]....
        /*0a7c*/ 	.word	0x00011670


	//   ....[57]....
        /*0a80*/ 	.word	0x00011680


	//   ....[58]....
        /*0a84*/ 	.word	0x00011690


	//   ....[59]....
        /*0a88*/ 	.word	0x000116a0


	//   ....[60]....
        /*0a8c*/ 	.word	0x00011b60


	//   ....[61]....
        /*0a90*/ 	.word	0x00011b70


	//   ....[62]....
        /*0a94*/ 	.word	0x00011b80


	//   ....[63]....
        /*0a98*/ 	.word	0x00011b90


	//   ....[64]....
        /*0a9c*/ 	.word	0x00018ff0


	//   ....[65]....
        /*0aa0*/ 	.word	0x00019490


	//   ....[66]....
        /*0aa4*/ 	.word	0x000194a0


	//   ....[67]....
        /*0aa8*/ 	.word	0x00019550


	//   ....[68]....
        /*0aac*/ 	.word	0x00019b80


	//   ....[69]....
        /*0ab0*/ 	.word	0x00019ba0


	//   ....[70]....
        /*0ab4*/ 	.word	0x0001e8c0


	//   ....[71]....
        /*0ab8*/ 	.word	0x0001edd0


	//   ....[72]....
        /*0abc*/ 	.word	0x0001ee20


	//   ....[73]....
        /*0ac0*/ 	.word	0x0001f170


	//   ....[74]....
        /*0ac4*/ 	.word	0x0001f400


	//   ....[75]....
        /*0ac8*/ 	.word	0x0001f440


	//   ....[76]....
        /*0acc*/ 	.word	0x000241d0


	//   ....[77]....
        /*0ad0*/ 	.word	0x00024200


	//   ....[78]....
        /*0ad4*/ 	.word	0x00024220


	//   ....[79]....
        /*0ad8*/ 	.word	0x00024240


	//   ....[80]....
        /*0adc*/ 	.word	0x00025600


	//   ....[81]....
        /*0ae0*/ 	.word	0x00025820


	//   ....[82]....
        /*0ae4*/ 	.word	0x00025830


	//   ....[83]....
        /*0ae8*/ 	.word	0x00025860


	//   ....[84]....
        /*0aec*/ 	.word	0x00027700


	//   ....[85]....
        /*0af0*/ 	.word	0x00027740


	//   ....[86]....
        /*0af4*/ 	.word	0x00027780


	//   ....[87]....
        /*0af8*/ 	.word	0x000277d0


	//   ....[88]....
        /*0afc*/ 	.word	0x00027e00


	//   ....[89]....
        /*0b00*/ 	.word	0x00027e30


	//   ....[90]....
        /*0b04*/ 	.word	0x00027f70


	//   ....[91]....
        /*0b08*/ 	.word	0x00027f90


	//   ....[92]....
        /*0b0c*/ 	.word	0x000280d0


	//   ....[93]....
        /*0b10*/ 	.word	0x000280f0


	//   ....[94]....
        /*0b14*/ 	.word	0x00028240


	//   ....[95]....
        /*0b18*/ 	.word	0x00028260


	//   ....[96]....
        /*0b1c*/ 	.word	0x00028bb0


	//   ....[97]....
        /*0b20*/ 	.word	0x00028bc0


	//   ....[98]....
        /*0b24*/ 	.word	0x00028d10


	//   ....[99]....
        /*0b28*/ 	.word	0x00028d30


	//   ....[100]....
        /*0b2c*/ 	.word	0x00028e70


	//   ....[101]....
        /*0b30*/ 	.word	0x00028e90


	//   ....[102]....
        /*0b34*/ 	.word	0x00028fe0


	//   ....[103]....
        /*0b38*/ 	.word	0x00029000


	//   ....[104]....
        /*0b3c*/ 	.word	0x000291d0


	//   ....[105]....
        /*0b40*/ 	.word	0x00029380


	//   ....[106]....
        /*0b44*/ 	.word	0x000293b0


	//   ....[107]....
        /*0b48*/ 	.word	0x000293e0


	//   ....[108]....
        /*0b4c*/ 	.word	0x00029410


	//   ....[109]....
        /*0b50*/ 	.word	0x00029440


	//   ....[110]....
        /*0b54*/ 	.word	0x00029470


	//   ....[111]....
        /*0b58*/ 	.word	0x000295e0


	//   ....[112]....
        /*0b5c*/ 	.word	0x00029610


	//   ....[113]....
        /*0b60*/ 	.word	0x00029640


	//   ....[114]....
        /*0b64*/ 	.word	0x00029670


	//   ....[115]....
        /*0b68*/ 	.word	0x000296a0


	//   ....[116]....
        /*0b6c*/ 	.word	0x000296d0


	//   ....[117]....
        /*0b70*/ 	.word	0x00029760


	//   ....[118]....
        /*0b74*/ 	.word	0x000297c0


	//   ....[119]....
        /*0b78*/ 	.word	0x00029850


	//   ....[120]....
        /*0b7c*/ 	.word	0x0002a660


	//   ....[121]....
        /*0b80*/ 	.word	0x0002cb60


	//   ....[122]....
        /*0b84*/ 	.word	0x0002cba0


	//   ....[123]....
        /*0b88*/ 	.word	0x0002cbd0


	//   ....[124]....
        /*0b8c*/ 	.word	0x0002cc80


	//   ....[125]....
        /*0b90*/ 	.word	0x0002ccc0


	//   ....[126]....
        /*0b94*/ 	.word	0x0002cd20


	//   ....[127]....
        /*0b98*/ 	.word	0x0002cd60


	//   ....[128]....
        /*0b9c*/ 	.word	0x0002cdc0


	//   ....[129]....
        /*0ba0*/ 	.word	0x0002cde0


	//   ....[130]....
        /*0ba4*/ 	.word	0x0002ce10


	//   ....[131]....
        /*0ba8*/ 	.word	0x0002d640


	//   ....[132]....
        /*0bac*/ 	.word	0x0002d670


	//   ....[133]....
        /*0bb0*/ 	.word	0x0002d690


	//   ....[134]....
        /*0bb4*/ 	.word	0x0002d730


	//   ....[135]....
        /*0bb8*/ 	.word	0x0002d740


	//   ....[136]....
        /*0bbc*/ 	.word	0x0002d7f0


	//   ....[137]....
        /*0bc0*/ 	.word	0x0002d800


	//   ....[138]....
        /*0bc4*/ 	.word	0x0002d8b0


	//   ....[139]....
        /*0bc8*/ 	.word	0x0002d8c0


	//   ....[140]....
        /*0bcc*/ 	.word	0x0002d970


	//   ....[141]....
        /*0bd0*/ 	.word	0x0002d980


	//   ....[142]....
        /*0bd4*/ 	.word	0x0002da30


	//   ....[143]....
        /*0bd8*/ 	.word	0x0002da40


	//   ....[144]....
        /*0bdc*/ 	.word	0x0002daf0


	//   ....[145]....
        /*0be0*/ 	.word	0x0002db00


	//   ....[146]....
        /*0be4*/ 	.word	0x0002db50


	//   ....[147]....
        /*0be8*/ 	.word	0x0002e350


	//   ....[148]....
        /*0bec*/ 	.word	0x0002e380


	//   ....[149]....
        /*0bf0*/ 	.word	0x0002e3b0


	//   ....[150]....
        /*0bf4*/ 	.word	0x0002e470


	//   ....[151]....
        /*0bf8*/ 	.word	0x0002e4a0


	//   ....[152]....
        /*0bfc*/ 	.word	0x0002e4f0


	//   ....[153]....
        /*0c00*/ 	.word	0x0002e520


	//   ....[154]....
        /*0c04*/ 	.word	0x0002e570


	//   ....[155]....
        /*0c08*/ 	.word	0x0002e5a0


	//   ....[156]....
        /*0c0c*/ 	.word	0x0002e610


	//   ....[157]....
        /*0c10*/ 	.word	0x0002e8f0


	//   ....[158]....
        /*0c14*/ 	.word	0x0002e910


	//   ....[159]....
        /*0c18*/ 	.word	0x0002e9d0


	//   ....[160]....
        /*0c1c*/ 	.word	0x0002e9e0


	//   ....[161]....
        /*0c20*/ 	.word	0x0002ea90


	//   ....[162]....
        /*0c24*/ 	.word	0x0002eaa0


	//   ....[163]....
        /*0c28*/ 	.word	0x0002eb50


	//   ....[164]....
        /*0c2c*/ 	.word	0x0002eb60


	//   ....[165]....
        /*0c30*/ 	.word	0x0002eb70


	//   ....[166]....
        /*0c34*/ 	.word	0x0002ec20


	//   ....[167]....
        /*0c38*/ 	.word	0x0002f1a0


	//   ....[168]....
        /*0c3c*/ 	.word	0x0002f1e0


	//   ....[169]....
        /*0c40*/ 	.word	0x0002f270


	//   ....[170]....
        /*0c44*/ 	.word	0x0002f2a0


	//   ....[171]....
        /*0c48*/ 	.word	0x0002f330


	//   ....[172]....
        /*0c4c*/ 	.word	0x0002f360


	//   ....[173]....
        /*0c50*/ 	.word	0x0002f3f0


	//   ....[174]....
        /*0c54*/ 	.word	0x0002f420


	//   ....[175]....
        /*0c58*/ 	.word	0x0002f430


	//   ....[176]....
        /*0c5c*/ 	.word	0x0002f4c0


	//   ....[177]....
        /*0c60*/ 	.word	0x0002f8f0


	//   ....[178]....
        /*0c64*/ 	.word	0x0002f920


	//   ....[179]....
        /*0c68*/ 	.word	0x0002f950


	//   ....[180]....
        /*0c6c*/ 	.word	0x0002f980


	//   ....[181]....
        /*0c70*/ 	.word	0x0002f9b0


	//   ....[182]....
        /*0c74*/ 	.word	0x0002f9e0


	//   ....[183]....
        /*0c78*/ 	.word	0x0002fa10


	//   ....[184]....
        /*0c7c*/ 	.word	0x0002fa40


	//   ....[185]....
        /*0c80*/ 	.word	0x0002fbc0


	//   ....[186]....
        /*0c84*/ 	.word	0x0002fbf0


	//   ....[187]....
        /*0c88*/ 	.word	0x0002fc20


	//   ....[188]....
        /*0c8c*/ 	.word	0x0002fc50


	//   ....[189]....
        /*0c90*/ 	.word	0x0002fc80


	//   ....[190]....
        /*0c94*/ 	.word	0x0002fcb0


	//   ....[191]....
        /*0c98*/ 	.word	0x0002fd70


	//   ....[192]....
        /*0c9c*/ 	.word	0x0002fd90


	//   ....[193]....
        /*0ca0*/ 	.word	0x0002fe00


	//   ....[194]....
        /*0ca4*/ 	.word	0x000304a0


	//   ....[195]....
        /*0ca8*/ 	.word	0x000307e0


	//   ....[196]....
        /*0cac*/ 	.word	0x00030870


	//   ....[197]....
        /*0cb0*/ 	.word	0x00030910


	//   ....[198]....
        /*0cb4*/ 	.word	0x000309a0


	//   ....[199]....
        /*0cb8*/ 	.word	0x00030a40


	//   ....[200]....
        /*0cbc*/ 	.word	0x00030ad0


	//   ....[201]....
        /*0cc0*/ 	.word	0x00030bc0


	//   ....[202]....
        /*0cc4*/ 	.word	0x00030c50


	//   ....[203]....
        /*0cc8*/ 	.word	0x00030cf0


	//   ....[204]....
        /*0ccc*/ 	.word	0x00030d80


	//   ....[205]....
        /*0cd0*/ 	.word	0x00030e20


	//   ....[206]....
        /*0cd4*/ 	.word	0x00030eb0


	//   ....[207]....
        /*0cd8*/ 	.word	0x00030fa0


	//   ....[208]....
        /*0cdc*/ 	.word	0x00031030


	//   ....[209]....
        /*0ce0*/ 	.word	0x000310d0


	//   ....[210]....
        /*0ce4*/ 	.word	0x00031160


	//   ....[211]....
        /*0ce8*/ 	.word	0x00031200


	//   ....[212]....
        /*0cec*/ 	.word	0x00031290


	//   ....[213]....
        /*0cf0*/ 	.word	0x00031380


	//   ....[214]....
        /*0cf4*/ 	.word	0x00031410


	//   ....[215]....
        /*0cf8*/ 	.word	0x00031460


	//   ....[216]....
        /*0cfc*/ 	.word	0x000314b0


	//   ....[217]....
        /*0d00*/ 	.word	0x00031540


	//   ....[218]....
        /*0d04*/ 	.word	0x000315d0


	//   ....[219]....
        /*0d08*/ 	.word	0x00031620


	//   ....[220]....
        /*0d0c*/ 	.word	0x00031670


	//   ....[221]....
        /*0d10*/ 	.word	0x00031700


	//   ....[222]....
        /*0d14*/ 	.word	0x00031790


	//   ....[223]....
        /*0d18*/ 	.word	0x000317e0


	//   ....[224]....
        /*0d1c*/ 	.word	0x00031830


	//   ....[225]....
        /*0d20*/ 	.word	0x000318c0


	//   ....[226]....
        /*0d24*/ 	.word	0x00031950


	//   ....[227]....
        /*0d28*/ 	.word	0x000319a0


	//   ....[228]....
        /*0d2c*/ 	.word	0x000319f0


	//   ....[229]....
        /*0d30*/ 	.word	0x00031ad0


	//   ....[230]....
        /*0d34*/ 	.word	0x00031b60


	//   ....[231]....
        /*0d38*/ 	.word	0x00031bb0


	//   ....[232]....
        /*0d3c*/ 	.word	0x00031c00


	//   ....[233]....
        /*0d40*/ 	.word	0x00031c90


	//   ....[234]....
        /*0d44*/ 	.word	0x00031d20


	//   ....[235]....
        /*0d48*/ 	.word	0x00031d70


	//   ....[236]....
        /*0d4c*/ 	.word	0x00031dc0


	//   ....[237]....
        /*0d50*/ 	.word	0x00031e50


	//   ....[238]....
        /*0d54*/ 	.word	0x00031ee0


	//   ....[239]....
        /*0d58*/ 	.word	0x00031f30


	//   ....[240]....
        /*0d5c*/ 	.word	0x00031f80


	//   ....[241]....
        /*0d60*/ 	.word	0x00032010


	//   ....[242]....
        /*0d64*/ 	.word	0x000320a0


	//   ....[243]....
        /*0d68*/ 	.word	0x000320f0


	//   ....[244]....
        /*0d6c*/ 	.word	0x00032140


	//   ....[245]....
        /*0d70*/ 	.word	0x00032440


	//   ....[246]....
        /*0d74*/ 	.word	0x00032720


	//   ....[247]....
        /*0d78*/ 	.word	0x00032810


	//   ....[248]....
        /*0d7c*/ 	.word	0x000328f0


	//   ....[249]....
        /*0d80*/ 	.word	0x00032950


	//   ....[250]....
        /*0d84*/ 	.word	0x000329f0


	//   ....[251]....
        /*0d88*/ 	.word	0x00032ad0


	//   ....[252]....
        /*0d8c*/ 	.word	0x00032bd0


	//   ....[253]....
        /*0d90*/ 	.word	0x00032c40


	//   ....[254]....
        /*0d94*/ 	.word	0x00032d30


	//   ....[255]....
        /*0d98*/ 	.word	0x00032da0


	//   ....[0]....
        /*0d9c*/ 	.word	0x00032e80


	//   ....[1]....
        /*0da0*/ 	.word	0x00032f30


	//   ....[2]....
        /*0da4*/ 	.word	0x00032f90


	//   ....[3]....
        /*0da8*/ 	.word	0x00032ff0


	//   ....[4]....
        /*0dac*/ 	.word	0x00033100


	//   ....[5]....
        /*0db0*/ 	.word	0x00033160


	//   ....[6]....
        /*0db4*/ 	.word	0x00033280


	//   ....[7]....
        /*0db8*/ 	.word	0x000332e0


	//   ....[8]....
        /*0dbc*/ 	.word	0x00033400


	//   ....[9]....
        /*0dc0*/ 	.word	0x00033460


	//   ....[10]....
        /*0dc4*/ 	.word	0x00033580


	//   ....[11]....
        /*0dc8*/ 	.word	0x000335e0


	//   ....[12]....
        /*0dcc*/ 	.word	0x00033700


	//   ....[13]....
        /*0dd0*/ 	.word	0x00033760


	//   ....[14]....
        /*0dd4*/ 	.word	0x00033880


	//   ....[15]....
        /*0dd8*/ 	.word	0x000338e0


	//   ....[16]....
        /*0ddc*/ 	.word	0x000339e0


	//   ....[17]....
        /*0de0*/ 	.word	0x00033b10


	//   ....[18]....
        /*0de4*/ 	.word	0x00033be0


	//   ....[19]....
        /*0de8*/ 	.word	0x00033cb0


	//   ....[20]....
        /*0dec*/ 	.word	0x00033d90


	//   ....[21]....
        /*0df0*/ 	.word	0x00033df0


	//   ....[22]....
        /*0df4*/ 	.word	0x00033ed0


	//   ....[23]....
        /*0df8*/ 	.word	0x00033f30


	//   ....[24]....
        /*0dfc*/ 	.word	0x00034010


	//   ....[25]....
        /*0e00*/ 	.word	0x00034070


	//   ....[26]....
        /*0e04*/ 	.word	0x00034180


	//   ....[27]....
        /*0e08*/ 	.word	0x00034270


	//   ....[28]....
        /*0e0c*/ 	.word	0x00034310


	//   ....[29]....
        /*0e10*/ 	.word	0x00034370


	//   ....[30]....
        /*0e14*/ 	.word	0x00034490


	//   ....[31]....
        /*0e18*/ 	.word	0x000344f0


	//   ....[32]....
        /*0e1c*/ 	.word	0x00034610


	//   ....[33]....
        /*0e20*/ 	.word	0x00034670


	//   ....[34]....
        /*0e24*/ 	.word	0x00034790


	//   ....[35]....
        /*0e28*/ 	.word	0x000347f0


	//   ....[36]....
        /*0e2c*/ 	.word	0x000348c0


	//   ....[37]....
        /*0e30*/ 	.word	0x00034a30


	//   ....[38]....
        /*0e34*/ 	.word	0x00034af0


	//   ....[39]....
        /*0e38*/ 	.word	0x00034c50


	//   ....[40]....
        /*0e3c*/ 	.word	0x00034d00


	//   ....[41]....
        /*0e40*/ 	.word	0x00034d60


	//   ....[42]....
        /*0e44*/ 	.word	0x00034e20


	//   ....[43]....
        /*0e48*/ 	.word	0x00034f00


	//   ....[44]....
        /*0e4c*/ 	.word	0x00035010


	//   ....[45]....
        /*0e50*/ 	.word	0x00035070


	//   ....[46]....
        /*0e54*/ 	.word	0x00035130


	//   ....[47]....
        /*0e58*/ 	.word	0x00035240


	//   ....[48]....
        /*0e5c*/ 	.word	0x000352e0


	//   ....[49]....
        /*0e60*/ 	.word	0x00035400


	//   ....[50]....
        /*0e64*/ 	.word	0x00035470


	//   ....[51]....
        /*0e68*/ 	.word	0x000354e0


	//   ....[52]....
        /*0e6c*/ 	.word	0x00035550


	//   ....[53]....
        /*0e70*/ 	.word	0x000355c0


	//   ....[54]....
        /*0e74*/ 	.word	0x00035640


	//   ....[55]....
        /*0e78*/ 	.word	0x000356d0


	//   ....[56]....
        /*0e7c*/ 	.word	0x00035760


	//   ....[57]....
        /*0e80*/ 	.word	0x000357d0


	//   ....[58]....
        /*0e84*/ 	.word	0x00035840


	//   ....[59]....
        /*0e88*/ 	.word	0x000358b0


	//   ....[60]....
        /*0e8c*/ 	.word	0x00035930


	//   ....[61]....
        /*0e90*/ 	.word	0x000359a0


	//   ....[62]....
        /*0e94*/ 	.word	0x00035a40


	//   ....[63]....
        /*0e98*/ 	.word	0x00035ad0


	//   ....[64]....
        /*0e9c*/ 	.word	0x00035bf0


	//----- nvinfo : EIATTR_REG_RECONFIG
	.align		4
.L_561:
        /*0ea0*/ 	.byte	0x01, 0x54
	.zero		2


	//----- nvinfo : EIATTR_SYSCALL_OFFSETS
	.align		4
        /*0ea4*/ 	.byte	0x04, 0x46
        /*0ea6*/ 	.short	(.L_563 - .L_562)


	//   ....[0]....
.L_562:
        /*0ea8*/ 	.word	0x00001950


	//   ....[1]....
        /*0eac*/ 	.word	0x00001aa0


	//   ....[2]....
        /*0eb0*/ 	.word	0x0000b930


	//   ....[3]....
        /*0eb4*/ 	.word	0x0000bc60


	//   ....[4]....
        /*0eb8*/ 	.word	0x0002c150


	//   ....[5]....
        /*0ebc*/ 	.word	0x0002c2a0


	//   ....[6]....
        /*0ec0*/ 	.word	0x0002c390


	//   ....[7]....
        /*0ec4*/ 	.word	0x0002d280


	//----- nvinfo : EIATTR_MBARRIER_INSTR_OFFSETS
	.align		4
.L_563:
        /*0ec8*/ 	.byte	0x04, 0x39
        /*0eca*/ 	.short	(.L_565 - .L_564)


	//   ....[0]....
.L_564:
        /*0ecc*/ 	.word	0x00000270
        /*0ed0*/ 	.word	0x000000ff
        /*0ed4*/ 	.word	0x00038800
        /*0ed8*/ 	.short	0x0100
        /*0eda*/ 	.byte	0x08
	.zero		1


	//   ....[1]....
        /*0edc*/ 	.word	0x00000280
        /*0ee0*/ 	.word	0x000000ff
        /*0ee4*/ 	.word	0x00038820
        /*0ee8*/ 	.short	0x0100
        /*0eea*/ 	.byte	0x08
	.zero		1


	//   ....[2]....
        /*0eec*/ 	.word	0x00000370
        /*0ef0*/ 	.word	0x000000ff
        /*0ef4*/ 	.word	0x00038830
        /*0ef8*/ 	.short	0x0100
        /*0efa*/ 	.byte	0x08
	.zero		1


	//   ....[3]....
        /*0efc*/ 	.word	0x00000380
        /*0f00*/ 	.word	0x000000ff
        /*0f04*/ 	.word	0x00038840
        /*0f08*/ 	.short	0x0100
        /*0f0a*/ 	.byte	0x08
	.zero		1


	//   ....[4]....
        /*0f0c*/ 	.word	0x00000390
        /*0f10*/ 	.word	0x000000ff
        /*0f14*/ 	.word	0x00038838
        /*0f18*/ 	.short	0x0100
        /*0f1a*/ 	.byte	0x08
	.zero		1


	//   ....[5]....
        /*0f1c*/ 	.word	0x000003a0
        /*0f20*/ 	.word	0x000000ff
        /*0f24*/ 	.word	0x00038848
        /*0f28*/ 	.short	0x0100
        /*0f2a*/ 	.byte	0x08
	.zero		1


	//   ....[6]....
        /*0f2c*/ 	.word	0x000004d0
        /*0f30*/ 	.word	0x000000ff
        /*0f34*/ 	.word	0x00038850
        /*0f38*/ 	.short	0x0100
        /*0f3a*/ 	.byte	0x08
	.zero		1


	//   ....[7]....
        /*0f3c*/ 	.word	0x000004e0
        /*0f40*/ 	.word	0x000000ff
        /*0f44*/ 	.word	0x00038860
        /*0f48*/ 	.short	0x0100
        /*0f4a*/ 	.byte	0x08
	.zero		1


	//   ....[8]....
        /*0f4c*/ 	.word	0x000004f0
        /*0f50*/ 	.word	0x000000ff
        /*0f54*/ 	.word	0x00038858
        /*0f58*/ 	.short	0x0100
        /*0f5a*/ 	.byte	0x08
	.zero		1


	//   ....[9]....
        /*0f5c*/ 	.word	0x00000500
        /*0f60*/ 	.word	0x000000ff
        /*0f64*/ 	.word	0x00038868
        /*0f68*/ 	.short	0x0100
        /*0f6a*/ 	.byte	0x08
	.zero		1


	//   ....[10]....
        /*0f6c*/ 	.word	0x000005f0
        /*0f70*/ 	.word	0x000000ff
        /*0f74*/ 	.word	0x00038870
        /*0f78*/ 	.short	0x0100
        /*0f7a*/ 	.byte	0x06
	.zero		1


	//   ....[11]....
        /*0f7c*/ 	.word	0x00000600
        /*0f80*/ 	.word	0x000000ff
        /*0f84*/ 	.word	0x00038880
        /*0f88*/ 	.short	0x0100
        /*0f8a*/ 	.byte	0x06
	.zero		1


	//   ....[12]....
        /*0f8c*/ 	.word	0x00000610
        /*0f90*/ 	.word	0x000000ff
        /*0f94*/ 	.word	0x00038878
        /*0f98*/ 	.short	0x0100
        /*0f9a*/ 	.byte	0x06
	.zero		1


	//   ....[13]....
        /*0f9c*/ 	.word	0x00000620
        /*0fa0*/ 	.word	0x000000ff
        /*0fa4*/ 	.word	0x00038888
        /*0fa8*/ 	.short	0x0100
        /*0faa*/ 	.byte	0x06
	.zero		1


	//   ....[14]....
        /*0fac*/ 	.word	0x00000750
        /*0fb0*/ 	.word	0x000000ff
        /*0fb4*/ 	.word	0x00038890
        /*0fb8*/ 	.short	0x0100
        /*0fba*/ 	.byte	0x08
	.zero		1


	//   ....[15]....
        /*0fbc*/ 	.word	0x00000760
        /*0fc0*/ 	.word	0x000000ff
        /*0fc4*/ 	.word	0x000388a0
        /*0fc8*/ 	.short	0x0100
        /*0fca*/ 	.byte	0x08
	.zero		1


	//   ....[16]....
        /*0fcc*/ 	.word	0x00000770
        /*0fd0*/ 	.word	0x000000ff
        /*0fd4*/ 	.word	0x00038898
        /*0fd8*/ 	.short	0x0100
        /*0fda*/ 	.byte	0x08
	.zero		1


	//   ....[17]....
        /*0fdc*/ 	.word	0x00000780
        /*0fe0*/ 	.word	0x000000ff
        /*0fe4*/ 	.word	0x000388a8
        /*0fe8*/ 	.short	0x0100
        /*0fea*/ 	.byte	0x08
	.zero		1


	//   ....[18]....
        /*0fec*/ 	.word	0x000008b0
        /*0ff0*/ 	.word	0x000000ff
        /*0ff4*/ 	.word	0x000388b0
        /*0ff8*/ 	.short	0x0100
        /*0ffa*/ 	.byte	0x08
	.zero		1


	//   ....[19]....
        /*0ffc*/ 	.word	0x000008c0
        /*1000*/ 	.word	0x000000ff
        /*1004*/ 	.word	0x000388c0
        /*1008*/ 	.short	0x0100
        /*100a*/ 	.byte	0x08
	.zero		1


	//   ....[20]....
        /*100c*/ 	.word	0x000008d0
        /*1010*/ 	.word	0x000000ff
        /*1014*/ 	.word	0x000388b8
        /*1018*/ 	.short	0x0100
        /*101a*/ 	.byte	0x08
	.zero		1


	//   ....[21]....
        /*101c*/ 	.word	0x000008e0
        /*1020*/ 	.word	0x000000ff
        /*1024*/ 	.word	0x000388c8
        /*1028*/ 	.short	0x0100
        /*102a*/ 	.byte	0x08
	.zero		1


	//   ....[22]....
        /*102c*/ 	.word	0x00003690
        /*1030*/ 	.word	0x00000059
        /*1034*/ 	.word	0x00038890
        /*1038*/ 	.short	0x010a
        /*103a*/ 	.byte	0x3f
	.zero		1


	//   ....[23]....
        /*103c*/ 	.word	0x00007010
        /*1040*/ 	.word	0x00000059
        /*1044*/ 	.word	0x00038890
        /*1048*/ 	.short	0x010a
        /*104a*/ 	.byte	0x3f
	.zero		1


	//   ....[24]....
        /*104c*/ 	.word	0x0000a1d0
        /*1050*/ 	.word	0x00000059
        /*1054*/ 	.word	0x00038890
        /*1058*/ 	.short	0x010a
        /*105a*/ 	.byte	0x3f
	.zero		1


	//   ....[25]....
        /*105c*/ 	.word	0x0000a9a0
        /*1060*/ 	.word	0x0000000b
        /*1064*/ 	.word	0x00000000
        /*1068*/ 	.short	0x0101
        /*106a*/ 	.byte	0x3f
	.zero		1


	//   ....[26]....
        /*106c*/ 	.word	0x0000a9e0
        /*1070*/ 	.word	0x00000059
        /*1074*/ 	.word	0x000388b0
        /*1078*/ 	.short	0x010a
        /*107a*/ 	.byte	0x3f
	.zero		1


	//   ....[27]....
        /*107c*/ 	.word	0x0000b120
        /*1080*/ 	.word	0x00000059
        /*1084*/ 	.word	0x00000000
        /*1088*/ 	.short	0x0101
        /*108a*/ 	.byte	0x3f
	.zero		1


	//   ....[28]....
        /*108c*/ 	.word	0x0000b9c0
        /*1090*/ 	.word	0x00000016
        /*1094*/ 	.word	0x00038800
        /*1098*/ 	.short	0x010a
        /*109a*/ 	.byte	0x3f
	.zero		1


	//   ....[29]....
        /*109c*/ 	.word	0x0000ba10
        /*10a0*/ 	.word	0x00000016
        /*10a4*/ 	.word	0x00038800
        /*10a8*/ 	.short	0x010a
        /*10aa*/ 	.byte	0x3f
	.zero		1


	//   ....[30]....
        /*10ac*/ 	.word	0x0000d5e0
        /*10b0*/ 	.word	0x00000016
        /*10b4*/ 	.word	0x00038800
        /*10b8*/ 	.short	0x010a
        /*10ba*/ 	.byte	0x3f
	.zero		1


	//   ....[31]....
        /*10bc*/ 	.word	0x00011e70
        /*10c0*/ 	.word	0x00000016
        /*10c4*/ 	.word	0x00038800
        /*10c8*/ 	.short	0x010a
        /*10ca*/ 	.byte	0x3f
	.zero		1


	//   ....[32]....
        /*10cc*/ 	.word	0x00015c00
        /*10d0*/ 	.word	0x00000000
        /*10d4*/ 	.word	0x00038830
        /*10d8*/ 	.short	0x010a
        /*10da*/ 	.byte	0x3f
	.zero		1


	//   ....[33]....
        /*10dc*/ 	.word	0x00015c40
        /*10e0*/ 	.word	0x00000000
        /*10e4*/ 	.word	0x00038830
        /*10e8*/ 	.short	0x010a
        /*10ea*/ 	.byte	0x3f
	.zero		1


	//   ....[34]....
        /*10ec*/ 	.word	0x00019e90
        /*10f0*/ 	.word	0x00000000
        /*10f4*/ 	.word	0x00000000
        /*10f8*/ 	.short	0x0101
        /*10fa*/ 	.byte	0x3f
	.zero		1


	//   ....[35]....
        /*10fc*/ 	.word	0x0001aa80
        /*1100*/ 	.word	0x00000009
        /*1104*/ 	.word	0x00038830
        /*1108*/ 	.short	0x010a
        /*110a*/ 	.byte	0x3f
	.zero		1


	//   ....[36]....
        /*110c*/ 	.word	0x0001ab10
        /*1110*/ 	.word	0x00000009
        /*1114*/ 	.word	0x00038830
        /*1118*/ 	.short	0x010a
        /*111a*/ 	.byte	0x3f
	.zero		1


	//   ....[37]....
        /*111c*/ 	.word	0x0001e210
        /*1120*/ 	.word	0x00000007
        /*1124*/ 	.word	0x00038850
        /*1128*/ 	.short	0x010a
        /*112a*/ 	.byte	0x3f
	.zero		1


	//   ....[38]....
        /*112c*/ 	.word	0x0001e260
        /*1130*/ 	.word	0x00000007
        /*1134*/ 	.word	0x00038850
        /*1138*/ 	.short	0x010a
        /*113a*/ 	.byte	0x3f
	.zero		1


	//   ....[39]....
        /*113c*/ 	.word	0x0001f6d0
        /*1140*/ 	.word	0x00000009
        /*1144*/ 	.word	0x00000000
        /*1148*/ 	.short	0x0101
        /*114a*/ 	.byte	0x3f
	.zero		1


	//   ....[40]....
        /*114c*/ 	.word	0x0001fcd0
        /*1150*/ 	.word	0x00000007
        /*1154*/ 	.word	0x00000000
        /*1158*/ 	.short	0x0101
        /*115a*/ 	.byte	0x3f
	.zero		1


	//   ....[41]....
        /*115c*/ 	.word	0x0001ff70
        /*1160*/ 	.word	0x00000003
        /*1164*/ 	.word	0x00038830
        /*1168*/ 	.short	0x010a
        /*116a*/ 	.byte	0x3f
	.zero		1


	//   ....[42]....
        /*116c*/ 	.word	0x00020000
        /*1170*/ 	.word	0x00000003
        /*1174*/ 	.word	0x00038830
        /*1178*/ 	.short	0x010a
        /*117a*/ 	.byte	0x3f
	.zero		1


	//   ....[43]....
        /*117c*/ 	.word	0x00023700
        /*1180*/ 	.word	0x00000006
        /*1184*/ 	.word	0x00038850
        /*1188*/ 	.short	0x010a
        /*118a*/ 	.byte	0x3f
	.zero		1


	//   ....[44]....
        /*118c*/ 	.word	0x00023750
        /*1190*/ 	.word	0x00000006
        /*1194*/ 	.word	0x00038850
        /*1198*/ 	.short	0x010a
        /*119a*/ 	.byte	0x3f
	.zero		1


	//   ....[45]....
        /*119c*/ 	.word	0x00024500
        /*11a0*/ 	.word	0x000000a0
        /*11a4*/ 	.word	0x00000000
        /*11a8*/ 	.short	0x0101
        /*11aa*/ 	.byte	0x3f
	.zero		1


	//   ....[46]....
        /*11ac*/ 	.word	0x00024b60
        /*11b0*/ 	.word	0x00000006
        /*11b4*/ 	.word	0x00000000
        /*11b8*/ 	.short	0x0101
        /*11ba*/ 	.byte	0x3f
	.zero		1


	//   ....[47]....
        /*11bc*/ 	.word	0x00025500
        /*11c0*/ 	.word	0x00000008
        /*11c4*/ 	.word	0x00038850
        /*11c8*/ 	.short	0x010a
        /*11ca*/ 	.byte	0x3f
	.zero		1


	//   ....[48]....
        /*11cc*/ 	.word	0x000255a0
        /*11d0*/ 	.word	0x00000008
        /*11d4*/ 	.word	0x00038850
        /*11d8*/ 	.short	0x010a
        /*11da*/ 	.byte	0x3f
	.zero		1


	//   ....[49]....
        /*11dc*/ 	.word	0x00025a70
        /*11e0*/ 	.word	0x000000e5
        /*11e4*/ 	.word	0x00000000
        /*11e8*/ 	.short	0x0101
        /*11ea*/ 	.byte	0x3f
	.zero		1


	//   ....[50]....
        /*11ec*/ 	.word	0x00027e20
        /*11f0*/ 	.word	0x00000000
        /*11f4*/ 	.word	0x00000000
        /*11f8*/ 	.short	0x0101
        /*11fa*/ 	.byte	0x3f
	.zero		1


	//   ....[51]....
        /*11fc*/ 	.word	0x0002a740
        /*1200*/ 	.word	0x00000016
        /*1204*/ 	.word	0x00038820
        /*1208*/ 	.short	0x010a
        /*120a*/ 	.byte	0x3f
	.zero		1


	//   ....[52]....
        /*120c*/ 	.word	0x0002a7d0
        /*1210*/ 	.word	0x0000000b
        /*1214*/ 	.word	0x000388a0
        /*1218*/ 	.short	0x010a
        /*121a*/ 	.byte	0x3f
	.zero		1


	//   ....[53]....
        /*121c*/ 	.word	0x0002ad20
        /*1220*/ 	.word	0x0000000b
        /*1224*/ 	.word	0x000388c0
        /*1228*/ 	.short	0x010a
        /*122a*/ 	.byte	0x3f
	.zero		1


	//   ....[54]....
        /*122c*/ 	.word	0x0002b320
        /*1230*/ 	.word	0x0000000a
        /*1234*/ 	.word	0x000388a0
        /*1238*/ 	.short	0x010a
        /*123a*/ 	.byte	0x3f
	.zero		1


	//   ....[55]....
        /*123c*/ 	.word	0x0002b860
        /*1240*/ 	.word	0x0000000a
        /*1244*/ 	.word	0x000388c0
        /*1248*/ 	.short	0x010a
        /*124a*/ 	.byte	0x3f
	.zero		1


	//   ....[56]....
        /*124c*/ 	.word	0x0002c970
        /*1250*/ 	.word	0x00000005
        /*1254*/ 	.word	0x00038840
        /*1258*/ 	.short	0x010a
        /*125a*/ 	.byte	0x3f
	.zero		1


	//   ....[57]....
        /*125c*/ 	.word	0x0002cf80
        /*1260*/ 	.word	0x00000005
        /*1264*/ 	.word	0x00038830
        /*1268*/ 	.short	0x0107
        /*126a*/ 	.byte	0x3f
	.zero		1


	//   ....[58]....
        /*126c*/ 	.word	0x0002d050
        /*1270*/ 	.word	0x00000005
        /*1274*/ 	.word	0x00038830
        /*1278*/ 	.short	0x0101
        /*127a*/ 	.byte	0x3f
	.zero		1


	//   ....[59]....
        /*127c*/ 	.word	0x0002dc80
        /*1280*/ 	.word	0x00000016
        /*1284*/ 	.word	0x00038800
        /*1288*/ 	.short	0x0107
        /*128a*/ 	.byte	0x3f
	.zero		1


	//   ....[60]....
        /*128c*/ 	.word	0x0002dd80
        /*1290*/ 	.word	0x00000016
        /*1294*/ 	.word	0x00038800
        /*1298*/ 	.short	0x0101
        /*129a*/ 	.byte	0x3f
	.zero		1


	//   ....[61]....
        /*129c*/ 	.word	0x0002dda0
        /*12a0*/ 	.word	0x00000016
        /*12a4*/ 	.word	0x00038820
        /*12a8*/ 	.short	0x010a
        /*12aa*/ 	.byte	0x3f
	.zero		1


	//   ....[62]....
        /*12ac*/ 	.word	0x0002e1a0
        /*12b0*/ 	.word	0x00000006
        /*12b4*/ 	.word	0x00038840
        /*12b8*/ 	.short	0x010a
        /*12ba*/ 	.byte	0x3f
	.zero		1


	//   ....[63]....
        /*12bc*/ 	.word	0x0002e720
        /*12c0*/ 	.word	0x00000006
        /*12c4*/ 	.word	0x00038830
        /*12c8*/ 	.short	0x0107
        /*12ca*/ 	.byte	0x3f
	.zero		1


	//   ....[64]....
        /*12cc*/ 	.word	0x0002e7d0
        /*12d0*/ 	.word	0x00000006
        /*12d4*/ 	.word	0x00038830
        /*12d8*/ 	.short	0x0101
        /*12da*/ 	.byte	0x3f
	.zero		1


	//   ....[65]....
        /*12dc*/ 	.word	0x0002e830
        /*12e0*/ 	.word	0x00000006
        /*12e4*/ 	.word	0x00038860
        /*12e8*/ 	.short	0x010a
        /*12ea*/ 	.byte	0x3f
	.zero		1


	//   ....[66]....
        /*12ec*/ 	.word	0x0002ed30
        /*12f0*/ 	.word	0x00000006
        /*12f4*/ 	.word	0x00038850
        /*12f8*/ 	.short	0x0107
        /*12fa*/ 	.byte	0x3f
	.zero		1


	//   ....[67]....
        /*12fc*/ 	.word	0x0002eef0
        /*1300*/ 	.word	0x00000006
        /*1304*/ 	.word	0x00038850
        /*1308*/ 	.short	0x0101
        /*130a*/ 	.byte	0x3f
	.zero		1


	//   ....[68]....
        /*130c*/ 	.word	0x0002f0f0
        /*1310*/ 	.word	0x00000004
        /*1314*/ 	.word	0x00038860
        /*1318*/ 	.short	0x010a
        /*131a*/ 	.byte	0x3f
	.zero		1


	//   ....[69]....
        /*131c*/ 	.word	0x0002f640
        /*1320*/ 	.word	0x00000004
        /*1324*/ 	.word	0x00038850
        /*1328*/ 	.short	0x0107
        /*132a*/ 	.byte	0x3f
	.zero		1


	//   ....[70]....
        /*132c*/ 	.word	0x0002f6f0
        /*1330*/ 	.word	0x00000004
        /*1334*/ 	.word	0x00038850
        /*1338*/ 	.short	0x0101
        /*133a*/ 	.byte	0x3f
	.zero		1


	//   ....[71]....
        /*133c*/ 	.word	0x00030420
        /*1340*/ 	.word	0x00000005
        /*1344*/ 	.word	0x00038820
        /*1348*/ 	.short	0x010a
        /*134a*/ 	.byte	0x3f
	.zero		1


	//   ....[72]....
        /*134c*/ 	.word	0x000305b0
        /*1350*/ 	.word	0x00000003
        /*1354*/ 	.word	0x00038840
        /*1358*/ 	.short	0x010a
        /*135a*/ 	.byte	0x3f
	.zero		1


	//   ....[73]....
        /*135c*/ 	.word	0x00030650
        /*1360*/ 	.word	0x0000001b
        /*1364*/ 	.word	0x00038840
        /*1368*/ 	.short	0x010a
        /*136a*/ 	.byte	0x3f
	.zero		1


	//   ....[74]....
        /*136c*/ 	.word	0x00030690
        /*1370*/ 	.word	0x00000003
        /*1374*/ 	.word	0x00038860
        /*1378*/ 	.short	0x010a
        /*137a*/ 	.byte	0x3f
	.zero		1


	//   ....[75]....
        /*137c*/ 	.word	0x000306d0
        /*1380*/ 	.word	0x0000001b
        /*1384*/ 	.word	0x00038860
        /*1388*/ 	.short	0x010a
        /*138a*/ 	.byte	0x3f
	.zero		1


	//   ....[76]....
        /*138c*/ 	.word	0x00030730
        /*1390*/ 	.word	0x00000059
        /*1394*/ 	.word	0x00038890
        /*1398*/ 	.short	0x010a
        /*139a*/ 	.byte	0x3f
	.zero		1


	//   ....[77]....
        /*139c*/ 	.word	0x00030b10
        /*13a0*/ 	.word	0x00000059
        /*13a4*/ 	.word	0x00038890
        /*13a8*/ 	.short	0x010a
        /*13aa*/ 	.byte	0x3f
	.zero		1


	//   ....[78]....
        /*13ac*/ 	.word	0x00030ef0
        /*13b0*/ 	.word	0x00000059
        /*13b4*/ 	.word	0x00038890
        /*13b8*/ 	.short	0x010a
        /*13ba*/ 	.byte	0x3f
	.zero		1


	//   ....[79]....
        /*13bc*/ 	.word	0x000312d0
        /*13c0*/ 	.word	0x00000059
        /*13c4*/ 	.word	0x000388b0
        /*13c8*/ 	.short	0x010a
        /*13ca*/ 	.byte	0x3f
	.zero		1


	//   ....[80]....
        /*13cc*/ 	.word	0x00031a20
        /*13d0*/ 	.word	0x00000016
        /*13d4*/ 	.word	0x00038800
        /*13d8*/ 	.short	0x010a
        /*13da*/ 	.byte	0x3f
	.zero		1


	//   ....[81]....
        /*13dc*/ 	.word	0x00032180
        /*13e0*/ 	.word	0x00000016
        /*13e4*/ 	.word	0x00038800
        /*13e8*/ 	.short	0x010a
        /*13ea*/ 	.byte	0x3f
	.zero		1


	//   ....[82]....
        /*13ec*/ 	.word	0x000321d0
        /*13f0*/ 	.word	0x00000000
        /*13f4*/ 	.word	0x00038830
        /*13f8*/ 	.short	0x010a
        /*13fa*/ 	.byte	0x3f
	.zero		1


	//   ....[83]....
        /*13fc*/ 	.word	0x00032220
        /*1400*/ 	.word	0x00000009
        /*1404*/ 	.word	0x00038830
        /*1408*/ 	.short	0x010a
        /*140a*/ 	.byte	0x3f
	.zero		1


	//   ....[84]....
        /*140c*/ 	.word	0x00032270
        /*1410*/ 	.word	0x00000007
        /*1414*/ 	.word	0x00038850
        /*1418*/ 	.short	0x010a
        /*141a*/ 	.byte	0x3f
	.zero		1


	//   ....[85]....
        /*141c*/ 	.word	0x000322c0
        /*1420*/ 	.word	0x00000003
        /*1424*/ 	.word	0x00038830
        /*1428*/ 	.short	0x010a
        /*142a*/ 	.byte	0x3f
	.zero		1


	//   ....[86]....
        /*142c*/ 	.word	0x00032310
        /*1430*/ 	.word	0x00000006
        /*1434*/ 	.word	0x00038850
        /*1438*/ 	.short	0x010a
        /*143a*/ 	.byte	0x3f
	.zero		1


	//   ....[87]....
        /*143c*/ 	.word	0x00032360
        /*1440*/ 	.word	0x00000008
        /*1444*/ 	.word	0x00038850
        /*1448*/ 	.short	0x010a
        /*144a*/ 	.byte	0x3f
	.zero		1


	//   ....[88]....
        /*144c*/ 	.word	0x00032500
        /*1450*/ 	.word	0x00000016
        /*1454*/ 	.word	0x00038820
        /*1458*/ 	.short	0x010a
        /*145a*/ 	.byte	0x3f
	.zero		1


	//   ....[89]....
        /*145c*/ 	.word	0x00032550
        /*1460*/ 	.word	0x0000000b
        /*1464*/ 	.word	0x000388a0
        /*1468*/ 	.short	0x010a
        /*146a*/ 	.byte	0x3f
	.zero		1


	//   ....[90]....
        /*146c*/ 	.word	0x000325a0
        /*1470*/ 	.word	0x0000000b
        /*1474*/ 	.word	0x000388c0
        /*1478*/ 	.short	0x010a
        /*147a*/ 	.byte	0x3f
	.zero		1


	//   ....[91]....
        /*147c*/ 	.word	0x000325f0
        /*1480*/ 	.word	0x0000000a
        /*1484*/ 	.word	0x000388a0
        /*1488*/ 	.short	0x010a
        /*148a*/ 	.byte	0x3f
	.zero		1


	//   ....[92]....
        /*148c*/ 	.word	0x00032640
        /*1490*/ 	.word	0x0000000a
        /*1494*/ 	.word	0x000388c0
        /*1498*/ 	.short	0x010a
        /*149a*/ 	.byte	0x3f
	.zero		1


	//   ....[93]....
        /*149c*/ 	.word	0x00032760
        /*14a0*/ 	.word	0x00000005
        /*14a4*/ 	.word	0x00038840
        /*14a8*/ 	.short	0x010a
        /*14aa*/ 	.byte	0x3f
	.zero		1


	//   ....[94]....
        /*14ac*/ 	.word	0x00033a10
        /*14b0*/ 	.word	0x00000016
        /*14b4*/ 	.word	0x00038820
        /*14b8*/ 	.short	0x010a
        /*14ba*/ 	.byte	0x3f
	.zero		1


	//   ....[95]....
        /*14bc*/ 	.word	0x00033a60
        /*14c0*/ 	.word	0x00000006
        /*14c4*/ 	.word	0x00038840
        /*14c8*/ 	.short	0x010a
        /*14ca*/ 	.byte	0x3f
	.zero		1


	//   ....[96]....
        /*14cc*/ 	.word	0x000341c0
        /*14d0*/ 	.word	0x00000006
        /*14d4*/ 	.word	0x00038860
        /*14d8*/ 	.short	0x010a
        /*14da*/ 	.byte	0x3f
	.zero		1


	//   ....[97]....
        /*14dc*/ 	.word	0x00034980
        /*14e0*/ 	.word	0x00000004
        /*14e4*/ 	.word	0x00038860
        /*14e8*/ 	.short	0x010a
        /*14ea*/ 	.byte	0x3f
	.zero		1


	//   ....[98]....
        /*14ec*/ 	.word	0x00035b10
        /*14f0*/ 	.word	0x00000005
        /*14f4*/ 	.word	0x00038820
        /*14f8*/ 	.short	0x010a
        /*14fa*/ 	.byte	0x3f
	.zero		1


	//   ....[99]....
        /*14fc*/ 	.word	0x00035cb0
        /*1500*/ 	.word	0x00000003
        /*1504*/ 	.word	0x00038840
        /*1508*/ 	.short	0x010a
        /*150a*/ 	.byte	0x3f
	.zero		1


	//   ....[100]....
        /*150c*/ 	.word	0x00035d00
        /*1510*/ 	.word	0x0000001b
        /*1514*/ 	.word	0x00038840
        /*1518*/ 	.short	0x010a
        /*151a*/ 	.byte	0x3f
	.zero		1


	//   ....[101]....
        /*151c*/ 	.word	0x00035d50
        /*1520*/ 	.word	0x00000003
        /*1524*/ 	.word	0x00038860
        /*1528*/ 	.short	0x010a
        /*152a*/ 	.byte	0x3f
	.zero		1


	//----- nvinfo : EIATTR_NUM_MBARRIERS
	.align		4
.L_565:
        /*152c*/ 	.byte	0x03, 0x38
        /*152e*/ 	.short	0x0016


	//----- nvinfo : EIATTR_EXIT_INSTR_OFFSETS
	.align		4
        /*1530*/ 	.byte	0x04, 0x1c
        /*1532*/ 	.short	(.L_567 - .L_566)


	//   ....[0]....
.L_566:
        /*1534*/ 	.word	0x00030720


	//----- nvinfo : EIATTR_MAX_THREADS
	.align		4
.L_567:
        /*1538*/ 	.byte	0x04, 0x05
        /*153a*/ 	.short	(.L_569 - .L_568)
.L_568:
        /*153c*/ 	.word	0x00000180
        /*1540*/ 	.word	0x00000001
        /*1544*/ 	.word	0x00000001


	//----- nvinfo : EIATTR_CRS_STACK_SIZE
	.align		4
.L_569:
        /*1548*/ 	.byte	0x04, 0x1e
        /*154a*/ 	.short	(.L_571 - .L_570)
.L_570:
        /*154c*/ 	.word	0x00000000


	//----- nvinfo : EIATTR_CBANK_PARAM_SIZE
	.align		4
.L_571:
        /*1550*/ 	.byte	0x03, 0x19
        /*1552*/ 	.short	0x0af0


	//----- nvinfo : EIATTR_PARAM_CBANK
	.align		4
        /*1554*/ 	.byte	0x04, 0x0a
        /*1556*/ 	.short	(.L_573 - .L_572)
	.align		4
.L_572:
        /*1558*/ 	.word	index@(.nv.constant0._ZN7cutlass13device_kernelIN5flash11enable_sm90INS1_16FlashAttnFwdSm90INS1_25CollectiveMainloopFwdSm90ILi2EN4cute5tupleIJNS5_1CILi1EEES8_S8_EEENS6_IJNS7_ILi128EEENS7_ILi80EEENS7_ILi256EEEEEELi256ENS_10bfloat16_tEfNS_4arch4Sm90ELb1ELb0ELb1ELb1ELb1ELb1ELb0ELb1ELb1ELb1ELb0ELb0EEENS1_21CollectiveEpilogueFwdINS6_IJSA_SC_SB_EEES9_SE_SG_Li256ELb1ELb1ELb0ELb0EEENS1_36VarlenDynamicPersistentTileSchedulerILi128ELi80ELi256ELi128ELb0ELb1ELb1ELb1ELb1ELb1EEEEEEEEEvNT_6ParamsE)
        /*155c*/ 	.short	0x0210
        /*155e*/ 	.short	0x0af0


	//----- nvinfo : EIATTR_SW_WAR
	.align		4
.L_573:
        /*1560*/ 	.byte	0x04, 0x36
        /*1562*/ 	.short	(.L_575 - .L_574)
.L_574:
        /*1564*/ 	.word	0x00000008
.L_575:


//--------------------- .nv.info._ZN7cutlass13device_kernelIN5flash11enable_sm90INS1_16FlashAttnFwdSm90INS1_25CollectiveMainloopFwdSm90ILi2EN4cute5tupleIJNS5_1CILi1EEES8_S8_EEENS6_IJNS7_ILi128EEENS7_ILi96EEENS7_ILi192EEEEEELi192ENS_10bfloat16_tEfNS_4arch4Sm90ELb0ELb0ELb1ELb0ELb1ELb0ELb0ELb1ELb1ELb1ELb0ELb0EEENS1_21CollectiveEpilogueFwdINS6_IJSA_SC_SB_EEES9_SE_SG_Li256ELb0ELb1ELb0ELb0EEENS1_29StaticPersistentTileSchedulerILb0EEEEEEEEEvNT_6ParamsE --------------------------
	.section	.nv.info._ZN7cutlass13device_kernelIN5flash11enable_sm90INS1_16FlashAttnFwdSm90INS1_25CollectiveMainloopFwdSm90ILi2EN4cute5tupleIJNS5_1CILi1EEES8_S8_EEENS6_IJNS7_ILi128EEENS7_ILi96EEENS7_ILi192EEEEEELi192ENS_10bfloat16_tEfNS_4arch4Sm90ELb0ELb0ELb1ELb0ELb1ELb0ELb0ELb1ELb1ELb1ELb0ELb0EEENS1_21CollectiveEpilogueFwdINS6_IJSA_SC_SB_EEES9_SE_SG_Li256ELb0ELb1ELb0ELb0EEENS1_29StaticPersistentTileSchedulerILb0EEEEEEEEEvNT_6ParamsE,"",@"SHT_CUDA_INFO"
	.sectionflags	@""
	.align	4


	//----- nvinfo : EIATTR_CUDA_API_VERSION
	.align		4
        /*0000*/ 	.byte	0x04, 0x37
        /*0002*/ 	.short	(.L_577 - .L_576)
.L_576:
        /*0004*/ 	.word	0x00000082


	//----- nvinfo : EIATTR_KPARAM_INFO
	.align		4
.L_577:
        /*0008*/ 	.byte	0x04, 0x17
        /*000a*/ 	.short	(.L_579 - .L_578)
.L_578:
        /*000c*/ 	.word	0x00000000
        /*0010*/ 	.short	0x0000
        /*0012*/ 	.short	0x0070
        /*0014*/ 	.byte	0x00, 0xf0, 0x01, 0x28


	//----- nvinfo : EIATTR_SPARSE_MMA_MASK
	.align		4
.L_579:
        /*0018*/ 	.byte	0x03, 0x50
        /*001a*/ 	.short	0x0000


	//----- nvinfo : EIATTR_MAXREG_COUNT
	.align		4
        /*001c*/ 	.byte	0x03, 0x1b
        /*001e*/ 	.short	0x00a8


	//----- nvinfo : EIATTR_NUM_BARRIERS
	.align		4
        /*0020*/ 	.byte	0x02, 0x4c
        /*0022*/ 	.byte	0x09
	.zero		1


	//----- nvinfo : EIATTR_EXTERNS
	.align		4
        /*0024*/ 	.byte	0x04, 0x0f
        /*0026*/ 	.short	(.L_581 - .L_580)


	//   ....[0]....
	.align		4
.L_580:
        /*0028*/ 	.word	index@(__assertfail)


	//----- nvinfo : EIATTR_ANNOTATIONS
	.align		4
.L_581:
        /*002c*/ 	.byte	0x04, 0x55
        /*002e*/ 	.short	(.L_583 - .L_582)


	//   ....[0]....
.L_582:
        /*0030*/ 	.word	0x00000001
        /*0034*/ 	.byte	0xa0, 0x08, 0x00, 0x00, 0x01, 0x00, 0x00, 0x00, 0x50, 0x09, 0x00, 0x00, 0x01, 0x00, 0x00, 0x00
        /*0044*/ 	.byte	0xf0, 0x8a, 0x00, 0x00, 0x01, 0x00, 0x00, 0x00, 0x80, 0x8b, 0x00, 0x00, 0x01, 0x00, 0x00, 0x00
        /*0054*/ 	.byte	0x80, 0xa8, 0x00, 0x00, 0x01, 0x00, 0x00, 0x00, 0xb0, 0xbf, 0x00, 0x00, 0x01, 0x00, 0x00, 0x00
        /*0064*/ 	.byte	0x60, 0xc0, 0x00, 0x00, 0x01, 0x00, 0x00, 0x00, 0xe0, 0xc1, 0x00, 0x00


	//----- nvinfo : EIATTR_MERCURY_ISA_VERSION
	.align		4
.L_583:
        /*0070*/ 	.byte	0x03, 0x5f
        /*0072*/ 	.short	0x0101


	//----- nvinfo : EIATTR_INT_WARP_WIDE_INSTR_OFFSETS
	.align		4
        /*0074*/ 	.byte	0x04, 0x31
        /*0076*/ 	.short	(.L_585 - .L_584)


	//   ....[0]....
.L_584:
        /*0078*/ 	.word	0x000000c0


	//   ....[1]....
        /*007c*/ 	.word	0x000000d0


	//   ....[2]....
        /*0080*/ 	.word	0x00000170


	//----- nvinfo : EIATTR_COOP_GROUP_MASK_REGIDS
	.align		4
.L_585:
        /*0084*/ 	.byte	0x04, 0x29
        /*0086*/ 	.short	(.L_587 - .L_586)


	//   ....[0]....
.L_586:
        /*0088*/ 	.word	0xffffffff


	//   ....[1]....
        /*008c*/ 	.word	0xffffffff


	//   ....[2]....
        /*0090*/ 	.word	0xffffffff


	//   ....[3]....
        /*0094*/ 	.word	0xffffffff


	//   ....[4]....
        /*0098*/ 	.word	0xffffffff


	//   ....[5]....
        /*009c*/ 	.word	0xffffffff


	//   ....[6]....
        /*00a0*/ 	.word	0xffffffff


	//   ....[7]....
        /*00a4*/ 	.word	0xffffffff


	//   ....[8]....
        /*00a8*/ 	.word	0xffffffff


	//   ....[9]....
        /*00ac*/ 	.word	0xffffffff


	//   ....[10]....
        /*00b0*/ 	.word	0xffffffff


	//   ....[11]....
        /*00b4*/ 	.word	0xffffffff


	//   ....[12]....
        /*00b8*/ 	.word	0xffffffff


	//   ....[13]....
        /*00bc*/ 	.word	0xffffffff


	//   ....[14]....
        /*00c0*/ 	.word	0xffffffff


	//   ....[15]....
        /*00c4*/ 	.word	0xffffffff


	//   ....[16]....
        /*00c8*/ 	.word	0xffffffff


	//   ....[17]....
        /*00cc*/ 	.word	0xffffffff


	//   ....[18]....
        /*00d0*/ 	.word	0xffffffff


	//   ....[19]....
        /*00d4*/ 	.word	0xffffffff


	//   ....[20]....
        /*00d8*/ 	.word	0xffffffff


	//   ....[21]....
        /*00dc*/ 	.word	0xffffffff


	//   ....[22]....
        /*00e0*/ 	.word	0xffffffff


	//   ....[23]....
        /*00e4*/ 	.word	0xffffffff


	//   ....[24]....
        /*00e8*/ 	.word	0xffffffff


	//   ....[25]....
        /*00ec*/ 	.word	0xffffffff


	//   ....[26]....
        /*00f0*/ 	.word	0xffffffff


	//   ....[27]....
        /*00f4*/ 	.word	0xffffffff


	//   ....[28]....
        /*00f8*/ 	.word	0xffffffff


	//   ....[29]....
        /*00fc*/ 	.word	0xffffffff


	//   ....[30]....
        /*0100*/ 	.word	0xffffffff


	//   ....[31]....
        /*0104*/ 	.word	0xffffffff


	//   ....[32]....
        /*0108*/ 	.word	0xffffffff


	//   ....[33]....
        /*010c*/ 	.word	0xffffffff


	//   ....[34]....
        /*0110*/ 	.word	0xffffffff


	//   ....[35]....
        /*0114*/ 	.word	0xffffffff


	//   ....[36]....
        /*0118*/ 	.word	0xffffffff


	//   ....[37]....
        /*011c*/ 	.word	0xffffffff


	//   ....[38]....
        /*0120*/ 	.word	0xffffffff


	//   ....[39]....
        /*0124*/ 	.word	0xffffffff


	//   ....[40]....
        /*0128*/ 	.word	0xffffffff


	//   ....[41]....
        /*012c*/ 	.word	0xffffffff


	//   ....[42]....
        /*0130*/ 	.word	0xffffffff


	//   ....[43]....
        /*0134*/ 	.word	0xffffffff


	//   ....[44]....
        /*0138*/ 	.word	0xffffffff


	//   ....[45]....
        /*013c*/ 	.word	0xffffffff


	//   ....[46]....
        /*0140*/ 	.word	0xffffffff


	//   ....[47]....
        /*0144*/ 	.word	0xffffffff


	//   ....[48]....
        /*0148*/ 	.word	0xffffffff


	//   ....[49]....
        /*014c*/ 	.word	0xffffffff


	//   ....[50]....
        /*0150*/ 	.word	0xffffffff


	//   ....[51]....
        /*0154*/ 	.word	0xffffffff


	//   ....[52]....
        /*0158*/ 	.word	0xffffffff


	//   ....[53]....
        /*015c*/ 	.word	0xffffffff


	//   ....[54]....
        /*0160*/ 	.word	0xffffffff


	//   ....[55]....
        /*0164*/ 	.word	0xffffffff


	//   ....[56]....
        /*0168*/ 	.word	0xffffffff


	//   ....[57]....
        /*016c*/ 	.word	0xffffffff


	//   ....[58]....
        /*0170*/ 	.word	0xffffffff


	//   ....[59]....
        /*0174*/ 	.word	0xffffffff


	//   ....[60]....
        /*0178*/ 	.word	0xffffffff


	//   ....[61]....
        /*017c*/ 	.word	0xffffffff


	//   ....[62]....
        /*0180*/ 	.word	0xffffffff


	//   ....[63]....
        /*0184*/ 	.word	0xffffffff


	//   ....[64]....
        /*0188*/ 	.word	0xffffffff


	//   ....[65]....
        /*018c*/ 	.word	0xffffffff


	//   ....[66]....
        /*0190*/ 	.word	0xffffffff


	//   ....[67]....
        /*0194*/ 	.word	0xffffffff


	//   ....[68]....
        /*0198*/ 	.word	0xffffffff


	//   ....[69]....
        /*019c*/ 	.word	0xffffffff


	//   ....[70]....
        /*01a0*/ 	.word	0xffffffff


	//   ....[71]....
        /*01a4*/ 	.word	0xffffffff


	//   ....[72]....
        /*01a8*/ 	.word	0xffffffff


	//   ....[73]....
        /*01ac*/ 	.word	0xffffffff


	//   ....[74]....
        /*01b0*/ 	.word	0xffffffff


	//   ....[75]....
        /*01b4*/ 	.word	0xffffffff


	//   ....[76]....
        /*01b8*/ 	.word	0xffffffff


	//   ....[77]....
        /*01bc*/ 	.word	0xffffffff


	//   ....[78]....
        /*01c0*/ 	.word	0xffffffff


	//   ....[79]....
        /*01c4*/ 	.word	0xffffffff


	//   ....[80]....
        /*01c8*/ 	.word	0xffffffff


	//   ....[81]....
        /*01cc*/ 	.word	0xffffffff


	//   ....[82]....
        /*01d0*/ 	.word	0xffffffff


	//   ....[83]....
        /*01d4*/ 	.word	0xffffffff


	//   ....[84]....
        /*01d8*/ 	.word	0xffffffff


	//   ....[85]....
        /*01dc*/ 	.word	0xffffffff


	//   ....[86]....
        /*01e0*/ 	.word	0xffffffff


	//   ....[87]....
        /*01e4*/ 	.word	0xffffffff


	//   ....[88]....
        /*01e8*/ 	.word	0xffffffff


	//   ....[89]....
        /*01ec*/ 	.word	0xffffffff


	//   ....[90]....
        /*01f0*/ 	.word	0xffffffff


	//   ....[91]....
        /*01f4*/ 	.word	0xffffffff


	//   ....[92]....
        /*01f8*/ 	.word	0xffffffff


	//   ....[93]....
        /*01fc*/ 	.word	0xffffffff


	//   ....[94]....
        /*0200*/ 	.word	0xffffffff


	//   ....[95]....
        /*0204*/ 	.word	0xffffffff


	//   ....[96]....
        /*0208*/ 	.word	0x0500000f


	//   ....[97]....
        /*020c*/ 	.word	0x0500000f


	//   ....[98]....
        /*0210*/ 	.word	0x0500000f


	//   ....[99]....
        /*0214*/ 	.word	0x0500000f


	//   ....[100]....
        /*0218*/ 	.word	0x0500000f


	//   ....[101]....
        /*021c*/ 	.word	0x0500000f


	//   ....[102]....
        /*0220*/ 	.word	0x0500000f


	//   ....[103]....
        /*0224*/ 	.word	0x0500000f


	//   ....[104]....
        /*0228*/ 	.word	0x0500000f


	//   ....[105]....
        /*022c*/ 	.word	0x0500000f


	//   ....[106]....
        /*0230*/ 	.word	0x0500000f


	//   ....[107]....
        /*0234*/ 	.word	0x0500000f


	//   ....[108]....
        /*0238*/ 	.word	0x0500000f


	//   ....[109]....
        /*023c*/ 	.word	0x0500000f


	//   ....[110]....
        /*0240*/ 	.word	0x0500000f


	//   ....[111]....
        /*0244*/ 	.word	0x0500000f


	//   ....[112]....
        /*0248*/ 	.word	0x0500000f


	//   ....[113]....
        /*024c*/ 	.word	0x0500000f


	//   ....[114]....
        /*0250*/ 	.word	0x0500000f


	//   ....[115]....
        /*0254*/ 	.word	0x0500000f


	//   ....[116]....
        /*0258*/ 	.word	0x0500000f


	//   ....[117]....
        /*025c*/ 	.word	0x0500000f


	//   ....[118]....
        /*0260*/ 	.word	0x0500000f


	//   ....[119]....
        /*0264*/ 	.word	0x0500000f


	//   ....[120]....
        /*0268*/ 	.word	0x0500000f


	//   ....[121]....
        /*026c*/ 	.word	0x0500000f


	//   ....[122]....
        /*0270*/ 	.word	0x0500000f


	//   ....[123]....
        /*0274*/ 	.word	0x0500000f


	//   ....[124]....
        /*0278*/ 	.word	0x0500000f


	//   ....[125]....
        /*027c*/ 	.word	0x0500000f


	//   ....[126]....
        /*0280*/ 	.word	0x0500000f


	//   ....[127]....
        /*0284*/ 	.word	0x0500000f


	//   ....[128]....
        /*0288*/ 	.word	0x0500000f


	//   ....[129]....
        /*028c*/ 	.word	0x0500000f


	//   ....[130]....
        /*0290*/ 	.word	0x0500000f


	//   ....[131]....
        /*0294*/ 	.word	0x0500000f


	//   ....[132]....
        /*0298*/ 	.word	0x0500000f


	//   ....[133]....
        /*029c*/ 	.word	0x0500000f


	//   ....[134]....
        /*02a0*/ 	.word	0x0500000f


	//   ....[135]....
        /*02a4*/ 	.word	0x0500000f


	//   ....[136]....
        /*02a8*/ 	.word	0x0500000f


	//   ....[137]....
        /*02ac*/ 	.word	0x0500000f


	//   ....[138]....
        /*02b0*/ 	.word	0x0500000f


	//   ....[139]....
        /*02b4*/ 	.word	0x0500000f


	//   ....[140]....
        /*02b8*/ 	.word	0x0500000f


	//   ....[141]....
        /*02bc*/ 	.word	0x0500000f


	//   ....[142]....
        /*02c0*/ 	.word	0x0500000f


	//   ....[143]....
        /*02c4*/ 	.word	0x0500000f


	//   ....[144]....
        /*02c8*/ 	.word	0x0500000f


	//   ....[145]....
        /*02cc*/ 	.word	0x0500000f


	//   ....[146]....
        /*02d0*/ 	.word	0x0500000f


	//   ....[147]....
        /*02d4*/ 	.word	0x0500000f


	//   ....[148]....
        /*02d8*/ 	.word	0x0500000f


	//   ....[149]....
        /*02dc*/ 	.word	0x0500000f


	//   ....[150]....
        /*02e0*/ 	.word	0x0500000f


	//   ....[151]....
        /*02e4*/ 	.word	0x0500000f


	//   ....[152]....
        /*02e8*/ 	.word	0x0500000f


	//   ....[153]....
        /*02ec*/ 	.word	0x0500000f


	//   ....[154]....
        /*02f0*/ 	.word	0x0500000f


	//   ....[155]....
        /*02f4*/ 	.word	0x0500000f


	//   ....[156]....
        /*02f8*/ 	.word	0x0500000f


	//   ....[157]....
        /*02fc*/ 	.word	0x0500000f


	//   ....[158]....
        /*0300*/ 	.word	0x0500000f


	//   ....[159]....
        /*0304*/ 	.word	0x0500000f


	//   ....[160]....
        /*0308*/ 	.word	0x0500000f


	//   ....[161]....
        /*030c*/ 	.word	0x0500000f


	//----- nvinfo : EIATTR_COOP_GROUP_INSTR_OFFSETS
	.align		4
.L_587:
        /*0310*/ 	.byte	0x04, 0x28
        /*0312*/ 	.short	(.L_589 - .L_588)


	//   ....[0]....
.L_588:
        /*0314*/ 	.word	0x00000070


	//   ....[1]....
        /*0318*/ 	.word	0x000000b0


	//   ....[2]....
        /*031c*/ 	.word	0x000002d0


	//   ....[3]....
        /*0320*/ 	.word	0x00000430


	//   ....[4]....
        /*0324*/ 	.word	0x00000550


	//   ....[5]....
        /*0328*/ 	.word	0x000006b0


	//   ....[6]....
        /*032c*/ 	.word	0x00000d20


	//   ....[7]....
        /*0330*/ 	.word	0x00002760


	//   ....[8]....
        /*0334*/ 	.word	0x000027e0


	//   ....[9]....
        /*0338*/ 	.word	0x00002c00


	//   ....[10]....
        /*033c*/ 	.word	0x00002c70


	//   ....[11]....
        /*0340*/ 	.word	0x000053b0


	//   ....[12]....
        /*0344*/ 	.word	0x000053e0


	//   ....[13]....
        /*0348*/ 	.word	0x00005400


	//   ....[14]....
        /*034c*/ 	.word	0x00005430


	//   ....[15]....
        /*0350*/ 	.word	0x00006760


	//   ....[16]....
        /*0354*/ 	.word	0x00006790


	//   ....[17]....
        /*0358*/ 	.word	0x00006840


	//   ....[18]....
        /*035c*/ 	.word	0x00006850


	//   ....[19]....
        /*0360*/ 	.word	0x00007cf0


	//   ....[20]....
        /*0364*/ 	.word	0x00007d20


	//   ....[21]....
        /*0368*/ 	.word	0x00007d80


	//   ....[22]....
        /*036c*/ 	.word	0x00007db0


	//   ....[23]....
        /*0370*/ 	.word	0x00008540


	//   ....[24]....
        /*0374*/ 	.word	0x00008580


	//   ....[25]....
        /*0378*/ 	.word	0x00008690


	//   ....[26]....
        /*037c*/ 	.word	0x000086b0


	//   ....[27]....
        /*0380*/ 	.word	0x000087a0


	//   ....[28]....
        /*0384*/ 	.word	0x000087c0


	//   ....[29]....
        /*0388*/ 	.word	0x000088d0


	//   ....[30]....
        /*038c*/ 	.word	0x00008900


	//   ....[31]....
        /*0390*/ 	.word	0x00009a70


	//   ....[32]....
        /*0394*/ 	.word	0x00009a90


	//   ....[33]....
        /*0398*/ 	.word	0x00009aa0


	//   ....[34]....
        /*039c*/ 	.word	0x00009af0


	//   ....[35]....
        /*03a0*/ 	.word	0x00009b40


	//   ....[36]....
        /*03a4*/ 	.word	0x00009b90


	//   ....[37]....
        /*03a8*/ 	.word	0x00009c30


	//   ....[38]....
        /*03ac*/ 	.word	0x00009c50


	//   ....[39]....
        /*03b0*/ 	.word	0x00009ce0


	//   ....[40]....
        /*03b4*/ 	.word	0x00009d00


	//   ....[41]....
        /*03b8*/ 	.word	0x00009d90


	//   ....[42]....
        /*03bc*/ 	.word	0x00009db0


	//   ....[43]....
        /*03c0*/ 	.word	0x0000a3a0


	//   ....[44]....
        /*03c4*/ 	.word	0x0000a3c0


	//   ....[45]....
        /*03c8*/ 	.word	0x0000a3f0


	//   ....[46]....
        /*03cc*/ 	.word	0x0000a430


	//   ....[47]....
        /*03d0*/ 	.word	0x0000a4b0


	//   ....[48]....
        /*03d4*/ 	.word	0x0000a4e0


	//   ....[49]....
        /*03d8*/ 	.word	0x0000a560


	//   ....[50]....
        /*03dc*/ 	.word	0x0000a580


	//   ....[51]....
        /*03e0*/ 	.word	0x0000a610


	//   ....[52]....
        /*03e4*/ 	.word	0x0000a630


	//   ....[53]....
        /*03e8*/ 	.word	0x0000a6c0


	//   ....[54]....
        /*03ec*/ 	.word	0x0000a6f0


	//   ....[55]....
        /*03f0*/ 	.word	0x0000a770


	//   ....[56]....
        /*03f4*/ 	.word	0x0000a790


	//   ....[57]....
        /*03f8*/ 	.word	0x0000a820


	//   ....[58]....
        /*03fc*/ 	.word	0x0000a840


	//   ....[59]....
        /*0400*/ 	.word	0x0000ae90


	//   ....[60]....
        /*0404*/ 	.word	0x0000aec0


	//   ....[61]....
        /*0408*/ 	.word	0x0000aed0


	//   ....[62]....
        /*040c*/ 	.word	0x0000aef0


	//   ....[63]....
        /*0410*/ 	.word	0x0000af40


	//   ....[64]....
        /*0414*/ 	.word	0x0000af60


	//   ....[65]....
        /*0418*/ 	.word	0x0000afc0


	//   ....[66]....
        /*041c*/ 	.word	0x0000afe0


	//   ....[67]....
        /*0420*/ 	.word	0x0000b030


	//   ....[68]....
        /*0424*/ 	.word	0x0000b050


	//   ....[69]....
        /*0428*/ 	.word	0x0000b0a0


	//   ....[70]....
        /*042c*/ 	.word	0x0000b0c0


	//   ....[71]....
        /*0430*/ 	.word	0x0000b360


	//   ....[72]....
        /*0434*/ 	.word	0x0000b380


	//   ....[73]....
        /*0438*/ 	.word	0x0000b3a0


	//   ....[74]....
        /*043c*/ 	.word	0x0000b420


	//   ....[75]....
        /*0440*/ 	.word	0x0000b440


	//   ....[76]....
        /*0444*/ 	.word	0x0000b4c0


	//   ....[77]....
        /*0448*/ 	.word	0x0000b4e0


	//   ....[78]....
        /*044c*/ 	.word	0x0000b560


	//   ....[79]....
        /*0450*/ 	.word	0x0000b580


	//   ....[80]....
        /*0454*/ 	.word	0x0000b600


	//   ....[81]....
        /*0458*/ 	.word	0x0000b620


	//   ....[82]....
        /*045c*/ 	.word	0x0000b630


	//   ....[83]....
        /*0460*/ 	.word	0x0000bae0


	//   ....[84]....
        /*0464*/ 	.word	0x0000bb00


	//   ....[85]....
        /*0468*/ 	.word	0x0000bb20


	//   ....[86]....
        /*046c*/ 	.word	0x0000bb60


	//   ....[87]....
        /*0470*/ 	.word	0x0000bbd0


	//   ....[88]....
        /*0474*/ 	.word	0x0000bc00


	//   ....[89]....
        /*0478*/ 	.word	0x0000bc70


	//   ....[90]....
        /*047c*/ 	.word	0x0000bca0


	//   ....[91]....
        /*0480*/ 	.word	0x0000bd10


	//   ....[92]....
        /*0484*/ 	.word	0x0000bd40


	//   ....[93]....
        /*0488*/ 	.word	0x0000bdb0


	//   ....[94]....
        /*048c*/ 	.word	0x0000bde0


	//   ....[95]....
        /*0490*/ 	.word	0x0000c160


	//   ....[96]....
        /*0494*/ 	.word	0x0000c660


	//   ....[97]....
        /*0498*/ 	.word	0x0000c750


	//   ....[98]....
        /*049c*/ 	.word	0x0000c7f0


	//   ....[99]....
        /*04a0*/ 	.word	0x0000c880


	//   ....[100]....
        /*04a4*/ 	.word	0x0000c940


	//   ....[101]....
        /*04a8*/ 	.word	0x0000c9c0


	//   ....[102]....
        /*04ac*/ 	.word	0x0000caa0


	//   ....[103]....
        /*04b0*/ 	.word	0x0000cb30


	//   ....[104]....
        /*04b4*/ 	.word	0x0000cc00


	//   ....[105]....
        /*04b8*/ 	.word	0x0000cc90


	//   ....[106]....
        /*04bc*/ 	.word	0x0000cd60


	//   ....[107]....
        /*04c0*/ 	.word	0x0000cde0


	//   ....[108]....
        /*04c4*/ 	.word	0x0000ceb0


	//   ....[109]....
        /*04c8*/ 	.word	0x0000cf40


	//   ....[110]....
        /*04cc*/ 	.word	0x0000cfb0


	//   ....[111]....
        /*04d0*/ 	.word	0x0000d030


	//   ....[112]....
        /*04d4*/ 	.word	0x0000d0f0


	//   ....[113]....
        /*04d8*/ 	.word	0x0000d160


	//   ....[114]....
        /*04dc*/ 	.word	0x0000d250


	//   ....[115]....
        /*04e0*/ 	.word	0x0000d2e0


	//   ....[116]....
        /*04e4*/ 	.word	0x0000d3b0


	//   ....[117]....
        /*04e8*/ 	.word	0x0000d430


	//   ....[118]....
        /*04ec*/ 	.word	0x0000d510


	//   ....[119]....
        /*04f0*/ 	.word	0x0000d580


	//   ....[120]....
        /*04f4*/ 	.word	0x0000d670


	//   ....[121]....
        /*04f8*/ 	.word	0x0000d700


	//   ....[122]....
        /*04fc*/ 	.word	0x0000d7d0


	//   ....[123]....
        /*0500*/ 	.word	0x0000d850


	//   ....[124]....
        /*0504*/ 	.word	0x0000d910


	//   ....[125]....
        /*0508*/ 	.word	0x0000da50


	//   ....[126]....
        /*050c*/ 	.word	0x0000db00


	//   ....[127]....
        /*0510*/ 	.word	0x0000db60


	//   ....[128]....
        /*0514*/ 	.word	0x0000dc20


	//   ....[129]....
        /*0518*/ 	.word	0x0000dc80


	//   ....[130]....
        /*051c*/ 	.word	0x0000dd40


	//   ....[131]....
        /*0520*/ 	.word	0x0000dda0


	//   ....[132]....
        /*0524*/ 	.word	0x0000de60


	//   ....[133]....
        /*0528*/ 	.word	0x0000dec0


	//   ....[134]....
        /*052c*/ 	.word	0x0000df80


	//   ....[135]....
        /*0530*/ 	.word	0x0000dfe0


	//   ....[136]....
        /*0534*/ 	.word	0x0000e0a0


	//   ....[137]....
        /*0538*/ 	.word	0x0000e180


	//   ....[138]....
        /*053c*/ 	.word	0x0000e220


	//   ....[139]....
        /*0540*/ 	.word	0x0000e280


	//   ....[140]....
        /*0544*/ 	.word	0x0000e370


	//   ....[141]....
        /*0548*/ 	.word	0x0000e3d0


	//   ....[142]....
        /*054c*/ 	.word	0x0000e4c0


	//   ....[143]....
        /*0550*/ 	.word	0x0000e520


	//   ....[144]....
        /*0554*/ 	.word	0x0000e610


	//   ....[145]....
        /*0558*/ 	.word	0x0000e670


	//   ....[146]....
        /*055c*/ 	.word	0x0000e760


	//   ....[147]....
        /*0560*/ 	.word	0x0000e7c0


	//   ....[148]....
        /*0564*/ 	.word	0x0000e880


	//   ....[149]....
        /*0568*/ 	.word	0x0000e9c0


	//   ....[150]....
        /*056c*/ 	.word	0x0000ea60


	//   ....[151]....
        /*0570*/ 	.word	0x0000eac0


	//   ....[152]....
        /*0574*/ 	.word	0x0000eb90


	//   ....[153]....
        /*0578*/ 	.word	0x0000ec50


	//   ....[154]....
        /*057c*/ 	.word	0x0000ed10


	//   ....[155]....
        /*0580*/ 	.word	0x0000edd0


	//   ....[156]....
        /*0584*/ 	.word	0x0000ee90


	//   ....[157]....
        /*0588*/ 	.word	0x0000ef50


	//   ....[158]....
        /*058c*/ 	.word	0x0000f010


	//   ....[159]....
        /*0590*/ 	.word	0x0000f0d0


	//   ....[160]....
        /*0594*/ 	.word	0x0000f190


	//   ....[161]....
        /*0598*/ 	.word	0x0000f300


	//----- nvinfo : EIATTR_REG_RECONFIG
	.align		4
.L_589:
        /*059c*/ 	.byte	0x01, 0x54
	.zero		2


	//----- nvinfo : EIATTR_SYSCALL_OFFSETS
	.align		4
        /*05a0*/ 	.byte	0x04, 0x46
        /*05a2*/ 	.short	(.L_591 - .L_590)


	//   ....[0]....
.L_590:
        /*05a4*/ 	.word	0x000010d0


	//   ....[1]....
        /*05a8*/ 	.word	0x00009220


	//   ....[2]....
        /*05ac*/ 	.word	0x00009360


	//   ....[3]....
        /*05b0*/ 	.word	0x00009450


	//   ....[4]....
        /*05b4*/ 	.word	0x0000a0b0


	//----- nvinfo : EIATTR_MBARRIER_INSTR_OFFSETS
	.align		4
.L_591:
        /*05b8*/ 	.byte	0x04, 0x39
        /*05ba*/ 	.short	(.L_593 - .L_592)


	//   ....[0]....
.L_592:
        /*05bc*/ 	.word	0x00000180
        /*05c0*/ 	.word	0x000000ff
        /*05c4*/ 	.word	0x00030800
        /*05c8*/ 	.short	0x0100
        /*05ca*/ 	.byte	0x08
	.zero		1


	//   ....[1]....
        /*05cc*/ 	.word	0x00000190
        /*05d0*/ 	.word	0x000000ff
        /*05d4*/ 	.word	0x00030820
        /*05d8*/ 	.short	0x0100
        /*05da*/ 	.byte	0x08
	.zero		1


	//   ....[2]....
        /*05dc*/ 	.word	0x00000280
        /*05e0*/ 	.word	0x000000ff
        /*05e4*/ 	.word	0x00030830
        /*05e8*/ 	.short	0x0100
        /*05ea*/ 	.byte	0x08
	.zero		1


	//   ....[3]....
        /*05ec*/ 	.word	0x00000290
        /*05f0*/ 	.word	0x000000ff
        /*05f4*/ 	.word	0x00030840
        /*05f8*/ 	.short	0x0100
        /*05fa*/ 	.byte	0x08
	.zero		1


	//   ....[4]....
        /*05fc*/ 	.word	0x000002a0
        /*0600*/ 	.word	0x000000ff
        /*0604*/ 	.word	0x00030838
        /*0608*/ 	.short	0x0100
        /*060a*/ 	.byte	0x08
	.zero		1


	//   ....[5]....
        /*060c*/ 	.word	0x000002b0
        /*0610*/ 	.word	0x000000ff
        /*0614*/ 	.word	0x00030848
        /*0618*/ 	.short	0x0100
        /*061a*/ 	.byte	0x08
	.zero		1


	//   ....[6]....
        /*061c*/ 	.word	0x000003e0
        /*0620*/ 	.word	0x000000ff
        /*0624*/ 	.word	0x00030850
        /*0628*/ 	.short	0x0100
        /*062a*/ 	.byte	0x08
	.zero		1


	//   ....[7]....
        /*062c*/ 	.word	0x000003f0
        /*0630*/ 	.word	0x000000ff
        /*0634*/ 	.word	0x00030860
        /*0638*/ 	.short	0x0100
        /*063a*/ 	.byte	0x08
	.zero		1


	//   ....[8]....
        /*063c*/ 	.word	0x00000400
        /*0640*/ 	.word	0x000000ff
        /*0644*/ 	.word	0x00030858
        /*0648*/ 	.short	0x0100
        /*064a*/ 	.byte	0x08
	.zero		1


	//   ....[9]....
        /*064c*/ 	.word	0x00000410
        /*0650*/ 	.word	0x000000ff
        /*0654*/ 	.word	0x00030868
        /*0658*/ 	.short	0x0100
        /*065a*/ 	.byte	0x08
	.zero		1


	//   ....[10]....
        /*065c*/ 	.word	0x00000500
        /*0660*/ 	.word	0x000000ff
        /*0664*/ 	.word	0x00030870
        /*0668*/ 	.short	0x0100
        /*066a*/ 	.byte	0x06
	.zero		1


	//   ....[11]....
        /*066c*/ 	.word	0x00000510
        /*0670*/ 	.word	0x000000ff
        /*0674*/ 	.word	0x00030880
        /*0678*/ 	.short	0x0100
        /*067a*/ 	.byte	0x06
	.zero		1


	//   ....[12]....
        /*067c*/ 	.word	0x00000520
        /*0680*/ 	.word	0x000000ff
        /*0684*/ 	.word	0x00030878
        /*0688*/ 	.short	0x0100
        /*068a*/ 	.byte	0x06
	.zero		1


	//   ....[13]....
        /*068c*/ 	.word	0x00000530
        /*0690*/ 	.word	0x000000ff
        /*0694*/ 	.word	0x00030888
        /*0698*/ 	.short	0x0100
        /*069a*/ 	.byte	0x06
	.zero		1


	//   ....[14]....
        /*069c*/ 	.word	0x00000660
        /*06a0*/ 	.word	0x000000ff
        /*06a4*/ 	.word	0x00030890
        /*06a8*/ 	.short	0x0100
        /*06aa*/ 	.byte	0x08
	.zero		1


	//   ....[15]....
        /*06ac*/ 	.word	0x00000670
        /*06b0*/ 	.word	0x000000ff
        /*06b4*/ 	.word	0x000308a0
        /*06b8*/ 	.short	0x0100
        /*06ba*/ 	.byte	0x08
	.zero		1


	//   ....[16]....
        /*06bc*/ 	.word	0x00000680
        /*06c0*/ 	.word	0x000000ff
        /*06c4*/ 	.word	0x00030898
        /*06c8*/ 	.short	0x0100
        /*06ca*/ 	.byte	0x08
	.zero		1


	//   ....[17]....
        /*06cc*/ 	.word	0x00000690
        /*06d0*/ 	.word	0x000000ff
        /*06d4*/ 	.word	0x000308a8
        /*06d8*/ 	.short	0x0100
        /*06da*/ 	.byte	0x08
	.zero		1


	//   ....[18]....
        /*06dc*/ 	.word	0x000007d0
        /*06e0*/ 	.word	0x000000ff
        /*06e4*/ 	.word	0x000308b0
        /*06e8*/ 	.short	0x0100
        /*06ea*/ 	.byte	0x08
	.zero		1


	//   ....[19]....
        /*06ec*/ 	.word	0x000007e0
        /*06f0*/ 	.word	0x000000ff
        /*06f4*/ 	.word	0x000308c0
        /*06f8*/ 	.short	0x0100
        /*06fa*/ 	.byte	0x08
	.zero		1


	//   ....[20]....
        /*06fc*/ 	.word	0x000007f0
        /*0700*/ 	.word	0x000000ff
        /*0704*/ 	.word	0x000308b8
        /*0708*/ 	.short	0x0100
        /*070a*/ 	.byte	0x08
	.zero		1


	//   ....[21]....
        /*070c*/ 	.word	0x00000800
        /*0710*/ 	.word	0x000000ff
        /*0714*/ 	.word	0x000308c8
        /*0718*/ 	.short	0x0100
        /*071a*/ 	.byte	0x08
	.zero		1


	//   ....[22]....
        /*071c*/ 	.word	0x00001150
        /*0720*/ 	.word	0x000000ff
        /*0724*/ 	.word	0x00030800
        /*0728*/ 	.short	0x010a
        /*072a*/ 	.byte	0x28
	.zero		1


	//   ....[23]....
        /*072c*/ 	.word	0x000011d0
        /*0730*/ 	.word	0x00000000
        /*0734*/ 	.word	0x00030830
        /*0738*/ 	.short	0x010a
        /*073a*/ 	.byte	0x3f
	.zero		1


	//   ....[24]....
        /*073c*/ 	.word	0x00001220
        /*0740*/ 	.word	0x00000000
        /*0744*/ 	.word	0x00030830
        /*0748*/ 	.short	0x010a
        /*074a*/ 	.byte	0x3f
	.zero		1


	//   ....[25]....
        /*074c*/ 	.word	0x00001f50
        /*0750*/ 	.word	0x000000ff
        /*0754*/ 	.word	0x00000000
        /*0758*/ 	.short	0x0101
        /*075a*/ 	.byte	0x04
	.zero		1


	//   ....[26]....
        /*075c*/ 	.word	0x00003c90
        /*0760*/ 	.word	0x000000ff
        /*0764*/ 	.word	0x00030830
        /*0768*/ 	.short	0x010a
        /*076a*/ 	.byte	0x09
	.zero		1


	//   ....[27]....
        /*076c*/ 	.word	0x00003cd0
        /*0770*/ 	.word	0x000000ff
        /*0774*/ 	.word	0x00030830
        /*0778*/ 	.short	0x010a
        /*077a*/ 	.byte	0x09
	.zero		1


	//   ....[28]....
        /*077c*/ 	.word	0x000047f0
        /*0780*/ 	.word	0x000000ff
        /*0784*/ 	.word	0x00030850
        /*0788*/ 	.short	0x010a
        /*078a*/ 	.byte	0x0a
	.zero		1


	//   ....[29]....
        /*078c*/ 	.word	0x00004830
        /*0790*/ 	.word	0x000000ff
        /*0794*/ 	.word	0x00030850
        /*0798*/ 	.short	0x010a
        /*079a*/ 	.byte	0x0a
	.zero		1


	//   ....[30]....
        /*079c*/ 	.word	0x00004ec0
        /*07a0*/ 	.word	0x000000ff
        /*07a4*/ 	.word	0x00000000
        /*07a8*/ 	.short	0x0101
        /*07aa*/ 	.byte	0x09
	.zero		1


	//   ....[31]....
        /*07ac*/ 	.word	0x00005ec0
        /*07b0*/ 	.word	0x000000ff
        /*07b4*/ 	.word	0x00000000
        /*07b8*/ 	.short	0x0101
        /*07ba*/ 	.byte	0x0a
	.zero		1


	//   ....[32]....
        /*07bc*/ 	.word	0x000066b0
        /*07c0*/ 	.word	0x000000ff
        /*07c4*/ 	.word	0x00030850
        /*07c8*/ 	.short	0x010a
        /*07ca*/ 	.byte	0x0a
	.zero		1


	//   ....[33]....
        /*07cc*/ 	.word	0x000066f0
        /*07d0*/ 	.word	0x000000ff
        /*07d4*/ 	.word	0x00030850
        /*07d8*/ 	.short	0x010a
        /*07da*/ 	.byte	0x0a
	.zero		1


	//   ....[34]....
        /*07dc*/ 	.word	0x000074f0
        /*07e0*/ 	.word	0x000000ff
        /*07e4*/ 	.word	0x00000000
        /*07e8*/ 	.short	0x0101
        /*07ea*/ 	.byte	0x05
	.zero		1


	//   ....[35]....
        /*07ec*/ 	.word	0x00008570
        /*07f0*/ 	.word	0x000000ff
        /*07f4*/ 	.word	0x00000000
        /*07f8*/ 	.short	0x0101
        /*07fa*/ 	.byte	0x04
	.zero		1


	//   ....[36]....
        /*07fc*/ 	.word	0x000098c0
        /*0800*/ 	.word	0x00000000
        /*0804*/ 	.word	0x00030840
        /*0808*/ 	.short	0x010a
        /*080a*/ 	.byte	0x3f
	.zero		1


	//   ....[37]....
        /*080c*/ 	.word	0x00009ea0
        /*0810*/ 	.word	0x00000000
        /*0814*/ 	.word	0x00030830
        /*0818*/ 	.short	0x0107
        /*081a*/ 	.byte	0x3f
	.zero		1


	//   ....[38]....
        /*081c*/ 	.word	0x00009f50
        /*0820*/ 	.word	0x00000000
        /*0824*/ 	.word	0x00030830
        /*0828*/ 	.short	0x0101
        /*082a*/ 	.byte	0x3f
	.zero		1


	//   ....[39]....
        /*082c*/ 	.word	0x0000a930
        /*0830*/ 	.word	0x000000ff
        /*0834*/ 	.word	0x00030800
        /*0838*/ 	.short	0x0107
        /*083a*/ 	.byte	0x27
	.zero		1


	//   ....[40]....
        /*083c*/ 	.word	0x0000a990
        /*0840*/ 	.word	0x000000ff
        /*0844*/ 	.word	0x00030800
        /*0848*/ 	.short	0x0101
        /*084a*/ 	.byte	0x27
	.zero		1


	//   ....[41]....
        /*084c*/ 	.word	0x0000a9b0
        /*0850*/ 	.word	0x000000ff
        /*0854*/ 	.word	0x00030820
        /*0858*/ 	.short	0x010a
        /*085a*/ 	.byte	0x27
	.zero		1


	//   ....[42]....
        /*085c*/ 	.word	0x0000acc0
        /*0860*/ 	.word	0x00000006
        /*0864*/ 	.word	0x00030840
        /*0868*/ 	.short	0x010a
        /*086a*/ 	.byte	0x3f
	.zero		1


	//   ....[43]....
        /*086c*/ 	.word	0x0000b190
        /*0870*/ 	.word	0x00000006
        /*0874*/ 	.word	0x00030830
        /*0878*/ 	.short	0x0107
        /*087a*/ 	.byte	0x3f
	.zero		1


	//   ....[44]....
        /*087c*/ 	.word	0x0000b240
        /*0880*/ 	.word	0x00000006
        /*0884*/ 	.word	0x00030830
        /*0888*/ 	.short	0x0101
        /*088a*/ 	.byte	0x3f
	.zero		1


	//   ....[45]....
        /*088c*/ 	.word	0x0000b2c0
        /*0890*/ 	.word	0x00000006
        /*0894*/ 	.word	0x00030860
        /*0898*/ 	.short	0x010a
        /*089a*/ 	.byte	0x3f
	.zero		1


	//   ....[46]....
        /*089c*/ 	.word	0x0000b830
        /*08a0*/ 	.word	0x00000006
        /*08a4*/ 	.word	0x00030850
        /*08a8*/ 	.short	0x0107
        /*08aa*/ 	.byte	0x3f
	.zero		1


	//   ....[47]....
        /*08ac*/ 	.word	0x0000b950
        /*08b0*/ 	.word	0x00000006
        /*08b4*/ 	.word	0x00030850
        /*08b8*/ 	.short	0x0101
        /*08ba*/ 	.byte	0x3f
	.zero		1


	//   ....[48]....
        /*08bc*/ 	.word	0x0000ba40
        /*08c0*/ 	.word	0x00000004
        /*08c4*/ 	.word	0x00030860
        /*08c8*/ 	.short	0x010a
        /*08ca*/ 	.byte	0x3f
	.zero		1


	//   ....[49]....
        /*08cc*/ 	.word	0x0000bf00
        /*08d0*/ 	.word	0x00000004
        /*08d4*/ 	.word	0x00030850
        /*08d8*/ 	.short	0x0107
        /*08da*/ 	.byte	0x3f
	.zero		1


	//   ....[50]....
        /*08dc*/ 	.word	0x0000bff0
        /*08e0*/ 	.word	0x00000004
        /*08e4*/ 	.word	0x00030850
        /*08e8*/ 	.short	0x0101
        /*08ea*/ 	.byte	0x3f
	.zero		1


	//   ....[51]....
        /*08ec*/ 	.word	0x0000c0e0
        /*08f0*/ 	.word	0x00000005
        /*08f4*/ 	.word	0x00030820
        /*08f8*/ 	.short	0x010a
        /*08fa*/ 	.byte	0x3f
	.zero		1


	//   ....[52]....
        /*08fc*/ 	.word	0x0000c280
        /*0900*/ 	.word	0x00000003
        /*0904*/ 	.word	0x00030840
        /*0908*/ 	.short	0x010a
        /*090a*/ 	.byte	0x3f
	.zero		1


	//   ....[53]....
        /*090c*/ 	.word	0x0000c320
        /*0910*/ 	.word	0x00000005
        /*0914*/ 	.word	0x00030840
        /*0918*/ 	.short	0x010a
        /*091a*/ 	.byte	0x3f
	.zero		1


	//   ....[54]....
        /*091c*/ 	.word	0x0000c360
        /*0920*/ 	.word	0x00000003
        /*0924*/ 	.word	0x00030860
        /*0928*/ 	.short	0x010a
        /*092a*/ 	.byte	0x3f
	.zero		1


	//   ....[55]....
        /*092c*/ 	.word	0x0000c3a0
        /*0930*/ 	.word	0x00000005
        /*0934*/ 	.word	0x00030860
        /*0938*/ 	.short	0x010a
        /*093a*/ 	.byte	0x3f
	.zero		1


	//   ....[56]....
        /*093c*/ 	.word	0x0000c410
        /*0940*/ 	.word	0x00000003
        /*0944*/ 	.word	0x00030800
        /*0948*/ 	.short	0x010a
        /*094a*/ 	.byte	0x3f
	.zero		1


	//   ....[57]....
        /*094c*/ 	.word	0x0000c460
        /*0950*/ 	.word	0x00000000
        /*0954*/ 	.word	0x00030830
        /*0958*/ 	.short	0x010a
        /*095a*/ 	.byte	0x3f
	.zero		1


	//   ....[58]....
        /*095c*/ 	.word	0x0000c4c0
        /*0960*/ 	.word	0x00000004
        /*0964*/ 	.word	0x00030830
        /*0968*/ 	.short	0x010a
        /*096a*/ 	.byte	0x3f
	.zero		1


	//   ....[59]....
        /*096c*/ 	.word	0x0000c520
        /*0970*/ 	.word	0x00000003
        /*0974*/ 	.word	0x00030850
        /*0978*/ 	.short	0x010a
        /*097a*/ 	.byte	0x3f
	.zero		1


	//   ....[60]....
        /*097c*/ 	.word	0x0000c580
        /*0980*/ 	.word	0x00000007
        /*0984*/ 	.word	0x00030850
        /*0988*/ 	.short	0x010a
        /*098a*/ 	.byte	0x3f
	.zero		1


	//   ....[61]....
        /*098c*/ 	.word	0x0000c6a0
        /*0990*/ 	.word	0x00000000
        /*0994*/ 	.word	0x00030840
        /*0998*/ 	.short	0x010a
        /*099a*/ 	.byte	0x3f
	.zero		1


	//   ....[62]....
        /*099c*/ 	.word	0x0000d950
        /*09a0*/ 	.word	0x00000003
        /*09a4*/ 	.word	0x00030820
        /*09a8*/ 	.short	0x010a
        /*09aa*/ 	.byte	0x3f
	.zero		1


	//   ....[63]....
        /*09ac*/ 	.word	0x0000d9a0
        /*09b0*/ 	.word	0x00000006
        /*09b4*/ 	.word	0x00030840
        /*09b8*/ 	.short	0x010a
        /*09ba*/ 	.byte	0x3f
	.zero		1


	//   ....[64]....
        /*09bc*/ 	.word	0x0000e0d0
        /*09c0*/ 	.word	0x00000006
        /*09c4*/ 	.word	0x00030860
        /*09c8*/ 	.short	0x010a
        /*09ca*/ 	.byte	0x3f
	.zero		1


	//   ....[65]....
        /*09cc*/ 	.word	0x0000e910
        /*09d0*/ 	.word	0x00000004
        /*09d4*/ 	.word	0x00030860
        /*09d8*/ 	.short	0x010a
        /*09da*/ 	.byte	0x3f
	.zero		1


	//   ....[66]....
        /*09dc*/ 	.word	0x0000f220
        /*09e0*/ 	.word	0x00000005
        /*09e4*/ 	.word	0x00030820
        /*09e8*/ 	.short	0x010a
        /*09ea*/ 	.byte	0x3f
	.zero		1


	//   ....[67]....
        /*09ec*/ 	.word	0x0000f3c0
        /*09f0*/ 	.word	0x00000003
        /*09f4*/ 	.word	0x00030840
        /*09f8*/ 	.short	0x010a
        /*09fa*/ 	.byte	0x3f
	.zero		1


	//   ....[68]....
        /*09fc*/ 	.word	0x0000f410
        /*0a00*/ 	.word	0x00000005
        /*0a04*/ 	.word	0x00030840
        /*0a08*/ 	.short	0x010a
        /*0a0a*/ 	.byte	0x3f
	.zero		1


	//   ....[69]....
        /*0a0c*/ 	.word	0x0000f460
        /*0a10*/ 	.word	0x00000003
        /*0a14*/ 	.word	0x00030860
        /*0a18*/ 	.short	0x010a
        /*0a1a*/ 	.byte	0x3f
	.zero		1


	//----- nvinfo : EIATTR_NUM_MBARRIERS
	.align		4
.L_593:
        /*0a1c*/ 	.byte	0x03, 0x38
        /*0a1e*/ 	.short	0x0016


	//----- nvinfo : EIATTR_EXIT_INSTR_OFFSETS
	.align		4
        /*0a20*/ 	.byte	0x04, 0x1c
        /*0a22*/ 	.short	(.L_595 - .L_594)


	//   ....[0]....
.L_594:
        /*0a24*/ 	.word	0x00000940


	//   ....[1]....
        /*0a28*/ 	.word	0x00008a50


	//   ....[2]....
        /*0a2c*/ 	.word	0x0000c3f0


	//----- nvinfo : EIATTR_MAX_THREADS
	.align		4
.L_595:
        /*0a30*/ 	.byte	0x04, 0x05
        /*0a32*/ 	.short	(.L_597 - .L_596)
.L_596:
        /*0a34*/ 	.word	0x00000180
        /*0a38*/ 	.word	0x00000001
        /*0a3c*/ 	.word	0x00000001


	//----- nvinfo : EIATTR_CRS_STACK_SIZE
	.align		4
.L_597:
        /*0a40*/ 	.byte	0x04, 0x1e
        /*0a42*/ 	.short	(.L_599 - .L_598)
.L_598:
        /*0a44*/ 	.word	0x00000000


	//----- nvinfo : EIATTR_CBANK_PARAM_SIZE
	.align		4
.L_599:
        /*0a48*/ 	.byte	0x03, 0x19
        /*0a4a*/ 	.short	0x0a70


	//----- nvinfo : EIATTR_PARAM_CBANK
	.align		4
        /*0a4c*/ 	.byte	0x04, 0x0a
        /*0a4e*/ 	.short	(.L_601 - .L_600)
	.align		4
.L_600:
        /*0a50*/ 	.word	index@(.nv.constant0._ZN7cutlass13device_kernelIN5flash11enable_sm90INS1_16FlashAttnFwdSm90INS1_25CollectiveMainloopFwdSm90ILi2EN4cute5tupleIJNS5_1CILi1EEES8_S8_EEENS6_IJNS7_ILi128EEENS7_ILi96EEENS7_ILi192EEEEEELi192ENS_10bfloat16_tEfNS_4arch4Sm90ELb0ELb0ELb1ELb0ELb1ELb0ELb0ELb1ELb1ELb1ELb0ELb0EEENS1_21CollectiveEpilogueFwdINS6_IJSA_SC_SB_EEES9_SE_SG_Li256ELb0ELb1ELb0ELb0EEENS1_29StaticPersistentTileSchedulerILb0EEEEEEEEEvNT_6ParamsE)
        /*0a54*/ 	.short	0x0210
        /*0a56*/ 	.short	0x0a70


	//----- nvinfo : EIATTR_SW_WAR
	.align		4
.L_601:
        /*0a58*/ 	.byte	0x04, 0x36
        /*0a5a*/ 	.short	(.L_603 - .L_602)
.L_602:
        /*0a5c*/ 	.word	0x00000008
.L_603:


//--------------------- .nv.info._ZN7cutlass13device_kernelIN5flash11enable_sm90INS1_16FlashAttnFwdSm90INS1_25CollectiveMainloopFwdSm90ILi2EN4cute5tupleIJNS5_1CILi1EEES8_S8_EEENS6_IJNS7_ILi128EEENS7_ILi96EEENS7_ILi192EEEEEELi192ENS_10bfloat16_tEfNS_4arch4Sm90ELb0ELb0ELb1ELb1ELb1ELb0ELb0ELb1ELb1ELb1ELb0ELb0EEENS1_21CollectiveEpilogueFwdINS6_IJSA_SC_SB_EEES9_SE_SG_Li256ELb1ELb1ELb0ELb0EEENS1_36VarlenDynamicPersistentTileSchedulerILi128ELi96ELi256ELi128ELb0ELb1ELb1ELb0ELb1ELb1EEEEEEEEEvNT_6ParamsE --------------------------
	.section	.nv.info._ZN7cutlass13device_kernelIN5flash11enable_sm90INS1_16FlashAttnFwdSm90INS1_25CollectiveMainloopFwdSm90ILi2EN4cute5tupleIJNS5_1CILi1EEES8_S8_EEENS6_IJNS7_ILi128EEENS7_ILi96EEENS7_ILi192EEEEEELi192ENS_10bfloat16_tEfNS_4arch4Sm90ELb0ELb0ELb1ELb1ELb1ELb0ELb0ELb1ELb1ELb1ELb0ELb0EEENS1_21CollectiveEpilogueFwdINS6_IJSA_SC_SB_EEES9_SE_SG_Li256ELb1ELb1ELb0ELb0EEENS1_36VarlenDynamicPersistentTileSchedulerILi128ELi96ELi256ELi128ELb0ELb1ELb1ELb0ELb1ELb1EEEEEEEEEvNT_6ParamsE,"",@"SHT_CUDA_INFO"
	.sectionflags	@""
	.align	4


	//----- nvinfo : EIATTR_CUDA_API_VERSION
	.align		4
        /*0000*/ 	.byte	0x04, 0x37
        /*0002*/ 	.short	(.L_605 - .L_604)
.L_604:
        /*0004*/ 	.word	0x00000082


	//----- nvinfo : EIATTR_KPARAM_INFO
	.align		4
.L_605:
        /*0008*/ 	.byte	0x04, 0x17
        /*000a*/ 	.short	(.L_607 - .L_606)
.L_606:
        /*000c*/ 	.word	0x00000000
        /*0010*/ 	.short	0x0000
        /*0012*/ 	.short	0x0070
        /*0014*/ 	.byte	0x00, 0xf0, 0x01, 0x2a


	//----- nvinfo : EIATTR_SPARSE_MMA_MASK
	.align		4
.L_607:
        /*0018*/ 	.byte	0x03, 0x50
        /*001a*/ 	.short	0x0000


	//----- nvinfo : EIATTR_MAXREG_COUNT
	.align		4
        /*001c*/ 	.byte	0x03, 0x1b
        /*001e*/ 	.short	0x00a8


	//----- nvinfo : EIATTR_NUM_BARRIERS
	.align		4
        /*0020*/ 	.byte	0x02, 0x4c
        /*0022*/ 	.byte	0x09
	.zero		1


	//----- nvinfo : EIATTR_EXTERNS
	.align		4
        /*0024*/ 	.byte	0x04, 0x0f
        /*0026*/ 	.short	(.L_609 - .L_608)


	//   ....[0]....
	.align		4
.L_608:
        /*0028*/ 	.word	index@(__assertfail)


	//----- nvinfo : EIATTR_ANNOTATIONS
	.align		4
.L_609:
        /*002c*/ 	.byte	0x04, 0x55
        /*002e*/ 	.short	(.L_611 - .L_610)


	//   ....[0]....
.L_610:
        /* <DEDUP_REMOVED lines=17> */


	//----- nvinfo : EIATTR_MERCURY_ISA_VERSION
	.align		4
.L_611:
        /*0130*/ 	.byte	0x03, 0x5f
        /*0132*/ 	.short	0x0101


	//----- nvinfo : EIATTR_UNUSED_LOAD_BYTE_OFFSET
	.align		4
        /*0134*/ 	.byte	0x04, 0x44
        /*0136*/ 	.short	(.L_613 - .L_612)


	//   ....[0]....
.L_612:
        /*0138*/ 	.word	0x00000950
        /*013c*/ 	.word	0x0000fff0


	//   ....[1]....
        /*0140*/ 	.word	0x00007870
        /*0144*/ 	.word	0x0000fff0


	//----- nvinfo : EIATTR_INT_WARP_WIDE_INSTR_OFFSETS
	.align		4
.L_613:
        /*0148*/ 	.byte	0x04, 0x31
        /*014a*/ 	.short	(.L_615 - .L_614)


	//   ....[0]....
.L_614:
        /*014c*/ 	.word	0x000000c0


	//   ....[1]....
        /*0150*/ 	.word	0x000000d0


	//   ....[2]....
        /*0154*/ 	.word	0x00000170


	//   ....[3]....
        /*0158*/ 	.word	0x0000b090


	//   ....[4]....
        /*015c*/ 	.word	0x0000b120


	//   ....[5]....
        /*0160*/ 	.word	0x0000dfa0


	//   ....[6]....
        /*0164*/ 	.word	0x0000e030


	//----- nvinfo : EIATTR_COOP_GROUP_MASK_REGIDS
	.align		4
.L_615:
        /*0168*/ 	.byte	0x04, 0x29
        /*016a*/ 	.short	(.L_617 - .L_616)


	//   ....[0]....
.L_616:
        /*016c*/ 	.word	0xffffffff


	//   ....[1]....
        /*0170*/ 	.word	0xffffffff


	//   ....[2]....
        /*0174*/ 	.word	0xffffffff


	//   ....[3]....
        /*0178*/ 	.word	0xffffffff


	//   ....[4]....
        /*017c*/ 	.word	0xffffffff


	//   ....[5]....
        /*0180*/ 	.word	0xffffffff


	//   ....[6]....
        /*0184*/ 	.word	0xffffffff


	//   ....[7]....
        /*0188*/ 	.word	0xffffffff


	//   ....[8]....
        /*018c*/ 	.word	0xffffffff


	//   ....[9]....
        /*0190*/ 	.word	0xffffffff


	//   ....[10]....
        /*0194*/ 	.word	0xffffffff


	//   ....[11]....
        /*0198*/ 	.word	0xffffffff


	//   ....[12]....
        /*019c*/ 	.word	0xffffffff


	//   ....[13]....
        /*01a0*/ 	.word	0xffffffff


	//   ....[14]....
        /*01a4*/ 	.word	0xffffffff


	//   ....[15]....
        /*01a8*/ 	.word	0xffffffff


	//   ....[16]....
        /*01ac*/ 	.word	0xffffffff


	//   ....[17]....
        /*01b0*/ 	.word	0xffffffff


	//   ....[18]....
        /*01b4*/ 	.word	0xffffffff


	//   ....[19]....
        /*01b8*/ 	.word	0xffffffff


	//   ....[20]....
        /*01bc*/ 	.word	0xffffffff


	//   ....[21]....
        /*01c0*/ 	.word	0xffffffff


	//   ....[22]....
        /*01c4*/ 	.word	0xffffffff


	//   ....[23]....
        /*01c8*/ 	.word	0xffffffff


	//   ....[24]....
        /*01cc*/ 	.word	0xffffffff


	//   ....[25]....
        /*01d0*/ 	.word	0xffffffff


	//   ....[26]....
        /*01d4*/ 	.word	0xffffffff


	//   ....[27]....
        /*01d8*/ 	.word	0xffffffff


	//   ....[28]....
        /*01dc*/ 	.word	0xffffffff


	//   ....[29]....
        /*01e0*/ 	.word	0xffffffff


	//   ....[30]....
        /*01e4*/ 	.word	0xffffffff


	//   ....[31]....
        /*01e8*/ 	.word	0xffffffff


	//   ....[32]....
        /*01ec*/ 	.word	0xffffffff


	//   ....[33]....
        /*01f0*/ 	.word	0xffffffff


	//   ....[34]....
        /*01f4*/ 	.word	0xffffffff


	//   ....[35]....
        /*01f8*/ 	.word	0xffffffff


	//   ....[36]....
        /*01fc*/ 	.word	0xffffffff


	//   ....[37]....
        /*0200*/ 	.word	0xffffffff


	//   ....[38]....
        /*0204*/ 	.word	0xffffffff


	//   ....[39]....
        /*0208*/ 	.word	0xffffffff


	//   ....[40]....
        /*020c*/ 	.word	0xffffffff


	//   ....[41]....
        /*0210*/ 	.word	0xffffffff


	//   ....[42]....
        /*0214*/ 	.word	0xffffffff


	//   ....[43]....
        /*0218*/ 	.word	0xffffffff


	//   ....[44]....
        /*021c*/ 	.word	0xffffffff


	//   ....[45]....
        /*0220*/ 	.word	0xffffffff


	//   ....[46]....
        /*0224*/ 	.word	0xffffffff


	//   ....[47]....
        /*0228*/ 	.word	0xffffffff


	//   ....[48]....
        /*022c*/ 	.word	0xffffffff


	//   ....[49]....
        /*0230*/ 	.word	0xffffffff


	//   ....[50]....
        /*0234*/ 	.word	0xffffffff


	//   ....[51]....
        /*0238*/ 	.word	0xffffffff


	//   ....[52]....
        /*023c*/ 	.word	0xffffffff


	//   ....[53]....
        /*0240*/ 	.word	0xffffffff


	//   ....[54]....
        /*0244*/ 	.word	0xffffffff


	//   ....[55]....
        /*0248*/ 	.word	0xffffffff


	//   ....[56]....
        /*024c*/ 	.word	0xffffffff


	//   ....[57]....
        /*0250*/ 	.word	0xffffffff


	//   ....[58]....
        /*0254*/ 	.word	0xffffffff


	//   ....[59]....
        /*0258*/ 	.word	0xffffffff


	//   ....[60]....
        /*025c*/ 	.word	0xffffffff


	//   ....[61]....
        /*0260*/ 	.word	0xffffffff


	//   ....[62]....
        /*0264*/ 	.word	0xffffffff


	//   ....[63]....
        /*0268*/ 	.word	0xffffffff


	//   ....[64]....
        /*026c*/ 	.word	0xffffffff


	//   ....[65]....
        /*0270*/ 	.word	0xffffffff


	//   ....[66]....
        /*0274*/ 	.word	0xffffffff


	//   ....[67]....
        /*0278*/ 	.word	0xffffffff


	//   ....[68]....
        /*027c*/ 	.word	0xffffffff


	//   ....[69]....
        /*0280*/ 	.word	0xffffffff


	//   ....[70]....
        /*0284*/ 	.word	0xffffffff


	//   ....[71]....
        /*0288*/ 	.word	0xffffffff


	//   ....[72]....
        /*028c*/ 	.word	0xffffffff


	//   ....[73]....
        /*0290*/ 	.word	0xffffffff


	//   ....[74]....
        /*0294*/ 	.word	0xffffffff


	//   ....[75]....
        /*0298*/ 	.word	0xffffffff


	//   ....[76]....
        /*029c*/ 	.word	0xffffffff


	//   ....[77]....
        /*02a0*/ 	.word	0xffffffff


	//   ....[78]....
        /*02a4*/ 	.word	0xffffffff


	//   ....[79]....
        /*02a8*/ 	.word	0xffffffff


	//   ....[80]....
        /*02ac*/ 	.word	0xffffffff


	//   ....[81]....
        /*02b0*/ 	.word	0xffffffff


	//   ....[82]....
        /*02b4*/ 	.word	0xffffffff


	//   ....[83]....
        /*02b8*/ 	.word	0xffffffff


	//   ....[84]....
        /*02bc*/ 	.word	0xffffffff


	//   ....[85]....
        /*02c0*/ 	.word	0xffffffff


	//   ....[86]....
        /*02c4*/ 	.word	0xffffffff


	//   ....[87]....
        /*02c8*/ 	.word	0xffffffff


	//   ....[88]....
        /*02cc*/ 	.word	0xffffffff


	//   ....[89]....
        /*02d0*/ 	.word	0xffffffff


	//   ....[90]....
        /*02d4*/ 	.word	0xffffffff


	//   ....[91]....
        /*02d8*/ 	.word	0xffffffff


	//   ....[92]....
        /*02dc*/ 	.word	0xffffffff


	//   ....[93]....
        /*02e0*/ 	.word	0xffffffff


	//   ....[94]....
        /*02e4*/ 	.word	0xffffffff


	//   ....[95]....
        /*02e8*/ 	.word	0xffffffff


	//   ....[96]....
        /*02ec*/ 	.word	0xffffffff


	//   ....[97]....
        /*02f0*/ 	.word	0xffffffff


	//   ....[98]....
        /*02f4*/ 	.word	0xffffffff


	//   ....[99]....
        /*02f8*/ 	.word	0xffffffff


	//   ....[100]....
        /*02fc*/ 	.word	0xffffffff


	//   ....[101]....
        /*0300*/ 	.word	0xffffffff


	//   ....[102]....
        /*0304*/ 	.word	0xffffffff


	//   ....[103]....
        /*0308*/ 	.word	0xffffffff


	//   ....[104]....
        /*030c*/ 	.word	0xffffffff


	//   ....[105]....
        /*0310*/ 	.word	0xffffffff


	//   ....[106]....
        /*0314*/ 	.word	0xffffffff


	//   ....[107]....
        /*0318*/ 	.word	0xffffffff


	//   ....[108]....
        /*031c*/ 	.word	0xffffffff


	//   ....[109]....
        /*0320*/ 	.word	0xffffffff


	//   ....[110]....
        /*0324*/ 	.word	0xffffffff


	//   ....[111]....
        /*0328*/ 	.word	0xffffffff


	//   ....[112]....
        /*032c*/ 	.word	0xffffffff


	//   ....[113]....
        /*0330*/ 	.word	0xffffffff


	//   ....[114]....
        /*0334*/ 	.word	0xffffffff


	//   ....[115]....
        /*0338*/ 	.word	0xffffffff


	//   ....[116]....
        /*033c*/ 	.word	0xffffffff


	//   ....[117]....
        /*0340*/ 	.word	0xffffffff


	//   ....[118]....
        /*0344*/ 	.word	0xffffffff


	//   ....[119]....
        /*0348*/ 	.word	0xffffffff


	//   ....[120]....
        /*034c*/ 	.word	0xffffffff


	//   ....[121]....
        /*0350*/ 	.word	0xffffffff


	//   ....[122]....
        /*0354*/ 	.word	0xffffffff


	//   ....[123]....
        /*0358*/ 	.word	0xffffffff


	//   ....[124]....
        /*035c*/ 	.word	0xffffffff


	//   ....[125]....
        /*0360*/ 	.word	0xffffffff


	//   ....[126]....
        /*0364*/ 	.word	0xffffffff


	//   ....[127]....
        /*0368*/ 	.word	0xffffffff


	//   ....[128]....
        /*036c*/ 	.word	0xffffffff


	//   ....[129]....
        /*0370*/ 	.word	0xffffffff


	//   ....[130]....
        /*0374*/ 	.word	0xffffffff


	//   ....[131]....
        /*0378*/ 	.word	0xffffffff


	//   ....[132]....
        /*037c*/ 	.word	0xffffffff


	//   ....[133]....
        /*0380*/ 	.word	0xffffffff


	//   ....[134]....
        /*0384*/ 	.word	0xffffffff


	//   ....[135]....
        /*0388*/ 	.word	0xffffffff


	//   ....[136]....
        /*038c*/ 	.word	0xffffffff


	//   ....[137]....
        /*0390*/ 	.word	0x0500000f


	//   ....[138]....
        /*0394*/ 	.word	0x0500000f


	//   ....[139]....
        /*0398*/ 	.word	0x0500000f


	//   ....[140]....
        /*039c*/ 	.word	0x0500000f


	//   ....[141]....
        /*03a0*/ 	.word	0x0500000f


	//   ....[142]....
        /*03a4*/ 	.word	0x0500000f


	//   ....[143]....
        /*03a8*/ 	.word	0x0500000f


	//   ....[144]....
        /*03ac*/ 	.word	0x0500000f


	//   ....[145]....
        /*03b0*/ 	.word	0x0500000f


	//   ....[146]....
        /*03b4*/ 	.word	0x0500000f


	//   ....[147]....
        /*03b8*/ 	.word	0x0500000f


	//   ....[148]....
        /*03bc*/ 	.word	0x0500000f


	//   ....[149]....
        /*03c0*/ 	.word	0x0500000f


	//   ....[150]....
        /*03c4*/ 	.word	0x0500000f


	//   ....[151]....
        /*03c8*/ 	.word	0x0500000f


	//   ....[152]....
        /*03cc*/ 	.word	0x0500000f


	//   ....[153]....
        /*03d0*/ 	.word	0x0500000f


	//   ....[154]....
        /*03d4*/ 	.word	0x0500000f


	//   ....[155]....
        /*03d8*/ 	.word	0x0500000f


	//   ....[156]....
        /*03dc*/ 	.word	0x0500000f


	//   ....[157]....
        /*03e0*/ 	.word	0x0500000f


	//   ....[158]....
        /*03e4*/ 	.word	0x0500000f


	//   ....[159]....
        /*03e8*/ 	.word	0x0500000f


	//   ....[160]....
        /*03ec*/ 	.word	0x0500000f


	//   ....[161]....
        /*03f0*/ 	.word	0x0500000f


	//   ....[162]....
        /*03f4*/ 	.word	0x0500000f


	//   ....[163]....
        /*03f8*/ 	.word	0x0500000f


	//   ....[164]....
        /*03fc*/ 	.word	0x0500000f


	//   ....[165]....
        /*0400*/ 	.word	0x0500000f


	//   ....[166]....
        /*0404*/ 	.word	0x0500000f


	//   ....[167]....
        /*0408*/ 	.word	0x0500000f


	//   ....[168]....
        /*040c*/ 	.word	0x0500000f


	//   ....[169]....
        /*0410*/ 	.word	0x0500000f


	//   ....[170]....
        /*0414*/ 	.word	0x0500000f


	//   ....[171]....
        /*0418*/ 	.word	0x0500000f


	//   ....[172]....
        /*041c*/ 	.word	0x0500000f


	//   ....[173]....
        /*0420*/ 	.word	0x0500000f


	//   ....[174]....
        /*0424*/ 	.word	0x0500000f


	//   ....[175]....
        /*0428*/ 	.word	0x0500000f


	//   ....[176]....
        /*042c*/ 	.word	0x0500000f


	//   ....[177]....
        /*0430*/ 	.word	0x0500000f


	//   ....[178]....
        /*0434*/ 	.word	0x0500000f


	//   ....[179]....
        /*0438*/ 	.word	0x0500000f


	//   ....[180]....
        /*043c*/ 	.word	0x0500000f


	//   ....[181]....
        /*0440*/ 	.word	0x0500000f


	//   ....[182]....
        /*0444*/ 	.word	0x0500000f


	//   ....[183]....
        /*0448*/ 	.word	0x0500000f


	//   ....[184]....
        /*044c*/ 	.word	0x0500000f


	//   ....[185]....
        /*0450*/ 	.word	0x0500000f


	//   ....[186]....
        /*0454*/ 	.word	0x0500000f


	//   ....[187]....
        /*0458*/ 	.word	0x0500000f


	//   ....[188]....
        /*045c*/ 	.word	0x0500000f


	//   ....[189]....
        /*0460*/ 	.word	0x0500000f


	//   ....[190]....
        /*0464*/ 	.word	0x0500000f


	//   ....[191]....
        /*0468*/ 	.word	0x0500000f


	//   ....[192]....
        /*046c*/ 	.word	0x0500000f


	//   ....[193]....
        /*0470*/ 	.word	0x0500000f


	//   ....[194]....
        /*0474*/ 	.word	0x0500000f


	//   ....[195]....
        /*0478*/ 	.word	0x0500000f


	//   ....[196]....
        /*047c*/ 	.word	0x0500000f


	//   ....[197]....
        /*0480*/ 	.word	0x0500000f


	//   ....[198]....
        /*0484*/ 	.word	0x0500000f


	//   ....[199]....
        /*0488*/ 	.word	0x0500000f


	//   ....[200]....
        /*048c*/ 	.word	0x0500000f


	//   ....[201]....
        /*0490*/ 	.word	0x0500000f


	//   ....[202]....
        /*0494*/ 	.word	0x0500000f


	//   ....[203]....
        /*0498*/ 	.word	0x0500000f


	//   ....[204]....
        /*049c*/ 	.word	0x0500000f


	//   ....[205]....
        /*04a0*/ 	.word	0x0500000f


	//   ....[206]....
        /*04a4*/ 	.word	0x0500000f


	//   ....[207]....
        /*04a8*/ 	.word	0x0500000f


	//   ....[208]....
        /*04ac*/ 	.word	0x0500000f


	//   ....[209]....
        /*04b0*/ 	.word	0x0500000f


	//   ....[210]....
        /*04b4*/ 	.word	0x0500000f


	//   ....[211]....
        /*04b8*/ 	.word	0x0500000f


	//   ....[212]....
        /*04bc*/ 	.word	0x0500000f


	//   ....[213]....
        /*04c0*/ 	.word	0x0500000f


	//   ....[214]....
        /*04c4*/ 	.word	0x0500000f


	//   ....[215]....
        /*04c8*/ 	.word	0x0500000f


	//   ....[216]....
        /*04cc*/ 	.word	0x0500000f


	//   ....[217]....
        /*04d0*/ 	.word	0x0500000f


	//   ....[218]....
        /*04d4*/ 	.word	0x0500000f


	//   ....[219]....
        /*04d8*/ 	.word	0x0500000f


	//----- nvinfo : EIATTR_COOP_GROUP_INSTR_OFFSETS
	.align		4
.L_617:
        /*04dc*/ 	.byte	0x04, 0x28
        /*04de*/ 	.short	(.L_619 - .L_618)


	//   ....[0]....
.L_618:
        /*04e0*/ 	.word	0x00000070


	//   ....[1]....
        /*04e4*/ 	.word	0x000000b0


	//   ....[2]....
        /*04e8*/ 	.word	0x000002d0


	//   ....[3]....
        /*04ec*/ 	.word	0x00000430


	//   ....[4]....
        /*04f0*/ 	.word	0x00000550


	//   ....[5]....
        /*04f4*/ 	.word	0x000006b0


	//   ....[6]....
        /*04f8*/ 	.word	0x000014f0


	//   ....[7]....
        /*04fc*/ 	.word	0x00002d70


	//   ....[8]....
        /*0500*/ 	.word	0x00002df0


	//   ....[9]....
        /*0504*/ 	.word	0x000032a0


	//   ....[10]....
        /*0508*/ 	.word	0x00003320


	//   ....[11]....
        /*050c*/ 	.word	0x000059e0


	//   ....[12]....
        /*0510*/ 	.word	0x00005a10


	//   ....[13]....
        /*0514*/ 	.word	0x00005a30


	//   ....[14]....
        /*0518*/ 	.word	0x00005a60


	//   ....[15]....
        /*051c*/ 	.word	0x00006d70


	//   ....[16]....
        /*0520*/ 	.word	0x00006da0


	//   ....[17]....
        /*0524*/ 	.word	0x00006e80


	//   ....[18]....
        /*0528*/ 	.word	0x00006e90


	//   ....[19]....
        /*052c*/ 	.word	0x00008690


	//   ....[20]....
        /*0530*/ 	.word	0x000086d0


	//   ....[21]....
        /*0534*/ 	.word	0x00008710


	//   ....[22]....
        /*0538*/ 	.word	0x00008750


	//   ....[23]....
        /*053c*/ 	.word	0x00008e70


	//   ....[24]....
        /*0540*/ 	.word	0x00008eb0


	//   ....[25]....
        /*0544*/ 	.word	0x00008fb0


	//   ....[26]....
        /*0548*/ 	.word	0x00008fd0


	//   ....[27]....
        /*054c*/ 	.word	0x000090d0


	//   ....[28]....
        /*0550*/ 	.word	0x000090f0


	//   ....[29]....
        /*0554*/ 	.word	0x00009200


	//   ....[30]....
        /*0558*/ 	.word	0x00009220


	//   ....[31]....
        /*055c*/ 	.word	0x00009bc0


	//   ....[32]....
        /*0560*/ 	.word	0x00009bd0


	//   ....[33]....
        /*0564*/ 	.word	0x00009cd0


	//   ....[34]....
        /*0568*/ 	.word	0x00009cf0


	//   ....[35]....
        /*056c*/ 	.word	0x00009df0


	//   ....[36]....
        /*0570*/ 	.word	0x00009e10


	//   ....[37]....
        /*0574*/ 	.word	0x00009f20


	//   ....[38]....
        /*0578*/ 	.word	0x00009f40


	//   ....[39]....
        /*057c*/ 	.word	0x0000a0c0


	//   ....[40]....
        /*0580*/ 	.word	0x0000a290


	//   ....[41]....
        /*0584*/ 	.word	0x0000a2c0


	//   ....[42]....
        /*0588*/ 	.word	0x0000a2f0


	//   ....[43]....
        /*058c*/ 	.word	0x0000a320


	//   ....[44]....
        /*0590*/ 	.word	0x0000a350


	//   ....[45]....
        /*0594*/ 	.word	0x0000a380


	//   ....[46]....
        /*0598*/ 	.word	0x0000a4d0


	//   ....[47]....
        /*059c*/ 	.word	0x0000a500


	//   ....[48]....
        /*05a0*/ 	.word	0x0000a530


	//   ....[49]....
        /*05a4*/ 	.word	0x0000a560


	//   ....[50]....
        /*05a8*/ 	.word	0x0000a590


	//   ....[51]....
        /*05ac*/ 	.word	0x0000a5c0


	//   ....[52]....
        /*05b0*/ 	.word	0x0000a650


	//   ....[53]....
        /*05b4*/ 	.word	0x0000a680


	//   ....[54]....
        /*05b8*/ 	.word	0x0000a700


	//   ....[55]....
        /*05bc*/ 	.word	0x0000bc80


	//   ....[56]....
        /*05c0*/ 	.word	0x0000bca0


	//   ....[57]....
        /*05c4*/ 	.word	0x0000bd50


	//   ....[58]....
        /*05c8*/ 	.word	0x0000bd70


	//   ....[59]....
        /*05cc*/ 	.word	0x0000be10


	//   ....[60]....
        /*05d0*/ 	.word	0x0000be30


	//   ....[61]....
        /*05d4*/ 	.word	0x0000bed0


	//   ....[62]....
        /*05d8*/ 	.word	0x0000bef0


	//   ....[63]....
        /*05dc*/ 	.word	0x0000bf90


	//   ....[64]....
        /*05e0*/ 	.word	0x0000bfb0


	//   ....[65]....
        /*05e4*/ 	.word	0x0000bfc0


	//   ....[66]....
        /*05e8*/ 	.word	0x0000c050


	//   ....[67]....
        /*05ec*/ 	.word	0x0000c770


	//   ....[68]....
        /*05f0*/ 	.word	0x0000c7a0


	//   ....[69]....
        /*05f4*/ 	.word	0x0000c800


	//   ....[70]....
        /*05f8*/ 	.word	0x0000c850


	//   ....[71]....
        /*05fc*/ 	.word	0x0000c890


	//   ....[72]....
        /*0600*/ 	.word	0x0000c900


	//   ....[73]....
        /*0604*/ 	.word	0x0000c940


	//   ....[74]....
        /*0608*/ 	.word	0x0000c9b0


	//   ....[75]....
        /*060c*/ 	.word	0x0000c9f0


	//   ....[76]....
        /*0610*/ 	.word	0x0000ca60


	//   ....[77]....
        /*0614*/ 	.word	0x0000cab0


	//   ....[78]....
        /*0618*/ 	.word	0x0000cb10


	//   ....[79]....
        /*061c*/ 	.word	0x0000cb60


	//   ....[80]....
        /*0620*/ 	.word	0x0000cbc0


	//   ....[81]....
        /*0624*/ 	.word	0x0000cbe0


	//   ....[82]....
        /*0628*/ 	.word	0x0000cc10


	//   ....[83]....
        /*062c*/ 	.word	0x0000d3f0


	//   ....[84]....
        /*0630*/ 	.word	0x0000d430


	//   ....[85]....
        /*0634*/ 	.word	0x0000d440


	//   ....[86]....
        /*0638*/ 	.word	0x0000d4a0


	//   ....[87]....
        /*063c*/ 	.word	0x0000d4b0


	//   ....[88]....
        /*0640*/ 	.word	0x0000d510


	//   ....[89]....
        /*0644*/ 	.word	0x0000d540


	//   ....[90]....
        /*0648*/ 	.word	0x0000d580


	//   ....[91]....
        /*064c*/ 	.word	0x0000d5b0


	//   ....[92]....
        /*0650*/ 	.word	0x0000d5f0


	//   ....[93]....
        /*0654*/ 	.word	0x0000d620


	//   ....[94]....
        /*0658*/ 	.word	0x0000d660


	//   ....[95]....
        /*065c*/ 	.word	0x0000d8e0


	//   ....[96]....
        /*0660*/ 	.word	0x0000d900


	//   ....[97]....
        /*0664*/ 	.word	0x0000d910


	//   ....[98]....
        /*0668*/ 	.word	0x0000d9a0


	//   ....[99]....
        /*066c*/ 	.word	0x0000d9b0


	//   ....[100]....
        /*0670*/ 	.word	0x0000da40


	//   ....[101]....
        /*0674*/ 	.word	0x0000da50


	//   ....[102]....
        /*0678*/ 	.word	0x0000dae0


	//   ....[103]....
        /*067c*/ 	.word	0x0000daf0


	//   ....[104]....
        /*0680*/ 	.word	0x0000db80


	//   ....[105]....
        /*0684*/ 	.word	0x0000db90


	//   ....[106]....
        /*0688*/ 	.word	0x0000dba0


	//   ....[107]....
        /*068c*/ 	.word	0x0000e180


	//   ....[108]....
        /*0690*/ 	.word	0x0000e1c0


	//   ....[109]....
        /*0694*/ 	.word	0x0000e1f0


	//   ....[110]....
        /*0698*/ 	.word	0x0000e230


	//   ....[111]....
        /*069c*/ 	.word	0x0000e2c0


	//   ....[112]....
        /*06a0*/ 	.word	0x0000e2f0


	//   ....[113]....
        /*06a4*/ 	.word	0x0000e360


	//   ....[114]....
        /*06a8*/ 	.word	0x0000e390


	//   ....[115]....
        /*06ac*/ 	.word	0x0000e400


	//   ....[116]....
        /*06b0*/ 	.word	0x0000e420


	//   ....[117]....
        /*06b4*/ 	.word	0x0000e460


	//   ....[118]....
        /*06b8*/ 	.word	0x0000e4b0


	//   ....[119]....
        /*06bc*/ 	.word	0x0000e890


	//   ....[120]....
        /*06c0*/ 	.word	0x0000e8e0


	//   ....[121]....
        /*06c4*/ 	.word	0x0000e910


	//   ....[122]....
        /*06c8*/ 	.word	0x0000e920


	//   ....[123]....
        /*06cc*/ 	.word	0x0000e950


	//   ....[124]....
        /*06d0*/ 	.word	0x0000e980


	//   ....[125]....
        /*06d4*/ 	.word	0x0000e9b0


	//   ....[126]....
        /*06d8*/ 	.word	0x0000e9e0


	//   ....[127]....
        /*06dc*/ 	.word	0x0000eb60


	//   ....[128]....
        /*06e0*/ 	.word	0x0000eb90


	//   ....[129]....
        /*06e4*/ 	.word	0x0000ebc0


	//   ....[130]....
        /*06e8*/ 	.word	0x0000ebf0


	//   ....[131]....
        /*06ec*/ 	.word	0x0000ec20


	//   ....[132]....
        /*06f0*/ 	.word	0x0000ec50


	//   ....[133]....
        /*06f4*/ 	.word	0x0000ed10


	//   ....[134]....
        /*06f8*/ 	.word	0x0000ed30


	//   ....[135]....
        /*06fc*/ 	.word	0x0000eda0


	//   ....[136]....
        /*0700*/ 	.word	0x0000f210


	//   ....[137]....
        /*0704*/ 	.word	0x0000f700


	//   ....[138]....
        /*0708*/ 	.word	0x0000f7f0


	//   ....[139]....
        /*070c*/ 	.word	0x0000f890


	//   ....[140]....
        /*0710*/ 	.word	0x0000f8f0


	//   ....[141]....
        /*0714*/ 	.word	0x0000fa00


	//   ....[142]....
        /*0718*/ 	.word	0x0000fa70


	//   ....[143]....
        /*071c*/ 	.word	0x0000fb80


	//   ....[144]....
        /*0720*/ 	.word	0x0000fbf0


	//   ....[145]....
        /*0724*/ 	.word	0x0000fd00


	//   ....[146]....
        /*0728*/ 	.word	0x0000fd70


	//   ....[147]....
        /*072c*/ 	.word	0x0000fe80


	//   ....[148]....
        /*0730*/ 	.word	0x0000fef0


	//   ....[149]....
        /*0734*/ 	.word	0x0000ff90


	//   ....[150]....
        /*0738*/ 	.word	0x000100a0


	//   ....[151]....
        /*073c*/ 	.word	0x00010110


	//   ....[152]....
        /*0740*/ 	.word	0x00010190


	//   ....[153]....
        /*0744*/ 	.word	0x00010250


	//   ....[154]....
        /*0748*/ 	.word	0x000102d0


	//   ....[155]....
        /*074c*/ 	.word	0x000103b0


	//   ....[156]....
        /*0750*/ 	.word	0x00010430


	//   ....[157]....
        /*0754*/ 	.word	0x00010510


	//   ....[158]....
        /*0758*/ 	.word	0x00010590


	//   ....[159]....
        /*075c*/ 	.word	0x00010670


	//   ....[160]....
        /*0760*/ 	.word	0x000106f0


	//   ....[161]....
        /*0764*/ 	.word	0x000107d0


	//   ....[162]....
        /*0768*/ 	.word	0x00010850


	//   ....[163]....
        /*076c*/ 	.word	0x00010930


	//   ....[164]....
        /*0770*/ 	.word	0x000109b0


	//   ....[165]....
        /*0774*/ 	.word	0x00010a70


	//   ....[166]....
        /*0778*/ 	.word	0x00010ba0


	//   ....[167]....
        /*077c*/ 	.word	0x00010c70


	//   ....[168]....
        /*0780*/ 	.word	0x00010ce0


	//   ....[169]....
        /*0784*/ 	.word	0x00010db0


	//   ....[170]....
        /*0788*/ 	.word	0x00010e10


	//   ....[171]....
        /*078c*/ 	.word	0x00010ee0


	//   ....[172]....
        /*0790*/ 	.word	0x00010f40


	//   ....[173]....
        /*0794*/ 	.word	0x00011010


	//   ....[174]....
        /*0798*/ 	.word	0x00011070


	//   ....[175]....
        /*079c*/ 	.word	0x00011140


	//   ....[176]....
        /*07a0*/ 	.word	0x000111a0


	//   ....[177]....
        /*07a4*/ 	.word	0x00011280


	//   ....[178]....
        /*07a8*/ 	.word	0x00011370


	//   ....[179]....
        /*07ac*/ 	.word	0x00011410


	//   ....[180]....
        /*07b0*/ 	.word	0x00011470


	//   ....[181]....
        /*07b4*/ 	.word	0x00011570


	//   ....[182]....
        /*07b8*/ 	.word	0x000115d0


	//   ....[183]....
        /*07bc*/ 	.word	0x000116d0


	//   ....[184]....
        /*07c0*/ 	.word	0x00011730


	//   ....[185]....
        /*07c4*/ 	.word	0x00011830


	//   ....[186]....
        /*07c8*/ 	.word	0x00011890


	//   ....[187]....
        /*07cc*/ 	.word	0x00011990


	//   ....[188]....
        /*07d0*/ 	.word	0x000119f0


	//   ....[189]....
        /*07d4*/ 	.word	0x00011ac0


	//   ....[190]....
        /*07d8*/ 	.word	0x00011c00


	//   ....[191]....
        /*07dc*/ 	.word	0x00011cb0


	//   ....[192]....
        /*07e0*/ 	.word	0x00011d80


	//   ....[193]....
        /*07e4*/ 	.word	0x00011e50


	//   ....[194]....
        /*07e8*/ 	.word	0x00011eb0


	//   ....[195]....
        /*07ec*/ 	.word	0x00011fa0


	//   ....[196]....
        /*07f0*/ 	.word	0x00012000


	//   ....[197]....
        /*07f4*/ 	.word	0x000120f0


	//   ....[198]....
        /*07f8*/ 	.word	0x00012150


	//   ....[199]....
        /*07fc*/ 	.word	0x00012240


	//   ....[200]....
        /*0800*/ 	.word	0x000122a0


	//   ....[201]....
        /*0804*/ 	.word	0x00012380


	//   ....[202]....
        /*0808*/ 	.word	0x00012410


	//   ....[203]....
        /*080c*/ 	.word	0x000124b0


	//   ....[204]....
        /*0810*/ 	.word	0x000125d0


	//   ....[205]....
        /*0814*/ 	.word	0x00012640


	//   ....[206]....
        /*0818*/ 	.word	0x000126b0


	//   ....[207]....
        /*081c*/ 	.word	0x00012720


	//   ....[208]....
        /*0820*/ 	.word	0x00012790


	//   ....[209]....
        /*0824*/ 	.word	0x00012810


	//   ....[210]....
        /*0828*/ 	.word	0x000128a0


	//   ....[211]....
        /*082c*/ 	.word	0x00012930


	//   ....[212]....
        /*0830*/ 	.word	0x000129a0


	//   ....[213]....
        /*0834*/ 	.word	0x00012a10


	//   ....[214]....
        /*0838*/ 	.word	0x00012a80


	//   ....[215]....
        /*083c*/ 	.word	0x00012b00


	//   ....[216]....
        /*0840*/ 	.word	0x00012b70


	//   ....[217]....
        /*0844*/ 	.word	0x00012c10


	//   ....[218]....
        /*0848*/ 	.word	0x00012ca0


	//   ....[219]....
        /*084c*/ 	.word	0x00012dc0


	//----- nvinfo : EIATTR_REG_RECONFIG
	.align		4
.L_619:
        /*0850*/ 	.byte	0x01, 0x54
	.zero		2


	//----- nvinfo : EIATTR_SYSCALL_OFFSETS
	.align		4
        /*0854*/ 	.byte	0x04, 0x46
        /*0856*/ 	.short	(.L_621 - .L_620)


	//   ....[0]....
.L_620:
        /*0858*/ 	.word	0x000016d0


	//   ....[1]....
        /*085c*/ 	.word	0x0000b280


	//   ....[2]....
        /*0860*/ 	.word	0x0000b3d0


	//   ....[3]....
        /*0864*/ 	.word	0x0000b4c0


	//   ....[4]....
        /*0868*/ 	.word	0x0000c3e0


	//----- nvinfo : EIATTR_MBARRIER_INSTR_OFFSETS
	.align		4
.L_621:
        /*086c*/ 	.byte	0x04, 0x39
        /*086e*/ 	.short	(.L_623 - .L_622)


	//   ....[0]....
.L_622:
        /*0870*/ 	.word	0x00000180
        /*0874*/ 	.word	0x000000ff
        /*0878*/ 	.word	0x00030800
        /*087c*/ 	.short	0x0100
        /*087e*/ 	.byte	0x08
	.zero		1


	//   ....[1]....
        /*0880*/ 	.word	0x00000190
        /*0884*/ 	.word	0x000000ff
        /*0888*/ 	.word	0x00030820
        /*088c*/ 	.short	0x0100
        /*088e*/ 	.byte	0x08
	.zero		1


	//   ....[2]....
        /*0890*/ 	.word	0x00000280
        /*0894*/ 	.word	0x000000ff
        /*0898*/ 	.word	0x00030830
        /*089c*/ 	.short	0x0100
        /*089e*/ 	.byte	0x08
	.zero		1


	//   ....[3]....
        /*08a0*/ 	.word	0x00000290
        /*08a4*/ 	.word	0x000000ff
        /*08a8*/ 	.word	0x00030840
        /*08ac*/ 	.short	0x0100
        /*08ae*/ 	.byte	0x08
	.zero		1


	//   ....[4]....
        /*08b0*/ 	.word	0x000002a0
        /*08b4*/ 	.word	0x000000ff
        /*08b8*/ 	.word	0x00030838
        /*08bc*/ 	.short	0x0100
        /*08be*/ 	.byte	0x08
	.zero		1


	//   ....[5]....
        /*08c0*/ 	.word	0x000002b0
        /*08c4*/ 	.word	0x000000ff
        /*08c8*/ 	.word	0x00030848
        /*08cc*/ 	.short	0x0100
        /*08ce*/ 	.byte	0x08
	.zero		1


	//   ....[6]....
        /*08d0*/ 	.word	0x000003e0
        /*08d4*/ 	.word	0x000000ff
        /*08d8*/ 	.word	0x00030850
        /*08dc*/ 	.short	0x0100
        /*08de*/ 	.byte	0x08
	.zero		1


	//   ....[7]....
        /*08e0*/ 	.word	0x000003f0
        /*08e4*/ 	.word	0x000000ff
        /*08e8*/ 	.word	0x00030860
        /*08ec*/ 	.short	0x0100
        /*08ee*/ 	.byte	0x08
	.zero		1


	//   ....[8]....
        /*08f0*/ 	.word	0x00000400
        /*08f4*/ 	.word	0x000000ff
        /*08f8*/ 	.word	0x00030858
        /*08fc*/ 	.short	0x0100
        /*08fe*/ 	.byte	0x08
	.zero		1


	//   ....[9]....
        /*0900*/ 	.word	0x00000410
        /*0904*/ 	.word	0x000000ff
        /*0908*/ 	.word	0x00030868
        /*090c*/ 	.short	0x0100
        /*090e*/ 	.byte	0x08
	.zero		1


	//   ....[10]....
        /*0910*/ 	.word	0x00000500
        /*0914*/ 	.word	0x000000ff
        /*0918*/ 	.word	0x00030870
        /*091c*/ 	.short	0x0100
        /*091e*/ 	.byte	0x06
	.zero		1


	//   ....[11]....
        /*0920*/ 	.word	0x00000510
        /*0924*/ 	.word	0x000000ff
        /*0928*/ 	.word	0x00030880
        /*092c*/ 	.short	0x0100
        /*092e*/ 	.byte	0x06
	.zero		1


	//   ....[12]....
        /*0930*/ 	.word	0x00000520
        /*0934*/ 	.word	0x000000ff
        /*0938*/ 	.word	0x00030878
        /*093c*/ 	.short	0x0100
        /*093e*/ 	.byte	0x06
	.zero		1


	//   ....[13]....
        /*0940*/ 	.word	0x00000530
        /*0944*/ 	.word	0x000000ff
        /*0948*/ 	.word	0x00030888
        /*094c*/ 	.short	0x0100
        /*094e*/ 	.byte	0x06
	.zero		1


	//   ....[14]....
        /*0950*/ 	.word	0x00000660
        /*0954*/ 	.word	0x000000ff
        /*0958*/ 	.word	0x00030890
        /*095c*/ 	.short	0x0100
        /*095e*/ 	.byte	0x08
	.zero		1


	//   ....[15]....
        /*0960*/ 	.word	0x00000670
        /*0964*/ 	.word	0x000000ff
        /*0968*/ 	.word	0x000308a0
        /*096c*/ 	.short	0x0100
        /*096e*/ 	.byte	0x08
	.zero		1


	//   ....[16]....
        /*0970*/ 	.word	0x00000680
        /*0974*/ 	.word	0x000000ff
        /*0978*/ 	.word	0x00030898
        /*097c*/ 	.short	0x0100
        /*097e*/ 	.byte	0x08
	.zero		1


	//   ....[17]....
        /*0980*/ 	.word	0x00000690
        /*0984*/ 	.word	0x000000ff
        /*0988*/ 	.word	0x000308a8
        /*098c*/ 	.short	0x0100
        /*098e*/ 	.byte	0x08
	.zero		1


	//   ....[18]....
        /*0990*/ 	.word	0x000007d0
        /*0994*/ 	.word	0x000000ff
        /*0998*/ 	.word	0x000308b0
        /*099c*/ 	.short	0x0100
        /*099e*/ 	.byte	0x08
	.zero		1


	//   ....[19]....
        /*09a0*/ 	.word	0x000007e0
        /*09a4*/ 	.word	0x000000ff
        /*09a8*/ 	.word	0x000308c0
        /*09ac*/ 	.short	0x0100
        /*09ae*/ 	.byte	0x08
	.zero		1


	//   ....[20]....
        /*09b0*/ 	.word	0x000007f0
        /*09b4*/ 	.word	0x000000ff
        /*09b8*/ 	.word	0x000308b8
        /*09bc*/ 	.short	0x0100
        /*09be*/ 	.byte	0x08
	.zero		1


	//   ....[21]....
        /*09c0*/ 	.word	0x00000800
        /*09c4*/ 	.word	0x000000ff
        /*09c8*/ 	.word	0x000308c8
        /*09cc*/ 	.short	0x0100
        /*09ce*/ 	.byte	0x08
	.zero		1


	//   ....[22]....
        /*09d0*/ 	.word	0x00001770
        /*09d4*/ 	.word	0x000000ff
        /*09d8*/ 	.word	0x00030800
        /*09dc*/ 	.short	0x010a
        /*09de*/ 	.byte	0x28
	.zero		1


	//   ....[23]....
        /*09e0*/ 	.word	0x000017f0
        /*09e4*/ 	.word	0x00000000
        /*09e8*/ 	.word	0x00030830
        /*09ec*/ 	.short	0x010a
        /*09ee*/ 	.byte	0x3f
	.zero		1


	//   ....[24]....
        /*09f0*/ 	.word	0x00001840
        /*09f4*/ 	.word	0x00000000
        /*09f8*/ 	.word	0x00030830
        /*09fc*/ 	.short	0x010a
        /*09fe*/ 	.byte	0x3f
	.zero		1


	//   ....[25]....
        /*0a00*/ 	.word	0x00002e00
        /*0a04*/ 	.word	0x000000ff
        /*0a08*/ 	.word	0x00000000
        /*0a0c*/ 	.short	0x0101
        /*0a0e*/ 	.byte	0x04
	.zero		1


	//   ....[26]....
        /*0a10*/ 	.word	0x000042c0
        /*0a14*/ 	.word	0x000000ff
        /*0a18*/ 	.word	0x00030830
        /*0a1c*/ 	.short	0x010a
        /*0a1e*/ 	.byte	0x09
	.zero		1


	//   ....[27]....
        /*0a20*/ 	.word	0x00004300
        /*0a24*/ 	.word	0x000000ff
        /*0a28*/ 	.word	0x00030830
        /*0a2c*/ 	.short	0x010a
        /*0a2e*/ 	.byte	0x09
	.zero		1


	//   ....[28]....
        /*0a30*/ 	.word	0x00004e20
        /*0a34*/ 	.word	0x000000ff
        /*0a38*/ 	.word	0x00030850
        /*0a3c*/ 	.short	0x010a
        /*0a3e*/ 	.byte	0x0a
	.zero		1


	//   ....[29]....
        /*0a40*/ 	.word	0x00004e60
        /*0a44*/ 	.word	0x000000ff
        /*0a48*/ 	.word	0x00030850
        /*0a4c*/ 	.short	0x010a
        /*0a4e*/ 	.byte	0x0a
	.zero		1


	//   ....[30]....
        /*0a50*/ 	.word	0x000054f0
        /*0a54*/ 	.word	0x000000ff
        /*0a58*/ 	.word	0x00000000
        /*0a5c*/ 	.short	0x0101
        /*0a5e*/ 	.byte	0x09
	.zero		1


	//   ....[31]....
        /*0a60*/ 	.word	0x000064f0
        /*0a64*/ 	.word	0x000000ff
        /*0a68*/ 	.word	0x00000000
        /*0a6c*/ 	.short	0x0101
        /*0a6e*/ 	.byte	0x0a
	.zero		1


	//   ....[32]....
        /*0a70*/ 	.word	0x00006ce0
        /*0a74*/ 	.word	0x000000ff
        /*0a78*/ 	.word	0x00030850
        /*0a7c*/ 	.short	0x010a
        /*0a7e*/ 	.byte	0x05
	.zero		1


	//   ....[33]....
        /*0a80*/ 	.word	0x00006d20
        /*0a84*/ 	.word	0x000000ff
        /*0a88*/ 	.word	0x00030850
        /*0a8c*/ 	.short	0x010a
        /*0a8e*/ 	.byte	0x05
	.zero		1


	//   ....[34]....
        /*0a90*/ 	.word	0x00007240
        /*0a94*/ 	.word	0x000000ff
        /*0a98*/ 	.word	0x00000000
        /*0a9c*/ 	.short	0x0101
        /*0a9e*/ 	.byte	0x04
	.zero		1


	//   ....[35]....
        /*0aa0*/ 	.word	0x00008ea0
        /*0aa4*/ 	.word	0x0000002a
        /*0aa8*/ 	.word	0x00000000
        /*0aac*/ 	.short	0x0101
        /*0aae*/ 	.byte	0x3f
	.zero		1


	//   ....[36]....
        /*0ab0*/ 	.word	0x0000ba60
        /*0ab4*/ 	.word	0x00000007
        /*0ab8*/ 	.word	0x00030840
        /*0abc*/ 	.short	0x010a
        /*0abe*/ 	.byte	0x3f
	.zero		1


	//   ....[37]....
        /*0ac0*/ 	.word	0x0000c110
        /*0ac4*/ 	.word	0x00000007
        /*0ac8*/ 	.word	0x00030830
        /*0acc*/ 	.short	0x0107
        /*0ace*/ 	.byte	0x3f
	.zero		1


	//   ....[38]....
        /*0ad0*/ 	.word	0x0000c1e0
        /*0ad4*/ 	.word	0x00000007
        /*0ad8*/ 	.word	0x00030830
        /*0adc*/ 	.short	0x0101
        /*0ade*/ 	.byte	0x3f
	.zero		1


	//   ....[39]....
        /*0ae0*/ 	.word	0x0000cd30
        /*0ae4*/ 	.word	0x00000016
        /*0ae8*/ 	.word	0x00030800
        /*0aec*/ 	.short	0x0107
        /*0aee*/ 	.byte	0x3f
	.zero		1


	//   ....[40]....
        /*0af0*/ 	.word	0x0000ce30
        /*0af4*/ 	.word	0x00000016
        /*0af8*/ 	.word	0x00030800
        /*0afc*/ 	.short	0x0101
        /*0afe*/ 	.byte	0x3f
	.zero		1


	//   ....[41]....
        /*0b00*/ 	.word	0x0000ce50
        /*0b04*/ 	.word	0x00000016
        /*0b08*/ 	.word	0x00030820
        /*0b0c*/ 	.short	0x010a
        /*0b0e*/ 	.byte	0x3f
	.zero		1


	//   ....[42]....
        /*0b10*/ 	.word	0x0000d230
        /*0b14*/ 	.word	0x00000007
        /*0b18*/ 	.word	0x00030840
        /*0b1c*/ 	.short	0x010a
        /*0b1e*/ 	.byte	0x3f
	.zero		1


	//   ....[43]....
        /*0b20*/ 	.word	0x0000d710
        /*0b24*/ 	.word	0x00000007
        /*0b28*/ 	.word	0x00030830
        /*0b2c*/ 	.short	0x0107
        /*0b2e*/ 	.byte	0x3f
	.zero		1


	//   ....[44]....
        /*0b30*/ 	.word	0x0000d7c0
        /*0b34*/ 	.word	0x00000007
        /*0b38*/ 	.word	0x00030830
        /*0b3c*/ 	.short	0x0101
        /*0b3e*/ 	.byte	0x3f
	.zero		1


	//   ....[45]....
        /*0b40*/ 	.word	0x0000d830
        /*0b44*/ 	.word	0x00000006
        /*0b48*/ 	.word	0x00030860
        /*0b4c*/ 	.short	0x010a
        /*0b4e*/ 	.byte	0x3f
	.zero		1


	//   ....[46]....
        /*0b50*/ 	.word	0x0000dd80
        /*0b54*/ 	.word	0x00000006
        /*0b58*/ 	.word	0x00030850
        /*0b5c*/ 	.short	0x0107
        /*0b5e*/ 	.byte	0x3f
	.zero		1


	//   ....[47]....
        /*0b60*/ 	.word	0x0000ded0
        /*0b64*/ 	.word	0x00000006
        /*0b68*/ 	.word	0x00030850
        /*0b6c*/ 	.short	0x0101
        /*0b6e*/ 	.byte	0x3f
	.zero		1


	//   ....[48]....
        /*0b70*/ 	.word	0x0000e0d0
        /*0b74*/ 	.word	0x00000000
        /*0b78*/ 	.word	0x00030860
        /*0b7c*/ 	.short	0x010a
        /*0b7e*/ 	.byte	0x3f
	.zero		1


	//   ....[49]....
        /*0b80*/ 	.word	0x0000e5e0
        /*0b84*/ 	.word	0x00000000
        /*0b88*/ 	.word	0x00030850
        /*0b8c*/ 	.short	0x0107
        /*0b8e*/ 	.byte	0x3f
	.zero		1


	//   ....[50]....
        /*0b90*/ 	.word	0x0000e690
        /*0b94*/ 	.word	0x00000000
        /*0b98*/ 	.word	0x00030850
        /*0b9c*/ 	.short	0x0101
        /*0b9e*/ 	.byte	0x3f
	.zero		1


	//   ....[51]....
        /*0ba0*/ 	.word	0x0000f190
        /*0ba4*/ 	.word	0x00000004
        /*0ba8*/ 	.word	0x00030820
        /*0bac*/ 	.short	0x010a
        /*0bae*/ 	.byte	0x3f
	.zero		1


	//   ....[52]....
        /*0bb0*/ 	.word	0x0000f330
        /*0bb4*/ 	.word	0x00000005
        /*0bb8*/ 	.word	0x00030840
        /*0bbc*/ 	.short	0x010a
        /*0bbe*/ 	.byte	0x3f
	.zero		1


	//   ....[53]....
        /*0bc0*/ 	.word	0x0000f3d0
        /*0bc4*/ 	.word	0x0000001b
        /*0bc8*/ 	.word	0x00030840
        /*0bcc*/ 	.short	0x010a
        /*0bce*/ 	.byte	0x3f
	.zero		1


	//   ....[54]....
        /*0bd0*/ 	.word	0x0000f410
        /*0bd4*/ 	.word	0x00000005
        /*0bd8*/ 	.word	0x00030860
        /*0bdc*/ 	.short	0x010a
        /*0bde*/ 	.byte	0x3f
	.zero		1


	//   ....[55]....
        /*0be0*/ 	.word	0x0000f450
        /*0be4*/ 	.word	0x0000001b
        /*0be8*/ 	.word	0x00030860
        /*0bec*/ 	.short	0x010a
        /*0bee*/ 	.byte	0x3f
	.zero		1


	//   ....[56]....
        /*0bf0*/ 	.word	0x0000f4c0
        /*0bf4*/ 	.word	0x00000003
        /*0bf8*/ 	.word	0x00030800
        /*0bfc*/ 	.short	0x010a
        /*0bfe*/ 	.byte	0x3f
	.zero		1


	//   ....[57]....
        /*0c00*/ 	.word	0x0000f510
        /*0c04*/ 	.word	0x00000000
        /*0c08*/ 	.word	0x00030830
        /*0c0c*/ 	.short	0x010a
        /*0c0e*/ 	.byte	0x3f
	.zero		1


	//   ....[58]....
        /*0c10*/ 	.word	0x0000f570
        /*0c14*/ 	.word	0x00000004
        /*0c18*/ 	.word	0x00030830
        /*0c1c*/ 	.short	0x010a
        /*0c1e*/ 	.byte	0x3f
	.zero		1


	//   ....[59]....
        /*0c20*/ 	.word	0x0000f5d0
        /*0c24*/ 	.word	0x00000003
        /*0c28*/ 	.word	0x00030850
        /*0c2c*/ 	.short	0x010a
        /*0c2e*/ 	.byte	0x3f
	.zero		1


	//   ....[60]....
        /*0c30*/ 	.word	0x0000f630
        /*0c34*/ 	.word	0x00000007
        /*0c38*/ 	.word	0x00030850
        /*0c3c*/ 	.short	0x010a
        /*0c3e*/ 	.byte	0x3f
	.zero		1


	//   ....[61]....
        /*0c40*/ 	.word	0x0000f740
        /*0c44*/ 	.word	0x00000007
        /*0c48*/ 	.word	0x00030840
        /*0c4c*/ 	.short	0x010a
        /*0c4e*/ 	.byte	0x3f
	.zero		1


	//   ....[62]....
        /*0c50*/ 	.word	0x00010aa0
        /*0c54*/ 	.word	0x00000016
        /*0c58*/ 	.word	0x00030820
        /*0c5c*/ 	.short	0x010a
        /*0c5e*/ 	.byte	0x3f
	.zero		1


	//   ....[63]....
        /*0c60*/ 	.word	0x00010af0
        /*0c64*/ 	.word	0x00000007
        /*0c68*/ 	.word	0x00030840
        /*0c6c*/ 	.short	0x010a
        /*0c6e*/ 	.byte	0x3f
	.zero		1


	//   ....[64]....
        /*0c70*/ 	.word	0x000112c0
        /*0c74*/ 	.word	0x00000006
        /*0c78*/ 	.word	0x00030860
        /*0c7c*/ 	.short	0x010a
        /*0c7e*/ 	.byte	0x3f
	.zero		1


	//   ....[65]....
        /*0c80*/ 	.word	0x00011b50
        /*0c84*/ 	.word	0x00000000
        /*0c88*/ 	.word	0x00030860
        /*0c8c*/ 	.short	0x010a
        /*0c8e*/ 	.byte	0x3f
	.zero		1


	//   ....[66]....
        /*0c90*/ 	.word	0x00012ce0
        /*0c94*/ 	.word	0x00000004
        /*0c98*/ 	.word	0x00030820
        /*0c9c*/ 	.short	0x010a
        /*0c9e*/ 	.byte	0x3f
	.zero		1


	//   ....[67]....
        /*0ca0*/ 	.word	0x00012e80
        /*0ca4*/ 	.word	0x00000005
        /*0ca8*/ 	.word	0x00030840
        /*0cac*/ 	.short	0x010a
        /*0cae*/ 	.byte	0x3f
	.zero		1


	//   ....[68]....
        /*0cb0*/ 	.word	0x00012ed0
        /*0cb4*/ 	.word	0x0000001b
        /*0cb8*/ 	.word	0x00030840
        /*0cbc*/ 	.short	0x010a
        /*0cbe*/ 	.byte	0x3f
	.zero		1


	//   ....[69]....
        /*0cc0*/ 	.word	0x00012f20
        /*0cc4*/ 	.word	0x00000005
        /*0cc8*/ 	.word	0x00030860
        /*0ccc*/ 	.short	0x010a
        /*0cce*/ 	.byte	0x3f
	.zero		1


	//----- nvinfo : EIATTR_NUM_MBARRIERS
	.align		4
.L_623:
        /*0cd0*/ 	.byte	0x03, 0x38
        /*0cd2*/ 	.short	0x0016


	//----- nvinfo : EIATTR_EXIT_INSTR_OFFSETS
	.align		4
        /*0cd4*/ 	.byte	0x04, 0x1c
        /*0cd6*/ 	.short	(.L_625 - .L_624)


	//   ....[0]....
.L_624:
        /*0cd8*/ 	.word	0x00000990


	//   ....[1]....
        /*0cdc*/ 	.word	0x0000a070


	//   ....[2]....
        /*0ce0*/ 	.word	0x0000f4a0


	//----- nvinfo : EIATTR_MAX_THREADS
	.align		4
.L_625:
        /*0ce4*/ 	.byte	0x04, 0x05
        /*0ce6*/ 	.short	(.L_627 - .L_626)
.L_626:
        /*0ce8*/ 	.word	0x00000180
        /*0cec*/ 	.word	0x00000001
        /*0cf0*/ 	.word	0x00000001


	//----- nvinfo : EIATTR_CRS_STACK_SIZE
	.align		4
.L_627:
        /*0cf4*/ 	.byte	0x04, 0x1e
        /*0cf6*/ 	.short	(.L_629 - .L_628)
.L_628:
        /*0cf8*/ 	.word	0x00000000


	//----- nvinfo : EIATTR_CBANK_PARAM_SIZE
	.align		4
.L_629:
        /*0cfc*/ 	.byte	0x03, 0x19
        /*0cfe*/ 	.short	0x0af0


	//----- nvinfo : EIATTR_PARAM_CBANK
	.align		4
        /*0d00*/ 	.byte	0x04, 0x0a
        /*0d02*/ 	.short	(.L_631 - .L_630)
	.align		4
.L_630:
        /*0d04*/ 	.word	index@(.nv.constant0._ZN7cutlass13device_kernelIN5flash11enable_sm90INS1_16FlashAttnFwdSm90INS1_25CollectiveMainloopFwdSm90ILi2EN4cute5tupleIJNS5_1CILi1EEES8_S8_EEENS6_IJNS7_ILi128EEENS7_ILi96EEENS7_ILi192EEEEEELi192ENS_10bfloat16_tEfNS_4arch4Sm90ELb0ELb0ELb1ELb1ELb1ELb0ELb0ELb1ELb1ELb1ELb0ELb0EEENS1_21CollectiveEpilogueFwdINS6_IJSA_SC_SB_EEES9_SE_SG_Li256ELb1ELb1ELb0ELb0EEENS1_36VarlenDynamicPersistentTileSchedulerILi128ELi96ELi256ELi128ELb0ELb1ELb1ELb0ELb1ELb1EEEEEEEEEvNT_6ParamsE)
        /*0d08*/ 	.short	0x0210
        /*0d0a*/ 	.short	0x0af0


	//----- nvinfo : EIATTR_SW_WAR
	.align		4
.L_631:
        /*0d0c*/ 	.byte	0x04, 0x36
        /*0d0e*/ 	.short	(.L_633 - .L_632)
.L_632:
        /*0d10*/ 	.word	0x00000008
.L_633:


//--------------------- .nv.info._ZN7cutlass13device_kernelIN5flash11enable_sm90INS1_16FlashAttnFwdSm90INS1_25CollectiveMainloopFwdSm90ILi2EN4cute5tupleIJNS5_1CILi1EEES8_S8_EEENS6_IJNS7_ILi128EEENS7_ILi96EEENS7_ILi192EEEEEELi192ENS_10bfloat16_tEfNS_4arch4Sm90ELb0ELb0ELb1ELb1ELb1ELb1ELb0ELb1ELb1ELb1ELb0ELb0EEENS1_21CollectiveEpilogueFwdINS6_IJSA_SC_SB_EEES9_SE_SG_Li256ELb1ELb1ELb0ELb0EEENS1_36VarlenDynamicPersistentTileSchedulerILi128ELi96ELi256ELi128ELb0ELb1ELb1ELb0ELb1ELb1EEEEEEEEEvNT_6ParamsE --------------------------
	.section	.nv.info._ZN7cutlass13device_kernelIN5flash11enable_sm90INS1_16FlashAttnFwdSm90INS1_25CollectiveMainloopFwdSm90ILi2EN4cute5tupleIJNS5_1CILi1EEES8_S8_EEENS6_IJNS7_ILi128EEENS7_ILi96EEENS7_ILi192EEEEEELi192ENS_10bfloat16_tEfNS_4arch4Sm90ELb0ELb0ELb1ELb1ELb1ELb1ELb0ELb1ELb1ELb1ELb0ELb0EEENS1_21CollectiveEpilogueFwdINS6_IJSA_SC_SB_EEES9_SE_SG_Li256ELb1ELb1ELb0ELb0EEENS1_36VarlenDynamicPersistentTileSchedulerILi128ELi96ELi256ELi128ELb0ELb1ELb1ELb0ELb1ELb1EEEEEEEEEvNT_6ParamsE,"",@"SHT_CUDA_INFO"
	.sectionflags	@""
	.align	4


	//----- nvinfo : EIATTR_CUDA_API_VERSION
	.align		4
        /*0000*/ 	.byte	0x04, 0x37
        /*0002*/ 	.short	(.L_635 - .L_634)
.L_634:
        /*0004*/ 	.word	0x00000082


	//----- nvinfo : EIATTR_KPARAM_INFO
	.align		4
.L_635:
        /*0008*/ 	.byte	0x04, 0x17
        /*000a*/ 	.short	(.L_637 - .L_636)
.L_636:
        /*000c*/ 	.word	0x00000000
        /*0010*/ 	.short	0x0000
        /*0012*/ 	.short	0x0070
        /*0014*/ 	.byte	0x00, 0xf0, 0x01, 0x2a


	//----- nvinfo : EIATTR_SPARSE_MMA_MASK
	.align		4
.L_637:
        /*0018*/ 	.byte	0x03, 0x50
        /*001a*/ 	.short	0x0000


	//----- nvinfo : EIATTR_MAXREG_COUNT
	.align		4
        /*001c*/ 	.byte	0x03, 0x1b
        /*001e*/ 	.short	0x00a8


	//----- nvinfo : EIATTR_NUM_BARRIERS
	.align		4
        /*0020*/ 	.byte	0x02, 0x4c
        /*0022*/ 	.byte	0x10
	.zero		1


	//----- nvinfo : EIATTR_EXTERNS
	.align		4
        /*0024*/ 	.byte	0x04, 0x0f
        /*0026*/ 	.short	(.L_639 - .L_638)


	//   ....[0]....
	.align		4
.L_638:
        /*0028*/ 	.word	index@(__assertfail)


	//----- nvinfo : EIATTR_ANNOTATIONS
	.align		4
.L_639:
        /*002c*/ 	.byte	0x04, 0x55
        /*002e*/ 	.short	(.L_641 - .L_640)


	//   ....[0]....
.L_640:
        /* <DEDUP_REMOVED lines=61> */


	//----- nvinfo : EIATTR_MERCURY_ISA_VERSION
	.align		4
.L_641:
        /*03e8*/ 	.byte	0x03, 0x5f
        /*03ea*/ 	.short	0x0101


	//----- nvinfo : EIATTR_UNUSED_LOAD_BYTE_OFFSET
	.align		4
        /*03ec*/ 	.byte	0x04, 0x44
        /*03ee*/ 	.short	(.L_643 - .L_642)


	//   ....[0]....
.L_642:
        /*03f0*/ 	.word	0x00000a30
        /*03f4*/ 	.word	0x0000fff0


	//   ....[1]....
        /*03f8*/ 	.word	0x00017980
        /*03fc*/ 	.word	0x0000fff0


	//----- nvinfo : EIATTR_INT_WARP_WIDE_INSTR_OFFSETS
	.align		4
.L_643:
        /*0400*/ 	.byte	0x04, 0x31
        /*0402*/ 	.short	(.L_645 - .L_644)


	//   ....[0]....
.L_644:
        /*0404*/ 	.word	0x00000130


	//   ....[1]....
        /*0408*/ 	.word	0x00000170


	//   ....[2]....
        /*040c*/ 	.word	0x000001e0


	//   ....[3]....
        /*0410*/ 	.word	0x0001c700


	//   ....[4]....
        /*0414*/ 	.word	0x0001c790


	//   ....[5]....
        /*0418*/ 	.word	0x0001f6c0


	//   ....[6]....
        /*041c*/ 	.word	0x0001f750


	//----- nvinfo : EIATTR_COOP_GROUP_MASK_REGIDS
	.align		4
.L_645:
        /*0420*/ 	.byte	0x04, 0x29
        /*0422*/ 	.short	(.L_647 - .L_646)


	//   ....[0]....
.L_646:
        /*0424*/ 	.word	0xffffffff


	//   ....[1]....
        /*0428*/ 	.word	0xffffffff


	//   ....[2]....
        /*042c*/ 	.word	0xffffffff


	//   ....[3]....
        /*0430*/ 	.word	0xffffffff


	//   ....[4]....
        /*0434*/ 	.word	0xffffffff


	//   ....[5]....
        /*0438*/ 	.word	0xffffffff


	//   ....[6]....
        /*043c*/ 	.word	0xffffffff


	//   ....[7]....
        /*0440*/ 	.word	0xffffffff


	//   ....[8]....
        /*0444*/ 	.word	0xffffffff


	//   ....[9]....
        /*0448*/ 	.word	0xffffffff


	//   ....[10]....
        /*044c*/ 	.word	0xffffffff


	//   ....[11]....
        /*0450*/ 	.word	0xffffffff


	//   ....[12]....
        /*0454*/ 	.word	0xffffffff


	//   ....[13]....
        /*0458*/ 	.word	0xffffffff


	//   ....[14]....
        /*045c*/ 	.word	0xffffffff


	//   ....[15]....
        /*0460*/ 	.word	0xffffffff


	//   ....[16]....
        /*0464*/ 	.word	0xffffffff


	//   ....[17]....
        /*0468*/ 	.word	0xffffffff


	//   ....[18]....
        /*046c*/ 	.word	0xffffffff


	//   ....[19]....
        /*0470*/ 	.word	0xffffffff


	//   ....[20]....
        /*0474*/ 	.word	0xffffffff


	//   ....[21]....
        /*0478*/ 	.word	0xffffffff


	//   ....[22]....
        /*047c*/ 	.word	0xffffffff


	//   ....[23]....
        /*0480*/ 	.word	0xffffffff


	//   ....[24]....
        /*0484*/ 	.word	0xffffffff


	//   ....[25]....
        /*0488*/ 	.word	0xffffffff


	//   ....[26]....
        /*048c*/ 	.word	0xffffffff


	//   ....[27]....
        /*0490*/ 	.word	0xffffffff


	//   ....[28]....
        /*0494*/ 	.word	0xffffffff


	//   ....[29]....
        /*0498*/ 	.word	0xffffffff


	//   ....[30]....
        /*049c*/ 	.word	0xffffffff


	//   ....[31]....
        /*04a0*/ 	.word	0xffffffff


	//   ....[32]....
        /*04a4*/ 	.word	0xffffffff


	//   ....[33]....
        /*04a8*/ 	.word	0xffffffff


	//   ....[34]....
        /*04ac*/ 	.word	0xffffffff


	//   ....[35]....
        /*04b0*/ 	.word	0xffffffff


	//   ....[36]....
        /*04b4*/ 	.word	0xffffffff


	//   ....[37]....
        /*04b8*/ 	.word	0xffffffff


	//   ....[38]....
        /*04bc*/ 	.word	0xffffffff


	//   ....[39]....
        /*04c0*/ 	.word	0xffffffff


	//   ....[40]....
        /*04c4*/ 	.word	0xffffffff


	//   ....[41]....
        /*04c8*/ 	.word	0xffffffff


	//   ....[42]....
        /*04cc*/ 	.word	0xffffffff


	//   ....[43]....
        /*04d0*/ 	.word	0xffffffff


	//   ....[44]....
        /*04d4*/ 	.word	0xffffffff


	//   ....[45]....
        /*04d8*/ 	.word	0xffffffff


	//   ....[46]....
        /*04dc*/ 	.word	0xffffffff


	//   ....[47]....
        /*04e0*/ 	.word	0xffffffff


	//   ....[48]....
        /*04e4*/ 	.word	0xffffffff


	//   ....[49]....
        /*04e8*/ 	.word	0xffffffff


	//   ....[50]....
        /*04ec*/ 	.word	0xffffffff


	//   ....[51]....
        /*04f0*/ 	.word	0xffffffff


	//   ....[52]....
        /*04f4*/ 	.word	0xffffffff


	//   ....[53]....
        /*04f8*/ 	.word	0xffffffff


	//   ....[54]....
        /*04fc*/ 	.word	0xffffffff


	//   ....[55]....
        /*0500*/ 	.word	0xffffffff


	//   ....[56]....
        /*0504*/ 	.word	0xffffffff


	//   ....[57]....
        /*0508*/ 	.word	0xffffffff


	//   ....[58]....
        /*050c*/ 	.word	0xffffffff


	//   ....[59]....
        /*0510*/ 	.word	0xffffffff


	//   ....[60]....
        /*0514*/ 	.word	0xffffffff


	//   ....[61]....
        /*0518*/ 	.word	0xffffffff


	//   ....[62]....
        /*051c*/ 	.word	0xffffffff


	//   ....[63]....
        /*0520*/ 	.word	0xffffffff


	//   ....[64]....
        /*0524*/ 	.word	0xffffffff


	//   ....[65]....
        /*0528*/ 	.word	0xffffffff


	//   ....[66]....
        /*052c*/ 	.word	0xffffffff


	//   ....[67]....
        /*0530*/ 	.word	0xffffffff


	//   ....[68]....
        /*0534*/ 	.word	0xffffffff


	//   ....[69]....
        /*0538*/ 	.word	0xffffffff


	//   ....[70]....
        /*053c*/ 	.word	0xffffffff


	//   ....[71]....
        /*0540*/ 	.word	0xffffffff


	//   ....[72]....
        /*0544*/ 	.word	0xffffffff


	//   ....[73]....
        /*0548*/ 	.word	0xffffffff


	//   ....[74]....
        /*054c*/ 	.word	0xffffffff


	//   ....[75]....
        /*0550*/ 	.word	0xffffffff


	//   ....[76]....
        /*0554*/ 	.word	0xffffffff


	//   ....[77]....
        /*0558*/ 	.word	0xffffffff


	//   ....[78]....
        /*055c*/ 	.word	0xffffffff


	//   ....[79]....
        /*0560*/ 	.word	0xffffffff


	//   ....[80]....
        /*0564*/ 	.word	0xffffffff


	//   ....[81]....
        /*0568*/ 	.word	0xffffffff


	//   ....[82]....
        /*056c*/ 	.word	0xffffffff


	//   ....[83]....
        /*0570*/ 	.word	0xffffffff


	//   ....[84]....
        /*0574*/ 	.word	0xffffffff


	//   ....[85]....
        /*0578*/ 	.word	0xffffffff


	//   ....[86]....
        /*057c*/ 	.word	0xffffffff


	//   ....[87]....
        /*0580*/ 	.word	0xffffffff


	//   ....[88]....
        /*0584*/ 	.word	0xffffffff


	//   ....[89]....
        /*0588*/ 	.word	0xffffffff


	//   ....[90]....
        /*058c*/ 	.word	0xffffffff


	//   ....[91]....
        /*0590*/ 	.word	0xffffffff


	//   ....[92]....
        /*0594*/ 	.word	0xffffffff


	//   ....[93]....
        /*0598*/ 	.word	0xffffffff


	//   ....[94]....
        /*059c*/ 	.word	0xffffffff


	//   ....[95]....
        /*05a0*/ 	.word	0xffffffff


	//   ....[96]....
        /*05a4*/ 	.word	0xffffffff


	//   ....[97]....
        /*05a8*/ 	.word	0xffffffff


	//   ....[98]....
        /*05ac*/ 	.word	0xffffffff


	//   ....[99]....
        /*05b0*/ 	.word	0xffffffff


	//   ....[100]....
        /*05b4*/ 	.word	0xffffffff


	//   ....[101]....
        /*05b8*/ 	.word	0xffffffff


	//   ....[102]....
        /*05bc*/ 	.word	0xffffffff


	//   ....[103]....
        /*05c0*/ 	.word	0xffffffff


	//   ....[104]....
        /*05c4*/ 	.word	0xffffffff


	//   ....[105]....
        /*05c8*/ 	.word	0xffffffff


	//   ....[106]....
        /*05cc*/ 	.word	0xffffffff


	//   ....[107]....
        /*05d0*/ 	.word	0xffffffff


	//   ....[108]....
        /*05d4*/ 	.word	0xffffffff


	//   ....[109]....
        /*05d8*/ 	.word	0xffffffff


	//   ....[110]....
        /*05dc*/ 	.word	0xffffffff


	//   ....[111]....
        /*05e0*/ 	.word	0xffffffff


	//   ....[112]....
        /*05e4*/ 	.word	0xffffffff


	//   ....[113]....
        /*05e8*/ 	.word	0xffffffff


	//   ....[114]....
        /*05ec*/ 	.word	0xffffffff


	//   ....[115]....
        /*05f0*/ 	.word	0xffffffff


	//   ....[116]....
        /*05f4*/ 	.word	0xffffffff


	//   ....[117]....
        /*05f8*/ 	.word	0xffffffff


	//   ....[118]....
        /*05fc*/ 	.word	0xffffffff


	//   ....[119]....
        /*0600*/ 	.word	0xffffffff


	//   ....[120]....
        /*0604*/ 	.word	0xffffffff


	//   ....[121]....
        /*0608*/ 	.word	0xffffffff


	//   ....[122]....
        /*060c*/ 	.word	0xffffffff


	//   ....[123]....
        /*0610*/ 	.word	0xffffffff


	//   ....[124]....
        /*0614*/ 	.word	0xffffffff


	//   ....[125]....
        /*0618*/ 	.word	0xffffffff


	//   ....[126]....
        /*061c*/ 	.word	0xffffffff


	//   ....[127]....
        /*0620*/ 	.word	0xffffffff


	//   ....[128]....
        /*0624*/ 	.word	0xffffffff


	//   ....[129]....
        /*0628*/ 	.word	0xffffffff


	//   ....[130]....
        /*062c*/ 	.word	0xffffffff


	//   ....[131]....
        /*0630*/ 	.word	0xffffffff


	//   ....[132]....
        /*0634*/ 	.word	0xffffffff


	//   ....[133]....
        /*0638*/ 	.word	0xffffffff


	//   ....[134]....
        /*063c*/ 	.word	0xffffffff


	//   ....[135]....
        /*0640*/ 	.word	0xffffffff


	//   ....[136]....
        /*0644*/ 	.word	0xffffffff


	//   ....[137]....
        /*0648*/ 	.word	0xffffffff


	//   ....[138]....
        /*064c*/ 	.word	0xffffffff


	//   ....[139]....
        /*0650*/ 	.word	0xffffffff


	//   ....[140]....
        /*0654*/ 	.word	0xffffffff


	//   ....[141]....
        /*0658*/ 	.word	0xffffffff


	//   ....[142]....
        /*065c*/ 	.word	0xffffffff


	//   ....[143]....
        /*0660*/ 	.word	0xffffffff


	//   ....[144]....
        /*0664*/ 	.word	0xffffffff


	//   ....[145]....
        /*0668*/ 	.word	0xffffffff


	//   ....[146]....
        /*066c*/ 	.word	0xffffffff


	//   ....[147]....
        /*0670*/ 	.word	0xffffffff


	//   ....[148]....
        /*0674*/ 	.word	0xffffffff


	//   ....[149]....
        /*0678*/ 	.word	0xffffffff


	//   ....[150]....
        /*067c*/ 	.word	0xffffffff


	//   ....[151]....
        /*0680*/ 	.word	0xffffffff


	//   ....[152]....
        /*0684*/ 	.word	0xffffffff


	//   ....[153]....
        /*0688*/ 	.word	0xffffffff


	//   ....[154]....
        /*068c*/ 	.word	0xffffffff


	//   ....[155]....
        /*0690*/ 	.word	0xffffffff


	//   ....[156]....
        /*0694*/ 	.word	0xffffffff


	//   ....[157]....
        /*0698*/ 	.word	0xffffffff


	//   ....[158]....
        /*069c*/ 	.word	0xffffffff


	//   ....[159]....
        /*06a0*/ 	.word	0xffffffff


	//   ....[160]....
        /*06a4*/ 	.word	0xffffffff


	//   ....[161]....
        /*06a8*/ 	.word	0xffffffff


	//   ....[162]....
        /*06ac*/ 	.word	0xffffffff


	//   ....[163]....
        /*06b0*/ 	.word	0x0500000f


	//   ....[164]....
        /*06b4*/ 	.word	0x0500000f


	//   ....[165]....
        /*06b8*/ 	.word	0x0500000f


	//   ....[166]....
        /*06bc*/ 	.word	0x0500000f


	//   ....[167]....
        /*06c0*/ 	.word	0x0500000f


	//   ....[168]....
        /*06c4*/ 	.word	0x0500000f


	//   ....[169]....
        /*06c8*/ 	.word	0x0500000f


	//   ....[170]....
        /*06cc*/ 	.word	0x0500000f


	//   ....[171]....
        /*06d0*/ 	.word	0x0500000f


	//   ....[172]....
        /*06d4*/ 	.word	0x0500000f


	//   ....[173]....
        /*06d8*/ 	.word	0x0500000f


	//   ....[174]....
        /*06dc*/ 	.word	0x0500000f


	//   ....[175]....
        /*06e0*/ 	.word	0x0500000f


	//   ....[176]....
        /*06e4*/ 	.word	0x0500000f


	//   ....[177]....
        /*06e8*/ 	.word	0x0500000f


	//   ....[178]....
        /*06ec*/ 	.word	0x0500000f


	//   ....[179]....
        /*06f0*/ 	.word	0x0500000f


	//   ....[180]....
        /*06f4*/ 	.word	0x0500000f


	//   ....[181]....
        /*06f8*/ 	.word	0x0500000f


	//   ....[182]....
        /*06fc*/ 	.word	0x0500000f


	//   ....[183]....
        /*0700*/ 	.word	0x0500000f


	//   ....[184]....
        /*0704*/ 	.word	0x0500000f


	//   ....[185]....
        /*0708*/ 	.word	0x0500000f


	//   ....[186]....
        /*070c*/ 	.word	0x0500000f


	//   ....[187]....
        /*0710*/ 	.word	0x0500000f


	//   ....[188]....
        /*0714*/ 	.word	0x0500000f


	//   ....[189]....
        /*0718*/ 	.word	0x0500000f


	//   ....[190]....
        /*071c*/ 	.word	0x0500000f


	//   ....[191]....
        /*0720*/ 	.word	0x0500000f


	//   ....[192]....
        /*0724*/ 	.word	0x0500000f


	//   ....[193]....
        /*0728*/ 	.word	0x0500000f


	//   ....[194]....
        /*072c*/ 	.word	0x0500000f


	//   ....[195]....
        /*0730*/ 	.word	0x0500000f


	//   ....[196]....
        /*0734*/ 	.word	0x0500000f


	//   ....[197]....
        /*0738*/ 	.word	0x0500000f


	//   ....[198]....
        /*073c*/ 	.word	0x0500000f


	//   ....[199]....
        /*0740*/ 	.word	0x0500000f


	//   ....[200]....
        /*0744*/ 	.word	0x0500000f


	//   ....[201]....
        /*0748*/ 	.word	0x0500000f


	//   ....[202]....
        /*074c*/ 	.word	0x0500000f


	//   ....[203]....
        /*0750*/ 	.word	0x0500000f


	//   ....[204]....
        /*0754*/ 	.word	0x0500000f


	//   ....[205]....
        /*0758*/ 	.word	0x0500000f


	//   ....[206]....
        /*075c*/ 	.word	0x0500000f


	//   ....[207]....
        /*0760*/ 	.word	0x0500000f


	//   ....[208]....
        /*0764*/ 	.word	0x0500000f


	//   ....[209]....
        /*0768*/ 	.word	0x0500000f


	//   ....[210]....
        /*076c*/ 	.word	0x0500000f


	//   ....[211]....
        /*0770*/ 	.word	0x0500000f


	//   ....[212]....
        /*0774*/ 	.word	0x0500000f


	//   ....[213]....
        /*0778*/ 	.word	0x0500000f


	//   ....[214]....
        /*077c*/ 	.word	0x0500000f


	//   ....[215]....
        /*0780*/ 	.word	0x0500000f


	//   ....[216]....
        /*0784*/ 	.word	0x0500000f


	//   ....[217]....
        /*0788*/ 	.word	0x0500000f


	//   ....[218]....
        /*078c*/ 	.word	0x0500000f


	//   ....[219]....
        /*0790*/ 	.word	0x0500000f


	//   ....[220]....
        /*0794*/ 	.word	0x0500000f


	//   ....[221]....
        /*0798*/ 	.word	0x0500000f


	//   ....[222]....
        /*079c*/ 	.word	0x0500000f


	//   ....[223]....
        /*07a0*/ 	.word	0x0500000f


	//   ....[224]....
        /*07a4*/ 	.word	0x0500000f


	//   ....[225]....
        /*07a8*/ 	.word	0x0500000f


	//   ....[226]....
        /*07ac*/ 	.word	0x0500000f


	//   ....[227]....
        /*07b0*/ 	.word	0x0500000f


	//   ....[228]....
        /*07b4*/ 	.word	0x0500000f


	//   ....[229]....
        /*07b8*/ 	.word	0x0500000f


	//   ....[230]....
        /*07bc*/ 	.word	0x0500000f


	//   ....[231]....
        /*07c0*/ 	.word	0x0500000f


	//   ....[232]....
        /*07c4*/ 	.word	0x0500000f


	//   ....[233]....
        /*07c8*/ 	.word	0x0500000f


	//   ....[234]....
        /*07cc*/ 	.word	0x0500000f


	//   ....[235]....
        /*07d0*/ 	.word	0x0500000f


	//   ....[236]....
        /*07d4*/ 	.word	0x0500000f


	//   ....[237]....
        /*07d8*/ 	.word	0x0500000f


	//   ....[238]....
        /*07dc*/ 	.word	0x0500000f


	//   ....[239]....
        /*07e0*/ 	.word	0x0500000f


	//   ....[240]....
        /*07e4*/ 	.word	0x0500000f


	//   ....[241]....
        /*07e8*/ 	.word	0x0500000f


	//   ....[242]....
        /*07ec*/ 	.word	0x0500000f


	//   ....[243]....
        /*07f0*/ 	.word	0x0500000f


	//   ....[244]....
        /*07f4*/ 	.word	0x0500000f


	//   ....[245]....
        /*07f8*/ 	.word	0x0500000f


	//   ....[246]....
        /*07fc*/ 	.word	0x0500000f


	//   ....[247]....
        /*0800*/ 	.word	0x0500000f


	//   ....[248]....
        /*0804*/ 	.word	0x0500000f


	//   ....[249]....
        /*0808*/ 	.word	0x0500000f


	//   ....[250]....
        /*080c*/ 	.word	0x0500000f


	//   ....[251]....
        /*0810*/ 	.word	0x0500000f


	//   ....[252]....
        /*0814*/ 	.word	0x0500000f


	//   ....[253]....
        /*0818*/ 	.word	0x0500000f


	//   ....[254]....
        /*081c*/ 	.word	0x0500000f


	//   ....[255]....
        /*0820*/ 	.word	0x0500000f


	//   ....[0]....
        /*0824*/ 	.word	0x0500000f


	//   ....[1]....
        /*0828*/ 	.word	0x0500000f


	//   ....[2]....
        /*082c*/ 	.word	0x0500000f


	//   ....[3]....
        /*0830*/ 	.word	0x0500000f


	//   ....[4]....
        /*0834*/ 	.word	0x0500000f


	//   ....[5]....
        /*0838*/ 	.word	0x0500000f


	//   ....[6]....
        /*083c*/ 	.word	0x0500000f


	//   ....[7]....
        /*0840*/ 	.word	0x0500000f


	//   ....[8]....
        /*0844*/ 	.word	0x0500000f


	//   ....[9]....
        /*0848*/ 	.word	0x0500000f


	//   ....[10]....
        /*084c*/ 	.word	0x0500000f


	//----- nvinfo : EIATTR_COOP_GROUP_INSTR_OFFSETS
	.align		4
.L_647:
        /*0850*/ 	.byte	0x04, 0x28
        /*0852*/ 	.short	(.L_649 - .L_648)


	//   ....[0]....
.L_648:
        /*0854*/ 	.word	0x00000060


	//   ....[1]....
        /*0858*/ 	.word	0x00000140


	//   ....[2]....
        /*085c*/ 	.word	0x00000190


	//   ....[3]....
        /*0860*/ 	.word	0x000003c0


	//   ....[4]....
        /*0864*/ 	.word	0x00000520


	//   ....[5]....
        /*0868*/ 	.word	0x00000640


	//   ....[6]....
        /*086c*/ 	.word	0x000007a0


	//   ....[7]....
        /*0870*/ 	.word	0x00003830


	//   ....[8]....
        /*0874*/ 	.word	0x00003840


	//   ....[9]....
        /*0878*/ 	.word	0x00004e10


	//   ....[10]....
        /*087c*/ 	.word	0x00004e20


	//   ....[11]....
        /*0880*/ 	.word	0x00006fc0


	//   ....[12]....
        /*0884*/ 	.word	0x00006fd0


	//   ....[13]....
        /*0888*/ 	.word	0x000087b0


	//   ....[14]....
        /*088c*/ 	.word	0x000087c0


	//   ....[15]....
        /*0890*/ 	.word	0x0000a1c0


	//   ....[16]....
        /*0894*/ 	.word	0x0000a1d0


	//   ....[17]....
        /*0898*/ 	.word	0x0000a460


	//   ....[18]....
        /*089c*/ 	.word	0x0000a470


	//   ....[19]....
        /*08a0*/ 	.word	0x0000a990


	//   ....[20]....
        /*08a4*/ 	.word	0x0000a9b0


	//   ....[21]....
        /*08a8*/ 	.word	0x0000abf0


	//   ....[22]....
        /*08ac*/ 	.word	0x0000ac10


	//   ....[23]....
        /*08b0*/ 	.word	0x0000b3c0


	//   ....[24]....
        /*08b4*/ 	.word	0x0000b920


	//   ....[25]....
        /*08b8*/ 	.word	0x0000b930


	//   ....[26]....
        /*08bc*/ 	.word	0x0000b940


	//   ....[27]....
        /*08c0*/ 	.word	0x0000b950


	//   ....[28]....
        /*08c4*/ 	.word	0x0000e450


	//   ....[29]....
        /*08c8*/ 	.word	0x0000e460


	//   ....[30]....
        /*08cc*/ 	.word	0x0000e470


	//   ....[31]....
        /*08d0*/ 	.word	0x0000e480


	//   ....[32]....
        /*08d4*/ 	.word	0x00012a40


	//   ....[33]....
        /*08d8*/ 	.word	0x00012a60


	//   ....[34]....
        /*08dc*/ 	.word	0x00012f00


	//   ....[35]....
        /*08e0*/ 	.word	0x00012f60


	//   ....[36]....
        /*08e4*/ 	.word	0x00015a60


	//   ....[37]....
        /*08e8*/ 	.word	0x00015a80


	//   ....[38]....
        /*08ec*/ 	.word	0x00015aa0


	//   ....[39]....
        /*08f0*/ 	.word	0x00015ac0


	//   ....[40]....
        /*08f4*/ 	.word	0x00016e50


	//   ....[41]....
        /*08f8*/ 	.word	0x00017050


	//   ....[42]....
        /*08fc*/ 	.word	0x00017110


	//   ....[43]....
        /*0900*/ 	.word	0x00017130


	//   ....[44]....
        /*0904*/ 	.word	0x00018720


	//   ....[45]....
        /*0908*/ 	.word	0x000187b0


	//   ....[46]....
        /*090c*/ 	.word	0x00018980


	//   ....[47]....
        /*0910*/ 	.word	0x000189c0


	//   ....[48]....
        /*0914*/ 	.word	0x00018f40


	//   ....[49]....
        /*0918*/ 	.word	0x00018f90


	//   ....[50]....
        /*091c*/ 	.word	0x000190a0


	//   ....[51]....
        /*0920*/ 	.word	0x000190c0


	//   ....[52]....
        /*0924*/ 	.word	0x000191c0


	//   ....[53]....
        /*0928*/ 	.word	0x000191e0


	//   ....[54]....
        /*092c*/ 	.word	0x000192f0


	//   ....[55]....
        /*0930*/ 	.word	0x00019310


	//   ....[56]....
        /*0934*/ 	.word	0x00019c10


	//   ....[57]....
        /*0938*/ 	.word	0x00019c40


	//   ....[58]....
        /*093c*/ 	.word	0x00019d40


	//   ....[59]....
        /*0940*/ 	.word	0x00019d60


	//   ....[60]....
        /*0944*/ 	.word	0x00019e60


	//   ....[61]....
        /*0948*/ 	.word	0x00019e80


	//   ....[62]....
        /*094c*/ 	.word	0x00019f90


	//   ....[63]....
        /*0950*/ 	.word	0x00019fb0


	//   ....[64]....
        /*0954*/ 	.word	0x0001a140


	//   ....[65]....
        /*0958*/ 	.word	0x0001a310


	//   ....[66]....
        /*095c*/ 	.word	0x0001a340


	//   ....[67]....
        /*0960*/ 	.word	0x0001a370


	//   ....[68]....
        /*0964*/ 	.word	0x0001a3a0


	//   ....[69]....
        /*0968*/ 	.word	0x0001a3d0


	//   ....[70]....
        /*096c*/ 	.word	0x0001a400


	//   ....[71]....
        /*0970*/ 	.word	0x0001a570


	//   ....[72]....
        /*0974*/ 	.word	0x0001a5a0


	//   ....[73]....
        /*0978*/ 	.word	0x0001a5d0


	//   ....[74]....
        /*097c*/ 	.word	0x0001a600


	//   ....[75]....
        /*0980*/ 	.word	0x0001a630


	//   ....[76]....
        /*0984*/ 	.word	0x0001a660


	//   ....[77]....
        /*0988*/ 	.word	0x0001a6f0


	//   ....[78]....
        /*098c*/ 	.word	0x0001a720


	//   ....[79]....
        /*0990*/ 	.word	0x0001a7a0


	//   ....[80]....
        /*0994*/ 	.word	0x0001b2a0


	//   ....[81]....
        /*0998*/ 	.word	0x0001d310


	//   ....[82]....
        /*099c*/ 	.word	0x0001d330


	//   ....[83]....
        /*09a0*/ 	.word	0x0001d3e0


	//   ....[84]....
        /*09a4*/ 	.word	0x0001d400


	//   ....[85]....
        /*09a8*/ 	.word	0x0001d4a0


	//   ....[86]....
        /*09ac*/ 	.word	0x0001d4c0


	//   ....[87]....
        /*09b0*/ 	.word	0x0001d560


	//   ....[88]....
        /*09b4*/ 	.word	0x0001d580


	//   ....[89]....
        /*09b8*/ 	.word	0x0001d620


	//   ....[90]....
        /*09bc*/ 	.word	0x0001d640


	//   ....[91]....
        /*09c0*/ 	.word	0x0001d650


	//   ....[92]....
        /*09c4*/ 	.word	0x0001d6e0


	//   ....[93]....
        /*09c8*/ 	.word	0x0001de40


	//   ....[94]....
        /*09cc*/ 	.word	0x0001de70


	//   ....[95]....
        /*09d0*/ 	.word	0x0001ded0


	//   ....[96]....
        /*09d4*/ 	.word	0x0001df20


	//   ....[97]....
        /*09d8*/ 	.word	0x0001df70


	//   ....[98]....
        /*09dc*/ 	.word	0x0001dfd0


	//   ....[99]....
        /*09e0*/ 	.word	0x0001e010


	//   ....[100]....
        /*09e4*/ 	.word	0x0001e080


	//   ....[101]....
        /*09e8*/ 	.word	0x0001e0d0


	//   ....[102]....
        /*09ec*/ 	.word	0x0001e130


	//   ....[103]....
        /*09f0*/ 	.word	0x0001e180


	//   ....[104]....
        /*09f4*/ 	.word	0x0001e1e0


	//   ....[105]....
        /*09f8*/ 	.word	0x0001e220


	//   ....[106]....
        /*09fc*/ 	.word	0x0001e290


	//   ....[107]....
        /*0a00*/ 	.word	0x0001e2b0


	//   ....[108]....
        /*0a04*/ 	.word	0x0001e2f0


	//   ....[109]....
        /*0a08*/ 	.word	0x0001eb00


	//   ....[110]....
        /*0a0c*/ 	.word	0x0001eb10


	//   ....[111]....
        /*0a10*/ 	.word	0x0001eb40


	//   ....[112]....
        /*0a14*/ 	.word	0x0001eb90


	//   ....[113]....
        /*0a18*/ 	.word	0x0001eba0


	//   ....[114]....
        /*0a1c*/ 	.word	0x0001ec00


	//   ....[115]....
        /*0a20*/ 	.word	0x0001ec30


	//   ....[116]....
        /*0a24*/ 	.word	0x0001ec70


	//   ....[117]....
        /*0a28*/ 	.word	0x0001eca0


	//   ....[118]....
        /*0a2c*/ 	.word	0x0001ece0


	//   ....[119]....
        /*0a30*/ 	.word	0x0001ed10


	//   ....[120]....
        /*0a34*/ 	.word	0x0001ed50


	//   ....[121]....
        /*0a38*/ 	.word	0x0001eff0


	//   ....[122]....
        /*0a3c*/ 	.word	0x0001f010


	//   ....[123]....
        /*0a40*/ 	.word	0x0001f020


	//   ....[124]....
        /*0a44*/ 	.word	0x0001f0b0


	//   ....[125]....
        /*0a48*/ 	.word	0x0001f0c0


	//   ....[126]....
        /*0a4c*/ 	.word	0x0001f150


	//   ....[127]....
        /*0a50*/ 	.word	0x0001f160


	//   ....[128]....
        /*0a54*/ 	.word	0x0001f1f0


	//   ....[129]....
        /*0a58*/ 	.word	0x0001f200


	//   ....[130]....
        /*0a5c*/ 	.word	0x0001f290


	//   ....[131]....
        /*0a60*/ 	.word	0x0001f2a0


	//   ....[132]....
        /*0a64*/ 	.word	0x0001f2b0


	//   ....[133]....
        /*0a68*/ 	.word	0x0001f8b0


	//   ....[134]....
        /*0a6c*/ 	.word	0x0001f8f0


	//   ....[135]....
        /*0a70*/ 	.word	0x0001f920


	//   ....[136]....
        /*0a74*/ 	.word	0x0001f960


	//   ....[137]....
        /*0a78*/ 	.word	0x0001f9f0


	//   ....[138]....
        /*0a7c*/ 	.word	0x0001fa20


	//   ....[139]....
        /*0a80*/ 	.word	0x0001fa90


	//   ....[140]....
        /*0a84*/ 	.word	0x0001fac0


	//   ....[141]....
        /*0a88*/ 	.word	0x0001fb30


	//   ....[142]....
        /*0a8c*/ 	.word	0x0001fb60


	//   ....[143]....
        /*0a90*/ 	.word	0x0001fb90


	//   ....[144]....
        /*0a94*/ 	.word	0x0001fbe0


	//   ....[145]....
        /*0a98*/ 	.word	0x0001ffe0


	//   ....[146]....
        /*0a9c*/ 	.word	0x00020030


	//   ....[147]....
        /*0aa0*/ 	.word	0x00020060


	//   ....[148]....
        /*0aa4*/ 	.word	0x00020070


	//   ....[149]....
        /*0aa8*/ 	.word	0x000200a0


	//   ....[150]....
        /*0aac*/ 	.word	0x000200d0


	//   ....[151]....
        /*0ab0*/ 	.word	0x00020100


	//   ....[152]....
        /*0ab4*/ 	.word	0x00020130


	//   ....[153]....
        /*0ab8*/ 	.word	0x000202b0


	//   ....[154]....
        /*0abc*/ 	.word	0x000202e0


	//   ....[155]....
        /*0ac0*/ 	.word	0x00020310


	//   ....[156]....
        /*0ac4*/ 	.word	0x00020340


	//   ....[157]....
        /*0ac8*/ 	.word	0x00020370


	//   ....[158]....
        /*0acc*/ 	.word	0x000203a0


	//   ....[159]....
        /*0ad0*/ 	.word	0x00020460


	//   ....[160]....
        /*0ad4*/ 	.word	0x00020480


	//   ....[161]....
        /*0ad8*/ 	.word	0x000204f0


	//   ....[162]....
        /*0adc*/ 	.word	0x00020960


	//   ....[163]....
        /*0ae0*/ 	.word	0x00020c80


	//   ....[164]....
        /*0ae4*/ 	.word	0x00020d10


	//   ....[165]....
        /*0ae8*/ 	.word	0x00020db0


	//   ....[166]....
        /*0aec*/ 	.word	0x00020e40


	//   ....[167]....
        /*0af0*/ 	.word	0x00020f30


	//   ....[168]....
        /*0af4*/ 	.word	0x00020fc0


	//   ....[169]....
        /*0af8*/ 	.word	0x00021060


	//   ....[170]....
        /*0afc*/ 	.word	0x000210f0


	//   ....[171]....
        /*0b00*/ 	.word	0x000211e0


	//   ....[172]....
        /*0b04*/ 	.word	0x00021270


	//   ....[173]....
        /*0b08*/ 	.word	0x00021310


	//   ....[174]....
        /*0b0c*/ 	.word	0x000213a0


	//   ....[175]....
        /*0b10*/ 	.word	0x00021490


	//   ....[176]....
        /*0b14*/ 	.word	0x00021520


	//   ....[177]....
        /*0b18*/ 	.word	0x00021570


	//   ....[178]....
        /*0b1c*/ 	.word	0x000215c0


	//   ....[179]....
        /*0b20*/ 	.word	0x000216a0


	//   ....[180]....
        /*0b24*/ 	.word	0x00021730


	//   ....[181]....
        /*0b28*/ 	.word	0x00021780


	//   ....[182]....
        /*0b2c*/ 	.word	0x000217d0


	//   ....[183]....
        /*0b30*/ 	.word	0x00021a30


	//   ....[184]....
        /*0b34*/ 	.word	0x00021d10


	//   ....[185]....
        /*0b38*/ 	.word	0x00021e00


	//   ....[186]....
        /*0b3c*/ 	.word	0x00021ea0


	//   ....[187]....
        /*0b40*/ 	.word	0x00021f00


	//   ....[188]....
        /*0b44*/ 	.word	0x00022010


	//   ....[189]....
        /*0b48*/ 	.word	0x00022080


	//   ....[190]....
        /*0b4c*/ 	.word	0x00022190


	//   ....[191]....
        /*0b50*/ 	.word	0x00022200


	//   ....[192]....
        /*0b54*/ 	.word	0x00022310


	//   ....[193]....
        /*0b58*/ 	.word	0x00022380


	//   ....[194]....
        /*0b5c*/ 	.word	0x00022490


	//   ....[195]....
        /*0b60*/ 	.word	0x00022500


	//   ....[196]....
        /*0b64*/ 	.word	0x000225e0


	//   ....[197]....
        /*0b68*/ 	.word	0x000226e0


	//   ....[198]....
        /*0b6c*/ 	.word	0x00022750


	//   ....[199]....
        /*0b70*/ 	.word	0x000227d0


	//   ....[200]....
        /*0b74*/ 	.word	0x00022890


	//   ....[201]....
        /*0b78*/ 	.word	0x00022910


	//   ....[202]....
        /*0b7c*/ 	.word	0x000229f0


	//   ....[203]....
        /*0b80*/ 	.word	0x00022a70


	//   ....[204]....
        /*0b84*/ 	.word	0x00022b50


	//   ....[205]....
        /*0b88*/ 	.word	0x00022bd0


	//   ....[206]....
        /*0b8c*/ 	.word	0x00022cb0


	//   ....[207]....
        /*0b90*/ 	.word	0x00022d30


	//   ....[208]....
        /*0b94*/ 	.word	0x00022e10


	//   ....[209]....
        /*0b98*/ 	.word	0x00022e90


	//   ....[210]....
        /*0b9c*/ 	.word	0x00022f70


	//   ....[211]....
        /*0ba0*/ 	.word	0x00022ff0


	//   ....[212]....
        /*0ba4*/ 	.word	0x000230b0


	//   ....[213]....
        /*0ba8*/ 	.word	0x000231e0


	//   ....[214]....
        /*0bac*/ 	.word	0x000232a0


	//   ....[215]....
        /*0bb0*/ 	.word	0x00023310


	//   ....[216]....
        /*0bb4*/ 	.word	0x00023420


	//   ....[217]....
        /*0bb8*/ 	.word	0x00023480


	//   ....[218]....
        /*0bbc*/ 	.word	0x00023550


	//   ....[219]....
        /*0bc0*/ 	.word	0x000235b0


	//   ....[220]....
        /*0bc4*/ 	.word	0x00023680


	//   ....[221]....
        /*0bc8*/ 	.word	0x000236e0


	//   ....[222]....
        /*0bcc*/ 	.word	0x000237b0


	//   ....[223]....
        /*0bd0*/ 	.word	0x000238a0


	//   ....[224]....
        /*0bd4*/ 	.word	0x00023930


	//   ....[225]....
        /*0bd8*/ 	.word	0x00023a20


	//   ....[226]....
        /*0bdc*/ 	.word	0x00023ac0


	//   ....[227]....
        /*0be0*/ 	.word	0x00023b20


	//   ....[228]....
        /*0be4*/ 	.word	0x00023c20


	//   ....[229]....
        /*0be8*/ 	.word	0x00023c80


	//   ....[230]....
        /*0bec*/ 	.word	0x00023d80


	//   ....[231]....
        /*0bf0*/ 	.word	0x00023de0


	//   ....[232]....
        /*0bf4*/ 	.word	0x00023ee0


	//   ....[233]....
        /*0bf8*/ 	.word	0x00023f40


	//   ....[234]....
        /*0bfc*/ 	.word	0x00024040


	//   ....[235]....
        /*0c00*/ 	.word	0x000240a0


	//   ....[236]....
        /*0c04*/ 	.word	0x00024170


	//   ....[237]....
        /*0c08*/ 	.word	0x000242b0


	//   ....[238]....
        /*0c0c*/ 	.word	0x00024350


	//   ....[239]....
        /*0c10*/ 	.word	0x00024430


	//   ....[240]....
        /*0c14*/ 	.word	0x00024500


	//   ....[241]....
        /*0c18*/ 	.word	0x00024560


	//   ....[242]....
        /*0c1c*/ 	.word	0x00024650


	//   ....[243]....
        /*0c20*/ 	.word	0x000246b0


	//   ....[244]....
        /*0c24*/ 	.word	0x000247a0


	//   ....[245]....
        /*0c28*/ 	.word	0x00024800


	//   ....[246]....
        /*0c2c*/ 	.word	0x000248f0


	//   ....[247]....
        /*0c30*/ 	.word	0x00024950


	//   ....[248]....
        /*0c34*/ 	.word	0x00024a30


	//   ....[249]....
        /*0c38*/ 	.word	0x00024ac0


	//   ....[250]....
        /*0c3c*/ 	.word	0x00024b60


	//   ....[251]....
        /*0c40*/ 	.word	0x00024c80


	//   ....[252]....
        /*0c44*/ 	.word	0x00024cf0


	//   ....[253]....
        /*0c48*/ 	.word	0x00024d60


	//   ....[254]....
        /*0c4c*/ 	.word	0x00024dd0


	//   ....[255]....
        /*0c50*/ 	.word	0x00024e40


	//   ....[0]....
        /*0c54*/ 	.word	0x00024ec0


	//   ....[1]....
        /*0c58*/ 	.word	0x00024f50


	//   ....[2]....
        /*0c5c*/ 	.word	0x00024fe0


	//   ....[3]....
        /*0c60*/ 	.word	0x00025050


	//   ....[4]....
        /*0c64*/ 	.word	0x000250c0


	//   ....[5]....
        /*0c68*/ 	.word	0x00025130


	//   ....[6]....
        /*0c6c*/ 	.word	0x000251b0


	//   ....[7]....
        /*0c70*/ 	.word	0x00025220


	//   ....[8]....
        /*0c74*/ 	.word	0x000252c0


	//   ....[9]....
        /*0c78*/ 	.word	0x00025350


	//   ....[10]....
        /*0c7c*/ 	.word	0x00025470


	//----- nvinfo : EIATTR_REG_RECONFIG
	.align		4
.L_649:
        /*0c80*/ 	.byte	0x01, 0x54
	.zero		2


	//----- nvinfo : EIATTR_SYSCALL_OFFSETS
	.align		4
        /*0c84*/ 	.byte	0x04, 0x46
        /*0c86*/ 	.short	(.L_651 - .L_650)


	//   ....[0]....
.L_650:
        /*0c88*/ 	.word	0x00001b00


	//   ....[1]....
        /*0c8c*/ 	.word	0x00001c50


	//   ....[2]....
        /*0c90*/ 	.word	0x0000b530


	//   ....[3]....
        /*0c94*/ 	.word	0x0000b8a0


	//   ....[4]....
        /*0c98*/ 	.word	0x0001c8f0


	//   ....[5]....
        /*0c9c*/ 	.word	0x0001ca40


	//   ....[6]....
        /*0ca0*/ 	.word	0x0001cb30


	//   ....[7]....
        /*0ca4*/ 	.word	0x0001daa0


	//----- nvinfo : EIATTR_MBARRIER_INSTR_OFFSETS
	.align		4
.L_651:
        /*0ca8*/ 	.byte	0x04, 0x39
        /*0caa*/ 	.short	(.L_653 - .L_652)


	//   ....[0]....
.L_652:
        /*0cac*/ 	.word	0x00000270
        /*0cb0*/ 	.word	0x000000ff
        /*0cb4*/ 	.word	0x00030800
        /*0cb8*/ 	.short	0x0100
        /*0cba*/ 	.byte	0x08
	.zero		1


	//   ....[1]....
        /*0cbc*/ 	.word	0x00000280
        /*0cc0*/ 	.word	0x000000ff
        /*0cc4*/ 	.word	0x00030820
        /*0cc8*/ 	.short	0x0100
        /*0cca*/ 	.byte	0x08
	.zero		1


	//   ....[2]....
        /*0ccc*/ 	.word	0x00000370
        /*0cd0*/ 	.word	0x000000ff
        /*0cd4*/ 	.word	0x00030830
        /*0cd8*/ 	.short	0x0100
        /*0cda*/ 	.byte	0x08
	.zero		1


	//   ....[3]....
        /*0cdc*/ 	.word	0x00000380
        /*0ce0*/ 	.word	0x000000ff
        /*0ce4*/ 	.word	0x00030840
        /*0ce8*/ 	.short	0x0100
        /*0cea*/ 	.byte	0x08
	.zero		1


	//   ....[4]....
        /*0cec*/ 	.word	0x00000390
        /*0cf0*/ 	.word	0x000000ff
        /*0cf4*/ 	.word	0x00030838
        /*0cf8*/ 	.short	0x0100
        /*0cfa*/ 	.byte	0x08
	.zero		1


	//   ....[5]....
        /*0cfc*/ 	.word	0x000003a0
        /*0d00*/ 	.word	0x000000ff
        /*0d04*/ 	.word	0x00030848
        /*0d08*/ 	.short	0x0100
        /*0d0a*/ 	.byte	0x08
	.zero		1


	//   ....[6]....
        /*0d0c*/ 	.word	0x000004d0
        /*0d10*/ 	.word	0x000000ff
        /*0d14*/ 	.word	0x00030850
        /*0d18*/ 	.short	0x0100
        /*0d1a*/ 	.byte	0x08
	.zero		1


	//   ....[7]....
        /*0d1c*/ 	.word	0x000004e0
        /*0d20*/ 	.word	0x000000ff
        /*0d24*/ 	.word	0x00030860
        /*0d28*/ 	.short	0x0100
        /*0d2a*/ 	.byte	0x08
	.zero		1


	//   ....[8]....
        /*0d2c*/ 	.word	0x000004f0
        /*0d30*/ 	.word	0x000000ff
        /*0d34*/ 	.word	0x00030858
        /*0d38*/ 	.short	0x0100
        /*0d3a*/ 	.byte	0x08
	.zero		1


	//   ....[9]....
        /*0d3c*/ 	.word	0x00000500
        /*0d40*/ 	.word	0x000000ff
        /*0d44*/ 	.word	0x00030868
        /*0d48*/ 	.short	0x0100
        /*0d4a*/ 	.byte	0x08
	.zero		1


	//   ....[10]....
        /*0d4c*/ 	.word	0x000005f0
        /*0d50*/ 	.word	0x000000ff
        /*0d54*/ 	.word	0x00030870
        /*0d58*/ 	.short	0x0100
        /*0d5a*/ 	.byte	0x06
	.zero		1


	//   ....[11]....
        /*0d5c*/ 	.word	0x00000600
        /*0d60*/ 	.word	0x000000ff
        /*0d64*/ 	.word	0x00030880
        /*0d68*/ 	.short	0x0100
        /*0d6a*/ 	.byte	0x06
	.zero		1


	//   ....[12]....
        /*0d6c*/ 	.word	0x00000610
        /*0d70*/ 	.word	0x000000ff
        /*0d74*/ 	.word	0x00030878
        /*0d78*/ 	.short	0x0100
        /*0d7a*/ 	.byte	0x06
	.zero		1


	//   ....[13]....
        /*0d7c*/ 	.word	0x00000620
        /*0d80*/ 	.word	0x000000ff
        /*0d84*/ 	.word	0x00030888
        /*0d88*/ 	.short	0x0100
        /*0d8a*/ 	.byte	0x06
	.zero		1


	//   ....[14]....
        /*0d8c*/ 	.word	0x00000750
        /*0d90*/ 	.word	0x000000ff
        /*0d94*/ 	.word	0x00030890
        /*0d98*/ 	.short	0x0100
        /*0d9a*/ 	.byte	0x08
	.zero		1


	//   ....[15]....
        /*0d9c*/ 	.word	0x00000760
        /*0da0*/ 	.word	0x000000ff
        /*0da4*/ 	.word	0x000308a0
        /*0da8*/ 	.short	0x0100
        /*0daa*/ 	.byte	0x08
	.zero		1


	//   ....[16]....
        /*0dac*/ 	.word	0x00000770
        /*0db0*/ 	.word	0x000000ff
        /*0db4*/ 	.word	0x00030898
        /*0db8*/ 	.short	0x0100
        /*0dba*/ 	.byte	0x08
	.zero		1


	//   ....[17]....
        /*0dbc*/ 	.word	0x00000780
        /*0dc0*/ 	.word	0x000000ff
        /*0dc4*/ 	.word	0x000308a8
        /*0dc8*/ 	.short	0x0100
        /*0dca*/ 	.byte	0x08
	.zero		1


	//   ....[18]....
        /*0dcc*/ 	.word	0x000008b0
        /*0dd0*/ 	.word	0x000000ff
        /*0dd4*/ 	.word	0x000308b0
        /*0dd8*/ 	.short	0x0100
        /*0dda*/ 	.byte	0x08
	.zero		1


	//   ....[19]....
        /*0ddc*/ 	.word	0x000008c0
        /*0de0*/ 	.word	0x000000ff
        /*0de4*/ 	.word	0x000308c0
        /*0de8*/ 	.short	0x0100
        /*0dea*/ 	.byte	0x08
	.zero		1


	//   ....[20]....
        /*0dec*/ 	.word	0x000008d0
        /*0df0*/ 	.word	0x000000ff
        /*0df4*/ 	.word	0x000308b8
        /*0df8*/ 	.short	0x0100
        /*0dfa*/ 	.byte	0x08
	.zero		1


	//   ....[21]....
        /*0dfc*/ 	.word	0x000008e0
        /*0e00*/ 	.word	0x000000ff
        /*0e04*/ 	.word	0x000308c8
        /*0e08*/ 	.short	0x0100
        /*0e0a*/ 	.byte	0x08
	.zero		1


	//   ....[22]....
        /*0e0c*/ 	.word	0x000037e0
        /*0e10*/ 	.word	0x00000057
        /*0e14*/ 	.word	0x00030890
        /*0e18*/ 	.short	0x010a
        /*0e1a*/ 	.byte	0x3f
	.zero		1


	//   ....[23]....
        /*0e1c*/ 	.word	0x00006f60
        /*0e20*/ 	.word	0x00000057
        /*0e24*/ 	.word	0x00030890
        /*0e28*/ 	.short	0x010a
        /*0e2a*/ 	.byte	0x3f
	.zero		1


	//   ....[24]....
        /*0e2c*/ 	.word	0x0000a000
        /*0e30*/ 	.word	0x00000057
        /*0e34*/ 	.word	0x00030890
        /*0e38*/ 	.short	0x010a
        /*0e3a*/ 	.byte	0x3f
	.zero		1


	//   ....[25]....
        /*0e3c*/ 	.word	0x0000a7c0
        /*0e40*/ 	.word	0x0000000b
        /*0e44*/ 	.word	0x00000000
        /*0e48*/ 	.short	0x0101
        /*0e4a*/ 	.byte	0x3f
	.zero		1


	//   ....[26]....
        /*0e4c*/ 	.word	0x0000a800
        /*0e50*/ 	.word	0x00000057
        /*0e54*/ 	.word	0x000308b0
        /*0e58*/ 	.short	0x010a
        /*0e5a*/ 	.byte	0x3f
	.zero		1


	//   ....[27]....
        /*0e5c*/ 	.word	0x0000af00
        /*0e60*/ 	.word	0x00000057
        /*0e64*/ 	.word	0x00000000
        /*0e68*/ 	.short	0x0101
        /*0e6a*/ 	.byte	0x3f
	.zero		1


	//   ....[28]....
        /*0e6c*/ 	.word	0x0000b5c0
        /*0e70*/ 	.word	0x00000002
        /*0e74*/ 	.word	0x00030800
        /*0e78*/ 	.short	0x010a
        /*0e7a*/ 	.byte	0x3f
	.zero		1


	//   ....[29]....
        /*0e7c*/ 	.word	0x0000b610
        /*0e80*/ 	.word	0x00000002
        /*0e84*/ 	.word	0x00030800
        /*0e88*/ 	.short	0x010a
        /*0e8a*/ 	.byte	0x3f
	.zero		1


	//   ....[30]....
        /*0e8c*/ 	.word	0x0000c3f0
        /*0e90*/ 	.word	0x00000002
        /*0e94*/ 	.word	0x00030800
        /*0e98*/ 	.short	0x010a
        /*0e9a*/ 	.byte	0x3f
	.zero		1


	//   ....[31]....
        /*0e9c*/ 	.word	0x0000ecb0
        /*0ea0*/ 	.word	0x00000002
        /*0ea4*/ 	.word	0x00030800
        /*0ea8*/ 	.short	0x010a
        /*0eaa*/ 	.byte	0x3f
	.zero		1


	//   ....[32]....
        /*0eac*/ 	.word	0x00011180
        /*0eb0*/ 	.word	0x00000003
        /*0eb4*/ 	.word	0x00030830
        /*0eb8*/ 	.short	0x010a
        /*0eba*/ 	.byte	0x3f
	.zero		1


	//   ....[33]....
        /*0ebc*/ 	.word	0x000111d0
        /*0ec0*/ 	.word	0x00000003
        /*0ec4*/ 	.word	0x00030830
        /*0ec8*/ 	.short	0x010a
        /*0eca*/ 	.byte	0x3f
	.zero		1


	//   ....[34]....
        /*0ecc*/ 	.word	0x00011f30
        /*0ed0*/ 	.word	0x00000003
        /*0ed4*/ 	.word	0x00000000
        /*0ed8*/ 	.short	0x0101
        /*0eda*/ 	.byte	0x3f
	.zero		1


	//   ....[35]....
        /*0edc*/ 	.word	0x00013ea0
        /*0ee0*/ 	.word	0x0000000b
        /*0ee4*/ 	.word	0x00030830
        /*0ee8*/ 	.short	0x010a
        /*0eea*/ 	.byte	0x3f
	.zero		1


	//   ....[36]....
        /*0eec*/ 	.word	0x00013f20
        /*0ef0*/ 	.word	0x0000000b
        /*0ef4*/ 	.word	0x00030830
        /*0ef8*/ 	.short	0x010a
        /*0efa*/ 	.byte	0x3f
	.zero		1


	//   ....[37]....
        /*0efc*/ 	.word	0x00014df0
        /*0f00*/ 	.word	0x0000000d
        /*0f04*/ 	.word	0x00030850
        /*0f08*/ 	.short	0x010a
        /*0f0a*/ 	.byte	0x3f
	.zero		1


	//   ....[38]....
        /*0f0c*/ 	.word	0x00014e40
        /*0f10*/ 	.word	0x0000000d
        /*0f14*/ 	.word	0x00030850
        /*0f18*/ 	.short	0x010a
        /*0f1a*/ 	.byte	0x3f
	.zero		1


	//   ....[39]....
        /*0f1c*/ 	.word	0x00015ce0
        /*0f20*/ 	.word	0x0000007c
        /*0f24*/ 	.word	0x00000000
        /*0f28*/ 	.short	0x0101
        /*0f2a*/ 	.byte	0x3f
	.zero		1


	//   ....[40]....
        /*0f2c*/ 	.word	0x00016570
        /*0f30*/ 	.word	0x0000000d
        /*0f34*/ 	.word	0x00000000
        /*0f38*/ 	.short	0x0101
        /*0f3a*/ 	.byte	0x3f
	.zero		1


	//   ....[41]....
        /*0f3c*/ 	.word	0x00016d50
        /*0f40*/ 	.word	0x00000008
        /*0f44*/ 	.word	0x00030850
        /*0f48*/ 	.short	0x010a
        /*0f4a*/ 	.byte	0x3f
	.zero		1


	//   ....[42]....
        /*0f4c*/ 	.word	0x00016df0
        /*0f50*/ 	.word	0x00000008
        /*0f54*/ 	.word	0x00030850
        /*0f58*/ 	.short	0x010a
        /*0f5a*/ 	.byte	0x3f
	.zero		1


	//   ....[43]....
        /*0f5c*/ 	.word	0x00017300
        /*0f60*/ 	.word	0x00000005
        /*0f64*/ 	.word	0x00000000
        /*0f68*/ 	.short	0x0101
        /*0f6a*/ 	.byte	0x3f
	.zero		1


	//   ....[44]....
        /*0f6c*/ 	.word	0x00018f50
        /*0f70*/ 	.word	0x00000000
        /*0f74*/ 	.word	0x00000000
        /*0f78*/ 	.short	0x0101
        /*0f7a*/ 	.byte	0x3f
	.zero		1


	//   ....[45]....
        /*0f7c*/ 	.word	0x0001b380
        /*0f80*/ 	.word	0x00000016
        /*0f84*/ 	.word	0x00030820
        /*0f88*/ 	.short	0x010a
        /*0f8a*/ 	.byte	0x3f
	.zero		1


	//   ....[46]....
        /*0f8c*/ 	.word	0x0001b410
        /*0f90*/ 	.word	0x00000009
        /*0f94*/ 	.word	0x000308a0
        /*0f98*/ 	.short	0x010a
        /*0f9a*/ 	.byte	0x3f
	.zero		1


	//   ....[47]....
        /*0f9c*/ 	.word	0x0001b860
        /*0fa0*/ 	.word	0x00000009
        /*0fa4*/ 	.word	0x000308c0
        /*0fa8*/ 	.short	0x010a
        /*0faa*/ 	.byte	0x3f
	.zero		1


	//   ....[48]....
        /*0fac*/ 	.word	0x0001bd70
        /*0fb0*/ 	.word	0x00000008
        /*0fb4*/ 	.word	0x000308a0
        /*0fb8*/ 	.short	0x010a
        /*0fba*/ 	.byte	0x3f
	.zero		1


	//   ....[49]....
        /*0fbc*/ 	.word	0x0001c1b0
        /*0fc0*/ 	.word	0x00000008
        /*0fc4*/ 	.word	0x000308c0
        /*0fc8*/ 	.short	0x010a
        /*0fca*/ 	.byte	0x3f
	.zero		1


	//   ....[50]....
        /*0fcc*/ 	.word	0x0001d0e0
        /*0fd0*/ 	.word	0x00000007
        /*0fd4*/ 	.word	0x00030840
        /*0fd8*/ 	.short	0x010a
        /*0fda*/ 	.byte	0x3f
	.zero		1


	//   ....[51]....
        /*0fdc*/ 	.word	0x0001d7a0
        /*0fe0*/ 	.word	0x00000007
        /*0fe4*/ 	.word	0x00030830
        /*0fe8*/ 	.short	0x0107
        /*0fea*/ 	.byte	0x3f
	.zero		1


	//   ....[52]....
        /*0fec*/ 	.word	0x0001d870
        /*0ff0*/ 	.word	0x00000007
        /*0ff4*/ 	.word	0x00030830
        /*0ff8*/ 	.short	0x0101
        /*0ffa*/ 	.byte	0x3f
	.zero		1


	//   ....[53]....
        /*0ffc*/ 	.word	0x0001e400
        /*1000*/ 	.word	0x00000016
        /*1004*/ 	.word	0x00030800
        /*1008*/ 	.short	0x0107
        /*100a*/ 	.byte	0x3f
	.zero		1


	//   ....[54]....
        /*100c*/ 	.word	0x0001e500
        /*1010*/ 	.word	0x00000016
        /*1014*/ 	.word	0x00030800
        /*1018*/ 	.short	0x0101
        /*101a*/ 	.byte	0x3f
	.zero		1


	//   ....[55]....
        /*101c*/ 	.word	0x0001e520
        /*1020*/ 	.word	0x00000016
        /*1024*/ 	.word	0x00030820
        /*1028*/ 	.short	0x010a
        /*102a*/ 	.byte	0x3f
	.zero		1


	//   ....[56]....
        /*102c*/ 	.word	0x0001e900
        /*1030*/ 	.word	0x00000007
        /*1034*/ 	.word	0x00030840
        /*1038*/ 	.short	0x010a
        /*103a*/ 	.byte	0x3f
	.zero		1


	//   ....[57]....
        /*103c*/ 	.word	0x0001ee10
        /*1040*/ 	.word	0x00000007
        /*1044*/ 	.word	0x00030830
        /*1048*/ 	.short	0x0107
        /*104a*/ 	.byte	0x3f
	.zero		1


	//   ....[58]....
        /*104c*/ 	.word	0x0001eed0
        /*1050*/ 	.word	0x00000007
        /*1054*/ 	.word	0x00030830
        /*1058*/ 	.short	0x0101
        /*105a*/ 	.byte	0x3f
	.zero		1


	//   ....[59]....
        /*105c*/ 	.word	0x0001ef30
        /*1060*/ 	.word	0x00000006
        /*1064*/ 	.word	0x00030860
        /*1068*/ 	.short	0x010a
        /*106a*/ 	.byte	0x3f
	.zero		1


	//   ....[60]....
        /*106c*/ 	.word	0x0001f490
        /*1070*/ 	.word	0x00000006
        /*1074*/ 	.word	0x00030850
        /*1078*/ 	.short	0x0107
        /*107a*/ 	.byte	0x3f
	.zero		1


	//   ....[61]....
        /*107c*/ 	.word	0x0001f5f0
        /*1080*/ 	.word	0x00000006
        /*1084*/ 	.word	0x00030850
        /*1088*/ 	.short	0x0101
        /*108a*/ 	.byte	0x3f
	.zero		1


	//   ....[62]....
        /*108c*/ 	.word	0x0001f800
        /*1090*/ 	.word	0x00000000
        /*1094*/ 	.word	0x00030860
        /*1098*/ 	.short	0x010a
        /*109a*/ 	.byte	0x3f
	.zero		1


	//   ....[63]....
        /*109c*/ 	.word	0x0001fd10
        /*10a0*/ 	.word	0x00000000
        /*10a4*/ 	.word	0x00030850
        /*10a8*/ 	.short	0x0107
        /*10aa*/ 	.byte	0x3f
	.zero		1


	//   ....[64]....
        /*10ac*/ 	.word	0x0001fdd0
        /*10b0*/ 	.word	0x00000000
        /*10b4*/ 	.word	0x00030850
        /*10b8*/ 	.short	0x0101
        /*10ba*/ 	.byte	0x3f
	.zero		1


	//   ....[65]....
        /*10bc*/ 	.word	0x000208e0
        /*10c0*/ 	.word	0x00000007
        /*10c4*/ 	.word	0x00030820
        /*10c8*/ 	.short	0x010a
        /*10ca*/ 	.byte	0x3f
	.zero		1


	//   ....[66]....
        /*10cc*/ 	.word	0x00020a50
        /*10d0*/ 	.word	0x00000005
        /*10d4*/ 	.word	0x00030840
        /*10d8*/ 	.short	0x010a
        /*10da*/ 	.byte	0x3f
	.zero		1


	//   ....[67]....
        /*10dc*/ 	.word	0x00020af0
        /*10e0*/ 	.word	0x00000003
        /*10e4*/ 	.word	0x00030840
        /*10e8*/ 	.short	0x010a
        /*10ea*/ 	.byte	0x3f
	.zero		1


	//   ....[68]....
        /*10ec*/ 	.word	0x00020b30
        /*10f0*/ 	.word	0x00000005
        /*10f4*/ 	.word	0x00030860
        /*10f8*/ 	.short	0x010a
        /*10fa*/ 	.byte	0x3f
	.zero		1


	//   ....[69]....
        /*10fc*/ 	.word	0x00020b70
        /*1100*/ 	.word	0x00000003
        /*1104*/ 	.word	0x00030860
        /*1108*/ 	.short	0x010a
        /*110a*/ 	.byte	0x3f
	.zero		1


	//   ....[70]....
        /*110c*/ 	.word	0x00020bd0
        /*1110*/ 	.word	0x00000057
        /*1114*/ 	.word	0x00030890
        /*1118*/ 	.short	0x010a
        /*111a*/ 	.byte	0x3f
	.zero		1


	//   ....[71]....
        /*111c*/ 	.word	0x00020e80
        /*1120*/ 	.word	0x00000057
        /*1124*/ 	.word	0x00030890
        /*1128*/ 	.short	0x010a
        /*112a*/ 	.byte	0x3f
	.zero		1


	//   ....[72]....
        /*112c*/ 	.word	0x00021130
        /*1130*/ 	.word	0x00000057
        /*1134*/ 	.word	0x00030890
        /*1138*/ 	.short	0x010a
        /*113a*/ 	.byte	0x3f
	.zero		1


	//   ....[73]....
        /*113c*/ 	.word	0x000213e0
        /*1140*/ 	.word	0x00000057
        /*1144*/ 	.word	0x000308b0
        /*1148*/ 	.short	0x010a
        /*114a*/ 	.byte	0x3f
	.zero		1


	//   ....[74]....
        /*114c*/ 	.word	0x000215f0
        /*1150*/ 	.word	0x00000002
        /*1154*/ 	.word	0x00030800
        /*1158*/ 	.short	0x010a
        /*115a*/ 	.byte	0x3f
	.zero		1


	//   ....[75]....
        /*115c*/ 	.word	0x00021810
        /*1160*/ 	.word	0x00000002
        /*1164*/ 	.word	0x00030800
        /*1168*/ 	.short	0x010a
        /*116a*/ 	.byte	0x3f
	.zero		1


	//   ....[76]....
        /*116c*/ 	.word	0x00021860
        /*1170*/ 	.word	0x00000003
        /*1174*/ 	.word	0x00030830
        /*1178*/ 	.short	0x010a
        /*117a*/ 	.byte	0x3f
	.zero		1


	//   ....[77]....
        /*117c*/ 	.word	0x000218b0
        /*1180*/ 	.word	0x0000000b
        /*1184*/ 	.word	0x00030830
        /*1188*/ 	.short	0x010a
        /*118a*/ 	.byte	0x3f
	.zero		1


	//   ....[78]....
        /*118c*/ 	.word	0x00021900
        /*1190*/ 	.word	0x0000000d
        /*1194*/ 	.word	0x00030850
        /*1198*/ 	.short	0x010a
        /*119a*/ 	.byte	0x3f
	.zero		1


	//   ....[79]....
        /*119c*/ 	.word	0x00021950
        /*11a0*/ 	.word	0x00000008
        /*11a4*/ 	.word	0x00030850
        /*11a8*/ 	.short	0x010a
        /*11aa*/ 	.byte	0x3f
	.zero		1


	//   ....[80]....
        /*11ac*/ 	.word	0x00021af0
        /*11b0*/ 	.word	0x00000016
        /*11b4*/ 	.word	0x00030820
        /*11b8*/ 	.short	0x010a
        /*11ba*/ 	.byte	0x3f
	.zero		1


	//   ....[81]....
        /*11bc*/ 	.word	0x00021b40
        /*11c0*/ 	.word	0x00000009
        /*11c4*/ 	.word	0x000308a0
        /*11c8*/ 	.short	0x010a
        /*11ca*/ 	.byte	0x3f
	.zero		1


	//   ....[82]....
        /*11cc*/ 	.word	0x00021b90
        /*11d0*/ 	.word	0x00000009
        /*11d4*/ 	.word	0x000308c0
        /*11d8*/ 	.short	0x010a
        /*11da*/ 	.byte	0x3f
	.zero		1


	//   ....[83]....
        /*11dc*/ 	.word	0x00021be0
        /*11e0*/ 	.word	0x00000008
        /*11e4*/ 	.word	0x000308a0
        /*11e8*/ 	.short	0x010a
        /*11ea*/ 	.byte	0x3f
	.zero		1


	//   ....[84]....
        /*11ec*/ 	.word	0x00021c30
        /*11f0*/ 	.word	0x00000008
        /*11f4*/ 	.word	0x000308c0
        /*11f8*/ 	.short	0x010a
        /*11fa*/ 	.byte	0x3f
	.zero		1


	//   ....[85]....
        /*11fc*/ 	.word	0x00021d50
        /*1200*/ 	.word	0x00000007
        /*1204*/ 	.word	0x00030840
        /*1208*/ 	.short	0x010a
        /*120a*/ 	.byte	0x3f
	.zero		1


	//   ....[86]....
        /*120c*/ 	.word	0x000230e0
        /*1210*/ 	.word	0x00000016
        /*1214*/ 	.word	0x00030820
        /*1218*/ 	.short	0x010a
        /*121a*/ 	.byte	0x3f
	.zero		1


	//   ....[87]....
        /*121c*/ 	.word	0x00023130
        /*1220*/ 	.word	0x00000007
        /*1224*/ 	.word	0x00030840
        /*1228*/ 	.short	0x010a
        /*122a*/ 	.byte	0x3f
	.zero		1


	//   ....[88]....
        /*122c*/ 	.word	0x00023970
        /*1230*/ 	.word	0x00000006
        /*1234*/ 	.word	0x00030860
        /*1238*/ 	.short	0x010a
        /*123a*/ 	.byte	0x3f
	.zero		1


	//   ....[89]....
        /*123c*/ 	.word	0x00024200
        /*1240*/ 	.word	0x00000000
        /*1244*/ 	.word	0x00030860
        /*1248*/ 	.short	0x010a
        /*124a*/ 	.byte	0x3f
	.zero		1


	//   ....[90]....
        /*124c*/ 	.word	0x00025390
        /*1250*/ 	.word	0x00000007
        /*1254*/ 	.word	0x00030820
        /*1258*/ 	.short	0x010a
        /*125a*/ 	.byte	0x3f
	.zero		1


	//   ....[91]....
        /*125c*/ 	.word	0x00025530
        /*1260*/ 	.word	0x00000005
        /*1264*/ 	.word	0x00030840
        /*1268*/ 	.short	0x010a
        /*126a*/ 	.byte	0x3f
	.zero		1


	//   ....[92]....
        /*126c*/ 	.word	0x00025580
        /*1270*/ 	.word	0x00000003
        /*1274*/ 	.word	0x00030840
        /*1278*/ 	.short	0x010a
        /*127a*/ 	.byte	0x3f
	.zero		1


	//   ....[93]....
        /*127c*/ 	.word	0x000255d0
        /*1280*/ 	.word	0x00000005
        /*1284*/ 	.word	0x00030860
        /*1288*/ 	.short	0x010a
        /*128a*/ 	.byte	0x3f
	.zero		1


	//----- nvinfo : EIATTR_NUM_MBARRIERS
	.align		4
.L_653:
        /*128c*/ 	.byte	0x03, 0x38
        /*128e*/ 	.short	0x0016


	//----- nvinfo : EIATTR_EXIT_INSTR_OFFSETS
	.align		4
        /*1290*/ 	.byte	0x04, 0x1c
        /*1292*/ 	.short	(.L_655 - .L_654)


	//   ....[0]....
.L_654:
        /*1294*/ 	.word	0x00020bc0


	//----- nvinfo : EIATTR_MAX_THREADS
	.align		4
.L_655:
        /*1298*/ 	.byte	0x04, 0x05
        /*129a*/ 	.short	(.L_657 - .L_656)
.L_656:
        /*129c*/ 	.word	0x00000180
        /*12a0*/ 	.word	0x00000001
        /*12a4*/ 	.word	0x00000001


	//----- nvinfo : EIATTR_CRS_STACK_SIZE
	.align		4
.L_657:
        /*12a8*/ 	.byte	0x04, 0x1e
        /*12aa*/ 	.short	(.L_659 - .L_658)
.L_658:
        /*12ac*/ 	.word	0x00000000


	//----- nvinfo : EIATTR_CBANK_PARAM_SIZE
	.align		4
.L_659:
        /*12b0*/ 	.byte	0x03, 0x19
        /*12b2*/ 	.short	0x0af0


	//----- nvinfo : EIATTR_PARAM_CBANK
	.align		4
        /*12b4*/ 	.byte	0x04, 0x0a
        /*12b6*/ 	.short	(.L_661 - .L_660)
	.align		4
.L_660:
        /*12b8*/ 	.word	index@(.nv.constant0._ZN7cutlass13device_kernelIN5flash11enable_sm90INS1_16FlashAttnFwdSm90INS1_25CollectiveMainloopFwdSm90ILi2EN4cute5tupleIJNS5_1CILi1EEES8_S8_EEENS6_IJNS7_ILi128EEENS7_ILi96EEENS7_ILi192EEEEEELi192ENS_10bfloat16_tEfNS_4arch4Sm90ELb0ELb0ELb1ELb1ELb1ELb1ELb0ELb1ELb1ELb1ELb0ELb0EEENS1_21CollectiveEpilogueFwdINS6_IJSA_SC_SB_EEES9_SE_SG_Li256ELb1ELb1ELb0ELb0EEENS1_36VarlenDynamicPersistentTileSchedulerILi128ELi96ELi256ELi128ELb0ELb1ELb1ELb0ELb1ELb1EEEEEEEEEvNT_6ParamsE)
        /*12bc*/ 	.short	0x0210
        /*12be*/ 	.short	0x0af0


	//----- nvinfo : EIATTR_SW_WAR
	.align		4
.L_661:
        /*12c0*/ 	.byte	0x04, 0x36
        /*12c2*/ 	.short	(.L_663 - .L_662)
.L_662:
        /*12c4*/ 	.word	0x00000008
.L_663:


//--------------------- .nv.info._ZN7cutlass13device_kernelIN5flash11enable_sm90INS1_16FlashAttnFwdSm90INS1_25CollectiveMainloopFwdSm90ILi2EN4cute5tupleIJNS5_1CILi1EEES8_S8_EEENS6_IJNS7_ILi128EEENS7_ILi96EEENS7_ILi192EEEEEELi192ENS_10bfloat16_tEfNS_4arch4Sm90ELb0ELb1ELb1ELb0ELb1ELb0ELb0ELb1ELb1ELb1ELb0ELb0EEENS1_21CollectiveEpilogueFwdINS6_IJSA_SC_SB_EEES9_SE_SG_Li256ELb0ELb1ELb0ELb0EEENS1_30DynamicPersistentTileSchedulerILi256ELi128ELb0ELb1ELb1EEEEEEEEEvNT_6ParamsE --------------------------
	.section	.nv.info._ZN7cutlass13device_kernelIN5flash11enable_sm90INS1_16FlashAttnFwdSm90INS1_25CollectiveMainloopFwdSm90ILi2EN4cute5tupleIJNS5_1CILi1EEES8_S8_EEENS6_IJNS7_ILi128EEENS7_ILi96EEENS7_ILi192EEEEEELi192ENS_10bfloat16_tEfNS_4arch4Sm90ELb0ELb1ELb1ELb0ELb1ELb0ELb0ELb1ELb1ELb1ELb0ELb0EEENS1_21CollectiveEpilogueFwdINS6_IJSA_SC_SB_EEES9_SE_SG_Li256ELb0ELb1ELb0ELb0EEENS1_30DynamicPersistentTileSchedulerILi256ELi128ELb0ELb1ELb1EEEEEEEEEvNT_6ParamsE,"",@"SHT_CUDA_INFO"
	.sectionflags	@""
	.align	4


	//----- nvinfo : EIATTR_CUDA_API_VERSION
	.align		4
        /*0000*/ 	.byte	0x04, 0x37
        /*0002*/ 	.short	(.L_665 - .L_664)
.L_664:
        /*0004*/ 	.word	0x00000082


	//----- nvinfo : EIATTR_KPARAM_INFO
	.align		4
.L_665:
        /*0008*/ 	.byte	0x04, 0x17
        /*000a*/ 	.short	(.L_667 - .L_666)
.L_666:
        /*000c*/ 	.word	0x00000000
        /*0010*/ 	.short	0x0000
        /*0012*/ 	.short	0x0070
        /*0014*/ 	.byte	0x00, 0xf0, 0x01, 0x2a


	//----- nvinfo : EIATTR_SPARSE_MMA_MASK
	.align		4
.L_667:
        /*0018*/ 	.byte	0x03, 0x50
        /*001a*/ 	.short	0x0000


	//----- nvinfo : EIATTR_MAXREG_COUNT
	.align		4
        /*001c*/ 	.byte	0x03, 0x1b
        /*001e*/ 	.short	0x00a8


	//----- nvinfo : EIATTR_NUM_BARRIERS
	.align		4
        /*0020*/ 	.byte	0x02, 0x4c
        /*0022*/ 	.byte	0x09
	.zero		1


	//----- nvinfo : EIATTR_EXTERNS
	.align		4
        /*0024*/ 	.byte	0x04, 0x0f
        /*0026*/ 	.short	(.L_669 - .L_668)


	//   ....[0]....
	.align		4
.L_668:
        /*0028*/ 	.word	index@(__assertfail)


	//----- nvinfo : EIATTR_ANNOTATIONS
	.align		4
.L_669:
        /*002c*/ 	.byte	0x04, 0x55
        /*002e*/ 	.short	(.L_671 - .L_670)


	//   ....[0]....
.L_670:
        /*0030*/ 	.word	0x00000001
        /*0034*/ 	.byte	0xa0, 0x08, 0x00, 0x00, 0x01, 0x00, 0x00, 0x00, 0x60, 0x09, 0x00, 0x00, 0x01, 0x00, 0x00, 0x00
        /*0044*/ 	.byte	0x10, 0x19, 0x01, 0x00, 0x01, 0x00, 0x00, 0x00, 0xb0, 0x19, 0x01, 0x00, 0x01, 0x00, 0x00, 0x00
        /*0054*/ 	.byte	0x30, 0x1a, 0x01, 0x00, 0x01, 0x00, 0x00, 0x00, 0x20, 0x41, 0x01, 0x00, 0x01, 0x00, 0x00, 0x00
        /*0064*/ 	.byte	0x40, 0x41, 0x01, 0x00, 0x01, 0x00, 0x00, 0x00, 0x20, 0x5b, 0x01, 0x00, 0x01, 0x00, 0x00, 0x00
        /*0074*/ 	.byte	0xc0, 0x5c, 0x01, 0x00


	//----- nvinfo : EIATTR_MERCURY_ISA_VERSION
	.align		4
.L_671:
        /*0078*/ 	.byte	0x03, 0x5f
        /*007a*/ 	.short	0x0101


	//----- nvinfo : EIATTR_INT_WARP_WIDE_INSTR_OFFSETS
	.align		4
        /*007c*/ 	.byte	0x04, 0x31
        /*007e*/ 	.short	(.L_673 - .L_672)


	//   ....[0]....
.L_672:
        /*0080*/ 	.word	0x000000c0


	//   ....[1]....
        /*0084*/ 	.word	0x000000d0


	//   ....[2]....
        /*0088*/ 	.word	0x00000170


	//   ....[3]....
        /*008c*/ 	.word	0x00012640


	//   ....[4]....
        /*0090*/ 	.word	0x000126d0


	//   ....[5]....
        /*0094*/ 	.word	0x00015270


	//   ....[6]....
        /*0098*/ 	.word	0x00015300


	//----- nvinfo : EIATTR_COOP_GROUP_MASK_REGIDS
	.align		4
.L_673:
        /*009c*/ 	.byte	0x04, 0x29
        /*009e*/ 	.short	(.L_675 - .L_674)


	//   ....[0]....
.L_674:
        /*00a0*/ 	.word	0xffffffff


	//   ....[1]....
        /*00a4*/ 	.word	0xffffffff


	//   ....[2]....
        /*00a8*/ 	.word	0xffffffff


	//   ....[3]....
        /*00ac*/ 	.word	0xffffffff


	//   ....[4]....
        /*00b0*/ 	.word	0xffffffff


	//   ....[5]....
        /*00b4*/ 	.word	0xffffffff


	//   ....[6]....
        /*00b8*/ 	.word	0xffffffff


	//   ....[7]....
        /*00bc*/ 	.word	0xffffffff


	//   ....[8]....
        /*00c0*/ 	.word	0xffffffff


	//   ....[9]....
        /*00c4*/ 	.word	0xffffffff


	//   ....[10]....
        /*00c8*/ 	.word	0xffffffff


	//   ....[11]....
        /*00cc*/ 	.word	0xffffffff


	//   ....[12]....
        /*00d0*/ 	.word	0xffffffff


	//   ....[13]....
        /*00d4*/ 	.word	0xffffffff


	//   ....[14]....
        /*00d8*/ 	.word	0xffffffff


	//   ....[15]....
        /*00dc*/ 	.word	0xffffffff


	//   ....[16]....
        /*00e0*/ 	.word	0xffffffff


	//   ....[17]....
        /*00e4*/ 	.word	0xffffffff


	//   ....[18]....
        /*00e8*/ 	.word	0xffffffff


	//   ....[19]....
        /*00ec*/ 	.word	0xffffffff


	//   ....[20]....
        /*00f0*/ 	.word	0xffffffff


	//   ....[21]....
        /*00f4*/ 	.word	0xffffffff


	//   ....[22]....
        /*00f8*/ 	.word	0xffffffff


	//   ....[23]....
        /*00fc*/ 	.word	0xffffffff


	//   ....[24]....
        /*0100*/ 	.word	0xffffffff


	//   ....[25]....
        /*0104*/ 	.word	0xffffffff


	//   ....[26]....
        /*0108*/ 	.word	0xffffffff


	//   ....[27]....
        /*010c*/ 	.word	0xffffffff


	//   ....[28]....
        /*0110*/ 	.word	0xffffffff


	//   ....[29]....
        /*0114*/ 	.word	0xffffffff


	//   ....[30]....
        /*0118*/ 	.word	0xffffffff


	//   ....[31]....
        /*011c*/ 	.word	0xffffffff


	//   ....[32]....
        /*0120*/ 	.word	0xffffffff


	//   ....[33]....
        /*0124*/ 	.word	0xffffffff


	//   ....[34]....
        /*0128*/ 	.word	0xffffffff


	//   ....[35]....
        /*012c*/ 	.word	0xffffffff


	//   ....[36]....
        /*0130*/ 	.word	0xffffffff


	//   ....[37]....
        /*0134*/ 	.word	0xffffffff


	//   ....[38]....
        /*0138*/ 	.word	0xffffffff


	//   ....[39]....
        /*013c*/ 	.word	0xffffffff


	//   ....[40]....
        /*0140*/ 	.word	0xffffffff


	//   ....[41]....
        /*0144*/ 	.word	0xffffffff


	//   ....[42]....
        /*0148*/ 	.word	0xffffffff


	//   ....[43]....
        /*014c*/ 	.word	0xffffffff


	//   ....[44]....
        /*0150*/ 	.word	0xffffffff


	//   ....[45]....
        /*0154*/ 	.word	0xffffffff


	//   ....[46]....
        /*0158*/ 	.word	0xffffffff


	//   ....[47]....
        /*015c*/ 	.word	0xffffffff


	//   ....[48]....
        /*0160*/ 	.word	0xffffffff


	//   ....[49]....
        /*0164*/ 	.word	0xffffffff


	//   ....[50]....
        /*0168*/ 	.word	0xffffffff


	//   ....[51]....
        /*016c*/ 	.word	0xffffffff


	//   ....[52]....
        /*0170*/ 	.word	0xffffffff


	//   ....[53]....
        /*0174*/ 	.word	0xffffffff


	//   ....[54]....
        /*0178*/ 	.word	0xffffffff


	//   ....[55]....
        /*017c*/ 	.word	0xffffffff


	//   ....[56]....
        /*0180*/ 	.word	0xffffffff


	//   ....[57]....
        /*0184*/ 	.word	0xffffffff


	//   ....[58]....
        /*0188*/ 	.word	0xffffffff


	//   ....[59]....
        /*018c*/ 	.word	0xffffffff


	//   ....[60]....
        /*0190*/ 	.word	0xffffffff


	//   ....[61]....
        /*0194*/ 	.word	0xffffffff


	//   ....[62]....
        /*0198*/ 	.word	0xffffffff


	//   ....[63]....
        /*019c*/ 	.word	0xffffffff


	//   ....[64]....
        /*01a0*/ 	.word	0xffffffff


	//   ....[65]....
        /*01a4*/ 	.word	0xffffffff


	//   ....[66]....
        /*01a8*/ 	.word	0xffffffff


	//   ....[67]....
        /*01ac*/ 	.word	0xffffffff


	//   ....[68]....
        /*01b0*/ 	.word	0xffffffff


	//   ....[69]....
        /*01b4*/ 	.word	0xffffffff


	//   ....[70]....
        /*01b8*/ 	.word	0xffffffff


	//   ....[71]....
        /*01bc*/ 	.word	0xffffffff


	//   ....[72]....
        /*01c0*/ 	.word	0xffffffff


	//   ....[73]....
        /*01c4*/ 	.word	0xffffffff


	//   ....[74]....
        /*01c8*/ 	.word	0xffffffff


	//   ....[75]....
        /*01cc*/ 	.word	0xffffffff


	//   ....[76]....
        /*01d0*/ 	.word	0xffffffff


	//   ....[77]....
        /*01d4*/ 	.word	0xffffffff


	//   ....[78]....
        /*01d8*/ 	.word	0xffffffff


	//   ....[79]....
        /*01dc*/ 	.word	0xffffffff


	//   ....[80]....
        /*01e0*/ 	.word	0xffffffff


	//   ....[81]....
        /*01e4*/ 	.word	0xffffffff


	//   ....[82]....
        /*01e8*/ 	.word	0xffffffff


	//   ....[83]....
        /*01ec*/ 	.word	0xffffffff


	//   ....[84]....
        /*01f0*/ 	.word	0xffffffff


	//   ....[85]....
        /*01f4*/ 	.word	0xffffffff


	//   ....[86]....
        /*01f8*/ 	.word	0xffffffff


	//   ....[87]....
        /*01fc*/ 	.word	0xffffffff


	//   ....[88]....
        /*0200*/ 	.word	0xffffffff


	//   ....[89]....
        /*0204*/ 	.word	0xffffffff


	//   ....[90]....
        /*0208*/ 	.word	0xffffffff


	//   ....[91]....
        /*020c*/ 	.word	0xffffffff


	//   ....[92]....
        /*0210*/ 	.word	0xffffffff


	//   ....[93]....
        /*0214*/ 	.word	0xffffffff


	//   ....[94]....
        /*0218*/ 	.word	0xffffffff


	//   ....[95]....
        /*021c*/ 	.word	0xffffffff


	//   ....[96]....
        /*0220*/ 	.word	0xffffffff


	//   ....[97]....
        /*0224*/ 	.word	0xffffffff


	//   ....[98]....
        /*0228*/ 	.word	0xffffffff


	//   ....[99]....
        /*022c*/ 	.word	0xffffffff


	//   ....[100]....
        /*0230*/ 	.word	0xffffffff


	//   ....[101]....
        /*0234*/ 	.word	0xffffffff


	//   ....[102]....
        /*0238*/ 	.word	0xffffffff


	//   ....[103]....
        /*023c*/ 	.word	0xffffffff


	//   ....[104]....
        /*0240*/ 	.word	0xffffffff


	//   ....[105]....
        /*0244*/ 	.word	0xffffffff


	//   ....[106]....
        /*0248*/ 	.word	0xffffffff


	//   ....[107]....
        /*024c*/ 	.word	0xffffffff


	//   ....[108]....
        /*0250*/ 	.word	0xffffffff


	//   ....[109]....
        /*0254*/ 	.word	0xffffffff


	//   ....[110]....
        /*0258*/ 	.word	0xffffffff


	//   ....[111]....
        /*025c*/ 	.word	0xffffffff


	//   ....[112]....
        /*0260*/ 	.word	0xffffffff


	//   ....[113]....
        /*0264*/ 	.word	0xffffffff


	//   ....[114]....
        /*0268*/ 	.word	0xffffffff


	//   ....[115]....
        /*026c*/ 	.word	0xffffffff


	//   ....[116]....
        /*0270*/ 	.word	0xffffffff


	//   ....[117]....
        /*0274*/ 	.word	0xffffffff


	//   ....[118]....
        /*0278*/ 	.word	0xffffffff


	//   ....[119]....
        /*027c*/ 	.word	0xffffffff


	//   ....[120]....
        /*0280*/ 	.word	0x0500000f


	//   ....[121]....
        /*0284*/ 	.word	0x0500000f


	//   ....[122]....
        /*0288*/ 	.word	0x0500000f


	//   ....[123]....
        /*028c*/ 	.word	0x0500000f


	//   ....[124]....
        /*0290*/ 	.word	0x0500000f


	//   ....[125]....
        /*0294*/ 	.word	0x0500000f


	//   ....[126]....
        /*0298*/ 	.word	0x0500000f


	//   ....[127]....
        /*029c*/ 	.word	0x0500000f


	//   ....[128]....
        /*02a0*/ 	.word	0x0500000f


	//   ....[129]....
        /*02a4*/ 	.word	0x0500000f


	//   ....[130]....
        /*02a8*/ 	.word	0x0500000f


	//   ....[131]....
        /*02ac*/ 	.word	0x0500000f


	//   ....[132]....
        /*02b0*/ 	.word	0x0500000f


	//   ....[133]....
        /*02b4*/ 	.word	0x0500000f


	//   ....[134]....
        /*02b8*/ 	.word	0x0500000f


	//   ....[135]....
        /*02bc*/ 	.word	0x0500000f


	//   ....[136]....
        /*02c0*/ 	.word	0x0500000f


	//   ....[137]....
        /*02c4*/ 	.word	0x0500000f


	//   ....[138]....
        /*02c8*/ 	.word	0x0500000f


	//   ....[139]....
        /*02cc*/ 	.word	0x0500000f


	//   ....[140]....
        /*02d0*/ 	.word	0x0500000f


	//   ....[141]....
        /*02d4*/ 	.word	0x0500000f


	//   ....[142]....
        /*02d8*/ 	.word	0x0500000f


	//   ....[143]....
        /*02dc*/ 	.word	0x0500000f


	//   ....[144]....
        /*02e0*/ 	.word	0x0500000f


	//   ....[145]....
        /*02e4*/ 	.word	0x0500000f


	//   ....[146]....
        /*02e8*/ 	.word	0x0500000f


	//   ....[147]....
        /*02ec*/ 	.word	0x0500000f


	//   ....[148]....
        /*02f0*/ 	.word	0x0500000f


	//   ....[149]....
        /*02f4*/ 	.word	0x0500000f


	//   ....[150]....
        /*02f8*/ 	.word	0x0500000f


	//   ....[151]....
        /*02fc*/ 	.word	0x0500000f


	//   ....[152]....
        /*0300*/ 	.word	0x0500000f


	//   ....[153]....
        /*0304*/ 	.word	0x0500000f


	//   ....[154]....
        /*0308*/ 	.word	0x0500000f


	//   ....[155]....
        /*030c*/ 	.word	0x0500000f


	//   ....[156]....
        /*0310*/ 	.word	0x0500000f


	//   ....[157]....
        /*0314*/ 	.word	0x0500000f


	//   ....[158]....
        /*0318*/ 	.word	0x0500000f


	//   ....[159]....
        /*031c*/ 	.word	0x0500000f


	//   ....[160]....
        /*0320*/ 	.word	0x0500000f


	//   ....[161]....
        /*0324*/ 	.word	0x0500000f


	//   ....[162]....
        /*0328*/ 	.word	0x0500000f


	//   ....[163]....
        /*032c*/ 	.word	0x0500000f


	//   ....[164]....
        /*0330*/ 	.word	0x0500000f


	//   ....[165]....
        /*0334*/ 	.word	0x0500000f


	//   ....[166]....
        /*0338*/ 	.word	0x0500000f


	//   ....[167]....
        /*033c*/ 	.word	0x0500000f


	//   ....[168]....
        /*0340*/ 	.word	0x0500000f


	//   ....[169]....
        /*0344*/ 	.word	0x0500000f


	//   ....[170]....
        /*0348*/ 	.word	0x0500000f


	//   ....[171]....
        /*034c*/ 	.word	0x0500000f


	//   ....[172]....
        /*0350*/ 	.word	0x0500000f


	//   ....[173]....
        /*0354*/ 	.word	0x0500000f


	//   ....[174]....
        /*0358*/ 	.word	0x0500000f


	//   ....[175]....
        /*035c*/ 	.word	0x0500000f


	//   ....[176]....
        /*0360*/ 	.word	0x0500000f


	//   ....[177]....
        /*0364*/ 	.word	0x0500000f


	//   ....[178]....
        /*0368*/ 	.word	0x0500000f


	//   ....[179]....
        /*036c*/ 	.word	0x0500000f


	//   ....[180]....
        /*0370*/ 	.word	0x0500000f


	//   ....[181]....
        /*0374*/ 	.word	0x0500000f


	//   ....[182]....
        /*0378*/ 	.word	0x0500000f


	//   ....[183]....
        /*037c*/ 	.word	0x0500000f


	//   ....[184]....
        /*0380*/ 	.word	0x0500000f


	//   ....[185]....
        /*0384*/ 	.word	0x0500000f


	//   ....[186]....
        /*0388*/ 	.word	0x0500000f


	//----- nvinfo : EIATTR_COOP_GROUP_INSTR_OFFSETS
	.align		4
.L_675:
        /*038c*/ 	.byte	0x04, 0x28
        /*038e*/ 	.short	(.L_677 - .L_676)


	//   ....[0]....
.L_676:
        /*0390*/ 	.word	0x00000070


	//   ....[1]....
        /*0394*/ 	.word	0x000000b0


	//   ....[2]....
        /*0398*/ 	.word	0x000002d0


	//   ....[3]....
        /*039c*/ 	.word	0x00000430


	//   ....[4]....
        /*03a0*/ 	.word	0x00000550


	//   ....[5]....
        /*03a4*/ 	.word	0x000006b0


	//   ....[6]....
        /*03a8*/ 	.word	0x000018b0


	//   ....[7]....
        /*03ac*/ 	.word	0x00002560


	//   ....[8]....
        /*03b0*/ 	.word	0x00002e20


	//   ....[9]....
        /*03b4*/ 	.word	0x000039e0


	//   ....[10]....
        /*03b8*/ 	.word	0x00003a90


	//   ....[11]....
        /*03bc*/ 	.word	0x00003fb0


	//   ....[12]....
        /*03c0*/ 	.word	0x00004030


	//   ....[13]....
        /*03c4*/ 	.word	0x00006070


	//   ....[14]....
        /*03c8*/ 	.word	0x00006620


	//   ....[15]....
        /*03cc*/ 	.word	0x00007480


	//   ....[16]....
        /*03d0*/ 	.word	0x00007590


	//   ....[17]....
        /*03d4*/ 	.word	0x00007b50


	//   ....[18]....
        /*03d8*/ 	.word	0x00007bb0


	//   ....[19]....
        /*03dc*/ 	.word	0x0000a010


	//   ....[20]....
        /*03e0*/ 	.word	0x0000a030


	//   ....[21]....
        /*03e4*/ 	.word	0x0000a050


	//   ....[22]....
        /*03e8*/ 	.word	0x0000a070


	//   ....[23]....
        /*03ec*/ 	.word	0x0000beb0


	//   ....[24]....
        /*03f0*/ 	.word	0x0000c460


	//   ....[25]....
        /*03f4*/ 	.word	0x0000d2c0


	//   ....[26]....
        /*03f8*/ 	.word	0x0000d3d0


	//   ....[27]....
        /*03fc*/ 	.word	0x0000d980


	//   ....[28]....
        /*0400*/ 	.word	0x0000d9f0


	//   ....[29]....
        /*0404*/ 	.word	0x0000eaa0


	//   ....[30]....
        /*0408*/ 	.word	0x0000ead0


	//   ....[31]....
        /*040c*/ 	.word	0x0000eba0


	//   ....[32]....
        /*0410*/ 	.word	0x0000ebb0


	//   ....[33]....
        /*0414*/ 	.word	0x00010160


	//   ....[34]....
        /*0418*/ 	.word	0x00010190


	//   ....[35]....
        /*041c*/ 	.word	0x000101c0


	//   ....[36]....
        /*0420*/ 	.word	0x00010250


	//   ....[37]....
        /*0424*/ 	.word	0x00010900


	//   ....[38]....
        /*0428*/ 	.word	0x00010930


	//   ....[39]....
        /*042c*/ 	.word	0x00010a30


	//   ....[40]....
        /*0430*/ 	.word	0x00010a50


	//   ....[41]....
        /*0434*/ 	.word	0x00010b50


	//   ....[42]....
        /*0438*/ 	.word	0x00010b70


	//   ....[43]....
        /*043c*/ 	.word	0x00010c80


	//   ....[44]....
        /*0440*/ 	.word	0x00010ca0


	//   ....[45]....
        /*0444*/ 	.word	0x000113c0


	//   ....[46]....
        /*0448*/ 	.word	0x000113f0


	//   ....[47]....
        /*044c*/ 	.word	0x00011500


	//   ....[48]....
        /*0450*/ 	.word	0x00011520


	//   ....[49]....
        /*0454*/ 	.word	0x00011620


	//   ....[50]....
        /*0458*/ 	.word	0x00011640


	//   ....[51]....
        /*045c*/ 	.word	0x00011750


	//   ....[52]....
        /*0460*/ 	.word	0x00011770


	//   ....[53]....
        /*0464*/ 	.word	0x00011940


	//   ....[54]....
        /*0468*/ 	.word	0x000131b0


	//   ....[55]....
        /*046c*/ 	.word	0x000131d0


	//   ....[56]....
        /*0470*/ 	.word	0x000131e0


	//   ....[57]....
        /*0474*/ 	.word	0x00013220


	//   ....[58]....
        /*0478*/ 	.word	0x000132b0


	//   ....[59]....
        /*047c*/ 	.word	0x000132d0


	//   ....[60]....
        /*0480*/ 	.word	0x00013360


	//   ....[61]....
        /*0484*/ 	.word	0x00013380


	//   ....[62]....
        /*0488*/ 	.word	0x00013410


	//   ....[63]....
        /*048c*/ 	.word	0x00013430


	//   ....[64]....
        /*0490*/ 	.word	0x000134c0


	//   ....[65]....
        /*0494*/ 	.word	0x000134e0


	//   ....[66]....
        /*0498*/ 	.word	0x00013b20


	//   ....[67]....
        /*049c*/ 	.word	0x00013b40


	//   ....[68]....
        /*04a0*/ 	.word	0x00013b70


	//   ....[69]....
        /*04a4*/ 	.word	0x00013bb0


	//   ....[70]....
        /*04a8*/ 	.word	0x00013c30


	//   ....[71]....
        /*04ac*/ 	.word	0x00013c60


	//   ....[72]....
        /*04b0*/ 	.word	0x00013ce0


	//   ....[73]....
        /*04b4*/ 	.word	0x00013d10


	//   ....[74]....
        /*04b8*/ 	.word	0x00013d90


	//   ....[75]....
        /*04bc*/ 	.word	0x00013dc0


	//   ....[76]....
        /*04c0*/ 	.word	0x00013e40


	//   ....[77]....
        /*04c4*/ 	.word	0x00013e70


	//   ....[78]....
        /*04c8*/ 	.word	0x00013ef0


	//   ....[79]....
        /*04cc*/ 	.word	0x00013f20


	//   ....[80]....
        /*04d0*/ 	.word	0x00013fa0


	//   ....[81]....
        /*04d4*/ 	.word	0x00013fc0


	//   ....[82]....
        /*04d8*/ 	.word	0x000146e0


	//   ....[83]....
        /*04dc*/ 	.word	0x00014710


	//   ....[84]....
        /*04e0*/ 	.word	0x00014720


	//   ....[85]....
        /*04e4*/ 	.word	0x00014740


	//   ....[86]....
        /*04e8*/ 	.word	0x00014790


	//   ....[87]....
        /*04ec*/ 	.word	0x000147b0


	//   ....[88]....
        /*04f0*/ 	.word	0x00014810


	//   ....[89]....
        /*04f4*/ 	.word	0x00014830


	//   ....[90]....
        /*04f8*/ 	.word	0x00014880


	//   ....[91]....
        /*04fc*/ 	.word	0x000148a0


	//   ....[92]....
        /*0500*/ 	.word	0x000148f0


	//   ....[93]....
        /*0504*/ 	.word	0x00014910


	//   ....[94]....
        /*0508*/ 	.word	0x00014bb0


	//   ....[95]....
        /*050c*/ 	.word	0x00014bd0


	//   ....[96]....
        /*0510*/ 	.word	0x00014bf0


	//   ....[97]....
        /*0514*/ 	.word	0x00014c70


	//   ....[98]....
        /*0518*/ 	.word	0x00014c90


	//   ....[99]....
        /*051c*/ 	.word	0x00014d10


	//   ....[100]....
        /*0520*/ 	.word	0x00014d30


	//   ....[101]....
        /*0524*/ 	.word	0x00014db0


	//   ....[102]....
        /*0528*/ 	.word	0x00014dd0


	//   ....[103]....
        /*052c*/ 	.word	0x00014e50


	//   ....[104]....
        /*0530*/ 	.word	0x00014e70


	//   ....[105]....
        /*0534*/ 	.word	0x00014e80


	//   ....[106]....
        /*0538*/ 	.word	0x00015450


	//   ....[107]....
        /*053c*/ 	.word	0x00015470


	//   ....[108]....
        /*0540*/ 	.word	0x00015480


	//   ....[109]....
        /*0544*/ 	.word	0x000154a0


	//   ....[110]....
        /*0548*/ 	.word	0x00015540


	//   ....[111]....
        /*054c*/ 	.word	0x00015570


	//   ....[112]....
        /*0550*/ 	.word	0x000155e0


	//   ....[113]....
        /*0554*/ 	.word	0x00015610


	//   ....[114]....
        /*0558*/ 	.word	0x00015680


	//   ....[115]....
        /*055c*/ 	.word	0x000156b0


	//   ....[116]....
        /*0560*/ 	.word	0x00015720


	//   ....[117]....
        /*0564*/ 	.word	0x00015750


	//   ....[118]....
        /*0568*/ 	.word	0x00015a60


	//   ....[119]....
        /*056c*/ 	.word	0x00015c40


	//   ....[120]....
        /*0570*/ 	.word	0x000162b0


	//   ....[121]....
        /*0574*/ 	.word	0x00016390


	//   ....[122]....
        /*0578*/ 	.word	0x00016430


	//   ....[123]....
        /*057c*/ 	.word	0x000164b0


	//   ....[124]....
        /*0580*/ 	.word	0x00016570


	//   ....[125]....
        /*0584*/ 	.word	0x000165f0


	//   ....[126]....
        /*0588*/ 	.word	0x000166d0


	//   ....[127]....
        /*058c*/ 	.word	0x00016750


	//   ....[128]....
        /*0590*/ 	.word	0x00016830


	//   ....[129]....
        /*0594*/ 	.word	0x000168b0


	//   ....[130]....
        /*0598*/ 	.word	0x00016990


	//   ....[131]....
        /*059c*/ 	.word	0x00016a10


	//   ....[132]....
        /*05a0*/ 	.word	0x00016ae0


	//   ....[133]....
        /*05a4*/ 	.word	0x00016b70


	//   ....[134]....
        /*05a8*/ 	.word	0x00016be0


	//   ....[135]....
        /*05ac*/ 	.word	0x00016c60


	//   ....[136]....
        /*05b0*/ 	.word	0x00016d20


	//   ....[137]....
        /*05b4*/ 	.word	0x00016d90


	//   ....[138]....
        /*05b8*/ 	.word	0x00016e80


	//   ....[139]....
        /*05bc*/ 	.word	0x00016ef0


	//   ....[140]....
        /*05c0*/ 	.word	0x00016fe0


	//   ....[141]....
        /*05c4*/ 	.word	0x00017050


	//   ....[142]....
        /*05c8*/ 	.word	0x00017140


	//   ....[143]....
        /*05cc*/ 	.word	0x000171b0


	//   ....[144]....
        /*05d0*/ 	.word	0x000172a0


	//   ....[145]....
        /*05d4*/ 	.word	0x00017310


	//   ....[146]....
        /*05d8*/ 	.word	0x00017400


	//   ....[147]....
        /*05dc*/ 	.word	0x00017470


	//   ....[148]....
        /*05e0*/ 	.word	0x00017540


	//   ....[149]....
        /*05e4*/ 	.word	0x00017670


	//   ....[150]....
        /*05e8*/ 	.word	0x00017710


	//   ....[151]....
        /*05ec*/ 	.word	0x00017780


	//   ....[152]....
        /*05f0*/ 	.word	0x00017840


	//   ....[153]....
        /*05f4*/ 	.word	0x000178a0


	//   ....[154]....
        /*05f8*/ 	.word	0x00017960


	//   ....[155]....
        /*05fc*/ 	.word	0x000179c0


	//   ....[156]....
        /*0600*/ 	.word	0x00017a80


	//   ....[157]....
        /*0604*/ 	.word	0x00017ae0


	//   ....[158]....
        /*0608*/ 	.word	0x00017ba0


	//   ....[159]....
        /*060c*/ 	.word	0x00017c00


	//   ....[160]....
        /*0610*/ 	.word	0x00017cc0


	//   ....[161]....
        /*0614*/ 	.word	0x00017da0


	//   ....[162]....
        /*0618*/ 	.word	0x00017e40


	//   ....[163]....
        /*061c*/ 	.word	0x00017ea0


	//   ....[164]....
        /*0620*/ 	.word	0x00017f90


	//   ....[165]....
        /*0624*/ 	.word	0x00017ff0


	//   ....[166]....
        /*0628*/ 	.word	0x000180e0


	//   ....[167]....
        /*062c*/ 	.word	0x00018140


	//   ....[168]....
        /*0630*/ 	.word	0x00018230


	//   ....[169]....
        /*0634*/ 	.word	0x00018290


	//   ....[170]....
        /*0638*/ 	.word	0x00018380


	//   ....[171]....
        /*063c*/ 	.word	0x000183e0


	//   ....[172]....
        /*0640*/ 	.word	0x000184a0


	//   ....[173]....
        /*0644*/ 	.word	0x000185e0


	//   ....[174]....
        /*0648*/ 	.word	0x00018680


	//   ....[175]....
        /*064c*/ 	.word	0x000186e0


	//   ....[176]....
        /*0650*/ 	.word	0x000187b0


	//   ....[177]....
        /*0654*/ 	.word	0x00018870


	//   ....[178]....
        /*0658*/ 	.word	0x00018930


	//   ....[179]....
        /*065c*/ 	.word	0x000189f0


	//   ....[180]....
        /*0660*/ 	.word	0x00018ab0


	//   ....[181]....
        /*0664*/ 	.word	0x00018b70


	//   ....[182]....
        /*0668*/ 	.word	0x00018c30


	//   ....[183]....
        /*066c*/ 	.word	0x00018cf0


	//   ....[184]....
        /*0670*/ 	.word	0x00018db0


	//   ....[185]....
        /*0674*/ 	.word	0x00018ea0


	//   ....[186]....
        /*0678*/ 	.word	0x00018fc0


	//----- nvinfo : EIATTR_REG_RECONFIG
	.align		4
.L_677:
        /*067c*/ 	.byte	0x01, 0x54
	.zero		2


	//----- nvinfo : EIATTR_SYSCALL_OFFSETS
	.align		4
        /*0680*/ 	.byte	0x04, 0x46
        /*0682*/ 	.short	(.L_679 - .L_678)


	//   ....[0]....
.L_678:
        /*0684*/ 	.word	0x00001a90


	//   ....[1]....
        /*0688*/ 	.word	0x00012830


	//   ....[2]....
        /*068c*/ 	.word	0x00012980


	//   ....[3]....
        /*0690*/ 	.word	0x00012a70


	//   ....[4]....
        /*0694*/ 	.word	0x000137e0


	//----- nvinfo : EIATTR_MBARRIER_INSTR_OFFSETS
	.align		4
.L_679:
        /*0698*/ 	.byte	0x04, 0x39
        /*069a*/ 	.short	(.L_681 - .L_680)


	//   ....[0]....
.L_680:
        /*069c*/ 	.word	0x00000180
        /*06a0*/ 	.word	0x000000ff
        /*06a4*/ 	.word	0x00030800
        /*06a8*/ 	.short	0x0100
        /*06aa*/ 	.byte	0x08
	.zero		1


	//   ....[1]....
        /*06ac*/ 	.word	0x00000190
        /*06b0*/ 	.word	0x000000ff
        /*06b4*/ 	.word	0x00030820
        /*06b8*/ 	.short	0x0100
        /*06ba*/ 	.byte	0x08
	.zero		1


	//   ....[2]....
        /*06bc*/ 	.word	0x00000280
        /*06c0*/ 	.word	0x000000ff
        /*06c4*/ 	.word	0x00030830
        /*06c8*/ 	.short	0x0100
        /*06ca*/ 	.byte	0x08
	.zero		1


	//   ....[3]....
        /*06cc*/ 	.word	0x00000290
        /*06d0*/ 	.word	0x000000ff
        /*06d4*/ 	.word	0x00030840
        /*06d8*/ 	.short	0x0100
        /*06da*/ 	.byte	0x08
	.zero		1


	//   ....[4]....
        /*06dc*/ 	.word	0x000002a0
        /*06e0*/ 	.word	0x000000ff
        /*06e4*/ 	.word	0x00030838
        /*06e8*/ 	.short	0x0100
        /*06ea*/ 	.byte	0x08
	.zero		1


	//   ....[5]....
        /*06ec*/ 	.word	0x000002b0
        /*06f0*/ 	.word	0x000000ff
        /*06f4*/ 	.word	0x00030848
        /*06f8*/ 	.short	0x0100
        /*06fa*/ 	.byte	0x08
	.zero		1


	//   ....[6]....
        /*06fc*/ 	.word	0x000003e0
        /*0700*/ 	.word	0x000000ff
        /*0704*/ 	.word	0x00030850
        /*0708*/ 	.short	0x0100
        /*070a*/ 	.byte	0x08
	.zero		1


	//   ....[7]....
        /*070c*/ 	.word	0x000003f0
        /*0710*/ 	.word	0x000000ff
        /*0714*/ 	.word	0x00030860
        /*0718*/ 	.short	0x0100
        /*071a*/ 	.byte	0x08
	.zero		1


	//   ....[8]....
        /*071c*/ 	.word	0x00000400
        /*0720*/ 	.word	0x000000ff
        /*0724*/ 	.word	0x00030858
        /*0728*/ 	.short	0x0100
        /*072a*/ 	.byte	0x08
	.zero		1


	//   ....[9]....
        /*072c*/ 	.word	0x00000410
        /*0730*/ 	.word	0x000000ff
        /*0734*/ 	.word	0x00030868
        /*0738*/ 	.short	0x0100
        /*073a*/ 	.byte	0x08
	.zero		1


	//   ....[10]....
        /*073c*/ 	.word	0x00000500
        /*0740*/ 	.word	0x000000ff
        /*0744*/ 	.word	0x00030870
        /*0748*/ 	.short	0x0100
        /*074a*/ 	.byte	0x06
	.zero		1


	//   ....[11]....
        /*074c*/ 	.word	0x00000510
        /*0750*/ 	.word	0x000000ff
        /*0754*/ 	.word	0x00030880
        /*0758*/ 	.short	0x0100
        /*075a*/ 	.byte	0x06
	.zero		1


	//   ....[12]....
        /*075c*/ 	.word	0x00000520
        /*0760*/ 	.word	0x000000ff
        /*0764*/ 	.word	0x00030878
        /*0768*/ 	.short	0x0100
        /*076a*/ 	.byte	0x06
	.zero		1


	//   ....[13]....
        /*076c*/ 	.word	0x00000530
        /*0770*/ 	.word	0x000000ff
        /*0774*/ 	.word	0x00030888
        /*0778*/ 	.short	0x0100
        /*077a*/ 	.byte	0x06
	.zero		1


	//   ....[14]....
        /*077c*/ 	.word	0x00000660
        /*0780*/ 	.word	0x000000ff
        /*0784*/ 	.word	0x00030890
        /*0788*/ 	.short	0x0100
        /*078a*/ 	.byte	0x08
	.zero		1


	//   ....[15]....
        /*078c*/ 	.word	0x00000670
        /*0790*/ 	.word	0x000000ff
        /*0794*/ 	.word	0x000308a0
        /*0798*/ 	.short	0x0100
        /*079a*/ 	.byte	0x08
	.zero		1


	//   ....[16]....
        /*079c*/ 	.word	0x00000680
        /*07a0*/ 	.word	0x000000ff
        /*07a4*/ 	.word	0x00030898
        /*07a8*/ 	.short	0x0100
        /*07aa*/ 	.byte	0x08
	.zero		1


	//   ....[17]....
        /*07ac*/ 	.word	0x00000690
        /*07b0*/ 	.word	0x000000ff
        /*07b4*/ 	.word	0x000308a8
        /*07b8*/ 	.short	0x0100
        /*07ba*/ 	.byte	0x08
	.zero		1


	//   ....[18]....
        /*07bc*/ 	.word	0x000007d0
        /*07c0*/ 	.word	0x000000ff
        /*07c4*/ 	.word	0x000308b0
        /*07c8*/ 	.short	0x0100
        /*07ca*/ 	.byte	0x08
	.zero		1


	//   ....[19]....
        /*07cc*/ 	.word	0x000007e0
        /*07d0*/ 	.word	0x000000ff
        /*07d4*/ 	.word	0x000308c0
        /*07d8*/ 	.short	0x0100
        /*07da*/ 	.byte	0x08
	.zero		1


	//   ....[20]....
        /*07dc*/ 	.word	0x000007f0
        /*07e0*/ 	.word	0x000000ff
        /*07e4*/ 	.word	0x000308b8
        /*07e8*/ 	.short	0x0100
        /*07ea*/ 	.byte	0x08
	.zero		1


	//   ....[21]....
        /*07ec*/ 	.word	0x00000800
        /*07f0*/ 	.word	0x000000ff
        /*07f4*/ 	.word	0x000308c8
        /*07f8*/ 	.short	0x0100
        /*07fa*/ 	.byte	0x08
	.zero		1


	//   ....[22]....
        /*07fc*/ 	.word	0x00001b30
        /*0800*/ 	.word	0x000000ff
        /*0804*/ 	.word	0x00030800
        /*0808*/ 	.short	0x010a
        /*080a*/ 	.byte	0x28
	.zero		1


	//   ....[23]....
        /*080c*/ 	.word	0x00001bb0
        /*0810*/ 	.word	0x0000000d
        /*0814*/ 	.word	0x00030830
        /*0818*/ 	.short	0x010a
        /*081a*/ 	.byte	0x3f
	.zero		1


	//   ....[24]....
        /*081c*/ 	.word	0x00001bf0
        /*0820*/ 	.word	0x0000000d
        /*0824*/ 	.word	0x00030830
        /*0828*/ 	.short	0x010a
        /*082a*/ 	.byte	0x3f
	.zero		1


	//   ....[25]....
        /*082c*/ 	.word	0x00002670
        /*0830*/ 	.word	0x000000ff
        /*0834*/ 	.word	0x00000000
        /*0838*/ 	.short	0x0101
        /*083a*/ 	.byte	0x04
	.zero		1


	//   ....[26]....
        /*083c*/ 	.word	0x00004f80
        /*0840*/ 	.word	0x000000ff
        /*0844*/ 	.word	0x00030830
        /*0848*/ 	.short	0x010a
        /*084a*/ 	.byte	0x07
	.zero		1


	//   ....[27]....
        /*084c*/ 	.word	0x00004fc0
        /*0850*/ 	.word	0x000000ff
        /*0854*/ 	.word	0x00030830
        /*0858*/ 	.short	0x010a
        /*085a*/ 	.byte	0x07
	.zero		1


	//   ....[28]....
        /*085c*/ 	.word	0x00005aa0
        /*0860*/ 	.word	0x000000ff
        /*0864*/ 	.word	0x00030850
        /*0868*/ 	.short	0x010a
        /*086a*/ 	.byte	0x06
	.zero		1


	//   ....[29]....
        /*086c*/ 	.word	0x00005ae0
        /*0870*/ 	.word	0x000000ff
        /*0874*/ 	.word	0x00030850
        /*0878*/ 	.short	0x010a
        /*087a*/ 	.byte	0x06
	.zero		1


	//   ....[30]....
        /*087c*/ 	.word	0x00006190
        /*0880*/ 	.word	0x000000ff
        /*0884*/ 	.word	0x00000000
        /*0888*/ 	.short	0x0101
        /*088a*/ 	.byte	0x07
	.zero		1


	//   ....[31]....
        /*088c*/ 	.word	0x00008410
        /*0890*/ 	.word	0x000000ff
        /*0894*/ 	.word	0x00000000
        /*0898*/ 	.short	0x0101
        /*089a*/ 	.byte	0x06
	.zero		1


	//   ....[32]....
        /*089c*/ 	.word	0x00008910
        /*08a0*/ 	.word	0x000000ff
        /*08a4*/ 	.word	0x00030830
        /*08a8*/ 	.short	0x010a
        /*08aa*/ 	.byte	0x07
	.zero		1


	//   ....[33]....
        /*08ac*/ 	.word	0x00008950
        /*08b0*/ 	.word	0x000000ff
        /*08b4*/ 	.word	0x00030830
        /*08b8*/ 	.short	0x010a
        /*08ba*/ 	.byte	0x07
	.zero		1


	//   ....[34]....
        /*08bc*/ 	.word	0x00009430
        /*08c0*/ 	.word	0x000000ff
        /*08c4*/ 	.word	0x00030850
        /*08c8*/ 	.short	0x010a
        /*08ca*/ 	.byte	0x06
	.zero		1


	//   ....[35]....
        /*08cc*/ 	.word	0x00009470
        /*08d0*/ 	.word	0x000000ff
        /*08d4*/ 	.word	0x00030850
        /*08d8*/ 	.short	0x010a
        /*08da*/ 	.byte	0x06
	.zero		1


	//   ....[36]....
        /*08dc*/ 	.word	0x00009b00
        /*08e0*/ 	.word	0x000000ff
        /*08e4*/ 	.word	0x00000000
        /*08e8*/ 	.short	0x0101
        /*08ea*/ 	.byte	0x07
	.zero		1


	//   ....[37]....
        /*08ec*/ 	.word	0x0000ab00
        /*08f0*/ 	.word	0x000000ff
        /*08f4*/ 	.word	0x00000000
        /*08f8*/ 	.short	0x0101
        /*08fa*/ 	.byte	0x06
	.zero		1


	//   ....[38]....
        /*08fc*/ 	.word	0x0000adc0
        /*0900*/ 	.word	0x000000ff
        /*0904*/ 	.word	0x00030830
        /*0908*/ 	.short	0x010a
        /*090a*/ 	.byte	0x06
	.zero		1


	//   ....[39]....
        /*090c*/ 	.word	0x0000ae00
        /*0910*/ 	.word	0x000000ff
        /*0914*/ 	.word	0x00030830
        /*0918*/ 	.short	0x010a
        /*091a*/ 	.byte	0x06
	.zero		1


	//   ....[40]....
        /*091c*/ 	.word	0x0000b8e0
        /*0920*/ 	.word	0x000000ff
        /*0924*/ 	.word	0x00030850
        /*0928*/ 	.short	0x010a
        /*092a*/ 	.byte	0x0a
	.zero		1


	//   ....[41]....
        /*092c*/ 	.word	0x0000b920
        /*0930*/ 	.word	0x000000ff
        /*0934*/ 	.word	0x00030850
        /*0938*/ 	.short	0x010a
        /*093a*/ 	.byte	0x0a
	.zero		1


	//   ....[42]....
        /*093c*/ 	.word	0x0000bf80
        /*0940*/ 	.word	0x000000ff
        /*0944*/ 	.word	0x00000000
        /*0948*/ 	.short	0x0101
        /*094a*/ 	.byte	0x04
	.zero		1


	//   ....[43]....
        /*094c*/ 	.word	0x0000e250
        /*0950*/ 	.word	0x000000ff
        /*0954*/ 	.word	0x00000000
        /*0958*/ 	.short	0x0101
        /*095a*/ 	.byte	0x0a
	.zero		1


	//   ....[44]....
        /*095c*/ 	.word	0x0000ea10
        /*0960*/ 	.word	0x000000ff
        /*0964*/ 	.word	0x00030850
        /*0968*/ 	.short	0x010a
        /*096a*/ 	.byte	0x05
	.zero		1


	//   ....[45]....
        /*096c*/ 	.word	0x0000ea50
        /*0970*/ 	.word	0x000000ff
        /*0974*/ 	.word	0x00030850
        /*0978*/ 	.short	0x010a
        /*097a*/ 	.byte	0x05
	.zero		1


	//   ....[46]....
        /*097c*/ 	.word	0x0000ef50
        /*0980*/ 	.word	0x000000ff
        /*0984*/ 	.word	0x00000000
        /*0988*/ 	.short	0x0101
        /*098a*/ 	.byte	0x04
	.zero		1


	//   ....[47]....
        /*098c*/ 	.word	0x000108f0
        /*0990*/ 	.word	0x00000011
        /*0994*/ 	.word	0x00000000
        /*0998*/ 	.short	0x0101
        /*099a*/ 	.byte	0x3f
	.zero		1


	//   ....[48]....
        /*099c*/ 	.word	0x00012fc0
        /*09a0*/ 	.word	0x00000000
        /*09a4*/ 	.word	0x00030840
        /*09a8*/ 	.short	0x010a
        /*09aa*/ 	.byte	0x3f
	.zero		1


	//   ....[49]....
        /*09ac*/ 	.word	0x000135d0
        /*09b0*/ 	.word	0x00000000
        /*09b4*/ 	.word	0x00030830
        /*09b8*/ 	.short	0x0107
        /*09ba*/ 	.byte	0x3f
	.zero		1


	//   ....[50]....
        /*09bc*/ 	.word	0x00013680
        /*09c0*/ 	.word	0x00000000
        /*09c4*/ 	.word	0x00030830
        /*09c8*/ 	.short	0x0101
        /*09ca*/ 	.byte	0x3f
	.zero		1


	//   ....[51]....
        /*09cc*/ 	.word	0x000140b0
        /*09d0*/ 	.word	0x00000011
        /*09d4*/ 	.word	0x00030800
        /*09d8*/ 	.short	0x0107
        /*09da*/ 	.byte	0x3f
	.zero		1


	//   ....[52]....
        /*09dc*/ 	.word	0x000141a0
        /*09e0*/ 	.word	0x00000011
        /*09e4*/ 	.word	0x00030800
        /*09e8*/ 	.short	0x0101
        /*09ea*/ 	.byte	0x3f
	.zero		1


	//   ....[53]....
        /*09ec*/ 	.word	0x000141c0
        /*09f0*/ 	.word	0x00000011
        /*09f4*/ 	.word	0x00030820
        /*09f8*/ 	.short	0x010a
        /*09fa*/ 	.byte	0x3f
	.zero		1


	//   ....[54]....
        /*09fc*/ 	.word	0x00014510
        /*0a00*/ 	.word	0x00000006
        /*0a04*/ 	.word	0x00030840
        /*0a08*/ 	.short	0x010a
        /*0a0a*/ 	.byte	0x3f
	.zero		1


	//   ....[55]....
        /*0a0c*/ 	.word	0x000149e0
        /*0a10*/ 	.word	0x00000006
        /*0a14*/ 	.word	0x00030830
        /*0a18*/ 	.short	0x0107
        /*0a1a*/ 	.byte	0x3f
	.zero		1


	//   ....[56]....
        /*0a1c*/ 	.word	0x00014a90
        /*0a20*/ 	.word	0x00000006
        /*0a24*/ 	.word	0x00030830
        /*0a28*/ 	.short	0x0101
        /*0a2a*/ 	.byte	0x3f
	.zero		1


	//   ....[57]....
        /*0a2c*/ 	.word	0x00014af0
        /*0a30*/ 	.word	0x00000006
        /*0a34*/ 	.word	0x00030860
        /*0a38*/ 	.short	0x010a
        /*0a3a*/ 	.byte	0x3f
	.zero		1


	//   ....[58]....
        /*0a3c*/ 	.word	0x00015050
        /*0a40*/ 	.word	0x00000006
        /*0a44*/ 	.word	0x00030850
        /*0a48*/ 	.short	0x0107
        /*0a4a*/ 	.byte	0x3f
	.zero		1


	//   ....[59]....
        /*0a4c*/ 	.word	0x000151a0
        /*0a50*/ 	.word	0x00000006
        /*0a54*/ 	.word	0x00030850
        /*0a58*/ 	.short	0x0101
        /*0a5a*/ 	.byte	0x3f
	.zero		1


	//   ....[60]....
        /*0a5c*/ 	.word	0x000153a0
        /*0a60*/ 	.word	0x00000004
        /*0a64*/ 	.word	0x00030860
        /*0a68*/ 	.short	0x010a
        /*0a6a*/ 	.byte	0x3f
	.zero		1


	//   ....[61]....
        /*0a6c*/ 	.word	0x00015870
        /*0a70*/ 	.word	0x00000004
        /*0a74*/ 	.word	0x00030850
        /*0a78*/ 	.short	0x0107
        /*0a7a*/ 	.byte	0x3f
	.zero		1


	//   ....[62]....
        /*0a7c*/ 	.word	0x00015920
        /*0a80*/ 	.word	0x00000004
        /*0a84*/ 	.word	0x00030850
        /*0a88*/ 	.short	0x0101
        /*0a8a*/ 	.byte	0x3f
	.zero		1


	//   ....[63]....
        /*0a8c*/ 	.word	0x00015bc0
        /*0a90*/ 	.word	0x00000004
        /*0a94*/ 	.word	0x00030820
        /*0a98*/ 	.short	0x010a
        /*0a9a*/ 	.byte	0x3f
	.zero		1


	//   ....[64]....
        /*0a9c*/ 	.word	0x00015d60
        /*0aa0*/ 	.word	0x00000005
        /*0aa4*/ 	.word	0x00030840
        /*0aa8*/ 	.short	0x010a
        /*0aaa*/ 	.byte	0x3f
	.zero		1


	//   ....[65]....
        /*0aac*/ 	.word	0x00015e00
        /*0ab0*/ 	.word	0x00000017
        /*0ab4*/ 	.word	0x00030840
        /*0ab8*/ 	.short	0x010a
        /*0aba*/ 	.byte	0x3f
	.zero		1


	//   ....[66]....
        /*0abc*/ 	.word	0x00015e40
        /*0ac0*/ 	.word	0x00000005
        /*0ac4*/ 	.word	0x00030860
        /*0ac8*/ 	.short	0x010a
        /*0aca*/ 	.byte	0x3f
	.zero		1


	//   ....[67]....
        /*0acc*/ 	.word	0x00015e80
        /*0ad0*/ 	.word	0x00000017
        /*0ad4*/ 	.word	0x00030860
        /*0ad8*/ 	.short	0x010a
        /*0ada*/ 	.byte	0x3f
	.zero		1


	//   ....[68]....
        /*0adc*/ 	.word	0x00015ef0
        /*0ae0*/ 	.word	0x00000003
        /*0ae4*/ 	.word	0x00030800
        /*0ae8*/ 	.short	0x010a
        /*0aea*/ 	.byte	0x3f
	.zero		1


	//   ....[69]....
        /*0aec*/ 	.word	0x00015f40
        /*0af0*/ 	.word	0x0000000d
        /*0af4*/ 	.word	0x00030830
        /*0af8*/ 	.short	0x010a
        /*0afa*/ 	.byte	0x3f
	.zero		1


	//   ....[70]....
        /*0afc*/ 	.word	0x00015fa0
        /*0b00*/ 	.word	0x0000000a
        /*0b04*/ 	.word	0x00030830
        /*0b08*/ 	.short	0x010a
        /*0b0a*/ 	.byte	0x3f
	.zero		1


	//   ....[71]....
        /*0b0c*/ 	.word	0x00016000
        /*0b10*/ 	.word	0x00000009
        /*0b14*/ 	.word	0x00030850
        /*0b18*/ 	.short	0x010a
        /*0b1a*/ 	.byte	0x3f
	.zero		1


	//   ....[72]....
        /*0b1c*/ 	.word	0x00016060
        /*0b20*/ 	.word	0x0000000a
        /*0b24*/ 	.word	0x00030830
        /*0b28*/ 	.short	0x010a
        /*0b2a*/ 	.byte	0x3f
	.zero		1


	//   ....[73]....
        /*0b2c*/ 	.word	0x000160c0
        /*0b30*/ 	.word	0x00000009
        /*0b34*/ 	.word	0x00030850
        /*0b38*/ 	.short	0x010a
        /*0b3a*/ 	.byte	0x3f
	.zero		1


	//   ....[74]....
        /*0b3c*/ 	.word	0x00016120
        /*0b40*/ 	.word	0x0000000a
        /*0b44*/ 	.word	0x00030830
        /*0b48*/ 	.short	0x010a
        /*0b4a*/ 	.byte	0x3f
	.zero		1


	//   ....[75]....
        /*0b4c*/ 	.word	0x00016180
        /*0b50*/ 	.word	0x00000009
        /*0b54*/ 	.word	0x00030850
        /*0b58*/ 	.short	0x010a
        /*0b5a*/ 	.byte	0x3f
	.zero		1


	//   ....[76]....
        /*0b5c*/ 	.word	0x000161e0
        /*0b60*/ 	.word	0x00000005
        /*0b64*/ 	.word	0x00030850
        /*0b68*/ 	.short	0x010a
        /*0b6a*/ 	.byte	0x3f
	.zero		1


	//   ....[77]....
        /*0b6c*/ 	.word	0x000162e0
        /*0b70*/ 	.word	0x00000000
        /*0b74*/ 	.word	0x00030840
        /*0b78*/ 	.short	0x010a
        /*0b7a*/ 	.byte	0x3f
	.zero		1


	//   ....[78]....
        /*0b7c*/ 	.word	0x00017570
        /*0b80*/ 	.word	0x00000011
        /*0b84*/ 	.word	0x00030820
        /*0b88*/ 	.short	0x010a
        /*0b8a*/ 	.byte	0x3f
	.zero		1


	//   ....[79]....
        /*0b8c*/ 	.word	0x000175c0
        /*0b90*/ 	.word	0x00000006
        /*0b94*/ 	.word	0x00030840
        /*0b98*/ 	.short	0x010a
        /*0b9a*/ 	.byte	0x3f
	.zero		1


	//   ....[80]....
        /*0b9c*/ 	.word	0x00017cf0
        /*0ba0*/ 	.word	0x00000006
        /*0ba4*/ 	.word	0x00030860
        /*0ba8*/ 	.short	0x010a
        /*0baa*/ 	.byte	0x3f
	.zero		1


	//   ....[81]....
        /*0bac*/ 	.word	0x00018530
        /*0bb0*/ 	.word	0x00000004
        /*0bb4*/ 	.word	0x00030860
        /*0bb8*/ 	.short	0x010a
        /*0bba*/ 	.byte	0x3f
	.zero		1


	//   ....[82]....
        /*0bbc*/ 	.word	0x00018ee0
        /*0bc0*/ 	.word	0x00000004
        /*0bc4*/ 	.word	0x00030820
        /*0bc8*/ 	.short	0x010a
        /*0bca*/ 	.byte	0x3f
	.zero		1


	//   ....[83]....
        /*0bcc*/ 	.word	0x00019080
        /*0bd0*/ 	.word	0x00000005
        /*0bd4*/ 	.word	0x00030840
        /*0bd8*/ 	.short	0x010a
        /*0bda*/ 	.byte	0x3f
	.zero		1


	//   ....[84]....
        /*0bdc*/ 	.word	0x000190d0
        /*0be0*/ 	.word	0x00000017
        /*0be4*/ 	.word	0x00030840
        /*0be8*/ 	.short	0x010a
        /*0bea*/ 	.byte	0x3f
	.zero		1


	//   ....[85]....
        /*0bec*/ 	.word	0x00019120
        /*0bf0*/ 	.word	0x00000005
        /*0bf4*/ 	.word	0x00030860
        /*0bf8*/ 	.short	0x010a
        /*0bfa*/ 	.byte	0x3f
	.zero		1


	//----- nvinfo : EIATTR_NUM_MBARRIERS
	.align		4
.L_681:
        /*0bfc*/ 	.byte	0x03, 0x38
        /*0bfe*/ 	.short	0x0016


	//----- nvinfo : EIATTR_EXIT_INSTR_OFFSETS
	.align		4
        /*0c00*/ 	.byte	0x04, 0x1c
        /*0c02*/ 	.short	(.L_683 - .L_682)


	//   ....[0]....
.L_682:
        /*0c04*/ 	.word	0x00000950


	//   ....[1]....
        /*0c08*/ 	.word	0x000118b0


	//   ....[2]....
        /*0c0c*/ 	.word	0x00015ed0


	//----- nvinfo : EIATTR_MAX_THREADS
	.align		4
.L_683:
        /*0c10*/ 	.byte	0x04, 0x05
        /*0c12*/ 	.short	(.L_685 - .L_684)
.L_684:
        /*0c14*/ 	.word	0x00000180
        /*0c18*/ 	.word	0x00000001
        /*0c1c*/ 	.word	0x00000001


	//----- nvinfo : EIATTR_CRS_STACK_SIZE
	.align		4
.L_685:
        /*0c20*/ 	.byte	0x04, 0x1e
        /*0c22*/ 	.short	(.L_687 - .L_686)
.L_686:
        /*0c24*/ 	.word	0x00000000


	//----- nvinfo : EIATTR_CBANK_PARAM_SIZE
	.align		4
.L_687:
        /*0c28*/ 	.byte	0x03, 0x19
        /*0c2a*/ 	.short	0x0af0


	//----- nvinfo : EIATTR_PARAM_CBANK
	.align		4
        /*0c2c*/ 	.byte	0x04, 0x0a
        /*0c2e*/ 	.short	(.L_689 - .L_688)
	.align		4
.L_688:
        /*0c30*/ 	.word	index@(.nv.constant0._ZN7cutlass13device_kernelIN5flash11enable_sm90INS1_16FlashAttnFwdSm90INS1_25CollectiveMainloopFwdSm90ILi2EN4cute5tupleIJNS5_1CILi1EEES8_S8_EEENS6_IJNS7_ILi128EEENS7_ILi96EEENS7_ILi192EEEEEELi192ENS_10bfloat16_tEfNS_4arch4Sm90ELb0ELb1ELb1ELb0ELb1ELb0ELb0ELb1ELb1ELb1ELb0ELb0EEENS1_21CollectiveEpilogueFwdINS6_IJSA_SC_SB_EEES9_SE_SG_Li256ELb0ELb1ELb0ELb0EEENS1_30DynamicPersistentTileSchedulerILi256ELi128ELb0ELb1ELb1EEEEEEEEEvNT_6ParamsE)
        /*0c34*/ 	.short	0x0210
        /*0c36*/ 	.short	0x0af0


	//----- nvinfo : EIATTR_SW_WAR
	.align		4
.L_689:
        /*0c38*/ 	.byte	0x04, 0x36
        /*0c3a*/ 	.short	(.L_691 - .L_690)
.L_690:
        /*0c3c*/ 	.word	0x00000008
.L_691:


//--------------------- .nv.info._ZN7cutlass13device_kernelIN5flash11enable_sm90INS1_16FlashAttnFwdSm90INS1_25CollectiveMainloopFwdSm90ILi2EN4cute5tupleIJNS5_1CILi1EEES8_S8_EEENS6_IJNS7_ILi128EEENS7_ILi96EEENS7_ILi192EEEEEELi192ENS_10bfloat16_tEfNS_4arch4Sm90ELb0ELb1ELb1ELb1ELb1ELb0ELb0ELb1ELb1ELb1ELb0ELb0EEENS1_21CollectiveEpilogueFwdINS6_IJSA_SC_SB_EEES9_SE_SG_Li256ELb1ELb1ELb0ELb0EEENS1_36VarlenDynamicPersistentTileSchedulerILi128ELi96ELi256ELi128ELb0ELb1ELb1ELb1ELb0ELb1EEEEEEEEEvNT_6ParamsE --------------------------
	.section	.nv.info._ZN7cutlass13device_kernelIN5flash11enable_sm90INS1_16FlashAttnFwdSm90INS1_25CollectiveMainloopFwdSm90ILi2EN4cute5tupleIJNS5_1CILi1EEES8_S8_EEENS6_IJNS7_ILi128EEENS7_ILi96EEENS7_ILi192EEEEEELi192ENS_10bfloat16_tEfNS_4arch4Sm90ELb0ELb1ELb1ELb1ELb1ELb0ELb0ELb1ELb1ELb1ELb0ELb0EEENS1_21CollectiveEpilogueFwdINS6_IJSA_SC_SB_EEES9_SE_SG_Li256ELb1ELb1ELb0ELb0EEENS1_36VarlenDynamicPersistentTileSchedulerILi128ELi96ELi256ELi128ELb0ELb1ELb1ELb1ELb0ELb1EEEEEEEEEvNT_6ParamsE,"",@"SHT_CUDA_INFO"
	.sectionflags	@""
	.align	4


	//----- nvinfo : EIATTR_CUDA_API_VERSION
	.align		4
        /*0000*/ 	.byte	0x04, 0x37
        /*0002*/ 	.short	(.L_693 - .L_692)
.L_692:
        /*0004*/ 	.word	0x00000082


	//----- nvinfo : EIATTR_KPARAM_INFO
	.align		4
.L_693:
        /*0008*/ 	.byte	0x04, 0x17
        /*000a*/ 	.short	(.L_695 - .L_694)
.L_694:
        /*000c*/ 	.word	0x00000000
        /*0010*/ 	.short	0x0000
        /*0012*/ 	.short	0x0070
        /*0014*/ 	.byte	0x00, 0xf0, 0x01, 0x2a


	//----- nvinfo : EIATTR_SPARSE_MMA_MASK
	.align		4
.L_695:
        /*0018*/ 	.byte	0x03, 0x50
        /*001a*/ 	.short	0x0000


	//----- nvinfo : EIATTR_MAXREG_COUNT
	.align		4
        /*001c*/ 	.byte	0x03, 0x1b
        /*001e*/ 	.short	0x00a8


	//----- nvinfo : EIATTR_NUM_BARRIERS
	.align		4
        /*0020*/ 	.byte	0x02, 0x4c
        /*0022*/ 	.byte	0x09
	.zero		1


	//----- nvinfo : EIATTR_EXTERNS
	.align		4
        /*0024*/ 	.byte	0x04, 0x0f
        /*0026*/ 	.short	(.L_697 - .L_696)


	//   ....[0]....
	.align		4
.L_696:
        /*0028*/ 	.word	index@(__assertfail)


	//----- nvinfo : EIATTR_ANNOTATIONS
	.align		4
.L_697:
        /*002c*/ 	.byte	0x04, 0x55
        /*002e*/ 	.short	(.L_699 - .L_698)


	//   ....[0]....
.L_698:
        /* <DEDUP_REMOVED lines=17> */


	//----- nvinfo : EIATTR_MERCURY_ISA_VERSION
	.align		4
.L_699:
        /*0130*/ 	.byte	0x03, 0x5f
        /*0132*/ 	.short	0x0101


	//----- nvinfo : EIATTR_UNUSED_LOAD_BYTE_OFFSET
	.align		4
        /*0134*/ 	.byte	0x04, 0x44
        /*0136*/ 	.short	(.L_701 - .L_700)


	//   ....[0]....
.L_700:
        /*0138*/ 	.word	0x00000920
        /*013c*/ 	.word	0x0000fff0


	//   ....[1]....
        /*0140*/ 	.word	0x0000f3b0
        /*0144*/ 	.word	0x0000fff0


	//----- nvinfo : EIATTR_INT_WARP_WIDE_INSTR_OFFSETS
	.align		4
.L_701:
        /*0148*/ 	.byte	0x04, 0x31
        /*014a*/ 	.short	(.L_703 - .L_702)


	//   ....[0]....
.L_702:
        /*014c*/ 	.word	0x000000c0


	//   ....[1]....
        /*0150*/ 	.word	0x000000d0


	//   ....[2]....
        /*0154*/ 	.word	0x00000170


	//   ....[3]....
        /*0158*/ 	.word	0x00012f00


	//   ....[4]....
        /*015c*/ 	.word	0x00012f90


	//   ....[5]....
        /*0160*/ 	.word	0x00015e40


	//   ....[6]....
        /*0164*/ 	.word	0x00015ed0


	//----- nvinfo : EIATTR_COOP_GROUP_MASK_REGIDS
	.align		4
.L_703:
        /*0168*/ 	.byte	0x04, 0x29
        /*016a*/ 	.short	(.L_705 - .L_704)


	//   ....[0]....
.L_704:
        /*016c*/ 	.word	0xffffffff


	//   ....[1]....
        /*0170*/ 	.word	0xffffffff


	//   ....[2]....
        /*0174*/ 	.word	0xffffffff


	//   ....[3]....
        /*0178*/ 	.word	0xffffffff


	//   ....[4]....
        /*017c*/ 	.word	0xffffffff


	//   ....[5]....
        /*0180*/ 	.word	0xffffffff


	//   ....[6]....
        /*0184*/ 	.word	0xffffffff


	//   ....[7]....
        /*0188*/ 	.word	0xffffffff


	//   ....[8]....
        /*018c*/ 	.word	0xffffffff


	//   ....[9]....
        /*0190*/ 	.word	0xffffffff


	//   ....[10]....
        /*0194*/ 	.word	0xffffffff


	//   ....[11]....
        /*0198*/ 	.word	0xffffffff


	//   ....[12]....
        /*019c*/ 	.word	0xffffffff


	//   ....[13]....
        /*01a0*/ 	.word	0xffffffff


	//   ....[14]....
        /*01a4*/ 	.word	0xffffffff


	//   ....[15]....
        /*01a8*/ 	.word	0xffffffff


	//   ....[16]....
        /*01ac*/ 	.word	0xffffffff


	//   ....[17]....
        /*01b0*/ 	.word	0xffffffff


	//   ....[18]....
        /*01b4*/ 	.word	0xffffffff


	//   ....[19]....
        /*01b8*/ 	.word	0xffffffff


	//   ....[20]....
        /*01bc*/ 	.word	0xffffffff


	//   ....[21]....
        /*01c0*/ 	.word	0xffffffff


	//   ....[22]....
        /*01c4*/ 	.word	0xffffffff


	//   ....[23]....
        /*01c8*/ 	.word	0xffffffff


	//   ....[24]....
        /*01cc*/ 	.word	0xffffffff


	//   ....[25]....
        /*01d0*/ 	.word	0xffffffff


	//   ....[26]....
        /*01d4*/ 	.word	0xffffffff


	//   ....[27]....
        /*01d8*/ 	.word	0xffffffff


	//   ....[28]....
        /*01dc*/ 	.word	0xffffffff


	//   ....[29]....
        /*01e0*/ 	.word	0xffffffff


	//   ....[30]....
        /*01e4*/ 	.word	0xffffffff


	//   ....[31]....
        /*01e8*/ 	.word	0xffffffff


	//   ....[32]....
        /*01ec*/ 	.word	0xffffffff


	//   ....[33]....
        /*01f0*/ 	.word	0xffffffff


	//   ....[34]....
        /*01f4*/ 	.word	0xffffffff


	//   ....[35]....
        /*01f8*/ 	.word	0xffffffff


	//   ....[36]....
        /*01fc*/ 	.word	0xffffffff


	//   ....[37]....
        /*0200*/ 	.word	0xffffffff


	//   ....[38]....
        /*0204*/ 	.word	0xffffffff


	//   ....[39]....
        /*0208*/ 	.word	0xffffffff


	//   ....[40]....
        /*020c*/ 	.word	0xffffffff


	//   ....[41]....
        /*0210*/ 	.word	0xffffffff


	//   ....[42]....
        /*0214*/ 	.word	0xffffffff


	//   ....[43]....
        /*0218*/ 	.word	0xffffffff


	//   ....[44]....
        /*021c*/ 	.word	0xffffffff


	//   ....[45]....
        /*0220*/ 	.word	0xffffffff


	//   ....[46]....
        /*0224*/ 	.word	0xffffffff


	//   ....[47]....
        /*0228*/ 	.word	0xffffffff


	//   ....[48]....
        /*022c*/ 	.word	0xffffffff


	//   ....[49]....
        /*0230*/ 	.word	0xffffffff


	//   ....[50]....
        /*0234*/ 	.word	0xffffffff


	//   ....[51]....
        /*0238*/ 	.word	0xffffffff


	//   ....[52]....
        /*023c*/ 	.word	0xffffffff


	//   ....[53]....
        /*0240*/ 	.word	0xffffffff


	//   ....[54]....
        /*0244*/ 	.word	0xffffffff


	//   ....[55]....
        /*0248*/ 	.word	0xffffffff


	//   ....[56]....
        /*024c*/ 	.word	0xffffffff


	//   ....[57]....
        /*0250*/ 	.word	0xffffffff


	//   ....[58]....
        /*0254*/ 	.word	0xffffffff


	//   ....[59]....
        /*0258*/ 	.word	0xffffffff


	//   ....[60]....
        /*025c*/ 	.word	0xffffffff


	//   ....[61]....
        /*0260*/ 	.word	0xffffffff


	//   ....[62]....
        /*0264*/ 	.word	0xffffffff


	//   ....[63]....
        /*0268*/ 	.word	0xffffffff


	//   ....[64]....
        /*026c*/ 	.word	0xffffffff


	//   ....[65]....
        /*0270*/ 	.word	0xffffffff


	//   ....[66]....
        /*0274*/ 	.word	0xffffffff


	//   ....[67]....
        /*0278*/ 	.word	0xffffffff


	//   ....[68]....
        /*027c*/ 	.word	0xffffffff


	//   ....[69]....
        /*0280*/ 	.word	0xffffffff


	//   ....[70]....
        /*0284*/ 	.word	0xffffffff


	//   ....[71]....
        /*0288*/ 	.word	0xffffffff


	//   ....[72]....
        /*028c*/ 	.word	0xffffffff


	//   ....[73]....
        /*0290*/ 	.word	0xffffffff


	//   ....[74]....
        /*0294*/ 	.word	0xffffffff


	//   ....[75]....
        /*0298*/ 	.word	0xffffffff


	//   ....[76]....
        /*029c*/ 	.word	0xffffffff


	//   ....[77]....
        /*02a0*/ 	.word	0xffffffff


	//   ....[78]....
        /*02a4*/ 	.word	0xffffffff


	//   ....[79]....
        /*02a8*/ 	.word	0xffffffff


	//   ....[80]....
        /*02ac*/ 	.word	0xffffffff


	//   ....[81]....
        /*02b0*/ 	.word	0xffffffff


	//   ....[82]....
        /*02b4*/ 	.word	0xffffffff


	//   ....[83]....
        /*02b8*/ 	.word	0xffffffff


	//   ....[84]....
        /*02bc*/ 	.word	0xffffffff


	//   ....[85]....
        /*02c0*/ 	.word	0xffffffff


	//   ....[86]....
        /*02c4*/ 	.word	0xffffffff


	//   ....[87]....
        /*02c8*/ 	.word	0xffffffff


	//   ....[88]....
        /*02cc*/ 	.word	0xffffffff


	//   ....[89]....
        /*02d0*/ 	.word	0xffffffff


	//   ....[90]....
        /*02d4*/ 	.word	0xffffffff


	//   ....[91]....
        /*02d8*/ 	.word	0xffffffff


	//   ....[92]....
        /*02dc*/ 	.word	0xffffffff


	//   ....[93]....
        /*02e0*/ 	.word	0xffffffff


	//   ....[94]....
        /*02e4*/ 	.word	0xffffffff


	//   ....[95]....
        /*02e8*/ 	.word	0xffffffff


	//   ....[96]....
        /*02ec*/ 	.word	0xffffffff


	//   ....[97]....
        /*02f0*/ 	.word	0xffffffff


	//   ....[98]....
        /*02f4*/ 	.word	0xffffffff


	//   ....[99]....
        /*02f8*/ 	.word	0xffffffff


	//   ....[100]....
        /*02fc*/ 	.word	0xffffffff


	//   ....[101]....
        /*0300*/ 	.word	0xffffffff


	//   ....[102]....
        /*0304*/ 	.word	0xffffffff


	//   ....[103]....
        /*0308*/ 	.word	0xffffffff


	//   ....[104]....
        /*030c*/ 	.word	0xffffffff


	//   ....[105]....
        /*0310*/ 	.word	0xffffffff


	//   ....[106]....
        /*0314*/ 	.word	0xffffffff


	//   ....[107]....
        /*0318*/ 	.word	0xffffffff


	//   ....[108]....
        /*031c*/ 	.word	0xffffffff


	//   ....[109]....
        /*0320*/ 	.word	0xffffffff


	//   ....[110]....
        /*0324*/ 	.word	0xffffffff


	//   ....[111]....
        /*0328*/ 	.word	0xffffffff


	//   ....[112]....
        /*032c*/ 	.word	0xffffffff


	//   ....[113]....
        /*0330*/ 	.word	0xffffffff


	//   ....[114]....
        /*0334*/ 	.word	0xffffffff


	//   ....[115]....
        /*0338*/ 	.word	0xffffffff


	//   ....[116]....
        /*033c*/ 	.word	0xffffffff


	//   ....[117]....
        /*0340*/ 	.word	0xffffffff


	//   ....[118]....
        /*0344*/ 	.word	0xffffffff


	//   ....[119]....
        /*0348*/ 	.word	0xffffffff


	//   ....[120]....
        /*034c*/ 	.word	0xffffffff


	//   ....[121]....
        /*0350*/ 	.word	0xffffffff


	//   ....[122]....
        /*0354*/ 	.word	0xffffffff


	//   ....[123]....
        /*0358*/ 	.word	0xffffffff


	//   ....[124]....
        /*035c*/ 	.word	0xffffffff


	//   ....[125]....
        /*0360*/ 	.word	0xffffffff


	//   ....[126]....
        /*0364*/ 	.word	0xffffffff


	//   ....[127]....
        /*0368*/ 	.word	0xffffffff


	//   ....[128]....
        /*036c*/ 	.word	0xffffffff


	//   ....[129]....
        /*0370*/ 	.word	0xffffffff


	//   ....[130]....
        /*0374*/ 	.word	0xffffffff


	//   ....[131]....
        /*0378*/ 	.word	0xffffffff


	//   ....[132]....
        /*037c*/ 	.word	0xffffffff


	//   ....[133]....
        /*0380*/ 	.word	0xffffffff


	//   ....[134]....
        /*0384*/ 	.word	0xffffffff


	//   ....[135]....
        /*0388*/ 	.word	0xffffffff


	//   ....[136]....
        /*038c*/ 	.word	0xffffffff


	//   ....[137]....
        /*0390*/ 	.word	0xffffffff


	//   ....[138]....
        /*0394*/ 	.word	0xffffffff


	//   ....[139]....
        /*0398*/ 	.word	0xffffffff


	//   ....[140]....
        /*039c*/ 	.word	0xffffffff


	//   ....[141]....
        /*03a0*/ 	.word	0xffffffff


	//   ....[142]....
        /*03a4*/ 	.word	0xffffffff


	//   ....[143]....
        /*03a8*/ 	.word	0xffffffff


	//   ....[144]....
        /*03ac*/ 	.word	0xffffffff


	//   ....[145]....
        /*03b0*/ 	.word	0xffffffff


	//   ....[146]....
        /*03b4*/ 	.word	0xffffffff


	//   ....[147]....
        /*03b8*/ 	.word	0xffffffff


	//   ....[148]....
        /*03bc*/ 	.word	0xffffffff


	//   ....[149]....
        /*03c0*/ 	.word	0xffffffff


	//   ....[150]....
        /*03c4*/ 	.word	0xffffffff


	//   ....[151]....
        /*03c8*/ 	.word	0x0500000f


	//   ....[152]....
        /*03cc*/ 	.word	0x0500000f


	//   ....[153]....
        /*03d0*/ 	.word	0x0500000f


	//   ....[154]....
        /*03d4*/ 	.word	0x0500000f


	//   ....[155]....
        /*03d8*/ 	.word	0x0500000f


	//   ....[156]....
        /*03dc*/ 	.word	0x0500000f


	//   ....[157]....
        /*03e0*/ 	.word	0x0500000f


	//   ....[158]....
        /*03e4*/ 	.word	0x0500000f


	//   ....[159]....
        /*03e8*/ 	.word	0x0500000f


	//   ....[160]....
        /*03ec*/ 	.word	0x0500000f


	//   ....[161]....
        /*03f0*/ 	.word	0x0500000f


	//   ....[162]....
        /*03f4*/ 	.word	0x0500000f


	//   ....[163]....
        /*03f8*/ 	.word	0x0500000f


	//   ....[164]....
        /*03fc*/ 	.word	0x0500000f


	//   ....[165]....
        /*0400*/ 	.word	0x0500000f


	//   ....[166]....
        /*0404*/ 	.word	0x0500000f


	//   ....[167]....
        /*0408*/ 	.word	0x0500000f


	//   ....[168]....
        /*040c*/ 	.word	0x0500000f


	//   ....[169]....
        /*0410*/ 	.word	0x0500000f


	//   ....[170]....
        /*0414*/ 	.word	0x0500000f


	//   ....[171]....
        /*0418*/ 	.word	0x0500000f


	//   ....[172]....
        /*041c*/ 	.word	0x0500000f


	//   ....[173]....
        /*0420*/ 	.word	0x0500000f


	//   ....[174]....
        /*0424*/ 	.word	0x0500000f


	//   ....[175]....
        /*0428*/ 	.word	0x0500000f


	//   ....[176]....
        /*042c*/ 	.word	0x0500000f


	//   ....[177]....
        /*0430*/ 	.word	0x0500000f


	//   ....[178]....
        /*0434*/ 	.word	0x0500000f


	//   ....[179]....
        /*0438*/ 	.word	0x0500000f


	//   ....[180]....
        /*043c*/ 	.word	0x0500000f


	//   ....[181]....
        /*0440*/ 	.word	0x0500000f


	//   ....[182]....
        /*0444*/ 	.word	0x0500000f


	//   ....[183]....
        /*0448*/ 	.word	0x0500000f


	//   ....[184]....
        /*044c*/ 	.word	0x0500000f


	//   ....[185]....
        /*0450*/ 	.word	0x0500000f


	//   ....[186]....
        /*0454*/ 	.word	0x0500000f


	//   ....[187]....
        /*0458*/ 	.word	0x0500000f


	//   ....[188]....
        /*045c*/ 	.word	0x0500000f


	//   ....[189]....
        /*0460*/ 	.word	0x0500000f


	//   ....[190]....
        /*0464*/ 	.word	0x0500000f


	//   ....[191]....
        /*0468*/ 	.word	0x0500000f


	//   ....[192]....
        /*046c*/ 	.word	0x0500000f


	//   ....[193]....
        /*0470*/ 	.word	0x0500000f


	//   ....[194]....
        /*0474*/ 	.word	0x0500000f


	//   ....[195]....
        /*0478*/ 	.word	0x0500000f


	//   ....[196]....
        /*047c*/ 	.word	0x0500000f


	//   ....[197]....
        /*0480*/ 	.word	0x0500000f


	//   ....[198]....
        /*0484*/ 	.word	0x0500000f


	//   ....[199]....
        /*0488*/ 	.word	0x0500000f


	//   ....[200]....
        /*048c*/ 	.word	0x0500000f


	//   ....[201]....
        /*0490*/ 	.word	0x0500000f


	//   ....[202]....
        /*0494*/ 	.word	0x0500000f


	//   ....[203]....
        /*0498*/ 	.word	0x0500000f


	//   ....[204]....
        /*049c*/ 	.word	0x0500000f


	//   ....[205]....
        /*04a0*/ 	.word	0x0500000f


	//   ....[206]....
        /*04a4*/ 	.word	0x0500000f


	//   ....[207]....
        /*04a8*/ 	.word	0x0500000f


	//   ....[208]....
        /*04ac*/ 	.word	0x0500000f


	//   ....[209]....
        /*04b0*/ 	.word	0x0500000f


	//   ....[210]....
        /*04b4*/ 	.word	0x0500000f


	//   ....[211]....
        /*04b8*/ 	.word	0x0500000f


	//   ....[212]....
        /*04bc*/ 	.word	0x0500000f


	//   ....[213]....
        /*04c0*/ 	.word	0x0500000f


	//   ....[214]....
        /*04c4*/ 	.word	0x0500000f


	//   ....[215]....
        /*04c8*/ 	.word	0x0500000f


	//   ....[216]....
        /*04cc*/ 	.word	0x0500000f


	//   ....[217]....
        /*04d0*/ 	.word	0x0500000f


	//   ....[218]....
        /*04d4*/ 	.word	0x0500000f


	//   ....[219]....
        /*04d8*/ 	.word	0x0500000f


	//   ....[220]....
        /*04dc*/ 	.word	0x0500000f


	//   ....[221]....
        /*04e0*/ 	.word	0x0500000f


	//   ....[222]....
        /*04e4*/ 	.word	0x0500000f


	//   ....[223]....
        /*04e8*/ 	.word	0x0500000f


	//   ....[224]....
        /*04ec*/ 	.word	0x0500000f


	//   ....[225]....
        /*04f0*/ 	.word	0x0500000f


	//   ....[226]....
        /*04f4*/ 	.word	0x0500000f


	//   ....[227]....
        /*04f8*/ 	.word	0x0500000f


	//   ....[228]....
        /*04fc*/ 	.word	0x0500000f


	//   ....[229]....
        /*0500*/ 	.word	0x0500000f


	//   ....[230]....
        /*0504*/ 	.word	0x0500000f


	//   ....[231]....
        /*0508*/ 	.word	0x0500000f


	//   ....[232]....
        /*050c*/ 	.word	0x0500000f


	//   ....[233]....
        /*0510*/ 	.word	0x0500000f


	//----- nvinfo : EIATTR_COOP_GROUP_INSTR_OFFSETS
	.align		4
.L_705:
        /*0514*/ 	.byte	0x04, 0x28
        /*0516*/ 	.short	(.L_707 - .L_706)


	//   ....[0]....
.L_706:
        /*0518*/ 	.word	0x00000070


	//   ....[1]....
        /*051c*/ 	.word	0x000000b0


	//   ....[2]....
        /*0520*/ 	.word	0x000002d0


	//   ....[3]....
        /*0524*/ 	.word	0x00000430


	//   ....[4]....
        /*0528*/ 	.word	0x00000550


	//   ....[5]....
        /*052c*/ 	.word	0x000006b0


	//   ....[6]....
        /*0530*/ 	.word	0x00001810


	//   ....[7]....
        /*0534*/ 	.word	0x00002480


	//   ....[8]....
        /*0538*/ 	.word	0x00002ad0


	//   ....[9]....
        /*053c*/ 	.word	0x000038f0


	//   ....[10]....
        /*0540*/ 	.word	0x000039a0


	//   ....[11]....
        /*0544*/ 	.word	0x00003f70


	//   ....[12]....
        /*0548*/ 	.word	0x00004020


	//   ....[13]....
        /*054c*/ 	.word	0x00005f50


	//   ....[14]....
        /*0550*/ 	.word	0x00006d00


	//   ....[15]....
        /*0554*/ 	.word	0x00007390


	//   ....[16]....
        /*0558*/ 	.word	0x000074b0


	//   ....[17]....
        /*055c*/ 	.word	0x00007a20


	//   ....[18]....
        /*0560*/ 	.word	0x00007a90


	//   ....[19]....
        /*0564*/ 	.word	0x00009e70


	//   ....[20]....
        /*0568*/ 	.word	0x00009ea0


	//   ....[21]....
        /*056c*/ 	.word	0x00009ed0


	//   ....[22]....
        /*0570*/ 	.word	0x00009ef0


	//   ....[23]....
        /*0574*/ 	.word	0x0000bd20


	//   ....[24]....
        /*0578*/ 	.word	0x0000c8b0


	//   ....[25]....
        /*057c*/ 	.word	0x0000d170


	//   ....[26]....
        /*0580*/ 	.word	0x0000d290


	//   ....[27]....
        /*0584*/ 	.word	0x0000d800


	//   ....[28]....
        /*0588*/ 	.word	0x0000d890


	//   ....[29]....
        /*058c*/ 	.word	0x0000e910


	//   ....[30]....
        /*0590*/ 	.word	0x0000e940


	//   ....[31]....
        /*0594*/ 	.word	0x0000e9e0


	//   ....[32]....
        /*0598*/ 	.word	0x0000e9f0


	//   ....[33]....
        /*059c*/ 	.word	0x000100e0


	//   ....[34]....
        /*05a0*/ 	.word	0x00010120


	//   ....[35]....
        /*05a4*/ 	.word	0x00010160


	//   ....[36]....
        /*05a8*/ 	.word	0x00010190


	//   ....[37]....
        /*05ac*/ 	.word	0x00010860


	//   ....[38]....
        /*05b0*/ 	.word	0x000108a0


	//   ....[39]....
        /*05b4*/ 	.word	0x000109a0


	//   ....[40]....
        /*05b8*/ 	.word	0x000109c0


	//   ....[41]....
        /*05bc*/ 	.word	0x00010ac0


	//   ....[42]....
        /*05c0*/ 	.word	0x00010ae0


	//   ....[43]....
        /*05c4*/ 	.word	0x00010bf0


	//   ....[44]....
        /*05c8*/ 	.word	0x00010c10


	//   ....[45]....
        /*05cc*/ 	.word	0x00011460


	//   ....[46]....
        /*05d0*/ 	.word	0x00011480


	//   ....[47]....
        /*05d4*/ 	.word	0x00011580


	//   ....[48]....
        /*05d8*/ 	.word	0x000115a0


	//   ....[49]....
        /*05dc*/ 	.word	0x000116a0


	//   ....[50]....
        /*05e0*/ 	.word	0x000116c0


	//   ....[51]....
        /*05e4*/ 	.word	0x000117d0


	//   ....[52]....
        /*05e8*/ 	.word	0x000117f0


	//   ....[53]....
        /*05ec*/ 	.word	0x00011980


	//   ....[54]....
        /*05f0*/ 	.word	0x00011b30


	//   ....[55]....
        /*05f4*/ 	.word	0x00011b60


	//   ....[56]....
        /*05f8*/ 	.word	0x00011b90


	//   ....[57]....
        /*05fc*/ 	.word	0x00011bc0


	//   ....[58]....
        /*0600*/ 	.word	0x00011bf0


	//   ....[59]....
        /*0604*/ 	.word	0x00011c20


	//   ....[60]....
        /*0608*/ 	.word	0x00011d70


	//   ....[61]....
        /*060c*/ 	.word	0x00011da0


	//   ....[62]....
        /*0610*/ 	.word	0x00011dd0


	//   ....[63]....
        /*0614*/ 	.word	0x00011e00


	//   ....[64]....
        /*0618*/ 	.word	0x00011e30


	//   ....[65]....
        /*061c*/ 	.word	0x00011e60


	//   ....[66]....
        /*0620*/ 	.word	0x00011ef0


	//   ....[67]....
        /*0624*/ 	.word	0x00011f50


	//   ....[68]....
        /*0628*/ 	.word	0x00011fe0


	//   ....[69]....
        /*062c*/ 	.word	0x00013ae0


	//   ....[70]....
        /*0630*/ 	.word	0x00013b00


	//   ....[71]....
        /*0634*/ 	.word	0x00013bb0


	//   ....[72]....
        /*0638*/ 	.word	0x00013bd0


	//   ....[73]....
        /*063c*/ 	.word	0x00013c70


	//   ....[74]....
        /*0640*/ 	.word	0x00013c90


	//   ....[75]....
        /*0644*/ 	.word	0x00013d30


	//   ....[76]....
        /*0648*/ 	.word	0x00013d50


	//   ....[77]....
        /*064c*/ 	.word	0x00013df0


	//   ....[78]....
        /*0650*/ 	.word	0x00013e10


	//   ....[79]....
        /*0654*/ 	.word	0x00013e20


	//   ....[80]....
        /*0658*/ 	.word	0x00013eb0


	//   ....[81]....
        /*065c*/ 	.word	0x000145c0


	//   ....[82]....
        /*0660*/ 	.word	0x000145f0


	//   ....[83]....
        /*0664*/ 	.word	0x00014610


	//   ....[84]....
        /*0668*/ 	.word	0x000146a0


	//   ....[85]....
        /*066c*/ 	.word	0x000146b0


	//   ....[86]....
        /*0670*/ 	.word	0x00014750


	//   ....[87]....
        /*0674*/ 	.word	0x00014760


	//   ....[88]....
        /*0678*/ 	.word	0x00014800


	//   ....[89]....
        /*067c*/ 	.word	0x00014810


	//   ....[90]....
        /*0680*/ 	.word	0x000148b0


	//   ....[91]....
        /*0684*/ 	.word	0x000148c0


	//   ....[92]....
        /*0688*/ 	.word	0x00014960


	//   ....[93]....
        /*068c*/ 	.word	0x00014970


	//   ....[94]....
        /*0690*/ 	.word	0x00014a10


	//   ....[95]....
        /*0694*/ 	.word	0x00014a20


	//   ....[96]....
        /*0698*/ 	.word	0x00014a30


	//   ....[97]....
        /*069c*/ 	.word	0x00015250


	//   ....[98]....
        /*06a0*/ 	.word	0x00015290


	//   ....[99]....
        /*06a4*/ 	.word	0x000152a0


	//   ....[100]....
        /*06a8*/ 	.word	0x00015300


	//   ....[101]....
        /*06ac*/ 	.word	0x00015310


	//   ....[102]....
        /*06b0*/ 	.word	0x00015370


	//   ....[103]....
        /*06b4*/ 	.word	0x000153a0


	//   ....[104]....
        /*06b8*/ 	.word	0x000153e0


	//   ....[105]....
        /*06bc*/ 	.word	0x00015410


	//   ....[106]....
        /*06c0*/ 	.word	0x00015450


	//   ....[107]....
        /*06c4*/ 	.word	0x00015480


	//   ....[108]....
        /*06c8*/ 	.word	0x000154c0


	//   ....[109]....
        /*06cc*/ 	.word	0x00015750


	//   ....[110]....
        /*06d0*/ 	.word	0x00015770


	//   ....[111]....
        /*06d4*/ 	.word	0x00015810


	//   ....[112]....
        /*06d8*/ 	.word	0x00015820


	//   ....[113]....
        /*06dc*/ 	.word	0x000158b0


	//   ....[114]....
        /*06e0*/ 	.word	0x000158c0


	//   ....[115]....
        /*06e4*/ 	.word	0x00015950


	//   ....[116]....
        /*06e8*/ 	.word	0x00015960


	//   ....[117]....
        /*06ec*/ 	.word	0x000159f0


	//   ....[118]....
        /*06f0*/ 	.word	0x00015a00


	//   ....[119]....
        /*06f4*/ 	.word	0x00015a10


	//   ....[120]....
        /*06f8*/ 	.word	0x00015aa0


	//   ....[121]....
        /*06fc*/ 	.word	0x00016030


	//   ....[122]....
        /*0700*/ 	.word	0x00016070


	//   ....[123]....
        /*0704*/ 	.word	0x000160b0


	//   ....[124]....
        /*0708*/ 	.word	0x000160e0


	//   ....[125]....
        /*070c*/ 	.word	0x00016170


	//   ....[126]....
        /*0710*/ 	.word	0x000161a0


	//   ....[127]....
        /*0714*/ 	.word	0x00016210


	//   ....[128]....
        /*0718*/ 	.word	0x00016240


	//   ....[129]....
        /*071c*/ 	.word	0x000162b0


	//   ....[130]....
        /*0720*/ 	.word	0x000162e0


	//   ....[131]....
        /*0724*/ 	.word	0x00016310


	//   ....[132]....
        /*0728*/ 	.word	0x00016360


	//   ....[133]....
        /*072c*/ 	.word	0x00016740


	//   ....[134]....
        /*0730*/ 	.word	0x00016770


	//   ....[135]....
        /*0734*/ 	.word	0x000167b0


	//   ....[136]....
        /*0738*/ 	.word	0x000167e0


	//   ....[137]....
        /*073c*/ 	.word	0x00016810


	//   ....[138]....
        /*0740*/ 	.word	0x00016840


	//   ....[139]....
        /*0744*/ 	.word	0x00016870


	//   ....[140]....
        /*0748*/ 	.word	0x000168a0


	//   ....[141]....
        /*074c*/ 	.word	0x00016a20


	//   ....[142]....
        /*0750*/ 	.word	0x00016a50


	//   ....[143]....
        /*0754*/ 	.word	0x00016a80


	//   ....[144]....
        /*0758*/ 	.word	0x00016ab0


	//   ....[145]....
        /*075c*/ 	.word	0x00016ae0


	//   ....[146]....
        /*0760*/ 	.word	0x00016b10


	//   ....[147]....
        /*0764*/ 	.word	0x00016bd0


	//   ....[148]....
        /*0768*/ 	.word	0x00016bf0


	//   ....[149]....
        /*076c*/ 	.word	0x00016c60


	//   ....[150]....
        /*0770*/ 	.word	0x00017300


	//   ....[151]....
        /*0774*/ 	.word	0x00017960


	//   ....[152]....
        /*0778*/ 	.word	0x00017a50


	//   ....[153]....
        /*077c*/ 	.word	0x00017af0


	//   ....[154]....
        /*0780*/ 	.word	0x00017b50


	//   ....[155]....
        /*0784*/ 	.word	0x00017c60


	//   ....[156]....
        /*0788*/ 	.word	0x00017cd0


	//   ....[157]....
        /*078c*/ 	.word	0x00017de0


	//   ....[158]....
        /*0790*/ 	.word	0x00017e50


	//   ....[159]....
        /*0794*/ 	.word	0x00017f60


	//   ....[160]....
        /*0798*/ 	.word	0x00017fd0


	//   ....[161]....
        /*079c*/ 	.word	0x000180e0


	//   ....[162]....
        /*07a0*/ 	.word	0x00018150


	//   ....[163]....
        /*07a4*/ 	.word	0x000181f0


	//   ....[164]....
        /*07a8*/ 	.word	0x00018300


	//   ....[165]....
        /*07ac*/ 	.word	0x00018370


	//   ....[166]....
        /*07b0*/ 	.word	0x000183d0


	//   ....[167]....
        /*07b4*/ 	.word	0x000184c0


	//   ....[168]....
        /*07b8*/ 	.word	0x00018520


	//   ....[169]....
        /*07bc*/ 	.word	0x00018630


	//   ....[170]....
        /*07c0*/ 	.word	0x00018690


	//   ....[171]....
        /*07c4*/ 	.word	0x000187a0


	//   ....[172]....
        /*07c8*/ 	.word	0x00018800


	//   ....[173]....
        /*07cc*/ 	.word	0x00018910


	//   ....[174]....
        /*07d0*/ 	.word	0x00018970


	//   ....[175]....
        /*07d4*/ 	.word	0x00018a80


	//   ....[176]....
        /*07d8*/ 	.word	0x00018ae0


	//   ....[177]....
        /*07dc*/ 	.word	0x00018bf0


	//   ....[178]....
        /*07e0*/ 	.word	0x00018c50


	//   ....[179]....
        /*07e4*/ 	.word	0x00018d40


	//   ....[180]....
        /*07e8*/ 	.word	0x00018e70


	//   ....[181]....
        /*07ec*/ 	.word	0x00018f40


	//   ....[182]....
        /*07f0*/ 	.word	0x00018fb0


	//   ....[183]....
        /*07f4*/ 	.word	0x00019080


	//   ....[184]....
        /*07f8*/ 	.word	0x000190e0


	//   ....[185]....
        /*07fc*/ 	.word	0x000191b0


	//   ....[186]....
        /*0800*/ 	.word	0x00019210


	//   ....[187]....
        /*0804*/ 	.word	0x000192e0


	//   ....[188]....
        /*0808*/ 	.word	0x00019340


	//   ....[189]....
        /*080c*/ 	.word	0x00019410


	//   ....[190]....
        /*0810*/ 	.word	0x00019470


	//   ....[191]....
        /*0814*/ 	.word	0x00019550


	//   ....[192]....
        /*0818*/ 	.word	0x00019640


	//   ....[193]....
        /*081c*/ 	.word	0x000196e0


	//   ....[194]....
        /*0820*/ 	.word	0x00019740


	//   ....[195]....
        /*0824*/ 	.word	0x00019840


	//   ....[196]....
        /*0828*/ 	.word	0x000198a0


	//   ....[197]....
        /*082c*/ 	.word	0x000199a0


	//   ....[198]....
        /*0830*/ 	.word	0x00019a00


	//   ....[199]....
        /*0834*/ 	.word	0x00019b00


	//   ....[200]....
        /*0838*/ 	.word	0x00019b60


	//   ....[201]....
        /*083c*/ 	.word	0x00019c60


	//   ....[202]....
        /*0840*/ 	.word	0x00019cc0


	//   ....[203]....
        /*0844*/ 	.word	0x00019d90


	//   ....[204]....
        /*0848*/ 	.word	0x00019ee0


	//   ....[205]....
        /*084c*/ 	.word	0x00019f80


	//   ....[206]....
        /*0850*/ 	.word	0x0001a060


	//   ....[207]....
        /*0854*/ 	.word	0x0001a130


	//   ....[208]....
        /*0858*/ 	.word	0x0001a190


	//   ....[209]....
        /*085c*/ 	.word	0x0001a280


	//   ....[210]....
        /*0860*/ 	.word	0x0001a2e0


	//   ....[211]....
        /*0864*/ 	.word	0x0001a3d0


	//   ....[212]....
        /*0868*/ 	.word	0x0001a430


	//   ....[213]....
        /*086c*/ 	.word	0x0001a520


	//   ....[214]....
        /*0870*/ 	.word	0x0001a580


	//   ....[215]....
        /*0874*/ 	.word	0x0001a660


	//   ....[216]....
        /*0878*/ 	.word	0x0001a6f0


	//   ....[217]....
        /*087c*/ 	.word	0x0001a790


	//   ....[218]....
        /*0880*/ 	.word	0x0001a8b0


	//   ....[219]....
        /*0884*/ 	.word	0x0001a920


	//   ....[220]....
        /*0888*/ 	.word	0x0001a990


	//   ....[221]....
        /*088c*/ 	.word	0x0001aa00


	//   ....[222]....
        /*0890*/ 	.word	0x0001aa70


	//   ....[223]....
        /*0894*/ 	.word	0x0001aaf0


	//   ....[224]....
        /*0898*/ 	.word	0x0001ab80


	//   ....[225]....
        /*089c*/ 	.word	0x0001ac10


	//   ....[226]....
        /*08a0*/ 	.word	0x0001ac80


	//   ....[227]....
        /*08a4*/ 	.word	0x0001acf0


	//   ....[228]....
        /*08a8*/ 	.word	0x0001ad60


	//   ....[229]....
        /*08ac*/ 	.word	0x0001ade0


	//   ....[230]....
        /*08b0*/ 	.word	0x0001ae50


	//   ....[231]....
        /*08b4*/ 	.word	0x0001aef0


	//   ....[232]....
        /*08b8*/ 	.word	0x0001af80


	//   ....[233]....
        /*08bc*/ 	.word	0x0001b0a0


	//----- nvinfo : EIATTR_REG_RECONFIG
	.align		4
.L_707:
        /*08c0*/ 	.byte	0x01, 0x54
	.zero		2


	//----- nvinfo : EIATTR_SYSCALL_OFFSETS
	.align		4
        /*08c4*/ 	.byte	0x04, 0x46
        /*08c6*/ 	.short	(.L_709 - .L_708)


	//   ....[0]....
.L_708:
        /*08c8*/ 	.word	0x000019f0


	//   ....[1]....
        /*08cc*/ 	.word	0x000130f0


	//   ....[2]....
        /*08d0*/ 	.word	0x00013240


	//   ....[3]....
        /*08d4*/ 	.word	0x00013330


	//   ....[4]....
        /*08d8*/ 	.word	0x00014200


	//----- nvinfo : EIATTR_MBARRIER_INSTR_OFFSETS
	.align		4
.L_709:
        /*08dc*/ 	.byte	0x04, 0x39
        /*08de*/ 	.short	(.L_711 - .L_710)


	//   ....[0]....
.L_710:
        /*08e0*/ 	.word	0x00000180
        /*08e4*/ 	.word	0x000000ff
        /*08e8*/ 	.word	0x00030800
        /*08ec*/ 	.short	0x0100
        /*08ee*/ 	.byte	0x08
	.zero		1


	//   ....[1]....
        /*08f0*/ 	.word	0x00000190
        /*08f4*/ 	.word	0x000000ff
        /*08f8*/ 	.word	0x00030820
        /*08fc*/ 	.short	0x0100
        /*08fe*/ 	.byte	0x08
	.zero		1


	//   ....[2]....
        /*0900*/ 	.word	0x00000280
        /*0904*/ 	.word	0x000000ff
        /*0908*/ 	.word	0x00030830
        /*090c*/ 	.short	0x0100
        /*090e*/ 	.byte	0x08
	.zero		1


	//   ....[3]....
        /*0910*/ 	.word	0x00000290
        /*0914*/ 	.word	0x000000ff
        /*0918*/ 	.word	0x00030840
        /*091c*/ 	.short	0x0100
        /*091e*/ 	.byte	0x08
	.zero		1


	//   ....[4]....
        /*0920*/ 	.word	0x000002a0
        /*0924*/ 	.word	0x000000ff
        /*0928*/ 	.word	0x00030838
        /*092c*/ 	.short	0x0100
        /*092e*/ 	.byte	0x08
	.zero		1


	//   ....[5]....
        /*0930*/ 	.word	0x000002b0
        /*0934*/ 	.word	0x000000ff
        /*0938*/ 	.word	0x00030848
        /*093c*/ 	.short	0x0100
        /*093e*/ 	.byte	0x08
	.zero		1


	//   ....[6]....
        /*0940*/ 	.word	0x000003e0
        /*0944*/ 	.word	0x000000ff
        /*0948*/ 	.word	0x00030850
        /*094c*/ 	.short	0x0100
        /*094e*/ 	.byte	0x08
	.zero		1


	//   ....[7]....
        /*0950*/ 	.word	0x000003f0
        /*0954*/ 	.word	0x000000ff
        /*0958*/ 	.word	0x00030860
        /*095c*/ 	.short	0x0100
        /*095e*/ 	.byte	0x08
	.zero		1


	//   ....[8]....
        /*0960*/ 	.word	0x00000400
        /*0964*/ 	.word	0x000000ff
        /*0968*/ 	.word	0x00030858
        /*096c*/ 	.short	0x0100
        /*096e*/ 	.byte	0x08
	.zero		1


	//   ....[9]....
        /*0970*/ 	.word	0x00000410
        /*0974*/ 	.word	0x000000ff
        /*0978*/ 	.word	0x00030868
        /*097c*/ 	.short	0x0100
        /*097e*/ 	.byte	0x08
	.zero		1


	//   ....[10]....
        /*0980*/ 	.word	0x00000500
        /*0984*/ 	.word	0x000000ff
        /*0988*/ 	.word	0x00030870
        /*098c*/ 	.short	0x0100
        /*098e*/ 	.byte	0x06
	.zero		1


	//   ....[11]....
        /*0990*/ 	.word	0x00000510
        /*0994*/ 	.word	0x000000ff
        /*0998*/ 	.word	0x00030880
        /*099c*/ 	.short	0x0100
        /*099e*/ 	.byte	0x06
	.zero		1


	//   ....[12]....
        /*09a0*/ 	.word	0x00000520
        /*09a4*/ 	.word	0x000000ff
        /*09a8*/ 	.word	0x00030878
        /*09ac*/ 	.short	0x0100
        /*09ae*/ 	.byte	0x06
	.zero		1


	//   ....[13]....
        /*09b0*/ 	.word	0x00000530
        /*09b4*/ 	.word	0x000000ff
        /*09b8*/ 	.word	0x00030888
        /*09bc*/ 	.short	0x0100
        /*09be*/ 	.byte	0x06
	.zero		1


	//   ....[14]....
        /*09c0*/ 	.word	0x00000660
        /*09c4*/ 	.word	0x000000ff
        /*09c8*/ 	.word	0x00030890
        /*09cc*/ 	.short	0x0100
        /*09ce*/ 	.byte	0x08
	.zero		1


	//   ....[15]....
        /*09d0*/ 	.word	0x00000670
        /*09d4*/ 	.word	0x000000ff
        /*09d8*/ 	.word	0x000308a0
        /*09dc*/ 	.short	0x0100
        /*09de*/ 	.byte	0x08
	.zero		1


	//   ....[16]....
        /*09e0*/ 	.word	0x00000680
        /*09e4*/ 	.word	0x000000ff
        /*09e8*/ 	.word	0x00030898
        /*09ec*/ 	.short	0x0100
        /*09ee*/ 	.byte	0x08
	.zero		1


	//   ....[17]....
        /*09f0*/ 	.word	0x00000690
        /*09f4*/ 	.word	0x000000ff
        /*09f8*/ 	.word	0x000308a8
        /*09fc*/ 	.short	0x0100
        /*09fe*/ 	.byte	0x08
	.zero		1


	//   ....[18]....
        /*0a00*/ 	.word	0x000007c0
        /*0a04*/ 	.word	0x000000ff
        /*0a08*/ 	.word	0x000308b0
        /*0a0c*/ 	.short	0x0100
        /*0a0e*/ 	.byte	0x08
	.zero		1


	//   ....[19]....
        /*0a10*/ 	.word	0x000007d0
        /*0a14*/ 	.word	0x000000ff
        /*0a18*/ 	.word	0x000308c0
        /*0a1c*/ 	.short	0x0100
        /*0a1e*/ 	.byte	0x08
	.zero		1


	//   ....[20]....
        /*0a20*/ 	.word	0x000007e0
        /*0a24*/ 	.word	0x000000ff
        /*0a28*/ 	.word	0x000308b8
        /*0a2c*/ 	.short	0x0100
        /*0a2e*/ 	.byte	0x08
	.zero		1


	//   ....[21]....
        /*0a30*/ 	.word	0x000007f0
        /*0a34*/ 	.word	0x000000ff
        /*0a38*/ 	.word	0x000308c8
        /*0a3c*/ 	.short	0x0100
        /*0a3e*/ 	.byte	0x08
	.zero		1


	//   ....[22]....
        /*0a40*/ 	.word	0x00001a50
        /*0a44*/ 	.word	0x000000ff
        /*0a48*/ 	.word	0x00030800
        /*0a4c*/ 	.short	0x010a
        /*0a4e*/ 	.byte	0x28
	.zero		1


	//   ....[23]....
        /*0a50*/ 	.word	0x00001ad0
        /*0a54*/ 	.word	0x0000000d
        /*0a58*/ 	.word	0x00030830
        /*0a5c*/ 	.short	0x010a
        /*0a5e*/ 	.byte	0x3f
	.zero		1


	//   ....[24]....
        /*0a60*/ 	.word	0x00001b10
        /*0a64*/ 	.word	0x0000000d
        /*0a68*/ 	.word	0x00030830
        /*0a6c*/ 	.short	0x010a
        /*0a6e*/ 	.byte	0x3f
	.zero		1


	//   ....[25]....
        /*0a70*/ 	.word	0x00002570
        /*0a74*/ 	.word	0x000000ff
        /*0a78*/ 	.word	0x00000000
        /*0a7c*/ 	.short	0x0101
        /*0a7e*/ 	.byte	0x04
	.zero		1


	//   ....[26]....
        /*0a80*/ 	.word	0x00004e50
        /*0a84*/ 	.word	0x000000ff
        /*0a88*/ 	.word	0x00030830
        /*0a8c*/ 	.short	0x010a
        /*0a8e*/ 	.byte	0x07
	.zero		1


	//   ....[27]....
        /*0a90*/ 	.word	0x00004e90
        /*0a94*/ 	.word	0x000000ff
        /*0a98*/ 	.word	0x00030830
        /*0a9c*/ 	.short	0x010a
        /*0a9e*/ 	.byte	0x07
	.zero		1


	//   ....[28]....
        /*0aa0*/ 	.word	0x00005970
        /*0aa4*/ 	.word	0x000000ff
        /*0aa8*/ 	.word	0x00030850
        /*0aac*/ 	.short	0x010a
        /*0aae*/ 	.byte	0x06
	.zero		1


	//   ....[29]....
        /*0ab0*/ 	.word	0x000059b0
        /*0ab4*/ 	.word	0x000000ff
        /*0ab8*/ 	.word	0x00030850
        /*0abc*/ 	.short	0x010a
        /*0abe*/ 	.byte	0x06
	.zero		1


	//   ....[30]....
        /*0ac0*/ 	.word	0x00006060
        /*0ac4*/ 	.word	0x000000ff
        /*0ac8*/ 	.word	0x00000000
        /*0acc*/ 	.short	0x0101
        /*0ace*/ 	.byte	0x07
	.zero		1


	//   ....[31]....
        /*0ad0*/ 	.word	0x000082e0
        /*0ad4*/ 	.word	0x000000ff
        /*0ad8*/ 	.word	0x00000000
        /*0adc*/ 	.short	0x0101
        /*0ade*/ 	.byte	0x06
	.zero		1


	//   ....[32]....
        /*0ae0*/ 	.word	0x00008780
        /*0ae4*/ 	.word	0x000000ff
        /*0ae8*/ 	.word	0x00030830
        /*0aec*/ 	.short	0x010a
        /*0aee*/ 	.byte	0x07
	.zero		1


	//   ....[33]....
        /*0af0*/ 	.word	0x000087c0
        /*0af4*/ 	.word	0x000000ff
        /*0af8*/ 	.word	0x00030830
        /*0afc*/ 	.short	0x010a
        /*0afe*/ 	.byte	0x07
	.zero		1


	//   ....[34]....
        /*0b00*/ 	.word	0x000092a0
        /*0b04*/ 	.word	0x000000ff
        /*0b08*/ 	.word	0x00030850
        /*0b0c*/ 	.short	0x010a
        /*0b0e*/ 	.byte	0x06
	.zero		1


	//   ....[35]....
        /*0b10*/ 	.word	0x000092e0
        /*0b14*/ 	.word	0x000000ff
        /*0b18*/ 	.word	0x00030850
        /*0b1c*/ 	.short	0x010a
        /*0b1e*/ 	.byte	0x06
	.zero		1


	//   ....[36]....
        /*0b20*/ 	.word	0x00009970
        /*0b24*/ 	.word	0x000000ff
        /*0b28*/ 	.word	0x00000000
        /*0b2c*/ 	.short	0x0101
        /*0b2e*/ 	.byte	0x07
	.zero		1


	//   ....[37]....
        /*0b30*/ 	.word	0x0000a980
        /*0b34*/ 	.word	0x000000ff
        /*0b38*/ 	.word	0x00000000
        /*0b3c*/ 	.short	0x0101
        /*0b3e*/ 	.byte	0x06
	.zero		1


	//   ....[38]....
        /*0b40*/ 	.word	0x0000ac20
        /*0b44*/ 	.word	0x000000ff
        /*0b48*/ 	.word	0x00030830
        /*0b4c*/ 	.short	0x010a
        /*0b4e*/ 	.byte	0x06
	.zero		1


	//   ....[39]....
        /*0b50*/ 	.word	0x0000ac60
        /*0b54*/ 	.word	0x000000ff
        /*0b58*/ 	.word	0x00030830
        /*0b5c*/ 	.short	0x010a
        /*0b5e*/ 	.byte	0x06
	.zero		1


	//   ....[40]....
        /*0b60*/ 	.word	0x0000b740
        /*0b64*/ 	.word	0x000000ff
        /*0b68*/ 	.word	0x00030850
        /*0b6c*/ 	.short	0x010a
        /*0b6e*/ 	.byte	0x06
	.zero		1


	//   ....[41]....
        /*0b70*/ 	.word	0x0000b780
        /*0b74*/ 	.word	0x000000ff
        /*0b78*/ 	.word	0x00030850
        /*0b7c*/ 	.short	0x010a
        /*0b7e*/ 	.byte	0x06
	.zero		1


	//   ....[42]....
        /*0b80*/ 	.word	0x0000bdf0
        /*0b84*/ 	.word	0x000000ff
        /*0b88*/ 	.word	0x00000000
        /*0b8c*/ 	.short	0x0101
        /*0b8e*/ 	.byte	0x04
	.zero		1


	//   ....[43]....
        /*0b90*/ 	.word	0x0000e0c0
        /*0b94*/ 	.word	0x000000ff
        /*0b98*/ 	.word	0x00000000
        /*0b9c*/ 	.short	0x0101
        /*0b9e*/ 	.byte	0x06
	.zero		1


	//   ....[44]....
        /*0ba0*/ 	.word	0x0000e880
        /*0ba4*/ 	.word	0x000000ff
        /*0ba8*/ 	.word	0x00030850
        /*0bac*/ 	.short	0x010a
        /*0bae*/ 	.byte	0x05
	.zero		1


	//   ....[45]....
        /*0bb0*/ 	.word	0x0000e8c0
        /*0bb4*/ 	.word	0x000000ff
        /*0bb8*/ 	.word	0x00030850
        /*0bbc*/ 	.short	0x010a
        /*0bbe*/ 	.byte	0x05
	.zero		1


	//   ....[46]....
        /*0bc0*/ 	.word	0x0000ed90
        /*0bc4*/ 	.word	0x000000ff
        /*0bc8*/ 	.word	0x00000000
        /*0bcc*/ 	.short	0x0101
        /*0bce*/ 	.byte	0x04
	.zero		1


	//   ....[47]....
        /*0bd0*/ 	.word	0x00010890
        /*0bd4*/ 	.word	0x00000011
        /*0bd8*/ 	.word	0x00000000
        /*0bdc*/ 	.short	0x0101
        /*0bde*/ 	.byte	0x3f
	.zero		1


	//   ....[48]....
        /*0be0*/ 	.word	0x000138c0
        /*0be4*/ 	.word	0x00000007
        /*0be8*/ 	.word	0x00030840
        /*0bec*/ 	.short	0x010a
        /*0bee*/ 	.byte	0x3f
	.zero		1


	//   ....[49]....
        /*0bf0*/ 	.word	0x00013f70
        /*0bf4*/ 	.word	0x00000007
        /*0bf8*/ 	.word	0x00030830
        /*0bfc*/ 	.short	0x0107
        /*0bfe*/ 	.byte	0x3f
	.zero		1


	//   ....[50]....
        /*0c00*/ 	.word	0x00014030
        /*0c04*/ 	.word	0x00000007
        /*0c08*/ 	.word	0x00030830
        /*0c0c*/ 	.short	0x0101
        /*0c0e*/ 	.byte	0x3f
	.zero		1


	//   ....[51]....
        /*0c10*/ 	.word	0x00014b80
        /*0c14*/ 	.word	0x00000011
        /*0c18*/ 	.word	0x00030800
        /*0c1c*/ 	.short	0x0107
        /*0c1e*/ 	.byte	0x3f
	.zero		1


	//   ....[52]....
        /*0c20*/ 	.word	0x00014ca0
        /*0c24*/ 	.word	0x00000011
        /*0c28*/ 	.word	0x00030800
        /*0c2c*/ 	.short	0x0101
        /*0c2e*/ 	.byte	0x3f
	.zero		1


	//   ....[53]....
        /*0c30*/ 	.word	0x00014cc0
        /*0c34*/ 	.word	0x00000011
        /*0c38*/ 	.word	0x00030820
        /*0c3c*/ 	.short	0x010a
        /*0c3e*/ 	.byte	0x3f
	.zero		1


	//   ....[54]....
        /*0c40*/ 	.word	0x00015090
        /*0c44*/ 	.word	0x00000007
        /*0c48*/ 	.word	0x00030840
        /*0c4c*/ 	.short	0x010a
        /*0c4e*/ 	.byte	0x3f
	.zero		1


	//   ....[55]....
        /*0c50*/ 	.word	0x00015570
        /*0c54*/ 	.word	0x00000007
        /*0c58*/ 	.word	0x00030830
        /*0c5c*/ 	.short	0x0107
        /*0c5e*/ 	.byte	0x3f
	.zero		1


	//   ....[56]....
        /*0c60*/ 	.word	0x00015630
        /*0c64*/ 	.word	0x00000007
        /*0c68*/ 	.word	0x00030830
        /*0c6c*/ 	.short	0x0101
        /*0c6e*/ 	.byte	0x3f
	.zero		1


	//   ....[57]....
        /*0c70*/ 	.word	0x00015690
        /*0c74*/ 	.word	0x00000006
        /*0c78*/ 	.word	0x00030860
        /*0c7c*/ 	.short	0x010a
        /*0c7e*/ 	.byte	0x3f
	.zero		1


	//   ....[58]....
        /*0c80*/ 	.word	0x00015c00
        /*0c84*/ 	.word	0x00000006
        /*0c88*/ 	.word	0x00030850
        /*0c8c*/ 	.short	0x0107
        /*0c8e*/ 	.byte	0x3f
	.zero		1


	//   ....[59]....
        /*0c90*/ 	.word	0x00015d60
        /*0c94*/ 	.word	0x00000006
        /*0c98*/ 	.word	0x00030850
        /*0c9c*/ 	.short	0x0101
        /*0c9e*/ 	.byte	0x3f
	.zero		1


	//   ....[60]....
        /*0ca0*/ 	.word	0x00015f80
        /*0ca4*/ 	.word	0x00000000
        /*0ca8*/ 	.word	0x00030860
        /*0cac*/ 	.short	0x010a
        /*0cae*/ 	.byte	0x3f
	.zero		1


	//   ....[61]....
        /*0cb0*/ 	.word	0x00016490
        /*0cb4*/ 	.word	0x00000000
        /*0cb8*/ 	.word	0x00030850
        /*0cbc*/ 	.short	0x0107
        /*0cbe*/ 	.byte	0x3f
	.zero		1


	//   ....[62]....
        /*0cc0*/ 	.word	0x00016550
        /*0cc4*/ 	.word	0x00000000
        /*0cc8*/ 	.word	0x00030850
        /*0ccc*/ 	.short	0x0101
        /*0cce*/ 	.byte	0x3f
	.zero		1


	//   ....[63]....
        /*0cd0*/ 	.word	0x00017280
        /*0cd4*/ 	.word	0x00000004
        /*0cd8*/ 	.word	0x00030820
        /*0cdc*/ 	.short	0x010a
        /*0cde*/ 	.byte	0x3f
	.zero		1


	//   ....[64]....
        /*0ce0*/ 	.word	0x00017400
        /*0ce4*/ 	.word	0x00000005
        /*0ce8*/ 	.word	0x00030840
        /*0cec*/ 	.short	0x010a
        /*0cee*/ 	.byte	0x3f
	.zero		1


	//   ....[65]....
        /*0cf0*/ 	.word	0x000174a0
        /*0cf4*/ 	.word	0x00000017
        /*0cf8*/ 	.word	0x00030840
        /*0cfc*/ 	.short	0x010a
        /*0cfe*/ 	.byte	0x3f
	.zero		1


	//   ....[66]....
        /*0d00*/ 	.word	0x000174e0
        /*0d04*/ 	.word	0x00000005
        /*0d08*/ 	.word	0x00030860
        /*0d0c*/ 	.short	0x010a
        /*0d0e*/ 	.byte	0x3f
	.zero		1


	//   ....[67]....
        /*0d10*/ 	.word	0x00017520
        /*0d14*/ 	.word	0x00000017
        /*0d18*/ 	.word	0x00030860
        /*0d1c*/ 	.short	0x010a
        /*0d1e*/ 	.byte	0x3f
	.zero		1


	//   ....[68]....
        /*0d20*/ 	.word	0x00017590
        /*0d24*/ 	.word	0x00000003
        /*0d28*/ 	.word	0x00030800
        /*0d2c*/ 	.short	0x010a
        /*0d2e*/ 	.byte	0x3f
	.zero		1


	//   ....[69]....
        /*0d30*/ 	.word	0x000175e0
        /*0d34*/ 	.word	0x0000000d
        /*0d38*/ 	.word	0x00030830
        /*0d3c*/ 	.short	0x010a
        /*0d3e*/ 	.byte	0x3f
	.zero		1


	//   ....[70]....
        /*0d40*/ 	.word	0x00017640
        /*0d44*/ 	.word	0x00000009
        /*0d48*/ 	.word	0x00030830
        /*0d4c*/ 	.short	0x010a
        /*0d4e*/ 	.byte	0x3f
	.zero		1


	//   ....[71]....
        /*0d50*/ 	.word	0x000176a0
        /*0d54*/ 	.word	0x00000009
        /*0d58*/ 	.word	0x00030850
        /*0d5c*/ 	.short	0x010a
        /*0d5e*/ 	.byte	0x3f
	.zero		1


	//   ....[72]....
        /*0d60*/ 	.word	0x00017700
        /*0d64*/ 	.word	0x00000009
        /*0d68*/ 	.word	0x00030830
        /*0d6c*/ 	.short	0x010a
        /*0d6e*/ 	.byte	0x3f
	.zero		1


	//   ....[73]....
        /*0d70*/ 	.word	0x00017760
        /*0d74*/ 	.word	0x00000009
        /*0d78*/ 	.word	0x00030850
        /*0d7c*/ 	.short	0x010a
        /*0d7e*/ 	.byte	0x3f
	.zero		1


	//   ....[74]....
        /*0d80*/ 	.word	0x000177c0
        /*0d84*/ 	.word	0x00000009
        /*0d88*/ 	.word	0x00030830
        /*0d8c*/ 	.short	0x010a
        /*0d8e*/ 	.byte	0x3f
	.zero		1


	//   ....[75]....
        /*0d90*/ 	.word	0x00017820
        /*0d94*/ 	.word	0x00000009
        /*0d98*/ 	.word	0x00030850
        /*0d9c*/ 	.short	0x010a
        /*0d9e*/ 	.byte	0x3f
	.zero		1


	//   ....[76]....
        /*0da0*/ 	.word	0x00017880
        /*0da4*/ 	.word	0x00000005
        /*0da8*/ 	.word	0x00030850
        /*0dac*/ 	.short	0x010a
        /*0dae*/ 	.byte	0x3f
	.zero		1


	//   ....[77]....
        /*0db0*/ 	.word	0x000179a0
        /*0db4*/ 	.word	0x00000007
        /*0db8*/ 	.word	0x00030840
        /*0dbc*/ 	.short	0x010a
        /*0dbe*/ 	.byte	0x3f
	.zero		1


	//   ....[78]....
        /*0dc0*/ 	.word	0x00018d70
        /*0dc4*/ 	.word	0x00000011
        /*0dc8*/ 	.word	0x00030820
        /*0dcc*/ 	.short	0x010a
        /*0dce*/ 	.byte	0x3f
	.zero		1


	//   ....[79]....
        /*0dd0*/ 	.word	0x00018dc0
        /*0dd4*/ 	.word	0x00000007
        /*0dd8*/ 	.word	0x00030840
        /*0ddc*/ 	.short	0x010a
        /*0dde*/ 	.byte	0x3f
	.zero		1


	//   ....[80]....
        /*0de0*/ 	.word	0x00019590
        /*0de4*/ 	.word	0x00000006
        /*0de8*/ 	.word	0x00030860
        /*0dec*/ 	.short	0x010a
        /*0dee*/ 	.byte	0x3f
	.zero		1


	//   ....[81]....
        /*0df0*/ 	.word	0x00019e30
        /*0df4*/ 	.word	0x00000000
        /*0df8*/ 	.word	0x00030860
        /*0dfc*/ 	.short	0x010a
        /*0dfe*/ 	.byte	0x3f
	.zero		1


	//   ....[82]....
        /*0e00*/ 	.word	0x0001afc0
        /*0e04*/ 	.word	0x00000004
        /*0e08*/ 	.word	0x00030820
        /*0e0c*/ 	.short	0x010a
        /*0e0e*/ 	.byte	0x3f
	.zero		1


	//   ....[83]....
        /*0e10*/ 	.word	0x0001b160
        /*0e14*/ 	.word	0x00000005
        /*0e18*/ 	.word	0x00030840
        /*0e1c*/ 	.short	0x010a
        /*0e1e*/ 	.byte	0x3f
	.zero		1


	//   ....[84]....
        /*0e20*/ 	.word	0x0001b1b0
        /*0e24*/ 	.word	0x00000017
        /*0e28*/ 	.word	0x00030840
        /*0e2c*/ 	.short	0x010a
        /*0e2e*/ 	.byte	0x3f
	.zero		1


	//   ....[85]....
        /*0e30*/ 	.word	0x0001b200
        /*0e34*/ 	.word	0x00000005
        /*0e38*/ 	.word	0x00030860
        /*0e3c*/ 	.short	0x010a
        /*0e3e*/ 	.byte	0x3f
	.zero		1


	//----- nvinfo : EIATTR_NUM_MBARRIERS
	.align		4
.L_711:
        /*0e40*/ 	.byte	0x03, 0x38
        /*0e42*/ 	.short	0x0016


	//----- nvinfo : EIATTR_EXIT_INSTR_OFFSETS
	.align		4
        /*0e44*/ 	.byte	0x04, 0x1c
        /*0e46*/ 	.short	(.L_713 - .L_712)


	//   ....[0]....
.L_712:
        /*0e48*/ 	.word	0x00000960


	//   ....[1]....
        /*0e4c*/ 	.word	0x00011920


	//   ....[2]....
        /*0e50*/ 	.word	0x00017570


	//----- nvinfo : EIATTR_MAX_THREADS
	.align		4
.L_713:
        /*0e54*/ 	.byte	0x04, 0x05
        /*0e56*/ 	.short	(.L_715 - .L_714)
.L_714:
        /*0e58*/ 	.word	0x00000180
        /*0e5c*/ 	.word	0x00000001
        /*0e60*/ 	.word	0x00000001


	//----- nvinfo : EIATTR_CRS_STACK_SIZE
	.align		4
.L_715:
        /*0e64*/ 	.byte	0x04, 0x1e
        /*0e66*/ 	.short	(.L_717 - .L_716)
.L_716:
        /*0e68*/ 	.word	0x00000000


	//----- nvinfo : EIATTR_CBANK_PARAM_SIZE
	.align		4
.L_717:
        /*0e6c*/ 	.byte	0x03, 0x19
        /*0e6e*/ 	.short	0x0af0


	//----- nvinfo : EIATTR_PARAM_CBANK
	.align		4
        /*0e70*/ 	.byte	0x04, 0x0a
        /*0e72*/ 	.short	(.L_719 - .L_718)
	.align		4
.L_718:
        /*0e74*/ 	.word	index@(.nv.constant0._ZN7cutlass13device_kernelIN5flash11enable_sm90INS1_16FlashAttnFwdSm90INS1_25CollectiveMainloopFwdSm90ILi2EN4cute5tupleIJNS5_1CILi1EEES8_S8_EEENS6_IJNS7_ILi128EEENS7_ILi96EEENS7_ILi192EEEEEELi192ENS_10bfloat16_tEfNS_4arch4Sm90ELb0ELb1ELb1ELb1ELb1ELb0ELb0ELb1ELb1ELb1ELb0ELb0EEENS1_21CollectiveEpilogueFwdINS6_IJSA_SC_SB_EEES9_SE_SG_Li256ELb1ELb1ELb0ELb0EEENS1_36VarlenDynamicPersistentTileSchedulerILi128ELi96ELi256ELi128ELb0ELb1ELb1ELb1ELb0ELb1EEEEEEEEEvNT_6ParamsE)
        /*0e78*/ 	.short	0x0210
        /*0e7a*/ 	.short	0x0af0


	//----- nvinfo : EIATTR_SW_WAR
	.align		4
.L_719:
        /*0e7c*/ 	.byte	0x04, 0x36
        /*0e7e*/ 	.short	(.L_721 - .L_720)
.L_720:
        /*0e80*/ 	.word	0x00000008
.L_721:


//--------------------- .nv.info._ZN7cutlass13device_kernelIN5flash11enable_sm90INS1_16FlashAttnFwdSm90INS1_25CollectiveMainloopFwdSm90ILi2EN4cute5tupleIJNS5_1CILi1EEES8_S8_EEENS6_IJNS7_ILi128EEENS7_ILi96EEENS7_ILi192EEEEEELi192ENS_10bfloat16_tEfNS_4arch4Sm90ELb0ELb1ELb1ELb1ELb1ELb1ELb0ELb1ELb1ELb1ELb0ELb0EEENS1_21CollectiveEpilogueFwdINS6_IJSA_SC_SB_EEES9_SE_SG_Li256ELb1ELb1ELb0ELb0EEENS1_36VarlenDynamicPersistentTileSchedulerILi128ELi96ELi256ELi128ELb0ELb1ELb1ELb1ELb0ELb1EEEEEEEEEvNT_6ParamsE --------------------------
	.section	.nv.info._ZN7cutlass13device_kernelIN5flash11enable_sm90INS1_16FlashAttnFwdSm90INS1_25CollectiveMainloopFwdSm90ILi2EN4cute5tupleIJNS5_1CILi1EEES8_S8_EEENS6_IJNS7_ILi128EEENS7_ILi96EEENS7_ILi192EEEEEELi192ENS_10bfloat16_tEfNS_4arch4Sm90ELb0ELb1ELb1ELb1ELb1ELb1ELb0ELb1ELb1ELb1ELb0ELb0EEENS1_21CollectiveEpilogueFwdINS6_IJSA_SC_SB_EEES9_SE_SG_Li256ELb1ELb1ELb0ELb0EEENS1_36VarlenDynamicPersistentTileSchedulerILi128ELi96ELi256ELi128ELb0ELb1ELb1ELb1ELb0ELb1EEEEEEEEEvNT_6ParamsE,"",@"SHT_CUDA_INFO"
	.sectionflags	@""
	.align	4


	//----- nvinfo : EIATTR_CUDA_API_VERSION
	.align		4
        /*0000*/ 	.byte	0x04, 0x37
        /*0002*/ 	.short	(.L_723 - .L_722)
.L_722:
        /*0004*/ 	.word	0x00000082


	//----- nvinfo : EIATTR_KPARAM_INFO
	.align		4
.L_723:
        /*0008*/ 	.byte	0x04, 0x17
        /*000a*/ 	.short	(.L_725 - .L_724)
.L_724:
        /*000c*/ 	.word	0x00000000
        /*0010*/ 	.short	0x0000
        /*0012*/ 	.short	0x0070
        /*0014*/ 	.byte	0x00, 0xf0, 0x01, 0x2a


	//----- nvinfo : EIATTR_SPARSE_MMA_MASK
	.align		4
.L_725:
        /*0018*/ 	.byte	0x03, 0x50
        /*001a*/ 	.short	0x0000


	//----- nvinfo : EIATTR_MAXREG_COUNT
	.align		4
        /*001c*/ 	.byte	0x03, 0x1b
        /*001e*/ 	.short	0x00a8


	//----- nvinfo : EIATTR_NUM_BARRIERS
	.align		4
        /*0020*/ 	.byte	0x02, 0x4c
        /*0022*/ 	.byte	0x10
	.zero		1


	//----- nvinfo : EIATTR_EXTERNS
	.align		4
        /*0024*/ 	.byte	0x04, 0x0f
        /*0026*/ 	.short	(.L_727 - .L_726)


	//   ....[0]....
	.align		4
.L_726:
        /*0028*/ 	.word	index@(__assertfail)


	//----- nvinfo : EIATTR_ANNOTATIONS
	.align		4
.L_727:
        /*002c*/ 	.byte	0x04, 0x55
        /*002e*/ 	.short	(.L_729 - .L_728)


	//   ....[0]....
.L_728:
        /* <DEDUP_REMOVED lines=29> */


	//----- nvinfo : EIATTR_MERCURY_ISA_VERSION
	.align		4
.L_729:
        /*01e8*/ 	.byte	0x03, 0x5f
        /*01ea*/ 	.short	0x0101


	//----- nvinfo : EIATTR_UNUSED_LOAD_BYTE_OFFSET
	.align		4
        /*01ec*/ 	.byte	0x04, 0x44
        /*01ee*/ 	.short	(.L_731 - .L_730)


	//   ....[0]....
.L_730:
        /*01f0*/ 	.word	0x00000ae0
        /*01f4*/ 	.word	0x0000fff0


	//   ....[1]....
        /*01f8*/ 	.word	0x00019f90
        /*01fc*/ 	.word	0x0000fff0


	//----- nvinfo : EIATTR_INT_WARP_WIDE_INSTR_OFFSETS
	.align		4
.L_731:
        /*0200*/ 	.byte	0x04, 0x31
        /*0202*/ 	.short	(.L_733 - .L_732)


	//   ....[0]....
.L_732:
        /*0204*/ 	.word	0x000001c0


	//   ....[1]....
        /*0208*/ 	.word	0x00000200


	//   ....[2]....
        /*020c*/ 	.word	0x00000270


	//   ....[3]....
        /*0210*/ 	.word	0x0001f6f0


	//   ....[4]....
        /*0214*/ 	.word	0x0001f780


	//   ....[5]....
        /*0218*/ 	.word	0x00022760


	//   ....[6]....
        /*021c*/ 	.word	0x000227f0


	//----- nvinfo : EIATTR_COOP_GROUP_MASK_REGIDS
	.align		4
.L_733:
        /*0220*/ 	.byte	0x04, 0x29
        /*0222*/ 	.short	(.L_735 - .L_734)


	//   ....[0]....
.L_734:
        /*0224*/ 	.word	0xffffffff


	//   ....[1]....
        /*0228*/ 	.word	0xffffffff


	//   ....[2]....
        /*022c*/ 	.word	0xffffffff


	//   ....[3]....
        /*0230*/ 	.word	0xffffffff


	//   ....[4]....
        /*0234*/ 	.word	0xffffffff


	//   ....[5]....
        /*0238*/ 	.word	0xffffffff


	//   ....[6]....
        /*023c*/ 	.word	0xffffffff


	//   ....[7]....
        /*0240*/ 	.word	0xffffffff


	//   ....[8]....
        /*0244*/ 	.word	0xffffffff


	//   ....[9]....
        /*0248*/ 	.word	0xffffffff


	//   ....[10]....
        /*024c*/ 	.word	0xffffffff


	//   ....[11]....
        /*0250*/ 	.word	0xffffffff


	//   ....[12]....
        /*0254*/ 	.word	0xffffffff


	//   ....[13]....
        /*0258*/ 	.word	0xffffffff


	//   ....[14]....
        /*025c*/ 	.word	0xffffffff


	//   ....[15]....
        /*0260*/ 	.word	0xffffffff


	//   ....[16]....
        /*0264*/ 	.word	0xffffffff


	//   ....[17]....
        /*0268*/ 	.word	0xffffffff


	//   ....[18]....
        /*026c*/ 	.word	0xffffffff


	//   ....[19]....
        /*0270*/ 	.word	0xffffffff


	//   ....[20]....
        /*0274*/ 	.word	0xffffffff


	//   ....[21]....
        /*0278*/ 	.word	0xffffffff


	//   ....[22]....
        /*027c*/ 	.word	0xffffffff


	//   ....[23]....
        /*0280*/ 	.word	0xffffffff


	//   ....[24]....
        /*0284*/ 	.word	0xffffffff


	//   ....[25]....
        /*0288*/ 	.word	0xffffffff


	//   ....[26]....
        /*028c*/ 	.word	0xffffffff


	//   ....[27]....
        /*0290*/ 	.word	0xffffffff


	//   ....[28]....
        /*0294*/ 	.word	0xffffffff


	//   ....[29]....
        /*0298*/ 	.word	0xffffffff


	//   ....[30]....
        /*029c*/ 	.word	0xffffffff


	//   ....[31]....
        /*02a0*/ 	.word	0xffffffff


	//   ....[32]....
        /*02a4*/ 	.word	0xffffffff


	//   ....[33]....
        /*02a8*/ 	.word	0xffffffff


	//   ....[34]....
        /*02ac*/ 	.word	0xffffffff


	//   ....[35]....
        /*02b0*/ 	.word	0xffffffff


	//   ....[36]....
        /*02b4*/ 	.word	0xffffffff


	//   ....[37]....
        /*02b8*/ 	.word	0xffffffff


	//   ....[38]....
        /*02bc*/ 	.word	0xffffffff


	//   ....[39]....
        /*02c0*/ 	.word	0xffffffff


	//   ....[40]....
        /*02c4*/ 	.word	0xffffffff


	//   ....[41]....
        /*02c8*/ 	.word	0xffffffff


	//   ....[42]....
        /*02cc*/ 	.word	0xffffffff


	//   ....[43]....
        /*02d0*/ 	.word	0xffffffff


	//   ....[44]....
        /*02d4*/ 	.word	0xffffffff


	//   ....[45]....
        /*02d8*/ 	.word	0xffffffff


	//   ....[46]....
        /*02dc*/ 	.word	0xffffffff


	//   ....[47]....
        /*02e0*/ 	.word	0xffffffff


	//   ....[48]....
        /*02e4*/ 	.word	0xffffffff


	//   ....[49]....
        /*02e8*/ 	.word	0xffffffff


	//   ....[50]....
        /*02ec*/ 	.word	0xffffffff


	//   ....[51]....
        /*02f0*/ 	.word	0xffffffff


	//   ....[52]....
        /*02f4*/ 	.word	0xffffffff


	//   ....[53]....
        /*02f8*/ 	.word	0xffffffff


	//   ....[54]....
        /*02fc*/ 	.word	0xffffffff


	//   ....[55]....
        /*0300*/ 	.word	0xffffffff


	//   ....[56]....
        /*0304*/ 	.word	0xffffffff


	//   ....[57]....
        /*0308*/ 	.word	0xffffffff


	//   ....[58]....
        /*030c*/ 	.word	0xffffffff


	//   ....[59]....
        /*0310*/ 	.word	0xffffffff


	//   ....[60]....
        /*0314*/ 	.word	0xffffffff


	//   ....[61]....
        /*0318*/ 	.word	0xffffffff


	//   ....[62]....
        /*031c*/ 	.word	0xffffffff


	//   ....[63]....
        /*0320*/ 	.word	0xffffffff


	//   ....[64]....
        /*0324*/ 	.word	0xffffffff


	//   ....[65]....
        /*0328*/ 	.word	0xffffffff


	//   ....[66]....
        /*032c*/ 	.word	0xffffffff


	//   ....[67]....
        /*0330*/ 	.word	0xffffffff


	//   ....[68]....
        /*0334*/ 	.word	0xffffffff


	//   ....[69]....
        /*0338*/ 	.word	0xffffffff


	//   ....[70]....
        /*033c*/ 	.word	0xffffffff


	//   ....[71]....
        /*0340*/ 	.word	0xffffffff


	//   ....[72]....
        /*0344*/ 	.word	0xffffffff


	//   ....[73]....
        /*0348*/ 	.word	0xffffffff


	//   ....[74]....
        /*034c*/ 	.word	0xffffffff


	//   ....[75]....
        /*0350*/ 	.word	0xffffffff


	//   ....[76]....
        /*0354*/ 	.word	0xffffffff


	//   ....[77]....
        /*0358*/ 	.word	0xffffffff


	//   ....[78]....
        /*035c*/ 	.word	0xffffffff


	//   ....[79]....
        /*0360*/ 	.word	0xffffffff


	//   ....[80]....
        /*0364*/ 	.word	0xffffffff


	//   ....[81]....
        /*0368*/ 	.word	0xffffffff


	//   ....[82]....
        /*036c*/ 	.word	0xffffffff


	//   ....[83]....
        /*0370*/ 	.word	0xffffffff


	//   ....[84]....
        /*0374*/ 	.word	0xffffffff


	//   ....[85]....
        /*0378*/ 	.word	0xffffffff


	//   ....[86]....
        /*037c*/ 	.word	0xffffffff


	//   ....[87]....
        /*0380*/ 	.word	0xffffffff


	//   ....[88]....
        /*0384*/ 	.word	0xffffffff


	//   ....[89]....
        /*0388*/ 	.word	0xffffffff


	//   ....[90]....
        /*038c*/ 	.word	0xffffffff


	//   ....[91]....
        /*0390*/ 	.word	0xffffffff


	//   ....[92]....
        /*0394*/ 	.word	0xffffffff


	//   ....[93]....
        /*0398*/ 	.word	0xffffffff


	//   ....[94]....
        /*039c*/ 	.word	0xffffffff


	//   ....[95]....
        /*03a0*/ 	.word	0xffffffff


	//   ....[96]....
        /*03a4*/ 	.word	0xffffffff


	//   ....[97]....
        /*03a8*/ 	.word	0xffffffff


	//   ....[98]....
        /*03ac*/ 	.word	0xffffffff


	//   ....[99]....
        /*03b0*/ 	.word	0xffffffff


	//   ....[100]....
        /*03b4*/ 	.word	0xffffffff


	//   ....[101]....
        /*03b8*/ 	.word	0xffffffff


	//   ....[102]....
        /*03bc*/ 	.word	0xffffffff


	//   ....[103]....
        /*03c0*/ 	.word	0xffffffff


	//   ....[104]....
        /*03c4*/ 	.word	0xffffffff


	//   ....[105]....
        /*03c8*/ 	.word	0xffffffff


	//   ....[106]....
        /*03cc*/ 	.word	0xffffffff


	//   ....[107]....
        /*03d0*/ 	.word	0xffffffff


	//   ....[108]....
        /*03d4*/ 	.word	0xffffffff


	//   ....[109]....
        /*03d8*/ 	.word	0xffffffff


	//   ....[110]....
        /*03dc*/ 	.word	0xffffffff


	//   ....[111]....
        /*03e0*/ 	.word	0xffffffff


	//   ....[112]....
        /*03e4*/ 	.word	0xffffffff


	//   ....[113]....
        /*03e8*/ 	.word	0xffffffff


	//   ....[114]....
        /*03ec*/ 	.word	0xffffffff


	//   ....[115]....
        /*03f0*/ 	.word	0xffffffff


	//   ....[116]....
        /*03f4*/ 	.word	0xffffffff


	//   ....[117]....
        /*03f8*/ 	.word	0xffffffff


	//   ....[118]....
        /*03fc*/ 	.word	0xffffffff


	//   ....[119]....
        /*0400*/ 	.word	0xffffffff


	//   ....[120]....
        /*0404*/ 	.word	0xffffffff


	//   ....[121]....
        /*0408*/ 	.word	0xffffffff


	//   ....[122]....
        /*040c*/ 	.word	0xffffffff


	//   ....[123]....
        /*0410*/ 	.word	0xffffffff


	//   ....[124]....
        /*0414*/ 	.word	0xffffffff


	//   ....[125]....
        /*0418*/ 	.word	0xffffffff


	//   ....[126]....
        /*041c*/ 	.word	0xffffffff


	//   ....[127]....
        /*0420*/ 	.word	0xffffffff


	//   ....[128]....
        /*0424*/ 	.word	0xffffffff


	//   ....[129]....
        /*0428*/ 	.word	0xffffffff


	//   ....[130]....
        /*042c*/ 	.word	0xffffffff


	//   ....[131]....
        /*0430*/ 	.word	0xffffffff


	//   ....[132]....
        /*0434*/ 	.word	0xffffffff


	//   ....[133]....
        /*0438*/ 	.word	0xffffffff


	//   ....[134]....
        /*043c*/ 	.word	0xffffffff


	//   ....[135]....
        /*0440*/ 	.word	0xffffffff


	//   ....[136]....
        /*0444*/ 	.word	0xffffffff


	//   ....[137]....
        /*0448*/ 	.word	0xffffffff


	//   ....[138]....
        /*044c*/ 	.word	0xffffffff


	//   ....[139]....
        /*0450*/ 	.word	0xffffffff


	//   ....[140]....
        /*0454*/ 	.word	0xffffffff


	//   ....[141]....
        /*0458*/ 	.word	0xffffffff


	//   ....[142]....
        /*045c*/ 	.word	0xffffffff


	//   ....[143]....
        /*0460*/ 	.word	0xffffffff


	//   ....[144]....
        /*0464*/ 	.word	0xffffffff


	//   ....[145]....
        /*0468*/ 	.word	0xffffffff


	//   ....[146]....
        /*046c*/ 	.word	0xffffffff


	//   ....[147]....
        /*0470*/ 	.word	0xffffffff


	//   ....[148]....
        /*0474*/ 	.word	0xffffffff


	//   ....[149]....
        /*0478*/ 	.word	0xffffffff


	//   ....[150]....
        /*047c*/ 	.word	0xffffffff


	//   ....[151]....
        /*0480*/ 	.word	0xffffffff


	//   ....[152]....
        /*0484*/ 	.word	0xffffffff


	//   ....[153]....
        /*0488*/ 	.word	0xffffffff


	//   ....[154]....
        /*048c*/ 	.word	0xffffffff


	//   ....[155]....
        /*0490*/ 	.word	0xffffffff


	//   ....[156]....
        /*0494*/ 	.word	0xffffffff


	//   ....[157]....
        /*0498*/ 	.word	0xffffffff


	//   ....[158]....
        /*049c*/ 	.word	0xffffffff


	//   ....[159]....
        /*04a0*/ 	.word	0xffffffff


	//   ....[160]....
        /*04a4*/ 	.word	0xffffffff


	//   ....[161]....
        /*04a8*/ 	.word	0xffffffff


	//   ....[162]....
        /*04ac*/ 	.word	0xffffffff


	//   ....[163]....
        /*04b0*/ 	.word	0xffffffff


	//   ....[164]....
        /*04b4*/ 	.word	0xffffffff


	//   ....[165]....
        /*04b8*/ 	.word	0xffffffff


	//   ....[166]....
        /*04bc*/ 	.word	0xffffffff


	//   ....[167]....
        /*04c0*/ 	.word	0xffffffff


	//   ....[168]....
        /*04c4*/ 	.word	0xffffffff


	//   ....[169]....
        /*04c8*/ 	.word	0xffffffff


	//   ....[170]....
        /*04cc*/ 	.word	0xffffffff


	//   ....[171]....
        /*04d0*/ 	.word	0xffffffff


	//   ....[172]....
        /*04d4*/ 	.word	0xffffffff


	//   ....[173]....
        /*04d8*/ 	.word	0x0500000f


	//   ....[174]....
        /*04dc*/ 	.word	0x0500000f


	//   ....[175]....
        /*04e0*/ 	.word	0x0500000f


	//   ....[176]....
        /*04e4*/ 	.word	0x0500000f


	//   ....[177]....
        /*04e8*/ 	.word	0x0500000f


	//   ....[178]....
        /*04ec*/ 	.word	0x0500000f


	//   ....[179]....
        /*04f0*/ 	.word	0x0500000f


	//   ....[180]....
        /*04f4*/ 	.word	0x0500000f


	//   ....[181]....
        /*04f8*/ 	.word	0x0500000f


	//   ....[182]....
        /*04fc*/ 	.word	0x0500000f


	//   ....[183]....
        /*0500*/ 	.word	0x0500000f


	//   ....[184]....
        /*0504*/ 	.word	0x0500000f


	//   ....[185]....
        /*0508*/ 	.word	0x0500000f


	//   ....[186]....
        /*050c*/ 	.word	0x0500000f


	//   ....[187]....
        /*0510*/ 	.word	0x0500000f


	//   ....[188]....
        /*0514*/ 	.word	0x0500000f


	//   ....[189]....
        /*0518*/ 	.word	0x0500000f


	//   ....[190]....
        /*051c*/ 	.word	0x0500000f


	//   ....[191]....
        /*0520*/ 	.word	0x0500000f


	//   ....[192]....
        /*0524*/ 	.word	0x0500000f


	//   ....[193]....
        /*0528*/ 	.word	0x0500000f


	//   ....[194]....
        /*052c*/ 	.word	0x0500000f


	//   ....[195]....
        /*0530*/ 	.word	0x0500000f


	//   ....[196]....
        /*0534*/ 	.word	0x0500000f


	//   ....[197]....
        /*0538*/ 	.word	0x0500000f


	//   ....[198]....
        /*053c*/ 	.word	0x0500000f


	//   ....[199]....
        /*0540*/ 	.word	0x0500000f


	//   ....[200]....
        /*0544*/ 	.word	0x0500000f


	//   ....[201]....
        /*0548*/ 	.word	0x0500000f


	//   ....[202]....
        /*054c*/ 	.word	0x0500000f


	//   ....[203]....
        /*0550*/ 	.word	0x0500000f


	//   ....[204]....
        /*0554*/ 	.word	0x0500000f


	//   ....[205]....
        /*0558*/ 	.word	0x0500000f


	//   ....[206]....
        /*055c*/ 	.word	0x0500000f


	//   ....[207]....
        /*0560*/ 	.word	0x0500000f


	//   ....[208]....
        /*0564*/ 	.word	0x0500000f


	//   ....[209]....
        /*0568*/ 	.word	0x0500000f


	//   ....[210]....
        /*056c*/ 	.word	0x0500000f


	//   ....[211]....
        /*0570*/ 	.word	0x0500000f


	//   ....[212]....
        /*0574*/ 	.word	0x0500000f


	//   ....[213]....
        /*0578*/ 	.word	0x0500000f


	//   ....[214]....
        /*057c*/ 	.word	0x0500000f


	//   ....[215]....
        /*0580*/ 	.word	0x0500000f


	//   ....[216]....
        /*0584*/ 	.word	0x0500000f


	//   ....[217]....
        /*0588*/ 	.word	0x0500000f


	//   ....[218]....
        /*058c*/ 	.word	0x0500000f


	//   ....[219]....
        /*0590*/ 	.word	0x0500000f


	//   ....[220]....
        /*0594*/ 	.word	0x0500000f


	//   ....[221]....
        /*0598*/ 	.word	0x0500000f


	//   ....[222]....
        /*059c*/ 	.word	0x0500000f


	//   ....[223]....
        /*05a0*/ 	.word	0x0500000f


	//   ....[224]....
        /*05a4*/ 	.word	0x0500000f


	//   ....[225]....
        /*05a8*/ 	.word	0x0500000f


	//   ....[226]....
        /*05ac*/ 	.word	0x0500000f


	//   ....[227]....
        /*05b0*/ 	.word	0x0500000f


	//   ....[228]....
        /*05b4*/ 	.word	0x0500000f


	//   ....[229]....
        /*05b8*/ 	.word	0x0500000f


	//   ....[230]....
        /*05bc*/ 	.word	0x0500000f


	//   ....[231]....
        /*05c0*/ 	.word	0x0500000f


	//   ....[232]....
        /*05c4*/ 	.word	0x0500000f


	//   ....[233]....
        /*05c8*/ 	.word	0x0500000f


	//   ....[234]....
        /*05cc*/ 	.word	0x0500000f


	//   ....[235]....
        /*05d0*/ 	.word	0x0500000f


	//   ....[236]....
        /*05d4*/ 	.word	0x0500000f


	//   ....[237]....
        /*05d8*/ 	.word	0x0500000f


	//   ....[238]....
        /*05dc*/ 	.word	0x0500000f


	//   ....[239]....
        /*05e0*/ 	.word	0x0500000f


	//   ....[240]....
        /*05e4*/ 	.word	0x0500000f


	//   ....[241]....
        /*05e8*/ 	.word	0x0500000f


	//   ....[242]....
        /*05ec*/ 	.word	0x0500000f


	//   ....[243]....
        /*05f0*/ 	.word	0x0500000f


	//   ....[244]....
        /*05f4*/ 	.word	0x0500000f


	//   ....[245]....
        /*05f8*/ 	.word	0x0500000f


	//   ....[246]....
        /*05fc*/ 	.word	0x0500000f


	//   ....[247]....
        /*0600*/ 	.word	0x0500000f


	//   ....[248]....
        /*0604*/ 	.word	0x0500000f


	//   ....[249]....
        /*0608*/ 	.word	0x0500000f


	//   ....[250]....
        /*060c*/ 	.word	0x0500000f


	//   ....[251]....
        /*0610*/ 	.word	0x0500000f


	//   ....[252]....
        /*0614*/ 	.word	0x0500000f


	//   ....[253]....
        /*0618*/ 	.word	0x0500000f


	//   ....[254]....
        /*061c*/ 	.word	0x0500000f


	//   ....[255]....
        /*0620*/ 	.word	0x0500000f


	//   ....[0]....
        /*0624*/ 	.word	0x0500000f


	//   ....[1]....
        /*0628*/ 	.word	0x0500000f


	//   ....[2]....
        /*062c*/ 	.word	0x0500000f


	//   ....[3]....
        /*0630*/ 	.word	0x0500000f


	//   ....[4]....
        /*0634*/ 	.word	0x0500000f


	//   ....[5]....
        /*0638*/ 	.word	0x0500000f


	//   ....[6]....
        /*063c*/ 	.word	0x0500000f


	//   ....[7]....
        /*0640*/ 	.word	0x0500000f


	//   ....[8]....
        /*0644*/ 	.word	0x0500000f


	//   ....[9]....
        /*0648*/ 	.word	0x0500000f


	//   ....[10]....
        /*064c*/ 	.word	0x0500000f


	//   ....[11]....
        /*0650*/ 	.word	0x0500000f


	//   ....[12]....
        /*0654*/ 	.word	0x0500000f


	//   ....[13]....
        /*0658*/ 	.word	0x0500000f


	//   ....[14]....
        /*065c*/ 	.word	0x0500000f


	//   ....[15]....
        /*0660*/ 	.word	0x0500000f


	//   ....[16]....
        /*0664*/ 	.word	0x0500000f


	//   ....[17]....
        /*0668*/ 	.word	0x0500000f


	//   ....[18]....
        /*066c*/ 	.word	0x0500000f


	//   ....[19]....
        /*0670*/ 	.word	0x0500000f


	//   ....[20]....
        /*0674*/ 	.word	0x0500000f


	//   ....[21]....
        /*0678*/ 	.word	0xffffffff


	//   ....[22]....
        /*067c*/ 	.word	0xffffffff


	//   ....[23]....
        /*0680*/ 	.word	0xffffffff


	//   ....[24]....
        /*0684*/ 	.word	0xffffffff


	//   ....[25]....
        /*0688*/ 	.word	0xffffffff


	//   ....[26]....
        /*068c*/ 	.word	0xffffffff


	//   ....[27]....
        /*0690*/ 	.word	0xffffffff


	//   ....[28]....
        /*0694*/ 	.word	0xffffffff


	//   ....[29]....
        /*0698*/ 	.word	0xffffffff


	//   ....[30]....
        /*069c*/ 	.word	0xffffffff


	//   ....[31]....
        /*06a0*/ 	.word	0xffffffff


	//   ....[32]....
        /*06a4*/ 	.word	0xffffffff


	//   ....[33]....
        /*06a8*/ 	.word	0x0500000f


	//   ....[34]....
        /*06ac*/ 	.word	0x0500000f


	//   ....[35]....
        /*06b0*/ 	.word	0x0500000f


	//   ....[36]....
        /*06b4*/ 	.word	0x0500000f


	//   ....[37]....
        /*06b8*/ 	.word	0x0500000f


	//   ....[38]....
        /*06bc*/ 	.word	0x0500000f


	//   ....[39]....
        /*06c0*/ 	.word	0x0500000f


	//   ....[40]....
        /*06c4*/ 	.word	0x0500000f


	//   ....[41]....
        /*06c8*/ 	.word	0x0500000f


	//   ....[42]....
        /*06cc*/ 	.word	0x0500000f


	//   ....[43]....
        /*06d0*/ 	.word	0x0500000f


	//   ....[44]....
        /*06d4*/ 	.word	0x0500000f


	//----- nvinfo : EIATTR_COOP_GROUP_INSTR_OFFSETS
	.align		4
.L_735:
        /*06d8*/ 	.byte	0x04, 0x28
        /*06da*/ 	.short	(.L_737 - .L_736)


	//   ....[0]....
.L_736:
        /*06dc*/ 	.word	0x000000d0


	//   ....[1]....
        /*06e0*/ 	.word	0x000001d0


	//   ....[2]....
        /*06e4*/ 	.word	0x00000220


	//   ....[3]....
        /*06e8*/ 	.word	0x00000450


	//   ....[4]....
        /*06ec*/ 	.word	0x000005b0


	//   ....[5]....
        /*06f0*/ 	.word	0x000006d0


	//   ....[6]....
        /*06f4*/ 	.word	0x00000830


	//   ....[7]....
        /*06f8*/ 	.word	0x00003cd0


	//   ....[8]....
        /*06fc*/ 	.word	0x00003ce0


	//   ....[9]....
        /*0700*/ 	.word	0x000040d0


	//   ....[10]....
        /*0704*/ 	.word	0x000040e0


	//   ....[11]....
        /*0708*/ 	.word	0x00004dd0


	//   ....[12]....
        /*070c*/ 	.word	0x00005570


	//   ....[13]....
        /*0710*/ 	.word	0x00005580


	//   ....[14]....
        /*0714*/ 	.word	0x00005590


	//   ....[15]....
        /*0718*/ 	.word	0x000055a0


	//   ....[16]....
        /*071c*/ 	.word	0x00005e10


	//   ....[17]....
        /*0720*/ 	.word	0x00005e20


	//   ....[18]....
        /*0724*/ 	.word	0x00005e30


	//   ....[19]....
        /*0728*/ 	.word	0x00005e40


	//   ....[20]....
        /*072c*/ 	.word	0x00008f20


	//   ....[21]....
        /*0730*/ 	.word	0x00008f30


	//   ....[22]....
        /*0734*/ 	.word	0x00008f40


	//   ....[23]....
        /*0738*/ 	.word	0x00008f50


	//   ....[24]....
        /*073c*/ 	.word	0x000095e0


	//   ....[25]....
        /*0740*/ 	.word	0x000095f0


	//   ....[26]....
        /*0744*/ 	.word	0x00009600


	//   ....[27]....
        /*0748*/ 	.word	0x00009610


	//   ....[28]....
        /*074c*/ 	.word	0x0000d160


	//   ....[29]....
        /*0750*/ 	.word	0x0000ddd0


	//   ....[30]....
        /*0754*/ 	.word	0x0000e6a0


	//   ....[31]....
        /*0758*/ 	.word	0x0000e6c0


	//   ....[32]....
        /*075c*/ 	.word	0x0000eb30


	//   ....[33]....
        /*0760*/ 	.word	0x0000eba0


	//   ....[34]....
        /*0764*/ 	.word	0x00010950


	//   ....[35]....
        /*0768*/ 	.word	0x00011040


	//   ....[36]....
        /*076c*/ 	.word	0x00011ea0


	//   ....[37]....
        /*0770*/ 	.word	0x00011fb0


	//   ....[38]....
        /*0774*/ 	.word	0x00012590


	//   ....[39]....
        /*0778*/ 	.word	0x000125f0


	//   ....[40]....
        /*077c*/ 	.word	0x00014a50


	//   ....[41]....
        /*0780*/ 	.word	0x00014a80


	//   ....[42]....
        /*0784*/ 	.word	0x00014aa0


	//   ....[43]....
        /*0788*/ 	.word	0x00014ac0


	//   ....[44]....
        /*078c*/ 	.word	0x00016790


	//   ....[45]....
        /*0790*/ 	.word	0x00016e70


	//   ....[46]....
        /*0794*/ 	.word	0x00017cd0


	//   ....[47]....
        /*0798*/ 	.word	0x00017de0


	//   ....[48]....
        /*079c*/ 	.word	0x000183c0


	//   ....[49]....
        /*07a0*/ 	.word	0x00018420


	//   ....[50]....
        /*07a4*/ 	.word	0x000194b0


	//   ....[51]....
        /*07a8*/ 	.word	0x000194e0


	//   ....[52]....
        /*07ac*/ 	.word	0x00019590


	//   ....[53]....
        /*07b0*/ 	.word	0x000195c0


	//   ....[54]....
        /*07b4*/ 	.word	0x0001ad90


	//   ....[55]....
        /*07b8*/ 	.word	0x0001add0


	//   ....[56]....
        /*07bc*/ 	.word	0x0001ae00


	//   ....[57]....
        /*07c0*/ 	.word	0x0001b110


	//   ....[58]....
        /*07c4*/ 	.word	0x0001b560


	//   ....[59]....
        /*07c8*/ 	.word	0x0001b590


	//   ....[60]....
        /*07cc*/ 	.word	0x0001b690


	//   ....[61]....
        /*07d0*/ 	.word	0x0001b6b0


	//   ....[62]....
        /*07d4*/ 	.word	0x0001b7b0


	//   ....[63]....
        /*07d8*/ 	.word	0x0001b7d0


	//   ....[64]....
        /*07dc*/ 	.word	0x0001b8e0


	//   ....[65]....
        /*07e0*/ 	.word	0x0001b900


	//   ....[66]....
        /*07e4*/ 	.word	0x0001c200


	//   ....[67]....
        /*07e8*/ 	.word	0x0001c220


	//   ....[68]....
        /*07ec*/ 	.word	0x0001c320


	//   ....[69]....
        /*07f0*/ 	.word	0x0001c340


	//   ....[70]....
        /*07f4*/ 	.word	0x0001c440


	//   ....[71]....
        /*07f8*/ 	.word	0x0001c460


	//   ....[72]....
        /*07fc*/ 	.word	0x0001c570


	//   ....[73]....
        /*0800*/ 	.word	0x0001c590


	//   ....[74]....
        /*0804*/ 	.word	0x0001c710


	//   ....[75]....
        /*0808*/ 	.word	0x0001c8e0


	//   ....[76]....
        /*080c*/ 	.word	0x0001c910


	//   ....[77]....
        /*0810*/ 	.word	0x0001c940


	//   ....[78]....
        /*0814*/ 	.word	0x0001c970


	//   ....[79]....
        /*0818*/ 	.word	0x0001c9a0


	//   ....[80]....
        /*081c*/ 	.word	0x0001c9d0


	//   ....[81]....
        /*0820*/ 	.word	0x0001cb40


	//   ....[82]....
        /*0824*/ 	.word	0x0001cb70


	//   ....[83]....
        /*0828*/ 	.word	0x0001cba0


	//   ....[84]....
        /*082c*/ 	.word	0x0001cbd0


	//   ....[85]....
        /*0830*/ 	.word	0x0001cc00


	//   ....[86]....
        /*0834*/ 	.word	0x0001cc30


	//   ....[87]....
        /*0838*/ 	.word	0x0001ccc0


	//   ....[88]....
        /*083c*/ 	.word	0x0001cd20


	//   ....[89]....
        /*0840*/ 	.word	0x0001cdb0


	//   ....[90]....
        /*0844*/ 	.word	0x0001de70


	//   ....[91]....
        /*0848*/ 	.word	0x00020330


	//   ....[92]....
        /*084c*/ 	.word	0x00020350


	//   ....[93]....
        /*0850*/ 	.word	0x00020400


	//   ....[94]....
        /*0854*/ 	.word	0x00020420


	//   ....[95]....
        /*0858*/ 	.word	0x000204c0


	//   ....[96]....
        /*085c*/ 	.word	0x000204e0


	//   ....[97]....
        /*0860*/ 	.word	0x00020580


	//   ....[98]....
        /*0864*/ 	.word	0x000205a0


	//   ....[99]....
        /*0868*/ 	.word	0x00020640


	//   ....[100]....
        /*086c*/ 	.word	0x00020660


	//   ....[101]....
        /*0870*/ 	.word	0x00020670


	//   ....[102]....
        /*0874*/ 	.word	0x00020700


	//   ....[103]....
        /*0878*/ 	.word	0x00020e50


	//   ....[104]....
        /*087c*/ 	.word	0x00020e80


	//   ....[105]....
        /*0880*/ 	.word	0x00020ea0


	//   ....[106]....
        /*0884*/ 	.word	0x00020f30


	//   ....[107]....
        /*0888*/ 	.word	0x00020f40


	//   ....[108]....
        /*088c*/ 	.word	0x00020fe0


	//   ....[109]....
        /*0890*/ 	.word	0x00020ff0


	//   ....[110]....
        /*0894*/ 	.word	0x00021090


	//   ....[111]....
        /*0898*/ 	.word	0x000210a0


	//   ....[112]....
        /*089c*/ 	.word	0x00021140


	//   ....[113]....
        /*08a0*/ 	.word	0x00021150


	//   ....[114]....
        /*08a4*/ 	.word	0x000211f0


	//   ....[115]....
        /*08a8*/ 	.word	0x00021200


	//   ....[116]....
        /*08ac*/ 	.word	0x000212a0


	//   ....[117]....
        /*08b0*/ 	.word	0x000212b0


	//   ....[118]....
        /*08b4*/ 	.word	0x000212c0


	//   ....[119]....
        /*08b8*/ 	.word	0x00021b40


	//   ....[120]....
        /*08bc*/ 	.word	0x00021b80


	//   ....[121]....
        /*08c0*/ 	.word	0x00021b90


	//   ....[122]....
        /*08c4*/ 	.word	0x00021bf0


	//   ....[123]....
        /*08c8*/ 	.word	0x00021c00


	//   ....[124]....
        /*08cc*/ 	.word	0x00021c60


	//   ....[125]....
        /*08d0*/ 	.word	0x00021c90


	//   ....[126]....
        /*08d4*/ 	.word	0x00021cd0


	//   ....[127]....
        /*08d8*/ 	.word	0x00021d00


	//   ....[128]....
        /*08dc*/ 	.word	0x00021d40


	//   ....[129]....
        /*08e0*/ 	.word	0x00021d70


	//   ....[130]....
        /*08e4*/ 	.word	0x00021db0


	//   ....[131]....
        /*08e8*/ 	.word	0x00022080


	//   ....[132]....
        /*08ec*/ 	.word	0x000220a0


	//   ....[133]....
        /*08f0*/ 	.word	0x00022140


	//   ....[134]....
        /*08f4*/ 	.word	0x00022150


	//   ....[135]....
        /*08f8*/ 	.word	0x000221e0


	//   ....[136]....
        /*08fc*/ 	.word	0x000221f0


	//   ....[137]....
        /*0900*/ 	.word	0x00022280


	//   ....[138]....
        /*0904*/ 	.word	0x00022290


	//   ....[139]....
        /*0908*/ 	.word	0x00022320


	//   ....[140]....
        /*090c*/ 	.word	0x00022330


	//   ....[141]....
        /*0910*/ 	.word	0x00022340


	//   ....[142]....
        /*0914*/ 	.word	0x000223d0


	//   ....[143]....
        /*0918*/ 	.word	0x000229a0


	//   ....[144]....
        /*091c*/ 	.word	0x000229e0


	//   ....[145]....
        /*0920*/ 	.word	0x00022a20


	//   ....[146]....
        /*0924*/ 	.word	0x00022a50


	//   ....[147]....
        /*0928*/ 	.word	0x00022ae0


	//   ....[148]....
        /*092c*/ 	.word	0x00022b10


	//   ....[149]....
        /*0930*/ 	.word	0x00022b80


	//   ....[150]....
        /*0934*/ 	.word	0x00022bb0


	//   ....[151]....
        /*0938*/ 	.word	0x00022c20


	//   ....[152]....
        /*093c*/ 	.word	0x00022c50


	//   ....[153]....
        /*0940*/ 	.word	0x00022c80


	//   ....[154]....
        /*0944*/ 	.word	0x00022cd0


	//   ....[155]....
        /*0948*/ 	.word	0x000230b0


	//   ....[156]....
        /*094c*/ 	.word	0x000230e0


	//   ....[157]....
        /*0950*/ 	.word	0x00023110


	//   ....[158]....
        /*0954*/ 	.word	0x00023140


	//   ....[159]....
        /*0958*/ 	.word	0x00023170


	//   ....[160]....
        /*095c*/ 	.word	0x000231a0


	//   ....[161]....
        /*0960*/ 	.word	0x000231d0


	//   ....[162]....
        /*0964*/ 	.word	0x00023200


	//   ....[163]....
        /*0968*/ 	.word	0x00023380


	//   ....[164]....
        /*096c*/ 	.word	0x000233b0


	//   ....[165]....
        /*0970*/ 	.word	0x000233e0


	//   ....[166]....
        /*0974*/ 	.word	0x00023410


	//   ....[167]....
        /*0978*/ 	.word	0x00023440


	//   ....[168]....
        /*097c*/ 	.word	0x00023470


	//   ....[169]....
        /*0980*/ 	.word	0x00023530


	//   ....[170]....
        /*0984*/ 	.word	0x00023550


	//   ....[171]....
        /*0988*/ 	.word	0x000235c0


	//   ....[172]....
        /*098c*/ 	.word	0x00023c60


	//   ....[173]....
        /*0990*/ 	.word	0x00023fb0


	//   ....[174]....
        /*0994*/ 	.word	0x00024040


	//   ....[175]....
        /*0998*/ 	.word	0x000240d0


	//   ....[176]....
        /*099c*/ 	.word	0x00024160


	//   ....[177]....
        /*09a0*/ 	.word	0x000241e0


	//   ....[178]....
        /*09a4*/ 	.word	0x00024230


	//   ....[179]....
        /*09a8*/ 	.word	0x00024280


	//   ....[180]....
        /*09ac*/ 	.word	0x000242d0


	//   ....[181]....
        /*09b0*/ 	.word	0x00024360


	//   ....[182]....
        /*09b4*/ 	.word	0x000243f0


	//   ....[183]....
        /*09b8*/ 	.word	0x00024440


	//   ....[184]....
        /*09bc*/ 	.word	0x00024490


	//   ....[185]....
        /*09c0*/ 	.word	0x00024570


	//   ....[186]....
        /*09c4*/ 	.word	0x000245c0


	//   ....[187]....
        /*09c8*/ 	.word	0x00024620


	//   ....[188]....
        /*09cc*/ 	.word	0x00024680


	//   ....[189]....
        /*09d0*/ 	.word	0x00024710


	//   ....[190]....
        /*09d4*/ 	.word	0x000247a0


	//   ....[191]....
        /*09d8*/ 	.word	0x00024800


	//   ....[192]....
        /*09dc*/ 	.word	0x00024860


	//   ....[193]....
        /*09e0*/ 	.word	0x00024c70


	//   ....[194]....
        /*09e4*/ 	.word	0x00024f50


	//   ....[195]....
        /*09e8*/ 	.word	0x00025040


	//   ....[196]....
        /*09ec*/ 	.word	0x000250e0


	//   ....[197]....
        /*09f0*/ 	.word	0x00025140


	//   ....[198]....
        /*09f4*/ 	.word	0x00025250


	//   ....[199]....
        /*09f8*/ 	.word	0x000252c0


	//   ....[200]....
        /*09fc*/ 	.word	0x000253d0


	//   ....[201]....
        /*0a00*/ 	.word	0x00025440


	//   ....[202]....
        /*0a04*/ 	.word	0x00025550


	//   ....[203]....
        /*0a08*/ 	.word	0x000255c0


	//   ....[204]....
        /*0a0c*/ 	.word	0x000256d0


	//   ....[205]....
        /*0a10*/ 	.word	0x00025740


	//   ....[206]....
        /*0a14*/ 	.word	0x000257e0


	//   ....[207]....
        /*0a18*/ 	.word	0x000258f0


	//   ....[208]....
        /*0a1c*/ 	.word	0x00025960


	//   ....[209]....
        /*0a20*/ 	.word	0x000259c0


	//   ....[210]....
        /*0a24*/ 	.word	0x00025ab0


	//   ....[211]....
        /*0a28*/ 	.word	0x00025b10


	//   ....[212]....
        /*0a2c*/ 	.word	0x00025c20


	//   ....[213]....
        /*0a30*/ 	.word	0x00025c80


	//   ....[214]....
        /*0a34*/ 	.word	0x00025d90


	//   ....[215]....
        /*0a38*/ 	.word	0x00025df0


	//   ....[216]....
        /*0a3c*/ 	.word	0x00025f00


	//   ....[217]....
        /*0a40*/ 	.word	0x00025f60


	//   ....[218]....
        /*0a44*/ 	.word	0x00026070


	//   ....[219]....
        /*0a48*/ 	.word	0x000260d0


	//   ....[220]....
        /*0a4c*/ 	.word	0x000261e0


	//   ....[221]....
        /*0a50*/ 	.word	0x00026240


	//   ....[222]....
        /*0a54*/ 	.word	0x00026330


	//   ....[223]....
        /*0a58*/ 	.word	0x00026460


	//   ....[224]....
        /*0a5c*/ 	.word	0x00026530


	//   ....[225]....
        /*0a60*/ 	.word	0x000265a0


	//   ....[226]....
        /*0a64*/ 	.word	0x00026670


	//   ....[227]....
        /*0a68*/ 	.word	0x000266d0


	//   ....[228]....
        /*0a6c*/ 	.word	0x000267a0


	//   ....[229]....
        /*0a70*/ 	.word	0x00026800


	//   ....[230]....
        /*0a74*/ 	.word	0x000268d0


	//   ....[231]....
        /*0a78*/ 	.word	0x00026930


	//   ....[232]....
        /*0a7c*/ 	.word	0x00026a00


	//   ....[233]....
        /*0a80*/ 	.word	0x00026a60


	//   ....[234]....
        /*0a84*/ 	.word	0x00026b40


	//   ....[235]....
        /*0a88*/ 	.word	0x00026c30


	//   ....[236]....
        /*0a8c*/ 	.word	0x00026cd0


	//   ....[237]....
        /*0a90*/ 	.word	0x00026d30


	//   ....[238]....
        /*0a94*/ 	.word	0x00026e30


	//   ....[239]....
        /*0a98*/ 	.word	0x00026e90


	//   ....[240]....
        /*0a9c*/ 	.word	0x00026f90


	//   ....[241]....
        /*0aa0*/ 	.word	0x00026ff0


	//   ....[242]....
        /*0aa4*/ 	.word	0x000270f0


	//   ....[243]....
        /*0aa8*/ 	.word	0x00027150


	//   ....[244]....
        /*0aac*/ 	.word	0x00027250


	//   ....[245]....
        /*0ab0*/ 	.word	0x000272b0


	//   ....[246]....
        /*0ab4*/ 	.word	0x00027380


	//   ....[247]....
        /*0ab8*/ 	.word	0x000274d0


	//   ....[248]....
        /*0abc*/ 	.word	0x00027570


	//   ....[249]....
        /*0ac0*/ 	.word	0x00027650


	//   ....[250]....
        /*0ac4*/ 	.word	0x00027720


	//   ....[251]....
        /*0ac8*/ 	.word	0x00027780


	//   ....[252]....
        /*0acc*/ 	.word	0x00027870


	//   ....[253]....
        /*0ad0*/ 	.word	0x000278d0


	//   ....[254]....
        /*0ad4*/ 	.word	0x000279c0


	//   ....[255]....
        /*0ad8*/ 	.word	0x00027a20


	//   ....[0]....
        /*0adc*/ 	.word	0x00027b10


	//   ....[1]....
        /*0ae0*/ 	.word	0x00027b70


	//   ....[2]....
        /*0ae4*/ 	.word	0x00027c50


	//   ....[3]....
        /*0ae8*/ 	.word	0x00027ce0


	//   ....[4]....
        /*0aec*/ 	.word	0x00027d80


	//   ....[5]....
        /*0af0*/ 	.word	0x00027ea0


	//   ....[6]....
        /*0af4*/ 	.word	0x00027f10


	//   ....[7]....
        /*0af8*/ 	.word	0x00027f80


	//   ....[8]....
        /*0afc*/ 	.word	0x00027ff0


	//   ....[9]....
        /*0b00*/ 	.word	0x00028060


	//   ....[10]....
        /*0b04*/ 	.word	0x000280e0


	//   ....[11]....
        /*0b08*/ 	.word	0x00028170


	//   ....[12]....
        /*0b0c*/ 	.word	0x00028200


	//   ....[13]....
        /*0b10*/ 	.word	0x00028270


	//   ....[14]....
        /*0b14*/ 	.word	0x000282e0


	//   ....[15]....
        /*0b18*/ 	.word	0x00028350


	//   ....[16]....
        /*0b1c*/ 	.word	0x000283d0


	//   ....[17]....
        /*0b20*/ 	.word	0x00028440


	//   ....[18]....
        /*0b24*/ 	.word	0x000284e0


	//   ....[19]....
        /*0b28*/ 	.word	0x00028570


	//   ....[20]....
        /*0b2c*/ 	.word	0x00028690


	//   ....[21]....
        /*0b30*/ 	.word	0x00029e10


	//   ....[22]....
        /*0b34*/ 	.word	0x00029e20


	//   ....[23]....
        /*0b38*/ 	.word	0x0002b990


	//   ....[24]....
        /*0b3c*/ 	.word	0x0002b9a0


	//   ....[25]....
        /*0b40*/ 	.word	0x0002e6d0


	//   ....[26]....
        /*0b44*/ 	.word	0x0002e6e0


	//   ....[27]....
        /*0b48*/ 	.word	0x000305c0


	//   ....[28]....
        /*0b4c*/ 	.word	0x000305d0


	//   ....[29]....
        /*0b50*/ 	.word	0x00032900


	//   ....[30]....
        /*0b54*/ 	.word	0x00032910


	//   ....[31]....
        /*0b58*/ 	.word	0x00032e80


	//   ....[32]....
        /*0b5c*/ 	.word	0x00032e90


	//   ....[33]....
        /*0b60*/ 	.word	0x000335c0


	//   ....[34]....
        /*0b64*/ 	.word	0x00033650


	//   ....[35]....
        /*0b68*/ 	.word	0x000336e0


	//   ....[36]....
        /*0b6c*/ 	.word	0x00033770


	//   ....[37]....
        /*0b70*/ 	.word	0x00033850


	//   ....[38]....
        /*0b74*/ 	.word	0x000338e0


	//   ....[39]....
        /*0b78*/ 	.word	0x00033970


	//   ....[40]....
        /*0b7c*/ 	.word	0x00033a00


	//   ....[41]....
        /*0b80*/ 	.word	0x00033ae0


	//   ....[42]....
        /*0b84*/ 	.word	0x00033b70


	//   ....[43]....
        /*0b88*/ 	.word	0x00033c00


	//   ....[44]....
        /*0b8c*/ 	.word	0x00033c90


	//----- nvinfo : EIATTR_REG_RECONFIG
	.align		4
.L_737:
        /*0b90*/ 	.byte	0x01, 0x54
	.zero		2


	//----- nvinfo : EIATTR_SYSCALL_OFFSETS
	.align		4
        /*0b94*/ 	.byte	0x04, 0x46
        /*0b96*/ 	.short	(.L_739 - .L_738)


	//   ....[0]....
.L_738:
        /*0b98*/ 	.word	0x00002020


	//   ....[1]....
        /*0b9c*/ 	.word	0x00002220


	//   ....[2]....
        /*0ba0*/ 	.word	0x00004f80


	//   ....[3]....
        /*0ba4*/ 	.word	0x000052e0


	//   ....[4]....
        /*0ba8*/ 	.word	0x0001f8e0


	//   ....[5]....
        /*0bac*/ 	.word	0x0001fa30


	//   ....[6]....
        /*0bb0*/ 	.word	0x0001fb20


	//   ....[7]....
        /*0bb4*/ 	.word	0x00020ac0


	//----- nvinfo : EIATTR_MBARRIER_INSTR_OFFSETS
	.align		4
.L_739:
        /*0bb8*/ 	.byte	0x04, 0x39
        /*0bba*/ 	.short	(.L_741 - .L_740)


	//   ....[0]....
.L_740:
        /*0bbc*/ 	.word	0x00000300
        /*0bc0*/ 	.word	0x000000ff
        /*0bc4*/ 	.word	0x00030800
        /*0bc8*/ 	.short	0x0100
        /*0bca*/ 	.byte	0x08
	.zero		1


	//   ....[1]....
        /*0bcc*/ 	.word	0x00000310
        /*0bd0*/ 	.word	0x000000ff
        /*0bd4*/ 	.word	0x00030820
        /*0bd8*/ 	.short	0x0100
        /*0bda*/ 	.byte	0x08
	.zero		1


	//   ....[2]....
        /*0bdc*/ 	.word	0x00000400
        /*0be0*/ 	.word	0x000000ff
        /*0be4*/ 	.word	0x00030830
        /*0be8*/ 	.short	0x0100
        /*0bea*/ 	.byte	0x08
	.zero		1


	//   ....[3]....
        /*0bec*/ 	.word	0x00000410
        /*0bf0*/ 	.word	0x000000ff
        /*0bf4*/ 	.word	0x00030840
        /*0bf8*/ 	.short	0x0100
        /*0bfa*/ 	.byte	0x08
	.zero		1


	//   ....[4]....
        /*0bfc*/ 	.word	0x00000420
        /*0c00*/ 	.word	0x000000ff
        /*0c04*/ 	.word	0x00030838
        /*0c08*/ 	.short	0x0100
        /*0c0a*/ 	.byte	0x08
	.zero		1


	//   ....[5]....
        /*0c0c*/ 	.word	0x00000430
        /*0c10*/ 	.word	0x000000ff
        /*0c14*/ 	.word	0x00030848
        /*0c18*/ 	.short	0x0100
        /*0c1a*/ 	.byte	0x08
	.zero		1


	//   ....[6]....
        /*0c1c*/ 	.word	0x00000560
        /*0c20*/ 	.word	0x000000ff
        /*0c24*/ 	.word	0x00030850
        /*0c28*/ 	.short	0x0100
        /*0c2a*/ 	.byte	0x08
	.zero		1


	//   ....[7]....
        /*0c2c*/ 	.word	0x00000570
        /*0c30*/ 	.word	0x000000ff
        /*0c34*/ 	.word	0x00030860
        /*0c38*/ 	.short	0x0100
        /*0c3a*/ 	.byte	0x08
	.zero		1


	//   ....[8]....
        /*0c3c*/ 	.word	0x00000580
        /*0c40*/ 	.word	0x000000ff
        /*0c44*/ 	.word	0x00030858
        /*0c48*/ 	.short	0x0100
        /*0c4a*/ 	.byte	0x08
	.zero		1


	//   ....[9]....
        /*0c4c*/ 	.word	0x00000590
        /*0c50*/ 	.word	0x000000ff
        /*0c54*/ 	.word	0x00030868
        /*0c58*/ 	.short	0x0100
        /*0c5a*/ 	.byte	0x08
	.zero		1


	//   ....[10]....
        /*0c5c*/ 	.word	0x00000680
        /*0c60*/ 	.word	0x000000ff
        /*0c64*/ 	.word	0x00030870
        /*0c68*/ 	.short	0x0100
        /*0c6a*/ 	.byte	0x06
	.zero		1


	//   ....[11]....
        /*0c6c*/ 	.word	0x00000690
        /*0c70*/ 	.word	0x000000ff
        /*0c74*/ 	.word	0x00030880
        /*0c78*/ 	.short	0x0100
        /*0c7a*/ 	.byte	0x06
	.zero		1


	//   ....[12]....
        /*0c7c*/ 	.word	0x000006a0
        /*0c80*/ 	.word	0x000000ff
        /*0c84*/ 	.word	0x00030878
        /*0c88*/ 	.short	0x0100
        /*0c8a*/ 	.byte	0x06
	.zero		1


	//   ....[13]....
        /*0c8c*/ 	.word	0x000006b0
        /*0c90*/ 	.word	0x000000ff
        /*0c94*/ 	.word	0x00030888
        /*0c98*/ 	.short	0x0100
        /*0c9a*/ 	.byte	0x06
	.zero		1


	//   ....[14]....
        /*0c9c*/ 	.word	0x000007e0
        /*0ca0*/ 	.word	0x000000ff
        /*0ca4*/ 	.word	0x00030890
        /*0ca8*/ 	.short	0x0100
        /*0caa*/ 	.byte	0x08
	.zero		1


	//   ....[15]....
        /*0cac*/ 	.word	0x000007f0
        /*0cb0*/ 	.word	0x000000ff
        /*0cb4*/ 	.word	0x000308a0
        /*0cb8*/ 	.short	0x0100
        /*0cba*/ 	.byte	0x08
	.zero		1


	//   ....[16]....
        /*0cbc*/ 	.word	0x00000800
        /*0cc0*/ 	.word	0x000000ff
        /*0cc4*/ 	.word	0x00030898
        /*0cc8*/ 	.short	0x0100
        /*0cca*/ 	.byte	0x08
	.zero		1


	//   ....[17]....
        /*0ccc*/ 	.word	0x00000810
        /*0cd0*/ 	.word	0x000000ff
        /*0cd4*/ 	.word	0x000308a8
        /*0cd8*/ 	.short	0x0100
        /*0cda*/ 	.byte	0x08
	.zero		1


	//   ....[18]....
        /*0cdc*/ 	.word	0x00000940
        /*0ce0*/ 	.word	0x000000ff
        /*0ce4*/ 	.word	0x000308b0
        /*0ce8*/ 	.short	0x0100
        /*0cea*/ 	.byte	0x08
	.zero		1


	//   ....[19]....
        /*0cec*/ 	.word	0x00000950
        /*0cf0*/ 	.word	0x000000ff
        /*0cf4*/ 	.word	0x000308c0
        /*0cf8*/ 	.short	0x0100
        /*0cfa*/ 	.byte	0x08
	.zero		1


	//   ....[20]....
        /*0cfc*/ 	.word	0x00000960
        /*0d00*/ 	.word	0x000000ff
        /*0d04*/ 	.word	0x000308b8
        /*0d08*/ 	.short	0x0100
        /*0d0a*/ 	.byte	0x08
	.zero		1


	//   ....[21]....
        /*0d0c*/ 	.word	0x00000970
        /*0d10*/ 	.word	0x000000ff
        /*0d14*/ 	.word	0x000308c8
        /*0d18*/ 	.short	0x0100
        /*0d1a*/ 	.byte	0x08
	.zero		1


	//   ....[22]....
        /*0d1c*/ 	.word	0x00003ab0
        /*0d20*/ 	.word	0x00000021
        /*0d24*/ 	.word	0x000308b0
        /*0d28*/ 	.short	0x010a
        /*0d2a*/ 	.byte	0x3f
	.zero		1


	//   ....[23]....
        /*0d2c*/ 	.word	0x00004530
        /*0d30*/ 	.word	0x00000021
        /*0d34*/ 	.word	0x00000000
        /*0d38*/ 	.short	0x0101
        /*0d3a*/ 	.byte	0x3f
	.zero		1


	//   ....[24]....
        /*0d3c*/ 	.word	0x00005030
        /*0d40*/ 	.word	0x00000003
        /*0d44*/ 	.word	0x00030800
        /*0d48*/ 	.short	0x010a
        /*0d4a*/ 	.byte	0x3f
	.zero		1


	//   ....[25]....
        /*0d4c*/ 	.word	0x00005080
        /*0d50*/ 	.word	0x00000003
        /*0d54*/ 	.word	0x00030800
        /*0d58*/ 	.short	0x010a
        /*0d5a*/ 	.byte	0x3f
	.zero		1


	//   ....[26]....
        /*0d5c*/ 	.word	0x000065d0
        /*0d60*/ 	.word	0x000000ff
        /*0d64*/ 	.word	0x00030800
        /*0d68*/ 	.short	0x010a
        /*0d6a*/ 	.byte	0x29
	.zero		1


	//   ....[27]....
        /*0d6c*/ 	.word	0x00009b90
        /*0d70*/ 	.word	0x000000ff
        /*0d74*/ 	.word	0x00030800
        /*0d78*/ 	.short	0x010a
        /*0d7a*/ 	.byte	0x29
	.zero		1


	//   ....[28]....
        /*0d7c*/ 	.word	0x0000c6b0
        /*0d80*/ 	.word	0x00000003
        /*0d84*/ 	.word	0x00030830
        /*0d88*/ 	.short	0x010a
        /*0d8a*/ 	.byte	0x3f
	.zero		1


	//   ....[29]....
        /*0d8c*/ 	.word	0x0000c6f0
        /*0d90*/ 	.word	0x00000003
        /*0d94*/ 	.word	0x00030830
        /*0d98*/ 	.short	0x010a
        /*0d9a*/ 	.byte	0x3f
	.zero		1


	//   ....[30]....
        /*0d9c*/ 	.word	0x0000d240
        /*0da0*/ 	.word	0x000000ff
        /*0da4*/ 	.word	0x00000000
        /*0da8*/ 	.short	0x0101
        /*0daa*/ 	.byte	0x06
	.zero		1


	//   ....[31]....
        /*0dac*/ 	.word	0x0000f9c0
        /*0db0*/ 	.word	0x000000ff
        /*0db4*/ 	.word	0x00030830
        /*0db8*/ 	.short	0x010a
        /*0dba*/ 	.byte	0x07
	.zero		1


	//   ....[32]....
        /*0dbc*/ 	.word	0x0000fa00
        /*0dc0*/ 	.word	0x000000ff
        /*0dc4*/ 	.word	0x00030830
        /*0dc8*/ 	.short	0x010a
        /*0dca*/ 	.byte	0x07
	.zero		1


	//   ....[33]....
        /*0dcc*/ 	.word	0x000104c0
        /*0dd0*/ 	.word	0x000000ff
        /*0dd4*/ 	.word	0x00030850
        /*0dd8*/ 	.short	0x010a
        /*0dda*/ 	.byte	0x06
	.zero		1


	//   ....[34]....
        /*0ddc*/ 	.word	0x00010500
        /*0de0*/ 	.word	0x000000ff
        /*0de4*/ 	.word	0x00030850
        /*0de8*/ 	.short	0x010a
        /*0dea*/ 	.byte	0x06
	.zero		1


	//   ....[35]....
        /*0dec*/ 	.word	0x00010bb0
        /*0df0*/ 	.word	0x000000ff
        /*0df4*/ 	.word	0x00000000
        /*0df8*/ 	.short	0x0101
        /*0dfa*/ 	.byte	0x07
	.zero		1


	//   ....[36]....
        /*0dfc*/ 	.word	0x00012e30
        /*0e00*/ 	.word	0x000000ff
        /*0e04*/ 	.word	0x00000000
        /*0e08*/ 	.short	0x0101
        /*0e0a*/ 	.byte	0x06
	.zero		1


	//   ....[37]....
        /*0e0c*/ 	.word	0x00013380
        /*0e10*/ 	.word	0x000000ff
        /*0e14*/ 	.word	0x00030830
        /*0e18*/ 	.short	0x010a
        /*0e1a*/ 	.byte	0x07
	.zero		1


	//   ....[38]....
        /*0e1c*/ 	.word	0x000133c0
        /*0e20*/ 	.word	0x000000ff
        /*0e24*/ 	.word	0x00030830
        /*0e28*/ 	.short	0x010a
        /*0e2a*/ 	.byte	0x07
	.zero		1


	//   ....[39]....
        /*0e2c*/ 	.word	0x00013e80
        /*0e30*/ 	.word	0x000000ff
        /*0e34*/ 	.word	0x00030850
        /*0e38*/ 	.short	0x010a
        /*0e3a*/ 	.byte	0x06
	.zero		1


	//   ....[40]....
        /*0e3c*/ 	.word	0x00013ec0
        /*0e40*/ 	.word	0x000000ff
        /*0e44*/ 	.word	0x00030850
        /*0e48*/ 	.short	0x010a
        /*0e4a*/ 	.byte	0x06
	.zero		1


	//   ....[41]....
        /*0e4c*/ 	.word	0x00014520
        /*0e50*/ 	.word	0x000000ff
        /*0e54*/ 	.word	0x00000000
        /*0e58*/ 	.short	0x0101
        /*0e5a*/ 	.byte	0x07
	.zero		1


	//   ....[42]....
        /*0e5c*/ 	.word	0x00015550
        /*0e60*/ 	.word	0x000000ff
        /*0e64*/ 	.word	0x00000000
        /*0e68*/ 	.short	0x0101
        /*0e6a*/ 	.byte	0x06
	.zero		1


	//   ....[43]....
        /*0e6c*/ 	.word	0x00015800
        /*0e70*/ 	.word	0x000000ff
        /*0e74*/ 	.word	0x00030830
        /*0e78*/ 	.short	0x010a
        /*0e7a*/ 	.byte	0x07
	.zero		1


	//   ....[44]....
        /*0e7c*/ 	.word	0x00015840
        /*0e80*/ 	.word	0x000000ff
        /*0e84*/ 	.word	0x00030830
        /*0e88*/ 	.short	0x010a
        /*0e8a*/ 	.byte	0x07
	.zero		1


	//   ....[45]....
        /*0e8c*/ 	.word	0x00016300
        /*0e90*/ 	.word	0x000000ff
        /*0e94*/ 	.word	0x00030850
        /*0e98*/ 	.short	0x010a
        /*0e9a*/ 	.byte	0x06
	.zero		1


	//   ....[46]....
        /*0e9c*/ 	.word	0x00016340
        /*0ea0*/ 	.word	0x000000ff
        /*0ea4*/ 	.word	0x00030850
        /*0ea8*/ 	.short	0x010a
        /*0eaa*/ 	.byte	0x06
	.zero		1


	//   ....[47]....
        /*0eac*/ 	.word	0x000169e0
        /*0eb0*/ 	.word	0x000000ff
        /*0eb4*/ 	.word	0x00000000
        /*0eb8*/ 	.short	0x0101
        /*0eba*/ 	.byte	0x07
	.zero		1


	//   ....[48]....
        /*0ebc*/ 	.word	0x00018c60
        /*0ec0*/ 	.word	0x000000ff
        /*0ec4*/ 	.word	0x00000000
        /*0ec8*/ 	.short	0x0101
        /*0eca*/ 	.byte	0x06
	.zero		1


	//   ....[49]....
        /*0ecc*/ 	.word	0x00019420
        /*0ed0*/ 	.word	0x000000ff
        /*0ed4*/ 	.word	0x00030850
        /*0ed8*/ 	.short	0x010a
        /*0eda*/ 	.byte	0x05
	.zero		1


	//   ....[50]....
        /*0edc*/ 	.word	0x00019460
        /*0ee0*/ 	.word	0x000000ff
        /*0ee4*/ 	.word	0x00030850
        /*0ee8*/ 	.short	0x010a
        /*0eea*/ 	.byte	0x05
	.zero		1


	//   ....[51]....
        /*0eec*/ 	.word	0x00019c50
        /*0ef0*/ 	.word	0x000000ff
        /*0ef4*/ 	.word	0x00000000
        /*0ef8*/ 	.short	0x0101
        /*0efa*/ 	.byte	0x04
	.zero		1


	//   ....[52]....
        /*0efc*/ 	.word	0x0001b580
        /*0f00*/ 	.word	0x000000ff
        /*0f04*/ 	.word	0x00000000
        /*0f08*/ 	.short	0x0101
        /*0f0a*/ 	.byte	0x04
	.zero		1


	//   ....[53]....
        /*0f0c*/ 	.word	0x0001df50
        /*0f10*/ 	.word	0x00000017
        /*0f14*/ 	.word	0x00030820
        /*0f18*/ 	.short	0x010a
        /*0f1a*/ 	.byte	0x3f
	.zero		1


	//   ....[54]....
        /*0f1c*/ 	.word	0x0001dfe0
        /*0f20*/ 	.word	0x0000000c
        /*0f24*/ 	.word	0x000308a0
        /*0f28*/ 	.short	0x010a
        /*0f2a*/ 	.byte	0x3f
	.zero		1


	//   ....[55]....
        /*0f2c*/ 	.word	0x0001e430
        /*0f30*/ 	.word	0x0000000c
        /*0f34*/ 	.word	0x000308c0
        /*0f38*/ 	.short	0x010a
        /*0f3a*/ 	.byte	0x3f
	.zero		1


	//   ....[56]....
        /*0f3c*/ 	.word	0x0001e960
        /*0f40*/ 	.word	0x0000000b
        /*0f44*/ 	.word	0x000308a0
        /*0f48*/ 	.short	0x010a
        /*0f4a*/ 	.byte	0x3f
	.zero		1


	//   ....[57]....
        /*0f4c*/ 	.word	0x0001ed80
        /*0f50*/ 	.word	0x0000000b
        /*0f54*/ 	.word	0x000308c0
        /*0f58*/ 	.short	0x010a
        /*0f5a*/ 	.byte	0x3f
	.zero		1


	//   ....[58]....
        /*0f5c*/ 	.word	0x000200b0
        /*0f60*/ 	.word	0x00000007
        /*0f64*/ 	.word	0x00030840
        /*0f68*/ 	.short	0x010a
        /*0f6a*/ 	.byte	0x3f
	.zero		1


	//   ....[59]....
        /*0f6c*/ 	.word	0x000207c0
        /*0f70*/ 	.word	0x00000007
        /*0f74*/ 	.word	0x00030830
        /*0f78*/ 	.short	0x0107
        /*0f7a*/ 	.byte	0x3f
	.zero		1


	//   ....[60]....
        /*0f7c*/ 	.word	0x00020870
        /*0f80*/ 	.word	0x00000007
        /*0f84*/ 	.word	0x00030830
        /*0f88*/ 	.short	0x0101
        /*0f8a*/ 	.byte	0x3f
	.zero		1


	//   ....[61]....
        /*0f8c*/ 	.word	0x00021410
        /*0f90*/ 	.word	0x00000017
        /*0f94*/ 	.word	0x00030800
        /*0f98*/ 	.short	0x0107
        /*0f9a*/ 	.byte	0x3f
	.zero		1


	//   ....[62]....
        /*0f9c*/ 	.word	0x00021520
        /*0fa0*/ 	.word	0x00000017
        /*0fa4*/ 	.word	0x00030800
        /*0fa8*/ 	.short	0x0101
        /*0faa*/ 	.byte	0x3f
	.zero		1


	//   ....[63]....
        /*0fac*/ 	.word	0x00021540
        /*0fb0*/ 	.word	0x00000017
        /*0fb4*/ 	.word	0x00030820
        /*0fb8*/ 	.short	0x010a
        /*0fba*/ 	.byte	0x3f
	.zero		1


	//   ....[64]....
        /*0fbc*/ 	.word	0x00021900
        /*0fc0*/ 	.word	0x00000007
        /*0fc4*/ 	.word	0x00030840
        /*0fc8*/ 	.short	0x010a
        /*0fca*/ 	.byte	0x3f
	.zero		1


	//   ....[65]....
        /*0fcc*/ 	.word	0x00021e60
        /*0fd0*/ 	.word	0x00000007
        /*0fd4*/ 	.word	0x00030830
        /*0fd8*/ 	.short	0x0107
        /*0fda*/ 	.byte	0x3f
	.zero		1


	//   ....[66]....
        /*0fdc*/ 	.word	0x00021f10
        /*0fe0*/ 	.word	0x00000007
        /*0fe4*/ 	.word	0x00030830
        /*0fe8*/ 	.short	0x0101
        /*0fea*/ 	.byte	0x3f
	.zero		1


	//   ....[67]....
        /*0fec*/ 	.word	0x00021f70
        /*0ff0*/ 	.word	0x00000006
        /*0ff4*/ 	.word	0x00030860
        /*0ff8*/ 	.short	0x010a
        /*0ffa*/ 	.byte	0x3f
	.zero		1


	//   ....[68]....
        /*0ffc*/ 	.word	0x00022530
        /*1000*/ 	.word	0x00000006
        /*1004*/ 	.word	0x00030850
        /*1008*/ 	.short	0x0107
        /*100a*/ 	.byte	0x3f
	.zero		1


	//   ....[69]....
        /*100c*/ 	.word	0x00022680
        /*1010*/ 	.word	0x00000006
        /*1014*/ 	.word	0x00030850
        /*1018*/ 	.short	0x0101
        /*101a*/ 	.byte	0x3f
	.zero		1


	//   ....[70]....
        /*101c*/ 	.word	0x00022890
        /*1020*/ 	.word	0x00000000
        /*1024*/ 	.word	0x00030860
        /*1028*/ 	.short	0x010a
        /*102a*/ 	.byte	0x3f
	.zero		1


	//   ....[71]....
        /*102c*/ 	.word	0x00022e00
        /*1030*/ 	.word	0x00000000
        /*1034*/ 	.word	0x00030850
        /*1038*/ 	.short	0x0107
        /*103a*/ 	.byte	0x3f
	.zero		1


	//   ....[72]....
        /*103c*/ 	.word	0x00022ec0
        /*1040*/ 	.word	0x00000000
        /*1044*/ 	.word	0x00030850
        /*1048*/ 	.short	0x0101
        /*104a*/ 	.byte	0x3f
	.zero		1


	//   ....[73]....
        /*104c*/ 	.word	0x00023be0
        /*1050*/ 	.word	0x00000005
        /*1054*/ 	.word	0x00030820
        /*1058*/ 	.short	0x010a
        /*105a*/ 	.byte	0x3f
	.zero		1


	//   ....[74]....
        /*105c*/ 	.word	0x00023d80
        /*1060*/ 	.word	0x00000003
        /*1064*/ 	.word	0x00030840
        /*1068*/ 	.short	0x010a
        /*106a*/ 	.byte	0x3f
	.zero		1


	//   ....[75]....
        /*106c*/ 	.word	0x00023e20
        /*1070*/ 	.word	0x00000005
        /*1074*/ 	.word	0x00030840
        /*1078*/ 	.short	0x010a
        /*107a*/ 	.byte	0x3f
	.zero		1


	//   ....[76]....
        /*107c*/ 	.word	0x00023e60
        /*1080*/ 	.word	0x00000003
        /*1084*/ 	.word	0x00030860
        /*1088*/ 	.short	0x010a
        /*108a*/ 	.byte	0x3f
	.zero		1


	//   ....[77]....
        /*108c*/ 	.word	0x00023ea0
        /*1090*/ 	.word	0x00000005
        /*1094*/ 	.word	0x00030860
        /*1098*/ 	.short	0x010a
        /*109a*/ 	.byte	0x3f
	.zero		1


	//   ....[78]....
        /*109c*/ 	.word	0x00023f00
        /*10a0*/ 	.word	0x00000021
        /*10a4*/ 	.word	0x000308b0
        /*10a8*/ 	.short	0x010a
        /*10aa*/ 	.byte	0x3f
	.zero		1


	//   ....[79]....
        /*10ac*/ 	.word	0x000244d0
        /*10b0*/ 	.word	0x00000005
        /*10b4*/ 	.word	0x00030800
        /*10b8*/ 	.short	0x010a
        /*10ba*/ 	.byte	0x3f
	.zero		1


	//   ....[80]....
        /*10bc*/ 	.word	0x000248a0
        /*10c0*/ 	.word	0x0000003d
        /*10c4*/ 	.word	0x00030800
        /*10c8*/ 	.short	0x010a
        /*10ca*/ 	.byte	0x3f
	.zero		1


	//   ....[81]....
        /*10cc*/ 	.word	0x000248f0
        /*10d0*/ 	.word	0x00000003
        /*10d4*/ 	.word	0x00030830
        /*10d8*/ 	.short	0x010a
        /*10da*/ 	.byte	0x3f
	.zero		1


	//   ....[82]....
        /*10dc*/ 	.word	0x00024950
        /*10e0*/ 	.word	0x0000000d
        /*10e4*/ 	.word	0x00030830
        /*10e8*/ 	.short	0x010a
        /*10ea*/ 	.byte	0x3f
	.zero		1


	//   ....[83]....
        /*10ec*/ 	.word	0x000249b0
        /*10f0*/ 	.word	0x00000002
        /*10f4*/ 	.word	0x00030850
        /*10f8*/ 	.short	0x010a
        /*10fa*/ 	.byte	0x3f
	.zero		1


	//   ....[84]....
        /*10fc*/ 	.word	0x00024a10
        /*1100*/ 	.word	0x00000004
        /*1104*/ 	.word	0x00030830
        /*1108*/ 	.short	0x010a
        /*110a*/ 	.byte	0x3f
	.zero		1


	//   ....[85]....
        /*110c*/ 	.word	0x00024a70
        /*1110*/ 	.word	0x00000002
        /*1114*/ 	.word	0x00030850
        /*1118*/ 	.short	0x010a
        /*111a*/ 	.byte	0x3f
	.zero		1


	//   ....[86]....
        /*111c*/ 	.word	0x00024ad0
        /*1120*/ 	.word	0x00000004
        /*1124*/ 	.word	0x00030830
        /*1128*/ 	.short	0x010a
        /*112a*/ 	.byte	0x3f
	.zero		1


	//   ....[87]....
        /*112c*/ 	.word	0x00024b30
        /*1130*/ 	.word	0x00000002
        /*1134*/ 	.word	0x00030850
        /*1138*/ 	.short	0x010a
        /*113a*/ 	.byte	0x3f
	.zero		1


	//   ....[88]....
        /*113c*/ 	.word	0x00024b90
        /*1140*/ 	.word	0x00000007
        /*1144*/ 	.word	0x00030850
        /*1148*/ 	.short	0x010a
        /*114a*/ 	.byte	0x3f
	.zero		1


	//   ....[89]....
        /*114c*/ 	.word	0x00024d30
        /*1150*/ 	.word	0x00000017
        /*1154*/ 	.word	0x00030820
        /*1158*/ 	.short	0x010a
        /*115a*/ 	.byte	0x3f
	.zero		1


	//   ....[90]....
        /*115c*/ 	.word	0x00024d80
        /*1160*/ 	.word	0x0000000c
        /*1164*/ 	.word	0x000308a0
        /*1168*/ 	.short	0x010a
        /*116a*/ 	.byte	0x3f
	.zero		1


	//   ....[91]....
        /*116c*/ 	.word	0x00024dd0
        /*1170*/ 	.word	0x0000000c
        /*1174*/ 	.word	0x000308c0
        /*1178*/ 	.short	0x010a
        /*117a*/ 	.byte	0x3f
	.zero		1


	//   ....[92]....
        /*117c*/ 	.word	0x00024e20
        /*1180*/ 	.word	0x0000000b
        /*1184*/ 	.word	0x000308a0
        /*1188*/ 	.short	0x010a
        /*118a*/ 	.byte	0x3f
	.zero		1


	//   ....[93]....
        /*118c*/ 	.word	0x00024e70
        /*1190*/ 	.word	0x0000000b
        /*1194*/ 	.word	0x000308c0
        /*1198*/ 	.short	0x010a
        /*119a*/ 	.byte	0x3f
	.zero		1


	//   ....[94]....
        /*119c*/ 	.word	0x00024f90
        /*11a0*/ 	.word	0x00000007
        /*11a4*/ 	.word	0x00030840
        /*11a8*/ 	.short	0x010a
        /*11aa*/ 	.byte	0x3f
	.zero		1


	//   ....[95]....
        /*11ac*/ 	.word	0x00026360
        /*11b0*/ 	.word	0x00000017
        /*11b4*/ 	.word	0x00030820
        /*11b8*/ 	.short	0x010a
        /*11ba*/ 	.byte	0x3f
	.zero		1


	//   ....[96]....
        /*11bc*/ 	.word	0x000263b0
        /*11c0*/ 	.word	0x00000007
        /*11c4*/ 	.word	0x00030840
        /*11c8*/ 	.short	0x010a
        /*11ca*/ 	.byte	0x3f
	.zero		1


	//   ....[97]....
        /*11cc*/ 	.word	0x00026b80
        /*11d0*/ 	.word	0x00000006
        /*11d4*/ 	.word	0x00030860
        /*11d8*/ 	.short	0x010a
        /*11da*/ 	.byte	0x3f
	.zero		1


	//   ....[98]....
        /*11dc*/ 	.word	0x00027420
        /*11e0*/ 	.word	0x00000000
        /*11e4*/ 	.word	0x00030860
        /*11e8*/ 	.short	0x010a
        /*11ea*/ 	.byte	0x3f
	.zero		1


	//   ....[99]....
        /*11ec*/ 	.word	0x000285b0
        /*11f0*/ 	.word	0x00000005
        /*11f4*/ 	.word	0x00030820
        /*11f8*/ 	.short	0x010a
        /*11fa*/ 	.byte	0x3f
	.zero		1


	//   ....[100]....
        /*11fc*/ 	.word	0x00028750
        /*1200*/ 	.word	0x00000003
        /*1204*/ 	.word	0x00030840
        /*1208*/ 	.short	0x010a
        /*120a*/ 	.byte	0x3f
	.zero		1


	//   ....[101]....
        /*120c*/ 	.word	0x000287a0
        /*1210*/ 	.word	0x00000005
        /*1214*/ 	.word	0x00030840
        /*1218*/ 	.short	0x010a
        /*121a*/ 	.byte	0x3f
	.zero		1


	//   ....[102]....
        /*121c*/ 	.word	0x000287f0
        /*1220*/ 	.word	0x00000003
        /*1224*/ 	.word	0x00030860
        /*1228*/ 	.short	0x010a
        /*122a*/ 	.byte	0x3f
	.zero		1


	//   ....[103]....
        /*122c*/ 	.word	0x00029bc0
        /*1230*/ 	.word	0x00000006
        /*1234*/ 	.word	0x00000000
        /*1238*/ 	.short	0x010a
        /*123a*/ 	.byte	0x3f
	.zero		1


	//   ....[104]....
        /*123c*/ 	.word	0x0002e510
        /*1240*/ 	.word	0x0000000a
        /*1244*/ 	.word	0x00000000
        /*1248*/ 	.short	0x010a
        /*124a*/ 	.byte	0x3f
	.zero		1


	//   ....[105]....
        /*124c*/ 	.word	0x000325e0
        /*1250*/ 	.word	0x00000006
        /*1254*/ 	.word	0x00000000
        /*1258*/ 	.short	0x010a
        /*125a*/ 	.byte	0x3f
	.zero		1


	//   ....[106]....
        /*125c*/ 	.word	0x000334d0
        /*1260*/ 	.word	0x00000006
        /*1264*/ 	.word	0x00000000
        /*1268*/ 	.short	0x0101
        /*126a*/ 	.byte	0x3f
	.zero		1


	//   ....[107]....
        /*126c*/ 	.word	0x00033510
        /*1270*/ 	.word	0x00000006
        /*1274*/ 	.word	0x00000000
        /*1278*/ 	.short	0x010a
        /*127a*/ 	.byte	0x3f
	.zero		1


	//   ....[108]....
        /*127c*/ 	.word	0x000337a0
        /*1280*/ 	.word	0x0000000a
        /*1284*/ 	.word	0x00000000
        /*1288*/ 	.short	0x010a
        /*128a*/ 	.byte	0x3f
	.zero		1


	//   ....[109]....
        /*128c*/ 	.word	0x00033a30
        /*1290*/ 	.word	0x00000006
        /*1294*/ 	.word	0x00000000
        /*1298*/ 	.short	0x010a
        /*129a*/ 	.byte	0x3f
	.zero		1


	//----- nvinfo : EIATTR_NUM_MBARRIERS
	.align		4
.L_741:
        /*129c*/ 	.byte	0x03, 0x38
        /*129e*/ 	.short	0x0016


	//----- nvinfo : EIATTR_EXIT_INSTR_OFFSETS
	.align		4
        /*12a0*/ 	.byte	0x04, 0x1c
        /*12a2*/ 	.short	(.L_743 - .L_742)


	//   ....[0]....
.L_742:
        /*12a4*/ 	.word	0x00000b10


	//   ....[1]....
        /*12a8*/ 	.word	0x0001c6c0


	//   ....[2]....
        /*12ac*/ 	.word	0x00023ef0


	//----- nvinfo : EIATTR_MAX_THREADS
	.align		4
.L_743:
        /*12b0*/ 	.byte	0x04, 0x05
        /*12b2*/ 	.short	(.L_745 - .L_744)
.L_744:
        /*12b4*/ 	.word	0x00000180
        /*12b8*/ 	.word	0x00000001
        /*12bc*/ 	.word	0x00000001


	//----- nvinfo : EIATTR_CRS_STACK_SIZE
	.align		4
.L_745:
        /*12c0*/ 	.byte	0x04, 0x1e
        /*12c2*/ 	.short	(.L_747 - .L_746)
.L_746:
        /*12c4*/ 	.word	0x00000000


	//----- nvinfo : EIATTR_CBANK_PARAM_SIZE
	.align		4
.L_747:
        /*12c8*/ 	.byte	0x03, 0x19
        /*12ca*/ 	.short	0x0af0


	//----- nvinfo : EIATTR_PARAM_CBANK
	.align		4
        /*12cc*/ 	.byte	0x04, 0x0a
        /*12ce*/ 	.short	(.L_749 - .L_748)
	.align		4
.L_748:
        /*12d0*/ 	.word	index@(.nv.constant0._ZN7cutlass13device_kernelIN5flash11enable_sm90INS1_16FlashAttnFwdSm90INS1_25CollectiveMainloopFwdSm90ILi2EN4cute5tupleIJNS5_1CILi1EEES8_S8_EEENS6_IJNS7_ILi128EEENS7_ILi96EEENS7_ILi192EEEEEELi192ENS_10bfloat16_tEfNS_4arch4Sm90ELb0ELb1ELb1ELb1ELb1ELb1ELb0ELb1ELb1ELb1ELb0ELb0EEENS1_21CollectiveEpilogueFwdINS6_IJSA_SC_SB_EEES9_SE_SG_Li256ELb1ELb1ELb0ELb0EEENS1_36VarlenDynamicPersistentTileSchedulerILi128ELi96ELi256ELi128ELb0ELb1ELb1ELb1ELb0ELb1EEEEEEEEEvNT_6ParamsE)
        /*12d4*/ 	.short	0x0210
        /*12d6*/ 	.short	0x0af0


	//----- nvinfo : EIATTR_SW_WAR
	.align		4
.L_749:
        /*12d8*/ 	.byte	0x04, 0x36
        /*12da*/ 	.short	(.L_751 - .L_750)
.L_750:
        /*12dc*/ 	.word	0x00000008
.L_751:


//--------------------- .nv.info._ZN7cutlass13device_kernelIN5flash11enable_sm90INS1_16FlashAttnFwdSm90INS1_25CollectiveMainloopFwdSm90ILi2EN4cute5tupleIJNS5_1CILi1EEES8_S8_EEENS6_IJNS7_ILi128EEENS7_ILi96EEENS7_ILi192EEEEEELi192ENS_10bfloat16_tEfNS_4arch4Sm90ELb1ELb0ELb1ELb0ELb1ELb0ELb0ELb1ELb1ELb1ELb0ELb0EEENS1_21CollectiveEpilogueFwdINS6_IJSA_SC_SB_EEES9_SE_SG_Li256ELb0ELb1ELb0ELb0EEENS1_30DynamicPersistentTileSchedulerILi256ELi128ELb0ELb1ELb1EEEEEEEEEvNT_6ParamsE --------------------------
	.section	.nv.info._ZN7cutlass13device_kernelIN5flash11enable_sm90INS1_16FlashAttnFwdSm90INS1_25CollectiveMainloopFwdSm90ILi2EN4cute5tupleIJNS5_1CILi1EEES8_S8_EEENS6_IJNS7_ILi128EEENS7_ILi96EEENS7_ILi192EEEEEELi192ENS_10bfloat16_tEfNS_4arch4Sm90ELb1ELb0ELb1ELb0ELb1ELb0ELb0ELb1ELb1ELb1ELb0ELb0EEENS1_21CollectiveEpilogueFwdINS6_IJSA_SC_SB_EEES9_SE_SG_Li256ELb0ELb1ELb0ELb0EEENS1_30DynamicPersistentTileSchedulerILi256ELi128ELb0ELb1ELb1EEEEEEEEEvNT_6ParamsE,"",@"SHT_CUDA_INFO"
	.sectionflags	@""
	.align	4


	//----- nvinfo : EIATTR_CUDA_API_VERSION
	.align		4
        /*0000*/ 	.byte	0x04, 0x37
        /*0002*/ 	.short	(.L_753 - .L_752)
.L_752:
        /*0004*/ 	.word	0x00000082


	//----- nvinfo : EIATTR_KPARAM_INFO
	.align		4
.L_753:
        /*0008*/ 	.byte	0x04, 0x17
        /*000a*/ 	.short	(.L_755 - .L_754)
.L_754:
        /*000c*/ 	.word	0x00000000
        /*0010*/ 	.short	0x0000
        /*0012*/ 	.short	0x0070
        /*0014*/ 	.byte	0x00, 0xf0, 0x01, 0x2a


	//----- nvinfo : EIATTR_SPARSE_MMA_MASK
	.align		4
.L_755:
        /*0018*/ 	.byte	0x03, 0x50
        /*001a*/ 	.short	0x0000


	//----- nvinfo : EIATTR_MAXREG_COUNT
	.align		4
        /*001c*/ 	.byte	0x03, 0x1b
        /*001e*/ 	.short	0x00a8


	//----- nvinfo : EIATTR_NUM_BARRIERS
	.align		4
        /*0020*/ 	.byte	0x02, 0x4c
        /*0022*/ 	.byte	0x09
	.zero		1


	//----- nvinfo : EIATTR_EXTERNS
	.align		4
        /*0024*/ 	.byte	0x04, 0x0f
        /*0026*/ 	.short	(.L_757 - .L_756)


	//   ....[0]....
	.align		4
.L_756:
        /*0028*/ 	.word	index@(__assertfail)


	//----- nvinfo : EIATTR_ANNOTATIONS
	.align		4
.L_757:
        /*002c*/ 	.byte	0x04, 0x55
        /*002e*/ 	.short	(.L_759 - .L_758)


	//   ....[0]....
.L_758:
        /*0030*/ 	.word	0x00000001
        /*0034*/ 	.byte	0xa0, 0x08, 0x00, 0x00, 0x01, 0x00, 0x00, 0x00, 0x60, 0x09, 0x00, 0x00, 0x01, 0x00, 0x00, 0x00
        /*0044*/ 	.byte	0xe0, 0xc5, 0x00, 0x00, 0x01, 0x00, 0x00, 0x00, 0x80, 0xc6, 0x00, 0x00, 0x01, 0x00, 0x00, 0x00
        /*0054*/ 	.byte	0x00, 0xc7, 0x00, 0x00, 0x01, 0x00, 0x00, 0x00, 0x70, 0xea, 0x00, 0x00, 0x01, 0x00, 0x00, 0x00
        /*0064*/ 	.byte	0x90, 0xea, 0x00, 0x00, 0x01, 0x00, 0x00, 0x00, 0x70, 0x04, 0x01, 0x00, 0x01, 0x00, 0x00, 0x00
        /*0074*/ 	.byte	0x10, 0x06, 0x01, 0x00


	//----- nvinfo : EIATTR_MERCURY_ISA_VERSION
	.align		4
.L_759:
        /*0078*/ 	.byte	0x03, 0x5f
        /*007a*/ 	.short	0x0101


	//----- nvinfo : EIATTR_INT_WARP_WIDE_INSTR_OFFSETS
	.align		4
        /*007c*/ 	.byte	0x04, 0x31
        /*007e*/ 	.short	(.L_761 - .L_760)


	//   ....[0]....
.L_760:
        /*0080*/ 	.word	0x000000c0


	//   ....[1]....
        /*0084*/ 	.word	0x000000d0


	//   ....[2]....
        /*0088*/ 	.word	0x00000170


	//   ....[3]....
        /*008c*/ 	.word	0x0000cf70


	//   ....[4]....
        /*0090*/ 	.word	0x0000d000


	//   ....[5]....
        /*0094*/ 	.word	0x0000fbc0


	//   ....[6]....
        /*0098*/ 	.word	0x0000fc50


	//----- nvinfo : EIATTR_COOP_GROUP_MASK_REGIDS
	.align		4
.L_761:
        /*009c*/ 	.byte	0x04, 0x29
        /*009e*/ 	.short	(.L_763 - .L_762)


	//   ....[0]....
.L_762:
        /*00a0*/ 	.word	0xffffffff


	//   ....[1]....
        /*00a4*/ 	.word	0xffffffff


	//   ....[2]....
        /*00a8*/ 	.word	0xffffffff


	//   ....[3]....
        /*00ac*/ 	.word	0xffffffff


	//   ....[4]....
        /*00b0*/ 	.word	0xffffffff


	//   ....[5]....
        /*00b4*/ 	.word	0xffffffff


	//   ....[6]....
        /*00b8*/ 	.word	0xffffffff


	//   ....[7]....
        /*00bc*/ 	.word	0xffffffff


	//   ....[8]....
        /*00c0*/ 	.word	0xffffffff


	//   ....[9]....
        /*00c4*/ 	.word	0xffffffff


	//   ....[10]....
        /*00c8*/ 	.word	0xffffffff


	//   ....[11]....
        /*00cc*/ 	.word	0xffffffff


	//   ....[12]....
        /*00d0*/ 	.word	0xffffffff


	//   ....[13]....
        /*00d4*/ 	.word	0xffffffff


	//   ....[14]....
        /*00d8*/ 	.word	0xffffffff


	//   ....[15]....
        /*00dc*/ 	.word	0xffffffff


	//   ....[16]....
        /*00e0*/ 	.word	0xffffffff


	//   ....[17]....
        /*00e4*/ 	.word	0xffffffff


	//   ....[18]....
        /*00e8*/ 	.word	0xffffffff


	//   ....[19]....
        /*00ec*/ 	.word	0xffffffff


	//   ....[20]....
        /*00f0*/ 	.word	0xffffffff


	//   ....[21]....
        /*00f4*/ 	.word	0xffffffff


	//   ....[22]....
        /*00f8*/ 	.word	0xffffffff


	//   ....[23]....
        /*00fc*/ 	.word	0xffffffff


	//   ....[24]....
        /*0100*/ 	.word	0xffffffff


	//   ....[25]....
        /*0104*/ 	.word	0xffffffff


	//   ....[26]....
        /*0108*/ 	.word	0xffffffff


	//   ....[27]....
        /*010c*/ 	.word	0xffffffff


	//   ....[28]....
        /*0110*/ 	.word	0xffffffff


	//   ....[29]....
        /*0114*/ 	.word	0xffffffff


	//   ....[30]....
        /*0118*/ 	.word	0xffffffff


	//   ....[31]....
        /*011c*/ 	.word	0xffffffff


	//   ....[32]....
        /*0120*/ 	.word	0xffffffff


	//   ....[33]....
        /*0124*/ 	.word	0xffffffff


	//   ....[34]....
        /*0128*/ 	.word	0xffffffff


	//   ....[35]....
        /*012c*/ 	.word	0xffffffff


	//   ....[36]....
        /*0130*/ 	.word	0xffffffff


	//   ....[37]....
        /*0134*/ 	.word	0xffffffff


	//   ....[38]....
        /*0138*/ 	.word	0xffffffff


	//   ....[39]....
        /*013c*/ 	.word	0xffffffff


	//   ....[40]....
        /*0140*/ 	.word	0xffffffff


	//   ....[41]....
        /*0144*/ 	.word	0xffffffff


	//   ....[42]....
        /*0148*/ 	.word	0xffffffff


	//   ....[43]....
        /*014c*/ 	.word	0xffffffff


	//   ....[44]....
        /*0150*/ 	.word	0xffffffff


	//   ....[45]....
        /*0154*/ 	.word	0xffffffff


	//   ....[46]....
        /*0158*/ 	.word	0xffffffff


	//   ....[47]....
        /*015c*/ 	.word	0xffffffff


	//   ....[48]....
        /*0160*/ 	.word	0xffffffff


	//   ....[49]....
        /*0164*/ 	.word	0xffffffff


	//   ....[50]....
        /*0168*/ 	.word	0xffffffff


	//   ....[51]....
        /*016c*/ 	.word	0xffffffff


	//   ....[52]....
        /*0170*/ 	.word	0xffffffff


	//   ....[53]....
        /*0174*/ 	.word	0xffffffff


	//   ....[54]....
        /*0178*/ 	.word	0xffffffff


	//   ....[55]....
        /*017c*/ 	.word	0xffffffff


	//   ....[56]....
        /*0180*/ 	.word	0xffffffff


	//   ....[57]....
        /*0184*/ 	.word	0xffffffff


	//   ....[58]....
        /*0188*/ 	.word	0xffffffff


	//   ....[59]....
        /*018c*/ 	.word	0xffffffff


	//   ....[60]....
        /*0190*/ 	.word	0xffffffff


	//   ....[61]....
        /*0194*/ 	.word	0xffffffff


	//   ....[62]....
        /*0198*/ 	.word	0xffffffff


	//   ....[63]....
        /*019c*/ 	.word	0xffffffff


	//   ....[64]....
        /*01a0*/ 	.word	0xffffffff


	//   ....[65]....
        /*01a4*/ 	.word	0xffffffff


	//   ....[66]....
        /*01a8*/ 	.word	0xffffffff


	//   ....[67]....
        /*01ac*/ 	.word	0xffffffff


	//   ....[68]....
        /*01b0*/ 	.word	0xffffffff


	//   ....[69]....
        /*01b4*/ 	.word	0xffffffff


	//   ....[70]....
        /*01b8*/ 	.word	0xffffffff


	//   ....[71]....
        /*01bc*/ 	.word	0xffffffff


	//   ....[72]....
        /*01c0*/ 	.word	0xffffffff


	//   ....[73]....
        /*01c4*/ 	.word	0xffffffff


	//   ....[74]....
        /*01c8*/ 	.word	0xffffffff


	//   ....[75]....
        /*01cc*/ 	.word	0xffffffff


	//   ....[76]....
        /*01d0*/ 	.word	0xffffffff


	//   ....[77]....
        /*01d4*/ 	.word	0xffffffff


	//   ....[78]....
        /*01d8*/ 	.word	0xffffffff


	//   ....[79]....
        /*01dc*/ 	.word	0xffffffff


	//   ....[80]....
        /*01e0*/ 	.word	0xffffffff


	//   ....[81]....
        /*01e4*/ 	.word	0xffffffff


	//   ....[82]....
        /*01e8*/ 	.word	0xffffffff


	//   ....[83]....
        /*01ec*/ 	.word	0xffffffff


	//   ....[84]....
        /*01f0*/ 	.word	0xffffffff


	//   ....[85]....
        /*01f4*/ 	.word	0xffffffff


	//   ....[86]....
        /*01f8*/ 	.word	0xffffffff


	//   ....[87]....
        /*01fc*/ 	.word	0xffffffff


	//   ....[88]....
        /*0200*/ 	.word	0xffffffff


	//   ....[89]....
        /*0204*/ 	.word	0xffffffff


	//   ....[90]....
        /*0208*/ 	.word	0xffffffff


	//   ....[91]....
        /*020c*/ 	.word	0xffffffff


	//   ....[92]....
        /*0210*/ 	.word	0xffffffff


	//   ....[93]....
        /*0214*/ 	.word	0xffffffff


	//   ....[94]....
        /*0218*/ 	.word	0xffffffff


	//   ....[95]....
        /*021c*/ 	.word	0xffffffff


	//   ....[96]....
        /*0220*/ 	.word	0xffffffff


	//   ....[97]....
        /*0224*/ 	.word	0xffffffff


	//   ....[98]....
        /*0228*/ 	.word	0xffffffff


	//   ....[99]....
        /*022c*/ 	.word	0xffffffff


	//   ....[100]....
        /*0230*/ 	.word	0xffffffff


	//   ....[101]....
        /*0234*/ 	.word	0xffffffff


	//   ....[102]....
        /*0238*/ 	.word	0xffffffff


	//   ....[103]....
        /*023c*/ 	.word	0xffffffff


	//   ....[104]....
        /*0240*/ 	.word	0xffffffff


	//   ....[105]....
        /*0244*/ 	.word	0xffffffff


	//   ....[106]....
        /*0248*/ 	.word	0xffffffff


	//   ....[107]....
        /*024c*/ 	.word	0xffffffff


	//   ....[108]....
        /*0250*/ 	.word	0xffffffff


	//   ....[109]....
        /*0254*/ 	.word	0xffffffff


	//   ....[110]....
        /*0258*/ 	.word	0xffffffff


	//   ....[111]....
        /*025c*/ 	.word	0xffffffff


	//   ....[112]....
        /*0260*/ 	.word	0xffffffff


	//   ....[113]....
        /*0264*/ 	.word	0xffffffff


	//   ....[114]....
        /*0268*/ 	.word	0x0500000f


	//   ....[115]....
        /*026c*/ 	.word	0x0500000f


	//   ....[116]....
        /*0270*/ 	.word	0x0500000f


	//   ....[117]....
        /*0274*/ 	.word	0x0500000f


	//   ....[118]....
        /*0278*/ 	.word	0x0500000f


	//   ....[119]....
        /*027c*/ 	.word	0x0500000f


	//   ....[120]....
        /*0280*/ 	.word	0x0500000f


	//   ....[121]....
        /*0284*/ 	.word	0x0500000f


	//   ....[122]....
        /*0288*/ 	.word	0x0500000f


	//   ....[123]....
        /*028c*/ 	.word	0x0500000f


	//   ....[124]....
        /*0290*/ 	.word	0x0500000f


	//   ....[125]....
        /*0294*/ 	.word	0x0500000f


	//   ....[126]....
        /*0298*/ 	.word	0x0500000f


	//   ....[127]....
        /*029c*/ 	.word	0x0500000f


	//   ....[128]....
        /*02a0*/ 	.word	0x0500000f


	//   ....[129]....
        /*02a4*/ 	.word	0x0500000f


	//   ....[130]....
        /*02a8*/ 	.word	0x0500000f


	//   ....[131]....
        /*02ac*/ 	.word	0x0500000f


	//   ....[132]....
        /*02b0*/ 	.word	0x0500000f


	//   ....[133]....
        /*02b4*/ 	.word	0x0500000f


	//   ....[134]....
        /*02b8*/ 	.word	0x0500000f


	//   ....[135]....
        /*02bc*/ 	.word	0x0500000f


	//   ....[136]....
        /*02c0*/ 	.word	0x0500000f


	//   ....[137]....
        /*02c4*/ 	.word	0x0500000f


	//   ....[138]....
        /*02c8*/ 	.word	0x0500000f


	//   ....[139]....
        /*02cc*/ 	.word	0x0500000f


	//   ....[140]....
        /*02d0*/ 	.word	0x0500000f


	//   ....[141]....
        /*02d4*/ 	.word	0x0500000f


	//   ....[142]....
        /*02d8*/ 	.word	0x0500000f


	//   ....[143]....
        /*02dc*/ 	.word	0x0500000f


	//   ....[144]....
        /*02e0*/ 	.word	0x0500000f


	//   ....[145]....
        /*02e4*/ 	.word	0x0500000f


	//   ....[146]....
        /*02e8*/ 	.word	0x0500000f


	//   ....[147]....
        /*02ec*/ 	.word	0x0500000f


	//   ....[148]....
        /*02f0*/ 	.word	0x0500000f


	//   ....[149]....
        /*02f4*/ 	.word	0x0500000f


	//   ....[150]....
        /*02f8*/ 	.word	0x0500000f


	//   ....[151]....
        /*02fc*/ 	.word	0x0500000f


	//   ....[152]....
        /*0300*/ 	.word	0x0500000f


	//   ....[153]....
        /*0304*/ 	.word	0x0500000f


	//   ....[154]....
        /*0308*/ 	.word	0x0500000f


	//   ....[155]....
        /*030c*/ 	.word	0x0500000f


	//   ....[156]....
        /*0310*/ 	.word	0x0500000f


	//   ....[157]....
        /*0314*/ 	.word	0x0500000f


	//   ....[158]....
        /*0318*/ 	.word	0x0500000f


	//   ....[159]....
        /*031c*/ 	.word	0x0500000f


	//   ....[160]....
        /*0320*/ 	.word	0x0500000f


	//   ....[161]....
        /*0324*/ 	.word	0x0500000f


	//   ....[162]....
        /*0328*/ 	.word	0x0500000f


	//   ....[163]....
        /*032c*/ 	.word	0x0500000f


	//   ....[164]....
        /*0330*/ 	.word	0x0500000f


	//   ....[165]....
        /*0334*/ 	.word	0x0500000f


	//   ....[166]....
        /*0338*/ 	.word	0x0500000f


	//   ....[167]....
        /*033c*/ 	.word	0x0500000f


	//   ....[168]....
        /*0340*/ 	.word	0x0500000f


	//   ....[169]....
        /*0344*/ 	.word	0x0500000f


	//   ....[170]....
        /*0348*/ 	.word	0x0500000f


	//   ....[171]....
        /*034c*/ 	.word	0x0500000f


	//   ....[172]....
        /*0350*/ 	.word	0x0500000f


	//   ....[173]....
        /*0354*/ 	.word	0x0500000f


	//   ....[174]....
        /*0358*/ 	.word	0x0500000f


	//   ....[175]....
        /*035c*/ 	.word	0x0500000f


	//   ....[176]....
        /*0360*/ 	.word	0x0500000f


	//   ....[177]....
        /*0364*/ 	.word	0x0500000f


	//   ....[178]....
        /*0368*/ 	.word	0x0500000f


	//   ....[179]....
        /*036c*/ 	.word	0x0500000f


	//   ....[180]....
        /*0370*/ 	.word	0x0500000f


	//----- nvinfo : EIATTR_COOP_GROUP_INSTR_OFFSETS
	.align		4
.L_763:
        /*0374*/ 	.byte	0x04, 0x28
        /*0376*/ 	.short	(.L_765 - .L_764)


	//   ....[0]....
.L_764:
        /*0378*/ 	.word	0x00000070


	//   ....[1]....
        /*037c*/ 	.word	0x000000b0


	//   ....[2]....
        /*0380*/ 	.word	0x000002d0


	//   ....[3]....
        /*0384*/ 	.word	0x00000430


	//   ....[4]....
        /*0388*/ 	.word	0x00000550


	//   ....[5]....
        /*038c*/ 	.word	0x000006b0


	//   ....[6]....
        /*0390*/ 	.word	0x00001530


	//   ....[7]....
        /*0394*/ 	.word	0x000020d0


	//   ....[8]....
        /*0398*/ 	.word	0x000022e0


	//   ....[9]....
        /*039c*/ 	.word	0x00002d20


	//   ....[10]....
        /*03a0*/ 	.word	0x00002db0


	//   ....[11]....
        /*03a4*/ 	.word	0x000034f0


	//   ....[12]....
        /*03a8*/ 	.word	0x00003570


	//   ....[13]....
        /*03ac*/ 	.word	0x000050a0


	//   ....[14]....
        /*03b0*/ 	.word	0x00005940


	//   ....[15]....
        /*03b4*/ 	.word	0x000059a0


	//   ....[16]....
        /*03b8*/ 	.word	0x000059b0


	//   ....[17]....
        /*03bc*/ 	.word	0x00006160


	//   ....[18]....
        /*03c0*/ 	.word	0x000061d0


	//   ....[19]....
        /*03c4*/ 	.word	0x00008490


	//   ....[20]....
        /*03c8*/ 	.word	0x000084c0


	//   ....[21]....
        /*03cc*/ 	.word	0x000084e0


	//   ....[22]....
        /*03d0*/ 	.word	0x00008500


	//   ....[23]....
        /*03d4*/ 	.word	0x000097f0


	//   ....[24]....
        /*03d8*/ 	.word	0x00009820


	//   ....[25]....
        /*03dc*/ 	.word	0x000098d0


	//   ....[26]....
        /*03e0*/ 	.word	0x000098e0


	//   ....[27]....
        /*03e4*/ 	.word	0x0000ae00


	//   ....[28]....
        /*03e8*/ 	.word	0x0000aed0


	//   ....[29]....
        /*03ec*/ 	.word	0x0000af00


	//   ....[30]....
        /*03f0*/ 	.word	0x0000af30


	//   ....[31]....
        /*03f4*/ 	.word	0x0000b620


	//   ....[32]....
        /*03f8*/ 	.word	0x0000b660


	//   ....[33]....
        /*03fc*/ 	.word	0x0000b760


	//   ....[34]....
        /*0400*/ 	.word	0x0000b780


	//   ....[35]....
        /*0404*/ 	.word	0x0000b880


	//   ....[36]....
        /*0408*/ 	.word	0x0000b8a0


	//   ....[37]....
        /*040c*/ 	.word	0x0000b9b0


	//   ....[38]....
        /*0410*/ 	.word	0x0000b9d0


	//   ....[39]....
        /*0414*/ 	.word	0x0000c0b0


	//   ....[40]....
        /*0418*/ 	.word	0x0000c0d0


	//   ....[41]....
        /*041c*/ 	.word	0x0000c1d0


	//   ....[42]....
        /*0420*/ 	.word	0x0000c1f0


	//   ....[43]....
        /*0424*/ 	.word	0x0000c2f0


	//   ....[44]....
        /*0428*/ 	.word	0x0000c310


	//   ....[45]....
        /*042c*/ 	.word	0x0000c420


	//   ....[46]....
        /*0430*/ 	.word	0x0000c440


	//   ....[47]....
        /*0434*/ 	.word	0x0000c610


	//   ....[48]....
        /*0438*/ 	.word	0x0000dae0


	//   ....[49]....
        /*043c*/ 	.word	0x0000db00


	//   ....[50]....
        /*0440*/ 	.word	0x0000db10


	//   ....[51]....
        /*0444*/ 	.word	0x0000db50


	//   ....[52]....
        /*0448*/ 	.word	0x0000dbe0


	//   ....[53]....
        /*044c*/ 	.word	0x0000dc00


	//   ....[54]....
        /*0450*/ 	.word	0x0000dc90


	//   ....[55]....
        /*0454*/ 	.word	0x0000dcb0


	//   ....[56]....
        /*0458*/ 	.word	0x0000dd40


	//   ....[57]....
        /*045c*/ 	.word	0x0000dd60


	//   ....[58]....
        /*0460*/ 	.word	0x0000ddf0


	//   ....[59]....
        /*0464*/ 	.word	0x0000de10


	//   ....[60]....
        /*0468*/ 	.word	0x0000e460


	//   ....[61]....
        /*046c*/ 	.word	0x0000e480


	//   ....[62]....
        /*0470*/ 	.word	0x0000e4a0


	//   ....[63]....
        /*0474*/ 	.word	0x0000e500


	//   ....[64]....
        /*0478*/ 	.word	0x0000e580


	//   ....[65]....
        /*047c*/ 	.word	0x0000e5b0


	//   ....[66]....
        /*0480*/ 	.word	0x0000e630


	//   ....[67]....
        /*0484*/ 	.word	0x0000e660


	//   ....[68]....
        /*0488*/ 	.word	0x0000e6e0


	//   ....[69]....
        /*048c*/ 	.word	0x0000e710


	//   ....[70]....
        /*0490*/ 	.word	0x0000e790


	//   ....[71]....
        /*0494*/ 	.word	0x0000e7c0


	//   ....[72]....
        /*0498*/ 	.word	0x0000e840


	//   ....[73]....
        /*049c*/ 	.word	0x0000e870


	//   ....[74]....
        /*04a0*/ 	.word	0x0000e8f0


	//   ....[75]....
        /*04a4*/ 	.word	0x0000e910


	//   ....[76]....
        /*04a8*/ 	.word	0x0000f030


	//   ....[77]....
        /*04ac*/ 	.word	0x0000f060


	//   ....[78]....
        /*04b0*/ 	.word	0x0000f070


	//   ....[79]....
        /*04b4*/ 	.word	0x0000f090


	//   ....[80]....
        /*04b8*/ 	.word	0x0000f0e0


	//   ....[81]....
        /*04bc*/ 	.word	0x0000f100


	//   ....[82]....
        /*04c0*/ 	.word	0x0000f160


	//   ....[83]....
        /*04c4*/ 	.word	0x0000f180


	//   ....[84]....
        /*04c8*/ 	.word	0x0000f1d0


	//   ....[85]....
        /*04cc*/ 	.word	0x0000f1f0


	//   ....[86]....
        /*04d0*/ 	.word	0x0000f240


	//   ....[87]....
        /*04d4*/ 	.word	0x0000f260


	//   ....[88]....
        /*04d8*/ 	.word	0x0000f500


	//   ....[89]....
        /*04dc*/ 	.word	0x0000f520


	//   ....[90]....
        /*04e0*/ 	.word	0x0000f540


	//   ....[91]....
        /*04e4*/ 	.word	0x0000f5c0


	//   ....[92]....
        /*04e8*/ 	.word	0x0000f5e0


	//   ....[93]....
        /*04ec*/ 	.word	0x0000f660


	//   ....[94]....
        /*04f0*/ 	.word	0x0000f680


	//   ....[95]....
        /*04f4*/ 	.word	0x0000f700


	//   ....[96]....
        /*04f8*/ 	.word	0x0000f720


	//   ....[97]....
        /*04fc*/ 	.word	0x0000f7a0


	//   ....[98]....
        /*0500*/ 	.word	0x0000f7c0


	//   ....[99]....
        /*0504*/ 	.word	0x0000f7d0


	//   ....[100]....
        /*0508*/ 	.word	0x0000fda0


	//   ....[101]....
        /*050c*/ 	.word	0x0000fdc0


	//   ....[102]....
        /*0510*/ 	.word	0x0000fdd0


	//   ....[103]....
        /*0514*/ 	.word	0x0000fdf0


	//   ....[104]....
        /*0518*/ 	.word	0x0000fe90


	//   ....[105]....
        /*051c*/ 	.word	0x0000fec0


	//   ....[106]....
        /*0520*/ 	.word	0x0000ff30


	//   ....[107]....
        /*0524*/ 	.word	0x0000ff60


	//   ....[108]....
        /*0528*/ 	.word	0x0000ffd0


	//   ....[109]....
        /*052c*/ 	.word	0x00010000


	//   ....[110]....
        /*0530*/ 	.word	0x00010070


	//   ....[111]....
        /*0534*/ 	.word	0x000100a0


	//   ....[112]....
        /*0538*/ 	.word	0x000103b0


	//   ....[113]....
        /*053c*/ 	.word	0x00010590


	//   ....[114]....
        /*0540*/ 	.word	0x00010b40


	//   ....[115]....
        /*0544*/ 	.word	0x00010c20


	//   ....[116]....
        /*0548*/ 	.word	0x00010cc0


	//   ....[117]....
        /*054c*/ 	.word	0x00010d40


	//   ....[118]....
        /*0550*/ 	.word	0x00010e00


	//   ....[119]....
        /*0554*/ 	.word	0x00010e80


	//   ....[120]....
        /*0558*/ 	.word	0x00010f60


	//   ....[121]....
        /*055c*/ 	.word	0x00010fe0


	//   ....[122]....
        /*0560*/ 	.word	0x000110c0


	//   ....[123]....
        /*0564*/ 	.word	0x00011140


	//   ....[124]....
        /*0568*/ 	.word	0x00011220


	//   ....[125]....
        /*056c*/ 	.word	0x000112a0


	//   ....[126]....
        /*0570*/ 	.word	0x00011370


	//   ....[127]....
        /*0574*/ 	.word	0x00011400


	//   ....[128]....
        /*0578*/ 	.word	0x00011480


	//   ....[129]....
        /*057c*/ 	.word	0x00011500


	//   ....[130]....
        /*0580*/ 	.word	0x000115c0


	//   ....[131]....
        /*0584*/ 	.word	0x00011640


	//   ....[132]....
        /*0588*/ 	.word	0x00011720


	//   ....[133]....
        /*058c*/ 	.word	0x000117a0


	//   ....[134]....
        /*0590*/ 	.word	0x00011880


	//   ....[135]....
        /*0594*/ 	.word	0x00011900


	//   ....[136]....
        /*0598*/ 	.word	0x000119e0


	//   ....[137]....
        /*059c*/ 	.word	0x00011a60


	//   ....[138]....
        /*05a0*/ 	.word	0x00011b40


	//   ....[139]....
        /*05a4*/ 	.word	0x00011bc0


	//   ....[140]....
        /*05a8*/ 	.word	0x00011ca0


	//   ....[141]....
        /*05ac*/ 	.word	0x00011d20


	//   ....[142]....
        /*05b0*/ 	.word	0x00011de0


	//   ....[143]....
        /*05b4*/ 	.word	0x00011f10


	//   ....[144]....
        /*05b8*/ 	.word	0x00011fc0


	//   ....[145]....
        /*05bc*/ 	.word	0x00012020


	//   ....[146]....
        /*05c0*/ 	.word	0x000120e0


	//   ....[147]....
        /*05c4*/ 	.word	0x00012140


	//   ....[148]....
        /*05c8*/ 	.word	0x00012200


	//   ....[149]....
        /*05cc*/ 	.word	0x00012260


	//   ....[150]....
        /*05d0*/ 	.word	0x00012320


	//   ....[151]....
        /*05d4*/ 	.word	0x00012380


	//   ....[152]....
        /*05d8*/ 	.word	0x00012440


	//   ....[153]....
        /*05dc*/ 	.word	0x000124a0


	//   ....[154]....
        /*05e0*/ 	.word	0x00012560


	//   ....[155]....
        /*05e4*/ 	.word	0x00012640


	//   ....[156]....
        /*05e8*/ 	.word	0x000126e0


	//   ....[157]....
        /*05ec*/ 	.word	0x00012740


	//   ....[158]....
        /*05f0*/ 	.word	0x00012830


	//   ....[159]....
        /*05f4*/ 	.word	0x00012890


	//   ....[160]....
        /*05f8*/ 	.word	0x00012980


	//   ....[161]....
        /*05fc*/ 	.word	0x000129e0


	//   ....[162]....
        /*0600*/ 	.word	0x00012ad0


	//   ....[163]....
        /*0604*/ 	.word	0x00012b30


	//   ....[164]....
        /*0608*/ 	.word	0x00012c20


	//   ....[165]....
        /*060c*/ 	.word	0x00012c80


	//   ....[166]....
        /*0610*/ 	.word	0x00012d40


	//   ....[167]....
        /*0614*/ 	.word	0x00012e80


	//   ....[168]....
        /*0618*/ 	.word	0x00012f20


	//   ....[169]....
        /*061c*/ 	.word	0x00012f80


	//   ....[170]....
        /*0620*/ 	.word	0x00013050


	//   ....[171]....
        /*0624*/ 	.word	0x00013110


	//   ....[172]....
        /*0628*/ 	.word	0x000131d0


	//   ....[173]....
        /*062c*/ 	.word	0x00013290


	//   ....[174]....
        /*0630*/ 	.word	0x00013350


	//   ....[175]....
        /*0634*/ 	.word	0x00013410


	//   ....[176]....
        /*0638*/ 	.word	0x000134d0


	//   ....[177]....
        /*063c*/ 	.word	0x00013590


	//   ....[178]....
        /*0640*/ 	.word	0x00013650


	//   ....[179]....
        /*0644*/ 	.word	0x00013740


	//   ....[180]....
        /*0648*/ 	.word	0x00013860


	//----- nvinfo : EIATTR_REG_RECONFIG
	.align		4
.L_765:
        /*064c*/ 	.byte	0x01, 0x54
	.zero		2


	//----- nvinfo : EIATTR_SYSCALL_OFFSETS
	.align		4
        /*0650*/ 	.byte	0x04, 0x46
        /*0652*/ 	.short	(.L_767 - .L_766)


	//   ....[0]....
.L_766:
        /*0654*/ 	.word	0x00001710


	//   ....[1]....
        /*0658*/ 	.word	0x0000d160


	//   ....[2]....
        /*065c*/ 	.word	0x0000d2b0


	//   ....[3]....
        /*0660*/ 	.word	0x0000d3a0


	//   ....[4]....
        /*0664*/ 	.word	0x0000e110


	//----- nvinfo : EIATTR_MBARRIER_INSTR_OFFSETS
	.align		4
.L_767:
        /*0668*/ 	.byte	0x04, 0x39
        /*066a*/ 	.short	(.L_769 - .L_768)


	//   ....[0]....
.L_768:
        /*066c*/ 	.word	0x00000180
        /*0670*/ 	.word	0x000000ff
        /*0674*/ 	.word	0x00030800
        /*0678*/ 	.short	0x0100
        /*067a*/ 	.byte	0x08
	.zero		1


	//   ....[1]....
        /*067c*/ 	.word	0x00000190
        /*0680*/ 	.word	0x000000ff
        /*0684*/ 	.word	0x00030820
        /*0688*/ 	.short	0x0100
        /*068a*/ 	.byte	0x08
	.zero		1


	//   ....[2]....
        /*068c*/ 	.word	0x00000280
        /*0690*/ 	.word	0x000000ff
        /*0694*/ 	.word	0x00030830
        /*0698*/ 	.short	0x0100
        /*069a*/ 	.byte	0x08
	.zero		1


	//   ....[3]....
        /*069c*/ 	.word	0x00000290
        /*06a0*/ 	.word	0x000000ff
        /*06a4*/ 	.word	0x00030840
        /*06a8*/ 	.short	0x0100
        /*06aa*/ 	.byte	0x08
	.zero		1


	//   ....[4]....
        /*06ac*/ 	.word	0x000002a0
        /*06b0*/ 	.word	0x000000ff
        /*06b4*/ 	.word	0x00030838
        /*06b8*/ 	.short	0x0100
        /*06ba*/ 	.byte	0x08
	.zero		1


	//   ....[5]....
        /*06bc*/ 	.word	0x000002b0
        /*06c0*/ 	.word	0x000000ff
        /*06c4*/ 	.word	0x00030848
        /*06c8*/ 	.short	0x0100
        /*06ca*/ 	.byte	0x08
	.zero		1


	//   ....[6]....
        /*06cc*/ 	.word	0x000003e0
        /*06d0*/ 	.word	0x000000ff
        /*06d4*/ 	.word	0x00030850
        /*06d8*/ 	.short	0x0100
        /*06da*/ 	.byte	0x08
	.zero		1


	//   ....[7]....
        /*06dc*/ 	.word	0x000003f0
        /*06e0*/ 	.word	0x000000ff
        /*06e4*/ 	.word	0x00030860
        /*06e8*/ 	.short	0x0100
        /*06ea*/ 	.byte	0x08
	.zero		1


	//   ....[8]....
        /*06ec*/ 	.word	0x00000400
        /*06f0*/ 	.word	0x000000ff
        /*06f4*/ 	.word	0x00030858
        /*06f8*/ 	.short	0x0100
        /*06fa*/ 	.byte	0x08
	.zero		1


	//   ....[9]....
        /*06fc*/ 	.word	0x00000410
        /*0700*/ 	.word	0x000000ff
        /*0704*/ 	.word	0x00030868
        /*0708*/ 	.short	0x0100
        /*070a*/ 	.byte	0x08
	.zero		1


	//   ....[10]....
        /*070c*/ 	.word	0x00000500
        /*0710*/ 	.word	0x000000ff
        /*0714*/ 	.word	0x00030870
        /*0718*/ 	.short	0x0100
        /*071a*/ 	.byte	0x06
	.zero		1


	//   ....[11]....
        /*071c*/ 	.word	0x00000510
        /*0720*/ 	.word	0x000000ff
        /*0724*/ 	.word	0x00030880
        /*0728*/ 	.short	0x0100
        /*072a*/ 	.byte	0x06
	.zero		1


	//   ....[12]....
        /*072c*/ 	.word	0x00000520
        /*0730*/ 	.word	0x000000ff
        /*0734*/ 	.word	0x00030878
        /*0738*/ 	.short	0x0100
        /*073a*/ 	.byte	0x06
	.zero		1


	//   ....[13]....
        /*073c*/ 	.word	0x00000530
        /*0740*/ 	.word	0x000000ff
        /*0744*/ 	.word	0x00030888
        /*0748*/ 	.short	0x0100
        /*074a*/ 	.byte	0x06
	.zero		1


	//   ....[14]....
        /*074c*/ 	.word	0x00000660
        /*0750*/ 	.word	0x000000ff
        /*0754*/ 	.word	0x00030890
        /*0758*/ 	.short	0x0100
        /*075a*/ 	.byte	0x08
	.zero		1


	//   ....[15]....
        /*075c*/ 	.word	0x00000670
        /*0760*/ 	.word	0x000000ff
        /*0764*/ 	.word	0x000308a0
        /*0768*/ 	.short	0x0100
        /*076a*/ 	.byte	0x08
	.zero		1


	//   ....[16]....
        /*076c*/ 	.word	0x00000680
        /*0770*/ 	.word	0x000000ff
        /*0774*/ 	.word	0x00030898
        /*0778*/ 	.short	0x0100
        /*077a*/ 	.byte	0x08
	.zero		1


	//   ....[17]....
        /*077c*/ 	.word	0x00000690
        /*0780*/ 	.word	0x000000ff
        /*0784*/ 	.word	0x000308a8
        /*0788*/ 	.short	0x0100
        /*078a*/ 	.byte	0x08
	.zero		1


	//   ....[18]....
        /*078c*/ 	.word	0x000007d0
        /*0790*/ 	.word	0x000000ff
        /*0794*/ 	.word	0x000308b0
        /*0798*/ 	.short	0x0100
        /*079a*/ 	.byte	0x08
	.zero		1


	//   ....[19]....
        /*079c*/ 	.word	0x000007e0
        /*07a0*/ 	.word	0x000000ff
        /*07a4*/ 	.word	0x000308c0
        /*07a8*/ 	.short	0x0100
        /*07aa*/ 	.byte	0x08
	.zero		1


	//   ....[20]....
        /*07ac*/ 	.word	0x000007f0
        /*07b0*/ 	.word	0x000000ff
        /*07b4*/ 	.word	0x000308b8
        /*07b8*/ 	.short	0x0100
        /*07ba*/ 	.byte	0x08
	.zero		1


	//   ....[21]....
        /*07bc*/ 	.word	0x00000800
        /*07c0*/ 	.word	0x000000ff
        /*07c4*/ 	.word	0x000308c8
        /*07c8*/ 	.short	0x0100
        /*07ca*/ 	.byte	0x08
	.zero		1


	//   ....[22]....
        /*07cc*/ 	.word	0x000017b0
        /*07d0*/ 	.word	0x000000ff
        /*07d4*/ 	.word	0x00030800
        /*07d8*/ 	.short	0x010a
        /*07da*/ 	.byte	0x28
	.zero		1


	//   ....[23]....
        /*07dc*/ 	.word	0x00001830
        /*07e0*/ 	.word	0x00000000
        /*07e4*/ 	.word	0x00030830
        /*07e8*/ 	.short	0x010a
        /*07ea*/ 	.byte	0x3f
	.zero		1


	//   ....[24]....
        /*07ec*/ 	.word	0x00001870
        /*07f0*/ 	.word	0x00000000
        /*07f4*/ 	.word	0x00030830
        /*07f8*/ 	.short	0x010a
        /*07fa*/ 	.byte	0x3f
	.zero		1


	//   ....[25]....
        /*07fc*/ 	.word	0x00002830
        /*0800*/ 	.word	0x000000ff
        /*0804*/ 	.word	0x00000000
        /*0808*/ 	.short	0x0101
        /*080a*/ 	.byte	0x05
	.zero		1


	//   ....[26]....
        /*080c*/ 	.word	0x000040a0
        /*0810*/ 	.word	0x000000ff
        /*0814*/ 	.word	0x00030830
        /*0818*/ 	.short	0x010a
        /*081a*/ 	.byte	0x08
	.zero		1


	//   ....[27]....
        /*081c*/ 	.word	0x000040e0
        /*0820*/ 	.word	0x000000ff
        /*0824*/ 	.word	0x00030830
        /*0828*/ 	.short	0x010a
        /*082a*/ 	.byte	0x08
	.zero		1


	//   ....[28]....
        /*082c*/ 	.word	0x00004c20
        /*0830*/ 	.word	0x000000ff
        /*0834*/ 	.word	0x00030850
        /*0838*/ 	.short	0x010a
        /*083a*/ 	.byte	0x09
	.zero		1


	//   ....[29]....
        /*083c*/ 	.word	0x00004c60
        /*0840*/ 	.word	0x000000ff
        /*0844*/ 	.word	0x00030850
        /*0848*/ 	.short	0x010a
        /*084a*/ 	.byte	0x09
	.zero		1


	//   ....[30]....
        /*084c*/ 	.word	0x000053a0
        /*0850*/ 	.word	0x000000ff
        /*0854*/ 	.word	0x00000000
        /*0858*/ 	.short	0x0101
        /*085a*/ 	.byte	0x08
	.zero		1


	//   ....[31]....
        /*085c*/ 	.word	0x00006b30
        /*0860*/ 	.word	0x000000ff
        /*0864*/ 	.word	0x00000000
        /*0868*/ 	.short	0x0101
        /*086a*/ 	.byte	0x09
	.zero		1


	//   ....[32]....
        /*086c*/ 	.word	0x00006d20
        /*0870*/ 	.word	0x000000ff
        /*0874*/ 	.word	0x00030830
        /*0878*/ 	.short	0x010a
        /*087a*/ 	.byte	0x08
	.zero		1


	//   ....[33]....
        /*087c*/ 	.word	0x00006d60
        /*0880*/ 	.word	0x000000ff
        /*0884*/ 	.word	0x00030830
        /*0888*/ 	.short	0x010a
        /*088a*/ 	.byte	0x08
	.zero		1


	//   ....[34]....
        /*088c*/ 	.word	0x000078a0
        /*0890*/ 	.word	0x000000ff
        /*0894*/ 	.word	0x00030850
        /*0898*/ 	.short	0x010a
        /*089a*/ 	.byte	0x08
	.zero		1


	//   ....[35]....
        /*089c*/ 	.word	0x000078e0
        /*08a0*/ 	.word	0x000000ff
        /*08a4*/ 	.word	0x00030850
        /*08a8*/ 	.short	0x010a
        /*08aa*/ 	.byte	0x08
	.zero		1


	//   ....[36]....
        /*08ac*/ 	.word	0x00007fc0
        /*08b0*/ 	.word	0x000000ff
        /*08b4*/ 	.word	0x00000000
        /*08b8*/ 	.short	0x0101
        /*08ba*/ 	.byte	0x05
	.zero		1


	//   ....[37]....
        /*08bc*/ 	.word	0x00009040
        /*08c0*/ 	.word	0x000000ff
        /*08c4*/ 	.word	0x00000000
        /*08c8*/ 	.short	0x0101
        /*08ca*/ 	.byte	0x08
	.zero		1


	//   ....[38]....
        /*08cc*/ 	.word	0x00009760
        /*08d0*/ 	.word	0x000000ff
        /*08d4*/ 	.word	0x00030850
        /*08d8*/ 	.short	0x010a
        /*08da*/ 	.byte	0x05
	.zero		1


	//   ....[39]....
        /*08dc*/ 	.word	0x000097a0
        /*08e0*/ 	.word	0x000000ff
        /*08e4*/ 	.word	0x00030850
        /*08e8*/ 	.short	0x010a
        /*08ea*/ 	.byte	0x05
	.zero		1


	//   ....[40]....
        /*08ec*/ 	.word	0x00009dc0
        /*08f0*/ 	.word	0x000000ff
        /*08f4*/ 	.word	0x00000000
        /*08f8*/ 	.short	0x0101
        /*08fa*/ 	.byte	0x04
	.zero		1


	//   ....[41]....
        /*08fc*/ 	.word	0x0000b650
        /*0900*/ 	.word	0x00000034
        /*0904*/ 	.word	0x00000000
        /*0908*/ 	.short	0x0101
        /*090a*/ 	.byte	0x3f
	.zero		1


	//   ....[42]....
        /*090c*/ 	.word	0x0000d8f0
        /*0910*/ 	.word	0x00000000
        /*0914*/ 	.word	0x00030840
        /*0918*/ 	.short	0x010a
        /*091a*/ 	.byte	0x3f
	.zero		1


	//   ....[43]....
        /*091c*/ 	.word	0x0000df00
        /*0920*/ 	.word	0x00000000
        /*0924*/ 	.word	0x00030830
        /*0928*/ 	.short	0x0107
        /*092a*/ 	.byte	0x3f
	.zero		1


	//   ....[44]....
        /*092c*/ 	.word	0x0000dfb0
        /*0930*/ 	.word	0x00000000
        /*0934*/ 	.word	0x00030830
        /*0938*/ 	.short	0x0101
        /*093a*/ 	.byte	0x3f
	.zero		1


	//   ....[45]....
        /*093c*/ 	.word	0x0000ea00
        /*0940*/ 	.word	0x00000011
        /*0944*/ 	.word	0x00030800
        /*0948*/ 	.short	0x0107
        /*094a*/ 	.byte	0x3f
	.zero		1


	//   ....[46]....
        /*094c*/ 	.word	0x0000eaf0
        /*0950*/ 	.word	0x00000011
        /*0954*/ 	.word	0x00030800
        /*0958*/ 	.short	0x0101
        /*095a*/ 	.byte	0x3f
	.zero		1


	//   ....[47]....
        /*095c*/ 	.word	0x0000eb10
        /*0960*/ 	.word	0x00000011
        /*0964*/ 	.word	0x00030820
        /*0968*/ 	.short	0x010a
        /*096a*/ 	.byte	0x3f
	.zero		1


	//   ....[48]....
        /*096c*/ 	.word	0x0000ee60
        /*0970*/ 	.word	0x00000006
        /*0974*/ 	.word	0x00030840
        /*0978*/ 	.short	0x010a
        /*097a*/ 	.byte	0x3f
	.zero		1


	//   ....[49]....
        /*097c*/ 	.word	0x0000f330
        /*0980*/ 	.word	0x00000006
        /*0984*/ 	.word	0x00030830
        /*0988*/ 	.short	0x0107
        /*098a*/ 	.byte	0x3f
	.zero		1


	//   ....[50]....
        /*098c*/ 	.word	0x0000f3e0
        /*0990*/ 	.word	0x00000006
        /*0994*/ 	.word	0x00030830
        /*0998*/ 	.short	0x0101
        /*099a*/ 	.byte	0x3f
	.zero		1


	//   ....[51]....
        /*099c*/ 	.word	0x0000f440
        /*09a0*/ 	.word	0x00000006
        /*09a4*/ 	.word	0x00030860
        /*09a8*/ 	.short	0x010a
        /*09aa*/ 	.byte	0x3f
	.zero		1


	//   ....[52]....
        /*09ac*/ 	.word	0x0000f9a0
        /*09b0*/ 	.word	0x00000006
        /*09b4*/ 	.word	0x00030850
        /*09b8*/ 	.short	0x0107
        /*09ba*/ 	.byte	0x3f
	.zero		1


	//   ....[53]....
        /*09bc*/ 	.word	0x0000faf0
        /*09c0*/ 	.word	0x00000006
        /*09c4*/ 	.word	0x00030850
        /*09c8*/ 	.short	0x0101
        /*09ca*/ 	.byte	0x3f
	.zero		1


	//   ....[54]....
        /*09cc*/ 	.word	0x0000fd00
        /*09d0*/ 	.word	0x00000004
        /*09d4*/ 	.word	0x00030860
        /*09d8*/ 	.short	0x010a
        /*09da*/ 	.byte	0x3f
	.zero		1


	//   ....[55]....
        /*09dc*/ 	.word	0x000101c0
        /*09e0*/ 	.word	0x00000004
        /*09e4*/ 	.word	0x00030850
        /*09e8*/ 	.short	0x0107
        /*09ea*/ 	.byte	0x3f
	.zero		1


	//   ....[56]....
        /*09ec*/ 	.word	0x00010270
        /*09f0*/ 	.word	0x00000004
        /*09f4*/ 	.word	0x00030850
        /*09f8*/ 	.short	0x0101
        /*09fa*/ 	.byte	0x3f
	.zero		1


	//   ....[57]....
        /*09fc*/ 	.word	0x00010510
        /*0a00*/ 	.word	0x00000004
        /*0a04*/ 	.word	0x00030820
        /*0a08*/ 	.short	0x010a
        /*0a0a*/ 	.byte	0x3f
	.zero		1


	//   ....[58]....
        /*0a0c*/ 	.word	0x000106b0
        /*0a10*/ 	.word	0x00000005
        /*0a14*/ 	.word	0x00030840
        /*0a18*/ 	.short	0x010a
        /*0a1a*/ 	.byte	0x3f
	.zero		1


	//   ....[59]....
        /*0a1c*/ 	.word	0x00010750
        /*0a20*/ 	.word	0x00000017
        /*0a24*/ 	.word	0x00030840
        /*0a28*/ 	.short	0x010a
        /*0a2a*/ 	.byte	0x3f
	.zero		1


	//   ....[60]....
        /*0a2c*/ 	.word	0x00010790
        /*0a30*/ 	.word	0x00000005
        /*0a34*/ 	.word	0x00030860
        /*0a38*/ 	.short	0x010a
        /*0a3a*/ 	.byte	0x3f
	.zero		1


	//   ....[61]....
        /*0a3c*/ 	.word	0x000107d0
        /*0a40*/ 	.word	0x00000017
        /*0a44*/ 	.word	0x00030860
        /*0a48*/ 	.short	0x010a
        /*0a4a*/ 	.byte	0x3f
	.zero		1


	//   ....[62]....
        /*0a4c*/ 	.word	0x00010840
        /*0a50*/ 	.word	0x00000003
        /*0a54*/ 	.word	0x00030800
        /*0a58*/ 	.short	0x010a
        /*0a5a*/ 	.byte	0x3f
	.zero		1


	//   ....[63]....
        /*0a5c*/ 	.word	0x00010890
        /*0a60*/ 	.word	0x00000000
        /*0a64*/ 	.word	0x00030830
        /*0a68*/ 	.short	0x010a
        /*0a6a*/ 	.byte	0x3f
	.zero		1


	//   ....[64]....
        /*0a6c*/ 	.word	0x000108f0
        /*0a70*/ 	.word	0x0000000c
        /*0a74*/ 	.word	0x00030830
        /*0a78*/ 	.short	0x010a
        /*0a7a*/ 	.byte	0x3f
	.zero		1


	//   ....[65]....
        /*0a7c*/ 	.word	0x00010950
        /*0a80*/ 	.word	0x0000000b
        /*0a84*/ 	.word	0x00030850
        /*0a88*/ 	.short	0x010a
        /*0a8a*/ 	.byte	0x3f
	.zero		1


	//   ....[66]....
        /*0a8c*/ 	.word	0x000109b0
        /*0a90*/ 	.word	0x0000000c
        /*0a94*/ 	.word	0x00030830
        /*0a98*/ 	.short	0x010a
        /*0a9a*/ 	.byte	0x3f
	.zero		1


	//   ....[67]....
        /*0a9c*/ 	.word	0x00010a10
        /*0aa0*/ 	.word	0x0000000b
        /*0aa4*/ 	.word	0x00030850
        /*0aa8*/ 	.short	0x010a
        /*0aaa*/ 	.byte	0x3f
	.zero		1


	//   ....[68]....
        /*0aac*/ 	.word	0x00010a70
        /*0ab0*/ 	.word	0x00000005
        /*0ab4*/ 	.word	0x00030850
        /*0ab8*/ 	.short	0x010a
        /*0aba*/ 	.byte	0x3f
	.zero		1


	//   ....[69]....
        /*0abc*/ 	.word	0x00010b70
        /*0ac0*/ 	.word	0x00000000
        /*0ac4*/ 	.word	0x00030840
        /*0ac8*/ 	.short	0x010a
        /*0aca*/ 	.byte	0x3f
	.zero		1


	//   ....[70]....
        /*0acc*/ 	.word	0x00011e10
        /*0ad0*/ 	.word	0x00000011
        /*0ad4*/ 	.word	0x00030820
        /*0ad8*/ 	.short	0x010a
        /*0ada*/ 	.byte	0x3f
	.zero		1


	//   ....[71]....
        /*0adc*/ 	.word	0x00011e60
        /*0ae0*/ 	.word	0x00000006
        /*0ae4*/ 	.word	0x00030840
        /*0ae8*/ 	.short	0x010a
        /*0aea*/ 	.byte	0x3f
	.zero		1


	//   ....[72]....
        /*0aec*/ 	.word	0x00012590
        /*0af0*/ 	.word	0x00000006
        /*0af4*/ 	.word	0x00030860
        /*0af8*/ 	.short	0x010a
        /*0afa*/ 	.byte	0x3f
	.zero		1


	//   ....[73]....
        /*0afc*/ 	.word	0x00012dd0
        /*0b00*/ 	.word	0x00000004
        /*0b04*/ 	.word	0x00030860
        /*0b08*/ 	.short	0x010a
        /*0b0a*/ 	.byte	0x3f
	.zero		1


	//   ....[74]....
        /*0b0c*/ 	.word	0x00013780
        /*0b10*/ 	.word	0x00000004
        /*0b14*/ 	.word	0x00030820
        /*0b18*/ 	.short	0x010a
        /*0b1a*/ 	.byte	0x3f
	.zero		1


	//   ....[75]....
        /*0b1c*/ 	.word	0x00013920
        /*0b20*/ 	.word	0x00000005
        /*0b24*/ 	.word	0x00030840
        /*0b28*/ 	.short	0x010a
        /*0b2a*/ 	.byte	0x3f
	.zero		1


	//   ....[76]....
        /*0b2c*/ 	.word	0x00013970
        /*0b30*/ 	.word	0x00000017
        /*0b34*/ 	.word	0x00030840
        /*0b38*/ 	.short	0x010a
        /*0b3a*/ 	.byte	0x3f
	.zero		1


	//   ....[77]....
        /*0b3c*/ 	.word	0x000139c0
        /*0b40*/ 	.word	0x00000005
        /*0b44*/ 	.word	0x00030860
        /*0b48*/ 	.short	0x010a
        /*0b4a*/ 	.byte	0x3f
	.zero		1


	//----- nvinfo : EIATTR_NUM_MBARRIERS
	.align		4
.L_769:
        /*0b4c*/ 	.byte	0x03, 0x38
        /*0b4e*/ 	.short	0x0016


	//----- nvinfo : EIATTR_EXIT_INSTR_OFFSETS
	.align		4
        /*0b50*/ 	.byte	0x04, 0x1c
        /*0b52*/ 	.short	(.L_771 - .L_770)


	//   ....[0]....
.L_770:
        /*0b54*/ 	.word	0x00000950


	//   ....[1]....
        /*0b58*/ 	.word	0x0000c580


	//   ....[2]....
        /*0b5c*/ 	.word	0x00010820


	//----- nvinfo : EIATTR_MAX_THREADS
	.align		4
.L_771:
        /*0b60*/ 	.byte	0x04, 0x05
        /*0b62*/ 	.short	(.L_773 - .L_772)
.L_772:
        /*0b64*/ 	.word	0x00000180
        /*0b68*/ 	.word	0x00000001
        /*0b6c*/ 	.word	0x00000001


	//----- nvinfo : EIATTR_CRS_STACK_SIZE
	.align		4
.L_773:
        /*0b70*/ 	.byte	0x04, 0x1e
        /*0b72*/ 	.short	(.L_775 - .L_774)
.L_774:
        /*0b74*/ 	.word	0x00000000


	//----- nvinfo : EIATTR_CBANK_PARAM_SIZE
	.align		4
.L_775:
        /*0b78*/ 	.byte	0x03, 0x19
        /*0b7a*/ 	.short	0x0af0


	//----- nvinfo : EIATTR_PARAM_CBANK
	.align		4
        /*0b7c*/ 	.byte	0x04, 0x0a
        /*0b7e*/ 	.short	(.L_777 - .L_776)
	.align		4
.L_776:
        /*0b80*/ 	.word	index@(.nv.constant0._ZN7cutlass13device_kernelIN5flash11enable_sm90INS1_16FlashAttnFwdSm90INS1_25CollectiveMainloopFwdSm90ILi2EN4cute5tupleIJNS5_1CILi1EEES8_S8_EEENS6_IJNS7_ILi128EEENS7_ILi96EEENS7_ILi192EEEEEELi192ENS_10bfloat16_tEfNS_4arch4Sm90ELb1ELb0ELb1ELb0ELb1ELb0ELb0ELb1ELb1ELb1ELb0ELb0EEENS1_21CollectiveEpilogueFwdINS6_IJSA_SC_SB_EEES9_SE_SG_Li256ELb0ELb1ELb0ELb0EEENS1_30DynamicPersistentTileSchedulerILi256ELi128ELb0ELb1ELb1EEEEEEEEEvNT_6ParamsE)
        /*0b84*/ 	.short	0x0210
        /*0b86*/ 	.short	0x0af0


	//----- nvinfo : EIATTR_SW_WAR
	.align		4
.L_777:
        /*0b88*/ 	.byte	0x04, 0x36
        /*0b8a*/ 	.short	(.L_779 - .L_778)
.L_778:
        /*0b8c*/ 	.word	0x00000008
.L_779:


//--------------------- .nv.info._ZN7cutlass13device_kernelIN5flash11enable_sm90INS1_16FlashAttnFwdSm90INS1_25CollectiveMainloopFwdSm90ILi2EN4cute5tupleIJNS5_1CILi1EEES8_S8_EEENS6_IJNS7_ILi128EEENS7_ILi96EEENS7_ILi192EEEEEELi192ENS_10bfloat16_tEfNS_4arch4Sm90ELb1ELb0ELb1ELb1ELb1ELb0ELb0ELb1ELb1ELb1ELb0ELb0EEENS1_21CollectiveEpilogueFwdINS6_IJSA_SC_SB_EEES9_SE_SG_Li256ELb1ELb1ELb0ELb0EEENS1_36VarlenDynamicPersistentTileSchedulerILi128ELi96ELi256ELi128ELb0ELb1ELb1ELb1ELb1ELb1EEEEEEEEEvNT_6ParamsE --------------------------
	.section	.nv.info._ZN7cutlass13device_kernelIN5flash11enable_sm90INS1_16FlashAttnFwdSm90INS1_25CollectiveMainloopFwdSm90ILi2EN4cute5tupleIJNS5_1CILi1EEES8_S8_EEENS6_IJNS7_ILi128EEENS7_ILi96EEENS7_ILi192EEEEEELi192ENS_10bfloat16_tEfNS_4arch4Sm90ELb1ELb0ELb1ELb1ELb1ELb0ELb0ELb1ELb1ELb1ELb0ELb0EEENS1_21CollectiveEpilogueFwdINS6_IJSA_SC_SB_EEES9_SE_SG_Li256ELb1ELb1ELb0ELb0EEENS1_36VarlenDynamicPersistentTileSchedulerILi128ELi96ELi256ELi128ELb0ELb1ELb1ELb1ELb1ELb1EEEEEEEEEvNT_6ParamsE,"",@"SHT_CUDA_INFO"
	.sectionflags	@""
	.align	4


	//----- nvinfo : EIATTR_CUDA_API_VERSION
	.align		4
        /*0000*/ 	.byte	0x04, 0x37
        /*0002*/ 	.short	(.L_781 - .L_780)
.L_780:
        /*0004*/ 	.word	0x00000082


	//----- nvinfo : EIATTR_KPARAM_INFO
	.align		4
.L_781:
        /*0008*/ 	.byte	0x04, 0x17
        /*000a*/ 	.short	(.L_783 - .L_782)
.L_782:
        /*000c*/ 	.word	0x00000000
        /*0010*/ 	.short	0x0000
        /*0012*/ 	.short	0x0070
        /*0014*/ 	.byte	0x00, 0xf0, 0x01, 0x2a


	//----- nvinfo : EIATTR_SPARSE_MMA_MASK
	.align		4
.L_783:
        /*0018*/ 	.byte	0x03, 0x50
        /*001a*/ 	.short	0x0000


	//----- nvinfo : EIATTR_MAXREG_COUNT
	.align		4
        /*001c*/ 	.byte	0x03, 0x1b
        /*001e*/ 	.short	0x00a8


	//----- nvinfo : EIATTR_NUM_BARRIERS
	.align		4
        /*0020*/ 	.byte	0x02, 0x4c
        /*0022*/ 	.byte	0x09
	.zero		1


	//----- nvinfo : EIATTR_EXTERNS
	.align		4
        /*0024*/ 	.byte	0x04, 0x0f
        /*0026*/ 	.short	(.L_785 - .L_784)


	//   ....[0]....
	.align		4
.L_784:
        /*0028*/ 	.word	index@(__assertfail)


	//----- nvinfo : EIATTR_ANNOTATIONS
	.align		4
.L_785:
        /*002c*/ 	.byte	0x04, 0x55
        /*002e*/ 	.short	(.L_787 - .L_786)


	//   ....[0]....
.L_786:
        /* <DEDUP_REMOVED lines=17> */


	//----- nvinfo : EIATTR_MERCURY_ISA_VERSION
	.align		4
.L_787:
        /*0130*/ 	.byte	0x03, 0x5f
        /*0132*/ 	.short	0x0101


	//----- nvinfo : EIATTR_UNUSED_LOAD_BYTE_OFFSET
	.align		4
        /*0134*/ 	.byte	0x04, 0x44
        /*0136*/ 	.short	(.L_789 - .L_788)


	//   ....[0]....
.L_788:
        /*0138*/ 	.word	0x00000950
        /*013c*/ 	.word	0x0000fff0


	//   ....[1]....
        /*0140*/ 	.word	0x0000a460
        /*0144*/ 	.word	0x0000fff0


	//----- nvinfo : EIATTR_INT_WARP_WIDE_INSTR_OFFSETS
	.align		4
.L_789:
        /*0148*/ 	.byte	0x04, 0x31
        /*014a*/ 	.short	(.L_791 - .L_790)


	//   ....[0]....
.L_790:
        /*014c*/ 	.word	0x000000c0


	//   ....[1]....
        /*0150*/ 	.word	0x000000d0


	//   ....[2]....
        /*0154*/ 	.word	0x00000170


	//   ....[3]....
        /*0158*/ 	.word	0x0000df50


	//   ....[4]....
        /*015c*/ 	.word	0x0000dfe0


	//   ....[5]....
        /*0160*/ 	.word	0x00010e50


	//   ....[6]....
        /*0164*/ 	.word	0x00010ee0


	//----- nvinfo : EIATTR_COOP_GROUP_MASK_REGIDS
	.align		4
.L_791:
        /*0168*/ 	.byte	0x04, 0x29
        /*016a*/ 	.short	(.L_793 - .L_792)


	//   ....[0]....
.L_792:
        /*016c*/ 	.word	0xffffffff


	//   ....[1]....
        /*0170*/ 	.word	0xffffffff


	//   ....[2]....
        /*0174*/ 	.word	0xffffffff


	//   ....[3]....
        /*0178*/ 	.word	0xffffffff


	//   ....[4]....
        /*017c*/ 	.word	0xffffffff


	//   ....[5]....
        /*0180*/ 	.word	0xffffffff


	//   ....[6]....
        /*0184*/ 	.word	0xffffffff


	//   ....[7]....
        /*0188*/ 	.word	0xffffffff


	//   ....[8]....
        /*018c*/ 	.word	0xffffffff


	//   ....[9]....
        /*0190*/ 	.word	0xffffffff


	//   ....[10]....
        /*0194*/ 	.word	0xffffffff


	//   ....[11]....
        /*0198*/ 	.word	0xffffffff


	//   ....[12]....
        /*019c*/ 	.word	0xffffffff


	//   ....[13]....
        /*01a0*/ 	.word	0xffffffff


	//   ....[14]....
        /*01a4*/ 	.word	0xffffffff


	//   ....[15]....
        /*01a8*/ 	.word	0xffffffff


	//   ....[16]....
        /*01ac*/ 	.word	0xffffffff


	//   ....[17]....
        /*01b0*/ 	.word	0xffffffff


	//   ....[18]....
        /*01b4*/ 	.word	0xffffffff


	//   ....[19]....
        /*01b8*/ 	.word	0xffffffff


	//   ....[20]....
        /*01bc*/ 	.word	0xffffffff


	//   ....[21]....
        /*01c0*/ 	.word	0xffffffff


	//   ....[22]....
        /*01c4*/ 	.word	0xffffffff


	//   ....[23]....
        /*01c8*/ 	.word	0xffffffff


	//   ....[24]....
        /*01cc*/ 	.word	0xffffffff


	//   ....[25]....
        /*01d0*/ 	.word	0xffffffff


	//   ....[26]....
        /*01d4*/ 	.word	0xffffffff


	//   ....[27]....
        /*01d8*/ 	.word	0xffffffff


	//   ....[28]....
        /*01dc*/ 	.word	0xffffffff


	//   ....[29]....
        /*01e0*/ 	.word	0xffffffff


	//   ....[30]....
        /*01e4*/ 	.word	0xffffffff


	//   ....[31]....
        /*01e8*/ 	.word	0xffffffff


	//   ....[32]....
        /*01ec*/ 	.word	0xffffffff


	//   ....[33]....
        /*01f0*/ 	.word	0xffffffff


	//   ....[34]....
        /*01f4*/ 	.word	0xffffffff


	//   ....[35]....
        /*01f8*/ 	.word	0xffffffff


	//   ....[36]....
        /*01fc*/ 	.word	0xffffffff


	//   ....[37]....
        /*0200*/ 	.word	0xffffffff


	//   ....[38]....
        /*0204*/ 	.word	0xffffffff


	//   ....[39]....
        /*0208*/ 	.word	0xffffffff


	//   ....[40]....
        /*020c*/ 	.word	0xffffffff


	//   ....[41]....
        /*0210*/ 	.word	0xffffffff


	//   ....[42]....
        /*0214*/ 	.word	0xffffffff


	//   ....[43]....
        /*0218*/ 	.word	0xffffffff


	//   ....[44]....
        /*021c*/ 	.word	0xffffffff


	//   ....[45]....
        /*0220*/ 	.word	0xffffffff


	//   ....[46]....
        /*0224*/ 	.word	0xffffffff


	//   ....[47]....
        /*0228*/ 	.word	0xffffffff


	//   ....[48]....
        /*022c*/ 	.word	0xffffffff


	//   ....[49]....
        /*0230*/ 	.word	0xffffffff


	//   ....[50]....
        /*0234*/ 	.word	0xffffffff


	//   ....[51]....
        /*0238*/ 	.word	0xffffffff


	//   ....[52]....
        /*023c*/ 	.word	0xffffffff


	//   ....[53]....
        /*0240*/ 	.word	0xffffffff


	//   ....[54]....
        /*0244*/ 	.word	0xffffffff


	//   ....[55]....
        /*0248*/ 	.word	0xffffffff


	//   ....[56]....
        /*024c*/ 	.word	0xffffffff


	//   ....[57]....
        /*0250*/ 	.word	0xffffffff


	//   ....[58]....
        /*0254*/ 	.word	0xffffffff


	//   ....[59]....
        /*0258*/ 	.word	0xffffffff


	//   ....[60]....
        /*025c*/ 	.word	0xffffffff


	//   ....[61]....
        /*0260*/ 	.word	0xffffffff


	//   ....[62]....
        /*0264*/ 	.word	0xffffffff


	//   ....[63]....
        /*0268*/ 	.word	0xffffffff


	//   ....[64]....
        /*026c*/ 	.word	0xffffffff


	//   ....[65]....
        /*0270*/ 	.word	0xffffffff


	//   ....[66]....
        /*0274*/ 	.word	0xffffffff


	//   ....[67]....
        /*0278*/ 	.word	0xffffffff


	//   ....[68]....
        /*027c*/ 	.word	0xffffffff


	//   ....[69]....
        /*0280*/ 	.word	0xffffffff


	//   ....[70]....
        /*0284*/ 	.word	0xffffffff


	//   ....[71]....
        /*0288*/ 	.word	0xffffffff


	//   ....[72]....
        /*028c*/ 	.word	0xffffffff


	//   ....[73]....
        /*0290*/ 	.word	0xffffffff


	//   ....[74]....
        /*0294*/ 	.word	0xffffffff


	//   ....[75]....
        /*0298*/ 	.word	0xffffffff


	//   ....[76]....
        /*029c*/ 	.word	0xffffffff


	//   ....[77]....
        /*02a0*/ 	.word	0xffffffff


	//   ....[78]....
        /*02a4*/ 	.word	0xffffffff


	//   ....[79]....
        /*02a8*/ 	.word	0xffffffff


	//   ....[80]....
        /*02ac*/ 	.word	0xffffffff


	//   ....[81]....
        /*02b0*/ 	.word	0xffffffff


	//   ....[82]....
        /*02b4*/ 	.word	0xffffffff


	//   ....[83]....
        /*02b8*/ 	.word	0xffffffff


	//   ....[84]....
        /*02bc*/ 	.word	0xffffffff


	//   ....[85]....
        /*02c0*/ 	.word	0xffffffff


	//   ....[86]....
        /*02c4*/ 	.word	0xffffffff


	//   ....[87]....
        /*02c8*/ 	.word	0xffffffff


	//   ....[88]....
        /*02cc*/ 	.word	0xffffffff


	//   ....[89]....
        /*02d0*/ 	.word	0xffffffff


	//   ....[90]....
        /*02d4*/ 	.word	0xffffffff


	//   ....[91]....
        /*02d8*/ 	.word	0xffffffff


	//   ....[92]....
        /*02dc*/ 	.word	0xffffffff


	//   ....[93]....
        /*02e0*/ 	.word	0xffffffff


	//   ....[94]....
        /*02e4*/ 	.word	0xffffffff


	//   ....[95]....
        /*02e8*/ 	.word	0xffffffff


	//   ....[96]....
        /*02ec*/ 	.word	0xffffffff


	//   ....[97]....
        /*02f0*/ 	.word	0xffffffff


	//   ....[98]....
        /*02f4*/ 	.word	0xffffffff


	//   ....[99]....
        /*02f8*/ 	.word	0xffffffff


	//   ....[100]....
        /*02fc*/ 	.word	0xffffffff


	//   ....[101]....
        /*0300*/ 	.word	0xffffffff


	//   ....[102]....
        /*0304*/ 	.word	0xffffffff


	//   ....[103]....
        /*0308*/ 	.word	0xffffffff


	//   ....[104]....
        /*030c*/ 	.word	0xffffffff


	//   ....[105]....
        /*0310*/ 	.word	0xffffffff


	//   ....[106]....
        /*0314*/ 	.word	0xffffffff


	//   ....[107]....
        /*0318*/ 	.word	0xffffffff


	//   ....[108]....
        /*031c*/ 	.word	0xffffffff


	//   ....[109]....
        /*0320*/ 	.word	0xffffffff


	//   ....[110]....
        /*0324*/ 	.word	0xffffffff


	//   ....[111]....
        /*0328*/ 	.word	0xffffffff


	//   ....[112]....
        /*032c*/ 	.word	0xffffffff


	//   ....[113]....
        /*0330*/ 	.word	0xffffffff


	//   ....[114]....
        /*0334*/ 	.word	0xffffffff


	//   ....[115]....
        /*0338*/ 	.word	0xffffffff


	//   ....[116]....
        /*033c*/ 	.word	0xffffffff


	//   ....[117]....
        /*0340*/ 	.word	0xffffffff


	//   ....[118]....
        /*0344*/ 	.word	0xffffffff


	//   ....[119]....
        /*0348*/ 	.word	0xffffffff


	//   ....[120]....
        /*034c*/ 	.word	0xffffffff


	//   ....[121]....
        /*0350*/ 	.word	0xffffffff


	//   ....[122]....
        /*0354*/ 	.word	0xffffffff


	//   ....[123]....
        /*0358*/ 	.word	0xffffffff


	//   ....[124]....
        /*035c*/ 	.word	0xffffffff


	//   ....[125]....
        /*0360*/ 	.word	0xffffffff


	//   ....[126]....
        /*0364*/ 	.word	0xffffffff


	//   ....[127]....
        /*0368*/ 	.word	0xffffffff


	//   ....[128]....
        /*036c*/ 	.word	0xffffffff


	//   ....[129]....
        /*0370*/ 	.word	0xffffffff


	//   ....[130]....
        /*0374*/ 	.word	0xffffffff


	//   ....[131]....
        /*0378*/ 	.word	0xffffffff


	//   ....[132]....
        /*037c*/ 	.word	0xffffffff


	//   ....[133]....
        /*0380*/ 	.word	0xffffffff


	//   ....[134]....
        /*0384*/ 	.word	0xffffffff


	//   ....[135]....
        /*0388*/ 	.word	0xffffffff


	//   ....[136]....
        /*038c*/ 	.word	0xffffffff


	//   ....[137]....
        /*0390*/ 	.word	0xffffffff


	//   ....[138]....
        /*0394*/ 	.word	0xffffffff


	//   ....[139]....
        /*0398*/ 	.word	0xffffffff


	//   ....[140]....
        /*039c*/ 	.word	0xffffffff


	//   ....[141]....
        /*03a0*/ 	.word	0xffffffff


	//   ....[142]....
        /*03a4*/ 	.word	0xffffffff


	//   ....[143]....
        /*03a8*/ 	.word	0xffffffff


	//   ....[144]....
        /*03ac*/ 	.word	0xffffffff


	//   ....[145]....
        /*03b0*/ 	.word	0x0500000f


	//   ....[146]....
        /*03b4*/ 	.word	0x0500000f


	//   ....[147]....
        /*03b8*/ 	.word	0x0500000f


	//   ....[148]....
        /*03bc*/ 	.word	0x0500000f


	//   ....[149]....
        /*03c0*/ 	.word	0x0500000f


	//   ....[150]....
        /*03c4*/ 	.word	0x0500000f


	//   ....[151]....
        /*03c8*/ 	.word	0x0500000f


	//   ....[152]....
        /*03cc*/ 	.word	0x0500000f


	//   ....[153]....
        /*03d0*/ 	.word	0x0500000f


	//   ....[154]....
        /*03d4*/ 	.word	0x0500000f


	//   ....[155]....
        /*03d8*/ 	.word	0x0500000f


	//   ....[156]....
        /*03dc*/ 	.word	0x0500000f


	//   ....[157]....
        /*03e0*/ 	.word	0x0500000f


	//   ....[158]....
        /*03e4*/ 	.word	0x0500000f


	//   ....[159]....
        /*03e8*/ 	.word	0x0500000f


	//   ....[160]....
        /*03ec*/ 	.word	0x0500000f


	//   ....[161]....
        /*03f0*/ 	.word	0x0500000f


	//   ....[162]....
        /*03f4*/ 	.word	0x0500000f


	//   ....[163]....
        /*03f8*/ 	.word	0x0500000f


	//   ....[164]....
        /*03fc*/ 	.word	0x0500000f


	//   ....[165]....
        /*0400*/ 	.word	0x0500000f


	//   ....[166]....
        /*0404*/ 	.word	0x0500000f


	//   ....[167]....
        /*0408*/ 	.word	0x0500000f


	//   ....[168]....
        /*040c*/ 	.word	0x0500000f


	//   ....[169]....
        /*0410*/ 	.word	0x0500000f


	//   ....[170]....
        /*0414*/ 	.word	0x0500000f


	//   ....[171]....
        /*0418*/ 	.word	0x0500000f


	//   ....[172]....
        /*041c*/ 	.word	0x0500000f


	//   ....[173]....
        /*0420*/ 	.word	0x0500000f


	//   ....[174]....
        /*0424*/ 	.word	0x0500000f


	//   ....[175]....
        /*0428*/ 	.word	0x0500000f


	//   ....[176]....
        /*042c*/ 	.word	0x0500000f


	//   ....[177]....
        /*0430*/ 	.word	0x0500000f


	//   ....[178]....
        /*0434*/ 	.word	0x0500000f


	//   ....[179]....
        /*0438*/ 	.word	0x0500000f


	//   ....[180]....
        /*043c*/ 	.word	0x0500000f


	//   ....[181]....
        /*0440*/ 	.word	0x0500000f


	//   ....[182]....
        /*0444*/ 	.word	0x0500000f


	//   ....[183]....
        /*0448*/ 	.word	0x0500000f


	//   ....[184]....
        /*044c*/ 	.word	0x0500000f


	//   ....[185]....
        /*0450*/ 	.word	0x0500000f


	//   ....[186]....
        /*0454*/ 	.word	0x0500000f


	//   ....[187]....
        /*0458*/ 	.word	0x0500000f


	//   ....[188]....
        /*045c*/ 	.word	0x0500000f


	//   ....[189]....
        /*0460*/ 	.word	0x0500000f


	//   ....[190]....
        /*0464*/ 	.word	0x0500000f


	//   ....[191]....
        /*0468*/ 	.word	0x0500000f


	//   ....[192]....
        /*046c*/ 	.word	0x0500000f


	//   ....[193]....
        /*0470*/ 	.word	0x0500000f


	//   ....[194]....
        /*0474*/ 	.word	0x0500000f


	//   ....[195]....
        /*0478*/ 	.word	0x0500000f


	//   ....[196]....
        /*047c*/ 	.word	0x0500000f


	//   ....[197]....
        /*0480*/ 	.word	0x0500000f


	//   ....[198]....
        /*0484*/ 	.word	0x0500000f


	//   ....[199]....
        /*0488*/ 	.word	0x0500000f


	//   ....[200]....
        /*048c*/ 	.word	0x0500000f


	//   ....[201]....
        /*0490*/ 	.word	0x0500000f


	//   ....[202]....
        /*0494*/ 	.word	0x0500000f


	//   ....[203]....
        /*0498*/ 	.word	0x0500000f


	//   ....[204]....
        /*049c*/ 	.word	0x0500000f


	//   ....[205]....
        /*04a0*/ 	.word	0x0500000f


	//   ....[206]....
        /*04a4*/ 	.word	0x0500000f


	//   ....[207]....
        /*04a8*/ 	.word	0x0500000f


	//   ....[208]....
        /*04ac*/ 	.word	0x0500000f


	//   ....[209]....
        /*04b0*/ 	.word	0x0500000f


	//   ....[210]....
        /*04b4*/ 	.word	0x0500000f


	//   ....[211]....
        /*04b8*/ 	.word	0x0500000f


	//   ....[212]....
        /*04bc*/ 	.word	0x0500000f


	//   ....[213]....
        /*04c0*/ 	.word	0x0500000f


	//   ....[214]....
        /*04c4*/ 	.word	0x0500000f


	//   ....[215]....
        /*04c8*/ 	.word	0x0500000f


	//   ....[216]....
        /*04cc*/ 	.word	0x0500000f


	//   ....[217]....
        /*04d0*/ 	.word	0x0500000f


	//   ....[218]....
        /*04d4*/ 	.word	0x0500000f


	//   ....[219]....
        /*04d8*/ 	.word	0x0500000f


	//   ....[220]....
        /*04dc*/ 	.word	0x0500000f


	//   ....[221]....
        /*04e0*/ 	.word	0x0500000f


	//   ....[222]....
        /*04e4*/ 	.word	0x0500000f


	//   ....[223]....
        /*04e8*/ 	.word	0x0500000f


	//   ....[224]....
        /*04ec*/ 	.word	0x0500000f


	//   ....[225]....
        /*04f0*/ 	.word	0x0500000f


	//   ....[226]....
        /*04f4*/ 	.word	0x0500000f


	//   ....[227]....
        /*04f8*/ 	.word	0x0500000f


	//----- nvinfo : EIATTR_COOP_GROUP_INSTR_OFFSETS
	.align		4
.L_793:
        /*04fc*/ 	.byte	0x04, 0x28
        /*04fe*/ 	.short	(.L_795 - .L_794)


	//   ....[0]....
.L_794:
        /*0500*/ 	.word	0x00000070


	//   ....[1]....
        /*0504*/ 	.word	0x000000b0


	//   ....[2]....
        /*0508*/ 	.word	0x000002d0


	//   ....[3]....
        /*050c*/ 	.word	0x00000430


	//   ....[4]....
        /*0510*/ 	.word	0x00000550


	//   ....[5]....
        /*0514*/ 	.word	0x000006b0


	//   ....[6]....
        /*0518*/ 	.word	0x00001700


	//   ....[7]....
        /*051c*/ 	.word	0x000022a0


	//   ....[8]....
        /*0520*/ 	.word	0x00002490


	//   ....[9]....
        /*0524*/ 	.word	0x00002ec0


	//   ....[10]....
        /*0528*/ 	.word	0x00002f50


	//   ....[11]....
        /*052c*/ 	.word	0x000036d0


	//   ....[12]....
        /*0530*/ 	.word	0x00003760


	//   ....[13]....
        /*0534*/ 	.word	0x00005240


	//   ....[14]....
        /*0538*/ 	.word	0x00005ad0


	//   ....[15]....
        /*053c*/ 	.word	0x00005b20


	//   ....[16]....
        /*0540*/ 	.word	0x00005b40


	//   ....[17]....
        /*0544*/ 	.word	0x000062e0


	//   ....[18]....
        /*0548*/ 	.word	0x00006360


	//   ....[19]....
        /*054c*/ 	.word	0x00008610


	//   ....[20]....
        /*0550*/ 	.word	0x00008640


	//   ....[21]....
        /*0554*/ 	.word	0x00008660


	//   ....[22]....
        /*0558*/ 	.word	0x00008680


	//   ....[23]....
        /*055c*/ 	.word	0x00009970


	//   ....[24]....
        /*0560*/ 	.word	0x000099a0


	//   ....[25]....
        /*0564*/ 	.word	0x00009a60


	//   ....[26]....
        /*0568*/ 	.word	0x00009a70


	//   ....[27]....
        /*056c*/ 	.word	0x0000b290


	//   ....[28]....
        /*0570*/ 	.word	0x0000b2c0


	//   ....[29]....
        /*0574*/ 	.word	0x0000b310


	//   ....[30]....
        /*0578*/ 	.word	0x0000b340


	//   ....[31]....
        /*057c*/ 	.word	0x0000ba10


	//   ....[32]....
        /*0580*/ 	.word	0x0000ba50


	//   ....[33]....
        /*0584*/ 	.word	0x0000bb50


	//   ....[34]....
        /*0588*/ 	.word	0x0000bb70


	//   ....[35]....
        /*058c*/ 	.word	0x0000bc70


	//   ....[36]....
        /*0590*/ 	.word	0x0000bc90


	//   ....[37]....
        /*0594*/ 	.word	0x0000bda0


	//   ....[38]....
        /*0598*/ 	.word	0x0000bdc0


	//   ....[39]....
        /*059c*/ 	.word	0x0000c730


	//   ....[40]....
        /*05a0*/ 	.word	0x0000c750


	//   ....[41]....
        /*05a4*/ 	.word	0x0000c850


	//   ....[42]....
        /*05a8*/ 	.word	0x0000c870


	//   ....[43]....
        /*05ac*/ 	.word	0x0000c970


	//   ....[44]....
        /*05b0*/ 	.word	0x0000c990


	//   ....[45]....
        /*05b4*/ 	.word	0x0000caa0


	//   ....[46]....
        /*05b8*/ 	.word	0x0000cac0


	//   ....[47]....
        /*05bc*/ 	.word	0x0000cc40


	//   ....[48]....
        /*05c0*/ 	.word	0x0000ce10


	//   ....[49]....
        /*05c4*/ 	.word	0x0000ce40


	//   ....[50]....
        /*05c8*/ 	.word	0x0000ce70


	//   ....[51]....
        /*05cc*/ 	.word	0x0000cea0


	//   ....[52]....
        /*05d0*/ 	.word	0x0000ced0


	//   ....[53]....
        /*05d4*/ 	.word	0x0000cf00


	//   ....[54]....
        /*05d8*/ 	.word	0x0000d050


	//   ....[55]....
        /*05dc*/ 	.word	0x0000d080


	//   ....[56]....
        /*05e0*/ 	.word	0x0000d0b0


	//   ....[57]....
        /*05e4*/ 	.word	0x0000d0e0


	//   ....[58]....
        /*05e8*/ 	.word	0x0000d110


	//   ....[59]....
        /*05ec*/ 	.word	0x0000d140


	//   ....[60]....
        /*05f0*/ 	.word	0x0000d1d0


	//   ....[61]....
        /*05f4*/ 	.word	0x0000d230


	//   ....[62]....
        /*05f8*/ 	.word	0x0000d2c0


	//   ....[63]....
        /*05fc*/ 	.word	0x0000eb40


	//   ....[64]....
        /*0600*/ 	.word	0x0000eb60


	//   ....[65]....
        /*0604*/ 	.word	0x0000ec10


	//   ....[66]....
        /*0608*/ 	.word	0x0000ec30


	//   ....[67]....
        /*060c*/ 	.word	0x0000ecd0


	//   ....[68]....
        /*0610*/ 	.word	0x0000ecf0


	//   ....[69]....
        /*0614*/ 	.word	0x0000ed90


	//   ....[70]....
        /*0618*/ 	.word	0x0000edb0


	//   ....[71]....
        /*061c*/ 	.word	0x0000ee50


	//   ....[72]....
        /*0620*/ 	.word	0x0000ee70


	//   ....[73]....
        /*0624*/ 	.word	0x0000ee80


	//   ....[74]....
        /*0628*/ 	.word	0x0000ef10


	//   ....[75]....
        /*062c*/ 	.word	0x0000f630


	//   ....[76]....
        /*0630*/ 	.word	0x0000f660


	//   ....[77]....
        /*0634*/ 	.word	0x0000f6c0


	//   ....[78]....
        /*0638*/ 	.word	0x0000f720


	//   ....[79]....
        /*063c*/ 	.word	0x0000f770


	//   ....[80]....
        /*0640*/ 	.word	0x0000f7d0


	//   ....[81]....
        /*0644*/ 	.word	0x0000f820


	//   ....[82]....
        /*0648*/ 	.word	0x0000f880


	//   ....[83]....
        /*064c*/ 	.word	0x0000f8c0


	//   ....[84]....
        /*0650*/ 	.word	0x0000f930


	//   ....[85]....
        /*0654*/ 	.word	0x0000f970


	//   ....[86]....
        /*0658*/ 	.word	0x0000f9e0


	//   ....[87]....
        /*065c*/ 	.word	0x0000fa20


	//   ....[88]....
        /*0660*/ 	.word	0x0000fa80


	//   ....[89]....
        /*0664*/ 	.word	0x0000faa0


	//   ....[90]....
        /*0668*/ 	.word	0x0000fae0


	//   ....[91]....
        /*066c*/ 	.word	0x000102a0


	//   ....[92]....
        /*0670*/ 	.word	0x000102e0


	//   ....[93]....
        /*0674*/ 	.word	0x000102f0


	//   ....[94]....
        /*0678*/ 	.word	0x00010350


	//   ....[95]....
        /*067c*/ 	.word	0x00010360


	//   ....[96]....
        /*0680*/ 	.word	0x000103c0


	//   ....[97]....
        /*0684*/ 	.word	0x000103f0


	//   ....[98]....
        /*0688*/ 	.word	0x00010430


	//   ....[99]....
        /*068c*/ 	.word	0x00010460


	//   ....[100]....
        /*0690*/ 	.word	0x000104a0


	//   ....[101]....
        /*0694*/ 	.word	0x000104d0


	//   ....[102]....
        /*0698*/ 	.word	0x00010510


	//   ....[103]....
        /*069c*/ 	.word	0x00010790


	//   ....[104]....
        /*06a0*/ 	.word	0x000107b0


	//   ....[105]....
        /*06a4*/ 	.word	0x000107c0


	//   ....[106]....
        /*06a8*/ 	.word	0x00010850


	//   ....[107]....
        /*06ac*/ 	.word	0x00010860


	//   ....[108]....
        /*06b0*/ 	.word	0x000108f0


	//   ....[109]....
        /*06b4*/ 	.word	0x00010900


	//   ....[110]....
        /*06b8*/ 	.word	0x00010990


	//   ....[111]....
        /*06bc*/ 	.word	0x000109a0


	//   ....[112]....
        /*06c0*/ 	.word	0x00010a30


	//   ....[113]....
        /*06c4*/ 	.word	0x00010a40


	//   ....[114]....
        /*06c8*/ 	.word	0x00010a50


	//   ....[115]....
        /*06cc*/ 	.word	0x00011030


	//   ....[116]....
        /*06d0*/ 	.word	0x00011070


	//   ....[117]....
        /*06d4*/ 	.word	0x000110b0


	//   ....[118]....
        /*06d8*/ 	.word	0x000110e0


	//   ....[119]....
        /*06dc*/ 	.word	0x00011170


	//   ....[120]....
        /*06e0*/ 	.word	0x00011190


	//   ....[121]....
        /*06e4*/ 	.word	0x00011210


	//   ....[122]....
        /*06e8*/ 	.word	0x00011240


	//   ....[123]....
        /*06ec*/ 	.word	0x000112b0


	//   ....[124]....
        /*06f0*/ 	.word	0x000112e0


	//   ....[125]....
        /*06f4*/ 	.word	0x00011310


	//   ....[126]....
        /*06f8*/ 	.word	0x00011360


	//   ....[127]....
        /*06fc*/ 	.word	0x00011740


	//   ....[128]....
        /*0700*/ 	.word	0x00011770


	//   ....[129]....
        /*0704*/ 	.word	0x000117a0


	//   ....[130]....
        /*0708*/ 	.word	0x000117d0


	//   ....[131]....
        /*070c*/ 	.word	0x00011800


	//   ....[132]....
        /*0710*/ 	.word	0x00011830


	//   ....[133]....
        /*0714*/ 	.word	0x00011860


	//   ....[134]....
        /*0718*/ 	.word	0x00011890


	//   ....[135]....
        /*071c*/ 	.word	0x00011a10


	//   ....[136]....
        /*0720*/ 	.word	0x00011a40


	//   ....[137]....
        /*0724*/ 	.word	0x00011a70


	//   ....[138]....
        /*0728*/ 	.word	0x00011aa0


	//   ....[139]....
        /*072c*/ 	.word	0x00011ad0


	//   ....[140]....
        /*0730*/ 	.word	0x00011b00


	//   ....[141]....
        /*0734*/ 	.word	0x00011bc0


	//   ....[142]....
        /*0738*/ 	.word	0x00011be0


	//   ....[143]....
        /*073c*/ 	.word	0x00011c50


	//   ....[144]....
        /*0740*/ 	.word	0x000122f0


	//   ....[145]....
        /*0744*/ 	.word	0x000128a0


	//   ....[146]....
        /*0748*/ 	.word	0x00012990


	//   ....[147]....
        /*074c*/ 	.word	0x00012a30


	//   ....[148]....
        /*0750*/ 	.word	0x00012a90


	//   ....[149]....
        /*0754*/ 	.word	0x00012ba0


	//   ....[150]....
        /*0758*/ 	.word	0x00012c10


	//   ....[151]....
        /*075c*/ 	.word	0x00012d20


	//   ....[152]....
        /*0760*/ 	.word	0x00012d90


	//   ....[153]....
        /*0764*/ 	.word	0x00012ea0


	//   ....[154]....
        /*0768*/ 	.word	0x00012f10


	//   ....[155]....
        /*076c*/ 	.word	0x00013020


	//   ....[156]....
        /*0770*/ 	.word	0x00013090


	//   ....[157]....
        /*0774*/ 	.word	0x00013170


	//   ....[158]....
        /*0778*/ 	.word	0x00013270


	//   ....[159]....
        /*077c*/ 	.word	0x000132e0


	//   ....[160]....
        /*0780*/ 	.word	0x00013360


	//   ....[161]....
        /*0784*/ 	.word	0x00013430


	//   ....[162]....
        /*0788*/ 	.word	0x000134b0


	//   ....[163]....
        /*078c*/ 	.word	0x00013590


	//   ....[164]....
        /*0790*/ 	.word	0x00013610


	//   ....[165]....
        /*0794*/ 	.word	0x000136f0


	//   ....[166]....
        /*0798*/ 	.word	0x00013770


	//   ....[167]....
        /*079c*/ 	.word	0x00013850


	//   ....[168]....
        /*07a0*/ 	.word	0x000138d0


	//   ....[169]....
        /*07a4*/ 	.word	0x000139b0


	//   ....[170]....
        /*07a8*/ 	.word	0x00013a30


	//   ....[171]....
        /*07ac*/ 	.word	0x00013b00


	//   ....[172]....
        /*07b0*/ 	.word	0x00013b80


	//   ....[173]....
        /*07b4*/ 	.word	0x00013c40


	//   ....[174]....
        /*07b8*/ 	.word	0x00013d70


	//   ....[175]....
        /*07bc*/ 	.word	0x00013e30


	//   ....[176]....
        /*07c0*/ 	.word	0x00013eb0


	//   ....[177]....
        /*07c4*/ 	.word	0x00013f80


	//   ....[178]....
        /*07c8*/ 	.word	0x00013fe0


	//   ....[179]....
        /*07cc*/ 	.word	0x000140b0


	//   ....[180]....
        /*07d0*/ 	.word	0x00014110


	//   ....[181]....
        /*07d4*/ 	.word	0x000141e0


	//   ....[182]....
        /*07d8*/ 	.word	0x00014240


	//   ....[183]....
        /*07dc*/ 	.word	0x00014310


	//   ....[184]....
        /*07e0*/ 	.word	0x00014370


	//   ....[185]....
        /*07e4*/ 	.word	0x00014450


	//   ....[186]....
        /*07e8*/ 	.word	0x00014540


	//   ....[187]....
        /*07ec*/ 	.word	0x000145e0


	//   ....[188]....
        /*07f0*/ 	.word	0x00014640


	//   ....[189]....
        /*07f4*/ 	.word	0x00014740


	//   ....[190]....
        /*07f8*/ 	.word	0x000147a0


	//   ....[191]....
        /*07fc*/ 	.word	0x000148a0


	//   ....[192]....
        /*0800*/ 	.word	0x00014900


	//   ....[193]....
        /*0804*/ 	.word	0x00014a00


	//   ....[194]....
        /*0808*/ 	.word	0x00014a60


	//   ....[195]....
        /*080c*/ 	.word	0x00014b60


	//   ....[196]....
        /*0810*/ 	.word	0x00014bc0


	//   ....[197]....
        /*0814*/ 	.word	0x00014c90


	//   ....[198]....
        /*0818*/ 	.word	0x00014dd0


	//   ....[199]....
        /*081c*/ 	.word	0x00014e80


	//   ....[200]....
        /*0820*/ 	.word	0x00014f50


	//   ....[201]....
        /*0824*/ 	.word	0x00015020


	//   ....[202]....
        /*0828*/ 	.word	0x00015080


	//   ....[203]....
        /*082c*/ 	.word	0x00015170


	//   ....[204]....
        /*0830*/ 	.word	0x000151d0


	//   ....[205]....
        /*0834*/ 	.word	0x000152c0


	//   ....[206]....
        /*0838*/ 	.word	0x00015320


	//   ....[207]....
        /*083c*/ 	.word	0x00015410


	//   ....[208]....
        /*0840*/ 	.word	0x00015470


	//   ....[209]....
        /*0844*/ 	.word	0x00015550


	//   ....[210]....
        /*0848*/ 	.word	0x000155e0


	//   ....[211]....
        /*084c*/ 	.word	0x00015680


	//   ....[212]....
        /*0850*/ 	.word	0x000157a0


	//   ....[213]....
        /*0854*/ 	.word	0x00015810


	//   ....[214]....
        /*0858*/ 	.word	0x00015880


	//   ....[215]....
        /*085c*/ 	.word	0x000158f0


	//   ....[216]....
        /*0860*/ 	.word	0x00015960


	//   ....[217]....
        /*0864*/ 	.word	0x000159e0


	//   ....[218]....
        /*0868*/ 	.word	0x00015a70


	//   ....[219]....
        /*086c*/ 	.word	0x00015b00


	//   ....[220]....
        /*0870*/ 	.word	0x00015b70


	//   ....[221]....
        /*0874*/ 	.word	0x00015be0


	//   ....[222]....
        /*0878*/ 	.word	0x00015c50


	//   ....[223]....
        /*087c*/ 	.word	0x00015cd0


	//   ....[224]....
        /*0880*/ 	.word	0x00015d40


	//   ....[225]....
        /*0884*/ 	.word	0x00015de0


	//   ....[226]....
        /*0888*/ 	.word	0x00015e70


	//   ....[227]....
        /*088c*/ 	.word	0x00015f90


	//----- nvinfo : EIATTR_REG_RECONFIG
	.align		4
.L_795:
        /*0890*/ 	.byte	0x01, 0x54
	.zero		2


	//----- nvinfo : EIATTR_SYSCALL_OFFSETS
	.align		4
        /*0894*/ 	.byte	0x04, 0x46
        /*0896*/ 	.short	(.L_797 - .L_796)


	//   ....[0]....
.L_796:
        /*0898*/ 	.word	0x000018e0


	//   ....[1]....
        /*089c*/ 	.word	0x0000e140


	//   ....[2]....
        /*08a0*/ 	.word	0x0000e290


	//   ....[3]....
        /*08a4*/ 	.word	0x0000e380


	//   ....[4]....
        /*08a8*/ 	.word	0x0000f2a0


	//----- nvinfo : EIATTR_MBARRIER_INSTR_OFFSETS
	.align		4
.L_797:
        /*08ac*/ 	.byte	0x04, 0x39
        /*08ae*/ 	.short	(.L_799 - .L_798)


	//   ....[0]....
.L_798:
        /*08b0*/ 	.word	0x00000180
        /*08b4*/ 	.word	0x000000ff
        /*08b8*/ 	.word	0x00030800
        /*08bc*/ 	.short	0x0100
        /*08be*/ 	.byte	0x08
	.zero		1


	//   ....[1]....
        /*08c0*/ 	.word	0x00000190
        /*08c4*/ 	.word	0x000000ff
        /*08c8*/ 	.word	0x00030820
        /*08cc*/ 	.short	0x0100
        /*08ce*/ 	.byte	0x08
	.zero		1


	//   ....[2]....
        /*08d0*/ 	.word	0x00000280
        /*08d4*/ 	.word	0x000000ff
        /*08d8*/ 	.word	0x00030830
        /*08dc*/ 	.short	0x0100
        /*08de*/ 	.byte	0x08
	.zero		1


	//   ....[3]....
        /*08e0*/ 	.word	0x00000290
        /*08e4*/ 	.word	0x000000ff
        /*08e8*/ 	.word	0x00030840
        /*08ec*/ 	.short	0x0100
        /*08ee*/ 	.byte	0x08
	.zero		1


	//   ....[4]....
        /*08f0*/ 	.word	0x000002a0
        /*08f4*/ 	.word	0x000000ff
        /*08f8*/ 	.word	0x00030838
        /*08fc*/ 	.short	0x0100
        /*08fe*/ 	.byte	0x08
	.zero		1


	//   ....[5]....
        /*0900*/ 	.word	0x000002b0
        /*0904*/ 	.word	0x000000ff
        /*0908*/ 	.word	0x00030848
        /*090c*/ 	.short	0x0100
        /*090e*/ 	.byte	0x08
	.zero		1


	//   ....[6]....
        /*0910*/ 	.word	0x000003e0
        /*0914*/ 	.word	0x000000ff
        /*0918*/ 	.word	0x00030850
        /*091c*/ 	.short	0x0100
        /*091e*/ 	.byte	0x08
	.zero		1


	//   ....[7]....
        /*0920*/ 	.word	0x000003f0
        /*0924*/ 	.word	0x000000ff
        /*0928*/ 	.word	0x00030860
        /*092c*/ 	.short	0x0100
        /*092e*/ 	.byte	0x08
	.zero		1


	//   ....[8]....
        /*0930*/ 	.word	0x00000400
        /*0934*/ 	.word	0x000000ff
        /*0938*/ 	.word	0x00030858
        /*093c*/ 	.short	0x0100
        /*093e*/ 	.byte	0x08
	.zero		1


	//   ....[9]....
        /*0940*/ 	.word	0x00000410
        /*0944*/ 	.word	0x000000ff
        /*0948*/ 	.word	0x00030868
        /*094c*/ 	.short	0x0100
        /*094e*/ 	.byte	0x08
	.zero		1


	//   ....[10]....
        /*0950*/ 	.word	0x00000500
        /*0954*/ 	.word	0x000000ff
        /*0958*/ 	.word	0x00030870
        /*095c*/ 	.short	0x0100
        /*095e*/ 	.byte	0x06
	.zero		1


	//   ....[11]....
        /*0960*/ 	.word	0x00000510
        /*0964*/ 	.word	0x000000ff
        /*0968*/ 	.word	0x00030880
        /*096c*/ 	.short	0x0100
        /*096e*/ 	.byte	0x06
	.zero		1


	//   ....[12]....
        /*0970*/ 	.word	0x00000520
        /*0974*/ 	.word	0x000000ff
        /*0978*/ 	.word	0x00030878
        /*097c*/ 	.short	0x0100
        /*097e*/ 	.byte	0x06
	.zero		1


	//   ....[13]....
        /*0980*/ 	.word	0x00000530
        /*0984*/ 	.word	0x000000ff
        /*0988*/ 	.word	0x00030888
        /*098c*/ 	.short	0x0100
        /*098e*/ 	.byte	0x06
	.zero		1


	//   ....[14]....
        /*0990*/ 	.word	0x00000660
        /*0994*/ 	.word	0x000000ff
        /*0998*/ 	.word	0x00030890
        /*099c*/ 	.short	0x0100
        /*099e*/ 	.byte	0x08
	.zero		1


	//   ....[15]....
        /*09a0*/ 	.word	0x00000670
        /*09a4*/ 	.word	0x000000ff
        /*09a8*/ 	.word	0x000308a0
        /*09ac*/ 	.short	0x0100
        /*09ae*/ 	.byte	0x08
	.zero		1


	//   ....[16]....
        /*09b0*/ 	.word	0x00000680
        /*09b4*/ 	.word	0x000000ff
        /*09b8*/ 	.word	0x00030898
        /*09bc*/ 	.short	0x0100
        /*09be*/ 	.byte	0x08
	.zero		1


	//   ....[17]....
        /*09c0*/ 	.word	0x00000690
        /*09c4*/ 	.word	0x000000ff
        /*09c8*/ 	.word	0x000308a8
        /*09cc*/ 	.short	0x0100
        /*09ce*/ 	.byte	0x08
	.zero		1


	//   ....[18]....
        /*09d0*/ 	.word	0x000007d0
        /*09d4*/ 	.word	0x000000ff
        /*09d8*/ 	.word	0x000308b0
        /*09dc*/ 	.short	0x0100
        /*09de*/ 	.byte	0x08
	.zero		1


	//   ....[19]....
        /*09e0*/ 	.word	0x000007e0
        /*09e4*/ 	.word	0x000000ff
        /*09e8*/ 	.word	0x000308c0
        /*09ec*/ 	.short	0x0100
        /*09ee*/ 	.byte	0x08
	.zero		1


	//   ....[20]....
        /*09f0*/ 	.word	0x000007f0
        /*09f4*/ 	.word	0x000000ff
        /*09f8*/ 	.word	0x000308b8
        /*09fc*/ 	.short	0x0100
        /*09fe*/ 	.byte	0x08
	.zero		1


	//   ....[21]....
        /*0a00*/ 	.word	0x00000800
        /*0a04*/ 	.word	0x000000ff
        /*0a08*/ 	.word	0x000308c8
        /*0a0c*/ 	.short	0x0100
        /*0a0e*/ 	.byte	0x08
	.zero		1


	//   ....[22]....
        /*0a10*/ 	.word	0x00001980
        /*0a14*/ 	.word	0x000000ff
        /*0a18*/ 	.word	0x00030800
        /*0a1c*/ 	.short	0x010a
        /*0a1e*/ 	.byte	0x28
	.zero		1


	//   ....[23]....
        /*0a20*/ 	.word	0x00001a00
        /*0a24*/ 	.word	0x00000000
        /*0a28*/ 	.word	0x00030830
        /*0a2c*/ 	.short	0x010a
        /*0a2e*/ 	.byte	0x3f
	.zero		1


	//   ....[24]....
        /*0a30*/ 	.word	0x00001a40
        /*0a34*/ 	.word	0x00000000
        /*0a38*/ 	.word	0x00030830
        /*0a3c*/ 	.short	0x010a
        /*0a3e*/ 	.byte	0x3f
	.zero		1


	//   ....[25]....
        /*0a40*/ 	.word	0x000029e0
        /*0a44*/ 	.word	0x000000ff
        /*0a48*/ 	.word	0x00000000
        /*0a4c*/ 	.short	0x0101
        /*0a4e*/ 	.byte	0x05
	.zero		1


	//   ....[26]....
        /*0a50*/ 	.word	0x00004210
        /*0a54*/ 	.word	0x000000ff
        /*0a58*/ 	.word	0x00030830
        /*0a5c*/ 	.short	0x010a
        /*0a5e*/ 	.byte	0x08
	.zero		1


	//   ....[27]....
        /*0a60*/ 	.word	0x00004250
        /*0a64*/ 	.word	0x000000ff
        /*0a68*/ 	.word	0x00030830
        /*0a6c*/ 	.short	0x010a
        /*0a6e*/ 	.byte	0x08
	.zero		1


	//   ....[28]....
        /*0a70*/ 	.word	0x00004d90
        /*0a74*/ 	.word	0x000000ff
        /*0a78*/ 	.word	0x00030850
        /*0a7c*/ 	.short	0x010a
        /*0a7e*/ 	.byte	0x09
	.zero		1


	//   ....[29]....
        /*0a80*/ 	.word	0x00004dd0
        /*0a84*/ 	.word	0x000000ff
        /*0a88*/ 	.word	0x00030850
        /*0a8c*/ 	.short	0x010a
        /*0a8e*/ 	.byte	0x09
	.zero		1


	//   ....[30]....
        /*0a90*/ 	.word	0x00005510
        /*0a94*/ 	.word	0x000000ff
        /*0a98*/ 	.word	0x00000000
        /*0a9c*/ 	.short	0x0101
        /*0a9e*/ 	.byte	0x08
	.zero		1


	//   ....[31]....
        /*0aa0*/ 	.word	0x00006ca0
        /*0aa4*/ 	.word	0x000000ff
        /*0aa8*/ 	.word	0x00000000
        /*0aac*/ 	.short	0x0101
        /*0aae*/ 	.byte	0x09
	.zero		1


	//   ....[32]....
        /*0ab0*/ 	.word	0x00006ea0
        /*0ab4*/ 	.word	0x000000ff
        /*0ab8*/ 	.word	0x00030830
        /*0abc*/ 	.short	0x010a
        /*0abe*/ 	.byte	0x08
	.zero		1


	//   ....[33]....
        /*0ac0*/ 	.word	0x00006ee0
        /*0ac4*/ 	.word	0x000000ff
        /*0ac8*/ 	.word	0x00030830
        /*0acc*/ 	.short	0x010a
        /*0ace*/ 	.byte	0x08
	.zero		1


	//   ....[34]....
        /*0ad0*/ 	.word	0x00007a20
        /*0ad4*/ 	.word	0x000000ff
        /*0ad8*/ 	.word	0x00030850
        /*0adc*/ 	.short	0x010a
        /*0ade*/ 	.byte	0x08
	.zero		1


	//   ....[35]....
        /*0ae0*/ 	.word	0x00007a60
        /*0ae4*/ 	.word	0x000000ff
        /*0ae8*/ 	.word	0x00030850
        /*0aec*/ 	.short	0x010a
        /*0aee*/ 	.byte	0x08
	.zero		1


	//   ....[36]....
        /*0af0*/ 	.word	0x00008140
        /*0af4*/ 	.word	0x000000ff
        /*0af8*/ 	.word	0x00000000
        /*0afc*/ 	.short	0x0101
        /*0afe*/ 	.byte	0x05
	.zero		1


	//   ....[37]....
        /*0b00*/ 	.word	0x000091b0
        /*0b04*/ 	.word	0x000000ff
        /*0b08*/ 	.word	0x00000000
        /*0b0c*/ 	.short	0x0101
        /*0b0e*/ 	.byte	0x08
	.zero		1


	//   ....[38]....
        /*0b10*/ 	.word	0x000098e0
        /*0b14*/ 	.word	0x000000ff
        /*0b18*/ 	.word	0x00030850
        /*0b1c*/ 	.short	0x010a
        /*0b1e*/ 	.byte	0x05
	.zero		1


	//   ....[39]....
        /*0b20*/ 	.word	0x00009920
        /*0b24*/ 	.word	0x000000ff
        /*0b28*/ 	.word	0x00030850
        /*0b2c*/ 	.short	0x010a
        /*0b2e*/ 	.byte	0x05
	.zero		1


	//   ....[40]....
        /*0b30*/ 	.word	0x00009f50
        /*0b34*/ 	.word	0x000000ff
        /*0b38*/ 	.word	0x00000000
        /*0b3c*/ 	.short	0x0101
        /*0b3e*/ 	.byte	0x04
	.zero		1


	//   ....[41]....
        /*0b40*/ 	.word	0x0000ba40
        /*0b44*/ 	.word	0x0000002a
        /*0b48*/ 	.word	0x00000000
        /*0b4c*/ 	.short	0x0101
        /*0b4e*/ 	.byte	0x3f
	.zero		1


	//   ....[42]....
        /*0b50*/ 	.word	0x0000e920
        /*0b54*/ 	.word	0x00000007
        /*0b58*/ 	.word	0x00030840
        /*0b5c*/ 	.short	0x010a
        /*0b5e*/ 	.byte	0x3f
	.zero		1


	//   ....[43]....
        /*0b60*/ 	.word	0x0000efd0
        /*0b64*/ 	.word	0x00000007
        /*0b68*/ 	.word	0x00030830
        /*0b6c*/ 	.short	0x0107
        /*0b6e*/ 	.byte	0x3f
	.zero		1


	//   ....[44]....
        /*0b70*/ 	.word	0x0000f0a0
        /*0b74*/ 	.word	0x00000007
        /*0b78*/ 	.word	0x00030830
        /*0b7c*/ 	.short	0x0101
        /*0b7e*/ 	.byte	0x3f
	.zero		1


	//   ....[45]....
        /*0b80*/ 	.word	0x0000fbf0
        /*0b84*/ 	.word	0x00000016
        /*0b88*/ 	.word	0x00030800
        /*0b8c*/ 	.short	0x0107
        /*0b8e*/ 	.byte	0x3f
	.zero		1


	//   ....[46]....
        /*0b90*/ 	.word	0x0000fcf0
        /*0b94*/ 	.word	0x00000016
        /*0b98*/ 	.word	0x00030800
        /*0b9c*/ 	.short	0x0101
        /*0b9e*/ 	.byte	0x3f
	.zero		1


	//   ....[47]....
        /*0ba0*/ 	.word	0x0000fd10
        /*0ba4*/ 	.word	0x00000016
        /*0ba8*/ 	.word	0x00030820
        /*0bac*/ 	.short	0x010a
        /*0bae*/ 	.byte	0x3f
	.zero		1


	//   ....[48]....
        /*0bb0*/ 	.word	0x000100e0
        /*0bb4*/ 	.word	0x00000007
        /*0bb8*/ 	.word	0x00030840
        /*0bbc*/ 	.short	0x010a
        /*0bbe*/ 	.byte	0x3f
	.zero		1


	//   ....[49]....
        /*0bc0*/ 	.word	0x000105c0
        /*0bc4*/ 	.word	0x00000007
        /*0bc8*/ 	.word	0x00030830
        /*0bcc*/ 	.short	0x0107
        /*0bce*/ 	.byte	0x3f
	.zero		1


	//   ....[50]....
        /*0bd0*/ 	.word	0x00010670
        /*0bd4*/ 	.word	0x00000007
        /*0bd8*/ 	.word	0x00030830
        /*0bdc*/ 	.short	0x0101
        /*0bde*/ 	.byte	0x3f
	.zero		1


	//   ....[51]....
        /*0be0*/ 	.word	0x000106e0
        /*0be4*/ 	.word	0x00000006
        /*0be8*/ 	.word	0x00030860
        /*0bec*/ 	.short	0x010a
        /*0bee*/ 	.byte	0x3f
	.zero		1


	//   ....[52]....
        /*0bf0*/ 	.word	0x00010c30
        /*0bf4*/ 	.word	0x00000006
        /*0bf8*/ 	.word	0x00030850
        /*0bfc*/ 	.short	0x0107
        /*0bfe*/ 	.byte	0x3f
	.zero		1


	//   ....[53]....
        /*0c00*/ 	.word	0x00010d80
        /*0c04*/ 	.word	0x00000006
        /*0c08*/ 	.word	0x00030850
        /*0c0c*/ 	.short	0x0101
        /*0c0e*/ 	.byte	0x3f
	.zero		1


	//   ....[54]....
        /*0c10*/ 	.word	0x00010f80
        /*0c14*/ 	.word	0x00000000
        /*0c18*/ 	.word	0x00030860
        /*0c1c*/ 	.short	0x010a
        /*0c1e*/ 	.byte	0x3f
	.zero		1


	//   ....[55]....
        /*0c20*/ 	.word	0x00011490
        /*0c24*/ 	.word	0x00000000
        /*0c28*/ 	.word	0x00030850
        /*0c2c*/ 	.short	0x0107
        /*0c2e*/ 	.byte	0x3f
	.zero		1


	//   ....[56]....
        /*0c30*/ 	.word	0x00011540
        /*0c34*/ 	.word	0x00000000
        /*0c38*/ 	.word	0x00030850
        /*0c3c*/ 	.short	0x0101
        /*0c3e*/ 	.byte	0x3f
	.zero		1


	//   ....[57]....
        /*0c40*/ 	.word	0x00012270
        /*0c44*/ 	.word	0x00000004
        /*0c48*/ 	.word	0x00030820
        /*0c4c*/ 	.short	0x010a
        /*0c4e*/ 	.byte	0x3f
	.zero		1


	//   ....[58]....
        /*0c50*/ 	.word	0x00012410
        /*0c54*/ 	.word	0x00000005
        /*0c58*/ 	.word	0x00030840
        /*0c5c*/ 	.short	0x010a
        /*0c5e*/ 	.byte	0x3f
	.zero		1


	//   ....[59]....
        /*0c60*/ 	.word	0x000124b0
        /*0c64*/ 	.word	0x0000001b
        /*0c68*/ 	.word	0x00030840
        /*0c6c*/ 	.short	0x010a
        /*0c6e*/ 	.byte	0x3f
	.zero		1


	//   ....[60]....
        /*0c70*/ 	.word	0x000124f0
        /*0c74*/ 	.word	0x00000005
        /*0c78*/ 	.word	0x00030860
        /*0c7c*/ 	.short	0x010a
        /*0c7e*/ 	.byte	0x3f
	.zero		1


	//   ....[61]....
        /*0c80*/ 	.word	0x00012530
        /*0c84*/ 	.word	0x0000001b
        /*0c88*/ 	.word	0x00030860
        /*0c8c*/ 	.short	0x010a
        /*0c8e*/ 	.byte	0x3f
	.zero		1


	//   ....[62]....
        /*0c90*/ 	.word	0x000125a0
        /*0c94*/ 	.word	0x00000003
        /*0c98*/ 	.word	0x00030800
        /*0c9c*/ 	.short	0x010a
        /*0c9e*/ 	.byte	0x3f
	.zero		1


	//   ....[63]....
        /*0ca0*/ 	.word	0x000125f0
        /*0ca4*/ 	.word	0x00000000
        /*0ca8*/ 	.word	0x00030830
        /*0cac*/ 	.short	0x010a
        /*0cae*/ 	.byte	0x3f
	.zero		1


	//   ....[64]....
        /*0cb0*/ 	.word	0x00012650
        /*0cb4*/ 	.word	0x0000000c
        /*0cb8*/ 	.word	0x00030830
        /*0cbc*/ 	.short	0x010a
        /*0cbe*/ 	.byte	0x3f
	.zero		1


	//   ....[65]....
        /*0cc0*/ 	.word	0x000126b0
        /*0cc4*/ 	.word	0x0000000b
        /*0cc8*/ 	.word	0x00030850
        /*0ccc*/ 	.short	0x010a
        /*0cce*/ 	.byte	0x3f
	.zero		1


	//   ....[66]....
        /*0cd0*/ 	.word	0x00012710
        /*0cd4*/ 	.word	0x0000000c
        /*0cd8*/ 	.word	0x00030830
        /*0cdc*/ 	.short	0x010a
        /*0cde*/ 	.byte	0x3f
	.zero		1


	//   ....[67]....
        /*0ce0*/ 	.word	0x00012770
        /*0ce4*/ 	.word	0x0000000b
        /*0ce8*/ 	.word	0x00030850
        /*0cec*/ 	.short	0x010a
        /*0cee*/ 	.byte	0x3f
	.zero		1


	//   ....[68]....
        /*0cf0*/ 	.word	0x000127d0
        /*0cf4*/ 	.word	0x00000005
        /*0cf8*/ 	.word	0x00030850
        /*0cfc*/ 	.short	0x010a
        /*0cfe*/ 	.byte	0x3f
	.zero		1


	//   ....[69]....
        /*0d00*/ 	.word	0x000128e0
        /*0d04*/ 	.word	0x00000007
        /*0d08*/ 	.word	0x00030840
        /*0d0c*/ 	.short	0x010a
        /*0d0e*/ 	.byte	0x3f
	.zero		1


	//   ....[70]....
        /*0d10*/ 	.word	0x00013c70
        /*0d14*/ 	.word	0x00000016
        /*0d18*/ 	.word	0x00030820
        /*0d1c*/ 	.short	0x010a
        /*0d1e*/ 	.byte	0x3f
	.zero		1


	//   ....[71]....
        /*0d20*/ 	.word	0x00013cc0
        /*0d24*/ 	.word	0x00000007
        /*0d28*/ 	.word	0x00030840
        /*0d2c*/ 	.short	0x010a
        /*0d2e*/ 	.byte	0x3f
	.zero		1


	//   ....[72]....
        /*0d30*/ 	.word	0x00014490
        /*0d34*/ 	.word	0x00000006
        /*0d38*/ 	.word	0x00030860
        /*0d3c*/ 	.short	0x010a
        /*0d3e*/ 	.byte	0x3f
	.zero		1


	//   ....[73]....
        /*0d40*/ 	.word	0x00014d20
        /*0d44*/ 	.word	0x00000000
        /*0d48*/ 	.word	0x00030860
        /*0d4c*/ 	.short	0x010a
        /*0d4e*/ 	.byte	0x3f
	.zero		1


	//   ....[74]....
        /*0d50*/ 	.word	0x00015eb0
        /*0d54*/ 	.word	0x00000004
        /*0d58*/ 	.word	0x00030820
        /*0d5c*/ 	.short	0x010a
        /*0d5e*/ 	.byte	0x3f
	.zero		1


	//   ....[75]....
        /*0d60*/ 	.word	0x00016050
        /*0d64*/ 	.word	0x00000005
        /*0d68*/ 	.word	0x00030840
        /*0d6c*/ 	.short	0x010a
        /*0d6e*/ 	.byte	0x3f
	.zero		1


	//   ....[76]....
        /*0d70*/ 	.word	0x000160a0
        /*0d74*/ 	.word	0x0000001b
        /*0d78*/ 	.word	0x00030840
        /*0d7c*/ 	.short	0x010a
        /*0d7e*/ 	.byte	0x3f
	.zero		1


	//   ....[77]....
        /*0d80*/ 	.word	0x000160f0
        /*0d84*/ 	.word	0x00000005
        /*0d88*/ 	.word	0x00030860
        /*0d8c*/ 	.short	0x010a
        /*0d8e*/ 	.byte	0x3f
	.zero		1


	//----- nvinfo : EIATTR_NUM_MBARRIERS
	.align		4
.L_799:
        /*0d90*/ 	.byte	0x03, 0x38
        /*0d92*/ 	.short	0x0016


	//----- nvinfo : EIATTR_EXIT_INSTR_OFFSETS
	.align		4
        /*0d94*/ 	.byte	0x04, 0x1c
        /*0d96*/ 	.short	(.L_801 - .L_800)


	//   ....[0]....
.L_800:
        /*0d98*/ 	.word	0x00000990


	//   ....[1]....
        /*0d9c*/ 	.word	0x0000cbf0


	//   ....[2]....
        /*0da0*/ 	.word	0x00012580


	//----- nvinfo : EIATTR_MAX_THREADS
	.align		4
.L_801:
        /*0da4*/ 	.byte	0x04, 0x05
        /*0da6*/ 	.short	(.L_803 - .L_802)
.L_802:
        /*0da8*/ 	.word	0x00000180
        /*0dac*/ 	.word	0x00000001
        /*0db0*/ 	.word	0x00000001


	//----- nvinfo : EIATTR_CRS_STACK_SIZE
	.align		4
.L_803:
        /*0db4*/ 	.byte	0x04, 0x1e
        /*0db6*/ 	.short	(.L_805 - .L_804)
.L_804:
        /*0db8*/ 	.word	0x00000000


	//----- nvinfo : EIATTR_CBANK_PARAM_SIZE
	.align		4
.L_805:
        /*0dbc*/ 	.byte	0x03, 0x19
        /*0dbe*/ 	.short	0x0af0


	//----- nvinfo : EIATTR_PARAM_CBANK
	.align		4
        /*0dc0*/ 	.byte	0x04, 0x0a
        /*0dc2*/ 	.short	(.L_807 - .L_806)
	.align		4
.L_806:
        /*0dc4*/ 	.word	index@(.nv.constant0._ZN7cutlass13device_kernelIN5flash11enable_sm90INS1_16FlashAttnFwdSm90INS1_25CollectiveMainloopFwdSm90ILi2EN4cute5tupleIJNS5_1CILi1EEES8_S8_EEENS6_IJNS7_ILi128EEENS7_ILi96EEENS7_ILi192EEEEEELi192ENS_10bfloat16_tEfNS_4arch4Sm90ELb1ELb0ELb1ELb1ELb1ELb0ELb0ELb1ELb1ELb1ELb0ELb0EEENS1_21CollectiveEpilogueFwdINS6_IJSA_SC_SB_EEES9_SE_SG_Li256ELb1ELb1ELb0ELb0EEENS1_36VarlenDynamicPersistentTileSchedulerILi128ELi96ELi256ELi128ELb0ELb1ELb1ELb1ELb1ELb1EEEEEEEEEvNT_6ParamsE)
        /*0dc8*/ 	.short	0x0210
        /*0dca*/ 	.short	0x0af0


	//----- nvinfo : EIATTR_SW_WAR
	.align		4
.L_807:
        /*0dcc*/ 	.byte	0x04, 0x36
        /*0dce*/ 	.short	(.L_809 - .L_808)
.L_808:
        /*0dd0*/ 	.word	0x00000008
.L_809:


//--------------------- .nv.info._ZN7cutlass13device_kernelIN5flash11enable_sm90INS1_16FlashAttnFwdSm90INS1_25CollectiveMainloopFwdSm90ILi2EN4cute5tupleIJNS5_1CILi1EEES8_S8_EEENS6_IJNS7_ILi128EEENS7_ILi96EEENS7_ILi192EEEEEELi192ENS_10bfloat16_tEfNS_4arch4Sm90ELb1ELb0ELb1ELb1ELb1ELb1ELb0ELb1ELb1ELb1ELb0ELb0EEENS1_21CollectiveEpilogueFwdINS6_IJSA_SC_SB_EEES9_SE_SG_Li256ELb1ELb1ELb0ELb0EEENS1_36VarlenDynamicPersistentTileSchedulerILi128ELi96ELi256ELi128ELb0ELb1ELb1ELb1ELb1ELb1EEEEEEEEEvNT_6ParamsE --------------------------
	.section	.nv.info._ZN7cutlass13device_kernelIN5flash11enable_sm90INS1_16FlashAttnFwdSm90INS1_25CollectiveMainloopFwdSm90ILi2EN4cute5tupleIJNS5_1CILi1EEES8_S8_EEENS6_IJNS7_ILi128EEENS7_ILi96EEENS7_ILi192EEEEEELi192ENS_10bfloat16_tEfNS_4arch4Sm90ELb1ELb0ELb1ELb1ELb1ELb1ELb0ELb1ELb1ELb1ELb0ELb0EEENS1_21CollectiveEpilogueFwdINS6_IJSA_SC_SB_EEES9_SE_SG_Li256ELb1ELb1ELb0ELb0EEENS1_36VarlenDynamicPersistentTileSchedulerILi128ELi96ELi256ELi128ELb0ELb1ELb1ELb1ELb1ELb1EEEEEEEEEvNT_6ParamsE,"",@"SHT_CUDA_INFO"
	.sectionflags	@""
	.align	4


	//----- nvinfo : EIATTR_CUDA_API_VERSION
	.align		4
        /*0000*/ 	.byte	0x04, 0x37
        /*0002*/ 	.short	(.L_811 - .L_810)
.L_810:
        /*0004*/ 	.word	0x00000082


	//----- nvinfo : EIATTR_KPARAM_INFO
	.align		4
.L_811:
        /*0008*/ 	.byte	0x04, 0x17
        /*000a*/ 	.short	(.L_813 - .L_812)
.L_812:
        /*000c*/ 	.word	0x00000000
        /*0010*/ 	.short	0x0000
        /*0012*/ 	.short	0x0070
        /*0014*/ 	.byte	0x00, 0xf0, 0x01, 0x2a


	//----- nvinfo : EIATTR_SPARSE_MMA_MASK
	.align		4
.L_813:
        /*0018*/ 	.byte	0x03, 0x50
        /*001a*/ 	.short	0x0000


	//----- nvinfo : EIATTR_MAXREG_COUNT
	.align		4
        /*001c*/ 	.byte	0x03, 0x1b
        /*001e*/ 	.short	0x00a8


	//----- nvinfo : EIATTR_NUM_BARRIERS
	.align		4
        /*0020*/ 	.byte	0x02, 0x4c
        /*0022*/ 	.byte	0x10
	.zero		1


	//----- nvinfo : EIATTR_EXTERNS
	.align		4
        /*0024*/ 	.byte	0x04, 0x0f
        /*0026*/ 	.short	(.L_815 - .L_814)


	//   ....[0]....
	.align		4
.L_814:
        /*0028*/ 	.word	index@(__assertfail)


	//----- nvinfo : EIATTR_ANNOTATIONS
	.align		4
.L_815:
        /*002c*/ 	.byte	0x04, 0x55
        /*002e*/ 	.short	(.L_817 - .L_816)


	//   ....[0]....
.L_816:
        /* <DEDUP_REMOVED lines=72> */


	//----- nvinfo : EIATTR_MERCURY_ISA_VERSION
	.align		4
.L_817:
        /*04a0*/ 	.byte	0x03, 0x5f
        /*04a2*/ 	.short	0x0101


	//----- nvinfo : EIATTR_UNUSED_LOAD_BYTE_OFFSET
	.align		4
        /*04a4*/ 	.byte	0x04, 0x44
        /*04a6*/ 	.short	(.L_819 - .L_818)


	//   ....[0]....
.L_818:
        /*04a8*/ 	.word	0x00000a50
        /*04ac*/ 	.word	0x0000fff0


	//   ....[1]....
        /*04b0*/ 	.word	0x0001c340
        /*04b4*/ 	.word	0x0000fff0


	//----- nvinfo : EIATTR_INT_WARP_WIDE_INSTR_OFFSETS
	.align		4
.L_819:
        /*04b8*/ 	.byte	0x04, 0x31
        /*04ba*/ 	.short	(.L_821 - .L_820)


	//   ....[0]....
.L_820:
        /*04bc*/ 	.word	0x00000130


	//   ....[1]....
        /*04c0*/ 	.word	0x00000170


	//   ....[2]....
        /*04c4*/ 	.word	0x000001e0


	//   ....[3]....
        /*04c8*/ 	.word	0x000214b0


	//   ....[4]....
        /*04cc*/ 	.word	0x00021540


	//   ....[5]....
        /*04d0*/ 	.word	0x00024450


	//   ....[6]....
        /*04d4*/ 	.word	0x000244e0


	//----- nvinfo : EIATTR_COOP_GROUP_MASK_REGIDS
	.align		4
.L_821:
        /*04d8*/ 	.byte	0x04, 0x29
        /*04da*/ 	.short	(.L_823 - .L_822)


	//   ....[0]....
.L_822:
        /*04dc*/ 	.word	0xffffffff


	//   ....[1]....
        /*04e0*/ 	.word	0xffffffff


	//   ....[2]....
        /*04e4*/ 	.word	0xffffffff


	//   ....[3]....
        /*04e8*/ 	.word	0xffffffff


	//   ....[4]....
        /*04ec*/ 	.word	0xffffffff


	//   ....[5]....
        /*04f0*/ 	.word	0xffffffff


	//   ....[6]....
        /*04f4*/ 	.word	0xffffffff


	//   ....[7]....
        /*04f8*/ 	.word	0xffffffff


	//   ....[8]....
        /*04fc*/ 	.word	0xffffffff


	//   ....[9]....
        /*0500*/ 	.word	0xffffffff


	//   ....[10]....
        /*0504*/ 	.word	0xffffffff


	//   ....[11]....
        /*0508*/ 	.word	0xffffffff


	//   ....[12]....
        /*050c*/ 	.word	0xffffffff


	//   ....[13]....
        /*0510*/ 	.word	0xffffffff


	//   ....[14]....
        /*0514*/ 	.word	0xffffffff


	//   ....[15]....
        /*0518*/ 	.word	0xffffffff


	//   ....[16]....
        /*051c*/ 	.word	0xffffffff


	//   ....[17]....
        /*0520*/ 	.word	0xffffffff


	//   ....[18]....
        /*0524*/ 	.word	0xffffffff


	//   ....[19]....
        /*0528*/ 	.word	0xffffffff


	//   ....[20]....
        /*052c*/ 	.word	0xffffffff


	//   ....[21]....
        /*0530*/ 	.word	0xffffffff


	//   ....[22]....
        /*0534*/ 	.word	0xffffffff


	//   ....[23]....
        /*0538*/ 	.word	0xffffffff


	//   ....[24]....
        /*053c*/ 	.word	0xffffffff


	//   ....[25]....
        /*0540*/ 	.word	0xffffffff


	//   ....[26]....
        /*0544*/ 	.word	0xffffffff


	//   ....[27]....
        /*0548*/ 	.word	0xffffffff


	//   ....[28]....
        /*054c*/ 	.word	0xffffffff


	//   ....[29]....
        /*0550*/ 	.word	0xffffffff


	//   ....[30]....
        /*0554*/ 	.word	0xffffffff


	//   ....[31]....
        /*0558*/ 	.word	0xffffffff


	//   ....[32]....
        /*055c*/ 	.word	0xffffffff


	//   ....[33]....
        /*0560*/ 	.word	0xffffffff


	//   ....[34]....
        /*0564*/ 	.word	0xffffffff


	//   ....[35]....
        /*0568*/ 	.word	0xffffffff


	//   ....[36]....
        /*056c*/ 	.word	0xffffffff


	//   ....[37]....
        /*0570*/ 	.word	0xffffffff


	//   ....[38]....
        /*0574*/ 	.word	0xffffffff


	//   ....[39]....
        /*0578*/ 	.word	0xffffffff


	//   ....[40]....
        /*057c*/ 	.word	0xffffffff


	//   ....[41]....
        /*0580*/ 	.word	0xffffffff


	//   ....[42]....
        /*0584*/ 	.word	0xffffffff


	//   ....[43]....
        /*0588*/ 	.word	0xffffffff


	//   ....[44]....
        /*058c*/ 	.word	0xffffffff


	//   ....[45]....
        /*0590*/ 	.word	0xffffffff


	//   ....[46]....
        /*0594*/ 	.word	0xffffffff


	//   ....[47]....
        /*0598*/ 	.word	0xffffffff


	//   ....[48]....
        /*059c*/ 	.word	0xffffffff


	//   ....[49]....
        /*05a0*/ 	.word	0xffffffff


	//   ....[50]....
        /*05a4*/ 	.word	0xffffffff


	//   ....[51]....
        /*05a8*/ 	.word	0xffffffff


	//   ....[52]....
        /*05ac*/ 	.word	0xffffffff


	//   ....[53]....
        /*05b0*/ 	.word	0xffffffff


	//   ....[54]....
        /*05b4*/ 	.word	0xffffffff


	//   ....[55]....
        /*05b8*/ 	.word	0xffffffff


	//   ....[56]....
        /*05bc*/ 	.word	0xffffffff


	//   ....[57]....
        /*05c0*/ 	.word	0xffffffff


	//   ....[58]....
        /*05c4*/ 	.word	0xffffffff


	//   ....[59]....
        /*05c8*/ 	.word	0xffffffff


	//   ....[60]....
        /*05cc*/ 	.word	0xffffffff


	//   ....[61]....
        /*05d0*/ 	.word	0xffffffff


	//   ....[62]....
        /*05d4*/ 	.word	0xffffffff


	//   ....[63]....
        /*05d8*/ 	.word	0xffffffff


	//   ....[64]....
        /*05dc*/ 	.word	0xffffffff


	//   ....[65]....
        /*05e0*/ 	.word	0xffffffff


	//   ....[66]....
        /*05e4*/ 	.word	0xffffffff


	//   ....[67]....
        /*05e8*/ 	.word	0xffffffff


	//   ....[68]....
        /*05ec*/ 	.word	0xffffffff


	//   ....[69]....
        /*05f0*/ 	.word	0xffffffff


	//   ....[70]....
        /*05f4*/ 	.word	0xffffffff


	//   ....[71]....
        /*05f8*/ 	.word	0xffffffff


	//   ....[72]....
        /*05fc*/ 	.word	0xffffffff


	//   ....[73]....
        /*0600*/ 	.word	0xffffffff


	//   ....[74]....
        /*0604*/ 	.word	0xffffffff


	//   ....[75]....
        /*0608*/ 	.word	0xffffffff


	//   ....[76]....
        /*060c*/ 	.word	0xffffffff


	//   ....[77]....
        /*0610*/ 	.word	0xffffffff


	//   ....[78]....
        /*0614*/ 	.word	0xffffffff


	//   ....[79]....
        /*0618*/ 	.word	0xffffffff


	//   ....[80]....
        /*061c*/ 	.word	0xffffffff


	//   ....[81]....
        /*0620*/ 	.word	0xffffffff


	//   ....[82]....
        /*0624*/ 	.word	0xffffffff


	//   ....[83]....
        /*0628*/ 	.word	0xffffffff


	//   ....[84]....
        /*062c*/ 	.word	0xffffffff


	//   ....[85]....
        /*0630*/ 	.word	0xffffffff


	//   ....[86]....
        /*0634*/ 	.word	0xffffffff


	//   ....[87]....
        /*0638*/ 	.word	0xffffffff


	//   ....[88]....
        /*063c*/ 	.word	0xffffffff


	//   ....[89]....
        /*0640*/ 	.word	0xffffffff


	//   ....[90]....
        /*0644*/ 	.word	0xffffffff


	//   ....[91]....
        /*0648*/ 	.word	0xffffffff


	//   ....[92]....
        /*064c*/ 	.word	0xffffffff


	//   ....[93]....
        /*0650*/ 	.word	0xffffffff


	//   ....[94]....
        /*0654*/ 	.word	0xffffffff


	//   ....[95]....
        /*0658*/ 	.word	0xffffffff


	//   ....[96]....
        /*065c*/ 	.word	0xffffffff


	//   ....[97]....
        /*0660*/ 	.word	0xffffffff


	//   ....[98]....
        /*0664*/ 	.word	0xffffffff


	//   ....[99]....
        /*0668*/ 	.word	0xffffffff


	//   ....[100]....
        /*066c*/ 	.word	0xffffffff


	//   ....[101]....
        /*0670*/ 	.word	0xffffffff


	//   ....[102]....
        /*0674*/ 	.word	0xffffffff


	//   ....[103]....
        /*0678*/ 	.word	0xffffffff


	//   ....[104]....
        /*067c*/ 	.word	0xffffffff


	//   ....[105]....
        /*0680*/ 	.word	0xffffffff


	//   ....[106]....
        /*0684*/ 	.word	0xffffffff


	//   ....[107]....
        /*0688*/ 	.word	0xffffffff


	//   ....[108]....
        /*068c*/ 	.word	0xffffffff


	//   ....[109]....
        /*0690*/ 	.word	0xffffffff


	//   ....[110]....
        /*0694*/ 	.word	0xffffffff


	//   ....[111]....
        /*0698*/ 	.word	0xffffffff


	//   ....[112]....
        /*069c*/ 	.word	0xffffffff


	//   ....[113]....
        /*06a0*/ 	.word	0xffffffff


	//   ....[114]....
        /*06a4*/ 	.word	0xffffffff


	//   ....[115]....
        /*06a8*/ 	.word	0xffffffff


	//   ....[116]....
        /*06ac*/ 	.word	0xffffffff


	//   ....[117]....
        /*06b0*/ 	.word	0xffffffff


	//   ....[118]....
        /*06b4*/ 	.word	0xffffffff


	//   ....[119]....
        /*06b8*/ 	.word	0xffffffff


	//   ....[120]....
        /*06bc*/ 	.word	0xffffffff


	//   ....[121]....
        /*06c0*/ 	.word	0xffffffff


	//   ....[122]....
        /*06c4*/ 	.word	0xffffffff


	//   ....[123]....
        /*06c8*/ 	.word	0xffffffff


	//   ....[124]....
        /*06cc*/ 	.word	0xffffffff


	//   ....[125]....
        /*06d0*/ 	.word	0xffffffff


	//   ....[126]....
        /*06d4*/ 	.word	0xffffffff


	//   ....[127]....
        /*06d8*/ 	.word	0xffffffff


	//   ....[128]....
        /*06dc*/ 	.word	0xffffffff


	//   ....[129]....
        /*06e0*/ 	.word	0xffffffff


	//   ....[130]....
        /*06e4*/ 	.word	0xffffffff


	//   ....[131]....
        /*06e8*/ 	.word	0xffffffff


	//   ....[132]....
        /*06ec*/ 	.word	0xffffffff


	//   ....[133]....
        /*06f0*/ 	.word	0xffffffff


	//   ....[134]....
        /*06f4*/ 	.word	0xffffffff


	//   ....[135]....
        /*06f8*/ 	.word	0xffffffff


	//   ....[136]....
        /*06fc*/ 	.word	0xffffffff


	//   ....[137]....
        /*0700*/ 	.word	0xffffffff


	//   ....[138]....
        /*0704*/ 	.word	0xffffffff


	//   ....[139]....
        /*0708*/ 	.word	0xffffffff


	//   ....[140]....
        /*070c*/ 	.word	0xffffffff


	//   ....[141]....
        /*0710*/ 	.word	0xffffffff


	//   ....[142]....
        /*0714*/ 	.word	0xffffffff


	//   ....[143]....
        /*0718*/ 	.word	0xffffffff


	//   ....[144]....
        /*071c*/ 	.word	0xffffffff


	//   ....[145]....
        /*0720*/ 	.word	0xffffffff


	//   ....[146]....
        /*0724*/ 	.word	0xffffffff


	//   ....[147]....
        /*0728*/ 	.word	0xffffffff


	//   ....[148]....
        /*072c*/ 	.word	0xffffffff


	//   ....[149]....
        /*0730*/ 	.word	0xffffffff


	//   ....[150]....
        /*0734*/ 	.word	0xffffffff


	//   ....[151]....
        /*0738*/ 	.word	0xffffffff


	//   ....[152]....
        /*073c*/ 	.word	0xffffffff


	//   ....[153]....
        /*0740*/ 	.word	0xffffffff


	//   ....[154]....
        /*0744*/ 	.word	0xffffffff


	//   ....[155]....
        /*0748*/ 	.word	0xffffffff


	//   ....[156]....
        /*074c*/ 	.word	0xffffffff


	//   ....[157]....
        /*0750*/ 	.word	0xffffffff


	//   ....[158]....
        /*0754*/ 	.word	0xffffffff


	//   ....[159]....
        /*0758*/ 	.word	0xffffffff


	//   ....[160]....
        /*075c*/ 	.word	0xffffffff


	//   ....[161]....
        /*0760*/ 	.word	0xffffffff


	//   ....[162]....
        /*0764*/ 	.word	0xffffffff


	//   ....[163]....
        /*0768*/ 	.word	0xffffffff


	//   ....[164]....
        /*076c*/ 	.word	0xffffffff


	//   ....[165]....
        /*0770*/ 	.word	0xffffffff


	//   ....[166]....
        /*0774*/ 	.word	0xffffffff


	//   ....[167]....
        /*0778*/ 	.word	0xffffffff


	//   ....[168]....
        /*077c*/ 	.word	0xffffffff


	//   ....[169]....
        /*0780*/ 	.word	0xffffffff


	//   ....[170]....
        /*0784*/ 	.word	0xffffffff


	//   ....[171]....
        /*0788*/ 	.word	0xffffffff


	//   ....[172]....
        /*078c*/ 	.word	0xffffffff


	//   ....[173]....
        /*0790*/ 	.word	0xffffffff


	//   ....[174]....
        /*0794*/ 	.word	0xffffffff


	//   ....[175]....
        /*0798*/ 	.word	0xffffffff


	//   ....[176]....
        /*079c*/ 	.word	0xffffffff


	//   ....[177]....
        /*07a0*/ 	.word	0xffffffff


	//   ....[178]....
        /*07a4*/ 	.word	0xffffffff


	//   ....[179]....
        /*07a8*/ 	.word	0x0500000f


	//   ....[180]....
        /*07ac*/ 	.word	0x0500000f


	//   ....[181]....
        /*07b0*/ 	.word	0x0500000f


	//   ....[182]....
        /*07b4*/ 	.word	0x0500000f


	//   ....[183]....
        /*07b8*/ 	.word	0x0500000f


	//   ....[184]....
        /*07bc*/ 	.word	0x0500000f


	//   ....[185]....
        /*07c0*/ 	.word	0x0500000f


	//   ....[186]....
        /*07c4*/ 	.word	0x0500000f


	//   ....[187]....
        /*07c8*/ 	.word	0x0500000f


	//   ....[188]....
        /*07cc*/ 	.word	0x0500000f


	//   ....[189]....
        /*07d0*/ 	.word	0x0500000f


	//   ....[190]....
        /*07d4*/ 	.word	0x0500000f


	//   ....[191]....
        /*07d8*/ 	.word	0x0500000f


	//   ....[192]....
        /*07dc*/ 	.word	0x0500000f


	//   ....[193]....
        /*07e0*/ 	.word	0x0500000f


	//   ....[194]....
        /*07e4*/ 	.word	0x0500000f


	//   ....[195]....
        /*07e8*/ 	.word	0x0500000f


	//   ....[196]....
        /*07ec*/ 	.word	0x0500000f


	//   ....[197]....
        /*07f0*/ 	.word	0x0500000f


	//   ....[198]....
        /*07f4*/ 	.word	0x0500000f


	//   ....[199]....
        /*07f8*/ 	.word	0x0500000f


	//   ....[200]....
        /*07fc*/ 	.word	0x0500000f


	//   ....[201]....
        /*0800*/ 	.word	0x0500000f


	//   ....[202]....
        /*0804*/ 	.word	0x0500000f


	//   ....[203]....
        /*0808*/ 	.word	0x0500000f


	//   ....[204]....
        /*080c*/ 	.word	0x0500000f


	//   ....[205]....
        /*0810*/ 	.word	0x0500000f


	//   ....[206]....
        /*0814*/ 	.word	0x0500000f


	//   ....[207]....
        /*0818*/ 	.word	0x0500000f


	//   ....[208]....
        /*081c*/ 	.word	0x0500000f


	//   ....[209]....
        /*0820*/ 	.word	0x0500000f


	//   ....[210]....
        /*0824*/ 	.word	0x0500000f


	//   ....[211]....
        /*0828*/ 	.word	0x0500000f


	//   ....[212]....
        /*082c*/ 	.word	0x0500000f


	//   ....[213]....
        /*0830*/ 	.word	0x0500000f


	//   ....[214]....
        /*0834*/ 	.word	0x0500000f


	//   ....[215]....
        /*0838*/ 	.word	0x0500000f


	//   ....[216]....
        /*083c*/ 	.word	0x0500000f


	//   ....[217]....
        /*0840*/ 	.word	0x0500000f


	//   ....[218]....
        /*0844*/ 	.word	0x0500000f


	//   ....[219]....
        /*0848*/ 	.word	0x0500000f


	//   ....[220]....
        /*084c*/ 	.word	0x0500000f


	//   ....[221]....
        /*0850*/ 	.word	0x0500000f


	//   ....[222]....
        /*0854*/ 	.word	0x0500000f


	//   ....[223]....
        /*0858*/ 	.word	0x0500000f


	//   ....[224]....
        /*085c*/ 	.word	0x0500000f


	//   ....[225]....
        /*0860*/ 	.word	0x0500000f


	//   ....[226]....
        /*0864*/ 	.word	0x0500000f


	//   ....[227]....
        /*0868*/ 	.word	0x0500000f


	//   ....[228]....
        /*086c*/ 	.word	0x0500000f


	//   ....[229]....
        /*0870*/ 	.word	0x0500000f


	//   ....[230]....
        /*0874*/ 	.word	0x0500000f


	//   ....[231]....
        /*0878*/ 	.word	0x0500000f


	//   ....[232]....
        /*087c*/ 	.word	0x0500000f


	//   ....[233]....
        /*0880*/ 	.word	0x0500000f


	//   ....[234]....
        /*0884*/ 	.word	0x0500000f


	//   ....[235]....
        /*0888*/ 	.word	0x0500000f


	//   ....[236]....
        /*088c*/ 	.word	0x0500000f


	//   ....[237]....
        /*0890*/ 	.word	0x0500000f


	//   ....[238]....
        /*0894*/ 	.word	0x0500000f


	//   ....[239]....
        /*0898*/ 	.word	0x0500000f


	//   ....[240]....
        /*089c*/ 	.word	0x0500000f


	//   ....[241]....
        /*08a0*/ 	.word	0x0500000f


	//   ....[242]....
        /*08a4*/ 	.word	0x0500000f


	//   ....[243]....
        /*08a8*/ 	.word	0x0500000f


	//   ....[244]....
        /*08ac*/ 	.word	0x0500000f


	//   ....[245]....
        /*08b0*/ 	.word	0x0500000f


	//   ....[246]....
        /*08b4*/ 	.word	0x0500000f


	//   ....[247]....
        /*08b8*/ 	.word	0x0500000f


	//   ....[248]....
        /*08bc*/ 	.word	0x0500000f


	//   ....[249]....
        /*08c0*/ 	.word	0x0500000f


	//   ....[250]....
        /*08c4*/ 	.word	0x0500000f


	//   ....[251]....
        /*08c8*/ 	.word	0x0500000f


	//   ....[252]....
        /*08cc*/ 	.word	0x0500000f


	//   ....[253]....
        /*08d0*/ 	.word	0x0500000f


	//   ....[254]....
        /*08d4*/ 	.word	0x0500000f


	//   ....[255]....
        /*08d8*/ 	.word	0x0500000f


	//   ....[0]....
        /*08dc*/ 	.word	0x0500000f


	//   ....[1]....
        /*08e0*/ 	.word	0x0500000f


	//   ....[2]....
        /*08e4*/ 	.word	0x0500000f


	//   ....[3]....
        /*08e8*/ 	.word	0x0500000f


	//   ....[4]....
        /*08ec*/ 	.word	0x0500000f


	//   ....[5]....
        /*08f0*/ 	.word	0x0500000f


	//   ....[6]....
        /*08f4*/ 	.word	0x0500000f


	//   ....[7]....
        /*08f8*/ 	.word	0x0500000f


	//   ....[8]....
        /*08fc*/ 	.word	0x0500000f


	//   ....[9]....
        /*0900*/ 	.word	0x0500000f


	//   ....[10]....
        /*0904*/ 	.word	0x0500000f


	//   ....[11]....
        /*0908*/ 	.word	0x0500000f


	//   ....[12]....
        /*090c*/ 	.word	0x0500000f


	//   ....[13]....
        /*0910*/ 	.word	0x0500000f


	//   ....[14]....
        /*0914*/ 	.word	0x0500000f


	//   ....[15]....
        /*0918*/ 	.word	0x0500000f


	//   ....[16]....
        /*091c*/ 	.word	0x0500000f


	//   ....[17]....
        /*0920*/ 	.word	0x0500000f


	//   ....[18]....
        /*0924*/ 	.word	0x0500000f


	//   ....[19]....
        /*0928*/ 	.word	0x0500000f


	//   ....[20]....
        /*092c*/ 	.word	0x0500000f


	//   ....[21]....
        /*0930*/ 	.word	0x0500000f


	//   ....[22]....
        /*0934*/ 	.word	0x0500000f


	//   ....[23]....
        /*0938*/ 	.word	0x0500000f


	//   ....[24]....
        /*093c*/ 	.word	0x0500000f


	//   ....[25]....
        /*0940*/ 	.word	0x0500000f


	//   ....[26]....
        /*0944*/ 	.word	0x0500000f


	//   ....[27]....
        /*0948*/ 	.word	0x0500000f


	//   ....[28]....
        /*094c*/ 	.word	0x0500000f


	//   ....[29]....
        /*0950*/ 	.word	0x0500000f


	//   ....[30]....
        /*0954*/ 	.word	0x0500000f


	//   ....[31]....
        /*0958*/ 	.word	0x0500000f


	//   ....[32]....
        /*095c*/ 	.word	0x0500000f


	//   ....[33]....
        /*0960*/ 	.word	0x0500000f


	//   ....[34]....
        /*0964*/ 	.word	0x0500000f


	//----- nvinfo : EIATTR_COOP_GROUP_INSTR_OFFSETS
	.align		4
.L_823:
        /*0968*/ 	.byte	0x04, 0x28
        /*096a*/ 	.short	(.L_825 - .L_824)


	//   ....[0]....
.L_824:
        /*096c*/ 	.word	0x00000060


	//   ....[1]....
        /*0970*/ 	.word	0x00000140


	//   ....[2]....
        /*0974*/ 	.word	0x00000190


	//   ....[3]....
        /*0978*/ 	.word	0x000003c0


	//   ....[4]....
        /*097c*/ 	.word	0x00000520


	//   ....[5]....
        /*0980*/ 	.word	0x00000640


	//   ....[6]....
        /*0984*/ 	.word	0x000007a0


	//   ....[7]....
        /*0988*/ 	.word	0x000038d0


	//   ....[8]....
        /*098c*/ 	.word	0x000038e0


	//   ....[9]....
        /*0990*/ 	.word	0x00004ed0


	//   ....[10]....
        /*0994*/ 	.word	0x00004ee0


	//   ....[11]....
        /*0998*/ 	.word	0x000070b0


	//   ....[12]....
        /*099c*/ 	.word	0x000070c0


	//   ....[13]....
        /*09a0*/ 	.word	0x000088a0


	//   ....[14]....
        /*09a4*/ 	.word	0x000088b0


	//   ....[15]....
        /*09a8*/ 	.word	0x0000a2c0


	//   ....[16]....
        /*09ac*/ 	.word	0x0000a2d0


	//   ....[17]....
        /*09b0*/ 	.word	0x0000a560


	//   ....[18]....
        /*09b4*/ 	.word	0x0000a570


	//   ....[19]....
        /*09b8*/ 	.word	0x0000aa80


	//   ....[20]....
        /*09bc*/ 	.word	0x0000aaa0


	//   ....[21]....
        /*09c0*/ 	.word	0x0000acf0


	//   ....[22]....
        /*09c4*/ 	.word	0x0000ad10


	//   ....[23]....
        /*09c8*/ 	.word	0x0000b530


	//   ....[24]....
        /*09cc*/ 	.word	0x0000bca0


	//   ....[25]....
        /*09d0*/ 	.word	0x0000bcb0


	//   ....[26]....
        /*09d4*/ 	.word	0x0000bcc0


	//   ....[27]....
        /*09d8*/ 	.word	0x0000bcd0


	//   ....[28]....
        /*09dc*/ 	.word	0x0000c540


	//   ....[29]....
        /*09e0*/ 	.word	0x0000c550


	//   ....[30]....
        /*09e4*/ 	.word	0x0000c560


	//   ....[31]....
        /*09e8*/ 	.word	0x0000c570


	//   ....[32]....
        /*09ec*/ 	.word	0x0000f650


	//   ....[33]....
        /*09f0*/ 	.word	0x0000f660


	//   ....[34]....
        /*09f4*/ 	.word	0x0000f670


	//   ....[35]....
        /*09f8*/ 	.word	0x0000f680


	//   ....[36]....
        /*09fc*/ 	.word	0x0000fd20


	//   ....[37]....
        /*0a00*/ 	.word	0x0000fd30


	//   ....[38]....
        /*0a04*/ 	.word	0x0000fd40


	//   ....[39]....
        /*0a08*/ 	.word	0x0000fd50


	//   ....[40]....
        /*0a0c*/ 	.word	0x00013e10


	//   ....[41]....
        /*0a10*/ 	.word	0x00013e50


	//   ....[42]....
        /*0a14*/ 	.word	0x00014400


	//   ....[43]....
        /*0a18*/ 	.word	0x00014510


	//   ....[44]....
        /*0a1c*/ 	.word	0x00014bb0


	//   ....[45]....
        /*0a20*/ 	.word	0x00014cd0


	//   ....[46]....
        /*0a24*/ 	.word	0x00016f10


	//   ....[47]....
        /*0a28*/ 	.word	0x00016f90


	//   ....[48]....
        /*0a2c*/ 	.word	0x00017700


	//   ....[49]....
        /*0a30*/ 	.word	0x00017820


	//   ....[50]....
        /*0a34*/ 	.word	0x00017c30


	//   ....[51]....
        /*0a38*/ 	.word	0x00017d30


	//   ....[52]....
        /*0a3c*/ 	.word	0x0001a430


	//   ....[53]....
        /*0a40*/ 	.word	0x0001a440


	//   ....[54]....
        /*0a44*/ 	.word	0x0001a470


	//   ....[55]....
        /*0a48*/ 	.word	0x0001a480


	//   ....[56]....
        /*0a4c*/ 	.word	0x0001b9f0


	//   ....[57]....
        /*0a50*/ 	.word	0x0001ba20


	//   ....[58]....
        /*0a54*/ 	.word	0x0001bad0


	//   ....[59]....
        /*0a58*/ 	.word	0x0001bb00


	//   ....[60]....
        /*0a5c*/ 	.word	0x0001d160


	//   ....[61]....
        /*0a60*/ 	.word	0x0001d1a0


	//   ....[62]....
        /*0a64*/ 	.word	0x0001d1e0


	//   ....[63]....
        /*0a68*/ 	.word	0x0001d220


	//   ....[64]....
        /*0a6c*/ 	.word	0x0001d740


	//   ....[65]....
        /*0a70*/ 	.word	0x0001d760


	//   ....[66]....
        /*0a74*/ 	.word	0x0001da40


	//   ....[67]....
        /*0a78*/ 	.word	0x0001da60


	//   ....[68]....
        /*0a7c*/ 	.word	0x0001db60


	//   ....[69]....
        /*0a80*/ 	.word	0x0001db80


	//   ....[70]....
        /*0a84*/ 	.word	0x0001dc90


	//   ....[71]....
        /*0a88*/ 	.word	0x0001dcb0


	//   ....[72]....
        /*0a8c*/ 	.word	0x0001e5d0


	//   ....[73]....
        /*0a90*/ 	.word	0x0001e5f0


	//   ....[74]....
        /*0a94*/ 	.word	0x0001e6f0


	//   ....[75]....
        /*0a98*/ 	.word	0x0001e710


	//   ....[76]....
        /*0a9c*/ 	.word	0x0001e810


	//   ....[77]....
        /*0aa0*/ 	.word	0x0001e830


	//   ....[78]....
        /*0aa4*/ 	.word	0x0001e940


	//   ....[79]....
        /*0aa8*/ 	.word	0x0001e960


	//   ....[80]....
        /*0aac*/ 	.word	0x0001eaf0


	//   ....[81]....
        /*0ab0*/ 	.word	0x0001ecc0


	//   ....[82]....
        /*0ab4*/ 	.word	0x0001ecf0


	//   ....[83]....
        /*0ab8*/ 	.word	0x0001ed20


	//   ....[84]....
        /*0abc*/ 	.word	0x0001ed50


	//   ....[85]....
        /*0ac0*/ 	.word	0x0001ed80


	//   ....[86]....
        /*0ac4*/ 	.word	0x0001edb0


	//   ....[87]....
        /*0ac8*/ 	.word	0x0001ef20


	//   ....[88]....
        /*0acc*/ 	.word	0x0001ef50


	//   ....[89]....
        /*0ad0*/ 	.word	0x0001ef80


	//   ....[90]....
        /*0ad4*/ 	.word	0x0001efb0


	//   ....[91]....
        /*0ad8*/ 	.word	0x0001efe0


	//   ....[92]....
        /*0adc*/ 	.word	0x0001f010


	//   ....[93]....
        /*0ae0*/ 	.word	0x0001f0a0


	//   ....[94]....
        /*0ae4*/ 	.word	0x0001f100


	//   ....[95]....
        /*0ae8*/ 	.word	0x0001f190


	//   ....[96]....
        /*0aec*/ 	.word	0x0001ff90


	//   ....[97]....
        /*0af0*/ 	.word	0x000220c0


	//   ....[98]....
        /*0af4*/ 	.word	0x000220e0


	//   ....[99]....
        /*0af8*/ 	.word	0x00022190


	//   ....[100]....
        /*0afc*/ 	.word	0x000221b0


	//   ....[101]....
        /*0b00*/ 	.word	0x00022250


	//   ....[102]....
        /*0b04*/ 	.word	0x00022270


	//   ....[103]....
        /*0b08*/ 	.word	0x00022310


	//   ....[104]....
        /*0b0c*/ 	.word	0x00022330


	//   ....[105]....
        /*0b10*/ 	.word	0x000223d0


	//   ....[106]....
        /*0b14*/ 	.word	0x000223f0


	//   ....[107]....
        /*0b18*/ 	.word	0x00022400


	//   ....[108]....
        /*0b1c*/ 	.word	0x00022490


	//   ....[109]....
        /*0b20*/ 	.word	0x00022be0


	//   ....[110]....
        /*0b24*/ 	.word	0x00022c10


	//   ....[111]....
        /*0b28*/ 	.word	0x00022c70


	//   ....[112]....
        /*0b2c*/ 	.word	0x00022cd0


	//   ....[113]....
        /*0b30*/ 	.word	0x00022d20


	//   ....[114]....
        /*0b34*/ 	.word	0x00022d80


	//   ....[115]....
        /*0b38*/ 	.word	0x00022dd0


	//   ....[116]....
        /*0b3c*/ 	.word	0x00022e30


	//   ....[117]....
        /*0b40*/ 	.word	0x00022e80


	//   ....[118]....
        /*0b44*/ 	.word	0x00022ee0


	//   ....[119]....
        /*0b48*/ 	.word	0x00022f30


	//   ....[120]....
        /*0b4c*/ 	.word	0x00022f90


	//   ....[121]....
        /*0b50*/ 	.word	0x00022fe0


	//   ....[122]....
        /*0b54*/ 	.word	0x00023030


	//   ....[123]....
        /*0b58*/ 	.word	0x00023050


	//   ....[124]....
        /*0b5c*/ 	.word	0x00023090


	//   ....[125]....
        /*0b60*/ 	.word	0x00023890


	//   ....[126]....
        /*0b64*/ 	.word	0x000238a0


	//   ....[127]....
        /*0b68*/ 	.word	0x000238d0


	//   ....[128]....
        /*0b6c*/ 	.word	0x00023920


	//   ....[129]....
        /*0b70*/ 	.word	0x00023930


	//   ....[130]....
        /*0b74*/ 	.word	0x00023990


	//   ....[131]....
        /*0b78*/ 	.word	0x000239c0


	//   ....[132]....
        /*0b7c*/ 	.word	0x00023a00


	//   ....[133]....
        /*0b80*/ 	.word	0x00023a30


	//   ....[134]....
        /*0b84*/ 	.word	0x00023a70


	//   ....[135]....
        /*0b88*/ 	.word	0x00023aa0


	//   ....[136]....
        /*0b8c*/ 	.word	0x00023ae0


	//   ....[137]....
        /*0b90*/ 	.word	0x00023d80


	//   ....[138]....
        /*0b94*/ 	.word	0x00023da0


	//   ....[139]....
        /*0b98*/ 	.word	0x00023db0


	//   ....[140]....
        /*0b9c*/ 	.word	0x00023e40


	//   ....[141]....
        /*0ba0*/ 	.word	0x00023e50


	//   ....[142]....
        /*0ba4*/ 	.word	0x00023ee0


	//   ....[143]....
        /*0ba8*/ 	.word	0x00023ef0


	//   ....[144]....
        /*0bac*/ 	.word	0x00023f80


	//   ....[145]....
        /*0bb0*/ 	.word	0x00023f90


	//   ....[146]....
        /*0bb4*/ 	.word	0x00024020


	//   ....[147]....
        /*0bb8*/ 	.word	0x00024030


	//   ....[148]....
        /*0bbc*/ 	.word	0x00024040


	//   ....[149]....
        /*0bc0*/ 	.word	0x00024640


	//   ....[150]....
        /*0bc4*/ 	.word	0x00024680


	//   ....[151]....
        /*0bc8*/ 	.word	0x000246b0


	//   ....[152]....
        /*0bcc*/ 	.word	0x000246f0


	//   ....[153]....
        /*0bd0*/ 	.word	0x00024780


	//   ....[154]....
        /*0bd4*/ 	.word	0x000247b0


	//   ....[155]....
        /*0bd8*/ 	.word	0x00024820


	//   ....[156]....
        /*0bdc*/ 	.word	0x00024850


	//   ....[157]....
        /*0be0*/ 	.word	0x000248c0


	//   ....[158]....
        /*0be4*/ 	.word	0x000248f0


	//   ....[159]....
        /*0be8*/ 	.word	0x00024920


	//   ....[160]....
        /*0bec*/ 	.word	0x00024970


	//   ....[161]....
        /*0bf0*/ 	.word	0x00024d70


	//   ....[162]....
        /*0bf4*/ 	.word	0x00024da0


	//   ....[163]....
        /*0bf8*/ 	.word	0x00024dd0


	//   ....[164]....
        /*0bfc*/ 	.word	0x00024e00


	//   ....[165]....
        /*0c00*/ 	.word	0x00024e30


	//   ....[166]....
        /*0c04*/ 	.word	0x00024e60


	//   ....[167]....
        /*0c08*/ 	.word	0x00024e90


	//   ....[168]....
        /*0c0c*/ 	.word	0x00024ec0


	//   ....[169]....
        /*0c10*/ 	.word	0x00025040


	//   ....[170]....
        /*0c14*/ 	.word	0x00025070


	//   ....[171]....
        /*0c18*/ 	.word	0x000250a0


	//   ....[172]....
        /*0c1c*/ 	.word	0x000250d0


	//   ....[173]....
        /*0c20*/ 	.word	0x00025100


	//   ....[174]....
        /*0c24*/ 	.word	0x00025130


	//   ....[175]....
        /*0c28*/ 	.word	0x000251f0


	//   ....[176]....
        /*0c2c*/ 	.word	0x00025210


	//   ....[177]....
        /*0c30*/ 	.word	0x00025280


	//   ....[178]....
        /*0c34*/ 	.word	0x00025920


	//   ....[179]....
        /*0c38*/ 	.word	0x00025c60


	//   ....[180]....
        /*0c3c*/ 	.word	0x00025cf0


	//   ....[181]....
        /*0c40*/ 	.word	0x00025d90


	//   ....[182]....
        /*0c44*/ 	.word	0x00025e20


	//   ....[183]....
        /*0c48*/ 	.word	0x00025f10


	//   ....[184]....
        /*0c4c*/ 	.word	0x00025fa0


	//   ....[185]....
        /*0c50*/ 	.word	0x00026040


	//   ....[186]....
        /*0c54*/ 	.word	0x000260d0


	//   ....[187]....
        /*0c58*/ 	.word	0x000261c0


	//   ....[188]....
        /*0c5c*/ 	.word	0x00026250


	//   ....[189]....
        /*0c60*/ 	.word	0x000262f0


	//   ....[190]....
        /*0c64*/ 	.word	0x00026380


	//   ....[191]....
        /*0c68*/ 	.word	0x00026470


	//   ....[192]....
        /*0c6c*/ 	.word	0x00026500


	//   ....[193]....
        /*0c70*/ 	.word	0x00026550


	//   ....[194]....
        /*0c74*/ 	.word	0x000265a0


	//   ....[195]....
        /*0c78*/ 	.word	0x00026630


	//   ....[196]....
        /*0c7c*/ 	.word	0x000266c0


	//   ....[197]....
        /*0c80*/ 	.word	0x00026710


	//   ....[198]....
        /*0c84*/ 	.word	0x00026760


	//   ....[199]....
        /*0c88*/ 	.word	0x00026850


	//   ....[200]....
        /*0c8c*/ 	.word	0x000268e0


	//   ....[201]....
        /*0c90*/ 	.word	0x00026930


	//   ....[202]....
        /*0c94*/ 	.word	0x00026980


	//   ....[203]....
        /*0c98*/ 	.word	0x00026a10


	//   ....[204]....
        /*0c9c*/ 	.word	0x00026aa0


	//   ....[205]....
        /*0ca0*/ 	.word	0x00026af0


	//   ....[206]....
        /*0ca4*/ 	.word	0x00026b40


	//   ....[207]....
        /*0ca8*/ 	.word	0x00026e40


	//   ....[208]....
        /*0cac*/ 	.word	0x00027120


	//   ....[209]....
        /*0cb0*/ 	.word	0x00027210


	//   ....[210]....
        /*0cb4*/ 	.word	0x000272b0


	//   ....[211]....
        /*0cb8*/ 	.word	0x00027310


	//   ....[212]....
        /*0cbc*/ 	.word	0x00027420


	//   ....[213]....
        /*0cc0*/ 	.word	0x00027490


	//   ....[214]....
        /*0cc4*/ 	.word	0x000275a0


	//   ....[215]....
        /*0cc8*/ 	.word	0x00027610


	//   ....[216]....
        /*0ccc*/ 	.word	0x00027720


	//   ....[217]....
        /*0cd0*/ 	.word	0x00027790


	//   ....[218]....
        /*0cd4*/ 	.word	0x000278a0


	//   ....[219]....
        /*0cd8*/ 	.word	0x00027910


	//   ....[220]....
        /*0cdc*/ 	.word	0x000279b0


	//   ....[221]....
        /*0ce0*/ 	.word	0x00027ac0


	//   ....[222]....
        /*0ce4*/ 	.word	0x00027b30


	//   ....[223]....
        /*0ce8*/ 	.word	0x00027bb0


	//   ....[224]....
        /*0cec*/ 	.word	0x00027c80


	//   ....[225]....
        /*0cf0*/ 	.word	0x00027d00


	//   ....[226]....
        /*0cf4*/ 	.word	0x00027de0


	//   ....[227]....
        /*0cf8*/ 	.word	0x00027e60


	//   ....[228]....
        /*0cfc*/ 	.word	0x00027f40


	//   ....[229]....
        /*0d00*/ 	.word	0x00027fc0


	//   ....[230]....
        /*0d04*/ 	.word	0x000280a0


	//   ....[231]....
        /*0d08*/ 	.word	0x00028120


	//   ....[232]....
        /*0d0c*/ 	.word	0x00028200


	//   ....[233]....
        /*0d10*/ 	.word	0x00028280


	//   ....[234]....
        /*0d14*/ 	.word	0x00028350


	//   ....[235]....
        /*0d18*/ 	.word	0x000283d0


	//   ....[236]....
        /*0d1c*/ 	.word	0x00028490


	//   ....[237]....
        /*0d20*/ 	.word	0x000285c0


	//   ....[238]....
        /*0d24*/ 	.word	0x00028680


	//   ....[239]....
        /*0d28*/ 	.word	0x000286f0


	//   ....[240]....
        /*0d2c*/ 	.word	0x00028800


	//   ....[241]....
        /*0d30*/ 	.word	0x00028860


	//   ....[242]....
        /*0d34*/ 	.word	0x00028930


	//   ....[243]....
        /*0d38*/ 	.word	0x00028990


	//   ....[244]....
        /*0d3c*/ 	.word	0x00028a60


	//   ....[245]....
        /*0d40*/ 	.word	0x00028ac0


	//   ....[246]....
        /*0d44*/ 	.word	0x00028b90


	//   ....[247]....
        /*0d48*/ 	.word	0x00028c80


	//   ....[248]....
        /*0d4c*/ 	.word	0x00028d10


	//   ....[249]....
        /*0d50*/ 	.word	0x00028e00


	//   ....[250]....
        /*0d54*/ 	.word	0x00028ea0


	//   ....[251]....
        /*0d58*/ 	.word	0x00028f00


	//   ....[252]....
        /*0d5c*/ 	.word	0x00029000


	//   ....[253]....
        /*0d60*/ 	.word	0x00029060


	//   ....[254]....
        /*0d64*/ 	.word	0x00029160


	//   ....[255]....
        /*0d68*/ 	.word	0x000291c0


	//   ....[0]....
        /*0d6c*/ 	.word	0x000292c0


	//   ....[1]....
        /*0d70*/ 	.word	0x00029320


	//   ....[2]....
        /*0d74*/ 	.word	0x00029420


	//   ....[3]....
        /*0d78*/ 	.word	0x00029480


	//   ....[4]....
        /*0d7c*/ 	.word	0x00029550


	//   ....[5]....
        /*0d80*/ 	.word	0x00029690


	//   ....[6]....
        /*0d84*/ 	.word	0x00029730


	//   ....[7]....
        /*0d88*/ 	.word	0x00029810


	//   ....[8]....
        /*0d8c*/ 	.word	0x000298e0


	//   ....[9]....
        /*0d90*/ 	.word	0x00029940


	//   ....[10]....
        /*0d94*/ 	.word	0x00029a30


	//   ....[11]....
        /*0d98*/ 	.word	0x00029a90


	//   ....[12]....
        /*0d9c*/ 	.word	0x00029b80


	//   ....[13]....
        /*0da0*/ 	.word	0x00029be0


	//   ....[14]....
        /*0da4*/ 	.word	0x00029cd0


	//   ....[15]....
        /*0da8*/ 	.word	0x00029d30


	//   ....[16]....
        /*0dac*/ 	.word	0x00029e10


	//   ....[17]....
        /*0db0*/ 	.word	0x00029ea0


	//   ....[18]....
        /*0db4*/ 	.word	0x00029f40


	//   ....[19]....
        /*0db8*/ 	.word	0x0002a060


	//   ....[20]....
        /*0dbc*/ 	.word	0x0002a0d0


	//   ....[21]....
        /*0dc0*/ 	.word	0x0002a140


	//   ....[22]....
        /*0dc4*/ 	.word	0x0002a1b0


	//   ....[23]....
        /*0dc8*/ 	.word	0x0002a220


	//   ....[24]....
        /*0dcc*/ 	.word	0x0002a2a0


	//   ....[25]....
        /*0dd0*/ 	.word	0x0002a330


	//   ....[26]....
        /*0dd4*/ 	.word	0x0002a3c0


	//   ....[27]....
        /*0dd8*/ 	.word	0x0002a430


	//   ....[28]....
        /*0ddc*/ 	.word	0x0002a4a0


	//   ....[29]....
        /*0de0*/ 	.word	0x0002a510


	//   ....[30]....
        /*0de4*/ 	.word	0x0002a590


	//   ....[31]....
        /*0de8*/ 	.word	0x0002a600


	//   ....[32]....
        /*0dec*/ 	.word	0x0002a6a0


	//   ....[33]....
        /*0df0*/ 	.word	0x0002a730


	//   ....[34]....
        /*0df4*/ 	.word	0x0002a850


	//----- nvinfo : EIATTR_REG_RECONFIG
	.align		4
.L_825:
        /*0df8*/ 	.byte	0x01, 0x54
	.zero		2


	//----- nvinfo : EIATTR_SYSCALL_OFFSETS
	.align		4
        /*0dfc*/ 	.byte	0x04, 0x46
        /*0dfe*/ 	.short	(.L_827 - .L_826)


	//   ....[0]....
.L_826:
        /*0e00*/ 	.word	0x00001bc0


	//   ....[1]....
        /*0e04*/ 	.word	0x00001d10


	//   ....[2]....
        /*0e08*/ 	.word	0x0000b6d0


	//   ....[3]....
        /*0e0c*/ 	.word	0x0000ba00


	//   ....[4]....
        /*0e10*/ 	.word	0x000216a0


	//   ....[5]....
        /*0e14*/ 	.word	0x000217f0


	//   ....[6]....
        /*0e18*/ 	.word	0x000218e0


	//   ....[7]....
        /*0e1c*/ 	.word	0x00022850


	//----- nvinfo : EIATTR_MBARRIER_INSTR_OFFSETS
	.align		4
.L_827:
        /*0e20*/ 	.byte	0x04, 0x39
        /*0e22*/ 	.short	(.L_829 - .L_828)


	//   ....[0]....
.L_828:
        /*0e24*/ 	.word	0x00000270
        /*0e28*/ 	.word	0x000000ff
        /*0e2c*/ 	.word	0x00030800
        /*0e30*/ 	.short	0x0100
        /*0e32*/ 	.byte	0x08
	.zero		1


	//   ....[1]....
        /*0e34*/ 	.word	0x00000280
        /*0e38*/ 	.word	0x000000ff
        /*0e3c*/ 	.word	0x00030820
        /*0e40*/ 	.short	0x0100
        /*0e42*/ 	.byte	0x08
	.zero		1


	//   ....[2]....
        /*0e44*/ 	.word	0x00000370
        /*0e48*/ 	.word	0x000000ff
        /*0e4c*/ 	.word	0x00030830
        /*0e50*/ 	.short	0x0100
        /*0e52*/ 	.byte	0x08
	.zero		1


	//   ....[3]....
        /*0e54*/ 	.word	0x00000380
        /*0e58*/ 	.word	0x000000ff
        /*0e5c*/ 	.word	0x00030840
        /*0e60*/ 	.short	0x0100
        /*0e62*/ 	.byte	0x08
	.zero		1


	//   ....[4]....
        /*0e64*/ 	.word	0x00000390
        /*0e68*/ 	.word	0x000000ff
        /*0e6c*/ 	.word	0x00030838
        /*0e70*/ 	.short	0x0100
        /*0e72*/ 	.byte	0x08
	.zero		1


	//   ....[5]....
        /*0e74*/ 	.word	0x000003a0
        /*0e78*/ 	.word	0x000000ff
        /*0e7c*/ 	.word	0x00030848
        /*0e80*/ 	.short	0x0100
        /*0e82*/ 	.byte	0x08
	.zero		1


	//   ....[6]....
        /*0e84*/ 	.word	0x000004d0
        /*0e88*/ 	.word	0x000000ff
        /*0e8c*/ 	.word	0x00030850
        /*0e90*/ 	.short	0x0100
        /*0e92*/ 	.byte	0x08
	.zero		1


	//   ....[7]....
        /*0e94*/ 	.word	0x000004e0
        /*0e98*/ 	.word	0x000000ff
        /*0e9c*/ 	.word	0x00030860
        /*0ea0*/ 	.short	0x0100
        /*0ea2*/ 	.byte	0x08
	.zero		1


	//   ....[8]....
        /*0ea4*/ 	.word	0x000004f0
        /*0ea8*/ 	.word	0x000000ff
        /*0eac*/ 	.word	0x00030858
        /*0eb0*/ 	.short	0x0100
        /*0eb2*/ 	.byte	0x08
	.zero		1


	//   ....[9]....
        /*0eb4*/ 	.word	0x00000500
        /*0eb8*/ 	.word	0x000000ff
        /*0ebc*/ 	.word	0x00030868
        /*0ec0*/ 	.short	0x0100
        /*0ec2*/ 	.byte	0x08
	.zero		1


	//   ....[10]....
        /*0ec4*/ 	.word	0x000005f0
        /*0ec8*/ 	.word	0x000000ff
        /*0ecc*/ 	.word	0x00030870
        /*0ed0*/ 	.short	0x0100
        /*0ed2*/ 	.byte	0x06
	.zero		1


	//   ....[11]....
        /*0ed4*/ 	.word	0x00000600
        /*0ed8*/ 	.word	0x000000ff
        /*0edc*/ 	.word	0x00030880
        /*0ee0*/ 	.short	0x0100
        /*0ee2*/ 	.byte	0x06
	.zero		1


	//   ....[12]....
        /*0ee4*/ 	.word	0x00000610
        /*0ee8*/ 	.word	0x000000ff
        /*0eec*/ 	.word	0x00030878
        /*0ef0*/ 	.short	0x0100
        /*0ef2*/ 	.byte	0x06
	.zero		1


	//   ....[13]....
        /*0ef4*/ 	.word	0x00000620
        /*0ef8*/ 	.word	0x000000ff
        /*0efc*/ 	.word	0x00030888
        /*0f00*/ 	.short	0x0100
        /*0f02*/ 	.byte	0x06
	.zero		1


	//   ....[14]....
        /*0f04*/ 	.word	0x00000750
        /*0f08*/ 	.word	0x000000ff
        /*0f0c*/ 	.word	0x00030890
        /*0f10*/ 	.short	0x0100
        /*0f12*/ 	.byte	0x08
	.zero		1


	//   ....[15]....
        /*0f14*/ 	.word	0x00000760
        /*0f18*/ 	.word	0x000000ff
        /*0f1c*/ 	.word	0x000308a0
        /*0f20*/ 	.short	0x0100
        /*0f22*/ 	.byte	0x08
	.zero		1


	//   ....[16]....
        /*0f24*/ 	.word	0x00000770
        /*0f28*/ 	.word	0x000000ff
        /*0f2c*/ 	.word	0x00030898
        /*0f30*/ 	.short	0x0100
        /*0f32*/ 	.byte	0x08
	.zero		1


	//   ....[17]....
        /*0f34*/ 	.word	0x00000780
        /*0f38*/ 	.word	0x000000ff
        /*0f3c*/ 	.word	0x000308a8
        /*0f40*/ 	.short	0x0100
        /*0f42*/ 	.byte	0x08
	.zero		1


	//   ....[18]....
        /*0f44*/ 	.word	0x000008b0
        /*0f48*/ 	.word	0x000000ff
        /*0f4c*/ 	.word	0x000308b0
        /*0f50*/ 	.short	0x0100
        /*0f52*/ 	.byte	0x08
	.zero		1


	//   ....[19]....
        /*0f54*/ 	.word	0x000008c0
        /*0f58*/ 	.word	0x000000ff
        /*0f5c*/ 	.word	0x000308c0
        /*0f60*/ 	.short	0x0100
        /*0f62*/ 	.byte	0x08
	.zero		1


	//   ....[20]....
        /*0f64*/ 	.word	0x000008d0
        /*0f68*/ 	.word	0x000000ff
        /*0f6c*/ 	.word	0x000308b8
        /*0f70*/ 	.short	0x0100
        /*0f72*/ 	.byte	0x08
	.zero		1


	//   ....[21]....
        /*0f74*/ 	.word	0x000008e0
        /*0f78*/ 	.word	0x000000ff
        /*0f7c*/ 	.word	0x000308c8
        /*0f80*/ 	.short	0x0100
        /*0f82*/ 	.byte	0x08
	.zero		1


	//   ....[22]....
        /*0f84*/ 	.word	0x00003880
        /*0f88*/ 	.word	0x00000058
        /*0f8c*/ 	.word	0x00030890
        /*0f90*/ 	.short	0x010a
        /*0f92*/ 	.byte	0x3f
	.zero		1


	//   ....[23]....
        /*0f94*/ 	.word	0x00007050
        /*0f98*/ 	.word	0x00000058
        /*0f9c*/ 	.word	0x00030890
        /*0fa0*/ 	.short	0x010a
        /*0fa2*/ 	.byte	0x3f
	.zero		1


	//   ....[24]....
        /*0fa4*/ 	.word	0x0000a100
        /*0fa8*/ 	.word	0x00000058
        /*0fac*/ 	.word	0x00030890
        /*0fb0*/ 	.short	0x010a
        /*0fb2*/ 	.byte	0x3f
	.zero		1


	//   ....[25]....
        /*0fb4*/ 	.word	0x0000a8c0
        /*0fb8*/ 	.word	0x0000000b
        /*0fbc*/ 	.word	0x00000000
        /*0fc0*/ 	.short	0x0101
        /*0fc2*/ 	.byte	0x3f
	.zero		1


	//   ....[26]....
        /*0fc4*/ 	.word	0x0000a900
        /*0fc8*/ 	.word	0x00000058
        /*0fcc*/ 	.word	0x000308b0
        /*0fd0*/ 	.short	0x010a
        /*0fd2*/ 	.byte	0x3f
	.zero		1


	//   ....[27]....
        /*0fd4*/ 	.word	0x0000b010
        /*0fd8*/ 	.word	0x00000058
        /*0fdc*/ 	.word	0x00000000
        /*0fe0*/ 	.short	0x0101
        /*0fe2*/ 	.byte	0x3f
	.zero		1


	//   ....[28]....
        /*0fe4*/ 	.word	0x0000b760
        /*0fe8*/ 	.word	0x00000002
        /*0fec*/ 	.word	0x00030800
        /*0ff0*/ 	.short	0x010a
        /*0ff2*/ 	.byte	0x3f
	.zero		1


	//   ....[29]....
        /*0ff4*/ 	.word	0x0000b7b0
        /*0ff8*/ 	.word	0x00000002
        /*0ffc*/ 	.word	0x00030800
        /*1000*/ 	.short	0x010a
        /*1002*/ 	.byte	0x3f
	.zero		1


	//   ....[30]....
        /*1004*/ 	.word	0x0000cd50
        /*1008*/ 	.word	0x00000002
        /*100c*/ 	.word	0x00030800
        /*1010*/ 	.short	0x010a
        /*1012*/ 	.byte	0x3f
	.zero		1


	//   ....[31]....
        /*1014*/ 	.word	0x00010360
        /*1018*/ 	.word	0x00000002
        /*101c*/ 	.word	0x00030800
        /*1020*/ 	.short	0x010a
        /*1022*/ 	.byte	0x3f
	.zero		1


	//   ....[32]....
        /*1024*/ 	.word	0x00012e10
        /*1028*/ 	.word	0x00000005
        /*102c*/ 	.word	0x00030830
        /*1030*/ 	.short	0x010a
        /*1032*/ 	.byte	0x3f
	.zero		1


	//   ....[33]....
        /*1034*/ 	.word	0x00012e50
        /*1038*/ 	.word	0x00000005
        /*103c*/ 	.word	0x00030830
        /*1040*/ 	.short	0x010a
        /*1042*/ 	.byte	0x3f
	.zero		1


	//   ....[34]....
        /*1044*/ 	.word	0x00014ba0
        /*1048*/ 	.word	0x00000022
        /*104c*/ 	.word	0x00000000
        /*1050*/ 	.short	0x0101
        /*1052*/ 	.byte	0x3f
	.zero		1


	//   ....[35]....
        /*1054*/ 	.word	0x00015830
        /*1058*/ 	.word	0x0000000d
        /*105c*/ 	.word	0x00030830
        /*1060*/ 	.short	0x010a
        /*1062*/ 	.byte	0x3f
	.zero		1


	//   ....[36]....
        /*1064*/ 	.word	0x000158b0
        /*1068*/ 	.word	0x0000000d
        /*106c*/ 	.word	0x00030830
        /*1070*/ 	.short	0x010a
        /*1072*/ 	.byte	0x3f
	.zero		1


	//   ....[37]....
        /*1074*/ 	.word	0x00016740
        /*1078*/ 	.word	0x0000000f
        /*107c*/ 	.word	0x00030850
        /*1080*/ 	.short	0x010a
        /*1082*/ 	.byte	0x3f
	.zero		1


	//   ....[38]....
        /*1084*/ 	.word	0x00016790
        /*1088*/ 	.word	0x0000000f
        /*108c*/ 	.word	0x00030850
        /*1090*/ 	.short	0x010a
        /*1092*/ 	.byte	0x3f
	.zero		1


	//   ....[39]....
        /*1094*/ 	.word	0x00016d50
        /*1098*/ 	.word	0x0000000d
        /*109c*/ 	.word	0x00000000
        /*10a0*/ 	.short	0x0101
        /*10a2*/ 	.byte	0x3f
	.zero		1


	//   ....[40]....
        /*10a4*/ 	.word	0x000185f0
        /*10a8*/ 	.word	0x0000000f
        /*10ac*/ 	.word	0x00000000
        /*10b0*/ 	.short	0x0101
        /*10b2*/ 	.byte	0x3f
	.zero		1


	//   ....[41]....
        /*10b4*/ 	.word	0x000188b0
        /*10b8*/ 	.word	0x00000000
        /*10bc*/ 	.word	0x00030830
        /*10c0*/ 	.short	0x010a
        /*10c2*/ 	.byte	0x3f
	.zero		1


	//   ....[42]....
        /*10c4*/ 	.word	0x00018930
        /*10c8*/ 	.word	0x00000000
        /*10cc*/ 	.word	0x00030830
        /*10d0*/ 	.short	0x010a
        /*10d2*/ 	.byte	0x3f
	.zero		1


	//   ....[43]....
        /*10d4*/ 	.word	0x000197a0
        /*10d8*/ 	.word	0x0000000f
        /*10dc*/ 	.word	0x00030850
        /*10e0*/ 	.short	0x010a
        /*10e2*/ 	.byte	0x3f
	.zero		1


	//   ....[44]....
        /*10e4*/ 	.word	0x000197f0
        /*10e8*/ 	.word	0x0000000f
        /*10ec*/ 	.word	0x00030850
        /*10f0*/ 	.short	0x010a
        /*10f2*/ 	.byte	0x3f
	.zero		1


	//   ....[45]....
        /*10f4*/ 	.word	0x0001a6a0
        /*10f8*/ 	.word	0x0000007e
        /*10fc*/ 	.word	0x00000000
        /*1100*/ 	.short	0x0101
        /*1102*/ 	.byte	0x3f
	.zero		1


	//   ....[46]....
        /*1104*/ 	.word	0x0001af30
        /*1108*/ 	.word	0x0000000f
        /*110c*/ 	.word	0x00000000
        /*1110*/ 	.short	0x0101
        /*1112*/ 	.byte	0x3f
	.zero		1


	//   ....[47]....
        /*1114*/ 	.word	0x0001b710
        /*1118*/ 	.word	0x0000000a
        /*111c*/ 	.word	0x00030850
        /*1120*/ 	.short	0x010a
        /*1122*/ 	.byte	0x3f
	.zero		1


	//   ....[48]....
        /*1124*/ 	.word	0x0001b7b0
        /*1128*/ 	.word	0x0000000a
        /*112c*/ 	.word	0x00030850
        /*1130*/ 	.short	0x010a
        /*1132*/ 	.byte	0x3f
	.zero		1


	//   ....[49]....
        /*1134*/ 	.word	0x0001bcc0
        /*1138*/ 	.word	0x0000000a
        /*113c*/ 	.word	0x00000000
        /*1140*/ 	.short	0x0101
        /*1142*/ 	.byte	0x3f
	.zero		1


	//   ....[50]....
        /*1144*/ 	.word	0x0001d940
        /*1148*/ 	.word	0x00000000
        /*114c*/ 	.word	0x00000000
        /*1150*/ 	.short	0x0101
        /*1152*/ 	.byte	0x3f
	.zero		1


	//   ....[51]....
        /*1154*/ 	.word	0x00020070
        /*1158*/ 	.word	0x00000016
        /*115c*/ 	.word	0x00030820
        /*1160*/ 	.short	0x010a
        /*1162*/ 	.byte	0x3f
	.zero		1


	//   ....[52]....
        /*1164*/ 	.word	0x00020100
        /*1168*/ 	.word	0x0000000b
        /*116c*/ 	.word	0x000308a0
        /*1170*/ 	.short	0x010a
        /*1172*/ 	.byte	0x3f
	.zero		1


	//   ....[53]....
        /*1174*/ 	.word	0x00020550
        /*1178*/ 	.word	0x0000000b
        /*117c*/ 	.word	0x000308c0
        /*1180*/ 	.short	0x010a
        /*1182*/ 	.byte	0x3f
	.zero		1


	//   ....[54]....
        /*1184*/ 	.word	0x00020a60
        /*1188*/ 	.word	0x0000000a
        /*118c*/ 	.word	0x000308a0
        /*1190*/ 	.short	0x010a
        /*1192*/ 	.byte	0x3f
	.zero		1


	//   ....[55]....
        /*1194*/ 	.word	0x00020ea0
        /*1198*/ 	.word	0x0000000a
        /*119c*/ 	.word	0x000308c0
        /*11a0*/ 	.short	0x010a
        /*11a2*/ 	.byte	0x3f
	.zero		1


	//   ....[56]....
        /*11a4*/ 	.word	0x00021e90
        /*11a8*/ 	.word	0x00000007
        /*11ac*/ 	.word	0x00030840
        /*11b0*/ 	.short	0x010a
        /*11b2*/ 	.byte	0x3f
	.zero		1


	//   ....[57]....
        /*11b4*/ 	.word	0x00022550
        /*11b8*/ 	.word	0x00000007
        /*11bc*/ 	.word	0x00030830
        /*11c0*/ 	.short	0x0107
        /*11c2*/ 	.byte	0x3f
	.zero		1


	//   ....[58]....
        /*11c4*/ 	.word	0x00022620
        /*11c8*/ 	.word	0x00000007
        /*11cc*/ 	.word	0x00030830
        /*11d0*/ 	.short	0x0101
        /*11d2*/ 	.byte	0x3f
	.zero		1


	//   ....[59]....
        /*11d4*/ 	.word	0x000231a0
        /*11d8*/ 	.word	0x00000016
        /*11dc*/ 	.word	0x00030800
        /*11e0*/ 	.short	0x0107
        /*11e2*/ 	.byte	0x3f
	.zero		1


	//   ....[60]....
        /*11e4*/ 	.word	0x000232a0
        /*11e8*/ 	.word	0x00000016
        /*11ec*/ 	.word	0x00030800
        /*11f0*/ 	.short	0x0101
        /*11f2*/ 	.byte	0x3f
	.zero		1


	//   ....[61]....
        /*11f4*/ 	.word	0x000232c0
        /*11f8*/ 	.word	0x00000016
        /*11fc*/ 	.word	0x00030820
        /*1200*/ 	.short	0x010a
        /*1202*/ 	.byte	0x3f
	.zero		1


	//   ....[62]....
        /*1204*/ 	.word	0x00023690
        /*1208*/ 	.word	0x00000007
        /*120c*/ 	.word	0x00030840
        /*1210*/ 	.short	0x010a
        /*1212*/ 	.byte	0x3f
	.zero		1


	//   ....[63]....
        /*1214*/ 	.word	0x00023ba0
        /*1218*/ 	.word	0x00000007
        /*121c*/ 	.word	0x00030830
        /*1220*/ 	.short	0x0107
        /*1222*/ 	.byte	0x3f
	.zero		1


	//   ....[64]....
        /*1224*/ 	.word	0x00023c60
        /*1228*/ 	.word	0x00000007
        /*122c*/ 	.word	0x00030830
        /*1230*/ 	.short	0x0101
        /*1232*/ 	.byte	0x3f
	.zero		1


	//   ....[65]....
        /*1234*/ 	.word	0x00023cc0
        /*1238*/ 	.word	0x00000006
        /*123c*/ 	.word	0x00030860
        /*1240*/ 	.short	0x010a
        /*1242*/ 	.byte	0x3f
	.zero		1


	//   ....[66]....
        /*1244*/ 	.word	0x00024220
        /*1248*/ 	.word	0x00000006
        /*124c*/ 	.word	0x00030850
        /*1250*/ 	.short	0x0107
        /*1252*/ 	.byte	0x3f
	.zero		1


	//   ....[67]....
        /*1254*/ 	.word	0x00024380
        /*1258*/ 	.word	0x00000006
        /*125c*/ 	.word	0x00030850
        /*1260*/ 	.short	0x0101
        /*1262*/ 	.byte	0x3f
	.zero		1


	//   ....[68]....
        /*1264*/ 	.word	0x00024590
        /*1268*/ 	.word	0x00000000
        /*126c*/ 	.word	0x00030860
        /*1270*/ 	.short	0x010a
        /*1272*/ 	.byte	0x3f
	.zero		1


	//   ....[69]....
        /*1274*/ 	.word	0x00024aa0
        /*1278*/ 	.word	0x00000000
        /*127c*/ 	.word	0x00030850
        /*1280*/ 	.short	0x0107
        /*1282*/ 	.byte	0x3f
	.zero		1


	//   ....[70]....
        /*1284*/ 	.word	0x00024b60
        /*1288*/ 	.word	0x00000000
        /*128c*/ 	.word	0x00030850
        /*1290*/ 	.short	0x0101
        /*1292*/ 	.byte	0x3f
	.zero		1


	//   ....[71]....
        /*1294*/ 	.word	0x000258a0
        /*1298*/ 	.word	0x00000007
        /*129c*/ 	.word	0x00030820
        /*12a0*/ 	.short	0x010a
        /*12a2*/ 	.byte	0x3f
	.zero		1


	//   ....[72]....
        /*12a4*/ 	.word	0x00025a30
        /*12a8*/ 	.word	0x00000005
        /*12ac*/ 	.word	0x00030840
        /*12b0*/ 	.short	0x010a
        /*12b2*/ 	.byte	0x3f
	.zero		1


	//   ....[73]....
        /*12b4*/ 	.word	0x00025ad0
        /*12b8*/ 	.word	0x00000003
        /*12bc*/ 	.word	0x00030840
        /*12c0*/ 	.short	0x010a
        /*12c2*/ 	.byte	0x3f
	.zero		1


	//   ....[74]....
        /*12c4*/ 	.word	0x00025b10
        /*12c8*/ 	.word	0x00000005
        /*12cc*/ 	.word	0x00030860
        /*12d0*/ 	.short	0x010a
        /*12d2*/ 	.byte	0x3f
	.zero		1


	//   ....[75]....
        /*12d4*/ 	.word	0x00025b50
        /*12d8*/ 	.word	0x00000003
        /*12dc*/ 	.word	0x00030860
        /*12e0*/ 	.short	0x010a
        /*12e2*/ 	.byte	0x3f
	.zero		1


	//   ....[76]....
        /*12e4*/ 	.word	0x00025bb0
        /*12e8*/ 	.word	0x00000058
        /*12ec*/ 	.word	0x00030890
        /*12f0*/ 	.short	0x010a
        /*12f2*/ 	.byte	0x3f
	.zero		1


	//   ....[77]....
        /*12f4*/ 	.word	0x00025e60
        /*12f8*/ 	.word	0x00000058
        /*12fc*/ 	.word	0x00030890
        /*1300*/ 	.short	0x010a
        /*1302*/ 	.byte	0x3f
	.zero		1


	//   ....[78]....
        /*1304*/ 	.word	0x00026110
        /*1308*/ 	.word	0x00000058
        /*130c*/ 	.word	0x00030890
        /*1310*/ 	.short	0x010a
        /*1312*/ 	.byte	0x3f
	.zero		1


	//   ....[79]....
        /*1314*/ 	.word	0x000263c0
        /*1318*/ 	.word	0x00000058
        /*131c*/ 	.word	0x000308b0
        /*1320*/ 	.short	0x010a
        /*1322*/ 	.byte	0x3f
	.zero		1


	//   ....[80]....
        /*1324*/ 	.word	0x000267a0
        /*1328*/ 	.word	0x00000002
        /*132c*/ 	.word	0x00030800
        /*1330*/ 	.short	0x010a
        /*1332*/ 	.byte	0x3f
	.zero		1


	//   ....[81]....
        /*1334*/ 	.word	0x00026b80
        /*1338*/ 	.word	0x00000002
        /*133c*/ 	.word	0x00030800
        /*1340*/ 	.short	0x010a
        /*1342*/ 	.byte	0x3f
	.zero		1


	//   ....[82]....
        /*1344*/ 	.word	0x00026bd0
        /*1348*/ 	.word	0x00000005
        /*134c*/ 	.word	0x00030830
        /*1350*/ 	.short	0x010a
        /*1352*/ 	.byte	0x3f
	.zero		1


	//   ....[83]....
        /*1354*/ 	.word	0x00026c20
        /*1358*/ 	.word	0x0000000d
        /*135c*/ 	.word	0x00030830
        /*1360*/ 	.short	0x010a
        /*1362*/ 	.byte	0x3f
	.zero		1


	//   ....[84]....
        /*1364*/ 	.word	0x00026c70
        /*1368*/ 	.word	0x0000000f
        /*136c*/ 	.word	0x00030850
        /*1370*/ 	.short	0x010a
        /*1372*/ 	.byte	0x3f
	.zero		1


	//   ....[85]....
        /*1374*/ 	.word	0x00026cc0
        /*1378*/ 	.word	0x00000000
        /*137c*/ 	.word	0x00030830
        /*1380*/ 	.short	0x010a
        /*1382*/ 	.byte	0x3f
	.zero		1


	//   ....[86]....
        /*1384*/ 	.word	0x00026d10
        /*1388*/ 	.word	0x0000000f
        /*138c*/ 	.word	0x00030850
        /*1390*/ 	.short	0x010a
        /*1392*/ 	.byte	0x3f
	.zero		1


	//   ....[87]....
        /*1394*/ 	.word	0x00026d60
        /*1398*/ 	.word	0x0000000a
        /*139c*/ 	.word	0x00030850
        /*13a0*/ 	.short	0x010a
        /*13a2*/ 	.byte	0x3f
	.zero		1


	//   ....[88]....
        /*13a4*/ 	.word	0x00026f00
        /*13a8*/ 	.word	0x00000016
        /*13ac*/ 	.word	0x00030820
        /*13b0*/ 	.short	0x010a
        /*13b2*/ 	.byte	0x3f
	.zero		1


	//   ....[89]....
        /*13b4*/ 	.word	0x00026f50
        /*13b8*/ 	.word	0x0000000b
        /*13bc*/ 	.word	0x000308a0
        /*13c0*/ 	.short	0x010a
        /*13c2*/ 	.byte	0x3f
	.zero		1


	//   ....[90]....
        /*13c4*/ 	.word	0x00026fa0
        /*13c8*/ 	.word	0x0000000b
        /*13cc*/ 	.word	0x000308c0
        /*13d0*/ 	.short	0x010a
        /*13d2*/ 	.byte	0x3f
	.zero		1


	//   ....[91]....
        /*13d4*/ 	.word	0x00026ff0
        /*13d8*/ 	.word	0x0000000a
        /*13dc*/ 	.word	0x000308a0
        /*13e0*/ 	.short	0x010a
        /*13e2*/ 	.byte	0x3f
	.zero		1


	//   ....[92]....
        /*13e4*/ 	.word	0x00027040
        /*13e8*/ 	.word	0x0000000a
        /*13ec*/ 	.word	0x000308c0
        /*13f0*/ 	.short	0x010a
        /*13f2*/ 	.byte	0x3f
	.zero		1


	//   ....[93]....
        /*13f4*/ 	.word	0x00027160
        /*13f8*/ 	.word	0x00000007
        /*13fc*/ 	.word	0x00030840
        /*1400*/ 	.short	0x010a
        /*1402*/ 	.byte	0x3f
	.zero		1


	//   ....[94]....
        /*1404*/ 	.word	0x000284c0
        /*1408*/ 	.word	0x00000016
        /*140c*/ 	.word	0x00030820
        /*1410*/ 	.short	0x010a
        /*1412*/ 	.byte	0x3f
	.zero		1


	//   ....[95]....
        /*1414*/ 	.word	0x00028510
        /*1418*/ 	.word	0x00000007
        /*141c*/ 	.word	0x00030840
        /*1420*/ 	.short	0x010a
        /*1422*/ 	.byte	0x3f
	.zero		1


	//   ....[96]....
        /*1424*/ 	.word	0x00028d50
        /*1428*/ 	.word	0x00000006
        /*142c*/ 	.word	0x00030860
        /*1430*/ 	.short	0x010a
        /*1432*/ 	.byte	0x3f
	.zero		1


	//   ....[97]....
        /*1434*/ 	.word	0x000295e0
        /*1438*/ 	.word	0x00000000
        /*143c*/ 	.word	0x00030860
        /*1440*/ 	.short	0x010a
        /*1442*/ 	.byte	0x3f
	.zero		1


	//   ....[98]....
        /*1444*/ 	.word	0x0002a770
        /*1448*/ 	.word	0x00000007
        /*144c*/ 	.word	0x00030820
        /*1450*/ 	.short	0x010a
        /*1452*/ 	.byte	0x3f
	.zero		1


	//   ....[99]....
        /*1454*/ 	.word	0x0002a910
        /*1458*/ 	.word	0x00000005
        /*145c*/ 	.word	0x00030840
        /*1460*/ 	.short	0x010a
        /*1462*/ 	.byte	0x3f
	.zero		1


	//   ....[100]....
        /*1464*/ 	.word	0x0002a960
        /*1468*/ 	.word	0x00000003
        /*146c*/ 	.word	0x00030840
        /*1470*/ 	.short	0x010a
        /*1472*/ 	.byte	0x3f
	.zero		1


	//   ....[101]....
        /*1474*/ 	.word	0x0002a9b0
        /*1478*/ 	.word	0x00000005
        /*147c*/ 	.word	0x00030860
        /*1480*/ 	.short	0x010a
        /*1482*/ 	.byte	0x3f
	.zero		1


	//----- nvinfo : EIATTR_NUM_MBARRIERS
	.align		4
.L_829:
        /*1484*/ 	.byte	0x03, 0x38
        /*1486*/ 	.short	0x0016


	//----- nvinfo : EIATTR_EXIT_INSTR_OFFSETS
	.align		4
        /*1488*/ 	.byte	0x04, 0x1c
        /*148a*/ 	.short	(.L_831 - .L_830)


	//   ....[0]....
.L_830:
        /*148c*/ 	.word	0x00025ba0


	//----- nvinfo : EIATTR_MAX_THREADS
	.align		4
.L_831:
        /*1490*/ 	.byte	0x04, 0x05
        /*1492*/ 	.short	(.L_833 - .L_832)
.L_832:
        /*1494*/ 	.word	0x00000180
        /*1498*/ 	.word	0x00000001
        /*149c*/ 	.word	0x00000001


	//----- nvinfo : EIATTR_CRS_STACK_SIZE
	.align		4
.L_833:
        /*14a0*/ 	.byte	0x04, 0x1e
        /*14a2*/ 	.short	(.L_835 - .L_834)
.L_834:
        /*14a4*/ 	.word	0x00000000


	//----- nvinfo : EIATTR_CBANK_PARAM_SIZE
	.align		4
.L_835:
        /*14a8*/ 	.byte	0x03, 0x19
        /*14aa*/ 	.short	0x0af0


	//----- nvinfo : EIATTR_PARAM_CBANK
	.align		4
        /*14ac*/ 	.byte	0x04, 0x0a
        /*14ae*/ 	.short	(.L_837 - .L_836)
	.align		4
.L_836:
        /*14b0*/ 	.word	index@(.nv.constant0._ZN7cutlass13device_kernelIN5flash11enable_sm90INS1_16FlashAttnFwdSm90INS1_25CollectiveMainloopFwdSm90ILi2EN4cute5tupleIJNS5_1CILi1EEES8_S8_EEENS6_IJNS7_ILi128EEENS7_ILi96EEENS7_ILi192EEEEEELi192ENS_10bfloat16_tEfNS_4arch4Sm90ELb1ELb0ELb1ELb1ELb1ELb1ELb0ELb1ELb1ELb1ELb0ELb0EEENS1_21CollectiveEpilogueFwdINS6_IJSA_SC_SB_EEES9_SE_SG_Li256ELb1ELb1ELb0ELb0EEENS1_36VarlenDynamicPersistentTileSchedulerILi128ELi96ELi256ELi128ELb0ELb1ELb1ELb1ELb1ELb1EEEEEEEEEvNT_6ParamsE)
        /*14b4*/ 	.short	0x0210
        /*14b6*/ 	.short	0x0af0


	//----- nvinfo : EIATTR_SW_WAR
	.align		4
.L_837:
        /*14b8*/ 	.byte	0x04, 0x36
        /*14ba*/ 	.short	(.L_839 - .L_838)
.L_838:
        /*14bc*/ 	.word	0x00000008
.L_839:


//--------------------- .nv.info._ZN7cutlass13device_kernelIN5flash11enable_sm90INS1_16FlashAttnFwdSm90INS1_25CollectiveMainloopFwdSm90ILi2EN4cute5tupleIJNS5_1CILi1EEES8_S8_EEENS6_IJNS7_ILi128EEESA_SA_EEELi128ENS_10bfloat16_tEfNS_4arch4Sm90ELb0ELb0ELb1ELb0ELb1ELb0ELb0ELb1ELb1ELb1ELb0ELb0EEENS1_21CollectiveEpilogueFwdISB_S9_SC_SE_Li256ELb0ELb1ELb0ELb0EEENS1_29StaticPersistentTileSchedulerILb0EEEEEEEEEvNT_6ParamsE --------------------------
	.section	.nv.info._ZN7cutlass13device_kernelIN5flash11enable_sm90INS1_16FlashAttnFwdSm90INS1_25CollectiveMainloopFwdSm90ILi2EN4cute5tupleIJNS5_1CILi1EEES8_S8_EEENS6_IJNS7_ILi128EEESA_SA_EEELi128ENS_10bfloat16_tEfNS_4arch4Sm90ELb0ELb0ELb1ELb0ELb1ELb0ELb0ELb1ELb1ELb1ELb0ELb0EEENS1_21CollectiveEpilogueFwdISB_S9_SC_SE_Li256ELb0ELb1ELb0ELb0EEENS1_29StaticPersistentTileSchedulerILb0EEEEEEEEEvNT_6ParamsE,"",@"SHT_CUDA_INFO"
	.sectionflags	@""
	.align	4


	//----- nvinfo : EIATTR_CUDA_API_VERSION
	.align		4
        /*0000*/ 	.byte	0x04, 0x37
        /*0002*/ 	.short	(.L_841 - .L_840)
.L_840:
        /*0004*/ 	.word	0x00000082


	//----- nvinfo : EIATTR_KPARAM_INFO
	.align		4
.L_841:
        /*0008*/ 	.byte	0x04, 0x17
        /*000a*/ 	.short	(.L_843 - .L_842)
.L_842:
        /*000c*/ 	.word	0x00000000
        /*0010*/ 	.short	0x0000
        /*0012*/ 	.short	0x0070
        /*0014*/ 	.byte	0x00, 0xf0, 0x01, 0x28


	//----- nvinfo : EIATTR_SPARSE_MMA_MASK
	.align		4
.L_843:
        /*0018*/ 	.byte	0x03, 0x50
        /*001a*/ 	.short	0x0000


	//----- nvinfo : EIATTR_MAXREG_COUNT
	.align		4
        /*001c*/ 	.byte	0x03, 0x1b
        /*001e*/ 	.short	0x00a8


	//----- nvinfo : EIATTR_NUM_BARRIERS
	.align		4
        /*0020*/ 	.byte	0x02, 0x4c
        /*0022*/ 	.byte	0x10
	.zero		1


	//----- nvinfo : EIATTR_EXTERNS
	.align		4
        /*0024*/ 	.byte	0x04, 0x0f
        /*0026*/ 	.short	(.L_845 - .L_844)


	//   ....[0]....
	.align		4
.L_844:
        /*0028*/ 	.word	index@(__assertfail)


	//----- nvinfo : EIATTR_MERCURY_ISA_VERSION
	.align		4
.L_845:
        /*002c*/ 	.byte	0x03, 0x5f
        /*002e*/ 	.short	0x0101


	//----- nvinfo : EIATTR_INT_WARP_WIDE_INSTR_OFFSETS
	.align		4
        /*0030*/ 	.byte	0x04, 0x31
        /*0032*/ 	.short	(.L_847 - .L_846)


	//   ....[0]....
.L_846:
        /*0034*/ 	.word	0x000000b0


	//   ....[1]....
        /*0038*/ 	.word	0x000000c0


	//   ....[2]....
        /*003c*/ 	.word	0x00000160


	//----- nvinfo : EIATTR_COOP_GROUP_MASK_REGIDS
	.align		4
.L_847:
        /*0040*/ 	.byte	0x04, 0x29
        /*0042*/ 	.short	(.L_849 - .L_848)


	//   ....[0]....
.L_848:
        /*0044*/ 	.word	0xffffffff


	//   ....[1]....
        /*0048*/ 	.word	0xffffffff


	//   ....[2]....
        /*004c*/ 	.word	0xffffffff


	//   ....[3]....
        /*0050*/ 	.word	0xffffffff


	//   ....[4]....
        /*0054*/ 	.word	0xffffffff


	//   ....[5]....
        /*0058*/ 	.word	0xffffffff


	//   ....[6]....
        /*005c*/ 	.word	0xffffffff


	//   ....[7]....
        /*0060*/ 	.word	0xffffffff


	//   ....[8]....
        /*0064*/ 	.word	0xffffffff


	//   ....[9]....
        /*0068*/ 	.word	0xffffffff


	//   ....[10]....
        /*006c*/ 	.word	0xffffffff


	//   ....[11]....
        /*0070*/ 	.word	0xffffffff


	//   ....[12]....
        /*0074*/ 	.word	0xffffffff


	//   ....[13]....
        /*0078*/ 	.word	0xffffffff


	//   ....[14]....
        /*007c*/ 	.word	0xffffffff


	//   ....[15]....
        /*0080*/ 	.word	0xffffffff


	//   ....[16]....
        /*0084*/ 	.word	0xffffffff


	//   ....[17]....
        /*0088*/ 	.word	0xffffffff


	//   ....[18]....
        /*008c*/ 	.word	0xffffffff


	//   ....[19]....
        /*0090*/ 	.word	0xffffffff


	//   ....[20]....
        /*0094*/ 	.word	0xffffffff


	//   ....[21]....
        /*0098*/ 	.word	0xffffffff


	//   ....[22]....
        /*009c*/ 	.word	0xffffffff


	//   ....[23]....
        /*00a0*/ 	.word	0xffffffff


	//   ....[24]....
        /*00a4*/ 	.word	0xffffffff


	//   ....[25]....
        /*00a8*/ 	.word	0xffffffff


	//   ....[26]....
        /*00ac*/ 	.word	0xffffffff


	//   ....[27]....
        /*00b0*/ 	.word	0xffffffff


	//   ....[28]....
        /*00b4*/ 	.word	0xffffffff


	//   ....[29]....
        /*00b8*/ 	.word	0xffffffff


	//   ....[30]....
        /*00bc*/ 	.word	0xffffffff


	//   ....[31]....
        /*00c0*/ 	.word	0xffffffff


	//   ....[32]....
        /*00c4*/ 	.word	0xffffffff


	//   ....[33]....
        /*00c8*/ 	.word	0xffffffff


	//   ....[34]....
        /*00cc*/ 	.word	0xffffffff


	//   ....[35]....
        /*00d0*/ 	.word	0xffffffff


	//   ....[36]....
        /*00d4*/ 	.word	0xffffffff


	//   ....[37]....
        /*00d8*/ 	.word	0xffffffff


	//   ....[38]....
        /*00dc*/ 	.word	0xffffffff


	//   ....[39]....
        /*00e0*/ 	.word	0xffffffff


	//   ....[40]....
        /*00e4*/ 	.word	0xffffffff


	//   ....[41]....
        /*00e8*/ 	.word	0xffffffff


	//   ....[42]....
        /*00ec*/ 	.word	0xffffffff


	//   ....[43]....
        /*00f0*/ 	.word	0xffffffff


	//   ....[44]....
        /*00f4*/ 	.word	0xffffffff


	//   ....[45]....
        /*00f8*/ 	.word	0xffffffff


	//   ....[46]....
        /*00fc*/ 	.word	0xffffffff


	//   ....[47]....
        /*0100*/ 	.word	0xffffffff


	//   ....[48]....
        /*0104*/ 	.word	0xffffffff


	//   ....[49]....
        /*0108*/ 	.word	0xffffffff


	//   ....[50]....
        /*010c*/ 	.word	0xffffffff


	//   ....[51]....
        /*0110*/ 	.word	0xffffffff


	//   ....[52]....
        /*0114*/ 	.word	0xffffffff


	//   ....[53]....
        /*0118*/ 	.word	0xffffffff


	//   ....[54]....
        /*011c*/ 	.word	0xffffffff


	//   ....[55]....
        /*0120*/ 	.word	0xffffffff


	//   ....[56]....
        /*0124*/ 	.word	0xffffffff


	//   ....[57]....
        /*0128*/ 	.word	0xffffffff


	//   ....[58]....
        /*012c*/ 	.word	0xffffffff


	//   ....[59]....
        /*0130*/ 	.word	0xffffffff


	//   ....[60]....
        /*0134*/ 	.word	0xffffffff


	//   ....[61]....
        /*0138*/ 	.word	0xffffffff


	//   ....[62]....
        /*013c*/ 	.word	0xffffffff


	//   ....[63]....
        /*0140*/ 	.word	0xffffffff


	//   ....[64]....
        /*0144*/ 	.word	0xffffffff


	//   ....[65]....
        /*0148*/ 	.word	0xffffffff


	//   ....[66]....
        /*014c*/ 	.word	0xffffffff


	//   ....[67]....
        /*0150*/ 	.word	0xffffffff


	//   ....[68]....
        /*0154*/ 	.word	0xffffffff


	//   ....[69]....
        /*0158*/ 	.word	0xffffffff


	//   ....[70]....
        /*015c*/ 	.word	0xffffffff


	//   ....[71]....
        /*0160*/ 	.word	0xffffffff


	//   ....[72]....
        /*0164*/ 	.word	0xffffffff


	//   ....[73]....
        /*0168*/ 	.word	0xffffffff


	//   ....[74]....
        /*016c*/ 	.word	0xffffffff


	//   ....[75]....
        /*0170*/ 	.word	0xffffffff


	//   ....[76]....
        /*0174*/ 	.word	0xffffffff


	//   ....[77]....
        /*0178*/ 	.word	0xffffffff


	//   ....[78]....
        /*017c*/ 	.word	0xffffffff


	//   ....[79]....
        /*0180*/ 	.word	0xffffffff


	//   ....[80]....
        /*0184*/ 	.word	0xffffffff


	//   ....[81]....
        /*0188*/ 	.word	0xffffffff


	//   ....[82]....
        /*018c*/ 	.word	0xffffffff


	//   ....[83]....
        /*0190*/ 	.word	0xffffffff


	//   ....[84]....
        /*0194*/ 	.word	0xffffffff


	//   ....[85]....
        /*0198*/ 	.word	0xffffffff


	//   ....[86]....
        /*019c*/ 	.word	0xffffffff


	//   ....[87]....
        /*01a0*/ 	.word	0xffffffff


	//   ....[88]....
        /*01a4*/ 	.word	0xffffffff


	//   ....[89]....
        /*01a8*/ 	.word	0xffffffff


	//   ....[90]....
        /*01ac*/ 	.word	0xffffffff


	//   ....[91]....
        /*01b0*/ 	.word	0xffffffff


	//   ....[92]....
        /*01b4*/ 	.word	0xffffffff


	//   ....[93]....
        /*01b8*/ 	.word	0xffffffff


	//   ....[94]....
        /*01bc*/ 	.word	0xffffffff


	//   ....[95]....
        /*01c0*/ 	.word	0xffffffff


	//   ....[96]....
        /*01c4*/ 	.word	0xffffffff


	//   ....[97]....
        /*01c8*/ 	.word	0xffffffff


	//   ....[98]....
        /*01cc*/ 	.word	0xffffffff


	//   ....[99]....
        /*01d0*/ 	.word	0xffffffff


	//   ....[100]....
        /*01d4*/ 	.word	0xffffffff


	//   ....[101]....
        /*01d8*/ 	.word	0xffffffff


	//   ....[102]....
        /*01dc*/ 	.word	0xffffffff


	//   ....[103]....
        /*01e0*/ 	.word	0xffffffff


	//   ....[104]....
        /*01e4*/ 	.word	0xffffffff


	//   ....[105]....
        /*01e8*/ 	.word	0xffffffff


	//   ....[106]....
        /*01ec*/ 	.word	0xffffffff


	//   ....[107]....
        /*01f0*/ 	.word	0xffffffff


	//   ....[108]....
        /*01f4*/ 	.word	0xffffffff


	//   ....[109]....
        /*01f8*/ 	.word	0xffffffff


	//   ....[110]....
        /*01fc*/ 	.word	0xffffffff


	//   ....[111]....
        /*0200*/ 	.word	0xffffffff


	//   ....[112]....
        /*0204*/ 	.word	0x0500000f


	//   ....[113]....
        /*0208*/ 	.word	0x0500000f


	//   ....[114]....
        /*020c*/ 	.word	0x0500000f


	//   ....[115]....
        /*0210*/ 	.word	0x0500000f


	//   ....[116]....
        /*0214*/ 	.word	0x0500000f


	//   ....[117]....
        /*0218*/ 	.word	0x0500000f


	//   ....[118]....
        /*021c*/ 	.word	0x0500000f


	//   ....[119]....
        /*0220*/ 	.word	0x0500000f


	//   ....[120]....
        /*0224*/ 	.word	0x0500000f


	//   ....[121]....
        /*0228*/ 	.word	0x0500000f


	//   ....[122]....
        /*022c*/ 	.word	0x0500000f


	//   ....[123]....
        /*0230*/ 	.word	0x0500000f


	//   ....[124]....
        /*0234*/ 	.word	0x0500000f


	//   ....[125]....
        /*0238*/ 	.word	0x0500000f


	//   ....[126]....
        /*023c*/ 	.word	0x0500000f


	//   ....[127]....
        /*0240*/ 	.word	0x0500000f


	//   ....[128]....
        /*0244*/ 	.word	0x0500000f


	//   ....[129]....
        /*0248*/ 	.word	0x0500000f


	//   ....[130]....
        /*024c*/ 	.word	0x0500000f


	//   ....[131]....
        /*0250*/ 	.word	0x0500000f


	//   ....[132]....
        /*0254*/ 	.word	0x0500000f


	//   ....[133]....
        /*0258*/ 	.word	0x0500000f


	//   ....[134]....
        /*025c*/ 	.word	0x0500000f


	//   ....[135]....
        /*0260*/ 	.word	0x0500000f


	//   ....[136]....
        /*0264*/ 	.word	0x0500000f


	//   ....[137]....
        /*0268*/ 	.word	0x0500000f


	//   ....[138]....
        /*026c*/ 	.word	0x0500000f


	//   ....[139]....
        /*0270*/ 	.word	0x0500000f


	//   ....[140]....
        /*0274*/ 	.word	0x0500000f


	//   ....[141]....
        /*0278*/ 	.word	0x0500000f


	//   ....[142]....
        /*027c*/ 	.word	0x0500000f


	//   ....[143]....
        /*0280*/ 	.word	0x0500000f


	//   ....[144]....
        /*0284*/ 	.word	0x0500000f


	//   ....[145]....
        /*0288*/ 	.word	0x0500000f


	//   ....[146]....
        /*028c*/ 	.word	0x0500000f


	//   ....[147]....
        /*0290*/ 	.word	0x0500000f


	//   ....[148]....
        /*0294*/ 	.word	0x0500000f


	//   ....[149]....
        /*0298*/ 	.word	0x0500000f


	//   ....[150]....
        /*029c*/ 	.word	0x0500000f


	//   ....[151]....
        /*02a0*/ 	.word	0x0500000f


	//   ....[152]....
        /*02a4*/ 	.word	0x0500000f


	//   ....[153]....
        /*02a8*/ 	.word	0x0500000f


	//   ....[154]....
        /*02ac*/ 	.word	0x0500000f


	//   ....[155]....
        /*02b0*/ 	.word	0x0500000f


	//   ....[156]....
        /*02b4*/ 	.word	0x0500000f


	//   ....[157]....
        /*02b8*/ 	.word	0x0500000f


	//   ....[158]....
        /*02bc*/ 	.word	0x0500000f


	//   ....[159]....
        /*02c0*/ 	.word	0x0500000f


	//   ....[160]....
        /*02c4*/ 	.word	0x0500000f


	//   ....[161]....
        /*02c8*/ 	.word	0x0500000f


	//   ....[162]....
        /*02cc*/ 	.word	0x0500000f


	//   ....[163]....
        /*02d0*/ 	.word	0x0500000f


	//   ....[164]....
        /*02d4*/ 	.word	0x0500000f


	//   ....[165]....
        /*02d8*/ 	.word	0x0500000f


	//   ....[166]....
        /*02dc*/ 	.word	0x0500000f


	//   ....[167]....
        /*02e0*/ 	.word	0x0500000f


	//   ....[168]....
        /*02e4*/ 	.word	0x0500000f


	//   ....[169]....
        /*02e8*/ 	.word	0x0500000f


	//   ....[170]....
        /*02ec*/ 	.word	0x0500000f


	//   ....[171]....
        /*02f0*/ 	.word	0x0500000f


	//   ....[172]....
        /*02f4*/ 	.word	0x0500000f


	//   ....[173]....
        /*02f8*/ 	.word	0x0500000f


	//   ....[174]....
        /*02fc*/ 	.word	0x0500000f


	//   ....[175]....
        /*0300*/ 	.word	0x0500000f


	//   ....[176]....
        /*0304*/ 	.word	0x0500000f


	//   ....[177]....
        /*0308*/ 	.word	0x0500000f


	//   ....[178]....
        /*030c*/ 	.word	0x0500000f


	//   ....[179]....
        /*0310*/ 	.word	0x0500000f


	//   ....[180]....
        /*0314*/ 	.word	0x0500000f


	//   ....[181]....
        /*0318*/ 	.word	0x0500000f


	//   ....[182]....
        /*031c*/ 	.word	0x0500000f


	//   ....[183]....
        /*0320*/ 	.word	0x0500000f


	//   ....[184]....
        /*0324*/ 	.word	0x0500000f


	//   ....[185]....
        /*0328*/ 	.word	0x0500000f


	//   ....[186]....
        /*032c*/ 	.word	0x0500000f


	//   ....[187]....
        /*0330*/ 	.word	0x0500000f


	//   ....[188]....
        /*0334*/ 	.word	0x0500000f


	//   ....[189]....
        /*0338*/ 	.word	0x0500000f


	//   ....[190]....
        /*033c*/ 	.word	0x0500000f


	//   ....[191]....
        /*0340*/ 	.word	0x0500000f


	//   ....[192]....
        /*0344*/ 	.word	0x0500000f


	//   ....[193]....
        /*0348*/ 	.word	0x0500000f


	//----- nvinfo : EIATTR_COOP_GROUP_INSTR_OFFSETS
	.align		4
.L_849:
        /*034c*/ 	.byte	0x04, 0x28
        /*034e*/ 	.short	(.L_851 - .L_850)


	//   ....[0]....
.L_850:
        /*0350*/ 	.word	0x00000060


	//   ....[1]....
        /*0354*/ 	.word	0x000000a0


	//   ....[2]....
        /*0358*/ 	.word	0x000002c0


	//   ....[3]....
        /*035c*/ 	.word	0x00000420


	//   ....[4]....
        /*0360*/ 	.word	0x00000540


	//   ....[5]....
        /*0364*/ 	.word	0x000006a0


	//   ....[6]....
        /*0368*/ 	.word	0x00000cb0


	//   ....[7]....
        /*036c*/ 	.word	0x00002790


	//   ....[8]....
        /*0370*/ 	.word	0x000027f0


	//   ....[9]....
        /*0374*/ 	.word	0x00002e70


	//   ....[10]....
        /*0378*/ 	.word	0x00002ed0


	//   ....[11]....
        /*037c*/ 	.word	0x00005130


	//   ....[12]....
        /*0380*/ 	.word	0x00005160


	//   ....[13]....
        /*0384*/ 	.word	0x00005180


	//   ....[14]....
        /*0388*/ 	.word	0x000051a0


	//   ....[15]....
        /*038c*/ 	.word	0x00006620


	//   ....[16]....
        /*0390*/ 	.word	0x00006650


	//   ....[17]....
        /*0394*/ 	.word	0x00006710


	//   ....[18]....
        /*0398*/ 	.word	0x00006720


	//   ....[19]....
        /*039c*/ 	.word	0x00007780


	//   ....[20]....
        /*03a0*/ 	.word	0x000077e0


	//   ....[21]....
        /*03a4*/ 	.word	0x00007840


	//   ....[22]....
        /*03a8*/ 	.word	0x000078b0


	//   ....[23]....
        /*03ac*/ 	.word	0x00007e30


	//   ....[24]....
        /*03b0*/ 	.word	0x00007e70


	//   ....[25]....
        /*03b4*/ 	.word	0x00007f40


	//   ....[26]....
        /*03b8*/ 	.word	0x00007f60


	//   ....[27]....
        /*03bc*/ 	.word	0x00008010


	//   ....[28]....
        /*03c0*/ 	.word	0x00008030


	//   ....[29]....
        /*03c4*/ 	.word	0x000080f0


	//   ....[30]....
        /*03c8*/ 	.word	0x00008130


	//   ....[31]....
        /*03cc*/ 	.word	0x000090f0


	//   ....[32]....
        /*03d0*/ 	.word	0x00009110


	//   ....[33]....
        /*03d4*/ 	.word	0x00009120


	//   ....[34]....
        /*03d8*/ 	.word	0x00009170


	//   ....[35]....
        /*03dc*/ 	.word	0x000091b0


	//   ....[36]....
        /*03e0*/ 	.word	0x00009200


	//   ....[37]....
        /*03e4*/ 	.word	0x00009290


	//   ....[38]....
        /*03e8*/ 	.word	0x000092b0


	//   ....[39]....
        /*03ec*/ 	.word	0x00009330


	//   ....[40]....
        /*03f0*/ 	.word	0x00009350


	//   ....[41]....
        /*03f4*/ 	.word	0x000093d0


	//   ....[42]....
        /*03f8*/ 	.word	0x000093f0


	//   ....[43]....
        /*03fc*/ 	.word	0x00009470


	//   ....[44]....
        /*0400*/ 	.word	0x00009490


	//   ....[45]....
        /*0404*/ 	.word	0x00009510


	//   ....[46]....
        /*0408*/ 	.word	0x00009530


	//   ....[47]....
        /*040c*/ 	.word	0x00009b30


	//   ....[48]....
        /*0410*/ 	.word	0x00009b50


	//   ....[49]....
        /*0414*/ 	.word	0x00009b70


	//   ....[50]....
        /*0418*/ 	.word	0x00009bc0


	//   ....[51]....
        /*041c*/ 	.word	0x00009c30


	//   ....[52]....
        /*0420*/ 	.word	0x00009c50


	//   ....[53]....
        /*0424*/ 	.word	0x00009cd0


	//   ....[54]....
        /*0428*/ 	.word	0x00009cf0


	//   ....[55]....
        /*042c*/ 	.word	0x00009d70


	//   ....[56]....
        /*0430*/ 	.word	0x00009d90


	//   ....[57]....
        /*0434*/ 	.word	0x00009e10


	//   ....[58]....
        /*0438*/ 	.word	0x00009e30


	//   ....[59]....
        /*043c*/ 	.word	0x00009eb0


	//   ....[60]....
        /*0440*/ 	.word	0x00009ed0


	//   ....[61]....
        /*0444*/ 	.word	0x00009f50


	//   ....[62]....
        /*0448*/ 	.word	0x00009f70


	//   ....[63]....
        /*044c*/ 	.word	0x0000a5a0


	//   ....[64]....
        /*0450*/ 	.word	0x0000a5d0


	//   ....[65]....
        /*0454*/ 	.word	0x0000a5f0


	//   ....[66]....
        /*0458*/ 	.word	0x0000a630


	//   ....[67]....
        /*045c*/ 	.word	0x0000a650


	//   ....[68]....
        /*0460*/ 	.word	0x0000a690


	//   ....[69]....
        /*0464*/ 	.word	0x0000a6b0


	//   ....[70]....
        /*0468*/ 	.word	0x0000a6f0


	//   ....[71]....
        /*046c*/ 	.word	0x0000a710


	//   ....[72]....
        /*0470*/ 	.word	0x0000a750


	//   ....[73]....
        /*0474*/ 	.word	0x0000a770


	//   ....[74]....
        /*0478*/ 	.word	0x0000a7b0


	//   ....[75]....
        /*047c*/ 	.word	0x0000a7d0


	//   ....[76]....
        /*0480*/ 	.word	0x0000a810


	//   ....[77]....
        /*0484*/ 	.word	0x0000a830


	//   ....[78]....
        /*0488*/ 	.word	0x0000a840


	//   ....[79]....
        /*048c*/ 	.word	0x0000aad0


	//   ....[80]....
        /*0490*/ 	.word	0x0000aaf0


	//   ....[81]....
        /*0494*/ 	.word	0x0000ab10


	//   ....[82]....
        /*0498*/ 	.word	0x0000ab70


	//   ....[83]....
        /*049c*/ 	.word	0x0000ab90


	//   ....[84]....
        /*04a0*/ 	.word	0x0000abf0


	//   ....[85]....
        /*04a4*/ 	.word	0x0000ac10


	//   ....[86]....
        /*04a8*/ 	.word	0x0000ac70


	//   ....[87]....
        /*04ac*/ 	.word	0x0000ac90


	//   ....[88]....
        /*04b0*/ 	.word	0x0000acf0


	//   ....[89]....
        /*04b4*/ 	.word	0x0000ad10


	//   ....[90]....
        /*04b8*/ 	.word	0x0000ad70


	//   ....[91]....
        /*04bc*/ 	.word	0x0000ad90


	//   ....[92]....
        /*04c0*/ 	.word	0x0000adf0


	//   ....[93]....
        /*04c4*/ 	.word	0x0000ae10


	//   ....[94]....
        /*04c8*/ 	.word	0x0000ae20


	//   ....[95]....
        /*04cc*/ 	.word	0x0000b2a0


	//   ....[96]....
        /*04d0*/ 	.word	0x0000b2c0


	//   ....[97]....
        /*04d4*/ 	.word	0x0000b2e0


	//   ....[98]....
        /*04d8*/ 	.word	0x0000b320


	//   ....[99]....
        /*04dc*/ 	.word	0x0000b370


	//   ....[100]....
        /*04e0*/ 	.word	0x0000b3a0


	//   ....[101]....
        /*04e4*/ 	.word	0x0000b3f0


	//   ....[102]....
        /*04e8*/ 	.word	0x0000b420


	//   ....[103]....
        /*04ec*/ 	.word	0x0000b470


	//   ....[104]....
        /*04f0*/ 	.word	0x0000b4a0


	//   ....[105]....
        /*04f4*/ 	.word	0x0000b4f0


	//   ....[106]....
        /*04f8*/ 	.word	0x0000b520


	//   ....[107]....
        /*04fc*/ 	.word	0x0000b570


	//   ....[108]....
        /*0500*/ 	.word	0x0000b5a0


	//   ....[109]....
        /*0504*/ 	.word	0x0000b5f0


	//   ....[110]....
        /*0508*/ 	.word	0x0000b620


	//   ....[111]....
        /*050c*/ 	.word	0x0000b950


	//   ....[112]....
        /*0510*/ 	.word	0x0000be30


	//   ....[113]....
        /*0514*/ 	.word	0x0000bf20


	//   ....[114]....
        /*0518*/ 	.word	0x0000bfc0


	//   ....[115]....
        /*051c*/ 	.word	0x0000c050


	//   ....[116]....
        /*0520*/ 	.word	0x0000c110


	//   ....[117]....
        /*0524*/ 	.word	0x0000c190


	//   ....[118]....
        /*0528*/ 	.word	0x0000c250


	//   ....[119]....
        /*052c*/ 	.word	0x0000c2e0


	//   ....[120]....
        /*0530*/ 	.word	0x0000c3b0


	//   ....[121]....
        /*0534*/ 	.word	0x0000c420


	//   ....[122]....
        /*0538*/ 	.word	0x0000c4f0


	//   ....[123]....
        /*053c*/ 	.word	0x0000c580


	//   ....[124]....
        /*0540*/ 	.word	0x0000c640


	//   ....[125]....
        /*0544*/ 	.word	0x0000c6d0


	//   ....[126]....
        /*0548*/ 	.word	0x0000c7a0


	//   ....[127]....
        /*054c*/ 	.word	0x0000c810


	//   ....[128]....
        /*0550*/ 	.word	0x0000c8d0


	//   ....[129]....
        /*0554*/ 	.word	0x0000c960


	//   ....[130]....
        /*0558*/ 	.word	0x0000c9d0


	//   ....[131]....
        /*055c*/ 	.word	0x0000ca50


	//   ....[132]....
        /*0560*/ 	.word	0x0000cb00


	//   ....[133]....
        /*0564*/ 	.word	0x0000cb70


	//   ....[134]....
        /*0568*/ 	.word	0x0000cc50


	//   ....[135]....
        /*056c*/ 	.word	0x0000cce0


	//   ....[136]....
        /*0570*/ 	.word	0x0000cda0


	//   ....[137]....
        /*0574*/ 	.word	0x0000ce20


	//   ....[138]....
        /*0578*/ 	.word	0x0000cef0


	//   ....[139]....
        /*057c*/ 	.word	0x0000cf60


	//   ....[140]....
        /*0580*/ 	.word	0x0000d040


	//   ....[141]....
        /*0584*/ 	.word	0x0000d0d0


	//   ....[142]....
        /*0588*/ 	.word	0x0000d190


	//   ....[143]....
        /*058c*/ 	.word	0x0000d210


	//   ....[144]....
        /*0590*/ 	.word	0x0000d2c0


	//   ....[145]....
        /*0594*/ 	.word	0x0000d400


	//   ....[146]....
        /*0598*/ 	.word	0x0000d4b0


	//   ....[147]....
        /*059c*/ 	.word	0x0000d510


	//   ....[148]....
        /*05a0*/ 	.word	0x0000d5c0


	//   ....[149]....
        /*05a4*/ 	.word	0x0000d620


	//   ....[150]....
        /*05a8*/ 	.word	0x0000d6d0


	//   ....[151]....
        /*05ac*/ 	.word	0x0000d730


	//   ....[152]....
        /*05b0*/ 	.word	0x0000d7e0


	//   ....[153]....
        /*05b4*/ 	.word	0x0000d840


	//   ....[154]....
        /*05b8*/ 	.word	0x0000d8f0


	//   ....[155]....
        /*05bc*/ 	.word	0x0000d950


	//   ....[156]....
        /*05c0*/ 	.word	0x0000da00


	//   ....[157]....
        /*05c4*/ 	.word	0x0000da60


	//   ....[158]....
        /*05c8*/ 	.word	0x0000db10


	//   ....[159]....
        /*05cc*/ 	.word	0x0000db70


	//   ....[160]....
        /*05d0*/ 	.word	0x0000dc20


	//   ....[161]....
        /*05d4*/ 	.word	0x0000dd00


	//   ....[162]....
        /*05d8*/ 	.word	0x0000dda0


	//   ....[163]....
        /*05dc*/ 	.word	0x0000de00


	//   ....[164]....
        /*05e0*/ 	.word	0x0000ded0


	//   ....[165]....
        /*05e4*/ 	.word	0x0000df30


	//   ....[166]....
        /*05e8*/ 	.word	0x0000e000


	//   ....[167]....
        /*05ec*/ 	.word	0x0000e060


	//   ....[168]....
        /*05f0*/ 	.word	0x0000e130


	//   ....[169]....
        /*05f4*/ 	.word	0x0000e190


	//   ....[170]....
        /*05f8*/ 	.word	0x0000e260


	//   ....[171]....
        /*05fc*/ 	.word	0x0000e2c0


	//   ....[172]....
        /*0600*/ 	.word	0x0000e390


	//   ....[173]....
        /*0604*/ 	.word	0x0000e3f0


	//   ....[174]....
        /*0608*/ 	.word	0x0000e4c0


	//   ....[175]....
        /*060c*/ 	.word	0x0000e520


	//   ....[176]....
        /*0610*/ 	.word	0x0000e5e0


	//   ....[177]....
        /*0614*/ 	.word	0x0000e700


	//   ....[178]....
        /*0618*/ 	.word	0x0000e7a0


	//   ....[179]....
        /*061c*/ 	.word	0x0000e800


	//   ....[180]....
        /*0620*/ 	.word	0x0000e8d0


	//   ....[181]....
        /*0624*/ 	.word	0x0000e970


	//   ....[182]....
        /*0628*/ 	.word	0x0000ea30


	//   ....[183]....
        /*062c*/ 	.word	0x0000ead0


	//   ....[184]....
        /*0630*/ 	.word	0x0000eb90


	//   ....[185]....
        /*0634*/ 	.word	0x0000ec30


	//   ....[186]....
        /*0638*/ 	.word	0x0000ecf0


	//   ....[187]....
        /*063c*/ 	.word	0x0000ed90


	//   ....[188]....
        /*0640*/ 	.word	0x0000ee50


	//   ....[189]....
        /*0644*/ 	.word	0x0000eef0


	//   ....[190]....
        /*0648*/ 	.word	0x0000efb0


	//   ....[191]....
        /*064c*/ 	.word	0x0000f050


	//   ....[192]....
        /*0650*/ 	.word	0x0000f110


	//   ....[193]....
        /*0654*/ 	.word	0x0000f260


	//----- nvinfo : EIATTR_REG_RECONFIG
	.align		4
.L_851:
        /*0658*/ 	.byte	0x01, 0x54
	.zero		2


	//----- nvinfo : EIATTR_SYSCALL_OFFSETS
	.align		4
        /*065c*/ 	.byte	0x04, 0x46
        /*065e*/ 	.short	(.L_853 - .L_852)


	//   ....[0]....
.L_852:
        /*0660*/ 	.word	0x00001010


	//   ....[1]....
        /*0664*/ 	.word	0x000088d0


	//   ....[2]....
        /*0668*/ 	.word	0x00008a10


	//   ....[3]....
        /*066c*/ 	.word	0x00008b00


	//   ....[4]....
        /*0670*/ 	.word	0x00009820


	//----- nvinfo : EIATTR_MBARRIER_INSTR_OFFSETS
	.align		4
.L_853:
        /*0674*/ 	.byte	0x04, 0x39
        /*0676*/ 	.short	(.L_855 - .L_854)


	//   ....[0]....
.L_854:
        /*0678*/ 	.word	0x00000170
        /*067c*/ 	.word	0x000000ff
        /*0680*/ 	.word	0x00028800
        /*0684*/ 	.short	0x0100
        /*0686*/ 	.byte	0x08
	.zero		1


	//   ....[1]....
        /*0688*/ 	.word	0x00000180
        /*068c*/ 	.word	0x000000ff
        /*0690*/ 	.word	0x00028820
        /*0694*/ 	.short	0x0100
        /*0696*/ 	.byte	0x08
	.zero		1


	//   ....[2]....
        /*0698*/ 	.word	0x00000270
        /*069c*/ 	.word	0x000000ff
        /*06a0*/ 	.word	0x00028830
        /*06a4*/ 	.short	0x0100
        /*06a6*/ 	.byte	0x08
	.zero		1


	//   ....[3]....
        /*06a8*/ 	.word	0x00000280
        /*06ac*/ 	.word	0x000000ff
        /*06b0*/ 	.word	0x00028840
        /*06b4*/ 	.short	0x0100
        /*06b6*/ 	.byte	0x08
	.zero		1


	//   ....[4]....
        /*06b8*/ 	.word	0x00000290
        /*06bc*/ 	.word	0x000000ff
        /*06c0*/ 	.word	0x00028838
        /*06c4*/ 	.short	0x0100
        /*06c6*/ 	.byte	0x08
	.zero		1


	//   ....[5]....
        /*06c8*/ 	.word	0x000002a0
        /*06cc*/ 	.word	0x000000ff
        /*06d0*/ 	.word	0x00028848
        /*06d4*/ 	.short	0x0100
        /*06d6*/ 	.byte	0x08
	.zero		1


	//   ....[6]....
        /*06d8*/ 	.word	0x000003d0
        /*06dc*/ 	.word	0x000000ff
        /*06e0*/ 	.word	0x00028850
        /*06e4*/ 	.short	0x0100
        /*06e6*/ 	.byte	0x08
	.zero		1


	//   ....[7]....
        /*06e8*/ 	.word	0x000003e0
        /*06ec*/ 	.word	0x000000ff
        /*06f0*/ 	.word	0x00028860
        /*06f4*/ 	.short	0x0100
        /*06f6*/ 	.byte	0x08
	.zero		1


	//   ....[8]....
        /*06f8*/ 	.word	0x000003f0
        /*06fc*/ 	.word	0x000000ff
        /*0700*/ 	.word	0x00028858
        /*0704*/ 	.short	0x0100
        /*0706*/ 	.byte	0x08
	.zero		1


	//   ....[9]....
        /*0708*/ 	.word	0x00000400
        /*070c*/ 	.word	0x000000ff
        /*0710*/ 	.word	0x00028868
        /*0714*/ 	.short	0x0100
        /*0716*/ 	.byte	0x08
	.zero		1


	//   ....[10]....
        /*0718*/ 	.word	0x000004f0
        /*071c*/ 	.word	0x000000ff
        /*0720*/ 	.word	0x00028870
        /*0724*/ 	.short	0x0100
        /*0726*/ 	.byte	0x06
	.zero		1


	//   ....[11]....
        /*0728*/ 	.word	0x00000500
        /*072c*/ 	.word	0x000000ff
        /*0730*/ 	.word	0x00028880
        /*0734*/ 	.short	0x0100
        /*0736*/ 	.byte	0x06
	.zero		1


	//   ....[12]....
        /*0738*/ 	.word	0x00000510
        /*073c*/ 	.word	0x000000ff
        /*0740*/ 	.word	0x00028878
        /*0744*/ 	.short	0x0100
        /*0746*/ 	.byte	0x06
	.zero		1


	//   ....[13]....
        /*0748*/ 	.word	0x00000520
        /*074c*/ 	.word	0x000000ff
        /*0750*/ 	.word	0x00028888
        /*0754*/ 	.short	0x0100
        /*0756*/ 	.byte	0x06
	.zero		1


	//   ....[14]....
        /*0758*/ 	.word	0x00000650
        /*075c*/ 	.word	0x000000ff
        /*0760*/ 	.word	0x00028890
        /*0764*/ 	.short	0x0100
        /*0766*/ 	.byte	0x08
	.zero		1


	//   ....[15]....
        /*0768*/ 	.word	0x00000660
        /*076c*/ 	.word	0x000000ff
        /*0770*/ 	.word	0x000288a0
        /*0774*/ 	.short	0x0100
        /*0776*/ 	.byte	0x08
	.zero		1


	//   ....[16]....
        /*0778*/ 	.word	0x00000670
        /*077c*/ 	.word	0x000000ff
        /*0780*/ 	.word	0x00028898
        /*0784*/ 	.short	0x0100
        /*0786*/ 	.byte	0x08
	.zero		1


	//   ....[17]....
        /*0788*/ 	.word	0x00000680
        /*078c*/ 	.word	0x000000ff
        /*0790*/ 	.word	0x000288a8
        /*0794*/ 	.short	0x0100
        /*0796*/ 	.byte	0x08
	.zero		1


	//   ....[18]....
        /*0798*/ 	.word	0x000007c0
        /*079c*/ 	.word	0x000000ff
        /*07a0*/ 	.word	0x000288b0
        /*07a4*/ 	.short	0x0100
        /*07a6*/ 	.byte	0x08
	.zero		1


	//   ....[19]....
        /*07a8*/ 	.word	0x000007d0
        /*07ac*/ 	.word	0x000000ff
        /*07b0*/ 	.word	0x000288c0
        /*07b4*/ 	.short	0x0100
        /*07b6*/ 	.byte	0x08
	.zero		1


	//   ....[20]....
        /*07b8*/ 	.word	0x000007e0
        /*07bc*/ 	.word	0x000000ff
        /*07c0*/ 	.word	0x000288b8
        /*07c4*/ 	.short	0x0100
        /*07c6*/ 	.byte	0x08
	.zero		1


	//   ....[21]....
        /*07c8*/ 	.word	0x000007f0
        /*07cc*/ 	.word	0x000000ff
        /*07d0*/ 	.word	0x000288c8
        /*07d4*/ 	.short	0x0100
        /*07d6*/ 	.byte	0x08
	.zero		1


	//   ....[22]....
        /*07d8*/ 	.word	0x00001070
        /*07dc*/ 	.word	0x000000ff
        /*07e0*/ 	.word	0x00028800
        /*07e4*/ 	.short	0x010a
        /*07e6*/ 	.byte	0x27
	.zero		1


	//   ....[23]....
        /*07e8*/ 	.word	0x000010f0
        /*07ec*/ 	.word	0x00000000
        /*07f0*/ 	.word	0x00028830
        /*07f4*/ 	.short	0x010a
        /*07f6*/ 	.byte	0x3f
	.zero		1


	//   ....[24]....
        /*07f8*/ 	.word	0x00001140
        /*07fc*/ 	.word	0x00000000
        /*0800*/ 	.word	0x00028830
        /*0804*/ 	.short	0x010a
        /*0806*/ 	.byte	0x3f
	.zero		1


	//   ....[25]....
        /*0808*/ 	.word	0x00001da0
        /*080c*/ 	.word	0x000000ff
        /*0810*/ 	.word	0x00000000
        /*0814*/ 	.short	0x0101
        /*0816*/ 	.byte	0x06
	.zero		1


	//   ....[26]....
        /*0818*/ 	.word	0x00003e00
        /*081c*/ 	.word	0x000000ff
        /*0820*/ 	.word	0x00028830
        /*0824*/ 	.short	0x010a
        /*0826*/ 	.byte	0x06
	.zero		1


	//   ....[27]....
        /*0828*/ 	.word	0x00003e40
        /*082c*/ 	.word	0x000000ff
        /*0830*/ 	.word	0x00028830
        /*0834*/ 	.short	0x010a
        /*0836*/ 	.byte	0x06
	.zero		1


	//   ....[28]....
        /*0838*/ 	.word	0x00004190
        /*083c*/ 	.word	0x000000ff
        /*0840*/ 	.word	0x00028850
        /*0844*/ 	.short	0x010a
        /*0846*/ 	.byte	0x06
	.zero		1


	//   ....[29]....
        /*0848*/ 	.word	0x000041d0
        /*084c*/ 	.word	0x000000ff
        /*0850*/ 	.word	0x00028850
        /*0854*/ 	.short	0x010a
        /*0856*/ 	.byte	0x06
	.zero		1


	//   ....[30]....
        /*0858*/ 	.word	0x00004a90
        /*085c*/ 	.word	0x000000ff
        /*0860*/ 	.word	0x00000000
        /*0864*/ 	.short	0x0101
        /*0866*/ 	.byte	0x06
	.zero		1


	//   ....[31]....
        /*0868*/ 	.word	0x00005f80
        /*086c*/ 	.word	0x000000ff
        /*0870*/ 	.word	0x00000000
        /*0874*/ 	.short	0x0101
        /*0876*/ 	.byte	0x06
	.zero		1


	//   ....[32]....
        /*0878*/ 	.word	0x00006590
        /*087c*/ 	.word	0x000000ff
        /*0880*/ 	.word	0x00028850
        /*0884*/ 	.short	0x010a
        /*0886*/ 	.byte	0x0a
	.zero		1


	//   ....[33]....
        /*0888*/ 	.word	0x000065d0
        /*088c*/ 	.word	0x000000ff
        /*0890*/ 	.word	0x00028850
        /*0894*/ 	.short	0x010a
        /*0896*/ 	.byte	0x0a
	.zero		1


	//   ....[34]....
        /*0898*/ 	.word	0x000070b0
        /*089c*/ 	.word	0x000000ff
        /*08a0*/ 	.word	0x00000000
        /*08a4*/ 	.short	0x0101
        /*08a6*/ 	.byte	0x04
	.zero		1


	//   ....[35]....
        /*08a8*/ 	.word	0x00007e50
        /*08ac*/ 	.word	0x000000ff
        /*08b0*/ 	.word	0x00000000
        /*08b4*/ 	.short	0x0101
        /*08b6*/ 	.byte	0x27
	.zero		1


	//   ....[36]....
        /*08b8*/ 	.word	0x00008f50
        /*08bc*/ 	.word	0x00000000
        /*08c0*/ 	.word	0x00028840
        /*08c4*/ 	.short	0x010a
        /*08c6*/ 	.byte	0x3f
	.zero		1


	//   ....[37]....
        /*08c8*/ 	.word	0x00009600
        /*08cc*/ 	.word	0x00000000
        /*08d0*/ 	.word	0x00028830
        /*08d4*/ 	.short	0x0107
        /*08d6*/ 	.byte	0x3f
	.zero		1


	//   ....[38]....
        /*08d8*/ 	.word	0x000096c0
        /*08dc*/ 	.word	0x00000000
        /*08e0*/ 	.word	0x00028830
        /*08e4*/ 	.short	0x0101
        /*08e6*/ 	.byte	0x3f
	.zero		1


	//   ....[39]....
        /*08e8*/ 	.word	0x0000a050
        /*08ec*/ 	.word	0x000000ff
        /*08f0*/ 	.word	0x00028800
        /*08f4*/ 	.short	0x0107
        /*08f6*/ 	.byte	0x27
	.zero		1


	//   ....[40]....
        /*08f8*/ 	.word	0x0000a090
        /*08fc*/ 	.word	0x000000ff
        /*0900*/ 	.word	0x00028800
        /*0904*/ 	.short	0x0101
        /*0906*/ 	.byte	0x27
	.zero		1


	//   ....[41]....
        /*0908*/ 	.word	0x0000a0b0
        /*090c*/ 	.word	0x000000ff
        /*0910*/ 	.word	0x00028820
        /*0914*/ 	.short	0x010a
        /*0916*/ 	.byte	0x27
	.zero		1


	//   ....[42]....
        /*0918*/ 	.word	0x0000a3f0
        /*091c*/ 	.word	0x00000006
        /*0920*/ 	.word	0x00028840
        /*0924*/ 	.short	0x010a
        /*0926*/ 	.byte	0x3f
	.zero		1


	//   ....[43]....
        /*0928*/ 	.word	0x0000a900
        /*092c*/ 	.word	0x00000006
        /*0930*/ 	.word	0x00028830
        /*0934*/ 	.short	0x0107
        /*0936*/ 	.byte	0x3f
	.zero		1


	//   ....[44]....
        /*0938*/ 	.word	0x0000a9c0
        /*093c*/ 	.word	0x00000006
        /*0940*/ 	.word	0x00028830
        /*0944*/ 	.short	0x0101
        /*0946*/ 	.byte	0x3f
	.zero		1


	//   ....[45]....
        /*0948*/ 	.word	0x0000aa40
        /*094c*/ 	.word	0x00000006
        /*0950*/ 	.word	0x00028860
        /*0954*/ 	.short	0x010a
        /*0956*/ 	.byte	0x3f
	.zero		1


	//   ....[46]....
        /*0958*/ 	.word	0x0000afe0
        /*095c*/ 	.word	0x00000006
        /*0960*/ 	.word	0x00028850
        /*0964*/ 	.short	0x0107
        /*0966*/ 	.byte	0x3f
	.zero		1


	//   ....[47]....
        /*0968*/ 	.word	0x0000b110
        /*096c*/ 	.word	0x00000006
        /*0970*/ 	.word	0x00028850
        /*0974*/ 	.short	0x0101
        /*0976*/ 	.byte	0x3f
	.zero		1


	//   ....[48]....
        /*0978*/ 	.word	0x0000b210
        /*097c*/ 	.word	0x00000004
        /*0980*/ 	.word	0x00028860
        /*0984*/ 	.short	0x010a
        /*0986*/ 	.byte	0x3f
	.zero		1


	//   ....[49]....
        /*0988*/ 	.word	0x0000b700
        /*098c*/ 	.word	0x00000004
        /*0990*/ 	.word	0x00028850
        /*0994*/ 	.short	0x0107
        /*0996*/ 	.byte	0x3f
	.zero		1


	//   ....[50]....
        /*0998*/ 	.word	0x0000b7f0
        /*099c*/ 	.word	0x00000004
        /*09a0*/ 	.word	0x00028850
        /*09a4*/ 	.short	0x0101
        /*09a6*/ 	.byte	0x3f
	.zero		1


	//   ....[51]....
        /*09a8*/ 	.word	0x0000b8d0
        /*09ac*/ 	.word	0x00000005
        /*09b0*/ 	.word	0x00028820
        /*09b4*/ 	.short	0x010a
        /*09b6*/ 	.byte	0x3f
	.zero		1


	//   ....[52]....
        /*09b8*/ 	.word	0x0000ba50
        /*09bc*/ 	.word	0x00000003
        /*09c0*/ 	.word	0x00028840
        /*09c4*/ 	.short	0x010a
        /*09c6*/ 	.byte	0x3f
	.zero		1


	//   ....[53]....
        /*09c8*/ 	.word	0x0000baf0
        /*09cc*/ 	.word	0x00000005
        /*09d0*/ 	.word	0x00028840
        /*09d4*/ 	.short	0x010a
        /*09d6*/ 	.byte	0x3f
	.zero		1


	//   ....[54]....
        /*09d8*/ 	.word	0x0000bb30
        /*09dc*/ 	.word	0x00000003
        /*09e0*/ 	.word	0x00028860
        /*09e4*/ 	.short	0x010a
        /*09e6*/ 	.byte	0x3f
	.zero		1


	//   ....[55]....
        /*09e8*/ 	.word	0x0000bb70
        /*09ec*/ 	.word	0x00000005
        /*09f0*/ 	.word	0x00028860
        /*09f4*/ 	.short	0x010a
        /*09f6*/ 	.byte	0x3f
	.zero		1


	//   ....[56]....
        /*09f8*/ 	.word	0x0000bbe0
        /*09fc*/ 	.word	0x00000003
        /*0a00*/ 	.word	0x00028800
        /*0a04*/ 	.short	0x010a
        /*0a06*/ 	.byte	0x3f
	.zero		1


	//   ....[57]....
        /*0a08*/ 	.word	0x0000bc30
        /*0a0c*/ 	.word	0x00000000
        /*0a10*/ 	.word	0x00028830
        /*0a14*/ 	.short	0x010a
        /*0a16*/ 	.byte	0x3f
	.zero		1


	//   ....[58]....
        /*0a18*/ 	.word	0x0000bc90
        /*0a1c*/ 	.word	0x00000007
        /*0a20*/ 	.word	0x00028830
        /*0a24*/ 	.short	0x010a
        /*0a26*/ 	.byte	0x3f
	.zero		1


	//   ....[59]....
        /*0a28*/ 	.word	0x0000bcf0
        /*0a2c*/ 	.word	0x00000007
        /*0a30*/ 	.word	0x00028850
        /*0a34*/ 	.short	0x010a
        /*0a36*/ 	.byte	0x3f
	.zero		1


	//   ....[60]....
        /*0a38*/ 	.word	0x0000bd50
        /*0a3c*/ 	.word	0x00000005
        /*0a40*/ 	.word	0x00028850
        /*0a44*/ 	.short	0x010a
        /*0a46*/ 	.byte	0x3f
	.zero		1


	//   ....[61]....
        /*0a48*/ 	.word	0x0000be70
        /*0a4c*/ 	.word	0x00000000
        /*0a50*/ 	.word	0x00028840
        /*0a54*/ 	.short	0x010a
        /*0a56*/ 	.byte	0x3f
	.zero		1


	//   ....[62]....
        /*0a58*/ 	.word	0x0000d300
        /*0a5c*/ 	.word	0x00000003
        /*0a60*/ 	.word	0x00028820
        /*0a64*/ 	.short	0x010a
        /*0a66*/ 	.byte	0x3f
	.zero		1


	//   ....[63]....
        /*0a68*/ 	.word	0x0000d350
        /*0a6c*/ 	.word	0x00000006
        /*0a70*/ 	.word	0x00028840
        /*0a74*/ 	.short	0x010a
        /*0a76*/ 	.byte	0x3f
	.zero		1


	//   ....[64]....
        /*0a78*/ 	.word	0x0000dc50
        /*0a7c*/ 	.word	0x00000006
        /*0a80*/ 	.word	0x00028860
        /*0a84*/ 	.short	0x010a
        /*0a86*/ 	.byte	0x3f
	.zero		1


	//   ....[65]....
        /*0a88*/ 	.word	0x0000e650
        /*0a8c*/ 	.word	0x00000004
        /*0a90*/ 	.word	0x00028860
        /*0a94*/ 	.short	0x010a
        /*0a96*/ 	.byte	0x3f
	.zero		1


	//   ....[66]....
        /*0a98*/ 	.word	0x0000f180
        /*0a9c*/ 	.word	0x00000005
        /*0aa0*/ 	.word	0x00028820
        /*0aa4*/ 	.short	0x010a
        /*0aa6*/ 	.byte	0x3f
	.zero		1


	//   ....[67]....
        /*0aa8*/ 	.word	0x0000f320
        /*0aac*/ 	.word	0x00000003
        /*0ab0*/ 	.word	0x00028840
        /*0ab4*/ 	.short	0x010a
        /*0ab6*/ 	.byte	0x3f
	.zero		1


	//   ....[68]....
        /*0ab8*/ 	.word	0x0000f370
        /*0abc*/ 	.word	0x00000005
        /*0ac0*/ 	.word	0x00028840
        /*0ac4*/ 	.short	0x010a
        /*0ac6*/ 	.byte	0x3f
	.zero		1


	//   ....[69]....
        /*0ac8*/ 	.word	0x0000f3c0
        /*0acc*/ 	.word	0x00000003
        /*0ad0*/ 	.word	0x00028860
        /*0ad4*/ 	.short	0x010a
        /*0ad6*/ 	.byte	0x3f
	.zero		1


	//----- nvinfo : EIATTR_NUM_MBARRIERS
	.align		4
.L_855:
        /*0ad8*/ 	.byte	0x03, 0x38
        /*0ada*/ 	.short	0x0016


	//----- nvinfo : EIATTR_EXIT_INSTR_OFFSETS
	.align		4
        /*0adc*/ 	.byte	0x04, 0x1c
        /*0ade*/ 	.short	(.L_857 - .L_856)


	//   ....[0]....
.L_856:
        /*0ae0*/ 	.word	0x00000940


	//   ....[1]....
        /*0ae4*/ 	.word	0x00008210


	//   ....[2]....
        /*0ae8*/ 	.word	0x0000bbc0


	//----- nvinfo : EIATTR_MAX_THREADS
	.align		4
.L_857:
        /*0aec*/ 	.byte	0x04, 0x05
        /*0aee*/ 	.short	(.L_859 - .L_858)
.L_858:
        /*0af0*/ 	.word	0x00000180
        /*0af4*/ 	.word	0x00000001
        /*0af8*/ 	.word	0x00000001


	//----- nvinfo : EIATTR_CRS_STACK_SIZE
	.align		4
.L_859:
        /*0afc*/ 	.byte	0x04, 0x1e
        /*0afe*/ 	.short	(.L_861 - .L_860)
.L_860:
        /*0b00*/ 	.word	0x00000000


	//----- nvinfo : EIATTR_CBANK_PARAM_SIZE
	.align		4
.L_861:
        /*0b04*/ 	.byte	0x03, 0x19
        /*0b06*/ 	.short	0x0a70


	//----- nvinfo : EIATTR_PARAM_CBANK
	.align		4
        /*0b08*/ 	.byte	0x04, 0x0a
        /*0b0a*/ 	.short	(.L_863 - .L_862)
	.align		4
.L_862:
        /*0b0c*/ 	.word	index@(.nv.constant0._ZN7cutlass13device_kernelIN5flash11enable_sm90INS1_16FlashAttnFwdSm90INS1_25CollectiveMainloopFwdSm90ILi2EN4cute5tupleIJNS5_1CILi1EEES8_S8_EEENS6_IJNS7_ILi128EEESA_SA_EEELi128ENS_10bfloat16_tEfNS_4arch4Sm90ELb0ELb0ELb1ELb0ELb1ELb0ELb0ELb1ELb1ELb1ELb0ELb0EEENS1_21CollectiveEpilogueFwdISB_S9_SC_SE_Li256ELb0ELb1ELb0ELb0EEENS1_29StaticPersistentTileSchedulerILb0EEEEEEEEEvNT_6ParamsE)
        /*0b10*/ 	.short	0x0210
        /*0b12*/ 	.short	0x0a70


	//----- nvinfo : EIATTR_SW_WAR
	.align		4
.L_863:
        /*0b14*/ 	.byte	0x04, 0x36
        /*0b16*/ 	.short	(.L_865 - .L_864)
.L_864:
        /*0b18*/ 	.word	0x00000008
.L_865:


//--------------------- .nv.info._ZN7cutlass13device_kernelIN5flash11enable_sm90INS1_16FlashAttnFwdSm90INS1_25CollectiveMainloopFwdSm90ILi2EN4cute5tupleIJNS5_1CILi1EEES8_S8_EEENS6_IJNS7_ILi128EEESA_SA_EEELi128ENS_10bfloat16_tEfNS_4arch4Sm90ELb0ELb0ELb1ELb1ELb1ELb0ELb0ELb1ELb1ELb1ELb0ELb0EEENS1_21CollectiveEpilogueFwdISB_S9_SC_SE_Li256ELb1ELb1ELb0ELb0EEENS1_36VarlenDynamicPersistentTileSchedulerILi128ELi128ELi256ELi128ELb0ELb1ELb1ELb0ELb1ELb1EEEEEEEEEvNT_6ParamsE --------------------------
	.section	.nv.info._ZN7cutlass13device_kernelIN5flash11enable_sm90INS1_16FlashAttnFwdSm90INS1_25CollectiveMainloopFwdSm90ILi2EN4cute5tupleIJNS5_1CILi1EEES8_S8_EEENS6_IJNS7_ILi128EEESA_SA_EEELi128ENS_10bfloat16_tEfNS_4arch4Sm90ELb0ELb0ELb1ELb1ELb1ELb0ELb0ELb1ELb1ELb1ELb0ELb0EEENS1_21CollectiveEpilogueFwdISB_S9_SC_SE_Li256ELb1ELb1ELb0ELb0EEENS1_36VarlenDynamicPersistentTileSchedulerILi128ELi128ELi256ELi128ELb0ELb1ELb1ELb0ELb1ELb1EEEEEEEEEvNT_6ParamsE,"",@"SHT_CUDA_INFO"
	.sectionflags	@""
	.align	4


	//----- nvinfo : EIATTR_CUDA_API_VERSION
	.align		4
        /*0000*/ 	.byte	0x04, 0x37
        /*0002*/ 	.short	(.L_867 - .L_866)
.L_866:
        /*0004*/ 	.word	0x00000082


	//----- nvinfo : EIATTR_KPARAM_INFO
	.align		4
.L_867:
        /*0008*/ 	.byte	0x04, 0x17
        /*000a*/ 	.short	(.L_869 - .L_868)
.L_868:
        /*000c*/ 	.word	0x00000000
        /*0010*/ 	.short	0x0000
        /*0012*/ 	.short	0x0070
        /*0014*/ 	.byte	0x00, 0xf0, 0x01, 0x2a


	//----- nvinfo : EIATTR_SPARSE_MMA_MASK
	.align		4
.L_869:
        /*0018*/ 	.byte	0x03, 0x50
        /*001a*/ 	.short	0x0000


	//----- nvinfo : EIATTR_MAXREG_COUNT
	.align		4
        /*001c*/ 	.byte	0x03, 0x1b
        /*001e*/ 	.short	0x00a8


	//----- nvinfo : EIATTR_NUM_BARRIERS
	.align		4
        /*0020*/ 	.byte	0x02, 0x4c
        /*0022*/ 	.byte	0x10
	.zero		1


	//----- nvinfo : EIATTR_EXTERNS
	.align		4
        /*0024*/ 	.byte	0x04, 0x0f
        /*0026*/ 	.short	(.L_871 - .L_870)


	//   ....[0]....
	.align		4
.L_870:
        /*0028*/ 	.word	index@(__assertfail)


	//----- nvinfo : EIATTR_ANNOTATIONS
	.align		4
.L_871:
        /*002c*/ 	.byte	0x04, 0x55
        /*002e*/ 	.short	(.L_873 - .L_872)


	//   ....[0]....
.L_872:
        /* <DEDUP_REMOVED lines=13> */


	//----- nvinfo : EIATTR_MERCURY_ISA_VERSION
	.align		4
.L_873:
        /*00e8*/ 	.byte	0x03, 0x5f
        /*00ea*/ 	.short	0x0101


	//----- nvinfo : EIATTR_UNUSED_LOAD_BYTE_OFFSET
	.align		4
        /*00ec*/ 	.byte	0x04, 0x44
        /*00ee*/ 	.short	(.L_875 - .L_874)


	//   ....[0]....
.L_874:
        /*00f0*/ 	.word	0x00000970
        /*00f4*/ 	.word	0x0000fff0


	//   ....[1]....
        /*00f8*/ 	.word	0x000075c0
        /*00fc*/ 	.word	0x0000fff0


	//----- nvinfo : EIATTR_INT_WARP_WIDE_INSTR_OFFSETS
	.align		4
.L_875:
        /*0100*/ 	.byte	0x04, 0x31
        /*0102*/ 	.short	(.L_877 - .L_876)


	//   ....[0]....
.L_876:
        /*0104*/ 	.word	0x000000c0


	//   ....[1]....
        /*0108*/ 	.word	0x000000d0


	//   ....[2]....
        /*010c*/ 	.word	0x00000170


	//   ....[3]....
        /*0110*/ 	.word	0x0000a6a0


	//   ....[4]....
        /*0114*/ 	.word	0x0000a730


	//   ....[5]....
        /*0118*/ 	.word	0x0000d5c0


	//   ....[6]....
        /*011c*/ 	.word	0x0000d650


	//----- nvinfo : EIATTR_COOP_GROUP_MASK_REGIDS
	.align		4
.L_877:
        /*0120*/ 	.byte	0x04, 0x29
        /*0122*/ 	.short	(.L_879 - .L_878)


	//   ....[0]....
.L_878:
        /*0124*/ 	.word	0xffffffff


	//   ....[1]....
        /*0128*/ 	.word	0xffffffff


	//   ....[2]....
        /*012c*/ 	.word	0xffffffff


	//   ....[3]....
        /*0130*/ 	.word	0xffffffff


	//   ....[4]....
        /*0134*/ 	.word	0xffffffff


	//   ....[5]....
        /*0138*/ 	.word	0xffffffff


	//   ....[6]....
        /*013c*/ 	.word	0xffffffff


	//   ....[7]....
        /*0140*/ 	.word	0xffffffff


	//   ....[8]....
        /*0144*/ 	.word	0xffffffff


	//   ....[9]....
        /*0148*/ 	.word	0xffffffff


	//   ....[10]....
        /*014c*/ 	.word	0xffffffff


	//   ....[11]....
        /*0150*/ 	.word	0xffffffff


	//   ....[12]....
        /*0154*/ 	.word	0xffffffff


	//   ....[13]....
        /*0158*/ 	.word	0xffffffff


	//   ....[14]....
        /*015c*/ 	.word	0xffffffff


	//   ....[15]....
        /*0160*/ 	.word	0xffffffff


	//   ....[16]....
        /*0164*/ 	.word	0xffffffff


	//   ....[17]....
        /*0168*/ 	.word	0xffffffff


	//   ....[18]....
        /*016c*/ 	.word	0xffffffff


	//   ....[19]....
        /*0170*/ 	.word	0xffffffff


	//   ....[20]....
        /*0174*/ 	.word	0xffffffff


	//   ....[21]....
        /*0178*/ 	.word	0xffffffff


	//   ....[22]....
        /*017c*/ 	.word	0xffffffff


	//   ....[23]....
        /*0180*/ 	.word	0xffffffff


	//   ....[24]....
        /*0184*/ 	.word	0xffffffff


	//   ....[25]....
        /*0188*/ 	.word	0xffffffff


	//   ....[26]....
        /*018c*/ 	.word	0xffffffff


	//   ....[27]....
        /*0190*/ 	.word	0xffffffff


	//   ....[28]....
        /*0194*/ 	.word	0xffffffff


	//   ....[29]....
        /*0198*/ 	.word	0xffffffff


	//   ....[30]....
        /*019c*/ 	.word	0xffffffff


	//   ....[31]....
        /*01a0*/ 	.word	0xffffffff


	//   ....[32]....
        /*01a4*/ 	.word	0xffffffff


	//   ....[33]....
        /*01a8*/ 	.word	0xffffffff


	//   ....[34]....
        /*01ac*/ 	.word	0xffffffff


	//   ....[35]....
        /*01b0*/ 	.word	0xffffffff


	//   ....[36]....
        /*01b4*/ 	.word	0xffffffff


	//   ....[37]....
        /*01b8*/ 	.word	0xffffffff


	//   ....[38]....
        /*01bc*/ 	.word	0xffffffff


	//   ....[39]....
        /*01c0*/ 	.word	0xffffffff


	//   ....[40]....
        /*01c4*/ 	.word	0xffffffff


	//   ....[41]....
        /*01c8*/ 	.word	0xffffffff


	//   ....[42]....
        /*01cc*/ 	.word	0xffffffff


	//   ....[43]....
        /*01d0*/ 	.word	0xffffffff


	//   ....[44]....
        /*01d4*/ 	.word	0xffffffff


	//   ....[45]....
        /*01d8*/ 	.word	0xffffffff


	//   ....[46]....
        /*01dc*/ 	.word	0xffffffff


	//   ....[47]....
        /*01e0*/ 	.word	0xffffffff


	//   ....[48]....
        /*01e4*/ 	.word	0xffffffff


	//   ....[49]....
        /*01e8*/ 	.word	0xffffffff


	//   ....[50]....
        /*01ec*/ 	.word	0xffffffff


	//   ....[51]....
        /*01f0*/ 	.word	0xffffffff


	//   ....[52]....
        /*01f4*/ 	.word	0xffffffff


	//   ....[53]....
        /*01f8*/ 	.word	0xffffffff


	//   ....[54]....
        /*01fc*/ 	.word	0xffffffff


	//   ....[55]....
        /*0200*/ 	.word	0xffffffff


	//   ....[56]....
        /*0204*/ 	.word	0xffffffff


	//   ....[57]....
        /*0208*/ 	.word	0xffffffff


	//   ....[58]....
        /*020c*/ 	.word	0xffffffff


	//   ....[59]....
        /*0210*/ 	.word	0xffffffff


	//   ....[60]....
        /*0214*/ 	.word	0xffffffff


	//   ....[61]....
        /*0218*/ 	.word	0xffffffff


	//   ....[62]....
        /*021c*/ 	.word	0xffffffff


	//   ....[63]....
        /*0220*/ 	.word	0xffffffff


	//   ....[64]....
        /*0224*/ 	.word	0xffffffff


	//   ....[65]....
        /*0228*/ 	.word	0xffffffff


	//   ....[66]....
        /*022c*/ 	.word	0xffffffff


	//   ....[67]....
        /*0230*/ 	.word	0xffffffff


	//   ....[68]....
        /*0234*/ 	.word	0xffffffff


	//   ....[69]....
        /*0238*/ 	.word	0xffffffff


	//   ....[70]....
        /*023c*/ 	.word	0xffffffff


	//   ....[71]....
        /*0240*/ 	.word	0xffffffff


	//   ....[72]....
        /*0244*/ 	.word	0xffffffff


	//   ....[73]....
        /*0248*/ 	.word	0xffffffff


	//   ....[74]....
        /*024c*/ 	.word	0xffffffff


	//   ....[75]....
        /*0250*/ 	.word	0xffffffff


	//   ....[76]....
        /*0254*/ 	.word	0xffffffff


	//   ....[77]....
        /*0258*/ 	.word	0xffffffff


	//   ....[78]....
        /*025c*/ 	.word	0xffffffff


	//   ....[79]....
        /*0260*/ 	.word	0xffffffff


	//   ....[80]....
        /*0264*/ 	.word	0xffffffff


	//   ....[81]....
        /*0268*/ 	.word	0xffffffff


	//   ....[82]....
        /*026c*/ 	.word	0xffffffff


	//   ....[83]....
        /*0270*/ 	.word	0xffffffff


	//   ....[84]....
        /*0274*/ 	.word	0xffffffff


	//   ....[85]....
        /*0278*/ 	.word	0xffffffff


	//   ....[86]....
        /*027c*/ 	.word	0xffffffff


	//   ....[87]....
        /*0280*/ 	.word	0xffffffff


	//   ....[88]....
        /*0284*/ 	.word	0xffffffff


	//   ....[89]....
        /*0288*/ 	.word	0xffffffff


	//   ....[90]....
        /*028c*/ 	.word	0xffffffff


	//   ....[91]....
        /*0290*/ 	.word	0xffffffff


	//   ....[92]....
        /*0294*/ 	.word	0xffffffff


	//   ....[93]....
        /*0298*/ 	.word	0xffffffff


	//   ....[94]....
        /*029c*/ 	.word	0xffffffff


	//   ....[95]....
        /*02a0*/ 	.word	0xffffffff


	//   ....[96]....
        /*02a4*/ 	.word	0xffffffff


	//   ....[97]....
        /*02a8*/ 	.word	0xffffffff


	//   ....[98]....
        /*02ac*/ 	.word	0xffffffff


	//   ....[99]....
        /*02b0*/ 	.word	0xffffffff


	//   ....[100]....
        /*02b4*/ 	.word	0xffffffff


	//   ....[101]....
        /*02b8*/ 	.word	0xffffffff


	//   ....[102]....
        /*02bc*/ 	.word	0xffffffff


	//   ....[103]....
        /*02c0*/ 	.word	0xffffffff


	//   ....[104]....
        /*02c4*/ 	.word	0xffffffff


	//   ....[105]....
        /*02c8*/ 	.word	0xffffffff


	//   ....[106]....
        /*02cc*/ 	.word	0xffffffff


	//   ....[107]....
        /*02d0*/ 	.word	0xffffffff


	//   ....[108]....
        /*02d4*/ 	.word	0xffffffff


	//   ....[109]....
        /*02d8*/ 	.word	0xffffffff


	//   ....[110]....
        /*02dc*/ 	.word	0xffffffff


	//   ....[111]....
        /*02e0*/ 	.word	0xffffffff


	//   ....[112]....
        /*02e4*/ 	.word	0xffffffff


	//   ....[113]....
        /*02e8*/ 	.word	0xffffffff


	//   ....[114]....
        /*02ec*/ 	.word	0xffffffff


	//   ....[115]....
        /*02f0*/ 	.word	0xffffffff


	//   ....[116]....
        /*02f4*/ 	.word	0xffffffff


	//   ....[117]....
        /*02f8*/ 	.word	0xffffffff


	//   ....[118]....
        /*02fc*/ 	.word	0xffffffff


	//   ....[119]....
        /*0300*/ 	.word	0xffffffff


	//   ....[120]....
        /*0304*/ 	.word	0xffffffff


	//   ....[121]....
        /*0308*/ 	.word	0xffffffff


	//   ....[122]....
        /*030c*/ 	.word	0xffffffff


	//   ....[123]....
        /*0310*/ 	.word	0xffffffff


	//   ....[124]....
        /*0314*/ 	.word	0xffffffff


	//   ....[125]....
        /*0318*/ 	.word	0xffffffff


	//   ....[126]....
        /*031c*/ 	.word	0xffffffff


	//   ....[127]....
        /*0320*/ 	.word	0xffffffff


	//   ....[128]....
        /*0324*/ 	.word	0xffffffff


	//   ....[129]....
        /*0328*/ 	.word	0xffffffff


	//   ....[130]....
        /*032c*/ 	.word	0xffffffff


	//   ....[131]....
        /*0330*/ 	.word	0xffffffff


	//   ....[132]....
        /*0334*/ 	.word	0xffffffff


	//   ....[133]....
        /*0338*/ 	.word	0xffffffff


	//   ....[134]....
        /*033c*/ 	.word	0xffffffff


	//   ....[135]....
        /*0340*/ 	.word	0xffffffff


	//   ....[136]....
        /*0344*/ 	.word	0xffffffff


	//   ....[137]....
        /*0348*/ 	.word	0xffffffff


	//   ....[138]....
        /*034c*/ 	.word	0xffffffff


	//   ....[139]....
        /*0350*/ 	.word	0xffffffff


	//   ....[140]....
        /*0354*/ 	.word	0xffffffff


	//   ....[141]....
        /*0358*/ 	.word	0xffffffff


	//   ....[142]....
        /*035c*/ 	.word	0xffffffff


	//   ....[143]....
        /*0360*/ 	.word	0xffffffff


	//   ....[144]....
        /*0364*/ 	.word	0xffffffff


	//   ....[145]....
        /*0368*/ 	.word	0xffffffff


	//   ....[146]....
        /*036c*/ 	.word	0xffffffff


	//   ....[147]....
        /*0370*/ 	.word	0xffffffff


	//   ....[148]....
        /*0374*/ 	.word	0xffffffff


	//   ....[149]....
        /*0378*/ 	.word	0xffffffff


	//   ....[150]....
        /*037c*/ 	.word	0xffffffff


	//   ....[151]....
        /*0380*/ 	.word	0xffffffff


	//   ....[152]....
        /*0384*/ 	.word	0xffffffff


	//   ....[153]....
        /*0388*/ 	.word	0x0500000f


	//   ....[154]....
        /*038c*/ 	.word	0x0500000f


	//   ....[155]....
        /*0390*/ 	.word	0x0500000f


	//   ....[156]....
        /*0394*/ 	.word	0x0500000f


	//   ....[157]....
        /*0398*/ 	.word	0x0500000f


	//   ....[158]....
        /*039c*/ 	.word	0x0500000f


	//   ....[159]....
        /*03a0*/ 	.word	0x0500000f


	//   ....[160]....
        /*03a4*/ 	.word	0x0500000f


	//   ....[161]....
        /*03a8*/ 	.word	0x0500000f


	//   ....[162]....
        /*03ac*/ 	.word	0x0500000f


	//   ....[163]....
        /*03b0*/ 	.word	0x0500000f


	//   ....[164]....
        /*03b4*/ 	.word	0x0500000f


	//   ....[165]....
        /*03b8*/ 	.word	0x0500000f


	//   ....[166]....
        /*03bc*/ 	.word	0x0500000f


	//   ....[167]....
        /*03c0*/ 	.word	0x0500000f


	//   ....[168]....
        /*03c4*/ 	.word	0x0500000f


	//   ....[169]....
        /*03c8*/ 	.word	0x0500000f


	//   ....[170]....
        /*03cc*/ 	.word	0x0500000f


	//   ....[171]....
        /*03d0*/ 	.word	0x0500000f


	//   ....[172]....
        /*03d4*/ 	.word	0x0500000f


	//   ....[173]....
        /*03d8*/ 	.word	0x0500000f


	//   ....[174]....
        /*03dc*/ 	.word	0x0500000f


	//   ....[175]....
        /*03e0*/ 	.word	0x0500000f


	//   ....[176]....
        /*03e4*/ 	.word	0x0500000f


	//   ....[177]....
        /*03e8*/ 	.word	0x0500000f


	//   ....[178]....
        /*03ec*/ 	.word	0x0500000f


	//   ....[179]....
        /*03f0*/ 	.word	0x0500000f


	//   ....[180]....
        /*03f4*/ 	.word	0x0500000f


	//   ....[181]....
        /*03f8*/ 	.word	0x0500000f


	//   ....[182]....
        /*03fc*/ 	.word	0x0500000f


	//   ....[183]....
        /*0400*/ 	.word	0x0500000f


	//   ....[184]....
        /*0404*/ 	.word	0x0500000f


	//   ....[185]....
        /*0408*/ 	.word	0x0500000f


	//   ....[186]....
        /*040c*/ 	.word	0x0500000f


	//   ....[187]....
        /*0410*/ 	.word	0x0500000f


	//   ....[188]....
        /*0414*/ 	.word	0x0500000f


	//   ....[189]....
        /*0418*/ 	.word	0x0500000f


	//   ....[190]....
        /*041c*/ 	.word	0x0500000f


	//   ....[191]....
        /*0420*/ 	.word	0x0500000f


	//   ....[192]....
        /*0424*/ 	.word	0x0500000f


	//   ....[193]....
        /*0428*/ 	.word	0x0500000f


	//   ....[194]....
        /*042c*/ 	.word	0x0500000f


	//   ....[195]....
        /*0430*/ 	.word	0x0500000f


	//   ....[196]....
        /*0434*/ 	.word	0x0500000f


	//   ....[197]....
        /*0438*/ 	.word	0x0500000f


	//   ....[198]....
        /*043c*/ 	.word	0x0500000f


	//   ....[199]....
        /*0440*/ 	.word	0x0500000f


	//   ....[200]....
        /*0444*/ 	.word	0x0500000f


	//   ....[201]....
        /*0448*/ 	.word	0x0500000f


	//   ....[202]....
        /*044c*/ 	.word	0x0500000f


	//   ....[203]....
        /*0450*/ 	.word	0x0500000f


	//   ....[204]....
        /*0454*/ 	.word	0x0500000f


	//   ....[205]....
        /*0458*/ 	.word	0x0500000f


	//   ....[206]....
        /*045c*/ 	.word	0x0500000f


	//   ....[207]....
        /*0460*/ 	.word	0x0500000f


	//   ....[208]....
        /*0464*/ 	.word	0x0500000f


	//   ....[209]....
        /*0468*/ 	.word	0x0500000f


	//   ....[210]....
        /*046c*/ 	.word	0x0500000f


	//   ....[211]....
        /*0470*/ 	.word	0x0500000f


	//   ....[212]....
        /*0474*/ 	.word	0x0500000f


	//   ....[213]....
        /*0478*/ 	.word	0x0500000f


	//   ....[214]....
        /*047c*/ 	.word	0x0500000f


	//   ....[215]....
        /*0480*/ 	.word	0x0500000f


	//   ....[216]....
        /*0484*/ 	.word	0x0500000f


	//   ....[217]....
        /*0488*/ 	.word	0x0500000f


	//   ....[218]....
        /*048c*/ 	.word	0x0500000f


	//   ....[219]....
        /*0490*/ 	.word	0x0500000f


	//   ....[220]....
        /*0494*/ 	.word	0x0500000f


	//   ....[221]....
        /*0498*/ 	.word	0x0500000f


	//   ....[222]....
        /*049c*/ 	.word	0x0500000f


	//   ....[223]....
        /*04a0*/ 	.word	0x0500000f


	//   ....[224]....
        /*04a4*/ 	.word	0x0500000f


	//   ....[225]....
        /*04a8*/ 	.word	0x0500000f


	//   ....[226]....
        /*04ac*/ 	.word	0x0500000f


	//   ....[227]....
        /*04b0*/ 	.word	0x0500000f


	//   ....[228]....
        /*04b4*/ 	.word	0x0500000f


	//   ....[229]....
        /*04b8*/ 	.word	0x0500000f


	//   ....[230]....
        /*04bc*/ 	.word	0x0500000f


	//   ....[231]....
        /*04c0*/ 	.word	0x0500000f


	//   ....[232]....
        /*04c4*/ 	.word	0x0500000f


	//   ....[233]....
        /*04c8*/ 	.word	0x0500000f


	//   ....[234]....
        /*04cc*/ 	.word	0x0500000f


	//   ....[235]....
        /*04d0*/ 	.word	0x0500000f


	//   ....[236]....
        /*04d4*/ 	.word	0x0500000f


	//   ....[237]....
        /*04d8*/ 	.word	0x0500000f


	//   ....[238]....
        /*04dc*/ 	.word	0x0500000f


	//   ....[239]....
        /*04e0*/ 	.word	0x0500000f


	//   ....[240]....
        /*04e4*/ 	.word	0x0500000f


	//   ....[241]....
        /*04e8*/ 	.word	0x0500000f


	//   ....[242]....
        /*04ec*/ 	.word	0x0500000f


	//   ....[243]....
        /*04f0*/ 	.word	0x0500000f


	//   ....[244]....
        /*04f4*/ 	.word	0x0500000f


	//   ....[245]....
        /*04f8*/ 	.word	0x0500000f


	//   ....[246]....
        /*04fc*/ 	.word	0x0500000f


	//   ....[247]....
        /*0500*/ 	.word	0x0500000f


	//   ....[248]....
        /*0504*/ 	.word	0x0500000f


	//   ....[249]....
        /*0508*/ 	.word	0x0500000f


	//   ....[250]....
        /*050c*/ 	.word	0x0500000f


	//   ....[251]....
        /*0510*/ 	.word	0x0500000f


	//----- nvinfo : EIATTR_COOP_GROUP_INSTR_OFFSETS
	.align		4
.L_879:
        /*0514*/ 	.byte	0x04, 0x28
        /*0516*/ 	.short	(.L_881 - .L_880)


	//   ....[0]....
.L_880:
        /*0518*/ 	.word	0x00000070


	//   ....[1]....
        /*051c*/ 	.word	0x000000b0


	//   ....[2]....
        /*0520*/ 	.word	0x000002d0


	//   ....[3]....
        /*0524*/ 	.word	0x00000430


	//   ....[4]....
        /*0528*/ 	.word	0x00000550


	//   ....[5]....
        /*052c*/ 	.word	0x000006b0


	//   ....[6]....
        /*0530*/ 	.word	0x00001340


	//   ....[7]....
        /*0534*/ 	.word	0x00002cd0


	//   ....[8]....
        /*0538*/ 	.word	0x00002d20


	//   ....[9]....
        /*053c*/ 	.word	0x000033c0


	//   ....[10]....
        /*0540*/ 	.word	0x00003420


	//   ....[11]....
        /*0544*/ 	.word	0x00005700


	//   ....[12]....
        /*0548*/ 	.word	0x00005730


	//   ....[13]....
        /*054c*/ 	.word	0x00005750


	//   ....[14]....
        /*0550*/ 	.word	0x00005770


	//   ....[15]....
        /*0554*/ 	.word	0x00006c20


	//   ....[16]....
        /*0558*/ 	.word	0x00006c50


	//   ....[17]....
        /*055c*/ 	.word	0x00006d30


	//   ....[18]....
        /*0560*/ 	.word	0x00006d40


	//   ....[19]....
        /*0564*/ 	.word	0x00008120


	//   ....[20]....
        /*0568*/ 	.word	0x00008160


	//   ....[21]....
        /*056c*/ 	.word	0x00008190


	//   ....[22]....
        /*0570*/ 	.word	0x000081c0


	//   ....[23]....
        /*0574*/ 	.word	0x00008750


	//   ....[24]....
        /*0578*/ 	.word	0x00008770


	//   ....[25]....
        /*057c*/ 	.word	0x00008840


	//   ....[26]....
        /*0580*/ 	.word	0x00008860


	//   ....[27]....
        /*0584*/ 	.word	0x00008920


	//   ....[28]....
        /*0588*/ 	.word	0x00008940


	//   ....[29]....
        /*058c*/ 	.word	0x00008a10


	//   ....[30]....
        /*0590*/ 	.word	0x00008a30


	//   ....[31]....
        /*0594*/ 	.word	0x00009340


	//   ....[32]....
        /*0598*/ 	.word	0x00009360


	//   ....[33]....
        /*059c*/ 	.word	0x00009420


	//   ....[34]....
        /*05a0*/ 	.word	0x00009440


	//   ....[35]....
        /*05a4*/ 	.word	0x00009500


	//   ....[36]....
        /*05a8*/ 	.word	0x00009520


	//   ....[37]....
        /*05ac*/ 	.word	0x000095f0


	//   ....[38]....
        /*05b0*/ 	.word	0x00009610


	//   ....[39]....
        /*05b4*/ 	.word	0x00009750


	//   ....[40]....
        /*05b8*/ 	.word	0x00009920


	//   ....[41]....
        /*05bc*/ 	.word	0x00009950


	//   ....[42]....
        /*05c0*/ 	.word	0x00009980


	//   ....[43]....
        /*05c4*/ 	.word	0x000099b0


	//   ....[44]....
        /*05c8*/ 	.word	0x000099e0


	//   ....[45]....
        /*05cc*/ 	.word	0x00009a10


	//   ....[46]....
        /*05d0*/ 	.word	0x00009b60


	//   ....[47]....
        /*05d4*/ 	.word	0x00009b90


	//   ....[48]....
        /*05d8*/ 	.word	0x00009bc0


	//   ....[49]....
        /*05dc*/ 	.word	0x00009bf0


	//   ....[50]....
        /*05e0*/ 	.word	0x00009c20


	//   ....[51]....
        /*05e4*/ 	.word	0x00009c50


	//   ....[52]....
        /*05e8*/ 	.word	0x00009ce0


	//   ....[53]....
        /*05ec*/ 	.word	0x00009d10


	//   ....[54]....
        /*05f0*/ 	.word	0x00009d90


	//   ....[55]....
        /*05f4*/ 	.word	0x0000b1d0


	//   ....[56]....
        /*05f8*/ 	.word	0x0000b1f0


	//   ....[57]....
        /*05fc*/ 	.word	0x0000b290


	//   ....[58]....
        /*0600*/ 	.word	0x0000b2b0


	//   ....[59]....
        /*0604*/ 	.word	0x0000b340


	//   ....[60]....
        /*0608*/ 	.word	0x0000b360


	//   ....[61]....
        /*060c*/ 	.word	0x0000b3f0


	//   ....[62]....
        /*0610*/ 	.word	0x0000b410


	//   ....[63]....
        /*0614*/ 	.word	0x0000b4a0


	//   ....[64]....
        /*0618*/ 	.word	0x0000b4c0


	//   ....[65]....
        /*061c*/ 	.word	0x0000b550


	//   ....[66]....
        /*0620*/ 	.word	0x0000b570


	//   ....[67]....
        /*0624*/ 	.word	0x0000b600


	//   ....[68]....
        /*0628*/ 	.word	0x0000b620


	//   ....[69]....
        /*062c*/ 	.word	0x0000b630


	//   ....[70]....
        /*0630*/ 	.word	0x0000b6b0


	//   ....[71]....
        /*0634*/ 	.word	0x0000bdd0


	//   ....[72]....
        /*0638*/ 	.word	0x0000be00


	//   ....[73]....
        /*063c*/ 	.word	0x0000be60


	//   ....[74]....
        /*0640*/ 	.word	0x0000bea0


	//   ....[75]....
        /*0644*/ 	.word	0x0000bee0


	//   ....[76]....
        /*0648*/ 	.word	0x0000bf40


	//   ....[77]....
        /*064c*/ 	.word	0x0000bf80


	//   ....[78]....
        /*0650*/ 	.word	0x0000bfe0


	//   ....[79]....
        /*0654*/ 	.word	0x0000c030


	//   ....[80]....
        /*0658*/ 	.word	0x0000c080


	//   ....[81]....
        /*065c*/ 	.word	0x0000c0d0


	//   ....[82]....
        /*0660*/ 	.word	0x0000c120


	//   ....[83]....
        /*0664*/ 	.word	0x0000c160


	//   ....[84]....
        /*0668*/ 	.word	0x0000c1c0


	//   ....[85]....
        /*066c*/ 	.word	0x0000c1e0


	//   ....[86]....
        /*0670*/ 	.word	0x0000c210


	//   ....[87]....
        /*0674*/ 	.word	0x0000c970


	//   ....[88]....
        /*0678*/ 	.word	0x0000c9a0


	//   ....[89]....
        /*067c*/ 	.word	0x0000ca00


	//   ....[90]....
        /*0680*/ 	.word	0x0000ca10


	//   ....[91]....
        /*0684*/ 	.word	0x0000ca60


	//   ....[92]....
        /*0688*/ 	.word	0x0000ca70


	//   ....[93]....
        /*068c*/ 	.word	0x0000cac0


	//   ....[94]....
        /*0690*/ 	.word	0x0000cad0


	//   ....[95]....
        /*0694*/ 	.word	0x0000cb20


	//   ....[96]....
        /*0698*/ 	.word	0x0000cb30


	//   ....[97]....
        /*069c*/ 	.word	0x0000cb80


	//   ....[98]....
        /*06a0*/ 	.word	0x0000cb90


	//   ....[99]....
        /*06a4*/ 	.word	0x0000cbe0


	//   ....[100]....
        /*06a8*/ 	.word	0x0000cbf0


	//   ....[101]....
        /*06ac*/ 	.word	0x0000cc00


	//   ....[102]....
        /*06b0*/ 	.word	0x0000cc50


	//   ....[103]....
        /*06b4*/ 	.word	0x0000ceb0


	//   ....[104]....
        /*06b8*/ 	.word	0x0000ced0


	//   ....[105]....
        /*06bc*/ 	.word	0x0000cef0


	//   ....[106]....
        /*06c0*/ 	.word	0x0000cf50


	//   ....[107]....
        /*06c4*/ 	.word	0x0000cf70


	//   ....[108]....
        /*06c8*/ 	.word	0x0000cfd0


	//   ....[109]....
        /*06cc*/ 	.word	0x0000cff0


	//   ....[110]....
        /*06d0*/ 	.word	0x0000d050


	//   ....[111]....
        /*06d4*/ 	.word	0x0000d070


	//   ....[112]....
        /*06d8*/ 	.word	0x0000d0d0


	//   ....[113]....
        /*06dc*/ 	.word	0x0000d0f0


	//   ....[114]....
        /*06e0*/ 	.word	0x0000d150


	//   ....[115]....
        /*06e4*/ 	.word	0x0000d170


	//   ....[116]....
        /*06e8*/ 	.word	0x0000d1d0


	//   ....[117]....
        /*06ec*/ 	.word	0x0000d1f0


	//   ....[118]....
        /*06f0*/ 	.word	0x0000d200


	//   ....[119]....
        /*06f4*/ 	.word	0x0000d7a0


	//   ....[120]....
        /*06f8*/ 	.word	0x0000d7e0


	//   ....[121]....
        /*06fc*/ 	.word	0x0000d820


	//   ....[122]....
        /*0700*/ 	.word	0x0000d840


	//   ....[123]....
        /*0704*/ 	.word	0x0000d850


	//   ....[124]....
        /*0708*/ 	.word	0x0000d870


	//   ....[125]....
        /*070c*/ 	.word	0x0000d8e0


	//   ....[126]....
        /*0710*/ 	.word	0x0000d900


	//   ....[127]....
        /*0714*/ 	.word	0x0000d960


	//   ....[128]....
        /*0718*/ 	.word	0x0000d980


	//   ....[129]....
        /*071c*/ 	.word	0x0000d9e0


	//   ....[130]....
        /*0720*/ 	.word	0x0000da00


	//   ....[131]....
        /*0724*/ 	.word	0x0000da60


	//   ....[132]....
        /*0728*/ 	.word	0x0000da80


	//   ....[133]....
        /*072c*/ 	.word	0x0000dad0


	//   ....[134]....
        /*0730*/ 	.word	0x0000daf0


	//   ....[135]....
        /*0734*/ 	.word	0x0000def0


	//   ....[136]....
        /*0738*/ 	.word	0x0000df40


	//   ....[137]....
        /*073c*/ 	.word	0x0000df70


	//   ....[138]....
        /*0740*/ 	.word	0x0000df80


	//   ....[139]....
        /*0744*/ 	.word	0x0000dfb0


	//   ....[140]....
        /*0748*/ 	.word	0x0000dfe0


	//   ....[141]....
        /*074c*/ 	.word	0x0000e010


	//   ....[142]....
        /*0750*/ 	.word	0x0000e040


	//   ....[143]....
        /*0754*/ 	.word	0x0000e1c0


	//   ....[144]....
        /*0758*/ 	.word	0x0000e1f0


	//   ....[145]....
        /*075c*/ 	.word	0x0000e220


	//   ....[146]....
        /*0760*/ 	.word	0x0000e250


	//   ....[147]....
        /*0764*/ 	.word	0x0000e280


	//   ....[148]....
        /*0768*/ 	.word	0x0000e2b0


	//   ....[149]....
        /*076c*/ 	.word	0x0000e370


	//   ....[150]....
        /*0770*/ 	.word	0x0000e390


	//   ....[151]....
        /*0774*/ 	.word	0x0000e400


	//   ....[152]....
        /*0778*/ 	.word	0x0000e870


	//   ....[153]....
        /*077c*/ 	.word	0x0000ed50


	//   ....[154]....
        /*0780*/ 	.word	0x0000ee40


	//   ....[155]....
        /*0784*/ 	.word	0x0000eee0


	//   ....[156]....
        /*0788*/ 	.word	0x0000ef40


	//   ....[157]....
        /*078c*/ 	.word	0x0000f040


	//   ....[158]....
        /*0790*/ 	.word	0x0000f0b0


	//   ....[159]....
        /*0794*/ 	.word	0x0000f1b0


	//   ....[160]....
        /*0798*/ 	.word	0x0000f220


	//   ....[161]....
        /*079c*/ 	.word	0x0000f320


	//   ....[162]....
        /*07a0*/ 	.word	0x0000f390


	//   ....[163]....
        /*07a4*/ 	.word	0x0000f490


	//   ....[164]....
        /*07a8*/ 	.word	0x0000f500


	//   ....[165]....
        /*07ac*/ 	.word	0x0000f600


	//   ....[166]....
        /*07b0*/ 	.word	0x0000f670


	//   ....[167]....
        /*07b4*/ 	.word	0x0000f770


	//   ....[168]....
        /*07b8*/ 	.word	0x0000f7e0


	//   ....[169]....
        /*07bc*/ 	.word	0x0000f8c0


	//   ....[170]....
        /*07c0*/ 	.word	0x0000f9b0


	//   ....[171]....
        /*07c4*/ 	.word	0x0000fa20


	//   ....[172]....
        /*07c8*/ 	.word	0x0000faa0


	//   ....[173]....
        /*07cc*/ 	.word	0x0000fb50


	//   ....[174]....
        /*07d0*/ 	.word	0x0000fbd0


	//   ....[175]....
        /*07d4*/ 	.word	0x0000fca0


	//   ....[176]....
        /*07d8*/ 	.word	0x0000fd20


	//   ....[177]....
        /*07dc*/ 	.word	0x0000fdf0


	//   ....[178]....
        /*07e0*/ 	.word	0x0000fe70


	//   ....[179]....
        /*07e4*/ 	.word	0x0000ff40


	//   ....[180]....
        /*07e8*/ 	.word	0x0000ffc0


	//   ....[181]....
        /*07ec*/ 	.word	0x00010090


	//   ....[182]....
        /*07f0*/ 	.word	0x00010110


	//   ....[183]....
        /*07f4*/ 	.word	0x000101e0


	//   ....[184]....
        /*07f8*/ 	.word	0x00010260


	//   ....[185]....
        /*07fc*/ 	.word	0x00010310


	//   ....[186]....
        /*0800*/ 	.word	0x00010440


	//   ....[187]....
        /*0804*/ 	.word	0x000104e0


	//   ....[188]....
        /*0808*/ 	.word	0x00010550


	//   ....[189]....
        /*080c*/ 	.word	0x00010610


	//   ....[190]....
        /*0810*/ 	.word	0x00010670


	//   ....[191]....
        /*0814*/ 	.word	0x00010730


	//   ....[192]....
        /*0818*/ 	.word	0x00010790


	//   ....[193]....
        /*081c*/ 	.word	0x00010850


	//   ....[194]....
        /*0820*/ 	.word	0x000108b0


	//   ....[195]....
        /*0824*/ 	.word	0x00010970


	//   ....[196]....
        /*0828*/ 	.word	0x000109d0


	//   ....[197]....
        /*082c*/ 	.word	0x00010a90


	//   ....[198]....
        /*0830*/ 	.word	0x00010af0


	//   ....[199]....
        /*0834*/ 	.word	0x00010bb0


	//   ....[200]....
        /*0838*/ 	.word	0x00010c10


	//   ....[201]....
        /*083c*/ 	.word	0x00010cd0


	//   ....[202]....
        /*0840*/ 	.word	0x00010dc0


	//   ....[203]....
        /*0844*/ 	.word	0x00010e60


	//   ....[204]....
        /*0848*/ 	.word	0x00010ec0


	//   ....[205]....
        /*084c*/ 	.word	0x00010f90


	//   ....[206]....
        /*0850*/ 	.word	0x00010ff0


	//   ....[207]....
        /*0854*/ 	.word	0x000110c0


	//   ....[208]....
        /*0858*/ 	.word	0x00011120


	//   ....[209]....
        /*085c*/ 	.word	0x000111f0


	//   ....[210]....
        /*0860*/ 	.word	0x00011250


	//   ....[211]....
        /*0864*/ 	.word	0x00011320


	//   ....[212]....
        /*0868*/ 	.word	0x00011380


	//   ....[213]....
        /*086c*/ 	.word	0x00011450


	//   ....[214]....
        /*0870*/ 	.word	0x000114b0


	//   ....[215]....
        /*0874*/ 	.word	0x00011580


	//   ....[216]....
        /*0878*/ 	.word	0x000115e0


	//   ....[217]....
        /*087c*/ 	.word	0x000116a0


	//   ....[218]....
        /*0880*/ 	.word	0x000117c0


	//   ....[219]....
        /*0884*/ 	.word	0x00011860


	//   ....[220]....
        /*0888*/ 	.word	0x00011920


	//   ....[221]....
        /*088c*/ 	.word	0x000119f0


	//   ....[222]....
        /*0890*/ 	.word	0x00011a50


	//   ....[223]....
        /*0894*/ 	.word	0x00011b30


	//   ....[224]....
        /*0898*/ 	.word	0x00011b90


	//   ....[225]....
        /*089c*/ 	.word	0x00011c60


	//   ....[226]....
        /*08a0*/ 	.word	0x00011cc0


	//   ....[227]....
        /*08a4*/ 	.word	0x00011d90


	//   ....[228]....
        /*08a8*/ 	.word	0x00011df0


	//   ....[229]....
        /*08ac*/ 	.word	0x00011ed0


	//   ....[230]....
        /*08b0*/ 	.word	0x00011f30


	//   ....[231]....
        /*08b4*/ 	.word	0x00012000


	//   ....[232]....
        /*08b8*/ 	.word	0x00012060


	//   ....[233]....
        /*08bc*/ 	.word	0x00012120


	//   ....[234]....
        /*08c0*/ 	.word	0x000121b0


	//   ....[235]....
        /*08c4*/ 	.word	0x00012250


	//   ....[236]....
        /*08c8*/ 	.word	0x00012370


	//   ....[237]....
        /*08cc*/ 	.word	0x000123e0


	//   ....[238]....
        /*08d0*/ 	.word	0x00012450


	//   ....[239]....
        /*08d4*/ 	.word	0x000124c0


	//   ....[240]....
        /*08d8*/ 	.word	0x00012530


	//   ....[241]....
        /*08dc*/ 	.word	0x000125b0


	//   ....[242]....
        /*08e0*/ 	.word	0x00012640


	//   ....[243]....
        /*08e4*/ 	.word	0x000126d0


	//   ....[244]....
        /*08e8*/ 	.word	0x00012740


	//   ....[245]....
        /*08ec*/ 	.word	0x000127b0


	//   ....[246]....
        /*08f0*/ 	.word	0x00012820


	//   ....[247]....
        /*08f4*/ 	.word	0x000128a0


	//   ....[248]....
        /*08f8*/ 	.word	0x00012910


	//   ....[249]....
        /*08fc*/ 	.word	0x000129b0


	//   ....[250]....
        /*0900*/ 	.word	0x00012a40


	//   ....[251]....
        /*0904*/ 	.word	0x00012b60


	//----- nvinfo : EIATTR_REG_RECONFIG
	.align		4
.L_881:
        /*0908*/ 	.byte	0x01, 0x54
	.zero		2


	//----- nvinfo : EIATTR_SYSCALL_OFFSETS
	.align		4
        /*090c*/ 	.byte	0x04, 0x46
        /*090e*/ 	.short	(.L_883 - .L_882)


	//   ....[0]....
.L_882:
        /*0910*/ 	.word	0x00001530


	//   ....[1]....
        /*0914*/ 	.word	0x0000a890


	//   ....[2]....
        /*0918*/ 	.word	0x0000a9e0


	//   ....[3]....
        /*091c*/ 	.word	0x0000aad0


	//   ....[4]....
        /*0920*/ 	.word	0x0000ba60


	//----- nvinfo : EIATTR_MBARRIER_INSTR_OFFSETS
	.align		4
.L_883:
        /*0924*/ 	.byte	0x04, 0x39
        /*0926*/ 	.short	(.L_885 - .L_884)


	//   ....[0]....
.L_884:
        /*0928*/ 	.word	0x00000180
        /*092c*/ 	.word	0x000000ff
        /*0930*/ 	.word	0x00028800
        /*0934*/ 	.short	0x0100
        /*0936*/ 	.byte	0x08
	.zero		1


	//   ....[1]....
        /*0938*/ 	.word	0x00000190
        /*093c*/ 	.word	0x000000ff
        /*0940*/ 	.word	0x00028820
        /*0944*/ 	.short	0x0100
        /*0946*/ 	.byte	0x08
	.zero		1


	//   ....[2]....
        /*0948*/ 	.word	0x00000280
        /*094c*/ 	.word	0x000000ff
        /*0950*/ 	.word	0x00028830
        /*0954*/ 	.short	0x0100
        /*0956*/ 	.byte	0x08
	.zero		1


	//   ....[3]....
        /*0958*/ 	.word	0x00000290
        /*095c*/ 	.word	0x000000ff
        /*0960*/ 	.word	0x00028840
        /*0964*/ 	.short	0x0100
        /*0966*/ 	.byte	0x08
	.zero		1


	//   ....[4]....
        /*0968*/ 	.word	0x000002a0
        /*096c*/ 	.word	0x000000ff
        /*0970*/ 	.word	0x00028838
        /*0974*/ 	.short	0x0100
        /*0976*/ 	.byte	0x08
	.zero		1


	//   ....[5]....
        /*0978*/ 	.word	0x000002b0
        /*097c*/ 	.word	0x000000ff
        /*0980*/ 	.word	0x00028848
        /*0984*/ 	.short	0x0100
        /*0986*/ 	.byte	0x08
	.zero		1


	//   ....[6]....
        /*0988*/ 	.word	0x000003e0
        /*098c*/ 	.word	0x000000ff
        /*0990*/ 	.word	0x00028850
        /*0994*/ 	.short	0x0100
        /*0996*/ 	.byte	0x08
	.zero		1


	//   ....[7]....
        /*0998*/ 	.word	0x000003f0
        /*099c*/ 	.word	0x000000ff
        /*09a0*/ 	.word	0x00028860
        /*09a4*/ 	.short	0x0100
        /*09a6*/ 	.byte	0x08
	.zero		1


	//   ....[8]....
        /*09a8*/ 	.word	0x00000400
        /*09ac*/ 	.word	0x000000ff
        /*09b0*/ 	.word	0x00028858
        /*09b4*/ 	.short	0x0100
        /*09b6*/ 	.byte	0x08
	.zero		1


	//   ....[9]....
        /*09b8*/ 	.word	0x00000410
        /*09bc*/ 	.word	0x000000ff
        /*09c0*/ 	.word	0x00028868
        /*09c4*/ 	.short	0x0100
        /*09c6*/ 	.byte	0x08
	.zero		1


	//   ....[10]....
        /*09c8*/ 	.word	0x00000500
        /*09cc*/ 	.word	0x000000ff
        /*09d0*/ 	.word	0x00028870
        /*09d4*/ 	.short	0x0100
        /*09d6*/ 	.byte	0x06
	.zero		1


	//   ....[11]....
        /*09d8*/ 	.word	0x00000510
        /*09dc*/ 	.word	0x000000ff
        /*09e0*/ 	.word	0x00028880
        /*09e4*/ 	.short	0x0100
        /*09e6*/ 	.byte	0x06
	.zero		1


	//   ....[12]....
        /*09e8*/ 	.word	0x00000520
        /*09ec*/ 	.word	0x000000ff
        /*09f0*/ 	.word	0x00028878
        /*09f4*/ 	.short	0x0100
        /*09f6*/ 	.byte	0x06
	.zero		1


	//   ....[13]....
        /*09f8*/ 	.word	0x00000530
        /*09fc*/ 	.word	0x000000ff
        /*0a00*/ 	.word	0x00028888
        /*0a04*/ 	.short	0x0100
        /*0a06*/ 	.byte	0x06
	.zero		1


	//   ....[14]....
        /*0a08*/ 	.word	0x00000660
        /*0a0c*/ 	.word	0x000000ff
        /*0a10*/ 	.word	0x00028890
        /*0a14*/ 	.short	0x0100
        /*0a16*/ 	.byte	0x08
	.zero		1


	//   ....[15]....
        /*0a18*/ 	.word	0x00000670
        /*0a1c*/ 	.word	0x000000ff
        /*0a20*/ 	.word	0x000288a0
        /*0a24*/ 	.short	0x0100
        /*0a26*/ 	.byte	0x08
	.zero		1


	//   ....[16]....
        /*0a28*/ 	.word	0x00000680
        /*0a2c*/ 	.word	0x000000ff
        /*0a30*/ 	.word	0x00028898
        /*0a34*/ 	.short	0x0100
        /*0a36*/ 	.byte	0x08
	.zero		1


	//   ....[17]....
        /*0a38*/ 	.word	0x00000690
        /*0a3c*/ 	.word	0x000000ff
        /*0a40*/ 	.word	0x000288a8
        /*0a44*/ 	.short	0x0100
        /*0a46*/ 	.byte	0x08
	.zero		1


	//   ....[18]....
        /*0a48*/ 	.word	0x000007d0
        /*0a4c*/ 	.word	0x000000ff
        /*0a50*/ 	.word	0x000288b0
        /*0a54*/ 	.short	0x0100
        /*0a56*/ 	.byte	0x08
	.zero		1


	//   ....[19]....
        /*0a58*/ 	.word	0x000007e0
        /*0a5c*/ 	.word	0x000000ff
        /*0a60*/ 	.word	0x000288c0
        /*0a64*/ 	.short	0x0100
        /*0a66*/ 	.byte	0x08
	.zero		1


	//   ....[20]....
        /*0a68*/ 	.word	0x000007f0
        /*0a6c*/ 	.word	0x000000ff
        /*0a70*/ 	.word	0x000288b8
        /*0a74*/ 	.short	0x0100
        /*0a76*/ 	.byte	0x08
	.zero		1


	//   ....[21]....
        /*0a78*/ 	.word	0x00000800
        /*0a7c*/ 	.word	0x000000ff
        /*0a80*/ 	.word	0x000288c8
        /*0a84*/ 	.short	0x0100
        /*0a86*/ 	.byte	0x08
	.zero		1


	//   ....[22]....
        /*0a88*/ 	.word	0x000015b0
        /*0a8c*/ 	.word	0x000000ff
        /*0a90*/ 	.word	0x00028800
        /*0a94*/ 	.short	0x010a
        /*0a96*/ 	.byte	0x31
	.zero		1


	//   ....[23]....
        /*0a98*/ 	.word	0x00001630
        /*0a9c*/ 	.word	0x00000000
        /*0aa0*/ 	.word	0x00028830
        /*0aa4*/ 	.short	0x010a
        /*0aa6*/ 	.byte	0x3f
	.zero		1


	//   ....[24]....
        /*0aa8*/ 	.word	0x00001680
        /*0aac*/ 	.word	0x00000000
        /*0ab0*/ 	.word	0x00028830
        /*0ab4*/ 	.short	0x010a
        /*0ab6*/ 	.byte	0x3f
	.zero		1


	//   ....[25]....
        /*0ab8*/ 	.word	0x00002340
        /*0abc*/ 	.word	0x000000ff
        /*0ac0*/ 	.word	0x00000000
        /*0ac4*/ 	.short	0x0101
        /*0ac6*/ 	.byte	0x06
	.zero		1


	//   ....[26]....
        /*0ac8*/ 	.word	0x00004370
        /*0acc*/ 	.word	0x000000ff
        /*0ad0*/ 	.word	0x00028830
        /*0ad4*/ 	.short	0x010a
        /*0ad6*/ 	.byte	0x06
	.zero		1


	//   ....[27]....
        /*0ad8*/ 	.word	0x000043b0
        /*0adc*/ 	.word	0x000000ff
        /*0ae0*/ 	.word	0x00028830
        /*0ae4*/ 	.short	0x010a
        /*0ae6*/ 	.byte	0x06
	.zero		1


	//   ....[28]....
        /*0ae8*/ 	.word	0x00004730
        /*0aec*/ 	.word	0x000000ff
        /*0af0*/ 	.word	0x00028850
        /*0af4*/ 	.short	0x010a
        /*0af6*/ 	.byte	0x06
	.zero		1


	//   ....[29]....
        /*0af8*/ 	.word	0x00004770
        /*0afc*/ 	.word	0x000000ff
        /*0b00*/ 	.word	0x00028850
        /*0b04*/ 	.short	0x010a
        /*0b06*/ 	.byte	0x06
	.zero		1


	//   ....[30]....
        /*0b08*/ 	.word	0x00005060
        /*0b0c*/ 	.word	0x000000ff
        /*0b10*/ 	.word	0x00000000
        /*0b14*/ 	.short	0x0101
        /*0b16*/ 	.byte	0x06
	.zero		1


	//   ....[31]....
        /*0b18*/ 	.word	0x00006550
        /*0b1c*/ 	.word	0x000000ff
        /*0b20*/ 	.word	0x00000000
        /*0b24*/ 	.short	0x0101
        /*0b26*/ 	.byte	0x06
	.zero		1


	//   ....[32]....
        /*0b28*/ 	.word	0x00006b90
        /*0b2c*/ 	.word	0x000000ff
        /*0b30*/ 	.word	0x00028850
        /*0b34*/ 	.short	0x010a
        /*0b36*/ 	.byte	0x05
	.zero		1


	//   ....[33]....
        /*0b38*/ 	.word	0x00006bd0
        /*0b3c*/ 	.word	0x000000ff
        /*0b40*/ 	.word	0x00028850
        /*0b44*/ 	.short	0x010a
        /*0b46*/ 	.byte	0x05
	.zero		1


	//   ....[34]....
        /*0b48*/ 	.word	0x000071a0
        /*0b4c*/ 	.word	0x000000ff
        /*0b50*/ 	.word	0x00000000
        /*0b54*/ 	.short	0x0101
        /*0b56*/ 	.byte	0x04
	.zero		1


	//   ....[35]....
        /*0b58*/ 	.word	0x00008740
        /*0b5c*/ 	.word	0x0000001c
        /*0b60*/ 	.word	0x00000000
        /*0b64*/ 	.short	0x0101
        /*0b66*/ 	.byte	0x3f
	.zero		1


	//   ....[36]....
        /*0b68*/ 	.word	0x0000afe0
        /*0b6c*/ 	.word	0x00000007
        /*0b70*/ 	.word	0x00028840
        /*0b74*/ 	.short	0x010a
        /*0b76*/ 	.byte	0x3f
	.zero		1


	//   ....[37]....
        /*0b78*/ 	.word	0x0000b760
        /*0b7c*/ 	.word	0x00000007
        /*0b80*/ 	.word	0x00028830
        /*0b84*/ 	.short	0x0107
        /*0b86*/ 	.byte	0x3f
	.zero		1


	//   ....[38]....
        /*0b88*/ 	.word	0x0000b830
        /*0b8c*/ 	.word	0x00000007
        /*0b90*/ 	.word	0x00028830
        /*0b94*/ 	.short	0x0101
        /*0b96*/ 	.byte	0x3f
	.zero		1


	//   ....[39]....
        /*0b98*/ 	.word	0x0000c310
        /*0b9c*/ 	.word	0x00000016
        /*0ba0*/ 	.word	0x00028800
        /*0ba4*/ 	.short	0x0107
        /*0ba6*/ 	.byte	0x3f
	.zero		1


	//   ....[40]....
        /*0ba8*/ 	.word	0x0000c410
        /*0bac*/ 	.word	0x00000016
        /*0bb0*/ 	.word	0x00028800
        /*0bb4*/ 	.short	0x0101
        /*0bb6*/ 	.byte	0x3f
	.zero		1


	//   ....[41]....
        /*0bb8*/ 	.word	0x0000c440
        /*0bbc*/ 	.word	0x00000016
        /*0bc0*/ 	.word	0x00028820
        /*0bc4*/ 	.short	0x010a
        /*0bc6*/ 	.byte	0x3f
	.zero		1


	//   ....[42]....
        /*0bc8*/ 	.word	0x0000c7c0
        /*0bcc*/ 	.word	0x00000006
        /*0bd0*/ 	.word	0x00028840
        /*0bd4*/ 	.short	0x010a
        /*0bd6*/ 	.byte	0x3f
	.zero		1


	//   ....[43]....
        /*0bd8*/ 	.word	0x0000cce0
        /*0bdc*/ 	.word	0x00000006
        /*0be0*/ 	.word	0x00028830
        /*0be4*/ 	.short	0x0107
        /*0be6*/ 	.byte	0x3f
	.zero		1


	//   ....[44]....
        /*0be8*/ 	.word	0x0000cda0
        /*0bec*/ 	.word	0x00000006
        /*0bf0*/ 	.word	0x00028830
        /*0bf4*/ 	.short	0x0101
        /*0bf6*/ 	.byte	0x3f
	.zero		1


	//   ....[45]....
        /*0bf8*/ 	.word	0x0000ce10
        /*0bfc*/ 	.word	0x00000006
        /*0c00*/ 	.word	0x00028860
        /*0c04*/ 	.short	0x010a
        /*0c06*/ 	.byte	0x3f
	.zero		1


	//   ....[46]....
        /*0c08*/ 	.word	0x0000d390
        /*0c0c*/ 	.word	0x00000006
        /*0c10*/ 	.word	0x00028850
        /*0c14*/ 	.short	0x0107
        /*0c16*/ 	.byte	0x3f
	.zero		1


	//   ....[47]....
        /*0c18*/ 	.word	0x0000d4f0
        /*0c1c*/ 	.word	0x00000006
        /*0c20*/ 	.word	0x00028850
        /*0c24*/ 	.short	0x0101
        /*0c26*/ 	.byte	0x3f
	.zero		1


	//   ....[48]....
        /*0c28*/ 	.word	0x0000d700
        /*0c2c*/ 	.word	0x00000000
        /*0c30*/ 	.word	0x00028860
        /*0c34*/ 	.short	0x010a
        /*0c36*/ 	.byte	0x3f
	.zero		1


	//   ....[49]....
        /*0c38*/ 	.word	0x0000dc30
        /*0c3c*/ 	.word	0x00000000
        /*0c40*/ 	.word	0x00028850
        /*0c44*/ 	.short	0x0107
        /*0c46*/ 	.byte	0x3f
	.zero		1


	//   ....[50]....
        /*0c48*/ 	.word	0x0000dcf0
        /*0c4c*/ 	.word	0x00000000
        /*0c50*/ 	.word	0x00028850
        /*0c54*/ 	.short	0x0101
        /*0c56*/ 	.byte	0x3f
	.zero		1


	//   ....[51]....
        /*0c58*/ 	.word	0x0000e7f0
        /*0c5c*/ 	.word	0x00000004
        /*0c60*/ 	.word	0x00028820
        /*0c64*/ 	.short	0x010a
        /*0c66*/ 	.byte	0x3f
	.zero		1


	//   ....[52]....
        /*0c68*/ 	.word	0x0000e970
        /*0c6c*/ 	.word	0x00000005
        /*0c70*/ 	.word	0x00028840
        /*0c74*/ 	.short	0x010a
        /*0c76*/ 	.byte	0x3f
	.zero		1


	//   ....[53]....
        /*0c78*/ 	.word	0x0000ea10
        /*0c7c*/ 	.word	0x00000019
        /*0c80*/ 	.word	0x00028840
        /*0c84*/ 	.short	0x010a
        /*0c86*/ 	.byte	0x3f
	.zero		1


	//   ....[54]....
        /*0c88*/ 	.word	0x0000ea50
        /*0c8c*/ 	.word	0x00000005
        /*0c90*/ 	.word	0x00028860
        /*0c94*/ 	.short	0x010a
        /*0c96*/ 	.byte	0x3f
	.zero		1


	//   ....[55]....
        /*0c98*/ 	.word	0x0000ea90
        /*0c9c*/ 	.word	0x00000019
        /*0ca0*/ 	.word	0x00028860
        /*0ca4*/ 	.short	0x010a
        /*0ca6*/ 	.byte	0x3f
	.zero		1


	//   ....[56]....
        /*0ca8*/ 	.word	0x0000eb00
        /*0cac*/ 	.word	0x00000003
        /*0cb0*/ 	.word	0x00028800
        /*0cb4*/ 	.short	0x010a
        /*0cb6*/ 	.byte	0x3f
	.zero		1


	//   ....[57]....
        /*0cb8*/ 	.word	0x0000eb50
        /*0cbc*/ 	.word	0x00000000
        /*0cc0*/ 	.word	0x00028830
        /*0cc4*/ 	.short	0x010a
        /*0cc6*/ 	.byte	0x3f
	.zero		1


	//   ....[58]....
        /*0cc8*/ 	.word	0x0000ebb0
        /*0ccc*/ 	.word	0x00000007
        /*0cd0*/ 	.word	0x00028830
        /*0cd4*/ 	.short	0x010a
        /*0cd6*/ 	.byte	0x3f
	.zero		1


	//   ....[59]....
        /*0cd8*/ 	.word	0x0000ec10
        /*0cdc*/ 	.word	0x00000007
        /*0ce0*/ 	.word	0x00028850
        /*0ce4*/ 	.short	0x010a
        /*0ce6*/ 	.byte	0x3f
	.zero		1


	//   ....[60]....
        /*0ce8*/ 	.word	0x0000ec70
        /*0cec*/ 	.word	0x00000005
        /*0cf0*/ 	.word	0x00028850
        /*0cf4*/ 	.short	0x010a
        /*0cf6*/ 	.byte	0x3f
	.zero		1


	//   ....[61]....
        /*0cf8*/ 	.word	0x0000ed90
        /*0cfc*/ 	.word	0x00000007
        /*0d00*/ 	.word	0x00028840
        /*0d04*/ 	.short	0x010a
        /*0d06*/ 	.byte	0x3f
	.zero		1


	//   ....[62]....
        /*0d08*/ 	.word	0x00010340
        /*0d0c*/ 	.word	0x00000016
        /*0d10*/ 	.word	0x00028820
        /*0d14*/ 	.short	0x010a
        /*0d16*/ 	.byte	0x3f
	.zero		1


	//   ....[63]....
        /*0d18*/ 	.word	0x00010390
        /*0d1c*/ 	.word	0x00000006
        /*0d20*/ 	.word	0x00028840
        /*0d24*/ 	.short	0x010a
        /*0d26*/ 	.byte	0x3f
	.zero		1


	//   ....[64]....
        /*0d28*/ 	.word	0x00010d10
        /*0d2c*/ 	.word	0x00000006
        /*0d30*/ 	.word	0x00028860
        /*0d34*/ 	.short	0x010a
        /*0d36*/ 	.byte	0x3f
	.zero		1


	//   ....[65]....
        /*0d38*/ 	.word	0x00011710
        /*0d3c*/ 	.word	0x00000000
        /*0d40*/ 	.word	0x00028860
        /*0d44*/ 	.short	0x010a
        /*0d46*/ 	.byte	0x3f
	.zero		1


	//   ....[66]....
        /*0d48*/ 	.word	0x00012a80
        /*0d4c*/ 	.word	0x00000004
        /*0d50*/ 	.word	0x00028820
        /*0d54*/ 	.short	0x010a
        /*0d56*/ 	.byte	0x3f
	.zero		1


	//   ....[67]....
        /*0d58*/ 	.word	0x00012c20
        /*0d5c*/ 	.word	0x00000005
        /*0d60*/ 	.word	0x00028840
        /*0d64*/ 	.short	0x010a
        /*0d66*/ 	.byte	0x3f
	.zero		1


	//   ....[68]....
        /*0d68*/ 	.word	0x00012c70
        /*0d6c*/ 	.word	0x00000019
        /*0d70*/ 	.word	0x00028840
        /*0d74*/ 	.short	0x010a
        /*0d76*/ 	.byte	0x3f
	.zero		1


	//   ....[69]....
        /*0d78*/ 	.word	0x00012cc0
        /*0d7c*/ 	.word	0x00000005
        /*0d80*/ 	.word	0x00028860
        /*0d84*/ 	.short	0x010a
        /*0d86*/ 	.byte	0x3f
	.zero		1


	//----- nvinfo : EIATTR_NUM_MBARRIERS
	.align		4
.L_885:
        /*0d88*/ 	.byte	0x03, 0x38
        /*0d8a*/ 	.short	0x0016


	//----- nvinfo : EIATTR_EXIT_INSTR_OFFSETS
	.align		4
        /*0d8c*/ 	.byte	0x04, 0x1c
        /*0d8e*/ 	.short	(.L_887 - .L_886)


	//   ....[0]....
.L_886:
        /*0d90*/ 	.word	0x000009b0


	//   ....[1]....
        /*0d94*/ 	.word	0x00009700


	//   ....[2]....
        /*0d98*/ 	.word	0x0000eae0


	//----- nvinfo : EIATTR_MAX_THREADS
	.align		4
.L_887:
        /*0d9c*/ 	.byte	0x04, 0x05
        /*0d9e*/ 	.short	(.L_889 - .L_888)
.L_888:
        /*0da0*/ 	.word	0x00000180
        /*0da4*/ 	.word	0x00000001
        /*0da8*/ 	.word	0x00000001


	//----- nvinfo : EIATTR_CRS_STACK_SIZE
	.align		4
.L_889:
        /*0dac*/ 	.byte	0x04, 0x1e
        /*0dae*/ 	.short	(.L_891 - .L_890)
.L_890:
        /*0db0*/ 	.word	0x00000000


	//----- nvinfo : EIATTR_CBANK_PARAM_SIZE
	.align		4
.L_891:
        /*0db4*/ 	.byte	0x03, 0x19
        /*0db6*/ 	.short	0x0af0


	//----- nvinfo : EIATTR_PARAM_CBANK
	.align		4
        /*0db8*/ 	.byte	0x04, 0x0a
        /*0dba*/ 	.short	(.L_893 - .L_892)
	.align		4
.L_892:
        /*0dbc*/ 	.word	index@(.nv.constant0._ZN7cutlass13device_kernelIN5flash11enable_sm90INS1_16FlashAttnFwdSm90INS1_25CollectiveMainloopFwdSm90ILi2EN4cute5tupleIJNS5_1CILi1EEES8_S8_EEENS6_IJNS7_ILi128EEESA_SA_EEELi128ENS_10bfloat16_tEfNS_4arch4Sm90ELb0ELb0ELb1ELb1ELb1ELb0ELb0ELb1ELb1ELb1ELb0ELb0EEENS1_21CollectiveEpilogueFwdISB_S9_SC_SE_Li256ELb1ELb1ELb0ELb0EEENS1_36VarlenDynamicPersistentTileSchedulerILi128ELi128ELi256ELi128ELb0ELb1ELb1ELb0ELb1ELb1EEEEEEEEEvNT_6ParamsE)
        /*0dc0*/ 	.short	0x0210
        /*0dc2*/ 	.short	0x0af0


	//----- nvinfo : EIATTR_SW_WAR
	.align		4
.L_893:
        /*0dc4*/ 	.byte	0x04, 0x36
        /*0dc6*/ 	.short	(.L_895 - .L_894)
.L_894:
        /*0dc8*/ 	.word	0x00000008
.L_895:


//--------------------- .nv.info._ZN7cutlass13device_kernelIN5flash11enable_sm90INS1_16FlashAttnFwdSm90INS1_25CollectiveMainloopFwdSm90ILi2EN4cute5tupleIJNS5_1CILi1EEES8_S8_EEENS6_IJNS7_ILi128EEESA_SA_EEELi128ENS_10bfloat16_tEfNS_4arch4Sm90ELb0ELb0ELb1ELb1ELb1ELb1ELb0ELb1ELb1ELb1ELb0ELb0EEENS1_21CollectiveEpilogueFwdISB_S9_SC_SE_Li256ELb1ELb1ELb0ELb0EEENS1_36VarlenDynamicPersistentTileSchedulerILi128ELi128ELi256ELi128ELb0ELb1ELb1ELb0ELb1ELb1EEEEEEEEEvNT_6ParamsE --------------------------
	.section	.nv.info._ZN7cutlass13device_kernelIN5flash11enable_sm90INS1_16FlashAttnFwdSm90INS1_25CollectiveMainloopFwdSm90ILi2EN4cute5tupleIJNS5_1CILi1EEES8_S8_EEENS6_IJNS7_ILi128EEESA_SA_EEELi128ENS_10bfloat16_tEfNS_4arch4Sm90ELb0ELb0ELb1ELb1ELb1ELb1ELb0ELb1ELb1ELb1ELb0ELb0EEENS1_21CollectiveEpilogueFwdISB_S9_SC_SE_Li256ELb1ELb1ELb0ELb0EEENS1_36VarlenDynamicPersistentTileSchedulerILi128ELi128ELi256ELi128ELb0ELb1ELb1ELb0ELb1ELb1EEEEEEEEEvNT_6ParamsE,"",@"SHT_CUDA_INFO"
	.sectionflags	@""
	.align	4


	//----- nvinfo : EIATTR_CUDA_API_VERSION
	.align		4
        /*0000*/ 	.byte	0x04, 0x37
        /*0002*/ 	.short	(.L_897 - .L_896)
.L_896:
        /*0004*/ 	.word	0x00000082


	//----- nvinfo : EIATTR_KPARAM_INFO
	.align		4
.L_897:
        /*0008*/ 	.byte	0x04, 0x17
        /*000a*/ 	.short	(.L_899 - .L_898)
.L_898:
        /*000c*/ 	.word	0x00000000
        /*0010*/ 	.short	0x0000
        /*0012*/ 	.short	0x0070
        /*0014*/ 	.byte	0x00, 0xf0, 0x01, 0x2a


	//----- nvinfo : EIATTR_SPARSE_MMA_MASK
	.align		4
.L_899:
        /*0018*/ 	.byte	0x03, 0x50
        /*001a*/ 	.short	0x0000


	//----- nvinfo : EIATTR_MAXREG_COUNT
	.align		4
        /*001c*/ 	.byte	0x03, 0x1b
        /*001e*/ 	.short	0x00a8


	//----- nvinfo : EIATTR_NUM_BARRIERS
	.align		4
        /*0020*/ 	.byte	0x02, 0x4c
        /*0022*/ 	.byte	0x10
	.zero		1


	//----- nvinfo : EIATTR_EXTERNS
	.align		4
        /*0024*/ 	.byte	0x04, 0x0f
        /*0026*/ 	.short	(.L_901 - .L_900)


	//   ....[0]....
	.align		4
.L_900:
        /*0028*/ 	.word	index@(__assertfail)


	//----- nvinfo : EIATTR_ANNOTATIONS
	.align		4
.L_901:
        /*002c*/ 	.byte	0x04, 0x55
        /*002e*/ 	.short	(.L_903 - .L_902)


	//   ....[0]....
.L_902:
        /* <DEDUP_REMOVED lines=22> */


	//----- nvinfo : EIATTR_MERCURY_ISA_VERSION
	.align		4
.L_903:
        /*0178*/ 	.byte	0x03, 0x5f
        /*017a*/ 	.short	0x0101


	//----- nvinfo : EIATTR_UNUSED_LOAD_BYTE_OFFSET
	.align		4
        /*017c*/ 	.byte	0x04, 0x44
        /*017e*/ 	.short	(.L_905 - .L_904)


	//   ....[0]....
.L_904:
        /*0180*/ 	.word	0x00000a40
        /*0184*/ 	.word	0x0000fff0


	//   ....[1]....
        /*0188*/ 	.word	0x00012610
        /*018c*/ 	.word	0x0000fff0


	//----- nvinfo : EIATTR_INT_WARP_WIDE_INSTR_OFFSETS
	.align		4
.L_905:
        /*0190*/ 	.byte	0x04, 0x31
        /*0192*/ 	.short	(.L_907 - .L_906)


	//   ....[0]....
.L_906:
        /*0194*/ 	.word	0x00000120


	//   ....[1]....
        /*0198*/ 	.word	0x000001c0


	//   ....[2]....
        /*019c*/ 	.word	0x00000230


	//   ....[3]....
        /*01a0*/ 	.word	0x000167e0


	//   ....[4]....
        /*01a4*/ 	.word	0x00016870


	//   ....[5]....
        /*01a8*/ 	.word	0x00019740


	//   ....[6]....
        /*01ac*/ 	.word	0x000197d0


	//----- nvinfo : EIATTR_COOP_GROUP_MASK_REGIDS
	.align		4
.L_907:
        /*01b0*/ 	.byte	0x04, 0x29
        /*01b2*/ 	.short	(.L_909 - .L_908)


	//   ....[0]....
.L_908:
        /*01b4*/ 	.word	0xffffffff


	//   ....[1]....
        /*01b8*/ 	.word	0xffffffff


	//   ....[2]....
        /*01bc*/ 	.word	0xffffffff


	//   ....[3]....
        /*01c0*/ 	.word	0xffffffff


	//   ....[4]....
        /*01c4*/ 	.word	0xffffffff


	//   ....[5]....
        /*01c8*/ 	.word	0xffffffff


	//   ....[6]....
        /*01cc*/ 	.word	0xffffffff


	//   ....[7]....
        /*01d0*/ 	.word	0xffffffff


	//   ....[8]....
        /*01d4*/ 	.word	0xffffffff


	//   ....[9]....
        /*01d8*/ 	.word	0xffffffff


	//   ....[10]....
        /*01dc*/ 	.word	0xffffffff


	//   ....[11]....
        /*01e0*/ 	.word	0xffffffff


	//   ....[12]....
        /*01e4*/ 	.word	0xffffffff


	//   ....[13]....
        /*01e8*/ 	.word	0xffffffff


	//   ....[14]....
        /*01ec*/ 	.word	0xffffffff


	//   ....[15]....
        /*01f0*/ 	.word	0xffffffff


	//   ....[16]....
        /*01f4*/ 	.word	0xffffffff


	//   ....[17]....
        /*01f8*/ 	.word	0xffffffff


	//   ....[18]....
        /*01fc*/ 	.word	0xffffffff


	//   ....[19]....
        /*0200*/ 	.word	0xffffffff


	//   ....[20]....
        /*0204*/ 	.word	0xffffffff


	//   ....[21]....
        /*0208*/ 	.word	0xffffffff


	//   ....[22]....
        /*020c*/ 	.word	0xffffffff


	//   ....[23]....
        /*0210*/ 	.word	0xffffffff


	//   ....[24]....
        /*0214*/ 	.word	0xffffffff


	//   ....[25]....
        /*0218*/ 	.word	0xffffffff


	//   ....[26]....
        /*021c*/ 	.word	0xffffffff


	//   ....[27]....
        /*0220*/ 	.word	0xffffffff


	//   ....[28]....
        /*0224*/ 	.word	0xffffffff


	//   ....[29]....
        /*0228*/ 	.word	0xffffffff


	//   ....[30]....
        /*022c*/ 	.word	0xffffffff


	//   ....[31]....
        /*0230*/ 	.word	0xffffffff


	//   ....[32]....
        /*0234*/ 	.word	0xffffffff


	//   ....[33]....
        /*0238*/ 	.word	0xffffffff


	//   ....[34]....
        /*023c*/ 	.word	0xffffffff


	//   ....[35]....
        /*0240*/ 	.word	0xffffffff


	//   ....[36]....
        /*0244*/ 	.word	0xffffffff


	//   ....[37]....
        /*0248*/ 	.word	0xffffffff


	//   ....[38]....
        /*024c*/ 	.word	0xffffffff


	//   ....[39]....
        /*0250*/ 	.word	0xffffffff


	//   ....[40]....
        /*0254*/ 	.word	0xffffffff


	//   ....[41]....
        /*0258*/ 	.word	0xffffffff


	//   ....[42]....
        /*025c*/ 	.word	0xffffffff


	//   ....[43]....
        /*0260*/ 	.word	0xffffffff


	//   ....[44]....
        /*0264*/ 	.word	0xffffffff


	//   ....[45]....
        /*0268*/ 	.word	0xffffffff


	//   ....[46]....
        /*026c*/ 	.word	0xffffffff


	//   ....[47]....
        /*0270*/ 	.word	0xffffffff


	//   ....[48]....
        /*0274*/ 	.word	0xffffffff


	//   ....[49]....
        /*0278*/ 	.word	0xffffffff


	//   ....[50]....
        /*027c*/ 	.word	0xffffffff


	//   ....[51]....
        /*0280*/ 	.word	0xffffffff


	//   ....[52]....
        /*0284*/ 	.word	0xffffffff


	//   ....[53]....
        /*0288*/ 	.word	0xffffffff


	//   ....[54]....
        /*028c*/ 	.word	0xffffffff


	//   ....[55]....
        /*0290*/ 	.word	0xffffffff


	//   ....[56]....
        /*0294*/ 	.word	0xffffffff


	//   ....[57]....
        /*0298*/ 	.word	0xffffffff


	//   ....[58]....
        /*029c*/ 	.word	0xffffffff


	//   ....[59]....
        /*02a0*/ 	.word	0xffffffff


	//   ....[60]....
        /*02a4*/ 	.word	0xffffffff


	//   ....[61]....
        /*02a8*/ 	.word	0xffffffff


	//   ....[62]....
        /*02ac*/ 	.word	0xffffffff


	//   ....[63]....
        /*02b0*/ 	.word	0xffffffff


	//   ....[64]....
        /*02b4*/ 	.word	0xffffffff


	//   ....[65]....
        /*02b8*/ 	.word	0xffffffff


	//   ....[66]....
        /*02bc*/ 	.word	0xffffffff


	//   ....[67]....
        /*02c0*/ 	.word	0xffffffff


	//   ....[68]....
        /*02c4*/ 	.word	0xffffffff


	//   ....[69]....
        /*02c8*/ 	.word	0xffffffff


	//   ....[70]....
        /*02cc*/ 	.word	0xffffffff


	//   ....[71]....
        /*02d0*/ 	.word	0xffffffff


	//   ....[72]....
        /*02d4*/ 	.word	0xffffffff


	//   ....[73]....
        /*02d8*/ 	.word	0xffffffff


	//   ....[74]....
        /*02dc*/ 	.word	0xffffffff


	//   ....[75]....
        /*02e0*/ 	.word	0xffffffff


	//   ....[76]....
        /*02e4*/ 	.word	0xffffffff


	//   ....[77]....
        /*02e8*/ 	.word	0xffffffff


	//   ....[78]....
        /*02ec*/ 	.word	0xffffffff


	//   ....[79]....
        /*02f0*/ 	.word	0xffffffff


	//   ....[80]....
        /*02f4*/ 	.word	0xffffffff


	//   ....[81]....
        /*02f8*/ 	.word	0xffffffff


	//   ....[82]....
        /*02fc*/ 	.word	0xffffffff


	//   ....[83]....
        /*0300*/ 	.word	0xffffffff


	//   ....[84]....
        /*0304*/ 	.word	0xffffffff


	//   ....[85]....
        /*0308*/ 	.word	0xffffffff


	//   ....[86]....
        /*030c*/ 	.word	0xffffffff


	//   ....[87]....
        /*0310*/ 	.word	0xffffffff


	//   ....[88]....
        /*0314*/ 	.word	0xffffffff


	//   ....[89]....
        /*0318*/ 	.word	0xffffffff


	//   ....[90]....
        /*031c*/ 	.word	0xffffffff


	//   ....[91]....
        /*0320*/ 	.word	0xffffffff


	//   ....[92]....
        /*0324*/ 	.word	0xffffffff


	//   ....[93]....
        /*0328*/ 	.word	0xffffffff


	//   ....[94]....
        /*032c*/ 	.word	0xffffffff


	//   ....[95]....
        /*0330*/ 	.word	0xffffffff


	//   ....[96]....
        /*0334*/ 	.word	0xffffffff


	//   ....[97]....
        /*0338*/ 	.word	0xffffffff


	//   ....[98]....
        /*033c*/ 	.word	0xffffffff


	//   ....[99]....
        /*0340*/ 	.word	0xffffffff


	//   ....[100]....
        /*0344*/ 	.word	0xffffffff


	//   ....[101]....
        /*0348*/ 	.word	0xffffffff


	//   ....[102]....
        /*034c*/ 	.word	0xffffffff


	//   ....[103]....
        /*0350*/ 	.word	0xffffffff


	//   ....[104]....
        /*0354*/ 	.word	0xffffffff


	//   ....[105]....
        /*0358*/ 	.word	0xffffffff


	//   ....[106]....
        /*035c*/ 	.word	0xffffffff


	//   ....[107]....
        /*0360*/ 	.word	0xffffffff


	//   ....[108]....
        /*0364*/ 	.word	0xffffffff


	//   ....[109]....
        /*0368*/ 	.word	0xffffffff


	//   ....[110]....
        /*036c*/ 	.word	0xffffffff


	//   ....[111]....
        /*0370*/ 	.word	0xffffffff


	//   ....[112]....
        /*0374*/ 	.word	0xffffffff


	//   ....[113]....
        /*0378*/ 	.word	0xffffffff


	//   ....[114]....
        /*037c*/ 	.word	0xffffffff


	//   ....[115]....
        /*0380*/ 	.word	0xffffffff


	//   ....[116]....
        /*0384*/ 	.word	0xffffffff


	//   ....[117]....
        /*0388*/ 	.word	0xffffffff


	//   ....[118]....
        /*038c*/ 	.word	0xffffffff


	//   ....[119]....
        /*0390*/ 	.word	0xffffffff


	//   ....[120]....
        /*0394*/ 	.word	0xffffffff


	//   ....[121]....
        /*0398*/ 	.word	0xffffffff


	//   ....[122]....
        /*039c*/ 	.word	0xffffffff


	//   ....[123]....
        /*03a0*/ 	.word	0xffffffff


	//   ....[124]....
        /*03a4*/ 	.word	0xffffffff


	//   ....[125]....
        /*03a8*/ 	.word	0xffffffff


	//   ....[126]....
        /*03ac*/ 	.word	0xffffffff


	//   ....[127]....
        /*03b0*/ 	.word	0xffffffff


	//   ....[128]....
        /*03b4*/ 	.word	0xffffffff


	//   ....[129]....
        /*03b8*/ 	.word	0xffffffff


	//   ....[130]....
        /*03bc*/ 	.word	0xffffffff


	//   ....[131]....
        /*03c0*/ 	.word	0xffffffff


	//   ....[132]....
        /*03c4*/ 	.word	0xffffffff


	//   ....[133]....
        /*03c8*/ 	.word	0xffffffff


	//   ....[134]....
        /*03cc*/ 	.word	0xffffffff


	//   ....[135]....
        /*03d0*/ 	.word	0xffffffff


	//   ....[136]....
        /*03d4*/ 	.word	0xffffffff


	//   ....[137]....
        /*03d8*/ 	.word	0xffffffff


	//   ....[138]....
        /*03dc*/ 	.word	0xffffffff


	//   ....[139]....
        /*03e0*/ 	.word	0xffffffff


	//   ....[140]....
        /*03e4*/ 	.word	0xffffffff


	//   ....[141]....
        /*03e8*/ 	.word	0xffffffff


	//   ....[142]....
        /*03ec*/ 	.word	0xffffffff


	//   ....[143]....
        /*03f0*/ 	.word	0xffffffff


	//   ....[144]....
        /*03f4*/ 	.word	0xffffffff


	//   ....[145]....
        /*03f8*/ 	.word	0xffffffff


	//   ....[146]....
        /*03fc*/ 	.word	0xffffffff


	//   ....[147]....
        /*0400*/ 	.word	0xffffffff


	//   ....[148]....
        /*0404*/ 	.word	0xffffffff


	//   ....[149]....
        /*0408*/ 	.word	0xffffffff


	//   ....[150]....
        /*040c*/ 	.word	0xffffffff


	//   ....[151]....
        /*0410*/ 	.word	0xffffffff


	//   ....[152]....
        /*0414*/ 	.word	0xffffffff


	//   ....[153]....
        /*0418*/ 	.word	0xffffffff


	//   ....[154]....
        /*041c*/ 	.word	0xffffffff


	//   ....[155]....
        /*0420*/ 	.word	0xffffffff


	//   ....[156]....
        /*0424*/ 	.word	0xffffffff


	//   ....[157]....
        /*0428*/ 	.word	0xffffffff


	//   ....[158]....
        /*042c*/ 	.word	0xffffffff


	//   ....[159]....
        /*0430*/ 	.word	0xffffffff


	//   ....[160]....
        /*0434*/ 	.word	0xffffffff


	//   ....[161]....
        /*0438*/ 	.word	0xffffffff


	//   ....[162]....
        /*043c*/ 	.word	0xffffffff


	//   ....[163]....
        /*0440*/ 	.word	0xffffffff


	//   ....[164]....
        /*0444*/ 	.word	0xffffffff


	//   ....[165]....
        /*0448*/ 	.word	0xffffffff


	//   ....[166]....
        /*044c*/ 	.word	0xffffffff


	//   ....[167]....
        /*0450*/ 	.word	0xffffffff


	//   ....[168]....
        /*0454*/ 	.word	0xffffffff


	//   ....[169]....
        /*0458*/ 	.word	0xffffffff


	//   ....[170]....
        /*045c*/ 	.word	0xffffffff


	//   ....[171]....
        /*0460*/ 	.word	0xffffffff


	//   ....[172]....
        /*0464*/ 	.word	0xffffffff


	//   ....[173]....
        /*0468*/ 	.word	0xffffffff


	//   ....[174]....
        /*046c*/ 	.word	0xffffffff


	//   ....[175]....
        /*0470*/ 	.word	0xffffffff


	//   ....[176]....
        /*0474*/ 	.word	0xffffffff


	//   ....[177]....
        /*0478*/ 	.word	0xffffffff


	//   ....[178]....
        /*047c*/ 	.word	0xffffffff


	//   ....[179]....
        /*0480*/ 	.word	0xffffffff


	//   ....[180]....
        /*0484*/ 	.word	0xffffffff


	//   ....[181]....
        /*0488*/ 	.word	0xffffffff


	//   ....[182]....
        /*048c*/ 	.word	0xffffffff


	//   ....[183]....
        /*0490*/ 	.word	0xffffffff


	//   ....[184]....
        /*0494*/ 	.word	0xffffffff


	//   ....[185]....
        /*0498*/ 	.word	0xffffffff


	//   ....[186]....
        /*049c*/ 	.word	0xffffffff


	//   ....[187]....
        /*04a0*/ 	.word	0xffffffff


	//   ....[188]....
        /*04a4*/ 	.word	0xffffffff


	//   ....[189]....
        /*04a8*/ 	.word	0xffffffff


	//   ....[190]....
        /*04ac*/ 	.word	0xffffffff


	//   ....[191]....
        /*04b0*/ 	.word	0xffffffff


	//   ....[192]....
        /*04b4*/ 	.word	0xffffffff


	//   ....[193]....
        /*04b8*/ 	.word	0xffffffff


	//   ....[194]....
        /*04bc*/ 	.word	0xffffffff


	//   ....[195]....
        /*04c0*/ 	.word	0x0500000f


	//   ....[196]....
        /*04c4*/ 	.word	0x0500000f


	//   ....[197]....
        /*04c8*/ 	.word	0x0500000f


	//   ....[198]....
        /*04cc*/ 	.word	0x0500000f


	//   ....[199]....
        /*04d0*/ 	.word	0x0500000f


	//   ....[200]....
        /*04d4*/ 	.word	0x0500000f


	//   ....[201]....
        /*04d8*/ 	.word	0x0500000f


	//   ....[202]....
        /*04dc*/ 	.word	0x0500000f


	//   ....[203]....
        /*04e0*/ 	.word	0x0500000f


	//   ....[204]....
        /*04e4*/ 	.word	0x0500000f


	//   ....[205]....
        /*04e8*/ 	.word	0x0500000f


	//   ....[206]....
        /*04ec*/ 	.word	0x0500000f


	//   ....[207]....
        /*04f0*/ 	.word	0x0500000f


	//   ....[208]....
        /*04f4*/ 	.word	0x0500000f


	//   ....[209]....
        /*04f8*/ 	.word	0x0500000f


	//   ....[210]....
        /*04fc*/ 	.word	0x0500000f


	//   ....[211]....
        /*0500*/ 	.word	0x0500000f


	//   ....[212]....
        /*0504*/ 	.word	0x0500000f


	//   ....[213]....
        /*0508*/ 	.word	0x0500000f


	//   ....[214]....
        /*050c*/ 	.word	0x0500000f


	//   ....[215]....
        /*0510*/ 	.word	0x0500000f


	//   ....[216]....
        /*0514*/ 	.word	0x0500000f


	//   ....[217]....
        /*0518*/ 	.word	0x0500000f


	//   ....[218]....
        /*051c*/ 	.word	0x0500000f


	//   ....[219]....
        /*0520*/ 	.word	0x0500000f


	//   ....[220]....
        /*0524*/ 	.word	0x0500000f


	//   ....[221]....
        /*0528*/ 	.word	0x0500000f


	//   ....[222]....
        /*052c*/ 	.word	0x0500000f


	//   ....[223]....
        /*0530*/ 	.word	0x0500000f


	//   ....[224]....
        /*0534*/ 	.word	0x0500000f


	//   ....[225]....
        /*0538*/ 	.word	0x0500000f


	//   ....[226]....
        /*053c*/ 	.word	0x0500000f


	//   ....[227]....
        /*0540*/ 	.word	0x0500000f


	//   ....[228]....
        /*0544*/ 	.word	0x0500000f


	//   ....[229]....
        /*0548*/ 	.word	0x0500000f


	//   ....[230]....
        /*054c*/ 	.word	0x0500000f


	//   ....[231]....
        /*0550*/ 	.word	0x0500000f


	//   ....[232]....
        /*0554*/ 	.word	0x0500000f


	//   ....[233]....
        /*0558*/ 	.word	0x0500000f


	//   ....[234]....
        /*055c*/ 	.word	0x0500000f


	//   ....[235]....
        /*0560*/ 	.word	0x0500000f


	//   ....[236]....
        /*0564*/ 	.word	0x0500000f


	//   ....[237]....
        /*0568*/ 	.word	0x0500000f


	//   ....[238]....
        /*056c*/ 	.word	0x0500000f


	//   ....[239]....
        /*0570*/ 	.word	0x0500000f


	//   ....[240]....
        /*0574*/ 	.word	0x0500000f


	//   ....[241]....
        /*0578*/ 	.word	0x0500000f


	//   ....[242]....
        /*057c*/ 	.word	0x0500000f


	//   ....[243]....
        /*0580*/ 	.word	0x0500000f


	//   ....[244]....
        /*0584*/ 	.word	0x0500000f


	//   ....[245]....
        /*0588*/ 	.word	0x0500000f


	//   ....[246]....
        /*058c*/ 	.word	0x0500000f


	//   ....[247]....
        /*0590*/ 	.word	0x0500000f


	//   ....[248]....
        /*0594*/ 	.word	0x0500000f


	//   ....[249]....
        /*0598*/ 	.word	0x0500000f


	//   ....[250]....
        /*059c*/ 	.word	0x0500000f


	//   ....[251]....
        /*05a0*/ 	.word	0x0500000f


	//   ....[252]....
        /*05a4*/ 	.word	0x0500000f


	//   ....[253]....
        /*05a8*/ 	.word	0x0500000f


	//   ....[254]....
        /*05ac*/ 	.word	0x0500000f


	//   ....[255]....
        /*05b0*/ 	.word	0x0500000f


	//   ....[0]....
        /*05b4*/ 	.word	0x0500000f


	//   ....[1]....
        /*05b8*/ 	.word	0x0500000f


	//   ....[2]....
        /*05bc*/ 	.word	0x0500000f


	//   ....[3]....
        /*05c0*/ 	.word	0x0500000f


	//   ....[4]....
        /*05c4*/ 	.word	0x0500000f


	//   ....[5]....
        /*05c8*/ 	.word	0x0500000f


	//   ....[6]....
        /*05cc*/ 	.word	0x0500000f


	//   ....[7]....
        /*05d0*/ 	.word	0x0500000f


	//   ....[8]....
        /*05d4*/ 	.word	0x0500000f


	//   ....[9]....
        /*05d8*/ 	.word	0x0500000f


	//   ....[10]....
        /*05dc*/ 	.word	0x0500000f


	//   ....[11]....
        /*05e0*/ 	.word	0x0500000f


	//   ....[12]....
        /*05e4*/ 	.word	0x0500000f


	//   ....[13]....
        /*05e8*/ 	.word	0x0500000f


	//   ....[14]....
        /*05ec*/ 	.word	0x0500000f


	//   ....[15]....
        /*05f0*/ 	.word	0x0500000f


	//   ....[16]....
        /*05f4*/ 	.word	0x0500000f


	//   ....[17]....
        /*05f8*/ 	.word	0x0500000f


	//   ....[18]....
        /*05fc*/ 	.word	0x0500000f


	//   ....[19]....
        /*0600*/ 	.word	0x0500000f


	//   ....[20]....
        /*0604*/ 	.word	0x0500000f


	//   ....[21]....
        /*0608*/ 	.word	0x0500000f


	//   ....[22]....
        /*060c*/ 	.word	0x0500000f


	//   ....[23]....
        /*0610*/ 	.word	0x0500000f


	//   ....[24]....
        /*0614*/ 	.word	0x0500000f


	//   ....[25]....
        /*0618*/ 	.word	0x0500000f


	//   ....[26]....
        /*061c*/ 	.word	0x0500000f


	//   ....[27]....
        /*0620*/ 	.word	0x0500000f


	//   ....[28]....
        /*0624*/ 	.word	0x0500000f


	//   ....[29]....
        /*0628*/ 	.word	0x0500000f


	//   ....[30]....
        /*062c*/ 	.word	0x0500000f


	//   ....[31]....
        /*0630*/ 	.word	0x0500000f


	//   ....[32]....
        /*0634*/ 	.word	0x0500000f


	//   ....[33]....
        /*0638*/ 	.word	0x0500000f


	//   ....[34]....
        /*063c*/ 	.word	0x0500000f


	//   ....[35]....
        /*0640*/ 	.word	0x0500000f


	//   ....[36]....
        /*0644*/ 	.word	0x0500000f


	//   ....[37]....
        /*0648*/ 	.word	0x0500000f


	//   ....[38]....
        /*064c*/ 	.word	0x0500000f


	//   ....[39]....
        /*0650*/ 	.word	0x0500000f


	//   ....[40]....
        /*0654*/ 	.word	0x0500000f


	//   ....[41]....
        /*0658*/ 	.word	0x0500000f


	//   ....[42]....
        /*065c*/ 	.word	0x0500000f


	//   ....[43]....
        /*0660*/ 	.word	0x0500000f


	//   ....[44]....
        /*0664*/ 	.word	0x0500000f


	//   ....[45]....
        /*0668*/ 	.word	0x0500000f


	//   ....[46]....
        /*066c*/ 	.word	0x0500000f


	//   ....[47]....
        /*0670*/ 	.word	0x0500000f


	//   ....[48]....
        /*0674*/ 	.word	0x0500000f


	//   ....[49]....
        /*0678*/ 	.word	0x0500000f


	//   ....[50]....
        /*067c*/ 	.word	0x0500000f


	//   ....[51]....
        /*0680*/ 	.word	0x0500000f


	//   ....[52]....
        /*0684*/ 	.word	0x0500000f


	//   ....[53]....
        /*0688*/ 	.word	0x0500000f


	//   ....[54]....
        /*068c*/ 	.word	0x0500000f


	//   ....[55]....
        /*0690*/ 	.word	0x0500000f


	//   ....[56]....
        /*0694*/ 	.word	0x0500000f


	//   ....[57]....
        /*0698*/ 	.word	0x0500000f


	//   ....[58]....
        /*069c*/ 	.word	0x0500000f


	//   ....[59]....
        /*06a0*/ 	.word	0x0500000f


	//   ....[60]....
        /*06a4*/ 	.word	0x0500000f


	//   ....[61]....
        /*06a8*/ 	.word	0x0500000f


	//   ....[62]....
        /*06ac*/ 	.word	0x0500000f


	//   ....[63]....
        /*06b0*/ 	.word	0x0500000f


	//   ....[64]....
        /*06b4*/ 	.word	0x0500000f


	//   ....[65]....
        /*06b8*/ 	.word	0x0500000f


	//   ....[66]....
        /*06bc*/ 	.word	0x0500000f


	//   ....[67]....
        /*06c0*/ 	.word	0x0500000f


	//   ....[68]....
        /*06c4*/ 	.word	0x0500000f


	//   ....[69]....
        /*06c8*/ 	.word	0x0500000f


	//   ....[70]....
        /*06cc*/ 	.word	0x0500000f


	//   ....[71]....
        /*06d0*/ 	.word	0x0500000f


	//   ....[72]....
        /*06d4*/ 	.word	0x0500000f


	//   ....[73]....
        /*06d8*/ 	.word	0x0500000f


	//   ....[74]....
        /*06dc*/ 	.word	0x0500000f


	//   ....[75]....
        /*06e0*/ 	.word	0x0500000f


	//   ....[76]....
        /*06e4*/ 	.word	0x0500000f


	//   ....[77]....
        /*06e8*/ 	.word	0x0500000f


	//   ....[78]....
        /*06ec*/ 	.word	0x0500000f


	//   ....[79]....
        /*06f0*/ 	.word	0x0500000f


	//----- nvinfo : EIATTR_COOP_GROUP_INSTR_OFFSETS
	.align		4
.L_909:
        /*06f4*/ 	.byte	0x04, 0x28
        /*06f6*/ 	.short	(.L_911 - .L_910)


	//   ....[0]....
.L_910:
        /*06f8*/ 	.word	0x00000060


	//   ....[1]....
        /*06fc*/ 	.word	0x00000130


	//   ....[2]....
        /*0700*/ 	.word	0x000001e0


	//   ....[3]....
        /*0704*/ 	.word	0x000003a0


	//   ....[4]....
        /*0708*/ 	.word	0x00000500


	//   ....[5]....
        /*070c*/ 	.word	0x00000620


	//   ....[6]....
        /*0710*/ 	.word	0x00000780


	//   ....[7]....
        /*0714*/ 	.word	0x00003040


	//   ....[8]....
        /*0718*/ 	.word	0x00003050


	//   ....[9]....
        /*071c*/ 	.word	0x000037c0


	//   ....[10]....
        /*0720*/ 	.word	0x000037d0


	//   ....[11]....
        /*0724*/ 	.word	0x00003f40


	//   ....[12]....
        /*0728*/ 	.word	0x00003f50


	//   ....[13]....
        /*072c*/ 	.word	0x000046b0


	//   ....[14]....
        /*0730*/ 	.word	0x000046c0


	//   ....[15]....
        /*0734*/ 	.word	0x00005800


	//   ....[16]....
        /*0738*/ 	.word	0x00005810


	//   ....[17]....
        /*073c*/ 	.word	0x00006000


	//   ....[18]....
        /*0740*/ 	.word	0x00006010


	//   ....[19]....
        /*0744*/ 	.word	0x000067e0


	//   ....[20]....
        /*0748*/ 	.word	0x000067f0


	//   ....[21]....
        /*074c*/ 	.word	0x00006fc0


	//   ....[22]....
        /*0750*/ 	.word	0x00006fd0


	//   ....[23]....
        /*0754*/ 	.word	0x000079c0


	//   ....[24]....
        /*0758*/ 	.word	0x000079d0


	//   ....[25]....
        /*075c*/ 	.word	0x00007ae0


	//   ....[26]....
        /*0760*/ 	.word	0x00007af0


	//   ....[27]....
        /*0764*/ 	.word	0x00007c10


	//   ....[28]....
        /*0768*/ 	.word	0x00007c20


	//   ....[29]....
        /*076c*/ 	.word	0x00007d40


	//   ....[30]....
        /*0770*/ 	.word	0x00007d50


	//   ....[31]....
        /*0774*/ 	.word	0x000080f0


	//   ....[32]....
        /*0778*/ 	.word	0x00008110


	//   ....[33]....
        /*077c*/ 	.word	0x000081f0


	//   ....[34]....
        /*0780*/ 	.word	0x00008210


	//   ....[35]....
        /*0784*/ 	.word	0x000082f0


	//   ....[36]....
        /*0788*/ 	.word	0x00008310


	//   ....[37]....
        /*078c*/ 	.word	0x000083f0


	//   ....[38]....
        /*0790*/ 	.word	0x00008410


	//   ....[39]....
        /*0794*/ 	.word	0x00008900


	//   ....[40]....
        /*0798*/ 	.word	0x00008e60


	//   ....[41]....
        /*079c*/ 	.word	0x00008e70


	//   ....[42]....
        /*07a0*/ 	.word	0x00008e80


	//   ....[43]....
        /*07a4*/ 	.word	0x00008e90


	//   ....[44]....
        /*07a8*/ 	.word	0x0000a880


	//   ....[45]....
        /*07ac*/ 	.word	0x0000a890


	//   ....[46]....
        /*07b0*/ 	.word	0x0000a8a0


	//   ....[47]....
        /*07b4*/ 	.word	0x0000a8b0


	//   ....[48]....
        /*07b8*/ 	.word	0x0000dbd0


	//   ....[49]....
        /*07bc*/ 	.word	0x0000dc00


	//   ....[50]....
        /*07c0*/ 	.word	0x0000e220


	//   ....[51]....
        /*07c4*/ 	.word	0x0000e280


	//   ....[52]....
        /*07c8*/ 	.word	0x000106c0


	//   ....[53]....
        /*07cc*/ 	.word	0x000106e0


	//   ....[54]....
        /*07d0*/ 	.word	0x00010700


	//   ....[55]....
        /*07d4*/ 	.word	0x00010720


	//   ....[56]....
        /*07d8*/ 	.word	0x00011c50


	//   ....[57]....
        /*07dc*/ 	.word	0x00011f70


	//   ....[58]....
        /*07e0*/ 	.word	0x00011f80


	//   ....[59]....
        /*07e4*/ 	.word	0x00011fc0


	//   ....[60]....
        /*07e8*/ 	.word	0x00013020


	//   ....[61]....
        /*07ec*/ 	.word	0x00013060


	//   ....[62]....
        /*07f0*/ 	.word	0x000130a0


	//   ....[63]....
        /*07f4*/ 	.word	0x000130d0


	//   ....[64]....
        /*07f8*/ 	.word	0x00013690


	//   ....[65]....
        /*07fc*/ 	.word	0x000136c0


	//   ....[66]....
        /*0800*/ 	.word	0x00013780


	//   ....[67]....
        /*0804*/ 	.word	0x000137a0


	//   ....[68]....
        /*0808*/ 	.word	0x00013860


	//   ....[69]....
        /*080c*/ 	.word	0x00013880


	//   ....[70]....
        /*0810*/ 	.word	0x00013950


	//   ....[71]....
        /*0814*/ 	.word	0x00013970


	//   ....[72]....
        /*0818*/ 	.word	0x00014160


	//   ....[73]....
        /*081c*/ 	.word	0x00014170


	//   ....[74]....
        /*0820*/ 	.word	0x00014280


	//   ....[75]....
        /*0824*/ 	.word	0x00014290


	//   ....[76]....
        /*0828*/ 	.word	0x000143a0


	//   ....[77]....
        /*082c*/ 	.word	0x000143b0


	//   ....[78]....
        /*0830*/ 	.word	0x000144c0


	//   ....[79]....
        /*0834*/ 	.word	0x000144d0


	//   ....[80]....
        /*0838*/ 	.word	0x00014640


	//   ....[81]....
        /*083c*/ 	.word	0x000147f0


	//   ....[82]....
        /*0840*/ 	.word	0x00014820


	//   ....[83]....
        /*0844*/ 	.word	0x00014850


	//   ....[84]....
        /*0848*/ 	.word	0x00014880


	//   ....[85]....
        /*084c*/ 	.word	0x000148b0


	//   ....[86]....
        /*0850*/ 	.word	0x000148e0


	//   ....[87]....
        /*0854*/ 	.word	0x00014a50


	//   ....[88]....
        /*0858*/ 	.word	0x00014a80


	//   ....[89]....
        /*085c*/ 	.word	0x00014ab0


	//   ....[90]....
        /*0860*/ 	.word	0x00014ae0


	//   ....[91]....
        /*0864*/ 	.word	0x00014b10


	//   ....[92]....
        /*0868*/ 	.word	0x00014b40


	//   ....[93]....
        /*086c*/ 	.word	0x00014bd0


	//   ....[94]....
        /*0870*/ 	.word	0x00014c00


	//   ....[95]....
        /*0874*/ 	.word	0x00014c80


	//   ....[96]....
        /*0878*/ 	.word	0x00015750


	//   ....[97]....
        /*087c*/ 	.word	0x00017320


	//   ....[98]....
        /*0880*/ 	.word	0x00017340


	//   ....[99]....
        /*0884*/ 	.word	0x000173e0


	//   ....[100]....
        /*0888*/ 	.word	0x00017400


	//   ....[101]....
        /*088c*/ 	.word	0x00017490


	//   ....[102]....
        /*0890*/ 	.word	0x000174b0


	//   ....[103]....
        /*0894*/ 	.word	0x00017540


	//   ....[104]....
        /*0898*/ 	.word	0x00017560


	//   ....[105]....
        /*089c*/ 	.word	0x000175f0


	//   ....[106]....
        /*08a0*/ 	.word	0x00017610


	//   ....[107]....
        /*08a4*/ 	.word	0x000176a0


	//   ....[108]....
        /*08a8*/ 	.word	0x000176c0


	//   ....[109]....
        /*08ac*/ 	.word	0x00017750


	//   ....[110]....
        /*08b0*/ 	.word	0x00017770


	//   ....[111]....
        /*08b4*/ 	.word	0x00017780


	//   ....[112]....
        /*08b8*/ 	.word	0x00017800


	//   ....[113]....
        /*08bc*/ 	.word	0x00017f40


	//   ....[114]....
        /*08c0*/ 	.word	0x00017f70


	//   ....[115]....
        /*08c4*/ 	.word	0x00017fd0


	//   ....[116]....
        /*08c8*/ 	.word	0x00018010


	//   ....[117]....
        /*08cc*/ 	.word	0x00018060


	//   ....[118]....
        /*08d0*/ 	.word	0x000180b0


	//   ....[119]....
        /*08d4*/ 	.word	0x000180f0


	//   ....[120]....
        /*08d8*/ 	.word	0x00018150


	//   ....[121]....
        /*08dc*/ 	.word	0x000181a0


	//   ....[122]....
        /*08e0*/ 	.word	0x000181f0


	//   ....[123]....
        /*08e4*/ 	.word	0x00018230


	//   ....[124]....
        /*08e8*/ 	.word	0x00018290


	//   ....[125]....
        /*08ec*/ 	.word	0x000182e0


	//   ....[126]....
        /*08f0*/ 	.word	0x00018330


	//   ....[127]....
        /*08f4*/ 	.word	0x00018350


	//   ....[128]....
        /*08f8*/ 	.word	0x00018380


	//   ....[129]....
        /*08fc*/ 	.word	0x00018af0


	//   ....[130]....
        /*0900*/ 	.word	0x00018b20


	//   ....[131]....
        /*0904*/ 	.word	0x00018b80


	//   ....[132]....
        /*0908*/ 	.word	0x00018b90


	//   ....[133]....
        /*090c*/ 	.word	0x00018be0


	//   ....[134]....
        /*0910*/ 	.word	0x00018bf0


	//   ....[135]....
        /*0914*/ 	.word	0x00018c40


	//   ....[136]....
        /*0918*/ 	.word	0x00018c50


	//   ....[137]....
        /*091c*/ 	.word	0x00018ca0


	//   ....[138]....
        /*0920*/ 	.word	0x00018cb0


	//   ....[139]....
        /*0924*/ 	.word	0x00018d00


	//   ....[140]....
        /*0928*/ 	.word	0x00018d10


	//   ....[141]....
        /*092c*/ 	.word	0x00018d60


	//   ....[142]....
        /*0930*/ 	.word	0x00018d70


	//   ....[143]....
        /*0934*/ 	.word	0x00018d80


	//   ....[144]....
        /*0938*/ 	.word	0x00018dd0


	//   ....[145]....
        /*093c*/ 	.word	0x00019030


	//   ....[146]....
        /*0940*/ 	.word	0x00019050


	//   ....[147]....
        /*0944*/ 	.word	0x00019060


	//   ....[148]....
        /*0948*/ 	.word	0x000190d0


	//   ....[149]....
        /*094c*/ 	.word	0x000190e0


	//   ....[150]....
        /*0950*/ 	.word	0x00019150


	//   ....[151]....
        /*0954*/ 	.word	0x00019160


	//   ....[152]....
        /*0958*/ 	.word	0x000191d0


	//   ....[153]....
        /*095c*/ 	.word	0x000191e0


	//   ....[154]....
        /*0960*/ 	.word	0x00019250


	//   ....[155]....
        /*0964*/ 	.word	0x00019260


	//   ....[156]....
        /*0968*/ 	.word	0x000192d0


	//   ....[157]....
        /*096c*/ 	.word	0x000192e0


	//   ....[158]....
        /*0970*/ 	.word	0x00019350


	//   ....[159]....
        /*0974*/ 	.word	0x00019360


	//   ....[160]....
        /*0978*/ 	.word	0x00019370


	//   ....[161]....
        /*097c*/ 	.word	0x00019920


	//   ....[162]....
        /*0980*/ 	.word	0x00019960


	//   ....[163]....
        /*0984*/ 	.word	0x000199a0


	//   ....[164]....
        /*0988*/ 	.word	0x000199c0


	//   ....[165]....
        /*098c*/ 	.word	0x000199d0


	//   ....[166]....
        /*0990*/ 	.word	0x000199f0


	//   ....[167]....
        /*0994*/ 	.word	0x00019a60


	//   ....[168]....
        /*0998*/ 	.word	0x00019a80


	//   ....[169]....
        /*099c*/ 	.word	0x00019ae0


	//   ....[170]....
        /*09a0*/ 	.word	0x00019b00


	//   ....[171]....
        /*09a4*/ 	.word	0x00019b60


	//   ....[172]....
        /*09a8*/ 	.word	0x00019b80


	//   ....[173]....
        /*09ac*/ 	.word	0x00019be0


	//   ....[174]....
        /*09b0*/ 	.word	0x00019c00


	//   ....[175]....
        /*09b4*/ 	.word	0x00019c50


	//   ....[176]....
        /*09b8*/ 	.word	0x00019c70


	//   ....[177]....
        /*09bc*/ 	.word	0x0001a070


	//   ....[178]....
        /*09c0*/ 	.word	0x0001a0c0


	//   ....[179]....
        /*09c4*/ 	.word	0x0001a0f0


	//   ....[180]....
        /*09c8*/ 	.word	0x0001a100


	//   ....[181]....
        /*09cc*/ 	.word	0x0001a130


	//   ....[182]....
        /*09d0*/ 	.word	0x0001a160


	//   ....[183]....
        /*09d4*/ 	.word	0x0001a190


	//   ....[184]....
        /*09d8*/ 	.word	0x0001a1c0


	//   ....[185]....
        /*09dc*/ 	.word	0x0001a340


	//   ....[186]....
        /*09e0*/ 	.word	0x0001a370


	//   ....[187]....
        /*09e4*/ 	.word	0x0001a3a0


	//   ....[188]....
        /*09e8*/ 	.word	0x0001a3d0


	//   ....[189]....
        /*09ec*/ 	.word	0x0001a400


	//   ....[190]....
        /*09f0*/ 	.word	0x0001a430


	//   ....[191]....
        /*09f4*/ 	.word	0x0001a4f0


	//   ....[192]....
        /*09f8*/ 	.word	0x0001a510


	//   ....[193]....
        /*09fc*/ 	.word	0x0001a580


	//   ....[194]....
        /*0a00*/ 	.word	0x0001a9f0


	//   ....[195]....
        /*0a04*/ 	.word	0x0001ad10


	//   ....[196]....
        /*0a08*/ 	.word	0x0001ada0


	//   ....[197]....
        /*0a0c*/ 	.word	0x0001ae40


	//   ....[198]....
        /*0a10*/ 	.word	0x0001aed0


	//   ....[199]....
        /*0a14*/ 	.word	0x0001af70


	//   ....[200]....
        /*0a18*/ 	.word	0x0001b000


	//   ....[201]....
        /*0a1c*/ 	.word	0x0001b0a0


	//   ....[202]....
        /*0a20*/ 	.word	0x0001b130


	//   ....[203]....
        /*0a24*/ 	.word	0x0001b220


	//   ....[204]....
        /*0a28*/ 	.word	0x0001b2b0


	//   ....[205]....
        /*0a2c*/ 	.word	0x0001b350


	//   ....[206]....
        /*0a30*/ 	.word	0x0001b3e0


	//   ....[207]....
        /*0a34*/ 	.word	0x0001b480


	//   ....[208]....
        /*0a38*/ 	.word	0x0001b510


	//   ....[209]....
        /*0a3c*/ 	.word	0x0001b5b0


	//   ....[210]....
        /*0a40*/ 	.word	0x0001b640


	//   ....[211]....
        /*0a44*/ 	.word	0x0001b730


	//   ....[212]....
        /*0a48*/ 	.word	0x0001b7c0


	//   ....[213]....
        /*0a4c*/ 	.word	0x0001b850


	//   ....[214]....
        /*0a50*/ 	.word	0x0001b8e0


	//   ....[215]....
        /*0a54*/ 	.word	0x0001b970


	//   ....[216]....
        /*0a58*/ 	.word	0x0001ba00


	//   ....[217]....
        /*0a5c*/ 	.word	0x0001ba90


	//   ....[218]....
        /*0a60*/ 	.word	0x0001bb20


	//   ....[219]....
        /*0a64*/ 	.word	0x0001bc00


	//   ....[220]....
        /*0a68*/ 	.word	0x0001bcb0


	//   ....[221]....
        /*0a6c*/ 	.word	0x0001bd40


	//   ....[222]....
        /*0a70*/ 	.word	0x0001bd90


	//   ....[223]....
        /*0a74*/ 	.word	0x0001bde0


	//   ....[224]....
        /*0a78*/ 	.word	0x0001bec0


	//   ....[225]....
        /*0a7c*/ 	.word	0x0001bf50


	//   ....[226]....
        /*0a80*/ 	.word	0x0001bfa0


	//   ....[227]....
        /*0a84*/ 	.word	0x0001bff0


	//   ....[228]....
        /*0a88*/ 	.word	0x0001c200


	//   ....[229]....
        /*0a8c*/ 	.word	0x0001c250


	//   ....[230]....
        /*0a90*/ 	.word	0x0001c2e0


	//   ....[231]....
        /*0a94*/ 	.word	0x0001c370


	//   ....[232]....
        /*0a98*/ 	.word	0x0001c400


	//   ....[233]....
        /*0a9c*/ 	.word	0x0001c490


	//   ....[234]....
        /*0aa0*/ 	.word	0x0001c520


	//   ....[235]....
        /*0aa4*/ 	.word	0x0001c5b0


	//   ....[236]....
        /*0aa8*/ 	.word	0x0001c670


	//   ....[237]....
        /*0aac*/ 	.word	0x0001c950


	//   ....[238]....
        /*0ab0*/ 	.word	0x0001ca40


	//   ....[239]....
        /*0ab4*/ 	.word	0x0001cae0


	//   ....[240]....
        /*0ab8*/ 	.word	0x0001cb40


	//   ....[241]....
        /*0abc*/ 	.word	0x0001cc40


	//   ....[242]....
        /*0ac0*/ 	.word	0x0001ccb0


	//   ....[243]....
        /*0ac4*/ 	.word	0x0001cdb0


	//   ....[244]....
        /*0ac8*/ 	.word	0x0001ce20


	//   ....[245]....
        /*0acc*/ 	.word	0x0001cf20


	//   ....[246]....
        /*0ad0*/ 	.word	0x0001cf90


	//   ....[247]....
        /*0ad4*/ 	.word	0x0001d090


	//   ....[248]....
        /*0ad8*/ 	.word	0x0001d100


	//   ....[249]....
        /*0adc*/ 	.word	0x0001d200


	//   ....[250]....
        /*0ae0*/ 	.word	0x0001d270


	//   ....[251]....
        /*0ae4*/ 	.word	0x0001d370


	//   ....[252]....
        /*0ae8*/ 	.word	0x0001d3e0


	//   ....[253]....
        /*0aec*/ 	.word	0x0001d480


	//   ....[254]....
        /*0af0*/ 	.word	0x0001d580


	//   ....[255]....
        /*0af4*/ 	.word	0x0001d5f0


	//   ....[0]....
        /*0af8*/ 	.word	0x0001d670


	//   ....[1]....
        /*0afc*/ 	.word	0x0001d720


	//   ....[2]....
        /*0b00*/ 	.word	0x0001d7a0


	//   ....[3]....
        /*0b04*/ 	.word	0x0001d870


	//   ....[4]....
        /*0b08*/ 	.word	0x0001d8f0


	//   ....[5]....
        /*0b0c*/ 	.word	0x0001d9c0


	//   ....[6]....
        /*0b10*/ 	.word	0x0001da40


	//   ....[7]....
        /*0b14*/ 	.word	0x0001db10


	//   ....[8]....
        /*0b18*/ 	.word	0x0001db90


	//   ....[9]....
        /*0b1c*/ 	.word	0x0001dc60


	//   ....[10]....
        /*0b20*/ 	.word	0x0001dce0


	//   ....[11]....
        /*0b24*/ 	.word	0x0001dda0


	//   ....[12]....
        /*0b28*/ 	.word	0x0001de30


	//   ....[13]....
        /*0b2c*/ 	.word	0x0001dee0


	//   ....[14]....
        /*0b30*/ 	.word	0x0001e010


	//   ....[15]....
        /*0b34*/ 	.word	0x0001e0b0


	//   ....[16]....
        /*0b38*/ 	.word	0x0001e120


	//   ....[17]....
        /*0b3c*/ 	.word	0x0001e1e0


	//   ....[18]....
        /*0b40*/ 	.word	0x0001e240


	//   ....[19]....
        /*0b44*/ 	.word	0x0001e300


	//   ....[20]....
        /*0b48*/ 	.word	0x0001e360


	//   ....[21]....
        /*0b4c*/ 	.word	0x0001e420


	//   ....[22]....
        /*0b50*/ 	.word	0x0001e480


	//   ....[23]....
        /*0b54*/ 	.word	0x0001e540


	//   ....[24]....
        /*0b58*/ 	.word	0x0001e5a0


	//   ....[25]....
        /*0b5c*/ 	.word	0x0001e660


	//   ....[26]....
        /*0b60*/ 	.word	0x0001e6c0


	//   ....[27]....
        /*0b64*/ 	.word	0x0001e780


	//   ....[28]....
        /*0b68*/ 	.word	0x0001e7e0


	//   ....[29]....
        /*0b6c*/ 	.word	0x0001e8a0


	//   ....[30]....
        /*0b70*/ 	.word	0x0001e990


	//   ....[31]....
        /*0b74*/ 	.word	0x0001ea30


	//   ....[32]....
        /*0b78*/ 	.word	0x0001ea90


	//   ....[33]....
        /*0b7c*/ 	.word	0x0001eb70


	//   ....[34]....
        /*0b80*/ 	.word	0x0001ebd0


	//   ....[35]....
        /*0b84*/ 	.word	0x0001ecb0


	//   ....[36]....
        /*0b88*/ 	.word	0x0001ed10


	//   ....[37]....
        /*0b8c*/ 	.word	0x0001edf0


	//   ....[38]....
        /*0b90*/ 	.word	0x0001ee50


	//   ....[39]....
        /*0b94*/ 	.word	0x0001ef30


	//   ....[40]....
        /*0b98*/ 	.word	0x0001ef90


	//   ....[41]....
        /*0b9c*/ 	.word	0x0001f070


	//   ....[42]....
        /*0ba0*/ 	.word	0x0001f0d0


	//   ....[43]....
        /*0ba4*/ 	.word	0x0001f1b0


	//   ....[44]....
        /*0ba8*/ 	.word	0x0001f210


	//   ....[45]....
        /*0bac*/ 	.word	0x0001f2e0


	//   ....[46]....
        /*0bb0*/ 	.word	0x0001f400


	//   ....[47]....
        /*0bb4*/ 	.word	0x0001f4a0


	//   ....[48]....
        /*0bb8*/ 	.word	0x0001f560


	//   ....[49]....
        /*0bbc*/ 	.word	0x0001f630


	//   ....[50]....
        /*0bc0*/ 	.word	0x0001f690


	//   ....[51]....
        /*0bc4*/ 	.word	0x0001f770


	//   ....[52]....
        /*0bc8*/ 	.word	0x0001f7d0


	//   ....[53]....
        /*0bcc*/ 	.word	0x0001f8a0


	//   ....[54]....
        /*0bd0*/ 	.word	0x0001f900


	//   ....[55]....
        /*0bd4*/ 	.word	0x0001f9d0


	//   ....[56]....
        /*0bd8*/ 	.word	0x0001fa30


	//   ....[57]....
        /*0bdc*/ 	.word	0x0001fb10


	//   ....[58]....
        /*0be0*/ 	.word	0x0001fb70


	//   ....[59]....
        /*0be4*/ 	.word	0x0001fc40


	//   ....[60]....
        /*0be8*/ 	.word	0x0001fca0


	//   ....[61]....
        /*0bec*/ 	.word	0x0001fd60


	//   ....[62]....
        /*0bf0*/ 	.word	0x0001fdf0


	//   ....[63]....
        /*0bf4*/ 	.word	0x0001fe90


	//   ....[64]....
        /*0bf8*/ 	.word	0x0001ffb0


	//   ....[65]....
        /*0bfc*/ 	.word	0x00020020


	//   ....[66]....
        /*0c00*/ 	.word	0x00020090


	//   ....[67]....
        /*0c04*/ 	.word	0x00020100


	//   ....[68]....
        /*0c08*/ 	.word	0x00020170


	//   ....[69]....
        /*0c0c*/ 	.word	0x000201f0


	//   ....[70]....
        /*0c10*/ 	.word	0x00020280


	//   ....[71]....
        /*0c14*/ 	.word	0x00020310


	//   ....[72]....
        /*0c18*/ 	.word	0x00020380


	//   ....[73]....
        /*0c1c*/ 	.word	0x000203f0


	//   ....[74]....
        /*0c20*/ 	.word	0x00020460


	//   ....[75]....
        /*0c24*/ 	.word	0x000204e0


	//   ....[76]....
        /*0c28*/ 	.word	0x00020550


	//   ....[77]....
        /*0c2c*/ 	.word	0x000205f0


	//   ....[78]....
        /*0c30*/ 	.word	0x00020680


	//   ....[79]....
        /*0c34*/ 	.word	0x000207a0


	//----- nvinfo : EIATTR_REG_RECONFIG
	.align		4
.L_911:
        /*0c38*/ 	.byte	0x01, 0x54
	.zero		2


	//----- nvinfo : EIATTR_SYSCALL_OFFSETS
	.align		4
        /*0c3c*/ 	.byte	0x04, 0x46
        /*0c3e*/ 	.short	(.L_913 - .L_912)


	//   ....[0]....
.L_912:
        /*0c40*/ 	.word	0x00001890


	//   ....[1]....
        /*0c44*/ 	.word	0x000019e0


	//   ....[2]....
        /*0c48*/ 	.word	0x00008a90


	//   ....[3]....
        /*0c4c*/ 	.word	0x00008de0


	//   ....[4]....
        /*0c50*/ 	.word	0x000169d0


	//   ....[5]....
        /*0c54*/ 	.word	0x00016b20


	//   ....[6]....
        /*0c58*/ 	.word	0x00016c10


	//   ....[7]....
        /*0c5c*/ 	.word	0x00017bd0


	//----- nvinfo : EIATTR_MBARRIER_INSTR_OFFSETS
	.align		4
.L_913:
        /*0c60*/ 	.byte	0x04, 0x39
        /*0c62*/ 	.short	(.L_915 - .L_914)


	//   ....[0]....
.L_914:
        /*0c64*/ 	.word	0x00000250
        /*0c68*/ 	.word	0x000000ff
        /*0c6c*/ 	.word	0x00028800
        /*0c70*/ 	.short	0x0100
        /*0c72*/ 	.byte	0x08
	.zero		1


	//   ....[1]....
        /*0c74*/ 	.word	0x00000260
        /*0c78*/ 	.word	0x000000ff
        /*0c7c*/ 	.word	0x00028820
        /*0c80*/ 	.short	0x0100
        /*0c82*/ 	.byte	0x08
	.zero		1


	//   ....[2]....
        /*0c84*/ 	.word	0x00000350
        /*0c88*/ 	.word	0x000000ff
        /*0c8c*/ 	.word	0x00028830
        /*0c90*/ 	.short	0x0100
        /*0c92*/ 	.byte	0x08
	.zero		1


	//   ....[3]....
        /*0c94*/ 	.word	0x00000360
        /*0c98*/ 	.word	0x000000ff
        /*0c9c*/ 	.word	0x00028840
        /*0ca0*/ 	.short	0x0100
        /*0ca2*/ 	.byte	0x08
	.zero		1


	//   ....[4]....
        /*0ca4*/ 	.word	0x00000370
        /*0ca8*/ 	.word	0x000000ff
        /*0cac*/ 	.word	0x00028838
        /*0cb0*/ 	.short	0x0100
        /*0cb2*/ 	.byte	0x08
	.zero		1


	//   ....[5]....
        /*0cb4*/ 	.word	0x00000380
        /*0cb8*/ 	.word	0x000000ff
        /*0cbc*/ 	.word	0x00028848
        /*0cc0*/ 	.short	0x0100
        /*0cc2*/ 	.byte	0x08
	.zero		1


	//   ....[6]....
        /*0cc4*/ 	.word	0x000004b0
        /*0cc8*/ 	.word	0x000000ff
        /*0ccc*/ 	.word	0x00028850
        /*0cd0*/ 	.short	0x0100
        /*0cd2*/ 	.byte	0x08
	.zero		1


	//   ....[7]....
        /*0cd4*/ 	.word	0x000004c0
        /*0cd8*/ 	.word	0x000000ff
        /*0cdc*/ 	.word	0x00028860
        /*0ce0*/ 	.short	0x0100
        /*0ce2*/ 	.byte	0x08
	.zero		1


	//   ....[8]....
        /*0ce4*/ 	.word	0x000004d0
        /*0ce8*/ 	.word	0x000000ff
        /*0cec*/ 	.word	0x00028858
        /*0cf0*/ 	.short	0x0100
        /*0cf2*/ 	.byte	0x08
	.zero		1


	//   ....[9]....
        /*0cf4*/ 	.word	0x000004e0
        /*0cf8*/ 	.word	0x000000ff
        /*0cfc*/ 	.word	0x00028868
        /*0d00*/ 	.short	0x0100
        /*0d02*/ 	.byte	0x08
	.zero		1


	//   ....[10]....
        /*0d04*/ 	.word	0x000005d0
        /*0d08*/ 	.word	0x000000ff
        /*0d0c*/ 	.word	0x00028870
        /*0d10*/ 	.short	0x0100
        /*0d12*/ 	.byte	0x06
	.zero		1


	//   ....[11]....
        /*0d14*/ 	.word	0x000005e0
        /*0d18*/ 	.word	0x000000ff
        /*0d1c*/ 	.word	0x00028880
        /*0d20*/ 	.short	0x0100
        /*0d22*/ 	.byte	0x06
	.zero		1


	//   ....[12]....
        /*0d24*/ 	.word	0x000005f0
        /*0d28*/ 	.word	0x000000ff
        /*0d2c*/ 	.word	0x00028878
        /*0d30*/ 	.short	0x0100
        /*0d32*/ 	.byte	0x06
	.zero		1


	//   ....[13]....
        /*0d34*/ 	.word	0x00000600
        /*0d38*/ 	.word	0x000000ff
        /*0d3c*/ 	.word	0x00028888
        /*0d40*/ 	.short	0x0100
        /*0d42*/ 	.byte	0x06
	.zero		1


	//   ....[14]....
        /*0d44*/ 	.word	0x00000730
        /*0d48*/ 	.word	0x000000ff
        /*0d4c*/ 	.word	0x00028890
        /*0d50*/ 	.short	0x0100
        /*0d52*/ 	.byte	0x08
	.zero		1


	//   ....[15]....
        /*0d54*/ 	.word	0x00000740
        /*0d58*/ 	.word	0x000000ff
        /*0d5c*/ 	.word	0x000288a0
        /*0d60*/ 	.short	0x0100
        /*0d62*/ 	.byte	0x08
	.zero		1


	//   ....[16]....
        /*0d64*/ 	.word	0x00000750
        /*0d68*/ 	.word	0x000000ff
        /*0d6c*/ 	.word	0x00028898
        /*0d70*/ 	.short	0x0100
        /*0d72*/ 	.byte	0x08
	.zero		1


	//   ....[17]....
        /*0d74*/ 	.word	0x00000760
        /*0d78*/ 	.word	0x000000ff
        /*0d7c*/ 	.word	0x000288a8
        /*0d80*/ 	.short	0x0100
        /*0d82*/ 	.byte	0x08
	.zero		1


	//   ....[18]....
        /*0d84*/ 	.word	0x00000890
        /*0d88*/ 	.word	0x000000ff
        /*0d8c*/ 	.word	0x000288b0
        /*0d90*/ 	.short	0x0100
        /*0d92*/ 	.byte	0x08
	.zero		1


	//   ....[19]....
        /*0d94*/ 	.word	0x000008a0
        /*0d98*/ 	.word	0x000000ff
        /*0d9c*/ 	.word	0x000288c0
        /*0da0*/ 	.short	0x0100
        /*0da2*/ 	.byte	0x08
	.zero		1


	//   ....[20]....
        /*0da4*/ 	.word	0x000008b0
        /*0da8*/ 	.word	0x000000ff
        /*0dac*/ 	.word	0x000288b8
        /*0db0*/ 	.short	0x0100
        /*0db2*/ 	.byte	0x08
	.zero		1


	//   ....[21]....
        /*0db4*/ 	.word	0x000008c0
        /*0db8*/ 	.word	0x000000ff
        /*0dbc*/ 	.word	0x000288c8
        /*0dc0*/ 	.short	0x0100
        /*0dc2*/ 	.byte	0x08
	.zero		1


	//   ....[22]....
        /*0dc4*/ 	.word	0x00002ff0
        /*0dc8*/ 	.word	0x0000005c
        /*0dcc*/ 	.word	0x00028890
        /*0dd0*/ 	.short	0x010a
        /*0dd2*/ 	.byte	0x3f
	.zero		1


	//   ....[23]....
        /*0dd4*/ 	.word	0x000057a0
        /*0dd8*/ 	.word	0x0000005c
        /*0ddc*/ 	.word	0x00028890
        /*0de0*/ 	.short	0x010a
        /*0de2*/ 	.byte	0x3f
	.zero		1


	//   ....[24]....
        /*0de4*/ 	.word	0x00007800
        /*0de8*/ 	.word	0x0000005c
        /*0dec*/ 	.word	0x00028890
        /*0df0*/ 	.short	0x010a
        /*0df2*/ 	.byte	0x3f
	.zero		1


	//   ....[25]....
        /*0df4*/ 	.word	0x00007f20
        /*0df8*/ 	.word	0x0000000b
        /*0dfc*/ 	.word	0x00000000
        /*0e00*/ 	.short	0x0101
        /*0e02*/ 	.byte	0x3f
	.zero		1


	//   ....[26]....
        /*0e04*/ 	.word	0x00007f60
        /*0e08*/ 	.word	0x0000005c
        /*0e0c*/ 	.word	0x000288b0
        /*0e10*/ 	.short	0x010a
        /*0e12*/ 	.byte	0x3f
	.zero		1


	//   ....[27]....
        /*0e14*/ 	.word	0x00008590
        /*0e18*/ 	.word	0x0000005c
        /*0e1c*/ 	.word	0x00000000
        /*0e20*/ 	.short	0x0101
        /*0e22*/ 	.byte	0x3f
	.zero		1


	//   ....[28]....
        /*0e24*/ 	.word	0x00008b10
        /*0e28*/ 	.word	0x0000009c
        /*0e2c*/ 	.word	0x00028800
        /*0e30*/ 	.short	0x010a
        /*0e32*/ 	.byte	0x3f
	.zero		1


	//   ....[29]....
        /*0e34*/ 	.word	0x00008b60
        /*0e38*/ 	.word	0x0000009c
        /*0e3c*/ 	.word	0x00028800
        /*0e40*/ 	.short	0x010a
        /*0e42*/ 	.byte	0x3f
	.zero		1


	//   ....[30]....
        /*0e44*/ 	.word	0x000090d0
        /*0e48*/ 	.word	0x0000009c
        /*0e4c*/ 	.word	0x00028800
        /*0e50*/ 	.short	0x010a
        /*0e52*/ 	.byte	0x3f
	.zero		1


	//   ....[31]....
        /*0e54*/ 	.word	0x0000aa70
        /*0e58*/ 	.word	0x0000009c
        /*0e5c*/ 	.word	0x00028800
        /*0e60*/ 	.short	0x010a
        /*0e62*/ 	.byte	0x3f
	.zero		1


	//   ....[32]....
        /*0e64*/ 	.word	0x0000c3d0
        /*0e68*/ 	.word	0x00000003
        /*0e6c*/ 	.word	0x00028830
        /*0e70*/ 	.short	0x010a
        /*0e72*/ 	.byte	0x3f
	.zero		1


	//   ....[33]....
        /*0e74*/ 	.word	0x0000c420
        /*0e78*/ 	.word	0x00000003
        /*0e7c*/ 	.word	0x00028830
        /*0e80*/ 	.short	0x010a
        /*0e82*/ 	.byte	0x3f
	.zero		1


	//   ....[34]....
        /*0e84*/ 	.word	0x0000d030
        /*0e88*/ 	.word	0x00000003
        /*0e8c*/ 	.word	0x00000000
        /*0e90*/ 	.short	0x0101
        /*0e92*/ 	.byte	0x3f
	.zero		1


	//   ....[35]....
        /*0e94*/ 	.word	0x0000f1a0
        /*0e98*/ 	.word	0x00000005
        /*0e9c*/ 	.word	0x00028830
        /*0ea0*/ 	.short	0x010a
        /*0ea2*/ 	.byte	0x3f
	.zero		1


	//   ....[36]....
        /*0ea4*/ 	.word	0x0000f1f0
        /*0ea8*/ 	.word	0x00000005
        /*0eac*/ 	.word	0x00028830
        /*0eb0*/ 	.short	0x010a
        /*0eb2*/ 	.byte	0x3f
	.zero		1


	//   ....[37]....
        /*0eb4*/ 	.word	0x0000f630
        /*0eb8*/ 	.word	0x00000005
        /*0ebc*/ 	.word	0x00028850
        /*0ec0*/ 	.short	0x010a
        /*0ec2*/ 	.byte	0x3f
	.zero		1


	//   ....[38]....
        /*0ec4*/ 	.word	0x0000f670
        /*0ec8*/ 	.word	0x00000005
        /*0ecc*/ 	.word	0x00028850
        /*0ed0*/ 	.short	0x010a
        /*0ed2*/ 	.byte	0x3f
	.zero		1


	//   ....[39]....
        /*0ed4*/ 	.word	0x00011240
        /*0ed8*/ 	.word	0x00000003
        /*0edc*/ 	.word	0x00000000
        /*0ee0*/ 	.short	0x0101
        /*0ee2*/ 	.byte	0x3f
	.zero		1


	//   ....[40]....
        /*0ee4*/ 	.word	0x00011500
        /*0ee8*/ 	.word	0x00000007
        /*0eec*/ 	.word	0x00000000
        /*0ef0*/ 	.short	0x0101
        /*0ef2*/ 	.byte	0x3f
	.zero		1


	//   ....[41]....
        /*0ef4*/ 	.word	0x00011b40
        /*0ef8*/ 	.word	0x0000000b
        /*0efc*/ 	.word	0x00028850
        /*0f00*/ 	.short	0x010a
        /*0f02*/ 	.byte	0x3f
	.zero		1


	//   ....[42]....
        /*0f04*/ 	.word	0x00011bc0
        /*0f08*/ 	.word	0x0000000b
        /*0f0c*/ 	.word	0x00028850
        /*0f10*/ 	.short	0x010a
        /*0f12*/ 	.byte	0x3f
	.zero		1


	//   ....[43]....
        /*0f14*/ 	.word	0x000121a0
        /*0f18*/ 	.word	0x00000005
        /*0f1c*/ 	.word	0x00000000
        /*0f20*/ 	.short	0x0101
        /*0f22*/ 	.byte	0x3f
	.zero		1


	//   ....[44]....
        /*0f24*/ 	.word	0x000136b0
        /*0f28*/ 	.word	0x00000000
        /*0f2c*/ 	.word	0x00000000
        /*0f30*/ 	.short	0x0101
        /*0f32*/ 	.byte	0x3f
	.zero		1


	//   ....[45]....
        /*0f34*/ 	.word	0x00015830
        /*0f38*/ 	.word	0x00000016
        /*0f3c*/ 	.word	0x00028820
        /*0f40*/ 	.short	0x010a
        /*0f42*/ 	.byte	0x3f
	.zero		1


	//   ....[46]....
        /*0f44*/ 	.word	0x000158c0
        /*0f48*/ 	.word	0x00000005
        /*0f4c*/ 	.word	0x000288a0
        /*0f50*/ 	.short	0x010a
        /*0f52*/ 	.byte	0x3f
	.zero		1


	//   ....[47]....
        /*0f54*/ 	.word	0x00015c20
        /*0f58*/ 	.word	0x00000005
        /*0f5c*/ 	.word	0x000288c0
        /*0f60*/ 	.short	0x010a
        /*0f62*/ 	.byte	0x3f
	.zero		1


	//   ....[48]....
        /*0f64*/ 	.word	0x00016050
        /*0f68*/ 	.word	0x00000008
        /*0f6c*/ 	.word	0x000288a0
        /*0f70*/ 	.short	0x010a
        /*0f72*/ 	.byte	0x3f
	.zero		1


	//   ....[49]....
        /*0f74*/ 	.word	0x00016390
        /*0f78*/ 	.word	0x00000008
        /*0f7c*/ 	.word	0x000288c0
        /*0f80*/ 	.short	0x010a
        /*0f82*/ 	.byte	0x3f
	.zero		1


	//   ....[50]....
        /*0f84*/ 	.word	0x00017130
        /*0f88*/ 	.word	0x00000007
        /*0f8c*/ 	.word	0x00028840
        /*0f90*/ 	.short	0x010a
        /*0f92*/ 	.byte	0x3f
	.zero		1


	//   ....[51]....
        /*0f94*/ 	.word	0x000178b0
        /*0f98*/ 	.word	0x00000007
        /*0f9c*/ 	.word	0x00028830
        /*0fa0*/ 	.short	0x0107
        /*0fa2*/ 	.byte	0x3f
	.zero		1


	//   ....[52]....
        /*0fa4*/ 	.word	0x00017980
        /*0fa8*/ 	.word	0x00000007
        /*0fac*/ 	.word	0x00028830
        /*0fb0*/ 	.short	0x0101
        /*0fb2*/ 	.byte	0x3f
	.zero		1


	//   ....[53]....
        /*0fb4*/ 	.word	0x00018480
        /*0fb8*/ 	.word	0x00000016
        /*0fbc*/ 	.word	0x00028800
        /*0fc0*/ 	.short	0x0107
        /*0fc2*/ 	.byte	0x3f
	.zero		1


	//   ....[54]....
        /*0fc4*/ 	.word	0x00018580
        /*0fc8*/ 	.word	0x00000016
        /*0fcc*/ 	.word	0x00028800
        /*0fd0*/ 	.short	0x0101
        /*0fd2*/ 	.byte	0x3f
	.zero		1


	//   ....[55]....
        /*0fd4*/ 	.word	0x000185b0
        /*0fd8*/ 	.word	0x00000016
        /*0fdc*/ 	.word	0x00028820
        /*0fe0*/ 	.short	0x010a
        /*0fe2*/ 	.byte	0x3f
	.zero		1


	//   ....[56]....
        /*0fe4*/ 	.word	0x00018940
        /*0fe8*/ 	.word	0x00000006
        /*0fec*/ 	.word	0x00028840
        /*0ff0*/ 	.short	0x010a
        /*0ff2*/ 	.byte	0x3f
	.zero		1


	//   ....[57]....
        /*0ff4*/ 	.word	0x00018e60
        /*0ff8*/ 	.word	0x00000006
        /*0ffc*/ 	.word	0x00028830
        /*1000*/ 	.short	0x0107
        /*1002*/ 	.byte	0x3f
	.zero		1


	//   ....[58]....
        /*1004*/ 	.word	0x00018f20
        /*1008*/ 	.word	0x00000006
        /*100c*/ 	.word	0x00028830
        /*1010*/ 	.short	0x0101
        /*1012*/ 	.byte	0x3f
	.zero		1


	//   ....[59]....
        /*1014*/ 	.word	0x00018f80
        /*1018*/ 	.word	0x00000006
        /*101c*/ 	.word	0x00028860
        /*1020*/ 	.short	0x010a
        /*1022*/ 	.byte	0x3f
	.zero		1


	//   ....[60]....
        /*1024*/ 	.word	0x000194c0
        /*1028*/ 	.word	0x00000006
        /*102c*/ 	.word	0x00028850
        /*1030*/ 	.short	0x0107
        /*1032*/ 	.byte	0x3f
	.zero		1


	//   ....[61]....
        /*1034*/ 	.word	0x00019670
        /*1038*/ 	.word	0x00000006
        /*103c*/ 	.word	0x00028850
        /*1040*/ 	.short	0x0101
        /*1042*/ 	.byte	0x3f
	.zero		1


	//   ....[62]....
        /*1044*/ 	.word	0x00019880
        /*1048*/ 	.word	0x00000000
        /*104c*/ 	.word	0x00028860
        /*1050*/ 	.short	0x010a
        /*1052*/ 	.byte	0x3f
	.zero		1


	//   ....[63]....
        /*1054*/ 	.word	0x00019db0
        /*1058*/ 	.word	0x00000000
        /*105c*/ 	.word	0x00028850
        /*1060*/ 	.short	0x0107
        /*1062*/ 	.byte	0x3f
	.zero		1


	//   ....[64]....
        /*1064*/ 	.word	0x00019e70
        /*1068*/ 	.word	0x00000000
        /*106c*/ 	.word	0x00028850
        /*1070*/ 	.short	0x0101
        /*1072*/ 	.byte	0x3f
	.zero		1


	//   ....[65]....
        /*1074*/ 	.word	0x0001a970
        /*1078*/ 	.word	0x00000004
        /*107c*/ 	.word	0x00028820
        /*1080*/ 	.short	0x010a
        /*1082*/ 	.byte	0x3f
	.zero		1


	//   ....[66]....
        /*1084*/ 	.word	0x0001aae0
        /*1088*/ 	.word	0x00000005
        /*108c*/ 	.word	0x00028840
        /*1090*/ 	.short	0x010a
        /*1092*/ 	.byte	0x3f
	.zero		1


	//   ....[67]....
        /*1094*/ 	.word	0x0001ab80
        /*1098*/ 	.word	0x00000019
        /*109c*/ 	.word	0x00028840
        /*10a0*/ 	.short	0x010a
        /*10a2*/ 	.byte	0x3f
	.zero		1


	//   ....[68]....
        /*10a4*/ 	.word	0x0001abc0
        /*10a8*/ 	.word	0x00000005
        /*10ac*/ 	.word	0x00028860
        /*10b0*/ 	.short	0x010a
        /*10b2*/ 	.byte	0x3f
	.zero		1


	//   ....[69]....
        /*10b4*/ 	.word	0x0001ac00
        /*10b8*/ 	.word	0x00000019
        /*10bc*/ 	.word	0x00028860
        /*10c0*/ 	.short	0x010a
        /*10c2*/ 	.byte	0x3f
	.zero		1


	//   ....[70]....
        /*10c4*/ 	.word	0x0001ac60
        /*10c8*/ 	.word	0x0000005c
        /*10cc*/ 	.word	0x00028890
        /*10d0*/ 	.short	0x010a
        /*10d2*/ 	.byte	0x3f
	.zero		1


	//   ....[71]....
        /*10d4*/ 	.word	0x0001b170
        /*10d8*/ 	.word	0x0000005c
        /*10dc*/ 	.word	0x00028890
        /*10e0*/ 	.short	0x010a
        /*10e2*/ 	.byte	0x3f
	.zero		1


	//   ....[72]....
        /*10e4*/ 	.word	0x0001b680
        /*10e8*/ 	.word	0x0000005c
        /*10ec*/ 	.word	0x00028890
        /*10f0*/ 	.short	0x010a
        /*10f2*/ 	.byte	0x3f
	.zero		1


	//   ....[73]....
        /*10f4*/ 	.word	0x0001bb50
        /*10f8*/ 	.word	0x0000005c
        /*10fc*/ 	.word	0x000288b0
        /*1100*/ 	.short	0x010a
        /*1102*/ 	.byte	0x3f
	.zero		1


	//   ....[74]....
        /*1104*/ 	.word	0x0001be10
        /*1108*/ 	.word	0x0000009c
        /*110c*/ 	.word	0x00028800
        /*1110*/ 	.short	0x010a
        /*1112*/ 	.byte	0x3f
	.zero		1


	//   ....[75]....
        /*1114*/ 	.word	0x0001c020
        /*1118*/ 	.word	0x0000009c
        /*111c*/ 	.word	0x00028800
        /*1120*/ 	.short	0x010a
        /*1122*/ 	.byte	0x3f
	.zero		1


	//   ....[76]....
        /*1124*/ 	.word	0x0001c070
        /*1128*/ 	.word	0x00000003
        /*112c*/ 	.word	0x00028830
        /*1130*/ 	.short	0x010a
        /*1132*/ 	.byte	0x3f
	.zero		1


	//   ....[77]....
        /*1134*/ 	.word	0x0001c0c0
        /*1138*/ 	.word	0x00000005
        /*113c*/ 	.word	0x00028830
        /*1140*/ 	.short	0x010a
        /*1142*/ 	.byte	0x3f
	.zero		1


	//   ....[78]....
        /*1144*/ 	.word	0x0001c110
        /*1148*/ 	.word	0x00000005
        /*114c*/ 	.word	0x00028850
        /*1150*/ 	.short	0x010a
        /*1152*/ 	.byte	0x3f
	.zero		1


	//   ....[79]....
        /*1154*/ 	.word	0x0001c160
        /*1158*/ 	.word	0x0000000b
        /*115c*/ 	.word	0x00028850
        /*1160*/ 	.short	0x010a
        /*1162*/ 	.byte	0x3f
	.zero		1


	//   ....[80]....
        /*1164*/ 	.word	0x0001c730
        /*1168*/ 	.word	0x00000016
        /*116c*/ 	.word	0x00028820
        /*1170*/ 	.short	0x010a
        /*1172*/ 	.byte	0x3f
	.zero		1


	//   ....[81]....
        /*1174*/ 	.word	0x0001c780
        /*1178*/ 	.word	0x00000005
        /*117c*/ 	.word	0x000288a0
        /*1180*/ 	.short	0x010a
        /*1182*/ 	.byte	0x3f
	.zero		1


	//   ....[82]....
        /*1184*/ 	.word	0x0001c7d0
        /*1188*/ 	.word	0x00000005
        /*118c*/ 	.word	0x000288c0
        /*1190*/ 	.short	0x010a
        /*1192*/ 	.byte	0x3f
	.zero		1


	//   ....[83]....
        /*1194*/ 	.word	0x0001c820
        /*1198*/ 	.word	0x00000008
        /*119c*/ 	.word	0x000288a0
        /*11a0*/ 	.short	0x010a
        /*11a2*/ 	.byte	0x3f
	.zero		1


	//   ....[84]....
        /*11a4*/ 	.word	0x0001c870
        /*11a8*/ 	.word	0x00000008
        /*11ac*/ 	.word	0x000288c0
        /*11b0*/ 	.short	0x010a
        /*11b2*/ 	.byte	0x3f
	.zero		1


	//   ....[85]....
        /*11b4*/ 	.word	0x0001c990
        /*11b8*/ 	.word	0x00000007
        /*11bc*/ 	.word	0x00028840
        /*11c0*/ 	.short	0x010a
        /*11c2*/ 	.byte	0x3f
	.zero		1


	//   ....[86]....
        /*11c4*/ 	.word	0x0001df10
        /*11c8*/ 	.word	0x00000016
        /*11cc*/ 	.word	0x00028820
        /*11d0*/ 	.short	0x010a
        /*11d2*/ 	.byte	0x3f
	.zero		1


	//   ....[87]....
        /*11d4*/ 	.word	0x0001df60
        /*11d8*/ 	.word	0x00000006
        /*11dc*/ 	.word	0x00028840
        /*11e0*/ 	.short	0x010a
        /*11e2*/ 	.byte	0x3f
	.zero		1


	//   ....[88]....
        /*11e4*/ 	.word	0x0001e8e0
        /*11e8*/ 	.word	0x00000006
        /*11ec*/ 	.word	0x00028860
        /*11f0*/ 	.short	0x010a
        /*11f2*/ 	.byte	0x3f
	.zero		1


	//   ....[89]....
        /*11f4*/ 	.word	0x0001f350
        /*11f8*/ 	.word	0x00000000
        /*11fc*/ 	.word	0x00028860
        /*1200*/ 	.short	0x010a
        /*1202*/ 	.byte	0x3f
	.zero		1


	//   ....[90]....
        /*1204*/ 	.word	0x000206c0
        /*1208*/ 	.word	0x00000004
        /*120c*/ 	.word	0x00028820
        /*1210*/ 	.short	0x010a
        /*1212*/ 	.byte	0x3f
	.zero		1


	//   ....[91]....
        /*1214*/ 	.word	0x00020860
        /*1218*/ 	.word	0x00000005
        /*121c*/ 	.word	0x00028840
        /*1220*/ 	.short	0x010a
        /*1222*/ 	.byte	0x3f
	.zero		1


	//   ....[92]....
        /*1224*/ 	.word	0x000208b0
        /*1228*/ 	.word	0x00000019
        /*122c*/ 	.word	0x00028840
        /*1230*/ 	.short	0x010a
        /*1232*/ 	.byte	0x3f
	.zero		1


	//   ....[93]....
        /*1234*/ 	.word	0x00020900
        /*1238*/ 	.word	0x00000005
        /*123c*/ 	.word	0x00028860
        /*1240*/ 	.short	0x010a
        /*1242*/ 	.byte	0x3f
	.zero		1


	//----- nvinfo : EIATTR_NUM_MBARRIERS
	.align		4
.L_915:
        /*1244*/ 	.byte	0x03, 0x38
        /*1246*/ 	.short	0x0016


	//----- nvinfo : EIATTR_EXIT_INSTR_OFFSETS
	.align		4
        /*1248*/ 	.byte	0x04, 0x1c
        /*124a*/ 	.short	(.L_917 - .L_916)


	//   ....[0]....
.L_916:
        /*124c*/ 	.word	0x0001ac50


	//----- nvinfo : EIATTR_MAX_THREADS
	.align		4
.L_917:
        /*1250*/ 	.byte	0x04, 0x05
        /*1252*/ 	.short	(.L_919 - .L_918)
.L_918:
        /*1254*/ 	.word	0x00000180
        /*1258*/ 	.word	0x00000001
        /*125c*/ 	.word	0x00000001


	//----- nvinfo : EIATTR_CRS_STACK_SIZE
	.align		4
.L_919:
        /*1260*/ 	.byte	0x04, 0x1e
        /*1262*/ 	.short	(.L_921 - .L_920)
.L_920:
        /*1264*/ 	.word	0x00000000


	//----- nvinfo : EIATTR_CBANK_PARAM_SIZE
	.align		4
.L_921:
        /*1268*/ 	.byte	0x03, 0x19
        /*126a*/ 	.short	0x0af0


	//----- nvinfo : EIATTR_PARAM_CBANK
	.align		4
        /*126c*/ 	.byte	0x04, 0x0a
        /*126e*/ 	.short	(.L_923 - .L_922)
	.align		4
.L_922:
        /*1270*/ 	.word	index@(.nv.constant0._ZN7cutlass13device_kernelIN5flash11enable_sm90INS1_16FlashAttnFwdSm90INS1_25CollectiveMainloopFwdSm90ILi2EN4cute5tupleIJNS5_1CILi1EEES8_S8_EEENS6_IJNS7_ILi128EEESA_SA_EEELi128ENS_10bfloat16_tEfNS_4arch4Sm90ELb0ELb0ELb1ELb1ELb1ELb1ELb0ELb1ELb1ELb1ELb0ELb0EEENS1_21CollectiveEpilogueFwdISB_S9_SC_SE_Li256ELb1ELb1ELb0ELb0EEENS1_36VarlenDynamicPersistentTileSchedulerILi128ELi128ELi256ELi128ELb0ELb1ELb1ELb0ELb1ELb1EEEEEEEEEvNT_6ParamsE)
        /*1274*/ 	.short	0x0210
        /*1276*/ 	.short	0x0af0


	//----- nvinfo : EIATTR_SW_WAR
	.align		4
.L_923:
        /*1278*/ 	.byte	0x04, 0x36
        /*127a*/ 	.short	(.L_925 - .L_924)
.L_924:
        /*127c*/ 	.word	0x00000008
.L_925:


//--------------------- .nv.info._ZN7cutlass13device_kernelIN5flash11enable_sm90INS1_16FlashAttnFwdSm90INS1_25CollectiveMainloopFwdSm90ILi2EN4cute5tupleIJNS5_1CILi1EEES8_S8_EEENS6_IJNS7_ILi128EEESA_SA_EEELi128ENS_10bfloat16_tEfNS_4arch4Sm90ELb0ELb1ELb1ELb0ELb1ELb0ELb0ELb1ELb1ELb1ELb0ELb0EEENS1_21CollectiveEpilogueFwdISB_S9_SC_SE_Li256ELb0ELb1ELb0ELb0EEENS1_30DynamicPersistentTileSchedulerILi256ELi128ELb0ELb1ELb1EEEEEEEEEvNT_6ParamsE --------------------------
	.section	.nv.info._ZN7cutlass13device_kernelIN5flash11enable_sm90INS1_16FlashAttnFwdSm90INS1_25CollectiveMainloopFwdSm90ILi2EN4cute5tupleIJNS5_1CILi1EEES8_S8_EEENS6_IJNS7_ILi128EEESA_SA_EEELi128ENS_10bfloat16_tEfNS_4arch4Sm90ELb0ELb1ELb1ELb0ELb1ELb0ELb0ELb1ELb1ELb1ELb0ELb0EEENS1_21CollectiveEpilogueFwdISB_S9_SC_SE_Li256ELb0ELb1ELb0ELb0EEENS1_30DynamicPersistentTileSchedulerILi256ELi128ELb0ELb1ELb1EEEEEEEEEvNT_6ParamsE,"",@"SHT_CUDA_INFO"
	.sectionflags	@""
	.align	4


	//----- nvinfo : EIATTR_CUDA_API_VERSION
	.align		4
        /*0000*/ 	.byte	0x04, 0x37
        /*0002*/ 	.short	(.L_927 - .L_926)
.L_926:
        /*0004*/ 	.word	0x00000082


	//----- nvinfo : EIATTR_KPARAM_INFO
	.align		4
.L_927:
        /*0008*/ 	.byte	0x04, 0x17
        /*000a*/ 	.short	(.L_929 - .L_928)
.L_928:
        /*000c*/ 	.word	0x00000000
        /*0010*/ 	.short	0x0000
        /*0012*/ 	.short	0x0070
        /*0014*/ 	.byte	0x00, 0xf0, 0x01, 0x2a


	//----- nvinfo : EIATTR_SPARSE_MMA_MASK
	.align		4
.L_929:
        /*0018*/ 	.byte	0x03, 0x50
        /*001a*/ 	.short	0x0000


	//----- nvinfo : EIATTR_MAXREG_COUNT
	.align		4
        /*001c*/ 	.byte	0x03, 0x1b
        /*001e*/ 	.short	0x00a8


	//----- nvinfo : EIATTR_NUM_BARRIERS
	.align		4
        /*0020*/ 	.byte	0x02, 0x4c
        /*0022*/ 	.byte	0x10
	.zero		1


	//----- nvinfo : EIATTR_EXTERNS
	.align		4
        /*0024*/ 	.byte	0x04, 0x0f
        /*0026*/ 	.short	(.L_931 - .L_930)


	//   ....[0]....
	.align		4
.L_930:
        /*0028*/ 	.word	index@(__assertfail)


	//----- nvinfo : EIATTR_MERCURY_ISA_VERSION
	.align		4
.L_931:
        /*002c*/ 	.byte	0x03, 0x5f
        /*002e*/ 	.short	0x0101


	//----- nvinfo : EIATTR_INT_WARP_WIDE_INSTR_OFFSETS
	.align		4
        /*0030*/ 	.byte	0x04, 0x31
        /*0032*/ 	.short	(.L_933 - .L_932)


	//   ....[0]....
.L_932:
        /*0034*/ 	.word	0x000000b0


	//   ....[1]....
        /*0038*/ 	.word	0x000000c0


	//   ....[2]....
        /*003c*/ 	.word	0x00000160


	//   ....[3]....
        /*0040*/ 	.word	0x000125d0


	//   ....[4]....
        /*0044*/ 	.word	0x00012660


	//   ....[5]....
        /*0048*/ 	.word	0x00015280


	//   ....[6]....
        /*004c*/ 	.word	0x00015310


	//----- nvinfo : EIATTR_COOP_GROUP_MASK_REGIDS
	.align		4
.L_933:
        /*0050*/ 	.byte	0x04, 0x29
        /*0052*/ 	.short	(.L_935 - .L_934)


	//   ....[0]....
.L_934:
        /*0054*/ 	.word	0xffffffff


	//   ....[1]....
        /*0058*/ 	.word	0xffffffff


	//   ....[2]....
        /*005c*/ 	.word	0xffffffff


	//   ....[3]....
        /*0060*/ 	.word	0xffffffff


	//   ....[4]....
        /*0064*/ 	.word	0xffffffff


	//   ....[5]....
        /*0068*/ 	.word	0xffffffff


	//   ....[6]....
        /*006c*/ 	.word	0xffffffff


	//   ....[7]....
        /*0070*/ 	.word	0xffffffff


	//   ....[8]....
        /*0074*/ 	.word	0xffffffff


	//   ....[9]....
        /*0078*/ 	.word	0xffffffff


	//   ....[10]....
        /*007c*/ 	.word	0xffffffff


	//   ....[11]....
        /*0080*/ 	.word	0xffffffff


	//   ....[12]....
        /*0084*/ 	.word	0xffffffff


	//   ....[13]....
        /*0088*/ 	.word	0xffffffff


	//   ....[14]....
        /*008c*/ 	.word	0xffffffff


	//   ....[15]....
        /*0090*/ 	.word	0xffffffff


	//   ....[16]....
        /*0094*/ 	.word	0xffffffff


	//   ....[17]....
        /*0098*/ 	.word	0xffffffff


	//   ....[18]....
        /*009c*/ 	.word	0xffffffff


	//   ....[19]....
        /*00a0*/ 	.word	0xffffffff


	//   ....[20]....
        /*00a4*/ 	.word	0xffffffff


	//   ....[21]....
        /*00a8*/ 	.word	0xffffffff


	//   ....[22]....
        /*00ac*/ 	.word	0xffffffff


	//   ....[23]....
        /*00b0*/ 	.word	0xffffffff


	//   ....[24]....
        /*00b4*/ 	.word	0xffffffff


	//   ....[25]....
        /*00b8*/ 	.word	0xffffffff


	//   ....[26]....
        /*00bc*/ 	.word	0xffffffff


	//   ....[27]....
        /*00c0*/ 	.word	0xffffffff


	//   ....[28]....
        /*00c4*/ 	.word	0xffffffff


	//   ....[29]....
        /*00c8*/ 	.word	0xffffffff


	//   ....[30]....
        /*00cc*/ 	.word	0xffffffff


	//   ....[31]....
        /*00d0*/ 	.word	0xffffffff


	//   ....[32]....
        /*00d4*/ 	.word	0xffffffff


	//   ....[33]....
        /*00d8*/ 	.word	0xffffffff


	//   ....[34]....
        /*00dc*/ 	.word	0xffffffff


	//   ....[35]....
        /*00e0*/ 	.word	0xffffffff


	//   ....[36]....
        /*00e4*/ 	.word	0xffffffff


	//   ....[37]....
        /*00e8*/ 	.word	0xffffffff


	//   ....[38]....
        /*00ec*/ 	.word	0xffffffff


	//   ....[39]....
        /*00f0*/ 	.word	0xffffffff


	//   ....[40]....
        /*00f4*/ 	.word	0xffffffff


	//   ....[41]....
        /*00f8*/ 	.word	0xffffffff


	//   ....[42]....
        /*00fc*/ 	.word	0xffffffff


	//   ....[43]....
        /*0100*/ 	.word	0xffffffff


	//   ....[44]....
        /*0104*/ 	.word	0xffffffff


	//   ....[45]....
        /*0108*/ 	.word	0xffffffff


	//   ....[46]....
        /*010c*/ 	.word	0xffffffff


	//   ....[47]....
        /*0110*/ 	.word	0xffffffff


	//   ....[48]....
        /*0114*/ 	.word	0xffffffff


	//   ....[49]....
        /*0118*/ 	.word	0xffffffff


	//   ....[50]....
        /*011c*/ 	.word	0xffffffff


	//   ....[51]....
        /*0120*/ 	.word	0xffffffff


	//   ....[52]....
        /*0124*/ 	.word	0xffffffff


	//   ....[53]....
        /*0128*/ 	.word	0xffffffff


	//   ....[54]....
        /*012c*/ 	.word	0xffffffff


	//   ....[55]....
        /*0130*/ 	.word	0xffffffff


	//   ....[56]....
        /*0134*/ 	.word	0xffffffff


	//   ....[57]....
        /*0138*/ 	.word	0xffffffff


	//   ....[58]....
        /*013c*/ 	.word	0xffffffff


	//   ....[59]....
        /*0140*/ 	.word	0xffffffff


	//   ....[60]....
        /*0144*/ 	.word	0xffffffff


	//   ....[61]....
        /*0148*/ 	.word	0xffffffff


	//   ....[62]....
        /*014c*/ 	.word	0xffffffff


	//   ....[63]....
        /*0150*/ 	.word	0xffffffff


	//   ....[64]....
        /*0154*/ 	.word	0xffffffff


	//   ....[65]....
        /*0158*/ 	.word	0xffffffff


	//   ....[66]....
        /*015c*/ 	.word	0xffffffff


	//   ....[67]....
        /*0160*/ 	.word	0xffffffff


	//   ....[68]....
        /*0164*/ 	.word	0xffffffff


	//   ....[69]....
        /*0168*/ 	.word	0xffffffff


	//   ....[70]....
        /*016c*/ 	.word	0xffffffff


	//   ....[71]....
        /*0170*/ 	.word	0xffffffff


	//   ....[72]....
        /*0174*/ 	.word	0xffffffff


	//   ....[73]....
        /*0178*/ 	.word	0xffffffff


	//   ....[74]....
        /*017c*/ 	.word	0xffffffff


	//   ....[75]....
        /*0180*/ 	.word	0xffffffff


	//   ....[76]....
        /*0184*/ 	.word	0xffffffff


	//   ....[77]....
        /*0188*/ 	.word	0xffffffff


	//   ....[78]....
        /*018c*/ 	.word	0xffffffff


	//   ....[79]....
        /*0190*/ 	.word	0xffffffff


	//   ....[80]....
        /*0194*/ 	.word	0xffffffff


	//   ....[81]....
        /*0198*/ 	.word	0xffffffff


	//   ....[82]....
        /*019c*/ 	.word	0xffffffff


	//   ....[83]....
        /*01a0*/ 	.word	0xffffffff


	//   ....[84]....
        /*01a4*/ 	.word	0xffffffff


	//   ....[85]....
        /*01a8*/ 	.word	0xffffffff


	//   ....[86]....
        /*01ac*/ 	.word	0xffffffff


	//   ....[87]....
        /*01b0*/ 	.word	0xffffffff


	//   ....[88]....
        /*01b4*/ 	.word	0xffffffff


	//   ....[89]....
        /*01b8*/ 	.word	0xffffffff


	//   ....[90]....
        /*01bc*/ 	.word	0xffffffff


	//   ....[91]....
        /*01c0*/ 	.word	0xffffffff


	//   ....[92]....
        /*01c4*/ 	.word	0xffffffff


	//   ....[93]....
        /*01c8*/ 	.word	0xffffffff


	//   ....[94]....
        /*01cc*/ 	.word	0xffffffff


	//   ....[95]....
        /*01d0*/ 	.word	0xffffffff


	//   ....[96]....
        /*01d4*/ 	.word	0xffffffff


	//   ....[97]....
        /*01d8*/ 	.word	0xffffffff


	//   ....[98]....
        /*01dc*/ 	.word	0xffffffff


	//   ....[99]....
        /*01e0*/ 	.word	0xffffffff


	//   ....[100]....
        /*01e4*/ 	.word	0xffffffff


	//   ....[101]....
        /*01e8*/ 	.word	0xffffffff


	//   ....[102]....
        /*01ec*/ 	.word	0xffffffff


	//   ....[103]....
        /*01f0*/ 	.word	0xffffffff


	//   ....[104]....
        /*01f4*/ 	.word	0xffffffff


	//   ....[105]....
        /*01f8*/ 	.word	0xffffffff


	//   ....[106]....
        /*01fc*/ 	.word	0xffffffff


	//   ....[107]....
        /*0200*/ 	.word	0xffffffff


	//   ....[108]....
        /*0204*/ 	.word	0xffffffff


	//   ....[109]....
        /*0208*/ 	.word	0xffffffff


	//   ....[110]....
        /*020c*/ 	.word	0xffffffff


	//   ....[111]....
        /*0210*/ 	.word	0xffffffff


	//   ....[112]....
        /*0214*/ 	.word	0xffffffff


	//   ....[113]....
        /*0218*/ 	.word	0xffffffff


	//   ....[114]....
        /*021c*/ 	.word	0xffffffff


	//   ....[115]....
        /*0220*/ 	.word	0xffffffff


	//   ....[116]....
        /*0224*/ 	.word	0xffffffff


	//   ....[117]....
        /*0228*/ 	.word	0xffffffff


	//   ....[118]....
        /*022c*/ 	.word	0xffffffff


	//   ....[119]....
        /*0230*/ 	.word	0xffffffff


	//   ....[120]....
        /*0234*/ 	.word	0xffffffff


	//   ....[121]....
        /*0238*/ 	.word	0xffffffff


	//   ....[122]....
        /*023c*/ 	.word	0xffffffff


	//   ....[123]....
        /*0240*/ 	.word	0xffffffff


	//   ....[124]....
        /*0244*/ 	.word	0xffffffff


	//   ....[125]....
        /*0248*/ 	.word	0xffffffff


	//   ....[126]....
        /*024c*/ 	.word	0xffffffff


	//   ....[127]....
        /*0250*/ 	.word	0xffffffff


	//   ....[128]....
        /*0254*/ 	.word	0xffffffff


	//   ....[129]....
        /*0258*/ 	.word	0xffffffff


	//   ....[130]....
        /*025c*/ 	.word	0xffffffff


	//   ....[131]....
        /*0260*/ 	.word	0xffffffff


	//   ....[132]....
        /*0264*/ 	.word	0xffffffff


	//   ....[133]....
        /*0268*/ 	.word	0xffffffff


	//   ....[134]....
        /*026c*/ 	.word	0xffffffff


	//   ....[135]....
        /*0270*/ 	.word	0xffffffff


	//   ....[136]....
        /*0274*/ 	.word	0x0500000f


	//   ....[137]....
        /*0278*/ 	.word	0x0500000f


	//   ....[138]....
        /*027c*/ 	.word	0x0500000f


	//   ....[139]....
        /*0280*/ 	.word	0x0500000f


	//   ....[140]....
        /*0284*/ 	.word	0x0500000f


	//   ....[141]....
        /*0288*/ 	.word	0x0500000f


	//   ....[142]....
        /*028c*/ 	.word	0x0500000f


	//   ....[143]....
        /*0290*/ 	.word	0x0500000f


	//   ....[144]....
        /*0294*/ 	.word	0x0500000f


	//   ....[145]....
        /*0298*/ 	.word	0x0500000f


	//   ....[146]....
        /*029c*/ 	.word	0x0500000f


	//   ....[147]....
        /*02a0*/ 	.word	0x0500000f


	//   ....[148]....
        /*02a4*/ 	.word	0x0500000f


	//   ....[149]....
        /*02a8*/ 	.word	0x0500000f


	//   ....[150]....
        /*02ac*/ 	.word	0x0500000f


	//   ....[151]....
        /*02b0*/ 	.word	0x0500000f


	//   ....[152]....
        /*02b4*/ 	.word	0x0500000f


	//   ....[153]....
        /*02b8*/ 	.word	0x0500000f


	//   ....[154]....
        /*02bc*/ 	.word	0x0500000f


	//   ....[155]....
        /*02c0*/ 	.word	0x0500000f


	//   ....[156]....
        /*02c4*/ 	.word	0x0500000f


	//   ....[157]....
        /*02c8*/ 	.word	0x0500000f


	//   ....[158]....
        /*02cc*/ 	.word	0x0500000f


	//   ....[159]....
        /*02d0*/ 	.word	0x0500000f


	//   ....[160]....
        /*02d4*/ 	.word	0x0500000f


	//   ....[161]....
        /*02d8*/ 	.word	0x0500000f


	//   ....[162]....
        /*02dc*/ 	.word	0x0500000f


	//   ....[163]....
        /*02e0*/ 	.word	0x0500000f


	//   ....[164]....
        /*02e4*/ 	.word	0x0500000f


	//   ....[165]....
        /*02e8*/ 	.word	0x0500000f


	//   ....[166]....
        /*02ec*/ 	.word	0x0500000f


	//   ....[167]....
        /*02f0*/ 	.word	0x0500000f


	//   ....[168]....
        /*02f4*/ 	.word	0x0500000f


	//   ....[169]....
        /*02f8*/ 	.word	0x0500000f


	//   ....[170]....
        /*02fc*/ 	.word	0x0500000f


	//   ....[171]....
        /*0300*/ 	.word	0x0500000f


	//   ....[172]....
        /*0304*/ 	.word	0x0500000f


	//   ....[173]....
        /*0308*/ 	.word	0x0500000f


	//   ....[174]....
        /*030c*/ 	.word	0x0500000f


	//   ....[175]....
        /*0310*/ 	.word	0x0500000f


	//   ....[176]....
        /*0314*/ 	.word	0x0500000f


	//   ....[177]....
        /*0318*/ 	.word	0x0500000f


	//   ....[178]....
        /*031c*/ 	.word	0x0500000f


	//   ....[179]....
        /*0320*/ 	.word	0x0500000f


	//   ....[180]....
        /*0324*/ 	.word	0x0500000f


	//   ....[181]....
        /*0328*/ 	.word	0x0500000f


	//   ....[182]....
        /*032c*/ 	.word	0x0500000f


	//   ....[183]....
        /*0330*/ 	.word	0x0500000f


	//   ....[184]....
        /*0334*/ 	.word	0x0500000f


	//   ....[185]....
        /*0338*/ 	.word	0x0500000f


	//   ....[186]....
        /*033c*/ 	.word	0x0500000f


	//   ....[187]....
        /*0340*/ 	.word	0x0500000f


	//   ....[188]....
        /*0344*/ 	.word	0x0500000f


	//   ....[189]....
        /*0348*/ 	.word	0x0500000f


	//   ....[190]....
        /*034c*/ 	.word	0x0500000f


	//   ....[191]....
        /*0350*/ 	.word	0x0500000f


	//   ....[192]....
        /*0354*/ 	.word	0x0500000f


	//   ....[193]....
        /*0358*/ 	.word	0x0500000f


	//   ....[194]....
        /*035c*/ 	.word	0x0500000f


	//   ....[195]....
        /*0360*/ 	.word	0x0500000f


	//   ....[196]....
        /*0364*/ 	.word	0x0500000f


	//   ....[197]....
        /*0368*/ 	.word	0x0500000f


	//   ....[198]....
        /*036c*/ 	.word	0x0500000f


	//   ....[199]....
        /*0370*/ 	.word	0x0500000f


	//   ....[200]....
        /*0374*/ 	.word	0x0500000f


	//   ....[201]....
        /*0378*/ 	.word	0x0500000f


	//   ....[202]....
        /*037c*/ 	.word	0x0500000f


	//   ....[203]....
        /*0380*/ 	.word	0x0500000f


	//   ....[204]....
        /*0384*/ 	.word	0x0500000f


	//   ....[205]....
        /*0388*/ 	.word	0x0500000f


	//   ....[206]....
        /*038c*/ 	.word	0x0500000f


	//   ....[207]....
        /*0390*/ 	.word	0x0500000f


	//   ....[208]....
        /*0394*/ 	.word	0x0500000f


	//   ....[209]....
        /*0398*/ 	.word	0x0500000f


	//   ....[210]....
        /*039c*/ 	.word	0x0500000f


	//   ....[211]....
        /*03a0*/ 	.word	0x0500000f


	//   ....[212]....
        /*03a4*/ 	.word	0x0500000f


	//   ....[213]....
        /*03a8*/ 	.word	0x0500000f


	//   ....[214]....
        /*03ac*/ 	.word	0x0500000f


	//   ....[215]....
        /*03b0*/ 	.word	0x0500000f


	//   ....[216]....
        /*03b4*/ 	.word	0x0500000f


	//   ....[217]....
        /*03b8*/ 	.word	0x0500000f


	//   ....[218]....
        /*03bc*/ 	.word	0x0500000f


	//----- nvinfo : EIATTR_COOP_GROUP_INSTR_OFFSETS
	.align		4
.L_935:
        /*03c0*/ 	.byte	0x04, 0x28
        /*03c2*/ 	.short	(.L_937 - .L_936)


	//   ....[0]....
.L_936:
        /*03c4*/ 	.word	0x00000070


	//   ....[1]....
        /*03c8*/ 	.word	0x00000080


	//   ....[2]....
        /*03cc*/ 	.word	0x000002c0


	//   ....[3]....
        /*03d0*/ 	.word	0x00000420


	//   ....[4]....
        /*03d4*/ 	.word	0x00000540


	//   ....[5]....
        /*03d8*/ 	.word	0x000006a0


	//   ....[6]....
        /*03dc*/ 	.word	0x00001730


	//   ....[7]....
        /*03e0*/ 	.word	0x00002100


	//   ....[8]....
        /*03e4*/ 	.word	0x00002a30


	//   ....[9]....
        /*03e8*/ 	.word	0x00003c00


	//   ....[10]....
        /*03ec*/ 	.word	0x00003d10


	//   ....[11]....
        /*03f0*/ 	.word	0x00004660


	//   ....[12]....
        /*03f4*/ 	.word	0x000046d0


	//   ....[13]....
        /*03f8*/ 	.word	0x00005ec0


	//   ....[14]....
        /*03fc*/ 	.word	0x00006830


	//   ....[15]....
        /*0400*/ 	.word	0x00007410


	//   ....[16]....
        /*0404*/ 	.word	0x00007480


	//   ....[17]....
        /*0408*/ 	.word	0x00007dd0


	//   ....[18]....
        /*040c*/ 	.word	0x00007e30


	//   ....[19]....
        /*0410*/ 	.word	0x0000a4c0


	//   ....[20]....
        /*0414*/ 	.word	0x0000a510


	//   ....[21]....
        /*0418*/ 	.word	0x0000a530


	//   ....[22]....
        /*041c*/ 	.word	0x0000a550


	//   ....[23]....
        /*0420*/ 	.word	0x0000c2e0


	//   ....[24]....
        /*0424*/ 	.word	0x0000cc40


	//   ....[25]....
        /*0428*/ 	.word	0x0000d7c0


	//   ....[26]....
        /*042c*/ 	.word	0x0000d7e0


	//   ....[27]....
        /*0430*/ 	.word	0x0000e200


	//   ....[28]....
        /*0434*/ 	.word	0x0000e260


	//   ....[29]....
        /*0438*/ 	.word	0x0000f340


	//   ....[30]....
        /*043c*/ 	.word	0x0000f370


	//   ....[31]....
        /*0440*/ 	.word	0x0000f430


	//   ....[32]....
        /*0444*/ 	.word	0x0000f450


	//   ....[33]....
        /*0448*/ 	.word	0x000105b0


	//   ....[34]....
        /*044c*/ 	.word	0x00010610


	//   ....[35]....
        /*0450*/ 	.word	0x00010660


	//   ....[36]....
        /*0454*/ 	.word	0x000106c0


	//   ....[37]....
        /*0458*/ 	.word	0x00010b90


	//   ....[38]....
        /*045c*/ 	.word	0x00010bd0


	//   ....[39]....
        /*0460*/ 	.word	0x00010c90


	//   ....[40]....
        /*0464*/ 	.word	0x00010cb0


	//   ....[41]....
        /*0468*/ 	.word	0x00010d70


	//   ....[42]....
        /*046c*/ 	.word	0x00010d90


	//   ....[43]....
        /*0470*/ 	.word	0x00010e60


	//   ....[44]....
        /*0474*/ 	.word	0x00010e80


	//   ....[45]....
        /*0478*/ 	.word	0x00011520


	//   ....[46]....
        /*047c*/ 	.word	0x00011540


	//   ....[47]....
        /*0480*/ 	.word	0x00011600


	//   ....[48]....
        /*0484*/ 	.word	0x00011620


	//   ....[49]....
        /*0488*/ 	.word	0x000116e0


	//   ....[50]....
        /*048c*/ 	.word	0x00011700


	//   ....[51]....
        /*0490*/ 	.word	0x000117d0


	//   ....[52]....
        /*0494*/ 	.word	0x000117f0


	//   ....[53]....
        /*0498*/ 	.word	0x00011960


	//   ....[54]....
        /*049c*/ 	.word	0x000130e0


	//   ....[55]....
        /*04a0*/ 	.word	0x00013100


	//   ....[56]....
        /*04a4*/ 	.word	0x00013110


	//   ....[57]....
        /*04a8*/ 	.word	0x00013150


	//   ....[58]....
        /*04ac*/ 	.word	0x000131d0


	//   ....[59]....
        /*04b0*/ 	.word	0x000131f0


	//   ....[60]....
        /*04b4*/ 	.word	0x00013270


	//   ....[61]....
        /*04b8*/ 	.word	0x00013290


	//   ....[62]....
        /*04bc*/ 	.word	0x00013310


	//   ....[63]....
        /*04c0*/ 	.word	0x00013330


	//   ....[64]....
        /*04c4*/ 	.word	0x000133b0


	//   ....[65]....
        /*04c8*/ 	.word	0x000133d0


	//   ....[66]....
        /*04cc*/ 	.word	0x00013450


	//   ....[67]....
        /*04d0*/ 	.word	0x00013470


	//   ....[68]....
        /*04d4*/ 	.word	0x000134f0


	//   ....[69]....
        /*04d8*/ 	.word	0x00013510


	//   ....[70]....
        /*04dc*/ 	.word	0x00013b40


	//   ....[71]....
        /*04e0*/ 	.word	0x00013b60


	//   ....[72]....
        /*04e4*/ 	.word	0x00013b90


	//   ....[73]....
        /*04e8*/ 	.word	0x00013bd0


	//   ....[74]....
        /*04ec*/ 	.word	0x00013c40


	//   ....[75]....
        /*04f0*/ 	.word	0x00013c60


	//   ....[76]....
        /*04f4*/ 	.word	0x00013ce0


	//   ....[77]....
        /*04f8*/ 	.word	0x00013d00


	//   ....[78]....
        /*04fc*/ 	.word	0x00013d80


	//   ....[79]....
        /*0500*/ 	.word	0x00013da0


	//   ....[80]....
        /*0504*/ 	.word	0x00013e20


	//   ....[81]....
        /*0508*/ 	.word	0x00013e40


	//   ....[82]....
        /*050c*/ 	.word	0x00013ec0


	//   ....[83]....
        /*0510*/ 	.word	0x00013ee0


	//   ....[84]....
        /*0514*/ 	.word	0x00013f60


	//   ....[85]....
        /*0518*/ 	.word	0x00013f80


	//   ....[86]....
        /*051c*/ 	.word	0x00014640


	//   ....[87]....
        /*0520*/ 	.word	0x00014670


	//   ....[88]....
        /*0524*/ 	.word	0x00014680


	//   ....[89]....
        /*0528*/ 	.word	0x000146d0


	//   ....[90]....
        /*052c*/ 	.word	0x000146e0


	//   ....[91]....
        /*0530*/ 	.word	0x00014730


	//   ....[92]....
        /*0534*/ 	.word	0x00014740


	//   ....[93]....
        /*0538*/ 	.word	0x00014790


	//   ....[94]....
        /*053c*/ 	.word	0x000147a0


	//   ....[95]....
        /*0540*/ 	.word	0x000147f0


	//   ....[96]....
        /*0544*/ 	.word	0x00014800


	//   ....[97]....
        /*0548*/ 	.word	0x00014850


	//   ....[98]....
        /*054c*/ 	.word	0x00014860


	//   ....[99]....
        /*0550*/ 	.word	0x000148b0


	//   ....[100]....
        /*0554*/ 	.word	0x000148c0


	//   ....[101]....
        /*0558*/ 	.word	0x000148d0


	//   ....[102]....
        /*055c*/ 	.word	0x00014b70


	//   ....[103]....
        /*0560*/ 	.word	0x00014b90


	//   ....[104]....
        /*0564*/ 	.word	0x00014bb0


	//   ....[105]....
        /*0568*/ 	.word	0x00014c10


	//   ....[106]....
        /*056c*/ 	.word	0x00014c30


	//   ....[107]....
        /*0570*/ 	.word	0x00014c90


	//   ....[108]....
        /*0574*/ 	.word	0x00014cb0


	//   ....[109]....
        /*0578*/ 	.word	0x00014d10


	//   ....[110]....
        /*057c*/ 	.word	0x00014d30


	//   ....[111]....
        /*0580*/ 	.word	0x00014d90


	//   ....[112]....
        /*0584*/ 	.word	0x00014db0


	//   ....[113]....
        /*0588*/ 	.word	0x00014e10


	//   ....[114]....
        /*058c*/ 	.word	0x00014e30


	//   ....[115]....
        /*0590*/ 	.word	0x00014e90


	//   ....[116]....
        /*0594*/ 	.word	0x00014eb0


	//   ....[117]....
        /*0598*/ 	.word	0x00014ec0


	//   ....[118]....
        /*059c*/ 	.word	0x00015460


	//   ....[119]....
        /*05a0*/ 	.word	0x00015480


	//   ....[120]....
        /*05a4*/ 	.word	0x000154a0


	//   ....[121]....
        /*05a8*/ 	.word	0x000154e0


	//   ....[122]....
        /*05ac*/ 	.word	0x00015530


	//   ....[123]....
        /*05b0*/ 	.word	0x00015560


	//   ....[124]....
        /*05b4*/ 	.word	0x000155b0


	//   ....[125]....
        /*05b8*/ 	.word	0x000155e0


	//   ....[126]....
        /*05bc*/ 	.word	0x00015630


	//   ....[127]....
        /*05c0*/ 	.word	0x00015660


	//   ....[128]....
        /*05c4*/ 	.word	0x000156b0


	//   ....[129]....
        /*05c8*/ 	.word	0x000156e0


	//   ....[130]....
        /*05cc*/ 	.word	0x00015730


	//   ....[131]....
        /*05d0*/ 	.word	0x00015760


	//   ....[132]....
        /*05d4*/ 	.word	0x000157b0


	//   ....[133]....
        /*05d8*/ 	.word	0x000157e0


	//   ....[134]....
        /*05dc*/ 	.word	0x00015ac0


	//   ....[135]....
        /*05e0*/ 	.word	0x00015c90


	//   ....[136]....
        /*05e4*/ 	.word	0x000162e0


	//   ....[137]....
        /*05e8*/ 	.word	0x000163c0


	//   ....[138]....
        /*05ec*/ 	.word	0x00016460


	//   ....[139]....
        /*05f0*/ 	.word	0x000164e0


	//   ....[140]....
        /*05f4*/ 	.word	0x000165a0


	//   ....[141]....
        /*05f8*/ 	.word	0x00016610


	//   ....[142]....
        /*05fc*/ 	.word	0x000166e0


	//   ....[143]....
        /*0600*/ 	.word	0x00016760


	//   ....[144]....
        /*0604*/ 	.word	0x00016830


	//   ....[145]....
        /*0608*/ 	.word	0x000168b0


	//   ....[146]....
        /*060c*/ 	.word	0x00016980


	//   ....[147]....
        /*0610*/ 	.word	0x00016a00


	//   ....[148]....
        /*0614*/ 	.word	0x00016ad0


	//   ....[149]....
        /*0618*/ 	.word	0x00016b50


	//   ....[150]....
        /*061c*/ 	.word	0x00016c20


	//   ....[151]....
        /*0620*/ 	.word	0x00016ca0


	//   ....[152]....
        /*0624*/ 	.word	0x00016d60


	//   ....[153]....
        /*0628*/ 	.word	0x00016df0


	//   ....[154]....
        /*062c*/ 	.word	0x00016e60


	//   ....[155]....
        /*0630*/ 	.word	0x00016ee0


	//   ....[156]....
        /*0634*/ 	.word	0x00016f90


	//   ....[157]....
        /*0638*/ 	.word	0x00017000


	//   ....[158]....
        /*063c*/ 	.word	0x000170e0


	//   ....[159]....
        /*0640*/ 	.word	0x00017150


	//   ....[160]....
        /*0644*/ 	.word	0x00017230


	//   ....[161]....
        /*0648*/ 	.word	0x000172a0


	//   ....[162]....
        /*064c*/ 	.word	0x00017380


	//   ....[163]....
        /*0650*/ 	.word	0x000173f0


	//   ....[164]....
        /*0654*/ 	.word	0x000174d0


	//   ....[165]....
        /*0658*/ 	.word	0x00017540


	//   ....[166]....
        /*065c*/ 	.word	0x00017620


	//   ....[167]....
        /*0660*/ 	.word	0x00017690


	//   ....[168]....
        /*0664*/ 	.word	0x00017750


	//   ....[169]....
        /*0668*/ 	.word	0x00017880


	//   ....[170]....
        /*066c*/ 	.word	0x00017920


	//   ....[171]....
        /*0670*/ 	.word	0x00017990


	//   ....[172]....
        /*0674*/ 	.word	0x00017a50


	//   ....[173]....
        /*0678*/ 	.word	0x00017ab0


	//   ....[174]....
        /*067c*/ 	.word	0x00017b70


	//   ....[175]....
        /*0680*/ 	.word	0x00017bd0


	//   ....[176]....
        /*0684*/ 	.word	0x00017c90


	//   ....[177]....
        /*0688*/ 	.word	0x00017cf0


	//   ....[178]....
        /*068c*/ 	.word	0x00017db0


	//   ....[179]....
        /*0690*/ 	.word	0x00017e10


	//   ....[180]....
        /*0694*/ 	.word	0x00017ed0


	//   ....[181]....
        /*0698*/ 	.word	0x00017f30


	//   ....[182]....
        /*069c*/ 	.word	0x00017ff0


	//   ....[183]....
        /*06a0*/ 	.word	0x00018050


	//   ....[184]....
        /*06a4*/ 	.word	0x00018110


	//   ....[185]....
        /*06a8*/ 	.word	0x000181f0


	//   ....[186]....
        /*06ac*/ 	.word	0x00018290


	//   ....[187]....
        /*06b0*/ 	.word	0x000182f0


	//   ....[188]....
        /*06b4*/ 	.word	0x000183c0


	//   ....[189]....
        /*06b8*/ 	.word	0x00018420


	//   ....[190]....
        /*06bc*/ 	.word	0x000184f0


	//   ....[191]....
        /*06c0*/ 	.word	0x00018550


	//   ....[192]....
        /*06c4*/ 	.word	0x00018620


	//   ....[193]....
        /*06c8*/ 	.word	0x00018680


	//   ....[194]....
        /*06cc*/ 	.word	0x00018750


	//   ....[195]....
        /*06d0*/ 	.word	0x000187b0


	//   ....[196]....
        /*06d4*/ 	.word	0x00018880


	//   ....[197]....
        /*06d8*/ 	.word	0x000188e0


	//   ....[198]....
        /*06dc*/ 	.word	0x000189b0


	//   ....[199]....
        /*06e0*/ 	.word	0x00018a10


	//   ....[200]....
        /*06e4*/ 	.word	0x00018ad0


	//   ....[201]....
        /*06e8*/ 	.word	0x00018bf0


	//   ....[202]....
        /*06ec*/ 	.word	0x00018c90


	//   ....[203]....
        /*06f0*/ 	.word	0x00018cf0


	//   ....[204]....
        /*06f4*/ 	.word	0x00018dc0


	//   ....[205]....
        /*06f8*/ 	.word	0x00018e60


	//   ....[206]....
        /*06fc*/ 	.word	0x00018f20


	//   ....[207]....
        /*0700*/ 	.word	0x00018fc0


	//   ....[208]....
        /*0704*/ 	.word	0x00019080


	//   ....[209]....
        /*0708*/ 	.word	0x00019120


	//   ....[210]....
        /*070c*/ 	.word	0x000191e0


	//   ....[211]....
        /*0710*/ 	.word	0x00019280


	//   ....[212]....
        /*0714*/ 	.word	0x00019340


	//   ....[213]....
        /*0718*/ 	.word	0x000193e0


	//   ....[214]....
        /*071c*/ 	.word	0x000194a0


	//   ....[215]....
        /*0720*/ 	.word	0x00019540


	//   ....[216]....
        /*0724*/ 	.word	0x00019600


	//   ....[217]....
        /*0728*/ 	.word	0x000196d0


	//   ....[218]....
        /*072c*/ 	.word	0x000197f0


	//----- nvinfo : EIATTR_REG_RECONFIG
	.align		4
.L_937:
        /*0730*/ 	.byte	0x01, 0x54
	.zero		2


	//----- nvinfo : EIATTR_SYSCALL_OFFSETS
	.align		4
        /*0734*/ 	.byte	0x04, 0x46
        /*0736*/ 	.short	(.L_939 - .L_938)


	//   ....[0]....
.L_938:
        /*0738*/ 	.word	0x00001910


	//   ....[1]....
        /*073c*/ 	.word	0x000127c0


	//   ....[2]....
        /*0740*/ 	.word	0x00012910


	//   ....[3]....
        /*0744*/ 	.word	0x00012a00


	//   ....[4]....
        /*0748*/ 	.word	0x00013800


	//----- nvinfo : EIATTR_MBARRIER_INSTR_OFFSETS
	.align		4
.L_939:
        /*074c*/ 	.byte	0x04, 0x39
        /*074e*/ 	.short	(.L_941 - .L_940)


	//   ....[0]....
.L_940:
        /*0750*/ 	.word	0x00000170
        /*0754*/ 	.word	0x000000ff
        /*0758*/ 	.word	0x00028800
        /*075c*/ 	.short	0x0100
        /*075e*/ 	.byte	0x08
	.zero		1


	//   ....[1]....
        /*0760*/ 	.word	0x00000180
        /*0764*/ 	.word	0x000000ff
        /*0768*/ 	.word	0x00028820
        /*076c*/ 	.short	0x0100
        /*076e*/ 	.byte	0x08
	.zero		1


	//   ....[2]....
        /*0770*/ 	.word	0x00000270
        /*0774*/ 	.word	0x000000ff
        /*0778*/ 	.word	0x00028830
        /*077c*/ 	.short	0x0100
        /*077e*/ 	.byte	0x08
	.zero		1


	//   ....[3]....
        /*0780*/ 	.word	0x00000280
        /*0784*/ 	.word	0x000000ff
        /*0788*/ 	.word	0x00028840
        /*078c*/ 	.short	0x0100
        /*078e*/ 	.byte	0x08
	.zero		1


	//   ....[4]....
        /*0790*/ 	.word	0x00000290
        /*0794*/ 	.word	0x000000ff
        /*0798*/ 	.word	0x00028838
        /*079c*/ 	.short	0x0100
        /*079e*/ 	.byte	0x08
	.zero		1


	//   ....[5]....
        /*07a0*/ 	.word	0x000002a0
        /*07a4*/ 	.word	0x000000ff
        /*07a8*/ 	.word	0x00028848
        /*07ac*/ 	.short	0x0100
        /*07ae*/ 	.byte	0x08
	.zero		1


	//   ....[6]....
        /*07b0*/ 	.word	0x000003d0
        /*07b4*/ 	.word	0x000000ff
        /*07b8*/ 	.word	0x00028850
        /*07bc*/ 	.short	0x0100
        /*07be*/ 	.byte	0x08
	.zero		1


	//   ....[7]....
        /*07c0*/ 	.word	0x000003e0
        /*07c4*/ 	.word	0x000000ff
        /*07c8*/ 	.word	0x00028860
        /*07cc*/ 	.short	0x0100
        /*07ce*/ 	.byte	0x08
	.zero		1


	//   ....[8]....
        /*07d0*/ 	.word	0x000003f0
        /*07d4*/ 	.word	0x000000ff
        /*07d8*/ 	.word	0x00028858
        /*07dc*/ 	.short	0x0100
        /*07de*/ 	.byte	0x08
	.zero		1


	//   ....[9]....
        /*07e0*/ 	.word	0x00000400
        /*07e4*/ 	.word	0x000000ff
        /*07e8*/ 	.word	0x00028868
        /*07ec*/ 	.short	0x0100
        /*07ee*/ 	.byte	0x08
	.zero		1


	//   ....[10]....
        /*07f0*/ 	.word	0x000004f0
        /*07f4*/ 	.word	0x000000ff
        /*07f8*/ 	.word	0x00028870
        /*07fc*/ 	.short	0x0100
        /*07fe*/ 	.byte	0x06
	.zero		1


	//   ....[11]....
        /*0800*/ 	.word	0x00000500
        /*0804*/ 	.word	0x000000ff
        /*0808*/ 	.word	0x00028880
        /*080c*/ 	.short	0x0100
        /*080e*/ 	.byte	0x06
	.zero		1


	//   ....[12]....
        /*0810*/ 	.word	0x00000510
        /*0814*/ 	.word	0x000000ff
        /*0818*/ 	.word	0x00028878
        /*081c*/ 	.short	0x0100
        /*081e*/ 	.byte	0x06
	.zero		1


	//   ....[13]....
        /*0820*/ 	.word	0x00000520
        /*0824*/ 	.word	0x000000ff
        /*0828*/ 	.word	0x00028888
        /*082c*/ 	.short	0x0100
        /*082e*/ 	.byte	0x06
	.zero		1


	//   ....[14]....
        /*0830*/ 	.word	0x00000650
        /*0834*/ 	.word	0x000000ff
        /*0838*/ 	.word	0x00028890
        /*083c*/ 	.short	0x0100
        /*083e*/ 	.byte	0x08
	.zero		1


	//   ....[15]....
        /*0840*/ 	.word	0x00000660
        /*0844*/ 	.word	0x000000ff
        /*0848*/ 	.word	0x000288a0
        /*084c*/ 	.short	0x0100
        /*084e*/ 	.byte	0x08
	.zero		1


	//   ....[16]....
        /*0850*/ 	.word	0x00000670
        /*0854*/ 	.word	0x000000ff
        /*0858*/ 	.word	0x00028898
        /*085c*/ 	.short	0x0100
        /*085e*/ 	.byte	0x08
	.zero		1


	//   ....[17]....
        /*0860*/ 	.word	0x00000680
        /*0864*/ 	.word	0x000000ff
        /*0868*/ 	.word	0x000288a8
        /*086c*/ 	.short	0x0100
        /*086e*/ 	.byte	0x08
	.zero		1


	//   ....[18]....
        /*0870*/ 	.word	0x000007c0
        /*0874*/ 	.word	0x000000ff
        /*0878*/ 	.word	0x000288b0
        /*087c*/ 	.short	0x0100
        /*087e*/ 	.byte	0x08
	.zero		1


	//   ....[19]....
        /*0880*/ 	.word	0x000007d0
        /*0884*/ 	.word	0x000000ff
        /*0888*/ 	.word	0x000288c0
        /*088c*/ 	.short	0x0100
        /*088e*/ 	.byte	0x08
	.zero		1


	//   ....[20]....
        /*0890*/ 	.word	0x000007e0
        /*0894*/ 	.word	0x000000ff
        /*0898*/ 	.word	0x000288b8
        /*089c*/ 	.short	0x0100
        /*089e*/ 	.byte	0x08
	.zero		1


	//   ....[21]....
        /*08a0*/ 	.word	0x000007f0
        /*08a4*/ 	.word	0x000000ff
        /*08a8*/ 	.word	0x000288c8
        /*08ac*/ 	.short	0x0100
        /*08ae*/ 	.byte	0x08
	.zero		1


	//   ....[22]....
        /*08b0*/ 	.word	0x00001990
        /*08b4*/ 	.word	0x000000ff
        /*08b8*/ 	.word	0x00028800
        /*08bc*/ 	.short	0x010a
        /*08be*/ 	.byte	0x29
	.zero		1


	//   ....[23]....
        /*08c0*/ 	.word	0x00001a10
        /*08c4*/ 	.word	0x00000009
        /*08c8*/ 	.word	0x00028830
        /*08cc*/ 	.short	0x010a
        /*08ce*/ 	.byte	0x3f
	.zero		1


	//   ....[24]....
        /*08d0*/ 	.word	0x00001a50
        /*08d4*/ 	.word	0x00000009
        /*08d8*/ 	.word	0x00028830
        /*08dc*/ 	.short	0x010a
        /*08de*/ 	.byte	0x3f
	.zero		1


	//   ....[25]....
        /*08e0*/ 	.word	0x00002440
        /*08e4*/ 	.word	0x000000ff
        /*08e8*/ 	.word	0x00000000
        /*08ec*/ 	.short	0x0101
        /*08ee*/ 	.byte	0x06
	.zero		1


	//   ....[26]....
        /*08f0*/ 	.word	0x000055f0
        /*08f4*/ 	.word	0x000000ff
        /*08f8*/ 	.word	0x00028830
        /*08fc*/ 	.short	0x010a
        /*08fe*/ 	.byte	0x06
	.zero		1


	//   ....[27]....
        /*0900*/ 	.word	0x00005630
        /*0904*/ 	.word	0x000000ff
        /*0908*/ 	.word	0x00028830
        /*090c*/ 	.short	0x010a
        /*090e*/ 	.byte	0x06
	.zero		1


	//   ....[28]....
        /*0910*/ 	.word	0x00005980
        /*0914*/ 	.word	0x000000ff
        /*0918*/ 	.word	0x00028850
        /*091c*/ 	.short	0x010a
        /*091e*/ 	.byte	0x06
	.zero		1


	//   ....[29]....
        /*0920*/ 	.word	0x000059c0
        /*0924*/ 	.word	0x000000ff
        /*0928*/ 	.word	0x00028850
        /*092c*/ 	.short	0x010a
        /*092e*/ 	.byte	0x06
	.zero		1


	//   ....[30]....
        /*0930*/ 	.word	0x00006240
        /*0934*/ 	.word	0x000000ff
        /*0938*/ 	.word	0x00000000
        /*093c*/ 	.short	0x0101
        /*093e*/ 	.byte	0x06
	.zero		1


	//   ....[31]....
        /*0940*/ 	.word	0x000088a0
        /*0944*/ 	.word	0x000000ff
        /*0948*/ 	.word	0x00000000
        /*094c*/ 	.short	0x0101
        /*094e*/ 	.byte	0x06
	.zero		1


	//   ....[32]....
        /*0950*/ 	.word	0x000091b0
        /*0954*/ 	.word	0x000000ff
        /*0958*/ 	.word	0x00028830
        /*095c*/ 	.short	0x010a
        /*095e*/ 	.byte	0x06
	.zero		1


	//   ....[33]....
        /*0960*/ 	.word	0x000091f0
        /*0964*/ 	.word	0x000000ff
        /*0968*/ 	.word	0x00028830
        /*096c*/ 	.short	0x010a
        /*096e*/ 	.byte	0x06
	.zero		1


	//   ....[34]....
        /*0970*/ 	.word	0x00009540
        /*0974*/ 	.word	0x000000ff
        /*0978*/ 	.word	0x00028850
        /*097c*/ 	.short	0x010a
        /*097e*/ 	.byte	0x06
	.zero		1


	//   ....[35]....
        /*0980*/ 	.word	0x00009580
        /*0984*/ 	.word	0x000000ff
        /*0988*/ 	.word	0x00028850
        /*098c*/ 	.short	0x010a
        /*098e*/ 	.byte	0x06
	.zero		1


	//   ....[36]....
        /*0990*/ 	.word	0x00009e40
        /*0994*/ 	.word	0x000000ff
        /*0998*/ 	.word	0x00000000
        /*099c*/ 	.short	0x0101
        /*099e*/ 	.byte	0x06
	.zero		1


	//   ....[37]....
        /*09a0*/ 	.word	0x0000b330
        /*09a4*/ 	.word	0x000000ff
        /*09a8*/ 	.word	0x00000000
        /*09ac*/ 	.short	0x0101
        /*09ae*/ 	.byte	0x06
	.zero		1


	//   ....[38]....
        /*09b0*/ 	.word	0x0000ba40
        /*09b4*/ 	.word	0x000000ff
        /*09b8*/ 	.word	0x00028830
        /*09bc*/ 	.short	0x010a
        /*09be*/ 	.byte	0x06
	.zero		1


	//   ....[39]....
        /*09c0*/ 	.word	0x0000ba80
        /*09c4*/ 	.word	0x000000ff
        /*09c8*/ 	.word	0x00028830
        /*09cc*/ 	.short	0x010a
        /*09ce*/ 	.byte	0x06
	.zero		1


	//   ....[40]....
        /*09d0*/ 	.word	0x0000bda0
        /*09d4*/ 	.word	0x000000ff
        /*09d8*/ 	.word	0x00028850
        /*09dc*/ 	.short	0x010a
        /*09de*/ 	.byte	0x06
	.zero		1


	//   ....[41]....
        /*09e0*/ 	.word	0x0000bde0
        /*09e4*/ 	.word	0x000000ff
        /*09e8*/ 	.word	0x00028850
        /*09ec*/ 	.short	0x010a
        /*09ee*/ 	.byte	0x06
	.zero		1


	//   ....[42]....
        /*09f0*/ 	.word	0x0000c640
        /*09f4*/ 	.word	0x000000ff
        /*09f8*/ 	.word	0x00000000
        /*09fc*/ 	.short	0x0101
        /*09fe*/ 	.byte	0x06
	.zero		1


	//   ....[43]....
        /*0a00*/ 	.word	0x0000ecb0
        /*0a04*/ 	.word	0x000000ff
        /*0a08*/ 	.word	0x00000000
        /*0a0c*/ 	.short	0x0101
        /*0a0e*/ 	.byte	0x06
	.zero		1


	//   ....[44]....
        /*0a10*/ 	.word	0x0000f2b0
        /*0a14*/ 	.word	0x000000ff
        /*0a18*/ 	.word	0x00028850
        /*0a1c*/ 	.short	0x010a
        /*0a1e*/ 	.byte	0x05
	.zero		1


	//   ....[45]....
        /*0a20*/ 	.word	0x0000f2f0
        /*0a24*/ 	.word	0x000000ff
        /*0a28*/ 	.word	0x00028850
        /*0a2c*/ 	.short	0x010a
        /*0a2e*/ 	.byte	0x05
	.zero		1


	//   ....[46]....
        /*0a30*/ 	.word	0x0000f860
        /*0a34*/ 	.word	0x000000ff
        /*0a38*/ 	.word	0x00000000
        /*0a3c*/ 	.short	0x0101
        /*0a3e*/ 	.byte	0x04
	.zero		1


	//   ....[47]....
        /*0a40*/ 	.word	0x00010bc0
        /*0a44*/ 	.word	0x00000025
        /*0a48*/ 	.word	0x00000000
        /*0a4c*/ 	.short	0x0101
        /*0a4e*/ 	.byte	0x3f
	.zero		1


	//   ....[48]....
        /*0a50*/ 	.word	0x00012f20
        /*0a54*/ 	.word	0x00000007
        /*0a58*/ 	.word	0x00028840
        /*0a5c*/ 	.short	0x010a
        /*0a5e*/ 	.byte	0x3f
	.zero		1


	//   ....[49]....
        /*0a60*/ 	.word	0x000135e0
        /*0a64*/ 	.word	0x00000007
        /*0a68*/ 	.word	0x00028830
        /*0a6c*/ 	.short	0x0107
        /*0a6e*/ 	.byte	0x3f
	.zero		1


	//   ....[50]....
        /*0a70*/ 	.word	0x000136b0
        /*0a74*/ 	.word	0x00000007
        /*0a78*/ 	.word	0x00028830
        /*0a7c*/ 	.short	0x0101
        /*0a7e*/ 	.byte	0x3f
	.zero		1


	//   ....[51]....
        /*0a80*/ 	.word	0x00014050
        /*0a84*/ 	.word	0x00000010
        /*0a88*/ 	.word	0x00028800
        /*0a8c*/ 	.short	0x0107
        /*0a8e*/ 	.byte	0x3f
	.zero		1


	//   ....[52]....
        /*0a90*/ 	.word	0x00014120
        /*0a94*/ 	.word	0x00000010
        /*0a98*/ 	.word	0x00028800
        /*0a9c*/ 	.short	0x0101
        /*0a9e*/ 	.byte	0x3f
	.zero		1


	//   ....[53]....
        /*0aa0*/ 	.word	0x00014140
        /*0aa4*/ 	.word	0x00000010
        /*0aa8*/ 	.word	0x00028820
        /*0aac*/ 	.short	0x010a
        /*0aae*/ 	.byte	0x3f
	.zero		1


	//   ....[54]....
        /*0ab0*/ 	.word	0x00014490
        /*0ab4*/ 	.word	0x00000006
        /*0ab8*/ 	.word	0x00028840
        /*0abc*/ 	.short	0x010a
        /*0abe*/ 	.byte	0x3f
	.zero		1


	//   ....[55]....
        /*0ac0*/ 	.word	0x000149a0
        /*0ac4*/ 	.word	0x00000006
        /*0ac8*/ 	.word	0x00028830
        /*0acc*/ 	.short	0x0107
        /*0ace*/ 	.byte	0x3f
	.zero		1


	//   ....[56]....
        /*0ad0*/ 	.word	0x00014a60
        /*0ad4*/ 	.word	0x00000006
        /*0ad8*/ 	.word	0x00028830
        /*0adc*/ 	.short	0x0101
        /*0ade*/ 	.byte	0x3f
	.zero		1


	//   ....[57]....
        /*0ae0*/ 	.word	0x00014ac0
        /*0ae4*/ 	.word	0x00000006
        /*0ae8*/ 	.word	0x00028860
        /*0aec*/ 	.short	0x010a
        /*0aee*/ 	.byte	0x3f
	.zero		1


	//   ....[58]....
        /*0af0*/ 	.word	0x00015050
        /*0af4*/ 	.word	0x00000006
        /*0af8*/ 	.word	0x00028850
        /*0afc*/ 	.short	0x0107
        /*0afe*/ 	.byte	0x3f
	.zero		1


	//   ....[59]....
        /*0b00*/ 	.word	0x000151b0
        /*0b04*/ 	.word	0x00000006
        /*0b08*/ 	.word	0x00028850
        /*0b0c*/ 	.short	0x0101
        /*0b0e*/ 	.byte	0x3f
	.zero		1


	//   ....[60]....
        /*0b10*/ 	.word	0x000153c0
        /*0b14*/ 	.word	0x00000004
        /*0b18*/ 	.word	0x00028860
        /*0b1c*/ 	.short	0x010a
        /*0b1e*/ 	.byte	0x3f
	.zero		1


	//   ....[61]....
        /*0b20*/ 	.word	0x000158c0
        /*0b24*/ 	.word	0x00000004
        /*0b28*/ 	.word	0x00028850
        /*0b2c*/ 	.short	0x0107
        /*0b2e*/ 	.byte	0x3f
	.zero		1


	//   ....[62]....
        /*0b30*/ 	.word	0x00015980
        /*0b34*/ 	.word	0x00000004
        /*0b38*/ 	.word	0x00028850
        /*0b3c*/ 	.short	0x0101
        /*0b3e*/ 	.byte	0x3f
	.zero		1


	//   ....[63]....
        /*0b40*/ 	.word	0x00015c10
        /*0b44*/ 	.word	0x00000004
        /*0b48*/ 	.word	0x00028820
        /*0b4c*/ 	.short	0x010a
        /*0b4e*/ 	.byte	0x3f
	.zero		1


	//   ....[64]....
        /*0b50*/ 	.word	0x00015d90
        /*0b54*/ 	.word	0x00000005
        /*0b58*/ 	.word	0x00028840
        /*0b5c*/ 	.short	0x010a
        /*0b5e*/ 	.byte	0x3f
	.zero		1


	//   ....[65]....
        /*0b60*/ 	.word	0x00015e30
        /*0b64*/ 	.word	0x00000017
        /*0b68*/ 	.word	0x00028840
        /*0b6c*/ 	.short	0x010a
        /*0b6e*/ 	.byte	0x3f
	.zero		1


	//   ....[66]....
        /*0b70*/ 	.word	0x00015e70
        /*0b74*/ 	.word	0x00000005
        /*0b78*/ 	.word	0x00028860
        /*0b7c*/ 	.short	0x010a
        /*0b7e*/ 	.byte	0x3f
	.zero		1


	//   ....[67]....
        /*0b80*/ 	.word	0x00015eb0
        /*0b84*/ 	.word	0x00000017
        /*0b88*/ 	.word	0x00028860
        /*0b8c*/ 	.short	0x010a
        /*0b8e*/ 	.byte	0x3f
	.zero		1


	//   ....[68]....
        /*0b90*/ 	.word	0x00015f20
        /*0b94*/ 	.word	0x00000003
        /*0b98*/ 	.word	0x00028800
        /*0b9c*/ 	.short	0x010a
        /*0b9e*/ 	.byte	0x3f
	.zero		1


	//   ....[69]....
        /*0ba0*/ 	.word	0x00015f70
        /*0ba4*/ 	.word	0x00000009
        /*0ba8*/ 	.word	0x00028830
        /*0bac*/ 	.short	0x010a
        /*0bae*/ 	.byte	0x3f
	.zero		1


	//   ....[70]....
        /*0bb0*/ 	.word	0x00015fd0
        /*0bb4*/ 	.word	0x00000007
        /*0bb8*/ 	.word	0x00028830
        /*0bbc*/ 	.short	0x010a
        /*0bbe*/ 	.byte	0x3f
	.zero		1


	//   ....[71]....
        /*0bc0*/ 	.word	0x00016030
        /*0bc4*/ 	.word	0x00000007
        /*0bc8*/ 	.word	0x00028850
        /*0bcc*/ 	.short	0x010a
        /*0bce*/ 	.byte	0x3f
	.zero		1


	//   ....[72]....
        /*0bd0*/ 	.word	0x00016090
        /*0bd4*/ 	.word	0x00000006
        /*0bd8*/ 	.word	0x00028830
        /*0bdc*/ 	.short	0x010a
        /*0bde*/ 	.byte	0x3f
	.zero		1


	//   ....[73]....
        /*0be0*/ 	.word	0x000160f0
        /*0be4*/ 	.word	0x00000006
        /*0be8*/ 	.word	0x00028850
        /*0bec*/ 	.short	0x010a
        /*0bee*/ 	.byte	0x3f
	.zero		1


	//   ....[74]....
        /*0bf0*/ 	.word	0x00016150
        /*0bf4*/ 	.word	0x00000007
        /*0bf8*/ 	.word	0x00028830
        /*0bfc*/ 	.short	0x010a
        /*0bfe*/ 	.byte	0x3f
	.zero		1


	//   ....[75]....
        /*0c00*/ 	.word	0x000161b0
        /*0c04*/ 	.word	0x00000007
        /*0c08*/ 	.word	0x00028850
        /*0c0c*/ 	.short	0x010a
        /*0c0e*/ 	.byte	0x3f
	.zero		1


	//   ....[76]....
        /*0c10*/ 	.word	0x00016210
        /*0c14*/ 	.word	0x00000004
        /*0c18*/ 	.word	0x00028850
        /*0c1c*/ 	.short	0x010a
        /*0c1e*/ 	.byte	0x3f
	.zero		1


	//   ....[77]....
        /*0c20*/ 	.word	0x00016310
        /*0c24*/ 	.word	0x00000007
        /*0c28*/ 	.word	0x00028840
        /*0c2c*/ 	.short	0x010a
        /*0c2e*/ 	.byte	0x3f
	.zero		1


	//   ....[78]....
        /*0c30*/ 	.word	0x00017780
        /*0c34*/ 	.word	0x00000010
        /*0c38*/ 	.word	0x00028820
        /*0c3c*/ 	.short	0x010a
        /*0c3e*/ 	.byte	0x3f
	.zero		1


	//   ....[79]....
        /*0c40*/ 	.word	0x000177d0
        /*0c44*/ 	.word	0x00000006
        /*0c48*/ 	.word	0x00028840
        /*0c4c*/ 	.short	0x010a
        /*0c4e*/ 	.byte	0x3f
	.zero		1


	//   ....[80]....
        /*0c50*/ 	.word	0x00018140
        /*0c54*/ 	.word	0x00000006
        /*0c58*/ 	.word	0x00028860
        /*0c5c*/ 	.short	0x010a
        /*0c5e*/ 	.byte	0x3f
	.zero		1


	//   ....[81]....
        /*0c60*/ 	.word	0x00018b40
        /*0c64*/ 	.word	0x00000004
        /*0c68*/ 	.word	0x00028860
        /*0c6c*/ 	.short	0x010a
        /*0c6e*/ 	.byte	0x3f
	.zero		1


	//   ....[82]....
        /*0c70*/ 	.word	0x00019710
        /*0c74*/ 	.word	0x00000004
        /*0c78*/ 	.word	0x00028820
        /*0c7c*/ 	.short	0x010a
        /*0c7e*/ 	.byte	0x3f
	.zero		1


	//   ....[83]....
        /*0c80*/ 	.word	0x000198b0
        /*0c84*/ 	.word	0x00000005
        /*0c88*/ 	.word	0x00028840
        /*0c8c*/ 	.short	0x010a
        /*0c8e*/ 	.byte	0x3f
	.zero		1


	//   ....[84]....
        /*0c90*/ 	.word	0x00019900
        /*0c94*/ 	.word	0x00000017
        /*0c98*/ 	.word	0x00028840
        /*0c9c*/ 	.short	0x010a
        /*0c9e*/ 	.byte	0x3f
	.zero		1


	//   ....[85]....
        /*0ca0*/ 	.word	0x00019950
        /*0ca4*/ 	.word	0x00000005
        /*0ca8*/ 	.word	0x00028860
        /*0cac*/ 	.short	0x010a
        /*0cae*/ 	.byte	0x3f
	.zero		1


	//----- nvinfo : EIATTR_NUM_MBARRIERS
	.align		4
.L_941:
        /*0cb0*/ 	.byte	0x03, 0x38
        /*0cb2*/ 	.short	0x0016


	//----- nvinfo : EIATTR_EXIT_INSTR_OFFSETS
	.align		4
        /*0cb4*/ 	.byte	0x04, 0x1c
        /*0cb6*/ 	.short	(.L_943 - .L_942)


	//   ....[0]....
.L_942:
        /*0cb8*/ 	.word	0x00000960


	//   ....[1]....
        /*0cbc*/ 	.word	0x000118f0


	//   ....[2]....
        /*0cc0*/ 	.word	0x00015f00


	//----- nvinfo : EIATTR_MAX_THREADS
	.align		4
.L_943:
        /*0cc4*/ 	.byte	0x04, 0x05
        /*0cc6*/ 	.short	(.L_945 - .L_944)
.L_944:
        /*0cc8*/ 	.word	0x00000180
        /*0ccc*/ 	.word	0x00000001
        /*0cd0*/ 	.word	0x00000001


	//----- nvinfo : EIATTR_CRS_STACK_SIZE
	.align		4
.L_945:
        /*0cd4*/ 	.byte	0x04, 0x1e
        /*0cd6*/ 	.short	(.L_947 - .L_946)
.L_946:
        /*0cd8*/ 	.word	0x00000000


	//----- nvinfo : EIATTR_CBANK_PARAM_SIZE
	.align		4
.L_947:
        /*0cdc*/ 	.byte	0x03, 0x19
        /*0cde*/ 	.short	0x0af0


	//----- nvinfo : EIATTR_PARAM_CBANK
	.align		4
        /*0ce0*/ 	.byte	0x04, 0x0a
        /*0ce2*/ 	.short	(.L_949 - .L_948)
	.align		4
.L_948:
        /*0ce4*/ 	.word	index@(.nv.constant0._ZN7cutlass13device_kernelIN5flash11enable_sm90INS1_16FlashAttnFwdSm90INS1_25CollectiveMainloopFwdSm90ILi2EN4cute5tupleIJNS5_1CILi1EEES8_S8_EEENS6_IJNS7_ILi128EEESA_SA_EEELi128ENS_10bfloat16_tEfNS_4arch4Sm90ELb0ELb1ELb1ELb0ELb1ELb0ELb0ELb1ELb1ELb1ELb0ELb0EEENS1_21CollectiveEpilogueFwdISB_S9_SC_SE_Li256ELb0ELb1ELb0ELb0EEENS1_30DynamicPersistentTileSchedulerILi256ELi128ELb0ELb1ELb1EEEEEEEEEvNT_6ParamsE)
        /*0ce8*/ 	.short	0x0210
        /*0cea*/ 	.short	0x0af0


	//----- nvinfo : EIATTR_SW_WAR
	.align		4
.L_949:
        /*0cec*/ 	.byte	0x04, 0x36
        /*0cee*/ 	.short	(.L_951 - .L_950)
.L_950:
        /*0cf0*/ 	.word	0x00000008
.L_951:


//--------------------- .nv.info._ZN7cutlass13device_kernelIN5flash11enable_sm90INS1_16FlashAttnFwdSm90INS1_25CollectiveMainloopFwdSm90ILi2EN4cute5tupleIJNS5_1CILi1EEES8_S8_EEENS6_IJNS7_ILi128EEESA_SA_EEELi128ENS_10bfloat16_tEfNS_4arch4Sm90ELb0ELb1ELb1ELb1ELb1ELb0ELb0ELb1ELb1ELb1ELb0ELb0EEENS1_21CollectiveEpilogueFwdISB_S9_SC_SE_Li256ELb1ELb1ELb0ELb0EEENS1_36VarlenDynamicPersistentTileSchedulerILi128ELi128ELi256ELi128ELb0ELb1ELb1ELb1ELb0ELb1EEEEEEEEEvNT_6ParamsE --------------------------
	.section	.nv.info._ZN7cutlass13device_kernelIN5flash11enable_sm90INS1_16FlashAttnFwdSm90INS1_25CollectiveMainloopFwdSm90ILi2EN4cute5tupleIJNS5_1CILi1EEES8_S8_EEENS6_IJNS7_ILi128EEESA_SA_EEELi128ENS_10bfloat16_tEfNS_4arch4Sm90ELb0ELb1ELb1ELb1ELb1ELb0ELb0ELb1ELb1ELb1ELb0ELb0EEENS1_21CollectiveEpilogueFwdISB_S9_SC_SE_Li256ELb1ELb1ELb0ELb0EEENS1_36VarlenDynamicPersistentTileSchedulerILi128ELi128ELi256ELi128ELb0ELb1ELb1ELb1ELb0ELb1EEEEEEEEEvNT_6ParamsE,"",@"SHT_CUDA_INFO"
	.sectionflags	@""
	.align	4


	//----- nvinfo : EIATTR_CUDA_API_VERSION
	.align		4
        /*0000*/ 	.byte	0x04, 0x37
        /*0002*/ 	.short	(.L_953 - .L_952)
.L_952:
        /*0004*/ 	.word	0x00000082


	//----- nvinfo : EIATTR_KPARAM_INFO
	.align		4
.L_953:
        /*0008*/ 	.byte	0x04, 0x17
        /*000a*/ 	.short	(.L_955 - .L_954)
.L_954:
        /*000c*/ 	.word	0x00000000
        /*0010*/ 	.short	0x0000
        /*0012*/ 	.short	0x0070
        /*0014*/ 	.byte	0x00, 0xf0, 0x01, 0x2a


	//----- nvinfo : EIATTR_SPARSE_MMA_MASK
	.align		4
.L_955:
        /*0018*/ 	.byte	0x03, 0x50
        /*001a*/ 	.short	0x0000


	//----- nvinfo : EIATTR_MAXREG_COUNT
	.align		4
        /*001c*/ 	.byte	0x03, 0x1b
        /*001e*/ 	.short	0x00a8


	//----- nvinfo : EIATTR_NUM_BARRIERS
	.align		4
        /*0020*/ 	.byte	0x02, 0x4c
        /*0022*/ 	.byte	0x10
	.zero		1


	//----- nvinfo : EIATTR_EXTERNS
	.align		4
        /*0024*/ 	.byte	0x04, 0x0f
        /*0026*/ 	.short	(.L_957 - .L_956)


	//   ....[0]....
	.align		4
.L_956:
        /*0028*/ 	.word	index@(__assertfail)


	//----- nvinfo : EIATTR_ANNOTATIONS
	.align		4
.L_957:
        /*002c*/ 	.byte	0x04, 0x55
        /*002e*/ 	.short	(.L_959 - .L_958)


	//   ....[0]....
.L_958:
        /* <DEDUP_REMOVED lines=10> */


	//----- nvinfo : EIATTR_MERCURY_ISA_VERSION
	.align		4
.L_959:
        /*00b8*/ 	.byte	0x03, 0x5f
        /*00ba*/ 	.short	0x0101


	//----- nvinfo : EIATTR_UNUSED_LOAD_BYTE_OFFSET
	.align		4
        /*00bc*/ 	.byte	0x04, 0x44
        /*00be*/ 	.short	(.L_961 - .L_960)


	//   ....[0]....
.L_960:
        /*00c0*/ 	.word	0x00000970
        /*00c4*/ 	.word	0x0000fff0


	//   ....[1]....
        /*00c8*/ 	.word	0x0000fe20
        /*00cc*/ 	.word	0x0000fff0


	//----- nvinfo : EIATTR_INT_WARP_WIDE_INSTR_OFFSETS
	.align		4
.L_961:
        /*00d0*/ 	.byte	0x04, 0x31
        /*00d2*/ 	.short	(.L_963 - .L_962)


	//   ....[0]....
.L_962:
        /*00d4*/ 	.word	0x000000c0


	//   ....[1]....
        /*00d8*/ 	.word	0x000000d0


	//   ....[2]....
        /*00dc*/ 	.word	0x00000170


	//   ....[3]....
        /*00e0*/ 	.word	0x000134e0


	//   ....[4]....
        /*00e4*/ 	.word	0x00013570


	//   ....[5]....
        /*00e8*/ 	.word	0x00016450


	//   ....[6]....
        /*00ec*/ 	.word	0x000164e0


	//----- nvinfo : EIATTR_COOP_GROUP_MASK_REGIDS
	.align		4
.L_963:
        /*00f0*/ 	.byte	0x04, 0x29
        /*00f2*/ 	.short	(.L_965 - .L_964)


	//   ....[0]....
.L_964:
        /*00f4*/ 	.word	0xffffffff


	//   ....[1]....
        /*00f8*/ 	.word	0xffffffff


	//   ....[2]....
        /*00fc*/ 	.word	0xffffffff


	//   ....[3]....
        /*0100*/ 	.word	0xffffffff


	//   ....[4]....
        /*0104*/ 	.word	0xffffffff


	//   ....[5]....
        /*0108*/ 	.word	0xffffffff


	//   ....[6]....
        /*010c*/ 	.word	0xffffffff


	//   ....[7]....
        /*0110*/ 	.word	0xffffffff


	//   ....[8]....
        /*0114*/ 	.word	0xffffffff


	//   ....[9]....
        /*0118*/ 	.word	0xffffffff


	//   ....[10]....
        /*011c*/ 	.word	0xffffffff


	//   ....[11]....
        /*0120*/ 	.word	0xffffffff


	//   ....[12]....
        /*0124*/ 	.word	0xffffffff


	//   ....[13]....
        /*0128*/ 	.word	0xffffffff


	//   ....[14]....
        /*012c*/ 	.word	0xffffffff


	//   ....[15]....
        /*0130*/ 	.word	0xffffffff


	//   ....[16]....
        /*0134*/ 	.word	0xffffffff


	//   ....[17]....
        /*0138*/ 	.word	0xffffffff


	//   ....[18]....
        /*013c*/ 	.word	0xffffffff


	//   ....[19]....
        /*0140*/ 	.word	0xffffffff


	//   ....[20]....
        /*0144*/ 	.word	0xffffffff


	//   ....[21]....
        /*0148*/ 	.word	0xffffffff


	//   ....[22]....
        /*014c*/ 	.word	0xffffffff


	//   ....[23]....
        /*0150*/ 	.word	0xffffffff


	//   ....[24]....
        /*0154*/ 	.word	0xffffffff


	//   ....[25]....
        /*0158*/ 	.word	0xffffffff


	//   ....[26]....
        /*015c*/ 	.word	0xffffffff


	//   ....[27]....
        /*0160*/ 	.word	0xffffffff


	//   ....[28]....
        /*0164*/ 	.word	0xffffffff


	//   ....[29]....
        /*0168*/ 	.word	0xffffffff


	//   ....[30]....
        /*016c*/ 	.word	0xffffffff


	//   ....[31]....
        /*0170*/ 	.word	0xffffffff


	//   ....[32]....
        /*0174*/ 	.word	0xffffffff


	//   ....[33]....
        /*0178*/ 	.word	0xffffffff


	//   ....[34]....
        /*017c*/ 	.word	0xffffffff


	//   ....[35]....
        /*0180*/ 	.word	0xffffffff


	//   ....[36]....
        /*0184*/ 	.word	0xffffffff


	//   ....[37]....
        /*0188*/ 	.word	0xffffffff


	//   ....[38]....
        /*018c*/ 	.word	0xffffffff


	//   ....[39]....
        /*0190*/ 	.word	0xffffffff


	//   ....[40]....
        /*0194*/ 	.word	0xffffffff


	//   ....[41]....
        /*0198*/ 	.word	0xffffffff


	//   ....[42]....
        /*019c*/ 	.word	0xffffffff


	//   ....[43]....
        /*01a0*/ 	.word	0xffffffff


	//   ....[44]....
        /*01a4*/ 	.word	0xffffffff


	//   ....[45]....
        /*01a8*/ 	.word	0xffffffff


	//   ....[46]....
        /*01ac*/ 	.word	0xffffffff


	//   ....[47]....
        /*01b0*/ 	.word	0xffffffff


	//   ....[48]....
        /*01b4*/ 	.word	0xffffffff


	//   ....[49]....
        /*01b8*/ 	.word	0xffffffff


	//   ....[50]....
        /*01bc*/ 	.word	0xffffffff


	//   ....[51]....
        /*01c0*/ 	.word	0xffffffff


	//   ....[52]....
        /*01c4*/ 	.word	0xffffffff


	//   ....[53]....
        /*01c8*/ 	.word	0xffffffff


	//   ....[54]....
        /*01cc*/ 	.word	0xffffffff


	//   ....[55]....
        /*01d0*/ 	.word	0xffffffff


	//   ....[56]....
        /*01d4*/ 	.word	0xffffffff


	//   ....[57]....
        /*01d8*/ 	.word	0xffffffff


	//   ....[58]....
        /*01dc*/ 	.word	0xffffffff


	//   ....[59]....
        /*01e0*/ 	.word	0xffffffff


	//   ....[60]....
        /*01e4*/ 	.word	0xffffffff


	//   ....[61]....
        /*01e8*/ 	.word	0xffffffff


	//   ....[62]....
        /*01ec*/ 	.word	0xffffffff


	//   ....[63]....
        /*01f0*/ 	.word	0xffffffff


	//   ....[64]....
        /*01f4*/ 	.word	0xffffffff


	//   ....[65]....
        /*01f8*/ 	.word	0xffffffff


	//   ....[66]....
        /*01fc*/ 	.word	0xffffffff


	//   ....[67]....
        /*0200*/ 	.word	0xffffffff


	//   ....[68]....
        /*0204*/ 	.word	0xffffffff


	//   ....[69]....
        /*0208*/ 	.word	0xffffffff


	//   ....[70]....
        /*020c*/ 	.word	0xffffffff


	//   ....[71]....
        /*0210*/ 	.word	0xffffffff


	//   ....[72]....
        /*0214*/ 	.word	0xffffffff


	//   ....[73]....
        /*0218*/ 	.word	0xffffffff


	//   ....[74]....
        /*021c*/ 	.word	0xffffffff


	//   ....[75]....
        /*0220*/ 	.word	0xffffffff


	//   ....[76]....
        /*0224*/ 	.word	0xffffffff


	//   ....[77]....
        /*0228*/ 	.word	0xffffffff


	//   ....[78]....
        /*022c*/ 	.word	0xffffffff


	//   ....[79]....
        /*0230*/ 	.word	0xffffffff


	//   ....[80]....
        /*0234*/ 	.word	0xffffffff


	//   ....[81]....
        /*0238*/ 	.word	0xffffffff


	//   ....[82]....
        /*023c*/ 	.word	0xffffffff


	//   ....[83]....
        /*0240*/ 	.word	0xffffffff


	//   ....[84]....
        /*0244*/ 	.word	0xffffffff


	//   ....[85]....
        /*0248*/ 	.word	0xffffffff


	//   ....[86]....
        /*024c*/ 	.word	0xffffffff


	//   ....[87]....
        /*0250*/ 	.word	0xffffffff


	//   ....[88]....
        /*0254*/ 	.word	0xffffffff


	//   ....[89]....
        /*0258*/ 	.word	0xffffffff


	//   ....[90]....
        /*025c*/ 	.word	0xffffffff


	//   ....[91]....
        /*0260*/ 	.word	0xffffffff


	//   ....[92]....
        /*0264*/ 	.word	0xffffffff


	//   ....[93]....
        /*0268*/ 	.word	0xffffffff


	//   ....[94]....
        /*026c*/ 	.word	0xffffffff


	//   ....[95]....
        /*0270*/ 	.word	0xffffffff


	//   ....[96]....
        /*0274*/ 	.word	0xffffffff


	//   ....[97]....
        /*0278*/ 	.word	0xffffffff


	//   ....[98]....
        /*027c*/ 	.word	0xffffffff


	//   ....[99]....
        /*0280*/ 	.word	0xffffffff


	//   ....[100]....
        /*0284*/ 	.word	0xffffffff


	//   ....[101]....
        /*0288*/ 	.word	0xffffffff


	//   ....[102]....
        /*028c*/ 	.word	0xffffffff


	//   ....[103]....
        /*0290*/ 	.word	0xffffffff


	//   ....[104]....
        /*0294*/ 	.word	0xffffffff


	//   ....[105]....
        /*0298*/ 	.word	0xffffffff


	//   ....[106]....
        /*029c*/ 	.word	0xffffffff


	//   ....[107]....
        /*02a0*/ 	.word	0xffffffff


	//   ....[108]....
        /*02a4*/ 	.word	0xffffffff


	//   ....[109]....
        /*02a8*/ 	.word	0xffffffff


	//   ....[110]....
        /*02ac*/ 	.word	0xffffffff


	//   ....[111]....
        /*02b0*/ 	.word	0xffffffff


	//   ....[112]....
        /*02b4*/ 	.word	0xffffffff


	//   ....[113]....
        /*02b8*/ 	.word	0xffffffff


	//   ....[114]....
        /*02bc*/ 	.word	0xffffffff


	//   ....[115]....
        /*02c0*/ 	.word	0xffffffff


	//   ....[116]....
        /*02c4*/ 	.word	0xffffffff


	//   ....[117]....
        /*02c8*/ 	.word	0xffffffff


	//   ....[118]....
        /*02cc*/ 	.word	0xffffffff


	//   ....[119]....
        /*02d0*/ 	.word	0xffffffff


	//   ....[120]....
        /*02d4*/ 	.word	0xffffffff


	//   ....[121]....
        /*02d8*/ 	.word	0xffffffff


	//   ....[122]....
        /*02dc*/ 	.word	0xffffffff


	//   ....[123]....
        /*02e0*/ 	.word	0xffffffff


	//   ....[124]....
        /*02e4*/ 	.word	0xffffffff


	//   ....[125]....
        /*02e8*/ 	.word	0xffffffff


	//   ....[126]....
        /*02ec*/ 	.word	0xffffffff


	//   ....[127]....
        /*02f0*/ 	.word	0xffffffff


	//   ....[128]....
        /*02f4*/ 	.word	0xffffffff


	//   ....[129]....
        /*02f8*/ 	.word	0xffffffff


	//   ....[130]....
        /*02fc*/ 	.word	0xffffffff


	//   ....[131]....
        /*0300*/ 	.word	0xffffffff


	//   ....[132]....
        /*0304*/ 	.word	0xffffffff


	//   ....[133]....
        /*0308*/ 	.word	0xffffffff


	//   ....[134]....
        /*030c*/ 	.word	0xffffffff


	//   ....[135]....
        /*0310*/ 	.word	0xffffffff


	//   ....[136]....
        /*0314*/ 	.word	0xffffffff


	//   ....[137]....
        /*0318*/ 	.word	0xffffffff


	//   ....[138]....
        /*031c*/ 	.word	0xffffffff


	//   ....[139]....
        /*0320*/ 	.word	0xffffffff


	//   ....[140]....
        /*0324*/ 	.word	0xffffffff


	//   ....[141]....
        /*0328*/ 	.word	0xffffffff


	//   ....[142]....
        /*032c*/ 	.word	0xffffffff


	//   ....[143]....
        /*0330*/ 	.word	0xffffffff


	//   ....[144]....
        /*0334*/ 	.word	0xffffffff


	//   ....[145]....
        /*0338*/ 	.word	0xffffffff


	//   ....[146]....
        /*033c*/ 	.word	0xffffffff


	//   ....[147]....
        /*0340*/ 	.word	0xffffffff


	//   ....[148]....
        /*0344*/ 	.word	0xffffffff


	//   ....[149]....
        /*0348*/ 	.word	0xffffffff


	//   ....[150]....
        /*034c*/ 	.word	0xffffffff


	//   ....[151]....
        /*0350*/ 	.word	0xffffffff


	//   ....[152]....
        /*0354*/ 	.word	0xffffffff


	//   ....[153]....
        /*0358*/ 	.word	0xffffffff


	//   ....[154]....
        /*035c*/ 	.word	0xffffffff


	//   ....[155]....
        /*0360*/ 	.word	0xffffffff


	//   ....[156]....
        /*0364*/ 	.word	0xffffffff


	//   ....[157]....
        /*0368*/ 	.word	0xffffffff


	//   ....[158]....
        /*036c*/ 	.word	0xffffffff


	//   ....[159]....
        /*0370*/ 	.word	0xffffffff


	//   ....[160]....
        /*0374*/ 	.word	0xffffffff


	//   ....[161]....
        /*0378*/ 	.word	0xffffffff


	//   ....[162]....
        /*037c*/ 	.word	0xffffffff


	//   ....[163]....
        /*0380*/ 	.word	0xffffffff


	//   ....[164]....
        /*0384*/ 	.word	0xffffffff


	//   ....[165]....
        /*0388*/ 	.word	0xffffffff


	//   ....[166]....
        /*038c*/ 	.word	0xffffffff


	//   ....[167]....
        /*0390*/ 	.word	0x0500000f


	//   ....[168]....
        /*0394*/ 	.word	0x0500000f


	//   ....[169]....
        /*0398*/ 	.word	0x0500000f


	//   ....[170]....
        /*039c*/ 	.word	0x0500000f


	//   ....[171]....
        /*03a0*/ 	.word	0x0500000f


	//   ....[172]....
        /*03a4*/ 	.word	0x0500000f


	//   ....[173]....
        /*03a8*/ 	.word	0x0500000f


	//   ....[174]....
        /*03ac*/ 	.word	0x0500000f


	//   ....[175]....
        /*03b0*/ 	.word	0x0500000f


	//   ....[176]....
        /*03b4*/ 	.word	0x0500000f


	//   ....[177]....
        /*03b8*/ 	.word	0x0500000f


	//   ....[178]....
        /*03bc*/ 	.word	0x0500000f


	//   ....[179]....
        /*03c0*/ 	.word	0x0500000f


	//   ....[180]....
        /*03c4*/ 	.word	0x0500000f


	//   ....[181]....
        /*03c8*/ 	.word	0x0500000f


	//   ....[182]....
        /*03cc*/ 	.word	0x0500000f


	//   ....[183]....
        /*03d0*/ 	.word	0x0500000f


	//   ....[184]....
        /*03d4*/ 	.word	0x0500000f


	//   ....[185]....
        /*03d8*/ 	.word	0x0500000f


	//   ....[186]....
        /*03dc*/ 	.word	0x0500000f


	//   ....[187]....
        /*03e0*/ 	.word	0x0500000f


	//   ....[188]....
        /*03e4*/ 	.word	0x0500000f


	//   ....[189]....
        /*03e8*/ 	.word	0x0500000f


	//   ....[190]....
        /*03ec*/ 	.word	0x0500000f


	//   ....[191]....
        /*03f0*/ 	.word	0x0500000f


	//   ....[192]....
        /*03f4*/ 	.word	0x0500000f


	//   ....[193]....
        /*03f8*/ 	.word	0x0500000f


	//   ....[194]....
        /*03fc*/ 	.word	0x0500000f


	//   ....[195]....
        /*0400*/ 	.word	0x0500000f


	//   ....[196]....
        /*0404*/ 	.word	0x0500000f


	//   ....[197]....
        /*0408*/ 	.word	0x0500000f


	//   ....[198]....
        /*040c*/ 	.word	0x0500000f


	//   ....[199]....
        /*0410*/ 	.word	0x0500000f


	//   ....[200]....
        /*0414*/ 	.word	0x0500000f


	//   ....[201]....
        /*0418*/ 	.word	0x0500000f


	//   ....[202]....
        /*041c*/ 	.word	0x0500000f


	//   ....[203]....
        /*0420*/ 	.word	0x0500000f


	//   ....[204]....
        /*0424*/ 	.word	0x0500000f


	//   ....[205]....
        /*0428*/ 	.word	0x0500000f


	//   ....[206]....
        /*042c*/ 	.word	0x0500000f


	//   ....[207]....
        /*0430*/ 	.word	0x0500000f


	//   ....[208]....
        /*0434*/ 	.word	0x0500000f


	//   ....[209]....
        /*0438*/ 	.word	0x0500000f


	//   ....[210]....
        /*043c*/ 	.word	0x0500000f


	//   ....[211]....
        /*0440*/ 	.word	0x0500000f


	//   ....[212]....
        /*0444*/ 	.word	0x0500000f


	//   ....[213]....
        /*0448*/ 	.word	0x0500000f


	//   ....[214]....
        /*044c*/ 	.word	0x0500000f


	//   ....[215]....
        /*0450*/ 	.word	0x0500000f


	//   ....[216]....
        /*0454*/ 	.word	0x0500000f


	//   ....[217]....
        /*0458*/ 	.word	0x0500000f


	//   ....[218]....
        /*045c*/ 	.word	0x0500000f


	//   ....[219]....
        /*0460*/ 	.word	0x0500000f


	//   ....[220]....
        /*0464*/ 	.word	0x0500000f


	//   ....[221]....
        /*0468*/ 	.word	0x0500000f


	//   ....[222]....
        /*046c*/ 	.word	0x0500000f


	//   ....[223]....
        /*0470*/ 	.word	0x0500000f


	//   ....[224]....
        /*0474*/ 	.word	0x0500000f


	//   ....[225]....
        /*0478*/ 	.word	0x0500000f


	//   ....[226]....
        /*047c*/ 	.word	0x0500000f


	//   ....[227]....
        /*0480*/ 	.word	0x0500000f


	//   ....[228]....
        /*0484*/ 	.word	0x0500000f


	//   ....[229]....
        /*0488*/ 	.word	0x0500000f


	//   ....[230]....
        /*048c*/ 	.word	0x0500000f


	//   ....[231]....
        /*0490*/ 	.word	0x0500000f


	//   ....[232]....
        /*0494*/ 	.word	0x0500000f


	//   ....[233]....
        /*0498*/ 	.word	0x0500000f


	//   ....[234]....
        /*049c*/ 	.word	0x0500000f


	//   ....[235]....
        /*04a0*/ 	.word	0x0500000f


	//   ....[236]....
        /*04a4*/ 	.word	0x0500000f


	//   ....[237]....
        /*04a8*/ 	.word	0x0500000f


	//   ....[238]....
        /*04ac*/ 	.word	0x0500000f


	//   ....[239]....
        /*04b0*/ 	.word	0x0500000f


	//   ....[240]....
        /*04b4*/ 	.word	0x0500000f


	//   ....[241]....
        /*04b8*/ 	.word	0x0500000f


	//   ....[242]....
        /*04bc*/ 	.word	0x0500000f


	//   ....[243]....
        /*04c0*/ 	.word	0x0500000f


	//   ....[244]....
        /*04c4*/ 	.word	0x0500000f


	//   ....[245]....
        /*04c8*/ 	.word	0x0500000f


	//   ....[246]....
        /*04cc*/ 	.word	0x0500000f


	//   ....[247]....
        /*04d0*/ 	.word	0x0500000f


	//   ....[248]....
        /*04d4*/ 	.word	0x0500000f


	//   ....[249]....
        /*04d8*/ 	.word	0x0500000f


	//   ....[250]....
        /*04dc*/ 	.word	0x0500000f


	//   ....[251]....
        /*04e0*/ 	.word	0x0500000f


	//   ....[252]....
        /*04e4*/ 	.word	0x0500000f


	//   ....[253]....
        /*04e8*/ 	.word	0x0500000f


	//   ....[254]....
        /*04ec*/ 	.word	0x0500000f


	//   ....[255]....
        /*04f0*/ 	.word	0x0500000f


	//   ....[0]....
        /*04f4*/ 	.word	0x0500000f


	//   ....[1]....
        /*04f8*/ 	.word	0x0500000f


	//   ....[2]....
        /*04fc*/ 	.word	0x0500000f


	//   ....[3]....
        /*0500*/ 	.word	0x0500000f


	//   ....[4]....
        /*0504*/ 	.word	0x0500000f


	//   ....[5]....
        /*0508*/ 	.word	0x0500000f


	//   ....[6]....
        /*050c*/ 	.word	0x0500000f


	//   ....[7]....
        /*0510*/ 	.word	0x0500000f


	//   ....[8]....
        /*0514*/ 	.word	0x0500000f


	//   ....[9]....
        /*0518*/ 	.word	0x0500000f


	//----- nvinfo : EIATTR_COOP_GROUP_INSTR_OFFSETS
	.align		4
.L_965:
        /*051c*/ 	.byte	0x04, 0x28
        /*051e*/ 	.short	(.L_967 - .L_966)


	//   ....[0]....
.L_966:
        /*0520*/ 	.word	0x00000080


	//   ....[1]....
        /*0524*/ 	.word	0x00000090


	//   ....[2]....
        /*0528*/ 	.word	0x000002d0


	//   ....[3]....
        /*052c*/ 	.word	0x00000430


	//   ....[4]....
        /*0530*/ 	.word	0x00000550


	//   ....[5]....
        /*0534*/ 	.word	0x000006b0


	//   ....[6]....
        /*0538*/ 	.word	0x000018e0


	//   ....[7]....
        /*053c*/ 	.word	0x00002210


	//   ....[8]....
        /*0540*/ 	.word	0x00003280


	//   ....[9]....
        /*0544*/ 	.word	0x00003d60


	//   ....[10]....
        /*0548*/ 	.word	0x00003eb0


	//   ....[11]....
        /*054c*/ 	.word	0x000047f0


	//   ....[12]....
        /*0550*/ 	.word	0x00004850


	//   ....[13]....
        /*0554*/ 	.word	0x00006050


	//   ....[14]....
        /*0558*/ 	.word	0x000069a0


	//   ....[15]....
        /*055c*/ 	.word	0x00007550


	//   ....[16]....
        /*0560*/ 	.word	0x00007570


	//   ....[17]....
        /*0564*/ 	.word	0x00007f40


	//   ....[18]....
        /*0568*/ 	.word	0x00007fa0


	//   ....[19]....
        /*056c*/ 	.word	0x0000a670


	//   ....[20]....
        /*0570*/ 	.word	0x0000a6c0


	//   ....[21]....
        /*0574*/ 	.word	0x0000a6e0


	//   ....[22]....
        /*0578*/ 	.word	0x0000a700


	//   ....[23]....
        /*057c*/ 	.word	0x0000c490


	//   ....[24]....
        /*0580*/ 	.word	0x0000cde0


	//   ....[25]....
        /*0584*/ 	.word	0x0000d990


	//   ....[26]....
        /*0588*/ 	.word	0x0000d9b0


	//   ....[27]....
        /*058c*/ 	.word	0x0000e370


	//   ....[28]....
        /*0590*/ 	.word	0x0000e3d0


	//   ....[29]....
        /*0594*/ 	.word	0x0000f4e0


	//   ....[30]....
        /*0598*/ 	.word	0x0000f510


	//   ....[31]....
        /*059c*/ 	.word	0x0000f5c0


	//   ....[32]....
        /*05a0*/ 	.word	0x0000f5e0


	//   ....[33]....
        /*05a4*/ 	.word	0x00010940


	//   ....[34]....
        /*05a8*/ 	.word	0x00010980


	//   ....[35]....
        /*05ac*/ 	.word	0x000109c0


	//   ....[36]....
        /*05b0*/ 	.word	0x00010a00


	//   ....[37]....
        /*05b4*/ 	.word	0x00010f80


	//   ....[38]....
        /*05b8*/ 	.word	0x00010fc0


	//   ....[39]....
        /*05bc*/ 	.word	0x00011080


	//   ....[40]....
        /*05c0*/ 	.word	0x000110a0


	//   ....[41]....
        /*05c4*/ 	.word	0x00011160


	//   ....[42]....
        /*05c8*/ 	.word	0x00011180


	//   ....[43]....
        /*05cc*/ 	.word	0x00011250


	//   ....[44]....
        /*05d0*/ 	.word	0x00011270


	//   ....[45]....
        /*05d4*/ 	.word	0x00011b40


	//   ....[46]....
        /*05d8*/ 	.word	0x00011b60


	//   ....[47]....
        /*05dc*/ 	.word	0x00011c20


	//   ....[48]....
        /*05e0*/ 	.word	0x00011c40


	//   ....[49]....
        /*05e4*/ 	.word	0x00011d00


	//   ....[50]....
        /*05e8*/ 	.word	0x00011d20


	//   ....[51]....
        /*05ec*/ 	.word	0x00011df0


	//   ....[52]....
        /*05f0*/ 	.word	0x00011e10


	//   ....[53]....
        /*05f4*/ 	.word	0x00011f60


	//   ....[54]....
        /*05f8*/ 	.word	0x00012130


	//   ....[55]....
        /*05fc*/ 	.word	0x00012160


	//   ....[56]....
        /*0600*/ 	.word	0x00012190


	//   ....[57]....
        /*0604*/ 	.word	0x000121c0


	//   ....[58]....
        /*0608*/ 	.word	0x000121f0


	//   ....[59]....
        /*060c*/ 	.word	0x00012220


	//   ....[60]....
        /*0610*/ 	.word	0x00012370


	//   ....[61]....
        /*0614*/ 	.word	0x000123a0


	//   ....[62]....
        /*0618*/ 	.word	0x000123d0


	//   ....[63]....
        /*061c*/ 	.word	0x00012400


	//   ....[64]....
        /*0620*/ 	.word	0x00012430


	//   ....[65]....
        /*0624*/ 	.word	0x00012460


	//   ....[66]....
        /*0628*/ 	.word	0x000124f0


	//   ....[67]....
        /*062c*/ 	.word	0x00012550


	//   ....[68]....
        /*0630*/ 	.word	0x000125e0


	//   ....[69]....
        /*0634*/ 	.word	0x00014030


	//   ....[70]....
        /*0638*/ 	.word	0x00014050


	//   ....[71]....
        /*063c*/ 	.word	0x000140f0


	//   ....[72]....
        /*0640*/ 	.word	0x00014110


	//   ....[73]....
        /*0644*/ 	.word	0x000141a0


	//   ....[74]....
        /*0648*/ 	.word	0x000141c0


	//   ....[75]....
        /*064c*/ 	.word	0x00014250


	//   ....[76]....
        /*0650*/ 	.word	0x00014270


	//   ....[77]....
        /*0654*/ 	.word	0x00014300


	//   ....[78]....
        /*0658*/ 	.word	0x00014320


	//   ....[79]....
        /*065c*/ 	.word	0x000143b0


	//   ....[80]....
        /*0660*/ 	.word	0x000143d0


	//   ....[81]....
        /*0664*/ 	.word	0x00014460


	//   ....[82]....
        /*0668*/ 	.word	0x00014480


	//   ....[83]....
        /*066c*/ 	.word	0x00014490


	//   ....[84]....
        /*0670*/ 	.word	0x00014510


	//   ....[85]....
        /*0674*/ 	.word	0x00014c50


	//   ....[86]....
        /*0678*/ 	.word	0x00014c80


	//   ....[87]....
        /*067c*/ 	.word	0x00014ce0


	//   ....[88]....
        /*0680*/ 	.word	0x00014d30


	//   ....[89]....
        /*0684*/ 	.word	0x00014d80


	//   ....[90]....
        /*0688*/ 	.word	0x00014dd0


	//   ....[91]....
        /*068c*/ 	.word	0x00014e20


	//   ....[92]....
        /*0690*/ 	.word	0x00014e70


	//   ....[93]....
        /*0694*/ 	.word	0x00014ec0


	//   ....[94]....
        /*0698*/ 	.word	0x00014f10


	//   ....[95]....
        /*069c*/ 	.word	0x00014f60


	//   ....[96]....
        /*06a0*/ 	.word	0x00014fb0


	//   ....[97]....
        /*06a4*/ 	.word	0x00015000


	//   ....[98]....
        /*06a8*/ 	.word	0x00015040


	//   ....[99]....
        /*06ac*/ 	.word	0x00015060


	//   ....[100]....
        /*06b0*/ 	.word	0x000150a0


	//   ....[101]....
        /*06b4*/ 	.word	0x00015800


	//   ....[102]....
        /*06b8*/ 	.word	0x00015830


	//   ....[103]....
        /*06bc*/ 	.word	0x00015890


	//   ....[104]....
        /*06c0*/ 	.word	0x000158a0


	//   ....[105]....
        /*06c4*/ 	.word	0x000158f0


	//   ....[106]....
        /*06c8*/ 	.word	0x00015900


	//   ....[107]....
        /*06cc*/ 	.word	0x00015950


	//   ....[108]....
        /*06d0*/ 	.word	0x00015960


	//   ....[109]....
        /*06d4*/ 	.word	0x000159b0


	//   ....[110]....
        /*06d8*/ 	.word	0x000159c0


	//   ....[111]....
        /*06dc*/ 	.word	0x00015a10


	//   ....[112]....
        /*06e0*/ 	.word	0x00015a20


	//   ....[113]....
        /*06e4*/ 	.word	0x00015a70


	//   ....[114]....
        /*06e8*/ 	.word	0x00015a80


	//   ....[115]....
        /*06ec*/ 	.word	0x00015a90


	//   ....[116]....
        /*06f0*/ 	.word	0x00015ae0


	//   ....[117]....
        /*06f4*/ 	.word	0x00015d40


	//   ....[118]....
        /*06f8*/ 	.word	0x00015d60


	//   ....[119]....
        /*06fc*/ 	.word	0x00015d70


	//   ....[120]....
        /*0700*/ 	.word	0x00015de0


	//   ....[121]....
        /*0704*/ 	.word	0x00015df0


	//   ....[122]....
        /*0708*/ 	.word	0x00015e60


	//   ....[123]....
        /*070c*/ 	.word	0x00015e70


	//   ....[124]....
        /*0710*/ 	.word	0x00015ee0


	//   ....[125]....
        /*0714*/ 	.word	0x00015ef0


	//   ....[126]....
        /*0718*/ 	.word	0x00015f60


	//   ....[127]....
        /*071c*/ 	.word	0x00015f70


	//   ....[128]....
        /*0720*/ 	.word	0x00015fe0


	//   ....[129]....
        /*0724*/ 	.word	0x00015ff0


	//   ....[130]....
        /*0728*/ 	.word	0x00016060


	//   ....[131]....
        /*072c*/ 	.word	0x00016070


	//   ....[132]....
        /*0730*/ 	.word	0x00016080


	//   ....[133]....
        /*0734*/ 	.word	0x00016630


	//   ....[134]....
        /*0738*/ 	.word	0x00016670


	//   ....[135]....
        /*073c*/ 	.word	0x000166b0


	//   ....[136]....
        /*0740*/ 	.word	0x000166d0


	//   ....[137]....
        /*0744*/ 	.word	0x000166e0


	//   ....[138]....
        /*0748*/ 	.word	0x00016700


	//   ....[139]....
        /*074c*/ 	.word	0x00016770


	//   ....[140]....
        /*0750*/ 	.word	0x00016790


	//   ....[141]....
        /*0754*/ 	.word	0x000167f0


	//   ....[142]....
        /*0758*/ 	.word	0x00016810


	//   ....[143]....
        /*075c*/ 	.word	0x00016870


	//   ....[144]....
        /*0760*/ 	.word	0x00016890


	//   ....[145]....
        /*0764*/ 	.word	0x000168f0


	//   ....[146]....
        /*0768*/ 	.word	0x00016910


	//   ....[147]....
        /*076c*/ 	.word	0x00016960


	//   ....[148]....
        /*0770*/ 	.word	0x00016980


	//   ....[149]....
        /*0774*/ 	.word	0x00016d80


	//   ....[150]....
        /*0778*/ 	.word	0x00016dd0


	//   ....[151]....
        /*077c*/ 	.word	0x00016e00


	//   ....[152]....
        /*0780*/ 	.word	0x00016e10


	//   ....[153]....
        /*0784*/ 	.word	0x00016e40


	//   ....[154]....
        /*0788*/ 	.word	0x00016e70


	//   ....[155]....
        /*078c*/ 	.word	0x00016ea0


	//   ....[156]....
        /*0790*/ 	.word	0x00016ed0


	//   ....[157]....
        /*0794*/ 	.word	0x00017050


	//   ....[158]....
        /*0798*/ 	.word	0x00017080


	//   ....[159]....
        /*079c*/ 	.word	0x000170b0


	//   ....[160]....
        /*07a0*/ 	.word	0x000170e0


	//   ....[161]....
        /*07a4*/ 	.word	0x00017110


	//   ....[162]....
        /*07a8*/ 	.word	0x00017140


	//   ....[163]....
        /*07ac*/ 	.word	0x00017200


	//   ....[164]....
        /*07b0*/ 	.word	0x00017220


	//   ....[165]....
        /*07b4*/ 	.word	0x00017290


	//   ....[166]....
        /*07b8*/ 	.word	0x00017930


	//   ....[167]....
        /*07bc*/ 	.word	0x00017f90


	//   ....[168]....
        /*07c0*/ 	.word	0x00018080


	//   ....[169]....
        /*07c4*/ 	.word	0x00018120


	//   ....[170]....
        /*07c8*/ 	.word	0x00018180


	//   ....[171]....
        /*07cc*/ 	.word	0x00018280


	//   ....[172]....
        /*07d0*/ 	.word	0x000182f0


	//   ....[173]....
        /*07d4*/ 	.word	0x000183f0


	//   ....[174]....
        /*07d8*/ 	.word	0x00018460


	//   ....[175]....
        /*07dc*/ 	.word	0x00018560


	//   ....[176]....
        /*07e0*/ 	.word	0x000185d0


	//   ....[177]....
        /*07e4*/ 	.word	0x000186d0


	//   ....[178]....
        /*07e8*/ 	.word	0x00018740


	//   ....[179]....
        /*07ec*/ 	.word	0x00018840


	//   ....[180]....
        /*07f0*/ 	.word	0x000188b0


	//   ....[181]....
        /*07f4*/ 	.word	0x000189b0


	//   ....[182]....
        /*07f8*/ 	.word	0x00018a20


	//   ....[183]....
        /*07fc*/ 	.word	0x00018ac0


	//   ....[184]....
        /*0800*/ 	.word	0x00018bc0


	//   ....[185]....
        /*0804*/ 	.word	0x00018c30


	//   ....[186]....
        /*0808*/ 	.word	0x00018cb0


	//   ....[187]....
        /*080c*/ 	.word	0x00018d70


	//   ....[188]....
        /*0810*/ 	.word	0x00018df0


	//   ....[189]....
        /*0814*/ 	.word	0x00018ec0


	//   ....[190]....
        /*0818*/ 	.word	0x00018f40


	//   ....[191]....
        /*081c*/ 	.word	0x00019010


	//   ....[192]....
        /*0820*/ 	.word	0x00019090


	//   ....[193]....
        /*0824*/ 	.word	0x00019160


	//   ....[194]....
        /*0828*/ 	.word	0x000191e0


	//   ....[195]....
        /*082c*/ 	.word	0x000192b0


	//   ....[196]....
        /*0830*/ 	.word	0x00019330


	//   ....[197]....
        /*0834*/ 	.word	0x000193f0


	//   ....[198]....
        /*0838*/ 	.word	0x00019470


	//   ....[199]....
        /*083c*/ 	.word	0x00019520


	//   ....[200]....
        /*0840*/ 	.word	0x00019650


	//   ....[201]....
        /*0844*/ 	.word	0x000196f0


	//   ....[202]....
        /*0848*/ 	.word	0x00019760


	//   ....[203]....
        /*084c*/ 	.word	0x00019820


	//   ....[204]....
        /*0850*/ 	.word	0x00019880


	//   ....[205]....
        /*0854*/ 	.word	0x00019940


	//   ....[206]....
        /*0858*/ 	.word	0x000199a0


	//   ....[207]....
        /*085c*/ 	.word	0x00019a60


	//   ....[208]....
        /*0860*/ 	.word	0x00019ac0


	//   ....[209]....
        /*0864*/ 	.word	0x00019b80


	//   ....[210]....
        /*0868*/ 	.word	0x00019be0


	//   ....[211]....
        /*086c*/ 	.word	0x00019ca0


	//   ....[212]....
        /*0870*/ 	.word	0x00019d00


	//   ....[213]....
        /*0874*/ 	.word	0x00019dc0


	//   ....[214]....
        /*0878*/ 	.word	0x00019e20


	//   ....[215]....
        /*087c*/ 	.word	0x00019ee0


	//   ....[216]....
        /*0880*/ 	.word	0x00019fd0


	//   ....[217]....
        /*0884*/ 	.word	0x0001a070


	//   ....[218]....
        /*0888*/ 	.word	0x0001a0d0


	//   ....[219]....
        /*088c*/ 	.word	0x0001a1b0


	//   ....[220]....
        /*0890*/ 	.word	0x0001a210


	//   ....[221]....
        /*0894*/ 	.word	0x0001a2f0


	//   ....[222]....
        /*0898*/ 	.word	0x0001a350


	//   ....[223]....
        /*089c*/ 	.word	0x0001a430


	//   ....[224]....
        /*08a0*/ 	.word	0x0001a490


	//   ....[225]....
        /*08a4*/ 	.word	0x0001a570


	//   ....[226]....
        /*08a8*/ 	.word	0x0001a5d0


	//   ....[227]....
        /*08ac*/ 	.word	0x0001a6b0


	//   ....[228]....
        /*08b0*/ 	.word	0x0001a710


	//   ....[229]....
        /*08b4*/ 	.word	0x0001a7f0


	//   ....[230]....
        /*08b8*/ 	.word	0x0001a850


	//   ....[231]....
        /*08bc*/ 	.word	0x0001a920


	//   ....[232]....
        /*08c0*/ 	.word	0x0001aa40


	//   ....[233]....
        /*08c4*/ 	.word	0x0001aae0


	//   ....[234]....
        /*08c8*/ 	.word	0x0001aba0


	//   ....[235]....
        /*08cc*/ 	.word	0x0001ac70


	//   ....[236]....
        /*08d0*/ 	.word	0x0001acd0


	//   ....[237]....
        /*08d4*/ 	.word	0x0001adb0


	//   ....[238]....
        /*08d8*/ 	.word	0x0001ae10


	//   ....[239]....
        /*08dc*/ 	.word	0x0001aee0


	//   ....[240]....
        /*08e0*/ 	.word	0x0001af40


	//   ....[241]....
        /*08e4*/ 	.word	0x0001b010


	//   ....[242]....
        /*08e8*/ 	.word	0x0001b070


	//   ....[243]....
        /*08ec*/ 	.word	0x0001b150


	//   ....[244]....
        /*08f0*/ 	.word	0x0001b1b0


	//   ....[245]....
        /*08f4*/ 	.word	0x0001b280


	//   ....[246]....
        /*08f8*/ 	.word	0x0001b2e0


	//   ....[247]....
        /*08fc*/ 	.word	0x0001b3a0


	//   ....[248]....
        /*0900*/ 	.word	0x0001b430


	//   ....[249]....
        /*0904*/ 	.word	0x0001b4d0


	//   ....[250]....
        /*0908*/ 	.word	0x0001b5f0


	//   ....[251]....
        /*090c*/ 	.word	0x0001b660


	//   ....[252]....
        /*0910*/ 	.word	0x0001b6d0


	//   ....[253]....
        /*0914*/ 	.word	0x0001b740


	//   ....[254]....
        /*0918*/ 	.word	0x0001b7b0


	//   ....[255]....
        /*091c*/ 	.word	0x0001b830


	//   ....[0]....
        /*0920*/ 	.word	0x0001b8c0


	//   ....[1]....
        /*0924*/ 	.word	0x0001b950


	//   ....[2]....
        /*0928*/ 	.word	0x0001b9c0


	//   ....[3]....
        /*092c*/ 	.word	0x0001ba30


	//   ....[4]....
        /*0930*/ 	.word	0x0001baa0


	//   ....[5]....
        /*0934*/ 	.word	0x0001bb20


	//   ....[6]....
        /*0938*/ 	.word	0x0001bb90


	//   ....[7]....
        /*093c*/ 	.word	0x0001bc30


	//   ....[8]....
        /*0940*/ 	.word	0x0001bcc0


	//   ....[9]....
        /*0944*/ 	.word	0x0001bde0


	//----- nvinfo : EIATTR_REG_RECONFIG
	.align		4
.L_967:
        /*0948*/ 	.byte	0x01, 0x54
	.zero		2


	//----- nvinfo : EIATTR_SYSCALL_OFFSETS
	.align		4
        /*094c*/ 	.byte	0x04, 0x46
        /*094e*/ 	.short	(.L_969 - .L_968)


	//   ....[0]....
.L_968:
        /*0950*/ 	.word	0x00001ac0


	//   ....[1]....
        /*0954*/ 	.word	0x000136d0


	//   ....[2]....
        /*0958*/ 	.word	0x00013820


	//   ....[3]....
        /*095c*/ 	.word	0x00013910


	//   ....[4]....
        /*0960*/ 	.word	0x00014870


	//----- nvinfo : EIATTR_MBARRIER_INSTR_OFFSETS
	.align		4
.L_969:
        /*0964*/ 	.byte	0x04, 0x39
        /*0966*/ 	.short	(.L_971 - .L_970)


	//   ....[0]....
.L_970:
        /*0968*/ 	.word	0x00000180
        /*096c*/ 	.word	0x000000ff
        /*0970*/ 	.word	0x00028800
        /*0974*/ 	.short	0x0100
        /*0976*/ 	.byte	0x08
	.zero		1


	//   ....[1]....
        /*0978*/ 	.word	0x00000190
        /*097c*/ 	.word	0x000000ff
        /*0980*/ 	.word	0x00028820
        /*0984*/ 	.short	0x0100
        /*0986*/ 	.byte	0x08
	.zero		1


	//   ....[2]....
        /*0988*/ 	.word	0x00000280
        /*098c*/ 	.word	0x000000ff
        /*0990*/ 	.word	0x00028830
        /*0994*/ 	.short	0x0100
        /*0996*/ 	.byte	0x08
	.zero		1


	//   ....[3]....
        /*0998*/ 	.word	0x00000290
        /*099c*/ 	.word	0x000000ff
        /*09a0*/ 	.word	0x00028840
        /*09a4*/ 	.short	0x0100
        /*09a6*/ 	.byte	0x08
	.zero		1


	//   ....[4]....
        /*09a8*/ 	.word	0x000002a0
        /*09ac*/ 	.word	0x000000ff
        /*09b0*/ 	.word	0x00028838
        /*09b4*/ 	.short	0x0100
        /*09b6*/ 	.byte	0x08
	.zero		1


	//   ....[5]....
        /*09b8*/ 	.word	0x000002b0
        /*09bc*/ 	.word	0x000000ff
        /*09c0*/ 	.word	0x00028848
        /*09c4*/ 	.short	0x0100
        /*09c6*/ 	.byte	0x08
	.zero		1


	//   ....[6]....
        /*09c8*/ 	.word	0x000003e0
        /*09cc*/ 	.word	0x000000ff
        /*09d0*/ 	.word	0x00028850
        /*09d4*/ 	.short	0x0100
        /*09d6*/ 	.byte	0x08
	.zero		1


	//   ....[7]....
        /*09d8*/ 	.word	0x000003f0
        /*09dc*/ 	.word	0x000000ff
        /*09e0*/ 	.word	0x00028860
        /*09e4*/ 	.short	0x0100
        /*09e6*/ 	.byte	0x08
	.zero		1


	//   ....[8]....
        /*09e8*/ 	.word	0x00000400
        /*09ec*/ 	.word	0x000000ff
        /*09f0*/ 	.word	0x00028858
        /*09f4*/ 	.short	0x0100
        /*09f6*/ 	.byte	0x08
	.zero		1


	//   ....[9]....
        /*09f8*/ 	.word	0x00000410
        /*09fc*/ 	.word	0x000000ff
        /*0a00*/ 	.word	0x00028868
        /*0a04*/ 	.short	0x0100
        /*0a06*/ 	.byte	0x08
	.zero		1


	//   ....[10]....
        /*0a08*/ 	.word	0x00000500
        /*0a0c*/ 	.word	0x000000ff
        /*0a10*/ 	.word	0x00028870
        /*0a14*/ 	.short	0x0100
        /*0a16*/ 	.byte	0x06
	.zero		1


	//   ....[11]....
        /*0a18*/ 	.word	0x00000510
        /*0a1c*/ 	.word	0x000000ff
        /*0a20*/ 	.word	0x00028880
        /*0a24*/ 	.short	0x0100
        /*0a26*/ 	.byte	0x06
	.zero		1


	//   ....[12]....
        /*0a28*/ 	.word	0x00000520
        /*0a2c*/ 	.word	0x000000ff
        /*0a30*/ 	.word	0x00028878
        /*0a34*/ 	.short	0x0100
        /*0a36*/ 	.byte	0x06
	.zero		1


	//   ....[13]....
        /*0a38*/ 	.word	0x00000530
        /*0a3c*/ 	.word	0x000000ff
        /*0a40*/ 	.word	0x00028888
        /*0a44*/ 	.short	0x0100
        /*0a46*/ 	.byte	0x06
	.zero		1


	//   ....[14]....
        /*0a48*/ 	.word	0x00000660
        /*0a4c*/ 	.word	0x000000ff
        /*0a50*/ 	.word	0x00028890
        /*0a54*/ 	.short	0x0100
        /*0a56*/ 	.byte	0x08
	.zero		1


	//   ....[15]....
        /*0a58*/ 	.word	0x00000670
        /*0a5c*/ 	.word	0x000000ff
        /*0a60*/ 	.word	0x000288a0
        /*0a64*/ 	.short	0x0100
        /*0a66*/ 	.byte	0x08
	.zero		1


	//   ....[16]....
        /*0a68*/ 	.word	0x00000680
        /*0a6c*/ 	.word	0x000000ff
        /*0a70*/ 	.word	0x00028898
        /*0a74*/ 	.short	0x0100
        /*0a76*/ 	.byte	0x08
	.zero		1


	//   ....[17]....
        /*0a78*/ 	.word	0x00000690
        /*0a7c*/ 	.word	0x000000ff
        /*0a80*/ 	.word	0x000288a8
        /*0a84*/ 	.short	0x0100
        /*0a86*/ 	.byte	0x08
	.zero		1


	//   ....[18]....
        /*0a88*/ 	.word	0x000007d0
        /*0a8c*/ 	.word	0x000000ff
        /*0a90*/ 	.word	0x000288b0
        /*0a94*/ 	.short	0x0100
        /*0a96*/ 	.byte	0x08
	.zero		1


	//   ....[19]....
        /*0a98*/ 	.word	0x000007e0
        /*0a9c*/ 	.word	0x000000ff
        /*0aa0*/ 	.word	0x000288c0
        /*0aa4*/ 	.short	0x0100
        /*0aa6*/ 	.byte	0x08
	.zero		1


	//   ....[20]....
        /*0aa8*/ 	.word	0x000007f0
        /*0aac*/ 	.word	0x000000ff
        /*0ab0*/ 	.word	0x000288b8
        /*0ab4*/ 	.short	0x0100
        /*0ab6*/ 	.byte	0x08
	.zero		1


	//   ....[21]....
        /*0ab8*/ 	.word	0x00000800
        /*0abc*/ 	.word	0x000000ff
        /*0ac0*/ 	.word	0x000288c8
        /*0ac4*/ 	.short	0x0100
        /*0ac6*/ 	.byte	0x08
	.zero		1


	//   ....[22]....
        /*0ac8*/ 	.word	0x00001b40
        /*0acc*/ 	.word	0x000000ff
        /*0ad0*/ 	.word	0x00028800
        /*0ad4*/ 	.short	0x010a
        /*0ad6*/ 	.byte	0x29
	.zero		1


	//   ....[23]....
        /*0ad8*/ 	.word	0x00001bc0
        /*0adc*/ 	.word	0x00000009
        /*0ae0*/ 	.word	0x00028830
        /*0ae4*/ 	.short	0x010a
        /*0ae6*/ 	.byte	0x3f
	.zero		1


	//   ....[24]....
        /*0ae8*/ 	.word	0x00001c00
        /*0aec*/ 	.word	0x00000009
        /*0af0*/ 	.word	0x00028830
        /*0af4*/ 	.short	0x010a
        /*0af6*/ 	.byte	0x3f
	.zero		1


	//   ....[25]....
        /*0af8*/ 	.word	0x000025f0
        /*0afc*/ 	.word	0x000000ff
        /*0b00*/ 	.word	0x00000000
        /*0b04*/ 	.short	0x0101
        /*0b06*/ 	.byte	0x06
	.zero		1


	//   ....[26]....
        /*0b08*/ 	.word	0x00005780
        /*0b0c*/ 	.word	0x000000ff
        /*0b10*/ 	.word	0x00028830
        /*0b14*/ 	.short	0x010a
        /*0b16*/ 	.byte	0x06
	.zero		1


	//   ....[27]....
        /*0b18*/ 	.word	0x000057c0
        /*0b1c*/ 	.word	0x000000ff
        /*0b20*/ 	.word	0x00028830
        /*0b24*/ 	.short	0x010a
        /*0b26*/ 	.byte	0x06
	.zero		1


	//   ....[28]....
        /*0b28*/ 	.word	0x00005b10
        /*0b2c*/ 	.word	0x000000ff
        /*0b30*/ 	.word	0x00028850
        /*0b34*/ 	.short	0x010a
        /*0b36*/ 	.byte	0x06
	.zero		1


	//   ....[29]....
        /*0b38*/ 	.word	0x00005b50
        /*0b3c*/ 	.word	0x000000ff
        /*0b40*/ 	.word	0x00028850
        /*0b44*/ 	.short	0x010a
        /*0b46*/ 	.byte	0x06
	.zero		1


	//   ....[30]....
        /*0b48*/ 	.word	0x000063b0
        /*0b4c*/ 	.word	0x000000ff
        /*0b50*/ 	.word	0x00000000
        /*0b54*/ 	.short	0x0101
        /*0b56*/ 	.byte	0x06
	.zero		1


	//   ....[31]....
        /*0b58*/ 	.word	0x00008a10
        /*0b5c*/ 	.word	0x000000ff
        /*0b60*/ 	.word	0x00000000
        /*0b64*/ 	.short	0x0101
        /*0b66*/ 	.byte	0x06
	.zero		1


	//   ....[32]....
        /*0b68*/ 	.word	0x00009360
        /*0b6c*/ 	.word	0x000000ff
        /*0b70*/ 	.word	0x00028830
        /*0b74*/ 	.short	0x010a
        /*0b76*/ 	.byte	0x06
	.zero		1


	//   ....[33]....
        /*0b78*/ 	.word	0x000093a0
        /*0b7c*/ 	.word	0x000000ff
        /*0b80*/ 	.word	0x00028830
        /*0b84*/ 	.short	0x010a
        /*0b86*/ 	.byte	0x06
	.zero		1


	//   ....[34]....
        /*0b88*/ 	.word	0x000096f0
        /*0b8c*/ 	.word	0x000000ff
        /*0b90*/ 	.word	0x00028850
        /*0b94*/ 	.short	0x010a
        /*0b96*/ 	.byte	0x06
	.zero		1


	//   ....[35]....
        /*0b98*/ 	.word	0x00009730
        /*0b9c*/ 	.word	0x000000ff
        /*0ba0*/ 	.word	0x00028850
        /*0ba4*/ 	.short	0x010a
        /*0ba6*/ 	.byte	0x06
	.zero		1


	//   ....[36]....
        /*0ba8*/ 	.word	0x00009ff0
        /*0bac*/ 	.word	0x000000ff
        /*0bb0*/ 	.word	0x00000000
        /*0bb4*/ 	.short	0x0101
        /*0bb6*/ 	.byte	0x06
	.zero		1


	//   ....[37]....
        /*0bb8*/ 	.word	0x0000b4e0
        /*0bbc*/ 	.word	0x000000ff
        /*0bc0*/ 	.word	0x00000000
        /*0bc4*/ 	.short	0x0101
        /*0bc6*/ 	.byte	0x06
	.zero		1


	//   ....[38]....
        /*0bc8*/ 	.word	0x0000bbf0
        /*0bcc*/ 	.word	0x000000ff
        /*0bd0*/ 	.word	0x00028830
        /*0bd4*/ 	.short	0x010a
        /*0bd6*/ 	.byte	0x06
	.zero		1


	//   ....[39]....
        /*0bd8*/ 	.word	0x0000bc30
        /*0bdc*/ 	.word	0x000000ff
        /*0be0*/ 	.word	0x00028830
        /*0be4*/ 	.short	0x010a
        /*0be6*/ 	.byte	0x06
	.zero		1


	//   ....[40]....
        /*0be8*/ 	.word	0x0000bf50
        /*0bec*/ 	.word	0x000000ff
        /*0bf0*/ 	.word	0x00028850
        /*0bf4*/ 	.short	0x010a
        /*0bf6*/ 	.byte	0x06
	.zero		1


	//   ....[41]....
        /*0bf8*/ 	.word	0x0000bf90
        /*0bfc*/ 	.word	0x000000ff
        /*0c00*/ 	.word	0x00028850
        /*0c04*/ 	.short	0x010a
        /*0c06*/ 	.byte	0x06
	.zero		1


	//   ....[42]....
        /*0c08*/ 	.word	0x0000c7f0
        /*0c0c*/ 	.word	0x000000ff
        /*0c10*/ 	.word	0x00000000
        /*0c14*/ 	.short	0x0101
        /*0c16*/ 	.byte	0x06
	.zero		1


	//   ....[43]....
        /*0c18*/ 	.word	0x0000ee50
        /*0c1c*/ 	.word	0x000000ff
        /*0c20*/ 	.word	0x00000000
        /*0c24*/ 	.short	0x0101
        /*0c26*/ 	.byte	0x06
	.zero		1


	//   ....[44]....
        /*0c28*/ 	.word	0x0000f450
        /*0c2c*/ 	.word	0x000000ff
        /*0c30*/ 	.word	0x00028850
        /*0c34*/ 	.short	0x010a
        /*0c36*/ 	.byte	0x05
	.zero		1


	//   ....[45]....
        /*0c38*/ 	.word	0x0000f490
        /*0c3c*/ 	.word	0x000000ff
        /*0c40*/ 	.word	0x00028850
        /*0c44*/ 	.short	0x010a
        /*0c46*/ 	.byte	0x05
	.zero		1


	//   ....[46]....
        /*0c48*/ 	.word	0x0000fa00
        /*0c4c*/ 	.word	0x000000ff
        /*0c50*/ 	.word	0x00000000
        /*0c54*/ 	.short	0x0101
        /*0c56*/ 	.byte	0x04
	.zero		1


	//   ....[47]....
        /*0c58*/ 	.word	0x00010fb0
        /*0c5c*/ 	.word	0x00000003
        /*0c60*/ 	.word	0x00000000
        /*0c64*/ 	.short	0x0101
        /*0c66*/ 	.byte	0x3f
	.zero		1


	//   ....[48]....
        /*0c68*/ 	.word	0x00013e40
        /*0c6c*/ 	.word	0x00000007
        /*0c70*/ 	.word	0x00028840
        /*0c74*/ 	.short	0x010a
        /*0c76*/ 	.byte	0x3f
	.zero		1


	//   ....[49]....
        /*0c78*/ 	.word	0x000145c0
        /*0c7c*/ 	.word	0x00000007
        /*0c80*/ 	.word	0x00028830
        /*0c84*/ 	.short	0x0107
        /*0c86*/ 	.byte	0x3f
	.zero		1


	//   ....[50]....
        /*0c88*/ 	.word	0x00014690
        /*0c8c*/ 	.word	0x00000007
        /*0c90*/ 	.word	0x00028830
        /*0c94*/ 	.short	0x0101
        /*0c96*/ 	.byte	0x3f
	.zero		1


	//   ....[51]....
        /*0c98*/ 	.word	0x00015190
        /*0c9c*/ 	.word	0x00000016
        /*0ca0*/ 	.word	0x00028800
        /*0ca4*/ 	.short	0x0107
        /*0ca6*/ 	.byte	0x3f
	.zero		1


	//   ....[52]....
        /*0ca8*/ 	.word	0x000152a0
        /*0cac*/ 	.word	0x00000016
        /*0cb0*/ 	.word	0x00028800
        /*0cb4*/ 	.short	0x0101
        /*0cb6*/ 	.byte	0x3f
	.zero		1


	//   ....[53]....
        /*0cb8*/ 	.word	0x000152c0
        /*0cbc*/ 	.word	0x00000016
        /*0cc0*/ 	.word	0x00028820
        /*0cc4*/ 	.short	0x010a
        /*0cc6*/ 	.byte	0x3f
	.zero		1


	//   ....[54]....
        /*0cc8*/ 	.word	0x00015650
        /*0ccc*/ 	.word	0x00000006
        /*0cd0*/ 	.word	0x00028840
        /*0cd4*/ 	.short	0x010a
        /*0cd6*/ 	.byte	0x3f
	.zero		1


	//   ....[55]....
        /*0cd8*/ 	.word	0x00015b70
        /*0cdc*/ 	.word	0x00000006
        /*0ce0*/ 	.word	0x00028830
        /*0ce4*/ 	.short	0x0107
        /*0ce6*/ 	.byte	0x3f
	.zero		1


	//   ....[56]....
        /*0ce8*/ 	.word	0x00015c30
        /*0cec*/ 	.word	0x00000006
        /*0cf0*/ 	.word	0x00028830
        /*0cf4*/ 	.short	0x0101
        /*0cf6*/ 	.byte	0x3f
	.zero		1


	//   ....[57]....
        /*0cf8*/ 	.word	0x00015c90
        /*0cfc*/ 	.word	0x00000006
        /*0d00*/ 	.word	0x00028860
        /*0d04*/ 	.short	0x010a
        /*0d06*/ 	.byte	0x3f
	.zero		1


	//   ....[58]....
        /*0d08*/ 	.word	0x00016220
        /*0d0c*/ 	.word	0x00000006
        /*0d10*/ 	.word	0x00028850
        /*0d14*/ 	.short	0x0107
        /*0d16*/ 	.byte	0x3f
	.zero		1


	//   ....[59]....
        /*0d18*/ 	.word	0x00016380
        /*0d1c*/ 	.word	0x00000006
        /*0d20*/ 	.word	0x00028850
        /*0d24*/ 	.short	0x0101
        /*0d26*/ 	.byte	0x3f
	.zero		1


	//   ....[60]....
        /*0d28*/ 	.word	0x00016590
        /*0d2c*/ 	.word	0x00000000
        /*0d30*/ 	.word	0x00028860
        /*0d34*/ 	.short	0x010a
        /*0d36*/ 	.byte	0x3f
	.zero		1


	//   ....[61]....
        /*0d38*/ 	.word	0x00016ac0
        /*0d3c*/ 	.word	0x00000000
        /*0d40*/ 	.word	0x00028850
        /*0d44*/ 	.short	0x0107
        /*0d46*/ 	.byte	0x3f
	.zero		1


	//   ....[62]....
        /*0d48*/ 	.word	0x00016b80
        /*0d4c*/ 	.word	0x00000000
        /*0d50*/ 	.word	0x00028850
        /*0d54*/ 	.short	0x0101
        /*0d56*/ 	.byte	0x3f
	.zero		1


	//   ....[63]....
        /*0d58*/ 	.word	0x000178b0
        /*0d5c*/ 	.word	0x00000007
        /*0d60*/ 	.word	0x00028820
        /*0d64*/ 	.short	0x010a
        /*0d66*/ 	.byte	0x3f
	.zero		1


	//   ....[64]....
        /*0d68*/ 	.word	0x00017a30
        /*0d6c*/ 	.word	0x00000005
        /*0d70*/ 	.word	0x00028840
        /*0d74*/ 	.short	0x010a
        /*0d76*/ 	.byte	0x3f
	.zero		1


	//   ....[65]....
        /*0d78*/ 	.word	0x00017ad0
        /*0d7c*/ 	.word	0x00000003
        /*0d80*/ 	.word	0x00028840
        /*0d84*/ 	.short	0x010a
        /*0d86*/ 	.byte	0x3f
	.zero		1


	//   ....[66]....
        /*0d88*/ 	.word	0x00017b10
        /*0d8c*/ 	.word	0x00000005
        /*0d90*/ 	.word	0x00028860
        /*0d94*/ 	.short	0x010a
        /*0d96*/ 	.byte	0x3f
	.zero		1


	//   ....[67]....
        /*0d98*/ 	.word	0x00017b50
        /*0d9c*/ 	.word	0x00000003
        /*0da0*/ 	.word	0x00028860
        /*0da4*/ 	.short	0x010a
        /*0da6*/ 	.byte	0x3f
	.zero		1


	//   ....[68]....
        /*0da8*/ 	.word	0x00017bc0
        /*0dac*/ 	.word	0x00000003
        /*0db0*/ 	.word	0x00028800
        /*0db4*/ 	.short	0x010a
        /*0db6*/ 	.byte	0x3f
	.zero		1


	//   ....[69]....
        /*0db8*/ 	.word	0x00017c10
        /*0dbc*/ 	.word	0x00000009
        /*0dc0*/ 	.word	0x00028830
        /*0dc4*/ 	.short	0x010a
        /*0dc6*/ 	.byte	0x3f
	.zero		1


	//   ....[70]....
        /*0dc8*/ 	.word	0x00017c70
        /*0dcc*/ 	.word	0x00000004
        /*0dd0*/ 	.word	0x00028830
        /*0dd4*/ 	.short	0x010a
        /*0dd6*/ 	.byte	0x3f
	.zero		1


	//   ....[71]....
        /*0dd8*/ 	.word	0x00017cd0
        /*0ddc*/ 	.word	0x00000004
        /*0de0*/ 	.word	0x00028850
        /*0de4*/ 	.short	0x010a
        /*0de6*/ 	.byte	0x3f
	.zero		1


	//   ....[72]....
        /*0de8*/ 	.word	0x00017d30
        /*0dec*/ 	.word	0x00000004
        /*0df0*/ 	.word	0x00028830
        /*0df4*/ 	.short	0x010a
        /*0df6*/ 	.byte	0x3f
	.zero		1


	//   ....[73]....
        /*0df8*/ 	.word	0x00017d90
        /*0dfc*/ 	.word	0x00000004
        /*0e00*/ 	.word	0x00028850
        /*0e04*/ 	.short	0x010a
        /*0e06*/ 	.byte	0x3f
	.zero		1


	//   ....[74]....
        /*0e08*/ 	.word	0x00017df0
        /*0e0c*/ 	.word	0x00000004
        /*0e10*/ 	.word	0x00028830
        /*0e14*/ 	.short	0x010a
        /*0e16*/ 	.byte	0x3f
	.zero		1


	//   ....[75]....
        /*0e18*/ 	.word	0x00017e50
        /*0e1c*/ 	.word	0x00000004
        /*0e20*/ 	.word	0x00028850
        /*0e24*/ 	.short	0x010a
        /*0e26*/ 	.byte	0x3f
	.zero		1


	//   ....[76]....
        /*0e28*/ 	.word	0x00017eb0
        /*0e2c*/ 	.word	0x00000006
        /*0e30*/ 	.word	0x00028850
        /*0e34*/ 	.short	0x010a
        /*0e36*/ 	.byte	0x3f
	.zero		1


	//   ....[77]....
        /*0e38*/ 	.word	0x00017fd0
        /*0e3c*/ 	.word	0x00000007
        /*0e40*/ 	.word	0x00028840
        /*0e44*/ 	.short	0x010a
        /*0e46*/ 	.byte	0x3f
	.zero		1


	//   ....[78]....
        /*0e48*/ 	.word	0x00019550
        /*0e4c*/ 	.word	0x00000016
        /*0e50*/ 	.word	0x00028820
        /*0e54*/ 	.short	0x010a
        /*0e56*/ 	.byte	0x3f
	.zero		1


	//   ....[79]....
        /*0e58*/ 	.word	0x000195a0
        /*0e5c*/ 	.word	0x00000006
        /*0e60*/ 	.word	0x00028840
        /*0e64*/ 	.short	0x010a
        /*0e66*/ 	.byte	0x3f
	.zero		1


	//   ....[80]....
        /*0e68*/ 	.word	0x00019f20
        /*0e6c*/ 	.word	0x00000006
        /*0e70*/ 	.word	0x00028860
        /*0e74*/ 	.short	0x010a
        /*0e76*/ 	.byte	0x3f
	.zero		1


	//   ....[81]....
        /*0e78*/ 	.word	0x0001a990
        /*0e7c*/ 	.word	0x00000000
        /*0e80*/ 	.word	0x00028860
        /*0e84*/ 	.short	0x010a
        /*0e86*/ 	.byte	0x3f
	.zero		1


	//   ....[82]....
        /*0e88*/ 	.word	0x0001bd00
        /*0e8c*/ 	.word	0x00000007
        /*0e90*/ 	.word	0x00028820
        /*0e94*/ 	.short	0x010a
        /*0e96*/ 	.byte	0x3f
	.zero		1


	//   ....[83]....
        /*0e98*/ 	.word	0x0001bea0
        /*0e9c*/ 	.word	0x00000005
        /*0ea0*/ 	.word	0x00028840
        /*0ea4*/ 	.short	0x010a
        /*0ea6*/ 	.byte	0x3f
	.zero		1


	//   ....[84]....
        /*0ea8*/ 	.word	0x0001bef0
        /*0eac*/ 	.word	0x00000003
        /*0eb0*/ 	.word	0x00028840
        /*0eb4*/ 	.short	0x010a
        /*0eb6*/ 	.byte	0x3f
	.zero		1


	//   ....[85]....
        /*0eb8*/ 	.word	0x0001bf40
        /*0ebc*/ 	.word	0x00000005
        /*0ec0*/ 	.word	0x00028860
        /*0ec4*/ 	.short	0x010a
        /*0ec6*/ 	.byte	0x3f
	.zero		1


	//----- nvinfo : EIATTR_NUM_MBARRIERS
	.align		4
.L_971:
        /*0ec8*/ 	.byte	0x03, 0x38
        /*0eca*/ 	.short	0x0016


	//----- nvinfo : EIATTR_EXIT_INSTR_OFFSETS
	.align		4
        /*0ecc*/ 	.byte	0x04, 0x1c
        /*0ece*/ 	.short	(.L_973 - .L_972)


	//   ....[0]....
.L_972:
        /*0ed0*/ 	.word	0x000009b0


	//   ....[1]....
        /*0ed4*/ 	.word	0x00011f10


	//   ....[2]....
        /*0ed8*/ 	.word	0x00017ba0


	//----- nvinfo : EIATTR_MAX_THREADS
	.align		4
.L_973:
        /*0edc*/ 	.byte	0x04, 0x05
        /*0ede*/ 	.short	(.L_975 - .L_974)
.L_974:
        /*0ee0*/ 	.word	0x00000180
        /*0ee4*/ 	.word	0x00000001
        /*0ee8*/ 	.word	0x00000001


	//----- nvinfo : EIATTR_CRS_STACK_SIZE
	.align		4
.L_975:
        /*0eec*/ 	.byte	0x04, 0x1e
        /*0eee*/ 	.short	(.L_977 - .L_976)
.L_976:
        /*0ef0*/ 	.word	0x00000000


	//----- nvinfo : EIATTR_CBANK_PARAM_SIZE
	.align		4
.L_977:
        /*0ef4*/ 	.byte	0x03, 0x19
        /*0ef6*/ 	.short	0x0af0


	//----- nvinfo : EIATTR_PARAM_CBANK
	.align		4
        /*0ef8*/ 	.byte	0x04, 0x0a
        /*0efa*/ 	.short	(.L_979 - .L_978)
	.align		4
.L_978:
        /*0efc*/ 	.word	index@(.nv.constant0._ZN7cutlass13device_kernelIN5flash11enable_sm90INS1_16FlashAttnFwdSm90INS1_25CollectiveMainloopFwdSm90ILi2EN4cute5tupleIJNS5_1CILi1EEES8_S8_EEENS6_IJNS7_ILi128EEESA_SA_EEELi128ENS_10bfloat16_tEfNS_4arch4Sm90ELb0ELb1ELb1ELb1ELb1ELb0ELb0ELb1ELb1ELb1ELb0ELb0EEENS1_21CollectiveEpilogueFwdISB_S9_SC_SE_Li256ELb1ELb1ELb0ELb0EEENS1_36VarlenDynamicPersistentTileSchedulerILi128ELi128ELi256ELi128ELb0ELb1ELb1ELb1ELb0ELb1EEEEEEEEEvNT_6ParamsE)
        /*0f00*/ 	.short	0x0210
        /*0f02*/ 	.short	0x0af0


	//----- nvinfo : EIATTR_SW_WAR
	.align		4
.L_979:
        /*0f04*/ 	.byte	0x04, 0x36
        /*0f06*/ 	.short	(.L_981 - .L_980)
.L_980:
        /*0f08*/ 	.word	0x00000008
.L_981:


//--------------------- .nv.info._ZN7cutlass13device_kernelIN5flash11enable_sm90INS1_16FlashAttnFwdSm90INS1_25CollectiveMainloopFwdSm90ILi2EN4cute5tupleIJNS5_1CILi1EEES8_S8_EEENS6_IJNS7_ILi128EEESA_SA_EEELi128ENS_10bfloat16_tEfNS_4arch4Sm90ELb0ELb1ELb1ELb1ELb1ELb1ELb0ELb1ELb1ELb1ELb0ELb0EEENS1_21CollectiveEpilogueFwdISB_S9_SC_SE_Li256ELb1ELb1ELb0ELb0EEENS1_36VarlenDynamicPersistentTileSchedulerILi128ELi128ELi256ELi128ELb0ELb1ELb1ELb1ELb0ELb1EEEEEEEEEvNT_6ParamsE --------------------------
	.section	.nv.info._ZN7cutlass13device_kernelIN5flash11enable_sm90INS1_16FlashAttnFwdSm90INS1_25CollectiveMainloopFwdSm90ILi2EN4cute5tupleIJNS5_1CILi1EEES8_S8_EEENS6_IJNS7_ILi128EEESA_SA_EEELi128ENS_10bfloat16_tEfNS_4arch4Sm90ELb0ELb1ELb1ELb1ELb1ELb1ELb0ELb1ELb1ELb1ELb0ELb0EEENS1_21CollectiveEpilogueFwdISB_S9_SC_SE_Li256ELb1ELb1ELb0ELb0EEENS1_36VarlenDynamicPersistentTileSchedulerILi128ELi128ELi256ELi128ELb0ELb1ELb1ELb1ELb0ELb1EEEEEEEEEvNT_6ParamsE,"",@"SHT_CUDA_INFO"
	.sectionflags	@""
	.align	4


	//----- nvinfo : EIATTR_CUDA_API_VERSION
	.align		4
        /*0000*/ 	.byte	0x04, 0x37
        /*0002*/ 	.short	(.L_983 - .L_982)
.L_982:
        /*0004*/ 	.word	0x00000082


	//----- nvinfo : EIATTR_KPARAM_INFO
	.align		4
.L_983:
        /*0008*/ 	.byte	0x04, 0x17
        /*000a*/ 	.short	(.L_985 - .L_984)
.L_984:
        /*000c*/ 	.word	0x00000000
        /*0010*/ 	.short	0x0000
        /*0012*/ 	.short	0x0070
        /*0014*/ 	.byte	0x00, 0xf0, 0x01, 0x2a


	//----- nvinfo : EIATTR_SPARSE_MMA_MASK
	.align		4
.L_985:
        /*0018*/ 	.byte	0x03, 0x50
        /*001a*/ 	.short	0x0000


	//----- nvinfo : EIATTR_MAXREG_COUNT
	.align		4
        /*001c*/ 	.byte	0x03, 0x1b
        /*001e*/ 	.short	0x00a8


	//----- nvinfo : EIATTR_NUM_BARRIERS
	.align		4
        /*0020*/ 	.byte	0x02, 0x4c
        /*0022*/ 	.byte	0x10
	.zero		1


	//----- nvinfo : EIATTR_EXTERNS
	.align		4
        /*0024*/ 	.byte	0x04, 0x0f
        /*0026*/ 	.short	(.L_987 - .L_986)


	//   ....[0]....
	.align		4
.L_986:
        /*0028*/ 	.word	index@(__assertfail)


	//----- nvinfo : EIATTR_ANNOTATIONS
	.align		4
.L_987:
        /*002c*/ 	.byte	0x04, 0x55
        /*002e*/ 	.short	(.L_989 - .L_988)


	//   ....[0]....
.L_988:
        /* <DEDUP_REMOVED lines=15> */


	//----- nvinfo : EIATTR_MERCURY_ISA_VERSION
	.align		4
.L_989:
        /*0110*/ 	.byte	0x03, 0x5f
        /*0112*/ 	.short	0x0101


	//----- nvinfo : EIATTR_UNUSED_LOAD_BYTE_OFFSET
	.align		4
        /*0114*/ 	.byte	0x04, 0x44
        /*0116*/ 	.short	(.L_991 - .L_990)


	//   ....[0]....
.L_990:
        /*0118*/ 	.word	0x00000a60
        /*011c*/ 	.word	0x0000fff0


	//   ....[1]....
        /*0120*/ 	.word	0x0001d240
        /*0124*/ 	.word	0x0000fff0


	//----- nvinfo : EIATTR_INT_WARP_WIDE_INSTR_OFFSETS
	.align		4
.L_991:
        /*0128*/ 	.byte	0x04, 0x31
        /*012a*/ 	.short	(.L_993 - .L_992)


	//   ....[0]....
.L_992:
        /*012c*/ 	.word	0x00000130


	//   ....[1]....
        /*0130*/ 	.word	0x00000170


	//   ....[2]....
        /*0134*/ 	.word	0x000001e0


	//   ....[3]....
        /*0138*/ 	.word	0x00021e20


	//   ....[4]....
        /*013c*/ 	.word	0x00021eb0


	//   ....[5]....
        /*0140*/ 	.word	0x00024df0


	//   ....[6]....
        /*0144*/ 	.word	0x00024e80


	//----- nvinfo : EIATTR_COOP_GROUP_MASK_REGIDS
	.align		4
.L_993:
        /*0148*/ 	.byte	0x04, 0x29
        /*014a*/ 	.short	(.L_995 - .L_994)


	//   ....[0]....
.L_994:
        /*014c*/ 	.word	0xffffffff


	//   ....[1]....
        /*0150*/ 	.word	0xffffffff


	//   ....[2]....
        /*0154*/ 	.word	0xffffffff


	//   ....[3]....
        /*0158*/ 	.word	0xffffffff


	//   ....[4]....
        /*015c*/ 	.word	0xffffffff


	//   ....[5]....
        /*0160*/ 	.word	0xffffffff


	//   ....[6]....
        /*0164*/ 	.word	0xffffffff


	//   ....[7]....
        /*0168*/ 	.word	0xffffffff


	//   ....[8]....
        /*016c*/ 	.word	0xffffffff


	//   ....[9]....
        /*0170*/ 	.word	0xffffffff


	//   ....[10]....
        /*0174*/ 	.word	0xffffffff


	//   ....[11]....
        /*0178*/ 	.word	0xffffffff


	//   ....[12]....
        /*017c*/ 	.word	0xffffffff


	//   ....[13]....
        /*0180*/ 	.word	0xffffffff


	//   ....[14]....
        /*0184*/ 	.word	0xffffffff


	//   ....[15]....
        /*0188*/ 	.word	0xffffffff


	//   ....[16]....
        /*018c*/ 	.word	0xffffffff


	//   ....[17]....
        /*0190*/ 	.word	0xffffffff


	//   ....[18]....
        /*0194*/ 	.word	0xffffffff


	//   ....[19]....
        /*0198*/ 	.word	0xffffffff


	//   ....[20]....
        /*019c*/ 	.word	0xffffffff


	//   ....[21]....
        /*01a0*/ 	.word	0xffffffff


	//   ....[22]....
        /*01a4*/ 	.word	0xffffffff


	//   ....[23]....
        /*01a8*/ 	.word	0xffffffff


	//   ....[24]....
        /*01ac*/ 	.word	0xffffffff


	//   ....[25]....
        /*01b0*/ 	.word	0xffffffff


	//   ....[26]....
        /*01b4*/ 	.word	0xffffffff


	//   ....[27]....
        /*01b8*/ 	.word	0xffffffff


	//   ....[28]....
        /*01bc*/ 	.word	0xffffffff


	//   ....[29]....
        /*01c0*/ 	.word	0xffffffff


	//   ....[30]....
        /*01c4*/ 	.word	0xffffffff


	//   ....[31]....
        /*01c8*/ 	.word	0xffffffff


	//   ....[32]....
        /*01cc*/ 	.word	0xffffffff


	//   ....[33]....
        /*01d0*/ 	.word	0xffffffff


	//   ....[34]....
        /*01d4*/ 	.word	0xffffffff


	//   ....[35]....
        /*01d8*/ 	.word	0xffffffff


	//   ....[36]....
        /*01dc*/ 	.word	0xffffffff


	//   ....[37]....
        /*01e0*/ 	.word	0xffffffff


	//   ....[38]....
        /*01e4*/ 	.word	0xffffffff


	//   ....[39]....
        /*01e8*/ 	.word	0xffffffff


	//   ....[40]....
        /*01ec*/ 	.word	0xffffffff


	//   ....[41]....
        /*01f0*/ 	.word	0xffffffff


	//   ....[42]....
        /*01f4*/ 	.word	0xffffffff


	//   ....[43]....
        /*01f8*/ 	.word	0xffffffff


	//   ....[44]....
        /*01fc*/ 	.word	0xffffffff


	//   ....[45]....
        /*0200*/ 	.word	0xffffffff


	//   ....[46]....
        /*0204*/ 	.word	0xffffffff


	//   ....[47]....
        /*0208*/ 	.word	0xffffffff


	//   ....[48]....
        /*020c*/ 	.word	0xffffffff


	//   ....[49]....
        /*0210*/ 	.word	0xffffffff


	//   ....[50]....
        /*0214*/ 	.word	0xffffffff


	//   ....[51]....
        /*0218*/ 	.word	0xffffffff


	//   ....[52]....
        /*021c*/ 	.word	0xffffffff


	//   ....[53]....
        /*0220*/ 	.word	0xffffffff


	//   ....[54]....
        /*0224*/ 	.word	0xffffffff


	//   ....[55]....
        /*0228*/ 	.word	0xffffffff


	//   ....[56]....
        /*022c*/ 	.word	0xffffffff


	//   ....[57]....
        /*0230*/ 	.word	0xffffffff


	//   ....[58]....
        /*0234*/ 	.word	0xffffffff


	//   ....[59]....
        /*0238*/ 	.word	0xffffffff


	//   ....[60]....
        /*023c*/ 	.word	0xffffffff


	//   ....[61]....
        /*0240*/ 	.word	0xffffffff


	//   ....[62]....
        /*0244*/ 	.word	0xffffffff


	//   ....[63]....
        /*0248*/ 	.word	0xffffffff


	//   ....[64]....
        /*024c*/ 	.word	0xffffffff


	//   ....[65]....
        /*0250*/ 	.word	0xffffffff


	//   ....[66]....
        /*0254*/ 	.word	0xffffffff


	//   ....[67]....
        /*0258*/ 	.word	0xffffffff


	//   ....[68]....
        /*025c*/ 	.word	0xffffffff


	//   ....[69]....
        /*0260*/ 	.word	0xffffffff


	//   ....[70]....
        /*0264*/ 	.word	0xffffffff


	//   ....[71]....
        /*0268*/ 	.word	0xffffffff


	//   ....[72]....
        /*026c*/ 	.word	0xffffffff


	//   ....[73]....
        /*0270*/ 	.word	0xffffffff


	//   ....[74]....
        /*0274*/ 	.word	0xffffffff


	//   ....[75]....
        /*0278*/ 	.word	0xffffffff


	//   ....[76]....
        /*027c*/ 	.word	0xffffffff


	//   ....[77]....
        /*0280*/ 	.word	0xffffffff


	//   ....[78]....
        /*0284*/ 	.word	0xffffffff


	//   ....[79]....
        /*0288*/ 	.word	0xffffffff


	//   ....[80]....
        /*028c*/ 	.word	0xffffffff


	//   ....[81]....
        /*0290*/ 	.word	0xffffffff


	//   ....[82]....
        /*0294*/ 	.word	0xffffffff


	//   ....[83]....
        /*0298*/ 	.word	0xffffffff


	//   ....[84]....
        /*029c*/ 	.word	0xffffffff


	//   ....[85]....
        /*02a0*/ 	.word	0xffffffff


	//   ....[86]....
        /*02a4*/ 	.word	0xffffffff


	//   ....[87]....
        /*02a8*/ 	.word	0xffffffff


	//   ....[88]....
        /*02ac*/ 	.word	0xffffffff


	//   ....[89]....
        /*02b0*/ 	.word	0xffffffff


	//   ....[90]....
        /*02b4*/ 	.word	0xffffffff


	//   ....[91]....
        /*02b8*/ 	.word	0xffffffff


	//   ....[92]....
        /*02bc*/ 	.word	0xffffffff


	//   ....[93]....
        /*02c0*/ 	.word	0xffffffff


	//   ....[94]....
        /*02c4*/ 	.word	0xffffffff


	//   ....[95]....
        /*02c8*/ 	.word	0xffffffff


	//   ....[96]....
        /*02cc*/ 	.word	0xffffffff


	//   ....[97]....
        /*02d0*/ 	.word	0xffffffff


	//   ....[98]....
        /*02d4*/ 	.word	0xffffffff


	//   ....[99]....
        /*02d8*/ 	.word	0xffffffff


	//   ....[100]....
        /*02dc*/ 	.word	0xffffffff


	//   ....[101]....
        /*02e0*/ 	.word	0xffffffff


	//   ....[102]....
        /*02e4*/ 	.word	0xffffffff


	//   ....[103]....
        /*02e8*/ 	.word	0xffffffff


	//   ....[104]....
        /*02ec*/ 	.word	0xffffffff


	//   ....[105]....
        /*02f0*/ 	.word	0xffffffff


	//   ....[106]....
        /*02f4*/ 	.word	0xffffffff


	//   ....[107]....
        /*02f8*/ 	.word	0xffffffff


	//   ....[108]....
        /*02fc*/ 	.word	0xffffffff


	//   ....[109]....
        /*0300*/ 	.word	0xffffffff


	//   ....[110]....
        /*0304*/ 	.word	0xffffffff


	//   ....[111]....
        /*0308*/ 	.word	0xffffffff


	//   ....[112]....
        /*030c*/ 	.word	0xffffffff


	//   ....[113]....
        /*0310*/ 	.word	0xffffffff


	//   ....[114]....
        /*0314*/ 	.word	0xffffffff


	//   ....[115]....
        /*0318*/ 	.word	0xffffffff


	//   ....[116]....
        /*031c*/ 	.word	0xffffffff


	//   ....[117]....
        /*0320*/ 	.word	0xffffffff


	//   ....[118]....
        /*0324*/ 	.word	0xffffffff


	//   ....[119]....
        /*0328*/ 	.word	0xffffffff


	//   ....[120]....
        /*032c*/ 	.word	0xffffffff


	//   ....[121]....
        /*0330*/ 	.word	0xffffffff


	//   ....[122]....
        /*0334*/ 	.word	0xffffffff


	//   ....[123]....
        /*0338*/ 	.word	0xffffffff


	//   ....[124]....
        /*033c*/ 	.word	0xffffffff


	//   ....[125]....
        /*0340*/ 	.word	0xffffffff


	//   ....[126]....
        /*0344*/ 	.word	0xffffffff


	//   ....[127]....
        /*0348*/ 	.word	0xffffffff


	//   ....[128]....
        /*034c*/ 	.word	0xffffffff


	//   ....[129]....
        /*0350*/ 	.word	0xffffffff


	//   ....[130]....
        /*0354*/ 	.word	0xffffffff


	//   ....[131]....
        /*0358*/ 	.word	0xffffffff


	//   ....[132]....
        /*035c*/ 	.word	0xffffffff


	//   ....[133]....
        /*0360*/ 	.word	0xffffffff


	//   ....[134]....
        /*0364*/ 	.word	0xffffffff


	//   ....[135]....
        /*0368*/ 	.word	0xffffffff


	//   ....[136]....
        /*036c*/ 	.word	0xffffffff


	//   ....[137]....
        /*0370*/ 	.word	0xffffffff


	//   ....[138]....
        /*0374*/ 	.word	0xffffffff


	//   ....[139]....
        /*0378*/ 	.word	0xffffffff


	//   ....[140]....
        /*037c*/ 	.word	0xffffffff


	//   ....[141]....
        /*0380*/ 	.word	0xffffffff


	//   ....[142]....
        /*0384*/ 	.word	0xffffffff


	//   ....[143]....
        /*0388*/ 	.word	0xffffffff


	//   ....[144]....
        /*038c*/ 	.word	0xffffffff


	//   ....[145]....
        /*0390*/ 	.word	0xffffffff


	//   ....[146]....
        /*0394*/ 	.word	0xffffffff


	//   ....[147]....
        /*0398*/ 	.word	0xffffffff


	//   ....[148]....
        /*039c*/ 	.word	0xffffffff


	//   ....[149]....
        /*03a0*/ 	.word	0xffffffff


	//   ....[150]....
        /*03a4*/ 	.word	0xffffffff


	//   ....[151]....
        /*03a8*/ 	.word	0xffffffff


	//   ....[152]....
        /*03ac*/ 	.word	0xffffffff


	//   ....[153]....
        /*03b0*/ 	.word	0xffffffff


	//   ....[154]....
        /*03b4*/ 	.word	0xffffffff


	//   ....[155]....
        /*03b8*/ 	.word	0xffffffff


	//   ....[156]....
        /*03bc*/ 	.word	0xffffffff


	//   ....[157]....
        /*03c0*/ 	.word	0xffffffff


	//   ....[158]....
        /*03c4*/ 	.word	0xffffffff


	//   ....[159]....
        /*03c8*/ 	.word	0xffffffff


	//   ....[160]....
        /*03cc*/ 	.word	0xffffffff


	//   ....[161]....
        /*03d0*/ 	.word	0xffffffff


	//   ....[162]....
        /*03d4*/ 	.word	0xffffffff


	//   ....[163]....
        /*03d8*/ 	.word	0xffffffff


	//   ....[164]....
        /*03dc*/ 	.word	0xffffffff


	//   ....[165]....
        /*03e0*/ 	.word	0xffffffff


	//   ....[166]....
        /*03e4*/ 	.word	0xffffffff


	//   ....[167]....
        /*03e8*/ 	.word	0xffffffff


	//   ....[168]....
        /*03ec*/ 	.word	0xffffffff


	//   ....[169]....
        /*03f0*/ 	.word	0xffffffff


	//   ....[170]....
        /*03f4*/ 	.word	0xffffffff


	//   ....[171]....
        /*03f8*/ 	.word	0xffffffff


	//   ....[172]....
        /*03fc*/ 	.word	0xffffffff


	//   ....[173]....
        /*0400*/ 	.word	0xffffffff


	//   ....[174]....
        /*0404*/ 	.word	0xffffffff


	//   ....[175]....
        /*0408*/ 	.word	0xffffffff


	//   ....[176]....
        /*040c*/ 	.word	0xffffffff


	//   ....[177]....
        /*0410*/ 	.word	0xffffffff


	//   ....[178]....
        /*0414*/ 	.word	0xffffffff


	//   ....[179]....
        /*0418*/ 	.word	0xffffffff


	//   ....[180]....
        /*041c*/ 	.word	0xffffffff


	//   ....[181]....
        /*0420*/ 	.word	0xffffffff


	//   ....[182]....
        /*0424*/ 	.word	0xffffffff


	//   ....[183]....
        /*0428*/ 	.word	0xffffffff


	//   ....[184]....
        /*042c*/ 	.word	0xffffffff


	//   ....[185]....
        /*0430*/ 	.word	0xffffffff


	//   ....[186]....
        /*0434*/ 	.word	0xffffffff


	//   ....[187]....
        /*0438*/ 	.word	0xffffffff


	//   ....[188]....
        /*043c*/ 	.word	0xffffffff


	//   ....[189]....
        /*0440*/ 	.word	0xffffffff


	//   ....[190]....
        /*0444*/ 	.word	0xffffffff


	//   ....[191]....
        /*0448*/ 	.word	0xffffffff


	//   ....[192]....
        /*044c*/ 	.word	0xffffffff


	//   ....[193]....
        /*0450*/ 	.word	0xffffffff


	//   ....[194]....
        /*0454*/ 	.word	0xffffffff


	//   ....[195]....
        /*0458*/ 	.word	0xffffffff


	//   ....[196]....
        /*045c*/ 	.word	0xffffffff


	//   ....[197]....
        /*0460*/ 	.word	0xffffffff


	//   ....[198]....
        /*0464*/ 	.word	0xffffffff


	//   ....[199]....
        /*0468*/ 	.word	0xffffffff


	//   ....[200]....
        /*046c*/ 	.word	0xffffffff


	//   ....[201]....
        /*0470*/ 	.word	0xffffffff


	//   ....[202]....
        /*0474*/ 	.word	0xffffffff


	//   ....[203]....
        /*0478*/ 	.word	0xffffffff


	//   ....[204]....
        /*047c*/ 	.word	0xffffffff


	//   ....[205]....
        /*0480*/ 	.word	0xffffffff


	//   ....[206]....
        /*0484*/ 	.word	0xffffffff


	//   ....[207]....
        /*0488*/ 	.word	0xffffffff


	//   ....[208]....
        /*048c*/ 	.word	0xffffffff


	//   ....[209]....
        /*0490*/ 	.word	0xffffffff


	//   ....[210]....
        /*0494*/ 	.word	0xffffffff


	//   ....[211]....
        /*0498*/ 	.word	0xffffffff


	//   ....[212]....
        /*049c*/ 	.word	0xffffffff


	//   ....[213]....
        /*04a0*/ 	.word	0xffffffff


	//   ....[214]....
        /*04a4*/ 	.word	0xffffffff


	//   ....[215]....
        /*04a8*/ 	.word	0xffffffff


	//   ....[216]....
        /*04ac*/ 	.word	0xffffffff


	//   ....[217]....
        /*04b0*/ 	.word	0xffffffff


	//   ....[218]....
        /*04b4*/ 	.word	0xffffffff


	//   ....[219]....
        /*04b8*/ 	.word	0xffffffff


	//   ....[220]....
        /*04bc*/ 	.word	0xffffffff


	//   ....[221]....
        /*04c0*/ 	.word	0xffffffff


	//   ....[222]....
        /*04c4*/ 	.word	0xffffffff


	//   ....[223]....
        /*04c8*/ 	.word	0xffffffff


	//   ....[224]....
        /*04cc*/ 	.word	0xffffffff


	//   ....[225]....
        /*04d0*/ 	.word	0xffffffff


	//   ....[226]....
        /*04d4*/ 	.word	0xffffffff


	//   ....[227]....
        /*04d8*/ 	.word	0xffffffff


	//   ....[228]....
        /*04dc*/ 	.word	0xffffffff


	//   ....[229]....
        /*04e0*/ 	.word	0xffffffff


	//   ....[230]....
        /*04e4*/ 	.word	0xffffffff


	//   ....[231]....
        /*04e8*/ 	.word	0xffffffff


	//   ....[232]....
        /*04ec*/ 	.word	0xffffffff


	//   ....[233]....
        /*04f0*/ 	.word	0x0500000f


	//   ....[234]....
        /*04f4*/ 	.word	0x0500000f


	//   ....[235]....
        /*04f8*/ 	.word	0x0500000f


	//   ....[236]....
        /*04fc*/ 	.word	0x0500000f


	//   ....[237]....
        /*0500*/ 	.word	0x0500000f


	//   ....[238]....
        /*0504*/ 	.word	0x0500000f


	//   ....[239]....
        /*0508*/ 	.word	0x0500000f


	//   ....[240]....
        /*050c*/ 	.word	0x0500000f


	//   ....[241]....
        /*0510*/ 	.word	0x0500000f


	//   ....[242]....
        /*0514*/ 	.word	0x0500000f


	//   ....[243]....
        /*0518*/ 	.word	0x0500000f


	//   ....[244]....
        /*051c*/ 	.word	0x0500000f


	//   ....[245]....
        /*0520*/ 	.word	0x0500000f


	//   ....[246]....
        /*0524*/ 	.word	0x0500000f


	//   ....[247]....
        /*0528*/ 	.word	0x0500000f


	//   ....[248]....
        /*052c*/ 	.word	0x0500000f


	//   ....[249]....
        /*0530*/ 	.word	0x0500000f


	//   ....[250]....
        /*0534*/ 	.word	0x0500000f


	//   ....[251]....
        /*0538*/ 	.word	0x0500000f


	//   ....[252]....
        /*053c*/ 	.word	0x0500000f


	//   ....[253]....
        /*0540*/ 	.word	0x0500000f


	//   ....[254]....
        /*0544*/ 	.word	0x0500000f


	//   ....[255]....
        /*0548*/ 	.word	0x0500000f


	//   ....[0]....
        /*054c*/ 	.word	0x0500000f


	//   ....[1]....
        /*0550*/ 	.word	0x0500000f


	//   ....[2]....
        /*0554*/ 	.word	0x0500000f


	//   ....[3]....
        /*0558*/ 	.word	0x0500000f


	//   ....[4]....
        /*055c*/ 	.word	0x0500000f


	//   ....[5]....
        /*0560*/ 	.word	0x0500000f


	//   ....[6]....
        /*0564*/ 	.word	0x0500000f


	//   ....[7]....
        /*0568*/ 	.word	0x0500000f


	//   ....[8]....
        /*056c*/ 	.word	0x0500000f


	//   ....[9]....
        /*0570*/ 	.word	0x0500000f


	//   ....[10]....
        /*0574*/ 	.word	0x0500000f


	//   ....[11]....
        /*0578*/ 	.word	0x0500000f


	//   ....[12]....
        /*057c*/ 	.word	0x0500000f


	//   ....[13]....
        /*0580*/ 	.word	0x0500000f


	//   ....[14]....
        /*0584*/ 	.word	0x0500000f


	//   ....[15]....
        /*0588*/ 	.word	0x0500000f


	//   ....[16]....
        /*058c*/ 	.word	0x0500000f


	//   ....[17]....
        /*0590*/ 	.word	0x0500000f


	//   ....[18]....
        /*0594*/ 	.word	0x0500000f


	//   ....[19]....
        /*0598*/ 	.word	0x0500000f


	//   ....[20]....
        /*059c*/ 	.word	0x0500000f


	//   ....[21]....
        /*05a0*/ 	.word	0x0500000f


	//   ....[22]....
        /*05a4*/ 	.word	0x0500000f


	//   ....[23]....
        /*05a8*/ 	.word	0x0500000f


	//   ....[24]....
        /*05ac*/ 	.word	0x0500000f


	//   ....[25]....
        /*05b0*/ 	.word	0x0500000f


	//   ....[26]....
        /*05b4*/ 	.word	0x0500000f


	//   ....[27]....
        /*05b8*/ 	.word	0x0500000f


	//   ....[28]....
        /*05bc*/ 	.word	0x0500000f


	//   ....[29]....
        /*05c0*/ 	.word	0x0500000f


	//   ....[30]....
        /*05c4*/ 	.word	0x0500000f


	//   ....[31]....
        /*05c8*/ 	.word	0x0500000f


	//   ....[32]....
        /*05cc*/ 	.word	0x0500000f


	//   ....[33]....
        /*05d0*/ 	.word	0x0500000f


	//   ....[34]....
        /*05d4*/ 	.word	0x0500000f


	//   ....[35]....
        /*05d8*/ 	.word	0x0500000f


	//   ....[36]....
        /*05dc*/ 	.word	0x0500000f


	//   ....[37]....
        /*05e0*/ 	.word	0x0500000f


	//   ....[38]....
        /*05e4*/ 	.word	0x0500000f


	//   ....[39]....
        /*05e8*/ 	.word	0x0500000f


	//   ....[40]....
        /*05ec*/ 	.word	0x0500000f


	//   ....[41]....
        /*05f0*/ 	.word	0x0500000f


	//   ....[42]....
        /*05f4*/ 	.word	0x0500000f


	//   ....[43]....
        /*05f8*/ 	.word	0x0500000f


	//   ....[44]....
        /*05fc*/ 	.word	0x0500000f


	//   ....[45]....
        /*0600*/ 	.word	0x0500000f


	//   ....[46]....
        /*0604*/ 	.word	0x0500000f


	//   ....[47]....
        /*0608*/ 	.word	0x0500000f


	//   ....[48]....
        /*060c*/ 	.word	0x0500000f


	//   ....[49]....
        /*0610*/ 	.word	0x0500000f


	//   ....[50]....
        /*0614*/ 	.word	0x0500000f


	//   ....[51]....
        /*0618*/ 	.word	0x0500000f


	//   ....[52]....
        /*061c*/ 	.word	0x0500000f


	//   ....[53]....
        /*0620*/ 	.word	0x0500000f


	//   ....[54]....
        /*0624*/ 	.word	0x0500000f


	//   ....[55]....
        /*0628*/ 	.word	0x0500000f


	//   ....[56]....
        /*062c*/ 	.word	0x0500000f


	//   ....[57]....
        /*0630*/ 	.word	0x0500000f


	//   ....[58]....
        /*0634*/ 	.word	0x0500000f


	//   ....[59]....
        /*0638*/ 	.word	0x0500000f


	//   ....[60]....
        /*063c*/ 	.word	0x0500000f


	//   ....[61]....
        /*0640*/ 	.word	0x0500000f


	//   ....[62]....
        /*0644*/ 	.word	0x0500000f


	//   ....[63]....
        /*0648*/ 	.word	0x0500000f


	//   ....[64]....
        /*064c*/ 	.word	0x0500000f


	//   ....[65]....
        /*0650*/ 	.word	0x0500000f


	//   ....[66]....
        /*0654*/ 	.word	0x0500000f


	//   ....[67]....
        /*0658*/ 	.word	0x0500000f


	//   ....[68]....
        /*065c*/ 	.word	0x0500000f


	//   ....[69]....
        /*0660*/ 	.word	0x0500000f


	//   ....[70]....
        /*0664*/ 	.word	0x0500000f


	//   ....[71]....
        /*0668*/ 	.word	0x0500000f


	//   ....[72]....
        /*066c*/ 	.word	0x0500000f


	//   ....[73]....
        /*0670*/ 	.word	0x0500000f


	//   ....[74]....
        /*0674*/ 	.word	0x0500000f


	//   ....[75]....
        /*0678*/ 	.word	0x0500000f


	//   ....[76]....
        /*067c*/ 	.word	0x0500000f


	//   ....[77]....
        /*0680*/ 	.word	0x0500000f


	//   ....[78]....
        /*0684*/ 	.word	0x0500000f


	//   ....[79]....
        /*0688*/ 	.word	0x0500000f


	//   ....[80]....
        /*068c*/ 	.word	0x0500000f


	//   ....[81]....
        /*0690*/ 	.word	0x0500000f


	//   ....[82]....
        /*0694*/ 	.word	0x0500000f


	//   ....[83]....
        /*0698*/ 	.word	0x0500000f


	//   ....[84]....
        /*069c*/ 	.word	0x0500000f


	//   ....[85]....
        /*06a0*/ 	.word	0x0500000f


	//   ....[86]....
        /*06a4*/ 	.word	0x0500000f


	//   ....[87]....
        /*06a8*/ 	.word	0x0500000f


	//   ....[88]....
        /*06ac*/ 	.word	0x0500000f


	//   ....[89]....
        /*06b0*/ 	.word	0x0500000f


	//   ....[90]....
        /*06b4*/ 	.word	0x0500000f


	//   ....[91]....
        /*06b8*/ 	.word	0x0500000f


	//   ....[92]....
        /*06bc*/ 	.word	0x0500000f


	//   ....[93]....
        /*06c0*/ 	.word	0x0500000f


	//   ....[94]....
        /*06c4*/ 	.word	0x0500000f


	//   ....[95]....
        /*06c8*/ 	.word	0x0500000f


	//   ....[96]....
        /*06cc*/ 	.word	0x0500000f


	//   ....[97]....
        /*06d0*/ 	.word	0x0500000f


	//   ....[98]....
        /*06d4*/ 	.word	0x0500000f


	//   ....[99]....
        /*06d8*/ 	.word	0x0500000f


	//   ....[100]....
        /*06dc*/ 	.word	0x0500000f


	//   ....[101]....
        /*06e0*/ 	.word	0x0500000f


	//   ....[102]....
        /*06e4*/ 	.word	0x0500000f


	//   ....[103]....
        /*06e8*/ 	.word	0x0500000f


	//   ....[104]....
        /*06ec*/ 	.word	0x0500000f


	//   ....[105]....
        /*06f0*/ 	.word	0x0500000f


	//   ....[106]....
        /*06f4*/ 	.word	0x0500000f


	//   ....[107]....
        /*06f8*/ 	.word	0x0500000f


	//   ....[108]....
        /*06fc*/ 	.word	0x0500000f


	//   ....[109]....
        /*0700*/ 	.word	0x0500000f


	//   ....[110]....
        /*0704*/ 	.word	0x0500000f


	//   ....[111]....
        /*0708*/ 	.word	0x0500000f


	//   ....[112]....
        /*070c*/ 	.word	0x0500000f


	//   ....[113]....
        /*0710*/ 	.word	0x0500000f


	//   ....[114]....
        /*0714*/ 	.word	0x0500000f


	//   ....[115]....
        /*0718*/ 	.word	0x0500000f


	//   ....[116]....
        /*071c*/ 	.word	0x0500000f


	//   ....[117]....
        /*0720*/ 	.word	0x0500000f


	//   ....[118]....
        /*0724*/ 	.word	0x0500000f


	//   ....[119]....
        /*0728*/ 	.word	0x0500000f


	//   ....[120]....
        /*072c*/ 	.word	0x0500000f


	//   ....[121]....
        /*0730*/ 	.word	0x0500000f


	//   ....[122]....
        /*0734*/ 	.word	0x0500000f


	//   ....[123]....
        /*0738*/ 	.word	0x0500000f


	//   ....[124]....
        /*073c*/ 	.word	0x0500000f


	//   ....[125]....
        /*0740*/ 	.word	0x0500000f


	//   ....[126]....
        /*0744*/ 	.word	0x0500000f


	//   ....[127]....
        /*0748*/ 	.word	0x0500000f


	//   ....[128]....
        /*074c*/ 	.word	0x0500000f


	//   ....[129]....
        /*0750*/ 	.word	0x0500000f


	//   ....[130]....
        /*0754*/ 	.word	0x0500000f


	//   ....[131]....
        /*0758*/ 	.word	0x0500000f


	//   ....[132]....
        /*075c*/ 	.word	0x0500000f


	//   ....[133]....
        /*0760*/ 	.word	0x0500000f


	//   ....[134]....
        /*0764*/ 	.word	0x0500000f


	//   ....[135]....
        /*0768*/ 	.word	0x0500000f


	//   ....[136]....
        /*076c*/ 	.word	0x0500000f


	//   ....[137]....
        /*0770*/ 	.word	0x0500000f


	//   ....[138]....
        /*0774*/ 	.word	0x0500000f


	//   ....[139]....
        /*0778*/ 	.word	0x0500000f


	//   ....[140]....
        /*077c*/ 	.word	0x0500000f


	//   ....[141]....
        /*0780*/ 	.word	0x0500000f


	//----- nvinfo : EIATTR_COOP_GROUP_INSTR_OFFSETS
	.align		4
.L_995:
        /*0784*/ 	.byte	0x04, 0x28
        /*0786*/ 	.short	(.L_997 - .L_996)


	//   ....[0]....
.L_996:
        /*0788*/ 	.word	0x00000070


	//   ....[1]....
        /*078c*/ 	.word	0x00000140


	//   ....[2]....
        /*0790*/ 	.word	0x00000190


	//   ....[3]....
        /*0794*/ 	.word	0x000003c0


	//   ....[4]....
        /*0798*/ 	.word	0x00000520


	//   ....[5]....
        /*079c*/ 	.word	0x00000640


	//   ....[6]....
        /*07a0*/ 	.word	0x000007a0


	//   ....[7]....
        /*07a4*/ 	.word	0x00003410


	//   ....[8]....
        /*07a8*/ 	.word	0x00003420


	//   ....[9]....
        /*07ac*/ 	.word	0x00003b90


	//   ....[10]....
        /*07b0*/ 	.word	0x00003ba0


	//   ....[11]....
        /*07b4*/ 	.word	0x00004310


	//   ....[12]....
        /*07b8*/ 	.word	0x00004320


	//   ....[13]....
        /*07bc*/ 	.word	0x00004a80


	//   ....[14]....
        /*07c0*/ 	.word	0x00004a90


	//   ....[15]....
        /*07c4*/ 	.word	0x00005be0


	//   ....[16]....
        /*07c8*/ 	.word	0x00005bf0


	//   ....[17]....
        /*07cc*/ 	.word	0x000063d0


	//   ....[18]....
        /*07d0*/ 	.word	0x000063e0


	//   ....[19]....
        /*07d4*/ 	.word	0x00006bc0


	//   ....[20]....
        /*07d8*/ 	.word	0x00006bd0


	//   ....[21]....
        /*07dc*/ 	.word	0x000073d0


	//   ....[22]....
        /*07e0*/ 	.word	0x000073e0


	//   ....[23]....
        /*07e4*/ 	.word	0x00007df0


	//   ....[24]....
        /*07e8*/ 	.word	0x00007e00


	//   ....[25]....
        /*07ec*/ 	.word	0x00007f10


	//   ....[26]....
        /*07f0*/ 	.word	0x00007f20


	//   ....[27]....
        /*07f4*/ 	.word	0x00008040


	//   ....[28]....
        /*07f8*/ 	.word	0x00008050


	//   ....[29]....
        /*07fc*/ 	.word	0x00008170


	//   ....[30]....
        /*0800*/ 	.word	0x00008180


	//   ....[31]....
        /*0804*/ 	.word	0x00008520


	//   ....[32]....
        /*0808*/ 	.word	0x00008540


	//   ....[33]....
        /*080c*/ 	.word	0x00008620


	//   ....[34]....
        /*0810*/ 	.word	0x00008640


	//   ....[35]....
        /*0814*/ 	.word	0x00008720


	//   ....[36]....
        /*0818*/ 	.word	0x00008740


	//   ....[37]....
        /*081c*/ 	.word	0x00008820


	//   ....[38]....
        /*0820*/ 	.word	0x00008840


	//   ....[39]....
        /*0824*/ 	.word	0x00009180


	//   ....[40]....
        /*0828*/ 	.word	0x00009860


	//   ....[41]....
        /*082c*/ 	.word	0x00009870


	//   ....[42]....
        /*0830*/ 	.word	0x00009880


	//   ....[43]....
        /*0834*/ 	.word	0x00009890


	//   ....[44]....
        /*0838*/ 	.word	0x00009bd0


	//   ....[45]....
        /*083c*/ 	.word	0x00009be0


	//   ....[46]....
        /*0840*/ 	.word	0x00009bf0


	//   ....[47]....
        /*0844*/ 	.word	0x00009c00


	//   ....[48]....
        /*0848*/ 	.word	0x00009f20


	//   ....[49]....
        /*084c*/ 	.word	0x00009f30


	//   ....[50]....
        /*0850*/ 	.word	0x00009f40


	//   ....[51]....
        /*0854*/ 	.word	0x00009f50


	//   ....[52]....
        /*0858*/ 	.word	0x0000a290


	//   ....[53]....
        /*085c*/ 	.word	0x0000a2a0


	//   ....[54]....
        /*0860*/ 	.word	0x0000a2b0


	//   ....[55]....
        /*0864*/ 	.word	0x0000a2c0


	//   ....[56]....
        /*0868*/ 	.word	0x0000c1c0


	//   ....[57]....
        /*086c*/ 	.word	0x0000c1e0


	//   ....[58]....
        /*0870*/ 	.word	0x0000c1f0


	//   ....[59]....
        /*0874*/ 	.word	0x0000c200


	//   ....[60]....
        /*0878*/ 	.word	0x0000c310


	//   ....[61]....
        /*087c*/ 	.word	0x0000c330


	//   ....[62]....
        /*0880*/ 	.word	0x0000c3e0


	//   ....[63]....
        /*0884*/ 	.word	0x0000c410


	//   ....[64]....
        /*0888*/ 	.word	0x0000c750


	//   ....[65]....
        /*088c*/ 	.word	0x0000c770


	//   ....[66]....
        /*0890*/ 	.word	0x0000c790


	//   ....[67]....
        /*0894*/ 	.word	0x0000c7a0


	//   ....[68]....
        /*0898*/ 	.word	0x0000c8c0


	//   ....[69]....
        /*089c*/ 	.word	0x0000c8f0


	//   ....[70]....
        /*08a0*/ 	.word	0x0000c930


	//   ....[71]....
        /*08a4*/ 	.word	0x0000c960


	//   ....[72]....
        /*08a8*/ 	.word	0x0000f2a0


	//   ....[73]....
        /*08ac*/ 	.word	0x000102f0


	//   ....[74]....
        /*08b0*/ 	.word	0x00010a40


	//   ....[75]....
        /*08b4*/ 	.word	0x00010ae0


	//   ....[76]....
        /*08b8*/ 	.word	0x000113b0


	//   ....[77]....
        /*08bc*/ 	.word	0x00011410


	//   ....[78]....
        /*08c0*/ 	.word	0x00013000


	//   ....[79]....
        /*08c4*/ 	.word	0x00013860


	//   ....[80]....
        /*08c8*/ 	.word	0x00014420


	//   ....[81]....
        /*08cc*/ 	.word	0x00014520


	//   ....[82]....
        /*08d0*/ 	.word	0x00014d70


	//   ....[83]....
        /*08d4*/ 	.word	0x00014de0


	//   ....[84]....
        /*08d8*/ 	.word	0x00017760


	//   ....[85]....
        /*08dc*/ 	.word	0x00017780


	//   ....[86]....
        /*08e0*/ 	.word	0x000177a0


	//   ....[87]....
        /*08e4*/ 	.word	0x000177c0


	//   ....[88]....
        /*08e8*/ 	.word	0x00019890


	//   ....[89]....
        /*08ec*/ 	.word	0x0001a0e0


	//   ....[90]....
        /*08f0*/ 	.word	0x0001aca0


	//   ....[91]....
        /*08f4*/ 	.word	0x0001ada0


	//   ....[92]....
        /*08f8*/ 	.word	0x0001b5d0


	//   ....[93]....
        /*08fc*/ 	.word	0x0001b630


	//   ....[94]....
        /*0900*/ 	.word	0x0001c830


	//   ....[95]....
        /*0904*/ 	.word	0x0001c870


	//   ....[96]....
        /*0908*/ 	.word	0x0001cb90


	//   ....[97]....
        /*090c*/ 	.word	0x0001cbb0


	//   ....[98]....
        /*0910*/ 	.word	0x0001dc60


	//   ....[99]....
        /*0914*/ 	.word	0x0001dca0


	//   ....[100]....
        /*0918*/ 	.word	0x0001dce0


	//   ....[101]....
        /*091c*/ 	.word	0x0001dd10


	//   ....[102]....
        /*0920*/ 	.word	0x0001e2d0


	//   ....[103]....
        /*0924*/ 	.word	0x0001e300


	//   ....[104]....
        /*0928*/ 	.word	0x0001e3c0


	//   ....[105]....
        /*092c*/ 	.word	0x0001e3e0


	//   ....[106]....
        /*0930*/ 	.word	0x0001e4a0


	//   ....[107]....
        /*0934*/ 	.word	0x0001e4c0


	//   ....[108]....
        /*0938*/ 	.word	0x0001e590


	//   ....[109]....
        /*093c*/ 	.word	0x0001e5b0


	//   ....[110]....
        /*0940*/ 	.word	0x0001ed80


	//   ....[111]....
        /*0944*/ 	.word	0x0001ed90


	//   ....[112]....
        /*0948*/ 	.word	0x0001eea0


	//   ....[113]....
        /*094c*/ 	.word	0x0001eeb0


	//   ....[114]....
        /*0950*/ 	.word	0x0001efc0


	//   ....[115]....
        /*0954*/ 	.word	0x0001efd0


	//   ....[116]....
        /*0958*/ 	.word	0x0001f0e0


	//   ....[117]....
        /*095c*/ 	.word	0x0001f0f0


	//   ....[118]....
        /*0960*/ 	.word	0x0001f260


	//   ....[119]....
        /*0964*/ 	.word	0x0001f410


	//   ....[120]....
        /*0968*/ 	.word	0x0001f440


	//   ....[121]....
        /*096c*/ 	.word	0x0001f470


	//   ....[122]....
        /*0970*/ 	.word	0x0001f4a0


	//   ....[123]....
        /*0974*/ 	.word	0x0001f4d0


	//   ....[124]....
        /*0978*/ 	.word	0x0001f500


	//   ....[125]....
        /*097c*/ 	.word	0x0001f670


	//   ....[126]....
        /*0980*/ 	.word	0x0001f6a0


	//   ....[127]....
        /*0984*/ 	.word	0x0001f6d0


	//   ....[128]....
        /*0988*/ 	.word	0x0001f700


	//   ....[129]....
        /*098c*/ 	.word	0x0001f730


	//   ....[130]....
        /*0990*/ 	.word	0x0001f760


	//   ....[131]....
        /*0994*/ 	.word	0x0001f7f0


	//   ....[132]....
        /*0998*/ 	.word	0x0001f850


	//   ....[133]....
        /*099c*/ 	.word	0x0001f8e0


	//   ....[134]....
        /*09a0*/ 	.word	0x00020960


	//   ....[135]....
        /*09a4*/ 	.word	0x00022960


	//   ....[136]....
        /*09a8*/ 	.word	0x00022980


	//   ....[137]....
        /*09ac*/ 	.word	0x00022a20


	//   ....[138]....
        /*09b0*/ 	.word	0x00022a40


	//   ....[139]....
        /*09b4*/ 	.word	0x00022ad0


	//   ....[140]....
        /*09b8*/ 	.word	0x00022af0


	//   ....[141]....
        /*09bc*/ 	.word	0x00022b80


	//   ....[142]....
        /*09c0*/ 	.word	0x00022ba0


	//   ....[143]....
        /*09c4*/ 	.word	0x00022c30


	//   ....[144]....
        /*09c8*/ 	.word	0x00022c50


	//   ....[145]....
        /*09cc*/ 	.word	0x00022ce0


	//   ....[146]....
        /*09d0*/ 	.word	0x00022d00


	//   ....[147]....
        /*09d4*/ 	.word	0x00022d90


	//   ....[148]....
        /*09d8*/ 	.word	0x00022db0


	//   ....[149]....
        /*09dc*/ 	.word	0x00022dc0


	//   ....[150]....
        /*09e0*/ 	.word	0x00022e40


	//   ....[151]....
        /*09e4*/ 	.word	0x000235c0


	//   ....[152]....
        /*09e8*/ 	.word	0x000235f0


	//   ....[153]....
        /*09ec*/ 	.word	0x00023620


	//   ....[154]....
        /*09f0*/ 	.word	0x00023690


	//   ....[155]....
        /*09f4*/ 	.word	0x000236b0


	//   ....[156]....
        /*09f8*/ 	.word	0x00023730


	//   ....[157]....
        /*09fc*/ 	.word	0x00023750


	//   ....[158]....
        /*0a00*/ 	.word	0x000237d0


	//   ....[159]....
        /*0a04*/ 	.word	0x000237f0


	//   ....[160]....
        /*0a08*/ 	.word	0x00023870


	//   ....[161]....
        /*0a0c*/ 	.word	0x00023890


	//   ....[162]....
        /*0a10*/ 	.word	0x00023910


	//   ....[163]....
        /*0a14*/ 	.word	0x00023930


	//   ....[164]....
        /*0a18*/ 	.word	0x000239b0


	//   ....[165]....
        /*0a1c*/ 	.word	0x000239c0


	//   ....[166]....
        /*0a20*/ 	.word	0x000239d0


	//   ....[167]....
        /*0a24*/ 	.word	0x00024180


	//   ....[168]....
        /*0a28*/ 	.word	0x000241b0


	//   ....[169]....
        /*0a2c*/ 	.word	0x00024210


	//   ....[170]....
        /*0a30*/ 	.word	0x00024220


	//   ....[171]....
        /*0a34*/ 	.word	0x00024270


	//   ....[172]....
        /*0a38*/ 	.word	0x00024280


	//   ....[173]....
        /*0a3c*/ 	.word	0x000242d0


	//   ....[174]....
        /*0a40*/ 	.word	0x000242e0


	//   ....[175]....
        /*0a44*/ 	.word	0x00024330


	//   ....[176]....
        /*0a48*/ 	.word	0x00024340


	//   ....[177]....
        /*0a4c*/ 	.word	0x00024390


	//   ....[178]....
        /*0a50*/ 	.word	0x000243a0


	//   ....[179]....
        /*0a54*/ 	.word	0x000243f0


	//   ....[180]....
        /*0a58*/ 	.word	0x00024400


	//   ....[181]....
        /*0a5c*/ 	.word	0x00024410


	//   ....[182]....
        /*0a60*/ 	.word	0x00024460


	//   ....[183]....
        /*0a64*/ 	.word	0x000246c0


	//   ....[184]....
        /*0a68*/ 	.word	0x000246e0


	//   ....[185]....
        /*0a6c*/ 	.word	0x00024760


	//   ....[186]....
        /*0a70*/ 	.word	0x00024770


	//   ....[187]....
        /*0a74*/ 	.word	0x000247e0


	//   ....[188]....
        /*0a78*/ 	.word	0x000247f0


	//   ....[189]....
        /*0a7c*/ 	.word	0x00024860


	//   ....[190]....
        /*0a80*/ 	.word	0x00024870


	//   ....[191]....
        /*0a84*/ 	.word	0x000248e0


	//   ....[192]....
        /*0a88*/ 	.word	0x000248f0


	//   ....[193]....
        /*0a8c*/ 	.word	0x00024960


	//   ....[194]....
        /*0a90*/ 	.word	0x00024970


	//   ....[195]....
        /*0a94*/ 	.word	0x000249e0


	//   ....[196]....
        /*0a98*/ 	.word	0x000249f0


	//   ....[197]....
        /*0a9c*/ 	.word	0x00024a00


	//   ....[198]....
        /*0aa0*/ 	.word	0x00024a70


	//   ....[199]....
        /*0aa4*/ 	.word	0x00024fd0


	//   ....[200]....
        /*0aa8*/ 	.word	0x00025010


	//   ....[201]....
        /*0aac*/ 	.word	0x00025050


	//   ....[202]....
        /*0ab0*/ 	.word	0x00025070


	//   ....[203]....
        /*0ab4*/ 	.word	0x00025080


	//   ....[204]....
        /*0ab8*/ 	.word	0x000250a0


	//   ....[205]....
        /*0abc*/ 	.word	0x00025110


	//   ....[206]....
        /*0ac0*/ 	.word	0x00025130


	//   ....[207]....
        /*0ac4*/ 	.word	0x00025190


	//   ....[208]....
        /*0ac8*/ 	.word	0x000251b0


	//   ....[209]....
        /*0acc*/ 	.word	0x00025210


	//   ....[210]....
        /*0ad0*/ 	.word	0x00025230


	//   ....[211]....
        /*0ad4*/ 	.word	0x00025290


	//   ....[212]....
        /*0ad8*/ 	.word	0x000252b0


	//   ....[213]....
        /*0adc*/ 	.word	0x00025300


	//   ....[214]....
        /*0ae0*/ 	.word	0x00025320


	//   ....[215]....
        /*0ae4*/ 	.word	0x00025720


	//   ....[216]....
        /*0ae8*/ 	.word	0x00025750


	//   ....[217]....
        /*0aec*/ 	.word	0x00025780


	//   ....[218]....
        /*0af0*/ 	.word	0x000257b0


	//   ....[219]....
        /*0af4*/ 	.word	0x000257e0


	//   ....[220]....
        /*0af8*/ 	.word	0x00025810


	//   ....[221]....
        /*0afc*/ 	.word	0x00025840


	//   ....[222]....
        /*0b00*/ 	.word	0x00025870


	//   ....[223]....
        /*0b04*/ 	.word	0x000259f0


	//   ....[224]....
        /*0b08*/ 	.word	0x00025a20


	//   ....[225]....
        /*0b0c*/ 	.word	0x00025a50


	//   ....[226]....
        /*0b10*/ 	.word	0x00025a80


	//   ....[227]....
        /*0b14*/ 	.word	0x00025ab0


	//   ....[228]....
        /*0b18*/ 	.word	0x00025ae0


	//   ....[229]....
        /*0b1c*/ 	.word	0x00025ba0


	//   ....[230]....
        /*0b20*/ 	.word	0x00025bc0


	//   ....[231]....
        /*0b24*/ 	.word	0x00025c30


	//   ....[232]....
        /*0b28*/ 	.word	0x000262d0


	//   ....[233]....
        /*0b2c*/ 	.word	0x000265f0


	//   ....[234]....
        /*0b30*/ 	.word	0x00026680


	//   ....[235]....
        /*0b34*/ 	.word	0x00026720


	//   ....[236]....
        /*0b38*/ 	.word	0x000267b0


	//   ....[237]....
        /*0b3c*/ 	.word	0x00026850


	//   ....[238]....
        /*0b40*/ 	.word	0x000268e0


	//   ....[239]....
        /*0b44*/ 	.word	0x00026980


	//   ....[240]....
        /*0b48*/ 	.word	0x00026a10


	//   ....[241]....
        /*0b4c*/ 	.word	0x00026b00


	//   ....[242]....
        /*0b50*/ 	.word	0x00026b90


	//   ....[243]....
        /*0b54*/ 	.word	0x00026c30


	//   ....[244]....
        /*0b58*/ 	.word	0x00026cc0


	//   ....[245]....
        /*0b5c*/ 	.word	0x00026d60


	//   ....[246]....
        /*0b60*/ 	.word	0x00026df0


	//   ....[247]....
        /*0b64*/ 	.word	0x00026e80


	//   ....[248]....
        /*0b68*/ 	.word	0x00026f10


	//   ....[249]....
        /*0b6c*/ 	.word	0x00027000


	//   ....[250]....
        /*0b70*/ 	.word	0x00027090


	//   ....[251]....
        /*0b74*/ 	.word	0x00027120


	//   ....[252]....
        /*0b78*/ 	.word	0x000271b0


	//   ....[253]....
        /*0b7c*/ 	.word	0x00027240


	//   ....[254]....
        /*0b80*/ 	.word	0x000272d0


	//   ....[255]....
        /*0b84*/ 	.word	0x00027360


	//   ....[0]....
        /*0b88*/ 	.word	0x000273f0


	//   ....[1]....
        /*0b8c*/ 	.word	0x000274d0


	//   ....[2]....
        /*0b90*/ 	.word	0x00027580


	//   ....[3]....
        /*0b94*/ 	.word	0x00027610


	//   ....[4]....
        /*0b98*/ 	.word	0x00027660


	//   ....[5]....
        /*0b9c*/ 	.word	0x000276b0


	//   ....[6]....
        /*0ba0*/ 	.word	0x00027740


	//   ....[7]....
        /*0ba4*/ 	.word	0x000277d0


	//   ....[8]....
        /*0ba8*/ 	.word	0x00027820


	//   ....[9]....
        /*0bac*/ 	.word	0x00027870


	//   ....[10]....
        /*0bb0*/ 	.word	0x00027900


	//   ....[11]....
        /*0bb4*/ 	.word	0x00027990


	//   ....[12]....
        /*0bb8*/ 	.word	0x000279e0


	//   ....[13]....
        /*0bbc*/ 	.word	0x00027a30


	//   ....[14]....
        /*0bc0*/ 	.word	0x00027ac0


	//   ....[15]....
        /*0bc4*/ 	.word	0x00027b50


	//   ....[16]....
        /*0bc8*/ 	.word	0x00027ba0


	//   ....[17]....
        /*0bcc*/ 	.word	0x00027bf0


	//   ....[18]....
        /*0bd0*/ 	.word	0x00027ce0


	//   ....[19]....
        /*0bd4*/ 	.word	0x00027d90


	//   ....[20]....
        /*0bd8*/ 	.word	0x00027e10


	//   ....[21]....
        /*0bdc*/ 	.word	0x00027eb0


	//   ....[22]....
        /*0be0*/ 	.word	0x00027f40


	//   ....[23]....
        /*0be4*/ 	.word	0x00028000


	//   ....[24]....
        /*0be8*/ 	.word	0x00028080


	//   ....[25]....
        /*0bec*/ 	.word	0x000280d0


	//   ....[26]....
        /*0bf0*/ 	.word	0x00028290


	//   ....[27]....
        /*0bf4*/ 	.word	0x00028330


	//   ....[28]....
        /*0bf8*/ 	.word	0x000283b0


	//   ....[29]....
        /*0bfc*/ 	.word	0x00028450


	//   ....[30]....
        /*0c00*/ 	.word	0x000284f0


	//   ....[31]....
        /*0c04*/ 	.word	0x000285b0


	//   ....[32]....
        /*0c08*/ 	.word	0x00028600


	//   ....[33]....
        /*0c0c*/ 	.word	0x00028670


	//   ....[34]....
        /*0c10*/ 	.word	0x00028b10


	//   ....[35]....
        /*0c14*/ 	.word	0x00028b60


	//   ....[36]....
        /*0c18*/ 	.word	0x00028bf0


	//   ....[37]....
        /*0c1c*/ 	.word	0x00028c80


	//   ....[38]....
        /*0c20*/ 	.word	0x00028d10


	//   ....[39]....
        /*0c24*/ 	.word	0x00028da0


	//   ....[40]....
        /*0c28*/ 	.word	0x00028e30


	//   ....[41]....
        /*0c2c*/ 	.word	0x00028ec0


	//   ....[42]....
        /*0c30*/ 	.word	0x00028f80


	//   ....[43]....
        /*0c34*/ 	.word	0x00029260


	//   ....[44]....
        /*0c38*/ 	.word	0x00029350


	//   ....[45]....
        /*0c3c*/ 	.word	0x000293f0


	//   ....[46]....
        /*0c40*/ 	.word	0x00029450


	//   ....[47]....
        /*0c44*/ 	.word	0x00029550


	//   ....[48]....
        /*0c48*/ 	.word	0x000295c0


	//   ....[49]....
        /*0c4c*/ 	.word	0x000296c0


	//   ....[50]....
        /*0c50*/ 	.word	0x00029730


	//   ....[51]....
        /*0c54*/ 	.word	0x00029830


	//   ....[52]....
        /*0c58*/ 	.word	0x000298a0


	//   ....[53]....
        /*0c5c*/ 	.word	0x000299a0


	//   ....[54]....
        /*0c60*/ 	.word	0x00029a10


	//   ....[55]....
        /*0c64*/ 	.word	0x00029b10


	//   ....[56]....
        /*0c68*/ 	.word	0x00029b80


	//   ....[57]....
        /*0c6c*/ 	.word	0x00029c80


	//   ....[58]....
        /*0c70*/ 	.word	0x00029cf0


	//   ....[59]....
        /*0c74*/ 	.word	0x00029d90


	//   ....[60]....
        /*0c78*/ 	.word	0x00029e90


	//   ....[61]....
        /*0c7c*/ 	.word	0x00029f00


	//   ....[62]....
        /*0c80*/ 	.word	0x00029f60


	//   ....[63]....
        /*0c84*/ 	.word	0x0002a040


	//   ....[64]....
        /*0c88*/ 	.word	0x0002a0a0


	//   ....[65]....
        /*0c8c*/ 	.word	0x0002a190


	//   ....[66]....
        /*0c90*/ 	.word	0x0002a1f0


	//   ....[67]....
        /*0c94*/ 	.word	0x0002a2e0


	//   ....[68]....
        /*0c98*/ 	.word	0x0002a340


	//   ....[69]....
        /*0c9c*/ 	.word	0x0002a430


	//   ....[70]....
        /*0ca0*/ 	.word	0x0002a490


	//   ....[71]....
        /*0ca4*/ 	.word	0x0002a580


	//   ....[72]....
        /*0ca8*/ 	.word	0x0002a5e0


	//   ....[73]....
        /*0cac*/ 	.word	0x0002a6d0


	//   ....[74]....
        /*0cb0*/ 	.word	0x0002a730


	//   ....[75]....
        /*0cb4*/ 	.word	0x0002a810


	//   ....[76]....
        /*0cb8*/ 	.word	0x0002a940


	//   ....[77]....
        /*0cbc*/ 	.word	0x0002a9e0


	//   ....[78]....
        /*0cc0*/ 	.word	0x0002aa50


	//   ....[79]....
        /*0cc4*/ 	.word	0x0002ab10


	//   ....[80]....
        /*0cc8*/ 	.word	0x0002ab70


	//   ....[81]....
        /*0ccc*/ 	.word	0x0002ac30


	//   ....[82]....
        /*0cd0*/ 	.word	0x0002ac90


	//   ....[83]....
        /*0cd4*/ 	.word	0x0002ad50


	//   ....[84]....
        /*0cd8*/ 	.word	0x0002adb0


	//   ....[85]....
        /*0cdc*/ 	.word	0x0002ae70


	//   ....[86]....
        /*0ce0*/ 	.word	0x0002aed0


	//   ....[87]....
        /*0ce4*/ 	.word	0x0002af90


	//   ....[88]....
        /*0ce8*/ 	.word	0x0002aff0


	//   ....[89]....
        /*0cec*/ 	.word	0x0002b0b0


	//   ....[90]....
        /*0cf0*/ 	.word	0x0002b110


	//   ....[91]....
        /*0cf4*/ 	.word	0x0002b1d0


	//   ....[92]....
        /*0cf8*/ 	.word	0x0002b2c0


	//   ....[93]....
        /*0cfc*/ 	.word	0x0002b360


	//   ....[94]....
        /*0d00*/ 	.word	0x0002b3c0


	//   ....[95]....
        /*0d04*/ 	.word	0x0002b4a0


	//   ....[96]....
        /*0d08*/ 	.word	0x0002b500


	//   ....[97]....
        /*0d0c*/ 	.word	0x0002b5e0


	//   ....[98]....
        /*0d10*/ 	.word	0x0002b640


	//   ....[99]....
        /*0d14*/ 	.word	0x0002b720


	//   ....[100]....
        /*0d18*/ 	.word	0x0002b780


	//   ....[101]....
        /*0d1c*/ 	.word	0x0002b860


	//   ....[102]....
        /*0d20*/ 	.word	0x0002b8c0


	//   ....[103]....
        /*0d24*/ 	.word	0x0002b9a0


	//   ....[104]....
        /*0d28*/ 	.word	0x0002ba00


	//   ....[105]....
        /*0d2c*/ 	.word	0x0002bae0


	//   ....[106]....
        /*0d30*/ 	.word	0x0002bb40


	//   ....[107]....
        /*0d34*/ 	.word	0x0002bc10


	//   ....[108]....
        /*0d38*/ 	.word	0x0002bd40


	//   ....[109]....
        /*0d3c*/ 	.word	0x0002bde0


	//   ....[110]....
        /*0d40*/ 	.word	0x0002bea0


	//   ....[111]....
        /*0d44*/ 	.word	0x0002bf70


	//   ....[112]....
        /*0d48*/ 	.word	0x0002bfd0


	//   ....[113]....
        /*0d4c*/ 	.word	0x0002c0b0


	//   ....[114]....
        /*0d50*/ 	.word	0x0002c110


	//   ....[115]....
        /*0d54*/ 	.word	0x0002c1e0


	//   ....[116]....
        /*0d58*/ 	.word	0x0002c240


	//   ....[117]....
        /*0d5c*/ 	.word	0x0002c310


	//   ....[118]....
        /*0d60*/ 	.word	0x0002c370


	//   ....[119]....
        /*0d64*/ 	.word	0x0002c450


	//   ....[120]....
        /*0d68*/ 	.word	0x0002c4b0


	//   ....[121]....
        /*0d6c*/ 	.word	0x0002c580


	//   ....[122]....
        /*0d70*/ 	.word	0x0002c5e0


	//   ....[123]....
        /*0d74*/ 	.word	0x0002c6a0


	//   ....[124]....
        /*0d78*/ 	.word	0x0002c730


	//   ....[125]....
        /*0d7c*/ 	.word	0x0002c7d0


	//   ....[126]....
        /*0d80*/ 	.word	0x0002c8f0


	//   ....[127]....
        /*0d84*/ 	.word	0x0002c960


	//   ....[128]....
        /*0d88*/ 	.word	0x0002c9d0


	//   ....[129]....
        /*0d8c*/ 	.word	0x0002ca40


	//   ....[130]....
        /*0d90*/ 	.word	0x0002cab0


	//   ....[131]....
        /*0d94*/ 	.word	0x0002cb30


	//   ....[132]....
        /*0d98*/ 	.word	0x0002cbc0


	//   ....[133]....
        /*0d9c*/ 	.word	0x0002cc50


	//   ....[134]....
        /*0da0*/ 	.word	0x0002ccc0


	//   ....[135]....
        /*0da4*/ 	.word	0x0002cd30


	//   ....[136]....
        /*0da8*/ 	.word	0x0002cda0


	//   ....[137]....
        /*0dac*/ 	.word	0x0002ce20


	//   ....[138]....
        /*0db0*/ 	.word	0x0002ce90


	//   ....[139]....
        /*0db4*/ 	.word	0x0002cf30


	//   ....[140]....
        /*0db8*/ 	.word	0x0002cfc0


	//   ....[141]....
        /*0dbc*/ 	.word	0x0002d0e0


	//----- nvinfo : EIATTR_REG_RECONFIG
	.align		4
.L_997:
        /*0dc0*/ 	.byte	0x01, 0x54
	.zero		2


	//----- nvinfo : EIATTR_SYSCALL_OFFSETS
	.align		4
        /*0dc4*/ 	.byte	0x04, 0x46
        /*0dc6*/ 	.short	(.L_999 - .L_998)


	//   ....[0]....
.L_998:
        /*0dc8*/ 	.word	0x00001c60


	//   ....[1]....
        /*0dcc*/ 	.word	0x00001db0


	//   ....[2]....
        /*0dd0*/ 	.word	0x00009320


	//   ....[3]....
        /*0dd4*/ 	.word	0x00009620


	//   ....[4]....
        /*0dd8*/ 	.word	0x00022010


	//   ....[5]....
        /*0ddc*/ 	.word	0x00022160


	//   ....[6]....
        /*0de0*/ 	.word	0x00022250


	//   ....[7]....
        /*0de4*/ 	.word	0x00023220


	//----- nvinfo : EIATTR_MBARRIER_INSTR_OFFSETS
	.align		4
.L_999:
        /*0de8*/ 	.byte	0x04, 0x39
        /*0dea*/ 	.short	(.L_1001 - .L_1000)


	//   ....[0]....
.L_1000:
        /*0dec*/ 	.word	0x00000270
        /*0df0*/ 	.word	0x000000ff
        /*0df4*/ 	.word	0x00028800
        /*0df8*/ 	.short	0x0100
        /*0dfa*/ 	.byte	0x08
	.zero		1


	//   ....[1]....
        /*0dfc*/ 	.word	0x00000280
        /*0e00*/ 	.word	0x000000ff
        /*0e04*/ 	.word	0x00028820
        /*0e08*/ 	.short	0x0100
        /*0e0a*/ 	.byte	0x08
	.zero		1


	//   ....[2]....
        /*0e0c*/ 	.word	0x00000370
        /*0e10*/ 	.word	0x000000ff
        /*0e14*/ 	.word	0x00028830
        /*0e18*/ 	.short	0x0100
        /*0e1a*/ 	.byte	0x08
	.zero		1


	//   ....[3]....
        /*0e1c*/ 	.word	0x00000380
        /*0e20*/ 	.word	0x000000ff
        /*0e24*/ 	.word	0x00028840
        /*0e28*/ 	.short	0x0100
        /*0e2a*/ 	.byte	0x08
	.zero		1


	//   ....[4]....
        /*0e2c*/ 	.word	0x00000390
        /*0e30*/ 	.word	0x000000ff
        /*0e34*/ 	.word	0x00028838
        /*0e38*/ 	.short	0x0100
        /*0e3a*/ 	.byte	0x08
	.zero		1


	//   ....[5]....
        /*0e3c*/ 	.word	0x000003a0
        /*0e40*/ 	.word	0x000000ff
        /*0e44*/ 	.word	0x00028848
        /*0e48*/ 	.short	0x0100
        /*0e4a*/ 	.byte	0x08
	.zero		1


	//   ....[6]....
        /*0e4c*/ 	.word	0x000004d0
        /*0e50*/ 	.word	0x000000ff
        /*0e54*/ 	.word	0x00028850
        /*0e58*/ 	.short	0x0100
        /*0e5a*/ 	.byte	0x08
	.zero		1


	//   ....[7]....
        /*0e5c*/ 	.word	0x000004e0
        /*0e60*/ 	.word	0x000000ff
        /*0e64*/ 	.word	0x00028860
        /*0e68*/ 	.short	0x0100
        /*0e6a*/ 	.byte	0x08
	.zero		1


	//   ....[8]....
        /*0e6c*/ 	.word	0x000004f0
        /*0e70*/ 	.word	0x000000ff
        /*0e74*/ 	.word	0x00028858
        /*0e78*/ 	.short	0x0100
        /*0e7a*/ 	.byte	0x08
	.zero		1


	//   ....[9]....
        /*0e7c*/ 	.word	0x00000500
        /*0e80*/ 	.word	0x000000ff
        /*0e84*/ 	.word	0x00028868
        /*0e88*/ 	.short	0x0100
        /*0e8a*/ 	.byte	0x08
	.zero		1


	//   ....[10]....
        /*0e8c*/ 	.word	0x000005f0
        /*0e90*/ 	.word	0x000000ff
        /*0e94*/ 	.word	0x00028870
        /*0e98*/ 	.short	0x0100
        /*0e9a*/ 	.byte	0x06
	.zero		1


	//   ....[11]....
        /*0e9c*/ 	.word	0x00000600
        /*0ea0*/ 	.word	0x000000ff
        /*0ea4*/ 	.word	0x00028880
        /*0ea8*/ 	.short	0x0100
        /*0eaa*/ 	.byte	0x06
	.zero		1


	//   ....[12]....
        /*0eac*/ 	.word	0x00000610
        /*0eb0*/ 	.word	0x000000ff
        /*0eb4*/ 	.word	0x00028878
        /*0eb8*/ 	.short	0x0100
        /*0eba*/ 	.byte	0x06
	.zero		1


	//   ....[13]....
        /*0ebc*/ 	.word	0x00000620
        /*0ec0*/ 	.word	0x000000ff
        /*0ec4*/ 	.word	0x00028888
        /*0ec8*/ 	.short	0x0100
        /*0eca*/ 	.byte	0x06
	.zero		1


	//   ....[14]....
        /*0ecc*/ 	.word	0x00000750
        /*0ed0*/ 	.word	0x000000ff
        /*0ed4*/ 	.word	0x00028890
        /*0ed8*/ 	.short	0x0100
        /*0eda*/ 	.byte	0x08
	.zero		1


	//   ....[15]....
        /*0edc*/ 	.word	0x00000760
        /*0ee0*/ 	.word	0x000000ff
        /*0ee4*/ 	.word	0x000288a0
        /*0ee8*/ 	.short	0x0100
        /*0eea*/ 	.byte	0x08
	.zero		1


	//   ....[16]....
        /*0eec*/ 	.word	0x00000770
        /*0ef0*/ 	.word	0x000000ff
        /*0ef4*/ 	.word	0x00028898
        /*0ef8*/ 	.short	0x0100
        /*0efa*/ 	.byte	0x08
	.zero		1


	//   ....[17]....
        /*0efc*/ 	.word	0x00000780
        /*0f00*/ 	.word	0x000000ff
        /*0f04*/ 	.word	0x000288a8
        /*0f08*/ 	.short	0x0100
        /*0f0a*/ 	.byte	0x08
	.zero		1


	//   ....[18]....
        /*0f0c*/ 	.word	0x000008b0
        /*0f10*/ 	.word	0x000000ff
        /*0f14*/ 	.word	0x000288b0
        /*0f18*/ 	.short	0x0100
        /*0f1a*/ 	.byte	0x08
	.zero		1


	//   ....[19]....
        /*0f1c*/ 	.word	0x000008c0
        /*0f20*/ 	.word	0x000000ff
        /*0f24*/ 	.word	0x000288c0
        /*0f28*/ 	.short	0x0100
        /*0f2a*/ 	.byte	0x08
	.zero		1


	//   ....[20]....
        /*0f2c*/ 	.word	0x000008d0
        /*0f30*/ 	.word	0x000000ff
        /*0f34*/ 	.word	0x000288b8
        /*0f38*/ 	.short	0x0100
        /*0f3a*/ 	.byte	0x08
	.zero		1


	//   ....[21]....
        /*0f3c*/ 	.word	0x000008e0
        /*0f40*/ 	.word	0x000000ff
        /*0f44*/ 	.word	0x000288c8
        /*0f48*/ 	.short	0x0100
        /*0f4a*/ 	.byte	0x08
	.zero		1


	//   ....[22]....
        /*0f4c*/ 	.word	0x000033c0
        /*0f50*/ 	.word	0x0000005b
        /*0f54*/ 	.word	0x00028890
        /*0f58*/ 	.short	0x010a
        /*0f5a*/ 	.byte	0x3f
	.zero		1


	//   ....[23]....
        /*0f5c*/ 	.word	0x00005b80
        /*0f60*/ 	.word	0x0000005b
        /*0f64*/ 	.word	0x00028890
        /*0f68*/ 	.short	0x010a
        /*0f6a*/ 	.byte	0x3f
	.zero		1


	//   ....[24]....
        /*0f6c*/ 	.word	0x00007c30
        /*0f70*/ 	.word	0x0000005b
        /*0f74*/ 	.word	0x00028890
        /*0f78*/ 	.short	0x010a
        /*0f7a*/ 	.byte	0x3f
	.zero		1


	//   ....[25]....
        /*0f7c*/ 	.word	0x00008350
        /*0f80*/ 	.word	0x0000000b
        /*0f84*/ 	.word	0x00000000
        /*0f88*/ 	.short	0x0101
        /*0f8a*/ 	.byte	0x3f
	.zero		1


	//   ....[26]....
        /*0f8c*/ 	.word	0x00008390
        /*0f90*/ 	.word	0x0000005b
        /*0f94*/ 	.word	0x000288b0
        /*0f98*/ 	.short	0x010a
        /*0f9a*/ 	.byte	0x3f
	.zero		1


	//   ....[27]....
        /*0f9c*/ 	.word	0x000089c0
        /*0fa0*/ 	.word	0x0000005b
        /*0fa4*/ 	.word	0x00000000
        /*0fa8*/ 	.short	0x0101
        /*0faa*/ 	.byte	0x3f
	.zero		1


	//   ....[28]....
        /*0fac*/ 	.word	0x000093b0
        /*0fb0*/ 	.word	0x00000012
        /*0fb4*/ 	.word	0x00028800
        /*0fb8*/ 	.short	0x010a
        /*0fba*/ 	.byte	0x3f
	.zero		1


	//   ....[29]....
        /*0fbc*/ 	.word	0x00009400
        /*0fc0*/ 	.word	0x00000012
        /*0fc4*/ 	.word	0x00028800
        /*0fc8*/ 	.short	0x010a
        /*0fca*/ 	.byte	0x3f
	.zero		1


	//   ....[30]....
        /*0fcc*/ 	.word	0x0000a600
        /*0fd0*/ 	.word	0x00000012
        /*0fd4*/ 	.word	0x00028800
        /*0fd8*/ 	.short	0x010a
        /*0fda*/ 	.byte	0x3f
	.zero		1


	//   ....[31]....
        /*0fdc*/ 	.word	0x0000cd00
        /*0fe0*/ 	.word	0x00000012
        /*0fe4*/ 	.word	0x00028800
        /*0fe8*/ 	.short	0x010a
        /*0fea*/ 	.byte	0x3f
	.zero		1


	//   ....[32]....
        /*0fec*/ 	.word	0x0000e8a0
        /*0ff0*/ 	.word	0x00000008
        /*0ff4*/ 	.word	0x00028830
        /*0ff8*/ 	.short	0x010a
        /*0ffa*/ 	.byte	0x3f
	.zero		1


	//   ....[33]....
        /*0ffc*/ 	.word	0x0000e8e0
        /*1000*/ 	.word	0x00000008
        /*1004*/ 	.word	0x00028830
        /*1008*/ 	.short	0x010a
        /*100a*/ 	.byte	0x3f
	.zero		1


	//   ....[34]....
        /*100c*/ 	.word	0x0000f350
        /*1010*/ 	.word	0x00000008
        /*1014*/ 	.word	0x00000000
        /*1018*/ 	.short	0x0101
        /*101a*/ 	.byte	0x3f
	.zero		1


	//   ....[35]....
        /*101c*/ 	.word	0x00012480
        /*1020*/ 	.word	0x00000007
        /*1024*/ 	.word	0x00028830
        /*1028*/ 	.short	0x010a
        /*102a*/ 	.byte	0x3f
	.zero		1


	//   ....[36]....
        /*102c*/ 	.word	0x000124d0
        /*1030*/ 	.word	0x00000007
        /*1034*/ 	.word	0x00028830
        /*1038*/ 	.short	0x010a
        /*103a*/ 	.byte	0x3f
	.zero		1


	//   ....[37]....
        /*103c*/ 	.word	0x00012920
        /*1040*/ 	.word	0x00000007
        /*1044*/ 	.word	0x00028850
        /*1048*/ 	.short	0x010a
        /*104a*/ 	.byte	0x3f
	.zero		1


	//   ....[38]....
        /*104c*/ 	.word	0x00012960
        /*1050*/ 	.word	0x00000007
        /*1054*/ 	.word	0x00028850
        /*1058*/ 	.short	0x010a
        /*105a*/ 	.byte	0x3f
	.zero		1


	//   ....[39]....
        /*105c*/ 	.word	0x000132d0
        /*1060*/ 	.word	0x00000006
        /*1064*/ 	.word	0x00000000
        /*1068*/ 	.short	0x0101
        /*106a*/ 	.byte	0x3f
	.zero		1


	//   ....[40]....
        /*106c*/ 	.word	0x00015860
        /*1070*/ 	.word	0x00000009
        /*1074*/ 	.word	0x00000000
        /*1078*/ 	.short	0x0101
        /*107a*/ 	.byte	0x3f
	.zero		1


	//   ....[41]....
        /*107c*/ 	.word	0x00016200
        /*1080*/ 	.word	0x00000007
        /*1084*/ 	.word	0x00028830
        /*1088*/ 	.short	0x010a
        /*108a*/ 	.byte	0x3f
	.zero		1


	//   ....[42]....
        /*108c*/ 	.word	0x00016250
        /*1090*/ 	.word	0x00000007
        /*1094*/ 	.word	0x00028830
        /*1098*/ 	.short	0x010a
        /*109a*/ 	.byte	0x3f
	.zero		1


	//   ....[43]....
        /*109c*/ 	.word	0x000166d0
        /*10a0*/ 	.word	0x00000007
        /*10a4*/ 	.word	0x00028850
        /*10a8*/ 	.short	0x010a
        /*10aa*/ 	.byte	0x3f
	.zero		1


	//   ....[44]....
        /*10ac*/ 	.word	0x00016710
        /*10b0*/ 	.word	0x00000007
        /*10b4*/ 	.word	0x00028850
        /*10b8*/ 	.short	0x010a
        /*10ba*/ 	.byte	0x3f
	.zero		1


	//   ....[45]....
        /*10bc*/ 	.word	0x000182e0
        /*10c0*/ 	.word	0x00000003
        /*10c4*/ 	.word	0x00000000
        /*10c8*/ 	.short	0x0101
        /*10ca*/ 	.byte	0x3f
	.zero		1


	//   ....[46]....
        /*10cc*/ 	.word	0x000185b0
        /*10d0*/ 	.word	0x0000000f
        /*10d4*/ 	.word	0x00000000
        /*10d8*/ 	.short	0x0101
        /*10da*/ 	.byte	0x3f
	.zero		1


	//   ....[47]....
        /*10dc*/ 	.word	0x00018cd0
        /*10e0*/ 	.word	0x00000007
        /*10e4*/ 	.word	0x00028830
        /*10e8*/ 	.short	0x010a
        /*10ea*/ 	.byte	0x3f
	.zero		1


	//   ....[48]....
        /*10ec*/ 	.word	0x00018d20
        /*10f0*/ 	.word	0x00000007
        /*10f4*/ 	.word	0x00028830
        /*10f8*/ 	.short	0x010a
        /*10fa*/ 	.byte	0x3f
	.zero		1


	//   ....[49]....
        /*10fc*/ 	.word	0x000191a0
        /*1100*/ 	.word	0x00000007
        /*1104*/ 	.word	0x00028850
        /*1108*/ 	.short	0x010a
        /*110a*/ 	.byte	0x3f
	.zero		1


	//   ....[50]....
        /*110c*/ 	.word	0x000191e0
        /*1110*/ 	.word	0x00000007
        /*1114*/ 	.word	0x00028850
        /*1118*/ 	.short	0x010a
        /*111a*/ 	.byte	0x3f
	.zero		1


	//   ....[51]....
        /*111c*/ 	.word	0x00019b10
        /*1120*/ 	.word	0x00000007
        /*1124*/ 	.word	0x00000000
        /*1128*/ 	.short	0x0101
        /*112a*/ 	.byte	0x3f
	.zero		1


	//   ....[52]....
        /*112c*/ 	.word	0x0001c0e0
        /*1130*/ 	.word	0x00000009
        /*1134*/ 	.word	0x00000000
        /*1138*/ 	.short	0x0101
        /*113a*/ 	.byte	0x3f
	.zero		1


	//   ....[53]....
        /*113c*/ 	.word	0x0001c730
        /*1140*/ 	.word	0x0000000d
        /*1144*/ 	.word	0x00028850
        /*1148*/ 	.short	0x010a
        /*114a*/ 	.byte	0x3f
	.zero		1


	//   ....[54]....
        /*114c*/ 	.word	0x0001c7b0
        /*1150*/ 	.word	0x0000000d
        /*1154*/ 	.word	0x00028850
        /*1158*/ 	.short	0x010a
        /*115a*/ 	.byte	0x3f
	.zero		1


	//   ....[55]....
        /*115c*/ 	.word	0x0001cdd0
        /*1160*/ 	.word	0x00000005
        /*1164*/ 	.word	0x00000000
        /*1168*/ 	.short	0x0101
        /*116a*/ 	.byte	0x3f
	.zero		1


	//   ....[56]....
        /*116c*/ 	.word	0x0001e2f0
        /*1170*/ 	.word	0x00000000
        /*1174*/ 	.word	0x00000000
        /*1178*/ 	.short	0x0101
        /*117a*/ 	.byte	0x3f
	.zero		1


	//   ....[57]....
        /*117c*/ 	.word	0x00020a40
        /*1180*/ 	.word	0x00000016
        /*1184*/ 	.word	0x00028820
        /*1188*/ 	.short	0x010a
        /*118a*/ 	.byte	0x3f
	.zero		1


	//   ....[58]....
        /*118c*/ 	.word	0x00020ad0
        /*1190*/ 	.word	0x0000000b
        /*1194*/ 	.word	0x000288a0
        /*1198*/ 	.short	0x010a
        /*119a*/ 	.byte	0x3f
	.zero		1


	//   ....[59]....
        /*119c*/ 	.word	0x00020e30
        /*11a0*/ 	.word	0x0000000b
        /*11a4*/ 	.word	0x000288c0
        /*11a8*/ 	.short	0x010a
        /*11aa*/ 	.byte	0x3f
	.zero		1


	//   ....[60]....
        /*11ac*/ 	.word	0x00021260
        /*11b0*/ 	.word	0x0000000c
        /*11b4*/ 	.word	0x000288a0
        /*11b8*/ 	.short	0x010a
        /*11ba*/ 	.byte	0x3f
	.zero		1


	//   ....[61]....
        /*11bc*/ 	.word	0x000215a0
        /*11c0*/ 	.word	0x0000000c
        /*11c4*/ 	.word	0x000288c0
        /*11c8*/ 	.short	0x010a
        /*11ca*/ 	.byte	0x3f
	.zero		1


	//   ....[62]....
        /*11cc*/ 	.word	0x00022770
        /*11d0*/ 	.word	0x00000007
        /*11d4*/ 	.word	0x00028840
        /*11d8*/ 	.short	0x010a
        /*11da*/ 	.byte	0x3f
	.zero		1


	//   ....[63]....
        /*11dc*/ 	.word	0x00022ef0
        /*11e0*/ 	.word	0x00000007
        /*11e4*/ 	.word	0x00028830
        /*11e8*/ 	.short	0x0107
        /*11ea*/ 	.byte	0x3f
	.zero		1


	//   ....[64]....
        /*11ec*/ 	.word	0x00022fc0
        /*11f0*/ 	.word	0x00000007
        /*11f4*/ 	.word	0x00028830
        /*11f8*/ 	.short	0x0101
        /*11fa*/ 	.byte	0x3f
	.zero		1


	//   ....[65]....
        /*11fc*/ 	.word	0x00023b00
        /*1200*/ 	.word	0x00000016
        /*1204*/ 	.word	0x00028800
        /*1208*/ 	.short	0x0107
        /*120a*/ 	.byte	0x3f
	.zero		1


	//   ....[66]....
        /*120c*/ 	.word	0x00023c10
        /*1210*/ 	.word	0x00000016
        /*1214*/ 	.word	0x00028800
        /*1218*/ 	.short	0x0101
        /*121a*/ 	.byte	0x3f
	.zero		1


	//   ....[67]....
        /*121c*/ 	.word	0x00023c40
        /*1220*/ 	.word	0x00000016
        /*1224*/ 	.word	0x00028820
        /*1228*/ 	.short	0x010a
        /*122a*/ 	.byte	0x3f
	.zero		1


	//   ....[68]....
        /*122c*/ 	.word	0x00023fd0
        /*1230*/ 	.word	0x00000006
        /*1234*/ 	.word	0x00028840
        /*1238*/ 	.short	0x010a
        /*123a*/ 	.byte	0x3f
	.zero		1


	//   ....[69]....
        /*123c*/ 	.word	0x000244f0
        /*1240*/ 	.word	0x00000006
        /*1244*/ 	.word	0x00028830
        /*1248*/ 	.short	0x0107
        /*124a*/ 	.byte	0x3f
	.zero		1


	//   ....[70]....
        /*124c*/ 	.word	0x000245b0
        /*1250*/ 	.word	0x00000006
        /*1254*/ 	.word	0x00028830
        /*1258*/ 	.short	0x0101
        /*125a*/ 	.byte	0x3f
	.zero		1


	//   ....[71]....
        /*125c*/ 	.word	0x00024610
        /*1260*/ 	.word	0x00000006
        /*1264*/ 	.word	0x00028860
        /*1268*/ 	.short	0x010a
        /*126a*/ 	.byte	0x3f
	.zero		1


	//   ....[72]....
        /*126c*/ 	.word	0x00024b60
        /*1270*/ 	.word	0x00000006
        /*1274*/ 	.word	0x00028850
        /*1278*/ 	.short	0x0107
        /*127a*/ 	.byte	0x3f
	.zero		1


	//   ....[73]....
        /*127c*/ 	.word	0x00024d10
        /*1280*/ 	.word	0x00000006
        /*1284*/ 	.word	0x00028850
        /*1288*/ 	.short	0x0101
        /*128a*/ 	.byte	0x3f
	.zero		1


	//   ....[74]....
        /*128c*/ 	.word	0x00024f30
        /*1290*/ 	.word	0x00000000
        /*1294*/ 	.word	0x00028860
        /*1298*/ 	.short	0x010a
        /*129a*/ 	.byte	0x3f
	.zero		1


	//   ....[75]....
        /*129c*/ 	.word	0x00025460
        /*12a0*/ 	.word	0x00000000
        /*12a4*/ 	.word	0x00028850
        /*12a8*/ 	.short	0x0107
        /*12aa*/ 	.byte	0x3f
	.zero		1


	//   ....[76]....
        /*12ac*/ 	.word	0x00025520
        /*12b0*/ 	.word	0x00000000
        /*12b4*/ 	.word	0x00028850
        /*12b8*/ 	.short	0x0101
        /*12ba*/ 	.byte	0x3f
	.zero		1


	//   ....[77]....
        /*12bc*/ 	.word	0x00026250
        /*12c0*/ 	.word	0x00000007
        /*12c4*/ 	.word	0x00028820
        /*12c8*/ 	.short	0x010a
        /*12ca*/ 	.byte	0x3f
	.zero		1


	//   ....[78]....
        /*12cc*/ 	.word	0x000263c0
        /*12d0*/ 	.word	0x00000005
        /*12d4*/ 	.word	0x00028840
        /*12d8*/ 	.short	0x010a
        /*12da*/ 	.byte	0x3f
	.zero		1


	//   ....[79]....
        /*12dc*/ 	.word	0x00026460
        /*12e0*/ 	.word	0x00000003
        /*12e4*/ 	.word	0x00028840
        /*12e8*/ 	.short	0x010a
        /*12ea*/ 	.byte	0x3f
	.zero		1


	//   ....[80]....
        /*12ec*/ 	.word	0x000264a0
        /*12f0*/ 	.word	0x00000005
        /*12f4*/ 	.word	0x00028860
        /*12f8*/ 	.short	0x010a
        /*12fa*/ 	.byte	0x3f
	.zero		1


	//   ....[81]....
        /*12fc*/ 	.word	0x000264e0
        /*1300*/ 	.word	0x00000003
        /*1304*/ 	.word	0x00028860
        /*1308*/ 	.short	0x010a
        /*130a*/ 	.byte	0x3f
	.zero		1


	//   ....[82]....
        /*130c*/ 	.word	0x00026540
        /*1310*/ 	.word	0x0000005b
        /*1314*/ 	.word	0x00028890
        /*1318*/ 	.short	0x010a
        /*131a*/ 	.byte	0x3f
	.zero		1


	//   ....[83]....
        /*131c*/ 	.word	0x00026a50
        /*1320*/ 	.word	0x0000005b
        /*1324*/ 	.word	0x00028890
        /*1328*/ 	.short	0x010a
        /*132a*/ 	.byte	0x3f
	.zero		1


	//   ....[84]....
        /*132c*/ 	.word	0x00026f50
        /*1330*/ 	.word	0x0000005b
        /*1334*/ 	.word	0x00028890
        /*1338*/ 	.short	0x010a
        /*133a*/ 	.byte	0x3f
	.zero		1


	//   ....[85]....
        /*133c*/ 	.word	0x00027420
        /*1340*/ 	.word	0x0000005b
        /*1344*/ 	.word	0x000288b0
        /*1348*/ 	.short	0x010a
        /*134a*/ 	.byte	0x3f
	.zero		1


	//   ....[86]....
        /*134c*/ 	.word	0x00027c20
        /*1350*/ 	.word	0x00000012
        /*1354*/ 	.word	0x00028800
        /*1358*/ 	.short	0x010a
        /*135a*/ 	.byte	0x3f
	.zero		1


	//   ....[87]....
        /*135c*/ 	.word	0x000287f0
        /*1360*/ 	.word	0x00000012
        /*1364*/ 	.word	0x00028800
        /*1368*/ 	.short	0x010a
        /*136a*/ 	.byte	0x3f
	.zero		1


	//   ....[88]....
        /*136c*/ 	.word	0x00028840
        /*1370*/ 	.word	0x00000008
        /*1374*/ 	.word	0x00028830
        /*1378*/ 	.short	0x010a
        /*137a*/ 	.byte	0x3f
	.zero		1


	//   ....[89]....
        /*137c*/ 	.word	0x00028890
        /*1380*/ 	.word	0x00000007
        /*1384*/ 	.word	0x00028830
        /*1388*/ 	.short	0x010a
        /*138a*/ 	.byte	0x3f
	.zero		1


	//   ....[90]....
        /*138c*/ 	.word	0x000288e0
        /*1390*/ 	.word	0x00000007
        /*1394*/ 	.word	0x00028850
        /*1398*/ 	.short	0x010a
        /*139a*/ 	.byte	0x3f
	.zero		1


	//   ....[91]....
        /*139c*/ 	.word	0x00028930
        /*13a0*/ 	.word	0x00000007
        /*13a4*/ 	.word	0x00028830
        /*13a8*/ 	.short	0x010a
        /*13aa*/ 	.byte	0x3f
	.zero		1


	//   ....[92]....
        /*13ac*/ 	.word	0x00028980
        /*13b0*/ 	.word	0x00000007
        /*13b4*/ 	.word	0x00028850
        /*13b8*/ 	.short	0x010a
        /*13ba*/ 	.byte	0x3f
	.zero		1


	//   ....[93]....
        /*13bc*/ 	.word	0x000289d0
        /*13c0*/ 	.word	0x00000007
        /*13c4*/ 	.word	0x00028830
        /*13c8*/ 	.short	0x010a
        /*13ca*/ 	.byte	0x3f
	.zero		1


	//   ....[94]....
        /*13cc*/ 	.word	0x00028a20
        /*13d0*/ 	.word	0x00000007
        /*13d4*/ 	.word	0x00028850
        /*13d8*/ 	.short	0x010a
        /*13da*/ 	.byte	0x3f
	.zero		1


	//   ....[95]....
        /*13dc*/ 	.word	0x00028a70
        /*13e0*/ 	.word	0x0000000d
        /*13e4*/ 	.word	0x00028850
        /*13e8*/ 	.short	0x010a
        /*13ea*/ 	.byte	0x3f
	.zero		1


	//   ....[96]....
        /*13ec*/ 	.word	0x00029040
        /*13f0*/ 	.word	0x00000016
        /*13f4*/ 	.word	0x00028820
        /*13f8*/ 	.short	0x010a
        /*13fa*/ 	.byte	0x3f
	.zero		1


	//   ....[97]....
        /*13fc*/ 	.word	0x00029090
        /*1400*/ 	.word	0x0000000b
        /*1404*/ 	.word	0x000288a0
        /*1408*/ 	.short	0x010a
        /*140a*/ 	.byte	0x3f
	.zero		1


	//   ....[98]....
        /*140c*/ 	.word	0x000290e0
        /*1410*/ 	.word	0x0000000b
        /*1414*/ 	.word	0x000288c0
        /*1418*/ 	.short	0x010a
        /*141a*/ 	.byte	0x3f
	.zero		1


	//   ....[99]....
        /*141c*/ 	.word	0x00029130
        /*1420*/ 	.word	0x0000000c
        /*1424*/ 	.word	0x000288a0
        /*1428*/ 	.short	0x010a
        /*142a*/ 	.byte	0x3f
	.zero		1


	//   ....[100]....
        /*142c*/ 	.word	0x00029180
        /*1430*/ 	.word	0x0000000c
        /*1434*/ 	.word	0x000288c0
        /*1438*/ 	.short	0x010a
        /*143a*/ 	.byte	0x3f
	.zero		1


	//   ....[101]....
        /*143c*/ 	.word	0x000292a0
        /*1440*/ 	.word	0x00000007
        /*1444*/ 	.word	0x00028840
        /*1448*/ 	.short	0x010a
        /*144a*/ 	.byte	0x3f
	.zero		1


	//   ....[102]....
        /*144c*/ 	.word	0x0002a840
        /*1450*/ 	.word	0x00000016
        /*1454*/ 	.word	0x00028820
        /*1458*/ 	.short	0x010a
        /*145a*/ 	.byte	0x3f
	.zero		1


	//   ....[103]....
        /*145c*/ 	.word	0x0002a890
        /*1460*/ 	.word	0x00000006
        /*1464*/ 	.word	0x00028840
        /*1468*/ 	.short	0x010a
        /*146a*/ 	.byte	0x3f
	.zero		1


	//   ....[104]....
        /*146c*/ 	.word	0x0002b210
        /*1470*/ 	.word	0x00000006
        /*1474*/ 	.word	0x00028860
        /*1478*/ 	.short	0x010a
        /*147a*/ 	.byte	0x3f
	.zero		1


	//   ....[105]....
        /*147c*/ 	.word	0x0002bc90
        /*1480*/ 	.word	0x00000000
        /*1484*/ 	.word	0x00028860
        /*1488*/ 	.short	0x010a
        /*148a*/ 	.byte	0x3f
	.zero		1


	//   ....[106]....
        /*148c*/ 	.word	0x0002d000
        /*1490*/ 	.word	0x00000007
        /*1494*/ 	.word	0x00028820
        /*1498*/ 	.short	0x010a
        /*149a*/ 	.byte	0x3f
	.zero		1


	//   ....[107]....
        /*149c*/ 	.word	0x0002d1a0
        /*14a0*/ 	.word	0x00000005
        /*14a4*/ 	.word	0x00028840
        /*14a8*/ 	.short	0x010a
        /*14aa*/ 	.byte	0x3f
	.zero		1


	//   ....[108]....
        /*14ac*/ 	.word	0x0002d1f0
        /*14b0*/ 	.word	0x00000003
        /*14b4*/ 	.word	0x00028840
        /*14b8*/ 	.short	0x010a
        /*14ba*/ 	.byte	0x3f
	.zero		1


	//   ....[109]....
        /*14bc*/ 	.word	0x0002d240
        /*14c0*/ 	.word	0x00000005
        /*14c4*/ 	.word	0x00028860
        /*14c8*/ 	.short	0x010a
        /*14ca*/ 	.byte	0x3f
	.zero		1


	//----- nvinfo : EIATTR_NUM_MBARRIERS
	.align		4
.L_1001:
        /*14cc*/ 	.byte	0x03, 0x38
        /*14ce*/ 	.short	0x0016


	//----- nvinfo : EIATTR_EXIT_INSTR_OFFSETS
	.align		4
        /*14d0*/ 	.byte	0x04, 0x1c
        /*14d2*/ 	.short	(.L_1003 - .L_1002)


	//   ....[0]....
.L_1002:
        /*14d4*/ 	.word	0x00026530


	//----- nvinfo : EIATTR_MAX_THREADS
	.align		4
.L_1003:
        /*14d8*/ 	.byte	0x04, 0x05
        /*14da*/ 	.short	(.L_1005 - .L_1004)
.L_1004:
        /*14dc*/ 	.word	0x00000180
        /*14e0*/ 	.word	0x00000001
        /*14e4*/ 	.word	0x00000001


	//----- nvinfo : EIATTR_CRS_STACK_SIZE
	.align		4
.L_1005:
        /*14e8*/ 	.byte	0x04, 0x1e
        /*14ea*/ 	.short	(.L_1007 - .L_1006)
.L_1006:
        /*14ec*/ 	.word	0x00000000


	//----- nvinfo : EIATTR_CBANK_PARAM_SIZE
	.align		4
.L_1007:
        /*14f0*/ 	.byte	0x03, 0x19
        /*14f2*/ 	.short	0x0af0


	//----- nvinfo : EIATTR_PARAM_CBANK
	.align		4
        /*14f4*/ 	.byte	0x04, 0x0a
        /*14f6*/ 	.short	(.L_1009 - .L_1008)
	.align		4
.L_1008:
        /*14f8*/ 	.word	index@(.nv.constant0._ZN7cutlass13device_kernelIN5flash11enable_sm90INS1_16FlashAttnFwdSm90INS1_25CollectiveMainloopFwdSm90ILi2EN4cute5tupleIJNS5_1CILi1EEES8_S8_EEENS6_IJNS7_ILi128EEESA_SA_EEELi128ENS_10bfloat16_tEfNS_4arch4Sm90ELb0ELb1ELb1ELb1ELb1ELb1ELb0ELb1ELb1ELb1ELb0ELb0EEENS1_21CollectiveEpilogueFwdISB_S9_SC_SE_Li256ELb1ELb1ELb0ELb0EEENS1_36VarlenDynamicPersistentTileSchedulerILi128ELi128ELi256ELi128ELb0ELb1ELb1ELb1ELb0ELb1EEEEEEEEEvNT_6ParamsE)
        /*14fc*/ 	.short	0x0210
        /*14fe*/ 	.short	0x0af0


	//----- nvinfo : EIATTR_SW_WAR
	.align		4
.L_1009:
        /*1500*/ 	.byte	0x04, 0x36
        /*1502*/ 	.short	(.L_1011 - .L_1010)
.L_1010:
        /*1504*/ 	.word	0x00000008
.L_1011:


//--------------------- .nv.info._ZN7cutlass13device_kernelIN5flash11enable_sm90INS1_16FlashAttnFwdSm90INS1_25CollectiveMainloopFwdSm90ILi2EN4cute5tupleIJNS5_1CILi1EEES8_S8_EEENS6_IJNS7_ILi128EEESA_SA_EEELi128ENS_10bfloat16_tEfNS_4arch4Sm90ELb1ELb0ELb1ELb0ELb1ELb0ELb0ELb1ELb1ELb1ELb0ELb0EEENS1_21CollectiveEpilogueFwdISB_S9_SC_SE_Li256ELb0ELb1ELb0ELb0EEENS1_30DynamicPersistentTileSchedulerILi256ELi128ELb0ELb1ELb1EEEEEEEEEvNT_6ParamsE --------------------------
	.section	.nv.info._ZN7cutlass13device_kernelIN5flash11enable_sm90INS1_16FlashAttnFwdSm90INS1_25CollectiveMainloopFwdSm90ILi2EN4cute5tupleIJNS5_1CILi1EEES8_S8_EEENS6_IJNS7_ILi128EEESA_SA_EEELi128ENS_10bfloat16_tEfNS_4arch4Sm90ELb1ELb0ELb1ELb0ELb1ELb0ELb0ELb1ELb1ELb1ELb0ELb0EEENS1_21CollectiveEpilogueFwdISB_S9_SC_SE_Li256ELb0ELb1ELb0ELb0EEENS1_30DynamicPersistentTileSchedulerILi256ELi128ELb0ELb1ELb1EEEEEEEEEvNT_6ParamsE,"",@"SHT_CUDA_INFO"
	.sectionflags	@""
	.align	4


	//----- nvinfo : EIATTR_CUDA_API_VERSION
	.align		4
        /*0000*/ 	.byte	0x04, 0x37
        /*0002*/ 	.short	(.L_1013 - .L_1012)
.L_1012:
        /*0004*/ 	.word	0x00000082


	//----- nvinfo : EIATTR_KPARAM_INFO
	.align		4
.L_1013:
        /*0008*/ 	.byte	0x04, 0x17
        /*000a*/ 	.short	(.L_1015 - .L_1014)
.L_1014:
        /*000c*/ 	.word	0x00000000
        /*0010*/ 	.short	0x0000
        /*0012*/ 	.short	0x0070
        /*0014*/ 	.byte	0x00, 0xf0, 0x01, 0x2a


	//----- nvinfo : EIATTR_SPARSE_MMA_MASK
	.align		4
.L_1015:
        /*0018*/ 	.byte	0x03, 0x50
        /*001a*/ 	.short	0x0000


	//----- nvinfo : EIATTR_MAXREG_COUNT
	.align		4
        /*001c*/ 	.byte	0x03, 0x1b
        /*001e*/ 	.short	0x00a8


	//----- nvinfo : EIATTR_NUM_BARRIERS
	.align		4
        /*0020*/ 	.byte	0x02, 0x4c
        /*0022*/ 	.byte	0x10
	.zero		1


	//----- nvinfo : EIATTR_EXTERNS
	.align		4
        /*0024*/ 	.byte	0x04, 0x0f
        /*0026*/ 	.short	(.L_1017 - .L_1016)


	//   ....[0]....
	.align		4
.L_1016:
        /*0028*/ 	.word	index@(__assertfail)


	//----- nvinfo : EIATTR_MERCURY_ISA_VERSION
	.align		4
.L_1017:
        /*002c*/ 	.byte	0x03, 0x5f
        /*002e*/ 	.short	0x0101


	//----- nvinfo : EIATTR_INT_WARP_WIDE_INSTR_OFFSETS
	.align		4
        /*0030*/ 	.byte	0x04, 0x31
        /*0032*/ 	.short	(.L_1019 - .L_1018)


	//   ....[0]....
.L_1018:
        /*0034*/ 	.word	0x000000b0


	//   ....[1]....
        /*0038*/ 	.word	0x000000c0


	//   ....[2]....
        /*003c*/ 	.word	0x00000160


	//   ....[3]....
        /*0040*/ 	.word	0x0000cce0


	//   ....[4]....
        /*0044*/ 	.word	0x0000cd70


	//   ....[5]....
        /*0048*/ 	.word	0x0000f9b0


	//   ....[6]....
        /*004c*/ 	.word	0x0000fa40


	//----- nvinfo : EIATTR_COOP_GROUP_MASK_REGIDS
	.align		4
.L_1019:
        /*0050*/ 	.byte	0x04, 0x29
        /*0052*/ 	.short	(.L_1021 - .L_1020)


	//   ....[0]....
.L_1020:
        /*0054*/ 	.word	0xffffffff


	//   ....[1]....
        /*0058*/ 	.word	0xffffffff


	//   ....[2]....
        /*005c*/ 	.word	0xffffffff


	//   ....[3]....
        /*0060*/ 	.word	0xffffffff


	//   ....[4]....
        /*0064*/ 	.word	0xffffffff


	//   ....[5]....
        /*0068*/ 	.word	0xffffffff


	//   ....[6]....
        /*006c*/ 	.word	0xffffffff


	//   ....[7]....
        /*0070*/ 	.word	0xffffffff


	//   ....[8]....
        /*0074*/ 	.word	0xffffffff


	//   ....[9]....
        /*0078*/ 	.word	0xffffffff


	//   ....[10]....
        /*007c*/ 	.word	0xffffffff


	//   ....[11]....
        /*0080*/ 	.word	0xffffffff


	//   ....[12]....
        /*0084*/ 	.word	0xffffffff


	//   ....[13]....
        /*0088*/ 	.word	0xffffffff


	//   ....[14]....
        /*008c*/ 	.word	0xffffffff


	//   ....[15]....
        /*0090*/ 	.word	0xffffffff


	//   ....[16]....
        /*0094*/ 	.word	0xffffffff


	//   ....[17]....
        /*0098*/ 	.word	0xffffffff


	//   ....[18]....
        /*009c*/ 	.word	0xffffffff


	//   ....[19]....
        /*00a0*/ 	.word	0xffffffff


	//   ....[20]....
        /*00a4*/ 	.word	0xffffffff


	//   ....[21]....
        /*00a8*/ 	.word	0xffffffff


	//   ....[22]....
        /*00ac*/ 	.word	0xffffffff


	//   ....[23]....
        /*00b0*/ 	.word	0xffffffff


	//   ....[24]....
        /*00b4*/ 	.word	0xffffffff


	//   ....[25]....
        /*00b8*/ 	.word	0xffffffff


	//   ....[26]....
        /*00bc*/ 	.word	0xffffffff


	//   ....[27]....
        /*00c0*/ 	.word	0xffffffff


	//   ....[28]....
        /*00c4*/ 	.word	0xffffffff


	//   ....[29]....
        /*00c8*/ 	.word	0xffffffff


	//   ....[30]....
        /*00cc*/ 	.word	0xffffffff


	//   ....[31]....
        /*00d0*/ 	.word	0xffffffff


	//   ....[32]....
        /*00d4*/ 	.word	0xffffffff


	//   ....[33]....
        /*00d8*/ 	.word	0xffffffff


	//   ....[34]....
        /*00dc*/ 	.word	0xffffffff


	//   ....[35]....
        /*00e0*/ 	.word	0xffffffff


	//   ....[36]....
        /*00e4*/ 	.word	0xffffffff


	//   ....[37]....
        /*00e8*/ 	.word	0xffffffff


	//   ....[38]....
        /*00ec*/ 	.word	0xffffffff


	//   ....[39]....
        /*00f0*/ 	.word	0xffffffff


	//   ....[40]....
        /*00f4*/ 	.word	0xffffffff


	//   ....[41]....
        /*00f8*/ 	.word	0xffffffff


	//   ....[42]....
        /*00fc*/ 	.word	0xffffffff


	//   ....[43]....
        /*0100*/ 	.word	0xffffffff


	//   ....[44]....
        /*0104*/ 	.word	0xffffffff


	//   ....[45]....
        /*0108*/ 	.word	0xffffffff


	//   ....[46]....
        /*010c*/ 	.word	0xffffffff


	//   ....[47]....
        /*0110*/ 	.word	0xffffffff


	//   ....[48]....
        /*0114*/ 	.word	0xffffffff


	//   ....[49]....
        /*0118*/ 	.word	0xffffffff


	//   ....[50]....
        /*011c*/ 	.word	0xffffffff


	//   ....[51]....
        /*0120*/ 	.word	0xffffffff


	//   ....[52]....
        /*0124*/ 	.word	0xffffffff


	//   ....[53]....
        /*0128*/ 	.word	0xffffffff


	//   ....[54]....
        /*012c*/ 	.word	0xffffffff


	//   ....[55]....
        /*0130*/ 	.word	0xffffffff


	//   ....[56]....
        /*0134*/ 	.word	0xffffffff


	//   ....[57]....
        /*0138*/ 	.word	0xffffffff


	//   ....[58]....
        /*013c*/ 	.word	0xffffffff


	//   ....[59]....
        /*0140*/ 	.word	0xffffffff


	//   ....[60]....
        /*0144*/ 	.word	0xffffffff


	//   ....[61]....
        /*0148*/ 	.word	0xffffffff


	//   ....[62]....
        /*014c*/ 	.word	0xffffffff


	//   ....[63]....
        /*0150*/ 	.word	0xffffffff


	//   ....[64]....
        /*0154*/ 	.word	0xffffffff


	//   ....[65]....
        /*0158*/ 	.word	0xffffffff


	//   ....[66]....
        /*015c*/ 	.word	0xffffffff


	//   ....[67]....
        /*0160*/ 	.word	0xffffffff


	//   ....[68]....
        /*0164*/ 	.word	0xffffffff


	//   ....[69]....
        /*0168*/ 	.word	0xffffffff


	//   ....[70]....
        /*016c*/ 	.word	0xffffffff


	//   ....[71]....
        /*0170*/ 	.word	0xffffffff


	//   ....[72]....
        /*0174*/ 	.word	0xffffffff


	//   ....[73]....
        /*0178*/ 	.word	0xffffffff


	//   ....[74]....
        /*017c*/ 	.word	0xffffffff


	//   ....[75]....
        /*0180*/ 	.word	0xffffffff


	//   ....[76]....
        /*0184*/ 	.word	0xffffffff


	//   ....[77]....
        /*0188*/ 	.word	0xffffffff


	//   ....[78]....
        /*018c*/ 	.word	0xffffffff


	//   ....[79]....
        /*0190*/ 	.word	0xffffffff


	//   ....[80]....
        /*0194*/ 	.word	0xffffffff


	//   ....[81]....
        /*0198*/ 	.word	0xffffffff


	//   ....[82]....
        /*019c*/ 	.word	0xffffffff


	//   ....[83]....
        /*01a0*/ 	.word	0xffffffff


	//   ....[84]....
        /*01a4*/ 	.word	0xffffffff


	//   ....[85]....
        /*01a8*/ 	.word	0xffffffff


	//   ....[86]....
        /*01ac*/ 	.word	0xffffffff


	//   ....[87]....
        /*01b0*/ 	.word	0xffffffff


	//   ....[88]....
        /*01b4*/ 	.word	0xffffffff


	//   ....[89]....
        /*01b8*/ 	.word	0xffffffff


	//   ....[90]....
        /*01bc*/ 	.word	0xffffffff


	//   ....[91]....
        /*01c0*/ 	.word	0xffffffff


	//   ....[92]....
        /*01c4*/ 	.word	0xffffffff


	//   ....[93]....
        /*01c8*/ 	.word	0xffffffff


	//   ....[94]....
        /*01cc*/ 	.word	0xffffffff


	//   ....[95]....
        /*01d0*/ 	.word	0xffffffff


	//   ....[96]....
        /*01d4*/ 	.word	0xffffffff


	//   ....[97]....
        /*01d8*/ 	.word	0xffffffff


	//   ....[98]....
        /*01dc*/ 	.word	0xffffffff


	//   ....[99]....
        /*01e0*/ 	.word	0xffffffff


	//   ....[100]....
        /*01e4*/ 	.word	0xffffffff


	//   ....[101]....
        /*01e8*/ 	.word	0xffffffff


	//   ....[102]....
        /*01ec*/ 	.word	0xffffffff


	//   ....[103]....
        /*01f0*/ 	.word	0xffffffff


	//   ....[104]....
        /*01f4*/ 	.word	0xffffffff


	//   ....[105]....
        /*01f8*/ 	.word	0xffffffff


	//   ....[106]....
        /*01fc*/ 	.word	0xffffffff


	//   ....[107]....
        /*0200*/ 	.word	0xffffffff


	//   ....[108]....
        /*0204*/ 	.word	0xffffffff


	//   ....[109]....
        /*0208*/ 	.word	0xffffffff


	//   ....[110]....
        /*020c*/ 	.word	0xffffffff


	//   ....[111]....
        /*0210*/ 	.word	0xffffffff


	//   ....[112]....
        /*0214*/ 	.word	0xffffffff


	//   ....[113]....
        /*0218*/ 	.word	0xffffffff


	//   ....[114]....
        /*021c*/ 	.word	0xffffffff


	//   ....[115]....
        /*0220*/ 	.word	0xffffffff


	//   ....[116]....
        /*0224*/ 	.word	0xffffffff


	//   ....[117]....
        /*0228*/ 	.word	0xffffffff


	//   ....[118]....
        /*022c*/ 	.word	0xffffffff


	//   ....[119]....
        /*0230*/ 	.word	0xffffffff


	//   ....[120]....
        /*0234*/ 	.word	0xffffffff


	//   ....[121]....
        /*0238*/ 	.word	0xffffffff


	//   ....[122]....
        /*023c*/ 	.word	0xffffffff


	//   ....[123]....
        /*0240*/ 	.word	0xffffffff


	//   ....[124]....
        /*0244*/ 	.word	0xffffffff


	//   ....[125]....
        /*0248*/ 	.word	0xffffffff


	//   ....[126]....
        /*024c*/ 	.word	0xffffffff


	//   ....[127]....
        /*0250*/ 	.word	0xffffffff


	//   ....[128]....
        /*0254*/ 	.word	0xffffffff


	//   ....[129]....
        /*0258*/ 	.word	0xffffffff


	//   ....[130]....
        /*025c*/ 	.word	0x0500000f


	//   ....[131]....
        /*0260*/ 	.word	0x0500000f


	//   ....[132]....
        /*0264*/ 	.word	0x0500000f


	//   ....[133]....
        /*0268*/ 	.word	0x0500000f


	//   ....[134]....
        /*026c*/ 	.word	0x0500000f


	//   ....[135]....
        /*0270*/ 	.word	0x0500000f


	//   ....[136]....
        /*0274*/ 	.word	0x0500000f


	//   ....[137]....
        /*0278*/ 	.word	0x0500000f


	//   ....[138]....
        /*027c*/ 	.word	0x0500000f


	//   ....[139]....
        /*0280*/ 	.word	0x0500000f


	//   ....[140]....
        /*0284*/ 	.word	0x0500000f


	//   ....[141]....
        /*0288*/ 	.word	0x0500000f


	//   ....[142]....
        /*028c*/ 	.word	0x0500000f


	//   ....[143]....
        /*0290*/ 	.word	0x0500000f


	//   ....[144]....
        /*0294*/ 	.word	0x0500000f


	//   ....[145]....
        /*0298*/ 	.word	0x0500000f


	//   ....[146]....
        /*029c*/ 	.word	0x0500000f


	//   ....[147]....
        /*02a0*/ 	.word	0x0500000f


	//   ....[148]....
        /*02a4*/ 	.word	0x0500000f


	//   ....[149]....
        /*02a8*/ 	.word	0x0500000f


	//   ....[150]....
        /*02ac*/ 	.word	0x0500000f


	//   ....[151]....
        /*02b0*/ 	.word	0x0500000f


	//   ....[152]....
        /*02b4*/ 	.word	0x0500000f


	//   ....[153]....
        /*02b8*/ 	.word	0x0500000f


	//   ....[154]....
        /*02bc*/ 	.word	0x0500000f


	//   ....[155]....
        /*02c0*/ 	.word	0x0500000f


	//   ....[156]....
        /*02c4*/ 	.word	0x0500000f


	//   ....[157]....
        /*02c8*/ 	.word	0x0500000f


	//   ....[158]....
        /*02cc*/ 	.word	0x0500000f


	//   ....[159]....
        /*02d0*/ 	.word	0x0500000f


	//   ....[160]....
        /*02d4*/ 	.word	0x0500000f


	//   ....[161]....
        /*02d8*/ 	.word	0x0500000f


	//   ....[162]....
        /*02dc*/ 	.word	0x0500000f


	//   ....[163]....
        /*02e0*/ 	.word	0x0500000f


	//   ....[164]....
        /*02e4*/ 	.word	0x0500000f


	//   ....[165]....
        /*02e8*/ 	.word	0x0500000f


	//   ....[166]....
        /*02ec*/ 	.word	0x0500000f


	//   ....[167]....
        /*02f0*/ 	.word	0x0500000f


	//   ....[168]....
        /*02f4*/ 	.word	0x0500000f


	//   ....[169]....
        /*02f8*/ 	.word	0x0500000f


	//   ....[170]....
        /*02fc*/ 	.word	0x0500000f


	//   ....[171]....
        /*0300*/ 	.word	0x0500000f


	//   ....[172]....
        /*0304*/ 	.word	0x0500000f


	//   ....[173]....
        /*0308*/ 	.word	0x0500000f


	//   ....[174]....
        /*030c*/ 	.word	0x0500000f


	//   ....[175]....
        /*0310*/ 	.word	0x0500000f


	//   ....[176]....
        /*0314*/ 	.word	0x0500000f


	//   ....[177]....
        /*0318*/ 	.word	0x0500000f


	//   ....[178]....
        /*031c*/ 	.word	0x0500000f


	//   ....[179]....
        /*0320*/ 	.word	0x0500000f


	//   ....[180]....
        /*0324*/ 	.word	0x0500000f


	//   ....[181]....
        /*0328*/ 	.word	0x0500000f


	//   ....[182]....
        /*032c*/ 	.word	0x0500000f


	//   ....[183]....
        /*0330*/ 	.word	0x0500000f


	//   ....[184]....
        /*0334*/ 	.word	0x0500000f


	//   ....[185]....
        /*0338*/ 	.word	0x0500000f


	//   ....[186]....
        /*033c*/ 	.word	0x0500000f


	//   ....[187]....
        /*0340*/ 	.word	0x0500000f


	//   ....[188]....
        /*0344*/ 	.word	0x0500000f


	//   ....[189]....
        /*0348*/ 	.word	0x0500000f


	//   ....[190]....
        /*034c*/ 	.word	0x0500000f


	//   ....[191]....
        /*0350*/ 	.word	0x0500000f


	//   ....[192]....
        /*0354*/ 	.word	0x0500000f


	//   ....[193]....
        /*0358*/ 	.word	0x0500000f


	//   ....[194]....
        /*035c*/ 	.word	0x0500000f


	//   ....[195]....
        /*0360*/ 	.word	0x0500000f


	//   ....[196]....
        /*0364*/ 	.word	0x0500000f


	//   ....[197]....
        /*0368*/ 	.word	0x0500000f


	//   ....[198]....
        /*036c*/ 	.word	0x0500000f


	//   ....[199]....
        /*0370*/ 	.word	0x0500000f


	//   ....[200]....
        /*0374*/ 	.word	0x0500000f


	//   ....[201]....
        /*0378*/ 	.word	0x0500000f


	//   ....[202]....
        /*037c*/ 	.word	0x0500000f


	//   ....[203]....
        /*0380*/ 	.word	0x0500000f


	//   ....[204]....
        /*0384*/ 	.word	0x0500000f


	//   ....[205]....
        /*0388*/ 	.word	0x0500000f


	//   ....[206]....
        /*038c*/ 	.word	0x0500000f


	//   ....[207]....
        /*0390*/ 	.word	0x0500000f


	//   ....[208]....
        /*0394*/ 	.word	0x0500000f


	//   ....[209]....
        /*0398*/ 	.word	0x0500000f


	//   ....[210]....
        /*039c*/ 	.word	0x0500000f


	//   ....[211]....
        /*03a0*/ 	.word	0x0500000f


	//   ....[212]....
        /*03a4*/ 	.word	0x0500000f


	//----- nvinfo : EIATTR_COOP_GROUP_INSTR_OFFSETS
	.align		4
.L_1021:
        /*03a8*/ 	.byte	0x04, 0x28
        /*03aa*/ 	.short	(.L_1023 - .L_1022)


	//   ....[0]....
.L_1022:
        /*03ac*/ 	.word	0x00000070


	//   ....[1]....
        /*03b0*/ 	.word	0x00000080


	//   ....[2]....
        /*03b4*/ 	.word	0x000002c0


	//   ....[3]....
        /*03b8*/ 	.word	0x00000420


	//   ....[4]....
        /*03bc*/ 	.word	0x00000540


	//   ....[5]....
        /*03c0*/ 	.word	0x000006a0


	//   ....[6]....
        /*03c4*/ 	.word	0x000013a0


	//   ....[7]....
        /*03c8*/ 	.word	0x00001ca0


	//   ....[8]....
        /*03cc*/ 	.word	0x00002170


	//   ....[9]....
        /*03d0*/ 	.word	0x00002a70


	//   ....[10]....
        /*03d4*/ 	.word	0x00002af0


	//   ....[11]....
        /*03d8*/ 	.word	0x00003630


	//   ....[12]....
        /*03dc*/ 	.word	0x000036a0


	//   ....[13]....
        /*03e0*/ 	.word	0x00004c90


	//   ....[14]....
        /*03e4*/ 	.word	0x00005020


	//   ....[15]....
        /*03e8*/ 	.word	0x00005890


	//   ....[16]....
        /*03ec*/ 	.word	0x00005990


	//   ....[17]....
        /*03f0*/ 	.word	0x00006300


	//   ....[18]....
        /*03f4*/ 	.word	0x00006350


	//   ....[19]....
        /*03f8*/ 	.word	0x00008900


	//   ....[20]....
        /*03fc*/ 	.word	0x00008930


	//   ....[21]....
        /*0400*/ 	.word	0x00008950


	//   ....[22]....
        /*0404*/ 	.word	0x00008970


	//   ....[23]....
        /*0408*/ 	.word	0x00009df0


	//   ....[24]....
        /*040c*/ 	.word	0x00009e30


	//   ....[25]....
        /*0410*/ 	.word	0x00009ef0


	//   ....[26]....
        /*0414*/ 	.word	0x00009f00


	//   ....[27]....
        /*0418*/ 	.word	0x0000b030


	//   ....[28]....
        /*041c*/ 	.word	0x0000b060


	//   ....[29]....
        /*0420*/ 	.word	0x0000b090


	//   ....[30]....
        /*0424*/ 	.word	0x0000b0c0


	//   ....[31]....
        /*0428*/ 	.word	0x0000b640


	//   ....[32]....
        /*042c*/ 	.word	0x0000b680


	//   ....[33]....
        /*0430*/ 	.word	0x0000b740


	//   ....[34]....
        /*0434*/ 	.word	0x0000b760


	//   ....[35]....
        /*0438*/ 	.word	0x0000b820


	//   ....[36]....
        /*043c*/ 	.word	0x0000b840


	//   ....[37]....
        /*0440*/ 	.word	0x0000b910


	//   ....[38]....
        /*0444*/ 	.word	0x0000b930


	//   ....[39]....
        /*0448*/ 	.word	0x0000bfd0


	//   ....[40]....
        /*044c*/ 	.word	0x0000bff0


	//   ....[41]....
        /*0450*/ 	.word	0x0000c0b0


	//   ....[42]....
        /*0454*/ 	.word	0x0000c0d0


	//   ....[43]....
        /*0458*/ 	.word	0x0000c190


	//   ....[44]....
        /*045c*/ 	.word	0x0000c1b0


	//   ....[45]....
        /*0460*/ 	.word	0x0000c280


	//   ....[46]....
        /*0464*/ 	.word	0x0000c2a0


	//   ....[47]....
        /*0468*/ 	.word	0x0000c420


	//   ....[48]....
        /*046c*/ 	.word	0x0000d7f0


	//   ....[49]....
        /*0470*/ 	.word	0x0000d810


	//   ....[50]....
        /*0474*/ 	.word	0x0000d820


	//   ....[51]....
        /*0478*/ 	.word	0x0000d860


	//   ....[52]....
        /*047c*/ 	.word	0x0000d8e0


	//   ....[53]....
        /*0480*/ 	.word	0x0000d900


	//   ....[54]....
        /*0484*/ 	.word	0x0000d980


	//   ....[55]....
        /*0488*/ 	.word	0x0000d9a0


	//   ....[56]....
        /*048c*/ 	.word	0x0000da20


	//   ....[57]....
        /*0490*/ 	.word	0x0000da40


	//   ....[58]....
        /*0494*/ 	.word	0x0000dac0


	//   ....[59]....
        /*0498*/ 	.word	0x0000dae0


	//   ....[60]....
        /*049c*/ 	.word	0x0000db60


	//   ....[61]....
        /*04a0*/ 	.word	0x0000db80


	//   ....[62]....
        /*04a4*/ 	.word	0x0000dc00


	//   ....[63]....
        /*04a8*/ 	.word	0x0000dc20


	//   ....[64]....
        /*04ac*/ 	.word	0x0000e260


	//   ....[65]....
        /*04b0*/ 	.word	0x0000e280


	//   ....[66]....
        /*04b4*/ 	.word	0x0000e2a0


	//   ....[67]....
        /*04b8*/ 	.word	0x0000e300


	//   ....[68]....
        /*04bc*/ 	.word	0x0000e370


	//   ....[69]....
        /*04c0*/ 	.word	0x0000e390


	//   ....[70]....
        /*04c4*/ 	.word	0x0000e410


	//   ....[71]....
        /*04c8*/ 	.word	0x0000e440


	//   ....[72]....
        /*04cc*/ 	.word	0x0000e4b0


	//   ....[73]....
        /*04d0*/ 	.word	0x0000e4d0


	//   ....[74]....
        /*04d4*/ 	.word	0x0000e550


	//   ....[75]....
        /*04d8*/ 	.word	0x0000e570


	//   ....[76]....
        /*04dc*/ 	.word	0x0000e5f0


	//   ....[77]....
        /*04e0*/ 	.word	0x0000e610


	//   ....[78]....
        /*04e4*/ 	.word	0x0000e690


	//   ....[79]....
        /*04e8*/ 	.word	0x0000e6b0


	//   ....[80]....
        /*04ec*/ 	.word	0x0000ed70


	//   ....[81]....
        /*04f0*/ 	.word	0x0000eda0


	//   ....[82]....
        /*04f4*/ 	.word	0x0000edb0


	//   ....[83]....
        /*04f8*/ 	.word	0x0000ee00


	//   ....[84]....
        /*04fc*/ 	.word	0x0000ee10


	//   ....[85]....
        /*0500*/ 	.word	0x0000ee60


	//   ....[86]....
        /*0504*/ 	.word	0x0000ee70


	//   ....[87]....
        /*0508*/ 	.word	0x0000eec0


	//   ....[88]....
        /*050c*/ 	.word	0x0000eed0


	//   ....[89]....
        /*0510*/ 	.word	0x0000ef20


	//   ....[90]....
        /*0514*/ 	.word	0x0000ef30


	//   ....[91]....
        /*0518*/ 	.word	0x0000ef80


	//   ....[92]....
        /*051c*/ 	.word	0x0000ef90


	//   ....[93]....
        /*0520*/ 	.word	0x0000efe0


	//   ....[94]....
        /*0524*/ 	.word	0x0000eff0


	//   ....[95]....
        /*0528*/ 	.word	0x0000f000


	//   ....[96]....
        /*052c*/ 	.word	0x0000f2a0


	//   ....[97]....
        /*0530*/ 	.word	0x0000f2c0


	//   ....[98]....
        /*0534*/ 	.word	0x0000f2e0


	//   ....[99]....
        /*0538*/ 	.word	0x0000f340


	//   ....[100]....
        /*053c*/ 	.word	0x0000f360


	//   ....[101]....
        /*0540*/ 	.word	0x0000f3c0


	//   ....[102]....
        /*0544*/ 	.word	0x0000f3e0


	//   ....[103]....
        /*0548*/ 	.word	0x0000f440


	//   ....[104]....
        /*054c*/ 	.word	0x0000f460


	//   ....[105]....
        /*0550*/ 	.word	0x0000f4c0


	//   ....[106]....
        /*0554*/ 	.word	0x0000f4e0


	//   ....[107]....
        /*0558*/ 	.word	0x0000f540


	//   ....[108]....
        /*055c*/ 	.word	0x0000f560


	//   ....[109]....
        /*0560*/ 	.word	0x0000f5c0


	//   ....[110]....
        /*0564*/ 	.word	0x0000f5e0


	//   ....[111]....
        /*0568*/ 	.word	0x0000f5f0


	//   ....[112]....
        /*056c*/ 	.word	0x0000fb90


	//   ....[113]....
        /*0570*/ 	.word	0x0000fbb0


	//   ....[114]....
        /*0574*/ 	.word	0x0000fbd0


	//   ....[115]....
        /*0578*/ 	.word	0x0000fc10


	//   ....[116]....
        /*057c*/ 	.word	0x0000fc60


	//   ....[117]....
        /*0580*/ 	.word	0x0000fc90


	//   ....[118]....
        /*0584*/ 	.word	0x0000fce0


	//   ....[119]....
        /*0588*/ 	.word	0x0000fd10


	//   ....[120]....
        /*058c*/ 	.word	0x0000fd60


	//   ....[121]....
        /*0590*/ 	.word	0x0000fd90


	//   ....[122]....
        /*0594*/ 	.word	0x0000fde0


	//   ....[123]....
        /*0598*/ 	.word	0x0000fe10


	//   ....[124]....
        /*059c*/ 	.word	0x0000fe60


	//   ....[125]....
        /*05a0*/ 	.word	0x0000fe90


	//   ....[126]....
        /*05a4*/ 	.word	0x0000fee0


	//   ....[127]....
        /*05a8*/ 	.word	0x0000ff10


	//   ....[128]....
        /*05ac*/ 	.word	0x000101f0


	//   ....[129]....
        /*05b0*/ 	.word	0x000103c0


	//   ....[130]....
        /*05b4*/ 	.word	0x00010950


	//   ....[131]....
        /*05b8*/ 	.word	0x00010a30


	//   ....[132]....
        /*05bc*/ 	.word	0x00010ad0


	//   ....[133]....
        /*05c0*/ 	.word	0x00010b50


	//   ....[134]....
        /*05c4*/ 	.word	0x00010c10


	//   ....[135]....
        /*05c8*/ 	.word	0x00010c80


	//   ....[136]....
        /*05cc*/ 	.word	0x00010d50


	//   ....[137]....
        /*05d0*/ 	.word	0x00010de0


	//   ....[138]....
        /*05d4*/ 	.word	0x00010ea0


	//   ....[139]....
        /*05d8*/ 	.word	0x00010f30


	//   ....[140]....
        /*05dc*/ 	.word	0x00010ff0


	//   ....[141]....
        /*05e0*/ 	.word	0x00011070


	//   ....[142]....
        /*05e4*/ 	.word	0x00011140


	//   ....[143]....
        /*05e8*/ 	.word	0x000111c0


	//   ....[144]....
        /*05ec*/ 	.word	0x00011290


	//   ....[145]....
        /*05f0*/ 	.word	0x00011310


	//   ....[146]....
        /*05f4*/ 	.word	0x000113d0


	//   ....[147]....
        /*05f8*/ 	.word	0x00011460


	//   ....[148]....
        /*05fc*/ 	.word	0x000114e0


	//   ....[149]....
        /*0600*/ 	.word	0x00011560


	//   ....[150]....
        /*0604*/ 	.word	0x00011610


	//   ....[151]....
        /*0608*/ 	.word	0x00011690


	//   ....[152]....
        /*060c*/ 	.word	0x00011760


	//   ....[153]....
        /*0610*/ 	.word	0x000117d0


	//   ....[154]....
        /*0614*/ 	.word	0x000118b0


	//   ....[155]....
        /*0618*/ 	.word	0x00011920


	//   ....[156]....
        /*061c*/ 	.word	0x00011a00


	//   ....[157]....
        /*0620*/ 	.word	0x00011a80


	//   ....[158]....
        /*0624*/ 	.word	0x00011b50


	//   ....[159]....
        /*0628*/ 	.word	0x00011bc0


	//   ....[160]....
        /*062c*/ 	.word	0x00011ca0


	//   ....[161]....
        /*0630*/ 	.word	0x00011d20


	//   ....[162]....
        /*0634*/ 	.word	0x00011dd0


	//   ....[163]....
        /*0638*/ 	.word	0x00011f00


	//   ....[164]....
        /*063c*/ 	.word	0x00011fa0


	//   ....[165]....
        /*0640*/ 	.word	0x00012010


	//   ....[166]....
        /*0644*/ 	.word	0x000120d0


	//   ....[167]....
        /*0648*/ 	.word	0x00012130


	//   ....[168]....
        /*064c*/ 	.word	0x000121f0


	//   ....[169]....
        /*0650*/ 	.word	0x00012250


	//   ....[170]....
        /*0654*/ 	.word	0x00012310


	//   ....[171]....
        /*0658*/ 	.word	0x00012370


	//   ....[172]....
        /*065c*/ 	.word	0x00012430


	//   ....[173]....
        /*0660*/ 	.word	0x00012490


	//   ....[174]....
        /*0664*/ 	.word	0x00012550


	//   ....[175]....
        /*0668*/ 	.word	0x000125b0


	//   ....[176]....
        /*066c*/ 	.word	0x00012670


	//   ....[177]....
        /*0670*/ 	.word	0x000126d0


	//   ....[178]....
        /*0674*/ 	.word	0x00012790


	//   ....[179]....
        /*0678*/ 	.word	0x00012870


	//   ....[180]....
        /*067c*/ 	.word	0x00012910


	//   ....[181]....
        /*0680*/ 	.word	0x00012970


	//   ....[182]....
        /*0684*/ 	.word	0x00012a40


	//   ....[183]....
        /*0688*/ 	.word	0x00012aa0


	//   ....[184]....
        /*068c*/ 	.word	0x00012b70


	//   ....[185]....
        /*0690*/ 	.word	0x00012bd0


	//   ....[186]....
        /*0694*/ 	.word	0x00012ca0


	//   ....[187]....
        /*0698*/ 	.word	0x00012d00


	//   ....[188]....
        /*069c*/ 	.word	0x00012dd0


	//   ....[189]....
        /*06a0*/ 	.word	0x00012e30


	//   ....[190]....
        /*06a4*/ 	.word	0x00012f00


	//   ....[191]....
        /*06a8*/ 	.word	0x00012f60


	//   ....[192]....
        /*06ac*/ 	.word	0x00013030


	//   ....[193]....
        /*06b0*/ 	.word	0x00013090


	//   ....[194]....
        /*06b4*/ 	.word	0x00013150


	//   ....[195]....
        /*06b8*/ 	.word	0x00013270


	//   ....[196]....
        /*06bc*/ 	.word	0x00013310


	//   ....[197]....
        /*06c0*/ 	.word	0x00013370


	//   ....[198]....
        /*06c4*/ 	.word	0x00013440


	//   ....[199]....
        /*06c8*/ 	.word	0x000134e0


	//   ....[200]....
        /*06cc*/ 	.word	0x000135a0


	//   ....[201]....
        /*06d0*/ 	.word	0x00013640


	//   ....[202]....
        /*06d4*/ 	.word	0x00013700


	//   ....[203]....
        /*06d8*/ 	.word	0x000137a0


	//   ....[204]....
        /*06dc*/ 	.word	0x00013860


	//   ....[205]....
        /*06e0*/ 	.word	0x00013900


	//   ....[206]....
        /*06e4*/ 	.word	0x000139c0


	//   ....[207]....
        /*06e8*/ 	.word	0x00013a60


	//   ....[208]....
        /*06ec*/ 	.word	0x00013b20


	//   ....[209]....
        /*06f0*/ 	.word	0x00013bc0


	//   ....[210]....
        /*06f4*/ 	.word	0x00013c80


	//   ....[211]....
        /*06f8*/ 	.word	0x00013d50


	//   ....[212]....
        /*06fc*/ 	.word	0x00013e70


	//----- nvinfo : EIATTR_REG_RECONFIG
	.align		4
.L_1023:
        /*0700*/ 	.byte	0x01, 0x54
	.zero		2


	//----- nvinfo : EIATTR_SYSCALL_OFFSETS
	.align		4
        /*0704*/ 	.byte	0x04, 0x46
        /*0706*/ 	.short	(.L_1025 - .L_1024)


	//   ....[0]....
.L_1024:
        /*0708*/ 	.word	0x00001580


	//   ....[1]....
        /*070c*/ 	.word	0x0000ced0


	//   ....[2]....
        /*0710*/ 	.word	0x0000d020


	//   ....[3]....
        /*0714*/ 	.word	0x0000d110


	//   ....[4]....
        /*0718*/ 	.word	0x0000df10


	//----- nvinfo : EIATTR_MBARRIER_INSTR_OFFSETS
	.align		4
.L_1025:
        /*071c*/ 	.byte	0x04, 0x39
        /*071e*/ 	.short	(.L_1027 - .L_1026)


	//   ....[0]....
.L_1026:
        /*0720*/ 	.word	0x00000170
        /*0724*/ 	.word	0x000000ff
        /*0728*/ 	.word	0x00028800
        /*072c*/ 	.short	0x0100
        /*072e*/ 	.byte	0x08
	.zero		1


	//   ....[1]....
        /*0730*/ 	.word	0x00000180
        /*0734*/ 	.word	0x000000ff
        /*0738*/ 	.word	0x00028820
        /*073c*/ 	.short	0x0100
        /*073e*/ 	.byte	0x08
	.zero		1


	//   ....[2]....
        /*0740*/ 	.word	0x00000270
        /*0744*/ 	.word	0x000000ff
        /*0748*/ 	.word	0x00028830
        /*074c*/ 	.short	0x0100
        /*074e*/ 	.byte	0x08
	.zero		1


	//   ....[3]....
        /*0750*/ 	.word	0x00000280
        /*0754*/ 	.word	0x000000ff
        /*0758*/ 	.word	0x00028840
        /*075c*/ 	.short	0x0100
        /*075e*/ 	.byte	0x08
	.zero		1


	//   ....[4]....
        /*0760*/ 	.word	0x00000290
        /*0764*/ 	.word	0x000000ff
        /*0768*/ 	.word	0x00028838
        /*076c*/ 	.short	0x0100
        /*076e*/ 	.byte	0x08
	.zero		1


	//   ....[5]....
        /*0770*/ 	.word	0x000002a0
        /*0774*/ 	.word	0x000000ff
        /*0778*/ 	.word	0x00028848
        /*077c*/ 	.short	0x0100
        /*077e*/ 	.byte	0x08
	.zero		1


	//   ....[6]....
        /*0780*/ 	.word	0x000003d0
        /*0784*/ 	.word	0x000000ff
        /*0788*/ 	.word	0x00028850
        /*078c*/ 	.short	0x0100
        /*078e*/ 	.byte	0x08
	.zero		1


	//   ....[7]....
        /*0790*/ 	.word	0x000003e0
        /*0794*/ 	.word	0x000000ff
        /*0798*/ 	.word	0x00028860
        /*079c*/ 	.short	0x0100
        /*079e*/ 	.byte	0x08
	.zero		1


	//   ....[8]....
        /*07a0*/ 	.word	0x000003f0
        /*07a4*/ 	.word	0x000000ff
        /*07a8*/ 	.word	0x00028858
        /*07ac*/ 	.short	0x0100
        /*07ae*/ 	.byte	0x08
	.zero		1


	//   ....[9]....
        /*07b0*/ 	.word	0x00000400
        /*07b4*/ 	.word	0x000000ff
        /*07b8*/ 	.word	0x00028868
        /*07bc*/ 	.short	0x0100
        /*07be*/ 	.byte	0x08
	.zero		1


	//   ....[10]....
        /*07c0*/ 	.word	0x000004f0
        /*07c4*/ 	.word	0x000000ff
        /*07c8*/ 	.word	0x00028870
        /*07cc*/ 	.short	0x0100
        /*07ce*/ 	.byte	0x06
	.zero		1


	//   ....[11]....
        /*07d0*/ 	.word	0x00000500
        /*07d4*/ 	.word	0x000000ff
        /*07d8*/ 	.word	0x00028880
        /*07dc*/ 	.short	0x0100
        /*07de*/ 	.byte	0x06
	.zero		1


	//   ....[12]....
        /*07e0*/ 	.word	0x00000510
        /*07e4*/ 	.word	0x000000ff
        /*07e8*/ 	.word	0x00028878
        /*07ec*/ 	.short	0x0100
        /*07ee*/ 	.byte	0x06
	.zero		1


	//   ....[13]....
        /*07f0*/ 	.word	0x00000520
        /*07f4*/ 	.word	0x000000ff
        /*07f8*/ 	.word	0x00028888
        /*07fc*/ 	.short	0x0100
        /*07fe*/ 	.byte	0x06
	.zero		1


	//   ....[14]....
        /*0800*/ 	.word	0x00000650
        /*0804*/ 	.word	0x000000ff
        /*0808*/ 	.word	0x00028890
        /*080c*/ 	.short	0x0100
        /*080e*/ 	.byte	0x08
	.zero		1


	//   ....[15]....
        /*0810*/ 	.word	0x00000660
        /*0814*/ 	.word	0x000000ff
        /*0818*/ 	.word	0x000288a0
        /*081c*/ 	.short	0x0100
        /*081e*/ 	.byte	0x08
	.zero		1


	//   ....[16]....
        /*0820*/ 	.word	0x00000670
        /*0824*/ 	.word	0x000000ff
        /*0828*/ 	.word	0x00028898
        /*082c*/ 	.short	0x0100
        /*082e*/ 	.byte	0x08
	.zero		1


	//   ....[17]....
        /*0830*/ 	.word	0x00000680
        /*0834*/ 	.word	0x000000ff
        /*0838*/ 	.word	0x000288a8
        /*083c*/ 	.short	0x0100
        /*083e*/ 	.byte	0x08
	.zero		1


	//   ....[18]....
        /*0840*/ 	.word	0x000007c0
        /*0844*/ 	.word	0x000000ff
        /*0848*/ 	.word	0x000288b0
        /*084c*/ 	.short	0x0100
        /*084e*/ 	.byte	0x08
	.zero		1


	//   ....[19]....
        /*0850*/ 	.word	0x000007d0
        /*0854*/ 	.word	0x000000ff
        /*0858*/ 	.word	0x000288c0
        /*085c*/ 	.short	0x0100
        /*085e*/ 	.byte	0x08
	.zero		1


	//   ....[20]....
        /*0860*/ 	.word	0x000007e0
        /*0864*/ 	.word	0x000000ff
        /*0868*/ 	.word	0x000288b8
        /*086c*/ 	.short	0x0100
        /*086e*/ 	.byte	0x08
	.zero		1


	//   ....[21]....
        /*0870*/ 	.word	0x000007f0
        /*0874*/ 	.word	0x000000ff
        /*0878*/ 	.word	0x000288c8
        /*087c*/ 	.short	0x0100
        /*087e*/ 	.byte	0x08
	.zero		1


	//   ....[22]....
        /*0880*/ 	.word	0x00001600
        /*0884*/ 	.word	0x000000ff
        /*0888*/ 	.word	0x00028800
        /*088c*/ 	.short	0x010a
        /*088e*/ 	.byte	0x29
	.zero		1


	//   ....[23]....
        /*0890*/ 	.word	0x00001680
        /*0894*/ 	.word	0x00000000
        /*0898*/ 	.word	0x00028830
        /*089c*/ 	.short	0x010a
        /*089e*/ 	.byte	0x3f
	.zero		1


	//   ....[24]....
        /*08a0*/ 	.word	0x000016c0
        /*08a4*/ 	.word	0x00000000
        /*08a8*/ 	.word	0x00028830
        /*08ac*/ 	.short	0x010a
        /*08ae*/ 	.byte	0x3f
	.zero		1


	//   ....[25]....
        /*08b0*/ 	.word	0x00003290
        /*08b4*/ 	.word	0x000000ff
        /*08b8*/ 	.word	0x00000000
        /*08bc*/ 	.short	0x0101
        /*08be*/ 	.byte	0x06
	.zero		1


	//   ....[26]....
        /*08c0*/ 	.word	0x000043c0
        /*08c4*/ 	.word	0x000000ff
        /*08c8*/ 	.word	0x00028830
        /*08cc*/ 	.short	0x010a
        /*08ce*/ 	.byte	0x06
	.zero		1


	//   ....[27]....
        /*08d0*/ 	.word	0x00004400
        /*08d4*/ 	.word	0x000000ff
        /*08d8*/ 	.word	0x00028830
        /*08dc*/ 	.short	0x010a
        /*08de*/ 	.byte	0x06
	.zero		1


	//   ....[28]....
        /*08e0*/ 	.word	0x00004750
        /*08e4*/ 	.word	0x000000ff
        /*08e8*/ 	.word	0x00028850
        /*08ec*/ 	.short	0x010a
        /*08ee*/ 	.byte	0x06
	.zero		1


	//   ....[29]....
        /*08f0*/ 	.word	0x00004790
        /*08f4*/ 	.word	0x000000ff
        /*08f8*/ 	.word	0x00028850
        /*08fc*/ 	.short	0x010a
        /*08fe*/ 	.byte	0x06
	.zero		1


	//   ....[30]....
        /*0900*/ 	.word	0x000052f0
        /*0904*/ 	.word	0x000000ff
        /*0908*/ 	.word	0x00000000
        /*090c*/ 	.short	0x0101
        /*090e*/ 	.byte	0x06
	.zero		1


	//   ....[31]....
        /*0910*/ 	.word	0x00006ee0
        /*0914*/ 	.word	0x000000ff
        /*0918*/ 	.word	0x00000000
        /*091c*/ 	.short	0x0101
        /*091e*/ 	.byte	0x06
	.zero		1


	//   ....[32]....
        /*0920*/ 	.word	0x000075d0
        /*0924*/ 	.word	0x000000ff
        /*0928*/ 	.word	0x00028830
        /*092c*/ 	.short	0x010a
        /*092e*/ 	.byte	0x06
	.zero		1


	//   ....[33]....
        /*0930*/ 	.word	0x00007610
        /*0934*/ 	.word	0x000000ff
        /*0938*/ 	.word	0x00028830
        /*093c*/ 	.short	0x010a
        /*093e*/ 	.byte	0x06
	.zero		1


	//   ....[34]....
        /*0940*/ 	.word	0x00007960
        /*0944*/ 	.word	0x000000ff
        /*0948*/ 	.word	0x00028850
        /*094c*/ 	.short	0x010a
        /*094e*/ 	.byte	0x06
	.zero		1


	//   ....[35]....
        /*0950*/ 	.word	0x000079a0
        /*0954*/ 	.word	0x000000ff
        /*0958*/ 	.word	0x00028850
        /*095c*/ 	.short	0x010a
        /*095e*/ 	.byte	0x06
	.zero		1


	//   ....[36]....
        /*0960*/ 	.word	0x00008260
        /*0964*/ 	.word	0x000000ff
        /*0968*/ 	.word	0x00000000
        /*096c*/ 	.short	0x0101
        /*096e*/ 	.byte	0x06
	.zero		1


	//   ....[37]....
        /*0970*/ 	.word	0x00009750
        /*0974*/ 	.word	0x000000ff
        /*0978*/ 	.word	0x00000000
        /*097c*/ 	.short	0x0101
        /*097e*/ 	.byte	0x06
	.zero		1


	//   ....[38]....
        /*0980*/ 	.word	0x00009d60
        /*0984*/ 	.word	0x000000ff
        /*0988*/ 	.word	0x00028850
        /*098c*/ 	.short	0x010a
        /*098e*/ 	.byte	0x05
	.zero		1


	//   ....[39]....
        /*0990*/ 	.word	0x00009da0
        /*0994*/ 	.word	0x000000ff
        /*0998*/ 	.word	0x00028850
        /*099c*/ 	.short	0x010a
        /*099e*/ 	.byte	0x05
	.zero		1


	//   ....[40]....
        /*09a0*/ 	.word	0x0000a310
        /*09a4*/ 	.word	0x000000ff
        /*09a8*/ 	.word	0x00000000
        /*09ac*/ 	.short	0x0101
        /*09ae*/ 	.byte	0x04
	.zero		1


	//   ....[41]....
        /*09b0*/ 	.word	0x0000b670
        /*09b4*/ 	.word	0x00000026
        /*09b8*/ 	.word	0x00000000
        /*09bc*/ 	.short	0x0101
        /*09be*/ 	.byte	0x3f
	.zero		1


	//   ....[42]....
        /*09c0*/ 	.word	0x0000d630
        /*09c4*/ 	.word	0x00000007
        /*09c8*/ 	.word	0x00028840
        /*09cc*/ 	.short	0x010a
        /*09ce*/ 	.byte	0x3f
	.zero		1


	//   ....[43]....
        /*09d0*/ 	.word	0x0000dcf0
        /*09d4*/ 	.word	0x00000007
        /*09d8*/ 	.word	0x00028830
        /*09dc*/ 	.short	0x0107
        /*09de*/ 	.byte	0x3f
	.zero		1


	//   ....[44]....
        /*09e0*/ 	.word	0x0000ddc0
        /*09e4*/ 	.word	0x00000007
        /*09e8*/ 	.word	0x00028830
        /*09ec*/ 	.short	0x0101
        /*09ee*/ 	.byte	0x3f
	.zero		1


	//   ....[45]....
        /*09f0*/ 	.word	0x0000e780
        /*09f4*/ 	.word	0x00000010
        /*09f8*/ 	.word	0x00028800
        /*09fc*/ 	.short	0x0107
        /*09fe*/ 	.byte	0x3f
	.zero		1


	//   ....[46]....
        /*0a00*/ 	.word	0x0000e850
        /*0a04*/ 	.word	0x00000010
        /*0a08*/ 	.word	0x00028800
        /*0a0c*/ 	.short	0x0101
        /*0a0e*/ 	.byte	0x3f
	.zero		1


	//   ....[47]....
        /*0a10*/ 	.word	0x0000e870
        /*0a14*/ 	.word	0x00000010
        /*0a18*/ 	.word	0x00028820
        /*0a1c*/ 	.short	0x010a
        /*0a1e*/ 	.byte	0x3f
	.zero		1


	//   ....[48]....
        /*0a20*/ 	.word	0x0000ebc0
        /*0a24*/ 	.word	0x00000006
        /*0a28*/ 	.word	0x00028840
        /*0a2c*/ 	.short	0x010a
        /*0a2e*/ 	.byte	0x3f
	.zero		1


	//   ....[49]....
        /*0a30*/ 	.word	0x0000f0d0
        /*0a34*/ 	.word	0x00000006
        /*0a38*/ 	.word	0x00028830
        /*0a3c*/ 	.short	0x0107
        /*0a3e*/ 	.byte	0x3f
	.zero		1


	//   ....[50]....
        /*0a40*/ 	.word	0x0000f190
        /*0a44*/ 	.word	0x00000006
        /*0a48*/ 	.word	0x00028830
        /*0a4c*/ 	.short	0x0101
        /*0a4e*/ 	.byte	0x3f
	.zero		1


	//   ....[51]....
        /*0a50*/ 	.word	0x0000f1f0
        /*0a54*/ 	.word	0x00000006
        /*0a58*/ 	.word	0x00028860
        /*0a5c*/ 	.short	0x010a
        /*0a5e*/ 	.byte	0x3f
	.zero		1


	//   ....[52]....
        /*0a60*/ 	.word	0x0000f780
        /*0a64*/ 	.word	0x00000006
        /*0a68*/ 	.word	0x00028850
        /*0a6c*/ 	.short	0x0107
        /*0a6e*/ 	.byte	0x3f
	.zero		1


	//   ....[53]....
        /*0a70*/ 	.word	0x0000f8e0
        /*0a74*/ 	.word	0x00000006
        /*0a78*/ 	.word	0x00028850
        /*0a7c*/ 	.short	0x0101
        /*0a7e*/ 	.byte	0x3f
	.zero		1


	//   ....[54]....
        /*0a80*/ 	.word	0x0000faf0
        /*0a84*/ 	.word	0x00000004
        /*0a88*/ 	.word	0x00028860
        /*0a8c*/ 	.short	0x010a
        /*0a8e*/ 	.byte	0x3f
	.zero		1


	//   ....[55]....
        /*0a90*/ 	.word	0x0000fff0
        /*0a94*/ 	.word	0x00000004
        /*0a98*/ 	.word	0x00028850
        /*0a9c*/ 	.short	0x0107
        /*0a9e*/ 	.byte	0x3f
	.zero		1


	//   ....[56]....
        /*0aa0*/ 	.word	0x000100b0
        /*0aa4*/ 	.word	0x00000004
        /*0aa8*/ 	.word	0x00028850
        /*0aac*/ 	.short	0x0101
        /*0aae*/ 	.byte	0x3f
	.zero		1


	//   ....[57]....
        /*0ab0*/ 	.word	0x00010340
        /*0ab4*/ 	.word	0x00000004
        /*0ab8*/ 	.word	0x00028820
        /*0abc*/ 	.short	0x010a
        /*0abe*/ 	.byte	0x3f
	.zero		1


	//   ....[58]....
        /*0ac0*/ 	.word	0x000104c0
        /*0ac4*/ 	.word	0x00000005
        /*0ac8*/ 	.word	0x00028840
        /*0acc*/ 	.short	0x010a
        /*0ace*/ 	.byte	0x3f
	.zero		1


	//   ....[59]....
        /*0ad0*/ 	.word	0x00010560
        /*0ad4*/ 	.word	0x00000017
        /*0ad8*/ 	.word	0x00028840
        /*0adc*/ 	.short	0x010a
        /*0ade*/ 	.byte	0x3f
	.zero		1


	//   ....[60]....
        /*0ae0*/ 	.word	0x000105a0
        /*0ae4*/ 	.word	0x00000005
        /*0ae8*/ 	.word	0x00028860
        /*0aec*/ 	.short	0x010a
        /*0aee*/ 	.byte	0x3f
	.zero		1


	//   ....[61]....
        /*0af0*/ 	.word	0x000105e0
        /*0af4*/ 	.word	0x00000017
        /*0af8*/ 	.word	0x00028860
        /*0afc*/ 	.short	0x010a
        /*0afe*/ 	.byte	0x3f
	.zero		1


	//   ....[62]....
        /*0b00*/ 	.word	0x00010650
        /*0b04*/ 	.word	0x00000003
        /*0b08*/ 	.word	0x00028800
        /*0b0c*/ 	.short	0x010a
        /*0b0e*/ 	.byte	0x3f
	.zero		1


	//   ....[63]....
        /*0b10*/ 	.word	0x000106a0
        /*0b14*/ 	.word	0x00000000
        /*0b18*/ 	.word	0x00028830
        /*0b1c*/ 	.short	0x010a
        /*0b1e*/ 	.byte	0x3f
	.zero		1


	//   ....[64]....
        /*0b20*/ 	.word	0x00010700
        /*0b24*/ 	.word	0x00000007
        /*0b28*/ 	.word	0x00028830
        /*0b2c*/ 	.short	0x010a
        /*0b2e*/ 	.byte	0x3f
	.zero		1


	//   ....[65]....
        /*0b30*/ 	.word	0x00010760
        /*0b34*/ 	.word	0x00000007
        /*0b38*/ 	.word	0x00028850
        /*0b3c*/ 	.short	0x010a
        /*0b3e*/ 	.byte	0x3f
	.zero		1


	//   ....[66]....
        /*0b40*/ 	.word	0x000107c0
        /*0b44*/ 	.word	0x00000005
        /*0b48*/ 	.word	0x00028830
        /*0b4c*/ 	.short	0x010a
        /*0b4e*/ 	.byte	0x3f
	.zero		1


	//   ....[67]....
        /*0b50*/ 	.word	0x00010820
        /*0b54*/ 	.word	0x00000005
        /*0b58*/ 	.word	0x00028850
        /*0b5c*/ 	.short	0x010a
        /*0b5e*/ 	.byte	0x3f
	.zero		1


	//   ....[68]....
        /*0b60*/ 	.word	0x00010880
        /*0b64*/ 	.word	0x00000006
        /*0b68*/ 	.word	0x00028850
        /*0b6c*/ 	.short	0x010a
        /*0b6e*/ 	.byte	0x3f
	.zero		1


	//   ....[69]....
        /*0b70*/ 	.word	0x00010980
        /*0b74*/ 	.word	0x00000007
        /*0b78*/ 	.word	0x00028840
        /*0b7c*/ 	.short	0x010a
        /*0b7e*/ 	.byte	0x3f
	.zero		1


	//   ....[70]....
        /*0b80*/ 	.word	0x00011e00
        /*0b84*/ 	.word	0x00000010
        /*0b88*/ 	.word	0x00028820
        /*0b8c*/ 	.short	0x010a
        /*0b8e*/ 	.byte	0x3f
	.zero		1


	//   ....[71]....
        /*0b90*/ 	.word	0x00011e50
        /*0b94*/ 	.word	0x00000006
        /*0b98*/ 	.word	0x00028840
        /*0b9c*/ 	.short	0x010a
        /*0b9e*/ 	.byte	0x3f
	.zero		1


	//   ....[72]....
        /*0ba0*/ 	.word	0x000127c0
        /*0ba4*/ 	.word	0x00000006
        /*0ba8*/ 	.word	0x00028860
        /*0bac*/ 	.short	0x010a
        /*0bae*/ 	.byte	0x3f
	.zero		1


	//   ....[73]....
        /*0bb0*/ 	.word	0x000131c0
        /*0bb4*/ 	.word	0x00000004
        /*0bb8*/ 	.word	0x00028860
        /*0bbc*/ 	.short	0x010a
        /*0bbe*/ 	.byte	0x3f
	.zero		1


	//   ....[74]....
        /*0bc0*/ 	.word	0x00013d90
        /*0bc4*/ 	.word	0x00000004
        /*0bc8*/ 	.word	0x00028820
        /*0bcc*/ 	.short	0x010a
        /*0bce*/ 	.byte	0x3f
	.zero		1


	//   ....[75]....
        /*0bd0*/ 	.word	0x00013f30
        /*0bd4*/ 	.word	0x00000005
        /*0bd8*/ 	.word	0x00028840
        /*0bdc*/ 	.short	0x010a
        /*0bde*/ 	.byte	0x3f
	.zero		1


	//   ....[76]....
        /*0be0*/ 	.word	0x00013f80
        /*0be4*/ 	.word	0x00000017
        /*0be8*/ 	.word	0x00028840
        /*0bec*/ 	.short	0x010a
        /*0bee*/ 	.byte	0x3f
	.zero		1


	//   ....[77]....
        /*0bf0*/ 	.word	0x00013fd0
        /*0bf4*/ 	.word	0x00000005
        /*0bf8*/ 	.word	0x00028860
        /*0bfc*/ 	.short	0x010a
        /*0bfe*/ 	.byte	0x3f
	.zero		1


	//----- nvinfo : EIATTR_NUM_MBARRIERS
	.align		4
.L_1027:
        /*0c00*/ 	.byte	0x03, 0x38
        /*0c02*/ 	.short	0x0016


	//----- nvinfo : EIATTR_EXIT_INSTR_OFFSETS
	.align		4
        /*0c04*/ 	.byte	0x04, 0x1c
        /*0c06*/ 	.short	(.L_1029 - .L_1028)


	//   ....[0]....
.L_1028:
        /*0c08*/ 	.word	0x00000960


	//   ....[1]....
        /*0c0c*/ 	.word	0x0000c3a0


	//   ....[2]....
        /*0c10*/ 	.word	0x00010630


	//----- nvinfo : EIATTR_MAX_THREADS
	.align		4
.L_1029:
        /*0c14*/ 	.byte	0x04, 0x05
        /*0c16*/ 	.short	(.L_1031 - .L_1030)
.L_1030:
        /*0c18*/ 	.word	0x00000180
        /*0c1c*/ 	.word	0x00000001
        /*0c20*/ 	.word	0x00000001


	//----- nvinfo : EIATTR_CRS_STACK_SIZE
	.align		4
.L_1031:
        /*0c24*/ 	.byte	0x04, 0x1e
        /*0c26*/ 	.short	(.L_1033 - .L_1032)
.L_1032:
        /*0c28*/ 	.word	0x00000000


	//----- nvinfo : EIATTR_CBANK_PARAM_SIZE
	.align		4
.L_1033:
        /*0c2c*/ 	.byte	0x03, 0x19
        /*0c2e*/ 	.short	0x0af0


	//----- nvinfo : EIATTR_PARAM_CBANK
	.align		4
        /*0c30*/ 	.byte	0x04, 0x0a
        /*0c32*/ 	.short	(.L_1035 - .L_1034)
	.align		4
.L_1034:
        /*0c34*/ 	.word	index@(.nv.constant0._ZN7cutlass13device_kernelIN5flash11enable_sm90INS1_16FlashAttnFwdSm90INS1_25CollectiveMainloopFwdSm90ILi2EN4cute5tupleIJNS5_1CILi1EEES8_S8_EEENS6_IJNS7_ILi128EEESA_SA_EEELi128ENS_10bfloat16_tEfNS_4arch4Sm90ELb1ELb0ELb1ELb0ELb1ELb0ELb0ELb1ELb1ELb1ELb0ELb0EEENS1_21CollectiveEpilogueFwdISB_S9_SC_SE_Li256ELb0ELb1ELb0ELb0EEENS1_30DynamicPersistentTileSchedulerILi256ELi128ELb0ELb1ELb1EEEEEEEEEvNT_6ParamsE)
        /*0c38*/ 	.short	0x0210
        /*0c3a*/ 	.short	0x0af0


	//----- nvinfo : EIATTR_SW_WAR
	.align		4
.L_1035:
        /*0c3c*/ 	.byte	0x04, 0x36
        /*0c3e*/ 	.short	(.L_1037 - .L_1036)
.L_1036:
        /*0c40*/ 	.word	0x00000008
.L_1037:


//--------------------- .nv.info._ZN7cutlass13device_kernelIN5flash11enable_sm90INS1_16FlashAttnFwdSm90INS1_25CollectiveMainloopFwdSm90ILi2EN4cute5tupleIJNS5_1CILi1EEES8_S8_EEENS6_IJNS7_ILi128EEESA_SA_EEELi128ENS_10bfloat16_tEfNS_4arch4Sm90ELb1ELb0ELb1ELb1ELb1ELb0ELb0ELb1ELb1ELb1ELb0ELb0EEENS1_21CollectiveEpilogueFwdISB_S9_SC_SE_Li256ELb1ELb1ELb0ELb0EEENS1_36VarlenDynamicPersistentTileSchedulerILi128ELi128ELi256ELi128ELb0ELb1ELb1ELb1ELb1ELb1EEEEEEEEEvNT_6ParamsE --------------------------
	.section	.nv.info._ZN7cutlass13device_kernelIN5flash11enable_sm90INS1_16FlashAttnFwdSm90INS1_25CollectiveMainloopFwdSm90ILi2EN4cute5tupleIJNS5_1CILi1EEES8_S8_EEENS6_IJNS7_ILi128EEESA_SA_EEELi128ENS_10bfloat16_tEfNS_4arch4Sm90ELb1ELb0ELb1ELb1ELb1ELb0ELb0ELb1ELb1ELb1ELb0ELb0EEENS1_21CollectiveEpilogueFwdISB_S9_SC_SE_Li256ELb1ELb1ELb0ELb0EEENS1_36VarlenDynamicPersistentTileSchedulerILi128ELi128ELi256ELi128ELb0ELb1ELb1ELb1ELb1ELb1EEEEEEEEEvNT_6ParamsE,"",@"SHT_CUDA_INFO"
	.sectionflags	@""
	.align	4


	//----- nvinfo : EIATTR_CUDA_API_VERSION
	.align		4
        /*0000*/ 	.byte	0x04, 0x37
        /*0002*/ 	.short	(.L_1039 - .L_1038)
.L_1038:
        /*0004*/ 	.word	0x00000082


	//----- nvinfo : EIATTR_KPARAM_INFO
	.align		4
.L_1039:
        /*0008*/ 	.byte	0x04, 0x17
        /*000a*/ 	.short	(.L_1041 - .L_1040)
.L_1040:
        /*000c*/ 	.word	0x00000000
        /*0010*/ 	.short	0x0000
        /*0012*/ 	.short	0x0070
        /*0014*/ 	.byte	0x00, 0xf0, 0x01, 0x2a


	//----- nvinfo : EIATTR_SPARSE_MMA_MASK
	.align		4
.L_1041:
        /*0018*/ 	.byte	0x03, 0x50
        /*001a*/ 	.short	0x0000


	//----- nvinfo : EIATTR_MAXREG_COUNT
	.align		4
        /*001c*/ 	.byte	0x03, 0x1b
        /*001e*/ 	.short	0x00a8


	//----- nvinfo : EIATTR_NUM_BARRIERS
	.align		4
        /*0020*/ 	.byte	0x02, 0x4c
        /*0022*/ 	.byte	0x10
	.zero		1


	//----- nvinfo : EIATTR_EXTERNS
	.align		4
        /*0024*/ 	.byte	0x04, 0x0f
        /*0026*/ 	.short	(.L_1043 - .L_1042)


	//   ....[0]....
	.align		4
.L_1042:
        /*0028*/ 	.word	index@(__assertfail)


	//----- nvinfo : EIATTR_ANNOTATIONS
	.align		4
.L_1043:
        /*002c*/ 	.byte	0x04, 0x55
        /*002e*/ 	.short	(.L_1045 - .L_1044)


	//   ....[0]....
.L_1044:
        /* <DEDUP_REMOVED lines=14> */


	//----- nvinfo : EIATTR_MERCURY_ISA_VERSION
	.align		4
.L_1045:
        /*00f8*/ 	.byte	0x03, 0x5f
        /*00fa*/ 	.short	0x0101


	//----- nvinfo : EIATTR_UNUSED_LOAD_BYTE_OFFSET
	.align		4
        /*00fc*/ 	.byte	0x04, 0x44
        /*00fe*/ 	.short	(.L_1047 - .L_1046)


	//   ....[0]....
.L_1046:
        /*0100*/ 	.word	0x00000970
        /*0104*/ 	.word	0x0000fff0


	//   ....[1]....
        /*0108*/ 	.word	0x0000a870
        /*010c*/ 	.word	0x0000fff0


	//----- nvinfo : EIATTR_INT_WARP_WIDE_INSTR_OFFSETS
	.align		4
.L_1047:
        /*0110*/ 	.byte	0x04, 0x31
        /*0112*/ 	.short	(.L_1049 - .L_1048)


	//   ....[0]....
.L_1048:
        /*0114*/ 	.word	0x000000c0


	//   ....[1]....
        /*0118*/ 	.word	0x000000d0


	//   ....[2]....
        /*011c*/ 	.word	0x00000170


	//   ....[3]....
        /*0120*/ 	.word	0x0000dc80


	//   ....[4]....
        /*0124*/ 	.word	0x0000dd10


	//   ....[5]....
        /*0128*/ 	.word	0x00010bf0


	//   ....[6]....
        /*012c*/ 	.word	0x00010c80


	//----- nvinfo : EIATTR_COOP_GROUP_MASK_REGIDS
	.align		4
.L_1049:
        /*0130*/ 	.byte	0x04, 0x29
        /*0132*/ 	.short	(.L_1051 - .L_1050)


	//   ....[0]....
.L_1050:
        /*0134*/ 	.word	0xffffffff


	//   ....[1]....
        /*0138*/ 	.word	0xffffffff


	//   ....[2]....
        /*013c*/ 	.word	0xffffffff


	//   ....[3]....
        /*0140*/ 	.word	0xffffffff


	//   ....[4]....
        /*0144*/ 	.word	0xffffffff


	//   ....[5]....
        /*0148*/ 	.word	0xffffffff


	//   ....[6]....
        /*014c*/ 	.word	0xffffffff


	//   ....[7]....
        /*0150*/ 	.word	0xffffffff


	//   ....[8]....
        /*0154*/ 	.word	0xffffffff


	//   ....[9]....
        /*0158*/ 	.word	0xffffffff


	//   ....[10]....
        /*015c*/ 	.word	0xffffffff


	//   ....[11]....
        /*0160*/ 	.word	0xffffffff


	//   ....[12]....
        /*0164*/ 	.word	0xffffffff


	//   ....[13]....
        /*0168*/ 	.word	0xffffffff


	//   ....[14]....
        /*016c*/ 	.word	0xffffffff


	//   ....[15]....
        /*0170*/ 	.word	0xffffffff


	//   ....[16]....
        /*0174*/ 	.word	0xffffffff


	//   ....[17]....
        /*0178*/ 	.word	0xffffffff


	//   ....[18]....
        /*017c*/ 	.word	0xffffffff


	//   ....[19]....
        /*0180*/ 	.word	0xffffffff


	//   ....[20]....
        /*0184*/ 	.word	0xffffffff


	//   ....[21]....
        /*0188*/ 	.word	0xffffffff


	//   ....[22]....
        /*018c*/ 	.word	0xffffffff


	//   ....[23]....
        /*0190*/ 	.word	0xffffffff


	//   ....[24]....
        /*0194*/ 	.word	0xffffffff


	//   ....[25]....
        /*0198*/ 	.word	0xffffffff


	//   ....[26]....
        /*019c*/ 	.word	0xffffffff


	//   ....[27]....
        /*01a0*/ 	.word	0xffffffff


	//   ....[28]....
        /*01a4*/ 	.word	0xffffffff


	//   ....[29]....
        /*01a8*/ 	.word	0xffffffff


	//   ....[30]....
        /*01ac*/ 	.word	0xffffffff


	//   ....[31]....
        /*01b0*/ 	.word	0xffffffff


	//   ....[32]....
        /*01b4*/ 	.word	0xffffffff


	//   ....[33]....
        /*01b8*/ 	.word	0xffffffff


	//   ....[34]....
        /*01bc*/ 	.word	0xffffffff


	//   ....[35]....
        /*01c0*/ 	.word	0xffffffff


	//   ....[36]....
        /*01c4*/ 	.word	0xffffffff


	//   ....[37]....
        /*01c8*/ 	.word	0xffffffff


	//   ....[38]....
        /*01cc*/ 	.word	0xffffffff


	//   ....[39]....
        /*01d0*/ 	.word	0xffffffff


	//   ....[40]....
        /*01d4*/ 	.word	0xffffffff


	//   ....[41]....
        /*01d8*/ 	.word	0xffffffff


	//   ....[42]....
        /*01dc*/ 	.word	0xffffffff


	//   ....[43]....
        /*01e0*/ 	.word	0xffffffff


	//   ....[44]....
        /*01e4*/ 	.word	0xffffffff


	//   ....[45]....
        /*01e8*/ 	.word	0xffffffff


	//   ....[46]....
        /*01ec*/ 	.word	0xffffffff


	//   ....[47]....
        /*01f0*/ 	.word	0xffffffff


	//   ....[48]....
        /*01f4*/ 	.word	0xffffffff


	//   ....[49]....
        /*01f8*/ 	.word	0xffffffff


	//   ....[50]....
        /*01fc*/ 	.word	0xffffffff


	//   ....[51]....
        /*0200*/ 	.word	0xffffffff


	//   ....[52]....
        /*0204*/ 	.word	0xffffffff


	//   ....[53]....
        /*0208*/ 	.word	0xffffffff


	//   ....[54]....
        /*020c*/ 	.word	0xffffffff


	//   ....[55]....
        /*0210*/ 	.word	0xffffffff


	//   ....[56]....
        /*0214*/ 	.word	0xffffffff


	//   ....[57]....
        /*0218*/ 	.word	0xffffffff


	//   ....[58]....
        /*021c*/ 	.word	0xffffffff


	//   ....[59]....
        /*0220*/ 	.word	0xffffffff


	//   ....[60]....
        /*0224*/ 	.word	0xffffffff


	//   ....[61]....
        /*0228*/ 	.word	0xffffffff


	//   ....[62]....
        /*022c*/ 	.word	0xffffffff


	//   ....[63]....
        /*0230*/ 	.word	0xffffffff


	//   ....[64]....
        /*0234*/ 	.word	0xffffffff


	//   ....[65]....
        /*0238*/ 	.word	0xffffffff


	//   ....[66]....
        /*023c*/ 	.word	0xffffffff


	//   ....[67]....
        /*0240*/ 	.word	0xffffffff


	//   ....[68]....
        /*0244*/ 	.word	0xffffffff


	//   ....[69]....
        /*0248*/ 	.word	0xffffffff


	//   ....[70]....
        /*024c*/ 	.word	0xffffffff


	//   ....[71]....
        /*0250*/ 	.word	0xffffffff


	//   ....[72]....
        /*0254*/ 	.word	0xffffffff


	//   ....[73]....
        /*0258*/ 	.word	0xffffffff


	//   ....[74]....
        /*025c*/ 	.word	0xffffffff


	//   ....[75]....
        /*0260*/ 	.word	0xffffffff


	//   ....[76]....
        /*0264*/ 	.word	0xffffffff


	//   ....[77]....
        /*0268*/ 	.word	0xffffffff


	//   ....[78]....
        /*026c*/ 	.word	0xffffffff


	//   ....[79]....
        /*0270*/ 	.word	0xffffffff


	//   ....[80]....
        /*0274*/ 	.word	0xffffffff


	//   ....[81]....
        /*0278*/ 	.word	0xffffffff


	//   ....[82]....
        /*027c*/ 	.word	0xffffffff


	//   ....[83]....
        /*0280*/ 	.word	0xffffffff


	//   ....[84]....
        /*0284*/ 	.word	0xffffffff


	//   ....[85]....
        /*0288*/ 	.word	0xffffffff


	//   ....[86]....
        /*028c*/ 	.word	0xffffffff


	//   ....[87]....
        /*0290*/ 	.word	0xffffffff


	//   ....[88]....
        /*0294*/ 	.word	0xffffffff


	//   ....[89]....
        /*0298*/ 	.word	0xffffffff


	//   ....[90]....
        /*029c*/ 	.word	0xffffffff


	//   ....[91]....
        /*02a0*/ 	.word	0xffffffff


	//   ....[92]....
        /*02a4*/ 	.word	0xffffffff


	//   ....[93]....
        /*02a8*/ 	.word	0xffffffff


	//   ....[94]....
        /*02ac*/ 	.word	0xffffffff


	//   ....[95]....
        /*02b0*/ 	.word	0xffffffff


	//   ....[96]....
        /*02b4*/ 	.word	0xffffffff


	//   ....[97]....
        /*02b8*/ 	.word	0xffffffff


	//   ....[98]....
        /*02bc*/ 	.word	0xffffffff


	//   ....[99]....
        /*02c0*/ 	.word	0xffffffff


	//   ....[100]....
        /*02c4*/ 	.word	0xffffffff


	//   ....[101]....
        /*02c8*/ 	.word	0xffffffff


	//   ....[102]....
        /*02cc*/ 	.word	0xffffffff


	//   ....[103]....
        /*02d0*/ 	.word	0xffffffff


	//   ....[104]....
        /*02d4*/ 	.word	0xffffffff


	//   ....[105]....
        /*02d8*/ 	.word	0xffffffff


	//   ....[106]....
        /*02dc*/ 	.word	0xffffffff


	//   ....[107]....
        /*02e0*/ 	.word	0xffffffff


	//   ....[108]....
        /*02e4*/ 	.word	0xffffffff


	//   ....[109]....
        /*02e8*/ 	.word	0xffffffff


	//   ....[110]....
        /*02ec*/ 	.word	0xffffffff


	//   ....[111]....
        /*02f0*/ 	.word	0xffffffff


	//   ....[112]....
        /*02f4*/ 	.word	0xffffffff


	//   ....[113]....
        /*02f8*/ 	.word	0xffffffff


	//   ....[114]....
        /*02fc*/ 	.word	0xffffffff


	//   ....[115]....
        /*0300*/ 	.word	0xffffffff


	//   ....[116]....
        /*0304*/ 	.word	0xffffffff


	//   ....[117]....
        /*0308*/ 	.word	0xffffffff


	//   ....[118]....
        /*030c*/ 	.word	0xffffffff


	//   ....[119]....
        /*0310*/ 	.word	0xffffffff


	//   ....[120]....
        /*0314*/ 	.word	0xffffffff


	//   ....[121]....
        /*0318*/ 	.word	0xffffffff


	//   ....[122]....
        /*031c*/ 	.word	0xffffffff


	//   ....[123]....
        /*0320*/ 	.word	0xffffffff


	//   ....[124]....
        /*0324*/ 	.word	0xffffffff


	//   ....[125]....
        /*0328*/ 	.word	0xffffffff


	//   ....[126]....
        /*032c*/ 	.word	0xffffffff


	//   ....[127]....
        /*0330*/ 	.word	0xffffffff


	//   ....[128]....
        /*0334*/ 	.word	0xffffffff


	//   ....[129]....
        /*0338*/ 	.word	0xffffffff


	//   ....[130]....
        /*033c*/ 	.word	0xffffffff


	//   ....[131]....
        /*0340*/ 	.word	0xffffffff


	//   ....[132]....
        /*0344*/ 	.word	0xffffffff


	//   ....[133]....
        /*0348*/ 	.word	0xffffffff


	//   ....[134]....
        /*034c*/ 	.word	0xffffffff


	//   ....[135]....
        /*0350*/ 	.word	0xffffffff


	//   ....[136]....
        /*0354*/ 	.word	0xffffffff


	//   ....[137]....
        /*0358*/ 	.word	0xffffffff


	//   ....[138]....
        /*035c*/ 	.word	0xffffffff


	//   ....[139]....
        /*0360*/ 	.word	0xffffffff


	//   ....[140]....
        /*0364*/ 	.word	0xffffffff


	//   ....[141]....
        /*0368*/ 	.word	0xffffffff


	//   ....[142]....
        /*036c*/ 	.word	0xffffffff


	//   ....[143]....
        /*0370*/ 	.word	0xffffffff


	//   ....[144]....
        /*0374*/ 	.word	0xffffffff


	//   ....[145]....
        /*0378*/ 	.word	0xffffffff


	//   ....[146]....
        /*037c*/ 	.word	0xffffffff


	//   ....[147]....
        /*0380*/ 	.word	0xffffffff


	//   ....[148]....
        /*0384*/ 	.word	0xffffffff


	//   ....[149]....
        /*0388*/ 	.word	0xffffffff


	//   ....[150]....
        /*038c*/ 	.word	0xffffffff


	//   ....[151]....
        /*0390*/ 	.word	0xffffffff


	//   ....[152]....
        /*0394*/ 	.word	0xffffffff


	//   ....[153]....
        /*0398*/ 	.word	0xffffffff


	//   ....[154]....
        /*039c*/ 	.word	0xffffffff


	//   ....[155]....
        /*03a0*/ 	.word	0xffffffff


	//   ....[156]....
        /*03a4*/ 	.word	0xffffffff


	//   ....[157]....
        /*03a8*/ 	.word	0xffffffff


	//   ....[158]....
        /*03ac*/ 	.word	0xffffffff


	//   ....[159]....
        /*03b0*/ 	.word	0xffffffff


	//   ....[160]....
        /*03b4*/ 	.word	0xffffffff


	//   ....[161]....
        /*03b8*/ 	.word	0x0500000f


	//   ....[162]....
        /*03bc*/ 	.word	0x0500000f


	//   ....[163]....
        /*03c0*/ 	.word	0x0500000f


	//   ....[164]....
        /*03c4*/ 	.word	0x0500000f


	//   ....[165]....
        /*03c8*/ 	.word	0x0500000f


	//   ....[166]....
        /*03cc*/ 	.word	0x0500000f


	//   ....[167]....
        /*03d0*/ 	.word	0x0500000f


	//   ....[168]....
        /*03d4*/ 	.word	0x0500000f


	//   ....[169]....
        /*03d8*/ 	.word	0x0500000f


	//   ....[170]....
        /*03dc*/ 	.word	0x0500000f


	//   ....[171]....
        /*03e0*/ 	.word	0x0500000f


	//   ....[172]....
        /*03e4*/ 	.word	0x0500000f


	//   ....[173]....
        /*03e8*/ 	.word	0x0500000f


	//   ....[174]....
        /*03ec*/ 	.word	0x0500000f


	//   ....[175]....
        /*03f0*/ 	.word	0x0500000f


	//   ....[176]....
        /*03f4*/ 	.word	0x0500000f


	//   ....[177]....
        /*03f8*/ 	.word	0x0500000f


	//   ....[178]....
        /*03fc*/ 	.word	0x0500000f


	//   ....[179]....
        /*0400*/ 	.word	0x0500000f


	//   ....[180]....
        /*0404*/ 	.word	0x0500000f


	//   ....[181]....
        /*0408*/ 	.word	0x0500000f


	//   ....[182]....
        /*040c*/ 	.word	0x0500000f


	//   ....[183]....
        /*0410*/ 	.word	0x0500000f


	//   ....[184]....
        /*0414*/ 	.word	0x0500000f


	//   ....[185]....
        /*0418*/ 	.word	0x0500000f


	//   ....[186]....
        /*041c*/ 	.word	0x0500000f


	//   ....[187]....
        /*0420*/ 	.word	0x0500000f


	//   ....[188]....
        /*0424*/ 	.word	0x0500000f


	//   ....[189]....
        /*0428*/ 	.word	0x0500000f


	//   ....[190]....
        /*042c*/ 	.word	0x0500000f


	//   ....[191]....
        /*0430*/ 	.word	0x0500000f


	//   ....[192]....
        /*0434*/ 	.word	0x0500000f


	//   ....[193]....
        /*0438*/ 	.word	0x0500000f


	//   ....[194]....
        /*043c*/ 	.word	0x0500000f


	//   ....[195]....
        /*0440*/ 	.word	0x0500000f


	//   ....[196]....
        /*0444*/ 	.word	0x0500000f


	//   ....[197]....
        /*0448*/ 	.word	0x0500000f


	//   ....[198]....
        /*044c*/ 	.word	0x0500000f


	//   ....[199]....
        /*0450*/ 	.word	0x0500000f


	//   ....[200]....
        /*0454*/ 	.word	0x0500000f


	//   ....[201]....
        /*0458*/ 	.word	0x0500000f


	//   ....[202]....
        /*045c*/ 	.word	0x0500000f


	//   ....[203]....
        /*0460*/ 	.word	0x0500000f


	//   ....[204]....
        /*0464*/ 	.word	0x0500000f


	//   ....[205]....
        /*0468*/ 	.word	0x0500000f


	//   ....[206]....
        /*046c*/ 	.word	0x0500000f


	//   ....[207]....
        /*0470*/ 	.word	0x0500000f


	//   ....[208]....
        /*0474*/ 	.word	0x0500000f


	//   ....[209]....
        /*0478*/ 	.word	0x0500000f


	//   ....[210]....
        /*047c*/ 	.word	0x0500000f


	//   ....[211]....
        /*0480*/ 	.word	0x0500000f


	//   ....[212]....
        /*0484*/ 	.word	0x0500000f


	//   ....[213]....
        /*0488*/ 	.word	0x0500000f


	//   ....[214]....
        /*048c*/ 	.word	0x0500000f


	//   ....[215]....
        /*0490*/ 	.word	0x0500000f


	//   ....[216]....
        /*0494*/ 	.word	0x0500000f


	//   ....[217]....
        /*0498*/ 	.word	0x0500000f


	//   ....[218]....
        /*049c*/ 	.word	0x0500000f


	//   ....[219]....
        /*04a0*/ 	.word	0x0500000f


	//   ....[220]....
        /*04a4*/ 	.word	0x0500000f


	//   ....[221]....
        /*04a8*/ 	.word	0x0500000f


	//   ....[222]....
        /*04ac*/ 	.word	0x0500000f


	//   ....[223]....
        /*04b0*/ 	.word	0x0500000f


	//   ....[224]....
        /*04b4*/ 	.word	0x0500000f


	//   ....[225]....
        /*04b8*/ 	.word	0x0500000f


	//   ....[226]....
        /*04bc*/ 	.word	0x0500000f


	//   ....[227]....
        /*04c0*/ 	.word	0x0500000f


	//   ....[228]....
        /*04c4*/ 	.word	0x0500000f


	//   ....[229]....
        /*04c8*/ 	.word	0x0500000f


	//   ....[230]....
        /*04cc*/ 	.word	0x0500000f


	//   ....[231]....
        /*04d0*/ 	.word	0x0500000f


	//   ....[232]....
        /*04d4*/ 	.word	0x0500000f


	//   ....[233]....
        /*04d8*/ 	.word	0x0500000f


	//   ....[234]....
        /*04dc*/ 	.word	0x0500000f


	//   ....[235]....
        /*04e0*/ 	.word	0x0500000f


	//   ....[236]....
        /*04e4*/ 	.word	0x0500000f


	//   ....[237]....
        /*04e8*/ 	.word	0x0500000f


	//   ....[238]....
        /*04ec*/ 	.word	0x0500000f


	//   ....[239]....
        /*04f0*/ 	.word	0x0500000f


	//   ....[240]....
        /*04f4*/ 	.word	0x0500000f


	//   ....[241]....
        /*04f8*/ 	.word	0x0500000f


	//   ....[242]....
        /*04fc*/ 	.word	0x0500000f


	//   ....[243]....
        /*0500*/ 	.word	0x0500000f


	//   ....[244]....
        /*0504*/ 	.word	0x0500000f


	//   ....[245]....
        /*0508*/ 	.word	0x0500000f


	//   ....[246]....
        /*050c*/ 	.word	0x0500000f


	//   ....[247]....
        /*0510*/ 	.word	0x0500000f


	//   ....[248]....
        /*0514*/ 	.word	0x0500000f


	//   ....[249]....
        /*0518*/ 	.word	0x0500000f


	//   ....[250]....
        /*051c*/ 	.word	0x0500000f


	//   ....[251]....
        /*0520*/ 	.word	0x0500000f


	//   ....[252]....
        /*0524*/ 	.word	0x0500000f


	//   ....[253]....
        /*0528*/ 	.word	0x0500000f


	//   ....[254]....
        /*052c*/ 	.word	0x0500000f


	//   ....[255]....
        /*0530*/ 	.word	0x0500000f


	//   ....[0]....
        /*0534*/ 	.word	0x0500000f


	//   ....[1]....
        /*0538*/ 	.word	0x0500000f


	//   ....[2]....
        /*053c*/ 	.word	0x0500000f


	//   ....[3]....
        /*0540*/ 	.word	0x0500000f


	//----- nvinfo : EIATTR_COOP_GROUP_INSTR_OFFSETS
	.align		4
.L_1051:
        /*0544*/ 	.byte	0x04, 0x28
        /*0546*/ 	.short	(.L_1053 - .L_1052)


	//   ....[0]....
.L_1052:
        /*0548*/ 	.word	0x00000080


	//   ....[1]....
        /*054c*/ 	.word	0x00000090


	//   ....[2]....
        /*0550*/ 	.word	0x000002d0


	//   ....[3]....
        /*0554*/ 	.word	0x00000430


	//   ....[4]....
        /*0558*/ 	.word	0x00000550


	//   ....[5]....
        /*055c*/ 	.word	0x000006b0


	//   ....[6]....
        /*0560*/ 	.word	0x00001580


	//   ....[7]....
        /*0564*/ 	.word	0x00001e80


	//   ....[8]....
        /*0568*/ 	.word	0x00002290


	//   ....[9]....
        /*056c*/ 	.word	0x00002c10


	//   ....[10]....
        /*0570*/ 	.word	0x00002c90


	//   ....[11]....
        /*0574*/ 	.word	0x000037d0


	//   ....[12]....
        /*0578*/ 	.word	0x00003840


	//   ....[13]....
        /*057c*/ 	.word	0x00004e10


	//   ....[14]....
        /*0580*/ 	.word	0x000051a0


	//   ....[15]....
        /*0584*/ 	.word	0x00005a10


	//   ....[16]....
        /*0588*/ 	.word	0x00005b10


	//   ....[17]....
        /*058c*/ 	.word	0x00006480


	//   ....[18]....
        /*0590*/ 	.word	0x000064d0


	//   ....[19]....
        /*0594*/ 	.word	0x00008a40


	//   ....[20]....
        /*0598*/ 	.word	0x00008a70


	//   ....[21]....
        /*059c*/ 	.word	0x00008a90


	//   ....[22]....
        /*05a0*/ 	.word	0x00008ab0


	//   ....[23]....
        /*05a4*/ 	.word	0x00009f30


	//   ....[24]....
        /*05a8*/ 	.word	0x00009f70


	//   ....[25]....
        /*05ac*/ 	.word	0x0000a030


	//   ....[26]....
        /*05b0*/ 	.word	0x0000a040


	//   ....[27]....
        /*05b4*/ 	.word	0x0000b350


	//   ....[28]....
        /*05b8*/ 	.word	0x0000b390


	//   ....[29]....
        /*05bc*/ 	.word	0x0000b3d0


	//   ....[30]....
        /*05c0*/ 	.word	0x0000b400


	//   ....[31]....
        /*05c4*/ 	.word	0x0000b9c0


	//   ....[32]....
        /*05c8*/ 	.word	0x0000b9e0


	//   ....[33]....
        /*05cc*/ 	.word	0x0000bab0


	//   ....[34]....
        /*05d0*/ 	.word	0x0000bad0


	//   ....[35]....
        /*05d4*/ 	.word	0x0000bb90


	//   ....[36]....
        /*05d8*/ 	.word	0x0000bbb0


	//   ....[37]....
        /*05dc*/ 	.word	0x0000bc80


	//   ....[38]....
        /*05e0*/ 	.word	0x0000bca0


	//   ....[39]....
        /*05e4*/ 	.word	0x0000c560


	//   ....[40]....
        /*05e8*/ 	.word	0x0000c590


	//   ....[41]....
        /*05ec*/ 	.word	0x0000c660


	//   ....[42]....
        /*05f0*/ 	.word	0x0000c680


	//   ....[43]....
        /*05f4*/ 	.word	0x0000c740


	//   ....[44]....
        /*05f8*/ 	.word	0x0000c760


	//   ....[45]....
        /*05fc*/ 	.word	0x0000c830


	//   ....[46]....
        /*0600*/ 	.word	0x0000c850


	//   ....[47]....
        /*0604*/ 	.word	0x0000c990


	//   ....[48]....
        /*0608*/ 	.word	0x0000cb60


	//   ....[49]....
        /*060c*/ 	.word	0x0000cb90


	//   ....[50]....
        /*0610*/ 	.word	0x0000cbc0


	//   ....[51]....
        /*0614*/ 	.word	0x0000cbf0


	//   ....[52]....
        /*0618*/ 	.word	0x0000cc20


	//   ....[53]....
        /*061c*/ 	.word	0x0000cc50


	//   ....[54]....
        /*0620*/ 	.word	0x0000cda0


	//   ....[55]....
        /*0624*/ 	.word	0x0000cdd0


	//   ....[56]....
        /*0628*/ 	.word	0x0000ce00


	//   ....[57]....
        /*062c*/ 	.word	0x0000ce30


	//   ....[58]....
        /*0630*/ 	.word	0x0000ce60


	//   ....[59]....
        /*0634*/ 	.word	0x0000ce90


	//   ....[60]....
        /*0638*/ 	.word	0x0000cf20


	//   ....[61]....
        /*063c*/ 	.word	0x0000cf80


	//   ....[62]....
        /*0640*/ 	.word	0x0000d010


	//   ....[63]....
        /*0644*/ 	.word	0x0000e7b0


	//   ....[64]....
        /*0648*/ 	.word	0x0000e7d0


	//   ....[65]....
        /*064c*/ 	.word	0x0000e870


	//   ....[66]....
        /*0650*/ 	.word	0x0000e890


	//   ....[67]....
        /*0654*/ 	.word	0x0000e920


	//   ....[68]....
        /*0658*/ 	.word	0x0000e940


	//   ....[69]....
        /*065c*/ 	.word	0x0000e9d0


	//   ....[70]....
        /*0660*/ 	.word	0x0000e9f0


	//   ....[71]....
        /*0664*/ 	.word	0x0000ea80


	//   ....[72]....
        /*0668*/ 	.word	0x0000eaa0


	//   ....[73]....
        /*066c*/ 	.word	0x0000eb30


	//   ....[74]....
        /*0670*/ 	.word	0x0000eb50


	//   ....[75]....
        /*0674*/ 	.word	0x0000ebe0


	//   ....[76]....
        /*0678*/ 	.word	0x0000ec00


	//   ....[77]....
        /*067c*/ 	.word	0x0000ec10


	//   ....[78]....
        /*0680*/ 	.word	0x0000ec90


	//   ....[79]....
        /*0684*/ 	.word	0x0000f3f0


	//   ....[80]....
        /*0688*/ 	.word	0x0000f420


	//   ....[81]....
        /*068c*/ 	.word	0x0000f480


	//   ....[82]....
        /*0690*/ 	.word	0x0000f4d0


	//   ....[83]....
        /*0694*/ 	.word	0x0000f510


	//   ....[84]....
        /*0698*/ 	.word	0x0000f570


	//   ....[85]....
        /*069c*/ 	.word	0x0000f5c0


	//   ....[86]....
        /*06a0*/ 	.word	0x0000f610


	//   ....[87]....
        /*06a4*/ 	.word	0x0000f660


	//   ....[88]....
        /*06a8*/ 	.word	0x0000f6b0


	//   ....[89]....
        /*06ac*/ 	.word	0x0000f6f0


	//   ....[90]....
        /*06b0*/ 	.word	0x0000f750


	//   ....[91]....
        /*06b4*/ 	.word	0x0000f7a0


	//   ....[92]....
        /*06b8*/ 	.word	0x0000f7e0


	//   ....[93]....
        /*06bc*/ 	.word	0x0000f800


	//   ....[94]....
        /*06c0*/ 	.word	0x0000f840


	//   ....[95]....
        /*06c4*/ 	.word	0x0000ffa0


	//   ....[96]....
        /*06c8*/ 	.word	0x0000ffd0


	//   ....[97]....
        /*06cc*/ 	.word	0x00010030


	//   ....[98]....
        /*06d0*/ 	.word	0x00010040


	//   ....[99]....
        /*06d4*/ 	.word	0x00010090


	//   ....[100]....
        /*06d8*/ 	.word	0x000100a0


	//   ....[101]....
        /*06dc*/ 	.word	0x000100f0


	//   ....[102]....
        /*06e0*/ 	.word	0x00010100


	//   ....[103]....
        /*06e4*/ 	.word	0x00010150


	//   ....[104]....
        /*06e8*/ 	.word	0x00010160


	//   ....[105]....
        /*06ec*/ 	.word	0x000101b0


	//   ....[106]....
        /*06f0*/ 	.word	0x000101c0


	//   ....[107]....
        /*06f4*/ 	.word	0x00010210


	//   ....[108]....
        /*06f8*/ 	.word	0x00010220


	//   ....[109]....
        /*06fc*/ 	.word	0x00010230


	//   ....[110]....
        /*0700*/ 	.word	0x00010280


	//   ....[111]....
        /*0704*/ 	.word	0x000104e0


	//   ....[112]....
        /*0708*/ 	.word	0x00010500


	//   ....[113]....
        /*070c*/ 	.word	0x00010510


	//   ....[114]....
        /*0710*/ 	.word	0x00010580


	//   ....[115]....
        /*0714*/ 	.word	0x00010590


	//   ....[116]....
        /*0718*/ 	.word	0x00010600


	//   ....[117]....
        /*071c*/ 	.word	0x00010610


	//   ....[118]....
        /*0720*/ 	.word	0x00010680


	//   ....[119]....
        /*0724*/ 	.word	0x00010690


	//   ....[120]....
        /*0728*/ 	.word	0x00010700


	//   ....[121]....
        /*072c*/ 	.word	0x00010710


	//   ....[122]....
        /*0730*/ 	.word	0x00010780


	//   ....[123]....
        /*0734*/ 	.word	0x00010790


	//   ....[124]....
        /*0738*/ 	.word	0x00010800


	//   ....[125]....
        /*073c*/ 	.word	0x00010810


	//   ....[126]....
        /*0740*/ 	.word	0x00010820


	//   ....[127]....
        /*0744*/ 	.word	0x00010dd0


	//   ....[128]....
        /*0748*/ 	.word	0x00010e10


	//   ....[129]....
        /*074c*/ 	.word	0x00010e50


	//   ....[130]....
        /*0750*/ 	.word	0x00010e70


	//   ....[131]....
        /*0754*/ 	.word	0x00010e80


	//   ....[132]....
        /*0758*/ 	.word	0x00010ea0


	//   ....[133]....
        /*075c*/ 	.word	0x00010f10


	//   ....[134]....
        /*0760*/ 	.word	0x00010f30


	//   ....[135]....
        /*0764*/ 	.word	0x00010f90


	//   ....[136]....
        /*0768*/ 	.word	0x00010fb0


	//   ....[137]....
        /*076c*/ 	.word	0x00011010


	//   ....[138]....
        /*0770*/ 	.word	0x00011030


	//   ....[139]....
        /*0774*/ 	.word	0x00011090


	//   ....[140]....
        /*0778*/ 	.word	0x000110b0


	//   ....[141]....
        /*077c*/ 	.word	0x00011100


	//   ....[142]....
        /*0780*/ 	.word	0x00011120


	//   ....[143]....
        /*0784*/ 	.word	0x00011520


	//   ....[144]....
        /*0788*/ 	.word	0x00011570


	//   ....[145]....
        /*078c*/ 	.word	0x000115a0


	//   ....[146]....
        /*0790*/ 	.word	0x000115b0


	//   ....[147]....
        /*0794*/ 	.word	0x000115e0


	//   ....[148]....
        /*0798*/ 	.word	0x00011610


	//   ....[149]....
        /*079c*/ 	.word	0x00011640


	//   ....[150]....
        /*07a0*/ 	.word	0x00011670


	//   ....[151]....
        /*07a4*/ 	.word	0x000117f0


	//   ....[152]....
        /*07a8*/ 	.word	0x00011820


	//   ....[153]....
        /*07ac*/ 	.word	0x00011850


	//   ....[154]....
        /*07b0*/ 	.word	0x00011880


	//   ....[155]....
        /*07b4*/ 	.word	0x000118b0


	//   ....[156]....
        /*07b8*/ 	.word	0x000118e0


	//   ....[157]....
        /*07bc*/ 	.word	0x000119a0


	//   ....[158]....
        /*07c0*/ 	.word	0x000119c0


	//   ....[159]....
        /*07c4*/ 	.word	0x00011a30


	//   ....[160]....
        /*07c8*/ 	.word	0x000120d0


	//   ....[161]....
        /*07cc*/ 	.word	0x00012670


	//   ....[162]....
        /*07d0*/ 	.word	0x00012760


	//   ....[163]....
        /*07d4*/ 	.word	0x00012800


	//   ....[164]....
        /*07d8*/ 	.word	0x00012860


	//   ....[165]....
        /*07dc*/ 	.word	0x00012960


	//   ....[166]....
        /*07e0*/ 	.word	0x000129d0


	//   ....[167]....
        /*07e4*/ 	.word	0x00012ad0


	//   ....[168]....
        /*07e8*/ 	.word	0x00012b40


	//   ....[169]....
        /*07ec*/ 	.word	0x00012c40


	//   ....[170]....
        /*07f0*/ 	.word	0x00012cb0


	//   ....[171]....
        /*07f4*/ 	.word	0x00012db0


	//   ....[172]....
        /*07f8*/ 	.word	0x00012e20


	//   ....[173]....
        /*07fc*/ 	.word	0x00012f20


	//   ....[174]....
        /*0800*/ 	.word	0x00012f90


	//   ....[175]....
        /*0804*/ 	.word	0x00013090


	//   ....[176]....
        /*0808*/ 	.word	0x00013100


	//   ....[177]....
        /*080c*/ 	.word	0x000131e0


	//   ....[178]....
        /*0810*/ 	.word	0x000132d0


	//   ....[179]....
        /*0814*/ 	.word	0x00013340


	//   ....[180]....
        /*0818*/ 	.word	0x000133c0


	//   ....[181]....
        /*081c*/ 	.word	0x00013480


	//   ....[182]....
        /*0820*/ 	.word	0x00013500


	//   ....[183]....
        /*0824*/ 	.word	0x000135d0


	//   ....[184]....
        /*0828*/ 	.word	0x00013650


	//   ....[185]....
        /*082c*/ 	.word	0x00013720


	//   ....[186]....
        /*0830*/ 	.word	0x000137a0


	//   ....[187]....
        /*0834*/ 	.word	0x00013870


	//   ....[188]....
        /*0838*/ 	.word	0x000138f0


	//   ....[189]....
        /*083c*/ 	.word	0x000139c0


	//   ....[190]....
        /*0840*/ 	.word	0x00013a40


	//   ....[191]....
        /*0844*/ 	.word	0x00013b00


	//   ....[192]....
        /*0848*/ 	.word	0x00013b80


	//   ....[193]....
        /*084c*/ 	.word	0x00013c30


	//   ....[194]....
        /*0850*/ 	.word	0x00013d60


	//   ....[195]....
        /*0854*/ 	.word	0x00013e10


	//   ....[196]....
        /*0858*/ 	.word	0x00013e70


	//   ....[197]....
        /*085c*/ 	.word	0x00013f30


	//   ....[198]....
        /*0860*/ 	.word	0x00013f90


	//   ....[199]....
        /*0864*/ 	.word	0x00014050


	//   ....[200]....
        /*0868*/ 	.word	0x000140b0


	//   ....[201]....
        /*086c*/ 	.word	0x00014170


	//   ....[202]....
        /*0870*/ 	.word	0x000141d0


	//   ....[203]....
        /*0874*/ 	.word	0x00014290


	//   ....[204]....
        /*0878*/ 	.word	0x000142f0


	//   ....[205]....
        /*087c*/ 	.word	0x000143b0


	//   ....[206]....
        /*0880*/ 	.word	0x00014410


	//   ....[207]....
        /*0884*/ 	.word	0x000144d0


	//   ....[208]....
        /*0888*/ 	.word	0x00014530


	//   ....[209]....
        /*088c*/ 	.word	0x000145f0


	//   ....[210]....
        /*0890*/ 	.word	0x000146e0


	//   ....[211]....
        /*0894*/ 	.word	0x00014780


	//   ....[212]....
        /*0898*/ 	.word	0x000147e0


	//   ....[213]....
        /*089c*/ 	.word	0x000148c0


	//   ....[214]....
        /*08a0*/ 	.word	0x00014920


	//   ....[215]....
        /*08a4*/ 	.word	0x00014a00


	//   ....[216]....
        /*08a8*/ 	.word	0x00014a60


	//   ....[217]....
        /*08ac*/ 	.word	0x00014b40


	//   ....[218]....
        /*08b0*/ 	.word	0x00014ba0


	//   ....[219]....
        /*08b4*/ 	.word	0x00014c80


	//   ....[220]....
        /*08b8*/ 	.word	0x00014ce0


	//   ....[221]....
        /*08bc*/ 	.word	0x00014dc0


	//   ....[222]....
        /*08c0*/ 	.word	0x00014e20


	//   ....[223]....
        /*08c4*/ 	.word	0x00014f00


	//   ....[224]....
        /*08c8*/ 	.word	0x00014f60


	//   ....[225]....
        /*08cc*/ 	.word	0x00015030


	//   ....[226]....
        /*08d0*/ 	.word	0x00015150


	//   ....[227]....
        /*08d4*/ 	.word	0x000151f0


	//   ....[228]....
        /*08d8*/ 	.word	0x000152b0


	//   ....[229]....
        /*08dc*/ 	.word	0x00015380


	//   ....[230]....
        /*08e0*/ 	.word	0x000153e0


	//   ....[231]....
        /*08e4*/ 	.word	0x000154c0


	//   ....[232]....
        /*08e8*/ 	.word	0x00015520


	//   ....[233]....
        /*08ec*/ 	.word	0x000155f0


	//   ....[234]....
        /*08f0*/ 	.word	0x00015650


	//   ....[235]....
        /*08f4*/ 	.word	0x00015720


	//   ....[236]....
        /*08f8*/ 	.word	0x00015780


	//   ....[237]....
        /*08fc*/ 	.word	0x00015860


	//   ....[238]....
        /*0900*/ 	.word	0x000158c0


	//   ....[239]....
        /*0904*/ 	.word	0x00015990


	//   ....[240]....
        /*0908*/ 	.word	0x000159f0


	//   ....[241]....
        /*090c*/ 	.word	0x00015ab0


	//   ....[242]....
        /*0910*/ 	.word	0x00015b40


	//   ....[243]....
        /*0914*/ 	.word	0x00015be0


	//   ....[244]....
        /*0918*/ 	.word	0x00015d00


	//   ....[245]....
        /*091c*/ 	.word	0x00015d70


	//   ....[246]....
        /*0920*/ 	.word	0x00015de0


	//   ....[247]....
        /*0924*/ 	.word	0x00015e50


	//   ....[248]....
        /*0928*/ 	.word	0x00015ec0


	//   ....[249]....
        /*092c*/ 	.word	0x00015f40


	//   ....[250]....
        /*0930*/ 	.word	0x00015fd0


	//   ....[251]....
        /*0934*/ 	.word	0x00016060


	//   ....[252]....
        /*0938*/ 	.word	0x000160d0


	//   ....[253]....
        /*093c*/ 	.word	0x00016140


	//   ....[254]....
        /*0940*/ 	.word	0x000161b0


	//   ....[255]....
        /*0944*/ 	.word	0x00016230


	//   ....[0]....
        /*0948*/ 	.word	0x000162a0


	//   ....[1]....
        /*094c*/ 	.word	0x00016340


	//   ....[2]....
        /*0950*/ 	.word	0x000163d0


	//   ....[3]....
        /*0954*/ 	.word	0x000164f0


	//----- nvinfo : EIATTR_REG_RECONFIG
	.align		4
.L_1053:
        /*0958*/ 	.byte	0x01, 0x54
	.zero		2


	//----- nvinfo : EIATTR_SYSCALL_OFFSETS
	.align		4
        /*095c*/ 	.byte	0x04, 0x46
        /*095e*/ 	.short	(.L_1055 - .L_1054)


	//   ....[0]....
.L_1054:
        /*0960*/ 	.word	0x00001760


	//   ....[1]....
        /*0964*/ 	.word	0x0000de70


	//   ....[2]....
        /*0968*/ 	.word	0x0000dfc0


	//   ....[3]....
        /*096c*/ 	.word	0x0000e0b0


	//   ....[4]....
        /*0970*/ 	.word	0x0000f040


	//----- nvinfo : EIATTR_MBARRIER_INSTR_OFFSETS
	.align		4
.L_1055:
        /*0974*/ 	.byte	0x04, 0x39
        /*0976*/ 	.short	(.L_1057 - .L_1056)


	//   ....[0]....
.L_1056:
        /*0978*/ 	.word	0x00000180
        /*097c*/ 	.word	0x000000ff
        /*0980*/ 	.word	0x00028800
        /*0984*/ 	.short	0x0100
        /*0986*/ 	.byte	0x08
	.zero		1


	//   ....[1]....
        /*0988*/ 	.word	0x00000190
        /*098c*/ 	.word	0x000000ff
        /*0990*/ 	.word	0x00028820
        /*0994*/ 	.short	0x0100
        /*0996*/ 	.byte	0x08
	.zero		1


	//   ....[2]....
        /*0998*/ 	.word	0x00000280
        /*099c*/ 	.word	0x000000ff
        /*09a0*/ 	.word	0x00028830
        /*09a4*/ 	.short	0x0100
        /*09a6*/ 	.byte	0x08
	.zero		1


	//   ....[3]....
        /*09a8*/ 	.word	0x00000290
        /*09ac*/ 	.word	0x000000ff
        /*09b0*/ 	.word	0x00028840
        /*09b4*/ 	.short	0x0100
        /*09b6*/ 	.byte	0x08
	.zero		1


	//   ....[4]....
        /*09b8*/ 	.word	0x000002a0
        /*09bc*/ 	.word	0x000000ff
        /*09c0*/ 	.word	0x00028838
        /*09c4*/ 	.short	0x0100
        /*09c6*/ 	.byte	0x08
	.zero		1


	//   ....[5]....
        /*09c8*/ 	.word	0x000002b0
        /*09cc*/ 	.word	0x000000ff
        /*09d0*/ 	.word	0x00028848
        /*09d4*/ 	.short	0x0100
        /*09d6*/ 	.byte	0x08
	.zero		1


	//   ....[6]....
        /*09d8*/ 	.word	0x000003e0
        /*09dc*/ 	.word	0x000000ff
        /*09e0*/ 	.word	0x00028850
        /*09e4*/ 	.short	0x0100
        /*09e6*/ 	.byte	0x08
	.zero		1


	//   ....[7]....
        /*09e8*/ 	.word	0x000003f0
        /*09ec*/ 	.word	0x000000ff
        /*09f0*/ 	.word	0x00028860
        /*09f4*/ 	.short	0x0100
        /*09f6*/ 	.byte	0x08
	.zero		1


	//   ....[8]....
        /*09f8*/ 	.word	0x00000400
        /*09fc*/ 	.word	0x000000ff
        /*0a00*/ 	.word	0x00028858
        /*0a04*/ 	.short	0x0100
        /*0a06*/ 	.byte	0x08
	.zero		1


	//   ....[9]....
        /*0a08*/ 	.word	0x00000410
        /*0a0c*/ 	.word	0x000000ff
        /*0a10*/ 	.word	0x00028868
        /*0a14*/ 	.short	0x0100
        /*0a16*/ 	.byte	0x08
	.zero		1


	//   ....[10]....
        /*0a18*/ 	.word	0x00000500
        /*0a1c*/ 	.word	0x000000ff
        /*0a20*/ 	.word	0x00028870
        /*0a24*/ 	.short	0x0100
        /*0a26*/ 	.byte	0x06
	.zero		1


	//   ....[11]....
        /*0a28*/ 	.word	0x00000510
        /*0a2c*/ 	.word	0x000000ff
        /*0a30*/ 	.word	0x00028880
        /*0a34*/ 	.short	0x0100
        /*0a36*/ 	.byte	0x06
	.zero		1


	//   ....[12]....
        /*0a38*/ 	.word	0x00000520
        /*0a3c*/ 	.word	0x000000ff
        /*0a40*/ 	.word	0x00028878
        /*0a44*/ 	.short	0x0100
        /*0a46*/ 	.byte	0x06
	.zero		1


	//   ....[13]....
        /*0a48*/ 	.word	0x00000530
        /*0a4c*/ 	.word	0x000000ff
        /*0a50*/ 	.word	0x00028888
        /*0a54*/ 	.short	0x0100
        /*0a56*/ 	.byte	0x06
	.zero		1


	//   ....[14]....
        /*0a58*/ 	.word	0x00000660
        /*0a5c*/ 	.word	0x000000ff
        /*0a60*/ 	.word	0x00028890
        /*0a64*/ 	.short	0x0100
        /*0a66*/ 	.byte	0x08
	.zero		1


	//   ....[15]....
        /*0a68*/ 	.word	0x00000670
        /*0a6c*/ 	.word	0x000000ff
        /*0a70*/ 	.word	0x000288a0
        /*0a74*/ 	.short	0x0100
        /*0a76*/ 	.byte	0x08
	.zero		1


	//   ....[16]....
        /*0a78*/ 	.word	0x00000680
        /*0a7c*/ 	.word	0x000000ff
        /*0a80*/ 	.word	0x00028898
        /*0a84*/ 	.short	0x0100
        /*0a86*/ 	.byte	0x08
	.zero		1


	//   ....[17]....
        /*0a88*/ 	.word	0x00000690
        /*0a8c*/ 	.word	0x000000ff
        /*0a90*/ 	.word	0x000288a8
        /*0a94*/ 	.short	0x0100
        /*0a96*/ 	.byte	0x08
	.zero		1


	//   ....[18]....
        /*0a98*/ 	.word	0x000007d0
        /*0a9c*/ 	.word	0x000000ff
        /*0aa0*/ 	.word	0x000288b0
        /*0aa4*/ 	.short	0x0100
        /*0aa6*/ 	.byte	0x08
	.zero		1


	//   ....[19]....
        /*0aa8*/ 	.word	0x000007e0
        /*0aac*/ 	.word	0x000000ff
        /*0ab0*/ 	.word	0x000288c0
        /*0ab4*/ 	.short	0x0100
        /*0ab6*/ 	.byte	0x08
	.zero		1


	//   ....[20]....
        /*0ab8*/ 	.word	0x000007f0
        /*0abc*/ 	.word	0x000000ff
        /*0ac0*/ 	.word	0x000288b8
        /*0ac4*/ 	.short	0x0100
        /*0ac6*/ 	.byte	0x08
	.zero		1


	//   ....[21]....
        /*0ac8*/ 	.word	0x00000800
        /*0acc*/ 	.word	0x000000ff
        /*0ad0*/ 	.word	0x000288c8
        /*0ad4*/ 	.short	0x0100
        /*0ad6*/ 	.byte	0x08
	.zero		1


	//   ....[22]....
        /*0ad8*/ 	.word	0x000017e0
        /*0adc*/ 	.word	0x000000ff
        /*0ae0*/ 	.word	0x00028800
        /*0ae4*/ 	.short	0x010a
        /*0ae6*/ 	.byte	0x29
	.zero		1


	//   ....[23]....
        /*0ae8*/ 	.word	0x00001860
        /*0aec*/ 	.word	0x00000000
        /*0af0*/ 	.word	0x00028830
        /*0af4*/ 	.short	0x010a
        /*0af6*/ 	.byte	0x3f
	.zero		1


	//   ....[24]....
        /*0af8*/ 	.word	0x000018a0
        /*0afc*/ 	.word	0x00000000
        /*0b00*/ 	.word	0x00028830
        /*0b04*/ 	.short	0x010a
        /*0b06*/ 	.byte	0x3f
	.zero		1


	//   ....[25]....
        /*0b08*/ 	.word	0x00003450
        /*0b0c*/ 	.word	0x000000ff
        /*0b10*/ 	.word	0x00000000
        /*0b14*/ 	.short	0x0101
        /*0b16*/ 	.byte	0x06
	.zero		1


	//   ....[26]....
        /*0b18*/ 	.word	0x00004540
        /*0b1c*/ 	.word	0x000000ff
        /*0b20*/ 	.word	0x00028830
        /*0b24*/ 	.short	0x010a
        /*0b26*/ 	.byte	0x06
	.zero		1


	//   ....[27]....
        /*0b28*/ 	.word	0x00004580
        /*0b2c*/ 	.word	0x000000ff
        /*0b30*/ 	.word	0x00028830
        /*0b34*/ 	.short	0x010a
        /*0b36*/ 	.byte	0x06
	.zero		1


	//   ....[28]....
        /*0b38*/ 	.word	0x000048d0
        /*0b3c*/ 	.word	0x000000ff
        /*0b40*/ 	.word	0x00028850
        /*0b44*/ 	.short	0x010a
        /*0b46*/ 	.byte	0x06
	.zero		1


	//   ....[29]....
        /*0b48*/ 	.word	0x00004910
        /*0b4c*/ 	.word	0x000000ff
        /*0b50*/ 	.word	0x00028850
        /*0b54*/ 	.short	0x010a
        /*0b56*/ 	.byte	0x06
	.zero		1


	//   ....[30]....
        /*0b58*/ 	.word	0x000054c0
        /*0b5c*/ 	.word	0x000000ff
        /*0b60*/ 	.word	0x00000000
        /*0b64*/ 	.short	0x0101
        /*0b66*/ 	.byte	0x06
	.zero		1


	//   ....[31]....
        /*0b68*/ 	.word	0x00007060
        /*0b6c*/ 	.word	0x000000ff
        /*0b70*/ 	.word	0x00000000
        /*0b74*/ 	.short	0x0101
        /*0b76*/ 	.byte	0x06
	.zero		1


	//   ....[32]....
        /*0b78*/ 	.word	0x00007740
        /*0b7c*/ 	.word	0x000000ff
        /*0b80*/ 	.word	0x00028830
        /*0b84*/ 	.short	0x010a
        /*0b86*/ 	.byte	0x06
	.zero		1


	//   ....[33]....
        /*0b88*/ 	.word	0x00007780
        /*0b8c*/ 	.word	0x000000ff
        /*0b90*/ 	.word	0x00028830
        /*0b94*/ 	.short	0x010a
        /*0b96*/ 	.byte	0x06
	.zero		1


	//   ....[34]....
        /*0b98*/ 	.word	0x00007aa0
        /*0b9c*/ 	.word	0x000000ff
        /*0ba0*/ 	.word	0x00028850
        /*0ba4*/ 	.short	0x010a
        /*0ba6*/ 	.byte	0x06
	.zero		1


	//   ....[35]....
        /*0ba8*/ 	.word	0x00007ae0
        /*0bac*/ 	.word	0x000000ff
        /*0bb0*/ 	.word	0x00028850
        /*0bb4*/ 	.short	0x010a
        /*0bb6*/ 	.byte	0x06
	.zero		1


	//   ....[36]....
        /*0bb8*/ 	.word	0x000083a0
        /*0bbc*/ 	.word	0x000000ff
        /*0bc0*/ 	.word	0x00000000
        /*0bc4*/ 	.short	0x0101
        /*0bc6*/ 	.byte	0x06
	.zero		1


	//   ....[37]....
        /*0bc8*/ 	.word	0x00009890
        /*0bcc*/ 	.word	0x000000ff
        /*0bd0*/ 	.word	0x00000000
        /*0bd4*/ 	.short	0x0101
        /*0bd6*/ 	.byte	0x06
	.zero		1


	//   ....[38]....
        /*0bd8*/ 	.word	0x00009ea0
        /*0bdc*/ 	.word	0x000000ff
        /*0be0*/ 	.word	0x00028850
        /*0be4*/ 	.short	0x010a
        /*0be6*/ 	.byte	0x05
	.zero		1


	//   ....[39]....
        /*0be8*/ 	.word	0x00009ee0
        /*0bec*/ 	.word	0x000000ff
        /*0bf0*/ 	.word	0x00028850
        /*0bf4*/ 	.short	0x010a
        /*0bf6*/ 	.byte	0x05
	.zero		1


	//   ....[40]....
        /*0bf8*/ 	.word	0x0000a450
        /*0bfc*/ 	.word	0x000000ff
        /*0c00*/ 	.word	0x00000000
        /*0c04*/ 	.short	0x0101
        /*0c06*/ 	.byte	0x04
	.zero		1


	//   ....[41]....
        /*0c08*/ 	.word	0x0000b9b0
        /*0c0c*/ 	.word	0x0000001c
        /*0c10*/ 	.word	0x00000000
        /*0c14*/ 	.short	0x0101
        /*0c16*/ 	.byte	0x3f
	.zero		1


	//   ....[42]....
        /*0c18*/ 	.word	0x0000e5c0
        /*0c1c*/ 	.word	0x00000007
        /*0c20*/ 	.word	0x00028840
        /*0c24*/ 	.short	0x010a
        /*0c26*/ 	.byte	0x3f
	.zero		1


	//   ....[43]....
        /*0c28*/ 	.word	0x0000ed40
        /*0c2c*/ 	.word	0x00000007
        /*0c30*/ 	.word	0x00028830
        /*0c34*/ 	.short	0x0107
        /*0c36*/ 	.byte	0x3f
	.zero		1


	//   ....[44]....
        /*0c38*/ 	.word	0x0000ee10
        /*0c3c*/ 	.word	0x00000007
        /*0c40*/ 	.word	0x00028830
        /*0c44*/ 	.short	0x0101
        /*0c46*/ 	.byte	0x3f
	.zero		1


	//   ....[45]....
        /*0c48*/ 	.word	0x0000f930
        /*0c4c*/ 	.word	0x00000016
        /*0c50*/ 	.word	0x00028800
        /*0c54*/ 	.short	0x0107
        /*0c56*/ 	.byte	0x3f
	.zero		1


	//   ....[46]....
        /*0c58*/ 	.word	0x0000fa40
        /*0c5c*/ 	.word	0x00000016
        /*0c60*/ 	.word	0x00028800
        /*0c64*/ 	.short	0x0101
        /*0c66*/ 	.byte	0x3f
	.zero		1


	//   ....[47]....
        /*0c68*/ 	.word	0x0000fa60
        /*0c6c*/ 	.word	0x00000016
        /*0c70*/ 	.word	0x00028820
        /*0c74*/ 	.short	0x010a
        /*0c76*/ 	.byte	0x3f
	.zero		1


	//   ....[48]....
        /*0c78*/ 	.word	0x0000fdf0
        /*0c7c*/ 	.word	0x00000006
        /*0c80*/ 	.word	0x00028840
        /*0c84*/ 	.short	0x010a
        /*0c86*/ 	.byte	0x3f
	.zero		1


	//   ....[49]....
        /*0c88*/ 	.word	0x00010310
        /*0c8c*/ 	.word	0x00000006
        /*0c90*/ 	.word	0x00028830
        /*0c94*/ 	.short	0x0107
        /*0c96*/ 	.byte	0x3f
	.zero		1


	//   ....[50]....
        /*0c98*/ 	.word	0x000103d0
        /*0c9c*/ 	.word	0x00000006
        /*0ca0*/ 	.word	0x00028830
        /*0ca4*/ 	.short	0x0101
        /*0ca6*/ 	.byte	0x3f
	.zero		1


	//   ....[51]....
        /*0ca8*/ 	.word	0x00010440
        /*0cac*/ 	.word	0x00000006
        /*0cb0*/ 	.word	0x00028860
        /*0cb4*/ 	.short	0x010a
        /*0cb6*/ 	.byte	0x3f
	.zero		1


	//   ....[52]....
        /*0cb8*/ 	.word	0x000109c0
        /*0cbc*/ 	.word	0x00000006
        /*0cc0*/ 	.word	0x00028850
        /*0cc4*/ 	.short	0x0107
        /*0cc6*/ 	.byte	0x3f
	.zero		1


	//   ....[53]....
        /*0cc8*/ 	.word	0x00010b20
        /*0ccc*/ 	.word	0x00000006
        /*0cd0*/ 	.word	0x00028850
        /*0cd4*/ 	.short	0x0101
        /*0cd6*/ 	.byte	0x3f
	.zero		1


	//   ....[54]....
        /*0cd8*/ 	.word	0x00010d30
        /*0cdc*/ 	.word	0x00000000
        /*0ce0*/ 	.word	0x00028860
        /*0ce4*/ 	.short	0x010a
        /*0ce6*/ 	.byte	0x3f
	.zero		1


	//   ....[55]....
        /*0ce8*/ 	.word	0x00011260
        /*0cec*/ 	.word	0x00000000
        /*0cf0*/ 	.word	0x00028850
        /*0cf4*/ 	.short	0x0107
        /*0cf6*/ 	.byte	0x3f
	.zero		1


	//   ....[56]....
        /*0cf8*/ 	.word	0x00011320
        /*0cfc*/ 	.word	0x00000000
        /*0d00*/ 	.word	0x00028850
        /*0d04*/ 	.short	0x0101
        /*0d06*/ 	.byte	0x3f
	.zero		1


	//   ....[57]....
        /*0d08*/ 	.word	0x00012050
        /*0d0c*/ 	.word	0x00000004
        /*0d10*/ 	.word	0x00028820
        /*0d14*/ 	.short	0x010a
        /*0d16*/ 	.byte	0x3f
	.zero		1


	//   ....[58]....
        /*0d18*/ 	.word	0x000121d0
        /*0d1c*/ 	.word	0x00000005
        /*0d20*/ 	.word	0x00028840
        /*0d24*/ 	.short	0x010a
        /*0d26*/ 	.byte	0x3f
	.zero		1


	//   ....[59]....
        /*0d28*/ 	.word	0x00012270
        /*0d2c*/ 	.word	0x00000019
        /*0d30*/ 	.word	0x00028840
        /*0d34*/ 	.short	0x010a
        /*0d36*/ 	.byte	0x3f
	.zero		1


	//   ....[60]....
        /*0d38*/ 	.word	0x000122b0
        /*0d3c*/ 	.word	0x00000005
        /*0d40*/ 	.word	0x00028860
        /*0d44*/ 	.short	0x010a
        /*0d46*/ 	.byte	0x3f
	.zero		1


	//   ....[61]....
        /*0d48*/ 	.word	0x000122f0
        /*0d4c*/ 	.word	0x00000019
        /*0d50*/ 	.word	0x00028860
        /*0d54*/ 	.short	0x010a
        /*0d56*/ 	.byte	0x3f
	.zero		1


	//   ....[62]....
        /*0d58*/ 	.word	0x00012360
        /*0d5c*/ 	.word	0x00000003
        /*0d60*/ 	.word	0x00028800
        /*0d64*/ 	.short	0x010a
        /*0d66*/ 	.byte	0x3f
	.zero		1


	//   ....[63]....
        /*0d68*/ 	.word	0x000123b0
        /*0d6c*/ 	.word	0x00000000
        /*0d70*/ 	.word	0x00028830
        /*0d74*/ 	.short	0x010a
        /*0d76*/ 	.byte	0x3f
	.zero		1


	//   ....[64]....
        /*0d78*/ 	.word	0x00012410
        /*0d7c*/ 	.word	0x00000007
        /*0d80*/ 	.word	0x00028830
        /*0d84*/ 	.short	0x010a
        /*0d86*/ 	.byte	0x3f
	.zero		1


	//   ....[65]....
        /*0d88*/ 	.word	0x00012470
        /*0d8c*/ 	.word	0x00000007
        /*0d90*/ 	.word	0x00028850
        /*0d94*/ 	.short	0x010a
        /*0d96*/ 	.byte	0x3f
	.zero		1


	//   ....[66]....
        /*0d98*/ 	.word	0x000124d0
        /*0d9c*/ 	.word	0x00000005
        /*0da0*/ 	.word	0x00028830
        /*0da4*/ 	.short	0x010a
        /*0da6*/ 	.byte	0x3f
	.zero		1


	//   ....[67]....
        /*0da8*/ 	.word	0x00012530
        /*0dac*/ 	.word	0x00000005
        /*0db0*/ 	.word	0x00028850
        /*0db4*/ 	.short	0x010a
        /*0db6*/ 	.byte	0x3f
	.zero		1


	//   ....[68]....
        /*0db8*/ 	.word	0x00012590
        /*0dbc*/ 	.word	0x00000006
        /*0dc0*/ 	.word	0x00028850
        /*0dc4*/ 	.short	0x010a
        /*0dc6*/ 	.byte	0x3f
	.zero		1


	//   ....[69]....
        /*0dc8*/ 	.word	0x000126b0
        /*0dcc*/ 	.word	0x00000007
        /*0dd0*/ 	.word	0x00028840
        /*0dd4*/ 	.short	0x010a
        /*0dd6*/ 	.byte	0x3f
	.zero		1


	//   ....[70]....
        /*0dd8*/ 	.word	0x00013c60
        /*0ddc*/ 	.word	0x00000016
        /*0de0*/ 	.word	0x00028820
        /*0de4*/ 	.short	0x010a
        /*0de6*/ 	.byte	0x3f
	.zero		1


	//   ....[71]....
        /*0de8*/ 	.word	0x00013cb0
        /*0dec*/ 	.word	0x00000006
        /*0df0*/ 	.word	0x00028840
        /*0df4*/ 	.short	0x010a
        /*0df6*/ 	.byte	0x3f
	.zero		1


	//   ....[72]....
        /*0df8*/ 	.word	0x00014630
        /*0dfc*/ 	.word	0x00000006
        /*0e00*/ 	.word	0x00028860
        /*0e04*/ 	.short	0x010a
        /*0e06*/ 	.byte	0x3f
	.zero		1


	//   ....[73]....
        /*0e08*/ 	.word	0x000150a0
        /*0e0c*/ 	.word	0x00000000
        /*0e10*/ 	.word	0x00028860
        /*0e14*/ 	.short	0x010a
        /*0e16*/ 	.byte	0x3f
	.zero		1


	//   ....[74]....
        /*0e18*/ 	.word	0x00016410
        /*0e1c*/ 	.word	0x00000004
        /*0e20*/ 	.word	0x00028820
        /*0e24*/ 	.short	0x010a
        /*0e26*/ 	.byte	0x3f
	.zero		1


	//   ....[75]....
        /*0e28*/ 	.word	0x000165b0
        /*0e2c*/ 	.word	0x00000005
        /*0e30*/ 	.word	0x00028840
        /*0e34*/ 	.short	0x010a
        /*0e36*/ 	.byte	0x3f
	.zero		1


	//   ....[76]....
        /*0e38*/ 	.word	0x00016600
        /*0e3c*/ 	.word	0x00000019
        /*0e40*/ 	.word	0x00028840
        /*0e44*/ 	.short	0x010a
        /*0e46*/ 	.byte	0x3f
	.zero		1


	//   ....[77]....
        /*0e48*/ 	.word	0x00016650
        /*0e4c*/ 	.word	0x00000005
        /*0e50*/ 	.word	0x00028860
        /*0e54*/ 	.short	0x010a
        /*0e56*/ 	.byte	0x3f
	.zero		1


	//----- nvinfo : EIATTR_NUM_MBARRIERS
	.align		4
.L_1057:
        /*0e58*/ 	.byte	0x03, 0x38
        /*0e5a*/ 	.short	0x0016


	//----- nvinfo : EIATTR_EXIT_INSTR_OFFSETS
	.align		4
        /*0e5c*/ 	.byte	0x04, 0x1c
        /*0e5e*/ 	.short	(.L_1059 - .L_1058)


	//   ....[0]....
.L_1058:
        /*0e60*/ 	.word	0x000009b0


	//   ....[1]....
        /*0e64*/ 	.word	0x0000c940


	//   ....[2]....
        /*0e68*/ 	.word	0x00012340


	//----- nvinfo : EIATTR_MAX_THREADS
	.align		4
.L_1059:
        /*0e6c*/ 	.byte	0x04, 0x05
        /*0e6e*/ 	.short	(.L_1061 - .L_1060)
.L_1060:
        /*0e70*/ 	.word	0x00000180
        /*0e74*/ 	.word	0x00000001
        /*0e78*/ 	.word	0x00000001


	//----- nvinfo : EIATTR_CRS_STACK_SIZE
	.align		4
.L_1061:
        /*0e7c*/ 	.byte	0x04, 0x1e
        /*0e7e*/ 	.short	(.L_1063 - .L_1062)
.L_1062:
        /*0e80*/ 	.word	0x00000000


	//----- nvinfo : EIATTR_CBANK_PARAM_SIZE
	.align		4
.L_1063:
        /*0e84*/ 	.byte	0x03, 0x19
        /*0e86*/ 	.short	0x0af0


	//----- nvinfo : EIATTR_PARAM_CBANK
	.align		4
        /*0e88*/ 	.byte	0x04, 0x0a
        /*0e8a*/ 	.short	(.L_1065 - .L_1064)
	.align		4
.L_1064:
        /*0e8c*/ 	.word	index@(.nv.constant0._ZN7cutlass13device_kernelIN5flash11enable_sm90INS1_16FlashAttnFwdSm90INS1_25CollectiveMainloopFwdSm90ILi2EN4cute5tupleIJNS5_1CILi1EEES8_S8_EEENS6_IJNS7_ILi128EEESA_SA_EEELi128ENS_10bfloat16_tEfNS_4arch4Sm90ELb1ELb0ELb1ELb1ELb1ELb0ELb0ELb1ELb1ELb1ELb0ELb0EEENS1_21CollectiveEpilogueFwdISB_S9_SC_SE_Li256ELb1ELb1ELb0ELb0EEENS1_36VarlenDynamicPersistentTileSchedulerILi128ELi128ELi256ELi128ELb0ELb1ELb1ELb1ELb1ELb1EEEEEEEEEvNT_6ParamsE)
        /*0e90*/ 	.short	0x0210
        /*0e92*/ 	.short	0x0af0


	//----- nvinfo : EIATTR_SW_WAR
	.align		4
.L_1065:
        /*0e94*/ 	.byte	0x04, 0x36
        /*0e96*/ 	.short	(.L_1067 - .L_1066)
.L_1066:
        /*0e98*/ 	.word	0x00000008
.L_1067:


//--------------------- .nv.info._ZN7cutlass13device_kernelIN5flash11enable_sm90INS1_16FlashAttnFwdSm90INS1_25CollectiveMainloopFwdSm90ILi2EN4cute5tupleIJNS5_1CILi1EEES8_S8_EEENS6_IJNS7_ILi128EEESA_SA_EEELi128ENS_10bfloat16_tEfNS_4arch4Sm90ELb1ELb0ELb1ELb1ELb1ELb1ELb0ELb1ELb1ELb1ELb0ELb0EEENS1_21CollectiveEpilogueFwdISB_S9_SC_SE_Li256ELb1ELb1ELb0ELb0EEENS1_36VarlenDynamicPersistentTileSchedulerILi128ELi128ELi256ELi128ELb0ELb1ELb1ELb1ELb1ELb1EEEEEEEEEvNT_6ParamsE --------------------------
	.section	.nv.info._ZN7cutlass13device_kernelIN5flash11enable_sm90INS1_16FlashAttnFwdSm90INS1_25CollectiveMainloopFwdSm90ILi2EN4cute5tupleIJNS5_1CILi1EEES8_S8_EEENS6_IJNS7_ILi128EEESA_SA_EEELi128ENS_10bfloat16_tEfNS_4arch4Sm90ELb1ELb0ELb1ELb1ELb1ELb1ELb0ELb1ELb1ELb1ELb0ELb0EEENS1_21CollectiveEpilogueFwdISB_S9_SC_SE_Li256ELb1ELb1ELb0ELb0EEENS1_36VarlenDynamicPersistentTileSchedulerILi128ELi128ELi256ELi128ELb0ELb1ELb1ELb1ELb1ELb1EEEEEEEEEvNT_6ParamsE,"",@"SHT_CUDA_INFO"
	.sectionflags	@""
	.align	4


	//----- nvinfo : EIATTR_CUDA_API_VERSION
	.align		4
        /*0000*/ 	.byte	0x04, 0x37
        /*0002*/ 	.short	(.L_1069 - .L_1068)
.L_1068:
        /*0004*/ 	.word	0x00000082


	//----- nvinfo : EIATTR_KPARAM_INFO
	.align		4
.L_1069:
        /*0008*/ 	.byte	0x04, 0x17
        /*000a*/ 	.short	(.L_1071 - .L_1070)
.L_1070:
        /*000c*/ 	.word	0x00000000
        /*0010*/ 	.short	0x0000
        /*0012*/ 	.short	0x0070
        /*0014*/ 	.byte	0x00, 0xf0, 0x01, 0x2a


	//----- nvinfo : EIATTR_SPARSE_MMA_MASK
	.align		4
.L_1071:
        /*0018*/ 	.byte	0x03, 0x50
        /*001a*/ 	.short	0x0000


	//----- nvinfo : EIATTR_MAXREG_COUNT
	.align		4
        /*001c*/ 	.byte	0x03, 0x1b
        /*001e*/ 	.short	0x00a8


	//----- nvinfo : EIATTR_NUM_BARRIERS
	.align		4
        /*0020*/ 	.byte	0x02, 0x4c
        /*0022*/ 	.byte	0x10
	.zero		1


	//----- nvinfo : EIATTR_EXTERNS
	.align		4
        /*0024*/ 	.byte	0x04, 0x0f
        /*0026*/ 	.short	(.L_1073 - .L_1072)


	//   ....[0]....
	.align		4
.L_1072:
        /*0028*/ 	.word	index@(__assertfail)


	//----- nvinfo : EIATTR_ANNOTATIONS
	.align		4
.L_1073:
        /*002c*/ 	.byte	0x04, 0x55
        /*002e*/ 	.short	(.L_1075 - .L_1074)


	//   ....[0]....
.L_1074:
        /* <DEDUP_REMOVED lines=16> */


	//----- nvinfo : EIATTR_MERCURY_ISA_VERSION
	.align		4
.L_1075:
        /*0118*/ 	.byte	0x03, 0x5f
        /*011a*/ 	.short	0x0101


	//----- nvinfo : EIATTR_UNUSED_LOAD_BYTE_OFFSET
	.align		4
        /*011c*/ 	.byte	0x04, 0x44
        /*011e*/ 	.short	(.L_1077 - .L_1076)


	//   ....[0]....
.L_1076:
        /*0120*/ 	.word	0x00000a60
        /*0124*/ 	.word	0x0000fff0


	//   ....[1]....
        /*0128*/ 	.word	0x00017860
        /*012c*/ 	.word	0x0000fff0


	//----- nvinfo : EIATTR_INT_WARP_WIDE_INSTR_OFFSETS
	.align		4
.L_1077:
        /*0130*/ 	.byte	0x04, 0x31
        /*0132*/ 	.short	(.L_1079 - .L_1078)


	//   ....[0]....
.L_1078:
        /*0134*/ 	.word	0x00000130


	//   ....[1]....
        /*0138*/ 	.word	0x00000170


	//   ....[2]....
        /*013c*/ 	.word	0x000001e0


	//   ....[3]....
        /*0140*/ 	.word	0x0001be20


	//   ....[4]....
        /*0144*/ 	.word	0x0001beb0


	//   ....[5]....
        /*0148*/ 	.word	0x0001edc0


	//   ....[6]....
        /*014c*/ 	.word	0x0001ee50


	//----- nvinfo : EIATTR_COOP_GROUP_MASK_REGIDS
	.align		4
.L_1079:
        /*0150*/ 	.byte	0x04, 0x29
        /*0152*/ 	.short	(.L_1081 - .L_1080)


	//   ....[0]....
.L_1080:
        /*0154*/ 	.word	0xffffffff


	//   ....[1]....
        /*0158*/ 	.word	0xffffffff


	//   ....[2]....
        /*015c*/ 	.word	0xffffffff


	//   ....[3]....
        /*0160*/ 	.word	0xffffffff


	//   ....[4]....
        /*0164*/ 	.word	0xffffffff


	//   ....[5]....
        /*0168*/ 	.word	0xffffffff


	//   ....[6]....
        /*016c*/ 	.word	0xffffffff


	//   ....[7]....
        /*0170*/ 	.word	0xffffffff


	//   ....[8]....
        /*0174*/ 	.word	0xffffffff


	//   ....[9]....
        /*0178*/ 	.word	0xffffffff


	//   ....[10]....
        /*017c*/ 	.word	0xffffffff


	//   ....[11]....
        /*0180*/ 	.word	0xffffffff


	//   ....[12]....
        /*0184*/ 	.word	0xffffffff


	//   ....[13]....
        /*0188*/ 	.word	0xffffffff


	//   ....[14]....
        /*018c*/ 	.word	0xffffffff


	//   ....[15]....
        /*0190*/ 	.word	0xffffffff


	//   ....[16]....
        /*0194*/ 	.word	0xffffffff


	//   ....[17]....
        /*0198*/ 	.word	0xffffffff


	//   ....[18]....
        /*019c*/ 	.word	0xffffffff


	//   ....[19]....
        /*01a0*/ 	.word	0xffffffff


	//   ....[20]....
        /*01a4*/ 	.word	0xffffffff


	//   ....[21]....
        /*01a8*/ 	.word	0xffffffff


	//   ....[22]....
        /*01ac*/ 	.word	0xffffffff


	//   ....[23]....
        /*01b0*/ 	.word	0xffffffff


	//   ....[24]....
        /*01b4*/ 	.word	0xffffffff


	//   ....[25]....
        /*01b8*/ 	.word	0xffffffff


	//   ....[26]....
        /*01bc*/ 	.word	0xffffffff


	//   ....[27]....
        /*01c0*/ 	.word	0xffffffff


	//   ....[28]....
        /*01c4*/ 	.word	0xffffffff


	//   ....[29]....
        /*01c8*/ 	.word	0xffffffff


	//   ....[30]....
        /*01cc*/ 	.word	0xffffffff


	//   ....[31]....
        /*01d0*/ 	.word	0xffffffff


	//   ....[32]....
        /*01d4*/ 	.word	0xffffffff


	//   ....[33]....
        /*01d8*/ 	.word	0xffffffff


	//   ....[34]....
        /*01dc*/ 	.word	0xffffffff


	//   ....[35]....
        /*01e0*/ 	.word	0xffffffff


	//   ....[36]....
        /*01e4*/ 	.word	0xffffffff


	//   ....[37]....
        /*01e8*/ 	.word	0xffffffff


	//   ....[38]....
        /*01ec*/ 	.word	0xffffffff


	//   ....[39]....
        /*01f0*/ 	.word	0xffffffff


	//   ....[40]....
        /*01f4*/ 	.word	0xffffffff


	//   ....[41]....
        /*01f8*/ 	.word	0xffffffff


	//   ....[42]....
        /*01fc*/ 	.word	0xffffffff


	//   ....[43]....
        /*0200*/ 	.word	0xffffffff


	//   ....[44]....
        /*0204*/ 	.word	0xffffffff


	//   ....[45]....
        /*0208*/ 	.word	0xffffffff


	//   ....[46]....
        /*020c*/ 	.word	0xffffffff


	//   ....[47]....
        /*0210*/ 	.word	0xffffffff


	//   ....[48]....
        /*0214*/ 	.word	0xffffffff


	//   ....[49]....
        /*0218*/ 	.word	0xffffffff


	//   ....[50]....
        /*021c*/ 	.word	0xffffffff


	//   ....[51]....
        /*0220*/ 	.word	0xffffffff


	//   ....[52]....
        /*0224*/ 	.word	0xffffffff


	//   ....[53]....
        /*0228*/ 	.word	0xffffffff


	//   ....[54]....
        /*022c*/ 	.word	0xffffffff


	//   ....[55]....
        /*0230*/ 	.word	0xffffffff


	//   ....[56]....
        /*0234*/ 	.word	0xffffffff


	//   ....[57]....
        /*0238*/ 	.word	0xffffffff


	//   ....[58]....
        /*023c*/ 	.word	0xffffffff


	//   ....[59]....
        /*0240*/ 	.word	0xffffffff


	//   ....[60]....
        /*0244*/ 	.word	0xffffffff


	//   ....[61]....
        /*0248*/ 	.word	0xffffffff


	//   ....[62]....
        /*024c*/ 	.word	0xffffffff


	//   ....[63]....
        /*0250*/ 	.word	0xffffffff


	//   ....[64]....
        /*0254*/ 	.word	0xffffffff


	//   ....[65]....
        /*0258*/ 	.word	0xffffffff


	//   ....[66]....
        /*025c*/ 	.word	0xffffffff


	//   ....[67]....
        /*0260*/ 	.word	0xffffffff


	//   ....[68]....
        /*0264*/ 	.word	0xffffffff


	//   ....[69]....
        /*0268*/ 	.word	0xffffffff


	//   ....[70]....
        /*026c*/ 	.word	0xffffffff


	//   ....[71]....
        /*0270*/ 	.word	0xffffffff


	//   ....[72]....
        /*0274*/ 	.word	0xffffffff


	//   ....[73]....
        /*0278*/ 	.word	0xffffffff


	//   ....[74]....
        /*027c*/ 	.word	0xffffffff


	//   ....[75]....
        /*0280*/ 	.word	0xffffffff


	//   ....[76]....
        /*0284*/ 	.word	0xffffffff


	//   ....[77]....
        /*0288*/ 	.word	0xffffffff


	//   ....[78]....
        /*028c*/ 	.word	0xffffffff


	//   ....[79]....
        /*0290*/ 	.word	0xffffffff


	//   ....[80]....
        /*0294*/ 	.word	0xffffffff


	//   ....[81]....
        /*0298*/ 	.word	0xffffffff


	//   ....[82]....
        /*029c*/ 	.word	0xffffffff


	//   ....[83]....
        /*02a0*/ 	.word	0xffffffff


	//   ....[84]....
        /*02a4*/ 	.word	0xffffffff


	//   ....[85]....
        /*02a8*/ 	.word	0xffffffff


	//   ....[86]....
        /*02ac*/ 	.word	0xffffffff


	//   ....[87]....
        /*02b0*/ 	.word	0xffffffff


	//   ....[88]....
        /*02b4*/ 	.word	0xffffffff


	//   ....[89]....
        /*02b8*/ 	.word	0xffffffff


	//   ....[90]....
        /*02bc*/ 	.word	0xffffffff


	//   ....[91]....
        /*02c0*/ 	.word	0xffffffff


	//   ....[92]....
        /*02c4*/ 	.word	0xffffffff


	//   ....[93]....
        /*02c8*/ 	.word	0xffffffff


	//   ....[94]....
        /*02cc*/ 	.word	0xffffffff


	//   ....[95]....
        /*02d0*/ 	.word	0xffffffff


	//   ....[96]....
        /*02d4*/ 	.word	0xffffffff


	//   ....[97]....
        /*02d8*/ 	.word	0xffffffff


	//   ....[98]....
        /*02dc*/ 	.word	0xffffffff


	//   ....[99]....
        /*02e0*/ 	.word	0xffffffff


	//   ....[100]....
        /*02e4*/ 	.word	0xffffffff


	//   ....[101]....
        /*02e8*/ 	.word	0xffffffff


	//   ....[102]....
        /*02ec*/ 	.word	0xffffffff


	//   ....[103]....
        /*02f0*/ 	.word	0xffffffff


	//   ....[104]....
        /*02f4*/ 	.word	0xffffffff


	//   ....[105]....
        /*02f8*/ 	.word	0xffffffff


	//   ....[106]....
        /*02fc*/ 	.word	0xffffffff


	//   ....[107]....
        /*0300*/ 	.word	0xffffffff


	//   ....[108]....
        /*0304*/ 	.word	0xffffffff


	//   ....[109]....
        /*0308*/ 	.word	0xffffffff


	//   ....[110]....
        /*030c*/ 	.word	0xffffffff


	//   ....[111]....
        /*0310*/ 	.word	0xffffffff


	//   ....[112]....
        /*0314*/ 	.word	0xffffffff


	//   ....[113]....
        /*0318*/ 	.word	0xffffffff


	//   ....[114]....
        /*031c*/ 	.word	0xffffffff


	//   ....[115]....
        /*0320*/ 	.word	0xffffffff


	//   ....[116]....
        /*0324*/ 	.word	0xffffffff


	//   ....[117]....
        /*0328*/ 	.word	0xffffffff


	//   ....[118]....
        /*032c*/ 	.word	0xffffffff


	//   ....[119]....
        /*0330*/ 	.word	0xffffffff


	//   ....[120]....
        /*0334*/ 	.word	0xffffffff


	//   ....[121]....
        /*0338*/ 	.word	0xffffffff


	//   ....[122]....
        /*033c*/ 	.word	0xffffffff


	//   ....[123]....
        /*0340*/ 	.word	0xffffffff


	//   ....[124]....
        /*0344*/ 	.word	0xffffffff


	//   ....[125]....
        /*0348*/ 	.word	0xffffffff


	//   ....[126]....
        /*034c*/ 	.word	0xffffffff


	//   ....[127]....
        /*0350*/ 	.word	0xffffffff


	//   ....[128]....
        /*0354*/ 	.word	0xffffffff


	//   ....[129]....
        /*0358*/ 	.word	0xffffffff


	//   ....[130]....
        /*035c*/ 	.word	0xffffffff


	//   ....[131]....
        /*0360*/ 	.word	0xffffffff


	//   ....[132]....
        /*0364*/ 	.word	0xffffffff


	//   ....[133]....
        /*0368*/ 	.word	0xffffffff


	//   ....[134]....
        /*036c*/ 	.word	0xffffffff


	//   ....[135]....
        /*0370*/ 	.word	0xffffffff


	//   ....[136]....
        /*0374*/ 	.word	0xffffffff


	//   ....[137]....
        /*0378*/ 	.word	0xffffffff


	//   ....[138]....
        /*037c*/ 	.word	0xffffffff


	//   ....[139]....
        /*0380*/ 	.word	0xffffffff


	//   ....[140]....
        /*0384*/ 	.word	0xffffffff


	//   ....[141]....
        /*0388*/ 	.word	0xffffffff


	//   ....[142]....
        /*038c*/ 	.word	0xffffffff


	//   ....[143]....
        /*0390*/ 	.word	0xffffffff


	//   ....[144]....
        /*0394*/ 	.word	0xffffffff


	//   ....[145]....
        /*0398*/ 	.word	0xffffffff


	//   ....[146]....
        /*039c*/ 	.word	0xffffffff


	//   ....[147]....
        /*03a0*/ 	.word	0xffffffff


	//   ....[148]....
        /*03a4*/ 	.word	0xffffffff


	//   ....[149]....
        /*03a8*/ 	.word	0xffffffff


	//   ....[150]....
        /*03ac*/ 	.word	0xffffffff


	//   ....[151]....
        /*03b0*/ 	.word	0xffffffff


	//   ....[152]....
        /*03b4*/ 	.word	0xffffffff


	//   ....[153]....
        /*03b8*/ 	.word	0xffffffff


	//   ....[154]....
        /*03bc*/ 	.word	0xffffffff


	//   ....[155]....
        /*03c0*/ 	.word	0xffffffff


	//   ....[156]....
        /*03c4*/ 	.word	0xffffffff


	//   ....[157]....
        /*03c8*/ 	.word	0xffffffff


	//   ....[158]....
        /*03cc*/ 	.word	0xffffffff


	//   ....[159]....
        /*03d0*/ 	.word	0xffffffff


	//   ....[160]....
        /*03d4*/ 	.word	0xffffffff


	//   ....[161]....
        /*03d8*/ 	.word	0xffffffff


	//   ....[162]....
        /*03dc*/ 	.word	0xffffffff


	//   ....[163]....
        /*03e0*/ 	.word	0xffffffff


	//   ....[164]....
        /*03e4*/ 	.word	0xffffffff


	//   ....[165]....
        /*03e8*/ 	.word	0xffffffff


	//   ....[166]....
        /*03ec*/ 	.word	0xffffffff


	//   ....[167]....
        /*03f0*/ 	.word	0xffffffff


	//   ....[168]....
        /*03f4*/ 	.word	0xffffffff


	//   ....[169]....
        /*03f8*/ 	.word	0xffffffff


	//   ....[170]....
        /*03fc*/ 	.word	0xffffffff


	//   ....[171]....
        /*0400*/ 	.word	0xffffffff


	//   ....[172]....
        /*0404*/ 	.word	0xffffffff


	//   ....[173]....
        /*0408*/ 	.word	0xffffffff


	//   ....[174]....
        /*040c*/ 	.word	0xffffffff


	//   ....[175]....
        /*0410*/ 	.word	0xffffffff


	//   ....[176]....
        /*0414*/ 	.word	0xffffffff


	//   ....[177]....
        /*0418*/ 	.word	0xffffffff


	//   ....[178]....
        /*041c*/ 	.word	0xffffffff


	//   ....[179]....
        /*0420*/ 	.word	0xffffffff


	//   ....[180]....
        /*0424*/ 	.word	0xffffffff


	//   ....[181]....
        /*0428*/ 	.word	0xffffffff


	//   ....[182]....
        /*042c*/ 	.word	0xffffffff


	//   ....[183]....
        /*0430*/ 	.word	0xffffffff


	//   ....[184]....
        /*0434*/ 	.word	0xffffffff


	//   ....[185]....
        /*0438*/ 	.word	0xffffffff


	//   ....[186]....
        /*043c*/ 	.word	0xffffffff


	//   ....[187]....
        /*0440*/ 	.word	0xffffffff


	//   ....[188]....
        /*0444*/ 	.word	0xffffffff


	//   ....[189]....
        /*0448*/ 	.word	0xffffffff


	//   ....[190]....
        /*044c*/ 	.word	0xffffffff


	//   ....[191]....
        /*0450*/ 	.word	0xffffffff


	//   ....[192]....
        /*0454*/ 	.word	0xffffffff


	//   ....[193]....
        /*0458*/ 	.word	0xffffffff


	//   ....[194]....
        /*045c*/ 	.word	0xffffffff


	//   ....[195]....
        /*0460*/ 	.word	0xffffffff


	//   ....[196]....
        /*0464*/ 	.word	0xffffffff


	//   ....[197]....
        /*0468*/ 	.word	0xffffffff


	//   ....[198]....
        /*046c*/ 	.word	0xffffffff


	//   ....[199]....
        /*0470*/ 	.word	0xffffffff


	//   ....[200]....
        /*0474*/ 	.word	0xffffffff


	//   ....[201]....
        /*0478*/ 	.word	0xffffffff


	//   ....[202]....
        /*047c*/ 	.word	0xffffffff


	//   ....[203]....
        /*0480*/ 	.word	0xffffffff


	//   ....[204]....
        /*0484*/ 	.word	0xffffffff


	//   ....[205]....
        /*0488*/ 	.word	0xffffffff


	//   ....[206]....
        /*048c*/ 	.word	0xffffffff


	//   ....[207]....
        /*0490*/ 	.word	0xffffffff


	//   ....[208]....
        /*0494*/ 	.word	0xffffffff


	//   ....[209]....
        /*0498*/ 	.word	0xffffffff


	//   ....[210]....
        /*049c*/ 	.word	0xffffffff


	//   ....[211]....
        /*04a0*/ 	.word	0xffffffff


	//   ....[212]....
        /*04a4*/ 	.word	0xffffffff


	//   ....[213]....
        /*04a8*/ 	.word	0xffffffff


	//   ....[214]....
        /*04ac*/ 	.word	0xffffffff


	//   ....[215]....
        /*04b0*/ 	.word	0xffffffff


	//   ....[216]....
        /*04b4*/ 	.word	0xffffffff


	//   ....[217]....
        /*04b8*/ 	.word	0xffffffff


	//   ....[218]....
        /*04bc*/ 	.word	0xffffffff


	//   ....[219]....
        /*04c0*/ 	.word	0xffffffff


	//   ....[220]....
        /*04c4*/ 	.word	0xffffffff


	//   ....[221]....
        /*04c8*/ 	.word	0xffffffff


	//   ....[222]....
        /*04cc*/ 	.word	0xffffffff


	//   ....[223]....
        /*04d0*/ 	.word	0xffffffff


	//   ....[224]....
        /*04d4*/ 	.word	0xffffffff


	//   ....[225]....
        /*04d8*/ 	.word	0xffffffff


	//   ....[226]....
        /*04dc*/ 	.word	0xffffffff


	//   ....[227]....
        /*04e0*/ 	.word	0x0500000f


	//   ....[228]....
        /*04e4*/ 	.word	0x0500000f


	//   ....[229]....
        /*04e8*/ 	.word	0x0500000f


	//   ....[230]....
        /*04ec*/ 	.word	0x0500000f


	//   ....[231]....
        /*04f0*/ 	.word	0x0500000f


	//   ....[232]....
        /*04f4*/ 	.word	0x0500000f


	//   ....[233]....
        /*04f8*/ 	.word	0x0500000f


	//   ....[234]....
        /*04fc*/ 	.word	0x0500000f


	//   ....[235]....
        /*0500*/ 	.word	0x0500000f


	//   ....[236]....
        /*0504*/ 	.word	0x0500000f


	//   ....[237]....
        /*0508*/ 	.word	0x0500000f


	//   ....[238]....
        /*050c*/ 	.word	0x0500000f


	//   ....[239]....
        /*0510*/ 	.word	0x0500000f


	//   ....[240]....
        /*0514*/ 	.word	0x0500000f


	//   ....[241]....
        /*0518*/ 	.word	0x0500000f


	//   ....[242]....
        /*051c*/ 	.word	0x0500000f


	//   ....[243]....
        /*0520*/ 	.word	0x0500000f


	//   ....[244]....
        /*0524*/ 	.word	0x0500000f


	//   ....[245]....
        /*0528*/ 	.word	0x0500000f


	//   ....[246]....
        /*052c*/ 	.word	0x0500000f


	//   ....[247]....
        /*0530*/ 	.word	0x0500000f


	//   ....[248]....
        /*0534*/ 	.word	0x0500000f


	//   ....[249]....
        /*0538*/ 	.word	0x0500000f


	//   ....[250]....
        /*053c*/ 	.word	0x0500000f


	//   ....[251]....
        /*0540*/ 	.word	0x0500000f


	//   ....[252]....
        /*0544*/ 	.word	0x0500000f


	//   ....[253]....
        /*0548*/ 	.word	0x0500000f


	//   ....[254]....
        /*054c*/ 	.word	0x0500000f


	//   ....[255]....
        /*0550*/ 	.word	0x0500000f


	//   ....[0]....
        /*0554*/ 	.word	0x0500000f


	//   ....[1]....
        /*0558*/ 	.word	0x0500000f


	//   ....[2]....
        /*055c*/ 	.word	0x0500000f


	//   ....[3]....
        /*0560*/ 	.word	0x0500000f


	//   ....[4]....
        /*0564*/ 	.word	0x0500000f


	//   ....[5]....
        /*0568*/ 	.word	0x0500000f


	//   ....[6]....
        /*056c*/ 	.word	0x0500000f


	//   ....[7]....
        /*0570*/ 	.word	0x0500000f


	//   ....[8]....
        /*0574*/ 	.word	0x0500000f


	//   ....[9]....
        /*0578*/ 	.word	0x0500000f


	//   ....[10]....
        /*057c*/ 	.word	0x0500000f


	//   ....[11]....
        /*0580*/ 	.word	0x0500000f


	//   ....[12]....
        /*0584*/ 	.word	0x0500000f


	//   ....[13]....
        /*0588*/ 	.word	0x0500000f


	//   ....[14]....
        /*058c*/ 	.word	0x0500000f


	//   ....[15]....
        /*0590*/ 	.word	0x0500000f


	//   ....[16]....
        /*0594*/ 	.word	0x0500000f


	//   ....[17]....
        /*0598*/ 	.word	0x0500000f


	//   ....[18]....
        /*059c*/ 	.word	0x0500000f


	//   ....[19]....
        /*05a0*/ 	.word	0x0500000f


	//   ....[20]....
        /*05a4*/ 	.word	0x0500000f


	//   ....[21]....
        /*05a8*/ 	.word	0x0500000f


	//   ....[22]....
        /*05ac*/ 	.word	0x0500000f


	//   ....[23]....
        /*05b0*/ 	.word	0x0500000f


	//   ....[24]....
        /*05b4*/ 	.word	0x0500000f


	//   ....[25]....
        /*05b8*/ 	.word	0x0500000f


	//   ....[26]....
        /*05bc*/ 	.word	0x0500000f


	//   ....[27]....
        /*05c0*/ 	.word	0x0500000f


	//   ....[28]....
        /*05c4*/ 	.word	0x0500000f


	//   ....[29]....
        /*05c8*/ 	.word	0x0500000f


	//   ....[30]....
        /*05cc*/ 	.word	0x0500000f


	//   ....[31]....
        /*05d0*/ 	.word	0x0500000f


	//   ....[32]....
        /*05d4*/ 	.word	0x0500000f


	//   ....[33]....
        /*05d8*/ 	.word	0x0500000f


	//   ....[34]....
        /*05dc*/ 	.word	0x0500000f


	//   ....[35]....
        /*05e0*/ 	.word	0x0500000f


	//   ....[36]....
        /*05e4*/ 	.word	0x0500000f


	//   ....[37]....
        /*05e8*/ 	.word	0x0500000f


	//   ....[38]....
        /*05ec*/ 	.word	0x0500000f


	//   ....[39]....
        /*05f0*/ 	.word	0x0500000f


	//   ....[40]....
        /*05f4*/ 	.word	0x0500000f


	//   ....[41]....
        /*05f8*/ 	.word	0x0500000f


	//   ....[42]....
        /*05fc*/ 	.word	0x0500000f


	//   ....[43]....
        /*0600*/ 	.word	0x0500000f


	//   ....[44]....
        /*0604*/ 	.word	0x0500000f


	//   ....[45]....
        /*0608*/ 	.word	0x0500000f


	//   ....[46]....
        /*060c*/ 	.word	0x0500000f


	//   ....[47]....
        /*0610*/ 	.word	0x0500000f


	//   ....[48]....
        /*0614*/ 	.word	0x0500000f


	//   ....[49]....
        /*0618*/ 	.word	0x0500000f


	//   ....[50]....
        /*061c*/ 	.word	0x0500000f


	//   ....[51]....
        /*0620*/ 	.word	0x0500000f


	//   ....[52]....
        /*0624*/ 	.word	0x0500000f


	//   ....[53]....
        /*0628*/ 	.word	0x0500000f


	//   ....[54]....
        /*062c*/ 	.word	0x0500000f


	//   ....[55]....
        /*0630*/ 	.word	0x0500000f


	//   ....[56]....
        /*0634*/ 	.word	0x0500000f


	//   ....[57]....
        /*0638*/ 	.word	0x0500000f


	//   ....[58]....
        /*063c*/ 	.word	0x0500000f


	//   ....[59]....
        /*0640*/ 	.word	0x0500000f


	//   ....[60]....
        /*0644*/ 	.word	0x0500000f


	//   ....[61]....
        /*0648*/ 	.word	0x0500000f


	//   ....[62]....
        /*064c*/ 	.word	0x0500000f


	//   ....[63]....
        /*0650*/ 	.word	0x0500000f


	//   ....[64]....
        /*0654*/ 	.word	0x0500000f


	//   ....[65]....
        /*0658*/ 	.word	0x0500000f


	//   ....[66]....
        /*065c*/ 	.word	0x0500000f


	//   ....[67]....
        /*0660*/ 	.word	0x0500000f


	//   ....[68]....
        /*0664*/ 	.word	0x0500000f


	//   ....[69]....
        /*0668*/ 	.word	0x0500000f


	//   ....[70]....
        /*066c*/ 	.word	0x0500000f


	//   ....[71]....
        /*0670*/ 	.word	0x0500000f


	//   ....[72]....
        /*0674*/ 	.word	0x0500000f


	//   ....[73]....
        /*0678*/ 	.word	0x0500000f


	//   ....[74]....
        /*067c*/ 	.word	0x0500000f


	//   ....[75]....
        /*0680*/ 	.word	0x0500000f


	//   ....[76]....
        /*0684*/ 	.word	0x0500000f


	//   ....[77]....
        /*0688*/ 	.word	0x0500000f


	//   ....[78]....
        /*068c*/ 	.word	0x0500000f


	//   ....[79]....
        /*0690*/ 	.word	0x0500000f


	//   ....[80]....
        /*0694*/ 	.word	0x0500000f


	//   ....[81]....
        /*0698*/ 	.word	0x0500000f


	//   ....[82]....
        /*069c*/ 	.word	0x0500000f


	//   ....[83]....
        /*06a0*/ 	.word	0x0500000f


	//   ....[84]....
        /*06a4*/ 	.word	0x0500000f


	//   ....[85]....
        /*06a8*/ 	.word	0x0500000f


	//   ....[86]....
        /*06ac*/ 	.word	0x0500000f


	//   ....[87]....
        /*06b0*/ 	.word	0x0500000f


	//   ....[88]....
        /*06b4*/ 	.word	0x0500000f


	//   ....[89]....
        /*06b8*/ 	.word	0x0500000f


	//   ....[90]....
        /*06bc*/ 	.word	0x0500000f


	//   ....[91]....
        /*06c0*/ 	.word	0x0500000f


	//   ....[92]....
        /*06c4*/ 	.word	0x0500000f


	//   ....[93]....
        /*06c8*/ 	.word	0x0500000f


	//   ....[94]....
        /*06cc*/ 	.word	0x0500000f


	//   ....[95]....
        /*06d0*/ 	.word	0x0500000f


	//   ....[96]....
        /*06d4*/ 	.word	0x0500000f


	//   ....[97]....
        /*06d8*/ 	.word	0x0500000f


	//   ....[98]....
        /*06dc*/ 	.word	0x0500000f


	//   ....[99]....
        /*06e0*/ 	.word	0x0500000f


	//   ....[100]....
        /*06e4*/ 	.word	0x0500000f


	//   ....[101]....
        /*06e8*/ 	.word	0x0500000f


	//   ....[102]....
        /*06ec*/ 	.word	0x0500000f


	//   ....[103]....
        /*06f0*/ 	.word	0x0500000f


	//   ....[104]....
        /*06f4*/ 	.word	0x0500000f


	//   ....[105]....
        /*06f8*/ 	.word	0x0500000f


	//   ....[106]....
        /*06fc*/ 	.word	0x0500000f


	//   ....[107]....
        /*0700*/ 	.word	0x0500000f


	//   ....[108]....
        /*0704*/ 	.word	0x0500000f


	//   ....[109]....
        /*0708*/ 	.word	0x0500000f


	//   ....[110]....
        /*070c*/ 	.word	0x0500000f


	//   ....[111]....
        /*0710*/ 	.word	0x0500000f


	//   ....[112]....
        /*0714*/ 	.word	0x0500000f


	//   ....[113]....
        /*0718*/ 	.word	0x0500000f


	//   ....[114]....
        /*071c*/ 	.word	0x0500000f


	//   ....[115]....
        /*0720*/ 	.word	0x0500000f


	//   ....[116]....
        /*0724*/ 	.word	0x0500000f


	//   ....[117]....
        /*0728*/ 	.word	0x0500000f


	//   ....[118]....
        /*072c*/ 	.word	0x0500000f


	//   ....[119]....
        /*0730*/ 	.word	0x0500000f


	//   ....[120]....
        /*0734*/ 	.word	0x0500000f


	//   ....[121]....
        /*0738*/ 	.word	0x0500000f


	//   ....[122]....
        /*073c*/ 	.word	0x0500000f


	//   ....[123]....
        /*0740*/ 	.word	0x0500000f


	//   ....[124]....
        /*0744*/ 	.word	0x0500000f


	//   ....[125]....
        /*0748*/ 	.word	0x0500000f


	//   ....[126]....
        /*074c*/ 	.word	0x0500000f


	//   ....[127]....
        /*0750*/ 	.word	0x0500000f


	//   ....[128]....
        /*0754*/ 	.word	0x0500000f


	//   ....[129]....
        /*0758*/ 	.word	0x0500000f


	//   ....[130]....
        /*075c*/ 	.word	0x0500000f


	//   ....[131]....
        /*0760*/ 	.word	0x0500000f


	//   ....[132]....
        /*0764*/ 	.word	0x0500000f


	//   ....[133]....
        /*0768*/ 	.word	0x0500000f


	//   ....[134]....
        /*076c*/ 	.word	0x0500000f


	//   ....[135]....
        /*0770*/ 	.word	0x0500000f


	//----- nvinfo : EIATTR_COOP_GROUP_INSTR_OFFSETS
	.align		4
.L_1081:
        /*0774*/ 	.byte	0x04, 0x28
        /*0776*/ 	.short	(.L_1083 - .L_1082)


	//   ....[0]....
.L_1082:
        /*0778*/ 	.word	0x00000070


	//   ....[1]....
        /*077c*/ 	.word	0x00000140


	//   ....[2]....
        /*0780*/ 	.word	0x00000190


	//   ....[3]....
        /*0784*/ 	.word	0x000003c0


	//   ....[4]....
        /*0788*/ 	.word	0x00000520


	//   ....[5]....
        /*078c*/ 	.word	0x00000640


	//   ....[6]....
        /*0790*/ 	.word	0x000007a0


	//   ....[7]....
        /*0794*/ 	.word	0x000030e0


	//   ....[8]....
        /*0798*/ 	.word	0x000030f0


	//   ....[9]....
        /*079c*/ 	.word	0x00003860


	//   ....[10]....
        /*07a0*/ 	.word	0x00003870


	//   ....[11]....
        /*07a4*/ 	.word	0x00003fe0


	//   ....[12]....
        /*07a8*/ 	.word	0x00003ff0


	//   ....[13]....
        /*07ac*/ 	.word	0x00004750


	//   ....[14]....
        /*07b0*/ 	.word	0x00004760


	//   ....[15]....
        /*07b4*/ 	.word	0x000058b0


	//   ....[16]....
        /*07b8*/ 	.word	0x000058c0


	//   ....[17]....
        /*07bc*/ 	.word	0x000060c0


	//   ....[18]....
        /*07c0*/ 	.word	0x000060d0


	//   ....[19]....
        /*07c4*/ 	.word	0x000068a0


	//   ....[20]....
        /*07c8*/ 	.word	0x000068b0


	//   ....[21]....
        /*07cc*/ 	.word	0x00007090


	//   ....[22]....
        /*07d0*/ 	.word	0x000070a0


	//   ....[23]....
        /*07d4*/ 	.word	0x00007ab0


	//   ....[24]....
        /*07d8*/ 	.word	0x00007ac0


	//   ....[25]....
        /*07dc*/ 	.word	0x00007bd0


	//   ....[26]....
        /*07e0*/ 	.word	0x00007be0


	//   ....[27]....
        /*07e4*/ 	.word	0x00007d00


	//   ....[28]....
        /*07e8*/ 	.word	0x00007d10


	//   ....[29]....
        /*07ec*/ 	.word	0x00007e30


	//   ....[30]....
        /*07f0*/ 	.word	0x00007e40


	//   ....[31]....
        /*07f4*/ 	.word	0x000081e0


	//   ....[32]....
        /*07f8*/ 	.word	0x00008200


	//   ....[33]....
        /*07fc*/ 	.word	0x000082e0


	//   ....[34]....
        /*0800*/ 	.word	0x00008300


	//   ....[35]....
        /*0804*/ 	.word	0x000083e0


	//   ....[36]....
        /*0808*/ 	.word	0x00008400


	//   ....[37]....
        /*080c*/ 	.word	0x000084e0


	//   ....[38]....
        /*0810*/ 	.word	0x00008500


	//   ....[39]....
        /*0814*/ 	.word	0x00008ae0


	//   ....[40]....
        /*0818*/ 	.word	0x000091c0


	//   ....[41]....
        /*081c*/ 	.word	0x000091d0


	//   ....[42]....
        /*0820*/ 	.word	0x000091e0


	//   ....[43]....
        /*0824*/ 	.word	0x000091f0


	//   ....[44]....
        /*0828*/ 	.word	0x00009530


	//   ....[45]....
        /*082c*/ 	.word	0x00009540


	//   ....[46]....
        /*0830*/ 	.word	0x00009550


	//   ....[47]....
        /*0834*/ 	.word	0x00009560


	//   ....[48]....
        /*0838*/ 	.word	0x00009880


	//   ....[49]....
        /*083c*/ 	.word	0x00009890


	//   ....[50]....
        /*0840*/ 	.word	0x000098a0


	//   ....[51]....
        /*0844*/ 	.word	0x000098b0


	//   ....[52]....
        /*0848*/ 	.word	0x00009bf0


	//   ....[53]....
        /*084c*/ 	.word	0x00009c00


	//   ....[54]....
        /*0850*/ 	.word	0x00009c10


	//   ....[55]....
        /*0854*/ 	.word	0x00009c20


	//   ....[56]....
        /*0858*/ 	.word	0x0000bb20


	//   ....[57]....
        /*085c*/ 	.word	0x0000bb40


	//   ....[58]....
        /*0860*/ 	.word	0x0000bb50


	//   ....[59]....
        /*0864*/ 	.word	0x0000bb60


	//   ....[60]....
        /*0868*/ 	.word	0x0000bc70


	//   ....[61]....
        /*086c*/ 	.word	0x0000bc90


	//   ....[62]....
        /*0870*/ 	.word	0x0000bd40


	//   ....[63]....
        /*0874*/ 	.word	0x0000bd70


	//   ....[64]....
        /*0878*/ 	.word	0x0000c0b0


	//   ....[65]....
        /*087c*/ 	.word	0x0000c0d0


	//   ....[66]....
        /*0880*/ 	.word	0x0000c0f0


	//   ....[67]....
        /*0884*/ 	.word	0x0000c100


	//   ....[68]....
        /*0888*/ 	.word	0x0000c1d0


	//   ....[69]....
        /*088c*/ 	.word	0x0000c1f0


	//   ....[70]....
        /*0890*/ 	.word	0x0000c200


	//   ....[71]....
        /*0894*/ 	.word	0x0000c290


	//   ....[72]....
        /*0898*/ 	.word	0x0000ebe0


	//   ....[73]....
        /*089c*/ 	.word	0x0000ec20


	//   ....[74]....
        /*08a0*/ 	.word	0x0000f6d0


	//   ....[75]....
        /*08a4*/ 	.word	0x0000f770


	//   ....[76]....
        /*08a8*/ 	.word	0x00010180


	//   ....[77]....
        /*08ac*/ 	.word	0x000101e0


	//   ....[78]....
        /*08b0*/ 	.word	0x00011b40


	//   ....[79]....
        /*08b4*/ 	.word	0x00011d80


	//   ....[80]....
        /*08b8*/ 	.word	0x00012610


	//   ....[81]....
        /*08bc*/ 	.word	0x00012730


	//   ....[82]....
        /*08c0*/ 	.word	0x000130d0


	//   ....[83]....
        /*08c4*/ 	.word	0x00013130


	//   ....[84]....
        /*08c8*/ 	.word	0x000158c0


	//   ....[85]....
        /*08cc*/ 	.word	0x000158d0


	//   ....[86]....
        /*08d0*/ 	.word	0x00015900


	//   ....[87]....
        /*08d4*/ 	.word	0x00015910


	//   ....[88]....
        /*08d8*/ 	.word	0x00017160


	//   ....[89]....
        /*08dc*/ 	.word	0x00017170


	//   ....[90]....
        /*08e0*/ 	.word	0x000171c0


	//   ....[91]....
        /*08e4*/ 	.word	0x000171d0


	//   ....[92]....
        /*08e8*/ 	.word	0x00018270


	//   ....[93]....
        /*08ec*/ 	.word	0x000182b0


	//   ....[94]....
        /*08f0*/ 	.word	0x000182f0


	//   ....[95]....
        /*08f4*/ 	.word	0x00018320


	//   ....[96]....
        /*08f8*/ 	.word	0x000188e0


	//   ....[97]....
        /*08fc*/ 	.word	0x00018910


	//   ....[98]....
        /*0900*/ 	.word	0x000189d0


	//   ....[99]....
        /*0904*/ 	.word	0x000189f0


	//   ....[100]....
        /*0908*/ 	.word	0x00018ab0


	//   ....[101]....
        /*090c*/ 	.word	0x00018ad0


	//   ....[102]....
        /*0910*/ 	.word	0x00018ba0


	//   ....[103]....
        /*0914*/ 	.word	0x00018bc0


	//   ....[104]....
        /*0918*/ 	.word	0x00019380


	//   ....[105]....
        /*091c*/ 	.word	0x00019390


	//   ....[106]....
        /*0920*/ 	.word	0x000194a0


	//   ....[107]....
        /*0924*/ 	.word	0x000194b0


	//   ....[108]....
        /*0928*/ 	.word	0x000195c0


	//   ....[109]....
        /*092c*/ 	.word	0x000195d0


	//   ....[110]....
        /*0930*/ 	.word	0x000196e0


	//   ....[111]....
        /*0934*/ 	.word	0x000196f0


	//   ....[112]....
        /*0938*/ 	.word	0x00019860


	//   ....[113]....
        /*093c*/ 	.word	0x00019a10


	//   ....[114]....
        /*0940*/ 	.word	0x00019a40


	//   ....[115]....
        /*0944*/ 	.word	0x00019a70


	//   ....[116]....
        /*0948*/ 	.word	0x00019aa0


	//   ....[117]....
        /*094c*/ 	.word	0x00019ad0


	//   ....[118]....
        /*0950*/ 	.word	0x00019b00


	//   ....[119]....
        /*0954*/ 	.word	0x00019c70


	//   ....[120]....
        /*0958*/ 	.word	0x00019ca0


	//   ....[121]....
        /*095c*/ 	.word	0x00019cd0


	//   ....[122]....
        /*0960*/ 	.word	0x00019d00


	//   ....[123]....
        /*0964*/ 	.word	0x00019d30


	//   ....[124]....
        /*0968*/ 	.word	0x00019d60


	//   ....[125]....
        /*096c*/ 	.word	0x00019df0


	//   ....[126]....
        /*0970*/ 	.word	0x00019e50


	//   ....[127]....
        /*0974*/ 	.word	0x00019ee0


	//   ....[128]....
        /*0978*/ 	.word	0x0001acc0


	//   ....[129]....
        /*097c*/ 	.word	0x0001c960


	//   ....[130]....
        /*0980*/ 	.word	0x0001c980


	//   ....[131]....
        /*0984*/ 	.word	0x0001ca20


	//   ....[132]....
        /*0988*/ 	.word	0x0001ca40


	//   ....[133]....
        /*098c*/ 	.word	0x0001cad0


	//   ....[134]....
        /*0990*/ 	.word	0x0001caf0


	//   ....[135]....
        /*0994*/ 	.word	0x0001cb80


	//   ....[136]....
        /*0998*/ 	.word	0x0001cba0


	//   ....[137]....
        /*099c*/ 	.word	0x0001cc30


	//   ....[138]....
        /*09a0*/ 	.word	0x0001cc50


	//   ....[139]....
        /*09a4*/ 	.word	0x0001cce0


	//   ....[140]....
        /*09a8*/ 	.word	0x0001cd00


	//   ....[141]....
        /*09ac*/ 	.word	0x0001cd90


	//   ....[142]....
        /*09b0*/ 	.word	0x0001cdb0


	//   ....[143]....
        /*09b4*/ 	.word	0x0001cdc0


	//   ....[144]....
        /*09b8*/ 	.word	0x0001ce40


	//   ....[145]....
        /*09bc*/ 	.word	0x0001d5b0


	//   ....[146]....
        /*09c0*/ 	.word	0x0001d5e0


	//   ....[147]....
        /*09c4*/ 	.word	0x0001d640


	//   ....[148]....
        /*09c8*/ 	.word	0x0001d690


	//   ....[149]....
        /*09cc*/ 	.word	0x0001d6d0


	//   ....[150]....
        /*09d0*/ 	.word	0x0001d730


	//   ....[151]....
        /*09d4*/ 	.word	0x0001d780


	//   ....[152]....
        /*09d8*/ 	.word	0x0001d7d0


	//   ....[153]....
        /*09dc*/ 	.word	0x0001d820


	//   ....[154]....
        /*09e0*/ 	.word	0x0001d870


	//   ....[155]....
        /*09e4*/ 	.word	0x0001d8b0


	//   ....[156]....
        /*09e8*/ 	.word	0x0001d910


	//   ....[157]....
        /*09ec*/ 	.word	0x0001d960


	//   ....[158]....
        /*09f0*/ 	.word	0x0001d9a0


	//   ....[159]....
        /*09f4*/ 	.word	0x0001d9c0


	//   ....[160]....
        /*09f8*/ 	.word	0x0001da00


	//   ....[161]....
        /*09fc*/ 	.word	0x0001e170


	//   ....[162]....
        /*0a00*/ 	.word	0x0001e1a0


	//   ....[163]....
        /*0a04*/ 	.word	0x0001e200


	//   ....[164]....
        /*0a08*/ 	.word	0x0001e210


	//   ....[165]....
        /*0a0c*/ 	.word	0x0001e260


	//   ....[166]....
        /*0a10*/ 	.word	0x0001e270


	//   ....[167]....
        /*0a14*/ 	.word	0x0001e2c0


	//   ....[168]....
        /*0a18*/ 	.word	0x0001e2d0


	//   ....[169]....
        /*0a1c*/ 	.word	0x0001e320


	//   ....[170]....
        /*0a20*/ 	.word	0x0001e330


	//   ....[171]....
        /*0a24*/ 	.word	0x0001e380


	//   ....[172]....
        /*0a28*/ 	.word	0x0001e390


	//   ....[173]....
        /*0a2c*/ 	.word	0x0001e3e0


	//   ....[174]....
        /*0a30*/ 	.word	0x0001e3f0


	//   ....[175]....
        /*0a34*/ 	.word	0x0001e400


	//   ....[176]....
        /*0a38*/ 	.word	0x0001e450


	//   ....[177]....
        /*0a3c*/ 	.word	0x0001e6b0


	//   ....[178]....
        /*0a40*/ 	.word	0x0001e6d0


	//   ....[179]....
        /*0a44*/ 	.word	0x0001e6e0


	//   ....[180]....
        /*0a48*/ 	.word	0x0001e750


	//   ....[181]....
        /*0a4c*/ 	.word	0x0001e760


	//   ....[182]....
        /*0a50*/ 	.word	0x0001e7d0


	//   ....[183]....
        /*0a54*/ 	.word	0x0001e7e0


	//   ....[184]....
        /*0a58*/ 	.word	0x0001e850


	//   ....[185]....
        /*0a5c*/ 	.word	0x0001e860


	//   ....[186]....
        /*0a60*/ 	.word	0x0001e8d0


	//   ....[187]....
        /*0a64*/ 	.word	0x0001e8e0


	//   ....[188]....
        /*0a68*/ 	.word	0x0001e950


	//   ....[189]....
        /*0a6c*/ 	.word	0x0001e960


	//   ....[190]....
        /*0a70*/ 	.word	0x0001e9d0


	//   ....[191]....
        /*0a74*/ 	.word	0x0001e9e0


	//   ....[192]....
        /*0a78*/ 	.word	0x0001e9f0


	//   ....[193]....
        /*0a7c*/ 	.word	0x0001efa0


	//   ....[194]....
        /*0a80*/ 	.word	0x0001efe0


	//   ....[195]....
        /*0a84*/ 	.word	0x0001f010


	//   ....[196]....
        /*0a88*/ 	.word	0x0001f040


	//   ....[197]....
        /*0a8c*/ 	.word	0x0001f050


	//   ....[198]....
        /*0a90*/ 	.word	0x0001f070


	//   ....[199]....
        /*0a94*/ 	.word	0x0001f0e0


	//   ....[200]....
        /*0a98*/ 	.word	0x0001f100


	//   ....[201]....
        /*0a9c*/ 	.word	0x0001f160


	//   ....[202]....
        /*0aa0*/ 	.word	0x0001f180


	//   ....[203]....
        /*0aa4*/ 	.word	0x0001f1e0


	//   ....[204]....
        /*0aa8*/ 	.word	0x0001f200


	//   ....[205]....
        /*0aac*/ 	.word	0x0001f260


	//   ....[206]....
        /*0ab0*/ 	.word	0x0001f280


	//   ....[207]....
        /*0ab4*/ 	.word	0x0001f2d0


	//   ....[208]....
        /*0ab8*/ 	.word	0x0001f2f0


	//   ....[209]....
        /*0abc*/ 	.word	0x0001f6f0


	//   ....[210]....
        /*0ac0*/ 	.word	0x0001f720


	//   ....[211]....
        /*0ac4*/ 	.word	0x0001f750


	//   ....[212]....
        /*0ac8*/ 	.word	0x0001f780


	//   ....[213]....
        /*0acc*/ 	.word	0x0001f7b0


	//   ....[214]....
        /*0ad0*/ 	.word	0x0001f7e0


	//   ....[215]....
        /*0ad4*/ 	.word	0x0001f810


	//   ....[216]....
        /*0ad8*/ 	.word	0x0001f840


	//   ....[217]....
        /*0adc*/ 	.word	0x0001f9c0


	//   ....[218]....
        /*0ae0*/ 	.word	0x0001f9f0


	//   ....[219]....
        /*0ae4*/ 	.word	0x0001fa20


	//   ....[220]....
        /*0ae8*/ 	.word	0x0001fa50


	//   ....[221]....
        /*0aec*/ 	.word	0x0001fa80


	//   ....[222]....
        /*0af0*/ 	.word	0x0001fab0


	//   ....[223]....
        /*0af4*/ 	.word	0x0001fb70


	//   ....[224]....
        /*0af8*/ 	.word	0x0001fb90


	//   ....[225]....
        /*0afc*/ 	.word	0x0001fc00


	//   ....[226]....
        /*0b00*/ 	.word	0x000202a0


	//   ....[227]....
        /*0b04*/ 	.word	0x000205c0


	//   ....[228]....
        /*0b08*/ 	.word	0x00020650


	//   ....[229]....
        /*0b0c*/ 	.word	0x000206f0


	//   ....[230]....
        /*0b10*/ 	.word	0x00020780


	//   ....[231]....
        /*0b14*/ 	.word	0x00020820


	//   ....[232]....
        /*0b18*/ 	.word	0x000208b0


	//   ....[233]....
        /*0b1c*/ 	.word	0x00020950


	//   ....[234]....
        /*0b20*/ 	.word	0x000209e0


	//   ....[235]....
        /*0b24*/ 	.word	0x00020ad0


	//   ....[236]....
        /*0b28*/ 	.word	0x00020b60


	//   ....[237]....
        /*0b2c*/ 	.word	0x00020c00


	//   ....[238]....
        /*0b30*/ 	.word	0x00020c90


	//   ....[239]....
        /*0b34*/ 	.word	0x00020d30


	//   ....[240]....
        /*0b38*/ 	.word	0x00020dc0


	//   ....[241]....
        /*0b3c*/ 	.word	0x00020e60


	//   ....[242]....
        /*0b40*/ 	.word	0x00020ef0


	//   ....[243]....
        /*0b44*/ 	.word	0x00020fe0


	//   ....[244]....
        /*0b48*/ 	.word	0x00021070


	//   ....[245]....
        /*0b4c*/ 	.word	0x00021100


	//   ....[246]....
        /*0b50*/ 	.word	0x00021190


	//   ....[247]....
        /*0b54*/ 	.word	0x00021220


	//   ....[248]....
        /*0b58*/ 	.word	0x000212b0


	//   ....[249]....
        /*0b5c*/ 	.word	0x00021340


	//   ....[250]....
        /*0b60*/ 	.word	0x000213d0


	//   ....[251]....
        /*0b64*/ 	.word	0x000214b0


	//   ....[252]....
        /*0b68*/ 	.word	0x00021560


	//   ....[253]....
        /*0b6c*/ 	.word	0x000215f0


	//   ....[254]....
        /*0b70*/ 	.word	0x00021640


	//   ....[255]....
        /*0b74*/ 	.word	0x00021690


	//   ....[0]....
        /*0b78*/ 	.word	0x00021720


	//   ....[1]....
        /*0b7c*/ 	.word	0x000217b0


	//   ....[2]....
        /*0b80*/ 	.word	0x00021800


	//   ....[3]....
        /*0b84*/ 	.word	0x00021850


	//   ....[4]....
        /*0b88*/ 	.word	0x000218e0


	//   ....[5]....
        /*0b8c*/ 	.word	0x00021970


	//   ....[6]....
        /*0b90*/ 	.word	0x000219c0


	//   ....[7]....
        /*0b94*/ 	.word	0x00021a10


	//   ....[8]....
        /*0b98*/ 	.word	0x00021aa0


	//   ....[9]....
        /*0b9c*/ 	.word	0x00021b30


	//   ....[10]....
        /*0ba0*/ 	.word	0x00021b80


	//   ....[11]....
        /*0ba4*/ 	.word	0x00021bd0


	//   ....[12]....
        /*0ba8*/ 	.word	0x00021cc0


	//   ....[13]....
        /*0bac*/ 	.word	0x00021d70


	//   ....[14]....
        /*0bb0*/ 	.word	0x00021df0


	//   ....[15]....
        /*0bb4*/ 	.word	0x00021e90


	//   ....[16]....
        /*0bb8*/ 	.word	0x00021f20


	//   ....[17]....
        /*0bbc*/ 	.word	0x00021fe0


	//   ....[18]....
        /*0bc0*/ 	.word	0x00022060


	//   ....[19]....
        /*0bc4*/ 	.word	0x000220b0


	//   ....[20]....
        /*0bc8*/ 	.word	0x00022270


	//   ....[21]....
        /*0bcc*/ 	.word	0x00022310


	//   ....[22]....
        /*0bd0*/ 	.word	0x00022390


	//   ....[23]....
        /*0bd4*/ 	.word	0x00022400


	//   ....[24]....
        /*0bd8*/ 	.word	0x00022580


	//   ....[25]....
        /*0bdc*/ 	.word	0x000226a0


	//   ....[26]....
        /*0be0*/ 	.word	0x00022710


	//   ....[27]....
        /*0be4*/ 	.word	0x00022760


	//   ....[28]....
        /*0be8*/ 	.word	0x00022a40


	//   ....[29]....
        /*0bec*/ 	.word	0x00022a90


	//   ....[30]....
        /*0bf0*/ 	.word	0x00022b20


	//   ....[31]....
        /*0bf4*/ 	.word	0x00022bb0


	//   ....[32]....
        /*0bf8*/ 	.word	0x00022c40


	//   ....[33]....
        /*0bfc*/ 	.word	0x00022cd0


	//   ....[34]....
        /*0c00*/ 	.word	0x00022d60


	//   ....[35]....
        /*0c04*/ 	.word	0x00022df0


	//   ....[36]....
        /*0c08*/ 	.word	0x00022eb0


	//   ....[37]....
        /*0c0c*/ 	.word	0x00023190


	//   ....[38]....
        /*0c10*/ 	.word	0x00023280


	//   ....[39]....
        /*0c14*/ 	.word	0x00023320


	//   ....[40]....
        /*0c18*/ 	.word	0x00023380


	//   ....[41]....
        /*0c1c*/ 	.word	0x00023480


	//   ....[42]....
        /*0c20*/ 	.word	0x000234f0


	//   ....[43]....
        /*0c24*/ 	.word	0x000235f0


	//   ....[44]....
        /*0c28*/ 	.word	0x00023660


	//   ....[45]....
        /*0c2c*/ 	.word	0x00023760


	//   ....[46]....
        /*0c30*/ 	.word	0x000237d0


	//   ....[47]....
        /*0c34*/ 	.word	0x000238d0


	//   ....[48]....
        /*0c38*/ 	.word	0x00023940


	//   ....[49]....
        /*0c3c*/ 	.word	0x00023a40


	//   ....[50]....
        /*0c40*/ 	.word	0x00023ab0


	//   ....[51]....
        /*0c44*/ 	.word	0x00023bb0


	//   ....[52]....
        /*0c48*/ 	.word	0x00023c20


	//   ....[53]....
        /*0c4c*/ 	.word	0x00023cc0


	//   ....[54]....
        /*0c50*/ 	.word	0x00023dc0


	//   ....[55]....
        /*0c54*/ 	.word	0x00023e30


	//   ....[56]....
        /*0c58*/ 	.word	0x00023eb0


	//   ....[57]....
        /*0c5c*/ 	.word	0x00023f70


	//   ....[58]....
        /*0c60*/ 	.word	0x00023ff0


	//   ....[59]....
        /*0c64*/ 	.word	0x000240c0


	//   ....[60]....
        /*0c68*/ 	.word	0x00024140


	//   ....[61]....
        /*0c6c*/ 	.word	0x00024210


	//   ....[62]....
        /*0c70*/ 	.word	0x00024290


	//   ....[63]....
        /*0c74*/ 	.word	0x00024360


	//   ....[64]....
        /*0c78*/ 	.word	0x000243e0


	//   ....[65]....
        /*0c7c*/ 	.word	0x000244b0


	//   ....[66]....
        /*0c80*/ 	.word	0x00024530


	//   ....[67]....
        /*0c84*/ 	.word	0x000245f0


	//   ....[68]....
        /*0c88*/ 	.word	0x00024670


	//   ....[69]....
        /*0c8c*/ 	.word	0x00024720


	//   ....[70]....
        /*0c90*/ 	.word	0x00024850


	//   ....[71]....
        /*0c94*/ 	.word	0x000248f0


	//   ....[72]....
        /*0c98*/ 	.word	0x00024960


	//   ....[73]....
        /*0c9c*/ 	.word	0x00024a20


	//   ....[74]....
        /*0ca0*/ 	.word	0x00024a80


	//   ....[75]....
        /*0ca4*/ 	.word	0x00024b40


	//   ....[76]....
        /*0ca8*/ 	.word	0x00024ba0


	//   ....[77]....
        /*0cac*/ 	.word	0x00024c60


	//   ....[78]....
        /*0cb0*/ 	.word	0x00024cc0


	//   ....[79]....
        /*0cb4*/ 	.word	0x00024d80


	//   ....[80]....
        /*0cb8*/ 	.word	0x00024de0


	//   ....[81]....
        /*0cbc*/ 	.word	0x00024ea0


	//   ....[82]....
        /*0cc0*/ 	.word	0x00024f00


	//   ....[83]....
        /*0cc4*/ 	.word	0x00024fc0


	//   ....[84]....
        /*0cc8*/ 	.word	0x00025020


	//   ....[85]....
        /*0ccc*/ 	.word	0x000250e0


	//   ....[86]....
        /*0cd0*/ 	.word	0x000251d0


	//   ....[87]....
        /*0cd4*/ 	.word	0x00025270


	//   ....[88]....
        /*0cd8*/ 	.word	0x000252d0


	//   ....[89]....
        /*0cdc*/ 	.word	0x000253b0


	//   ....[90]....
        /*0ce0*/ 	.word	0x00025410


	//   ....[91]....
        /*0ce4*/ 	.word	0x000254f0


	//   ....[92]....
        /*0ce8*/ 	.word	0x00025550


	//   ....[93]....
        /*0cec*/ 	.word	0x00025630


	//   ....[94]....
        /*0cf0*/ 	.word	0x00025690


	//   ....[95]....
        /*0cf4*/ 	.word	0x00025770


	//   ....[96]....
        /*0cf8*/ 	.word	0x000257d0


	//   ....[97]....
        /*0cfc*/ 	.word	0x000258b0


	//   ....[98]....
        /*0d00*/ 	.word	0x00025910


	//   ....[99]....
        /*0d04*/ 	.word	0x000259f0


	//   ....[100]....
        /*0d08*/ 	.word	0x00025a50


	//   ....[101]....
        /*0d0c*/ 	.word	0x00025b20


	//   ....[102]....
        /*0d10*/ 	.word	0x00025c40


	//   ....[103]....
        /*0d14*/ 	.word	0x00025ce0


	//   ....[104]....
        /*0d18*/ 	.word	0x00025da0


	//   ....[105]....
        /*0d1c*/ 	.word	0x00025e70


	//   ....[106]....
        /*0d20*/ 	.word	0x00025ed0


	//   ....[107]....
        /*0d24*/ 	.word	0x00025fb0


	//   ....[108]....
        /*0d28*/ 	.word	0x00026010


	//   ....[109]....
        /*0d2c*/ 	.word	0x000260e0


	//   ....[110]....
        /*0d30*/ 	.word	0x00026140


	//   ....[111]....
        /*0d34*/ 	.word	0x00026210


	//   ....[112]....
        /*0d38*/ 	.word	0x00026270


	//   ....[113]....
        /*0d3c*/ 	.word	0x00026350


	//   ....[114]....
        /*0d40*/ 	.word	0x000263b0


	//   ....[115]....
        /*0d44*/ 	.word	0x00026480


	//   ....[116]....
        /*0d48*/ 	.word	0x000264e0


	//   ....[117]....
        /*0d4c*/ 	.word	0x000265a0


	//   ....[118]....
        /*0d50*/ 	.word	0x00026630


	//   ....[119]....
        /*0d54*/ 	.word	0x000266d0


	//   ....[120]....
        /*0d58*/ 	.word	0x000267f0


	//   ....[121]....
        /*0d5c*/ 	.word	0x00026860


	//   ....[122]....
        /*0d60*/ 	.word	0x000268d0


	//   ....[123]....
        /*0d64*/ 	.word	0x00026940


	//   ....[124]....
        /*0d68*/ 	.word	0x000269b0


	//   ....[125]....
        /*0d6c*/ 	.word	0x00026a30


	//   ....[126]....
        /*0d70*/ 	.word	0x00026ac0


	//   ....[127]....
        /*0d74*/ 	.word	0x00026b50


	//   ....[128]....
        /*0d78*/ 	.word	0x00026bc0


	//   ....[129]....
        /*0d7c*/ 	.word	0x00026c30


	//   ....[130]....
        /*0d80*/ 	.word	0x00026ca0


	//   ....[131]....
        /*0d84*/ 	.word	0x00026d20


	//   ....[132]....
        /*0d88*/ 	.word	0x00026d90


	//   ....[133]....
        /*0d8c*/ 	.word	0x00026e30


	//   ....[134]....
        /*0d90*/ 	.word	0x00026ec0


	//   ....[135]....
        /*0d94*/ 	.word	0x00026fe0


	//----- nvinfo : EIATTR_REG_RECONFIG
	.align		4
.L_1083:
        /*0d98*/ 	.byte	0x01, 0x54
	.zero		2


	//----- nvinfo : EIATTR_SYSCALL_OFFSETS
	.align		4
        /*0d9c*/ 	.byte	0x04, 0x46
        /*0d9e*/ 	.short	(.L_1085 - .L_1084)


	//   ....[0]....
.L_1084:
        /*0da0*/ 	.word	0x00001940


	//   ....[1]....
        /*0da4*/ 	.word	0x00001a90


	//   ....[2]....
        /*0da8*/ 	.word	0x00008c80


	//   ....[3]....
        /*0dac*/ 	.word	0x00008f80


	//   ....[4]....
        /*0db0*/ 	.word	0x0001c010


	//   ....[5]....
        /*0db4*/ 	.word	0x0001c160


	//   ....[6]....
        /*0db8*/ 	.word	0x0001c250


	//   ....[7]....
        /*0dbc*/ 	.word	0x0001d210


	//----- nvinfo : EIATTR_MBARRIER_INSTR_OFFSETS
	.align		4
.L_1085:
        /*0dc0*/ 	.byte	0x04, 0x39
        /*0dc2*/ 	.short	(.L_1087 - .L_1086)


	//   ....[0]....
.L_1086:
        /*0dc4*/ 	.word	0x00000270
        /*0dc8*/ 	.word	0x000000ff
        /*0dcc*/ 	.word	0x00028800
        /*0dd0*/ 	.short	0x0100
        /*0dd2*/ 	.byte	0x08
	.zero		1


	//   ....[1]....
        /*0dd4*/ 	.word	0x00000280
        /*0dd8*/ 	.word	0x000000ff
        /*0ddc*/ 	.word	0x00028820
        /*0de0*/ 	.short	0x0100
        /*0de2*/ 	.byte	0x08
	.zero		1


	//   ....[2]....
        /*0de4*/ 	.word	0x00000370
        /*0de8*/ 	.word	0x000000ff
        /*0dec*/ 	.word	0x00028830
        /*0df0*/ 	.short	0x0100
        /*0df2*/ 	.byte	0x08
	.zero		1


	//   ....[3]....
        /*0df4*/ 	.word	0x00000380
        /*0df8*/ 	.word	0x000000ff
        /*0dfc*/ 	.word	0x00028840
        /*0e00*/ 	.short	0x0100
        /*0e02*/ 	.byte	0x08
	.zero		1


	//   ....[4]....
        /*0e04*/ 	.word	0x00000390
        /*0e08*/ 	.word	0x000000ff
        /*0e0c*/ 	.word	0x00028838
        /*0e10*/ 	.short	0x0100
        /*0e12*/ 	.byte	0x08
	.zero		1


	//   ....[5]....
        /*0e14*/ 	.word	0x000003a0
        /*0e18*/ 	.word	0x000000ff
        /*0e1c*/ 	.word	0x00028848
        /*0e20*/ 	.short	0x0100
        /*0e22*/ 	.byte	0x08
	.zero		1


	//   ....[6]....
        /*0e24*/ 	.word	0x000004d0
        /*0e28*/ 	.word	0x000000ff
        /*0e2c*/ 	.word	0x00028850
        /*0e30*/ 	.short	0x0100
        /*0e32*/ 	.byte	0x08
	.zero		1


	//   ....[7]....
        /*0e34*/ 	.word	0x000004e0
        /*0e38*/ 	.word	0x000000ff
        /*0e3c*/ 	.word	0x00028860
        /*0e40*/ 	.short	0x0100
        /*0e42*/ 	.byte	0x08
	.zero		1


	//   ....[8]....
        /*0e44*/ 	.word	0x000004f0
        /*0e48*/ 	.word	0x000000ff
        /*0e4c*/ 	.word	0x00028858
        /*0e50*/ 	.short	0x0100
        /*0e52*/ 	.byte	0x08
	.zero		1


	//   ....[9]....
        /*0e54*/ 	.word	0x00000500
        /*0e58*/ 	.word	0x000000ff
        /*0e5c*/ 	.word	0x00028868
        /*0e60*/ 	.short	0x0100
        /*0e62*/ 	.byte	0x08
	.zero		1


	//   ....[10]....
        /*0e64*/ 	.word	0x000005f0
        /*0e68*/ 	.word	0x000000ff
        /*0e6c*/ 	.word	0x00028870
        /*0e70*/ 	.short	0x0100
        /*0e72*/ 	.byte	0x06
	.zero		1


	//   ....[11]....
        /*0e74*/ 	.word	0x00000600
        /*0e78*/ 	.word	0x000000ff
        /*0e7c*/ 	.word	0x00028880
        /*0e80*/ 	.short	0x0100
        /*0e82*/ 	.byte	0x06
	.zero		1


	//   ....[12]....
        /*0e84*/ 	.word	0x00000610
        /*0e88*/ 	.word	0x000000ff
        /*0e8c*/ 	.word	0x00028878
        /*0e90*/ 	.short	0x0100
        /*0e92*/ 	.byte	0x06
	.zero		1


	//   ....[13]....
        /*0e94*/ 	.word	0x00000620
        /*0e98*/ 	.word	0x000000ff
        /*0e9c*/ 	.word	0x00028888
        /*0ea0*/ 	.short	0x0100
        /*0ea2*/ 	.byte	0x06
	.zero		1


	//   ....[14]....
        /*0ea4*/ 	.word	0x00000750
        /*0ea8*/ 	.word	0x000000ff
        /*0eac*/ 	.word	0x00028890
        /*0eb0*/ 	.short	0x0100
        /*0eb2*/ 	.byte	0x08
	.zero		1


	//   ....[15]....
        /*0eb4*/ 	.word	0x00000760
        /*0eb8*/ 	.word	0x000000ff
        /*0ebc*/ 	.word	0x000288a0
        /*0ec0*/ 	.short	0x0100
        /*0ec2*/ 	.byte	0x08
	.zero		1


	//   ....[16]....
        /*0ec4*/ 	.word	0x00000770
        /*0ec8*/ 	.word	0x000000ff
        /*0ecc*/ 	.word	0x00028898
        /*0ed0*/ 	.short	0x0100
        /*0ed2*/ 	.byte	0x08
	.zero		1


	//   ....[17]....
        /*0ed4*/ 	.word	0x00000780
        /*0ed8*/ 	.word	0x000000ff
        /*0edc*/ 	.word	0x000288a8
        /*0ee0*/ 	.short	0x0100
        /*0ee2*/ 	.byte	0x08
	.zero		1


	//   ....[18]....
        /*0ee4*/ 	.word	0x000008b0
        /*0ee8*/ 	.word	0x000000ff
        /*0eec*/ 	.word	0x000288b0
        /*0ef0*/ 	.short	0x0100
        /*0ef2*/ 	.byte	0x08
	.zero		1


	//   ....[19]....
        /*0ef4*/ 	.word	0x000008c0
        /*0ef8*/ 	.word	0x000000ff
        /*0efc*/ 	.word	0x000288c0
        /*0f00*/ 	.short	0x0100
        /*0f02*/ 	.byte	0x08
	.zero		1


	//   ....[20]....
        /*0f04*/ 	.word	0x000008d0
        /*0f08*/ 	.word	0x000000ff
        /*0f0c*/ 	.word	0x000288b8
        /*0f10*/ 	.short	0x0100
        /*0f12*/ 	.byte	0x08
	.zero		1


	//   ....[21]....
        /*0f14*/ 	.word	0x000008e0
        /*0f18*/ 	.word	0x000000ff
        /*0f1c*/ 	.word	0x000288c8
        /*0f20*/ 	.short	0x0100
        /*0f22*/ 	.byte	0x08
	.zero		1


	//   ....[22]....
        /*0f24*/ 	.word	0x00003090
        /*0f28*/ 	.word	0x0000005b
        /*0f2c*/ 	.word	0x00028890
        /*0f30*/ 	.short	0x010a
        /*0f32*/ 	.byte	0x3f
	.zero		1


	//   ....[23]....
        /*0f34*/ 	.word	0x00005850
        /*0f38*/ 	.word	0x0000005b
        /*0f3c*/ 	.word	0x00028890
        /*0f40*/ 	.short	0x010a
        /*0f42*/ 	.byte	0x3f
	.zero		1


	//   ....[24]....
        /*0f44*/ 	.word	0x000078f0
        /*0f48*/ 	.word	0x0000005b
        /*0f4c*/ 	.word	0x00028890
        /*0f50*/ 	.short	0x010a
        /*0f52*/ 	.byte	0x3f
	.zero		1


	//   ....[25]....
        /*0f54*/ 	.word	0x00008010
        /*0f58*/ 	.word	0x0000000b
        /*0f5c*/ 	.word	0x00000000
        /*0f60*/ 	.short	0x0101
        /*0f62*/ 	.byte	0x3f
	.zero		1


	//   ....[26]....
        /*0f64*/ 	.word	0x00008050
        /*0f68*/ 	.word	0x0000005b
        /*0f6c*/ 	.word	0x000288b0
        /*0f70*/ 	.short	0x010a
        /*0f72*/ 	.byte	0x3f
	.zero		1


	//   ....[27]....
        /*0f74*/ 	.word	0x00008680
        /*0f78*/ 	.word	0x0000005b
        /*0f7c*/ 	.word	0x00000000
        /*0f80*/ 	.short	0x0101
        /*0f82*/ 	.byte	0x3f
	.zero		1


	//   ....[28]....
        /*0f84*/ 	.word	0x00008d10
        /*0f88*/ 	.word	0x00000012
        /*0f8c*/ 	.word	0x00028800
        /*0f90*/ 	.short	0x010a
        /*0f92*/ 	.byte	0x3f
	.zero		1


	//   ....[29]....
        /*0f94*/ 	.word	0x00008d60
        /*0f98*/ 	.word	0x00000012
        /*0f9c*/ 	.word	0x00028800
        /*0fa0*/ 	.short	0x010a
        /*0fa2*/ 	.byte	0x3f
	.zero		1


	//   ....[30]....
        /*0fa4*/ 	.word	0x00009f60
        /*0fa8*/ 	.word	0x00000012
        /*0fac*/ 	.word	0x00028800
        /*0fb0*/ 	.short	0x010a
        /*0fb2*/ 	.byte	0x3f
	.zero		1


	//   ....[31]....
        /*0fb4*/ 	.word	0x0000c630
        /*0fb8*/ 	.word	0x00000012
        /*0fbc*/ 	.word	0x00028800
        /*0fc0*/ 	.short	0x010a
        /*0fc2*/ 	.byte	0x3f
	.zero		1


	//   ....[32]....
        /*0fc4*/ 	.word	0x0000e1e0
        /*0fc8*/ 	.word	0x00000000
        /*0fcc*/ 	.word	0x00028830
        /*0fd0*/ 	.short	0x010a
        /*0fd2*/ 	.byte	0x3f
	.zero		1


	//   ....[33]....
        /*0fd4*/ 	.word	0x0000e220
        /*0fd8*/ 	.word	0x00000000
        /*0fdc*/ 	.word	0x00028830
        /*0fe0*/ 	.short	0x010a
        /*0fe2*/ 	.byte	0x3f
	.zero		1


	//   ....[34]....
        /*0fe4*/ 	.word	0x00010380
        /*0fe8*/ 	.word	0x00000000
        /*0fec*/ 	.word	0x00000000
        /*0ff0*/ 	.short	0x0101
        /*0ff2*/ 	.byte	0x3f
	.zero		1


	//   ....[35]....
        /*0ff4*/ 	.word	0x00010f90
        /*0ff8*/ 	.word	0x00000007
        /*0ffc*/ 	.word	0x00028830
        /*1000*/ 	.short	0x010a
        /*1002*/ 	.byte	0x3f
	.zero		1


	//   ....[36]....
        /*1004*/ 	.word	0x00010fe0
        /*1008*/ 	.word	0x00000007
        /*100c*/ 	.word	0x00028830
        /*1010*/ 	.short	0x010a
        /*1012*/ 	.byte	0x3f
	.zero		1


	//   ....[37]....
        /*1014*/ 	.word	0x00011460
        /*1018*/ 	.word	0x00000007
        /*101c*/ 	.word	0x00028850
        /*1020*/ 	.short	0x010a
        /*1022*/ 	.byte	0x3f
	.zero		1


	//   ....[38]....
        /*1024*/ 	.word	0x000114a0
        /*1028*/ 	.word	0x00000007
        /*102c*/ 	.word	0x00028850
        /*1030*/ 	.short	0x010a
        /*1032*/ 	.byte	0x3f
	.zero		1


	//   ....[39]....
        /*1034*/ 	.word	0x000139f0
        /*1038*/ 	.word	0x00000000
        /*103c*/ 	.word	0x00000000
        /*1040*/ 	.short	0x0101
        /*1042*/ 	.byte	0x3f
	.zero		1


	//   ....[40]....
        /*1044*/ 	.word	0x00013c70
        /*1048*/ 	.word	0x0000000d
        /*104c*/ 	.word	0x00000000
        /*1050*/ 	.short	0x0101
        /*1052*/ 	.byte	0x3f
	.zero		1


	//   ....[41]....
        /*1054*/ 	.word	0x00014380
        /*1058*/ 	.word	0x00000006
        /*105c*/ 	.word	0x00028830
        /*1060*/ 	.short	0x010a
        /*1062*/ 	.byte	0x3f
	.zero		1


	//   ....[42]....
        /*1064*/ 	.word	0x000143d0
        /*1068*/ 	.word	0x00000006
        /*106c*/ 	.word	0x00028830
        /*1070*/ 	.short	0x010a
        /*1072*/ 	.byte	0x3f
	.zero		1


	//   ....[43]....
        /*1074*/ 	.word	0x00014820
        /*1078*/ 	.word	0x00000007
        /*107c*/ 	.word	0x00028850
        /*1080*/ 	.short	0x010a
        /*1082*/ 	.byte	0x3f
	.zero		1


	//   ....[44]....
        /*1084*/ 	.word	0x00014860
        /*1088*/ 	.word	0x00000007
        /*108c*/ 	.word	0x00028850
        /*1090*/ 	.short	0x010a
        /*1092*/ 	.byte	0x3f
	.zero		1


	//   ....[45]....
        /*1094*/ 	.word	0x00015e80
        /*1098*/ 	.word	0x0000001b
        /*109c*/ 	.word	0x00000000
        /*10a0*/ 	.short	0x0101
        /*10a2*/ 	.byte	0x3f
	.zero		1


	//   ....[46]....
        /*10a4*/ 	.word	0x00016700
        /*10a8*/ 	.word	0x00000009
        /*10ac*/ 	.word	0x00000000
        /*10b0*/ 	.short	0x0101
        /*10b2*/ 	.byte	0x3f
	.zero		1


	//   ....[47]....
        /*10b4*/ 	.word	0x00016d50
        /*10b8*/ 	.word	0x0000000d
        /*10bc*/ 	.word	0x00028850
        /*10c0*/ 	.short	0x010a
        /*10c2*/ 	.byte	0x3f
	.zero		1


	//   ....[48]....
        /*10c4*/ 	.word	0x00016dd0
        /*10c8*/ 	.word	0x0000000d
        /*10cc*/ 	.word	0x00028850
        /*10d0*/ 	.short	0x010a
        /*10d2*/ 	.byte	0x3f
	.zero		1


	//   ....[49]....
        /*10d4*/ 	.word	0x000173f0
        /*10d8*/ 	.word	0x00000004
        /*10dc*/ 	.word	0x00000000
        /*10e0*/ 	.short	0x0101
        /*10e2*/ 	.byte	0x3f
	.zero		1


	//   ....[50]....
        /*10e4*/ 	.word	0x00018900
        /*10e8*/ 	.word	0x00000000
        /*10ec*/ 	.word	0x00000000
        /*10f0*/ 	.short	0x0101
        /*10f2*/ 	.byte	0x3f
	.zero		1


	//   ....[51]....
        /*10f4*/ 	.word	0x0001ada0
        /*10f8*/ 	.word	0x00000016
        /*10fc*/ 	.word	0x00028820
        /*1100*/ 	.short	0x010a
        /*1102*/ 	.byte	0x3f
	.zero		1


	//   ....[52]....
        /*1104*/ 	.word	0x0001ae30
        /*1108*/ 	.word	0x00000007
        /*110c*/ 	.word	0x000288a0
        /*1110*/ 	.short	0x010a
        /*1112*/ 	.byte	0x3f
	.zero		1


	//   ....[53]....
        /*1114*/ 	.word	0x0001b190
        /*1118*/ 	.word	0x00000007
        /*111c*/ 	.word	0x000288c0
        /*1120*/ 	.short	0x010a
        /*1122*/ 	.byte	0x3f
	.zero		1


	//   ....[54]....
        /*1124*/ 	.word	0x0001b5c0
        /*1128*/ 	.word	0x0000000a
        /*112c*/ 	.word	0x000288a0
        /*1130*/ 	.short	0x010a
        /*1132*/ 	.byte	0x3f
	.zero		1


	//   ....[55]....
        /*1134*/ 	.word	0x0001b900
        /*1138*/ 	.word	0x0000000a
        /*113c*/ 	.word	0x000288c0
        /*1140*/ 	.short	0x010a
        /*1142*/ 	.byte	0x3f
	.zero		1


	//   ....[56]....
        /*1144*/ 	.word	0x0001c770
        /*1148*/ 	.word	0x00000007
        /*114c*/ 	.word	0x00028840
        /*1150*/ 	.short	0x010a
        /*1152*/ 	.byte	0x3f
	.zero		1


	//   ....[57]....
        /*1154*/ 	.word	0x0001cef0
        /*1158*/ 	.word	0x00000007
        /*115c*/ 	.word	0x00028830
        /*1160*/ 	.short	0x0107
        /*1162*/ 	.byte	0x3f
	.zero		1


	//   ....[58]....
        /*1164*/ 	.word	0x0001cfc0
        /*1168*/ 	.word	0x00000007
        /*116c*/ 	.word	0x00028830
        /*1170*/ 	.short	0x0101
        /*1172*/ 	.byte	0x3f
	.zero		1


	//   ....[59]....
        /*1174*/ 	.word	0x0001daf0
        /*1178*/ 	.word	0x00000016
        /*117c*/ 	.word	0x00028800
        /*1180*/ 	.short	0x0107
        /*1182*/ 	.byte	0x3f
	.zero		1


	//   ....[60]....
        /*1184*/ 	.word	0x0001dc00
        /*1188*/ 	.word	0x00000016
        /*118c*/ 	.word	0x00028800
        /*1190*/ 	.short	0x0101
        /*1192*/ 	.byte	0x3f
	.zero		1


	//   ....[61]....
        /*1194*/ 	.word	0x0001dc20
        /*1198*/ 	.word	0x00000016
        /*119c*/ 	.word	0x00028820
        /*11a0*/ 	.short	0x010a
        /*11a2*/ 	.byte	0x3f
	.zero		1


	//   ....[62]....
        /*11a4*/ 	.word	0x0001dfc0
        /*11a8*/ 	.word	0x00000006
        /*11ac*/ 	.word	0x00028840
        /*11b0*/ 	.short	0x010a
        /*11b2*/ 	.byte	0x3f
	.zero		1


	//   ....[63]....
        /*11b4*/ 	.word	0x0001e4e0
        /*11b8*/ 	.word	0x00000006
        /*11bc*/ 	.word	0x00028830
        /*11c0*/ 	.short	0x0107
        /*11c2*/ 	.byte	0x3f
	.zero		1


	//   ....[64]....
        /*11c4*/ 	.word	0x0001e5a0
        /*11c8*/ 	.word	0x00000006
        /*11cc*/ 	.word	0x00028830
        /*11d0*/ 	.short	0x0101
        /*11d2*/ 	.byte	0x3f
	.zero		1


	//   ....[65]....
        /*11d4*/ 	.word	0x0001e600
        /*11d8*/ 	.word	0x00000006
        /*11dc*/ 	.word	0x00028860
        /*11e0*/ 	.short	0x010a
        /*11e2*/ 	.byte	0x3f
	.zero		1


	//   ....[66]....
        /*11e4*/ 	.word	0x0001eb40
        /*11e8*/ 	.word	0x00000006
        /*11ec*/ 	.word	0x00028850
        /*11f0*/ 	.short	0x0107
        /*11f2*/ 	.byte	0x3f
	.zero		1


	//   ....[67]....
        /*11f4*/ 	.word	0x0001ecf0
        /*11f8*/ 	.word	0x00000006
        /*11fc*/ 	.word	0x00028850
        /*1200*/ 	.short	0x0101
        /*1202*/ 	.byte	0x3f
	.zero		1


	//   ....[68]....
        /*1204*/ 	.word	0x0001ef00
        /*1208*/ 	.word	0x00000000
        /*120c*/ 	.word	0x00028860
        /*1210*/ 	.short	0x010a
        /*1212*/ 	.byte	0x3f
	.zero		1


	//   ....[69]....
        /*1214*/ 	.word	0x0001f430
        /*1218*/ 	.word	0x00000000
        /*121c*/ 	.word	0x00028850
        /*1220*/ 	.short	0x0107
        /*1222*/ 	.byte	0x3f
	.zero		1


	//   ....[70]....
        /*1224*/ 	.word	0x0001f4f0
        /*1228*/ 	.word	0x00000000
        /*122c*/ 	.word	0x00028850
        /*1230*/ 	.short	0x0101
        /*1232*/ 	.byte	0x3f
	.zero		1


	//   ....[71]....
        /*1234*/ 	.word	0x00020220
        /*1238*/ 	.word	0x00000004
        /*123c*/ 	.word	0x00028820
        /*1240*/ 	.short	0x010a
        /*1242*/ 	.byte	0x3f
	.zero		1


	//   ....[72]....
        /*1244*/ 	.word	0x00020390
        /*1248*/ 	.word	0x00000005
        /*124c*/ 	.word	0x00028840
        /*1250*/ 	.short	0x010a
        /*1252*/ 	.byte	0x3f
	.zero		1


	//   ....[73]....
        /*1254*/ 	.word	0x00020430
        /*1258*/ 	.word	0x00000019
        /*125c*/ 	.word	0x00028840
        /*1260*/ 	.short	0x010a
        /*1262*/ 	.byte	0x3f
	.zero		1


	//   ....[74]....
        /*1264*/ 	.word	0x00020470
        /*1268*/ 	.word	0x00000005
        /*126c*/ 	.word	0x00028860
        /*1270*/ 	.short	0x010a
        /*1272*/ 	.byte	0x3f
	.zero		1


	//   ....[75]....
        /*1274*/ 	.word	0x000204b0
        /*1278*/ 	.word	0x00000019
        /*127c*/ 	.word	0x00028860
        /*1280*/ 	.short	0x010a
        /*1282*/ 	.byte	0x3f
	.zero		1


	//   ....[76]....
        /*1284*/ 	.word	0x00020510
        /*1288*/ 	.word	0x0000005b
        /*128c*/ 	.word	0x00028890
        /*1290*/ 	.short	0x010a
        /*1292*/ 	.byte	0x3f
	.zero		1


	//   ....[77]....
        /*1294*/ 	.word	0x00020a20
        /*1298*/ 	.word	0x0000005b
        /*129c*/ 	.word	0x00028890
        /*12a0*/ 	.short	0x010a
        /*12a2*/ 	.byte	0x3f
	.zero		1


	//   ....[78]....
        /*12a4*/ 	.word	0x00020f30
        /*12a8*/ 	.word	0x0000005b
        /*12ac*/ 	.word	0x00028890
        /*12b0*/ 	.short	0x010a
        /*12b2*/ 	.byte	0x3f
	.zero		1


	//   ....[79]....
        /*12b4*/ 	.word	0x00021400
        /*12b8*/ 	.word	0x0000005b
        /*12bc*/ 	.word	0x000288b0
        /*12c0*/ 	.short	0x010a
        /*12c2*/ 	.byte	0x3f
	.zero		1


	//   ....[80]....
        /*12c4*/ 	.word	0x00021c00
        /*12c8*/ 	.word	0x00000012
        /*12cc*/ 	.word	0x00028800
        /*12d0*/ 	.short	0x010a
        /*12d2*/ 	.byte	0x3f
	.zero		1


	//   ....[81]....
        /*12d4*/ 	.word	0x000227c0
        /*12d8*/ 	.word	0x00000012
        /*12dc*/ 	.word	0x00028800
        /*12e0*/ 	.short	0x010a
        /*12e2*/ 	.byte	0x3f
	.zero		1


	//   ....[82]....
        /*12e4*/ 	.word	0x00022810
        /*12e8*/ 	.word	0x00000000
        /*12ec*/ 	.word	0x00028830
        /*12f0*/ 	.short	0x010a
        /*12f2*/ 	.byte	0x3f
	.zero		1


	//   ....[83]....
        /*12f4*/ 	.word	0x00022860
        /*12f8*/ 	.word	0x00000007
        /*12fc*/ 	.word	0x00028830
        /*1300*/ 	.short	0x010a
        /*1302*/ 	.byte	0x3f
	.zero		1


	//   ....[84]....
        /*1304*/ 	.word	0x000228b0
        /*1308*/ 	.word	0x00000007
        /*130c*/ 	.word	0x00028850
        /*1310*/ 	.short	0x010a
        /*1312*/ 	.byte	0x3f
	.zero		1


	//   ....[85]....
        /*1314*/ 	.word	0x00022900
        /*1318*/ 	.word	0x00000006
        /*131c*/ 	.word	0x00028830
        /*1320*/ 	.short	0x010a
        /*1322*/ 	.byte	0x3f
	.zero		1


	//   ....[86]....
        /*1324*/ 	.word	0x00022950
        /*1328*/ 	.word	0x00000007
        /*132c*/ 	.word	0x00028850
        /*1330*/ 	.short	0x010a
        /*1332*/ 	.byte	0x3f
	.zero		1


	//   ....[87]....
        /*1334*/ 	.word	0x000229a0
        /*1338*/ 	.word	0x0000000d
        /*133c*/ 	.word	0x00028850
        /*1340*/ 	.short	0x010a
        /*1342*/ 	.byte	0x3f
	.zero		1


	//   ....[88]....
        /*1344*/ 	.word	0x00022f70
        /*1348*/ 	.word	0x00000016
        /*134c*/ 	.word	0x00028820
        /*1350*/ 	.short	0x010a
        /*1352*/ 	.byte	0x3f
	.zero		1


	//   ....[89]....
        /*1354*/ 	.word	0x00022fc0
        /*1358*/ 	.word	0x00000007
        /*135c*/ 	.word	0x000288a0
        /*1360*/ 	.short	0x010a
        /*1362*/ 	.byte	0x3f
	.zero		1


	//   ....[90]....
        /*1364*/ 	.word	0x00023010
        /*1368*/ 	.word	0x00000007
        /*136c*/ 	.word	0x000288c0
        /*1370*/ 	.short	0x010a
        /*1372*/ 	.byte	0x3f
	.zero		1


	//   ....[91]....
        /*1374*/ 	.word	0x00023060
        /*1378*/ 	.word	0x0000000a
        /*137c*/ 	.word	0x000288a0
        /*1380*/ 	.short	0x010a
        /*1382*/ 	.byte	0x3f
	.zero		1


	//   ....[92]....
        /*1384*/ 	.word	0x000230b0
        /*1388*/ 	.word	0x0000000a
        /*138c*/ 	.word	0x000288c0
        /*1390*/ 	.short	0x010a
        /*1392*/ 	.byte	0x3f
	.zero		1


	//   ....[93]....
        /*1394*/ 	.word	0x000231d0
        /*1398*/ 	.word	0x00000007
        /*139c*/ 	.word	0x00028840
        /*13a0*/ 	.short	0x010a
        /*13a2*/ 	.byte	0x3f
	.zero		1


	//   ....[94]....
        /*13a4*/ 	.word	0x00024750
        /*13a8*/ 	.word	0x00000016
        /*13ac*/ 	.word	0x00028820
        /*13b0*/ 	.short	0x010a
        /*13b2*/ 	.byte	0x3f
	.zero		1


	//   ....[95]....
        /*13b4*/ 	.word	0x000247a0
        /*13b8*/ 	.word	0x00000006
        /*13bc*/ 	.word	0x00028840
        /*13c0*/ 	.short	0x010a
        /*13c2*/ 	.byte	0x3f
	.zero		1


	//   ....[96]....
        /*13c4*/ 	.word	0x00025120
        /*13c8*/ 	.word	0x00000006
        /*13cc*/ 	.word	0x00028860
        /*13d0*/ 	.short	0x010a
        /*13d2*/ 	.byte	0x3f
	.zero		1


	//   ....[97]....
        /*13d4*/ 	.word	0x00025b90
        /*13d8*/ 	.word	0x00000000
        /*13dc*/ 	.word	0x00028860
        /*13e0*/ 	.short	0x010a
        /*13e2*/ 	.byte	0x3f
	.zero		1


	//   ....[98]....
        /*13e4*/ 	.word	0x00026f00
        /*13e8*/ 	.word	0x00000004
        /*13ec*/ 	.word	0x00028820
        /*13f0*/ 	.short	0x010a
        /*13f2*/ 	.byte	0x3f
	.zero		1


	//   ....[99]....
        /*13f4*/ 	.word	0x000270a0
        /*13f8*/ 	.word	0x00000005
        /*13fc*/ 	.word	0x00028840
        /*1400*/ 	.short	0x010a
        /*1402*/ 	.byte	0x3f
	.zero		1


	//   ....[100]....
        /*1404*/ 	.word	0x000270f0
        /*1408*/ 	.word	0x00000019
        /*140c*/ 	.word	0x00028840
        /*1410*/ 	.short	0x010a
        /*1412*/ 	.byte	0x3f
	.zero		1


	//   ....[101]....
        /*1414*/ 	.word	0x00027140
        /*1418*/ 	.word	0x00000005
        /*141c*/ 	.word	0x00028860
        /*1420*/ 	.short	0x010a
        /*1422*/ 	.byte	0x3f
	.zero		1


	//----- nvinfo : EIATTR_NUM_MBARRIERS
	.align		4
.L_1087:
        /*1424*/ 	.byte	0x03, 0x38
        /*1426*/ 	.short	0x0016


	//----- nvinfo : EIATTR_EXIT_INSTR_OFFSETS
	.align		4
        /*1428*/ 	.byte	0x04, 0x1c
        /*142a*/ 	.short	(.L_1089 - .L_1088)


	//   ....[0]....
.L_1088:
        /*142c*/ 	.word	0x00020500


	//----- nvinfo : EIATTR_MAX_THREADS
	.align		4
.L_1089:
        /*1430*/ 	.byte	0x04, 0x05
        /*1432*/ 	.short	(.L_1091 - .L_1090)
.L_1090:
        /*1434*/ 	.word	0x00000180
        /*1438*/ 	.word	0x00000001
        /*143c*/ 	.word	0x00000001


	//----- nvinfo : EIATTR_CRS_STACK_SIZE
	.align		4
.L_1091:
        /*1440*/ 	.byte	0x04, 0x1e
        /*1442*/ 	.short	(.L_1093 - .L_1092)
.L_1092:
        /*1444*/ 	.word	0x00000000


	//----- nvinfo : EIATTR_CBANK_PARAM_SIZE
	.align		4
.L_1093:
        /*1448*/ 	.byte	0x03, 0x19
        /*144a*/ 	.short	0x0af0


	//----- nvinfo : EIATTR_PARAM_CBANK
	.align		4
        /*144c*/ 	.byte	0x04, 0x0a
        /*144e*/ 	.short	(.L_1095 - .L_1094)
	.align		4
.L_1094:
        /*1450*/ 	.word	index@(.nv.constant0._ZN7cutlass13device_kernelIN5flash11enable_sm90INS1_16FlashAttnFwdSm90INS1_25CollectiveMainloopFwdSm90ILi2EN4cute5tupleIJNS5_1CILi1EEES8_S8_EEENS6_IJNS7_ILi128EEESA_SA_EEELi128ENS_10bfloat16_tEfNS_4arch4Sm90ELb1ELb0ELb1ELb1ELb1ELb1ELb0ELb1ELb1ELb1ELb0ELb0EEENS1_21CollectiveEpilogueFwdISB_S9_SC_SE_Li256ELb1ELb1ELb0ELb0EEENS1_36VarlenDynamicPersistentTileSchedulerILi128ELi128ELi256ELi128ELb0ELb1ELb1ELb1ELb1ELb1EEEEEEEEEvNT_6ParamsE)
        /*1454*/ 	.short	0x0210
        /*1456*/ 	.short	0x0af0


	//----- nvinfo : EIATTR_SW_WAR
	.align		4
.L_1095:
        /*1458*/ 	.byte	0x04, 0x36
        /*145a*/ 	.short	(.L_1097 - .L_1096)
.L_1096:
        /*145c*/ 	.word	0x00000008
.L_1097:


//--------------------- .nv.info._ZN7cutlass13device_kernelIN5flash11enable_sm90INS1_16FlashAttnFwdSm90INS1_25CollectiveMainloopFwdSm90ILi2EN4cute5tupleIJNS5_1CILi1EEES8_S8_EEENS6_IJNS7_ILi192EEENS7_ILi128EEENS7_ILi96EEEEEELi96ENS_10bfloat16_tEfNS_4arch4Sm90ELb0ELb0ELb1ELb0ELb1ELb0ELb0ELb0ELb1ELb1ELb0ELb0EEENS1_21CollectiveEpilogueFwdINS6_IJSA_SC_SB_EEES9_SE_SG_Li384ELb0ELb1ELb0ELb0EEENS1_29StaticPersistentTileSchedulerILb0EEEEEEEEEvNT_6ParamsE --------------------------
	.section	.nv.info._ZN7cutlass13device_kernelIN5flash11enable_sm90INS1_16FlashAttnFwdSm90INS1_25CollectiveMainloopFwdSm90ILi2EN4cute5tupleIJNS5_1CILi1EEES8_S8_EEENS6_IJNS7_ILi192EEENS7_ILi128EEENS7_ILi96EEEEEELi96ENS_10bfloat16_tEfNS_4arch4Sm90ELb0ELb0ELb1ELb0ELb1ELb0ELb0ELb0ELb1ELb1ELb0ELb0EEENS1_21CollectiveEpilogueFwdINS6_IJSA_SC_SB_EEES9_SE_SG_Li384ELb0ELb1ELb0ELb0EEENS1_29StaticPersistentTileSchedulerILb0EEEEEEEEEvNT_6ParamsE,"",@"SHT_CUDA_INFO"
	.sectionflags	@""
	.align	4


	//----- nvinfo : EIATTR_CUDA_API_VERSION
	.align		4
        /*0000*/ 	.byte	0x04, 0x37
        /*0002*/ 	.short	(.L_1099 - .L_1098)
.L_1098:
        /*0004*/ 	.word	0x00000082


	//----- nvinfo : EIATTR_KPARAM_INFO
	.align		4
.L_1099:
        /*0008*/ 	.byte	0x04, 0x17
        /*000a*/ 	.short	(.L_1101 - .L_1100)
.L_1100:
        /*000c*/ 	.word	0x00000000
        /*0010*/ 	.short	0x0000
        /*0012*/ 	.short	0x0070
        /*0014*/ 	.byte	0x00, 0xf0, 0x01, 0x28


	//----- nvinfo : EIATTR_SPARSE_MMA_MASK
	.align		4
.L_1101:
        /*0018*/ 	.byte	0x03, 0x50
        /*001a*/ 	.short	0x0000


	//----- nvinfo : EIATTR_MAXREG_COUNT
	.align		4
        /*001c*/ 	.byte	0x03, 0x1b
        /*001e*/ 	.short	0x0080


	//----- nvinfo : EIATTR_NUM_BARRIERS
	.align		4
        /*0020*/ 	.byte	0x02, 0x4c
        /*0022*/ 	.byte	0x10
	.zero		1


	//----- nvinfo : EIATTR_EXTERNS
	.align		4
        /*0024*/ 	.byte	0x04, 0x0f
        /*0026*/ 	.short	(.L_1103 - .L_1102)


	//   ....[0]....
	.align		4
.L_1102:
        /*0028*/ 	.word	index@(__assertfail)


	//----- nvinfo : EIATTR_ANNOTATIONS
	.align		4
.L_1103:
        /*002c*/ 	.byte	0x04, 0x55
        /*002e*/ 	.short	(.L_1105 - .L_1104)


	//   ....[0]....
.L_1104:
        /* <DEDUP_REMOVED lines=9> */


	//----- nvinfo : EIATTR_MERCURY_ISA_VERSION
	.align		4
.L_1105:
        /*00a8*/ 	.byte	0x03, 0x5f
        /*00aa*/ 	.short	0x0101


	//----- nvinfo : EIATTR_INT_WARP_WIDE_INSTR_OFFSETS
	.align		4
        /*00ac*/ 	.byte	0x04, 0x31
        /*00ae*/ 	.short	(.L_1107 - .L_1106)


	//   ....[0]....
.L_1106:
        /*00b0*/ 	.word	0x000000c0


	//   ....[1]....
        /*00b4*/ 	.word	0x000000d0


	//   ....[2]....
        /*00b8*/ 	.word	0x00000170


	//----- nvinfo : EIATTR_COOP_GROUP_MASK_REGIDS
	.align		4
.L_1107:
        /*00bc*/ 	.byte	0x04, 0x29
        /*00be*/ 	.short	(.L_1109 - .L_1108)


	//   ....[0]....
.L_1108:
        /*00c0*/ 	.word	0xffffffff


	//   ....[1]....
        /*00c4*/ 	.word	0xffffffff


	//   ....[2]....
        /*00c8*/ 	.word	0xffffffff


	//   ....[3]....
        /*00cc*/ 	.word	0xffffffff


	//   ....[4]....
        /*00d0*/ 	.word	0xffffffff


	//   ....[5]....
        /*00d4*/ 	.word	0xffffffff


	//   ....[6]....
        /*00d8*/ 	.word	0xffffffff


	//   ....[7]....
        /*00dc*/ 	.word	0xffffffff


	//   ....[8]....
        /*00e0*/ 	.word	0xffffffff


	//   ....[9]....
        /*00e4*/ 	.word	0xffffffff


	//   ....[10]....
        /*00e8*/ 	.word	0xffffffff


	//   ....[11]....
        /*00ec*/ 	.word	0xffffffff


	//   ....[12]....
        /*00f0*/ 	.word	0xffffffff


	//   ....[13]....
        /*00f4*/ 	.word	0xffffffff


	//   ....[14]....
        /*00f8*/ 	.word	0xffffffff


	//   ....[15]....
        /*00fc*/ 	.word	0xffffffff


	//   ....[16]....
        /*0100*/ 	.word	0xffffffff


	//   ....[17]....
        /*0104*/ 	.word	0xffffffff


	//   ....[18]....
        /*0108*/ 	.word	0xffffffff


	//   ....[19]....
        /*010c*/ 	.word	0xffffffff


	//   ....[20]....
        /*0110*/ 	.word	0xffffffff


	//   ....[21]....
        /*0114*/ 	.word	0xffffffff


	//   ....[22]....
        /*0118*/ 	.word	0xffffffff


	//   ....[23]....
        /*011c*/ 	.word	0xffffffff


	//   ....[24]....
        /*0120*/ 	.word	0xffffffff


	//   ....[25]....
        /*0124*/ 	.word	0xffffffff


	//   ....[26]....
        /*0128*/ 	.word	0xffffffff


	//   ....[27]....
        /*012c*/ 	.word	0xffffffff


	//   ....[28]....
        /*0130*/ 	.word	0xffffffff


	//   ....[29]....
        /*0134*/ 	.word	0xffffffff


	//   ....[30]....
        /*0138*/ 	.word	0xffffffff


	//   ....[31]....
        /*013c*/ 	.word	0xffffffff


	//   ....[32]....
        /*0140*/ 	.word	0xffffffff


	//   ....[33]....
        /*0144*/ 	.word	0xffffffff


	//   ....[34]....
        /*0148*/ 	.word	0xffffffff


	//   ....[35]....
        /*014c*/ 	.word	0xffffffff


	//   ....[36]....
        /*0150*/ 	.word	0xffffffff


	//   ....[37]....
        /*0154*/ 	.word	0xffffffff


	//   ....[38]....
        /*0158*/ 	.word	0xffffffff


	//   ....[39]....
        /*015c*/ 	.word	0xffffffff


	//   ....[40]....
        /*0160*/ 	.word	0xffffffff


	//   ....[41]....
        /*0164*/ 	.word	0xffffffff


	//   ....[42]....
        /*0168*/ 	.word	0xffffffff


	//   ....[43]....
        /*016c*/ 	.word	0xffffffff


	//   ....[44]....
        /*0170*/ 	.word	0xffffffff


	//   ....[45]....
        /*0174*/ 	.word	0xffffffff


	//   ....[46]....
        /*0178*/ 	.word	0xffffffff


	//   ....[47]....
        /*017c*/ 	.word	0xffffffff


	//   ....[48]....
        /*0180*/ 	.word	0xffffffff


	//   ....[49]....
        /*0184*/ 	.word	0xffffffff


	//   ....[50]....
        /*0188*/ 	.word	0xffffffff


	//   ....[51]....
        /*018c*/ 	.word	0xffffffff


	//   ....[52]....
        /*0190*/ 	.word	0xffffffff


	//   ....[53]....
        /*0194*/ 	.word	0xffffffff


	//   ....[54]....
        /*0198*/ 	.word	0xffffffff


	//   ....[55]....
        /*019c*/ 	.word	0xffffffff


	//   ....[56]....
        /*01a0*/ 	.word	0xffffffff


	//   ....[57]....
        /*01a4*/ 	.word	0xffffffff


	//   ....[58]....
        /*01a8*/ 	.word	0xffffffff


	//   ....[59]....
        /*01ac*/ 	.word	0xffffffff


	//   ....[60]....
        /*01b0*/ 	.word	0xffffffff


	//   ....[61]....
        /*01b4*/ 	.word	0xffffffff


	//   ....[62]....
        /*01b8*/ 	.word	0xffffffff


	//   ....[63]....
        /*01bc*/ 	.word	0xffffffff


	//   ....[64]....
        /*01c0*/ 	.word	0xffffffff


	//   ....[65]....
        /*01c4*/ 	.word	0xffffffff


	//   ....[66]....
        /*01c8*/ 	.word	0xffffffff


	//   ....[67]....
        /*01cc*/ 	.word	0xffffffff


	//   ....[68]....
        /*01d0*/ 	.word	0xffffffff


	//   ....[69]....
        /*01d4*/ 	.word	0xffffffff


	//   ....[70]....
        /*01d8*/ 	.word	0xffffffff


	//   ....[71]....
        /*01dc*/ 	.word	0xffffffff


	//   ....[72]....
        /*01e0*/ 	.word	0xffffffff


	//   ....[73]....
        /*01e4*/ 	.word	0xffffffff


	//   ....[74]....
        /*01e8*/ 	.word	0x0500000f


	//   ....[75]....
        /*01ec*/ 	.word	0x0500000f


	//   ....[76]....
        /*01f0*/ 	.word	0x0500000f


	//   ....[77]....
        /*01f4*/ 	.word	0x0500000f


	//   ....[78]....
        /*01f8*/ 	.word	0x0500000f


	//   ....[79]....
        /*01fc*/ 	.word	0x0500000f


	//   ....[80]....
        /*0200*/ 	.word	0x0500000f


	//   ....[81]....
        /*0204*/ 	.word	0x0500000f


	//   ....[82]....
        /*0208*/ 	.word	0x0500000f


	//   ....[83]....
        /*020c*/ 	.word	0x0500000f


	//   ....[84]....
        /*0210*/ 	.word	0x0500000f


	//   ....[85]....
        /*0214*/ 	.word	0x0500000f


	//   ....[86]....
        /*0218*/ 	.word	0x0500000f


	//   ....[87]....
        /*021c*/ 	.word	0x0500000f


	//   ....[88]....
        /*0220*/ 	.word	0x0500000f


	//   ....[89]....
        /*0224*/ 	.word	0x0500000f


	//   ....[90]....
        /*0228*/ 	.word	0x0500000f


	//   ....[91]....
        /*022c*/ 	.word	0x0500000f


	//   ....[92]....
        /*0230*/ 	.word	0x0500000f


	//   ....[93]....
        /*0234*/ 	.word	0x0500000f


	//   ....[94]....
        /*0238*/ 	.word	0x0500000f


	//   ....[95]....
        /*023c*/ 	.word	0x0500000f


	//   ....[96]....
        /*0240*/ 	.word	0x0500000f


	//   ....[97]....
        /*0244*/ 	.word	0x0500000f


	//   ....[98]....
        /*0248*/ 	.word	0x0500000f


	//   ....[99]....
        /*024c*/ 	.word	0x0500000f


	//   ....[100]....
        /*0250*/ 	.word	0x0500000f


	//   ....[101]....
        /*0254*/ 	.word	0x0500000f


	//   ....[102]....
        /*0258*/ 	.word	0x0500000f


	//   ....[103]....
        /*025c*/ 	.word	0x0500000f


	//   ....[104]....
        /*0260*/ 	.word	0x0500000f


	//   ....[105]....
        /*0264*/ 	.word	0x0500000f


	//   ....[106]....
        /*0268*/ 	.word	0x0500000f


	//   ....[107]....
        /*026c*/ 	.word	0x0500000f


	//   ....[108]....
        /*0270*/ 	.word	0x0500000f


	//   ....[109]....
        /*0274*/ 	.word	0x0500000f


	//   ....[110]....
        /*0278*/ 	.word	0x0500000f


	//   ....[111]....
        /*027c*/ 	.word	0x0500000f


	//   ....[112]....
        /*0280*/ 	.word	0x0500000f


	//   ....[113]....
        /*0284*/ 	.word	0x0500000f


	//   ....[114]....
        /*0288*/ 	.word	0x0500000f


	//   ....[115]....
        /*028c*/ 	.word	0x0500000f


	//   ....[116]....
        /*0290*/ 	.word	0x0500000f


	//   ....[117]....
        /*0294*/ 	.word	0x0500000f


	//   ....[118]....
        /*0298*/ 	.word	0x0500000f


	//   ....[119]....
        /*029c*/ 	.word	0x0500000f


	//----- nvinfo : EIATTR_COOP_GROUP_INSTR_OFFSETS
	.align		4
.L_1109:
        /*02a0*/ 	.byte	0x04, 0x28
        /*02a2*/ 	.short	(.L_1111 - .L_1110)


	//   ....[0]....
.L_1110:
        /*02a4*/ 	.word	0x00000080


	//   ....[1]....
        /*02a8*/ 	.word	0x00000090


	//   ....[2]....
        /*02ac*/ 	.word	0x000002d0


	//   ....[3]....
        /*02b0*/ 	.word	0x00000430


	//   ....[4]....
        /*02b4*/ 	.word	0x00000550


	//   ....[5]....
        /*02b8*/ 	.word	0x000006b0


	//   ....[6]....
        /*02bc*/ 	.word	0x00000e60


	//   ....[7]....
        /*02c0*/ 	.word	0x00002910


	//   ....[8]....
        /*02c4*/ 	.word	0x00002990


	//   ....[9]....
        /*02c8*/ 	.word	0x00002ea0


	//   ....[10]....
        /*02cc*/ 	.word	0x00002f30


	//   ....[11]....
        /*02d0*/ 	.word	0x00003b30


	//   ....[12]....
        /*02d4*/ 	.word	0x00005200


	//   ....[13]....
        /*02d8*/ 	.word	0x00005230


	//   ....[14]....
        /*02dc*/ 	.word	0x00005260


	//   ....[15]....
        /*02e0*/ 	.word	0x00005270


	//   ....[16]....
        /*02e4*/ 	.word	0x000065d0


	//   ....[17]....
        /*02e8*/ 	.word	0x000066e0


	//   ....[18]....
        /*02ec*/ 	.word	0x00006740


	//   ....[19]....
        /*02f0*/ 	.word	0x00006820


	//   ....[20]....
        /*02f4*/ 	.word	0x00006840


	//   ....[21]....
        /*02f8*/ 	.word	0x00007690


	//   ....[22]....
        /*02fc*/ 	.word	0x000076f0


	//   ....[23]....
        /*0300*/ 	.word	0x00007720


	//   ....[24]....
        /*0304*/ 	.word	0x00007750


	//   ....[25]....
        /*0308*/ 	.word	0x00007cc0


	//   ....[26]....
        /*030c*/ 	.word	0x00007d00


	//   ....[27]....
        /*0310*/ 	.word	0x00007e10


	//   ....[28]....
        /*0314*/ 	.word	0x00007e50


	//   ....[29]....
        /*0318*/ 	.word	0x00009060


	//   ....[30]....
        /*031c*/ 	.word	0x00009080


	//   ....[31]....
        /*0320*/ 	.word	0x00009090


	//   ....[32]....
        /*0324*/ 	.word	0x00009140


	//   ....[33]....
        /*0328*/ 	.word	0x00009160


	//   ....[34]....
        /*032c*/ 	.word	0x00009200


	//   ....[35]....
        /*0330*/ 	.word	0x00009220


	//   ....[36]....
        /*0334*/ 	.word	0x00009230


	//   ....[37]....
        /*0338*/ 	.word	0x00009a70


	//   ....[38]....
        /*033c*/ 	.word	0x00009a90


	//   ....[39]....
        /*0340*/ 	.word	0x00009ac0


	//   ....[40]....
        /*0344*/ 	.word	0x00009b70


	//   ....[41]....
        /*0348*/ 	.word	0x00009b80


	//   ....[42]....
        /*034c*/ 	.word	0x00009c30


	//   ....[43]....
        /*0350*/ 	.word	0x00009c40


	//   ....[44]....
        /*0354*/ 	.word	0x00009c50


	//   ....[45]....
        /*0358*/ 	.word	0x00009c60


	//   ....[46]....
        /*035c*/ 	.word	0x00009c70


	//   ....[47]....
        /*0360*/ 	.word	0x00009d40


	//   ....[48]....
        /*0364*/ 	.word	0x00009de0


	//   ....[49]....
        /*0368*/ 	.word	0x0000a4d0


	//   ....[50]....
        /*036c*/ 	.word	0x0000a4e0


	//   ....[51]....
        /*0370*/ 	.word	0x0000a500


	//   ....[52]....
        /*0374*/ 	.word	0x0000a580


	//   ....[53]....
        /*0378*/ 	.word	0x0000a590


	//   ....[54]....
        /*037c*/ 	.word	0x0000a5f0


	//   ....[55]....
        /*0380*/ 	.word	0x0000a620


	//   ....[56]....
        /*0384*/ 	.word	0x0000a660


	//   ....[57]....
        /*0388*/ 	.word	0x0000a910


	//   ....[58]....
        /*038c*/ 	.word	0x0000a930


	//   ....[59]....
        /*0390*/ 	.word	0x0000a9d0


	//   ....[60]....
        /*0394*/ 	.word	0x0000a9e0


	//   ....[61]....
        /*0398*/ 	.word	0x0000aa70


	//   ....[62]....
        /*039c*/ 	.word	0x0000aa80


	//   ....[63]....
        /*03a0*/ 	.word	0x0000aa90


	//   ....[64]....
        /*03a4*/ 	.word	0x0000ab20


	//   ....[65]....
        /*03a8*/ 	.word	0x0000afc0


	//   ....[66]....
        /*03ac*/ 	.word	0x0000afd0


	//   ....[67]....
        /*03b0*/ 	.word	0x0000b020


	//   ....[68]....
        /*03b4*/ 	.word	0x0000b060


	//   ....[69]....
        /*03b8*/ 	.word	0x0000b0c0


	//   ....[70]....
        /*03bc*/ 	.word	0x0000b0e0


	//   ....[71]....
        /*03c0*/ 	.word	0x0000b160


	//   ....[72]....
        /*03c4*/ 	.word	0x0000b180


	//   ....[73]....
        /*03c8*/ 	.word	0x0000b550


	//   ....[74]....
        /*03cc*/ 	.word	0x0000ba30


	//   ....[75]....
        /*03d0*/ 	.word	0x0000bb20


	//   ....[76]....
        /*03d4*/ 	.word	0x0000bbc0


	//   ....[77]....
        /*03d8*/ 	.word	0x0000bc30


	//   ....[78]....
        /*03dc*/ 	.word	0x0000bd40


	//   ....[79]....
        /*03e0*/ 	.word	0x0000bdb0


	//   ....[80]....
        /*03e4*/ 	.word	0x0000bec0


	//   ....[81]....
        /*03e8*/ 	.word	0x0000bf30


	//   ....[82]....
        /*03ec*/ 	.word	0x0000c030


	//   ....[83]....
        /*03f0*/ 	.word	0x0000c0c0


	//   ....[84]....
        /*03f4*/ 	.word	0x0000c130


	//   ....[85]....
        /*03f8*/ 	.word	0x0000c190


	//   ....[86]....
        /*03fc*/ 	.word	0x0000c2b0


	//   ....[87]....
        /*0400*/ 	.word	0x0000c310


	//   ....[88]....
        /*0404*/ 	.word	0x0000c420


	//   ....[89]....
        /*0408*/ 	.word	0x0000c480


	//   ....[90]....
        /*040c*/ 	.word	0x0000c570


	//   ....[91]....
        /*0410*/ 	.word	0x0000c650


	//   ....[92]....
        /*0414*/ 	.word	0x0000c730


	//   ....[93]....
        /*0418*/ 	.word	0x0000c7a0


	//   ....[94]....
        /*041c*/ 	.word	0x0000c870


	//   ....[95]....
        /*0420*/ 	.word	0x0000c9b0


	//   ....[96]....
        /*0424*/ 	.word	0x0000ca60


	//   ....[97]....
        /*0428*/ 	.word	0x0000cad0


	//   ....[98]....
        /*042c*/ 	.word	0x0000cbc0


	//   ....[99]....
        /*0430*/ 	.word	0x0000cc20


	//   ....[100]....
        /*0434*/ 	.word	0x0000ccf0


	//   ....[101]....
        /*0438*/ 	.word	0x0000cd50


	//   ....[102]....
        /*043c*/ 	.word	0x0000ce20


	//   ....[103]....
        /*0440*/ 	.word	0x0000cf10


	//   ....[104]....
        /*0444*/ 	.word	0x0000cfb0


	//   ....[105]....
        /*0448*/ 	.word	0x0000d010


	//   ....[106]....
        /*044c*/ 	.word	0x0000d110


	//   ....[107]....
        /*0450*/ 	.word	0x0000d170


	//   ....[108]....
        /*0454*/ 	.word	0x0000d270


	//   ....[109]....
        /*0458*/ 	.word	0x0000d2d0


	//   ....[110]....
        /*045c*/ 	.word	0x0000d3a0


	//   ....[111]....
        /*0460*/ 	.word	0x0000d4f0


	//   ....[112]....
        /*0464*/ 	.word	0x0000d590


	//   ....[113]....
        /*0468*/ 	.word	0x0000d620


	//   ....[114]....
        /*046c*/ 	.word	0x0000d720


	//   ....[115]....
        /*0470*/ 	.word	0x0000d780


	//   ....[116]....
        /*0474*/ 	.word	0x0000d870


	//   ....[117]....
        /*0478*/ 	.word	0x0000d8d0


	//   ....[118]....
        /*047c*/ 	.word	0x0000d990


	//   ....[119]....
        /*0480*/ 	.word	0x0000db00


	//----- nvinfo : EIATTR_REG_RECONFIG
	.align		4
.L_1111:
        /*0484*/ 	.byte	0x01, 0x54
	.zero		2


	//----- nvinfo : EIATTR_SYSCALL_OFFSETS
	.align		4
        /*0488*/ 	.byte	0x04, 0x46
        /*048a*/ 	.short	(.L_1113 - .L_1112)


	//   ....[0]....
.L_1112:
        /*048c*/ 	.word	0x00001190


	//   ....[1]....
        /*0490*/ 	.word	0x00008720


	//   ....[2]....
        /*0494*/ 	.word	0x00008860


	//   ....[3]....
        /*0498*/ 	.word	0x00008950


	//   ....[4]....
        /*049c*/ 	.word	0x00009590


	//----- nvinfo : EIATTR_MBARRIER_INSTR_OFFSETS
	.align		4
.L_1113:
        /*04a0*/ 	.byte	0x04, 0x39
        /*04a2*/ 	.short	(.L_1115 - .L_1114)


	//   ....[0]....
.L_1114:
        /*04a4*/ 	.word	0x00000180
        /*04a8*/ 	.word	0x000000ff
        /*04ac*/ 	.word	0x0002d800
        /*04b0*/ 	.short	0x0100
        /*04b2*/ 	.byte	0x08
	.zero		1


	//   ....[1]....
        /*04b4*/ 	.word	0x00000190
        /*04b8*/ 	.word	0x000000ff
        /*04bc*/ 	.word	0x0002d820
        /*04c0*/ 	.short	0x0100
        /*04c2*/ 	.byte	0x08
	.zero		1


	//   ....[2]....
        /*04c4*/ 	.word	0x00000280
        /*04c8*/ 	.word	0x000000ff
        /*04cc*/ 	.word	0x0002d830
        /*04d0*/ 	.short	0x0100
        /*04d2*/ 	.byte	0x08
	.zero		1


	//   ....[3]....
        /*04d4*/ 	.word	0x00000290
        /*04d8*/ 	.word	0x000000ff
        /*04dc*/ 	.word	0x0002d840
        /*04e0*/ 	.short	0x0100
        /*04e2*/ 	.byte	0x08
	.zero		1


	//   ....[4]....
        /*04e4*/ 	.word	0x000002a0
        /*04e8*/ 	.word	0x000000ff
        /*04ec*/ 	.word	0x0002d838
        /*04f0*/ 	.short	0x0100
        /*04f2*/ 	.byte	0x08
	.zero		1


	//   ....[5]....
        /*04f4*/ 	.word	0x000002b0
        /*04f8*/ 	.word	0x000000ff
        /*04fc*/ 	.word	0x0002d848
        /*0500*/ 	.short	0x0100
        /*0502*/ 	.byte	0x08
	.zero		1


	//   ....[6]....
        /*0504*/ 	.word	0x000003e0
        /*0508*/ 	.word	0x000000ff
        /*050c*/ 	.word	0x0002d850
        /*0510*/ 	.short	0x0100
        /*0512*/ 	.byte	0x08
	.zero		1


	//   ....[7]....
        /*0514*/ 	.word	0x000003f0
        /*0518*/ 	.word	0x000000ff
        /*051c*/ 	.word	0x0002d860
        /*0520*/ 	.short	0x0100
        /*0522*/ 	.byte	0x08
	.zero		1


	//   ....[8]....
        /*0524*/ 	.word	0x00000400
        /*0528*/ 	.word	0x000000ff
        /*052c*/ 	.word	0x0002d858
        /*0530*/ 	.short	0x0100
        /*0532*/ 	.byte	0x08
	.zero		1


	//   ....[9]....
        /*0534*/ 	.word	0x00000410
        /*0538*/ 	.word	0x000000ff
        /*053c*/ 	.word	0x0002d868
        /*0540*/ 	.short	0x0100
        /*0542*/ 	.byte	0x08
	.zero		1


	//   ....[10]....
        /*0544*/ 	.word	0x00000500
        /*0548*/ 	.word	0x000000ff
        /*054c*/ 	.word	0x0002d870
        /*0550*/ 	.short	0x0100
        /*0552*/ 	.byte	0x06
	.zero		1


	//   ....[11]....
        /*0554*/ 	.word	0x00000510
        /*0558*/ 	.word	0x000000ff
        /*055c*/ 	.word	0x0002d880
        /*0560*/ 	.short	0x0100
        /*0562*/ 	.byte	0x06
	.zero		1


	//   ....[12]....
        /*0564*/ 	.word	0x00000520
        /*0568*/ 	.word	0x000000ff
        /*056c*/ 	.word	0x0002d878
        /*0570*/ 	.short	0x0100
        /*0572*/ 	.byte	0x06
	.zero		1


	//   ....[13]....
        /*0574*/ 	.word	0x00000530
        /*0578*/ 	.word	0x000000ff
        /*057c*/ 	.word	0x0002d888
        /*0580*/ 	.short	0x0100
        /*0582*/ 	.byte	0x06
	.zero		1


	//   ....[14]....
        /*0584*/ 	.word	0x00000660
        /*0588*/ 	.word	0x000000ff
        /*058c*/ 	.word	0x0002d890
        /*0590*/ 	.short	0x0100
        /*0592*/ 	.byte	0x08
	.zero		1


	//   ....[15]....
        /*0594*/ 	.word	0x00000670
        /*0598*/ 	.word	0x000000ff
        /*059c*/ 	.word	0x0002d8a0
        /*05a0*/ 	.short	0x0100
        /*05a2*/ 	.byte	0x08
	.zero		1


	//   ....[16]....
        /*05a4*/ 	.word	0x00000680
        /*05a8*/ 	.word	0x000000ff
        /*05ac*/ 	.word	0x0002d898
        /*05b0*/ 	.short	0x0100
        /*05b2*/ 	.byte	0x08
	.zero		1


	//   ....[17]....
        /*05b4*/ 	.word	0x00000690
        /*05b8*/ 	.word	0x000000ff
        /*05bc*/ 	.word	0x0002d8a8
        /*05c0*/ 	.short	0x0100
        /*05c2*/ 	.byte	0x08
	.zero		1


	//   ....[18]....
        /*05c4*/ 	.word	0x000007d0
        /*05c8*/ 	.word	0x000000ff
        /*05cc*/ 	.word	0x0002d8b0
        /*05d0*/ 	.short	0x0100
        /*05d2*/ 	.byte	0x08
	.zero		1


	//   ....[19]....
        /*05d4*/ 	.word	0x000007e0
        /*05d8*/ 	.word	0x000000ff
        /*05dc*/ 	.word	0x0002d8c0
        /*05e0*/ 	.short	0x0100
        /*05e2*/ 	.byte	0x08
	.zero		1


	//   ....[20]....
        /*05e4*/ 	.word	0x000007f0
        /*05e8*/ 	.word	0x000000ff
        /*05ec*/ 	.word	0x0002d8b8
        /*05f0*/ 	.short	0x0100
        /*05f2*/ 	.byte	0x08
	.zero		1


	//   ....[21]....
        /*05f4*/ 	.word	0x00000800
        /*05f8*/ 	.word	0x000000ff
        /*05fc*/ 	.word	0x0002d8c8
        /*0600*/ 	.short	0x0100
        /*0602*/ 	.byte	0x08
	.zero		1


	//   ....[22]....
        /*0604*/ 	.word	0x000011f0
        /*0608*/ 	.word	0x000000ff
        /*060c*/ 	.word	0x0002d800
        /*0610*/ 	.short	0x010a
        /*0612*/ 	.byte	0x28
	.zero		1


	//   ....[23]....
        /*0614*/ 	.word	0x00001270
        /*0618*/ 	.word	0x00000000
        /*061c*/ 	.word	0x0002d830
        /*0620*/ 	.short	0x010a
        /*0622*/ 	.byte	0x3f
	.zero		1


	//   ....[24]....
        /*0624*/ 	.word	0x000012c0
        /*0628*/ 	.word	0x00000000
        /*062c*/ 	.word	0x0002d830
        /*0630*/ 	.short	0x010a
        /*0632*/ 	.byte	0x3f
	.zero		1


	//   ....[25]....
        /*0634*/ 	.word	0x00001ea0
        /*0638*/ 	.word	0x000000ff
        /*063c*/ 	.word	0x00000000
        /*0640*/ 	.short	0x0101
        /*0642*/ 	.byte	0x06
	.zero		1


	//   ....[26]....
        /*0644*/ 	.word	0x00003e10
        /*0648*/ 	.word	0x000000ff
        /*064c*/ 	.word	0x0002d830
        /*0650*/ 	.short	0x010a
        /*0652*/ 	.byte	0x06
	.zero		1


	//   ....[27]....
        /*0654*/ 	.word	0x00003e50
        /*0658*/ 	.word	0x000000ff
        /*065c*/ 	.word	0x0002d830
        /*0660*/ 	.short	0x010a
        /*0662*/ 	.byte	0x06
	.zero		1


	//   ....[28]....
        /*0664*/ 	.word	0x00004120
        /*0668*/ 	.word	0x000000ff
        /*066c*/ 	.word	0x0002d850
        /*0670*/ 	.short	0x010a
        /*0672*/ 	.byte	0x06
	.zero		1


	//   ....[29]....
        /*0674*/ 	.word	0x00004160
        /*0678*/ 	.word	0x000000ff
        /*067c*/ 	.word	0x0002d850
        /*0680*/ 	.short	0x010a
        /*0682*/ 	.byte	0x06
	.zero		1


	//   ....[30]....
        /*0684*/ 	.word	0x00004aa0
        /*0688*/ 	.word	0x000000ff
        /*068c*/ 	.word	0x00000000
        /*0690*/ 	.short	0x0101
        /*0692*/ 	.byte	0x06
	.zero		1


	//   ....[31]....
        /*0694*/ 	.word	0x00006060
        /*0698*/ 	.word	0x000000ff
        /*069c*/ 	.word	0x00000000
        /*06a0*/ 	.short	0x0101
        /*06a2*/ 	.byte	0x06
	.zero		1


	//   ....[32]....
        /*06a4*/ 	.word	0x00006650
        /*06a8*/ 	.word	0x000000ff
        /*06ac*/ 	.word	0x0002d850
        /*06b0*/ 	.short	0x010a
        /*06b2*/ 	.byte	0x08
	.zero		1


	//   ....[33]....
        /*06b4*/ 	.word	0x00006690
        /*06b8*/ 	.word	0x000000ff
        /*06bc*/ 	.word	0x0002d850
        /*06c0*/ 	.short	0x010a
        /*06c2*/ 	.byte	0x08
	.zero		1


	//   ....[34]....
        /*06c4*/ 	.word	0x00006df0
        /*06c8*/ 	.word	0x000000ff
        /*06cc*/ 	.word	0x00000000
        /*06d0*/ 	.short	0x0101
        /*06d2*/ 	.byte	0x08
	.zero		1


	//   ....[35]....
        /*06d4*/ 	.word	0x00007ce0
        /*06d8*/ 	.word	0x000000ff
        /*06dc*/ 	.word	0x00000000
        /*06e0*/ 	.short	0x0101
        /*06e2*/ 	.byte	0x04
	.zero		1


	//   ....[36]....
        /*06e4*/ 	.word	0x00008e30
        /*06e8*/ 	.word	0x00000000
        /*06ec*/ 	.word	0x0002d840
        /*06f0*/ 	.short	0x010a
        /*06f2*/ 	.byte	0x3f
	.zero		1


	//   ....[37]....
        /*06f4*/ 	.word	0x00009370
        /*06f8*/ 	.word	0x00000000
        /*06fc*/ 	.word	0x0002d830
        /*0700*/ 	.short	0x0107
        /*0702*/ 	.byte	0x3f
	.zero		1


	//   ....[38]....
        /*0704*/ 	.word	0x00009430
        /*0708*/ 	.word	0x00000000
        /*070c*/ 	.word	0x0002d830
        /*0710*/ 	.short	0x0101
        /*0712*/ 	.byte	0x3f
	.zero		1


	//   ....[39]....
        /*0714*/ 	.word	0x00009ee0
        /*0718*/ 	.word	0x000000ff
        /*071c*/ 	.word	0x0002d800
        /*0720*/ 	.short	0x0107
        /*0722*/ 	.byte	0x25
	.zero		1


	//   ....[40]....
        /*0724*/ 	.word	0x00009f40
        /*0728*/ 	.word	0x000000ff
        /*072c*/ 	.word	0x0002d800
        /*0730*/ 	.short	0x0101
        /*0732*/ 	.byte	0x25
	.zero		1


	//   ....[41]....
        /*0734*/ 	.word	0x00009f60
        /*0738*/ 	.word	0x000000ff
        /*073c*/ 	.word	0x0002d820
        /*0740*/ 	.short	0x010a
        /*0742*/ 	.byte	0x25
	.zero		1


	//   ....[42]....
        /*0744*/ 	.word	0x0000a2f0
        /*0748*/ 	.word	0x00000006
        /*074c*/ 	.word	0x0002d840
        /*0750*/ 	.short	0x010a
        /*0752*/ 	.byte	0x3f
	.zero		1


	//   ....[43]....
        /*0754*/ 	.word	0x0000a700
        /*0758*/ 	.word	0x00000006
        /*075c*/ 	.word	0x0002d830
        /*0760*/ 	.short	0x0107
        /*0762*/ 	.byte	0x3f
	.zero		1


	//   ....[44]....
        /*0764*/ 	.word	0x0000a7c0
        /*0768*/ 	.word	0x00000006
        /*076c*/ 	.word	0x0002d830
        /*0770*/ 	.short	0x0101
        /*0772*/ 	.byte	0x3f
	.zero		1


	//   ....[45]....
        /*0774*/ 	.word	0x0000a820
        /*0778*/ 	.word	0x00000006
        /*077c*/ 	.word	0x0002d860
        /*0780*/ 	.short	0x010a
        /*0782*/ 	.byte	0x3f
	.zero		1


	//   ....[46]....
        /*0784*/ 	.word	0x0000ac10
        /*0788*/ 	.word	0x00000006
        /*078c*/ 	.word	0x0002d850
        /*0790*/ 	.short	0x0107
        /*0792*/ 	.byte	0x3f
	.zero		1


	//   ....[47]....
        /*0794*/ 	.word	0x0000ade0
        /*0798*/ 	.word	0x00000006
        /*079c*/ 	.word	0x0002d850
        /*07a0*/ 	.short	0x0101
        /*07a2*/ 	.byte	0x3f
	.zero		1


	//   ....[48]....
        /*07a4*/ 	.word	0x0000aed0
        /*07a8*/ 	.word	0x00000004
        /*07ac*/ 	.word	0x0002d860
        /*07b0*/ 	.short	0x010a
        /*07b2*/ 	.byte	0x3f
	.zero		1


	//   ....[49]....
        /*07b4*/ 	.word	0x0000b2c0
        /*07b8*/ 	.word	0x00000004
        /*07bc*/ 	.word	0x0002d850
        /*07c0*/ 	.short	0x0107
        /*07c2*/ 	.byte	0x3f
	.zero		1


	//   ....[50]....
        /*07c4*/ 	.word	0x0000b3b0
        /*07c8*/ 	.word	0x00000004
        /*07cc*/ 	.word	0x0002d850
        /*07d0*/ 	.short	0x0101
        /*07d2*/ 	.byte	0x3f
	.zero		1


	//   ....[51]....
        /*07d4*/ 	.word	0x0000b4d0
        /*07d8*/ 	.word	0x00000004
        /*07dc*/ 	.word	0x0002d820
        /*07e0*/ 	.short	0x010a
        /*07e2*/ 	.byte	0x3f
	.zero		1


	//   ....[52]....
        /*07e4*/ 	.word	0x0000b650
        /*07e8*/ 	.word	0x00000003
        /*07ec*/ 	.word	0x0002d840
        /*07f0*/ 	.short	0x010a
        /*07f2*/ 	.byte	0x3f
	.zero		1


	//   ....[53]....
        /*07f4*/ 	.word	0x0000b6f0
        /*07f8*/ 	.word	0x00000017
        /*07fc*/ 	.word	0x0002d840
        /*0800*/ 	.short	0x010a
        /*0802*/ 	.byte	0x3f
	.zero		1


	//   ....[54]....
        /*0804*/ 	.word	0x0000b730
        /*0808*/ 	.word	0x00000003
        /*080c*/ 	.word	0x0002d860
        /*0810*/ 	.short	0x010a
        /*0812*/ 	.byte	0x3f
	.zero		1


	//   ....[55]....
        /*0814*/ 	.word	0x0000b770
        /*0818*/ 	.word	0x00000017
        /*081c*/ 	.word	0x0002d860
        /*0820*/ 	.short	0x010a
        /*0822*/ 	.byte	0x3f
	.zero		1


	//   ....[56]....
        /*0824*/ 	.word	0x0000b7e0
        /*0828*/ 	.word	0x00000003
        /*082c*/ 	.word	0x0002d800
        /*0830*/ 	.short	0x010a
        /*0832*/ 	.byte	0x3f
	.zero		1


	//   ....[57]....
        /*0834*/ 	.word	0x0000b830
        /*0838*/ 	.word	0x00000000
        /*083c*/ 	.word	0x0002d830
        /*0840*/ 	.short	0x010a
        /*0842*/ 	.byte	0x3f
	.zero		1


	//   ....[58]....
        /*0844*/ 	.word	0x0000b890
        /*0848*/ 	.word	0x00000007
        /*084c*/ 	.word	0x0002d830
        /*0850*/ 	.short	0x010a
        /*0852*/ 	.byte	0x3f
	.zero		1


	//   ....[59]....
        /*0854*/ 	.word	0x0000b8f0
        /*0858*/ 	.word	0x00000007
        /*085c*/ 	.word	0x0002d850
        /*0860*/ 	.short	0x010a
        /*0862*/ 	.byte	0x3f
	.zero		1


	//   ....[60]....
        /*0864*/ 	.word	0x0000b950
        /*0868*/ 	.word	0x00000007
        /*086c*/ 	.word	0x0002d850
        /*0870*/ 	.short	0x010a
        /*0872*/ 	.byte	0x3f
	.zero		1


	//   ....[61]....
        /*0874*/ 	.word	0x0000ba70
        /*0878*/ 	.word	0x00000000
        /*087c*/ 	.word	0x0002d840
        /*0880*/ 	.short	0x010a
        /*0882*/ 	.byte	0x3f
	.zero		1


	//   ....[62]....
        /*0884*/ 	.word	0x0000c8b0
        /*0888*/ 	.word	0x00000003
        /*088c*/ 	.word	0x0002d820
        /*0890*/ 	.short	0x010a
        /*0892*/ 	.byte	0x3f
	.zero		1


	//   ....[63]....
        /*0894*/ 	.word	0x0000c900
        /*0898*/ 	.word	0x00000006
        /*089c*/ 	.word	0x0002d840
        /*08a0*/ 	.short	0x010a
        /*08a2*/ 	.byte	0x3f
	.zero		1


	//   ....[64]....
        /*08a4*/ 	.word	0x0000ce60
        /*08a8*/ 	.word	0x00000006
        /*08ac*/ 	.word	0x0002d860
        /*08b0*/ 	.short	0x010a
        /*08b2*/ 	.byte	0x3f
	.zero		1


	//   ....[65]....
        /*08b4*/ 	.word	0x0000d440
        /*08b8*/ 	.word	0x00000004
        /*08bc*/ 	.word	0x0002d860
        /*08c0*/ 	.short	0x010a
        /*08c2*/ 	.byte	0x3f
	.zero		1


	//   ....[66]....
        /*08c4*/ 	.word	0x0000da20
        /*08c8*/ 	.word	0x00000004
        /*08cc*/ 	.word	0x0002d820
        /*08d0*/ 	.short	0x010a
        /*08d2*/ 	.byte	0x3f
	.zero		1


	//   ....[67]....
        /*08d4*/ 	.word	0x0000dbc0
        /*08d8*/ 	.word	0x00000003
        /*08dc*/ 	.word	0x0002d840
        /*08e0*/ 	.short	0x010a
        /*08e2*/ 	.byte	0x3f
	.zero		1


	//   ....[68]....
        /*08e4*/ 	.word	0x0000dc10
        /*08e8*/ 	.word	0x00000017
        /*08ec*/ 	.word	0x0002d840
        /*08f0*/ 	.short	0x010a
        /*08f2*/ 	.byte	0x3f
	.zero		1


	//   ....[69]....
        /*08f4*/ 	.word	0x0000dc60
        /*08f8*/ 	.word	0x00000003
        /*08fc*/ 	.word	0x0002d860
        /*0900*/ 	.short	0x010a
        /*0902*/ 	.byte	0x3f
	.zero		1


	//----- nvinfo : EIATTR_NUM_MBARRIERS
	.align		4
.L_1115:
        /*0904*/ 	.byte	0x03, 0x38
        /*0906*/ 	.short	0x0016


	//----- nvinfo : EIATTR_EXIT_INSTR_OFFSETS
	.align		4
        /*0908*/ 	.byte	0x04, 0x1c
        /*090a*/ 	.short	(.L_1117 - .L_1116)


	//   ....[0]....
.L_1116:
        /*090c*/ 	.word	0x00000960


	//   ....[1]....
        /*0910*/ 	.word	0x00007f70


	//   ....[2]....
        /*0914*/ 	.word	0x0000b7c0


	//----- nvinfo : EIATTR_MAX_THREADS
	.align		4
.L_1117:
        /*0918*/ 	.byte	0x04, 0x05
        /*091a*/ 	.short	(.L_1119 - .L_1118)
.L_1118:
        /*091c*/ 	.word	0x00000200
        /*0920*/ 	.word	0x00000001
        /*0924*/ 	.word	0x00000001


	//----- nvinfo : EIATTR_CRS_STACK_SIZE
	.align		4
.L_1119:
        /*0928*/ 	.byte	0x04, 0x1e
        /*092a*/ 	.short	(.L_1121 - .L_1120)
.L_1120:
        /*092c*/ 	.word	0x00000000


	//----- nvinfo : EIATTR_CBANK_PARAM_SIZE
	.align		4
.L_1121:
        /*0930*/ 	.byte	0x03, 0x19
        /*0932*/ 	.short	0x0a70


	//----- nvinfo : EIATTR_PARAM_CBANK
	.align		4
        /*0934*/ 	.byte	0x04, 0x0a
        /*0936*/ 	.short	(.L_1123 - .L_1122)
	.align		4
.L_1122:
        /*0938*/ 	.word	index@(.nv.constant0._ZN7cutlass13device_kernelIN5flash11enable_sm90INS1_16FlashAttnFwdSm90INS1_25CollectiveMainloopFwdSm90ILi2EN4cute5tupleIJNS5_1CILi1EEES8_S8_EEENS6_IJNS7_ILi192EEENS7_ILi128EEENS7_ILi96EEEEEELi96ENS_10bfloat16_tEfNS_4arch4Sm90ELb0ELb0ELb1ELb0ELb1ELb0ELb0ELb0ELb1ELb1ELb0ELb0EEENS1_21CollectiveEpilogueFwdINS6_IJSA_SC_SB_EEES9_SE_SG_Li384ELb0ELb1ELb0ELb0EEENS1_29StaticPersistentTileSchedulerILb0EEEEEEEEEvNT_6ParamsE)
        /*093c*/ 	.short	0x0210
        /*093e*/ 	.short	0x0a70


	//----- nvinfo : EIATTR_SW_WAR
	.align		4
.L_1123:
        /*0940*/ 	.byte	0x04, 0x36
        /*0942*/ 	.short	(.L_1125 - .L_1124)
.L_1124:
        /*0944*/ 	.word	0x00000008
.L_1125:


//--------------------- .nv.info._ZN7cutlass13device_kernelIN5flash11enable_sm90INS1_16FlashAttnFwdSm90INS1_25CollectiveMainloopFwdSm90ILi2EN4cute5tupleIJNS5_1CILi1EEES8_S8_EEENS6_IJNS7_ILi192EEENS7_ILi128EEENS7_ILi96EEEEEELi96ENS_10bfloat16_tEfNS_4arch4Sm90ELb0ELb0ELb1ELb1ELb1ELb0ELb0ELb0ELb1ELb1ELb0ELb0EEENS1_21CollectiveEpilogueFwdINS6_IJSA_SC_SB_EEES9_SE_SG_Li384ELb1ELb1ELb0ELb0EEENS1_36VarlenDynamicPersistentTileSchedulerILi192ELi128ELi384ELi128ELb0ELb1ELb1ELb0ELb1ELb1EEEEEEEEEvNT_6ParamsE --------------------------
	.section	.nv.info._ZN7cutlass13device_kernelIN5flash11enable_sm90INS1_16FlashAttnFwdSm90INS1_25CollectiveMainloopFwdSm90ILi2EN4cute5tupleIJNS5_1CILi1EEES8_S8_EEENS6_IJNS7_ILi192EEENS7_ILi128EEENS7_ILi96EEEEEELi96ENS_10bfloat16_tEfNS_4arch4Sm90ELb0ELb0ELb1ELb1ELb1ELb0ELb0ELb0ELb1ELb1ELb0ELb0EEENS1_21CollectiveEpilogueFwdINS6_IJSA_SC_SB_EEES9_SE_SG_Li384ELb1ELb1ELb0ELb0EEENS1_36VarlenDynamicPersistentTileSchedulerILi192ELi128ELi384ELi128ELb0ELb1ELb1ELb0ELb1ELb1EEEEEEEEEvNT_6ParamsE,"",@"SHT_CUDA_INFO"
	.sectionflags	@""
	.align	4


	//----- nvinfo : EIATTR_CUDA_API_VERSION
	.align		4
        /*0000*/ 	.byte	0x04, 0x37
        /*0002*/ 	.short	(.L_1127 - .L_1126)
.L_1126:
        /*0004*/ 	.word	0x00000082


	//----- nvinfo : EIATTR_KPARAM_INFO
	.align		4
.L_1127:
        /*0008*/ 	.byte	0x04, 0x17
        /*000a*/ 	.short	(.L_1129 - .L_1128)
.L_1128:
        /*000c*/ 	.word	0x00000000
        /*0010*/ 	.short	0x0000
        /*0012*/ 	.short	0x0070
        /*0014*/ 	.byte	0x00, 0xf0, 0x01, 0x2a


	//----- nvinfo : EIATTR_SPARSE_MMA_MASK
	.align		4
.L_1129:
        /*0018*/ 	.byte	0x03, 0x50
        /*001a*/ 	.short	0x0000


	//----- nvinfo : EIATTR_MAXREG_COUNT
	.align		4
        /*001c*/ 	.byte	0x03, 0x1b
        /*001e*/ 	.short	0x0080


	//----- nvinfo : EIATTR_NUM_BARRIERS
	.align		4
        /*0020*/ 	.byte	0x02, 0x4c
        /*0022*/ 	.byte	0x10
	.zero		1


	//----- nvinfo : EIATTR_EXTERNS
	.align		4
        /*0024*/ 	.byte	0x04, 0x0f
        /*0026*/ 	.short	(.L_1131 - .L_1130)


	//   ....[0]....
	.align		4
.L_1130:
        /*0028*/ 	.word	index@(__assertfail)


	//----- nvinfo : EIATTR_ANNOTATIONS
	.align		4
.L_1131:
        /*002c*/ 	.byte	0x04, 0x55
        /*002e*/ 	.short	(.L_1133 - .L_1132)


	//   ....[0]....
.L_1132:
        /* <DEDUP_REMOVED lines=32> */


	//----- nvinfo : EIATTR_MERCURY_ISA_VERSION
	.align		4
.L_1133:
        /*0220*/ 	.byte	0x03, 0x5f
        /*0222*/ 	.short	0x0101


	//----- nvinfo : EIATTR_UNUSED_LOAD_BYTE_OFFSET
	.align		4
        /*0224*/ 	.byte	0x04, 0x44
        /*0226*/ 	.short	(.L_1135 - .L_1134)


	//   ....[0]....
.L_1134:
        /*0228*/ 	.word	0x00000970
        /*022c*/ 	.word	0x0000fff0


	//   ....[1]....
        /*0230*/ 	.word	0x00007320
        /*0234*/ 	.word	0x0000fff0


	//----- nvinfo : EIATTR_INT_WARP_WIDE_INSTR_OFFSETS
	.align		4
.L_1135:
        /*0238*/ 	.byte	0x04, 0x31
        /*023a*/ 	.short	(.L_1137 - .L_1136)


	//   ....[0]....
.L_1136:
        /*023c*/ 	.word	0x000000c0


	//   ....[1]....
        /*0240*/ 	.word	0x000000d0


	//   ....[2]....
        /*0244*/ 	.word	0x00000170


	//   ....[3]....
        /*0248*/ 	.word	0x00009d80


	//   ....[4]....
        /*024c*/ 	.word	0x00009e10


	//   ....[5]....
        /*0250*/ 	.word	0x0000cbb0


	//   ....[6]....
        /*0254*/ 	.word	0x0000cc40


	//----- nvinfo : EIATTR_COOP_GROUP_MASK_REGIDS
	.align		4
.L_1137:
        /*0258*/ 	.byte	0x04, 0x29
        /*025a*/ 	.short	(.L_1139 - .L_1138)


	//   ....[0]....
.L_1138:
        /*025c*/ 	.word	0xffffffff


	//   ....[1]....
        /*0260*/ 	.word	0xffffffff


	//   ....[2]....
        /*0264*/ 	.word	0xffffffff


	//   ....[3]....
        /*0268*/ 	.word	0xffffffff


	//   ....[4]....
        /*026c*/ 	.word	0xffffffff


	//   ....[5]....
        /*0270*/ 	.word	0xffffffff


	//   ....[6]....
        /*0274*/ 	.word	0xffffffff


	//   ....[7]....
        /*0278*/ 	.word	0xffffffff


	//   ....[8]....
        /*027c*/ 	.word	0xffffffff


	//   ....[9]....
        /*0280*/ 	.word	0xffffffff


	//   ....[10]....
        /*0284*/ 	.word	0xffffffff


	//   ....[11]....
        /*0288*/ 	.word	0xffffffff


	//   ....[12]....
        /*028c*/ 	.word	0xffffffff


	//   ....[13]....
        /*0290*/ 	.word	0xffffffff


	//   ....[14]....
        /*0294*/ 	.word	0xffffffff


	//   ....[15]....
        /*0298*/ 	.word	0xffffffff


	//   ....[16]....
        /*029c*/ 	.word	0xffffffff


	//   ....[17]....
        /*02a0*/ 	.word	0xffffffff


	//   ....[18]....
        /*02a4*/ 	.word	0xffffffff


	//   ....[19]....
        /*02a8*/ 	.word	0xffffffff


	//   ....[20]....
        /*02ac*/ 	.word	0xffffffff


	//   ....[21]....
        /*02b0*/ 	.word	0xffffffff


	//   ....[22]....
        /*02b4*/ 	.word	0xffffffff


	//   ....[23]....
        /*02b8*/ 	.word	0xffffffff


	//   ....[24]....
        /*02bc*/ 	.word	0xffffffff


	//   ....[25]....
        /*02c0*/ 	.word	0xffffffff


	//   ....[26]....
        /*02c4*/ 	.word	0xffffffff


	//   ....[27]....
        /*02c8*/ 	.word	0xffffffff


	//   ....[28]....
        /*02cc*/ 	.word	0xffffffff


	//   ....[29]....
        /*02d0*/ 	.word	0xffffffff


	//   ....[30]....
        /*02d4*/ 	.word	0xffffffff


	//   ....[31]....
        /*02d8*/ 	.word	0xffffffff


	//   ....[32]....
        /*02dc*/ 	.word	0xffffffff


	//   ....[33]....
        /*02e0*/ 	.word	0xffffffff


	//   ....[34]....
        /*02e4*/ 	.word	0xffffffff


	//   ....[35]....
        /*02e8*/ 	.word	0xffffffff


	//   ....[36]....
        /*02ec*/ 	.word	0xffffffff


	//   ....[37]....
        /*02f0*/ 	.word	0xffffffff


	//   ....[38]....
        /*02f4*/ 	.word	0xffffffff


	//   ....[39]....
        /*02f8*/ 	.word	0xffffffff


	//   ....[40]....
        /*02fc*/ 	.word	0xffffffff


	//   ....[41]....
        /*0300*/ 	.word	0xffffffff


	//   ....[42]....
        /*0304*/ 	.word	0xffffffff


	//   ....[43]....
        /*0308*/ 	.word	0xffffffff


	//   ....[44]....
        /*030c*/ 	.word	0xffffffff


	//   ....[45]....
        /*0310*/ 	.word	0xffffffff


	//   ....[46]....
        /*0314*/ 	.word	0xffffffff


	//   ....[47]....
        /*0318*/ 	.word	0xffffffff


	//   ....[48]....
        /*031c*/ 	.word	0xffffffff


	//   ....[49]....
        /*0320*/ 	.word	0xffffffff


	//   ....[50]....
        /*0324*/ 	.word	0xffffffff


	//   ....[51]....
        /*0328*/ 	.word	0xffffffff


	//   ....[52]....
        /*032c*/ 	.word	0xffffffff


	//   ....[53]....
        /*0330*/ 	.word	0xffffffff


	//   ....[54]....
        /*0334*/ 	.word	0xffffffff


	//   ....[55]....
        /*0338*/ 	.word	0xffffffff


	//   ....[56]....
        /*033c*/ 	.word	0xffffffff


	//   ....[57]....
        /*0340*/ 	.word	0xffffffff


	//   ....[58]....
        /*0344*/ 	.word	0xffffffff


	//   ....[59]....
        /*0348*/ 	.word	0xffffffff


	//   ....[60]....
        /*034c*/ 	.word	0xffffffff


	//   ....[61]....
        /*0350*/ 	.word	0xffffffff


	//   ....[62]....
        /*0354*/ 	.word	0xffffffff


	//   ....[63]....
        /*0358*/ 	.word	0xffffffff


	//   ....[64]....
        /*035c*/ 	.word	0xffffffff


	//   ....[65]....
        /*0360*/ 	.word	0xffffffff


	//   ....[66]....
        /*0364*/ 	.word	0xffffffff


	//   ....[67]....
        /*0368*/ 	.word	0xffffffff


	//   ....[68]....
        /*036c*/ 	.word	0xffffffff


	//   ....[69]....
        /*0370*/ 	.word	0xffffffff


	//   ....[70]....
        /*0374*/ 	.word	0xffffffff


	//   ....[71]....
        /*0378*/ 	.word	0xffffffff


	//   ....[72]....
        /*037c*/ 	.word	0xffffffff


	//   ....[73]....
        /*0380*/ 	.word	0xffffffff


	//   ....[74]....
        /*0384*/ 	.word	0xffffffff


	//   ....[75]....
        /*0388*/ 	.word	0xffffffff


	//   ....[76]....
        /*038c*/ 	.word	0xffffffff


	//   ....[77]....
        /*0390*/ 	.word	0xffffffff


	//   ....[78]....
        /*0394*/ 	.word	0xffffffff


	//   ....[79]....
        /*0398*/ 	.word	0xffffffff


	//   ....[80]....
        /*039c*/ 	.word	0xffffffff


	//   ....[81]....
        /*03a0*/ 	.word	0xffffffff


	//   ....[82]....
        /*03a4*/ 	.word	0xffffffff


	//   ....[83]....
        /*03a8*/ 	.word	0xffffffff


	//   ....[84]....
        /*03ac*/ 	.word	0xffffffff


	//   ....[85]....
        /*03b0*/ 	.word	0xffffffff


	//   ....[86]....
        /*03b4*/ 	.word	0xffffffff


	//   ....[87]....
        /*03b8*/ 	.word	0xffffffff


	//   ....[88]....
        /*03bc*/ 	.word	0xffffffff


	//   ....[89]....
        /*03c0*/ 	.word	0xffffffff


	//   ....[90]....
        /*03c4*/ 	.word	0xffffffff


	//   ....[91]....
        /*03c8*/ 	.word	0xffffffff


	//   ....[92]....
        /*03cc*/ 	.word	0xffffffff


	//   ....[93]....
        /*03d0*/ 	.word	0xffffffff


	//   ....[94]....
        /*03d4*/ 	.word	0xffffffff


	//   ....[95]....
        /*03d8*/ 	.word	0xffffffff


	//   ....[96]....
        /*03dc*/ 	.word	0xffffffff


	//   ....[97]....
        /*03e0*/ 	.word	0xffffffff


	//   ....[98]....
        /*03e4*/ 	.word	0xffffffff


	//   ....[99]....
        /*03e8*/ 	.word	0xffffffff


	//   ....[100]....
        /*03ec*/ 	.word	0xffffffff


	//   ....[101]....
        /*03f0*/ 	.word	0xffffffff


	//   ....[102]....
        /*03f4*/ 	.word	0xffffffff


	//   ....[103]....
        /*03f8*/ 	.word	0xffffffff


	//   ....[104]....
        /*03fc*/ 	.word	0xffffffff


	//   ....[105]....
        /*0400*/ 	.word	0xffffffff


	//   ....[106]....
        /*0404*/ 	.word	0xffffffff


	//   ....[107]....
        /*0408*/ 	.word	0xffffffff


	//   ....[108]....
        /*040c*/ 	.word	0xffffffff


	//   ....[109]....
        /*0410*/ 	.word	0xffffffff


	//   ....[110]....
        /*0414*/ 	.word	0xffffffff


	//   ....[111]....
        /*0418*/ 	.word	0x0500000f


	//   ....[112]....
        /*041c*/ 	.word	0x0500000f


	//   ....[113]....
        /*0420*/ 	.word	0x0500000f


	//   ....[114]....
        /*0424*/ 	.word	0x0500000f


	//   ....[115]....
        /*0428*/ 	.word	0x0500000f


	//   ....[116]....
        /*042c*/ 	.word	0x0500000f


	//   ....[117]....
        /*0430*/ 	.word	0x0500000f


	//   ....[118]....
        /*0434*/ 	.word	0x0500000f


	//   ....[119]....
        /*0438*/ 	.word	0x0500000f


	//   ....[120]....
        /*043c*/ 	.word	0x0500000f


	//   ....[121]....
        /*0440*/ 	.word	0x0500000f


	//   ....[122]....
        /*0444*/ 	.word	0x0500000f


	//   ....[123]....
        /*0448*/ 	.word	0x0500000f


	//   ....[124]....
        /*044c*/ 	.word	0x0500000f


	//   ....[125]....
        /*0450*/ 	.word	0x0500000f


	//   ....[126]....
        /*0454*/ 	.word	0x0500000f


	//   ....[127]....
        /*0458*/ 	.word	0x0500000f


	//   ....[128]....
        /*045c*/ 	.word	0x0500000f


	//   ....[129]....
        /*0460*/ 	.word	0x0500000f


	//   ....[130]....
        /*0464*/ 	.word	0x0500000f


	//   ....[131]....
        /*0468*/ 	.word	0x0500000f


	//   ....[132]....
        /*046c*/ 	.word	0x0500000f


	//   ....[133]....
        /*0470*/ 	.word	0x0500000f


	//   ....[134]....
        /*0474*/ 	.word	0x0500000f


	//   ....[135]....
        /*0478*/ 	.word	0x0500000f


	//   ....[136]....
        /*047c*/ 	.word	0x0500000f


	//   ....[137]....
        /*0480*/ 	.word	0x0500000f


	//   ....[138]....
        /*0484*/ 	.word	0x0500000f


	//   ....[139]....
        /*0488*/ 	.word	0x0500000f


	//   ....[140]....
        /*048c*/ 	.word	0x0500000f


	//   ....[141]....
        /*0490*/ 	.word	0x0500000f


	//   ....[142]....
        /*0494*/ 	.word	0x0500000f


	//   ....[143]....
        /*0498*/ 	.word	0x0500000f


	//   ....[144]....
        /*049c*/ 	.word	0x0500000f


	//   ....[145]....
        /*04a0*/ 	.word	0x0500000f


	//   ....[146]....
        /*04a4*/ 	.word	0x0500000f


	//   ....[147]....
        /*04a8*/ 	.word	0x0500000f


	//   ....[148]....
        /*04ac*/ 	.word	0x0500000f


	//   ....[149]....
        /*04b0*/ 	.word	0x0500000f


	//   ....[150]....
        /*04b4*/ 	.word	0x0500000f


	//   ....[151]....
        /*04b8*/ 	.word	0x0500000f


	//   ....[152]....
        /*04bc*/ 	.word	0x0500000f


	//   ....[153]....
        /*04c0*/ 	.word	0x0500000f


	//   ....[154]....
        /*04c4*/ 	.word	0x0500000f


	//   ....[155]....
        /*04c8*/ 	.word	0x0500000f


	//   ....[156]....
        /*04cc*/ 	.word	0x0500000f


	//   ....[157]....
        /*04d0*/ 	.word	0x0500000f


	//   ....[158]....
        /*04d4*/ 	.word	0x0500000f


	//   ....[159]....
        /*04d8*/ 	.word	0x0500000f


	//   ....[160]....
        /*04dc*/ 	.word	0x0500000f


	//   ....[161]....
        /*04e0*/ 	.word	0x0500000f


	//   ....[162]....
        /*04e4*/ 	.word	0x0500000f


	//   ....[163]....
        /*04e8*/ 	.word	0x0500000f


	//   ....[164]....
        /*04ec*/ 	.word	0x0500000f


	//   ....[165]....
        /*04f0*/ 	.word	0x0500000f


	//   ....[166]....
        /*04f4*/ 	.word	0x0500000f


	//   ....[167]....
        /*04f8*/ 	.word	0x0500000f


	//   ....[168]....
        /*04fc*/ 	.word	0x0500000f


	//   ....[169]....
        /*0500*/ 	.word	0x0500000f


	//   ....[170]....
        /*0504*/ 	.word	0x0500000f


	//   ....[171]....
        /*0508*/ 	.word	0x0500000f


	//   ....[172]....
        /*050c*/ 	.word	0x0500000f


	//   ....[173]....
        /*0510*/ 	.word	0x0500000f


	//----- nvinfo : EIATTR_COOP_GROUP_INSTR_OFFSETS
	.align		4
.L_1139:
        /*0514*/ 	.byte	0x04, 0x28
        /*0516*/ 	.short	(.L_1141 - .L_1140)


	//   ....[0]....
.L_1140:
        /*0518*/ 	.word	0x00000080


	//   ....[1]....
        /*051c*/ 	.word	0x000000b0


	//   ....[2]....
        /*0520*/ 	.word	0x000002d0


	//   ....[3]....
        /*0524*/ 	.word	0x00000430


	//   ....[4]....
        /*0528*/ 	.word	0x00000550


	//   ....[5]....
        /*052c*/ 	.word	0x000006b0


	//   ....[6]....
        /*0530*/ 	.word	0x00001310


	//   ....[7]....
        /*0534*/ 	.word	0x00002ad0


	//   ....[8]....
        /*0538*/ 	.word	0x00002b40


	//   ....[9]....
        /*053c*/ 	.word	0x000030d0


	//   ....[10]....
        /*0540*/ 	.word	0x00003150


	//   ....[11]....
        /*0544*/ 	.word	0x00003e50


	//   ....[12]....
        /*0548*/ 	.word	0x00005510


	//   ....[13]....
        /*054c*/ 	.word	0x00005540


	//   ....[14]....
        /*0550*/ 	.word	0x00005570


	//   ....[15]....
        /*0554*/ 	.word	0x00005590


	//   ....[16]....
        /*0558*/ 	.word	0x000068e0


	//   ....[17]....
        /*055c*/ 	.word	0x000069e0


	//   ....[18]....
        /*0560*/ 	.word	0x00006a40


	//   ....[19]....
        /*0564*/ 	.word	0x00006b20


	//   ....[20]....
        /*0568*/ 	.word	0x00006b30


	//   ....[21]....
        /*056c*/ 	.word	0x00007c50


	//   ....[22]....
        /*0570*/ 	.word	0x00007c90


	//   ....[23]....
        /*0574*/ 	.word	0x00007cc0


	//   ....[24]....
        /*0578*/ 	.word	0x00007cf0


	//   ....[25]....
        /*057c*/ 	.word	0x00008160


	//   ....[26]....
        /*0580*/ 	.word	0x00008180


	//   ....[27]....
        /*0584*/ 	.word	0x00008290


	//   ....[28]....
        /*0588*/ 	.word	0x000082b0


	//   ....[29]....
        /*058c*/ 	.word	0x00008ae0


	//   ....[30]....
        /*0590*/ 	.word	0x00008af0


	//   ....[31]....
        /*0594*/ 	.word	0x00008bf0


	//   ....[32]....
        /*0598*/ 	.word	0x00008c10


	//   ....[33]....
        /*059c*/ 	.word	0x00008d80


	//   ....[34]....
        /*05a0*/ 	.word	0x00008f50


	//   ....[35]....
        /*05a4*/ 	.word	0x00008f80


	//   ....[36]....
        /*05a8*/ 	.word	0x00008fb0


	//   ....[37]....
        /*05ac*/ 	.word	0x00008fe0


	//   ....[38]....
        /*05b0*/ 	.word	0x00009010


	//   ....[39]....
        /*05b4*/ 	.word	0x00009040


	//   ....[40]....
        /*05b8*/ 	.word	0x00009190


	//   ....[41]....
        /*05bc*/ 	.word	0x000091c0


	//   ....[42]....
        /*05c0*/ 	.word	0x000091f0


	//   ....[43]....
        /*05c4*/ 	.word	0x00009220


	//   ....[44]....
        /*05c8*/ 	.word	0x00009250


	//   ....[45]....
        /*05cc*/ 	.word	0x00009280


	//   ....[46]....
        /*05d0*/ 	.word	0x00009310


	//   ....[47]....
        /*05d4*/ 	.word	0x00009340


	//   ....[48]....
        /*05d8*/ 	.word	0x000093c0


	//   ....[49]....
        /*05dc*/ 	.word	0x0000aa50


	//   ....[50]....
        /*05e0*/ 	.word	0x0000aa70


	//   ....[51]....
        /*05e4*/ 	.word	0x0000ab20


	//   ....[52]....
        /*05e8*/ 	.word	0x0000ab40


	//   ....[53]....
        /*05ec*/ 	.word	0x0000abe0


	//   ....[54]....
        /*05f0*/ 	.word	0x0000ac00


	//   ....[55]....
        /*05f4*/ 	.word	0x0000ac10


	//   ....[56]....
        /*05f8*/ 	.word	0x0000ac20


	//   ....[57]....
        /*05fc*/ 	.word	0x0000b5e0


	//   ....[58]....
        /*0600*/ 	.word	0x0000b600


	//   ....[59]....
        /*0604*/ 	.word	0x0000b660


	//   ....[60]....
        /*0608*/ 	.word	0x0000b6a0


	//   ....[61]....
        /*060c*/ 	.word	0x0000b700


	//   ....[62]....
        /*0610*/ 	.word	0x0000b740


	//   ....[63]....
        /*0614*/ 	.word	0x0000b750


	//   ....[64]....
        /*0618*/ 	.word	0x0000b770


	//   ....[65]....
        /*061c*/ 	.word	0x0000b840


	//   ....[66]....
        /*0620*/ 	.word	0x0000b880


	//   ....[67]....
        /*0624*/ 	.word	0x0000b890


	//   ....[68]....
        /*0628*/ 	.word	0x0000b8b0


	//   ....[69]....
        /*062c*/ 	.word	0x0000c170


	//   ....[70]....
        /*0630*/ 	.word	0x0000c180


	//   ....[71]....
        /*0634*/ 	.word	0x0000c1a0


	//   ....[72]....
        /*0638*/ 	.word	0x0000c220


	//   ....[73]....
        /*063c*/ 	.word	0x0000c230


	//   ....[74]....
        /*0640*/ 	.word	0x0000c290


	//   ....[75]....
        /*0644*/ 	.word	0x0000c2c0


	//   ....[76]....
        /*0648*/ 	.word	0x0000c300


	//   ....[77]....
        /*064c*/ 	.word	0x0000c5f0


	//   ....[78]....
        /*0650*/ 	.word	0x0000c610


	//   ....[79]....
        /*0654*/ 	.word	0x0000c6b0


	//   ....[80]....
        /*0658*/ 	.word	0x0000c6c0


	//   ....[81]....
        /*065c*/ 	.word	0x0000c750


	//   ....[82]....
        /*0660*/ 	.word	0x0000c760


	//   ....[83]....
        /*0664*/ 	.word	0x0000c770


	//   ....[84]....
        /*0668*/ 	.word	0x0000c800


	//   ....[85]....
        /*066c*/ 	.word	0x0000ce30


	//   ....[86]....
        /*0670*/ 	.word	0x0000ce40


	//   ....[87]....
        /*0674*/ 	.word	0x0000ced0


	//   ....[88]....
        /*0678*/ 	.word	0x0000cf70


	//   ....[89]....
        /*067c*/ 	.word	0x0000cf90


	//   ....[90]....
        /*0680*/ 	.word	0x0000d010


	//   ....[91]....
        /*0684*/ 	.word	0x0000d030


	//   ....[92]....
        /*0688*/ 	.word	0x0000d040


	//   ....[93]....
        /*068c*/ 	.word	0x0000d420


	//   ....[94]....
        /*0690*/ 	.word	0x0000d450


	//   ....[95]....
        /*0694*/ 	.word	0x0000d490


	//   ....[96]....
        /*0698*/ 	.word	0x0000d4c0


	//   ....[97]....
        /*069c*/ 	.word	0x0000d4f0


	//   ....[98]....
        /*06a0*/ 	.word	0x0000d520


	//   ....[99]....
        /*06a4*/ 	.word	0x0000d550


	//   ....[100]....
        /*06a8*/ 	.word	0x0000d580


	//   ....[101]....
        /*06ac*/ 	.word	0x0000d700


	//   ....[102]....
        /*06b0*/ 	.word	0x0000d730


	//   ....[103]....
        /*06b4*/ 	.word	0x0000d760


	//   ....[104]....
        /*06b8*/ 	.word	0x0000d790


	//   ....[105]....
        /*06bc*/ 	.word	0x0000d7c0


	//   ....[106]....
        /*06c0*/ 	.word	0x0000d7f0


	//   ....[107]....
        /*06c4*/ 	.word	0x0000d8b0


	//   ....[108]....
        /*06c8*/ 	.word	0x0000d8d0


	//   ....[109]....
        /*06cc*/ 	.word	0x0000d940


	//   ....[110]....
        /*06d0*/ 	.word	0x0000ddb0


	//   ....[111]....
        /*06d4*/ 	.word	0x0000e290


	//   ....[112]....
        /*06d8*/ 	.word	0x0000e380


	//   ....[113]....
        /*06dc*/ 	.word	0x0000e420


	//   ....[114]....
        /*06e0*/ 	.word	0x0000e480


	//   ....[115]....
        /*06e4*/ 	.word	0x0000e5a0


	//   ....[116]....
        /*06e8*/ 	.word	0x0000e600


	//   ....[117]....
        /*06ec*/ 	.word	0x0000e710


	//   ....[118]....
        /*06f0*/ 	.word	0x0000e780


	//   ....[119]....
        /*06f4*/ 	.word	0x0000e860


	//   ....[120]....
        /*06f8*/ 	.word	0x0000e980


	//   ....[121]....
        /*06fc*/ 	.word	0x0000e9d0


	//   ....[122]....
        /*0700*/ 	.word	0x0000ea40


	//   ....[123]....
        /*0704*/ 	.word	0x0000eb30


	//   ....[124]....
        /*0708*/ 	.word	0x0000ebb0


	//   ....[125]....
        /*070c*/ 	.word	0x0000ec90


	//   ....[126]....
        /*0710*/ 	.word	0x0000ed10


	//   ....[127]....
        /*0714*/ 	.word	0x0000ed70


	//   ....[128]....
        /*0718*/ 	.word	0x0000ee70


	//   ....[129]....
        /*071c*/ 	.word	0x0000ef70


	//   ....[130]....
        /*0720*/ 	.word	0x0000efd0


	//   ....[131]....
        /*0724*/ 	.word	0x0000f0b0


	//   ....[132]....
        /*0728*/ 	.word	0x0000f1f0


	//   ....[133]....
        /*072c*/ 	.word	0x0000f2c0


	//   ....[134]....
        /*0730*/ 	.word	0x0000f340


	//   ....[135]....
        /*0734*/ 	.word	0x0000f430


	//   ....[136]....
        /*0738*/ 	.word	0x0000f490


	//   ....[137]....
        /*073c*/ 	.word	0x0000f560


	//   ....[138]....
        /*0740*/ 	.word	0x0000f5c0


	//   ....[139]....
        /*0744*/ 	.word	0x0000f6a0


	//   ....[140]....
        /*0748*/ 	.word	0x0000f790


	//   ....[141]....
        /*074c*/ 	.word	0x0000f830


	//   ....[142]....
        /*0750*/ 	.word	0x0000f890


	//   ....[143]....
        /*0754*/ 	.word	0x0000f990


	//   ....[144]....
        /*0758*/ 	.word	0x0000f9f0


	//   ....[145]....
        /*075c*/ 	.word	0x0000faf0


	//   ....[146]....
        /*0760*/ 	.word	0x0000fb50


	//   ....[147]....
        /*0764*/ 	.word	0x0000fc20


	//   ....[148]....
        /*0768*/ 	.word	0x0000fd70


	//   ....[149]....
        /*076c*/ 	.word	0x0000fe20


	//   ....[150]....
        /*0770*/ 	.word	0x0000ff30


	//   ....[151]....
        /*0774*/ 	.word	0x00010010


	//   ....[152]....
        /*0778*/ 	.word	0x00010070


	//   ....[153]....
        /*077c*/ 	.word	0x00010160


	//   ....[154]....
        /*0780*/ 	.word	0x000101c0


	//   ....[155]....
        /*0784*/ 	.word	0x000102a0


	//   ....[156]....
        /*0788*/ 	.word	0x00010330


	//   ....[157]....
        /*078c*/ 	.word	0x000103d0


	//   ....[158]....
        /*0790*/ 	.word	0x000104f0


	//   ....[159]....
        /*0794*/ 	.word	0x00010560


	//   ....[160]....
        /*0798*/ 	.word	0x000105d0


	//   ....[161]....
        /*079c*/ 	.word	0x00010640


	//   ....[162]....
        /*07a0*/ 	.word	0x000106b0


	//   ....[163]....
        /*07a4*/ 	.word	0x00010730


	//   ....[164]....
        /*07a8*/ 	.word	0x000107c0


	//   ....[165]....
        /*07ac*/ 	.word	0x00010850


	//   ....[166]....
        /*07b0*/ 	.word	0x000108c0


	//   ....[167]....
        /*07b4*/ 	.word	0x00010930


	//   ....[168]....
        /*07b8*/ 	.word	0x000109a0


	//   ....[169]....
        /*07bc*/ 	.word	0x00010a20


	//   ....[170]....
        /*07c0*/ 	.word	0x00010a90


	//   ....[171]....
        /*07c4*/ 	.word	0x00010b30


	//   ....[172]....
        /*07c8*/ 	.word	0x00010bc0


	//   ....[173]....
        /*07cc*/ 	.word	0x00010ce0


	//----- nvinfo : EIATTR_REG_RECONFIG
	.align		4
.L_1141:
        /*07d0*/ 	.byte	0x01, 0x54
	.zero		2


	//----- nvinfo : EIATTR_SYSCALL_OFFSETS
	.align		4
        /*07d4*/ 	.byte	0x04, 0x46
        /*07d6*/ 	.short	(.L_1143 - .L_1142)


	//   ....[0]....
.L_1142:
        /*07d8*/ 	.word	0x000014d0


	//   ....[1]....
        /*07dc*/ 	.word	0x00009f70


	//   ....[2]....
        /*07e0*/ 	.word	0x0000a0c0


	//   ....[3]....
        /*07e4*/ 	.word	0x0000a1b0


	//   ....[4]....
        /*07e8*/ 	.word	0x0000b060


	//----- nvinfo : EIATTR_MBARRIER_INSTR_OFFSETS
	.align		4
.L_1143:
        /*07ec*/ 	.byte	0x04, 0x39
        /*07ee*/ 	.short	(.L_1145 - .L_1144)


	//   ....[0]....
.L_1144:
        /*07f0*/ 	.word	0x00000180
        /*07f4*/ 	.word	0x000000ff
        /*07f8*/ 	.word	0x0002d800
        /*07fc*/ 	.short	0x0100
        /*07fe*/ 	.byte	0x08
	.zero		1


	//   ....[1]....
        /*0800*/ 	.word	0x00000190
        /*0804*/ 	.word	0x000000ff
        /*0808*/ 	.word	0x0002d820
        /*080c*/ 	.short	0x0100
        /*080e*/ 	.byte	0x08
	.zero		1


	//   ....[2]....
        /*0810*/ 	.word	0x00000280
        /*0814*/ 	.word	0x000000ff
        /*0818*/ 	.word	0x0002d830
        /*081c*/ 	.short	0x0100
        /*081e*/ 	.byte	0x08
	.zero		1


	//   ....[3]....
        /*0820*/ 	.word	0x00000290
        /*0824*/ 	.word	0x000000ff
        /*0828*/ 	.word	0x0002d840
        /*082c*/ 	.short	0x0100
        /*082e*/ 	.byte	0x08
	.zero		1


	//   ....[4]....
        /*0830*/ 	.word	0x000002a0
        /*0834*/ 	.word	0x000000ff
        /*0838*/ 	.word	0x0002d838
        /*083c*/ 	.short	0x0100
        /*083e*/ 	.byte	0x08
	.zero		1


	//   ....[5]....
        /*0840*/ 	.word	0x000002b0
        /*0844*/ 	.word	0x000000ff
        /*0848*/ 	.word	0x0002d848
        /*084c*/ 	.short	0x0100
        /*084e*/ 	.byte	0x08
	.zero		1


	//   ....[6]....
        /*0850*/ 	.word	0x000003e0
        /*0854*/ 	.word	0x000000ff
        /*0858*/ 	.word	0x0002d850
        /*085c*/ 	.short	0x0100
        /*085e*/ 	.byte	0x08
	.zero		1


	//   ....[7]....
        /*0860*/ 	.word	0x000003f0
        /*0864*/ 	.word	0x000000ff
        /*0868*/ 	.word	0x0002d860
        /*086c*/ 	.short	0x0100
        /*086e*/ 	.byte	0x08
	.zero		1


	//   ....[8]....
        /*0870*/ 	.word	0x00000400
        /*0874*/ 	.word	0x000000ff
        /*0878*/ 	.word	0x0002d858
        /*087c*/ 	.short	0x0100
        /*087e*/ 	.byte	0x08
	.zero		1


	//   ....[9]....
        /*0880*/ 	.word	0x00000410
        /*0884*/ 	.word	0x000000ff
        /*0888*/ 	.word	0x0002d868
        /*088c*/ 	.short	0x0100
        /*088e*/ 	.byte	0x08
	.zero		1


	//   ....[10]....
        /*0890*/ 	.word	0x00000500
        /*0894*/ 	.word	0x000000ff
        /*0898*/ 	.word	0x0002d870
        /*089c*/ 	.short	0x0100
        /*089e*/ 	.byte	0x06
	.zero		1


	//   ....[11]....
        /*08a0*/ 	.word	0x00000510
        /*08a4*/ 	.word	0x000000ff
        /*08a8*/ 	.word	0x0002d880
        /*08ac*/ 	.short	0x0100
        /*08ae*/ 	.byte	0x06
	.zero		1


	//   ....[12]....
        /*08b0*/ 	.word	0x00000520
        /*08b4*/ 	.word	0x000000ff
        /*08b8*/ 	.word	0x0002d878
        /*08bc*/ 	.short	0x0100
        /*08be*/ 	.byte	0x06
	.zero		1


	//   ....[13]....
        /*08c0*/ 	.word	0x00000530
        /*08c4*/ 	.word	0x000000ff
        /*08c8*/ 	.word	0x0002d888
        /*08cc*/ 	.short	0x0100
        /*08ce*/ 	.byte	0x06
	.zero		1


	//   ....[14]....
        /*08d0*/ 	.word	0x00000660
        /*08d4*/ 	.word	0x000000ff
        /*08d8*/ 	.word	0x0002d890
        /*08dc*/ 	.short	0x0100
        /*08de*/ 	.byte	0x08
	.zero		1


	//   ....[15]....
        /*08e0*/ 	.word	0x00000670
        /*08e4*/ 	.word	0x000000ff
        /*08e8*/ 	.word	0x0002d8a0
        /*08ec*/ 	.short	0x0100
        /*08ee*/ 	.byte	0x08
	.zero		1


	//   ....[16]....
        /*08f0*/ 	.word	0x00000680
        /*08f4*/ 	.word	0x000000ff
        /*08f8*/ 	.word	0x0002d898
        /*08fc*/ 	.short	0x0100
        /*08fe*/ 	.byte	0x08
	.zero		1


	//   ....[17]....
        /*0900*/ 	.word	0x00000690
        /*0904*/ 	.word	0x000000ff
        /*0908*/ 	.word	0x0002d8a8
        /*090c*/ 	.short	0x0100
        /*090e*/ 	.byte	0x08
	.zero		1


	//   ....[18]....
        /*0910*/ 	.word	0x000007c0
        /*0914*/ 	.word	0x000000ff
        /*0918*/ 	.word	0x0002d8b0
        /*091c*/ 	.short	0x0100
        /*091e*/ 	.byte	0x08
	.zero		1


	//   ....[19]....
        /*0920*/ 	.word	0x000007d0
        /*0924*/ 	.word	0x000000ff
        /*0928*/ 	.word	0x0002d8c0
        /*092c*/ 	.short	0x0100
        /*092e*/ 	.byte	0x08
	.zero		1


	//   ....[20]....
        /*0930*/ 	.word	0x000007e0
        /*0934*/ 	.word	0x000000ff
        /*0938*/ 	.word	0x0002d8b8
        /*093c*/ 	.short	0x0100
        /*093e*/ 	.byte	0x08
	.zero		1


	//   ....[21]....
        /*0940*/ 	.word	0x000007f0
        /*0944*/ 	.word	0x000000ff
        /*0948*/ 	.word	0x0002d8c8
        /*094c*/ 	.short	0x0100
        /*094e*/ 	.byte	0x08
	.zero		1


	//   ....[22]....
        /*0950*/ 	.word	0x00001530
        /*0954*/ 	.word	0x000000ff
        /*0958*/ 	.word	0x0002d800
        /*095c*/ 	.short	0x010a
        /*095e*/ 	.byte	0x29
	.zero		1


	//   ....[23]....
        /*0960*/ 	.word	0x000015a0
        /*0964*/ 	.word	0x00000000
        /*0968*/ 	.word	0x0002d830
        /*096c*/ 	.short	0x010a
        /*096e*/ 	.byte	0x3f
	.zero		1


	//   ....[24]....
        /*0970*/ 	.word	0x000015f0
        /*0974*/ 	.word	0x00000000
        /*0978*/ 	.word	0x0002d830
        /*097c*/ 	.short	0x010a
        /*097e*/ 	.byte	0x3f
	.zero		1


	//   ....[25]....
        /*0980*/ 	.word	0x00002760
        /*0984*/ 	.word	0x000000ff
        /*0988*/ 	.word	0x00000000
        /*098c*/ 	.short	0x0101
        /*098e*/ 	.byte	0x06
	.zero		1


	//   ....[26]....
        /*0990*/ 	.word	0x00004110
        /*0994*/ 	.word	0x000000ff
        /*0998*/ 	.word	0x0002d830
        /*099c*/ 	.short	0x010a
        /*099e*/ 	.byte	0x06
	.zero		1


	//   ....[27]....
        /*09a0*/ 	.word	0x00004150
        /*09a4*/ 	.word	0x000000ff
        /*09a8*/ 	.word	0x0002d830
        /*09ac*/ 	.short	0x010a
        /*09ae*/ 	.byte	0x06
	.zero		1


	//   ....[28]....
        /*09b0*/ 	.word	0x00004430
        /*09b4*/ 	.word	0x000000ff
        /*09b8*/ 	.word	0x0002d850
        /*09bc*/ 	.short	0x010a
        /*09be*/ 	.byte	0x06
	.zero		1


	//   ....[29]....
        /*09c0*/ 	.word	0x00004470
        /*09c4*/ 	.word	0x000000ff
        /*09c8*/ 	.word	0x0002d850
        /*09cc*/ 	.short	0x010a
        /*09ce*/ 	.byte	0x06
	.zero		1


	//   ....[30]....
        /*09d0*/ 	.word	0x00004db0
        /*09d4*/ 	.word	0x000000ff
        /*09d8*/ 	.word	0x00000000
        /*09dc*/ 	.short	0x0101
        /*09de*/ 	.byte	0x06
	.zero		1


	//   ....[31]....
        /*09e0*/ 	.word	0x00006380
        /*09e4*/ 	.word	0x000000ff
        /*09e8*/ 	.word	0x00000000
        /*09ec*/ 	.short	0x0101
        /*09ee*/ 	.byte	0x06
	.zero		1


	//   ....[32]....
        /*09f0*/ 	.word	0x00006950
        /*09f4*/ 	.word	0x000000ff
        /*09f8*/ 	.word	0x0002d850
        /*09fc*/ 	.short	0x010a
        /*09fe*/ 	.byte	0x04
	.zero		1


	//   ....[33]....
        /*0a00*/ 	.word	0x00006990
        /*0a04*/ 	.word	0x000000ff
        /*0a08*/ 	.word	0x0002d850
        /*0a0c*/ 	.short	0x010a
        /*0a0e*/ 	.byte	0x04
	.zero		1


	//   ....[34]....
        /*0a10*/ 	.word	0x00007000
        /*0a14*/ 	.word	0x000000ff
        /*0a18*/ 	.word	0x00000000
        /*0a1c*/ 	.short	0x0101
        /*0a1e*/ 	.byte	0x04
	.zero		1


	//   ....[35]....
        /*0a20*/ 	.word	0x00008190
        /*0a24*/ 	.word	0x000000ff
        /*0a28*/ 	.word	0x00000000
        /*0a2c*/ 	.short	0x0101
        /*0a2e*/ 	.byte	0x04
	.zero		1


	//   ....[36]....
        /*0a30*/ 	.word	0x0000a7b0
        /*0a34*/ 	.word	0x00000002
        /*0a38*/ 	.word	0x0002d840
        /*0a3c*/ 	.short	0x010a
        /*0a3e*/ 	.byte	0x3f
	.zero		1


	//   ....[37]....
        /*0a40*/ 	.word	0x0000ad60
        /*0a44*/ 	.word	0x00000002
        /*0a48*/ 	.word	0x0002d830
        /*0a4c*/ 	.short	0x0107
        /*0a4e*/ 	.byte	0x3f
	.zero		1


	//   ....[38]....
        /*0a50*/ 	.word	0x0000ae30
        /*0a54*/ 	.word	0x00000002
        /*0a58*/ 	.word	0x0002d830
        /*0a5c*/ 	.short	0x0101
        /*0a5e*/ 	.byte	0x3f
	.zero		1


	//   ....[39]....
        /*0a60*/ 	.word	0x0000b9f0
        /*0a64*/ 	.word	0x00000017
        /*0a68*/ 	.word	0x0002d800
        /*0a6c*/ 	.short	0x0107
        /*0a6e*/ 	.byte	0x3f
	.zero		1


	//   ....[40]....
        /*0a70*/ 	.word	0x0000bae0
        /*0a74*/ 	.word	0x00000017
        /*0a78*/ 	.word	0x0002d800
        /*0a7c*/ 	.short	0x0101
        /*0a7e*/ 	.byte	0x3f
	.zero		1


	//   ....[41]....
        /*0a80*/ 	.word	0x0000bb00
        /*0a84*/ 	.word	0x00000017
        /*0a88*/ 	.word	0x0002d820
        /*0a8c*/ 	.short	0x010a
        /*0a8e*/ 	.byte	0x3f
	.zero		1


	//   ....[42]....
        /*0a90*/ 	.word	0x0000bf20
        /*0a94*/ 	.word	0x00000005
        /*0a98*/ 	.word	0x0002d840
        /*0a9c*/ 	.short	0x010a
        /*0a9e*/ 	.byte	0x3f
	.zero		1


	//   ....[43]....
        /*0aa0*/ 	.word	0x0000c3b0
        /*0aa4*/ 	.word	0x00000005
        /*0aa8*/ 	.word	0x0002d830
        /*0aac*/ 	.short	0x0107
        /*0aae*/ 	.byte	0x3f
	.zero		1


	//   ....[44]....
        /*0ab0*/ 	.word	0x0000c470
        /*0ab4*/ 	.word	0x00000005
        /*0ab8*/ 	.word	0x0002d830
        /*0abc*/ 	.short	0x0101
        /*0abe*/ 	.byte	0x3f
	.zero		1


	//   ....[45]....
        /*0ac0*/ 	.word	0x0000c4d0
        /*0ac4*/ 	.word	0x00000005
        /*0ac8*/ 	.word	0x0002d860
        /*0acc*/ 	.short	0x010a
        /*0ace*/ 	.byte	0x3f
	.zero		1


	//   ....[46]....
        /*0ad0*/ 	.word	0x0000c9f0
        /*0ad4*/ 	.word	0x00000005
        /*0ad8*/ 	.word	0x0002d850
        /*0adc*/ 	.short	0x0107
        /*0ade*/ 	.byte	0x3f
	.zero		1


	//   ....[47]....
        /*0ae0*/ 	.word	0x0000caf0
        /*0ae4*/ 	.word	0x00000005
        /*0ae8*/ 	.word	0x0002d850
        /*0aec*/ 	.short	0x0101
        /*0aee*/ 	.byte	0x3f
	.zero		1


	//   ....[48]....
        /*0af0*/ 	.word	0x0000ccf0
        /*0af4*/ 	.word	0x00000000
        /*0af8*/ 	.word	0x0002d860
        /*0afc*/ 	.short	0x010a
        /*0afe*/ 	.byte	0x3f
	.zero		1


	//   ....[49]....
        /*0b00*/ 	.word	0x0000d170
        /*0b04*/ 	.word	0x00000000
        /*0b08*/ 	.word	0x0002d850
        /*0b0c*/ 	.short	0x0107
        /*0b0e*/ 	.byte	0x3f
	.zero		1


	//   ....[50]....
        /*0b10*/ 	.word	0x0000d240
        /*0b14*/ 	.word	0x00000000
        /*0b18*/ 	.word	0x0002d850
        /*0b1c*/ 	.short	0x0101
        /*0b1e*/ 	.byte	0x3f
	.zero		1


	//   ....[51]....
        /*0b20*/ 	.word	0x0000dd30
        /*0b24*/ 	.word	0x00000005
        /*0b28*/ 	.word	0x0002d820
        /*0b2c*/ 	.short	0x010a
        /*0b2e*/ 	.byte	0x3f
	.zero		1


	//   ....[52]....
        /*0b30*/ 	.word	0x0000deb0
        /*0b34*/ 	.word	0x00000003
        /*0b38*/ 	.word	0x0002d840
        /*0b3c*/ 	.short	0x010a
        /*0b3e*/ 	.byte	0x3f
	.zero		1


	//   ....[53]....
        /*0b40*/ 	.word	0x0000df50
        /*0b44*/ 	.word	0x00000005
        /*0b48*/ 	.word	0x0002d840
        /*0b4c*/ 	.short	0x010a
        /*0b4e*/ 	.byte	0x3f
	.zero		1


	//   ....[54]....
        /*0b50*/ 	.word	0x0000df90
        /*0b54*/ 	.word	0x00000003
        /*0b58*/ 	.word	0x0002d860
        /*0b5c*/ 	.short	0x010a
        /*0b5e*/ 	.byte	0x3f
	.zero		1


	//   ....[55]....
        /*0b60*/ 	.word	0x0000dfd0
        /*0b64*/ 	.word	0x00000005
        /*0b68*/ 	.word	0x0002d860
        /*0b6c*/ 	.short	0x010a
        /*0b6e*/ 	.byte	0x3f
	.zero		1


	//   ....[56]....
        /*0b70*/ 	.word	0x0000e040
        /*0b74*/ 	.word	0x00000003
        /*0b78*/ 	.word	0x0002d800
        /*0b7c*/ 	.short	0x010a
        /*0b7e*/ 	.byte	0x3f
	.zero		1


	//   ....[57]....
        /*0b80*/ 	.word	0x0000e090
        /*0b84*/ 	.word	0x00000000
        /*0b88*/ 	.word	0x0002d830
        /*0b8c*/ 	.short	0x010a
        /*0b8e*/ 	.byte	0x3f
	.zero		1


	//   ....[58]....
        /*0b90*/ 	.word	0x0000e0f0
        /*0b94*/ 	.word	0x00000009
        /*0b98*/ 	.word	0x0002d830
        /*0b9c*/ 	.short	0x010a
        /*0b9e*/ 	.byte	0x3f
	.zero		1


	//   ....[59]....
        /*0ba0*/ 	.word	0x0000e150
        /*0ba4*/ 	.word	0x00000008
        /*0ba8*/ 	.word	0x0002d850
        /*0bac*/ 	.short	0x010a
        /*0bae*/ 	.byte	0x3f
	.zero		1


	//   ....[60]....
        /*0bb0*/ 	.word	0x0000e1b0
        /*0bb4*/ 	.word	0x00000005
        /*0bb8*/ 	.word	0x0002d850
        /*0bbc*/ 	.short	0x010a
        /*0bbe*/ 	.byte	0x3f
	.zero		1


	//   ....[61]....
        /*0bc0*/ 	.word	0x0000e2d0
        /*0bc4*/ 	.word	0x00000002
        /*0bc8*/ 	.word	0x0002d840
        /*0bcc*/ 	.short	0x010a
        /*0bce*/ 	.byte	0x3f
	.zero		1


	//   ....[62]....
        /*0bd0*/ 	.word	0x0000f0f0
        /*0bd4*/ 	.word	0x00000017
        /*0bd8*/ 	.word	0x0002d820
        /*0bdc*/ 	.short	0x010a
        /*0bde*/ 	.byte	0x3f
	.zero		1


	//   ....[63]....
        /*0be0*/ 	.word	0x0000f140
        /*0be4*/ 	.word	0x00000005
        /*0be8*/ 	.word	0x0002d840
        /*0bec*/ 	.short	0x010a
        /*0bee*/ 	.byte	0x3f
	.zero		1


	//   ....[64]....
        /*0bf0*/ 	.word	0x0000f6e0
        /*0bf4*/ 	.word	0x00000005
        /*0bf8*/ 	.word	0x0002d860
        /*0bfc*/ 	.short	0x010a
        /*0bfe*/ 	.byte	0x3f
	.zero		1


	//   ....[65]....
        /*0c00*/ 	.word	0x0000fcc0
        /*0c04*/ 	.word	0x00000000
        /*0c08*/ 	.word	0x0002d860
        /*0c0c*/ 	.short	0x010a
        /*0c0e*/ 	.byte	0x3f
	.zero		1


	//   ....[66]....
        /*0c10*/ 	.word	0x00010c00
        /*0c14*/ 	.word	0x00000005
        /*0c18*/ 	.word	0x0002d820
        /*0c1c*/ 	.short	0x010a
        /*0c1e*/ 	.byte	0x3f
	.zero		1


	//   ....[67]....
        /*0c20*/ 	.word	0x00010da0
        /*0c24*/ 	.word	0x00000003
        /*0c28*/ 	.word	0x0002d840
        /*0c2c*/ 	.short	0x010a
        /*0c2e*/ 	.byte	0x3f
	.zero		1


	//   ....[68]....
        /*0c30*/ 	.word	0x00010df0
        /*0c34*/ 	.word	0x00000005
        /*0c38*/ 	.word	0x0002d840
        /*0c3c*/ 	.short	0x010a
        /*0c3e*/ 	.byte	0x3f
	.zero		1


	//   ....[69]....
        /*0c40*/ 	.word	0x00010e40
        /*0c44*/ 	.word	0x00000003
        /*0c48*/ 	.word	0x0002d860
        /*0c4c*/ 	.short	0x010a
        /*0c4e*/ 	.byte	0x3f
	.zero		1


	//----- nvinfo : EIATTR_NUM_MBARRIERS
	.align		4
.L_1145:
        /*0c50*/ 	.byte	0x03, 0x38
        /*0c52*/ 	.short	0x0016


	//----- nvinfo : EIATTR_EXIT_INSTR_OFFSETS
	.align		4
        /*0c54*/ 	.byte	0x04, 0x1c
        /*0c56*/ 	.short	(.L_1147 - .L_1146)


	//   ....[0]....
.L_1146:
        /*0c58*/ 	.word	0x000009a0


	//   ....[1]....
        /*0c5c*/ 	.word	0x00008d30


	//   ....[2]....
        /*0c60*/ 	.word	0x0000e020


	//----- nvinfo : EIATTR_MAX_THREADS
	.align		4
.L_1147:
        /*0c64*/ 	.byte	0x04, 0x05
        /*0c66*/ 	.short	(.L_1149 - .L_1148)
.L_1148:
        /*0c68*/ 	.word	0x00000200
        /*0c6c*/ 	.word	0x00000001
        /*0c70*/ 	.word	0x00000001


	//----- nvinfo : EIATTR_CRS_STACK_SIZE
	.align		4
.L_1149:
        /*0c74*/ 	.byte	0x04, 0x1e
        /*0c76*/ 	.short	(.L_1151 - .L_1150)
.L_1150:
        /*0c78*/ 	.word	0x00000000


	//----- nvinfo : EIATTR_CBANK_PARAM_SIZE
	.align		4
.L_1151:
        /*0c7c*/ 	.byte	0x03, 0x19
        /*0c7e*/ 	.short	0x0af0


	//----- nvinfo : EIATTR_PARAM_CBANK
	.align		4
        /*0c80*/ 	.byte	0x04, 0x0a
        /*0c82*/ 	.short	(.L_1153 - .L_1152)
	.align		4
.L_1152:
        /*0c84*/ 	.word	index@(.nv.constant0._ZN7cutlass13device_kernelIN5flash11enable_sm90INS1_16FlashAttnFwdSm90INS1_25CollectiveMainloopFwdSm90ILi2EN4cute5tupleIJNS5_1CILi1EEES8_S8_EEENS6_IJNS7_ILi192EEENS7_ILi128EEENS7_ILi96EEEEEELi96ENS_10bfloat16_tEfNS_4arch4Sm90ELb0ELb0ELb1ELb1ELb1ELb0ELb0ELb0ELb1ELb1ELb0ELb0EEENS1_21CollectiveEpilogueFwdINS6_IJSA_SC_SB_EEES9_SE_SG_Li384ELb1ELb1ELb0ELb0EEENS1_36VarlenDynamicPersistentTileSchedulerILi192ELi128ELi384ELi128ELb0ELb1ELb1ELb0ELb1ELb1EEEEEEEEEvNT_6ParamsE)
        /*0c88*/ 	.short	0x0210
        /*0c8a*/ 	.short	0x0af0


	//----- nvinfo : EIATTR_SW_WAR
	.align		4
.L_1153:
        /*0c8c*/ 	.byte	0x04, 0x36
        /*0c8e*/ 	.short	(.L_1155 - .L_1154)
.L_1154:
        /*0c90*/ 	.word	0x00000008
.L_1155:


//--------------------- .nv.info._ZN7cutlass13device_kernelIN5flash11enable_sm90INS1_16FlashAttnFwdSm90INS1_25CollectiveMainloopFwdSm90ILi2EN4cute5tupleIJNS5_1CILi1EEES8_S8_EEENS6_IJNS7_ILi192EEENS7_ILi128EEENS7_ILi96EEEEEELi96ENS_10bfloat16_tEfNS_4arch4Sm90ELb0ELb0ELb1ELb1ELb1ELb1ELb0ELb0ELb1ELb1ELb0ELb0EEENS1_21CollectiveEpilogueFwdINS6_IJSA_SC_SB_EEES9_SE_SG_Li384ELb1ELb1ELb0ELb0EEENS1_36VarlenDynamicPersistentTileSchedulerILi192ELi128ELi384ELi128ELb0ELb1ELb1ELb0ELb1ELb1EEEEEEEEEvNT_6ParamsE --------------------------
	.section	.nv.info._ZN7cutlass13device_kernelIN5flash11enable_sm90INS1_16FlashAttnFwdSm90INS1_25CollectiveMainloopFwdSm90ILi2EN4cute5tupleIJNS5_1CILi1EEES8_S8_EEENS6_IJNS7_ILi192EEENS7_ILi128EEENS7_ILi96EEEEEELi96ENS_10bfloat16_tEfNS_4arch4Sm90ELb0ELb0ELb1ELb1ELb1ELb1ELb0ELb0ELb1ELb1ELb0ELb0EEENS1_21CollectiveEpilogueFwdINS6_IJSA_SC_SB_EEES9_SE_SG_Li384ELb1ELb1ELb0ELb0EEENS1_36VarlenDynamicPersistentTileSchedulerILi192ELi128ELi384ELi128ELb0ELb1ELb1ELb0ELb1ELb1EEEEEEEEEvNT_6ParamsE,"",@"SHT_CUDA_INFO"
	.sectionflags	@""
	.align	4


	//----- nvinfo : EIATTR_CUDA_API_VERSION
	.align		4
        /*0000*/ 	.byte	0x04, 0x37
        /*0002*/ 	.short	(.L_1157 - .L_1156)
.L_1156:
        /*0004*/ 	.word	0x00000082


	//----- nvinfo : EIATTR_KPARAM_INFO
	.align		4
.L_1157:
        /*0008*/ 	.byte	0x04, 0x17
        /*000a*/ 	.short	(.L_1159 - .L_1158)
.L_1158:
        /*000c*/ 	.word	0x00000000
        /*0010*/ 	.short	0x0000
        /*0012*/ 	.short	0x0070
        /*0014*/ 	.byte	0x00, 0xf0, 0x01, 0x2a


	//----- nvinfo : EIATTR_SPARSE_MMA_MASK
	.align		4
.L_1159:
        /*0018*/ 	.byte	0x03, 0x50
        /*001a*/ 	.short	0x0000


	//----- nvinfo : EIATTR_MAXREG_COUNT
	.align		4
        /*001c*/ 	.byte	0x03, 0x1b
        /*001e*/ 	.short	0x0080


	//----- nvinfo : EIATTR_NUM_BARRIERS
	.align		4
        /*0020*/ 	.byte	0x02, 0x4c
        /*0022*/ 	.byte	0x10
	.zero		1


	//----- nvinfo : EIATTR_EXTERNS
	.align		4
        /*0024*/ 	.byte	0x04, 0x0f
        /*0026*/ 	.short	(.L_1161 - .L_1160)


	//   ....[0]....
	.align		4
.L_1160:
        /*0028*/ 	.word	index@(__assertfail)


	//----- nvinfo : EIATTR_ANNOTATIONS
	.align		4
.L_1161:
        /*002c*/ 	.byte	0x04, 0x55
        /*002e*/ 	.short	(.L_1163 - .L_1162)


	//   ....[0]....
.L_1162:
        /* <DEDUP_REMOVED lines=96> */


	//----- nvinfo : EIATTR_MERCURY_ISA_VERSION
	.align		4
.L_1163:
        /*0620*/ 	.byte	0x03, 0x5f
        /*0622*/ 	.short	0x0101


	//----- nvinfo : EIATTR_UNUSED_LOAD_BYTE_OFFSET
	.align		4
        /*0624*/ 	.byte	0x04, 0x44
        /*0626*/ 	.short	(.L_1165 - .L_1164)


	//   ....[0]....
.L_1164:
        /*0628*/ 	.word	0x00000a90
        /*062c*/ 	.word	0x0000fff0


	//   ....[1]....
        /*0630*/ 	.word	0x00011a40
        /*0634*/ 	.word	0x0000fff0


	//----- nvinfo : EIATTR_INT_WARP_WIDE_INSTR_OFFSETS
	.align		4
.L_1165:
        /*0638*/ 	.byte	0x04, 0x31
        /*063a*/ 	.short	(.L_1167 - .L_1166)


	//   ....[0]....
.L_1166:
        /*063c*/ 	.word	0x00000130


	//   ....[1]....
        /*0640*/ 	.word	0x00000170


	//   ....[2]....
        /*0644*/ 	.word	0x000001e0


	//   ....[3]....
        /*0648*/ 	.word	0x00015e50


	//   ....[4]....
        /*064c*/ 	.word	0x00015ee0


	//   ....[5]....
        /*0650*/ 	.word	0x00018c40


	//   ....[6]....
        /*0654*/ 	.word	0x00018cd0


	//----- nvinfo : EIATTR_COOP_GROUP_MASK_REGIDS
	.align		4
.L_1167:
        /*0658*/ 	.byte	0x04, 0x29
        /*065a*/ 	.short	(.L_1169 - .L_1168)


	//   ....[0]....
.L_1168:
        /*065c*/ 	.word	0xffffffff


	//   ....[1]....
        /*0660*/ 	.word	0xffffffff


	//   ....[2]....
        /*0664*/ 	.word	0xffffffff


	//   ....[3]....
        /*0668*/ 	.word	0xffffffff


	//   ....[4]....
        /*066c*/ 	.word	0xffffffff


	//   ....[5]....
        /*0670*/ 	.word	0xffffffff


	//   ....[6]....
        /*0674*/ 	.word	0xffffffff


	//   ....[7]....
        /*0678*/ 	.word	0xffffffff


	//   ....[8]....
        /*067c*/ 	.word	0xffffffff


	//   ....[9]....
        /*0680*/ 	.word	0xffffffff


	//   ....[10]....
        /*0684*/ 	.word	0xffffffff


	//   ....[11]....
        /*0688*/ 	.word	0xffffffff


	//   ....[12]....
        /*068c*/ 	.word	0xffffffff


	//   ....[13]....
        /*0690*/ 	.word	0xffffffff


	//   ....[14]....
        /*0694*/ 	.word	0xffffffff


	//   ....[15]....
        /*0698*/ 	.word	0xffffffff


	//   ....[16]....
        /*069c*/ 	.word	0xffffffff


	//   ....[17]....
        /*06a0*/ 	.word	0xffffffff


	//   ....[18]....
        /*06a4*/ 	.word	0xffffffff


	//   ....[19]....
        /*06a8*/ 	.word	0xffffffff


	//   ....[20]....
        /*06ac*/ 	.word	0xffffffff


	//   ....[21]....
        /*06b0*/ 	.word	0xffffffff


	//   ....[22]....
        /*06b4*/ 	.word	0xffffffff


	//   ....[23]....
        /*06b8*/ 	.word	0xffffffff


	//   ....[24]....
        /*06bc*/ 	.word	0xffffffff


	//   ....[25]....
        /*06c0*/ 	.word	0xffffffff


	//   ....[26]....
        /*06c4*/ 	.word	0xffffffff


	//   ....[27]....
        /*06c8*/ 	.word	0xffffffff


	//   ....[28]....
        /*06cc*/ 	.word	0xffffffff


	//   ....[29]....
        /*06d0*/ 	.word	0xffffffff


	//   ....[30]....
        /*06d4*/ 	.word	0xffffffff


	//   ....[31]....
        /*06d8*/ 	.word	0xffffffff


	//   ....[32]....
        /*06dc*/ 	.word	0xffffffff


	//   ....[33]....
        /*06e0*/ 	.word	0xffffffff


	//   ....[34]....
        /*06e4*/ 	.word	0xffffffff


	//   ....[35]....
        /*06e8*/ 	.word	0xffffffff


	//   ....[36]....
        /*06ec*/ 	.word	0xffffffff


	//   ....[37]....
        /*06f0*/ 	.word	0xffffffff


	//   ....[38]....
        /*06f4*/ 	.word	0xffffffff


	//   ....[39]....
        /*06f8*/ 	.word	0xffffffff


	//   ....[40]....
        /*06fc*/ 	.word	0xffffffff


	//   ....[41]....
        /*0700*/ 	.word	0xffffffff


	//   ....[42]....
        /*0704*/ 	.word	0xffffffff


	//   ....[43]....
        /*0708*/ 	.word	0xffffffff


	//   ....[44]....
        /*070c*/ 	.word	0xffffffff


	//   ....[45]....
        /*0710*/ 	.word	0xffffffff


	//   ....[46]....
        /*0714*/ 	.word	0xffffffff


	//   ....[47]....
        /*0718*/ 	.word	0xffffffff


	//   ....[48]....
        /*071c*/ 	.word	0xffffffff


	//   ....[49]....
        /*0720*/ 	.word	0xffffffff


	//   ....[50]....
        /*0724*/ 	.word	0xffffffff


	//   ....[51]....
        /*0728*/ 	.word	0xffffffff


	//   ....[52]....
        /*072c*/ 	.word	0xffffffff


	//   ....[53]....
        /*0730*/ 	.word	0xffffffff


	//   ....[54]....
        /*0734*/ 	.word	0xffffffff


	//   ....[55]....
        /*0738*/ 	.word	0xffffffff


	//   ....[56]....
        /*073c*/ 	.word	0xffffffff


	//   ....[57]....
        /*0740*/ 	.word	0xffffffff


	//   ....[58]....
        /*0744*/ 	.word	0xffffffff


	//   ....[59]....
        /*0748*/ 	.word	0xffffffff


	//   ....[60]....
        /*074c*/ 	.word	0xffffffff


	//   ....[61]....
        /*0750*/ 	.word	0xffffffff


	//   ....[62]....
        /*0754*/ 	.word	0xffffffff


	//   ....[63]....
        /*0758*/ 	.word	0xffffffff


	//   ....[64]....
        /*075c*/ 	.word	0xffffffff


	//   ....[65]....
        /*0760*/ 	.word	0xffffffff


	//   ....[66]....
        /*0764*/ 	.word	0xffffffff


	//   ....[67]....
        /*0768*/ 	.word	0xffffffff


	//   ....[68]....
        /*076c*/ 	.word	0xffffffff


	//   ....[69]....
        /*0770*/ 	.word	0xffffffff


	//   ....[70]....
        /*0774*/ 	.word	0xffffffff


	//   ....[71]....
        /*0778*/ 	.word	0xffffffff


	//   ....[72]....
        /*077c*/ 	.word	0xffffffff


	//   ....[73]....
        /*0780*/ 	.word	0xffffffff


	//   ....[74]....
        /*0784*/ 	.word	0xffffffff


	//   ....[75]....
        /*0788*/ 	.word	0xffffffff


	//   ....[76]....
        /*078c*/ 	.word	0xffffffff


	//   ....[77]....
        /*0790*/ 	.word	0xffffffff


	//   ....[78]....
        /*0794*/ 	.word	0xffffffff


	//   ....[79]....
        /*0798*/ 	.word	0xffffffff


	//   ....[80]....
        /*079c*/ 	.word	0xffffffff


	//   ....[81]....
        /*07a0*/ 	.word	0xffffffff


	//   ....[82]....
        /*07a4*/ 	.word	0xffffffff


	//   ....[83]....
        /*07a8*/ 	.word	0xffffffff


	//   ....[84]....
        /*07ac*/ 	.word	0xffffffff


	//   ....[85]....
        /*07b0*/ 	.word	0xffffffff


	//   ....[86]....
        /*07b4*/ 	.word	0xffffffff


	//   ....[87]....
        /*07b8*/ 	.word	0xffffffff


	//   ....[88]....
        /*07bc*/ 	.word	0xffffffff


	//   ....[89]....
        /*07c0*/ 	.word	0xffffffff


	//   ....[90]....
        /*07c4*/ 	.word	0xffffffff


	//   ....[91]....
        /*07c8*/ 	.word	0xffffffff


	//   ....[92]....
        /*07cc*/ 	.word	0xffffffff


	//   ....[93]....
        /*07d0*/ 	.word	0xffffffff


	//   ....[94]....
        /*07d4*/ 	.word	0xffffffff


	//   ....[95]....
        /*07d8*/ 	.word	0xffffffff


	//   ....[96]....
        /*07dc*/ 	.word	0xffffffff


	//   ....[97]....
        /*07e0*/ 	.word	0xffffffff


	//   ....[98]....
        /*07e4*/ 	.word	0xffffffff


	//   ....[99]....
        /*07e8*/ 	.word	0xffffffff


	//   ....[100]....
        /*07ec*/ 	.word	0xffffffff


	//   ....[101]....
        /*07f0*/ 	.word	0xffffffff


	//   ....[102]....
        /*07f4*/ 	.word	0xffffffff


	//   ....[103]....
        /*07f8*/ 	.word	0xffffffff


	//   ....[104]....
        /*07fc*/ 	.word	0xffffffff


	//   ....[105]....
        /*0800*/ 	.word	0xffffffff


	//   ....[106]....
        /*0804*/ 	.word	0xffffffff


	//   ....[107]....
        /*0808*/ 	.word	0xffffffff


	//   ....[108]....
        /*080c*/ 	.word	0xffffffff


	//   ....[109]....
        /*0810*/ 	.word	0xffffffff


	//   ....[110]....
        /*0814*/ 	.word	0xffffffff


	//   ....[111]....
        /*0818*/ 	.word	0xffffffff


	//   ....[112]....
        /*081c*/ 	.word	0xffffffff


	//   ....[113]....
        /*0820*/ 	.word	0xffffffff


	//   ....[114]....
        /*0824*/ 	.word	0xffffffff


	//   ....[115]....
        /*0828*/ 	.word	0xffffffff


	//   ....[116]....
        /*082c*/ 	.word	0xffffffff


	//   ....[117]....
        /*0830*/ 	.word	0xffffffff


	//   ....[118]....
        /*0834*/ 	.word	0xffffffff


	//   ....[119]....
        /*0838*/ 	.word	0xffffffff


	//   ....[120]....
        /*083c*/ 	.word	0xffffffff


	//   ....[121]....
        /*0840*/ 	.word	0xffffffff


	//   ....[122]....
        /*0844*/ 	.word	0xffffffff


	//   ....[123]....
        /*0848*/ 	.word	0xffffffff


	//   ....[124]....
        /*084c*/ 	.word	0xffffffff


	//   ....[125]....
        /*0850*/ 	.word	0xffffffff


	//   ....[126]....
        /*0854*/ 	.word	0xffffffff


	//   ....[127]....
        /*0858*/ 	.word	0xffffffff


	//   ....[128]....
        /*085c*/ 	.word	0xffffffff


	//   ....[129]....
        /*0860*/ 	.word	0x0500000f


	//   ....[130]....
        /*0864*/ 	.word	0x0500000f


	//   ....[131]....
        /*0868*/ 	.word	0x0500000f


	//   ....[132]....
        /*086c*/ 	.word	0x0500000f


	//   ....[133]....
        /*0870*/ 	.word	0x0500000f


	//   ....[134]....
        /*0874*/ 	.word	0x0500000f


	//   ....[135]....
        /*0878*/ 	.word	0x0500000f


	//   ....[136]....
        /*087c*/ 	.word	0x0500000f


	//   ....[137]....
        /*0880*/ 	.word	0x0500000f


	//   ....[138]....
        /*0884*/ 	.word	0x0500000f


	//   ....[139]....
        /*0888*/ 	.word	0x0500000f


	//   ....[140]....
        /*088c*/ 	.word	0x0500000f


	//   ....[141]....
        /*0890*/ 	.word	0x0500000f


	//   ....[142]....
        /*0894*/ 	.word	0x0500000f


	//   ....[143]....
        /*0898*/ 	.word	0x0500000f


	//   ....[144]....
        /*089c*/ 	.word	0x0500000f


	//   ....[145]....
        /*08a0*/ 	.word	0x0500000f


	//   ....[146]....
        /*08a4*/ 	.word	0x0500000f


	//   ....[147]....
        /*08a8*/ 	.word	0x0500000f


	//   ....[148]....
        /*08ac*/ 	.word	0x0500000f


	//   ....[149]....
        /*08b0*/ 	.word	0x0500000f


	//   ....[150]....
        /*08b4*/ 	.word	0x0500000f


	//   ....[151]....
        /*08b8*/ 	.word	0x0500000f


	//   ....[152]....
        /*08bc*/ 	.word	0x0500000f


	//   ....[153]....
        /*08c0*/ 	.word	0x0500000f


	//   ....[154]....
        /*08c4*/ 	.word	0x0500000f


	//   ....[155]....
        /*08c8*/ 	.word	0x0500000f


	//   ....[156]....
        /*08cc*/ 	.word	0x0500000f


	//   ....[157]....
        /*08d0*/ 	.word	0x0500000f


	//   ....[158]....
        /*08d4*/ 	.word	0x0500000f


	//   ....[159]....
        /*08d8*/ 	.word	0x0500000f


	//   ....[160]....
        /*08dc*/ 	.word	0x0500000f


	//   ....[161]....
        /*08e0*/ 	.word	0x0500000f


	//   ....[162]....
        /*08e4*/ 	.word	0x0500000f


	//   ....[163]....
        /*08e8*/ 	.word	0x0500000f


	//   ....[164]....
        /*08ec*/ 	.word	0x0500000f


	//   ....[165]....
        /*08f0*/ 	.word	0x0500000f


	//   ....[166]....
        /*08f4*/ 	.word	0x0500000f


	//   ....[167]....
        /*08f8*/ 	.word	0x0500000f


	//   ....[168]....
        /*08fc*/ 	.word	0x0500000f


	//   ....[169]....
        /*0900*/ 	.word	0x0500000f


	//   ....[170]....
        /*0904*/ 	.word	0x0500000f


	//   ....[171]....
        /*0908*/ 	.word	0x0500000f


	//   ....[172]....
        /*090c*/ 	.word	0x0500000f


	//   ....[173]....
        /*0910*/ 	.word	0x0500000f


	//   ....[174]....
        /*0914*/ 	.word	0x0500000f


	//   ....[175]....
        /*0918*/ 	.word	0x0500000f


	//   ....[176]....
        /*091c*/ 	.word	0x0500000f


	//   ....[177]....
        /*0920*/ 	.word	0x0500000f


	//   ....[178]....
        /*0924*/ 	.word	0x0500000f


	//   ....[179]....
        /*0928*/ 	.word	0x0500000f


	//   ....[180]....
        /*092c*/ 	.word	0x0500000f


	//   ....[181]....
        /*0930*/ 	.word	0x0500000f


	//   ....[182]....
        /*0934*/ 	.word	0x0500000f


	//   ....[183]....
        /*0938*/ 	.word	0x0500000f


	//   ....[184]....
        /*093c*/ 	.word	0x0500000f


	//   ....[185]....
        /*0940*/ 	.word	0x0500000f


	//   ....[186]....
        /*0944*/ 	.word	0x0500000f


	//   ....[187]....
        /*0948*/ 	.word	0x0500000f


	//   ....[188]....
        /*094c*/ 	.word	0x0500000f


	//   ....[189]....
        /*0950*/ 	.word	0x0500000f


	//   ....[190]....
        /*0954*/ 	.word	0x0500000f


	//   ....[191]....
        /*0958*/ 	.word	0x0500000f


	//   ....[192]....
        /*095c*/ 	.word	0x0500000f


	//   ....[193]....
        /*0960*/ 	.word	0x0500000f


	//   ....[194]....
        /*0964*/ 	.word	0x0500000f


	//   ....[195]....
        /*0968*/ 	.word	0x0500000f


	//   ....[196]....
        /*096c*/ 	.word	0x0500000f


	//   ....[197]....
        /*0970*/ 	.word	0x0500000f


	//   ....[198]....
        /*0974*/ 	.word	0x0500000f


	//   ....[199]....
        /*0978*/ 	.word	0x0500000f


	//   ....[200]....
        /*097c*/ 	.word	0x0500000f


	//   ....[201]....
        /*0980*/ 	.word	0x0500000f


	//   ....[202]....
        /*0984*/ 	.word	0x0500000f


	//   ....[203]....
        /*0988*/ 	.word	0x0500000f


	//   ....[204]....
        /*098c*/ 	.word	0x0500000f


	//   ....[205]....
        /*0990*/ 	.word	0x0500000f


	//   ....[206]....
        /*0994*/ 	.word	0x0500000f


	//   ....[207]....
        /*0998*/ 	.word	0x0500000f


	//   ....[208]....
        /*099c*/ 	.word	0x0500000f


	//   ....[209]....
        /*09a0*/ 	.word	0x0500000f


	//   ....[210]....
        /*09a4*/ 	.word	0x0500000f


	//   ....[211]....
        /*09a8*/ 	.word	0x0500000f


	//----- nvinfo : EIATTR_COOP_GROUP_INSTR_OFFSETS
	.align		4
.L_1169:
        /*09ac*/ 	.byte	0x04, 0x28
        /*09ae*/ 	.short	(.L_1171 - .L_1170)


	//   ....[0]....
.L_1170:
        /*09b0*/ 	.word	0x00000070


	//   ....[1]....
        /*09b4*/ 	.word	0x00000140


	//   ....[2]....
        /*09b8*/ 	.word	0x00000190


	//   ....[3]....
        /*09bc*/ 	.word	0x000003c0


	//   ....[4]....
        /*09c0*/ 	.word	0x00000520


	//   ....[5]....
        /*09c4*/ 	.word	0x00000640


	//   ....[6]....
        /*09c8*/ 	.word	0x000007a0


	//   ....[7]....
        /*09cc*/ 	.word	0x000031f0


	//   ....[8]....
        /*09d0*/ 	.word	0x00003200


	//   ....[9]....
        /*09d4*/ 	.word	0x00004dd0


	//   ....[10]....
        /*09d8*/ 	.word	0x00004de0


	//   ....[11]....
        /*09dc*/ 	.word	0x000067f0


	//   ....[12]....
        /*09e0*/ 	.word	0x00006800


	//   ....[13]....
        /*09e4*/ 	.word	0x00006d10


	//   ....[14]....
        /*09e8*/ 	.word	0x00006d30


	//   ....[15]....
        /*09ec*/ 	.word	0x000073a0


	//   ....[16]....
        /*09f0*/ 	.word	0x00007970


	//   ....[17]....
        /*09f4*/ 	.word	0x00007980


	//   ....[18]....
        /*09f8*/ 	.word	0x00007990


	//   ....[19]....
        /*09fc*/ 	.word	0x000079a0


	//   ....[20]....
        /*0a00*/ 	.word	0x000096b0


	//   ....[21]....
        /*0a04*/ 	.word	0x000096c0


	//   ....[22]....
        /*0a08*/ 	.word	0x000096d0


	//   ....[23]....
        /*0a0c*/ 	.word	0x000096e0


	//   ....[24]....
        /*0a10*/ 	.word	0x0000c920


	//   ....[25]....
        /*0a14*/ 	.word	0x0000c940


	//   ....[26]....
        /*0a18*/ 	.word	0x0000cc80


	//   ....[27]....
        /*0a1c*/ 	.word	0x0000cca0


	//   ....[28]....
        /*0a20*/ 	.word	0x0000de90


	//   ....[29]....
        /*0a24*/ 	.word	0x0000f570


	//   ....[30]....
        /*0a28*/ 	.word	0x0000f5f0


	//   ....[31]....
        /*0a2c*/ 	.word	0x0000fc00


	//   ....[32]....
        /*0a30*/ 	.word	0x0000fc60


	//   ....[33]....
        /*0a34*/ 	.word	0x00010da0


	//   ....[34]....
        /*0a38*/ 	.word	0x00010fd0


	//   ....[35]....
        /*0a3c*/ 	.word	0x00011000


	//   ....[36]....
        /*0a40*/ 	.word	0x000110d0


	//   ....[37]....
        /*0a44*/ 	.word	0x00011490


	//   ....[38]....
        /*0a48*/ 	.word	0x000124b0


	//   ....[39]....
        /*0a4c*/ 	.word	0x000124f0


	//   ....[40]....
        /*0a50*/ 	.word	0x00012520


	//   ....[41]....
        /*0a54*/ 	.word	0x00012530


	//   ....[42]....
        /*0a58*/ 	.word	0x00012a10


	//   ....[43]....
        /*0a5c*/ 	.word	0x00012a30


	//   ....[44]....
        /*0a60*/ 	.word	0x00012b50


	//   ....[45]....
        /*0a64*/ 	.word	0x00012b70


	//   ....[46]....
        /*0a68*/ 	.word	0x00013490


	//   ....[47]....
        /*0a6c*/ 	.word	0x000134a0


	//   ....[48]....
        /*0a70*/ 	.word	0x00013600


	//   ....[49]....
        /*0a74*/ 	.word	0x00013610


	//   ....[50]....
        /*0a78*/ 	.word	0x000137b0


	//   ....[51]....
        /*0a7c*/ 	.word	0x00013980


	//   ....[52]....
        /*0a80*/ 	.word	0x000139b0


	//   ....[53]....
        /*0a84*/ 	.word	0x000139e0


	//   ....[54]....
        /*0a88*/ 	.word	0x00013a10


	//   ....[55]....
        /*0a8c*/ 	.word	0x00013a40


	//   ....[56]....
        /*0a90*/ 	.word	0x00013a70


	//   ....[57]....
        /*0a94*/ 	.word	0x00013be0


	//   ....[58]....
        /*0a98*/ 	.word	0x00013c10


	//   ....[59]....
        /*0a9c*/ 	.word	0x00013c40


	//   ....[60]....
        /*0aa0*/ 	.word	0x00013c70


	//   ....[61]....
        /*0aa4*/ 	.word	0x00013ca0


	//   ....[62]....
        /*0aa8*/ 	.word	0x00013cd0


	//   ....[63]....
        /*0aac*/ 	.word	0x00013d60


	//   ....[64]....
        /*0ab0*/ 	.word	0x00013d90


	//   ....[65]....
        /*0ab4*/ 	.word	0x00013e10


	//   ....[66]....
        /*0ab8*/ 	.word	0x00014990


	//   ....[67]....
        /*0abc*/ 	.word	0x00016ae0


	//   ....[68]....
        /*0ac0*/ 	.word	0x00016af0


	//   ....[69]....
        /*0ac4*/ 	.word	0x00016bb0


	//   ....[70]....
        /*0ac8*/ 	.word	0x00016bc0


	//   ....[71]....
        /*0acc*/ 	.word	0x00016c70


	//   ....[72]....
        /*0ad0*/ 	.word	0x00016c80


	//   ....[73]....
        /*0ad4*/ 	.word	0x00016c90


	//   ....[74]....
        /*0ad8*/ 	.word	0x00016ca0


	//   ....[75]....
        /*0adc*/ 	.word	0x000176a0


	//   ....[76]....
        /*0ae0*/ 	.word	0x000176b0


	//   ....[77]....
        /*0ae4*/ 	.word	0x00017770


	//   ....[78]....
        /*0ae8*/ 	.word	0x00017790


	//   ....[79]....
        /*0aec*/ 	.word	0x00017830


	//   ....[80]....
        /*0af0*/ 	.word	0x00017850


	//   ....[81]....
        /*0af4*/ 	.word	0x00017860


	//   ....[82]....
        /*0af8*/ 	.word	0x00017870


	//   ....[83]....
        /*0afc*/ 	.word	0x00017990


	//   ....[84]....
        /*0b00*/ 	.word	0x000179a0


	//   ....[85]....
        /*0b04*/ 	.word	0x000179b0


	//   ....[86]....
        /*0b08*/ 	.word	0x00017a40


	//   ....[87]....
        /*0b0c*/ 	.word	0x00018240


	//   ....[88]....
        /*0b10*/ 	.word	0x00018250


	//   ....[89]....
        /*0b14*/ 	.word	0x00018270


	//   ....[90]....
        /*0b18*/ 	.word	0x000182f0


	//   ....[91]....
        /*0b1c*/ 	.word	0x00018300


	//   ....[92]....
        /*0b20*/ 	.word	0x00018360


	//   ....[93]....
        /*0b24*/ 	.word	0x00018390


	//   ....[94]....
        /*0b28*/ 	.word	0x000183d0


	//   ....[95]....
        /*0b2c*/ 	.word	0x00018680


	//   ....[96]....
        /*0b30*/ 	.word	0x000186a0


	//   ....[97]....
        /*0b34*/ 	.word	0x00018740


	//   ....[98]....
        /*0b38*/ 	.word	0x00018750


	//   ....[99]....
        /*0b3c*/ 	.word	0x000187e0


	//   ....[100]....
        /*0b40*/ 	.word	0x000187f0


	//   ....[101]....
        /*0b44*/ 	.word	0x00018800


	//   ....[102]....
        /*0b48*/ 	.word	0x00018890


	//   ....[103]....
        /*0b4c*/ 	.word	0x00018e80


	//   ....[104]....
        /*0b50*/ 	.word	0x00018e90


	//   ....[105]....
        /*0b54*/ 	.word	0x00018f20


	//   ....[106]....
        /*0b58*/ 	.word	0x00018fc0


	//   ....[107]....
        /*0b5c*/ 	.word	0x00018fe0


	//   ....[108]....
        /*0b60*/ 	.word	0x00019060


	//   ....[109]....
        /*0b64*/ 	.word	0x00019080


	//   ....[110]....
        /*0b68*/ 	.word	0x00019090


	//   ....[111]....
        /*0b6c*/ 	.word	0x00019490


	//   ....[112]....
        /*0b70*/ 	.word	0x000194c0


	//   ....[113]....
        /*0b74*/ 	.word	0x00019500


	//   ....[114]....
        /*0b78*/ 	.word	0x00019530


	//   ....[115]....
        /*0b7c*/ 	.word	0x00019560


	//   ....[116]....
        /*0b80*/ 	.word	0x00019590


	//   ....[117]....
        /*0b84*/ 	.word	0x000195c0


	//   ....[118]....
        /*0b88*/ 	.word	0x000195f0


	//   ....[119]....
        /*0b8c*/ 	.word	0x00019770


	//   ....[120]....
        /*0b90*/ 	.word	0x000197a0


	//   ....[121]....
        /*0b94*/ 	.word	0x000197d0


	//   ....[122]....
        /*0b98*/ 	.word	0x00019800


	//   ....[123]....
        /*0b9c*/ 	.word	0x00019830


	//   ....[124]....
        /*0ba0*/ 	.word	0x00019860


	//   ....[125]....
        /*0ba4*/ 	.word	0x00019920


	//   ....[126]....
        /*0ba8*/ 	.word	0x00019940


	//   ....[127]....
        /*0bac*/ 	.word	0x000199b0


	//   ....[128]....
        /*0bb0*/ 	.word	0x00019e20


	//   ....[129]....
        /*0bb4*/ 	.word	0x0001a160


	//   ....[130]....
        /*0bb8*/ 	.word	0x0001a1f0


	//   ....[131]....
        /*0bbc*/ 	.word	0x0001a2e0


	//   ....[132]....
        /*0bc0*/ 	.word	0x0001a370


	//   ....[133]....
        /*0bc4*/ 	.word	0x0001a450


	//   ....[134]....
        /*0bc8*/ 	.word	0x0001a4e0


	//   ....[135]....
        /*0bcc*/ 	.word	0x0001a620


	//   ....[136]....
        /*0bd0*/ 	.word	0x0001a6d0


	//   ....[137]....
        /*0bd4*/ 	.word	0x0001a760


	//   ....[138]....
        /*0bd8*/ 	.word	0x0001a7b0


	//   ....[139]....
        /*0bdc*/ 	.word	0x0001a800


	//   ....[140]....
        /*0be0*/ 	.word	0x0001a8f0


	//   ....[141]....
        /*0be4*/ 	.word	0x0001a980


	//   ....[142]....
        /*0be8*/ 	.word	0x0001a9d0


	//   ....[143]....
        /*0bec*/ 	.word	0x0001aa20


	//   ....[144]....
        /*0bf0*/ 	.word	0x0001ac40


	//   ....[145]....
        /*0bf4*/ 	.word	0x0001ac90


	//   ....[146]....
        /*0bf8*/ 	.word	0x0001ad20


	//   ....[147]....
        /*0bfc*/ 	.word	0x0001adb0


	//   ....[148]....
        /*0c00*/ 	.word	0x0001ae70


	//   ....[149]....
        /*0c04*/ 	.word	0x0001b150


	//   ....[150]....
        /*0c08*/ 	.word	0x0001b240


	//   ....[151]....
        /*0c0c*/ 	.word	0x0001b2d0


	//   ....[152]....
        /*0c10*/ 	.word	0x0001b330


	//   ....[153]....
        /*0c14*/ 	.word	0x0001b450


	//   ....[154]....
        /*0c18*/ 	.word	0x0001b4b0


	//   ....[155]....
        /*0c1c*/ 	.word	0x0001b5d0


	//   ....[156]....
        /*0c20*/ 	.word	0x0001b630


	//   ....[157]....
        /*0c24*/ 	.word	0x0001b6e0


	//   ....[158]....
        /*0c28*/ 	.word	0x0001b800


	//   ....[159]....
        /*0c2c*/ 	.word	0x0001b870


	//   ....[160]....
        /*0c30*/ 	.word	0x0001b8d0


	//   ....[161]....
        /*0c34*/ 	.word	0x0001b9e0


	//   ....[162]....
        /*0c38*/ 	.word	0x0001ba40


	//   ....[163]....
        /*0c3c*/ 	.word	0x0001bb60


	//   ....[164]....
        /*0c40*/ 	.word	0x0001bbc0


	//   ....[165]....
        /*0c44*/ 	.word	0x0001bca0


	//   ....[166]....
        /*0c48*/ 	.word	0x0001bd70


	//   ....[167]....
        /*0c4c*/ 	.word	0x0001be60


	//   ....[168]....
        /*0c50*/ 	.word	0x0001bec0


	//   ....[169]....
        /*0c54*/ 	.word	0x0001bf60


	//   ....[170]....
        /*0c58*/ 	.word	0x0001c100


	//   ....[171]....
        /*0c5c*/ 	.word	0x0001c1d0


	//   ....[172]....
        /*0c60*/ 	.word	0x0001c250


	//   ....[173]....
        /*0c64*/ 	.word	0x0001c340


	//   ....[174]....
        /*0c68*/ 	.word	0x0001c3a0


	//   ....[175]....
        /*0c6c*/ 	.word	0x0001c470


	//   ....[176]....
        /*0c70*/ 	.word	0x0001c4d0


	//   ....[177]....
        /*0c74*/ 	.word	0x0001c5b0


	//   ....[178]....
        /*0c78*/ 	.word	0x0001c6a0


	//   ....[179]....
        /*0c7c*/ 	.word	0x0001c740


	//   ....[180]....
        /*0c80*/ 	.word	0x0001c7a0


	//   ....[181]....
        /*0c84*/ 	.word	0x0001c8a0


	//   ....[182]....
        /*0c88*/ 	.word	0x0001c900


	//   ....[183]....
        /*0c8c*/ 	.word	0x0001ca00


	//   ....[184]....
        /*0c90*/ 	.word	0x0001ca60


	//   ....[185]....
        /*0c94*/ 	.word	0x0001cb30


	//   ....[186]....
        /*0c98*/ 	.word	0x0001cc80


	//   ....[187]....
        /*0c9c*/ 	.word	0x0001cd30


	//   ....[188]....
        /*0ca0*/ 	.word	0x0001ce40


	//   ....[189]....
        /*0ca4*/ 	.word	0x0001cf20


	//   ....[190]....
        /*0ca8*/ 	.word	0x0001cf80


	//   ....[191]....
        /*0cac*/ 	.word	0x0001d070


	//   ....[192]....
        /*0cb0*/ 	.word	0x0001d0d0


	//   ....[193]....
        /*0cb4*/ 	.word	0x0001d1b0


	//   ....[194]....
        /*0cb8*/ 	.word	0x0001d240


	//   ....[195]....
        /*0cbc*/ 	.word	0x0001d2e0


	//   ....[196]....
        /*0cc0*/ 	.word	0x0001d400


	//   ....[197]....
        /*0cc4*/ 	.word	0x0001d470


	//   ....[198]....
        /*0cc8*/ 	.word	0x0001d4e0


	//   ....[199]....
        /*0ccc*/ 	.word	0x0001d550


	//   ....[200]....
        /*0cd0*/ 	.word	0x0001d5c0


	//   ....[201]....
        /*0cd4*/ 	.word	0x0001d640


	//   ....[202]....
        /*0cd8*/ 	.word	0x0001d6d0


	//   ....[203]....
        /*0cdc*/ 	.word	0x0001d760


	//   ....[204]....
        /*0ce0*/ 	.word	0x0001d7d0


	//   ....[205]....
        /*0ce4*/ 	.word	0x0001d840


	//   ....[206]....
        /*0ce8*/ 	.word	0x0001d8b0


	//   ....[207]....
        /*0cec*/ 	.word	0x0001d930


	//   ....[208]....
        /*0cf0*/ 	.word	0x0001d9a0


	//   ....[209]....
        /*0cf4*/ 	.word	0x0001da40


	//   ....[210]....
        /*0cf8*/ 	.word	0x0001dad0


	//   ....[211]....
        /*0cfc*/ 	.word	0x0001dbf0


	//----- nvinfo : EIATTR_REG_RECONFIG
	.align		4
.L_1171:
        /*0d00*/ 	.byte	0x01, 0x54
	.zero		2


	//----- nvinfo : EIATTR_SYSCALL_OFFSETS
	.align		4
        /*0d04*/ 	.byte	0x04, 0x46
        /*0d06*/ 	.short	(.L_1173 - .L_1172)


	//   ....[0]....
.L_1172:
        /*0d08*/ 	.word	0x00001ca0


	//   ....[1]....
        /*0d0c*/ 	.word	0x00001df0


	//   ....[2]....
        /*0d10*/ 	.word	0x00007570


	//   ....[3]....
        /*0d14*/ 	.word	0x000078f0


	//   ....[4]....
        /*0d18*/ 	.word	0x00016040


	//   ....[5]....
        /*0d1c*/ 	.word	0x00016190


	//   ....[6]....
        /*0d20*/ 	.word	0x00016280


	//   ....[7]....
        /*0d24*/ 	.word	0x00017110


	//----- nvinfo : EIATTR_MBARRIER_INSTR_OFFSETS
	.align		4
.L_1173:
        /*0d28*/ 	.byte	0x04, 0x39
        /*0d2a*/ 	.short	(.L_1175 - .L_1174)


	//   ....[0]....
.L_1174:
        /*0d2c*/ 	.word	0x00000270
        /*0d30*/ 	.word	0x000000ff
        /*0d34*/ 	.word	0x0002d800
        /*0d38*/ 	.short	0x0100
        /*0d3a*/ 	.byte	0x08
	.zero		1


	//   ....[1]....
        /*0d3c*/ 	.word	0x00000280
        /*0d40*/ 	.word	0x000000ff
        /*0d44*/ 	.word	0x0002d820
        /*0d48*/ 	.short	0x0100
        /*0d4a*/ 	.byte	0x08
	.zero		1


	//   ....[2]....
        /*0d4c*/ 	.word	0x00000370
        /*0d50*/ 	.word	0x000000ff
        /*0d54*/ 	.word	0x0002d830
        /*0d58*/ 	.short	0x0100
        /*0d5a*/ 	.byte	0x08
	.zero		1


	//   ....[3]....
        /*0d5c*/ 	.word	0x00000380
        /*0d60*/ 	.word	0x000000ff
        /*0d64*/ 	.word	0x0002d840
        /*0d68*/ 	.short	0x0100
        /*0d6a*/ 	.byte	0x08
	.zero		1


	//   ....[4]....
        /*0d6c*/ 	.word	0x00000390
        /*0d70*/ 	.word	0x000000ff
        /*0d74*/ 	.word	0x0002d838
        /*0d78*/ 	.short	0x0100
        /*0d7a*/ 	.byte	0x08
	.zero		1


	//   ....[5]....
        /*0d7c*/ 	.word	0x000003a0
        /*0d80*/ 	.word	0x000000ff
        /*0d84*/ 	.word	0x0002d848
        /*0d88*/ 	.short	0x0100
        /*0d8a*/ 	.byte	0x08
	.zero		1


	//   ....[6]....
        /*0d8c*/ 	.word	0x000004d0
        /*0d90*/ 	.word	0x000000ff
        /*0d94*/ 	.word	0x0002d850
        /*0d98*/ 	.short	0x0100
        /*0d9a*/ 	.byte	0x08
	.zero		1


	//   ....[7]....
        /*0d9c*/ 	.word	0x000004e0
        /*0da0*/ 	.word	0x000000ff
        /*0da4*/ 	.word	0x0002d860
        /*0da8*/ 	.short	0x0100
        /*0daa*/ 	.byte	0x08
	.zero		1


	//   ....[8]....
        /*0dac*/ 	.word	0x000004f0
        /*0db0*/ 	.word	0x000000ff
        /*0db4*/ 	.word	0x0002d858
        /*0db8*/ 	.short	0x0100
        /*0dba*/ 	.byte	0x08
	.zero		1


	//   ....[9]....
        /*0dbc*/ 	.word	0x00000500
        /*0dc0*/ 	.word	0x000000ff
        /*0dc4*/ 	.word	0x0002d868
        /*0dc8*/ 	.short	0x0100
        /*0dca*/ 	.byte	0x08
	.zero		1


	//   ....[10]....
        /*0dcc*/ 	.word	0x000005f0
        /*0dd0*/ 	.word	0x000000ff
        /*0dd4*/ 	.word	0x0002d870
        /*0dd8*/ 	.short	0x0100
        /*0dda*/ 	.byte	0x06
	.zero		1


	//   ....[11]....
        /*0ddc*/ 	.word	0x00000600
        /*0de0*/ 	.word	0x000000ff
        /*0de4*/ 	.word	0x0002d880
        /*0de8*/ 	.short	0x0100
        /*0dea*/ 	.byte	0x06
	.zero		1


	//   ....[12]....
        /*0dec*/ 	.word	0x00000610
        /*0df0*/ 	.word	0x000000ff
        /*0df4*/ 	.word	0x0002d878
        /*0df8*/ 	.short	0x0100
        /*0dfa*/ 	.byte	0x06
	.zero		1


	//   ....[13]....
        /*0dfc*/ 	.word	0x00000620
        /*0e00*/ 	.word	0x000000ff
        /*0e04*/ 	.word	0x0002d888
        /*0e08*/ 	.short	0x0100
        /*0e0a*/ 	.byte	0x06
	.zero		1


	//   ....[14]....
        /*0e0c*/ 	.word	0x00000750
        /*0e10*/ 	.word	0x000000ff
        /*0e14*/ 	.word	0x0002d890
        /*0e18*/ 	.short	0x0100
        /*0e1a*/ 	.byte	0x08
	.zero		1


	//   ....[15]....
        /*0e1c*/ 	.word	0x00000760
        /*0e20*/ 	.word	0x000000ff
        /*0e24*/ 	.word	0x0002d8a0
        /*0e28*/ 	.short	0x0100
        /*0e2a*/ 	.byte	0x08
	.zero		1


	//   ....[16]....
        /*0e2c*/ 	.word	0x00000770
        /*0e30*/ 	.word	0x000000ff
        /*0e34*/ 	.word	0x0002d898
        /*0e38*/ 	.short	0x0100
        /*0e3a*/ 	.byte	0x08
	.zero		1


	//   ....[17]....
        /*0e3c*/ 	.word	0x00000780
        /*0e40*/ 	.word	0x000000ff
        /*0e44*/ 	.word	0x0002d8a8
        /*0e48*/ 	.short	0x0100
        /*0e4a*/ 	.byte	0x08
	.zero		1


	//   ....[18]....
        /*0e4c*/ 	.word	0x000008b0
        /*0e50*/ 	.word	0x000000ff
        /*0e54*/ 	.word	0x0002d8b0
        /*0e58*/ 	.short	0x0100
        /*0e5a*/ 	.byte	0x08
	.zero		1


	//   ....[19]....
        /*0e5c*/ 	.word	0x000008c0
        /*0e60*/ 	.word	0x000000ff
        /*0e64*/ 	.word	0x0002d8c0
        /*0e68*/ 	.short	0x0100
        /*0e6a*/ 	.byte	0x08
	.zero		1


	//   ....[20]....
        /*0e6c*/ 	.word	0x000008d0
        /*0e70*/ 	.word	0x000000ff
        /*0e74*/ 	.word	0x0002d8b8
        /*0e78*/ 	.short	0x0100
        /*0e7a*/ 	.byte	0x08
	.zero		1


	//   ....[21]....
        /*0e7c*/ 	.word	0x000008e0
        /*0e80*/ 	.word	0x000000ff
        /*0e84*/ 	.word	0x0002d8c8
        /*0e88*/ 	.short	0x0100
        /*0e8a*/ 	.byte	0x08
	.zero		1


	//   ....[22]....
        /*0e8c*/ 	.word	0x000031a0
        /*0e90*/ 	.word	0x0000003c
        /*0e94*/ 	.word	0x0002d890
        /*0e98*/ 	.short	0x010a
        /*0e9a*/ 	.byte	0x3f
	.zero		1


	//   ....[23]....
        /*0e9c*/ 	.word	0x00004d80
        /*0ea0*/ 	.word	0x0000003c
        /*0ea4*/ 	.word	0x0002d890
        /*0ea8*/ 	.short	0x010a
        /*0eaa*/ 	.byte	0x3f
	.zero		1


	//   ....[24]....
        /*0eac*/ 	.word	0x00006640
        /*0eb0*/ 	.word	0x0000003c
        /*0eb4*/ 	.word	0x0002d890
        /*0eb8*/ 	.short	0x010a
        /*0eba*/ 	.byte	0x3f
	.zero		1


	//   ....[25]....
        /*0ebc*/ 	.word	0x00006b60
        /*0ec0*/ 	.word	0x0000000b
        /*0ec4*/ 	.word	0x00000000
        /*0ec8*/ 	.short	0x0101
        /*0eca*/ 	.byte	0x3f
	.zero		1


	//   ....[26]....
        /*0ecc*/ 	.word	0x00006ba0
        /*0ed0*/ 	.word	0x0000003c
        /*0ed4*/ 	.word	0x0002d8b0
        /*0ed8*/ 	.short	0x010a
        /*0eda*/ 	.byte	0x3f
	.zero		1


	//   ....[27]....
        /*0edc*/ 	.word	0x00007080
        /*0ee0*/ 	.word	0x0000003c
        /*0ee4*/ 	.word	0x00000000
        /*0ee8*/ 	.short	0x0101
        /*0eea*/ 	.byte	0x3f
	.zero		1


	//   ....[28]....
        /*0eec*/ 	.word	0x00007610
        /*0ef0*/ 	.word	0x00000002
        /*0ef4*/ 	.word	0x0002d800
        /*0ef8*/ 	.short	0x010a
        /*0efa*/ 	.byte	0x3f
	.zero		1


	//   ....[29]....
        /*0efc*/ 	.word	0x00007660
        /*0f00*/ 	.word	0x00000002
        /*0f04*/ 	.word	0x0002d800
        /*0f08*/ 	.short	0x010a
        /*0f0a*/ 	.byte	0x3f
	.zero		1


	//   ....[30]....
        /*0f0c*/ 	.word	0x000080e0
        /*0f10*/ 	.word	0x00000002
        /*0f14*/ 	.word	0x0002d800
        /*0f18*/ 	.short	0x010a
        /*0f1a*/ 	.byte	0x3f
	.zero		1


	//   ....[31]....
        /*0f1c*/ 	.word	0x00009bf0
        /*0f20*/ 	.word	0x00000002
        /*0f24*/ 	.word	0x0002d800
        /*0f28*/ 	.short	0x010a
        /*0f2a*/ 	.byte	0x3f
	.zero		1


	//   ....[32]....
        /*0f2c*/ 	.word	0x0000b390
        /*0f30*/ 	.word	0x00000000
        /*0f34*/ 	.word	0x0002d830
        /*0f38*/ 	.short	0x010a
        /*0f3a*/ 	.byte	0x3f
	.zero		1


	//   ....[33]....
        /*0f3c*/ 	.word	0x0000b460
        /*0f40*/ 	.word	0x00000000
        /*0f44*/ 	.word	0x0002d830
        /*0f48*/ 	.short	0x010a
        /*0f4a*/ 	.byte	0x3f
	.zero		1


	//   ....[34]....
        /*0f4c*/ 	.word	0x0000d1f0
        /*0f50*/ 	.word	0x0000000c
        /*0f54*/ 	.word	0x00000000
        /*0f58*/ 	.short	0x0101
        /*0f5a*/ 	.byte	0x3f
	.zero		1


	//   ....[35]....
        /*0f5c*/ 	.word	0x0000e160
        /*0f60*/ 	.word	0x00000009
        /*0f64*/ 	.word	0x0002d830
        /*0f68*/ 	.short	0x010a
        /*0f6a*/ 	.byte	0x3f
	.zero		1


	//   ....[36]....
        /*0f6c*/ 	.word	0x0000e1b0
        /*0f70*/ 	.word	0x00000009
        /*0f74*/ 	.word	0x0002d830
        /*0f78*/ 	.short	0x010a
        /*0f7a*/ 	.byte	0x3f
	.zero		1


	//   ....[37]....
        /*0f7c*/ 	.word	0x0000e660
        /*0f80*/ 	.word	0x00000009
        /*0f84*/ 	.word	0x0002d850
        /*0f88*/ 	.short	0x010a
        /*0f8a*/ 	.byte	0x3f
	.zero		1


	//   ....[38]....
        /*0f8c*/ 	.word	0x0000e6a0
        /*0f90*/ 	.word	0x00000009
        /*0f94*/ 	.word	0x0002d850
        /*0f98*/ 	.short	0x010a
        /*0f9a*/ 	.byte	0x3f
	.zero		1


	//   ....[39]....
        /*0f9c*/ 	.word	0x0000edc0
        /*0fa0*/ 	.word	0x00000006
        /*0fa4*/ 	.word	0x00000000
        /*0fa8*/ 	.short	0x0101
        /*0faa*/ 	.byte	0x3f
	.zero		1


	//   ....[40]....
        /*0fac*/ 	.word	0x00010790
        /*0fb0*/ 	.word	0x00000005
        /*0fb4*/ 	.word	0x00000000
        /*0fb8*/ 	.short	0x0101
        /*0fba*/ 	.byte	0x3f
	.zero		1


	//   ....[41]....
        /*0fbc*/ 	.word	0x00010e20
        /*0fc0*/ 	.word	0x00000005
        /*0fc4*/ 	.word	0x0002d850
        /*0fc8*/ 	.short	0x010a
        /*0fca*/ 	.byte	0x3f
	.zero		1


	//   ....[42]....
        /*0fcc*/ 	.word	0x00010ed0
        /*0fd0*/ 	.word	0x00000005
        /*0fd4*/ 	.word	0x0002d850
        /*0fd8*/ 	.short	0x010a
        /*0fda*/ 	.byte	0x3f
	.zero		1


	//   ....[43]....
        /*0fdc*/ 	.word	0x000116d0
        /*0fe0*/ 	.word	0x00000005
        /*0fe4*/ 	.word	0x00000000
        /*0fe8*/ 	.short	0x0101
        /*0fea*/ 	.byte	0x3f
	.zero		1


	//   ....[44]....
        /*0fec*/ 	.word	0x00012a20
        /*0ff0*/ 	.word	0x00000000
        /*0ff4*/ 	.word	0x00000000
        /*0ff8*/ 	.short	0x0101
        /*0ffa*/ 	.byte	0x3f
	.zero		1


	//   ....[45]....
        /*0ffc*/ 	.word	0x00014a70
        /*1000*/ 	.word	0x00000016
        /*1004*/ 	.word	0x0002d820
        /*1008*/ 	.short	0x010a
        /*100a*/ 	.byte	0x3f
	.zero		1


	//   ....[46]....
        /*100c*/ 	.word	0x00014b30
        /*1010*/ 	.word	0x00000008
        /*1014*/ 	.word	0x0002d8a0
        /*1018*/ 	.short	0x010a
        /*101a*/ 	.byte	0x3f
	.zero		1


	//   ....[47]....
        /*101c*/ 	.word	0x00014f60
        /*1020*/ 	.word	0x00000008
        /*1024*/ 	.word	0x0002d8c0
        /*1028*/ 	.short	0x010a
        /*102a*/ 	.byte	0x3f
	.zero		1


	//   ....[48]....
        /*102c*/ 	.word	0x000154c0
        /*1030*/ 	.word	0x00000008
        /*1034*/ 	.word	0x0002d8a0
        /*1038*/ 	.short	0x010a
        /*103a*/ 	.byte	0x3f
	.zero		1


	//   ....[49]....
        /*103c*/ 	.word	0x000158e0
        /*1040*/ 	.word	0x00000008
        /*1044*/ 	.word	0x0002d8c0
        /*1048*/ 	.short	0x010a
        /*104a*/ 	.byte	0x3f
	.zero		1


	//   ....[50]....
        /*104c*/ 	.word	0x00016870
        /*1050*/ 	.word	0x00000000
        /*1054*/ 	.word	0x0002d840
        /*1058*/ 	.short	0x010a
        /*105a*/ 	.byte	0x3f
	.zero		1


	//   ....[51]....
        /*105c*/ 	.word	0x00016df0
        /*1060*/ 	.word	0x00000000
        /*1064*/ 	.word	0x0002d830
        /*1068*/ 	.short	0x0107
        /*106a*/ 	.byte	0x3f
	.zero		1


	//   ....[52]....
        /*106c*/ 	.word	0x00016ec0
        /*1070*/ 	.word	0x00000000
        /*1074*/ 	.word	0x0002d830
        /*1078*/ 	.short	0x0101
        /*107a*/ 	.byte	0x3f
	.zero		1


	//   ....[53]....
        /*107c*/ 	.word	0x00017b10
        /*1080*/ 	.word	0x00000016
        /*1084*/ 	.word	0x0002d800
        /*1088*/ 	.short	0x0107
        /*108a*/ 	.byte	0x3f
	.zero		1


	//   ....[54]....
        /*108c*/ 	.word	0x00017c00
        /*1090*/ 	.word	0x00000016
        /*1094*/ 	.word	0x0002d800
        /*1098*/ 	.short	0x0101
        /*109a*/ 	.byte	0x3f
	.zero		1


	//   ....[55]....
        /*109c*/ 	.word	0x00017c20
        /*10a0*/ 	.word	0x00000016
        /*10a4*/ 	.word	0x0002d820
        /*10a8*/ 	.short	0x010a
        /*10aa*/ 	.byte	0x3f
	.zero		1


	//   ....[56]....
        /*10ac*/ 	.word	0x00018040
        /*10b0*/ 	.word	0x00000005
        /*10b4*/ 	.word	0x0002d840
        /*10b8*/ 	.short	0x010a
        /*10ba*/ 	.byte	0x3f
	.zero		1


	//   ....[57]....
        /*10bc*/ 	.word	0x00018480
        /*10c0*/ 	.word	0x00000005
        /*10c4*/ 	.word	0x0002d830
        /*10c8*/ 	.short	0x0107
        /*10ca*/ 	.byte	0x3f
	.zero		1


	//   ....[58]....
        /*10cc*/ 	.word	0x00018540
        /*10d0*/ 	.word	0x00000005
        /*10d4*/ 	.word	0x0002d830
        /*10d8*/ 	.short	0x0101
        /*10da*/ 	.byte	0x3f
	.zero		1


	//   ....[59]....
        /*10dc*/ 	.word	0x000185a0
        /*10e0*/ 	.word	0x00000005
        /*10e4*/ 	.word	0x0002d860
        /*10e8*/ 	.short	0x010a
        /*10ea*/ 	.byte	0x3f
	.zero		1


	//   ....[60]....
        /*10ec*/ 	.word	0x00018a80
        /*10f0*/ 	.word	0x00000005
        /*10f4*/ 	.word	0x0002d850
        /*10f8*/ 	.short	0x0107
        /*10fa*/ 	.byte	0x3f
	.zero		1


	//   ....[61]....
        /*10fc*/ 	.word	0x00018b70
        /*1100*/ 	.word	0x00000005
        /*1104*/ 	.word	0x0002d850
        /*1108*/ 	.short	0x0101
        /*110a*/ 	.byte	0x3f
	.zero		1


	//   ....[62]....
        /*110c*/ 	.word	0x00018d90
        /*1110*/ 	.word	0x00000000
        /*1114*/ 	.word	0x0002d860
        /*1118*/ 	.short	0x010a
        /*111a*/ 	.byte	0x3f
	.zero		1


	//   ....[63]....
        /*111c*/ 	.word	0x000191c0
        /*1120*/ 	.word	0x00000000
        /*1124*/ 	.word	0x0002d850
        /*1128*/ 	.short	0x0107
        /*112a*/ 	.byte	0x3f
	.zero		1


	//   ....[64]....
        /*112c*/ 	.word	0x000192a0
        /*1130*/ 	.word	0x00000000
        /*1134*/ 	.word	0x0002d850
        /*1138*/ 	.short	0x0101
        /*113a*/ 	.byte	0x3f
	.zero		1


	//   ....[65]....
        /*113c*/ 	.word	0x00019da0
        /*1140*/ 	.word	0x00000005
        /*1144*/ 	.word	0x0002d820
        /*1148*/ 	.short	0x010a
        /*114a*/ 	.byte	0x3f
	.zero		1


	//   ....[66]....
        /*114c*/ 	.word	0x00019f40
        /*1150*/ 	.word	0x00000003
        /*1154*/ 	.word	0x0002d840
        /*1158*/ 	.short	0x010a
        /*115a*/ 	.byte	0x3f
	.zero		1


	//   ....[67]....
        /*115c*/ 	.word	0x00019fd0
        /*1160*/ 	.word	0x00000005
        /*1164*/ 	.word	0x0002d840
        /*1168*/ 	.short	0x010a
        /*116a*/ 	.byte	0x3f
	.zero		1


	//   ....[68]....
        /*116c*/ 	.word	0x0001a010
        /*1170*/ 	.word	0x00000003
        /*1174*/ 	.word	0x0002d860
        /*1178*/ 	.short	0x010a
        /*117a*/ 	.byte	0x3f
	.zero		1


	//   ....[69]....
        /*117c*/ 	.word	0x0001a050
        /*1180*/ 	.word	0x00000005
        /*1184*/ 	.word	0x0002d860
        /*1188*/ 	.short	0x010a
        /*118a*/ 	.byte	0x3f
	.zero		1


	//   ....[70]....
        /*118c*/ 	.word	0x0001a0b0
        /*1190*/ 	.word	0x0000003c
        /*1194*/ 	.word	0x0002d890
        /*1198*/ 	.short	0x010a
        /*119a*/ 	.byte	0x3f
	.zero		1


	//   ....[71]....
        /*119c*/ 	.word	0x0001a230
        /*11a0*/ 	.word	0x0000003c
        /*11a4*/ 	.word	0x0002d890
        /*11a8*/ 	.short	0x010a
        /*11aa*/ 	.byte	0x3f
	.zero		1


	//   ....[72]....
        /*11ac*/ 	.word	0x0001a3b0
        /*11b0*/ 	.word	0x0000003c
        /*11b4*/ 	.word	0x0002d890
        /*11b8*/ 	.short	0x010a
        /*11ba*/ 	.byte	0x3f
	.zero		1


	//   ....[73]....
        /*11bc*/ 	.word	0x0001a520
        /*11c0*/ 	.word	0x0000003c
        /*11c4*/ 	.word	0x0002d8b0
        /*11c8*/ 	.short	0x010a
        /*11ca*/ 	.byte	0x3f
	.zero		1


	//   ....[74]....
        /*11cc*/ 	.word	0x0001a840
        /*11d0*/ 	.word	0x00000002
        /*11d4*/ 	.word	0x0002d800
        /*11d8*/ 	.short	0x010a
        /*11da*/ 	.byte	0x3f
	.zero		1


	//   ....[75]....
        /*11dc*/ 	.word	0x0001aa60
        /*11e0*/ 	.word	0x00000002
        /*11e4*/ 	.word	0x0002d800
        /*11e8*/ 	.short	0x010a
        /*11ea*/ 	.byte	0x3f
	.zero		1


	//   ....[76]....
        /*11ec*/ 	.word	0x0001aab0
        /*11f0*/ 	.word	0x00000000
        /*11f4*/ 	.word	0x0002d830
        /*11f8*/ 	.short	0x010a
        /*11fa*/ 	.byte	0x3f
	.zero		1


	//   ....[77]....
        /*11fc*/ 	.word	0x0001ab00
        /*1200*/ 	.word	0x00000009
        /*1204*/ 	.word	0x0002d830
        /*1208*/ 	.short	0x010a
        /*120a*/ 	.byte	0x3f
	.zero		1


	//   ....[78]....
        /*120c*/ 	.word	0x0001ab50
        /*1210*/ 	.word	0x00000009
        /*1214*/ 	.word	0x0002d850
        /*1218*/ 	.short	0x010a
        /*121a*/ 	.byte	0x3f
	.zero		1


	//   ....[79]....
        /*121c*/ 	.word	0x0001aba0
        /*1220*/ 	.word	0x00000005
        /*1224*/ 	.word	0x0002d850
        /*1228*/ 	.short	0x010a
        /*122a*/ 	.byte	0x3f
	.zero		1


	//   ....[80]....
        /*122c*/ 	.word	0x0001af30
        /*1230*/ 	.word	0x00000016
        /*1234*/ 	.word	0x0002d820
        /*1238*/ 	.short	0x010a
        /*123a*/ 	.byte	0x3f
	.zero		1


	//   ....[81]....
        /*123c*/ 	.word	0x0001af80
        /*1240*/ 	.word	0x00000008
        /*1244*/ 	.word	0x0002d8a0
        /*1248*/ 	.short	0x010a
        /*124a*/ 	.byte	0x3f
	.zero		1


	//   ....[82]....
        /*124c*/ 	.word	0x0001afd0
        /*1250*/ 	.word	0x00000008
        /*1254*/ 	.word	0x0002d8c0
        /*1258*/ 	.short	0x010a
        /*125a*/ 	.byte	0x3f
	.zero		1


	//   ....[83]....
        /*125c*/ 	.word	0x0001b020
        /*1260*/ 	.word	0x00000008
        /*1264*/ 	.word	0x0002d8a0
        /*1268*/ 	.short	0x010a
        /*126a*/ 	.byte	0x3f
	.zero		1


	//   ....[84]....
        /*126c*/ 	.word	0x0001b070
        /*1270*/ 	.word	0x00000008
        /*1274*/ 	.word	0x0002d8c0
        /*1278*/ 	.short	0x010a
        /*127a*/ 	.byte	0x3f
	.zero		1


	//   ....[85]....
        /*127c*/ 	.word	0x0001b190
        /*1280*/ 	.word	0x00000000
        /*1284*/ 	.word	0x0002d840
        /*1288*/ 	.short	0x010a
        /*128a*/ 	.byte	0x3f
	.zero		1


	//   ....[86]....
        /*128c*/ 	.word	0x0001c000
        /*1290*/ 	.word	0x00000016
        /*1294*/ 	.word	0x0002d820
        /*1298*/ 	.short	0x010a
        /*129a*/ 	.byte	0x3f
	.zero		1


	//   ....[87]....
        /*129c*/ 	.word	0x0001c050
        /*12a0*/ 	.word	0x00000005
        /*12a4*/ 	.word	0x0002d840
        /*12a8*/ 	.short	0x010a
        /*12aa*/ 	.byte	0x3f
	.zero		1


	//   ....[88]....
        /*12ac*/ 	.word	0x0001c5f0
        /*12b0*/ 	.word	0x00000005
        /*12b4*/ 	.word	0x0002d860
        /*12b8*/ 	.short	0x010a
        /*12ba*/ 	.byte	0x3f
	.zero		1


	//   ....[89]....
        /*12bc*/ 	.word	0x0001cbd0
        /*12c0*/ 	.word	0x00000000
        /*12c4*/ 	.word	0x0002d860
        /*12c8*/ 	.short	0x010a
        /*12ca*/ 	.byte	0x3f
	.zero		1


	//   ....[90]....
        /*12cc*/ 	.word	0x0001db10
        /*12d0*/ 	.word	0x00000005
        /*12d4*/ 	.word	0x0002d820
        /*12d8*/ 	.short	0x010a
        /*12da*/ 	.byte	0x3f
	.zero		1


	//   ....[91]....
        /*12dc*/ 	.word	0x0001dcb0
        /*12e0*/ 	.word	0x00000003
        /*12e4*/ 	.word	0x0002d840
        /*12e8*/ 	.short	0x010a
        /*12ea*/ 	.byte	0x3f
	.zero		1


	//   ....[92]....
        /*12ec*/ 	.word	0x0001dd00
        /*12f0*/ 	.word	0x00000005
        /*12f4*/ 	.word	0x0002d840
        /*12f8*/ 	.short	0x010a
        /*12fa*/ 	.byte	0x3f
	.zero		1


	//   ....[93]....
        /*12fc*/ 	.word	0x0001dd50
        /*1300*/ 	.word	0x00000003
        /*1304*/ 	.word	0x0002d860
        /*1308*/ 	.short	0x010a
        /*130a*/ 	.byte	0x3f
	.zero		1


	//----- nvinfo : EIATTR_NUM_MBARRIERS
	.align		4
.L_1175:
        /*130c*/ 	.byte	0x03, 0x38
        /*130e*/ 	.short	0x0016


	//----- nvinfo : EIATTR_EXIT_INSTR_OFFSETS
	.align		4
        /*1310*/ 	.byte	0x04, 0x1c
        /*1312*/ 	.short	(.L_1177 - .L_1176)


	//   ....[0]....
.L_1176:
        /*1314*/ 	.word	0x0001a0a0


	//----- nvinfo : EIATTR_MAX_THREADS
	.align		4
.L_1177:
        /*1318*/ 	.byte	0x04, 0x05
        /*131a*/ 	.short	(.L_1179 - .L_1178)
.L_1178:
        /*131c*/ 	.word	0x00000200
        /*1320*/ 	.word	0x00000001
        /*1324*/ 	.word	0x00000001


	//----- nvinfo : EIATTR_CRS_STACK_SIZE
	.align		4
.L_1179:
        /*1328*/ 	.byte	0x04, 0x1e
        /*132a*/ 	.short	(.L_1181 - .L_1180)
.L_1180:
        /*132c*/ 	.word	0x00000000


	//----- nvinfo : EIATTR_CBANK_PARAM_SIZE
	.align		4
.L_1181:
        /*1330*/ 	.byte	0x03, 0x19
        /*1332*/ 	.short	0x0af0


	//----- nvinfo : EIATTR_PARAM_CBANK
	.align		4
        /*1334*/ 	.byte	0x04, 0x0a
        /*1336*/ 	.short	(.L_1183 - .L_1182)
	.align		4
.L_1182:
        /*1338*/ 	.word	index@(.nv.constant0._ZN7cutlass13device_kernelIN5flash11enable_sm90INS1_16FlashAttnFwdSm90INS1_25CollectiveMainloopFwdSm90ILi2EN4cute5tupleIJNS5_1CILi1EEES8_S8_EEENS6_IJNS7_ILi192EEENS7_ILi128EEENS7_ILi96EEEEEELi96ENS_10bfloat16_tEfNS_4arch4Sm90ELb0ELb0ELb1ELb1ELb1ELb1ELb0ELb0ELb1ELb1ELb0ELb0EEENS1_21CollectiveEpilogueFwdINS6_IJSA_SC_SB_EEES9_SE_SG_Li384ELb1ELb1ELb0ELb0EEENS1_36VarlenDynamicPersistentTileSchedulerILi192ELi128ELi384ELi128ELb0ELb1ELb1ELb0ELb1ELb1EEEEEEEEEvNT_6ParamsE)
        /*133c*/ 	.short	0x0210
        /*133e*/ 	.short	0x0af0


	//----- nvinfo : EIATTR_SW_WAR
	.align		4
.L_1183:
        /*1340*/ 	.byte	0x04, 0x36
        /*1342*/ 	.short	(.L_1185 - .L_1184)
.L_1184:
        /*1344*/ 	.word	0x00000008
.L_1185:


//--------------------- .nv.info._ZN7cutlass13device_kernelIN5flash11enable_sm90INS1_16FlashAttnFwdSm90INS1_25CollectiveMainloopFwdSm90ILi2EN4cute5tupleIJNS5_1CILi1EEES8_S8_EEENS6_IJNS7_ILi192EEENS7_ILi128EEENS7_ILi96EEEEEELi96ENS_10bfloat16_tEfNS_4arch4Sm90ELb0ELb1ELb1ELb0ELb1ELb0ELb0ELb0ELb1ELb1ELb0ELb0EEENS1_21CollectiveEpilogueFwdINS6_IJSA_SC_SB_EEES9_SE_SG_Li384ELb0ELb1ELb0ELb0EEENS1_30DynamicPersistentTileSchedulerILi384ELi128ELb0ELb1ELb1EEEEEEEEEvNT_6ParamsE --------------------------
	.section	.nv.info._ZN7cutlass13device_kernelIN5flash11enable_sm90INS1_16FlashAttnFwdSm90INS1_25CollectiveMainloopFwdSm90ILi2EN4cute5tupleIJNS5_1CILi1EEES8_S8_EEENS6_IJNS7_ILi192EEENS7_ILi128EEENS7_ILi96EEEEEELi96ENS_10bfloat16_tEfNS_4arch4Sm90ELb0ELb1ELb1ELb0ELb1ELb0ELb0ELb0ELb1ELb1ELb0ELb0EEENS1_21CollectiveEpilogueFwdINS6_IJSA_SC_SB_EEES9_SE_SG_Li384ELb0ELb1ELb0ELb0EEENS1_30DynamicPersistentTileSchedulerILi384ELi128ELb0ELb1ELb1EEEEEEEEEvNT_6ParamsE,"",@"SHT_CUDA_INFO"
	.sectionflags	@""
	.align	4


	//----- nvinfo : EIATTR_CUDA_API_VERSION
	.align		4
        /*0000*/ 	.byte	0x04, 0x37
        /*0002*/ 	.short	(.L_1187 - .L_1186)
.L_1186:
        /*0004*/ 	.word	0x00000082


	//----- nvinfo : EIATTR_KPARAM_INFO
	.align		4
.L_1187:
        /*0008*/ 	.byte	0x04, 0x17
        /*000a*/ 	.short	(.L_1189 - .L_1188)
.L_1188:
        /*000c*/ 	.word	0x00000000
        /*0010*/ 	.short	0x0000
        /*0012*/ 	.short	0x0070
        /*0014*/ 	.byte	0x00, 0xf0, 0x01, 0x2a


	//----- nvinfo : EIATTR_SPARSE_MMA_MASK
	.align		4
.L_1189:
        /*0018*/ 	.byte	0x03, 0x50
        /*001a*/ 	.short	0x0000


	//----- nvinfo : EIATTR_MAXREG_COUNT
	.align		4
        /*001c*/ 	.byte	0x03, 0x1b
        /*001e*/ 	.short	0x0080


	//----- nvinfo : EIATTR_NUM_BARRIERS
	.align		4
        /*0020*/ 	.byte	0x02, 0x4c
        /*0022*/ 	.byte	0x10
	.zero		1


	//----- nvinfo : EIATTR_EXTERNS
	.align		4
        /*0024*/ 	.byte	0x04, 0x0f
        /*0026*/ 	.short	(.L_1191 - .L_1190)


	//   ....[0]....
	.align		4
.L_1190:
        /*0028*/ 	.word	index@(__assertfail)


	//----- nvinfo : EIATTR_ANNOTATIONS
	.align		4
.L_1191:
        /*002c*/ 	.byte	0x04, 0x55
        /*002e*/ 	.short	(.L_1193 - .L_1192)


	//   ....[0]....
.L_1192:
        /* <DEDUP_REMOVED lines=12> */


	//----- nvinfo : EIATTR_MERCURY_ISA_VERSION
	.align		4
.L_1193:
        /*00d8*/ 	.byte	0x03, 0x5f
        /*00da*/ 	.short	0x0101


	//----- nvinfo : EIATTR_INT_WARP_WIDE_INSTR_OFFSETS
	.align		4
        /*00dc*/ 	.byte	0x04, 0x31
        /*00de*/ 	.short	(.L_1195 - .L_1194)


	//   ....[0]....
.L_1194:
        /*00e0*/ 	.word	0x000000c0


	//   ....[1]....
        /*00e4*/ 	.word	0x000000d0


	//   ....[2]....
        /*00e8*/ 	.word	0x00000170


	//   ....[3]....
        /*00ec*/ 	.word	0x000126e0


	//   ....[4]....
        /*00f0*/ 	.word	0x00012770


	//   ....[5]....
        /*00f4*/ 	.word	0x000152f0


	//   ....[6]....
        /*00f8*/ 	.word	0x00015380


	//----- nvinfo : EIATTR_COOP_GROUP_MASK_REGIDS
	.align		4
.L_1195:
        /*00fc*/ 	.byte	0x04, 0x29
        /*00fe*/ 	.short	(.L_1197 - .L_1196)


	//   ....[0]....
.L_1196:
        /*0100*/ 	.word	0xffffffff


	//   ....[1]....
        /*0104*/ 	.word	0xffffffff


	//   ....[2]....
        /*0108*/ 	.word	0xffffffff


	//   ....[3]....
        /*010c*/ 	.word	0xffffffff


	//   ....[4]....
        /*0110*/ 	.word	0xffffffff


	//   ....[5]....
        /*0114*/ 	.word	0xffffffff


	//   ....[6]....
        /*0118*/ 	.word	0xffffffff


	//   ....[7]....
        /*011c*/ 	.word	0xffffffff


	//   ....[8]....
        /*0120*/ 	.word	0xffffffff


	//   ....[9]....
        /*0124*/ 	.word	0xffffffff


	//   ....[10]....
        /*0128*/ 	.word	0xffffffff


	//   ....[11]....
        /*012c*/ 	.word	0xffffffff


	//   ....[12]....
        /*0130*/ 	.word	0xffffffff


	//   ....[13]....
        /*0134*/ 	.word	0xffffffff


	//   ....[14]....
        /*0138*/ 	.word	0xffffffff


	//   ....[15]....
        /*013c*/ 	.word	0xffffffff


	//   ....[16]....
        /*0140*/ 	.word	0xffffffff


	//   ....[17]....
        /*0144*/ 	.word	0xffffffff


	//   ....[18]....
        /*0148*/ 	.word	0xffffffff


	//   ....[19]....
        /*014c*/ 	.word	0xffffffff


	//   ....[20]....
        /*0150*/ 	.word	0xffffffff


	//   ....[21]....
        /*0154*/ 	.word	0xffffffff


	//   ....[22]....
        /*0158*/ 	.word	0xffffffff


	//   ....[23]....
        /*015c*/ 	.word	0xffffffff


	//   ....[24]....
        /*0160*/ 	.word	0xffffffff


	//   ....[25]....
        /*0164*/ 	.word	0xffffffff


	//   ....[26]....
        /*0168*/ 	.word	0xffffffff


	//   ....[27]....
        /*016c*/ 	.word	0xffffffff


	//   ....[28]....
        /*0170*/ 	.word	0xffffffff


	//   ....[29]....
        /*0174*/ 	.word	0xffffffff


	//   ....[30]....
        /*0178*/ 	.word	0xffffffff


	//   ....[31]....
        /*017c*/ 	.word	0xffffffff


	//   ....[32]....
        /*0180*/ 	.word	0xffffffff


	//   ....[33]....
        /*0184*/ 	.word	0xffffffff


	//   ....[34]....
        /*0188*/ 	.word	0xffffffff


	//   ....[35]....
        /*018c*/ 	.word	0xffffffff


	//   ....[36]....
        /*0190*/ 	.word	0xffffffff


	//   ....[37]....
        /*0194*/ 	.word	0xffffffff


	//   ....[38]....
        /*0198*/ 	.word	0xffffffff


	//   ....[39]....
        /*019c*/ 	.word	0xffffffff


	//   ....[40]....
        /*01a0*/ 	.word	0xffffffff


	//   ....[41]....
        /*01a4*/ 	.word	0xffffffff


	//   ....[42]....
        /*01a8*/ 	.word	0xffffffff


	//   ....[43]....
        /*01ac*/ 	.word	0xffffffff


	//   ....[44]....
        /*01b0*/ 	.word	0xffffffff


	//   ....[45]....
        /*01b4*/ 	.word	0xffffffff


	//   ....[46]....
        /*01b8*/ 	.word	0xffffffff


	//   ....[47]....
        /*01bc*/ 	.word	0xffffffff


	//   ....[48]....
        /*01c0*/ 	.word	0xffffffff


	//   ....[49]....
        /*01c4*/ 	.word	0xffffffff


	//   ....[50]....
        /*01c8*/ 	.word	0xffffffff


	//   ....[51]....
        /*01cc*/ 	.word	0xffffffff


	//   ....[52]....
        /*01d0*/ 	.word	0xffffffff


	//   ....[53]....
        /*01d4*/ 	.word	0xffffffff


	//   ....[54]....
        /*01d8*/ 	.word	0xffffffff


	//   ....[55]....
        /*01dc*/ 	.word	0xffffffff


	//   ....[56]....
        /*01e0*/ 	.word	0xffffffff


	//   ....[57]....
        /*01e4*/ 	.word	0xffffffff


	//   ....[58]....
        /*01e8*/ 	.word	0xffffffff


	//   ....[59]....
        /*01ec*/ 	.word	0xffffffff


	//   ....[60]....
        /*01f0*/ 	.word	0xffffffff


	//   ....[61]....
        /*01f4*/ 	.word	0xffffffff


	//   ....[62]....
        /*01f8*/ 	.word	0xffffffff


	//   ....[63]....
        /*01fc*/ 	.word	0xffffffff


	//   ....[64]....
        /*0200*/ 	.word	0xffffffff


	//   ....[65]....
        /*0204*/ 	.word	0xffffffff


	//   ....[66]....
        /*0208*/ 	.word	0xffffffff


	//   ....[67]....
        /*020c*/ 	.word	0xffffffff


	//   ....[68]....
        /*0210*/ 	.word	0xffffffff


	//   ....[69]....
        /*0214*/ 	.word	0xffffffff


	//   ....[70]....
        /*0218*/ 	.word	0xffffffff


	//   ....[71]....
        /*021c*/ 	.word	0xffffffff


	//   ....[72]....
        /*0220*/ 	.word	0xffffffff


	//   ....[73]....
        /*0224*/ 	.word	0xffffffff


	//   ....[74]....
        /*0228*/ 	.word	0xffffffff


	//   ....[75]....
        /*022c*/ 	.word	0xffffffff


	//   ....[76]....
        /*0230*/ 	.word	0xffffffff


	//   ....[77]....
        /*0234*/ 	.word	0xffffffff


	//   ....[78]....
        /*0238*/ 	.word	0xffffffff


	//   ....[79]....
        /*023c*/ 	.word	0xffffffff


	//   ....[80]....
        /*0240*/ 	.word	0xffffffff


	//   ....[81]....
        /*0244*/ 	.word	0xffffffff


	//   ....[82]....
        /*0248*/ 	.word	0xffffffff


	//   ....[83]....
        /*024c*/ 	.word	0xffffffff


	//   ....[84]....
        /*0250*/ 	.word	0xffffffff


	//   ....[85]....
        /*0254*/ 	.word	0xffffffff


	//   ....[86]....
        /*0258*/ 	.word	0xffffffff


	//   ....[87]....
        /*025c*/ 	.word	0xffffffff


	//   ....[88]....
        /*0260*/ 	.word	0xffffffff


	//   ....[89]....
        /*0264*/ 	.word	0xffffffff


	//   ....[90]....
        /*0268*/ 	.word	0xffffffff


	//   ....[91]....
        /*026c*/ 	.word	0xffffffff


	//   ....[92]....
        /*0270*/ 	.word	0xffffffff


	//   ....[93]....
        /*0274*/ 	.word	0xffffffff


	//   ....[94]....
        /*0278*/ 	.word	0xffffffff


	//   ....[95]....
        /*027c*/ 	.word	0xffffffff


	//   ....[96]....
        /*0280*/ 	.word	0x0500000f


	//   ....[97]....
        /*0284*/ 	.word	0x0500000f


	//   ....[98]....
        /*0288*/ 	.word	0x0500000f


	//   ....[99]....
        /*028c*/ 	.word	0x0500000f


	//   ....[100]....
        /*0290*/ 	.word	0x0500000f


	//   ....[101]....
        /*0294*/ 	.word	0x0500000f


	//   ....[102]....
        /*0298*/ 	.word	0x0500000f


	//   ....[103]....
        /*029c*/ 	.word	0x0500000f


	//   ....[104]....
        /*02a0*/ 	.word	0x0500000f


	//   ....[105]....
        /*02a4*/ 	.word	0x0500000f


	//   ....[106]....
        /*02a8*/ 	.word	0x0500000f


	//   ....[107]....
        /*02ac*/ 	.word	0x0500000f


	//   ....[108]....
        /*02b0*/ 	.word	0x0500000f


	//   ....[109]....
        /*02b4*/ 	.word	0x0500000f


	//   ....[110]....
        /*02b8*/ 	.word	0x0500000f


	//   ....[111]....
        /*02bc*/ 	.word	0x0500000f


	//   ....[112]....
        /*02c0*/ 	.word	0x0500000f


	//   ....[113]....
        /*02c4*/ 	.word	0x0500000f


	//   ....[114]....
        /*02c8*/ 	.word	0x0500000f


	//   ....[115]....
        /*02cc*/ 	.word	0x0500000f


	//   ....[116]....
        /*02d0*/ 	.word	0x0500000f


	//   ....[117]....
        /*02d4*/ 	.word	0x0500000f


	//   ....[118]....
        /*02d8*/ 	.word	0x0500000f


	//   ....[119]....
        /*02dc*/ 	.word	0x0500000f


	//   ....[120]....
        /*02e0*/ 	.word	0x0500000f


	//   ....[121]....
        /*02e4*/ 	.word	0x0500000f


	//   ....[122]....
        /*02e8*/ 	.word	0x0500000f


	//   ....[123]....
        /*02ec*/ 	.word	0x0500000f


	//   ....[124]....
        /*02f0*/ 	.word	0x0500000f


	//   ....[125]....
        /*02f4*/ 	.word	0x0500000f


	//   ....[126]....
        /*02f8*/ 	.word	0x0500000f


	//   ....[127]....
        /*02fc*/ 	.word	0x0500000f


	//   ....[128]....
        /*0300*/ 	.word	0x0500000f


	//   ....[129]....
        /*0304*/ 	.word	0x0500000f


	//   ....[130]....
        /*0308*/ 	.word	0x0500000f


	//   ....[131]....
        /*030c*/ 	.word	0x0500000f


	//   ....[132]....
        /*0310*/ 	.word	0x0500000f


	//   ....[133]....
        /*0314*/ 	.word	0x0500000f


	//   ....[134]....
        /*0318*/ 	.word	0x0500000f


	//   ....[135]....
        /*031c*/ 	.word	0x0500000f


	//   ....[136]....
        /*0320*/ 	.word	0x0500000f


	//   ....[137]....
        /*0324*/ 	.word	0x0500000f


	//   ....[138]....
        /*0328*/ 	.word	0x0500000f


	//   ....[139]....
        /*032c*/ 	.word	0x0500000f


	//   ....[140]....
        /*0330*/ 	.word	0x0500000f


	//   ....[141]....
        /*0334*/ 	.word	0x0500000f


	//   ....[142]....
        /*0338*/ 	.word	0x0500000f


	//----- nvinfo : EIATTR_COOP_GROUP_INSTR_OFFSETS
	.align		4
.L_1197:
        /*033c*/ 	.byte	0x04, 0x28
        /*033e*/ 	.short	(.L_1199 - .L_1198)


	//   ....[0]....
.L_1198:
        /*0340*/ 	.word	0x00000080


	//   ....[1]....
        /*0344*/ 	.word	0x00000090


	//   ....[2]....
        /*0348*/ 	.word	0x000002d0


	//   ....[3]....
        /*034c*/ 	.word	0x00000430


	//   ....[4]....
        /*0350*/ 	.word	0x00000550


	//   ....[5]....
        /*0354*/ 	.word	0x000006b0


	//   ....[6]....
        /*0358*/ 	.word	0x00001870


	//   ....[7]....
        /*035c*/ 	.word	0x000020a0


	//   ....[8]....
        /*0360*/ 	.word	0x00002aa0


	//   ....[9]....
        /*0364*/ 	.word	0x00003e10


	//   ....[10]....
        /*0368*/ 	.word	0x00003f20


	//   ....[11]....
        /*036c*/ 	.word	0x00004760


	//   ....[12]....
        /*0370*/ 	.word	0x000047c0


	//   ....[13]....
        /*0374*/ 	.word	0x00005390


	//   ....[14]....
        /*0378*/ 	.word	0x00006280


	//   ....[15]....
        /*037c*/ 	.word	0x00006ba0


	//   ....[16]....
        /*0380*/ 	.word	0x00007780


	//   ....[17]....
        /*0384*/ 	.word	0x00007880


	//   ....[18]....
        /*0388*/ 	.word	0x00008060


	//   ....[19]....
        /*038c*/ 	.word	0x00008110


	//   ....[20]....
        /*0390*/ 	.word	0x00009170


	//   ....[21]....
        /*0394*/ 	.word	0x0000a930


	//   ....[22]....
        /*0398*/ 	.word	0x0000a950


	//   ....[23]....
        /*039c*/ 	.word	0x0000a980


	//   ....[24]....
        /*03a0*/ 	.word	0x0000a990


	//   ....[25]....
        /*03a4*/ 	.word	0x0000bce0


	//   ....[26]....
        /*03a8*/ 	.word	0x0000c8b0


	//   ....[27]....
        /*03ac*/ 	.word	0x0000d1b0


	//   ....[28]....
        /*03b0*/ 	.word	0x0000dd90


	//   ....[29]....
        /*03b4*/ 	.word	0x0000de90


	//   ....[30]....
        /*03b8*/ 	.word	0x0000e690


	//   ....[31]....
        /*03bc*/ 	.word	0x0000e730


	//   ....[32]....
        /*03c0*/ 	.word	0x0000f780


	//   ....[33]....
        /*03c4*/ 	.word	0x0000f890


	//   ....[34]....
        /*03c8*/ 	.word	0x0000f8f0


	//   ....[35]....
        /*03cc*/ 	.word	0x0000f9c0


	//   ....[36]....
        /*03d0*/ 	.word	0x0000f9f0


	//   ....[37]....
        /*03d4*/ 	.word	0x00010930


	//   ....[38]....
        /*03d8*/ 	.word	0x00010960


	//   ....[39]....
        /*03dc*/ 	.word	0x00010990


	//   ....[40]....
        /*03e0*/ 	.word	0x000109c0


	//   ....[41]....
        /*03e4*/ 	.word	0x00010ed0


	//   ....[42]....
        /*03e8*/ 	.word	0x00010ef0


	//   ....[43]....
        /*03ec*/ 	.word	0x00011000


	//   ....[44]....
        /*03f0*/ 	.word	0x00011020


	//   ....[45]....
        /*03f4*/ 	.word	0x000116c0


	//   ....[46]....
        /*03f8*/ 	.word	0x000116d0


	//   ....[47]....
        /*03fc*/ 	.word	0x000117d0


	//   ....[48]....
        /*0400*/ 	.word	0x000117f0


	//   ....[49]....
        /*0404*/ 	.word	0x000119b0


	//   ....[50]....
        /*0408*/ 	.word	0x00013310


	//   ....[51]....
        /*040c*/ 	.word	0x00013330


	//   ....[52]....
        /*0410*/ 	.word	0x00013340


	//   ....[53]....
        /*0414*/ 	.word	0x000133e0


	//   ....[54]....
        /*0418*/ 	.word	0x00013400


	//   ....[55]....
        /*041c*/ 	.word	0x000134a0


	//   ....[56]....
        /*0420*/ 	.word	0x000134c0


	//   ....[57]....
        /*0424*/ 	.word	0x000134d0


	//   ....[58]....
        /*0428*/ 	.word	0x00013d60


	//   ....[59]....
        /*042c*/ 	.word	0x00013d80


	//   ....[60]....
        /*0430*/ 	.word	0x00013db0


	//   ....[61]....
        /*0434*/ 	.word	0x00013e60


	//   ....[62]....
        /*0438*/ 	.word	0x00013e70


	//   ....[63]....
        /*043c*/ 	.word	0x00013f10


	//   ....[64]....
        /*0440*/ 	.word	0x00013f20


	//   ....[65]....
        /*0444*/ 	.word	0x00013f30


	//   ....[66]....
        /*0448*/ 	.word	0x00013f40


	//   ....[67]....
        /*044c*/ 	.word	0x00014000


	//   ....[68]....
        /*0450*/ 	.word	0x00014020


	//   ....[69]....
        /*0454*/ 	.word	0x00014080


	//   ....[70]....
        /*0458*/ 	.word	0x000148c0


	//   ....[71]....
        /*045c*/ 	.word	0x000148d0


	//   ....[72]....
        /*0460*/ 	.word	0x000148f0


	//   ....[73]....
        /*0464*/ 	.word	0x00014970


	//   ....[74]....
        /*0468*/ 	.word	0x00014980


	//   ....[75]....
        /*046c*/ 	.word	0x000149e0


	//   ....[76]....
        /*0470*/ 	.word	0x00014a10


	//   ....[77]....
        /*0474*/ 	.word	0x00014a50


	//   ....[78]....
        /*0478*/ 	.word	0x00014d50


	//   ....[79]....
        /*047c*/ 	.word	0x00014d70


	//   ....[80]....
        /*0480*/ 	.word	0x00014e10


	//   ....[81]....
        /*0484*/ 	.word	0x00014e20


	//   ....[82]....
        /*0488*/ 	.word	0x00014eb0


	//   ....[83]....
        /*048c*/ 	.word	0x00014ec0


	//   ....[84]....
        /*0490*/ 	.word	0x00014ed0


	//   ....[85]....
        /*0494*/ 	.word	0x00014f60


	//   ....[86]....
        /*0498*/ 	.word	0x00015580


	//   ....[87]....
        /*049c*/ 	.word	0x00015590


	//   ....[88]....
        /*04a0*/ 	.word	0x000155e0


	//   ....[89]....
        /*04a4*/ 	.word	0x00015620


	//   ....[90]....
        /*04a8*/ 	.word	0x00015680


	//   ....[91]....
        /*04ac*/ 	.word	0x000156a0


	//   ....[92]....
        /*04b0*/ 	.word	0x00015720


	//   ....[93]....
        /*04b4*/ 	.word	0x00015740


	//   ....[94]....
        /*04b8*/ 	.word	0x00015aa0


	//   ....[95]....
        /*04bc*/ 	.word	0x00015c90


	//   ....[96]....
        /*04c0*/ 	.word	0x000162e0


	//   ....[97]....
        /*04c4*/ 	.word	0x000163c0


	//   ....[98]....
        /*04c8*/ 	.word	0x00016460


	//   ....[99]....
        /*04cc*/ 	.word	0x000164c0


	//   ....[100]....
        /*04d0*/ 	.word	0x000165d0


	//   ....[101]....
        /*04d4*/ 	.word	0x00016640


	//   ....[102]....
        /*04d8*/ 	.word	0x00016750


	//   ....[103]....
        /*04dc*/ 	.word	0x000167c0


	//   ....[104]....
        /*04e0*/ 	.word	0x000168c0


	//   ....[105]....
        /*04e4*/ 	.word	0x00016950


	//   ....[106]....
        /*04e8*/ 	.word	0x000169c0


	//   ....[107]....
        /*04ec*/ 	.word	0x00016a20


	//   ....[108]....
        /*04f0*/ 	.word	0x00016b30


	//   ....[109]....
        /*04f4*/ 	.word	0x00016b90


	//   ....[110]....
        /*04f8*/ 	.word	0x00016cb0


	//   ....[111]....
        /*04fc*/ 	.word	0x00016d10


	//   ....[112]....
        /*0500*/ 	.word	0x00016db0


	//   ....[113]....
        /*0504*/ 	.word	0x00016e80


	//   ....[114]....
        /*0508*/ 	.word	0x00016fa0


	//   ....[115]....
        /*050c*/ 	.word	0x00017000


	//   ....[116]....
        /*0510*/ 	.word	0x000170f0


	//   ....[117]....
        /*0514*/ 	.word	0x00017220


	//   ....[118]....
        /*0518*/ 	.word	0x000172d0


	//   ....[119]....
        /*051c*/ 	.word	0x00017350


	//   ....[120]....
        /*0520*/ 	.word	0x00017430


	//   ....[121]....
        /*0524*/ 	.word	0x00017490


	//   ....[122]....
        /*0528*/ 	.word	0x00017560


	//   ....[123]....
        /*052c*/ 	.word	0x000175c0


	//   ....[124]....
        /*0530*/ 	.word	0x00017690


	//   ....[125]....
        /*0534*/ 	.word	0x00017780


	//   ....[126]....
        /*0538*/ 	.word	0x00017820


	//   ....[127]....
        /*053c*/ 	.word	0x00017880


	//   ....[128]....
        /*0540*/ 	.word	0x00017980


	//   ....[129]....
        /*0544*/ 	.word	0x000179e0


	//   ....[130]....
        /*0548*/ 	.word	0x00017ae0


	//   ....[131]....
        /*054c*/ 	.word	0x00017b40


	//   ....[132]....
        /*0550*/ 	.word	0x00017c10


	//   ....[133]....
        /*0554*/ 	.word	0x00017d60


	//   ....[134]....
        /*0558*/ 	.word	0x00017e00


	//   ....[135]....
        /*055c*/ 	.word	0x00017e90


	//   ....[136]....
        /*0560*/ 	.word	0x00017f90


	//   ....[137]....
        /*0564*/ 	.word	0x00017ff0


	//   ....[138]....
        /*0568*/ 	.word	0x000180e0


	//   ....[139]....
        /*056c*/ 	.word	0x00018140


	//   ....[140]....
        /*0570*/ 	.word	0x00018200


	//   ....[141]....
        /*0574*/ 	.word	0x000182f0


	//   ....[142]....
        /*0578*/ 	.word	0x00018410


	//----- nvinfo : EIATTR_REG_RECONFIG
	.align		4
.L_1199:
        /*057c*/ 	.byte	0x01, 0x54
	.zero		2


	//----- nvinfo : EIATTR_SYSCALL_OFFSETS
	.align		4
        /*0580*/ 	.byte	0x04, 0x46
        /*0582*/ 	.short	(.L_1201 - .L_1200)


	//   ....[0]....
.L_1200:
        /*0584*/ 	.word	0x00001a60


	//   ....[1]....
        /*0588*/ 	.word	0x000128e0


	//   ....[2]....
        /*058c*/ 	.word	0x00012a30


	//   ....[3]....
        /*0590*/ 	.word	0x00012b20


	//   ....[4]....
        /*0594*/ 	.word	0x00013830


	//----- nvinfo : EIATTR_MBARRIER_INSTR_OFFSETS
	.align		4
.L_1201:
        /*0598*/ 	.byte	0x04, 0x39
        /*059a*/ 	.short	(.L_1203 - .L_1202)


	//   ....[0]....
.L_1202:
        /*059c*/ 	.word	0x00000180
        /*05a0*/ 	.word	0x000000ff
        /*05a4*/ 	.word	0x0002d800
        /*05a8*/ 	.short	0x0100
        /*05aa*/ 	.byte	0x08
	.zero		1


	//   ....[1]....
        /*05ac*/ 	.word	0x00000190
        /*05b0*/ 	.word	0x000000ff
        /*05b4*/ 	.word	0x0002d820
        /*05b8*/ 	.short	0x0100
        /*05ba*/ 	.byte	0x08
	.zero		1


	//   ....[2]....
        /*05bc*/ 	.word	0x00000280
        /*05c0*/ 	.word	0x000000ff
        /*05c4*/ 	.word	0x0002d830
        /*05c8*/ 	.short	0x0100
        /*05ca*/ 	.byte	0x08
	.zero		1


	//   ....[3]....
        /*05cc*/ 	.word	0x00000290
        /*05d0*/ 	.word	0x000000ff
        /*05d4*/ 	.word	0x0002d840
        /*05d8*/ 	.short	0x0100
        /*05da*/ 	.byte	0x08
	.zero		1


	//   ....[4]....
        /*05dc*/ 	.word	0x000002a0
        /*05e0*/ 	.word	0x000000ff
        /*05e4*/ 	.word	0x0002d838
        /*05e8*/ 	.short	0x0100
        /*05ea*/ 	.byte	0x08
	.zero		1


	//   ....[5]....
        /*05ec*/ 	.word	0x000002b0
        /*05f0*/ 	.word	0x000000ff
        /*05f4*/ 	.word	0x0002d848
        /*05f8*/ 	.short	0x0100
        /*05fa*/ 	.byte	0x08
	.zero		1


	//   ....[6]....
        /*05fc*/ 	.word	0x000003e0
        /*0600*/ 	.word	0x000000ff
        /*0604*/ 	.word	0x0002d850
        /*0608*/ 	.short	0x0100
        /*060a*/ 	.byte	0x08
	.zero		1


	//   ....[7]....
        /*060c*/ 	.word	0x000003f0
        /*0610*/ 	.word	0x000000ff
        /*0614*/ 	.word	0x0002d860
        /*0618*/ 	.short	0x0100
        /*061a*/ 	.byte	0x08
	.zero		1


	//   ....[8]....
        /*061c*/ 	.word	0x00000400
        /*0620*/ 	.word	0x000000ff
        /*0624*/ 	.word	0x0002d858
        /*0628*/ 	.short	0x0100
        /*062a*/ 	.byte	0x08
	.zero		1


	//   ....[9]....
        /*062c*/ 	.word	0x00000410
        /*0630*/ 	.word	0x000000ff
        /*0634*/ 	.word	0x0002d868
        /*0638*/ 	.short	0x0100
        /*063a*/ 	.byte	0x08
	.zero		1


	//   ....[10]....
        /*063c*/ 	.word	0x00000500
        /*0640*/ 	.word	0x000000ff
        /*0644*/ 	.word	0x0002d870
        /*0648*/ 	.short	0x0100
        /*064a*/ 	.byte	0x06
	.zero		1


	//   ....[11]....
        /*064c*/ 	.word	0x00000510
        /*0650*/ 	.word	0x000000ff
        /*0654*/ 	.word	0x0002d880
        /*0658*/ 	.short	0x0100
        /*065a*/ 	.byte	0x06
	.zero		1


	//   ....[12]....
        /*065c*/ 	.word	0x00000520
        /*0660*/ 	.word	0x000000ff
        /*0664*/ 	.word	0x0002d878
        /*0668*/ 	.short	0x0100
        /*066a*/ 	.byte	0x06
	.zero		1


	//   ....[13]....
        /*066c*/ 	.word	0x00000530
        /*0670*/ 	.word	0x000000ff
        /*0674*/ 	.word	0x0002d888
        /*0678*/ 	.short	0x0100
        /*067a*/ 	.byte	0x06
	.zero		1


	//   ....[14]....
        /*067c*/ 	.word	0x00000660
        /*0680*/ 	.word	0x000000ff
        /*0684*/ 	.word	0x0002d890
        /*0688*/ 	.short	0x0100
        /*068a*/ 	.byte	0x08
	.zero		1


	//   ....[15]....
        /*068c*/ 	.word	0x00000670
        /*0690*/ 	.word	0x000000ff
        /*0694*/ 	.word	0x0002d8a0
        /*0698*/ 	.short	0x0100
        /*069a*/ 	.byte	0x08
	.zero		1


	//   ....[16]....
        /*069c*/ 	.word	0x00000680
        /*06a0*/ 	.word	0x000000ff
        /*06a4*/ 	.word	0x0002d898
        /*06a8*/ 	.short	0x0100
        /*06aa*/ 	.byte	0x08
	.zero		1


	//   ....[17]....
        /*06ac*/ 	.word	0x00000690
        /*06b0*/ 	.word	0x000000ff
        /*06b4*/ 	.word	0x0002d8a8
        /*06b8*/ 	.short	0x0100
        /*06ba*/ 	.byte	0x08
	.zero		1


	//   ....[18]....
        /*06bc*/ 	.word	0x000007d0
        /*06c0*/ 	.word	0x000000ff
        /*06c4*/ 	.word	0x0002d8b0
        /*06c8*/ 	.short	0x0100
        /*06ca*/ 	.byte	0x08
	.zero		1


	//   ....[19]....
        /*06cc*/ 	.word	0x000007e0
        /*06d0*/ 	.word	0x000000ff
        /*06d4*/ 	.word	0x0002d8c0
        /*06d8*/ 	.short	0x0100
        /*06da*/ 	.byte	0x08
	.zero		1


	//   ....[20]....
        /*06dc*/ 	.word	0x000007f0
        /*06e0*/ 	.word	0x000000ff
        /*06e4*/ 	.word	0x0002d8b8
        /*06e8*/ 	.short	0x0100
        /*06ea*/ 	.byte	0x08
	.zero		1


	//   ....[21]....
        /*06ec*/ 	.word	0x00000800
        /*06f0*/ 	.word	0x000000ff
        /*06f4*/ 	.word	0x0002d8c8
        /*06f8*/ 	.short	0x0100
        /*06fa*/ 	.byte	0x08
	.zero		1


	//   ....[22]....
        /*06fc*/ 	.word	0x00001ae0
        /*0700*/ 	.word	0x000000ff
        /*0704*/ 	.word	0x0002d800
        /*0708*/ 	.short	0x010a
        /*070a*/ 	.byte	0x28
	.zero		1


	//   ....[23]....
        /*070c*/ 	.word	0x00001b60
        /*0710*/ 	.word	0x00000006
        /*0714*/ 	.word	0x0002d830
        /*0718*/ 	.short	0x010a
        /*071a*/ 	.byte	0x3f
	.zero		1


	//   ....[24]....
        /*071c*/ 	.word	0x00001ba0
        /*0720*/ 	.word	0x00000006
        /*0724*/ 	.word	0x0002d830
        /*0728*/ 	.short	0x010a
        /*072a*/ 	.byte	0x3f
	.zero		1


	//   ....[25]....
        /*072c*/ 	.word	0x00002450
        /*0730*/ 	.word	0x000000ff
        /*0734*/ 	.word	0x00000000
        /*0738*/ 	.short	0x0101
        /*073a*/ 	.byte	0x06
	.zero		1


	//   ....[26]....
        /*073c*/ 	.word	0x00005850
        /*0740*/ 	.word	0x000000ff
        /*0744*/ 	.word	0x0002d830
        /*0748*/ 	.short	0x010a
        /*074a*/ 	.byte	0x06
	.zero		1


	//   ....[27]....
        /*074c*/ 	.word	0x00005890
        /*0750*/ 	.word	0x000000ff
        /*0754*/ 	.word	0x0002d830
        /*0758*/ 	.short	0x010a
        /*075a*/ 	.byte	0x06
	.zero		1


	//   ....[28]....
        /*075c*/ 	.word	0x00005b60
        /*0760*/ 	.word	0x000000ff
        /*0764*/ 	.word	0x0002d850
        /*0768*/ 	.short	0x010a
        /*076a*/ 	.byte	0x06
	.zero		1


	//   ....[29]....
        /*076c*/ 	.word	0x00005ba0
        /*0770*/ 	.word	0x000000ff
        /*0774*/ 	.word	0x0002d850
        /*0778*/ 	.short	0x010a
        /*077a*/ 	.byte	0x06
	.zero		1


	//   ....[30]....
        /*077c*/ 	.word	0x000065a0
        /*0780*/ 	.word	0x000000ff
        /*0784*/ 	.word	0x00000000
        /*0788*/ 	.short	0x0101
        /*078a*/ 	.byte	0x06
	.zero		1


	//   ....[31]....
        /*078c*/ 	.word	0x00008c10
        /*0790*/ 	.word	0x000000ff
        /*0794*/ 	.word	0x00000000
        /*0798*/ 	.short	0x0101
        /*079a*/ 	.byte	0x06
	.zero		1


	//   ....[32]....
        /*079c*/ 	.word	0x00009530
        /*07a0*/ 	.word	0x000000ff
        /*07a4*/ 	.word	0x0002d830
        /*07a8*/ 	.short	0x010a
        /*07aa*/ 	.byte	0x06
	.zero		1


	//   ....[33]....
        /*07ac*/ 	.word	0x00009570
        /*07b0*/ 	.word	0x000000ff
        /*07b4*/ 	.word	0x0002d830
        /*07b8*/ 	.short	0x010a
        /*07ba*/ 	.byte	0x06
	.zero		1


	//   ....[34]....
        /*07bc*/ 	.word	0x00009840
        /*07c0*/ 	.word	0x000000ff
        /*07c4*/ 	.word	0x0002d850
        /*07c8*/ 	.short	0x010a
        /*07ca*/ 	.byte	0x06
	.zero		1


	//   ....[35]....
        /*07cc*/ 	.word	0x00009880
        /*07d0*/ 	.word	0x000000ff
        /*07d4*/ 	.word	0x0002d850
        /*07d8*/ 	.short	0x010a
        /*07da*/ 	.byte	0x06
	.zero		1


	//   ....[36]....
        /*07dc*/ 	.word	0x0000a1c0
        /*07e0*/ 	.word	0x000000ff
        /*07e4*/ 	.word	0x00000000
        /*07e8*/ 	.short	0x0101
        /*07ea*/ 	.byte	0x06
	.zero		1


	//   ....[37]....
        /*07ec*/ 	.word	0x0000b780
        /*07f0*/ 	.word	0x000000ff
        /*07f4*/ 	.word	0x00000000
        /*07f8*/ 	.short	0x0101
        /*07fa*/ 	.byte	0x06
	.zero		1


	//   ....[38]....
        /*07fc*/ 	.word	0x0000bea0
        /*0800*/ 	.word	0x000000ff
        /*0804*/ 	.word	0x0002d830
        /*0808*/ 	.short	0x010a
        /*080a*/ 	.byte	0x06
	.zero		1


	//   ....[39]....
        /*080c*/ 	.word	0x0000bee0
        /*0810*/ 	.word	0x000000ff
        /*0814*/ 	.word	0x0002d830
        /*0818*/ 	.short	0x010a
        /*081a*/ 	.byte	0x06
	.zero		1


	//   ....[40]....
        /*081c*/ 	.word	0x0000c1b0
        /*0820*/ 	.word	0x000000ff
        /*0824*/ 	.word	0x0002d850
        /*0828*/ 	.short	0x010a
        /*082a*/ 	.byte	0x06
	.zero		1


	//   ....[41]....
        /*082c*/ 	.word	0x0000c1f0
        /*0830*/ 	.word	0x000000ff
        /*0834*/ 	.word	0x0002d850
        /*0838*/ 	.short	0x010a
        /*083a*/ 	.byte	0x06
	.zero		1


	//   ....[42]....
        /*083c*/ 	.word	0x0000cbb0
        /*0840*/ 	.word	0x000000ff
        /*0844*/ 	.word	0x00000000
        /*0848*/ 	.short	0x0101
        /*084a*/ 	.byte	0x06
	.zero		1


	//   ....[43]....
        /*084c*/ 	.word	0x0000f220
        /*0850*/ 	.word	0x000000ff
        /*0854*/ 	.word	0x00000000
        /*0858*/ 	.short	0x0101
        /*085a*/ 	.byte	0x06
	.zero		1


	//   ....[44]....
        /*085c*/ 	.word	0x0000f800
        /*0860*/ 	.word	0x000000ff
        /*0864*/ 	.word	0x0002d850
        /*0868*/ 	.short	0x010a
        /*086a*/ 	.byte	0x08
	.zero		1


	//   ....[45]....
        /*086c*/ 	.word	0x0000f840
        /*0870*/ 	.word	0x000000ff
        /*0874*/ 	.word	0x0002d850
        /*0878*/ 	.short	0x010a
        /*087a*/ 	.byte	0x08
	.zero		1


	//   ....[46]....
        /*087c*/ 	.word	0x0000fed0
        /*0880*/ 	.word	0x000000ff
        /*0884*/ 	.word	0x00000000
        /*0888*/ 	.short	0x0101
        /*088a*/ 	.byte	0x08
	.zero		1


	//   ....[47]....
        /*088c*/ 	.word	0x00010f00
        /*0890*/ 	.word	0x000000ff
        /*0894*/ 	.word	0x00000000
        /*0898*/ 	.short	0x0101
        /*089a*/ 	.byte	0x05
	.zero		1


	//   ....[48]....
        /*089c*/ 	.word	0x00013090
        /*08a0*/ 	.word	0x00000006
        /*08a4*/ 	.word	0x0002d840
        /*08a8*/ 	.short	0x010a
        /*08aa*/ 	.byte	0x3f
	.zero		1


	//   ....[49]....
        /*08ac*/ 	.word	0x00013610
        /*08b0*/ 	.word	0x00000006
        /*08b4*/ 	.word	0x0002d830
        /*08b8*/ 	.short	0x0107
        /*08ba*/ 	.byte	0x3f
	.zero		1


	//   ....[50]....
        /*08bc*/ 	.word	0x000136e0
        /*08c0*/ 	.word	0x00000006
        /*08c4*/ 	.word	0x0002d830
        /*08c8*/ 	.short	0x0101
        /*08ca*/ 	.byte	0x3f
	.zero		1


	//   ....[51]....
        /*08cc*/ 	.word	0x000141d0
        /*08d0*/ 	.word	0x00000010
        /*08d4*/ 	.word	0x0002d800
        /*08d8*/ 	.short	0x0107
        /*08da*/ 	.byte	0x3f
	.zero		1


	//   ....[52]....
        /*08dc*/ 	.word	0x000142c0
        /*08e0*/ 	.word	0x00000010
        /*08e4*/ 	.word	0x0002d800
        /*08e8*/ 	.short	0x0101
        /*08ea*/ 	.byte	0x3f
	.zero		1


	//   ....[53]....
        /*08ec*/ 	.word	0x000142e0
        /*08f0*/ 	.word	0x00000010
        /*08f4*/ 	.word	0x0002d820
        /*08f8*/ 	.short	0x010a
        /*08fa*/ 	.byte	0x3f
	.zero		1


	//   ....[54]....
        /*08fc*/ 	.word	0x00014680
        /*0900*/ 	.word	0x00000006
        /*0904*/ 	.word	0x0002d840
        /*0908*/ 	.short	0x010a
        /*090a*/ 	.byte	0x3f
	.zero		1


	//   ....[55]....
        /*090c*/ 	.word	0x00014af0
        /*0910*/ 	.word	0x00000006
        /*0914*/ 	.word	0x0002d830
        /*0918*/ 	.short	0x0107
        /*091a*/ 	.byte	0x3f
	.zero		1


	//   ....[56]....
        /*091c*/ 	.word	0x00014bb0
        /*0920*/ 	.word	0x00000006
        /*0924*/ 	.word	0x0002d830
        /*0928*/ 	.short	0x0101
        /*092a*/ 	.byte	0x3f
	.zero		1


	//   ....[57]....
        /*092c*/ 	.word	0x00014c10
        /*0930*/ 	.word	0x00000006
        /*0934*/ 	.word	0x0002d860
        /*0938*/ 	.short	0x010a
        /*093a*/ 	.byte	0x3f
	.zero		1


	//   ....[58]....
        /*093c*/ 	.word	0x00015050
        /*0940*/ 	.word	0x00000006
        /*0944*/ 	.word	0x0002d850
        /*0948*/ 	.short	0x0107
        /*094a*/ 	.byte	0x3f
	.zero		1


	//   ....[59]....
        /*094c*/ 	.word	0x00015220
        /*0950*/ 	.word	0x00000006
        /*0954*/ 	.word	0x0002d850
        /*0958*/ 	.short	0x0101
        /*095a*/ 	.byte	0x3f
	.zero		1


	//   ....[60]....
        /*095c*/ 	.word	0x00015430
        /*0960*/ 	.word	0x00000004
        /*0964*/ 	.word	0x0002d860
        /*0968*/ 	.short	0x010a
        /*096a*/ 	.byte	0x3f
	.zero		1


	//   ....[61]....
        /*096c*/ 	.word	0x00015880
        /*0970*/ 	.word	0x00000004
        /*0974*/ 	.word	0x0002d850
        /*0978*/ 	.short	0x0107
        /*097a*/ 	.byte	0x3f
	.zero		1


	//   ....[62]....
        /*097c*/ 	.word	0x00015940
        /*0980*/ 	.word	0x00000004
        /*0984*/ 	.word	0x0002d850
        /*0988*/ 	.short	0x0101
        /*098a*/ 	.byte	0x3f
	.zero		1


	//   ....[63]....
        /*098c*/ 	.word	0x00015c10
        /*0990*/ 	.word	0x00000004
        /*0994*/ 	.word	0x0002d820
        /*0998*/ 	.short	0x010a
        /*099a*/ 	.byte	0x3f
	.zero		1


	//   ....[64]....
        /*099c*/ 	.word	0x00015d90
        /*09a0*/ 	.word	0x00000005
        /*09a4*/ 	.word	0x0002d840
        /*09a8*/ 	.short	0x010a
        /*09aa*/ 	.byte	0x3f
	.zero		1


	//   ....[65]....
        /*09ac*/ 	.word	0x00015e30
        /*09b0*/ 	.word	0x00000017
        /*09b4*/ 	.word	0x0002d840
        /*09b8*/ 	.short	0x010a
        /*09ba*/ 	.byte	0x3f
	.zero		1


	//   ....[66]....
        /*09bc*/ 	.word	0x00015e70
        /*09c0*/ 	.word	0x00000005
        /*09c4*/ 	.word	0x0002d860
        /*09c8*/ 	.short	0x010a
        /*09ca*/ 	.byte	0x3f
	.zero		1


	//   ....[67]....
        /*09cc*/ 	.word	0x00015eb0
        /*09d0*/ 	.word	0x00000017
        /*09d4*/ 	.word	0x0002d860
        /*09d8*/ 	.short	0x010a
        /*09da*/ 	.byte	0x3f
	.zero		1


	//   ....[68]....
        /*09dc*/ 	.word	0x00015f20
        /*09e0*/ 	.word	0x00000003
        /*09e4*/ 	.word	0x0002d800
        /*09e8*/ 	.short	0x010a
        /*09ea*/ 	.byte	0x3f
	.zero		1


	//   ....[69]....
        /*09ec*/ 	.word	0x00015f70
        /*09f0*/ 	.word	0x00000006
        /*09f4*/ 	.word	0x0002d830
        /*09f8*/ 	.short	0x010a
        /*09fa*/ 	.byte	0x3f
	.zero		1


	//   ....[70]....
        /*09fc*/ 	.word	0x00015fd0
        /*0a00*/ 	.word	0x00000007
        /*0a04*/ 	.word	0x0002d830
        /*0a08*/ 	.short	0x010a
        /*0a0a*/ 	.byte	0x3f
	.zero		1


	//   ....[71]....
        /*0a0c*/ 	.word	0x00016030
        /*0a10*/ 	.word	0x00000007
        /*0a14*/ 	.word	0x0002d850
        /*0a18*/ 	.short	0x010a
        /*0a1a*/ 	.byte	0x3f
	.zero		1


	//   ....[72]....
        /*0a1c*/ 	.word	0x00016090
        /*0a20*/ 	.word	0x00000008
        /*0a24*/ 	.word	0x0002d830
        /*0a28*/ 	.short	0x010a
        /*0a2a*/ 	.byte	0x3f
	.zero		1


	//   ....[73]....
        /*0a2c*/ 	.word	0x000160f0
        /*0a30*/ 	.word	0x00000008
        /*0a34*/ 	.word	0x0002d850
        /*0a38*/ 	.short	0x010a
        /*0a3a*/ 	.byte	0x3f
	.zero		1


	//   ....[74]....
        /*0a3c*/ 	.word	0x00016150
        /*0a40*/ 	.word	0x00000006
        /*0a44*/ 	.word	0x0002d830
        /*0a48*/ 	.short	0x010a
        /*0a4a*/ 	.byte	0x3f
	.zero		1


	//   ....[75]....
        /*0a4c*/ 	.word	0x000161b0
        /*0a50*/ 	.word	0x00000006
        /*0a54*/ 	.word	0x0002d850
        /*0a58*/ 	.short	0x010a
        /*0a5a*/ 	.byte	0x3f
	.zero		1


	//   ....[76]....
        /*0a5c*/ 	.word	0x00016210
        /*0a60*/ 	.word	0x00000004
        /*0a64*/ 	.word	0x0002d850
        /*0a68*/ 	.short	0x010a
        /*0a6a*/ 	.byte	0x3f
	.zero		1


	//   ....[77]....
        /*0a6c*/ 	.word	0x00016310
        /*0a70*/ 	.word	0x00000006
        /*0a74*/ 	.word	0x0002d840
        /*0a78*/ 	.short	0x010a
        /*0a7a*/ 	.byte	0x3f
	.zero		1


	//   ....[78]....
        /*0a7c*/ 	.word	0x00017120
        /*0a80*/ 	.word	0x00000010
        /*0a84*/ 	.word	0x0002d820
        /*0a88*/ 	.short	0x010a
        /*0a8a*/ 	.byte	0x3f
	.zero		1


	//   ....[79]....
        /*0a8c*/ 	.word	0x00017170
        /*0a90*/ 	.word	0x00000006
        /*0a94*/ 	.word	0x0002d840
        /*0a98*/ 	.short	0x010a
        /*0a9a*/ 	.byte	0x3f
	.zero		1


	//   ....[80]....
        /*0a9c*/ 	.word	0x000176d0
        /*0aa0*/ 	.word	0x00000006
        /*0aa4*/ 	.word	0x0002d860
        /*0aa8*/ 	.short	0x010a
        /*0aaa*/ 	.byte	0x3f
	.zero		1


	//   ....[81]....
        /*0aac*/ 	.word	0x00017cb0
        /*0ab0*/ 	.word	0x00000004
        /*0ab4*/ 	.word	0x0002d860
        /*0ab8*/ 	.short	0x010a
        /*0aba*/ 	.byte	0x3f
	.zero		1


	//   ....[82]....
        /*0abc*/ 	.word	0x00018330
        /*0ac0*/ 	.word	0x00000004
        /*0ac4*/ 	.word	0x0002d820
        /*0ac8*/ 	.short	0x010a
        /*0aca*/ 	.byte	0x3f
	.zero		1


	//   ....[83]....
        /*0acc*/ 	.word	0x000184d0
        /*0ad0*/ 	.word	0x00000005
        /*0ad4*/ 	.word	0x0002d840
        /*0ad8*/ 	.short	0x010a
        /*0ada*/ 	.byte	0x3f
	.zero		1


	//   ....[84]....
        /*0adc*/ 	.word	0x00018520
        /*0ae0*/ 	.word	0x00000017
        /*0ae4*/ 	.word	0x0002d840
        /*0ae8*/ 	.short	0x010a
        /*0aea*/ 	.byte	0x3f
	.zero		1


	//   ....[85]....
        /*0aec*/ 	.word	0x00018570
        /*0af0*/ 	.word	0x00000005
        /*0af4*/ 	.word	0x0002d860
        /*0af8*/ 	.short	0x010a
        /*0afa*/ 	.byte	0x3f
	.zero		1


	//----- nvinfo : EIATTR_NUM_MBARRIERS
	.align		4
.L_1203:
        /*0afc*/ 	.byte	0x03, 0x38
        /*0afe*/ 	.short	0x0016


	//----- nvinfo : EIATTR_EXIT_INSTR_OFFSETS
	.align		4
        /*0b00*/ 	.byte	0x04, 0x1c
        /*0b02*/ 	.short	(.L_1205 - .L_1204)


	//   ....[0]....
.L_1204:
        /*0b04*/ 	.word	0x00000970


	//   ....[1]....
        /*0b08*/ 	.word	0x00011920


	//   ....[2]....
        /*0b0c*/ 	.word	0x00015f00


	//----- nvinfo : EIATTR_MAX_THREADS
	.align		4
.L_1205:
        /*0b10*/ 	.byte	0x04, 0x05
        /*0b12*/ 	.short	(.L_1207 - .L_1206)
.L_1206:
        /*0b14*/ 	.word	0x00000200
        /*0b18*/ 	.word	0x00000001
        /*0b1c*/ 	.word	0x00000001


	//----- nvinfo : EIATTR_CRS_STACK_SIZE
	.align		4
.L_1207:
        /*0b20*/ 	.byte	0x04, 0x1e
        /*0b22*/ 	.short	(.L_1209 - .L_1208)
.L_1208:
        /*0b24*/ 	.word	0x00000000


	//----- nvinfo : EIATTR_CBANK_PARAM_SIZE
	.align		4
.L_1209:
        /*0b28*/ 	.byte	0x03, 0x19
        /*0b2a*/ 	.short	0x0af0


	//----- nvinfo : EIATTR_PARAM_CBANK
	.align		4
        /*0b2c*/ 	.byte	0x04, 0x0a
        /*0b2e*/ 	.short	(.L_1211 - .L_1210)
	.align		4
.L_1210:
        /*0b30*/ 	.word	index@(.nv.constant0._ZN7cutlass13device_kernelIN5flash11enable_sm90INS1_16FlashAttnFwdSm90INS1_25CollectiveMainloopFwdSm90ILi2EN4cute5tupleIJNS5_1CILi1EEES8_S8_EEENS6_IJNS7_ILi192EEENS7_ILi128EEENS7_ILi96EEEEEELi96ENS_10bfloat16_tEfNS_4arch4Sm90ELb0ELb1ELb1ELb0ELb1ELb0ELb0ELb0ELb1ELb1ELb0ELb0EEENS1_21CollectiveEpilogueFwdINS6_IJSA_SC_SB_EEES9_SE_SG_Li384ELb0ELb1ELb0ELb0EEENS1_30DynamicPersistentTileSchedulerILi384ELi128ELb0ELb1ELb1EEEEEEEEEvNT_6ParamsE)
        /*0b34*/ 	.short	0x0210
        /*0b36*/ 	.short	0x0af0


	//----- nvinfo : EIATTR_SW_WAR
	.align		4
.L_1211:
        /*0b38*/ 	.byte	0x04, 0x36
        /*0b3a*/ 	.short	(.L_1213 - .L_1212)
.L_1212:
        /*0b3c*/ 	.word	0x00000008
.L_1213:


//--------------------- .nv.info._ZN7cutlass13device_kernelIN5flash11enable_sm90INS1_16FlashAttnFwdSm90INS1_25CollectiveMainloopFwdSm90ILi2EN4cute5tupleIJNS5_1CILi1EEES8_S8_EEENS6_IJNS7_ILi192EEENS7_ILi128EEENS7_ILi96EEEEEELi96ENS_10bfloat16_tEfNS_4arch4Sm90ELb0ELb1ELb1ELb1ELb1ELb0ELb0ELb0ELb1ELb1ELb0ELb0EEENS1_21CollectiveEpilogueFwdINS6_IJSA_SC_SB_EEES9_SE_SG_Li384ELb1ELb1ELb0ELb0EEENS1_36VarlenDynamicPersistentTileSchedulerILi192ELi128ELi384ELi128ELb0ELb1ELb1ELb1ELb0ELb1EEEEEEEEEvNT_6ParamsE --------------------------
	.section	.nv.info._ZN7cutlass13device_kernelIN5flash11enable_sm90INS1_16FlashAttnFwdSm90INS1_25CollectiveMainloopFwdSm90ILi2EN4cute5tupleIJNS5_1CILi1EEES8_S8_EEENS6_IJNS7_ILi192EEENS7_ILi128EEENS7_ILi96EEEEEELi96ENS_10bfloat16_tEfNS_4arch4Sm90ELb0ELb1ELb1ELb1ELb1ELb0ELb0ELb0ELb1ELb1ELb0ELb0EEENS1_21CollectiveEpilogueFwdINS6_IJSA_SC_SB_EEES9_SE_SG_Li384ELb1ELb1ELb0ELb0EEENS1_36VarlenDynamicPersistentTileSchedulerILi192ELi128ELi384ELi128ELb0ELb1ELb1ELb1ELb0ELb1EEEEEEEEEvNT_6ParamsE,"",@"SHT_CUDA_INFO"
	.sectionflags	@""
	.align	4


	//----- nvinfo : EIATTR_CUDA_API_VERSION
	.align		4
        /*0000*/ 	.byte	0x04, 0x37
        /*0002*/ 	.short	(.L_1215 - .L_1214)
.L_1214:
        /*0004*/ 	.word	0x00000082


	//----- nvinfo : EIATTR_KPARAM_INFO
	.align		4
.L_1215:
        /*0008*/ 	.byte	0x04, 0x17
        /*000a*/ 	.short	(.L_1217 - .L_1216)
.L_1216:
        /*000c*/ 	.word	0x00000000
        /*0010*/ 	.short	0x0000
        /*0012*/ 	.short	0x0070
        /*0014*/ 	.byte	0x00, 0xf0, 0x01, 0x2a


	//----- nvinfo : EIATTR_SPARSE_MMA_MASK
	.align		4
.L_1217:
        /*0018*/ 	.byte	0x03, 0x50
        /*001a*/ 	.short	0x0000


	//----- nvinfo : EIATTR_MAXREG_COUNT
	.align		4
        /*001c*/ 	.byte	0x03, 0x1b
        /*001e*/ 	.short	0x0080


	//----- nvinfo : EIATTR_NUM_BARRIERS
	.align		4
        /*0020*/ 	.byte	0x02, 0x4c
        /*0022*/ 	.byte	0x10
	.zero		1


	//----- nvinfo : EIATTR_EXTERNS
	.align		4
        /*0024*/ 	.byte	0x04, 0x0f
        /*0026*/ 	.short	(.L_1219 - .L_1218)


	//   ....[0]....
	.align		4
.L_1218:
        /*0028*/ 	.word	index@(__assertfail)


	//----- nvinfo : EIATTR_ANNOTATIONS
	.align		4
.L_1219:
        /*002c*/ 	.byte	0x04, 0x55
        /*002e*/ 	.short	(.L_1221 - .L_1220)


	//   ....[0]....
.L_1220:
        /* <DEDUP_REMOVED lines=21> */


	//----- nvinfo : EIATTR_MERCURY_ISA_VERSION
	.align		4
.L_1221:
        /*0168*/ 	.byte	0x03, 0x5f
        /*016a*/ 	.short	0x0101


	//----- nvinfo : EIATTR_UNUSED_LOAD_BYTE_OFFSET
	.align		4
        /*016c*/ 	.byte	0x04, 0x44
        /*016e*/ 	.short	(.L_1223 - .L_1222)


	//   ....[0]....
.L_1222:
        /*0170*/ 	.word	0x00000980
        /*0174*/ 	.word	0x0000fff0


	//   ....[1]....
        /*0178*/ 	.word	0x00010300
        /*017c*/ 	.word	0x0000fff0


	//----- nvinfo : EIATTR_INT_WARP_WIDE_INSTR_OFFSETS
	.align		4
.L_1223:
        /*0180*/ 	.byte	0x04, 0x31
        /*0182*/ 	.short	(.L_1225 - .L_1224)


	//   ....[0]....
.L_1224:
        /*0184*/ 	.word	0x000000c0


	//   ....[1]....
        /*0188*/ 	.word	0x000000d0


	//   ....[2]....
        /*018c*/ 	.word	0x00000170


	//   ....[3]....
        /*0190*/ 	.word	0x000134c0


	//   ....[4]....
        /*0194*/ 	.word	0x00013550


	//   ....[5]....
        /*0198*/ 	.word	0x000162b0


	//   ....[6]....
        /*019c*/ 	.word	0x00016340


	//----- nvinfo : EIATTR_COOP_GROUP_MASK_REGIDS
	.align		4
.L_1225:
        /*01a0*/ 	.byte	0x04, 0x29
        /*01a2*/ 	.short	(.L_1227 - .L_1226)


	//   ....[0]....
.L_1226:
        /*01a4*/ 	.word	0xffffffff


	//   ....[1]....
        /*01a8*/ 	.word	0xffffffff


	//   ....[2]....
        /*01ac*/ 	.word	0xffffffff


	//   ....[3]....
        /*01b0*/ 	.word	0xffffffff


	//   ....[4]....
        /*01b4*/ 	.word	0xffffffff


	//   ....[5]....
        /*01b8*/ 	.word	0xffffffff


	//   ....[6]....
        /*01bc*/ 	.word	0xffffffff


	//   ....[7]....
        /*01c0*/ 	.word	0xffffffff


	//   ....[8]....
        /*01c4*/ 	.word	0xffffffff


	//   ....[9]....
        /*01c8*/ 	.word	0xffffffff


	//   ....[10]....
        /*01cc*/ 	.word	0xffffffff


	//   ....[11]....
        /*01d0*/ 	.word	0xffffffff


	//   ....[12]....
        /*01d4*/ 	.word	0xffffffff


	//   ....[13]....
        /*01d8*/ 	.word	0xffffffff


	//   ....[14]....
        /*01dc*/ 	.word	0xffffffff


	//   ....[15]....
        /*01e0*/ 	.word	0xffffffff


	//   ....[16]....
        /*01e4*/ 	.word	0xffffffff


	//   ....[17]....
        /*01e8*/ 	.word	0xffffffff


	//   ....[18]....
        /*01ec*/ 	.word	0xffffffff


	//   ....[19]....
        /*01f0*/ 	.word	0xffffffff


	//   ....[20]....
        /*01f4*/ 	.word	0xffffffff


	//   ....[21]....
        /*01f8*/ 	.word	0xffffffff


	//   ....[22]....
        /*01fc*/ 	.word	0xffffffff


	//   ....[23]....
        /*0200*/ 	.word	0xffffffff


	//   ....[24]....
        /*0204*/ 	.word	0xffffffff


	//   ....[25]....
        /*0208*/ 	.word	0xffffffff


	//   ....[26]....
        /*020c*/ 	.word	0xffffffff


	//   ....[27]....
        /*0210*/ 	.word	0xffffffff


	//   ....[28]....
        /*0214*/ 	.word	0xffffffff


	//   ....[29]....
        /*0218*/ 	.word	0xffffffff


	//   ....[30]....
        /*021c*/ 	.word	0xffffffff


	//   ....[31]....
        /*0220*/ 	.word	0xffffffff


	//   ....[32]....
        /*0224*/ 	.word	0xffffffff


	//   ....[33]....
        /*0228*/ 	.word	0xffffffff


	//   ....[34]....
        /*022c*/ 	.word	0xffffffff


	//   ....[35]....
        /*0230*/ 	.word	0xffffffff


	//   ....[36]....
        /*0234*/ 	.word	0xffffffff


	//   ....[37]....
        /*0238*/ 	.word	0xffffffff


	//   ....[38]....
        /*023c*/ 	.word	0xffffffff


	//   ....[39]....
        /*0240*/ 	.word	0xffffffff


	//   ....[40]....
        /*0244*/ 	.word	0xffffffff


	//   ....[41]....
        /*0248*/ 	.word	0xffffffff


	//   ....[42]....
        /*024c*/ 	.word	0xffffffff


	//   ....[43]....
        /*0250*/ 	.word	0xffffffff


	//   ....[44]....
        /*0254*/ 	.word	0xffffffff


	//   ....[45]....
        /*0258*/ 	.word	0xffffffff


	//   ....[46]....
        /*025c*/ 	.word	0xffffffff


	//   ....[47]....
        /*0260*/ 	.word	0xffffffff


	//   ....[48]....
        /*0264*/ 	.word	0xffffffff


	//   ....[49]....
        /*0268*/ 	.word	0xffffffff


	//   ....[50]....
        /*026c*/ 	.word	0xffffffff


	//   ....[51]....
        /*0270*/ 	.word	0xffffffff


	//   ....[52]....
        /*0274*/ 	.word	0xffffffff


	//   ....[53]....
        /*0278*/ 	.word	0xffffffff


	//   ....[54]....
        /*027c*/ 	.word	0xffffffff


	//   ....[55]....
        /*0280*/ 	.word	0xffffffff


	//   ....[56]....
        /*0284*/ 	.word	0xffffffff


	//   ....[57]....
        /*0288*/ 	.word	0xffffffff


	//   ....[58]....
        /*028c*/ 	.word	0xffffffff


	//   ....[59]....
        /*0290*/ 	.word	0xffffffff


	//   ....[60]....
        /*0294*/ 	.word	0xffffffff


	//   ....[61]....
        /*0298*/ 	.word	0xffffffff


	//   ....[62]....
        /*029c*/ 	.word	0xffffffff


	//   ....[63]....
        /*02a0*/ 	.word	0xffffffff


	//   ....[64]....
        /*02a4*/ 	.word	0xffffffff


	//   ....[65]....
        /*02a8*/ 	.word	0xffffffff


	//   ....[66]....
        /*02ac*/ 	.word	0xffffffff


	//   ....[67]....
        /*02b0*/ 	.word	0xffffffff


	//   ....[68]....
        /*02b4*/ 	.word	0xffffffff


	//   ....[69]....
        /*02b8*/ 	.word	0xffffffff


	//   ....[70]....
        /*02bc*/ 	.word	0xffffffff


	//   ....[71]....
        /*02c0*/ 	.word	0xffffffff


	//   ....[72]....
        /*02c4*/ 	.word	0xffffffff


	//   ....[73]....
        /*02c8*/ 	.word	0xffffffff


	//   ....[74]....
        /*02cc*/ 	.word	0xffffffff


	//   ....[75]....
        /*02d0*/ 	.word	0xffffffff


	//   ....[76]....
        /*02d4*/ 	.word	0xffffffff


	//   ....[77]....
        /*02d8*/ 	.word	0xffffffff


	//   ....[78]....
        /*02dc*/ 	.word	0xffffffff


	//   ....[79]....
        /*02e0*/ 	.word	0xffffffff


	//   ....[80]....
        /*02e4*/ 	.word	0xffffffff


	//   ....[81]....
        /*02e8*/ 	.word	0xffffffff


	//   ....[82]....
        /*02ec*/ 	.word	0xffffffff


	//   ....[83]....
        /*02f0*/ 	.word	0xffffffff


	//   ....[84]....
        /*02f4*/ 	.word	0xffffffff


	//   ....[85]....
        /*02f8*/ 	.word	0xffffffff


	//   ....[86]....
        /*02fc*/ 	.word	0xffffffff


	//   ....[87]....
        /*0300*/ 	.word	0xffffffff


	//   ....[88]....
        /*0304*/ 	.word	0xffffffff


	//   ....[89]....
        /*0308*/ 	.word	0xffffffff


	//   ....[90]....
        /*030c*/ 	.word	0xffffffff


	//   ....[91]....
        /*0310*/ 	.word	0xffffffff


	//   ....[92]....
        /*0314*/ 	.word	0xffffffff


	//   ....[93]....
        /*0318*/ 	.word	0xffffffff


	//   ....[94]....
        /*031c*/ 	.word	0xffffffff


	//   ....[95]....
        /*0320*/ 	.word	0xffffffff


	//   ....[96]....
        /*0324*/ 	.word	0xffffffff


	//   ....[97]....
        /*0328*/ 	.word	0xffffffff


	//   ....[98]....
        /*032c*/ 	.word	0xffffffff


	//   ....[99]....
        /*0330*/ 	.word	0xffffffff


	//   ....[100]....
        /*0334*/ 	.word	0xffffffff


	//   ....[101]....
        /*0338*/ 	.word	0xffffffff


	//   ....[102]....
        /*033c*/ 	.word	0xffffffff


	//   ....[103]....
        /*0340*/ 	.word	0xffffffff


	//   ....[104]....
        /*0344*/ 	.word	0xffffffff


	//   ....[105]....
        /*0348*/ 	.word	0xffffffff


	//   ....[106]....
        /*034c*/ 	.word	0xffffffff


	//   ....[107]....
        /*0350*/ 	.word	0xffffffff


	//   ....[108]....
        /*0354*/ 	.word	0xffffffff


	//   ....[109]....
        /*0358*/ 	.word	0xffffffff


	//   ....[110]....
        /*035c*/ 	.word	0xffffffff


	//   ....[111]....
        /*0360*/ 	.word	0xffffffff


	//   ....[112]....
        /*0364*/ 	.word	0xffffffff


	//   ....[113]....
        /*0368*/ 	.word	0xffffffff


	//   ....[114]....
        /*036c*/ 	.word	0xffffffff


	//   ....[115]....
        /*0370*/ 	.word	0xffffffff


	//   ....[116]....
        /*0374*/ 	.word	0xffffffff


	//   ....[117]....
        /*0378*/ 	.word	0xffffffff


	//   ....[118]....
        /*037c*/ 	.word	0xffffffff


	//   ....[119]....
        /*0380*/ 	.word	0xffffffff


	//   ....[120]....
        /*0384*/ 	.word	0xffffffff


	//   ....[121]....
        /*0388*/ 	.word	0xffffffff


	//   ....[122]....
        /*038c*/ 	.word	0xffffffff


	//   ....[123]....
        /*0390*/ 	.word	0xffffffff


	//   ....[124]....
        /*0394*/ 	.word	0xffffffff


	//   ....[125]....
        /*0398*/ 	.word	0xffffffff


	//   ....[126]....
        /*039c*/ 	.word	0xffffffff


	//   ....[127]....
        /*03a0*/ 	.word	0x0500000f


	//   ....[128]....
        /*03a4*/ 	.word	0x0500000f


	//   ....[129]....
        /*03a8*/ 	.word	0x0500000f


	//   ....[130]....
        /*03ac*/ 	.word	0x0500000f


	//   ....[131]....
        /*03b0*/ 	.word	0x0500000f


	//   ....[132]....
        /*03b4*/ 	.word	0x0500000f


	//   ....[133]....
        /*03b8*/ 	.word	0x0500000f


	//   ....[134]....
        /*03bc*/ 	.word	0x0500000f


	//   ....[135]....
        /*03c0*/ 	.word	0x0500000f


	//   ....[136]....
        /*03c4*/ 	.word	0x0500000f


	//   ....[137]....
        /*03c8*/ 	.word	0x0500000f


	//   ....[138]....
        /*03cc*/ 	.word	0x0500000f


	//   ....[139]....
        /*03d0*/ 	.word	0x0500000f


	//   ....[140]....
        /*03d4*/ 	.word	0x0500000f


	//   ....[141]....
        /*03d8*/ 	.word	0x0500000f


	//   ....[142]....
        /*03dc*/ 	.word	0x0500000f


	//   ....[143]....
        /*03e0*/ 	.word	0x0500000f


	//   ....[144]....
        /*03e4*/ 	.word	0x0500000f


	//   ....[145]....
        /*03e8*/ 	.word	0x0500000f


	//   ....[146]....
        /*03ec*/ 	.word	0x0500000f


	//   ....[147]....
        /*03f0*/ 	.word	0x0500000f


	//   ....[148]....
        /*03f4*/ 	.word	0x0500000f


	//   ....[149]....
        /*03f8*/ 	.word	0x0500000f


	//   ....[150]....
        /*03fc*/ 	.word	0x0500000f


	//   ....[151]....
        /*0400*/ 	.word	0x0500000f


	//   ....[152]....
        /*0404*/ 	.word	0x0500000f


	//   ....[153]....
        /*0408*/ 	.word	0x0500000f


	//   ....[154]....
        /*040c*/ 	.word	0x0500000f


	//   ....[155]....
        /*0410*/ 	.word	0x0500000f


	//   ....[156]....
        /*0414*/ 	.word	0x0500000f


	//   ....[157]....
        /*0418*/ 	.word	0x0500000f


	//   ....[158]....
        /*041c*/ 	.word	0x0500000f


	//   ....[159]....
        /*0420*/ 	.word	0x0500000f


	//   ....[160]....
        /*0424*/ 	.word	0x0500000f


	//   ....[161]....
        /*0428*/ 	.word	0x0500000f


	//   ....[162]....
        /*042c*/ 	.word	0x0500000f


	//   ....[163]....
        /*0430*/ 	.word	0x0500000f


	//   ....[164]....
        /*0434*/ 	.word	0x0500000f


	//   ....[165]....
        /*0438*/ 	.word	0x0500000f


	//   ....[166]....
        /*043c*/ 	.word	0x0500000f


	//   ....[167]....
        /*0440*/ 	.word	0x0500000f


	//   ....[168]....
        /*0444*/ 	.word	0x0500000f


	//   ....[169]....
        /*0448*/ 	.word	0x0500000f


	//   ....[170]....
        /*044c*/ 	.word	0x0500000f


	//   ....[171]....
        /*0450*/ 	.word	0x0500000f


	//   ....[172]....
        /*0454*/ 	.word	0x0500000f


	//   ....[173]....
        /*0458*/ 	.word	0x0500000f


	//   ....[174]....
        /*045c*/ 	.word	0x0500000f


	//   ....[175]....
        /*0460*/ 	.word	0x0500000f


	//   ....[176]....
        /*0464*/ 	.word	0x0500000f


	//   ....[177]....
        /*0468*/ 	.word	0x0500000f


	//   ....[178]....
        /*046c*/ 	.word	0x0500000f


	//   ....[179]....
        /*0470*/ 	.word	0x0500000f


	//   ....[180]....
        /*0474*/ 	.word	0x0500000f


	//   ....[181]....
        /*0478*/ 	.word	0x0500000f


	//   ....[182]....
        /*047c*/ 	.word	0x0500000f


	//   ....[183]....
        /*0480*/ 	.word	0x0500000f


	//   ....[184]....
        /*0484*/ 	.word	0x0500000f


	//   ....[185]....
        /*0488*/ 	.word	0x0500000f


	//   ....[186]....
        /*048c*/ 	.word	0x0500000f


	//   ....[187]....
        /*0490*/ 	.word	0x0500000f


	//   ....[188]....
        /*0494*/ 	.word	0x0500000f


	//   ....[189]....
        /*0498*/ 	.word	0x0500000f


	//----- nvinfo : EIATTR_COOP_GROUP_INSTR_OFFSETS
	.align		4
.L_1227:
        /*049c*/ 	.byte	0x04, 0x28
        /*049e*/ 	.short	(.L_1229 - .L_1228)


	//   ....[0]....
.L_1228:
        /*04a0*/ 	.word	0x00000080


	//   ....[1]....
        /*04a4*/ 	.word	0x00000090


	//   ....[2]....
        /*04a8*/ 	.word	0x000002d0


	//   ....[3]....
        /*04ac*/ 	.word	0x00000430


	//   ....[4]....
        /*04b0*/ 	.word	0x00000550


	//   ....[5]....
        /*04b4*/ 	.word	0x000006b0


	//   ....[6]....
        /*04b8*/ 	.word	0x000019c0


	//   ....[7]....
        /*04bc*/ 	.word	0x00002200


	//   ....[8]....
        /*04c0*/ 	.word	0x00002bd0


	//   ....[9]....
        /*04c4*/ 	.word	0x000041a0


	//   ....[10]....
        /*04c8*/ 	.word	0x00004280


	//   ....[11]....
        /*04cc*/ 	.word	0x00004880


	//   ....[12]....
        /*04d0*/ 	.word	0x00004900


	//   ....[13]....
        /*04d4*/ 	.word	0x000054c0


	//   ....[14]....
        /*04d8*/ 	.word	0x00006370


	//   ....[15]....
        /*04dc*/ 	.word	0x00006cb0


	//   ....[16]....
        /*04e0*/ 	.word	0x00007890


	//   ....[17]....
        /*04e4*/ 	.word	0x00007990


	//   ....[18]....
        /*04e8*/ 	.word	0x00008160


	//   ....[19]....
        /*04ec*/ 	.word	0x000081f0


	//   ....[20]....
        /*04f0*/ 	.word	0x00009280


	//   ....[21]....
        /*04f4*/ 	.word	0x0000aa70


	//   ....[22]....
        /*04f8*/ 	.word	0x0000aa90


	//   ....[23]....
        /*04fc*/ 	.word	0x0000aac0


	//   ....[24]....
        /*0500*/ 	.word	0x0000aad0


	//   ....[25]....
        /*0504*/ 	.word	0x0000be20


	//   ....[26]....
        /*0508*/ 	.word	0x0000c980


	//   ....[27]....
        /*050c*/ 	.word	0x0000d2c0


	//   ....[28]....
        /*0510*/ 	.word	0x0000dea0


	//   ....[29]....
        /*0514*/ 	.word	0x0000dfa0


	//   ....[30]....
        /*0518*/ 	.word	0x0000e7b0


	//   ....[31]....
        /*051c*/ 	.word	0x0000e850


	//   ....[32]....
        /*0520*/ 	.word	0x0000f890


	//   ....[33]....
        /*0524*/ 	.word	0x0000f9a0


	//   ....[34]....
        /*0528*/ 	.word	0x0000fa00


	//   ....[35]....
        /*052c*/ 	.word	0x0000fad0


	//   ....[36]....
        /*0530*/ 	.word	0x0000fb00


	//   ....[37]....
        /*0534*/ 	.word	0x00010cd0


	//   ....[38]....
        /*0538*/ 	.word	0x00010d10


	//   ....[39]....
        /*053c*/ 	.word	0x00010d40


	//   ....[40]....
        /*0540*/ 	.word	0x00010d80


	//   ....[41]....
        /*0544*/ 	.word	0x00011230


	//   ....[42]....
        /*0548*/ 	.word	0x00011250


	//   ....[43]....
        /*054c*/ 	.word	0x00011360


	//   ....[44]....
        /*0550*/ 	.word	0x00011380


	//   ....[45]....
        /*0554*/ 	.word	0x00011c50


	//   ....[46]....
        /*0558*/ 	.word	0x00011c60


	//   ....[47]....
        /*055c*/ 	.word	0x00011d60


	//   ....[48]....
        /*0560*/ 	.word	0x00011d80


	//   ....[49]....
        /*0564*/ 	.word	0x00011f00


	//   ....[50]....
        /*0568*/ 	.word	0x000120d0


	//   ....[51]....
        /*056c*/ 	.word	0x00012100


	//   ....[52]....
        /*0570*/ 	.word	0x00012130


	//   ....[53]....
        /*0574*/ 	.word	0x00012160


	//   ....[54]....
        /*0578*/ 	.word	0x00012190


	//   ....[55]....
        /*057c*/ 	.word	0x000121c0


	//   ....[56]....
        /*0580*/ 	.word	0x00012310


	//   ....[57]....
        /*0584*/ 	.word	0x00012340


	//   ....[58]....
        /*0588*/ 	.word	0x00012370


	//   ....[59]....
        /*058c*/ 	.word	0x000123a0


	//   ....[60]....
        /*0590*/ 	.word	0x000123d0


	//   ....[61]....
        /*0594*/ 	.word	0x00012400


	//   ....[62]....
        /*0598*/ 	.word	0x00012490


	//   ....[63]....
        /*059c*/ 	.word	0x000124f0


	//   ....[64]....
        /*05a0*/ 	.word	0x00012580


	//   ....[65]....
        /*05a4*/ 	.word	0x00014170


	//   ....[66]....
        /*05a8*/ 	.word	0x00014190


	//   ....[67]....
        /*05ac*/ 	.word	0x00014240


	//   ....[68]....
        /*05b0*/ 	.word	0x00014260


	//   ....[69]....
        /*05b4*/ 	.word	0x00014300


	//   ....[70]....
        /*05b8*/ 	.word	0x00014320


	//   ....[71]....
        /*05bc*/ 	.word	0x00014330


	//   ....[72]....
        /*05c0*/ 	.word	0x00014340


	//   ....[73]....
        /*05c4*/ 	.word	0x00014ce0


	//   ....[74]....
        /*05c8*/ 	.word	0x00014cf0


	//   ....[75]....
        /*05cc*/ 	.word	0x00014d50


	//   ....[76]....
        /*05d0*/ 	.word	0x00014d90


	//   ....[77]....
        /*05d4*/ 	.word	0x00014df0


	//   ....[78]....
        /*05d8*/ 	.word	0x00014e30


	//   ....[79]....
        /*05dc*/ 	.word	0x00014e40


	//   ....[80]....
        /*05e0*/ 	.word	0x00014e60


	//   ....[81]....
        /*05e4*/ 	.word	0x00014f30


	//   ....[82]....
        /*05e8*/ 	.word	0x00014f70


	//   ....[83]....
        /*05ec*/ 	.word	0x00014f80


	//   ....[84]....
        /*05f0*/ 	.word	0x00014fa0


	//   ....[85]....
        /*05f4*/ 	.word	0x00015860


	//   ....[86]....
        /*05f8*/ 	.word	0x00015870


	//   ....[87]....
        /*05fc*/ 	.word	0x00015890


	//   ....[88]....
        /*0600*/ 	.word	0x00015910


	//   ....[89]....
        /*0604*/ 	.word	0x00015920


	//   ....[90]....
        /*0608*/ 	.word	0x00015980


	//   ....[91]....
        /*060c*/ 	.word	0x000159b0


	//   ....[92]....
        /*0610*/ 	.word	0x000159f0


	//   ....[93]....
        /*0614*/ 	.word	0x00015ce0


	//   ....[94]....
        /*0618*/ 	.word	0x00015d00


	//   ....[95]....
        /*061c*/ 	.word	0x00015da0


	//   ....[96]....
        /*0620*/ 	.word	0x00015db0


	//   ....[97]....
        /*0624*/ 	.word	0x00015e40


	//   ....[98]....
        /*0628*/ 	.word	0x00015e50


	//   ....[99]....
        /*062c*/ 	.word	0x00015e60


	//   ....[100]....
        /*0630*/ 	.word	0x00015ef0


	//   ....[101]....
        /*0634*/ 	.word	0x00016530


	//   ....[102]....
        /*0638*/ 	.word	0x00016540


	//   ....[103]....
        /*063c*/ 	.word	0x000165d0


	//   ....[104]....
        /*0640*/ 	.word	0x00016670


	//   ....[105]....
        /*0644*/ 	.word	0x00016690


	//   ....[106]....
        /*0648*/ 	.word	0x00016710


	//   ....[107]....
        /*064c*/ 	.word	0x00016730


	//   ....[108]....
        /*0650*/ 	.word	0x00016740


	//   ....[109]....
        /*0654*/ 	.word	0x00016b20


	//   ....[110]....
        /*0658*/ 	.word	0x00016b50


	//   ....[111]....
        /*065c*/ 	.word	0x00016b90


	//   ....[112]....
        /*0660*/ 	.word	0x00016bc0


	//   ....[113]....
        /*0664*/ 	.word	0x00016bf0


	//   ....[114]....
        /*0668*/ 	.word	0x00016c20


	//   ....[115]....
        /*066c*/ 	.word	0x00016c50


	//   ....[116]....
        /*0670*/ 	.word	0x00016c80


	//   ....[117]....
        /*0674*/ 	.word	0x00016e00


	//   ....[118]....
        /*0678*/ 	.word	0x00016e30


	//   ....[119]....
        /*067c*/ 	.word	0x00016e60


	//   ....[120]....
        /*0680*/ 	.word	0x00016e90


	//   ....[121]....
        /*0684*/ 	.word	0x00016ec0


	//   ....[122]....
        /*0688*/ 	.word	0x00016ef0


	//   ....[123]....
        /*068c*/ 	.word	0x00016fb0


	//   ....[124]....
        /*0690*/ 	.word	0x00016fd0


	//   ....[125]....
        /*0694*/ 	.word	0x00017040


	//   ....[126]....
        /*0698*/ 	.word	0x000176e0


	//   ....[127]....
        /*069c*/ 	.word	0x00017d40


	//   ....[128]....
        /*06a0*/ 	.word	0x00017e30


	//   ....[129]....
        /*06a4*/ 	.word	0x00017ed0


	//   ....[130]....
        /*06a8*/ 	.word	0x00017f30


	//   ....[131]....
        /*06ac*/ 	.word	0x00018040


	//   ....[132]....
        /*06b0*/ 	.word	0x000180b0


	//   ....[133]....
        /*06b4*/ 	.word	0x000181c0


	//   ....[134]....
        /*06b8*/ 	.word	0x00018230


	//   ....[135]....
        /*06bc*/ 	.word	0x000182d0


	//   ....[136]....
        /*06c0*/ 	.word	0x000183f0


	//   ....[137]....
        /*06c4*/ 	.word	0x00018440


	//   ....[138]....
        /*06c8*/ 	.word	0x000184b0


	//   ....[139]....
        /*06cc*/ 	.word	0x000185b0


	//   ....[140]....
        /*06d0*/ 	.word	0x00018620


	//   ....[141]....
        /*06d4*/ 	.word	0x00018700


	//   ....[142]....
        /*06d8*/ 	.word	0x00018780


	//   ....[143]....
        /*06dc*/ 	.word	0x000187e0


	//   ....[144]....
        /*06e0*/ 	.word	0x000188e0


	//   ....[145]....
        /*06e4*/ 	.word	0x000189e0


	//   ....[146]....
        /*06e8*/ 	.word	0x00018a40


	//   ....[147]....
        /*06ec*/ 	.word	0x00018b20


	//   ....[148]....
        /*06f0*/ 	.word	0x00018c60


	//   ....[149]....
        /*06f4*/ 	.word	0x00018d40


	//   ....[150]....
        /*06f8*/ 	.word	0x00018dc0


	//   ....[151]....
        /*06fc*/ 	.word	0x00018ea0


	//   ....[152]....
        /*0700*/ 	.word	0x00018f00


	//   ....[153]....
        /*0704*/ 	.word	0x00018fd0


	//   ....[154]....
        /*0708*/ 	.word	0x00019030


	//   ....[155]....
        /*070c*/ 	.word	0x00019110


	//   ....[156]....
        /*0710*/ 	.word	0x00019200


	//   ....[157]....
        /*0714*/ 	.word	0x000192a0


	//   ....[158]....
        /*0718*/ 	.word	0x00019300


	//   ....[159]....
        /*071c*/ 	.word	0x00019400


	//   ....[160]....
        /*0720*/ 	.word	0x00019460


	//   ....[161]....
        /*0724*/ 	.word	0x00019560


	//   ....[162]....
        /*0728*/ 	.word	0x000195c0


	//   ....[163]....
        /*072c*/ 	.word	0x00019690


	//   ....[164]....
        /*0730*/ 	.word	0x000197e0


	//   ....[165]....
        /*0734*/ 	.word	0x00019890


	//   ....[166]....
        /*0738*/ 	.word	0x000199a0


	//   ....[167]....
        /*073c*/ 	.word	0x00019a80


	//   ....[168]....
        /*0740*/ 	.word	0x00019ae0


	//   ....[169]....
        /*0744*/ 	.word	0x00019bd0


	//   ....[170]....
        /*0748*/ 	.word	0x00019c30


	//   ....[171]....
        /*074c*/ 	.word	0x00019d10


	//   ....[172]....
        /*0750*/ 	.word	0x00019da0


	//   ....[173]....
        /*0754*/ 	.word	0x00019e40


	//   ....[174]....
        /*0758*/ 	.word	0x00019f60


	//   ....[175]....
        /*075c*/ 	.word	0x00019fd0


	//   ....[176]....
        /*0760*/ 	.word	0x0001a040


	//   ....[177]....
        /*0764*/ 	.word	0x0001a0b0


	//   ....[178]....
        /*0768*/ 	.word	0x0001a120


	//   ....[179]....
        /*076c*/ 	.word	0x0001a1a0


	//   ....[180]....
        /*0770*/ 	.word	0x0001a230


	//   ....[181]....
        /*0774*/ 	.word	0x0001a2c0


	//   ....[182]....
        /*0778*/ 	.word	0x0001a330


	//   ....[183]....
        /*077c*/ 	.word	0x0001a3a0


	//   ....[184]....
        /*0780*/ 	.word	0x0001a410


	//   ....[185]....
        /*0784*/ 	.word	0x0001a490


	//   ....[186]....
        /*0788*/ 	.word	0x0001a500


	//   ....[187]....
        /*078c*/ 	.word	0x0001a5a0


	//   ....[188]....
        /*0790*/ 	.word	0x0001a630


	//   ....[189]....
        /*0794*/ 	.word	0x0001a760


	//----- nvinfo : EIATTR_REG_RECONFIG
	.align		4
.L_1229:
        /*0798*/ 	.byte	0x01, 0x54
	.zero		2


	//----- nvinfo : EIATTR_SYSCALL_OFFSETS
	.align		4
        /*079c*/ 	.byte	0x04, 0x46
        /*079e*/ 	.short	(.L_1231 - .L_1230)


	//   ....[0]....
.L_1230:
        /*07a0*/ 	.word	0x00001bb0


	//   ....[1]....
        /*07a4*/ 	.word	0x000136b0


	//   ....[2]....
        /*07a8*/ 	.word	0x00013800


	//   ....[3]....
        /*07ac*/ 	.word	0x000138f0


	//   ....[4]....
        /*07b0*/ 	.word	0x00014730


	//----- nvinfo : EIATTR_MBARRIER_INSTR_OFFSETS
	.align		4
.L_1231:
        /*07b4*/ 	.byte	0x04, 0x39
        /*07b6*/ 	.short	(.L_1233 - .L_1232)


	//   ....[0]....
.L_1232:
        /*07b8*/ 	.word	0x00000180
        /*07bc*/ 	.word	0x000000ff
        /*07c0*/ 	.word	0x0002d800
        /*07c4*/ 	.short	0x0100
        /*07c6*/ 	.byte	0x08
	.zero		1


	//   ....[1]....
        /*07c8*/ 	.word	0x00000190
        /*07cc*/ 	.word	0x000000ff
        /*07d0*/ 	.word	0x0002d820
        /*07d4*/ 	.short	0x0100
        /*07d6*/ 	.byte	0x08
	.zero		1


	//   ....[2]....
        /*07d8*/ 	.word	0x00000280
        /*07dc*/ 	.word	0x000000ff
        /*07e0*/ 	.word	0x0002d830
        /*07e4*/ 	.short	0x0100
        /*07e6*/ 	.byte	0x08
	.zero		1


	//   ....[3]....
        /*07e8*/ 	.word	0x00000290
        /*07ec*/ 	.word	0x000000ff
        /*07f0*/ 	.word	0x0002d840
        /*07f4*/ 	.short	0x0100
        /*07f6*/ 	.byte	0x08
	.zero		1


	//   ....[4]....
        /*07f8*/ 	.word	0x000002a0
        /*07fc*/ 	.word	0x000000ff
        /*0800*/ 	.word	0x0002d838
        /*0804*/ 	.short	0x0100
        /*0806*/ 	.byte	0x08
	.zero		1


	//   ....[5]....
        /*0808*/ 	.word	0x000002b0
        /*080c*/ 	.word	0x000000ff
        /*0810*/ 	.word	0x0002d848
        /*0814*/ 	.short	0x0100
        /*0816*/ 	.byte	0x08
	.zero		1


	//   ....[6]....
        /*0818*/ 	.word	0x000003e0
        /*081c*/ 	.word	0x000000ff
        /*0820*/ 	.word	0x0002d850
        /*0824*/ 	.short	0x0100
        /*0826*/ 	.byte	0x08
	.zero		1


	//   ....[7]....
        /*0828*/ 	.word	0x000003f0
        /*082c*/ 	.word	0x000000ff
        /*0830*/ 	.word	0x0002d860
        /*0834*/ 	.short	0x0100
        /*0836*/ 	.byte	0x08
	.zero		1


	//   ....[8]....
        /*0838*/ 	.word	0x00000400
        /*083c*/ 	.word	0x000000ff
        /*0840*/ 	.word	0x0002d858
        /*0844*/ 	.short	0x0100
        /*0846*/ 	.byte	0x08
	.zero		1


	//   ....[9]....
        /*0848*/ 	.word	0x00000410
        /*084c*/ 	.word	0x000000ff
        /*0850*/ 	.word	0x0002d868
        /*0854*/ 	.short	0x0100
        /*0856*/ 	.byte	0x08
	.zero		1


	//   ....[10]....
        /*0858*/ 	.word	0x00000500
        /*085c*/ 	.word	0x000000ff
        /*0860*/ 	.word	0x0002d870
        /*0864*/ 	.short	0x0100
        /*0866*/ 	.byte	0x06
	.zero		1


	//   ....[11]....
        /*0868*/ 	.word	0x00000510
        /*086c*/ 	.word	0x000000ff
        /*0870*/ 	.word	0x0002d880
        /*0874*/ 	.short	0x0100
        /*0876*/ 	.byte	0x06
	.zero		1


	//   ....[12]....
        /*0878*/ 	.word	0x00000520
        /*087c*/ 	.word	0x000000ff
        /*0880*/ 	.word	0x0002d878
        /*0884*/ 	.short	0x0100
        /*0886*/ 	.byte	0x06
	.zero		1


	//   ....[13]....
        /*0888*/ 	.word	0x00000530
        /*088c*/ 	.word	0x000000ff
        /*0890*/ 	.word	0x0002d888
        /*0894*/ 	.short	0x0100
        /*0896*/ 	.byte	0x06
	.zero		1


	//   ....[14]....
        /*0898*/ 	.word	0x00000660
        /*089c*/ 	.word	0x000000ff
        /*08a0*/ 	.word	0x0002d890
        /*08a4*/ 	.short	0x0100
        /*08a6*/ 	.byte	0x08
	.zero		1


	//   ....[15]....
        /*08a8*/ 	.word	0x00000670
        /*08ac*/ 	.word	0x000000ff
        /*08b0*/ 	.word	0x0002d8a0
        /*08b4*/ 	.short	0x0100
        /*08b6*/ 	.byte	0x08
	.zero		1


	//   ....[16]....
        /*08b8*/ 	.word	0x00000680
        /*08bc*/ 	.word	0x000000ff
        /*08c0*/ 	.word	0x0002d898
        /*08c4*/ 	.short	0x0100
        /*08c6*/ 	.byte	0x08
	.zero		1


	//   ....[17]....
        /*08c8*/ 	.word	0x00000690
        /*08cc*/ 	.word	0x000000ff
        /*08d0*/ 	.word	0x0002d8a8
        /*08d4*/ 	.short	0x0100
        /*08d6*/ 	.byte	0x08
	.zero		1


	//   ....[18]....
        /*08d8*/ 	.word	0x000007d0
        /*08dc*/ 	.word	0x000000ff
        /*08e0*/ 	.word	0x0002d8b0
        /*08e4*/ 	.short	0x0100
        /*08e6*/ 	.byte	0x08
	.zero		1


	//   ....[19]....
        /*08e8*/ 	.word	0x000007e0
        /*08ec*/ 	.word	0x000000ff
        /*08f0*/ 	.word	0x0002d8c0
        /*08f4*/ 	.short	0x0100
        /*08f6*/ 	.byte	0x08
	.zero		1


	//   ....[20]....
        /*08f8*/ 	.word	0x000007f0
        /*08fc*/ 	.word	0x000000ff
        /*0900*/ 	.word	0x0002d8b8
        /*0904*/ 	.short	0x0100
        /*0906*/ 	.byte	0x08
	.zero		1


	//   ....[21]....
        /*0908*/ 	.word	0x00000800
        /*090c*/ 	.word	0x000000ff
        /*0910*/ 	.word	0x0002d8c8
        /*0914*/ 	.short	0x0100
        /*0916*/ 	.byte	0x08
	.zero		1


	//   ....[22]....
        /*0918*/ 	.word	0x00001c30
        /*091c*/ 	.word	0x000000ff
        /*0920*/ 	.word	0x0002d800
        /*0924*/ 	.short	0x010a
        /*0926*/ 	.byte	0x29
	.zero		1


	//   ....[23]....
        /*0928*/ 	.word	0x00001cb0
        /*092c*/ 	.word	0x00000006
        /*0930*/ 	.word	0x0002d830
        /*0934*/ 	.short	0x010a
        /*0936*/ 	.byte	0x3f
	.zero		1


	//   ....[24]....
        /*0938*/ 	.word	0x00001cf0
        /*093c*/ 	.word	0x00000006
        /*0940*/ 	.word	0x0002d830
        /*0944*/ 	.short	0x010a
        /*0946*/ 	.byte	0x3f
	.zero		1


	//   ....[25]....
        /*0948*/ 	.word	0x00002580
        /*094c*/ 	.word	0x000000ff
        /*0950*/ 	.word	0x00000000
        /*0954*/ 	.short	0x0101
        /*0956*/ 	.byte	0x06
	.zero		1


	//   ....[26]....
        /*0958*/ 	.word	0x00005980
        /*095c*/ 	.word	0x000000ff
        /*0960*/ 	.word	0x0002d830
        /*0964*/ 	.short	0x010a
        /*0966*/ 	.byte	0x06
	.zero		1


	//   ....[27]....
        /*0968*/ 	.word	0x000059c0
        /*096c*/ 	.word	0x000000ff
        /*0970*/ 	.word	0x0002d830
        /*0974*/ 	.short	0x010a
        /*0976*/ 	.byte	0x06
	.zero		1


	//   ....[28]....
        /*0978*/ 	.word	0x00005c90
        /*097c*/ 	.word	0x000000ff
        /*0980*/ 	.word	0x0002d850
        /*0984*/ 	.short	0x010a
        /*0986*/ 	.byte	0x06
	.zero		1


	//   ....[29]....
        /*0988*/ 	.word	0x00005cd0
        /*098c*/ 	.word	0x000000ff
        /*0990*/ 	.word	0x0002d850
        /*0994*/ 	.short	0x010a
        /*0996*/ 	.byte	0x06
	.zero		1


	//   ....[30]....
        /*0998*/ 	.word	0x000066c0
        /*099c*/ 	.word	0x000000ff
        /*09a0*/ 	.word	0x00000000
        /*09a4*/ 	.short	0x0101
        /*09a6*/ 	.byte	0x06
	.zero		1


	//   ....[31]....
        /*09a8*/ 	.word	0x00008d20
        /*09ac*/ 	.word	0x000000ff
        /*09b0*/ 	.word	0x00000000
        /*09b4*/ 	.short	0x0101
        /*09b6*/ 	.byte	0x06
	.zero		1


	//   ....[32]....
        /*09b8*/ 	.word	0x00009670
        /*09bc*/ 	.word	0x000000ff
        /*09c0*/ 	.word	0x0002d830
        /*09c4*/ 	.short	0x010a
        /*09c6*/ 	.byte	0x06
	.zero		1


	//   ....[33]....
        /*09c8*/ 	.word	0x000096b0
        /*09cc*/ 	.word	0x000000ff
        /*09d0*/ 	.word	0x0002d830
        /*09d4*/ 	.short	0x010a
        /*09d6*/ 	.byte	0x06
	.zero		1


	//   ....[34]....
        /*09d8*/ 	.word	0x00009980
        /*09dc*/ 	.word	0x000000ff
        /*09e0*/ 	.word	0x0002d850
        /*09e4*/ 	.short	0x010a
        /*09e6*/ 	.byte	0x06
	.zero		1


	//   ....[35]....
        /*09e8*/ 	.word	0x000099c0
        /*09ec*/ 	.word	0x000000ff
        /*09f0*/ 	.word	0x0002d850
        /*09f4*/ 	.short	0x010a
        /*09f6*/ 	.byte	0x06
	.zero		1


	//   ....[36]....
        /*09f8*/ 	.word	0x0000a360
        /*09fc*/ 	.word	0x000000ff
        /*0a00*/ 	.word	0x00000000
        /*0a04*/ 	.short	0x0101
        /*0a06*/ 	.byte	0x06
	.zero		1


	//   ....[37]....
        /*0a08*/ 	.word	0x0000b8c0
        /*0a0c*/ 	.word	0x000000ff
        /*0a10*/ 	.word	0x00000000
        /*0a14*/ 	.short	0x0101
        /*0a16*/ 	.byte	0x06
	.zero		1


	//   ....[38]....
        /*0a18*/ 	.word	0x0000bfd0
        /*0a1c*/ 	.word	0x000000ff
        /*0a20*/ 	.word	0x0002d830
        /*0a24*/ 	.short	0x010a
        /*0a26*/ 	.byte	0x06
	.zero		1


	//   ....[39]....
        /*0a28*/ 	.word	0x0000c010
        /*0a2c*/ 	.word	0x000000ff
        /*0a30*/ 	.word	0x0002d830
        /*0a34*/ 	.short	0x010a
        /*0a36*/ 	.byte	0x06
	.zero		1


	//   ....[40]....
        /*0a38*/ 	.word	0x0000c2e0
        /*0a3c*/ 	.word	0x000000ff
        /*0a40*/ 	.word	0x0002d850
        /*0a44*/ 	.short	0x010a
        /*0a46*/ 	.byte	0x06
	.zero		1


	//   ....[41]....
        /*0a48*/ 	.word	0x0000c320
        /*0a4c*/ 	.word	0x000000ff
        /*0a50*/ 	.word	0x0002d850
        /*0a54*/ 	.short	0x010a
        /*0a56*/ 	.byte	0x06
	.zero		1


	//   ....[42]....
        /*0a58*/ 	.word	0x0000ccd0
        /*0a5c*/ 	.word	0x000000ff
        /*0a60*/ 	.word	0x00000000
        /*0a64*/ 	.short	0x0101
        /*0a66*/ 	.byte	0x06
	.zero		1


	//   ....[43]....
        /*0a68*/ 	.word	0x0000f330
        /*0a6c*/ 	.word	0x000000ff
        /*0a70*/ 	.word	0x00000000
        /*0a74*/ 	.short	0x0101
        /*0a76*/ 	.byte	0x06
	.zero		1


	//   ....[44]....
        /*0a78*/ 	.word	0x0000f910
        /*0a7c*/ 	.word	0x000000ff
        /*0a80*/ 	.word	0x0002d850
        /*0a84*/ 	.short	0x010a
        /*0a86*/ 	.byte	0x08
	.zero		1


	//   ....[45]....
        /*0a88*/ 	.word	0x0000f950
        /*0a8c*/ 	.word	0x000000ff
        /*0a90*/ 	.word	0x0002d850
        /*0a94*/ 	.short	0x010a
        /*0a96*/ 	.byte	0x08
	.zero		1


	//   ....[46]....
        /*0a98*/ 	.word	0x0000ffe0
        /*0a9c*/ 	.word	0x000000ff
        /*0aa0*/ 	.word	0x00000000
        /*0aa4*/ 	.short	0x0101
        /*0aa6*/ 	.byte	0x08
	.zero		1


	//   ....[47]....
        /*0aa8*/ 	.word	0x00011260
        /*0aac*/ 	.word	0x000000ff
        /*0ab0*/ 	.word	0x00000000
        /*0ab4*/ 	.short	0x0101
        /*0ab6*/ 	.byte	0x04
	.zero		1


	//   ....[48]....
        /*0ab8*/ 	.word	0x00013ed0
        /*0abc*/ 	.word	0x00000002
        /*0ac0*/ 	.word	0x0002d840
        /*0ac4*/ 	.short	0x010a
        /*0ac6*/ 	.byte	0x3f
	.zero		1


	//   ....[49]....
        /*0ac8*/ 	.word	0x00014480
        /*0acc*/ 	.word	0x00000002
        /*0ad0*/ 	.word	0x0002d830
        /*0ad4*/ 	.short	0x0107
        /*0ad6*/ 	.byte	0x3f
	.zero		1


	//   ....[50]....
        /*0ad8*/ 	.word	0x00014550
        /*0adc*/ 	.word	0x00000002
        /*0ae0*/ 	.word	0x0002d830
        /*0ae4*/ 	.short	0x0101
        /*0ae6*/ 	.byte	0x3f
	.zero		1


	//   ....[51]....
        /*0ae8*/ 	.word	0x000150e0
        /*0aec*/ 	.word	0x00000016
        /*0af0*/ 	.word	0x0002d800
        /*0af4*/ 	.short	0x0107
        /*0af6*/ 	.byte	0x3f
	.zero		1


	//   ....[52]....
        /*0af8*/ 	.word	0x000151d0
        /*0afc*/ 	.word	0x00000016
        /*0b00*/ 	.word	0x0002d800
        /*0b04*/ 	.short	0x0101
        /*0b06*/ 	.byte	0x3f
	.zero		1


	//   ....[53]....
        /*0b08*/ 	.word	0x000151f0
        /*0b0c*/ 	.word	0x00000016
        /*0b10*/ 	.word	0x0002d820
        /*0b14*/ 	.short	0x010a
        /*0b16*/ 	.byte	0x3f
	.zero		1


	//   ....[54]....
        /*0b18*/ 	.word	0x00015610
        /*0b1c*/ 	.word	0x00000005
        /*0b20*/ 	.word	0x0002d840
        /*0b24*/ 	.short	0x010a
        /*0b26*/ 	.byte	0x3f
	.zero		1


	//   ....[55]....
        /*0b28*/ 	.word	0x00015aa0
        /*0b2c*/ 	.word	0x00000005
        /*0b30*/ 	.word	0x0002d830
        /*0b34*/ 	.short	0x0107
        /*0b36*/ 	.byte	0x3f
	.zero		1


	//   ....[56]....
        /*0b38*/ 	.word	0x00015b60
        /*0b3c*/ 	.word	0x00000005
        /*0b40*/ 	.word	0x0002d830
        /*0b44*/ 	.short	0x0101
        /*0b46*/ 	.byte	0x3f
	.zero		1


	//   ....[57]....
        /*0b48*/ 	.word	0x00015bc0
        /*0b4c*/ 	.word	0x00000005
        /*0b50*/ 	.word	0x0002d860
        /*0b54*/ 	.short	0x010a
        /*0b56*/ 	.byte	0x3f
	.zero		1


	//   ....[58]....
        /*0b58*/ 	.word	0x000160e0
        /*0b5c*/ 	.word	0x00000005
        /*0b60*/ 	.word	0x0002d850
        /*0b64*/ 	.short	0x0107
        /*0b66*/ 	.byte	0x3f
	.zero		1


	//   ....[59]....
        /*0b68*/ 	.word	0x000161d0
        /*0b6c*/ 	.word	0x00000005
        /*0b70*/ 	.word	0x0002d850
        /*0b74*/ 	.short	0x0101
        /*0b76*/ 	.byte	0x3f
	.zero		1


	//   ....[60]....
        /*0b78*/ 	.word	0x000163f0
        /*0b7c*/ 	.word	0x00000000
        /*0b80*/ 	.word	0x0002d860
        /*0b84*/ 	.short	0x010a
        /*0b86*/ 	.byte	0x3f
	.zero		1


	//   ....[61]....
        /*0b88*/ 	.word	0x00016870
        /*0b8c*/ 	.word	0x00000000
        /*0b90*/ 	.word	0x0002d850
        /*0b94*/ 	.short	0x0107
        /*0b96*/ 	.byte	0x3f
	.zero		1


	//   ....[62]....
        /*0b98*/ 	.word	0x00016940
        /*0b9c*/ 	.word	0x00000000
        /*0ba0*/ 	.word	0x0002d850
        /*0ba4*/ 	.short	0x0101
        /*0ba6*/ 	.byte	0x3f
	.zero		1


	//   ....[63]....
        /*0ba8*/ 	.word	0x00017660
        /*0bac*/ 	.word	0x00000005
        /*0bb0*/ 	.word	0x0002d820
        /*0bb4*/ 	.short	0x010a
        /*0bb6*/ 	.byte	0x3f
	.zero		1


	//   ....[64]....
        /*0bb8*/ 	.word	0x000177e0
        /*0bbc*/ 	.word	0x00000003
        /*0bc0*/ 	.word	0x0002d840
        /*0bc4*/ 	.short	0x010a
        /*0bc6*/ 	.byte	0x3f
	.zero		1


	//   ....[65]....
        /*0bc8*/ 	.word	0x00017880
        /*0bcc*/ 	.word	0x00000019
        /*0bd0*/ 	.word	0x0002d840
        /*0bd4*/ 	.short	0x010a
        /*0bd6*/ 	.byte	0x3f
	.zero		1


	//   ....[66]....
        /*0bd8*/ 	.word	0x000178c0
        /*0bdc*/ 	.word	0x00000003
        /*0be0*/ 	.word	0x0002d860
        /*0be4*/ 	.short	0x010a
        /*0be6*/ 	.byte	0x3f
	.zero		1


	//   ....[67]....
        /*0be8*/ 	.word	0x00017900
        /*0bec*/ 	.word	0x00000019
        /*0bf0*/ 	.word	0x0002d860
        /*0bf4*/ 	.short	0x010a
        /*0bf6*/ 	.byte	0x3f
	.zero		1


	//   ....[68]....
        /*0bf8*/ 	.word	0x00017970
        /*0bfc*/ 	.word	0x00000003
        /*0c00*/ 	.word	0x0002d800
        /*0c04*/ 	.short	0x010a
        /*0c06*/ 	.byte	0x3f
	.zero		1


	//   ....[69]....
        /*0c08*/ 	.word	0x000179c0
        /*0c0c*/ 	.word	0x00000006
        /*0c10*/ 	.word	0x0002d830
        /*0c14*/ 	.short	0x010a
        /*0c16*/ 	.byte	0x3f
	.zero		1


	//   ....[70]....
        /*0c18*/ 	.word	0x00017a20
        /*0c1c*/ 	.word	0x00000007
        /*0c20*/ 	.word	0x0002d830
        /*0c24*/ 	.short	0x010a
        /*0c26*/ 	.byte	0x3f
	.zero		1


	//   ....[71]....
        /*0c28*/ 	.word	0x00017a80
        /*0c2c*/ 	.word	0x00000007
        /*0c30*/ 	.word	0x0002d850
        /*0c34*/ 	.short	0x010a
        /*0c36*/ 	.byte	0x3f
	.zero		1


	//   ....[72]....
        /*0c38*/ 	.word	0x00017ae0
        /*0c3c*/ 	.word	0x00000007
        /*0c40*/ 	.word	0x0002d830
        /*0c44*/ 	.short	0x010a
        /*0c46*/ 	.byte	0x3f
	.zero		1


	//   ....[73]....
        /*0c48*/ 	.word	0x00017b40
        /*0c4c*/ 	.word	0x00000007
        /*0c50*/ 	.word	0x0002d850
        /*0c54*/ 	.short	0x010a
        /*0c56*/ 	.byte	0x3f
	.zero		1


	//   ....[74]....
        /*0c58*/ 	.word	0x00017ba0
        /*0c5c*/ 	.word	0x00000008
        /*0c60*/ 	.word	0x0002d830
        /*0c64*/ 	.short	0x010a
        /*0c66*/ 	.byte	0x3f
	.zero		1


	//   ....[75]....
        /*0c68*/ 	.word	0x00017c00
        /*0c6c*/ 	.word	0x00000008
        /*0c70*/ 	.word	0x0002d850
        /*0c74*/ 	.short	0x010a
        /*0c76*/ 	.byte	0x3f
	.zero		1


	//   ....[76]....
        /*0c78*/ 	.word	0x00017c60
        /*0c7c*/ 	.word	0x00000004
        /*0c80*/ 	.word	0x0002d850
        /*0c84*/ 	.short	0x010a
        /*0c86*/ 	.byte	0x3f
	.zero		1


	//   ....[77]....
        /*0c88*/ 	.word	0x00017d80
        /*0c8c*/ 	.word	0x00000002
        /*0c90*/ 	.word	0x0002d840
        /*0c94*/ 	.short	0x010a
        /*0c96*/ 	.byte	0x3f
	.zero		1


	//   ....[78]....
        /*0c98*/ 	.word	0x00018b60
        /*0c9c*/ 	.word	0x00000016
        /*0ca0*/ 	.word	0x0002d820
        /*0ca4*/ 	.short	0x010a
        /*0ca6*/ 	.byte	0x3f
	.zero		1


	//   ....[79]....
        /*0ca8*/ 	.word	0x00018bb0
        /*0cac*/ 	.word	0x00000005
        /*0cb0*/ 	.word	0x0002d840
        /*0cb4*/ 	.short	0x010a
        /*0cb6*/ 	.byte	0x3f
	.zero		1


	//   ....[80]....
        /*0cb8*/ 	.word	0x00019150
        /*0cbc*/ 	.word	0x00000005
        /*0cc0*/ 	.word	0x0002d860
        /*0cc4*/ 	.short	0x010a
        /*0cc6*/ 	.byte	0x3f
	.zero		1


	//   ....[81]....
        /*0cc8*/ 	.word	0x00019730
        /*0ccc*/ 	.word	0x00000000
        /*0cd0*/ 	.word	0x0002d860
        /*0cd4*/ 	.short	0x010a
        /*0cd6*/ 	.byte	0x3f
	.zero		1


	//   ....[82]....
        /*0cd8*/ 	.word	0x0001a680
        /*0cdc*/ 	.word	0x00000005
        /*0ce0*/ 	.word	0x0002d820
        /*0ce4*/ 	.short	0x010a
        /*0ce6*/ 	.byte	0x3f
	.zero		1


	//   ....[83]....
        /*0ce8*/ 	.word	0x0001a820
        /*0cec*/ 	.word	0x00000003
        /*0cf0*/ 	.word	0x0002d840
        /*0cf4*/ 	.short	0x010a
        /*0cf6*/ 	.byte	0x3f
	.zero		1


	//   ....[84]....
        /*0cf8*/ 	.word	0x0001a870
        /*0cfc*/ 	.word	0x00000019
        /*0d00*/ 	.word	0x0002d840
        /*0d04*/ 	.short	0x010a
        /*0d06*/ 	.byte	0x3f
	.zero		1


	//   ....[85]....
        /*0d08*/ 	.word	0x0001a8c0
        /*0d0c*/ 	.word	0x00000003
        /*0d10*/ 	.word	0x0002d860
        /*0d14*/ 	.short	0x010a
        /*0d16*/ 	.byte	0x3f
	.zero		1


	//----- nvinfo : EIATTR_NUM_MBARRIERS
	.align		4
.L_1233:
        /*0d18*/ 	.byte	0x03, 0x38
        /*0d1a*/ 	.short	0x0016


	//----- nvinfo : EIATTR_EXIT_INSTR_OFFSETS
	.align		4
        /*0d1c*/ 	.byte	0x04, 0x1c
        /*0d1e*/ 	.short	(.L_1235 - .L_1234)


	//   ....[0]....
.L_1234:
        /*0d20*/ 	.word	0x000009b0


	//   ....[1]....
        /*0d24*/ 	.word	0x00011eb0


	//   ....[2]....
        /*0d28*/ 	.word	0x00017950


	//----- nvinfo : EIATTR_MAX_THREADS
	.align		4
.L_1235:
        /*0d2c*/ 	.byte	0x04, 0x05
        /*0d2e*/ 	.short	(.L_1237 - .L_1236)
.L_1236:
        /*0d30*/ 	.word	0x00000200
        /*0d34*/ 	.word	0x00000001
        /*0d38*/ 	.word	0x00000001


	//----- nvinfo : EIATTR_CRS_STACK_SIZE
	.align		4
.L_1237:
        /*0d3c*/ 	.byte	0x04, 0x1e
        /*0d3e*/ 	.short	(.L_1239 - .L_1238)
.L_1238:
        /*0d40*/ 	.word	0x00000000


	//----- nvinfo : EIATTR_CBANK_PARAM_SIZE
	.align		4
.L_1239:
        /*0d44*/ 	.byte	0x03, 0x19
        /*0d46*/ 	.short	0x0af0


	//----- nvinfo : EIATTR_PARAM_CBANK
	.align		4
        /*0d48*/ 	.byte	0x04, 0x0a
        /*0d4a*/ 	.short	(.L_1241 - .L_1240)
	.align		4
.L_1240:
        /*0d4c*/ 	.word	index@(.nv.constant0._ZN7cutlass13device_kernelIN5flash11enable_sm90INS1_16FlashAttnFwdSm90INS1_25CollectiveMainloopFwdSm90ILi2EN4cute5tupleIJNS5_1CILi1EEES8_S8_EEENS6_IJNS7_ILi192EEENS7_ILi128EEENS7_ILi96EEEEEELi96ENS_10bfloat16_tEfNS_4arch4Sm90ELb0ELb1ELb1ELb1ELb1ELb0ELb0ELb0ELb1ELb1ELb0ELb0EEENS1_21CollectiveEpilogueFwdINS6_IJSA_SC_SB_EEES9_SE_SG_Li384ELb1ELb1ELb0ELb0EEENS1_36VarlenDynamicPersistentTileSchedulerILi192ELi128ELi384ELi128ELb0ELb1ELb1ELb1ELb0ELb1EEEEEEEEEvNT_6ParamsE)
        /*0d50*/ 	.short	0x0210
        /*0d52*/ 	.short	0x0af0


	//----- nvinfo : EIATTR_SW_WAR
	.align		4
.L_1241:
        /*0d54*/ 	.byte	0x04, 0x36
        /*0d56*/ 	.short	(.L_1243 - .L_1242)
.L_1242:
        /*0d58*/ 	.word	0x00000008
.L_1243:


//--------------------- .nv.info._ZN7cutlass13device_kernelIN5flash11enable_sm90INS1_16FlashAttnFwdSm90INS1_25CollectiveMainloopFwdSm90ILi2EN4cute5tupleIJNS5_1CILi1EEES8_S8_EEENS6_IJNS7_ILi192EEENS7_ILi128EEENS7_ILi96EEEEEELi96ENS_10bfloat16_tEfNS_4arch4Sm90ELb0ELb1ELb1ELb1ELb1ELb1ELb0ELb0ELb1ELb1ELb0ELb0EEENS1_21CollectiveEpilogueFwdINS6_IJSA_SC_SB_EEES9_SE_SG_Li384ELb1ELb1ELb0ELb0EEENS1_36VarlenDynamicPersistentTileSchedulerILi192ELi128ELi384ELi128ELb0ELb1ELb1ELb1ELb0ELb1EEEEEEEEEvNT_6ParamsE --------------------------
	.section	.nv.info._ZN7cutlass13device_kernelIN5flash11enable_sm90INS1_16FlashAttnFwdSm90INS1_25CollectiveMainloopFwdSm90ILi2EN4cute5tupleIJNS5_1CILi1EEES8_S8_EEENS6_IJNS7_ILi192EEENS7_ILi128EEENS7_ILi96EEEEEELi96ENS_10bfloat16_tEfNS_4arch4Sm90ELb0ELb1ELb1ELb1ELb1ELb1ELb0ELb0ELb1ELb1ELb0ELb0EEENS1_21CollectiveEpilogueFwdINS6_IJSA_SC_SB_EEES9_SE_SG_Li384ELb1ELb1ELb0ELb0EEENS1_36VarlenDynamicPersistentTileSchedulerILi192ELi128ELi384ELi128ELb0ELb1ELb1ELb1ELb0ELb1EEEEEEEEEvNT_6ParamsE,"",@"SHT_CUDA_INFO"
	.sectionflags	@""
	.align	4


	//----- nvinfo : EIATTR_CUDA_API_VERSION
	.align		4
        /*0000*/ 	.byte	0x04, 0x37
        /*0002*/ 	.short	(.L_1245 - .L_1244)
.L_1244:
        /*0004*/ 	.word	0x00000082


	//----- nvinfo : EIATTR_KPARAM_INFO
	.align		4
.L_1245:
        /*0008*/ 	.byte	0x04, 0x17
        /*000a*/ 	.short	(.L_1247 - .L_1246)
.L_1246:
        /*000c*/ 	.word	0x00000000
        /*0010*/ 	.short	0x0000
        /*0012*/ 	.short	0x0070
        /*0014*/ 	.byte	0x00, 0xf0, 0x01, 0x2a


	//----- nvinfo : EIATTR_SPARSE_MMA_MASK
	.align		4
.L_1247:
        /*0018*/ 	.byte	0x03, 0x50
        /*001a*/ 	.short	0x0000


	//----- nvinfo : EIATTR_MAXREG_COUNT
	.align		4
        /*001c*/ 	.byte	0x03, 0x1b
        /*001e*/ 	.short	0x0080


	//----- nvinfo : EIATTR_NUM_BARRIERS
	.align		4
        /*0020*/ 	.byte	0x02, 0x4c
        /*0022*/ 	.byte	0x10
	.zero		1


	//----- nvinfo : EIATTR_EXTERNS
	.align		4
        /*0024*/ 	.byte	0x04, 0x0f
        /*0026*/ 	.short	(.L_1249 - .L_1248)


	//   ....[0]....
	.align		4
.L_1248:
        /*0028*/ 	.word	index@(__assertfail)


	//----- nvinfo : EIATTR_ANNOTATIONS
	.align		4
.L_1249:
        /*002c*/ 	.byte	0x04, 0x55
        /*002e*/ 	.short	(.L_1251 - .L_1250)


	//   ....[0]....
.L_1250:
        /* <DEDUP_REMOVED lines=124> */


	//----- nvinfo : EIATTR_MERCURY_ISA_VERSION
	.align		4
.L_1251:
        /*07d8*/ 	.byte	0x03, 0x5f
        /*07da*/ 	.short	0x0101


	//----- nvinfo : EIATTR_UNUSED_LOAD_BYTE_OFFSET
	.align		4
        /*07dc*/ 	.byte	0x04, 0x44
        /*07de*/ 	.short	(.L_1253 - .L_1252)


	//   ....[0]....
.L_1252:
        /*07e0*/ 	.word	0x00000a90
        /*07e4*/ 	.word	0x0000fff0


	//   ....[1]....
        /*07e8*/ 	.word	0x0001bbe0
        /*07ec*/ 	.word	0x0000fff0


	//----- nvinfo : EIATTR_INT_WARP_WIDE_INSTR_OFFSETS
	.align		4
.L_1253:
        /*07f0*/ 	.byte	0x04, 0x31
        /*07f2*/ 	.short	(.L_1255 - .L_1254)


	//   ....[0]....
.L_1254:
        /*07f4*/ 	.word	0x00000130


	//   ....[1]....
        /*07f8*/ 	.word	0x00000170


	//   ....[2]....
        /*07fc*/ 	.word	0x000001e0


	//   ....[3]....
        /*0800*/ 	.word	0x00020930


	//   ....[4]....
        /*0804*/ 	.word	0x000209c0


	//   ....[5]....
        /*0808*/ 	.word	0x000236f0


	//   ....[6]....
        /*080c*/ 	.word	0x00023780


	//----- nvinfo : EIATTR_COOP_GROUP_MASK_REGIDS
	.align		4
.L_1255:
        /*0810*/ 	.byte	0x04, 0x29
        /*0812*/ 	.short	(.L_1257 - .L_1256)


	//   ....[0]....
.L_1256:
        /*0814*/ 	.word	0xffffffff


	//   ....[1]....
        /*0818*/ 	.word	0xffffffff


	//   ....[2]....
        /*081c*/ 	.word	0xffffffff


	//   ....[3]....
        /*0820*/ 	.word	0xffffffff


	//   ....[4]....
        /*0824*/ 	.word	0xffffffff


	//   ....[5]....
        /*0828*/ 	.word	0xffffffff


	//   ....[6]....
        /*082c*/ 	.word	0xffffffff


	//   ....[7]....
        /*0830*/ 	.word	0xffffffff


	//   ....[8]....
        /*0834*/ 	.word	0xffffffff


	//   ....[9]....
        /*0838*/ 	.word	0xffffffff


	//   ....[10]....
        /*083c*/ 	.word	0xffffffff


	//   ....[11]....
        /*0840*/ 	.word	0xffffffff


	//   ....[12]....
        /*0844*/ 	.word	0xffffffff


	//   ....[13]....
        /*0848*/ 	.word	0xffffffff


	//   ....[14]....
        /*084c*/ 	.word	0xffffffff


	//   ....[15]....
        /*0850*/ 	.word	0xffffffff


	//   ....[16]....
        /*0854*/ 	.word	0xffffffff


	//   ....[17]....
        /*0858*/ 	.word	0xffffffff


	//   ....[18]....
        /*085c*/ 	.word	0xffffffff


	//   ....[19]....
        /*0860*/ 	.word	0xffffffff


	//   ....[20]....
        /*0864*/ 	.word	0xffffffff


	//   ....[21]....
        /*0868*/ 	.word	0xffffffff


	//   ....[22]....
        /*086c*/ 	.word	0xffffffff


	//   ....[23]....
        /*0870*/ 	.word	0xffffffff


	//   ....[24]....
        /*0874*/ 	.word	0xffffffff


	//   ....[25]....
        /*0878*/ 	.word	0xffffffff


	//   ....[26]....
        /*087c*/ 	.word	0xffffffff


	//   ....[27]....
        /*0880*/ 	.word	0xffffffff


	//   ....[28]....
        /*0884*/ 	.word	0xffffffff


	//   ....[29]....
        /*0888*/ 	.word	0xffffffff


	//   ....[30]....
        /*088c*/ 	.word	0xffffffff


	//   ....[31]....
        /*0890*/ 	.word	0xffffffff


	//   ....[32]....
        /*0894*/ 	.word	0xffffffff


	//   ....[33]....
        /*0898*/ 	.word	0xffffffff


	//   ....[34]....
        /*089c*/ 	.word	0xffffffff


	//   ....[35]....
        /*08a0*/ 	.word	0xffffffff


	//   ....[36]....
        /*08a4*/ 	.word	0xffffffff


	//   ....[37]....
        /*08a8*/ 	.word	0xffffffff


	//   ....[38]....
        /*08ac*/ 	.word	0xffffffff


	//   ....[39]....
        /*08b0*/ 	.word	0xffffffff


	//   ....[40]....
        /*08b4*/ 	.word	0xffffffff


	//   ....[41]....
        /*08b8*/ 	.word	0xffffffff


	//   ....[42]....
        /*08bc*/ 	.word	0xffffffff


	//   ....[43]....
        /*08c0*/ 	.word	0xffffffff


	//   ....[44]....
        /*08c4*/ 	.word	0xffffffff


	//   ....[45]....
        /*08c8*/ 	.word	0xffffffff


	//   ....[46]....
        /*08cc*/ 	.word	0xffffffff


	//   ....[47]....
        /*08d0*/ 	.word	0xffffffff


	//   ....[48]....
        /*08d4*/ 	.word	0xffffffff


	//   ....[49]....
        /*08d8*/ 	.word	0xffffffff


	//   ....[50]....
        /*08dc*/ 	.word	0xffffffff


	//   ....[51]....
        /*08e0*/ 	.word	0xffffffff


	//   ....[52]....
        /*08e4*/ 	.word	0xffffffff


	//   ....[53]....
        /*08e8*/ 	.word	0xffffffff


	//   ....[54]....
        /*08ec*/ 	.word	0xffffffff


	//   ....[55]....
        /*08f0*/ 	.word	0xffffffff


	//   ....[56]....
        /*08f4*/ 	.word	0xffffffff


	//   ....[57]....
        /*08f8*/ 	.word	0xffffffff


	//   ....[58]....
        /*08fc*/ 	.word	0xffffffff


	//   ....[59]....
        /*0900*/ 	.word	0xffffffff


	//   ....[60]....
        /*0904*/ 	.word	0xffffffff


	//   ....[61]....
        /*0908*/ 	.word	0xffffffff


	//   ....[62]....
        /*090c*/ 	.word	0xffffffff


	//   ....[63]....
        /*0910*/ 	.word	0xffffffff


	//   ....[64]....
        /*0914*/ 	.word	0xffffffff


	//   ....[65]....
        /*0918*/ 	.word	0xffffffff


	//   ....[66]....
        /*091c*/ 	.word	0xffffffff


	//   ....[67]....
        /*0920*/ 	.word	0xffffffff


	//   ....[68]....
        /*0924*/ 	.word	0xffffffff


	//   ....[69]....
        /*0928*/ 	.word	0xffffffff


	//   ....[70]....
        /*092c*/ 	.word	0xffffffff


	//   ....[71]....
        /*0930*/ 	.word	0xffffffff


	//   ....[72]....
        /*0934*/ 	.word	0xffffffff


	//   ....[73]....
        /*0938*/ 	.word	0xffffffff


	//   ....[74]....
        /*093c*/ 	.word	0xffffffff


	//   ....[75]....
        /*0940*/ 	.word	0xffffffff


	//   ....[76]....
        /*0944*/ 	.word	0xffffffff


	//   ....[77]....
        /*0948*/ 	.word	0xffffffff


	//   ....[78]....
        /*094c*/ 	.word	0xffffffff


	//   ....[79]....
        /*0950*/ 	.word	0xffffffff


	//   ....[80]....
        /*0954*/ 	.word	0xffffffff


	//   ....[81]....
        /*0958*/ 	.word	0xffffffff


	//   ....[82]....
        /*095c*/ 	.word	0xffffffff


	//   ....[83]....
        /*0960*/ 	.word	0xffffffff


	//   ....[84]....
        /*0964*/ 	.word	0xffffffff


	//   ....[85]....
        /*0968*/ 	.word	0xffffffff


	//   ....[86]....
        /*096c*/ 	.word	0xffffffff


	//   ....[87]....
        /*0970*/ 	.word	0xffffffff


	//   ....[88]....
        /*0974*/ 	.word	0xffffffff


	//   ....[89]....
        /*0978*/ 	.word	0xffffffff


	//   ....[90]....
        /*097c*/ 	.word	0xffffffff


	//   ....[91]....
        /*0980*/ 	.word	0xffffffff


	//   ....[92]....
        /*0984*/ 	.word	0xffffffff


	//   ....[93]....
        /*0988*/ 	.word	0xffffffff


	//   ....[94]....
        /*098c*/ 	.word	0xffffffff


	//   ....[95]....
        /*0990*/ 	.word	0xffffffff


	//   ....[96]....
        /*0994*/ 	.word	0xffffffff


	//   ....[97]....
        /*0998*/ 	.word	0xffffffff


	//   ....[98]....
        /*099c*/ 	.word	0xffffffff


	//   ....[99]....
        /*09a0*/ 	.word	0xffffffff


	//   ....[100]....
        /*09a4*/ 	.word	0xffffffff


	//   ....[101]....
        /*09a8*/ 	.word	0xffffffff


	//   ....[102]....
        /*09ac*/ 	.word	0xffffffff


	//   ....[103]....
        /*09b0*/ 	.word	0xffffffff


	//   ....[104]....
        /*09b4*/ 	.word	0xffffffff


	//   ....[105]....
        /*09b8*/ 	.word	0xffffffff


	//   ....[106]....
        /*09bc*/ 	.word	0xffffffff


	//   ....[107]....
        /*09c0*/ 	.word	0xffffffff


	//   ....[108]....
        /*09c4*/ 	.word	0xffffffff


	//   ....[109]....
        /*09c8*/ 	.word	0xffffffff


	//   ....[110]....
        /*09cc*/ 	.word	0xffffffff


	//   ....[111]....
        /*09d0*/ 	.word	0xffffffff


	//   ....[112]....
        /*09d4*/ 	.word	0xffffffff


	//   ....[113]....
        /*09d8*/ 	.word	0xffffffff


	//   ....[114]....
        /*09dc*/ 	.word	0xffffffff


	//   ....[115]....
        /*09e0*/ 	.word	0xffffffff


	//   ....[116]....
        /*09e4*/ 	.word	0xffffffff


	//   ....[117]....
        /*09e8*/ 	.word	0xffffffff


	//   ....[118]....
        /*09ec*/ 	.word	0xffffffff


	//   ....[119]....
        /*09f0*/ 	.word	0xffffffff


	//   ....[120]....
        /*09f4*/ 	.word	0xffffffff


	//   ....[121]....
        /*09f8*/ 	.word	0xffffffff


	//   ....[122]....
        /*09fc*/ 	.word	0xffffffff


	//   ....[123]....
        /*0a00*/ 	.word	0xffffffff


	//   ....[124]....
        /*0a04*/ 	.word	0xffffffff


	//   ....[125]....
        /*0a08*/ 	.word	0xffffffff


	//   ....[126]....
        /*0a0c*/ 	.word	0xffffffff


	//   ....[127]....
        /*0a10*/ 	.word	0xffffffff


	//   ....[128]....
        /*0a14*/ 	.word	0xffffffff


	//   ....[129]....
        /*0a18*/ 	.word	0xffffffff


	//   ....[130]....
        /*0a1c*/ 	.word	0xffffffff


	//   ....[131]....
        /*0a20*/ 	.word	0xffffffff


	//   ....[132]....
        /*0a24*/ 	.word	0xffffffff


	//   ....[133]....
        /*0a28*/ 	.word	0xffffffff


	//   ....[134]....
        /*0a2c*/ 	.word	0xffffffff


	//   ....[135]....
        /*0a30*/ 	.word	0xffffffff


	//   ....[136]....
        /*0a34*/ 	.word	0xffffffff


	//   ....[137]....
        /*0a38*/ 	.word	0xffffffff


	//   ....[138]....
        /*0a3c*/ 	.word	0xffffffff


	//   ....[139]....
        /*0a40*/ 	.word	0xffffffff


	//   ....[140]....
        /*0a44*/ 	.word	0xffffffff


	//   ....[141]....
        /*0a48*/ 	.word	0xffffffff


	//   ....[142]....
        /*0a4c*/ 	.word	0xffffffff


	//   ....[143]....
        /*0a50*/ 	.word	0xffffffff


	//   ....[144]....
        /*0a54*/ 	.word	0xffffffff


	//   ....[145]....
        /*0a58*/ 	.word	0x0500000f


	//   ....[146]....
        /*0a5c*/ 	.word	0x0500000f


	//   ....[147]....
        /*0a60*/ 	.word	0x0500000f


	//   ....[148]....
        /*0a64*/ 	.word	0x0500000f


	//   ....[149]....
        /*0a68*/ 	.word	0x0500000f


	//   ....[150]....
        /*0a6c*/ 	.word	0x0500000f


	//   ....[151]....
        /*0a70*/ 	.word	0x0500000f


	//   ....[152]....
        /*0a74*/ 	.word	0x0500000f


	//   ....[153]....
        /*0a78*/ 	.word	0x0500000f


	//   ....[154]....
        /*0a7c*/ 	.word	0x0500000f


	//   ....[155]....
        /*0a80*/ 	.word	0x0500000f


	//   ....[156]....
        /*0a84*/ 	.word	0x0500000f


	//   ....[157]....
        /*0a88*/ 	.word	0x0500000f


	//   ....[158]....
        /*0a8c*/ 	.word	0x0500000f


	//   ....[159]....
        /*0a90*/ 	.word	0x0500000f


	//   ....[160]....
        /*0a94*/ 	.word	0x0500000f


	//   ....[161]....
        /*0a98*/ 	.word	0x0500000f


	//   ....[162]....
        /*0a9c*/ 	.word	0x0500000f


	//   ....[163]....
        /*0aa0*/ 	.word	0x0500000f


	//   ....[164]....
        /*0aa4*/ 	.word	0x0500000f


	//   ....[165]....
        /*0aa8*/ 	.word	0x0500000f


	//   ....[166]....
        /*0aac*/ 	.word	0x0500000f


	//   ....[167]....
        /*0ab0*/ 	.word	0x0500000f


	//   ....[168]....
        /*0ab4*/ 	.word	0x0500000f


	//   ....[169]....
        /*0ab8*/ 	.word	0x0500000f


	//   ....[170]....
        /*0abc*/ 	.word	0x0500000f


	//   ....[171]....
        /*0ac0*/ 	.word	0x0500000f


	//   ....[172]....
        /*0ac4*/ 	.word	0x0500000f


	//   ....[173]....
        /*0ac8*/ 	.word	0x0500000f


	//   ....[174]....
        /*0acc*/ 	.word	0x0500000f


	//   ....[175]....
        /*0ad0*/ 	.word	0x0500000f


	//   ....[176]....
        /*0ad4*/ 	.word	0x0500000f


	//   ....[177]....
        /*0ad8*/ 	.word	0x0500000f


	//   ....[178]....
        /*0adc*/ 	.word	0x0500000f


	//   ....[179]....
        /*0ae0*/ 	.word	0x0500000f


	//   ....[180]....
        /*0ae4*/ 	.word	0x0500000f


	//   ....[181]....
        /*0ae8*/ 	.word	0x0500000f


	//   ....[182]....
        /*0aec*/ 	.word	0x0500000f


	//   ....[183]....
        /*0af0*/ 	.word	0x0500000f


	//   ....[184]....
        /*0af4*/ 	.word	0x0500000f


	//   ....[185]....
        /*0af8*/ 	.word	0x0500000f


	//   ....[186]....
        /*0afc*/ 	.word	0x0500000f


	//   ....[187]....
        /*0b00*/ 	.word	0x0500000f


	//   ....[188]....
        /*0b04*/ 	.word	0x0500000f


	//   ....[189]....
        /*0b08*/ 	.word	0x0500000f


	//   ....[190]....
        /*0b0c*/ 	.word	0x0500000f


	//   ....[191]....
        /*0b10*/ 	.word	0x0500000f


	//   ....[192]....
        /*0b14*/ 	.word	0x0500000f


	//   ....[193]....
        /*0b18*/ 	.word	0x0500000f


	//   ....[194]....
        /*0b1c*/ 	.word	0x0500000f


	//   ....[195]....
        /*0b20*/ 	.word	0x0500000f


	//   ....[196]....
        /*0b24*/ 	.word	0x0500000f


	//   ....[197]....
        /*0b28*/ 	.word	0x0500000f


	//   ....[198]....
        /*0b2c*/ 	.word	0x0500000f


	//   ....[199]....
        /*0b30*/ 	.word	0x0500000f


	//   ....[200]....
        /*0b34*/ 	.word	0x0500000f


	//   ....[201]....
        /*0b38*/ 	.word	0x0500000f


	//   ....[202]....
        /*0b3c*/ 	.word	0x0500000f


	//   ....[203]....
        /*0b40*/ 	.word	0x0500000f


	//   ....[204]....
        /*0b44*/ 	.word	0x0500000f


	//   ....[205]....
        /*0b48*/ 	.word	0x0500000f


	//   ....[206]....
        /*0b4c*/ 	.word	0x0500000f


	//   ....[207]....
        /*0b50*/ 	.word	0x0500000f


	//   ....[208]....
        /*0b54*/ 	.word	0x0500000f


	//   ....[209]....
        /*0b58*/ 	.word	0x0500000f


	//   ....[210]....
        /*0b5c*/ 	.word	0x0500000f


	//   ....[211]....
        /*0b60*/ 	.word	0x0500000f


	//   ....[212]....
        /*0b64*/ 	.word	0x0500000f


	//   ....[213]....
        /*0b68*/ 	.word	0x0500000f


	//   ....[214]....
        /*0b6c*/ 	.word	0x0500000f


	//   ....[215]....
        /*0b70*/ 	.word	0x0500000f


	//   ....[216]....
        /*0b74*/ 	.word	0x0500000f


	//   ....[217]....
        /*0b78*/ 	.word	0x0500000f


	//   ....[218]....
        /*0b7c*/ 	.word	0x0500000f


	//   ....[219]....
        /*0b80*/ 	.word	0x0500000f


	//   ....[220]....
        /*0b84*/ 	.word	0x0500000f


	//   ....[221]....
        /*0b88*/ 	.word	0x0500000f


	//   ....[222]....
        /*0b8c*/ 	.word	0x0500000f


	//   ....[223]....
        /*0b90*/ 	.word	0x0500000f


	//   ....[224]....
        /*0b94*/ 	.word	0x0500000f


	//   ....[225]....
        /*0b98*/ 	.word	0x0500000f


	//   ....[226]....
        /*0b9c*/ 	.word	0x0500000f


	//   ....[227]....
        /*0ba0*/ 	.word	0x0500000f


	//----- nvinfo : EIATTR_COOP_GROUP_INSTR_OFFSETS
	.align		4
.L_1257:
        /*0ba4*/ 	.byte	0x04, 0x28
        /*0ba6*/ 	.short	(.L_1259 - .L_1258)


	//   ....[0]....
.L_1258:
        /*0ba8*/ 	.word	0x00000070


	//   ....[1]....
        /*0bac*/ 	.word	0x00000140


	//   ....[2]....
        /*0bb0*/ 	.word	0x00000190


	//   ....[3]....
        /*0bb4*/ 	.word	0x000003c0


	//   ....[4]....
        /*0bb8*/ 	.word	0x00000520


	//   ....[5]....
        /*0bbc*/ 	.word	0x00000640


	//   ....[6]....
        /*0bc0*/ 	.word	0x000007a0


	//   ....[7]....
        /*0bc4*/ 	.word	0x00003520


	//   ....[8]....
        /*0bc8*/ 	.word	0x00003530


	//   ....[9]....
        /*0bcc*/ 	.word	0x00005260


	//   ....[10]....
        /*0bd0*/ 	.word	0x00005270


	//   ....[11]....
        /*0bd4*/ 	.word	0x00006d70


	//   ....[12]....
        /*0bd8*/ 	.word	0x00006d80


	//   ....[13]....
        /*0bdc*/ 	.word	0x000072d0


	//   ....[14]....
        /*0be0*/ 	.word	0x00007300


	//   ....[15]....
        /*0be4*/ 	.word	0x00007e00


	//   ....[16]....
        /*0be8*/ 	.word	0x000085c0


	//   ....[17]....
        /*0bec*/ 	.word	0x000085d0


	//   ....[18]....
        /*0bf0*/ 	.word	0x000085e0


	//   ....[19]....
        /*0bf4*/ 	.word	0x000085f0


	//   ....[20]....
        /*0bf8*/ 	.word	0x0000a580


	//   ....[21]....
        /*0bfc*/ 	.word	0x0000a590


	//   ....[22]....
        /*0c00*/ 	.word	0x0000a5a0


	//   ....[23]....
        /*0c04*/ 	.word	0x0000a5b0


	//   ....[24]....
        /*0c08*/ 	.word	0x0000d180


	//   ....[25]....
        /*0c0c*/ 	.word	0x0000d660


	//   ....[26]....
        /*0c10*/ 	.word	0x0000e840


	//   ....[27]....
        /*0c14*/ 	.word	0x0000e950


	//   ....[28]....
        /*0c18*/ 	.word	0x0000f1b0


	//   ....[29]....
        /*0c1c*/ 	.word	0x0000f230


	//   ....[30]....
        /*0c20*/ 	.word	0x0000fec0


	//   ....[31]....
        /*0c24*/ 	.word	0x00011470


	//   ....[32]....
        /*0c28*/ 	.word	0x00011900


	//   ....[33]....
        /*0c2c*/ 	.word	0x000128f0


	//   ....[34]....
        /*0c30*/ 	.word	0x000129f0


	//   ....[35]....
        /*0c34*/ 	.word	0x00012ec0


	//   ....[36]....
        /*0c38*/ 	.word	0x00012f40


	//   ....[37]....
        /*0c3c*/ 	.word	0x00014060


	//   ....[38]....
        /*0c40*/ 	.word	0x00015890


	//   ....[39]....
        /*0c44*/ 	.word	0x000158f0


	//   ....[40]....
        /*0c48*/ 	.word	0x00015cc0


	//   ....[41]....
        /*0c4c*/ 	.word	0x00015ce0


	//   ....[42]....
        /*0c50*/ 	.word	0x00017070


	//   ....[43]....
        /*0c54*/ 	.word	0x00018380


	//   ....[44]....
        /*0c58*/ 	.word	0x00018850


	//   ....[45]....
        /*0c5c*/ 	.word	0x00019410


	//   ....[46]....
        /*0c60*/ 	.word	0x00019510


	//   ....[47]....
        /*0c64*/ 	.word	0x00019f10


	//   ....[48]....
        /*0c68*/ 	.word	0x00019fb0


	//   ....[49]....
        /*0c6c*/ 	.word	0x0001aec0


	//   ....[50]....
        /*0c70*/ 	.word	0x0001b0c0


	//   ....[51]....
        /*0c74*/ 	.word	0x0001b0f0


	//   ....[52]....
        /*0c78*/ 	.word	0x0001b590


	//   ....[53]....
        /*0c7c*/ 	.word	0x0001b5d0


	//   ....[54]....
        /*0c80*/ 	.word	0x0001c5e0


	//   ....[55]....
        /*0c84*/ 	.word	0x0001c620


	//   ....[56]....
        /*0c88*/ 	.word	0x0001c650


	//   ....[57]....
        /*0c8c*/ 	.word	0x0001c660


	//   ....[58]....
        /*0c90*/ 	.word	0x0001cbc0


	//   ....[59]....
        /*0c94*/ 	.word	0x0001cbe0


	//   ....[60]....
        /*0c98*/ 	.word	0x0001cd00


	//   ....[61]....
        /*0c9c*/ 	.word	0x0001cd20


	//   ....[62]....
        /*0ca0*/ 	.word	0x0001d580


	//   ....[63]....
        /*0ca4*/ 	.word	0x0001d590


	//   ....[64]....
        /*0ca8*/ 	.word	0x0001d6f0


	//   ....[65]....
        /*0cac*/ 	.word	0x0001d700


	//   ....[66]....
        /*0cb0*/ 	.word	0x0001d8a0


	//   ....[67]....
        /*0cb4*/ 	.word	0x0001da70


	//   ....[68]....
        /*0cb8*/ 	.word	0x0001daa0


	//   ....[69]....
        /*0cbc*/ 	.word	0x0001dad0


	//   ....[70]....
        /*0cc0*/ 	.word	0x0001db00


	//   ....[71]....
        /*0cc4*/ 	.word	0x0001db30


	//   ....[72]....
        /*0cc8*/ 	.word	0x0001db60


	//   ....[73]....
        /*0ccc*/ 	.word	0x0001dcd0


	//   ....[74]....
        /*0cd0*/ 	.word	0x0001dd00


	//   ....[75]....
        /*0cd4*/ 	.word	0x0001dd30


	//   ....[76]....
        /*0cd8*/ 	.word	0x0001dd60


	//   ....[77]....
        /*0cdc*/ 	.word	0x0001dd90


	//   ....[78]....
        /*0ce0*/ 	.word	0x0001ddc0


	//   ....[79]....
        /*0ce4*/ 	.word	0x0001de60


	//   ....[80]....
        /*0ce8*/ 	.word	0x0001dec0


	//   ....[81]....
        /*0cec*/ 	.word	0x0001df60


	//   ....[82]....
        /*0cf0*/ 	.word	0x0001f050


	//   ....[83]....
        /*0cf4*/ 	.word	0x000215b0


	//   ....[84]....
        /*0cf8*/ 	.word	0x000215c0


	//   ....[85]....
        /*0cfc*/ 	.word	0x00021680


	//   ....[86]....
        /*0d00*/ 	.word	0x00021690


	//   ....[87]....
        /*0d04*/ 	.word	0x00021740


	//   ....[88]....
        /*0d08*/ 	.word	0x00021750


	//   ....[89]....
        /*0d0c*/ 	.word	0x00021760


	//   ....[90]....
        /*0d10*/ 	.word	0x00021770


	//   ....[91]....
        /*0d14*/ 	.word	0x00022180


	//   ....[92]....
        /*0d18*/ 	.word	0x00022190


	//   ....[93]....
        /*0d1c*/ 	.word	0x000221b0


	//   ....[94]....
        /*0d20*/ 	.word	0x00022260


	//   ....[95]....
        /*0d24*/ 	.word	0x00022290


	//   ....[96]....
        /*0d28*/ 	.word	0x000222b0


	//   ....[97]....
        /*0d2c*/ 	.word	0x00022330


	//   ....[98]....
        /*0d30*/ 	.word	0x00022340


	//   ....[99]....
        /*0d34*/ 	.word	0x00022410


	//   ....[100]....
        /*0d38*/ 	.word	0x00022450


	//   ....[101]....
        /*0d3c*/ 	.word	0x00022460


	//   ....[102]....
        /*0d40*/ 	.word	0x000224e0


	//   ....[103]....
        /*0d44*/ 	.word	0x00022ce0


	//   ....[104]....
        /*0d48*/ 	.word	0x00022cf0


	//   ....[105]....
        /*0d4c*/ 	.word	0x00022d10


	//   ....[106]....
        /*0d50*/ 	.word	0x00022d90


	//   ....[107]....
        /*0d54*/ 	.word	0x00022da0


	//   ....[108]....
        /*0d58*/ 	.word	0x00022e00


	//   ....[109]....
        /*0d5c*/ 	.word	0x00022e30


	//   ....[110]....
        /*0d60*/ 	.word	0x00022e70


	//   ....[111]....
        /*0d64*/ 	.word	0x00023120


	//   ....[112]....
        /*0d68*/ 	.word	0x00023140


	//   ....[113]....
        /*0d6c*/ 	.word	0x000231e0


	//   ....[114]....
        /*0d70*/ 	.word	0x000231f0


	//   ....[115]....
        /*0d74*/ 	.word	0x00023280


	//   ....[116]....
        /*0d78*/ 	.word	0x00023290


	//   ....[117]....
        /*0d7c*/ 	.word	0x000232a0


	//   ....[118]....
        /*0d80*/ 	.word	0x00023330


	//   ....[119]....
        /*0d84*/ 	.word	0x00023930


	//   ....[120]....
        /*0d88*/ 	.word	0x00023940


	//   ....[121]....
        /*0d8c*/ 	.word	0x000239d0


	//   ....[122]....
        /*0d90*/ 	.word	0x00023a70


	//   ....[123]....
        /*0d94*/ 	.word	0x00023a90


	//   ....[124]....
        /*0d98*/ 	.word	0x00023b10


	//   ....[125]....
        /*0d9c*/ 	.word	0x00023b30


	//   ....[126]....
        /*0da0*/ 	.word	0x00023b40


	//   ....[127]....
        /*0da4*/ 	.word	0x00023f40


	//   ....[128]....
        /*0da8*/ 	.word	0x00023f70


	//   ....[129]....
        /*0dac*/ 	.word	0x00023fb0


	//   ....[130]....
        /*0db0*/ 	.word	0x00023fe0


	//   ....[131]....
        /*0db4*/ 	.word	0x00024010


	//   ....[132]....
        /*0db8*/ 	.word	0x00024040


	//   ....[133]....
        /*0dbc*/ 	.word	0x00024070


	//   ....[134]....
        /*0dc0*/ 	.word	0x000240a0


	//   ....[135]....
        /*0dc4*/ 	.word	0x00024220


	//   ....[136]....
        /*0dc8*/ 	.word	0x00024250


	//   ....[137]....
        /*0dcc*/ 	.word	0x00024280


	//   ....[138]....
        /*0dd0*/ 	.word	0x000242b0


	//   ....[139]....
        /*0dd4*/ 	.word	0x000242e0


	//   ....[140]....
        /*0dd8*/ 	.word	0x00024310


	//   ....[141]....
        /*0ddc*/ 	.word	0x000243d0


	//   ....[142]....
        /*0de0*/ 	.word	0x000243f0


	//   ....[143]....
        /*0de4*/ 	.word	0x00024460


	//   ....[144]....
        /*0de8*/ 	.word	0x00024b00


	//   ....[145]....
        /*0dec*/ 	.word	0x00024e40


	//   ....[146]....
        /*0df0*/ 	.word	0x00024ed0


	//   ....[147]....
        /*0df4*/ 	.word	0x00024fc0


	//   ....[148]....
        /*0df8*/ 	.word	0x00025050


	//   ....[149]....
        /*0dfc*/ 	.word	0x00025130


	//   ....[150]....
        /*0e00*/ 	.word	0x000251c0


	//   ....[151]....
        /*0e04*/ 	.word	0x00025300


	//   ....[152]....
        /*0e08*/ 	.word	0x000253a0


	//   ....[153]....
        /*0e0c*/ 	.word	0x00025430


	//   ....[154]....
        /*0e10*/ 	.word	0x00025480


	//   ....[155]....
        /*0e14*/ 	.word	0x000254d0


	//   ....[156]....
        /*0e18*/ 	.word	0x000255a0


	//   ....[157]....
        /*0e1c*/ 	.word	0x00025630


	//   ....[158]....
        /*0e20*/ 	.word	0x00025680


	//   ....[159]....
        /*0e24*/ 	.word	0x000256d0


	//   ....[160]....
        /*0e28*/ 	.word	0x00025a30


	//   ....[161]....
        /*0e2c*/ 	.word	0x00025a80


	//   ....[162]....
        /*0e30*/ 	.word	0x00025b10


	//   ....[163]....
        /*0e34*/ 	.word	0x00025ba0


	//   ....[164]....
        /*0e38*/ 	.word	0x00025c60


	//   ....[165]....
        /*0e3c*/ 	.word	0x00025f40


	//   ....[166]....
        /*0e40*/ 	.word	0x00026030


	//   ....[167]....
        /*0e44*/ 	.word	0x000260c0


	//   ....[168]....
        /*0e48*/ 	.word	0x00026120


	//   ....[169]....
        /*0e4c*/ 	.word	0x00026240


	//   ....[170]....
        /*0e50*/ 	.word	0x000262a0


	//   ....[171]....
        /*0e54*/ 	.word	0x000263c0


	//   ....[172]....
        /*0e58*/ 	.word	0x00026420


	//   ....[173]....
        /*0e5c*/ 	.word	0x000264d0


	//   ....[174]....
        /*0e60*/ 	.word	0x000265f0


	//   ....[175]....
        /*0e64*/ 	.word	0x00026660


	//   ....[176]....
        /*0e68*/ 	.word	0x000266c0


	//   ....[177]....
        /*0e6c*/ 	.word	0x00026760


	//   ....[178]....
        /*0e70*/ 	.word	0x00026830


	//   ....[179]....
        /*0e74*/ 	.word	0x000268d0


	//   ....[180]....
        /*0e78*/ 	.word	0x000269b0


	//   ....[181]....
        /*0e7c*/ 	.word	0x00026a40


	//   ....[182]....
        /*0e80*/ 	.word	0x00026b10


	//   ....[183]....
        /*0e84*/ 	.word	0x00026ba0


	//   ....[184]....
        /*0e88*/ 	.word	0x00026c80


	//   ....[185]....
        /*0e8c*/ 	.word	0x00026d40


	//   ....[186]....
        /*0e90*/ 	.word	0x00026ec0


	//   ....[187]....
        /*0e94*/ 	.word	0x00026fa0


	//   ....[188]....
        /*0e98*/ 	.word	0x00027020


	//   ....[189]....
        /*0e9c*/ 	.word	0x00027100


	//   ....[190]....
        /*0ea0*/ 	.word	0x00027160


	//   ....[191]....
        /*0ea4*/ 	.word	0x00027230


	//   ....[192]....
        /*0ea8*/ 	.word	0x00027290


	//   ....[193]....
        /*0eac*/ 	.word	0x00027370


	//   ....[194]....
        /*0eb0*/ 	.word	0x00027460


	//   ....[195]....
        /*0eb4*/ 	.word	0x00027500


	//   ....[196]....
        /*0eb8*/ 	.word	0x00027560


	//   ....[197]....
        /*0ebc*/ 	.word	0x00027660


	//   ....[198]....
        /*0ec0*/ 	.word	0x000276c0


	//   ....[199]....
        /*0ec4*/ 	.word	0x000277c0


	//   ....[200]....
        /*0ec8*/ 	.word	0x00027820


	//   ....[201]....
        /*0ecc*/ 	.word	0x000278f0


	//   ....[202]....
        /*0ed0*/ 	.word	0x00027a40


	//   ....[203]....
        /*0ed4*/ 	.word	0x00027af0


	//   ....[204]....
        /*0ed8*/ 	.word	0x00027c00


	//   ....[205]....
        /*0edc*/ 	.word	0x00027ce0


	//   ....[206]....
        /*0ee0*/ 	.word	0x00027d40


	//   ....[207]....
        /*0ee4*/ 	.word	0x00027e30


	//   ....[208]....
        /*0ee8*/ 	.word	0x00027e90


	//   ....[209]....
        /*0eec*/ 	.word	0x00027f70


	//   ....[210]....
        /*0ef0*/ 	.word	0x00028000


	//   ....[211]....
        /*0ef4*/ 	.word	0x000280a0


	//   ....[212]....
        /*0ef8*/ 	.word	0x000281c0


	//   ....[213]....
        /*0efc*/ 	.word	0x00028230


	//   ....[214]....
        /*0f00*/ 	.word	0x000282a0


	//   ....[215]....
        /*0f04*/ 	.word	0x00028310


	//   ....[216]....
        /*0f08*/ 	.word	0x00028380


	//   ....[217]....
        /*0f0c*/ 	.word	0x00028400


	//   ....[218]....
        /*0f10*/ 	.word	0x00028490


	//   ....[219]....
        /*0f14*/ 	.word	0x00028520


	//   ....[220]....
        /*0f18*/ 	.word	0x00028590


	//   ....[221]....
        /*0f1c*/ 	.word	0x00028600


	//   ....[222]....
        /*0f20*/ 	.word	0x00028670


	//   ....[223]....
        /*0f24*/ 	.word	0x000286f0


	//   ....[224]....
        /*0f28*/ 	.word	0x00028760


	//   ....[225]....
        /*0f2c*/ 	.word	0x00028800


	//   ....[226]....
        /*0f30*/ 	.word	0x00028890


	//   ....[227]....
        /*0f34*/ 	.word	0x000289c0


	//----- nvinfo : EIATTR_REG_RECONFIG
	.align		4
.L_1259:
        /*0f38*/ 	.byte	0x01, 0x54
	.zero		2


	//----- nvinfo : EIATTR_SYSCALL_OFFSETS
	.align		4
        /*0f3c*/ 	.byte	0x04, 0x46
        /*0f3e*/ 	.short	(.L_1261 - .L_1260)


	//   ....[0]....
.L_1260:
        /*0f40*/ 	.word	0x00001e70


	//   ....[1]....
        /*0f44*/ 	.word	0x00001fc0


	//   ....[2]....
        /*0f48*/ 	.word	0x00008010


	//   ....[3]....
        /*0f4c*/ 	.word	0x00008330


	//   ....[4]....
        /*0f50*/ 	.word	0x00020b20


	//   ....[5]....
        /*0f54*/ 	.word	0x00020c70


	//   ....[6]....
        /*0f58*/ 	.word	0x00020d60


	//   ....[7]....
        /*0f5c*/ 	.word	0x00021bf0


	//----- nvinfo : EIATTR_MBARRIER_INSTR_OFFSETS
	.align		4
.L_1261:
        /*0f60*/ 	.byte	0x04, 0x39
        /*0f62*/ 	.short	(.L_1263 - .L_1262)


	//   ....[0]....
.L_1262:
        /*0f64*/ 	.word	0x00000270
        /*0f68*/ 	.word	0x000000ff
        /*0f6c*/ 	.word	0x0002d800
        /*0f70*/ 	.short	0x0100
        /*0f72*/ 	.byte	0x08
	.zero		1


	//   ....[1]....
        /*0f74*/ 	.word	0x00000280
        /*0f78*/ 	.word	0x000000ff
        /*0f7c*/ 	.word	0x0002d820
        /*0f80*/ 	.short	0x0100
        /*0f82*/ 	.byte	0x08
	.zero		1


	//   ....[2]....
        /*0f84*/ 	.word	0x00000370
        /*0f88*/ 	.word	0x000000ff
        /*0f8c*/ 	.word	0x0002d830
        /*0f90*/ 	.short	0x0100
        /*0f92*/ 	.byte	0x08
	.zero		1


	//   ....[3]....
        /*0f94*/ 	.word	0x00000380
        /*0f98*/ 	.word	0x000000ff
        /*0f9c*/ 	.word	0x0002d840
        /*0fa0*/ 	.short	0x0100
        /*0fa2*/ 	.byte	0x08
	.zero		1


	//   ....[4]....
        /*0fa4*/ 	.word	0x00000390
        /*0fa8*/ 	.word	0x000000ff
        /*0fac*/ 	.word	0x0002d838
        /*0fb0*/ 	.short	0x0100
        /*0fb2*/ 	.byte	0x08
	.zero		1


	//   ....[5]....
        /*0fb4*/ 	.word	0x000003a0
        /*0fb8*/ 	.word	0x000000ff
        /*0fbc*/ 	.word	0x0002d848
        /*0fc0*/ 	.short	0x0100
        /*0fc2*/ 	.byte	0x08
	.zero		1


	//   ....[6]....
        /*0fc4*/ 	.word	0x000004d0
        /*0fc8*/ 	.word	0x000000ff
        /*0fcc*/ 	.word	0x0002d850
        /*0fd0*/ 	.short	0x0100
        /*0fd2*/ 	.byte	0x08
	.zero		1


	//   ....[7]....
        /*0fd4*/ 	.word	0x000004e0
        /*0fd8*/ 	.word	0x000000ff
        /*0fdc*/ 	.word	0x0002d860
        /*0fe0*/ 	.short	0x0100
        /*0fe2*/ 	.byte	0x08
	.zero		1


	//   ....[8]....
        /*0fe4*/ 	.word	0x000004f0
        /*0fe8*/ 	.word	0x000000ff
        /*0fec*/ 	.word	0x0002d858
        /*0ff0*/ 	.short	0x0100
        /*0ff2*/ 	.byte	0x08
	.zero		1


	//   ....[9]....
        /*0ff4*/ 	.word	0x00000500
        /*0ff8*/ 	.word	0x000000ff
        /*0ffc*/ 	.word	0x0002d868
        /*1000*/ 	.short	0x0100
        /*1002*/ 	.byte	0x08
	.zero		1


	//   ....[10]....
        /*1004*/ 	.word	0x000005f0
        /*1008*/ 	.word	0x000000ff
        /*100c*/ 	.word	0x0002d870
        /*1010*/ 	.short	0x0100
        /*1012*/ 	.byte	0x06
	.zero		1


	//   ....[11]....
        /*1014*/ 	.word	0x00000600
        /*1018*/ 	.word	0x000000ff
        /*101c*/ 	.word	0x0002d880
        /*1020*/ 	.short	0x0100
        /*1022*/ 	.byte	0x06
	.zero		1


	//   ....[12]....
        /*1024*/ 	.word	0x00000610
        /*1028*/ 	.word	0x000000ff
        /*102c*/ 	.word	0x0002d878
        /*1030*/ 	.short	0x0100
        /*1032*/ 	.byte	0x06
	.zero		1


	//   ....[13]....
        /*1034*/ 	.word	0x00000620
        /*1038*/ 	.word	0x000000ff
        /*103c*/ 	.word	0x0002d888
        /*1040*/ 	.short	0x0100
        /*1042*/ 	.byte	0x06
	.zero		1


	//   ....[14]....
        /*1044*/ 	.word	0x00000750
        /*1048*/ 	.word	0x000000ff
        /*104c*/ 	.word	0x0002d890
        /*1050*/ 	.short	0x0100
        /*1052*/ 	.byte	0x08
	.zero		1


	//   ....[15]....
        /*1054*/ 	.word	0x00000760
        /*1058*/ 	.word	0x000000ff
        /*105c*/ 	.word	0x0002d8a0
        /*1060*/ 	.short	0x0100
        /*1062*/ 	.byte	0x08
	.zero		1


	//   ....[16]....
        /*1064*/ 	.word	0x00000770
        /*1068*/ 	.word	0x000000ff
        /*106c*/ 	.word	0x0002d898
        /*1070*/ 	.short	0x0100
        /*1072*/ 	.byte	0x08
	.zero		1


	//   ....[17]....
        /*1074*/ 	.word	0x00000780
        /*1078*/ 	.word	0x000000ff
        /*107c*/ 	.word	0x0002d8a8
        /*1080*/ 	.short	0x0100
        /*1082*/ 	.byte	0x08
	.zero		1


	//   ....[18]....
        /*1084*/ 	.word	0x000008b0
        /*1088*/ 	.word	0x000000ff
        /*108c*/ 	.word	0x0002d8b0
        /*1090*/ 	.short	0x0100
        /*1092*/ 	.byte	0x08
	.zero		1


	//   ....[19]....
        /*1094*/ 	.word	0x000008c0
        /*1098*/ 	.word	0x000000ff
        /*109c*/ 	.word	0x0002d8c0
        /*10a0*/ 	.short	0x0100
        /*10a2*/ 	.byte	0x08
	.zero		1


	//   ....[20]....
        /*10a4*/ 	.word	0x000008d0
        /*10a8*/ 	.word	0x000000ff
        /*10ac*/ 	.word	0x0002d8b8
        /*10b0*/ 	.short	0x0100
        /*10b2*/ 	.byte	0x08
	.zero		1


	//   ....[21]....
        /*10b4*/ 	.word	0x000008e0
        /*10b8*/ 	.word	0x000000ff
        /*10bc*/ 	.word	0x0002d8c8
        /*10c0*/ 	.short	0x0100
        /*10c2*/ 	.byte	0x08
	.zero		1


	//   ....[22]....
        /*10c4*/ 	.word	0x000034d0
        /*10c8*/ 	.word	0x00000023
        /*10cc*/ 	.word	0x0002d890
        /*10d0*/ 	.short	0x010a
        /*10d2*/ 	.byte	0x3f
	.zero		1


	//   ....[23]....
        /*10d4*/ 	.word	0x00005210
        /*10d8*/ 	.word	0x00000023
        /*10dc*/ 	.word	0x0002d890
        /*10e0*/ 	.short	0x010a
        /*10e2*/ 	.byte	0x3f
	.zero		1


	//   ....[24]....
        /*10e4*/ 	.word	0x00006b80
        /*10e8*/ 	.word	0x00000023
        /*10ec*/ 	.word	0x0002d890
        /*10f0*/ 	.short	0x010a
        /*10f2*/ 	.byte	0x3f
	.zero		1


	//   ....[25]....
        /*10f4*/ 	.word	0x00007100
        /*10f8*/ 	.word	0x0000000b
        /*10fc*/ 	.word	0x00000000
        /*1100*/ 	.short	0x0101
        /*1102*/ 	.byte	0x3f
	.zero		1


	//   ....[26]....
        /*1104*/ 	.word	0x00007140
        /*1108*/ 	.word	0x00000023
        /*110c*/ 	.word	0x0002d8b0
        /*1110*/ 	.short	0x010a
        /*1112*/ 	.byte	0x3f
	.zero		1


	//   ....[27]....
        /*1114*/ 	.word	0x00007680
        /*1118*/ 	.word	0x00000023
        /*111c*/ 	.word	0x00000000
        /*1120*/ 	.short	0x0101
        /*1122*/ 	.byte	0x3f
	.zero		1


	//   ....[28]....
        /*1124*/ 	.word	0x000080b0
        /*1128*/ 	.word	0x00000002
        /*112c*/ 	.word	0x0002d800
        /*1130*/ 	.short	0x010a
        /*1132*/ 	.byte	0x3f
	.zero		1


	//   ....[29]....
        /*1134*/ 	.word	0x00008100
        /*1138*/ 	.word	0x00000002
        /*113c*/ 	.word	0x0002d800
        /*1140*/ 	.short	0x010a
        /*1142*/ 	.byte	0x3f
	.zero		1


	//   ....[30]....
        /*1144*/ 	.word	0x00008d60
        /*1148*/ 	.word	0x00000002
        /*114c*/ 	.word	0x0002d800
        /*1150*/ 	.short	0x010a
        /*1152*/ 	.byte	0x3f
	.zero		1


	//   ....[31]....
        /*1154*/ 	.word	0x0000ab40
        /*1158*/ 	.word	0x00000002
        /*115c*/ 	.word	0x0002d800
        /*1160*/ 	.short	0x010a
        /*1162*/ 	.byte	0x3f
	.zero		1


	//   ....[32]....
        /*1164*/ 	.word	0x0000c4a0
        /*1168*/ 	.word	0x00000000
        /*116c*/ 	.word	0x0002d830
        /*1170*/ 	.short	0x010a
        /*1172*/ 	.byte	0x3f
	.zero		1


	//   ....[33]....
        /*1174*/ 	.word	0x0000c560
        /*1178*/ 	.word	0x00000000
        /*117c*/ 	.word	0x0002d830
        /*1180*/ 	.short	0x010a
        /*1182*/ 	.byte	0x3f
	.zero		1


	//   ....[34]....
        /*1184*/ 	.word	0x0000cef0
        /*1188*/ 	.word	0x00000000
        /*118c*/ 	.word	0x00000000
        /*1190*/ 	.short	0x0101
        /*1192*/ 	.byte	0x3f
	.zero		1


	//   ....[35]....
        /*1194*/ 	.word	0x000103a0
        /*1198*/ 	.word	0x00000009
        /*119c*/ 	.word	0x0002d830
        /*11a0*/ 	.short	0x010a
        /*11a2*/ 	.byte	0x3f
	.zero		1


	//   ....[36]....
        /*11a4*/ 	.word	0x000103f0
        /*11a8*/ 	.word	0x00000009
        /*11ac*/ 	.word	0x0002d830
        /*11b0*/ 	.short	0x010a
        /*11b2*/ 	.byte	0x3f
	.zero		1


	//   ....[37]....
        /*11b4*/ 	.word	0x00010870
        /*11b8*/ 	.word	0x00000009
        /*11bc*/ 	.word	0x0002d850
        /*11c0*/ 	.short	0x010a
        /*11c2*/ 	.byte	0x3f
	.zero		1


	//   ....[38]....
        /*11c4*/ 	.word	0x000108b0
        /*11c8*/ 	.word	0x00000009
        /*11cc*/ 	.word	0x0002d850
        /*11d0*/ 	.short	0x010a
        /*11d2*/ 	.byte	0x3f
	.zero		1


	//   ....[39]....
        /*11d4*/ 	.word	0x000110b0
        /*11d8*/ 	.word	0x00000034
        /*11dc*/ 	.word	0x00000000
        /*11e0*/ 	.short	0x0101
        /*11e2*/ 	.byte	0x3f
	.zero		1


	//   ....[40]....
        /*11e4*/ 	.word	0x00013a50
        /*11e8*/ 	.word	0x00000012
        /*11ec*/ 	.word	0x00000000
        /*11f0*/ 	.short	0x0101
        /*11f2*/ 	.byte	0x3f
	.zero		1


	//   ....[41]....
        /*11f4*/ 	.word	0x000144b0
        /*11f8*/ 	.word	0x00000005
        /*11fc*/ 	.word	0x0002d830
        /*1200*/ 	.short	0x010a
        /*1202*/ 	.byte	0x3f
	.zero		1


	//   ....[42]....
        /*1204*/ 	.word	0x00014500
        /*1208*/ 	.word	0x00000005
        /*120c*/ 	.word	0x0002d830
        /*1210*/ 	.short	0x010a
        /*1212*/ 	.byte	0x3f
	.zero		1


	//   ....[43]....
        /*1214*/ 	.word	0x000149b0
        /*1218*/ 	.word	0x00000006
        /*121c*/ 	.word	0x0002d850
        /*1220*/ 	.short	0x010a
        /*1222*/ 	.byte	0x3f
	.zero		1


	//   ....[44]....
        /*1224*/ 	.word	0x000149f0
        /*1228*/ 	.word	0x00000006
        /*122c*/ 	.word	0x0002d850
        /*1230*/ 	.short	0x010a
        /*1232*/ 	.byte	0x3f
	.zero		1


	//   ....[45]....
        /*1234*/ 	.word	0x00015140
        /*1238*/ 	.word	0x00000005
        /*123c*/ 	.word	0x00000000
        /*1240*/ 	.short	0x0101
        /*1242*/ 	.byte	0x3f
	.zero		1


	//   ....[46]....
        /*1244*/ 	.word	0x00016a10
        /*1248*/ 	.word	0x00000009
        /*124c*/ 	.word	0x00000000
        /*1250*/ 	.short	0x0101
        /*1252*/ 	.byte	0x3f
	.zero		1


	//   ....[47]....
        /*1254*/ 	.word	0x000171e0
        /*1258*/ 	.word	0x00000005
        /*125c*/ 	.word	0x0002d830
        /*1260*/ 	.short	0x010a
        /*1262*/ 	.byte	0x3f
	.zero		1


	//   ....[48]....
        /*1264*/ 	.word	0x00017230
        /*1268*/ 	.word	0x00000005
        /*126c*/ 	.word	0x0002d830
        /*1270*/ 	.short	0x010a
        /*1272*/ 	.byte	0x3f
	.zero		1


	//   ....[49]....
        /*1274*/ 	.word	0x000176e0
        /*1278*/ 	.word	0x00000006
        /*127c*/ 	.word	0x0002d850
        /*1280*/ 	.short	0x010a
        /*1282*/ 	.byte	0x3f
	.zero		1


	//   ....[50]....
        /*1284*/ 	.word	0x00017720
        /*1288*/ 	.word	0x00000006
        /*128c*/ 	.word	0x0002d850
        /*1290*/ 	.short	0x010a
        /*1292*/ 	.byte	0x3f
	.zero		1


	//   ....[51]....
        /*1294*/ 	.word	0x00018340
        /*1298*/ 	.word	0x00000024
        /*129c*/ 	.word	0x00000000
        /*12a0*/ 	.short	0x0101
        /*12a2*/ 	.byte	0x3f
	.zero		1


	//   ....[52]....
        /*12a4*/ 	.word	0x0001a860
        /*12a8*/ 	.word	0x00000007
        /*12ac*/ 	.word	0x00000000
        /*12b0*/ 	.short	0x0101
        /*12b2*/ 	.byte	0x3f
	.zero		1


	//   ....[53]....
        /*12b4*/ 	.word	0x0001af40
        /*12b8*/ 	.word	0x0000000d
        /*12bc*/ 	.word	0x0002d850
        /*12c0*/ 	.short	0x010a
        /*12c2*/ 	.byte	0x3f
	.zero		1


	//   ....[54]....
        /*12c4*/ 	.word	0x0001aff0
        /*12c8*/ 	.word	0x0000000d
        /*12cc*/ 	.word	0x0002d850
        /*12d0*/ 	.short	0x010a
        /*12d2*/ 	.byte	0x3f
	.zero		1


	//   ....[55]....
        /*12d4*/ 	.word	0x0001b7f0
        /*12d8*/ 	.word	0x00000005
        /*12dc*/ 	.word	0x00000000
        /*12e0*/ 	.short	0x0101
        /*12e2*/ 	.byte	0x3f
	.zero		1


	//   ....[56]....
        /*12e4*/ 	.word	0x0001cbd0
        /*12e8*/ 	.word	0x00000000
        /*12ec*/ 	.word	0x00000000
        /*12f0*/ 	.short	0x0101
        /*12f2*/ 	.byte	0x3f
	.zero		1


	//   ....[57]....
        /*12f4*/ 	.word	0x0001f130
        /*12f8*/ 	.word	0x00000017
        /*12fc*/ 	.word	0x0002d820
        /*1300*/ 	.short	0x010a
        /*1302*/ 	.byte	0x3f
	.zero		1


	//   ....[58]....
        /*1304*/ 	.word	0x0001f1f0
        /*1308*/ 	.word	0x00000009
        /*130c*/ 	.word	0x0002d8a0
        /*1310*/ 	.short	0x010a
        /*1312*/ 	.byte	0x3f
	.zero		1


	//   ....[59]....
        /*1314*/ 	.word	0x0001f620
        /*1318*/ 	.word	0x00000009
        /*131c*/ 	.word	0x0002d8c0
        /*1320*/ 	.short	0x010a
        /*1322*/ 	.byte	0x3f
	.zero		1


	//   ....[60]....
        /*1324*/ 	.word	0x0001fb80
        /*1328*/ 	.word	0x00000008
        /*132c*/ 	.word	0x0002d8a0
        /*1330*/ 	.short	0x010a
        /*1332*/ 	.byte	0x3f
	.zero		1


	//   ....[61]....
        /*1334*/ 	.word	0x0001ffa0
        /*1338*/ 	.word	0x00000008
        /*133c*/ 	.word	0x0002d8c0
        /*1340*/ 	.short	0x010a
        /*1342*/ 	.byte	0x3f
	.zero		1


	//   ....[62]....
        /*1344*/ 	.word	0x00021340
        /*1348*/ 	.word	0x00000000
        /*134c*/ 	.word	0x0002d840
        /*1350*/ 	.short	0x010a
        /*1352*/ 	.byte	0x3f
	.zero		1


	//   ....[63]....
        /*1354*/ 	.word	0x000218c0
        /*1358*/ 	.word	0x00000000
        /*135c*/ 	.word	0x0002d830
        /*1360*/ 	.short	0x0107
        /*1362*/ 	.byte	0x3f
	.zero		1


	//   ....[64]....
        /*1364*/ 	.word	0x00021990
        /*1368*/ 	.word	0x00000000
        /*136c*/ 	.word	0x0002d830
        /*1370*/ 	.short	0x0101
        /*1372*/ 	.byte	0x3f
	.zero		1


	//   ....[65]....
        /*1374*/ 	.word	0x000225b0
        /*1378*/ 	.word	0x00000017
        /*137c*/ 	.word	0x0002d800
        /*1380*/ 	.short	0x0107
        /*1382*/ 	.byte	0x3f
	.zero		1


	//   ....[66]....
        /*1384*/ 	.word	0x000226a0
        /*1388*/ 	.word	0x00000017
        /*138c*/ 	.word	0x0002d800
        /*1390*/ 	.short	0x0101
        /*1392*/ 	.byte	0x3f
	.zero		1


	//   ....[67]....
        /*1394*/ 	.word	0x000226c0
        /*1398*/ 	.word	0x00000017
        /*139c*/ 	.word	0x0002d820
        /*13a0*/ 	.short	0x010a
        /*13a2*/ 	.byte	0x3f
	.zero		1


	//   ....[68]....
        /*13a4*/ 	.word	0x00022ae0
        /*13a8*/ 	.word	0x00000005
        /*13ac*/ 	.word	0x0002d840
        /*13b0*/ 	.short	0x010a
        /*13b2*/ 	.byte	0x3f
	.zero		1


	//   ....[69]....
        /*13b4*/ 	.word	0x00022f20
        /*13b8*/ 	.word	0x00000005
        /*13bc*/ 	.word	0x0002d830
        /*13c0*/ 	.short	0x0107
        /*13c2*/ 	.byte	0x3f
	.zero		1


	//   ....[70]....
        /*13c4*/ 	.word	0x00022fe0
        /*13c8*/ 	.word	0x00000005
        /*13cc*/ 	.word	0x0002d830
        /*13d0*/ 	.short	0x0101
        /*13d2*/ 	.byte	0x3f
	.zero		1


	//   ....[71]....
        /*13d4*/ 	.word	0x00023040
        /*13d8*/ 	.word	0x00000005
        /*13dc*/ 	.word	0x0002d860
        /*13e0*/ 	.short	0x010a
        /*13e2*/ 	.byte	0x3f
	.zero		1


	//   ....[72]....
        /*13e4*/ 	.word	0x00023520
        /*13e8*/ 	.word	0x00000005
        /*13ec*/ 	.word	0x0002d850
        /*13f0*/ 	.short	0x0107
        /*13f2*/ 	.byte	0x3f
	.zero		1


	//   ....[73]....
        /*13f4*/ 	.word	0x00023610
        /*13f8*/ 	.word	0x00000005
        /*13fc*/ 	.word	0x0002d850
        /*1400*/ 	.short	0x0101
        /*1402*/ 	.byte	0x3f
	.zero		1


	//   ....[74]....
        /*1404*/ 	.word	0x00023840
        /*1408*/ 	.word	0x00000000
        /*140c*/ 	.word	0x0002d860
        /*1410*/ 	.short	0x010a
        /*1412*/ 	.byte	0x3f
	.zero		1


	//   ....[75]....
        /*1414*/ 	.word	0x00023c70
        /*1418*/ 	.word	0x00000000
        /*141c*/ 	.word	0x0002d850
        /*1420*/ 	.short	0x0107
        /*1422*/ 	.byte	0x3f
	.zero		1


	//   ....[76]....
        /*1424*/ 	.word	0x00023d50
        /*1428*/ 	.word	0x00000000
        /*142c*/ 	.word	0x0002d850
        /*1430*/ 	.short	0x0101
        /*1432*/ 	.byte	0x3f
	.zero		1


	//   ....[77]....
        /*1434*/ 	.word	0x00024a80
        /*1438*/ 	.word	0x00000005
        /*143c*/ 	.word	0x0002d820
        /*1440*/ 	.short	0x010a
        /*1442*/ 	.byte	0x3f
	.zero		1


	//   ....[78]....
        /*1444*/ 	.word	0x00024c20
        /*1448*/ 	.word	0x00000003
        /*144c*/ 	.word	0x0002d840
        /*1450*/ 	.short	0x010a
        /*1452*/ 	.byte	0x3f
	.zero		1


	//   ....[79]....
        /*1454*/ 	.word	0x00024cb0
        /*1458*/ 	.word	0x00000019
        /*145c*/ 	.word	0x0002d840
        /*1460*/ 	.short	0x010a
        /*1462*/ 	.byte	0x3f
	.zero		1


	//   ....[80]....
        /*1464*/ 	.word	0x00024cf0
        /*1468*/ 	.word	0x00000003
        /*146c*/ 	.word	0x0002d860
        /*1470*/ 	.short	0x010a
        /*1472*/ 	.byte	0x3f
	.zero		1


	//   ....[81]....
        /*1474*/ 	.word	0x00024d30
        /*1478*/ 	.word	0x00000019
        /*147c*/ 	.word	0x0002d860
        /*1480*/ 	.short	0x010a
        /*1482*/ 	.byte	0x3f
	.zero		1


	//   ....[82]....
        /*1484*/ 	.word	0x00024d90
        /*1488*/ 	.word	0x00000023
        /*148c*/ 	.word	0x0002d890
        /*1490*/ 	.short	0x010a
        /*1492*/ 	.byte	0x3f
	.zero		1


	//   ....[83]....
        /*1494*/ 	.word	0x00024f10
        /*1498*/ 	.word	0x00000023
        /*149c*/ 	.word	0x0002d890
        /*14a0*/ 	.short	0x010a
        /*14a2*/ 	.byte	0x3f
	.zero		1


	//   ....[84]....
        /*14a4*/ 	.word	0x00025090
        /*14a8*/ 	.word	0x00000023
        /*14ac*/ 	.word	0x0002d890
        /*14b0*/ 	.short	0x010a
        /*14b2*/ 	.byte	0x3f
	.zero		1


	//   ....[85]....
        /*14b4*/ 	.word	0x00025200
        /*14b8*/ 	.word	0x00000023
        /*14bc*/ 	.word	0x0002d8b0
        /*14c0*/ 	.short	0x010a
        /*14c2*/ 	.byte	0x3f
	.zero		1


	//   ....[86]....
        /*14c4*/ 	.word	0x00025500
        /*14c8*/ 	.word	0x00000002
        /*14cc*/ 	.word	0x0002d800
        /*14d0*/ 	.short	0x010a
        /*14d2*/ 	.byte	0x3f
	.zero		1


	//   ....[87]....
        /*14d4*/ 	.word	0x00025710
        /*14d8*/ 	.word	0x00000002
        /*14dc*/ 	.word	0x0002d800
        /*14e0*/ 	.short	0x010a
        /*14e2*/ 	.byte	0x3f
	.zero		1


	//   ....[88]....
        /*14e4*/ 	.word	0x00025760
        /*14e8*/ 	.word	0x00000000
        /*14ec*/ 	.word	0x0002d830
        /*14f0*/ 	.short	0x010a
        /*14f2*/ 	.byte	0x3f
	.zero		1


	//   ....[89]....
        /*14f4*/ 	.word	0x000257b0
        /*14f8*/ 	.word	0x00000009
        /*14fc*/ 	.word	0x0002d830
        /*1500*/ 	.short	0x010a
        /*1502*/ 	.byte	0x3f
	.zero		1


	//   ....[90]....
        /*1504*/ 	.word	0x00025800
        /*1508*/ 	.word	0x00000009
        /*150c*/ 	.word	0x0002d850
        /*1510*/ 	.short	0x010a
        /*1512*/ 	.byte	0x3f
	.zero		1


	//   ....[91]....
        /*1514*/ 	.word	0x00025850
        /*1518*/ 	.word	0x00000005
        /*151c*/ 	.word	0x0002d830
        /*1520*/ 	.short	0x010a
        /*1522*/ 	.byte	0x3f
	.zero		1


	//   ....[92]....
        /*1524*/ 	.word	0x000258a0
        /*1528*/ 	.word	0x00000006
        /*152c*/ 	.word	0x0002d850
        /*1530*/ 	.short	0x010a
        /*1532*/ 	.byte	0x3f
	.zero		1


	//   ....[93]....
        /*1534*/ 	.word	0x000258f0
        /*1538*/ 	.word	0x00000005
        /*153c*/ 	.word	0x0002d830
        /*1540*/ 	.short	0x010a
        /*1542*/ 	.byte	0x3f
	.zero		1


	//   ....[94]....
        /*1544*/ 	.word	0x00025940
        /*1548*/ 	.word	0x00000006
        /*154c*/ 	.word	0x0002d850
        /*1550*/ 	.short	0x010a
        /*1552*/ 	.byte	0x3f
	.zero		1


	//   ....[95]....
        /*1554*/ 	.word	0x00025990
        /*1558*/ 	.word	0x0000000d
        /*155c*/ 	.word	0x0002d850
        /*1560*/ 	.short	0x010a
        /*1562*/ 	.byte	0x3f
	.zero		1


	//   ....[96]....
        /*1564*/ 	.word	0x00025d20
        /*1568*/ 	.word	0x00000017
        /*156c*/ 	.word	0x0002d820
        /*1570*/ 	.short	0x010a
        /*1572*/ 	.byte	0x3f
	.zero		1


	//   ....[97]....
        /*1574*/ 	.word	0x00025d70
        /*1578*/ 	.word	0x00000009
        /*157c*/ 	.word	0x0002d8a0
        /*1580*/ 	.short	0x010a
        /*1582*/ 	.byte	0x3f
	.zero		1


	//   ....[98]....
        /*1584*/ 	.word	0x00025dc0
        /*1588*/ 	.word	0x00000009
        /*158c*/ 	.word	0x0002d8c0
        /*1590*/ 	.short	0x010a
        /*1592*/ 	.byte	0x3f
	.zero		1


	//   ....[99]....
        /*1594*/ 	.word	0x00025e10
        /*1598*/ 	.word	0x00000008
        /*159c*/ 	.word	0x0002d8a0
        /*15a0*/ 	.short	0x010a
        /*15a2*/ 	.byte	0x3f
	.zero		1


	//   ....[100]....
        /*15a4*/ 	.word	0x00025e60
        /*15a8*/ 	.word	0x00000008
        /*15ac*/ 	.word	0x0002d8c0
        /*15b0*/ 	.short	0x010a
        /*15b2*/ 	.byte	0x3f
	.zero		1


	//   ....[101]....
        /*15b4*/ 	.word	0x00025f80
        /*15b8*/ 	.word	0x00000000
        /*15bc*/ 	.word	0x0002d840
        /*15c0*/ 	.short	0x010a
        /*15c2*/ 	.byte	0x3f
	.zero		1


	//   ....[102]....
        /*15c4*/ 	.word	0x00026dc0
        /*15c8*/ 	.word	0x00000017
        /*15cc*/ 	.word	0x0002d820
        /*15d0*/ 	.short	0x010a
        /*15d2*/ 	.byte	0x3f
	.zero		1


	//   ....[103]....
        /*15d4*/ 	.word	0x00026e10
        /*15d8*/ 	.word	0x00000005
        /*15dc*/ 	.word	0x0002d840
        /*15e0*/ 	.short	0x010a
        /*15e2*/ 	.byte	0x3f
	.zero		1


	//   ....[104]....
        /*15e4*/ 	.word	0x000273b0
        /*15e8*/ 	.word	0x00000005
        /*15ec*/ 	.word	0x0002d860
        /*15f0*/ 	.short	0x010a
        /*15f2*/ 	.byte	0x3f
	.zero		1


	//   ....[105]....
        /*15f4*/ 	.word	0x00027990
        /*15f8*/ 	.word	0x00000000
        /*15fc*/ 	.word	0x0002d860
        /*1600*/ 	.short	0x010a
        /*1602*/ 	.byte	0x3f
	.zero		1


	//   ....[106]....
        /*1604*/ 	.word	0x000288e0
        /*1608*/ 	.word	0x00000005
        /*160c*/ 	.word	0x0002d820
        /*1610*/ 	.short	0x010a
        /*1612*/ 	.byte	0x3f
	.zero		1


	//   ....[107]....
        /*1614*/ 	.word	0x00028a80
        /*1618*/ 	.word	0x00000003
        /*161c*/ 	.word	0x0002d840
        /*1620*/ 	.short	0x010a
        /*1622*/ 	.byte	0x3f
	.zero		1


	//   ....[108]....
        /*1624*/ 	.word	0x00028ad0
        /*1628*/ 	.word	0x00000019
        /*162c*/ 	.word	0x0002d840
        /*1630*/ 	.short	0x010a
        /*1632*/ 	.byte	0x3f
	.zero		1


	//   ....[109]....
        /*1634*/ 	.word	0x00028b20
        /*1638*/ 	.word	0x00000003
        /*163c*/ 	.word	0x0002d860
        /*1640*/ 	.short	0x010a
        /*1642*/ 	.byte	0x3f
	.zero		1


	//----- nvinfo : EIATTR_NUM_MBARRIERS
	.align		4
.L_1263:
        /*1644*/ 	.byte	0x03, 0x38
        /*1646*/ 	.short	0x0016


	//----- nvinfo : EIATTR_EXIT_INSTR_OFFSETS
	.align		4
        /*1648*/ 	.byte	0x04, 0x1c
        /*164a*/ 	.short	(.L_1265 - .L_1264)


	//   ....[0]....
.L_1264:
        /*164c*/ 	.word	0x00024d80


	//----- nvinfo : EIATTR_MAX_THREADS
	.align		4
.L_1265:
        /*1650*/ 	.byte	0x04, 0x05
        /*1652*/ 	.short	(.L_1267 - .L_1266)
.L_1266:
        /*1654*/ 	.word	0x00000200
        /*1658*/ 	.word	0x00000001
        /*165c*/ 	.word	0x00000001


	//----- nvinfo : EIATTR_CRS_STACK_SIZE
	.align		4
.L_1267:
        /*1660*/ 	.byte	0x04, 0x1e
        /*1662*/ 	.short	(.L_1269 - .L_1268)
.L_1268:
        /*1664*/ 	.word	0x00000000


	//----- nvinfo : EIATTR_CBANK_PARAM_SIZE
	.align		4
.L_1269:
        /*1668*/ 	.byte	0x03, 0x19
        /*166a*/ 	.short	0x0af0


	//----- nvinfo : EIATTR_PARAM_CBANK
	.align		4
        /*166c*/ 	.byte	0x04, 0x0a
        /*166e*/ 	.short	(.L_1271 - .L_1270)
	.align		4
.L_1270:
        /*1670*/ 	.word	index@(.nv.constant0._ZN7cutlass13device_kernelIN5flash11enable_sm90INS1_16FlashAttnFwdSm90INS1_25CollectiveMainloopFwdSm90ILi2EN4cute5tupleIJNS5_1CILi1EEES8_S8_EEENS6_IJNS7_ILi192EEENS7_ILi128EEENS7_ILi96EEEEEELi96ENS_10bfloat16_tEfNS_4arch4Sm90ELb0ELb1ELb1ELb1ELb1ELb1ELb0ELb0ELb1ELb1ELb0ELb0EEENS1_21CollectiveEpilogueFwdINS6_IJSA_SC_SB_EEES9_SE_SG_Li384ELb1ELb1ELb0ELb0EEENS1_36VarlenDynamicPersistentTileSchedulerILi192ELi128ELi384ELi128ELb0ELb1ELb1ELb1ELb0ELb1EEEEEEEEEvNT_6ParamsE)
        /*1674*/ 	.short	0x0210
        /*1676*/ 	.short	0x0af0


	//----- nvinfo : EIATTR_SW_WAR
	.align		4
.L_1271:
        /*1678*/ 	.byte	0x04, 0x36
        /*167a*/ 	.short	(.L_1273 - .L_1272)
.L_1272:
        /*167c*/ 	.word	0x00000008
.L_1273:


//--------------------- .nv.info._ZN7cutlass13device_kernelIN5flash11enable_sm90INS1_16FlashAttnFwdSm90INS1_25CollectiveMainloopFwdSm90ILi2EN4cute5tupleIJNS5_1CILi1EEES8_S8_EEENS6_IJNS7_ILi192EEENS7_ILi128EEENS7_ILi96EEEEEELi96ENS_10bfloat16_tEfNS_4arch4Sm90ELb1ELb0ELb1ELb0ELb1ELb0ELb0ELb0ELb1ELb1ELb0ELb0EEENS1_21CollectiveEpilogueFwdINS6_IJSA_SC_SB_EEES9_SE_SG_Li384ELb0ELb1ELb0ELb0EEENS1_30DynamicPersistentTileSchedulerILi384ELi128ELb0ELb1ELb1EEEEEEEEEvNT_6ParamsE --------------------------
	.section	.nv.info._ZN7cutlass13device_kernelIN5flash11enable_sm90INS1_16FlashAttnFwdSm90INS1_25CollectiveMainloopFwdSm90ILi2EN4cute5tupleIJNS5_1CILi1EEES8_S8_EEENS6_IJNS7_ILi192EEENS7_ILi128EEENS7_ILi96EEEEEELi96ENS_10bfloat16_tEfNS_4arch4Sm90ELb1ELb0ELb1ELb0ELb1ELb0ELb0ELb0ELb1ELb1ELb0ELb0EEENS1_21CollectiveEpilogueFwdINS6_IJSA_SC_SB_EEES9_SE_SG_Li384ELb0ELb1ELb0ELb0EEENS1_30DynamicPersistentTileSchedulerILi384ELi128ELb0ELb1ELb1EEEEEEEEEvNT_6ParamsE,"",@"SHT_CUDA_INFO"
	.sectionflags	@""
	.align	4


	//----- nvinfo : EIATTR_CUDA_API_VERSION
	.align		4
        /*0000*/ 	.byte	0x04, 0x37
        /*0002*/ 	.short	(.L_1275 - .L_1274)
.L_1274:
        /*0004*/ 	.word	0x00000082


	//----- nvinfo : EIATTR_KPARAM_INFO
	.align		4
.L_1275:
        /*0008*/ 	.byte	0x04, 0x17
        /*000a*/ 	.short	(.L_1277 - .L_1276)
.L_1276:
        /*000c*/ 	.word	0x00000000
        /*0010*/ 	.short	0x0000
        /*0012*/ 	.short	0x0070
        /*0014*/ 	.byte	0x00, 0xf0, 0x01, 0x2a


	//----- nvinfo : EIATTR_SPARSE_MMA_MASK
	.align		4
.L_1277:
        /*0018*/ 	.byte	0x03, 0x50
        /*001a*/ 	.short	0x0000


	//----- nvinfo : EIATTR_MAXREG_COUNT
	.align		4
        /*001c*/ 	.byte	0x03, 0x1b
        /*001e*/ 	.short	0x0080


	//----- nvinfo : EIATTR_NUM_BARRIERS
	.align		4
        /*0020*/ 	.byte	0x02, 0x4c
        /*0022*/ 	.byte	0x10
	.zero		1


	//----- nvinfo : EIATTR_EXTERNS
	.align		4
        /*0024*/ 	.byte	0x04, 0x0f
        /*0026*/ 	.short	(.L_1279 - .L_1278)


	//   ....[0]....
	.align		4
.L_1278:
        /*0028*/ 	.word	index@(__assertfail)


	//----- nvinfo : EIATTR_ANNOTATIONS
	.align		4
.L_1279:
        /*002c*/ 	.byte	0x04, 0x55
        /*002e*/ 	.short	(.L_1281 - .L_1280)


	//   ....[0]....
.L_1280:
        /* <DEDUP_REMOVED lines=12> */


	//----- nvinfo : EIATTR_MERCURY_ISA_VERSION
	.align		4
.L_1281:
        /*00d8*/ 	.byte	0x03, 0x5f
        /*00da*/ 	.short	0x0101


	//----- nvinfo : EIATTR_INT_WARP_WIDE_INSTR_OFFSETS
	.align		4
        /*00dc*/ 	.byte	0x04, 0x31
        /*00de*/ 	.short	(.L_1283 - .L_1282)


	//   ....[0]....
.L_1282:
        /*00e0*/ 	.word	0x000000c0


	//   ....[1]....
        /*00e4*/ 	.word	0x000000d0


	//   ....[2]....
        /*00e8*/ 	.word	0x00000170


	//   ....[3]....
        /*00ec*/ 	.word	0x0000cab0


	//   ....[4]....
        /*00f0*/ 	.word	0x0000cb40


	//   ....[5]....
        /*00f4*/ 	.word	0x0000f6f0


	//   ....[6]....
        /*00f8*/ 	.word	0x0000f780


	//----- nvinfo : EIATTR_COOP_GROUP_MASK_REGIDS
	.align		4
.L_1283:
        /*00fc*/ 	.byte	0x04, 0x29
        /*00fe*/ 	.short	(.L_1285 - .L_1284)


	//   ....[0]....
.L_1284:
        /*0100*/ 	.word	0xffffffff


	//   ....[1]....
        /*0104*/ 	.word	0xffffffff


	//   ....[2]....
        /*0108*/ 	.word	0xffffffff


	//   ....[3]....
        /*010c*/ 	.word	0xffffffff


	//   ....[4]....
        /*0110*/ 	.word	0xffffffff


	//   ....[5]....
        /*0114*/ 	.word	0xffffffff


	//   ....[6]....
        /*0118*/ 	.word	0xffffffff


	//   ....[7]....
        /*011c*/ 	.word	0xffffffff


	//   ....[8]....
        /*0120*/ 	.word	0xffffffff


	//   ....[9]....
        /*0124*/ 	.word	0xffffffff


	//   ....[10]....
        /*0128*/ 	.word	0xffffffff


	//   ....[11]....
        /*012c*/ 	.word	0xffffffff


	//   ....[12]....
        /*0130*/ 	.word	0xffffffff


	//   ....[13]....
        /*0134*/ 	.word	0xffffffff


	//   ....[14]....
        /*0138*/ 	.word	0xffffffff


	//   ....[15]....
        /*013c*/ 	.word	0xffffffff


	//   ....[16]....
        /*0140*/ 	.word	0xffffffff


	//   ....[17]....
        /*0144*/ 	.word	0xffffffff


	//   ....[18]....
        /*0148*/ 	.word	0xffffffff


	//   ....[19]....
        /*014c*/ 	.word	0xffffffff


	//   ....[20]....
        /*0150*/ 	.word	0xffffffff


	//   ....[21]....
        /*0154*/ 	.word	0xffffffff


	//   ....[22]....
        /*0158*/ 	.word	0xffffffff


	//   ....[23]....
        /*015c*/ 	.word	0xffffffff


	//   ....[24]....
        /*0160*/ 	.word	0xffffffff


	//   ....[25]....
        /*0164*/ 	.word	0xffffffff


	//   ....[26]....
        /*0168*/ 	.word	0xffffffff


	//   ....[27]....
        /*016c*/ 	.word	0xffffffff


	//   ....[28]....
        /*0170*/ 	.word	0xffffffff


	//   ....[29]....
        /*0174*/ 	.word	0xffffffff


	//   ....[30]....
        /*0178*/ 	.word	0xffffffff


	//   ....[31]....
        /*017c*/ 	.word	0xffffffff


	//   ....[32]....
        /*0180*/ 	.word	0xffffffff


	//   ....[33]....
        /*0184*/ 	.word	0xffffffff


	//   ....[34]....
        /*0188*/ 	.word	0xffffffff


	//   ....[35]....
        /*018c*/ 	.word	0xffffffff


	//   ....[36]....
        /*0190*/ 	.word	0xffffffff


	//   ....[37]....
        /*0194*/ 	.word	0xffffffff


	//   ....[38]....
        /*0198*/ 	.word	0xffffffff


	//   ....[39]....
        /*019c*/ 	.word	0xffffffff


	//   ....[40]....
        /*01a0*/ 	.word	0xffffffff


	//   ....[41]....
        /*01a4*/ 	.word	0xffffffff


	//   ....[42]....
        /*01a8*/ 	.word	0xffffffff


	//   ....[43]....
        /*01ac*/ 	.word	0xffffffff


	//   ....[44]....
        /*01b0*/ 	.word	0xffffffff


	//   ....[45]....
        /*01b4*/ 	.word	0xffffffff


	//   ....[46]....
        /*01b8*/ 	.word	0xffffffff


	//   ....[47]....
        /*01bc*/ 	.word	0xffffffff


	//   ....[48]....
        /*01c0*/ 	.word	0xffffffff


	//   ....[49]....
        /*01c4*/ 	.word	0xffffffff


	//   ....[50]....
        /*01c8*/ 	.word	0xffffffff


	//   ....[51]....
        /*01cc*/ 	.word	0xffffffff


	//   ....[52]....
        /*01d0*/ 	.word	0xffffffff


	//   ....[53]....
        /*01d4*/ 	.word	0xffffffff


	//   ....[54]....
        /*01d8*/ 	.word	0xffffffff


	//   ....[55]....
        /*01dc*/ 	.word	0xffffffff


	//   ....[56]....
        /*01e0*/ 	.word	0xffffffff


	//   ....[57]....
        /*01e4*/ 	.word	0xffffffff


	//   ....[58]....
        /*01e8*/ 	.word	0xffffffff


	//   ....[59]....
        /*01ec*/ 	.word	0xffffffff


	//   ....[60]....
        /*01f0*/ 	.word	0xffffffff


	//   ....[61]....
        /*01f4*/ 	.word	0xffffffff


	//   ....[62]....
        /*01f8*/ 	.word	0xffffffff


	//   ....[63]....
        /*01fc*/ 	.word	0xffffffff


	//   ....[64]....
        /*0200*/ 	.word	0xffffffff


	//   ....[65]....
        /*0204*/ 	.word	0xffffffff


	//   ....[66]....
        /*0208*/ 	.word	0xffffffff


	//   ....[67]....
        /*020c*/ 	.word	0xffffffff


	//   ....[68]....
        /*0210*/ 	.word	0xffffffff


	//   ....[69]....
        /*0214*/ 	.word	0xffffffff


	//   ....[70]....
        /*0218*/ 	.word	0xffffffff


	//   ....[71]....
        /*021c*/ 	.word	0xffffffff


	//   ....[72]....
        /*0220*/ 	.word	0xffffffff


	//   ....[73]....
        /*0224*/ 	.word	0xffffffff


	//   ....[74]....
        /*0228*/ 	.word	0xffffffff


	//   ....[75]....
        /*022c*/ 	.word	0xffffffff


	//   ....[76]....
        /*0230*/ 	.word	0xffffffff


	//   ....[77]....
        /*0234*/ 	.word	0xffffffff


	//   ....[78]....
        /*0238*/ 	.word	0xffffffff


	//   ....[79]....
        /*023c*/ 	.word	0xffffffff


	//   ....[80]....
        /*0240*/ 	.word	0xffffffff


	//   ....[81]....
        /*0244*/ 	.word	0xffffffff


	//   ....[82]....
        /*0248*/ 	.word	0xffffffff


	//   ....[83]....
        /*024c*/ 	.word	0xffffffff


	//   ....[84]....
        /*0250*/ 	.word	0xffffffff


	//   ....[85]....
        /*0254*/ 	.word	0xffffffff


	//   ....[86]....
        /*0258*/ 	.word	0xffffffff


	//   ....[87]....
        /*025c*/ 	.word	0xffffffff


	//   ....[88]....
        /*0260*/ 	.word	0xffffffff


	//   ....[89]....
        /*0264*/ 	.word	0x0500000f


	//   ....[90]....
        /*0268*/ 	.word	0x0500000f


	//   ....[91]....
        /*026c*/ 	.word	0x0500000f


	//   ....[92]....
        /*0270*/ 	.word	0x0500000f


	//   ....[93]....
        /*0274*/ 	.word	0x0500000f


	//   ....[94]....
        /*0278*/ 	.word	0x0500000f


	//   ....[95]....
        /*027c*/ 	.word	0x0500000f


	//   ....[96]....
        /*0280*/ 	.word	0x0500000f


	//   ....[97]....
        /*0284*/ 	.word	0x0500000f


	//   ....[98]....
        /*0288*/ 	.word	0x0500000f


	//   ....[99]....
        /*028c*/ 	.word	0x0500000f


	//   ....[100]....
        /*0290*/ 	.word	0x0500000f


	//   ....[101]....
        /*0294*/ 	.word	0x0500000f


	//   ....[102]....
        /*0298*/ 	.word	0x0500000f


	//   ....[103]....
        /*029c*/ 	.word	0x0500000f


	//   ....[104]....
        /*02a0*/ 	.word	0x0500000f


	//   ....[105]....
        /*02a4*/ 	.word	0x0500000f


	//   ....[106]....
        /*02a8*/ 	.word	0x0500000f


	//   ....[107]....
        /*02ac*/ 	.word	0x0500000f


	//   ....[108]....
        /*02b0*/ 	.word	0x0500000f


	//   ....[109]....
        /*02b4*/ 	.word	0x0500000f


	//   ....[110]....
        /*02b8*/ 	.word	0x0500000f


	//   ....[111]....
        /*02bc*/ 	.word	0x0500000f


	//   ....[112]....
        /*02c0*/ 	.word	0x0500000f


	//   ....[113]....
        /*02c4*/ 	.word	0x0500000f


	//   ....[114]....
        /*02c8*/ 	.word	0x0500000f


	//   ....[115]....
        /*02cc*/ 	.word	0x0500000f


	//   ....[116]....
        /*02d0*/ 	.word	0x0500000f


	//   ....[117]....
        /*02d4*/ 	.word	0x0500000f


	//   ....[118]....
        /*02d8*/ 	.word	0x0500000f


	//   ....[119]....
        /*02dc*/ 	.word	0x0500000f


	//   ....[120]....
        /*02e0*/ 	.word	0x0500000f


	//   ....[121]....
        /*02e4*/ 	.word	0x0500000f


	//   ....[122]....
        /*02e8*/ 	.word	0x0500000f


	//   ....[123]....
        /*02ec*/ 	.word	0x0500000f


	//   ....[124]....
        /*02f0*/ 	.word	0x0500000f


	//   ....[125]....
        /*02f4*/ 	.word	0x0500000f


	//   ....[126]....
        /*02f8*/ 	.word	0x0500000f


	//   ....[127]....
        /*02fc*/ 	.word	0x0500000f


	//   ....[128]....
        /*0300*/ 	.word	0x0500000f


	//   ....[129]....
        /*0304*/ 	.word	0x0500000f


	//   ....[130]....
        /*0308*/ 	.word	0x0500000f


	//   ....[131]....
        /*030c*/ 	.word	0x0500000f


	//   ....[132]....
        /*0310*/ 	.word	0x0500000f


	//   ....[133]....
        /*0314*/ 	.word	0x0500000f


	//   ....[134]....
        /*0318*/ 	.word	0x0500000f


	//   ....[135]....
        /*031c*/ 	.word	0x0500000f


	//----- nvinfo : EIATTR_COOP_GROUP_INSTR_OFFSETS
	.align		4
.L_1285:
        /*0320*/ 	.byte	0x04, 0x28
        /*0322*/ 	.short	(.L_1287 - .L_1286)


	//   ....[0]....
.L_1286:
        /*0324*/ 	.word	0x00000080


	//   ....[1]....
        /*0328*/ 	.word	0x00000090


	//   ....[2]....
        /*032c*/ 	.word	0x000002d0


	//   ....[3]....
        /*0330*/ 	.word	0x00000430


	//   ....[4]....
        /*0334*/ 	.word	0x00000550


	//   ....[5]....
        /*0338*/ 	.word	0x000006b0


	//   ....[6]....
        /*033c*/ 	.word	0x000014e0


	//   ....[7]....
        /*0340*/ 	.word	0x00001d10


	//   ....[8]....
        /*0344*/ 	.word	0x000027d0


	//   ....[9]....
        /*0348*/ 	.word	0x00002bb0


	//   ....[10]....
        /*034c*/ 	.word	0x00002c10


	//   ....[11]....
        /*0350*/ 	.word	0x00003610


	//   ....[12]....
        /*0354*/ 	.word	0x000036a0


	//   ....[13]....
        /*0358*/ 	.word	0x000042f0


	//   ....[14]....
        /*035c*/ 	.word	0x00004e00


	//   ....[15]....
        /*0360*/ 	.word	0x000050b0


	//   ....[16]....
        /*0364*/ 	.word	0x000059c0


	//   ....[17]....
        /*0368*/ 	.word	0x00005a90


	//   ....[18]....
        /*036c*/ 	.word	0x000064b0


	//   ....[19]....
        /*0370*/ 	.word	0x00006520


	//   ....[20]....
        /*0374*/ 	.word	0x000075b0


	//   ....[21]....
        /*0378*/ 	.word	0x00008b30


	//   ....[22]....
        /*037c*/ 	.word	0x00008b50


	//   ....[23]....
        /*0380*/ 	.word	0x00008b80


	//   ....[24]....
        /*0384*/ 	.word	0x00008b90


	//   ....[25]....
        /*0388*/ 	.word	0x00009ef0


	//   ....[26]....
        /*038c*/ 	.word	0x0000a000


	//   ....[27]....
        /*0390*/ 	.word	0x0000a060


	//   ....[28]....
        /*0394*/ 	.word	0x0000a140


	//   ....[29]....
        /*0398*/ 	.word	0x0000a170


	//   ....[30]....
        /*039c*/ 	.word	0x0000b090


	//   ....[31]....
        /*03a0*/ 	.word	0x0000b0c0


	//   ....[32]....
        /*03a4*/ 	.word	0x0000b0f0


	//   ....[33]....
        /*03a8*/ 	.word	0x0000b120


	//   ....[34]....
        /*03ac*/ 	.word	0x0000b640


	//   ....[35]....
        /*03b0*/ 	.word	0x0000b660


	//   ....[36]....
        /*03b4*/ 	.word	0x0000b770


	//   ....[37]....
        /*03b8*/ 	.word	0x0000b790


	//   ....[38]....
        /*03bc*/ 	.word	0x0000be30


	//   ....[39]....
        /*03c0*/ 	.word	0x0000be40


	//   ....[40]....
        /*03c4*/ 	.word	0x0000bf40


	//   ....[41]....
        /*03c8*/ 	.word	0x0000bf60


	//   ....[42]....
        /*03cc*/ 	.word	0x0000c120


	//   ....[43]....
        /*03d0*/ 	.word	0x0000d6e0


	//   ....[44]....
        /*03d4*/ 	.word	0x0000d700


	//   ....[45]....
        /*03d8*/ 	.word	0x0000d710


	//   ....[46]....
        /*03dc*/ 	.word	0x0000d7b0


	//   ....[47]....
        /*03e0*/ 	.word	0x0000d7d0


	//   ....[48]....
        /*03e4*/ 	.word	0x0000d870


	//   ....[49]....
        /*03e8*/ 	.word	0x0000d890


	//   ....[50]....
        /*03ec*/ 	.word	0x0000d8a0


	//   ....[51]....
        /*03f0*/ 	.word	0x0000e150


	//   ....[52]....
        /*03f4*/ 	.word	0x0000e170


	//   ....[53]....
        /*03f8*/ 	.word	0x0000e190


	//   ....[54]....
        /*03fc*/ 	.word	0x0000e260


	//   ....[55]....
        /*0400*/ 	.word	0x0000e270


	//   ....[56]....
        /*0404*/ 	.word	0x0000e310


	//   ....[57]....
        /*0408*/ 	.word	0x0000e320


	//   ....[58]....
        /*040c*/ 	.word	0x0000e330


	//   ....[59]....
        /*0410*/ 	.word	0x0000e340


	//   ....[60]....
        /*0414*/ 	.word	0x0000e400


	//   ....[61]....
        /*0418*/ 	.word	0x0000e430


	//   ....[62]....
        /*041c*/ 	.word	0x0000e480


	//   ....[63]....
        /*0420*/ 	.word	0x0000ecc0


	//   ....[64]....
        /*0424*/ 	.word	0x0000ecd0


	//   ....[65]....
        /*0428*/ 	.word	0x0000ecf0


	//   ....[66]....
        /*042c*/ 	.word	0x0000ed70


	//   ....[67]....
        /*0430*/ 	.word	0x0000ed80


	//   ....[68]....
        /*0434*/ 	.word	0x0000ede0


	//   ....[69]....
        /*0438*/ 	.word	0x0000ee10


	//   ....[70]....
        /*043c*/ 	.word	0x0000ee50


	//   ....[71]....
        /*0440*/ 	.word	0x0000f150


	//   ....[72]....
        /*0444*/ 	.word	0x0000f170


	//   ....[73]....
        /*0448*/ 	.word	0x0000f210


	//   ....[74]....
        /*044c*/ 	.word	0x0000f220


	//   ....[75]....
        /*0450*/ 	.word	0x0000f2b0


	//   ....[76]....
        /*0454*/ 	.word	0x0000f2c0


	//   ....[77]....
        /*0458*/ 	.word	0x0000f2d0


	//   ....[78]....
        /*045c*/ 	.word	0x0000f360


	//   ....[79]....
        /*0460*/ 	.word	0x0000f980


	//   ....[80]....
        /*0464*/ 	.word	0x0000f990


	//   ....[81]....
        /*0468*/ 	.word	0x0000f9e0


	//   ....[82]....
        /*046c*/ 	.word	0x0000fa20


	//   ....[83]....
        /*0470*/ 	.word	0x0000fa80


	//   ....[84]....
        /*0474*/ 	.word	0x0000faa0


	//   ....[85]....
        /*0478*/ 	.word	0x0000fb20


	//   ....[86]....
        /*047c*/ 	.word	0x0000fb40


	//   ....[87]....
        /*0480*/ 	.word	0x0000fea0


	//   ....[88]....
        /*0484*/ 	.word	0x00010090


	//   ....[89]....
        /*0488*/ 	.word	0x00010620


	//   ....[90]....
        /*048c*/ 	.word	0x00010700


	//   ....[91]....
        /*0490*/ 	.word	0x000107a0


	//   ....[92]....
        /*0494*/ 	.word	0x00010800


	//   ....[93]....
        /*0498*/ 	.word	0x00010910


	//   ....[94]....
        /*049c*/ 	.word	0x00010980


	//   ....[95]....
        /*04a0*/ 	.word	0x00010a90


	//   ....[96]....
        /*04a4*/ 	.word	0x00010b00


	//   ....[97]....
        /*04a8*/ 	.word	0x00010c00


	//   ....[98]....
        /*04ac*/ 	.word	0x00010c90


	//   ....[99]....
        /*04b0*/ 	.word	0x00010d00


	//   ....[100]....
        /*04b4*/ 	.word	0x00010d60


	//   ....[101]....
        /*04b8*/ 	.word	0x00010e80


	//   ....[102]....
        /*04bc*/ 	.word	0x00010ee0


	//   ....[103]....
        /*04c0*/ 	.word	0x00011000


	//   ....[104]....
        /*04c4*/ 	.word	0x00011060


	//   ....[105]....
        /*04c8*/ 	.word	0x00011100


	//   ....[106]....
        /*04cc*/ 	.word	0x000111d0


	//   ....[107]....
        /*04d0*/ 	.word	0x000112f0


	//   ....[108]....
        /*04d4*/ 	.word	0x00011350


	//   ....[109]....
        /*04d8*/ 	.word	0x00011440


	//   ....[110]....
        /*04dc*/ 	.word	0x00011570


	//   ....[111]....
        /*04e0*/ 	.word	0x00011620


	//   ....[112]....
        /*04e4*/ 	.word	0x00011690


	//   ....[113]....
        /*04e8*/ 	.word	0x00011780


	//   ....[114]....
        /*04ec*/ 	.word	0x000117e0


	//   ....[115]....
        /*04f0*/ 	.word	0x000118b0


	//   ....[116]....
        /*04f4*/ 	.word	0x00011910


	//   ....[117]....
        /*04f8*/ 	.word	0x000119e0


	//   ....[118]....
        /*04fc*/ 	.word	0x00011ad0


	//   ....[119]....
        /*0500*/ 	.word	0x00011b70


	//   ....[120]....
        /*0504*/ 	.word	0x00011bd0


	//   ....[121]....
        /*0508*/ 	.word	0x00011cd0


	//   ....[122]....
        /*050c*/ 	.word	0x00011d30


	//   ....[123]....
        /*0510*/ 	.word	0x00011e30


	//   ....[124]....
        /*0514*/ 	.word	0x00011e90


	//   ....[125]....
        /*0518*/ 	.word	0x00011f60


	//   ....[126]....
        /*051c*/ 	.word	0x000120b0


	//   ....[127]....
        /*0520*/ 	.word	0x00012150


	//   ....[128]....
        /*0524*/ 	.word	0x000121e0


	//   ....[129]....
        /*0528*/ 	.word	0x000122e0


	//   ....[130]....
        /*052c*/ 	.word	0x00012340


	//   ....[131]....
        /*0530*/ 	.word	0x00012430


	//   ....[132]....
        /*0534*/ 	.word	0x00012490


	//   ....[133]....
        /*0538*/ 	.word	0x00012550


	//   ....[134]....
        /*053c*/ 	.word	0x00012640


	//   ....[135]....
        /*0540*/ 	.word	0x00012760


	//----- nvinfo : EIATTR_REG_RECONFIG
	.align		4
.L_1287:
        /*0544*/ 	.byte	0x01, 0x54
	.zero		2


	//----- nvinfo : EIATTR_SYSCALL_OFFSETS
	.align		4
        /*0548*/ 	.byte	0x04, 0x46
        /*054a*/ 	.short	(.L_1289 - .L_1288)


	//   ....[0]....
.L_1288:
        /*054c*/ 	.word	0x000016d0


	//   ....[1]....
        /*0550*/ 	.word	0x0000ccb0


	//   ....[2]....
        /*0554*/ 	.word	0x0000ce00


	//   ....[3]....
        /*0558*/ 	.word	0x0000cef0


	//   ....[4]....
        /*055c*/ 	.word	0x0000dc00


	//----- nvinfo : EIATTR_MBARRIER_INSTR_OFFSETS
	.align		4
.L_1289:
        /*0560*/ 	.byte	0x04, 0x39
        /*0562*/ 	.short	(.L_1291 - .L_1290)


	//   ....[0]....
.L_1290:
        /*0564*/ 	.word	0x00000180
        /*0568*/ 	.word	0x000000ff
        /*056c*/ 	.word	0x0002d800
        /*0570*/ 	.short	0x0100
        /*0572*/ 	.byte	0x08
	.zero		1


	//   ....[1]....
        /*0574*/ 	.word	0x00000190
        /*0578*/ 	.word	0x000000ff
        /*057c*/ 	.word	0x0002d820
        /*0580*/ 	.short	0x0100
        /*0582*/ 	.byte	0x08
	.zero		1


	//   ....[2]....
        /*0584*/ 	.word	0x00000280
        /*0588*/ 	.word	0x000000ff
        /*058c*/ 	.word	0x0002d830
        /*0590*/ 	.short	0x0100
        /*0592*/ 	.byte	0x08
	.zero		1


	//   ....[3]....
        /*0594*/ 	.word	0x00000290
        /*0598*/ 	.word	0x000000ff
        /*059c*/ 	.word	0x0002d840
        /*05a0*/ 	.short	0x0100
        /*05a2*/ 	.byte	0x08
	.zero		1


	//   ....[4]....
        /*05a4*/ 	.word	0x000002a0
        /*05a8*/ 	.word	0x000000ff
        /*05ac*/ 	.word	0x0002d838
        /*05b0*/ 	.short	0x0100
        /*05b2*/ 	.byte	0x08
	.zero		1


	//   ....[5]....
        /*05b4*/ 	.word	0x000002b0
        /*05b8*/ 	.word	0x000000ff
        /*05bc*/ 	.word	0x0002d848
        /*05c0*/ 	.short	0x0100
        /*05c2*/ 	.byte	0x08
	.zero		1


	//   ....[6]....
        /*05c4*/ 	.word	0x000003e0
        /*05c8*/ 	.word	0x000000ff
        /*05cc*/ 	.word	0x0002d850
        /*05d0*/ 	.short	0x0100
        /*05d2*/ 	.byte	0x08
	.zero		1


	//   ....[7]....
        /*05d4*/ 	.word	0x000003f0
        /*05d8*/ 	.word	0x000000ff
        /*05dc*/ 	.word	0x0002d860
        /*05e0*/ 	.short	0x0100
        /*05e2*/ 	.byte	0x08
	.zero		1


	//   ....[8]....
        /*05e4*/ 	.word	0x00000400
        /*05e8*/ 	.word	0x000000ff
        /*05ec*/ 	.word	0x0002d858
        /*05f0*/ 	.short	0x0100
        /*05f2*/ 	.byte	0x08
	.zero		1


	//   ....[9]....
        /*05f4*/ 	.word	0x00000410
        /*05f8*/ 	.word	0x000000ff
        /*05fc*/ 	.word	0x0002d868
        /*0600*/ 	.short	0x0100
        /*0602*/ 	.byte	0x08
	.zero		1


	//   ....[10]....
        /*0604*/ 	.word	0x00000500
        /*0608*/ 	.word	0x000000ff
        /*060c*/ 	.word	0x0002d870
        /*0610*/ 	.short	0x0100
        /*0612*/ 	.byte	0x06
	.zero		1


	//   ....[11]....
        /*0614*/ 	.word	0x00000510
        /*0618*/ 	.word	0x000000ff
        /*061c*/ 	.word	0x0002d880
        /*0620*/ 	.short	0x0100
        /*0622*/ 	.byte	0x06
	.zero		1


	//   ....[12]....
        /*0624*/ 	.word	0x00000520
        /*0628*/ 	.word	0x000000ff
        /*062c*/ 	.word	0x0002d878
        /*0630*/ 	.short	0x0100
        /*0632*/ 	.byte	0x06
	.zero		1


	//   ....[13]....
        /*0634*/ 	.word	0x00000530
        /*0638*/ 	.word	0x000000ff
        /*063c*/ 	.word	0x0002d888
        /*0640*/ 	.short	0x0100
        /*0642*/ 	.byte	0x06
	.zero		1


	//   ....[14]....
        /*0644*/ 	.word	0x00000660
        /*0648*/ 	.word	0x000000ff
        /*064c*/ 	.word	0x0002d890
        /*0650*/ 	.short	0x0100
        /*0652*/ 	.byte	0x08
	.zero		1


	//   ....[15]....
        /*0654*/ 	.word	0x00000670
        /*0658*/ 	.word	0x000000ff
        /*065c*/ 	.word	0x0002d8a0
        /*0660*/ 	.short	0x0100
        /*0662*/ 	.byte	0x08
	.zero		1


	//   ....[16]....
        /*0664*/ 	.word	0x00000680
        /*0668*/ 	.word	0x000000ff
        /*066c*/ 	.word	0x0002d898
        /*0670*/ 	.short	0x0100
        /*0672*/ 	.byte	0x08
	.zero		1


	//   ....[17]....
        /*0674*/ 	.word	0x00000690
        /*0678*/ 	.word	0x000000ff
        /*067c*/ 	.word	0x0002d8a8
        /*0680*/ 	.short	0x0100
        /*0682*/ 	.byte	0x08
	.zero		1


	//   ....[18]....
        /*0684*/ 	.word	0x000007d0
        /*0688*/ 	.word	0x000000ff
        /*068c*/ 	.word	0x0002d8b0
        /*0690*/ 	.short	0x0100
        /*0692*/ 	.byte	0x08
	.zero		1


	//   ....[19]....
        /*0694*/ 	.word	0x000007e0
        /*0698*/ 	.word	0x000000ff
        /*069c*/ 	.word	0x0002d8c0
        /*06a0*/ 	.short	0x0100
        /*06a2*/ 	.byte	0x08
	.zero		1


	//   ....[20]....
        /*06a4*/ 	.word	0x000007f0
        /*06a8*/ 	.word	0x000000ff
        /*06ac*/ 	.word	0x0002d8b8
        /*06b0*/ 	.short	0x0100
        /*06b2*/ 	.byte	0x08
	.zero		1


	//   ....[21]....
        /*06b4*/ 	.word	0x00000800
        /*06b8*/ 	.word	0x000000ff
        /*06bc*/ 	.word	0x0002d8c8
        /*06c0*/ 	.short	0x0100
        /*06c2*/ 	.byte	0x08
	.zero		1


	//   ....[22]....
        /*06c4*/ 	.word	0x00001750
        /*06c8*/ 	.word	0x000000ff
        /*06cc*/ 	.word	0x0002d800
        /*06d0*/ 	.short	0x010a
        /*06d2*/ 	.byte	0x28
	.zero		1


	//   ....[23]....
        /*06d4*/ 	.word	0x000017d0
        /*06d8*/ 	.word	0x00000000
        /*06dc*/ 	.word	0x0002d830
        /*06e0*/ 	.short	0x010a
        /*06e2*/ 	.byte	0x3f
	.zero		1


	//   ....[24]....
        /*06e4*/ 	.word	0x00001810
        /*06e8*/ 	.word	0x00000000
        /*06ec*/ 	.word	0x0002d830
        /*06f0*/ 	.short	0x010a
        /*06f2*/ 	.byte	0x3f
	.zero		1


	//   ....[25]....
        /*06f4*/ 	.word	0x000024c0
        /*06f8*/ 	.word	0x000000ff
        /*06fc*/ 	.word	0x00000000
        /*0700*/ 	.short	0x0101
        /*0702*/ 	.byte	0x06
	.zero		1


	//   ....[26]....
        /*0704*/ 	.word	0x00004460
        /*0708*/ 	.word	0x000000ff
        /*070c*/ 	.word	0x0002d830
        /*0710*/ 	.short	0x010a
        /*0712*/ 	.byte	0x06
	.zero		1


	//   ....[27]....
        /*0714*/ 	.word	0x000044a0
        /*0718*/ 	.word	0x000000ff
        /*071c*/ 	.word	0x0002d830
        /*0720*/ 	.short	0x010a
        /*0722*/ 	.byte	0x06
	.zero		1


	//   ....[28]....
        /*0724*/ 	.word	0x00004770
        /*0728*/ 	.word	0x000000ff
        /*072c*/ 	.word	0x0002d850
        /*0730*/ 	.short	0x010a
        /*0732*/ 	.byte	0x06
	.zero		1


	//   ....[29]....
        /*0734*/ 	.word	0x000047b0
        /*0738*/ 	.word	0x000000ff
        /*073c*/ 	.word	0x0002d850
        /*0740*/ 	.short	0x010a
        /*0742*/ 	.byte	0x06
	.zero		1


	//   ....[30]....
        /*0744*/ 	.word	0x00005290
        /*0748*/ 	.word	0x000000ff
        /*074c*/ 	.word	0x00000000
        /*0750*/ 	.short	0x0101
        /*0752*/ 	.byte	0x06
	.zero		1


	//   ....[31]....
        /*0754*/ 	.word	0x00007030
        /*0758*/ 	.word	0x000000ff
        /*075c*/ 	.word	0x00000000
        /*0760*/ 	.short	0x0101
        /*0762*/ 	.byte	0x06
	.zero		1


	//   ....[32]....
        /*0764*/ 	.word	0x00007730
        /*0768*/ 	.word	0x000000ff
        /*076c*/ 	.word	0x0002d830
        /*0770*/ 	.short	0x010a
        /*0772*/ 	.byte	0x06
	.zero		1


	//   ....[33]....
        /*0774*/ 	.word	0x00007770
        /*0778*/ 	.word	0x000000ff
        /*077c*/ 	.word	0x0002d830
        /*0780*/ 	.short	0x010a
        /*0782*/ 	.byte	0x06
	.zero		1


	//   ....[34]....
        /*0784*/ 	.word	0x00007a40
        /*0788*/ 	.word	0x000000ff
        /*078c*/ 	.word	0x0002d850
        /*0790*/ 	.short	0x010a
        /*0792*/ 	.byte	0x06
	.zero		1


	//   ....[35]....
        /*0794*/ 	.word	0x00007a80
        /*0798*/ 	.word	0x000000ff
        /*079c*/ 	.word	0x0002d850
        /*07a0*/ 	.short	0x010a
        /*07a2*/ 	.byte	0x06
	.zero		1


	//   ....[36]....
        /*07a4*/ 	.word	0x000083a0
        /*07a8*/ 	.word	0x000000ff
        /*07ac*/ 	.word	0x00000000
        /*07b0*/ 	.short	0x0101
        /*07b2*/ 	.byte	0x06
	.zero		1


	//   ....[37]....
        /*07b4*/ 	.word	0x00009980
        /*07b8*/ 	.word	0x000000ff
        /*07bc*/ 	.word	0x00000000
        /*07c0*/ 	.short	0x0101
        /*07c2*/ 	.byte	0x06
	.zero		1


	//   ....[38]....
        /*07c4*/ 	.word	0x00009f70
        /*07c8*/ 	.word	0x000000ff
        /*07cc*/ 	.word	0x0002d850
        /*07d0*/ 	.short	0x010a
        /*07d2*/ 	.byte	0x08
	.zero		1


	//   ....[39]....
        /*07d4*/ 	.word	0x00009fb0
        /*07d8*/ 	.word	0x000000ff
        /*07dc*/ 	.word	0x0002d850
        /*07e0*/ 	.short	0x010a
        /*07e2*/ 	.byte	0x08
	.zero		1


	//   ....[40]....
        /*07e4*/ 	.word	0x0000a640
        /*07e8*/ 	.word	0x000000ff
        /*07ec*/ 	.word	0x00000000
        /*07f0*/ 	.short	0x0101
        /*07f2*/ 	.byte	0x08
	.zero		1


	//   ....[41]....
        /*07f4*/ 	.word	0x0000b670
        /*07f8*/ 	.word	0x000000ff
        /*07fc*/ 	.word	0x00000000
        /*0800*/ 	.short	0x0101
        /*0802*/ 	.byte	0x05
	.zero		1


	//   ....[42]....
        /*0804*/ 	.word	0x0000d460
        /*0808*/ 	.word	0x00000006
        /*080c*/ 	.word	0x0002d840
        /*0810*/ 	.short	0x010a
        /*0812*/ 	.byte	0x3f
	.zero		1


	//   ....[43]....
        /*0814*/ 	.word	0x0000d9e0
        /*0818*/ 	.word	0x00000006
        /*081c*/ 	.word	0x0002d830
        /*0820*/ 	.short	0x0107
        /*0822*/ 	.byte	0x3f
	.zero		1


	//   ....[44]....
        /*0824*/ 	.word	0x0000dab0
        /*0828*/ 	.word	0x00000006
        /*082c*/ 	.word	0x0002d830
        /*0830*/ 	.short	0x0101
        /*0832*/ 	.byte	0x3f
	.zero		1


	//   ....[45]....
        /*0834*/ 	.word	0x0000e5d0
        /*0838*/ 	.word	0x00000011
        /*083c*/ 	.word	0x0002d800
        /*0840*/ 	.short	0x0107
        /*0842*/ 	.byte	0x3f
	.zero		1


	//   ....[46]....
        /*0844*/ 	.word	0x0000e6c0
        /*0848*/ 	.word	0x00000011
        /*084c*/ 	.word	0x0002d800
        /*0850*/ 	.short	0x0101
        /*0852*/ 	.byte	0x3f
	.zero		1


	//   ....[47]....
        /*0854*/ 	.word	0x0000e6e0
        /*0858*/ 	.word	0x00000011
        /*085c*/ 	.word	0x0002d820
        /*0860*/ 	.short	0x010a
        /*0862*/ 	.byte	0x3f
	.zero		1


	//   ....[48]....
        /*0864*/ 	.word	0x0000ea80
        /*0868*/ 	.word	0x00000006
        /*086c*/ 	.word	0x0002d840
        /*0870*/ 	.short	0x010a
        /*0872*/ 	.byte	0x3f
	.zero		1


	//   ....[49]....
        /*0874*/ 	.word	0x0000eef0
        /*0878*/ 	.word	0x00000006
        /*087c*/ 	.word	0x0002d830
        /*0880*/ 	.short	0x0107
        /*0882*/ 	.byte	0x3f
	.zero		1


	//   ....[50]....
        /*0884*/ 	.word	0x0000efb0
        /*0888*/ 	.word	0x00000006
        /*088c*/ 	.word	0x0002d830
        /*0890*/ 	.short	0x0101
        /*0892*/ 	.byte	0x3f
	.zero		1


	//   ....[51]....
        /*0894*/ 	.word	0x0000f010
        /*0898*/ 	.word	0x00000006
        /*089c*/ 	.word	0x0002d860
        /*08a0*/ 	.short	0x010a
        /*08a2*/ 	.byte	0x3f
	.zero		1


	//   ....[52]....
        /*08a4*/ 	.word	0x0000f450
        /*08a8*/ 	.word	0x00000006
        /*08ac*/ 	.word	0x0002d850
        /*08b0*/ 	.short	0x0107
        /*08b2*/ 	.byte	0x3f
	.zero		1


	//   ....[53]....
        /*08b4*/ 	.word	0x0000f620
        /*08b8*/ 	.word	0x00000006
        /*08bc*/ 	.word	0x0002d850
        /*08c0*/ 	.short	0x0101
        /*08c2*/ 	.byte	0x3f
	.zero		1


	//   ....[54]....
        /*08c4*/ 	.word	0x0000f830
        /*08c8*/ 	.word	0x00000004
        /*08cc*/ 	.word	0x0002d860
        /*08d0*/ 	.short	0x010a
        /*08d2*/ 	.byte	0x3f
	.zero		1


	//   ....[55]....
        /*08d4*/ 	.word	0x0000fc80
        /*08d8*/ 	.word	0x00000004
        /*08dc*/ 	.word	0x0002d850
        /*08e0*/ 	.short	0x0107
        /*08e2*/ 	.byte	0x3f
	.zero		1


	//   ....[56]....
        /*08e4*/ 	.word	0x0000fd40
        /*08e8*/ 	.word	0x00000004
        /*08ec*/ 	.word	0x0002d850
        /*08f0*/ 	.short	0x0101
        /*08f2*/ 	.byte	0x3f
	.zero		1


	//   ....[57]....
        /*08f4*/ 	.word	0x00010010
        /*08f8*/ 	.word	0x00000004
        /*08fc*/ 	.word	0x0002d820
        /*0900*/ 	.short	0x010a
        /*0902*/ 	.byte	0x3f
	.zero		1


	//   ....[58]....
        /*0904*/ 	.word	0x00010190
        /*0908*/ 	.word	0x00000005
        /*090c*/ 	.word	0x0002d840
        /*0910*/ 	.short	0x010a
        /*0912*/ 	.byte	0x3f
	.zero		1


	//   ....[59]....
        /*0914*/ 	.word	0x00010230
        /*0918*/ 	.word	0x00000017
        /*091c*/ 	.word	0x0002d840
        /*0920*/ 	.short	0x010a
        /*0922*/ 	.byte	0x3f
	.zero		1


	//   ....[60]....
        /*0924*/ 	.word	0x00010270
        /*0928*/ 	.word	0x00000005
        /*092c*/ 	.word	0x0002d860
        /*0930*/ 	.short	0x010a
        /*0932*/ 	.byte	0x3f
	.zero		1


	//   ....[61]....
        /*0934*/ 	.word	0x000102b0
        /*0938*/ 	.word	0x00000017
        /*093c*/ 	.word	0x0002d860
        /*0940*/ 	.short	0x010a
        /*0942*/ 	.byte	0x3f
	.zero		1


	//   ....[62]....
        /*0944*/ 	.word	0x00010320
        /*0948*/ 	.word	0x00000003
        /*094c*/ 	.word	0x0002d800
        /*0950*/ 	.short	0x010a
        /*0952*/ 	.byte	0x3f
	.zero		1


	//   ....[63]....
        /*0954*/ 	.word	0x00010370
        /*0958*/ 	.word	0x00000000
        /*095c*/ 	.word	0x0002d830
        /*0960*/ 	.short	0x010a
        /*0962*/ 	.byte	0x3f
	.zero		1


	//   ....[64]....
        /*0964*/ 	.word	0x000103d0
        /*0968*/ 	.word	0x00000006
        /*096c*/ 	.word	0x0002d830
        /*0970*/ 	.short	0x010a
        /*0972*/ 	.byte	0x3f
	.zero		1


	//   ....[65]....
        /*0974*/ 	.word	0x00010430
        /*0978*/ 	.word	0x00000006
        /*097c*/ 	.word	0x0002d850
        /*0980*/ 	.short	0x010a
        /*0982*/ 	.byte	0x3f
	.zero		1


	//   ....[66]....
        /*0984*/ 	.word	0x00010490
        /*0988*/ 	.word	0x00000006
        /*098c*/ 	.word	0x0002d830
        /*0990*/ 	.short	0x010a
        /*0992*/ 	.byte	0x3f
	.zero		1


	//   ....[67]....
        /*0994*/ 	.word	0x000104f0
        /*0998*/ 	.word	0x00000006
        /*099c*/ 	.word	0x0002d850
        /*09a0*/ 	.short	0x010a
        /*09a2*/ 	.byte	0x3f
	.zero		1


	//   ....[68]....
        /*09a4*/ 	.word	0x00010550
        /*09a8*/ 	.word	0x00000004
        /*09ac*/ 	.word	0x0002d850
        /*09b0*/ 	.short	0x010a
        /*09b2*/ 	.byte	0x3f
	.zero		1


	//   ....[69]....
        /*09b4*/ 	.word	0x00010650
        /*09b8*/ 	.word	0x00000006
        /*09bc*/ 	.word	0x0002d840
        /*09c0*/ 	.short	0x010a
        /*09c2*/ 	.byte	0x3f
	.zero		1


	//   ....[70]....
        /*09c4*/ 	.word	0x00011470
        /*09c8*/ 	.word	0x00000011
        /*09cc*/ 	.word	0x0002d820
        /*09d0*/ 	.short	0x010a
        /*09d2*/ 	.byte	0x3f
	.zero		1


	//   ....[71]....
        /*09d4*/ 	.word	0x000114c0
        /*09d8*/ 	.word	0x00000006
        /*09dc*/ 	.word	0x0002d840
        /*09e0*/ 	.short	0x010a
        /*09e2*/ 	.byte	0x3f
	.zero		1


	//   ....[72]....
        /*09e4*/ 	.word	0x00011a20
        /*09e8*/ 	.word	0x00000006
        /*09ec*/ 	.word	0x0002d860
        /*09f0*/ 	.short	0x010a
        /*09f2*/ 	.byte	0x3f
	.zero		1


	//   ....[73]....
        /*09f4*/ 	.word	0x00012000
        /*09f8*/ 	.word	0x00000004
        /*09fc*/ 	.word	0x0002d860
        /*0a00*/ 	.short	0x010a
        /*0a02*/ 	.byte	0x3f
	.zero		1


	//   ....[74]....
        /*0a04*/ 	.word	0x00012680
        /*0a08*/ 	.word	0x00000004
        /*0a0c*/ 	.word	0x0002d820
        /*0a10*/ 	.short	0x010a
        /*0a12*/ 	.byte	0x3f
	.zero		1


	//   ....[75]....
        /*0a14*/ 	.word	0x00012820
        /*0a18*/ 	.word	0x00000005
        /*0a1c*/ 	.word	0x0002d840
        /*0a20*/ 	.short	0x010a
        /*0a22*/ 	.byte	0x3f
	.zero		1


	//   ....[76]....
        /*0a24*/ 	.word	0x00012870
        /*0a28*/ 	.word	0x00000017
        /*0a2c*/ 	.word	0x0002d840
        /*0a30*/ 	.short	0x010a
        /*0a32*/ 	.byte	0x3f
	.zero		1


	//   ....[77]....
        /*0a34*/ 	.word	0x000128c0
        /*0a38*/ 	.word	0x00000005
        /*0a3c*/ 	.word	0x0002d860
        /*0a40*/ 	.short	0x010a
        /*0a42*/ 	.byte	0x3f
	.zero		1


	//----- nvinfo : EIATTR_NUM_MBARRIERS
	.align		4
.L_1291:
        /*0a44*/ 	.byte	0x03, 0x38
        /*0a46*/ 	.short	0x0016


	//----- nvinfo : EIATTR_EXIT_INSTR_OFFSETS
	.align		4
        /*0a48*/ 	.byte	0x04, 0x1c
        /*0a4a*/ 	.short	(.L_1293 - .L_1292)


	//   ....[0]....
.L_1292:
        /*0a4c*/ 	.word	0x00000970


	//   ....[1]....
        /*0a50*/ 	.word	0x0000c090


	//   ....[2]....
        /*0a54*/ 	.word	0x00010300


	//----- nvinfo : EIATTR_MAX_THREADS
	.align		4
.L_1293:
        /*0a58*/ 	.byte	0x04, 0x05
        /*0a5a*/ 	.short	(.L_1295 - .L_1294)
.L_1294:
        /*0a5c*/ 	.word	0x00000200
        /*0a60*/ 	.word	0x00000001
        /*0a64*/ 	.word	0x00000001


	//----- nvinfo : EIATTR_CRS_STACK_SIZE
	.align		4
.L_1295:
        /*0a68*/ 	.byte	0x04, 0x1e
        /*0a6a*/ 	.short	(.L_1297 - .L_1296)
.L_1296:
        /*0a6c*/ 	.word	0x00000000


	//----- nvinfo : EIATTR_CBANK_PARAM_SIZE
	.align		4
.L_1297:
        /*0a70*/ 	.byte	0x03, 0x19
        /*0a72*/ 	.short	0x0af0


	//----- nvinfo : EIATTR_PARAM_CBANK
	.align		4
        /*0a74*/ 	.byte	0x04, 0x0a
        /*0a76*/ 	.short	(.L_1299 - .L_1298)
	.align		4
.L_1298:
        /*0a78*/ 	.word	index@(.nv.constant0._ZN7cutlass13device_kernelIN5flash11enable_sm90INS1_16FlashAttnFwdSm90INS1_25CollectiveMainloopFwdSm90ILi2EN4cute5tupleIJNS5_1CILi1EEES8_S8_EEENS6_IJNS7_ILi192EEENS7_ILi128EEENS7_ILi96EEEEEELi96ENS_10bfloat16_tEfNS_4arch4Sm90ELb1ELb0ELb1ELb0ELb1ELb0ELb0ELb0ELb1ELb1ELb0ELb0EEENS1_21CollectiveEpilogueFwdINS6_IJSA_SC_SB_EEES9_SE_SG_Li384ELb0ELb1ELb0ELb0EEENS1_30DynamicPersistentTileSchedulerILi384ELi128ELb0ELb1ELb1EEEEEEEEEvNT_6ParamsE)
        /*0a7c*/ 	.short	0x0210
        /*0a7e*/ 	.short	0x0af0


	//----- nvinfo : EIATTR_SW_WAR
	.align		4
.L_1299:
        /*0a80*/ 	.byte	0x04, 0x36
        /*0a82*/ 	.short	(.L_1301 - .L_1300)
.L_1300:
        /*0a84*/ 	.word	0x00000008
.L_1301:


//--------------------- .nv.info._ZN7cutlass13device_kernelIN5flash11enable_sm90INS1_16FlashAttnFwdSm90INS1_25CollectiveMainloopFwdSm90ILi2EN4cute5tupleIJNS5_1CILi1EEES8_S8_EEENS6_IJNS7_ILi192EEENS7_ILi128EEENS7_ILi96EEEEEELi96ENS_10bfloat16_tEfNS_4arch4Sm90ELb1ELb0ELb1ELb1ELb1ELb0ELb0ELb0ELb1ELb1ELb0ELb0EEENS1_21CollectiveEpilogueFwdINS6_IJSA_SC_SB_EEES9_SE_SG_Li384ELb1ELb1ELb0ELb0EEENS1_36VarlenDynamicPersistentTileSchedulerILi192ELi128ELi384ELi128ELb0ELb1ELb1ELb1ELb1ELb1EEEEEEEEEvNT_6ParamsE --------------------------
	.section	.nv.info._ZN7cutlass13device_kernelIN5flash11enable_sm90INS1_16FlashAttnFwdSm90INS1_25CollectiveMainloopFwdSm90ILi2EN4cute5tupleIJNS5_1CILi1EEES8_S8_EEENS6_IJNS7_ILi192EEENS7_ILi128EEENS7_ILi96EEEEEELi96ENS_10bfloat16_tEfNS_4arch4Sm90ELb1ELb0ELb1ELb1ELb1ELb0ELb0ELb0ELb1ELb1ELb0ELb0EEENS1_21CollectiveEpilogueFwdINS6_IJSA_SC_SB_EEES9_SE_SG_Li384ELb1ELb1ELb0ELb0EEENS1_36VarlenDynamicPersistentTileSchedulerILi192ELi128ELi384ELi128ELb0ELb1ELb1ELb1ELb1ELb1EEEEEEEEEvNT_6ParamsE,"",@"SHT_CUDA_INFO"
	.sectionflags	@""
	.align	4


	//----- nvinfo : EIATTR_CUDA_API_VERSION
	.align		4
        /*0000*/ 	.byte	0x04, 0x37
        /*0002*/ 	.short	(.L_1303 - .L_1302)
.L_1302:
        /*0004*/ 	.word	0x00000082


	//----- nvinfo : EIATTR_KPARAM_INFO
	.align		4
.L_1303:
        /*0008*/ 	.byte	0x04, 0x17
        /*000a*/ 	.short	(.L_1305 - .L_1304)
.L_1304:
        /*000c*/ 	.word	0x00000000
        /*0010*/ 	.short	0x0000
        /*0012*/ 	.short	0x0070
        /*0014*/ 	.byte	0x00, 0xf0, 0x01, 0x2a


	//----- nvinfo : EIATTR_SPARSE_MMA_MASK
	.align		4
.L_1305:
        /*0018*/ 	.byte	0x03, 0x50
        /*001a*/ 	.short	0x0000


	//----- nvinfo : EIATTR_MAXREG_COUNT
	.align		4
        /*001c*/ 	.byte	0x03, 0x1b
        /*001e*/ 	.short	0x0080


	//----- nvinfo : EIATTR_NUM_BARRIERS
	.align		4
        /*0020*/ 	.byte	0x02, 0x4c
        /*0022*/ 	.byte	0x10
	.zero		1


	//----- nvinfo : EIATTR_EXTERNS
	.align		4
        /*0024*/ 	.byte	0x04, 0x0f
        /*0026*/ 	.short	(.L_1307 - .L_1306)


	//   ....[0]....
	.align		4
.L_1306:
        /*0028*/ 	.word	index@(__assertfail)


	//----- nvinfo : EIATTR_ANNOTATIONS
	.align		4
.L_1307:
        /*002c*/ 	.byte	0x04, 0x55
        /*002e*/ 	.short	(.L_1309 - .L_1308)


	//   ....[0]....
.L_1308:
        /* <DEDUP_REMOVED lines=32> */


	//----- nvinfo : EIATTR_MERCURY_ISA_VERSION
	.align		4
.L_1309:
        /*0220*/ 	.byte	0x03, 0x5f
        /*0222*/ 	.short	0x0101


	//----- nvinfo : EIATTR_UNUSED_LOAD_BYTE_OFFSET
	.align		4
        /*0224*/ 	.byte	0x04, 0x44
        /*0226*/ 	.short	(.L_1311 - .L_1310)


	//   ....[0]....
.L_1310:
        /*0228*/ 	.word	0x00000970
        /*022c*/ 	.word	0x0000fff0


	//   ....[1]....
        /*0230*/ 	.word	0x0000a780
        /*0234*/ 	.word	0x0000fff0


	//----- nvinfo : EIATTR_INT_WARP_WIDE_INSTR_OFFSETS
	.align		4
.L_1311:
        /*0238*/ 	.byte	0x04, 0x31
        /*023a*/ 	.short	(.L_1313 - .L_1312)


	//   ....[0]....
.L_1312:
        /*023c*/ 	.word	0x000000c0


	//   ....[1]....
        /*0240*/ 	.word	0x000000d0


	//   ....[2]....
        /*0244*/ 	.word	0x00000170


	//   ....[3]....
        /*0248*/ 	.word	0x0000d520


	//   ....[4]....
        /*024c*/ 	.word	0x0000d5b0


	//   ....[5]....
        /*0250*/ 	.word	0x000103a0


	//   ....[6]....
        /*0254*/ 	.word	0x00010430


	//----- nvinfo : EIATTR_COOP_GROUP_MASK_REGIDS
	.align		4
.L_1313:
        /*0258*/ 	.byte	0x04, 0x29
        /*025a*/ 	.short	(.L_1315 - .L_1314)


	//   ....[0]....
.L_1314:
        /*025c*/ 	.word	0xffffffff


	//   ....[1]....
        /*0260*/ 	.word	0xffffffff


	//   ....[2]....
        /*0264*/ 	.word	0xffffffff


	//   ....[3]....
        /*0268*/ 	.word	0xffffffff


	//   ....[4]....
        /*026c*/ 	.word	0xffffffff


	//   ....[5]....
        /*0270*/ 	.word	0xffffffff


	//   ....[6]....
        /*0274*/ 	.word	0xffffffff


	//   ....[7]....
        /*0278*/ 	.word	0xffffffff


	//   ....[8]....
        /*027c*/ 	.word	0xffffffff


	//   ....[9]....
        /*0280*/ 	.word	0xffffffff


	//   ....[10]....
        /*0284*/ 	.word	0xffffffff


	//   ....[11]....
        /*0288*/ 	.word	0xffffffff


	//   ....[12]....
        /*028c*/ 	.word	0xffffffff


	//   ....[13]....
        /*0290*/ 	.word	0xffffffff


	//   ....[14]....
        /*0294*/ 	.word	0xffffffff


	//   ....[15]....
        /*0298*/ 	.word	0xffffffff


	//   ....[16]....
        /*029c*/ 	.word	0xffffffff


	//   ....[17]....
        /*02a0*/ 	.word	0xffffffff


	//   ....[18]....
        /*02a4*/ 	.word	0xffffffff


	//   ....[19]....
        /*02a8*/ 	.word	0xffffffff


	//   ....[20]....
        /*02ac*/ 	.word	0xffffffff


	//   ....[21]....
        /*02b0*/ 	.word	0xffffffff


	//   ....[22]....
        /*02b4*/ 	.word	0xffffffff


	//   ....[23]....
        /*02b8*/ 	.word	0xffffffff


	//   ....[24]....
        /*02bc*/ 	.word	0xffffffff


	//   ....[25]....
        /*02c0*/ 	.word	0xffffffff


	//   ....[26]....
        /*02c4*/ 	.word	0xffffffff


	//   ....[27]....
        /*02c8*/ 	.word	0xffffffff


	//   ....[28]....
        /*02cc*/ 	.word	0xffffffff


	//   ....[29]....
        /*02d0*/ 	.word	0xffffffff


	//   ....[30]....
        /*02d4*/ 	.word	0xffffffff


	//   ....[31]....
        /*02d8*/ 	.word	0xffffffff


	//   ....[32]....
        /*02dc*/ 	.word	0xffffffff


	//   ....[33]....
        /*02e0*/ 	.word	0xffffffff


	//   ....[34]....
        /*02e4*/ 	.word	0xffffffff


	//   ....[35]....
        /*02e8*/ 	.word	0xffffffff


	//   ....[36]....
        /*02ec*/ 	.word	0xffffffff


	//   ....[37]....
        /*02f0*/ 	.word	0xffffffff


	//   ....[38]....
        /*02f4*/ 	.word	0xffffffff


	//   ....[39]....
        /*02f8*/ 	.word	0xffffffff


	//   ....[40]....
        /*02fc*/ 	.word	0xffffffff


	//   ....[41]....
        /*0300*/ 	.word	0xffffffff


	//   ....[42]....
        /*0304*/ 	.word	0xffffffff


	//   ....[43]....
        /*0308*/ 	.word	0xffffffff


	//   ....[44]....
        /*030c*/ 	.word	0xffffffff


	//   ....[45]....
        /*0310*/ 	.word	0xffffffff


	//   ....[46]....
        /*0314*/ 	.word	0xffffffff


	//   ....[47]....
        /*0318*/ 	.word	0xffffffff


	//   ....[48]....
        /*031c*/ 	.word	0xffffffff


	//   ....[49]....
        /*0320*/ 	.word	0xffffffff


	//   ....[50]....
        /*0324*/ 	.word	0xffffffff


	//   ....[51]....
        /*0328*/ 	.word	0xffffffff


	//   ....[52]....
        /*032c*/ 	.word	0xffffffff


	//   ....[53]....
        /*0330*/ 	.word	0xffffffff


	//   ....[54]....
        /*0334*/ 	.word	0xffffffff


	//   ....[55]....
        /*0338*/ 	.word	0xffffffff


	//   ....[56]....
        /*033c*/ 	.word	0xffffffff


	//   ....[57]....
        /*0340*/ 	.word	0xffffffff


	//   ....[58]....
        /*0344*/ 	.word	0xffffffff


	//   ....[59]....
        /*0348*/ 	.word	0xffffffff


	//   ....[60]....
        /*034c*/ 	.word	0xffffffff


	//   ....[61]....
        /*0350*/ 	.word	0xffffffff


	//   ....[62]....
        /*0354*/ 	.word	0xffffffff


	//   ....[63]....
        /*0358*/ 	.word	0xffffffff


	//   ....[64]....
        /*035c*/ 	.word	0xffffffff


	//   ....[65]....
        /*0360*/ 	.word	0xffffffff


	//   ....[66]....
        /*0364*/ 	.word	0xffffffff


	//   ....[67]....
        /*0368*/ 	.word	0xffffffff


	//   ....[68]....
        /*036c*/ 	.word	0xffffffff


	//   ....[69]....
        /*0370*/ 	.word	0xffffffff


	//   ....[70]....
        /*0374*/ 	.word	0xffffffff


	//   ....[71]....
        /*0378*/ 	.word	0xffffffff


	//   ....[72]....
        /*037c*/ 	.word	0xffffffff


	//   ....[73]....
        /*0380*/ 	.word	0xffffffff


	//   ....[74]....
        /*0384*/ 	.word	0xffffffff


	//   ....[75]....
        /*0388*/ 	.word	0xffffffff


	//   ....[76]....
        /*038c*/ 	.word	0xffffffff


	//   ....[77]....
        /*0390*/ 	.word	0xffffffff


	//   ....[78]....
        /*0394*/ 	.word	0xffffffff


	//   ....[79]....
        /*0398*/ 	.word	0xffffffff


	//   ....[80]....
        /*039c*/ 	.word	0xffffffff


	//   ....[81]....
        /*03a0*/ 	.word	0xffffffff


	//   ....[82]....
        /*03a4*/ 	.word	0xffffffff


	//   ....[83]....
        /*03a8*/ 	.word	0xffffffff


	//   ....[84]....
        /*03ac*/ 	.word	0xffffffff


	//   ....[85]....
        /*03b0*/ 	.word	0xffffffff


	//   ....[86]....
        /*03b4*/ 	.word	0xffffffff


	//   ....[87]....
        /*03b8*/ 	.word	0xffffffff


	//   ....[88]....
        /*03bc*/ 	.word	0xffffffff


	//   ....[89]....
        /*03c0*/ 	.word	0xffffffff


	//   ....[90]....
        /*03c4*/ 	.word	0xffffffff


	//   ....[91]....
        /*03c8*/ 	.word	0xffffffff


	//   ....[92]....
        /*03cc*/ 	.word	0xffffffff


	//   ....[93]....
        /*03d0*/ 	.word	0xffffffff


	//   ....[94]....
        /*03d4*/ 	.word	0xffffffff


	//   ....[95]....
        /*03d8*/ 	.word	0xffffffff


	//   ....[96]....
        /*03dc*/ 	.word	0xffffffff


	//   ....[97]....
        /*03e0*/ 	.word	0xffffffff


	//   ....[98]....
        /*03e4*/ 	.word	0xffffffff


	//   ....[99]....
        /*03e8*/ 	.word	0xffffffff


	//   ....[100]....
        /*03ec*/ 	.word	0xffffffff


	//   ....[101]....
        /*03f0*/ 	.word	0xffffffff


	//   ....[102]....
        /*03f4*/ 	.word	0xffffffff


	//   ....[103]....
        /*03f8*/ 	.word	0xffffffff


	//   ....[104]....
        /*03fc*/ 	.word	0xffffffff


	//   ....[105]....
        /*0400*/ 	.word	0xffffffff


	//   ....[106]....
        /*0404*/ 	.word	0xffffffff


	//   ....[107]....
        /*0408*/ 	.word	0xffffffff


	//   ....[108]....
        /*040c*/ 	.word	0xffffffff


	//   ....[109]....
        /*0410*/ 	.word	0xffffffff


	//   ....[110]....
        /*0414*/ 	.word	0xffffffff


	//   ....[111]....
        /*0418*/ 	.word	0xffffffff


	//   ....[112]....
        /*041c*/ 	.word	0xffffffff


	//   ....[113]....
        /*0420*/ 	.word	0xffffffff


	//   ....[114]....
        /*0424*/ 	.word	0xffffffff


	//   ....[115]....
        /*0428*/ 	.word	0xffffffff


	//   ....[116]....
        /*042c*/ 	.word	0xffffffff


	//   ....[117]....
        /*0430*/ 	.word	0xffffffff


	//   ....[118]....
        /*0434*/ 	.word	0xffffffff


	//   ....[119]....
        /*0438*/ 	.word	0xffffffff


	//   ....[120]....
        /*043c*/ 	.word	0x0500000f


	//   ....[121]....
        /*0440*/ 	.word	0x0500000f


	//   ....[122]....
        /*0444*/ 	.word	0x0500000f


	//   ....[123]....
        /*0448*/ 	.word	0x0500000f


	//   ....[124]....
        /*044c*/ 	.word	0x0500000f


	//   ....[125]....
        /*0450*/ 	.word	0x0500000f


	//   ....[126]....
        /*0454*/ 	.word	0x0500000f


	//   ....[127]....
        /*0458*/ 	.word	0x0500000f


	//   ....[128]....
        /*045c*/ 	.word	0x0500000f


	//   ....[129]....
        /*0460*/ 	.word	0x0500000f


	//   ....[130]....
        /*0464*/ 	.word	0x0500000f


	//   ....[131]....
        /*0468*/ 	.word	0x0500000f


	//   ....[132]....
        /*046c*/ 	.word	0x0500000f


	//   ....[133]....
        /*0470*/ 	.word	0x0500000f


	//   ....[134]....
        /*0474*/ 	.word	0x0500000f


	//   ....[135]....
        /*0478*/ 	.word	0x0500000f


	//   ....[136]....
        /*047c*/ 	.word	0x0500000f


	//   ....[137]....
        /*0480*/ 	.word	0x0500000f


	//   ....[138]....
        /*0484*/ 	.word	0x0500000f


	//   ....[139]....
        /*0488*/ 	.word	0x0500000f


	//   ....[140]....
        /*048c*/ 	.word	0x0500000f


	//   ....[141]....
        /*0490*/ 	.word	0x0500000f


	//   ....[142]....
        /*0494*/ 	.word	0x0500000f


	//   ....[143]....
        /*0498*/ 	.word	0x0500000f


	//   ....[144]....
        /*049c*/ 	.word	0x0500000f


	//   ....[145]....
        /*04a0*/ 	.word	0x0500000f


	//   ....[146]....
        /*04a4*/ 	.word	0x0500000f


	//   ....[147]....
        /*04a8*/ 	.word	0x0500000f


	//   ....[148]....
        /*04ac*/ 	.word	0x0500000f


	//   ....[149]....
        /*04b0*/ 	.word	0x0500000f


	//   ....[150]....
        /*04b4*/ 	.word	0x0500000f


	//   ....[151]....
        /*04b8*/ 	.word	0x0500000f


	//   ....[152]....
        /*04bc*/ 	.word	0x0500000f


	//   ....[153]....
        /*04c0*/ 	.word	0x0500000f


	//   ....[154]....
        /*04c4*/ 	.word	0x0500000f


	//   ....[155]....
        /*04c8*/ 	.word	0x0500000f


	//   ....[156]....
        /*04cc*/ 	.word	0x0500000f


	//   ....[157]....
        /*04d0*/ 	.word	0x0500000f


	//   ....[158]....
        /*04d4*/ 	.word	0x0500000f


	//   ....[159]....
        /*04d8*/ 	.word	0x0500000f


	//   ....[160]....
        /*04dc*/ 	.word	0x0500000f


	//   ....[161]....
        /*04e0*/ 	.word	0x0500000f


	//   ....[162]....
        /*04e4*/ 	.word	0x0500000f


	//   ....[163]....
        /*04e8*/ 	.word	0x0500000f


	//   ....[164]....
        /*04ec*/ 	.word	0x0500000f


	//   ....[165]....
        /*04f0*/ 	.word	0x0500000f


	//   ....[166]....
        /*04f4*/ 	.word	0x0500000f


	//   ....[167]....
        /*04f8*/ 	.word	0x0500000f


	//   ....[168]....
        /*04fc*/ 	.word	0x0500000f


	//   ....[169]....
        /*0500*/ 	.word	0x0500000f


	//   ....[170]....
        /*0504*/ 	.word	0x0500000f


	//   ....[171]....
        /*0508*/ 	.word	0x0500000f


	//   ....[172]....
        /*050c*/ 	.word	0x0500000f


	//   ....[173]....
        /*0510*/ 	.word	0x0500000f


	//   ....[174]....
        /*0514*/ 	.word	0x0500000f


	//   ....[175]....
        /*0518*/ 	.word	0x0500000f


	//   ....[176]....
        /*051c*/ 	.word	0x0500000f


	//   ....[177]....
        /*0520*/ 	.word	0x0500000f


	//   ....[178]....
        /*0524*/ 	.word	0x0500000f


	//   ....[179]....
        /*0528*/ 	.word	0x0500000f


	//   ....[180]....
        /*052c*/ 	.word	0x0500000f


	//   ....[181]....
        /*0530*/ 	.word	0x0500000f


	//   ....[182]....
        /*0534*/ 	.word	0x0500000f


	//----- nvinfo : EIATTR_COOP_GROUP_INSTR_OFFSETS
	.align		4
.L_1315:
        /*0538*/ 	.byte	0x04, 0x28
        /*053a*/ 	.short	(.L_1317 - .L_1316)


	//   ....[0]....
.L_1316:
        /*053c*/ 	.word	0x00000080


	//   ....[1]....
        /*0540*/ 	.word	0x000000b0


	//   ....[2]....
        /*0544*/ 	.word	0x000002d0


	//   ....[3]....
        /*0548*/ 	.word	0x00000430


	//   ....[4]....
        /*054c*/ 	.word	0x00000550


	//   ....[5]....
        /*0550*/ 	.word	0x000006b0


	//   ....[6]....
        /*0554*/ 	.word	0x000014e0


	//   ....[7]....
        /*0558*/ 	.word	0x00001e30


	//   ....[8]....
        /*055c*/ 	.word	0x00001f30


	//   ....[9]....
        /*0560*/ 	.word	0x00002900


	//   ....[10]....
        /*0564*/ 	.word	0x000029a0


	//   ....[11]....
        /*0568*/ 	.word	0x00003390


	//   ....[12]....
        /*056c*/ 	.word	0x000033e0


	//   ....[13]....
        /*0570*/ 	.word	0x00004210


	//   ....[14]....
        /*0574*/ 	.word	0x00004e30


	//   ....[15]....
        /*0578*/ 	.word	0x000056e0


	//   ....[16]....
        /*057c*/ 	.word	0x000058f0


	//   ....[17]....
        /*0580*/ 	.word	0x00005a30


	//   ....[18]....
        /*0584*/ 	.word	0x00006350


	//   ....[19]....
        /*0588*/ 	.word	0x000063a0


	//   ....[20]....
        /*058c*/ 	.word	0x00007440


	//   ....[21]....
        /*0590*/ 	.word	0x00008970


	//   ....[22]....
        /*0594*/ 	.word	0x000089a0


	//   ....[23]....
        /*0598*/ 	.word	0x000089c0


	//   ....[24]....
        /*059c*/ 	.word	0x000089f0


	//   ....[25]....
        /*05a0*/ 	.word	0x00009d40


	//   ....[26]....
        /*05a4*/ 	.word	0x00009e40


	//   ....[27]....
        /*05a8*/ 	.word	0x00009ea0


	//   ....[28]....
        /*05ac*/ 	.word	0x00009f80


	//   ....[29]....
        /*05b0*/ 	.word	0x00009f90


	//   ....[30]....
        /*05b4*/ 	.word	0x0000b0b0


	//   ....[31]....
        /*05b8*/ 	.word	0x0000b0f0


	//   ....[32]....
        /*05bc*/ 	.word	0x0000b120


	//   ....[33]....
        /*05c0*/ 	.word	0x0000b150


	//   ....[34]....
        /*05c4*/ 	.word	0x0000b5d0


	//   ....[35]....
        /*05c8*/ 	.word	0x0000b5e0


	//   ....[36]....
        /*05cc*/ 	.word	0x0000b6f0


	//   ....[37]....
        /*05d0*/ 	.word	0x0000b710


	//   ....[38]....
        /*05d4*/ 	.word	0x0000bf30


	//   ....[39]....
        /*05d8*/ 	.word	0x0000bf40


	//   ....[40]....
        /*05dc*/ 	.word	0x0000c040


	//   ....[41]....
        /*05e0*/ 	.word	0x0000c060


	//   ....[42]....
        /*05e4*/ 	.word	0x0000c1d0


	//   ....[43]....
        /*05e8*/ 	.word	0x0000c3a0


	//   ....[44]....
        /*05ec*/ 	.word	0x0000c3d0


	//   ....[45]....
        /*05f0*/ 	.word	0x0000c400


	//   ....[46]....
        /*05f4*/ 	.word	0x0000c430


	//   ....[47]....
        /*05f8*/ 	.word	0x0000c460


	//   ....[48]....
        /*05fc*/ 	.word	0x0000c490


	//   ....[49]....
        /*0600*/ 	.word	0x0000c5e0


	//   ....[50]....
        /*0604*/ 	.word	0x0000c610


	//   ....[51]....
        /*0608*/ 	.word	0x0000c640


	//   ....[52]....
        /*060c*/ 	.word	0x0000c670


	//   ....[53]....
        /*0610*/ 	.word	0x0000c6a0


	//   ....[54]....
        /*0614*/ 	.word	0x0000c6d0


	//   ....[55]....
        /*0618*/ 	.word	0x0000c760


	//   ....[56]....
        /*061c*/ 	.word	0x0000c7c0


	//   ....[57]....
        /*0620*/ 	.word	0x0000c860


	//   ....[58]....
        /*0624*/ 	.word	0x0000e1f0


	//   ....[59]....
        /*0628*/ 	.word	0x0000e210


	//   ....[60]....
        /*062c*/ 	.word	0x0000e2c0


	//   ....[61]....
        /*0630*/ 	.word	0x0000e2e0


	//   ....[62]....
        /*0634*/ 	.word	0x0000e380


	//   ....[63]....
        /*0638*/ 	.word	0x0000e3a0


	//   ....[64]....
        /*063c*/ 	.word	0x0000e3b0


	//   ....[65]....
        /*0640*/ 	.word	0x0000e3c0


	//   ....[66]....
        /*0644*/ 	.word	0x0000ed80


	//   ....[67]....
        /*0648*/ 	.word	0x0000ed90


	//   ....[68]....
        /*064c*/ 	.word	0x0000ee80


	//   ....[69]....
        /*0650*/ 	.word	0x0000ee90


	//   ....[70]....
        /*0654*/ 	.word	0x0000ef40


	//   ....[71]....
        /*0658*/ 	.word	0x0000ef50


	//   ....[72]....
        /*065c*/ 	.word	0x0000ef60


	//   ....[73]....
        /*0660*/ 	.word	0x0000ef70


	//   ....[74]....
        /*0664*/ 	.word	0x0000f040


	//   ....[75]....
        /*0668*/ 	.word	0x0000f080


	//   ....[76]....
        /*066c*/ 	.word	0x0000f090


	//   ....[77]....
        /*0670*/ 	.word	0x0000f0b0


	//   ....[78]....
        /*0674*/ 	.word	0x0000f960


	//   ....[79]....
        /*0678*/ 	.word	0x0000f970


	//   ....[80]....
        /*067c*/ 	.word	0x0000f990


	//   ....[81]....
        /*0680*/ 	.word	0x0000fa10


	//   ....[82]....
        /*0684*/ 	.word	0x0000fa20


	//   ....[83]....
        /*0688*/ 	.word	0x0000fa80


	//   ....[84]....
        /*068c*/ 	.word	0x0000fab0


	//   ....[85]....
        /*0690*/ 	.word	0x0000faf0


	//   ....[86]....
        /*0694*/ 	.word	0x0000fde0


	//   ....[87]....
        /*0698*/ 	.word	0x0000fe00


	//   ....[88]....
        /*069c*/ 	.word	0x0000fea0


	//   ....[89]....
        /*06a0*/ 	.word	0x0000feb0


	//   ....[90]....
        /*06a4*/ 	.word	0x0000ff40


	//   ....[91]....
        /*06a8*/ 	.word	0x0000ff50


	//   ....[92]....
        /*06ac*/ 	.word	0x0000ff60


	//   ....[93]....
        /*06b0*/ 	.word	0x0000fff0


	//   ....[94]....
        /*06b4*/ 	.word	0x00010620


	//   ....[95]....
        /*06b8*/ 	.word	0x00010630


	//   ....[96]....
        /*06bc*/ 	.word	0x000106c0


	//   ....[97]....
        /*06c0*/ 	.word	0x00010760


	//   ....[98]....
        /*06c4*/ 	.word	0x00010780


	//   ....[99]....
        /*06c8*/ 	.word	0x00010800


	//   ....[100]....
        /*06cc*/ 	.word	0x00010820


	//   ....[101]....
        /*06d0*/ 	.word	0x00010830


	//   ....[102]....
        /*06d4*/ 	.word	0x00010c10


	//   ....[103]....
        /*06d8*/ 	.word	0x00010c40


	//   ....[104]....
        /*06dc*/ 	.word	0x00010c80


	//   ....[105]....
        /*06e0*/ 	.word	0x00010cb0


	//   ....[106]....
        /*06e4*/ 	.word	0x00010ce0


	//   ....[107]....
        /*06e8*/ 	.word	0x00010d10


	//   ....[108]....
        /*06ec*/ 	.word	0x00010d40


	//   ....[109]....
        /*06f0*/ 	.word	0x00010d70


	//   ....[110]....
        /*06f4*/ 	.word	0x00010ef0


	//   ....[111]....
        /*06f8*/ 	.word	0x00010f20


	//   ....[112]....
        /*06fc*/ 	.word	0x00010f50


	//   ....[113]....
        /*0700*/ 	.word	0x00010f80


	//   ....[114]....
        /*0704*/ 	.word	0x00010fb0


	//   ....[115]....
        /*0708*/ 	.word	0x00010fe0


	//   ....[116]....
        /*070c*/ 	.word	0x000110a0


	//   ....[117]....
        /*0710*/ 	.word	0x000110c0


	//   ....[118]....
        /*0714*/ 	.word	0x00011130


	//   ....[119]....
        /*0718*/ 	.word	0x000117d0


	//   ....[120]....
        /*071c*/ 	.word	0x00011d70


	//   ....[121]....
        /*0720*/ 	.word	0x00011e60


	//   ....[122]....
        /*0724*/ 	.word	0x00011f00


	//   ....[123]....
        /*0728*/ 	.word	0x00011f60


	//   ....[124]....
        /*072c*/ 	.word	0x00012070


	//   ....[125]....
        /*0730*/ 	.word	0x000120e0


	//   ....[126]....
        /*0734*/ 	.word	0x000121f0


	//   ....[127]....
        /*0738*/ 	.word	0x00012260


	//   ....[128]....
        /*073c*/ 	.word	0x00012300


	//   ....[129]....
        /*0740*/ 	.word	0x00012440


	//   ....[130]....
        /*0744*/ 	.word	0x00012490


	//   ....[131]....
        /*0748*/ 	.word	0x00012500


	//   ....[132]....
        /*074c*/ 	.word	0x00012600


	//   ....[133]....
        /*0750*/ 	.word	0x00012670


	//   ....[134]....
        /*0754*/ 	.word	0x00012770


	//   ....[135]....
        /*0758*/ 	.word	0x000127f0


	//   ....[136]....
        /*075c*/ 	.word	0x00012870


	//   ....[137]....
        /*0760*/ 	.word	0x00012970


	//   ....[138]....
        /*0764*/ 	.word	0x00012a70


	//   ....[139]....
        /*0768*/ 	.word	0x00012ad0


	//   ....[140]....
        /*076c*/ 	.word	0x00012bb0


	//   ....[141]....
        /*0770*/ 	.word	0x00012cf0


	//   ....[142]....
        /*0774*/ 	.word	0x00012dc0


	//   ....[143]....
        /*0778*/ 	.word	0x00012e40


	//   ....[144]....
        /*077c*/ 	.word	0x00012f30


	//   ....[145]....
        /*0780*/ 	.word	0x00012f90


	//   ....[146]....
        /*0784*/ 	.word	0x00013060


	//   ....[147]....
        /*0788*/ 	.word	0x000130c0


	//   ....[148]....
        /*078c*/ 	.word	0x000131a0


	//   ....[149]....
        /*0790*/ 	.word	0x00013290


	//   ....[150]....
        /*0794*/ 	.word	0x00013330


	//   ....[151]....
        /*0798*/ 	.word	0x00013390


	//   ....[152]....
        /*079c*/ 	.word	0x00013490


	//   ....[153]....
        /*07a0*/ 	.word	0x000134f0


	//   ....[154]....
        /*07a4*/ 	.word	0x000135f0


	//   ....[155]....
        /*07a8*/ 	.word	0x00013650


	//   ....[156]....
        /*07ac*/ 	.word	0x00013720


	//   ....[157]....
        /*07b0*/ 	.word	0x00013870


	//   ....[158]....
        /*07b4*/ 	.word	0x00013920


	//   ....[159]....
        /*07b8*/ 	.word	0x00013a30


	//   ....[160]....
        /*07bc*/ 	.word	0x00013b10


	//   ....[161]....
        /*07c0*/ 	.word	0x00013b70


	//   ....[162]....
        /*07c4*/ 	.word	0x00013c60


	//   ....[163]....
        /*07c8*/ 	.word	0x00013cc0


	//   ....[164]....
        /*07cc*/ 	.word	0x00013da0


	//   ....[165]....
        /*07d0*/ 	.word	0x00013e30


	//   ....[166]....
        /*07d4*/ 	.word	0x00013ed0


	//   ....[167]....
        /*07d8*/ 	.word	0x00013ff0


	//   ....[168]....
        /*07dc*/ 	.word	0x00014060


	//   ....[169]....
        /*07e0*/ 	.word	0x000140d0


	//   ....[170]....
        /*07e4*/ 	.word	0x00014140


	//   ....[171]....
        /*07e8*/ 	.word	0x000141b0


	//   ....[172]....
        /*07ec*/ 	.word	0x00014230


	//   ....[173]....
        /*07f0*/ 	.word	0x000142c0


	//   ....[174]....
        /*07f4*/ 	.word	0x00014350


	//   ....[175]....
        /*07f8*/ 	.word	0x000143c0


	//   ....[176]....
        /*07fc*/ 	.word	0x00014430


	//   ....[177]....
        /*0800*/ 	.word	0x000144a0


	//   ....[178]....
        /*0804*/ 	.word	0x00014520


	//   ....[179]....
        /*0808*/ 	.word	0x00014590


	//   ....[180]....
        /*080c*/ 	.word	0x00014630


	//   ....[181]....
        /*0810*/ 	.word	0x000146c0


	//   ....[182]....
        /*0814*/ 	.word	0x000147f0


	//----- nvinfo : EIATTR_REG_RECONFIG
	.align		4
.L_1317:
        /*0818*/ 	.byte	0x01, 0x54
	.zero		2


	//----- nvinfo : EIATTR_SYSCALL_OFFSETS
	.align		4
        /*081c*/ 	.byte	0x04, 0x46
        /*081e*/ 	.short	(.L_1319 - .L_1318)


	//   ....[0]....
.L_1318:
        /*0820*/ 	.word	0x000016d0


	//   ....[1]....
        /*0824*/ 	.word	0x0000d710


	//   ....[2]....
        /*0828*/ 	.word	0x0000d860


	//   ....[3]....
        /*082c*/ 	.word	0x0000d950


	//   ....[4]....
        /*0830*/ 	.word	0x0000e800


	//----- nvinfo : EIATTR_MBARRIER_INSTR_OFFSETS
	.align		4
.L_1319:
        /*0834*/ 	.byte	0x04, 0x39
        /*0836*/ 	.short	(.L_1321 - .L_1320)


	//   ....[0]....
.L_1320:
        /*0838*/ 	.word	0x00000180
        /*083c*/ 	.word	0x000000ff
        /*0840*/ 	.word	0x0002d800
        /*0844*/ 	.short	0x0100
        /*0846*/ 	.byte	0x08
	.zero		1


	//   ....[1]....
        /*0848*/ 	.word	0x00000190
        /*084c*/ 	.word	0x000000ff
        /*0850*/ 	.word	0x0002d820
        /*0854*/ 	.short	0x0100
        /*0856*/ 	.byte	0x08
	.zero		1


	//   ....[2]....
        /*0858*/ 	.word	0x00000280
        /*085c*/ 	.word	0x000000ff
        /*0860*/ 	.word	0x0002d830
        /*0864*/ 	.short	0x0100
        /*0866*/ 	.byte	0x08
	.zero		1


	//   ....[3]....
        /*0868*/ 	.word	0x00000290
        /*086c*/ 	.word	0x000000ff
        /*0870*/ 	.word	0x0002d840
        /*0874*/ 	.short	0x0100
        /*0876*/ 	.byte	0x08
	.zero		1


	//   ....[4]....
        /*0878*/ 	.word	0x000002a0
        /*087c*/ 	.word	0x000000ff
        /*0880*/ 	.word	0x0002d838
        /*0884*/ 	.short	0x0100
        /*0886*/ 	.byte	0x08
	.zero		1


	//   ....[5]....
        /*0888*/ 	.word	0x000002b0
        /*088c*/ 	.word	0x000000ff
        /*0890*/ 	.word	0x0002d848
        /*0894*/ 	.short	0x0100
        /*0896*/ 	.byte	0x08
	.zero		1


	//   ....[6]....
        /*0898*/ 	.word	0x000003e0
        /*089c*/ 	.word	0x000000ff
        /*08a0*/ 	.word	0x0002d850
        /*08a4*/ 	.short	0x0100
        /*08a6*/ 	.byte	0x08
	.zero		1


	//   ....[7]....
        /*08a8*/ 	.word	0x000003f0
        /*08ac*/ 	.word	0x000000ff
        /*08b0*/ 	.word	0x0002d860
        /*08b4*/ 	.short	0x0100
        /*08b6*/ 	.byte	0x08
	.zero		1


	//   ....[8]....
        /*08b8*/ 	.word	0x00000400
        /*08bc*/ 	.word	0x000000ff
        /*08c0*/ 	.word	0x0002d858
        /*08c4*/ 	.short	0x0100
        /*08c6*/ 	.byte	0x08
	.zero		1


	//   ....[9]....
        /*08c8*/ 	.word	0x00000410
        /*08cc*/ 	.word	0x000000ff
        /*08d0*/ 	.word	0x0002d868
        /*08d4*/ 	.short	0x0100
        /*08d6*/ 	.byte	0x08
	.zero		1


	//   ....[10]....
        /*08d8*/ 	.word	0x00000500
        /*08dc*/ 	.word	0x000000ff
        /*08e0*/ 	.word	0x0002d870
        /*08e4*/ 	.short	0x0100
        /*08e6*/ 	.byte	0x06
	.zero		1


	//   ....[11]....
        /*08e8*/ 	.word	0x00000510
        /*08ec*/ 	.word	0x000000ff
        /*08f0*/ 	.word	0x0002d880
        /*08f4*/ 	.short	0x0100
        /*08f6*/ 	.byte	0x06
	.zero		1


	//   ....[12]....
        /*08f8*/ 	.word	0x00000520
        /*08fc*/ 	.word	0x000000ff
        /*0900*/ 	.word	0x0002d878
        /*0904*/ 	.short	0x0100
        /*0906*/ 	.byte	0x06
	.zero		1


	//   ....[13]....
        /*0908*/ 	.word	0x00000530
        /*090c*/ 	.word	0x000000ff
        /*0910*/ 	.word	0x0002d888
        /*0914*/ 	.short	0x0100
        /*0916*/ 	.byte	0x06
	.zero		1


	//   ....[14]....
        /*0918*/ 	.word	0x00000660
        /*091c*/ 	.word	0x000000ff
        /*0920*/ 	.word	0x0002d890
        /*0924*/ 	.short	0x0100
        /*0926*/ 	.byte	0x08
	.zero		1


	//   ....[15]....
        /*0928*/ 	.word	0x00000670
        /*092c*/ 	.word	0x000000ff
        /*0930*/ 	.word	0x0002d8a0
        /*0934*/ 	.short	0x0100
        /*0936*/ 	.byte	0x08
	.zero		1


	//   ....[16]....
        /*0938*/ 	.word	0x00000680
        /*093c*/ 	.word	0x000000ff
        /*0940*/ 	.word	0x0002d898
        /*0944*/ 	.short	0x0100
        /*0946*/ 	.byte	0x08
	.zero		1


	//   ....[17]....
        /*0948*/ 	.word	0x00000690
        /*094c*/ 	.word	0x000000ff
        /*0950*/ 	.word	0x0002d8a8
        /*0954*/ 	.short	0x0100
        /*0956*/ 	.byte	0x08
	.zero		1


	//   ....[18]....
        /*0958*/ 	.word	0x000007c0
        /*095c*/ 	.word	0x000000ff
        /*0960*/ 	.word	0x0002d8b0
        /*0964*/ 	.short	0x0100
        /*0966*/ 	.byte	0x08
	.zero		1


	//   ....[19]....
        /*0968*/ 	.word	0x000007d0
        /*096c*/ 	.word	0x000000ff
        /*0970*/ 	.word	0x0002d8c0
        /*0974*/ 	.short	0x0100
        /*0976*/ 	.byte	0x08
	.zero		1


	//   ....[20]....
        /*0978*/ 	.word	0x000007e0
        /*097c*/ 	.word	0x000000ff
        /*0980*/ 	.word	0x0002d8b8
        /*0984*/ 	.short	0x0100
        /*0986*/ 	.byte	0x08
	.zero		1


	//   ....[21]....
        /*0988*/ 	.word	0x000007f0
        /*098c*/ 	.word	0x000000ff
        /*0990*/ 	.word	0x0002d8c8
        /*0994*/ 	.short	0x0100
        /*0996*/ 	.byte	0x08
	.zero		1


	//   ....[22]....
        /*0998*/ 	.word	0x00001730
        /*099c*/ 	.word	0x000000ff
        /*09a0*/ 	.word	0x0002d800
        /*09a4*/ 	.short	0x010a
        /*09a6*/ 	.byte	0x29
	.zero		1


	//   ....[23]....
        /*09a8*/ 	.word	0x000017a0
        /*09ac*/ 	.word	0x00000000
        /*09b0*/ 	.word	0x0002d830
        /*09b4*/ 	.short	0x010a
        /*09b6*/ 	.byte	0x3f
	.zero		1


	//   ....[24]....
        /*09b8*/ 	.word	0x000017e0
        /*09bc*/ 	.word	0x00000000
        /*09c0*/ 	.word	0x0002d830
        /*09c4*/ 	.short	0x010a
        /*09c6*/ 	.byte	0x3f
	.zero		1


	//   ....[25]....
        /*09c8*/ 	.word	0x00002970
        /*09cc*/ 	.word	0x000000ff
        /*09d0*/ 	.word	0x00000000
        /*09d4*/ 	.short	0x0101
        /*09d6*/ 	.byte	0x05
	.zero		1


	//   ....[26]....
        /*09d8*/ 	.word	0x00004350
        /*09dc*/ 	.word	0x000000ff
        /*09e0*/ 	.word	0x0002d830
        /*09e4*/ 	.short	0x010a
        /*09e6*/ 	.byte	0x07
	.zero		1


	//   ....[27]....
        /*09e8*/ 	.word	0x00004390
        /*09ec*/ 	.word	0x000000ff
        /*09f0*/ 	.word	0x0002d830
        /*09f4*/ 	.short	0x010a
        /*09f6*/ 	.byte	0x07
	.zero		1


	//   ....[28]....
        /*09f8*/ 	.word	0x00004650
        /*09fc*/ 	.word	0x000000ff
        /*0a00*/ 	.word	0x0002d850
        /*0a04*/ 	.short	0x010a
        /*0a06*/ 	.byte	0x07
	.zero		1


	//   ....[29]....
        /*0a08*/ 	.word	0x00004690
        /*0a0c*/ 	.word	0x000000ff
        /*0a10*/ 	.word	0x0002d850
        /*0a14*/ 	.short	0x010a
        /*0a16*/ 	.byte	0x07
	.zero		1


	//   ....[30]....
        /*0a18*/ 	.word	0x00004fe0
        /*0a1c*/ 	.word	0x000000ff
        /*0a20*/ 	.word	0x00000000
        /*0a24*/ 	.short	0x0101
        /*0a26*/ 	.byte	0x07
	.zero		1


	//   ....[31]....
        /*0a28*/ 	.word	0x00006ed0
        /*0a2c*/ 	.word	0x000000ff
        /*0a30*/ 	.word	0x00000000
        /*0a34*/ 	.short	0x0101
        /*0a36*/ 	.byte	0x06
	.zero		1


	//   ....[32]....
        /*0a38*/ 	.word	0x00007590
        /*0a3c*/ 	.word	0x000000ff
        /*0a40*/ 	.word	0x0002d830
        /*0a44*/ 	.short	0x010a
        /*0a46*/ 	.byte	0x07
	.zero		1


	//   ....[33]....
        /*0a48*/ 	.word	0x000075d0
        /*0a4c*/ 	.word	0x000000ff
        /*0a50*/ 	.word	0x0002d830
        /*0a54*/ 	.short	0x010a
        /*0a56*/ 	.byte	0x07
	.zero		1


	//   ....[34]....
        /*0a58*/ 	.word	0x00007890
        /*0a5c*/ 	.word	0x000000ff
        /*0a60*/ 	.word	0x0002d850
        /*0a64*/ 	.short	0x010a
        /*0a66*/ 	.byte	0x07
	.zero		1


	//   ....[35]....
        /*0a68*/ 	.word	0x000078d0
        /*0a6c*/ 	.word	0x000000ff
        /*0a70*/ 	.word	0x0002d850
        /*0a74*/ 	.short	0x010a
        /*0a76*/ 	.byte	0x07
	.zero		1


	//   ....[36]....
        /*0a78*/ 	.word	0x00008250
        /*0a7c*/ 	.word	0x000000ff
        /*0a80*/ 	.word	0x00000000
        /*0a84*/ 	.short	0x0101
        /*0a86*/ 	.byte	0x07
	.zero		1


	//   ....[37]....
        /*0a88*/ 	.word	0x000097e0
        /*0a8c*/ 	.word	0x000000ff
        /*0a90*/ 	.word	0x00000000
        /*0a94*/ 	.short	0x0101
        /*0a96*/ 	.byte	0x06
	.zero		1


	//   ....[38]....
        /*0a98*/ 	.word	0x00009db0
        /*0a9c*/ 	.word	0x000000ff
        /*0aa0*/ 	.word	0x0002d850
        /*0aa4*/ 	.short	0x010a
        /*0aa6*/ 	.byte	0x04
	.zero		1


	//   ....[39]....
        /*0aa8*/ 	.word	0x00009df0
        /*0aac*/ 	.word	0x000000ff
        /*0ab0*/ 	.word	0x0002d850
        /*0ab4*/ 	.short	0x010a
        /*0ab6*/ 	.byte	0x04
	.zero		1


	//   ....[40]....
        /*0ab8*/ 	.word	0x0000a460
        /*0abc*/ 	.word	0x000000ff
        /*0ac0*/ 	.word	0x00000000
        /*0ac4*/ 	.short	0x0101
        /*0ac6*/ 	.byte	0x04
	.zero		1


	//   ....[41]....
        /*0ac8*/ 	.word	0x0000b5f0
        /*0acc*/ 	.word	0x000000ff
        /*0ad0*/ 	.word	0x00000000
        /*0ad4*/ 	.short	0x0101
        /*0ad6*/ 	.byte	0x04
	.zero		1


	//   ....[42]....
        /*0ad8*/ 	.word	0x0000df50
        /*0adc*/ 	.word	0x00000002
        /*0ae0*/ 	.word	0x0002d840
        /*0ae4*/ 	.short	0x010a
        /*0ae6*/ 	.byte	0x3f
	.zero		1


	//   ....[43]....
        /*0ae8*/ 	.word	0x0000e500
        /*0aec*/ 	.word	0x00000002
        /*0af0*/ 	.word	0x0002d830
        /*0af4*/ 	.short	0x0107
        /*0af6*/ 	.byte	0x3f
	.zero		1


	//   ....[44]....
        /*0af8*/ 	.word	0x0000e5e0
        /*0afc*/ 	.word	0x00000002
        /*0b00*/ 	.word	0x0002d830
        /*0b04*/ 	.short	0x0101
        /*0b06*/ 	.byte	0x3f
	.zero		1


	//   ....[45]....
        /*0b08*/ 	.word	0x0000f1f0
        /*0b0c*/ 	.word	0x00000017
        /*0b10*/ 	.word	0x0002d800
        /*0b14*/ 	.short	0x0107
        /*0b16*/ 	.byte	0x3f
	.zero		1


	//   ....[46]....
        /*0b18*/ 	.word	0x0000f2e0
        /*0b1c*/ 	.word	0x00000017
        /*0b20*/ 	.word	0x0002d800
        /*0b24*/ 	.short	0x0101
        /*0b26*/ 	.byte	0x3f
	.zero		1


	//   ....[47]....
        /*0b28*/ 	.word	0x0000f300
        /*0b2c*/ 	.word	0x00000017
        /*0b30*/ 	.word	0x0002d820
        /*0b34*/ 	.short	0x010a
        /*0b36*/ 	.byte	0x3f
	.zero		1


	//   ....[48]....
        /*0b38*/ 	.word	0x0000f710
        /*0b3c*/ 	.word	0x00000005
        /*0b40*/ 	.word	0x0002d840
        /*0b44*/ 	.short	0x010a
        /*0b46*/ 	.byte	0x3f
	.zero		1


	//   ....[49]....
        /*0b48*/ 	.word	0x0000fba0
        /*0b4c*/ 	.word	0x00000005
        /*0b50*/ 	.word	0x0002d830
        /*0b54*/ 	.short	0x0107
        /*0b56*/ 	.byte	0x3f
	.zero		1


	//   ....[50]....
        /*0b58*/ 	.word	0x0000fc60
        /*0b5c*/ 	.word	0x00000005
        /*0b60*/ 	.word	0x0002d830
        /*0b64*/ 	.short	0x0101
        /*0b66*/ 	.byte	0x3f
	.zero		1


	//   ....[51]....
        /*0b68*/ 	.word	0x0000fcc0
        /*0b6c*/ 	.word	0x00000005
        /*0b70*/ 	.word	0x0002d860
        /*0b74*/ 	.short	0x010a
        /*0b76*/ 	.byte	0x3f
	.zero		1


	//   ....[52]....
        /*0b78*/ 	.word	0x000101e0
        /*0b7c*/ 	.word	0x00000005
        /*0b80*/ 	.word	0x0002d850
        /*0b84*/ 	.short	0x0107
        /*0b86*/ 	.byte	0x3f
	.zero		1


	//   ....[53]....
        /*0b88*/ 	.word	0x000102e0
        /*0b8c*/ 	.word	0x00000005
        /*0b90*/ 	.word	0x0002d850
        /*0b94*/ 	.short	0x0101
        /*0b96*/ 	.byte	0x3f
	.zero		1


	//   ....[54]....
        /*0b98*/ 	.word	0x000104e0
        /*0b9c*/ 	.word	0x00000000
        /*0ba0*/ 	.word	0x0002d860
        /*0ba4*/ 	.short	0x010a
        /*0ba6*/ 	.byte	0x3f
	.zero		1


	//   ....[55]....
        /*0ba8*/ 	.word	0x00010960
        /*0bac*/ 	.word	0x00000000
        /*0bb0*/ 	.word	0x0002d850
        /*0bb4*/ 	.short	0x0107
        /*0bb6*/ 	.byte	0x3f
	.zero		1


	//   ....[56]....
        /*0bb8*/ 	.word	0x00010a30
        /*0bbc*/ 	.word	0x00000000
        /*0bc0*/ 	.word	0x0002d850
        /*0bc4*/ 	.short	0x0101
        /*0bc6*/ 	.byte	0x3f
	.zero		1


	//   ....[57]....
        /*0bc8*/ 	.word	0x00011750
        /*0bcc*/ 	.word	0x00000005
        /*0bd0*/ 	.word	0x0002d820
        /*0bd4*/ 	.short	0x010a
        /*0bd6*/ 	.byte	0x3f
	.zero		1


	//   ....[58]....
        /*0bd8*/ 	.word	0x000118d0
        /*0bdc*/ 	.word	0x00000003
        /*0be0*/ 	.word	0x0002d840
        /*0be4*/ 	.short	0x010a
        /*0be6*/ 	.byte	0x3f
	.zero		1


	//   ....[59]....
        /*0be8*/ 	.word	0x00011970
        /*0bec*/ 	.word	0x00000005
        /*0bf0*/ 	.word	0x0002d840
        /*0bf4*/ 	.short	0x010a
        /*0bf6*/ 	.byte	0x3f
	.zero		1


	//   ....[60]....
        /*0bf8*/ 	.word	0x000119b0
        /*0bfc*/ 	.word	0x00000003
        /*0c00*/ 	.word	0x0002d860
        /*0c04*/ 	.short	0x010a
        /*0c06*/ 	.byte	0x3f
	.zero		1


	//   ....[61]....
        /*0c08*/ 	.word	0x000119f0
        /*0c0c*/ 	.word	0x00000005
        /*0c10*/ 	.word	0x0002d860
        /*0c14*/ 	.short	0x010a
        /*0c16*/ 	.byte	0x3f
	.zero		1


	//   ....[62]....
        /*0c18*/ 	.word	0x00011a60
        /*0c1c*/ 	.word	0x00000003
        /*0c20*/ 	.word	0x0002d800
        /*0c24*/ 	.short	0x010a
        /*0c26*/ 	.byte	0x3f
	.zero		1


	//   ....[63]....
        /*0c28*/ 	.word	0x00011ab0
        /*0c2c*/ 	.word	0x00000000
        /*0c30*/ 	.word	0x0002d830
        /*0c34*/ 	.short	0x010a
        /*0c36*/ 	.byte	0x3f
	.zero		1


	//   ....[64]....
        /*0c38*/ 	.word	0x00011b10
        /*0c3c*/ 	.word	0x0000000a
        /*0c40*/ 	.word	0x0002d830
        /*0c44*/ 	.short	0x010a
        /*0c46*/ 	.byte	0x3f
	.zero		1


	//   ....[65]....
        /*0c48*/ 	.word	0x00011b70
        /*0c4c*/ 	.word	0x00000009
        /*0c50*/ 	.word	0x0002d850
        /*0c54*/ 	.short	0x010a
        /*0c56*/ 	.byte	0x3f
	.zero		1


	//   ....[66]....
        /*0c58*/ 	.word	0x00011bd0
        /*0c5c*/ 	.word	0x00000009
        /*0c60*/ 	.word	0x0002d830
        /*0c64*/ 	.short	0x010a
        /*0c66*/ 	.byte	0x3f
	.zero		1


	//   ....[67]....
        /*0c68*/ 	.word	0x00011c30
        /*0c6c*/ 	.word	0x00000008
        /*0c70*/ 	.word	0x0002d850
        /*0c74*/ 	.short	0x010a
        /*0c76*/ 	.byte	0x3f
	.zero		1


	//   ....[68]....
        /*0c78*/ 	.word	0x00011c90
        /*0c7c*/ 	.word	0x00000005
        /*0c80*/ 	.word	0x0002d850
        /*0c84*/ 	.short	0x010a
        /*0c86*/ 	.byte	0x3f
	.zero		1


	//   ....[69]....
        /*0c88*/ 	.word	0x00011db0
        /*0c8c*/ 	.word	0x00000002
        /*0c90*/ 	.word	0x0002d840
        /*0c94*/ 	.short	0x010a
        /*0c96*/ 	.byte	0x3f
	.zero		1


	//   ....[70]....
        /*0c98*/ 	.word	0x00012bf0
        /*0c9c*/ 	.word	0x00000017
        /*0ca0*/ 	.word	0x0002d820
        /*0ca4*/ 	.short	0x010a
        /*0ca6*/ 	.byte	0x3f
	.zero		1


	//   ....[71]....
        /*0ca8*/ 	.word	0x00012c40
        /*0cac*/ 	.word	0x00000005
        /*0cb0*/ 	.word	0x0002d840
        /*0cb4*/ 	.short	0x010a
        /*0cb6*/ 	.byte	0x3f
	.zero		1


	//   ....[72]....
        /*0cb8*/ 	.word	0x000131e0
        /*0cbc*/ 	.word	0x00000005
        /*0cc0*/ 	.word	0x0002d860
        /*0cc4*/ 	.short	0x010a
        /*0cc6*/ 	.byte	0x3f
	.zero		1


	//   ....[73]....
        /*0cc8*/ 	.word	0x000137c0
        /*0ccc*/ 	.word	0x00000000
        /*0cd0*/ 	.word	0x0002d860
        /*0cd4*/ 	.short	0x010a
        /*0cd6*/ 	.byte	0x3f
	.zero		1


	//   ....[74]....
        /*0cd8*/ 	.word	0x00014710
        /*0cdc*/ 	.word	0x00000005
        /*0ce0*/ 	.word	0x0002d820
        /*0ce4*/ 	.short	0x010a
        /*0ce6*/ 	.byte	0x3f
	.zero		1


	//   ....[75]....
        /*0ce8*/ 	.word	0x000148b0
        /*0cec*/ 	.word	0x00000003
        /*0cf0*/ 	.word	0x0002d840
        /*0cf4*/ 	.short	0x010a
        /*0cf6*/ 	.byte	0x3f
	.zero		1


	//   ....[76]....
        /*0cf8*/ 	.word	0x00014900
        /*0cfc*/ 	.word	0x00000005
        /*0d00*/ 	.word	0x0002d840
        /*0d04*/ 	.short	0x010a
        /*0d06*/ 	.byte	0x3f
	.zero		1


	//   ....[77]....
        /*0d08*/ 	.word	0x00014950
        /*0d0c*/ 	.word	0x00000003
        /*0d10*/ 	.word	0x0002d860
        /*0d14*/ 	.short	0x010a
        /*0d16*/ 	.byte	0x3f
	.zero		1


	//----- nvinfo : EIATTR_NUM_MBARRIERS
	.align		4
.L_1321:
        /*0d18*/ 	.byte	0x03, 0x38
        /*0d1a*/ 	.short	0x0016


	//----- nvinfo : EIATTR_EXIT_INSTR_OFFSETS
	.align		4
        /*0d1c*/ 	.byte	0x04, 0x1c
        /*0d1e*/ 	.short	(.L_1323 - .L_1322)


	//   ....[0]....
.L_1322:
        /*0d20*/ 	.word	0x000009a0


	//   ....[1]....
        /*0d24*/ 	.word	0x0000c180


	//   ....[2]....
        /*0d28*/ 	.word	0x00011a40


	//----- nvinfo : EIATTR_MAX_THREADS
	.align		4
.L_1323:
        /*0d2c*/ 	.byte	0x04, 0x05
        /*0d2e*/ 	.short	(.L_1325 - .L_1324)
.L_1324:
        /*0d30*/ 	.word	0x00000200
        /*0d34*/ 	.word	0x00000001
        /*0d38*/ 	.word	0x00000001


	//----- nvinfo : EIATTR_CRS_STACK_SIZE
	.align		4
.L_1325:
        /*0d3c*/ 	.byte	0x04, 0x1e
        /*0d3e*/ 	.short	(.L_1327 - .L_1326)
.L_1326:
        /*0d40*/ 	.word	0x00000000


	//----- nvinfo : EIATTR_CBANK_PARAM_SIZE
	.align		4
.L_1327:
        /*0d44*/ 	.byte	0x03, 0x19
        /*0d46*/ 	.short	0x0af0


	//----- nvinfo : EIATTR_PARAM_CBANK
	.align		4
        /*0d48*/ 	.byte	0x04, 0x0a
        /*0d4a*/ 	.short	(.L_1329 - .L_1328)
	.align		4
.L_1328:
        /*0d4c*/ 	.word	index@(.nv.constant0._ZN7cutlass13device_kernelIN5flash11enable_sm90INS1_16FlashAttnFwdSm90INS1_25CollectiveMainloopFwdSm90ILi2EN4cute5tupleIJNS5_1CILi1EEES8_S8_EEENS6_IJNS7_ILi192EEENS7_ILi128EEENS7_ILi96EEEEEELi96ENS_10bfloat16_tEfNS_4arch4Sm90ELb1ELb0ELb1ELb1ELb1ELb0ELb0ELb0ELb1ELb1ELb0ELb0EEENS1_21CollectiveEpilogueFwdINS6_IJSA_SC_SB_EEES9_SE_SG_Li384ELb1ELb1ELb0ELb0EEENS1_36VarlenDynamicPersistentTileSchedulerILi192ELi128ELi384ELi128ELb0ELb1ELb1ELb1ELb1ELb1EEEEEEEEEvNT_6ParamsE)
        /*0d50*/ 	.short	0x0210
        /*0d52*/ 	.short	0x0af0


	//----- nvinfo : EIATTR_SW_WAR
	.align		4
.L_1329:
        /*0d54*/ 	.byte	0x04, 0x36
        /*0d56*/ 	.short	(.L_1331 - .L_1330)
.L_1330:
        /*0d58*/ 	.word	0x00000008
.L_1331:


//--------------------- .nv.info._ZN7cutlass13device_kernelIN5flash11enable_sm90INS1_16FlashAttnFwdSm90INS1_25CollectiveMainloopFwdSm90ILi2EN4cute5tupleIJNS5_1CILi1EEES8_S8_EEENS6_IJNS7_ILi192EEENS7_ILi128EEENS7_ILi96EEEEEELi96ENS_10bfloat16_tEfNS_4arch4Sm90ELb1ELb0ELb1ELb1ELb1ELb1ELb0ELb0ELb1ELb1ELb0ELb0EEENS1_21CollectiveEpilogueFwdINS6_IJSA_SC_SB_EEES9_SE_SG_Li384ELb1ELb1ELb0ELb0EEENS1_36VarlenDynamicPersistentTileSchedulerILi192ELi128ELi384ELi128ELb0ELb1ELb1ELb1ELb1ELb1EEEEEEEEEvNT_6ParamsE --------------------------
	.section	.nv.info._ZN7cutlass13device_kernelIN5flash11enable_sm90INS1_16FlashAttnFwdSm90INS1_25CollectiveMainloopFwdSm90ILi2EN4cute5tupleIJNS5_1CILi1EEES8_S8_EEENS6_IJNS7_ILi192EEENS7_ILi128EEENS7_ILi96EEEEEELi96ENS_10bfloat16_tEfNS_4arch4Sm90ELb1ELb0ELb1ELb1ELb1ELb1ELb0ELb0ELb1ELb1ELb0ELb0EEENS1_21CollectiveEpilogueFwdINS6_IJSA_SC_SB_EEES9_SE_SG_Li384ELb1ELb1ELb0ELb0EEENS1_36VarlenDynamicPersistentTileSchedulerILi192ELi128ELi384ELi128ELb0ELb1ELb1ELb1ELb1ELb1EEEEEEEEEvNT_6ParamsE,"",@"SHT_CUDA_INFO"
	.sectionflags	@""
	.align	4


	//----- nvinfo : EIATTR_CUDA_API_VERSION
	.align		4
        /*0000*/ 	.byte	0x04, 0x37
        /*0002*/ 	.short	(.L_1333 - .L_1332)
.L_1332:
        /*0004*/ 	.word	0x00000082


	//----- nvinfo : EIATTR_KPARAM_INFO
	.align		4
.L_1333:
        /*0008*/ 	.byte	0x04, 0x17
        /*000a*/ 	.short	(.L_1335 - .L_1334)
.L_1334:
        /*000c*/ 	.word	0x00000000
        /*0010*/ 	.short	0x0000
        /*0012*/ 	.short	0x0070
        /*0014*/ 	.byte	0x00, 0xf0, 0x01, 0x2a


	//----- nvinfo : EIATTR_SPARSE_MMA_MASK
	.align		4
.L_1335:
        /*0018*/ 	.byte	0x03, 0x50
        /*001a*/ 	.short	0x0000


	//----- nvinfo : EIATTR_MAXREG_COUNT
	.align		4
        /*001c*/ 	.byte	0x03, 0x1b
        /*001e*/ 	.short	0x0080


	//----- nvinfo : EIATTR_NUM_BARRIERS
	.align		4
        /*0020*/ 	.byte	0x02, 0x4c
        /*0022*/ 	.byte	0x10
	.zero		1


	//----- nvinfo : EIATTR_EXTERNS
	.align		4
        /*0024*/ 	.byte	0x04, 0x0f
        /*0026*/ 	.short	(.L_1337 - .L_1336)


	//   ....[0]....
	.align		4
.L_1336:
        /*0028*/ 	.word	index@(__assertfail)


	//----- nvinfo : EIATTR_ANNOTATIONS
	.align		4
.L_1337:
        /*002c*/ 	.byte	0x04, 0x55
        /*002e*/ 	.short	(.L_1339 - .L_1338)


	//   ....[0]....
.L_1338:
        /* <DEDUP_REMOVED lines=119> */


	//----- nvinfo : EIATTR_MERCURY_ISA_VERSION
	.align		4
.L_1339:
        /*0790*/ 	.byte	0x03, 0x5f
        /*0792*/ 	.short	0x0101


	//----- nvinfo : EIATTR_UNUSED_LOAD_BYTE_OFFSET
	.align		4
        /*0794*/ 	.byte	0x04, 0x44
        /*0796*/ 	.short	(.L_1341 - .L_1340)


	//   ....[0]....
.L_1340:
        /*0798*/ 	.word	0x00000a80
        /*079c*/ 	.word	0x0000fff0


	//   ....[1]....
        /*07a0*/ 	.word	0x00015940
        /*07a4*/ 	.word	0x0000fff0


	//----- nvinfo : EIATTR_INT_WARP_WIDE_INSTR_OFFSETS
	.align		4
.L_1341:
        /*07a8*/ 	.byte	0x04, 0x31
        /*07aa*/ 	.short	(.L_1343 - .L_1342)


	//   ....[0]....
.L_1342:
        /*07ac*/ 	.word	0x00000130


	//   ....[1]....
        /*07b0*/ 	.word	0x00000170


	//   ....[2]....
        /*07b4*/ 	.word	0x000001e0


	//   ....[3]....
        /*07b8*/ 	.word	0x0001a110


	//   ....[4]....
        /*07bc*/ 	.word	0x0001a1a0


	//   ....[5]....
        /*07c0*/ 	.word	0x0001cef0


	//   ....[6]....
        /*07c4*/ 	.word	0x0001cf80


	//----- nvinfo : EIATTR_COOP_GROUP_MASK_REGIDS
	.align		4
.L_1343:
        /*07c8*/ 	.byte	0x04, 0x29
        /*07ca*/ 	.short	(.L_1345 - .L_1344)


	//   ....[0]....
.L_1344:
        /*07cc*/ 	.word	0xffffffff


	//   ....[1]....
        /*07d0*/ 	.word	0xffffffff


	//   ....[2]....
        /*07d4*/ 	.word	0xffffffff


	//   ....[3]....
        /*07d8*/ 	.word	0xffffffff


	//   ....[4]....
        /*07dc*/ 	.word	0xffffffff


	//   ....[5]....
        /*07e0*/ 	.word	0xffffffff


	//   ....[6]....
        /*07e4*/ 	.word	0xffffffff


	//   ....[7]....
        /*07e8*/ 	.word	0xffffffff


	//   ....[8]....
        /*07ec*/ 	.word	0xffffffff


	//   ....[9]....
        /*07f0*/ 	.word	0xffffffff


	//   ....[10]....
        /*07f4*/ 	.word	0xffffffff


	//   ....[11]....
        /*07f8*/ 	.word	0xffffffff


	//   ....[12]....
        /*07fc*/ 	.word	0xffffffff


	//   ....[13]....
        /*0800*/ 	.word	0xffffffff


	//   ....[14]....
        /*0804*/ 	.word	0xffffffff


	//   ....[15]....
        /*0808*/ 	.word	0xffffffff


	//   ....[16]....
        /*080c*/ 	.word	0xffffffff


	//   ....[17]....
        /*0810*/ 	.word	0xffffffff


	//   ....[18]....
        /*0814*/ 	.word	0xffffffff


	//   ....[19]....
        /*0818*/ 	.word	0xffffffff


	//   ....[20]....
        /*081c*/ 	.word	0xffffffff


	//   ....[21]....
        /*0820*/ 	.word	0xffffffff


	//   ....[22]....
        /*0824*/ 	.word	0xffffffff


	//   ....[23]....
        /*0828*/ 	.word	0xffffffff


	//   ....[24]....
        /*082c*/ 	.word	0xffffffff


	//   ....[25]....
        /*0830*/ 	.word	0xffffffff


	//   ....[26]....
        /*0834*/ 	.word	0xffffffff


	//   ....[27]....
        /*0838*/ 	.word	0xffffffff


	//   ....[28]....
        /*083c*/ 	.word	0xffffffff


	//   ....[29]....
        /*0840*/ 	.word	0xffffffff


	//   ....[30]....
        /*0844*/ 	.word	0xffffffff


	//   ....[31]....
        /*0848*/ 	.word	0xffffffff


	//   ....[32]....
        /*084c*/ 	.word	0xffffffff


	//   ....[33]....
        /*0850*/ 	.word	0xffffffff


	//   ....[34]....
        /*0854*/ 	.word	0xffffffff


	//   ....[35]....
        /*0858*/ 	.word	0xffffffff


	//   ....[36]....
        /*085c*/ 	.word	0xffffffff


	//   ....[37]....
        /*0860*/ 	.word	0xffffffff


	//   ....[38]....
        /*0864*/ 	.word	0xffffffff


	//   ....[39]....
        /*0868*/ 	.word	0xffffffff


	//   ....[40]....
        /*086c*/ 	.word	0xffffffff


	//   ....[41]....
        /*0870*/ 	.word	0xffffffff


	//   ....[42]....
        /*0874*/ 	.word	0xffffffff


	//   ....[43]....
        /*0878*/ 	.word	0xffffffff


	//   ....[44]....
        /*087c*/ 	.word	0xffffffff


	//   ....[45]....
        /*0880*/ 	.word	0xffffffff


	//   ....[46]....
        /*0884*/ 	.word	0xffffffff


	//   ....[47]....
        /*0888*/ 	.word	0xffffffff


	//   ....[48]....
        /*088c*/ 	.word	0xffffffff


	//   ....[49]....
        /*0890*/ 	.word	0xffffffff


	//   ....[50]....
        /*0894*/ 	.word	0xffffffff


	//   ....[51]....
        /*0898*/ 	.word	0xffffffff


	//   ....[52]....
        /*089c*/ 	.word	0xffffffff


	//   ....[53]....
        /*08a0*/ 	.word	0xffffffff


	//   ....[54]....
        /*08a4*/ 	.word	0xffffffff


	//   ....[55]....
        /*08a8*/ 	.word	0xffffffff


	//   ....[56]....
        /*08ac*/ 	.word	0xffffffff


	//   ....[57]....
        /*08b0*/ 	.word	0xffffffff


	//   ....[58]....
        /*08b4*/ 	.word	0xffffffff


	//   ....[59]....
        /*08b8*/ 	.word	0xffffffff


	//   ....[60]....
        /*08bc*/ 	.word	0xffffffff


	//   ....[61]....
        /*08c0*/ 	.word	0xffffffff


	//   ....[62]....
        /*08c4*/ 	.word	0xffffffff


	//   ....[63]....
        /*08c8*/ 	.word	0xffffffff


	//   ....[64]....
        /*08cc*/ 	.word	0xffffffff


	//   ....[65]....
        /*08d0*/ 	.word	0xffffffff


	//   ....[66]....
        /*08d4*/ 	.word	0xffffffff


	//   ....[67]....
        /*08d8*/ 	.word	0xffffffff


	//   ....[68]....
        /*08dc*/ 	.word	0xffffffff


	//   ....[69]....
        /*08e0*/ 	.word	0xffffffff


	//   ....[70]....
        /*08e4*/ 	.word	0xffffffff


	//   ....[71]....
        /*08e8*/ 	.word	0xffffffff


	//   ....[72]....
        /*08ec*/ 	.word	0xffffffff


	//   ....[73]....
        /*08f0*/ 	.word	0xffffffff


	//   ....[74]....
        /*08f4*/ 	.word	0xffffffff


	//   ....[75]....
        /*08f8*/ 	.word	0xffffffff


	//   ....[76]....
        /*08fc*/ 	.word	0xffffffff


	//   ....[77]....
        /*0900*/ 	.word	0xffffffff


	//   ....[78]....
        /*0904*/ 	.word	0xffffffff


	//   ....[79]....
        /*0908*/ 	.word	0xffffffff


	//   ....[80]....
        /*090c*/ 	.word	0xffffffff


	//   ....[81]....
        /*0910*/ 	.word	0xffffffff


	//   ....[82]....
        /*0914*/ 	.word	0xffffffff


	//   ....[83]....
        /*0918*/ 	.word	0xffffffff


	//   ....[84]....
        /*091c*/ 	.word	0xffffffff


	//   ....[85]....
        /*0920*/ 	.word	0xffffffff


	//   ....[86]....
        /*0924*/ 	.word	0xffffffff


	//   ....[87]....
        /*0928*/ 	.word	0xffffffff


	//   ....[88]....
        /*092c*/ 	.word	0xffffffff


	//   ....[89]....
        /*0930*/ 	.word	0xffffffff


	//   ....[90]....
        /*0934*/ 	.word	0xffffffff


	//   ....[91]....
        /*0938*/ 	.word	0xffffffff


	//   ....[92]....
        /*093c*/ 	.word	0xffffffff


	//   ....[93]....
        /*0940*/ 	.word	0xffffffff


	//   ....[94]....
        /*0944*/ 	.word	0xffffffff


	//   ....[95]....
        /*0948*/ 	.word	0xffffffff


	//   ....[96]....
        /*094c*/ 	.word	0xffffffff


	//   ....[97]....
        /*0950*/ 	.word	0xffffffff


	//   ....[98]....
        /*0954*/ 	.word	0xffffffff


	//   ....[99]....
        /*0958*/ 	.word	0xffffffff


	//   ....[100]....
        /*095c*/ 	.word	0xffffffff


	//   ....[101]....
        /*0960*/ 	.word	0xffffffff


	//   ....[102]....
        /*0964*/ 	.word	0xffffffff


	//   ....[103]....
        /*0968*/ 	.word	0xffffffff


	//   ....[104]....
        /*096c*/ 	.word	0xffffffff


	//   ....[105]....
        /*0970*/ 	.word	0xffffffff


	//   ....[106]....
        /*0974*/ 	.word	0xffffffff


	//   ....[107]....
        /*0978*/ 	.word	0xffffffff


	//   ....[108]....
        /*097c*/ 	.word	0xffffffff


	//   ....[109]....
        /*0980*/ 	.word	0xffffffff


	//   ....[110]....
        /*0984*/ 	.word	0xffffffff


	//   ....[111]....
        /*0988*/ 	.word	0xffffffff


	//   ....[112]....
        /*098c*/ 	.word	0xffffffff


	//   ....[113]....
        /*0990*/ 	.word	0xffffffff


	//   ....[114]....
        /*0994*/ 	.word	0xffffffff


	//   ....[115]....
        /*0998*/ 	.word	0xffffffff


	//   ....[116]....
        /*099c*/ 	.word	0xffffffff


	//   ....[117]....
        /*09a0*/ 	.word	0xffffffff


	//   ....[118]....
        /*09a4*/ 	.word	0xffffffff


	//   ....[119]....
        /*09a8*/ 	.word	0xffffffff


	//   ....[120]....
        /*09ac*/ 	.word	0xffffffff


	//   ....[121]....
        /*09b0*/ 	.word	0xffffffff


	//   ....[122]....
        /*09b4*/ 	.word	0xffffffff


	//   ....[123]....
        /*09b8*/ 	.word	0xffffffff


	//   ....[124]....
        /*09bc*/ 	.word	0xffffffff


	//   ....[125]....
        /*09c0*/ 	.word	0xffffffff


	//   ....[126]....
        /*09c4*/ 	.word	0xffffffff


	//   ....[127]....
        /*09c8*/ 	.word	0xffffffff


	//   ....[128]....
        /*09cc*/ 	.word	0xffffffff


	//   ....[129]....
        /*09d0*/ 	.word	0xffffffff


	//   ....[130]....
        /*09d4*/ 	.word	0xffffffff


	//   ....[131]....
        /*09d8*/ 	.word	0xffffffff


	//   ....[132]....
        /*09dc*/ 	.word	0xffffffff


	//   ....[133]....
        /*09e0*/ 	.word	0xffffffff


	//   ....[134]....
        /*09e4*/ 	.word	0xffffffff


	//   ....[135]....
        /*09e8*/ 	.word	0xffffffff


	//   ....[136]....
        /*09ec*/ 	.word	0xffffffff


	//   ....[137]....
        /*09f0*/ 	.word	0xffffffff


	//   ....[138]....
        /*09f4*/ 	.word	0x0500000f


	//   ....[139]....
        /*09f8*/ 	.word	0x0500000f


	//   ....[140]....
        /*09fc*/ 	.word	0x0500000f


	//   ....[141]....
        /*0a00*/ 	.word	0x0500000f


	//   ....[142]....
        /*0a04*/ 	.word	0x0500000f


	//   ....[143]....
        /*0a08*/ 	.word	0x0500000f


	//   ....[144]....
        /*0a0c*/ 	.word	0x0500000f


	//   ....[145]....
        /*0a10*/ 	.word	0x0500000f


	//   ....[146]....
        /*0a14*/ 	.word	0x0500000f


	//   ....[147]....
        /*0a18*/ 	.word	0x0500000f


	//   ....[148]....
        /*0a1c*/ 	.word	0x0500000f


	//   ....[149]....
        /*0a20*/ 	.word	0x0500000f


	//   ....[150]....
        /*0a24*/ 	.word	0x0500000f


	//   ....[151]....
        /*0a28*/ 	.word	0x0500000f


	//   ....[152]....
        /*0a2c*/ 	.word	0x0500000f


	//   ....[153]....
        /*0a30*/ 	.word	0x0500000f


	//   ....[154]....
        /*0a34*/ 	.word	0x0500000f


	//   ....[155]....
        /*0a38*/ 	.word	0x0500000f


	//   ....[156]....
        /*0a3c*/ 	.word	0x0500000f


	//   ....[157]....
        /*0a40*/ 	.word	0x0500000f


	//   ....[158]....
        /*0a44*/ 	.word	0x0500000f


	//   ....[159]....
        /*0a48*/ 	.word	0x0500000f


	//   ....[160]....
        /*0a4c*/ 	.word	0x0500000f


	//   ....[161]....
        /*0a50*/ 	.word	0x0500000f


	//   ....[162]....
        /*0a54*/ 	.word	0x0500000f


	//   ....[163]....
        /*0a58*/ 	.word	0x0500000f


	//   ....[164]....
        /*0a5c*/ 	.word	0x0500000f


	//   ....[165]....
        /*0a60*/ 	.word	0x0500000f


	//   ....[166]....
        /*0a64*/ 	.word	0x0500000f


	//   ....[167]....
        /*0a68*/ 	.word	0x0500000f


	//   ....[168]....
        /*0a6c*/ 	.word	0x0500000f


	//   ....[169]....
        /*0a70*/ 	.word	0x0500000f


	//   ....[170]....
        /*0a74*/ 	.word	0x0500000f


	//   ....[171]....
        /*0a78*/ 	.word	0x0500000f


	//   ....[172]....
        /*0a7c*/ 	.word	0x0500000f


	//   ....[173]....
        /*0a80*/ 	.word	0x0500000f


	//   ....[174]....
        /*0a84*/ 	.word	0x0500000f


	//   ....[175]....
        /*0a88*/ 	.word	0x0500000f


	//   ....[176]....
        /*0a8c*/ 	.word	0x0500000f


	//   ....[177]....
        /*0a90*/ 	.word	0x0500000f


	//   ....[178]....
        /*0a94*/ 	.word	0x0500000f


	//   ....[179]....
        /*0a98*/ 	.word	0x0500000f


	//   ....[180]....
        /*0a9c*/ 	.word	0x0500000f


	//   ....[181]....
        /*0aa0*/ 	.word	0x0500000f


	//   ....[182]....
        /*0aa4*/ 	.word	0x0500000f


	//   ....[183]....
        /*0aa8*/ 	.word	0x0500000f


	//   ....[184]....
        /*0aac*/ 	.word	0x0500000f


	//   ....[185]....
        /*0ab0*/ 	.word	0x0500000f


	//   ....[186]....
        /*0ab4*/ 	.word	0x0500000f


	//   ....[187]....
        /*0ab8*/ 	.word	0x0500000f


	//   ....[188]....
        /*0abc*/ 	.word	0x0500000f


	//   ....[189]....
        /*0ac0*/ 	.word	0x0500000f


	//   ....[190]....
        /*0ac4*/ 	.word	0x0500000f


	//   ....[191]....
        /*0ac8*/ 	.word	0x0500000f


	//   ....[192]....
        /*0acc*/ 	.word	0x0500000f


	//   ....[193]....
        /*0ad0*/ 	.word	0x0500000f


	//   ....[194]....
        /*0ad4*/ 	.word	0x0500000f


	//   ....[195]....
        /*0ad8*/ 	.word	0x0500000f


	//   ....[196]....
        /*0adc*/ 	.word	0x0500000f


	//   ....[197]....
        /*0ae0*/ 	.word	0x0500000f


	//   ....[198]....
        /*0ae4*/ 	.word	0x0500000f


	//   ....[199]....
        /*0ae8*/ 	.word	0x0500000f


	//   ....[200]....
        /*0aec*/ 	.word	0x0500000f


	//   ....[201]....
        /*0af0*/ 	.word	0x0500000f


	//   ....[202]....
        /*0af4*/ 	.word	0x0500000f


	//   ....[203]....
        /*0af8*/ 	.word	0x0500000f


	//   ....[204]....
        /*0afc*/ 	.word	0x0500000f


	//   ....[205]....
        /*0b00*/ 	.word	0x0500000f


	//   ....[206]....
        /*0b04*/ 	.word	0x0500000f


	//   ....[207]....
        /*0b08*/ 	.word	0x0500000f


	//   ....[208]....
        /*0b0c*/ 	.word	0x0500000f


	//   ....[209]....
        /*0b10*/ 	.word	0x0500000f


	//   ....[210]....
        /*0b14*/ 	.word	0x0500000f


	//   ....[211]....
        /*0b18*/ 	.word	0x0500000f


	//   ....[212]....
        /*0b1c*/ 	.word	0x0500000f


	//   ....[213]....
        /*0b20*/ 	.word	0x0500000f


	//   ....[214]....
        /*0b24*/ 	.word	0x0500000f


	//   ....[215]....
        /*0b28*/ 	.word	0x0500000f


	//   ....[216]....
        /*0b2c*/ 	.word	0x0500000f


	//   ....[217]....
        /*0b30*/ 	.word	0x0500000f


	//   ....[218]....
        /*0b34*/ 	.word	0x0500000f


	//   ....[219]....
        /*0b38*/ 	.word	0x0500000f


	//   ....[220]....
        /*0b3c*/ 	.word	0x0500000f


	//----- nvinfo : EIATTR_COOP_GROUP_INSTR_OFFSETS
	.align		4
.L_1345:
        /*0b40*/ 	.byte	0x04, 0x28
        /*0b42*/ 	.short	(.L_1347 - .L_1346)


	//   ....[0]....
.L_1346:
        /*0b44*/ 	.word	0x00000070


	//   ....[1]....
        /*0b48*/ 	.word	0x00000140


	//   ....[2]....
        /*0b4c*/ 	.word	0x00000190


	//   ....[3]....
        /*0b50*/ 	.word	0x000003c0


	//   ....[4]....
        /*0b54*/ 	.word	0x00000520


	//   ....[5]....
        /*0b58*/ 	.word	0x00000640


	//   ....[6]....
        /*0b5c*/ 	.word	0x000007a0


	//   ....[7]....
        /*0b60*/ 	.word	0x00003330


	//   ....[8]....
        /*0b64*/ 	.word	0x00003340


	//   ....[9]....
        /*0b68*/ 	.word	0x00004fc0


	//   ....[10]....
        /*0b6c*/ 	.word	0x00004fd0


	//   ....[11]....
        /*0b70*/ 	.word	0x00006b00


	//   ....[12]....
        /*0b74*/ 	.word	0x00006b10


	//   ....[13]....
        /*0b78*/ 	.word	0x00007040


	//   ....[14]....
        /*0b7c*/ 	.word	0x00007060


	//   ....[15]....
        /*0b80*/ 	.word	0x000077c0


	//   ....[16]....
        /*0b84*/ 	.word	0x00007f40


	//   ....[17]....
        /*0b88*/ 	.word	0x00007f50


	//   ....[18]....
        /*0b8c*/ 	.word	0x00007f60


	//   ....[19]....
        /*0b90*/ 	.word	0x00007f70


	//   ....[20]....
        /*0b94*/ 	.word	0x00009e80


	//   ....[21]....
        /*0b98*/ 	.word	0x00009e90


	//   ....[22]....
        /*0b9c*/ 	.word	0x00009ea0


	//   ....[23]....
        /*0ba0*/ 	.word	0x00009eb0


	//   ....[24]....
        /*0ba4*/ 	.word	0x0000c610


	//   ....[25]....
        /*0ba8*/ 	.word	0x0000cea0


	//   ....[26]....
        /*0bac*/ 	.word	0x0000cec0


	//   ....[27]....
        /*0bb0*/ 	.word	0x0000cee0


	//   ....[28]....
        /*0bb4*/ 	.word	0x0000d8a0


	//   ....[29]....
        /*0bb8*/ 	.word	0x0000d8c0


	//   ....[30]....
        /*0bbc*/ 	.word	0x0000e920


	//   ....[31]....
        /*0bc0*/ 	.word	0x0000fa00


	//   ....[32]....
        /*0bc4*/ 	.word	0x0000fa80


	//   ....[33]....
        /*0bc8*/ 	.word	0x00010300


	//   ....[34]....
        /*0bcc*/ 	.word	0x00010380


	//   ....[35]....
        /*0bd0*/ 	.word	0x00010d70


	//   ....[36]....
        /*0bd4*/ 	.word	0x00010d90


	//   ....[37]....
        /*0bd8*/ 	.word	0x00011f80


	//   ....[38]....
        /*0bdc*/ 	.word	0x000134b0


	//   ....[39]....
        /*0be0*/ 	.word	0x00013510


	//   ....[40]....
        /*0be4*/ 	.word	0x000138e0


	//   ....[41]....
        /*0be8*/ 	.word	0x00013900


	//   ....[42]....
        /*0bec*/ 	.word	0x00014c80


	//   ....[43]....
        /*0bf0*/ 	.word	0x00014e80


	//   ....[44]....
        /*0bf4*/ 	.word	0x00015330


	//   ....[45]....
        /*0bf8*/ 	.word	0x00015370


	//   ....[46]....
        /*0bfc*/ 	.word	0x00015380


	//   ....[47]....
        /*0c00*/ 	.word	0x000163a0


	//   ....[48]....
        /*0c04*/ 	.word	0x000163d0


	//   ....[49]....
        /*0c08*/ 	.word	0x00016440


	//   ....[50]....
        /*0c0c*/ 	.word	0x00016460


	//   ....[51]....
        /*0c10*/ 	.word	0x000168f0


	//   ....[52]....
        /*0c14*/ 	.word	0x00016910


	//   ....[53]....
        /*0c18*/ 	.word	0x00016a30


	//   ....[54]....
        /*0c1c*/ 	.word	0x00016a50


	//   ....[55]....
        /*0c20*/ 	.word	0x00017340


	//   ....[56]....
        /*0c24*/ 	.word	0x00017350


	//   ....[57]....
        /*0c28*/ 	.word	0x000174b0


	//   ....[58]....
        /*0c2c*/ 	.word	0x000174c0


	//   ....[59]....
        /*0c30*/ 	.word	0x00017660


	//   ....[60]....
        /*0c34*/ 	.word	0x00017850


	//   ....[61]....
        /*0c38*/ 	.word	0x00017880


	//   ....[62]....
        /*0c3c*/ 	.word	0x000178b0


	//   ....[63]....
        /*0c40*/ 	.word	0x000178e0


	//   ....[64]....
        /*0c44*/ 	.word	0x00017910


	//   ....[65]....
        /*0c48*/ 	.word	0x00017940


	//   ....[66]....
        /*0c4c*/ 	.word	0x00017ab0


	//   ....[67]....
        /*0c50*/ 	.word	0x00017ae0


	//   ....[68]....
        /*0c54*/ 	.word	0x00017b10


	//   ....[69]....
        /*0c58*/ 	.word	0x00017b40


	//   ....[70]....
        /*0c5c*/ 	.word	0x00017b70


	//   ....[71]....
        /*0c60*/ 	.word	0x00017ba0


	//   ....[72]....
        /*0c64*/ 	.word	0x00017c40


	//   ....[73]....
        /*0c68*/ 	.word	0x00017ca0


	//   ....[74]....
        /*0c6c*/ 	.word	0x00017d40


	//   ....[75]....
        /*0c70*/ 	.word	0x00018b80


	//   ....[76]....
        /*0c74*/ 	.word	0x0001adc0


	//   ....[77]....
        /*0c78*/ 	.word	0x0001add0


	//   ....[78]....
        /*0c7c*/ 	.word	0x0001ae90


	//   ....[79]....
        /*0c80*/ 	.word	0x0001aea0


	//   ....[80]....
        /*0c84*/ 	.word	0x0001af50


	//   ....[81]....
        /*0c88*/ 	.word	0x0001af60


	//   ....[82]....
        /*0c8c*/ 	.word	0x0001af70


	//   ....[83]....
        /*0c90*/ 	.word	0x0001af80


	//   ....[84]....
        /*0c94*/ 	.word	0x0001b980


	//   ....[85]....
        /*0c98*/ 	.word	0x0001b990


	//   ....[86]....
        /*0c9c*/ 	.word	0x0001b9b0


	//   ....[87]....
        /*0ca0*/ 	.word	0x0001ba60


	//   ....[88]....
        /*0ca4*/ 	.word	0x0001ba90


	//   ....[89]....
        /*0ca8*/ 	.word	0x0001bab0


	//   ....[90]....
        /*0cac*/ 	.word	0x0001bb30


	//   ....[91]....
        /*0cb0*/ 	.word	0x0001bb40


	//   ....[92]....
        /*0cb4*/ 	.word	0x0001bc10


	//   ....[93]....
        /*0cb8*/ 	.word	0x0001bc50


	//   ....[94]....
        /*0cbc*/ 	.word	0x0001bc60


	//   ....[95]....
        /*0cc0*/ 	.word	0x0001bce0


	//   ....[96]....
        /*0cc4*/ 	.word	0x0001c4d0


	//   ....[97]....
        /*0cc8*/ 	.word	0x0001c4e0


	//   ....[98]....
        /*0ccc*/ 	.word	0x0001c540


	//   ....[99]....
        /*0cd0*/ 	.word	0x0001c590


	//   ....[100]....
        /*0cd4*/ 	.word	0x0001c5a0


	//   ....[101]....
        /*0cd8*/ 	.word	0x0001c600


	//   ....[102]....
        /*0cdc*/ 	.word	0x0001c630


	//   ....[103]....
        /*0ce0*/ 	.word	0x0001c670


	//   ....[104]....
        /*0ce4*/ 	.word	0x0001c930


	//   ....[105]....
        /*0ce8*/ 	.word	0x0001c950


	//   ....[106]....
        /*0cec*/ 	.word	0x0001c9f0


	//   ....[107]....
        /*0cf0*/ 	.word	0x0001ca00


	//   ....[108]....
        /*0cf4*/ 	.word	0x0001ca90


	//   ....[109]....
        /*0cf8*/ 	.word	0x0001caa0


	//   ....[110]....
        /*0cfc*/ 	.word	0x0001cab0


	//   ....[111]....
        /*0d00*/ 	.word	0x0001cb40


	//   ....[112]....
        /*0d04*/ 	.word	0x0001d120


	//   ....[113]....
        /*0d08*/ 	.word	0x0001d130


	//   ....[114]....
        /*0d0c*/ 	.word	0x0001d1c0


	//   ....[115]....
        /*0d10*/ 	.word	0x0001d260


	//   ....[116]....
        /*0d14*/ 	.word	0x0001d280


	//   ....[117]....
        /*0d18*/ 	.word	0x0001d300


	//   ....[118]....
        /*0d1c*/ 	.word	0x0001d320


	//   ....[119]....
        /*0d20*/ 	.word	0x0001d330


	//   ....[120]....
        /*0d24*/ 	.word	0x0001d720


	//   ....[121]....
        /*0d28*/ 	.word	0x0001d750


	//   ....[122]....
        /*0d2c*/ 	.word	0x0001d790


	//   ....[123]....
        /*0d30*/ 	.word	0x0001d7c0


	//   ....[124]....
        /*0d34*/ 	.word	0x0001d7f0


	//   ....[125]....
        /*0d38*/ 	.word	0x0001d820


	//   ....[126]....
        /*0d3c*/ 	.word	0x0001d850


	//   ....[127]....
        /*0d40*/ 	.word	0x0001d880


	//   ....[128]....
        /*0d44*/ 	.word	0x0001da00


	//   ....[129]....
        /*0d48*/ 	.word	0x0001da30


	//   ....[130]....
        /*0d4c*/ 	.word	0x0001da60


	//   ....[131]....
        /*0d50*/ 	.word	0x0001da90


	//   ....[132]....
        /*0d54*/ 	.word	0x0001dac0


	//   ....[133]....
        /*0d58*/ 	.word	0x0001daf0


	//   ....[134]....
        /*0d5c*/ 	.word	0x0001dbb0


	//   ....[135]....
        /*0d60*/ 	.word	0x0001dbd0


	//   ....[136]....
        /*0d64*/ 	.word	0x0001dc40


	//   ....[137]....
        /*0d68*/ 	.word	0x0001e2e0


	//   ....[138]....
        /*0d6c*/ 	.word	0x0001e600


	//   ....[139]....
        /*0d70*/ 	.word	0x0001e690


	//   ....[140]....
        /*0d74*/ 	.word	0x0001e780


	//   ....[141]....
        /*0d78*/ 	.word	0x0001e810


	//   ....[142]....
        /*0d7c*/ 	.word	0x0001e8f0


	//   ....[143]....
        /*0d80*/ 	.word	0x0001e980


	//   ....[144]....
        /*0d84*/ 	.word	0x0001eac0


	//   ....[145]....
        /*0d88*/ 	.word	0x0001eb60


	//   ....[146]....
        /*0d8c*/ 	.word	0x0001ebf0


	//   ....[147]....
        /*0d90*/ 	.word	0x0001ec40


	//   ....[148]....
        /*0d94*/ 	.word	0x0001ec90


	//   ....[149]....
        /*0d98*/ 	.word	0x0001ed70


	//   ....[150]....
        /*0d9c*/ 	.word	0x0001ee00


	//   ....[151]....
        /*0da0*/ 	.word	0x0001ee50


	//   ....[152]....
        /*0da4*/ 	.word	0x0001eea0


	//   ....[153]....
        /*0da8*/ 	.word	0x0001f160


	//   ....[154]....
        /*0dac*/ 	.word	0x0001f1b0


	//   ....[155]....
        /*0db0*/ 	.word	0x0001f240


	//   ....[156]....
        /*0db4*/ 	.word	0x0001f2d0


	//   ....[157]....
        /*0db8*/ 	.word	0x0001f390


	//   ....[158]....
        /*0dbc*/ 	.word	0x0001f670


	//   ....[159]....
        /*0dc0*/ 	.word	0x0001f760


	//   ....[160]....
        /*0dc4*/ 	.word	0x0001f7f0


	//   ....[161]....
        /*0dc8*/ 	.word	0x0001f850


	//   ....[162]....
        /*0dcc*/ 	.word	0x0001f970


	//   ....[163]....
        /*0dd0*/ 	.word	0x0001f9d0


	//   ....[164]....
        /*0dd4*/ 	.word	0x0001faf0


	//   ....[165]....
        /*0dd8*/ 	.word	0x0001fb50


	//   ....[166]....
        /*0ddc*/ 	.word	0x0001fc00


	//   ....[167]....
        /*0de0*/ 	.word	0x0001fd20


	//   ....[168]....
        /*0de4*/ 	.word	0x0001fd90


	//   ....[169]....
        /*0de8*/ 	.word	0x0001fdf0


	//   ....[170]....
        /*0dec*/ 	.word	0x0001fe90


	//   ....[171]....
        /*0df0*/ 	.word	0x0001ff60


	//   ....[172]....
        /*0df4*/ 	.word	0x00020040


	//   ....[173]....
        /*0df8*/ 	.word	0x00020110


	//   ....[174]....
        /*0dfc*/ 	.word	0x000201a0


	//   ....[175]....
        /*0e00*/ 	.word	0x00020270


	//   ....[176]....
        /*0e04*/ 	.word	0x00020300


	//   ....[177]....
        /*0e08*/ 	.word	0x000203e0


	//   ....[178]....
        /*0e0c*/ 	.word	0x000204a0


	//   ....[179]....
        /*0e10*/ 	.word	0x00020620


	//   ....[180]....
        /*0e14*/ 	.word	0x000206f0


	//   ....[181]....
        /*0e18*/ 	.word	0x00020760


	//   ....[182]....
        /*0e1c*/ 	.word	0x00020890


	//   ....[183]....
        /*0e20*/ 	.word	0x000208f0


	//   ....[184]....
        /*0e24*/ 	.word	0x000209c0


	//   ....[185]....
        /*0e28*/ 	.word	0x00020ab0


	//   ....[186]....
        /*0e2c*/ 	.word	0x00020b40


	//   ....[187]....
        /*0e30*/ 	.word	0x00020c30


	//   ....[188]....
        /*0e34*/ 	.word	0x00020cd0


	//   ....[189]....
        /*0e38*/ 	.word	0x00020d30


	//   ....[190]....
        /*0e3c*/ 	.word	0x00020e30


	//   ....[191]....
        /*0e40*/ 	.word	0x00020e90


	//   ....[192]....
        /*0e44*/ 	.word	0x00020f90


	//   ....[193]....
        /*0e48*/ 	.word	0x00020ff0


	//   ....[194]....
        /*0e4c*/ 	.word	0x000210c0


	//   ....[195]....
        /*0e50*/ 	.word	0x00021210


	//   ....[196]....
        /*0e54*/ 	.word	0x000212c0


	//   ....[197]....
        /*0e58*/ 	.word	0x000213d0


	//   ....[198]....
        /*0e5c*/ 	.word	0x000214b0


	//   ....[199]....
        /*0e60*/ 	.word	0x00021510


	//   ....[200]....
        /*0e64*/ 	.word	0x00021600


	//   ....[201]....
        /*0e68*/ 	.word	0x00021660


	//   ....[202]....
        /*0e6c*/ 	.word	0x00021740


	//   ....[203]....
        /*0e70*/ 	.word	0x000217d0


	//   ....[204]....
        /*0e74*/ 	.word	0x00021870


	//   ....[205]....
        /*0e78*/ 	.word	0x00021990


	//   ....[206]....
        /*0e7c*/ 	.word	0x00021a00


	//   ....[207]....
        /*0e80*/ 	.word	0x00021a70


	//   ....[208]....
        /*0e84*/ 	.word	0x00021ae0


	//   ....[209]....
        /*0e88*/ 	.word	0x00021b50


	//   ....[210]....
        /*0e8c*/ 	.word	0x00021bd0


	//   ....[211]....
        /*0e90*/ 	.word	0x00021c60


	//   ....[212]....
        /*0e94*/ 	.word	0x00021cf0


	//   ....[213]....
        /*0e98*/ 	.word	0x00021d60


	//   ....[214]....
        /*0e9c*/ 	.word	0x00021dd0


	//   ....[215]....
        /*0ea0*/ 	.word	0x00021e40


	//   ....[216]....
        /*0ea4*/ 	.word	0x00021ec0


	//   ....[217]....
        /*0ea8*/ 	.word	0x00021f30


	//   ....[218]....
        /*0eac*/ 	.word	0x00021fd0


	//   ....[219]....
        /*0eb0*/ 	.word	0x00022060


	//   ....[220]....
        /*0eb4*/ 	.word	0x00022190


	//----- nvinfo : EIATTR_REG_RECONFIG
	.align		4
.L_1347:
        /*0eb8*/ 	.byte	0x01, 0x54
	.zero		2


	//----- nvinfo : EIATTR_SYSCALL_OFFSETS
	.align		4
        /*0ebc*/ 	.byte	0x04, 0x46
        /*0ebe*/ 	.short	(.L_1349 - .L_1348)


	//   ....[0]....
.L_1348:
        /*0ec0*/ 	.word	0x00001d30


	//   ....[1]....
        /*0ec4*/ 	.word	0x00001e80


	//   ....[2]....
        /*0ec8*/ 	.word	0x000079d0


	//   ....[3]....
        /*0ecc*/ 	.word	0x00007cf0


	//   ....[4]....
        /*0ed0*/ 	.word	0x0001a300


	//   ....[5]....
        /*0ed4*/ 	.word	0x0001a450


	//   ....[6]....
        /*0ed8*/ 	.word	0x0001a540


	//   ....[7]....
        /*0edc*/ 	.word	0x0001b3f0


	//----- nvinfo : EIATTR_MBARRIER_INSTR_OFFSETS
	.align		4
.L_1349:
        /*0ee0*/ 	.byte	0x04, 0x39
        /*0ee2*/ 	.short	(.L_1351 - .L_1350)


	//   ....[0]....
.L_1350:
        /*0ee4*/ 	.word	0x00000270
        /*0ee8*/ 	.word	0x000000ff
        /*0eec*/ 	.word	0x0002d800
        /*0ef0*/ 	.short	0x0100
        /*0ef2*/ 	.byte	0x08
	.zero		1


	//   ....[1]....
        /*0ef4*/ 	.word	0x00000280
        /*0ef8*/ 	.word	0x000000ff
        /*0efc*/ 	.word	0x0002d820
        /*0f00*/ 	.short	0x0100
        /*0f02*/ 	.byte	0x08
	.zero		1


	//   ....[2]....
        /*0f04*/ 	.word	0x00000370
        /*0f08*/ 	.word	0x000000ff
        /*0f0c*/ 	.word	0x0002d830
        /*0f10*/ 	.short	0x0100
        /*0f12*/ 	.byte	0x08
	.zero		1


	//   ....[3]....
        /*0f14*/ 	.word	0x00000380
        /*0f18*/ 	.word	0x000000ff
        /*0f1c*/ 	.word	0x0002d840
        /*0f20*/ 	.short	0x0100
        /*0f22*/ 	.byte	0x08
	.zero		1


	//   ....[4]....
        /*0f24*/ 	.word	0x00000390
        /*0f28*/ 	.word	0x000000ff
        /*0f2c*/ 	.word	0x0002d838
        /*0f30*/ 	.short	0x0100
        /*0f32*/ 	.byte	0x08
	.zero		1


	//   ....[5]....
        /*0f34*/ 	.word	0x000003a0
        /*0f38*/ 	.word	0x000000ff
        /*0f3c*/ 	.word	0x0002d848
        /*0f40*/ 	.short	0x0100
        /*0f42*/ 	.byte	0x08
	.zero		1


	//   ....[6]....
        /*0f44*/ 	.word	0x000004d0
        /*0f48*/ 	.word	0x000000ff
        /*0f4c*/ 	.word	0x0002d850
        /*0f50*/ 	.short	0x0100
        /*0f52*/ 	.byte	0x08
	.zero		1


	//   ....[7]....
        /*0f54*/ 	.word	0x000004e0
        /*0f58*/ 	.word	0x000000ff
        /*0f5c*/ 	.word	0x0002d860
        /*0f60*/ 	.short	0x0100
        /*0f62*/ 	.byte	0x08
	.zero		1


	//   ....[8]....
        /*0f64*/ 	.word	0x000004f0
        /*0f68*/ 	.word	0x000000ff
        /*0f6c*/ 	.word	0x0002d858
        /*0f70*/ 	.short	0x0100
        /*0f72*/ 	.byte	0x08
	.zero		1


	//   ....[9]....
        /*0f74*/ 	.word	0x00000500
        /*0f78*/ 	.word	0x000000ff
        /*0f7c*/ 	.word	0x0002d868
        /*0f80*/ 	.short	0x0100
        /*0f82*/ 	.byte	0x08
	.zero		1


	//   ....[10]....
        /*0f84*/ 	.word	0x000005f0
        /*0f88*/ 	.word	0x000000ff
        /*0f8c*/ 	.word	0x0002d870
        /*0f90*/ 	.short	0x0100
        /*0f92*/ 	.byte	0x06
	.zero		1


	//   ....[11]....
        /*0f94*/ 	.word	0x00000600
        /*0f98*/ 	.word	0x000000ff
        /*0f9c*/ 	.word	0x0002d880
        /*0fa0*/ 	.short	0x0100
        /*0fa2*/ 	.byte	0x06
	.zero		1


	//   ....[12]....
        /*0fa4*/ 	.word	0x00000610
        /*0fa8*/ 	.word	0x000000ff
        /*0fac*/ 	.word	0x0002d878
        /*0fb0*/ 	.short	0x0100
        /*0fb2*/ 	.byte	0x06
	.zero		1


	//   ....[13]....
        /*0fb4*/ 	.word	0x00000620
        /*0fb8*/ 	.word	0x000000ff
        /*0fbc*/ 	.word	0x0002d888
        /*0fc0*/ 	.short	0x0100
        /*0fc2*/ 	.byte	0x06
	.zero		1


	//   ....[14]....
        /*0fc4*/ 	.word	0x00000750
        /*0fc8*/ 	.word	0x000000ff
        /*0fcc*/ 	.word	0x0002d890
        /*0fd0*/ 	.short	0x0100
        /*0fd2*/ 	.byte	0x08
	.zero		1


	//   ....[15]....
        /*0fd4*/ 	.word	0x00000760
        /*0fd8*/ 	.word	0x000000ff
        /*0fdc*/ 	.word	0x0002d8a0
        /*0fe0*/ 	.short	0x0100
        /*0fe2*/ 	.byte	0x08
	.zero		1


	//   ....[16]....
        /*0fe4*/ 	.word	0x00000770
        /*0fe8*/ 	.word	0x000000ff
        /*0fec*/ 	.word	0x0002d898
        /*0ff0*/ 	.short	0x0100
        /*0ff2*/ 	.byte	0x08
	.zero		1


	//   ....[17]....
        /*0ff4*/ 	.word	0x00000780
        /*0ff8*/ 	.word	0x000000ff
        /*0ffc*/ 	.word	0x0002d8a8
        /*1000*/ 	.short	0x0100
        /*1002*/ 	.byte	0x08
	.zero		1


	//   ....[18]....
        /*1004*/ 	.word	0x000008b0
        /*1008*/ 	.word	0x000000ff
        /*100c*/ 	.word	0x0002d8b0
        /*1010*/ 	.short	0x0100
        /*1012*/ 	.byte	0x08
	.zero		1


	//   ....[19]....
        /*1014*/ 	.word	0x000008c0
        /*1018*/ 	.word	0x000000ff
        /*101c*/ 	.word	0x0002d8c0
        /*1020*/ 	.short	0x0100
        /*1022*/ 	.byte	0x08
	.zero		1


	//   ....[20]....
        /*1024*/ 	.word	0x000008d0
        /*1028*/ 	.word	0x000000ff
        /*102c*/ 	.word	0x0002d8b8
        /*1030*/ 	.short	0x0100
        /*1032*/ 	.byte	0x08
	.zero		1


	//   ....[21]....
        /*1034*/ 	.word	0x000008e0
        /*1038*/ 	.word	0x000000ff
        /*103c*/ 	.word	0x0002d8c8
        /*1040*/ 	.short	0x0100
        /*1042*/ 	.byte	0x08
	.zero		1


	//   ....[22]....
        /*1044*/ 	.word	0x000032e0
        /*1048*/ 	.word	0x00000020
        /*104c*/ 	.word	0x0002d890
        /*1050*/ 	.short	0x010a
        /*1052*/ 	.byte	0x3f
	.zero		1


	//   ....[23]....
        /*1054*/ 	.word	0x00004f70
        /*1058*/ 	.word	0x00000020
        /*105c*/ 	.word	0x0002d890
        /*1060*/ 	.short	0x010a
        /*1062*/ 	.byte	0x3f
	.zero		1


	//   ....[24]....
        /*1064*/ 	.word	0x00006950
        /*1068*/ 	.word	0x00000020
        /*106c*/ 	.word	0x0002d890
        /*1070*/ 	.short	0x010a
        /*1072*/ 	.byte	0x3f
	.zero		1


	//   ....[25]....
        /*1074*/ 	.word	0x00006e90
        /*1078*/ 	.word	0x0000000b
        /*107c*/ 	.word	0x00000000
        /*1080*/ 	.short	0x0101
        /*1082*/ 	.byte	0x3f
	.zero		1


	//   ....[26]....
        /*1084*/ 	.word	0x00006ed0
        /*1088*/ 	.word	0x00000020
        /*108c*/ 	.word	0x0002d8b0
        /*1090*/ 	.short	0x010a
        /*1092*/ 	.byte	0x3f
	.zero		1


	//   ....[27]....
        /*1094*/ 	.word	0x000073d0
        /*1098*/ 	.word	0x00000020
        /*109c*/ 	.word	0x00000000
        /*10a0*/ 	.short	0x0101
        /*10a2*/ 	.byte	0x3f
	.zero		1


	//   ....[28]....
        /*10a4*/ 	.word	0x00007a70
        /*10a8*/ 	.word	0x00000002
        /*10ac*/ 	.word	0x0002d800
        /*10b0*/ 	.short	0x010a
        /*10b2*/ 	.byte	0x3f
	.zero		1


	//   ....[29]....
        /*10b4*/ 	.word	0x00007ac0
        /*10b8*/ 	.word	0x00000002
        /*10bc*/ 	.word	0x0002d800
        /*10c0*/ 	.short	0x010a
        /*10c2*/ 	.byte	0x3f
	.zero		1


	//   ....[30]....
        /*10c4*/ 	.word	0x000086b0
        /*10c8*/ 	.word	0x00000002
        /*10cc*/ 	.word	0x0002d800
        /*10d0*/ 	.short	0x010a
        /*10d2*/ 	.byte	0x3f
	.zero		1


	//   ....[31]....
        /*10d4*/ 	.word	0x0000a3a0
        /*10d8*/ 	.word	0x00000002
        /*10dc*/ 	.word	0x0002d800
        /*10e0*/ 	.short	0x010a
        /*10e2*/ 	.byte	0x3f
	.zero		1


	//   ....[32]....
        /*10e4*/ 	.word	0x0000bbd0
        /*10e8*/ 	.word	0x00000000
        /*10ec*/ 	.word	0x0002d830
        /*10f0*/ 	.short	0x010a
        /*10f2*/ 	.byte	0x3f
	.zero		1


	//   ....[33]....
        /*10f4*/ 	.word	0x0000bc80
        /*10f8*/ 	.word	0x00000000
        /*10fc*/ 	.word	0x0002d830
        /*1100*/ 	.short	0x010a
        /*1102*/ 	.byte	0x3f
	.zero		1


	//   ....[34]....
        /*1104*/ 	.word	0x0000dd00
        /*1108*/ 	.word	0x00000000
        /*110c*/ 	.word	0x00000000
        /*1110*/ 	.short	0x0101
        /*1112*/ 	.byte	0x3f
	.zero		1


	//   ....[35]....
        /*1114*/ 	.word	0x0000ea70
        /*1118*/ 	.word	0x00000007
        /*111c*/ 	.word	0x0002d830
        /*1120*/ 	.short	0x010a
        /*1122*/ 	.byte	0x3f
	.zero		1


	//   ....[36]....
        /*1124*/ 	.word	0x0000eac0
        /*1128*/ 	.word	0x00000007
        /*112c*/ 	.word	0x0002d830
        /*1130*/ 	.short	0x010a
        /*1132*/ 	.byte	0x3f
	.zero		1


	//   ....[37]....
        /*1134*/ 	.word	0x0000ef60
        /*1138*/ 	.word	0x00000008
        /*113c*/ 	.word	0x0002d850
        /*1140*/ 	.short	0x010a
        /*1142*/ 	.byte	0x3f
	.zero		1


	//   ....[38]....
        /*1144*/ 	.word	0x0000efa0
        /*1148*/ 	.word	0x00000008
        /*114c*/ 	.word	0x0002d850
        /*1150*/ 	.short	0x010a
        /*1152*/ 	.byte	0x3f
	.zero		1


	//   ....[39]....
        /*1154*/ 	.word	0x00011140
        /*1158*/ 	.word	0x00000050
        /*115c*/ 	.word	0x00000000
        /*1160*/ 	.short	0x0101
        /*1162*/ 	.byte	0x3f
	.zero		1


	//   ....[40]....
        /*1164*/ 	.word	0x00011970
        /*1168*/ 	.word	0x00000005
        /*116c*/ 	.word	0x00000000
        /*1170*/ 	.short	0x0101
        /*1172*/ 	.byte	0x3f
	.zero		1


	//   ....[41]....
        /*1174*/ 	.word	0x000120e0
        /*1178*/ 	.word	0x00000007
        /*117c*/ 	.word	0x0002d830
        /*1180*/ 	.short	0x010a
        /*1182*/ 	.byte	0x3f
	.zero		1


	//   ....[42]....
        /*1184*/ 	.word	0x00012130
        /*1188*/ 	.word	0x00000007
        /*118c*/ 	.word	0x0002d830
        /*1190*/ 	.short	0x010a
        /*1192*/ 	.byte	0x3f
	.zero		1


	//   ....[43]....
        /*1194*/ 	.word	0x000125d0
        /*1198*/ 	.word	0x00000008
        /*119c*/ 	.word	0x0002d850
        /*11a0*/ 	.short	0x010a
        /*11a2*/ 	.byte	0x3f
	.zero		1


	//   ....[44]....
        /*11a4*/ 	.word	0x00012610
        /*11a8*/ 	.word	0x00000008
        /*11ac*/ 	.word	0x0002d850
        /*11b0*/ 	.short	0x010a
        /*11b2*/ 	.byte	0x3f
	.zero		1


	//   ....[45]....
        /*11b4*/ 	.word	0x00012d60
        /*11b8*/ 	.word	0x00000007
        /*11bc*/ 	.word	0x00000000
        /*11c0*/ 	.short	0x0101
        /*11c2*/ 	.byte	0x3f
	.zero		1


	//   ....[46]....
        /*11c4*/ 	.word	0x00014670
        /*11c8*/ 	.word	0x00000005
        /*11cc*/ 	.word	0x00000000
        /*11d0*/ 	.short	0x0101
        /*11d2*/ 	.byte	0x3f
	.zero		1


	//   ....[47]....
        /*11d4*/ 	.word	0x00014d00
        /*11d8*/ 	.word	0x00000006
        /*11dc*/ 	.word	0x0002d850
        /*11e0*/ 	.short	0x010a
        /*11e2*/ 	.byte	0x3f
	.zero		1


	//   ....[48]....
        /*11e4*/ 	.word	0x00014db0
        /*11e8*/ 	.word	0x00000006
        /*11ec*/ 	.word	0x0002d850
        /*11f0*/ 	.short	0x010a
        /*11f2*/ 	.byte	0x3f
	.zero		1


	//   ....[49]....
        /*11f4*/ 	.word	0x000155b0
        /*11f8*/ 	.word	0x00000004
        /*11fc*/ 	.word	0x00000000
        /*1200*/ 	.short	0x0101
        /*1202*/ 	.byte	0x3f
	.zero		1


	//   ....[50]....
        /*1204*/ 	.word	0x00016900
        /*1208*/ 	.word	0x00000000
        /*120c*/ 	.word	0x00000000
        /*1210*/ 	.short	0x0101
        /*1212*/ 	.byte	0x3f
	.zero		1


	//   ....[51]....
        /*1214*/ 	.word	0x00018c60
        /*1218*/ 	.word	0x00000016
        /*121c*/ 	.word	0x0002d820
        /*1220*/ 	.short	0x010a
        /*1222*/ 	.byte	0x3f
	.zero		1


	//   ....[52]....
        /*1224*/ 	.word	0x00018d20
        /*1228*/ 	.word	0x00000008
        /*122c*/ 	.word	0x0002d8a0
        /*1230*/ 	.short	0x010a
        /*1232*/ 	.byte	0x3f
	.zero		1


	//   ....[53]....
        /*1234*/ 	.word	0x00019150
        /*1238*/ 	.word	0x00000008
        /*123c*/ 	.word	0x0002d8c0
        /*1240*/ 	.short	0x010a
        /*1242*/ 	.byte	0x3f
	.zero		1


	//   ....[54]....
        /*1244*/ 	.word	0x000196b0
        /*1248*/ 	.word	0x00000008
        /*124c*/ 	.word	0x0002d8a0
        /*1250*/ 	.short	0x010a
        /*1252*/ 	.byte	0x3f
	.zero		1


	//   ....[55]....
        /*1254*/ 	.word	0x00019ad0
        /*1258*/ 	.word	0x00000008
        /*125c*/ 	.word	0x0002d8c0
        /*1260*/ 	.short	0x010a
        /*1262*/ 	.byte	0x3f
	.zero		1


	//   ....[56]....
        /*1264*/ 	.word	0x0001ab40
        /*1268*/ 	.word	0x00000000
        /*126c*/ 	.word	0x0002d840
        /*1270*/ 	.short	0x010a
        /*1272*/ 	.byte	0x3f
	.zero		1


	//   ....[57]....
        /*1274*/ 	.word	0x0001b0d0
        /*1278*/ 	.word	0x00000000
        /*127c*/ 	.word	0x0002d830
        /*1280*/ 	.short	0x0107
        /*1282*/ 	.byte	0x3f
	.zero		1


	//   ....[58]....
        /*1284*/ 	.word	0x0001b1a0
        /*1288*/ 	.word	0x00000000
        /*128c*/ 	.word	0x0002d830
        /*1290*/ 	.short	0x0101
        /*1292*/ 	.byte	0x3f
	.zero		1


	//   ....[59]....
        /*1294*/ 	.word	0x0001bdb0
        /*1298*/ 	.word	0x00000016
        /*129c*/ 	.word	0x0002d800
        /*12a0*/ 	.short	0x0107
        /*12a2*/ 	.byte	0x3f
	.zero		1


	//   ....[60]....
        /*12a4*/ 	.word	0x0001bea0
        /*12a8*/ 	.word	0x00000016
        /*12ac*/ 	.word	0x0002d800
        /*12b0*/ 	.short	0x0101
        /*12b2*/ 	.byte	0x3f
	.zero		1


	//   ....[61]....
        /*12b4*/ 	.word	0x0001bec0
        /*12b8*/ 	.word	0x00000016
        /*12bc*/ 	.word	0x0002d820
        /*12c0*/ 	.short	0x010a
        /*12c2*/ 	.byte	0x3f
	.zero		1


	//   ....[62]....
        /*12c4*/ 	.word	0x0001c2c0
        /*12c8*/ 	.word	0x00000005
        /*12cc*/ 	.word	0x0002d840
        /*12d0*/ 	.short	0x010a
        /*12d2*/ 	.byte	0x3f
	.zero		1


	//   ....[63]....
        /*12d4*/ 	.word	0x0001c730
        /*12d8*/ 	.word	0x00000005
        /*12dc*/ 	.word	0x0002d830
        /*12e0*/ 	.short	0x0107
        /*12e2*/ 	.byte	0x3f
	.zero		1


	//   ....[64]....
        /*12e4*/ 	.word	0x0001c7f0
        /*12e8*/ 	.word	0x00000005
        /*12ec*/ 	.word	0x0002d830
        /*12f0*/ 	.short	0x0101
        /*12f2*/ 	.byte	0x3f
	.zero		1


	//   ....[65]....
        /*12f4*/ 	.word	0x0001c850
        /*12f8*/ 	.word	0x00000005
        /*12fc*/ 	.word	0x0002d860
        /*1300*/ 	.short	0x010a
        /*1302*/ 	.byte	0x3f
	.zero		1


	//   ....[66]....
        /*1304*/ 	.word	0x0001cd30
        /*1308*/ 	.word	0x00000005
        /*130c*/ 	.word	0x0002d850
        /*1310*/ 	.short	0x0107
        /*1312*/ 	.byte	0x3f
	.zero		1


	//   ....[67]....
        /*1314*/ 	.word	0x0001ce30
        /*1318*/ 	.word	0x00000005
        /*131c*/ 	.word	0x0002d850
        /*1320*/ 	.short	0x0101
        /*1322*/ 	.byte	0x3f
	.zero		1


	//   ....[68]....
        /*1324*/ 	.word	0x0001d030
        /*1328*/ 	.word	0x00000000
        /*132c*/ 	.word	0x0002d860
        /*1330*/ 	.short	0x010a
        /*1332*/ 	.byte	0x3f
	.zero		1


	//   ....[69]....
        /*1334*/ 	.word	0x0001d460
        /*1338*/ 	.word	0x00000000
        /*133c*/ 	.word	0x0002d850
        /*1340*/ 	.short	0x0107
        /*1342*/ 	.byte	0x3f
	.zero		1


	//   ....[70]....
        /*1344*/ 	.word	0x0001d530
        /*1348*/ 	.word	0x00000000
        /*134c*/ 	.word	0x0002d850
        /*1350*/ 	.short	0x0101
        /*1352*/ 	.byte	0x3f
	.zero		1


	//   ....[71]....
        /*1354*/ 	.word	0x0001e260
        /*1358*/ 	.word	0x00000005
        /*135c*/ 	.word	0x0002d820
        /*1360*/ 	.short	0x010a
        /*1362*/ 	.byte	0x3f
	.zero		1


	//   ....[72]....
        /*1364*/ 	.word	0x0001e3d0
        /*1368*/ 	.word	0x00000003
        /*136c*/ 	.word	0x0002d840
        /*1370*/ 	.short	0x010a
        /*1372*/ 	.byte	0x3f
	.zero		1


	//   ....[73]....
        /*1374*/ 	.word	0x0001e470
        /*1378*/ 	.word	0x00000019
        /*137c*/ 	.word	0x0002d840
        /*1380*/ 	.short	0x010a
        /*1382*/ 	.byte	0x3f
	.zero		1


	//   ....[74]....
        /*1384*/ 	.word	0x0001e4b0
        /*1388*/ 	.word	0x00000003
        /*138c*/ 	.word	0x0002d860
        /*1390*/ 	.short	0x010a
        /*1392*/ 	.byte	0x3f
	.zero		1


	//   ....[75]....
        /*1394*/ 	.word	0x0001e4f0
        /*1398*/ 	.word	0x00000019
        /*139c*/ 	.word	0x0002d860
        /*13a0*/ 	.short	0x010a
        /*13a2*/ 	.byte	0x3f
	.zero		1


	//   ....[76]....
        /*13a4*/ 	.word	0x0001e550
        /*13a8*/ 	.word	0x00000020
        /*13ac*/ 	.word	0x0002d890
        /*13b0*/ 	.short	0x010a
        /*13b2*/ 	.byte	0x3f
	.zero		1


	//   ....[77]....
        /*13b4*/ 	.word	0x0001e6d0
        /*13b8*/ 	.word	0x00000020
        /*13bc*/ 	.word	0x0002d890
        /*13c0*/ 	.short	0x010a
        /*13c2*/ 	.byte	0x3f
	.zero		1


	//   ....[78]....
        /*13c4*/ 	.word	0x0001e850
        /*13c8*/ 	.word	0x00000020
        /*13cc*/ 	.word	0x0002d890
        /*13d0*/ 	.short	0x010a
        /*13d2*/ 	.byte	0x3f
	.zero		1


	//   ....[79]....
        /*13d4*/ 	.word	0x0001e9c0
        /*13d8*/ 	.word	0x00000020
        /*13dc*/ 	.word	0x0002d8b0
        /*13e0*/ 	.short	0x010a
        /*13e2*/ 	.byte	0x3f
	.zero		1


	//   ....[80]....
        /*13e4*/ 	.word	0x0001ecd0
        /*13e8*/ 	.word	0x00000002
        /*13ec*/ 	.word	0x0002d800
        /*13f0*/ 	.short	0x010a
        /*13f2*/ 	.byte	0x3f
	.zero		1


	//   ....[81]....
        /*13f4*/ 	.word	0x0001eee0
        /*13f8*/ 	.word	0x00000002
        /*13fc*/ 	.word	0x0002d800
        /*1400*/ 	.short	0x010a
        /*1402*/ 	.byte	0x3f
	.zero		1


	//   ....[82]....
        /*1404*/ 	.word	0x0001ef30
        /*1408*/ 	.word	0x00000000
        /*140c*/ 	.word	0x0002d830
        /*1410*/ 	.short	0x010a
        /*1412*/ 	.byte	0x3f
	.zero		1


	//   ....[83]....
        /*1414*/ 	.word	0x0001ef80
        /*1418*/ 	.word	0x00000007
        /*141c*/ 	.word	0x0002d830
        /*1420*/ 	.short	0x010a
        /*1422*/ 	.byte	0x3f
	.zero		1


	//   ....[84]....
        /*1424*/ 	.word	0x0001efd0
        /*1428*/ 	.word	0x00000008
        /*142c*/ 	.word	0x0002d850
        /*1430*/ 	.short	0x010a
        /*1432*/ 	.byte	0x3f
	.zero		1


	//   ....[85]....
        /*1434*/ 	.word	0x0001f020
        /*1438*/ 	.word	0x00000007
        /*143c*/ 	.word	0x0002d830
        /*1440*/ 	.short	0x010a
        /*1442*/ 	.byte	0x3f
	.zero		1


	//   ....[86]....
        /*1444*/ 	.word	0x0001f070
        /*1448*/ 	.word	0x00000008
        /*144c*/ 	.word	0x0002d850
        /*1450*/ 	.short	0x010a
        /*1452*/ 	.byte	0x3f
	.zero		1


	//   ....[87]....
        /*1454*/ 	.word	0x0001f0c0
        /*1458*/ 	.word	0x00000006
        /*145c*/ 	.word	0x0002d850
        /*1460*/ 	.short	0x010a
        /*1462*/ 	.byte	0x3f
	.zero		1


	//   ....[88]....
        /*1464*/ 	.word	0x0001f450
        /*1468*/ 	.word	0x00000016
        /*146c*/ 	.word	0x0002d820
        /*1470*/ 	.short	0x010a
        /*1472*/ 	.byte	0x3f
	.zero		1


	//   ....[89]....
        /*1474*/ 	.word	0x0001f4a0
        /*1478*/ 	.word	0x00000008
        /*147c*/ 	.word	0x0002d8a0
        /*1480*/ 	.short	0x010a
        /*1482*/ 	.byte	0x3f
	.zero		1


	//   ....[90]....
        /*1484*/ 	.word	0x0001f4f0
        /*1488*/ 	.word	0x00000008
        /*148c*/ 	.word	0x0002d8c0
        /*1490*/ 	.short	0x010a
        /*1492*/ 	.byte	0x3f
	.zero		1


	//   ....[91]....
        /*1494*/ 	.word	0x0001f540
        /*1498*/ 	.word	0x00000008
        /*149c*/ 	.word	0x0002d8a0
        /*14a0*/ 	.short	0x010a
        /*14a2*/ 	.byte	0x3f
	.zero		1


	//   ....[92]....
        /*14a4*/ 	.word	0x0001f590
        /*14a8*/ 	.word	0x00000008
        /*14ac*/ 	.word	0x0002d8c0
        /*14b0*/ 	.short	0x010a
        /*14b2*/ 	.byte	0x3f
	.zero		1


	//   ....[93]....
        /*14b4*/ 	.word	0x0001f6b0
        /*14b8*/ 	.word	0x00000000
        /*14bc*/ 	.word	0x0002d840
        /*14c0*/ 	.short	0x010a
        /*14c2*/ 	.byte	0x3f
	.zero		1


	//   ....[94]....
        /*14c4*/ 	.word	0x00020520
        /*14c8*/ 	.word	0x00000016
        /*14cc*/ 	.word	0x0002d820
        /*14d0*/ 	.short	0x010a
        /*14d2*/ 	.byte	0x3f
	.zero		1


	//   ....[95]....
        /*14d4*/ 	.word	0x00020570
        /*14d8*/ 	.word	0x00000005
        /*14dc*/ 	.word	0x0002d840
        /*14e0*/ 	.short	0x010a
        /*14e2*/ 	.byte	0x3f
	.zero		1


	//   ....[96]....
        /*14e4*/ 	.word	0x00020b80
        /*14e8*/ 	.word	0x00000005
        /*14ec*/ 	.word	0x0002d860
        /*14f0*/ 	.short	0x010a
        /*14f2*/ 	.byte	0x3f
	.zero		1


	//   ....[97]....
        /*14f4*/ 	.word	0x00021160
        /*14f8*/ 	.word	0x00000000
        /*14fc*/ 	.word	0x0002d860
        /*1500*/ 	.short	0x010a
        /*1502*/ 	.byte	0x3f
	.zero		1


	//   ....[98]....
        /*1504*/ 	.word	0x000220b0
        /*1508*/ 	.word	0x00000005
        /*150c*/ 	.word	0x0002d820
        /*1510*/ 	.short	0x010a
        /*1512*/ 	.byte	0x3f
	.zero		1


	//   ....[99]....
        /*1514*/ 	.word	0x00022250
        /*1518*/ 	.word	0x00000003
        /*151c*/ 	.word	0x0002d840
        /*1520*/ 	.short	0x010a
        /*1522*/ 	.byte	0x3f
	.zero		1


	//   ....[100]....
        /*1524*/ 	.word	0x000222a0
        /*1528*/ 	.word	0x00000019
        /*152c*/ 	.word	0x0002d840
        /*1530*/ 	.short	0x010a
        /*1532*/ 	.byte	0x3f
	.zero		1


	//   ....[101]....
        /*1534*/ 	.word	0x000222f0
        /*1538*/ 	.word	0x00000003
        /*153c*/ 	.word	0x0002d860
        /*1540*/ 	.short	0x010a
        /*1542*/ 	.byte	0x3f
	.zero		1


	//----- nvinfo : EIATTR_NUM_MBARRIERS
	.align		4
.L_1351:
        /*1544*/ 	.byte	0x03, 0x38
        /*1546*/ 	.short	0x0016


	//----- nvinfo : EIATTR_EXIT_INSTR_OFFSETS
	.align		4
        /*1548*/ 	.byte	0x04, 0x1c
        /*154a*/ 	.short	(.L_1353 - .L_1352)


	//   ....[0]....
.L_1352:
        /*154c*/ 	.word	0x0001e540


	//----- nvinfo : EIATTR_MAX_THREADS
	.align		4
.L_1353:
        /*1550*/ 	.byte	0x04, 0x05
        /*1552*/ 	.short	(.L_1355 - .L_1354)
.L_1354:
        /*1554*/ 	.word	0x00000200
        /*1558*/ 	.word	0x00000001
        /*155c*/ 	.word	0x00000001


	//----- nvinfo : EIATTR_CRS_STACK_SIZE
	.align		4
.L_1355:
        /*1560*/ 	.byte	0x04, 0x1e
        /*1562*/ 	.short	(.L_1357 - .L_1356)
.L_1356:
        /*1564*/ 	.word	0x00000000


	//----- nvinfo : EIATTR_CBANK_PARAM_SIZE
	.align		4
.L_1357:
        /*1568*/ 	.byte	0x03, 0x19
        /*156a*/ 	.short	0x0af0


	//----- nvinfo : EIATTR_PARAM_CBANK
	.align		4
        /*156c*/ 	.byte	0x04, 0x0a
        /*156e*/ 	.short	(.L_1359 - .L_1358)
	.align		4
.L_1358:
        /*1570*/ 	.word	index@(.nv.constant0._ZN7cutlass13device_kernelIN5flash11enable_sm90INS1_16FlashAttnFwdSm90INS1_25CollectiveMainloopFwdSm90ILi2EN4cute5tupleIJNS5_1CILi1EEES8_S8_EEENS6_IJNS7_ILi192EEENS7_ILi128EEENS7_ILi96EEEEEELi96ENS_10bfloat16_tEfNS_4arch4Sm90ELb1ELb0ELb1ELb1ELb1ELb1ELb0ELb0ELb1ELb1ELb0ELb0EEENS1_21CollectiveEpilogueFwdINS6_IJSA_SC_SB_EEES9_SE_SG_Li384ELb1ELb1ELb0ELb0EEENS1_36VarlenDynamicPersistentTileSchedulerILi192ELi128ELi384ELi128ELb0ELb1ELb1ELb1ELb1ELb1EEEEEEEEEvNT_6ParamsE)
        /*1574*/ 	.short	0x0210
        /*1576*/ 	.short	0x0af0


	//----- nvinfo : EIATTR_SW_WAR
	.align		4
.L_1359:
        /*1578*/ 	.byte	0x04, 0x36
        /*157a*/ 	.short	(.L_1361 - .L_1360)
.L_1360:
        /*157c*/ 	.word	0x00000008
.L_1361:


//--------------------- .nv.info._ZN7cutlass13device_kernelIN5flash11enable_sm90INS1_16FlashAttnFwdSm90INS1_25CollectiveMainloopFwdSm90ILi2EN4cute5tupleIJNS5_1CILi1EEES8_S8_EEENS6_IJNS7_ILi192EEENS7_ILi128EEENS7_ILi64EEEEEELi64ENS_10bfloat16_tEfNS_4arch4Sm90ELb0ELb0ELb1ELb0ELb1ELb0ELb0ELb1ELb1ELb1ELb0ELb0EEENS1_21CollectiveEpilogueFwdINS6_IJSA_SC_SB_EEES9_SE_SG_Li384ELb0ELb1ELb0ELb0EEENS1_29StaticPersistentTileSchedulerILb0EEEEEEEEEvNT_6ParamsE --------------------------
	.section	.nv.info._ZN7cutlass13device_kernelIN5flash11enable_sm90INS1_16FlashAttnFwdSm90INS1_25CollectiveMainloopFwdSm90ILi2EN4cute5tupleIJNS5_1CILi1EEES8_S8_EEENS6_IJNS7_ILi192EEENS7_ILi128EEENS7_ILi64EEEEEELi64ENS_10bfloat16_tEfNS_4arch4Sm90ELb0ELb0ELb1ELb0ELb1ELb0ELb0ELb1ELb1ELb1ELb0ELb0EEENS1_21CollectiveEpilogueFwdINS6_IJSA_SC_SB_EEES9_SE_SG_Li384ELb0ELb1ELb0ELb0EEENS1_29StaticPersistentTileSchedulerILb0EEEEEEEEEvNT_6ParamsE,"",@"SHT_CUDA_INFO"
	.sectionflags	@""
	.align	4


	//----- nvinfo : EIATTR_CUDA_API_VERSION
	.align		4
        /*0000*/ 	.byte	0x04, 0x37
        /*0002*/ 	.short	(.L_1363 - .L_1362)
.L_1362:
        /*0004*/ 	.word	0x00000082


	//----- nvinfo : EIATTR_KPARAM_INFO
	.align		4
.L_1363:
        /*0008*/ 	.byte	0x04, 0x17
        /*000a*/ 	.short	(.L_1365 - .L_1364)
.L_1364:
        /*000c*/ 	.word	0x00000000
        /*0010*/ 	.short	0x0000
        /*0012*/ 	.short	0x0070
        /*0014*/ 	.byte	0x00, 0xf0, 0x01, 0x28


	//----- nvinfo : EIATTR_SPARSE_MMA_MASK
	.align		4
.L_1365:
        /*0018*/ 	.byte	0x03, 0x50
        /*001a*/ 	.short	0x0000


	//----- nvinfo : EIATTR_MAXREG_COUNT
	.align		4
        /*001c*/ 	.byte	0x03, 0x1b
        /*001e*/ 	.short	0x0080


	//----- nvinfo : EIATTR_NUM_BARRIERS
	.align		4
        /*0020*/ 	.byte	0x02, 0x4c
        /*0022*/ 	.byte	0x10
	.zero		1


	//----- nvinfo : EIATTR_EXTERNS
	.align		4
        /*0024*/ 	.byte	0x04, 0x0f
        /*0026*/ 	.short	(.L_1367 - .L_1366)


	//   ....[0]....
	.align		4
.L_1366:
        /*0028*/ 	.word	index@(__assertfail)


	//----- nvinfo : EIATTR_ANNOTATIONS
	.align		4
.L_1367:
        /*002c*/ 	.byte	0x04, 0x55
        /*002e*/ 	.short	(.L_1369 - .L_1368)


	//   ....[0]....
.L_1368:
        /*0030*/ 	.word	0x00000001
        /*0034*/ 	.byte	0x00, 0x75, 0x00, 0x00, 0x01, 0x00, 0x00, 0x00, 0x20, 0x75, 0x00, 0x00, 0x01, 0x00, 0x00, 0x00
        /*0044*/ 	.byte	0xd0, 0x75, 0x00, 0x00, 0x01, 0x00, 0x00, 0x00, 0x60, 0x77, 0x00, 0x00, 0x01, 0x00, 0x00, 0x00
        /*0054*/ 	.byte	0xd0, 0x7c, 0x00, 0x00, 0x01, 0x00, 0x00, 0x00, 0xc0, 0x88, 0x00, 0x00, 0x01, 0x00, 0x00, 0x00
        /*0064*/ 	.byte	0x20, 0x94, 0x00, 0x00, 0x01, 0x00, 0x00, 0x00, 0xf0, 0x95, 0x00, 0x00, 0x01, 0x00, 0x00, 0x00
        /*0074*/ 	.byte	0x20, 0x96, 0x00, 0x00, 0x01, 0x00, 0x00, 0x00, 0xa0, 0xaa, 0x00, 0x00, 0x01, 0x00, 0x00, 0x00
        /*0084*/ 	.byte	0xd0, 0xaa, 0x00, 0x00, 0x01, 0x00, 0x00, 0x00, 0x50, 0xab, 0x00, 0x00, 0x01, 0x00, 0x00, 0x00
        /*0094*/ 	.byte	0x70, 0xab, 0x00, 0x00


	//----- nvinfo : EIATTR_MERCURY_ISA_VERSION
	.align		4
.L_1369:
        /*0098*/ 	.byte	0x03, 0x5f
        /*009a*/ 	.short	0x0101


	//----- nvinfo : EIATTR_INT_WARP_WIDE_INSTR_OFFSETS
	.align		4
        /*009c*/ 	.byte	0x04, 0x31
        /*009e*/ 	.short	(.L_1371 - .L_1370)


	//   ....[0]....
.L_1370:
        /*00a0*/ 	.word	0x000000c0


	//   ....[1]....
        /*00a4*/ 	.word	0x000000d0


	//   ....[2]....
        /*00a8*/ 	.word	0x00000170


	//----- nvinfo : EIATTR_COOP_GROUP_MASK_REGIDS
	.align		4
.L_1371:
        /*00ac*/ 	.byte	0x04, 0x29
        /*00ae*/ 	.short	(.L_1373 - .L_1372)


	//   ....[0]....
.L_1372:
        /*00b0*/ 	.word	0xffffffff


	//   ....[1]....
        /*00b4*/ 	.word	0xffffffff


	//   ....[2]....
        /*00b8*/ 	.word	0xffffffff


	//   ....[3]....
        /*00bc*/ 	.word	0xffffffff


	//   ....[4]....
        /*00c0*/ 	.word	0xffffffff


	//   ....[5]....
        /*00c4*/ 	.word	0xffffffff


	//   ....[6]....
        /*00c8*/ 	.word	0xffffffff


	//   ....[7]....
        /*00cc*/ 	.word	0xffffffff


	//   ....[8]....
        /*00d0*/ 	.word	0xffffffff


	//   ....[9]....
        /*00d4*/ 	.word	0xffffffff


	//   ....[10]....
        /*00d8*/ 	.word	0xffffffff


	//   ....[11]....
        /*00dc*/ 	.word	0xffffffff


	//   ....[12]....
        /*00e0*/ 	.word	0xffffffff


	//   ....[13]....
        /*00e4*/ 	.word	0xffffffff


	//   ....[14]....
        /*00e8*/ 	.word	0xffffffff


	//   ....[15]....
        /*00ec*/ 	.word	0xffffffff


	//   ....[16]....
        /*00f0*/ 	.word	0xffffffff


	//   ....[17]....
        /*00f4*/ 	.word	0xffffffff


	//   ....[18]....
        /*00f8*/ 	.word	0xffffffff


	//   ....[19]....
        /*00fc*/ 	.word	0xffffffff


	//   ....[20]....
        /*0100*/ 	.word	0xffffffff


	//   ....[21]....
        /*0104*/ 	.word	0xffffffff


	//   ....[22]....
        /*0108*/ 	.word	0xffffffff


	//   ....[23]....
        /*010c*/ 	.word	0xffffffff


	//   ....[24]....
        /*0110*/ 	.word	0xffffffff


	//   ....[25]....
        /*0114*/ 	.word	0xffffffff


	//   ....[26]....
        /*0118*/ 	.word	0xffffffff


	//   ....[27]....
        /*011c*/ 	.word	0xffffffff


	//   ....[28]....
        /*0120*/ 	.word	0xffffffff


	//   ....[29]....
        /*0124*/ 	.word	0xffffffff


	//   ....[30]....
        /*0128*/ 	.word	0xffffffff


	//   ....[31]....
        /*012c*/ 	.word	0xffffffff


	//   ....[32]....
        /*0130*/ 	.word	0xffffffff


	//   ....[33]....
        /*0134*/ 	.word	0xffffffff


	//   ....[34]....
        /*0138*/ 	.word	0xffffffff


	//   ....[35]....
        /*013c*/ 	.word	0xffffffff


	//   ....[36]....
        /*0140*/ 	.word	0xffffffff


	//   ....[37]....
        /*0144*/ 	.word	0xffffffff


	//   ....[38]....
        /*0148*/ 	.word	0xffffffff


	//   ....[39]....
        /*014c*/ 	.word	0xffffffff


	//   ....[40]....
        /*0150*/ 	.word	0xffffffff


	//   ....[41]....
        /*0154*/ 	.word	0xffffffff


	//   ....[42]....
        /*0158*/ 	.word	0xffffffff


	//   ....[43]....
        /*015c*/ 	.word	0xffffffff


	//   ....[44]....
        /*0160*/ 	.word	0xffffffff


	//   ....[45]....
        /*0164*/ 	.word	0xffffffff


	//   ....[46]....
        /*0168*/ 	.word	0xffffffff


	//   ....[47]....
        /*016c*/ 	.word	0xffffffff


	//   ....[48]....
        /*0170*/ 	.word	0xffffffff


	//   ....[49]....
        /*0174*/ 	.word	0xffffffff


	//   ....[50]....
        /*0178*/ 	.word	0xffffffff


	//   ....[51]....
        /*017c*/ 	.word	0xffffffff


	//   ....[52]....
        /*0180*/ 	.word	0xffffffff


	//   ....[53]....
        /*0184*/ 	.word	0xffffffff


	//   ....[54]....
        /*0188*/ 	.word	0xffffffff


	//   ....[55]....
        /*018c*/ 	.word	0xffffffff


	//   ....[56]....
        /*0190*/ 	.word	0xffffffff


	//   ....[57]....
        /*0194*/ 	.word	0xffffffff


	//   ....[58]....
        /*0198*/ 	.word	0xffffffff


	//   ....[59]....
        /*019c*/ 	.word	0xffffffff


	//   ....[60]....
        /*01a0*/ 	.word	0xffffffff


	//   ....[61]....
        /*01a4*/ 	.word	0xffffffff


	//   ....[62]....
        /*01a8*/ 	.word	0xffffffff


	//   ....[63]....
        /*01ac*/ 	.word	0xffffffff


	//   ....[64]....
        /*01b0*/ 	.word	0xffffffff


	//   ....[65]....
        /*01b4*/ 	.word	0xffffffff


	//   ....[66]....
        /*01b8*/ 	.word	0xffffffff


	//   ....[67]....
        /*01bc*/ 	.word	0xffffffff


	//   ....[68]....
        /*01c0*/ 	.word	0xffffffff


	//   ....[69]....
        /*01c4*/ 	.word	0xffffffff


	//   ....[70]....
        /*01c8*/ 	.word	0xffffffff


	//   ....[71]....
        /*01cc*/ 	.word	0xffffffff


	//   ....[72]....
        /*01d0*/ 	.word	0xffffffff


	//   ....[73]....
        /*01d4*/ 	.word	0xffffffff


	//   ....[74]....
        /*01d8*/ 	.word	0xffffffff


	//   ....[75]....
        /*01dc*/ 	.word	0xffffffff


	//   ....[76]....
        /*01e0*/ 	.word	0xffffffff


	//   ....[77]....
        /*01e4*/ 	.word	0xffffffff


	//   ....[78]....
        /*01e8*/ 	.word	0xffffffff


	//   ....[79]....
        /*01ec*/ 	.word	0xffffffff


	//   ....[80]....
        /*01f0*/ 	.word	0xffffffff


	//   ....[81]....
        /*01f4*/ 	.word	0xffffffff


	//   ....[82]....
        /*01f8*/ 	.word	0xffffffff


	//   ....[83]....
        /*01fc*/ 	.word	0xffffffff


	//   ....[84]....
        /*0200*/ 	.word	0xffffffff


	//   ....[85]....
        /*0204*/ 	.word	0xffffffff


	//   ....[86]....
        /*0208*/ 	.word	0xffffffff


	//   ....[87]....
        /*020c*/ 	.word	0xffffffff


	//   ....[88]....
        /*0210*/ 	.word	0xffffffff


	//   ....[89]....
        /*0214*/ 	.word	0xffffffff


	//   ....[90]....
        /*0218*/ 	.word	0xffffffff


	//   ....[91]....
        /*021c*/ 	.word	0xffffffff


	//   ....[92]....
        /*0220*/ 	.word	0xffffffff


	//   ....[93]....
        /*0224*/ 	.word	0xffffffff


	//   ....[94]....
        /*0228*/ 	.word	0xffffffff


	//   ....[95]....
        /*022c*/ 	.word	0xffffffff


	//   ....[96]....
        /*0230*/ 	.word	0xffffffff


	//   ....[97]....
        /*0234*/ 	.word	0xffffffff


	//   ....[98]....
        /*0238*/ 	.word	0xffffffff


	//   ....[99]....
        /*023c*/ 	.word	0xffffffff


	//   ....[100]....
        /*0240*/ 	.word	0xffffffff


	//   ....[101]....
        /*0244*/ 	.word	0xffffffff


	//   ....[102]....
        /*0248*/ 	.word	0xffffffff


	//   ....[103]....
        /*024c*/ 	.word	0xffffffff


	//   ....[104]....
        /*0250*/ 	.word	0xffffffff


	//   ....[105]....
        /*0254*/ 	.word	0xffffffff


	//   ....[106]....
        /*0258*/ 	.word	0xffffffff


	//   ....[107]....
        /*025c*/ 	.word	0xffffffff


	//   ....[108]....
        /*0260*/ 	.word	0xffffffff


	//   ....[109]....
        /*0264*/ 	.word	0xffffffff


	//   ....[110]....
        /*0268*/ 	.word	0xffffffff


	//   ....[111]....
        /*026c*/ 	.word	0xffffffff


	//   ....[112]....
        /*0270*/ 	.word	0xffffffff


	//   ....[113]....
        /*0274*/ 	.word	0xffffffff


	//   ....[114]....
        /*0278*/ 	.word	0xffffffff


	//   ....[115]....
        /*027c*/ 	.word	0xffffffff


	//   ....[116]....
        /*0280*/ 	.word	0xffffffff


	//   ....[117]....
        /*0284*/ 	.word	0xffffffff


	//   ....[118]....
        /*0288*/ 	.word	0xffffffff


	//   ....[119]....
        /*028c*/ 	.word	0xffffffff


	//   ....[120]....
        /*0290*/ 	.word	0x0500000f


	//   ....[121]....
        /*0294*/ 	.word	0x0500000f


	//   ....[122]....
        /*0298*/ 	.word	0x0500000f


	//   ....[123]....
        /*029c*/ 	.word	0x0500000f


	//   ....[124]....
        /*02a0*/ 	.word	0x0500000f


	//   ....[125]....
        /*02a4*/ 	.word	0x0500000f


	//   ....[126]....
        /*02a8*/ 	.word	0x0500000f


	//   ....[127]....
        /*02ac*/ 	.word	0x0500000f


	//   ....[128]....
        /*02b0*/ 	.word	0x0500000f


	//   ....[129]....
        /*02b4*/ 	.word	0x0500000f


	//   ....[130]....
        /*02b8*/ 	.word	0x0500000f


	//   ....[131]....
        /*02bc*/ 	.word	0x0500000f


	//   ....[132]....
        /*02c0*/ 	.word	0x0500000f


	//   ....[133]....
        /*02c4*/ 	.word	0x0500000f


	//   ....[134]....
        /*02c8*/ 	.word	0x0500000f


	//   ....[135]....
        /*02cc*/ 	.word	0x0500000f


	//   ....[136]....
        /*02d0*/ 	.word	0x0500000f


	//   ....[137]....
        /*02d4*/ 	.word	0x0500000f


	//   ....[138]....
        /*02d8*/ 	.word	0x0500000f


	//   ....[139]....
        /*02dc*/ 	.word	0x0500000f


	//   ....[140]....
        /*02e0*/ 	.word	0x0500000f


	//   ....[141]....
        /*02e4*/ 	.word	0x0500000f


	//   ....[142]....
        /*02e8*/ 	.word	0x0500000f


	//   ....[143]....
        /*02ec*/ 	.word	0x0500000f


	//   ....[144]....
        /*02f0*/ 	.word	0x0500000f


	//   ....[145]....
        /*02f4*/ 	.word	0x0500000f


	//   ....[146]....
        /*02f8*/ 	.word	0x0500000f


	//   ....[147]....
        /*02fc*/ 	.word	0x0500000f


	//   ....[148]....
        /*0300*/ 	.word	0x0500000f


	//   ....[149]....
        /*0304*/ 	.word	0x0500000f


	//   ....[150]....
        /*0308*/ 	.word	0x0500000f


	//   ....[151]....
        /*030c*/ 	.word	0x0500000f


	//   ....[152]....
        /*0310*/ 	.word	0x0500000f


	//   ....[153]....
        /*0314*/ 	.word	0x0500000f


	//   ....[154]....
        /*0318*/ 	.word	0x0500000f


	//   ....[155]....
        /*031c*/ 	.word	0x0500000f


	//   ....[156]....
        /*0320*/ 	.word	0x0500000f


	//   ....[157]....
        /*0324*/ 	.word	0x0500000f


	//   ....[158]....
        /*0328*/ 	.word	0x0500000f


	//   ....[159]....
        /*032c*/ 	.word	0x0500000f


	//   ....[160]....
        /*0330*/ 	.word	0x0500000f


	//   ....[161]....
        /*0334*/ 	.word	0x0500000f


	//   ....[162]....
        /*0338*/ 	.word	0x0500000f


	//   ....[163]....
        /*033c*/ 	.word	0x0500000f


	//   ....[164]....
        /*0340*/ 	.word	0x0500000f


	//   ....[165]....
        /*0344*/ 	.word	0x0500000f


	//   ....[166]....
        /*0348*/ 	.word	0x0500000f


	//   ....[167]....
        /*034c*/ 	.word	0x0500000f


	//   ....[168]....
        /*0350*/ 	.word	0x0500000f


	//   ....[169]....
        /*0354*/ 	.word	0x0500000f


	//   ....[170]....
        /*0358*/ 	.word	0x0500000f


	//   ....[171]....
        /*035c*/ 	.word	0x0500000f


	//   ....[172]....
        /*0360*/ 	.word	0x0500000f


	//   ....[173]....
        /*0364*/ 	.word	0x0500000f


	//   ....[174]....
        /*0368*/ 	.word	0x0500000f


	//   ....[175]....
        /*036c*/ 	.word	0x0500000f


	//   ....[176]....
        /*0370*/ 	.word	0x0500000f


	//   ....[177]....
        /*0374*/ 	.word	0x0500000f


	//   ....[178]....
        /*0378*/ 	.word	0x0500000f


	//   ....[179]....
        /*037c*/ 	.word	0x0500000f


	//   ....[180]....
        /*0380*/ 	.word	0x0500000f


	//   ....[181]....
        /*0384*/ 	.word	0x0500000f


	//   ....[182]....
        /*0388*/ 	.word	0x0500000f


	//   ....[183]....
        /*038c*/ 	.word	0x0500000f


	//   ....[184]....
        /*0390*/ 	.word	0x0500000f


	//   ....[185]....
        /*0394*/ 	.word	0x0500000f


	//   ....[186]....
        /*0398*/ 	.word	0x0500000f


	//   ....[187]....
        /*039c*/ 	.word	0x0500000f


	//   ....[188]....
        /*03a0*/ 	.word	0x0500000f


	//   ....[189]....
        /*03a4*/ 	.word	0x0500000f


	//   ....[190]....
        /*03a8*/ 	.word	0x0500000f


	//   ....[191]....
        /*03ac*/ 	.word	0x0500000f


	//   ....[192]....
        /*03b0*/ 	.word	0x0500000f


	//   ....[193]....
        /*03b4*/ 	.word	0x0500000f


	//   ....[194]....
        /*03b8*/ 	.word	0x0500000f


	//   ....[195]....
        /*03bc*/ 	.word	0x0500000f


	//   ....[196]....
        /*03c0*/ 	.word	0x0500000f


	//   ....[197]....
        /*03c4*/ 	.word	0x0500000f


	//   ....[198]....
        /*03c8*/ 	.word	0x0500000f


	//   ....[199]....
        /*03cc*/ 	.word	0x0500000f


	//   ....[200]....
        /*03d0*/ 	.word	0x0500000f


	//   ....[201]....
        /*03d4*/ 	.word	0x0500000f


	//   ....[202]....
        /*03d8*/ 	.word	0x0500000f


	//   ....[203]....
        /*03dc*/ 	.word	0x0500000f


	//   ....[204]....
        /*03e0*/ 	.word	0x0500000f


	//   ....[205]....
        /*03e4*/ 	.word	0x0500000f


	//   ....[206]....
        /*03e8*/ 	.word	0x0500000f


	//   ....[207]....
        /*03ec*/ 	.word	0x0500000f


	//   ....[208]....
        /*03f0*/ 	.word	0x0500000f


	//   ....[209]....
        /*03f4*/ 	.word	0x0500000f


	//----- nvinfo : EIATTR_COOP_GROUP_INSTR_OFFSETS
	.align		4
.L_1373:
        /*03f8*/ 	.byte	0x04, 0x28
        /*03fa*/ 	.short	(.L_1375 - .L_1374)


	//   ....[0]....
.L_1374:
        /*03fc*/ 	.word	0x00000080


	//   ....[1]....
        /*0400*/ 	.word	0x00000090


	//   ....[2]....
        /*0404*/ 	.word	0x000002d0


	//   ....[3]....
        /*0408*/ 	.word	0x00000430


	//   ....[4]....
        /*040c*/ 	.word	0x00000550


	//   ....[5]....
        /*0410*/ 	.word	0x000006b0


	//   ....[6]....
        /*0414*/ 	.word	0x00000ca0


	//   ....[7]....
        /*0418*/ 	.word	0x00002630


	//   ....[8]....
        /*041c*/ 	.word	0x00002680


	//   ....[9]....
        /*0420*/ 	.word	0x000028b0


	//   ....[10]....
        /*0424*/ 	.word	0x00002a80


	//   ....[11]....
        /*0428*/ 	.word	0x00004b30


	//   ....[12]....
        /*042c*/ 	.word	0x00004b70


	//   ....[13]....
        /*0430*/ 	.word	0x00004b90


	//   ....[14]....
        /*0434*/ 	.word	0x00004bb0


	//   ....[15]....
        /*0438*/ 	.word	0x00005e50


	//   ....[16]....
        /*043c*/ 	.word	0x00005e90


	//   ....[17]....
        /*0440*/ 	.word	0x00005f20


	//   ....[18]....
        /*0444*/ 	.word	0x00005f40


	//   ....[19]....
        /*0448*/ 	.word	0x00006aa0


	//   ....[20]....
        /*044c*/ 	.word	0x00006b00


	//   ....[21]....
        /*0450*/ 	.word	0x00006b80


	//   ....[22]....
        /*0454*/ 	.word	0x00006bb0


	//   ....[23]....
        /*0458*/ 	.word	0x00007030


	//   ....[24]....
        /*045c*/ 	.word	0x00007060


	//   ....[25]....
        /*0460*/ 	.word	0x00007090


	//   ....[26]....
        /*0464*/ 	.word	0x000070d0


	//   ....[27]....
        /*0468*/ 	.word	0x00007100


	//   ....[28]....
        /*046c*/ 	.word	0x00007120


	//   ....[29]....
        /*0470*/ 	.word	0x00007130


	//   ....[30]....
        /*0474*/ 	.word	0x00007140


	//   ....[31]....
        /*0478*/ 	.word	0x00008180


	//   ....[32]....
        /*047c*/ 	.word	0x000081a0


	//   ....[33]....
        /*0480*/ 	.word	0x000081b0


	//   ....[34]....
        /*0484*/ 	.word	0x00008240


	//   ....[35]....
        /*0488*/ 	.word	0x00008260


	//   ....[36]....
        /*048c*/ 	.word	0x000082e0


	//   ....[37]....
        /*0490*/ 	.word	0x00008300


	//   ....[38]....
        /*0494*/ 	.word	0x00008380


	//   ....[39]....
        /*0498*/ 	.word	0x000083a0


	//   ....[40]....
        /*049c*/ 	.word	0x00008420


	//   ....[41]....
        /*04a0*/ 	.word	0x00008440


	//   ....[42]....
        /*04a4*/ 	.word	0x000084c0


	//   ....[43]....
        /*04a8*/ 	.word	0x000084e0


	//   ....[44]....
        /*04ac*/ 	.word	0x00008560


	//   ....[45]....
        /*04b0*/ 	.word	0x00008580


	//   ....[46]....
        /*04b4*/ 	.word	0x00008590


	//   ....[47]....
        /*04b8*/ 	.word	0x00008d70


	//   ....[48]....
        /*04bc*/ 	.word	0x00008d90


	//   ....[49]....
        /*04c0*/ 	.word	0x00008dc0


	//   ....[50]....
        /*04c4*/ 	.word	0x00008e50


	//   ....[51]....
        /*04c8*/ 	.word	0x00008e60


	//   ....[52]....
        /*04cc*/ 	.word	0x00008ef0


	//   ....[53]....
        /*04d0*/ 	.word	0x00008f00


	//   ....[54]....
        /*04d4*/ 	.word	0x00008f90


	//   ....[55]....
        /*04d8*/ 	.word	0x00008fa0


	//   ....[56]....
        /*04dc*/ 	.word	0x00009030


	//   ....[57]....
        /*04e0*/ 	.word	0x00009040


	//   ....[58]....
        /*04e4*/ 	.word	0x000090d0


	//   ....[59]....
        /*04e8*/ 	.word	0x000090e0


	//   ....[60]....
        /*04ec*/ 	.word	0x00009170


	//   ....[61]....
        /*04f0*/ 	.word	0x00009180


	//   ....[62]....
        /*04f4*/ 	.word	0x00009190


	//   ....[63]....
        /*04f8*/ 	.word	0x00009230


	//   ....[64]....
        /*04fc*/ 	.word	0x00009250


	//   ....[65]....
        /*0500*/ 	.word	0x00009270


	//   ....[66]....
        /*0504*/ 	.word	0x00009330


	//   ....[67]....
        /*0508*/ 	.word	0x00009370


	//   ....[68]....
        /*050c*/ 	.word	0x000093b0


	//   ....[69]....
        /*0510*/ 	.word	0x000093c0


	//   ....[70]....
        /*0514*/ 	.word	0x00009400


	//   ....[71]....
        /*0518*/ 	.word	0x00009a60


	//   ....[72]....
        /*051c*/ 	.word	0x00009a80


	//   ....[73]....
        /*0520*/ 	.word	0x00009af0


	//   ....[74]....
        /*0524*/ 	.word	0x00009b00


	//   ....[75]....
        /*0528*/ 	.word	0x00009b40


	//   ....[76]....
        /*052c*/ 	.word	0x00009b50


	//   ....[77]....
        /*0530*/ 	.word	0x00009b90


	//   ....[78]....
        /*0534*/ 	.word	0x00009ba0


	//   ....[79]....
        /*0538*/ 	.word	0x00009be0


	//   ....[80]....
        /*053c*/ 	.word	0x00009bf0


	//   ....[81]....
        /*0540*/ 	.word	0x00009c30


	//   ....[82]....
        /*0544*/ 	.word	0x00009c40


	//   ....[83]....
        /*0548*/ 	.word	0x00009c80


	//   ....[84]....
        /*054c*/ 	.word	0x00009c90


	//   ....[85]....
        /*0550*/ 	.word	0x00009ca0


	//   ....[86]....
        /*0554*/ 	.word	0x00009ce0


	//   ....[87]....
        /*0558*/ 	.word	0x00009f50


	//   ....[88]....
        /*055c*/ 	.word	0x00009f80


	//   ....[89]....
        /*0560*/ 	.word	0x00009fe0


	//   ....[90]....
        /*0564*/ 	.word	0x00009ff0


	//   ....[91]....
        /*0568*/ 	.word	0x0000a040


	//   ....[92]....
        /*056c*/ 	.word	0x0000a050


	//   ....[93]....
        /*0570*/ 	.word	0x0000a0a0


	//   ....[94]....
        /*0574*/ 	.word	0x0000a0b0


	//   ....[95]....
        /*0578*/ 	.word	0x0000a100


	//   ....[96]....
        /*057c*/ 	.word	0x0000a110


	//   ....[97]....
        /*0580*/ 	.word	0x0000a160


	//   ....[98]....
        /*0584*/ 	.word	0x0000a170


	//   ....[99]....
        /*0588*/ 	.word	0x0000a1c0


	//   ....[100]....
        /*058c*/ 	.word	0x0000a1d0


	//   ....[101]....
        /*0590*/ 	.word	0x0000a1e0


	//   ....[102]....
        /*0594*/ 	.word	0x0000a220


	//   ....[103]....
        /*0598*/ 	.word	0x0000a670


	//   ....[104]....
        /*059c*/ 	.word	0x0000a680


	//   ....[105]....
        /*05a0*/ 	.word	0x0000a690


	//   ....[106]....
        /*05a4*/ 	.word	0x0000a6a0


	//   ....[107]....
        /*05a8*/ 	.word	0x0000a6c0


	//   ....[108]....
        /*05ac*/ 	.word	0x0000a720


	//   ....[109]....
        /*05b0*/ 	.word	0x0000a760


	//   ....[110]....
        /*05b4*/ 	.word	0x0000a780


	//   ....[111]....
        /*05b8*/ 	.word	0x0000a7c0


	//   ....[112]....
        /*05bc*/ 	.word	0x0000a7e0


	//   ....[113]....
        /*05c0*/ 	.word	0x0000a820


	//   ....[114]....
        /*05c4*/ 	.word	0x0000a840


	//   ....[115]....
        /*05c8*/ 	.word	0x0000a880


	//   ....[116]....
        /*05cc*/ 	.word	0x0000a8a0


	//   ....[117]....
        /*05d0*/ 	.word	0x0000a8e0


	//   ....[118]....
        /*05d4*/ 	.word	0x0000a900


	//   ....[119]....
        /*05d8*/ 	.word	0x0000ac70


	//   ....[120]....
        /*05dc*/ 	.word	0x0000b150


	//   ....[121]....
        /*05e0*/ 	.word	0x0000b240


	//   ....[122]....
        /*05e4*/ 	.word	0x0000b2e0


	//   ....[123]....
        /*05e8*/ 	.word	0x0000b350


	//   ....[124]....
        /*05ec*/ 	.word	0x0000b440


	//   ....[125]....
        /*05f0*/ 	.word	0x0000b4b0


	//   ....[126]....
        /*05f4*/ 	.word	0x0000b5a0


	//   ....[127]....
        /*05f8*/ 	.word	0x0000b610


	//   ....[128]....
        /*05fc*/ 	.word	0x0000b700


	//   ....[129]....
        /*0600*/ 	.word	0x0000b770


	//   ....[130]....
        /*0604*/ 	.word	0x0000b860


	//   ....[131]....
        /*0608*/ 	.word	0x0000b8d0


	//   ....[132]....
        /*060c*/ 	.word	0x0000b9c0


	//   ....[133]....
        /*0610*/ 	.word	0x0000ba30


	//   ....[134]....
        /*0614*/ 	.word	0x0000bb20


	//   ....[135]....
        /*0618*/ 	.word	0x0000bb90


	//   ....[136]....
        /*061c*/ 	.word	0x0000bc70


	//   ....[137]....
        /*0620*/ 	.word	0x0000bd00


	//   ....[138]....
        /*0624*/ 	.word	0x0000bd70


	//   ....[139]....
        /*0628*/ 	.word	0x0000bdd0


	//   ....[140]....
        /*062c*/ 	.word	0x0000bed0


	//   ....[141]....
        /*0630*/ 	.word	0x0000bf30


	//   ....[142]....
        /*0634*/ 	.word	0x0000c030


	//   ....[143]....
        /*0638*/ 	.word	0x0000c090


	//   ....[144]....
        /*063c*/ 	.word	0x0000c190


	//   ....[145]....
        /*0640*/ 	.word	0x0000c1f0


	//   ....[146]....
        /*0644*/ 	.word	0x0000c2f0


	//   ....[147]....
        /*0648*/ 	.word	0x0000c350


	//   ....[148]....
        /*064c*/ 	.word	0x0000c450


	//   ....[149]....
        /*0650*/ 	.word	0x0000c4b0


	//   ....[150]....
        /*0654*/ 	.word	0x0000c5a0


	//   ....[151]....
        /*0658*/ 	.word	0x0000c600


	//   ....[152]....
        /*065c*/ 	.word	0x0000c6e0


	//   ....[153]....
        /*0660*/ 	.word	0x0000c760


	//   ....[154]....
        /*0664*/ 	.word	0x0000c840


	//   ....[155]....
        /*0668*/ 	.word	0x0000c8a0


	//   ....[156]....
        /*066c*/ 	.word	0x0000c990


	//   ....[157]....
        /*0670*/ 	.word	0x0000ca10


	//   ....[158]....
        /*0674*/ 	.word	0x0000cad0


	//   ....[159]....
        /*0678*/ 	.word	0x0000cb50


	//   ....[160]....
        /*067c*/ 	.word	0x0000cbe0


	//   ....[161]....
        /*0680*/ 	.word	0x0000cd20


	//   ....[162]....
        /*0684*/ 	.word	0x0000cdd0


	//   ....[163]....
        /*0688*/ 	.word	0x0000ce40


	//   ....[164]....
        /*068c*/ 	.word	0x0000cf10


	//   ....[165]....
        /*0690*/ 	.word	0x0000cf70


	//   ....[166]....
        /*0694*/ 	.word	0x0000d020


	//   ....[167]....
        /*0698*/ 	.word	0x0000d080


	//   ....[168]....
        /*069c*/ 	.word	0x0000d130


	//   ....[169]....
        /*06a0*/ 	.word	0x0000d190


	//   ....[170]....
        /*06a4*/ 	.word	0x0000d240


	//   ....[171]....
        /*06a8*/ 	.word	0x0000d2a0


	//   ....[172]....
        /*06ac*/ 	.word	0x0000d350


	//   ....[173]....
        /*06b0*/ 	.word	0x0000d3b0


	//   ....[174]....
        /*06b4*/ 	.word	0x0000d460


	//   ....[175]....
        /*06b8*/ 	.word	0x0000d4c0


	//   ....[176]....
        /*06bc*/ 	.word	0x0000d570


	//   ....[177]....
        /*06c0*/ 	.word	0x0000d660


	//   ....[178]....
        /*06c4*/ 	.word	0x0000d710


	//   ....[179]....
        /*06c8*/ 	.word	0x0000d770


	//   ....[180]....
        /*06cc*/ 	.word	0x0000d830


	//   ....[181]....
        /*06d0*/ 	.word	0x0000d890


	//   ....[182]....
        /*06d4*/ 	.word	0x0000d950


	//   ....[183]....
        /*06d8*/ 	.word	0x0000d9b0


	//   ....[184]....
        /*06dc*/ 	.word	0x0000da70


	//   ....[185]....
        /*06e0*/ 	.word	0x0000dad0


	//   ....[186]....
        /*06e4*/ 	.word	0x0000db90


	//   ....[187]....
        /*06e8*/ 	.word	0x0000dbf0


	//   ....[188]....
        /*06ec*/ 	.word	0x0000dcb0


	//   ....[189]....
        /*06f0*/ 	.word	0x0000dd10


	//   ....[190]....
        /*06f4*/ 	.word	0x0000ddd0


	//   ....[191]....
        /*06f8*/ 	.word	0x0000de30


	//   ....[192]....
        /*06fc*/ 	.word	0x0000dee0


	//   ....[193]....
        /*0700*/ 	.word	0x0000dfd0


	//   ....[194]....
        /*0704*/ 	.word	0x0000e080


	//   ....[195]....
        /*0708*/ 	.word	0x0000e0f0


	//   ....[196]....
        /*070c*/ 	.word	0x0000e1e0


	//   ....[197]....
        /*0710*/ 	.word	0x0000e240


	//   ....[198]....
        /*0714*/ 	.word	0x0000e2f0


	//   ....[199]....
        /*0718*/ 	.word	0x0000e350


	//   ....[200]....
        /*071c*/ 	.word	0x0000e410


	//   ....[201]....
        /*0720*/ 	.word	0x0000e470


	//   ....[202]....
        /*0724*/ 	.word	0x0000e520


	//   ....[203]....
        /*0728*/ 	.word	0x0000e580


	//   ....[204]....
        /*072c*/ 	.word	0x0000e640


	//   ....[205]....
        /*0730*/ 	.word	0x0000e6a0


	//   ....[206]....
        /*0734*/ 	.word	0x0000e750


	//   ....[207]....
        /*0738*/ 	.word	0x0000e7b0


	//   ....[208]....
        /*073c*/ 	.word	0x0000e860


	//   ....[209]....
        /*0740*/ 	.word	0x0000e970


	//----- nvinfo : EIATTR_REG_RECONFIG
	.align		4
.L_1375:
        /*0744*/ 	.byte	0x01, 0x54
	.zero		2


	//----- nvinfo : EIATTR_SYSCALL_OFFSETS
	.align		4
        /*0748*/ 	.byte	0x04, 0x46
        /*074a*/ 	.short	(.L_1377 - .L_1376)


	//   ....[0]....
.L_1376:
        /*074c*/ 	.word	0x00001000


	//   ....[1]....
        /*0750*/ 	.word	0x00007870


	//   ....[2]....
        /*0754*/ 	.word	0x000079b0


	//   ....[3]....
        /*0758*/ 	.word	0x00007aa0


	//   ....[4]....
        /*075c*/ 	.word	0x000088b0


	//----- nvinfo : EIATTR_MBARRIER_INSTR_OFFSETS
	.align		4
.L_1377:
        /*0760*/ 	.byte	0x04, 0x39
        /*0762*/ 	.short	(.L_1379 - .L_1378)


	//   ....[0]....
.L_1378:
        /*0764*/ 	.word	0x00000180
        /*0768*/ 	.word	0x000000ff
        /*076c*/ 	.word	0x00016800
        /*0770*/ 	.short	0x0100
        /*0772*/ 	.byte	0x08
	.zero		1


	//   ....[1]....
        /*0774*/ 	.word	0x00000190
        /*0778*/ 	.word	0x000000ff
        /*077c*/ 	.word	0x00016820
        /*0780*/ 	.short	0x0100
        /*0782*/ 	.byte	0x08
	.zero		1


	//   ....[2]....
        /*0784*/ 	.word	0x00000280
        /*0788*/ 	.word	0x000000ff
        /*078c*/ 	.word	0x00016830
        /*0790*/ 	.short	0x0100
        /*0792*/ 	.byte	0x08
	.zero		1


	//   ....[3]....
        /*0794*/ 	.word	0x00000290
        /*0798*/ 	.word	0x000000ff
        /*079c*/ 	.word	0x00016840
        /*07a0*/ 	.short	0x0100
        /*07a2*/ 	.byte	0x08
	.zero		1


	//   ....[4]....
        /*07a4*/ 	.word	0x000002a0
        /*07a8*/ 	.word	0x000000ff
        /*07ac*/ 	.word	0x00016838
        /*07b0*/ 	.short	0x0100
        /*07b2*/ 	.byte	0x08
	.zero		1


	//   ....[5]....
        /*07b4*/ 	.word	0x000002b0
        /*07b8*/ 	.word	0x000000ff
        /*07bc*/ 	.word	0x00016848
        /*07c0*/ 	.short	0x0100
        /*07c2*/ 	.byte	0x08
	.zero		1


	//   ....[6]....
        /*07c4*/ 	.word	0x000003e0
        /*07c8*/ 	.word	0x000000ff
        /*07cc*/ 	.word	0x00016850
        /*07d0*/ 	.short	0x0100
        /*07d2*/ 	.byte	0x08
	.zero		1


	//   ....[7]....
        /*07d4*/ 	.word	0x000003f0
        /*07d8*/ 	.word	0x000000ff
        /*07dc*/ 	.word	0x00016860
        /*07e0*/ 	.short	0x0100
        /*07e2*/ 	.byte	0x08
	.zero		1


	//   ....[8]....
        /*07e4*/ 	.word	0x00000400
        /*07e8*/ 	.word	0x000000ff
        /*07ec*/ 	.word	0x00016858
        /*07f0*/ 	.short	0x0100
        /*07f2*/ 	.byte	0x08
	.zero		1


	//   ....[9]....
        /*07f4*/ 	.word	0x00000410
        /*07f8*/ 	.word	0x000000ff
        /*07fc*/ 	.word	0x00016868
        /*0800*/ 	.short	0x0100
        /*0802*/ 	.byte	0x08
	.zero		1


	//   ....[10]....
        /*0804*/ 	.word	0x00000500
        /*0808*/ 	.word	0x000000ff
        /*080c*/ 	.word	0x00016870
        /*0810*/ 	.short	0x0100
        /*0812*/ 	.byte	0x06
	.zero		1


	//   ....[11]....
        /*0814*/ 	.word	0x00000510
        /*0818*/ 	.word	0x000000ff
        /*081c*/ 	.word	0x00016880
        /*0820*/ 	.short	0x0100
        /*0822*/ 	.byte	0x06
	.zero		1


	//   ....[12]....
        /*0824*/ 	.word	0x00000520
        /*0828*/ 	.word	0x000000ff
        /*082c*/ 	.word	0x00016878
        /*0830*/ 	.short	0x0100
        /*0832*/ 	.byte	0x06
	.zero		1


	//   ....[13]....
        /*0834*/ 	.word	0x00000530
        /*0838*/ 	.word	0x000000ff
        /*083c*/ 	.word	0x00016888
        /*0840*/ 	.short	0x0100
        /*0842*/ 	.byte	0x06
	.zero		1


	//   ....[14]....
        /*0844*/ 	.word	0x00000660
        /*0848*/ 	.word	0x000000ff
        /*084c*/ 	.word	0x00016890
        /*0850*/ 	.short	0x0100
        /*0852*/ 	.byte	0x08
	.zero		1


	//   ....[15]....
        /*0854*/ 	.word	0x00000670
        /*0858*/ 	.word	0x000000ff
        /*085c*/ 	.word	0x000168a0
        /*0860*/ 	.short	0x0100
        /*0862*/ 	.byte	0x08
	.zero		1


	//   ....[16]....
        /*0864*/ 	.word	0x00000680
        /*0868*/ 	.word	0x000000ff
        /*086c*/ 	.word	0x00016898
        /*0870*/ 	.short	0x0100
        /*0872*/ 	.byte	0x08
	.zero		1


	//   ....[17]....
        /*0874*/ 	.word	0x00000690
        /*0878*/ 	.word	0x000000ff
        /*087c*/ 	.word	0x000168a8
        /*0880*/ 	.short	0x0100
        /*0882*/ 	.byte	0x08
	.zero		1


	//   ....[18]....
        /*0884*/ 	.word	0x000007d0
        /*0888*/ 	.word	0x000000ff
        /*088c*/ 	.word	0x000168b0
        /*0890*/ 	.short	0x0100
        /*0892*/ 	.byte	0x08
	.zero		1


	//   ....[19]....
        /*0894*/ 	.word	0x000007e0
        /*0898*/ 	.word	0x000000ff
        /*089c*/ 	.word	0x000168c0
        /*08a0*/ 	.short	0x0100
        /*08a2*/ 	.byte	0x08
	.zero		1


	//   ....[20]....
        /*08a4*/ 	.word	0x000007f0
        /*08a8*/ 	.word	0x000000ff
        /*08ac*/ 	.word	0x000168b8
        /*08b0*/ 	.short	0x0100
        /*08b2*/ 	.byte	0x08
	.zero		1


	//   ....[21]....
        /*08b4*/ 	.word	0x00000800
        /*08b8*/ 	.word	0x000000ff
        /*08bc*/ 	.word	0x000168c8
        /*08c0*/ 	.short	0x0100
        /*08c2*/ 	.byte	0x08
	.zero		1


	//   ....[22]....
        /*08c4*/ 	.word	0x00001060
        /*08c8*/ 	.word	0x000000ff
        /*08cc*/ 	.word	0x00016800
        /*08d0*/ 	.short	0x010a
        /*08d2*/ 	.byte	0x2c
	.zero		1


	//   ....[23]....
        /*08d4*/ 	.word	0x000010e0
        /*08d8*/ 	.word	0x00000000
        /*08dc*/ 	.word	0x00016830
        /*08e0*/ 	.short	0x010a
        /*08e2*/ 	.byte	0x3f
	.zero		1


	//   ....[24]....
        /*08e4*/ 	.word	0x00001130
        /*08e8*/ 	.word	0x00000000
        /*08ec*/ 	.word	0x00016830
        /*08f0*/ 	.short	0x010a
        /*08f2*/ 	.byte	0x3f
	.zero		1


	//   ....[25]....
        /*08f4*/ 	.word	0x00001cc0
        /*08f8*/ 	.word	0x000000ff
        /*08fc*/ 	.word	0x00000000
        /*0900*/ 	.short	0x0101
        /*0902*/ 	.byte	0x06
	.zero		1


	//   ....[26]....
        /*0904*/ 	.word	0x00003930
        /*0908*/ 	.word	0x000000ff
        /*090c*/ 	.word	0x00016830
        /*0910*/ 	.short	0x010a
        /*0912*/ 	.byte	0x06
	.zero		1


	//   ....[27]....
        /*0914*/ 	.word	0x00003970
        /*0918*/ 	.word	0x000000ff
        /*091c*/ 	.word	0x00016830
        /*0920*/ 	.short	0x010a
        /*0922*/ 	.byte	0x06
	.zero		1


	//   ....[28]....
        /*0924*/ 	.word	0x00003b80
        /*0928*/ 	.word	0x000000ff
        /*092c*/ 	.word	0x00016850
        /*0930*/ 	.short	0x010a
        /*0932*/ 	.byte	0x06
	.zero		1


	//   ....[29]....
        /*0934*/ 	.word	0x00003bc0
        /*0938*/ 	.word	0x000000ff
        /*093c*/ 	.word	0x00016850
        /*0940*/ 	.short	0x010a
        /*0942*/ 	.byte	0x06
	.zero		1


	//   ....[30]....
        /*0944*/ 	.word	0x00004410
        /*0948*/ 	.word	0x000000ff
        /*094c*/ 	.word	0x00000000
        /*0950*/ 	.short	0x0101
        /*0952*/ 	.byte	0x06
	.zero		1


	//   ....[31]....
        /*0954*/ 	.word	0x00005990
        /*0958*/ 	.word	0x000000ff
        /*095c*/ 	.word	0x00000000
        /*0960*/ 	.short	0x0101
        /*0962*/ 	.byte	0x06
	.zero		1


	//   ....[32]....
        /*0964*/ 	.word	0x00005da0
        /*0968*/ 	.word	0x000000ff
        /*096c*/ 	.word	0x00016850
        /*0970*/ 	.short	0x010a
        /*0972*/ 	.byte	0x04
	.zero		1


	//   ....[33]....
        /*0974*/ 	.word	0x00005de0
        /*0978*/ 	.word	0x000000ff
        /*097c*/ 	.word	0x00016850
        /*0980*/ 	.short	0x010a
        /*0982*/ 	.byte	0x04
	.zero		1


	//   ....[34]....
        /*0984*/ 	.word	0x00006500
        /*0988*/ 	.word	0x000000ff
        /*098c*/ 	.word	0x00000000
        /*0990*/ 	.short	0x0101
        /*0992*/ 	.byte	0x04
	.zero		1


	//   ....[35]....
        /*0994*/ 	.word	0x00006fa0
        /*0998*/ 	.word	0x000000ff
        /*099c*/ 	.word	0x00000000
        /*09a0*/ 	.short	0x0101
        /*09a2*/ 	.byte	0x2c
	.zero		1


	//   ....[36]....
        /*09a4*/ 	.word	0x00007f70
        /*09a8*/ 	.word	0x00000000
        /*09ac*/ 	.word	0x00016840
        /*09b0*/ 	.short	0x010a
        /*09b2*/ 	.byte	0x3f
	.zero		1


	//   ....[37]....
        /*09b4*/ 	.word	0x00008690
        /*09b8*/ 	.word	0x00000000
        /*09bc*/ 	.word	0x00016830
        /*09c0*/ 	.short	0x0107
        /*09c2*/ 	.byte	0x3f
	.zero		1


	//   ....[38]....
        /*09c4*/ 	.word	0x00008750
        /*09c8*/ 	.word	0x00000000
        /*09cc*/ 	.word	0x00016830
        /*09d0*/ 	.short	0x0101
        /*09d2*/ 	.byte	0x3f
	.zero		1


	//   ....[39]....
        /*09d4*/ 	.word	0x000094b0
        /*09d8*/ 	.word	0x000000ff
        /*09dc*/ 	.word	0x00016800
        /*09e0*/ 	.short	0x0107
        /*09e2*/ 	.byte	0x26
	.zero		1


	//   ....[40]....
        /*09e4*/ 	.word	0x00009510
        /*09e8*/ 	.word	0x000000ff
        /*09ec*/ 	.word	0x00016800
        /*09f0*/ 	.short	0x0101
        /*09f2*/ 	.byte	0x26
	.zero		1


	//   ....[41]....
        /*09f4*/ 	.word	0x00009530
        /*09f8*/ 	.word	0x000000ff
        /*09fc*/ 	.word	0x00016820
        /*0a00*/ 	.short	0x010a
        /*0a02*/ 	.byte	0x26
	.zero		1


	//   ....[42]....
        /*0a04*/ 	.word	0x000098a0
        /*0a08*/ 	.word	0x00000005
        /*0a0c*/ 	.word	0x00016840
        /*0a10*/ 	.short	0x010a
        /*0a12*/ 	.byte	0x3f
	.zero		1


	//   ....[43]....
        /*0a14*/ 	.word	0x00009d60
        /*0a18*/ 	.word	0x00000005
        /*0a1c*/ 	.word	0x00016830
        /*0a20*/ 	.short	0x0107
        /*0a22*/ 	.byte	0x3f
	.zero		1


	//   ....[44]....
        /*0a24*/ 	.word	0x00009e20
        /*0a28*/ 	.word	0x00000005
        /*0a2c*/ 	.word	0x00016830
        /*0a30*/ 	.short	0x0101
        /*0a32*/ 	.byte	0x3f
	.zero		1


	//   ....[45]....
        /*0a34*/ 	.word	0x00009e80
        /*0a38*/ 	.word	0x00000005
        /*0a3c*/ 	.word	0x00016860
        /*0a40*/ 	.short	0x010a
        /*0a42*/ 	.byte	0x3f
	.zero		1


	//   ....[46]....
        /*0a44*/ 	.word	0x0000a2e0
        /*0a48*/ 	.word	0x00000005
        /*0a4c*/ 	.word	0x00016850
        /*0a50*/ 	.short	0x0107
        /*0a52*/ 	.byte	0x3f
	.zero		1


	//   ....[47]....
        /*0a54*/ 	.word	0x0000a4a0
        /*0a58*/ 	.word	0x00000005
        /*0a5c*/ 	.word	0x00016850
        /*0a60*/ 	.short	0x0101
        /*0a62*/ 	.byte	0x3f
	.zero		1


	//   ....[48]....
        /*0a64*/ 	.word	0x0000a5a0
        /*0a68*/ 	.word	0x00000004
        /*0a6c*/ 	.word	0x00016860
        /*0a70*/ 	.short	0x010a
        /*0a72*/ 	.byte	0x3f
	.zero		1


	//   ....[49]....
        /*0a74*/ 	.word	0x0000a9e0
        /*0a78*/ 	.word	0x00000004
        /*0a7c*/ 	.word	0x00016850
        /*0a80*/ 	.short	0x0107
        /*0a82*/ 	.byte	0x3f
	.zero		1


	//   ....[50]....
        /*0a84*/ 	.word	0x0000aac0
        /*0a88*/ 	.word	0x00000004
        /*0a8c*/ 	.word	0x00016850
        /*0a90*/ 	.short	0x0101
        /*0a92*/ 	.byte	0x3f
	.zero		1


	//   ....[51]....
        /*0a94*/ 	.word	0x0000abf0
        /*0a98*/ 	.word	0x00000007
        /*0a9c*/ 	.word	0x00016820
        /*0aa0*/ 	.short	0x010a
        /*0aa2*/ 	.byte	0x3f
	.zero		1


	//   ....[52]....
        /*0aa4*/ 	.word	0x0000ad70
        /*0aa8*/ 	.word	0x00000005
        /*0aac*/ 	.word	0x00016840
        /*0ab0*/ 	.short	0x010a
        /*0ab2*/ 	.byte	0x3f
	.zero		1


	//   ....[53]....
        /*0ab4*/ 	.word	0x0000ae10
        /*0ab8*/ 	.word	0x00000003
        /*0abc*/ 	.word	0x00016840
        /*0ac0*/ 	.short	0x010a
        /*0ac2*/ 	.byte	0x3f
	.zero		1


	//   ....[54]....
        /*0ac4*/ 	.word	0x0000ae50
        /*0ac8*/ 	.word	0x00000005
        /*0acc*/ 	.word	0x00016860
        /*0ad0*/ 	.short	0x010a
        /*0ad2*/ 	.byte	0x3f
	.zero		1


	//   ....[55]....
        /*0ad4*/ 	.word	0x0000ae90
        /*0ad8*/ 	.word	0x00000003
        /*0adc*/ 	.word	0x00016860
        /*0ae0*/ 	.short	0x010a
        /*0ae2*/ 	.byte	0x3f
	.zero		1


	//   ....[56]....
        /*0ae4*/ 	.word	0x0000af00
        /*0ae8*/ 	.word	0x00000003
        /*0aec*/ 	.word	0x00016800
        /*0af0*/ 	.short	0x010a
        /*0af2*/ 	.byte	0x3f
	.zero		1


	//   ....[57]....
        /*0af4*/ 	.word	0x0000af50
        /*0af8*/ 	.word	0x00000000
        /*0afc*/ 	.word	0x00016830
        /*0b00*/ 	.short	0x010a
        /*0b02*/ 	.byte	0x3f
	.zero		1


	//   ....[58]....
        /*0b04*/ 	.word	0x0000afb0
        /*0b08*/ 	.word	0x00000007
        /*0b0c*/ 	.word	0x00016830
        /*0b10*/ 	.short	0x010a
        /*0b12*/ 	.byte	0x3f
	.zero		1


	//   ....[59]....
        /*0b14*/ 	.word	0x0000b010
        /*0b18*/ 	.word	0x00000007
        /*0b1c*/ 	.word	0x00016850
        /*0b20*/ 	.short	0x010a
        /*0b22*/ 	.byte	0x3f
	.zero		1


	//   ....[60]....
        /*0b24*/ 	.word	0x0000b070
        /*0b28*/ 	.word	0x00000007
        /*0b2c*/ 	.word	0x00016850
        /*0b30*/ 	.short	0x010a
        /*0b32*/ 	.byte	0x3f
	.zero		1


	//   ....[61]....
        /*0b34*/ 	.word	0x0000b190
        /*0b38*/ 	.word	0x00000000
        /*0b3c*/ 	.word	0x00016840
        /*0b40*/ 	.short	0x010a
        /*0b42*/ 	.byte	0x3f
	.zero		1


	//   ....[62]....
        /*0b44*/ 	.word	0x0000cc20
        /*0b48*/ 	.word	0x00000003
        /*0b4c*/ 	.word	0x00016820
        /*0b50*/ 	.short	0x010a
        /*0b52*/ 	.byte	0x3f
	.zero		1


	//   ....[63]....
        /*0b54*/ 	.word	0x0000cc70
        /*0b58*/ 	.word	0x00000005
        /*0b5c*/ 	.word	0x00016840
        /*0b60*/ 	.short	0x010a
        /*0b62*/ 	.byte	0x3f
	.zero		1


	//   ....[64]....
        /*0b64*/ 	.word	0x0000d5b0
        /*0b68*/ 	.word	0x00000005
        /*0b6c*/ 	.word	0x00016860
        /*0b70*/ 	.short	0x010a
        /*0b72*/ 	.byte	0x3f
	.zero		1


	//   ....[65]....
        /*0b74*/ 	.word	0x0000df20
        /*0b78*/ 	.word	0x00000004
        /*0b7c*/ 	.word	0x00016860
        /*0b80*/ 	.short	0x010a
        /*0b82*/ 	.byte	0x3f
	.zero		1


	//   ....[66]....
        /*0b84*/ 	.word	0x0000e890
        /*0b88*/ 	.word	0x00000007
        /*0b8c*/ 	.word	0x00016820
        /*0b90*/ 	.short	0x010a
        /*0b92*/ 	.byte	0x3f
	.zero		1


	//   ....[67]....
        /*0b94*/ 	.word	0x0000ea30
        /*0b98*/ 	.word	0x00000005
        /*0b9c*/ 	.word	0x00016840
        /*0ba0*/ 	.short	0x010a
        /*0ba2*/ 	.byte	0x3f
	.zero		1


	//   ....[68]....
        /*0ba4*/ 	.word	0x0000ea80
        /*0ba8*/ 	.word	0x00000003
        /*0bac*/ 	.word	0x00016840
        /*0bb0*/ 	.short	0x010a
        /*0bb2*/ 	.byte	0x3f
	.zero		1


	//   ....[69]....
        /*0bb4*/ 	.word	0x0000ead0
        /*0bb8*/ 	.word	0x00000005
        /*0bbc*/ 	.word	0x00016860
        /*0bc0*/ 	.short	0x010a
        /*0bc2*/ 	.byte	0x3f
	.zero		1


	//----- nvinfo : EIATTR_NUM_MBARRIERS
	.align		4
.L_1379:
        /*0bc4*/ 	.byte	0x03, 0x38
        /*0bc6*/ 	.short	0x0016


	//----- nvinfo : EIATTR_EXIT_INSTR_OFFSETS
	.align		4
        /*0bc8*/ 	.byte	0x04, 0x1c
        /*0bca*/ 	.short	(.L_1381 - .L_1380)


	//   ....[0]....
.L_1380:
        /*0bcc*/ 	.word	0x00000960


	//   ....[1]....
        /*0bd0*/ 	.word	0x00007200


	//   ....[2]....
        /*0bd4*/ 	.word	0x0000aee0


	//----- nvinfo : EIATTR_MAX_THREADS
	.align		4
.L_1381:
        /*0bd8*/ 	.byte	0x04, 0x05
        /*0bda*/ 	.short	(.L_1383 - .L_1382)
.L_1382:
        /*0bdc*/ 	.word	0x00000200
        /*0be0*/ 	.word	0x00000001
        /*0be4*/ 	.word	0x00000001


	//----- nvinfo : EIATTR_CRS_STACK_SIZE
	.align		4
.L_1383:
        /*0be8*/ 	.byte	0x04, 0x1e
        /*0bea*/ 	.short	(.L_1385 - .L_1384)
.L_1384:
        /*0bec*/ 	.word	0x00000000


	//----- nvinfo : EIATTR_CBANK_PARAM_SIZE
	.align		4
.L_1385:
        /*0bf0*/ 	.byte	0x03, 0x19
        /*0bf2*/ 	.short	0x0a70


	//----- nvinfo : EIATTR_PARAM_CBANK
	.align		4
        /*0bf4*/ 	.byte	0x04, 0x0a
        /*0bf6*/ 	.short	(.L_1387 - .L_1386)
	.align		4
.L_1386:
        /*0bf8*/ 	.word	index@(.nv.constant0._ZN7cutlass13device_kernelIN5flash11enable_sm90INS1_16FlashAttnFwdSm90INS1_25CollectiveMainloopFwdSm90ILi2EN4cute5tupleIJNS5_1CILi1EEES8_S8_EEENS6_IJNS7_ILi192EEENS7_ILi128EEENS7_ILi64EEEEEELi64ENS_10bfloat16_tEfNS_4arch4Sm90ELb0ELb0ELb1ELb0ELb1ELb0ELb0ELb1ELb1ELb1ELb0ELb0EEENS1_21CollectiveEpilogueFwdINS6_IJSA_SC_SB_EEES9_SE_SG_Li384ELb0ELb1ELb0ELb0EEENS1_29StaticPersistentTileSchedulerILb0EEEEEEEEEvNT_6ParamsE)
        /*0bfc*/ 	.short	0x0210
        /*0bfe*/ 	.short	0x0a70


	//----- nvinfo : EIATTR_SW_WAR
	.align		4
.L_1387:
        /*0c00*/ 	.byte	0x04, 0x36
        /*0c02*/ 	.short	(.L_1389 - .L_1388)
.L_1388:
        /*0c04*/ 	.word	0x00000008
.L_1389:


//--------------------- .nv.info._ZN7cutlass13device_kernelIN5flash11enable_sm90INS1_16FlashAttnFwdSm90INS1_25CollectiveMainloopFwdSm90ILi2EN4cute5tupleIJNS5_1CILi1EEES8_S8_EEENS6_IJNS7_ILi192EEENS7_ILi128EEENS7_ILi64EEEEEELi64ENS_10bfloat16_tEfNS_4arch4Sm90ELb0ELb0ELb1ELb1ELb1ELb0ELb0ELb1ELb1ELb1ELb0ELb0EEENS1_21CollectiveEpilogueFwdINS6_IJSA_SC_SB_EEES9_SE_SG_Li384ELb1ELb1ELb0ELb0EEENS1_36VarlenDynamicPersistentTileSchedulerILi192ELi128ELi384ELi128ELb0ELb1ELb1ELb0ELb1ELb1EEEEEEEEEvNT_6ParamsE --------------------------
	.section	.nv.info._ZN7cutlass13device_kernelIN5flash11enable_sm90INS1_16FlashAttnFwdSm90INS1_25CollectiveMainloopFwdSm90ILi2EN4cute5tupleIJNS5_1CILi1EEES8_S8_EEENS6_IJNS7_ILi192EEENS7_ILi128EEENS7_ILi64EEEEEELi64ENS_10bfloat16_tEfNS_4arch4Sm90ELb0ELb0ELb1ELb1ELb1ELb0ELb0ELb1ELb1ELb1ELb0ELb0EEENS1_21CollectiveEpilogueFwdINS6_IJSA_SC_SB_EEES9_SE_SG_Li384ELb1ELb1ELb0ELb0EEENS1_36VarlenDynamicPersistentTileSchedulerILi192ELi128ELi384ELi128ELb0ELb1ELb1ELb0ELb1ELb1EEEEEEEEEvNT_6ParamsE,"",@"SHT_CUDA_INFO"
	.sectionflags	@""
	.align	4


	//----- nvinfo : EIATTR_CUDA_API_VERSION
	.align		4
        /*0000*/ 	.byte	0x04, 0x37
        /*0002*/ 	.short	(.L_1391 - .L_1390)
.L_1390:
        /*0004*/ 	.word	0x00000082


	//----- nvinfo : EIATTR_KPARAM_INFO
	.align		4
.L_1391:
        /*0008*/ 	.byte	0x04, 0x17
        /*000a*/ 	.short	(.L_1393 - .L_1392)
.L_1392:
        /*000c*/ 	.word	0x00000000
        /*0010*/ 	.short	0x0000
        /*0012*/ 	.short	0x0070
        /*0014*/ 	.byte	0x00, 0xf0, 0x01, 0x2a


	//----- nvinfo : EIATTR_SPARSE_MMA_MASK
	.align		4
.L_1393:
        /*0018*/ 	.byte	0x03, 0x50
        /*001a*/ 	.short	0x0000


	//----- nvinfo : EIATTR_MAXREG_COUNT
	.align		4
        /*001c*/ 	.byte	0x03, 0x1b
        /*001e*/ 	.short	0x0080


	//----- nvinfo : EIATTR_NUM_BARRIERS
	.align		4
        /*0020*/ 	.byte	0x02, 0x4c
        /*0022*/ 	.byte	0x10
	.zero		1


	//----- nvinfo : EIATTR_EXTERNS
	.align		4
        /*0024*/ 	.byte	0x04, 0x0f
        /*0026*/ 	.short	(.L_1395 - .L_1394)


	//   ....[0]....
	.align		4
.L_1394:
        /*0028*/ 	.word	index@(__assertfail)


	//----- nvinfo : EIATTR_ANNOTATIONS
	.align		4
.L_1395:
        /*002c*/ 	.byte	0x04, 0x55
        /*002e*/ 	.short	(.L_1397 - .L_1396)


	//   ....[0]....
.L_1396:
        /* <DEDUP_REMOVED lines=29> */


	//----- nvinfo : EIATTR_MERCURY_ISA_VERSION
	.align		4
.L_1397:
        /*01e8*/ 	.byte	0x03, 0x5f
        /*01ea*/ 	.short	0x0101


	//----- nvinfo : EIATTR_UNUSED_LOAD_BYTE_OFFSET
	.align		4
        /*01ec*/ 	.byte	0x04, 0x44
        /*01ee*/ 	.short	(.L_1399 - .L_1398)


	//   ....[0]....
.L_1398:
        /*01f0*/ 	.word	0x00000970
        /*01f4*/ 	.word	0x0000fff0


	//   ....[1]....
        /*01f8*/ 	.word	0x00006aa0
        /*01fc*/ 	.word	0x0000fff0


	//----- nvinfo : EIATTR_INT_WARP_WIDE_INSTR_OFFSETS
	.align		4
.L_1399:
        /*0200*/ 	.byte	0x04, 0x31
        /*0202*/ 	.short	(.L_1401 - .L_1400)


	//   ....[0]....
.L_1400:
        /*0204*/ 	.word	0x000000c0


	//   ....[1]....
        /*0208*/ 	.word	0x000000d0


	//   ....[2]....
        /*020c*/ 	.word	0x00000170


	//   ....[3]....
        /*0210*/ 	.word	0x000093e0


	//   ....[4]....
        /*0214*/ 	.word	0x00009470


	//   ....[5]....
        /*0218*/ 	.word	0x0000c660


	//   ....[6]....
        /*021c*/ 	.word	0x0000c6f0


	//----- nvinfo : EIATTR_COOP_GROUP_MASK_REGIDS
	.align		4
.L_1401:
        /*0220*/ 	.byte	0x04, 0x29
        /*0222*/ 	.short	(.L_1403 - .L_1402)


	//   ....[0]....
.L_1402:
        /*0224*/ 	.word	0xffffffff


	//   ....[1]....
        /*0228*/ 	.word	0xffffffff


	//   ....[2]....
        /*022c*/ 	.word	0xffffffff


	//   ....[3]....
        /*0230*/ 	.word	0xffffffff


	//   ....[4]....
        /*0234*/ 	.word	0xffffffff


	//   ....[5]....
        /*0238*/ 	.word	0xffffffff


	//   ....[6]....
        /*023c*/ 	.word	0xffffffff


	//   ....[7]....
        /*0240*/ 	.word	0xffffffff


	//   ....[8]....
        /*0244*/ 	.word	0xffffffff


	//   ....[9]....
        /*0248*/ 	.word	0xffffffff


	//   ....[10]....
        /*024c*/ 	.word	0xffffffff


	//   ....[11]....
        /*0250*/ 	.word	0xffffffff


	//   ....[12]....
        /*0254*/ 	.word	0xffffffff


	//   ....[13]....
        /*0258*/ 	.word	0xffffffff


	//   ....[14]....
        /*025c*/ 	.word	0xffffffff


	//   ....[15]....
        /*0260*/ 	.word	0xffffffff


	//   ....[16]....
        /*0264*/ 	.word	0xffffffff


	//   ....[17]....
        /*0268*/ 	.word	0xffffffff


	//   ....[18]....
        /*026c*/ 	.word	0xffffffff


	//   ....[19]....
        /*0270*/ 	.word	0xffffffff


	//   ....[20]....
        /*0274*/ 	.word	0xffffffff


	//   ....[21]....
        /*0278*/ 	.word	0xffffffff


	//   ....[22]....
        /*027c*/ 	.word	0xffffffff


	//   ....[23]....
        /*0280*/ 	.word	0xffffffff


	//   ....[24]....
        /*0284*/ 	.word	0xffffffff


	//   ....[25]....
        /*0288*/ 	.word	0xffffffff


	//   ....[26]....
        /*028c*/ 	.word	0xffffffff


	//   ....[27]....
        /*0290*/ 	.word	0xffffffff


	//   ....[28]....
        /*0294*/ 	.word	0xffffffff


	//   ....[29]....
        /*0298*/ 	.word	0xffffffff


	//   ....[30]....
        /*029c*/ 	.word	0xffffffff


	//   ....[31]....
        /*02a0*/ 	.word	0xffffffff


	//   ....[32]....
        /*02a4*/ 	.word	0xffffffff


	//   ....[33]....
        /*02a8*/ 	.word	0xffffffff


	//   ....[34]....
        /*02ac*/ 	.word	0xffffffff


	//   ....[35]....
        /*02b0*/ 	.word	0xffffffff


	//   ....[36]....
        /*02b4*/ 	.word	0xffffffff


	//   ....[37]....
        /*02b8*/ 	.word	0xffffffff


	//   ....[38]....
        /*02bc*/ 	.word	0xffffffff


	//   ....[39]....
        /*02c0*/ 	.word	0xffffffff


	//   ....[40]....
        /*02c4*/ 	.word	0xffffffff


	//   ....[41]....
        /*02c8*/ 	.word	0xffffffff


	//   ....[42]....
        /*02cc*/ 	.word	0xffffffff


	//   ....[43]....
        /*02d0*/ 	.word	0xffffffff


	//   ....[44]....
        /*02d4*/ 	.word	0xffffffff


	//   ....[45]....
        /*02d8*/ 	.word	0xffffffff


	//   ....[46]....
        /*02dc*/ 	.word	0xffffffff


	//   ....[47]....
        /*02e0*/ 	.word	0xffffffff


	//   ....[48]....
        /*02e4*/ 	.word	0xffffffff


	//   ....[49]....
        /*02e8*/ 	.word	0xffffffff


	//   ....[50]....
        /*02ec*/ 	.word	0xffffffff


	//   ....[51]....
        /*02f0*/ 	.word	0xffffffff


	//   ....[52]....
        /*02f4*/ 	.word	0xffffffff


	//   ....[53]....
        /*02f8*/ 	.word	0xffffffff


	//   ....[54]....
        /*02fc*/ 	.word	0xffffffff


	//   ....[55]....
        /*0300*/ 	.word	0xffffffff


	//   ....[56]....
        /*0304*/ 	.word	0xffffffff


	//   ....[57]....
        /*0308*/ 	.word	0xffffffff


	//   ....[58]....
        /*030c*/ 	.word	0xffffffff


	//   ....[59]....
        /*0310*/ 	.word	0xffffffff


	//   ....[60]....
        /*0314*/ 	.word	0xffffffff


	//   ....[61]....
        /*0318*/ 	.word	0xffffffff


	//   ....[62]....
        /*031c*/ 	.word	0xffffffff


	//   ....[63]....
        /*0320*/ 	.word	0xffffffff


	//   ....[64]....
        /*0324*/ 	.word	0xffffffff


	//   ....[65]....
        /*0328*/ 	.word	0xffffffff


	//   ....[66]....
        /*032c*/ 	.word	0xffffffff


	//   ....[67]....
        /*0330*/ 	.word	0xffffffff


	//   ....[68]....
        /*0334*/ 	.word	0xffffffff


	//   ....[69]....
        /*0338*/ 	.word	0xffffffff


	//   ....[70]....
        /*033c*/ 	.word	0xffffffff


	//   ....[71]....
        /*0340*/ 	.word	0xffffffff


	//   ....[72]....
        /*0344*/ 	.word	0xffffffff


	//   ....[73]....
        /*0348*/ 	.word	0xffffffff


	//   ....[74]....
        /*034c*/ 	.word	0xffffffff


	//   ....[75]....
        /*0350*/ 	.word	0xffffffff


	//   ....[76]....
        /*0354*/ 	.word	0xffffffff


	//   ....[77]....
        /*0358*/ 	.word	0xffffffff


	//   ....[78]....
        /*035c*/ 	.word	0xffffffff


	//   ....[79]....
        /*0360*/ 	.word	0xffffffff


	//   ....[80]....
        /*0364*/ 	.word	0xffffffff


	//   ....[81]....
        /*0368*/ 	.word	0xffffffff


	//   ....[82]....
        /*036c*/ 	.word	0xffffffff


	//   ....[83]....
        /*0370*/ 	.word	0xffffffff


	//   ....[84]....
        /*0374*/ 	.word	0xffffffff


	//   ....[85]....
        /*0378*/ 	.word	0xffffffff


	//   ....[86]....
        /*037c*/ 	.word	0xffffffff


	//   ....[87]....
        /*0380*/ 	.word	0xffffffff


	//   ....[88]....
        /*0384*/ 	.word	0xffffffff


	//   ....[89]....
        /*0388*/ 	.word	0xffffffff


	//   ....[90]....
        /*038c*/ 	.word	0xffffffff


	//   ....[91]....
        /*0390*/ 	.word	0xffffffff


	//   ....[92]....
        /*0394*/ 	.word	0xffffffff


	//   ....[93]....
        /*0398*/ 	.word	0xffffffff


	//   ....[94]....
        /*039c*/ 	.word	0xffffffff


	//   ....[95]....
        /*03a0*/ 	.word	0xffffffff


	//   ....[96]....
        /*03a4*/ 	.word	0xffffffff


	//   ....[97]....
        /*03a8*/ 	.word	0xffffffff


	//   ....[98]....
        /*03ac*/ 	.word	0xffffffff


	//   ....[99]....
        /*03b0*/ 	.word	0xffffffff


	//   ....[100]....
        /*03b4*/ 	.word	0xffffffff


	//   ....[101]....
        /*03b8*/ 	.word	0xffffffff


	//   ....[102]....
        /*03bc*/ 	.word	0xffffffff


	//   ....[103]....
        /*03c0*/ 	.word	0xffffffff


	//   ....[104]....
        /*03c4*/ 	.word	0xffffffff


	//   ....[105]....
        /*03c8*/ 	.word	0xffffffff


	//   ....[106]....
        /*03cc*/ 	.word	0xffffffff


	//   ....[107]....
        /*03d0*/ 	.word	0xffffffff


	//   ....[108]....
        /*03d4*/ 	.word	0xffffffff


	//   ....[109]....
        /*03d8*/ 	.word	0xffffffff


	//   ....[110]....
        /*03dc*/ 	.word	0xffffffff


	//   ....[111]....
        /*03e0*/ 	.word	0xffffffff


	//   ....[112]....
        /*03e4*/ 	.word	0xffffffff


	//   ....[113]....
        /*03e8*/ 	.word	0xffffffff


	//   ....[114]....
        /*03ec*/ 	.word	0xffffffff


	//   ....[115]....
        /*03f0*/ 	.word	0xffffffff


	//   ....[116]....
        /*03f4*/ 	.word	0xffffffff


	//   ....[117]....
        /*03f8*/ 	.word	0xffffffff


	//   ....[118]....
        /*03fc*/ 	.word	0xffffffff


	//   ....[119]....
        /*0400*/ 	.word	0xffffffff


	//   ....[120]....
        /*0404*/ 	.word	0xffffffff


	//   ....[121]....
        /*0408*/ 	.word	0xffffffff


	//   ....[122]....
        /*040c*/ 	.word	0xffffffff


	//   ....[123]....
        /*0410*/ 	.word	0xffffffff


	//   ....[124]....
        /*0414*/ 	.word	0xffffffff


	//   ....[125]....
        /*0418*/ 	.word	0xffffffff


	//   ....[126]....
        /*041c*/ 	.word	0xffffffff


	//   ....[127]....
        /*0420*/ 	.word	0xffffffff


	//   ....[128]....
        /*0424*/ 	.word	0xffffffff


	//   ....[129]....
        /*0428*/ 	.word	0xffffffff


	//   ....[130]....
        /*042c*/ 	.word	0xffffffff


	//   ....[131]....
        /*0430*/ 	.word	0xffffffff


	//   ....[132]....
        /*0434*/ 	.word	0xffffffff


	//   ....[133]....
        /*0438*/ 	.word	0xffffffff


	//   ....[134]....
        /*043c*/ 	.word	0xffffffff


	//   ....[135]....
        /*0440*/ 	.word	0xffffffff


	//   ....[136]....
        /*0444*/ 	.word	0xffffffff


	//   ....[137]....
        /*0448*/ 	.word	0xffffffff


	//   ....[138]....
        /*044c*/ 	.word	0xffffffff


	//   ....[139]....
        /*0450*/ 	.word	0xffffffff


	//   ....[140]....
        /*0454*/ 	.word	0xffffffff


	//   ....[141]....
        /*0458*/ 	.word	0xffffffff


	//   ....[142]....
        /*045c*/ 	.word	0xffffffff


	//   ....[143]....
        /*0460*/ 	.word	0xffffffff


	//   ....[144]....
        /*0464*/ 	.word	0xffffffff


	//   ....[145]....
        /*0468*/ 	.word	0xffffffff


	//   ....[146]....
        /*046c*/ 	.word	0xffffffff


	//   ....[147]....
        /*0470*/ 	.word	0xffffffff


	//   ....[148]....
        /*0474*/ 	.word	0xffffffff


	//   ....[149]....
        /*0478*/ 	.word	0xffffffff


	//   ....[150]....
        /*047c*/ 	.word	0xffffffff


	//   ....[151]....
        /*0480*/ 	.word	0xffffffff


	//   ....[152]....
        /*0484*/ 	.word	0xffffffff


	//   ....[153]....
        /*0488*/ 	.word	0xffffffff


	//   ....[154]....
        /*048c*/ 	.word	0xffffffff


	//   ....[155]....
        /*0490*/ 	.word	0xffffffff


	//   ....[156]....
        /*0494*/ 	.word	0xffffffff


	//   ....[157]....
        /*0498*/ 	.word	0xffffffff


	//   ....[158]....
        /*049c*/ 	.word	0xffffffff


	//   ....[159]....
        /*04a0*/ 	.word	0xffffffff


	//   ....[160]....
        /*04a4*/ 	.word	0xffffffff


	//   ....[161]....
        /*04a8*/ 	.word	0x0500000f


	//   ....[162]....
        /*04ac*/ 	.word	0x0500000f


	//   ....[163]....
        /*04b0*/ 	.word	0x0500000f


	//   ....[164]....
        /*04b4*/ 	.word	0x0500000f


	//   ....[165]....
        /*04b8*/ 	.word	0x0500000f


	//   ....[166]....
        /*04bc*/ 	.word	0x0500000f


	//   ....[167]....
        /*04c0*/ 	.word	0x0500000f


	//   ....[168]....
        /*04c4*/ 	.word	0x0500000f


	//   ....[169]....
        /*04c8*/ 	.word	0x0500000f


	//   ....[170]....
        /*04cc*/ 	.word	0x0500000f


	//   ....[171]....
        /*04d0*/ 	.word	0x0500000f


	//   ....[172]....
        /*04d4*/ 	.word	0x0500000f


	//   ....[173]....
        /*04d8*/ 	.word	0x0500000f


	//   ....[174]....
        /*04dc*/ 	.word	0x0500000f


	//   ....[175]....
        /*04e0*/ 	.word	0x0500000f


	//   ....[176]....
        /*04e4*/ 	.word	0x0500000f


	//   ....[177]....
        /*04e8*/ 	.word	0x0500000f


	//   ....[178]....
        /*04ec*/ 	.word	0x0500000f


	//   ....[179]....
        /*04f0*/ 	.word	0x0500000f


	//   ....[180]....
        /*04f4*/ 	.word	0x0500000f


	//   ....[181]....
        /*04f8*/ 	.word	0x0500000f


	//   ....[182]....
        /*04fc*/ 	.word	0x0500000f


	//   ....[183]....
        /*0500*/ 	.word	0x0500000f


	//   ....[184]....
        /*0504*/ 	.word	0x0500000f


	//   ....[185]....
        /*0508*/ 	.word	0x0500000f


	//   ....[186]....
        /*050c*/ 	.word	0x0500000f


	//   ....[187]....
        /*0510*/ 	.word	0x0500000f


	//   ....[188]....
        /*0514*/ 	.word	0x0500000f


	//   ....[189]....
        /*0518*/ 	.word	0x0500000f


	//   ....[190]....
        /*051c*/ 	.word	0x0500000f


	//   ....[191]....
        /*0520*/ 	.word	0x0500000f


	//   ....[192]....
        /*0524*/ 	.word	0x0500000f


	//   ....[193]....
        /*0528*/ 	.word	0x0500000f


	//   ....[194]....
        /*052c*/ 	.word	0x0500000f


	//   ....[195]....
        /*0530*/ 	.word	0x0500000f


	//   ....[196]....
        /*0534*/ 	.word	0x0500000f


	//   ....[197]....
        /*0538*/ 	.word	0x0500000f


	//   ....[198]....
        /*053c*/ 	.word	0x0500000f


	//   ....[199]....
        /*0540*/ 	.word	0x0500000f


	//   ....[200]....
        /*0544*/ 	.word	0x0500000f


	//   ....[201]....
        /*0548*/ 	.word	0x0500000f


	//   ....[202]....
        /*054c*/ 	.word	0x0500000f


	//   ....[203]....
        /*0550*/ 	.word	0x0500000f


	//   ....[204]....
        /*0554*/ 	.word	0x0500000f


	//   ....[205]....
        /*0558*/ 	.word	0x0500000f


	//   ....[206]....
        /*055c*/ 	.word	0x0500000f


	//   ....[207]....
        /*0560*/ 	.word	0x0500000f


	//   ....[208]....
        /*0564*/ 	.word	0x0500000f


	//   ....[209]....
        /*0568*/ 	.word	0x0500000f


	//   ....[210]....
        /*056c*/ 	.word	0x0500000f


	//   ....[211]....
        /*0570*/ 	.word	0x0500000f


	//   ....[212]....
        /*0574*/ 	.word	0x0500000f


	//   ....[213]....
        /*0578*/ 	.word	0x0500000f


	//   ....[214]....
        /*057c*/ 	.word	0x0500000f


	//   ....[215]....
        /*0580*/ 	.word	0x0500000f


	//   ....[216]....
        /*0584*/ 	.word	0x0500000f


	//   ....[217]....
        /*0588*/ 	.word	0x0500000f


	//   ....[218]....
        /*058c*/ 	.word	0x0500000f


	//   ....[219]....
        /*0590*/ 	.word	0x0500000f


	//   ....[220]....
        /*0594*/ 	.word	0x0500000f


	//   ....[221]....
        /*0598*/ 	.word	0x0500000f


	//   ....[222]....
        /*059c*/ 	.word	0x0500000f


	//   ....[223]....
        /*05a0*/ 	.word	0x0500000f


	//   ....[224]....
        /*05a4*/ 	.word	0x0500000f


	//   ....[225]....
        /*05a8*/ 	.word	0x0500000f


	//   ....[226]....
        /*05ac*/ 	.word	0x0500000f


	//   ....[227]....
        /*05b0*/ 	.word	0x0500000f


	//   ....[228]....
        /*05b4*/ 	.word	0x0500000f


	//   ....[229]....
        /*05b8*/ 	.word	0x0500000f


	//   ....[230]....
        /*05bc*/ 	.word	0x0500000f


	//   ....[231]....
        /*05c0*/ 	.word	0x0500000f


	//   ....[232]....
        /*05c4*/ 	.word	0x0500000f


	//   ....[233]....
        /*05c8*/ 	.word	0x0500000f


	//   ....[234]....
        /*05cc*/ 	.word	0x0500000f


	//   ....[235]....
        /*05d0*/ 	.word	0x0500000f


	//   ....[236]....
        /*05d4*/ 	.word	0x0500000f


	//   ....[237]....
        /*05d8*/ 	.word	0x0500000f


	//   ....[238]....
        /*05dc*/ 	.word	0x0500000f


	//   ....[239]....
        /*05e0*/ 	.word	0x0500000f


	//   ....[240]....
        /*05e4*/ 	.word	0x0500000f


	//   ....[241]....
        /*05e8*/ 	.word	0x0500000f


	//   ....[242]....
        /*05ec*/ 	.word	0x0500000f


	//   ....[243]....
        /*05f0*/ 	.word	0x0500000f


	//   ....[244]....
        /*05f4*/ 	.word	0x0500000f


	//   ....[245]....
        /*05f8*/ 	.word	0x0500000f


	//   ....[246]....
        /*05fc*/ 	.word	0x0500000f


	//   ....[247]....
        /*0600*/ 	.word	0x0500000f


	//   ....[248]....
        /*0604*/ 	.word	0x0500000f


	//   ....[249]....
        /*0608*/ 	.word	0x0500000f


	//   ....[250]....
        /*060c*/ 	.word	0x0500000f


	//   ....[251]....
        /*0610*/ 	.word	0x0500000f


	//   ....[252]....
        /*0614*/ 	.word	0x0500000f


	//   ....[253]....
        /*0618*/ 	.word	0x0500000f


	//   ....[254]....
        /*061c*/ 	.word	0x0500000f


	//   ....[255]....
        /*0620*/ 	.word	0x0500000f


	//   ....[0]....
        /*0624*/ 	.word	0x0500000f


	//   ....[1]....
        /*0628*/ 	.word	0x0500000f


	//   ....[2]....
        /*062c*/ 	.word	0x0500000f


	//   ....[3]....
        /*0630*/ 	.word	0x0500000f


	//   ....[4]....
        /*0634*/ 	.word	0x0500000f


	//   ....[5]....
        /*0638*/ 	.word	0x0500000f


	//   ....[6]....
        /*063c*/ 	.word	0x0500000f


	//   ....[7]....
        /*0640*/ 	.word	0x0500000f


	//   ....[8]....
        /*0644*/ 	.word	0x0500000f


	//   ....[9]....
        /*0648*/ 	.word	0x0500000f


	//   ....[10]....
        /*064c*/ 	.word	0x0500000f


	//   ....[11]....
        /*0650*/ 	.word	0x0500000f


	//----- nvinfo : EIATTR_COOP_GROUP_INSTR_OFFSETS
	.align		4
.L_1403:
        /*0654*/ 	.byte	0x04, 0x28
        /*0656*/ 	.short	(.L_1405 - .L_1404)


	//   ....[0]....
.L_1404:
        /*0658*/ 	.word	0x00000080


	//   ....[1]....
        /*065c*/ 	.word	0x00000090


	//   ....[2]....
        /*0660*/ 	.word	0x000002d0


	//   ....[3]....
        /*0664*/ 	.word	0x00000430


	//   ....[4]....
        /*0668*/ 	.word	0x00000550


	//   ....[5]....
        /*066c*/ 	.word	0x000006b0


	//   ....[6]....
        /*0670*/ 	.word	0x00001210


	//   ....[7]....
        /*0674*/ 	.word	0x00002a50


	//   ....[8]....
        /*0678*/ 	.word	0x00002aa0


	//   ....[9]....
        /*067c*/ 	.word	0x00002cf0


	//   ....[10]....
        /*0680*/ 	.word	0x00002e90


	//   ....[11]....
        /*0684*/ 	.word	0x00004fe0


	//   ....[12]....
        /*0688*/ 	.word	0x00005020


	//   ....[13]....
        /*068c*/ 	.word	0x00005040


	//   ....[14]....
        /*0690*/ 	.word	0x00005060


	//   ....[15]....
        /*0694*/ 	.word	0x00006310


	//   ....[16]....
        /*0698*/ 	.word	0x00006350


	//   ....[17]....
        /*069c*/ 	.word	0x00006410


	//   ....[18]....
        /*06a0*/ 	.word	0x00006420


	//   ....[19]....
        /*06a4*/ 	.word	0x00007220


	//   ....[20]....
        /*06a8*/ 	.word	0x00007260


	//   ....[21]....
        /*06ac*/ 	.word	0x000072a0


	//   ....[22]....
        /*06b0*/ 	.word	0x000072d0


	//   ....[23]....
        /*06b4*/ 	.word	0x000077b0


	//   ....[24]....
        /*06b8*/ 	.word	0x000077e0


	//   ....[25]....
        /*06bc*/ 	.word	0x00007810


	//   ....[26]....
        /*06c0*/ 	.word	0x00007840


	//   ....[27]....
        /*06c4*/ 	.word	0x00007860


	//   ....[28]....
        /*06c8*/ 	.word	0x00007880


	//   ....[29]....
        /*06cc*/ 	.word	0x000078b0


	//   ....[30]....
        /*06d0*/ 	.word	0x000078e0


	//   ....[31]....
        /*06d4*/ 	.word	0x00008180


	//   ....[32]....
        /*06d8*/ 	.word	0x000081b0


	//   ....[33]....
        /*06dc*/ 	.word	0x000081f0


	//   ....[34]....
        /*06e0*/ 	.word	0x00008220


	//   ....[35]....
        /*06e4*/ 	.word	0x00008250


	//   ....[36]....
        /*06e8*/ 	.word	0x00008260


	//   ....[37]....
        /*06ec*/ 	.word	0x00008270


	//   ....[38]....
        /*06f0*/ 	.word	0x00008290


	//   ....[39]....
        /*06f4*/ 	.word	0x000083e0


	//   ....[40]....
        /*06f8*/ 	.word	0x000085d0


	//   ....[41]....
        /*06fc*/ 	.word	0x00008600


	//   ....[42]....
        /*0700*/ 	.word	0x00008630


	//   ....[43]....
        /*0704*/ 	.word	0x00008660


	//   ....[44]....
        /*0708*/ 	.word	0x00008690


	//   ....[45]....
        /*070c*/ 	.word	0x000086c0


	//   ....[46]....
        /*0710*/ 	.word	0x00008810


	//   ....[47]....
        /*0714*/ 	.word	0x00008840


	//   ....[48]....
        /*0718*/ 	.word	0x00008870


	//   ....[49]....
        /*071c*/ 	.word	0x000088a0


	//   ....[50]....
        /*0720*/ 	.word	0x000088d0


	//   ....[51]....
        /*0724*/ 	.word	0x00008900


	//   ....[52]....
        /*0728*/ 	.word	0x00008990


	//   ....[53]....
        /*072c*/ 	.word	0x000089c0


	//   ....[54]....
        /*0730*/ 	.word	0x00008a40


	//   ....[55]....
        /*0734*/ 	.word	0x00009ff0


	//   ....[56]....
        /*0738*/ 	.word	0x0000a010


	//   ....[57]....
        /*073c*/ 	.word	0x0000a0a0


	//   ....[58]....
        /*0740*/ 	.word	0x0000a0c0


	//   ....[59]....
        /*0744*/ 	.word	0x0000a140


	//   ....[60]....
        /*0748*/ 	.word	0x0000a160


	//   ....[61]....
        /*074c*/ 	.word	0x0000a1e0


	//   ....[62]....
        /*0750*/ 	.word	0x0000a200


	//   ....[63]....
        /*0754*/ 	.word	0x0000a280


	//   ....[64]....
        /*0758*/ 	.word	0x0000a2a0


	//   ....[65]....
        /*075c*/ 	.word	0x0000a320


	//   ....[66]....
        /*0760*/ 	.word	0x0000a340


	//   ....[67]....
        /*0764*/ 	.word	0x0000a3c0


	//   ....[68]....
        /*0768*/ 	.word	0x0000a3e0


	//   ....[69]....
        /*076c*/ 	.word	0x0000a3f0


	//   ....[70]....
        /*0770*/ 	.word	0x0000a400


	//   ....[71]....
        /*0774*/ 	.word	0x0000ad00


	//   ....[72]....
        /*0778*/ 	.word	0x0000ad30


	//   ....[73]....
        /*077c*/ 	.word	0x0000add0


	//   ....[74]....
        /*0780*/ 	.word	0x0000adf0


	//   ....[75]....
        /*0784*/ 	.word	0x0000ae70


	//   ....[76]....
        /*0788*/ 	.word	0x0000ae90


	//   ....[77]....
        /*078c*/ 	.word	0x0000af10


	//   ....[78]....
        /*0790*/ 	.word	0x0000af30


	//   ....[79]....
        /*0794*/ 	.word	0x0000afb0


	//   ....[80]....
        /*0798*/ 	.word	0x0000afd0


	//   ....[81]....
        /*079c*/ 	.word	0x0000b050


	//   ....[82]....
        /*07a0*/ 	.word	0x0000b070


	//   ....[83]....
        /*07a4*/ 	.word	0x0000b0f0


	//   ....[84]....
        /*07a8*/ 	.word	0x0000b110


	//   ....[85]....
        /*07ac*/ 	.word	0x0000b120


	//   ....[86]....
        /*07b0*/ 	.word	0x0000b190


	//   ....[87]....
        /*07b4*/ 	.word	0x0000b1e0


	//   ....[88]....
        /*07b8*/ 	.word	0x0000b210


	//   ....[89]....
        /*07bc*/ 	.word	0x0000b2a0


	//   ....[90]....
        /*07c0*/ 	.word	0x0000b2b0


	//   ....[91]....
        /*07c4*/ 	.word	0x0000b320


	//   ....[92]....
        /*07c8*/ 	.word	0x0000b330


	//   ....[93]....
        /*07cc*/ 	.word	0x0000b370


	//   ....[94]....
        /*07d0*/ 	.word	0x0000b390


	//   ....[95]....
        /*07d4*/ 	.word	0x0000bb10


	//   ....[96]....
        /*07d8*/ 	.word	0x0000bb40


	//   ....[97]....
        /*07dc*/ 	.word	0x0000bb90


	//   ....[98]....
        /*07e0*/ 	.word	0x0000bba0


	//   ....[99]....
        /*07e4*/ 	.word	0x0000bbe0


	//   ....[100]....
        /*07e8*/ 	.word	0x0000bbf0


	//   ....[101]....
        /*07ec*/ 	.word	0x0000bc30


	//   ....[102]....
        /*07f0*/ 	.word	0x0000bc40


	//   ....[103]....
        /*07f4*/ 	.word	0x0000bc80


	//   ....[104]....
        /*07f8*/ 	.word	0x0000bc90


	//   ....[105]....
        /*07fc*/ 	.word	0x0000bcd0


	//   ....[106]....
        /*0800*/ 	.word	0x0000bce0


	//   ....[107]....
        /*0804*/ 	.word	0x0000bd20


	//   ....[108]....
        /*0808*/ 	.word	0x0000bd30


	//   ....[109]....
        /*080c*/ 	.word	0x0000bd40


	//   ....[110]....
        /*0810*/ 	.word	0x0000bd80


	//   ....[111]....
        /*0814*/ 	.word	0x0000c030


	//   ....[112]....
        /*0818*/ 	.word	0x0000c060


	//   ....[113]....
        /*081c*/ 	.word	0x0000c0c0


	//   ....[114]....
        /*0820*/ 	.word	0x0000c0d0


	//   ....[115]....
        /*0824*/ 	.word	0x0000c120


	//   ....[116]....
        /*0828*/ 	.word	0x0000c130


	//   ....[117]....
        /*082c*/ 	.word	0x0000c180


	//   ....[118]....
        /*0830*/ 	.word	0x0000c190


	//   ....[119]....
        /*0834*/ 	.word	0x0000c1e0


	//   ....[120]....
        /*0838*/ 	.word	0x0000c1f0


	//   ....[121]....
        /*083c*/ 	.word	0x0000c240


	//   ....[122]....
        /*0840*/ 	.word	0x0000c250


	//   ....[123]....
        /*0844*/ 	.word	0x0000c2a0


	//   ....[124]....
        /*0848*/ 	.word	0x0000c2b0


	//   ....[125]....
        /*084c*/ 	.word	0x0000c2c0


	//   ....[126]....
        /*0850*/ 	.word	0x0000c300


	//   ....[127]....
        /*0854*/ 	.word	0x0000c8b0


	//   ....[128]....
        /*0858*/ 	.word	0x0000c8f0


	//   ....[129]....
        /*085c*/ 	.word	0x0000c920


	//   ....[130]....
        /*0860*/ 	.word	0x0000c930


	//   ....[131]....
        /*0864*/ 	.word	0x0000c940


	//   ....[132]....
        /*0868*/ 	.word	0x0000c950


	//   ....[133]....
        /*086c*/ 	.word	0x0000c970


	//   ....[134]....
        /*0870*/ 	.word	0x0000c9c0


	//   ....[135]....
        /*0874*/ 	.word	0x0000c9e0


	//   ....[136]....
        /*0878*/ 	.word	0x0000ca20


	//   ....[137]....
        /*087c*/ 	.word	0x0000ca40


	//   ....[138]....
        /*0880*/ 	.word	0x0000ca80


	//   ....[139]....
        /*0884*/ 	.word	0x0000caa0


	//   ....[140]....
        /*0888*/ 	.word	0x0000caf0


	//   ....[141]....
        /*088c*/ 	.word	0x0000cb20


	//   ....[142]....
        /*0890*/ 	.word	0x0000cb80


	//   ....[143]....
        /*0894*/ 	.word	0x0000cf00


	//   ....[144]....
        /*0898*/ 	.word	0x0000cf30


	//   ....[145]....
        /*089c*/ 	.word	0x0000cf60


	//   ....[146]....
        /*08a0*/ 	.word	0x0000cf90


	//   ....[147]....
        /*08a4*/ 	.word	0x0000cfc0


	//   ....[148]....
        /*08a8*/ 	.word	0x0000cff0


	//   ....[149]....
        /*08ac*/ 	.word	0x0000d020


	//   ....[150]....
        /*08b0*/ 	.word	0x0000d050


	//   ....[151]....
        /*08b4*/ 	.word	0x0000d1d0


	//   ....[152]....
        /*08b8*/ 	.word	0x0000d200


	//   ....[153]....
        /*08bc*/ 	.word	0x0000d230


	//   ....[154]....
        /*08c0*/ 	.word	0x0000d260


	//   ....[155]....
        /*08c4*/ 	.word	0x0000d290


	//   ....[156]....
        /*08c8*/ 	.word	0x0000d2c0


	//   ....[157]....
        /*08cc*/ 	.word	0x0000d380


	//   ....[158]....
        /*08d0*/ 	.word	0x0000d3a0


	//   ....[159]....
        /*08d4*/ 	.word	0x0000d410


	//   ....[160]....
        /*08d8*/ 	.word	0x0000d880


	//   ....[161]....
        /*08dc*/ 	.word	0x0000dd60


	//   ....[162]....
        /*08e0*/ 	.word	0x0000de50


	//   ....[163]....
        /*08e4*/ 	.word	0x0000def0


	//   ....[164]....
        /*08e8*/ 	.word	0x0000df50


	//   ....[165]....
        /*08ec*/ 	.word	0x0000e040


	//   ....[166]....
        /*08f0*/ 	.word	0x0000e0b0


	//   ....[167]....
        /*08f4*/ 	.word	0x0000e1a0


	//   ....[168]....
        /*08f8*/ 	.word	0x0000e210


	//   ....[169]....
        /*08fc*/ 	.word	0x0000e300


	//   ....[170]....
        /*0900*/ 	.word	0x0000e370


	//   ....[171]....
        /*0904*/ 	.word	0x0000e460


	//   ....[172]....
        /*0908*/ 	.word	0x0000e4d0


	//   ....[173]....
        /*090c*/ 	.word	0x0000e5c0


	//   ....[174]....
        /*0910*/ 	.word	0x0000e630


	//   ....[175]....
        /*0914*/ 	.word	0x0000e720


	//   ....[176]....
        /*0918*/ 	.word	0x0000e790


	//   ....[177]....
        /*091c*/ 	.word	0x0000e870


	//   ....[178]....
        /*0920*/ 	.word	0x0000e920


	//   ....[179]....
        /*0924*/ 	.word	0x0000e990


	//   ....[180]....
        /*0928*/ 	.word	0x0000e9f0


	//   ....[181]....
        /*092c*/ 	.word	0x0000eae0


	//   ....[182]....
        /*0930*/ 	.word	0x0000eb40


	//   ....[183]....
        /*0934*/ 	.word	0x0000ec40


	//   ....[184]....
        /*0938*/ 	.word	0x0000eca0


	//   ....[185]....
        /*093c*/ 	.word	0x0000eda0


	//   ....[186]....
        /*0940*/ 	.word	0x0000ee00


	//   ....[187]....
        /*0944*/ 	.word	0x0000ef00


	//   ....[188]....
        /*0948*/ 	.word	0x0000ef60


	//   ....[189]....
        /*094c*/ 	.word	0x0000f060


	//   ....[190]....
        /*0950*/ 	.word	0x0000f0c0


	//   ....[191]....
        /*0954*/ 	.word	0x0000f1c0


	//   ....[192]....
        /*0958*/ 	.word	0x0000f220


	//   ....[193]....
        /*095c*/ 	.word	0x0000f330


	//   ....[194]....
        /*0960*/ 	.word	0x0000f390


	//   ....[195]....
        /*0964*/ 	.word	0x0000f450


	//   ....[196]....
        /*0968*/ 	.word	0x0000f4b0


	//   ....[197]....
        /*096c*/ 	.word	0x0000f5b0


	//   ....[198]....
        /*0970*/ 	.word	0x0000f610


	//   ....[199]....
        /*0974*/ 	.word	0x0000f6e0


	//   ....[200]....
        /*0978*/ 	.word	0x0000f740


	//   ....[201]....
        /*097c*/ 	.word	0x0000f800


	//   ....[202]....
        /*0980*/ 	.word	0x0000f940


	//   ....[203]....
        /*0984*/ 	.word	0x0000f9f0


	//   ....[204]....
        /*0988*/ 	.word	0x0000fa50


	//   ....[205]....
        /*098c*/ 	.word	0x0000fb00


	//   ....[206]....
        /*0990*/ 	.word	0x0000fb60


	//   ....[207]....
        /*0994*/ 	.word	0x0000fc10


	//   ....[208]....
        /*0998*/ 	.word	0x0000fc70


	//   ....[209]....
        /*099c*/ 	.word	0x0000fd20


	//   ....[210]....
        /*09a0*/ 	.word	0x0000fd80


	//   ....[211]....
        /*09a4*/ 	.word	0x0000fe30


	//   ....[212]....
        /*09a8*/ 	.word	0x0000fe90


	//   ....[213]....
        /*09ac*/ 	.word	0x0000ff40


	//   ....[214]....
        /*09b0*/ 	.word	0x0000ffa0


	//   ....[215]....
        /*09b4*/ 	.word	0x00010050


	//   ....[216]....
        /*09b8*/ 	.word	0x000100b0


	//   ....[217]....
        /*09bc*/ 	.word	0x00010160


	//   ....[218]....
        /*09c0*/ 	.word	0x00010250


	//   ....[219]....
        /*09c4*/ 	.word	0x00010300


	//   ....[220]....
        /*09c8*/ 	.word	0x00010360


	//   ....[221]....
        /*09cc*/ 	.word	0x00010420


	//   ....[222]....
        /*09d0*/ 	.word	0x00010480


	//   ....[223]....
        /*09d4*/ 	.word	0x00010540


	//   ....[224]....
        /*09d8*/ 	.word	0x000105a0


	//   ....[225]....
        /*09dc*/ 	.word	0x00010660


	//   ....[226]....
        /*09e0*/ 	.word	0x000106c0


	//   ....[227]....
        /*09e4*/ 	.word	0x00010780


	//   ....[228]....
        /*09e8*/ 	.word	0x000107e0


	//   ....[229]....
        /*09ec*/ 	.word	0x000108a0


	//   ....[230]....
        /*09f0*/ 	.word	0x00010900


	//   ....[231]....
        /*09f4*/ 	.word	0x000109c0


	//   ....[232]....
        /*09f8*/ 	.word	0x00010a20


	//   ....[233]....
        /*09fc*/ 	.word	0x00010ad0


	//   ....[234]....
        /*0a00*/ 	.word	0x00010bc0


	//   ....[235]....
        /*0a04*/ 	.word	0x00010c70


	//   ....[236]....
        /*0a08*/ 	.word	0x00010d00


	//   ....[237]....
        /*0a0c*/ 	.word	0x00010db0


	//   ....[238]....
        /*0a10*/ 	.word	0x00010e10


	//   ....[239]....
        /*0a14*/ 	.word	0x00010ed0


	//   ....[240]....
        /*0a18*/ 	.word	0x00010f30


	//   ....[241]....
        /*0a1c*/ 	.word	0x00010ff0


	//   ....[242]....
        /*0a20*/ 	.word	0x00011050


	//   ....[243]....
        /*0a24*/ 	.word	0x00011110


	//   ....[244]....
        /*0a28*/ 	.word	0x00011170


	//   ....[245]....
        /*0a2c*/ 	.word	0x00011230


	//   ....[246]....
        /*0a30*/ 	.word	0x00011290


	//   ....[247]....
        /*0a34*/ 	.word	0x00011350


	//   ....[248]....
        /*0a38*/ 	.word	0x000113b0


	//   ....[249]....
        /*0a3c*/ 	.word	0x00011450


	//   ....[250]....
        /*0a40*/ 	.word	0x000114e0


	//   ....[251]....
        /*0a44*/ 	.word	0x00011580


	//   ....[252]....
        /*0a48*/ 	.word	0x000116a0


	//   ....[253]....
        /*0a4c*/ 	.word	0x00011710


	//   ....[254]....
        /*0a50*/ 	.word	0x00011780


	//   ....[255]....
        /*0a54*/ 	.word	0x000117f0


	//   ....[0]....
        /*0a58*/ 	.word	0x00011860


	//   ....[1]....
        /*0a5c*/ 	.word	0x000118e0


	//   ....[2]....
        /*0a60*/ 	.word	0x00011970


	//   ....[3]....
        /*0a64*/ 	.word	0x00011a00


	//   ....[4]....
        /*0a68*/ 	.word	0x00011a70


	//   ....[5]....
        /*0a6c*/ 	.word	0x00011ae0


	//   ....[6]....
        /*0a70*/ 	.word	0x00011b50


	//   ....[7]....
        /*0a74*/ 	.word	0x00011bd0


	//   ....[8]....
        /*0a78*/ 	.word	0x00011c40


	//   ....[9]....
        /*0a7c*/ 	.word	0x00011ce0


	//   ....[10]....
        /*0a80*/ 	.word	0x00011d70


	//   ....[11]....
        /*0a84*/ 	.word	0x00011e90


	//----- nvinfo : EIATTR_REG_RECONFIG
	.align		4
.L_1405:
        /*0a88*/ 	.byte	0x01, 0x54
	.zero		2


	//----- nvinfo : EIATTR_SYSCALL_OFFSETS
	.align		4
        /*0a8c*/ 	.byte	0x04, 0x46
        /*0a8e*/ 	.short	(.L_1407 - .L_1406)


	//   ....[0]....
.L_1406:
        /*0a90*/ 	.word	0x00001400


	//   ....[1]....
        /*0a94*/ 	.word	0x000095d0


	//   ....[2]....
        /*0a98*/ 	.word	0x00009720


	//   ....[3]....
        /*0a9c*/ 	.word	0x00009810


	//   ....[4]....
        /*0aa0*/ 	.word	0x0000a810


	//----- nvinfo : EIATTR_MBARRIER_INSTR_OFFSETS
	.align		4
.L_1407:
        /*0aa4*/ 	.byte	0x04, 0x39
        /*0aa6*/ 	.short	(.L_1409 - .L_1408)


	//   ....[0]....
.L_1408:
        /*0aa8*/ 	.word	0x00000180
        /*0aac*/ 	.word	0x000000ff
        /*0ab0*/ 	.word	0x00016800
        /*0ab4*/ 	.short	0x0100
        /*0ab6*/ 	.byte	0x08
	.zero		1


	//   ....[1]....
        /*0ab8*/ 	.word	0x00000190
        /*0abc*/ 	.word	0x000000ff
        /*0ac0*/ 	.word	0x00016820
        /*0ac4*/ 	.short	0x0100
        /*0ac6*/ 	.byte	0x08
	.zero		1


	//   ....[2]....
        /*0ac8*/ 	.word	0x00000280
        /*0acc*/ 	.word	0x000000ff
        /*0ad0*/ 	.word	0x00016830
        /*0ad4*/ 	.short	0x0100
        /*0ad6*/ 	.byte	0x08
	.zero		1


	//   ....[3]....
        /*0ad8*/ 	.word	0x00000290
        /*0adc*/ 	.word	0x000000ff
        /*0ae0*/ 	.word	0x00016840
        /*0ae4*/ 	.short	0x0100
        /*0ae6*/ 	.byte	0x08
	.zero		1


	//   ....[4]....
        /*0ae8*/ 	.word	0x000002a0
        /*0aec*/ 	.word	0x000000ff
        /*0af0*/ 	.word	0x00016838
        /*0af4*/ 	.short	0x0100
        /*0af6*/ 	.byte	0x08
	.zero		1


	//   ....[5]....
        /*0af8*/ 	.word	0x000002b0
        /*0afc*/ 	.word	0x000000ff
        /*0b00*/ 	.word	0x00016848
        /*0b04*/ 	.short	0x0100
        /*0b06*/ 	.byte	0x08
	.zero		1


	//   ....[6]....
        /*0b08*/ 	.word	0x000003e0
        /*0b0c*/ 	.word	0x000000ff
        /*0b10*/ 	.word	0x00016850
        /*0b14*/ 	.short	0x0100
        /*0b16*/ 	.byte	0x08
	.zero		1


	//   ....[7]....
        /*0b18*/ 	.word	0x000003f0
        /*0b1c*/ 	.word	0x000000ff
        /*0b20*/ 	.word	0x00016860
        /*0b24*/ 	.short	0x0100
        /*0b26*/ 	.byte	0x08
	.zero		1


	//   ....[8]....
        /*0b28*/ 	.word	0x00000400
        /*0b2c*/ 	.word	0x000000ff
        /*0b30*/ 	.word	0x00016858
        /*0b34*/ 	.short	0x0100
        /*0b36*/ 	.byte	0x08
	.zero		1


	//   ....[9]....
        /*0b38*/ 	.word	0x00000410
        /*0b3c*/ 	.word	0x000000ff
        /*0b40*/ 	.word	0x00016868
        /*0b44*/ 	.short	0x0100
        /*0b46*/ 	.byte	0x08
	.zero		1


	//   ....[10]....
        /*0b48*/ 	.word	0x00000500
        /*0b4c*/ 	.word	0x000000ff
        /*0b50*/ 	.word	0x00016870
        /*0b54*/ 	.short	0x0100
        /*0b56*/ 	.byte	0x06
	.zero		1


	//   ....[11]....
        /*0b58*/ 	.word	0x00000510
        /*0b5c*/ 	.word	0x000000ff
        /*0b60*/ 	.word	0x00016880
        /*0b64*/ 	.short	0x0100
        /*0b66*/ 	.byte	0x06
	.zero		1


	//   ....[12]....
        /*0b68*/ 	.word	0x00000520
        /*0b6c*/ 	.word	0x000000ff
        /*0b70*/ 	.word	0x00016878
        /*0b74*/ 	.short	0x0100
        /*0b76*/ 	.byte	0x06
	.zero		1


	//   ....[13]....
        /*0b78*/ 	.word	0x00000530
        /*0b7c*/ 	.word	0x000000ff
        /*0b80*/ 	.word	0x00016888
        /*0b84*/ 	.short	0x0100
        /*0b86*/ 	.byte	0x06
	.zero		1


	//   ....[14]....
        /*0b88*/ 	.word	0x00000660
        /*0b8c*/ 	.word	0x000000ff
        /*0b90*/ 	.word	0x00016890
        /*0b94*/ 	.short	0x0100
        /*0b96*/ 	.byte	0x08
	.zero		1


	//   ....[15]....
        /*0b98*/ 	.word	0x00000670
        /*0b9c*/ 	.word	0x000000ff
        /*0ba0*/ 	.word	0x000168a0
        /*0ba4*/ 	.short	0x0100
        /*0ba6*/ 	.byte	0x08
	.zero		1


	//   ....[16]....
        /*0ba8*/ 	.word	0x00000680
        /*0bac*/ 	.word	0x000000ff
        /*0bb0*/ 	.word	0x00016898
        /*0bb4*/ 	.short	0x0100
        /*0bb6*/ 	.byte	0x08
	.zero		1


	//   ....[17]....
        /*0bb8*/ 	.word	0x00000690
        /*0bbc*/ 	.word	0x000000ff
        /*0bc0*/ 	.word	0x000168a8
        /*0bc4*/ 	.short	0x0100
        /*0bc6*/ 	.byte	0x08
	.zero		1


	//   ....[18]....
        /*0bc8*/ 	.word	0x000007d0
        /*0bcc*/ 	.word	0x000000ff
        /*0bd0*/ 	.word	0x000168b0
        /*0bd4*/ 	.short	0x0100
        /*0bd6*/ 	.byte	0x08
	.zero		1


	//   ....[19]....
        /*0bd8*/ 	.word	0x000007e0
        /*0bdc*/ 	.word	0x000000ff
        /*0be0*/ 	.word	0x000168c0
        /*0be4*/ 	.short	0x0100
        /*0be6*/ 	.byte	0x08
	.zero		1


	//   ....[20]....
        /*0be8*/ 	.word	0x000007f0
        /*0bec*/ 	.word	0x000000ff
        /*0bf0*/ 	.word	0x000168b8
        /*0bf4*/ 	.short	0x0100
        /*0bf6*/ 	.byte	0x08
	.zero		1


	//   ....[21]....
        /*0bf8*/ 	.word	0x00000800
        /*0bfc*/ 	.word	0x000000ff
        /*0c00*/ 	.word	0x000168c8
        /*0c04*/ 	.short	0x0100
        /*0c06*/ 	.byte	0x08
	.zero		1


	//   ....[22]....
        /*0c08*/ 	.word	0x00001480
        /*0c0c*/ 	.word	0x000000ff
        /*0c10*/ 	.word	0x00016800
        /*0c14*/ 	.short	0x010a
        /*0c16*/ 	.byte	0x31
	.zero		1


	//   ....[23]....
        /*0c18*/ 	.word	0x00001500
        /*0c1c*/ 	.word	0x00000000
        /*0c20*/ 	.word	0x00016830
        /*0c24*/ 	.short	0x010a
        /*0c26*/ 	.byte	0x3f
	.zero		1


	//   ....[24]....
        /*0c28*/ 	.word	0x00001550
        /*0c2c*/ 	.word	0x00000000
        /*0c30*/ 	.word	0x00016830
        /*0c34*/ 	.short	0x010a
        /*0c36*/ 	.byte	0x3f
	.zero		1


	//   ....[25]....
        /*0c38*/ 	.word	0x00002100
        /*0c3c*/ 	.word	0x000000ff
        /*0c40*/ 	.word	0x00000000
        /*0c44*/ 	.short	0x0101
        /*0c46*/ 	.byte	0x06
	.zero		1


	//   ....[26]....
        /*0c48*/ 	.word	0x00003d80
        /*0c4c*/ 	.word	0x000000ff
        /*0c50*/ 	.word	0x00016830
        /*0c54*/ 	.short	0x010a
        /*0c56*/ 	.byte	0x06
	.zero		1


	//   ....[27]....
        /*0c58*/ 	.word	0x00003dc0
        /*0c5c*/ 	.word	0x000000ff
        /*0c60*/ 	.word	0x00016830
        /*0c64*/ 	.short	0x010a
        /*0c66*/ 	.byte	0x06
	.zero		1


	//   ....[28]....
        /*0c68*/ 	.word	0x00004000
        /*0c6c*/ 	.word	0x000000ff
        /*0c70*/ 	.word	0x00016850
        /*0c74*/ 	.short	0x010a
        /*0c76*/ 	.byte	0x06
	.zero		1


	//   ....[29]....
        /*0c78*/ 	.word	0x00004040
        /*0c7c*/ 	.word	0x000000ff
        /*0c80*/ 	.word	0x00016850
        /*0c84*/ 	.short	0x010a
        /*0c86*/ 	.byte	0x06
	.zero		1


	//   ....[30]....
        /*0c88*/ 	.word	0x00004950
        /*0c8c*/ 	.word	0x000000ff
        /*0c90*/ 	.word	0x00000000
        /*0c94*/ 	.short	0x0101
        /*0c96*/ 	.byte	0x06
	.zero		1


	//   ....[31]....
        /*0c98*/ 	.word	0x00005e40
        /*0c9c*/ 	.word	0x000000ff
        /*0ca0*/ 	.word	0x00000000
        /*0ca4*/ 	.short	0x0101
        /*0ca6*/ 	.byte	0x06
	.zero		1


	//   ....[32]....
        /*0ca8*/ 	.word	0x00006280
        /*0cac*/ 	.word	0x000000ff
        /*0cb0*/ 	.word	0x00016850
        /*0cb4*/ 	.short	0x010a
        /*0cb6*/ 	.byte	0x05
	.zero		1


	//   ....[33]....
        /*0cb8*/ 	.word	0x000062c0
        /*0cbc*/ 	.word	0x000000ff
        /*0cc0*/ 	.word	0x00016850
        /*0cc4*/ 	.short	0x010a
        /*0cc6*/ 	.byte	0x05
	.zero		1


	//   ....[34]....
        /*0cc8*/ 	.word	0x00006880
        /*0ccc*/ 	.word	0x000000ff
        /*0cd0*/ 	.word	0x00000000
        /*0cd4*/ 	.short	0x0101
        /*0cd6*/ 	.byte	0x04
	.zero		1


	//   ....[35]....
        /*0cd8*/ 	.word	0x00007870
        /*0cdc*/ 	.word	0x00000000
        /*0ce0*/ 	.word	0x00000000
        /*0ce4*/ 	.short	0x0101
        /*0ce6*/ 	.byte	0x3f
	.zero		1


	//   ....[36]....
        /*0ce8*/ 	.word	0x00009d40
        /*0cec*/ 	.word	0x00000003
        /*0cf0*/ 	.word	0x00016840
        /*0cf4*/ 	.short	0x010a
        /*0cf6*/ 	.byte	0x3f
	.zero		1


	//   ....[37]....
        /*0cf8*/ 	.word	0x0000a500
        /*0cfc*/ 	.word	0x00000003
        /*0d00*/ 	.word	0x00016830
        /*0d04*/ 	.short	0x0107
        /*0d06*/ 	.byte	0x3f
	.zero		1


	//   ....[38]....
        /*0d08*/ 	.word	0x0000a5d0
        /*0d0c*/ 	.word	0x00000003
        /*0d10*/ 	.word	0x00016830
        /*0d14*/ 	.short	0x0101
        /*0d16*/ 	.byte	0x3f
	.zero		1


	//   ....[39]....
        /*0d18*/ 	.word	0x0000b430
        /*0d1c*/ 	.word	0x00000016
        /*0d20*/ 	.word	0x00016800
        /*0d24*/ 	.short	0x0107
        /*0d26*/ 	.byte	0x3f
	.zero		1


	//   ....[40]....
        /*0d28*/ 	.word	0x0000b530
        /*0d2c*/ 	.word	0x00000016
        /*0d30*/ 	.word	0x00016800
        /*0d34*/ 	.short	0x0101
        /*0d36*/ 	.byte	0x3f
	.zero		1


	//   ....[41]....
        /*0d38*/ 	.word	0x0000b550
        /*0d3c*/ 	.word	0x00000016
        /*0d40*/ 	.word	0x00016820
        /*0d44*/ 	.short	0x010a
        /*0d46*/ 	.byte	0x3f
	.zero		1


	//   ....[42]....
        /*0d48*/ 	.word	0x0000b8f0
        /*0d4c*/ 	.word	0x00000005
        /*0d50*/ 	.word	0x00016840
        /*0d54*/ 	.short	0x010a
        /*0d56*/ 	.byte	0x3f
	.zero		1


	//   ....[43]....
        /*0d58*/ 	.word	0x0000be00
        /*0d5c*/ 	.word	0x00000005
        /*0d60*/ 	.word	0x00016830
        /*0d64*/ 	.short	0x0107
        /*0d66*/ 	.byte	0x3f
	.zero		1


	//   ....[44]....
        /*0d68*/ 	.word	0x0000bec0
        /*0d6c*/ 	.word	0x00000005
        /*0d70*/ 	.word	0x00016830
        /*0d74*/ 	.short	0x0101
        /*0d76*/ 	.byte	0x3f
	.zero		1


	//   ....[45]....
        /*0d78*/ 	.word	0x0000bf20
        /*0d7c*/ 	.word	0x00000005
        /*0d80*/ 	.word	0x00016860
        /*0d84*/ 	.short	0x010a
        /*0d86*/ 	.byte	0x3f
	.zero		1


	//   ....[46]....
        /*0d88*/ 	.word	0x0000c3f0
        /*0d8c*/ 	.word	0x00000005
        /*0d90*/ 	.word	0x00016850
        /*0d94*/ 	.short	0x0107
        /*0d96*/ 	.byte	0x3f
	.zero		1


	//   ....[47]....
        /*0d98*/ 	.word	0x0000c590
        /*0d9c*/ 	.word	0x00000005
        /*0da0*/ 	.word	0x00016850
        /*0da4*/ 	.short	0x0101
        /*0da6*/ 	.byte	0x3f
	.zero		1


	//   ....[48]....
        /*0da8*/ 	.word	0x0000c7a0
        /*0dac*/ 	.word	0x00000000
        /*0db0*/ 	.word	0x00016860
        /*0db4*/ 	.short	0x010a
        /*0db6*/ 	.byte	0x3f
	.zero		1


	//   ....[49]....
        /*0db8*/ 	.word	0x0000cc30
        /*0dbc*/ 	.word	0x00000000
        /*0dc0*/ 	.word	0x00016850
        /*0dc4*/ 	.short	0x0107
        /*0dc6*/ 	.byte	0x3f
	.zero		1


	//   ....[50]....
        /*0dc8*/ 	.word	0x0000cd00
        /*0dcc*/ 	.word	0x00000000
        /*0dd0*/ 	.word	0x00016850
        /*0dd4*/ 	.short	0x0101
        /*0dd6*/ 	.byte	0x3f
	.zero		1


	//   ....[51]....
        /*0dd8*/ 	.word	0x0000d800
        /*0ddc*/ 	.word	0x00000005
        /*0de0*/ 	.word	0x00016820
        /*0de4*/ 	.short	0x010a
        /*0de6*/ 	.byte	0x3f
	.zero		1


	//   ....[52]....
        /*0de8*/ 	.word	0x0000d980
        /*0dec*/ 	.word	0x00000003
        /*0df0*/ 	.word	0x00016840
        /*0df4*/ 	.short	0x010a
        /*0df6*/ 	.byte	0x3f
	.zero		1


	//   ....[53]....
        /*0df8*/ 	.word	0x0000da20
        /*0dfc*/ 	.word	0x00000019
        /*0e00*/ 	.word	0x00016840
        /*0e04*/ 	.short	0x010a
        /*0e06*/ 	.byte	0x3f
	.zero		1


	//   ....[54]....
        /*0e08*/ 	.word	0x0000da60
        /*0e0c*/ 	.word	0x00000003
        /*0e10*/ 	.word	0x00016860
        /*0e14*/ 	.short	0x010a
        /*0e16*/ 	.byte	0x3f
	.zero		1


	//   ....[55]....
        /*0e18*/ 	.word	0x0000daa0
        /*0e1c*/ 	.word	0x00000019
        /*0e20*/ 	.word	0x00016860
        /*0e24*/ 	.short	0x010a
        /*0e26*/ 	.byte	0x3f
	.zero		1


	//   ....[56]....
        /*0e28*/ 	.word	0x0000db10
        /*0e2c*/ 	.word	0x00000003
        /*0e30*/ 	.word	0x00016800
        /*0e34*/ 	.short	0x010a
        /*0e36*/ 	.byte	0x3f
	.zero		1


	//   ....[57]....
        /*0e38*/ 	.word	0x0000db60
        /*0e3c*/ 	.word	0x00000000
        /*0e40*/ 	.word	0x00016830
        /*0e44*/ 	.short	0x010a
        /*0e46*/ 	.byte	0x3f
	.zero		1


	//   ....[58]....
        /*0e48*/ 	.word	0x0000dbc0
        /*0e4c*/ 	.word	0x00000007
        /*0e50*/ 	.word	0x00016830
        /*0e54*/ 	.short	0x010a
        /*0e56*/ 	.byte	0x3f
	.zero		1


	//   ....[59]....
        /*0e58*/ 	.word	0x0000dc20
        /*0e5c*/ 	.word	0x00000007
        /*0e60*/ 	.word	0x00016850
        /*0e64*/ 	.short	0x010a
        /*0e66*/ 	.byte	0x3f
	.zero		1


	//   ....[60]....
        /*0e68*/ 	.word	0x0000dc80
        /*0e6c*/ 	.word	0x00000007
        /*0e70*/ 	.word	0x00016850
        /*0e74*/ 	.short	0x010a
        /*0e76*/ 	.byte	0x3f
	.zero		1


	//   ....[61]....
        /*0e78*/ 	.word	0x0000dda0
        /*0e7c*/ 	.word	0x00000003
        /*0e80*/ 	.word	0x00016840
        /*0e84*/ 	.short	0x010a
        /*0e86*/ 	.byte	0x3f
	.zero		1


	//   ....[62]....
        /*0e88*/ 	.word	0x0000f840
        /*0e8c*/ 	.word	0x00000016
        /*0e90*/ 	.word	0x00016820
        /*0e94*/ 	.short	0x010a
        /*0e96*/ 	.byte	0x3f
	.zero		1


	//   ....[63]....
        /*0e98*/ 	.word	0x0000f890
        /*0e9c*/ 	.word	0x00000005
        /*0ea0*/ 	.word	0x00016840
        /*0ea4*/ 	.short	0x010a
        /*0ea6*/ 	.byte	0x3f
	.zero		1


	//   ....[64]....
        /*0ea8*/ 	.word	0x000101a0
        /*0eac*/ 	.word	0x00000005
        /*0eb0*/ 	.word	0x00016860
        /*0eb4*/ 	.short	0x010a
        /*0eb6*/ 	.byte	0x3f
	.zero		1


	//   ....[65]....
        /*0eb8*/ 	.word	0x00010b10
        /*0ebc*/ 	.word	0x00000000
        /*0ec0*/ 	.word	0x00016860
        /*0ec4*/ 	.short	0x010a
        /*0ec6*/ 	.byte	0x3f
	.zero		1


	//   ....[66]....
        /*0ec8*/ 	.word	0x00011db0
        /*0ecc*/ 	.word	0x00000005
        /*0ed0*/ 	.word	0x00016820
        /*0ed4*/ 	.short	0x010a
        /*0ed6*/ 	.byte	0x3f
	.zero		1


	//   ....[67]....
        /*0ed8*/ 	.word	0x00011f50
        /*0edc*/ 	.word	0x00000003
        /*0ee0*/ 	.word	0x00016840
        /*0ee4*/ 	.short	0x010a
        /*0ee6*/ 	.byte	0x3f
	.zero		1


	//   ....[68]....
        /*0ee8*/ 	.word	0x00011fa0
        /*0eec*/ 	.word	0x00000019
        /*0ef0*/ 	.word	0x00016840
        /*0ef4*/ 	.short	0x010a
        /*0ef6*/ 	.byte	0x3f
	.zero		1


	//   ....[69]....
        /*0ef8*/ 	.word	0x00011ff0
        /*0efc*/ 	.word	0x00000003
        /*0f00*/ 	.word	0x00016860
        /*0f04*/ 	.short	0x010a
        /*0f06*/ 	.byte	0x3f
	.zero		1


	//----- nvinfo : EIATTR_NUM_MBARRIERS
	.align		4
.L_1409:
        /*0f08*/ 	.byte	0x03, 0x38
        /*0f0a*/ 	.short	0x0016


	//----- nvinfo : EIATTR_EXIT_INSTR_OFFSETS
	.align		4
        /*0f0c*/ 	.byte	0x04, 0x1c
        /*0f0e*/ 	.short	(.L_1411 - .L_1410)


	//   ....[0]....
.L_1410:
        /*0f10*/ 	.word	0x000009b0


	//   ....[1]....
        /*0f14*/ 	.word	0x00008390


	//   ....[2]....
        /*0f18*/ 	.word	0x0000daf0


	//----- nvinfo : EIATTR_MAX_THREADS
	.align		4
.L_1411:
        /*0f1c*/ 	.byte	0x04, 0x05
        /*0f1e*/ 	.short	(.L_1413 - .L_1412)
.L_1412:
        /*0f20*/ 	.word	0x00000200
        /*0f24*/ 	.word	0x00000001
        /*0f28*/ 	.word	0x00000001


	//----- nvinfo : EIATTR_CRS_STACK_SIZE
	.align		4
.L_1413:
        /*0f2c*/ 	.byte	0x04, 0x1e
        /*0f2e*/ 	.short	(.L_1415 - .L_1414)
.L_1414:
        /*0f30*/ 	.word	0x00000000


	//----- nvinfo : EIATTR_CBANK_PARAM_SIZE
	.align		4
.L_1415:
        /*0f34*/ 	.byte	0x03, 0x19
        /*0f36*/ 	.short	0x0af0


	//----- nvinfo : EIATTR_PARAM_CBANK
	.align		4
        /*0f38*/ 	.byte	0x04, 0x0a
        /*0f3a*/ 	.short	(.L_1417 - .L_1416)
	.align		4
.L_1416:
        /*0f3c*/ 	.word	index@(.nv.constant0._ZN7cutlass13device_kernelIN5flash11enable_sm90INS1_16FlashAttnFwdSm90INS1_25CollectiveMainloopFwdSm90ILi2EN4cute5tupleIJNS5_1CILi1EEES8_S8_EEENS6_IJNS7_ILi192EEENS7_ILi128EEENS7_ILi64EEEEEELi64ENS_10bfloat16_tEfNS_4arch4Sm90ELb0ELb0ELb1ELb1ELb1ELb0ELb0ELb1ELb1ELb1ELb0ELb0EEENS1_21CollectiveEpilogueFwdINS6_IJSA_SC_SB_EEES9_SE_SG_Li384ELb1ELb1ELb0ELb0EEENS1_36VarlenDynamicPersistentTileSchedulerILi192ELi128ELi384ELi128ELb0ELb1ELb1ELb0ELb1ELb1EEEEEEEEEvNT_6ParamsE)
        /*0f40*/ 	.short	0x0210
        /*0f42*/ 	.short	0x0af0


	//----- nvinfo : EIATTR_SW_WAR
	.align		4
.L_1417:
        /*0f44*/ 	.byte	0x04, 0x36
        /*0f46*/ 	.short	(.L_1419 - .L_1418)
.L_1418:
        /*0f48*/ 	.word	0x00000008
.L_1419:


//--------------------- .nv.info._ZN7cutlass13device_kernelIN5flash11enable_sm90INS1_16FlashAttnFwdSm90INS1_25CollectiveMainloopFwdSm90ILi2EN4cute5tupleIJNS5_1CILi1EEES8_S8_EEENS6_IJNS7_ILi192EEENS7_ILi128EEENS7_ILi64EEEEEELi64ENS_10bfloat16_tEfNS_4arch4Sm90ELb0ELb0ELb1ELb1ELb1ELb1ELb0ELb1ELb1ELb1ELb0ELb0EEENS1_21CollectiveEpilogueFwdINS6_IJSA_SC_SB_EEES9_SE_SG_Li384ELb1ELb1ELb0ELb0EEENS1_36VarlenDynamicPersistentTileSchedulerILi192ELi128ELi384ELi128ELb0ELb1ELb1ELb0ELb1ELb1EEEEEEEEEvNT_6ParamsE --------------------------
	.section	.nv.info._ZN7cutlass13device_kernelIN5flash11enable_sm90INS1_16FlashAttnFwdSm90INS1_25CollectiveMainloopFwdSm90ILi2EN4cute5tupleIJNS5_1CILi1EEES8_S8_EEENS6_IJNS7_ILi192EEENS7_ILi128EEENS7_ILi64EEEEEELi64ENS_10bfloat16_tEfNS_4arch4Sm90ELb0ELb0ELb1ELb1ELb1ELb1ELb0ELb1ELb1ELb1ELb0ELb0EEENS1_21CollectiveEpilogueFwdINS6_IJSA_SC_SB_EEES9_SE_SG_Li384ELb1ELb1ELb0ELb0EEENS1_36VarlenDynamicPersistentTileSchedulerILi192ELi128ELi384ELi128ELb0ELb1ELb1ELb0ELb1ELb1EEEEEEEEEvNT_6ParamsE,"",@"SHT_CUDA_INFO"
	.sectionflags	@""
	.align	4


	//----- nvinfo : EIATTR_CUDA_API_VERSION
	.align		4
        /*0000*/ 	.byte	0x04, 0x37
        /*0002*/ 	.short	(.L_1421 - .L_1420)
.L_1420:
        /*0004*/ 	.word	0x00000082


	//----- nvinfo : EIATTR_KPARAM_INFO
	.align		4
.L_1421:
        /*0008*/ 	.byte	0x04, 0x17
        /*000a*/ 	.short	(.L_1423 - .L_1422)
.L_1422:
        /*000c*/ 	.word	0x00000000
        /*0010*/ 	.short	0x0000
        /*0012*/ 	.short	0x0070
        /*0014*/ 	.byte	0x00, 0xf0, 0x01, 0x2a


	//----- nvinfo : EIATTR_SPARSE_MMA_MASK
	.align		4
.L_1423:
        /*0018*/ 	.byte	0x03, 0x50
        /*001a*/ 	.short	0x0000


	//----- nvinfo : EIATTR_MAXREG_COUNT
	.align		4
        /*001c*/ 	.byte	0x03, 0x1b
        /*001e*/ 	.short	0x0080


	//----- nvinfo : EIATTR_NUM_BARRIERS
	.align		4
        /*0020*/ 	.byte	0x02, 0x4c
        /*0022*/ 	.byte	0x10
	.zero		1


	//----- nvinfo : EIATTR_EXTERNS
	.align		4
        /*0024*/ 	.byte	0x04, 0x0f
        /*0026*/ 	.short	(.L_1425 - .L_1424)


	//   ....[0]....
	.align		4
.L_1424:
        /*0028*/ 	.word	index@(__assertfail)


	//----- nvinfo : EIATTR_ANNOTATIONS
	.align		4
.L_1425:
        /*002c*/ 	.byte	0x04, 0x55
        /*002e*/ 	.short	(.L_1427 - .L_1426)


	//   ....[0]....
.L_1426:
        /* <DEDUP_REMOVED lines=65> */


	//----- nvinfo : EIATTR_MERCURY_ISA_VERSION
	.align		4
.L_1427:
        /*0428*/ 	.byte	0x03, 0x5f
        /*042a*/ 	.short	0x0101


	//----- nvinfo : EIATTR_UNUSED_LOAD_BYTE_OFFSET
	.align		4
        /*042c*/ 	.byte	0x04, 0x44
        /*042e*/ 	.short	(.L_1429 - .L_1428)


	//   ....[0]....
.L_1428:
        /*0430*/ 	.word	0x00000a80
        /*0434*/ 	.word	0x0000fff0


	//   ....[1]....
        /*0438*/ 	.word	0x0000dd60
        /*043c*/ 	.word	0x0000fff0


	//----- nvinfo : EIATTR_INT_WARP_WIDE_INSTR_OFFSETS
	.align		4
.L_1429:
        /*0440*/ 	.byte	0x04, 0x31
        /*0442*/ 	.short	(.L_1431 - .L_1430)


	//   ....[0]....
.L_1430:
        /*0444*/ 	.word	0x00000130


	//   ....[1]....
        /*0448*/ 	.word	0x00000170


	//   ....[2]....
        /*044c*/ 	.word	0x000001e0


	//   ....[3]....
        /*0450*/ 	.word	0x000115f0


	//   ....[4]....
        /*0454*/ 	.word	0x00011680


	//   ....[5]....
        /*0458*/ 	.word	0x00014950


	//   ....[6]....
        /*045c*/ 	.word	0x000149e0


	//----- nvinfo : EIATTR_COOP_GROUP_MASK_REGIDS
	.align		4
.L_1431:
        /*0460*/ 	.byte	0x04, 0x29
        /*0462*/ 	.short	(.L_1433 - .L_1432)


	//   ....[0]....
.L_1432:
        /*0464*/ 	.word	0xffffffff


	//   ....[1]....
        /*0468*/ 	.word	0xffffffff


	//   ....[2]....
        /*046c*/ 	.word	0xffffffff


	//   ....[3]....
        /*0470*/ 	.word	0xffffffff


	//   ....[4]....
        /*0474*/ 	.word	0xffffffff


	//   ....[5]....
        /*0478*/ 	.word	0xffffffff


	//   ....[6]....
        /*047c*/ 	.word	0xffffffff


	//   ....[7]....
        /*0480*/ 	.word	0xffffffff


	//   ....[8]....
        /*0484*/ 	.word	0xffffffff


	//   ....[9]....
        /*0488*/ 	.word	0xffffffff


	//   ....[10]....
        /*048c*/ 	.word	0xffffffff


	//   ....[11]....
        /*0490*/ 	.word	0xffffffff


	//   ....[12]....
        /*0494*/ 	.word	0xffffffff


	//   ....[13]....
        /*0498*/ 	.word	0xffffffff


	//   ....[14]....
        /*049c*/ 	.word	0xffffffff


	//   ....[15]....
        /*04a0*/ 	.word	0xffffffff


	//   ....[16]....
        /*04a4*/ 	.word	0xffffffff


	//   ....[17]....
        /*04a8*/ 	.word	0xffffffff


	//   ....[18]....
        /*04ac*/ 	.word	0xffffffff


	//   ....[19]....
        /*04b0*/ 	.word	0xffffffff


	//   ....[20]....
        /*04b4*/ 	.word	0xffffffff


	//   ....[21]....
        /*04b8*/ 	.word	0xffffffff


	//   ....[22]....
        /*04bc*/ 	.word	0xffffffff


	//   ....[23]....
        /*04c0*/ 	.word	0xffffffff


	//   ....[24]....
        /*04c4*/ 	.word	0xffffffff


	//   ....[25]....
        /*04c8*/ 	.word	0xffffffff


	//   ....[26]....
        /*04cc*/ 	.word	0xffffffff


	//   ....[27]....
        /*04d0*/ 	.word	0xffffffff


	//   ....[28]....
        /*04d4*/ 	.word	0xffffffff


	//   ....[29]....
        /*04d8*/ 	.word	0xffffffff


	//   ....[30]....
        /*04dc*/ 	.word	0xffffffff


	//   ....[31]....
        /*04e0*/ 	.word	0xffffffff


	//   ....[32]....
        /*04e4*/ 	.word	0xffffffff


	//   ....[33]....
        /*04e8*/ 	.word	0xffffffff


	//   ....[34]....
        /*04ec*/ 	.word	0xffffffff


	//   ....[35]....
        /*04f0*/ 	.word	0xffffffff


	//   ....[36]....
        /*04f4*/ 	.word	0xffffffff


	//   ....[37]....
        /*04f8*/ 	.word	0xffffffff


	//   ....[38]....
        /*04fc*/ 	.word	0xffffffff


	//   ....[39]....
        /*0500*/ 	.word	0xffffffff


	//   ....[40]....
        /*0504*/ 	.word	0xffffffff


	//   ....[41]....
        /*0508*/ 	.word	0xffffffff


	//   ....[42]....
        /*050c*/ 	.word	0xffffffff


	//   ....[43]....
        /*0510*/ 	.word	0xffffffff


	//   ....[44]....
        /*0514*/ 	.word	0xffffffff


	//   ....[45]....
        /*0518*/ 	.word	0xffffffff


	//   ....[46]....
        /*051c*/ 	.word	0xffffffff


	//   ....[47]....
        /*0520*/ 	.word	0xffffffff


	//   ....[48]....
        /*0524*/ 	.word	0xffffffff


	//   ....[49]....
        /*0528*/ 	.word	0xffffffff


	//   ....[50]....
        /*052c*/ 	.word	0xffffffff


	//   ....[51]....
        /*0530*/ 	.word	0xffffffff


	//   ....[52]....
        /*0534*/ 	.word	0xffffffff


	//   ....[53]....
        /*0538*/ 	.word	0xffffffff


	//   ....[54]....
        /*053c*/ 	.word	0xffffffff


	//   ....[55]....
        /*0540*/ 	.word	0xffffffff


	//   ....[56]....
        /*0544*/ 	.word	0xffffffff


	//   ....[57]....
        /*0548*/ 	.word	0xffffffff


	//   ....[58]....
        /*054c*/ 	.word	0xffffffff


	//   ....[59]....
        /*0550*/ 	.word	0xffffffff


	//   ....[60]....
        /*0554*/ 	.word	0xffffffff


	//   ....[61]....
        /*0558*/ 	.word	0xffffffff


	//   ....[62]....
        /*055c*/ 	.word	0xffffffff


	//   ....[63]....
        /*0560*/ 	.word	0xffffffff


	//   ....[64]....
        /*0564*/ 	.word	0xffffffff


	//   ....[65]....
        /*0568*/ 	.word	0xffffffff


	//   ....[66]....
        /*056c*/ 	.word	0xffffffff


	//   ....[67]....
        /*0570*/ 	.word	0xffffffff


	//   ....[68]....
        /*0574*/ 	.word	0xffffffff


	//   ....[69]....
        /*0578*/ 	.word	0xffffffff


	//   ....[70]....
        /*057c*/ 	.word	0xffffffff


	//   ....[71]....
        /*0580*/ 	.word	0xffffffff


	//   ....[72]....
        /*0584*/ 	.word	0xffffffff


	//   ....[73]....
        /*0588*/ 	.word	0xffffffff


	//   ....[74]....
        /*058c*/ 	.word	0xffffffff


	//   ....[75]....
        /*0590*/ 	.word	0xffffffff


	//   ....[76]....
        /*0594*/ 	.word	0xffffffff


	//   ....[77]....
        /*0598*/ 	.word	0xffffffff


	//   ....[78]....
        /*059c*/ 	.word	0xffffffff


	//   ....[79]....
        /*05a0*/ 	.word	0xffffffff


	//   ....[80]....
        /*05a4*/ 	.word	0xffffffff


	//   ....[81]....
        /*05a8*/ 	.word	0xffffffff


	//   ....[82]....
        /*05ac*/ 	.word	0xffffffff


	//   ....[83]....
        /*05b0*/ 	.word	0xffffffff


	//   ....[84]....
        /*05b4*/ 	.word	0xffffffff


	//   ....[85]....
        /*05b8*/ 	.word	0xffffffff


	//   ....[86]....
        /*05bc*/ 	.word	0xffffffff


	//   ....[87]....
        /*05c0*/ 	.word	0xffffffff


	//   ....[88]....
        /*05c4*/ 	.word	0xffffffff


	//   ....[89]....
        /*05c8*/ 	.word	0xffffffff


	//   ....[90]....
        /*05cc*/ 	.word	0xffffffff


	//   ....[91]....
        /*05d0*/ 	.word	0xffffffff


	//   ....[92]....
        /*05d4*/ 	.word	0xffffffff


	//   ....[93]....
        /*05d8*/ 	.word	0xffffffff


	//   ....[94]....
        /*05dc*/ 	.word	0xffffffff


	//   ....[95]....
        /*05e0*/ 	.word	0xffffffff


	//   ....[96]....
        /*05e4*/ 	.word	0xffffffff


	//   ....[97]....
        /*05e8*/ 	.word	0xffffffff


	//   ....[98]....
        /*05ec*/ 	.word	0xffffffff


	//   ....[99]....
        /*05f0*/ 	.word	0xffffffff


	//   ....[100]....
        /*05f4*/ 	.word	0xffffffff


	//   ....[101]....
        /*05f8*/ 	.word	0xffffffff


	//   ....[102]....
        /*05fc*/ 	.word	0xffffffff


	//   ....[103]....
        /*0600*/ 	.word	0xffffffff


	//   ....[104]....
        /*0604*/ 	.word	0xffffffff


	//   ....[105]....
        /*0608*/ 	.word	0xffffffff


	//   ....[106]....
        /*060c*/ 	.word	0xffffffff


	//   ....[107]....
        /*0610*/ 	.word	0xffffffff


	//   ....[108]....
        /*0614*/ 	.word	0xffffffff


	//   ....[109]....
        /*0618*/ 	.word	0xffffffff


	//   ....[110]....
        /*061c*/ 	.word	0xffffffff


	//   ....[111]....
        /*0620*/ 	.word	0xffffffff


	//   ....[112]....
        /*0624*/ 	.word	0xffffffff


	//   ....[113]....
        /*0628*/ 	.word	0xffffffff


	//   ....[114]....
        /*062c*/ 	.word	0xffffffff


	//   ....[115]....
        /*0630*/ 	.word	0xffffffff


	//   ....[116]....
        /*0634*/ 	.word	0xffffffff


	//   ....[117]....
        /*0638*/ 	.word	0xffffffff


	//   ....[118]....
        /*063c*/ 	.word	0xffffffff


	//   ....[119]....
        /*0640*/ 	.word	0xffffffff


	//   ....[120]....
        /*0644*/ 	.word	0xffffffff


	//   ....[121]....
        /*0648*/ 	.word	0xffffffff


	//   ....[122]....
        /*064c*/ 	.word	0xffffffff


	//   ....[123]....
        /*0650*/ 	.word	0xffffffff


	//   ....[124]....
        /*0654*/ 	.word	0xffffffff


	//   ....[125]....
        /*0658*/ 	.word	0xffffffff


	//   ....[126]....
        /*065c*/ 	.word	0xffffffff


	//   ....[127]....
        /*0660*/ 	.word	0xffffffff


	//   ....[128]....
        /*0664*/ 	.word	0xffffffff


	//   ....[129]....
        /*0668*/ 	.word	0xffffffff


	//   ....[130]....
        /*066c*/ 	.word	0xffffffff


	//   ....[131]....
        /*0670*/ 	.word	0xffffffff


	//   ....[132]....
        /*0674*/ 	.word	0xffffffff


	//   ....[133]....
        /*0678*/ 	.word	0xffffffff


	//   ....[134]....
        /*067c*/ 	.word	0xffffffff


	//   ....[135]....
        /*0680*/ 	.word	0xffffffff


	//   ....[136]....
        /*0684*/ 	.word	0xffffffff


	//   ....[137]....
        /*0688*/ 	.word	0xffffffff


	//   ....[138]....
        /*068c*/ 	.word	0xffffffff


	//   ....[139]....
        /*0690*/ 	.word	0xffffffff


	//   ....[140]....
        /*0694*/ 	.word	0xffffffff


	//   ....[141]....
        /*0698*/ 	.word	0xffffffff


	//   ....[142]....
        /*069c*/ 	.word	0xffffffff


	//   ....[143]....
        /*06a0*/ 	.word	0xffffffff


	//   ....[144]....
        /*06a4*/ 	.word	0xffffffff


	//   ....[145]....
        /*06a8*/ 	.word	0xffffffff


	//   ....[146]....
        /*06ac*/ 	.word	0xffffffff


	//   ....[147]....
        /*06b0*/ 	.word	0xffffffff


	//   ....[148]....
        /*06b4*/ 	.word	0xffffffff


	//   ....[149]....
        /*06b8*/ 	.word	0xffffffff


	//   ....[150]....
        /*06bc*/ 	.word	0xffffffff


	//   ....[151]....
        /*06c0*/ 	.word	0xffffffff


	//   ....[152]....
        /*06c4*/ 	.word	0xffffffff


	//   ....[153]....
        /*06c8*/ 	.word	0xffffffff


	//   ....[154]....
        /*06cc*/ 	.word	0xffffffff


	//   ....[155]....
        /*06d0*/ 	.word	0xffffffff


	//   ....[156]....
        /*06d4*/ 	.word	0xffffffff


	//   ....[157]....
        /*06d8*/ 	.word	0xffffffff


	//   ....[158]....
        /*06dc*/ 	.word	0xffffffff


	//   ....[159]....
        /*06e0*/ 	.word	0xffffffff


	//   ....[160]....
        /*06e4*/ 	.word	0xffffffff


	//   ....[161]....
        /*06e8*/ 	.word	0xffffffff


	//   ....[162]....
        /*06ec*/ 	.word	0xffffffff


	//   ....[163]....
        /*06f0*/ 	.word	0xffffffff


	//   ....[164]....
        /*06f4*/ 	.word	0xffffffff


	//   ....[165]....
        /*06f8*/ 	.word	0xffffffff


	//   ....[166]....
        /*06fc*/ 	.word	0xffffffff


	//   ....[167]....
        /*0700*/ 	.word	0xffffffff


	//   ....[168]....
        /*0704*/ 	.word	0xffffffff


	//   ....[169]....
        /*0708*/ 	.word	0xffffffff


	//   ....[170]....
        /*070c*/ 	.word	0xffffffff


	//   ....[171]....
        /*0710*/ 	.word	0xffffffff


	//   ....[172]....
        /*0714*/ 	.word	0xffffffff


	//   ....[173]....
        /*0718*/ 	.word	0xffffffff


	//   ....[174]....
        /*071c*/ 	.word	0xffffffff


	//   ....[175]....
        /*0720*/ 	.word	0xffffffff


	//   ....[176]....
        /*0724*/ 	.word	0xffffffff


	//   ....[177]....
        /*0728*/ 	.word	0xffffffff


	//   ....[178]....
        /*072c*/ 	.word	0xffffffff


	//   ....[179]....
        /*0730*/ 	.word	0xffffffff


	//   ....[180]....
        /*0734*/ 	.word	0xffffffff


	//   ....[181]....
        /*0738*/ 	.word	0xffffffff


	//   ....[182]....
        /*073c*/ 	.word	0xffffffff


	//   ....[183]....
        /*0740*/ 	.word	0xffffffff


	//   ....[184]....
        /*0744*/ 	.word	0xffffffff


	//   ....[185]....
        /*0748*/ 	.word	0xffffffff


	//   ....[186]....
        /*074c*/ 	.word	0xffffffff


	//   ....[187]....
        /*0750*/ 	.word	0x0500000f


	//   ....[188]....
        /*0754*/ 	.word	0x0500000f


	//   ....[189]....
        /*0758*/ 	.word	0x0500000f


	//   ....[190]....
        /*075c*/ 	.word	0x0500000f


	//   ....[191]....
        /*0760*/ 	.word	0x0500000f


	//   ....[192]....
        /*0764*/ 	.word	0x0500000f


	//   ....[193]....
        /*0768*/ 	.word	0x0500000f


	//   ....[194]....
        /*076c*/ 	.word	0x0500000f


	//   ....[195]....
        /*0770*/ 	.word	0x0500000f


	//   ....[196]....
        /*0774*/ 	.word	0x0500000f


	//   ....[197]....
        /*0778*/ 	.word	0x0500000f


	//   ....[198]....
        /*077c*/ 	.word	0x0500000f


	//   ....[199]....
        /*0780*/ 	.word	0x0500000f


	//   ....[200]....
        /*0784*/ 	.word	0x0500000f


	//   ....[201]....
        /*0788*/ 	.word	0x0500000f


	//   ....[202]....
        /*078c*/ 	.word	0x0500000f


	//   ....[203]....
        /*0790*/ 	.word	0x0500000f


	//   ....[204]....
        /*0794*/ 	.word	0x0500000f


	//   ....[205]....
        /*0798*/ 	.word	0x0500000f


	//   ....[206]....
        /*079c*/ 	.word	0x0500000f


	//   ....[207]....
        /*07a0*/ 	.word	0x0500000f


	//   ....[208]....
        /*07a4*/ 	.word	0x0500000f


	//   ....[209]....
        /*07a8*/ 	.word	0x0500000f


	//   ....[210]....
        /*07ac*/ 	.word	0x0500000f


	//   ....[211]....
        /*07b0*/ 	.word	0x0500000f


	//   ....[212]....
        /*07b4*/ 	.word	0x0500000f


	//   ....[213]....
        /*07b8*/ 	.word	0x0500000f


	//   ....[214]....
        /*07bc*/ 	.word	0x0500000f


	//   ....[215]....
        /*07c0*/ 	.word	0x0500000f


	//   ....[216]....
        /*07c4*/ 	.word	0x0500000f


	//   ....[217]....
        /*07c8*/ 	.word	0x0500000f


	//   ....[218]....
        /*07cc*/ 	.word	0x0500000f


	//   ....[219]....
        /*07d0*/ 	.word	0x0500000f


	//   ....[220]....
        /*07d4*/ 	.word	0x0500000f


	//   ....[221]....
        /*07d8*/ 	.word	0x0500000f


	//   ....[222]....
        /*07dc*/ 	.word	0x0500000f


	//   ....[223]....
        /*07e0*/ 	.word	0x0500000f


	//   ....[224]....
        /*07e4*/ 	.word	0x0500000f


	//   ....[225]....
        /*07e8*/ 	.word	0x0500000f


	//   ....[226]....
        /*07ec*/ 	.word	0x0500000f


	//   ....[227]....
        /*07f0*/ 	.word	0x0500000f


	//   ....[228]....
        /*07f4*/ 	.word	0x0500000f


	//   ....[229]....
        /*07f8*/ 	.word	0x0500000f


	//   ....[230]....
        /*07fc*/ 	.word	0x0500000f


	//   ....[231]....
        /*0800*/ 	.word	0x0500000f


	//   ....[232]....
        /*0804*/ 	.word	0x0500000f


	//   ....[233]....
        /*0808*/ 	.word	0x0500000f


	//   ....[234]....
        /*080c*/ 	.word	0x0500000f


	//   ....[235]....
        /*0810*/ 	.word	0x0500000f


	//   ....[236]....
        /*0814*/ 	.word	0x0500000f


	//   ....[237]....
        /*0818*/ 	.word	0x0500000f


	//   ....[238]....
        /*081c*/ 	.word	0x0500000f


	//   ....[239]....
        /*0820*/ 	.word	0x0500000f


	//   ....[240]....
        /*0824*/ 	.word	0x0500000f


	//   ....[241]....
        /*0828*/ 	.word	0x0500000f


	//   ....[242]....
        /*082c*/ 	.word	0x0500000f


	//   ....[243]....
        /*0830*/ 	.word	0x0500000f


	//   ....[244]....
        /*0834*/ 	.word	0x0500000f


	//   ....[245]....
        /*0838*/ 	.word	0x0500000f


	//   ....[246]....
        /*083c*/ 	.word	0x0500000f


	//   ....[247]....
        /*0840*/ 	.word	0x0500000f


	//   ....[248]....
        /*0844*/ 	.word	0x0500000f


	//   ....[249]....
        /*0848*/ 	.word	0x0500000f


	//   ....[250]....
        /*084c*/ 	.word	0x0500000f


	//   ....[251]....
        /*0850*/ 	.word	0x0500000f


	//   ....[252]....
        /*0854*/ 	.word	0x0500000f


	//   ....[253]....
        /*0858*/ 	.word	0x0500000f


	//   ....[254]....
        /*085c*/ 	.word	0x0500000f


	//   ....[255]....
        /*0860*/ 	.word	0x0500000f


	//   ....[0]....
        /*0864*/ 	.word	0x0500000f


	//   ....[1]....
        /*0868*/ 	.word	0x0500000f


	//   ....[2]....
        /*086c*/ 	.word	0x0500000f


	//   ....[3]....
        /*0870*/ 	.word	0x0500000f


	//   ....[4]....
        /*0874*/ 	.word	0x0500000f


	//   ....[5]....
        /*0878*/ 	.word	0x0500000f


	//   ....[6]....
        /*087c*/ 	.word	0x0500000f


	//   ....[7]....
        /*0880*/ 	.word	0x0500000f


	//   ....[8]....
        /*0884*/ 	.word	0x0500000f


	//   ....[9]....
        /*0888*/ 	.word	0x0500000f


	//   ....[10]....
        /*088c*/ 	.word	0x0500000f


	//   ....[11]....
        /*0890*/ 	.word	0x0500000f


	//   ....[12]....
        /*0894*/ 	.word	0x0500000f


	//   ....[13]....
        /*0898*/ 	.word	0x0500000f


	//   ....[14]....
        /*089c*/ 	.word	0x0500000f


	//   ....[15]....
        /*08a0*/ 	.word	0x0500000f


	//   ....[16]....
        /*08a4*/ 	.word	0x0500000f


	//   ....[17]....
        /*08a8*/ 	.word	0x0500000f


	//   ....[18]....
        /*08ac*/ 	.word	0x0500000f


	//   ....[19]....
        /*08b0*/ 	.word	0x0500000f


	//   ....[20]....
        /*08b4*/ 	.word	0x0500000f


	//   ....[21]....
        /*08b8*/ 	.word	0x0500000f


	//   ....[22]....
        /*08bc*/ 	.word	0x0500000f


	//   ....[23]....
        /*08c0*/ 	.word	0x0500000f


	//   ....[24]....
        /*08c4*/ 	.word	0x0500000f


	//   ....[25]....
        /*08c8*/ 	.word	0x0500000f


	//   ....[26]....
        /*08cc*/ 	.word	0x0500000f


	//   ....[27]....
        /*08d0*/ 	.word	0x0500000f


	//   ....[28]....
        /*08d4*/ 	.word	0x0500000f


	//   ....[29]....
        /*08d8*/ 	.word	0x0500000f


	//   ....[30]....
        /*08dc*/ 	.word	0x0500000f


	//   ....[31]....
        /*08e0*/ 	.word	0x0500000f


	//   ....[32]....
        /*08e4*/ 	.word	0x0500000f


	//   ....[33]....
        /*08e8*/ 	.word	0x0500000f


	//   ....[34]....
        /*08ec*/ 	.word	0x0500000f


	//   ....[35]....
        /*08f0*/ 	.word	0x0500000f


	//   ....[36]....
        /*08f4*/ 	.word	0x0500000f


	//   ....[37]....
        /*08f8*/ 	.word	0x0500000f


	//   ....[38]....
        /*08fc*/ 	.word	0x0500000f


	//   ....[39]....
        /*0900*/ 	.word	0x0500000f


	//   ....[40]....
        /*0904*/ 	.word	0x0500000f


	//   ....[41]....
        /*0908*/ 	.word	0x0500000f


	//   ....[42]....
        /*090c*/ 	.word	0x0500000f


	//   ....[43]....
        /*0910*/ 	.word	0x0500000f


	//   ....[44]....
        /*0914*/ 	.word	0x0500000f


	//   ....[45]....
        /*0918*/ 	.word	0x0500000f


	//   ....[46]....
        /*091c*/ 	.word	0x0500000f


	//   ....[47]....
        /*0920*/ 	.word	0x0500000f


	//   ....[48]....
        /*0924*/ 	.word	0x0500000f


	//   ....[49]....
        /*0928*/ 	.word	0x0500000f


	//   ....[50]....
        /*092c*/ 	.word	0x0500000f


	//   ....[51]....
        /*0930*/ 	.word	0x0500000f


	//   ....[52]....
        /*0934*/ 	.word	0x0500000f


	//   ....[53]....
        /*0938*/ 	.word	0x0500000f


	//   ....[54]....
        /*093c*/ 	.word	0x0500000f


	//   ....[55]....
        /*0940*/ 	.word	0x0500000f


	//   ....[56]....
        /*0944*/ 	.word	0x0500000f


	//   ....[57]....
        /*0948*/ 	.word	0x0500000f


	//   ....[58]....
        /*094c*/ 	.word	0x0500000f


	//   ....[59]....
        /*0950*/ 	.word	0x0500000f


	//   ....[60]....
        /*0954*/ 	.word	0x0500000f


	//   ....[61]....
        /*0958*/ 	.word	0x0500000f


	//   ....[62]....
        /*095c*/ 	.word	0x0500000f


	//   ....[63]....
        /*0960*/ 	.word	0x0500000f


	//   ....[64]....
        /*0964*/ 	.word	0x0500000f


	//   ....[65]....
        /*0968*/ 	.word	0x0500000f


	//   ....[66]....
        /*096c*/ 	.word	0x0500000f


	//   ....[67]....
        /*0970*/ 	.word	0x0500000f


	//----- nvinfo : EIATTR_COOP_GROUP_INSTR_OFFSETS
	.align		4
.L_1433:
        /*0974*/ 	.byte	0x04, 0x28
        /*0976*/ 	.short	(.L_1435 - .L_1434)


	//   ....[0]....
.L_1434:
        /*0978*/ 	.word	0x00000070


	//   ....[1]....
        /*097c*/ 	.word	0x00000140


	//   ....[2]....
        /*0980*/ 	.word	0x00000190


	//   ....[3]....
        /*0984*/ 	.word	0x000003c0


	//   ....[4]....
        /*0988*/ 	.word	0x00000520


	//   ....[5]....
        /*098c*/ 	.word	0x00000640


	//   ....[6]....
        /*0990*/ 	.word	0x000007a0


	//   ....[7]....
        /*0994*/ 	.word	0x00002b50


	//   ....[8]....
        /*0998*/ 	.word	0x00002b60


	//   ....[9]....
        /*099c*/ 	.word	0x000032a0


	//   ....[10]....
        /*09a0*/ 	.word	0x000032b0


	//   ....[11]....
        /*09a4*/ 	.word	0x00003fd0


	//   ....[12]....
        /*09a8*/ 	.word	0x00003fe0


	//   ....[13]....
        /*09ac*/ 	.word	0x000047f0


	//   ....[14]....
        /*09b0*/ 	.word	0x00004800


	//   ....[15]....
        /*09b4*/ 	.word	0x00005280


	//   ....[16]....
        /*09b8*/ 	.word	0x00005290


	//   ....[17]....
        /*09bc*/ 	.word	0x000053a0


	//   ....[18]....
        /*09c0*/ 	.word	0x000053b0


	//   ....[19]....
        /*09c4*/ 	.word	0x00005740


	//   ....[20]....
        /*09c8*/ 	.word	0x00005760


	//   ....[21]....
        /*09cc*/ 	.word	0x00005840


	//   ....[22]....
        /*09d0*/ 	.word	0x00005860


	//   ....[23]....
        /*09d4*/ 	.word	0x00005cd0


	//   ....[24]....
        /*09d8*/ 	.word	0x000062b0


	//   ....[25]....
        /*09dc*/ 	.word	0x000062c0


	//   ....[26]....
        /*09e0*/ 	.word	0x000062d0


	//   ....[27]....
        /*09e4*/ 	.word	0x000062e0


	//   ....[28]....
        /*09e8*/ 	.word	0x00007330


	//   ....[29]....
        /*09ec*/ 	.word	0x00007340


	//   ....[30]....
        /*09f0*/ 	.word	0x00007350


	//   ....[31]....
        /*09f4*/ 	.word	0x00007360


	//   ....[32]....
        /*09f8*/ 	.word	0x00009990


	//   ....[33]....
        /*09fc*/ 	.word	0x000099c0


	//   ....[34]....
        /*0a00*/ 	.word	0x00009f70


	//   ....[35]....
        /*0a04*/ 	.word	0x00009fd0


	//   ....[36]....
        /*0a08*/ 	.word	0x0000be40


	//   ....[37]....
        /*0a0c*/ 	.word	0x0000bea0


	//   ....[38]....
        /*0a10*/ 	.word	0x0000c280


	//   ....[39]....
        /*0a14*/ 	.word	0x0000c2a0


	//   ....[40]....
        /*0a18*/ 	.word	0x0000d800


	//   ....[41]....
        /*0a1c*/ 	.word	0x0000d810


	//   ....[42]....
        /*0a20*/ 	.word	0x0000d8b0


	//   ....[43]....
        /*0a24*/ 	.word	0x0000d8c0


	//   ....[44]....
        /*0a28*/ 	.word	0x0000e570


	//   ....[45]....
        /*0a2c*/ 	.word	0x0000e5a0


	//   ....[46]....
        /*0a30*/ 	.word	0x0000e5b0


	//   ....[47]....
        /*0a34*/ 	.word	0x0000e5c0


	//   ....[48]....
        /*0a38*/ 	.word	0x0000eae0


	//   ....[49]....
        /*0a3c*/ 	.word	0x0000eb00


	//   ....[50]....
        /*0a40*/ 	.word	0x0000eb10


	//   ....[51]....
        /*0a44*/ 	.word	0x0000eb20


	//   ....[52]....
        /*0a48*/ 	.word	0x0000eb40


	//   ....[53]....
        /*0a4c*/ 	.word	0x0000eb70


	//   ....[54]....
        /*0a50*/ 	.word	0x0000ec10


	//   ....[55]....
        /*0a54*/ 	.word	0x0000ec20


	//   ....[56]....
        /*0a58*/ 	.word	0x0000f520


	//   ....[57]....
        /*0a5c*/ 	.word	0x0000f550


	//   ....[58]....
        /*0a60*/ 	.word	0x0000f570


	//   ....[59]....
        /*0a64*/ 	.word	0x0000f5a0


	//   ....[60]....
        /*0a68*/ 	.word	0x0000f5d0


	//   ....[61]....
        /*0a6c*/ 	.word	0x0000f5e0


	//   ....[62]....
        /*0a70*/ 	.word	0x0000f610


	//   ....[63]....
        /*0a74*/ 	.word	0x0000f680


	//   ....[64]....
        /*0a78*/ 	.word	0x0000f7a0


	//   ....[65]....
        /*0a7c*/ 	.word	0x0000f990


	//   ....[66]....
        /*0a80*/ 	.word	0x0000f9c0


	//   ....[67]....
        /*0a84*/ 	.word	0x0000f9f0


	//   ....[68]....
        /*0a88*/ 	.word	0x0000fa20


	//   ....[69]....
        /*0a8c*/ 	.word	0x0000fa50


	//   ....[70]....
        /*0a90*/ 	.word	0x0000fa80


	//   ....[71]....
        /*0a94*/ 	.word	0x0000fbf0


	//   ....[72]....
        /*0a98*/ 	.word	0x0000fc20


	//   ....[73]....
        /*0a9c*/ 	.word	0x0000fc50


	//   ....[74]....
        /*0aa0*/ 	.word	0x0000fc80


	//   ....[75]....
        /*0aa4*/ 	.word	0x0000fcb0


	//   ....[76]....
        /*0aa8*/ 	.word	0x0000fce0


	//   ....[77]....
        /*0aac*/ 	.word	0x0000fd70


	//   ....[78]....
        /*0ab0*/ 	.word	0x0000fda0


	//   ....[79]....
        /*0ab4*/ 	.word	0x0000fe20


	//   ....[80]....
        /*0ab8*/ 	.word	0x00010930


	//   ....[81]....
        /*0abc*/ 	.word	0x00012200


	//   ....[82]....
        /*0ac0*/ 	.word	0x00012220


	//   ....[83]....
        /*0ac4*/ 	.word	0x000122b0


	//   ....[84]....
        /*0ac8*/ 	.word	0x000122d0


	//   ....[85]....
        /*0acc*/ 	.word	0x00012350


	//   ....[86]....
        /*0ad0*/ 	.word	0x00012370


	//   ....[87]....
        /*0ad4*/ 	.word	0x000123f0


	//   ....[88]....
        /*0ad8*/ 	.word	0x00012410


	//   ....[89]....
        /*0adc*/ 	.word	0x00012490


	//   ....[90]....
        /*0ae0*/ 	.word	0x000124b0


	//   ....[91]....
        /*0ae4*/ 	.word	0x00012530


	//   ....[92]....
        /*0ae8*/ 	.word	0x00012550


	//   ....[93]....
        /*0aec*/ 	.word	0x000125d0


	//   ....[94]....
        /*0af0*/ 	.word	0x000125f0


	//   ....[95]....
        /*0af4*/ 	.word	0x00012600


	//   ....[96]....
        /*0af8*/ 	.word	0x00012610


	//   ....[97]....
        /*0afc*/ 	.word	0x00012f80


	//   ....[98]....
        /*0b00*/ 	.word	0x00012f90


	//   ....[99]....
        /*0b04*/ 	.word	0x00012fb0


	//   ....[100]....
        /*0b08*/ 	.word	0x00013040


	//   ....[101]....
        /*0b0c*/ 	.word	0x00013060


	//   ....[102]....
        /*0b10*/ 	.word	0x000130e0


	//   ....[103]....
        /*0b14*/ 	.word	0x00013100


	//   ....[104]....
        /*0b18*/ 	.word	0x00013180


	//   ....[105]....
        /*0b1c*/ 	.word	0x000131a0


	//   ....[106]....
        /*0b20*/ 	.word	0x00013220


	//   ....[107]....
        /*0b24*/ 	.word	0x00013240


	//   ....[108]....
        /*0b28*/ 	.word	0x000132c0


	//   ....[109]....
        /*0b2c*/ 	.word	0x000132e0


	//   ....[110]....
        /*0b30*/ 	.word	0x00013360


	//   ....[111]....
        /*0b34*/ 	.word	0x00013380


	//   ....[112]....
        /*0b38*/ 	.word	0x00013390


	//   ....[113]....
        /*0b3c*/ 	.word	0x00013400


	//   ....[114]....
        /*0b40*/ 	.word	0x00013450


	//   ....[115]....
        /*0b44*/ 	.word	0x000134e0


	//   ....[116]....
        /*0b48*/ 	.word	0x00013510


	//   ....[117]....
        /*0b4c*/ 	.word	0x00013520


	//   ....[118]....
        /*0b50*/ 	.word	0x00013590


	//   ....[119]....
        /*0b54*/ 	.word	0x000135a0


	//   ....[120]....
        /*0b58*/ 	.word	0x000135b0


	//   ....[121]....
        /*0b5c*/ 	.word	0x00013dd0


	//   ....[122]....
        /*0b60*/ 	.word	0x00013df0


	//   ....[123]....
        /*0b64*/ 	.word	0x00013e60


	//   ....[124]....
        /*0b68*/ 	.word	0x00013e70


	//   ....[125]....
        /*0b6c*/ 	.word	0x00013eb0


	//   ....[126]....
        /*0b70*/ 	.word	0x00013ec0


	//   ....[127]....
        /*0b74*/ 	.word	0x00013f00


	//   ....[128]....
        /*0b78*/ 	.word	0x00013f10


	//   ....[129]....
        /*0b7c*/ 	.word	0x00013f50


	//   ....[130]....
        /*0b80*/ 	.word	0x00013f60


	//   ....[131]....
        /*0b84*/ 	.word	0x00013fa0


	//   ....[132]....
        /*0b88*/ 	.word	0x00013fb0


	//   ....[133]....
        /*0b8c*/ 	.word	0x00013ff0


	//   ....[134]....
        /*0b90*/ 	.word	0x00014000


	//   ....[135]....
        /*0b94*/ 	.word	0x00014010


	//   ....[136]....
        /*0b98*/ 	.word	0x00014050


	//   ....[137]....
        /*0b9c*/ 	.word	0x00014310


	//   ....[138]....
        /*0ba0*/ 	.word	0x00014340


	//   ....[139]....
        /*0ba4*/ 	.word	0x000143a0


	//   ....[140]....
        /*0ba8*/ 	.word	0x000143b0


	//   ....[141]....
        /*0bac*/ 	.word	0x00014400


	//   ....[142]....
        /*0bb0*/ 	.word	0x00014410


	//   ....[143]....
        /*0bb4*/ 	.word	0x00014460


	//   ....[144]....
        /*0bb8*/ 	.word	0x00014470


	//   ....[145]....
        /*0bbc*/ 	.word	0x000144c0


	//   ....[146]....
        /*0bc0*/ 	.word	0x000144d0


	//   ....[147]....
        /*0bc4*/ 	.word	0x00014520


	//   ....[148]....
        /*0bc8*/ 	.word	0x00014530


	//   ....[149]....
        /*0bcc*/ 	.word	0x00014580


	//   ....[150]....
        /*0bd0*/ 	.word	0x00014590


	//   ....[151]....
        /*0bd4*/ 	.word	0x000145a0


	//   ....[152]....
        /*0bd8*/ 	.word	0x000145e0


	//   ....[153]....
        /*0bdc*/ 	.word	0x00014bd0


	//   ....[154]....
        /*0be0*/ 	.word	0x00014be0


	//   ....[155]....
        /*0be4*/ 	.word	0x00014c50


	//   ....[156]....
        /*0be8*/ 	.word	0x00014c90


	//   ....[157]....
        /*0bec*/ 	.word	0x00014cb0


	//   ....[158]....
        /*0bf0*/ 	.word	0x00014cf0


	//   ....[159]....
        /*0bf4*/ 	.word	0x00014d10


	//   ....[160]....
        /*0bf8*/ 	.word	0x00014d50


	//   ....[161]....
        /*0bfc*/ 	.word	0x00014d70


	//   ....[162]....
        /*0c00*/ 	.word	0x00014db0


	//   ....[163]....
        /*0c04*/ 	.word	0x00014dd0


	//   ....[164]....
        /*0c08*/ 	.word	0x00014e10


	//   ....[165]....
        /*0c0c*/ 	.word	0x00014e30


	//   ....[166]....
        /*0c10*/ 	.word	0x00014e70


	//   ....[167]....
        /*0c14*/ 	.word	0x00014e90


	//   ....[168]....
        /*0c18*/ 	.word	0x00014ea0


	//   ....[169]....
        /*0c1c*/ 	.word	0x00015210


	//   ....[170]....
        /*0c20*/ 	.word	0x00015240


	//   ....[171]....
        /*0c24*/ 	.word	0x00015280


	//   ....[172]....
        /*0c28*/ 	.word	0x000152b0


	//   ....[173]....
        /*0c2c*/ 	.word	0x000152e0


	//   ....[174]....
        /*0c30*/ 	.word	0x00015310


	//   ....[175]....
        /*0c34*/ 	.word	0x00015340


	//   ....[176]....
        /*0c38*/ 	.word	0x00015370


	//   ....[177]....
        /*0c3c*/ 	.word	0x000154f0


	//   ....[178]....
        /*0c40*/ 	.word	0x00015520


	//   ....[179]....
        /*0c44*/ 	.word	0x00015550


	//   ....[180]....
        /*0c48*/ 	.word	0x00015580


	//   ....[181]....
        /*0c4c*/ 	.word	0x000155b0


	//   ....[182]....
        /*0c50*/ 	.word	0x000155e0


	//   ....[183]....
        /*0c54*/ 	.word	0x000156a0


	//   ....[184]....
        /*0c58*/ 	.word	0x000156c0


	//   ....[185]....
        /*0c5c*/ 	.word	0x00015730


	//   ....[186]....
        /*0c60*/ 	.word	0x00015ba0


	//   ....[187]....
        /*0c64*/ 	.word	0x00015ec0


	//   ....[188]....
        /*0c68*/ 	.word	0x00015f50


	//   ....[189]....
        /*0c6c*/ 	.word	0x00015fe0


	//   ....[190]....
        /*0c70*/ 	.word	0x00016070


	//   ....[191]....
        /*0c74*/ 	.word	0x00016150


	//   ....[192]....
        /*0c78*/ 	.word	0x000161e0


	//   ....[193]....
        /*0c7c*/ 	.word	0x00016280


	//   ....[194]....
        /*0c80*/ 	.word	0x00016310


	//   ....[195]....
        /*0c84*/ 	.word	0x00016400


	//   ....[196]....
        /*0c88*/ 	.word	0x00016490


	//   ....[197]....
        /*0c8c*/ 	.word	0x00016530


	//   ....[198]....
        /*0c90*/ 	.word	0x000165c0


	//   ....[199]....
        /*0c94*/ 	.word	0x00016700


	//   ....[200]....
        /*0c98*/ 	.word	0x000167b0


	//   ....[201]....
        /*0c9c*/ 	.word	0x00016840


	//   ....[202]....
        /*0ca0*/ 	.word	0x00016890


	//   ....[203]....
        /*0ca4*/ 	.word	0x000168e0


	//   ....[204]....
        /*0ca8*/ 	.word	0x000169c0


	//   ....[205]....
        /*0cac*/ 	.word	0x00016a50


	//   ....[206]....
        /*0cb0*/ 	.word	0x00016aa0


	//   ....[207]....
        /*0cb4*/ 	.word	0x00016af0


	//   ....[208]....
        /*0cb8*/ 	.word	0x00016d20


	//   ....[209]....
        /*0cbc*/ 	.word	0x00016dc0


	//   ....[210]....
        /*0cc0*/ 	.word	0x00016e20


	//   ....[211]....
        /*0cc4*/ 	.word	0x00016e90


	//   ....[212]....
        /*0cc8*/ 	.word	0x00016ef0


	//   ....[213]....
        /*0ccc*/ 	.word	0x00016f60


	//   ....[214]....
        /*0cd0*/ 	.word	0x00017020


	//   ....[215]....
        /*0cd4*/ 	.word	0x00017080


	//   ....[216]....
        /*0cd8*/ 	.word	0x00017140


	//   ....[217]....
        /*0cdc*/ 	.word	0x00017420


	//   ....[218]....
        /*0ce0*/ 	.word	0x00017510


	//   ....[219]....
        /*0ce4*/ 	.word	0x000175b0


	//   ....[220]....
        /*0ce8*/ 	.word	0x00017610


	//   ....[221]....
        /*0cec*/ 	.word	0x00017700


	//   ....[222]....
        /*0cf0*/ 	.word	0x00017770


	//   ....[223]....
        /*0cf4*/ 	.word	0x00017860


	//   ....[224]....
        /*0cf8*/ 	.word	0x000178d0


	//   ....[225]....
        /*0cfc*/ 	.word	0x000179c0


	//   ....[226]....
        /*0d00*/ 	.word	0x00017a30


	//   ....[227]....
        /*0d04*/ 	.word	0x00017b20


	//   ....[228]....
        /*0d08*/ 	.word	0x00017b90


	//   ....[229]....
        /*0d0c*/ 	.word	0x00017c80


	//   ....[230]....
        /*0d10*/ 	.word	0x00017cf0


	//   ....[231]....
        /*0d14*/ 	.word	0x00017de0


	//   ....[232]....
        /*0d18*/ 	.word	0x00017e50


	//   ....[233]....
        /*0d1c*/ 	.word	0x00017f30


	//   ....[234]....
        /*0d20*/ 	.word	0x00018010


	//   ....[235]....
        /*0d24*/ 	.word	0x00018060


	//   ....[236]....
        /*0d28*/ 	.word	0x000180c0


	//   ....[237]....
        /*0d2c*/ 	.word	0x000181b0


	//   ....[238]....
        /*0d30*/ 	.word	0x00018210


	//   ....[239]....
        /*0d34*/ 	.word	0x00018310


	//   ....[240]....
        /*0d38*/ 	.word	0x00018370


	//   ....[241]....
        /*0d3c*/ 	.word	0x00018470


	//   ....[242]....
        /*0d40*/ 	.word	0x000184d0


	//   ....[243]....
        /*0d44*/ 	.word	0x000185d0


	//   ....[244]....
        /*0d48*/ 	.word	0x00018630


	//   ....[245]....
        /*0d4c*/ 	.word	0x00018730


	//   ....[246]....
        /*0d50*/ 	.word	0x00018790


	//   ....[247]....
        /*0d54*/ 	.word	0x00018890


	//   ....[248]....
        /*0d58*/ 	.word	0x000188f0


	//   ....[249]....
        /*0d5c*/ 	.word	0x000189a0


	//   ....[250]....
        /*0d60*/ 	.word	0x00018a50


	//   ....[251]....
        /*0d64*/ 	.word	0x00018b40


	//   ....[252]....
        /*0d68*/ 	.word	0x00018ba0


	//   ....[253]....
        /*0d6c*/ 	.word	0x00018c80


	//   ....[254]....
        /*0d70*/ 	.word	0x00018ce0


	//   ....[255]....
        /*0d74*/ 	.word	0x00018db0


	//   ....[0]....
        /*0d78*/ 	.word	0x00018e10


	//   ....[1]....
        /*0d7c*/ 	.word	0x00018ed0


	//   ....[2]....
        /*0d80*/ 	.word	0x00019010


	//   ....[3]....
        /*0d84*/ 	.word	0x000190c0


	//   ....[4]....
        /*0d88*/ 	.word	0x00019130


	//   ....[5]....
        /*0d8c*/ 	.word	0x00019200


	//   ....[6]....
        /*0d90*/ 	.word	0x00019260


	//   ....[7]....
        /*0d94*/ 	.word	0x00019310


	//   ....[8]....
        /*0d98*/ 	.word	0x00019370


	//   ....[9]....
        /*0d9c*/ 	.word	0x00019420


	//   ....[10]....
        /*0da0*/ 	.word	0x00019480


	//   ....[11]....
        /*0da4*/ 	.word	0x00019530


	//   ....[12]....
        /*0da8*/ 	.word	0x00019590


	//   ....[13]....
        /*0dac*/ 	.word	0x00019640


	//   ....[14]....
        /*0db0*/ 	.word	0x000196a0


	//   ....[15]....
        /*0db4*/ 	.word	0x00019750


	//   ....[16]....
        /*0db8*/ 	.word	0x000197b0


	//   ....[17]....
        /*0dbc*/ 	.word	0x00019860


	//   ....[18]....
        /*0dc0*/ 	.word	0x00019950


	//   ....[19]....
        /*0dc4*/ 	.word	0x00019a00


	//   ....[20]....
        /*0dc8*/ 	.word	0x00019a60


	//   ....[21]....
        /*0dcc*/ 	.word	0x00019b20


	//   ....[22]....
        /*0dd0*/ 	.word	0x00019b80


	//   ....[23]....
        /*0dd4*/ 	.word	0x00019c40


	//   ....[24]....
        /*0dd8*/ 	.word	0x00019ca0


	//   ....[25]....
        /*0ddc*/ 	.word	0x00019d60


	//   ....[26]....
        /*0de0*/ 	.word	0x00019dc0


	//   ....[27]....
        /*0de4*/ 	.word	0x00019e80


	//   ....[28]....
        /*0de8*/ 	.word	0x00019ee0


	//   ....[29]....
        /*0dec*/ 	.word	0x00019fa0


	//   ....[30]....
        /*0df0*/ 	.word	0x0001a000


	//   ....[31]....
        /*0df4*/ 	.word	0x0001a0c0


	//   ....[32]....
        /*0df8*/ 	.word	0x0001a120


	//   ....[33]....
        /*0dfc*/ 	.word	0x0001a1d0


	//   ....[34]....
        /*0e00*/ 	.word	0x0001a2c0


	//   ....[35]....
        /*0e04*/ 	.word	0x0001a370


	//   ....[36]....
        /*0e08*/ 	.word	0x0001a430


	//   ....[37]....
        /*0e0c*/ 	.word	0x0001a4e0


	//   ....[38]....
        /*0e10*/ 	.word	0x0001a540


	//   ....[39]....
        /*0e14*/ 	.word	0x0001a5f0


	//   ....[40]....
        /*0e18*/ 	.word	0x0001a650


	//   ....[41]....
        /*0e1c*/ 	.word	0x0001a700


	//   ....[42]....
        /*0e20*/ 	.word	0x0001a760


	//   ....[43]....
        /*0e24*/ 	.word	0x0001a810


	//   ....[44]....
        /*0e28*/ 	.word	0x0001a870


	//   ....[45]....
        /*0e2c*/ 	.word	0x0001a920


	//   ....[46]....
        /*0e30*/ 	.word	0x0001a980


	//   ....[47]....
        /*0e34*/ 	.word	0x0001aa30


	//   ....[48]....
        /*0e38*/ 	.word	0x0001aa90


	//   ....[49]....
        /*0e3c*/ 	.word	0x0001ab30


	//   ....[50]....
        /*0e40*/ 	.word	0x0001abc0


	//   ....[51]....
        /*0e44*/ 	.word	0x0001ac60


	//   ....[52]....
        /*0e48*/ 	.word	0x0001ad80


	//   ....[53]....
        /*0e4c*/ 	.word	0x0001adf0


	//   ....[54]....
        /*0e50*/ 	.word	0x0001ae60


	//   ....[55]....
        /*0e54*/ 	.word	0x0001aed0


	//   ....[56]....
        /*0e58*/ 	.word	0x0001af40


	//   ....[57]....
        /*0e5c*/ 	.word	0x0001afc0


	//   ....[58]....
        /*0e60*/ 	.word	0x0001b050


	//   ....[59]....
        /*0e64*/ 	.word	0x0001b0e0


	//   ....[60]....
        /*0e68*/ 	.word	0x0001b150


	//   ....[61]....
        /*0e6c*/ 	.word	0x0001b1c0


	//   ....[62]....
        /*0e70*/ 	.word	0x0001b230


	//   ....[63]....
        /*0e74*/ 	.word	0x0001b2b0


	//   ....[64]....
        /*0e78*/ 	.word	0x0001b320


	//   ....[65]....
        /*0e7c*/ 	.word	0x0001b3c0


	//   ....[66]....
        /*0e80*/ 	.word	0x0001b450


	//   ....[67]....
        /*0e84*/ 	.word	0x0001b570


	//----- nvinfo : EIATTR_REG_RECONFIG
	.align		4
.L_1435:
        /*0e88*/ 	.byte	0x01, 0x54
	.zero		2


	//----- nvinfo : EIATTR_SYSCALL_OFFSETS
	.align		4
        /*0e8c*/ 	.byte	0x04, 0x46
        /*0e8e*/ 	.short	(.L_1437 - .L_1436)


	//   ....[0]....
.L_1436:
        /*0e90*/ 	.word	0x00001850


	//   ....[1]....
        /*0e94*/ 	.word	0x000019a0


	//   ....[2]....
        /*0e98*/ 	.word	0x00005ea0


	//   ....[3]....
        /*0e9c*/ 	.word	0x00006220


	//   ....[4]....
        /*0ea0*/ 	.word	0x000117e0


	//   ....[5]....
        /*0ea4*/ 	.word	0x00011930


	//   ....[6]....
        /*0ea8*/ 	.word	0x00011a20


	//   ....[7]....
        /*0eac*/ 	.word	0x00012a50


	//----- nvinfo : EIATTR_MBARRIER_INSTR_OFFSETS
	.align		4
.L_1437:
        /*0eb0*/ 	.byte	0x04, 0x39
        /*0eb2*/ 	.short	(.L_1439 - .L_1438)


	//   ....[0]....
.L_1438:
        /*0eb4*/ 	.word	0x00000270
        /*0eb8*/ 	.word	0x000000ff
        /*0ebc*/ 	.word	0x00016800
        /*0ec0*/ 	.short	0x0100
        /*0ec2*/ 	.byte	0x08
	.zero		1


	//   ....[1]....
        /*0ec4*/ 	.word	0x00000280
        /*0ec8*/ 	.word	0x000000ff
        /*0ecc*/ 	.word	0x00016820
        /*0ed0*/ 	.short	0x0100
        /*0ed2*/ 	.byte	0x08
	.zero		1


	//   ....[2]....
        /*0ed4*/ 	.word	0x00000370
        /*0ed8*/ 	.word	0x000000ff
        /*0edc*/ 	.word	0x00016830
        /*0ee0*/ 	.short	0x0100
        /*0ee2*/ 	.byte	0x08
	.zero		1


	//   ....[3]....
        /*0ee4*/ 	.word	0x00000380
        /*0ee8*/ 	.word	0x000000ff
        /*0eec*/ 	.word	0x00016840
        /*0ef0*/ 	.short	0x0100
        /*0ef2*/ 	.byte	0x08
	.zero		1


	//   ....[4]....
        /*0ef4*/ 	.word	0x00000390
        /*0ef8*/ 	.word	0x000000ff
        /*0efc*/ 	.word	0x00016838
        /*0f00*/ 	.short	0x0100
        /*0f02*/ 	.byte	0x08
	.zero		1


	//   ....[5]....
        /*0f04*/ 	.word	0x000003a0
        /*0f08*/ 	.word	0x000000ff
        /*0f0c*/ 	.word	0x00016848
        /*0f10*/ 	.short	0x0100
        /*0f12*/ 	.byte	0x08
	.zero		1


	//   ....[6]....
        /*0f14*/ 	.word	0x000004d0
        /*0f18*/ 	.word	0x000000ff
        /*0f1c*/ 	.word	0x00016850
        /*0f20*/ 	.short	0x0100
        /*0f22*/ 	.byte	0x08
	.zero		1


	//   ....[7]....
        /*0f24*/ 	.word	0x000004e0
        /*0f28*/ 	.word	0x000000ff
        /*0f2c*/ 	.word	0x00016860
        /*0f30*/ 	.short	0x0100
        /*0f32*/ 	.byte	0x08
	.zero		1


	//   ....[8]....
        /*0f34*/ 	.word	0x000004f0
        /*0f38*/ 	.word	0x000000ff
        /*0f3c*/ 	.word	0x00016858
        /*0f40*/ 	.short	0x0100
        /*0f42*/ 	.byte	0x08
	.zero		1


	//   ....[9]....
        /*0f44*/ 	.word	0x00000500
        /*0f48*/ 	.word	0x000000ff
        /*0f4c*/ 	.word	0x00016868
        /*0f50*/ 	.short	0x0100
        /*0f52*/ 	.byte	0x08
	.zero		1


	//   ....[10]....
        /*0f54*/ 	.word	0x000005f0
        /*0f58*/ 	.word	0x000000ff
        /*0f5c*/ 	.word	0x00016870
        /*0f60*/ 	.short	0x0100
        /*0f62*/ 	.byte	0x06
	.zero		1


	//   ....[11]....
        /*0f64*/ 	.word	0x00000600
        /*0f68*/ 	.word	0x000000ff
        /*0f6c*/ 	.word	0x00016880
        /*0f70*/ 	.short	0x0100
        /*0f72*/ 	.byte	0x06
	.zero		1


	//   ....[12]....
        /*0f74*/ 	.word	0x00000610
        /*0f78*/ 	.word	0x000000ff
        /*0f7c*/ 	.word	0x00016878
        /*0f80*/ 	.short	0x0100
        /*0f82*/ 	.byte	0x06
	.zero		1


	//   ....[13]....
        /*0f84*/ 	.word	0x00000620
        /*0f88*/ 	.word	0x000000ff
        /*0f8c*/ 	.word	0x00016888
        /*0f90*/ 	.short	0x0100
        /*0f92*/ 	.byte	0x06
	.zero		1


	//   ....[14]....
        /*0f94*/ 	.word	0x00000750
        /*0f98*/ 	.word	0x000000ff
        /*0f9c*/ 	.word	0x00016890
        /*0fa0*/ 	.short	0x0100
        /*0fa2*/ 	.byte	0x08
	.zero		1


	//   ....[15]....
        /*0fa4*/ 	.word	0x00000760
        /*0fa8*/ 	.word	0x000000ff
        /*0fac*/ 	.word	0x000168a0
        /*0fb0*/ 	.short	0x0100
        /*0fb2*/ 	.byte	0x08
	.zero		1


	//   ....[16]....
        /*0fb4*/ 	.word	0x00000770
        /*0fb8*/ 	.word	0x000000ff
        /*0fbc*/ 	.word	0x00016898
        /*0fc0*/ 	.short	0x0100
        /*0fc2*/ 	.byte	0x08
	.zero		1


	//   ....[17]....
        /*0fc4*/ 	.word	0x00000780
        /*0fc8*/ 	.word	0x000000ff
        /*0fcc*/ 	.word	0x000168a8
        /*0fd0*/ 	.short	0x0100
        /*0fd2*/ 	.byte	0x08
	.zero		1


	//   ....[18]....
        /*0fd4*/ 	.word	0x000008b0
        /*0fd8*/ 	.word	0x000000ff
        /*0fdc*/ 	.word	0x000168b0
        /*0fe0*/ 	.short	0x0100
        /*0fe2*/ 	.byte	0x08
	.zero		1


	//   ....[19]....
        /*0fe4*/ 	.word	0x000008c0
        /*0fe8*/ 	.word	0x000000ff
        /*0fec*/ 	.word	0x000168c0
        /*0ff0*/ 	.short	0x0100
        /*0ff2*/ 	.byte	0x08
	.zero		1


	//   ....[20]....
        /*0ff4*/ 	.word	0x000008d0
        /*0ff8*/ 	.word	0x000000ff
        /*0ffc*/ 	.word	0x000168b8
        /*1000*/ 	.short	0x0100
        /*1002*/ 	.byte	0x08
	.zero		1


	//   ....[21]....
        /*1004*/ 	.word	0x000008e0
        /*1008*/ 	.word	0x000000ff
        /*100c*/ 	.word	0x000168c8
        /*1010*/ 	.short	0x0100
        /*1012*/ 	.byte	0x08
	.zero		1


	//   ....[22]....
        /*1014*/ 	.word	0x00002b00
        /*1018*/ 	.word	0x00000047
        /*101c*/ 	.word	0x00016890
        /*1020*/ 	.short	0x010a
        /*1022*/ 	.byte	0x3f
	.zero		1


	//   ....[23]....
        /*1024*/ 	.word	0x00003f70
        /*1028*/ 	.word	0x00000047
        /*102c*/ 	.word	0x00016890
        /*1030*/ 	.short	0x010a
        /*1032*/ 	.byte	0x3f
	.zero		1


	//   ....[24]....
        /*1034*/ 	.word	0x000050c0
        /*1038*/ 	.word	0x00000047
        /*103c*/ 	.word	0x00016890
        /*1040*/ 	.short	0x010a
        /*1042*/ 	.byte	0x3f
	.zero		1


	//   ....[25]....
        /*1044*/ 	.word	0x00005570
        /*1048*/ 	.word	0x00000008
        /*104c*/ 	.word	0x00000000
        /*1050*/ 	.short	0x0101
        /*1052*/ 	.byte	0x3f
	.zero		1


	//   ....[26]....
        /*1054*/ 	.word	0x000055b0
        /*1058*/ 	.word	0x00000047
        /*105c*/ 	.word	0x000168b0
        /*1060*/ 	.short	0x010a
        /*1062*/ 	.byte	0x3f
	.zero		1


	//   ....[27]....
        /*1064*/ 	.word	0x000059e0
        /*1068*/ 	.word	0x00000047
        /*106c*/ 	.word	0x00000000
        /*1070*/ 	.short	0x0101
        /*1072*/ 	.byte	0x3f
	.zero		1


	//   ....[28]....
        /*1074*/ 	.word	0x00005f40
        /*1078*/ 	.word	0x00000012
        /*107c*/ 	.word	0x00016800
        /*1080*/ 	.short	0x010a
        /*1082*/ 	.byte	0x3f
	.zero		1


	//   ....[29]....
        /*1084*/ 	.word	0x00005f90
        /*1088*/ 	.word	0x00000012
        /*108c*/ 	.word	0x00016800
        /*1090*/ 	.short	0x010a
        /*1092*/ 	.byte	0x3f
	.zero		1


	//   ....[30]....
        /*1094*/ 	.word	0x00006630
        /*1098*/ 	.word	0x00000012
        /*109c*/ 	.word	0x00016800
        /*10a0*/ 	.short	0x010a
        /*10a2*/ 	.byte	0x3f
	.zero		1


	//   ....[31]....
        /*10a4*/ 	.word	0x00007640
        /*10a8*/ 	.word	0x00000012
        /*10ac*/ 	.word	0x00016800
        /*10b0*/ 	.short	0x010a
        /*10b2*/ 	.byte	0x3f
	.zero		1


	//   ....[32]....
        /*10b4*/ 	.word	0x00008400
        /*10b8*/ 	.word	0x00000000
        /*10bc*/ 	.word	0x00016830
        /*10c0*/ 	.short	0x010a
        /*10c2*/ 	.byte	0x3f
	.zero		1


	//   ....[33]....
        /*10c4*/ 	.word	0x000084b0
        /*10c8*/ 	.word	0x00000000
        /*10cc*/ 	.word	0x00016830
        /*10d0*/ 	.short	0x010a
        /*10d2*/ 	.byte	0x3f
	.zero		1


	//   ....[34]....
        /*10d4*/ 	.word	0x0000a2a0
        /*10d8*/ 	.word	0x00000000
        /*10dc*/ 	.word	0x00000000
        /*10e0*/ 	.short	0x0101
        /*10e2*/ 	.byte	0x3f
	.zero		1


	//   ....[35]....
        /*10e4*/ 	.word	0x0000ad80
        /*10e8*/ 	.word	0x00000005
        /*10ec*/ 	.word	0x00016830
        /*10f0*/ 	.short	0x010a
        /*10f2*/ 	.byte	0x3f
	.zero		1


	//   ....[36]....
        /*10f4*/ 	.word	0x0000add0
        /*10f8*/ 	.word	0x00000005
        /*10fc*/ 	.word	0x00016830
        /*1100*/ 	.short	0x010a
        /*1102*/ 	.byte	0x3f
	.zero		1


	//   ....[37]....
        /*1104*/ 	.word	0x0000b120
        /*1108*/ 	.word	0x00000005
        /*110c*/ 	.word	0x00016850
        /*1110*/ 	.short	0x010a
        /*1112*/ 	.byte	0x3f
	.zero		1


	//   ....[38]....
        /*1114*/ 	.word	0x0000b160
        /*1118*/ 	.word	0x00000005
        /*111c*/ 	.word	0x00016850
        /*1120*/ 	.short	0x010a
        /*1122*/ 	.byte	0x3f
	.zero		1


	//   ....[39]....
        /*1124*/ 	.word	0x0000b790
        /*1128*/ 	.word	0x0000001f
        /*112c*/ 	.word	0x00000000
        /*1130*/ 	.short	0x0101
        /*1132*/ 	.byte	0x3f
	.zero		1


	//   ....[40]....
        /*1134*/ 	.word	0x0000d010
        /*1138*/ 	.word	0x0000000b
        /*113c*/ 	.word	0x00000000
        /*1140*/ 	.short	0x0101
        /*1142*/ 	.byte	0x3f
	.zero		1


	//   ....[41]....
        /*1144*/ 	.word	0x0000d460
        /*1148*/ 	.word	0x0000000b
        /*114c*/ 	.word	0x00016850
        /*1150*/ 	.short	0x010a
        /*1152*/ 	.byte	0x3f
	.zero		1


	//   ....[42]....
        /*1154*/ 	.word	0x0000d4d0
        /*1158*/ 	.word	0x0000000b
        /*115c*/ 	.word	0x00016850
        /*1160*/ 	.short	0x010a
        /*1162*/ 	.byte	0x3f
	.zero		1


	//   ....[43]....
        /*1164*/ 	.word	0x0000dad0
        /*1168*/ 	.word	0x00000004
        /*116c*/ 	.word	0x00000000
        /*1170*/ 	.short	0x0101
        /*1172*/ 	.byte	0x3f
	.zero		1


	//   ....[44]....
        /*1174*/ 	.word	0x0000ebe0
        /*1178*/ 	.word	0x00000000
        /*117c*/ 	.word	0x00000000
        /*1180*/ 	.short	0x0101
        /*1182*/ 	.byte	0x3f
	.zero		1


	//   ....[45]....
        /*1184*/ 	.word	0x00010a10
        /*1188*/ 	.word	0x00000016
        /*118c*/ 	.word	0x00016820
        /*1190*/ 	.short	0x010a
        /*1192*/ 	.byte	0x3f
	.zero		1


	//   ....[46]....
        /*1194*/ 	.word	0x00010ac0
        /*1198*/ 	.word	0x00000005
        /*119c*/ 	.word	0x000168a0
        /*11a0*/ 	.short	0x010a
        /*11a2*/ 	.byte	0x3f
	.zero		1


	//   ....[47]....
        /*11a4*/ 	.word	0x00010d00
        /*11a8*/ 	.word	0x00000005
        /*11ac*/ 	.word	0x000168c0
        /*11b0*/ 	.short	0x010a
        /*11b2*/ 	.byte	0x3f
	.zero		1


	//   ....[48]....
        /*11b4*/ 	.word	0x00011060
        /*11b8*/ 	.word	0x00000005
        /*11bc*/ 	.word	0x000168a0
        /*11c0*/ 	.short	0x010a
        /*11c2*/ 	.byte	0x3f
	.zero		1


	//   ....[49]....
        /*11c4*/ 	.word	0x00011280
        /*11c8*/ 	.word	0x00000005
        /*11cc*/ 	.word	0x000168c0
        /*11d0*/ 	.short	0x010a
        /*11d2*/ 	.byte	0x3f
	.zero		1


	//   ....[50]....
        /*11d4*/ 	.word	0x00011f30
        /*11d8*/ 	.word	0x00000003
        /*11dc*/ 	.word	0x00016840
        /*11e0*/ 	.short	0x010a
        /*11e2*/ 	.byte	0x3f
	.zero		1


	//   ....[51]....
        /*11e4*/ 	.word	0x00012710
        /*11e8*/ 	.word	0x00000003
        /*11ec*/ 	.word	0x00016830
        /*11f0*/ 	.short	0x0107
        /*11f2*/ 	.byte	0x3f
	.zero		1


	//   ....[52]....
        /*11f4*/ 	.word	0x000127e0
        /*11f8*/ 	.word	0x00000003
        /*11fc*/ 	.word	0x00016830
        /*1200*/ 	.short	0x0101
        /*1202*/ 	.byte	0x3f
	.zero		1


	//   ....[53]....
        /*1204*/ 	.word	0x00013690
        /*1208*/ 	.word	0x00000016
        /*120c*/ 	.word	0x00016800
        /*1210*/ 	.short	0x0107
        /*1212*/ 	.byte	0x3f
	.zero		1


	//   ....[54]....
        /*1214*/ 	.word	0x00013780
        /*1218*/ 	.word	0x00000016
        /*121c*/ 	.word	0x00016800
        /*1220*/ 	.short	0x0101
        /*1222*/ 	.byte	0x3f
	.zero		1


	//   ....[55]....
        /*1224*/ 	.word	0x000137a0
        /*1228*/ 	.word	0x00000016
        /*122c*/ 	.word	0x00016820
        /*1230*/ 	.short	0x010a
        /*1232*/ 	.byte	0x3f
	.zero		1


	//   ....[56]....
        /*1234*/ 	.word	0x00013b70
        /*1238*/ 	.word	0x00000005
        /*123c*/ 	.word	0x00016840
        /*1240*/ 	.short	0x010a
        /*1242*/ 	.byte	0x3f
	.zero		1


	//   ....[57]....
        /*1244*/ 	.word	0x000140d0
        /*1248*/ 	.word	0x00000005
        /*124c*/ 	.word	0x00016830
        /*1250*/ 	.short	0x0107
        /*1252*/ 	.byte	0x3f
	.zero		1


	//   ....[58]....
        /*1254*/ 	.word	0x00014190
        /*1258*/ 	.word	0x00000005
        /*125c*/ 	.word	0x00016830
        /*1260*/ 	.short	0x0101
        /*1262*/ 	.byte	0x3f
	.zero		1


	//   ....[59]....
        /*1264*/ 	.word	0x000141f0
        /*1268*/ 	.word	0x00000005
        /*126c*/ 	.word	0x00016860
        /*1270*/ 	.short	0x010a
        /*1272*/ 	.byte	0x3f
	.zero		1


	//   ....[60]....
        /*1274*/ 	.word	0x000146d0
        /*1278*/ 	.word	0x00000005
        /*127c*/ 	.word	0x00016850
        /*1280*/ 	.short	0x0107
        /*1282*/ 	.byte	0x3f
	.zero		1


	//   ....[61]....
        /*1284*/ 	.word	0x00014890
        /*1288*/ 	.word	0x00000005
        /*128c*/ 	.word	0x00016850
        /*1290*/ 	.short	0x0101
        /*1292*/ 	.byte	0x3f
	.zero		1


	//   ....[62]....
        /*1294*/ 	.word	0x00014a90
        /*1298*/ 	.word	0x00000000
        /*129c*/ 	.word	0x00016860
        /*12a0*/ 	.short	0x010a
        /*12a2*/ 	.byte	0x3f
	.zero		1


	//   ....[63]....
        /*12a4*/ 	.word	0x00014f50
        /*12a8*/ 	.word	0x00000000
        /*12ac*/ 	.word	0x00016850
        /*12b0*/ 	.short	0x0107
        /*12b2*/ 	.byte	0x3f
	.zero		1


	//   ....[64]....
        /*12b4*/ 	.word	0x00015010
        /*12b8*/ 	.word	0x00000000
        /*12bc*/ 	.word	0x00016850
        /*12c0*/ 	.short	0x0101
        /*12c2*/ 	.byte	0x3f
	.zero		1


	//   ....[65]....
        /*12c4*/ 	.word	0x00015b20
        /*12c8*/ 	.word	0x00000004
        /*12cc*/ 	.word	0x00016820
        /*12d0*/ 	.short	0x010a
        /*12d2*/ 	.byte	0x3f
	.zero		1


	//   ....[66]....
        /*12d4*/ 	.word	0x00015c90
        /*12d8*/ 	.word	0x00000005
        /*12dc*/ 	.word	0x00016840
        /*12e0*/ 	.short	0x010a
        /*12e2*/ 	.byte	0x3f
	.zero		1


	//   ....[67]....
        /*12e4*/ 	.word	0x00015d30
        /*12e8*/ 	.word	0x00000019
        /*12ec*/ 	.word	0x00016840
        /*12f0*/ 	.short	0x010a
        /*12f2*/ 	.byte	0x3f
	.zero		1


	//   ....[68]....
        /*12f4*/ 	.word	0x00015d70
        /*12f8*/ 	.word	0x00000005
        /*12fc*/ 	.word	0x00016860
        /*1300*/ 	.short	0x010a
        /*1302*/ 	.byte	0x3f
	.zero		1


	//   ....[69]....
        /*1304*/ 	.word	0x00015db0
        /*1308*/ 	.word	0x00000019
        /*130c*/ 	.word	0x00016860
        /*1310*/ 	.short	0x010a
        /*1312*/ 	.byte	0x3f
	.zero		1


	//   ....[70]....
        /*1314*/ 	.word	0x00015e10
        /*1318*/ 	.word	0x00000047
        /*131c*/ 	.word	0x00016890
        /*1320*/ 	.short	0x010a
        /*1322*/ 	.byte	0x3f
	.zero		1


	//   ....[71]....
        /*1324*/ 	.word	0x000160a0
        /*1328*/ 	.word	0x00000047
        /*132c*/ 	.word	0x00016890
        /*1330*/ 	.short	0x010a
        /*1332*/ 	.byte	0x3f
	.zero		1


	//   ....[72]....
        /*1334*/ 	.word	0x00016350
        /*1338*/ 	.word	0x00000047
        /*133c*/ 	.word	0x00016890
        /*1340*/ 	.short	0x010a
        /*1342*/ 	.byte	0x3f
	.zero		1


	//   ....[73]....
        /*1344*/ 	.word	0x00016600
        /*1348*/ 	.word	0x00000047
        /*134c*/ 	.word	0x000168b0
        /*1350*/ 	.short	0x010a
        /*1352*/ 	.byte	0x3f
	.zero		1


	//   ....[74]....
        /*1354*/ 	.word	0x00016910
        /*1358*/ 	.word	0x00000012
        /*135c*/ 	.word	0x00016800
        /*1360*/ 	.short	0x010a
        /*1362*/ 	.byte	0x3f
	.zero		1


	//   ....[75]....
        /*1364*/ 	.word	0x00016b20
        /*1368*/ 	.word	0x00000012
        /*136c*/ 	.word	0x00016800
        /*1370*/ 	.short	0x010a
        /*1372*/ 	.byte	0x3f
	.zero		1


	//   ....[76]....
        /*1374*/ 	.word	0x00016b70
        /*1378*/ 	.word	0x00000000
        /*137c*/ 	.word	0x00016830
        /*1380*/ 	.short	0x010a
        /*1382*/ 	.byte	0x3f
	.zero		1


	//   ....[77]....
        /*1384*/ 	.word	0x00016bc0
        /*1388*/ 	.word	0x00000005
        /*138c*/ 	.word	0x00016830
        /*1390*/ 	.short	0x010a
        /*1392*/ 	.byte	0x3f
	.zero		1


	//   ....[78]....
        /*1394*/ 	.word	0x00016c10
        /*1398*/ 	.word	0x00000005
        /*139c*/ 	.word	0x00016850
        /*13a0*/ 	.short	0x010a
        /*13a2*/ 	.byte	0x3f
	.zero		1


	//   ....[79]....
        /*13a4*/ 	.word	0x00016c60
        /*13a8*/ 	.word	0x0000000b
        /*13ac*/ 	.word	0x00016850
        /*13b0*/ 	.short	0x010a
        /*13b2*/ 	.byte	0x3f
	.zero		1


	//   ....[80]....
        /*13b4*/ 	.word	0x00017200
        /*13b8*/ 	.word	0x00000016
        /*13bc*/ 	.word	0x00016820
        /*13c0*/ 	.short	0x010a
        /*13c2*/ 	.byte	0x3f
	.zero		1


	//   ....[81]....
        /*13c4*/ 	.word	0x00017250
        /*13c8*/ 	.word	0x00000005
        /*13cc*/ 	.word	0x000168a0
        /*13d0*/ 	.short	0x010a
        /*13d2*/ 	.byte	0x3f
	.zero		1


	//   ....[82]....
        /*13d4*/ 	.word	0x000172a0
        /*13d8*/ 	.word	0x00000005
        /*13dc*/ 	.word	0x000168c0
        /*13e0*/ 	.short	0x010a
        /*13e2*/ 	.byte	0x3f
	.zero		1


	//   ....[83]....
        /*13e4*/ 	.word	0x000172f0
        /*13e8*/ 	.word	0x00000005
        /*13ec*/ 	.word	0x000168a0
        /*13f0*/ 	.short	0x010a
        /*13f2*/ 	.byte	0x3f
	.zero		1


	//   ....[84]....
        /*13f4*/ 	.word	0x00017340
        /*13f8*/ 	.word	0x00000005
        /*13fc*/ 	.word	0x000168c0
        /*1400*/ 	.short	0x010a
        /*1402*/ 	.byte	0x3f
	.zero		1


	//   ....[85]....
        /*1404*/ 	.word	0x00017460
        /*1408*/ 	.word	0x00000003
        /*140c*/ 	.word	0x00016840
        /*1410*/ 	.short	0x010a
        /*1412*/ 	.byte	0x3f
	.zero		1


	//   ....[86]....
        /*1414*/ 	.word	0x00018f10
        /*1418*/ 	.word	0x00000016
        /*141c*/ 	.word	0x00016820
        /*1420*/ 	.short	0x010a
        /*1422*/ 	.byte	0x3f
	.zero		1


	//   ....[87]....
        /*1424*/ 	.word	0x00018f60
        /*1428*/ 	.word	0x00000005
        /*142c*/ 	.word	0x00016840
        /*1430*/ 	.short	0x010a
        /*1432*/ 	.byte	0x3f
	.zero		1


	//   ....[88]....
        /*1434*/ 	.word	0x000198a0
        /*1438*/ 	.word	0x00000005
        /*143c*/ 	.word	0x00016860
        /*1440*/ 	.short	0x010a
        /*1442*/ 	.byte	0x3f
	.zero		1


	//   ....[89]....
        /*1444*/ 	.word	0x0001a210
        /*1448*/ 	.word	0x00000000
        /*144c*/ 	.word	0x00016860
        /*1450*/ 	.short	0x010a
        /*1452*/ 	.byte	0x3f
	.zero		1


	//   ....[90]....
        /*1454*/ 	.word	0x0001b490
        /*1458*/ 	.word	0x00000004
        /*145c*/ 	.word	0x00016820
        /*1460*/ 	.short	0x010a
        /*1462*/ 	.byte	0x3f
	.zero		1


	//   ....[91]....
        /*1464*/ 	.word	0x0001b630
        /*1468*/ 	.word	0x00000005
        /*146c*/ 	.word	0x00016840
        /*1470*/ 	.short	0x010a
        /*1472*/ 	.byte	0x3f
	.zero		1


	//   ....[92]....
        /*1474*/ 	.word	0x0001b680
        /*1478*/ 	.word	0x00000019
        /*147c*/ 	.word	0x00016840
        /*1480*/ 	.short	0x010a
        /*1482*/ 	.byte	0x3f
	.zero		1


	//   ....[93]....
        /*1484*/ 	.word	0x0001b6d0
        /*1488*/ 	.word	0x00000005
        /*148c*/ 	.word	0x00016860
        /*1490*/ 	.short	0x010a
        /*1492*/ 	.byte	0x3f
	.zero		1


	//----- nvinfo : EIATTR_NUM_MBARRIERS
	.align		4
.L_1439:
        /*1494*/ 	.byte	0x03, 0x38
        /*1496*/ 	.short	0x0016


	//----- nvinfo : EIATTR_EXIT_INSTR_OFFSETS
	.align		4
        /*1498*/ 	.byte	0x04, 0x1c
        /*149a*/ 	.short	(.L_1441 - .L_1440)


	//   ....[0]....
.L_1440:
        /*149c*/ 	.word	0x00015e00


	//----- nvinfo : EIATTR_MAX_THREADS
	.align		4
.L_1441:
        /*14a0*/ 	.byte	0x04, 0x05
        /*14a2*/ 	.short	(.L_1443 - .L_1442)
.L_1442:
        /*14a4*/ 	.word	0x00000200
        /*14a8*/ 	.word	0x00000001
        /*14ac*/ 	.word	0x00000001


	//----- nvinfo : EIATTR_CRS_STACK_SIZE
	.align		4
.L_1443:
        /*14b0*/ 	.byte	0x04, 0x1e
        /*14b2*/ 	.short	(.L_1445 - .L_1444)
.L_1444:
        /*14b4*/ 	.word	0x00000000


	//----- nvinfo : EIATTR_CBANK_PARAM_SIZE
	.align		4
.L_1445:
        /*14b8*/ 	.byte	0x03, 0x19
        /*14ba*/ 	.short	0x0af0


	//----- nvinfo : EIATTR_PARAM_CBANK
	.align		4
        /*14bc*/ 	.byte	0x04, 0x0a
        /*14be*/ 	.short	(.L_1447 - .L_1446)
	.align		4
.L_1446:
        /*14c0*/ 	.word	index@(.nv.constant0._ZN7cutlass13device_kernelIN5flash11enable_sm90INS1_16FlashAttnFwdSm90INS1_25CollectiveMainloopFwdSm90ILi2EN4cute5tupleIJNS5_1CILi1EEES8_S8_EEENS6_IJNS7_ILi192EEENS7_ILi128EEENS7_ILi64EEEEEELi64ENS_10bfloat16_tEfNS_4arch4Sm90ELb0ELb0ELb1ELb1ELb1ELb1ELb0ELb1ELb1ELb1ELb0ELb0EEENS1_21CollectiveEpilogueFwdINS6_IJSA_SC_SB_EEES9_SE_SG_Li384ELb1ELb1ELb0ELb0EEENS1_36VarlenDynamicPersistentTileSchedulerILi192ELi128ELi384ELi128ELb0ELb1ELb1ELb0ELb1ELb1EEEEEEEEEvNT_6ParamsE)
        /*14c4*/ 	.short	0x0210
        /*14c6*/ 	.short	0x0af0


	//----- nvinfo : EIATTR_SW_WAR
	.align		4
.L_1447:
        /*14c8*/ 	.byte	0x04, 0x36
        /*14ca*/ 	.short	(.L_1449 - .L_1448)
.L_1448:
        /*14cc*/ 	.word	0x00000008
.L_1449:


//--------------------- .nv.info._ZN7cutlass13device_kernelIN5flash11enable_sm90INS1_16FlashAttnFwdSm90INS1_25CollectiveMainloopFwdSm90ILi2EN4cute5tupleIJNS5_1CILi1EEES8_S8_EEENS6_IJNS7_ILi192EEENS7_ILi128EEENS7_ILi64EEEEEELi64ENS_10bfloat16_tEfNS_4arch4Sm90ELb0ELb1ELb1ELb0ELb1ELb0ELb0ELb1ELb1ELb1ELb0ELb0EEENS1_21CollectiveEpilogueFwdINS6_IJSA_SC_SB_EEES9_SE_SG_Li384ELb0ELb1ELb0ELb0EEENS1_30DynamicPersistentTileSchedulerILi384ELi128ELb0ELb1ELb1EEEEEEEEEvNT_6ParamsE --------------------------
	.section	.nv.info._ZN7cutlass13device_kernelIN5flash11enable_sm90INS1_16FlashAttnFwdSm90INS1_25CollectiveMainloopFwdSm90ILi2EN4cute5tupleIJNS5_1CILi1EEES8_S8_EEENS6_IJNS7_ILi192EEENS7_ILi128EEENS7_ILi64EEEEEELi64ENS_10bfloat16_tEfNS_4arch4Sm90ELb0ELb1ELb1ELb0ELb1ELb0ELb0ELb1ELb1ELb1ELb0ELb0EEENS1_21CollectiveEpilogueFwdINS6_IJSA_SC_SB_EEES9_SE_SG_Li384ELb0ELb1ELb0ELb0EEENS1_30DynamicPersistentTileSchedulerILi384ELi128ELb0ELb1ELb1EEEEEEEEEvNT_6ParamsE,"",@"SHT_CUDA_INFO"
	.sectionflags	@""
	.align	4


	//----- nvinfo : EIATTR_CUDA_API_VERSION
	.align		4
        /*0000*/ 	.byte	0x04, 0x37
        /*0002*/ 	.short	(.L_1451 - .L_1450)
.L_1450:
        /*0004*/ 	.word	0x00000082


	//----- nvinfo : EIATTR_KPARAM_INFO
	.align		4
.L_1451:
        /*0008*/ 	.byte	0x04, 0x17
        /*000a*/ 	.short	(.L_1453 - .L_1452)
.L_1452:
        /*000c*/ 	.word	0x00000000
        /*0010*/ 	.short	0x0000
        /*0012*/ 	.short	0x0070
        /*0014*/ 	.byte	0x00, 0xf0, 0x01, 0x2a


	//----- nvinfo : EIATTR_SPARSE_MMA_MASK
	.align		4
.L_1453:
        /*0018*/ 	.byte	0x03, 0x50
        /*001a*/ 	.short	0x0000


	//----- nvinfo : EIATTR_MAXREG_COUNT
	.align		4
        /*001c*/ 	.byte	0x03, 0x1b
        /*001e*/ 	.short	0x0080


	//----- nvinfo : EIATTR_NUM_BARRIERS
	.align		4
        /*0020*/ 	.byte	0x02, 0x4c
        /*0022*/ 	.byte	0x10
	.zero		1


	//----- nvinfo : EIATTR_EXTERNS
	.align		4
        /*0024*/ 	.byte	0x04, 0x0f
        /*0026*/ 	.short	(.L_1455 - .L_1454)


	//   ....[0]....
	.align		4
.L_1454:
        /*0028*/ 	.word	index@(__assertfail)


	//----- nvinfo : EIATTR_ANNOTATIONS
	.align		4
.L_1455:
        /*002c*/ 	.byte	0x04, 0x55
        /*002e*/ 	.short	(.L_1457 - .L_1456)


	//   ....[0]....
.L_1456:
        /* <DEDUP_REMOVED lines=11> */


	//----- nvinfo : EIATTR_MERCURY_ISA_VERSION
	.align		4
.L_1457:
        /*00c8*/ 	.byte	0x03, 0x5f
        /*00ca*/ 	.short	0x0101


	//----- nvinfo : EIATTR_INT_WARP_WIDE_INSTR_OFFSETS
	.align		4
        /*00cc*/ 	.byte	0x04, 0x31
        /*00ce*/ 	.short	(.L_1459 - .L_1458)


	//   ....[0]....
.L_1458:
        /*00d0*/ 	.word	0x000000c0


	//   ....[1]....
        /*00d4*/ 	.word	0x000000d0


	//   ....[2]....
        /*00d8*/ 	.word	0x00000170


	//   ....[3]....
        /*00dc*/ 	.word	0x00010fe0


	//   ....[4]....
        /*00e0*/ 	.word	0x00011070


	//   ....[5]....
        /*00e4*/ 	.word	0x00014100


	//   ....[6]....
        /*00e8*/ 	.word	0x00014190


	//----- nvinfo : EIATTR_COOP_GROUP_MASK_REGIDS
	.align		4
.L_1459:
        /*00ec*/ 	.byte	0x04, 0x29
        /*00ee*/ 	.short	(.L_1461 - .L_1460)


	//   ....[0]....
.L_1460:
        /*00f0*/ 	.word	0xffffffff


	//   ....[1]....
        /*00f4*/ 	.word	0xffffffff


	//   ....[2]....
        /*00f8*/ 	.word	0xffffffff


	//   ....[3]....
        /*00fc*/ 	.word	0xffffffff


	//   ....[4]....
        /*0100*/ 	.word	0xffffffff


	//   ....[5]....
        /*0104*/ 	.word	0xffffffff


	//   ....[6]....
        /*0108*/ 	.word	0xffffffff


	//   ....[7]....
        /*010c*/ 	.word	0xffffffff


	//   ....[8]....
        /*0110*/ 	.word	0xffffffff


	//   ....[9]....
        /*0114*/ 	.word	0xffffffff


	//   ....[10]....
        /*0118*/ 	.word	0xffffffff


	//   ....[11]....
        /*011c*/ 	.word	0xffffffff


	//   ....[12]....
        /*0120*/ 	.word	0xffffffff


	//   ....[13]....
        /*0124*/ 	.word	0xffffffff


	//   ....[14]....
        /*0128*/ 	.word	0xffffffff


	//   ....[15]....
        /*012c*/ 	.word	0xffffffff


	//   ....[16]....
        /*0130*/ 	.word	0xffffffff


	//   ....[17]....
        /*0134*/ 	.word	0xffffffff


	//   ....[18]....
        /*0138*/ 	.word	0xffffffff


	//   ....[19]....
        /*013c*/ 	.word	0xffffffff


	//   ....[20]....
        /*0140*/ 	.word	0xffffffff


	//   ....[21]....
        /*0144*/ 	.word	0xffffffff


	//   ....[22]....
        /*0148*/ 	.word	0xffffffff


	//   ....[23]....
        /*014c*/ 	.word	0xffffffff


	//   ....[24]....
        /*0150*/ 	.word	0xffffffff


	//   ....[25]....
        /*0154*/ 	.word	0xffffffff


	//   ....[26]....
        /*0158*/ 	.word	0xffffffff


	//   ....[27]....
        /*015c*/ 	.word	0xffffffff


	//   ....[28]....
        /*0160*/ 	.word	0xffffffff


	//   ....[29]....
        /*0164*/ 	.word	0xffffffff


	//   ....[30]....
        /*0168*/ 	.word	0xffffffff


	//   ....[31]....
        /*016c*/ 	.word	0xffffffff


	//   ....[32]....
        /*0170*/ 	.word	0xffffffff


	//   ....[33]....
        /*0174*/ 	.word	0xffffffff


	//   ....[34]....
        /*0178*/ 	.word	0xffffffff


	//   ....[35]....
        /*017c*/ 	.word	0xffffffff


	//   ....[36]....
        /*0180*/ 	.word	0xffffffff


	//   ....[37]....
        /*0184*/ 	.word	0xffffffff


	//   ....[38]....
        /*0188*/ 	.word	0xffffffff


	//   ....[39]....
        /*018c*/ 	.word	0xffffffff


	//   ....[40]....
        /*0190*/ 	.word	0xffffffff


	//   ....[41]....
        /*0194*/ 	.word	0xffffffff


	//   ....[42]....
        /*0198*/ 	.word	0xffffffff


	//   ....[43]....
        /*019c*/ 	.word	0xffffffff


	//   ....[44]....
        /*01a0*/ 	.word	0xffffffff


	//   ....[45]....
        /*01a4*/ 	.word	0xffffffff


	//   ....[46]....
        /*01a8*/ 	.word	0xffffffff


	//   ....[47]....
        /*01ac*/ 	.word	0xffffffff


	//   ....[48]....
        /*01b0*/ 	.word	0xffffffff


	//   ....[49]....
        /*01b4*/ 	.word	0xffffffff


	//   ....[50]....
        /*01b8*/ 	.word	0xffffffff


	//   ....[51]....
        /*01bc*/ 	.word	0xffffffff


	//   ....[52]....
        /*01c0*/ 	.word	0xffffffff


	//   ....[53]....
        /*01c4*/ 	.word	0xffffffff


	//   ....[54]....
        /*01c8*/ 	.word	0xffffffff


	//   ....[55]....
        /*01cc*/ 	.word	0xffffffff


	//   ....[56]....
        /*01d0*/ 	.word	0xffffffff


	//   ....[57]....
        /*01d4*/ 	.word	0xffffffff


	//   ....[58]....
        /*01d8*/ 	.word	0xffffffff


	//   ....[59]....
        /*01dc*/ 	.word	0xffffffff


	//   ....[60]....
        /*01e0*/ 	.word	0xffffffff


	//   ....[61]....
        /*01e4*/ 	.word	0xffffffff


	//   ....[62]....
        /*01e8*/ 	.word	0xffffffff


	//   ....[63]....
        /*01ec*/ 	.word	0xffffffff


	//   ....[64]....
        /*01f0*/ 	.word	0xffffffff


	//   ....[65]....
        /*01f4*/ 	.word	0xffffffff


	//   ....[66]....
        /*01f8*/ 	.word	0xffffffff


	//   ....[67]....
        /*01fc*/ 	.word	0xffffffff


	//   ....[68]....
        /*0200*/ 	.word	0xffffffff


	//   ....[69]....
        /*0204*/ 	.word	0xffffffff


	//   ....[70]....
        /*0208*/ 	.word	0xffffffff


	//   ....[71]....
        /*020c*/ 	.word	0xffffffff


	//   ....[72]....
        /*0210*/ 	.word	0xffffffff


	//   ....[73]....
        /*0214*/ 	.word	0xffffffff


	//   ....[74]....
        /*0218*/ 	.word	0xffffffff


	//   ....[75]....
        /*021c*/ 	.word	0xffffffff


	//   ....[76]....
        /*0220*/ 	.word	0xffffffff


	//   ....[77]....
        /*0224*/ 	.word	0xffffffff


	//   ....[78]....
        /*0228*/ 	.word	0xffffffff


	//   ....[79]....
        /*022c*/ 	.word	0xffffffff


	//   ....[80]....
        /*0230*/ 	.word	0xffffffff


	//   ....[81]....
        /*0234*/ 	.word	0xffffffff


	//   ....[82]....
        /*0238*/ 	.word	0xffffffff


	//   ....[83]....
        /*023c*/ 	.word	0xffffffff


	//   ....[84]....
        /*0240*/ 	.word	0xffffffff


	//   ....[85]....
        /*0244*/ 	.word	0xffffffff


	//   ....[86]....
        /*0248*/ 	.word	0xffffffff


	//   ....[87]....
        /*024c*/ 	.word	0xffffffff


	//   ....[88]....
        /*0250*/ 	.word	0xffffffff


	//   ....[89]....
        /*0254*/ 	.word	0xffffffff


	//   ....[90]....
        /*0258*/ 	.word	0xffffffff


	//   ....[91]....
        /*025c*/ 	.word	0xffffffff


	//   ....[92]....
        /*0260*/ 	.word	0xffffffff


	//   ....[93]....
        /*0264*/ 	.word	0xffffffff


	//   ....[94]....
        /*0268*/ 	.word	0xffffffff


	//   ....[95]....
        /*026c*/ 	.word	0xffffffff


	//   ....[96]....
        /*0270*/ 	.word	0xffffffff


	//   ....[97]....
        /*0274*/ 	.word	0xffffffff


	//   ....[98]....
        /*0278*/ 	.word	0xffffffff


	//   ....[99]....
        /*027c*/ 	.word	0xffffffff


	//   ....[100]....
        /*0280*/ 	.word	0xffffffff


	//   ....[101]....
        /*0284*/ 	.word	0xffffffff


	//   ....[102]....
        /*0288*/ 	.word	0xffffffff


	//   ....[103]....
        /*028c*/ 	.word	0xffffffff


	//   ....[104]....
        /*0290*/ 	.word	0xffffffff


	//   ....[105]....
        /*0294*/ 	.word	0xffffffff


	//   ....[106]....
        /*0298*/ 	.word	0xffffffff


	//   ....[107]....
        /*029c*/ 	.word	0xffffffff


	//   ....[108]....
        /*02a0*/ 	.word	0xffffffff


	//   ....[109]....
        /*02a4*/ 	.word	0xffffffff


	//   ....[110]....
        /*02a8*/ 	.word	0xffffffff


	//   ....[111]....
        /*02ac*/ 	.word	0xffffffff


	//   ....[112]....
        /*02b0*/ 	.word	0xffffffff


	//   ....[113]....
        /*02b4*/ 	.word	0xffffffff


	//   ....[114]....
        /*02b8*/ 	.word	0xffffffff


	//   ....[115]....
        /*02bc*/ 	.word	0xffffffff


	//   ....[116]....
        /*02c0*/ 	.word	0xffffffff


	//   ....[117]....
        /*02c4*/ 	.word	0xffffffff


	//   ....[118]....
        /*02c8*/ 	.word	0xffffffff


	//   ....[119]....
        /*02cc*/ 	.word	0xffffffff


	//   ....[120]....
        /*02d0*/ 	.word	0xffffffff


	//   ....[121]....
        /*02d4*/ 	.word	0xffffffff


	//   ....[122]....
        /*02d8*/ 	.word	0xffffffff


	//   ....[123]....
        /*02dc*/ 	.word	0xffffffff


	//   ....[124]....
        /*02e0*/ 	.word	0xffffffff


	//   ....[125]....
        /*02e4*/ 	.word	0xffffffff


	//   ....[126]....
        /*02e8*/ 	.word	0xffffffff


	//   ....[127]....
        /*02ec*/ 	.word	0xffffffff


	//   ....[128]....
        /*02f0*/ 	.word	0xffffffff


	//   ....[129]....
        /*02f4*/ 	.word	0xffffffff


	//   ....[130]....
        /*02f8*/ 	.word	0xffffffff


	//   ....[131]....
        /*02fc*/ 	.word	0xffffffff


	//   ....[132]....
        /*0300*/ 	.word	0xffffffff


	//   ....[133]....
        /*0304*/ 	.word	0xffffffff


	//   ....[134]....
        /*0308*/ 	.word	0xffffffff


	//   ....[135]....
        /*030c*/ 	.word	0xffffffff


	//   ....[136]....
        /*0310*/ 	.word	0xffffffff


	//   ....[137]....
        /*0314*/ 	.word	0xffffffff


	//   ....[138]....
        /*0318*/ 	.word	0xffffffff


	//   ....[139]....
        /*031c*/ 	.word	0xffffffff


	//   ....[140]....
        /*0320*/ 	.word	0xffffffff


	//   ....[141]....
        /*0324*/ 	.word	0xffffffff


	//   ....[142]....
        /*0328*/ 	.word	0xffffffff


	//   ....[143]....
        /*032c*/ 	.word	0xffffffff


	//   ....[144]....
        /*0330*/ 	.word	0x0500000f


	//   ....[145]....
        /*0334*/ 	.word	0x0500000f


	//   ....[146]....
        /*0338*/ 	.word	0x0500000f


	//   ....[147]....
        /*033c*/ 	.word	0x0500000f


	//   ....[148]....
        /*0340*/ 	.word	0x0500000f


	//   ....[149]....
        /*0344*/ 	.word	0x0500000f


	//   ....[150]....
        /*0348*/ 	.word	0x0500000f


	//   ....[151]....
        /*034c*/ 	.word	0x0500000f


	//   ....[152]....
        /*0350*/ 	.word	0x0500000f


	//   ....[153]....
        /*0354*/ 	.word	0x0500000f


	//   ....[154]....
        /*0358*/ 	.word	0x0500000f


	//   ....[155]....
        /*035c*/ 	.word	0x0500000f


	//   ....[156]....
        /*0360*/ 	.word	0x0500000f


	//   ....[157]....
        /*0364*/ 	.word	0x0500000f


	//   ....[158]....
        /*0368*/ 	.word	0x0500000f


	//   ....[159]....
        /*036c*/ 	.word	0x0500000f


	//   ....[160]....
        /*0370*/ 	.word	0x0500000f


	//   ....[161]....
        /*0374*/ 	.word	0x0500000f


	//   ....[162]....
        /*0378*/ 	.word	0x0500000f


	//   ....[163]....
        /*037c*/ 	.word	0x0500000f


	//   ....[164]....
        /*0380*/ 	.word	0x0500000f


	//   ....[165]....
        /*0384*/ 	.word	0x0500000f


	//   ....[166]....
        /*0388*/ 	.word	0x0500000f


	//   ....[167]....
        /*038c*/ 	.word	0x0500000f


	//   ....[168]....
        /*0390*/ 	.word	0x0500000f


	//   ....[169]....
        /*0394*/ 	.word	0x0500000f


	//   ....[170]....
        /*0398*/ 	.word	0x0500000f


	//   ....[171]....
        /*039c*/ 	.word	0x0500000f


	//   ....[172]....
        /*03a0*/ 	.word	0x0500000f


	//   ....[173]....
        /*03a4*/ 	.word	0x0500000f


	//   ....[174]....
        /*03a8*/ 	.word	0x0500000f


	//   ....[175]....
        /*03ac*/ 	.word	0x0500000f


	//   ....[176]....
        /*03b0*/ 	.word	0x0500000f


	//   ....[177]....
        /*03b4*/ 	.word	0x0500000f


	//   ....[178]....
        /*03b8*/ 	.word	0x0500000f


	//   ....[179]....
        /*03bc*/ 	.word	0x0500000f


	//   ....[180]....
        /*03c0*/ 	.word	0x0500000f


	//   ....[181]....
        /*03c4*/ 	.word	0x0500000f


	//   ....[182]....
        /*03c8*/ 	.word	0x0500000f


	//   ....[183]....
        /*03cc*/ 	.word	0x0500000f


	//   ....[184]....
        /*03d0*/ 	.word	0x0500000f


	//   ....[185]....
        /*03d4*/ 	.word	0x0500000f


	//   ....[186]....
        /*03d8*/ 	.word	0x0500000f


	//   ....[187]....
        /*03dc*/ 	.word	0x0500000f


	//   ....[188]....
        /*03e0*/ 	.word	0x0500000f


	//   ....[189]....
        /*03e4*/ 	.word	0x0500000f


	//   ....[190]....
        /*03e8*/ 	.word	0x0500000f


	//   ....[191]....
        /*03ec*/ 	.word	0x0500000f


	//   ....[192]....
        /*03f0*/ 	.word	0x0500000f


	//   ....[193]....
        /*03f4*/ 	.word	0x0500000f


	//   ....[194]....
        /*03f8*/ 	.word	0x0500000f


	//   ....[195]....
        /*03fc*/ 	.word	0x0500000f


	//   ....[196]....
        /*0400*/ 	.word	0x0500000f


	//   ....[197]....
        /*0404*/ 	.word	0x0500000f


	//   ....[198]....
        /*0408*/ 	.word	0x0500000f


	//   ....[199]....
        /*040c*/ 	.word	0x0500000f


	//   ....[200]....
        /*0410*/ 	.word	0x0500000f


	//   ....[201]....
        /*0414*/ 	.word	0x0500000f


	//   ....[202]....
        /*0418*/ 	.word	0x0500000f


	//   ....[203]....
        /*041c*/ 	.word	0x0500000f


	//   ....[204]....
        /*0420*/ 	.word	0x0500000f


	//   ....[205]....
        /*0424*/ 	.word	0x0500000f


	//   ....[206]....
        /*0428*/ 	.word	0x0500000f


	//   ....[207]....
        /*042c*/ 	.word	0x0500000f


	//   ....[208]....
        /*0430*/ 	.word	0x0500000f


	//   ....[209]....
        /*0434*/ 	.word	0x0500000f


	//   ....[210]....
        /*0438*/ 	.word	0x0500000f


	//   ....[211]....
        /*043c*/ 	.word	0x0500000f


	//   ....[212]....
        /*0440*/ 	.word	0x0500000f


	//   ....[213]....
        /*0444*/ 	.word	0x0500000f


	//   ....[214]....
        /*0448*/ 	.word	0x0500000f


	//   ....[215]....
        /*044c*/ 	.word	0x0500000f


	//   ....[216]....
        /*0450*/ 	.word	0x0500000f


	//   ....[217]....
        /*0454*/ 	.word	0x0500000f


	//   ....[218]....
        /*0458*/ 	.word	0x0500000f


	//   ....[219]....
        /*045c*/ 	.word	0x0500000f


	//   ....[220]....
        /*0460*/ 	.word	0x0500000f


	//   ....[221]....
        /*0464*/ 	.word	0x0500000f


	//   ....[222]....
        /*0468*/ 	.word	0x0500000f


	//   ....[223]....
        /*046c*/ 	.word	0x0500000f


	//   ....[224]....
        /*0470*/ 	.word	0x0500000f


	//   ....[225]....
        /*0474*/ 	.word	0x0500000f


	//   ....[226]....
        /*0478*/ 	.word	0x0500000f


	//   ....[227]....
        /*047c*/ 	.word	0x0500000f


	//   ....[228]....
        /*0480*/ 	.word	0x0500000f


	//   ....[229]....
        /*0484*/ 	.word	0x0500000f


	//   ....[230]....
        /*0488*/ 	.word	0x0500000f


	//   ....[231]....
        /*048c*/ 	.word	0x0500000f


	//   ....[232]....
        /*0490*/ 	.word	0x0500000f


	//   ....[233]....
        /*0494*/ 	.word	0x0500000f


	//   ....[234]....
        /*0498*/ 	.word	0x0500000f


	//----- nvinfo : EIATTR_COOP_GROUP_INSTR_OFFSETS
	.align		4
.L_1461:
        /*049c*/ 	.byte	0x04, 0x28
        /*049e*/ 	.short	(.L_1463 - .L_1462)


	//   ....[0]....
.L_1462:
        /*04a0*/ 	.word	0x00000080


	//   ....[1]....
        /*04a4*/ 	.word	0x00000090


	//   ....[2]....
        /*04a8*/ 	.word	0x000002d0


	//   ....[3]....
        /*04ac*/ 	.word	0x00000430


	//   ....[4]....
        /*04b0*/ 	.word	0x00000550


	//   ....[5]....
        /*04b4*/ 	.word	0x000006b0


	//   ....[6]....
        /*04b8*/ 	.word	0x00001650


	//   ....[7]....
        /*04bc*/ 	.word	0x00001d90


	//   ....[8]....
        /*04c0*/ 	.word	0x00002860


	//   ....[9]....
        /*04c4*/ 	.word	0x00003b10


	//   ....[10]....
        /*04c8*/ 	.word	0x00003c20


	//   ....[11]....
        /*04cc*/ 	.word	0x00004500


	//   ....[12]....
        /*04d0*/ 	.word	0x00004560


	//   ....[13]....
        /*04d4*/ 	.word	0x00005c10


	//   ....[14]....
        /*04d8*/ 	.word	0x00006520


	//   ....[15]....
        /*04dc*/ 	.word	0x00007100


	//   ....[16]....
        /*04e0*/ 	.word	0x00007170


	//   ....[17]....
        /*04e4*/ 	.word	0x00007ab0


	//   ....[18]....
        /*04e8*/ 	.word	0x00007b40


	//   ....[19]....
        /*04ec*/ 	.word	0x00009eb0


	//   ....[20]....
        /*04f0*/ 	.word	0x00009ee0


	//   ....[21]....
        /*04f4*/ 	.word	0x00009f10


	//   ....[22]....
        /*04f8*/ 	.word	0x00009f20


	//   ....[23]....
        /*04fc*/ 	.word	0x0000b9c0


	//   ....[24]....
        /*0500*/ 	.word	0x0000c2f0


	//   ....[25]....
        /*0504*/ 	.word	0x0000cee0


	//   ....[26]....
        /*0508*/ 	.word	0x0000cf90


	//   ....[27]....
        /*050c*/ 	.word	0x0000d860


	//   ....[28]....
        /*0510*/ 	.word	0x0000d8e0


	//   ....[29]....
        /*0514*/ 	.word	0x0000e7f0


	//   ....[30]....
        /*0518*/ 	.word	0x0000e830


	//   ....[31]....
        /*051c*/ 	.word	0x0000e8c0


	//   ....[32]....
        /*0520*/ 	.word	0x0000e8e0


	//   ....[33]....
        /*0524*/ 	.word	0x0000f4f0


	//   ....[34]....
        /*0528*/ 	.word	0x0000f520


	//   ....[35]....
        /*052c*/ 	.word	0x0000f550


	//   ....[36]....
        /*0530*/ 	.word	0x0000f5b0


	//   ....[37]....
        /*0534*/ 	.word	0x0000f9d0


	//   ....[38]....
        /*0538*/ 	.word	0x0000fa10


	//   ....[39]....
        /*053c*/ 	.word	0x0000fa30


	//   ....[40]....
        /*0540*/ 	.word	0x0000fa70


	//   ....[41]....
        /*0544*/ 	.word	0x0000fa90


	//   ....[42]....
        /*0548*/ 	.word	0x0000faa0


	//   ....[43]....
        /*054c*/ 	.word	0x0000fac0


	//   ....[44]....
        /*0550*/ 	.word	0x0000fae0


	//   ....[45]....
        /*0554*/ 	.word	0x00010150


	//   ....[46]....
        /*0558*/ 	.word	0x00010190


	//   ....[47]....
        /*055c*/ 	.word	0x000101d0


	//   ....[48]....
        /*0560*/ 	.word	0x00010200


	//   ....[49]....
        /*0564*/ 	.word	0x00010220


	//   ....[50]....
        /*0568*/ 	.word	0x00010230


	//   ....[51]....
        /*056c*/ 	.word	0x00010240


	//   ....[52]....
        /*0570*/ 	.word	0x00010260


	//   ....[53]....
        /*0574*/ 	.word	0x00010400


	//   ....[54]....
        /*0578*/ 	.word	0x00011be0


	//   ....[55]....
        /*057c*/ 	.word	0x00011c00


	//   ....[56]....
        /*0580*/ 	.word	0x00011c10


	//   ....[57]....
        /*0584*/ 	.word	0x00011c90


	//   ....[58]....
        /*0588*/ 	.word	0x00011cb0


	//   ....[59]....
        /*058c*/ 	.word	0x00011d30


	//   ....[60]....
        /*0590*/ 	.word	0x00011d50


	//   ....[61]....
        /*0594*/ 	.word	0x00011dd0


	//   ....[62]....
        /*0598*/ 	.word	0x00011df0


	//   ....[63]....
        /*059c*/ 	.word	0x00011e70


	//   ....[64]....
        /*05a0*/ 	.word	0x00011e90


	//   ....[65]....
        /*05a4*/ 	.word	0x00011f10


	//   ....[66]....
        /*05a8*/ 	.word	0x00011f30


	//   ....[67]....
        /*05ac*/ 	.word	0x00011fb0


	//   ....[68]....
        /*05b0*/ 	.word	0x00011fd0


	//   ....[69]....
        /*05b4*/ 	.word	0x00011fe0


	//   ....[70]....
        /*05b8*/ 	.word	0x00012820


	//   ....[71]....
        /*05bc*/ 	.word	0x00012840


	//   ....[72]....
        /*05c0*/ 	.word	0x00012870


	//   ....[73]....
        /*05c4*/ 	.word	0x000128f0


	//   ....[74]....
        /*05c8*/ 	.word	0x00012910


	//   ....[75]....
        /*05cc*/ 	.word	0x00012990


	//   ....[76]....
        /*05d0*/ 	.word	0x000129b0


	//   ....[77]....
        /*05d4*/ 	.word	0x00012a30


	//   ....[78]....
        /*05d8*/ 	.word	0x00012a50


	//   ....[79]....
        /*05dc*/ 	.word	0x00012ad0


	//   ....[80]....
        /*05e0*/ 	.word	0x00012af0


	//   ....[81]....
        /*05e4*/ 	.word	0x00012b70


	//   ....[82]....
        /*05e8*/ 	.word	0x00012b90


	//   ....[83]....
        /*05ec*/ 	.word	0x00012c10


	//   ....[84]....
        /*05f0*/ 	.word	0x00012c30


	//   ....[85]....
        /*05f4*/ 	.word	0x00012c40


	//   ....[86]....
        /*05f8*/ 	.word	0x00012c50


	//   ....[87]....
        /*05fc*/ 	.word	0x00012cf0


	//   ....[88]....
        /*0600*/ 	.word	0x00012d40


	//   ....[89]....
        /*0604*/ 	.word	0x00012d60


	//   ....[90]....
        /*0608*/ 	.word	0x00012d80


	//   ....[91]....
        /*060c*/ 	.word	0x00012dd0


	//   ....[92]....
        /*0610*/ 	.word	0x00012df0


	//   ....[93]....
        /*0614*/ 	.word	0x00012e00


	//   ....[94]....
        /*0618*/ 	.word	0x000135a0


	//   ....[95]....
        /*061c*/ 	.word	0x000135c0


	//   ....[96]....
        /*0620*/ 	.word	0x00013630


	//   ....[97]....
        /*0624*/ 	.word	0x00013640


	//   ....[98]....
        /*0628*/ 	.word	0x00013680


	//   ....[99]....
        /*062c*/ 	.word	0x00013690


	//   ....[100]....
        /*0630*/ 	.word	0x000136d0


	//   ....[101]....
        /*0634*/ 	.word	0x000136e0


	//   ....[102]....
        /*0638*/ 	.word	0x00013720


	//   ....[103]....
        /*063c*/ 	.word	0x00013730


	//   ....[104]....
        /*0640*/ 	.word	0x00013770


	//   ....[105]....
        /*0644*/ 	.word	0x00013780


	//   ....[106]....
        /*0648*/ 	.word	0x000137c0


	//   ....[107]....
        /*064c*/ 	.word	0x000137d0


	//   ....[108]....
        /*0650*/ 	.word	0x000137e0


	//   ....[109]....
        /*0654*/ 	.word	0x00013820


	//   ....[110]....
        /*0658*/ 	.word	0x00013ae0


	//   ....[111]....
        /*065c*/ 	.word	0x00013b00


	//   ....[112]....
        /*0660*/ 	.word	0x00013b60


	//   ....[113]....
        /*0664*/ 	.word	0x00013b70


	//   ....[114]....
        /*0668*/ 	.word	0x00013bc0


	//   ....[115]....
        /*066c*/ 	.word	0x00013bd0


	//   ....[116]....
        /*0670*/ 	.word	0x00013c20


	//   ....[117]....
        /*0674*/ 	.word	0x00013c30


	//   ....[118]....
        /*0678*/ 	.word	0x00013c80


	//   ....[119]....
        /*067c*/ 	.word	0x00013c90


	//   ....[120]....
        /*0680*/ 	.word	0x00013ce0


	//   ....[121]....
        /*0684*/ 	.word	0x00013cf0


	//   ....[122]....
        /*0688*/ 	.word	0x00013d40


	//   ....[123]....
        /*068c*/ 	.word	0x00013d50


	//   ....[124]....
        /*0690*/ 	.word	0x00013d60


	//   ....[125]....
        /*0694*/ 	.word	0x00013db0


	//   ....[126]....
        /*0698*/ 	.word	0x00014380


	//   ....[127]....
        /*069c*/ 	.word	0x00014390


	//   ....[128]....
        /*06a0*/ 	.word	0x000143a0


	//   ....[129]....
        /*06a4*/ 	.word	0x000143b0


	//   ....[130]....
        /*06a8*/ 	.word	0x000143c0


	//   ....[131]....
        /*06ac*/ 	.word	0x00014410


	//   ....[132]....
        /*06b0*/ 	.word	0x00014460


	//   ....[133]....
        /*06b4*/ 	.word	0x00014490


	//   ....[134]....
        /*06b8*/ 	.word	0x000144c0


	//   ....[135]....
        /*06bc*/ 	.word	0x000144f0


	//   ....[136]....
        /*06c0*/ 	.word	0x00014520


	//   ....[137]....
        /*06c4*/ 	.word	0x00014550


	//   ....[138]....
        /*06c8*/ 	.word	0x00014580


	//   ....[139]....
        /*06cc*/ 	.word	0x000145b0


	//   ....[140]....
        /*06d0*/ 	.word	0x000145e0


	//   ....[141]....
        /*06d4*/ 	.word	0x00014610


	//   ....[142]....
        /*06d8*/ 	.word	0x00014910


	//   ....[143]....
        /*06dc*/ 	.word	0x00014b00


	//   ....[144]....
        /*06e0*/ 	.word	0x00015150


	//   ....[145]....
        /*06e4*/ 	.word	0x00015230


	//   ....[146]....
        /*06e8*/ 	.word	0x000152d0


	//   ....[147]....
        /*06ec*/ 	.word	0x00015330


	//   ....[148]....
        /*06f0*/ 	.word	0x00015420


	//   ....[149]....
        /*06f4*/ 	.word	0x00015490


	//   ....[150]....
        /*06f8*/ 	.word	0x00015580


	//   ....[151]....
        /*06fc*/ 	.word	0x000155f0


	//   ....[152]....
        /*0700*/ 	.word	0x000156e0


	//   ....[153]....
        /*0704*/ 	.word	0x00015750


	//   ....[154]....
        /*0708*/ 	.word	0x00015840


	//   ....[155]....
        /*070c*/ 	.word	0x000158b0


	//   ....[156]....
        /*0710*/ 	.word	0x000159a0


	//   ....[157]....
        /*0714*/ 	.word	0x00015a10


	//   ....[158]....
        /*0718*/ 	.word	0x00015b00


	//   ....[159]....
        /*071c*/ 	.word	0x00015b70


	//   ....[160]....
        /*0720*/ 	.word	0x00015c50


	//   ....[161]....
        /*0724*/ 	.word	0x00015ce0


	//   ....[162]....
        /*0728*/ 	.word	0x00015d50


	//   ....[163]....
        /*072c*/ 	.word	0x00015db0


	//   ....[164]....
        /*0730*/ 	.word	0x00015ea0


	//   ....[165]....
        /*0734*/ 	.word	0x00015f00


	//   ....[166]....
        /*0738*/ 	.word	0x00016000


	//   ....[167]....
        /*073c*/ 	.word	0x00016060


	//   ....[168]....
        /*0740*/ 	.word	0x00016160


	//   ....[169]....
        /*0744*/ 	.word	0x000161c0


	//   ....[170]....
        /*0748*/ 	.word	0x000162c0


	//   ....[171]....
        /*074c*/ 	.word	0x00016320


	//   ....[172]....
        /*0750*/ 	.word	0x00016420


	//   ....[173]....
        /*0754*/ 	.word	0x00016480


	//   ....[174]....
        /*0758*/ 	.word	0x00016580


	//   ....[175]....
        /*075c*/ 	.word	0x000165e0


	//   ....[176]....
        /*0760*/ 	.word	0x00016680


	//   ....[177]....
        /*0764*/ 	.word	0x00016740


	//   ....[178]....
        /*0768*/ 	.word	0x00016810


	//   ....[179]....
        /*076c*/ 	.word	0x00016870


	//   ....[180]....
        /*0770*/ 	.word	0x00016930


	//   ....[181]....
        /*0774*/ 	.word	0x00016990


	//   ....[182]....
        /*0778*/ 	.word	0x00016a40


	//   ....[183]....
        /*077c*/ 	.word	0x00016ac0


	//   ....[184]....
        /*0780*/ 	.word	0x00016b70


	//   ....[185]....
        /*0784*/ 	.word	0x00016ca0


	//   ....[186]....
        /*0788*/ 	.word	0x00016d50


	//   ....[187]....
        /*078c*/ 	.word	0x00016dd0


	//   ....[188]....
        /*0790*/ 	.word	0x00016e90


	//   ....[189]....
        /*0794*/ 	.word	0x00016ef0


	//   ....[190]....
        /*0798*/ 	.word	0x00016fa0


	//   ....[191]....
        /*079c*/ 	.word	0x00017000


	//   ....[192]....
        /*07a0*/ 	.word	0x000170b0


	//   ....[193]....
        /*07a4*/ 	.word	0x00017110


	//   ....[194]....
        /*07a8*/ 	.word	0x000171c0


	//   ....[195]....
        /*07ac*/ 	.word	0x00017220


	//   ....[196]....
        /*07b0*/ 	.word	0x000172d0


	//   ....[197]....
        /*07b4*/ 	.word	0x00017330


	//   ....[198]....
        /*07b8*/ 	.word	0x000173e0


	//   ....[199]....
        /*07bc*/ 	.word	0x00017440


	//   ....[200]....
        /*07c0*/ 	.word	0x000174f0


	//   ....[201]....
        /*07c4*/ 	.word	0x000175e0


	//   ....[202]....
        /*07c8*/ 	.word	0x00017680


	//   ....[203]....
        /*07cc*/ 	.word	0x000176e0


	//   ....[204]....
        /*07d0*/ 	.word	0x000177a0


	//   ....[205]....
        /*07d4*/ 	.word	0x00017800


	//   ....[206]....
        /*07d8*/ 	.word	0x000178c0


	//   ....[207]....
        /*07dc*/ 	.word	0x00017920


	//   ....[208]....
        /*07e0*/ 	.word	0x000179e0


	//   ....[209]....
        /*07e4*/ 	.word	0x00017a40


	//   ....[210]....
        /*07e8*/ 	.word	0x00017b00


	//   ....[211]....
        /*07ec*/ 	.word	0x00017b60


	//   ....[212]....
        /*07f0*/ 	.word	0x00017c20


	//   ....[213]....
        /*07f4*/ 	.word	0x00017c80


	//   ....[214]....
        /*07f8*/ 	.word	0x00017d40


	//   ....[215]....
        /*07fc*/ 	.word	0x00017da0


	//   ....[216]....
        /*0800*/ 	.word	0x00017e60


	//   ....[217]....
        /*0804*/ 	.word	0x00017f50


	//   ....[218]....
        /*0808*/ 	.word	0x00018000


	//   ....[219]....
        /*080c*/ 	.word	0x00018090


	//   ....[220]....
        /*0810*/ 	.word	0x00018140


	//   ....[221]....
        /*0814*/ 	.word	0x000181a0


	//   ....[222]....
        /*0818*/ 	.word	0x00018250


	//   ....[223]....
        /*081c*/ 	.word	0x000182b0


	//   ....[224]....
        /*0820*/ 	.word	0x00018370


	//   ....[225]....
        /*0824*/ 	.word	0x000183d0


	//   ....[226]....
        /*0828*/ 	.word	0x00018480


	//   ....[227]....
        /*082c*/ 	.word	0x000184e0


	//   ....[228]....
        /*0830*/ 	.word	0x000185a0


	//   ....[229]....
        /*0834*/ 	.word	0x00018600


	//   ....[230]....
        /*0838*/ 	.word	0x000186b0


	//   ....[231]....
        /*083c*/ 	.word	0x00018710


	//   ....[232]....
        /*0840*/ 	.word	0x000187d0


	//   ....[233]....
        /*0844*/ 	.word	0x00018860


	//   ....[234]....
        /*0848*/ 	.word	0x00018980


	//----- nvinfo : EIATTR_REG_RECONFIG
	.align		4
.L_1463:
        /*084c*/ 	.byte	0x01, 0x54
	.zero		2


	//----- nvinfo : EIATTR_SYSCALL_OFFSETS
	.align		4
        /*0850*/ 	.byte	0x04, 0x46
        /*0852*/ 	.short	(.L_1465 - .L_1464)


	//   ....[0]....
.L_1464:
        /*0854*/ 	.word	0x00001830


	//   ....[1]....
        /*0858*/ 	.word	0x000111e0


	//   ....[2]....
        /*085c*/ 	.word	0x00011330


	//   ....[3]....
        /*0860*/ 	.word	0x00011420


	//   ....[4]....
        /*0864*/ 	.word	0x00012300


	//----- nvinfo : EIATTR_MBARRIER_INSTR_OFFSETS
	.align		4
.L_1465:
        /*0868*/ 	.byte	0x04, 0x39
        /*086a*/ 	.short	(.L_1467 - .L_1466)


	//   ....[0]....
.L_1466:
        /*086c*/ 	.word	0x00000180
        /*0870*/ 	.word	0x000000ff
        /*0874*/ 	.word	0x00016800
        /*0878*/ 	.short	0x0100
        /*087a*/ 	.byte	0x08
	.zero		1


	//   ....[1]....
        /*087c*/ 	.word	0x00000190
        /*0880*/ 	.word	0x000000ff
        /*0884*/ 	.word	0x00016820
        /*0888*/ 	.short	0x0100
        /*088a*/ 	.byte	0x08
	.zero		1


	//   ....[2]....
        /*088c*/ 	.word	0x00000280
        /*0890*/ 	.word	0x000000ff
        /*0894*/ 	.word	0x00016830
        /*0898*/ 	.short	0x0100
        /*089a*/ 	.byte	0x08
	.zero		1


	//   ....[3]....
        /*089c*/ 	.word	0x00000290
        /*08a0*/ 	.word	0x000000ff
        /*08a4*/ 	.word	0x00016840
        /*08a8*/ 	.short	0x0100
        /*08aa*/ 	.byte	0x08
	.zero		1


	//   ....[4]....
        /*08ac*/ 	.word	0x000002a0
        /*08b0*/ 	.word	0x000000ff
        /*08b4*/ 	.word	0x00016838
        /*08b8*/ 	.short	0x0100
        /*08ba*/ 	.byte	0x08
	.zero		1


	//   ....[5]....
        /*08bc*/ 	.word	0x000002b0
        /*08c0*/ 	.word	0x000000ff
        /*08c4*/ 	.word	0x00016848
        /*08c8*/ 	.short	0x0100
        /*08ca*/ 	.byte	0x08
	.zero		1


	//   ....[6]....
        /*08cc*/ 	.word	0x000003e0
        /*08d0*/ 	.word	0x000000ff
        /*08d4*/ 	.word	0x00016850
        /*08d8*/ 	.short	0x0100
        /*08da*/ 	.byte	0x08
	.zero		1


	//   ....[7]....
        /*08dc*/ 	.word	0x000003f0
        /*08e0*/ 	.word	0x000000ff
        /*08e4*/ 	.word	0x00016860
        /*08e8*/ 	.short	0x0100
        /*08ea*/ 	.byte	0x08
	.zero		1


	//   ....[8]....
        /*08ec*/ 	.word	0x00000400
        /*08f0*/ 	.word	0x000000ff
        /*08f4*/ 	.word	0x00016858
        /*08f8*/ 	.short	0x0100
        /*08fa*/ 	.byte	0x08
	.zero		1


	//   ....[9]....
        /*08fc*/ 	.word	0x00000410
        /*0900*/ 	.word	0x000000ff
        /*0904*/ 	.word	0x00016868
        /*0908*/ 	.short	0x0100
        /*090a*/ 	.byte	0x08
	.zero		1


	//   ....[10]....
        /*090c*/ 	.word	0x00000500
        /*0910*/ 	.word	0x000000ff
        /*0914*/ 	.word	0x00016870
        /*0918*/ 	.short	0x0100
        /*091a*/ 	.byte	0x06
	.zero		1


	//   ....[11]....
        /*091c*/ 	.word	0x00000510
        /*0920*/ 	.word	0x000000ff
        /*0924*/ 	.word	0x00016880
        /*0928*/ 	.short	0x0100
        /*092a*/ 	.byte	0x06
	.zero		1


	//   ....[12]....
        /*092c*/ 	.word	0x00000520
        /*0930*/ 	.word	0x000000ff
        /*0934*/ 	.word	0x00016878
        /*0938*/ 	.short	0x0100
        /*093a*/ 	.byte	0x06
	.zero		1


	//   ....[13]....
        /*093c*/ 	.word	0x00000530
        /*0940*/ 	.word	0x000000ff
        /*0944*/ 	.word	0x00016888
        /*0948*/ 	.short	0x0100
        /*094a*/ 	.byte	0x06
	.zero		1


	//   ....[14]....
        /*094c*/ 	.word	0x00000660
        /*0950*/ 	.word	0x000000ff
        /*0954*/ 	.word	0x00016890
        /*0958*/ 	.short	0x0100
        /*095a*/ 	.byte	0x08
	.zero		1


	//   ....[15]....
        /*095c*/ 	.word	0x00000670
        /*0960*/ 	.word	0x000000ff
        /*0964*/ 	.word	0x000168a0
        /*0968*/ 	.short	0x0100
        /*096a*/ 	.byte	0x08
	.zero		1


	//   ....[16]....
        /*096c*/ 	.word	0x00000680
        /*0970*/ 	.word	0x000000ff
        /*0974*/ 	.word	0x00016898
        /*0978*/ 	.short	0x0100
        /*097a*/ 	.byte	0x08
	.zero		1


	//   ....[17]....
        /*097c*/ 	.word	0x00000690
        /*0980*/ 	.word	0x000000ff
        /*0984*/ 	.word	0x000168a8
        /*0988*/ 	.short	0x0100
        /*098a*/ 	.byte	0x08
	.zero		1


	//   ....[18]....
        /*098c*/ 	.word	0x000007d0
        /*0990*/ 	.word	0x000000ff
        /*0994*/ 	.word	0x000168b0
        /*0998*/ 	.short	0x0100
        /*099a*/ 	.byte	0x08
	.zero		1


	//   ....[19]....
        /*099c*/ 	.word	0x000007e0
        /*09a0*/ 	.word	0x000000ff
        /*09a4*/ 	.word	0x000168c0
        /*09a8*/ 	.short	0x0100
        /*09aa*/ 	.byte	0x08
	.zero		1


	//   ....[20]....
        /*09ac*/ 	.word	0x000007f0
        /*09b0*/ 	.word	0x000000ff
        /*09b4*/ 	.word	0x000168b8
        /*09b8*/ 	.short	0x0100
        /*09ba*/ 	.byte	0x08
	.zero		1


	//   ....[21]....
        /*09bc*/ 	.word	0x00000800
        /*09c0*/ 	.word	0x000000ff
        /*09c4*/ 	.word	0x000168c8
        /*09c8*/ 	.short	0x0100
        /*09ca*/ 	.byte	0x08
	.zero		1


	//   ....[22]....
        /*09cc*/ 	.word	0x000018b0
        /*09d0*/ 	.word	0x000000ff
        /*09d4*/ 	.word	0x00016800
        /*09d8*/ 	.short	0x010a
        /*09da*/ 	.byte	0x2d
	.zero		1


	//   ....[23]....
        /*09dc*/ 	.word	0x00001930
        /*09e0*/ 	.word	0x00000059
        /*09e4*/ 	.word	0x00016830
        /*09e8*/ 	.short	0x010a
        /*09ea*/ 	.byte	0x3f
	.zero		1


	//   ....[24]....
        /*09ec*/ 	.word	0x00001970
        /*09f0*/ 	.word	0x00000059
        /*09f4*/ 	.word	0x00016830
        /*09f8*/ 	.short	0x010a
        /*09fa*/ 	.byte	0x3f
	.zero		1


	//   ....[25]....
        /*09fc*/ 	.word	0x00002140
        /*0a00*/ 	.word	0x000000ff
        /*0a04*/ 	.word	0x00000000
        /*0a08*/ 	.short	0x0101
        /*0a0a*/ 	.byte	0x06
	.zero		1


	//   ....[26]....
        /*0a0c*/ 	.word	0x00005400
        /*0a10*/ 	.word	0x000000ff
        /*0a14*/ 	.word	0x00016830
        /*0a18*/ 	.short	0x010a
        /*0a1a*/ 	.byte	0x06
	.zero		1


	//   ....[27]....
        /*0a1c*/ 	.word	0x00005440
        /*0a20*/ 	.word	0x000000ff
        /*0a24*/ 	.word	0x00016830
        /*0a28*/ 	.short	0x010a
        /*0a2a*/ 	.byte	0x06
	.zero		1


	//   ....[28]....
        /*0a2c*/ 	.word	0x00005650
        /*0a30*/ 	.word	0x000000ff
        /*0a34*/ 	.word	0x00016850
        /*0a38*/ 	.short	0x010a
        /*0a3a*/ 	.byte	0x06
	.zero		1


	//   ....[29]....
        /*0a3c*/ 	.word	0x00005690
        /*0a40*/ 	.word	0x000000ff
        /*0a44*/ 	.word	0x00016850
        /*0a48*/ 	.short	0x010a
        /*0a4a*/ 	.byte	0x06
	.zero		1


	//   ....[30]....
        /*0a4c*/ 	.word	0x00005f20
        /*0a50*/ 	.word	0x000000ff
        /*0a54*/ 	.word	0x00000000
        /*0a58*/ 	.short	0x0101
        /*0a5a*/ 	.byte	0x06
	.zero		1


	//   ....[31]....
        /*0a5c*/ 	.word	0x00008590
        /*0a60*/ 	.word	0x000000ff
        /*0a64*/ 	.word	0x00000000
        /*0a68*/ 	.short	0x0101
        /*0a6a*/ 	.byte	0x06
	.zero		1


	//   ....[32]....
        /*0a6c*/ 	.word	0x00008ca0
        /*0a70*/ 	.word	0x000000ff
        /*0a74*/ 	.word	0x00016830
        /*0a78*/ 	.short	0x010a
        /*0a7a*/ 	.byte	0x06
	.zero		1


	//   ....[33]....
        /*0a7c*/ 	.word	0x00008ce0
        /*0a80*/ 	.word	0x000000ff
        /*0a84*/ 	.word	0x00016830
        /*0a88*/ 	.short	0x010a
        /*0a8a*/ 	.byte	0x06
	.zero		1


	//   ....[34]....
        /*0a8c*/ 	.word	0x00008ef0
        /*0a90*/ 	.word	0x000000ff
        /*0a94*/ 	.word	0x00016850
        /*0a98*/ 	.short	0x010a
        /*0a9a*/ 	.byte	0x06
	.zero		1


	//   ....[35]....
        /*0a9c*/ 	.word	0x00008f30
        /*0aa0*/ 	.word	0x000000ff
        /*0aa4*/ 	.word	0x00016850
        /*0aa8*/ 	.short	0x010a
        /*0aaa*/ 	.byte	0x06
	.zero		1


	//   ....[36]....
        /*0aac*/ 	.word	0x00009810
        /*0ab0*/ 	.word	0x000000ff
        /*0ab4*/ 	.word	0x00000000
        /*0ab8*/ 	.short	0x0101
        /*0aba*/ 	.byte	0x06
	.zero		1


	//   ....[37]....
        /*0abc*/ 	.word	0x0000ad00
        /*0ac0*/ 	.word	0x000000ff
        /*0ac4*/ 	.word	0x00000000
        /*0ac8*/ 	.short	0x0101
        /*0aca*/ 	.byte	0x06
	.zero		1


	//   ....[38]....
        /*0acc*/ 	.word	0x0000b210
        /*0ad0*/ 	.word	0x000000ff
        /*0ad4*/ 	.word	0x00016830
        /*0ad8*/ 	.short	0x010a
        /*0ada*/ 	.byte	0x06
	.zero		1


	//   ....[39]....
        /*0adc*/ 	.word	0x0000b250
        /*0ae0*/ 	.word	0x000000ff
        /*0ae4*/ 	.word	0x00016830
        /*0ae8*/ 	.short	0x010a
        /*0aea*/ 	.byte	0x06
	.zero		1


	//   ....[40]....
        /*0aec*/ 	.word	0x0000b430
        /*0af0*/ 	.word	0x000000ff
        /*0af4*/ 	.word	0x00016850
        /*0af8*/ 	.short	0x010a
        /*0afa*/ 	.byte	0x06
	.zero		1


	//   ....[41]....
        /*0afc*/ 	.word	0x0000b470
        /*0b00*/ 	.word	0x000000ff
        /*0b04*/ 	.word	0x00016850
        /*0b08*/ 	.short	0x010a
        /*0b0a*/ 	.byte	0x06
	.zero		1


	//   ....[42]....
        /*0b0c*/ 	.word	0x0000bcf0
        /*0b10*/ 	.word	0x000000ff
        /*0b14*/ 	.word	0x00000000
        /*0b18*/ 	.short	0x0101
        /*0b1a*/ 	.byte	0x06
	.zero		1


	//   ....[43]....
        /*0b1c*/ 	.word	0x0000e360
        /*0b20*/ 	.word	0x000000ff
        /*0b24*/ 	.word	0x00000000
        /*0b28*/ 	.short	0x0101
        /*0b2a*/ 	.byte	0x06
	.zero		1


	//   ....[44]....
        /*0b2c*/ 	.word	0x0000e760
        /*0b30*/ 	.word	0x000000ff
        /*0b34*/ 	.word	0x00016850
        /*0b38*/ 	.short	0x010a
        /*0b3a*/ 	.byte	0x05
	.zero		1


	//   ....[45]....
        /*0b3c*/ 	.word	0x0000e7a0
        /*0b40*/ 	.word	0x000000ff
        /*0b44*/ 	.word	0x00016850
        /*0b48*/ 	.short	0x010a
        /*0b4a*/ 	.byte	0x05
	.zero		1


	//   ....[46]....
        /*0b4c*/ 	.word	0x0000ecf0
        /*0b50*/ 	.word	0x000000ff
        /*0b54*/ 	.word	0x00000000
        /*0b58*/ 	.short	0x0101
        /*0b5a*/ 	.byte	0x04
	.zero		1


	//   ....[47]....
        /*0b5c*/ 	.word	0x0000f9c0
        /*0b60*/ 	.word	0x0000001f
        /*0b64*/ 	.word	0x00000000
        /*0b68*/ 	.short	0x0101
        /*0b6a*/ 	.byte	0x3f
	.zero		1


	//   ....[48]....
        /*0b6c*/ 	.word	0x00011980
        /*0b70*/ 	.word	0x00000000
        /*0b74*/ 	.word	0x00016840
        /*0b78*/ 	.short	0x010a
        /*0b7a*/ 	.byte	0x3f
	.zero		1


	//   ....[49]....
        /*0b7c*/ 	.word	0x000120e0
        /*0b80*/ 	.word	0x00000000
        /*0b84*/ 	.word	0x00016830
        /*0b88*/ 	.short	0x0107
        /*0b8a*/ 	.byte	0x3f
	.zero		1


	//   ....[50]....
        /*0b8c*/ 	.word	0x000121a0
        /*0b90*/ 	.word	0x00000000
        /*0b94*/ 	.word	0x00016830
        /*0b98*/ 	.short	0x0101
        /*0b9a*/ 	.byte	0x3f
	.zero		1


	//   ....[51]....
        /*0b9c*/ 	.word	0x00012ef0
        /*0ba0*/ 	.word	0x00000010
        /*0ba4*/ 	.word	0x00016800
        /*0ba8*/ 	.short	0x0107
        /*0baa*/ 	.byte	0x3f
	.zero		1


	//   ....[52]....
        /*0bac*/ 	.word	0x00012fe0
        /*0bb0*/ 	.word	0x00000010
        /*0bb4*/ 	.word	0x00016800
        /*0bb8*/ 	.short	0x0101
        /*0bba*/ 	.byte	0x3f
	.zero		1


	//   ....[53]....
        /*0bbc*/ 	.word	0x00013000
        /*0bc0*/ 	.word	0x00000010
        /*0bc4*/ 	.word	0x00016820
        /*0bc8*/ 	.short	0x010a
        /*0bca*/ 	.byte	0x3f
	.zero		1


	//   ....[54]....
        /*0bcc*/ 	.word	0x00013380
        /*0bd0*/ 	.word	0x00000005
        /*0bd4*/ 	.word	0x00016840
        /*0bd8*/ 	.short	0x010a
        /*0bda*/ 	.byte	0x3f
	.zero		1


	//   ....[55]....
        /*0bdc*/ 	.word	0x000138a0
        /*0be0*/ 	.word	0x00000005
        /*0be4*/ 	.word	0x00016830
        /*0be8*/ 	.short	0x0107
        /*0bea*/ 	.byte	0x3f
	.zero		1


	//   ....[56]....
        /*0bec*/ 	.word	0x00013960
        /*0bf0*/ 	.word	0x00000005
        /*0bf4*/ 	.word	0x00016830
        /*0bf8*/ 	.short	0x0101
        /*0bfa*/ 	.byte	0x3f
	.zero		1


	//   ....[57]....
        /*0bfc*/ 	.word	0x000139c0
        /*0c00*/ 	.word	0x00000005
        /*0c04*/ 	.word	0x00016860
        /*0c08*/ 	.short	0x010a
        /*0c0a*/ 	.byte	0x3f
	.zero		1


	//   ....[58]....
        /*0c0c*/ 	.word	0x00013e80
        /*0c10*/ 	.word	0x00000005
        /*0c14*/ 	.word	0x00016850
        /*0c18*/ 	.short	0x0107
        /*0c1a*/ 	.byte	0x3f
	.zero		1


	//   ....[59]....
        /*0c1c*/ 	.word	0x00014030
        /*0c20*/ 	.word	0x00000005
        /*0c24*/ 	.word	0x00016850
        /*0c28*/ 	.short	0x0101
        /*0c2a*/ 	.byte	0x3f
	.zero		1


	//   ....[60]....
        /*0c2c*/ 	.word	0x00014240
        /*0c30*/ 	.word	0x00000004
        /*0c34*/ 	.word	0x00016860
        /*0c38*/ 	.short	0x010a
        /*0c3a*/ 	.byte	0x3f
	.zero		1


	//   ....[61]....
        /*0c3c*/ 	.word	0x000146f0
        /*0c40*/ 	.word	0x00000004
        /*0c44*/ 	.word	0x00016850
        /*0c48*/ 	.short	0x0107
        /*0c4a*/ 	.byte	0x3f
	.zero		1


	//   ....[62]....
        /*0c4c*/ 	.word	0x000147b0
        /*0c50*/ 	.word	0x00000004
        /*0c54*/ 	.word	0x00016850
        /*0c58*/ 	.short	0x0101
        /*0c5a*/ 	.byte	0x3f
	.zero		1


	//   ....[63]....
        /*0c5c*/ 	.word	0x00014a80
        /*0c60*/ 	.word	0x00000004
        /*0c64*/ 	.word	0x00016820
        /*0c68*/ 	.short	0x010a
        /*0c6a*/ 	.byte	0x3f
	.zero		1


	//   ....[64]....
        /*0c6c*/ 	.word	0x00014c00
        /*0c70*/ 	.word	0x00000005
        /*0c74*/ 	.word	0x00016840
        /*0c78*/ 	.short	0x010a
        /*0c7a*/ 	.byte	0x3f
	.zero		1


	//   ....[65]....
        /*0c7c*/ 	.word	0x00014ca0
        /*0c80*/ 	.word	0x00000017
        /*0c84*/ 	.word	0x00016840
        /*0c88*/ 	.short	0x010a
        /*0c8a*/ 	.byte	0x3f
	.zero		1


	//   ....[66]....
        /*0c8c*/ 	.word	0x00014ce0
        /*0c90*/ 	.word	0x00000005
        /*0c94*/ 	.word	0x00016860
        /*0c98*/ 	.short	0x010a
        /*0c9a*/ 	.byte	0x3f
	.zero		1


	//   ....[67]....
        /*0c9c*/ 	.word	0x00014d20
        /*0ca0*/ 	.word	0x00000017
        /*0ca4*/ 	.word	0x00016860
        /*0ca8*/ 	.short	0x010a
        /*0caa*/ 	.byte	0x3f
	.zero		1


	//   ....[68]....
        /*0cac*/ 	.word	0x00014d90
        /*0cb0*/ 	.word	0x00000003
        /*0cb4*/ 	.word	0x00016800
        /*0cb8*/ 	.short	0x010a
        /*0cba*/ 	.byte	0x3f
	.zero		1


	//   ....[69]....
        /*0cbc*/ 	.word	0x00014de0
        /*0cc0*/ 	.word	0x00000059
        /*0cc4*/ 	.word	0x00016830
        /*0cc8*/ 	.short	0x010a
        /*0cca*/ 	.byte	0x3f
	.zero		1


	//   ....[70]....
        /*0ccc*/ 	.word	0x00014e40
        /*0cd0*/ 	.word	0x00000007
        /*0cd4*/ 	.word	0x00016830
        /*0cd8*/ 	.short	0x010a
        /*0cda*/ 	.byte	0x3f
	.zero		1


	//   ....[71]....
        /*0cdc*/ 	.word	0x00014ea0
        /*0ce0*/ 	.word	0x00000007
        /*0ce4*/ 	.word	0x00016850
        /*0ce8*/ 	.short	0x010a
        /*0cea*/ 	.byte	0x3f
	.zero		1


	//   ....[72]....
        /*0cec*/ 	.word	0x00014f00
        /*0cf0*/ 	.word	0x00000008
        /*0cf4*/ 	.word	0x00016830
        /*0cf8*/ 	.short	0x010a
        /*0cfa*/ 	.byte	0x3f
	.zero		1


	//   ....[73]....
        /*0cfc*/ 	.word	0x00014f60
        /*0d00*/ 	.word	0x00000008
        /*0d04*/ 	.word	0x00016850
        /*0d08*/ 	.short	0x010a
        /*0d0a*/ 	.byte	0x3f
	.zero		1


	//   ....[74]....
        /*0d0c*/ 	.word	0x00014fc0
        /*0d10*/ 	.word	0x00000007
        /*0d14*/ 	.word	0x00016830
        /*0d18*/ 	.short	0x010a
        /*0d1a*/ 	.byte	0x3f
	.zero		1


	//   ....[75]....
        /*0d1c*/ 	.word	0x00015020
        /*0d20*/ 	.word	0x00000007
        /*0d24*/ 	.word	0x00016850
        /*0d28*/ 	.short	0x010a
        /*0d2a*/ 	.byte	0x3f
	.zero		1


	//   ....[76]....
        /*0d2c*/ 	.word	0x00015080
        /*0d30*/ 	.word	0x00000004
        /*0d34*/ 	.word	0x00016850
        /*0d38*/ 	.short	0x010a
        /*0d3a*/ 	.byte	0x3f
	.zero		1


	//   ....[77]....
        /*0d3c*/ 	.word	0x00015180
        /*0d40*/ 	.word	0x00000000
        /*0d44*/ 	.word	0x00016840
        /*0d48*/ 	.short	0x010a
        /*0d4a*/ 	.byte	0x3f
	.zero		1


	//   ....[78]....
        /*0d4c*/ 	.word	0x00016ba0
        /*0d50*/ 	.word	0x00000010
        /*0d54*/ 	.word	0x00016820
        /*0d58*/ 	.short	0x010a
        /*0d5a*/ 	.byte	0x3f
	.zero		1


	//   ....[79]....
        /*0d5c*/ 	.word	0x00016bf0
        /*0d60*/ 	.word	0x00000005
        /*0d64*/ 	.word	0x00016840
        /*0d68*/ 	.short	0x010a
        /*0d6a*/ 	.byte	0x3f
	.zero		1


	//   ....[80]....
        /*0d6c*/ 	.word	0x00017530
        /*0d70*/ 	.word	0x00000005
        /*0d74*/ 	.word	0x00016860
        /*0d78*/ 	.short	0x010a
        /*0d7a*/ 	.byte	0x3f
	.zero		1


	//   ....[81]....
        /*0d7c*/ 	.word	0x00017ea0
        /*0d80*/ 	.word	0x00000004
        /*0d84*/ 	.word	0x00016860
        /*0d88*/ 	.short	0x010a
        /*0d8a*/ 	.byte	0x3f
	.zero		1


	//   ....[82]....
        /*0d8c*/ 	.word	0x000188a0
        /*0d90*/ 	.word	0x00000004
        /*0d94*/ 	.word	0x00016820
        /*0d98*/ 	.short	0x010a
        /*0d9a*/ 	.byte	0x3f
	.zero		1


	//   ....[83]....
        /*0d9c*/ 	.word	0x00018a40
        /*0da0*/ 	.word	0x00000005
        /*0da4*/ 	.word	0x00016840
        /*0da8*/ 	.short	0x010a
        /*0daa*/ 	.byte	0x3f
	.zero		1


	//   ....[84]....
        /*0dac*/ 	.word	0x00018a90
        /*0db0*/ 	.word	0x00000017
        /*0db4*/ 	.word	0x00016840
        /*0db8*/ 	.short	0x010a
        /*0dba*/ 	.byte	0x3f
	.zero		1


	//   ....[85]....
        /*0dbc*/ 	.word	0x00018ae0
        /*0dc0*/ 	.word	0x00000005
        /*0dc4*/ 	.word	0x00016860
        /*0dc8*/ 	.short	0x010a
        /*0dca*/ 	.byte	0x3f
	.zero		1


	//----- nvinfo : EIATTR_NUM_MBARRIERS
	.align		4
.L_1467:
        /*0dcc*/ 	.byte	0x03, 0x38
        /*0dce*/ 	.short	0x0016


	//----- nvinfo : EIATTR_EXIT_INSTR_OFFSETS
	.align		4
        /*0dd0*/ 	.byte	0x04, 0x1c
        /*0dd2*/ 	.short	(.L_1469 - .L_1468)


	//   ....[0]....
.L_1468:
        /*0dd4*/ 	.word	0x00000970


	//   ....[1]....
        /*0dd8*/ 	.word	0x00010370


	//   ....[2]....
        /*0ddc*/ 	.word	0x00014d70


	//----- nvinfo : EIATTR_MAX_THREADS
	.align		4
.L_1469:
        /*0de0*/ 	.byte	0x04, 0x05
        /*0de2*/ 	.short	(.L_1471 - .L_1470)
.L_1470:
        /*0de4*/ 	.word	0x00000200
        /*0de8*/ 	.word	0x00000001
        /*0dec*/ 	.word	0x00000001


	//----- nvinfo : EIATTR_CRS_STACK_SIZE
	.align		4
.L_1471:
        /*0df0*/ 	.byte	0x04, 0x1e
        /*0df2*/ 	.short	(.L_1473 - .L_1472)
.L_1472:
        /*0df4*/ 	.word	0x00000000


	//----- nvinfo : EIATTR_CBANK_PARAM_SIZE
	.align		4
.L_1473:
        /*0df8*/ 	.byte	0x03, 0x19
        /*0dfa*/ 	.short	0x0af0


	//----- nvinfo : EIATTR_PARAM_CBANK
	.align		4
        /*0dfc*/ 	.byte	0x04, 0x0a
        /*0dfe*/ 	.short	(.L_1475 - .L_1474)
	.align		4
.L_1474:
        /*0e00*/ 	.word	index@(.nv.constant0._ZN7cutlass13device_kernelIN5flash11enable_sm90INS1_16FlashAttnFwdSm90INS1_25CollectiveMainloopFwdSm90ILi2EN4cute5tupleIJNS5_1CILi1EEES8_S8_EEENS6_IJNS7_ILi192EEENS7_ILi128EEENS7_ILi64EEEEEELi64ENS_10bfloat16_tEfNS_4arch4Sm90ELb0ELb1ELb1ELb0ELb1ELb0ELb0ELb1ELb1ELb1ELb0ELb0EEENS1_21CollectiveEpilogueFwdINS6_IJSA_SC_SB_EEES9_SE_SG_Li384ELb0ELb1ELb0ELb0EEENS1_30DynamicPersistentTileSchedulerILi384ELi128ELb0ELb1ELb1EEEEEEEEEvNT_6ParamsE)
        /*0e04*/ 	.short	0x0210
        /*0e06*/ 	.short	0x0af0


	//----- nvinfo : EIATTR_SW_WAR
	.align		4
.L_1475:
        /*0e08*/ 	.byte	0x04, 0x36
        /*0e0a*/ 	.short	(.L_1477 - .L_1476)
.L_1476:
        /*0e0c*/ 	.word	0x00000008
.L_1477:


//--------------------- .nv.info._ZN7cutlass13device_kernelIN5flash11enable_sm90INS1_16FlashAttnFwdSm90INS1_25CollectiveMainloopFwdSm90ILi2EN4cute5tupleIJNS5_1CILi1EEES8_S8_EEENS6_IJNS7_ILi192EEENS7_ILi128EEENS7_ILi64EEEEEELi64ENS_10bfloat16_tEfNS_4arch4Sm90ELb0ELb1ELb1ELb1ELb1ELb0ELb0ELb1ELb1ELb1ELb0ELb0EEENS1_21CollectiveEpilogueFwdINS6_IJSA_SC_SB_EEES9_SE_SG_Li384ELb1ELb1ELb0ELb0EEENS1_36VarlenDynamicPersistentTileSchedulerILi192ELi128ELi384ELi128ELb0ELb1ELb1ELb1ELb0ELb1EEEEEEEEEvNT_6ParamsE --------------------------
	.section	.nv.info._ZN7cutlass13device_kernelIN5flash11enable_sm90INS1_16FlashAttnFwdSm90INS1_25CollectiveMainloopFwdSm90ILi2EN4cute5tupleIJNS5_1CILi1EEES8_S8_EEENS6_IJNS7_ILi192EEENS7_ILi128EEENS7_ILi64EEEEEELi64ENS_10bfloat16_tEfNS_4arch4Sm90ELb0ELb1ELb1ELb1ELb1ELb0ELb0ELb1ELb1ELb1ELb0ELb0EEENS1_21CollectiveEpilogueFwdINS6_IJSA_SC_SB_EEES9_SE_SG_Li384ELb1ELb1ELb0ELb0EEENS1_36VarlenDynamicPersistentTileSchedulerILi192ELi128ELi384ELi128ELb0ELb1ELb1ELb1ELb0ELb1EEEEEEEEEvNT_6ParamsE,"",@"SHT_CUDA_INFO"
	.sectionflags	@""
	.align	4


	//----- nvinfo : EIATTR_CUDA_API_VERSION
	.align		4
        /*0000*/ 	.byte	0x04, 0x37
        /*0002*/ 	.short	(.L_1479 - .L_1478)
.L_1478:
        /*0004*/ 	.word	0x00000082


	//----- nvinfo : EIATTR_KPARAM_INFO
	.align		4
.L_1479:
        /*0008*/ 	.byte	0x04, 0x17
        /*000a*/ 	.short	(.L_1481 - .L_1480)
.L_1480:
        /*000c*/ 	.word	0x00000000
        /*0010*/ 	.short	0x0000
        /*0012*/ 	.short	0x0070
        /*0014*/ 	.byte	0x00, 0xf0, 0x01, 0x2a


	//----- nvinfo : EIATTR_SPARSE_MMA_MASK
	.align		4
.L_1481:
        /*0018*/ 	.byte	0x03, 0x50
        /*001a*/ 	.short	0x0000


	//----- nvinfo : EIATTR_MAXREG_COUNT
	.align		4
        /*001c*/ 	.byte	0x03, 0x1b
        /*001e*/ 	.short	0x0080


	//----- nvinfo : EIATTR_NUM_BARRIERS
	.align		4
        /*0020*/ 	.byte	0x02, 0x4c
        /*0022*/ 	.byte	0x10
	.zero		1


	//----- nvinfo : EIATTR_EXTERNS
	.align		4
        /*0024*/ 	.byte	0x04, 0x0f
        /*0026*/ 	.short	(.L_1483 - .L_1482)


	//   ....[0]....
	.align		4
.L_1482:
        /*0028*/ 	.word	index@(__assertfail)


	//----- nvinfo : EIATTR_ANNOTATIONS
	.align		4
.L_1483:
        /*002c*/ 	.byte	0x04, 0x55
        /*002e*/ 	.short	(.L_1485 - .L_1484)


	//   ....[0]....
.L_1484:
        /* <DEDUP_REMOVED lines=25> */


	//----- nvinfo : EIATTR_MERCURY_ISA_VERSION
	.align		4
.L_1485:
        /*01b0*/ 	.byte	0x03, 0x5f
        /*01b2*/ 	.short	0x0101


	//----- nvinfo : EIATTR_UNUSED_LOAD_BYTE_OFFSET
	.align		4
        /*01b4*/ 	.byte	0x04, 0x44
        /*01b6*/ 	.short	(.L_1487 - .L_1486)


	//   ....[0]....
.L_1486:
        /*01b8*/ 	.word	0x00000970
        /*01bc*/ 	.word	0x0000fff0


	//   ....[1]....
        /*01c0*/ 	.word	0x0000f080
        /*01c4*/ 	.word	0x0000fff0


	//----- nvinfo : EIATTR_INT_WARP_WIDE_INSTR_OFFSETS
	.align		4
.L_1487:
        /*01c8*/ 	.byte	0x04, 0x31
        /*01ca*/ 	.short	(.L_1489 - .L_1488)


	//   ....[0]....
.L_1488:
        /*01cc*/ 	.word	0x000000c0


	//   ....[1]....
        /*01d0*/ 	.word	0x000000d0


	//   ....[2]....
        /*01d4*/ 	.word	0x00000170


	//   ....[3]....
        /*01d8*/ 	.word	0x00011f90


	//   ....[4]....
        /*01dc*/ 	.word	0x00012020


	//   ....[5]....
        /*01e0*/ 	.word	0x00015200


	//   ....[6]....
        /*01e4*/ 	.word	0x00015290


	//----- nvinfo : EIATTR_COOP_GROUP_MASK_REGIDS
	.align		4
.L_1489:
        /*01e8*/ 	.byte	0x04, 0x29
        /*01ea*/ 	.short	(.L_1491 - .L_1490)


	//   ....[0]....
.L_1490:
        /*01ec*/ 	.word	0xffffffff


	//   ....[1]....
        /*01f0*/ 	.word	0xffffffff


	//   ....[2]....
        /*01f4*/ 	.word	0xffffffff


	//   ....[3]....
        /*01f8*/ 	.word	0xffffffff


	//   ....[4]....
        /*01fc*/ 	.word	0xffffffff


	//   ....[5]....
        /*0200*/ 	.word	0xffffffff


	//   ....[6]....
        /*0204*/ 	.word	0xffffffff


	//   ....[7]....
        /*0208*/ 	.word	0xffffffff


	//   ....[8]....
        /*020c*/ 	.word	0xffffffff


	//   ....[9]....
        /*0210*/ 	.word	0xffffffff


	//   ....[10]....
        /*0214*/ 	.word	0xffffffff


	//   ....[11]....
        /*0218*/ 	.word	0xffffffff


	//   ....[12]....
        /*021c*/ 	.word	0xffffffff


	//   ....[13]....
        /*0220*/ 	.word	0xffffffff


	//   ....[14]....
        /*0224*/ 	.word	0xffffffff


	//   ....[15]....
        /*0228*/ 	.word	0xffffffff


	//   ....[16]....
        /*022c*/ 	.word	0xffffffff


	//   ....[17]....
        /*0230*/ 	.word	0xffffffff


	//   ....[18]....
        /*0234*/ 	.word	0xffffffff


	//   ....[19]....
        /*0238*/ 	.word	0xffffffff


	//   ....[20]....
        /*023c*/ 	.word	0xffffffff


	//   ....[21]....
        /*0240*/ 	.word	0xffffffff


	//   ....[22]....
        /*0244*/ 	.word	0xffffffff


	//   ....[23]....
        /*0248*/ 	.word	0xffffffff


	//   ....[24]....
        /*024c*/ 	.word	0xffffffff


	//   ....[25]....
        /*0250*/ 	.word	0xffffffff


	//   ....[26]....
        /*0254*/ 	.word	0xffffffff


	//   ....[27]....
        /*0258*/ 	.word	0xffffffff


	//   ....[28]....
        /*025c*/ 	.word	0xffffffff


	//   ....[29]....
        /*0260*/ 	.word	0xffffffff


	//   ....[30]....
        /*0264*/ 	.word	0xffffffff


	//   ....[31]....
        /*0268*/ 	.word	0xffffffff


	//   ....[32]....
        /*026c*/ 	.word	0xffffffff


	//   ....[33]....
        /*0270*/ 	.word	0xffffffff


	//   ....[34]....
        /*0274*/ 	.word	0xffffffff


	//   ....[35]....
        /*0278*/ 	.word	0xffffffff


	//   ....[36]....
        /*027c*/ 	.word	0xffffffff


	//   ....[37]....
        /*0280*/ 	.word	0xffffffff


	//   ....[38]....
        /*0284*/ 	.word	0xffffffff


	//   ....[39]....
        /*0288*/ 	.word	0xffffffff


	//   ....[40]....
        /*028c*/ 	.word	0xffffffff


	//   ....[41]....
        /*0290*/ 	.word	0xffffffff


	//   ....[42]....
        /*0294*/ 	.word	0xffffffff


	//   ....[43]....
        /*0298*/ 	.word	0xffffffff


	//   ....[44]....
        /*029c*/ 	.word	0xffffffff


	//   ....[45]....
        /*02a0*/ 	.word	0xffffffff


	//   ....[46]....
        /*02a4*/ 	.word	0xffffffff


	//   ....[47]....
        /*02a8*/ 	.word	0xffffffff


	//   ....[48]....
        /*02ac*/ 	.word	0xffffffff


	//   ....[49]....
        /*02b0*/ 	.word	0xffffffff


	//   ....[50]....
        /*02b4*/ 	.word	0xffffffff


	//   ....[51]....
        /*02b8*/ 	.word	0xffffffff


	//   ....[52]....
        /*02bc*/ 	.word	0xffffffff


	//   ....[53]....
        /*02c0*/ 	.word	0xffffffff


	//   ....[54]....
        /*02c4*/ 	.word	0xffffffff


	//   ....[55]....
        /*02c8*/ 	.word	0xffffffff


	//   ....[56]....
        /*02cc*/ 	.word	0xffffffff


	//   ....[57]....
        /*02d0*/ 	.word	0xffffffff


	//   ....[58]....
        /*02d4*/ 	.word	0xffffffff


	//   ....[59]....
        /*02d8*/ 	.word	0xffffffff


	//   ....[60]....
        /*02dc*/ 	.word	0xffffffff


	//   ....[61]....
        /*02e0*/ 	.word	0xffffffff


	//   ....[62]....
        /*02e4*/ 	.word	0xffffffff


	//   ....[63]....
        /*02e8*/ 	.word	0xffffffff


	//   ....[64]....
        /*02ec*/ 	.word	0xffffffff


	//   ....[65]....
        /*02f0*/ 	.word	0xffffffff


	//   ....[66]....
        /*02f4*/ 	.word	0xffffffff


	//   ....[67]....
        /*02f8*/ 	.word	0xffffffff


	//   ....[68]....
        /*02fc*/ 	.word	0xffffffff


	//   ....[69]....
        /*0300*/ 	.word	0xffffffff


	//   ....[70]....
        /*0304*/ 	.word	0xffffffff


	//   ....[71]....
        /*0308*/ 	.word	0xffffffff


	//   ....[72]....
        /*030c*/ 	.word	0xffffffff


	//   ....[73]....
        /*0310*/ 	.word	0xffffffff


	//   ....[74]....
        /*0314*/ 	.word	0xffffffff


	//   ....[75]....
        /*0318*/ 	.word	0xffffffff


	//   ....[76]....
        /*031c*/ 	.word	0xffffffff


	//   ....[77]....
        /*0320*/ 	.word	0xffffffff


	//   ....[78]....
        /*0324*/ 	.word	0xffffffff


	//   ....[79]....
        /*0328*/ 	.word	0xffffffff


	//   ....[80]....
        /*032c*/ 	.word	0xffffffff


	//   ....[81]....
        /*0330*/ 	.word	0xffffffff


	//   ....[82]....
        /*0334*/ 	.word	0xffffffff


	//   ....[83]....
        /*0338*/ 	.word	0xffffffff


	//   ....[84]....
        /*033c*/ 	.word	0xffffffff


	//   ....[85]....
        /*0340*/ 	.word	0xffffffff


	//   ....[86]....
        /*0344*/ 	.word	0xffffffff


	//   ....[87]....
        /*0348*/ 	.word	0xffffffff


	//   ....[88]....
        /*034c*/ 	.word	0xffffffff


	//   ....[89]....
        /*0350*/ 	.word	0xffffffff


	//   ....[90]....
        /*0354*/ 	.word	0xffffffff


	//   ....[91]....
        /*0358*/ 	.word	0xffffffff


	//   ....[92]....
        /*035c*/ 	.word	0xffffffff


	//   ....[93]....
        /*0360*/ 	.word	0xffffffff


	//   ....[94]....
        /*0364*/ 	.word	0xffffffff


	//   ....[95]....
        /*0368*/ 	.word	0xffffffff


	//   ....[96]....
        /*036c*/ 	.word	0xffffffff


	//   ....[97]....
        /*0370*/ 	.word	0xffffffff


	//   ....[98]....
        /*0374*/ 	.word	0xffffffff


	//   ....[99]....
        /*0378*/ 	.word	0xffffffff


	//   ....[100]....
        /*037c*/ 	.word	0xffffffff


	//   ....[101]....
        /*0380*/ 	.word	0xffffffff


	//   ....[102]....
        /*0384*/ 	.word	0xffffffff


	//   ....[103]....
        /*0388*/ 	.word	0xffffffff


	//   ....[104]....
        /*038c*/ 	.word	0xffffffff


	//   ....[105]....
        /*0390*/ 	.word	0xffffffff


	//   ....[106]....
        /*0394*/ 	.word	0xffffffff


	//   ....[107]....
        /*0398*/ 	.word	0xffffffff


	//   ....[108]....
        /*039c*/ 	.word	0xffffffff


	//   ....[109]....
        /*03a0*/ 	.word	0xffffffff


	//   ....[110]....
        /*03a4*/ 	.word	0xffffffff


	//   ....[111]....
        /*03a8*/ 	.word	0xffffffff


	//   ....[112]....
        /*03ac*/ 	.word	0xffffffff


	//   ....[113]....
        /*03b0*/ 	.word	0xffffffff


	//   ....[114]....
        /*03b4*/ 	.word	0xffffffff


	//   ....[115]....
        /*03b8*/ 	.word	0xffffffff


	//   ....[116]....
        /*03bc*/ 	.word	0xffffffff


	//   ....[117]....
        /*03c0*/ 	.word	0xffffffff


	//   ....[118]....
        /*03c4*/ 	.word	0xffffffff


	//   ....[119]....
        /*03c8*/ 	.word	0xffffffff


	//   ....[120]....
        /*03cc*/ 	.word	0xffffffff


	//   ....[121]....
        /*03d0*/ 	.word	0xffffffff


	//   ....[122]....
        /*03d4*/ 	.word	0xffffffff


	//   ....[123]....
        /*03d8*/ 	.word	0xffffffff


	//   ....[124]....
        /*03dc*/ 	.word	0xffffffff


	//   ....[125]....
        /*03e0*/ 	.word	0xffffffff


	//   ....[126]....
        /*03e4*/ 	.word	0xffffffff


	//   ....[127]....
        /*03e8*/ 	.word	0xffffffff


	//   ....[128]....
        /*03ec*/ 	.word	0xffffffff


	//   ....[129]....
        /*03f0*/ 	.word	0xffffffff


	//   ....[130]....
        /*03f4*/ 	.word	0xffffffff


	//   ....[131]....
        /*03f8*/ 	.word	0xffffffff


	//   ....[132]....
        /*03fc*/ 	.word	0xffffffff


	//   ....[133]....
        /*0400*/ 	.word	0xffffffff


	//   ....[134]....
        /*0404*/ 	.word	0xffffffff


	//   ....[135]....
        /*0408*/ 	.word	0xffffffff


	//   ....[136]....
        /*040c*/ 	.word	0xffffffff


	//   ....[137]....
        /*0410*/ 	.word	0xffffffff


	//   ....[138]....
        /*0414*/ 	.word	0xffffffff


	//   ....[139]....
        /*0418*/ 	.word	0xffffffff


	//   ....[140]....
        /*041c*/ 	.word	0xffffffff


	//   ....[141]....
        /*0420*/ 	.word	0xffffffff


	//   ....[142]....
        /*0424*/ 	.word	0xffffffff


	//   ....[143]....
        /*0428*/ 	.word	0xffffffff


	//   ....[144]....
        /*042c*/ 	.word	0xffffffff


	//   ....[145]....
        /*0430*/ 	.word	0xffffffff


	//   ....[146]....
        /*0434*/ 	.word	0xffffffff


	//   ....[147]....
        /*0438*/ 	.word	0xffffffff


	//   ....[148]....
        /*043c*/ 	.word	0xffffffff


	//   ....[149]....
        /*0440*/ 	.word	0xffffffff


	//   ....[150]....
        /*0444*/ 	.word	0xffffffff


	//   ....[151]....
        /*0448*/ 	.word	0xffffffff


	//   ....[152]....
        /*044c*/ 	.word	0xffffffff


	//   ....[153]....
        /*0450*/ 	.word	0xffffffff


	//   ....[154]....
        /*0454*/ 	.word	0xffffffff


	//   ....[155]....
        /*0458*/ 	.word	0xffffffff


	//   ....[156]....
        /*045c*/ 	.word	0xffffffff


	//   ....[157]....
        /*0460*/ 	.word	0xffffffff


	//   ....[158]....
        /*0464*/ 	.word	0xffffffff


	//   ....[159]....
        /*0468*/ 	.word	0xffffffff


	//   ....[160]....
        /*046c*/ 	.word	0xffffffff


	//   ....[161]....
        /*0470*/ 	.word	0xffffffff


	//   ....[162]....
        /*0474*/ 	.word	0xffffffff


	//   ....[163]....
        /*0478*/ 	.word	0xffffffff


	//   ....[164]....
        /*047c*/ 	.word	0xffffffff


	//   ....[165]....
        /*0480*/ 	.word	0xffffffff


	//   ....[166]....
        /*0484*/ 	.word	0xffffffff


	//   ....[167]....
        /*0488*/ 	.word	0xffffffff


	//   ....[168]....
        /*048c*/ 	.word	0xffffffff


	//   ....[169]....
        /*0490*/ 	.word	0xffffffff


	//   ....[170]....
        /*0494*/ 	.word	0xffffffff


	//   ....[171]....
        /*0498*/ 	.word	0xffffffff


	//   ....[172]....
        /*049c*/ 	.word	0xffffffff


	//   ....[173]....
        /*04a0*/ 	.word	0xffffffff


	//   ....[174]....
        /*04a4*/ 	.word	0xffffffff


	//   ....[175]....
        /*04a8*/ 	.word	0x0500000f


	//   ....[176]....
        /*04ac*/ 	.word	0x0500000f


	//   ....[177]....
        /*04b0*/ 	.word	0x0500000f


	//   ....[178]....
        /*04b4*/ 	.word	0x0500000f


	//   ....[179]....
        /*04b8*/ 	.word	0x0500000f


	//   ....[180]....
        /*04bc*/ 	.word	0x0500000f


	//   ....[181]....
        /*04c0*/ 	.word	0x0500000f


	//   ....[182]....
        /*04c4*/ 	.word	0x0500000f


	//   ....[183]....
        /*04c8*/ 	.word	0x0500000f


	//   ....[184]....
        /*04cc*/ 	.word	0x0500000f


	//   ....[185]....
        /*04d0*/ 	.word	0x0500000f


	//   ....[186]....
        /*04d4*/ 	.word	0x0500000f


	//   ....[187]....
        /*04d8*/ 	.word	0x0500000f


	//   ....[188]....
        /*04dc*/ 	.word	0x0500000f


	//   ....[189]....
        /*04e0*/ 	.word	0x0500000f


	//   ....[190]....
        /*04e4*/ 	.word	0x0500000f


	//   ....[191]....
        /*04e8*/ 	.word	0x0500000f


	//   ....[192]....
        /*04ec*/ 	.word	0x0500000f


	//   ....[193]....
        /*04f0*/ 	.word	0x0500000f


	//   ....[194]....
        /*04f4*/ 	.word	0x0500000f


	//   ....[195]....
        /*04f8*/ 	.word	0x0500000f


	//   ....[196]....
        /*04fc*/ 	.word	0x0500000f


	//   ....[197]....
        /*0500*/ 	.word	0x0500000f


	//   ....[198]....
        /*0504*/ 	.word	0x0500000f


	//   ....[199]....
        /*0508*/ 	.word	0x0500000f


	//   ....[200]....
        /*050c*/ 	.word	0x0500000f


	//   ....[201]....
        /*0510*/ 	.word	0x0500000f


	//   ....[202]....
        /*0514*/ 	.word	0x0500000f


	//   ....[203]....
        /*0518*/ 	.word	0x0500000f


	//   ....[204]....
        /*051c*/ 	.word	0x0500000f


	//   ....[205]....
        /*0520*/ 	.word	0x0500000f


	//   ....[206]....
        /*0524*/ 	.word	0x0500000f


	//   ....[207]....
        /*0528*/ 	.word	0x0500000f


	//   ....[208]....
        /*052c*/ 	.word	0x0500000f


	//   ....[209]....
        /*0530*/ 	.word	0x0500000f


	//   ....[210]....
        /*0534*/ 	.word	0x0500000f


	//   ....[211]....
        /*0538*/ 	.word	0x0500000f


	//   ....[212]....
        /*053c*/ 	.word	0x0500000f


	//   ....[213]....
        /*0540*/ 	.word	0x0500000f


	//   ....[214]....
        /*0544*/ 	.word	0x0500000f


	//   ....[215]....
        /*0548*/ 	.word	0x0500000f


	//   ....[216]....
        /*054c*/ 	.word	0x0500000f


	//   ....[217]....
        /*0550*/ 	.word	0x0500000f


	//   ....[218]....
        /*0554*/ 	.word	0x0500000f


	//   ....[219]....
        /*0558*/ 	.word	0x0500000f


	//   ....[220]....
        /*055c*/ 	.word	0x0500000f


	//   ....[221]....
        /*0560*/ 	.word	0x0500000f


	//   ....[222]....
        /*0564*/ 	.word	0x0500000f


	//   ....[223]....
        /*0568*/ 	.word	0x0500000f


	//   ....[224]....
        /*056c*/ 	.word	0x0500000f


	//   ....[225]....
        /*0570*/ 	.word	0x0500000f


	//   ....[226]....
        /*0574*/ 	.word	0x0500000f


	//   ....[227]....
        /*0578*/ 	.word	0x0500000f


	//   ....[228]....
        /*057c*/ 	.word	0x0500000f


	//   ....[229]....
        /*0580*/ 	.word	0x0500000f


	//   ....[230]....
        /*0584*/ 	.word	0x0500000f


	//   ....[231]....
        /*0588*/ 	.word	0x0500000f


	//   ....[232]....
        /*058c*/ 	.word	0x0500000f


	//   ....[233]....
        /*0590*/ 	.word	0x0500000f


	//   ....[234]....
        /*0594*/ 	.word	0x0500000f


	//   ....[235]....
        /*0598*/ 	.word	0x0500000f


	//   ....[236]....
        /*059c*/ 	.word	0x0500000f


	//   ....[237]....
        /*05a0*/ 	.word	0x0500000f


	//   ....[238]....
        /*05a4*/ 	.word	0x0500000f


	//   ....[239]....
        /*05a8*/ 	.word	0x0500000f


	//   ....[240]....
        /*05ac*/ 	.word	0x0500000f


	//   ....[241]....
        /*05b0*/ 	.word	0x0500000f


	//   ....[242]....
        /*05b4*/ 	.word	0x0500000f


	//   ....[243]....
        /*05b8*/ 	.word	0x0500000f


	//   ....[244]....
        /*05bc*/ 	.word	0x0500000f


	//   ....[245]....
        /*05c0*/ 	.word	0x0500000f


	//   ....[246]....
        /*05c4*/ 	.word	0x0500000f


	//   ....[247]....
        /*05c8*/ 	.word	0x0500000f


	//   ....[248]....
        /*05cc*/ 	.word	0x0500000f


	//   ....[249]....
        /*05d0*/ 	.word	0x0500000f


	//   ....[250]....
        /*05d4*/ 	.word	0x0500000f


	//   ....[251]....
        /*05d8*/ 	.word	0x0500000f


	//   ....[252]....
        /*05dc*/ 	.word	0x0500000f


	//   ....[253]....
        /*05e0*/ 	.word	0x0500000f


	//   ....[254]....
        /*05e4*/ 	.word	0x0500000f


	//   ....[255]....
        /*05e8*/ 	.word	0x0500000f


	//   ....[0]....
        /*05ec*/ 	.word	0x0500000f


	//   ....[1]....
        /*05f0*/ 	.word	0x0500000f


	//   ....[2]....
        /*05f4*/ 	.word	0x0500000f


	//   ....[3]....
        /*05f8*/ 	.word	0x0500000f


	//   ....[4]....
        /*05fc*/ 	.word	0x0500000f


	//   ....[5]....
        /*0600*/ 	.word	0x0500000f


	//   ....[6]....
        /*0604*/ 	.word	0x0500000f


	//   ....[7]....
        /*0608*/ 	.word	0x0500000f


	//   ....[8]....
        /*060c*/ 	.word	0x0500000f


	//   ....[9]....
        /*0610*/ 	.word	0x0500000f


	//   ....[10]....
        /*0614*/ 	.word	0x0500000f


	//   ....[11]....
        /*0618*/ 	.word	0x0500000f


	//   ....[12]....
        /*061c*/ 	.word	0x0500000f


	//   ....[13]....
        /*0620*/ 	.word	0x0500000f


	//   ....[14]....
        /*0624*/ 	.word	0x0500000f


	//   ....[15]....
        /*0628*/ 	.word	0x0500000f


	//   ....[16]....
        /*062c*/ 	.word	0x0500000f


	//   ....[17]....
        /*0630*/ 	.word	0x0500000f


	//   ....[18]....
        /*0634*/ 	.word	0x0500000f


	//   ....[19]....
        /*0638*/ 	.word	0x0500000f


	//   ....[20]....
        /*063c*/ 	.word	0x0500000f


	//   ....[21]....
        /*0640*/ 	.word	0x0500000f


	//   ....[22]....
        /*0644*/ 	.word	0x0500000f


	//   ....[23]....
        /*0648*/ 	.word	0x0500000f


	//   ....[24]....
        /*064c*/ 	.word	0x0500000f


	//   ....[25]....
        /*0650*/ 	.word	0x0500000f


	//----- nvinfo : EIATTR_COOP_GROUP_INSTR_OFFSETS
	.align		4
.L_1491:
        /*0654*/ 	.byte	0x04, 0x28
        /*0656*/ 	.short	(.L_1493 - .L_1492)


	//   ....[0]....
.L_1492:
        /*0658*/ 	.word	0x00000080


	//   ....[1]....
        /*065c*/ 	.word	0x00000090


	//   ....[2]....
        /*0660*/ 	.word	0x000002d0


	//   ....[3]....
        /*0664*/ 	.word	0x00000430


	//   ....[4]....
        /*0668*/ 	.word	0x00000550


	//   ....[5]....
        /*066c*/ 	.word	0x000006b0


	//   ....[6]....
        /*0670*/ 	.word	0x000017d0


	//   ....[7]....
        /*0674*/ 	.word	0x00001f10


	//   ....[8]....
        /*0678*/ 	.word	0x000029a0


	//   ....[9]....
        /*067c*/ 	.word	0x00003c90


	//   ....[10]....
        /*0680*/ 	.word	0x00003da0


	//   ....[11]....
        /*0684*/ 	.word	0x00004660


	//   ....[12]....
        /*0688*/ 	.word	0x000046e0


	//   ....[13]....
        /*068c*/ 	.word	0x00005d30


	//   ....[14]....
        /*0690*/ 	.word	0x00006680


	//   ....[15]....
        /*0694*/ 	.word	0x00007260


	//   ....[16]....
        /*0698*/ 	.word	0x00007310


	//   ....[17]....
        /*069c*/ 	.word	0x00007c30


	//   ....[18]....
        /*06a0*/ 	.word	0x00007cc0


	//   ....[19]....
        /*06a4*/ 	.word	0x0000a030


	//   ....[20]....
        /*06a8*/ 	.word	0x0000a060


	//   ....[21]....
        /*06ac*/ 	.word	0x0000a090


	//   ....[22]....
        /*06b0*/ 	.word	0x0000a0a0


	//   ....[23]....
        /*06b4*/ 	.word	0x0000bb00


	//   ....[24]....
        /*06b8*/ 	.word	0x0000c450


	//   ....[25]....
        /*06bc*/ 	.word	0x0000d030


	//   ....[26]....
        /*06c0*/ 	.word	0x0000d0e0


	//   ....[27]....
        /*06c4*/ 	.word	0x0000da00


	//   ....[28]....
        /*06c8*/ 	.word	0x0000da90


	//   ....[29]....
        /*06cc*/ 	.word	0x0000e950


	//   ....[30]....
        /*06d0*/ 	.word	0x0000e980


	//   ....[31]....
        /*06d4*/ 	.word	0x0000ea20


	//   ....[32]....
        /*06d8*/ 	.word	0x0000ea40


	//   ....[33]....
        /*06dc*/ 	.word	0x0000f800


	//   ....[34]....
        /*06e0*/ 	.word	0x0000f840


	//   ....[35]....
        /*06e4*/ 	.word	0x0000f880


	//   ....[36]....
        /*06e8*/ 	.word	0x0000f8c0


	//   ....[37]....
        /*06ec*/ 	.word	0x0000fd90


	//   ....[38]....
        /*06f0*/ 	.word	0x0000fdd0


	//   ....[39]....
        /*06f4*/ 	.word	0x0000fdf0


	//   ....[40]....
        /*06f8*/ 	.word	0x0000fe30


	//   ....[41]....
        /*06fc*/ 	.word	0x0000fe50


	//   ....[42]....
        /*0700*/ 	.word	0x0000fe60


	//   ....[43]....
        /*0704*/ 	.word	0x0000fe80


	//   ....[44]....
        /*0708*/ 	.word	0x0000fea0


	//   ....[45]....
        /*070c*/ 	.word	0x00010740


	//   ....[46]....
        /*0710*/ 	.word	0x00010770


	//   ....[47]....
        /*0714*/ 	.word	0x000107b0


	//   ....[48]....
        /*0718*/ 	.word	0x000107e0


	//   ....[49]....
        /*071c*/ 	.word	0x000107f0


	//   ....[50]....
        /*0720*/ 	.word	0x00010800


	//   ....[51]....
        /*0724*/ 	.word	0x00010810


	//   ....[52]....
        /*0728*/ 	.word	0x00010830


	//   ....[53]....
        /*072c*/ 	.word	0x00010990


	//   ....[54]....
        /*0730*/ 	.word	0x00010b80


	//   ....[55]....
        /*0734*/ 	.word	0x00010bb0


	//   ....[56]....
        /*0738*/ 	.word	0x00010be0


	//   ....[57]....
        /*073c*/ 	.word	0x00010c10


	//   ....[58]....
        /*0740*/ 	.word	0x00010c40


	//   ....[59]....
        /*0744*/ 	.word	0x00010c70


	//   ....[60]....
        /*0748*/ 	.word	0x00010dc0


	//   ....[61]....
        /*074c*/ 	.word	0x00010df0


	//   ....[62]....
        /*0750*/ 	.word	0x00010e20


	//   ....[63]....
        /*0754*/ 	.word	0x00010e50


	//   ....[64]....
        /*0758*/ 	.word	0x00010e80


	//   ....[65]....
        /*075c*/ 	.word	0x00010eb0


	//   ....[66]....
        /*0760*/ 	.word	0x00010f40


	//   ....[67]....
        /*0764*/ 	.word	0x00010fa0


	//   ....[68]....
        /*0768*/ 	.word	0x00011030


	//   ....[69]....
        /*076c*/ 	.word	0x00012b90


	//   ....[70]....
        /*0770*/ 	.word	0x00012bb0


	//   ....[71]....
        /*0774*/ 	.word	0x00012c40


	//   ....[72]....
        /*0778*/ 	.word	0x00012c60


	//   ....[73]....
        /*077c*/ 	.word	0x00012ce0


	//   ....[74]....
        /*0780*/ 	.word	0x00012d00


	//   ....[75]....
        /*0784*/ 	.word	0x00012d80


	//   ....[76]....
        /*0788*/ 	.word	0x00012da0


	//   ....[77]....
        /*078c*/ 	.word	0x00012e20


	//   ....[78]....
        /*0790*/ 	.word	0x00012e40


	//   ....[79]....
        /*0794*/ 	.word	0x00012ec0


	//   ....[80]....
        /*0798*/ 	.word	0x00012ee0


	//   ....[81]....
        /*079c*/ 	.word	0x00012f60


	//   ....[82]....
        /*07a0*/ 	.word	0x00012f80


	//   ....[83]....
        /*07a4*/ 	.word	0x00012f90


	//   ....[84]....
        /*07a8*/ 	.word	0x00012fa0


	//   ....[85]....
        /*07ac*/ 	.word	0x00013880


	//   ....[86]....
        /*07b0*/ 	.word	0x000138b0


	//   ....[87]....
        /*07b4*/ 	.word	0x00013950


	//   ....[88]....
        /*07b8*/ 	.word	0x00013970


	//   ....[89]....
        /*07bc*/ 	.word	0x000139f0


	//   ....[90]....
        /*07c0*/ 	.word	0x00013a10


	//   ....[91]....
        /*07c4*/ 	.word	0x00013a90


	//   ....[92]....
        /*07c8*/ 	.word	0x00013ab0


	//   ....[93]....
        /*07cc*/ 	.word	0x00013b30


	//   ....[94]....
        /*07d0*/ 	.word	0x00013b50


	//   ....[95]....
        /*07d4*/ 	.word	0x00013bd0


	//   ....[96]....
        /*07d8*/ 	.word	0x00013bf0


	//   ....[97]....
        /*07dc*/ 	.word	0x00013c70


	//   ....[98]....
        /*07e0*/ 	.word	0x00013c90


	//   ....[99]....
        /*07e4*/ 	.word	0x00013ca0


	//   ....[100]....
        /*07e8*/ 	.word	0x00013d10


	//   ....[101]....
        /*07ec*/ 	.word	0x00013d60


	//   ....[102]....
        /*07f0*/ 	.word	0x00013d90


	//   ....[103]....
        /*07f4*/ 	.word	0x00013e20


	//   ....[104]....
        /*07f8*/ 	.word	0x00013e30


	//   ....[105]....
        /*07fc*/ 	.word	0x00013ea0


	//   ....[106]....
        /*0800*/ 	.word	0x00013eb0


	//   ....[107]....
        /*0804*/ 	.word	0x00013ef0


	//   ....[108]....
        /*0808*/ 	.word	0x00013f10


	//   ....[109]....
        /*080c*/ 	.word	0x00014690


	//   ....[110]....
        /*0810*/ 	.word	0x000146c0


	//   ....[111]....
        /*0814*/ 	.word	0x00014710


	//   ....[112]....
        /*0818*/ 	.word	0x00014720


	//   ....[113]....
        /*081c*/ 	.word	0x00014760


	//   ....[114]....
        /*0820*/ 	.word	0x00014770


	//   ....[115]....
        /*0824*/ 	.word	0x000147b0


	//   ....[116]....
        /*0828*/ 	.word	0x000147c0


	//   ....[117]....
        /*082c*/ 	.word	0x00014800


	//   ....[118]....
        /*0830*/ 	.word	0x00014810


	//   ....[119]....
        /*0834*/ 	.word	0x00014850


	//   ....[120]....
        /*0838*/ 	.word	0x00014860


	//   ....[121]....
        /*083c*/ 	.word	0x000148a0


	//   ....[122]....
        /*0840*/ 	.word	0x000148b0


	//   ....[123]....
        /*0844*/ 	.word	0x000148c0


	//   ....[124]....
        /*0848*/ 	.word	0x00014900


	//   ....[125]....
        /*084c*/ 	.word	0x00014bb0


	//   ....[126]....
        /*0850*/ 	.word	0x00014be0


	//   ....[127]....
        /*0854*/ 	.word	0x00014c40


	//   ....[128]....
        /*0858*/ 	.word	0x00014c50


	//   ....[129]....
        /*085c*/ 	.word	0x00014ca0


	//   ....[130]....
        /*0860*/ 	.word	0x00014cb0


	//   ....[131]....
        /*0864*/ 	.word	0x00014d00


	//   ....[132]....
        /*0868*/ 	.word	0x00014d10


	//   ....[133]....
        /*086c*/ 	.word	0x00014d60


	//   ....[134]....
        /*0870*/ 	.word	0x00014d70


	//   ....[135]....
        /*0874*/ 	.word	0x00014dc0


	//   ....[136]....
        /*0878*/ 	.word	0x00014dd0


	//   ....[137]....
        /*087c*/ 	.word	0x00014e20


	//   ....[138]....
        /*0880*/ 	.word	0x00014e30


	//   ....[139]....
        /*0884*/ 	.word	0x00014e40


	//   ....[140]....
        /*0888*/ 	.word	0x00014e80


	//   ....[141]....
        /*088c*/ 	.word	0x00015450


	//   ....[142]....
        /*0890*/ 	.word	0x00015490


	//   ....[143]....
        /*0894*/ 	.word	0x000154c0


	//   ....[144]....
        /*0898*/ 	.word	0x000154d0


	//   ....[145]....
        /*089c*/ 	.word	0x000154e0


	//   ....[146]....
        /*08a0*/ 	.word	0x000154f0


	//   ....[147]....
        /*08a4*/ 	.word	0x00015510


	//   ....[148]....
        /*08a8*/ 	.word	0x00015560


	//   ....[149]....
        /*08ac*/ 	.word	0x00015580


	//   ....[150]....
        /*08b0*/ 	.word	0x000155c0


	//   ....[151]....
        /*08b4*/ 	.word	0x000155e0


	//   ....[152]....
        /*08b8*/ 	.word	0x00015620


	//   ....[153]....
        /*08bc*/ 	.word	0x00015640


	//   ....[154]....
        /*08c0*/ 	.word	0x00015690


	//   ....[155]....
        /*08c4*/ 	.word	0x000156c0


	//   ....[156]....
        /*08c8*/ 	.word	0x00015720


	//   ....[157]....
        /*08cc*/ 	.word	0x00015aa0


	//   ....[158]....
        /*08d0*/ 	.word	0x00015af0


	//   ....[159]....
        /*08d4*/ 	.word	0x00015b20


	//   ....[160]....
        /*08d8*/ 	.word	0x00015b50


	//   ....[161]....
        /*08dc*/ 	.word	0x00015b60


	//   ....[162]....
        /*08e0*/ 	.word	0x00015b90


	//   ....[163]....
        /*08e4*/ 	.word	0x00015bc0


	//   ....[164]....
        /*08e8*/ 	.word	0x00015bf0


	//   ....[165]....
        /*08ec*/ 	.word	0x00015d70


	//   ....[166]....
        /*08f0*/ 	.word	0x00015da0


	//   ....[167]....
        /*08f4*/ 	.word	0x00015dd0


	//   ....[168]....
        /*08f8*/ 	.word	0x00015e00


	//   ....[169]....
        /*08fc*/ 	.word	0x00015e30


	//   ....[170]....
        /*0900*/ 	.word	0x00015e60


	//   ....[171]....
        /*0904*/ 	.word	0x00015f20


	//   ....[172]....
        /*0908*/ 	.word	0x00015f40


	//   ....[173]....
        /*090c*/ 	.word	0x00015fb0


	//   ....[174]....
        /*0910*/ 	.word	0x00016650


	//   ....[175]....
        /*0914*/ 	.word	0x00016cb0


	//   ....[176]....
        /*0918*/ 	.word	0x00016da0


	//   ....[177]....
        /*091c*/ 	.word	0x00016e40


	//   ....[178]....
        /*0920*/ 	.word	0x00016ea0


	//   ....[179]....
        /*0924*/ 	.word	0x00016f90


	//   ....[180]....
        /*0928*/ 	.word	0x00017000


	//   ....[181]....
        /*092c*/ 	.word	0x000170f0


	//   ....[182]....
        /*0930*/ 	.word	0x00017160


	//   ....[183]....
        /*0934*/ 	.word	0x00017250


	//   ....[184]....
        /*0938*/ 	.word	0x000172c0


	//   ....[185]....
        /*093c*/ 	.word	0x000173b0


	//   ....[186]....
        /*0940*/ 	.word	0x00017420


	//   ....[187]....
        /*0944*/ 	.word	0x00017510


	//   ....[188]....
        /*0948*/ 	.word	0x00017580


	//   ....[189]....
        /*094c*/ 	.word	0x00017670


	//   ....[190]....
        /*0950*/ 	.word	0x000176e0


	//   ....[191]....
        /*0954*/ 	.word	0x00017780


	//   ....[192]....
        /*0958*/ 	.word	0x00017870


	//   ....[193]....
        /*095c*/ 	.word	0x000178e0


	//   ....[194]....
        /*0960*/ 	.word	0x00017940


	//   ....[195]....
        /*0964*/ 	.word	0x00017a30


	//   ....[196]....
        /*0968*/ 	.word	0x00017a90


	//   ....[197]....
        /*096c*/ 	.word	0x00017b90


	//   ....[198]....
        /*0970*/ 	.word	0x00017bf0


	//   ....[199]....
        /*0974*/ 	.word	0x00017cf0


	//   ....[200]....
        /*0978*/ 	.word	0x00017d50


	//   ....[201]....
        /*097c*/ 	.word	0x00017e50


	//   ....[202]....
        /*0980*/ 	.word	0x00017eb0


	//   ....[203]....
        /*0984*/ 	.word	0x00017fb0


	//   ....[204]....
        /*0988*/ 	.word	0x00018010


	//   ....[205]....
        /*098c*/ 	.word	0x00018110


	//   ....[206]....
        /*0990*/ 	.word	0x00018170


	//   ....[207]....
        /*0994*/ 	.word	0x00018220


	//   ....[208]....
        /*0998*/ 	.word	0x000182d0


	//   ....[209]....
        /*099c*/ 	.word	0x000183a0


	//   ....[210]....
        /*09a0*/ 	.word	0x00018400


	//   ....[211]....
        /*09a4*/ 	.word	0x00018500


	//   ....[212]....
        /*09a8*/ 	.word	0x00018560


	//   ....[213]....
        /*09ac*/ 	.word	0x00018630


	//   ....[214]....
        /*09b0*/ 	.word	0x00018690


	//   ....[215]....
        /*09b4*/ 	.word	0x00018750


	//   ....[216]....
        /*09b8*/ 	.word	0x00018890


	//   ....[217]....
        /*09bc*/ 	.word	0x00018930


	//   ....[218]....
        /*09c0*/ 	.word	0x000189a0


	//   ....[219]....
        /*09c4*/ 	.word	0x00018a50


	//   ....[220]....
        /*09c8*/ 	.word	0x00018ab0


	//   ....[221]....
        /*09cc*/ 	.word	0x00018b60


	//   ....[222]....
        /*09d0*/ 	.word	0x00018bc0


	//   ....[223]....
        /*09d4*/ 	.word	0x00018c70


	//   ....[224]....
        /*09d8*/ 	.word	0x00018cd0


	//   ....[225]....
        /*09dc*/ 	.word	0x00018d80


	//   ....[226]....
        /*09e0*/ 	.word	0x00018de0


	//   ....[227]....
        /*09e4*/ 	.word	0x00018e90


	//   ....[228]....
        /*09e8*/ 	.word	0x00018ef0


	//   ....[229]....
        /*09ec*/ 	.word	0x00018fa0


	//   ....[230]....
        /*09f0*/ 	.word	0x00019000


	//   ....[231]....
        /*09f4*/ 	.word	0x000190b0


	//   ....[232]....
        /*09f8*/ 	.word	0x000191a0


	//   ....[233]....
        /*09fc*/ 	.word	0x00019250


	//   ....[234]....
        /*0a00*/ 	.word	0x000192b0


	//   ....[235]....
        /*0a04*/ 	.word	0x00019370


	//   ....[236]....
        /*0a08*/ 	.word	0x000193d0


	//   ....[237]....
        /*0a0c*/ 	.word	0x00019490


	//   ....[238]....
        /*0a10*/ 	.word	0x000194f0


	//   ....[239]....
        /*0a14*/ 	.word	0x000195b0


	//   ....[240]....
        /*0a18*/ 	.word	0x00019610


	//   ....[241]....
        /*0a1c*/ 	.word	0x000196d0


	//   ....[242]....
        /*0a20*/ 	.word	0x00019730


	//   ....[243]....
        /*0a24*/ 	.word	0x000197f0


	//   ....[244]....
        /*0a28*/ 	.word	0x00019850


	//   ....[245]....
        /*0a2c*/ 	.word	0x00019910


	//   ....[246]....
        /*0a30*/ 	.word	0x00019970


	//   ....[247]....
        /*0a34*/ 	.word	0x00019a20


	//   ....[248]....
        /*0a38*/ 	.word	0x00019b10


	//   ....[249]....
        /*0a3c*/ 	.word	0x00019bb0


	//   ....[250]....
        /*0a40*/ 	.word	0x00019c50


	//   ....[251]....
        /*0a44*/ 	.word	0x00019d00


	//   ....[252]....
        /*0a48*/ 	.word	0x00019d60


	//   ....[253]....
        /*0a4c*/ 	.word	0x00019e20


	//   ....[254]....
        /*0a50*/ 	.word	0x00019e80


	//   ....[255]....
        /*0a54*/ 	.word	0x00019f40


	//   ....[0]....
        /*0a58*/ 	.word	0x00019fa0


	//   ....[1]....
        /*0a5c*/ 	.word	0x0001a060


	//   ....[2]....
        /*0a60*/ 	.word	0x0001a0c0


	//   ....[3]....
        /*0a64*/ 	.word	0x0001a180


	//   ....[4]....
        /*0a68*/ 	.word	0x0001a1e0


	//   ....[5]....
        /*0a6c*/ 	.word	0x0001a2a0


	//   ....[6]....
        /*0a70*/ 	.word	0x0001a300


	//   ....[7]....
        /*0a74*/ 	.word	0x0001a3a0


	//   ....[8]....
        /*0a78*/ 	.word	0x0001a430


	//   ....[9]....
        /*0a7c*/ 	.word	0x0001a4d0


	//   ....[10]....
        /*0a80*/ 	.word	0x0001a5f0


	//   ....[11]....
        /*0a84*/ 	.word	0x0001a660


	//   ....[12]....
        /*0a88*/ 	.word	0x0001a6d0


	//   ....[13]....
        /*0a8c*/ 	.word	0x0001a740


	//   ....[14]....
        /*0a90*/ 	.word	0x0001a7b0


	//   ....[15]....
        /*0a94*/ 	.word	0x0001a830


	//   ....[16]....
        /*0a98*/ 	.word	0x0001a8c0


	//   ....[17]....
        /*0a9c*/ 	.word	0x0001a950


	//   ....[18]....
        /*0aa0*/ 	.word	0x0001a9c0


	//   ....[19]....
        /*0aa4*/ 	.word	0x0001aa30


	//   ....[20]....
        /*0aa8*/ 	.word	0x0001aaa0


	//   ....[21]....
        /*0aac*/ 	.word	0x0001ab20


	//   ....[22]....
        /*0ab0*/ 	.word	0x0001ab90


	//   ....[23]....
        /*0ab4*/ 	.word	0x0001ac30


	//   ....[24]....
        /*0ab8*/ 	.word	0x0001acc0


	//   ....[25]....
        /*0abc*/ 	.word	0x0001ade0


	//----- nvinfo : EIATTR_REG_RECONFIG
	.align		4
.L_1493:
        /*0ac0*/ 	.byte	0x01, 0x54
	.zero		2


	//----- nvinfo : EIATTR_SYSCALL_OFFSETS
	.align		4
        /*0ac4*/ 	.byte	0x04, 0x46
        /*0ac6*/ 	.short	(.L_1495 - .L_1494)


	//   ....[0]....
.L_1494:
        /*0ac8*/ 	.word	0x000019b0


	//   ....[1]....
        /*0acc*/ 	.word	0x00012180


	//   ....[2]....
        /*0ad0*/ 	.word	0x000122d0


	//   ....[3]....
        /*0ad4*/ 	.word	0x000123c0


	//   ....[4]....
        /*0ad8*/ 	.word	0x00013350


	//----- nvinfo : EIATTR_MBARRIER_INSTR_OFFSETS
	.align		4
.L_1495:
        /*0adc*/ 	.byte	0x04, 0x39
        /*0ade*/ 	.short	(.L_1497 - .L_1496)


	//   ....[0]....
.L_1496:
        /*0ae0*/ 	.word	0x00000180
        /*0ae4*/ 	.word	0x000000ff
        /*0ae8*/ 	.word	0x00016800
        /*0aec*/ 	.short	0x0100
        /*0aee*/ 	.byte	0x08
	.zero		1


	//   ....[1]....
        /*0af0*/ 	.word	0x00000190
        /*0af4*/ 	.word	0x000000ff
        /*0af8*/ 	.word	0x00016820
        /*0afc*/ 	.short	0x0100
        /*0afe*/ 	.byte	0x08
	.zero		1


	//   ....[2]....
        /*0b00*/ 	.word	0x00000280
        /*0b04*/ 	.word	0x000000ff
        /*0b08*/ 	.word	0x00016830
        /*0b0c*/ 	.short	0x0100
        /*0b0e*/ 	.byte	0x08
	.zero		1


	//   ....[3]....
        /*0b10*/ 	.word	0x00000290
        /*0b14*/ 	.word	0x000000ff
        /*0b18*/ 	.word	0x00016840
        /*0b1c*/ 	.short	0x0100
        /*0b1e*/ 	.byte	0x08
	.zero		1


	//   ....[4]....
        /*0b20*/ 	.word	0x000002a0
        /*0b24*/ 	.word	0x000000ff
        /*0b28*/ 	.word	0x00016838
        /*0b2c*/ 	.short	0x0100
        /*0b2e*/ 	.byte	0x08
	.zero		1


	//   ....[5]....
        /*0b30*/ 	.word	0x000002b0
        /*0b34*/ 	.word	0x000000ff
        /*0b38*/ 	.word	0x00016848
        /*0b3c*/ 	.short	0x0100
        /*0b3e*/ 	.byte	0x08
	.zero		1


	//   ....[6]....
        /*0b40*/ 	.word	0x000003e0
        /*0b44*/ 	.word	0x000000ff
        /*0b48*/ 	.word	0x00016850
        /*0b4c*/ 	.short	0x0100
        /*0b4e*/ 	.byte	0x08
	.zero		1


	//   ....[7]....
        /*0b50*/ 	.word	0x000003f0
        /*0b54*/ 	.word	0x000000ff
        /*0b58*/ 	.word	0x00016860
        /*0b5c*/ 	.short	0x0100
        /*0b5e*/ 	.byte	0x08
	.zero		1


	//   ....[8]....
        /*0b60*/ 	.word	0x00000400
        /*0b64*/ 	.word	0x000000ff
        /*0b68*/ 	.word	0x00016858
        /*0b6c*/ 	.short	0x0100
        /*0b6e*/ 	.byte	0x08
	.zero		1


	//   ....[9]....
        /*0b70*/ 	.word	0x00000410
        /*0b74*/ 	.word	0x000000ff
        /*0b78*/ 	.word	0x00016868
        /*0b7c*/ 	.short	0x0100
        /*0b7e*/ 	.byte	0x08
	.zero		1


	//   ....[10]....
        /*0b80*/ 	.word	0x00000500
        /*0b84*/ 	.word	0x000000ff
        /*0b88*/ 	.word	0x00016870
        /*0b8c*/ 	.short	0x0100
        /*0b8e*/ 	.byte	0x06
	.zero		1


	//   ....[11]....
        /*0b90*/ 	.word	0x00000510
        /*0b94*/ 	.word	0x000000ff
        /*0b98*/ 	.word	0x00016880
        /*0b9c*/ 	.short	0x0100
        /*0b9e*/ 	.byte	0x06
	.zero		1


	//   ....[12]....
        /*0ba0*/ 	.word	0x00000520
        /*0ba4*/ 	.word	0x000000ff
        /*0ba8*/ 	.word	0x00016878
        /*0bac*/ 	.short	0x0100
        /*0bae*/ 	.byte	0x06
	.zero		1


	//   ....[13]....
        /*0bb0*/ 	.word	0x00000530
        /*0bb4*/ 	.word	0x000000ff
        /*0bb8*/ 	.word	0x00016888
        /*0bbc*/ 	.short	0x0100
        /*0bbe*/ 	.byte	0x06
	.zero		1


	//   ....[14]....
        /*0bc0*/ 	.word	0x00000660
        /*0bc4*/ 	.word	0x000000ff
        /*0bc8*/ 	.word	0x00016890
        /*0bcc*/ 	.short	0x0100
        /*0bce*/ 	.byte	0x08
	.zero		1


	//   ....[15]....
        /*0bd0*/ 	.word	0x00000670
        /*0bd4*/ 	.word	0x000000ff
        /*0bd8*/ 	.word	0x000168a0
        /*0bdc*/ 	.short	0x0100
        /*0bde*/ 	.byte	0x08
	.zero		1


	//   ....[16]....
        /*0be0*/ 	.word	0x00000680
        /*0be4*/ 	.word	0x000000ff
        /*0be8*/ 	.word	0x00016898
        /*0bec*/ 	.short	0x0100
        /*0bee*/ 	.byte	0x08
	.zero		1


	//   ....[17]....
        /*0bf0*/ 	.word	0x00000690
        /*0bf4*/ 	.word	0x000000ff
        /*0bf8*/ 	.word	0x000168a8
        /*0bfc*/ 	.short	0x0100
        /*0bfe*/ 	.byte	0x08
	.zero		1


	//   ....[18]....
        /*0c00*/ 	.word	0x000007d0
        /*0c04*/ 	.word	0x000000ff
        /*0c08*/ 	.word	0x000168b0
        /*0c0c*/ 	.short	0x0100
        /*0c0e*/ 	.byte	0x08
	.zero		1


	//   ....[19]....
        /*0c10*/ 	.word	0x000007e0
        /*0c14*/ 	.word	0x000000ff
        /*0c18*/ 	.word	0x000168c0
        /*0c1c*/ 	.short	0x0100
        /*0c1e*/ 	.byte	0x08
	.zero		1


	//   ....[20]....
        /*0c20*/ 	.word	0x000007f0
        /*0c24*/ 	.word	0x000000ff
        /*0c28*/ 	.word	0x000168b8
        /*0c2c*/ 	.short	0x0100
        /*0c2e*/ 	.byte	0x08
	.zero		1


	//   ....[21]....
        /*0c30*/ 	.word	0x00000800
        /*0c34*/ 	.word	0x000000ff
        /*0c38*/ 	.word	0x000168c8
        /*0c3c*/ 	.short	0x0100
        /*0c3e*/ 	.byte	0x08
	.zero		1


	//   ....[22]....
        /*0c40*/ 	.word	0x00001a30
        /*0c44*/ 	.word	0x000000ff
        /*0c48*/ 	.word	0x00016800
        /*0c4c*/ 	.short	0x010a
        /*0c4e*/ 	.byte	0x2d
	.zero		1


	//   ....[23]....
        /*0c50*/ 	.word	0x00001ab0
        /*0c54*/ 	.word	0x0000000d
        /*0c58*/ 	.word	0x00016830
        /*0c5c*/ 	.short	0x010a
        /*0c5e*/ 	.byte	0x3f
	.zero		1


	//   ....[24]....
        /*0c60*/ 	.word	0x00001af0
        /*0c64*/ 	.word	0x0000000d
        /*0c68*/ 	.word	0x00016830
        /*0c6c*/ 	.short	0x010a
        /*0c6e*/ 	.byte	0x3f
	.zero		1


	//   ....[25]....
        /*0c70*/ 	.word	0x000022a0
        /*0c74*/ 	.word	0x000000ff
        /*0c78*/ 	.word	0x00000000
        /*0c7c*/ 	.short	0x0101
        /*0c7e*/ 	.byte	0x06
	.zero		1


	//   ....[26]....
        /*0c80*/ 	.word	0x00005580
        /*0c84*/ 	.word	0x000000ff
        /*0c88*/ 	.word	0x00016830
        /*0c8c*/ 	.short	0x010a
        /*0c8e*/ 	.byte	0x06
	.zero		1


	//   ....[27]....
        /*0c90*/ 	.word	0x000055c0
        /*0c94*/ 	.word	0x000000ff
        /*0c98*/ 	.word	0x00016830
        /*0c9c*/ 	.short	0x010a
        /*0c9e*/ 	.byte	0x06
	.zero		1


	//   ....[28]....
        /*0ca0*/ 	.word	0x000057d0
        /*0ca4*/ 	.word	0x000000ff
        /*0ca8*/ 	.word	0x00016850
        /*0cac*/ 	.short	0x010a
        /*0cae*/ 	.byte	0x06
	.zero		1


	//   ....[29]....
        /*0cb0*/ 	.word	0x00005810
        /*0cb4*/ 	.word	0x000000ff
        /*0cb8*/ 	.word	0x00016850
        /*0cbc*/ 	.short	0x010a
        /*0cbe*/ 	.byte	0x06
	.zero		1


	//   ....[30]....
        /*0cc0*/ 	.word	0x00006090
        /*0cc4*/ 	.word	0x000000ff
        /*0cc8*/ 	.word	0x00000000
        /*0ccc*/ 	.short	0x0101
        /*0cce*/ 	.byte	0x06
	.zero		1


	//   ....[31]....
        /*0cd0*/ 	.word	0x000086f0
        /*0cd4*/ 	.word	0x000000ff
        /*0cd8*/ 	.word	0x00000000
        /*0cdc*/ 	.short	0x0101
        /*0cde*/ 	.byte	0x06
	.zero		1


	//   ....[32]....
        /*0ce0*/ 	.word	0x00008e20
        /*0ce4*/ 	.word	0x000000ff
        /*0ce8*/ 	.word	0x00016830
        /*0cec*/ 	.short	0x010a
        /*0cee*/ 	.byte	0x06
	.zero		1


	//   ....[33]....
        /*0cf0*/ 	.word	0x00008e60
        /*0cf4*/ 	.word	0x000000ff
        /*0cf8*/ 	.word	0x00016830
        /*0cfc*/ 	.short	0x010a
        /*0cfe*/ 	.byte	0x06
	.zero		1


	//   ....[34]....
        /*0d00*/ 	.word	0x00009070
        /*0d04*/ 	.word	0x000000ff
        /*0d08*/ 	.word	0x00016850
        /*0d0c*/ 	.short	0x010a
        /*0d0e*/ 	.byte	0x06
	.zero		1


	//   ....[35]....
        /*0d10*/ 	.word	0x000090b0
        /*0d14*/ 	.word	0x000000ff
        /*0d18*/ 	.word	0x00016850
        /*0d1c*/ 	.short	0x010a
        /*0d1e*/ 	.byte	0x06
	.zero		1


	//   ....[36]....
        /*0d20*/ 	.word	0x00009990
        /*0d24*/ 	.word	0x000000ff
        /*0d28*/ 	.word	0x00000000
        /*0d2c*/ 	.short	0x0101
        /*0d2e*/ 	.byte	0x06
	.zero		1


	//   ....[37]....
        /*0d30*/ 	.word	0x0000ae80
        /*0d34*/ 	.word	0x000000ff
        /*0d38*/ 	.word	0x00000000
        /*0d3c*/ 	.short	0x0101
        /*0d3e*/ 	.byte	0x06
	.zero		1


	//   ....[38]....
        /*0d40*/ 	.word	0x0000b380
        /*0d44*/ 	.word	0x000000ff
        /*0d48*/ 	.word	0x00016830
        /*0d4c*/ 	.short	0x010a
        /*0d4e*/ 	.byte	0x06
	.zero		1


	//   ....[39]....
        /*0d50*/ 	.word	0x0000b3c0
        /*0d54*/ 	.word	0x000000ff
        /*0d58*/ 	.word	0x00016830
        /*0d5c*/ 	.short	0x010a
        /*0d5e*/ 	.byte	0x06
	.zero		1


	//   ....[40]....
        /*0d60*/ 	.word	0x0000b5a0
        /*0d64*/ 	.word	0x000000ff
        /*0d68*/ 	.word	0x00016850
        /*0d6c*/ 	.short	0x010a
        /*0d6e*/ 	.byte	0x06
	.zero		1


	//   ....[41]....
        /*0d70*/ 	.word	0x0000b5e0
        /*0d74*/ 	.word	0x000000ff
        /*0d78*/ 	.word	0x00016850
        /*0d7c*/ 	.short	0x010a
        /*0d7e*/ 	.byte	0x06
	.zero		1


	//   ....[42]....
        /*0d80*/ 	.word	0x0000be60
        /*0d84*/ 	.word	0x000000ff
        /*0d88*/ 	.word	0x00000000
        /*0d8c*/ 	.short	0x0101
        /*0d8e*/ 	.byte	0x06
	.zero		1


	//   ....[43]....
        /*0d90*/ 	.word	0x0000e4c0
        /*0d94*/ 	.word	0x000000ff
        /*0d98*/ 	.word	0x00000000
        /*0d9c*/ 	.short	0x0101
        /*0d9e*/ 	.byte	0x06
	.zero		1


	//   ....[44]....
        /*0da0*/ 	.word	0x0000e8c0
        /*0da4*/ 	.word	0x000000ff
        /*0da8*/ 	.word	0x00016850
        /*0dac*/ 	.short	0x010a
        /*0dae*/ 	.byte	0x05
	.zero		1


	//   ....[45]....
        /*0db0*/ 	.word	0x0000e900
        /*0db4*/ 	.word	0x000000ff
        /*0db8*/ 	.word	0x00016850
        /*0dbc*/ 	.short	0x010a
        /*0dbe*/ 	.byte	0x05
	.zero		1


	//   ....[46]....
        /*0dc0*/ 	.word	0x0000ee60
        /*0dc4*/ 	.word	0x000000ff
        /*0dc8*/ 	.word	0x00000000
        /*0dcc*/ 	.short	0x0101
        /*0dce*/ 	.byte	0x04
	.zero		1


	//   ....[47]....
        /*0dd0*/ 	.word	0x0000fd10
        /*0dd4*/ 	.word	0x00000015
        /*0dd8*/ 	.word	0x00000000
        /*0ddc*/ 	.short	0x0101
        /*0dde*/ 	.byte	0x3f
	.zero		1


	//   ....[48]....
        /*0de0*/ 	.word	0x000128e0
        /*0de4*/ 	.word	0x00000003
        /*0de8*/ 	.word	0x00016840
        /*0dec*/ 	.short	0x010a
        /*0dee*/ 	.byte	0x3f
	.zero		1


	//   ....[49]....
        /*0df0*/ 	.word	0x000130a0
        /*0df4*/ 	.word	0x00000003
        /*0df8*/ 	.word	0x00016830
        /*0dfc*/ 	.short	0x0107
        /*0dfe*/ 	.byte	0x3f
	.zero		1


	//   ....[50]....
        /*0e00*/ 	.word	0x00013170
        /*0e04*/ 	.word	0x00000003
        /*0e08*/ 	.word	0x00016830
        /*0e0c*/ 	.short	0x0101
        /*0e0e*/ 	.byte	0x3f
	.zero		1


	//   ....[51]....
        /*0e10*/ 	.word	0x00013fb0
        /*0e14*/ 	.word	0x00000016
        /*0e18*/ 	.word	0x00016800
        /*0e1c*/ 	.short	0x0107
        /*0e1e*/ 	.byte	0x3f
	.zero		1


	//   ....[52]....
        /*0e20*/ 	.word	0x000140a0
        /*0e24*/ 	.word	0x00000016
        /*0e28*/ 	.word	0x00016800
        /*0e2c*/ 	.short	0x0101
        /*0e2e*/ 	.byte	0x3f
	.zero		1


	//   ....[53]....
        /*0e30*/ 	.word	0x000140c0
        /*0e34*/ 	.word	0x00000016
        /*0e38*/ 	.word	0x00016820
        /*0e3c*/ 	.short	0x010a
        /*0e3e*/ 	.byte	0x3f
	.zero		1


	//   ....[54]....
        /*0e40*/ 	.word	0x00014470
        /*0e44*/ 	.word	0x00000005
        /*0e48*/ 	.word	0x00016840
        /*0e4c*/ 	.short	0x010a
        /*0e4e*/ 	.byte	0x3f
	.zero		1


	//   ....[55]....
        /*0e50*/ 	.word	0x00014980
        /*0e54*/ 	.word	0x00000005
        /*0e58*/ 	.word	0x00016830
        /*0e5c*/ 	.short	0x0107
        /*0e5e*/ 	.byte	0x3f
	.zero		1


	//   ....[56]....
        /*0e60*/ 	.word	0x00014a40
        /*0e64*/ 	.word	0x00000005
        /*0e68*/ 	.word	0x00016830
        /*0e6c*/ 	.short	0x0101
        /*0e6e*/ 	.byte	0x3f
	.zero		1


	//   ....[57]....
        /*0e70*/ 	.word	0x00014aa0
        /*0e74*/ 	.word	0x00000005
        /*0e78*/ 	.word	0x00016860
        /*0e7c*/ 	.short	0x010a
        /*0e7e*/ 	.byte	0x3f
	.zero		1


	//   ....[58]....
        /*0e80*/ 	.word	0x00014f70
        /*0e84*/ 	.word	0x00000005
        /*0e88*/ 	.word	0x00016850
        /*0e8c*/ 	.short	0x0107
        /*0e8e*/ 	.byte	0x3f
	.zero		1


	//   ....[59]....
        /*0e90*/ 	.word	0x00015120
        /*0e94*/ 	.word	0x00000005
        /*0e98*/ 	.word	0x00016850
        /*0e9c*/ 	.short	0x0101
        /*0e9e*/ 	.byte	0x3f
	.zero		1


	//   ....[60]....
        /*0ea0*/ 	.word	0x00015340
        /*0ea4*/ 	.word	0x00000000
        /*0ea8*/ 	.word	0x00016860
        /*0eac*/ 	.short	0x010a
        /*0eae*/ 	.byte	0x3f
	.zero		1


	//   ....[61]....
        /*0eb0*/ 	.word	0x000157d0
        /*0eb4*/ 	.word	0x00000000
        /*0eb8*/ 	.word	0x00016850
        /*0ebc*/ 	.short	0x0107
        /*0ebe*/ 	.byte	0x3f
	.zero		1


	//   ....[62]....
        /*0ec0*/ 	.word	0x000158a0
        /*0ec4*/ 	.word	0x00000000
        /*0ec8*/ 	.word	0x00016850
        /*0ecc*/ 	.short	0x0101
        /*0ece*/ 	.byte	0x3f
	.zero		1


	//   ....[63]....
        /*0ed0*/ 	.word	0x000165d0
        /*0ed4*/ 	.word	0x00000005
        /*0ed8*/ 	.word	0x00016820
        /*0edc*/ 	.short	0x010a
        /*0ede*/ 	.byte	0x3f
	.zero		1


	//   ....[64]....
        /*0ee0*/ 	.word	0x00016750
        /*0ee4*/ 	.word	0x00000003
        /*0ee8*/ 	.word	0x00016840
        /*0eec*/ 	.short	0x010a
        /*0eee*/ 	.byte	0x3f
	.zero		1


	//   ....[65]....
        /*0ef0*/ 	.word	0x000167f0
        /*0ef4*/ 	.word	0x00000005
        /*0ef8*/ 	.word	0x00016840
        /*0efc*/ 	.short	0x010a
        /*0efe*/ 	.byte	0x3f
	.zero		1


	//   ....[66]....
        /*0f00*/ 	.word	0x00016830
        /*0f04*/ 	.word	0x00000003
        /*0f08*/ 	.word	0x00016860
        /*0f0c*/ 	.short	0x010a
        /*0f0e*/ 	.byte	0x3f
	.zero		1


	//   ....[67]....
        /*0f10*/ 	.word	0x00016870
        /*0f14*/ 	.word	0x00000005
        /*0f18*/ 	.word	0x00016860
        /*0f1c*/ 	.short	0x010a
        /*0f1e*/ 	.byte	0x3f
	.zero		1


	//   ....[68]....
        /*0f20*/ 	.word	0x000168e0
        /*0f24*/ 	.word	0x00000003
        /*0f28*/ 	.word	0x00016800
        /*0f2c*/ 	.short	0x010a
        /*0f2e*/ 	.byte	0x3f
	.zero		1


	//   ....[69]....
        /*0f30*/ 	.word	0x00016930
        /*0f34*/ 	.word	0x0000000d
        /*0f38*/ 	.word	0x00016830
        /*0f3c*/ 	.short	0x010a
        /*0f3e*/ 	.byte	0x3f
	.zero		1


	//   ....[70]....
        /*0f40*/ 	.word	0x00016990
        /*0f44*/ 	.word	0x00000007
        /*0f48*/ 	.word	0x00016830
        /*0f4c*/ 	.short	0x010a
        /*0f4e*/ 	.byte	0x3f
	.zero		1


	//   ....[71]....
        /*0f50*/ 	.word	0x000169f0
        /*0f54*/ 	.word	0x00000007
        /*0f58*/ 	.word	0x00016850
        /*0f5c*/ 	.short	0x010a
        /*0f5e*/ 	.byte	0x3f
	.zero		1


	//   ....[72]....
        /*0f60*/ 	.word	0x00016a50
        /*0f64*/ 	.word	0x00000007
        /*0f68*/ 	.word	0x00016830
        /*0f6c*/ 	.short	0x010a
        /*0f6e*/ 	.byte	0x3f
	.zero		1


	//   ....[73]....
        /*0f70*/ 	.word	0x00016ab0
        /*0f74*/ 	.word	0x00000007
        /*0f78*/ 	.word	0x00016850
        /*0f7c*/ 	.short	0x010a
        /*0f7e*/ 	.byte	0x3f
	.zero		1


	//   ....[74]....
        /*0f80*/ 	.word	0x00016b10
        /*0f84*/ 	.word	0x00000007
        /*0f88*/ 	.word	0x00016830
        /*0f8c*/ 	.short	0x010a
        /*0f8e*/ 	.byte	0x3f
	.zero		1


	//   ....[75]....
        /*0f90*/ 	.word	0x00016b70
        /*0f94*/ 	.word	0x00000007
        /*0f98*/ 	.word	0x00016850
        /*0f9c*/ 	.short	0x010a
        /*0f9e*/ 	.byte	0x3f
	.zero		1


	//   ....[76]....
        /*0fa0*/ 	.word	0x00016bd0
        /*0fa4*/ 	.word	0x00000004
        /*0fa8*/ 	.word	0x00016850
        /*0fac*/ 	.short	0x010a
        /*0fae*/ 	.byte	0x3f
	.zero		1


	//   ....[77]....
        /*0fb0*/ 	.word	0x00016cf0
        /*0fb4*/ 	.word	0x00000003
        /*0fb8*/ 	.word	0x00016840
        /*0fbc*/ 	.short	0x010a
        /*0fbe*/ 	.byte	0x3f
	.zero		1


	//   ....[78]....
        /*0fc0*/ 	.word	0x00018790
        /*0fc4*/ 	.word	0x00000016
        /*0fc8*/ 	.word	0x00016820
        /*0fcc*/ 	.short	0x010a
        /*0fce*/ 	.byte	0x3f
	.zero		1


	//   ....[79]....
        /*0fd0*/ 	.word	0x000187e0
        /*0fd4*/ 	.word	0x00000005
        /*0fd8*/ 	.word	0x00016840
        /*0fdc*/ 	.short	0x010a
        /*0fde*/ 	.byte	0x3f
	.zero		1


	//   ....[80]....
        /*0fe0*/ 	.word	0x000190f0
        /*0fe4*/ 	.word	0x00000005
        /*0fe8*/ 	.word	0x00016860
        /*0fec*/ 	.short	0x010a
        /*0fee*/ 	.byte	0x3f
	.zero		1


	//   ....[81]....
        /*0ff0*/ 	.word	0x00019a60
        /*0ff4*/ 	.word	0x00000000
        /*0ff8*/ 	.word	0x00016860
        /*0ffc*/ 	.short	0x010a
        /*0ffe*/ 	.byte	0x3f
	.zero		1


	//   ....[82]....
        /*1000*/ 	.word	0x0001ad00
        /*1004*/ 	.word	0x00000005
        /*1008*/ 	.word	0x00016820
        /*100c*/ 	.short	0x010a
        /*100e*/ 	.byte	0x3f
	.zero		1


	//   ....[83]....
        /*1010*/ 	.word	0x0001aea0
        /*1014*/ 	.word	0x00000003
        /*1018*/ 	.word	0x00016840
        /*101c*/ 	.short	0x010a
        /*101e*/ 	.byte	0x3f
	.zero		1


	//   ....[84]....
        /*1020*/ 	.word	0x0001aef0
        /*1024*/ 	.word	0x00000005
        /*1028*/ 	.word	0x00016840
        /*102c*/ 	.short	0x010a
        /*102e*/ 	.byte	0x3f
	.zero		1


	//   ....[85]....
        /*1030*/ 	.word	0x0001af40
        /*1034*/ 	.word	0x00000003
        /*1038*/ 	.word	0x00016860
        /*103c*/ 	.short	0x010a
        /*103e*/ 	.byte	0x3f
	.zero		1


	//----- nvinfo : EIATTR_NUM_MBARRIERS
	.align		4
.L_1497:
        /*1040*/ 	.byte	0x03, 0x38
        /*1042*/ 	.short	0x0016


	//----- nvinfo : EIATTR_EXIT_INSTR_OFFSETS
	.align		4
        /*1044*/ 	.byte	0x04, 0x1c
        /*1046*/ 	.short	(.L_1499 - .L_1498)


	//   ....[0]....
.L_1498:
        /*1048*/ 	.word	0x000009b0


	//   ....[1]....
        /*104c*/ 	.word	0x00010940


	//   ....[2]....
        /*1050*/ 	.word	0x000168c0


	//----- nvinfo : EIATTR_MAX_THREADS
	.align		4
.L_1499:
        /*1054*/ 	.byte	0x04, 0x05
        /*1056*/ 	.short	(.L_1501 - .L_1500)
.L_1500:
        /*1058*/ 	.word	0x00000200
        /*105c*/ 	.word	0x00000001
        /*1060*/ 	.word	0x00000001


	//----- nvinfo : EIATTR_CRS_STACK_SIZE
	.align		4
.L_1501:
        /*1064*/ 	.byte	0x04, 0x1e
        /*1066*/ 	.short	(.L_1503 - .L_1502)
.L_1502:
        /*1068*/ 	.word	0x00000000


	//----- nvinfo : EIATTR_CBANK_PARAM_SIZE
	.align		4
.L_1503:
        /*106c*/ 	.byte	0x03, 0x19
        /*106e*/ 	.short	0x0af0


	//----- nvinfo : EIATTR_PARAM_CBANK
	.align		4
        /*1070*/ 	.byte	0x04, 0x0a
        /*1072*/ 	.short	(.L_1505 - .L_1504)
	.align		4
.L_1504:
        /*1074*/ 	.word	index@(.nv.constant0._ZN7cutlass13device_kernelIN5flash11enable_sm90INS1_16FlashAttnFwdSm90INS1_25CollectiveMainloopFwdSm90ILi2EN4cute5tupleIJNS5_1CILi1EEES8_S8_EEENS6_IJNS7_ILi192EEENS7_ILi128EEENS7_ILi64EEEEEELi64ENS_10bfloat16_tEfNS_4arch4Sm90ELb0ELb1ELb1ELb1ELb1ELb0ELb0ELb1ELb1ELb1ELb0ELb0EEENS1_21CollectiveEpilogueFwdINS6_IJSA_SC_SB_EEES9_SE_SG_Li384ELb1ELb1ELb0ELb0EEENS1_36VarlenDynamicPersistentTileSchedulerILi192ELi128ELi384ELi128ELb0ELb1ELb1ELb1ELb0ELb1EEEEEEEEEvNT_6ParamsE)
        /*1078*/ 	.short	0x0210
        /*107a*/ 	.short	0x0af0


	//----- nvinfo : EIATTR_SW_WAR
	.align		4
.L_1505:
        /*107c*/ 	.byte	0x04, 0x36
        /*107e*/ 	.short	(.L_1507 - .L_1506)
.L_1506:
        /*1080*/ 	.word	0x00000008
.L_1507:


//--------------------- .nv.info._ZN7cutlass13device_kernelIN5flash11enable_sm90INS1_16FlashAttnFwdSm90INS1_25CollectiveMainloopFwdSm90ILi2EN4cute5tupleIJNS5_1CILi1EEES8_S8_EEENS6_IJNS7_ILi192EEENS7_ILi128EEENS7_ILi64EEEEEELi64ENS_10bfloat16_tEfNS_4arch4Sm90ELb0ELb1ELb1ELb1ELb1ELb1ELb0ELb1ELb1ELb1ELb0ELb0EEENS1_21CollectiveEpilogueFwdINS6_IJSA_SC_SB_EEES9_SE_SG_Li384ELb1ELb1ELb0ELb0EEENS1_36VarlenDynamicPersistentTileSchedulerILi192ELi128ELi384ELi128ELb0ELb1ELb1ELb1ELb0ELb1EEEEEEEEEvNT_6ParamsE --------------------------
	.section	.nv.info._ZN7cutlass13device_kernelIN5flash11enable_sm90INS1_16FlashAttnFwdSm90INS1_25CollectiveMainloopFwdSm90ILi2EN4cute5tupleIJNS5_1CILi1EEES8_S8_EEENS6_IJNS7_ILi192EEENS7_ILi128EEENS7_ILi64EEEEEELi64ENS_10bfloat16_tEfNS_4arch4Sm90ELb0ELb1ELb1ELb1ELb1ELb1ELb0ELb1ELb1ELb1ELb0ELb0EEENS1_21CollectiveEpilogueFwdINS6_IJSA_SC_SB_EEES9_SE_SG_Li384ELb1ELb1ELb0ELb0EEENS1_36VarlenDynamicPersistentTileSchedulerILi192ELi128ELi384ELi128ELb0ELb1ELb1ELb1ELb0ELb1EEEEEEEEEvNT_6ParamsE,"",@"SHT_CUDA_INFO"
	.sectionflags	@""
	.align	4


	//----- nvinfo : EIATTR_CUDA_API_VERSION
	.align		4
        /*0000*/ 	.byte	0x04, 0x37
        /*0002*/ 	.short	(.L_1509 - .L_1508)
.L_1508:
        /*0004*/ 	.word	0x00000082


	//----- nvinfo : EIATTR_KPARAM_INFO
	.align		4
.L_1509:
        /*0008*/ 	.byte	0x04, 0x17
        /*000a*/ 	.short	(.L_1511 - .L_1510)
.L_1510:
        /*000c*/ 	.word	0x00000000
        /*0010*/ 	.short	0x0000
        /*0012*/ 	.short	0x0070
        /*0014*/ 	.byte	0x00, 0xf0, 0x01, 0x2a


	//----- nvinfo : EIATTR_SPARSE_MMA_MASK
	.align		4
.L_1511:
        /*0018*/ 	.byte	0x03, 0x50
        /*001a*/ 	.short	0x0000


	//----- nvinfo : EIATTR_MAXREG_COUNT
	.align		4
        /*001c*/ 	.byte	0x03, 0x1b
        /*001e*/ 	.short	0x0080


	//----- nvinfo : EIATTR_NUM_BARRIERS
	.align		4
        /*0020*/ 	.byte	0x02, 0x4c
        /*0022*/ 	.byte	0x10
	.zero		1


	//----- nvinfo : EIATTR_EXTERNS
	.align		4
        /*0024*/ 	.byte	0x04, 0x0f
        /*0026*/ 	.short	(.L_1513 - .L_1512)


	//   ....[0]....
	.align		4
.L_1512:
        /*0028*/ 	.word	index@(__assertfail)


	//----- nvinfo : EIATTR_ANNOTATIONS
	.align		4
.L_1513:
        /*002c*/ 	.byte	0x04, 0x55
        /*002e*/ 	.short	(.L_1515 - .L_1514)


	//   ....[0]....
.L_1514:
        /* <DEDUP_REMOVED lines=76> */


	//----- nvinfo : EIATTR_MERCURY_ISA_VERSION
	.align		4
.L_1515:
        /*04e0*/ 	.byte	0x03, 0x5f
        /*04e2*/ 	.short	0x0101


	//----- nvinfo : EIATTR_UNUSED_LOAD_BYTE_OFFSET
	.align		4
        /*04e4*/ 	.byte	0x04, 0x44
        /*04e6*/ 	.short	(.L_1517 - .L_1516)


	//   ....[0]....
.L_1516:
        /*04e8*/ 	.word	0x00000a90
        /*04ec*/ 	.word	0x0000fff0


	//   ....[1]....
        /*04f0*/ 	.word	0x000178e0
        /*04f4*/ 	.word	0x0000fff0


	//----- nvinfo : EIATTR_INT_WARP_WIDE_INSTR_OFFSETS
	.align		4
.L_1517:
        /*04f8*/ 	.byte	0x04, 0x31
        /*04fa*/ 	.short	(.L_1519 - .L_1518)


	//   ....[0]....
.L_1518:
        /*04fc*/ 	.word	0x00000130


	//   ....[1]....
        /*0500*/ 	.word	0x00000170


	//   ....[2]....
        /*0504*/ 	.word	0x000001e0


	//   ....[3]....
        /*0508*/ 	.word	0x0001bb20


	//   ....[4]....
        /*050c*/ 	.word	0x0001bbb0


	//   ....[5]....
        /*0510*/ 	.word	0x0001edf0


	//   ....[6]....
        /*0514*/ 	.word	0x0001ee80


	//----- nvinfo : EIATTR_COOP_GROUP_MASK_REGIDS
	.align		4
.L_1519:
        /*0518*/ 	.byte	0x04, 0x29
        /*051a*/ 	.short	(.L_1521 - .L_1520)


	//   ....[0]....
.L_1520:
        /*051c*/ 	.word	0xffffffff


	//   ....[1]....
        /*0520*/ 	.word	0xffffffff


	//   ....[2]....
        /*0524*/ 	.word	0xffffffff


	//   ....[3]....
        /*0528*/ 	.word	0xffffffff


	//   ....[4]....
        /*052c*/ 	.word	0xffffffff


	//   ....[5]....
        /*0530*/ 	.word	0xffffffff


	//   ....[6]....
        /*0534*/ 	.word	0xffffffff


	//   ....[7]....
        /*0538*/ 	.word	0xffffffff


	//   ....[8]....
        /*053c*/ 	.word	0xffffffff


	//   ....[9]....
        /*0540*/ 	.word	0xffffffff


	//   ....[10]....
        /*0544*/ 	.word	0xffffffff


	//   ....[11]....
        /*0548*/ 	.word	0xffffffff


	//   ....[12]....
        /*054c*/ 	.word	0xffffffff


	//   ....[13]....
        /*0550*/ 	.word	0xffffffff


	//   ....[14]....
        /*0554*/ 	.word	0xffffffff


	//   ....[15]....
        /*0558*/ 	.word	0xffffffff


	//   ....[16]....
        /*055c*/ 	.word	0xffffffff


	//   ....[17]....
        /*0560*/ 	.word	0xffffffff


	//   ....[18]....
        /*0564*/ 	.word	0xffffffff


	//   ....[19]....
        /*0568*/ 	.word	0xffffffff


	//   ....[20]....
        /*056c*/ 	.word	0xffffffff


	//   ....[21]....
        /*0570*/ 	.word	0xffffffff


	//   ....[22]....
        /*0574*/ 	.word	0xffffffff


	//   ....[23]....
        /*0578*/ 	.word	0xffffffff


	//   ....[24]....
        /*057c*/ 	.word	0xffffffff


	//   ....[25]....
        /*0580*/ 	.word	0xffffffff


	//   ....[26]....
        /*0584*/ 	.word	0xffffffff


	//   ....[27]....
        /*0588*/ 	.word	0xffffffff


	//   ....[28]....
        /*058c*/ 	.word	0xffffffff


	//   ....[29]....
        /*0590*/ 	.word	0xffffffff


	//   ....[30]....
        /*0594*/ 	.word	0xffffffff


	//   ....[31]....
        /*0598*/ 	.word	0xffffffff


	//   ....[32]....
        /*059c*/ 	.word	0xffffffff


	//   ....[33]....
        /*05a0*/ 	.word	0xffffffff


	//   ....[34]....
        /*05a4*/ 	.word	0xffffffff


	//   ....[35]....
        /*05a8*/ 	.word	0xffffffff


	//   ....[36]....
        /*05ac*/ 	.word	0xffffffff


	//   ....[37]....
        /*05b0*/ 	.word	0xffffffff


	//   ....[38]....
        /*05b4*/ 	.word	0xffffffff


	//   ....[39]....
        /*05b8*/ 	.word	0xffffffff


	//   ....[40]....
        /*05bc*/ 	.word	0xffffffff


	//   ....[41]....
        /*05c0*/ 	.word	0xffffffff


	//   ....[42]....
        /*05c4*/ 	.word	0xffffffff


	//   ....[43]....
        /*05c8*/ 	.word	0xffffffff


	//   ....[44]....
        /*05cc*/ 	.word	0xffffffff


	//   ....[45]....
        /*05d0*/ 	.word	0xffffffff


	//   ....[46]....
        /*05d4*/ 	.word	0xffffffff


	//   ....[47]....
        /*05d8*/ 	.word	0xffffffff


	//   ....[48]....
        /*05dc*/ 	.word	0xffffffff


	//   ....[49]....
        /*05e0*/ 	.word	0xffffffff


	//   ....[50]....
        /*05e4*/ 	.word	0xffffffff


	//   ....[51]....
        /*05e8*/ 	.word	0xffffffff


	//   ....[52]....
        /*05ec*/ 	.word	0xffffffff


	//   ....[53]....
        /*05f0*/ 	.word	0xffffffff


	//   ....[54]....
        /*05f4*/ 	.word	0xffffffff


	//   ....[55]....
        /*05f8*/ 	.word	0xffffffff


	//   ....[56]....
        /*05fc*/ 	.word	0xffffffff


	//   ....[57]....
        /*0600*/ 	.word	0xffffffff


	//   ....[58]....
        /*0604*/ 	.word	0xffffffff


	//   ....[59]....
        /*0608*/ 	.word	0xffffffff


	//   ....[60]....
        /*060c*/ 	.word	0xffffffff


	//   ....[61]....
        /*0610*/ 	.word	0xffffffff


	//   ....[62]....
        /*0614*/ 	.word	0xffffffff


	//   ....[63]....
        /*0618*/ 	.word	0xffffffff


	//   ....[64]....
        /*061c*/ 	.word	0xffffffff


	//   ....[65]....
        /*0620*/ 	.word	0xffffffff


	//   ....[66]....
        /*0624*/ 	.word	0xffffffff


	//   ....[67]....
        /*0628*/ 	.word	0xffffffff


	//   ....[68]....
        /*062c*/ 	.word	0xffffffff


	//   ....[69]....
        /*0630*/ 	.word	0xffffffff


	//   ....[70]....
        /*0634*/ 	.word	0xffffffff


	//   ....[71]....
        /*0638*/ 	.word	0xffffffff


	//   ....[72]....
        /*063c*/ 	.word	0xffffffff


	//   ....[73]....
        /*0640*/ 	.word	0xffffffff


	//   ....[74]....
        /*0644*/ 	.word	0xffffffff


	//   ....[75]....
        /*0648*/ 	.word	0xffffffff


	//   ....[76]....
        /*064c*/ 	.word	0xffffffff


	//   ....[77]....
        /*0650*/ 	.word	0xffffffff


	//   ....[78]....
        /*0654*/ 	.word	0xffffffff


	//   ....[79]....
        /*0658*/ 	.word	0xffffffff


	//   ....[80]....
        /*065c*/ 	.word	0xffffffff


	//   ....[81]....
        /*0660*/ 	.word	0xffffffff


	//   ....[82]....
        /*0664*/ 	.word	0xffffffff


	//   ....[83]....
        /*0668*/ 	.word	0xffffffff


	//   ....[84]....
        /*066c*/ 	.word	0xffffffff


	//   ....[85]....
        /*0670*/ 	.word	0xffffffff


	//   ....[86]....
        /*0674*/ 	.word	0xffffffff


	//   ....[87]....
        /*0678*/ 	.word	0xffffffff


	//   ....[88]....
        /*067c*/ 	.word	0xffffffff


	//   ....[89]....
        /*0680*/ 	.word	0xffffffff


	//   ....[90]....
        /*0684*/ 	.word	0xffffffff


	//   ....[91]....
        /*0688*/ 	.word	0xffffffff


	//   ....[92]....
        /*068c*/ 	.word	0xffffffff


	//   ....[93]....
        /*0690*/ 	.word	0xffffffff


	//   ....[94]....
        /*0694*/ 	.word	0xffffffff


	//   ....[95]....
        /*0698*/ 	.word	0xffffffff


	//   ....[96]....
        /*069c*/ 	.word	0xffffffff


	//   ....[97]....
        /*06a0*/ 	.word	0xffffffff


	//   ....[98]....
        /*06a4*/ 	.word	0xffffffff


	//   ....[99]....
        /*06a8*/ 	.word	0xffffffff


	//   ....[100]....
        /*06ac*/ 	.word	0xffffffff


	//   ....[101]....
        /*06b0*/ 	.word	0xffffffff


	//   ....[102]....
        /*06b4*/ 	.word	0xffffffff


	//   ....[103]....
        /*06b8*/ 	.word	0xffffffff


	//   ....[104]....
        /*06bc*/ 	.word	0xffffffff


	//   ....[105]....
        /*06c0*/ 	.word	0xffffffff


	//   ....[106]....
        /*06c4*/ 	.word	0xffffffff


	//   ....[107]....
        /*06c8*/ 	.word	0xffffffff


	//   ....[108]....
        /*06cc*/ 	.word	0xffffffff


	//   ....[109]....
        /*06d0*/ 	.word	0xffffffff


	//   ....[110]....
        /*06d4*/ 	.word	0xffffffff


	//   ....[111]....
        /*06d8*/ 	.word	0xffffffff


	//   ....[112]....
        /*06dc*/ 	.word	0xffffffff


	//   ....[113]....
        /*06e0*/ 	.word	0xffffffff


	//   ....[114]....
        /*06e4*/ 	.word	0xffffffff


	//   ....[115]....
        /*06e8*/ 	.word	0xffffffff


	//   ....[116]....
        /*06ec*/ 	.word	0xffffffff


	//   ....[117]....
        /*06f0*/ 	.word	0xffffffff


	//   ....[118]....
        /*06f4*/ 	.word	0xffffffff


	//   ....[119]....
        /*06f8*/ 	.word	0xffffffff


	//   ....[120]....
        /*06fc*/ 	.word	0xffffffff


	//   ....[121]....
        /*0700*/ 	.word	0xffffffff


	//   ....[122]....
        /*0704*/ 	.word	0xffffffff


	//   ....[123]....
        /*0708*/ 	.word	0xffffffff


	//   ....[124]....
        /*070c*/ 	.word	0xffffffff


	//   ....[125]....
        /*0710*/ 	.word	0xffffffff


	//   ....[126]....
        /*0714*/ 	.word	0xffffffff


	//   ....[127]....
        /*0718*/ 	.word	0xffffffff


	//   ....[128]....
        /*071c*/ 	.word	0xffffffff


	//   ....[129]....
        /*0720*/ 	.word	0xffffffff


	//   ....[130]....
        /*0724*/ 	.word	0xffffffff


	//   ....[131]....
        /*0728*/ 	.word	0xffffffff


	//   ....[132]....
        /*072c*/ 	.word	0xffffffff


	//   ....[133]....
        /*0730*/ 	.word	0xffffffff


	//   ....[134]....
        /*0734*/ 	.word	0xffffffff


	//   ....[135]....
        /*0738*/ 	.word	0xffffffff


	//   ....[136]....
        /*073c*/ 	.word	0xffffffff


	//   ....[137]....
        /*0740*/ 	.word	0xffffffff


	//   ....[138]....
        /*0744*/ 	.word	0xffffffff


	//   ....[139]....
        /*0748*/ 	.word	0xffffffff


	//   ....[140]....
        /*074c*/ 	.word	0xffffffff


	//   ....[141]....
        /*0750*/ 	.word	0xffffffff


	//   ....[142]....
        /*0754*/ 	.word	0xffffffff


	//   ....[143]....
        /*0758*/ 	.word	0xffffffff


	//   ....[144]....
        /*075c*/ 	.word	0xffffffff


	//   ....[145]....
        /*0760*/ 	.word	0xffffffff


	//   ....[146]....
        /*0764*/ 	.word	0xffffffff


	//   ....[147]....
        /*0768*/ 	.word	0xffffffff


	//   ....[148]....
        /*076c*/ 	.word	0xffffffff


	//   ....[149]....
        /*0770*/ 	.word	0xffffffff


	//   ....[150]....
        /*0774*/ 	.word	0xffffffff


	//   ....[151]....
        /*0778*/ 	.word	0xffffffff


	//   ....[152]....
        /*077c*/ 	.word	0xffffffff


	//   ....[153]....
        /*0780*/ 	.word	0xffffffff


	//   ....[154]....
        /*0784*/ 	.word	0xffffffff


	//   ....[155]....
        /*0788*/ 	.word	0xffffffff


	//   ....[156]....
        /*078c*/ 	.word	0xffffffff


	//   ....[157]....
        /*0790*/ 	.word	0xffffffff


	//   ....[158]....
        /*0794*/ 	.word	0xffffffff


	//   ....[159]....
        /*0798*/ 	.word	0xffffffff


	//   ....[160]....
        /*079c*/ 	.word	0xffffffff


	//   ....[161]....
        /*07a0*/ 	.word	0xffffffff


	//   ....[162]....
        /*07a4*/ 	.word	0xffffffff


	//   ....[163]....
        /*07a8*/ 	.word	0xffffffff


	//   ....[164]....
        /*07ac*/ 	.word	0xffffffff


	//   ....[165]....
        /*07b0*/ 	.word	0xffffffff


	//   ....[166]....
        /*07b4*/ 	.word	0xffffffff


	//   ....[167]....
        /*07b8*/ 	.word	0xffffffff


	//   ....[168]....
        /*07bc*/ 	.word	0xffffffff


	//   ....[169]....
        /*07c0*/ 	.word	0xffffffff


	//   ....[170]....
        /*07c4*/ 	.word	0xffffffff


	//   ....[171]....
        /*07c8*/ 	.word	0xffffffff


	//   ....[172]....
        /*07cc*/ 	.word	0xffffffff


	//   ....[173]....
        /*07d0*/ 	.word	0xffffffff


	//   ....[174]....
        /*07d4*/ 	.word	0xffffffff


	//   ....[175]....
        /*07d8*/ 	.word	0xffffffff


	//   ....[176]....
        /*07dc*/ 	.word	0xffffffff


	//   ....[177]....
        /*07e0*/ 	.word	0xffffffff


	//   ....[178]....
        /*07e4*/ 	.word	0xffffffff


	//   ....[179]....
        /*07e8*/ 	.word	0xffffffff


	//   ....[180]....
        /*07ec*/ 	.word	0xffffffff


	//   ....[181]....
        /*07f0*/ 	.word	0xffffffff


	//   ....[182]....
        /*07f4*/ 	.word	0xffffffff


	//   ....[183]....
        /*07f8*/ 	.word	0xffffffff


	//   ....[184]....
        /*07fc*/ 	.word	0xffffffff


	//   ....[185]....
        /*0800*/ 	.word	0xffffffff


	//   ....[186]....
        /*0804*/ 	.word	0xffffffff


	//   ....[187]....
        /*0808*/ 	.word	0xffffffff


	//   ....[188]....
        /*080c*/ 	.word	0xffffffff


	//   ....[189]....
        /*0810*/ 	.word	0xffffffff


	//   ....[190]....
        /*0814*/ 	.word	0xffffffff


	//   ....[191]....
        /*0818*/ 	.word	0xffffffff


	//   ....[192]....
        /*081c*/ 	.word	0xffffffff


	//   ....[193]....
        /*0820*/ 	.word	0xffffffff


	//   ....[194]....
        /*0824*/ 	.word	0xffffffff


	//   ....[195]....
        /*0828*/ 	.word	0xffffffff


	//   ....[196]....
        /*082c*/ 	.word	0xffffffff


	//   ....[197]....
        /*0830*/ 	.word	0xffffffff


	//   ....[198]....
        /*0834*/ 	.word	0xffffffff


	//   ....[199]....
        /*0838*/ 	.word	0xffffffff


	//   ....[200]....
        /*083c*/ 	.word	0xffffffff


	//   ....[201]....
        /*0840*/ 	.word	0xffffffff


	//   ....[202]....
        /*0844*/ 	.word	0xffffffff


	//   ....[203]....
        /*0848*/ 	.word	0xffffffff


	//   ....[204]....
        /*084c*/ 	.word	0xffffffff


	//   ....[205]....
        /*0850*/ 	.word	0xffffffff


	//   ....[206]....
        /*0854*/ 	.word	0xffffffff


	//   ....[207]....
        /*0858*/ 	.word	0xffffffff


	//   ....[208]....
        /*085c*/ 	.word	0xffffffff


	//   ....[209]....
        /*0860*/ 	.word	0x0500000f


	//   ....[210]....
        /*0864*/ 	.word	0x0500000f


	//   ....[211]....
        /*0868*/ 	.word	0x0500000f


	//   ....[212]....
        /*086c*/ 	.word	0x0500000f


	//   ....[213]....
        /*0870*/ 	.word	0x0500000f


	//   ....[214]....
        /*0874*/ 	.word	0x0500000f


	//   ....[215]....
        /*0878*/ 	.word	0x0500000f


	//   ....[216]....
        /*087c*/ 	.word	0x0500000f


	//   ....[217]....
        /*0880*/ 	.word	0x0500000f


	//   ....[218]....
        /*0884*/ 	.word	0x0500000f


	//   ....[219]....
        /*0888*/ 	.word	0x0500000f


	//   ....[220]....
        /*088c*/ 	.word	0x0500000f


	//   ....[221]....
        /*0890*/ 	.word	0x0500000f


	//   ....[222]....
        /*0894*/ 	.word	0x0500000f


	//   ....[223]....
        /*0898*/ 	.word	0x0500000f


	//   ....[224]....
        /*089c*/ 	.word	0x0500000f


	//   ....[225]....
        /*08a0*/ 	.word	0x0500000f


	//   ....[226]....
        /*08a4*/ 	.word	0x0500000f


	//   ....[227]....
        /*08a8*/ 	.word	0x0500000f


	//   ....[228]....
        /*08ac*/ 	.word	0x0500000f


	//   ....[229]....
        /*08b0*/ 	.word	0x0500000f


	//   ....[230]....
        /*08b4*/ 	.word	0x0500000f


	//   ....[231]....
        /*08b8*/ 	.word	0x0500000f


	//   ....[232]....
        /*08bc*/ 	.word	0x0500000f


	//   ....[233]....
        /*08c0*/ 	.word	0x0500000f


	//   ....[234]....
        /*08c4*/ 	.word	0x0500000f


	//   ....[235]....
        /*08c8*/ 	.word	0x0500000f


	//   ....[236]....
        /*08cc*/ 	.word	0x0500000f


	//   ....[237]....
        /*08d0*/ 	.word	0x0500000f


	//   ....[238]....
        /*08d4*/ 	.word	0x0500000f


	//   ....[239]....
        /*08d8*/ 	.word	0x0500000f


	//   ....[240]....
        /*08dc*/ 	.word	0x0500000f


	//   ....[241]....
        /*08e0*/ 	.word	0x0500000f


	//   ....[242]....
        /*08e4*/ 	.word	0x0500000f


	//   ....[243]....
        /*08e8*/ 	.word	0x0500000f


	//   ....[244]....
        /*08ec*/ 	.word	0x0500000f


	//   ....[245]....
        /*08f0*/ 	.word	0x0500000f


	//   ....[246]....
        /*08f4*/ 	.word	0x0500000f


	//   ....[247]....
        /*08f8*/ 	.word	0x0500000f


	//   ....[248]....
        /*08fc*/ 	.word	0x0500000f


	//   ....[249]....
        /*0900*/ 	.word	0x0500000f


	//   ....[250]....
        /*0904*/ 	.word	0x0500000f


	//   ....[251]....
        /*0908*/ 	.word	0x0500000f


	//   ....[252]....
        /*090c*/ 	.word	0x0500000f


	//   ....[253]....
        /*0910*/ 	.word	0x0500000f


	//   ....[254]....
        /*0914*/ 	.word	0x0500000f


	//   ....[255]....
        /*0918*/ 	.word	0x0500000f


	//   ....[0]....
        /*091c*/ 	.word	0x0500000f


	//   ....[1]....
        /*0920*/ 	.word	0x0500000f


	//   ....[2]....
        /*0924*/ 	.word	0x0500000f


	//   ....[3]....
        /*0928*/ 	.word	0x0500000f


	//   ....[4]....
        /*092c*/ 	.word	0x0500000f


	//   ....[5]....
        /*0930*/ 	.word	0x0500000f


	//   ....[6]....
        /*0934*/ 	.word	0x0500000f


	//   ....[7]....
        /*0938*/ 	.word	0x0500000f


	//   ....[8]....
        /*093c*/ 	.word	0x0500000f


	//   ....[9]....
        /*0940*/ 	.word	0x0500000f


	//   ....[10]....
        /*0944*/ 	.word	0x0500000f


	//   ....[11]....
        /*0948*/ 	.word	0x0500000f


	//   ....[12]....
        /*094c*/ 	.word	0x0500000f


	//   ....[13]....
        /*0950*/ 	.word	0x0500000f


	//   ....[14]....
        /*0954*/ 	.word	0x0500000f


	//   ....[15]....
        /*0958*/ 	.word	0x0500000f


	//   ....[16]....
        /*095c*/ 	.word	0x0500000f


	//   ....[17]....
        /*0960*/ 	.word	0x0500000f


	//   ....[18]....
        /*0964*/ 	.word	0x0500000f


	//   ....[19]....
        /*0968*/ 	.word	0x0500000f


	//   ....[20]....
        /*096c*/ 	.word	0x0500000f


	//   ....[21]....
        /*0970*/ 	.word	0x0500000f


	//   ....[22]....
        /*0974*/ 	.word	0x0500000f


	//   ....[23]....
        /*0978*/ 	.word	0x0500000f


	//   ....[24]....
        /*097c*/ 	.word	0x0500000f


	//   ....[25]....
        /*0980*/ 	.word	0x0500000f


	//   ....[26]....
        /*0984*/ 	.word	0x0500000f


	//   ....[27]....
        /*0988*/ 	.word	0x0500000f


	//   ....[28]....
        /*098c*/ 	.word	0x0500000f


	//   ....[29]....
        /*0990*/ 	.word	0x0500000f


	//   ....[30]....
        /*0994*/ 	.word	0x0500000f


	//   ....[31]....
        /*0998*/ 	.word	0x0500000f


	//   ....[32]....
        /*099c*/ 	.word	0x0500000f


	//   ....[33]....
        /*09a0*/ 	.word	0x0500000f


	//   ....[34]....
        /*09a4*/ 	.word	0x0500000f


	//   ....[35]....
        /*09a8*/ 	.word	0x0500000f


	//   ....[36]....
        /*09ac*/ 	.word	0x0500000f


	//   ....[37]....
        /*09b0*/ 	.word	0x0500000f


	//   ....[38]....
        /*09b4*/ 	.word	0x0500000f


	//   ....[39]....
        /*09b8*/ 	.word	0x0500000f


	//   ....[40]....
        /*09bc*/ 	.word	0x0500000f


	//   ....[41]....
        /*09c0*/ 	.word	0x0500000f


	//   ....[42]....
        /*09c4*/ 	.word	0x0500000f


	//   ....[43]....
        /*09c8*/ 	.word	0x0500000f


	//   ....[44]....
        /*09cc*/ 	.word	0x0500000f


	//   ....[45]....
        /*09d0*/ 	.word	0x0500000f


	//   ....[46]....
        /*09d4*/ 	.word	0x0500000f


	//   ....[47]....
        /*09d8*/ 	.word	0x0500000f


	//   ....[48]....
        /*09dc*/ 	.word	0x0500000f


	//   ....[49]....
        /*09e0*/ 	.word	0x0500000f


	//   ....[50]....
        /*09e4*/ 	.word	0x0500000f


	//   ....[51]....
        /*09e8*/ 	.word	0x0500000f


	//   ....[52]....
        /*09ec*/ 	.word	0x0500000f


	//   ....[53]....
        /*09f0*/ 	.word	0x0500000f


	//   ....[54]....
        /*09f4*/ 	.word	0x0500000f


	//   ....[55]....
        /*09f8*/ 	.word	0x0500000f


	//   ....[56]....
        /*09fc*/ 	.word	0x0500000f


	//   ....[57]....
        /*0a00*/ 	.word	0x0500000f


	//   ....[58]....
        /*0a04*/ 	.word	0x0500000f


	//   ....[59]....
        /*0a08*/ 	.word	0x0500000f


	//   ....[60]....
        /*0a0c*/ 	.word	0x0500000f


	//   ....[61]....
        /*0a10*/ 	.word	0x0500000f


	//   ....[62]....
        /*0a14*/ 	.word	0x0500000f


	//   ....[63]....
        /*0a18*/ 	.word	0x0500000f


	//   ....[64]....
        /*0a1c*/ 	.word	0x0500000f


	//   ....[65]....
        /*0a20*/ 	.word	0x0500000f


	//   ....[66]....
        /*0a24*/ 	.word	0x0500000f


	//   ....[67]....
        /*0a28*/ 	.word	0x0500000f


	//   ....[68]....
        /*0a2c*/ 	.word	0x0500000f


	//   ....[69]....
        /*0a30*/ 	.word	0x0500000f


	//   ....[70]....
        /*0a34*/ 	.word	0x0500000f


	//   ....[71]....
        /*0a38*/ 	.word	0x0500000f


	//   ....[72]....
        /*0a3c*/ 	.word	0x0500000f


	//   ....[73]....
        /*0a40*/ 	.word	0x0500000f


	//   ....[74]....
        /*0a44*/ 	.word	0x0500000f


	//   ....[75]....
        /*0a48*/ 	.word	0x0500000f


	//   ....[76]....
        /*0a4c*/ 	.word	0x0500000f


	//   ....[77]....
        /*0a50*/ 	.word	0x0500000f


	//   ....[78]....
        /*0a54*/ 	.word	0x0500000f


	//   ....[79]....
        /*0a58*/ 	.word	0x0500000f


	//   ....[80]....
        /*0a5c*/ 	.word	0x0500000f


	//   ....[81]....
        /*0a60*/ 	.word	0x0500000f


	//   ....[82]....
        /*0a64*/ 	.word	0x0500000f


	//   ....[83]....
        /*0a68*/ 	.word	0x0500000f


	//   ....[84]....
        /*0a6c*/ 	.word	0x0500000f


	//   ....[85]....
        /*0a70*/ 	.word	0x0500000f


	//   ....[86]....
        /*0a74*/ 	.word	0x0500000f


	//   ....[87]....
        /*0a78*/ 	.word	0x0500000f


	//   ....[88]....
        /*0a7c*/ 	.word	0x0500000f


	//   ....[89]....
        /*0a80*/ 	.word	0x0500000f


	//   ....[90]....
        /*0a84*/ 	.word	0x0500000f


	//   ....[91]....
        /*0a88*/ 	.word	0x0500000f


	//   ....[92]....
        /*0a8c*/ 	.word	0x0500000f


	//   ....[93]....
        /*0a90*/ 	.word	0x0500000f


	//   ....[94]....
        /*0a94*/ 	.word	0x0500000f


	//   ....[95]....
        /*0a98*/ 	.word	0x0500000f


	//   ....[96]....
        /*0a9c*/ 	.word	0x0500000f


	//   ....[97]....
        /*0aa0*/ 	.word	0x0500000f


	//----- nvinfo : EIATTR_COOP_GROUP_INSTR_OFFSETS
	.align		4
.L_1521:
        /*0aa4*/ 	.byte	0x04, 0x28
        /*0aa6*/ 	.short	(.L_1523 - .L_1522)


	//   ....[0]....
.L_1522:
        /*0aa8*/ 	.word	0x00000070


	//   ....[1]....
        /*0aac*/ 	.word	0x00000140


	//   ....[2]....
        /*0ab0*/ 	.word	0x00000190


	//   ....[3]....
        /*0ab4*/ 	.word	0x000003c0


	//   ....[4]....
        /*0ab8*/ 	.word	0x00000520


	//   ....[5]....
        /*0abc*/ 	.word	0x00000640


	//   ....[6]....
        /*0ac0*/ 	.word	0x000007a0


	//   ....[7]....
        /*0ac4*/ 	.word	0x00002e90


	//   ....[8]....
        /*0ac8*/ 	.word	0x00002ea0


	//   ....[9]....
        /*0acc*/ 	.word	0x00003610


	//   ....[10]....
        /*0ad0*/ 	.word	0x00003620


	//   ....[11]....
        /*0ad4*/ 	.word	0x00004370


	//   ....[12]....
        /*0ad8*/ 	.word	0x00004380


	//   ....[13]....
        /*0adc*/ 	.word	0x00004b50


	//   ....[14]....
        /*0ae0*/ 	.word	0x00004b60


	//   ....[15]....
        /*0ae4*/ 	.word	0x000055d0


	//   ....[16]....
        /*0ae8*/ 	.word	0x000055e0


	//   ....[17]....
        /*0aec*/ 	.word	0x00005700


	//   ....[18]....
        /*0af0*/ 	.word	0x00005710


	//   ....[19]....
        /*0af4*/ 	.word	0x00005ac0


	//   ....[20]....
        /*0af8*/ 	.word	0x00005ae0


	//   ....[21]....
        /*0afc*/ 	.word	0x00005bc0


	//   ....[22]....
        /*0b00*/ 	.word	0x00005be0


	//   ....[23]....
        /*0b04*/ 	.word	0x00006490


	//   ....[24]....
        /*0b08*/ 	.word	0x00006c40


	//   ....[25]....
        /*0b0c*/ 	.word	0x00006c50


	//   ....[26]....
        /*0b10*/ 	.word	0x00006c60


	//   ....[27]....
        /*0b14*/ 	.word	0x00006c70


	//   ....[28]....
        /*0b18*/ 	.word	0x00006fc0


	//   ....[29]....
        /*0b1c*/ 	.word	0x00006fd0


	//   ....[30]....
        /*0b20*/ 	.word	0x00006fe0


	//   ....[31]....
        /*0b24*/ 	.word	0x00006ff0


	//   ....[32]....
        /*0b28*/ 	.word	0x00008410


	//   ....[33]....
        /*0b2c*/ 	.word	0x00008430


	//   ....[34]....
        /*0b30*/ 	.word	0x00008440


	//   ....[35]....
        /*0b34*/ 	.word	0x00008450


	//   ....[36]....
        /*0b38*/ 	.word	0x00008540


	//   ....[37]....
        /*0b3c*/ 	.word	0x00008560


	//   ....[38]....
        /*0b40*/ 	.word	0x000085f0


	//   ....[39]....
        /*0b44*/ 	.word	0x00008620


	//   ....[40]....
        /*0b48*/ 	.word	0x0000a330


	//   ....[41]....
        /*0b4c*/ 	.word	0x0000b370


	//   ....[42]....
        /*0b50*/ 	.word	0x0000bb00


	//   ....[43]....
        /*0b54*/ 	.word	0x0000bc00


	//   ....[44]....
        /*0b58*/ 	.word	0x0000c430


	//   ....[45]....
        /*0b5c*/ 	.word	0x0000c480


	//   ....[46]....
        /*0b60*/ 	.word	0x0000e1b0


	//   ....[47]....
        /*0b64*/ 	.word	0x0000e7a0


	//   ....[48]....
        /*0b68*/ 	.word	0x0000f360


	//   ....[49]....
        /*0b6c*/ 	.word	0x0000f460


	//   ....[50]....
        /*0b70*/ 	.word	0x0000fc60


	//   ....[51]....
        /*0b74*/ 	.word	0x0000fce0


	//   ....[52]....
        /*0b78*/ 	.word	0x000120d0


	//   ....[53]....
        /*0b7c*/ 	.word	0x00012130


	//   ....[54]....
        /*0b80*/ 	.word	0x00012530


	//   ....[55]....
        /*0b84*/ 	.word	0x00012550


	//   ....[56]....
        /*0b88*/ 	.word	0x00014600


	//   ....[57]....
        /*0b8c*/ 	.word	0x00014b60


	//   ....[58]....
        /*0b90*/ 	.word	0x000158d0


	//   ....[59]....
        /*0b94*/ 	.word	0x00015b90


	//   ....[60]....
        /*0b98*/ 	.word	0x00015fb0


	//   ....[61]....
        /*0b9c*/ 	.word	0x00016010


	//   ....[62]....
        /*0ba0*/ 	.word	0x000170c0


	//   ....[63]....
        /*0ba4*/ 	.word	0x000173a0


	//   ....[64]....
        /*0ba8*/ 	.word	0x000173d0


	//   ....[65]....
        /*0bac*/ 	.word	0x00017480


	//   ....[66]....
        /*0bb0*/ 	.word	0x000180c0


	//   ....[67]....
        /*0bb4*/ 	.word	0x00018100


	//   ....[68]....
        /*0bb8*/ 	.word	0x00018130


	//   ....[69]....
        /*0bbc*/ 	.word	0x00018140


	//   ....[70]....
        /*0bc0*/ 	.word	0x00018610


	//   ....[71]....
        /*0bc4*/ 	.word	0x00018630


	//   ....[72]....
        /*0bc8*/ 	.word	0x00018650


	//   ....[73]....
        /*0bcc*/ 	.word	0x00018660


	//   ....[74]....
        /*0bd0*/ 	.word	0x00018680


	//   ....[75]....
        /*0bd4*/ 	.word	0x000186b0


	//   ....[76]....
        /*0bd8*/ 	.word	0x00018790


	//   ....[77]....
        /*0bdc*/ 	.word	0x000187a0


	//   ....[78]....
        /*0be0*/ 	.word	0x00018ff0


	//   ....[79]....
        /*0be4*/ 	.word	0x00019020


	//   ....[80]....
        /*0be8*/ 	.word	0x00019040


	//   ....[81]....
        /*0bec*/ 	.word	0x00019070


	//   ....[82]....
        /*0bf0*/ 	.word	0x000190a0


	//   ....[83]....
        /*0bf4*/ 	.word	0x000190b0


	//   ....[84]....
        /*0bf8*/ 	.word	0x000190e0


	//   ....[85]....
        /*0bfc*/ 	.word	0x00019150


	//   ....[86]....
        /*0c00*/ 	.word	0x00019270


	//   ....[87]....
        /*0c04*/ 	.word	0x00019440


	//   ....[88]....
        /*0c08*/ 	.word	0x00019470


	//   ....[89]....
        /*0c0c*/ 	.word	0x000194a0


	//   ....[90]....
        /*0c10*/ 	.word	0x000194d0


	//   ....[91]....
        /*0c14*/ 	.word	0x00019500


	//   ....[92]....
        /*0c18*/ 	.word	0x00019530


	//   ....[93]....
        /*0c1c*/ 	.word	0x000196a0


	//   ....[94]....
        /*0c20*/ 	.word	0x000196d0


	//   ....[95]....
        /*0c24*/ 	.word	0x00019700


	//   ....[96]....
        /*0c28*/ 	.word	0x00019730


	//   ....[97]....
        /*0c2c*/ 	.word	0x00019760


	//   ....[98]....
        /*0c30*/ 	.word	0x00019790


	//   ....[99]....
        /*0c34*/ 	.word	0x00019830


	//   ....[100]....
        /*0c38*/ 	.word	0x00019890


	//   ....[101]....
        /*0c3c*/ 	.word	0x00019930


	//   ....[102]....
        /*0c40*/ 	.word	0x0001a9e0


	//   ....[103]....
        /*0c44*/ 	.word	0x0001c6e0


	//   ....[104]....
        /*0c48*/ 	.word	0x0001c700


	//   ....[105]....
        /*0c4c*/ 	.word	0x0001c790


	//   ....[106]....
        /*0c50*/ 	.word	0x0001c7b0


	//   ....[107]....
        /*0c54*/ 	.word	0x0001c830


	//   ....[108]....
        /*0c58*/ 	.word	0x0001c850


	//   ....[109]....
        /*0c5c*/ 	.word	0x0001c8d0


	//   ....[110]....
        /*0c60*/ 	.word	0x0001c8f0


	//   ....[111]....
        /*0c64*/ 	.word	0x0001c970


	//   ....[112]....
        /*0c68*/ 	.word	0x0001c990


	//   ....[113]....
        /*0c6c*/ 	.word	0x0001ca10


	//   ....[114]....
        /*0c70*/ 	.word	0x0001ca30


	//   ....[115]....
        /*0c74*/ 	.word	0x0001cab0


	//   ....[116]....
        /*0c78*/ 	.word	0x0001cad0


	//   ....[117]....
        /*0c7c*/ 	.word	0x0001cae0


	//   ....[118]....
        /*0c80*/ 	.word	0x0001caf0


	//   ....[119]....
        /*0c84*/ 	.word	0x0001d450


	//   ....[120]....
        /*0c88*/ 	.word	0x0001d460


	//   ....[121]....
        /*0c8c*/ 	.word	0x0001d480


	//   ....[122]....
        /*0c90*/ 	.word	0x0001d4e0


	//   ....[123]....
        /*0c94*/ 	.word	0x0001d500


	//   ....[124]....
        /*0c98*/ 	.word	0x0001d580


	//   ....[125]....
        /*0c9c*/ 	.word	0x0001d5a0


	//   ....[126]....
        /*0ca0*/ 	.word	0x0001d620


	//   ....[127]....
        /*0ca4*/ 	.word	0x0001d640


	//   ....[128]....
        /*0ca8*/ 	.word	0x0001d6c0


	//   ....[129]....
        /*0cac*/ 	.word	0x0001d6e0


	//   ....[130]....
        /*0cb0*/ 	.word	0x0001d760


	//   ....[131]....
        /*0cb4*/ 	.word	0x0001d780


	//   ....[132]....
        /*0cb8*/ 	.word	0x0001d800


	//   ....[133]....
        /*0cbc*/ 	.word	0x0001d820


	//   ....[134]....
        /*0cc0*/ 	.word	0x0001d830


	//   ....[135]....
        /*0cc4*/ 	.word	0x0001d8a0


	//   ....[136]....
        /*0cc8*/ 	.word	0x0001d8f0


	//   ....[137]....
        /*0ccc*/ 	.word	0x0001d990


	//   ....[138]....
        /*0cd0*/ 	.word	0x0001d9c0


	//   ....[139]....
        /*0cd4*/ 	.word	0x0001d9d0


	//   ....[140]....
        /*0cd8*/ 	.word	0x0001da40


	//   ....[141]....
        /*0cdc*/ 	.word	0x0001da50


	//   ....[142]....
        /*0ce0*/ 	.word	0x0001da60


	//   ....[143]....
        /*0ce4*/ 	.word	0x0001e260


	//   ....[144]....
        /*0ce8*/ 	.word	0x0001e280


	//   ....[145]....
        /*0cec*/ 	.word	0x0001e2f0


	//   ....[146]....
        /*0cf0*/ 	.word	0x0001e300


	//   ....[147]....
        /*0cf4*/ 	.word	0x0001e340


	//   ....[148]....
        /*0cf8*/ 	.word	0x0001e350


	//   ....[149]....
        /*0cfc*/ 	.word	0x0001e390


	//   ....[150]....
        /*0d00*/ 	.word	0x0001e3a0


	//   ....[151]....
        /*0d04*/ 	.word	0x0001e3e0


	//   ....[152]....
        /*0d08*/ 	.word	0x0001e3f0


	//   ....[153]....
        /*0d0c*/ 	.word	0x0001e430


	//   ....[154]....
        /*0d10*/ 	.word	0x0001e440


	//   ....[155]....
        /*0d14*/ 	.word	0x0001e480


	//   ....[156]....
        /*0d18*/ 	.word	0x0001e490


	//   ....[157]....
        /*0d1c*/ 	.word	0x0001e4a0


	//   ....[158]....
        /*0d20*/ 	.word	0x0001e4e0


	//   ....[159]....
        /*0d24*/ 	.word	0x0001e7a0


	//   ....[160]....
        /*0d28*/ 	.word	0x0001e7d0


	//   ....[161]....
        /*0d2c*/ 	.word	0x0001e830


	//   ....[162]....
        /*0d30*/ 	.word	0x0001e840


	//   ....[163]....
        /*0d34*/ 	.word	0x0001e890


	//   ....[164]....
        /*0d38*/ 	.word	0x0001e8a0


	//   ....[165]....
        /*0d3c*/ 	.word	0x0001e8f0


	//   ....[166]....
        /*0d40*/ 	.word	0x0001e900


	//   ....[167]....
        /*0d44*/ 	.word	0x0001e950


	//   ....[168]....
        /*0d48*/ 	.word	0x0001e960


	//   ....[169]....
        /*0d4c*/ 	.word	0x0001e9b0


	//   ....[170]....
        /*0d50*/ 	.word	0x0001e9c0


	//   ....[171]....
        /*0d54*/ 	.word	0x0001ea10


	//   ....[172]....
        /*0d58*/ 	.word	0x0001ea20


	//   ....[173]....
        /*0d5c*/ 	.word	0x0001ea30


	//   ....[174]....
        /*0d60*/ 	.word	0x0001ea70


	//   ....[175]....
        /*0d64*/ 	.word	0x0001f070


	//   ....[176]....
        /*0d68*/ 	.word	0x0001f080


	//   ....[177]....
        /*0d6c*/ 	.word	0x0001f0f0


	//   ....[178]....
        /*0d70*/ 	.word	0x0001f130


	//   ....[179]....
        /*0d74*/ 	.word	0x0001f150


	//   ....[180]....
        /*0d78*/ 	.word	0x0001f190


	//   ....[181]....
        /*0d7c*/ 	.word	0x0001f1b0


	//   ....[182]....
        /*0d80*/ 	.word	0x0001f1f0


	//   ....[183]....
        /*0d84*/ 	.word	0x0001f210


	//   ....[184]....
        /*0d88*/ 	.word	0x0001f250


	//   ....[185]....
        /*0d8c*/ 	.word	0x0001f270


	//   ....[186]....
        /*0d90*/ 	.word	0x0001f2b0


	//   ....[187]....
        /*0d94*/ 	.word	0x0001f2d0


	//   ....[188]....
        /*0d98*/ 	.word	0x0001f310


	//   ....[189]....
        /*0d9c*/ 	.word	0x0001f330


	//   ....[190]....
        /*0da0*/ 	.word	0x0001f340


	//   ....[191]....
        /*0da4*/ 	.word	0x0001f6a0


	//   ....[192]....
        /*0da8*/ 	.word	0x0001f6d0


	//   ....[193]....
        /*0dac*/ 	.word	0x0001f710


	//   ....[194]....
        /*0db0*/ 	.word	0x0001f740


	//   ....[195]....
        /*0db4*/ 	.word	0x0001f770


	//   ....[196]....
        /*0db8*/ 	.word	0x0001f7a0


	//   ....[197]....
        /*0dbc*/ 	.word	0x0001f7d0


	//   ....[198]....
        /*0dc0*/ 	.word	0x0001f800


	//   ....[199]....
        /*0dc4*/ 	.word	0x0001f980


	//   ....[200]....
        /*0dc8*/ 	.word	0x0001f9b0


	//   ....[201]....
        /*0dcc*/ 	.word	0x0001f9e0


	//   ....[202]....
        /*0dd0*/ 	.word	0x0001fa10


	//   ....[203]....
        /*0dd4*/ 	.word	0x0001fa40


	//   ....[204]....
        /*0dd8*/ 	.word	0x0001fa70


	//   ....[205]....
        /*0ddc*/ 	.word	0x0001fb30


	//   ....[206]....
        /*0de0*/ 	.word	0x0001fb50


	//   ....[207]....
        /*0de4*/ 	.word	0x0001fbc0


	//   ....[208]....
        /*0de8*/ 	.word	0x00020260


	//   ....[209]....
        /*0dec*/ 	.word	0x00020580


	//   ....[210]....
        /*0df0*/ 	.word	0x00020610


	//   ....[211]....
        /*0df4*/ 	.word	0x000206a0


	//   ....[212]....
        /*0df8*/ 	.word	0x00020730


	//   ....[213]....
        /*0dfc*/ 	.word	0x00020810


	//   ....[214]....
        /*0e00*/ 	.word	0x000208a0


	//   ....[215]....
        /*0e04*/ 	.word	0x00020940


	//   ....[216]....
        /*0e08*/ 	.word	0x000209d0


	//   ....[217]....
        /*0e0c*/ 	.word	0x00020ac0


	//   ....[218]....
        /*0e10*/ 	.word	0x00020b50


	//   ....[219]....
        /*0e14*/ 	.word	0x00020bf0


	//   ....[220]....
        /*0e18*/ 	.word	0x00020c80


	//   ....[221]....
        /*0e1c*/ 	.word	0x00020dc0


	//   ....[222]....
        /*0e20*/ 	.word	0x00020e70


	//   ....[223]....
        /*0e24*/ 	.word	0x00020f00


	//   ....[224]....
        /*0e28*/ 	.word	0x00020f50


	//   ....[225]....
        /*0e2c*/ 	.word	0x00020fa0


	//   ....[226]....
        /*0e30*/ 	.word	0x00021030


	//   ....[227]....
        /*0e34*/ 	.word	0x000210c0


	//   ....[228]....
        /*0e38*/ 	.word	0x00021110


	//   ....[229]....
        /*0e3c*/ 	.word	0x00021160


	//   ....[230]....
        /*0e40*/ 	.word	0x00021250


	//   ....[231]....
        /*0e44*/ 	.word	0x00021300


	//   ....[232]....
        /*0e48*/ 	.word	0x00021380


	//   ....[233]....
        /*0e4c*/ 	.word	0x000213f0


	//   ....[234]....
        /*0e50*/ 	.word	0x00021520


	//   ....[235]....
        /*0e54*/ 	.word	0x00021640


	//   ....[236]....
        /*0e58*/ 	.word	0x00021720


	//   ....[237]....
        /*0e5c*/ 	.word	0x00021770


	//   ....[238]....
        /*0e60*/ 	.word	0x00021ae0


	//   ....[239]....
        /*0e64*/ 	.word	0x00021b80


	//   ....[240]....
        /*0e68*/ 	.word	0x00021be0


	//   ....[241]....
        /*0e6c*/ 	.word	0x00021c50


	//   ....[242]....
        /*0e70*/ 	.word	0x00021cb0


	//   ....[243]....
        /*0e74*/ 	.word	0x00021d20


	//   ....[244]....
        /*0e78*/ 	.word	0x00021de0


	//   ....[245]....
        /*0e7c*/ 	.word	0x00021e40


	//   ....[246]....
        /*0e80*/ 	.word	0x00021f00


	//   ....[247]....
        /*0e84*/ 	.word	0x000221e0


	//   ....[248]....
        /*0e88*/ 	.word	0x000222d0


	//   ....[249]....
        /*0e8c*/ 	.word	0x00022370


	//   ....[250]....
        /*0e90*/ 	.word	0x000223d0


	//   ....[251]....
        /*0e94*/ 	.word	0x000224c0


	//   ....[252]....
        /*0e98*/ 	.word	0x00022530


	//   ....[253]....
        /*0e9c*/ 	.word	0x00022620


	//   ....[254]....
        /*0ea0*/ 	.word	0x00022690


	//   ....[255]....
        /*0ea4*/ 	.word	0x00022780


	//   ....[0]....
        /*0ea8*/ 	.word	0x000227f0


	//   ....[1]....
        /*0eac*/ 	.word	0x000228e0


	//   ....[2]....
        /*0eb0*/ 	.word	0x00022950


	//   ....[3]....
        /*0eb4*/ 	.word	0x00022a40


	//   ....[4]....
        /*0eb8*/ 	.word	0x00022ab0


	//   ....[5]....
        /*0ebc*/ 	.word	0x00022ba0


	//   ....[6]....
        /*0ec0*/ 	.word	0x00022c10


	//   ....[7]....
        /*0ec4*/ 	.word	0x00022cb0


	//   ....[8]....
        /*0ec8*/ 	.word	0x00022dd0


	//   ....[9]....
        /*0ecc*/ 	.word	0x00022e20


	//   ....[10]....
        /*0ed0*/ 	.word	0x00022e80


	//   ....[11]....
        /*0ed4*/ 	.word	0x00022f40


	//   ....[12]....
        /*0ed8*/ 	.word	0x00022fa0


	//   ....[13]....
        /*0edc*/ 	.word	0x000230a0


	//   ....[14]....
        /*0ee0*/ 	.word	0x00023100


	//   ....[15]....
        /*0ee4*/ 	.word	0x00023200


	//   ....[16]....
        /*0ee8*/ 	.word	0x00023260


	//   ....[17]....
        /*0eec*/ 	.word	0x00023360


	//   ....[18]....
        /*0ef0*/ 	.word	0x000233c0


	//   ....[19]....
        /*0ef4*/ 	.word	0x000234c0


	//   ....[20]....
        /*0ef8*/ 	.word	0x00023520


	//   ....[21]....
        /*0efc*/ 	.word	0x00023620


	//   ....[22]....
        /*0f00*/ 	.word	0x00023680


	//   ....[23]....
        /*0f04*/ 	.word	0x00023730


	//   ....[24]....
        /*0f08*/ 	.word	0x000237e0


	//   ....[25]....
        /*0f0c*/ 	.word	0x000238d0


	//   ....[26]....
        /*0f10*/ 	.word	0x00023930


	//   ....[27]....
        /*0f14*/ 	.word	0x00023a20


	//   ....[28]....
        /*0f18*/ 	.word	0x00023a80


	//   ....[29]....
        /*0f1c*/ 	.word	0x00023b50


	//   ....[30]....
        /*0f20*/ 	.word	0x00023bb0


	//   ....[31]....
        /*0f24*/ 	.word	0x00023c70


	//   ....[32]....
        /*0f28*/ 	.word	0x00023db0


	//   ....[33]....
        /*0f2c*/ 	.word	0x00023e60


	//   ....[34]....
        /*0f30*/ 	.word	0x00023ee0


	//   ....[35]....
        /*0f34*/ 	.word	0x00023fa0


	//   ....[36]....
        /*0f38*/ 	.word	0x00024000


	//   ....[37]....
        /*0f3c*/ 	.word	0x000240b0


	//   ....[38]....
        /*0f40*/ 	.word	0x00024110


	//   ....[39]....
        /*0f44*/ 	.word	0x000241c0


	//   ....[40]....
        /*0f48*/ 	.word	0x00024220


	//   ....[41]....
        /*0f4c*/ 	.word	0x000242d0


	//   ....[42]....
        /*0f50*/ 	.word	0x00024330


	//   ....[43]....
        /*0f54*/ 	.word	0x000243e0


	//   ....[44]....
        /*0f58*/ 	.word	0x00024440


	//   ....[45]....
        /*0f5c*/ 	.word	0x000244f0


	//   ....[46]....
        /*0f60*/ 	.word	0x00024550


	//   ....[47]....
        /*0f64*/ 	.word	0x00024600


	//   ....[48]....
        /*0f68*/ 	.word	0x000246f0


	//   ....[49]....
        /*0f6c*/ 	.word	0x000247a0


	//   ....[50]....
        /*0f70*/ 	.word	0x00024800


	//   ....[51]....
        /*0f74*/ 	.word	0x000248c0


	//   ....[52]....
        /*0f78*/ 	.word	0x00024920


	//   ....[53]....
        /*0f7c*/ 	.word	0x000249e0


	//   ....[54]....
        /*0f80*/ 	.word	0x00024a40


	//   ....[55]....
        /*0f84*/ 	.word	0x00024b00


	//   ....[56]....
        /*0f88*/ 	.word	0x00024b60


	//   ....[57]....
        /*0f8c*/ 	.word	0x00024c20


	//   ....[58]....
        /*0f90*/ 	.word	0x00024c80


	//   ....[59]....
        /*0f94*/ 	.word	0x00024d40


	//   ....[60]....
        /*0f98*/ 	.word	0x00024da0


	//   ....[61]....
        /*0f9c*/ 	.word	0x00024e60


	//   ....[62]....
        /*0fa0*/ 	.word	0x00024ec0


	//   ....[63]....
        /*0fa4*/ 	.word	0x00024f70


	//   ....[64]....
        /*0fa8*/ 	.word	0x00025060


	//   ....[65]....
        /*0fac*/ 	.word	0x00025110


	//   ....[66]....
        /*0fb0*/ 	.word	0x000251d0


	//   ....[67]....
        /*0fb4*/ 	.word	0x00025280


	//   ....[68]....
        /*0fb8*/ 	.word	0x000252e0


	//   ....[69]....
        /*0fbc*/ 	.word	0x00025390


	//   ....[70]....
        /*0fc0*/ 	.word	0x000253f0


	//   ....[71]....
        /*0fc4*/ 	.word	0x000254a0


	//   ....[72]....
        /*0fc8*/ 	.word	0x00025500


	//   ....[73]....
        /*0fcc*/ 	.word	0x000255b0


	//   ....[74]....
        /*0fd0*/ 	.word	0x00025610


	//   ....[75]....
        /*0fd4*/ 	.word	0x000256c0


	//   ....[76]....
        /*0fd8*/ 	.word	0x00025720


	//   ....[77]....
        /*0fdc*/ 	.word	0x000257d0


	//   ....[78]....
        /*0fe0*/ 	.word	0x00025830


	//   ....[79]....
        /*0fe4*/ 	.word	0x000258d0


	//   ....[80]....
        /*0fe8*/ 	.word	0x00025960


	//   ....[81]....
        /*0fec*/ 	.word	0x00025a00


	//   ....[82]....
        /*0ff0*/ 	.word	0x00025b20


	//   ....[83]....
        /*0ff4*/ 	.word	0x00025b90


	//   ....[84]....
        /*0ff8*/ 	.word	0x00025c00


	//   ....[85]....
        /*0ffc*/ 	.word	0x00025c70


	//   ....[86]....
        /*1000*/ 	.word	0x00025ce0


	//   ....[87]....
        /*1004*/ 	.word	0x00025d60


	//   ....[88]....
        /*1008*/ 	.word	0x00025df0


	//   ....[89]....
        /*100c*/ 	.word	0x00025e80


	//   ....[90]....
        /*1010*/ 	.word	0x00025ef0


	//   ....[91]....
        /*1014*/ 	.word	0x00025f60


	//   ....[92]....
        /*1018*/ 	.word	0x00025fd0


	//   ....[93]....
        /*101c*/ 	.word	0x00026050


	//   ....[94]....
        /*1020*/ 	.word	0x000260c0


	//   ....[95]....
        /*1024*/ 	.word	0x00026160


	//   ....[96]....
        /*1028*/ 	.word	0x000261f0


	//   ....[97]....
        /*102c*/ 	.word	0x00026320


	//----- nvinfo : EIATTR_REG_RECONFIG
	.align		4
.L_1523:
        /*1030*/ 	.byte	0x01, 0x54
	.zero		2


	//----- nvinfo : EIATTR_SYSCALL_OFFSETS
	.align		4
        /*1034*/ 	.byte	0x04, 0x46
        /*1036*/ 	.short	(.L_1525 - .L_1524)


	//   ....[0]....
.L_1524:
        /*1038*/ 	.word	0x00001b90


	//   ....[1]....
        /*103c*/ 	.word	0x00001ce0


	//   ....[2]....
        /*1040*/ 	.word	0x00006660


	//   ....[3]....
        /*1044*/ 	.word	0x00006980


	//   ....[4]....
        /*1048*/ 	.word	0x0001bd10


	//   ....[5]....
        /*104c*/ 	.word	0x0001be60


	//   ....[6]....
        /*1050*/ 	.word	0x0001bf50


	//   ....[7]....
        /*1054*/ 	.word	0x0001cf20


	//----- nvinfo : EIATTR_MBARRIER_INSTR_OFFSETS
	.align		4
.L_1525:
        /*1058*/ 	.byte	0x04, 0x39
        /*105a*/ 	.short	(.L_1527 - .L_1526)


	//   ....[0]....
.L_1526:
        /*105c*/ 	.word	0x00000270
        /*1060*/ 	.word	0x000000ff
        /*1064*/ 	.word	0x00016800
        /*1068*/ 	.short	0x0100
        /*106a*/ 	.byte	0x08
	.zero		1


	//   ....[1]....
        /*106c*/ 	.word	0x00000280
        /*1070*/ 	.word	0x000000ff
        /*1074*/ 	.word	0x00016820
        /*1078*/ 	.short	0x0100
        /*107a*/ 	.byte	0x08
	.zero		1


	//   ....[2]....
        /*107c*/ 	.word	0x00000370
        /*1080*/ 	.word	0x000000ff
        /*1084*/ 	.word	0x00016830
        /*1088*/ 	.short	0x0100
        /*108a*/ 	.byte	0x08
	.zero		1


	//   ....[3]....
        /*108c*/ 	.word	0x00000380
        /*1090*/ 	.word	0x000000ff
        /*1094*/ 	.word	0x00016840
        /*1098*/ 	.short	0x0100
        /*109a*/ 	.byte	0x08
	.zero		1


	//   ....[4]....
        /*109c*/ 	.word	0x00000390
        /*10a0*/ 	.word	0x000000ff
        /*10a4*/ 	.word	0x00016838
        /*10a8*/ 	.short	0x0100
        /*10aa*/ 	.byte	0x08
	.zero		1


	//   ....[5]....
        /*10ac*/ 	.word	0x000003a0
        /*10b0*/ 	.word	0x000000ff
        /*10b4*/ 	.word	0x00016848
        /*10b8*/ 	.short	0x0100
        /*10ba*/ 	.byte	0x08
	.zero		1


	//   ....[6]....
        /*10bc*/ 	.word	0x000004d0
        /*10c0*/ 	.word	0x000000ff
        /*10c4*/ 	.word	0x00016850
        /*10c8*/ 	.short	0x0100
        /*10ca*/ 	.byte	0x08
	.zero		1


	//   ....[7]....
        /*10cc*/ 	.word	0x000004e0
        /*10d0*/ 	.word	0x000000ff
        /*10d4*/ 	.word	0x00016860
        /*10d8*/ 	.short	0x0100
        /*10da*/ 	.byte	0x08
	.zero		1


	//   ....[8]....
        /*10dc*/ 	.word	0x000004f0
        /*10e0*/ 	.word	0x000000ff
        /*10e4*/ 	.word	0x00016858
        /*10e8*/ 	.short	0x0100
        /*10ea*/ 	.byte	0x08
	.zero		1


	//   ....[9]....
        /*10ec*/ 	.word	0x00000500
        /*10f0*/ 	.word	0x000000ff
        /*10f4*/ 	.word	0x00016868
        /*10f8*/ 	.short	0x0100
        /*10fa*/ 	.byte	0x08
	.zero		1


	//   ....[10]....
        /*10fc*/ 	.word	0x000005f0
        /*1100*/ 	.word	0x000000ff
        /*1104*/ 	.word	0x00016870
        /*1108*/ 	.short	0x0100
        /*110a*/ 	.byte	0x06
	.zero		1


	//   ....[11]....
        /*110c*/ 	.word	0x00000600
        /*1110*/ 	.word	0x000000ff
        /*1114*/ 	.word	0x00016880
        /*1118*/ 	.short	0x0100
        /*111a*/ 	.byte	0x06
	.zero		1


	//   ....[12]....
        /*111c*/ 	.word	0x00000610
        /*1120*/ 	.word	0x000000ff
        /*1124*/ 	.word	0x00016878
        /*1128*/ 	.short	0x0100
        /*112a*/ 	.byte	0x06
	.zero		1


	//   ....[13]....
        /*112c*/ 	.word	0x00000620
        /*1130*/ 	.word	0x000000ff
        /*1134*/ 	.word	0x00016888
        /*1138*/ 	.short	0x0100
        /*113a*/ 	.byte	0x06
	.zero		1


	//   ....[14]....
        /*113c*/ 	.word	0x00000750
        /*1140*/ 	.word	0x000000ff
        /*1144*/ 	.word	0x00016890
        /*1148*/ 	.short	0x0100
        /*114a*/ 	.byte	0x08
	.zero		1


	//   ....[15]....
        /*114c*/ 	.word	0x00000760
        /*1150*/ 	.word	0x000000ff
        /*1154*/ 	.word	0x000168a0
        /*1158*/ 	.short	0x0100
        /*115a*/ 	.byte	0x08
	.zero		1


	//   ....[16]....
        /*115c*/ 	.word	0x00000770
        /*1160*/ 	.word	0x000000ff
        /*1164*/ 	.word	0x00016898
        /*1168*/ 	.short	0x0100
        /*116a*/ 	.byte	0x08
	.zero		1


	//   ....[17]....
        /*116c*/ 	.word	0x00000780
        /*1170*/ 	.word	0x000000ff
        /*1174*/ 	.word	0x000168a8
        /*1178*/ 	.short	0x0100
        /*117a*/ 	.byte	0x08
	.zero		1


	//   ....[18]....
        /*117c*/ 	.word	0x000008b0
        /*1180*/ 	.word	0x000000ff
        /*1184*/ 	.word	0x000168b0
        /*1188*/ 	.short	0x0100
        /*118a*/ 	.byte	0x08
	.zero		1


	//   ....[19]....
        /*118c*/ 	.word	0x000008c0
        /*1190*/ 	.word	0x000000ff
        /*1194*/ 	.word	0x000168c0
        /*1198*/ 	.short	0x0100
        /*119a*/ 	.byte	0x08
	.zero		1


	//   ....[20]....
        /*119c*/ 	.word	0x000008d0
        /*11a0*/ 	.word	0x000000ff
        /*11a4*/ 	.word	0x000168b8
        /*11a8*/ 	.short	0x0100
        /*11aa*/ 	.byte	0x08
	.zero		1


	//   ....[21]....
        /*11ac*/ 	.word	0x000008e0
        /*11b0*/ 	.word	0x000000ff
        /*11b4*/ 	.word	0x000168c8
        /*11b8*/ 	.short	0x0100
        /*11ba*/ 	.byte	0x08
	.zero		1


	//   ....[22]....
        /*11bc*/ 	.word	0x00002e40
        /*11c0*/ 	.word	0x00000046
        /*11c4*/ 	.word	0x00016890
        /*11c8*/ 	.short	0x010a
        /*11ca*/ 	.byte	0x3f
	.zero		1


	//   ....[23]....
        /*11cc*/ 	.word	0x00004310
        /*11d0*/ 	.word	0x00000046
        /*11d4*/ 	.word	0x00016890
        /*11d8*/ 	.short	0x010a
        /*11da*/ 	.byte	0x3f
	.zero		1


	//   ....[24]....
        /*11dc*/ 	.word	0x00005410
        /*11e0*/ 	.word	0x00000046
        /*11e4*/ 	.word	0x00016890
        /*11e8*/ 	.short	0x010a
        /*11ea*/ 	.byte	0x3f
	.zero		1


	//   ....[25]....
        /*11ec*/ 	.word	0x000058e0
        /*11f0*/ 	.word	0x00000008
        /*11f4*/ 	.word	0x00000000
        /*11f8*/ 	.short	0x0101
        /*11fa*/ 	.byte	0x3f
	.zero		1


	//   ....[26]....
        /*11fc*/ 	.word	0x00005920
        /*1200*/ 	.word	0x00000046
        /*1204*/ 	.word	0x000168b0
        /*1208*/ 	.short	0x010a
        /*120a*/ 	.byte	0x3f
	.zero		1


	//   ....[27]....
        /*120c*/ 	.word	0x00005d70
        /*1210*/ 	.word	0x00000046
        /*1214*/ 	.word	0x00000000
        /*1218*/ 	.short	0x0101
        /*121a*/ 	.byte	0x3f
	.zero		1


	//   ....[28]....
        /*121c*/ 	.word	0x00006700
        /*1220*/ 	.word	0x00000002
        /*1224*/ 	.word	0x00016800
        /*1228*/ 	.short	0x010a
        /*122a*/ 	.byte	0x3f
	.zero		1


	//   ....[29]....
        /*122c*/ 	.word	0x00006750
        /*1230*/ 	.word	0x00000002
        /*1234*/ 	.word	0x00016800
        /*1238*/ 	.short	0x010a
        /*123a*/ 	.byte	0x3f
	.zero		1


	//   ....[30]....
        /*123c*/ 	.word	0x00007340
        /*1240*/ 	.word	0x00000002
        /*1244*/ 	.word	0x00016800
        /*1248*/ 	.short	0x010a
        /*124a*/ 	.byte	0x3f
	.zero		1


	//   ....[31]....
        /*124c*/ 	.word	0x000089c0
        /*1250*/ 	.word	0x00000002
        /*1254*/ 	.word	0x00016800
        /*1258*/ 	.short	0x010a
        /*125a*/ 	.byte	0x3f
	.zero		1


	//   ....[32]....
        /*125c*/ 	.word	0x000098f0
        /*1260*/ 	.word	0x00000000
        /*1264*/ 	.word	0x00016830
        /*1268*/ 	.short	0x010a
        /*126a*/ 	.byte	0x3f
	.zero		1


	//   ....[33]....
        /*126c*/ 	.word	0x000099a0
        /*1270*/ 	.word	0x00000000
        /*1274*/ 	.word	0x00016830
        /*1278*/ 	.short	0x010a
        /*127a*/ 	.byte	0x3f
	.zero		1


	//   ....[34]....
        /*127c*/ 	.word	0x0000a3d0
        /*1280*/ 	.word	0x00000004
        /*1284*/ 	.word	0x00000000
        /*1288*/ 	.short	0x0101
        /*128a*/ 	.byte	0x3f
	.zero		1


	//   ....[35]....
        /*128c*/ 	.word	0x0000d470
        /*1290*/ 	.word	0x0000000b
        /*1294*/ 	.word	0x00016830
        /*1298*/ 	.short	0x010a
        /*129a*/ 	.byte	0x3f
	.zero		1


	//   ....[36]....
        /*129c*/ 	.word	0x0000d4c0
        /*12a0*/ 	.word	0x0000000b
        /*12a4*/ 	.word	0x00016830
        /*12a8*/ 	.short	0x010a
        /*12aa*/ 	.byte	0x3f
	.zero		1


	//   ....[37]....
        /*12ac*/ 	.word	0x0000d7f0
        /*12b0*/ 	.word	0x0000000b
        /*12b4*/ 	.word	0x00016850
        /*12b8*/ 	.short	0x010a
        /*12ba*/ 	.byte	0x3f
	.zero		1


	//   ....[38]....
        /*12bc*/ 	.word	0x0000d830
        /*12c0*/ 	.word	0x0000000b
        /*12c4*/ 	.word	0x00016850
        /*12c8*/ 	.short	0x010a
        /*12ca*/ 	.byte	0x3f
	.zero		1


	//   ....[39]....
        /*12cc*/ 	.word	0x0000e210
        /*12d0*/ 	.word	0x0000003a
        /*12d4*/ 	.word	0x00000000
        /*12d8*/ 	.short	0x0101
        /*12da*/ 	.byte	0x3f
	.zero		1


	//   ....[40]....
        /*12dc*/ 	.word	0x00010810
        /*12e0*/ 	.word	0x0000000e
        /*12e4*/ 	.word	0x00000000
        /*12e8*/ 	.short	0x0101
        /*12ea*/ 	.byte	0x3f
	.zero		1


	//   ....[41]....
        /*12ec*/ 	.word	0x00011000
        /*12f0*/ 	.word	0x00000005
        /*12f4*/ 	.word	0x00016830
        /*12f8*/ 	.short	0x010a
        /*12fa*/ 	.byte	0x3f
	.zero		1


	//   ....[42]....
        /*12fc*/ 	.word	0x00011050
        /*1300*/ 	.word	0x00000005
        /*1304*/ 	.word	0x00016830
        /*1308*/ 	.short	0x010a
        /*130a*/ 	.byte	0x3f
	.zero		1


	//   ....[43]....
        /*130c*/ 	.word	0x000113d0
        /*1310*/ 	.word	0x0000000a
        /*1314*/ 	.word	0x00016850
        /*1318*/ 	.short	0x010a
        /*131a*/ 	.byte	0x3f
	.zero		1


	//   ....[44]....
        /*131c*/ 	.word	0x00011410
        /*1320*/ 	.word	0x0000000a
        /*1324*/ 	.word	0x00016850
        /*1328*/ 	.short	0x010a
        /*132a*/ 	.byte	0x3f
	.zero		1


	//   ....[45]....
        /*132c*/ 	.word	0x00011b30
        /*1330*/ 	.word	0x00000005
        /*1334*/ 	.word	0x00000000
        /*1338*/ 	.short	0x0101
        /*133a*/ 	.byte	0x3f
	.zero		1


	//   ....[46]....
        /*133c*/ 	.word	0x000132d0
        /*1340*/ 	.word	0x00000014
        /*1344*/ 	.word	0x00000000
        /*1348*/ 	.short	0x0101
        /*134a*/ 	.byte	0x3f
	.zero		1


	//   ....[47]....
        /*134c*/ 	.word	0x00013810
        /*1350*/ 	.word	0x00000005
        /*1354*/ 	.word	0x00016830
        /*1358*/ 	.short	0x010a
        /*135a*/ 	.byte	0x3f
	.zero		1


	//   ....[48]....
        /*135c*/ 	.word	0x00013860
        /*1360*/ 	.word	0x00000005
        /*1364*/ 	.word	0x00016830
        /*1368*/ 	.short	0x010a
        /*136a*/ 	.byte	0x3f
	.zero		1


	//   ....[49]....
        /*136c*/ 	.word	0x00013be0
        /*1370*/ 	.word	0x0000000a
        /*1374*/ 	.word	0x00016850
        /*1378*/ 	.short	0x010a
        /*137a*/ 	.byte	0x3f
	.zero		1


	//   ....[50]....
        /*137c*/ 	.word	0x00013c20
        /*1380*/ 	.word	0x0000000a
        /*1384*/ 	.word	0x00016850
        /*1388*/ 	.short	0x010a
        /*138a*/ 	.byte	0x3f
	.zero		1


	//   ....[51]....
        /*138c*/ 	.word	0x00014690
        /*1390*/ 	.word	0x00000038
        /*1394*/ 	.word	0x00000000
        /*1398*/ 	.short	0x0101
        /*139a*/ 	.byte	0x3f
	.zero		1


	//   ....[52]....
        /*139c*/ 	.word	0x00016b70
        /*13a0*/ 	.word	0x00000015
        /*13a4*/ 	.word	0x00000000
        /*13a8*/ 	.short	0x0101
        /*13aa*/ 	.byte	0x3f
	.zero		1


	//   ....[53]....
        /*13ac*/ 	.word	0x00016fc0
        /*13b0*/ 	.word	0x0000000b
        /*13b4*/ 	.word	0x00016850
        /*13b8*/ 	.short	0x010a
        /*13ba*/ 	.byte	0x3f
	.zero		1


	//   ....[54]....
        /*13bc*/ 	.word	0x00017030
        /*13c0*/ 	.word	0x0000000b
        /*13c4*/ 	.word	0x00016850
        /*13c8*/ 	.short	0x010a
        /*13ca*/ 	.byte	0x3f
	.zero		1


	//   ....[55]....
        /*13cc*/ 	.word	0x00017650
        /*13d0*/ 	.word	0x00000002
        /*13d4*/ 	.word	0x00000000
        /*13d8*/ 	.short	0x0101
        /*13da*/ 	.byte	0x3f
	.zero		1


	//   ....[56]....
        /*13dc*/ 	.word	0x00018760
        /*13e0*/ 	.word	0x00000000
        /*13e4*/ 	.word	0x00000000
        /*13e8*/ 	.short	0x0101
        /*13ea*/ 	.byte	0x3f
	.zero		1


	//   ....[57]....
        /*13ec*/ 	.word	0x0001aac0
        /*13f0*/ 	.word	0x00000016
        /*13f4*/ 	.word	0x00016820
        /*13f8*/ 	.short	0x010a
        /*13fa*/ 	.byte	0x3f
	.zero		1


	//   ....[58]....
        /*13fc*/ 	.word	0x0001ab80
        /*1400*/ 	.word	0x0000000a
        /*1404*/ 	.word	0x000168a0
        /*1408*/ 	.short	0x010a
        /*140a*/ 	.byte	0x3f
	.zero		1


	//   ....[59]....
        /*140c*/ 	.word	0x0001adc0
        /*1410*/ 	.word	0x0000000a
        /*1414*/ 	.word	0x000168c0
        /*1418*/ 	.short	0x010a
        /*141a*/ 	.byte	0x3f
	.zero		1


	//   ....[60]....
        /*141c*/ 	.word	0x0001b150
        /*1420*/ 	.word	0x00000005
        /*1424*/ 	.word	0x000168a0
        /*1428*/ 	.short	0x010a
        /*142a*/ 	.byte	0x3f
	.zero		1


	//   ....[61]....
        /*142c*/ 	.word	0x0001b370
        /*1430*/ 	.word	0x00000005
        /*1434*/ 	.word	0x000168c0
        /*1438*/ 	.short	0x010a
        /*143a*/ 	.byte	0x3f
	.zero		1


	//   ....[62]....
        /*143c*/ 	.word	0x0001c430
        /*1440*/ 	.word	0x00000003
        /*1444*/ 	.word	0x00016840
        /*1448*/ 	.short	0x010a
        /*144a*/ 	.byte	0x3f
	.zero		1


	//   ....[63]....
        /*144c*/ 	.word	0x0001cbf0
        /*1450*/ 	.word	0x00000003
        /*1454*/ 	.word	0x00016830
        /*1458*/ 	.short	0x0107
        /*145a*/ 	.byte	0x3f
	.zero		1


	//   ....[64]....
        /*145c*/ 	.word	0x0001ccc0
        /*1460*/ 	.word	0x00000003
        /*1464*/ 	.word	0x00016830
        /*1468*/ 	.short	0x0101
        /*146a*/ 	.byte	0x3f
	.zero		1


	//   ....[65]....
        /*146c*/ 	.word	0x0001db40
        /*1470*/ 	.word	0x00000016
        /*1474*/ 	.word	0x00016800
        /*1478*/ 	.short	0x0107
        /*147a*/ 	.byte	0x3f
	.zero		1


	//   ....[66]....
        /*147c*/ 	.word	0x0001dc30
        /*1480*/ 	.word	0x00000016
        /*1484*/ 	.word	0x00016800
        /*1488*/ 	.short	0x0101
        /*148a*/ 	.byte	0x3f
	.zero		1


	//   ....[67]....
        /*148c*/ 	.word	0x0001dc50
        /*1490*/ 	.word	0x00000016
        /*1494*/ 	.word	0x00016820
        /*1498*/ 	.short	0x010a
        /*149a*/ 	.byte	0x3f
	.zero		1


	//   ....[68]....
        /*149c*/ 	.word	0x0001e020
        /*14a0*/ 	.word	0x00000005
        /*14a4*/ 	.word	0x00016840
        /*14a8*/ 	.short	0x010a
        /*14aa*/ 	.byte	0x3f
	.zero		1


	//   ....[69]....
        /*14ac*/ 	.word	0x0001e560
        /*14b0*/ 	.word	0x00000005
        /*14b4*/ 	.word	0x00016830
        /*14b8*/ 	.short	0x0107
        /*14ba*/ 	.byte	0x3f
	.zero		1


	//   ....[70]....
        /*14bc*/ 	.word	0x0001e620
        /*14c0*/ 	.word	0x00000005
        /*14c4*/ 	.word	0x00016830
        /*14c8*/ 	.short	0x0101
        /*14ca*/ 	.byte	0x3f
	.zero		1


	//   ....[71]....
        /*14cc*/ 	.word	0x0001e680
        /*14d0*/ 	.word	0x00000005
        /*14d4*/ 	.word	0x00016860
        /*14d8*/ 	.short	0x010a
        /*14da*/ 	.byte	0x3f
	.zero		1


	//   ....[72]....
        /*14dc*/ 	.word	0x0001eb60
        /*14e0*/ 	.word	0x00000005
        /*14e4*/ 	.word	0x00016850
        /*14e8*/ 	.short	0x0107
        /*14ea*/ 	.byte	0x3f
	.zero		1


	//   ....[73]....
        /*14ec*/ 	.word	0x0001ed10
        /*14f0*/ 	.word	0x00000005
        /*14f4*/ 	.word	0x00016850
        /*14f8*/ 	.short	0x0101
        /*14fa*/ 	.byte	0x3f
	.zero		1


	//   ....[74]....
        /*14fc*/ 	.word	0x0001ef30
        /*1500*/ 	.word	0x00000000
        /*1504*/ 	.word	0x00016860
        /*1508*/ 	.short	0x010a
        /*150a*/ 	.byte	0x3f
	.zero		1


	//   ....[75]....
        /*150c*/ 	.word	0x0001f3f0
        /*1510*/ 	.word	0x00000000
        /*1514*/ 	.word	0x00016850
        /*1518*/ 	.short	0x0107
        /*151a*/ 	.byte	0x3f
	.zero		1


	//   ....[76]....
        /*151c*/ 	.word	0x0001f4c0
        /*1520*/ 	.word	0x00000000
        /*1524*/ 	.word	0x00016850
        /*1528*/ 	.short	0x0101
        /*152a*/ 	.byte	0x3f
	.zero		1


	//   ....[77]....
        /*152c*/ 	.word	0x000201e0
        /*1530*/ 	.word	0x00000005
        /*1534*/ 	.word	0x00016820
        /*1538*/ 	.short	0x010a
        /*153a*/ 	.byte	0x3f
	.zero		1


	//   ....[78]....
        /*153c*/ 	.word	0x00020350
        /*1540*/ 	.word	0x00000003
        /*1544*/ 	.word	0x00016840
        /*1548*/ 	.short	0x010a
        /*154a*/ 	.byte	0x3f
	.zero		1


	//   ....[79]....
        /*154c*/ 	.word	0x000203f0
        /*1550*/ 	.word	0x00000019
        /*1554*/ 	.word	0x00016840
        /*1558*/ 	.short	0x010a
        /*155a*/ 	.byte	0x3f
	.zero		1


	//   ....[80]....
        /*155c*/ 	.word	0x00020430
        /*1560*/ 	.word	0x00000003
        /*1564*/ 	.word	0x00016860
        /*1568*/ 	.short	0x010a
        /*156a*/ 	.byte	0x3f
	.zero		1


	//   ....[81]....
        /*156c*/ 	.word	0x00020470
        /*1570*/ 	.word	0x00000019
        /*1574*/ 	.word	0x00016860
        /*1578*/ 	.short	0x010a
        /*157a*/ 	.byte	0x3f
	.zero		1


	//   ....[82]....
        /*157c*/ 	.word	0x000204d0
        /*1580*/ 	.word	0x00000046
        /*1584*/ 	.word	0x00016890
        /*1588*/ 	.short	0x010a
        /*158a*/ 	.byte	0x3f
	.zero		1


	//   ....[83]....
        /*158c*/ 	.word	0x00020760
        /*1590*/ 	.word	0x00000046
        /*1594*/ 	.word	0x00016890
        /*1598*/ 	.short	0x010a
        /*159a*/ 	.byte	0x3f
	.zero		1


	//   ....[84]....
        /*159c*/ 	.word	0x00020a10
        /*15a0*/ 	.word	0x00000046
        /*15a4*/ 	.word	0x00016890
        /*15a8*/ 	.short	0x010a
        /*15aa*/ 	.byte	0x3f
	.zero		1


	//   ....[85]....
        /*15ac*/ 	.word	0x00020cc0
        /*15b0*/ 	.word	0x00000046
        /*15b4*/ 	.word	0x000168b0
        /*15b8*/ 	.short	0x010a
        /*15ba*/ 	.byte	0x3f
	.zero		1


	//   ....[86]....
        /*15bc*/ 	.word	0x00021190
        /*15c0*/ 	.word	0x00000002
        /*15c4*/ 	.word	0x00016800
        /*15c8*/ 	.short	0x010a
        /*15ca*/ 	.byte	0x3f
	.zero		1


	//   ....[87]....
        /*15cc*/ 	.word	0x000217a0
        /*15d0*/ 	.word	0x00000002
        /*15d4*/ 	.word	0x00016800
        /*15d8*/ 	.short	0x010a
        /*15da*/ 	.byte	0x3f
	.zero		1


	//   ....[88]....
        /*15dc*/ 	.word	0x000217f0
        /*15e0*/ 	.word	0x00000000
        /*15e4*/ 	.word	0x00016830
        /*15e8*/ 	.short	0x010a
        /*15ea*/ 	.byte	0x3f
	.zero		1


	//   ....[89]....
        /*15ec*/ 	.word	0x00021840
        /*15f0*/ 	.word	0x0000000b
        /*15f4*/ 	.word	0x00016830
        /*15f8*/ 	.short	0x010a
        /*15fa*/ 	.byte	0x3f
	.zero		1


	//   ....[90]....
        /*15fc*/ 	.word	0x00021890
        /*1600*/ 	.word	0x0000000b
        /*1604*/ 	.word	0x00016850
        /*1608*/ 	.short	0x010a
        /*160a*/ 	.byte	0x3f
	.zero		1


	//   ....[91]....
        /*160c*/ 	.word	0x000218e0
        /*1610*/ 	.word	0x00000005
        /*1614*/ 	.word	0x00016830
        /*1618*/ 	.short	0x010a
        /*161a*/ 	.byte	0x3f
	.zero		1


	//   ....[92]....
        /*161c*/ 	.word	0x00021930
        /*1620*/ 	.word	0x0000000a
        /*1624*/ 	.word	0x00016850
        /*1628*/ 	.short	0x010a
        /*162a*/ 	.byte	0x3f
	.zero		1


	//   ....[93]....
        /*162c*/ 	.word	0x00021980
        /*1630*/ 	.word	0x00000005
        /*1634*/ 	.word	0x00016830
        /*1638*/ 	.short	0x010a
        /*163a*/ 	.byte	0x3f
	.zero		1


	//   ....[94]....
        /*163c*/ 	.word	0x000219d0
        /*1640*/ 	.word	0x0000000a
        /*1644*/ 	.word	0x00016850
        /*1648*/ 	.short	0x010a
        /*164a*/ 	.byte	0x3f
	.zero		1


	//   ....[95]....
        /*164c*/ 	.word	0x00021a20
        /*1650*/ 	.word	0x0000000b
        /*1654*/ 	.word	0x00016850
        /*1658*/ 	.short	0x010a
        /*165a*/ 	.byte	0x3f
	.zero		1


	//   ....[96]....
        /*165c*/ 	.word	0x00021fc0
        /*1660*/ 	.word	0x00000016
        /*1664*/ 	.word	0x00016820
        /*1668*/ 	.short	0x010a
        /*166a*/ 	.byte	0x3f
	.zero		1


	//   ....[97]....
        /*166c*/ 	.word	0x00022010
        /*1670*/ 	.word	0x0000000a
        /*1674*/ 	.word	0x000168a0
        /*1678*/ 	.short	0x010a
        /*167a*/ 	.byte	0x3f
	.zero		1


	//   ....[98]....
        /*167c*/ 	.word	0x00022060
        /*1680*/ 	.word	0x0000000a
        /*1684*/ 	.word	0x000168c0
        /*1688*/ 	.short	0x010a
        /*168a*/ 	.byte	0x3f
	.zero		1


	//   ....[99]....
        /*168c*/ 	.word	0x000220b0
        /*1690*/ 	.word	0x00000005
        /*1694*/ 	.word	0x000168a0
        /*1698*/ 	.short	0x010a
        /*169a*/ 	.byte	0x3f
	.zero		1


	//   ....[100]....
        /*169c*/ 	.word	0x00022100
        /*16a0*/ 	.word	0x00000005
        /*16a4*/ 	.word	0x000168c0
        /*16a8*/ 	.short	0x010a
        /*16aa*/ 	.byte	0x3f
	.zero		1


	//   ....[101]....
        /*16ac*/ 	.word	0x00022220
        /*16b0*/ 	.word	0x00000003
        /*16b4*/ 	.word	0x00016840
        /*16b8*/ 	.short	0x010a
        /*16ba*/ 	.byte	0x3f
	.zero		1


	//   ....[102]....
        /*16bc*/ 	.word	0x00023cb0
        /*16c0*/ 	.word	0x00000016
        /*16c4*/ 	.word	0x00016820
        /*16c8*/ 	.short	0x010a
        /*16ca*/ 	.byte	0x3f
	.zero		1


	//   ....[103]....
        /*16cc*/ 	.word	0x00023d00
        /*16d0*/ 	.word	0x00000005
        /*16d4*/ 	.word	0x00016840
        /*16d8*/ 	.short	0x010a
        /*16da*/ 	.byte	0x3f
	.zero		1


	//   ....[104]....
        /*16dc*/ 	.word	0x00024640
        /*16e0*/ 	.word	0x00000005
        /*16e4*/ 	.word	0x00016860
        /*16e8*/ 	.short	0x010a
        /*16ea*/ 	.byte	0x3f
	.zero		1


	//   ....[105]....
        /*16ec*/ 	.word	0x00024fb0
        /*16f0*/ 	.word	0x00000000
        /*16f4*/ 	.word	0x00016860
        /*16f8*/ 	.short	0x010a
        /*16fa*/ 	.byte	0x3f
	.zero		1


	//   ....[106]....
        /*16fc*/ 	.word	0x00026240
        /*1700*/ 	.word	0x00000005
        /*1704*/ 	.word	0x00016820
        /*1708*/ 	.short	0x010a
        /*170a*/ 	.byte	0x3f
	.zero		1


	//   ....[107]....
        /*170c*/ 	.word	0x000263e0
        /*1710*/ 	.word	0x00000003
        /*1714*/ 	.word	0x00016840
        /*1718*/ 	.short	0x010a
        /*171a*/ 	.byte	0x3f
	.zero		1


	//   ....[108]....
        /*171c*/ 	.word	0x00026430
        /*1720*/ 	.word	0x00000019
        /*1724*/ 	.word	0x00016840
        /*1728*/ 	.short	0x010a
        /*172a*/ 	.byte	0x3f
	.zero		1


	//   ....[109]....
        /*172c*/ 	.word	0x00026480
        /*1730*/ 	.word	0x00000003
        /*1734*/ 	.word	0x00016860
        /*1738*/ 	.short	0x010a
        /*173a*/ 	.byte	0x3f
	.zero		1


	//----- nvinfo : EIATTR_NUM_MBARRIERS
	.align		4
.L_1527:
        /*173c*/ 	.byte	0x03, 0x38
        /*173e*/ 	.short	0x0016


	//----- nvinfo : EIATTR_EXIT_INSTR_OFFSETS
	.align		4
        /*1740*/ 	.byte	0x04, 0x1c
        /*1742*/ 	.short	(.L_1529 - .L_1528)


	//   ....[0]....
.L_1528:
        /*1744*/ 	.word	0x000204c0


	//----- nvinfo : EIATTR_MAX_THREADS
	.align		4
.L_1529:
        /*1748*/ 	.byte	0x04, 0x05
        /*174a*/ 	.short	(.L_1531 - .L_1530)
.L_1530:
        /*174c*/ 	.word	0x00000200
        /*1750*/ 	.word	0x00000001
        /*1754*/ 	.word	0x00000001


	//----- nvinfo : EIATTR_CRS_STACK_SIZE
	.align		4
.L_1531:
        /*1758*/ 	.byte	0x04, 0x1e
        /*175a*/ 	.short	(.L_1533 - .L_1532)
.L_1532:
        /*175c*/ 	.word	0x00000000


	//----- nvinfo : EIATTR_CBANK_PARAM_SIZE
	.align		4
.L_1533:
        /*1760*/ 	.byte	0x03, 0x19
        /*1762*/ 	.short	0x0af0


	//----- nvinfo : EIATTR_PARAM_CBANK
	.align		4
        /*1764*/ 	.byte	0x04, 0x0a
        /*1766*/ 	.short	(.L_1535 - .L_1534)
	.align		4
.L_1534:
        /*1768*/ 	.word	index@(.nv.constant0._ZN7cutlass13device_kernelIN5flash11enable_sm90INS1_16FlashAttnFwdSm90INS1_25CollectiveMainloopFwdSm90ILi2EN4cute5tupleIJNS5_1CILi1EEES8_S8_EEENS6_IJNS7_ILi192EEENS7_ILi128EEENS7_ILi64EEEEEELi64ENS_10bfloat16_tEfNS_4arch4Sm90ELb0ELb1ELb1ELb1ELb1ELb1ELb0ELb1ELb1ELb1ELb0ELb0EEENS1_21CollectiveEpilogueFwdINS6_IJSA_SC_SB_EEES9_SE_SG_Li384ELb1ELb1ELb0ELb0EEENS1_36VarlenDynamicPersistentTileSchedulerILi192ELi128ELi384ELi128ELb0ELb1ELb1ELb1ELb0ELb1EEEEEEEEEvNT_6ParamsE)
        /*176c*/ 	.short	0x0210
        /*176e*/ 	.short	0x0af0


	//----- nvinfo : EIATTR_SW_WAR
	.align		4
.L_1535:
        /*1770*/ 	.byte	0x04, 0x36
        /*1772*/ 	.short	(.L_1537 - .L_1536)
.L_1536:
        /*1774*/ 	.word	0x00000008
.L_1537:


//--------------------- .nv.info._ZN7cutlass13device_kernelIN5flash11enable_sm90INS1_16FlashAttnFwdSm90INS1_25CollectiveMainloopFwdSm90ILi2EN4cute5tupleIJNS5_1CILi1EEES8_S8_EEENS6_IJNS7_ILi192EEENS7_ILi128EEENS7_ILi64EEEEEELi64ENS_10bfloat16_tEfNS_4arch4Sm90ELb1ELb0ELb1ELb0ELb1ELb0ELb0ELb1ELb1ELb1ELb0ELb0EEENS1_21CollectiveEpilogueFwdINS6_IJSA_SC_SB_EEES9_SE_SG_Li384ELb0ELb1ELb0ELb0EEENS1_30DynamicPersistentTileSchedulerILi384ELi128ELb0ELb1ELb1EEEEEEEEEvNT_6ParamsE --------------------------
	.section	.nv.info._ZN7cutlass13device_kernelIN5flash11enable_sm90INS1_16FlashAttnFwdSm90INS1_25CollectiveMainloopFwdSm90ILi2EN4cute5tupleIJNS5_1CILi1EEES8_S8_EEENS6_IJNS7_ILi192EEENS7_ILi128EEENS7_ILi64EEEEEELi64ENS_10bfloat16_tEfNS_4arch4Sm90ELb1ELb0ELb1ELb0ELb1ELb0ELb0ELb1ELb1ELb1ELb0ELb0EEENS1_21CollectiveEpilogueFwdINS6_IJSA_SC_SB_EEES9_SE_SG_Li384ELb0ELb1ELb0ELb0EEENS1_30DynamicPersistentTileSchedulerILi384ELi128ELb0ELb1ELb1EEEEEEEEEvNT_6ParamsE,"",@"SHT_CUDA_INFO"
	.sectionflags	@""
	.align	4


	//----- nvinfo : EIATTR_CUDA_API_VERSION
	.align		4
        /*0000*/ 	.byte	0x04, 0x37
        /*0002*/ 	.short	(.L_1539 - .L_1538)
.L_1538:
        /*0004*/ 	.word	0x00000082


	//----- nvinfo : EIATTR_KPARAM_INFO
	.align		4
.L_1539:
        /*0008*/ 	.byte	0x04, 0x17
        /*000a*/ 	.short	(.L_1541 - .L_1540)
.L_1540:
        /*000c*/ 	.word	0x00000000
        /*0010*/ 	.short	0x0000
        /*0012*/ 	.short	0x0070
        /*0014*/ 	.byte	0x00, 0xf0, 0x01, 0x2a


	//----- nvinfo : EIATTR_SPARSE_MMA_MASK
	.align		4
.L_1541:
        /*0018*/ 	.byte	0x03, 0x50
        /*001a*/ 	.short	0x0000


	//----- nvinfo : EIATTR_MAXREG_COUNT
	.align		4
        /*001c*/ 	.byte	0x03, 0x1b
        /*001e*/ 	.short	0x0080


	//----- nvinfo : EIATTR_NUM_BARRIERS
	.align		4
        /*0020*/ 	.byte	0x02, 0x4c
        /*0022*/ 	.byte	0x10
	.zero		1


	//----- nvinfo : EIATTR_EXTERNS
	.align		4
        /*0024*/ 	.byte	0x04, 0x0f
        /*0026*/ 	.short	(.L_1543 - .L_1542)


	//   ....[0]....
	.align		4
.L_1542:
        /*0028*/ 	.word	index@(__assertfail)


	//----- nvinfo : EIATTR_ANNOTATIONS
	.align		4
.L_1543:
        /*002c*/ 	.byte	0x04, 0x55
        /*002e*/ 	.short	(.L_1545 - .L_1544)


	//   ....[0]....
.L_1544:
        /* <DEDUP_REMOVED lines=11> */


	//----- nvinfo : EIATTR_MERCURY_ISA_VERSION
	.align		4
.L_1545:
        /*00c8*/ 	.byte	0x03, 0x5f
        /*00ca*/ 	.short	0x0101


	//----- nvinfo : EIATTR_INT_WARP_WIDE_INSTR_OFFSETS
	.align		4
        /*00cc*/ 	.byte	0x04, 0x31
        /*00ce*/ 	.short	(.L_1547 - .L_1546)


	//   ....[0]....
.L_1546:
        /*00d0*/ 	.word	0x000000c0


	//   ....[1]....
        /*00d4*/ 	.word	0x000000d0


	//   ....[2]....
        /*00d8*/ 	.word	0x00000170


	//   ....[3]....
        /*00dc*/ 	.word	0x0000b840


	//   ....[4]....
        /*00e0*/ 	.word	0x0000b8d0


	//   ....[5]....
        /*00e4*/ 	.word	0x0000e980


	//   ....[6]....
        /*00e8*/ 	.word	0x0000ea10


	//----- nvinfo : EIATTR_COOP_GROUP_MASK_REGIDS
	.align		4
.L_1547:
        /*00ec*/ 	.byte	0x04, 0x29
        /*00ee*/ 	.short	(.L_1549 - .L_1548)


	//   ....[0]....
.L_1548:
        /*00f0*/ 	.word	0xffffffff


	//   ....[1]....
        /*00f4*/ 	.word	0xffffffff


	//   ....[2]....
        /*00f8*/ 	.word	0xffffffff


	//   ....[3]....
        /*00fc*/ 	.word	0xffffffff


	//   ....[4]....
        /*0100*/ 	.word	0xffffffff


	//   ....[5]....
        /*0104*/ 	.word	0xffffffff


	//   ....[6]....
        /*0108*/ 	.word	0xffffffff


	//   ....[7]....
        /*010c*/ 	.word	0xffffffff


	//   ....[8]....
        /*0110*/ 	.word	0xffffffff


	//   ....[9]....
        /*0114*/ 	.word	0xffffffff


	//   ....[10]....
        /*0118*/ 	.word	0xffffffff


	//   ....[11]....
        /*011c*/ 	.word	0xffffffff


	//   ....[12]....
        /*0120*/ 	.word	0xffffffff


	//   ....[13]....
        /*0124*/ 	.word	0xffffffff


	//   ....[14]....
        /*0128*/ 	.word	0xffffffff


	//   ....[15]....
        /*012c*/ 	.word	0xffffffff


	//   ....[16]....
        /*0130*/ 	.word	0xffffffff


	//   ....[17]....
        /*0134*/ 	.word	0xffffffff


	//   ....[18]....
        /*0138*/ 	.word	0xffffffff


	//   ....[19]....
        /*013c*/ 	.word	0xffffffff


	//   ....[20]....
        /*0140*/ 	.word	0xffffffff


	//   ....[21]....
        /*0144*/ 	.word	0xffffffff


	//   ....[22]....
        /*0148*/ 	.word	0xffffffff


	//   ....[23]....
        /*014c*/ 	.word	0xffffffff


	//   ....[24]....
        /*0150*/ 	.word	0xffffffff


	//   ....[25]....
        /*0154*/ 	.word	0xffffffff


	//   ....[26]....
        /*0158*/ 	.word	0xffffffff


	//   ....[27]....
        /*015c*/ 	.word	0xffffffff


	//   ....[28]....
        /*0160*/ 	.word	0xffffffff


	//   ....[29]....
        /*0164*/ 	.word	0xffffffff


	//   ....[30]....
        /*0168*/ 	.word	0xffffffff


	//   ....[31]....
        /*016c*/ 	.word	0xffffffff


	//   ....[32]....
        /*0170*/ 	.word	0xffffffff


	//   ....[33]....
        /*0174*/ 	.word	0xffffffff


	//   ....[34]....
        /*0178*/ 	.word	0xffffffff


	//   ....[35]....
        /*017c*/ 	.word	0xffffffff


	//   ....[36]....
        /*0180*/ 	.word	0xffffffff


	//   ....[37]....
        /*0184*/ 	.word	0xffffffff


	//   ....[38]....
        /*0188*/ 	.word	0xffffffff


	//   ....[39]....
        /*018c*/ 	.word	0xffffffff


	//   ....[40]....
        /*0190*/ 	.word	0xffffffff


	//   ....[41]....
        /*0194*/ 	.word	0xffffffff


	//   ....[42]....
        /*0198*/ 	.word	0xffffffff


	//   ....[43]....
        /*019c*/ 	.word	0xffffffff


	//   ....[44]....
        /*01a0*/ 	.word	0xffffffff


	//   ....[45]....
        /*01a4*/ 	.word	0xffffffff


	//   ....[46]....
        /*01a8*/ 	.word	0xffffffff


	//   ....[47]....
        /*01ac*/ 	.word	0xffffffff


	//   ....[48]....
        /*01b0*/ 	.word	0xffffffff


	//   ....[49]....
        /*01b4*/ 	.word	0xffffffff


	//   ....[50]....
        /*01b8*/ 	.word	0xffffffff


	//   ....[51]....
        /*01bc*/ 	.word	0xffffffff


	//   ....[52]....
        /*01c0*/ 	.word	0xffffffff


	//   ....[53]....
        /*01c4*/ 	.word	0xffffffff


	//   ....[54]....
        /*01c8*/ 	.word	0xffffffff


	//   ....[55]....
        /*01cc*/ 	.word	0xffffffff


	//   ....[56]....
        /*01d0*/ 	.word	0xffffffff


	//   ....[57]....
        /*01d4*/ 	.word	0xffffffff


	//   ....[58]....
        /*01d8*/ 	.word	0xffffffff


	//   ....[59]....
        /*01dc*/ 	.word	0xffffffff


	//   ....[60]....
        /*01e0*/ 	.word	0xffffffff


	//   ....[61]....
        /*01e4*/ 	.word	0xffffffff


	//   ....[62]....
        /*01e8*/ 	.word	0xffffffff


	//   ....[63]....
        /*01ec*/ 	.word	0xffffffff


	//   ....[64]....
        /*01f0*/ 	.word	0xffffffff


	//   ....[65]....
        /*01f4*/ 	.word	0xffffffff


	//   ....[66]....
        /*01f8*/ 	.word	0xffffffff


	//   ....[67]....
        /*01fc*/ 	.word	0xffffffff


	//   ....[68]....
        /*0200*/ 	.word	0xffffffff


	//   ....[69]....
        /*0204*/ 	.word	0xffffffff


	//   ....[70]....
        /*0208*/ 	.word	0xffffffff


	//   ....[71]....
        /*020c*/ 	.word	0xffffffff


	//   ....[72]....
        /*0210*/ 	.word	0xffffffff


	//   ....[73]....
        /*0214*/ 	.word	0xffffffff


	//   ....[74]....
        /*0218*/ 	.word	0xffffffff


	//   ....[75]....
        /*021c*/ 	.word	0xffffffff


	//   ....[76]....
        /*0220*/ 	.word	0xffffffff


	//   ....[77]....
        /*0224*/ 	.word	0xffffffff


	//   ....[78]....
        /*0228*/ 	.word	0xffffffff


	//   ....[79]....
        /*022c*/ 	.word	0xffffffff


	//   ....[80]....
        /*0230*/ 	.word	0xffffffff


	//   ....[81]....
        /*0234*/ 	.word	0xffffffff


	//   ....[82]....
        /*0238*/ 	.word	0xffffffff


	//   ....[83]....
        /*023c*/ 	.word	0xffffffff


	//   ....[84]....
        /*0240*/ 	.word	0xffffffff


	//   ....[85]....
        /*0244*/ 	.word	0xffffffff


	//   ....[86]....
        /*0248*/ 	.word	0xffffffff


	//   ....[87]....
        /*024c*/ 	.word	0xffffffff


	//   ....[88]....
        /*0250*/ 	.word	0xffffffff


	//   ....[89]....
        /*0254*/ 	.word	0xffffffff


	//   ....[90]....
        /*0258*/ 	.word	0xffffffff


	//   ....[91]....
        /*025c*/ 	.word	0xffffffff


	//   ....[92]....
        /*0260*/ 	.word	0xffffffff


	//   ....[93]....
        /*0264*/ 	.word	0xffffffff


	//   ....[94]....
        /*0268*/ 	.word	0xffffffff


	//   ....[95]....
        /*026c*/ 	.word	0xffffffff


	//   ....[96]....
        /*0270*/ 	.word	0xffffffff


	//   ....[97]....
        /*0274*/ 	.word	0xffffffff


	//   ....[98]....
        /*0278*/ 	.word	0xffffffff


	//   ....[99]....
        /*027c*/ 	.word	0xffffffff


	//   ....[100]....
        /*0280*/ 	.word	0xffffffff


	//   ....[101]....
        /*0284*/ 	.word	0xffffffff


	//   ....[102]....
        /*0288*/ 	.word	0xffffffff


	//   ....[103]....
        /*028c*/ 	.word	0xffffffff


	//   ....[104]....
        /*0290*/ 	.word	0xffffffff


	//   ....[105]....
        /*0294*/ 	.word	0xffffffff


	//   ....[106]....
        /*0298*/ 	.word	0xffffffff


	//   ....[107]....
        /*029c*/ 	.word	0xffffffff


	//   ....[108]....
        /*02a0*/ 	.word	0xffffffff


	//   ....[109]....
        /*02a4*/ 	.word	0xffffffff


	//   ....[110]....
        /*02a8*/ 	.word	0xffffffff


	//   ....[111]....
        /*02ac*/ 	.word	0xffffffff


	//   ....[112]....
        /*02b0*/ 	.word	0xffffffff


	//   ....[113]....
        /*02b4*/ 	.word	0xffffffff


	//   ....[114]....
        /*02b8*/ 	.word	0xffffffff


	//   ....[115]....
        /*02bc*/ 	.word	0xffffffff


	//   ....[116]....
        /*02c0*/ 	.word	0xffffffff


	//   ....[117]....
        /*02c4*/ 	.word	0xffffffff


	//   ....[118]....
        /*02c8*/ 	.word	0xffffffff


	//   ....[119]....
        /*02cc*/ 	.word	0xffffffff


	//   ....[120]....
        /*02d0*/ 	.word	0xffffffff


	//   ....[121]....
        /*02d4*/ 	.word	0xffffffff


	//   ....[122]....
        /*02d8*/ 	.word	0xffffffff


	//   ....[123]....
        /*02dc*/ 	.word	0xffffffff


	//   ....[124]....
        /*02e0*/ 	.word	0xffffffff


	//   ....[125]....
        /*02e4*/ 	.word	0xffffffff


	//   ....[126]....
        /*02e8*/ 	.word	0xffffffff


	//   ....[127]....
        /*02ec*/ 	.word	0xffffffff


	//   ....[128]....
        /*02f0*/ 	.word	0xffffffff


	//   ....[129]....
        /*02f4*/ 	.word	0xffffffff


	//   ....[130]....
        /*02f8*/ 	.word	0xffffffff


	//   ....[131]....
        /*02fc*/ 	.word	0xffffffff


	//   ....[132]....
        /*0300*/ 	.word	0xffffffff


	//   ....[133]....
        /*0304*/ 	.word	0xffffffff


	//   ....[134]....
        /*0308*/ 	.word	0xffffffff


	//   ....[135]....
        /*030c*/ 	.word	0xffffffff


	//   ....[136]....
        /*0310*/ 	.word	0xffffffff


	//   ....[137]....
        /*0314*/ 	.word	0xffffffff


	//   ....[138]....
        /*0318*/ 	.word	0x0500000f


	//   ....[139]....
        /*031c*/ 	.word	0x0500000f


	//   ....[140]....
        /*0320*/ 	.word	0x0500000f


	//   ....[141]....
        /*0324*/ 	.word	0x0500000f


	//   ....[142]....
        /*0328*/ 	.word	0x0500000f


	//   ....[143]....
        /*032c*/ 	.word	0x0500000f


	//   ....[144]....
        /*0330*/ 	.word	0x0500000f


	//   ....[145]....
        /*0334*/ 	.word	0x0500000f


	//   ....[146]....
        /*0338*/ 	.word	0x0500000f


	//   ....[147]....
        /*033c*/ 	.word	0x0500000f


	//   ....[148]....
        /*0340*/ 	.word	0x0500000f


	//   ....[149]....
        /*0344*/ 	.word	0x0500000f


	//   ....[150]....
        /*0348*/ 	.word	0x0500000f


	//   ....[151]....
        /*034c*/ 	.word	0x0500000f


	//   ....[152]....
        /*0350*/ 	.word	0x0500000f


	//   ....[153]....
        /*0354*/ 	.word	0x0500000f


	//   ....[154]....
        /*0358*/ 	.word	0x0500000f


	//   ....[155]....
        /*035c*/ 	.word	0x0500000f


	//   ....[156]....
        /*0360*/ 	.word	0x0500000f


	//   ....[157]....
        /*0364*/ 	.word	0x0500000f


	//   ....[158]....
        /*0368*/ 	.word	0x0500000f


	//   ....[159]....
        /*036c*/ 	.word	0x0500000f


	//   ....[160]....
        /*0370*/ 	.word	0x0500000f


	//   ....[161]....
        /*0374*/ 	.word	0x0500000f


	//   ....[162]....
        /*0378*/ 	.word	0x0500000f


	//   ....[163]....
        /*037c*/ 	.word	0x0500000f


	//   ....[164]....
        /*0380*/ 	.word	0x0500000f


	//   ....[165]....
        /*0384*/ 	.word	0x0500000f


	//   ....[166]....
        /*0388*/ 	.word	0x0500000f


	//   ....[167]....
        /*038c*/ 	.word	0x0500000f


	//   ....[168]....
        /*0390*/ 	.word	0x0500000f


	//   ....[169]....
        /*0394*/ 	.word	0x0500000f


	//   ....[170]....
        /*0398*/ 	.word	0x0500000f


	//   ....[171]....
        /*039c*/ 	.word	0x0500000f


	//   ....[172]....
        /*03a0*/ 	.word	0x0500000f


	//   ....[173]....
        /*03a4*/ 	.word	0x0500000f


	//   ....[174]....
        /*03a8*/ 	.word	0x0500000f


	//   ....[175]....
        /*03ac*/ 	.word	0x0500000f


	//   ....[176]....
        /*03b0*/ 	.word	0x0500000f


	//   ....[177]....
        /*03b4*/ 	.word	0x0500000f


	//   ....[178]....
        /*03b8*/ 	.word	0x0500000f


	//   ....[179]....
        /*03bc*/ 	.word	0x0500000f


	//   ....[180]....
        /*03c0*/ 	.word	0x0500000f


	//   ....[181]....
        /*03c4*/ 	.word	0x0500000f


	//   ....[182]....
        /*03c8*/ 	.word	0x0500000f


	//   ....[183]....
        /*03cc*/ 	.word	0x0500000f


	//   ....[184]....
        /*03d0*/ 	.word	0x0500000f


	//   ....[185]....
        /*03d4*/ 	.word	0x0500000f


	//   ....[186]....
        /*03d8*/ 	.word	0x0500000f


	//   ....[187]....
        /*03dc*/ 	.word	0x0500000f


	//   ....[188]....
        /*03e0*/ 	.word	0x0500000f


	//   ....[189]....
        /*03e4*/ 	.word	0x0500000f


	//   ....[190]....
        /*03e8*/ 	.word	0x0500000f


	//   ....[191]....
        /*03ec*/ 	.word	0x0500000f


	//   ....[192]....
        /*03f0*/ 	.word	0x0500000f


	//   ....[193]....
        /*03f4*/ 	.word	0x0500000f


	//   ....[194]....
        /*03f8*/ 	.word	0x0500000f


	//   ....[195]....
        /*03fc*/ 	.word	0x0500000f


	//   ....[196]....
        /*0400*/ 	.word	0x0500000f


	//   ....[197]....
        /*0404*/ 	.word	0x0500000f


	//   ....[198]....
        /*0408*/ 	.word	0x0500000f


	//   ....[199]....
        /*040c*/ 	.word	0x0500000f


	//   ....[200]....
        /*0410*/ 	.word	0x0500000f


	//   ....[201]....
        /*0414*/ 	.word	0x0500000f


	//   ....[202]....
        /*0418*/ 	.word	0x0500000f


	//   ....[203]....
        /*041c*/ 	.word	0x0500000f


	//   ....[204]....
        /*0420*/ 	.word	0x0500000f


	//   ....[205]....
        /*0424*/ 	.word	0x0500000f


	//   ....[206]....
        /*0428*/ 	.word	0x0500000f


	//   ....[207]....
        /*042c*/ 	.word	0x0500000f


	//   ....[208]....
        /*0430*/ 	.word	0x0500000f


	//   ....[209]....
        /*0434*/ 	.word	0x0500000f


	//   ....[210]....
        /*0438*/ 	.word	0x0500000f


	//   ....[211]....
        /*043c*/ 	.word	0x0500000f


	//   ....[212]....
        /*0440*/ 	.word	0x0500000f


	//   ....[213]....
        /*0444*/ 	.word	0x0500000f


	//   ....[214]....
        /*0448*/ 	.word	0x0500000f


	//   ....[215]....
        /*044c*/ 	.word	0x0500000f


	//   ....[216]....
        /*0450*/ 	.word	0x0500000f


	//   ....[217]....
        /*0454*/ 	.word	0x0500000f


	//   ....[218]....
        /*0458*/ 	.word	0x0500000f


	//   ....[219]....
        /*045c*/ 	.word	0x0500000f


	//   ....[220]....
        /*0460*/ 	.word	0x0500000f


	//   ....[221]....
        /*0464*/ 	.word	0x0500000f


	//   ....[222]....
        /*0468*/ 	.word	0x0500000f


	//   ....[223]....
        /*046c*/ 	.word	0x0500000f


	//   ....[224]....
        /*0470*/ 	.word	0x0500000f


	//   ....[225]....
        /*0474*/ 	.word	0x0500000f


	//   ....[226]....
        /*0478*/ 	.word	0x0500000f


	//   ....[227]....
        /*047c*/ 	.word	0x0500000f


	//   ....[228]....
        /*0480*/ 	.word	0x0500000f


	//----- nvinfo : EIATTR_COOP_GROUP_INSTR_OFFSETS
	.align		4
.L_1549:
        /*0484*/ 	.byte	0x04, 0x28
        /*0486*/ 	.short	(.L_1551 - .L_1550)


	//   ....[0]....
.L_1550:
        /*0488*/ 	.word	0x00000080


	//   ....[1]....
        /*048c*/ 	.word	0x00000090


	//   ....[2]....
        /*0490*/ 	.word	0x000002d0


	//   ....[3]....
        /*0494*/ 	.word	0x00000430


	//   ....[4]....
        /*0498*/ 	.word	0x00000550


	//   ....[5]....
        /*049c*/ 	.word	0x000006b0


	//   ....[6]....
        /*04a0*/ 	.word	0x000012a0


	//   ....[7]....
        /*04a4*/ 	.word	0x000019e0


	//   ....[8]....
        /*04a8*/ 	.word	0x00001ed0


	//   ....[9]....
        /*04ac*/ 	.word	0x000026a0


	//   ....[10]....
        /*04b0*/ 	.word	0x00002710


	//   ....[11]....
        /*04b4*/ 	.word	0x000031c0


	//   ....[12]....
        /*04b8*/ 	.word	0x00003230


	//   ....[13]....
        /*04bc*/ 	.word	0x000047b0


	//   ....[14]....
        /*04c0*/ 	.word	0x00004b00


	//   ....[15]....
        /*04c4*/ 	.word	0x000053a0


	//   ....[16]....
        /*04c8*/ 	.word	0x000054b0


	//   ....[17]....
        /*04cc*/ 	.word	0x00005e10


	//   ....[18]....
        /*04d0*/ 	.word	0x00005e60


	//   ....[19]....
        /*04d4*/ 	.word	0x000080f0


	//   ....[20]....
        /*04d8*/ 	.word	0x00008130


	//   ....[21]....
        /*04dc*/ 	.word	0x00008160


	//   ....[22]....
        /*04e0*/ 	.word	0x00008170


	//   ....[23]....
        /*04e4*/ 	.word	0x000093f0


	//   ....[24]....
        /*04e8*/ 	.word	0x00009420


	//   ....[25]....
        /*04ec*/ 	.word	0x000094c0


	//   ....[26]....
        /*04f0*/ 	.word	0x000094e0


	//   ....[27]....
        /*04f4*/ 	.word	0x0000a0d0


	//   ....[28]....
        /*04f8*/ 	.word	0x0000a100


	//   ....[29]....
        /*04fc*/ 	.word	0x0000a130


	//   ....[30]....
        /*0500*/ 	.word	0x0000a160


	//   ....[31]....
        /*0504*/ 	.word	0x0000a5e0


	//   ....[32]....
        /*0508*/ 	.word	0x0000a620


	//   ....[33]....
        /*050c*/ 	.word	0x0000a640


	//   ....[34]....
        /*0510*/ 	.word	0x0000a680


	//   ....[35]....
        /*0514*/ 	.word	0x0000a6a0


	//   ....[36]....
        /*0518*/ 	.word	0x0000a6b0


	//   ....[37]....
        /*051c*/ 	.word	0x0000a6d0


	//   ....[38]....
        /*0520*/ 	.word	0x0000a6f0


	//   ....[39]....
        /*0524*/ 	.word	0x0000ad50


	//   ....[40]....
        /*0528*/ 	.word	0x0000ad90


	//   ....[41]....
        /*052c*/ 	.word	0x0000adc0


	//   ....[42]....
        /*0530*/ 	.word	0x0000adf0


	//   ....[43]....
        /*0534*/ 	.word	0x0000ae10


	//   ....[44]....
        /*0538*/ 	.word	0x0000ae20


	//   ....[45]....
        /*053c*/ 	.word	0x0000ae30


	//   ....[46]....
        /*0540*/ 	.word	0x0000ae50


	//   ....[47]....
        /*0544*/ 	.word	0x0000aff0


	//   ....[48]....
        /*0548*/ 	.word	0x0000c440


	//   ....[49]....
        /*054c*/ 	.word	0x0000c460


	//   ....[50]....
        /*0550*/ 	.word	0x0000c470


	//   ....[51]....
        /*0554*/ 	.word	0x0000c4f0


	//   ....[52]....
        /*0558*/ 	.word	0x0000c510


	//   ....[53]....
        /*055c*/ 	.word	0x0000c590


	//   ....[54]....
        /*0560*/ 	.word	0x0000c5b0


	//   ....[55]....
        /*0564*/ 	.word	0x0000c630


	//   ....[56]....
        /*0568*/ 	.word	0x0000c650


	//   ....[57]....
        /*056c*/ 	.word	0x0000c6d0


	//   ....[58]....
        /*0570*/ 	.word	0x0000c6f0


	//   ....[59]....
        /*0574*/ 	.word	0x0000c770


	//   ....[60]....
        /*0578*/ 	.word	0x0000c790


	//   ....[61]....
        /*057c*/ 	.word	0x0000c810


	//   ....[62]....
        /*0580*/ 	.word	0x0000c830


	//   ....[63]....
        /*0584*/ 	.word	0x0000c840


	//   ....[64]....
        /*0588*/ 	.word	0x0000d090


	//   ....[65]....
        /*058c*/ 	.word	0x0000d0b0


	//   ....[66]....
        /*0590*/ 	.word	0x0000d0d0


	//   ....[67]....
        /*0594*/ 	.word	0x0000d170


	//   ....[68]....
        /*0598*/ 	.word	0x0000d190


	//   ....[69]....
        /*059c*/ 	.word	0x0000d210


	//   ....[70]....
        /*05a0*/ 	.word	0x0000d230


	//   ....[71]....
        /*05a4*/ 	.word	0x0000d2b0


	//   ....[72]....
        /*05a8*/ 	.word	0x0000d2d0


	//   ....[73]....
        /*05ac*/ 	.word	0x0000d350


	//   ....[74]....
        /*05b0*/ 	.word	0x0000d370


	//   ....[75]....
        /*05b4*/ 	.word	0x0000d3f0


	//   ....[76]....
        /*05b8*/ 	.word	0x0000d410


	//   ....[77]....
        /*05bc*/ 	.word	0x0000d490


	//   ....[78]....
        /*05c0*/ 	.word	0x0000d4b0


	//   ....[79]....
        /*05c4*/ 	.word	0x0000d4c0


	//   ....[80]....
        /*05c8*/ 	.word	0x0000d4d0


	//   ....[81]....
        /*05cc*/ 	.word	0x0000d570


	//   ....[82]....
        /*05d0*/ 	.word	0x0000d5c0


	//   ....[83]....
        /*05d4*/ 	.word	0x0000d5e0


	//   ....[84]....
        /*05d8*/ 	.word	0x0000d600


	//   ....[85]....
        /*05dc*/ 	.word	0x0000d650


	//   ....[86]....
        /*05e0*/ 	.word	0x0000d670


	//   ....[87]....
        /*05e4*/ 	.word	0x0000d680


	//   ....[88]....
        /*05e8*/ 	.word	0x0000de20


	//   ....[89]....
        /*05ec*/ 	.word	0x0000de40


	//   ....[90]....
        /*05f0*/ 	.word	0x0000deb0


	//   ....[91]....
        /*05f4*/ 	.word	0x0000dec0


	//   ....[92]....
        /*05f8*/ 	.word	0x0000df00


	//   ....[93]....
        /*05fc*/ 	.word	0x0000df10


	//   ....[94]....
        /*0600*/ 	.word	0x0000df50


	//   ....[95]....
        /*0604*/ 	.word	0x0000df60


	//   ....[96]....
        /*0608*/ 	.word	0x0000dfa0


	//   ....[97]....
        /*060c*/ 	.word	0x0000dfb0


	//   ....[98]....
        /*0610*/ 	.word	0x0000dff0


	//   ....[99]....
        /*0614*/ 	.word	0x0000e000


	//   ....[100]....
        /*0618*/ 	.word	0x0000e040


	//   ....[101]....
        /*061c*/ 	.word	0x0000e050


	//   ....[102]....
        /*0620*/ 	.word	0x0000e060


	//   ....[103]....
        /*0624*/ 	.word	0x0000e0a0


	//   ....[104]....
        /*0628*/ 	.word	0x0000e360


	//   ....[105]....
        /*062c*/ 	.word	0x0000e380


	//   ....[106]....
        /*0630*/ 	.word	0x0000e3e0


	//   ....[107]....
        /*0634*/ 	.word	0x0000e3f0


	//   ....[108]....
        /*0638*/ 	.word	0x0000e440


	//   ....[109]....
        /*063c*/ 	.word	0x0000e450


	//   ....[110]....
        /*0640*/ 	.word	0x0000e4a0


	//   ....[111]....
        /*0644*/ 	.word	0x0000e4b0


	//   ....[112]....
        /*0648*/ 	.word	0x0000e500


	//   ....[113]....
        /*064c*/ 	.word	0x0000e510


	//   ....[114]....
        /*0650*/ 	.word	0x0000e560


	//   ....[115]....
        /*0654*/ 	.word	0x0000e570


	//   ....[116]....
        /*0658*/ 	.word	0x0000e5c0


	//   ....[117]....
        /*065c*/ 	.word	0x0000e5d0


	//   ....[118]....
        /*0660*/ 	.word	0x0000e5e0


	//   ....[119]....
        /*0664*/ 	.word	0x0000e630


	//   ....[120]....
        /*0668*/ 	.word	0x0000ec00


	//   ....[121]....
        /*066c*/ 	.word	0x0000ec10


	//   ....[122]....
        /*0670*/ 	.word	0x0000ec20


	//   ....[123]....
        /*0674*/ 	.word	0x0000ec30


	//   ....[124]....
        /*0678*/ 	.word	0x0000ec40


	//   ....[125]....
        /*067c*/ 	.word	0x0000ec90


	//   ....[126]....
        /*0680*/ 	.word	0x0000ece0


	//   ....[127]....
        /*0684*/ 	.word	0x0000ed10


	//   ....[128]....
        /*0688*/ 	.word	0x0000ed40


	//   ....[129]....
        /*068c*/ 	.word	0x0000ed70


	//   ....[130]....
        /*0690*/ 	.word	0x0000eda0


	//   ....[131]....
        /*0694*/ 	.word	0x0000edd0


	//   ....[132]....
        /*0698*/ 	.word	0x0000ee00


	//   ....[133]....
        /*069c*/ 	.word	0x0000ee30


	//   ....[134]....
        /*06a0*/ 	.word	0x0000ee60


	//   ....[135]....
        /*06a4*/ 	.word	0x0000ee90


	//   ....[136]....
        /*06a8*/ 	.word	0x0000f190


	//   ....[137]....
        /*06ac*/ 	.word	0x0000f380


	//   ....[138]....
        /*06b0*/ 	.word	0x0000f910


	//   ....[139]....
        /*06b4*/ 	.word	0x0000f9f0


	//   ....[140]....
        /*06b8*/ 	.word	0x0000fa90


	//   ....[141]....
        /*06bc*/ 	.word	0x0000faf0


	//   ....[142]....
        /*06c0*/ 	.word	0x0000fbe0


	//   ....[143]....
        /*06c4*/ 	.word	0x0000fc50


	//   ....[144]....
        /*06c8*/ 	.word	0x0000fd40


	//   ....[145]....
        /*06cc*/ 	.word	0x0000fdb0


	//   ....[146]....
        /*06d0*/ 	.word	0x0000fea0


	//   ....[147]....
        /*06d4*/ 	.word	0x0000ff10


	//   ....[148]....
        /*06d8*/ 	.word	0x00010000


	//   ....[149]....
        /*06dc*/ 	.word	0x00010070


	//   ....[150]....
        /*06e0*/ 	.word	0x00010160


	//   ....[151]....
        /*06e4*/ 	.word	0x000101d0


	//   ....[152]....
        /*06e8*/ 	.word	0x000102c0


	//   ....[153]....
        /*06ec*/ 	.word	0x00010330


	//   ....[154]....
        /*06f0*/ 	.word	0x00010410


	//   ....[155]....
        /*06f4*/ 	.word	0x000104a0


	//   ....[156]....
        /*06f8*/ 	.word	0x00010510


	//   ....[157]....
        /*06fc*/ 	.word	0x00010570


	//   ....[158]....
        /*0700*/ 	.word	0x00010670


	//   ....[159]....
        /*0704*/ 	.word	0x000106d0


	//   ....[160]....
        /*0708*/ 	.word	0x000107d0


	//   ....[161]....
        /*070c*/ 	.word	0x00010830


	//   ....[162]....
        /*0710*/ 	.word	0x00010930


	//   ....[163]....
        /*0714*/ 	.word	0x00010990


	//   ....[164]....
        /*0718*/ 	.word	0x00010a90


	//   ....[165]....
        /*071c*/ 	.word	0x00010af0


	//   ....[166]....
        /*0720*/ 	.word	0x00010bf0


	//   ....[167]....
        /*0724*/ 	.word	0x00010c50


	//   ....[168]....
        /*0728*/ 	.word	0x00010d50


	//   ....[169]....
        /*072c*/ 	.word	0x00010db0


	//   ....[170]....
        /*0730*/ 	.word	0x00010e50


	//   ....[171]....
        /*0734*/ 	.word	0x00010f10


	//   ....[172]....
        /*0738*/ 	.word	0x00010fe0


	//   ....[173]....
        /*073c*/ 	.word	0x00011040


	//   ....[174]....
        /*0740*/ 	.word	0x00011100


	//   ....[175]....
        /*0744*/ 	.word	0x00011160


	//   ....[176]....
        /*0748*/ 	.word	0x00011210


	//   ....[177]....
        /*074c*/ 	.word	0x00011290


	//   ....[178]....
        /*0750*/ 	.word	0x00011340


	//   ....[179]....
        /*0754*/ 	.word	0x00011470


	//   ....[180]....
        /*0758*/ 	.word	0x00011520


	//   ....[181]....
        /*075c*/ 	.word	0x000115a0


	//   ....[182]....
        /*0760*/ 	.word	0x00011660


	//   ....[183]....
        /*0764*/ 	.word	0x000116c0


	//   ....[184]....
        /*0768*/ 	.word	0x00011770


	//   ....[185]....
        /*076c*/ 	.word	0x000117d0


	//   ....[186]....
        /*0770*/ 	.word	0x00011880


	//   ....[187]....
        /*0774*/ 	.word	0x000118e0


	//   ....[188]....
        /*0778*/ 	.word	0x00011990


	//   ....[189]....
        /*077c*/ 	.word	0x000119f0


	//   ....[190]....
        /*0780*/ 	.word	0x00011aa0


	//   ....[191]....
        /*0784*/ 	.word	0x00011b00


	//   ....[192]....
        /*0788*/ 	.word	0x00011bb0


	//   ....[193]....
        /*078c*/ 	.word	0x00011c10


	//   ....[194]....
        /*0790*/ 	.word	0x00011cc0


	//   ....[195]....
        /*0794*/ 	.word	0x00011db0


	//   ....[196]....
        /*0798*/ 	.word	0x00011e50


	//   ....[197]....
        /*079c*/ 	.word	0x00011eb0


	//   ....[198]....
        /*07a0*/ 	.word	0x00011f70


	//   ....[199]....
        /*07a4*/ 	.word	0x00011fd0


	//   ....[200]....
        /*07a8*/ 	.word	0x00012090


	//   ....[201]....
        /*07ac*/ 	.word	0x000120f0


	//   ....[202]....
        /*07b0*/ 	.word	0x000121b0


	//   ....[203]....
        /*07b4*/ 	.word	0x00012210


	//   ....[204]....
        /*07b8*/ 	.word	0x000122d0


	//   ....[205]....
        /*07bc*/ 	.word	0x00012330


	//   ....[206]....
        /*07c0*/ 	.word	0x000123f0


	//   ....[207]....
        /*07c4*/ 	.word	0x00012450


	//   ....[208]....
        /*07c8*/ 	.word	0x00012510


	//   ....[209]....
        /*07cc*/ 	.word	0x00012570


	//   ....[210]....
        /*07d0*/ 	.word	0x00012630


	//   ....[211]....
        /*07d4*/ 	.word	0x00012720


	//   ....[212]....
        /*07d8*/ 	.word	0x000127d0


	//   ....[213]....
        /*07dc*/ 	.word	0x00012860


	//   ....[214]....
        /*07e0*/ 	.word	0x00012910


	//   ....[215]....
        /*07e4*/ 	.word	0x00012970


	//   ....[216]....
        /*07e8*/ 	.word	0x00012a20


	//   ....[217]....
        /*07ec*/ 	.word	0x00012a80


	//   ....[218]....
        /*07f0*/ 	.word	0x00012b40


	//   ....[219]....
        /*07f4*/ 	.word	0x00012ba0


	//   ....[220]....
        /*07f8*/ 	.word	0x00012c50


	//   ....[221]....
        /*07fc*/ 	.word	0x00012cb0


	//   ....[222]....
        /*0800*/ 	.word	0x00012d70


	//   ....[223]....
        /*0804*/ 	.word	0x00012dd0


	//   ....[224]....
        /*0808*/ 	.word	0x00012e80


	//   ....[225]....
        /*080c*/ 	.word	0x00012ee0


	//   ....[226]....
        /*0810*/ 	.word	0x00012fa0


	//   ....[227]....
        /*0814*/ 	.word	0x00013030


	//   ....[228]....
        /*0818*/ 	.word	0x00013150


	//----- nvinfo : EIATTR_REG_RECONFIG
	.align		4
.L_1551:
        /*081c*/ 	.byte	0x01, 0x54
	.zero		2


	//----- nvinfo : EIATTR_SYSCALL_OFFSETS
	.align		4
        /*0820*/ 	.byte	0x04, 0x46
        /*0822*/ 	.short	(.L_1553 - .L_1552)


	//   ....[0]....
.L_1552:
        /*0824*/ 	.word	0x00001480


	//   ....[1]....
        /*0828*/ 	.word	0x0000ba40


	//   ....[2]....
        /*082c*/ 	.word	0x0000bb90


	//   ....[3]....
        /*0830*/ 	.word	0x0000bc80


	//   ....[4]....
        /*0834*/ 	.word	0x0000cb60


	//----- nvinfo : EIATTR_MBARRIER_INSTR_OFFSETS
	.align		4
.L_1553:
        /*0838*/ 	.byte	0x04, 0x39
        /*083a*/ 	.short	(.L_1555 - .L_1554)


	//   ....[0]....
.L_1554:
        /*083c*/ 	.word	0x00000180
        /*0840*/ 	.word	0x000000ff
        /*0844*/ 	.word	0x00016800
        /*0848*/ 	.short	0x0100
        /*084a*/ 	.byte	0x08
	.zero		1


	//   ....[1]....
        /*084c*/ 	.word	0x00000190
        /*0850*/ 	.word	0x000000ff
        /*0854*/ 	.word	0x00016820
        /*0858*/ 	.short	0x0100
        /*085a*/ 	.byte	0x08
	.zero		1


	//   ....[2]....
        /*085c*/ 	.word	0x00000280
        /*0860*/ 	.word	0x000000ff
        /*0864*/ 	.word	0x00016830
        /*0868*/ 	.short	0x0100
        /*086a*/ 	.byte	0x08
	.zero		1


	//   ....[3]....
        /*086c*/ 	.word	0x00000290
        /*0870*/ 	.word	0x000000ff
        /*0874*/ 	.word	0x00016840
        /*0878*/ 	.short	0x0100
        /*087a*/ 	.byte	0x08
	.zero		1


	//   ....[4]....
        /*087c*/ 	.word	0x000002a0
        /*0880*/ 	.word	0x000000ff
        /*0884*/ 	.word	0x00016838
        /*0888*/ 	.short	0x0100
        /*088a*/ 	.byte	0x08
	.zero		1


	//   ....[5]....
        /*088c*/ 	.word	0x000002b0
        /*0890*/ 	.word	0x000000ff
        /*0894*/ 	.word	0x00016848
        /*0898*/ 	.short	0x0100
        /*089a*/ 	.byte	0x08
	.zero		1


	//   ....[6]....
        /*089c*/ 	.word	0x000003e0
        /*08a0*/ 	.word	0x000000ff
        /*08a4*/ 	.word	0x00016850
        /*08a8*/ 	.short	0x0100
        /*08aa*/ 	.byte	0x08
	.zero		1


	//   ....[7]....
        /*08ac*/ 	.word	0x000003f0
        /*08b0*/ 	.word	0x000000ff
        /*08b4*/ 	.word	0x00016860
        /*08b8*/ 	.short	0x0100
        /*08ba*/ 	.byte	0x08
	.zero		1


	//   ....[8]....
        /*08bc*/ 	.word	0x00000400
        /*08c0*/ 	.word	0x000000ff
        /*08c4*/ 	.word	0x00016858
        /*08c8*/ 	.short	0x0100
        /*08ca*/ 	.byte	0x08
	.zero		1


	//   ....[9]....
        /*08cc*/ 	.word	0x00000410
        /*08d0*/ 	.word	0x000000ff
        /*08d4*/ 	.word	0x00016868
        /*08d8*/ 	.short	0x0100
        /*08da*/ 	.byte	0x08
	.zero		1


	//   ....[10]....
        /*08dc*/ 	.word	0x00000500
        /*08e0*/ 	.word	0x000000ff
        /*08e4*/ 	.word	0x00016870
        /*08e8*/ 	.short	0x0100
        /*08ea*/ 	.byte	0x06
	.zero		1


	//   ....[11]....
        /*08ec*/ 	.word	0x00000510
        /*08f0*/ 	.word	0x000000ff
        /*08f4*/ 	.word	0x00016880
        /*08f8*/ 	.short	0x0100
        /*08fa*/ 	.byte	0x06
	.zero		1


	//   ....[12]....
        /*08fc*/ 	.word	0x00000520
        /*0900*/ 	.word	0x000000ff
        /*0904*/ 	.word	0x00016878
        /*0908*/ 	.short	0x0100
        /*090a*/ 	.byte	0x06
	.zero		1


	//   ....[13]....
        /*090c*/ 	.word	0x00000530
        /*0910*/ 	.word	0x000000ff
        /*0914*/ 	.word	0x00016888
        /*0918*/ 	.short	0x0100
        /*091a*/ 	.byte	0x06
	.zero		1


	//   ....[14]....
        /*091c*/ 	.word	0x00000660
        /*0920*/ 	.word	0x000000ff
        /*0924*/ 	.word	0x00016890
        /*0928*/ 	.short	0x0100
        /*092a*/ 	.byte	0x08
	.zero		1


	//   ....[15]....
        /*092c*/ 	.word	0x00000670
        /*0930*/ 	.word	0x000000ff
        /*0934*/ 	.word	0x000168a0
        /*0938*/ 	.short	0x0100
        /*093a*/ 	.byte	0x08
	.zero		1


	//   ....[16]....
        /*093c*/ 	.word	0x00000680
        /*0940*/ 	.word	0x000000ff
        /*0944*/ 	.word	0x00016898
        /*0948*/ 	.short	0x0100
        /*094a*/ 	.byte	0x08
	.zero		1


	//   ....[17]....
        /*094c*/ 	.word	0x00000690
        /*0950*/ 	.word	0x000000ff
        /*0954*/ 	.word	0x000168a8
        /*0958*/ 	.short	0x0100
        /*095a*/ 	.byte	0x08
	.zero		1


	//   ....[18]....
        /*095c*/ 	.word	0x000007d0
        /*0960*/ 	.word	0x000000ff
        /*0964*/ 	.word	0x000168b0
        /*0968*/ 	.short	0x0100
        /*096a*/ 	.byte	0x08
	.zero		1


	//   ....[19]....
        /*096c*/ 	.word	0x000007e0
        /*0970*/ 	.word	0x000000ff
        /*0974*/ 	.word	0x000168c0
        /*0978*/ 	.short	0x0100
        /*097a*/ 	.byte	0x08
	.zero		1


	//   ....[20]....
        /*097c*/ 	.word	0x000007f0
        /*0980*/ 	.word	0x000000ff
        /*0984*/ 	.word	0x000168b8
        /*0988*/ 	.short	0x0100
        /*098a*/ 	.byte	0x08
	.zero		1


	//   ....[21]....
        /*098c*/ 	.word	0x00000800
        /*0990*/ 	.word	0x000000ff
        /*0994*/ 	.word	0x000168c8
        /*0998*/ 	.short	0x0100
        /*099a*/ 	.byte	0x08
	.zero		1


	//   ....[22]....
        /*099c*/ 	.word	0x00001500
        /*09a0*/ 	.word	0x000000ff
        /*09a4*/ 	.word	0x00016800
        /*09a8*/ 	.short	0x010a
        /*09aa*/ 	.byte	0x2d
	.zero		1


	//   ....[23]....
        /*09ac*/ 	.word	0x00001580
        /*09b0*/ 	.word	0x00000000
        /*09b4*/ 	.word	0x00016830
        /*09b8*/ 	.short	0x010a
        /*09ba*/ 	.byte	0x3f
	.zero		1


	//   ....[24]....
        /*09bc*/ 	.word	0x000015c0
        /*09c0*/ 	.word	0x00000000
        /*09c4*/ 	.word	0x00016830
        /*09c8*/ 	.short	0x010a
        /*09ca*/ 	.byte	0x3f
	.zero		1


	//   ....[25]....
        /*09cc*/ 	.word	0x00002eb0
        /*09d0*/ 	.word	0x000000ff
        /*09d4*/ 	.word	0x00000000
        /*09d8*/ 	.short	0x0101
        /*09da*/ 	.byte	0x06
	.zero		1


	//   ....[26]....
        /*09dc*/ 	.word	0x00004000
        /*09e0*/ 	.word	0x000000ff
        /*09e4*/ 	.word	0x00016830
        /*09e8*/ 	.short	0x010a
        /*09ea*/ 	.byte	0x06
	.zero		1


	//   ....[27]....
        /*09ec*/ 	.word	0x00004040
        /*09f0*/ 	.word	0x000000ff
        /*09f4*/ 	.word	0x00016830
        /*09f8*/ 	.short	0x010a
        /*09fa*/ 	.byte	0x06
	.zero		1


	//   ....[28]....
        /*09fc*/ 	.word	0x00004250
        /*0a00*/ 	.word	0x000000ff
        /*0a04*/ 	.word	0x00016850
        /*0a08*/ 	.short	0x010a
        /*0a0a*/ 	.byte	0x06
	.zero		1


	//   ....[29]....
        /*0a0c*/ 	.word	0x00004290
        /*0a10*/ 	.word	0x000000ff
        /*0a14*/ 	.word	0x00016850
        /*0a18*/ 	.short	0x010a
        /*0a1a*/ 	.byte	0x06
	.zero		1


	//   ....[30]....
        /*0a1c*/ 	.word	0x00004f20
        /*0a20*/ 	.word	0x000000ff
        /*0a24*/ 	.word	0x00000000
        /*0a28*/ 	.short	0x0101
        /*0a2a*/ 	.byte	0x06
	.zero		1


	//   ....[31]....
        /*0a2c*/ 	.word	0x00006a00
        /*0a30*/ 	.word	0x000000ff
        /*0a34*/ 	.word	0x00000000
        /*0a38*/ 	.short	0x0101
        /*0a3a*/ 	.byte	0x06
	.zero		1


	//   ....[32]....
        /*0a3c*/ 	.word	0x00006ef0
        /*0a40*/ 	.word	0x000000ff
        /*0a44*/ 	.word	0x00016830
        /*0a48*/ 	.short	0x010a
        /*0a4a*/ 	.byte	0x06
	.zero		1


	//   ....[33]....
        /*0a4c*/ 	.word	0x00006f30
        /*0a50*/ 	.word	0x000000ff
        /*0a54*/ 	.word	0x00016830
        /*0a58*/ 	.short	0x010a
        /*0a5a*/ 	.byte	0x06
	.zero		1


	//   ....[34]....
        /*0a5c*/ 	.word	0x00007140
        /*0a60*/ 	.word	0x000000ff
        /*0a64*/ 	.word	0x00016850
        /*0a68*/ 	.short	0x010a
        /*0a6a*/ 	.byte	0x06
	.zero		1


	//   ....[35]....
        /*0a6c*/ 	.word	0x00007180
        /*0a70*/ 	.word	0x000000ff
        /*0a74*/ 	.word	0x00016850
        /*0a78*/ 	.short	0x010a
        /*0a7a*/ 	.byte	0x06
	.zero		1


	//   ....[36]....
        /*0a7c*/ 	.word	0x00007a60
        /*0a80*/ 	.word	0x000000ff
        /*0a84*/ 	.word	0x00000000
        /*0a88*/ 	.short	0x0101
        /*0a8a*/ 	.byte	0x06
	.zero		1


	//   ....[37]....
        /*0a8c*/ 	.word	0x00008f50
        /*0a90*/ 	.word	0x000000ff
        /*0a94*/ 	.word	0x00000000
        /*0a98*/ 	.short	0x0101
        /*0a9a*/ 	.byte	0x06
	.zero		1


	//   ....[38]....
        /*0a9c*/ 	.word	0x00009360
        /*0aa0*/ 	.word	0x000000ff
        /*0aa4*/ 	.word	0x00016850
        /*0aa8*/ 	.short	0x010a
        /*0aaa*/ 	.byte	0x05
	.zero		1


	//   ....[39]....
        /*0aac*/ 	.word	0x000093a0
        /*0ab0*/ 	.word	0x000000ff
        /*0ab4*/ 	.word	0x00016850
        /*0ab8*/ 	.short	0x010a
        /*0aba*/ 	.byte	0x05
	.zero		1


	//   ....[40]....
        /*0abc*/ 	.word	0x00009900
        /*0ac0*/ 	.word	0x000000ff
        /*0ac4*/ 	.word	0x00000000
        /*0ac8*/ 	.short	0x0101
        /*0aca*/ 	.byte	0x04
	.zero		1


	//   ....[41]....
        /*0acc*/ 	.word	0x0000a580
        /*0ad0*/ 	.word	0x0000001a
        /*0ad4*/ 	.word	0x00000000
        /*0ad8*/ 	.short	0x0101
        /*0ada*/ 	.byte	0x3f
	.zero		1


	//   ....[42]....
        /*0adc*/ 	.word	0x0000c1e0
        /*0ae0*/ 	.word	0x00000000
        /*0ae4*/ 	.word	0x00016840
        /*0ae8*/ 	.short	0x010a
        /*0aea*/ 	.byte	0x3f
	.zero		1


	//   ....[43]....
        /*0aec*/ 	.word	0x0000c940
        /*0af0*/ 	.word	0x00000000
        /*0af4*/ 	.word	0x00016830
        /*0af8*/ 	.short	0x0107
        /*0afa*/ 	.byte	0x3f
	.zero		1


	//   ....[44]....
        /*0afc*/ 	.word	0x0000ca00
        /*0b00*/ 	.word	0x00000000
        /*0b04*/ 	.word	0x00016830
        /*0b08*/ 	.short	0x0101
        /*0b0a*/ 	.byte	0x3f
	.zero		1


	//   ....[45]....
        /*0b0c*/ 	.word	0x0000d770
        /*0b10*/ 	.word	0x00000010
        /*0b14*/ 	.word	0x00016800
        /*0b18*/ 	.short	0x0107
        /*0b1a*/ 	.byte	0x3f
	.zero		1


	//   ....[46]....
        /*0b1c*/ 	.word	0x0000d860
        /*0b20*/ 	.word	0x00000010
        /*0b24*/ 	.word	0x00016800
        /*0b28*/ 	.short	0x0101
        /*0b2a*/ 	.byte	0x3f
	.zero		1


	//   ....[47]....
        /*0b2c*/ 	.word	0x0000d880
        /*0b30*/ 	.word	0x00000010
        /*0b34*/ 	.word	0x00016820
        /*0b38*/ 	.short	0x010a
        /*0b3a*/ 	.byte	0x3f
	.zero		1


	//   ....[48]....
        /*0b3c*/ 	.word	0x0000dc00
        /*0b40*/ 	.word	0x00000005
        /*0b44*/ 	.word	0x00016840
        /*0b48*/ 	.short	0x010a
        /*0b4a*/ 	.byte	0x3f
	.zero		1


	//   ....[49]....
        /*0b4c*/ 	.word	0x0000e120
        /*0b50*/ 	.word	0x00000005
        /*0b54*/ 	.word	0x00016830
        /*0b58*/ 	.short	0x0107
        /*0b5a*/ 	.byte	0x3f
	.zero		1


	//   ....[50]....
        /*0b5c*/ 	.word	0x0000e1e0
        /*0b60*/ 	.word	0x00000005
        /*0b64*/ 	.word	0x00016830
        /*0b68*/ 	.short	0x0101
        /*0b6a*/ 	.byte	0x3f
	.zero		1


	//   ....[51]....
        /*0b6c*/ 	.word	0x0000e240
        /*0b70*/ 	.word	0x00000005
        /*0b74*/ 	.word	0x00016860
        /*0b78*/ 	.short	0x010a
        /*0b7a*/ 	.byte	0x3f
	.zero		1


	//   ....[52]....
        /*0b7c*/ 	.word	0x0000e750
        /*0b80*/ 	.word	0x00000005
        /*0b84*/ 	.word	0x00016850
        /*0b88*/ 	.short	0x0107
        /*0b8a*/ 	.byte	0x3f
	.zero		1


	//   ....[53]....
        /*0b8c*/ 	.word	0x0000e8b0
        /*0b90*/ 	.word	0x00000005
        /*0b94*/ 	.word	0x00016850
        /*0b98*/ 	.short	0x0101
        /*0b9a*/ 	.byte	0x3f
	.zero		1


	//   ....[54]....
        /*0b9c*/ 	.word	0x0000eac0
        /*0ba0*/ 	.word	0x00000004
        /*0ba4*/ 	.word	0x00016860
        /*0ba8*/ 	.short	0x010a
        /*0baa*/ 	.byte	0x3f
	.zero		1


	//   ....[55]....
        /*0bac*/ 	.word	0x0000ef70
        /*0bb0*/ 	.word	0x00000004
        /*0bb4*/ 	.word	0x00016850
        /*0bb8*/ 	.short	0x0107
        /*0bba*/ 	.byte	0x3f
	.zero		1


	//   ....[56]....
        /*0bbc*/ 	.word	0x0000f030
        /*0bc0*/ 	.word	0x00000004
        /*0bc4*/ 	.word	0x00016850
        /*0bc8*/ 	.short	0x0101
        /*0bca*/ 	.byte	0x3f
	.zero		1


	//   ....[57]....
        /*0bcc*/ 	.word	0x0000f300
        /*0bd0*/ 	.word	0x00000005
        /*0bd4*/ 	.word	0x00016820
        /*0bd8*/ 	.short	0x010a
        /*0bda*/ 	.byte	0x3f
	.zero		1


	//   ....[58]....
        /*0bdc*/ 	.word	0x0000f480
        /*0be0*/ 	.word	0x00000003
        /*0be4*/ 	.word	0x00016840
        /*0be8*/ 	.short	0x010a
        /*0bea*/ 	.byte	0x3f
	.zero		1


	//   ....[59]....
        /*0bec*/ 	.word	0x0000f520
        /*0bf0*/ 	.word	0x00000005
        /*0bf4*/ 	.word	0x00016840
        /*0bf8*/ 	.short	0x010a
        /*0bfa*/ 	.byte	0x3f
	.zero		1


	//   ....[60]....
        /*0bfc*/ 	.word	0x0000f560
        /*0c00*/ 	.word	0x00000003
        /*0c04*/ 	.word	0x00016860
        /*0c08*/ 	.short	0x010a
        /*0c0a*/ 	.byte	0x3f
	.zero		1


	//   ....[61]....
        /*0c0c*/ 	.word	0x0000f5a0
        /*0c10*/ 	.word	0x00000005
        /*0c14*/ 	.word	0x00016860
        /*0c18*/ 	.short	0x010a
        /*0c1a*/ 	.byte	0x3f
	.zero		1


	//   ....[62]....
        /*0c1c*/ 	.word	0x0000f610
        /*0c20*/ 	.word	0x00000003
        /*0c24*/ 	.word	0x00016800
        /*0c28*/ 	.short	0x010a
        /*0c2a*/ 	.byte	0x3f
	.zero		1


	//   ....[63]....
        /*0c2c*/ 	.word	0x0000f660
        /*0c30*/ 	.word	0x00000000
        /*0c34*/ 	.word	0x00016830
        /*0c38*/ 	.short	0x010a
        /*0c3a*/ 	.byte	0x3f
	.zero		1


	//   ....[64]....
        /*0c3c*/ 	.word	0x0000f6c0
        /*0c40*/ 	.word	0x00000006
        /*0c44*/ 	.word	0x00016830
        /*0c48*/ 	.short	0x010a
        /*0c4a*/ 	.byte	0x3f
	.zero		1


	//   ....[65]....
        /*0c4c*/ 	.word	0x0000f720
        /*0c50*/ 	.word	0x00000006
        /*0c54*/ 	.word	0x00016850
        /*0c58*/ 	.short	0x010a
        /*0c5a*/ 	.byte	0x3f
	.zero		1


	//   ....[66]....
        /*0c5c*/ 	.word	0x0000f780
        /*0c60*/ 	.word	0x00000006
        /*0c64*/ 	.word	0x00016830
        /*0c68*/ 	.short	0x010a
        /*0c6a*/ 	.byte	0x3f
	.zero		1


	//   ....[67]....
        /*0c6c*/ 	.word	0x0000f7e0
        /*0c70*/ 	.word	0x00000006
        /*0c74*/ 	.word	0x00016850
        /*0c78*/ 	.short	0x010a
        /*0c7a*/ 	.byte	0x3f
	.zero		1


	//   ....[68]....
        /*0c7c*/ 	.word	0x0000f840
        /*0c80*/ 	.word	0x00000004
        /*0c84*/ 	.word	0x00016850
        /*0c88*/ 	.short	0x010a
        /*0c8a*/ 	.byte	0x3f
	.zero		1


	//   ....[69]....
        /*0c8c*/ 	.word	0x0000f940
        /*0c90*/ 	.word	0x00000000
        /*0c94*/ 	.word	0x00016840
        /*0c98*/ 	.short	0x010a
        /*0c9a*/ 	.byte	0x3f
	.zero		1


	//   ....[70]....
        /*0c9c*/ 	.word	0x00011370
        /*0ca0*/ 	.word	0x00000010
        /*0ca4*/ 	.word	0x00016820
        /*0ca8*/ 	.short	0x010a
        /*0caa*/ 	.byte	0x3f
	.zero		1


	//   ....[71]....
        /*0cac*/ 	.word	0x000113c0
        /*0cb0*/ 	.word	0x00000005
        /*0cb4*/ 	.word	0x00016840
        /*0cb8*/ 	.short	0x010a
        /*0cba*/ 	.byte	0x3f
	.zero		1


	//   ....[72]....
        /*0cbc*/ 	.word	0x00011d00
        /*0cc0*/ 	.word	0x00000005
        /*0cc4*/ 	.word	0x00016860
        /*0cc8*/ 	.short	0x010a
        /*0cca*/ 	.byte	0x3f
	.zero		1


	//   ....[73]....
        /*0ccc*/ 	.word	0x00012670
        /*0cd0*/ 	.word	0x00000004
        /*0cd4*/ 	.word	0x00016860
        /*0cd8*/ 	.short	0x010a
        /*0cda*/ 	.byte	0x3f
	.zero		1


	//   ....[74]....
        /*0cdc*/ 	.word	0x00013070
        /*0ce0*/ 	.word	0x00000005
        /*0ce4*/ 	.word	0x00016820
        /*0ce8*/ 	.short	0x010a
        /*0cea*/ 	.byte	0x3f
	.zero		1


	//   ....[75]....
        /*0cec*/ 	.word	0x00013210
        /*0cf0*/ 	.word	0x00000003
        /*0cf4*/ 	.word	0x00016840
        /*0cf8*/ 	.short	0x010a
        /*0cfa*/ 	.byte	0x3f
	.zero		1


	//   ....[76]....
        /*0cfc*/ 	.word	0x00013260
        /*0d00*/ 	.word	0x00000005
        /*0d04*/ 	.word	0x00016840
        /*0d08*/ 	.short	0x010a
        /*0d0a*/ 	.byte	0x3f
	.zero		1


	//   ....[77]....
        /*0d0c*/ 	.word	0x000132b0
        /*0d10*/ 	.word	0x00000003
        /*0d14*/ 	.word	0x00016860
        /*0d18*/ 	.short	0x010a
        /*0d1a*/ 	.byte	0x3f
	.zero		1


	//----- nvinfo : EIATTR_NUM_MBARRIERS
	.align		4
.L_1555:
        /*0d1c*/ 	.byte	0x03, 0x38
        /*0d1e*/ 	.short	0x0016


	//----- nvinfo : EIATTR_EXIT_INSTR_OFFSETS
	.align		4
        /*0d20*/ 	.byte	0x04, 0x1c
        /*0d22*/ 	.short	(.L_1557 - .L_1556)


	//   ....[0]....
.L_1556:
        /*0d24*/ 	.word	0x00000970


	//   ....[1]....
        /*0d28*/ 	.word	0x0000af60


	//   ....[2]....
        /*0d2c*/ 	.word	0x0000f5f0


	//----- nvinfo : EIATTR_MAX_THREADS
	.align		4
.L_1557:
        /*0d30*/ 	.byte	0x04, 0x05
        /*0d32*/ 	.short	(.L_1559 - .L_1558)
.L_1558:
        /*0d34*/ 	.word	0x00000200
        /*0d38*/ 	.word	0x00000001
        /*0d3c*/ 	.word	0x00000001


	//----- nvinfo : EIATTR_CRS_STACK_SIZE
	.align		4
.L_1559:
        /*0d40*/ 	.byte	0x04, 0x1e
        /*0d42*/ 	.short	(.L_1561 - .L_1560)
.L_1560:
        /*0d44*/ 	.word	0x00000000


	//----- nvinfo : EIATTR_CBANK_PARAM_SIZE
	.align		4
.L_1561:
        /*0d48*/ 	.byte	0x03, 0x19
        /*0d4a*/ 	.short	0x0af0


	//----- nvinfo : EIATTR_PARAM_CBANK
	.align		4
        /*0d4c*/ 	.byte	0x04, 0x0a
        /*0d4e*/ 	.short	(.L_1563 - .L_1562)
	.align		4
.L_1562:
        /*0d50*/ 	.word	index@(.nv.constant0._ZN7cutlass13device_kernelIN5flash11enable_sm90INS1_16FlashAttnFwdSm90INS1_25CollectiveMainloopFwdSm90ILi2EN4cute5tupleIJNS5_1CILi1EEES8_S8_EEENS6_IJNS7_ILi192EEENS7_ILi128EEENS7_ILi64EEEEEELi64ENS_10bfloat16_tEfNS_4arch4Sm90ELb1ELb0ELb1ELb0ELb1ELb0ELb0ELb1ELb1ELb1ELb0ELb0EEENS1_21CollectiveEpilogueFwdINS6_IJSA_SC_SB_EEES9_SE_SG_Li384ELb0ELb1ELb0ELb0EEENS1_30DynamicPersistentTileSchedulerILi384ELi128ELb0ELb1ELb1EEEEEEEEEvNT_6ParamsE)
        /*0d54*/ 	.short	0x0210
        /*0d56*/ 	.short	0x0af0


	//----- nvinfo : EIATTR_SW_WAR
	.align		4
.L_1563:
        /*0d58*/ 	.byte	0x04, 0x36
        /*0d5a*/ 	.short	(.L_1565 - .L_1564)
.L_1564:
        /*0d5c*/ 	.word	0x00000008
.L_1565:


//--------------------- .nv.info._ZN7cutlass13device_kernelIN5flash11enable_sm90INS1_16FlashAttnFwdSm90INS1_25CollectiveMainloopFwdSm90ILi2EN4cute5tupleIJNS5_1CILi1EEES8_S8_EEENS6_IJNS7_ILi192EEENS7_ILi128EEENS7_ILi64EEEEEELi64ENS_10bfloat16_tEfNS_4arch4Sm90ELb1ELb0ELb1ELb1ELb1ELb0ELb0ELb1ELb1ELb1ELb0ELb0EEENS1_21CollectiveEpilogueFwdINS6_IJSA_SC_SB_EEES9_SE_SG_Li384ELb1ELb1ELb0ELb0EEENS1_36VarlenDynamicPersistentTileSchedulerILi192ELi128ELi384ELi128ELb0ELb1ELb1ELb1ELb1ELb1EEEEEEEEEvNT_6ParamsE --------------------------
	.section	.nv.info._ZN7cutlass13device_kernelIN5flash11enable_sm90INS1_16FlashAttnFwdSm90INS1_25CollectiveMainloopFwdSm90ILi2EN4cute5tupleIJNS5_1CILi1EEES8_S8_EEENS6_IJNS7_ILi192EEENS7_ILi128EEENS7_ILi64EEEEEELi64ENS_10bfloat16_tEfNS_4arch4Sm90ELb1ELb0ELb1ELb1ELb1ELb0ELb0ELb1ELb1ELb1ELb0ELb0EEENS1_21CollectiveEpilogueFwdINS6_IJSA_SC_SB_EEES9_SE_SG_Li384ELb1ELb1ELb0ELb0EEENS1_36VarlenDynamicPersistentTileSchedulerILi192ELi128ELi384ELi128ELb0ELb1ELb1ELb1ELb1ELb1EEEEEEEEEvNT_6ParamsE,"",@"SHT_CUDA_INFO"
	.sectionflags	@""
	.align	4


	//----- nvinfo : EIATTR_CUDA_API_VERSION
	.align		4
        /*0000*/ 	.byte	0x04, 0x37
        /*0002*/ 	.short	(.L_1567 - .L_1566)
.L_1566:
        /*0004*/ 	.word	0x00000082


	//----- nvinfo : EIATTR_KPARAM_INFO
	.align		4
.L_1567:
        /*0008*/ 	.byte	0x04, 0x17
        /*000a*/ 	.short	(.L_1569 - .L_1568)
.L_1568:
        /*000c*/ 	.word	0x00000000
        /*0010*/ 	.short	0x0000
        /*0012*/ 	.short	0x0070
        /*0014*/ 	.byte	0x00, 0xf0, 0x01, 0x2a


	//----- nvinfo : EIATTR_SPARSE_MMA_MASK
	.align		4
.L_1569:
        /*0018*/ 	.byte	0x03, 0x50
        /*001a*/ 	.short	0x0000


	//----- nvinfo : EIATTR_MAXREG_COUNT
	.align		4
        /*001c*/ 	.byte	0x03, 0x1b
        /*001e*/ 	.short	0x0080


	//----- nvinfo : EIATTR_NUM_BARRIERS
	.align		4
        /*0020*/ 	.byte	0x02, 0x4c
        /*0022*/ 	.byte	0x10
	.zero		1


	//----- nvinfo : EIATTR_EXTERNS
	.align		4
        /*0024*/ 	.byte	0x04, 0x0f
        /*0026*/ 	.short	(.L_1571 - .L_1570)


	//   ....[0]....
	.align		4
.L_1570:
        /*0028*/ 	.word	index@(__assertfail)


	//----- nvinfo : EIATTR_ANNOTATIONS
	.align		4
.L_1571:
        /*002c*/ 	.byte	0x04, 0x55
        /*002e*/ 	.short	(.L_1573 - .L_1572)


	//   ....[0]....
.L_1572:
        /* <DEDUP_REMOVED lines=30> */


	//----- nvinfo : EIATTR_MERCURY_ISA_VERSION
	.align		4
.L_1573:
        /*01f8*/ 	.byte	0x03, 0x5f
        /*01fa*/ 	.short	0x0101


	//----- nvinfo : EIATTR_UNUSED_LOAD_BYTE_OFFSET
	.align		4
        /*01fc*/ 	.byte	0x04, 0x44
        /*01fe*/ 	.short	(.L_1575 - .L_1574)


	//   ....[0]....
.L_1574:
        /*0200*/ 	.word	0x00000970
        /*0204*/ 	.word	0x0000fff0


	//   ....[1]....
        /*0208*/ 	.word	0x00009c50
        /*020c*/ 	.word	0x0000fff0


	//----- nvinfo : EIATTR_INT_WARP_WIDE_INSTR_OFFSETS
	.align		4
.L_1575:
        /*0210*/ 	.byte	0x04, 0x31
        /*0212*/ 	.short	(.L_1577 - .L_1576)


	//   ....[0]....
.L_1576:
        /*0214*/ 	.word	0x000000c0


	//   ....[1]....
        /*0218*/ 	.word	0x000000d0


	//   ....[2]....
        /*021c*/ 	.word	0x00000170


	//   ....[3]....
        /*0220*/ 	.word	0x0000c890


	//   ....[4]....
        /*0224*/ 	.word	0x0000c920


	//   ....[5]....
        /*0228*/ 	.word	0x0000fb10


	//   ....[6]....
        /*022c*/ 	.word	0x0000fba0


	//----- nvinfo : EIATTR_COOP_GROUP_MASK_REGIDS
	.align		4
.L_1577:
        /*0230*/ 	.byte	0x04, 0x29
        /*0232*/ 	.short	(.L_1579 - .L_1578)


	//   ....[0]....
.L_1578:
        /*0234*/ 	.word	0xffffffff


	//   ....[1]....
        /*0238*/ 	.word	0xffffffff


	//   ....[2]....
        /*023c*/ 	.word	0xffffffff


	//   ....[3]....
        /*0240*/ 	.word	0xffffffff


	//   ....[4]....
        /*0244*/ 	.word	0xffffffff


	//   ....[5]....
        /*0248*/ 	.word	0xffffffff


	//   ....[6]....
        /*024c*/ 	.word	0xffffffff


	//   ....[7]....
        /*0250*/ 	.word	0xffffffff


	//   ....[8]....
        /*0254*/ 	.word	0xffffffff


	//   ....[9]....
        /*0258*/ 	.word	0xffffffff


	//   ....[10]....
        /*025c*/ 	.word	0xffffffff


	//   ....[11]....
        /*0260*/ 	.word	0xffffffff


	//   ....[12]....
        /*0264*/ 	.word	0xffffffff


	//   ....[13]....
        /*0268*/ 	.word	0xffffffff


	//   ....[14]....
        /*026c*/ 	.word	0xffffffff


	//   ....[15]....
        /*0270*/ 	.word	0xffffffff


	//   ....[16]....
        /*0274*/ 	.word	0xffffffff


	//   ....[17]....
        /*0278*/ 	.word	0xffffffff


	//   ....[18]....
        /*027c*/ 	.word	0xffffffff


	//   ....[19]....
        /*0280*/ 	.word	0xffffffff


	//   ....[20]....
        /*0284*/ 	.word	0xffffffff


	//   ....[21]....
        /*0288*/ 	.word	0xffffffff


	//   ....[22]....
        /*028c*/ 	.word	0xffffffff


	//   ....[23]....
        /*0290*/ 	.word	0xffffffff


	//   ....[24]....
        /*0294*/ 	.word	0xffffffff


	//   ....[25]....
        /*0298*/ 	.word	0xffffffff


	//   ....[26]....
        /*029c*/ 	.word	0xffffffff


	//   ....[27]....
        /*02a0*/ 	.word	0xffffffff


	//   ....[28]....
        /*02a4*/ 	.word	0xffffffff


	//   ....[29]....
        /*02a8*/ 	.word	0xffffffff


	//   ....[30]....
        /*02ac*/ 	.word	0xffffffff


	//   ....[31]....
        /*02b0*/ 	.word	0xffffffff


	//   ....[32]....
        /*02b4*/ 	.word	0xffffffff


	//   ....[33]....
        /*02b8*/ 	.word	0xffffffff


	//   ....[34]....
        /*02bc*/ 	.word	0xffffffff


	//   ....[35]....
        /*02c0*/ 	.word	0xffffffff


	//   ....[36]....
        /*02c4*/ 	.word	0xffffffff


	//   ....[37]....
        /*02c8*/ 	.word	0xffffffff


	//   ....[38]....
        /*02cc*/ 	.word	0xffffffff


	//   ....[39]....
        /*02d0*/ 	.word	0xffffffff


	//   ....[40]....
        /*02d4*/ 	.word	0xffffffff


	//   ....[41]....
        /*02d8*/ 	.word	0xffffffff


	//   ....[42]....
        /*02dc*/ 	.word	0xffffffff


	//   ....[43]....
        /*02e0*/ 	.word	0xffffffff


	//   ....[44]....
        /*02e4*/ 	.word	0xffffffff


	//   ....[45]....
        /*02e8*/ 	.word	0xffffffff


	//   ....[46]....
        /*02ec*/ 	.word	0xffffffff


	//   ....[47]....
        /*02f0*/ 	.word	0xffffffff


	//   ....[48]....
        /*02f4*/ 	.word	0xffffffff


	//   ....[49]....
        /*02f8*/ 	.word	0xffffffff


	//   ....[50]....
        /*02fc*/ 	.word	0xffffffff


	//   ....[51]....
        /*0300*/ 	.word	0xffffffff


	//   ....[52]....
        /*0304*/ 	.word	0xffffffff


	//   ....[53]....
        /*0308*/ 	.word	0xffffffff


	//   ....[54]....
        /*030c*/ 	.word	0xffffffff


	//   ....[55]....
        /*0310*/ 	.word	0xffffffff


	//   ....[56]....
        /*0314*/ 	.word	0xffffffff


	//   ....[57]....
        /*0318*/ 	.word	0xffffffff


	//   ....[58]....
        /*031c*/ 	.word	0xffffffff


	//   ....[59]....
        /*0320*/ 	.word	0xffffffff


	//   ....[60]....
        /*0324*/ 	.word	0xffffffff


	//   ....[61]....
        /*0328*/ 	.word	0xffffffff


	//   ....[62]....
        /*032c*/ 	.word	0xffffffff


	//   ....[63]....
        /*0330*/ 	.word	0xffffffff


	//   ....[64]....
        /*0334*/ 	.word	0xffffffff


	//   ....[65]....
        /*0338*/ 	.word	0xffffffff


	//   ....[66]....
        /*033c*/ 	.word	0xffffffff


	//   ....[67]....
        /*0340*/ 	.word	0xffffffff


	//   ....[68]....
        /*0344*/ 	.word	0xffffffff


	//   ....[69]....
        /*0348*/ 	.word	0xffffffff


	//   ....[70]....
        /*034c*/ 	.word	0xffffffff


	//   ....[71]....
        /*0350*/ 	.word	0xffffffff


	//   ....[72]....
        /*0354*/ 	.word	0xffffffff


	//   ....[73]....
        /*0358*/ 	.word	0xffffffff


	//   ....[74]....
        /*035c*/ 	.word	0xffffffff


	//   ....[75]....
        /*0360*/ 	.word	0xffffffff


	//   ....[76]....
        /*0364*/ 	.word	0xffffffff


	//   ....[77]....
        /*0368*/ 	.word	0xffffffff


	//   ....[78]....
        /*036c*/ 	.word	0xffffffff


	//   ....[79]....
        /*0370*/ 	.word	0xffffffff


	//   ....[80]....
        /*0374*/ 	.word	0xffffffff


	//   ....[81]....
        /*0378*/ 	.word	0xffffffff


	//   ....[82]....
        /*037c*/ 	.word	0xffffffff


	//   ....[83]....
        /*0380*/ 	.word	0xffffffff


	//   ....[84]....
        /*0384*/ 	.word	0xffffffff


	//   ....[85]....
        /*0388*/ 	.word	0xffffffff


	//   ....[86]....
        /*038c*/ 	.word	0xffffffff


	//   ....[87]....
        /*0390*/ 	.word	0xffffffff


	//   ....[88]....
        /*0394*/ 	.word	0xffffffff


	//   ....[89]....
        /*0398*/ 	.word	0xffffffff


	//   ....[90]....
        /*039c*/ 	.word	0xffffffff


	//   ....[91]....
        /*03a0*/ 	.word	0xffffffff


	//   ....[92]....
        /*03a4*/ 	.word	0xffffffff


	//   ....[93]....
        /*03a8*/ 	.word	0xffffffff


	//   ....[94]....
        /*03ac*/ 	.word	0xffffffff


	//   ....[95]....
        /*03b0*/ 	.word	0xffffffff


	//   ....[96]....
        /*03b4*/ 	.word	0xffffffff


	//   ....[97]....
        /*03b8*/ 	.word	0xffffffff


	//   ....[98]....
        /*03bc*/ 	.word	0xffffffff


	//   ....[99]....
        /*03c0*/ 	.word	0xffffffff


	//   ....[100]....
        /*03c4*/ 	.word	0xffffffff


	//   ....[101]....
        /*03c8*/ 	.word	0xffffffff


	//   ....[102]....
        /*03cc*/ 	.word	0xffffffff


	//   ....[103]....
        /*03d0*/ 	.word	0xffffffff


	//   ....[104]....
        /*03d4*/ 	.word	0xffffffff


	//   ....[105]....
        /*03d8*/ 	.word	0xffffffff


	//   ....[106]....
        /*03dc*/ 	.word	0xffffffff


	//   ....[107]....
        /*03e0*/ 	.word	0xffffffff


	//   ....[108]....
        /*03e4*/ 	.word	0xffffffff


	//   ....[109]....
        /*03e8*/ 	.word	0xffffffff


	//   ....[110]....
        /*03ec*/ 	.word	0xffffffff


	//   ....[111]....
        /*03f0*/ 	.word	0xffffffff


	//   ....[112]....
        /*03f4*/ 	.word	0xffffffff


	//   ....[113]....
        /*03f8*/ 	.word	0xffffffff


	//   ....[114]....
        /*03fc*/ 	.word	0xffffffff


	//   ....[115]....
        /*0400*/ 	.word	0xffffffff


	//   ....[116]....
        /*0404*/ 	.word	0xffffffff


	//   ....[117]....
        /*0408*/ 	.word	0xffffffff


	//   ....[118]....
        /*040c*/ 	.word	0xffffffff


	//   ....[119]....
        /*0410*/ 	.word	0xffffffff


	//   ....[120]....
        /*0414*/ 	.word	0xffffffff


	//   ....[121]....
        /*0418*/ 	.word	0xffffffff


	//   ....[122]....
        /*041c*/ 	.word	0xffffffff


	//   ....[123]....
        /*0420*/ 	.word	0xffffffff


	//   ....[124]....
        /*0424*/ 	.word	0xffffffff


	//   ....[125]....
        /*0428*/ 	.word	0xffffffff


	//   ....[126]....
        /*042c*/ 	.word	0xffffffff


	//   ....[127]....
        /*0430*/ 	.word	0xffffffff


	//   ....[128]....
        /*0434*/ 	.word	0xffffffff


	//   ....[129]....
        /*0438*/ 	.word	0xffffffff


	//   ....[130]....
        /*043c*/ 	.word	0xffffffff


	//   ....[131]....
        /*0440*/ 	.word	0xffffffff


	//   ....[132]....
        /*0444*/ 	.word	0xffffffff


	//   ....[133]....
        /*0448*/ 	.word	0xffffffff


	//   ....[134]....
        /*044c*/ 	.word	0xffffffff


	//   ....[135]....
        /*0450*/ 	.word	0xffffffff


	//   ....[136]....
        /*0454*/ 	.word	0xffffffff


	//   ....[137]....
        /*0458*/ 	.word	0xffffffff


	//   ....[138]....
        /*045c*/ 	.word	0xffffffff


	//   ....[139]....
        /*0460*/ 	.word	0xffffffff


	//   ....[140]....
        /*0464*/ 	.word	0xffffffff


	//   ....[141]....
        /*0468*/ 	.word	0xffffffff


	//   ....[142]....
        /*046c*/ 	.word	0xffffffff


	//   ....[143]....
        /*0470*/ 	.word	0xffffffff


	//   ....[144]....
        /*0474*/ 	.word	0xffffffff


	//   ....[145]....
        /*0478*/ 	.word	0xffffffff


	//   ....[146]....
        /*047c*/ 	.word	0xffffffff


	//   ....[147]....
        /*0480*/ 	.word	0xffffffff


	//   ....[148]....
        /*0484*/ 	.word	0xffffffff


	//   ....[149]....
        /*0488*/ 	.word	0xffffffff


	//   ....[150]....
        /*048c*/ 	.word	0xffffffff


	//   ....[151]....
        /*0490*/ 	.word	0xffffffff


	//   ....[152]....
        /*0494*/ 	.word	0xffffffff


	//   ....[153]....
        /*0498*/ 	.word	0xffffffff


	//   ....[154]....
        /*049c*/ 	.word	0xffffffff


	//   ....[155]....
        /*04a0*/ 	.word	0xffffffff


	//   ....[156]....
        /*04a4*/ 	.word	0xffffffff


	//   ....[157]....
        /*04a8*/ 	.word	0xffffffff


	//   ....[158]....
        /*04ac*/ 	.word	0xffffffff


	//   ....[159]....
        /*04b0*/ 	.word	0xffffffff


	//   ....[160]....
        /*04b4*/ 	.word	0xffffffff


	//   ....[161]....
        /*04b8*/ 	.word	0xffffffff


	//   ....[162]....
        /*04bc*/ 	.word	0xffffffff


	//   ....[163]....
        /*04c0*/ 	.word	0xffffffff


	//   ....[164]....
        /*04c4*/ 	.word	0xffffffff


	//   ....[165]....
        /*04c8*/ 	.word	0xffffffff


	//   ....[166]....
        /*04cc*/ 	.word	0xffffffff


	//   ....[167]....
        /*04d0*/ 	.word	0xffffffff


	//   ....[168]....
        /*04d4*/ 	.word	0xffffffff


	//   ....[169]....
        /*04d8*/ 	.word	0x0500000f


	//   ....[170]....
        /*04dc*/ 	.word	0x0500000f


	//   ....[171]....
        /*04e0*/ 	.word	0x0500000f


	//   ....[172]....
        /*04e4*/ 	.word	0x0500000f


	//   ....[173]....
        /*04e8*/ 	.word	0x0500000f


	//   ....[174]....
        /*04ec*/ 	.word	0x0500000f


	//   ....[175]....
        /*04f0*/ 	.word	0x0500000f


	//   ....[176]....
        /*04f4*/ 	.word	0x0500000f


	//   ....[177]....
        /*04f8*/ 	.word	0x0500000f


	//   ....[178]....
        /*04fc*/ 	.word	0x0500000f


	//   ....[179]....
        /*0500*/ 	.word	0x0500000f


	//   ....[180]....
        /*0504*/ 	.word	0x0500000f


	//   ....[181]....
        /*0508*/ 	.word	0x0500000f


	//   ....[182]....
        /*050c*/ 	.word	0x0500000f


	//   ....[183]....
        /*0510*/ 	.word	0x0500000f


	//   ....[184]....
        /*0514*/ 	.word	0x0500000f


	//   ....[185]....
        /*0518*/ 	.word	0x0500000f


	//   ....[186]....
        /*051c*/ 	.word	0x0500000f


	//   ....[187]....
        /*0520*/ 	.word	0x0500000f


	//   ....[188]....
        /*0524*/ 	.word	0x0500000f


	//   ....[189]....
        /*0528*/ 	.word	0x0500000f


	//   ....[190]....
        /*052c*/ 	.word	0x0500000f


	//   ....[191]....
        /*0530*/ 	.word	0x0500000f


	//   ....[192]....
        /*0534*/ 	.word	0x0500000f


	//   ....[193]....
        /*0538*/ 	.word	0x0500000f


	//   ....[194]....
        /*053c*/ 	.word	0x0500000f


	//   ....[195]....
        /*0540*/ 	.word	0x0500000f


	//   ....[196]....
        /*0544*/ 	.word	0x0500000f


	//   ....[197]....
        /*0548*/ 	.word	0x0500000f


	//   ....[198]....
        /*054c*/ 	.word	0x0500000f


	//   ....[199]....
        /*0550*/ 	.word	0x0500000f


	//   ....[200]....
        /*0554*/ 	.word	0x0500000f


	//   ....[201]....
        /*0558*/ 	.word	0x0500000f


	//   ....[202]....
        /*055c*/ 	.word	0x0500000f


	//   ....[203]....
        /*0560*/ 	.word	0x0500000f


	//   ....[204]....
        /*0564*/ 	.word	0x0500000f


	//   ....[205]....
        /*0568*/ 	.word	0x0500000f


	//   ....[206]....
        /*056c*/ 	.word	0x0500000f


	//   ....[207]....
        /*0570*/ 	.word	0x0500000f


	//   ....[208]....
        /*0574*/ 	.word	0x0500000f


	//   ....[209]....
        /*0578*/ 	.word	0x0500000f


	//   ....[210]....
        /*057c*/ 	.word	0x0500000f


	//   ....[211]....
        /*0580*/ 	.word	0x0500000f


	//   ....[212]....
        /*0584*/ 	.word	0x0500000f


	//   ....[213]....
        /*0588*/ 	.word	0x0500000f


	//   ....[214]....
        /*058c*/ 	.word	0x0500000f


	//   ....[215]....
        /*0590*/ 	.word	0x0500000f


	//   ....[216]....
        /*0594*/ 	.word	0x0500000f


	//   ....[217]....
        /*0598*/ 	.word	0x0500000f


	//   ....[218]....
        /*059c*/ 	.word	0x0500000f


	//   ....[219]....
        /*05a0*/ 	.word	0x0500000f


	//   ....[220]....
        /*05a4*/ 	.word	0x0500000f


	//   ....[221]....
        /*05a8*/ 	.word	0x0500000f


	//   ....[222]....
        /*05ac*/ 	.word	0x0500000f


	//   ....[223]....
        /*05b0*/ 	.word	0x0500000f


	//   ....[224]....
        /*05b4*/ 	.word	0x0500000f


	//   ....[225]....
        /*05b8*/ 	.word	0x0500000f


	//   ....[226]....
        /*05bc*/ 	.word	0x0500000f


	//   ....[227]....
        /*05c0*/ 	.word	0x0500000f


	//   ....[228]....
        /*05c4*/ 	.word	0x0500000f


	//   ....[229]....
        /*05c8*/ 	.word	0x0500000f


	//   ....[230]....
        /*05cc*/ 	.word	0x0500000f


	//   ....[231]....
        /*05d0*/ 	.word	0x0500000f


	//   ....[232]....
        /*05d4*/ 	.word	0x0500000f


	//   ....[233]....
        /*05d8*/ 	.word	0x0500000f


	//   ....[234]....
        /*05dc*/ 	.word	0x0500000f


	//   ....[235]....
        /*05e0*/ 	.word	0x0500000f


	//   ....[236]....
        /*05e4*/ 	.word	0x0500000f


	//   ....[237]....
        /*05e8*/ 	.word	0x0500000f


	//   ....[238]....
        /*05ec*/ 	.word	0x0500000f


	//   ....[239]....
        /*05f0*/ 	.word	0x0500000f


	//   ....[240]....
        /*05f4*/ 	.word	0x0500000f


	//   ....[241]....
        /*05f8*/ 	.word	0x0500000f


	//   ....[242]....
        /*05fc*/ 	.word	0x0500000f


	//   ....[243]....
        /*0600*/ 	.word	0x0500000f


	//   ....[244]....
        /*0604*/ 	.word	0x0500000f


	//   ....[245]....
        /*0608*/ 	.word	0x0500000f


	//   ....[246]....
        /*060c*/ 	.word	0x0500000f


	//   ....[247]....
        /*0610*/ 	.word	0x0500000f


	//   ....[248]....
        /*0614*/ 	.word	0x0500000f


	//   ....[249]....
        /*0618*/ 	.word	0x0500000f


	//   ....[250]....
        /*061c*/ 	.word	0x0500000f


	//   ....[251]....
        /*0620*/ 	.word	0x0500000f


	//   ....[252]....
        /*0624*/ 	.word	0x0500000f


	//   ....[253]....
        /*0628*/ 	.word	0x0500000f


	//   ....[254]....
        /*062c*/ 	.word	0x0500000f


	//   ....[255]....
        /*0630*/ 	.word	0x0500000f


	//   ....[0]....
        /*0634*/ 	.word	0x0500000f


	//   ....[1]....
        /*0638*/ 	.word	0x0500000f


	//   ....[2]....
        /*063c*/ 	.word	0x0500000f


	//   ....[3]....
        /*0640*/ 	.word	0x0500000f


	//   ....[4]....
        /*0644*/ 	.word	0x0500000f


	//   ....[5]....
        /*0648*/ 	.word	0x0500000f


	//   ....[6]....
        /*064c*/ 	.word	0x0500000f


	//   ....[7]....
        /*0650*/ 	.word	0x0500000f


	//   ....[8]....
        /*0654*/ 	.word	0x0500000f


	//   ....[9]....
        /*0658*/ 	.word	0x0500000f


	//   ....[10]....
        /*065c*/ 	.word	0x0500000f


	//   ....[11]....
        /*0660*/ 	.word	0x0500000f


	//   ....[12]....
        /*0664*/ 	.word	0x0500000f


	//   ....[13]....
        /*0668*/ 	.word	0x0500000f


	//   ....[14]....
        /*066c*/ 	.word	0x0500000f


	//   ....[15]....
        /*0670*/ 	.word	0x0500000f


	//   ....[16]....
        /*0674*/ 	.word	0x0500000f


	//   ....[17]....
        /*0678*/ 	.word	0x0500000f


	//   ....[18]....
        /*067c*/ 	.word	0x0500000f


	//   ....[19]....
        /*0680*/ 	.word	0x0500000f


	//----- nvinfo : EIATTR_COOP_GROUP_INSTR_OFFSETS
	.align		4
.L_1579:
        /*0684*/ 	.byte	0x04, 0x28
        /*0686*/ 	.short	(.L_1581 - .L_1580)


	//   ....[0]....
.L_1580:
        /*0688*/ 	.word	0x00000080


	//   ....[1]....
        /*068c*/ 	.word	0x00000090


	//   ....[2]....
        /*0690*/ 	.word	0x000002d0


	//   ....[3]....
        /*0694*/ 	.word	0x00000430


	//   ....[4]....
        /*0698*/ 	.word	0x00000550


	//   ....[5]....
        /*069c*/ 	.word	0x000006b0


	//   ....[6]....
        /*06a0*/ 	.word	0x00001470


	//   ....[7]....
        /*06a4*/ 	.word	0x00001bb0


	//   ....[8]....
        /*06a8*/ 	.word	0x00002060


	//   ....[9]....
        /*06ac*/ 	.word	0x00002820


	//   ....[10]....
        /*06b0*/ 	.word	0x000028a0


	//   ....[11]....
        /*06b4*/ 	.word	0x00003340


	//   ....[12]....
        /*06b8*/ 	.word	0x000033b0


	//   ....[13]....
        /*06bc*/ 	.word	0x00004920


	//   ....[14]....
        /*06c0*/ 	.word	0x00004c60


	//   ....[15]....
        /*06c4*/ 	.word	0x00005510


	//   ....[16]....
        /*06c8*/ 	.word	0x00005620


	//   ....[17]....
        /*06cc*/ 	.word	0x00005f80


	//   ....[18]....
        /*06d0*/ 	.word	0x00005fd0


	//   ....[19]....
        /*06d4*/ 	.word	0x00008220


	//   ....[20]....
        /*06d8*/ 	.word	0x00008260


	//   ....[21]....
        /*06dc*/ 	.word	0x00008290


	//   ....[22]....
        /*06e0*/ 	.word	0x000082a0


	//   ....[23]....
        /*06e4*/ 	.word	0x00009520


	//   ....[24]....
        /*06e8*/ 	.word	0x00009550


	//   ....[25]....
        /*06ec*/ 	.word	0x000095f0


	//   ....[26]....
        /*06f0*/ 	.word	0x00009610


	//   ....[27]....
        /*06f4*/ 	.word	0x0000a3b0


	//   ....[28]....
        /*06f8*/ 	.word	0x0000a3f0


	//   ....[29]....
        /*06fc*/ 	.word	0x0000a430


	//   ....[30]....
        /*0700*/ 	.word	0x0000a460


	//   ....[31]....
        /*0704*/ 	.word	0x0000a920


	//   ....[32]....
        /*0708*/ 	.word	0x0000a960


	//   ....[33]....
        /*070c*/ 	.word	0x0000a980


	//   ....[34]....
        /*0710*/ 	.word	0x0000a9b0


	//   ....[35]....
        /*0714*/ 	.word	0x0000a9d0


	//   ....[36]....
        /*0718*/ 	.word	0x0000a9f0


	//   ....[37]....
        /*071c*/ 	.word	0x0000aa20


	//   ....[38]....
        /*0720*/ 	.word	0x0000aa50


	//   ....[39]....
        /*0724*/ 	.word	0x0000b2e0


	//   ....[40]....
        /*0728*/ 	.word	0x0000b310


	//   ....[41]....
        /*072c*/ 	.word	0x0000b350


	//   ....[42]....
        /*0730*/ 	.word	0x0000b380


	//   ....[43]....
        /*0734*/ 	.word	0x0000b390


	//   ....[44]....
        /*0738*/ 	.word	0x0000b3a0


	//   ....[45]....
        /*073c*/ 	.word	0x0000b3b0


	//   ....[46]....
        /*0740*/ 	.word	0x0000b3d0


	//   ....[47]....
        /*0744*/ 	.word	0x0000b520


	//   ....[48]....
        /*0748*/ 	.word	0x0000b710


	//   ....[49]....
        /*074c*/ 	.word	0x0000b740


	//   ....[50]....
        /*0750*/ 	.word	0x0000b770


	//   ....[51]....
        /*0754*/ 	.word	0x0000b7a0


	//   ....[52]....
        /*0758*/ 	.word	0x0000b7d0


	//   ....[53]....
        /*075c*/ 	.word	0x0000b800


	//   ....[54]....
        /*0760*/ 	.word	0x0000b950


	//   ....[55]....
        /*0764*/ 	.word	0x0000b980


	//   ....[56]....
        /*0768*/ 	.word	0x0000b9b0


	//   ....[57]....
        /*076c*/ 	.word	0x0000b9e0


	//   ....[58]....
        /*0770*/ 	.word	0x0000ba10


	//   ....[59]....
        /*0774*/ 	.word	0x0000ba40


	//   ....[60]....
        /*0778*/ 	.word	0x0000bad0


	//   ....[61]....
        /*077c*/ 	.word	0x0000bb30


	//   ....[62]....
        /*0780*/ 	.word	0x0000bbc0


	//   ....[63]....
        /*0784*/ 	.word	0x0000d4a0


	//   ....[64]....
        /*0788*/ 	.word	0x0000d4c0


	//   ....[65]....
        /*078c*/ 	.word	0x0000d550


	//   ....[66]....
        /*0790*/ 	.word	0x0000d570


	//   ....[67]....
        /*0794*/ 	.word	0x0000d5f0


	//   ....[68]....
        /*0798*/ 	.word	0x0000d610


	//   ....[69]....
        /*079c*/ 	.word	0x0000d690


	//   ....[70]....
        /*07a0*/ 	.word	0x0000d6b0


	//   ....[71]....
        /*07a4*/ 	.word	0x0000d730


	//   ....[72]....
        /*07a8*/ 	.word	0x0000d750


	//   ....[73]....
        /*07ac*/ 	.word	0x0000d7d0


	//   ....[74]....
        /*07b0*/ 	.word	0x0000d7f0


	//   ....[75]....
        /*07b4*/ 	.word	0x0000d870


	//   ....[76]....
        /*07b8*/ 	.word	0x0000d890


	//   ....[77]....
        /*07bc*/ 	.word	0x0000d8a0


	//   ....[78]....
        /*07c0*/ 	.word	0x0000d8b0


	//   ....[79]....
        /*07c4*/ 	.word	0x0000e1b0


	//   ....[80]....
        /*07c8*/ 	.word	0x0000e1e0


	//   ....[81]....
        /*07cc*/ 	.word	0x0000e280


	//   ....[82]....
        /*07d0*/ 	.word	0x0000e2a0


	//   ....[83]....
        /*07d4*/ 	.word	0x0000e320


	//   ....[84]....
        /*07d8*/ 	.word	0x0000e340


	//   ....[85]....
        /*07dc*/ 	.word	0x0000e3c0


	//   ....[86]....
        /*07e0*/ 	.word	0x0000e3e0


	//   ....[87]....
        /*07e4*/ 	.word	0x0000e460


	//   ....[88]....
        /*07e8*/ 	.word	0x0000e480


	//   ....[89]....
        /*07ec*/ 	.word	0x0000e500


	//   ....[90]....
        /*07f0*/ 	.word	0x0000e520


	//   ....[91]....
        /*07f4*/ 	.word	0x0000e5a0


	//   ....[92]....
        /*07f8*/ 	.word	0x0000e5c0


	//   ....[93]....
        /*07fc*/ 	.word	0x0000e5d0


	//   ....[94]....
        /*0800*/ 	.word	0x0000e640


	//   ....[95]....
        /*0804*/ 	.word	0x0000e690


	//   ....[96]....
        /*0808*/ 	.word	0x0000e6c0


	//   ....[97]....
        /*080c*/ 	.word	0x0000e750


	//   ....[98]....
        /*0810*/ 	.word	0x0000e760


	//   ....[99]....
        /*0814*/ 	.word	0x0000e7d0


	//   ....[100]....
        /*0818*/ 	.word	0x0000e7e0


	//   ....[101]....
        /*081c*/ 	.word	0x0000e820


	//   ....[102]....
        /*0820*/ 	.word	0x0000e840


	//   ....[103]....
        /*0824*/ 	.word	0x0000efc0


	//   ....[104]....
        /*0828*/ 	.word	0x0000eff0


	//   ....[105]....
        /*082c*/ 	.word	0x0000f040


	//   ....[106]....
        /*0830*/ 	.word	0x0000f050


	//   ....[107]....
        /*0834*/ 	.word	0x0000f090


	//   ....[108]....
        /*0838*/ 	.word	0x0000f0a0


	//   ....[109]....
        /*083c*/ 	.word	0x0000f0e0


	//   ....[110]....
        /*0840*/ 	.word	0x0000f0f0


	//   ....[111]....
        /*0844*/ 	.word	0x0000f130


	//   ....[112]....
        /*0848*/ 	.word	0x0000f140


	//   ....[113]....
        /*084c*/ 	.word	0x0000f180


	//   ....[114]....
        /*0850*/ 	.word	0x0000f190


	//   ....[115]....
        /*0854*/ 	.word	0x0000f1d0


	//   ....[116]....
        /*0858*/ 	.word	0x0000f1e0


	//   ....[117]....
        /*085c*/ 	.word	0x0000f1f0


	//   ....[118]....
        /*0860*/ 	.word	0x0000f230


	//   ....[119]....
        /*0864*/ 	.word	0x0000f4e0


	//   ....[120]....
        /*0868*/ 	.word	0x0000f510


	//   ....[121]....
        /*086c*/ 	.word	0x0000f570


	//   ....[122]....
        /*0870*/ 	.word	0x0000f580


	//   ....[123]....
        /*0874*/ 	.word	0x0000f5d0


	//   ....[124]....
        /*0878*/ 	.word	0x0000f5e0


	//   ....[125]....
        /*087c*/ 	.word	0x0000f630


	//   ....[126]....
        /*0880*/ 	.word	0x0000f640


	//   ....[127]....
        /*0884*/ 	.word	0x0000f690


	//   ....[128]....
        /*0888*/ 	.word	0x0000f6a0


	//   ....[129]....
        /*088c*/ 	.word	0x0000f6f0


	//   ....[130]....
        /*0890*/ 	.word	0x0000f700


	//   ....[131]....
        /*0894*/ 	.word	0x0000f750


	//   ....[132]....
        /*0898*/ 	.word	0x0000f760


	//   ....[133]....
        /*089c*/ 	.word	0x0000f770


	//   ....[134]....
        /*08a0*/ 	.word	0x0000f7b0


	//   ....[135]....
        /*08a4*/ 	.word	0x0000fd60


	//   ....[136]....
        /*08a8*/ 	.word	0x0000fda0


	//   ....[137]....
        /*08ac*/ 	.word	0x0000fdd0


	//   ....[138]....
        /*08b0*/ 	.word	0x0000fde0


	//   ....[139]....
        /*08b4*/ 	.word	0x0000fdf0


	//   ....[140]....
        /*08b8*/ 	.word	0x0000fe00


	//   ....[141]....
        /*08bc*/ 	.word	0x0000fe20


	//   ....[142]....
        /*08c0*/ 	.word	0x0000fe70


	//   ....[143]....
        /*08c4*/ 	.word	0x0000fe90


	//   ....[144]....
        /*08c8*/ 	.word	0x0000fed0


	//   ....[145]....
        /*08cc*/ 	.word	0x0000fef0


	//   ....[146]....
        /*08d0*/ 	.word	0x0000ff30


	//   ....[147]....
        /*08d4*/ 	.word	0x0000ff50


	//   ....[148]....
        /*08d8*/ 	.word	0x0000ffa0


	//   ....[149]....
        /*08dc*/ 	.word	0x0000ffd0


	//   ....[150]....
        /*08e0*/ 	.word	0x00010030


	//   ....[151]....
        /*08e4*/ 	.word	0x000103a0


	//   ....[152]....
        /*08e8*/ 	.word	0x00010400


	//   ....[153]....
        /*08ec*/ 	.word	0x00010430


	//   ....[154]....
        /*08f0*/ 	.word	0x00010460


	//   ....[155]....
        /*08f4*/ 	.word	0x00010470


	//   ....[156]....
        /*08f8*/ 	.word	0x000104a0


	//   ....[157]....
        /*08fc*/ 	.word	0x000104d0


	//   ....[158]....
        /*0900*/ 	.word	0x00010500


	//   ....[159]....
        /*0904*/ 	.word	0x00010680


	//   ....[160]....
        /*0908*/ 	.word	0x000106b0


	//   ....[161]....
        /*090c*/ 	.word	0x000106e0


	//   ....[162]....
        /*0910*/ 	.word	0x00010710


	//   ....[163]....
        /*0914*/ 	.word	0x00010740


	//   ....[164]....
        /*0918*/ 	.word	0x00010770


	//   ....[165]....
        /*091c*/ 	.word	0x00010830


	//   ....[166]....
        /*0920*/ 	.word	0x00010850


	//   ....[167]....
        /*0924*/ 	.word	0x000108c0


	//   ....[168]....
        /*0928*/ 	.word	0x00010f60


	//   ....[169]....
        /*092c*/ 	.word	0x00011500


	//   ....[170]....
        /*0930*/ 	.word	0x000115f0


	//   ....[171]....
        /*0934*/ 	.word	0x00011690


	//   ....[172]....
        /*0938*/ 	.word	0x000116f0


	//   ....[173]....
        /*093c*/ 	.word	0x000117e0


	//   ....[174]....
        /*0940*/ 	.word	0x00011850


	//   ....[175]....
        /*0944*/ 	.word	0x00011940


	//   ....[176]....
        /*0948*/ 	.word	0x000119b0


	//   ....[177]....
        /*094c*/ 	.word	0x00011aa0


	//   ....[178]....
        /*0950*/ 	.word	0x00011b10


	//   ....[179]....
        /*0954*/ 	.word	0x00011c00


	//   ....[180]....
        /*0958*/ 	.word	0x00011c70


	//   ....[181]....
        /*095c*/ 	.word	0x00011d60


	//   ....[182]....
        /*0960*/ 	.word	0x00011dd0


	//   ....[183]....
        /*0964*/ 	.word	0x00011ec0


	//   ....[184]....
        /*0968*/ 	.word	0x00011f30


	//   ....[185]....
        /*096c*/ 	.word	0x00012010


	//   ....[186]....
        /*0970*/ 	.word	0x000120c0


	//   ....[187]....
        /*0974*/ 	.word	0x00012130


	//   ....[188]....
        /*0978*/ 	.word	0x00012190


	//   ....[189]....
        /*097c*/ 	.word	0x00012280


	//   ....[190]....
        /*0980*/ 	.word	0x000122e0


	//   ....[191]....
        /*0984*/ 	.word	0x000123e0


	//   ....[192]....
        /*0988*/ 	.word	0x00012440


	//   ....[193]....
        /*098c*/ 	.word	0x00012540


	//   ....[194]....
        /*0990*/ 	.word	0x000125a0


	//   ....[195]....
        /*0994*/ 	.word	0x000126a0


	//   ....[196]....
        /*0998*/ 	.word	0x00012700


	//   ....[197]....
        /*099c*/ 	.word	0x00012800


	//   ....[198]....
        /*09a0*/ 	.word	0x00012860


	//   ....[199]....
        /*09a4*/ 	.word	0x00012960


	//   ....[200]....
        /*09a8*/ 	.word	0x000129c0


	//   ....[201]....
        /*09ac*/ 	.word	0x00012ad0


	//   ....[202]....
        /*09b0*/ 	.word	0x00012b30


	//   ....[203]....
        /*09b4*/ 	.word	0x00012bf0


	//   ....[204]....
        /*09b8*/ 	.word	0x00012c50


	//   ....[205]....
        /*09bc*/ 	.word	0x00012d50


	//   ....[206]....
        /*09c0*/ 	.word	0x00012db0


	//   ....[207]....
        /*09c4*/ 	.word	0x00012e80


	//   ....[208]....
        /*09c8*/ 	.word	0x00012ee0


	//   ....[209]....
        /*09cc*/ 	.word	0x00012fa0


	//   ....[210]....
        /*09d0*/ 	.word	0x000130e0


	//   ....[211]....
        /*09d4*/ 	.word	0x00013180


	//   ....[212]....
        /*09d8*/ 	.word	0x000131f0


	//   ....[213]....
        /*09dc*/ 	.word	0x000132a0


	//   ....[214]....
        /*09e0*/ 	.word	0x00013300


	//   ....[215]....
        /*09e4*/ 	.word	0x000133b0


	//   ....[216]....
        /*09e8*/ 	.word	0x00013410


	//   ....[217]....
        /*09ec*/ 	.word	0x000134c0


	//   ....[218]....
        /*09f0*/ 	.word	0x00013520


	//   ....[219]....
        /*09f4*/ 	.word	0x000135d0


	//   ....[220]....
        /*09f8*/ 	.word	0x00013630


	//   ....[221]....
        /*09fc*/ 	.word	0x000136e0


	//   ....[222]....
        /*0a00*/ 	.word	0x00013740


	//   ....[223]....
        /*0a04*/ 	.word	0x000137f0


	//   ....[224]....
        /*0a08*/ 	.word	0x00013850


	//   ....[225]....
        /*0a0c*/ 	.word	0x00013900


	//   ....[226]....
        /*0a10*/ 	.word	0x000139f0


	//   ....[227]....
        /*0a14*/ 	.word	0x00013aa0


	//   ....[228]....
        /*0a18*/ 	.word	0x00013b00


	//   ....[229]....
        /*0a1c*/ 	.word	0x00013bc0


	//   ....[230]....
        /*0a20*/ 	.word	0x00013c20


	//   ....[231]....
        /*0a24*/ 	.word	0x00013ce0


	//   ....[232]....
        /*0a28*/ 	.word	0x00013d40


	//   ....[233]....
        /*0a2c*/ 	.word	0x00013e00


	//   ....[234]....
        /*0a30*/ 	.word	0x00013e60


	//   ....[235]....
        /*0a34*/ 	.word	0x00013f20


	//   ....[236]....
        /*0a38*/ 	.word	0x00013f80


	//   ....[237]....
        /*0a3c*/ 	.word	0x00014040


	//   ....[238]....
        /*0a40*/ 	.word	0x000140a0


	//   ....[239]....
        /*0a44*/ 	.word	0x00014160


	//   ....[240]....
        /*0a48*/ 	.word	0x000141c0


	//   ....[241]....
        /*0a4c*/ 	.word	0x00014270


	//   ....[242]....
        /*0a50*/ 	.word	0x00014360


	//   ....[243]....
        /*0a54*/ 	.word	0x00014410


	//   ....[244]....
        /*0a58*/ 	.word	0x000144a0


	//   ....[245]....
        /*0a5c*/ 	.word	0x00014550


	//   ....[246]....
        /*0a60*/ 	.word	0x000145b0


	//   ....[247]....
        /*0a64*/ 	.word	0x00014670


	//   ....[248]....
        /*0a68*/ 	.word	0x000146d0


	//   ....[249]....
        /*0a6c*/ 	.word	0x00014790


	//   ....[250]....
        /*0a70*/ 	.word	0x000147f0


	//   ....[251]....
        /*0a74*/ 	.word	0x000148b0


	//   ....[252]....
        /*0a78*/ 	.word	0x00014910


	//   ....[253]....
        /*0a7c*/ 	.word	0x000149d0


	//   ....[254]....
        /*0a80*/ 	.word	0x00014a30


	//   ....[255]....
        /*0a84*/ 	.word	0x00014af0


	//   ....[0]....
        /*0a88*/ 	.word	0x00014b50


	//   ....[1]....
        /*0a8c*/ 	.word	0x00014bf0


	//   ....[2]....
        /*0a90*/ 	.word	0x00014c80


	//   ....[3]....
        /*0a94*/ 	.word	0x00014d20


	//   ....[4]....
        /*0a98*/ 	.word	0x00014e40


	//   ....[5]....
        /*0a9c*/ 	.word	0x00014eb0


	//   ....[6]....
        /*0aa0*/ 	.word	0x00014f20


	//   ....[7]....
        /*0aa4*/ 	.word	0x00014f90


	//   ....[8]....
        /*0aa8*/ 	.word	0x00015000


	//   ....[9]....
        /*0aac*/ 	.word	0x00015080


	//   ....[10]....
        /*0ab0*/ 	.word	0x00015110


	//   ....[11]....
        /*0ab4*/ 	.word	0x000151a0


	//   ....[12]....
        /*0ab8*/ 	.word	0x00015210


	//   ....[13]....
        /*0abc*/ 	.word	0x00015280


	//   ....[14]....
        /*0ac0*/ 	.word	0x000152f0


	//   ....[15]....
        /*0ac4*/ 	.word	0x00015370


	//   ....[16]....
        /*0ac8*/ 	.word	0x000153e0


	//   ....[17]....
        /*0acc*/ 	.word	0x00015480


	//   ....[18]....
        /*0ad0*/ 	.word	0x00015510


	//   ....[19]....
        /*0ad4*/ 	.word	0x00015630


	//----- nvinfo : EIATTR_REG_RECONFIG
	.align		4
.L_1581:
        /*0ad8*/ 	.byte	0x01, 0x54
	.zero		2


	//----- nvinfo : EIATTR_SYSCALL_OFFSETS
	.align		4
        /*0adc*/ 	.byte	0x04, 0x46
        /*0ade*/ 	.short	(.L_1583 - .L_1582)


	//   ....[0]....
.L_1582:
        /*0ae0*/ 	.word	0x00001650


	//   ....[1]....
        /*0ae4*/ 	.word	0x0000ca80


	//   ....[2]....
        /*0ae8*/ 	.word	0x0000cbd0


	//   ....[3]....
        /*0aec*/ 	.word	0x0000ccc0


	//   ....[4]....
        /*0af0*/ 	.word	0x0000dcc0


	//----- nvinfo : EIATTR_MBARRIER_INSTR_OFFSETS
	.align		4
.L_1583:
        /*0af4*/ 	.byte	0x04, 0x39
        /*0af6*/ 	.short	(.L_1585 - .L_1584)


	//   ....[0]....
.L_1584:
        /*0af8*/ 	.word	0x00000180
        /*0afc*/ 	.word	0x000000ff
        /*0b00*/ 	.word	0x00016800
        /*0b04*/ 	.short	0x0100
        /*0b06*/ 	.byte	0x08
	.zero		1


	//   ....[1]....
        /*0b08*/ 	.word	0x00000190
        /*0b0c*/ 	.word	0x000000ff
        /*0b10*/ 	.word	0x00016820
        /*0b14*/ 	.short	0x0100
        /*0b16*/ 	.byte	0x08
	.zero		1


	//   ....[2]....
        /*0b18*/ 	.word	0x00000280
        /*0b1c*/ 	.word	0x000000ff
        /*0b20*/ 	.word	0x00016830
        /*0b24*/ 	.short	0x0100
        /*0b26*/ 	.byte	0x08
	.zero		1


	//   ....[3]....
        /*0b28*/ 	.word	0x00000290
        /*0b2c*/ 	.word	0x000000ff
        /*0b30*/ 	.word	0x00016840
        /*0b34*/ 	.short	0x0100
        /*0b36*/ 	.byte	0x08
	.zero		1


	//   ....[4]....
        /*0b38*/ 	.word	0x000002a0
        /*0b3c*/ 	.word	0x000000ff
        /*0b40*/ 	.word	0x00016838
        /*0b44*/ 	.short	0x0100
        /*0b46*/ 	.byte	0x08
	.zero		1


	//   ....[5]....
        /*0b48*/ 	.word	0x000002b0
        /*0b4c*/ 	.word	0x000000ff
        /*0b50*/ 	.word	0x00016848
        /*0b54*/ 	.short	0x0100
        /*0b56*/ 	.byte	0x08
	.zero		1


	//   ....[6]....
        /*0b58*/ 	.word	0x000003e0
        /*0b5c*/ 	.word	0x000000ff
        /*0b60*/ 	.word	0x00016850
        /*0b64*/ 	.short	0x0100
        /*0b66*/ 	.byte	0x08
	.zero		1


	//   ....[7]....
        /*0b68*/ 	.word	0x000003f0
        /*0b6c*/ 	.word	0x000000ff
        /*0b70*/ 	.word	0x00016860
        /*0b74*/ 	.short	0x0100
        /*0b76*/ 	.byte	0x08
	.zero		1


	//   ....[8]....
        /*0b78*/ 	.word	0x00000400
        /*0b7c*/ 	.word	0x000000ff
        /*0b80*/ 	.word	0x00016858
        /*0b84*/ 	.short	0x0100
        /*0b86*/ 	.byte	0x08
	.zero		1


	//   ....[9]....
        /*0b88*/ 	.word	0x00000410
        /*0b8c*/ 	.word	0x000000ff
        /*0b90*/ 	.word	0x00016868
        /*0b94*/ 	.short	0x0100
        /*0b96*/ 	.byte	0x08
	.zero		1


	//   ....[10]....
        /*0b98*/ 	.word	0x00000500
        /*0b9c*/ 	.word	0x000000ff
        /*0ba0*/ 	.word	0x00016870
        /*0ba4*/ 	.short	0x0100
        /*0ba6*/ 	.byte	0x06
	.zero		1


	//   ....[11]....
        /*0ba8*/ 	.word	0x00000510
        /*0bac*/ 	.word	0x000000ff
        /*0bb0*/ 	.word	0x00016880
        /*0bb4*/ 	.short	0x0100
        /*0bb6*/ 	.byte	0x06
	.zero		1


	//   ....[12]....
        /*0bb8*/ 	.word	0x00000520
        /*0bbc*/ 	.word	0x000000ff
        /*0bc0*/ 	.word	0x00016878
        /*0bc4*/ 	.short	0x0100
        /*0bc6*/ 	.byte	0x06
	.zero		1


	//   ....[13]....
        /*0bc8*/ 	.word	0x00000530
        /*0bcc*/ 	.word	0x000000ff
        /*0bd0*/ 	.word	0x00016888
        /*0bd4*/ 	.short	0x0100
        /*0bd6*/ 	.byte	0x06
	.zero		1


	//   ....[14]....
        /*0bd8*/ 	.word	0x00000660
        /*0bdc*/ 	.word	0x000000ff
        /*0be0*/ 	.word	0x00016890
        /*0be4*/ 	.short	0x0100
        /*0be6*/ 	.byte	0x08
	.zero		1


	//   ....[15]....
        /*0be8*/ 	.word	0x00000670
        /*0bec*/ 	.word	0x000000ff
        /*0bf0*/ 	.word	0x000168a0
        /*0bf4*/ 	.short	0x0100
        /*0bf6*/ 	.byte	0x08
	.zero		1


	//   ....[16]....
        /*0bf8*/ 	.word	0x00000680
        /*0bfc*/ 	.word	0x000000ff
        /*0c00*/ 	.word	0x00016898
        /*0c04*/ 	.short	0x0100
        /*0c06*/ 	.byte	0x08
	.zero		1


	//   ....[17]....
        /*0c08*/ 	.word	0x00000690
        /*0c0c*/ 	.word	0x000000ff
        /*0c10*/ 	.word	0x000168a8
        /*0c14*/ 	.short	0x0100
        /*0c16*/ 	.byte	0x08
	.zero		1


	//   ....[18]....
        /*0c18*/ 	.word	0x000007d0
        /*0c1c*/ 	.word	0x000000ff
        /*0c20*/ 	.word	0x000168b0
        /*0c24*/ 	.short	0x0100
        /*0c26*/ 	.byte	0x08
	.zero		1


	//   ....[19]....
        /*0c28*/ 	.word	0x000007e0
        /*0c2c*/ 	.word	0x000000ff
        /*0c30*/ 	.word	0x000168c0
        /*0c34*/ 	.short	0x0100
        /*0c36*/ 	.byte	0x08
	.zero		1


	//   ....[20]....
        /*0c38*/ 	.word	0x000007f0
        /*0c3c*/ 	.word	0x000000ff
        /*0c40*/ 	.word	0x000168b8
        /*0c44*/ 	.short	0x0100
        /*0c46*/ 	.byte	0x08
	.zero		1


	//   ....[21]....
        /*0c48*/ 	.word	0x00000800
        /*0c4c*/ 	.word	0x000000ff
        /*0c50*/ 	.word	0x000168c8
        /*0c54*/ 	.short	0x0100
        /*0c56*/ 	.byte	0x08
	.zero		1


	//   ....[22]....
        /*0c58*/ 	.word	0x000016d0
        /*0c5c*/ 	.word	0x000000ff
        /*0c60*/ 	.word	0x00016800
        /*0c64*/ 	.short	0x010a
        /*0c66*/ 	.byte	0x2d
	.zero		1


	//   ....[23]....
        /*0c68*/ 	.word	0x00001750
        /*0c6c*/ 	.word	0x00000000
        /*0c70*/ 	.word	0x00016830
        /*0c74*/ 	.short	0x010a
        /*0c76*/ 	.byte	0x3f
	.zero		1


	//   ....[24]....
        /*0c78*/ 	.word	0x00001790
        /*0c7c*/ 	.word	0x00000000
        /*0c80*/ 	.word	0x00016830
        /*0c84*/ 	.short	0x010a
        /*0c86*/ 	.byte	0x3f
	.zero		1


	//   ....[25]....
        /*0c88*/ 	.word	0x00003060
        /*0c8c*/ 	.word	0x000000ff
        /*0c90*/ 	.word	0x00000000
        /*0c94*/ 	.short	0x0101
        /*0c96*/ 	.byte	0x06
	.zero		1


	//   ....[26]....
        /*0c98*/ 	.word	0x00004170
        /*0c9c*/ 	.word	0x000000ff
        /*0ca0*/ 	.word	0x00016830
        /*0ca4*/ 	.short	0x010a
        /*0ca6*/ 	.byte	0x06
	.zero		1


	//   ....[27]....
        /*0ca8*/ 	.word	0x000041b0
        /*0cac*/ 	.word	0x000000ff
        /*0cb0*/ 	.word	0x00016830
        /*0cb4*/ 	.short	0x010a
        /*0cb6*/ 	.byte	0x06
	.zero		1


	//   ....[28]....
        /*0cb8*/ 	.word	0x000043c0
        /*0cbc*/ 	.word	0x000000ff
        /*0cc0*/ 	.word	0x00016850
        /*0cc4*/ 	.short	0x010a
        /*0cc6*/ 	.byte	0x06
	.zero		1


	//   ....[29]....
        /*0cc8*/ 	.word	0x00004400
        /*0ccc*/ 	.word	0x000000ff
        /*0cd0*/ 	.word	0x00016850
        /*0cd4*/ 	.short	0x010a
        /*0cd6*/ 	.byte	0x06
	.zero		1


	//   ....[30]....
        /*0cd8*/ 	.word	0x00005080
        /*0cdc*/ 	.word	0x000000ff
        /*0ce0*/ 	.word	0x00000000
        /*0ce4*/ 	.short	0x0101
        /*0ce6*/ 	.byte	0x06
	.zero		1


	//   ....[31]....
        /*0ce8*/ 	.word	0x00006b70
        /*0cec*/ 	.word	0x000000ff
        /*0cf0*/ 	.word	0x00000000
        /*0cf4*/ 	.short	0x0101
        /*0cf6*/ 	.byte	0x06
	.zero		1


	//   ....[32]....
        /*0cf8*/ 	.word	0x00007050
        /*0cfc*/ 	.word	0x000000ff
        /*0d00*/ 	.word	0x00016830
        /*0d04*/ 	.short	0x010a
        /*0d06*/ 	.byte	0x06
	.zero		1


	//   ....[33]....
        /*0d08*/ 	.word	0x00007090
        /*0d0c*/ 	.word	0x000000ff
        /*0d10*/ 	.word	0x00016830
        /*0d14*/ 	.short	0x010a
        /*0d16*/ 	.byte	0x06
	.zero		1


	//   ....[34]....
        /*0d18*/ 	.word	0x00007270
        /*0d1c*/ 	.word	0x000000ff
        /*0d20*/ 	.word	0x00016850
        /*0d24*/ 	.short	0x010a
        /*0d26*/ 	.byte	0x06
	.zero		1


	//   ....[35]....
        /*0d28*/ 	.word	0x000072b0
        /*0d2c*/ 	.word	0x000000ff
        /*0d30*/ 	.word	0x00016850
        /*0d34*/ 	.short	0x010a
        /*0d36*/ 	.byte	0x06
	.zero		1


	//   ....[36]....
        /*0d38*/ 	.word	0x00007b90
        /*0d3c*/ 	.word	0x000000ff
        /*0d40*/ 	.word	0x00000000
        /*0d44*/ 	.short	0x0101
        /*0d46*/ 	.byte	0x06
	.zero		1


	//   ....[37]....
        /*0d48*/ 	.word	0x00009080
        /*0d4c*/ 	.word	0x000000ff
        /*0d50*/ 	.word	0x00000000
        /*0d54*/ 	.short	0x0101
        /*0d56*/ 	.byte	0x06
	.zero		1


	//   ....[38]....
        /*0d58*/ 	.word	0x00009490
        /*0d5c*/ 	.word	0x000000ff
        /*0d60*/ 	.word	0x00016850
        /*0d64*/ 	.short	0x010a
        /*0d66*/ 	.byte	0x05
	.zero		1


	//   ....[39]....
        /*0d68*/ 	.word	0x000094d0
        /*0d6c*/ 	.word	0x000000ff
        /*0d70*/ 	.word	0x00016850
        /*0d74*/ 	.short	0x010a
        /*0d76*/ 	.byte	0x05
	.zero		1


	//   ....[40]....
        /*0d78*/ 	.word	0x00009a30
        /*0d7c*/ 	.word	0x000000ff
        /*0d80*/ 	.word	0x00000000
        /*0d84*/ 	.short	0x0101
        /*0d86*/ 	.byte	0x04
	.zero		1


	//   ....[41]....
        /*0d88*/ 	.word	0x0000a9e0
        /*0d8c*/ 	.word	0x00000000
        /*0d90*/ 	.word	0x00000000
        /*0d94*/ 	.short	0x0101
        /*0d96*/ 	.byte	0x3f
	.zero		1


	//   ....[42]....
        /*0d98*/ 	.word	0x0000d1f0
        /*0d9c*/ 	.word	0x00000003
        /*0da0*/ 	.word	0x00016840
        /*0da4*/ 	.short	0x010a
        /*0da6*/ 	.byte	0x3f
	.zero		1


	//   ....[43]....
        /*0da8*/ 	.word	0x0000d9b0
        /*0dac*/ 	.word	0x00000003
        /*0db0*/ 	.word	0x00016830
        /*0db4*/ 	.short	0x0107
        /*0db6*/ 	.byte	0x3f
	.zero		1


	//   ....[44]....
        /*0db8*/ 	.word	0x0000da80
        /*0dbc*/ 	.word	0x00000003
        /*0dc0*/ 	.word	0x00016830
        /*0dc4*/ 	.short	0x0101
        /*0dc6*/ 	.byte	0x3f
	.zero		1


	//   ....[45]....
        /*0dc8*/ 	.word	0x0000e8e0
        /*0dcc*/ 	.word	0x00000016
        /*0dd0*/ 	.word	0x00016800
        /*0dd4*/ 	.short	0x0107
        /*0dd6*/ 	.byte	0x3f
	.zero		1


	//   ....[46]....
        /*0dd8*/ 	.word	0x0000e9e0
        /*0ddc*/ 	.word	0x00000016
        /*0de0*/ 	.word	0x00016800
        /*0de4*/ 	.short	0x0101
        /*0de6*/ 	.byte	0x3f
	.zero		1


	//   ....[47]....
        /*0de8*/ 	.word	0x0000ea00
        /*0dec*/ 	.word	0x00000016
        /*0df0*/ 	.word	0x00016820
        /*0df4*/ 	.short	0x010a
        /*0df6*/ 	.byte	0x3f
	.zero		1


	//   ....[48]....
        /*0df8*/ 	.word	0x0000eda0
        /*0dfc*/ 	.word	0x00000005
        /*0e00*/ 	.word	0x00016840
        /*0e04*/ 	.short	0x010a
        /*0e06*/ 	.byte	0x3f
	.zero		1


	//   ....[49]....
        /*0e08*/ 	.word	0x0000f2b0
        /*0e0c*/ 	.word	0x00000005
        /*0e10*/ 	.word	0x00016830
        /*0e14*/ 	.short	0x0107
        /*0e16*/ 	.byte	0x3f
	.zero		1


	//   ....[50]....
        /*0e18*/ 	.word	0x0000f370
        /*0e1c*/ 	.word	0x00000005
        /*0e20*/ 	.word	0x00016830
        /*0e24*/ 	.short	0x0101
        /*0e26*/ 	.byte	0x3f
	.zero		1


	//   ....[51]....
        /*0e28*/ 	.word	0x0000f3d0
        /*0e2c*/ 	.word	0x00000005
        /*0e30*/ 	.word	0x00016860
        /*0e34*/ 	.short	0x010a
        /*0e36*/ 	.byte	0x3f
	.zero		1


	//   ....[52]....
        /*0e38*/ 	.word	0x0000f8a0
        /*0e3c*/ 	.word	0x00000005
        /*0e40*/ 	.word	0x00016850
        /*0e44*/ 	.short	0x0107
        /*0e46*/ 	.byte	0x3f
	.zero		1


	//   ....[53]....
        /*0e48*/ 	.word	0x0000fa40
        /*0e4c*/ 	.word	0x00000005
        /*0e50*/ 	.word	0x00016850
        /*0e54*/ 	.short	0x0101
        /*0e56*/ 	.byte	0x3f
	.zero		1


	//   ....[54]....
        /*0e58*/ 	.word	0x0000fc50
        /*0e5c*/ 	.word	0x00000000
        /*0e60*/ 	.word	0x00016860
        /*0e64*/ 	.short	0x010a
        /*0e66*/ 	.byte	0x3f
	.zero		1


	//   ....[55]....
        /*0e68*/ 	.word	0x000100e0
        /*0e6c*/ 	.word	0x00000000
        /*0e70*/ 	.word	0x00016850
        /*0e74*/ 	.short	0x0107
        /*0e76*/ 	.byte	0x3f
	.zero		1


	//   ....[56]....
        /*0e78*/ 	.word	0x000101b0
        /*0e7c*/ 	.word	0x00000000
        /*0e80*/ 	.word	0x00016850
        /*0e84*/ 	.short	0x0101
        /*0e86*/ 	.byte	0x3f
	.zero		1


	//   ....[57]....
        /*0e88*/ 	.word	0x00010ee0
        /*0e8c*/ 	.word	0x00000005
        /*0e90*/ 	.word	0x00016820
        /*0e94*/ 	.short	0x010a
        /*0e96*/ 	.byte	0x3f
	.zero		1


	//   ....[58]....
        /*0e98*/ 	.word	0x00011060
        /*0e9c*/ 	.word	0x00000003
        /*0ea0*/ 	.word	0x00016840
        /*0ea4*/ 	.short	0x010a
        /*0ea6*/ 	.byte	0x3f
	.zero		1


	//   ....[59]....
        /*0ea8*/ 	.word	0x00011100
        /*0eac*/ 	.word	0x00000019
        /*0eb0*/ 	.word	0x00016840
        /*0eb4*/ 	.short	0x010a
        /*0eb6*/ 	.byte	0x3f
	.zero		1


	//   ....[60]....
        /*0eb8*/ 	.word	0x00011140
        /*0ebc*/ 	.word	0x00000003
        /*0ec0*/ 	.word	0x00016860
        /*0ec4*/ 	.short	0x010a
        /*0ec6*/ 	.byte	0x3f
	.zero		1


	//   ....[61]....
        /*0ec8*/ 	.word	0x00011180
        /*0ecc*/ 	.word	0x00000019
        /*0ed0*/ 	.word	0x00016860
        /*0ed4*/ 	.short	0x010a
        /*0ed6*/ 	.byte	0x3f
	.zero		1


	//   ....[62]....
        /*0ed8*/ 	.word	0x000111f0
        /*0edc*/ 	.word	0x00000003
        /*0ee0*/ 	.word	0x00016800
        /*0ee4*/ 	.short	0x010a
        /*0ee6*/ 	.byte	0x3f
	.zero		1


	//   ....[63]....
        /*0ee8*/ 	.word	0x00011240
        /*0eec*/ 	.word	0x00000000
        /*0ef0*/ 	.word	0x00016830
        /*0ef4*/ 	.short	0x010a
        /*0ef6*/ 	.byte	0x3f
	.zero		1


	//   ....[64]....
        /*0ef8*/ 	.word	0x000112a0
        /*0efc*/ 	.word	0x00000006
        /*0f00*/ 	.word	0x00016830
        /*0f04*/ 	.short	0x010a
        /*0f06*/ 	.byte	0x3f
	.zero		1


	//   ....[65]....
        /*0f08*/ 	.word	0x00011300
        /*0f0c*/ 	.word	0x00000006
        /*0f10*/ 	.word	0x00016850
        /*0f14*/ 	.short	0x010a
        /*0f16*/ 	.byte	0x3f
	.zero		1


	//   ....[66]....
        /*0f18*/ 	.word	0x00011360
        /*0f1c*/ 	.word	0x00000006
        /*0f20*/ 	.word	0x00016830
        /*0f24*/ 	.short	0x010a
        /*0f26*/ 	.byte	0x3f
	.zero		1


	//   ....[67]....
        /*0f28*/ 	.word	0x000113c0
        /*0f2c*/ 	.word	0x00000006
        /*0f30*/ 	.word	0x00016850
        /*0f34*/ 	.short	0x010a
        /*0f36*/ 	.byte	0x3f
	.zero		1


	//   ....[68]....
        /*0f38*/ 	.word	0x00011420
        /*0f3c*/ 	.word	0x00000004
        /*0f40*/ 	.word	0x00016850
        /*0f44*/ 	.short	0x010a
        /*0f46*/ 	.byte	0x3f
	.zero		1


	//   ....[69]....
        /*0f48*/ 	.word	0x00011540
        /*0f4c*/ 	.word	0x00000003
        /*0f50*/ 	.word	0x00016840
        /*0f54*/ 	.short	0x010a
        /*0f56*/ 	.byte	0x3f
	.zero		1


	//   ....[70]....
        /*0f58*/ 	.word	0x00012fe0
        /*0f5c*/ 	.word	0x00000016
        /*0f60*/ 	.word	0x00016820
        /*0f64*/ 	.short	0x010a
        /*0f66*/ 	.byte	0x3f
	.zero		1


	//   ....[71]....
        /*0f68*/ 	.word	0x00013030
        /*0f6c*/ 	.word	0x00000005
        /*0f70*/ 	.word	0x00016840
        /*0f74*/ 	.short	0x010a
        /*0f76*/ 	.byte	0x3f
	.zero		1


	//   ....[72]....
        /*0f78*/ 	.word	0x00013940
        /*0f7c*/ 	.word	0x00000005
        /*0f80*/ 	.word	0x00016860
        /*0f84*/ 	.short	0x010a
        /*0f86*/ 	.byte	0x3f
	.zero		1


	//   ....[73]....
        /*0f88*/ 	.word	0x000142b0
        /*0f8c*/ 	.word	0x00000000
        /*0f90*/ 	.word	0x00016860
        /*0f94*/ 	.short	0x010a
        /*0f96*/ 	.byte	0x3f
	.zero		1


	//   ....[74]....
        /*0f98*/ 	.word	0x00015550
        /*0f9c*/ 	.word	0x00000005
        /*0fa0*/ 	.word	0x00016820
        /*0fa4*/ 	.short	0x010a
        /*0fa6*/ 	.byte	0x3f
	.zero		1


	//   ....[75]....
        /*0fa8*/ 	.word	0x000156f0
        /*0fac*/ 	.word	0x00000003
        /*0fb0*/ 	.word	0x00016840
        /*0fb4*/ 	.short	0x010a
        /*0fb6*/ 	.byte	0x3f
	.zero		1


	//   ....[76]....
        /*0fb8*/ 	.word	0x00015740
        /*0fbc*/ 	.word	0x00000019
        /*0fc0*/ 	.word	0x00016840
        /*0fc4*/ 	.short	0x010a
        /*0fc6*/ 	.byte	0x3f
	.zero		1


	//   ....[77]....
        /*0fc8*/ 	.word	0x00015790
        /*0fcc*/ 	.word	0x00000003
        /*0fd0*/ 	.word	0x00016860
        /*0fd4*/ 	.short	0x010a
        /*0fd6*/ 	.byte	0x3f
	.zero		1


	//----- nvinfo : EIATTR_NUM_MBARRIERS
	.align		4
.L_1585:
        /*0fd8*/ 	.byte	0x03, 0x38
        /*0fda*/ 	.short	0x0016


	//----- nvinfo : EIATTR_EXIT_INSTR_OFFSETS
	.align		4
        /*0fdc*/ 	.byte	0x04, 0x1c
        /*0fde*/ 	.short	(.L_1587 - .L_1586)


	//   ....[0]....
.L_1586:
        /*0fe0*/ 	.word	0x000009b0


	//   ....[1]....
        /*0fe4*/ 	.word	0x0000b4d0


	//   ....[2]....
        /*0fe8*/ 	.word	0x000111d0


	//----- nvinfo : EIATTR_MAX_THREADS
	.align		4
.L_1587:
        /*0fec*/ 	.byte	0x04, 0x05
        /*0fee*/ 	.short	(.L_1589 - .L_1588)
.L_1588:
        /*0ff0*/ 	.word	0x00000200
        /*0ff4*/ 	.word	0x00000001
        /*0ff8*/ 	.word	0x00000001


	//----- nvinfo : EIATTR_CRS_STACK_SIZE
	.align		4
.L_1589:
        /*0ffc*/ 	.byte	0x04, 0x1e
        /*0ffe*/ 	.short	(.L_1591 - .L_1590)
.L_1590:
        /*1000*/ 	.word	0x00000000


	//----- nvinfo : EIATTR_CBANK_PARAM_SIZE
	.align		4
.L_1591:
        /*1004*/ 	.byte	0x03, 0x19
        /*1006*/ 	.short	0x0af0


	//----- nvinfo : EIATTR_PARAM_CBANK
	.align		4
        /*1008*/ 	.byte	0x04, 0x0a
        /*100a*/ 	.short	(.L_1593 - .L_1592)
	.align		4
.L_1592:
        /*100c*/ 	.word	index@(.nv.constant0._ZN7cutlass13device_kernelIN5flash11enable_sm90INS1_16FlashAttnFwdSm90INS1_25CollectiveMainloopFwdSm90ILi2EN4cute5tupleIJNS5_1CILi1EEES8_S8_EEENS6_IJNS7_ILi192EEENS7_ILi128EEENS7_ILi64EEEEEELi64ENS_10bfloat16_tEfNS_4arch4Sm90ELb1ELb0ELb1ELb1ELb1ELb0ELb0ELb1ELb1ELb1ELb0ELb0EEENS1_21CollectiveEpilogueFwdINS6_IJSA_SC_SB_EEES9_SE_SG_Li384ELb1ELb1ELb0ELb0EEENS1_36VarlenDynamicPersistentTileSchedulerILi192ELi128ELi384ELi128ELb0ELb1ELb1ELb1ELb1ELb1EEEEEEEEEvNT_6ParamsE)
        /*1010*/ 	.short	0x0210
        /*1012*/ 	.short	0x0af0


	//----- nvinfo : EIATTR_SW_WAR
	.align		4
.L_1593:
        /*1014*/ 	.byte	0x04, 0x36
        /*1016*/ 	.short	(.L_1595 - .L_1594)
.L_1594:
        /*1018*/ 	.word	0x00000008
.L_1595:


//--------------------- .nv.info._ZN7cutlass13device_kernelIN5flash11enable_sm90INS1_16FlashAttnFwdSm90INS1_25CollectiveMainloopFwdSm90ILi2EN4cute5tupleIJNS5_1CILi1EEES8_S8_EEENS6_IJNS7_ILi192EEENS7_ILi128EEENS7_ILi64EEEEEELi64ENS_10bfloat16_tEfNS_4arch4Sm90ELb1ELb0ELb1ELb1ELb1ELb1ELb0ELb1ELb1ELb1ELb0ELb0EEENS1_21CollectiveEpilogueFwdINS6_IJSA_SC_SB_EEES9_SE_SG_Li384ELb1ELb1ELb0ELb0EEENS1_36VarlenDynamicPersistentTileSchedulerILi192ELi128ELi384ELi128ELb0ELb1ELb1ELb1ELb1ELb1EEEEEEEEEvNT_6ParamsE --------------------------
	.section	.nv.info._ZN7cutlass13device_kernelIN5flash11enable_sm90INS1_16FlashAttnFwdSm90INS1_25CollectiveMainloopFwdSm90ILi2EN4cute5tupleIJNS5_1CILi1EEES8_S8_EEENS6_IJNS7_ILi192EEENS7_ILi128EEENS7_ILi64EEEEEELi64ENS_10bfloat16_tEfNS_4arch4Sm90ELb1ELb0ELb1ELb1ELb1ELb1ELb0ELb1ELb1ELb1ELb0ELb0EEENS1_21CollectiveEpilogueFwdINS6_IJSA_SC_SB_EEES9_SE_SG_Li384ELb1ELb1ELb0ELb0EEENS1_36VarlenDynamicPersistentTileSchedulerILi192ELi128ELi384ELi128ELb0ELb1ELb1ELb1ELb1ELb1EEEEEEEEEvNT_6ParamsE,"",@"SHT_CUDA_INFO"
	.sectionflags	@""
	.align	4


	//----- nvinfo : EIATTR_CUDA_API_VERSION
	.align		4
        /*0000*/ 	.byte	0x04, 0x37
        /*0002*/ 	.short	(.L_1597 - .L_1596)
.L_1596:
        /*0004*/ 	.word	0x00000082


	//----- nvinfo : EIATTR_KPARAM_INFO
	.align		4
.L_1597:
        /*0008*/ 	.byte	0x04, 0x17
        /*000a*/ 	.short	(.L_1599 - .L_1598)
.L_1598:
        /*000c*/ 	.word	0x00000000
        /*0010*/ 	.short	0x0000
        /*0012*/ 	.short	0x0070
        /*0014*/ 	.byte	0x00, 0xf0, 0x01, 0x2a


	//----- nvinfo : EIATTR_SPARSE_MMA_MASK
	.align		4
.L_1599:
        /*0018*/ 	.byte	0x03, 0x50
        /*001a*/ 	.short	0x0000


	//----- nvinfo : EIATTR_MAXREG_COUNT
	.align		4
        /*001c*/ 	.byte	0x03, 0x1b
        /*001e*/ 	.short	0x0080


	//----- nvinfo : EIATTR_NUM_BARRIERS
	.align		4
        /*0020*/ 	.byte	0x02, 0x4c
        /*0022*/ 	.byte	0x10
	.zero		1


	//----- nvinfo : EIATTR_EXTERNS
	.align		4
        /*0024*/ 	.byte	0x04, 0x0f
        /*0026*/ 	.short	(.L_1601 - .L_1600)


	//   ....[0]....
	.align		4
.L_1600:
        /*0028*/ 	.word	index@(__assertfail)


	//----- nvinfo : EIATTR_ANNOTATIONS
	.align		4
.L_1601:
        /*002c*/ 	.byte	0x04, 0x55
        /*002e*/ 	.short	(.L_1603 - .L_1602)


	//   ....[0]....
.L_1602:
        /* <DEDUP_REMOVED lines=84> */


	//----- nvinfo : EIATTR_MERCURY_ISA_VERSION
	.align		4
.L_1603:
        /*0558*/ 	.byte	0x03, 0x5f
        /*055a*/ 	.short	0x0101


	//----- nvinfo : EIATTR_UNUSED_LOAD_BYTE_OFFSET
	.align		4
        /*055c*/ 	.byte	0x04, 0x44
        /*055e*/ 	.short	(.L_1605 - .L_1604)


	//   ....[0]....
.L_1604:
        /*0560*/ 	.word	0x00000a60
        /*0564*/ 	.word	0x0000fff0


	//   ....[1]....
        /*0568*/ 	.word	0x00011f80
        /*056c*/ 	.word	0x0000fff0


	//----- nvinfo : EIATTR_INT_WARP_WIDE_INSTR_OFFSETS
	.align		4
.L_1605:
        /*0570*/ 	.byte	0x04, 0x31
        /*0572*/ 	.short	(.L_1607 - .L_1606)


	//   ....[0]....
.L_1606:
        /*0574*/ 	.word	0x00000120


	//   ....[1]....
        /*0578*/ 	.word	0x000001c0


	//   ....[2]....
        /*057c*/ 	.word	0x00000230


	//   ....[3]....
        /*0580*/ 	.word	0x00015ab0


	//   ....[4]....
        /*0584*/ 	.word	0x00015b40


	//   ....[5]....
        /*0588*/ 	.word	0x00018e30


	//   ....[6]....
        /*058c*/ 	.word	0x00018ec0


	//----- nvinfo : EIATTR_COOP_GROUP_MASK_REGIDS
	.align		4
.L_1607:
        /*0590*/ 	.byte	0x04, 0x29
        /*0592*/ 	.short	(.L_1609 - .L_1608)


	//   ....[0]....
.L_1608:
        /*0594*/ 	.word	0xffffffff


	//   ....[1]....
        /*0598*/ 	.word	0xffffffff


	//   ....[2]....
        /*059c*/ 	.word	0xffffffff


	//   ....[3]....
        /*05a0*/ 	.word	0xffffffff


	//   ....[4]....
        /*05a4*/ 	.word	0xffffffff


	//   ....[5]....
        /*05a8*/ 	.word	0xffffffff


	//   ....[6]....
        /*05ac*/ 	.word	0xffffffff


	//   ....[7]....
        /*05b0*/ 	.word	0xffffffff


	//   ....[8]....
        /*05b4*/ 	.word	0xffffffff


	//   ....[9]....
        /*05b8*/ 	.word	0xffffffff


	//   ....[10]....
        /*05bc*/ 	.word	0xffffffff


	//   ....[11]....
        /*05c0*/ 	.word	0xffffffff


	//   ....[12]....
        /*05c4*/ 	.word	0xffffffff


	//   ....[13]....
        /*05c8*/ 	.word	0xffffffff


	//   ....[14]....
        /*05cc*/ 	.word	0xffffffff


	//   ....[15]....
        /*05d0*/ 	.word	0xffffffff


	//   ....[16]....
        /*05d4*/ 	.word	0xffffffff


	//   ....[17]....
        /*05d8*/ 	.word	0xffffffff


	//   ....[18]....
        /*05dc*/ 	.word	0xffffffff


	//   ....[19]....
        /*05e0*/ 	.word	0xffffffff


	//   ....[20]....
        /*05e4*/ 	.word	0xffffffff


	//   ....[21]....
        /*05e8*/ 	.word	0xffffffff


	//   ....[22]....
        /*05ec*/ 	.word	0xffffffff


	//   ....[23]....
        /*05f0*/ 	.word	0xffffffff


	//   ....[24]....
        /*05f4*/ 	.word	0xffffffff


	//   ....[25]....
        /*05f8*/ 	.word	0xffffffff


	//   ....[26]....
        /*05fc*/ 	.word	0xffffffff


	//   ....[27]....
        /*0600*/ 	.word	0xffffffff


	//   ....[28]....
        /*0604*/ 	.word	0xffffffff


	//   ....[29]....
        /*0608*/ 	.word	0xffffffff


	//   ....[30]....
        /*060c*/ 	.word	0xffffffff


	//   ....[31]....
        /*0610*/ 	.word	0xffffffff


	//   ....[32]....
        /*0614*/ 	.word	0xffffffff


	//   ....[33]....
        /*0618*/ 	.word	0xffffffff


	//   ....[34]....
        /*061c*/ 	.word	0xffffffff


	//   ....[35]....
        /*0620*/ 	.word	0xffffffff


	//   ....[36]....
        /*0624*/ 	.word	0xffffffff


	//   ....[37]....
        /*0628*/ 	.word	0xffffffff


	//   ....[38]....
        /*062c*/ 	.word	0xffffffff


	//   ....[39]....
        /*0630*/ 	.word	0xffffffff


	//   ....[40]....
        /*0634*/ 	.word	0xffffffff


	//   ....[41]....
        /*0638*/ 	.word	0xffffffff


	//   ....[42]....
        /*063c*/ 	.word	0xffffffff


	//   ....[43]....
        /*0640*/ 	.word	0xffffffff


	//   ....[44]....
        /*0644*/ 	.word	0xffffffff


	//   ....[45]....
        /*0648*/ 	.word	0xffffffff


	//   ....[46]....
        /*064c*/ 	.word	0xffffffff


	//   ....[47]....
        /*0650*/ 	.word	0xffffffff


	//   ....[48]....
        /*0654*/ 	.word	0xffffffff


	//   ....[49]....
        /*0658*/ 	.word	0xffffffff


	//   ....[50]....
        /*065c*/ 	.word	0xffffffff


	//   ....[51]....
        /*0660*/ 	.word	0xffffffff


	//   ....[52]....
        /*0664*/ 	.word	0xffffffff


	//   ....[53]....
        /*0668*/ 	.word	0xffffffff


	//   ....[54]....
        /*066c*/ 	.word	0xffffffff


	//   ....[55]....
        /*0670*/ 	.word	0xffffffff


	//   ....[56]....
        /*0674*/ 	.word	0xffffffff


	//   ....[57]....
        /*0678*/ 	.word	0xffffffff


	//   ....[58]....
        /*067c*/ 	.word	0xffffffff


	//   ....[59]....
        /*0680*/ 	.word	0xffffffff


	//   ....[60]....
        /*0684*/ 	.word	0xffffffff


	//   ....[61]....
        /*0688*/ 	.word	0xffffffff


	//   ....[62]....
        /*068c*/ 	.word	0xffffffff


	//   ....[63]....
        /*0690*/ 	.word	0xffffffff


	//   ....[64]....
        /*0694*/ 	.word	0xffffffff


	//   ....[65]....
        /*0698*/ 	.word	0xffffffff


	//   ....[66]....
        /*069c*/ 	.word	0xffffffff


	//   ....[67]....
        /*06a0*/ 	.word	0xffffffff


	//   ....[68]....
        /*06a4*/ 	.word	0xffffffff


	//   ....[69]....
        /*06a8*/ 	.word	0xffffffff


	//   ....[70]....
        /*06ac*/ 	.word	0xffffffff


	//   ....[71]....
        /*06b0*/ 	.word	0xffffffff


	//   ....[72]....
        /*06b4*/ 	.word	0xffffffff


	//   ....[73]....
        /*06b8*/ 	.word	0xffffffff


	//   ....[74]....
        /*06bc*/ 	.word	0xffffffff


	//   ....[75]....
        /*06c0*/ 	.word	0xffffffff


	//   ....[76]....
        /*06c4*/ 	.word	0xffffffff


	//   ....[77]....
        /*06c8*/ 	.word	0xffffffff


	//   ....[78]....
        /*06cc*/ 	.word	0xffffffff


	//   ....[79]....
        /*06d0*/ 	.word	0xffffffff


	//   ....[80]....
        /*06d4*/ 	.word	0xffffffff


	//   ....[81]....
        /*06d8*/ 	.word	0xffffffff


	//   ....[82]....
        /*06dc*/ 	.word	0xffffffff


	//   ....[83]....
        /*06e0*/ 	.word	0xffffffff


	//   ....[84]....
        /*06e4*/ 	.word	0xffffffff


	//   ....[85]....
        /*06e8*/ 	.word	0xffffffff


	//   ....[86]....
        /*06ec*/ 	.word	0xffffffff


	//   ....[87]....
        /*06f0*/ 	.word	0xffffffff


	//   ....[88]....
        /*06f4*/ 	.word	0xffffffff


	//   ....[89]....
        /*06f8*/ 	.word	0xffffffff


	//   ....[90]....
        /*06fc*/ 	.word	0xffffffff


	//   ....[91]....
        /*0700*/ 	.word	0xffffffff


	//   ....[92]....
        /*0704*/ 	.word	0xffffffff


	//   ....[93]....
        /*0708*/ 	.word	0xffffffff


	//   ....[94]....
        /*070c*/ 	.word	0xffffffff


	//   ....[95]....
        /*0710*/ 	.word	0xffffffff


	//   ....[96]....
        /*0714*/ 	.word	0xffffffff


	//   ....[97]....
        /*0718*/ 	.word	0xffffffff


	//   ....[98]....
        /*071c*/ 	.word	0xffffffff


	//   ....[99]....
        /*0720*/ 	.word	0xffffffff


	//   ....[100]....
        /*0724*/ 	.word	0xffffffff


	//   ....[101]....
        /*0728*/ 	.word	0xffffffff


	//   ....[102]....
        /*072c*/ 	.word	0xffffffff


	//   ....[103]....
        /*0730*/ 	.word	0xffffffff


	//   ....[104]....
        /*0734*/ 	.word	0xffffffff


	//   ....[105]....
        /*0738*/ 	.word	0xffffffff


	//   ....[106]....
        /*073c*/ 	.word	0xffffffff


	//   ....[107]....
        /*0740*/ 	.word	0xffffffff


	//   ....[108]....
        /*0744*/ 	.word	0xffffffff


	//   ....[109]....
        /*0748*/ 	.word	0xffffffff


	//   ....[110]....
        /*074c*/ 	.word	0xffffffff


	//   ....[111]....
        /*0750*/ 	.word	0xffffffff


	//   ....[112]....
        /*0754*/ 	.word	0xffffffff


	//   ....[113]....
        /*0758*/ 	.word	0xffffffff


	//   ....[114]....
        /*075c*/ 	.word	0xffffffff


	//   ....[115]....
        /*0760*/ 	.word	0xffffffff


	//   ....[116]....
        /*0764*/ 	.word	0xffffffff


	//   ....[117]....
        /*0768*/ 	.word	0xffffffff


	//   ....[118]....
        /*076c*/ 	.word	0xffffffff


	//   ....[119]....
        /*0770*/ 	.word	0xffffffff


	//   ....[120]....
        /*0774*/ 	.word	0xffffffff


	//   ....[121]....
        /*0778*/ 	.word	0xffffffff


	//   ....[122]....
        /*077c*/ 	.word	0xffffffff


	//   ....[123]....
        /*0780*/ 	.word	0xffffffff


	//   ....[124]....
        /*0784*/ 	.word	0xffffffff


	//   ....[125]....
        /*0788*/ 	.word	0xffffffff


	//   ....[126]....
        /*078c*/ 	.word	0xffffffff


	//   ....[127]....
        /*0790*/ 	.word	0xffffffff


	//   ....[128]....
        /*0794*/ 	.word	0xffffffff


	//   ....[129]....
        /*0798*/ 	.word	0xffffffff


	//   ....[130]....
        /*079c*/ 	.word	0xffffffff


	//   ....[131]....
        /*07a0*/ 	.word	0xffffffff


	//   ....[132]....
        /*07a4*/ 	.word	0xffffffff


	//   ....[133]....
        /*07a8*/ 	.word	0xffffffff


	//   ....[134]....
        /*07ac*/ 	.word	0xffffffff


	//   ....[135]....
        /*07b0*/ 	.word	0xffffffff


	//   ....[136]....
        /*07b4*/ 	.word	0xffffffff


	//   ....[137]....
        /*07b8*/ 	.word	0xffffffff


	//   ....[138]....
        /*07bc*/ 	.word	0xffffffff


	//   ....[139]....
        /*07c0*/ 	.word	0xffffffff


	//   ....[140]....
        /*07c4*/ 	.word	0xffffffff


	//   ....[141]....
        /*07c8*/ 	.word	0xffffffff


	//   ....[142]....
        /*07cc*/ 	.word	0xffffffff


	//   ....[143]....
        /*07d0*/ 	.word	0xffffffff


	//   ....[144]....
        /*07d4*/ 	.word	0xffffffff


	//   ....[145]....
        /*07d8*/ 	.word	0xffffffff


	//   ....[146]....
        /*07dc*/ 	.word	0xffffffff


	//   ....[147]....
        /*07e0*/ 	.word	0xffffffff


	//   ....[148]....
        /*07e4*/ 	.word	0xffffffff


	//   ....[149]....
        /*07e8*/ 	.word	0xffffffff


	//   ....[150]....
        /*07ec*/ 	.word	0xffffffff


	//   ....[151]....
        /*07f0*/ 	.word	0xffffffff


	//   ....[152]....
        /*07f4*/ 	.word	0xffffffff


	//   ....[153]....
        /*07f8*/ 	.word	0xffffffff


	//   ....[154]....
        /*07fc*/ 	.word	0xffffffff


	//   ....[155]....
        /*0800*/ 	.word	0xffffffff


	//   ....[156]....
        /*0804*/ 	.word	0xffffffff


	//   ....[157]....
        /*0808*/ 	.word	0xffffffff


	//   ....[158]....
        /*080c*/ 	.word	0xffffffff


	//   ....[159]....
        /*0810*/ 	.word	0xffffffff


	//   ....[160]....
        /*0814*/ 	.word	0xffffffff


	//   ....[161]....
        /*0818*/ 	.word	0xffffffff


	//   ....[162]....
        /*081c*/ 	.word	0xffffffff


	//   ....[163]....
        /*0820*/ 	.word	0xffffffff


	//   ....[164]....
        /*0824*/ 	.word	0xffffffff


	//   ....[165]....
        /*0828*/ 	.word	0xffffffff


	//   ....[166]....
        /*082c*/ 	.word	0xffffffff


	//   ....[167]....
        /*0830*/ 	.word	0xffffffff


	//   ....[168]....
        /*0834*/ 	.word	0xffffffff


	//   ....[169]....
        /*0838*/ 	.word	0xffffffff


	//   ....[170]....
        /*083c*/ 	.word	0xffffffff


	//   ....[171]....
        /*0840*/ 	.word	0xffffffff


	//   ....[172]....
        /*0844*/ 	.word	0xffffffff


	//   ....[173]....
        /*0848*/ 	.word	0xffffffff


	//   ....[174]....
        /*084c*/ 	.word	0xffffffff


	//   ....[175]....
        /*0850*/ 	.word	0xffffffff


	//   ....[176]....
        /*0854*/ 	.word	0xffffffff


	//   ....[177]....
        /*0858*/ 	.word	0xffffffff


	//   ....[178]....
        /*085c*/ 	.word	0xffffffff


	//   ....[179]....
        /*0860*/ 	.word	0xffffffff


	//   ....[180]....
        /*0864*/ 	.word	0xffffffff


	//   ....[181]....
        /*0868*/ 	.word	0xffffffff


	//   ....[182]....
        /*086c*/ 	.word	0xffffffff


	//   ....[183]....
        /*0870*/ 	.word	0xffffffff


	//   ....[184]....
        /*0874*/ 	.word	0xffffffff


	//   ....[185]....
        /*0878*/ 	.word	0xffffffff


	//   ....[186]....
        /*087c*/ 	.word	0xffffffff


	//   ....[187]....
        /*0880*/ 	.word	0xffffffff


	//   ....[188]....
        /*0884*/ 	.word	0xffffffff


	//   ....[189]....
        /*0888*/ 	.word	0xffffffff


	//   ....[190]....
        /*088c*/ 	.word	0xffffffff


	//   ....[191]....
        /*0890*/ 	.word	0xffffffff


	//   ....[192]....
        /*0894*/ 	.word	0xffffffff


	//   ....[193]....
        /*0898*/ 	.word	0xffffffff


	//   ....[194]....
        /*089c*/ 	.word	0xffffffff


	//   ....[195]....
        /*08a0*/ 	.word	0xffffffff


	//   ....[196]....
        /*08a4*/ 	.word	0xffffffff


	//   ....[197]....
        /*08a8*/ 	.word	0xffffffff


	//   ....[198]....
        /*08ac*/ 	.word	0xffffffff


	//   ....[199]....
        /*08b0*/ 	.word	0xffffffff


	//   ....[200]....
        /*08b4*/ 	.word	0xffffffff


	//   ....[201]....
        /*08b8*/ 	.word	0xffffffff


	//   ....[202]....
        /*08bc*/ 	.word	0xffffffff


	//   ....[203]....
        /*08c0*/ 	.word	0x0500000f


	//   ....[204]....
        /*08c4*/ 	.word	0x0500000f


	//   ....[205]....
        /*08c8*/ 	.word	0x0500000f


	//   ....[206]....
        /*08cc*/ 	.word	0x0500000f


	//   ....[207]....
        /*08d0*/ 	.word	0x0500000f


	//   ....[208]....
        /*08d4*/ 	.word	0x0500000f


	//   ....[209]....
        /*08d8*/ 	.word	0x0500000f


	//   ....[210]....
        /*08dc*/ 	.word	0x0500000f


	//   ....[211]....
        /*08e0*/ 	.word	0x0500000f


	//   ....[212]....
        /*08e4*/ 	.word	0x0500000f


	//   ....[213]....
        /*08e8*/ 	.word	0x0500000f


	//   ....[214]....
        /*08ec*/ 	.word	0x0500000f


	//   ....[215]....
        /*08f0*/ 	.word	0x0500000f


	//   ....[216]....
        /*08f4*/ 	.word	0x0500000f


	//   ....[217]....
        /*08f8*/ 	.word	0x0500000f


	//   ....[218]....
        /*08fc*/ 	.word	0x0500000f


	//   ....[219]....
        /*0900*/ 	.word	0x0500000f


	//   ....[220]....
        /*0904*/ 	.word	0x0500000f


	//   ....[221]....
        /*0908*/ 	.word	0x0500000f


	//   ....[222]....
        /*090c*/ 	.word	0x0500000f


	//   ....[223]....
        /*0910*/ 	.word	0x0500000f


	//   ....[224]....
        /*0914*/ 	.word	0x0500000f


	//   ....[225]....
        /*0918*/ 	.word	0x0500000f


	//   ....[226]....
        /*091c*/ 	.word	0x0500000f


	//   ....[227]....
        /*0920*/ 	.word	0x0500000f


	//   ....[228]....
        /*0924*/ 	.word	0x0500000f


	//   ....[229]....
        /*0928*/ 	.word	0x0500000f


	//   ....[230]....
        /*092c*/ 	.word	0x0500000f


	//   ....[231]....
        /*0930*/ 	.word	0x0500000f


	//   ....[232]....
        /*0934*/ 	.word	0x0500000f


	//   ....[233]....
        /*0938*/ 	.word	0x0500000f


	//   ....[234]....
        /*093c*/ 	.word	0x0500000f


	//   ....[235]....
        /*0940*/ 	.word	0x0500000f


	//   ....[236]....
        /*0944*/ 	.word	0x0500000f


	//   ....[237]....
        /*0948*/ 	.word	0x0500000f


	//   ....[238]....
        /*094c*/ 	.word	0x0500000f


	//   ....[239]....
        /*0950*/ 	.word	0x0500000f


	//   ....[240]....
        /*0954*/ 	.word	0x0500000f


	//   ....[241]....
        /*0958*/ 	.word	0x0500000f


	//   ....[242]....
        /*095c*/ 	.word	0x0500000f


	//   ....[243]....
        /*0960*/ 	.word	0x0500000f


	//   ....[244]....
        /*0964*/ 	.word	0x0500000f


	//   ....[245]....
        /*0968*/ 	.word	0x0500000f


	//   ....[246]....
        /*096c*/ 	.word	0x0500000f


	//   ....[247]....
        /*0970*/ 	.word	0x0500000f


	//   ....[248]....
        /*0974*/ 	.word	0x0500000f


	//   ....[249]....
        /*0978*/ 	.word	0x0500000f


	//   ....[250]....
        /*097c*/ 	.word	0x0500000f


	//   ....[251]....
        /*0980*/ 	.word	0x0500000f


	//   ....[252]....
        /*0984*/ 	.word	0x0500000f


	//   ....[253]....
        /*0988*/ 	.word	0x0500000f


	//   ....[254]....
        /*098c*/ 	.word	0x0500000f


	//   ....[255]....
        /*0990*/ 	.word	0x0500000f


	//   ....[0]....
        /*0994*/ 	.word	0x0500000f


	//   ....[1]....
        /*0998*/ 	.word	0x0500000f


	//   ....[2]....
        /*099c*/ 	.word	0x0500000f


	//   ....[3]....
        /*09a0*/ 	.word	0x0500000f


	//   ....[4]....
        /*09a4*/ 	.word	0x0500000f


	//   ....[5]....
        /*09a8*/ 	.word	0x0500000f


	//   ....[6]....
        /*09ac*/ 	.word	0x0500000f


	//   ....[7]....
        /*09b0*/ 	.word	0x0500000f


	//   ....[8]....
        /*09b4*/ 	.word	0x0500000f


	//   ....[9]....
        /*09b8*/ 	.word	0x0500000f


	//   ....[10]....
        /*09bc*/ 	.word	0x0500000f


	//   ....[11]....
        /*09c0*/ 	.word	0x0500000f


	//   ....[12]....
        /*09c4*/ 	.word	0x0500000f


	//   ....[13]....
        /*09c8*/ 	.word	0x0500000f


	//   ....[14]....
        /*09cc*/ 	.word	0x0500000f


	//   ....[15]....
        /*09d0*/ 	.word	0x0500000f


	//   ....[16]....
        /*09d4*/ 	.word	0x0500000f


	//   ....[17]....
        /*09d8*/ 	.word	0x0500000f


	//   ....[18]....
        /*09dc*/ 	.word	0x0500000f


	//   ....[19]....
        /*09e0*/ 	.word	0x0500000f


	//   ....[20]....
        /*09e4*/ 	.word	0x0500000f


	//   ....[21]....
        /*09e8*/ 	.word	0x0500000f


	//   ....[22]....
        /*09ec*/ 	.word	0x0500000f


	//   ....[23]....
        /*09f0*/ 	.word	0x0500000f


	//   ....[24]....
        /*09f4*/ 	.word	0x0500000f


	//   ....[25]....
        /*09f8*/ 	.word	0x0500000f


	//   ....[26]....
        /*09fc*/ 	.word	0x0500000f


	//   ....[27]....
        /*0a00*/ 	.word	0x0500000f


	//   ....[28]....
        /*0a04*/ 	.word	0x0500000f


	//   ....[29]....
        /*0a08*/ 	.word	0x0500000f


	//   ....[30]....
        /*0a0c*/ 	.word	0x0500000f


	//   ....[31]....
        /*0a10*/ 	.word	0x0500000f


	//   ....[32]....
        /*0a14*/ 	.word	0x0500000f


	//   ....[33]....
        /*0a18*/ 	.word	0x0500000f


	//   ....[34]....
        /*0a1c*/ 	.word	0x0500000f


	//   ....[35]....
        /*0a20*/ 	.word	0x0500000f


	//   ....[36]....
        /*0a24*/ 	.word	0x0500000f


	//   ....[37]....
        /*0a28*/ 	.word	0x0500000f


	//   ....[38]....
        /*0a2c*/ 	.word	0x0500000f


	//   ....[39]....
        /*0a30*/ 	.word	0x0500000f


	//   ....[40]....
        /*0a34*/ 	.word	0x0500000f


	//   ....[41]....
        /*0a38*/ 	.word	0x0500000f


	//   ....[42]....
        /*0a3c*/ 	.word	0x0500000f


	//   ....[43]....
        /*0a40*/ 	.word	0x0500000f


	//   ....[44]....
        /*0a44*/ 	.word	0x0500000f


	//   ....[45]....
        /*0a48*/ 	.word	0x0500000f


	//   ....[46]....
        /*0a4c*/ 	.word	0x0500000f


	//   ....[47]....
        /*0a50*/ 	.word	0x0500000f


	//   ....[48]....
        /*0a54*/ 	.word	0x0500000f


	//   ....[49]....
        /*0a58*/ 	.word	0x0500000f


	//   ....[50]....
        /*0a5c*/ 	.word	0x0500000f


	//   ....[51]....
        /*0a60*/ 	.word	0x0500000f


	//   ....[52]....
        /*0a64*/ 	.word	0x0500000f


	//   ....[53]....
        /*0a68*/ 	.word	0x0500000f


	//   ....[54]....
        /*0a6c*/ 	.word	0x0500000f


	//   ....[55]....
        /*0a70*/ 	.word	0x0500000f


	//   ....[56]....
        /*0a74*/ 	.word	0x0500000f


	//   ....[57]....
        /*0a78*/ 	.word	0x0500000f


	//   ....[58]....
        /*0a7c*/ 	.word	0x0500000f


	//   ....[59]....
        /*0a80*/ 	.word	0x0500000f


	//   ....[60]....
        /*0a84*/ 	.word	0x0500000f


	//   ....[61]....
        /*0a88*/ 	.word	0x0500000f


	//   ....[62]....
        /*0a8c*/ 	.word	0x0500000f


	//   ....[63]....
        /*0a90*/ 	.word	0x0500000f


	//   ....[64]....
        /*0a94*/ 	.word	0x0500000f


	//   ....[65]....
        /*0a98*/ 	.word	0x0500000f


	//   ....[66]....
        /*0a9c*/ 	.word	0x0500000f


	//   ....[67]....
        /*0aa0*/ 	.word	0x0500000f


	//   ....[68]....
        /*0aa4*/ 	.word	0x0500000f


	//   ....[69]....
        /*0aa8*/ 	.word	0x0500000f


	//   ....[70]....
        /*0aac*/ 	.word	0x0500000f


	//   ....[71]....
        /*0ab0*/ 	.word	0x0500000f


	//   ....[72]....
        /*0ab4*/ 	.word	0x0500000f


	//   ....[73]....
        /*0ab8*/ 	.word	0x0500000f


	//   ....[74]....
        /*0abc*/ 	.word	0x0500000f


	//   ....[75]....
        /*0ac0*/ 	.word	0x0500000f


	//   ....[76]....
        /*0ac4*/ 	.word	0x0500000f


	//   ....[77]....
        /*0ac8*/ 	.word	0x0500000f


	//   ....[78]....
        /*0acc*/ 	.word	0x0500000f


	//   ....[79]....
        /*0ad0*/ 	.word	0x0500000f


	//   ....[80]....
        /*0ad4*/ 	.word	0x0500000f


	//   ....[81]....
        /*0ad8*/ 	.word	0x0500000f


	//   ....[82]....
        /*0adc*/ 	.word	0x0500000f


	//   ....[83]....
        /*0ae0*/ 	.word	0x0500000f


	//   ....[84]....
        /*0ae4*/ 	.word	0x0500000f


	//   ....[85]....
        /*0ae8*/ 	.word	0x0500000f


	//   ....[86]....
        /*0aec*/ 	.word	0x0500000f


	//   ....[87]....
        /*0af0*/ 	.word	0x0500000f


	//   ....[88]....
        /*0af4*/ 	.word	0x0500000f


	//   ....[89]....
        /*0af8*/ 	.word	0x0500000f


	//   ....[90]....
        /*0afc*/ 	.word	0x0500000f


	//   ....[91]....
        /*0b00*/ 	.word	0x0500000f


	//----- nvinfo : EIATTR_COOP_GROUP_INSTR_OFFSETS
	.align		4
.L_1609:
        /*0b04*/ 	.byte	0x04, 0x28
        /*0b06*/ 	.short	(.L_1611 - .L_1610)


	//   ....[0]....
.L_1610:
        /*0b08*/ 	.word	0x00000060


	//   ....[1]....
        /*0b0c*/ 	.word	0x00000130


	//   ....[2]....
        /*0b10*/ 	.word	0x000001e0


	//   ....[3]....
        /*0b14*/ 	.word	0x000003a0


	//   ....[4]....
        /*0b18*/ 	.word	0x00000500


	//   ....[5]....
        /*0b1c*/ 	.word	0x00000620


	//   ....[6]....
        /*0b20*/ 	.word	0x00000780


	//   ....[7]....
        /*0b24*/ 	.word	0x00002bd0


	//   ....[8]....
        /*0b28*/ 	.word	0x00002be0


	//   ....[9]....
        /*0b2c*/ 	.word	0x00003320


	//   ....[10]....
        /*0b30*/ 	.word	0x00003330


	//   ....[11]....
        /*0b34*/ 	.word	0x00004050


	//   ....[12]....
        /*0b38*/ 	.word	0x00004060


	//   ....[13]....
        /*0b3c*/ 	.word	0x00004880


	//   ....[14]....
        /*0b40*/ 	.word	0x00004890


	//   ....[15]....
        /*0b44*/ 	.word	0x000052e0


	//   ....[16]....
        /*0b48*/ 	.word	0x000052f0


	//   ....[17]....
        /*0b4c*/ 	.word	0x00005400


	//   ....[18]....
        /*0b50*/ 	.word	0x00005410


	//   ....[19]....
        /*0b54*/ 	.word	0x000057a0


	//   ....[20]....
        /*0b58*/ 	.word	0x000057c0


	//   ....[21]....
        /*0b5c*/ 	.word	0x000058a0


	//   ....[22]....
        /*0b60*/ 	.word	0x000058c0


	//   ....[23]....
        /*0b64*/ 	.word	0x00005e00


	//   ....[24]....
        /*0b68*/ 	.word	0x000065b0


	//   ....[25]....
        /*0b6c*/ 	.word	0x000065c0


	//   ....[26]....
        /*0b70*/ 	.word	0x000065d0


	//   ....[27]....
        /*0b74*/ 	.word	0x000065e0


	//   ....[28]....
        /*0b78*/ 	.word	0x00006930


	//   ....[29]....
        /*0b7c*/ 	.word	0x00006940


	//   ....[30]....
        /*0b80*/ 	.word	0x00006950


	//   ....[31]....
        /*0b84*/ 	.word	0x00006960


	//   ....[32]....
        /*0b88*/ 	.word	0x00007d90


	//   ....[33]....
        /*0b8c*/ 	.word	0x00007da0


	//   ....[34]....
        /*0b90*/ 	.word	0x00007db0


	//   ....[35]....
        /*0b94*/ 	.word	0x00007dc0


	//   ....[36]....
        /*0b98*/ 	.word	0x00007ec0


	//   ....[37]....
        /*0b9c*/ 	.word	0x00007ee0


	//   ....[38]....
        /*0ba0*/ 	.word	0x00007f80


	//   ....[39]....
        /*0ba4*/ 	.word	0x00007fb0


	//   ....[40]....
        /*0ba8*/ 	.word	0x00009b60


	//   ....[41]....
        /*0bac*/ 	.word	0x0000a3c0


	//   ....[42]....
        /*0bb0*/ 	.word	0x0000a3e0


	//   ....[43]....
        /*0bb4*/ 	.word	0x0000a400


	//   ....[44]....
        /*0bb8*/ 	.word	0x0000af30


	//   ....[45]....
        /*0bbc*/ 	.word	0x0000af50


	//   ....[46]....
        /*0bc0*/ 	.word	0x0000c9d0


	//   ....[47]....
        /*0bc4*/ 	.word	0x0000ca00


	//   ....[48]....
        /*0bc8*/ 	.word	0x0000d2b0


	//   ....[49]....
        /*0bcc*/ 	.word	0x0000d320


	//   ....[50]....
        /*0bd0*/ 	.word	0x0000de30


	//   ....[51]....
        /*0bd4*/ 	.word	0x0000de50


	//   ....[52]....
        /*0bd8*/ 	.word	0x0000ffe0


	//   ....[53]....
        /*0bdc*/ 	.word	0x00010040


	//   ....[54]....
        /*0be0*/ 	.word	0x00010410


	//   ....[55]....
        /*0be4*/ 	.word	0x00010430


	//   ....[56]....
        /*0be8*/ 	.word	0x00011700


	//   ....[57]....
        /*0bec*/ 	.word	0x000119e0


	//   ....[58]....
        /*0bf0*/ 	.word	0x00011a60


	//   ....[59]....
        /*0bf4*/ 	.word	0x00011a70


	//   ....[60]....
        /*0bf8*/ 	.word	0x00012740


	//   ....[61]....
        /*0bfc*/ 	.word	0x00012770


	//   ....[62]....
        /*0c00*/ 	.word	0x00012790


	//   ....[63]....
        /*0c04*/ 	.word	0x000127c0


	//   ....[64]....
        /*0c08*/ 	.word	0x00012c10


	//   ....[65]....
        /*0c0c*/ 	.word	0x00012c30


	//   ....[66]....
        /*0c10*/ 	.word	0x00012c40


	//   ....[67]....
        /*0c14*/ 	.word	0x00012c50


	//   ....[68]....
        /*0c18*/ 	.word	0x00012c70


	//   ....[69]....
        /*0c1c*/ 	.word	0x00012ca0


	//   ....[70]....
        /*0c20*/ 	.word	0x00012da0


	//   ....[71]....
        /*0c24*/ 	.word	0x00012db0


	//   ....[72]....
        /*0c28*/ 	.word	0x000135e0


	//   ....[73]....
        /*0c2c*/ 	.word	0x00013610


	//   ....[74]....
        /*0c30*/ 	.word	0x00013630


	//   ....[75]....
        /*0c34*/ 	.word	0x00013660


	//   ....[76]....
        /*0c38*/ 	.word	0x00013690


	//   ....[77]....
        /*0c3c*/ 	.word	0x000136a0


	//   ....[78]....
        /*0c40*/ 	.word	0x000136d0


	//   ....[79]....
        /*0c44*/ 	.word	0x00013710


	//   ....[80]....
        /*0c48*/ 	.word	0x00013860


	//   ....[81]....
        /*0c4c*/ 	.word	0x00013a50


	//   ....[82]....
        /*0c50*/ 	.word	0x00013a80


	//   ....[83]....
        /*0c54*/ 	.word	0x00013ab0


	//   ....[84]....
        /*0c58*/ 	.word	0x00013ae0


	//   ....[85]....
        /*0c5c*/ 	.word	0x00013b10


	//   ....[86]....
        /*0c60*/ 	.word	0x00013b40


	//   ....[87]....
        /*0c64*/ 	.word	0x00013cb0


	//   ....[88]....
        /*0c68*/ 	.word	0x00013ce0


	//   ....[89]....
        /*0c6c*/ 	.word	0x00013d10


	//   ....[90]....
        /*0c70*/ 	.word	0x00013d40


	//   ....[91]....
        /*0c74*/ 	.word	0x00013d70


	//   ....[92]....
        /*0c78*/ 	.word	0x00013da0


	//   ....[93]....
        /*0c7c*/ 	.word	0x00013e50


	//   ....[94]....
        /*0c80*/ 	.word	0x00013eb0


	//   ....[95]....
        /*0c84*/ 	.word	0x00013f50


	//   ....[96]....
        /*0c88*/ 	.word	0x00014d20


	//   ....[97]....
        /*0c8c*/ 	.word	0x000166c0


	//   ....[98]....
        /*0c90*/ 	.word	0x000166e0


	//   ....[99]....
        /*0c94*/ 	.word	0x00016770


	//   ....[100]....
        /*0c98*/ 	.word	0x00016790


	//   ....[101]....
        /*0c9c*/ 	.word	0x00016810


	//   ....[102]....
        /*0ca0*/ 	.word	0x00016830


	//   ....[103]....
        /*0ca4*/ 	.word	0x000168b0


	//   ....[104]....
        /*0ca8*/ 	.word	0x000168d0


	//   ....[105]....
        /*0cac*/ 	.word	0x00016950


	//   ....[106]....
        /*0cb0*/ 	.word	0x00016970


	//   ....[107]....
        /*0cb4*/ 	.word	0x000169f0


	//   ....[108]....
        /*0cb8*/ 	.word	0x00016a10


	//   ....[109]....
        /*0cbc*/ 	.word	0x00016a90


	//   ....[110]....
        /*0cc0*/ 	.word	0x00016ab0


	//   ....[111]....
        /*0cc4*/ 	.word	0x00016ac0


	//   ....[112]....
        /*0cc8*/ 	.word	0x00016ad0


	//   ....[113]....
        /*0ccc*/ 	.word	0x00017450


	//   ....[114]....
        /*0cd0*/ 	.word	0x00017460


	//   ....[115]....
        /*0cd4*/ 	.word	0x00017480


	//   ....[116]....
        /*0cd8*/ 	.word	0x00017510


	//   ....[117]....
        /*0cdc*/ 	.word	0x00017530


	//   ....[118]....
        /*0ce0*/ 	.word	0x000175b0


	//   ....[119]....
        /*0ce4*/ 	.word	0x000175d0


	//   ....[120]....
        /*0ce8*/ 	.word	0x00017650


	//   ....[121]....
        /*0cec*/ 	.word	0x00017670


	//   ....[122]....
        /*0cf0*/ 	.word	0x000176f0


	//   ....[123]....
        /*0cf4*/ 	.word	0x00017710


	//   ....[124]....
        /*0cf8*/ 	.word	0x00017790


	//   ....[125]....
        /*0cfc*/ 	.word	0x000177b0


	//   ....[126]....
        /*0d00*/ 	.word	0x00017830


	//   ....[127]....
        /*0d04*/ 	.word	0x00017850


	//   ....[128]....
        /*0d08*/ 	.word	0x00017860


	//   ....[129]....
        /*0d0c*/ 	.word	0x000178f0


	//   ....[130]....
        /*0d10*/ 	.word	0x00017920


	//   ....[131]....
        /*0d14*/ 	.word	0x00017970


	//   ....[132]....
        /*0d18*/ 	.word	0x00017a00


	//   ....[133]....
        /*0d1c*/ 	.word	0x00017a10


	//   ....[134]....
        /*0d20*/ 	.word	0x00017a80


	//   ....[135]....
        /*0d24*/ 	.word	0x00017a90


	//   ....[136]....
        /*0d28*/ 	.word	0x00017aa0


	//   ....[137]....
        /*0d2c*/ 	.word	0x000182b0


	//   ....[138]....
        /*0d30*/ 	.word	0x000182d0


	//   ....[139]....
        /*0d34*/ 	.word	0x00018340


	//   ....[140]....
        /*0d38*/ 	.word	0x00018350


	//   ....[141]....
        /*0d3c*/ 	.word	0x00018390


	//   ....[142]....
        /*0d40*/ 	.word	0x000183a0


	//   ....[143]....
        /*0d44*/ 	.word	0x000183e0


	//   ....[144]....
        /*0d48*/ 	.word	0x000183f0


	//   ....[145]....
        /*0d4c*/ 	.word	0x00018430


	//   ....[146]....
        /*0d50*/ 	.word	0x00018440


	//   ....[147]....
        /*0d54*/ 	.word	0x00018480


	//   ....[148]....
        /*0d58*/ 	.word	0x00018490


	//   ....[149]....
        /*0d5c*/ 	.word	0x000184d0


	//   ....[150]....
        /*0d60*/ 	.word	0x000184e0


	//   ....[151]....
        /*0d64*/ 	.word	0x000184f0


	//   ....[152]....
        /*0d68*/ 	.word	0x00018530


	//   ....[153]....
        /*0d6c*/ 	.word	0x000187f0


	//   ....[154]....
        /*0d70*/ 	.word	0x00018820


	//   ....[155]....
        /*0d74*/ 	.word	0x00018880


	//   ....[156]....
        /*0d78*/ 	.word	0x00018890


	//   ....[157]....
        /*0d7c*/ 	.word	0x000188e0


	//   ....[158]....
        /*0d80*/ 	.word	0x000188f0


	//   ....[159]....
        /*0d84*/ 	.word	0x00018940


	//   ....[160]....
        /*0d88*/ 	.word	0x00018950


	//   ....[161]....
        /*0d8c*/ 	.word	0x000189a0


	//   ....[162]....
        /*0d90*/ 	.word	0x000189b0


	//   ....[163]....
        /*0d94*/ 	.word	0x00018a00


	//   ....[164]....
        /*0d98*/ 	.word	0x00018a10


	//   ....[165]....
        /*0d9c*/ 	.word	0x00018a60


	//   ....[166]....
        /*0da0*/ 	.word	0x00018a70


	//   ....[167]....
        /*0da4*/ 	.word	0x00018a80


	//   ....[168]....
        /*0da8*/ 	.word	0x00018ac0


	//   ....[169]....
        /*0dac*/ 	.word	0x000190b0


	//   ....[170]....
        /*0db0*/ 	.word	0x000190c0


	//   ....[171]....
        /*0db4*/ 	.word	0x00019130


	//   ....[172]....
        /*0db8*/ 	.word	0x00019170


	//   ....[173]....
        /*0dbc*/ 	.word	0x00019190


	//   ....[174]....
        /*0dc0*/ 	.word	0x000191d0


	//   ....[175]....
        /*0dc4*/ 	.word	0x000191f0


	//   ....[176]....
        /*0dc8*/ 	.word	0x00019230


	//   ....[177]....
        /*0dcc*/ 	.word	0x00019250


	//   ....[178]....
        /*0dd0*/ 	.word	0x00019290


	//   ....[179]....
        /*0dd4*/ 	.word	0x000192b0


	//   ....[180]....
        /*0dd8*/ 	.word	0x000192f0


	//   ....[181]....
        /*0ddc*/ 	.word	0x00019310


	//   ....[182]....
        /*0de0*/ 	.word	0x00019350


	//   ....[183]....
        /*0de4*/ 	.word	0x00019370


	//   ....[184]....
        /*0de8*/ 	.word	0x00019380


	//   ....[185]....
        /*0dec*/ 	.word	0x000196f0


	//   ....[186]....
        /*0df0*/ 	.word	0x00019720


	//   ....[187]....
        /*0df4*/ 	.word	0x00019760


	//   ....[188]....
        /*0df8*/ 	.word	0x00019790


	//   ....[189]....
        /*0dfc*/ 	.word	0x000197c0


	//   ....[190]....
        /*0e00*/ 	.word	0x000197f0


	//   ....[191]....
        /*0e04*/ 	.word	0x00019820


	//   ....[192]....
        /*0e08*/ 	.word	0x00019850


	//   ....[193]....
        /*0e0c*/ 	.word	0x000199d0


	//   ....[194]....
        /*0e10*/ 	.word	0x00019a00


	//   ....[195]....
        /*0e14*/ 	.word	0x00019a30


	//   ....[196]....
        /*0e18*/ 	.word	0x00019a60


	//   ....[197]....
        /*0e1c*/ 	.word	0x00019a90


	//   ....[198]....
        /*0e20*/ 	.word	0x00019ac0


	//   ....[199]....
        /*0e24*/ 	.word	0x00019b80


	//   ....[200]....
        /*0e28*/ 	.word	0x00019ba0


	//   ....[201]....
        /*0e2c*/ 	.word	0x00019c10


	//   ....[202]....
        /*0e30*/ 	.word	0x0001a2b0


	//   ....[203]....
        /*0e34*/ 	.word	0x0001a5d0


	//   ....[204]....
        /*0e38*/ 	.word	0x0001a660


	//   ....[205]....
        /*0e3c*/ 	.word	0x0001a6f0


	//   ....[206]....
        /*0e40*/ 	.word	0x0001a780


	//   ....[207]....
        /*0e44*/ 	.word	0x0001a860


	//   ....[208]....
        /*0e48*/ 	.word	0x0001a8f0


	//   ....[209]....
        /*0e4c*/ 	.word	0x0001a990


	//   ....[210]....
        /*0e50*/ 	.word	0x0001aa20


	//   ....[211]....
        /*0e54*/ 	.word	0x0001ab10


	//   ....[212]....
        /*0e58*/ 	.word	0x0001aba0


	//   ....[213]....
        /*0e5c*/ 	.word	0x0001ac40


	//   ....[214]....
        /*0e60*/ 	.word	0x0001acd0


	//   ....[215]....
        /*0e64*/ 	.word	0x0001ae10


	//   ....[216]....
        /*0e68*/ 	.word	0x0001aec0


	//   ....[217]....
        /*0e6c*/ 	.word	0x0001af50


	//   ....[218]....
        /*0e70*/ 	.word	0x0001afa0


	//   ....[219]....
        /*0e74*/ 	.word	0x0001aff0


	//   ....[220]....
        /*0e78*/ 	.word	0x0001b080


	//   ....[221]....
        /*0e7c*/ 	.word	0x0001b110


	//   ....[222]....
        /*0e80*/ 	.word	0x0001b160


	//   ....[223]....
        /*0e84*/ 	.word	0x0001b1b0


	//   ....[224]....
        /*0e88*/ 	.word	0x0001b2a0


	//   ....[225]....
        /*0e8c*/ 	.word	0x0001b350


	//   ....[226]....
        /*0e90*/ 	.word	0x0001b3a0


	//   ....[227]....
        /*0e94*/ 	.word	0x0001b3f0


	//   ....[228]....
        /*0e98*/ 	.word	0x0001b5a0


	//   ....[229]....
        /*0e9c*/ 	.word	0x0001b700


	//   ....[230]....
        /*0ea0*/ 	.word	0x0001b780


	//   ....[231]....
        /*0ea4*/ 	.word	0x0001b7d0


	//   ....[232]....
        /*0ea8*/ 	.word	0x0001baa0


	//   ....[233]....
        /*0eac*/ 	.word	0x0001bb40


	//   ....[234]....
        /*0eb0*/ 	.word	0x0001bba0


	//   ....[235]....
        /*0eb4*/ 	.word	0x0001bc10


	//   ....[236]....
        /*0eb8*/ 	.word	0x0001bc70


	//   ....[237]....
        /*0ebc*/ 	.word	0x0001bce0


	//   ....[238]....
        /*0ec0*/ 	.word	0x0001bda0


	//   ....[239]....
        /*0ec4*/ 	.word	0x0001be00


	//   ....[240]....
        /*0ec8*/ 	.word	0x0001bec0


	//   ....[241]....
        /*0ecc*/ 	.word	0x0001c1a0


	//   ....[242]....
        /*0ed0*/ 	.word	0x0001c290


	//   ....[243]....
        /*0ed4*/ 	.word	0x0001c330


	//   ....[244]....
        /*0ed8*/ 	.word	0x0001c390


	//   ....[245]....
        /*0edc*/ 	.word	0x0001c480


	//   ....[246]....
        /*0ee0*/ 	.word	0x0001c4f0


	//   ....[247]....
        /*0ee4*/ 	.word	0x0001c5e0


	//   ....[248]....
        /*0ee8*/ 	.word	0x0001c650


	//   ....[249]....
        /*0eec*/ 	.word	0x0001c740


	//   ....[250]....
        /*0ef0*/ 	.word	0x0001c7b0


	//   ....[251]....
        /*0ef4*/ 	.word	0x0001c8a0


	//   ....[252]....
        /*0ef8*/ 	.word	0x0001c910


	//   ....[253]....
        /*0efc*/ 	.word	0x0001ca00


	//   ....[254]....
        /*0f00*/ 	.word	0x0001ca70


	//   ....[255]....
        /*0f04*/ 	.word	0x0001cb60


	//   ....[0]....
        /*0f08*/ 	.word	0x0001cbd0


	//   ....[1]....
        /*0f0c*/ 	.word	0x0001ccb0


	//   ....[2]....
        /*0f10*/ 	.word	0x0001cd90


	//   ....[3]....
        /*0f14*/ 	.word	0x0001cde0


	//   ....[4]....
        /*0f18*/ 	.word	0x0001ce40


	//   ....[5]....
        /*0f1c*/ 	.word	0x0001cf30


	//   ....[6]....
        /*0f20*/ 	.word	0x0001cf90


	//   ....[7]....
        /*0f24*/ 	.word	0x0001d090


	//   ....[8]....
        /*0f28*/ 	.word	0x0001d0f0


	//   ....[9]....
        /*0f2c*/ 	.word	0x0001d1f0


	//   ....[10]....
        /*0f30*/ 	.word	0x0001d250


	//   ....[11]....
        /*0f34*/ 	.word	0x0001d350


	//   ....[12]....
        /*0f38*/ 	.word	0x0001d3b0


	//   ....[13]....
        /*0f3c*/ 	.word	0x0001d4b0


	//   ....[14]....
        /*0f40*/ 	.word	0x0001d510


	//   ....[15]....
        /*0f44*/ 	.word	0x0001d610


	//   ....[16]....
        /*0f48*/ 	.word	0x0001d680


	//   ....[17]....
        /*0f4c*/ 	.word	0x0001d780


	//   ....[18]....
        /*0f50*/ 	.word	0x0001d7e0


	//   ....[19]....
        /*0f54*/ 	.word	0x0001d8d0


	//   ....[20]....
        /*0f58*/ 	.word	0x0001d930


	//   ....[21]....
        /*0f5c*/ 	.word	0x0001da20


	//   ....[22]....
        /*0f60*/ 	.word	0x0001da80


	//   ....[23]....
        /*0f64*/ 	.word	0x0001db50


	//   ....[24]....
        /*0f68*/ 	.word	0x0001dbb0


	//   ....[25]....
        /*0f6c*/ 	.word	0x0001dc70


	//   ....[26]....
        /*0f70*/ 	.word	0x0001ddb0


	//   ....[27]....
        /*0f74*/ 	.word	0x0001de60


	//   ....[28]....
        /*0f78*/ 	.word	0x0001dee0


	//   ....[29]....
        /*0f7c*/ 	.word	0x0001dfa0


	//   ....[30]....
        /*0f80*/ 	.word	0x0001e000


	//   ....[31]....
        /*0f84*/ 	.word	0x0001e0b0


	//   ....[32]....
        /*0f88*/ 	.word	0x0001e110


	//   ....[33]....
        /*0f8c*/ 	.word	0x0001e1c0


	//   ....[34]....
        /*0f90*/ 	.word	0x0001e220


	//   ....[35]....
        /*0f94*/ 	.word	0x0001e2d0


	//   ....[36]....
        /*0f98*/ 	.word	0x0001e330


	//   ....[37]....
        /*0f9c*/ 	.word	0x0001e3e0


	//   ....[38]....
        /*0fa0*/ 	.word	0x0001e440


	//   ....[39]....
        /*0fa4*/ 	.word	0x0001e4f0


	//   ....[40]....
        /*0fa8*/ 	.word	0x0001e550


	//   ....[41]....
        /*0fac*/ 	.word	0x0001e600


	//   ....[42]....
        /*0fb0*/ 	.word	0x0001e6f0


	//   ....[43]....
        /*0fb4*/ 	.word	0x0001e7a0


	//   ....[44]....
        /*0fb8*/ 	.word	0x0001e800


	//   ....[45]....
        /*0fbc*/ 	.word	0x0001e8c0


	//   ....[46]....
        /*0fc0*/ 	.word	0x0001e920


	//   ....[47]....
        /*0fc4*/ 	.word	0x0001e9e0


	//   ....[48]....
        /*0fc8*/ 	.word	0x0001ea40


	//   ....[49]....
        /*0fcc*/ 	.word	0x0001eb00


	//   ....[50]....
        /*0fd0*/ 	.word	0x0001eb60


	//   ....[51]....
        /*0fd4*/ 	.word	0x0001ec20


	//   ....[52]....
        /*0fd8*/ 	.word	0x0001ec80


	//   ....[53]....
        /*0fdc*/ 	.word	0x0001ed40


	//   ....[54]....
        /*0fe0*/ 	.word	0x0001eda0


	//   ....[55]....
        /*0fe4*/ 	.word	0x0001ee60


	//   ....[56]....
        /*0fe8*/ 	.word	0x0001eec0


	//   ....[57]....
        /*0fec*/ 	.word	0x0001ef70


	//   ....[58]....
        /*0ff0*/ 	.word	0x0001f060


	//   ....[59]....
        /*0ff4*/ 	.word	0x0001f110


	//   ....[60]....
        /*0ff8*/ 	.word	0x0001f1d0


	//   ....[61]....
        /*0ffc*/ 	.word	0x0001f280


	//   ....[62]....
        /*1000*/ 	.word	0x0001f2e0


	//   ....[63]....
        /*1004*/ 	.word	0x0001f390


	//   ....[64]....
        /*1008*/ 	.word	0x0001f3f0


	//   ....[65]....
        /*100c*/ 	.word	0x0001f4a0


	//   ....[66]....
        /*1010*/ 	.word	0x0001f500


	//   ....[67]....
        /*1014*/ 	.word	0x0001f5b0


	//   ....[68]....
        /*1018*/ 	.word	0x0001f610


	//   ....[69]....
        /*101c*/ 	.word	0x0001f6c0


	//   ....[70]....
        /*1020*/ 	.word	0x0001f720


	//   ....[71]....
        /*1024*/ 	.word	0x0001f7d0


	//   ....[72]....
        /*1028*/ 	.word	0x0001f830


	//   ....[73]....
        /*102c*/ 	.word	0x0001f8d0


	//   ....[74]....
        /*1030*/ 	.word	0x0001f960


	//   ....[75]....
        /*1034*/ 	.word	0x0001fa00


	//   ....[76]....
        /*1038*/ 	.word	0x0001fb20


	//   ....[77]....
        /*103c*/ 	.word	0x0001fb90


	//   ....[78]....
        /*1040*/ 	.word	0x0001fc00


	//   ....[79]....
        /*1044*/ 	.word	0x0001fc70


	//   ....[80]....
        /*1048*/ 	.word	0x0001fce0


	//   ....[81]....
        /*104c*/ 	.word	0x0001fd60


	//   ....[82]....
        /*1050*/ 	.word	0x0001fdf0


	//   ....[83]....
        /*1054*/ 	.word	0x0001fe80


	//   ....[84]....
        /*1058*/ 	.word	0x0001fef0


	//   ....[85]....
        /*105c*/ 	.word	0x0001ff60


	//   ....[86]....
        /*1060*/ 	.word	0x0001ffd0


	//   ....[87]....
        /*1064*/ 	.word	0x00020050


	//   ....[88]....
        /*1068*/ 	.word	0x000200c0


	//   ....[89]....
        /*106c*/ 	.word	0x00020160


	//   ....[90]....
        /*1070*/ 	.word	0x000201f0


	//   ....[91]....
        /*1074*/ 	.word	0x00020320


	//----- nvinfo : EIATTR_REG_RECONFIG
	.align		4
.L_1611:
        /*1078*/ 	.byte	0x01, 0x54
	.zero		2


	//----- nvinfo : EIATTR_SYSCALL_OFFSETS
	.align		4
        /*107c*/ 	.byte	0x04, 0x46
        /*107e*/ 	.short	(.L_1613 - .L_1612)


	//   ....[0]....
.L_1612:
        /*1080*/ 	.word	0x000018d0


	//   ....[1]....
        /*1084*/ 	.word	0x00001a20


	//   ....[2]....
        /*1088*/ 	.word	0x00005fd0


	//   ....[3]....
        /*108c*/ 	.word	0x000062f0


	//   ....[4]....
        /*1090*/ 	.word	0x00015ca0


	//   ....[5]....
        /*1094*/ 	.word	0x00015df0


	//   ....[6]....
        /*1098*/ 	.word	0x00015ee0


	//   ....[7]....
        /*109c*/ 	.word	0x00016f10


	//----- nvinfo : EIATTR_MBARRIER_INSTR_OFFSETS
	.align		4
.L_1613:
        /*10a0*/ 	.byte	0x04, 0x39
        /*10a2*/ 	.short	(.L_1615 - .L_1614)


	//   ....[0]....
.L_1614:
        /*10a4*/ 	.word	0x00000250
        /*10a8*/ 	.word	0x000000ff
        /*10ac*/ 	.word	0x00016800
        /*10b0*/ 	.short	0x0100
        /*10b2*/ 	.byte	0x08
	.zero		1


	//   ....[1]....
        /*10b4*/ 	.word	0x00000260
        /*10b8*/ 	.word	0x000000ff
        /*10bc*/ 	.word	0x00016820
        /*10c0*/ 	.short	0x0100
        /*10c2*/ 	.byte	0x08
	.zero		1


	//   ....[2]....
        /*10c4*/ 	.word	0x00000350
        /*10c8*/ 	.word	0x000000ff
        /*10cc*/ 	.word	0x00016830
        /*10d0*/ 	.short	0x0100
        /*10d2*/ 	.byte	0x08
	.zero		1


	//   ....[3]....
        /*10d4*/ 	.word	0x00000360
        /*10d8*/ 	.word	0x000000ff
        /*10dc*/ 	.word	0x00016840
        /*10e0*/ 	.short	0x0100
        /*10e2*/ 	.byte	0x08
	.zero		1


	//   ....[4]....
        /*10e4*/ 	.word	0x00000370
        /*10e8*/ 	.word	0x000000ff
        /*10ec*/ 	.word	0x00016838
        /*10f0*/ 	.short	0x0100
        /*10f2*/ 	.byte	0x08
	.zero		1


	//   ....[5]....
        /*10f4*/ 	.word	0x00000380
        /*10f8*/ 	.word	0x000000ff
        /*10fc*/ 	.word	0x00016848
        /*1100*/ 	.short	0x0100
        /*1102*/ 	.byte	0x08
	.zero		1


	//   ....[6]....
        /*1104*/ 	.word	0x000004b0
        /*1108*/ 	.word	0x000000ff
        /*110c*/ 	.word	0x00016850
        /*1110*/ 	.short	0x0100
        /*1112*/ 	.byte	0x08
	.zero		1


	//   ....[7]....
        /*1114*/ 	.word	0x000004c0
        /*1118*/ 	.word	0x000000ff
        /*111c*/ 	.word	0x00016860
        /*1120*/ 	.short	0x0100
        /*1122*/ 	.byte	0x08
	.zero		1


	//   ....[8]....
        /*1124*/ 	.word	0x000004d0
        /*1128*/ 	.word	0x000000ff
        /*112c*/ 	.word	0x00016858
        /*1130*/ 	.short	0x0100
        /*1132*/ 	.byte	0x08
	.zero		1


	//   ....[9]....
        /*1134*/ 	.word	0x000004e0
        /*1138*/ 	.word	0x000000ff
        /*113c*/ 	.word	0x00016868
        /*1140*/ 	.short	0x0100
        /*1142*/ 	.byte	0x08
	.zero		1


	//   ....[10]....
        /*1144*/ 	.word	0x000005d0
        /*1148*/ 	.word	0x000000ff
        /*114c*/ 	.word	0x00016870
        /*1150*/ 	.short	0x0100
        /*1152*/ 	.byte	0x06
	.zero		1


	//   ....[11]....
        /*1154*/ 	.word	0x000005e0
        /*1158*/ 	.word	0x000000ff
        /*115c*/ 	.word	0x00016880
        /*1160*/ 	.short	0x0100
        /*1162*/ 	.byte	0x06
	.zero		1


	//   ....[12]....
        /*1164*/ 	.word	0x000005f0
        /*1168*/ 	.word	0x000000ff
        /*116c*/ 	.word	0x00016878
        /*1170*/ 	.short	0x0100
        /*1172*/ 	.byte	0x06
	.zero		1


	//   ....[13]....
        /*1174*/ 	.word	0x00000600
        /*1178*/ 	.word	0x000000ff
        /*117c*/ 	.word	0x00016888
        /*1180*/ 	.short	0x0100
        /*1182*/ 	.byte	0x06
	.zero		1


	//   ....[14]....
        /*1184*/ 	.word	0x00000730
        /*1188*/ 	.word	0x000000ff
        /*118c*/ 	.word	0x00016890
        /*1190*/ 	.short	0x0100
        /*1192*/ 	.byte	0x08
	.zero		1


	//   ....[15]....
        /*1194*/ 	.word	0x00000740
        /*1198*/ 	.word	0x000000ff
        /*119c*/ 	.word	0x000168a0
        /*11a0*/ 	.short	0x0100
        /*11a2*/ 	.byte	0x08
	.zero		1


	//   ....[16]....
        /*11a4*/ 	.word	0x00000750
        /*11a8*/ 	.word	0x000000ff
        /*11ac*/ 	.word	0x00016898
        /*11b0*/ 	.short	0x0100
        /*11b2*/ 	.byte	0x08
	.zero		1


	//   ....[17]....
        /*11b4*/ 	.word	0x00000760
        /*11b8*/ 	.word	0x000000ff
        /*11bc*/ 	.word	0x000168a8
        /*11c0*/ 	.short	0x0100
        /*11c2*/ 	.byte	0x08
	.zero		1


	//   ....[18]....
        /*11c4*/ 	.word	0x00000890
        /*11c8*/ 	.word	0x000000ff
        /*11cc*/ 	.word	0x000168b0
        /*11d0*/ 	.short	0x0100
        /*11d2*/ 	.byte	0x08
	.zero		1


	//   ....[19]....
        /*11d4*/ 	.word	0x000008a0
        /*11d8*/ 	.word	0x000000ff
        /*11dc*/ 	.word	0x000168c0
        /*11e0*/ 	.short	0x0100
        /*11e2*/ 	.byte	0x08
	.zero		1


	//   ....[20]....
        /*11e4*/ 	.word	0x000008b0
        /*11e8*/ 	.word	0x000000ff
        /*11ec*/ 	.word	0x000168b8
        /*11f0*/ 	.short	0x0100
        /*11f2*/ 	.byte	0x08
	.zero		1


	//   ....[21]....
        /*11f4*/ 	.word	0x000008c0
        /*11f8*/ 	.word	0x000000ff
        /*11fc*/ 	.word	0x000168c8
        /*1200*/ 	.short	0x0100
        /*1202*/ 	.byte	0x08
	.zero		1


	//   ....[22]....
        /*1204*/ 	.word	0x00002b80
        /*1208*/ 	.word	0x00000045
        /*120c*/ 	.word	0x00016890
        /*1210*/ 	.short	0x010a
        /*1212*/ 	.byte	0x3f
	.zero		1


	//   ....[23]....
        /*1214*/ 	.word	0x00003ff0
        /*1218*/ 	.word	0x00000045
        /*121c*/ 	.word	0x00016890
        /*1220*/ 	.short	0x010a
        /*1222*/ 	.byte	0x3f
	.zero		1


	//   ....[24]....
        /*1224*/ 	.word	0x00005120
        /*1228*/ 	.word	0x00000045
        /*122c*/ 	.word	0x00016890
        /*1230*/ 	.short	0x010a
        /*1232*/ 	.byte	0x3f
	.zero		1


	//   ....[25]....
        /*1234*/ 	.word	0x000055d0
        /*1238*/ 	.word	0x00000008
        /*123c*/ 	.word	0x00000000
        /*1240*/ 	.short	0x0101
        /*1242*/ 	.byte	0x3f
	.zero		1


	//   ....[26]....
        /*1244*/ 	.word	0x00005610
        /*1248*/ 	.word	0x00000045
        /*124c*/ 	.word	0x000168b0
        /*1250*/ 	.short	0x010a
        /*1252*/ 	.byte	0x3f
	.zero		1


	//   ....[27]....
        /*1254*/ 	.word	0x00005a40
        /*1258*/ 	.word	0x00000045
        /*125c*/ 	.word	0x00000000
        /*1260*/ 	.short	0x0101
        /*1262*/ 	.byte	0x3f
	.zero		1


	//   ....[28]....
        /*1264*/ 	.word	0x00006070
        /*1268*/ 	.word	0x00000002
        /*126c*/ 	.word	0x00016800
        /*1270*/ 	.short	0x010a
        /*1272*/ 	.byte	0x3f
	.zero		1


	//   ....[29]....
        /*1274*/ 	.word	0x000060c0
        /*1278*/ 	.word	0x00000002
        /*127c*/ 	.word	0x00016800
        /*1280*/ 	.short	0x010a
        /*1282*/ 	.byte	0x3f
	.zero		1


	//   ....[30]....
        /*1284*/ 	.word	0x00006bf0
        /*1288*/ 	.word	0x00000002
        /*128c*/ 	.word	0x00016800
        /*1290*/ 	.short	0x010a
        /*1292*/ 	.byte	0x3f
	.zero		1


	//   ....[31]....
        /*1294*/ 	.word	0x00008230
        /*1298*/ 	.word	0x00000002
        /*129c*/ 	.word	0x00016800
        /*12a0*/ 	.short	0x010a
        /*12a2*/ 	.byte	0x3f
	.zero		1


	//   ....[32]....
        /*12a4*/ 	.word	0x00009260
        /*12a8*/ 	.word	0x00000000
        /*12ac*/ 	.word	0x00016830
        /*12b0*/ 	.short	0x010a
        /*12b2*/ 	.byte	0x3f
	.zero		1


	//   ....[33]....
        /*12b4*/ 	.word	0x00009310
        /*12b8*/ 	.word	0x00000000
        /*12bc*/ 	.word	0x00016830
        /*12c0*/ 	.short	0x010a
        /*12c2*/ 	.byte	0x3f
	.zero		1


	//   ....[34]....
        /*12c4*/ 	.word	0x0000ae90
        /*12c8*/ 	.word	0x00000000
        /*12cc*/ 	.word	0x00000000
        /*12d0*/ 	.short	0x0101
        /*12d2*/ 	.byte	0x3f
	.zero		1


	//   ....[35]....
        /*12d4*/ 	.word	0x0000be10
        /*12d8*/ 	.word	0x00000007
        /*12dc*/ 	.word	0x00016830
        /*12e0*/ 	.short	0x010a
        /*12e2*/ 	.byte	0x3f
	.zero		1


	//   ....[36]....
        /*12e4*/ 	.word	0x0000be60
        /*12e8*/ 	.word	0x00000007
        /*12ec*/ 	.word	0x00016830
        /*12f0*/ 	.short	0x010a
        /*12f2*/ 	.byte	0x3f
	.zero		1


	//   ....[37]....
        /*12f4*/ 	.word	0x0000c1b0
        /*12f8*/ 	.word	0x00000007
        /*12fc*/ 	.word	0x00016850
        /*1300*/ 	.short	0x010a
        /*1302*/ 	.byte	0x3f
	.zero		1


	//   ....[38]....
        /*1304*/ 	.word	0x0000c1f0
        /*1308*/ 	.word	0x00000007
        /*130c*/ 	.word	0x00016850
        /*1310*/ 	.short	0x010a
        /*1312*/ 	.byte	0x3f
	.zero		1


	//   ....[39]....
        /*1314*/ 	.word	0x0000e1d0
        /*1318*/ 	.word	0x00000037
        /*131c*/ 	.word	0x00000000
        /*1320*/ 	.short	0x0101
        /*1322*/ 	.byte	0x3f
	.zero		1


	//   ....[40]....
        /*1324*/ 	.word	0x0000e9d0
        /*1328*/ 	.word	0x0000000d
        /*132c*/ 	.word	0x00000000
        /*1330*/ 	.short	0x0101
        /*1332*/ 	.byte	0x3f
	.zero		1


	//   ....[41]....
        /*1334*/ 	.word	0x0000ef60
        /*1338*/ 	.word	0x00000007
        /*133c*/ 	.word	0x00016830
        /*1340*/ 	.short	0x010a
        /*1342*/ 	.byte	0x3f
	.zero		1


	//   ....[42]....
        /*1344*/ 	.word	0x0000efb0
        /*1348*/ 	.word	0x00000007
        /*134c*/ 	.word	0x00016830
        /*1350*/ 	.short	0x010a
        /*1352*/ 	.byte	0x3f
	.zero		1


	//   ....[43]....
        /*1354*/ 	.word	0x0000f2d0
        /*1358*/ 	.word	0x00000007
        /*135c*/ 	.word	0x00016850
        /*1360*/ 	.short	0x010a
        /*1362*/ 	.byte	0x3f
	.zero		1


	//   ....[44]....
        /*1364*/ 	.word	0x0000f310
        /*1368*/ 	.word	0x00000007
        /*136c*/ 	.word	0x00016850
        /*1370*/ 	.short	0x010a
        /*1372*/ 	.byte	0x3f
	.zero		1


	//   ....[45]....
        /*1374*/ 	.word	0x0000f9b0
        /*1378*/ 	.word	0x00000007
        /*137c*/ 	.word	0x00000000
        /*1380*/ 	.short	0x0101
        /*1382*/ 	.byte	0x3f
	.zero		1


	//   ....[46]....
        /*1384*/ 	.word	0x00011330
        /*1388*/ 	.word	0x0000000d
        /*138c*/ 	.word	0x00000000
        /*1390*/ 	.short	0x0101
        /*1392*/ 	.byte	0x3f
	.zero		1


	//   ....[47]....
        /*1394*/ 	.word	0x00011610
        /*1398*/ 	.word	0x0000000b
        /*139c*/ 	.word	0x00016850
        /*13a0*/ 	.short	0x010a
        /*13a2*/ 	.byte	0x3f
	.zero		1


	//   ....[48]....
        /*13a4*/ 	.word	0x00011680
        /*13a8*/ 	.word	0x0000000b
        /*13ac*/ 	.word	0x00016850
        /*13b0*/ 	.short	0x010a
        /*13b2*/ 	.byte	0x3f
	.zero		1


	//   ....[49]....
        /*13b4*/ 	.word	0x00011c70
        /*13b8*/ 	.word	0x00000002
        /*13bc*/ 	.word	0x00000000
        /*13c0*/ 	.short	0x0101
        /*13c2*/ 	.byte	0x3f
	.zero		1


	//   ....[50]....
        /*13c4*/ 	.word	0x00012d70
        /*13c8*/ 	.word	0x00000000
        /*13cc*/ 	.word	0x00000000
        /*13d0*/ 	.short	0x0101
        /*13d2*/ 	.byte	0x3f
	.zero		1


	//   ....[51]....
        /*13d4*/ 	.word	0x00014e00
        /*13d8*/ 	.word	0x00000016
        /*13dc*/ 	.word	0x00016820
        /*13e0*/ 	.short	0x010a
        /*13e2*/ 	.byte	0x3f
	.zero		1


	//   ....[52]....
        /*13e4*/ 	.word	0x00014eb0
        /*13e8*/ 	.word	0x00000005
        /*13ec*/ 	.word	0x000168a0
        /*13f0*/ 	.short	0x010a
        /*13f2*/ 	.byte	0x3f
	.zero		1


	//   ....[53]....
        /*13f4*/ 	.word	0x000150f0
        /*13f8*/ 	.word	0x00000005
        /*13fc*/ 	.word	0x000168c0
        /*1400*/ 	.short	0x010a
        /*1402*/ 	.byte	0x3f
	.zero		1


	//   ....[54]....
        /*1404*/ 	.word	0x00015450
        /*1408*/ 	.word	0x00000005
        /*140c*/ 	.word	0x000168a0
        /*1410*/ 	.short	0x010a
        /*1412*/ 	.byte	0x3f
	.zero		1


	//   ....[55]....
        /*1414*/ 	.word	0x00015670
        /*1418*/ 	.word	0x00000005
        /*141c*/ 	.word	0x000168c0
        /*1420*/ 	.short	0x010a
        /*1422*/ 	.byte	0x3f
	.zero		1


	//   ....[56]....
        /*1424*/ 	.word	0x000163f0
        /*1428*/ 	.word	0x00000003
        /*142c*/ 	.word	0x00016840
        /*1430*/ 	.short	0x010a
        /*1432*/ 	.byte	0x3f
	.zero		1


	//   ....[57]....
        /*1434*/ 	.word	0x00016bd0
        /*1438*/ 	.word	0x00000003
        /*143c*/ 	.word	0x00016830
        /*1440*/ 	.short	0x0107
        /*1442*/ 	.byte	0x3f
	.zero		1


	//   ....[58]....
        /*1444*/ 	.word	0x00016ca0
        /*1448*/ 	.word	0x00000003
        /*144c*/ 	.word	0x00016830
        /*1450*/ 	.short	0x0101
        /*1452*/ 	.byte	0x3f
	.zero		1


	//   ....[59]....
        /*1454*/ 	.word	0x00017b80
        /*1458*/ 	.word	0x00000016
        /*145c*/ 	.word	0x00016800
        /*1460*/ 	.short	0x0107
        /*1462*/ 	.byte	0x3f
	.zero		1


	//   ....[60]....
        /*1464*/ 	.word	0x00017c70
        /*1468*/ 	.word	0x00000016
        /*146c*/ 	.word	0x00016800
        /*1470*/ 	.short	0x0101
        /*1472*/ 	.byte	0x3f
	.zero		1


	//   ....[61]....
        /*1474*/ 	.word	0x00017c90
        /*1478*/ 	.word	0x00000016
        /*147c*/ 	.word	0x00016820
        /*1480*/ 	.short	0x010a
        /*1482*/ 	.byte	0x3f
	.zero		1


	//   ....[62]....
        /*1484*/ 	.word	0x00018050
        /*1488*/ 	.word	0x00000005
        /*148c*/ 	.word	0x00016840
        /*1490*/ 	.short	0x010a
        /*1492*/ 	.byte	0x3f
	.zero		1


	//   ....[63]....
        /*1494*/ 	.word	0x000185b0
        /*1498*/ 	.word	0x00000005
        /*149c*/ 	.word	0x00016830
        /*14a0*/ 	.short	0x0107
        /*14a2*/ 	.byte	0x3f
	.zero		1


	//   ....[64]....
        /*14a4*/ 	.word	0x00018670
        /*14a8*/ 	.word	0x00000005
        /*14ac*/ 	.word	0x00016830
        /*14b0*/ 	.short	0x0101
        /*14b2*/ 	.byte	0x3f
	.zero		1


	//   ....[65]....
        /*14b4*/ 	.word	0x000186d0
        /*14b8*/ 	.word	0x00000005
        /*14bc*/ 	.word	0x00016860
        /*14c0*/ 	.short	0x010a
        /*14c2*/ 	.byte	0x3f
	.zero		1


	//   ....[66]....
        /*14c4*/ 	.word	0x00018bb0
        /*14c8*/ 	.word	0x00000005
        /*14cc*/ 	.word	0x00016850
        /*14d0*/ 	.short	0x0107
        /*14d2*/ 	.byte	0x3f
	.zero		1


	//   ....[67]....
        /*14d4*/ 	.word	0x00018d70
        /*14d8*/ 	.word	0x00000005
        /*14dc*/ 	.word	0x00016850
        /*14e0*/ 	.short	0x0101
        /*14e2*/ 	.byte	0x3f
	.zero		1


	//   ....[68]....
        /*14e4*/ 	.word	0x00018f70
        /*14e8*/ 	.word	0x00000000
        /*14ec*/ 	.word	0x00016860
        /*14f0*/ 	.short	0x010a
        /*14f2*/ 	.byte	0x3f
	.zero		1


	//   ....[69]....
        /*14f4*/ 	.word	0x00019430
        /*14f8*/ 	.word	0x00000000
        /*14fc*/ 	.word	0x00016850
        /*1500*/ 	.short	0x0107
        /*1502*/ 	.byte	0x3f
	.zero		1


	//   ....[70]....
        /*1504*/ 	.word	0x000194f0
        /*1508*/ 	.word	0x00000000
        /*150c*/ 	.word	0x00016850
        /*1510*/ 	.short	0x0101
        /*1512*/ 	.byte	0x3f
	.zero		1


	//   ....[71]....
        /*1514*/ 	.word	0x0001a230
        /*1518*/ 	.word	0x00000004
        /*151c*/ 	.word	0x00016820
        /*1520*/ 	.short	0x010a
        /*1522*/ 	.byte	0x3f
	.zero		1


	//   ....[72]....
        /*1524*/ 	.word	0x0001a3a0
        /*1528*/ 	.word	0x00000005
        /*152c*/ 	.word	0x00016840
        /*1530*/ 	.short	0x010a
        /*1532*/ 	.byte	0x3f
	.zero		1


	//   ....[73]....
        /*1534*/ 	.word	0x0001a440
        /*1538*/ 	.word	0x00000019
        /*153c*/ 	.word	0x00016840
        /*1540*/ 	.short	0x010a
        /*1542*/ 	.byte	0x3f
	.zero		1


	//   ....[74]....
        /*1544*/ 	.word	0x0001a480
        /*1548*/ 	.word	0x00000005
        /*154c*/ 	.word	0x00016860
        /*1550*/ 	.short	0x010a
        /*1552*/ 	.byte	0x3f
	.zero		1


	//   ....[75]....
        /*1554*/ 	.word	0x0001a4c0
        /*1558*/ 	.word	0x00000019
        /*155c*/ 	.word	0x00016860
        /*1560*/ 	.short	0x010a
        /*1562*/ 	.byte	0x3f
	.zero		1


	//   ....[76]....
        /*1564*/ 	.word	0x0001a520
        /*1568*/ 	.word	0x00000045
        /*156c*/ 	.word	0x00016890
        /*1570*/ 	.short	0x010a
        /*1572*/ 	.byte	0x3f
	.zero		1


	//   ....[77]....
        /*1574*/ 	.word	0x0001a7b0
        /*1578*/ 	.word	0x00000045
        /*157c*/ 	.word	0x00016890
        /*1580*/ 	.short	0x010a
        /*1582*/ 	.byte	0x3f
	.zero		1


	//   ....[78]....
        /*1584*/ 	.word	0x0001aa60
        /*1588*/ 	.word	0x00000045
        /*158c*/ 	.word	0x00016890
        /*1590*/ 	.short	0x010a
        /*1592*/ 	.byte	0x3f
	.zero		1


	//   ....[79]....
        /*1594*/ 	.word	0x0001ad10
        /*1598*/ 	.word	0x00000045
        /*159c*/ 	.word	0x000168b0
        /*15a0*/ 	.short	0x010a
        /*15a2*/ 	.byte	0x3f
	.zero		1


	//   ....[80]....
        /*15a4*/ 	.word	0x0001b1e0
        /*15a8*/ 	.word	0x00000002
        /*15ac*/ 	.word	0x00016800
        /*15b0*/ 	.short	0x010a
        /*15b2*/ 	.byte	0x3f
	.zero		1


	//   ....[81]....
        /*15b4*/ 	.word	0x0001b800
        /*15b8*/ 	.word	0x00000002
        /*15bc*/ 	.word	0x00016800
        /*15c0*/ 	.short	0x010a
        /*15c2*/ 	.byte	0x3f
	.zero		1


	//   ....[82]....
        /*15c4*/ 	.word	0x0001b850
        /*15c8*/ 	.word	0x00000000
        /*15cc*/ 	.word	0x00016830
        /*15d0*/ 	.short	0x010a
        /*15d2*/ 	.byte	0x3f
	.zero		1


	//   ....[83]....
        /*15d4*/ 	.word	0x0001b8a0
        /*15d8*/ 	.word	0x00000007
        /*15dc*/ 	.word	0x00016830
        /*15e0*/ 	.short	0x010a
        /*15e2*/ 	.byte	0x3f
	.zero		1


	//   ....[84]....
        /*15e4*/ 	.word	0x0001b8f0
        /*15e8*/ 	.word	0x00000007
        /*15ec*/ 	.word	0x00016850
        /*15f0*/ 	.short	0x010a
        /*15f2*/ 	.byte	0x3f
	.zero		1


	//   ....[85]....
        /*15f4*/ 	.word	0x0001b940
        /*15f8*/ 	.word	0x00000007
        /*15fc*/ 	.word	0x00016830
        /*1600*/ 	.short	0x010a
        /*1602*/ 	.byte	0x3f
	.zero		1


	//   ....[86]....
        /*1604*/ 	.word	0x0001b990
        /*1608*/ 	.word	0x00000007
        /*160c*/ 	.word	0x00016850
        /*1610*/ 	.short	0x010a
        /*1612*/ 	.byte	0x3f
	.zero		1


	//   ....[87]....
        /*1614*/ 	.word	0x0001b9e0
        /*1618*/ 	.word	0x0000000b
        /*161c*/ 	.word	0x00016850
        /*1620*/ 	.short	0x010a
        /*1622*/ 	.byte	0x3f
	.zero		1


	//   ....[88]....
        /*1624*/ 	.word	0x0001bf80
        /*1628*/ 	.word	0x00000016
        /*162c*/ 	.word	0x00016820
        /*1630*/ 	.short	0x010a
        /*1632*/ 	.byte	0x3f
	.zero		1


	//   ....[89]....
        /*1634*/ 	.word	0x0001bfd0
        /*1638*/ 	.word	0x00000005
        /*163c*/ 	.word	0x000168a0
        /*1640*/ 	.short	0x010a
        /*1642*/ 	.byte	0x3f
	.zero		1


	//   ....[90]....
        /*1644*/ 	.word	0x0001c020
        /*1648*/ 	.word	0x00000005
        /*164c*/ 	.word	0x000168c0
        /*1650*/ 	.short	0x010a
        /*1652*/ 	.byte	0x3f
	.zero		1


	//   ....[91]....
        /*1654*/ 	.word	0x0001c070
        /*1658*/ 	.word	0x00000005
        /*165c*/ 	.word	0x000168a0
        /*1660*/ 	.short	0x010a
        /*1662*/ 	.byte	0x3f
	.zero		1


	//   ....[92]....
        /*1664*/ 	.word	0x0001c0c0
        /*1668*/ 	.word	0x00000005
        /*166c*/ 	.word	0x000168c0
        /*1670*/ 	.short	0x010a
        /*1672*/ 	.byte	0x3f
	.zero		1


	//   ....[93]....
        /*1674*/ 	.word	0x0001c1e0
        /*1678*/ 	.word	0x00000003
        /*167c*/ 	.word	0x00016840
        /*1680*/ 	.short	0x010a
        /*1682*/ 	.byte	0x3f
	.zero		1


	//   ....[94]....
        /*1684*/ 	.word	0x0001dcb0
        /*1688*/ 	.word	0x00000016
        /*168c*/ 	.word	0x00016820
        /*1690*/ 	.short	0x010a
        /*1692*/ 	.byte	0x3f
	.zero		1


	//   ....[95]....
        /*1694*/ 	.word	0x0001dd00
        /*1698*/ 	.word	0x00000005
        /*169c*/ 	.word	0x00016840
        /*16a0*/ 	.short	0x010a
        /*16a2*/ 	.byte	0x3f
	.zero		1


	//   ....[96]....
        /*16a4*/ 	.word	0x0001e640
        /*16a8*/ 	.word	0x00000005
        /*16ac*/ 	.word	0x00016860
        /*16b0*/ 	.short	0x010a
        /*16b2*/ 	.byte	0x3f
	.zero		1


	//   ....[97]....
        /*16b4*/ 	.word	0x0001efb0
        /*16b8*/ 	.word	0x00000000
        /*16bc*/ 	.word	0x00016860
        /*16c0*/ 	.short	0x010a
        /*16c2*/ 	.byte	0x3f
	.zero		1


	//   ....[98]....
        /*16c4*/ 	.word	0x00020240
        /*16c8*/ 	.word	0x00000004
        /*16cc*/ 	.word	0x00016820
        /*16d0*/ 	.short	0x010a
        /*16d2*/ 	.byte	0x3f
	.zero		1


	//   ....[99]....
        /*16d4*/ 	.word	0x000203e0
        /*16d8*/ 	.word	0x00000005
        /*16dc*/ 	.word	0x00016840
        /*16e0*/ 	.short	0x010a
        /*16e2*/ 	.byte	0x3f
	.zero		1


	//   ....[100]....
        /*16e4*/ 	.word	0x00020430
        /*16e8*/ 	.word	0x00000019
        /*16ec*/ 	.word	0x00016840
        /*16f0*/ 	.short	0x010a
        /*16f2*/ 	.byte	0x3f
	.zero		1


	//   ....[101]....
        /*16f4*/ 	.word	0x00020480
        /*16f8*/ 	.word	0x00000005
        /*16fc*/ 	.word	0x00016860
        /*1700*/ 	.short	0x010a
        /*1702*/ 	.byte	0x3f
	.zero		1


	//----- nvinfo : EIATTR_NUM_MBARRIERS
	.align		4
.L_1615:
        /*1704*/ 	.byte	0x03, 0x38
        /*1706*/ 	.short	0x0016


	//----- nvinfo : EIATTR_EXIT_INSTR_OFFSETS
	.align		4
        /*1708*/ 	.byte	0x04, 0x1c
        /*170a*/ 	.short	(.L_1617 - .L_1616)


	//   ....[0]....
.L_1616:
        /*170c*/ 	.word	0x0001a510


	//----- nvinfo : EIATTR_MAX_THREADS
	.align		4
.L_1617:
        /*1710*/ 	.byte	0x04, 0x05
        /*1712*/ 	.short	(.L_1619 - .L_1618)
.L_1618:
        /*1714*/ 	.word	0x00000200
        /*1718*/ 	.word	0x00000001
        /*171c*/ 	.word	0x00000001


	//----- nvinfo : EIATTR_CRS_STACK_SIZE
	.align		4
.L_1619:
        /*1720*/ 	.byte	0x04, 0x1e
        /*1722*/ 	.short	(.L_1621 - .L_1620)
.L_1620:
        /*1724*/ 	.word	0x00000000


	//----- nvinfo : EIATTR_CBANK_PARAM_SIZE
	.align		4
.L_1621:
        /*1728*/ 	.byte	0x03, 0x19
        /*172a*/ 	.short	0x0af0


	//----- nvinfo : EIATTR_PARAM_CBANK
	.align		4
        /*172c*/ 	.byte	0x04, 0x0a
        /*172e*/ 	.short	(.L_1623 - .L_1622)
	.align		4
.L_1622:
        /*1730*/ 	.word	index@(.nv.constant0._ZN7cutlass13device_kernelIN5flash11enable_sm90INS1_16FlashAttnFwdSm90INS1_25CollectiveMainloopFwdSm90ILi2EN4cute5tupleIJNS5_1CILi1EEES8_S8_EEENS6_IJNS7_ILi192EEENS7_ILi128EEENS7_ILi64EEEEEELi64ENS_10bfloat16_tEfNS_4arch4Sm90ELb1ELb0ELb1ELb1ELb1ELb1ELb0ELb1ELb1ELb1ELb0ELb0EEENS1_21CollectiveEpilogueFwdINS6_IJSA_SC_SB_EEES9_SE_SG_Li384ELb1ELb1ELb0ELb0EEENS1_36VarlenDynamicPersistentTileSchedulerILi192ELi128ELi384ELi128ELb0ELb1ELb1ELb1ELb1ELb1EEEEEEEEEvNT_6ParamsE)
        /*1734*/ 	.short	0x0210
        /*1736*/ 	.short	0x0af0


	//----- nvinfo : EIATTR_SW_WAR
	.align		4
.L_1623:
        /*1738*/ 	.byte	0x04, 0x36
        /*173a*/ 	.short	(.L_1625 - .L_1624)
.L_1624:
        /*173c*/ 	.word	0x00000008
.L_1625:


//--------------------- .nv.callgraph             --------------------------
	.section	.nv.callgraph,"",@"SHT_CUDA_CALLGRAPH"
	.align	4
	.sectionentsize	8
	.align		4
        /*0000*/ 	.word	0x00000000
	.align		4
        /*0004*/ 	.word	0xffffffff
	.align		4
        /*0008*/ 	.word	index@(_ZN7cutlass13device_kernelIN5flash11enable_sm90INS1_16FlashAttnFwdSm90INS1_25CollectiveMainloopFwdSm90ILi2EN4cute5tupleIJNS5_1CILi1EEES8_S8_EEENS6_IJNS7_ILi128EEENS7_ILi80EEENS7_ILi256EEEEEELi256ENS_10bfloat16_tEfNS_4arch4Sm90ELb0ELb0ELb1ELb0ELb1ELb0ELb0ELb1ELb1ELb1ELb0ELb0EEENS1_21CollectiveEpilogueFwdINS6_IJSA_SC_SB_EEES9_SE_SG_Li256ELb0ELb1ELb0ELb0EEENS1_29StaticPersistentTileSchedulerILb0EEEEEEEEEvNT_6ParamsE)
	.align		4
        /*000c*/ 	.word	index@(__assertfail)
	.align		4
        /*0010*/ 	.word	index@(_ZN7cutlass13device_kernelIN5flash11enable_sm90INS1_16FlashAttnFwdSm90INS1_25CollectiveMainloopFwdSm90ILi2EN4cute5tupleIJNS5_1CILi1EEES8_S8_EEENS6_IJNS7_ILi128EEENS7_ILi80EEENS7_ILi256EEEEEELi256ENS_10bfloat16_tEfNS_4arch4Sm90ELb0ELb0ELb1ELb1ELb1ELb0ELb0ELb1ELb1ELb1ELb0ELb0EEENS1_21CollectiveEpilogueFwdINS6_IJSA_SC_SB_EEES9_SE_SG_Li256ELb1ELb1ELb0ELb0EEENS1_36VarlenDynamicPersistentTileSchedulerILi128ELi80ELi256ELi128ELb0ELb1ELb1ELb0ELb1ELb1EEEEEEEEEvNT_6ParamsE)
	.align		4
        /*0014*/ 	.word	index@(__assertfail)
	.align		4
        /*0018*/ 	.word	index@(_ZN7cutlass13device_kernelIN5flash11enable_sm90INS1_16FlashAttnFwdSm90INS1_25CollectiveMainloopFwdSm90ILi2EN4cute5tupleIJNS5_1CILi1EEES8_S8_EEENS6_IJNS7_ILi128EEENS7_ILi80EEENS7_ILi256EEEEEELi256ENS_10bfloat16_tEfNS_4arch4Sm90ELb0ELb0ELb1ELb1ELb1ELb1ELb0ELb1ELb1ELb1ELb0ELb0EEENS1_21CollectiveEpilogueFwdINS6_IJSA_SC_SB_EEES9_SE_SG_Li256ELb1ELb1ELb0ELb0EEENS1_36VarlenDynamicPersistentTileSchedulerILi128ELi80ELi256ELi128ELb0ELb1ELb1ELb0ELb1ELb1EEEEEEEEEvNT_6ParamsE)
	.align		4
        /*001c*/ 	.word	index@(__assertfail)
	.align		4
        /*0020*/ 	.word	index@(_ZN7cutlass13device_kernelIN5flash11enable_sm90INS1_16FlashAttnFwdSm90INS1_25CollectiveMainloopFwdSm90ILi2EN4cute5tupleIJNS5_1CILi1EEES8_S8_EEENS6_IJNS7_ILi128EEENS7_ILi64EEENS7_ILi256EEEEEELi256ENS_10bfloat16_tEfNS_4arch4Sm90ELb0ELb1ELb1ELb0ELb1ELb0ELb0ELb1ELb1ELb1ELb0ELb0EEENS1_21CollectiveEpilogueFwdINS6_IJSA_SC_SB_EEES9_SE_SG_Li256ELb0ELb1ELb0ELb0EEENS1_30DynamicPersistentTileSchedulerILi256ELi128ELb0ELb1ELb1EEEEEEEEEvNT_6ParamsE)
	.align		4
        /*0024*/ 	.word	index@(__assertfail)
	.align		4
        /*0028*/ 	.word	index@(_ZN7cutlass13device_kernelIN5flash11enable_sm90INS1_16FlashAttnFwdSm90INS1_25CollectiveMainloopFwdSm90ILi2EN4cute5tupleIJNS5_1CILi1EEES8_S8_EEENS6_IJNS7_ILi128EEENS7_ILi64EEENS7_ILi256EEEEEELi256ENS_10bfloat16_tEfNS_4arch4Sm90ELb0ELb1ELb1ELb1ELb1ELb0ELb0ELb1ELb1ELb1ELb0ELb0EEENS1_21CollectiveEpilogueFwdINS6_IJSA_SC_SB_EEES9_SE_SG_Li256ELb1ELb1ELb0ELb0EEENS1_36VarlenDynamicPersistentTileSchedulerILi128ELi64ELi256ELi128ELb0ELb1ELb1ELb1ELb0ELb1EEEEEEEEEvNT_6ParamsE)
	.align		4
        /*002c*/ 	.word	index@(__assertfail)
	.align		4
        /*0030*/ 	.word	index@(_ZN7cutlass13device_kernelIN5flash11enable_sm90INS1_16FlashAttnFwdSm90INS1_25CollectiveMainloopFwdSm90ILi2EN4cute5tupleIJNS5_1CILi1EEES8_S8_EEENS6_IJNS7_ILi128EEENS7_ILi64EEENS7_ILi256EEEEEELi256ENS_10bfloat16_tEfNS_4arch4Sm90ELb0ELb1ELb1ELb1ELb1ELb1ELb0ELb1ELb1ELb1ELb0ELb0EEENS1_21CollectiveEpilogueFwdINS6_IJSA_SC_SB_EEES9_SE_SG_Li256ELb1ELb1ELb0ELb0EEENS1_36VarlenDynamicPersistentTileSchedulerILi128ELi64ELi256ELi128ELb0ELb1ELb1ELb1ELb0ELb1EEEEEEEEEvNT_6ParamsE)
	.align		4
        /*0034*/ 	.word	index@(__assertfail)
	.align		4
        /*0038*/ 	.word	index@(_ZN7cutlass13device_kernelIN5flash11enable_sm90INS1_16FlashAttnFwdSm90INS1_25CollectiveMainloopFwdSm90ILi2EN4cute5tupleIJNS5_1CILi1EEES8_S8_EEENS6_IJNS7_ILi128EEENS7_ILi80EEENS7_ILi256EEEEEELi256ENS_10bfloat16_tEfNS_4arch4Sm90ELb1ELb0ELb1ELb0ELb1ELb0ELb0ELb1ELb1ELb1ELb0ELb0EEENS1_21CollectiveEpilogueFwdINS6_IJSA_SC_SB_EEES9_SE_SG_Li256ELb0ELb1ELb0ELb0EEENS1_30DynamicPersistentTileSchedulerILi256ELi128ELb0ELb1ELb1EEEEEEEEEvNT_6ParamsE)
	.align		4
        /*003c*/ 	.word	index@(__assertfail)
	.align		4
        /*0040*/ 	.word	index@(_ZN7cutlass13device_kernelIN5flash11enable_sm90INS1_16FlashAttnFwdSm90INS1_25CollectiveMainloopFwdSm90ILi2EN4cute5tupleIJNS5_1CILi1EEES8_S8_EEENS6_IJNS7_ILi128EEENS7_ILi80EEENS7_ILi256EEEEEELi256ENS_10bfloat16_tEfNS_4arch4Sm90ELb1ELb0ELb1ELb1ELb1ELb0ELb0ELb1ELb1ELb1ELb0ELb0EEENS1_21CollectiveEpilogueFwdINS6_IJSA_SC_SB_EEES9_SE_SG_Li256ELb1ELb1ELb0ELb0EEENS1_36VarlenDynamicPersistentTileSchedulerILi128ELi80ELi256ELi128ELb0ELb1ELb1ELb1ELb1ELb1EEEEEEEEEvNT_6ParamsE)
	.align		4
        /*0044*/ 	.word	index@(__assertfail)
	.align		4
        /*0048*/ 	.word	index@(_ZN7cutlass13device_kernelIN5flash11enable_sm90INS1_16FlashAttnFwdSm90INS1_25CollectiveMainloopFwdSm90ILi2EN4cute5tupleIJNS5_1CILi1EEES8_S8_EEENS6_IJNS7_ILi128EEENS7_ILi80EEENS7_ILi256EEEEEELi256ENS_10bfloat16_tEfNS_4arch4Sm90ELb1ELb0ELb1ELb1ELb1ELb1ELb0ELb1ELb1ELb1ELb0ELb0EEENS1_21CollectiveEpilogueFwdINS6_IJSA_SC_SB_EEES9_SE_SG_Li256ELb1ELb1ELb0ELb0EEENS1_36VarlenDynamicPersistentTileSchedulerILi128ELi80ELi256ELi128ELb0ELb1ELb1ELb1ELb1ELb1EEEEEEEEEvNT_6ParamsE)
	.align		4
        /*004c*/ 	.word	index@(__assertfail)
	.align		4
        /*0050*/ 	.word	index@(_ZN7cutlass13device_kernelIN5flash11enable_sm90INS1_16FlashAttnFwdSm90INS1_25CollectiveMainloopFwdSm90ILi2EN4cute5tupleIJNS5_1CILi1EEES8_S8_EEENS6_IJNS7_ILi128EEENS7_ILi96EEENS7_ILi192EEEEEELi192ENS_10bfloat16_tEfNS_4arch4Sm90ELb0ELb0ELb1ELb0ELb1ELb0ELb0ELb1ELb1ELb1ELb0ELb0EEENS1_21CollectiveEpilogueFwdINS6_IJSA_SC_SB_EEES9_SE_SG_Li256ELb0ELb1ELb0ELb0EEENS1_29StaticPersistentTileSchedulerILb0EEEEEEEEEvNT_6ParamsE)
	.align		4
        /*0054*/ 	.word	index@(__assertfail)
	.align		4
        /*0058*/ 	.word	index@(_ZN7cutlass13device_kernelIN5flash11enable_sm90INS1_16FlashAttnFwdSm90INS1_25CollectiveMainloopFwdSm90ILi2EN4cute5tupleIJNS5_1CILi1EEES8_S8_EEENS6_IJNS7_ILi128EEENS7_ILi96EEENS7_ILi192EEEEEELi192ENS_10bfloat16_tEfNS_4arch4Sm90ELb0ELb0ELb1ELb1ELb1ELb0ELb0ELb1ELb1ELb1ELb0ELb0EEENS1_21CollectiveEpilogueFwdINS6_IJSA_SC_SB_EEES9_SE_SG_Li256ELb1ELb1ELb0ELb0EEENS1_36VarlenDynamicPersistentTileSchedulerILi128ELi96ELi256ELi128ELb0ELb1ELb1ELb0ELb1ELb1EEEEEEEEEvNT_6ParamsE)
	.align		4
        /*005c*/ 	.word	index@(__assertfail)
	.align		4
        /*0060*/ 	.word	index@(_ZN7cutlass13device_kernelIN5flash11enable_sm90INS1_16FlashAttnFwdSm90INS1_25CollectiveMainloopFwdSm90ILi2EN4cute5tupleIJNS5_1CILi1EEES8_S8_EEENS6_IJNS7_ILi128EEENS7_ILi96EEENS7_ILi192EEEEEELi192ENS_10bfloat16_tEfNS_4arch4Sm90ELb0ELb0ELb1ELb1ELb1ELb1ELb0ELb1ELb1ELb1ELb0ELb0EEENS1_21CollectiveEpilogueFwdINS6_IJSA_SC_SB_EEES9_SE_SG_Li256ELb1ELb1ELb0ELb0EEENS1_36VarlenDynamicPersistentTileSchedulerILi128ELi96ELi256ELi128ELb0ELb1ELb1ELb0ELb1ELb1EEEEEEEEEvNT_6ParamsE)
	.align		4
        /*0064*/ 	.word	index@(__assertfail)
	.align		4
        /*0068*/ 	.word	index@(_ZN7cutlass13device_kernelIN5flash11enable_sm90INS1_16FlashAttnFwdSm90INS1_25CollectiveMainloopFwdSm90ILi2EN4cute5tupleIJNS5_1CILi1EEES8_S8_EEENS6_IJNS7_ILi128EEENS7_ILi96EEENS7_ILi192EEEEEELi192ENS_10bfloat16_tEfNS_4arch4Sm90ELb0ELb1ELb1ELb0ELb1ELb0ELb0ELb1ELb1ELb1ELb0ELb0EEENS1_21CollectiveEpilogueFwdINS6_IJSA_SC_SB_EEES9_SE_SG_Li256ELb0ELb1ELb0ELb0EEENS1_30DynamicPersistentTileSchedulerILi256ELi128ELb0ELb1ELb1EEEEEEEEEvNT_6ParamsE)
	.align		4
        /*006c*/ 	.word	index@(__assertfail)
	.align		4
        /*0070*/ 	.word	index@(_ZN7cutlass13device_kernelIN5flash11enable_sm90INS1_16FlashAttnFwdSm90INS1_25CollectiveMainloopFwdSm90ILi2EN4cute5tupleIJNS5_1CILi1EEES8_S8_EEENS6_IJNS7_ILi128EEENS7_ILi96EEENS7_ILi192EEEEEELi192ENS_10bfloat16_tEfNS_4arch4Sm90ELb0ELb1ELb1ELb1ELb1ELb0ELb0ELb1ELb1ELb1ELb0ELb0EEENS1_21CollectiveEpilogueFwdINS6_IJSA_SC_SB_EEES9_SE_SG_Li256ELb1ELb1ELb0ELb0EEENS1_36VarlenDynamicPersistentTileSchedulerILi128ELi96ELi256ELi128ELb0ELb1ELb1ELb1ELb0ELb1EEEEEEEEEvNT_6ParamsE)
	.align		4
        /*0074*/ 	.word	index@(__assertfail)
	.align		4
        /*0078*/ 	.word	index@(_ZN7cutlass13device_kernelIN5flash11enable_sm90INS1_16FlashAttnFwdSm90INS1_25CollectiveMainloopFwdSm90ILi2EN4cute5tupleIJNS5_1CILi1EEES8_S8_EEENS6_IJNS7_ILi128EEENS7_ILi96EEENS7_ILi192EEEEEELi192ENS_10bfloat16_tEfNS_4arch4Sm90ELb0ELb1ELb1ELb1ELb1ELb1ELb0ELb1ELb1ELb1ELb0ELb0EEENS1_21CollectiveEpilogueFwdINS6_IJSA_SC_SB_EEES9_SE_SG_Li256ELb1ELb1ELb0ELb0EEENS1_36VarlenDynamicPersistentTileSchedulerILi128ELi96ELi256ELi128ELb0ELb1ELb1ELb1ELb0ELb1EEEEEEEEEvNT_6ParamsE)
	.align		4
        /*007c*/ 	.word	index@(__assertfail)
	.align		4
        /*0080*/ 	.word	index@(_ZN7cutlass13device_kernelIN5flash11enable_sm90INS1_16FlashAttnFwdSm90INS1_25CollectiveMainloopFwdSm90ILi2EN4cute5tupleIJNS5_1CILi1EEES8_S8_EEENS6_IJNS7_ILi128EEENS7_ILi96EEENS7_ILi192EEEEEELi192ENS_10bfloat16_tEfNS_4arch4Sm90ELb1ELb0ELb1ELb0ELb1ELb0ELb0ELb1ELb1ELb1ELb0ELb0EEENS1_21CollectiveEpilogueFwdINS6_IJSA_SC_SB_EEES9_SE_SG_Li256ELb0ELb1ELb0ELb0EEENS1_30DynamicPersistentTileSchedulerILi256ELi128ELb0ELb1ELb1EEEEEEEEEvNT_6ParamsE)
	.align		4
        /*0084*/ 	.word	index@(__assertfail)
	.align		4
        /*0088*/ 	.word	index@(_ZN7cutlass13device_kernelIN5flash11enable_sm90INS1_16FlashAttnFwdSm90INS1_25CollectiveMainloopFwdSm90ILi2EN4cute5tupleIJNS5_1CILi1EEES8_S8_EEENS6_IJNS7_ILi128EEENS7_ILi96EEENS7_ILi192EEEEEELi192ENS_10bfloat16_tEfNS_4arch4Sm90ELb1ELb0ELb1ELb1ELb1ELb0ELb0ELb1ELb1ELb1ELb0ELb0EEENS1_21CollectiveEpilogueFwdINS6_IJSA_SC_SB_EEES9_SE_SG_Li256ELb1ELb1ELb0ELb0EEENS1_36VarlenDynamicPersistentTileSchedulerILi128ELi96ELi256ELi128ELb0ELb1ELb1ELb1ELb1ELb1EEEEEEEEEvNT_6ParamsE)
	.align		4
        /*008c*/ 	.word	index@(__assertfail)
	.align		4
        /*0090*/ 	.word	index@(_ZN7cutlass13device_kernelIN5flash11enable_sm90INS1_16FlashAttnFwdSm90INS1_25CollectiveMainloopFwdSm90ILi2EN4cute5tupleIJNS5_1CILi1EEES8_S8_EEENS6_IJNS7_ILi128EEENS7_ILi96EEENS7_ILi192EEEEEELi192ENS_10bfloat16_tEfNS_4arch4Sm90ELb1ELb0ELb1ELb1ELb1ELb1ELb0ELb1ELb1ELb1ELb0ELb0EEENS1_21CollectiveEpilogueFwdINS6_IJSA_SC_SB_EEES9_SE_SG_Li256ELb1ELb1ELb0ELb0EEENS1_36VarlenDynamicPersistentTileSchedulerILi128ELi96ELi256ELi128ELb0ELb1ELb1ELb1ELb1ELb1EEEEEEEEEvNT_6ParamsE)
	.align		4
        /*0094*/ 	.word	index@(__assertfail)
	.align		4
        /*0098*/ 	.word	index@(_ZN7cutlass13device_kernelIN5flash11enable_sm90INS1_16FlashAttnFwdSm90INS1_25CollectiveMainloopFwdSm90ILi2EN4cute5tupleIJNS5_1CILi1EEES8_S8_EEENS6_IJNS7_ILi128EEESA_SA_EEELi128ENS_10bfloat16_tEfNS_4arch4Sm90ELb0ELb0ELb1ELb0ELb1ELb0ELb0ELb1ELb1ELb1ELb0ELb0EEENS1_21CollectiveEpilogueFwdISB_S9_SC_SE_Li256ELb0ELb1ELb0ELb0EEENS1_29StaticPersistentTileSchedulerILb0EEEEEEEEEvNT_6ParamsE)
	.align		4
        /*009c*/ 	.word	index@(__assertfail)
	.align		4
        /*00a0*/ 	.word	index@(_ZN7cutlass13device_kernelIN5flash11enable_sm90INS1_16FlashAttnFwdSm90INS1_25CollectiveMainloopFwdSm90ILi2EN4cute5tupleIJNS5_1CILi1EEES8_S8_EEENS6_IJNS7_ILi128EEESA_SA_EEELi128ENS_10bfloat16_tEfNS_4arch4Sm90ELb0ELb0ELb1ELb1ELb1ELb0ELb0ELb1ELb1ELb1ELb0ELb0EEENS1_21CollectiveEpilogueFwdISB_S9_SC_SE_Li256ELb1ELb1ELb0ELb0EEENS1_36VarlenDynamicPersistentTileSchedulerILi128ELi128ELi256ELi128ELb0ELb1ELb1ELb0ELb1ELb1EEEEEEEEEvNT_6ParamsE)
	.align		4
        /*00a4*/ 	.word	index@(__assertfail)
	.align		4
        /*00a8*/ 	.word	index@(_ZN7cutlass13device_kernelIN5flash11enable_sm90INS1_16FlashAttnFwdSm90INS1_25CollectiveMainloopFwdSm90ILi2EN4cute5tupleIJNS5_1CILi1EEES8_S8_EEENS6_IJNS7_ILi128EEESA_SA_EEELi128ENS_10bfloat16_tEfNS_4arch4Sm90ELb0ELb0ELb1ELb1ELb1ELb1ELb0ELb1ELb1ELb1ELb0ELb0EEENS1_21CollectiveEpilogueFwdISB_S9_SC_SE_Li256ELb1ELb1ELb0ELb0EEENS1_36VarlenDynamicPersistentTileSchedulerILi128ELi128ELi256ELi128ELb0ELb1ELb1ELb0ELb1ELb1EEEEEEEEEvNT_6ParamsE)
	.align		4
        /*00ac*/ 	.word	index@(__assertfail)
	.align		4
        /*00b0*/ 	.word	index@(_ZN7cutlass13device_kernelIN5flash11enable_sm90INS1_16FlashAttnFwdSm90INS1_25CollectiveMainloopFwdSm90ILi2EN4cute5tupleIJNS5_1CILi1EEES8_S8_EEENS6_IJNS7_ILi128EEESA_SA_EEELi128ENS_10bfloat16_tEfNS_4arch4Sm90ELb0ELb1ELb1ELb0ELb1ELb0ELb0ELb1ELb1ELb1ELb0ELb0EEENS1_21CollectiveEpilogueFwdISB_S9_SC_SE_Li256ELb0ELb1ELb0ELb0EEENS1_30DynamicPersistentTileSchedulerILi256ELi128ELb0ELb1ELb1EEEEEEEEEvNT_6ParamsE)
	.align		4
        /*00b4*/ 	.word	index@(__assertfail)
	.align		4
        /*00b8*/ 	.word	index@(_ZN7cutlass13device_kernelIN5flash11enable_sm90INS1_16FlashAttnFwdSm90INS1_25CollectiveMainloopFwdSm90ILi2EN4cute5tupleIJNS5_1CILi1EEES8_S8_EEENS6_IJNS7_ILi128EEESA_SA_EEELi128ENS_10bfloat16_tEfNS_4arch4Sm90ELb0ELb1ELb1ELb1ELb1ELb0ELb0ELb1ELb1ELb1ELb0ELb0EEENS1_21CollectiveEpilogueFwdISB_S9_SC_SE_Li256ELb1ELb1ELb0ELb0EEENS1_36VarlenDynamicPersistentTileSchedulerILi128ELi128ELi256ELi128ELb0ELb1ELb1ELb1ELb0ELb1EEEEEEEEEvNT_6ParamsE)
	.align		4
        /*00bc*/ 	.word	index@(__assertfail)
	.align		4
        /*00c0*/ 	.word	index@(_ZN7cutlass13device_kernelIN5flash11enable_sm90INS1_16FlashAttnFwdSm90INS1_25CollectiveMainloopFwdSm90ILi2EN4cute5tupleIJNS5_1CILi1EEES8_S8_EEENS6_IJNS7_ILi128EEESA_SA_EEELi128ENS_10bfloat16_tEfNS_4arch4Sm90ELb0ELb1ELb1ELb1ELb1ELb1ELb0ELb1ELb1ELb1ELb0ELb0EEENS1_21CollectiveEpilogueFwdISB_S9_SC_SE_Li256ELb1ELb1ELb0ELb0EEENS1_36VarlenDynamicPersistentTileSchedulerILi128ELi128ELi256ELi128ELb0ELb1ELb1ELb1ELb0ELb1EEEEEEEEEvNT_6ParamsE)
	.align		4
        /*00c4*/ 	.word	index@(__assertfail)
	.align		4
        /*00c8*/ 	.word	index@(_ZN7cutlass13device_kernelIN5flash11enable_sm90INS1_16FlashAttnFwdSm90INS1_25CollectiveMainloopFwdSm90ILi2EN4cute5tupleIJNS5_1CILi1EEES8_S8_EEENS6_IJNS7_ILi128EEESA_SA_EEELi128ENS_10bfloat16_tEfNS_4arch4Sm90ELb1ELb0ELb1ELb0ELb1ELb0ELb0ELb1ELb1ELb1ELb0ELb0EEENS1_21CollectiveEpilogueFwdISB_S9_SC_SE_Li256ELb0ELb1ELb0ELb0EEENS1_30DynamicPersistentTileSchedulerILi256ELi128ELb0ELb1ELb1EEEEEEEEEvNT_6ParamsE)
	.align		4
        /*00cc*/ 	.word	index@(__assertfail)
	.align		4
        /*00d0*/ 	.word	index@(_ZN7cutlass13device_kernelIN5flash11enable_sm90INS1_16FlashAttnFwdSm90INS1_25CollectiveMainloopFwdSm90ILi2EN4cute5tupleIJNS5_1CILi1EEES8_S8_EEENS6_IJNS7_ILi128EEESA_SA_EEELi128ENS_10bfloat16_tEfNS_4arch4Sm90ELb1ELb0ELb1ELb1ELb1ELb0ELb0ELb1ELb1ELb1ELb0ELb0EEENS1_21CollectiveEpilogueFwdISB_S9_SC_SE_Li256ELb1ELb1ELb0ELb0EEENS1_36VarlenDynamicPersistentTileSchedulerILi128ELi128ELi256ELi128ELb0ELb1ELb1ELb1ELb1ELb1EEEEEEEEEvNT_6ParamsE)
	.align		4
        /*00d4*/ 	.word	index@(__assertfail)
	.align		4
        /*00d8*/ 	.word	index@(_ZN7cutlass13device_kernelIN5flash11enable_sm90INS1_16FlashAttnFwdSm90INS1_25CollectiveMainloopFwdSm90ILi2EN4cute5tupleIJNS5_1CILi1EEES8_S8_EEENS6_IJNS7_ILi128EEESA_SA_EEELi128ENS_10bfloat16_tEfNS_4arch4Sm90ELb1ELb0ELb1ELb1ELb1ELb1ELb0ELb1ELb1ELb1ELb0ELb0EEENS1_21CollectiveEpilogueFwdISB_S9_SC_SE_Li256ELb1ELb1ELb0ELb0EEENS1_36VarlenDynamicPersistentTileSchedulerILi128ELi128ELi256ELi128ELb0ELb1ELb1ELb1ELb1ELb1EEEEEEEEEvNT_6ParamsE)
	.align		4
        /*00dc*/ 	.word	index@(__assertfail)
	.align		4
        /*00e0*/ 	.word	index@(_ZN7cutlass13device_kernelIN5flash11enable_sm90INS1_16FlashAttnFwdSm90INS1_25CollectiveMainloopFwdSm90ILi2EN4cute5tupleIJNS5_1CILi1EEES8_S8_EEENS6_IJNS7_ILi192EEENS7_ILi128EEENS7_ILi96EEEEEELi96ENS_10bfloat16_tEfNS_4arch4Sm90ELb0ELb0ELb1ELb0ELb1ELb0ELb0ELb0ELb1ELb1ELb0ELb0EEENS1_21CollectiveEpilogueFwdINS6_IJSA_SC_SB_EEES9_SE_SG_Li384ELb0ELb1ELb0ELb0EEENS1_29StaticPersistentTileSchedulerILb0EEEEEEEEEvNT_6ParamsE)
	.align		4
        /*00e4*/ 	.word	index@(__assertfail)
	.align		4
        /*00e8*/ 	.word	index@(_ZN7cutlass13device_kernelIN5flash11enable_sm90INS1_16FlashAttnFwdSm90INS1_25CollectiveMainloopFwdSm90ILi2EN4cute5tupleIJNS5_1CILi1EEES8_S8_EEENS6_IJNS7_ILi192EEENS7_ILi128EEENS7_ILi96EEEEEELi96ENS_10bfloat16_tEfNS_4arch4Sm90ELb0ELb0ELb1ELb1ELb1ELb0ELb0ELb0ELb1ELb1ELb0ELb0EEENS1_21CollectiveEpilogueFwdINS6_IJSA_SC_SB_EEES9_SE_SG_Li384ELb1ELb1ELb0ELb0EEENS1_36VarlenDynamicPersistentTileSchedulerILi192ELi128ELi384ELi128ELb0ELb1ELb1ELb0ELb1ELb1EEEEEEEEEvNT_6ParamsE)
	.align		4
        /*00ec*/ 	.word	index@(__assertfail)
	.align		4
        /*00f0*/ 	.word	index@(_ZN7cutlass13device_kernelIN5flash11enable_sm90INS1_16FlashAttnFwdSm90INS1_25CollectiveMainloopFwdSm90ILi2EN4cute5tupleIJNS5_1CILi1EEES8_S8_EEENS6_IJNS7_ILi192EEENS7_ILi128EEENS7_ILi96EEEEEELi96ENS_10bfloat16_tEfNS_4arch4Sm90ELb0ELb0ELb1ELb1ELb1ELb1ELb0ELb0ELb1ELb1ELb0ELb0EEENS1_21CollectiveEpilogueFwdINS6_IJSA_SC_SB_EEES9_SE_SG_Li384ELb1ELb1ELb0ELb0EEENS1_36VarlenDynamicPersistentTileSchedulerILi192ELi128ELi384ELi128ELb0ELb1ELb1ELb0ELb1ELb1EEEEEEEEEvNT_6ParamsE)
	.align		4
        /*00f4*/ 	.word	index@(__assertfail)
	.align		4
        /*00f8*/ 	.word	index@(_ZN7cutlass13device_kernelIN5flash11enable_sm90INS1_16FlashAttnFwdSm90INS1_25CollectiveMainloopFwdSm90ILi2EN4cute5tupleIJNS5_1CILi1EEES8_S8_EEENS6_IJNS7_ILi192EEENS7_ILi128EEENS7_ILi96EEEEEELi96ENS_10bfloat16_tEfNS_4arch4Sm90ELb0ELb1ELb1ELb0ELb1ELb0ELb0ELb0ELb1ELb1ELb0ELb0EEENS1_21CollectiveEpilogueFwdINS6_IJSA_SC_SB_EEES9_SE_SG_Li384ELb0ELb1ELb0ELb0EEENS1_30DynamicPersistentTileSchedulerILi384ELi128ELb0ELb1ELb1EEEEEEEEEvNT_6ParamsE)
	.align		4
        /*00fc*/ 	.word	index@(__assertfail)
	.align		4
        /*0100*/ 	.word	index@(_ZN7cutlass13device_kernelIN5flash11enable_sm90INS1_16FlashAttnFwdSm90INS1_25CollectiveMainloopFwdSm90ILi2EN4cute5tupleIJNS5_1CILi1EEES8_S8_EEENS6_IJNS7_ILi192EEENS7_ILi128EEENS7_ILi96EEEEEELi96ENS_10bfloat16_tEfNS_4arch4Sm90ELb0ELb1ELb1ELb1ELb1ELb0ELb0ELb0ELb1ELb1ELb0ELb0EEENS1_21CollectiveEpilogueFwdINS6_IJSA_SC_SB_EEES9_SE_SG_Li384ELb1ELb1ELb0ELb0EEENS1_36VarlenDynamicPersistentTileSchedulerILi192ELi128ELi384ELi128ELb0ELb1ELb1ELb1ELb0ELb1EEEEEEEEEvNT_6ParamsE)
	.align		4
        /*0104*/ 	.word	index@(__assertfail)
	.align		4
        /*0108*/ 	.word	index@(_ZN7cutlass13device_kernelIN5flash11enable_sm90INS1_16FlashAttnFwdSm90INS1_25CollectiveMainloopFwdSm90ILi2EN4cute5tupleIJNS5_1CILi1EEES8_S8_EEENS6_IJNS7_ILi192EEENS7_ILi128EEENS7_ILi96EEEEEELi96ENS_10bfloat16_tEfNS_4arch4Sm90ELb0ELb1ELb1ELb1ELb1ELb1ELb0ELb0ELb1ELb1ELb0ELb0EEENS1_21CollectiveEpilogueFwdINS6_IJSA_SC_SB_EEES9_SE_SG_Li384ELb1ELb1ELb0ELb0EEENS1_36VarlenDynamicPersistentTileSchedulerILi192ELi128ELi384ELi128ELb0ELb1ELb1ELb1ELb0ELb1EEEEEEEEEvNT_6ParamsE)
	.align		4
        /*010c*/ 	.word	index@(__assertfail)
	.align		4
        /*0110*/ 	.word	index@(_ZN7cutlass13device_kernelIN5flash11enable_sm90INS1_16FlashAttnFwdSm90INS1_25CollectiveMainloopFwdSm90ILi2EN4cute5tupleIJNS5_1CILi1EEES8_S8_EEENS6_IJNS7_ILi192EEENS7_ILi128EEENS7_ILi96EEEEEELi96ENS_10bfloat16_tEfNS_4arch4Sm90ELb1ELb0ELb1ELb0ELb1ELb0ELb0ELb0ELb1ELb1ELb0ELb0EEENS1_21CollectiveEpilogueFwdINS6_IJSA_SC_SB_EEES9_SE_SG_Li384ELb0ELb1ELb0ELb0EEENS1_30DynamicPersistentTileSchedulerILi384ELi128ELb0ELb1ELb1EEEEEEEEEvNT_6ParamsE)
	.align		4
        /*0114*/ 	.word	index@(__assertfail)
	.align		4
        /*0118*/ 	.word	index@(_ZN7cutlass13device_kernelIN5flash11enable_sm90INS1_16FlashAttnFwdSm90INS1_25CollectiveMainloopFwdSm90ILi2EN4cute5tupleIJNS5_1CILi1EEES8_S8_EEENS6_IJNS7_ILi192EEENS7_ILi128EEENS7_ILi96EEEEEELi96ENS_10bfloat16_tEfNS_4arch4Sm90ELb1ELb0ELb1ELb1ELb1ELb0ELb0ELb0ELb1ELb1ELb0ELb0EEENS1_21CollectiveEpilogueFwdINS6_IJSA_SC_SB_EEES9_SE_SG_Li384ELb1ELb1ELb0ELb0EEENS1_36VarlenDynamicPersistentTileSchedulerILi192ELi128ELi384ELi128ELb0ELb1ELb1ELb1ELb1ELb1EEEEEEEEEvNT_6ParamsE)
	.align		4
        /*011c*/ 	.word	index@(__assertfail)
	.align		4
        /*0120*/ 	.word	index@(_ZN7cutlass13device_kernelIN5flash11enable_sm90INS1_16FlashAttnFwdSm90INS1_25CollectiveMainloopFwdSm90ILi2EN4cute5tupleIJNS5_1CILi1EEES8_S8_EEENS6_IJNS7_ILi192EEENS7_ILi128EEENS7_ILi96EEEEEELi96ENS_10bfloat16_tEfNS_4arch4Sm90ELb1ELb0ELb1ELb1ELb1ELb1ELb0ELb0ELb1ELb1ELb0ELb0EEENS1_21CollectiveEpilogueFwdINS6_IJSA_SC_SB_EEES9_SE_SG_Li384ELb1ELb1ELb0ELb0EEENS1_36VarlenDynamicPersistentTileSchedulerILi192ELi128ELi384ELi128ELb0ELb1ELb1ELb1ELb1ELb1EEEEEEEEEvNT_6ParamsE)
	.align		4
        /*0124*/ 	.word	index@(__assertfail)
	.align		4
        /*0128*/ 	.word	index@(_ZN7cutlass13device_kernelIN5flash11enable_sm90INS1_16FlashAttnFwdSm90INS1_25CollectiveMainloopFwdSm90ILi2EN4cute5tupleIJNS5_1CILi1EEES8_S8_EEENS6_IJNS7_ILi192EEENS7_ILi128EEENS7_ILi64EEEEEELi64ENS_10bfloat16_tEfNS_4arch4Sm90ELb0ELb0ELb1ELb0ELb1ELb0ELb0ELb1ELb1ELb1ELb0ELb0EEENS1_21CollectiveEpilogueFwdINS6_IJSA_SC_SB_EEES9_SE_SG_Li384ELb0ELb1ELb0ELb0EEENS1_29StaticPersistentTileSchedulerILb0EEEEEEEEEvNT_6ParamsE)
	.align		4
        /*012c*/ 	.word	index@(__assertfail)
	.align		4
        /*0130*/ 	.word	index@(_ZN7cutlass13device_kernelIN5flash11enable_sm90INS1_16FlashAttnFwdSm90INS1_25CollectiveMainloopFwdSm90ILi2EN4cute5tupleIJNS5_1CILi1EEES8_S8_EEENS6_IJNS7_ILi192EEENS7_ILi128EEENS7_ILi64EEEEEELi64ENS_10bfloat16_tEfNS_4arch4Sm90ELb0ELb0ELb1ELb1ELb1ELb0ELb0ELb1ELb1ELb1ELb0ELb0EEENS1_21CollectiveEpilogueFwdINS6_IJSA_SC_SB_EEES9_SE_SG_Li384ELb1ELb1ELb0ELb0EEENS1_36VarlenDynamicPersistentTileSchedulerILi192ELi128ELi384ELi128ELb0ELb1ELb1ELb0ELb1ELb1EEEEEEEEEvNT_6ParamsE)
	.align		4
        /*0134*/ 	.word	index@(__assertfail)
	.align		4
        /*0138*/ 	.word	index@(_ZN7cutlass13device_kernelIN5flash11enable_sm90INS1_16FlashAttnFwdSm90INS1_25CollectiveMainloopFwdSm90ILi2EN4cute5tupleIJNS5_1CILi1EEES8_S8_EEENS6_IJNS7_ILi192EEENS7_ILi128EEENS7_ILi64EEEEEELi64ENS_10bfloat16_tEfNS_4arch4Sm90ELb0ELb0ELb1ELb1ELb1ELb1ELb0ELb1ELb1ELb1ELb0ELb0EEENS1_21CollectiveEpilogueFwdINS6_IJSA_SC_SB_EEES9_SE_SG_Li384ELb1ELb1ELb0ELb0EEENS1_36VarlenDynamicPersistentTileSchedulerILi192ELi128ELi384ELi128ELb0ELb1ELb1ELb0ELb1ELb1EEEEEEEEEvNT_6ParamsE)
	.align		4
        /*013c*/ 	.word	index@(__assertfail)
	.align		4
        /*0140*/ 	.word	index@(_ZN7cutlass13device_kernelIN5flash11enable_sm90INS1_16FlashAttnFwdSm90INS1_25CollectiveMainloopFwdSm90ILi2EN4cute5tupleIJNS5_1CILi1EEES8_S8_EEENS6_IJNS7_ILi192EEENS7_ILi128EEENS7_ILi64EEEEEELi64ENS_10bfloat16_tEfNS_4arch4Sm90ELb0ELb1ELb1ELb0ELb1ELb0ELb0ELb1ELb1ELb1ELb0ELb0EEENS1_21CollectiveEpilogueFwdINS6_IJSA_SC_SB_EEES9_SE_SG_Li384ELb0ELb1ELb0ELb0EEENS1_30DynamicPersistentTileSchedulerILi384ELi128ELb0ELb1ELb1EEEEEEEEEvNT_6ParamsE)
	.align		4
        /*0144*/ 	.word	index@(__assertfail)
	.align		4
        /*0148*/ 	.word	index@(_ZN7cutlass13device_kernelIN5flash11enable_sm90INS1_16FlashAttnFwdSm90INS1_25CollectiveMainloopFwdSm90ILi2EN4cute5tupleIJNS5_1CILi1EEES8_S8_EEENS6_IJNS7_ILi192EEENS7_ILi128EEENS7_ILi64EEEEEELi64ENS_10bfloat16_tEfNS_4arch4Sm90ELb0ELb1ELb1ELb1ELb1ELb0ELb0ELb1ELb1ELb1ELb0ELb0EEENS1_21CollectiveEpilogueFwdINS6_IJSA_SC_SB_EEES9_SE_SG_Li384ELb1ELb1ELb0ELb0EEENS1_36VarlenDynamicPersistentTileSchedulerILi192ELi128ELi384ELi128ELb0ELb1ELb1ELb1ELb0ELb1EEEEEEEEEvNT_6ParamsE)
	.align		4
        /*014c*/ 	.word	index@(__assertfail)
	.align		4
        /*0150*/ 	.word	index@(_ZN7cutlass13device_kernelIN5flash11enable_sm90INS1_16FlashAttnFwdSm90INS1_25CollectiveMainloopFwdSm90ILi2EN4cute5tupleIJNS5_1CILi1EEES8_S8_EEENS6_IJNS7_ILi192EEENS7_ILi128EEENS7_ILi64EEEEEELi64ENS_10bfloat16_tEfNS_4arch4Sm90ELb0ELb1ELb1ELb1ELb1ELb1ELb0ELb1ELb1ELb1ELb0ELb0EEENS1_21CollectiveEpilogueFwdINS6_IJSA_SC_SB_EEES9_SE_SG_Li384ELb1ELb1ELb0ELb0EEENS1_36VarlenDynamicPersistentTileSchedulerILi192ELi128ELi384ELi128ELb0ELb1ELb1ELb1ELb0ELb1EEEEEEEEEvNT_6ParamsE)
	.align		4
        /*0154*/ 	.word	index@(__assertfail)
	.align		4
        /*0158*/ 	.word	index@(_ZN7cutlass13device_kernelIN5flash11enable_sm90INS1_16FlashAttnFwdSm90INS1_25CollectiveMainloopFwdSm90ILi2EN4cute5tupleIJNS5_1CILi1EEES8_S8_EEENS6_IJNS7_ILi192EEENS7_ILi128EEENS7_ILi64EEEEEELi64ENS_10bfloat16_tEfNS_4arch4Sm90ELb1ELb0ELb1ELb0ELb1ELb0ELb0ELb1ELb1ELb1ELb0ELb0EEENS1_21CollectiveEpilogueFwdINS6_IJSA_SC_SB_EEES9_SE_SG_Li384ELb0ELb1ELb0ELb0EEENS1_30DynamicPersistentTileSchedulerILi384ELi128ELb0ELb1ELb1EEEEEEEEEvNT_6ParamsE)
	.align		4
        /*015c*/ 	.word	index@(__assertfail)
	.align		4
        /*0160*/ 	.word	index@(_ZN7cutlass13device_kernelIN5flash11enable_sm90INS1_16FlashAttnFwdSm90INS1_25CollectiveMainloopFwdSm90ILi2EN4cute5tupleIJNS5_1CILi1EEES8_S8_EEENS6_IJNS7_ILi192EEENS7_ILi128EEENS7_ILi64EEEEEELi64ENS_10bfloat16_tEfNS_4arch4Sm90ELb1ELb0ELb1ELb1ELb1ELb0ELb0ELb1ELb1ELb1ELb0ELb0EEENS1_21CollectiveEpilogueFwdINS6_IJSA_SC_SB_EEES9_SE_SG_Li384ELb1ELb1ELb0ELb0EEENS1_36VarlenDynamicPersistentTileSchedulerILi192ELi128ELi384ELi128ELb0ELb1ELb1ELb1ELb1ELb1EEEEEEEEEvNT_6ParamsE)
	.align		4
        /*0164*/ 	.word	index@(__assertfail)
	.align		4
        /*0168*/ 	.word	index@(_ZN7cutlass13device_kernelIN5flash11enable_sm90INS1_16FlashAttnFwdSm90INS1_25CollectiveMainloopFwdSm90ILi2EN4cute5tupleIJNS5_1CILi1EEES8_S8_EEENS6_IJNS7_ILi192EEENS7_ILi128EEENS7_ILi64EEEEEELi64ENS_10bfloat16_tEfNS_4arch4Sm90ELb1ELb0ELb1ELb1ELb1ELb1ELb0ELb1ELb1ELb1ELb0ELb0EEENS1_21CollectiveEpilogueFwdINS6_IJSA_SC_SB_EEES9_SE_SG_Li384ELb1ELb1ELb0ELb0EEENS1_36VarlenDynamicPersistentTileSchedulerILi192ELi128ELi384ELi128ELb0ELb1ELb1ELb1ELb1ELb1EEEEEEEEEvNT_6ParamsE)
	.align		4
        /*016c*/ 	.word	index@(__assertfail)
	.align		4
        /*0170*/ 	.word	0x00000000
	.align		4
        /*0174*/ 	.word	0xfffffffe
	.align		4
        /*0178*/ 	.word	0x00000000
	.align		4
        /*017c*/ 	.word	0xfffffffd
	.align		4
        /*0180*/ 	.word	0x00000000
	.align		4
        /*0184*/ 	.word	0xfffffffc


//--------------------- .nv.constant4             --------------------------
	.section	.nv.constant4,"a",@progbits
	.align	8
	.align		8
.nv.constant4:
        /*0000*/ 	.dword	__assertfail
	.align		8
        /*0008*/ 	.dword	__unnamed_1
	.align		8
        /*0010*/ 	.dword	__unnamed_2
	.align		8
        /*0018*/ 	.dword	__unnamed_3
	.align		8
        /*0020*/ 	.dword	__unnamed_4
	.align		8
        /*0028*/ 	.dword	__unnamed_5
	.align		8
        /*0030*/ 	.dword	__unnamed_6
	.align		8
        /*0038*/ 	.dword	__unnamed_7
	.align		8
        /*0040*/ 	.dword	__unnamed_8
	.align		8
        /*0048*/ 	.dword	__unnamed_9
	.align		8
        /*0050*/ 	.dword	__unnamed_10
	.align		8
        /*0058*/ 	.dword	__unnamed_11
	.align		8
        /*0060*/ 	.dword	__unnamed_12
	.align		8
        /*0068*/ 	.dword	__unnamed_13
	.align		8
        /*0070*/ 	.dword	__unnamed_14
	.align		8
        /*0078*/ 	.dword	__unnamed_15
	.align		8
        /*0080*/ 	.dword	__unnamed_16
	.align		8
        /*0088*/ 	.dword	__unnamed_17
	.align		8
        /*0090*/ 	.dword	__unnamed_18
	.align		8
        /*0098*/ 	.dword	__unnamed_19
	.align		8
        /*00a0*/ 	.dword	__unnamed_20
	.align		8
        /*00a8*/ 	.dword	__unnamed_21
	.align		8
        /*00b0*/ 	.dword	__unnamed_22
	.align		8
        /*00b8*/ 	.dword	__unnamed_23
	.align		8
        /*00c0*/ 	.dword	__unnamed_24
	.align		8
        /*00c8*/ 	.dword	__unnamed_25
	.align		8
        /*00d0*/ 	.dword	__unnamed_26
	.align		8
        /*00d8*/ 	.dword	__unnamed_27
	.align		8
        /*00e0*/ 	.dword	_ZN80_INTERNAL_84ccdedb_44_flash_fwd_hdimall_bf16_paged_softcap_sm90_cu_9b94ef52_35334cuda3std3__45__cpo5beginE
	.align		8
        /*00e8*/ 	.dword	_ZN80_INTERNAL_84ccdedb_44_flash_fwd_hdimall_bf16_paged_softcap_sm90_cu_9b94ef52_35334cuda3std3__45__cpo3endE
	.align		8
        /*00f0*/ 	.dword	_ZN80_INTERNAL_84ccdedb_44_flash_fwd_hdimall_bf16_paged_softcap_sm90_cu_9b94ef52_35334cuda3std3__45__cpo6cbeginE
	.align		8
        /*00f8*/ 	.dword	_ZN80_INTERNAL_84ccdedb_44_flash_fwd_hdimall_bf16_paged_softcap_sm90_cu_9b94ef52_35334cuda3std3__45__cpo4cendE
	.align		8
        /*0100*/ 	.dword	_ZN80_INTERNAL_84ccdedb_44_flash_fwd_hdimall_bf16_paged_softcap_sm90_cu_9b94ef52_35334cuda3std3__482_GLOBAL__N__84ccdedb_44_flash_fwd_hdimall_bf16_paged_softcap_sm90_cu_9b94ef52_35336ignoreE
	.align		8
        /*0108*/ 	.dword	_ZN80_INTERNAL_84ccdedb_44_flash_fwd_hdimall_bf16_paged_softcap_sm90_cu_9b94ef52_35334cuda3std3__419piecewise_constructE
	.align		8
        /*0110*/ 	.dword	_ZN80_INTERNAL_84ccdedb_44_flash_fwd_hdimall_bf16_paged_softcap_sm90_cu_9b94ef52_35334cuda3std3__48in_placeE
	.align		8
        /*0118*/ 	.dword	_ZN80_INTERNAL_84ccdedb_44_flash_fwd_hdimall_bf16_paged_softcap_sm90_cu_9b94ef52_35334cuda3std6ranges3__45__cpo4swapE
	.align		8
        /*0120*/ 	.dword	_ZN80_INTERNAL_84ccdedb_44_flash_fwd_hdimall_bf16_paged_softcap_sm90_cu_9b94ef52_35334cuda3std6ranges3__45__cpo9iter_moveE
	.align		8
        /*0128*/ 	.dword	_ZN80_INTERNAL_84ccdedb_44_flash_fwd_hdimall_bf16_paged_softcap_sm90_cu_9b94ef52_35334cute7productE
	.align		8
        /*0130*/ 	.dword	_ZN80_INTERNAL_84ccdedb_44_flash_fwd_hdimall_bf16_paged_softcap_sm90_cu_9b94ef52_35334cute1_E
	.align		8
        /*0138*/ 	.dword	$str$23
	.align		8
        /*0140*/ 	.dword	$str$24


//--------------------- .text._ZN7cutlass13device_kernelIN5flash11enable_sm90INS1_16FlashAttnFwdSm90INS1_25CollectiveMainloopFwdSm90ILi2EN4cute5tupleIJNS5_1CILi1EEES8_S8_EEENS6_IJNS7_ILi128EEENS7_ILi80EEENS7_ILi256EEEEEELi256ENS_10bfloat16_tEfNS_4arch4Sm90ELb0ELb0ELb1ELb0ELb1ELb0ELb0ELb1ELb1ELb1ELb0ELb0EEENS1_21CollectiveEpilogueFwdINS6_IJSA_SC_SB_EEES9_SE_SG_Li256ELb0ELb1ELb0ELb0EEENS1_29StaticPersistentTileSchedulerILb0EEEEEEEEEvNT_6ParamsE --------------------------
	.section	.text._ZN7cutlass13device_kernelIN5flash11enable_sm90INS1_16FlashAttnFwdSm90INS1_25CollectiveMainloopFwdSm90ILi2EN4cute5tupleIJNS5_1CILi1EEES8_S8_EEENS6_IJNS7_ILi128EEENS7_ILi80EEENS7_ILi256EEEEEELi256ENS_10bfloat16_tEfNS_4arch4Sm90ELb0ELb0ELb1ELb0ELb1ELb0ELb0ELb1ELb1ELb1ELb0ELb0EEENS1_21CollectiveEpilogueFwdINS6_IJSA_SC_SB_EEES9_SE_SG_Li256ELb0ELb1ELb0ELb0EEENS1_29StaticPersistentTileSchedulerILb0EEEEEEEEEvNT_6ParamsE,"ax",@progbits
	.align	128
.text._ZN7cutlass13device_kernelIN5flash11enable_sm90INS1_16FlashAttnFwdSm90INS1_25CollectiveMainloopFwdSm90ILi2EN4cute5tupleIJNS5_1CILi1EEES8_S8_EEENS6_IJNS7_ILi128EEENS7_ILi80EEENS7_ILi256EEEEEELi256ENS_10bfloat16_tEfNS_4arch4Sm90ELb0ELb0ELb1ELb0ELb1ELb0ELb0ELb1ELb1ELb1ELb0ELb0EEENS1_21CollectiveEpilogueFwdINS6_IJSA_SC_SB_EEES9_SE_SG_Li256ELb0ELb1ELb0ELb0EEENS1_29StaticPersistentTileSchedulerILb0EEEEEEEEEvNT_6ParamsE:
        .type           _ZN7cutlass13device_kernelIN5flash11enable_sm90INS1_16FlashAttnFwdSm90INS1_25CollectiveMainloopFwdSm90ILi2EN4cute5tupleIJNS5_1CILi1EEES8_S8_EEENS6_IJNS7_ILi128EEENS7_ILi80EEENS7_ILi256EEEEEELi256ENS_10bfloat16_tEfNS_4arch4Sm90ELb0ELb0ELb1ELb0ELb1ELb0ELb0ELb1ELb1ELb1ELb0ELb0EEENS1_21CollectiveEpilogueFwdINS6_IJSA_SC_SB_EEES9_SE_SG_Li256ELb0ELb1ELb0ELb0EEENS1_29StaticPersistentTileSchedulerILb0EEEEEEEEEvNT_6ParamsE,@function
        .size           _ZN7cutlass13device_kernelIN5flash11enable_sm90INS1_16FlashAttnFwdSm90INS1_25CollectiveMainloopFwdSm90ILi2EN4cute5tupleIJNS5_1CILi1EEES8_S8_EEENS6_IJNS7_ILi128EEENS7_ILi80EEENS7_ILi256EEEEEELi256ENS_10bfloat16_tEfNS_4arch4Sm90ELb0ELb0ELb1ELb0ELb1ELb0ELb0ELb1ELb1ELb1ELb0ELb0EEENS1_21CollectiveEpilogueFwdINS6_IJSA_SC_SB_EEES9_SE_SG_Li256ELb0ELb1ELb0ELb0EEENS1_29StaticPersistentTileSchedulerILb0EEEEEEEEEvNT_6ParamsE,(.L_x_15825 - _ZN7cutlass13device_kernelIN5flash11enable_sm90INS1_16FlashAttnFwdSm90INS1_25CollectiveMainloopFwdSm90ILi2EN4cute5tupleIJNS5_1CILi1EEES8_S8_EEENS6_IJNS7_ILi128EEENS7_ILi80EEENS7_ILi256EEEEEELi256ENS_10bfloat16_tEfNS_4arch4Sm90ELb0ELb0ELb1ELb0ELb1ELb0ELb0ELb1ELb1ELb1ELb0ELb0EEENS1_21CollectiveEpilogueFwdINS6_IJSA_SC_SB_EEES9_SE_SG_Li256ELb0ELb1ELb0ELb0EEENS1_29StaticPersistentTileSchedulerILb0EEEEEEEEEvNT_6ParamsE)
        .other          _ZN7cutlass13device_kernelIN5flash11enable_sm90INS1_16FlashAttnFwdSm90INS1_25CollectiveMainloopFwdSm90ILi2EN4cute5tupleIJNS5_1CILi1EEES8_S8_EEENS6_IJNS7_ILi128EEENS7_ILi80EEENS7_ILi256EEEEEELi256ENS_10bfloat16_tEfNS_4arch4Sm90ELb0ELb0ELb1ELb0ELb1ELb0ELb0ELb1ELb1ELb1ELb0ELb0EEENS1_21CollectiveEpilogueFwdINS6_IJSA_SC_SB_EEES9_SE_SG_Li256ELb0ELb1ELb0ELb0EEENS1_29StaticPersistentTileSchedulerILb0EEEEEEEEEvNT_6ParamsE,@"STO_CUDA_ENTRY STV_DEFAULT"
_ZN7cutlass13device_kernelIN5flash11enable_sm90INS1_16FlashAttnFwdSm90INS1_25CollectiveMainloopFwdSm90ILi2EN4cute5tupleIJNS5_1CILi1EEES8_S8_EEENS6_IJNS7_ILi128EEENS7_ILi80EEENS7_ILi256EEEEEELi256ENS_10bfloat16_tEfNS_4arch4Sm90ELb0ELb0ELb1ELb0ELb1ELb0ELb0ELb1ELb1ELb1ELb0ELb0EEENS1_21CollectiveEpilogueFwdINS6_IJSA_SC_SB_EEES9_SE_SG_Li256ELb0ELb1ELb0ELb0EEENS1_29StaticPersistentTileSchedulerILb0EEEEEEEEEvNT_6ParamsE:
[----:B------:R-:W0:Y:S02]  /*0000*/  LDC R1, c[0x0][0x28] ;  /* 0x00000a00ff017b82 */ /* 0x000e240000000800 */
[----:B0-----:R-:W-:Y:S01]  /*0010*/  VIADD R1, R1, 0xfffffff0 ;  /* 0xfffffff001017836 */ /* 0x001fe20000000000 */
[----:B------:R-:W0:Y:S01]  /*0020*/  S2R R27, SR_TID.X ;  /* 0x00000000001b7919 */ /* 0x000e220000002100 */
[----:B------:R-:W-:Y:S01]  /*0030*/  ELECT P0, URZ, PT ;  /* 0x00000000003f782f */ /* 0x000fe20003800000 */
[----:B------:R-:W-:Y:S01]  /*0040*/  UMOV UR4, 0x80 ;  /* 0x0000008000047882 */ /* 0x000fe20000000000 */
[----:B------:R-:W-:Y:S01]  /*0050*/  UMOV UR7, 0x100 ;  /* 0x0000010000077882 */ /* 0x000fe20000000000 */
[----:B0-----:R-:W-:-:S05]  /*0060*/  SHF.R.U32.HI R0, RZ, 0x5, R27 ;  /* 0x00000005ff007819 */ /* 0x001fca000001161b */
[----:B------:R-:W0:Y:S02]  /*0070*/  SHFL.IDX PT, R2, R0, RZ, 0x1f ;  /* 0x00001fff00027589 */ /* 0x000e2400000e0000 */
[C---:B0-----:R-:W-:Y:S02]  /*0080*/  ISETP.NE.OR P0, PT, R2.reuse, RZ, !P0 ;  /* 0x000000ff0200720c */ /* 0x041fe40004705670 */
[----:B------:R-:W-:Y:S02]  /*0090*/  ISETP.NE.AND P1, PT, R2, RZ, PT ;  /* 0x000000ff0200720c */ /* 0x000fe40003f25270 */
[----:B------:R-:W-:-:S06]  /*00a0*/  SHF.R.U32.HI R2, RZ, 0x7, R27 ;  /* 0x00000007ff027819 */ /* 0x000fcc000001161b */
[----:B------:R-:W0:Y:S03]  /*00b0*/  SHFL.IDX PT, R2, R2, RZ, 0x1f ;  /* 0x00001fff02027589 */ /* 0x000e2600000e0000 */
[----:B------:R-:W-:Y:S01]  /*00c0*/  VOTEU.ALL UP0, P0 ;  /* 0x00000000003f7886 */ /* 0x000fe20000000000 */
[----:B------:R-:W-:-:S04]  /*00d0*/  VOTEU.ALL UP1, P0 ;  /* 0x00000000003f7886 */ /* 0x000fc80000020000 */
[----:B------:R-:W1:Y:S01]  /*00e0*/  @!UP0 S2UR UR8, SR_CgaCtaId ;  /* 0x00000000000889c3 */ /* 0x000e620000008800 */
[----:B------:R-:W-:Y:S01]  /*00f0*/  @!UP0 UMOV UR6, 0x400 ;  /* 0x0000040000068882 */ /* 0x000fe20000000000 */
[----:B------:R-:W-:-:S04]  /*0100*/  @!UP0 UIADD3 UR4, -UR4, 0x100000, URZ ;  /* 0x0010000004048890 */ /* 0x000fc8000fffe13f */
[----:B------:R-:W-:Y:S02]  /*0110*/  @!UP0 USHF.L.U32 UR5, UR4, 0xb, URZ ;  /* 0x0000000b04058899 */ /* 0x000fe4000800063f */
[----:B------:R-:W-:Y:S02]  /*0120*/  @!UP0 USHF.L.U32 UR4, UR4, 0x1, URZ ;  /* 0x0000000104048899 */ /* 0x000fe4000800063f */
[----:B-1----:R-:W-:Y:S02]  /*0130*/  @!UP0 ULEA UR8, UR8, UR6, 0x18 ;  /* 0x0000000608088291 */ /* 0x002fe4000f8ec03f */
[----:B------:R-:W-:-:S04]  /*0140*/  @!UP0 UIADD3 UR6, -UR7, 0x100000, URZ ;  /* 0x0010000007068890 */ /* 0x000fc8000fffe13f */
[----:B------:R-:W-:Y:S02]  /*0150*/  @!UP0 USHF.L.U32 UR7, UR6, 0xb, URZ ;  /* 0x0000000b06078899 */ /* 0x000fe4000800063f */
[----:B------:R-:W-:Y:S01]  /*0160*/  @!UP0 USHF.L.U32 UR6, UR6, 0x1, URZ ;  /* 0x0000000106068899 */ /* 0x000fe2000800063f */
[----:B------:R-:W-:-:S05]  /*0170*/  VOTEU.ALL UP0, P0 ;  /* 0x00000000003f7886 */ /* 0x000fca0000000000 */
[----:B------:R1:W2:Y:S06]  /*0180*/  @!UP0 SYNCS.EXCH.64 URZ, [UR8+0x38800], UR4 ;  /* 0x03880004083f85b2 */ /* 0x0002ac0008000100 */
[----:B------:R1:W3:Y:S02]  /*0190*/  @!UP1 SYNCS.EXCH.64 URZ, [UR8+0x38820], UR6 ;  /* 0x03882006083f95b2 */ /* 0x0002e40008000100 */
[----:B01----:R-:W-:Y:S05]  /*01a0*/  @P1 BRA `(.L_x_0) ;  /* 0x0000000000481947 */ /* 0x003fea0003800000 */
[----:B------:R-:W0:Y:S01]  /*01b0*/  S2UR UR5, SR_CgaCtaId ;  /* 0x00000000000579c3 */ /* 0x000e220000008800 */
[----:B------:R-:W-:Y:S01]  /*01c0*/  UMOV UR4, 0x400 ;  /* 0x0000040000047882 */ /* 0x000fe20000000000 */
[----:B------:R-:W-:Y:S01]  /*01d0*/  UMOV UR6, 0x80 ;  /* 0x0000008000067882 */ /* 0x000fe20000000000 */
[----:B------:R-:W-:Y:S01]  /*01e0*/  UMOV UR7, 0x100 ;  /* 0x0000010000077882 */ /* 0x000fe20000000000 */
[----:B------:R-:W-:Y:S01]  /*01f0*/  ELECT P0, URZ, PT ;  /* 0x00000000003f782f */ /* 0x000fe20003800000 */
[----:B0-----:R-:W-:Y:S02]  /*0200*/  ULEA UR8, UR5, UR4, 0x18 ;  /* 0x0000000405087291 */ /* 0x001fe4000f8ec03f */
[----:B------:R-:W-:-:S04]  /*0210*/  UIADD3 UR4, -UR6, 0x100000, URZ ;  /* 0x0010000006047890 */ /* 0x000fc8000fffe13f */
[----:B------:R-:W-:Y:S02]  /*0220*/  USHF.L.U32 UR5, UR4, 0xb, URZ ;  /* 0x0000000b04057899 */ /* 0x000fe4000800063f */
[----:B------:R-:W-:Y:S02]  /*0230*/  USHF.L.U32 UR4, UR4, 0x1, URZ ;  /* 0x0000000104047899 */ /* 0x000fe4000800063f */
[----:B------:R-:W-:-:S04]  /*0240*/  UIADD3 UR6, -UR7, 0x100000, URZ ;  /* 0x0010000007067890 */ /* 0x000fc8000fffe13f */
[----:B------:R-:W-:Y:S02]  /*0250*/  USHF.L.U32 UR7, UR6, 0xb, URZ ;  /* 0x0000000b06077899 */ /* 0x000fe4000800063f */
[----:B------:R-:W-:Y:S01]  /*0260*/  USHF.L.U32 UR6, UR6, 0x1, URZ ;  /* 0x0000000106067899 */ /* 0x000fe2000800063f */
[----:B------:R-:W0:Y:S03]  /*0270*/  FENCE.VIEW.ASYNC.S ;  /* 0x00000000000073c6 */ /* 0x000e260000000000 */
[----:B0-----:R0:W1:Y:S08]  /*0280*/  SYNCS.EXCH.64 URZ, [UR8+0x38830], UR4 ;  /* 0x03883004083f75b2 */ /* 0x0010700008000100 */
[----:B------:R0:W4:Y:S01]  /*0290*/  SYNCS.EXCH.64 URZ, [UR8+0x38840], UR6 ;  /* 0x03884006083f75b2 */ /* 0x0001220008000100 */
[----:B------:R0:W0:Y:S01]  /*02a0*/  SYNCS.EXCH.64 URZ, [UR8+0x38838], UR4 ;  /* 0x03883804083f75b2 */ /* 0x0000220008000100 */
[----:B------:R0:W0:Y:S01]  /*02b0*/  SYNCS.EXCH.64 URZ, [UR8+0x38848], UR6 ;  /* 0x03884806083f75b2 */ /* 0x0000220008000100 */
[----:B------:R-:W-:Y:S01]  /*02c0*/  NOP ;  /* 0x0000000000007918 */ /* 0x000fe20000000000 */
.L_x_0:
[----:B------:R-:W5:Y:S01]  /*02d0*/  SHFL.IDX PT, R3, R0, RZ, 0x1f ;  /* 0x00001fff00037589 */ /* 0x000f6200000e0000 */
[----:B------:R-:W-:Y:S01]  /*02e0*/  NOP ;  /* 0x0000000000007918 */ /* 0x000fe20000000000 */
[----:B-----5:R-:W-:-:S13]  /*02f0*/  ISETP.NE.AND P0, PT, R3, RZ, PT ;  /* 0x000000ff0300720c */ /* 0x020fda0003f05270 */
[----:B------:R-:W-:Y:S05]  /*0300*/  @P0 BRA `(.L_x_1) ;  /* 0x0000000000480947 */ /* 0x000fea0003800000 */
[----:B0-----:R-:W0:Y:S01]  /*0310*/  S2UR UR5, SR_CgaCtaId ;  /* 0x00000000000579c3 */ /* 0x001e220000008800 */
        /* <DEDUP_REMOVED lines=12> */
[----:B0-----:R0:W0:Y:S08]  /*03e0*/  SYNCS.EXCH.64 URZ, [UR8+0x38850], UR4 ;  /* 0x03885004083f75b2 */ /* 0x0010300008000100 */
[----:B------:R0:W0:Y:S01]  /*03f0*/  SYNCS.EXCH.64 URZ, [UR8+0x38860], UR6 ;  /* 0x03886006083f75b2 */ /* 0x0000220008000100 */
[----:B------:R0:W0:Y:S01]  /*0400*/  SYNCS.EXCH.64 URZ, [UR8+0x38858], UR4 ;  /* 0x03885804083f75b2 */ /* 0x0000220008000100 */
[----:B------:R0:W0:Y:S01]  /*0410*/  SYNCS.EXCH.64 URZ, [UR8+0x38868], UR6 ;  /* 0x03886806083f75b2 */ /* 0x0000220008000100 */
[----:B------:R-:W-:Y:S01]  /*0420*/  NOP ;  /* 0x0000000000007918 */ /* 0x000fe20000000000 */
.L_x_1:
[----:B------:R-:W5:Y:S01]  /*0430*/  SHFL.IDX PT, R3, R0, RZ, 0x1f ;  /* 0x00001fff00037589 */ /* 0x000f6200000e0000 */
[----:B------:R-:W-:Y:S01]  /*0440*/  NOP ;  /* 0x0000000000007918 */ /* 0x000fe20000000000 */
[----:B-----5:R-:W-:-:S13]  /*0450*/  ISETP.NE.AND P0, PT, R3, RZ, PT ;  /* 0x000000ff0300720c */ /* 0x020fda0003f05270 */
[----:B------:R-:W-:Y:S05]  /*0460*/  @P0 BRA `(.L_x_2) ;  /* 0x0000000000380947 */ /* 0x000fea0003800000 */
[----:B0-----:R-:W0:Y:S01]  /*0470*/  S2UR UR5, SR_CgaCtaId ;  /* 0x00000000000579c3 */ /* 0x001e220000008800 */
[----:B------:R-:W-:Y:S01]  /*0480*/  UMOV UR4, 0x400 ;  /* 0x0000040000047882 */ /* 0x000fe20000000000 */
[----:B------:R-:W-:Y:S01]  /*0490*/  UMOV UR7, 0x80 ;  /* 0x0000008000077882 */ /* 0x000fe20000000000 */
[----:B------:R-:W-:Y:S01]  /*04a0*/  ELECT P0, URZ, PT ;  /* 0x00000000003f782f */ /* 0x000fe20003800000 */
[----:B0-----:R-:W-:Y:S02]  /*04b0*/  ULEA UR6, UR5, UR4, 0x18 ;  /* 0x0000000405067291 */ /* 0x001fe4000f8ec03f */
[----:B------:R-:W-:-:S04]  /*04c0*/  UIADD3 UR4, -UR7, 0x100000, URZ ;  /* 0x0010000007047890 */ /* 0x000fc8000fffe13f */
[----:B------:R-:W-:Y:S02]  /*04d0*/  USHF.L.U32 UR5, UR4, 0xb, URZ ;  /* 0x0000000b04057899 */ /* 0x000fe4000800063f */
[----:B------:R-:W-:Y:S01]  /*04e0*/  USHF.L.U32 UR4, UR4, 0x1, URZ ;  /* 0x0000000104047899 */ /* 0x000fe2000800063f */
[----:B------:R-:W0:Y:S11]  /*04f0*/  FENCE.VIEW.ASYNC.S ;  /* 0x00000000000073c6 */ /* 0x000e360000000000 */
[----:B0-----:R0:W0:Y:S01]  /*0500*/  SYNCS.EXCH.64 URZ, [UR6+0x38870], UR4 ;  /* 0x03887004063f75b2 */ /* 0x0010220008000100 */
[----:B------:R0:W0:Y:S01]  /*0510*/  SYNCS.EXCH.64 URZ, [UR6+0x38880], UR4 ;  /* 0x03888004063f75b2 */ /* 0x0000220008000100 */
[----:B------:R0:W0:Y:S01]  /*0520*/  SYNCS.EXCH.64 URZ, [UR6+0x38878], UR4 ;  /* 0x03887804063f75b2 */ /* 0x0000220008000100 */
[----:B------:R0:W0:Y:S01]  /*0530*/  SYNCS.EXCH.64 URZ, [UR6+0x38888], UR4 ;  /* 0x03888804063f75b2 */ /* 0x0000220008000100 */
[----:B------:R-:W-:Y:S01]  /*0540*/  NOP ;  /* 0x0000000000007918 */ /* 0x000fe20000000000 */
.L_x_2:
        /* <DEDUP_REMOVED lines=22> */
.L_x_3:
[----:B------:R-:W5:Y:S01]  /*06b0*/  SHFL.IDX PT, R3, R0, RZ, 0x1f ;  /* 0x00001fff00037589 */ /* 0x000f6200000e0000 */
[----:B------:R-:W-:Y:S01]  /*06c0*/  R2UR UR9, R2 ;  /* 0x00000000020972ca */ /* 0x000fe200000e0000 */
        /* <DEDUP_REMOVED lines=21> */
.L_x_4:
[----:B------:R-:W-:Y:S01]  /*0820*/  UISETP.NE.AND UP0, UPT, UR9, URZ, UPT ;  /* 0x0000003f0900728c */ /* 0x000fe2000bf05270 */
[----:B------:R-:W-:Y:S01]  /*0830*/  NOP ;  /* 0x0000000000007918 */ /* 0x000fe20000000000 */
[----:B0-----:R-:W-:Y:S01]  /*0840*/  UMOV UR4, 0x1 ;  /* 0x0000000100047882 */ /* 0x001fe20000000000 */
[----:B------:R-:W-:Y:S01]  /*0850*/  ULDC.64 UR36, c[0x0][0x208] ;  /* 0x0000820000247ab9 */ /* 0x000fe20000000a00 */
[----:B------:R-:W-:Y:S01]  /*0860*/  USEL UR4, UR4, 0x2, !UP0 ;  /* 0x0000000204047887 */ /* 0x000fe2000c000000 */
[----:B-1234-:R-:W-:Y:S01]  /*0870*/  BAR.SYNC.DEFER_BLOCKING 0x0 ;  /* 0x0000000000007b1d */ /* 0x01efe20000010000 */
[----:B------:R-:W-:-:S04]  /*0880*/  PLOP3.LUT P0, PT, PT, PT, UP0, 0x80, 0x0 ;  /* 0x000000000000781c */ /* 0x000fc80003f0f008 */
[----:B------:R-:W-:-:S05]  /*0890*/  IMAD.U32 R2, RZ, RZ, UR4 ;  /* 0x00000004ff027e24 */ /* 0x000fca000f8e00ff */
[----:B------:R0:W-:Y:S04]  /*08a0*/  STL [R1+0xc], R2 ;  /* 0x00000c0201007387 */ /* 0x0001e80000100800 */
[----:B------:R-:W-:Y:S05]  /*08b0*/  @!P0 BRA `(.L_x_5) ;  /* 0x000000c400008947 */ /* 0x000fea0003800000 */
.L_x_6:
[----:B------:R-:W-:-:S08]  /*08c0*/  NOP ;  /* 0x0000000000007918 */ /* 0x000fd00000000000 */
[----:B------:R-:W1:Y:S02]  /*08d0*/  USETMAXREG.TRY_ALLOC.CTAPOOL UP0, 0xe8 ;  /* 0x000000e8000079c8 */ /* 0x000e640008000600 */
[----:B-1----:R-:W-:-:S13]  /*08e0*/  PLOP3.LUT P0, PT, PT, PT, UP0, 0x80, 0x0 ;  /* 0x000000000000781c */ /* 0x002fda0003f0f008 */
[----:B------:R-:W-:Y:S05]  /*08f0*/  @!P0 BRA `(.L_x_6) ;  /* 0xfffffffc00f08947 */ /* 0x000fea000383ffff */
[----:B------:R-:W1:Y:S08]  /*0900*/  S2UR UR4, SR_CTAID.X ;  /* 0x00000000000479c3 */ /* 0x000e700000002500 */
[----:B------:R-:W-:Y:S08]  /*0910*/  BAR.ARV 0x8, 0x180 ;  /* 0x0206000000007b1d */ /* 0x000ff00000002000 */
[----:B------:R-:W1:Y:S02]  /*0920*/  LDC R0, c[0x0][0xc34] ;  /* 0x00030d00ff007b82 */ /* 0x000e640000000800 */
[----:B-1----:R-:W-:-:S13]  /*0930*/  ISETP.LE.AND P0, PT, R0, UR4, PT ;  /* 0x0000000400007c0c */ /* 0x002fda000bf03270 */
[----:B------:R-:W-:Y:S05]  /*0940*/  @P0 EXIT ;  /* 0x000000000000094d */ /* 0x000fea0003800000 */
[----:B0-----:R-:W2:Y:S01]  /*0950*/  LDL R2, [R1+0xc] ;  /* 0x00000c0001027983 */ /* 0x001ea20000100800 */
[----:B------:R-:W-:Y:S01]  /*0960*/  VIADD R213, R27, 0xffffff80 ;  /* 0xffffff801bd57836 */ /* 0x000fe20000000000 */
[----:B------:R-:W-:Y:S01]  /*0970*/  UMOV UR38, URZ ;  /* 0x0000003f00267c82 */ /* 0x000fe20008000000 */
[----:B------:R-:W-:Y:S01]  /*0980*/  IMAD.U32 R214, RZ, RZ, UR4 ;  /* 0x00000004ffd67e24 */ /* 0x000fe2000f8e00ff */
[----:B------:R-:W-:Y:S02]  /*0990*/  UMOV UR4, URZ ;  /* 0x0000003f00047c82 */ /* 0x000fe40008000000 */
[----:B------:R-:W-:Y:S01]  /*09a0*/  SHF.R.S32.HI R0, RZ, 0x1f, R213 ;  /* 0x0000001fff007819 */ /* 0x000fe200000114d5 */
[----:B------:R-:W-:Y:S01]  /*09b0*/  IMAD.U32 R16, RZ, RZ, UR4 ;  /* 0x00000004ff107e24 */ /* 0x000fe2000f8e00ff */
[----:B------:R-:W-:Y:S02]  /*09c0*/  MOV R219, UR4 ;  /* 0x0000000400db7c02 */ /* 0x000fe40008000f00 */
[----:B------:R-:W-:-:S02]  /*09d0*/  LEA.HI R5, R0, R213, RZ, 0x5 ;  /* 0x000000d500057211 */ /* 0x000fc400078f28ff */
[CC--:B------:R-:W-:Y:S02]  /*09e0*/  LEA.HI R4, R0.reuse, R213.reuse, RZ, 0x4 ;  /* 0x000000d500047211 */ /* 0x0c0fe400078f20ff */
[CC--:B------:R-:W-:Y:S01]  /*09f0*/  LEA.HI R6, R0.reuse, R213.reuse, RZ, 0x2 ;  /* 0x000000d500067211 */ /* 0x0c0fe200078f10ff */
[----:B------:R-:W-:Y:S01]  /*0a00*/  IMAD.SHL.U32 R7, R5, 0x20, RZ ;  /* 0x0000002005077824 */ /* 0x000fe200078e00ff */
[----:B------:R-:W-:Y:S02]  /*0a10*/  LEA.HI R218, R0, R213, RZ, 0x3 ;  /* 0x000000d500da7211 */ /* 0x000fe400078f18ff */
[----:B------:R-:W-:Y:S02]  /*0a20*/  SHF.R.S32.HI R5, RZ, 0x4, R4 ;  /* 0x00000004ff057819 */ /* 0x000fe40000011404 */
[----:B------:R-:W-:Y:S02]  /*0a30*/  LOP3.LUT R10, R6, 0xfffffffc, RZ, 0xc0, !PT ;  /* 0xfffffffc060a7812 */ /* 0x000fe400078ec0ff */
[----:B------:R-:W-:-:S02]  /*0a40*/  LOP3.LUT R6, R4, 0x3fffff0, RZ, 0xc0, !PT ;  /* 0x03fffff004067812 */ /* 0x000fc400078ec0ff */
[----:B------:R-:W-:Y:S01]  /*0a50*/  LEA.HI R4, R4, R5, RZ, 0x1 ;  /* 0x0000000504047211 */ /* 0x000fe200078f08ff */
[----:B------:R-:W-:Y:S01]  /*0a60*/  IMAD.IADD R10, R213, 0x1, -R10 ;  /* 0x00000001d50a7824 */ /* 0x000fe200078e0a0a */
[----:B------:R-:W-:Y:S01]  /*0a70*/  LOP3.LUT R7, R7, 0xfffffc00, RZ, 0xc0, !PT ;  /* 0xfffffc0007077812 */ /* 0x000fe200078ec0ff */
[----:B------:R-:W-:Y:S01]  /*0a80*/  IMAD.IADD R6, R213, 0x1, -R6 ;  /* 0x00000001d5067824 */ /* 0x000fe200078e0a06 */
[----:B------:R-:W-:Y:S02]  /*0a90*/  LOP3.LUT R4, R4, 0x1ffffffe, RZ, 0xc0, !PT ;  /* 0x1ffffffe04047812 */ /* 0x000fe400078ec0ff */
[----:B------:R-:W-:Y:S01]  /*0aa0*/  LOP3.LUT R12, R218, 0xfffffff8, RZ, 0xc0, !PT ;  /* 0xfffffff8da0c7812 */ /* 0x000fe200078ec0ff */
[----:B------:R-:W-:Y:S01]  /*0ab0*/  IMAD R7, R6, 0x40, R7 ;  /* 0x0000004006077824 */ /* 0x000fe200078e0207 */
[----:B------:R-:W-:Y:S01]  /*0ac0*/  LEA.HI R6, R10, R10, RZ, 0x1 ;  /* 0x0000000a0a067211 */ /* 0x000fe200078f08ff */
[----:B------:R-:W-:Y:S01]  /*0ad0*/  IMAD.IADD R4, R5, 0x1, -R4 ;  /* 0x0000000105047824 */ /* 0x000fe200078e0a04 */
[----:B------:R-:W-:-:S03]  /*0ae0*/  SHF.R.S32.HI R218, RZ, 0x3, R218 ;  /* 0x00000003ffda7819 */ /* 0x000fc600000114da */
[----:B------:R-:W-:Y:S01]  /*0af0*/  IMAD R224, R4, 0x8, R7 ;  /* 0x0000000804e07824 */ /* 0x000fe200078e0207 */
[----:B--2---:R-:W-:Y:S02]  /*0b00*/  R2UR UR5, R2 ;  /* 0x00000000020572ca */ /* 0x004fe400000e0000 */
[----:B------:R-:W-:-:S04]  /*0b10*/  LEA.HI R2, R0, R213, RZ, 0x7 ;  /* 0x000000d500027211 */ /* 0x000fc800078f38ff */
[C---:B------:R-:W-:Y:S02]  /*0b20*/  LOP3.LUT R220, R2.reuse, 0xffffff80, RZ, 0xc0, !PT ;  /* 0xffffff8002dc7812 */ /* 0x040fe400078ec0ff */
[----:B------:R-:W-:Y:S02]  /*0b30*/  SHF.R.S32.HI R221, RZ, 0x7, R2 ;  /* 0x00000007ffdd7819 */ /* 0x000fe40000011402 */
[----:B------:R-:W-:Y:S02]  /*0b40*/  IADD3 R220, R213, -R220, RZ ;  /* 0x800000dcd5dc7210 */ /* 0x000fe40007ffe0ff */
[----:B------:R-:W-:Y:S01]  /*0b50*/  LEA.HI R2, R2, R221, RZ, 0x1 ;  /* 0x000000dd02027211 */ /* 0x000fe200078f08ff */
[----:B------:R-:W-:Y:S01]  /*0b60*/  ULOP3.LUT UR5, UR5, 0x1, URZ, 0xfc, !UPT ;  /* 0x0000000105057892 */ /* 0x000fe2000f8efc3f */
[----:B------:R-:W-:Y:S02]  /*0b70*/  SHF.R.S32.HI R3, RZ, 0x1f, R220 ;  /* 0x0000001fff037819 */ /* 0x000fe400000114dc */
[----:B------:R-:W-:-:S02]  /*0b80*/  LOP3.LUT R2, R2, 0x3fffffe, RZ, 0xc0, !PT ;  /* 0x03fffffe02027812 */ /* 0x000fc400078ec0ff */
[CC--:B------:R-:W-:Y:S01]  /*0b90*/  LEA.HI R0, R3.reuse, R220.reuse, RZ, 0x2 ;  /* 0x000000dc03007211 */ /* 0x0c0fe200078f10ff */
[----:B------:R-:W-:Y:S01]  /*0ba0*/  IMAD.U32 R226, RZ, RZ, UR5 ;  /* 0x00000005ffe27e24 */ /* 0x000fe2000f8e00ff */
[----:B------:R-:W-:Y:S01]  /*0bb0*/  LEA.HI R5, R3, R220, RZ, 0x5 ;  /* 0x000000dc03057211 */ /* 0x000fe200078f28ff */
[----:B------:R-:W-:Y:S01]  /*0bc0*/  IMAD.IADD R2, R221, 0x1, -R2 ;  /* 0x00000001dd027824 */ /* 0x000fe200078e0a02 */
[--C-:B------:R-:W-:Y:S02]  /*0bd0*/  SHF.R.S32.HI R8, RZ, 0x2, R0.reuse ;  /* 0x00000002ff087819 */ /* 0x100fe40000011400 */
[----:B------:R-:W-:Y:S02]  /*0be0*/  SHF.R.S32.HI R9, RZ, 0x1f, R0 ;  /* 0x0000001fff097819 */ /* 0x000fe40000011400 */
[----:B------:R-:W-:Y:S02]  /*0bf0*/  IADD3 R213, R213, -R12, RZ ;  /* 0x8000000cd5d57210 */ /* 0x000fe40007ffe0ff */
[----:B------:R-:W-:-:S02]  /*0c00*/  LEA.HI R9, R9, R8, RZ, 0x3 ;  /* 0x0000000809097211 */ /* 0x000fc400078f18ff */
[----:B------:R-:W-:Y:S01]  /*0c10*/  SHF.R.S32.HI R5, RZ, 0x5, R5 ;  /* 0x00000005ff057819 */ /* 0x000fe20000011405 */
[----:B------:R-:W-:Y:S01]  /*0c20*/  IMAD.SHL.U32 R19, R213, 0x8, RZ ;  /* 0x00000008d5137824 */ /* 0x000fe200078e00ff */
[----:B------:R-:W-:Y:S02]  /*0c30*/  LOP3.LUT R9, R9, 0xfffffff8, RZ, 0xc0, !PT ;  /* 0xfffffff809097812 */ /* 0x000fe400078ec0ff */
[----:B------:R-:W-:Y:S01]  /*0c40*/  LOP3.LUT R3, R0, 0x7ffffffc, RZ, 0xc0, !PT ;  /* 0x7ffffffc00037812 */ /* 0x000fe200078ec0ff */
[C---:B------:R-:W-:Y:S01]  /*0c50*/  VIADD R212, R19.reuse, 0x40 ;  /* 0x0000004013d47836 */ /* 0x040fe20000000000 */
[----:B------:R-:W-:Y:S01]  /*0c60*/  MOV R12, 0xfffffffe ;  /* 0xfffffffe000c7802 */ /* 0x000fe20000000f00 */
[----:B------:R-:W-:Y:S01]  /*0c70*/  IMAD.IADD R8, R8, 0x1, -R9 ;  /* 0x0000000108087824 */ /* 0x000fe200078e0a09 */
[----:B------:R-:W-:Y:S01]  /*0c80*/  LOP3.LUT R9, R6, 0x1ffffffe, RZ, 0xc0, !PT ;  /* 0x1ffffffe06097812 */ /* 0x000fe200078ec0ff */
[C---:B------:R-:W-:Y:S02]  /*0c90*/  VIADD R23, R19.reuse, 0x80 ;  /* 0x0000008013177836 */ /* 0x040fe40000000000 */
[----:B------:R-:W-:Y:S01]  /*0ca0*/  VIADD R22, R19, 0xc0 ;  /* 0x000000c013167836 */ /* 0x000fe20000000000 */
[----:B------:R-:W-:Y:S01]  /*0cb0*/  LEA R5, R5, R8, 0x4 ;  /* 0x0000000805057211 */ /* 0x000fe200078e20ff */
[----:B------:R-:W-:Y:S01]  /*0cc0*/  IMAD.IADD R3, R220, 0x1, -R3 ;  /* 0x00000001dc037824 */ /* 0x000fe200078e0a03 */
[----:B------:R-:W-:Y:S01]  /*0cd0*/  SHF.R.S32.HI R0, RZ, 0x1f, R23 ;  /* 0x0000001fff007819 */ /* 0x000fe20000011417 */
[----:B------:R-:W-:Y:S01]  /*0ce0*/  IMAD.IADD R9, R10, 0x1, -R9 ;  /* 0x000000010a097824 */ /* 0x000fe200078e0a09 */
[----:B------:R-:W-:Y:S01]  /*0cf0*/  LEA R222, R2, R5, 0x6 ;  /* 0x0000000502de7211 */ /* 0x000fe200078e30ff */
[----:B------:R-:W-:Y:S01]  /*0d00*/  IMAD R225, R3, R12, 0x50 ;  /* 0x0000005003e17424 */ /* 0x000fe200078e020c */
[----:B------:R-:W-:-:S02]  /*0d10*/  SHF.R.S32.HI R2, RZ, 0x1f, R212 ;  /* 0x0000001fff027819 */ /* 0x000fc400000114d4 */
[----:B------:R-:W-:Y:S01]  /*0d20*/  SHF.R.S32.HI R227, RZ, 0x1f, R22 ;  /* 0x0000001fffe37819 */ /* 0x000fe20000011416 */
[----:B------:R-:W-:-:S07]  /*0d30*/  IMAD R223, R9, 0x8, R222 ;  /* 0x0000000809df7824 */ /* 0x000fce00078e02de */
.L_x_39:
[----:B0-----:R-:W0:Y:S01]  /*0d40*/  SHFL.IDX PT, R0, R221, RZ, 0x1f ;  /* 0x00001fffdd007589 */ /* 0x001e2200000e0000 */
[----:B-1----:R-:W1:Y:S01]  /*0d50*/  S2UR UR61, SR_CgaCtaId ;  /* 0x00000000003d79c3 */ /* 0x002e620000008800 */
[----:B------:R-:W-:Y:S01]  /*0d60*/  ULDC.64 UR6, c[0x0][0x418] ;  /* 0x0001060000067ab9 */ /* 0x000fe20000000a00 */
[----:B------:R-:W-:Y:S01]  /*0d70*/  ULDC UR4, c[0x0][0xc38] ;  /* 0x00030e0000047ab9 */ /* 0x000fe20000000800 */
[----:B------:R-:W-:Y:S01]  /*0d80*/  UISETP.NE.U32.AND UP0, UPT, UR6, URZ, UPT ;  /* 0x0000003f0600728c */ /* 0x000fe2000bf05070 */
[----:B------:R-:W-:Y:S01]  /*0d90*/  R2UR UR13, R214 ;  /* 0x00000000d60d72ca */ /* 0x000fe200000e0000 */
[----:B------:R-:W-:Y:S01]  /*0da0*/  UISETP.NE.AND UP1, UPT, UR4, 0x1, UPT ;  /* 0x000000010400788c */ /* 0x000fe2000bf25270 */
[----:B------:R-:W-:Y:S02]  /*0db0*/  UMOV UR40, 0x400 ;  /* 0x0000040000287882 */ /* 0x000fe40000000000 */
[----:B------:R-:W-:Y:S01]  /*0dc0*/  ULDC UR4, c[0x0][0xc44] ;  /* 0x0003110000047ab9 */ /* 0x000fe20000000800 */
[----:B------:R-:W-:-:S02]  /*0dd0*/  UISETP.NE.AND.EX UP0, UPT, UR7, URZ, UPT, UP0 ;  /* 0x0000003f0700728c */ /* 0x000fc4000bf05300 */
[----:B------:R-:W-:Y:S01]  /*0de0*/  UISETP.NE.AND UP2, UPT, UR4, 0x1, UPT ;  /* 0x000000010400788c */ /* 0x000fe2000bf45270 */
[----:B------:R-:W-:Y:S01]  /*0df0*/  ULDC UR39, c[0x0][0x424] ;  /* 0x0001090000277ab9 */ /* 0x000fe20000000800 */
[----:B------:R-:W-:Y:S01]  /*0e00*/  ULDC UR10, c[0x0][0x2f0] ;  /* 0x0000bc00000a7ab9 */ /* 0x000fe20000000800 */
[----:B------:R-:W-:Y:S02]  /*0e10*/  USEL UR39, UR39, 0x1, UP0 ;  /* 0x0000000127277887 */ /* 0x000fe40008000000 */
[----:B------:R-:W-:Y:S01]  /*0e20*/  @UP1 ULDC UR4, c[0x0][0xc3c] ;  /* 0x00030f0000041ab9 */ /* 0x000fe20000000800 */
[----:B------:R-:W-:Y:S01]  /*0e30*/  @UP1 ULDC UR12, c[0x0][0xc40] ;  /* 0x00031000000c1ab9 */ /* 0x000fe20000000800 */
[----:B------:R-:W-:Y:S02]  /*0e40*/  UIMAD.WIDE.U32 UR4, UR13, UR4, URZ ;  /* 0x000000040d0472a5 */ /* 0x000fe4000f8e003f */
[----:B------:R-:W-:Y:S01]  /*0e50*/  UIMAD UR39, UR39, UR10, URZ ;  /* 0x0000000a272772a4 */ /* 0x000fe2000f8e023f */
[----:B0-----:R-:W-:Y:S01]  /*0e60*/  R2UR UR6, R0 ;  /* 0x00000000000672ca */ /* 0x001fe200000e0000 */
[----:B-1----:R-:W-:Y:S01]  /*0e70*/  ULEA UR40, UR61, UR40, 0x18 ;  /* 0x000000283d287291 */ /* 0x002fe2000f8ec03f */
[----:B------:R-:W-:Y:S01]  /*0e80*/  UMOV UR14, UR13 ;  /* 0x0000000d000e7c82 */ /* 0x000fe20008000000 */
[----:B------:R-:W-:-:S02]  /*0e90*/  @UP1 USHF.R.U32.HI UR14, URZ, UR12, UR5 ;  /* 0x0000000c3f0e1299 */ /* 0x000fc40008011605 */
[----:B------:R-:W-:Y:S01]  /*0ea0*/  UIADD3 UR11, UR40, 0x14400, URZ ;  /* 0x00014400280b7890 */ /* 0x000fe2000fffe03f */
[----:B------:R-:W-:-:S03]  /*0eb0*/  @UP2 ULDC.64 UR8, c[0x0][0xc48] ;  /* 0x0003120000082ab9 */ /* 0x000fc60000000a00 */
[----:B------:R-:W-:Y:S01]  /*0ec0*/  ULOP3.LUT UP0, URZ, UR11, 0x9f, URZ, 0xc0, !UPT ;  /* 0x0000009f0b3f7892 */ /* 0x000fe2000f80c03f */
[----:B------:R-:W-:Y:S01]  /*0ed0*/  MOV R217, UR14 ;  /* 0x0000000e00d97c02 */ /* 0x000fe20008000f00 */
[----:B------:R-:W-:Y:S02]  /*0ee0*/  UIMAD.WIDE.U32 UR4, UR14, UR8, URZ ;  /* 0x000000080e0472a5 */ /* 0x000fe4000f8e003f */
[----:B------:R-:W-:Y:S02]  /*0ef0*/  ULEA.HI UR7, UR6, UR6, URZ, 0x1 ;  /* 0x0000000606077291 */ /* 0x000fe4000f8f083f */
[----:B------:R-:W-:Y:S01]  /*0f00*/  PLOP3.LUT P0, PT, PT, PT, UP0, 0x80, 0x0 ;  /* 0x000000000000781c */ /* 0x000fe20003f0f008 */
[----:B------:R-:W-:Y:S01]  /*0f10*/  UMOV UR10, UR14 ;  /* 0x0000000e000a7c82 */ /* 0x000fe20008000000 */
[----:B------:R-:W-:Y:S02]  /*0f20*/  ULOP3.LUT UR7, UR7, 0x1e, URZ, 0xc0, !UPT ;  /* 0x0000001e07077892 */ /* 0x000fe4000f8ec03f */
[----:B------:R-:W-:-:S02]  /*0f30*/  @UP2 USHF.R.U32.HI UR10, URZ, UR9, UR5 ;  /* 0x000000093f0a2299 */ /* 0x000fc40008011605 */
[----:B------:R-:W-:Y:S02]  /*0f40*/  UIADD3 UR7, UR6, -UR7, URZ ;  /* 0x8000000706077290 */ /* 0x000fe4000fffe03f */
[----:B------:R-:W-:Y:S02]  /*0f50*/  UIADD3 UR6, UR39, 0x4f, URZ ;  /* 0x0000004f27067890 */ /* 0x000fe4000fffe03f */
[----:B------:R-:W-:Y:S01]  /*0f60*/  ULEA UR8, UR7, UR11, 0xd ;  /* 0x0000000b07087291 */ /* 0x000fe2000f8e683f */
[----:B------:R-:W-:Y:S01]  /*0f70*/  IMAD.U32 R216, RZ, RZ, UR10 ;  /* 0x0000000affd87e24 */ /* 0x000fe2000f8e00ff */
[----:B------:R-:W-:Y:S02]  /*0f80*/  UIMAD.WIDE UR6, UR6, 0x66666667, URZ ;  /* 0x66666667060678a5 */ /* 0x000fe4000f8e023f */
[----:B------:R-:W-:Y:S02]  /*0f90*/  USHF.R.U32.HI UR8, URZ, 0x4, UR8 ;  /* 0x000000043f087899 */ /* 0x000fe40008011608 */
[----:B------:R-:W-:Y:S01]  /*0fa0*/  USHF.R.U32.HI UR60, URZ, 0x1f, UR7 ;  /* 0x0000001f3f3c7899 */ /* 0x000fe20008011607 */
[----:B------:R-:W-:Y:S01]  /*0fb0*/  UMOV UR4, UR13 ;  /* 0x0000000d00047c82 */ /* 0x000fe20008000000 */
[----:B------:R-:W-:Y:S01]  /*0fc0*/  ULOP3.LUT UR41, UR8, 0x3fff, URZ, 0xc0, !UPT ;  /* 0x00003fff08297892 */ /* 0x000fe2000f8ec03f */
[----:B------:R-:W-:Y:S01]  /*0fd0*/  IMAD.U32 R215, RZ, RZ, UR4 ;  /* 0x00000004ffd77e24 */ /* 0x000fe2000f8e00ff */
[----:B------:R-:W-:Y:S01]  /*0fe0*/  ULEA.HI.SX32 UR60, UR7, UR60, 0x1b ;  /* 0x0000003c073c7291 */ /* 0x000fe2000f8fda3f */
[----:B--234-:R-:W-:Y:S11]  /*0ff0*/  @!P0 BRA `(.L_x_7) ;  /* 0x0000000000408947 */ /* 0x01cff60003800000 */
[----:B------:R-:W-:Y:S01]  /*1000*/  MOV R0, 0x0 ;  /* 0x0000000000007802 */ /* 0x000fe20000000f00 */
[----:B------:R-:W-:Y:S01]  /*1010*/  ULDC.64 UR4, c[0x4][0x138] ;  /* 0x01004e0000047ab9 */ /* 0x000fe20000000a00 */
[----:B------:R-:W-:Y:S01]  /*1020*/  ULDC.64 UR6, c[0x4][0xb8] ;  /* 0x01002e0000067ab9 */ /* 0x000fe20000000a00 */
[----:B------:R-:W-:Y:S01]  /*1030*/  IMAD.U32 R4, RZ, RZ, UR4 ;  /* 0x00000004ff047e24 */ /* 0x000fe2000f8e00ff */
[----:B------:R0:W1:Y:S01]  /*1040*/  LDC.64 R2, c[0x4][R0] ;  /* 0x0100000000027b82 */ /* 0x0000620000000a00 */
[----:B------:R-:W-:Y:S01]  /*1050*/  MOV R5, UR5 ;  /* 0x0000000500057c02 */ /* 0x000fe20008000f00 */
[----:B------:R-:W-:Y:S01]  /*1060*/  ULDC.64 UR4, c[0x4][0x140] ;  /* 0x0100500000047ab9 */ /* 0x000fe20000000a00 */
[----:B------:R-:W-:Y:S01]  /*1070*/  IMAD.U32 R10, RZ, RZ, UR6 ;  /* 0x00000006ff0a7e24 */ /* 0x000fe2000f8e00ff */
[----:B------:R-:W-:Y:S01]  /*1080*/  MOV R11, UR7 ;  /* 0x00000007000b7c02 */ /* 0x000fe20008000f00 */
[----:B------:R-:W-:Y:S02]  /*1090*/  IMAD.U32 R6, RZ, RZ, UR4 ;  /* 0x00000004ff067e24 */ /* 0x000fe4000f8e00ff */
[----:B------:R-:W-:-:S02]  /*10a0*/  IMAD.U32 R7, RZ, RZ, UR5 ;  /* 0x00000005ff077e24 */ /* 0x000fc4000f8e00ff */
[----:B------:R-:W-:Y:S02]  /*10b0*/  IMAD.MOV.U32 R8, RZ, RZ, 0x70 ;  /* 0x00000070ff087424 */ /* 0x000fe400078e00ff */
[----:B------:R-:W-:Y:S02]  /*10c0*/  IMAD.MOV.U32 R12, RZ, RZ, 0x1 ;  /* 0x00000001ff0c7424 */ /* 0x000fe400078e00ff */
[----:B0-----:R-:W-:-:S07]  /*10d0*/  IMAD.MOV.U32 R13, RZ, RZ, RZ ;  /* 0x000000ffff0d7224 */ /* 0x001fce00078e00ff */
[----:B------:R-:W-:-:S07]  /*10e0*/  LEPC R20, `(.L_x_7) ;  /* 0x000000001014794e */ /* 0x000fce0000000000 */
[----:B-1----:R-:W-:Y:S05]  /*10f0*/  CALL.ABS.NOINC R2 ;  /* 0x0000000002007343 */ /* 0x002fea0003c00000 */
.L_x_7:
[----:B------:R-:W-:Y:S02]  /*1100*/  R2UR UR4, R219 ;  /* 0x00000000db0472ca */ /* 0x000fe400000e0000 */
[----:B------:R-:W-:-:S11]  /*1110*/  R2UR UR5, R226 ;  /* 0x00000000e20572ca */ /* 0x000fd600000e0000 */
[----:B------:R-:W-:Y:S02]  /*1120*/  ULOP3.LUT UR4, UR4, 0x1, URZ, 0xc0, !UPT ;  /* 0x0000000104047892 */ /* 0x000fe4000f8ec03f */
[----:B------:R-:W-:-:S04]  /*1130*/  IMAD.U32 R2, RZ, RZ, UR5 ;  /* 0x00000005ff027e24 */ /* 0x000fc8000f8e00ff */
[----:B------:R-:W-:Y:S02]  /*1140*/  MOV R0, UR4 ;  /* 0x0000000400007c02 */ /* 0x000fe40008000f00 */
[----:B------:R-:W-:Y:S02]  /*1150*/  ISETP.NE.AND P0, PT, R2, 0x3, PT ;  /* 0x000000030200780c */ /* 0x000fe40003f05270 */
[----:B------:R-:W-:-:S04]  /*1160*/  SHF.L.U32 R0, R0, 0x1f, RZ ;  /* 0x0000001f00007819 */ /* 0x000fc800000006ff */
[----:B------:R-:W0:Y:S02]  /*1170*/  SYNCS.PHASECHK.TRANS64.TRYWAIT P1, [UR40+0x38800], R0 ;  /* 0x03880000ff0075a7 */ /* 0x000e240008020168 */
[----:B0-----:R-:W-:Y:S05]  /*1180*/  @!P1 BRA `(.L_x_8) ;  /* 0x000000f400909947 */ /* 0x001fea0003800000 */
.L_x_91:
[----:B------:R-:W-:Y:S05]  /*1190*/  @!P0 BRA `(.L_x_9) ;  /* 0x0000000000048947 */ /* 0x000fea0003800000 */
[----:B------:R-:W-:Y:S01]  /*11a0*/  BPT.TRAP 0x1 ;  /* 0x000000040000795c */ /* 0x000fe20000300000 */
.L_x_9:
[----:B------:R-:W-:Y:S01]  /*11b0*/  R2UR UR4, R16 ;  /* 0x00000000100472ca */ /* 0x000fe200000e0000 */
[----:B0-----:R-:W-:-:S05]  /*11c0*/  IMAD.U32 R0, RZ, RZ, UR38 ;  /* 0x00000026ff007e24 */ /* 0x001fca000f8e00ff */
[----:B------:R-:W-:-:S07]  /*11d0*/  LEA R0, R0, UR40, 0x3 ;  /* 0x0000002800007c11 */ /* 0x000fce000f8e18ff */
[----:B------:R-:W-:-:S05]  /*11e0*/  IMAD.U32 R3, RZ, RZ, UR4 ;  /* 0x00000004ff037e24 */ /* 0x000fca000f8e00ff */
[----:B------:R-:W-:-:S04]  /*11f0*/  SHF.L.U32 R3, R3, 0x1f, RZ ;  /* 0x0000001f03037819 */ /* 0x000fc800000006ff */
[----:B------:R0:W1:Y:S01]  /*1200*/  SYNCS.PHASECHK.TRANS64.TRYWAIT P1, [R0+URZ+0x38830], R3 ;  /* 0x03883003000075a7 */ /* 0x000062000802017f */
[----:B------:R-:W-:Y:S05]  /*1210*/  @!P0 BRA `(.L_x_10) ;  /* 0x0000000000048947 */ /* 0x000fea0003800000 */
[----:B------:R-:W-:Y:S01]  /*1220*/  BPT.TRAP 0x1 ;  /* 0x000000040000795c */ /* 0x000fe20000300000 */
.L_x_10:
[----:B------:R-:W-:Y:S01]  /*1230*/  MOV R151, RZ ;  /* 0x000000ff00977202 */ /* 0x000fe20000000f00 */
[----:B-1----:R-:W-:Y:S06]  /*1240*/  @P1 BRA `(.L_x_11) ;  /* 0x0000000000081947 */ /* 0x002fec0003800000 */
[----:B------:R-:W1:Y:S02]  /*1250*/  SYNCS.PHASECHK.TRANS64.TRYWAIT P1, [R0+URZ+0x38830], R3 ;  /* 0x03883003000075a7 */ /* 0x000e64000802017f */
[----:B-1----:R-:W-:Y:S05]  /*1260*/  @!P1 BRA `(.L_x_12) ;  /* 0x000000f400709947 */ /* 0x002fea0003800000 */
.L_x_11:
[----:B------:R-:W-:Y:S05]  /*1270*/  WARPSYNC.ALL ;  /* 0x0000000000007948 */ /* 0x000fea0003800000 */
[----:B------:R-:W-:Y:S01]  /*1280*/  UIADD3 UR40, UR40, 0x24400, URZ ;  /* 0x0002440028287890 */ /* 0x000fe2000fffe03f */
[----:B------:R-:W-:Y:S01]  /*1290*/  WARPGROUP.ARRIVE ;  /* 0x00000000000079c5 */ /* 0x000fe20000000000 */
[----:B------:R-:W-:Y:S01]  /*12a0*/  ULOP3.LUT UR5, UR41, 0x10000, URZ, 0xfc, !UPT ;  /* 0x0001000029057892 */ /* 0x000fe2000f8efc3f */
[----:B------:R-:W-:Y:S01]  /*12b0*/  MOV R4, UR39 ;  /* 0x0000002700047c02 */ /* 0x000fe20008000f00 */
[----:B------:R-:W-:Y:S01]  /*12c0*/  USHF.R.U32.HI UR40, URZ, 0x4, UR40 ;  /* 0x000000043f287899 */ /* 0x000fe20008011628 */
[----:B------:R-:W-:Y:S01]  /*12d0*/  MOV R5, UR38 ;  /* 0x0000002600057c02 */ /* 0x000fe20008000f00 */
[----:B------:R-:W-:Y:S01]  /*12e0*/  UMOV UR17, 0x40000040 ;  /* 0x4000004000117882 */ /* 0x000fe20000000000 */
[----:B------:R-:W-:Y:S01]  /*12f0*/  UMOV UR19, 0x40000040 ;  /* 0x4000004000137882 */ /* 0x000fe20000000000 */
[----:B------:R-:W-:Y:S01]  /*1300*/  ULOP3.LUT UR40, UR40, 0x3fff, URZ, 0xc0, !UPT ;  /* 0x00003fff28287892 */ /* 0x000fe2000f8ec03f */
[----:B------:R-:W-:Y:S01]  /*1310*/  IMAD.U32 R15, RZ, RZ, UR17 ;  /* 0x00000011ff0f7e24 */ /* 0x000fe2000f8e00ff */
[----:B------:R-:W-:Y:S01]  /*1320*/  UMOV UR16, UR5 ;  /* 0x0000000500107c82 */ /* 0x000fe20008000000 */
[----:B------:R-:W-:Y:S01]  /*1330*/  UMOV UR9, UR17 ;  /* 0x0000001100097c82 */ /* 0x000fe20008000000 */
[----:B------:R-:W-:Y:S01]  /*1340*/  ULOP3.LUT UR4, UR40, 0x10000, URZ, 0xfc, !UPT ;  /* 0x0001000028047892 */ /* 0x000fe2000f8efc3f */
[----:B------:R-:W-:Y:S01]  /*1350*/  IMAD.U32 R14, RZ, RZ, UR16 ;  /* 0x00000010ff0e7e24 */ /* 0x000fe2000f8e00ff */
[----:B------:R-:W-:Y:S01]  /*1360*/  UMOV UR8, UR16 ;  /* 0x0000001000087c82 */ /* 0x000fe20008000000 */
[----:B------:R-:W-:Y:S01]  /*1370*/  UMOV UR11, 0x40000040 ;  /* 0x40000040000b7882 */ /* 0x000fe20000000000 */
[----:B------:R-:W-:Y:S01]  /*1380*/  UMOV UR12, UR16 ;  /* 0x00000010000c7c82 */ /* 0x000fe20008000000 */
[----:B------:R-:W-:Y:S01]  /*1390*/  UMOV UR13, UR17 ;  /* 0x00000011000d7c82 */ /* 0x000fe20008000000 */
[----:B------:R-:W-:Y:S01]  /*13a0*/  IMAD.U32 R18, RZ, RZ, UR4 ;  /* 0x00000004ff127e24 */ /* 0x000fe2000f8e00ff */
[----:B------:R-:W-:Y:S01]  /*13b0*/  UIMAD UR4, UR38, 0xa00, UR4 ;  /* 0x00000a00260478a4 */ /* 0x000fe2000f8e0204 */
[----:B------:R-:W-:Y:S01]  /*13c0*/  MOV R17, UR37 ;  /* 0x0000002500117c02 */ /* 0x000fe20008000f00 */
[----:B------:R-:W-:Y:S01]  /*13d0*/  UMOV UR15, 0x40000040 ;  /* 0x40000040000f7882 */ /* 0x000fe20000000000 */
[----:B------:R-:W-:Y:S01]  /*13e0*/  UMOV UR23, 0x40000040 ;  /* 0x4000004000177882 */ /* 0x000fe20000000000 */
[----:B------:R-:W-:Y:S01]  /*13f0*/  UIADD3 UR10, UR4, 0x80, URZ ;  /* 0x00000080040a7890 */ /* 0x000fe2000fffe03f */
[----:B------:R-:W-:Y:S01]  /*1400*/  MOV R20, UR36 ;  /* 0x0000002400147c02 */ /* 0x000fe20008000f00 */
[----:B------:R-:W-:-:S02]  /*1410*/  UIADD3 UR14, UR4, 0x100, URZ ;  /* 0x00000100040e7890 */ /* 0x000fc4000fffe03f */
[----:B------:R-:W-:Y:S01]  /*1420*/  UMOV UR18, UR4 ;  /* 0x0000000400127c82 */ /* 0x000fe20008000000 */
[----:B------:R-:W-:Y:S01]  /*1430*/  UIADD3 UR6, UR4, 0x180, URZ ;  /* 0x0000018004067890 */ /* 0x000fe2000fffe03f */
[----:B------:R-:W-:Y:S01]  /*1440*/  HGMMA.64x16x16.F32.BF16 R56, gdesc[UR16], RZ, !UPT, gsb0 ;  /* 0x00200000103879f0 */ /* 0x000fe2000c0018ff */
[----:B------:R-:W-:Y:S01]  /*1450*/  UIADD3 UR7, UR4, 0x200, URZ ;  /* 0x0000020004077890 */ /* 0x000fe2000fffe03f */
[----:B------:R-:W-:Y:S01]  /*1460*/  UMOV UR19, 0x40000040 ;  /* 0x4000004000137882 */ /* 0x000fe20000000000 */
[----:B------:R-:W-:Y:S02]  /*1470*/  UIADD3 UR22, UR4, 0x384, URZ ;  /* 0x0000038404167890 */ /* 0x000fe4000fffe03f */
[----:B------:R-:W-:Y:S01]  /*1480*/  UIADD3 UR26, UR4, 0x386, URZ ;  /* 0x00000386041a7890 */ /* 0x000fe2000fffe03f */
[----:B------:R-:W-:Y:S01]  /*1490*/  UMOV UR27, 0x40000040 ;  /* 0x40000040001b7882 */ /* 0x000fe20000000000 */
        /* <DEDUP_REMOVED lines=14> */
[----:B------:R-:W-:Y:S01]  /*1580*/  UMOV UR39, 0x40000040 ;  /* 0x4000004000277882 */ /* 0x000fe20000000000 */
[----:B------:R-:W-:-:S02]  /*1590*/  WARPGROUP.DEPBAR.LE gsb0, 0x0 ;  /* 0x00008000000079c5 */ /* 0x000fc40000010000 */
[----:B------:R-:W-:-:S06]  /*15a0*/  WARPGROUP.ARRIVE ;  /* 0x00000000000079c5 */ /* 0x000fcc0000000000 */
[----:B------:R-:W-:Y:S01]  /*15b0*/  HGMMA.64x16x16.F32.BF16 R48, gdesc[UR8], RZ, !UPT, gsb0 ;  /* 0x00200000083079f0 */ /* 0x000fe2000c0018ff */
[----:B------:R-:W-:Y:S01]  /*15c0*/  UMOV UR8, UR16 ;  /* 0x0000001000087c82 */ /* 0x000fe20008000000 */
[----:B------:R-:W-:Y:S01]  /*15d0*/  UMOV UR9, UR17 ;  /* 0x0000001100097c82 */ /* 0x000fe20008000000 */
[----:B------:R-:W-:Y:S01]  /*15e0*/  UMOV UR10, UR6 ;  /* 0x00000006000a7c82 */ /* 0x000fe20008000000 */
[----:B------:R-:W-:Y:S01]  /*15f0*/  UMOV UR11, 0x40000040 ;  /* 0x40000040000b7882 */ /* 0x000fe20000000000 */
[----:B------:R-:W-:Y:S01]  /*1600*/  UIADD3 UR6, UR5, 0x2, URZ ;  /* 0x0000000205067890 */ /* 0x000fe2000fffe03f */
[----:B------:R-:W-:Y:S02]  /*1610*/  WARPGROUP.DEPBAR.LE gsb0, 0x0 ;  /* 0x00008000000079c5 */ /* 0x000fe40000010000 */
[----:B------:R-:W-:-:S06]  /*1620*/  WARPGROUP.ARRIVE ;  /* 0x00000000000079c5 */ /* 0x000fcc0000000000 */
[----:B------:R-:W-:Y:S01]  /*1630*/  HGMMA.64x16x16.F32.BF16 R40, gdesc[UR12], RZ, !UPT, gsb0 ;  /* 0x002000000c2879f0 */ /* 0x000fe2000c0018ff */
[----:B------:R-:W-:Y:S01]  /*1640*/  UIADD3 UR14, UR4, 0x102, URZ ;  /* 0x00000102040e7890 */ /* 0x000fe2000fffe03f */
[----:B------:R-:W-:Y:S01]  /*1650*/  UMOV UR15, 0x40000040 ;  /* 0x40000040000f7882 */ /* 0x000fe20000000000 */
[----:B------:R-:W-:Y:S02]  /*1660*/  WARPGROUP.DEPBAR.LE gsb0, 0x0 ;  /* 0x00008000000079c5 */ /* 0x000fe40000010000 */
[----:B------:R-:W-:-:S06]  /*1670*/  WARPGROUP.ARRIVE ;  /* 0x00000000000079c5 */ /* 0x000fcc0000000000 */
[----:B------:R-:W-:Y:S01]  /*1680*/  HGMMA.64x16x16.F32.BF16 R32, gdesc[UR8], RZ, !UPT, gsb0 ;  /* 0x00200000082079f0 */ /* 0x000fe2000c0018ff */
[----:B------:R-:W-:Y:S01]  /*1690*/  UMOV UR8, UR16 ;  /* 0x0000001000087c82 */ /* 0x000fe20008000000 */
[----:B------:R-:W-:Y:S01]  /*16a0*/  UMOV UR9, UR17 ;  /* 0x0000001100097c82 */ /* 0x000fe20008000000 */
[----:B------:R-:W-:Y:S01]  /*16b0*/  UMOV UR10, UR7 ;  /* 0x00000007000a7c82 */ /* 0x000fe20008000000 */
[----:B------:R-:W-:Y:S01]  /*16c0*/  UMOV UR11, 0x40000040 ;  /* 0x40000040000b7882 */ /* 0x000fe20000000000 */
[----:B------:R-:W-:Y:S01]  /*16d0*/  UMOV UR16, UR6 ;  /* 0x0000000600107c82 */ /* 0x000fe20008000000 */
[----:B------:R-:W-:Y:S01]  /*16e0*/  UIADD3 UR6, UR4, 0x2, URZ ;  /* 0x0000000204067890 */ /* 0x000fe2000fffe03f */
[----:B------:R-:W-:Y:S01]  /*16f0*/  MOV R12, UR16 ;  /* 0x00000010000c7c02 */ /* 0x000fe20008000f00 */
[----:B------:R-:W-:Y:S01]  /*1700*/  UMOV UR17, 0x40000040 ;  /* 0x4000004000117882 */ /* 0x000fe20000000000 */
[----:B------:R-:W-:Y:S01]  /*1710*/  UMOV UR12, UR16 ;  /* 0x00000010000c7c82 */ /* 0x000fe20008000000 */
[----:B------:R-:W-:Y:S01]  /*1720*/  UMOV UR13, UR17 ;  /* 0x00000011000d7c82 */ /* 0x000fe20008000000 */
[----:B------:R-:W-:Y:S01]  /*1730*/  UIADD3 UR7, UR4, 0x202, URZ ;  /* 0x0000020204077890 */ /* 0x000fe2000fffe03f */
[----:B------:R-:W-:Y:S01]  /*1740*/  IMAD.U32 R13, RZ, RZ, UR17 ;  /* 0x00000011ff0d7e24 */ /* 0x000fe2000f8e00ff */
[----:B------:R-:W-:Y:S01]  /*1750*/  UMOV UR18, UR6 ;  /* 0x0000000600127c82 */ /* 0x000fe20008000000 */
[----:B------:R-:W-:Y:S01]  /*1760*/  UIADD3 UR6, UR4, 0x182, URZ ;  /* 0x0000018204067890 */ /* 0x000fe2000fffe03f */
[----:B------:R-:W-:-:S02]  /*1770*/  WARPGROUP.DEPBAR.LE gsb0, 0x0 ;  /* 0x00008000000079c5 */ /* 0x000fc40000010000 */
[----:B------:R-:W-:-:S06]  /*1780*/  WARPGROUP.ARRIVE ;  /* 0x00000000000079c5 */ /* 0x000fcc0000000000 */
[----:B------:R-:W-:Y:S01]  /*1790*/  HGMMA.64x16x16.F32.BF16 R24, gdesc[UR8], RZ, !UPT, gsb0 ;  /* 0x00200000081879f0 */ /* 0x000fe2000c0018ff */
[----:B------:R-:W-:Y:S01]  /*17a0*/  UIADD3 UR10, UR4, 0x82, URZ ;  /* 0x00000082040a7890 */ /* 0x000fe2000fffe03f */
[----:B------:R-:W-:Y:S01]  /*17b0*/  UMOV UR8, UR16 ;  /* 0x0000001000087c82 */ /* 0x000fe20008000000 */
[----:B------:R-:W-:Y:S01]  /*17c0*/  UMOV UR9, UR17 ;  /* 0x0000001100097c82 */ /* 0x000fe20008000000 */
[----:B------:R-:W-:Y:S01]  /*17d0*/  UMOV UR11, 0x40000040 ;  /* 0x40000040000b7882 */ /* 0x000fe20000000000 */
[----:B------:R-:W-:Y:S02]  /*17e0*/  WARPGROUP.DEPBAR.LE gsb0, 0x0 ;  /* 0x00008000000079c5 */ /* 0x000fe40000010000 */
[----:B------:R-:W-:-:S06]  /*17f0*/  WARPGROUP.ARRIVE ;  /* 0x00000000000079c5 */ /* 0x000fcc0000000000 */
[----:B------:R-:W-:Y:S01]  /*1800*/  HGMMA.64x16x16.F32.BF16 R56, gdesc[UR16], R56, gsb0 ;  /* 0x00200000103879f0 */ /* 0x000fe20008001838 */
[----:B------:R-:W-:Y:S02]  /*1810*/  UMOV UR19, 0x40000040 ;  /* 0x4000004000137882 */ /* 0x000fe40000000000 */
[----:B------:R-:W-:Y:S02]  /*1820*/  WARPGROUP.DEPBAR.LE gsb0, 0x0 ;  /* 0x00008000000079c5 */ /* 0x000fe40000010000 */
[----:B------:R-:W-:-:S06]  /*1830*/  WARPGROUP.ARRIVE ;  /* 0x00000000000079c5 */ /* 0x000fcc0000000000 */
[----:B------:R-:W-:Y:S01]  /*1840*/  HGMMA.64x16x16.F32.BF16 R48, gdesc[UR8], R48, gsb0 ;  /* 0x00200000083079f0 */ /* 0x000fe20008001830 */
[----:B------:R-:W-:Y:S01]  /*1850*/  UMOV UR8, UR16 ;  /* 0x0000001000087c82 */ /* 0x000fe20008000000 */
[----:B------:R-:W-:Y:S01]  /*1860*/  UMOV UR9, UR17 ;  /* 0x0000001100097c82 */ /* 0x000fe20008000000 */
[----:B------:R-:W-:Y:S01]  /*1870*/  UMOV UR10, UR6 ;  /* 0x00000006000a7c82 */ /* 0x000fe20008000000 */
[----:B------:R-:W-:Y:S01]  /*1880*/  UMOV UR11, 0x40000040 ;  /* 0x40000040000b7882 */ /* 0x000fe20000000000 */
[----:B------:R-:W-:Y:S01]  /*1890*/  UIADD3 UR6, UR5, 0x4, URZ ;  /* 0x0000000405067890 */ /* 0x000fe2000fffe03f */
[----:B------:R-:W-:Y:S02]  /*18a0*/  WARPGROUP.DEPBAR.LE gsb0, 0x0 ;  /* 0x00008000000079c5 */ /* 0x000fe40000010000 */
[----:B------:R-:W-:-:S06]  /*18b0*/  WARPGROUP.ARRIVE ;  /* 0x00000000000079c5 */ /* 0x000fcc0000000000 */
[----:B------:R-:W-:Y:S01]  /*18c0*/  HGMMA.64x16x16.F32.BF16 R40, gdesc[UR12], R40, gsb0 ;  /* 0x002000000c2879f0 */ /* 0x000fe20008001828 */
[----:B------:R-:W-:Y:S01]  /*18d0*/  UIADD3 UR14, UR4, 0x104, URZ ;  /* 0x00000104040e7890 */ /* 0x000fe2000fffe03f */
[----:B------:R-:W-:Y:S01]  /*18e0*/  UMOV UR15, 0x40000040 ;  /* 0x40000040000f7882 */ /* 0x000fe20000000000 */
[----:B------:R-:W-:Y:S02]  /*18f0*/  WARPGROUP.DEPBAR.LE gsb0, 0x0 ;  /* 0x00008000000079c5 */ /* 0x000fe40000010000 */
[----:B------:R-:W-:-:S06]  /*1900*/  WARPGROUP.ARRIVE ;  /* 0x00000000000079c5 */ /* 0x000fcc0000000000 */
[----:B------:R-:W-:Y:S01]  /*1910*/  HGMMA.64x16x16.F32.BF16 R32, gdesc[UR8], R32, gsb0 ;  /* 0x00200000082079f0 */ /* 0x000fe20008001820 */
[----:B------:R-:W-:Y:S01]  /*1920*/  UMOV UR8, UR16 ;  /* 0x0000001000087c82 */ /* 0x000fe20008000000 */
[----:B------:R-:W-:Y:S01]  /*1930*/  UMOV UR9, UR17 ;  /* 0x0000001100097c82 */ /* 0x000fe20008000000 */
[----:B------:R-:W-:Y:S01]  /*1940*/  UMOV UR10, UR7 ;  /* 0x00000007000a7c82 */ /* 0x000fe20008000000 */
[----:B------:R-:W-:Y:S01]  /*1950*/  UMOV UR11, 0x40000040 ;  /* 0x40000040000b7882 */ /* 0x000fe20000000000 */
[----:B------:R-:W-:Y:S01]  /*1960*/  UMOV UR16, UR6 ;  /* 0x0000000600107c82 */ /* 0x000fe20008000000 */
[----:B------:R-:W-:Y:S01]  /*1970*/  UIADD3 UR6, UR4, 0x4, URZ ;  /* 0x0000000404067890 */ /* 0x000fe2000fffe03f */
[----:B------:R-:W-:Y:S01]  /*1980*/  IMAD.U32 R10, RZ, RZ, UR16 ;  /* 0x00000010ff0a7e24 */ /* 0x000fe2000f8e00ff */
        /* <DEDUP_REMOVED lines=9> */
[----:B------:R-:W-:Y:S01]  /*1a20*/  HGMMA.64x16x16.F32.BF16 R24, gdesc[UR8], R24, gsb0 ;  /* 0x00200000081879f0 */ /* 0x000fe20008001818 */
        /* <DEDUP_REMOVED lines=74> */
[----:B------:R-:W-:Y:S02]  /*1ed0*/  UIADD3 UR8, UR5, 0x400, URZ ;  /* 0x0000040005087890 */ /* 0x000fe4000fffe03f */
[----:B------:R-:W-:Y:S01]  /*1ee0*/  UIADD3 UR10, UR4, 0x280, URZ ;  /* 0x00000280040a7890 */ /* 0x000fe2000fffe03f */
[----:B------:R-:W-:Y:S01]  /*1ef0*/  UMOV UR9, 0x40000040 ;  /* 0x4000004000097882 */ /* 0x000fe20000000000 */
[----:B------:R-:W-:Y:S01]  /*1f00*/  UMOV UR11, 0x40000040 ;  /* 0x40000040000b7882 */ /* 0x000fe20000000000 */
[----:B------:R-:W-:Y:S02]  /*1f10*/  UMOV UR13, UR9 ;  /* 0x00000009000d7c82 */ /* 0x000fe40008000000 */
[----:B------:R-:W-:Y:S01]  /*1f20*/  UMOV UR12, UR8 ;  /* 0x00000008000c7c82 */ /* 0x000fe20008000000 */
[----:B------:R-:W-:Y:S02]  /*1f30*/  WARPGROUP.DEPBAR.LE gsb0, 0x0 ;  /* 0x00008000000079c5 */ /* 0x000fe40000010000 */
[----:B------:R-:W-:-:S06]  /*1f40*/  WARPGROUP.ARRIVE ;  /* 0x00000000000079c5 */ /* 0x000fcc0000000000 */
[----:B------:R-:W-:Y:S01]  /*1f50*/  HGMMA.64x16x16.F32.BF16 R56, gdesc[UR8], R56, gsb0 ;  /* 0x00200000083879f0 */ /* 0x000fe20008001838 */
[----:B------:R-:W-:Y:S01]  /*1f60*/  UMOV UR10, UR6 ;  /* 0x00000006000a7c82 */ /* 0x000fe20008000000 */
[----:B------:R-:W-:Y:S01]  /*1f70*/  UMOV UR11, 0x40000040 ;  /* 0x40000040000b7882 */ /* 0x000fe20000000000 */
[----:B------:R-:W-:Y:S01]  /*1f80*/  UIADD3 UR6, UR4, 0x480, URZ ;  /* 0x0000048004067890 */ /* 0x000fe2000fffe03f */
        /* <DEDUP_REMOVED lines=15> */
[----:B01----:R-:W-:Y:S02]  /*2080*/  MOV R3, UR12 ;  /* 0x0000000c00037c02 */ /* 0x003fe40008000f00 */
[----:B------:R-:W-:Y:S01]  /*2090*/  MOV R2, UR13 ;  /* 0x0000000d00027c02 */ /* 0x000fe20008000f00 */
[----:B------:R-:W-:-:S02]  /*20a0*/  WARPGROUP.DEPBAR.LE gsb0, 0x0 ;  /* 0x00008000000079c5 */ /* 0x000fc40000010000 */
        /* <DEDUP_REMOVED lines=39> */
[----:B------:R-:W-:Y:S01]  /*2320*/  UMOV UR13, 0x40000040 ;  /* 0x40000040000d7882 */ /* 0x000fe20000000000 */
[----:B------:R-:W-:Y:S01]  /*2330*/  UMOV UR15, 0x40000040 ;  /* 0x40000040000f7882 */ /* 0x000fe20000000000 */
[----:B------:R-:W-:Y:S01]  /*2340*/  UMOV UR37, UR13 ;  /* 0x0000000d00257c82 */ /* 0x000fe20008000000 */
[----:B------:R-:W-:Y:S01]  /*2350*/  IMAD.U32 R7, RZ, RZ, UR13 ;  /* 0x0000000dff077e24 */ /* 0x000fe2000f8e00ff */
        /* <DEDUP_REMOVED lines=29> */
[----:B------:R-:W-:Y:S03]  /*2530*/  HGMMA.64x16x16.F32.BF16 R24, gdesc[UR16], R24, gsb0 ;  /* 0x00200000101879f0 */ /* 0x000fe60008001818 */
        /* <DEDUP_REMOVED lines=195> */
[----:B------:R-:W-:-:S07]  /*3170*/  UIADD3 UR5, UR5, 0xc06, URZ ;  /* 0x00000c0605057890 */ /* 0x000fce000fffe03f */
[----:B------:R-:W-:Y:S01]  /*3180*/  UMOV UR12, UR5 ;  /* 0x00000005000c7c82 */ /* 0x000fe20008000000 */
[----:B------:R-:W-:Y:S01]  /*3190*/  UIADD3 UR5, UR4, 0x786, URZ ;  /* 0x0000078604057890 */ /* 0x000fe2000fffe03f */
[----:B------:R-:W-:Y:S01]  /*31a0*/  IMAD.U32 R6, RZ, RZ, UR12 ;  /* 0x0000000cff067e24 */ /* 0x000fe2000f8e00ff */
[----:B------:R-:W-:-:S05]  /*31b0*/  UMOV UR36, UR12 ;  /* 0x0000000c00247c82 */ /* 0x000fca0008000000 */
        /* <DEDUP_REMOVED lines=40> */
[----:B------:R-:W-:-:S07]  /*3440*/  UIADD3 UR7, UR4, 0x806, URZ ;  /* 0x0000080604077890 */ /* 0x000fce000fffe03f */
[----:B------:R-:W-:Y:S01]  /*3450*/  UMOV UR38, UR7 ;  /* 0x0000000700267c82 */ /* 0x000fe20008000000 */
[----:B------:R-:W-:Y:S01]  /*3460*/  UMOV UR7, 0x40000040 ;  /* 0x4000004000077882 */ /* 0x000fe20000000000 */
[----:B------:R-:W-:Y:S02]  /*3470*/  WARPGROUP.DEPBAR.LE gsb0, 0x0 ;  /* 0x00008000000079c5 */ /* 0x000fe40000010000 */
[----:B------:R-:W-:-:S06]  /*3480*/  WARPGROUP.ARRIVE ;  /* 0x00000000000079c5 */ /* 0x000fcc0000000000 */
[----:B------:R-:W-:Y:S03]  /*3490*/  HGMMA.64x16x16.F32.BF16 R24, gdesc[UR52], R24, gsb0 ;  /* 0x00200000341879f0 */ /* 0x000fe60008001818 */
[----:B------:R-:W-:Y:S02]  /*34a0*/  WARPGROUP.DEPBAR.LE gsb0, 0x0 ;  /* 0x00008000000079c5 */ /* 0x000fe40000010000 */
[----:B------:R-:W-:-:S06]  /*34b0*/  WARPGROUP.ARRIVE ;  /* 0x00000000000079c5 */ /* 0x000fcc0000000000 */
[----:B------:R-:W-:Y:S01]  /*34c0*/  HGMMA.64x16x16.F32.BF16 R56, gdesc[UR12], R56, gsb0 ;  /* 0x002000000c3879f0 */ /* 0x000fe20008001838 */
[----:B------:R-:W-:Y:S01]  /*34d0*/  UMOV UR14, UR12 ;  /* 0x0000000c000e7c82 */ /* 0x000fe20008000000 */
[----:B------:R-:W-:Y:S01]  /*34e0*/  UMOV UR15, UR13 ;  /* 0x0000000d000f7c82 */ /* 0x000fe20008000000 */
[----:B------:R-:W-:Y:S01]  /*34f0*/  UMOV UR4, UR14 ;  /* 0x0000000e00047c82 */ /* 0x000fe20008000000 */
[----:B------:R-:W-:Y:S01]  /*3500*/  UMOV UR5, UR15 ;  /* 0x0000000f00057c82 */ /* 0x000fe20008000000 */
[----:B------:R-:W-:Y:S02]  /*3510*/  R2UR UR13, R2 ;  /* 0x00000000020d72ca */ /* 0x000fe400000e0000 */
[----:B------:R-:W-:Y:S01]  /*3520*/  R2UR UR12, R3 ;  /* 0x00000000030c72ca */ /* 0x000fe200000e0000 */
[----:B------:R-:W-:Y:S02]  /*3530*/  WARPGROUP.DEPBAR.LE gsb0, 0x0 ;  /* 0x00008000000079c5 */ /* 0x000fe40000010000 */
[----:B------:R-:W-:-:S06]  /*3540*/  WARPGROUP.ARRIVE ;  /* 0x00000000000079c5 */ /* 0x000fcc0000000000 */
[----:B------:R-:W-:Y:S01]  /*3550*/  HGMMA.64x16x16.F32.BF16 R48, gdesc[UR36], R48, gsb0 ;  /* 0x00200000243079f0 */ /* 0x000fe20008001830 */
[----:B------:R-:W-:Y:S02]  /*3560*/  R2UR UR39, R4 ;  /* 0x00000000042772ca */ /* 0x000fe400000e0000 */
[----:B------:R-:W-:Y:S02]  /*3570*/  R2UR UR38, R5 ;  /* 0x00000000052672ca */ /* 0x000fe400000e0000 */
[----:B------:R-:W-:Y:S02]  /*3580*/  R2UR UR37, R17 ;  /* 0x00000000112572ca */ /* 0x000fe400000e0000 */
[----:B------:R-:W-:Y:S01]  /*3590*/  R2UR UR36, R20 ;  /* 0x00000000142472ca */ /* 0x000fe200000e0000 */
        /* <DEDUP_REMOVED lines=9> */
[----:B------:R-:W-:Y:S01]  /*3630*/  UMOV UR7, 0x40000040 ;  /* 0x4000004000077882 */ /* 0x000fe20000000000 */
[----:B------:R-:W-:Y:S02]  /*3640*/  WARPGROUP.DEPBAR.LE gsb0, 0x0 ;  /* 0x00008000000079c5 */ /* 0x000fe40000010000 */
[----:B------:R-:W-:-:S06]  /*3650*/  WARPGROUP.ARRIVE ;  /* 0x00000000000079c5 */ /* 0x000fcc0000000000 */
[----:B------:R-:W-:Y:S03]  /*3660*/  HGMMA.64x16x16.F32.BF16 R24, gdesc[UR4], R24, gsb0 ;  /* 0x00200000041879f0 */ /* 0x000fe60008001818 */
[----:B------:R-:W-:Y:S02]  /*3670*/  WARPGROUP.DEPBAR.LE gsb0, 0x0 ;  /* 0x00008000000079c5 */ /* 0x000fe40000010000 */
[----:B------:R-:W-:Y:S05]  /*3680*/  @!P0 BRA `(.L_x_13) ;  /* 0x0000000000048947 */ /* 0x000fea0003800000 */
[----:B------:R-:W-:Y:S01]  /*3690*/  BPT.TRAP 0x1 ;  /* 0x000000040000795c */ /* 0x000fe20000300000 */
.L_x_13:
[----:B------:R-:W-:Y:S01]  /*36a0*/  ULDC UR4, c[0x0][0x9d8] ;  /* 0x0002760000047ab9 */ /* 0x000fe20000000800 */
[----:B------:R-:W-:Y:S01]  /*36b0*/  IADD3 R2, R225, UR39, RZ ;  /* 0x00000027e1027c10 */ /* 0x000fe2000fffe0ff */
[----:B------:R-:W-:Y:S01]  /*36c0*/  FMUL.FTZ R56, R56, UR4 ;  /* 0x0000000438387c20 */ /* 0x000fe20008410000 */
[----:B------:R-:W-:Y:S01]  /*36d0*/  FMUL.FTZ R57, R57, UR4 ;  /* 0x0000000439397c20 */ /* 0x000fe20008410000 */
[----:B------:R-:W-:Y:S01]  /*36e0*/  FMUL.FTZ R60, R60, UR4 ;  /* 0x000000043c3c7c20 */ /* 0x000fe20008410000 */
[----:B------:R-:W-:Y:S01]  /*36f0*/  FMUL.FTZ R61, R61, UR4 ;  /* 0x000000043d3d7c20 */ /* 0x000fe20008410000 */
[----:B------:R-:W-:Y:S02]  /*3700*/  IMAD.U32 R3, RZ, RZ, UR60 ;  /* 0x0000003cff037e24 */ /* 0x000fe4000f8e00ff */
[----:B------:R-:W-:Y:S01]  /*3710*/  FMUL.FTZ R48, R48, UR4 ;  /* 0x0000000430307c20 */ /* 0x000fe20008410000 */
[----:B------:R-:W0:Y:S01]  /*3720*/  MUFU.TANH R56, R56 ;  /* 0x0000003800387308 */ /* 0x000e220000002400 */
[----:B------:R-:W-:Y:S01]  /*3730*/  FMUL.FTZ R58, R58, UR4 ;  /* 0x000000043a3a7c20 */ /* 0x000fe20008410000 */
[----:B------:R-:W-:-:S02]  /*3740*/  IMAD R2, R3, -0x50, R2 ;  /* 0xffffffb003027824 */ /* 0x000fc400078e0202 */
[----:B------:R-:W-:Y:S01]  /*3750*/  FMUL.FTZ R49, R49, UR4 ;  /* 0x0000000431317c20 */ /* 0x000fe20008410000 */
[----:B------:R-:W-:Y:S01]  /*3760*/  FMUL.FTZ R59, R59, UR4 ;  /* 0x000000043b3b7c20 */ /* 0x000fe20008410000 */
[----:B------:R-:W-:Y:S01]  /*3770*/  FMUL.FTZ R52, R52, UR4 ;  /* 0x0000000434347c20 */ /* 0x000fe20008410000 */
[----:B------:R-:W-:Y:S01]  /*3780*/  FMUL.FTZ R62, R62, UR4 ;  /* 0x000000043e3e7c20 */ /* 0x000fe20008410000 */
[C---:B------:R-:W-:Y:S01]  /*3790*/  ISETP.GT.AND P2, PT, R2.reuse, RZ, PT ;  /* 0x000000ff0200720c */ /* 0x040fe20003f44270 */
[----:B------:R-:W1:Y:S01]  /*37a0*/  MUFU.TANH R57, R57 ;  /* 0x0000003900397308 */ /* 0x000e620000002400 */
[C---:B------:R-:W-:Y:S01]  /*37b0*/  ISETP.GT.AND P1, PT, R2.reuse, 0x1, PT ;  /* 0x000000010200780c */ /* 0x040fe20003f24270 */
[----:B------:R-:W-:Y:S01]  /*37c0*/  FMUL.FTZ R53, R53, UR4 ;  /* 0x0000000435357c20 */ /* 0x000fe20008410000 */
[C---:B------:R-:W-:Y:S01]  /*37d0*/  ISETP.GT.AND P6, PT, R2.reuse, 0x8, PT ;  /* 0x000000080200780c */ /* 0x040fe20003fc4270 */
[----:B------:R-:W-:Y:S01]  /*37e0*/  FMUL.FTZ R63, R63, UR4 ;  /* 0x000000043f3f7c20 */ /* 0x000fe20008410000 */
[----:B------:R-:W-:Y:S01]  /*37f0*/  ISETP.GT.AND P5, PT, R2, 0x9, PT ;  /* 0x000000090200780c */ /* 0x000fe20003fa4270 */
[----:B------:R-:W-:Y:S01]  /*3800*/  FMUL.FTZ R40, R40, UR4 ;  /* 0x0000000428287c20 */ /* 0x000fe20008410000 */
[----:B------:R-:W-:Y:S01]  /*3810*/  FMUL.FTZ R50, R50, UR4 ;  /* 0x0000000432327c20 */ /* 0x000fe20008410000 */
[----:B------:R-:W2:Y:S01]  /*3820*/  MUFU.TANH R60, R60 ;  /* 0x0000003c003c7308 */ /* 0x000ea20000002400 */
[----:B0-----:R-:W-:Y:S01]  /*3830*/  FSEL R56, R56, -INF , P2 ;  /* 0xff80000038387808 */ /* 0x001fe20001000000 */
[----:B------:R-:W-:Y:S01]  /*3840*/  FMUL.FTZ R41, R41, UR4 ;  /* 0x0000000429297c20 */ /* 0x000fe20008410000 */
[C---:B------:R-:W-:Y:S01]  /*3850*/  ISETP.GT.AND P4, PT, R2.reuse, 0x10, PT ;  /* 0x000000100200780c */ /* 0x040fe20003f84270 */
[----:B------:R-:W-:Y:S01]  /*3860*/  FMUL.FTZ R51, R51, UR4 ;  /* 0x0000000433337c20 */ /* 0x000fe20008410000 */
[----:B------:R-:W-:Y:S01]  /*3870*/  ISETP.GT.AND P3, PT, R2, 0x11, PT ;  /* 0x000000110200780c */ /* 0x000fe20003f64270 */
[----:B------:R-:W-:Y:S01]  /*3880*/  FMUL.FTZ R44, R44, UR4 ;  /* 0x000000042c2c7c20 */ /* 0x000fe20008410000 */
[----:B------:R-:W-:Y:S01]  /*3890*/  FMUL.FTZ R54, R54, UR4 ;  /* 0x0000000436367c20 */ /* 0x000fe20008410000 */
[----:B------:R-:W0:Y:S01]  /*38a0*/  MUFU.TANH R61, R61 ;  /* 0x0000003d003d7308 */ /* 0x000e220000002400 */
[----:B-1----:R-:W-:Y:S01]  /*38b0*/  FSEL R57, R57, -INF , P1 ;  /* 0xff80000039397808 */ /* 0x002fe20000800000 */
[----:B------:R-:W-:Y:S01]  /*38c0*/  FMUL.FTZ R45, R45, UR4 ;  /* 0x000000042d2d7c20 */ /* 0x000fe20008410000 */
[----:B------:R-:W-:Y:S01]  /*38d0*/  FMUL.FTZ R55, R55, UR4 ;  /* 0x0000000437377c20 */ /* 0x000fe20008410000 */
[----:B------:R-:W-:Y:S01]  /*38e0*/  FMUL.FTZ R32, R32, UR4 ;  /* 0x0000000420207c20 */ /* 0x000fe20008410000 */
[----:B------:R-:W-:Y:S01]  /*38f0*/  FMNMX.FTZ R3, R56, R57, !PT ;  /* 0x0000003938037209 */ /* 0x000fe20007810000 */
[----:B------:R-:W-:Y:S01]  /*3900*/  FMUL.FTZ R42, R42, UR4 ;  /* 0x000000042a2a7c20 */ /* 0x000fe20008410000 */
[----:B------:R-:W-:Y:S01]  /*3910*/  FMUL.FTZ R33, R33, UR4 ;  /* 0x0000000421217c20 */ /* 0x000fe20008410000 */
[----:B------:R-:W1:Y:S01]  /*3920*/  MUFU.TANH R48, R48 ;  /* 0x0000003000307308 */ /* 0x000e620000002400 */
[----:B--2---:R-:W-:Y:S01]  /*3930*/  FSEL R60, R60, -INF , P6 ;  /* 0xff8000003c3c7808 */ /* 0x004fe20003000000 */
[----:B------:R-:W-:Y:S01]  /*3940*/  FMUL.FTZ R43, R43, UR4 ;  /* 0x000000042b2b7c20 */ /* 0x000fe20008410000 */
[----:B------:R-:W-:Y:S01]  /*3950*/  FMUL.FTZ R36, R36, UR4 ;  /* 0x0000000424247c20 */ /* 0x000fe20008410000 */
[----:B------:R-:W-:Y:S01]  /*3960*/  FMUL.FTZ R46, R46, UR4 ;  /* 0x000000042e2e7c20 */ /* 0x000fe20008410000 */
[----:B------:R-:W-:Y:S01]  /*3970*/  FMNMX.FTZ R4, R60, R3, !PT ;  /* 0x000000033c047209 */ /* 0x000fe20007810000 */
[----:B------:R-:W-:Y:S01]  /*3980*/  FMUL.FTZ R37, R37, UR4 ;  /* 0x0000000425257c20 */ /* 0x000fe20008410000 */
[----:B------:R-:W-:Y:S01]  /*3990*/  FMUL.FTZ R47, R47, UR4 ;  /* 0x000000042f2f7c20 */ /* 0x000fe20008410000 */
[----:B------:R-:W2:Y:S01]  /*39a0*/  MUFU.TANH R58, R58 ;  /* 0x0000003a003a7308 */ /* 0x000ea20000002400 */
[----:B0-----:R-:W-:Y:S01]  /*39b0*/  FSEL R61, R61, -INF , P5 ;  /* 0xff8000003d3d7808 */ /* 0x001fe20002800000 */
[----:B------:R-:W-:Y:S01]  /*39c0*/  FMUL.FTZ R24, R24, UR4 ;  /* 0x0000000418187c20 */ /* 0x000fe20008410000 */
[----:B------:R-:W-:Y:S01]  /*39d0*/  FMUL.FTZ R34, R34, UR4 ;  /* 0x0000000422227c20 */ /* 0x000fe20008410000 */
[----:B------:R-:W-:Y:S01]  /*39e0*/  FMUL.FTZ R25, R25, UR4 ;  /* 0x0000000419197c20 */ /* 0x000fe20008410000 */
[----:B------:R-:W-:Y:S01]  /*39f0*/  FMNMX.FTZ R3, R61, R4, !PT ;  /* 0x000000043d037209 */ /* 0x000fe20007810000 */
        /* <DEDUP_REMOVED lines=13> */
[----:B------:R-:W-:Y:S01]  /*3ad0*/  ISETP.GT.AND P2, PT, R2, 0x18, PT ;  /* 0x000000180200780c */ /* 0x000fe20003f44270 */
[----:B------:R-:W-:Y:S01]  /*3ae0*/  FMUL.FTZ R31, R31, UR4 ;  /* 0x000000041f1f7c20 */ /* 0x000fe20008410000 */
[----:B------:R-:W-:Y:S01]  /*3af0*/  ULDC UR5, c[0x0][0x988] ;  /* 0x0002620000057ab9 */ /* 0x000fe20000000800 */
[----:B------:R-:W-:Y:S01]  /*3b00*/  P2R R20, PR, RZ, 0x1 ;  /* 0x00000001ff147803 */ /* 0x000fe20000000000 */
[----:B------:R-:W-:Y:S01]  /*3b10*/  UISETP.GE.AND UP0, UPT, UR39, 0x51, UPT ;  /* 0x000000512700788c */ /* 0x000fe2000bf06270 */
[----:B------:R-:W2:Y:S01]  /*3b20*/  MUFU.TANH R52, R52 ;  /* 0x0000003400347308 */ /* 0x000ea20000002400 */
[----:B0-----:R-:W-:Y:S01]  /*3b30*/  FSEL R49, R49, -INF , P3 ;  /* 0xff80000031317808 */ /* 0x001fe20001800000 */
[--C-:B------:R-:W-:Y:S01]  /*3b40*/  IMAD.MOV.U32 R149, RZ, RZ, R151.reuse ;  /* 0x000000ffff957224 */ /* 0x100fe200078e0097 */
[----:B------:R-:W-:Y:S01]  /*3b50*/  R2UR UR4, R0 ;  /* 0x00000000000472ca */ /* 0x000fe200000e0000 */
[--C-:B------:R-:W-:Y:S01]  /*3b60*/  IMAD.MOV.U32 R148, RZ, RZ, R151.reuse ;  /* 0x000000ffff947224 */ /* 0x100fe200078e0097 */
[----:B------:R-:W-:Y:S01]  /*3b70*/  FMNMX.FTZ R3, R49, R4, !PT ;  /* 0x0000000431037209 */ /* 0x000fe20007810000 */
[--C-:B------:R-:W-:Y:S01]  /*3b80*/  IMAD.MOV.U32 R147, RZ, RZ, R151.reuse ;  /* 0x000000ffff937224 */ /* 0x100fe200078e0097 */
[-C--:B------:R-:W-:Y:S01]  /*3b90*/  MOV R150, R151.reuse ;  /* 0x0000009700967202 */ /* 0x080fe20000000f00 */
[----:B------:R-:W0:Y:S01]  /*3ba0*/  MUFU.TANH R62, R62 ;  /* 0x0000003e003e7308 */ /* 0x000e220000002400 */
[----:B-1----:R-:W-:Y:S01]  /*3bb0*/  FSEL R59, R59, -INF , P1 ;  /* 0xff8000003b3b7808 */ /* 0x002fe20000800000 */
[--C-:B------:R-:W-:Y:S01]  /*3bc0*/  IMAD.MOV.U32 R145, RZ, RZ, R151.reuse ;  /* 0x000000ffff917224 */ /* 0x100fe200078e0097 */
[----:B------:R-:W-:Y:S01]  /*3bd0*/  ISETP.GT.AND P1, PT, R2, 0x19, PT ;  /* 0x000000190200780c */ /* 0x000fe20003f24270 */
[--C-:B------:R-:W-:Y:S01]  /*3be0*/  IMAD.MOV.U32 R144, RZ, RZ, R151.reuse ;  /* 0x000000ffff907224 */ /* 0x100fe200078e0097 */
[-C--:B------:R-:W-:Y:S01]  /*3bf0*/  MOV R146, R151.reuse ;  /* 0x0000009700927202 */ /* 0x080fe20000000f00 */
[--C-:B------:R-:W-:Y:S01]  /*3c00*/  IMAD.MOV.U32 R143, RZ, RZ, R151.reuse ;  /* 0x000000ffff8f7224 */ /* 0x100fe200078e0097 */
[-C--:B------:R-:W-:Y:S01]  /*3c10*/  MOV R142, R151.reuse ;  /* 0x00000097008e7202 */ /* 0x080fe20000000f00 */
[----:B------:R-:W1:Y:S01]  /*3c20*/  MUFU.TANH R53, R53 ;  /* 0x0000003500357308 */ /* 0x000e620000002400 */
[----:B--2---:R-:W-:Y:S01]  /*3c30*/  FSEL R52, R52, -INF , P2 ;  /* 0xff80000034347808 */ /* 0x004fe20001000000 */
[----:B------:R-:W-:Y:S01]  /*3c40*/  UIADD3 UR4, UR4, 0x38840, URZ ;  /* 0x0003884004047890 */ /* 0x000fe2000fffe03f */
[--C-:B------:R-:W-:Y:S01]  /*3c50*/  IMAD.MOV.U32 R141, RZ, RZ, R151.reuse ;  /* 0x000000ffff8d7224 */ /* 0x100fe200078e0097 */
[----:B------:R-:W-:Y:S01]  /*3c60*/  MOV R138, R151 ;  /* 0x00000097008a7202 */ /* 0x000fe20000000f00 */
[--C-:B------:R-:W-:Y:S01]  /*3c70*/  IMAD.MOV.U32 R140, RZ, RZ, R151.reuse ;  /* 0x000000ffff8c7224 */ /* 0x100fe200078e0097 */
[----:B------:R-:W-:Y:S01]  /*3c80*/  FMNMX.FTZ R4, R52, R3, !PT ;  /* 0x0000000334047209 */ /* 0x000fe20007810000 */
[----:B------:R-:W-:Y:S01]  /*3c90*/  UPRMT UR4, UR61, 0x654, UR4 ;  /* 0x000006543d047896 */ /* 0x000fe20008000004 */
[----:B------:R-:W2:Y:S01]  /*3ca0*/  MUFU.TANH R63, R63 ;  /* 0x0000003f003f7308 */ /* 0x000ea20000002400 */
[----:B0-----:R-:W-:Y:S01]  /*3cb0*/  FSEL R62, R62, -INF , P6 ;  /* 0xff8000003e3e7808 */ /* 0x001fe20003000000 */
[--C-:B------:R-:W-:Y:S01]  /*3cc0*/  IMAD.MOV.U32 R139, RZ, RZ, R151.reuse ;  /* 0x000000ffff8b7224 */ /* 0x100fe200078e0097 */
[C---:B------:R-:W-:Y:S01]  /*3cd0*/  ISETP.GT.AND P6, PT, R2.reuse, 0x20, PT ;  /* 0x000000200200780c */ /* 0x040fe20003fc4270 */
[--C-:B------:R-:W-:Y:S01]  /*3ce0*/  IMAD.MOV.U32 R137, RZ, RZ, R151.reuse ;  /* 0x000000ffff897224 */ /* 0x100fe200078e0097 */
[-C--:B------:R-:W-:Y:S01]  /*3cf0*/  MOV R134, R151.reuse ;  /* 0x0000009700867202 */ /* 0x080fe20000000f00 */
[--C-:B------:R-:W-:Y:S01]  /*3d00*/  IMAD.MOV.U32 R136, RZ, RZ, R151.reuse ;  /* 0x000000ffff887224 */ /* 0x100fe200078e0097 */
[-C--:B------:R-:W-:Y:S01]  /*3d10*/  MOV R130, R151.reuse ;  /* 0x0000009700827202 */ /* 0x080fe20000000f00 */
[----:B------:R-:W0:Y:S01]  /*3d20*/  MUFU.TANH R40, R40 ;  /* 0x0000002800287308 */ /* 0x000e220000002400 */
[----:B-1----:R-:W-:Y:S01]  /*3d30*/  FSEL R53, R53, -INF , P1 ;  /* 0xff80000035357808 */ /* 0x002fe20000800000 */
[----:B------:R-:W-:Y:S01]  /*3d40*/  SYNCS.ARRIVE.TRANS64.RED.A1T0 RZ, [UR4], RZ ;  /* 0x000000ffffff79a7 */ /* 0x000fe20008100404 */
[--C-:B------:R-:W-:Y:S01]  /*3d50*/  IMAD.MOV.U32 R135, RZ, RZ, R151.reuse ;  /* 0x000000ffff877224 */ /* 0x100fe200078e0097 */
[-C--:B------:R-:W-:Y:S01]  /*3d60*/  MOV R126, R151.reuse ;  /* 0x00000097007e7202 */ /* 0x080fe20000000f00 */
[--C-:B------:R-:W-:Y:S01]  /*3d70*/  IMAD.MOV.U32 R133, RZ, RZ, R151.reuse ;  /* 0x000000ffff857224 */ /* 0x100fe200078e0097 */
[----:B------:R-:W-:Y:S01]  /*3d80*/  FMNMX.FTZ R3, R53, R4, !PT ;  /* 0x0000000435037209 */ /* 0x000fe20007810000 */
[--C-:B------:R-:W-:Y:S01]  /*3d90*/  IMAD.MOV.U32 R132, RZ, RZ, R151.reuse ;  /* 0x000000ffff847224 */ /* 0x100fe200078e0097 */
[----:B------:R-:W1:Y:S01]  /*3da0*/  MUFU.TANH R50, R50 ;  /* 0x0000003200327308 */ /* 0x000e620000002400 */
[----:B--2---:R-:W-:Y:S01]  /*3db0*/  FSEL R63, R63, -INF , P5 ;  /* 0xff8000003f3f7808 */ /* 0x004fe20002800000 */
[--C-:B------:R-:W-:Y:S01]  /*3dc0*/  IMAD.MOV.U32 R131, RZ, RZ, R151.reuse ;  /* 0x000000ffff837224 */ /* 0x100fe200078e0097 */
[----:B------:R-:W-:Y:S01]  /*3dd0*/  ISETP.GT.AND P5, PT, R2, 0x21, PT ;  /* 0x000000210200780c */ /* 0x000fe20003fa4270 */
[--C-:B------:R-:W-:Y:S01]  /*3de0*/  IMAD.MOV.U32 R129, RZ, RZ, R151.reuse ;  /* 0x000000ffff817224 */ /* 0x100fe200078e0097 */
[-C--:B------:R-:W-:Y:S01]  /*3df0*/  MOV R122, R151.reuse ;  /* 0x00000097007a7202 */ /* 0x080fe20000000f00 */
[--C-:B------:R-:W-:Y:S01]  /*3e00*/  IMAD.MOV.U32 R128, RZ, RZ, R151.reuse ;  /* 0x000000ffff807224 */ /* 0x100fe200078e0097 */
[-C--:B------:R-:W-:Y:S01]  /*3e10*/  MOV R118, R151.reuse ;  /* 0x0000009700767202 */ /* 0x080fe20000000f00 */
[----:B------:R-:W2:Y:S01]  /*3e20*/  MUFU.TANH R41, R41 ;  /* 0x0000002900297308 */ /* 0x000ea20000002400 */
[----:B0-----:R-:W-:Y:S01]  /*3e30*/  FSEL R40, R40, -INF , P6 ;  /* 0xff80000028287808 */ /* 0x001fe20003000000 */
[--C-:B------:R-:W-:Y:S01]  /*3e40*/  IMAD.MOV.U32 R127, RZ, RZ, R151.reuse ;  /* 0x000000ffff7f7224 */ /* 0x100fe200078e0097 */
[----:B------:R-:W-:Y:S01]  /*3e50*/  MOV R114, R151 ;  /* 0x0000009700727202 */ /* 0x000fe20000000f00 */
[--C-:B------:R-:W-:Y:S01]  /*3e60*/  IMAD.MOV.U32 R125, RZ, RZ, R151.reuse ;  /* 0x000000ffff7d7224 */ /* 0x100fe200078e0097 */
[----:B------:R-:W-:Y:S01]  /*3e70*/  FMNMX.FTZ R4, R40, R3, !PT ;  /* 0x0000000328047209 */ /* 0x000fe20007810000 */
[--C-:B------:R-:W-:Y:S01]  /*3e80*/  IMAD.MOV.U32 R124, RZ, RZ, R151.reuse ;  /* 0x000000ffff7c7224 */ /* 0x100fe200078e0097 */
[-C--:B------:R-:W-:Y:S01]  /*3e90*/  MOV R110, R151.reuse ;  /* 0x00000097006e7202 */ /* 0x080fe20000000f00 */
[----:B------:R-:W0:Y:S01]  /*3ea0*/  MUFU.TANH R51, R51 ;  /* 0x0000003300337308 */ /* 0x000e220000002400 */
[----:B-1----:R-:W-:Y:S01]  /*3eb0*/  FSEL R50, R50, -INF , P4 ;  /* 0xff80000032327808 */ /* 0x002fe20002000000 */
[--C-:B------:R-:W-:Y:S01]  /*3ec0*/  IMAD.MOV.U32 R123, RZ, RZ, R151.reuse ;  /* 0x000000ffff7b7224 */ /* 0x100fe200078e0097 */
[C---:B------:R-:W-:Y:S01]  /*3ed0*/  ISETP.GT.AND P4, PT, R2.reuse, 0x28, PT ;  /* 0x000000280200780c */ /* 0x040fe20003f84270 */
[--C-:B------:R-:W-:Y:S01]  /*3ee0*/  IMAD.MOV.U32 R121, RZ, RZ, R151.reuse ;  /* 0x000000ffff797224 */ /* 0x100fe200078e0097 */
[-C--:B------:R-:W-:Y:S01]  /*3ef0*/  MOV R106, R151.reuse ;  /* 0x00000097006a7202 */ /* 0x080fe20000000f00 */
[--C-:B------:R-:W-:Y:S01]  /*3f00*/  IMAD.MOV.U32 R120, RZ, RZ, R151.reuse ;  /* 0x000000ffff787224 */ /* 0x100fe200078e0097 */
[-C--:B------:R-:W-:Y:S01]  /*3f10*/  MOV R102, R151.reuse ;  /* 0x0000009700667202 */ /* 0x080fe20000000f00 */
[----:B------:R-:W1:Y:S01]  /*3f20*/  MUFU.TANH R44, R44 ;  /* 0x0000002c002c7308 */ /* 0x000e620000002400 */
[----:B--2---:R-:W-:Y:S01]  /*3f30*/  FSEL R41, R41, -INF , P5 ;  /* 0xff80000029297808 */ /* 0x004fe20002800000 */
[--C-:B------:R-:W-:Y:S01]  /*3f40*/  IMAD.MOV.U32 R119, RZ, RZ, R151.reuse ;  /* 0x000000ffff777224 */ /* 0x100fe200078e0097 */
[-C--:B------:R-:W-:Y:S01]  /*3f50*/  MOV R98, R151.reuse ;  /* 0x0000009700627202 */ /* 0x080fe20000000f00 */
[--C-:B------:R-:W-:Y:S01]  /*3f60*/  IMAD.MOV.U32 R117, RZ, RZ, R151.reuse ;  /* 0x000000ffff757224 */ /* 0x100fe200078e0097 */
[----:B------:R-:W-:Y:S01]  /*3f70*/  FMNMX.FTZ R3, R41, R4, !PT ;  /* 0x0000000429037209 */ /* 0x000fe20007810000 */
[--C-:B------:R-:W-:Y:S01]  /*3f80*/  IMAD.MOV.U32 R116, RZ, RZ, R151.reuse ;  /* 0x000000ffff747224 */ /* 0x100fe200078e0097 */
[-C--:B------:R-:W-:Y:S01]  /*3f90*/  MOV R94, R151.reuse ;  /* 0x00000097005e7202 */ /* 0x080fe20000000f00 */
[----:B------:R-:W2:Y:S01]  /*3fa0*/  MUFU.TANH R54, R54 ;  /* 0x0000003600367308 */ /* 0x000ea20000002400 */
[----:B0-----:R-:W-:Y:S01]  /*3fb0*/  FSEL R51, R51, -INF , P3 ;  /* 0xff80000033337808 */ /* 0x001fe20001800000 */
[--C-:B------:R-:W-:Y:S01]  /*3fc0*/  IMAD.MOV.U32 R115, RZ, RZ, R151.reuse ;  /* 0x000000ffff737224 */ /* 0x100fe200078e0097 */
[----:B------:R-:W-:Y:S01]  /*3fd0*/  ISETP.GT.AND P3, PT, R2, 0x29, PT ;  /* 0x000000290200780c */ /* 0x000fe20003f64270 */
[--C-:B------:R-:W-:Y:S01]  /*3fe0*/  IMAD.MOV.U32 R113, RZ, RZ, R151.reuse ;  /* 0x000000ffff717224 */ /* 0x100fe200078e0097 */
[-C--:B------:R-:W-:Y:S01]  /*3ff0*/  MOV R90, R151.reuse ;  /* 0x00000097005a7202 */ /* 0x080fe20000000f00 */
[--C-:B------:R-:W-:Y:S01]  /*4000*/  IMAD.MOV.U32 R112, RZ, RZ, R151.reuse ;  /* 0x000000ffff707224 */ /* 0x100fe200078e0097 */
[-C--:B------:R-:W-:Y:S01]  /*4010*/  MOV R86, R151.reuse ;  /* 0x0000009700567202 */ /* 0x080fe20000000f00 */
[----:B------:R-:W0:Y:S01]  /*4020*/  MUFU.TANH R45, R45 ;  /* 0x0000002d002d7308 */ /* 0x000e220000002400 */
[----:B-1----:R-:W-:Y:S01]  /*4030*/  FSEL R44, R44, -INF , P4 ;  /* 0xff8000002c2c7808 */ /* 0x002fe20002000000 */
[--C-:B------:R-:W-:Y:S01]  /*4040*/  IMAD.MOV.U32 R111, RZ, RZ, R151.reuse ;  /* 0x000000ffff6f7224 */ /* 0x100fe200078e0097 */
[----:B------:R-:W-:Y:S01]  /*4050*/  MOV R82, R151 ;  /* 0x0000009700527202 */ /* 0x000fe20000000f00 */
[--C-:B------:R-:W-:Y:S01]  /*4060*/  IMAD.MOV.U32 R109, RZ, RZ, R151.reuse ;  /* 0x000000ffff6d7224 */ /* 0x100fe200078e0097 */
[----:B------:R-:W-:Y:S01]  /*4070*/  FMNMX.FTZ R4, R44, R3, !PT ;  /* 0x000000032c047209 */ /* 0x000fe20007810000 */
[--C-:B------:R-:W-:Y:S01]  /*4080*/  IMAD.MOV.U32 R108, RZ, RZ, R151.reuse ;  /* 0x000000ffff6c7224 */ /* 0x100fe200078e0097 */
[-C--:B------:R-:W-:Y:S01]  /*4090*/  MOV R78, R151.reuse ;  /* 0x00000097004e7202 */ /* 0x080fe20000000f00 */
        /* <DEDUP_REMOVED lines=14> */
[----:B------:R-:W-:-:S02]  /*4180*/  IMAD.MOV.U32 R100, RZ, RZ, R151 ;  /* 0x000000ffff647224 */ /* 0x000fc400078e0097 */
[----:B------:R-:W0:Y:S01]  /*4190*/  MUFU.TANH R42, R42 ;  /* 0x0000002a002a7308 */ /* 0x000e220000002400 */
[----:B-1----:R-:W-:Y:S01]  /*41a0*/  FSEL R55, R55, -INF , P1 ;  /* 0xff80000037377808 */ /* 0x002fe20000800000 */
[--C-:B------:R-:W-:Y:S01]  /*41b0*/  IMAD.MOV.U32 R99, RZ, RZ, R151.reuse ;  /* 0x000000ffff637224 */ /* 0x100fe200078e0097 */
[----:B------:R-:W-:Y:S01]  /*41c0*/  ISETP.GT.AND P1, PT, R2, 0x31, PT ;  /* 0x000000310200780c */ /* 0x000fe20003f24270 */
[--C-:B------:R-:W-:Y:S02]  /*41d0*/  IMAD.MOV.U32 R97, RZ, RZ, R151.reuse ;  /* 0x000000ffff617224 */ /* 0x100fe400078e0097 */
[--C-:B------:R-:W-:Y:S02]  /*41e0*/  IMAD.MOV.U32 R96, RZ, RZ, R151.reuse ;  /* 0x000000ffff607224 */ /* 0x100fe400078e0097 */
[----:B------:R-:W1:Y:S01]  /*41f0*/  MUFU.TANH R33, R33 ;  /* 0x0000002100217308 */ /* 0x000e620000002400 */
[----:B--2---:R-:W-:Y:S01]  /*4200*/  FSEL R32, R32, -INF , P2 ;  /* 0xff80000020207808 */ /* 0x004fe20001000000 */
[----:B------:R-:W-:-:S02]  /*4210*/  IMAD.MOV.U32 R95, RZ, RZ, R151 ;  /* 0x000000ffff5f7224 */ /* 0x000fc400078e0097 */
[--C-:B------:R-:W-:Y:S01]  /*4220*/  IMAD.MOV.U32 R93, RZ, RZ, R151.reuse ;  /* 0x000000ffff5d7224 */ /* 0x100fe200078e0097 */
[----:B------:R-:W-:Y:S01]  /*4230*/  FMNMX.FTZ R4, R32, R3, !PT ;  /* 0x0000000320047209 */ /* 0x000fe20007810000 */
[--C-:B------:R-:W-:Y:S02]  /*4240*/  IMAD.MOV.U32 R92, RZ, RZ, R151.reuse ;  /* 0x000000ffff5c7224 */ /* 0x100fe400078e0097 */
[----:B------:R-:W2:Y:S01]  /*4250*/  MUFU.TANH R43, R43 ;  /* 0x0000002b002b7308 */ /* 0x000ea20000002400 */
[----:B0-----:R-:W-:Y:S01]  /*4260*/  FSEL R42, R42, -INF , P6 ;  /* 0xff8000002a2a7808 */ /* 0x001fe20003000000 */
[--C-:B------:R-:W-:Y:S01]  /*4270*/  IMAD.MOV.U32 R91, RZ, RZ, R151.reuse ;  /* 0x000000ffff5b7224 */ /* 0x100fe200078e0097 */
[----:B------:R-:W-:Y:S01]  /*4280*/  ISETP.GT.AND P6, PT, R2, 0x38, PT ;  /* 0x000000380200780c */ /* 0x000fe20003fc4270 */
[--C-:B------:R-:W-:Y:S02]  /*4290*/  IMAD.MOV.U32 R89, RZ, RZ, R151.reuse ;  /* 0x000000ffff597224 */ /* 0x100fe400078e0097 */
[----:B------:R-:W-:-:S02]  /*42a0*/  IMAD.MOV.U32 R88, RZ, RZ, R151 ;  /* 0x000000ffff587224 */ /* 0x000fc400078e0097 */
[----:B------:R-:W0:Y:S01]  /*42b0*/  MUFU.TANH R36, R36 ;  /* 0x0000002400247308 */ /* 0x000e220000002400 */
[----:B-1----:R-:W-:Y:S01]  /*42c0*/  FSEL R33, R33, -INF , P1 ;  /* 0xff80000021217808 */ /* 0x002fe20000800000 */
[--C-:B------:R-:W-:Y:S02]  /*42d0*/  IMAD.MOV.U32 R87, RZ, RZ, R151.reuse ;  /* 0x000000ffff577224 */ /* 0x100fe400078e0097 */
[--C-:B------:R-:W-:Y:S01]  /*42e0*/  IMAD.MOV.U32 R85, RZ, RZ, R151.reuse ;  /* 0x000000ffff557224 */ /* 0x100fe200078e0097 */
[----:B------:R-:W-:Y:S01]  /*42f0*/  FMNMX.FTZ R3, R33, R4, !PT ;  /* 0x0000000421037209 */ /* 0x000fe20007810000 */
[--C-:B------:R-:W-:Y:S02]  /*4300*/  IMAD.MOV.U32 R84, RZ, RZ, R151.reuse ;  /* 0x000000ffff547224 */ /* 0x100fe400078e0097 */
[----:B------:R-:W1:Y:S01]  /*4310*/  MUFU.TANH R46, R46 ;  /* 0x0000002e002e7308 */ /* 0x000e620000002400 */
[----:B--2---:R-:W-:Y:S01]  /*4320*/  FSEL R43, R43, -INF , P5 ;  /* 0xff8000002b2b7808 */ /* 0x004fe20002800000 */
[--C-:B------:R-:W-:Y:S01]  /*4330*/  IMAD.MOV.U32 R83, RZ, RZ, R151.reuse ;  /* 0x000000ffff537224 */ /* 0x100fe200078e0097 */
[----:B------:R-:W-:Y:S01]  /*4340*/  ISETP.GT.AND P5, PT, R2, 0x39, PT ;  /* 0x000000390200780c */ /* 0x000fe20003fa4270 */
[----:B------:R-:W-:-:S02]  /*4350*/  IMAD.MOV.U32 R81, RZ, RZ, R151 ;  /* 0x000000ffff517224 */ /* 0x000fc400078e0097 */
[--C-:B------:R-:W-:Y:S02]  /*4360*/  IMAD.MOV.U32 R80, RZ, RZ, R151.reuse ;  /* 0x000000ffff507224 */ /* 0x100fe400078e0097 */
[----:B------:R-:W2:Y:S01]  /*4370*/  MUFU.TANH R37, R37 ;  /* 0x0000002500257308 */ /* 0x000ea20000002400 */
[----:B0-----:R-:W-:Y:S01]  /*4380*/  FSEL R36, R36, -INF , P6 ;  /* 0xff80000024247808 */ /* 0x001fe20003000000 */
[--C-:B------:R-:W-:Y:S02]  /*4390*/  IMAD.MOV.U32 R79, RZ, RZ, R151.reuse ;  /* 0x000000ffff4f7224 */ /* 0x100fe400078e0097 */
[--C-:B------:R-:W-:Y:S01]  /*43a0*/  IMAD.MOV.U32 R77, RZ, RZ, R151.reuse ;  /* 0x000000ffff4d7224 */ /* 0x100fe200078e0097 */
[----:B------:R-:W-:Y:S01]  /*43b0*/  FMNMX.FTZ R4, R36, R3, !PT ;  /* 0x0000000324047209 */ /* 0x000fe20007810000 */
[--C-:B------:R-:W-:Y:S02]  /*43c0*/  IMAD.MOV.U32 R76, RZ, RZ, R151.reuse ;  /* 0x000000ffff4c7224 */ /* 0x100fe400078e0097 */
[----:B------:R-:W0:Y:S01]  /*43d0*/  MUFU.TANH R47, R47 ;  /* 0x0000002f002f7308 */ /* 0x000e220000002400 */
[----:B-1----:R-:W-:Y:S01]  /*43e0*/  FSEL R46, R46, -INF , P4 ;  /* 0xff8000002e2e7808 */ /* 0x002fe20002000000 */
[--C-:B------:R-:W-:Y:S01]  /*43f0*/  IMAD.MOV.U32 R75, RZ, RZ, R151.reuse ;  /* 0x000000ffff4b7224 */ /* 0x100fe200078e0097 */
[----:B------:R-:W-:Y:S01]  /*4400*/  ISETP.GT.AND P4, PT, R2, 0x40, PT ;  /* 0x000000400200780c */ /* 0x000fe20003f84270 */
[----:B------:R-:W-:-:S02]  /*4410*/  IMAD.MOV.U32 R73, RZ, RZ, R151 ;  /* 0x000000ffff497224 */ /* 0x000fc400078e0097 */
[--C-:B------:R-:W-:Y:S02]  /*4420*/  IMAD.MOV.U32 R72, RZ, RZ, R151.reuse ;  /* 0x000000ffff487224 */ /* 0x100fe400078e0097 */
[----:B------:R-:W1:Y:S01]  /*4430*/  MUFU.TANH R24, R24 ;  /* 0x0000001800187308 */ /* 0x000e620000002400 */
[----:B--2---:R-:W-:Y:S01]  /*4440*/  FSEL R37, R37, -INF , P5 ;  /* 0xff80000025257808 */ /* 0x004fe20002800000 */
[--C-:B------:R-:W-:Y:S02]  /*4450*/  IMAD.MOV.U32 R71, RZ, RZ, R151.reuse ;  /* 0x000000ffff477224 */ /* 0x100fe400078e0097 */
[--C-:B------:R-:W-:Y:S01]  /*4460*/  IMAD.MOV.U32 R69, RZ, RZ, R151.reuse ;  /* 0x000000ffff457224 */ /* 0x100fe200078e0097 */
[----:B------:R-:W-:Y:S01]  /*4470*/  FMNMX.FTZ R3, R37, R4, !PT ;  /* 0x0000000425037209 */ /* 0x000fe20007810000 */
[--C-:B------:R-:W-:Y:S02]  /*4480*/  IMAD.MOV.U32 R68, RZ, RZ, R151.reuse ;  /* 0x000000ffff447224 */ /* 0x100fe400078e0097 */
[----:B------:R-:W2:Y:S01]  /*4490*/  MUFU.TANH R34, R34 ;  /* 0x0000002200227308 */ /* 0x000ea20000002400 */
[----:B0-----:R-:W-:Y:S01]  /*44a0*/  FSEL R47, R47, -INF , P3 ;  /* 0xff8000002f2f7808 */ /* 0x001fe20001800000 */
[--C-:B------:R-:W-:Y:S01]  /*44b0*/  IMAD.MOV.U32 R67, RZ, RZ, R151.reuse ;  /* 0x000000ffff437224 */ /* 0x100fe200078e0097 */
[----:B------:R-:W-:Y:S01]  /*44c0*/  ISETP.GT.AND P3, PT, R2, 0x41, PT ;  /* 0x000000410200780c */ /* 0x000fe20003f64270 */
[----:B------:R-:W-:-:S04]  /*44d0*/  IMAD.MOV.U32 R65, RZ, RZ, R151 ;  /* 0x000000ffff417224 */ /* 0x000fc800078e0097 */
[----:B------:R-:W0:Y:S01]  /*44e0*/  MUFU.TANH R25, R25 ;  /* 0x0000001900197308 */ /* 0x000e220000002400 */
[----:B-1----:R-:W-:-:S04]  /*44f0*/  FSEL R24, R24, -INF , P4 ;  /* 0xff80000018187808 */ /* 0x002fc80002000000 */
[----:B------:R-:W-:-:S03]  /*4500*/  FMNMX.FTZ R4, R24, R3, !PT ;  /* 0x0000000318047209 */ /* 0x000fc60007810000 */
[----:B------:R-:W1:Y:S01]  /*4510*/  MUFU.TANH R35, R35 ;  /* 0x0000002300237308 */ /* 0x000e620000002400 */
[----:B--2---:R-:W-:Y:S02]  /*4520*/  FSEL R34, R34, -INF , P2 ;  /* 0xff80000022227808 */ /* 0x004fe40001000000 */
[----:B------:R-:W-:-:S05]  /*4530*/  ISETP.GT.AND P2, PT, R2, 0x48, PT ;  /* 0x000000480200780c */ /* 0x000fca0003f44270 */
[----:B------:R-:W2:Y:S01]  /*4540*/  MUFU.TANH R28, R28 ;  /* 0x0000001c001c7308 */ /* 0x000ea20000002400 */
[----:B0-----:R-:W-:-:S04]  /*4550*/  FSEL R25, R25, -INF , P3 ;  /* 0xff80000019197808 */ /* 0x001fc80001800000 */
[----:B------:R-:W-:-:S03]  /*4560*/  FMNMX.FTZ R3, R25, R4, !PT ;  /* 0x0000000419037209 */ /* 0x000fc60007810000 */
[----:B------:R-:W0:Y:S01]  /*4570*/  MUFU.TANH R29, R29 ;  /* 0x0000001d001d7308 */ /* 0x000e220000002400 */
[----:B-1----:R-:W-:Y:S02]  /*4580*/  FSEL R35, R35, -INF , P1 ;  /* 0xff80000023237808 */ /* 0x002fe40000800000 */
[----:B------:R-:W-:-:S05]  /*4590*/  ISETP.GT.AND P1, PT, R2, 0x49, PT ;  /* 0x000000490200780c */ /* 0x000fca0003f24270 */
[----:B------:R-:W1:Y:S01]  /*45a0*/  MUFU.TANH R38, R38 ;  /* 0x0000002600267308 */ /* 0x000e620000002400 */
[----:B--2---:R-:W-:-:S04]  /*45b0*/  FSEL R28, R28, -INF , P2 ;  /* 0xff8000001c1c7808 */ /* 0x004fc80001000000 */
[----:B------:R-:W-:-:S03]  /*45c0*/  FMNMX.FTZ R2, R28, R3, !PT ;  /* 0x000000031c027209 */ /* 0x000fc60007810000 */
[----:B------:R-:W2:Y:S01]  /*45d0*/  MUFU.TANH R39, R39 ;  /* 0x0000002700277308 */ /* 0x000ea20000002400 */
[----:B0-----:R-:W-:-:S04]  /*45e0*/  FSEL R29, R29, -INF , P1 ;  /* 0xff8000001d1d7808 */ /* 0x001fc80000800000 */
[----:B------:R-:W-:-:S03]  /*45f0*/  FMNMX.FTZ R2, R29, R2, !PT ;  /* 0x000000021d027209 */ /* 0x000fc60007810000 */
[----:B------:R-:W0:Y:S01]  /*4600*/  MUFU.TANH R26, R26 ;  /* 0x0000001a001a7308 */ /* 0x000e220000002400 */
[----:B-1----:R-:W-:Y:S01]  /*4610*/  FSEL R38, R38, -INF , P6 ;  /* 0xff80000026267808 */ /* 0x002fe20003000000 */
[----:B------:R-:W1:Y:S06]  /*4620*/  SHFL.BFLY PT, R3, R2, 0x2, 0x1f ;  /* 0x0c401f0002037f89 */ /* 0x000e6c00000e0000 */
[----:B------:R-:W3:Y:S01]  /*4630*/  MUFU.TANH R27, R27 ;  /* 0x0000001b001b7308 */ /* 0x000ee20000002400 */
[----:B--2---:R-:W-:-:S07]  /*4640*/  FSEL R39, R39, -INF , P5 ;  /* 0xff80000027277808 */ /* 0x004fce0002800000 */
[----:B------:R-:W2:Y:S01]  /*4650*/  MUFU.TANH R30, R30 ;  /* 0x0000001e001e7308 */ /* 0x000ea20000002400 */
[----:B0-----:R-:W-:-:S07]  /*4660*/  FSEL R26, R26, -INF , P4 ;  /* 0xff8000001a1a7808 */ /* 0x001fce0002000000 */
[----:B------:R-:W0:Y:S01]  /*4670*/  MUFU.TANH R31, R31 ;  /* 0x0000001f001f7308 */ /* 0x000e220000002400 */
[----:B---3--:R-:W-:Y:S02]  /*4680*/  FSEL R27, R27, -INF , P3 ;  /* 0xff8000001b1b7808 */ /* 0x008fe40001800000 */
[----:B-1----:R-:W-:-:S05]  /*4690*/  FMNMX.FTZ R3, R2, R3, !PT ;  /* 0x0000000302037209 */ /* 0x002fca0007810000 */
[----:B------:R-:W1:Y:S01]  /*46a0*/  SHFL.BFLY PT, R4, R3, 0x1, 0x1f ;  /* 0x0c201f0003047f89 */ /* 0x000e6200000e0000 */
[----:B--2---:R-:W-:Y:S02]  /*46b0*/  FSEL R30, R30, -INF , P2 ;  /* 0xff8000001e1e7808 */ /* 0x004fe40001000000 */
[----:B0-----:R-:W-:Y:S02]  /*46c0*/  FSEL R31, R31, -INF , P1 ;  /* 0xff8000001f1f7808 */ /* 0x001fe40000800000 */
[----:B-1----:R-:W-:Y:S02]  /*46d0*/  FMNMX.FTZ R4, R3, R4, !PT ;  /* 0x0000000403047209 */ /* 0x002fe40007810000 */
[----:B------:R-:W-:Y:S02]  /*46e0*/  FMNMX.FTZ R3, R58, R59, !PT ;  /* 0x0000003b3a037209 */ /* 0x000fe40007810000 */
[C---:B------:R-:W-:Y:S01]  /*46f0*/  FSETP.NEU.FTZ.AND P0, PT, R4.reuse, -INF , PT ;  /* 0xff8000000400780b */ /* 0x040fe20003f1d000 */
[----:B------:R-:W-:Y:S01]  /*4700*/  FMUL.FTZ R5, R4, UR5 ;  /* 0x0000000504057c20 */ /* 0x000fe20008410000 */
[----:B------:R-:W-:-:S04]  /*4710*/  FMNMX.FTZ R2, R62, R3, !PT ;  /* 0x000000033e027209 */ /* 0x000fc80007810000 */
[----:B------:R-:W-:Y:S02]  /*4720*/  FMNMX.FTZ R3, R63, R2, !PT ;  /* 0x000000023f037209 */ /* 0x000fe40007810000 */
[----:B------:R-:W-:Y:S02]  /*4730*/  FSEL R17, R5, RZ, P0 ;  /* 0x000000ff05117208 */ /* 0x000fe40000000000 */
[----:B------:R-:W-:Y:S02]  /*4740*/  FMNMX.FTZ R2, R50, R3, !PT ;  /* 0x0000000332027209 */ /* 0x000fe40007810000 */
[----:B------:R-:W-:Y:S01]  /*4750*/  ISETP.NE.AND P0, PT, R20, RZ, PT ;  /* 0x000000ff1400720c */ /* 0x000fe20003f05270 */
[--C-:B------:R-:W-:Y:S01]  /*4760*/  FFMA.FTZ R56, R56, UR5, -R17.reuse ;  /* 0x0000000538387c23 */ /* 0x100fe20008010811 */
[----:B------:R-:W-:Y:S01]  /*4770*/  FMNMX.FTZ R3, R51, R2, !PT ;  /* 0x0000000233037209 */ /* 0x000fe20007810000 */
[--C-:B------:R-:W-:Y:S01]  /*4780*/  FFMA.FTZ R57, R57, UR5, -R17.reuse ;  /* 0x0000000539397c23 */ /* 0x100fe20008010811 */
[--C-:B------:R-:W-:Y:S01]  /*4790*/  FFMA.FTZ R60, R60, UR5, -R17.reuse ;  /* 0x000000053c3c7c23 */ /* 0x100fe20008010811 */
[--C-:B------:R-:W-:Y:S01]  /*47a0*/  FFMA.FTZ R61, R61, UR5, -R17.reuse ;  /* 0x000000053d3d7c23 */ /* 0x100fe20008010811 */
[----:B------:R-:W-:Y:S01]  /*47b0*/  FMNMX.FTZ R2, R54, R3, !PT ;  /* 0x0000000336027209 */ /* 0x000fe20007810000 */
[----:B------:R-:W-:Y:S01]  /*47c0*/  MUFU.EX2 R56, R56 ;  /* 0x0000003800387308 */ /* 0x000fe20000000800 */
[--C-:B------:R-:W-:Y:S01]  /*47d0*/  FFMA.FTZ R48, R48, UR5, -R17.reuse ;  /* 0x0000000530307c23 */ /* 0x100fe20008010811 */
[--C-:B------:R-:W-:Y:S01]  /*47e0*/  FFMA.FTZ R49, R49, UR5, -R17.reuse ;  /* 0x0000000531317c23 */ /* 0x100fe20008010811 */
[----:B------:R-:W-:Y:S01]  /*47f0*/  FMNMX.FTZ R3, R55, R2, !PT ;  /* 0x0000000237037209 */ /* 0x000fe20007810000 */
[--C-:B------:R-:W-:Y:S01]  /*4800*/  FFMA.FTZ R52, R52, UR5, -R17.reuse ;  /* 0x0000000534347c23 */ /* 0x100fe20008010811 */
[--C-:B------:R-:W-:Y:S01]  /*4810*/  FFMA.FTZ R53, R53, UR5, -R17.reuse ;  /* 0x0000000535357c23 */ /* 0x100fe20008010811 */
[--C-:B------:R-:W-:Y:S01]  /*4820*/  FFMA.FTZ R40, R40, UR5, -R17.reuse ;  /* 0x0000000528287c23 */ /* 0x100fe20008010811 */
[----:B------:R-:W-:Y:S01]  /*4830*/  FMNMX.FTZ R2, R42, R3, !PT ;  /* 0x000000032a027209 */ /* 0x000fe20007810000 */
[----:B------:R-:W0:Y:S01]  /*4840*/  MUFU.EX2 R57, R57 ;  /* 0x0000003900397308 */ /* 0x000e220000000800 */
[--C-:B------:R-:W-:Y:S01]  /*4850*/  FFMA.FTZ R41, R41, UR5, -R17.reuse ;  /* 0x0000000529297c23 */ /* 0x100fe20008010811 */
        /* <DEDUP_REMOVED lines=14> */
[----:B------:R-:W1:Y:S01]  /*4940*/  MUFU.EX2 R61, R61 ;  /* 0x0000003d003d7308 */ /* 0x000e620000000800 */
[----:B------:R-:W-:Y:S01]  /*4950*/  FFMA.FTZ R17, R29, UR5, -R17 ;  /* 0x000000051d117c23 */ /* 0x000fe20008010811 */
[----:B0-----:R-:W-:Y:S01]  /*4960*/  F2FP.BF16.F32.PACK_AB R208, R57, R56 ;  /* 0x0000003839d0723e */ /* 0x001fe200000010ff */
[----:B------:R-:W-:Y:S01]  /*4970*/  IMAD.MOV.U32 R29, RZ, RZ, R151 ;  /* 0x000000ffff1d7224 */ /* 0x000fe200078e0097 */
[----:B------:R-:W-:-:S04]  /*4980*/  FMNMX.FTZ R3, R35, R2, !PT ;  /* 0x0000000223037209 */ /* 0x000fc80007810000 */
[----:B------:R-:W-:Y:S01]  /*4990*/  FMNMX.FTZ R2, R38, R3, !PT ;  /* 0x0000000326027209 */ /* 0x000fe20007810000 */
[----:B------:R-:W-:Y:S03]  /*49a0*/  MUFU.EX2 R48, R48 ;  /* 0x0000003000307308 */ /* 0x000fe60000000800 */
[----:B------:R-:W-:-:S04]  /*49b0*/  FMNMX.FTZ R3, R39, R2, !PT ;  /* 0x0000000227037209 */ /* 0x000fc80007810000 */
[----:B------:R-:W-:Y:S01]  /*49c0*/  FMNMX.FTZ R2, R26, R3, !PT ;  /* 0x000000031a027209 */ /* 0x000fe20007810000 */
[----:B------:R-:W0:Y:S01]  /*49d0*/  MUFU.EX2 R49, R49 ;  /* 0x0000003100317308 */ /* 0x000e220000000800 */
[----:B-1----:R-:W-:Y:S02]  /*49e0*/  F2FP.BF16.F32.PACK_AB R210, R61, R60 ;  /* 0x0000003c3dd2723e */ /* 0x002fe400000010ff */
[----:B------:R-:W-:-:S04]  /*49f0*/  FMNMX.FTZ R3, R27, R2, !PT ;  /* 0x000000021b037209 */ /* 0x000fc80007810000 */
[----:B------:R-:W-:Y:S01]  /*4a00*/  FMNMX.FTZ R2, R30, R3, !PT ;  /* 0x000000031e027209 */ /* 0x000fe20007810000 */
[----:B------:R-:W-:Y:S03]  /*4a10*/  MUFU.EX2 R52, R52 ;  /* 0x0000003400347308 */ /* 0x000fe60000000800 */
[----:B------:R-:W-:-:S05]  /*4a20*/  FMNMX.FTZ R2, R31, R2, !PT ;  /* 0x000000021f027209 */ /* 0x000fca0007810000 */
[----:B------:R-:W1:Y:S01]  /*4a30*/  SHFL.BFLY PT, R3, R2, 0x2, 0x1f ;  /* 0x0c401f0002037f89 */ /* 0x000e6200000e0000 */
[----:B------:R-:W2:Y:S01]  /*4a40*/  MUFU.EX2 R53, R53 ;  /* 0x0000003500357308 */ /* 0x000ea20000000800 */
[----:B0-----:R-:W-:-:S07]  /*4a50*/  F2FP.BF16.F32.PACK_AB R204, R49, R48 ;  /* 0x0000003031cc723e */ /* 0x001fce00000010ff */
[----:B------:R-:W-:Y:S08]  /*4a60*/  MUFU.EX2 R40, R40 ;  /* 0x0000002800287308 */ /* 0x000ff00000000800 */
[----:B------:R-:W0:Y:S01]  /*4a70*/  MUFU.EX2 R41, R41 ;  /* 0x0000002900297308 */ /* 0x000e220000000800 */
[----:B--2---:R-:W-:Y:S02]  /*4a80*/  F2FP.BF16.F32.PACK_AB R206, R53, R52 ;  /* 0x0000003435ce723e */ /* 0x004fe400000010ff */
[----:B-1----:R-:W-:-:S05]  /*4a90*/  FMNMX.FTZ R5, R2, R3, !PT ;  /* 0x0000000302057209 */ /* 0x002fca0007810000 */
[----:B------:R-:W-:Y:S01]  /*4aa0*/  MUFU.EX2 R44, R44 ;  /* 0x0000002c002c7308 */ /* 0x000fe20000000800 */
[----:B------:R-:W1:Y:S07]  /*4ab0*/  SHFL.BFLY PT, R2, R5, 0x1, 0x1f ;  /* 0x0c201f0005027f89 */ /* 0x000e6e00000e0000 */
[----:B------:R-:W2:Y:S01]  /*4ac0*/  MUFU.EX2 R45, R45 ;  /* 0x0000002d002d7308 */ /* 0x000ea20000000800 */
[----:B0-----:R-:W-:-:S07]  /*4ad0*/  F2FP.BF16.F32.PACK_AB R200, R41, R40 ;  /* 0x0000002829c8723e */ /* 0x001fce00000010ff */
[----:B------:R-:W-:Y:S08]  /*4ae0*/  MUFU.EX2 R32, R32 ;  /* 0x0000002000207308 */ /* 0x000ff00000000800 */
[----:B------:R-:W0:Y:S01]  /*4af0*/  MUFU.EX2 R33, R33 ;  /* 0x0000002100217308 */ /* 0x000e220000000800 */
[----:B--2---:R-:W-:Y:S02]  /*4b00*/  F2FP.BF16.F32.PACK_AB R202, R45, R44 ;  /* 0x0000002c2dca723e */ /* 0x004fe400000010ff */
[----:B-1----:R-:W-:-:S04]  /*4b10*/  FMNMX.FTZ R3, R5, R2, !PT ;  /* 0x0000000205037209 */ /* 0x002fc80007810000 */
[C---:B------:R-:W-:Y:S01]  /*4b20*/  FSETP.NEU.FTZ.AND P1, PT, R3.reuse, -INF , PT ;  /* 0xff8000000300780b */ /* 0x040fe20003f3d000 */
[----:B------:R-:W-:Y:S01]  /*4b30*/  FMUL.FTZ R2, R3, UR5 ;  /* 0x0000000503027c20 */ /* 0x000fe20008410000 */
[----:B------:R1:W-:Y:S04]  /*4b40*/  MUFU.EX2 R5, R17 ;  /* 0x0000001100057308 */ /* 0x0003e80000000800 */
[----:B------:R-:W-:Y:S02]  /*4b50*/  FSEL R2, R2, RZ, P1 ;  /* 0x000000ff02027208 */ /* 0x000fe40000800000 */
[----:B------:R-:W-:Y:S02]  /*4b60*/  PLOP3.LUT P1, PT, PT, PT, UP0, 0x80, 0x0 ;  /* 0x000000000000781c */ /* 0x000fe40003f2f008 */
[----:B------:R-:W-:Y:S01]  /*4b70*/  MUFU.EX2 R36, R36 ;  /* 0x0000002400247308 */ /* 0x000fe20000000800 */
[--C-:B------:R-:W-:Y:S01]  /*4b80*/  FFMA.FTZ R58, R58, UR5, -R2.reuse ;  /* 0x000000053a3a7c23 */ /* 0x100fe20008010802 */
[--C-:B------:R-:W-:Y:S01]  /*4b90*/  FFMA.FTZ R59, R59, UR5, -R2.reuse ;  /* 0x000000053b3b7c23 */ /* 0x100fe20008010802 */
[--C-:B------:R-:W-:Y:S01]  /*4ba0*/  FFMA.FTZ R62, R62, UR5, -R2.reuse ;  /* 0x000000053e3e7c23 */ /* 0x100fe20008010802 */
[--C-:B------:R-:W-:Y:S01]  /*4bb0*/  FFMA.FTZ R63, R63, UR5, -R2.reuse ;  /* 0x000000053f3f7c23 */ /* 0x100fe20008010802 */
[----:B-1----:R-:W-:Y:S01]  /*4bc0*/  FADD.FTZ R17, R56, R57 ;  /* 0x0000003938117221 */ /* 0x002fe20000010000 */
[--C-:B------:R-:W-:Y:S01]  /*4bd0*/  FFMA.FTZ R50, R50, UR5, -R2.reuse ;  /* 0x0000000532327c23 */ /* 0x100fe20008010802 */
[--C-:B------:R-:W-:Y:S01]  /*4be0*/  FFMA.FTZ R51, R51, UR5, -R2.reuse ;  /* 0x0000000533337c23 */ /* 0x100fe20008010802 */
[----:B------:R-:W-:Y:S01]  /*4bf0*/  MUFU.EX2 R58, R58 ;  /* 0x0000003a003a7308 */ /* 0x000fe20000000800 */
[----:B------:R-:W-:Y:S01]  /*4c00*/  FADD.FTZ R20, R60, R17 ;  /* 0x000000113c147221 */ /* 0x000fe20000010000 */
[--C-:B------:R-:W-:Y:S01]  /*4c10*/  FFMA.FTZ R54, R54, UR5, -R2.reuse ;  /* 0x0000000536367c23 */ /* 0x100fe20008010802 */
[--C-:B------:R-:W-:Y:S01]  /*4c20*/  FFMA.FTZ R55, R55, UR5, -R2.reuse ;  /* 0x0000000537377c23 */ /* 0x100fe20008010802 */
[----:B------:R-:W-:Y:S01]  /*4c30*/  FFMA.FTZ R42, R42, UR5, -R2 ;  /* 0x000000052a2a7c23 */ /* 0x000fe20008010802 */
[----:B------:R-:W-:Y:S01]  /*4c40*/  FADD.FTZ R17, R61, R20 ;  /* 0x000000143d117221 */ /* 0x000fe20000010000 */
[--C-:B------:R-:W-:Y:S01]  /*4c50*/  FFMA.FTZ R43, R43, UR5, -R2.reuse ;  /* 0x000000052b2b7c23 */ /* 0x100fe20008010802 */
[--C-:B------:R-:W-:Y:S01]  /*4c60*/  FFMA.FTZ R46, R46, UR5, -R2.reuse ;  /* 0x000000052e2e7c23 */ /* 0x100fe20008010802 */
[----:B------:R-:W1:Y:S01]  /*4c70*/  MUFU.EX2 R59, R59 ;  /* 0x0000003b003b7308 */ /* 0x000e620000000800 */
[----:B------:R-:W-:Y:S01]  /*4c80*/  FADD.FTZ R20, R48, R17 ;  /* 0x0000001130147221 */ /* 0x000fe20000010000 */
[--C-:B------:R-:W-:Y:S01]  /*4c90*/  FFMA.FTZ R47, R47, UR5, -R2.reuse ;  /* 0x000000052f2f7c23 */ /* 0x100fe20008010802 */
[--C-:B------:R-:W-:Y:S01]  /*4ca0*/  FFMA.FTZ R34, R34, UR5, -R2.reuse ;  /* 0x0000000522227c23 */ /* 0x100fe20008010802 */
[----:B------:R-:W-:Y:S01]  /*4cb0*/  FFMA.FTZ R35, R35, UR5, -R2 ;  /* 0x0000000523237c23 */ /* 0x000fe20008010802 */
[----:B------:R-:W-:Y:S01]  /*4cc0*/  FADD.FTZ R21, R49, R20 ;  /* 0x0000001431157221 */ /* 0x000fe20000010000 */
[--C-:B------:R-:W-:Y:S01]  /*4cd0*/  FFMA.FTZ R38, R38, UR5, -R2.reuse ;  /* 0x0000000526267c23 */ /* 0x100fe20008010802 */
[--C-:B------:R-:W-:Y:S01]  /*4ce0*/  FFMA.FTZ R39, R39, UR5, -R2.reuse ;  /* 0x0000000527277c23 */ /* 0x100fe20008010802 */
[----:B------:R-:W2:Y:S01]  /*4cf0*/  MUFU.EX2 R62, R62 ;  /* 0x0000003e003e7308 */ /* 0x000ea20000000800 */
[----:B------:R-:W-:Y:S01]  /*4d00*/  FADD.FTZ R64, R52, R21 ;  /* 0x0000001534407221 */ /* 0x000fe20000010000 */
[--C-:B------:R-:W-:Y:S01]  /*4d10*/  FFMA.FTZ R26, R26, UR5, -R2.reuse ;  /* 0x000000051a1a7c23 */ /* 0x100fe20008010802 */
[--C-:B------:R-:W-:Y:S01]  /*4d20*/  FFMA.FTZ R27, R27, UR5, -R2.reuse ;  /* 0x000000051b1b7c23 */ /* 0x100fe20008010802 */
[----:B------:R-:W-:Y:S01]  /*4d30*/  FFMA.FTZ R30, R30, UR5, -R2 ;  /* 0x000000051e1e7c23 */ /* 0x000fe20008010802 */
[----:B------:R-:W-:Y:S01]  /*4d40*/  FADD.FTZ R21, R53, R64 ;  /* 0x0000004035157221 */ /* 0x000fe20000010000 */
[----:B------:R-:W-:Y:S01]  /*4d50*/  FFMA.FTZ R2, R31, UR5, -R2 ;  /* 0x000000051f027c23 */ /* 0x000fe20008010802 */
[----:B0-----:R-:W-:Y:S01]  /*4d60*/  F2FP.BF16.F32.PACK_AB R196, R33, R32 ;  /* 0x0000002021c4723e */ /* 0x001fe200000010ff */
[----:B------:R-:W0:Y:S01]  /*4d70*/  MUFU.EX2 R63, R63 ;  /* 0x0000003f003f7308 */ /* 0x000e220000000800 */
[----:B-1----:R-:W-:Y:S01]  /*4d80*/  FADD.FTZ R17, R58, R59 ;  /* 0x0000003b3a117221 */ /* 0x002fe20000010000 */
[----:B------:R-:W-:Y:S01]  /*4d90*/  FADD.FTZ R64, R40, R21 ;  /* 0x0000001528407221 */ /* 0x000fe20000010000 */
[----:B------:R-:W-:Y:S01]  /*4da0*/  F2FP.BF16.F32.PACK_AB R209, R59, R58 ;  /* 0x0000003a3bd1723e */ /* 0x000fe200000010ff */
[--C-:B------:R-:W-:Y:S01]  /*4db0*/  IMAD.MOV.U32 R61, RZ, RZ, R151.reuse ;  /* 0x000000ffff3d7224 */ /* 0x100fe200078e0097 */
[----:B------:R-:W-:Y:S01]  /*4dc0*/  MOV R58, R151 ;  /* 0x00000097003a7202 */ /* 0x000fe20000000f00 */
[----:B------:R-:W-:Y:S01]  /*4dd0*/  FADD.FTZ R21, R41, R64 ;  /* 0x0000004029157221 */ /* 0x000fe20000010000 */
[----:B------:R-:W-:Y:S01]  /*4de0*/  IMAD.MOV.U32 R64, RZ, RZ, R151 ;  /* 0x000000ffff407224 */ /* 0x000fe200078e0097 */
[----:B------:R-:W1:Y:S01]  /*4df0*/  MUFU.EX2 R50, R50 ;  /* 0x0000003200327308 */ /* 0x000e620000000800 */
[----:B--2---:R-:W-:Y:S01]  /*4e00*/  FADD.FTZ R20, R62, R17 ;  /* 0x000000113e147221 */ /* 0x004fe20000010000 */
[----:B------:R-:W-:Y:S01]  /*4e10*/  FADD.FTZ R0, R44, R21 ;  /* 0x000000152c007221 */ /* 0x000fe20000010000 */
[----:B------:R-:W-:-:S02]  /*4e20*/  IMAD.MOV.U32 R60, RZ, RZ, R151 ;  /* 0x000000ffff3c7224 */ /* 0x000fc400078e0097 */
[--C-:B------:R-:W-:Y:S02]  /*4e30*/  IMAD.MOV.U32 R59, RZ, RZ, R151.reuse ;  /* 0x000000ffff3b7224 */ /* 0x100fe400078e0097 */
[----:B------:R-:W-:Y:S01]  /*4e40*/  FADD.FTZ R21, R45, R0 ;  /* 0x000000002d157221 */ /* 0x000fe20000010000 */
[--C-:B------:R-:W-:Y:S01]  /*4e50*/  IMAD.MOV.U32 R57, RZ, RZ, R151.reuse ;  /* 0x000000ffff397224 */ /* 0x100fe200078e0097 */
[----:B------:R-:W2:Y:S01]  /*4e60*/  MUFU.EX2 R51, R51 ;  /* 0x0000003300337308 */ /* 0x000ea20000000800 */
[C---:B0-----:R-:W-:Y:S01]  /*4e70*/  FADD.FTZ R17, R63.reuse, R20 ;  /* 0x000000143f117221 */ /* 0x041fe20000010000 */
[----:B------:R-:W-:Y:S01]  /*4e80*/  F2FP.BF16.F32.PACK_AB R211, R63, R62 ;  /* 0x0000003e3fd3723e */ /* 0x000fe200000010ff */
[--C-:B------:R-:W-:Y:S01]  /*4e90*/  IMAD.MOV.U32 R63, RZ, RZ, R151.reuse ;  /* 0x000000ffff3f7224 */ /* 0x100fe200078e0097 */
[----:B------:R-:W-:Y:S01]  /*4ea0*/  MOV R62, R151 ;  /* 0x00000097003e7202 */ /* 0x000fe20000000f00 */
[--C-:B------:R-:W-:Y:S02]  /*4eb0*/  IMAD.MOV.U32 R56, RZ, RZ, R151.reuse ;  /* 0x000000ffff387224 */ /* 0x100fe400078e0097 */
[----:B------:R-:W-:Y:S01]  /*4ec0*/  IMAD.MOV.U32 R53, RZ, RZ, R151 ;  /* 0x000000ffff357224 */ /* 0x000fe200078e0097 */
[----:B------:R-:W0:Y:S01]  /*4ed0*/  MUFU.EX2 R54, R54 ;  /* 0x0000003600367308 */ /* 0x000e220000000800 */
[----:B-1----:R-:W-:Y:S01]  /*4ee0*/  FADD.FTZ R20, R50, R17 ;  /* 0x0000001132147221 */ /* 0x002fe20000010000 */
[----:B------:R-:W-:-:S02]  /*4ef0*/  IMAD.MOV.U32 R52, RZ, RZ, R151 ;  /* 0x000000ffff347224 */ /* 0x000fc400078e0097 */
[--C-:B------:R-:W-:Y:S02]  /*4f00*/  IMAD.MOV.U32 R49, RZ, RZ, R151.reuse ;  /* 0x000000ffff317224 */ /* 0x100fe400078e0097 */
[--C-:B------:R-:W-:Y:S02]  /*4f10*/  IMAD.MOV.U32 R48, RZ, RZ, R151.reuse ;  /* 0x000000ffff307224 */ /* 0x100fe400078e0097 */
[----:B------:R-:W1:Y:S01]  /*4f20*/  MUFU.EX2 R55, R55 ;  /* 0x0000003700377308 */ /* 0x000e620000000800 */
[C---:B--2---:R-:W-:Y:S01]  /*4f30*/  FADD.FTZ R17, R51.reuse, R20 ;  /* 0x0000001433117221 */ /* 0x044fe20000010000 */
[----:B------:R-:W-:Y:S01]  /*4f40*/  F2FP.BF16.F32.PACK_AB R205, R51, R50 ;  /* 0x0000003233cd723e */ /* 0x000fe200000010ff */
[--C-:B------:R-:W-:Y:S01]  /*4f50*/  IMAD.MOV.U32 R51, RZ, RZ, R151.reuse ;  /* 0x000000ffff337224 */ /* 0x100fe200078e0097 */
[----:B------:R-:W-:Y:S01]  /*4f60*/  MOV R50, R151 ;  /* 0x0000009700327202 */ /* 0x000fe20000000f00 */
[--C-:B------:R-:W-:Y:S02]  /*4f70*/  IMAD.MOV.U32 R45, RZ, RZ, R151.reuse ;  /* 0x000000ffff2d7224 */ /* 0x100fe400078e0097 */
[----:B------:R-:W-:Y:S01]  /*4f80*/  IMAD.MOV.U32 R44, RZ, RZ, R151 ;  /* 0x000000ffff2c7224 */ /* 0x000fe200078e0097 */
[----:B------:R-:W2:Y:S01]  /*4f90*/  MUFU.EX2 R42, R42 ;  /* 0x0000002a002a7308 */ /* 0x000ea20000000800 */
[----:B0-----:R-:W-:Y:S01]  /*4fa0*/  FADD.FTZ R20, R54, R17 ;  /* 0x0000001136147221 */ /* 0x001fe20000010000 */
[----:B------:R-:W-:-:S02]  /*4fb0*/  IMAD.MOV.U32 R41, RZ, RZ, R151 ;  /* 0x000000ffff297224 */ /* 0x000fc400078e0097 */
[--C-:B------:R-:W-:Y:S02]  /*4fc0*/  IMAD.MOV.U32 R40, RZ, RZ, R151.reuse ;  /* 0x000000ffff287224 */ /* 0x100fe400078e0097 */
[----:B------:R-:W-:Y:S02]  /*4fd0*/  IMAD.MOV.U32 R31, RZ, RZ, R151 ;  /* 0x000000ffff1f7224 */ /* 0x000fe400078e0097 */
[----:B------:R-:W0:Y:S01]  /*4fe0*/  MUFU.EX2 R43, R43 ;  /* 0x0000002b002b7308 */ /* 0x000e220000000800 */
[C---:B-1----:R-:W-:Y:S01]  /*4ff0*/  FADD.FTZ R17, R55.reuse, R20 ;  /* 0x0000001437117221 */ /* 0x042fe20000010000 */
        /* <DEDUP_REMOVED lines=9> */
[----:B------:R-:W-:-:S05]  /*5090*/  IMAD.MOV.U32 R32, RZ, RZ, R151 ;  /* 0x000000ffff207224 */ /* 0x000fca00078e0097 */
[----:B------:R-:W2:Y:S01]  /*50a0*/  MUFU.EX2 R47, R47 ;  /* 0x0000002f002f7308 */ /* 0x000ea20000000800 */
[C---:B0-----:R-:W-:Y:S01]  /*50b0*/  FADD.FTZ R17, R43.reuse, R0 ;  /* 0x000000002b117221 */ /* 0x041fe20000010000 */
[----:B------:R-:W-:Y:S01]  /*50c0*/  F2FP.BF16.F32.PACK_AB R201, R43, R42 ;  /* 0x0000002a2bc9723e */ /* 0x000fe200000010ff */
[----:B------:R-:W-:Y:S01]  /*50d0*/  IMAD.MOV.U32 R43, RZ, RZ, R151 ;  /* 0x000000ffff2b7224 */ /* 0x000fe200078e0097 */
[----:B------:R-:W-:-:S04]  /*50e0*/  MOV R42, R151 ;  /* 0x00000097002a7202 */ /* 0x000fc80000000f00 */
[----:B------:R-:W0:Y:S01]  /*50f0*/  MUFU.EX2 R37, R37 ;  /* 0x0000002500257308 */ /* 0x000e220000000800 */
[----:B-1----:R-:W-:-:S07]  /*5100*/  FADD.FTZ R0, R46, R17 ;  /* 0x000000112e007221 */ /* 0x002fce0000010000 */
[----:B------:R-:W1:Y:S01]  /*5110*/  MUFU.EX2 R34, R34 ;  /* 0x0000002200227308 */ /* 0x000e620000000800 */
[C---:B--2---:R-:W-:Y:S01]  /*5120*/  FADD.FTZ R17, R47.reuse, R0 ;  /* 0x000000002f117221 */ /* 0x044fe20000010000 */
[----:B------:R-:W-:Y:S01]  /*5130*/  F2FP.BF16.F32.PACK_AB R203, R47, R46 ;  /* 0x0000002e2fcb723e */ /* 0x000fe200000010ff */
[----:B------:R-:W-:Y:S01]  /*5140*/  IMAD.MOV.U32 R47, RZ, RZ, R151 ;  /* 0x000000ffff2f7224 */ /* 0x000fe200078e0097 */
[----:B------:R-:W-:-:S04]  /*5150*/  MOV R46, R151 ;  /* 0x00000097002e7202 */ /* 0x000fc80000000f00 */
[----:B------:R-:W2:Y:S01]  /*5160*/  MUFU.EX2 R24, R24 ;  /* 0x0000001800187308 */ /* 0x000ea20000000800 */
[C---:B0-----:R-:W-:Y:S01]  /*5170*/  FADD.FTZ R21, R37.reuse, R20 ;  /* 0x0000001425157221 */ /* 0x041fe20000010000 */
[----:B------:R-:W-:Y:S01]  /*5180*/  F2FP.BF16.F32.PACK_AB R198, R37, R36 ;  /* 0x0000002425c6723e */ /* 0x000fe200000010ff */
[--C-:B------:R-:W-:Y:S02]  /*5190*/  IMAD.MOV.U32 R37, RZ, RZ, R151.reuse ;  /* 0x000000ffff257224 */ /* 0x100fe400078e0097 */
[----:B------:R-:W-:-:S03]  /*51a0*/  IMAD.MOV.U32 R36, RZ, RZ, R151 ;  /* 0x000000ffff247224 */ /* 0x000fc600078e0097 */
[----:B------:R-:W0:Y:S01]  /*51b0*/  MUFU.EX2 R35, R35 ;  /* 0x0000002300237308 */ /* 0x000e220000000800 */
[----:B-1----:R-:W-:-:S07]  /*51c0*/  FADD.FTZ R0, R34, R17 ;  /* 0x0000001122007221 */ /* 0x002fce0000010000 */
[----:B------:R-:W1:Y:S01]  /*51d0*/  MUFU.EX2 R25, R25 ;  /* 0x0000001900197308 */ /* 0x000e620000000800 */
[----:B--2---:R-:W-:-:S07]  /*51e0*/  FADD.FTZ R20, R24, R21 ;  /* 0x0000001518147221 */ /* 0x004fce0000010000 */
[----:B------:R-:W2:Y:S01]  /*51f0*/  MUFU.EX2 R38, R38 ;  /* 0x0000002600267308 */ /* 0x000ea20000000800 */
[C---:B0-----:R-:W-:Y:S01]  /*5200*/  FADD.FTZ R17, R35.reuse, R0 ;  /* 0x0000000023117221 */ /* 0x041fe20000010000 */
[----:B------:R-:W-:Y:S01]  /*5210*/  F2FP.BF16.F32.PACK_AB R197, R35, R34 ;  /* 0x0000002223c5723e */ /* 0x000fe200000010ff */
[----:B------:R-:W-:Y:S01]  /*5220*/  IMAD.MOV.U32 R35, RZ, RZ, R151 ;  /* 0x000000ffff237224 */ /* 0x000fe200078e0097 */
[----:B------:R-:W-:-:S04]  /*5230*/  MOV R34, R151 ;  /* 0x0000009700227202 */ /* 0x000fc80000000f00 */
[----:B------:R-:W0:Y:S01]  /*5240*/  MUFU.EX2 R28, R28 ;  /* 0x0000001c001c7308 */ /* 0x000e220000000800 */
[C---:B-1----:R-:W-:Y:S01]  /*5250*/  FADD.FTZ R21, R25.reuse, R20 ;  /* 0x0000001419157221 */ /* 0x042fe20000010000 */
[----:B------:R-:W-:Y:S01]  /*5260*/  F2FP.BF16.F32.PACK_AB R192, R25, R24 ;  /* 0x0000001819c0723e */ /* 0x000fe200000010ff */
[--C-:B------:R-:W-:Y:S02]  /*5270*/  IMAD.MOV.U32 R25, RZ, RZ, R151.reuse ;  /* 0x000000ffff197224 */ /* 0x100fe400078e0097 */
[----:B------:R-:W-:-:S03]  /*5280*/  IMAD.MOV.U32 R24, RZ, RZ, R151 ;  /* 0x000000ffff187224 */ /* 0x000fc600078e0097 */
[----:B------:R-:W1:Y:S01]  /*5290*/  MUFU.EX2 R39, R39 ;  /* 0x0000002700277308 */ /* 0x000e620000000800 */
[----:B--2---:R-:W-:-:S07]  /*52a0*/  FADD.FTZ R0, R38, R17 ;  /* 0x0000001126007221 */ /* 0x004fce0000010000 */
[----:B------:R-:W2:Y:S01]  /*52b0*/  MUFU.EX2 R26, R26 ;  /* 0x0000001a001a7308 */ /* 0x000ea20000000800 */
[----:B0-----:R-:W-:Y:S01]  /*52c0*/  FADD.FTZ R20, R28, R21 ;  /* 0x000000151c147221 */ /* 0x001fe20000010000 */
[C---:B------:R-:W-:Y:S01]  /*52d0*/  F2FP.BF16.F32.PACK_AB R194, R5.reuse, R28 ;  /* 0x0000001c05c2723e */ /* 0x040fe200000010ff */
[----:B------:R-:W-:Y:S02]  /*52e0*/  IMAD.MOV.U32 R28, RZ, RZ, R151 ;  /* 0x000000ffff1c7224 */ /* 0x000fe400078e0097 */
[----:B------:R-:W-:-:S03]  /*52f0*/  FADD.FTZ R17, R5, R20 ;  /* 0x0000001405117221 */ /* 0x000fc60000010000 */
[----:B------:R-:W0:Y:S01]  /*5300*/  MUFU.EX2 R27, R27 ;  /* 0x0000001b001b7308 */ /* 0x000e220000000800 */
[C---:B-1----:R-:W-:Y:S01]  /*5310*/  FADD.FTZ R21, R39.reuse, R0 ;  /* 0x0000000027157221 */ /* 0x042fe20000010000 */
[----:B------:R-:W-:Y:S01]  /*5320*/  F2FP.BF16.F32.PACK_AB R199, R39, R38 ;  /* 0x0000002627c7723e */ /* 0x000fe200000010ff */
[----:B------:R-:W-:Y:S01]  /*5330*/  IMAD.MOV.U32 R39, RZ, RZ, R151 ;  /* 0x000000ffff277224 */ /* 0x000fe200078e0097 */
[----:B------:R-:W-:-:S04]  /*5340*/  MOV R38, R151 ;  /* 0x0000009700267202 */ /* 0x000fc80000000f00 */
[----:B------:R-:W1:Y:S01]  /*5350*/  MUFU.EX2 R30, R30 ;  /* 0x0000001e001e7308 */ /* 0x000e620000000800 */
[----:B--2---:R-:W-:-:S07]  /*5360*/  FADD.FTZ R0, R26, R21 ;  /* 0x000000151a007221 */ /* 0x004fce0000010000 */
[----:B------:R2:W3:Y:S01]  /*5370*/  MUFU.EX2 R195, R2 ;  /* 0x0000000200c37308 */ /* 0x0004e20000000800 */
[C---:B0-----:R-:W-:Y:S01]  /*5380*/  FADD.FTZ R5, R27.reuse, R0 ;  /* 0x000000001b057221 */ /* 0x041fe20000010000 */
[----:B------:R-:W-:Y:S01]  /*5390*/  F2FP.BF16.F32.PACK_AB R193, R27, R26 ;  /* 0x0000001a1bc1723e */ /* 0x000fe200000010ff */
[----:B------:R-:W-:Y:S01]  /*53a0*/  IMAD.MOV.U32 R27, RZ, RZ, R151 ;  /* 0x000000ffff1b7224 */ /* 0x000fe200078e0097 */
[----:B------:R-:W-:Y:S01]  /*53b0*/  MOV R26, R151 ;  /* 0x00000097001a7202 */ /* 0x000fe20000000f00 */
[----:B-1----:R-:W-:Y:S01]  /*53c0*/  FADD.FTZ R0, R30, R5 ;  /* 0x000000051e007221 */ /* 0x002fe20000010000 */
[----:B--2---:R-:W-:-:S03]  /*53d0*/  IMAD.MOV.U32 R2, RZ, RZ, 0x3f800000 ;  /* 0x3f800000ff027424 */ /* 0x004fc600078e00ff */
[C---:B---3--:R-:W-:Y:S01]  /*53e0*/  FADD.FTZ R5, R195.reuse, R0 ;  /* 0x00000000c3057221 */ /* 0x048fe20000010000 */
[----:B------:R-:W-:Y:S01]  /*53f0*/  F2FP.BF16.F32.PACK_AB R195, R195, R30 ;  /* 0x0000001ec3c3723e */ /* 0x000fe200000010ff */
[----:B------:R-:W-:Y:S01]  /*5400*/  IMAD.MOV.U32 R0, RZ, RZ, 0x3f800000 ;  /* 0x3f800000ff007424 */ /* 0x000fe200078e00ff */
[----:B------:R-:W-:Y:S01]  /*5410*/  MOV R30, R151 ;  /* 0x00000097001e7202 */ /* 0x000fe20000000f00 */
[----:B------:R-:W-:Y:S06]  /*5420*/  @!P1 BRA `(.L_x_14) ;  /* 0x0000004400249947 */ /* 0x000fec0003800000 */
[----:B------:R-:W-:Y:S01]  /*5430*/  UIADD3 UR4, UR60, -0x2, URZ ;  /* 0xfffffffe3c047890 */ /* 0x000fe2000fffe03f */
[----:B------:R-:W-:Y:S01]  /*5440*/  IMAD.MOV.U32 R20, RZ, RZ, R3 ;  /* 0x000000ffff147224 */ /* 0x000fe200078e0003 */
[----:B------:R-:W-:Y:S01]  /*5450*/  MOV R21, R4 ;  /* 0x0000000400157202 */ /* 0x000fe20000000f00 */
[----:B------:R-:W-:Y:S01]  /*5460*/  IMAD.MOV.U32 R2, RZ, RZ, 0x3f800000 ;  /* 0x3f800000ff027424 */ /* 0x000fe200078e00ff */
[----:B------:R-:W-:Y:S02]  /*5470*/  CS2R R150, SRZ ;  /* 0x0000000000967805 */ /* 0x000fe4000001ff00 */
[----:B------:R-:W-:Y:S01]  /*5480*/  CS2R R146, SRZ ;  /* 0x0000000000927805 */ /* 0x000fe2000001ff00 */
[----:B------:R-:W-:Y:S01]  /*5490*/  IMAD.U32 R228, RZ, RZ, UR4 ;  /* 0x00000004ffe47e24 */ /* 0x000fe2000f8e00ff */
[----:B------:R-:W-:Y:S02]  /*54a0*/  R2UR UR4, R16 ;  /* 0x00000000100472ca */ /* 0x000fe400000e0000 */
[----:B------:R-:W-:-:S02]  /*54b0*/  CS2R R142, SRZ ;  /* 0x00000000008e7805 */ /* 0x000fc4000001ff00 */
[----:B------:R-:W-:Y:S02]  /*54c0*/  CS2R R138, SRZ ;  /* 0x00000000008a7805 */ /* 0x000fe4000001ff00 */
[----:B------:R-:W-:Y:S02]  /*54d0*/  CS2R R134, SRZ ;  /* 0x0000000000867805 */ /* 0x000fe4000001ff00 */
[----:B------:R-:W-:Y:S02]  /*54e0*/  CS2R R130, SRZ ;  /* 0x0000000000827805 */ /* 0x000fe4000001ff00 */
[----:B------:R-:W-:Y:S02]  /*54f0*/  CS2R R126, SRZ ;  /* 0x00000000007e7805 */ /* 0x000fe4000001ff00 */
[----:B------:R-:W-:Y:S02]  /*5500*/  CS2R R122, SRZ ;  /* 0x00000000007a7805 */ /* 0x000fe4000001ff00 */
[----:B------:R-:W-:-:S02]  /*5510*/  CS2R R118, SRZ ;  /* 0x0000000000767805 */ /* 0x000fc4000001ff00 */
[----:B------:R-:W-:Y:S02]  /*5520*/  CS2R R114, SRZ ;  /* 0x0000000000727805 */ /* 0x000fe4000001ff00 */
[----:B------:R-:W-:Y:S02]  /*5530*/  CS2R R110, SRZ ;  /* 0x00000000006e7805 */ /* 0x000fe4000001ff00 */
[----:B------:R-:W-:Y:S02]  /*5540*/  CS2R R106, SRZ ;  /* 0x00000000006a7805 */ /* 0x000fe4000001ff00 */
[----:B------:R-:W-:Y:S02]  /*5550*/  CS2R R102, SRZ ;  /* 0x0000000000667805 */ /* 0x000fe4000001ff00 */
[----:B------:R-:W-:Y:S01]  /*5560*/  CS2R R98, SRZ ;  /* 0x0000000000627805 */ /* 0x000fe2000001ff00 */
[----:B------:R-:W-:Y:S01]  /*5570*/  IMAD.U32 R229, RZ, RZ, UR4 ;  /* 0x00000004ffe57e24 */ /* 0x000fe2000f8e00ff */
        /* <DEDUP_REMOVED lines=49> */
[----:B------:R-:W-:Y:S01]  /*5890*/  CS2R R24, SRZ ;  /* 0x0000000000187805 */ /* 0x000fe2000001ff00 */
[----:B------:R-:W-:Y:S01]  /*58a0*/  UMOV UR60, UR38 ;  /* 0x00000026003c7c82 */ /* 0x000fe20008000000 */
[----:B------:R-:W-:-:S05]  /*58b0*/  ULDC UR39, c[0x0][0x9d8] ;  /* 0x0002760000277ab9 */ /* 0x000fca0000000800 */
.L_x_25:
[----:B------:R-:W-:Y:S01]  /*58c0*/  R2UR UR5, R229 ;  /* 0x00000000e50572ca */ /* 0x000fe200000e0000 */
[----:B------:R-:W-:-:S04]  /*58d0*/  UISETP.NE.AND UP0, UPT, UR60, 0x1, UPT ;  /* 0x000000013c00788c */ /* 0x000fc8000bf05270 */
[----:B------:R-:W-:-:S08]  /*58e0*/  USEL UR4, URZ, 0x1, UP0 ;  /* 0x000000013f047887 */ /* 0x000fd00008000000 */
[----:B------:R-:W-:-:S06]  /*58f0*/  ULOP3.LUT UR4, UR5, UR4, URZ, 0x3c, !UPT ;  /* 0x0000000405047292 */ /* 0x000fcc000f8e3c3f */
[----:B------:R-:W-:Y:S01]  /*5900*/  MOV R16, UR4 ;  /* 0x0000000400107c02 */ /* 0x000fe20008000f00 */
[----:B------:R-:W-:Y:S06]  /*5910*/  @!P0 BRA `(.L_x_15) ;  /* 0x0000000000048947 */ /* 0x000fec0003800000 */
[----:B------:R-:W-:Y:S01]  /*5920*/  BPT.TRAP 0x1 ;  /* 0x000000040000795c */ /* 0x000fe20000300000 */
.L_x_15:
[----:B------:R-:W0:Y:S01]  /*5930*/  S2UR UR6, SR_CgaCtaId ;  /* 0x00000000000679c3 */ /* 0x000e220000008800 */
[----:B------:R-:W-:Y:S01]  /*5940*/  R2UR UR5, R16 ;  /* 0x00000000100572ca */ /* 0x000fe200000e0000 */
[----:B------:R-:W-:Y:S01]  /*5950*/  UIADD3 UR38, UR60, 0x1, URZ ;  /* 0x000000013c267890 */ /* 0x000fe2000fffe03f */
[----:B------:R-:W-:-:S03]  /*5960*/  UMOV UR4, 0x400 ;  /* 0x0000040000047882 */ /* 0x000fc60000000000 */
[----:B------:R-:W-:-:S04]  /*5970*/  UISETP.NE.AND UP0, UPT, UR38, 0x2, UPT ;  /* 0x000000022600788c */ /* 0x000fc8000bf05270 */
[----:B------:R-:W-:-:S04]  /*5980*/  USEL UR38, UR38, URZ, UP0 ;  /* 0x0000003f26267287 */ /* 0x000fc80008000000 */
[----:B------:R-:W-:-:S05]  /*5990*/  IMAD.U32 R4, RZ, RZ, UR5 ;  /* 0x00000005ff047e24 */ /* 0x000fca000f8e00ff */
[----:B------:R-:W-:Y:S01]  /*59a0*/  SHF.L.U32 R4, R4, 0x1f, RZ ;  /* 0x0000001f04047819 */ /* 0x000fe200000006ff */
[----:B0-----:R-:W-:-:S04]  /*59b0*/  ULEA UR6, UR6, UR4, 0x18 ;  /* 0x0000000406067291 */ /* 0x001fc8000f8ec03f */
[----:B------:R-:W-:Y:S02]  /*59c0*/  ULEA UR61, UR38, UR6, 0x3 ;  /* 0x00000006263d7291 */ /* 0x000fe4000f8e183f */
[----:B------:R-:W-:-:S07]  /*59d0*/  IMAD.U32 R3, RZ, RZ, UR6 ;  /* 0x00000006ff037e24 */ /* 0x000fce000f8e00ff */
[----:B------:R0:W1:Y:S01]  /*59e0*/  SYNCS.PHASECHK.TRANS64.TRYWAIT P1, [UR61+0x38830], R4 ;  /* 0x03883004ff0075a7 */ /* 0x000062000802017d */
[----:B------:R-:W-:Y:S05]  /*59f0*/  @!P0 BRA `(.L_x_16) ;  /* 0x0000000000048947 */ /* 0x000fea0003800000 */
[----:B------:R-:W-:Y:S01]  /*5a00*/  BPT.TRAP 0x1 ;  /* 0x000000040000795c */ /* 0x000fe20000300000 */
.L_x_16:
[----:B-1----:R-:W-:Y:S05]  /*5a10*/  @P1 BRA `(.L_x_17) ;  /* 0x0000000000081947 */ /* 0x002fea0003800000 */
[----:B------:R-:W1:Y:S02]  /*5a20*/  SYNCS.PHASECHK.TRANS64.TRYWAIT P1, [UR61+0x38830], R4 ;  /* 0x03883004ff0075a7 */ /* 0x000e64000802017d */
[----:B-1----:R-:W-:Y:S05]  /*5a30*/  @!P1 BRA `(.L_x_18) ;  /* 0x000000ac00909947 */ /* 0x002fea0003800000 */
.L_x_17:
[----:B------:R-:W-:Y:S01]  /*5a40*/  R2UR UR4, R18 ;  /* 0x00000000120472ca */ /* 0x000fe200000e0000 */
[----:B------:R-:W-:Y:S01]  /*5a50*/  WARPGROUP.ARRIVE ;  /* 0x00000000000079c5 */ /* 0x000fe20000000000 */
[----:B------:R-:W-:Y:S01]  /*5a60*/  R2UR UR10, R14 ;  /* 0x000000000e0a72ca */ /* 0x000fe200000e0000 */
[----:B------:R-:W-:Y:S01]  /*5a70*/  UMOV UR59, 0x40000040 ;  /* 0x40000040003b7882 */ /* 0x000fe20000000000 */
        /* <DEDUP_REMOVED lines=9> */
[----:B------:R-:W-:Y:S01]  /*5b10*/  UIMAD UR4, UR38, 0xa00, UR4 ;  /* 0x00000a00260478a4 */ /* 0x000fe2000f8e0204 */
[-C--:B------:R-:W-:Y:S01]  /*5b20*/  FMUL.FTZ R24, R24, R0.reuse ;  /* 0x0000000018187220 */ /* 0x080fe20000410000 */
[----:B------:R-:W-:Y:S01]  /*5b30*/  UMOV UR56, UR10 ;  /* 0x0000000a00387c82 */ /* 0x000fe20008000000 */
[----:B------:R-:W-:Y:S01]  /*5b40*/  UMOV UR43, 0x40000040 ;  /* 0x40000040002b7882 */ /* 0x000fe20000000000 */
[----:B------:R-:W-:Y:S01]  /*5b50*/  UMOV UR57, UR11 ;  /* 0x0000000b00397c82 */ /* 0x000fe20008000000 */
[----:B------:R-:W-:Y:S01]  /*5b60*/  UIADD3 UR6, UR4, 0x80, URZ ;  /* 0x0000008004067890 */ /* 0x000fe2000fffe03f */
[-C--:B------:R-:W-:Y:S01]  /*5b70*/  FMUL.FTZ R25, R25, R0.reuse ;  /* 0x0000000019197220 */ /* 0x080fe20000410000 */
[----:B------:R-:W-:Y:S01]  /*5b80*/  UMOV UR58, UR4 ;  /* 0x00000004003a7c82 */ /* 0x000fe20008000000 */
[----:B------:R-:W-:Y:S01]  /*5b90*/  UIADD3 UR5, UR4, 0x100, URZ ;  /* 0x0000010004057890 */ /* 0x000fe2000fffe03f */
[----:B------:R-:W-:Y:S01]  /*5ba0*/  HGMMA.64x16x16.F32.BF16 R184, gdesc[UR56], RZ, !UPT, gsb0 ;  /* 0x0020000038b879f0 */ /* 0x000fe2000c0018ff */
[----:B------:R-:W-:Y:S01]  /*5bb0*/  UMOV UR56, UR10 ;  /* 0x0000000a00387c82 */ /* 0x000fe20008000000 */
[----:B------:R-:W-:Y:S01]  /*5bc0*/  UMOV UR57, UR11 ;  /* 0x0000000b00397c82 */ /* 0x000fe20008000000 */
[----:B------:R-:W-:Y:S01]  /*5bd0*/  UMOV UR58, UR6 ;  /* 0x00000006003a7c82 */ /* 0x000fe20008000000 */
[----:B------:R-:W-:Y:S01]  /*5be0*/  UMOV UR59, 0x40000040 ;  /* 0x40000040003b7882 */ /* 0x000fe20000000000 */
[----:B------:R-:W-:Y:S01]  /*5bf0*/  UIADD3 UR6, UR4, 0x180, URZ ;  /* 0x0000018004067890 */ /* 0x000fe2000fffe03f */
[-C--:B------:R-:W-:Y:S01]  /*5c00*/  FMUL.FTZ R28, R28, R0.reuse ;  /* 0x000000001c1c7220 */ /* 0x080fe20000410000 */
        /* <DEDUP_REMOVED lines=12> */
[----:B------:R-:W-:Y:S01]  /*5cd0*/  UMOV UR47, 0x40000040 ;  /* 0x40000040002f7882 */ /* 0x000fe20000000000 */
[----:B------:R-:W-:Y:S01]  /*5ce0*/  UIADD3 UR50, UR4, 0x782, URZ ;  /* 0x0000078204327890 */ /* 0x000fe2000fffe03f */
[-C--:B------:R-:W-:Y:S01]  /*5cf0*/  FMUL.FTZ R41, R41, R0.reuse ;  /* 0x0000000029297220 */ /* 0x080fe20000410000 */
[----:B------:R-:W-:Y:S01]  /*5d00*/  UMOV UR51, 0x40000040 ;  /* 0x4000004000337882 */ /* 0x000fe20000000000 */
[----:B------:R-:W-:Y:S01]  /*5d10*/  UIADD3 UR54, UR4, 0x784, URZ ;  /* 0x0000078404367890 */ /* 0x000fe2000fffe03f */
[-C--:B------:R-:W-:Y:S01]  /*5d20*/  FMUL.FTZ R44, R44, R0.reuse ;  /* 0x000000002c2c7220 */ /* 0x080fe20000410000 */
[----:B------:R-:W-:Y:S01]  /*5d30*/  UMOV UR55, 0x40000040 ;  /* 0x4000004000377882 */ /* 0x000fe20000000000 */
[----:B------:R-:W-:Y:S01]  /*5d40*/  UMOV UR7, 0x40000040 ;  /* 0x4000004000077882 */ /* 0x000fe20000000000 */
[-C--:B------:R-:W-:Y:S01]  /*5d50*/  FMUL.FTZ R45, R45, R0.reuse ;  /* 0x000000002d2d7220 */ /* 0x080fe20000410000 */
        /* <DEDUP_REMOVED lines=23> */
[----:B------:R-:W-:Y:S01]  /*5ed0*/  FMUL.FTZ R93, R93, R0 ;  /* 0x000000005d5d7220 */ /* 0x000fe20000410000 */
[----:B------:R-:W-:-:S02]  /*5ee0*/  WARPGROUP.DEPBAR.LE gsb0, 0x0 ;  /* 0x00008000000079c5 */ /* 0x000fc40000010000 */
[----:B------:R-:W-:Y:S01]  /*5ef0*/  WARPGROUP.ARRIVE ;  /* 0x00000000000079c5 */ /* 0x000fe20000000000 */
[-C--:B------:R-:W-:Y:S01]  /*5f00*/  FMUL.FTZ R96, R96, R0.reuse ;  /* 0x0000000060607220 */ /* 0x080fe20000410000 */
[-C--:B------:R-:W-:Y:S01]  /*5f10*/  FMUL.FTZ R97, R97, R0.reuse ;  /* 0x0000000061617220 */ /* 0x080fe20000410000 */
[-C--:B------:R-:W-:Y:S01]  /*5f20*/  FMUL.FTZ R100, R100, R0.reuse ;  /* 0x0000000064647220 */ /* 0x080fe20000410000 */
[-C--:B------:R-:W-:Y:S01]  /*5f30*/  FMUL.FTZ R101, R101, R0.reuse ;  /* 0x0000000065657220 */ /* 0x080fe20000410000 */
[-C--:B------:R-:W-:Y:S01]  /*5f40*/  FMUL.FTZ R104, R104, R0.reuse ;  /* 0x0000000068687220 */ /* 0x080fe20000410000 */
[----:B------:R-:W-:Y:S01]  /*5f50*/  HGMMA.64x16x16.F32.BF16 R176, gdesc[UR56], RZ, !UPT, gsb0 ;  /* 0x0020000038b079f0 */ /* 0x000fe2000c0018ff */
[----:B------:R-:W-:Y:S01]  /*5f60*/  UMOV UR56, UR10 ;  /* 0x0000000a00387c82 */ /* 0x000fe20008000000 */
[----:B------:R-:W-:Y:S01]  /*5f70*/  UMOV UR57, UR11 ;  /* 0x0000000b00397c82 */ /* 0x000fe20008000000 */
[----:B------:R-:W-:Y:S01]  /*5f80*/  UMOV UR58, UR5 ;  /* 0x00000005003a7c82 */ /* 0x000fe20008000000 */
[----:B------:R-:W-:Y:S01]  /*5f90*/  UMOV UR59, 0x40000040 ;  /* 0x40000040003b7882 */ /* 0x000fe20000000000 */
[----:B------:R-:W-:Y:S01]  /*5fa0*/  UIADD3 UR5, UR4, 0x200, URZ ;  /* 0x0000020004057890 */ /* 0x000fe2000fffe03f */
        /* <DEDUP_REMOVED lines=103> */
[----:B------:R-:W-:Y:S02]  /*6620*/  R2UR UR10, R8 ;  /* 0x00000000080a72ca */ /* 0x000fe400000e0000 */
[----:B------:R-:W-:Y:S01]  /*6630*/  R2UR UR11, R9 ;  /* 0x00000000090b72ca */ /* 0x000fe200000e0000 */
[----:B------:R-:W-:Y:S02]  /*6640*/  WARPGROUP.DEPBAR.LE gsb0, 0x0 ;  /* 0x00008000000079c5 */ /* 0x000fe40000010000 */
[----:B-1----:R-:W-:-:S06]  /*6650*/  WARPGROUP.ARRIVE ;  /* 0x00000000000079c5 */ /* 0x002fcc0000000000 */
        /* <DEDUP_REMOVED lines=36> */
[----:B------:R-:W-:Y:S02]  /*68a0*/  UIADD3 UR5, UR4, 0x104, URZ ;  /* 0x0000010404057890 */ /* 0x000fe4000fffe03f */
[----:B------:R-:W-:Y:S01]  /*68b0*/  UIADD3 UR18, UR4, 0x284, URZ ;  /* 0x0000028404127890 */ /* 0x000fe2000fffe03f */
[----:B------:R-:W-:Y:S01]  /*68c0*/  UMOV UR19, 0x40000040 ;  /* 0x4000004000137882 */ /* 0x000fe20000000000 */
        /* <DEDUP_REMOVED lines=142> */
[----:B------:R-:W-:Y:S02]  /*71b0*/  R2UR UR14, R6 ;  /* 0x00000000060e72ca */ /* 0x000fe400000e0000 */
[----:B------:R-:W-:-:S11]  /*71c0*/  R2UR UR15, R7 ;  /* 0x00000000070f72ca */ /* 0x000fd600000e0000 */
        /* <DEDUP_REMOVED lines=252> */
[----:B------:R-:W-:-:S03]  /*8190*/  UIADD3 UR6, UR4, 0x906, URZ ;  /* 0x0000090604067890 */ /* 0x000fc6000fffe03f */
[----:B------:R-:W-:Y:S01]  /*81a0*/  UMOV UR4, UR14 ;  /* 0x0000000e00047c82 */ /* 0x000fe20008000000 */
        /* <DEDUP_REMOVED lines=24> */
.L_x_19:
[----:B------:R-:W-:Y:S02]  /*8330*/  R2UR UR4, R3 ;  /* 0x00000000030472ca */ /* 0x000fe400000e0000 */
[----:B------:R-:W-:-:S11]  /*8340*/  R2UR UR5, R229 ;  /* 0x00000000e50572ca */ /* 0x000fd600000e0000 */
[----:B------:R-:W-:Y:S02]  /*8350*/  ULEA UR4, UR60, UR4, 0x3 ;  /* 0x000000043c047291 */ /* 0x000fe4000f8e183f */
[----:B------:R-:W-:-:S05]  /*8360*/  IMAD.U32 R0, RZ, RZ, UR5 ;  /* 0x00000005ff007e24 */ /* 0x000fca000f8e00ff */
[----:B------:R-:W-:-:S04]  /*8370*/  SHF.L.U32 R0, R0, 0x1f, RZ ;  /* 0x0000001f00007819 */ /* 0x000fc800000006ff */
[----:B------:R1:W2:Y:S01]  /*8380*/  SYNCS.PHASECHK.TRANS64.TRYWAIT P1, [UR4+0x38850], R0 ;  /* 0x03885000ff0075a7 */ /* 0x0002a20008020144 */
[----:B------:R-:W-:Y:S05]  /*8390*/  @!P0 BRA `(.L_x_20) ;  /* 0x0000000000048947 */ /* 0x000fea0003800000 */
[----:B------:R-:W-:Y:S01]  /*83a0*/  BPT.TRAP 0x1 ;  /* 0x000000040000795c */ /* 0x000fe20000300000 */
.L_x_20:
[----:B--2---:R-:W-:Y:S05]  /*83b0*/  @P1 BRA `(.L_x_21) ;  /* 0x0000000000081947 */ /* 0x004fea0003800000 */
[----:B------:R-:W2:Y:S02]  /*83c0*/  SYNCS.PHASECHK.TRANS64.TRYWAIT P1, [UR4+0x38850], R0 ;  /* 0x03885000ff0075a7 */ /* 0x000ea40008020144 */
[----:B--2---:R-:W-:Y:S05]  /*83d0*/  @!P1 BRA `(.L_x_22) ;  /* 0x0000008400409947 */ /* 0x004fea0003800000 */
.L_x_21:
[----:B------:R-:W-:Y:S01]  /*83e0*/  R2UR UR5, R3 ;  /* 0x00000000030572ca */ /* 0x000fe200000e0000 */
[----:B------:R-:W-:Y:S01]  /*83f0*/  WARPGROUP.ARRIVE ;  /* 0x00000000000079c5 */ /* 0x000fe20000000000 */
[----:B------:R-:W-:-:S11]  /*8400*/  UMOV UR7, 0x40000040 ;  /* 0x4000004000077882 */ /* 0x000fd60000000000 */
[----:B------:R-:W-:-:S04]  /*8410*/  UIADD3 UR5, UR5, 0x400, URZ ;  /* 0x0000040005057890 */ /* 0x000fc8000fffe03f */
[----:B------:R-:W-:-:S04]  /*8420*/  USHF.R.U32.HI UR5, URZ, 0x4, UR5 ;  /* 0x000000043f057899 */ /* 0x000fc80008011605 */
[----:B------:R-:W-:-:S04]  /*8430*/  ULOP3.LUT UR5, UR5, 0x3fff, URZ, 0xc0, !UPT ;  /* 0x00003fff05057892 */ /* 0x000fc8000f8ec03f */
[----:B------:R-:W-:-:S04]  /*8440*/  ULOP3.LUT UR5, UR5, 0x2800000, URZ, 0xfc, !UPT ;  /* 0x0280000005057892 */ /* 0x000fc8000f8efc3f */
[----:B------:R-:W-:-:S07]  /*8450*/  UIMAD UR5, UR60, 0xa00, UR5 ;  /* 0x00000a003c0578a4 */ /* 0x000fce000f8e0205 */
[----:B------:R-:W-:Y:S02]  /*8460*/  UMOV UR6, UR5 ;  /* 0x0000000500067c82 */ /* 0x000fe40008000000 */
[----:B------:R-:W-:Y:S01]  /*8470*/  HGMMA.64x256x16.F32.BF16 R24, R208, gdesc[UR4].tnspB, R24, gsb0 ;  /* 0x43e00004d0187df0 */ /* 0x000fe20008001818 */
[----:B------:R-:W-:Y:S01]  /*8480*/  UIADD3 UR6, UR5, 0x80, URZ ;  /* 0x0000008005067890 */ /* 0x000fe2000fffe03f */
[----:B------:R-:W-:Y:S01]  /*8490*/  UMOV UR7, 0x40000040 ;  /* 0x4000004000077882 */ /* 0x000fe20000000000 */
[----:B------:R-:W-:Y:S02]  /*84a0*/  WARPGROUP.DEPBAR.LE gsb0, 0x0 ;  /* 0x00008000000079c5 */ /* 0x000fe40000010000 */
[----:B------:R-:W-:-:S15]  /*84b0*/  WARPGROUP.ARRIVE ;  /* 0x00000000000079c5 */ /* 0x000fde0000000000 */
[----:B------:R-:W-:-:S08]  /*84c0*/  NOP ;  /* 0x0000000000007918 */ /* 0x000fd00000000000 */
        /* <DEDUP_REMOVED lines=18> */
[----:B------:R-:W-:Y:S03]  /*85f0*/  HGMMA.64x256x16.F32.BF16 R24, R192, gdesc[UR4].tnspB, R24, gsb0 ;  /* 0x43e00004c0187df0 */ /* 0x000fe60008001818 */
[----:B------:R-:W-:Y:S02]  /*8600*/  WARPGROUP.DEPBAR.LE gsb0, 0x0 ;  /* 0x00008000000079c5 */ /* 0x000fe40000010000 */
[----:B------:R-:W-:Y:S05]  /*8610*/  @!P0 BRA `(.L_x_23) ;  /* 0x0000000000048947 */ /* 0x000fea0003800000 */
[----:B------:R-:W-:Y:S01]  /*8620*/  BPT.TRAP 0x1 ;  /* 0x000000040000795c */ /* 0x000fe20000300000 */
.L_x_23:
[----:B------:R-:W-:Y:S01]  /*8630*/  FMUL.FTZ R184, R184, UR39 ;  /* 0x00000027b8b87c20 */ /* 0x000fe20008410000 */
[----:B------:R-:W-:Y:S01]  /*8640*/  FMUL.FTZ R193, R186, UR39 ;  /* 0x00000027bac17c20 */ /* 0x000fe20008410000 */
[----:B------:R-:W-:Y:S01]  /*8650*/  FMUL.FTZ R185, R185, UR39 ;  /* 0x00000027b9b97c20 */ /* 0x000fe20008410000 */
[----:B------:R-:W-:Y:S01]  /*8660*/  FMUL.FTZ R186, R187, UR39 ;  /* 0x00000027bbba7c20 */ /* 0x000fe20008410000 */
[----:B------:R-:W-:Y:S01]  /*8670*/  FMUL.FTZ R187, R188, UR39 ;  /* 0x00000027bcbb7c20 */ /* 0x000fe20008410000 */
[----:B------:R-:W-:Y:S01]  /*8680*/  FMUL.FTZ R188, R189, UR39 ;  /* 0x00000027bdbc7c20 */ /* 0x000fe20008410000 */
[----:B------:R-:W1:Y:S01]  /*8690*/  MUFU.TANH R184, R184 ;  /* 0x000000b800b87308 */ /* 0x000e620000002400 */
[----:B------:R-:W-:Y:S01]  /*86a0*/  FMUL.FTZ R189, R190, UR39 ;  /* 0x00000027bebd7c20 */ /* 0x000fe20008410000 */
[----:B------:R-:W-:Y:S01]  /*86b0*/  FMUL.FTZ R190, R191, UR39 ;  /* 0x00000027bfbe7c20 */ /* 0x000fe20008410000 */
[----:B------:R-:W-:Y:S01]  /*86c0*/  FMUL.FTZ R176, R176, UR39 ;  /* 0x00000027b0b07c20 */ /* 0x000fe20008410000 */
[----:B------:R-:W-:Y:S01]  /*86d0*/  FMUL.FTZ R178, R178, UR39 ;  /* 0x00000027b2b27c20 */ /* 0x000fe20008410000 */
[----:B------:R-:W-:Y:S01]  /*86e0*/  FMUL.FTZ R177, R177, UR39 ;  /* 0x00000027b1b17c20 */ /* 0x000fe20008410000 */
[----:B------:R-:W-:Y:S01]  /*86f0*/  FMUL.FTZ R179, R179, UR39 ;  /* 0x00000027b3b37c20 */ /* 0x000fe20008410000 */
[----:B------:R-:W-:Y:S01]  /*8700*/  FMUL.FTZ R180, R180, UR39 ;  /* 0x00000027b4b47c20 */ /* 0x000fe20008410000 */
[----:B------:R-:W3:Y:S01]  /*8710*/  MUFU.TANH R193, R193 ;  /* 0x000000c100c17308 */ /* 0x000ee20000002400 */
[----:B------:R-:W-:Y:S01]  /*8720*/  FMUL.FTZ R182, R182, UR39 ;  /* 0x00000027b6b67c20 */ /* 0x000fe20008410000 */
[----:B------:R-:W-:Y:S01]  /*8730*/  FMUL.FTZ R181, R181, UR39 ;  /* 0x00000027b5b57c20 */ /* 0x000fe20008410000 */
[----:B------:R-:W-:Y:S01]  /*8740*/  FMUL.FTZ R192, R161, UR39 ;  /* 0x00000027a1c07c20 */ /* 0x000fe20008410000 */
[----:B------:R-:W-:Y:S01]  /*8750*/  FMUL.FTZ R183, R183, UR39 ;  /* 0x00000027b7b77c20 */ /* 0x000fe20008410000 */
[----:B------:R-:W-:Y:S01]  /*8760*/  FMUL.FTZ R161, R163, UR39 ;  /* 0x00000027a3a17c20 */ /* 0x000fe20008410000 */
[----:B------:R-:W-:Y:S01]  /*8770*/  FMUL.FTZ R168, R168, UR39 ;  /* 0x00000027a8a87c20 */ /* 0x000fe20008410000 */
[----:B------:R-:W-:Y:S01]  /*8780*/  FMUL.FTZ R163, R167, UR39 ;  /* 0x00000027a7a37c20 */ /* 0x000fe20008410000 */
[----:B------:R-:W4:Y:S01]  /*8790*/  MUFU.TANH R185, R185 ;  /* 0x000000b900b97308 */ /* 0x000f220000002400 */
[----:B-12---:R-:W-:Y:S01]  /*87a0*/  FMNMX.FTZ R0, R184, R21, !PT ;  /* 0x00000015b8007209 */ /* 0x006fe20007810000 */
[----:B------:R-:W-:Y:S01]  /*87b0*/  FMUL.FTZ R167, R153, UR39 ;  /* 0x0000002799a77c20 */ /* 0x000fe20008410000 */
[----:B------:R-:W-:Y:S01]  /*87c0*/  FMUL.FTZ R170, R170, UR39 ;  /* 0x00000027aaaa7c20 */ /* 0x000fe20008410000 */
[----:B------:R-:W-:Y:S01]  /*87d0*/  FMUL.FTZ R169, R169, UR39 ;  /* 0x00000027a9a97c20 */ /* 0x000fe20008410000 */
[----:B------:R-:W-:Y:S01]  /*87e0*/  FMUL.FTZ R171, R171, UR39 ;  /* 0x00000027abab7c20 */ /* 0x000fe20008410000 */
[----:B------:R-:W-:Y:S01]  /*87f0*/  FMUL.FTZ R172, R172, UR39 ;  /* 0x00000027acac7c20 */ /* 0x000fe20008410000 */
[----:B------:R-:W-:Y:S01]  /*8800*/  FMUL.FTZ R191, R173, UR39 ;  /* 0x00000027adbf7c20 */ /* 0x000fe20008410000 */
[----:B------:R-:W1:Y:S01]  /*8810*/  MUFU.TANH R186, R186 ;  /* 0x000000ba00ba7308 */ /* 0x000e620000002400 */
[----:B---3--:R-:W-:Y:S01]  /*8820*/  FMNMX.FTZ R3, R193, R20, !PT ;  /* 0x00000014c1037209 */ /* 0x008fe20007810000 */
[----:B------:R-:W-:Y:S01]  /*8830*/  FMUL.FTZ R173, R174, UR39 ;  /* 0x00000027aead7c20 */ /* 0x000fe20008410000 */
[----:B------:R-:W-:Y:S01]  /*8840*/  FMUL.FTZ R174, R175, UR39 ;  /* 0x00000027afae7c20 */ /* 0x000fe20008410000 */
[----:B------:R-:W-:Y:S01]  /*8850*/  FMUL.FTZ R175, R160, UR39 ;  /* 0x00000027a0af7c20 */ /* 0x000fe20008410000 */
[----:B------:R-:W-:Y:S01]  /*8860*/  FMUL.FTZ R160, R162, UR39 ;  /* 0x00000027a2a07c20 */ /* 0x000fe20008410000 */
[----:B------:R-:W-:Y:S01]  /*8870*/  FMUL.FTZ R164, R164, UR39 ;  /* 0x00000027a4a47c20 */ /* 0x000fe20008410000 */
[----:B------:R-:W-:Y:S01]  /*8880*/  FMUL.FTZ R162, R166, UR39 ;  /* 0x00000027a6a27c20 */ /* 0x000fe20008410000 */
[----:B------:R-:W2:Y:S01]  /*8890*/  MUFU.TANH R187, R187 ;  /* 0x000000bb00bb7308 */ /* 0x000ea20000002400 */
[----:B----4-:R-:W-:Y:S01]  /*88a0*/  FMNMX.FTZ R0, R185, R0, !PT ;  /* 0x00000000b9007209 */ /* 0x010fe20007810000 */
[----:B------:R-:W-:Y:S01]  /*88b0*/  FMUL.FTZ R165, R165, UR39 ;  /* 0x00000027a5a57c20 */ /* 0x000fe20008410000 */
[----:B------:R-:W-:Y:S01]  /*88c0*/  FMUL.FTZ R166, R152, UR39 ;  /* 0x0000002798a67c20 */ /* 0x000fe20008410000 */
[----:B------:R-:W-:Y:S01]  /*88d0*/  FMUL.FTZ R152, R154, UR39 ;  /* 0x000000279a987c20 */ /* 0x000fe20008410000 */
[----:B------:R-:W-:Y:S01]  /*88e0*/  FMUL.FTZ R154, R156, UR39 ;  /* 0x000000279c9a7c20 */ /* 0x000fe20008410000 */
[----:B------:R-:W-:Y:S01]  /*88f0*/  FMUL.FTZ R156, R158, UR39 ;  /* 0x000000279e9c7c20 */ /* 0x000fe20008410000 */
[----:B------:R-:W-:Y:S01]  /*8900*/  ULDC UR5, c[0x0][0x988] ;  /* 0x0002620000057ab9 */ /* 0x000fe20000000800 */
[----:B------:R-:W3:Y:S01]  /*8910*/  MUFU.TANH R189, R189 ;  /* 0x000000bd00bd7308 */ /* 0x000ee20000002400 */
[----:B-1----:R-:W-:Y:S01]  /*8920*/  FMNMX.FTZ R2, R186, R3, !PT ;  /* 0x00000003ba027209 */ /* 0x002fe20007810000 */
[----:B------:R-:W1:Y:S01]  /*8930*/  S2UR UR6, SR_CgaCtaId ;  /* 0x00000000000679c3 */ /* 0x000e620000008800 */
[----:B------:R-:W-:-:S05]  /*8940*/  UIADD3 UR61, UR61, 0x38840, URZ ;  /* 0x000388403d3d7890 */ /* 0x000fca000fffe03f */
[----:B------:R-:W4:Y:S01]  /*8950*/  MUFU.TANH R188, R188 ;  /* 0x000000bc00bc7308 */ /* 0x000f220000002400 */
[----:B--2---:R-:W-:-:S07]  /*8960*/  FMNMX.FTZ R3, R187, R0, !PT ;  /* 0x00000000bb037209 */ /* 0x004fce0007810000 */
[----:B------:R-:W2:Y:S01]  /*8970*/  MUFU.TANH R190, R190 ;  /* 0x000000be00be7308 */ /* 0x000ea20000002400 */
[----:B---3--:R-:W-:-:S07]  /*8980*/  FMNMX.FTZ R153, R189, R2, !PT ;  /* 0x00000002bd997209 */ /* 0x008fce0007810000 */
[----:B------:R-:W3:Y:S01]  /*8990*/  MUFU.TANH R176, R176 ;  /* 0x000000b000b07308 */ /* 0x000ee20000002400 */
[----:B----4-:R-:W-:Y:S01]  /*89a0*/  FMNMX.FTZ R3, R188, R3, !PT ;  /* 0x00000003bc037209 */ /* 0x010fe20007810000 */
[----:B-1----:R-:W-:-:S06]  /*89b0*/  UPRMT UR61, UR6, 0x654, UR61 ;  /* 0x00000654063d7896 */ /* 0x002fcc000800003d */
[----:B------:R-:W1:Y:S01]  /*89c0*/  MUFU.TANH R178, R178 ;  /* 0x000000b200b27308 */ /* 0x000e620000002400 */
[----:B--2---:R-:W-:Y:S02]  /*89d0*/  FMNMX.FTZ R153, R190, R153, !PT ;  /* 0x00000099be997209 */ /* 0x004fe40007810000 */
[----:B------:R-:W-:Y:S05]  /*89e0*/  SYNCS.ARRIVE.TRANS64.RED.A1T0 RZ, [UR61], RZ ;  /* 0x000000ffffff79a7 */ /* 0x000fea000810043d */
[----:B------:R-:W2:Y:S01]  /*89f0*/  MUFU.TANH R177, R177 ;  /* 0x000000b100b17308 */ /* 0x000ea20000002400 */
[----:B---3--:R-:W-:-:S07]  /*8a00*/  FMNMX.FTZ R0, R176, R3, !PT ;  /* 0x00000003b0007209 */ /* 0x008fce0007810000 */
[----:B------:R-:W3:Y:S01]  /*8a10*/  MUFU.TANH R179, R179 ;  /* 0x000000b300b37308 */ /* 0x000ee20000002400 */
[----:B-1----:R-:W-:Y:S01]  /*8a20*/  FMNMX.FTZ R2, R178, R153, !PT ;  /* 0x00000099b2027209 */ /* 0x002fe20007810000 */
[----:B------:R-:W-:-:S06]  /*8a30*/  FMUL.FTZ R153, R155, UR39 ;  /* 0x000000279b997c20 */ /* 0x000fcc0008410000 */
[----:B------:R-:W1:Y:S01]  /*8a40*/  MUFU.TANH R180, R180 ;  /* 0x000000b400b47308 */ /* 0x000e620000002400 */
[----:B--2---:R-:W-:-:S07]  /*8a50*/  FMNMX.FTZ R3, R177, R0, !PT ;  /* 0x00000000b1037209 */ /* 0x004fce0007810000 */
[----:B------:R-:W2:Y:S01]  /*8a60*/  MUFU.TANH R182, R182 ;  /* 0x000000b600b67308 */ /* 0x000ea20000002400 */
[----:B---3--:R-:W-:-:S07]  /*8a70*/  FMNMX.FTZ R195, R179, R2, !PT ;  /* 0x00000002b3c37209 */ /* 0x008fce0007810000 */
[----:B------:R-:W3:Y:S01]  /*8a80*/  MUFU.TANH R181, R181 ;  /* 0x000000b500b57308 */ /* 0x000ee20000002400 */
[----:B-1----:R-:W-:-:S07]  /*8a90*/  FMNMX.FTZ R0, R180, R3, !PT ;  /* 0x00000003b4007209 */ /* 0x002fce0007810000 */
        /* <DEDUP_REMOVED lines=9> */
[----:B---3--:R-:W-:Y:S01]  /*8b30*/  FMNMX.FTZ R2, R170, R155, !PT ;  /* 0x0000009baa027209 */ /* 0x008fe20007810000 */
[----:B------:R-:W-:-:S06]  /*8b40*/  FMUL.FTZ R155, R157, UR39 ;  /* 0x000000279d9b7c20 */ /* 0x000fcc0008410000 */
        /* <DEDUP_REMOVED lines=21> */
[----:B--2---:R-:W-:Y:S01]  /*8ca0*/  FMNMX.FTZ R0, R164, R157, !PT ;  /* 0x0000009da4007209 */ /* 0x004fe20007810000 */
[----:B------:R-:W-:-:S06]  /*8cb0*/  FMUL.FTZ R157, R159, UR39 ;  /* 0x000000279f9d7c20 */ /* 0x000fcc0008410000 */
        /* <DEDUP_REMOVED lines=17> */
[----:B--2---:R-:W-:Y:S02]  /*8dd0*/  FMNMX.FTZ R2, R156, R159, !PT ;  /* 0x0000009f9c027209 */ /* 0x004fe40007810000 */
[----:B---3--:R-:W-:-:S05]  /*8de0*/  FMNMX.FTZ R0, R155, R0, !PT ;  /* 0x000000009b007209 */ /* 0x008fca0007810000 */
[----:B------:R-:W2:Y:S01]  /*8df0*/  SHFL.BFLY PT, R3, R0, 0x2, 0x1f ;  /* 0x0c401f0000037f89 */ /* 0x000ea200000e0000 */
[----:B-1----:R-:W-:-:S05]  /*8e00*/  FMNMX.FTZ R2, R157, R2, !PT ;  /* 0x000000029d027209 */ /* 0x002fca0007810000 */
[----:B------:R-:W1:Y:S01]  /*8e10*/  SHFL.BFLY PT, R159, R2, 0x2, 0x1f ;  /* 0x0c401f00029f7f89 */ /* 0x000e6200000e0000 */
[----:B--2---:R-:W-:-:S05]  /*8e20*/  FMNMX.FTZ R158, R0, R3, !PT ;  /* 0x00000003009e7209 */ /* 0x004fca0007810000 */
[----:B------:R-:W0:Y:S01]  /*8e30*/  SHFL.BFLY PT, R3, R158, 0x1, 0x1f ;  /* 0x0c201f009e037f89 */ /* 0x000e2200000e0000 */
[----:B-1----:R-:W-:-:S05]  /*8e40*/  FMNMX.FTZ R159, R2, R159, !PT ;  /* 0x0000009f029f7209 */ /* 0x002fca0007810000 */
[----:B------:R-:W1:Y:S01]  /*8e50*/  SHFL.BFLY PT, R194, R159, 0x1, 0x1f ;  /* 0x0c201f009fc27f89 */ /* 0x000e6200000e0000 */
[----:B0-----:R-:W-:-:S05]  /*8e60*/  FMNMX.FTZ R4, R158, R3, !PT ;  /* 0x000000039e047209 */ /* 0x001fca0007810000 */
[----:B------:R-:W-:Y:S01]  /*8e70*/  FADD.FTZ R21, -R4, R21 ;  /* 0x0000001504157221 */ /* 0x000fe20000010100 */
[----:B-1----:R-:W-:-:S03]  /*8e80*/  FMNMX.FTZ R3, R159, R194, !PT ;  /* 0x000000c29f037209 */ /* 0x002fc60007810000 */
[----:B------:R-:W-:Y:S02]  /*8e90*/  FMUL.FTZ R194, R21, UR5 ;  /* 0x0000000515c27c20 */ /* 0x000fe40008410000 */
[----:B------:R-:W-:Y:S02]  /*8ea0*/  FADD.FTZ R20, -R3, R20 ;  /* 0x0000001403147221 */ /* 0x000fe40000010100 */
[----:B------:R0:W-:Y:S02]  /*8eb0*/  MUFU.EX2 R0, R194 ;  /* 0x000000c200007308 */ /* 0x0001e40000000800 */
[----:B------:R-:W-:Y:S01]  /*8ec0*/  FMUL.FTZ R2, R20, UR5 ;  /* 0x0000000514027c20 */ /* 0x000fe20008410000 */
[----:B------:R-:W-:-:S04]  /*8ed0*/  FMUL.FTZ R20, R4, UR5 ;  /* 0x0000000504147c20 */ /* 0x000fc80008410000 */
[--C-:B------:R-:W-:Y:S01]  /*8ee0*/  FFMA.FTZ R21, R184, UR5, -R20.reuse ;  /* 0x00000005b8157c23 */ /* 0x100fe20008010814 */
[--C-:B0-----:R-:W-:Y:S01]  /*8ef0*/  FFMA.FTZ R194, R154, UR5, -R20.reuse ;  /* 0x000000059ac27c23 */ /* 0x101fe20008010814 */
[----:B------:R-:W-:Y:S01]  /*8f00*/  FMUL.FTZ R154, R3, UR5 ;  /* 0x00000005039a7c20 */ /* 0x000fe20008410000 */
[--C-:B------:R-:W-:Y:S01]  /*8f10*/  FFMA.FTZ R208, R185, UR5, -R20.reuse ;  /* 0x00000005b9d07c23 */ /* 0x100fe20008010814 */
[----:B------:R-:W-:Y:S01]  /*8f20*/  MUFU.EX2 R2, R2 ;  /* 0x0000000200027308 */ /* 0x000fe20000000800 */
[----:B------:R-:W-:Y:S01]  /*8f30*/  FFMA.FTZ R210, R187, UR5, -R20 ;  /* 0x00000005bbd27c23 */ /* 0x000fe20008010814 */
[--C-:B------:R-:W-:Y:S01]  /*8f40*/  FFMA.FTZ R209, R193, UR5, -R154.reuse ;  /* 0x00000005c1d17c23 */ /* 0x100fe2000801089a */
[--C-:B------:R-:W-:Y:S01]  /*8f50*/  FFMA.FTZ R158, R186, UR5, -R154.reuse ;  /* 0x00000005ba9e7c23 */ /* 0x100fe2000801089a */
[----:B------:R-:W-:Y:S01]  /*8f60*/  FFMA.FTZ R211, R189, UR5, -R154 ;  /* 0x00000005bdd37c23 */ /* 0x000fe2000801089a */
[--C-:B------:R-:W-:Y:S01]  /*8f70*/  FFMA.FTZ R195, R188, UR5, -R20.reuse ;  /* 0x00000005bcc37c23 */ /* 0x100fe20008010814 */
[----:B------:R-:W-:Y:S01]  /*8f80*/  FFMA.FTZ R198, R164, UR5, -R20 ;  /* 0x00000005a4c67c23 */ /* 0x000fe20008010814 */
[----:B------:R-:W-:Y:S01]  /*8f90*/  FFMA.FTZ R164, R190, UR5, -R154 ;  /* 0x00000005bea47c23 */ /* 0x000fe2000801089a */
[----:B------:R-:W0:Y:S01]  /*8fa0*/  MUFU.EX2 R21, R21 ;  /* 0x0000001500157308 */ /* 0x000e220000000800 */
[--C-:B------:R-:W-:Y:S01]  /*8fb0*/  FFMA.FTZ R204, R176, UR5, -R20.reuse ;  /* 0x00000005b0cc7c23 */ /* 0x100fe20008010814 */
[----:B------:R-:W-:Y:S01]  /*8fc0*/  FFMA.FTZ R185, R181, UR5, -R20 ;  /* 0x00000005b5b97c23 */ /* 0x000fe20008010814 */
[----:B------:R-:W-:Y:S01]  /*8fd0*/  FFMA.FTZ R205, R178, UR5, -R154 ;  /* 0x00000005b2cd7c23 */ /* 0x000fe2000801089a */
[--C-:B------:R-:W-:Y:S01]  /*8fe0*/  FFMA.FTZ R181, R169, UR5, -R20.reuse ;  /* 0x00000005a9b57c23 */ /* 0x100fe20008010814 */
[--C-:B------:R-:W-:Y:S01]  /*8ff0*/  FFMA.FTZ R169, R192, UR5, -R20.reuse ;  /* 0x00000005c0a97c23 */ /* 0x100fe20008010814 */
[--C-:B------:R-:W-:Y:S01]  /*9000*/  FFMA.FTZ R187, R177, UR5, -R20.reuse ;  /* 0x00000005b1bb7c23 */ /* 0x100fe20008010814 */
[----:B------:R-:W-:Y:S01]  /*9010*/  FFMA.FTZ R192, R166, UR5, -R20 ;  /* 0x00000005a6c07c23 */ /* 0x000fe20008010814 */
[----:B------:R-:W1:Y:S01]  /*9020*/  MUFU.EX2 R209, R209 ;  /* 0x000000d100d17308 */ /* 0x000e620000000800 */
[----:B------:R-:W-:Y:S01]  /*9030*/  FFMA.FTZ R166, R179, UR5, -R154 ;  /* 0x00000005b3a67c23 */ /* 0x000fe2000801089a */
[----:B------:R-:W-:Y:S01]  /*9040*/  FFMA.FTZ R206, R180, UR5, -R20 ;  /* 0x00000005b4ce7c23 */ /* 0x000fe20008010814 */
[----:B------:R-:W-:Y:S01]  /*9050*/  FFMA.FTZ R207, R182, UR5, -R154 ;  /* 0x00000005b6cf7c23 */ /* 0x000fe2000801089a */
[--C-:B------:R-:W-:Y:S01]  /*9060*/  FFMA.FTZ R200, R168, UR5, -R20.reuse ;  /* 0x00000005a8c87c23 */ /* 0x100fe20008010814 */
[--C-:B------:R-:W-:Y:S01]  /*9070*/  FFMA.FTZ R202, R172, UR5, -R20.reuse ;  /* 0x00000005acca7c23 */ /* 0x100fe20008010814 */
[--C-:B------:R-:W-:Y:S01]  /*9080*/  FFMA.FTZ R177, R191, UR5, -R20.reuse ;  /* 0x00000005bfb17c23 */ /* 0x100fe20008010814 */
[--C-:B------:R-:W-:Y:S01]  /*9090*/  FFMA.FTZ R196, R175, UR5, -R20.reuse ;  /* 0x00000005afc47c23 */ /* 0x100fe20008010814 */
[----:B------:R-:W2:Y:S01]  /*90a0*/  MUFU.EX2 R208, R208 ;  /* 0x000000d000d07308 */ /* 0x000ea20000000800 */
[----:B0-----:R-:W-:Y:S01]  /*90b0*/  FFMA.FTZ R17, R0, R17, R21 ;  /* 0x0000001100117223 */ /* 0x001fe20000010015 */
[--C-:B------:R-:W-:Y:S01]  /*90c0*/  FFMA.FTZ R165, R165, UR5, -R20.reuse ;  /* 0x00000005a5a57c23 */ /* 0x100fe20008010814 */
[--C-:B------:R-:W-:Y:S01]  /*90d0*/  FFMA.FTZ R159, R167, UR5, -R20.reuse ;  /* 0x00000005a79f7c23 */ /* 0x100fe20008010814 */
[----:B------:R-:W-:Y:S01]  /*90e0*/  FFMA.FTZ R155, R155, UR5, -R20 ;  /* 0x000000059b9b7c23 */ /* 0x000fe20008010814 */
[--C-:B------:R-:W-:Y:S01]  /*90f0*/  FFMA.FTZ R168, R183, UR5, -R154.reuse ;  /* 0x00000005b7a87c23 */ /* 0x100fe2000801089a */
[--C-:B------:R-:W-:Y:S01]  /*9100*/  FFMA.FTZ R172, R174, UR5, -R154.reuse ;  /* 0x00000005aeac7c23 */ /* 0x100fe2000801089a */
[--C-:B------:R-:W-:Y:S01]  /*9110*/  FFMA.FTZ R201, R170, UR5, -R154.reuse ;  /* 0x00000005aac97c23 */ /* 0x100fe2000801089a */
[----:B------:R-:W0:Y:S01]  /*9120*/  MUFU.EX2 R158, R158 ;  /* 0x0000009e009e7308 */ /* 0x000e220000000800 */
[----:B-1----:R-:W-:Y:S01]  /*9130*/  FFMA.FTZ R5, R2, R5, R209 ;  /* 0x0000000502057223 */ /* 0x002fe200000100d1 */
[--C-:B------:R-:W-:Y:S01]  /*9140*/  FFMA.FTZ R170, R171, UR5, -R154.reuse ;  /* 0x00000005abaa7c23 */ /* 0x100fe2000801089a */
[--C-:B------:R-:W-:Y:S01]  /*9150*/  FFMA.FTZ R199, R162, UR5, -R154.reuse ;  /* 0x00000005a2c77c23 */ /* 0x100fe2000801089a */
[--C-:B------:R-:W-:Y:S01]  /*9160*/  FFMA.FTZ R203, R173, UR5, -R154.reuse ;  /* 0x00000005adcb7c23 */ /* 0x100fe2000801089a */
[--C-:B------:R-:W-:Y:S01]  /*9170*/  FFMA.FTZ R197, R160, UR5, -R154.reuse ;  /* 0x00000005a0c57c23 */ /* 0x100fe2000801089a */
[--C-:B------:R-:W-:Y:S01]  /*9180*/  FFMA.FTZ R160, R161, UR5, -R154.reuse ;  /* 0x00000005a1a07c23 */ /* 0x100fe2000801089a */
[----:B------:R-:W-:Y:S01]  /*9190*/  FFMA.FTZ R193, R152, UR5, -R154 ;  /* 0x0000000598c17c23 */ /* 0x000fe2000801089a */
[----:B------:R-:W1:Y:S01]  /*91a0*/  MUFU.EX2 R210, R210 ;  /* 0x000000d200d27308 */ /* 0x000e620000000800 */
[----:B--2---:R-:W-:-:S07]  /*91b0*/  FADD.FTZ R17, R208, R17 ;  /* 0x00000011d0117221 */ /* 0x004fce0000010000 */
[----:B------:R-:W2:Y:S01]  /*91c0*/  MUFU.EX2 R211, R211 ;  /* 0x000000d300d37308 */ /* 0x000ea20000000800 */
[----:B0-----:R-:W-:-:S07]  /*91d0*/  FADD.FTZ R20, R158, R5 ;  /* 0x000000059e147221 */ /* 0x001fce0000010000 */
[----:B------:R-:W0:Y:S01]  /*91e0*/  MUFU.EX2 R195, R195 ;  /* 0x000000c300c37308 */ /* 0x000e220000000800 */
[----:B-1----:R-:W-:-:S07]  /*91f0*/  FADD.FTZ R174, R210, R17 ;  /* 0x00000011d2ae7221 */ /* 0x002fce0000010000 */
        /* <DEDUP_REMOVED lines=11> */
[----:B-1----:R-:W-:Y:S01]  /*92b0*/  FADD.FTZ R17, R187, R162 ;  /* 0x000000a2bb117221 */ /* 0x002fe20000010000 */
[----:B------:R-:W-:-:S06]  /*92c0*/  FFMA.FTZ R162, R163, UR5, -R154 ;  /* 0x00000005a3a27c23 */ /* 0x000fcc000801089a */
        /* <DEDUP_REMOVED lines=15> */
[----:B0-----:R-:W-:Y:S01]  /*93c0*/  FADD.FTZ R17, R181, R152 ;  /* 0x00000098b5117221 */ /* 0x001fe20000010000 */
[--C-:B------:R-:W-:Y:S01]  /*93d0*/  FFMA.FTZ R152, R153, UR5, -R154.reuse ;  /* 0x0000000599987c23 */ /* 0x100fe2000801089a */
[----:B------:R-:W-:-:S05]  /*93e0*/  FFMA.FTZ R153, R157, UR5, -R154 ;  /* 0x000000059d997c23 */ /* 0x000fca000801089a */
[----:B------:R-:W0:Y:S01]  /*93f0*/  MUFU.EX2 R203, R203 ;  /* 0x000000cb00cb7308 */ /* 0x000e220000000800 */
[----:B-1----:R-:W-:-:S07]  /*9400*/  FADD.FTZ R20, R170, R5 ;  /* 0x00000005aa147221 */ /* 0x002fce0000010000 */
[----:B------:R-:W1:Y:S01]  /*9410*/  MUFU.EX2 R177, R177 ;  /* 0x000000b100b17308 */ /* 0x000e620000000800 */
[----:B--2---:R-:W-:-:S07]  /*9420*/  FADD.FTZ R174, R202, R17 ;  /* 0x00000011caae7221 */ /* 0x004fce0000010000 */
[----:B------:R-:W2:Y:S01]  /*9430*/  MUFU.EX2 R172, R172 ;  /* 0x000000ac00ac7308 */ /* 0x000ea20000000800 */
[----:B0-----:R-:W-:Y:S01]  /*9440*/  FADD.FTZ R5, R203, R20 ;  /* 0x00000014cb057221 */ /* 0x001fe20000010000 */
[----:B------:R-:W-:-:S06]  /*9450*/  FFMA.FTZ R20, R156, UR5, -R154 ;  /* 0x000000059c147c23 */ /* 0x000fcc000801089a */
        /* <DEDUP_REMOVED lines=32> */
[----:B--2---:R-:W-:-:S03]  /*9660*/  FADD.FTZ R17, R155, R154 ;  /* 0x0000009a9b117221 */ /* 0x004fc60000010000 */
[----:B0-----:R-:W-:Y:S01]  /*9670*/  FADD.FTZ R5, R153, R156 ;  /* 0x0000009c99057221 */ /* 0x001fe20000010000 */
[----:B------:R-:W-:Y:S06]  /*9680*/  @!P0 BRA `(.L_x_24) ;  /* 0x0000000000048947 */ /* 0x000fec0003800000 */
[----:B------:R-:W-:Y:S01]  /*9690*/  BPT.TRAP 0x1 ;  /* 0x000000040000795c */ /* 0x000fe20000300000 */
.L_x_24:
[----:B------:R-:W0:Y:S01]  /*96a0*/  S2UR UR7, SR_CgaCtaId ;  /* 0x00000000000779c3 */ /* 0x000e220000008800 */
[----:B------:R-:W-:Y:S01]  /*96b0*/  UIADD3 UR4, UR4, 0x38860, URZ ;  /* 0x0003886004047890 */ /* 0x000fe2000fffe03f */
[----:B------:R-:W-:Y:S01]  /*96c0*/  R2UR UR6, R228 ;  /* 0x00000000e40672ca */ /* 0x000fe200000e0000 */
[----:B------:R-:W-:Y:S01]  /*96d0*/  UMOV UR60, UR38 ;  /* 0x00000026003c7c82 */ /* 0x000fe20008000000 */
[----:B------:R-:W-:Y:S02]  /*96e0*/  F2FP.BF16.F32.PACK_AB R210, R195, R210 ;  /* 0x000000d2c3d2723e */ /* 0x000fe400000010ff */
[----:B------:R-:W-:Y:S01]  /*96f0*/  F2FP.BF16.F32.PACK_AB R208, R208, R21 ;  /* 0x00000015d0d0723e */ /* 0x000fe200000010ff */
[----:B------:R-:W-:Y:S01]  /*9700*/  IMAD.MOV.U32 R21, RZ, RZ, R4 ;  /* 0x000000ffff157224 */ /* 0x000fe200078e0004 */
[----:B------:R-:W-:Y:S02]  /*9710*/  F2FP.BF16.F32.PACK_AB R195, R153, R20 ;  /* 0x0000001499c3723e */ /* 0x000fe400000010ff */
[----:B------:R-:W-:-:S02]  /*9720*/  F2FP.BF16.F32.PACK_AB R209, R158, R209 ;  /* 0x000000d19ed1723e */ /* 0x000fc400000010ff */
[----:B------:R-:W-:Y:S02]  /*9730*/  F2FP.BF16.F32.PACK_AB R211, R164, R211 ;  /* 0x000000d3a4d3723e */ /* 0x000fe400000010ff */
[----:B------:R-:W-:Y:S02]  /*9740*/  F2FP.BF16.F32.PACK_AB R204, R187, R204 ;  /* 0x000000ccbbcc723e */ /* 0x000fe400000010ff */
[----:B------:R-:W-:Y:S02]  /*9750*/  ISETP.LT.AND P1, PT, RZ, UR6, PT ;  /* 0x00000006ff007c0c */ /* 0x000fe4000bf21270 */
[----:B------:R-:W-:Y:S02]  /*9760*/  F2FP.BF16.F32.PACK_AB R205, R166, R205 ;  /* 0x000000cda6cd723e */ /* 0x000fe400000010ff */
[----:B------:R-:W-:Y:S02]  /*9770*/  F2FP.BF16.F32.PACK_AB R206, R185, R206 ;  /* 0x000000ceb9ce723e */ /* 0x000fe400000010ff */
[----:B------:R-:W-:Y:S01]  /*9780*/  F2FP.BF16.F32.PACK_AB R207, R168, R207 ;  /* 0x000000cfa8cf723e */ /* 0x000fe200000010ff */
[----:B0-----:R-:W-:Y:S01]  /*9790*/  UPRMT UR4, UR7, 0x654, UR4 ;  /* 0x0000065407047896 */ /* 0x001fe20008000004 */
[----:B------:R-:W-:-:S02]  /*97a0*/  F2FP.BF16.F32.PACK_AB R200, R181, R200 ;  /* 0x000000c8b5c8723e */ /* 0x000fc400000010ff */
[----:B------:R-:W-:Y:S02]  /*97b0*/  F2FP.BF16.F32.PACK_AB R201, R170, R201 ;  /* 0x000000c9aac9723e */ /* 0x000fe400000010ff */
[----:B------:R-:W-:Y:S02]  /*97c0*/  F2FP.BF16.F32.PACK_AB R202, R177, R202 ;  /* 0x000000cab1ca723e */ /* 0x000fe400000010ff */
[----:B------:R-:W-:Y:S02]  /*97d0*/  F2FP.BF16.F32.PACK_AB R203, R172, R203 ;  /* 0x000000cbaccb723e */ /* 0x000fe400000010ff */
[----:B------:R-:W-:Y:S01]  /*97e0*/  SYNCS.ARRIVE.TRANS64.RED.A1T0 RZ, [UR4], RZ ;  /* 0x000000ffffff79a7 */ /* 0x000fe20008100404 */
[----:B------:R-:W-:Y:S01]  /*97f0*/  UIADD3 UR4, UR6, -0x1, URZ ;  /* 0xffffffff06047890 */ /* 0x000fe2000fffe03f */
[----:B------:R-:W-:Y:S02]  /*9800*/  R2UR UR6, R16 ;  /* 0x00000000100672ca */ /* 0x000fe400000e0000 */
[----:B------:R-:W-:-:S02]  /*9810*/  F2FP.BF16.F32.PACK_AB R196, R169, R196 ;  /* 0x000000c4a9c4723e */ /* 0x000fc400000010ff */
[----:B------:R-:W-:Y:S01]  /*9820*/  F2FP.BF16.F32.PACK_AB R197, R160, R197 ;  /* 0x000000c5a0c5723e */ /* 0x000fe200000010ff */
[----:B------:R-:W-:Y:S01]  /*9830*/  IMAD.U32 R228, RZ, RZ, UR4 ;  /* 0x00000004ffe47e24 */ /* 0x000fe2000f8e00ff */
[----:B------:R-:W-:Y:S02]  /*9840*/  F2FP.BF16.F32.PACK_AB R198, R165, R198 ;  /* 0x000000c6a5c6723e */ /* 0x000fe400000010ff */
[----:B------:R-:W-:Y:S02]  /*9850*/  F2FP.BF16.F32.PACK_AB R199, R162, R199 ;  /* 0x000000c7a2c7723e */ /* 0x000fe400000010ff */
[----:B------:R-:W-:Y:S02]  /*9860*/  F2FP.BF16.F32.PACK_AB R192, R159, R192 ;  /* 0x000000c09fc0723e */ /* 0x000fe400000010ff */
[----:B------:R-:W-:Y:S01]  /*9870*/  F2FP.BF16.F32.PACK_AB R193, R152, R193 ;  /* 0x000000c198c1723e */ /* 0x000fe200000010ff */
[----:B------:R-:W-:Y:S01]  /*9880*/  IMAD.U32 R229, RZ, RZ, UR6 ;  /* 0x00000006ffe57e24 */ /* 0x000fe2000f8e00ff */
[----:B------:R-:W-:-:S02]  /*9890*/  F2FP.BF16.F32.PACK_AB R194, R155, R194 ;  /* 0x000000c29bc2723e */ /* 0x000fc400000010ff */
[----:B------:R-:W-:Y:S01]  /*98a0*/  MOV R20, R3 ;  /* 0x0000000300147202 */ /* 0x000fe20000000f00 */
[----:B------:R-:W-:Y:S06]  /*98b0*/  @P1 BRA `(.L_x_25) ;  /* 0xffffffc000001947 */ /* 0x000fec000383ffff */
.L_x_14:
[----:B------:R-:W-:Y:S06]  /*98c0*/  BAR.ARV 0x8, 0x180 ;  /* 0x0206000000007b1d */ /* 0x000fec0000002000 */
        /* <DEDUP_REMOVED lines=128> */
[----:B------:R-:W-:Y:S06]  /*a0d0*/  @!P0 BRA `(.L_x_26) ;  /* 0x0000000000048947 */ /* 0x000fec0003800000 */
[----:B------:R-:W-:Y:S01]  /*a0e0*/  BPT.TRAP 0x1 ;  /* 0x000000040000795c */ /* 0x000fe20000300000 */
.L_x_26:
[----:B------:R-:W0:Y:S01]  /*a0f0*/  S2UR UR13, SR_CgaCtaId ;  /* 0x00000000000d79c3 */ /* 0x000e220000008800 */
[----:B------:R-:W-:Y:S01]  /*a100*/  R2UR UR6, R16 ;  /* 0x00000000100672ca */ /* 0x000fe200000e0000 */
[----:B------:R-:W-:-:S12]  /*a110*/  UMOV UR4, 0x400 ;  /* 0x0000040000047882 */ /* 0x000fd80000000000 */
[----:B------:R-:W-:-:S04]  /*a120*/  MOV R0, UR6 ;  /* 0x0000000600007c02 */ /* 0x000fc80008000f00 */
[----:B------:R-:W-:Y:S01]  /*a130*/  SHF.L.U32 R0, R0, 0x1f, RZ ;  /* 0x0000001f00007819 */ /* 0x000fe200000006ff */
[----:B0-----:R-:W-:-:S04]  /*a140*/  ULEA UR4, UR13, UR4, 0x18 ;  /* 0x000000040d047291 */ /* 0x001fc8000f8ec03f */
[----:B------:R-:W-:-:S09]  /*a150*/  ULEA UR12, UR38, UR4, 0x3 ;  /* 0x00000004260c7291 */ /* 0x000fd2000f8e183f */
[----:B------:R0:W1:Y:S01]  /*a160*/  SYNCS.PHASECHK.TRANS64.TRYWAIT P1, [UR12+0x38850], R0 ;  /* 0x03885000ff0075a7 */ /* 0x000062000802014c */
[----:B------:R-:W-:Y:S05]  /*a170*/  @!P0 BRA `(.L_x_27) ;  /* 0x0000000000048947 */ /* 0x000fea0003800000 */
[----:B------:R-:W-:Y:S01]  /*a180*/  BPT.TRAP 0x1 ;  /* 0x000000040000795c */ /* 0x000fe20000300000 */
.L_x_27:
[----:B-1----:R-:W-:Y:S05]  /*a190*/  @P1 BRA `(.L_x_28) ;  /* 0x0000000000081947 */ /* 0x002fea0003800000 */
[----:B------:R-:W1:Y:S02]  /*a1a0*/  SYNCS.PHASECHK.TRANS64.TRYWAIT P1, [UR12+0x38850], R0 ;  /* 0x03885000ff0075a7 */ /* 0x000e64000802014c */
[----:B-1----:R-:W-:Y:S05]  /*a1b0*/  @!P1 BRA `(.L_x_29) ;  /* 0x0000006400e09947 */ /* 0x002fea0003800000 */
.L_x_28:
[----:B------:R-:W-:Y:S01]  /*a1c0*/  UIADD3 UR6, UR4, 0x400, URZ ;  /* 0x0000040004067890 */ /* 0x000fe2000fffe03f */
[----:B------:R-:W-:Y:S01]  /*a1d0*/  WARPGROUP.ARRIVE ;  /* 0x00000000000079c5 */ /* 0x000fe20000000000 */
[----:B------:R-:W-:Y:S01]  /*a1e0*/  UMOV UR7, 0x40000040 ;  /* 0x4000004000077882 */ /* 0x000fe20000000000 */
[----:B------:R-:W-:Y:S01]  /*a1f0*/  UMOV UR11, 0x40000040 ;  /* 0x40000040000b7882 */ /* 0x000fe20000000000 */
[----:B------:R-:W-:Y:S01]  /*a200*/  USHF.R.U32.HI UR6, URZ, 0x4, UR6 ;  /* 0x000000043f067899 */ /* 0x000fe20008011606 */
[----:B01----:R-:W0:Y:S01]  /*a210*/  SHFL.BFLY PT, R0, R17, 0x2, 0x1f ;  /* 0x0c401f0011007f89 */ /* 0x003e2200000e0000 */
[----:B------:R-:W-:Y:S01]  /*a220*/  IMAD.MOV.U32 R6, RZ, RZ, RZ ;  /* 0x000000ffff067224 */ /* 0x000fe200078e00ff */
[----:B------:R-:W-:Y:S01]  /*a230*/  MOV R13, UR5 ;  /* 0x00000005000d7c02 */ /* 0x000fe20008000f00 */
[----:B------:R-:W-:Y:S01]  /*a240*/  ULOP3.LUT UR6, UR6, 0x3fff, URZ, 0xc0, !UPT ;  /* 0x00003fff06067892 */ /* 0x000fe2000f8ec03f */
[----:B------:R-:W1:Y:S03]  /*a250*/  SHFL.BFLY PT, R2, R5, 0x2, 0x1f ;  /* 0x0c401f0005027f89 */ /* 0x000e6600000e0000 */
[----:B------:R-:W-:-:S04]  /*a260*/  ULOP3.LUT UR6, UR6, 0x2800000, URZ, 0xfc, !UPT ;  /* 0x0280000006067892 */ /* 0x000fc8000f8efc3f */
[----:B------:R-:W-:-:S04]  /*a270*/  UIMAD UR6, UR38, 0xa00, UR6 ;  /* 0x00000a00260678a4 */ /* 0x000fc8000f8e0206 */
[----:B------:R-:W-:-:S05]  /*a280*/  UIADD3 UR8, UR6, 0x80, URZ ;  /* 0x0000008006087890 */ /* 0x000fca000fffe03f */
[----:B------:R-:W-:Y:S01]  /*a290*/  HGMMA.64x256x16.F32.BF16 R24, R208, gdesc[UR4].tnspB, R24, gsb0 ;  /* 0x43e00004d0187df0 */ /* 0x000fe20008001818 */
[----:B------:R-:W-:Y:S01]  /*a2a0*/  UMOV UR7, 0x40000040 ;  /* 0x4000004000077882 */ /* 0x000fe20000000000 */
[----:B------:R-:W-:Y:S01]  /*a2b0*/  UMOV UR10, UR8 ;  /* 0x00000008000a7c82 */ /* 0x000fe20008000000 */
[----:B------:R-:W-:Y:S01]  /*a2c0*/  UIADD3 UR8, UR6, 0x100, URZ ;  /* 0x0000010006087890 */ /* 0x000fe2000fffe03f */
[----:B0-----:R-:W-:Y:S01]  /*a2d0*/  FADD.FTZ R0, R0, R17 ;  /* 0x0000001100007221 */ /* 0x001fe20000010000 */
[----:B-1----:R-:W-:-:S04]  /*a2e0*/  FADD.FTZ R2, R2, R5 ;  /* 0x0000000502027221 */ /* 0x002fc80000010000 */
[----:B------:R-:W0:Y:S01]  /*a2f0*/  SHFL.BFLY PT, R7, R0, 0x1, 0x1f ;  /* 0x0c201f0000077f89 */ /* 0x000e2200000e0000 */
[----:B------:R-:W-:-:S03]  /*a300*/  IMAD.MOV.U32 R5, RZ, RZ, RZ ;  /* 0x000000ffff057224 */ /* 0x000fc600078e00ff */
[----:B------:R-:W1:Y:S01]  /*a310*/  SHFL.BFLY PT, R9, R2, 0x1, 0x1f ;  /* 0x0c201f0002097f89 */ /* 0x000e6200000e0000 */
[----:B0-----:R-:W-:Y:S01]  /*a320*/  FADD.FTZ R11, R0, R7 ;  /* 0x00000007000b7221 */ /* 0x001fe20000010000 */
[----:B------:R-:W-:Y:S02]  /*a330*/  IMAD.U32 R7, RZ, RZ, UR5 ;  /* 0x00000005ff077e24 */ /* 0x000fe4000f8e00ff */
[----:B------:R-:W-:Y:S02]  /*a340*/  IMAD.MOV.U32 R0, RZ, RZ, -0x800000 ;  /* 0xff800000ff007424 */ /* 0x000fe400078e00ff */
[----:B-1----:R-:W-:Y:S01]  /*a350*/  FADD.FTZ R12, R2, R9 ;  /* 0x00000009020c7221 */ /* 0x002fe20000010000 */
[----:B------:R-:W-:Y:S01]  /*a360*/  FSETP.NE.FTZ.AND P1, PT, R11, RZ, PT ;  /* 0x000000ff0b00720b */ /* 0x000fe20003f35000 */
[----:B------:R-:W-:-:S03]  /*a370*/  IMAD.MOV.U32 R2, RZ, RZ, -0x800000 ;  /* 0xff800000ff027424 */ /* 0x000fc600078e00ff */
[----:B------:R-:W-:-:S09]  /*a380*/  FSETP.NE.FTZ.AND P2, PT, R12, RZ, PT ;  /* 0x000000ff0c00720b */ /* 0x000fd20003f55000 */
[----:B------:R-:W0:Y:S01]  /*a390*/  @P1 MUFU.LG2 R8, R11 ;  /* 0x0000000b00081308 */ /* 0x000e220000000c00 */
[----:B------:R-:W-:-:S03]  /*a3a0*/  @P1 FMUL.FTZ R7, R7, 0.69314718246459960938 ;  /* 0x3f31721807071820 */ /* 0x000fc60000410000 */
[----:B------:R-:W-:-:S04]  /*a3b0*/  @P2 FMUL.FTZ R13, R13, 0.69314718246459960938 ;  /* 0x3f3172180d0d2820 */ /* 0x000fc80000410000 */
[----:B------:R-:W1:Y:S08]  /*a3c0*/  @P2 MUFU.LG2 R9, R12 ;  /* 0x0000000c00092308 */ /* 0x000e700000000c00 */
[----:B------:R2:W3:Y:S01]  /*a3d0*/  @P1 MUFU.RCP R6, R11 ;  /* 0x0000000b00061308 */ /* 0x0004e20000001000 */
[----:B0-----:R-:W-:-:S04]  /*a3e0*/  @P1 FMUL.FTZ R8, R8, 0.69314718246459960938 ;  /* 0x3f31721808081820 */ /* 0x001fc80000410000 */
[----:B------:R-:W-:-:S03]  /*a3f0*/  @P1 FFMA.FTZ R2, R7, R4, R8 ;  /* 0x0000000407021223 */ /* 0x000fc60000010008 */
[----:B------:R2:W0:Y:S01]  /*a400*/  @P2 MUFU.RCP R5, R12 ;  /* 0x0000000c00052308 */ /* 0x0004220000001000 */
[----:B-1----:R-:W-:-:S04]  /*a410*/  @P2 FMUL.FTZ R10, R9, 0.69314718246459960938 ;  /* 0x3f317218090a2820 */ /* 0x002fc80000410000 */
[----:B------:R-:W-:Y:S01]  /*a420*/  @P2 FFMA.FTZ R0, R13, R3, R10 ;  /* 0x000000030d002223 */ /* 0x000fe2000001000a */
[----:B------:R-:W-:Y:S02]  /*a430*/  WARPGROUP.DEPBAR.LE gsb0, 0x0 ;  /* 0x00008000000079c5 */ /* 0x000fe40000010000 */
[----:B------:R-:W-:-:S06]  /*a440*/  WARPGROUP.ARRIVE ;  /* 0x00000000000079c5 */ /* 0x000fcc0000000000 */
[----:B------:R-:W-:Y:S01]  /*a450*/  HGMMA.64x256x16.F32.BF16 R24, R204, gdesc[UR8].tnspB, R24, gsb0 ;  /* 0x43e00008cc187df0 */ /* 0x000fe20008001818 */
[----:B------:R-:W-:Y:S01]  /*a460*/  UMOV UR10, UR8 ;  /* 0x00000008000a7c82 */ /* 0x000fe20008000000 */
[----:B------:R-:W-:Y:S01]  /*a470*/  UMOV UR11, 0x40000040 ;  /* 0x40000040000b7882 */ /* 0x000fe20000000000 */
[----:B------:R-:W-:Y:S02]  /*a480*/  UIADD3 UR8, UR6, 0x180, URZ ;  /* 0x0000018006087890 */ /* 0x000fe4000fffe03f */
[----:B------:R-:W-:Y:S01]  /*a490*/  UIADD3 UR6, UR6, 0x200, URZ ;  /* 0x0000020006067890 */ /* 0x000fe2000fffe03f */
[----:B------:R-:W-:Y:S02]  /*a4a0*/  WARPGROUP.DEPBAR.LE gsb0, 0x0 ;  /* 0x00008000000079c5 */ /* 0x000fe40000010000 */
[----:B------:R-:W-:-:S15]  /*a4b0*/  WARPGROUP.ARRIVE ;  /* 0x00000000000079c5 */ /* 0x000fde0000000000 */
[----:B------:R-:W-:-:S05]  /*a4c0*/  NOP ;  /* 0x0000000000007918 */ /* 0x000fca0000000000 */
[----:B------:R-:W-:Y:S01]  /*a4d0*/  HGMMA.64x256x16.F32.BF16 R24, R200, gdesc[UR8].tnspB, R24, gsb0 ;  /* 0x43e00008c8187df0 */ /* 0x000fe20008001818 */
[----:B------:R-:W-:Y:S01]  /*a4e0*/  UMOV UR10, UR8 ;  /* 0x00000008000a7c82 */ /* 0x000fe20008000000 */
[----:B------:R-:W-:Y:S01]  /*a4f0*/  UMOV UR11, 0x40000040 ;  /* 0x40000040000b7882 */ /* 0x000fe20000000000 */
[----:B------:R-:W-:Y:S02]  /*a500*/  WARPGROUP.DEPBAR.LE gsb0, 0x0 ;  /* 0x00008000000079c5 */ /* 0x000fe40000010000 */
[----:B------:R-:W-:-:S15]  /*a510*/  WARPGROUP.ARRIVE ;  /* 0x00000000000079c5 */ /* 0x000fde0000000000 */
[----:B------:R-:W-:-:S08]  /*a520*/  NOP ;  /* 0x0000000000007918 */ /* 0x000fd00000000000 */
[----:B------:R-:W-:Y:S03]  /*a530*/  HGMMA.64x256x16.F32.BF16 R24, R196, gdesc[UR8].tnspB, R24, gsb0 ;  /* 0x43e00008c4187df0 */ /* 0x000fe60008001818 */
[----:B------:R-:W-:Y:S02]  /*a540*/  WARPGROUP.DEPBAR.LE gsb0, 0x0 ;  /* 0x00008000000079c5 */ /* 0x000fe40000010000 */
[----:B------:R-:W-:-:S15]  /*a550*/  WARPGROUP.ARRIVE ;  /* 0x00000000000079c5 */ /* 0x000fde0000000000 */
[----:B------:R-:W-:-:S08]  /*a560*/  NOP ;  /* 0x0000000000007918 */ /* 0x000fd00000000000 */
[----:B------:R-:W-:Y:S03]  /*a570*/  HGMMA.64x256x16.F32.BF16 R24, R192, gdesc[UR4].tnspB, R24, gsb0 ;  /* 0x43e00004c0187df0 */ /* 0x000fe60008001818 */
[----:B------:R-:W-:Y:S02]  /*a580*/  WARPGROUP.DEPBAR.LE gsb0, 0x0 ;  /* 0x00008000000079c5 */ /* 0x000fe40000010000 */
[----:B0-23--:R-:W-:Y:S05]  /*a590*/  @!P0 BRA `(.L_x_30) ;  /* 0x0000000000048947 */ /* 0x00dfea0003800000 */
[----:B------:R-:W-:Y:S01]  /*a5a0*/  BPT.TRAP 0x1 ;  /* 0x000000040000795c */ /* 0x000fe20000300000 */
.L_x_30:
[----:B------:R-:W0:Y:S01]  /*a5b0*/  S2UR UR5, SR_SWINHI ;  /* 0x00000000000579c3 */ /* 0x000e220000002f00 */
        /* <DEDUP_REMOVED lines=23> */
[----:B------:R-:W-:Y:S01]  /*a730*/  UMOV UR6, UR4 ;  /* 0x0000000400067c82 */ /* 0x000fe20008000000 */
[----:B0-----:R-:W-:Y:S01]  /*a740*/  UMOV UR7, UR5 ;  /* 0x0000000500077c82 */ /* 0x001fe20008000000 */
[----:B------:R-:W-:Y:S01]  /*a750*/  FMUL.FTZ R42, R42, R5 ;  /* 0x000000052a2a7220 */ /* 0x000fe20000410000 */
[----:B------:R-:W-:Y:S01]  /*a760*/  MOV R161, UR7 ;  /* 0x0000000700a17c02 */ /* 0x000fe20008000f00 */
[----:B------:R-:W-:-:S02]  /*a770*/  IMAD.U32 R160, RZ, RZ, UR6 ;  /* 0x00000006ffa07e24 */ /* 0x000fc4000f8e00ff */
[-C--:B------:R-:W-:Y:S01]  /*a780*/  FMUL.FTZ R47, R47, R5.reuse ;  /* 0x000000052f2f7220 */ /* 0x080fe20000410000 */
[-C--:B------:R-:W-:Y:S01]  /*a790*/  FMUL.FTZ R46, R46, R5.reuse ;  /* 0x000000052e2e7220 */ /* 0x080fe20000410000 */
[----:B------:R-:W-:Y:S01]  /*a7a0*/  FMUL.FTZ R51, R51, R5 ;  /* 0x0000000533337220 */ /* 0x000fe20000410000 */
[----:B------:R-:W-:-:S04]  /*a7b0*/  IMAD.WIDE R20, R224, 0x2, R160 ;  /* 0x00000002e0147825 */ /* 0x000fc800078e02a0 */
[-C--:B------:R-:W-:Y:S01]  /*a7c0*/  FMUL.FTZ R50, R50, R5.reuse ;  /* 0x0000000532327220 */ /* 0x080fe20000410000 */
[-C--:B------:R-:W-:Y:S01]  /*a7d0*/  FMUL.FTZ R55, R55, R5.reuse ;  /* 0x0000000537377220 */ /* 0x080fe20000410000 */
[-C--:B------:R-:W-:Y:S01]  /*a7e0*/  FMUL.FTZ R54, R54, R5.reuse ;  /* 0x0000000536367220 */ /* 0x080fe20000410000 */
[-C--:B------:R-:W-:Y:S01]  /*a7f0*/  FMUL.FTZ R59, R59, R5.reuse ;  /* 0x000000053b3b7220 */ /* 0x080fe20000410000 */
[----:B------:R-:W-:Y:S01]  /*a800*/  IADD3 R9, P3, R20, 0xc060, RZ ;  /* 0x0000c06014097810 */ /* 0x000fe20007f7e0ff */
[-C--:B------:R-:W-:Y:S01]  /*a810*/  FMUL.FTZ R58, R58, R5.reuse ;  /* 0x000000053a3a7220 */ /* 0x080fe20000410000 */
[-C--:B------:R-:W-:Y:S01]  /*a820*/  FMUL.FTZ R63, R63, R5.reuse ;  /* 0x000000053f3f7220 */ /* 0x080fe20000410000 */
[-C--:B------:R-:W-:Y:S01]  /*a830*/  FMUL.FTZ R62, R62, R5.reuse ;  /* 0x000000053e3e7220 */ /* 0x080fe20000410000 */
[----:B------:R-:W-:Y:S01]  /*a840*/  LOP3.LUT R4, R9, 0x380, RZ, 0xc0, !PT ;  /* 0x0000038009047812 */ /* 0x000fe200078ec0ff */
        /* <DEDUP_REMOVED lines=47> */
[----:B------:R-:W-:Y:S01]  /*ab40*/  FMUL.FTZ R192, R73, R6 ;  /* 0x0000000649c07220 */ /* 0x000fe20000410000 */
[----:B------:R-:W-:Y:S01]  /*ab50*/  IMAD R7, R218, 0x40, R19 ;  /* 0x00000040da077824 */ /* 0x000fe200078e0213 */
[----:B------:R-:W-:Y:S01]  /*ab60*/  SHF.R.U64 R4, R4, 0x3, RZ ;  /* 0x0000000304047819 */ /* 0x000fe200000012ff */
[----:B------:R-:W-:Y:S01]  /*ab70*/  IMAD.X R5, RZ, RZ, R21, P3 ;  /* 0x000000ffff057224 */ /* 0x000fe200018e0615 */
[C---:B------:R-:W-:Y:S01]  /*ab80*/  IADD3 R107, P4, R20.reuse, 0xc040, RZ ;  /* 0x0000c040146b7810 */ /* 0x040fe20007f9e0ff */
[----:B------:R-:W-:Y:S01]  /*ab90*/  IMAD.WIDE R160, R7, 0x2, R160 ;  /* 0x0000000207a07825 */ /* 0x000fe200078e02a0 */
[----:B------:R-:W-:-:S03]  /*aba0*/  IADD3 R65, P0, R20, 0x8060, RZ ;  /* 0x0000806014417810 */ /* 0x000fc60007f1e0ff */
[-C--:B------:R-:W-:Y:S01]  /*abb0*/  FMUL.FTZ R171, R32, R6.reuse ;  /* 0x0000000620ab7220 */ /* 0x080fe20000410000 */
[----:B------:R-:W-:Y:S01]  /*abc0*/  IADD3 R33, P1, R20, 0x20, RZ ;  /* 0x0000002014217810 */ /* 0x000fe20007f3e0ff */
[-C--:B------:R-:W-:Y:S01]  /*abd0*/  FMUL.FTZ R181, R52, R6.reuse ;  /* 0x0000000634b57220 */ /* 0x080fe20000410000 */
[C---:B------:R-:W-:Y:S01]  /*abe0*/  IADD3 R73, P5, R20.reuse, 0xc020, RZ ;  /* 0x0000c02014497810 */ /* 0x040fe20007fbe0ff */
[-C--:B------:R-:W-:Y:S01]  /*abf0*/  FMUL.FTZ R196, R57, R6.reuse ;  /* 0x0000000639c47220 */ /* 0x080fe20000410000 */
[----:B------:R-:W-:Y:S01]  /*ac00*/  IADD3 R69, P6, R20, 0xc000, RZ ;  /* 0x0000c00014457810 */ /* 0x000fe20007fde0ff */
[-C--:B------:R-:W-:Y:S01]  /*ac10*/  FMUL.FTZ R180, R56, R6.reuse ;  /* 0x0000000638b47220 */ /* 0x080fe20000410000 */
[----:B------:R-:W-:Y:S01]  /*ac20*/  IADD3 R64, P2, R20, 0x8040, RZ ;  /* 0x0000804014407810 */ /* 0x000fe20007f5e0ff */
[-C--:B------:R-:W-:Y:S01]  /*ac30*/  FMUL.FTZ R179, R60, R6.reuse ;  /* 0x000000063cb37220 */ /* 0x080fe20000410000 */
[C---:B------:R-:W-:Y:S01]  /*ac40*/  IADD3 R61, P3, R20.reuse, 0x8020, RZ ;  /* 0x00008020143d7810 */ /* 0x040fe20007f7e0ff */
[--C-:B------:R-:W-:Y:S01]  /*ac50*/  IMAD.X R7, RZ, RZ, R21.reuse, P4 ;  /* 0x000000ffff077224 */ /* 0x100fe200020e0615 */
[----:B------:R-:W-:Y:S01]  /*ac60*/  LOP3.LUT R131, R20, 0x380, RZ, 0xc0, !PT ;  /* 0x0000038014837812 */ /* 0x000fe200078ec0ff */
[--C-:B------:R-:W-:Y:S01]  /*ac70*/  IMAD.X R13, RZ, RZ, R21.reuse, P0 ;  /* 0x000000ffff0d7224 */ /* 0x100fe200000e0615 */
[----:B------:R-:W-:Y:S01]  /*ac80*/  LOP3.LUT R4, R4, R9, RZ, 0x3c, !PT ;  /* 0x0000000904047212 */ /* 0x000fe200078e3cff */
[--C-:B------:R-:W-:Y:S01]  /*ac90*/  IMAD.X R15, RZ, RZ, R21.reuse, P1 ;  /* 0x000000ffff0f7224 */ /* 0x100fe200008e0615 */
[-C--:B------:R-:W-:Y:S01]  /*aca0*/  IADD3.X R9, RZ, R21.reuse, RZ, P5, !PT ;  /* 0x00000015ff097210 */ /* 0x080fe20002ffe4ff */
[-C--:B------:R-:W-:Y:S01]  /*acb0*/  FMUL.FTZ R197, R53, R6.reuse ;  /* 0x0000000635c57220 */ /* 0x080fe20000410000 */
[-C--:B------:R-:W-:Y:S01]  /*acc0*/  IADD3.X R135, RZ, R21.reuse, RZ, P2, !PT ;  /* 0x00000015ff877210 */ /* 0x080fe200017fe4ff */
[--C-:B------:R-:W-:Y:S01]  /*acd0*/  IMAD.X R11, RZ, RZ, R21.reuse, P6 ;  /* 0x000000ffff0b7224 */ /* 0x100fe200030e0615 */
[----:B------:R-:W-:Y:S01]  /*ace0*/  R2UR UR14, R216 ;  /* 0x00000000d80e72ca */ /* 0x000fe200000e0000 */
[--C-:B------:R-:W-:Y:S01]  /*acf0*/  IMAD.X R139, RZ, RZ, R21.reuse, P3 ;  /* 0x000000ffff8b7224 */ /* 0x100fe200018e0615 */
[C---:B------:R-:W-:Y:S01]  /*ad00*/  IADD3 R60, P4, R20.reuse, 0x8000, RZ ;  /* 0x00008000143c7810 */ /* 0x040fe20007f9e0ff */
[----:B------:R-:W-:Y:S01]  /*ad10*/  ULDC UR10, c[0x0][0xc44] ;  /* 0x00031100000a7ab9 */ /* 0x000fe20000000800 */
[C---:B------:R-:W-:Y:S01]  /*ad20*/  IADD3 R57, P5, R20.reuse, 0x4060, RZ ;  /* 0x0000406014397810 */ /* 0x040fe20007fbe0ff */
[----:B------:R-:W-:Y:S01]  /*ad30*/  ULDC.64 UR8, c[0x0][0xb90] ;  /* 0x0002e40000087ab9 */ /* 0x000fe20000000a00 */
[C---:B------:R-:W-:Y:S01]  /*ad40*/  IADD3 R56, P0, R20.reuse, 0x4040, RZ ;  /* 0x0000404014387810 */ /* 0x040fe20007f1e0ff */
[--C-:B------:R-:W-:Y:S01]  /*ad50*/  IMAD.X R143, RZ, RZ, R21.reuse, P4 ;  /* 0x000000ffff8f7224 */ /* 0x100fe200020e0615 */
[C---:B------:R-:W-:Y:S01]  /*ad60*/  IADD3 R52, P1, R20.reuse, 0x4020, RZ ;  /* 0x0000402014347810 */ /* 0x040fe20007f3e0ff */
[--C-:B------:R-:W-:Y:S01]  /*ad70*/  IMAD.X R147, RZ, RZ, R21.reuse, P5 ;  /* 0x000000ffff937224 */ /* 0x100fe200028e0615 */
[C---:B------:R-:W-:Y:S01]  /*ad80*/  IADD3 R32, P2, R20.reuse, 0x4000, RZ ;  /* 0x0000400014207810 */ /* 0x040fe20007f5e0ff */
[--C-:B------:R-:W-:Y:S01]  /*ad90*/  IMAD.X R153, RZ, RZ, R21.reuse, P0 ;  /* 0x000000ffff997224 */ /* 0x100fe200000e0615 */
[----:B------:R-:W-:Y:S01]  /*ada0*/  SHF.R.U64 R131, R131, 0x3, RZ ;  /* 0x0000000383837819 */ /* 0x000fe200000012ff */
[--C-:B------:R-:W-:Y:S01]  /*adb0*/  IMAD.X R155, RZ, RZ, R21.reuse, P1 ;  /* 0x000000ffff9b7224 */ /* 0x100fe200008e0615 */
[C---:B------:R-:W-:Y:S01]  /*adc0*/  IADD3 R53, P6, R20.reuse, 0x40, RZ ;  /* 0x0000004014357810 */ /* 0x040fe20007fde0ff */
[--C-:B------:R-:W-:Y:S01]  /*add0*/  IMAD.X R157, RZ, RZ, R21.reuse, P2 ;  /* 0x000000ffff9d7224 */ /* 0x100fe200010e0615 */
[----:B------:R-:W-:Y:S01]  /*ade0*/  IADD3 R30, P3, R20, 0x60, RZ ;  /* 0x00000060141e7810 */ /* 0x000fe20007f7e0ff */
[----:B------:R-:W-:Y:S01]  /*adf0*/  UIADD3 UR5, -UR14, URZ, URZ ;  /* 0x0000003f0e057290 */ /* 0x000fe2000fffe13f */
[----:B------:R-:W-:Y:S01]  /*ae00*/  R2UR UR16, R217 ;  /* 0x00000000d91072ca */ /* 0x000fe200000e0000 */
[----:B------:R-:W-:Y:S01]  /*ae10*/  FMUL.FTZ R177, R68, R6 ;  /* 0x0000000644b17220 */ /* 0x000fe20000410000 */
[----:B------:R-:W-:Y:S01]  /*ae20*/  LOP3.LUT R130, R131, R20, RZ, 0x3c, !PT ;  /* 0x0000001483827212 */ /* 0x000fe200078e3cff */
[----:B------:R-:W-:Y:S01]  /*ae30*/  IMAD.MOV.U32 R131, RZ, RZ, R21 ;  /* 0x000000ffff837224 */ /* 0x000fe200078e0015 */
[-C--:B------:R-:W-:Y:S01]  /*ae40*/  IADD3.X R151, RZ, R21.reuse, RZ, P6, !PT ;  /* 0x00000015ff977210 */ /* 0x080fe200037fe4ff */
[----:B------:R-:W0:Y:S01]  /*ae50*/  LDC R198, c[0x0][0xbe8] ;  /* 0x0002fa00ffc67b82 */ /* 0x000e220000000800 */
[----:B------:R-:W-:Y:S01]  /*ae60*/  IADD3.X R159, RZ, R21, RZ, P3, !PT ;  /* 0x00000015ff9f7210 */ /* 0x000fe20001ffe4ff */
[-C--:B------:R-:W-:Y:S01]  /*ae70*/  FMUL.FTZ R25, R25, R6.reuse ;  /* 0x0000000619197220 */ /* 0x080fe20000410000 */
[----:B------:R-:W-:Y:S01]  /*ae80*/  LOP3.LUT R21, R64, 0x380, RZ, 0xc0, !PT ;  /* 0x0000038040157812 */ /* 0x000fe200078ec0ff */
[-C--:B------:R-:W-:Y:S01]  /*ae90*/  FMUL.FTZ R24, R24, R6.reuse ;  /* 0x0000000618187220 */ /* 0x080fe20000410000 */
[----:B------:R-:W-:Y:S01]  /*aea0*/  LOP3.LUT R20, R61, 0x380, RZ, 0xc0, !PT ;  /* 0x000003803d147812 */ /* 0x000fe200078ec0ff */
[-C--:B------:R-:W-:Y:S01]  /*aeb0*/  FMUL.FTZ R29, R29, R6.reuse ;  /* 0x000000061d1d7220 */ /* 0x080fe20000410000 */
[----:B------:R-:W-:Y:S01]  /*aec0*/  SHF.R.U64 R21, R21, 0x3, RZ ;  /* 0x0000000315157819 */ /* 0x000fe200000012ff */
[----:B------:R-:W-:Y:S01]  /*aed0*/  UIMAD UR10, UR10, UR5, UR16 ;  /* 0x000000050a0a72a4 */ /* 0x000fe2000f8e0210 */
[----:B------:R-:W-:Y:S01]  /*aee0*/  SHF.R.U64 R20, R20, 0x3, RZ ;  /* 0x0000000314147819 */ /* 0x000fe200000012ff */
[----:B------:R-:W-:Y:S01]  /*aef0*/  FMUL.FTZ R28, R28, R6 ;  /* 0x000000061c1c7220 */ /* 0x000fe20000410000 */
[----:B------:R-:W-:Y:S01]  /*af00*/  LOP3.LUT R134, R21, R64, RZ, 0x3c, !PT ;  /* 0x0000004015867212 */ /* 0x000fe200078e3cff */
[----:B------:R-:W-:Y:S01]  /*af10*/  USHF.R.S32.HI UR11, URZ, 0x1f, UR10 ;  /* 0x0000001f3f0b7899 */ /* 0x000fe2000801140a */
[----:B------:R-:W-:Y:S01]  /*af20*/  LOP3.LUT R21, R60, 0x380, RZ, 0xc0, !PT ;  /* 0x000003803c157812 */ /* 0x000fe200078ec0ff */
[----:B------:R-:W-:Y:S01]  /*af30*/  UIMAD.WIDE.U32 UR6, UR10, UR8, URZ ;  /* 0x000000080a0672a5 */ /* 0x000fe2000f8e003f */
[----:B------:R-:W-:Y:S01]  /*af40*/  LOP3.LUT R138, R20, R61, RZ, 0x3c, !PT ;  /* 0x0000003d148a7212 */ /* 0x000fe200078e3cff */
[----:B------:R-:W-:Y:S01]  /*af50*/  UIMAD UR5, UR11, UR8, URZ ;  /* 0x000000080b0572a4 */ /* 0x000fe2000f8e023f */
[----:B------:R-:W-:Y:S01]  /*af60*/  LOP3.LUT R20, R57, 0x380, RZ, 0xc0, !PT ;  /* 0x0000038039147812 */ /* 0x000fe200078ec0ff */
[----:B------:R-:W-:Y:S01]  /*af70*/  FMUL.FTZ R36, R36, R6 ;  /* 0x0000000624247220 */ /* 0x000fe20000410000 */
[----:B------:R-:W-:Y:S01]  /*af80*/  LOP3.LUT R14, R33, 0x380, RZ, 0xc0, !PT ;  /* 0x00000380210e7812 */ /* 0x000fe200078ec0ff */
[----:B------:R-:W-:Y:S01]  /*af90*/  UIMAD UR5, UR10, UR9, UR5 ;  /* 0x000000090a0572a4 */ /* 0x000fe2000f8e0205 */
[----:B------:R-:W-:Y:S01]  /*afa0*/  SHF.R.U64 R21, R21, 0x3, RZ ;  /* 0x0000000315157819 */ /* 0x000fe200000012ff */
[----:B------:R-:W-:Y:S01]  /*afb0*/  IMAD.U32 R126, RZ, RZ, UR6 ;  /* 0x00000006ff7e7e24 */ /* 0x000fe2000f8e00ff */
[----:B------:R-:W-:Y:S01]  /*afc0*/  SHF.R.U64 R20, R20, 0x3, RZ ;  /* 0x0000000314147819 */ /* 0x000fe200000012ff */
[----:B------:R-:W-:Y:S01]  /*afd0*/  UIADD3 UR6, UR7, UR5, URZ ;  /* 0x0000000507067290 */ /* 0x000fe2000fffe03f */
[----:B------:R-:W-:Y:S01]  /*afe0*/  SHF.R.U64 R14, R14, 0x3, RZ ;  /* 0x000000030e0e7819 */ /* 0x000fe200000012ff */
[----:B------:R-:W-:Y:S01]  /*aff0*/  UIADD3 UR5, UR12, 0x38860, URZ ;  /* 0x000388600c057890 */ /* 0x000fe2000fffe03f */
[----:B------:R-:W-:Y:S01]  /*b000*/  LOP3.LUT R142, R21, R60, RZ, 0x3c, !PT ;  /* 0x0000003c158e7212 */ /* 0x000fe200078e3cff */
[-C--:B------:R-:W-:Y:S01]  /*b010*/  FMUL.FTZ R41, R41, R6.reuse ;  /* 0x0000000629297220 */ /* 0x080fe20000410000 */
[----:B------:R-:W-:Y:S01]  /*b020*/  LOP3.LUT R10, R69, 0x380, RZ, 0xc0, !PT ;  /* 0x00000380450a7812 */ /* 0x000fe200078ec0ff */
[----:B------:R-:W-:Y:S01]  /*b030*/  UPRMT UR5, UR13, 0x654, UR5 ;  /* 0x000006540d057896 */ /* 0x000fe20008000005 */
[----:B------:R-:W-:Y:S01]  /*b040*/  LOP3.LUT R146, R20, R57, RZ, 0x3c, !PT ;  /* 0x0000003914927212 */ /* 0x000fe200078e3cff */
[-C--:B------:R-:W-:Y:S01]  /*b050*/  FMUL.FTZ R40, R40, R6.reuse ;  /* 0x0000000628287220 */ /* 0x080fe20000410000 */
[----:B------:R-:W-:Y:S01]  /*b060*/  LOP3.LUT R21, R52, 0x380, RZ, 0xc0, !PT ;  /* 0x0000038034157812 */ /* 0x000fe200078ec0ff */
[-C--:B------:R-:W-:Y:S01]  /*b070*/  FMUL.FTZ R44, R44, R6.reuse ;  /* 0x000000062c2c7220 */ /* 0x080fe20000410000 */
[----:B------:R-:W-:Y:S01]  /*b080*/  LOP3.LUT R57, R32, 0x380, RZ, 0xc0, !PT ;  /* 0x0000038020397812 */ /* 0x000fe200078ec0ff */
[-C--:B------:R-:W-:Y:S01]  /*b090*/  FMUL.FTZ R49, R49, R6.reuse ;  /* 0x0000000631317220 */ /* 0x080fe20000410000 */
[----:B------:R-:W-:Y:S01]  /*b0a0*/  LOP3.LUT R14, R14, R33, RZ, 0x3c, !PT ;  /* 0x000000210e0e7212 */ /* 0x000fe200078e3cff */
[-C--:B------:R-:W-:Y:S01]  /*b0b0*/  FMUL.FTZ R48, R48, R6.reuse ;  /* 0x0000000630307220 */ /* 0x080fe20000410000 */
[----:B------:R-:W-:Y:S01]  /*b0c0*/  LOP3.LUT R33, R56, 0x380, RZ, 0xc0, !PT ;  /* 0x0000038038217812 */ /* 0x000fe200078ec0ff */
[----:B------:R-:W-:Y:S01]  /*b0d0*/  SYNCS.ARRIVE.TRANS64.RED.A1T0 RZ, [UR5], RZ ;  /* 0x000000ffffff79a7 */ /* 0x000fe20008100405 */
[----:B------:R-:W-:Y:S01]  /*b0e0*/  SHF.R.U64 R10, R10, 0x3, RZ ;  /* 0x000000030a0a7819 */ /* 0x000fe200000012ff */
[-C--:B------:R-:W-:Y:S01]  /*b0f0*/  FMUL.FTZ R176, R72, R6.reuse ;  /* 0x0000000648b07220 */ /* 0x080fe20000410000 */
[----:B------:R-:W-:Y:S01]  /*b100*/  SHF.R.U64 R21, R21, 0x3, RZ ;  /* 0x0000000315157819 */ /* 0x000fe200000012ff */
[-C--:B------:R-:W-:Y:S01]  /*b110*/  FMUL.FTZ R76, R76, R6.reuse ;  /* 0x000000064c4c7220 */ /* 0x080fe20000410000 */
[----:B------:R-:W-:Y:S01]  /*b120*/  SHF.R.U64 R57, R57, 0x3, RZ ;  /* 0x0000000339397819 */ /* 0x000fe200000012ff */
[-C--:B------:R-:W-:Y:S01]  /*b130*/  FMUL.FTZ R81, R81, R6.reuse ;  /* 0x0000000651517220 */ /* 0x080fe20000410000 */
[----:B------:R-:W-:Y:S01]  /*b140*/  LOP3.LUT R20, R53, 0x380, RZ, 0xc0, !PT ;  /* 0x0000038035147812 */ /* 0x000fe200078ec0ff */
[-C--:B------:R-:W-:Y:S01]  /*b150*/  FMUL.FTZ R80, R80, R6.reuse ;  /* 0x0000000650507220 */ /* 0x080fe20000410000 */
[----:B------:R-:W-:Y:S01]  /*b160*/  SHF.R.U64 R33, R33, 0x3, RZ ;  /* 0x0000000321217819 */ /* 0x000fe200000012ff */
[-C--:B------:R-:W-:Y:S01]  /*b170*/  FMUL.FTZ R84, R84, R6.reuse ;  /* 0x0000000654547220 */ /* 0x080fe20000410000 */
[----:B------:R-:W-:Y:S01]  /*b180*/  LOP3.LUT R10, R10, R69, RZ, 0x3c, !PT ;  /* 0x000000450a0a7212 */ /* 0x000fe200078e3cff */
[----:B------:R-:W-:Y:S01]  /*b190*/  FMUL.FTZ R89, R89, R6 ;  /* 0x0000000659597220 */ /* 0x000fe20000410000 */
[----:B------:R-:W-:Y:S01]  /*b1a0*/  LOP3.LUT R154, R21, R52, RZ, 0x3c, !PT ;  /* 0x00000034159a7212 */ /* 0x000fe200078e3cff */
[-C--:B------:R-:W-:Y:S01]  /*b1b0*/  FMUL.FTZ R88, R88, R6.reuse ;  /* 0x0000000658587220 */ /* 0x080fe20000410000 */
[----:B------:R-:W-:Y:S01]  /*b1c0*/  IADD3 R52, P3, R160, 0x1000, RZ ;  /* 0x00001000a0347810 */ /* 0x000fe20007f7e0ff */
[----:B------:R-:W-:Y:S01]  /*b1d0*/  FMUL.FTZ R92, R92, R6 ;  /* 0x000000065c5c7220 */ /* 0x000fe20000410000 */
[----:B------:R-:W-:Y:S01]  /*b1e0*/  LOP3.LUT R156, R57, R32, RZ, 0x3c, !PT ;  /* 0x00000020399c7212 */ /* 0x000fe200078e3cff */
[-C--:B------:R-:W-:Y:S01]  /*b1f0*/  FMUL.FTZ R97, R97, R6.reuse ;  /* 0x0000000661617220 */ /* 0x080fe20000410000 */
[----:B------:R-:W-:Y:S01]  /*b200*/  IADD3 R69, P2, R160, 0x7000, RZ ;  /* 0x00007000a0457810 */ /* 0x000fe20007f5e0ff */
[-C--:B------:R-:W-:Y:S01]  /*b210*/  FMUL.FTZ R96, R96, R6.reuse ;  /* 0x0000000660607220 */ /* 0x080fe20000410000 */
[----:B------:R-:W-:Y:S01]  /*b220*/  IADD3 R57, P6, R160, 0x4000, RZ ;  /* 0x00004000a0397810 */ /* 0x000fe20007fde0ff */
[-C--:B------:R-:W-:Y:S01]  /*b230*/  FMUL.FTZ R100, R100, R6.reuse ;  /* 0x0000000664647220 */ /* 0x080fe20000410000 */
[----:B------:R-:W-:Y:S01]  /*b240*/  SHF.R.U64 R20, R20, 0x3, RZ ;  /* 0x0000000314147819 */ /* 0x000fe200000012ff */
[----:B------:R-:W-:Y:S01]  /*b250*/  FMUL.FTZ R104, R104, R6 ;  /* 0x0000000668687220 */ /* 0x000fe20000410000 */
[----:B------:R-:W-:Y:S01]  /*b260*/  LOP3.LUT R152, R33, R56, RZ, 0x3c, !PT ;  /* 0x0000003821987212 */ /* 0x000fe200078e3cff */
[-C--:B------:R-:W-:Y:S01]  /*b270*/  FMUL.FTZ R108, R108, R6.reuse ;  /* 0x000000066c6c7220 */ /* 0x080fe20000410000 */
[----:B------:R-:W-:Y:S01]  /*b280*/  IADD3 R33, P4, R160, 0x2000, RZ ;  /* 0x00002000a0217810 */ /* 0x000fe20007f9e0ff */
[-C--:B------:R-:W-:Y:S01]  /*b290*/  FMUL.FTZ R112, R112, R6.reuse ;  /* 0x0000000670707220 */ /* 0x080fe20000410000 */
[----:B------:R-:W-:Y:S01]  /*b2a0*/  LOP3.LUT R21, R52, 0x380, RZ, 0xc0, !PT ;  /* 0x0000038034157812 */ /* 0x000fe200078ec0ff */
        /* <DEDUP_REMOVED lines=8> */
[-C--:B------:R-:W-:Y:S01]  /*b330*/  FMUL.FTZ R128, R128, R6.reuse ;  /* 0x0000000680807220 */ /* 0x080fe20000410000 */
[----:B------:R-:W-:Y:S01]  /*b340*/  SHF.R.U64 R21, R21, 0x3, RZ ;  /* 0x0000000315157819 */ /* 0x000fe200000012ff */
[-C--:B------:R-:W-:Y:S01]  /*b350*/  FMUL.FTZ R133, R133, R6.reuse ;  /* 0x0000000685857220 */ /* 0x080fe20000410000 */
[----:B------:R-:W-:Y:S01]  /*b360*/  SHF.R.U64 R68, R68, 0x3, RZ ;  /* 0x0000000344447819 */ /* 0x000fe200000012ff */
[-C--:B------:R-:W-:Y:S01]  /*b370*/  FMUL.FTZ R132, R132, R6.reuse ;  /* 0x0000000684847220 */ /* 0x080fe20000410000 */
[----:B------:R-:W-:Y:S01]  /*b380*/  SHF.R.U64 R56, R56, 0x3, RZ ;  /* 0x0000000338387819 */ /* 0x000fe200000012ff */
[-C--:B------:R-:W-:Y:S01]  /*b390*/  FMUL.FTZ R137, R137, R6.reuse ;  /* 0x0000000689897220 */ /* 0x080fe20000410000 */
[----:B------:R-:W-:Y:S01]  /*b3a0*/  SHF.R.U64 R32, R20, 0x3, RZ ;  /* 0x0000000314207819 */ /* 0x000fe200000012ff */
[----:B------:R-:W-:Y:S01]  /*b3b0*/  FMUL.FTZ R136, R136, R6 ;  /* 0x0000000688887220 */ /* 0x000fe20000410000 */
[----:B------:R-:W-:Y:S01]  /*b3c0*/  LOP3.LUT R20, R21, R52, RZ, 0x3c, !PT ;  /* 0x0000003415147212 */ /* 0x000fe200078e3cff */
[--C-:B------:R-:W-:Y:S01]  /*b3d0*/  IMAD.X R21, RZ, RZ, R161.reuse, P3 ;  /* 0x000000ffff157224 */ /* 0x100fe200018e06a1 */
[----:B------:R-:W-:Y:S01]  /*b3e0*/  LOP3.LUT R68, R68, R69, RZ, 0x3c, !PT ;  /* 0x0000004544447212 */ /* 0x000fe200078e3cff */
[----:B------:R-:W-:Y:S01]  /*b3f0*/  IMAD.X R69, RZ, RZ, R161, P2 ;  /* 0x000000ffff457224 */ /* 0x000fe200010e06a1 */
[----:B------:R-:W-:Y:S01]  /*b400*/  LOP3.LUT R56, R56, R57, RZ, 0x3c, !PT ;  /* 0x0000003938387212 */ /* 0x000fe200078e3cff */
[-C--:B------:R-:W-:Y:S01]  /*b410*/  FMUL.FTZ R141, R141, R6.reuse ;  /* 0x000000068d8d7220 */ /* 0x080fe20000410000 */
[----:B------:R-:W-:Y:S01]  /*b420*/  IADD3 R57, P3, R160, 0x8000, RZ ;  /* 0x00008000a0397810 */ /* 0x000fe20007f7e0ff */
[-C--:B------:R-:W-:Y:S01]  /*b430*/  FMUL.FTZ R140, R140, R6.reuse ;  /* 0x000000068c8c7220 */ /* 0x080fe20000410000 */
[----:B------:R-:W-:Y:S01]  /*b440*/  IADD3 R123, P2, R160, 0xe000, RZ ;  /* 0x0000e000a07b7810 */ /* 0x000fe20007f5e0ff */
[----:B------:R-:W-:Y:S01]  /*b450*/  FMUL.FTZ R145, R145, R6 ;  /* 0x0000000691917220 */ /* 0x000fe20000410000 */
[----:B------:R-:W-:Y:S01]  /*b460*/  F2FP.BF16.F32.PACK_AB R24, R25, R24 ;  /* 0x000000181918723e */ /* 0x000fe200000010ff */
[----:B------:R-:W-:Y:S01]  /*b470*/  FMUL.FTZ R144, R144, R6 ;  /* 0x0000000690907220 */ /* 0x000fe20000410000 */
[----:B------:R-:W-:Y:S01]  /*b480*/  F2FP.BF16.F32.PACK_AB R25, R27, R26 ;  /* 0x0000001a1b19723e */ /* 0x000fe200000010ff */
[-C--:B------:R-:W-:Y:S01]  /*b490*/  FMUL.FTZ R149, R149, R6.reuse ;  /* 0x0000000695957220 */ /* 0x080fe20000410000 */
[----:B------:R-:W-:Y:S01]  /*b4a0*/  F2FP.BF16.F32.PACK_AB R27, R31, R17 ;  /* 0x000000111f1b723e */ /* 0x000fe200000010ff */
[----:B------:R-:W-:Y:S01]  /*b4b0*/  FMUL.FTZ R148, R148, R6 ;  /* 0x0000000694947220 */ /* 0x000fe20000410000 */
[----:B------:R-:W-:Y:S01]  /*b4c0*/  LOP3.LUT R122, R123, 0x380, RZ, 0xc0, !PT ;  /* 0x000003807b7a7812 */ /* 0x000fe200078ec0ff */
[----:B------:R-:W-:Y:S01]  /*b4d0*/  USHF.R.S32.HI UR12, URZ, 0x1f, UR14 ;  /* 0x0000001f3f0c7899 */ /* 0x000fe2000801140e */
[----:B------:R-:W-:Y:S01]  /*b4e0*/  MOV R199, R130 ;  /* 0x0000008200c77202 */ /* 0x000fe20000000f00 */
[----:B------:R-:W-:Y:S01]  /*b4f0*/  IMAD.U32 R127, RZ, RZ, UR7 ;  /* 0x00000007ff7f7e24 */ /* 0x000fe2000f8e00ff */
[----:B------:R-:W-:Y:S01]  /*b500*/  IADD3.X R31, RZ, R161, RZ, P3, !PT ;  /* 0x000000a1ff1f7210 */ /* 0x000fe20001ffe4ff */
[----:B------:R-:W-:Y:S01]  /*b510*/  ULDC UR5, c[0x0][0xa88] ;  /* 0x0002a20000057ab9 */ /* 0x000fe20000000800 */
[----:B------:R-:W-:Y:S01]  /*b520*/  IADD3 R130, P3, R160, 0xf000, RZ ;  /* 0x0000f000a0827810 */ /* 0x000fe20007f7e0ff */
[----:B------:R-:W-:Y:S01]  /*b530*/  ULDC.64 UR8, c[0x0][0xae8] ;  /* 0x0002ba0000087ab9 */ /* 0x000fe20000000a00 */
[----:B------:R-:W-:-:S02]  /*b540*/  SHF.R.U64 R122, R122, 0x3, RZ ;  /* 0x000000037a7a7819 */ /* 0x000fc400000012ff */
[----:B------:R-:W-:Y:S01]  /*b550*/  LOP3.LUT R17, R130, 0x380, RZ, 0xc0, !PT ;  /* 0x0000038082117812 */ /* 0x000fe200078ec0ff */
[--C-:B------:R-:W-:Y:S01]  /*b560*/  IMAD.X R131, RZ, RZ, R161.reuse, P3 ;  /* 0x000000ffff837224 */ /* 0x100fe200018e06a1 */
[----:B------:R-:W-:Y:S01]  /*b570*/  LOP3.LUT R122, R122, R123, RZ, 0x3c, !PT ;  /* 0x0000007b7a7a7212 */ /* 0x000fe200078e3cff */
[----:B------:R-:W-:Y:S01]  /*b580*/  IMAD.X R123, RZ, RZ, R161, P2 ;  /* 0x000000ffff7b7224 */ /* 0x000fe200010e06a1 */
[----:B------:R-:W-:Y:S02]  /*b590*/  LOP3.LUT R8, R73, 0x380, RZ, 0xc0, !PT ;  /* 0x0000038049087812 */ /* 0x000fe400078ec0ff */
[----:B------:R-:W-:Y:S02]  /*b5a0*/  SHF.R.U64 R17, R17, 0x3, RZ ;  /* 0x0000000311117819 */ /* 0x000fe400000012ff */
[----:B0-----:R-:W-:Y:S02]  /*b5b0*/  ISETP.NE.AND P2, PT, R198, 0x1, PT ;  /* 0x00000001c600780c */ /* 0x001fe40003f45270 */
[----:B------:R-:W-:-:S02]  /*b5c0*/  SHF.R.U64 R8, R8, 0x3, RZ ;  /* 0x0000000308087819 */ /* 0x000fc400000012ff */
[----:B------:R-:W-:Y:S02]  /*b5d0*/  LOP3.LUT R130, R17, R130, RZ, 0x3c, !PT ;  /* 0x0000008211827212 */ /* 0x000fe400078e3cff */
[----:B------:R-:W-:Y:S02]  /*b5e0*/  MOV R17, R4 ;  /* 0x0000000400117202 */ /* 0x000fe40000000f00 */
[----:B------:R-:W0:Y:S01]  /*b5f0*/  LDC R4, c[0x0][0xc38] ;  /* 0x00030e00ff047b82 */ /* 0x000e220000000800 */
[----:B------:R-:W-:-:S07]  /*b600*/  F2FP.BF16.F32.PACK_AB R26, R29, R28 ;  /* 0x0000001c1d1a723e */ /* 0x000fce00000010ff */
[----:B------:R-:W-:Y:S01]  /*b610*/  BAR.SYNC.DEFER_BLOCKING 0x1, 0x100 ;  /* 0x0044000000007b1d */ /* 0x000fe20000010000 */
[----:B------:R-:W-:Y:S02]  /*b620*/  LOP3.LUT R8, R8, R73, RZ, 0x3c, !PT ;  /* 0x0000004908087212 */ /* 0x000fe400078e3cff */
[----:B------:R-:W-:Y:S02]  /*b630*/  LOP3.LUT R12, R65, 0x380, RZ, 0xc0, !PT ;  /* 0x00000380410c7812 */ /* 0x000fe400078ec0ff */
[----:B------:R-:W-:Y:S02]  /*b640*/  LOP3.LUT R53, R30, 0x380, RZ, 0xc0, !PT ;  /* 0x000003801e357812 */ /* 0x000fe400078ec0ff */
[----:B------:R-:W-:Y:S02]  /*b650*/  SHF.R.U64 R12, R12, 0x3, RZ ;  /* 0x000000030c0c7819 */ /* 0x000fe400000012ff */
[----:B------:R-:W-:Y:S02]  /*b660*/  SHF.R.U64 R53, R53, 0x3, RZ ;  /* 0x0000000335357819 */ /* 0x000fe400000012ff */
[----:B------:R-:W-:-:S02]  /*b670*/  R2UR UR15, R215 ;  /* 0x00000000d70f72ca */ /* 0x000fc400000e0000 */
[----:B------:R-:W-:Y:S02]  /*b680*/  LOP3.LUT R12, R12, R65, RZ, 0x3c, !PT ;  /* 0x000000410c0c7212 */ /* 0x000fe400078e3cff */
[----:B------:R-:W-:Y:S02]  /*b690*/  LOP3.LUT R158, R53, R30, RZ, 0x3c, !PT ;  /* 0x0000001e359e7212 */ /* 0x000fe400078e3cff */
[C---:B------:R-:W-:Y:S02]  /*b6a0*/  IADD3 R53, P5, R160.reuse, 0x3000, RZ ;  /* 0x00003000a0357810 */ /* 0x040fe40007fbe0ff */
[C---:B------:R-:W-:Y:S02]  /*b6b0*/  IADD3 R61, P0, R160.reuse, 0x5000, RZ ;  /* 0x00005000a03d7810 */ /* 0x040fe40007f1e0ff */
[----:B------:R-:W-:Y:S02]  /*b6c0*/  IADD3 R65, P1, R160, 0x6000, RZ ;  /* 0x00006000a0417810 */ /* 0x000fe40007f3e0ff */
[----:B------:R-:W-:Y:S01]  /*b6d0*/  LOP3.LUT R52, R53, 0x380, RZ, 0xc0, !PT ;  /* 0x0000038035347812 */ /* 0x000fe200078ec0ff */
[----:B------:R1:W-:Y:S01]  /*b6e0*/  STSM.16.M88.4 [R199], R24 ;  /* 0x00000018c7007844 */ /* 0x0003e20000000200 */
[----:B------:R-:W-:-:S02]  /*b6f0*/  LOP3.LUT R60, R61, 0x380, RZ, 0xc0, !PT ;  /* 0x000003803d3c7812 */ /* 0x000fc400078ec0ff */
[----:B------:R-:W-:Y:S02]  /*b700*/  LOP3.LUT R64, R65, 0x380, RZ, 0xc0, !PT ;  /* 0x0000038041407812 */ /* 0x000fe400078ec0ff */
[----:B------:R-:W-:Y:S02]  /*b710*/  LOP3.LUT R30, R57, 0x380, RZ, 0xc0, !PT ;  /* 0x00000380391e7812 */ /* 0x000fe400078ec0ff */
[----:B------:R-:W-:Y:S01]  /*b720*/  MOV R134, R134 ;  /* 0x0000008600867202 */ /* 0x000fe20000000f00 */
[----:B------:R-:W-:Y:S01]  /*b730*/  IMAD R135, RZ, RZ, -UR16 ;  /* 0x80000010ff877e24 */ /* 0x000fe2000f8e02ff */
[----:B------:R-:W-:Y:S02]  /*b740*/  LOP3.LUT R6, R107, 0x380, RZ, 0xc0, !PT ;  /* 0x000003806b067812 */ /* 0x000fe400078ec0ff */
[----:B------:R-:W-:Y:S01]  /*b750*/  SHF.R.U64 R52, R52, 0x3, RZ ;  /* 0x0000000334347819 */ /* 0x000fe200000012ff */
[----:B0-----:R-:W-:Y:S01]  /*b760*/  IMAD R135, R4, R135, UR15 ;  /* 0x0000000f04877e24 */ /* 0x001fe2000f8e0287 */
[----:B------:R-:W-:-:S02]  /*b770*/  SHF.R.U64 R60, R60, 0x3, RZ ;  /* 0x000000033c3c7819 */ /* 0x000fc400000012ff */
[----:B------:R-:W-:Y:S01]  /*b780*/  SHF.R.U64 R64, R64, 0x3, RZ ;  /* 0x0000000340407819 */ /* 0x000fe200000012ff */
[----:B-1----:R-:W0:Y:S01]  /*b790*/  LDC.64 R24, c[0x0][0xb98] ;  /* 0x0002e600ff187b82 */ /* 0x002e220000000a00 */
[----:B------:R-:W-:Y:S02]  /*b7a0*/  MOV R27, R8 ;  /* 0x00000008001b7202 */ /* 0x000fe40000000f00 */
[----:B------:R-:W-:Y:S02]  /*b7b0*/  SHF.R.U64 R30, R30, 0x3, RZ ;  /* 0x000000031e1e7819 */ /* 0x000fe400000012ff */
[----:B------:R-:W-:Y:S02]  /*b7c0*/  SHF.R.U64 R6, R6, 0x3, RZ ;  /* 0x0000000306067819 */ /* 0x000fe400000012ff */
[----:B------:R-:W-:Y:S01]  /*b7d0*/  F2FP.BF16.F32.PACK_AB R40, R41, R40 ;  /* 0x000000282928723e */ /* 0x000fe200000010ff */
[----:B------:R-:W1:Y:S01]  /*b7e0*/  @P2 LDC R8, c[0x0][0xbec] ;  /* 0x0002fb00ff082b82 */ /* 0x000e620000000800 */
[----:B------:R-:W-:-:S02]  /*b7f0*/  F2FP.BF16.F32.PACK_AB R41, R43, R42 ;  /* 0x0000002a2b29723e */ /* 0x000fc400000010ff */
[----:B------:R-:W-:Y:S01]  /*b800*/  LOP3.LUT R32, R32, R33, RZ, 0x3c, !PT ;  /* 0x0000002120207212 */ /* 0x000fe200078e3cff */
[--C-:B------:R-:W-:Y:S01]  /*b810*/  IMAD.X R33, RZ, RZ, R161.reuse, P4 ;  /* 0x000000ffff217224 */ /* 0x100fe200020e06a1 */
[----:B------:R-:W-:Y:S01]  /*b820*/  LOP3.LUT R52, R52, R53, RZ, 0x3c, !PT ;  /* 0x0000003534347212 */ /* 0x000fe200078e3cff */
[--C-:B------:R-:W-:Y:S01]  /*b830*/  IMAD.X R53, RZ, RZ, R161.reuse, P5 ;  /* 0x000000ffff357224 */ /* 0x100fe200028e06a1 */
[----:B------:R-:W-:Y:S01]  /*b840*/  LOP3.LUT R60, R60, R61, RZ, 0x3c, !PT ;  /* 0x0000003d3c3c7212 */ /* 0x000fe200078e3cff */
[----:B------:R-:W2:Y:S01]  /*b850*/  @P2 LDC R9, c[0x0][0xbf0] ;  /* 0x0002fc00ff092b82 */ /* 0x000ea20000000800 */
[----:B------:R-:W-:Y:S01]  /*b860*/  LOP3.LUT R64, R64, R65, RZ, 0x3c, !PT ;  /* 0x0000004140407212 */ /* 0x000fe200078e3cff */
[--C-:B------:R-:W-:Y:S01]  /*b870*/  IMAD.X R61, RZ, RZ, R161.reuse, P0 ;  /* 0x000000ffff3d7224 */ /* 0x100fe200000e06a1 */
[----:B------:R-:W-:Y:S01]  /*b880*/  LOP3.LUT R30, R30, R57, RZ, 0x3c, !PT ;  /* 0x000000391e1e7212 */ /* 0x000fe200078e3cff */
[----:B------:R-:W-:Y:S01]  /*b890*/  IMAD.X R65, RZ, RZ, R161, P1 ;  /* 0x000000ffff417224 */ /* 0x000fe200008e06a1 */
[----:B------:R-:W-:Y:S01]  /*b8a0*/  F2FP.BF16.F32.PACK_AB R43, R47, R46 ;  /* 0x0000002e2f2b723e */ /* 0x000fe200000010ff */
[----:B------:R-:W-:Y:S01]  /*b8b0*/  IMAD R47, R135, 0x80, R223 ;  /* 0x00000080872f7824 */ /* 0x000fe200078e02df */
[----:B------:R-:W-:-:S02]  /*b8c0*/  LOP3.LUT R6, R6, R107, RZ, 0x3c, !PT ;  /* 0x0000006b06067212 */ /* 0x000fc400078e3cff */
[----:B------:R-:W-:Y:S02]  /*b8d0*/  IADD3.X R57, RZ, R161, RZ, P6, !PT ;  /* 0x000000a1ff397210 */ /* 0x000fe400037fe4ff */
[C---:B------:R-:W-:Y:S02]  /*b8e0*/  IADD3 R73, P4, R160.reuse, 0x9000, RZ ;  /* 0x00009000a0497810 */ /* 0x040fe40007f9e0ff */
[C---:B------:R-:W-:Y:S02]  /*b8f0*/  IADD3 R107, P5, R160.reuse, 0xa000, RZ ;  /* 0x0000a000a06b7810 */ /* 0x040fe40007fbe0ff */
[C---:B------:R-:W-:Y:S01]  /*b900*/  IADD3 R111, P6, R160.reuse, 0xb000, RZ ;  /* 0x0000b000a06f7810 */ /* 0x040fe20007fde0ff */
[----:B-1----:R-:W-:Y:S01]  /*b910*/  @P2 IMAD.HI.U32 R8, R47, R8, RZ ;  /* 0x000000082f082227 */ /* 0x002fe200078e00ff */
[C---:B------:R-:W-:Y:S02]  /*b920*/  IADD3 R115, P0, R160.reuse, 0xc000, RZ ;  /* 0x0000c000a0737810 */ /* 0x040fe40007f1e0ff */
[----:B------:R-:W-:-:S02]  /*b930*/  IADD3 R119, P1, R160, 0xd000, RZ ;  /* 0x0000d000a0777810 */ /* 0x000fc40007f3e0ff */
[----:B------:R-:W-:Y:S02]  /*b940*/  LOP3.LUT R72, R73, 0x380, RZ, 0xc0, !PT ;  /* 0x0000038049487812 */ /* 0x000fe400078ec0ff */
[----:B------:R-:W-:Y:S02]  /*b950*/  LOP3.LUT R106, R107, 0x380, RZ, 0xc0, !PT ;  /* 0x000003806b6a7812 */ /* 0x000fe400078ec0ff */
[----:B------:R-:W-:Y:S02]  /*b960*/  LOP3.LUT R110, R111, 0x380, RZ, 0xc0, !PT ;  /* 0x000003806f6e7812 */ /* 0x000fe400078ec0ff */
[----:B------:R-:W-:Y:S02]  /*b970*/  LOP3.LUT R114, R115, 0x380, RZ, 0xc0, !PT ;  /* 0x0000038073727812 */ /* 0x000fe400078ec0ff */
[----:B------:R-:W-:Y:S02]  /*b980*/  LOP3.LUT R118, R119, 0x380, RZ, 0xc0, !PT ;  /* 0x0000038077767812 */ /* 0x000fe400078ec0ff */
[----:B------:R-:W-:-:S02]  /*b990*/  LOP3.LUT R29, R160, 0x380, RZ, 0xc0, !PT ;  /* 0x00000380a01d7812 */ /* 0x000fc400078ec0ff */
[----:B------:R-:W-:Y:S01]  /*b9a0*/  F2FP.BF16.F32.PACK_AB R5, R35, R34 ;  /* 0x000000222305723e */ /* 0x000fe200000010ff */
[----:B------:R-:W-:Y:S01]  /*b9b0*/  IMAD.MOV.U32 R35, RZ, RZ, R47 ;  /* 0x000000ffff237224 */ /* 0x000fe200078e002f */
[----:B------:R-:W-:Y:S01]  /*b9c0*/  SHF.R.U64 R72, R72, 0x3, RZ ;  /* 0x0000000348487819 */ /* 0x000fe200000012ff */
[----:B0-----:R-:W-:Y:S01]  /*b9d0*/  IMAD R34, R24, UR12, RZ ;  /* 0x0000000c18227c24 */ /* 0x001fe2000f8e02ff */
[----:B------:R-:W-:Y:S02]  /*b9e0*/  SHF.R.U64 R106, R106, 0x3, RZ ;  /* 0x000000036a6a7819 */ /* 0x000fe400000012ff */
[----:B------:R-:W-:Y:S01]  /*b9f0*/  SHF.R.U64 R110, R110, 0x3, RZ ;  /* 0x000000036e6e7819 */ /* 0x000fe200000012ff */
[----:B------:R-:W-:Y:S01]  /*ba00*/  IMAD R34, R25, UR14, R34 ;  /* 0x0000000e19227c24 */ /* 0x000fe2000f8e0222 */
[----:B------:R-:W-:Y:S02]  /*ba10*/  SHF.R.U64 R114, R114, 0x3, RZ ;  /* 0x0000000372727819 */ /* 0x000fe400000012ff */
[----:B------:R-:W-:-:S02]  /*ba20*/  SHF.R.U64 R118, R118, 0x3, RZ ;  /* 0x0000000376767819 */ /* 0x000fc400000012ff */
[----:B------:R-:W-:Y:S02]  /*ba30*/  SHF.R.U64 R29, R29, 0x3, RZ ;  /* 0x000000031d1d7819 */ /* 0x000fe400000012ff */
[----:B------:R-:W-:Y:S02]  /*ba40*/  MOV R26, R6 ;  /* 0x00000006001a7202 */ /* 0x000fe40000000f00 */
[----:B--2---:R-:W-:Y:S02]  /*ba50*/  @P2 SHF.R.U32.HI R35, RZ, R9, R8 ;  /* 0x00000009ff232219 */ /* 0x004fe40000011608 */
[----:B------:R-:W-:Y:S02]  /*ba60*/  MOV R15, R14 ;  /* 0x0000000e000f7202 */ /* 0x000fe40000000f00 */
[----:B------:R-:W-:Y:S02]  /*ba70*/  F2FP.BF16.F32.PACK_AB R4, R175, R171 ;  /* 0x000000abaf04723e */ /* 0x000fe400000010ff */
[----:B------:R-:W-:-:S02]  /*ba80*/  F2FP.BF16.F32.PACK_AB R6, R174, R36 ;  /* 0x00000024ae06723e */ /* 0x000fc400000010ff */
[----:B------:R-:W-:Y:S02]  /*ba90*/  F2FP.BF16.F32.PACK_AB R7, R39, R38 ;  /* 0x000000262707723e */ /* 0x000fe400000010ff */
[----:B------:R-:W-:Y:S02]  /*baa0*/  F2FP.BF16.F32.PACK_AB R48, R49, R48 ;  /* 0x000000303130723e */ /* 0x000fe400000010ff */
[----:B------:R-:W-:Y:S01]  /*bab0*/  LOP3.LUT R72, R72, R73, RZ, 0x3c, !PT ;  /* 0x0000004948487212 */ /* 0x000fe200078e3cff */
[--C-:B------:R-:W-:Y:S01]  /*bac0*/  IMAD.X R73, RZ, RZ, R161.reuse, P4 ;  /* 0x000000ffff497224 */ /* 0x100fe200020e06a1 */
[----:B------:R-:W-:Y:S01]  /*bad0*/  LOP3.LUT R106, R106, R107, RZ, 0x3c, !PT ;  /* 0x0000006b6a6a7212 */ /* 0x000fe200078e3cff */
[--C-:B------:R-:W-:Y:S01]  /*bae0*/  IMAD.X R107, RZ, RZ, R161.reuse, P5 ;  /* 0x000000ffff6b7224 */ /* 0x100fe200028e06a1 */
[----:B------:R-:W-:Y:S01]  /*baf0*/  LOP3.LUT R110, R110, R111, RZ, 0x3c, !PT ;  /* 0x0000006f6e6e7212 */ /* 0x000fe200078e3cff */
[--C-:B------:R-:W-:Y:S01]  /*bb00*/  IMAD.X R111, RZ, RZ, R161.reuse, P6 ;  /* 0x000000ffff6f7224 */ /* 0x100fe200030e06a1 */
[----:B------:R-:W-:Y:S01]  /*bb10*/  LOP3.LUT R114, R114, R115, RZ, 0x3c, !PT ;  /* 0x0000007372727212 */ /* 0x000fe200078e3cff */
[----:B------:R0:W-:Y:S01]  /*bb20*/  STSM.16.M88.4 [R15], R4 ;  /* 0x000000040f007844 */ /* 0x0001e20000000200 */
[----:B------:R-:W-:Y:S01]  /*bb30*/  LOP3.LUT R118, R118, R119, RZ, 0x3c, !PT ;  /* 0x0000007776767212 */ /* 0x000fe200078e3cff */
[----:B------:R-:W-:Y:S01]  /*bb40*/  IMAD.X R119, RZ, RZ, R161, P1 ;  /* 0x000000ffff777224 */ /* 0x000fe200008e06a1 */
[----:B------:R-:W-:-:S02]  /*bb50*/  LOP3.LUT R28, R29, R160, RZ, 0x3c, !PT ;  /* 0x000000a01d1c7212 */ /* 0x000fc400078e3cff */
[----:B------:R-:W-:Y:S02]  /*bb60*/  MOV R150, R150 ;  /* 0x0000009600967202 */ /* 0x000fe40000000f00 */
[----:B------:R-:W-:Y:S02]  /*bb70*/  F2FP.BF16.F32.PACK_AB R42, R173, R44 ;  /* 0x0000002cad2a723e */ /* 0x000fe400000010ff */
[----:B------:R-:W-:Y:S02]  /*bb80*/  F2FP.BF16.F32.PACK_AB R49, R51, R50 ;  /* 0x000000323331723e */ /* 0x000fe400000010ff */
[----:B------:R-:W-:Y:S01]  /*bb90*/  IADD3 R39, -R35, RZ, RZ ;  /* 0x000000ff23277210 */ /* 0x000fe20007ffe1ff */
[----:B------:R-:W-:Y:S01]  /*bba0*/  STSM.16.M88.4 [R150], R40 ;  /* 0x0000002896007844 */ /* 0x000fe20000000200 */
[-C--:B------:R-:W-:Y:S02]  /*bbb0*/  IADD3.X R115, RZ, R161.reuse, RZ, P0, !PT ;  /* 0x000000a1ff737210 */ /* 0x080fe400007fe4ff */
[----:B------:R-:W-:Y:S01]  /*bbc0*/  MOV R29, R161 ;  /* 0x000000a1001d7202 */ /* 0x000fe20000000f00 */
[----:B------:R-:W-:Y:S01]  /*bbd0*/  IMAD R39, R198, R39, R47 ;  /* 0x00000027c6277224 */ /* 0x000fe200078e022f */
[----:B------:R-:W-:-:S02]  /*bbe0*/  MOV R160, R10 ;  /* 0x0000000a00a07202 */ /* 0x000fc40000000f00 */
[----:B------:R-:W-:Y:S02]  /*bbf0*/  MOV R158, R158 ;  /* 0x0000009e009e7202 */ /* 0x000fe40000000f00 */
[----:B------:R-:W-:Y:S02]  /*bc00*/  F2FP.BF16.F32.PACK_AB R50, R197, R181 ;  /* 0x000000b5c532723e */ /* 0x000fe400000010ff */
[----:B------:R-:W-:Y:S02]  /*bc10*/  F2FP.BF16.F32.PACK_AB R51, R55, R54 ;  /* 0x000000363733723e */ /* 0x000fe400000010ff */
[----:B------:R-:W-:Y:S01]  /*bc20*/  MOV R127, UR6 ;  /* 0x00000006007f7c02 */ /* 0x000fe20008000f00 */
[----:B------:R-:W-:Y:S01]  /*bc30*/  ULDC.64 UR6, c[0x0][0xb88] ;  /* 0x0002e20000067ab9 */ /* 0x000fe20000000a00 */
[----:B------:R-:W-:Y:S01]  /*bc40*/  MOV R161, R12 ;  /* 0x0000000c00a17202 */ /* 0x000fe20000000f00 */
[----:B------:R-:W-:Y:S01]  /*bc50*/  STSM.16.M88.4 [R158], R48 ;  /* 0x000000309e007844 */ /* 0x000fe20000000200 */
[----:B------:R-:W-:Y:S01]  /*bc60*/  MOV R156, R156 ;  /* 0x0000009c009c7202 */ /* 0x000fe20000000f00 */
[----:B------:R-:W-:Y:S01]  /*bc70*/  IMAD.WIDE.U32 R24, R24, UR14, R126 ;  /* 0x0000000e18187c25 */ /* 0x000fe2000f8e007e */
[----:B------:R-:W-:-:S02]  /*bc80*/  F2FP.BF16.F32.PACK_AB R8, R196, R180 ;  /* 0x000000b4c408723e */ /* 0x000fc400000010ff */
[----:B------:R-:W-:Y:S02]  /*bc90*/  F2FP.BF16.F32.PACK_AB R9, R59, R58 ;  /* 0x0000003a3b09723e */ /* 0x000fe400000010ff */
[----:B------:R-:W-:Y:S02]  /*bca0*/  F2FP.BF16.F32.PACK_AB R10, R195, R179 ;  /* 0x000000b3c30a723e */ /* 0x000fe400000010ff */
[----:B------:R-:W-:Y:S02]  /*bcb0*/  F2FP.BF16.F32.PACK_AB R11, R63, R62 ;  /* 0x0000003e3f0b723e */ /* 0x000fe400000010ff */
[----:B------:R-:W-:Y:S02]  /*bcc0*/  MOV R154, R154 ;  /* 0x0000009a009a7202 */ /* 0x000fe40000000f00 */
[----:B------:R-:W-:Y:S01]  /*bcd0*/  F2FP.BF16.F32.PACK_AB R12, R194, R178 ;  /* 0x000000b2c20c723e */ /* 0x000fe200000010ff */
[----:B------:R1:W-:Y:S01]  /*bce0*/  STSM.16.M88.4 [R156], R8 ;  /* 0x000000089c007844 */ /* 0x0003e20000000200 */
[----:B------:R-:W-:-:S02]  /*bcf0*/  F2FP.BF16.F32.PACK_AB R13, R67, R66 ;  /* 0x00000042430d723e */ /* 0x000fc400000010ff */
[----:B------:R-:W-:Y:S02]  /*bd00*/  F2FP.BF16.F32.PACK_AB R14, R193, R177 ;  /* 0x000000b1c10e723e */ /* 0x000fe400000010ff */
[----:B0-----:R-:W-:Y:S02]  /*bd10*/  F2FP.BF16.F32.PACK_AB R15, R71, R70 ;  /* 0x00000046470f723e */ /* 0x001fe400000010ff */
[----:B------:R-:W-:Y:S02]  /*bd20*/  MOV R152, R152 ;  /* 0x0000009800987202 */ /* 0x000fe40000000f00 */
[----:B------:R-:W-:Y:S01]  /*bd30*/  F2FP.BF16.F32.PACK_AB R4, R192, R176 ;  /* 0x000000b0c004723e */ /* 0x000fe200000010ff */
[----:B------:R0:W-:Y:S01]  /*bd40*/  STSM.16.M88.4 [R154], R12 ;  /* 0x0000000c9a007844 */ /* 0x0001e20000000200 */
[----:B------:R-:W-:Y:S02]  /*bd50*/  F2FP.BF16.F32.PACK_AB R5, R75, R74 ;  /* 0x0000004a4b05723e */ /* 0x000fe400000010ff */
[----:B------:R-:W-:-:S02]  /*bd60*/  F2FP.BF16.F32.PACK_AB R6, R191, R76 ;  /* 0x0000004cbf06723e */ /* 0x000fc400000010ff */
[----:B------:R-:W-:Y:S02]  /*bd70*/  F2FP.BF16.F32.PACK_AB R7, R79, R78 ;  /* 0x0000004e4f07723e */ /* 0x000fe400000010ff */
[----:B-1----:R-:W-:Y:S02]  /*bd80*/  IADD3 R8, P0, R35, R24, RZ ;  /* 0x0000001823087210 */ /* 0x002fe40007f1e0ff */
[----:B------:R-:W-:Y:S01]  /*bd90*/  F2FP.BF16.F32.PACK_AB R80, R81, R80 ;  /* 0x000000505150723e */ /* 0x000fe200000010ff */
[----:B------:R1:W-:Y:S01]  /*bda0*/  STSM.16.M88.4 [R152], R4 ;  /* 0x0000000498007844 */ /* 0x0003e20000000200 */
[----:B------:R-:W-:Y:S02]  /*bdb0*/  F2FP.BF16.F32.PACK_AB R81, R83, R82 ;  /* 0x000000525351723e */ /* 0x000fe400000010ff */
[----:B------:R-:W-:Y:S02]  /*bdc0*/  F2FP.BF16.F32.PACK_AB R88, R89, R88 ;  /* 0x000000585958723e */ /* 0x000fe400000010ff */
[----:B------:R-:W-:Y:S01]  /*bdd0*/  MOV R146, R146 ;  /* 0x0000009200927202 */ /* 0x000fe20000000f00 */
[----:B0-----:R-:W-:Y:S01]  /*bde0*/  IMAD R12, R135, 0x80, R222 ;  /* 0x00000080870c7824 */ /* 0x001fe200078e02de */
[----:B------:R-:W-:-:S02]  /*bdf0*/  F2FP.BF16.F32.PACK_AB R82, R190, R84 ;  /* 0x00000054be52723e */ /* 0x000fc400000010ff */
[----:B------:R-:W-:Y:S01]  /*be00*/  F2FP.BF16.F32.PACK_AB R83, R87, R86 ;  /* 0x000000565753723e */ /* 0x000fe200000010ff */
[----:B------:R-:W-:Y:S01]  /*be10*/  VIADD R10, R12, 0x8 ;  /* 0x000000080c0a7836 */ /* 0x000fe20000000000 */
[----:B------:R-:W-:Y:S02]  /*be20*/  F2FP.BF16.F32.PACK_AB R89, R91, R90 ;  /* 0x0000005a5b59723e */ /* 0x000fe400000010ff */
[----:B------:R-:W-:Y:S01]  /*be30*/  F2FP.BF16.F32.PACK_AB R96, R97, R96 ;  /* 0x000000606160723e */ /* 0x000fe200000010ff */
[----:B------:R-:W-:Y:S01]  /*be40*/  STSM.16.M88.4 [R146], R80 ;  /* 0x0000005092007844 */ /* 0x000fe20000000200 */
[----:B------:R-:W-:Y:S02]  /*be50*/  MOV R142, R142 ;  /* 0x0000008e008e7202 */ /* 0x000fe40000000f00 */
[----:B-1----:R-:W-:Y:S02]  /*be60*/  SHF.R.S32.HI R4, RZ, 0x1f, R39 ;  /* 0x0000001fff047819 */ /* 0x002fe40000011427 */
[----:B------:R-:W-:-:S02]  /*be70*/  SHF.R.S32.HI R5, RZ, 0x1f, R35 ;  /* 0x0000001fff057819 */ /* 0x000fc40000011423 */
[----:B------:R-:W-:Y:S01]  /*be80*/  F2FP.BF16.F32.PACK_AB R90, R189, R92 ;  /* 0x0000005cbd5a723e */ /* 0x000fe200000010ff */
[----:B------:R-:W-:Y:S01]  /*be90*/  IMAD R4, R4, UR6, RZ ;  /* 0x0000000604047c24 */ /* 0x000fe2000f8e02ff */
[----:B------:R-:W-:Y:S02]  /*bea0*/  IADD3.X R9, R5, R25, R34, P0, !PT ;  /* 0x0000001905097210 */ /* 0x000fe400007fe422 */
[----:B------:R-:W-:Y:S01]  /*beb0*/  F2FP.BF16.F32.PACK_AB R91, R95, R94 ;  /* 0x0000005e5f5b723e */ /* 0x000fe200000010ff */
[----:B------:R-:W-:Y:S01]  /*bec0*/  IMAD R11, R39, UR7, R4 ;  /* 0x00000007270b7c24 */ /* 0x000fe2000f8e0204 */
[----:B------:R-:W-:Y:S01]  /*bed0*/  F2FP.BF16.F32.PACK_AB R97, R99, R98 ;  /* 0x000000626361723e */ /* 0x000fe200000010ff */
[----:B------:R-:W-:Y:S01]  /*bee0*/  IMAD.WIDE.U32 R8, R39, UR6, R8 ;  /* 0x0000000627087c25 */ /* 0x000fe2000f8e0008 */
[----:B------:R-:W-:Y:S01]  /*bef0*/  MOV R138, R138 ;  /* 0x0000008a008a7202 */ /* 0x000fe20000000f00 */
[----:B------:R-:W-:Y:S01]  /*bf00*/  STSM.16.M88.4 [R142], R88 ;  /* 0x000000588e007844 */ /* 0x000fe20000000200 */
[----:B------:R-:W-:Y:S01]  /*bf10*/  F2FP.BF16.F32.PACK_AB R98, R188, R100 ;  /* 0x00000064bc62723e */ /* 0x000fe200000010ff */
[----:B------:R-:W-:Y:S01]  /*bf20*/  ULDC.64 UR6, c[0x0][0xb50] ;  /* 0x0002d40000067ab9 */ /* 0x000fe20000000a00 */
[----:B------:R-:W-:Y:S01]  /*bf30*/  F2FP.BF16.F32.PACK_AB R99, R103, R102 ;  /* 0x000000666763723e */ /* 0x000fe200000010ff */
[----:B------:R-:W-:Y:S01]  /*bf40*/  IMAD.IADD R9, R9, 0x1, R11 ;  /* 0x0000000109097824 */ /* 0x000fe200078e020b */
[----:B------:R-:W-:-:S02]  /*bf50*/  F2FP.BF16.F32.PACK_AB R4, R187, R104 ;  /* 0x00000068bb04723e */ /* 0x000fc400000010ff */
[----:B------:R-:W-:Y:S01]  /*bf60*/  F2FP.BF16.F32.PACK_AB R5, R3, R18 ;  /* 0x000000120305723e */ /* 0x000fe200000010ff */
[----:B------:R-:W-:Y:S01]  /*bf70*/  STSM.16.M88.4 [R138], R96 ;  /* 0x000000608a007844 */ /* 0x000fe20000000200 */
[----:B------:R-:W-:Y:S01]  /*bf80*/  F2FP.BF16.F32.PACK_AB R6, R186, R108 ;  /* 0x0000006cba06723e */ /* 0x000fe200000010ff */
[----:B------:R-:W-:Y:S01]  /*bf90*/  IMAD R3, R198, UR5, RZ ;  /* 0x00000005c6037c24 */ /* 0x000fe2000f8e02ff */
[----:B------:R-:W-:Y:S02]  /*bfa0*/  F2FP.BF16.F32.PACK_AB R7, R37, R45 ;  /* 0x0000002d2507723e */ /* 0x000fe400000010ff */
[----:B------:R-:W-:Y:S02]  /*bfb0*/  F2FP.BF16.F32.PACK_AB R76, R185, R112 ;  /* 0x00000070b94c723e */ /* 0x000fe400000010ff */
[----:B------:R-:W-:Y:S01]  /*bfc0*/  F2FP.BF16.F32.PACK_AB R77, R77, R85 ;  /* 0x000000554d4d723e */ /* 0x000fe200000010ff */
[----:B------:R0:W-:Y:S01]  /*bfd0*/  STSM.16.M88.4 [R134], R4 ;  /* 0x0000000486007844 */ /* 0x0001e20000000200 */
[----:B------:R-:W-:-:S02]  /*bfe0*/  F2FP.BF16.F32.PACK_AB R78, R184, R116 ;  /* 0x00000074b84e723e */ /* 0x000fc400000010ff */
[----:B------:R-:W-:Y:S02]  /*bff0*/  F2FP.BF16.F32.PACK_AB R79, R93, R101 ;  /* 0x000000655d4f723e */ /* 0x000fe400000010ff */
[----:B------:R-:W-:Y:S02]  /*c000*/  LEA R11, P3, R8, UR6, 0x2 ;  /* 0x00000006080b7c11 */ /* 0x000fe4000f8610ff */
[----:B------:R-:W-:Y:S01]  /*c010*/  F2FP.BF16.F32.PACK_AB R125, R121, R125 ;  /* 0x0000007d797d723e */ /* 0x000fe200000010ff */
[----:B------:R-:W-:Y:S01]  /*c020*/  STSM.16.M88.4 [R161], R76 ;  /* 0x0000004ca1007844 */ /* 0x000fe20000000200 */
[----:B------:R-:W-:Y:S02]  /*c030*/  F2FP.BF16.F32.PACK_AB R126, R133, R132 ;  /* 0x00000084857e723e */ /* 0x000fe400000010ff */
[----:B------:R-:W-:Y:S01]  /*c040*/  F2FP.BF16.F32.PACK_AB R127, R162, R163 ;  /* 0x000000a3a27f723e */ /* 0x000fe200000010ff */
[----:B------:R-:W-:Y:S01]  /*c050*/  SHFL.IDX PT, R24, R11, RZ, 0x1c1f ;  /* 0x001c1fff0b187589 */ /* 0x000fe200000e0000 */
[----:B------:R-:W-:-:S02]  /*c060*/  F2FP.BF16.F32.PACK_AB R136, R137, R136 ;  /* 0x000000888988723e */ /* 0x000fc400000010ff */
[----:B------:R-:W-:Y:S01]  /*c070*/  F2FP.BF16.F32.PACK_AB R137, R164, R165 ;  /* 0x000000a5a489723e */ /* 0x000fe200000010ff */
[----:B------:R-:W-:Y:S01]  /*c080*/  SHFL.IDX PT, R36, R11, 0x1, 0x1c1f ;  /* 0x003c1f000b247f89 */ /* 0x000fe200000e0000 */
[----:B0-----:R-:W-:Y:S02]  /*c090*/  F2FP.BF16.F32.PACK_AB R4, R183, R120 ;  /* 0x00000078b704723e */ /* 0x001fe400000010ff */
[----:B------:R-:W-:Y:S02]  /*c0a0*/  F2FP.BF16.F32.PACK_AB R5, R105, R109 ;  /* 0x0000006d6905723e */ /* 0x000fe400000010ff */
[----:B------:R-:W-:Y:S02]  /*c0b0*/  F2FP.BF16.F32.PACK_AB R6, R182, R124 ;  /* 0x0000007cb606723e */ /* 0x000fe400000010ff */
[----:B------:R-:W-:Y:S02]  /*c0c0*/  F2FP.BF16.F32.PACK_AB R7, R113, R117 ;  /* 0x000000757107723e */ /* 0x000fe400000010ff */
[----:B------:R-:W-:-:S02]  /*c0d0*/  F2FP.BF16.F32.PACK_AB R124, R129, R128 ;  /* 0x00000080817c723e */ /* 0x000fc400000010ff */
[----:B------:R-:W-:Y:S01]  /*c0e0*/  F2FP.BF16.F32.PACK_AB R138, R141, R140 ;  /* 0x0000008c8d8a723e */ /* 0x000fe200000010ff */
[----:B------:R-:W-:Y:S01]  /*c0f0*/  STSM.16.M88.4 [R160], R4 ;  /* 0x00000004a0007844 */ /* 0x000fe20000000200 */
[----:B------:R-:W-:Y:S02]  /*c100*/  F2FP.BF16.F32.PACK_AB R139, R166, R167 ;  /* 0x000000a7a68b723e */ /* 0x000fe400000010ff */
[----:B------:R-:W-:Y:S01]  /*c110*/  F2FP.BF16.F32.PACK_AB R144, R145, R144 ;  /* 0x000000909190723e */ /* 0x000fe200000010ff */
[----:B------:R-:W-:Y:S01]  /*c120*/  STSM.16.M88.4 [R27], R124 ;  /* 0x0000007c1b007844 */ /* 0x000fe20000000200 */
[----:B------:R-:W-:Y:S02]  /*c130*/  F2FP.BF16.F32.PACK_AB R145, R168, R169 ;  /* 0x000000a9a891723e */ /* 0x000fe400000010ff */
[----:B------:R-:W-:Y:S01]  /*c140*/  F2FP.BF16.F32.PACK_AB R146, R149, R148 ;  /* 0x000000949592723e */ /* 0x000fe200000010ff */
[----:B------:R0:W-:Y:S01]  /*c150*/  STSM.16.M88.4 [R26], R136 ;  /* 0x000000881a007844 */ /* 0x0001e20000000200 */
[----:B------:R-:W-:-:S02]  /*c160*/  F2FP.BF16.F32.PACK_AB R147, R170, R172 ;  /* 0x000000acaa93723e */ /* 0x000fc400000010ff */
[----:B------:R-:W-:Y:S02]  /*c170*/  LEA.HI.X R9, R8, UR7, R9, 0x2, P3 ;  /* 0x0000000708097c11 */ /* 0x000fe400098f1409 */
[----:B------:R-:W-:Y:S01]  /*c180*/  LOP3.LUT P0, RZ, R220, 0x3, RZ, 0xc0, !PT ;  /* 0x00000003dcff7812 */ /* 0x000fe2000780c0ff */
[----:B------:R1:W-:Y:S03]  /*c190*/  STSM.16.M88.4 [R17], R144 ;  /* 0x0000009011007844 */ /* 0x0003e60000000200 */
[-C--:B------:R-:W-:Y:S01]  /*c1a0*/  ISETP.GE.OR P1, PT, R12, R3.reuse, P0 ;  /* 0x000000030c00720c */ /* 0x080fe20000726670 */
[----:B------:R-:W2:Y:S01]  /*c1b0*/  SHFL.IDX PT, R25, R9, RZ, 0x1c1f ;  /* 0x001c1fff09197589 */ /* 0x000ea200000e0000 */
[----:B------:R-:W-:Y:S01]  /*c1c0*/  ISETP.GE.OR P0, PT, R10, R3, P0 ;  /* 0x000000030a00720c */ /* 0x000fe20000706670 */
[----:B------:R-:W-:Y:S08]  /*c1d0*/  BAR.SYNC.DEFER_BLOCKING 0x1, 0x100 ;  /* 0x0044000000007b1d */ /* 0x000ff00000010000 */
[----:B0-----:R-:W0:Y:S01]  /*c1e0*/  LDC.64 R26, c[0x0][0xae0] ;  /* 0x0002b800ff1a7b82 */ /* 0x001e220000000a00 */
[----:B------:R-:W3:Y:S07]  /*c1f0*/  SHFL.IDX PT, R37, R9, 0x1, 0x1c1f ;  /* 0x003c1f0009257f89 */ /* 0x000eee00000e0000 */
[----:B-1----:R-:W1:Y:S01]  /*c200*/  @P2 LDC R17, c[0x0][0xbec] ;  /* 0x0002fb00ff112b82 */ /* 0x002e620000000800 */
[----:B--2---:R-:W-:Y:S04]  /*c210*/  @!P1 ST.E desc[UR36][R24.64], R2 ;  /* 0x0000000218009985 */ /* 0x004fe8000c101924 */
[----:B---3--:R2:W-:Y:S04]  /*c220*/  @!P0 ST.E desc[UR36][R36.64], R0 ;  /* 0x0000000024008985 */ /* 0x0085e8000c101924 */
[----:B------:R3:W5:Y:S01]  /*c230*/  LD.E.128 R12, desc[UR36][R20.64] ;  /* 0x00000024140c7980 */ /* 0x000762000c101d00 */
[----:B------:R-:W-:-:S02]  /*c240*/  UIMAD UR5, UR11, UR8, URZ ;  /* 0x000000080b0572a4 */ /* 0x000fc4000f8e023f */
[----:B------:R-:W-:Y:S01]  /*c250*/  UIMAD.WIDE.U32 UR6, UR10, UR8, URZ ;  /* 0x000000080a0672a5 */ /* 0x000fe2000f8e003f */
[----:B------:R4:W5:Y:S01]  /*c260*/  LD.E.128 R8, desc[UR36][R28.64] ;  /* 0x000000241c087980 */ /* 0x000962000c101d00 */
[----:B--2---:R-:W-:-:S03]  /*c270*/  LEA R0, R213, R218, 0x5 ;  /* 0x000000dad5007211 */ /* 0x004fc600078e28ff */
[----:B------:R-:W5:Y:S01]  /*c280*/  LD.E.128 R32, desc[UR36][R32.64] ;  /* 0x0000002420207980 */ /* 0x000f62000c101d00 */
[----:B---3--:R-:W2:Y:S01]  /*c290*/  @P2 LDC R21, c[0x0][0xbf0] ;  /* 0x0002fc00ff152b82 */ /* 0x008ea20000000800 */
[----:B------:R-:W-:Y:S01]  /*c2a0*/  IMAD R2, R135, 0x80, R0 ;  /* 0x0000008087027824 */ /* 0x000fe200078e0200 */
[----:B------:R-:W-:Y:S01]  /*c2b0*/  UIMAD UR5, UR10, UR9, UR5 ;  /* 0x000000090a0572a4 */ /* 0x000fe2000f8e0205 */
[----:B------:R-:W5:Y:S02]  /*c2c0*/  LD.E.128 R52, desc[UR36][R52.64] ;  /* 0x0000002434347980 */ /* 0x000f64000c101d00 */
[----:B-1----:R-:W-:Y:S01]  /*c2d0*/  @P2 IMAD.HI.U32 R0, R2, R17, RZ ;  /* 0x0000001102002227 */ /* 0x002fe200078e00ff */
[----:B------:R-:W-:Y:S01]  /*c2e0*/  ULDC.64 UR8, c[0x0][0xaf0] ;  /* 0x0002bc0000087ab9 */ /* 0x000fe20000000a00 */
[----:B------:R-:W-:Y:S01]  /*c2f0*/  UIADD3 UR7, UR7, UR5, URZ ;  /* 0x0000000507077290 */ /* 0x000fe2000fffe03f */
[----:B------:R-:W5:Y:S01]  /*c300*/  LD.E.128 R56, desc[UR36][R56.64] ;  /* 0x0000002438387980 */ /* 0x000f62000c101d00 */
[----:B------:R-:W-:Y:S01]  /*c310*/  IMAD.MOV.U32 R17, RZ, RZ, R2 ;  /* 0x000000ffff117224 */ /* 0x000fe200078e0002 */
[----:B------:R-:W-:-:S02]  /*c320*/  UIMAD UR5, UR12, UR8, URZ ;  /* 0x000000080c0572a4 */ /* 0x000fc4000f8e023f */
[----:B------:R-:W-:Y:S01]  /*c330*/  UIMAD.WIDE.U32 UR6, UR14, UR8, UR6 ;  /* 0x000000080e0672a5 */ /* 0x000fe2000f8e0006 */
[----:B------:R-:W5:Y:S01]  /*c340*/  LD.E.128 R60, desc[UR36][R60.64] ;  /* 0x000000243c3c7980 */ /* 0x000f62000c101d00 */
[----:B------:R-:W-:-:S03]  /*c350*/  UIMAD UR5, UR14, UR9, UR5 ;  /* 0x000000090e0572a4 */ /* 0x000fc6000f8e0205 */
[----:B------:R-:W5:Y:S04]  /*c360*/  LD.E.128 R64, desc[UR36][R64.64] ;  /* 0x0000002440407980 */ /* 0x000f68000c101d00 */
[----:B------:R-:W5:Y:S01]  /*c370*/  LD.E.128 R68, desc[UR36][R68.64] ;  /* 0x0000002444447980 */ /* 0x000f62000c101d00 */
[----:B--2---:R-:W-:-:S03]  /*c380*/  @P2 SHF.R.U32.HI R17, RZ, R21, R0 ;  /* 0x00000015ff112219 */ /* 0x004fc60000011600 */
[----:B------:R4:W5:Y:S01]  /*c390*/  LD.E.128 R4, desc[UR36][R30.64] ;  /* 0x000000241e047980 */ /* 0x000962000c101d00 */
[--C-:B------:R-:W-:Y:S01]  /*c3a0*/  SHF.R.S32.HI R21, RZ, 0x1f, R17.reuse ;  /* 0x0000001fff157819 */ /* 0x100fe20000011411 */
[----:B------:R-:W-:Y:S01]  /*c3b0*/  IMAD.MOV R25, RZ, RZ, -R17 ;  /* 0x000000ffff197224 */ /* 0x000fe200078e0a11 */
[----:B------:R-:W-:Y:S01]  /*c3c0*/  UIADD3 UR7, UR7, UR5, URZ ;  /* 0x0000000507077290 */ /* 0x000fe2000fffe03f */
[----:B------:R-:W5:Y:S02]  /*c3d0*/  LD.E.128 R72, desc[UR36][R72.64] ;  /* 0x0000002448487980 */ /* 0x000f64000c101d00 */
[----:B0-----:R-:W-:Y:S01]  /*c3e0*/  IMAD R0, R21, R26, RZ ;  /* 0x0000001a15007224 */ /* 0x001fe200078e02ff */
[----:B------:R-:W-:Y:S01]  /*c3f0*/  R2UR UR9, R16 ;  /* 0x00000000100972ca */ /* 0x000fe200000e0000 */
[----:B------:R-:W-:Y:S01]  /*c400*/  IMAD R21, R198, R25, R2 ;  /* 0x00000019c6157224 */ /* 0x000fe200078e0202 */
[----:B------:R-:W5:Y:S01]  /*c410*/  LD.E.128 R104, desc[UR36][R106.64] ;  /* 0x000000246a687980 */ /* 0x000f62000c101d00 */
[----:B------:R-:W-:-:S02]  /*c420*/  IMAD R25, R17, R27, R0 ;  /* 0x0000001b11197224 */ /* 0x000fc400078e0200 */
[----:B------:R-:W-:Y:S01]  /*c430*/  IMAD.WIDE.U32 R16, R17, R26, UR6 ;  /* 0x0000000611107e25 */ /* 0x000fe2000f8e001a */
[----:B------:R-:W5:Y:S01]  /*c440*/  LD.E.128 R108, desc[UR36][R110.64] ;  /* 0x000000246e6c7980 */ /* 0x000f62000c101d00 */
[----:B------:R-:W-:Y:S01]  /*c450*/  SHF.R.S32.HI R0, RZ, 0x1f, R21 ;  /* 0x0000001fff007819 */ /* 0x000fe20000011415 */
[----:B------:R-:W-:Y:S02]  /*c460*/  ULDC.64 UR6, c[0x0][0xad8] ;  /* 0x0002b60000067ab9 */ /* 0x000fe40000000a00 */
[----:B------:R-:W5:Y:S04]  /*c470*/  LD.E.128 R112, desc[UR36][R114.64] ;  /* 0x0000002472707980 */ /* 0x000f68000c101d00 */
[----:B------:R-:W5:Y:S04]  /*c480*/  LD.E.128 R116, desc[UR36][R118.64] ;  /* 0x0000002476747980 */ /* 0x000f68000c101d00 */
[----:B------:R-:W5:Y:S04]  /*c490*/  LD.E.128 R120, desc[UR36][R122.64] ;  /* 0x000000247a787980 */ /* 0x000f68000c101d00 */
[----:B------:R-:W5:Y:S01]  /*c4a0*/  LD.E.128 R128, desc[UR36][R130.64] ;  /* 0x0000002482807980 */ /* 0x000f62000c101d00 */
[----:B------:R-:W-:Y:S01]  /*c4b0*/  IADD3 R17, R17, R25, RZ ;  /* 0x0000001911117210 */ /* 0x000fe20007ffe0ff */
[----:B------:R-:W-:Y:S01]  /*c4c0*/  @!PT LDS RZ, [RZ] ;  /* 0x00000000fffff984 */ /* 0x000fe20000000800 */
[----:B------:R-:W-:Y:S01]  /*c4d0*/  @!PT LDS RZ, [RZ] ;  /* 0x00000000fffff984 */ /* 0x000fe20000000800 */
[----:B------:R-:W-:Y:S01]  /*c4e0*/  @!PT LDS RZ, [RZ] ;  /* 0x00000000fffff984 */ /* 0x000fe20000000800 */
[----:B------:R-:W-:Y:S01]  /*c4f0*/  @!PT LDS RZ, [RZ] ;  /* 0x00000000fffff984 */ /* 0x000fe20000000800 */
[----:B------:R0:W-:Y:S06]  /*c500*/  MEMBAR.ALL.CTA ;  /* 0x0000000000007992 */ /* 0x0001ec0000008000 */
[----:B0-----:R-:W0:Y:S01]  /*c510*/  FENCE.VIEW.ASYNC.S ;  /* 0x00000000000073c6 */ /* 0x001e220000000000 */
[----:B------:R-:W-:Y:S01]  /*c520*/  R2UR UR10, R214 ;  /* 0x00000000d60a72ca */ /* 0x000fe200000e0000 */
[----:B------:R-:W-:Y:S01]  /*c530*/  IMAD R2, R0, UR6, RZ ;  /* 0x0000000600027c24 */ /* 0x000fe2000f8e02ff */
[----:B------:R-:W-:Y:S01]  /*c540*/  UIADD3 UR38, UR38, 0x1, URZ ;  /* 0x0000000126267890 */ /* 0x000fe2000fffe03f */
[----:B------:R-:W-:-:S02]  /*c550*/  IMAD R18, R135, 0x80, R218 ;  /* 0x0000008087127824 */ /* 0x000fc400078e02da */
[C---:B------:R-:W-:Y:S01]  /*c560*/  IMAD.WIDE.U32 R16, R21.reuse, UR6, R16 ;  /* 0x0000000615107c25 */ /* 0x040fe2000f8e0010 */
[----:B------:R-:W-:Y:S02]  /*c570*/  UISETP.NE.AND UP0, UPT, UR38, 0x2, UPT ;  /* 0x000000022600788c */ /* 0x000fe4000bf05270 */
[----:B------:R-:W-:Y:S01]  /*c580*/  UIADD3 UR4, UR4, 0x38820, URZ ;  /* 0x0003882004047890 */ /* 0x000fe2000fffe03f */
[----:B------:R-:W-:Y:S01]  /*c590*/  IMAD R25, R21, UR7, R2 ;  /* 0x0000000715197c24 */ /* 0x000fe2000f8e0202 */
[----:B------:R-:W-:Y:S01]  /*c5a0*/  ULDC.64 UR6, c[0x0][0xa80] ;  /* 0x0002a00000067ab9 */ /* 0x000fe20000000a00 */
[----:B------:R-:W-:Y:S02]  /*c5b0*/  ISETP.GE.AND P2, PT, R18, R3, PT ;  /* 0x000000031200720c */ /* 0x000fe40003f46270 */
[----:B------:R-:W-:Y:S01]  /*c5c0*/  LEA R2, P3, R16, UR6, 0x1 ;  /* 0x0000000610027c11 */ /* 0x000fe2000f8608ff */
[----:B------:R-:W-:Y:S01]  /*c5d0*/  USEL UR6, URZ, 0x1, UP0 ;  /* 0x000000013f067887 */ /* 0x000fe20008000000 */
[----:B------:R-:W-:Y:S01]  /*c5e0*/  IADD3 R17, R17, R25, RZ ;  /* 0x0000001911117210 */ /* 0x000fe20007ffe0ff */
[----:B------:R-:W-:Y:S01]  /*c5f0*/  UPRMT UR4, URZ, 0x654, UR4 ;  /* 0x000006543f047896 */ /* 0x000fe20008000004 */
[----:B------:R-:W-:Y:S01]  /*c600*/  VIADD R0, R18, 0x20 ;  /* 0x0000002012007836 */ /* 0x000fe20000000000 */
[----:B------:R-:W-:Y:S01]  /*c610*/  ULDC UR5, c[0x0][0xc] ;  /* 0x0000030000057ab9 */ /* 0x000fe20000000800 */
[----:B------:R-:W-:Y:S01]  /*c620*/  ULOP3.LUT UR9, UR9, UR6, URZ, 0x3c, !UPT ;  /* 0x0000000609097292 */ /* 0x000fe2000f8e3c3f */
[----:B------:R-:W-:Y:S01]  /*c630*/  LEA.HI.X R17, R16, UR7, R17, 0x1, P3 ;  /* 0x0000000710117c11 */ /* 0x000fe200098f0c11 */
[----:B------:R-:W-:Y:S01]  /*c640*/  UIADD3 UR10, UR5, UR10, URZ ;  /* 0x0000000a050a7290 */ /* 0x000fe2000fffe03f */
[-C--:B------:R-:W-:Y:S01]  /*c650*/  ISETP.GE.AND P1, PT, R0, R3.reuse, PT ;  /* 0x000000030000720c */ /* 0x080fe20003f26270 */
[----:B------:R-:W-:Y:S01]  /*c660*/  VIADD R0, R18, 0x40 ;  /* 0x0000004012007836 */ /* 0x000fe20000000000 */
[----:B------:R-:W-:Y:S01]  /*c670*/  USEL UR38, UR38, URZ, UP0 ;  /* 0x0000003f26267287 */ /* 0x000fe20008000000 */
[----:B0-----:R4:W0:Y:S01]  /*c680*/  SHFL.IDX PT, R24, R2, RZ, 0x181f ;  /* 0x00181fff02187589 */ /* 0x00182200000e0000 */
[----:B------:R-:W-:Y:S01]  /*c690*/  IMAD.U32 R16, RZ, RZ, UR9 ;  /* 0x00000009ff107e24 */ /* 0x000fe2000f8e00ff */
[----:B------:R-:W-:Y:S01]  /*c6a0*/  SYNCS.ARRIVE.TRANS64.RED.A1T0 RZ, [UR4], RZ ;  /* 0x000000ffffff79a7 */ /* 0x000fe20008100404 */
[----:B------:R-:W-:Y:S01]  /*c6b0*/  IMAD.U32 R214, RZ, RZ, UR10 ;  /* 0x0000000affd67e24 */ /* 0x000fe2000f8e00ff */
[----:B------:R4:W1:Y:S01]  /*c6c0*/  SHFL.IDX PT, R25, R17, RZ, 0x181f ;  /* 0x00181fff11197589 */ /* 0x00086200000e0000 */
[----:B------:R-:W-:Y:S01]  /*c6d0*/  BSSY B0, `(.L_x_31) ;  /* 0x0000015000007945 */ /* 0x000fe20003800000 */
[----:B------:R-:W-:-:S02]  /*c6e0*/  ISETP.GE.AND P0, PT, R0, R3, PT ;  /* 0x000000030000720c */ /* 0x000fc40003f06270 */
[----:B------:R-:W-:Y:S02]  /*c6f0*/  SHF.R.S32.HI R200, RZ, 0x1f, R23 ;  /* 0x0000001fffc87819 */ /* 0x000fe40000011417 */
[----:B------:R-:W-:Y:S01]  /*c700*/  SHF.R.S32.HI R201, RZ, 0x1f, R212 ;  /* 0x0000001fffc97819 */ /* 0x000fe200000114d4 */
[----:B------:R-:W-:Y:S08]  /*c710*/  @P2 BRA `(.L_x_32) ;  /* 0x0000000000402947 */ /* 0x000ff00003800000 */
[----:B------:R-:W-:Y:S02]  /*c720*/  ULDC UR4, c[0x0][0xac8] ;  /* 0x0002b20000047ab9 */ /* 0x000fe40000000800 */
[----:B------:R-:W-:Y:S02]  /*c730*/  ISETP.GE.AND P4, PT, R212, UR4, PT ;  /* 0x00000004d4007c0c */ /* 0x000fe4000bf86270 */
[----:B------:R-:W-:Y:S02]  /*c740*/  ISETP.GE.AND P3, PT, R23, UR4, PT ;  /* 0x0000000417007c0c */ /* 0x000fe4000bf66270 */
[----:B------:R-:W-:Y:S02]  /*c750*/  ISETP.GE.AND P2, PT, R22, UR4, PT ;  /* 0x0000000416007c0c */ /* 0x000fe4000bf46270 */
[----:B------:R-:W-:-:S07]  /*c760*/  ISETP.GE.AND P5, PT, R19, UR4, PT ;  /* 0x0000000413007c0c */ /* 0x000fce000bfa6270 */
[----:B0-----:R-:W-:-:S04]  /*c770*/  @!P4 LEA R26, P6, R212, R24, 0x1 ;  /* 0x00000018d41ac211 */ /* 0x001fc800078c08ff */
[----:B-1----:R-:W-:Y:S02]  /*c780*/  @!P4 LEA.HI.X R27, R212, R25, R201, 0x1, P6 ;  /* 0x00000019d41bc211 */ /* 0x002fe400030f0cc9 */
[----:B----4-:R-:W-:Y:S01]  /*c790*/  @!P3 LEA R28, P6, R23, R24, 0x1 ;  /* 0x00000018171cb211 */ /* 0x010fe200078c08ff */
[----:B------:R-:W-:-:S03]  /*c7a0*/  @!P5 IMAD.WIDE R20, R19, 0x2, R24 ;  /* 0x000000021314d825 */ /* 0x000fc600078e0218 */
[-C--:B------:R-:W-:Y:S02]  /*c7b0*/  @!P3 LEA.HI.X R29, R23, R25.reuse, R200, 0x1, P6 ;  /* 0x00000019171db211 */ /* 0x080fe400030f0cc8 */
[C---:B------:R-:W-:Y:S01]  /*c7c0*/  @!P2 LEA R30, P6, R22.reuse, R24, 0x1 ;  /* 0x00000018161ea211 */ /* 0x040fe200078c08ff */
[----:B-----5:R2:W-:Y:S03]  /*c7d0*/  @!P5 ST.E.128 desc[UR36][R20.64], R8 ;  /* 0x000000081400d985 */ /* 0x0205e6000c101d24 */
[----:B------:R-:W-:Y:S01]  /*c7e0*/  @!P2 LEA.HI.X R31, R22, R25, R227, 0x1, P6 ;  /* 0x00000019161fa211 */ /* 0x000fe200030f0ce3 */
[----:B------:R2:W-:Y:S04]  /*c7f0*/  @!P4 ST.E.128 desc[UR36][R26.64], R56 ;  /* 0x000000381a00c985 */ /* 0x0005e8000c101d24 */
[----:B------:R2:W-:Y:S04]  /*c800*/  @!P3 ST.E.128 desc[UR36][R28.64], R4 ;  /* 0x000000041c00b985 */ /* 0x0005e8000c101d24 */
[----:B------:R2:W-:Y:S02]  /*c810*/  @!P2 ST.E.128 desc[UR36][R30.64], R112 ;  /* 0x000000701e00a985 */ /* 0x0005e4000c101d24 */
.L_x_32:
[----:B------:R-:W-:Y:S05]  /*c820*/  BSYNC B0 ;  /* 0x0000000000007941 */ /* 0x000fea0003800000 */
.L_x_31:
[----:B--2--5:R2:W3:Y:S01]  /*c830*/  SHFL.IDX PT, R7, R17, 0x1, 0x181f ;  /* 0x00381f0011077f89 */ /* 0x0244e200000e0000 */
[----:B------:R-:W-:Y:S03]  /*c840*/  BSSY B0, `(.L_x_33) ;  /* 0x0000013000007945 */ /* 0x000fe60003800000 */
[----:B------:R2:W0:Y:S01]  /*c850*/  SHFL.IDX PT, R6, R2, 0x1, 0x181f ;  /* 0x00381f0002067f89 */ /* 0x00042200000e0000 */
[----:B------:R-:W-:Y:S05]  /*c860*/  @P1 BRA `(.L_x_34) ;  /* 0x0000000000401947 */ /* 0x000fea0003800000 */
[----:B------:R-:W-:Y:S02]  /*c870*/  ULDC UR4, c[0x0][0xac8] ;  /* 0x0002b20000047ab9 */ /* 0x000fe40000000800 */
[----:B------:R-:W-:Y:S02]  /*c880*/  ISETP.GE.AND P3, PT, R212, UR4, PT ;  /* 0x00000004d4007c0c */ /* 0x000fe4000bf66270 */
[----:B------:R-:W-:Y:S02]  /*c890*/  ISETP.GE.AND P2, PT, R23, UR4, PT ;  /* 0x0000000417007c0c */ /* 0x000fe4000bf46270 */
[----:B------:R-:W-:Y:S02]  /*c8a0*/  ISETP.GE.AND P1, PT, R22, UR4, PT ;  /* 0x0000000416007c0c */ /* 0x000fe4000bf26270 */
[----:B------:R-:W-:-:S07]  /*c8b0*/  ISETP.GE.AND P4, PT, R19, UR4, PT ;  /* 0x0000000413007c0c */ /* 0x000fce000bf86270 */
[CC--:B0-----:R-:W-:Y:S02]  /*c8c0*/  @!P3 LEA R8, P6, R212.reuse, R6.reuse, 0x1 ;  /* 0x00000006d408b211 */ /* 0x0c1fe400078c08ff */
[-C--:B------:R-:W-:Y:S02]  /*c8d0*/  @!P2 LEA R10, P5, R23, R6.reuse, 0x1 ;  /* 0x00000006170aa211 */ /* 0x080fe400078a08ff */
[-C--:B---3--:R-:W-:Y:S02]  /*c8e0*/  @!P3 LEA.HI.X R9, R212, R7.reuse, R201, 0x1, P6 ;  /* 0x00000007d409b211 */ /* 0x088fe400030f0cc9 */
[C---:B------:R-:W-:Y:S01]  /*c8f0*/  @!P1 LEA R20, P6, R22.reuse, R6, 0x1 ;  /* 0x0000000616149211 */ /* 0x040fe200078c08ff */
[----:B------:R-:W-:Y:S01]  /*c900*/  @!P4 IMAD.WIDE R4, R19, 0x2, R6 ;  /* 0x000000021304c825 */ /* 0x000fe200078e0206 */
[-C--:B------:R-:W-:Y:S02]  /*c910*/  @!P2 LEA.HI.X R11, R23, R7.reuse, R200, 0x1, P5 ;  /* 0x00000007170ba211 */ /* 0x080fe400028f0cc8 */
[----:B------:R-:W-:-:S02]  /*c920*/  @!P1 LEA.HI.X R21, R22, R7, R227, 0x1, P6 ;  /* 0x0000000716159211 */ /* 0x000fc400030f0ce3 */
[----:B------:R0:W-:Y:S04]  /*c930*/  @!P4 ST.E.128 desc[UR36][R4.64], R12 ;  /* 0x0000000c0400c985 */ /* 0x0001e8000c101d24 */
[----:B------:R0:W-:Y:S04]  /*c940*/  @!P3 ST.E.128 desc[UR36][R8.64], R60 ;  /* 0x0000003c0800b985 */ /* 0x0001e8000c101d24 */
[----:B------:R0:W-:Y:S04]  /*c950*/  @!P2 ST.E.128 desc[UR36][R10.64], R72 ;  /* 0x000000480a00a985 */ /* 0x0001e8000c101d24 */
[----:B------:R0:W-:Y:S02]  /*c960*/  @!P1 ST.E.128 desc[UR36][R20.64], R116 ;  /* 0x0000007414009985 */ /* 0x0001e4000c101d24 */
.L_x_34:
[----:B------:R-:W-:Y:S05]  /*c970*/  BSYNC B0 ;  /* 0x0000000000007941 */ /* 0x000fea0003800000 */
.L_x_33:
[----:B---3--:R3:W1:Y:S01]  /*c980*/  SHFL.IDX PT, R7, R17, 0x2, 0x181f ;  /* 0x00581f0011077f89 */ /* 0x00866200000e0000 */
[----:B------:R-:W-:Y:S03]  /*c990*/  BSSY B0, `(.L_x_35) ;  /* 0x0000013000007945 */ /* 0x000fe60003800000 */
[----:B0-----:R3:W0:Y:S01]  /*c9a0*/  SHFL.IDX PT, R6, R2, 0x2, 0x181f ;  /* 0x00581f0002067f89 */ /* 0x00162200000e0000 */
[----:B------:R-:W-:Y:S05]  /*c9b0*/  @P0 BRA `(.L_x_36) ;  /* 0x0000000000400947 */ /* 0x000fea0003800000 */
[----:B------:R-:W-:Y:S02]  /*c9c0*/  ULDC UR4, c[0x0][0xac8] ;  /* 0x0002b20000047ab9 */ /* 0x000fe40000000800 */
[----:B------:R-:W-:Y:S02]  /*c9d0*/  ISETP.GE.AND P4, PT, R212, UR4, PT ;  /* 0x00000004d4007c0c */ /* 0x000fe4000bf86270 */
[----:B------:R-:W-:Y:S02]  /*c9e0*/  ISETP.GE.AND P5, PT, R23, UR4, PT ;  /* 0x0000000417007c0c */ /* 0x000fe4000bfa6270 */
[----:B------:R-:W-:Y:S02]  /*c9f0*/  ISETP.GE.AND P6, PT, R22, UR4, PT ;  /* 0x0000000416007c0c */ /* 0x000fe4000bfc6270 */
[----:B------:R-:W-:-:S07]  /*ca00*/  ISETP.GE.AND P3, PT, R19, UR4, PT ;  /* 0x0000000413007c0c */ /* 0x000fce000bf66270 */
[-C--:B0-----:R-:W-:Y:S02]  /*ca10*/  @!P4 LEA R8, P0, R212, R6.reuse, 0x1 ;  /* 0x00000006d408c211 */ /* 0x081fe400078008ff */
[-C--:B------:R-:W-:Y:S02]  /*ca20*/  @!P5 LEA R10, P1, R23, R6.reuse, 0x1 ;  /* 0x00000006170ad211 */ /* 0x080fe400078208ff */
[----:B------:R-:W-:Y:S02]  /*ca30*/  @!P6 LEA R12, P2, R22, R6, 0x1 ;  /* 0x00000006160ce211 */ /* 0x000fe400078408ff */
[----:B-1----:R-:W-:Y:S01]  /*ca40*/  @!P3 IMAD.WIDE R4, R19, 0x2, R6 ;  /* 0x000000021304b825 */ /* 0x002fe200078e0206 */
[-C--:B------:R-:W-:Y:S02]  /*ca50*/  @!P4 LEA.HI.X R9, R212, R7.reuse, R201, 0x1, P0 ;  /* 0x00000007d409c211 */ /* 0x080fe400000f0cc9 */
[-C--:B------:R-:W-:Y:S02]  /*ca60*/  @!P5 LEA.HI.X R11, R23, R7.reuse, R200, 0x1, P1 ;  /* 0x00000007170bd211 */ /* 0x080fe400008f0cc8 */
[----:B------:R-:W-:Y:S01]  /*ca70*/  @!P6 LEA.HI.X R13, R22, R7, R227, 0x1, P2 ;  /* 0x00000007160de211 */ /* 0x000fe200010f0ce3 */
[----:B------:R0:W-:Y:S04]  /*ca80*/  @!P3 ST.E.128 desc[UR36][R4.64], R32 ;  /* 0x000000200400b985 */ /* 0x0001e8000c101d24 */
[----:B------:R0:W-:Y:S04]  /*ca90*/  @!P4 ST.E.128 desc[UR36][R8.64], R64 ;  /* 0x000000400800c985 */ /* 0x0001e8000c101d24 */
[----:B------:R0:W-:Y:S04]  /*caa0*/  @!P5 ST.E.128 desc[UR36][R10.64], R104 ;  /* 0x000000680a00d985 */ /* 0x0001e8000c101d24 */
[----:B------:R0:W-:Y:S02]  /*cab0*/  @!P6 ST.E.128 desc[UR36][R12.64], R120 ;  /* 0x000000780c00e985 */ /* 0x0001e4000c101d24 */
.L_x_36:
[----:B------:R-:W-:Y:S05]  /*cac0*/  BSYNC B0 ;  /* 0x0000000000007941 */ /* 0x000fea0003800000 */
.L_x_35:
[----:B------:R-:W-:Y:S01]  /*cad0*/  R2UR UR4, R219 ;  /* 0x00000000db0472ca */ /* 0x000fe200000e0000 */
[----:B0-----:R0:W0:Y:S01]  /*cae0*/  SHFL.IDX PT, R5, R17, 0x3, 0x181f ;  /* 0x00781f0011057f89 */ /* 0x00102200000e0000 */
[----:B------:R-:W-:Y:S01]  /*caf0*/  IADD3 R0, R18, 0x60, RZ ;  /* 0x0000006012007810 */ /* 0x000fe20007ffe0ff */
[----:B------:R-:W-:Y:S02]  /*cb00*/  BSSY B0, `(.L_x_37) ;  /* 0x0000016000007945 */ /* 0x000fe40003800000 */
[----:B------:R0:W0:Y:S01]  /*cb10*/  SHFL.IDX PT, R4, R2, 0x3, 0x181f ;  /* 0x00781f0002047f89 */ /* 0x00002200000e0000 */
[----:B------:R-:W-:-:S07]  /*cb20*/  ISETP.GE.AND P0, PT, R0, R3, PT ;  /* 0x000000030000720c */ /* 0x000fce0003f06270 */
[----:B------:R-:W-:-:S06]  /*cb30*/  UIADD3 UR4, UR4, 0x1, URZ ;  /* 0x0000000104047890 */ /* 0x000fcc000fffe03f */
[----:B------:R-:W-:Y:S01]  /*cb40*/  IMAD.U32 R219, RZ, RZ, UR4 ;  /* 0x00000004ffdb7e24 */ /* 0x000fe2000f8e00ff */
[----:B------:R-:W-:Y:S06]  /*cb50*/  @P0 BRA `(.L_x_38) ;  /* 0x0000000000400947 */ /* 0x000fec0003800000 */
        /* <DEDUP_REMOVED lines=8> */
[----:B--234-:R-:W-:Y:S01]  /*cbe0*/  @!P3 IMAD.WIDE R2, R19, 0x2, R4 ;  /* 0x000000021302b825 */ /* 0x01cfe200078e0204 */
[-C--:B-1----:R-:W-:Y:S02]  /*cbf0*/  @!P4 LEA.HI.X R7, R212, R5.reuse, R201, 0x1, P0 ;  /* 0x00000005d407c211 */ /* 0x082fe400000f0cc9 */
[-C--:B------:R-:W-:Y:S02]  /*cc00*/  @!P5 LEA.HI.X R9, R23, R5.reuse, R200, 0x1, P1 ;  /* 0x000000051709d211 */ /* 0x080fe400008f0cc8 */
[----:B------:R-:W-:Y:S01]  /*cc10*/  @!P6 LEA.HI.X R11, R22, R5, R227, 0x1, P2 ;  /* 0x00000005160be211 */ /* 0x000fe200010f0ce3 */
[----:B------:R0:W-:Y:S04]  /*cc20*/  @!P3 ST.E.128 desc[UR36][R2.64], R52 ;  /* 0x000000340200b985 */ /* 0x0001e8000c101d24 */
[----:B------:R0:W-:Y:S04]  /*cc30*/  @!P4 ST.E.128 desc[UR36][R6.64], R68 ;  /* 0x000000440600c985 */ /* 0x0001e8000c101d24 */
[----:B------:R0:W-:Y:S04]  /*cc40*/  @!P5 ST.E.128 desc[UR36][R8.64], R108 ;  /* 0x0000006c0800d985 */ /* 0x0001e8000c101d24 */
[----:B------:R0:W-:Y:S02]  /*cc50*/  @!P6 ST.E.128 desc[UR36][R10.64], R128 ;  /* 0x000000800a00e985 */ /* 0x0001e4000c101d24 */
.L_x_38:
[----:B------:R-:W-:Y:S05]  /*cc60*/  BSYNC B0 ;  /* 0x0000000000007941 */ /* 0x000fea0003800000 */
.L_x_37:
[----:B------:R-:W5:Y:S01]  /*cc70*/  LDC R0, c[0x0][0xc34] ;  /* 0x00030d00ff007b82 */ /* 0x000f620000000800 */
[----:B------:R-:W-:-:S13]  /*cc80*/  R2UR UR4, R214 ;  /* 0x00000000d60472ca */ /* 0x000fda00000e0000 */
[----:B-----5:R-:W-:-:S13]  /*cc90*/  ISETP.LE.AND P0, PT, R0, UR4, PT ;  /* 0x0000000400007c0c */ /* 0x020fda000bf03270 */
[----:B------:R-:W-:Y:S05]  /*cca0*/  @!P0 BRA `(.L_x_39) ;  /* 0xffffff4000248947 */ /* 0x000fea000383ffff */
[----:B------:R-:W-:Y:S05]  /*ccb0*/  EXIT ;  /* 0x000000000000794d */ /* 0x000fea0003800000 */
.L_x_5:
[----:B------:R-:W-:-:S08]  /*ccc0*/  NOP ;  /* 0x0000000000007918 */ /* 0x000fd00000000000 */
[----:B0-----:R-:W0:-:S00]  /*ccd0*/  USETMAXREG.DEALLOC.CTAPOOL 0x28 ;  /* 0x00000028000079c8 */ /* 0x001e0000080e0500 */
[----:B------:R-:W1:Y:S01]  /*cce0*/  S2UR UR9, SR_CTAID.X ;  /* 0x00000000000979c3 */ /* 0x000e620000002500 */
[----:B0-----:R-:W-:Y:S01]  /*ccf0*/  IMAD.MOV.U32 R25, RZ, RZ, 0x1 ;  /* 0x00000001ff197424 */ /* 0x001fe200078e00ff */
[----:B------:R-:W-:Y:S01]  /*cd00*/  MOV R22, RZ ;  /* 0x000000ff00167202 */ /* 0x000fe20000000f00 */
[----:B------:R-:W-:-:S05]  /*cd10*/  IMAD.MOV.U32 R0, RZ, RZ, 0x1 ;  /* 0x00000001ff007424 */ /* 0x000fca00078e00ff */
[----:B------:R-:W1:Y:S02]  /*cd20*/  LDC R2, c[0x0][0xc34] ;  /* 0x00030d00ff027b82 */ /* 0x000e640000000800 */
[----:B-1----:R-:W-:-:S13]  /*cd30*/  ISETP.LE.AND P0, PT, R2, UR9, PT ;  /* 0x0000000902007c0c */ /* 0x002fda000bf03270 */
[----:B------:R-:W-:Y:S05]  /*cd40*/  @P0 BRA `(.L_x_40) ;  /* 0x0000003400c40947 */ /* 0x000fea0003800000 */
[----:B------:R-:W2:Y:S01]  /*cd50*/  LDL R3, [R1+0xc] ;  /* 0x00000c0001037983 */ /* 0x000ea20000100800 */
[----:B------:R-:W-:Y:S01]  /*cd60*/  IMAD.SHL.U32 R26, R27, 0x8, RZ ;  /* 0x000000081b1a7824 */ /* 0x000fe200078e00ff */
[----:B------:R-:W-:Y:S01]  /*cd70*/  ULDC.64 UR6, c[0x0][0x2f0] ;  /* 0x0000bc0000067ab9 */ /* 0x000fe20000000a00 */
[----:B------:R-:W-:Y:S01]  /*cd80*/  ULDC.64 UR4, c[0x0][0x418] ;  /* 0x0001060000047ab9 */ /* 0x000fe20000000a00 */
[----:B------:R-:W-:Y:S01]  /*cd90*/  ULDC UR8, c[0x0][0x2b8] ;  /* 0x0000ae0000087ab9 */ /* 0x000fe20000000800 */
[----:B------:R-:W-:Y:S01]  /*cda0*/  UISETP.NE.U32.AND UP0, UPT, UR4, URZ, UPT ;  /* 0x0000003f0400728c */ /* 0x000fe2000bf05070 */
[C---:B------:R-:W-:Y:S01]  /*cdb0*/  LOP3.LUT R0, R26.reuse, 0x1f8, RZ, 0xc0, !PT ;  /* 0x000001f81a007812 */ /* 0x040fe200078ec0ff */
[----:B------:R-:W-:Y:S01]  /*cdc0*/  UMOV UR39, 0x400 ;  /* 0x0000040000277882 */ /* 0x000fe20000000000 */
[----:B------:R-:W-:Y:S01]  /*cdd0*/  LOP3.LUT R37, R26, 0x38, RZ, 0xc0, !PT ;  /* 0x000000381a257812 */ /* 0x000fe200078ec0ff */
[----:B------:R-:W-:Y:S01]  /*cde0*/  UISETP.NE.AND.EX UP0, UPT, UR5, URZ, UPT, UP0 ;  /* 0x0000003f0500728c */ /* 0x000fe2000bf05300 */
[----:B------:R-:W-:Y:S01]  /*cdf0*/  LOP3.LUT R16, R16, 0xfffffffb, RZ, 0xc0, !PT ;  /* 0xfffffffb10107812 */ /* 0x000fe200078ec0ff */
[----:B------:R-:W-:Y:S01]  /*ce00*/  ULDC UR4, c[0x0][0x424] ;  /* 0x0001090000047ab9 */ /* 0x000fe20000000800 */
[----:B------:R-:W-:Y:S01]  /*ce10*/  SHF.R.U32.HI R34, RZ, 0x3, R27 ;  /* 0x00000003ff227819 */ /* 0x000fe2000001161b */
[----:B------:R-:W-:Y:S01]  /*ce20*/  USEL UR4, UR4, 0x1, UP0 ;  /* 0x0000000104047887 */ /* 0x000fe20008000000 */
[----:B------:R-:W-:Y:S01]  /*ce30*/  STL [R1], RZ ;  /* 0x000000ff01007387 */ /* 0x000fe20000100800 */
[----:B------:R-:W-:Y:S01]  /*ce40*/  IMAD.U32 R36, RZ, RZ, UR9 ;  /* 0x00000009ff247e24 */ /* 0x000fe2000f8e00ff */
[----:B------:R-:W-:Y:S01]  /*ce50*/  LOP3.LUT R34, R34, 0xf, RZ, 0xc0, !PT ;  /* 0x0000000f22227812 */ /* 0x000fe200078ec0ff */
[----:B------:R-:W-:Y:S01]  /*ce60*/  UIMAD UR38, UR4, UR6, URZ ;  /* 0x00000006042672a4 */ /* 0x000fe2000f8e023f */
[----:B------:R-:W0:Y:S01]  /*ce70*/  S2UR UR6, SR_CgaCtaId ;  /* 0x00000000000679c3 */ /* 0x000e220000008800 */
[----:B------:R-:W-:Y:S01]  /*ce80*/  MOV R25, 0x1 ;  /* 0x0000000100197802 */ /* 0x000fe20000000f00 */
[----:B------:R-:W-:Y:S01]  /*ce90*/  IMAD.MOV.U32 R22, RZ, RZ, RZ ;  /* 0x000000ffff167224 */ /* 0x000fe200078e00ff */
[----:B------:R-:W-:Y:S01]  /*cea0*/  UIADD3 UR4, UR38, 0x4f, URZ ;  /* 0x0000004f26047890 */ /* 0x000fe2000fffe03f */
[----:B------:R-:W-:Y:S01]  /*ceb0*/  ULDC UR40, c[0x0][0x448] ;  /* 0x0001120000287ab9 */ /* 0x000fe20000000800 */
[----:B------:R-:W-:-:S02]  /*cec0*/  ULDC UR43, c[0x0][0xc] ;  /* 0x00000300002b7ab9 */ /* 0x000fc40000000800 */
[----:B------:R-:W-:-:S04]  /*ced0*/  UIMAD.WIDE UR4, UR4, 0x66666667, URZ ;  /* 0x66666667040478a5 */ /* 0x000fc8000f8e023f */
[----:B------:R-:W-:-:S04]  /*cee0*/  USHF.R.U32.HI UR4, URZ, 0x1f, UR5 ;  /* 0x0000001f3f047899 */ /* 0x000fc80008011605 */
[----:B------:R-:W-:-:S03]  /*cef0*/  ULEA.HI.SX32 UR5, UR5, UR4, 0x1b ;  /* 0x0000000405057291 */ /* 0x000fc6000f8fda3f */
[----:B------:R-:W-:Y:S01]  /*cf00*/  ULDC UR4, c[0x0][0x288] ;  /* 0x0000a20000047ab9 */ /* 0x000fe20000000800 */
[----:B------:R-:W-:Y:S02]  /*cf10*/  UIADD3 UR44, UR5, -0x1, URZ ;  /* 0xffffffff052c7890 */ /* 0x000fe4000fffe03f */
[----:B------:R-:W-:Y:S02]  /*cf20*/  UIMAD UR40, UR40, UR4, URZ ;  /* 0x00000004282872a4 */ /* 0x000fe4000f8e023f */
[----:B------:R-:W-:Y:S02]  /*cf30*/  UIADD3 UR41, UR5, -0x2, URZ ;  /* 0xfffffffe05297890 */ /* 0x000fe4000fffe03f */
[----:B0-----:R-:W-:Y:S02]  /*cf40*/  ULEA UR39, UR6, UR39, 0x18 ;  /* 0x0000002706277291 */ /* 0x001fe4000f8ec03f */
[----:B------:R-:W-:-:S06]  /*cf50*/  UIMAD UR6, UR44, -0x50, UR38 ;  /* 0xffffffb02c0678a4 */ /* 0x000fcc000f8e0226 */
[----:B------:R-:W-:Y:S02]  /*cf60*/  IADD3 R33, -R34, UR6, RZ ;  /* 0x0000000622217c10 */ /* 0x000fe4000fffe1ff */
[----:B--2---:R-:W-:Y:S02]  /*cf70*/  R2UR UR10, R3 ;  /* 0x00000000030a72ca */ /* 0x004fe400000e0000 */
[----:B------:R-:W-:Y:S02]  /*cf80*/  LOP3.LUT R3, R0, 0x38, R27, 0x78, !PT ;  /* 0x0000003800037812 */ /* 0x000fe400078e781b */
[----:B------:R-:W-:Y:S02]  /*cf90*/  LOP3.LUT R0, R37, 0x40, RZ, 0xfc, !PT ;  /* 0x0000004025007812 */ /* 0x000fe400078efcff */
[----:B------:R-:W-:Y:S02]  /*cfa0*/  SHF.L.U32 R27, R27, 0x4, RZ ;  /* 0x000000041b1b7819 */ /* 0x000fe400000006ff */
[----:B------:R-:W-:-:S02]  /*cfb0*/  ISETP.GE.AND P2, PT, R0, UR7, PT ;  /* 0x0000000700007c0c */ /* 0x000fc4000bf46270 */
[C---:B------:R-:W-:Y:S02]  /*cfc0*/  ISETP.GE.AND P1, PT, R0.reuse, UR8, PT ;  /* 0x0000000800007c0c */ /* 0x040fe4000bf26270 */
[----:B------:R-:W-:Y:S01]  /*cfd0*/  ISETP.GE.AND P0, PT, R0, UR7, PT ;  /* 0x0000000700007c0c */ /* 0x000fe2000bf06270 */
[----:B------:R-:W-:Y:S01]  /*cfe0*/  ULOP3.LUT UR42, UR10, 0x2, URZ, 0xfc, !UPT ;  /* 0x000000020a2a7892 */ /* 0x000fe2000f8efc3f */
[----:B------:R-:W-:Y:S02]  /*cff0*/  LOP3.LUT R0, R37, 0x80, RZ, 0xfc, !PT ;  /* 0x0000008025007812 */ /* 0x000fe400078efcff */
[----:B------:R-:W-:Y:S02]  /*d000*/  LOP3.LUT R27, R34, 0x70, R27, 0xf8, !PT ;  /* 0x00000070221b7812 */ /* 0x000fe400078ef81b */
[----:B------:R-:W-:-:S03]  /*d010*/  LOP3.LUT R26, R3, 0x200, R26, 0xf8, !PT ;  /* 0x00000200031a7812 */ /* 0x000fc600078ef81a */
[----:B------:R-:W-:Y:S02]  /*d020*/  @P2 LOP3.LUT R16, R16, 0x4, RZ, 0xfc, !PT ;  /* 0x0000000410102812 */ /* 0x000fe400078efcff */
[----:B------:R-:W-:Y:S02]  /*d030*/  ISETP.GE.AND P2, PT, R0, UR7, PT ;  /* 0x0000000700007c0c */ /* 0x000fe4000bf46270 */
[----:B------:R-:W-:-:S04]  /*d040*/  LOP3.LUT R16, R16, 0xffffdfff, RZ, 0xc0, !PT ;  /* 0xffffdfff10107812 */ /* 0x000fc800078ec0ff */
[----:B------:R-:W-:Y:S02]  /*d050*/  @P1 LOP3.LUT R16, R16, 0x2000, RZ, 0xfc, !PT ;  /* 0x0000200010101812 */ /* 0x000fe400078efcff */
[----:B------:R-:W-:Y:S02]  /*d060*/  ISETP.GE.AND P1, PT, R0, UR8, PT ;  /* 0x0000000800007c0c */ /* 0x000fe4000bf26270 */
[----:B------:R-:W-:-:S04]  /*d070*/  LOP3.LUT R16, R16, 0xffffffbf, RZ, 0xc0, !PT ;  /* 0xffffffbf10107812 */ /* 0x000fc800078ec0ff */
[----:B------:R-:W-:Y:S02]  /*d080*/  @P0 LOP3.LUT R16, R16, 0x40, RZ, 0xfc, !PT ;  /* 0x0000004010100812 */ /* 0x000fe400078efcff */
[----:B------:R-:W-:Y:S01]  /*d090*/  ISETP.GE.AND P0, PT, R0, UR7, PT ;  /* 0x0000000700007c0c */ /* 0x000fe2000bf06270 */
[----:B------:R-:W-:Y:S01]  /*d0a0*/  IMAD.U32 R0, RZ, RZ, UR44 ;  /* 0x0000002cff007e24 */ /* 0x000fe2000f8e00ff */
[----:B------:R-:W-:-:S03]  /*d0b0*/  LOP3.LUT R16, R16, 0xfffffffd, RZ, 0xc0, !PT ;  /* 0xfffffffd10107812 */ /* 0x000fc600078ec0ff */
[----:B------:R-:W-:Y:S01]  /*d0c0*/  IMAD R2, R0, 0x50, R27 ;  /* 0x0000005000027824 */ /* 0x000fe200078e021b */
[----:B------:R-:W-:Y:S02]  /*d0d0*/  @P2 LOP3.LUT R16, R16, 0x2, RZ, 0xfc, !PT ;  /* 0x0000000210102812 */ /* 0x000fe400078efcff */
[C---:B------:R-:W-:Y:S02]  /*d0e0*/  LOP3.LUT R0, R37.reuse, 0xc0, RZ, 0xfc, !PT ;  /* 0x000000c025007812 */ /* 0x040fe400078efcff */
[----:B------:R-:W-:Y:S01]  /*d0f0*/  LOP3.LUT R16, R16, 0xffffefff, RZ, 0xc0, !PT ;  /* 0xffffefff10107812 */ /* 0x000fe200078ec0ff */
[----:B------:R0:W-:Y:S01]  /*d100*/  STL [R1+0x8], R2 ;  /* 0x0000080201007387 */ /* 0x0001e20000100800 */
[----:B------:R-:W-:Y:S02]  /*d110*/  ISETP.GE.AND P2, PT, R37, UR7, PT ;  /* 0x0000000725007c0c */ /* 0x000fe4000bf46270 */
[----:B------:R-:W-:-:S04]  /*d120*/  @P1 LOP3.LUT R16, R16, 0x1000, RZ, 0xfc, !PT ;  /* 0x0000100010101812 */ /* 0x000fc800078efcff */
[----:B------:R-:W-:-:S04]  /*d130*/  LOP3.LUT R16, R16, 0xffffffdf, RZ, 0xc0, !PT ;  /* 0xffffffdf10107812 */ /* 0x000fc800078ec0ff */
[----:B------:R-:W-:Y:S02]  /*d140*/  @P0 LOP3.LUT R16, R16, 0x20, RZ, 0xfc, !PT ;  /* 0x0000002010100812 */ /* 0x000fe400078efcff */
[----:B------:R-:W-:Y:S02]  /*d150*/  ISETP.GE.AND P0, PT, R2, UR38, PT ;  /* 0x0000002602007c0c */ /* 0x000fe4000bf06270 */
[----:B------:R-:W-:Y:S02]  /*d160*/  LOP3.LUT R16, R16, 0xfffffffe, RZ, 0xc0, !PT ;  /* 0xfffffffe10107812 */ /* 0x000fe400078ec0ff */
[----:B------:R-:W-:Y:S02]  /*d170*/  ISETP.LT.U32.AND P1, PT, R27, 0x50, !P0 ;  /* 0x000000501b00780c */ /* 0x000fe40004721070 */
[----:B------:R-:W-:Y:S02]  /*d180*/  ISETP.GE.AND P0, PT, R0, UR7, PT ;  /* 0x0000000700007c0c */ /* 0x000fe4000bf06270 */
[----:B------:R-:W-:-:S02]  /*d190*/  LOP3.LUT R16, R16, 0xfffffbff, RZ, 0xc0, !PT ;  /* 0xfffffbff10107812 */ /* 0x000fc400078ec0ff */
[----:B0-----:R-:W-:-:S05]  /*d1a0*/  LEA R2, R26, UR39, 0x1 ;  /* 0x000000271a027c11 */ /* 0x001fca000f8e08ff */
[----:B------:R0:W-:Y:S02]  /*d1b0*/  STL [R1+0x4], R2 ;  /* 0x0000040201007387 */ /* 0x0001e40000100800 */
[----:B------:R-:W-:Y:S02]  /*d1c0*/  @P1 LOP3.LUT R16, R16, 0x400, RZ, 0xfc, !PT ;  /* 0x0000040010101812 */ /* 0x000fe400078efcff */
[----:B------:R-:W-:Y:S02]  /*d1d0*/  ISETP.GE.AND P1, PT, R0, UR8, PT ;  /* 0x0000000800007c0c */ /* 0x000fe4000bf26270 */
[----:B------:R-:W-:Y:S02]  /*d1e0*/  @P0 LOP3.LUT R16, R16, 0x1, RZ, 0xfc, !PT ;  /* 0x0000000110100812 */ /* 0x000fe400078efcff */
[----:B------:R-:W-:Y:S02]  /*d1f0*/  ISETP.GE.AND P0, PT, R0, UR7, PT ;  /* 0x0000000700007c0c */ /* 0x000fe4000bf06270 */
[----:B------:R-:W-:-:S07]  /*d200*/  LOP3.LUT R16, R16, 0xfffff7ff, RZ, 0xc0, !PT ;  /* 0xfffff7ff10107812 */ /* 0x000fce00078ec0ff */
[----:B------:R-:W-:Y:S02]  /*d210*/  @P1 LOP3.LUT R16, R16, 0x800, RZ, 0xfc, !PT ;  /* 0x0000080010101812 */ /* 0x000fe400078efcff */
[----:B------:R-:W-:Y:S02]  /*d220*/  ISETP.GE.AND P1, PT, R37, UR7, PT ;  /* 0x0000000725007c0c */ /* 0x000fe4000bf26270 */
[----:B------:R-:W-:-:S04]  /*d230*/  LOP3.LUT R16, R16, 0xffffffef, RZ, 0xc0, !PT ;  /* 0xffffffef10107812 */ /* 0x000fc800078ec0ff */
[----:B------:R-:W-:Y:S02]  /*d240*/  @P0 LOP3.LUT R16, R16, 0x10, RZ, 0xfc, !PT ;  /* 0x0000001010100812 */ /* 0x000fe400078efcff */
[----:B------:R-:W-:Y:S02]  /*d250*/  ISETP.GE.AND P0, PT, R37, UR8, PT ;  /* 0x0000000825007c0c */ /* 0x000fe4000bf06270 */
[----:B------:R-:W-:-:S04]  /*d260*/  LOP3.LUT R16, R16, 0xfffffff7, RZ, 0xc0, !PT ;  /* 0xfffffff710107812 */ /* 0x000fc800078ec0ff */
[----:B------:R-:W-:-:S04]  /*d270*/  @P2 LOP3.LUT R16, R16, 0x8, RZ, 0xfc, !PT ;  /* 0x0000000810102812 */ /* 0x000fc800078efcff */
[----:B------:R-:W-:-:S04]  /*d280*/  LOP3.LUT R16, R16, 0xffffbfff, RZ, 0xc0, !PT ;  /* 0xffffbfff10107812 */ /* 0x000fc800078ec0ff */
[----:B------:R-:W-:-:S04]  /*d290*/  LOP3.LUT R16, R16, 0xffffff7f, RZ, 0xc0, !PT ;  /* 0xffffff7f10107812 */ /* 0x000fc800078ec0ff */
[----:B------:R-:W-:-:S04]  /*d2a0*/  @P1 LOP3.LUT R16, R16, 0x80, RZ, 0xfc, !PT ;  /* 0x0000008010101812 */ /* 0x000fc800078efcff */
[----:B0-----:R-:W-:-:S07]  /*d2b0*/  @P0 LOP3.LUT R16, R16, 0x4000, RZ, 0xfc, !PT ;  /* 0x0000400010100812 */ /* 0x001fce00078efcff */
.L_x_77:
[----:B0-----:R-:W0:Y:S01]  /*d2c0*/  LDC R0, c[0x0][0xc38] ;  /* 0x00030e00ff007b82 */ /* 0x001e220000000800 */
[----:B------:R-:W-:Y:S01]  /*d2d0*/  IMAD.MOV.U32 R24, RZ, RZ, R36 ;  /* 0x000000ffff187224 */ /* 0x000fe200078e0024 */
[----:B------:R-:W-:Y:S05]  /*d2e0*/  YIELD ;  /* 0x0000000000007946 */ /* 0x000fea0003800000 */
[----:B------:R-:W-:Y:S01]  /*d2f0*/  ULDC.64 UR4, c[0x0][0xa28] ;  /* 0x00028a0000047ab9 */ /* 0x000fe20000000a00 */
[----:B------:R-:W-:Y:S01]  /*d300*/  IMAD.MOV.U32 R31, RZ, RZ, RZ ;  /* 0x000000ffff1f7224 */ /* 0x000fe200078e00ff */
[----:B0-----:R-:W-:-:S13]  /*d310*/  ISETP.NE.AND P0, PT, R0, 0x1, PT ;  /* 0x000000010000780c */ /* 0x001fda0003f05270 */
[----:B------:R-:W0:Y:S08]  /*d320*/  @P0 LDC R3, c[0x0][0xc3c] ;  /* 0x00030f00ff030b82 */ /* 0x000e300000000800 */
[----:B------:R-:W1:Y:S01]  /*d330*/  @P0 LDC R5, c[0x0][0xc40] ;  /* 0x00031000ff050b82 */ /* 0x000e620000000800 */
[----:B0-----:R-:W-:-:S05]  /*d340*/  @P0 IMAD.HI.U32 R0, R36, R3, RZ ;  /* 0x0000000324000227 */ /* 0x001fca00078e00ff */
[----:B-1----:R-:W-:Y:S02]  /*d350*/  @P0 SHF.R.U32.HI R24, RZ, R5, R0 ;  /* 0x00000005ff180219 */ /* 0x002fe40000011600 */
[----:B------:R-:W0:Y:S02]  /*d360*/  LDC R0, c[0x0][0xc44] ;  /* 0x00031100ff007b82 */ /* 0x000e240000000800 */
[----:B------:R-:W-:Y:S02]  /*d370*/  MOV R23, R24 ;  /* 0x0000001800177202 */ /* 0x000fe40000000f00 */
[----:B0-----:R-:W-:-:S13]  /*d380*/  ISETP.NE.AND P0, PT, R0, 0x1, PT ;  /* 0x000000010000780c */ /* 0x001fda0003f05270 */
[----:B------:R-:W0:Y:S02]  /*d390*/  @P0 LDC.64 R2, c[0x0][0xc48] ;  /* 0x00031200ff020b82 */ /* 0x000e240000000a00 */
[----:B0-----:R-:W-:-:S05]  /*d3a0*/  @P0 IMAD.HI.U32 R0, R24, R2, RZ ;  /* 0x0000000218000227 */ /* 0x001fca00078e00ff */
[----:B------:R-:W-:Y:S02]  /*d3b0*/  @P0 SHF.R.U32.HI R23, RZ, R3, R0 ;  /* 0x00000003ff170219 */ /* 0x000fe40000011600 */
[----:B------:R-:W-:-:S04]  /*d3c0*/  ISETP.NE.U32.AND P0, PT, RZ, UR4, PT ;  /* 0x00000004ff007c0c */ /* 0x000fc8000bf05070 */
[----:B------:R-:W-:-:S13]  /*d3d0*/  ISETP.NE.AND.EX P0, PT, RZ, UR5, PT, P0 ;  /* 0x00000005ff007c0c */ /* 0x000fda000bf05300 */
[----:B------:R-:W0:Y:S01]  /*d3e0*/  @P0 LDC.64 R2, c[0x0][0xa28] ;  /* 0x00028a00ff020b82 */ /* 0x000e220000000a00 */
[----:B------:R-:W-:-:S04]  /*d3f0*/  UIADD3 UR4, UR39, 0x24400, URZ ;  /* 0x0002440027047890 */ /* 0x000fc8000fffe03f */
[----:B------:R-:W-:Y:S01]  /*d400*/  ULOP3.LUT UP0, URZ, UR4, 0x3ff, URZ, 0xc0, !UPT ;  /* 0x000003ff043f7892 */ /* 0x000fe2000f80c03f */
[----:B0-----:R-:W-:-:S05]  /*d410*/  @P0 IMAD.WIDE R2, R23, 0x4, R2 ;  /* 0x0000000417020825 */ /* 0x001fca00078e0202 */
[----:B------:R0:W5:Y:S01]  /*d420*/  @P0 LDG.E R31, desc[UR36][R2.64] ;  /* 0x00000024021f0981 */ /* 0x000162000c1e1900 */
[----:B------:R-:W-:-:S13]  /*d430*/  PLOP3.LUT P0, PT, PT, PT, UP0, 0x80, 0x0 ;  /* 0x000000000000781c */ /* 0x000fda0003f0f008 */
[----:B0-----:R-:W-:Y:S05]  /*d440*/  @!P0 BRA `(.L_x_41) ;  /* 0x0000000000408947 */ /* 0x001fea0003800000 */
[----:B------:R-:W-:Y:S01]  /*d450*/  MOV R2, 0x0 ;  /* 0x0000000000027802 */ /* 0x000fe20000000f00 */
[----:B------:R-:W-:Y:S01]  /*d460*/  ULDC.64 UR4, c[0x4][0x138] ;  /* 0x01004e0000047ab9 */ /* 0x000fe20000000a00 */
[----:B------:R-:W-:Y:S01]  /*d470*/  ULDC.64 UR6, c[0x4][0x140] ;  /* 0x0100500000067ab9 */ /* 0x000fe20000000a00 */
[----:B------:R-:W-:Y:S01]  /*d480*/  IMAD.U32 R4, RZ, RZ, UR4 ;  /* 0x00000004ff047e24 */ /* 0x000fe2000f8e00ff */
[----:B------:R-:W-:Y:S01]  /*d490*/  MOV R5, UR5 ;  /* 0x0000000500057c02 */ /* 0x000fe20008000f00 */
[----:B------:R-:W-:Y:S01]  /*d4a0*/  ULDC.64 UR4, c[0x4][0x98] ;  /* 0x0100260000047ab9 */ /* 0x000fe20000000a00 */
[----:B------:R-:W0:Y:S01]  /*d4b0*/  LDC.64 R2, c[0x4][R2] ;  /* 0x0100000002027b82 */ /* 0x000e220000000a00 */
[----:B------:R-:W-:Y:S01]  /*d4c0*/  IMAD.U32 R6, RZ, RZ, UR6 ;  /* 0x00000006ff067e24 */ /* 0x000fe2000f8e00ff */
[----:B------:R-:W-:Y:S01]  /*d4d0*/  MOV R10, UR4 ;  /* 0x00000004000a7c02 */ /* 0x000fe20008000f00 */
[----:B------:R-:W-:Y:S01]  /*d4e0*/  IMAD.U32 R7, RZ, RZ, UR7 ;  /* 0x00000007ff077e24 */ /* 0x000fe2000f8e00ff */
[----:B------:R-:W-:Y:S01]  /*d4f0*/  MOV R12, 0x1 ;  /* 0x00000001000c7802 */ /* 0x000fe20000000f00 */
[----:B------:R-:W-:-:S02]  /*d500*/  IMAD.U32 R11, RZ, RZ, UR5 ;  /* 0x00000005ff0b7e24 */ /* 0x000fc4000f8e00ff */
[----:B------:R-:W-:Y:S02]  /*d510*/  IMAD.MOV.U32 R8, RZ, RZ, 0x70 ;  /* 0x00000070ff087424 */ /* 0x000fe400078e00ff */
[----:B------:R-:W-:-:S07]  /*d520*/  IMAD.MOV.U32 R13, RZ, RZ, RZ ;  /* 0x000000ffff0d7224 */ /* 0x000fce00078e00ff */
[----:B------:R-:W-:-:S07]  /*d530*/  LEPC R20, `(.L_x_41) ;  /* 0x000000001014794e */ /* 0x000fce0000000000 */
[----:B0----5:R-:W-:Y:S05]  /*d540*/  CALL.ABS.NOINC R2 ;  /* 0x0000000002007343 */ /* 0x021fea0003c00000 */
.L_x_41:
[----:B------:R-:W-:-:S04]  /*d550*/  UIADD3 UR4, UR39, 0x400, URZ ;  /* 0x0000040027047890 */ /* 0x000fc8000fffe03f */
[----:B------:R-:W-:-:S06]  /*d560*/  ULOP3.LUT UP0, URZ, UR4, 0x3ff, URZ, 0xc0, !UPT ;  /* 0x000003ff043f7892 */ /* 0x000fcc000f80c03f */
[----:B------:R-:W-:-:S13]  /*d570*/  PLOP3.LUT P0, PT, PT, PT, UP0, 0x80, 0x0 ;  /* 0x000000000000781c */ /* 0x000fda0003f0f008 */
[----:B------:R-:W-:Y:S05]  /*d580*/  @!P0 BRA `(.L_x_42) ;  /* 0x00000000007c8947 */ /* 0x000fea0003800000 */
[----:B------:R-:W-:Y:S01]  /*d590*/  MOV R17, 0x0 ;  /* 0x0000000000117802 */ /* 0x000fe20000000f00 */
[----:B------:R-:W-:Y:S01]  /*d5a0*/  ULDC.64 UR6, c[0x4][0x138] ;  /* 0x01004e0000067ab9 */ /* 0x000fe20000000a00 */
[----:B------:R-:W-:Y:S01]  /*d5b0*/  ULDC.64 UR8, c[0x4][0x140] ;  /* 0x0100500000087ab9 */ /* 0x000fe20000000a00 */
[----:B------:R-:W-:Y:S01]  /*d5c0*/  ULDC.64 UR4, c[0x4][0xa0] ;  /* 0x0100280000047ab9 */ /* 0x000fe20000000a00 */
[----:B------:R0:W1:Y:S01]  /*d5d0*/  LDC.64 R2, c[0x4][R17] ;  /* 0x0100000011027b82 */ /* 0x0000620000000a00 */
[----:B------:R-:W-:Y:S01]  /*d5e0*/  IMAD.U32 R4, RZ, RZ, UR6 ;  /* 0x00000006ff047e24 */ /* 0x000fe2000f8e00ff */
[----:B------:R-:W-:Y:S01]  /*d5f0*/  MOV R5, UR7 ;  /* 0x0000000700057c02 */ /* 0x000fe20008000f00 */
[----:B------:R-:W-:Y:S01]  /*d600*/  IMAD.U32 R6, RZ, RZ, UR8 ;  /* 0x00000008ff067e24 */ /* 0x000fe2000f8e00ff */
[----:B------:R-:W-:Y:S01]  /*d610*/  MOV R10, UR4 ;  /* 0x00000004000a7c02 */ /* 0x000fe20008000f00 */
[----:B------:R-:W-:Y:S01]  /*d620*/  IMAD.U32 R7, RZ, RZ, UR9 ;  /* 0x00000009ff077e24 */ /* 0x000fe2000f8e00ff */
[----:B------:R-:W-:Y:S01]  /*d630*/  MOV R12, 0x1 ;  /* 0x00000001000c7802 */ /* 0x000fe20000000f00 */
[----:B------:R-:W-:-:S02]  /*d640*/  IMAD.U32 R11, RZ, RZ, UR5 ;  /* 0x00000005ff0b7e24 */ /* 0x000fc4000f8e00ff */
[----:B------:R-:W-:Y:S02]  /*d650*/  IMAD.MOV.U32 R8, RZ, RZ, 0x70 ;  /* 0x00000070ff087424 */ /* 0x000fe400078e00ff */
[----:B0-----:R-:W-:-:S07]  /*d660*/  IMAD.MOV.U32 R13, RZ, RZ, RZ ;  /* 0x000000ffff0d7224 */ /* 0x001fce00078e00ff */
[----:B------:R-:W-:-:S07]  /*d670*/  LEPC R20, `(.L_x_43) ;  /* 0x000000001014794e */ /* 0x000fce0000000000 */
[----:B-1---5:R-:W-:Y:S05]  /*d680*/  CALL.ABS.NOINC R2 ;  /* 0x0000000002007343 */ /* 0x022fea0003c00000 */
.L_x_43:
[----:B------:R0:W1:Y:S01]  /*d690*/  LDC.64 R2, c[0x4][R17] ;  /* 0x0100000011027b82 */ /* 0x0000620000000a00 */
[----:B------:R-:W-:Y:S01]  /*d6a0*/  ULDC.64 UR4, c[0x4][0x138] ;  /* 0x01004e0000047ab9 */ /* 0x000fe20000000a00 */
[----:B------:R-:W-:Y:S01]  /*d6b0*/  ULDC.64 UR6, c[0x4][0x140] ;  /* 0x0100500000067ab9 */ /* 0x000fe20000000a00 */
[----:B------:R-:W-:Y:S01]  /*d6c0*/  IMAD.U32 R4, RZ, RZ, UR4 ;  /* 0x00000004ff047e24 */ /* 0x000fe2000f8e00ff */
[----:B------:R-:W-:Y:S01]  /*d6d0*/  MOV R5, UR5 ;  /* 0x0000000500057c02 */ /* 0x000fe20008000f00 */
[----:B------:R-:W-:Y:S01]  /*d6e0*/  ULDC.64 UR4, c[0x4][0xa8] ;  /* 0x01002a0000047ab9 */ /* 0x000fe20000000a00 */
        /* <DEDUP_REMOVED lines=8> */
[----:B-1----:R-:W-:Y:S05]  /*d770*/  CALL.ABS.NOINC R2 ;  /* 0x0000000002007343 */ /* 0x002fea0003c00000 */
.L_x_42:
[----:B------:R-:W-:Y:S01]  /*d780*/  ULDC.64 UR4, c[0x0][0x9f8] ;  /* 0x00027e0000047ab9 */ /* 0x000fe20000000a00 */
[----:B------:R-:W-:Y:S01]  /*d790*/  IMAD.MOV.U32 R30, RZ, RZ, R23 ;  /* 0x000000ffff1e7224 */ /* 0x000fe200078e0017 */
[----:B------:R-:W-:Y:S01]  /*d7a0*/  ISETP.NE.U32.AND P0, PT, RZ, UR4, PT ;  /* 0x00000004ff007c0c */ /* 0x000fe2000bf05070 */
[----:B------:R-:W0:Y:S01]  /*d7b0*/  LDC R8, c[0x0][0x430] ;  /* 0x00010c00ff087b82 */ /* 0x000e220000000800 */
[----:B------:R-:W-:Y:S01]  /*d7c0*/  IADD3 R19, -R23, RZ, RZ ;  /* 0x000000ff17137210 */ /* 0x000fe20007ffe1ff */
[----:B------:R-:W-:Y:S01]  /*d7d0*/  ULDC UR4, c[0x0][0xc44] ;  /* 0x0003110000047ab9 */ /* 0x000fe20000000800 */
[----:B------:R-:W-:-:S13]  /*d7e0*/  ISETP.NE.AND.EX P0, PT, RZ, UR5, PT, P0 ;  /* 0x00000005ff007c0c */ /* 0x000fda000bf05300 */
[----:B------:R-:W1:Y:S02]  /*d7f0*/  @P0 LDC.64 R2, c[0x0][0x9f8] ;  /* 0x00027e00ff020b82 */ /* 0x000e640000000a00 */
[----:B-1----:R-:W-:-:S05]  /*d800*/  @P0 IMAD.WIDE R2, R23, 0x4, R2 ;  /* 0x0000000417020825 */ /* 0x002fca00078e0202 */
[----:B------:R1:W5:Y:S01]  /*d810*/  @P0 LDG.E R30, desc[UR36][R2.64] ;  /* 0x00000024021e0981 */ /* 0x000362000c1e1900 */
[----:B------:R-:W-:Y:S01]  /*d820*/  UMOV UR5, 0xffffffff ;  /* 0xffffffff00057882 */ /* 0x000fe20000000000 */
[----:B------:R-:W-:Y:S02]  /*d830*/  IMAD R19, R19, UR4, R24 ;  /* 0x0000000413137c24 */ /* 0x000fe4000f8e0218 */
[----:B0-----:R-:W-:Y:S05]  /*d840*/  BRA.DIV UR5, `(.L_x_44) ;  /* 0x0000003205547947 */ /* 0x001fea000b800000 */
.L_x_94:
[----:B------:R-:W2:Y:S01]  /*d850*/  LDL R0, [R1+0x8] ;  /* 0x0000080001007983 */ /* 0x000ea20000100800 */
[----:B------:R-:W-:Y:S02]  /*d860*/  ISETP.NE.AND P0, PT, R8, 0x1, PT ;  /* 0x000000010800780c */ /* 0x000fe40003f05270 */
[C---:B------:R-:W-:Y:S02]  /*d870*/  LOP3.LUT P1, RZ, R16.reuse, 0x400, RZ, 0xc0, !PT ;  /* 0x0000040010ff7812 */ /* 0x040fe4000782c0ff */
[----:B-----5:R-:W-:Y:S02]  /*d880*/  SHF.R.S32.HI R32, RZ, 0x1f, R30 ;  /* 0x0000001fff207819 */ /* 0x020fe4000001141e */
[----:B------:R-:W-:-:S07]  /*d890*/  LOP3.LUT R16, R16, 0xfffffdff, RZ, 0xc0, !PT ;  /* 0xfffffdff10107812 */ /* 0x000fce00078ec0ff */
[----:B-1----:R-:W0:Y:S01]  /*d8a0*/  @P0 LDC R3, c[0x0][0x434] ;  /* 0x00010d00ff030b82 */ /* 0x002e220000000800 */
[----:B------:R-:W-:-:S07]  /*d8b0*/  @P0 LOP3.LUT R16, R16, 0x200, RZ, 0xfc, !PT ;  /* 0x0000020010100812 */ /* 0x000fce00078efcff */
[----:B------:R-:W1:Y:S08]  /*d8c0*/  @P0 LDC R5, c[0x0][0x438] ;  /* 0x00010e00ff050b82 */ /* 0x000e700000000800 */
[----:B------:R-:W3:Y:S01]  /*d8d0*/  @P1 LDC.64 R6, c[0x0][0x428] ;  /* 0x00010a00ff061b82 */ /* 0x000ee20000000a00 */
[----:B------:R-:W-:Y:S02]  /*d8e0*/  LOP3.LUT R16, R16, 0xfffffeff, RZ, 0xc0, !PT ;  /* 0xfffffeff10107812 */ /* 0x000fe400078ec0ff */
[----:B------:R-:W-:Y:S01]  /*d8f0*/  SHF.R.S32.HI R29, RZ, 0x1f, R19 ;  /* 0x0000001fff1d7819 */ /* 0x000fe20000011413 */
[----:B--2---:R-:W-:-:S04]  /*d900*/  IMAD.IADD R0, R0, 0x1, R31 ;  /* 0x0000000100007824 */ /* 0x004fc800078e021f */
[----:B0-----:R-:W-:-:S04]  /*d910*/  @P0 IMAD.HI.U32 R2, R0, R3, RZ ;  /* 0x0000000300020227 */ /* 0x001fc800078e00ff */
[----:B------:R-:W-:Y:S01]  /*d920*/  IMAD.MOV.U32 R9, RZ, RZ, R0 ;  /* 0x000000ffff097224 */ /* 0x000fe200078e0000 */
[----:B-1----:R-:W-:Y:S01]  /*d930*/  @P0 SHF.R.U32.HI R9, RZ, R5, R2 ;  /* 0x00000005ff090219 */ /* 0x002fe20000011602 */
[----:B---3--:R-:W-:Y:S01]  /*d940*/  @P1 IMAD R2, R32, R6, RZ ;  /* 0x0000000620021224 */ /* 0x008fe200078e02ff */
[----:B------:R-:W0:Y:S02]  /*d950*/  @P1 LDC.64 R4, c[0x0][0x418] ;  /* 0x00010600ff041b82 */ /* 0x000e240000000a00 */
[----:B------:R-:W-:Y:S01]  /*d960*/  @P1 SHF.R.S32.HI R3, RZ, 0x1f, R9 ;  /* 0x0000001fff031819 */ /* 0x000fe20000011409 */
[----:B------:R-:W-:Y:S01]  /*d970*/  @P1 IMAD R7, R30, R7, R2 ;  /* 0x000000071e071224 */ /* 0x000fe200078e0202 */
[----:B------:R-:W-:-:S05]  /*d980*/  @P1 MOV R2, R9 ;  /* 0x0000000900021202 */ /* 0x000fca0000000f00 */
[----:B------:R-:W-:-:S04]  /*d990*/  @P1 IMAD.WIDE.U32 R2, R30, R6, R2 ;  /* 0x000000061e021225 */ /* 0x000fc800078e0002 */
[----:B------:R-:W-:Y:S02]  /*d9a0*/  @P1 IMAD.IADD R3, R3, 0x1, R7 ;  /* 0x0000000103031824 */ /* 0x000fe400078e0207 */
[----:B------:R-:W-:Y:S01]  /*d9b0*/  IMAD.MOV.U32 R6, RZ, RZ, RZ ;  /* 0x000000ffff067224 */ /* 0x000fe200078e00ff */
[----:B0-----:R-:W-:-:S04]  /*d9c0*/  @P1 LEA R4, P0, R2, R4, 0x2 ;  /* 0x0000000402041211 */ /* 0x001fc800078010ff */
[----:B------:R-:W-:Y:S02]  /*d9d0*/  @P1 LEA.HI.X R5, R2, R5, R3, 0x2, P0 ;  /* 0x0000000502051211 */ /* 0x000fe400000f1403 */
[----:B------:R-:W-:-:S03]  /*d9e0*/  IADD3 R3, -R9, RZ, RZ ;  /* 0x000000ff09037210 */ /* 0x000fc60007ffe1ff */
[----:B------:R0:W5:Y:S02]  /*d9f0*/  @P1 LDG.E R6, desc[UR36][R4.64] ;  /* 0x0000002404061981 */ /* 0x000164000c1e1900 */
[----:B0-----:R-:W-:Y:S02]  /*da00*/  IMAD R5, R8, R3, R0 ;  /* 0x0000000308057224 */ /* 0x001fe400078e0200 */
[----:B------:R-:W-:-:S05]  /*da10*/  IMAD.U32 R0, RZ, RZ, UR42 ;  /* 0x0000002aff007e24 */ /* 0x000fca000f8e00ff */
[----:B------:R-:W-:-:S13]  /*da20*/  ISETP.NE.AND P0, PT, R0, 0x3, PT ;  /* 0x000000030000780c */ /* 0x000fda0003f05270 */
[----:B------:R-:W-:Y:S01]  /*da30*/  @P0 LOP3.LUT R16, R16, 0x100, RZ, 0xfc, !PT ;  /* 0x0000010010100812 */ /* 0x000fe200078efcff */
[----:B------:R-:W-:Y:S06]  /*da40*/  @!P0 BRA `(.L_x_45) ;  /* 0x0000000000048947 */ /* 0x000fec0003800000 */
[----:B------:R-:W-:Y:S01]  /*da50*/  BPT.TRAP 0x1 ;  /* 0x000000040000795c */ /* 0x000fe20000300000 */
.L_x_45:
[----:B------:R-:W-:Y:S01]  /*da60*/  SHF.R.S32.HI R7, RZ, 0x1f, R5 ;  /* 0x0000001fff077819 */ /* 0x000fe20000011405 */
[----:B------:R-:W-:Y:S01]  /*da70*/  ULDC.64 UR4, c[0x0][0x328] ;  /* 0x0000ca0000047ab9 */ /* 0x000fe20000000a00 */
[----:B-----5:R-:W-:Y:S01]  /*da80*/  SHF.R.S32.HI R4, RZ, 0x1f, R6 ;  /* 0x0000001fff047819 */ /* 0x020fe20000011406 */
[----:B------:R-:W-:Y:S01]  /*da90*/  IMAD.WIDE.U32 R2, R5, UR4, RZ ;  /* 0x0000000405027c25 */ /* 0x000fe2000f8e00ff */
[----:B------:R-:W-:Y:S03]  /*daa0*/  BSSY B0, `(.L_x_46) ;  /* 0x0000015000007945 */ /* 0x000fe60003800000 */
[----:B------:R-:W-:-:S04]  /*dab0*/  IMAD R0, R7, UR4, RZ ;  /* 0x0000000407007c24 */ /* 0x000fc8000f8e02ff */
[----:B------:R-:W-:Y:S01]  /*dac0*/  IMAD R9, R5, UR5, R0 ;  /* 0x0000000505097c24 */ /* 0x000fe2000f8e0200 */
[----:B------:R-:W-:-:S03]  /*dad0*/  ULDC.64 UR4, c[0x0][0x338] ;  /* 0x0000ce0000047ab9 */ /* 0x000fc60000000a00 */
[----:B------:R-:W-:Y:S02]  /*dae0*/  IMAD.IADD R3, R3, 0x1, R9 ;  /* 0x0000000103037824 */ /* 0x000fe400078e0209 */
[----:B------:R-:W-:Y:S02]  /*daf0*/  IMAD R9, R4, UR4, RZ ;  /* 0x0000000404097c24 */ /* 0x000fe4000f8e02ff */
[----:B------:R-:W-:-:S04]  /*db00*/  IMAD.WIDE.U32 R2, R6, UR4, R2 ;  /* 0x0000000406027c25 */ /* 0x000fc8000f8e0002 */
[----:B------:R-:W-:Y:S01]  /*db10*/  IMAD R9, R6, UR5, R9 ;  /* 0x0000000506097c24 */ /* 0x000fe2000f8e0209 */
[----:B------:R-:W-:Y:S02]  /*db20*/  ULDC.64 UR4, c[0x0][0x330] ;  /* 0x0000cc0000047ab9 */ /* 0x000fe40000000a00 */
[----:B------:R-:W-:Y:S02]  /*db30*/  IMAD R0, R29, UR4, RZ ;  /* 0x000000041d007c24 */ /* 0x000fe4000f8e02ff */
[----:B------:R-:W-:Y:S02]  /*db40*/  IADD3 R3, R3, R9, RZ ;  /* 0x0000000903037210 */ /* 0x000fe40007ffe0ff */
[C---:B------:R-:W-:Y:S01]  /*db50*/  IMAD R9, R19.reuse, UR5, R0 ;  /* 0x0000000513097c24 */ /* 0x040fe2000f8e0200 */
[----:B------:R-:W-:Y:S01]  /*db60*/  LEA R0, R22, UR39, 0x3 ;  /* 0x0000002716007c11 */ /* 0x000fe2000f8e18ff */
[----:B------:R-:W-:Y:S01]  /*db70*/  IMAD.WIDE.U32 R2, R19, UR4, R2 ;  /* 0x0000000413027c25 */ /* 0x000fe2000f8e0002 */
[----:B------:R-:W-:-:S03]  /*db80*/  ULDC.64 UR4, c[0x0][0x318] ;  /* 0x0000c60000047ab9 */ /* 0x000fc60000000a00 */
[----:B------:R-:W-:Y:S01]  /*db90*/  IMAD.IADD R3, R3, 0x1, R9 ;  /* 0x0000000103037824 */ /* 0x000fe200078e0209 */
[----:B------:R-:W-:-:S04]  /*dba0*/  LEA R17, P0, R2, UR4, 0x1 ;  /* 0x0000000402117c11 */ /* 0x000fc8000f8008ff */
[----:B------:R-:W-:Y:S02]  /*dbb0*/  LEA.HI.X R18, R2, UR5, R3, 0x1, P0 ;  /* 0x0000000502127c11 */ /* 0x000fe400080f0c03 */
[----:B------:R-:W-:-:S06]  /*dbc0*/  SHF.L.U32 R3, R25, 0x1f, RZ ;  /* 0x0000001f19037819 */ /* 0x000fcc00000006ff */
[----:B------:R-:W0:Y:S02]  /*dbd0*/  SYNCS.PHASECHK.TRANS64.TRYWAIT P0, [R0+URZ+0x38840], R3 ;  /* 0x03884003000075a7 */ /* 0x000e24000800017f */
[----:B0-----:R-:W-:Y:S05]  /*dbe0*/  @!P0 BRA `(.L_x_47) ;  /* 0x0000002c00a08947 */ /* 0x001fea0003800000 */
.L_x_95:
[----:B------:R-:W-:Y:S05]  /*dbf0*/  BSYNC B0 ;  /* 0x0000000000007941 */ /* 0x000fea0003800000 */
.L_x_46:
[----:B------:R-:W-:Y:S02]  /*dc00*/  ULDC.64 UR4, c[0x0][0x300] ;  /* 0x0000c00000047ab9 */ /* 0x000fe40000000a00 */
[----:B------:R-:W-:-:S04]  /*dc10*/  IMAD R2, R7, UR4, RZ ;  /* 0x0000000407027c24 */ /* 0x000fc8000f8e02ff */
[C---:B------:R-:W-:Y:S02]  /*dc20*/  IMAD R7, R5.reuse, UR5, R2 ;  /* 0x0000000505077c24 */ /* 0x040fe4000f8e0202 */
[----:B0-----:R-:W-:Y:S01]  /*dc30*/  IMAD.WIDE.U32 R2, R5, UR4, RZ ;  /* 0x0000000405027c25 */ /* 0x001fe2000f8e00ff */
        /* <DEDUP_REMOVED lines=8> */
[C---:B------:R-:W-:Y:S02]  /*dcc0*/  IMAD R5, R19.reuse, UR5, R4 ;  /* 0x0000000513057c24 */ /* 0x040fe4000f8e0204 */
[----:B------:R-:W-:Y:S01]  /*dcd0*/  IMAD.WIDE.U32 R2, R19, UR4, R2 ;  /* 0x0000000413027c25 */ /* 0x000fe2000f8e0002 */
[----:B------:R-:W-:-:S03]  /*dce0*/  ULDC.64 UR4, c[0x0][0x2e8] ;  /* 0x0000ba0000047ab9 */ /* 0x000fc60000000a00 */
[----:B------:R-:W-:Y:S01]  /*dcf0*/  IMAD.IADD R3, R3, 0x1, R5 ;  /* 0x0000000103037824 */ /* 0x000fe200078e0205 */
[----:B------:R-:W-:Y:S01]  /*dd00*/  LEA R4, P0, R2, UR4, 0x1 ;  /* 0x0000000402047c11 */ /* 0x000fe2000f8008ff */
[----:B------:R-:W-:Y:S01]  /*dd10*/  UMOV UR4, 0xffffffff ;  /* 0xffffffff00047882 */ /* 0x000fe20000000000 */
[----:B------:R-:W-:Y:S02]  /*dd20*/  IMAD R5, R22, 0x5000, R26 ;  /* 0x0000500016057824 */ /* 0x000fe400078e021a */
[----:B------:R-:W-:Y:S01]  /*dd30*/  LEA.HI.X R6, R2, UR5, R3, 0x1, P0 ;  /* 0x0000000502067c11 */ /* 0x000fe200080f0c03 */
[----:B------:R-:W-:Y:S08]  /*dd40*/  BRA.DIV UR4, `(.L_x_48) ;  /* 0x0000002e045c7947 */ /* 0x000ff0000b800000 */
[----:B------:R-:W0:Y:S01]  /*dd50*/  SHFL.IDX PT, R14, R4, RZ, 0x181f ;  /* 0x00181fff040e7589 */ /* 0x000e2200000e0000 */
[----:B------:R-:W-:Y:S02]  /*dd60*/  ISETP.GE.AND P0, PT, R33, 0x1, PT ;  /* 0x000000012100780c */ /* 0x000fe40003f06270 */
[C---:B------:R-:W-:Y:S01]  /*dd70*/  LOP3.LUT P5, RZ, R16.reuse, 0x8, RZ, 0xc0, !PT ;  /* 0x0000000810ff7812 */ /* 0x040fe200078ac0ff */
[----:B------:R-:W1:Y:S01]  /*dd80*/  SHFL.IDX PT, R2, R6, RZ, 0x181f ;  /* 0x00181fff06027589 */ /* 0x000e6200000e0000 */
[C---:B------:R-:W-:Y:S02]  /*dd90*/  LOP3.LUT P4, RZ, R16.reuse, 0x4, RZ, 0xc0, !PT ;  /* 0x0000000410ff7812 */ /* 0x040fe4000788c0ff */
[C---:B------:R-:W-:Y:S01]  /*dda0*/  LOP3.LUT P3, RZ, R16.reuse, 0x2, RZ, 0xc0, !PT ;  /* 0x0000000210ff7812 */ /* 0x040fe2000786c0ff */
[----:B------:R-:W-:Y:S01]  /*ddb0*/  SHFL.IDX PT, R8, R6, 0x1, 0x181f ;  /* 0x00381f0006087f89 */ /* 0x000fe200000e0000 */
[----:B------:R-:W-:-:S05]  /*ddc0*/  LOP3.LUT P2, RZ, R16, 0x1, RZ, 0xc0, !PT ;  /* 0x0000000110ff7812 */ /* 0x000fca000784c0ff */
[----:B------:R-:W-:Y:S02]  /*ddd0*/  @P0 LEA R7, R5, UR39, 0x1 ;  /* 0x0000002705070c11 */ /* 0x000fe4000f8e08ff */
[----:B0-----:R-:W-:-:S05]  /*dde0*/  @P0 LEA R14, P1, R37, R14, 0x1 ;  /* 0x0000000e250e0211 */ /* 0x001fca00078208ff */
[----:B-1----:R-:W-:Y:S01]  /*ddf0*/  @P0 IMAD.X R3, RZ, RZ, R2, P1 ;  /* 0x000000ffff030224 */ /* 0x002fe200008e0602 */
[----:B------:R-:W-:Y:S02]  /*de00*/  @P0 MOV R2, R14 ;  /* 0x0000000e00020202 */ /* 0x000fe40000000f00 */
[----:B------:R-:W0:Y:S04]  /*de10*/  SHFL.IDX PT, R14, R4, 0x1, 0x181f ;  /* 0x00381f00040e7f89 */ /* 0x000e2800000e0000 */
[----:B------:R-:W-:Y:S04]  /*de20*/  @P0 LDGSTS.E.BYPASS.LTC128B.128 [R7+0x24400], desc[UR36][R2.64], !P5 ;  /* 0x2440000002070fae */ /* 0x000fe8000e901d64 */
[----:B------:R-:W-:Y:S04]  /*de30*/  @P0 LDGSTS.E.BYPASS.LTC128B.128 [R7+0x26c00], desc[UR36][R2.64+0x80], !P4 ;  /* 0x26c0008002070fae */ /* 0x000fe8000e101d64 */
[----:B------:R-:W-:Y:S04]  /*de40*/  @P0 LDGSTS.E.BYPASS.LTC128B.128 [R7+0x29400], desc[UR36][R2.64+0x100], !P3 ;  /* 0x2940010002070fae */ /* 0x000fe8000d901d64 */
[----:B------:R1:W-:Y:S01]  /*de50*/  @P0 LDGSTS.E.BYPASS.LTC128B.128 [R7+0x2bc00], desc[UR36][R2.64+0x180], !P2 ;  /* 0x2bc0018002070fae */ /* 0x0003e2000d101d64 */
[----:B------:R-:W-:-:S03]  /*de60*/  ISETP.GE.AND P0, PT, R33, 0x11, PT ;  /* 0x000000112100780c */ /* 0x000fc60003f06270 */
[----:B-1----:R-:W-:Y:S10]  /*de70*/  SHFL.IDX PT, R7, R6, 0x2, 0x181f ;  /* 0x00581f0006077f89 */ /* 0x002ff400000e0000 */
[----:B0-----:R-:W-:-:S02]  /*de80*/  @P0 LEA R14, P1, R37, R14, 0x1 ;  /* 0x0000000e250e0211 */ /* 0x001fc400078208ff */
[----:B------:R-:W-:-:S03]  /*de90*/  @P0 LEA R21, R5, UR39, 0x1 ;  /* 0x0000002705150c11 */ /* 0x000fc6000f8e08ff */
[----:B------:R-:W-:Y:S02]  /*dea0*/  @P0 IMAD.X R9, RZ, RZ, R8, P1 ;  /* 0x000000ffff090224 */ /* 0x000fe400008e0608 */
[----:B------:R-:W-:Y:S02]  /*deb0*/  @P0 IMAD.MOV.U32 R2, RZ, RZ, R14 ;  /* 0x000000ffff020224 */ /* 0x000fe400078e000e */
[----:B------:R-:W0:Y:S01]  /*dec0*/  SHFL.IDX PT, R14, R4, 0x2, 0x181f ;  /* 0x00581f00040e7f89 */ /* 0x000e2200000e0000 */
[----:B------:R-:W-:-:S05]  /*ded0*/  @P0 MOV R3, R9 ;  /* 0x0000000900030202 */ /* 0x000fca0000000f00 */
[----:B------:R-:W-:Y:S04]  /*dee0*/  @P0 LDGSTS.E.BYPASS.LTC128B.128 [R21+0x24c00], desc[UR36][R2.64], !P5 ;  /* 0x24c0000002150fae */ /* 0x000fe8000e901d64 */
[----:B------:R-:W-:Y:S04]  /*def0*/  @P0 LDGSTS.E.BYPASS.LTC128B.128 [R21+0x27400], desc[UR36][R2.64+0x80], !P4 ;  /* 0x2740008002150fae */ /* 0x000fe8000e101d64 */
[----:B------:R-:W-:Y:S04]  /*df00*/  @P0 LDGSTS.E.BYPASS.LTC128B.128 [R21+0x29c00], desc[UR36][R2.64+0x100], !P3 ;  /* 0x29c0010002150fae */ /* 0x000fe8000d901d64 */
[----:B------:R1:W-:Y:S01]  /*df10*/  @P0 LDGSTS.E.BYPASS.LTC128B.128 [R21+0x2c400], desc[UR36][R2.64+0x180], !P2 ;  /* 0x2c40018002150fae */ /* 0x0003e2000d101d64 */
[----:B------:R-:W-:-:S13]  /*df20*/  ISETP.GE.AND P0, PT, R33, 0x21, PT ;  /* 0x000000212100780c */ /* 0x000fda0003f06270 */
[----:B0-----:R-:W-:Y:S02]  /*df30*/  @P0 LEA R14, P1, R37, R14, 0x1 ;  /* 0x0000000e250e0211 */ /* 0x001fe400078208ff */
[----:B------:R-:W-:-:S03]  /*df40*/  @P0 LEA R9, R5, UR39, 0x1 ;  /* 0x0000002705090c11 */ /* 0x000fc6000f8e08ff */
[----:B------:R-:W-:Y:S02]  /*df50*/  @P0 IMAD.X R7, RZ, RZ, R7, P1 ;  /* 0x000000ffff070224 */ /* 0x000fe400008e0607 */
[----:B-1----:R-:W-:Y:S02]  /*df60*/  @P0 IMAD.MOV.U32 R2, RZ, RZ, R14 ;  /* 0x000000ffff020224 */ /* 0x002fe400078e000e */
[----:B------:R-:W0:Y:S01]  /*df70*/  SHFL.IDX PT, R14, R4, 0x3, 0x181f ;  /* 0x00781f00040e7f89 */ /* 0x000e2200000e0000 */
[----:B------:R-:W-:-:S03]  /*df80*/  @P0 MOV R3, R7 ;  /* 0x0000000700030202 */ /* 0x000fc60000000f00 */
[----:B------:R-:W1:Y:S04]  /*df90*/  SHFL.IDX PT, R7, R6, 0x3, 0x181f ;  /* 0x00781f0006077f89 */ /* 0x000e6800000e0000 */
[----:B------:R-:W-:Y:S04]  /*dfa0*/  @P0 LDGSTS.E.BYPASS.LTC128B.128 [R9+0x25400], desc[UR36][R2.64], !P5 ;  /* 0x2540000002090fae */ /* 0x000fe8000e901d64 */
[----:B------:R-:W-:Y:S04]  /*dfb0*/  @P0 LDGSTS.E.BYPASS.LTC128B.128 [R9+0x27c00], desc[UR36][R2.64+0x80], !P4 ;  /* 0x27c0008002090fae */ /* 0x000fe8000e101d64 */
[----:B------:R-:W-:Y:S04]  /*dfc0*/  @P0 LDGSTS.E.BYPASS.LTC128B.128 [R9+0x2a400], desc[UR36][R2.64+0x100], !P3 ;  /* 0x2a40010002090fae */ /* 0x000fe8000d901d64 */
[----:B------:R2:W-:Y:S01]  /*dfd0*/  @P0 LDGSTS.E.BYPASS.LTC128B.128 [R9+0x2cc00], desc[UR36][R2.64+0x180], !P2 ;  /* 0x2cc0018002090fae */ /* 0x0005e2000d101d64 */
[----:B------:R-:W-:-:S13]  /*dfe0*/  ISETP.GE.AND P0, PT, R33, 0x31, PT ;  /* 0x000000312100780c */ /* 0x000fda0003f06270 */
[----:B0-----:R-:W-:Y:S02]  /*dff0*/  @P0 LEA R14, P1, R37, R14, 0x1 ;  /* 0x0000000e250e0211 */ /* 0x001fe400078208ff */
[----:B------:R-:W-:-:S03]  /*e000*/  @P0 LEA R21, R5, UR39, 0x1 ;  /* 0x0000002705150c11 */ /* 0x000fc6000f8e08ff */
[----:B-1----:R-:W-:Y:S02]  /*e010*/  @P0 IMAD.X R7, RZ, RZ, R7, P1 ;  /* 0x000000ffff070224 */ /* 0x002fe400008e0607 */
[----:B--2---:R-:W-:Y:S02]  /*e020*/  @P0 IMAD.MOV.U32 R2, RZ, RZ, R14 ;  /* 0x000000ffff020224 */ /* 0x004fe400078e000e */
[----:B------:R0:W1:Y:S01]  /*e030*/  SHFL.IDX PT, R14, R4, 0x4, 0x181f ;  /* 0x00981f00040e7f89 */ /* 0x00006200000e0000 */
[----:B------:R-:W-:-:S03]  /*e040*/  @P0 MOV R3, R7 ;  /* 0x0000000700030202 */ /* 0x000fc60000000f00 */
[----:B------:R0:W2:Y:S04]  /*e050*/  SHFL.IDX PT, R7, R6, 0x4, 0x181f ;  /* 0x00981f0006077f89 */ /* 0x0000a800000e0000 */
[----:B------:R0:W-:Y:S04]  /*e060*/  @P0 LDGSTS.E.BYPASS.LTC128B.128 [R21+0x25c00], desc[UR36][R2.64], !P5 ;  /* 0x25c0000002150fae */ /* 0x0001e8000e901d64 */
[----:B------:R0:W-:Y:S04]  /*e070*/  @P0 LDGSTS.E.BYPASS.LTC128B.128 [R21+0x28400], desc[UR36][R2.64+0x80], !P4 ;  /* 0x2840008002150fae */ /* 0x0001e8000e101d64 */
[----:B------:R0:W-:Y:S04]  /*e080*/  @P0 LDGSTS.E.BYPASS.LTC128B.128 [R21+0x2ac00], desc[UR36][R2.64+0x100], !P3 ;  /* 0x2ac0010002150fae */ /* 0x0001e8000d901d64 */
[----:B------:R0:W-:Y:S02]  /*e090*/  @P0 LDGSTS.E.BYPASS.LTC128B.128 [R21+0x2d400], desc[UR36][R2.64+0x180], !P2 ;  /* 0x2d40018002150fae */ /* 0x0001e4000d101d64 */
.L_x_107:
[----:B------:R-:W-:Y:S01]  /*e0a0*/  ISETP.GE.AND P0, PT, R33, 0x41, PT ;  /* 0x000000412100780c */ /* 0x000fe20003f06270 */
[----:B------:R-:W-:-:S12]  /*e0b0*/  BSSY B0, `(.L_x_49) ;  /* 0x0000010000007945 */ /* 0x000fd80003800000 */
[----:B------:R-:W-:Y:S05]  /*e0c0*/  @!P0 BRA `(.L_x_50) ;  /* 0x0000000000388947 */ /* 0x000fea0003800000 */
[C---:B------:R-:W-:Y:S02]  /*e0d0*/  LOP3.LUT P4, RZ, R16.reuse, 0x8, RZ, 0xc0, !PT ;  /* 0x0000000810ff7812 */ /* 0x040fe4000788c0ff */
[C---:B------:R-:W-:Y:S02]  /*e0e0*/  LOP3.LUT P3, RZ, R16.reuse, 0x4, RZ, 0xc0, !PT ;  /* 0x0000000410ff7812 */ /* 0x040fe4000786c0ff */
[C---:B------:R-:W-:Y:S02]  /*e0f0*/  LOP3.LUT P2, RZ, R16.reuse, 0x2, RZ, 0xc0, !PT ;  /* 0x0000000210ff7812 */ /* 0x040fe4000784c0ff */
[----:B------:R-:W-:Y:S02]  /*e100*/  LOP3.LUT P1, RZ, R16, 0x1, RZ, 0xc0, !PT ;  /* 0x0000000110ff7812 */ /* 0x000fe4000782c0ff */
[----:B01----:R-:W-:Y:S02]  /*e110*/  LEA R2, P0, R37, R14, 0x1 ;  /* 0x0000000e25027211 */ /* 0x003fe400078008ff */
[----:B------:R-:W-:-:S03]  /*e120*/  LEA R5, R5, UR39, 0x1 ;  /* 0x0000002705057c11 */ /* 0x000fc6000f8e08ff */
[----:B--2---:R-:W-:-:S05]  /*e130*/  IMAD.X R3, RZ, RZ, R7, P0 ;  /* 0x000000ffff037224 */ /* 0x004fca00000e0607 */
[----:B------:R-:W-:Y:S01]  /*e140*/  @!PT LDS RZ, [RZ] ;  /* 0x00000000fffff984 */ /* 0x000fe20000000800 */
[----:B------:R-:W-:Y:S01]  /*e150*/  @!PT LDS RZ, [RZ] ;  /* 0x00000000fffff984 */ /* 0x000fe20000000800 */
[----:B------:R-:W-:Y:S01]  /*e160*/  @!PT LDS RZ, [RZ] ;  /* 0x00000000fffff984 */ /* 0x000fe20000000800 */
[----:B------:R3:W-:Y:S04]  /*e170*/  LDGSTS.E.BYPASS.LTC128B.128 [R5+0x26400], desc[UR36][R2.64], !P4 ;  /* 0x2640000002057fae */ /* 0x0007e8000e101d64 */
[----:B------:R3:W-:Y:S04]  /*e180*/  LDGSTS.E.BYPASS.LTC128B.128 [R5+0x28c00], desc[UR36][R2.64+0x80], !P3 ;  /* 0x28c0008002057fae */ /* 0x0007e8000d901d64 */
[----:B------:R3:W-:Y:S04]  /*e190*/  LDGSTS.E.BYPASS.LTC128B.128 [R5+0x2b400], desc[UR36][R2.64+0x100], !P2 ;  /* 0x2b40010002057fae */ /* 0x0007e8000d101d64 */
[----:B------:R3:W-:Y:S02]  /*e1a0*/  LDGSTS.E.BYPASS.LTC128B.128 [R5+0x2dc00], desc[UR36][R2.64+0x180], !P1 ;  /* 0x2dc0018002057fae */ /* 0x0007e4000c901d64 */
.L_x_50:
[----:B------:R-:W-:Y:S05]  /*e1b0*/  BSYNC B0 ;  /* 0x0000000000007941 */ /* 0x000fea0003800000 */
.L_x_49:
[----:B------:R-:W-:Y:S01]  /*e1c0*/  NOP ;  /* 0x0000000000007918 */ /* 0x000fe20000000000 */
[----:B------:R-:W-:-:S13]  /*e1d0*/  PLOP3.LUT P0, PT, PT, PT, PT, 0x80, 0x0 ;  /* 0x000000000000781c */ /* 0x000fda0003f0f070 */
.L_x_51:
[----:B------:R-:W-:Y:S02]  /*e1e0*/  PLOP3.LUT P1, PT, P1, P0, PT, 0xa2, 0x0 ;  /* 0x000000000000781c */ /* 0x000fe40000f21472 */
[----:B------:R-:W-:-:S08]  /*e1f0*/  @P0 R2UR P1, UR4, R0 ;  /* 0x00000000000402ca */ /* 0x000fd00000020000 */
[----:B------:R-:W-:-:S05]  /*e200*/  @P0 PLOP3.LUT P0, PT, P1, PT, PT, 0x80, 0x0 ;  /* 0x000000000000081c */ /* 0x000fca0000f0f070 */
[----:B------:R-:W-:Y:S01]  /*e210*/  @!P1 SYNCS.ARRIVE.TRANS64.RED.A0T1 RZ, [UR4+0x38830], RZ ;  /* 0x038830ffffff99a7 */ /* 0x000fe20008200404 */
[----:B------:R-:W-:Y:S07]  /*e220*/  @!P1 ARRIVES.LDGSTSBAR.64.TRANSCNT [UR4+0x38830] ;  /* 0x03883000ff0099b0 */ /* 0x000fee0008000a84 */
[----:B------:R-:W-:Y:S05]  /*e230*/  @P0 BRA.U.ANY `(.L_x_51) ;  /* 0xfffffffd00e80947 */ /* 0x000fea000393ffff */
[----:B------:R-:W-:Y:S01]  /*e240*/  NOP ;  /* 0x0000000000007918 */ /* 0x000fe20000000000 */
[----:B------:R-:W-:-:S13]  /*e250*/  LOP3.LUT P2, RZ, R16, 0x100, RZ, 0xc0, !PT ;  /* 0x0000010010ff7812 */ /* 0x000fda000784c0ff */
[----:B------:R-:W-:Y:S05]  /*e260*/  @!P2 BRA `(.L_x_52) ;  /* 0x000000000004a947 */ /* 0x000fea0003800000 */
[----:B------:R-:W-:Y:S01]  /*e270*/  BPT.TRAP 0x1 ;  /* 0x000000040000795c */ /* 0x000fe20000300000 */
.L_x_52:
[----:B------:R4:W-:Y:S02]  /*e280*/  SYNCS.ARRIVE.TRANS64.A1T0 RZ, [R0+URZ+0x38830], RZ ;  /* 0x038830ff00ff79a7 */ /* 0x0009e4000810003f */
[----:B------:R-:W-:Y:S05]  /*e290*/  WARPSYNC.ALL ;  /* 0x0000000000007948 */ /* 0x000fea0003800000 */
[----:B------:R-:W-:-:S04]  /*e2a0*/  UIADD3 UR4, UR39, 0x14400, URZ ;  /* 0x0001440027047890 */ /* 0x000fc8000fffe03f */
[----:B------:R-:W-:Y:S01]  /*e2b0*/  ULOP3.LUT UP0, URZ, UR4, 0x3ff, URZ, 0xc0, !UPT ;  /* 0x000003ff043f7892 */ /* 0x000fe2000f80c03f */
[----:B------:R-:W-:Y:S05]  /*e2c0*/  BAR.SYNC.DEFER_BLOCKING 0x8, 0x180 ;  /* 0x0206000000007b1d */ /* 0x000fea0000010000 */
[----:B------:R-:W-:-:S13]  /*e2d0*/  PLOP3.LUT P0, PT, PT, PT, UP0, 0x80, 0x0 ;  /* 0x000000000000781c */ /* 0x000fda0003f0f008 */
[----:B------:R-:W-:Y:S05]  /*e2e0*/  @!P0 BRA `(.L_x_53) ;  /* 0x0000000000408947 */ /* 0x000fea0003800000 */
[----:B0--3--:R-:W-:Y:S01]  /*e2f0*/  MOV R2, 0x0 ;  /* 0x0000000000027802 */ /* 0x009fe20000000f00 */
[----:B------:R-:W-:Y:S01]  /*e300*/  ULDC.64 UR6, c[0x4][0x138] ;  /* 0x01004e0000067ab9 */ /* 0x000fe20000000a00 */
[----:B------:R-:W-:Y:S01]  /*e310*/  ULDC.64 UR8, c[0x4][0x140] ;  /* 0x0100500000087ab9 */ /* 0x000fe20000000a00 */
[----:B------:R-:W-:Y:S01]  /*e320*/  ULDC.64 UR4, c[0x4][0xb0] ;  /* 0x01002c0000047ab9 */ /* 0x000fe20000000a00 */
[----:B------:R-:W-:Y:S01]  /*e330*/  IMAD.U32 R4, RZ, RZ, UR6 ;  /* 0x00000006ff047e24 */ /* 0x000fe2000f8e00ff */
[----:B------:R-:W-:Y:S01]  /*e340*/  MOV R5, UR7 ;  /* 0x0000000700057c02 */ /* 0x000fe20008000f00 */
[----:B------:R-:W0:Y:S01]  /*e350*/  LDC.64 R2, c[0x4][R2] ;  /* 0x0100000002027b82 */ /* 0x000e220000000a00 */
[----:B------:R-:W-:Y:S01]  /*e360*/  IMAD.U32 R6, RZ, RZ, UR8 ;  /* 0x00000008ff067e24 */ /* 0x000fe2000f8e00ff */
[----:B------:R-:W-:Y:S01]  /*e370*/  MOV R10, UR4 ;  /* 0x00000004000a7c02 */ /* 0x000fe20008000f00 */
[----:B--2---:R-:W-:Y:S01]  /*e380*/  IMAD.U32 R7, RZ, RZ, UR9 ;  /* 0x00000009ff077e24 */ /* 0x004fe2000f8e00ff */
[----:B------:R-:W-:Y:S01]  /*e390*/  MOV R12, 0x1 ;  /* 0x00000001000c7802 */ /* 0x000fe20000000f00 */
[----:B------:R-:W-:-:S02]  /*e3a0*/  IMAD.U32 R11, RZ, RZ, UR5 ;  /* 0x00000005ff0b7e24 */ /* 0x000fc4000f8e00ff */
[----:B------:R-:W-:Y:S02]  /*e3b0*/  IMAD.MOV.U32 R8, RZ, RZ, 0x70 ;  /* 0x00000070ff087424 */ /* 0x000fe400078e00ff */
[----:B------:R-:W-:-:S07]  /*e3c0*/  IMAD.MOV.U32 R13, RZ, RZ, RZ ;  /* 0x000000ffff0d7224 */ /* 0x000fce00078e00ff */
[----:B------:R-:W-:-:S07]  /*e3d0*/  LEPC R20, `(.L_x_53) ;  /* 0x000000001014794e */ /* 0x000fce0000000000 */
[----:B01--4-:R-:W-:Y:S05]  /*e3e0*/  CALL.ABS.NOINC R2 ;  /* 0x0000000002007343 */ /* 0x013fea0003c00000 */
.L_x_53:
[----:B------:R1:W5:Y:S01]  /*e3f0*/  LDL R20, [R1+0x4] ;  /* 0x0000040001147983 */ /* 0x0003620000100800 */
[----:B----4-:R-:W4:Y:S01]  /*e400*/  LDC R0, c[0x0][0x448] ;  /* 0x00011200ff007b82 */ /* 0x010f220000000800 */
[----:B0--3--:R-:W-:Y:S01]  /*e410*/  IMAD.MOV R3, RZ, RZ, -R24 ;  /* 0x000000ffff037224 */ /* 0x009fe200078e0a18 */
[----:B------:R-:W-:Y:S01]  /*e420*/  ULDC UR4, c[0x0][0xc38] ;  /* 0x00030e0000047ab9 */ /* 0x000fe20000000800 */
[----:B------:R-:W-:Y:S02]  /*e430*/  SHF.R.S32.HI R6, RZ, 0x1f, R23 ;  /* 0x0000001fff067819 */ /* 0x000fe40000011417 */
[----:B------:R-:W-:Y:S01]  /*e440*/  IMAD R4, R3, UR4, R36 ;  /* 0x0000000403047c24 */ /* 0x000fe2000f8e0224 */
[----:B------:R-:W-:Y:S01]  /*e450*/  ULDC.64 UR4, c[0x0][0x2d8] ;  /* 0x0000b60000047ab9 */ /* 0x000fe20000000a00 */
[C---:B------:R-:W-:Y:S02]  /*e460*/  LOP3.LUT P2, RZ, R16.reuse, 0x4000, RZ, 0xc0, !PT ;  /* 0x0000400010ff7812 */ /* 0x040fe4000784c0ff */
[----:B------:R-:W-:-:S02]  /*e470*/  LOP3.LUT P3, RZ, R16, 0x2000, RZ, 0xc0, !PT ;  /* 0x0000200010ff7812 */ /* 0x000fc4000786c0ff */
[----:B------:R-:W-:Y:S02]  /*e480*/  SHF.L.U32 R4, R4, 0x7, RZ ;  /* 0x0000000704047819 */ /* 0x000fe400000006ff */
[C---:B------:R-:W-:Y:S02]  /*e490*/  LOP3.LUT P4, RZ, R16.reuse, 0x1000, RZ, 0xc0, !PT ;  /* 0x0000100010ff7812 */ /* 0x040fe4000788c0ff */
[----:B--2---:R-:W-:Y:S02]  /*e4a0*/  LOP3.LUT R7, R27, R4, RZ, 0xfc, !PT ;  /* 0x000000041b077212 */ /* 0x004fe400078efcff */
[----:B------:R-:W-:-:S03]  /*e4b0*/  LOP3.LUT P5, RZ, R16, 0x800, RZ, 0xc0, !PT ;  /* 0x0000080010ff7812 */ /* 0x000fc600078ac0ff */
[----:B------:R-:W-:Y:S01]  /*e4c0*/  IMAD.MOV.U32 R5, RZ, RZ, R7 ;  /* 0x000000ffff057224 */ /* 0x000fe200078e0007 */
[----:B----4-:R-:W-:-:S13]  /*e4d0*/  ISETP.NE.AND P0, PT, R0, 0x1, PT ;  /* 0x000000010000780c */ /* 0x010fda0003f05270 */
[----:B------:R-:W0:Y:S08]  /*e4e0*/  @P0 LDC R2, c[0x0][0x44c] ;  /* 0x00011300ff020b82 */ /* 0x000e300000000800 */
[----:B------:R-:W2:Y:S01]  /*e4f0*/  @P0 LDC R9, c[0x0][0x450] ;  /* 0x00011400ff090b82 */ /* 0x000ea20000000800 */
[----:B0-----:R-:W-:-:S05]  /*e500*/  @P0 IMAD.HI.U32 R2, R7, R2, RZ ;  /* 0x0000000207020227 */ /* 0x001fca00078e00ff */
[----:B--2---:R-:W-:Y:S01]  /*e510*/  @P0 SHF.R.U32.HI R5, RZ, R9, R2 ;  /* 0x00000009ff050219 */ /* 0x004fe20000011602 */
[----:B------:R-:W-:-:S04]  /*e520*/  IMAD R2, R29, UR4, RZ ;  /* 0x000000041d027c24 */ /* 0x000fc8000f8e02ff */
[C---:B------:R-:W-:Y:S02]  /*e530*/  IMAD R9, R19.reuse, UR5, R2 ;  /* 0x0000000513097c24 */ /* 0x040fe4000f8e0202 */
[----:B------:R-:W-:Y:S01]  /*e540*/  IMAD.WIDE.U32 R2, R19, UR4, RZ ;  /* 0x0000000413027c25 */ /* 0x000fe2000f8e00ff */
[----:B------:R-:W-:-:S03]  /*e550*/  ULDC.64 UR4, c[0x0][0x2e0] ;  /* 0x0000b80000047ab9 */ /* 0x000fc60000000a00 */
[----:B------:R-:W-:Y:S02]  /*e560*/  IMAD R6, R6, UR4, RZ ;  /* 0x0000000406067c24 */ /* 0x000fe4000f8e02ff */
[----:B------:R-:W-:Y:S02]  /*e570*/  IMAD.IADD R3, R3, 0x1, R9 ;  /* 0x0000000103037824 */ /* 0x000fe400078e0209 */
[----:B------:R-:W-:Y:S01]  /*e580*/  IMAD R9, R23, UR5, R6 ;  /* 0x0000000517097c24 */ /* 0x000fe2000f8e0206 */
[----:B------:R-:W-:Y:S01]  /*e590*/  IADD3 R6, -R5, RZ, RZ ;  /* 0x000000ff05067210 */ /* 0x000fe20007ffe1ff */
[----:B------:R-:W-:Y:S01]  /*e5a0*/  IMAD.WIDE.U32 R2, R23, UR4, R2 ;  /* 0x0000000417027c25 */ /* 0x000fe2000f8e0002 */
[----:B------:R-:W-:-:S03]  /*e5b0*/  ULDC.64 UR4, c[0x0][0x2d0] ;  /* 0x0000b40000047ab9 */ /* 0x000fc60000000a00 */
[----:B------:R-:W-:Y:S01]  /*e5c0*/  IMAD R7, R0, R6, R7 ;  /* 0x0000000600077224 */ /* 0x000fe200078e0207 */
[----:B------:R-:W-:Y:S01]  /*e5d0*/  SHF.R.S32.HI R0, RZ, 0x1f, R5 ;  /* 0x0000001fff007819 */ /* 0x000fe20000011405 */
[----:B------:R-:W-:-:S04]  /*e5e0*/  IMAD.IADD R3, R3, 0x1, R9 ;  /* 0x0000000103037824 */ /* 0x000fc800078e0209 */
[----:B------:R-:W-:Y:S02]  /*e5f0*/  IMAD R0, R0, UR4, RZ ;  /* 0x0000000400007c24 */ /* 0x000fe4000f8e02ff */
[----:B------:R-:W-:-:S04]  /*e600*/  IMAD.WIDE.U32 R2, R5, UR4, R2 ;  /* 0x0000000405027c25 */ /* 0x000fc8000f8e0002 */
[----:B------:R-:W-:Y:S01]  /*e610*/  IMAD R5, R5, UR5, R0 ;  /* 0x0000000505057c24 */ /* 0x000fe2000f8e0200 */
[----:B------:R-:W-:Y:S01]  /*e620*/  SHF.R.S32.HI R0, RZ, 0x1f, R7 ;  /* 0x0000001fff007819 */ /* 0x000fe20000011407 */
[----:B------:R-:W-:Y:S02]  /*e630*/  ULDC.64 UR4, c[0x0][0x2c8] ;  /* 0x0000b20000047ab9 */ /* 0x000fe40000000a00 */
[----:B------:R-:W-:Y:S02]  /*e640*/  IMAD.IADD R3, R3, 0x1, R5 ;  /* 0x0000000103037824 */ /* 0x000fe400078e0205 */
[----:B------:R-:W-:Y:S02]  /*e650*/  IMAD R0, R0, UR4, RZ ;  /* 0x0000000400007c24 */ /* 0x000fe4000f8e02ff */
[----:B------:R-:W-:-:S04]  /*e660*/  IMAD.WIDE.U32 R2, R7, UR4, R2 ;  /* 0x0000000407027c25 */ /* 0x000fc8000f8e0002 */
[----:B------:R-:W-:Y:S01]  /*e670*/  IMAD R5, R7, UR5, R0 ;  /* 0x0000000507057c24 */ /* 0x000fe2000f8e0200 */
[----:B------:R-:W-:Y:S02]  /*e680*/  ULDC.64 UR4, c[0x0][0x280] ;  /* 0x0000a00000047ab9 */ /* 0x000fe40000000a00 */
[----:B------:R-:W-:Y:S01]  /*e690*/  LEA R0, P0, R2, UR4, 0x1 ;  /* 0x0000000402007c11 */ /* 0x000fe2000f8008ff */
[----:B------:R-:W-:Y:S01]  /*e6a0*/  UMOV UR4, 0xffffffff ;  /* 0xffffffff00047882 */ /* 0x000fe20000000000 */
[----:B------:R-:W-:-:S04]  /*e6b0*/  IADD3 R5, R3, R5, RZ ;  /* 0x0000000503057210 */ /* 0x000fc80007ffe0ff */
[----:B------:R-:W-:Y:S01]  /*e6c0*/  LEA.HI.X R5, R2, UR5, R5, 0x1, P0 ;  /* 0x0000000502057c11 */ /* 0x000fe200080f0c05 */
[----:B-1----:R-:W-:Y:S06]  /*e6d0*/  BRA.DIV UR4, `(.L_x_54) ;  /* 0x0000002a04bc7947 */ /* 0x002fec000b800000 */
[----:B------:R-:W0:Y:S01]  /*e6e0*/  SHFL.IDX PT, R14, R0, RZ, 0x181f ;  /* 0x00181fff000e7589 */ /* 0x000e2200000e0000 */
[----:B------:R-:W-:-:S03]  /*e6f0*/  IMAD.IADD R4, R34, 0x1, R4 ;  /* 0x0000000122047824 */ /* 0x000fc600078e0204 */
[----:B------:R-:W1:Y:S01]  /*e700*/  SHFL.IDX PT, R2, R5, RZ, 0x181f ;  /* 0x00181fff05027589 */ /* 0x000e6200000e0000 */
[C---:B------:R-:W-:Y:S01]  /*e710*/  VIADD R7, R4.reuse, 0x10 ;  /* 0x0000001004077836 */ /* 0x040fe20000000000 */
[----:B------:R-:W-:Y:S02]  /*e720*/  ISETP.GE.AND P0, PT, R4, UR40, PT ;  /* 0x0000002804007c0c */ /* 0x000fe4000bf06270 */
[----:B------:R-:W-:Y:S11]  /*e730*/  SHFL.IDX PT, R6, R5, 0x1, 0x181f ;  /* 0x00381f0005067f89 */ /* 0x000ff600000e0000 */
[----:B0-----:R-:W-:-:S05]  /*e740*/  @!P0 LEA R14, P1, R37, R14, 0x1 ;  /* 0x0000000e250e8211 */ /* 0x001fca00078208ff */
[----:B-1----:R-:W-:Y:S01]  /*e750*/  @!P0 IMAD.X R3, RZ, RZ, R2, P1 ;  /* 0x000000ffff038224 */ /* 0x002fe200008e0602 */
[----:B------:R-:W-:Y:S02]  /*e760*/  @!P0 MOV R2, R14 ;  /* 0x0000000e00028202 */ /* 0x000fe40000000f00 */
[----:B------:R-:W0:Y:S04]  /*e770*/  SHFL.IDX PT, R14, R0, 0x1, 0x181f ;  /* 0x00381f00000e7f89 */ /* 0x000e2800000e0000 */
[----:B-----5:R-:W-:Y:S04]  /*e780*/  @!P0 LDGSTS.E.BYPASS.LTC128B.128 [R20+0x14400], desc[UR36][R2.64], !P2 ;  /* 0x1440000002148fae */ /* 0x020fe8000d101d64 */
[----:B------:R-:W-:Y:S04]  /*e790*/  @!P0 LDGSTS.E.BYPASS.LTC128B.128 [R20+0x18400], desc[UR36][R2.64+0x80], !P3 ;  /* 0x1840008002148fae */ /* 0x000fe8000d901d64 */
[----:B------:R-:W-:Y:S04]  /*e7a0*/  @!P0 LDGSTS.E.BYPASS.LTC128B.128 [R20+0x1c400], desc[UR36][R2.64+0x100], !P4 ;  /* 0x1c40010002148fae */ /* 0x000fe8000e101d64 */
[----:B------:R1:W-:Y:S01]  /*e7b0*/  @!P0 LDGSTS.E.BYPASS.LTC128B.128 [R20+0x20400], desc[UR36][R2.64+0x180], !P5 ;  /* 0x2040018002148fae */ /* 0x0003e2000e901d64 */
[----:B------:R-:W-:-:S13]  /*e7c0*/  ISETP.GE.AND P0, PT, R7, UR40, PT ;  /* 0x0000002807007c0c */ /* 0x000fda000bf06270 */
[----:B0-----:R-:W-:-:S04]  /*e7d0*/  @!P0 LEA R14, P1, R37, R14, 0x1 ;  /* 0x0000000e250e8211 */ /* 0x001fc800078208ff */
[----:B-1----:R-:W-:Y:S01]  /*e7e0*/  @!P0 MOV R2, R14 ;  /* 0x0000000e00028202 */ /* 0x002fe20000000f00 */
[----:B------:R-:W-:Y:S01]  /*e7f0*/  @!P0 IMAD.X R7, RZ, RZ, R6, P1 ;  /* 0x000000ffff078224 */ /* 0x000fe200008e0606 */
[----:B------:R-:W0:Y:S03]  /*e800*/  SHFL.IDX PT, R14, R0, 0x2, 0x181f ;  /* 0x00581f00000e7f89 */ /* 0x000e2600000e0000 */
[----:B------:R-:W-:Y:S01]  /*e810*/  @!P0 IMAD.MOV.U32 R3, RZ, RZ, R7 ;  /* 0x000000ffff038224 */ /* 0x000fe200078e0007 */
[----:B------:R-:W1:Y:S01]  /*e820*/  SHFL.IDX PT, R6, R5, 0x2, 0x181f ;  /* 0x00581f0005067f89 */ /* 0x000e6200000e0000 */
[----:B------:R-:W-:-:S03]  /*e830*/  VIADD R7, R4, 0x20 ;  /* 0x0000002004077836 */ /* 0x000fc60000000000 */
[----:B------:R-:W-:Y:S04]  /*e840*/  @!P0 LDGSTS.E.BYPASS.LTC128B.128 [R20+0x14c00], desc[UR36][R2.64], !P2 ;  /* 0x14c0000002148fae */ /* 0x000fe8000d101d64 */
[----:B------:R-:W-:Y:S04]  /*e850*/  @!P0 LDGSTS.E.BYPASS.LTC128B.128 [R20+0x18c00], desc[UR36][R2.64+0x80], !P3 ;  /* 0x18c0008002148fae */ /* 0x000fe8000d901d64 */
[----:B------:R-:W-:Y:S04]  /*e860*/  @!P0 LDGSTS.E.BYPASS.LTC128B.128 [R20+0x1cc00], desc[UR36][R2.64+0x100], !P4 ;  /* 0x1cc0010002148fae */ /* 0x000fe8000e101d64 */
[----:B------:R2:W-:Y:S01]  /*e870*/  @!P0 LDGSTS.E.BYPASS.LTC128B.128 [R20+0x20c00], desc[UR36][R2.64+0x180], !P5 ;  /* 0x20c0018002148fae */ /* 0x0005e2000e901d64 */
[----:B------:R-:W-:-:S13]  /*e880*/  ISETP.GE.AND P0, PT, R7, UR40, PT ;  /* 0x0000002807007c0c */ /* 0x000fda000bf06270 */
[----:B0-----:R-:W-:-:S04]  /*e890*/  @!P0 LEA R14, P1, R37, R14, 0x1 ;  /* 0x0000000e250e8211 */ /* 0x001fc800078208ff */
[----:B-1----:R-:W-:Y:S01]  /*e8a0*/  @!P0 IADD3.X R7, RZ, R6, RZ, P1, !PT ;  /* 0x00000006ff078210 */ /* 0x002fe20000ffe4ff */
[----:B--2---:R-:W-:Y:S01]  /*e8b0*/  @!P0 IMAD.MOV.U32 R2, RZ, RZ, R14 ;  /* 0x000000ffff028224 */ /* 0x004fe200078e000e */
[----:B------:R-:W-:Y:S03]  /*e8c0*/  SHFL.IDX PT, R6, R5, 0x3, 0x181f ;  /* 0x00781f0005067f89 */ /* 0x000fe600000e0000 */
[----:B------:R-:W-:Y:S01]  /*e8d0*/  @!P0 IMAD.MOV.U32 R3, RZ, RZ, R7 ;  /* 0x000000ffff038224 */ /* 0x000fe200078e0007 */
[----:B------:R-:W0:Y:S01]  /*e8e0*/  SHFL.IDX PT, R14, R0, 0x3, 0x181f ;  /* 0x00781f00000e7f89 */ /* 0x000e2200000e0000 */
[----:B------:R-:W-:-:S03]  /*e8f0*/  IADD3 R7, R4, 0x30, RZ ;  /* 0x0000003004077810 */ /* 0x000fc60007ffe0ff */
[----:B------:R-:W-:Y:S04]  /*e900*/  @!P0 LDGSTS.E.BYPASS.LTC128B.128 [R20+0x15400], desc[UR36][R2.64], !P2 ;  /* 0x1540000002148fae */ /* 0x000fe8000d101d64 */
[----:B------:R-:W-:Y:S04]  /*e910*/  @!P0 LDGSTS.E.BYPASS.LTC128B.128 [R20+0x19400], desc[UR36][R2.64+0x80], !P3 ;  /* 0x1940008002148fae */ /* 0x000fe8000d901d64 */
[----:B------:R-:W-:Y:S04]  /*e920*/  @!P0 LDGSTS.E.BYPASS.LTC128B.128 [R20+0x1d400], desc[UR36][R2.64+0x100], !P4 ;  /* 0x1d40010002148fae */ /* 0x000fe8000e101d64 */
[----:B------:R1:W-:Y:S01]  /*e930*/  @!P0 LDGSTS.E.BYPASS.LTC128B.128 [R20+0x21400], desc[UR36][R2.64+0x180], !P5 ;  /* 0x2140018002148fae */ /* 0x0003e2000e901d64 */
[----:B------:R-:W-:-:S13]  /*e940*/  ISETP.GE.AND P0, PT, R7, UR40, PT ;  /* 0x0000002807007c0c */ /* 0x000fda000bf06270 */
[----:B0-----:R-:W-:-:S05]  /*e950*/  @!P0 LEA R14, P1, R37, R14, 0x1 ;  /* 0x0000000e250e8211 */ /* 0x001fca00078208ff */
[----:B------:R-:W-:Y:S02]  /*e960*/  @!P0 IMAD.X R7, RZ, RZ, R6, P1 ;  /* 0x000000ffff078224 */ /* 0x000fe400008e0606 */
[----:B-1----:R-:W-:Y:S01]  /*e970*/  @!P0 IMAD.MOV.U32 R2, RZ, RZ, R14 ;  /* 0x000000ffff028224 */ /* 0x002fe200078e000e */
[----:B------:R-:W-:Y:S02]  /*e980*/  SHFL.IDX PT, R6, R5, 0x4, 0x181f ;  /* 0x00981f0005067f89 */ /* 0x000fe400000e0000 */
[----:B------:R-:W-:Y:S01]  /*e990*/  @!P0 MOV R3, R7 ;  /* 0x0000000700038202 */ /* 0x000fe20000000f00 */
[----:B------:R-:W-:Y:S01]  /*e9a0*/  VIADD R7, R4, 0x40 ;  /* 0x0000004004077836 */ /* 0x000fe20000000000 */
[----:B------:R-:W0:Y:S04]  /*e9b0*/  SHFL.IDX PT, R14, R0, 0x4, 0x181f ;  /* 0x00981f00000e7f89 */ /* 0x000e2800000e0000 */
[----:B------:R-:W-:Y:S04]  /*e9c0*/  @!P0 LDGSTS.E.BYPASS.LTC128B.128 [R20+0x15c00], desc[UR36][R2.64], !P2 ;  /* 0x15c0000002148fae */ /* 0x000fe8000d101d64 */
        /* <DEDUP_REMOVED lines=31> */
[----:B------:R0:W1:Y:S02]  /*ebc0*/  SHFL.IDX PT, R6, R5, 0x7, 0x181f ;  /* 0x00f81f0005067f89 */ /* 0x00006400000e0000 */
[----:B------:R-:W-:Y:S02]  /*ebd0*/  @!P0 MOV R3, R7 ;  /* 0x0000000700038202 */ /* 0x000fe40000000f00 */
[----:B------:R0:W2:Y:S04]  /*ebe0*/  SHFL.IDX PT, R14, R0, 0x7, 0x181f ;  /* 0x00f81f00000e7f89 */ /* 0x0000a800000e0000 */
[----:B------:R0:W-:Y:S04]  /*ebf0*/  @!P0 LDGSTS.E.BYPASS.LTC128B.128 [R20+0x17400], desc[UR36][R2.64], !P2 ;  /* 0x1740000002148fae */ /* 0x0001e8000d101d64 */
[----:B------:R0:W-:Y:S04]  /*ec00*/  @!P0 LDGSTS.E.BYPASS.LTC128B.128 [R20+0x1b400], desc[UR36][R2.64+0x80], !P3 ;  /* 0x1b40008002148fae */ /* 0x0001e8000d901d64 */
[----:B------:R0:W-:Y:S04]  /*ec10*/  @!P0 LDGSTS.E.BYPASS.LTC128B.128 [R20+0x1f400], desc[UR36][R2.64+0x100], !P4 ;  /* 0x1f40010002148fae */ /* 0x0001e8000e101d64 */
[----:B------:R0:W-:Y:S02]  /*ec20*/  @!P0 LDGSTS.E.BYPASS.LTC128B.128 [R20+0x23400], desc[UR36][R2.64+0x180], !P5 ;  /* 0x2340018002148fae */ /* 0x0001e4000e901d64 */
.L_x_124:
[----:B0-----:R-:W3:Y:S01]  /*ec30*/  LDL R0, [R1] ;  /* 0x0000000001007983 */ /* 0x001ee20000100800 */
[----:B------:R-:W-:-:S05]  /*ec40*/  VIADD R4, R4, 0x70 ;  /* 0x0000007004047836 */ /* 0x000fca0000000000 */
[----:B------:R-:W-:-:S13]  /*ec50*/  ISETP.GE.AND P0, PT, R4, UR40, PT ;  /* 0x0000002804007c0c */ /* 0x000fda000bf06270 */
[----:B--2---:R-:W-:-:S05]  /*ec60*/  @!P0 LEA R2, P1, R37, R14, 0x1 ;  /* 0x0000000e25028211 */ /* 0x004fca00078208ff */
[----:B-1----:R-:W-:-:S05]  /*ec70*/  @!P0 IMAD.X R3, RZ, RZ, R6, P1 ;  /* 0x000000ffff038224 */ /* 0x002fca00008e0606 */
[----:B------:R-:W-:Y:S01]  /*ec80*/  @!PT LDS RZ, [RZ] ;  /* 0x00000000fffff984 */ /* 0x000fe20000000800 */
[----:B------:R-:W-:Y:S01]  /*ec90*/  @!PT LDS RZ, [RZ] ;  /* 0x00000000fffff984 */ /* 0x000fe20000000800 */
[----:B------:R-:W-:Y:S01]  /*eca0*/  @!PT LDS RZ, [RZ] ;  /* 0x00000000fffff984 */ /* 0x000fe20000000800 */
[----:B------:R0:W-:Y:S04]  /*ecb0*/  @!P0 LDGSTS.E.BYPASS.LTC128B.128 [R20+0x17c00], desc[UR36][R2.64], !P2 ;  /* 0x17c0000002148fae */ /* 0x0001e8000d101d64 */
[----:B------:R0:W-:Y:S04]  /*ecc0*/  @!P0 LDGSTS.E.BYPASS.LTC128B.128 [R20+0x1bc00], desc[UR36][R2.64+0x80], !P3 ;  /* 0x1bc0008002148fae */ /* 0x0001e8000d901d64 */
[----:B------:R0:W-:Y:S04]  /*ecd0*/  @!P0 LDGSTS.E.BYPASS.LTC128B.128 [R20+0x1fc00], desc[UR36][R2.64+0x100], !P4 ;  /* 0x1fc0010002148fae */ /* 0x0001e8000e101d64 */
[----:B------:R0:W-:Y:S01]  /*ece0*/  @!P0 LDGSTS.E.BYPASS.LTC128B.128 [R20+0x23c00], desc[UR36][R2.64+0x180], !P5 ;  /* 0x23c0018002148fae */ /* 0x0001e2000e901d64 */
[----:B------:R-:W-:Y:S01]  /*ecf0*/  NOP ;  /* 0x0000000000007918 */ /* 0x000fe20000000000 */
[----:B------:R-:W-:Y:S02]  /*ed00*/  SYNCS.ARRIVE.TRANS64.RED.A0T1 RZ, [UR39+0x38800], RZ ;  /* 0x038800ffffff79a7 */ /* 0x000fe40008200427 */
[----:B------:R-:W-:Y:S01]  /*ed10*/  ARRIVES.LDGSTSBAR.64.TRANSCNT [UR39+0x38800] ;  /* 0x03880000ff0079b0 */ /* 0x000fe20008000aa7 */
[----:B---3--:R-:W-:-:S04]  /*ed20*/  LOP3.LUT R0, R0, 0x1, RZ, 0xc, !PT ;  /* 0x0000000100007812 */ /* 0x008fc800078e0cff */
[----:B------:R-:W-:Y:S01]  /*ed30*/  SHF.L.U32 R0, R0, 0x1f, RZ ;  /* 0x0000001f00007819 */ /* 0x000fe200000006ff */
[----:B------:R-:W-:Y:S01]  /*ed40*/  NOP ;  /* 0x0000000000007918 */ /* 0x000fe20000000000 */
[----:B------:R-:W-:Y:S01]  /*ed50*/  SYNCS.ARRIVE.TRANS64.A1T0 RZ, [UR39+0x38800], RZ ;  /* 0x038800ffffff79a7 */ /* 0x000fe20008100027 */
[----:B------:R-:W-:Y:S01]  /*ed60*/  BSSY B0, `(.L_x_55) ;  /* 0x0000003000007945 */ /* 0x000fe20003800000 */
[----:B------:R-:W1:Y:S03]  /*ed70*/  SYNCS.PHASECHK.TRANS64.TRYWAIT P0, [UR39+0x38820], R0 ;  /* 0x03882000ff0075a7 */ /* 0x000e660008000167 */
[----:B01----:R-:W-:Y:S05]  /*ed80*/  @!P0 BRA `(.L_x_56) ;  /* 0x0000002c00c48947 */ /* 0x003fea0003800000 */
.L_x_125:
[----:B------:R-:W-:Y:S05]  /*ed90*/  BSYNC B0 ;  /* 0x0000000000007941 */ /* 0x000fea0003800000 */
.L_x_55:
[----:B------:R-:W-:Y:S01]  /*eda0*/  UISETP.GE.AND UP0, UPT, UR38, 0x51, UPT ;  /* 0x000000512600788c */ /* 0x000fe2000bf06270 */
[----:B------:R-:W-:-:S05]  /*edb0*/  MOV R8, UR44 ;  /* 0x0000002c00087c02 */ /* 0x000fca0008000f00 */
[----:B------:R-:W-:-:S13]  /*edc0*/  PLOP3.LUT P0, PT, PT, PT, UP0, 0x40, 0x0 ;  /* 0x000000000000781c */ /* 0x000fda0003f0e808 */
[----:B------:R-:W-:Y:S05]  /*edd0*/  @P0 BRA `(.L_x_57) ;  /* 0x0000000c00e80947 */ /* 0x000fea0003800000 */
[----:B------:R-:W-:Y:S01]  /*ede0*/  BSSY B0, `(.L_x_57) ;  /* 0x00000f9000007945 */ /* 0x000fe20003800000 */
[----:B------:R-:W-:Y:S01]  /*edf0*/  IMAD.MOV.U32 R10, RZ, RZ, R25 ;  /* 0x000000ffff0a7224 */ /* 0x000fe200078e0019 */
[----:B0-----:R-:W-:Y:S01]  /*ee00*/  MOV R0, UR41 ;  /* 0x0000002900007c02 */ /* 0x001fe20008000f00 */
[----:B------:R-:W-:Y:S02]  /*ee10*/  IMAD.MOV.U32 R6, RZ, RZ, R22 ;  /* 0x000000ffff067224 */ /* 0x000fe400078e0016 */
[----:B------:R-:W-:-:S07]  /*ee20*/  IMAD.U32 R28, RZ, RZ, UR44 ;  /* 0x0000002cff1c7e24 */ /* 0x000fce000f8e00ff */
.L_x_70:
[----:B------:R-:W0:Y:S01]  /*ee30*/  LDC R2, c[0x0][0x430] ;  /* 0x00010c00ff027b82 */ /* 0x000e220000000800 */
[----:B------:R-:W-:Y:S02]  /*ee40*/  ISETP.GT.U32.AND P0, PT, R27, 0x4f, PT ;  /* 0x0000004f1b00780c */ /* 0x000fe40003f04070 */
[----:B------:R-:W-:Y:S01]  /*ee50*/  LOP3.LUT P2, RZ, R16, 0x100, RZ, 0xc0, !PT ;  /* 0x0000010010ff7812 */ /* 0x000fe2000784c0ff */
[----:B------:R-:W-:Y:S01]  /*ee60*/  VIADD R22, R6, 0x1 ;  /* 0x0000000106167836 */ /* 0x000fe20000000000 */
[----:B------:R-:W-:-:S09]  /*ee70*/  ULDC UR4, c[0x0][0x430] ;  /* 0x00010c0000047ab9 */ /* 0x000fd20000000800 */
[----:B------:R-:W1:Y:S01]  /*ee80*/  @!P0 LDC.64 R4, c[0x0][0x428] ;  /* 0x00010a00ff048b82 */ /* 0x000e620000000a00 */
[----:B0-----:R-:W-:Y:S01]  /*ee90*/  ISETP.NE.AND P1, PT, R2, 0x1, PT ;  /* 0x000000010200780c */ /* 0x001fe20003f25270 */
[----:B------:R-:W-:-:S04]  /*eea0*/  IMAD R2, R0, 0x50, R31 ;  /* 0x0000005000027824 */ /* 0x000fc800078e021f */
[----:B------:R-:W-:-:S05]  /*eeb0*/  IMAD.IADD R7, R27, 0x1, R2 ;  /* 0x000000011b077824 */ /* 0x000fca00078e0202 */
[----:B------:R-:W-:-:S03]  /*eec0*/  MOV R11, R7 ;  /* 0x00000007000b7202 */ /* 0x000fc60000000f00 */
[----:B------:R-:W0:Y:S08]  /*eed0*/  @P1 LDC R8, c[0x0][0x434] ;  /* 0x00010d00ff081b82 */ /* 0x000e300000000800 */
[----:B------:R-:W2:Y:S01]  /*eee0*/  @P1 LDC R3, c[0x0][0x438] ;  /* 0x00010e00ff031b82 */ /* 0x000ea20000000800 */
[----:B0-----:R-:W-:-:S07]  /*eef0*/  @P1 IMAD.HI.U32 R2, R7, R8, RZ ;  /* 0x0000000807021227 */ /* 0x001fce00078e00ff */
[----:B------:R-:W0:Y:S01]  /*ef00*/  @!P0 LDC.64 R8, c[0x0][0x418] ;  /* 0x00010600ff088b82 */ /* 0x000e220000000a00 */
[----:B--2---:R-:W-:Y:S01]  /*ef10*/  @P1 SHF.R.U32.HI R11, RZ, R3, R2 ;  /* 0x00000003ff0b1219 */ /* 0x004fe20000011602 */
[----:B-1----:R-:W-:-:S03]  /*ef20*/  @!P0 IMAD R2, R32, R4, RZ ;  /* 0x0000000420028224 */ /* 0x002fc600078e02ff */
[--C-:B------:R-:W-:Y:S01]  /*ef30*/  @!P0 SHF.R.S32.HI R3, RZ, 0x1f, R11.reuse ;  /* 0x0000001fff038819 */ /* 0x100fe2000001140b */
[----:B------:R-:W-:Y:S02]  /*ef40*/  @!P0 IMAD R5, R30, R5, R2 ;  /* 0x000000051e058224 */ /* 0x000fe400078e0202 */
[----:B------:R-:W-:-:S04]  /*ef50*/  @!P0 IMAD.MOV.U32 R2, RZ, RZ, R11 ;  /* 0x000000ffff028224 */ /* 0x000fc800078e000b */
[----:B------:R-:W-:Y:S01]  /*ef60*/  @!P0 IMAD.WIDE.U32 R2, R30, R4, R2 ;  /* 0x000000041e028225 */ /* 0x000fe200078e0002 */
[----:B------:R-:W-:-:S03]  /*ef70*/  MOV R4, RZ ;  /* 0x000000ff00047202 */ /* 0x000fc60000000f00 */
[----:B------:R-:W-:Y:S01]  /*ef80*/  @!P0 IMAD.IADD R3, R5, 0x1, R3 ;  /* 0x0000000105038824 */ /* 0x000fe200078e0203 */
[----:B0-----:R-:W-:-:S04]  /*ef90*/  @!P0 LEA R8, P1, R2, R8, 0x2 ;  /* 0x0000000802088211 */ /* 0x001fc800078210ff */
[----:B------:R-:W-:Y:S01]  /*efa0*/  @!P0 LEA.HI.X R9, R2, R9, R3, 0x2, P1 ;  /* 0x0000000902098211 */ /* 0x000fe200008f1403 */
[----:B------:R-:W-:-:S04]  /*efb0*/  IMAD.MOV R2, RZ, RZ, -R11 ;  /* 0x000000ffff027224 */ /* 0x000fc800078e0a0b */
[----:B------:R0:W5:Y:S01]  /*efc0*/  @!P0 LDG.E R4, desc[UR36][R8.64] ;  /* 0x0000002408048981 */ /* 0x000162000c1e1900 */
[----:B------:R-:W-:Y:S01]  /*efd0*/  ISETP.NE.AND P0, PT, R22, 0x2, PT ;  /* 0x000000021600780c */ /* 0x000fe20003f05270 */
[----:B------:R-:W-:-:S03]  /*efe0*/  IMAD R5, R2, UR4, R7 ;  /* 0x0000000402057c24 */ /* 0x000fc6000f8e0207 */
[----:B------:R-:W-:Y:S02]  /*eff0*/  SEL R25, RZ, 0x1, P0 ;  /* 0x00000001ff197807 */ /* 0x000fe40000000000 */
[----:B------:R-:W-:Y:S02]  /*f000*/  SEL R22, R22, RZ, P0 ;  /* 0x000000ff16167207 */ /* 0x000fe40000000000 */
[----:B------:R-:W-:Y:S02]  /*f010*/  LOP3.LUT R25, R10, R25, RZ, 0x3c, !PT ;  /* 0x000000190a197212 */ /* 0x000fe400078e3cff */
[----:B0-----:R-:W-:Y:S01]  /*f020*/  MOV R8, R0 ;  /* 0x0000000000087202 */ /* 0x001fe20000000f00 */
[----:B------:R-:W-:Y:S06]  /*f030*/  @!P2 BRA `(.L_x_58) ;  /* 0x000000000004a947 */ /* 0x000fec0003800000 */
[----:B------:R-:W-:Y:S01]  /*f040*/  BPT.TRAP 0x1 ;  /* 0x000000040000795c */ /* 0x000fe20000300000 */
.L_x_58:
[----:B------:R-:W-:Y:S01]  /*f050*/  LEA R7, R22, UR39, 0x3 ;  /* 0x0000002716077c11 */ /* 0x000fe2000f8e18ff */
[----:B------:R-:W-:Y:S01]  /*f060*/  BSSY B1, `(.L_x_59) ;  /* 0x0000004000017945 */ /* 0x000fe20003800000 */
[----:B------:R-:W-:-:S04]  /*f070*/  SHF.L.U32 R0, R25, 0x1f, RZ ;  /* 0x0000001f19007819 */ /* 0x000fc800000006ff */
[----:B------:R-:W0:Y:S02]  /*f080*/  SYNCS.PHASECHK.TRANS64.TRYWAIT P0, [R7+URZ+0x38840], R0 ;  /* 0x03884000070075a7 */ /* 0x000e24000800017f */
[----:B0-----:R-:W-:Y:S05]  /*f090*/  @!P0 BRA `(.L_x_60) ;  /* 0x0000002c00188947 */ /* 0x001fea0003800000 */
.L_x_126:
[----:B------:R-:W-:Y:S05]  /*f0a0*/  BSYNC B1 ;  /* 0x0000000000017941 */ /* 0x000fea0003800000 */
.L_x_59:
[----:B------:R-:W-:Y:S01]  /*f0b0*/  SHF.R.S32.HI R21, RZ, 0x1f, R5 ;  /* 0x0000001fff157819 */ /* 0x000fe20000011405 */
[----:B------:R-:W-:Y:S01]  /*f0c0*/  ULDC.64 UR4, c[0x0][0x300] ;  /* 0x0000c00000047ab9 */ /* 0x000fe20000000a00 */
[----:B-----5:R-:W-:Y:S01]  /*f0d0*/  SHF.R.S32.HI R24, RZ, 0x1f, R4 ;  /* 0x0000001fff187819 */ /* 0x020fe20000011404 */
[----:B------:R-:W-:Y:S01]  /*f0e0*/  IMAD.WIDE.U32 R2, R5, UR4, RZ ;  /* 0x0000000405027c25 */ /* 0x000fe2000f8e00ff */
[C---:B------:R-:W-:Y:S02]  /*f0f0*/  LOP3.LUT P4, RZ, R16.reuse, 0x8, RZ, 0xc0, !PT ;  /* 0x0000000810ff7812 */ /* 0x040fe4000788c0ff */
[C---:B------:R-:W-:Y:S01]  /*f100*/  LOP3.LUT P3, RZ, R16.reuse, 0x4, RZ, 0xc0, !PT ;  /* 0x0000000410ff7812 */ /* 0x040fe2000786c0ff */
[----:B0-----:R-:W-:Y:S01]  /*f110*/  IMAD R0, R21, UR4, RZ ;  /* 0x0000000415007c24 */ /* 0x001fe2000f8e02ff */
[----:B------:R-:W-:Y:S01]  /*f120*/  LOP3.LUT P2, RZ, R16, 0x2, RZ, 0xc0, !PT ;  /* 0x0000000210ff7812 */ /* 0x000fe2000784c0ff */
[----:B------:R-:W-:Y:S01]  /*f130*/  IMAD R20, R22, 0x5000, R26 ;  /* 0x0000500016147824 */ /* 0x000fe200078e021a */
[----:B------:R-:W-:Y:S01]  /*f140*/  LOP3.LUT P1, RZ, R16, 0x1, RZ, 0xc0, !PT ;  /* 0x0000000110ff7812 */ /* 0x000fe2000782c0ff */
        /* <DEDUP_REMOVED lines=8> */
[----:B------:R-:W-:Y:S02]  /*f1d0*/  IMAD.IADD R3, R3, 0x1, R9 ;  /* 0x0000000103037824 */ /* 0x000fe400078e0209 */
[C---:B------:R-:W-:Y:S02]  /*f1e0*/  IMAD R23, R19.reuse, UR5, R0 ;  /* 0x0000000513177c24 */ /* 0x040fe4000f8e0200 */
[----:B------:R-:W-:Y:S01]  /*f1f0*/  IMAD.WIDE.U32 R2, R19, UR4, R2 ;  /* 0x0000000413027c25 */ /* 0x000fe2000f8e0002 */
[----:B------:R-:W-:-:S04]  /*f200*/  ULDC.64 UR4, c[0x0][0x2e8] ;  /* 0x0000ba0000047ab9 */ /* 0x000fc80000000a00 */
[----:B------:R-:W-:Y:S02]  /*f210*/  IADD3 R23, R23, R3, RZ ;  /* 0x0000000317177210 */ /* 0x000fe40007ffe0ff */
[----:B------:R-:W-:Y:S01]  /*f220*/  LEA R9, P0, R2, UR4, 0x1 ;  /* 0x0000000402097c11 */ /* 0x000fe2000f8008ff */
[----:B------:R-:W-:-:S03]  /*f230*/  UMOV UR4, 0xffffffff ;  /* 0xffffffff00047882 */ /* 0x000fc60000000000 */
[----:B------:R-:W-:Y:S01]  /*f240*/  LEA.HI.X R23, R2, UR5, R23, 0x1, P0 ;  /* 0x0000000502177c11 */ /* 0x000fe200080f0c17 */
[----:B------:R-:W-:Y:S08]  /*f250*/  BRA.DIV UR4, `(.L_x_61) ;  /* 0x0000002a04bc7947 */ /* 0x000ff0000b800000 */
[----:B------:R-:W0:Y:S01]  /*f260*/  SHFL.IDX PT, R14, R9, RZ, 0x181f ;  /* 0x00181fff090e7589 */ /* 0x000e2200000e0000 */
[----:B------:R-:W-:Y:S01]  /*f270*/  IMAD.SHL.U32 R0, R37, 0x2, RZ ;  /* 0x0000000225007824 */ /* 0x000fe200078e00ff */
[----:B------:R-:W-:Y:S02]  /*f280*/  LEA R20, R20, UR39, 0x1 ;  /* 0x0000002714147c11 */ /* 0x000fe4000f8e08ff */
[----:B------:R-:W1:Y:S04]  /*f290*/  SHFL.IDX PT, R3, R23, RZ, 0x181f ;  /* 0x00181fff17037589 */ /* 0x000e6800000e0000 */
[----:B------:R-:W-:Y:S01]  /*f2a0*/  SHFL.IDX PT, R35, R23, 0x1, 0x181f ;  /* 0x00381f0017237f89 */ /* 0x000fe200000e0000 */
[----:B0-----:R-:W-:-:S03]  /*f2b0*/  IADD3 R2, P0, R14, R0, RZ ;  /* 0x000000000e027210 */ /* 0x001fc60007f1e0ff */
[----:B------:R-:W0:Y:S02]  /*f2c0*/  SHFL.IDX PT, R14, R9, 0x1, 0x181f ;  /* 0x00381f00090e7f89 */ /* 0x000e2400000e0000 */
[----:B-1----:R-:W-:-:S05]  /*f2d0*/  IMAD.X R3, RZ, RZ, R3, P0 ;  /* 0x000000ffff037224 */ /* 0x002fca00000e0603 */
[----:B------:R-:W-:Y:S04]  /*f2e0*/  LDGSTS.E.BYPASS.LTC128B.128 [R20+0x24400], desc[UR36][R2.64], !P4 ;  /* 0x2440000002147fae */ /* 0x000fe8000e101d64 */
[----:B------:R-:W-:Y:S04]  /*f2f0*/  LDGSTS.E.BYPASS.LTC128B.128 [R20+0x26c00], desc[UR36][R2.64+0x80], !P3 ;  /* 0x26c0008002147fae */ /* 0x000fe8000d901d64 */
[----:B------:R-:W-:Y:S04]  /*f300*/  LDGSTS.E.BYPASS.LTC128B.128 [R20+0x29400], desc[UR36][R2.64+0x100], !P2 ;  /* 0x2940010002147fae */ /* 0x000fe8000d101d64 */
[----:B------:R0:W-:Y:S02]  /*f310*/  LDGSTS.E.BYPASS.LTC128B.128 [R20+0x2bc00], desc[UR36][R2.64+0x180], !P1 ;  /* 0x2bc0018002147fae */ /* 0x0001e4000c901d64 */
[----:B0-----:R-:W-:-:S02]  /*f320*/  IADD3 R2, P0, R14, R0, RZ ;  /* 0x000000000e027210 */ /* 0x001fc40007f1e0ff */
[----:B------:R-:W0:Y:S02]  /*f330*/  SHFL.IDX PT, R14, R9, 0x2, 0x181f ;  /* 0x00581f00090e7f89 */ /* 0x000e2400000e0000 */
[----:B------:R-:W-:Y:S02]  /*f340*/  IADD3.X R3, RZ, R35, RZ, P0, !PT ;  /* 0x00000023ff037210 */ /* 0x000fe400007fe4ff */
[----:B------:R-:W1:Y:S04]  /*f350*/  SHFL.IDX PT, R35, R23, 0x2, 0x181f ;  /* 0x00581f0017237f89 */ /* 0x000e6800000e0000 */
[----:B------:R-:W-:Y:S04]  /*f360*/  LDGSTS.E.BYPASS.LTC128B.128 [R20+0x24c00], desc[UR36][R2.64], !P4 ;  /* 0x24c0000002147fae */ /* 0x000fe8000e101d64 */
[----:B------:R-:W-:Y:S04]  /*f370*/  LDGSTS.E.BYPASS.LTC128B.128 [R20+0x27400], desc[UR36][R2.64+0x80], !P3 ;  /* 0x2740008002147fae */ /* 0x000fe8000d901d64 */
[----:B------:R-:W-:Y:S04]  /*f380*/  LDGSTS.E.BYPASS.LTC128B.128 [R20+0x29c00], desc[UR36][R2.64+0x100], !P2 ;  /* 0x29c0010002147fae */ /* 0x000fe8000d101d64 */
[----:B------:R0:W-:Y:S02]  /*f390*/  LDGSTS.E.BYPASS.LTC128B.128 [R20+0x2c400], desc[UR36][R2.64+0x180], !P1 ;  /* 0x2c40018002147fae */ /* 0x0001e4000c901d64 */
[----:B0-----:R-:W-:-:S02]  /*f3a0*/  IADD3 R2, P0, R14, R0, RZ ;  /* 0x000000000e027210 */ /* 0x001fc40007f1e0ff */
[----:B------:R-:W0:Y:S03]  /*f3b0*/  SHFL.IDX PT, R14, R9, 0x3, 0x181f ;  /* 0x00781f00090e7f89 */ /* 0x000e2600000e0000 */
[----:B-1----:R-:W-:Y:S02]  /*f3c0*/  IMAD.X R3, RZ, RZ, R35, P0 ;  /* 0x000000ffff037224 */ /* 0x002fe400000e0623 */
[----:B------:R-:W1:Y:S04]  /*f3d0*/  SHFL.IDX PT, R35, R23, 0x3, 0x181f ;  /* 0x00781f0017237f89 */ /* 0x000e6800000e0000 */
[----:B------:R-:W-:Y:S04]  /*f3e0*/  LDGSTS.E.BYPASS.LTC128B.128 [R20+0x25400], desc[UR36][R2.64], !P4 ;  /* 0x2540000002147fae */ /* 0x000fe8000e101d64 */
[----:B------:R-:W-:Y:S04]  /*f3f0*/  LDGSTS.E.BYPASS.LTC128B.128 [R20+0x27c00], desc[UR36][R2.64+0x80], !P3 ;  /* 0x27c0008002147fae */ /* 0x000fe8000d901d64 */
[----:B------:R-:W-:Y:S04]  /*f400*/  LDGSTS.E.BYPASS.LTC128B.128 [R20+0x2a400], desc[UR36][R2.64+0x100], !P2 ;  /* 0x2a40010002147fae */ /* 0x000fe8000d101d64 */
[----:B------:R0:W-:Y:S02]  /*f410*/  LDGSTS.E.BYPASS.LTC128B.128 [R20+0x2cc00], desc[UR36][R2.64+0x180], !P1 ;  /* 0x2cc0018002147fae */ /* 0x0001e4000c901d64 */
[----:B0-----:R-:W-:-:S02]  /*f420*/  IADD3 R2, P0, R14, R0, RZ ;  /* 0x000000000e027210 */ /* 0x001fc40007f1e0ff */
[----:B------:R0:W2:Y:S03]  /*f430*/  SHFL.IDX PT, R14, R9, 0x4, 0x181f ;  /* 0x00981f00090e7f89 */ /* 0x0000a600000e0000 */
[----:B-1----:R-:W-:Y:S02]  /*f440*/  IMAD.X R3, RZ, RZ, R35, P0 ;  /* 0x000000ffff037224 */ /* 0x002fe400000e0623 */
[----:B------:R0:W1:Y:S04]  /*f450*/  SHFL.IDX PT, R35, R23, 0x4, 0x181f ;  /* 0x00981f0017237f89 */ /* 0x00006800000e0000 */
[----:B------:R0:W-:Y:S04]  /*f460*/  LDGSTS.E.BYPASS.LTC128B.128 [R20+0x25c00], desc[UR36][R2.64], !P4 ;  /* 0x25c0000002147fae */ /* 0x0001e8000e101d64 */
[----:B------:R0:W-:Y:S04]  /*f470*/  LDGSTS.E.BYPASS.LTC128B.128 [R20+0x28400], desc[UR36][R2.64+0x80], !P3 ;  /* 0x2840008002147fae */ /* 0x0001e8000d901d64 */
[----:B------:R0:W-:Y:S04]  /*f480*/  LDGSTS.E.BYPASS.LTC128B.128 [R20+0x2ac00], desc[UR36][R2.64+0x100], !P2 ;  /* 0x2ac0010002147fae */ /* 0x0001e8000d101d64 */
[----:B------:R0:W-:Y:S02]  /*f490*/  LDGSTS.E.BYPASS.LTC128B.128 [R20+0x2d400], desc[UR36][R2.64+0x180], !P1 ;  /* 0x2d40018002147fae */ /* 0x0001e4000c901d64 */
.L_x_138:
[----:B0-2---:R-:W-:-:S04]  /*f4a0*/  IADD3 R2, P0, R14, R0, RZ ;  /* 0x000000000e027210 */ /* 0x005fc80007f1e0ff */
[----:B-1----:R-:W-:Y:S02]  /*f4b0*/  IADD3.X R3, RZ, R35, RZ, P0, !PT ;  /* 0x00000023ff037210 */ /* 0x002fe400007fe4ff */
[----:B------:R-:W-:-:S03]  /*f4c0*/  PLOP3.LUT P0, PT, PT, PT, PT, 0x80, 0x0 ;  /* 0x000000000000781c */ /* 0x000fc60003f0f070 */
[----:B------:R-:W-:Y:S01]  /*f4d0*/  @!PT LDS RZ, [RZ] ;  /* 0x00000000fffff984 */ /* 0x000fe20000000800 */
[----:B------:R-:W-:Y:S01]  /*f4e0*/  @!PT LDS RZ, [RZ] ;  /* 0x00000000fffff984 */ /* 0x000fe20000000800 */
[----:B------:R-:W-:Y:S01]  /*f4f0*/  @!PT LDS RZ, [RZ] ;  /* 0x00000000fffff984 */ /* 0x000fe20000000800 */
[----:B------:R0:W-:Y:S04]  /*f500*/  LDGSTS.E.BYPASS.LTC128B.128 [R20+0x26400], desc[UR36][R2.64], !P4 ;  /* 0x2640000002147fae */ /* 0x0001e8000e101d64 */
[----:B------:R0:W-:Y:S04]  /*f510*/  LDGSTS.E.BYPASS.LTC128B.128 [R20+0x28c00], desc[UR36][R2.64+0x80], !P3 ;  /* 0x28c0008002147fae */ /* 0x0001e8000d901d64 */
[----:B------:R0:W-:Y:S04]  /*f520*/  LDGSTS.E.BYPASS.LTC128B.128 [R20+0x2b400], desc[UR36][R2.64+0x100], !P2 ;  /* 0x2b40010002147fae */ /* 0x0001e8000d101d64 */
[----:B------:R0:W-:Y:S01]  /*f530*/  LDGSTS.E.BYPASS.LTC128B.128 [R20+0x2dc00], desc[UR36][R2.64+0x180], !P1 ;  /* 0x2dc0018002147fae */ /* 0x0001e2000c901d64 */
[----:B------:R-:W-:Y:S01]  /*f540*/  NOP ;  /* 0x0000000000007918 */ /* 0x000fe20000000000 */
.L_x_62:
        /* <DEDUP_REMOVED lines=10> */
.L_x_63:
[----:B------:R1:W-:Y:S01]  /*f5f0*/  SYNCS.ARRIVE.TRANS64.A1T0 RZ, [R7+URZ+0x38830], RZ ;  /* 0x038830ff07ff79a7 */ /* 0x0003e2000810003f */
[----:B------:R-:W-:Y:S05]  /*f600*/  @!P2 BRA `(.L_x_64) ;  /* 0x000000000004a947 */ /* 0x000fea0003800000 */
[----:B------:R-:W-:Y:S01]  /*f610*/  BPT.TRAP 0x1 ;  /* 0x000000040000795c */ /* 0x000fe20000300000 */
.L_x_64:
[----:B0-----:R-:W-:Y:S01]  /*f620*/  SHF.L.U32 R2, R10, 0x1f, RZ ;  /* 0x0000001f0a027819 */ /* 0x001fe200000006ff */
[----:B------:R-:W-:Y:S01]  /*f630*/  IMAD.MOV.U32 R9, RZ, RZ, -0x50 ;  /* 0xffffffb0ff097424 */ /* 0x000fe200078e00ff */
[----:B-1----:R-:W-:Y:S01]  /*f640*/  LEA R7, R6, UR39, 0x3 ;  /* 0x0000002706077c11 */ /* 0x002fe2000f8e18ff */
[----:B------:R-:W-:Y:S02]  /*f650*/  BSSY B1, `(.L_x_65) ;  /* 0x0000004000017945 */ /* 0x000fe40003800000 */
[----:B------:R-:W-:Y:S01]  /*f660*/  IMAD R9, R28, R9, UR38 ;  /* 0x000000261c097e24 */ /* 0x000fe2000f8e0209 */
[----:B------:R-:W0:Y:S02]  /*f670*/  SYNCS.PHASECHK.TRANS64.TRYWAIT P0, [R7+URZ+0x38860], R2 ;  /* 0x03886002070075a7 */ /* 0x000e24000800017f */
[----:B0-----:R-:W-:Y:S05]  /*f680*/  @!P0 BRA `(.L_x_66) ;  /* 0x0000002c00308947 */ /* 0x001fea0003800000 */
.L_x_139:
[----:B------:R-:W-:Y:S05]  /*f690*/  BSYNC B1 ;  /* 0x0000000000017941 */ /* 0x000fea0003800000 */
.L_x_65:
[----:B------:R-:W-:Y:S01]  /*f6a0*/  UMOV UR4, 0xffffffff ;  /* 0xffffffff00047882 */ /* 0x000fe20000000000 */
[----:B------:R-:W-:Y:S01]  /*f6b0*/  LOP3.LUT P4, RZ, R16, 0x80, RZ, 0xc0, !PT ;  /* 0x0000008010ff7812 */ /* 0x000fe2000788c0ff */
[----:B------:R-:W-:Y:S01]  /*f6c0*/  IMAD R6, R6, 0x5000, R26 ;  /* 0x0000500006067824 */ /* 0x000fe200078e021a */
[C---:B------:R-:W-:Y:S01]  /*f6d0*/  LOP3.LUT P3, RZ, R16.reuse, 0x40, RZ, 0xc0, !PT ;  /* 0x0000004010ff7812 */ /* 0x040fe2000786c0ff */
[----:B------:R-:W-:Y:S01]  /*f6e0*/  IMAD.IADD R9, R9, 0x1, -R34 ;  /* 0x0000000109097824 */ /* 0x000fe200078e0a22 */
[C---:B------:R-:W-:Y:S02]  /*f6f0*/  LOP3.LUT P2, RZ, R16.reuse, 0x20, RZ, 0xc0, !PT ;  /* 0x0000002010ff7812 */ /* 0x040fe4000784c0ff */
[----:B------:R-:W-:Y:S01]  /*f700*/  LOP3.LUT P1, RZ, R16, 0x10, RZ, 0xc0, !PT ;  /* 0x0000001010ff7812 */ /* 0x000fe2000782c0ff */
[----:B------:R-:W-:-:S12]  /*f710*/  BRA.DIV UR4, `(.L_x_67) ;  /* 0x0000002e04207947 */ /* 0x000fd8000b800000 */
[----:B------:R-:W0:Y:S01]  /*f720*/  SHFL.IDX PT, R14, R17, RZ, 0x181f ;  /* 0x00181fff110e7589 */ /* 0x000e2200000e0000 */
[----:B------:R-:W-:-:S03]  /*f730*/  LEA R6, R6, UR39, 0x1 ;  /* 0x0000002706067c11 */ /* 0x000fc6000f8e08ff */
[----:B------:R-:W1:Y:S01]  /*f740*/  SHFL.IDX PT, R3, R18, RZ, 0x181f ;  /* 0x00181fff12037589 */ /* 0x000e6200000e0000 */
[----:B0-----:R-:W-:-:S03]  /*f750*/  IADD3 R2, P0, R14, R0, RZ ;  /* 0x000000000e027210 */ /* 0x001fc60007f1e0ff */
[----:B------:R-:W0:Y:S01]  /*f760*/  SHFL.IDX PT, R14, R17, 0x1, 0x181f ;  /* 0x00381f00110e7f89 */ /* 0x000e2200000e0000 */
[----:B-1----:R-:W-:Y:S02]  /*f770*/  IADD3.X R3, RZ, R3, RZ, P0, !PT ;  /* 0x00000003ff037210 */ /* 0x002fe400007fe4ff */
[----:B------:R-:W-:-:S13]  /*f780*/  ISETP.LT.OR P0, PT, R9, 0x1, P4 ;  /* 0x000000010900780c */ /* 0x000fda0002701670 */
[----:B------:R-:W-:Y:S01]  /*f790*/  LDGSTS.E.BYPASS.LTC128B.128 [R6+0x400], desc[UR36][R2.64], !P0 ;  /* 0x0040000002067fae */ /* 0x000fe2000c101d64 */
[----:B------:R-:W-:-:S13]  /*f7a0*/  ISETP.LT.OR P0, PT, R9, 0x1, P3 ;  /* 0x000000010900780c */ /* 0x000fda0001f01670 */
[----:B------:R-:W-:Y:S01]  /*f7b0*/  LDGSTS.E.BYPASS.LTC128B.128 [R6+0x2c00], desc[UR36][R2.64+0x80], !P0 ;  /* 0x02c0008002067fae */ /* 0x000fe2000c101d64 */
[----:B------:R-:W-:-:S13]  /*f7c0*/  ISETP.LT.OR P0, PT, R9, 0x1, P2 ;  /* 0x000000010900780c */ /* 0x000fda0001701670 */
[----:B------:R-:W-:Y:S01]  /*f7d0*/  LDGSTS.E.BYPASS.LTC128B.128 [R6+0x5400], desc[UR36][R2.64+0x100], !P0 ;  /* 0x0540010002067fae */ /* 0x000fe2000c101d64 */
[----:B------:R-:W-:-:S13]  /*f7e0*/  ISETP.LT.OR P0, PT, R9, 0x1, P1 ;  /* 0x000000010900780c */ /* 0x000fda0000f01670 */
[----:B------:R1:W-:Y:S04]  /*f7f0*/  LDGSTS.E.BYPASS.LTC128B.128 [R6+0x7c00], desc[UR36][R2.64+0x180], !P0 ;  /* 0x07c0018002067fae */ /* 0x0003e8000c101d64 */
[----:B-1----:R-:W1:Y:S01]  /*f800*/  SHFL.IDX PT, R3, R18, 0x1, 0x181f ;  /* 0x00381f0012037f89 */ /* 0x002e6200000e0000 */
[----:B0-----:R-:W-:-:S03]  /*f810*/  IADD3 R2, P0, R14, R0, RZ ;  /* 0x000000000e027210 */ /* 0x001fc60007f1e0ff */
[----:B------:R-:W0:Y:S02]  /*f820*/  SHFL.IDX PT, R14, R17, 0x2, 0x181f ;  /* 0x00581f00110e7f89 */ /* 0x000e2400000e0000 */
[----:B-1----:R-:W-:Y:S01]  /*f830*/  IMAD.X R3, RZ, RZ, R3, P0 ;  /* 0x000000ffff037224 */ /* 0x002fe200000e0603 */
        /* <DEDUP_REMOVED lines=22> */
[----:B------:R-:W2:Y:S04]  /*f9a0*/  SHFL.IDX PT, R18, R18, 0x4, 0x181f ;  /* 0x00981f0012127f89 */ /* 0x000ea800000e0000 */
[----:B------:R3:W4:Y:S01]  /*f9b0*/  SHFL.IDX PT, R14, R17, 0x4, 0x181f ;  /* 0x00981f00110e7f89 */ /* 0x00072200000e0000 */
[----:B-1----:R-:W-:Y:S02]  /*f9c0*/  IADD3.X R3, RZ, R3, RZ, P0, !PT ;  /* 0x00000003ff037210 */ /* 0x002fe400007fe4ff */
[----:B------:R-:W-:-:S13]  /*f9d0*/  ISETP.LT.OR P0, PT, R9, 0x31, P4 ;  /* 0x000000310900780c */ /* 0x000fda0002701670 */
[----:B------:R3:W-:Y:S01]  /*f9e0*/  LDGSTS.E.BYPASS.LTC128B.128 [R6+0x1c00], desc[UR36][R2.64], !P0 ;  /* 0x01c0000002067fae */ /* 0x0007e2000c101d64 */
[----:B------:R-:W-:-:S13]  /*f9f0*/  ISETP.LT.OR P0, PT, R9, 0x31, P3 ;  /* 0x000000310900780c */ /* 0x000fda0001f01670 */
[----:B------:R3:W-:Y:S01]  /*fa00*/  LDGSTS.E.BYPASS.LTC128B.128 [R6+0x4400], desc[UR36][R2.64+0x80], !P0 ;  /* 0x0440008002067fae */ /* 0x0007e2000c101d64 */
[----:B------:R-:W-:-:S13]  /*fa10*/  ISETP.LT.OR P0, PT, R9, 0x31, P2 ;  /* 0x000000310900780c */ /* 0x000fda0001701670 */
[----:B------:R3:W-:Y:S01]  /*fa20*/  LDGSTS.E.BYPASS.LTC128B.128 [R6+0x6c00], desc[UR36][R2.64+0x100], !P0 ;  /* 0x06c0010002067fae */ /* 0x0007e2000c101d64 */
[----:B------:R-:W-:-:S13]  /*fa30*/  ISETP.LT.OR P0, PT, R9, 0x31, P1 ;  /* 0x000000310900780c */ /* 0x000fda0000f01670 */
[----:B--2-4-:R3:W-:Y:S02]  /*fa40*/  LDGSTS.E.BYPASS.LTC128B.128 [R6+0x9400], desc[UR36][R2.64+0x180], !P0 ;  /* 0x0940018002067fae */ /* 0x0147e4000c101d64 */
.L_x_151:
[----:B0--3--:R-:W-:Y:S01]  /*fa50*/  IADD3 R2, P0, R14, R0, RZ ;  /* 0x000000000e027210 */ /* 0x009fe20007f1e0ff */
[----:B------:R-:W-:Y:S02]  /*fa60*/  ULDC.64 UR4, c[0x0][0x328] ;  /* 0x0000ca0000047ab9 */ /* 0x000fe40000000a00 */
[----:B------:R-:W-:Y:S02]  /*fa70*/  IMAD R0, R21, UR4, RZ ;  /* 0x0000000415007c24 */ /* 0x000fe4000f8e02ff */
[----:B------:R-:W-:Y:S01]  /*fa80*/  IMAD.X R3, RZ, RZ, R18, P0 ;  /* 0x000000ffff037224 */ /* 0x000fe200000e0612 */
[----:B------:R-:W-:-:S13]  /*fa90*/  ISETP.LT.OR P0, PT, R9, 0x41, P4 ;  /* 0x000000410900780c */ /* 0x000fda0002701670 */
[----:B------:R-:W-:Y:S01]  /*faa0*/  @!PT LDS RZ, [RZ] ;  /* 0x00000000fffff984 */ /* 0x000fe20000000800 */
[----:B------:R-:W-:Y:S01]  /*fab0*/  @!PT LDS RZ, [RZ] ;  /* 0x00000000fffff984 */ /* 0x000fe20000000800 */
[----:B------:R-:W-:Y:S01]  /*fac0*/  @!PT LDS RZ, [RZ] ;  /* 0x00000000fffff984 */ /* 0x000fe20000000800 */
[----:B------:R-:W-:Y:S01]  /*fad0*/  LDGSTS.E.BYPASS.LTC128B.128 [R6+0x2400], desc[UR36][R2.64], !P0 ;  /* 0x0240000002067fae */ /* 0x000fe2000c101d64 */
[----:B------:R-:W-:-:S13]  /*fae0*/  ISETP.LT.OR P0, PT, R9, 0x41, P3 ;  /* 0x000000410900780c */ /* 0x000fda0001f01670 */
[----:B------:R-:W-:Y:S01]  /*faf0*/  LDGSTS.E.BYPASS.LTC128B.128 [R6+0x4c00], desc[UR36][R2.64+0x80], !P0 ;  /* 0x04c0008002067fae */ /* 0x000fe2000c101d64 */
[----:B------:R-:W-:-:S13]  /*fb00*/  ISETP.LT.OR P0, PT, R9, 0x41, P2 ;  /* 0x000000410900780c */ /* 0x000fda0001701670 */
[----:B------:R-:W-:Y:S01]  /*fb10*/  LDGSTS.E.BYPASS.LTC128B.128 [R6+0x7400], desc[UR36][R2.64+0x100], !P0 ;  /* 0x0740010002067fae */ /* 0x000fe2000c101d64 */
[----:B------:R-:W-:Y:S01]  /*fb20*/  ISETP.LT.OR P0, PT, R9, 0x41, P1 ;  /* 0x000000410900780c */ /* 0x000fe20000f01670 */
[----:B------:R-:W-:-:S12]  /*fb30*/  IMAD R9, R5, UR5, R0 ;  /* 0x0000000505097c24 */ /* 0x000fd8000f8e0200 */
[----:B------:R0:W-:Y:S02]  /*fb40*/  LDGSTS.E.BYPASS.LTC128B.128 [R6+0x9c00], desc[UR36][R2.64+0x180], !P0 ;  /* 0x09c0018002067fae */ /* 0x0001e4000c101d64 */
        /* <DEDUP_REMOVED lines=10> */
[----:B------:R-:W-:Y:S01]  /*fbf0*/  NOP ;  /* 0x0000000000007918 */ /* 0x000fe20000000000 */
[----:B------:R-:W-:Y:S01]  /*fc00*/  IMAD.WIDE.U32 R2, R19, UR4, R2 ;  /* 0x0000000413027c25 */ /* 0x000fe2000f8e0002 */
[----:B------:R-:W-:-:S03]  /*fc10*/  ULDC.64 UR4, c[0x0][0x318] ;  /* 0x0000c60000047ab9 */ /* 0x000fc60000000a00 */
[----:B------:R-:W-:Y:S01]  /*fc20*/  IMAD.IADD R3, R5, 0x1, R3 ;  /* 0x0000000105037824 */ /* 0x000fe200078e0203 */
[----:B------:R-:W-:-:S04]  /*fc30*/  LEA R17, P0, R2, UR4, 0x1 ;  /* 0x0000000402117c11 */ /* 0x000fc8000f8008ff */
[----:B------:R-:W-:Y:S02]  /*fc40*/  LEA.HI.X R18, R2, UR5, R3, 0x1, P0 ;  /* 0x0000000502127c11 */ /* 0x000fe400080f0c03 */
[----:B------:R-:W-:-:S13]  /*fc50*/  PLOP3.LUT P0, PT, PT, PT, PT, 0x80, 0x0 ;  /* 0x000000000000781c */ /* 0x000fda0003f0f070 */
.L_x_68:
        /* <DEDUP_REMOVED lines=10> */
.L_x_69:
[C---:B------:R-:W-:Y:S01]  /*fd00*/  ISETP.GT.AND P0, PT, R8.reuse, RZ, PT ;  /* 0x000000ff0800720c */ /* 0x040fe20003f04270 */
[----:B------:R0:W-:Y:S01]  /*fd10*/  SYNCS.ARRIVE.TRANS64.A1T0 RZ, [R7+URZ+0x38850], RZ ;  /* 0x038850ff07ff79a7 */ /* 0x0001e2000810003f */
[----:B------:R-:W-:Y:S01]  /*fd20*/  VIADD R0, R8, 0xffffffff ;  /* 0xffffffff08007836 */ /* 0x000fe20000000000 */
[----:B------:R-:W-:Y:S01]  /*fd30*/  MOV R10, R25 ;  /* 0x00000019000a7202 */ /* 0x000fe20000000f00 */
[----:B------:R-:W-:Y:S02]  /*fd40*/  IMAD.MOV.U32 R6, RZ, RZ, R22 ;  /* 0x000000ffff067224 */ /* 0x000fe400078e0016 */
[----:B------:R-:W-:-:S07]  /*fd50*/  IMAD.MOV.U32 R28, RZ, RZ, R8 ;  /* 0x000000ffff1c7224 */ /* 0x000fce00078e0008 */
[----:B0-----:R-:W-:Y:S05]  /*fd60*/  @P0 BRA `(.L_x_70) ;  /* 0xfffffff000300947 */ /* 0x001fea000383ffff */
[----:B------:R-:W-:Y:S05]  /*fd70*/  BSYNC B0 ;  /* 0x0000000000007941 */ /* 0x000fea0003800000 */
.L_x_57:
[----:B------:R-:W-:-:S13]  /*fd80*/  LOP3.LUT P0, RZ, R16, 0x100, RZ, 0xc0, !PT ;  /* 0x0000010010ff7812 */ /* 0x000fda000780c0ff */
[----:B------:R-:W-:Y:S05]  /*fd90*/  @!P0 BRA `(.L_x_71) ;  /* 0x0000000000048947 */ /* 0x000fea0003800000 */
[----:B------:R-:W-:Y:S01]  /*fda0*/  BPT.TRAP 0x1 ;  /* 0x000000040000795c */ /* 0x000fe20000300000 */
.L_x_71:
[----:B------:R-:W-:Y:S01]  /*fdb0*/  LEA R4, R22, UR39, 0x3 ;  /* 0x0000002716047c11 */ /* 0x000fe2000f8e18ff */
[----:B------:R-:W-:Y:S01]  /*fdc0*/  BSSY B0, `(.L_x_72) ;  /* 0x0000006000007945 */ /* 0x000fe20003800000 */
[----:B0-----:R-:W-:Y:S02]  /*fdd0*/  SHF.L.U32 R3, R25, 0x1f, RZ ;  /* 0x0000001f19037819 */ /* 0x001fe400000006ff */
[----:B------:R-:W-:Y:S02]  /*fde0*/  MOV R5, 0xffffffb0 ;  /* 0xffffffb000057802 */ /* 0x000fe40000000f00 */
[----:B------:R-:W0:Y:S03]  /*fdf0*/  SYNCS.PHASECHK.TRANS64.TRYWAIT P0, [R4+URZ+0x38860], R3 ;  /* 0x03886003040075a7 */ /* 0x000e26000800017f */
[----:B------:R-:W-:Y:S01]  /*fe00*/  IMAD R5, R8, R5, UR38 ;  /* 0x0000002608057e24 */ /* 0x000fe2000f8e0205 */
[----:B0-----:R-:W-:Y:S06]  /*fe10*/  @!P0 BRA `(.L_x_73) ;  /* 0x0000002c00288947 */ /* 0x001fec0003800000 */
.L_x_152:
[----:B------:R-:W-:Y:S05]  /*fe20*/  BSYNC B0 ;  /* 0x0000000000007941 */ /* 0x000fea0003800000 */
.L_x_72:
        /* <DEDUP_REMOVED lines=8> */
[----:B------:R-:W1:Y:S01]  /*feb0*/  SHFL.IDX PT, R14, R17, RZ, 0x181f ;  /* 0x00181fff110e7589 */ /* 0x000e6200000e0000 */
[----:B------:R-:W-:-:S03]  /*fec0*/  IMAD.SHL.U32 R6, R37, 0x2, RZ ;  /* 0x0000000225067824 */ /* 0x000fc600078e00ff */
[----:B------:R-:W0:Y:S02]  /*fed0*/  SHFL.IDX PT, R0, R18, RZ, 0x181f ;  /* 0x00181fff12007589 */ /* 0x000e2400000e0000 */
[----:B-1----:R-:W-:Y:S02]  /*fee0*/  IADD3 R2, P0, R14, R6, RZ ;  /* 0x000000060e027210 */ /* 0x002fe40007f1e0ff */
[----:B------:R-:W1:Y:S02]  /*fef0*/  SHFL.IDX PT, R14, R17, 0x1, 0x181f ;  /* 0x00381f00110e7f89 */ /* 0x000e6400000e0000 */
[----:B0-----:R-:W-:Y:S02]  /*ff00*/  IADD3.X R3, RZ, R0, RZ, P0, !PT ;  /* 0x00000000ff037210 */ /* 0x001fe400007fe4ff */
[----:B------:R-:W-:Y:S02]  /*ff10*/  ISETP.LT.OR P0, PT, R5, 0x1, P4 ;  /* 0x000000010500780c */ /* 0x000fe40002701670 */
[----:B------:R-:W-:-:S02]  /*ff20*/  LEA R0, R7, UR39, 0x1 ;  /* 0x0000002707007c11 */ /* 0x000fc4000f8e08ff */
[----:B------:R-:W0:Y:S09]  /*ff30*/  SHFL.IDX PT, R7, R18, 0x1, 0x181f ;  /* 0x00381f0012077f89 */ /* 0x000e3200000e0000 */
[----:B------:R-:W-:Y:S01]  /*ff40*/  LDGSTS.E.BYPASS.LTC128B.128 [R0+0x400], desc[UR36][R2.64], !P0 ;  /* 0x0040000002007fae */ /* 0x000fe2000c101d64 */
[----:B------:R-:W-:-:S13]  /*ff50*/  ISETP.LT.OR P0, PT, R5, 0x1, P3 ;  /* 0x000000010500780c */ /* 0x000fda0001f01670 */
[----:B------:R-:W-:Y:S01]  /*ff60*/  LDGSTS.E.BYPASS.LTC128B.128 [R0+0x2c00], desc[UR36][R2.64+0x80], !P0 ;  /* 0x02c0008002007fae */ /* 0x000fe2000c101d64 */
[----:B------:R-:W-:-:S13]  /*ff70*/  ISETP.LT.OR P0, PT, R5, 0x1, P2 ;  /* 0x000000010500780c */ /* 0x000fda0001701670 */
[----:B------:R-:W-:Y:S01]  /*ff80*/  LDGSTS.E.BYPASS.LTC128B.128 [R0+0x5400], desc[UR36][R2.64+0x100], !P0 ;  /* 0x0540010002007fae */ /* 0x000fe2000c101d64 */
[----:B------:R-:W-:-:S13]  /*ff90*/  ISETP.LT.OR P0, PT, R5, 0x1, P1 ;  /* 0x000000010500780c */ /* 0x000fda0000f01670 */
[----:B------:R1:W-:Y:S02]  /*ffa0*/  LDGSTS.E.BYPASS.LTC128B.128 [R0+0x7c00], desc[UR36][R2.64+0x180], !P0 ;  /* 0x07c0018002007fae */ /* 0x0003e4000c101d64 */
[----:B-1----:R-:W-:Y:S02]  /*ffb0*/  IADD3 R2, P0, R14, R6, RZ ;  /* 0x000000060e027210 */ /* 0x002fe40007f1e0ff */
[----:B------:R-:W1:Y:S03]  /*ffc0*/  SHFL.IDX PT, R14, R17, 0x2, 0x181f ;  /* 0x00581f00110e7f89 */ /* 0x000e6600000e0000 */
[----:B0-----:R-:W-:Y:S01]  /*ffd0*/  IMAD.X R3, RZ, RZ, R7, P0 ;  /* 0x000000ffff037224 */ /* 0x001fe200000e0607 */
[----:B------:R-:W-:Y:S01]  /*ffe0*/  ISETP.LT.OR P0, PT, R5, 0x11, P4 ;  /* 0x000000110500780c */ /* 0x000fe20002701670 */
[----:B------:R-:W0:-:S12]  /*fff0*/  SHFL.IDX PT, R7, R18, 0x2, 0x181f ;  /* 0x00581f0012077f89 */ /* 0x000e1800000e0000 */
        /* <DEDUP_REMOVED lines=10> */
[C---:B------:R-:W-:Y:S01]  /*100a0*/  ISETP.LT.OR P0, PT, R5.reuse, 0x21, P4 ;  /* 0x000000210500780c */ /* 0x040fe20002701670 */
[----:B------:R-:W0:Y:S04]  /*100b0*/  SHFL.IDX PT, R7, R18, 0x3, 0x181f ;  /* 0x00781f0012077f89 */ /* 0x000e2800000e0000 */
[----:B------:R-:W2:Y:S08]  /*100c0*/  SHFL.IDX PT, R18, R18, 0x4, 0x181f ;  /* 0x00981f0012127f89 */ /* 0x000eb000000e0000 */
        /* <DEDUP_REMOVED lines=8> */
[----:B------:R1:W3:Y:S02]  /*10150*/  SHFL.IDX PT, R14, R17, 0x4, 0x181f ;  /* 0x00981f00110e7f89 */ /* 0x0002e400000e0000 */
[----:B0-----:R-:W-:Y:S02]  /*10160*/  IADD3.X R3, RZ, R7, RZ, P0, !PT ;  /* 0x00000007ff037210 */ /* 0x001fe400007fe4ff */
[----:B------:R-:W-:-:S13]  /*10170*/  ISETP.LT.OR P0, PT, R5, 0x31, P4 ;  /* 0x000000310500780c */ /* 0x000fda0002701670 */
[----:B------:R1:W-:Y:S01]  /*10180*/  LDGSTS.E.BYPASS.LTC128B.128 [R0+0x1c00], desc[UR36][R2.64], !P0 ;  /* 0x01c0000002007fae */ /* 0x0003e2000c101d64 */
[----:B------:R-:W-:-:S13]  /*10190*/  ISETP.LT.OR P0, PT, R5, 0x31, P3 ;  /* 0x000000310500780c */ /* 0x000fda0001f01670 */
[----:B------:R1:W-:Y:S01]  /*101a0*/  LDGSTS.E.BYPASS.LTC128B.128 [R0+0x4400], desc[UR36][R2.64+0x80], !P0 ;  /* 0x0440008002007fae */ /* 0x0003e2000c101d64 */
[----:B------:R-:W-:-:S13]  /*101b0*/  ISETP.LT.OR P0, PT, R5, 0x31, P2 ;  /* 0x000000310500780c */ /* 0x000fda0001701670 */
[----:B------:R1:W-:Y:S01]  /*101c0*/  LDGSTS.E.BYPASS.LTC128B.128 [R0+0x6c00], desc[UR36][R2.64+0x100], !P0 ;  /* 0x06c0010002007fae */ /* 0x0003e2000c101d64 */
[----:B------:R-:W-:-:S13]  /*101d0*/  ISETP.LT.OR P0, PT, R5, 0x31, P1 ;  /* 0x000000310500780c */ /* 0x000fda0000f01670 */
[----:B--23--:R1:W-:Y:S02]  /*101e0*/  LDGSTS.E.BYPASS.LTC128B.128 [R0+0x9400], desc[UR36][R2.64+0x180], !P0 ;  /* 0x0940018002007fae */ /* 0x00c3e4000c101d64 */
.L_x_164:
[----:B01----:R-:W-:-:S05]  /*101f0*/  IADD3 R2, P0, R14, R6, RZ ;  /* 0x000000060e027210 */ /* 0x003fca0007f1e0ff */
[----:B------:R-:W-:Y:S01]  /*10200*/  IMAD.X R3, RZ, RZ, R18, P0 ;  /* 0x000000ffff037224 */ /* 0x000fe200000e0612 */
[----:B------:R-:W-:-:S13]  /*10210*/  ISETP.LT.OR P0, PT, R5, 0x41, P4 ;  /* 0x000000410500780c */ /* 0x000fda0002701670 */
[----:B------:R-:W-:Y:S01]  /*10220*/  @!PT LDS RZ, [RZ] ;  /* 0x00000000fffff984 */ /* 0x000fe20000000800 */
[----:B------:R-:W-:Y:S01]  /*10230*/  @!PT LDS RZ, [RZ] ;  /* 0x00000000fffff984 */ /* 0x000fe20000000800 */
[----:B------:R-:W-:Y:S01]  /*10240*/  @!PT LDS RZ, [RZ] ;  /* 0x00000000fffff984 */ /* 0x000fe20000000800 */
[----:B------:R0:W-:Y:S01]  /*10250*/  LDGSTS.E.BYPASS.LTC128B.128 [R0+0x2400], desc[UR36][R2.64], !P0 ;  /* 0x0240000002007fae */ /* 0x0001e2000c101d64 */
[----:B------:R-:W-:-:S13]  /*10260*/  ISETP.LT.OR P0, PT, R5, 0x41, P3 ;  /* 0x000000410500780c */ /* 0x000fda0001f01670 */
[----:B------:R0:W-:Y:S01]  /*10270*/  LDGSTS.E.BYPASS.LTC128B.128 [R0+0x4c00], desc[UR36][R2.64+0x80], !P0 ;  /* 0x04c0008002007fae */ /* 0x0001e2000c101d64 */
[----:B------:R-:W-:-:S13]  /*10280*/  ISETP.LT.OR P0, PT, R5, 0x41, P2 ;  /* 0x000000410500780c */ /* 0x000fda0001701670 */
[----:B------:R0:W-:Y:S01]  /*10290*/  LDGSTS.E.BYPASS.LTC128B.128 [R0+0x7400], desc[UR36][R2.64+0x100], !P0 ;  /* 0x0740010002007fae */ /* 0x0001e2000c101d64 */
[----:B------:R-:W-:-:S13]  /*102a0*/  ISETP.LT.OR P0, PT, R5, 0x41, P1 ;  /* 0x000000410500780c */ /* 0x000fda0000f01670 */
[----:B------:R0:W-:Y:S01]  /*102b0*/  LDGSTS.E.BYPASS.LTC128B.128 [R0+0x9c00], desc[UR36][R2.64+0x180], !P0 ;  /* 0x09c0018002007fae */ /* 0x0001e2000c101d64 */
[----:B------:R-:W-:Y:S01]  /*102c0*/  PLOP3.LUT P0, PT, PT, PT, PT, 0x80, 0x0 ;  /* 0x000000000000781c */ /* 0x000fe20003f0f070 */
[----:B------:R-:W-:-:S12]  /*102d0*/  NOP ;  /* 0x0000000000007918 */ /* 0x000fd80000000000 */
.L_x_75:
        /* <DEDUP_REMOVED lines=10> */
.L_x_76:
[----:B0-----:R-:W2:Y:S01]  /*10380*/  LDL.LU R2, [R1] ;  /* 0x0000000001027983 */ /* 0x001ea20000300800 */
[----:B------:R-:W-:Y:S01]  /*10390*/  VIADD R22, R22, 0x1 ;  /* 0x0000000116167836 */ /* 0x000fe20000000000 */
[----:B------:R-:W-:Y:S01]  /*103a0*/  IADD3 R36, R36, UR43, RZ ;  /* 0x0000002b24247c10 */ /* 0x000fe2000fffe0ff */
[----:B------:R-:W-:Y:S01]  /*103b0*/  ULDC UR4, c[0x0][0xc34] ;  /* 0x00030d0000047ab9 */ /* 0x000fe20000000800 */
[----:B------:R0:W-:Y:S02]  /*103c0*/  SYNCS.ARRIVE.TRANS64.A1T0 RZ, [R4+URZ+0x38850], RZ ;  /* 0x038850ff04ff79a7 */ /* 0x0001e4000810003f */
[----:B------:R-:W-:-:S04]  /*103d0*/  ISETP.NE.AND P0, PT, R22, 0x2, PT ;  /* 0x000000021600780c */ /* 0x000fc80003f05270 */
[----:B------:R-:W-:Y:S02]  /*103e0*/  SEL R22, R22, RZ, P0 ;  /* 0x000000ff16167207 */ /* 0x000fe40000000000 */
[----:B------:R-:W-:Y:S02]  /*103f0*/  SEL R0, RZ, 0x1, P0 ;  /* 0x00000001ff007807 */ /* 0x000fe40000000000 */
[----:B------:R-:W-:Y:S02]  /*10400*/  ISETP.GE.AND P0, PT, R36, UR4, PT ;  /* 0x0000000424007c0c */ /* 0x000fe4000bf06270 */
[----:B------:R-:W-:Y:S01]  /*10410*/  LOP3.LUT R25, R25, R0, RZ, 0x3c, !PT ;  /* 0x0000000019197212 */ /* 0x000fe200078e3cff */
[----:B--2---:R-:W-:-:S05]  /*10420*/  VIADD R2, R2, 0x1 ;  /* 0x0000000102027836 */ /* 0x004fca0000000000 */
[----:B------:R0:W-:Y:S05]  /*10430*/  STL [R1], R2 ;  /* 0x0000000201007387 */ /* 0x0001ea0000100800 */
[----:B------:R-:W-:Y:S05]  /*10440*/  @!P0 BRA `(.L_x_77) ;  /* 0xffffffcc009c8947 */ /* 0x000fea000383ffff */
[----:B------:R-:W-:-:S07]  /*10450*/  LOP3.LUT R0, R2, 0x1, RZ, 0xc, !PT ;  /* 0x0000000102007812 */ /* 0x000fce00078e0cff */
.L_x_40:
[----:B------:R-:W1:Y:S01]  /*10460*/  S2R R3, SR_CgaCtaId ;  /* 0x0000000000037919 */ /* 0x000e620000008800 */
[----:B0-----:R-:W-:Y:S01]  /*10470*/  MOV R2, 0x400 ;  /* 0x0000040000027802 */ /* 0x001fe20000000f00 */
[----:B------:R-:W-:Y:S01]  /*10480*/  BSSY B0, `(.L_x_78) ;  /* 0x0000005000007945 */ /* 0x000fe20003800000 */
[----:B------:R-:W-:Y:S02]  /*10490*/  SHF.L.U32 R0, R0, 0x1f, RZ ;  /* 0x0000001f00007819 */ /* 0x000fe400000006ff */
[----:B-1----:R-:W-:-:S04]  /*104a0*/  LEA R5, R3, R2, 0x18 ;  /* 0x0000000203057211 */ /* 0x002fc800078ec0ff */
[----:B------:R-:W0:Y:S02]  /*104b0*/  SYNCS.PHASECHK.TRANS64.TRYWAIT P0, [R5+URZ+0x38820], R0 ;  /* 0x03882000050075a7 */ /* 0x000e24000800017f */
[----:B0-----:R-:W-:Y:S05]  /*104c0*/  @!P0 BRA `(.L_x_79) ;  /* 0x0000002c00808947 */ /* 0x001fea0003800000 */
.L_x_165:
[----:B------:R-:W-:Y:S05]  /*104d0*/  BSYNC B0 ;  /* 0x0000000000007941 */ /* 0x000fea0003800000 */
.L_x_78:
[----:B------:R-:W-:-:S03]  /*104e0*/  UMOV UR4, 0xffffffff ;  /* 0xffffffff00047882 */ /* 0x000fc60000000000 */
[----:B------:R-:W-:Y:S05]  /*104f0*/  BRA.DIV UR4, `(.L_x_80) ;  /* 0x0000002e04887947 */ /* 0x000fea000b800000 */
[----:B0-----:R-:W0:Y:S02]  /*10500*/  S2R R0, SR_TID.X ;  /* 0x0000000000007919 */ /* 0x001e240000002100 */
[----:B0-----:R-:W-:-:S04]  /*10510*/  SHF.R.U32.HI R0, RZ, 0x5, R0 ;  /* 0x00000005ff007819 */ /* 0x001fc80000011600 */
[----:B------:R-:W-:-:S05]  /*10520*/  LOP3.LUT R0, R0, 0x3, RZ, 0xc0, !PT ;  /* 0x0000000300007812 */ /* 0x000fca00078ec0ff */
[----:B------:R0:W1:Y:S02]  /*10530*/  SHFL.IDX PT, R14, R0, RZ, 0x1f ;  /* 0x00001fff000e7589 */ /* 0x00006400000e0000 */
.L_x_168:
[----:B-1----:R-:W-:Y:S01]  /*10540*/  ISETP.NE.AND P0, PT, R14, RZ, PT ;  /* 0x000000ff0e00720c */ /* 0x002fe20003f05270 */
[----:B------:R-:W-:-:S12]  /*10550*/  BSSY B0, `(.L_x_81) ;  /* 0x0000026000007945 */ /* 0x000fd80003800000 */
[----:B------:R-:W-:Y:S05]  /*10560*/  @P0 BRA `(.L_x_82) ;  /* 0x0000000000900947 */ /* 0x000fea0003800000 */
[----:B------:R-:W-:-:S03]  /*10570*/  UMOV UR4, 0xffffffff ;  /* 0xffffffff00047882 */ /* 0x000fc60000000000 */
[----:B------:R-:W-:Y:S05]  /*10580*/  BRA.DIV UR4, `(.L_x_83) ;  /* 0x0000002e04987947 */ /* 0x000fea000b800000 */
[----:B------:R-:W-:-:S13]  /*10590*/  ELECT P6, URZ, PT ;  /* 0x00000000003f782f */ /* 0x000fda00038c0000 */
.L_x_171:
[----:B------:R-:W-:Y:S05]  /*105a0*/  @!P6 BRA `(.L_x_82) ;  /* 0x000000000080e947 */ /* 0x000fea0003800000 */
[----:B0-----:R-:W2:Y:S02]  /*105b0*/  LDL R0, [R1+0xc] ;  /* 0x00000c0001007983 */ /* 0x001ea40000100800 */
[----:B--2---:R-:W-:-:S13]  /*105c0*/  R2UR UR4, R0 ;  /* 0x00000000000472ca */ /* 0x004fda00000e0000 */
[----:B------:R-:W-:-:S06]  /*105d0*/  ULOP3.LUT UR4, UR4, 0x2, URZ, 0xfc, !UPT ;  /* 0x0000000204047892 */ /* 0x000fcc000f8efc3f */
[----:B------:R-:W-:-:S05]  /*105e0*/  IMAD.U32 R0, RZ, RZ, UR4 ;  /* 0x00000004ff007e24 */ /* 0x000fca000f8e00ff */
[----:B------:R-:W-:-:S13]  /*105f0*/  ISETP.NE.AND P0, PT, R0, 0x3, PT ;  /* 0x000000030000780c */ /* 0x000fda0003f05270 */
[----:B------:R-:W-:Y:S05]  /*10600*/  @!P0 BRA `(.L_x_84) ;  /* 0x0000000000048947 */ /* 0x000fea0003800000 */
[----:B------:R-:W-:Y:S01]  /*10610*/  BPT.TRAP 0x1 ;  /* 0x000000040000795c */ /* 0x000fe20000300000 */
.L_x_84:
[C---:B------:R-:W-:Y:S01]  /*10620*/  LEA R3, R22.reuse, R5, 0x3 ;  /* 0x0000000516037211 */ /* 0x040fe200078e18ff */
[----:B------:R-:W-:Y:S01]  /*10630*/  VIADD R22, R22, 0x1 ;  /* 0x0000000116167836 */ /* 0x000fe20000000000 */
[----:B------:R-:W-:-:S04]  /*10640*/  SHF.L.U32 R2, R25, 0x1f, RZ ;  /* 0x0000001f19027819 */ /* 0x000fc800000006ff */
[----:B------:R-:W0:Y:S01]  /*10650*/  SYNCS.PHASECHK.TRANS64.TRYWAIT P1, [R3+URZ+0x38840], R2 ;  /* 0x03884002030075a7 */ /* 0x000e22000802017f */
[----:B------:R-:W-:-:S04]  /*10660*/  ISETP.NE.AND P2, PT, R22, 0x2, PT ;  /* 0x000000021600780c */ /* 0x000fc80003f45270 */
[----:B------:R-:W-:Y:S01]  /*10670*/  SEL R0, RZ, 0x1, P2 ;  /* 0x00000001ff007807 */ /* 0x000fe20001000000 */
[----:B0-----:R-:W-:Y:S08]  /*10680*/  @!P1 BRA `(.L_x_85) ;  /* 0x0000002c00789947 */ /* 0x001ff00003800000 */
.L_x_172:
[----:B------:R-:W-:Y:S02]  /*10690*/  SEL R22, R22, RZ, P2 ;  /* 0x000000ff16167207 */ /* 0x000fe40001000000 */
[----:B------:R-:W-:Y:S01]  /*106a0*/  LOP3.LUT R0, R25, R0, RZ, 0x3c, !PT ;  /* 0x0000000019007212 */ /* 0x000fe200078e3cff */
[----:B------:R-:W-:Y:S06]  /*106b0*/  @!P0 BRA `(.L_x_86) ;  /* 0x0000000000048947 */ /* 0x000fec0003800000 */
[----:B------:R-:W-:Y:S01]  /*106c0*/  BPT.TRAP 0x1 ;  /* 0x000000040000795c */ /* 0x000fe20000300000 */
.L_x_86:
[----:B------:R-:W-:Y:S01]  /*106d0*/  IMAD R5, R22, 0x8, R5 ;  /* 0x0000000816057824 */ /* 0x000fe200078e0205 */
[----:B------:R-:W-:-:S04]  /*106e0*/  SHF.L.U32 R0, R0, 0x1f, RZ ;  /* 0x0000001f00007819 */ /* 0x000fc800000006ff */
[----:B------:R-:W1:Y:S02]  /*106f0*/  SYNCS.PHASECHK.TRANS64.TRYWAIT P1, [R5+URZ+0x38840], R0 ;  /* 0x03884000050075a7 */ /* 0x000e64000802017f */
[----:B-1----:R-:W-:Y:S05]  /*10700*/  @!P1 BRA `(.L_x_87) ;  /* 0x0000002c006c9947 */ /* 0x002fea0003800000 */
.L_x_173:
[----:B------:R-:W-:Y:S05]  /*10710*/  @!P0 BRA `(.L_x_88) ;  /* 0x0000000000048947 */ /* 0x000fea0003800000 */
[----:B------:R-:W-:Y:S01]  /*10720*/  BPT.TRAP 0x1 ;  /* 0x000000040000795c */ /* 0x000fe20000300000 */
.L_x_88:
[----:B------:R-:W2:Y:S02]  /*10730*/  SYNCS.PHASECHK.TRANS64.TRYWAIT P1, [R3+URZ+0x38860], R2 ;  /* 0x03886002030075a7 */ /* 0x000ea4000802017f */
[----:B--2---:R-:W-:Y:S05]  /*10740*/  @!P1 BRA `(.L_x_89) ;  /* 0x0000002c00709947 */ /* 0x004fea0003800000 */
.L_x_174:
[----:B------:R-:W-:Y:S05]  /*10750*/  @!P0 BRA `(.L_x_90) ;  /* 0x0000000000048947 */ /* 0x000fea0003800000 */
[----:B------:R-:W-:Y:S01]  /*10760*/  BPT.TRAP 0x1 ;  /* 0x000000040000795c */ /* 0x000fe20000300000 */
.L_x_90:
[----:B---3--:R3:W4:Y:S02]  /*10770*/  SYNCS.PHASECHK.TRANS64.TRYWAIT P0, [R5+URZ+0x38860], R0 ;  /* 0x03886000050075a7 */ /* 0x008724000800017f */
[----:B----4-:R-:W-:Y:S05]  /*10780*/  @!P0 NANOSLEEP.SYNCS 0x989680 ;  /* 0x009896800000895d */ /* 0x010fea0003900000 */
[----:B------:R-:W4:Y:S02]  /*10790*/  @!P0 SYNCS.PHASECHK.TRANS64 P0, [R5+URZ+0x38860], R0 ;  /* 0x03886000050085a7 */ /* 0x000f24000800007f */
[----:B----4-:R-:W-:Y:S05]  /*107a0*/  @!P0 BRA `(.L_x_90) ;  /* 0xfffffffc00f08947 */ /* 0x010fea000383ffff */
.L_x_82:
[----:B------:R-:W-:Y:S05]  /*107b0*/  BSYNC B0 ;  /* 0x0000000000007941 */ /* 0x000fea0003800000 */
.L_x_81:
[----:B------:R-:W-:Y:S05]  /*107c0*/  EXIT ;  /* 0x000000000000794d */ /* 0x000fea0003800000 */
.L_x_8:
[----:B0-----:R-:W-:-:S04]  /*107d0*/  MOV R3, UR40 ;  /* 0x0000002800037c02 */ /* 0x001fc80008000f00 */
[----:B------:R0:W1:Y:S03]  /*107e0*/  SYNCS.PHASECHK.TRANS64.TRYWAIT P1, [R3+URZ+0x38800], R0 ;  /* 0x03880000030075a7 */ /* 0x000066000802017f */
[----:B-1----:R-:W-:Y:S05]  /*107f0*/  @!P1 NANOSLEEP.SYNCS 0x989680 ;  /* 0x009896800000995d */ /* 0x002fea0003900000 */
[----:B------:R-:W1:Y:S02]  /*10800*/  @!P1 SYNCS.PHASECHK.TRANS64 P1, [R3+URZ+0x38800], R0 ;  /* 0x03880000030095a7 */ /* 0x000e64000802007f */
[----:B-1----:R-:W-:Y:S05]  /*10810*/  @!P1 BRA `(.L_x_8) ;  /* 0xfffffffc00ec9947 */ /* 0x002fea000383ffff */
[----:B------:R-:W-:Y:S05]  /*10820*/  BRA `(.L_x_91) ;  /* 0xffffff0800587947 */ /* 0x000fea000383ffff */
.L_x_12:
[----:B-1----:R1:W2:Y:S02]  /*10830*/  SYNCS.PHASECHK.TRANS64.TRYWAIT P1, [R0+URZ+0x38830], R3 ;  /* 0x03883003000075a7 */ /* 0x0022a4000802017f */
[----:B--2---:R-:W-:Y:S05]  /*10840*/  @!P1 NANOSLEEP.SYNCS 0x989680 ;  /* 0x009896800000995d */ /* 0x004fea0003900000 */
[----:B------:R-:W2:Y:S02]  /*10850*/  @!P1 SYNCS.PHASECHK.TRANS64 P1, [R0+URZ+0x38830], R3 ;  /* 0x03883003000095a7 */ /* 0x000ea4000802007f */
[----:B--2---:R-:W-:Y:S05]  /*10860*/  @!P1 BRA `(.L_x_12) ;  /* 0xfffffffc00f09947 */ /* 0x004fea000383ffff */
[----:B------:R-:W-:Y:S05]  /*10870*/  BRA `(.L_x_11) ;  /* 0xffffff08007c7947 */ /* 0x000fea000383ffff */
.L_x_18:
[----:B-1----:R-:W-:-:S04]  /*10880*/  IMAD.U32 R153, RZ, RZ, UR61 ;  /* 0x0000003dff997e24 */ /* 0x002fc8000f8e00ff */
[----:B------:R1:W2:Y:S03]  /*10890*/  SYNCS.PHASECHK.TRANS64.TRYWAIT P1, [R153+URZ+0x38830], R4 ;  /* 0x03883004990075a7 */ /* 0x0002a6000802017f */
[----:B--2---:R-:W-:Y:S05]  /*108a0*/  @!P1 NANOSLEEP.SYNCS 0x989680 ;  /* 0x009896800000995d */ /* 0x004fea0003900000 */
[----:B------:R-:W2:Y:S02]  /*108b0*/  @!P1 SYNCS.PHASECHK.TRANS64 P1, [R153+URZ+0x38830], R4 ;  /* 0x03883004990095a7 */ /* 0x000ea4000802007f */
[----:B--2---:R-:W-:Y:S05]  /*108c0*/  @!P1 BRA `(.L_x_18) ;  /* 0xfffffffc00ec9947 */ /* 0x004fea000383ffff */
[----:B------:R-:W-:Y:S05]  /*108d0*/  BRA `(.L_x_17) ;  /* 0xffffff5000587947 */ /* 0x000fea000383ffff */
.L_x_22:
[----:B--2---:R-:W-:-:S04]  /*108e0*/  IMAD.U32 R2, RZ, RZ, UR4 ;  /* 0x00000004ff027e24 */ /* 0x004fc8000f8e00ff */
[----:B------:R2:W3:Y:S03]  /*108f0*/  SYNCS.PHASECHK.TRANS64.TRYWAIT P1, [R2+URZ+0x38850], R0 ;  /* 0x03885000020075a7 */ /* 0x0004e6000802017f */
[----:B---3--:R-:W-:Y:S05]  /*10900*/  @!P1 NANOSLEEP.SYNCS 0x989680 ;  /* 0x009896800000995d */ /* 0x008fea0003900000 */
[----:B------:R-:W3:Y:S02]  /*10910*/  @!P1 SYNCS.PHASECHK.TRANS64 P1, [R2+URZ+0x38850], R0 ;  /* 0x03885000020095a7 */ /* 0x000ee4000802007f */
[----:B---3--:R-:W-:Y:S05]  /*10920*/  @!P1 BRA `(.L_x_22) ;  /* 0xfffffffc00ec9947 */ /* 0x008fea000383ffff */
[----:B------:R-:W-:Y:S05]  /*10930*/  BRA `(.L_x_21) ;  /* 0xffffff7800a87947 */ /* 0x000fea000383ffff */
.L_x_29:
[----:B-1----:R-:W-:-:S04]  /*10940*/  MOV R7, UR12 ;  /* 0x0000000c00077c02 */ /* 0x002fc80008000f00 */
[----:B------:R1:W2:Y:S03]  /*10950*/  SYNCS.PHASECHK.TRANS64.TRYWAIT P1, [R7+URZ+0x38850], R0 ;  /* 0x03885000070075a7 */ /* 0x0002a6000802017f */
[----:B--2---:R-:W-:Y:S05]  /*10960*/  @!P1 NANOSLEEP.SYNCS 0x989680 ;  /* 0x009896800000995d */ /* 0x004fea0003900000 */
[----:B------:R-:W2:Y:S02]  /*10970*/  @!P1 SYNCS.PHASECHK.TRANS64 P1, [R7+URZ+0x38850], R0 ;  /* 0x03885000070095a7 */ /* 0x000ea4000802007f */
[----:B--2---:R-:W-:Y:S05]  /*10980*/  @!P1 BRA `(.L_x_29) ;  /* 0xfffffffc00ec9947 */ /* 0x004fea000383ffff */
[----:B------:R-:W-:Y:S05]  /*10990*/  BRA `(.L_x_28) ;  /* 0xffffff9800087947 */ /* 0x000fea000383ffff */
.L_x_44:
[----:B------:R-:W0:Y:S01]  /*109a0*/  S2R R17, SR_TID.X ;  /* 0x0000000000117919 */ /* 0x000e220000002100 */
[----:B------:R-:W-:Y:S01]  /*109b0*/  BSSY B0, `(.L_x_92) ;  /* 0x000000a000007945 */ /* 0x000fe20003800000 */
[----:B------:R-:W-:Y:S01]  /*109c0*/  IMAD.MOV.U32 R12, RZ, RZ, RZ ;  /* 0x000000ffff0c7224 */ /* 0x000fe200078e00ff */
[----:B------:R-:W-:Y:S01]  /*109d0*/  MOV R11, 0x1f ;  /* 0x0000001f000b7802 */ /* 0x000fe20000000f00 */
[----:B------:R-:W-:Y:S01]  /*109e0*/  IMAD.MOV.U32 R15, RZ, RZ, -0x1 ;  /* 0xffffffffff0f7424 */ /* 0x000fe200078e00ff */
[----:B0-----:R-:W-:-:S04]  /*109f0*/  SHF.R.U32.HI R17, RZ, 0x5, R17 ;  /* 0x00000005ff117819 */ /* 0x001fc80000011611 */
[----:B------:R-:W-:-:S05]  /*10a00*/  LOP3.LUT R17, R17, 0x3, RZ, 0xc0, !PT ;  /* 0x0000000311117812 */ /* 0x000fca00078ec0ff */
[----:B------:R-:W-:-:S07]  /*10a10*/  IMAD.MOV.U32 R13, RZ, RZ, R17 ;  /* 0x000000ffff0d7224 */ /* 0x000fce00078e0011 */
[----:B-1---5:R-:W-:Y:S05]  /*10a20*/  WARPSYNC.COLLECTIVE R15, `(.L_x_93) ;  /* 0x000000000f087348 */ /* 0x022fea0003c00000 */
[----:B------:R0:W2:Y:S02]  /*10a30*/  SHFL.IDX P6, R14, R13, R12, R11 ;  /* 0x0000000c0d0e7389 */ /* 0x0000a400000c000b */
[----:B012--5:R-:W-:Y:S01]  /*10a40*/  ENDCOLLECTIVE ;  /* 0x000000000000791b */ /* 0x027fe20003800000 */
.L_x_93:
[----:B------:R-:W-:Y:S05]  /*10a50*/  BSYNC B0 ;  /* 0x0000000000007941 */ /* 0x000fea0003800000 */
.L_x_92:
[----:B------:R-:W-:Y:S05]  /*10a60*/  BRA `(.L_x_94) ;  /* 0xffffffcc00787947 */ /* 0x000fea000383ffff */
.L_x_47:
[----:B0-----:R0:W1:Y:S02]  /*10a70*/  SYNCS.PHASECHK.TRANS64.TRYWAIT P0, [R0+URZ+0x38840], R3 ;  /* 0x03884003000075a7 */ /* 0x001064000800017f */
[----:B-1----:R-:W-:Y:S05]  /*10a80*/  @!P0 NANOSLEEP.SYNCS 0x989680 ;  /* 0x009896800000895d */ /* 0x002fea0003900000 */
[----:B------:R-:W1:Y:S02]  /*10a90*/  @!P0 SYNCS.PHASECHK.TRANS64 P0, [R0+URZ+0x38840], R3 ;  /* 0x03884003000085a7 */ /* 0x000e64000800007f */
[----:B-1----:R-:W-:Y:S05]  /*10aa0*/  @!P0 BRA `(.L_x_47) ;  /* 0xfffffffc00f08947 */ /* 0x002fea000383ffff */
[----:B------:R-:W-:Y:S05]  /*10ab0*/  BRA `(.L_x_95) ;  /* 0xffffffd0004c7947 */ /* 0x000fea000383ffff */
.L_x_48:
[----:B------:R-:W-:Y:S01]  /*10ac0*/  BSSY B0, `(.L_x_96) ;  /* 0x0000008000007945 */ /* 0x000fe20003800000 */
[----:B------:R-:W-:Y:S01]  /*10ad0*/  IMAD.MOV.U32 R13, RZ, RZ, R6 ;  /* 0x000000ffff0d7224 */ /* 0x000fe200078e0006 */
[----:B------:R-:W-:Y:S01]  /*10ae0*/  MOV R12, RZ ;  /* 0x000000ff000c7202 */ /* 0x000fe20000000f00 */
[----:B------:R-:W-:Y:S02]  /*10af0*/  IMAD.MOV.U32 R11, RZ, RZ, 0x181f ;  /* 0x0000181fff0b7424 */ /* 0x000fe400078e00ff */
[----:B------:R-:W-:-:S07]  /*10b00*/  IMAD.MOV.U32 R15, RZ, RZ, -0x1 ;  /* 0xffffffffff0f7424 */ /* 0x000fce00078e00ff */
[----:B------:R-:W-:Y:S05]  /*10b10*/  WARPSYNC.COLLECTIVE R15, `(.L_x_97) ;  /* 0x000000000f087348 */ /* 0x000fea0003c00000 */
[----:B------:R0:W1:Y:S02]  /*10b20*/  SHFL.IDX P6, R14, R13, R12, R11 ;  /* 0x0000000c0d0e7389 */ /* 0x00006400000c000b */
[----:B01----:R-:W-:Y:S01]  /*10b30*/  ENDCOLLECTIVE ;  /* 0x000000000000791b */ /* 0x003fe20003800000 */
.L_x_97:
[----:B------:R-:W-:Y:S05]  /*10b40*/  BSYNC B0 ;  /* 0x0000000000007941 */ /* 0x000fea0003800000 */
.L_x_96:
[----:B------:R-:W-:Y:S01]  /*10b50*/  IMAD.MOV.U32 R13, RZ, RZ, R4 ;  /* 0x000000ffff0d7224 */ /* 0x000fe200078e0004 */
[----:B------:R-:W-:Y:S01]  /*10b60*/  MOV R11, 0x181f ;  /* 0x0000181f000b7802 */ /* 0x000fe20000000f00 */
[----:B------:R-:W-:Y:S01]  /*10b70*/  IMAD.MOV.U32 R12, RZ, RZ, RZ ;  /* 0x000000ffff0c7224 */ /* 0x000fe200078e00ff */
[----:B------:R-:W-:Y:S01]  /*10b80*/  MOV R2, R14 ;  /* 0x0000000e00027202 */ /* 0x000fe20000000f00 */
[----:B------:R-:W-:Y:S01]  /*10b90*/  IMAD.MOV.U32 R15, RZ, RZ, -0x1 ;  /* 0xffffffffff0f7424 */ /* 0x000fe200078e00ff */
[----:B------:R-:W-:Y:S02]  /*10ba0*/  ISETP.GE.AND P0, PT, R33, 0x1, PT ;  /* 0x000000012100780c */ /* 0x000fe40003f06270 */
[----:B------:R-:W-:-:S13]  /*10bb0*/  LOP3.LUT P5, RZ, R16, 0x8, RZ, 0xc0, !PT ;  /* 0x0000000810ff7812 */ /* 0x000fda00078ac0ff */
[----:B------:R-:W-:Y:S05]  /*10bc0*/  WARPSYNC.COLLECTIVE R15, `(.L_x_98) ;  /* 0x000000000f087348 */ /* 0x000fea0003c00000 */
[----:B------:R0:W1:Y:S02]  /*10bd0*/  SHFL.IDX P6, R14, R13, R12, R11 ;  /* 0x0000000c0d0e7389 */ /* 0x00006400000c000b */
[----:B01----:R-:W-:Y:S01]  /*10be0*/  ENDCOLLECTIVE ;  /* 0x000000000000791b */ /* 0x003fe20003800000 */
.L_x_98:
[C---:B------:R-:W-:Y:S02]  /*10bf0*/  LOP3.LUT P4, RZ, R16.reuse, 0x4, RZ, 0xc0, !PT ;  /* 0x0000000410ff7812 */ /* 0x040fe4000788c0ff */
[C---:B------:R-:W-:Y:S02]  /*10c00*/  LOP3.LUT P3, RZ, R16.reuse, 0x2, RZ, 0xc0, !PT ;  /* 0x0000000210ff7812 */ /* 0x040fe4000786c0ff */
[----:B------:R-:W-:Y:S02]  /*10c10*/  LOP3.LUT P2, RZ, R16, 0x1, RZ, 0xc0, !PT ;  /* 0x0000000110ff7812 */ /* 0x000fe4000784c0ff */
[----:B------:R-:W-:Y:S01]  /*10c20*/  @P0 LEA R7, R5, UR39, 0x1 ;  /* 0x0000002705070c11 */ /* 0x000fe2000f8e08ff */
[----:B------:R-:W-:Y:S02]  /*10c30*/  IMAD.MOV.U32 R13, RZ, RZ, R6 ;  /* 0x000000ffff0d7224 */ /* 0x000fe400078e0006 */
[----:B------:R-:W-:Y:S01]  /*10c40*/  IMAD.MOV.U32 R12, RZ, RZ, 0x1 ;  /* 0x00000001ff0c7424 */ /* 0x000fe200078e00ff */
[----:B------:R-:W-:-:S05]  /*10c50*/  @P0 LEA R14, P1, R37, R14, 0x1 ;  /* 0x0000000e250e0211 */ /* 0x000fca00078208ff */
[----:B------:R-:W-:Y:S01]  /*10c60*/  @P0 IMAD.X R3, RZ, RZ, R2, P1 ;  /* 0x000000ffff030224 */ /* 0x000fe200008e0602 */
[----:B------:R-:W-:-:S07]  /*10c70*/  @P0 MOV R2, R14 ;  /* 0x0000000e00020202 */ /* 0x000fce0000000f00 */
[----:B------:R-:W-:Y:S05]  /*10c80*/  WARPSYNC.COLLECTIVE R15, `(.L_x_99) ;  /* 0x000000000f087348 */ /* 0x000fea0003c00000 */
[----:B------:R0:W1:Y:S02]  /*10c90*/  SHFL.IDX P6, R14, R13, R12, R11 ;  /* 0x0000000c0d0e7389 */ /* 0x00006400000c000b */
[----:B01----:R-:W-:Y:S01]  /*10ca0*/  ENDCOLLECTIVE ;  /* 0x000000000000791b */ /* 0x003fe20003800000 */
.L_x_99:
[----:B------:R-:W-:Y:S01]  /*10cb0*/  @!PT LDS RZ, [RZ] ;  /* 0x00000000fffff984 */ /* 0x000fe20000000800 */
[----:B------:R-:W-:Y:S01]  /*10cc0*/  @!PT LDS RZ, [RZ] ;  /* 0x00000000fffff984 */ /* 0x000fe20000000800 */
[----:B------:R-:W-:Y:S01]  /*10cd0*/  @!PT LDS RZ, [RZ] ;  /* 0x00000000fffff984 */ /* 0x000fe20000000800 */
[----:B------:R0:W-:Y:S04]  /*10ce0*/  @P0 LDGSTS.E.BYPASS.LTC128B.128 [R7+0x24400], desc[UR36][R2.64], !P5 ;  /* 0x2440000002070fae */ /* 0x0001e8000e901d64 */
[----:B------:R0:W-:Y:S04]  /*10cf0*/  @P0 LDGSTS.E.BYPASS.LTC128B.128 [R7+0x26c00], desc[UR36][R2.64+0x80], !P4 ;  /* 0x26c0008002070fae */ /* 0x0001e8000e101d64 */
[----:B------:R0:W-:Y:S01]  /*10d00*/  @P0 LDGSTS.E.BYPASS.LTC128B.128 [R7+0x29400], desc[UR36][R2.64+0x100], !P3 ;  /* 0x2940010002070fae */ /* 0x0001e2000d901d64 */
[----:B------:R-:W-:-:S03]  /*10d10*/  IMAD.MOV.U32 R13, RZ, RZ, R4 ;  /* 0x000000ffff0d7224 */ /* 0x000fc600078e0004 */
[----:B------:R0:W-:Y:S01]  /*10d20*/  @P0 LDGSTS.E.BYPASS.LTC128B.128 [R7+0x2bc00], desc[UR36][R2.64+0x180], !P2 ;  /* 0x2bc0018002070fae */ /* 0x0001e2000d101d64 */
[----:B------:R-:W-:Y:S02]  /*10d30*/  ISETP.GE.AND P0, PT, R33, 0x11, PT ;  /* 0x000000112100780c */ /* 0x000fe40003f06270 */
[----:B------:R-:W-:-:S11]  /*10d40*/  MOV R8, R14 ;  /* 0x0000000e00087202 */ /* 0x000fd60000000f00 */
[----:B0-----:R-:W-:Y:S05]  /*10d50*/  WARPSYNC.COLLECTIVE R15, `(.L_x_100) ;  /* 0x000000000f087348 */ /* 0x001fea0003c00000 */
[----:B------:R1:W2:Y:S02]  /*10d60*/  SHFL.IDX P6, R14, R13, R12, R11 ;  /* 0x0000000c0d0e7389 */ /* 0x0002a400000c000b */
[----:B012---:R-:W-:Y:S01]  /*10d70*/  ENDCOLLECTIVE ;  /* 0x000000000000791b */ /* 0x007fe20003800000 */
.L_x_100:
[----:B------:R-:W-:Y:S01]  /*10d80*/  @P0 LEA R21, R5, UR39, 0x1 ;  /* 0x0000002705150c11 */ /* 0x000fe2000f8e08ff */
[----:B------:R-:W-:Y:S01]  /*10d90*/  IMAD.MOV.U32 R13, RZ, RZ, R6 ;  /* 0x000000ffff0d7224 */ /* 0x000fe200078e0006 */
[----:B------:R-:W-:Y:S02]  /*10da0*/  MOV R12, 0x2 ;  /* 0x00000002000c7802 */ /* 0x000fe40000000f00 */
[----:B------:R-:W-:-:S04]  /*10db0*/  @P0 LEA R14, P1, R37, R14, 0x1 ;  /* 0x0000000e250e0211 */ /* 0x000fc800078208ff */
[----:B------:R-:W-:Y:S01]  /*10dc0*/  @P0 MOV R2, R14 ;  /* 0x0000000e00020202 */ /* 0x000fe20000000f00 */
[----:B------:R-:W-:-:S08]  /*10dd0*/  @P0 IMAD.X R9, RZ, RZ, R8, P1 ;  /* 0x000000ffff090224 */ /* 0x000fd000008e0608 */
[----:B------:R-:W-:Y:S05]  /*10de0*/  WARPSYNC.COLLECTIVE R15, `(.L_x_101) ;  /* 0x000000000f087348 */ /* 0x000fea0003c00000 */
[----:B------:R0:W1:Y:S02]  /*10df0*/  SHFL.IDX P6, R14, R13, R12, R11 ;  /* 0x0000000c0d0e7389 */ /* 0x00006400000c000b */
[----:B01----:R-:W-:Y:S01]  /*10e00*/  ENDCOLLECTIVE ;  /* 0x000000000000791b */ /* 0x003fe20003800000 */
.L_x_101:
[----:B------:R-:W-:-:S05]  /*10e10*/  @P0 IMAD.MOV.U32 R3, RZ, RZ, R9 ;  /* 0x000000ffff030224 */ /* 0x000fca00078e0009 */
[----:B------:R-:W-:Y:S01]  /*10e20*/  @!PT LDS RZ, [RZ] ;  /* 0x00000000fffff984 */ /* 0x000fe20000000800 */
[----:B------:R-:W-:Y:S01]  /*10e30*/  @!PT LDS RZ, [RZ] ;  /* 0x00000000fffff984 */ /* 0x000fe20000000800 */
[----:B------:R-:W-:Y:S01]  /*10e40*/  @!PT LDS RZ, [RZ] ;  /* 0x00000000fffff984 */ /* 0x000fe20000000800 */
[----:B------:R0:W-:Y:S04]  /*10e50*/  @P0 LDGSTS.E.BYPASS.LTC128B.128 [R21+0x24c00], desc[UR36][R2.64], !P5 ;  /* 0x24c0000002150fae */ /* 0x0001e8000e901d64 */
[----:B------:R0:W-:Y:S01]  /*10e60*/  @P0 LDGSTS.E.BYPASS.LTC128B.128 [R21+0x27400], desc[UR36][R2.64+0x80], !P4 ;  /* 0x2740008002150fae */ /* 0x0001e2000e101d64 */
[----:B------:R-:W-:-:S03]  /*10e70*/  IMAD.MOV.U32 R13, RZ, RZ, R4 ;  /* 0x000000ffff0d7224 */ /* 0x000fc600078e0004 */
[----:B------:R0:W-:Y:S04]  /*10e80*/  @P0 LDGSTS.E.BYPASS.LTC128B.128 [R21+0x29c00], desc[UR36][R2.64+0x100], !P3 ;  /* 0x29c0010002150fae */ /* 0x0001e8000d901d64 */
[----:B------:R0:W-:Y:S01]  /*10e90*/  @P0 LDGSTS.E.BYPASS.LTC128B.128 [R21+0x2c400], desc[UR36][R2.64+0x180], !P2 ;  /* 0x2c40018002150fae */ /* 0x0001e2000d101d64 */
[----:B------:R-:W-:Y:S01]  /*10ea0*/  ISETP.GE.AND P0, PT, R33, 0x21, PT ;  /* 0x000000212100780c */ /* 0x000fe20003f06270 */
[----:B------:R-:W-:-:S12]  /*10eb0*/  IMAD.MOV.U32 R7, RZ, RZ, R14 ;  /* 0x000000ffff077224 */ /* 0x000fd800078e000e */
[----:B0-----:R-:W-:Y:S05]  /*10ec0*/  WARPSYNC.COLLECTIVE R15, `(.L_x_102) ;  /* 0x000000000f087348 */ /* 0x001fea0003c00000 */
[----:B------:R1:W2:Y:S02]  /*10ed0*/  SHFL.IDX P6, R14, R13, R12, R11 ;  /* 0x0000000c0d0e7389 */ /* 0x0002a400000c000b */
[----:B012---:R-:W-:Y:S01]  /*10ee0*/  ENDCOLLECTIVE ;  /* 0x000000000000791b */ /* 0x007fe20003800000 */
.L_x_102:
[----:B------:R-:W-:Y:S02]  /*10ef0*/  @P0 LEA R9, R5, UR39, 0x1 ;  /* 0x0000002705090c11 */ /* 0x000fe4000f8e08ff */
[----:B------:R-:W-:Y:S01]  /*10f00*/  MOV R13, R6 ;  /* 0x00000006000d7202 */ /* 0x000fe20000000f00 */
[----:B------:R-:W-:Y:S01]  /*10f10*/  IMAD.MOV.U32 R12, RZ, RZ, 0x3 ;  /* 0x00000003ff0c7424 */ /* 0x000fe200078e00ff */
[----:B------:R-:W-:-:S04]  /*10f20*/  @P0 LEA R14, P1, R37, R14, 0x1 ;  /* 0x0000000e250e0211 */ /* 0x000fc800078208ff */
[----:B------:R-:W-:Y:S01]  /*10f30*/  @P0 IADD3.X R7, RZ, R7, RZ, P1, !PT ;  /* 0x00000007ff070210 */ /* 0x000fe20000ffe4ff */
[----:B------:R-:W-:-:S08]  /*10f40*/  @P0 IMAD.MOV.U32 R2, RZ, RZ, R14 ;  /* 0x000000ffff020224 */ /* 0x000fd000078e000e */
[----:B------:R-:W-:Y:S05]  /*10f50*/  WARPSYNC.COLLECTIVE R15, `(.L_x_103) ;  /* 0x000000000f087348 */ /* 0x000fea0003c00000 */
[----:B------:R0:W1:Y:S02]  /*10f60*/  SHFL.IDX P6, R14, R13, R12, R11 ;  /* 0x0000000c0d0e7389 */ /* 0x00006400000c000b */
[----:B01----:R-:W-:Y:S01]  /*10f70*/  ENDCOLLECTIVE ;  /* 0x000000000000791b */ /* 0x003fe20003800000 */
.L_x_103:
[----:B------:R-:W-:-:S05]  /*10f80*/  @P0 IMAD.MOV.U32 R3, RZ, RZ, R7 ;  /* 0x000000ffff030224 */ /* 0x000fca00078e0007 */
[----:B------:R-:W-:Y:S01]  /*10f90*/  @!PT LDS RZ, [RZ] ;  /* 0x00000000fffff984 */ /* 0x000fe20000000800 */
[----:B------:R-:W-:Y:S01]  /*10fa0*/  @!PT LDS RZ, [RZ] ;  /* 0x00000000fffff984 */ /* 0x000fe20000000800 */
[----:B------:R-:W-:Y:S01]  /*10fb0*/  @!PT LDS RZ, [RZ] ;  /* 0x00000000fffff984 */ /* 0x000fe20000000800 */
[----:B------:R0:W-:Y:S04]  /*10fc0*/  @P0 LDGSTS.E.BYPASS.LTC128B.128 [R9+0x25400], desc[UR36][R2.64], !P5 ;  /* 0x2540000002090fae */ /* 0x0001e8000e901d64 */
[----:B------:R0:W-:Y:S01]  /*10fd0*/  @P0 LDGSTS.E.BYPASS.LTC128B.128 [R9+0x27c00], desc[UR36][R2.64+0x80], !P4 ;  /* 0x27c0008002090fae */ /* 0x0001e2000e101d64 */
[----:B------:R-:W-:-:S03]  /*10fe0*/  MOV R13, R4 ;  /* 0x00000004000d7202 */ /* 0x000fc60000000f00 */
[----:B------:R0:W-:Y:S04]  /*10ff0*/  @P0 LDGSTS.E.BYPASS.LTC128B.128 [R9+0x2a400], desc[UR36][R2.64+0x100], !P3 ;  /* 0x2a40010002090fae */ /* 0x0001e8000d901d64 */
[----:B------:R0:W-:Y:S01]  /*11000*/  @P0 LDGSTS.E.BYPASS.LTC128B.128 [R9+0x2cc00], desc[UR36][R2.64+0x180], !P2 ;  /* 0x2cc0018002090fae */ /* 0x0001e2000d101d64 */
[----:B------:R-:W-:Y:S01]  /*11010*/  ISETP.GE.AND P0, PT, R33, 0x31, PT ;  /* 0x000000312100780c */ /* 0x000fe20003f06270 */
[----:B------:R-:W-:-:S12]  /*11020*/  IMAD.MOV.U32 R7, RZ, RZ, R14 ;  /* 0x000000ffff077224 */ /* 0x000fd800078e000e */
[----:B0-----:R-:W-:Y:S05]  /*11030*/  WARPSYNC.COLLECTIVE R15, `(.L_x_104) ;  /* 0x000000000f087348 */ /* 0x001fea0003c00000 */
[----:B------:R1:W2:Y:S02]  /*11040*/  SHFL.IDX P6, R14, R13, R12, R11 ;  /* 0x0000000c0d0e7389 */ /* 0x0002a400000c000b */
[----:B012---:R-:W-:Y:S01]  /*11050*/  ENDCOLLECTIVE ;  /* 0x000000000000791b */ /* 0x007fe20003800000 */
.L_x_104:
[----:B------:R-:W-:Y:S01]  /*11060*/  @P0 LEA R21, R5, UR39, 0x1 ;  /* 0x0000002705150c11 */ /* 0x000fe2000f8e08ff */
[----:B------:R-:W-:Y:S02]  /*11070*/  IMAD.MOV.U32 R13, RZ, RZ, R6 ;  /* 0x000000ffff0d7224 */ /* 0x000fe400078e0006 */
[----:B------:R-:W-:Y:S01]  /*11080*/  IMAD.MOV.U32 R12, RZ, RZ, 0x4 ;  /* 0x00000004ff0c7424 */ /* 0x000fe200078e00ff */
[----:B------:R-:W-:-:S05]  /*11090*/  @P0 LEA R14, P1, R37, R14, 0x1 ;  /* 0x0000000e250e0211 */ /* 0x000fca00078208ff */
[----:B------:R-:W-:-:S08]  /*110a0*/  @P0 IMAD.MOV.U32 R2, RZ, RZ, R14 ;  /* 0x000000ffff020224 */ /* 0x000fd000078e000e */
[----:B------:R-:W-:Y:S05]  /*110b0*/  WARPSYNC.COLLECTIVE R15, `(.L_x_105) ;  /* 0x000000000f087348 */ /* 0x000fea0003c00000 */
[----:B------:R0:W1:Y:S02]  /*110c0*/  SHFL.IDX P6, R14, R13, R12, R11 ;  /* 0x0000000c0d0e7389 */ /* 0x00006400000c000b */
[----:B01----:R-:W-:Y:S01]  /*110d0*/  ENDCOLLECTIVE ;  /* 0x000000000000791b */ /* 0x003fe20003800000 */
.L_x_105:
[----:B------:R-:W-:-:S05]  /*110e0*/  @P0 IMAD.X R7, RZ, RZ, R7, P1 ;  /* 0x000000ffff070224 */ /* 0x000fca00008e0607 */
[----:B------:R-:W-:-:S05]  /*110f0*/  @P0 MOV R3, R7 ;  /* 0x0000000700030202 */ /* 0x000fca0000000f00 */
[----:B------:R-:W-:Y:S01]  /*11100*/  @!PT LDS RZ, [RZ] ;  /* 0x00000000fffff984 */ /* 0x000fe20000000800 */
[----:B------:R-:W-:Y:S01]  /*11110*/  @!PT LDS RZ, [RZ] ;  /* 0x00000000fffff984 */ /* 0x000fe20000000800 */
[----:B------:R-:W-:Y:S01]  /*11120*/  @!PT LDS RZ, [RZ] ;  /* 0x00000000fffff984 */ /* 0x000fe20000000800 */
[----:B------:R0:W-:Y:S01]  /*11130*/  @P0 LDGSTS.E.BYPASS.LTC128B.128 [R21+0x25c00], desc[UR36][R2.64], !P5 ;  /* 0x25c0000002150fae */ /* 0x0001e2000e901d64 */
[----:B------:R-:W-:-:S03]  /*11140*/  IMAD.MOV.U32 R13, RZ, RZ, R4 ;  /* 0x000000ffff0d7224 */ /* 0x000fc600078e0004 */
[----:B------:R0:W-:Y:S04]  /*11150*/  @P0 LDGSTS.E.BYPASS.LTC128B.128 [R21+0x28400], desc[UR36][R2.64+0x80], !P4 ;  /* 0x2840008002150fae */ /* 0x0001e8000e101d64 */
[----:B------:R0:W-:Y:S04]  /*11160*/  @P0 LDGSTS.E.BYPASS.LTC128B.128 [R21+0x2ac00], desc[UR36][R2.64+0x100], !P3 ;  /* 0x2ac0010002150fae */ /* 0x0001e8000d901d64 */
[----:B------:R0:W-:Y:S01]  /*11170*/  @P0 LDGSTS.E.BYPASS.LTC128B.128 [R21+0x2d400], desc[UR36][R2.64+0x180], !P2 ;  /* 0x2d40018002150fae */ /* 0x0001e2000d101d64 */
[----:B------:R-:W-:-:S07]  /*11180*/  MOV R7, R14 ;  /* 0x0000000e00077202 */ /* 0x000fce0000000f00 */
[----:B0-----:R-:W-:Y:S05]  /*11190*/  WARPSYNC.COLLECTIVE R15, `(.L_x_106) ;  /* 0x000000000f087348 */ /* 0x001fea0003c00000 */
[----:B------:R1:W2:Y:S02]  /*111a0*/  SHFL.IDX P6, R14, R13, R12, R11 ;  /* 0x0000000c0d0e7389 */ /* 0x0002a400000c000b */
[----:B012---:R-:W-:Y:S01]  /*111b0*/  ENDCOLLECTIVE ;  /* 0x000000000000791b */ /* 0x007fe20003800000 */
.L_x_106:
[----:B------:R-:W-:Y:S05]  /*111c0*/  BRA `(.L_x_107) ;  /* 0xffffffcc00b47947 */ /* 0x000fea000383ffff */
.L_x_54:
[----:B------:R-:W-:Y:S01]  /*111d0*/  IMAD.MOV.U32 R13, RZ, RZ, R5 ;  /* 0x000000ffff0d7224 */ /* 0x000fe200078e0005 */
[----:B------:R-:W-:Y:S01]  /*111e0*/  MOV R12, RZ ;  /* 0x000000ff000c7202 */ /* 0x000fe20000000f00 */
[----:B------:R-:W-:Y:S02]  /*111f0*/  IMAD.MOV.U32 R11, RZ, RZ, 0x181f ;  /* 0x0000181fff0b7424 */ /* 0x000fe400078e00ff */
[----:B------:R-:W-:Y:S02]  /*11200*/  IMAD.MOV.U32 R15, RZ, RZ, -0x1 ;  /* 0xffffffffff0f7424 */ /* 0x000fe400078e00ff */
[----:B------:R-:W-:-:S07]  /*11210*/  IMAD.IADD R4, R34, 0x1, R4 ;  /* 0x0000000122047824 */ /* 0x000fce00078e0204 */
[----:B-----5:R-:W-:Y:S05]  /*11220*/  WARPSYNC.COLLECTIVE R15, `(.L_x_108) ;  /* 0x000000000f087348 */ /* 0x020fea0003c00000 */
[----:B------:R0:W1:Y:S02]  /*11230*/  SHFL.IDX P6, R14, R13, R12, R11 ;  /* 0x0000000c0d0e7389 */ /* 0x00006400000c000b */
[----:B01---5:R-:W-:Y:S01]  /*11240*/  ENDCOLLECTIVE ;  /* 0x000000000000791b */ /* 0x023fe20003800000 */
.L_x_108:
[C---:B------:R-:W-:Y:S01]  /*11250*/  VIADD R6, R4.reuse, 0x10 ;  /* 0x0000001004067836 */ /* 0x040fe20000000000 */
[----:B------:R-:W-:Y:S01]  /*11260*/  ISETP.GE.AND P0, PT, R4, UR40, PT ;  /* 0x0000002804007c0c */ /* 0x000fe2000bf06270 */
[----:B------:R-:W-:Y:S01]  /*11270*/  IMAD.MOV.U32 R13, RZ, RZ, R0 ;  /* 0x000000ffff0d7224 */ /* 0x000fe200078e0000 */
[----:B------:R-:W-:-:S11]  /*11280*/  MOV R2, R14 ;  /* 0x0000000e00027202 */ /* 0x000fd60000000f00 */
[----:B------:R-:W-:Y:S05]  /*11290*/  WARPSYNC.COLLECTIVE R15, `(.L_x_109) ;  /* 0x000000000f087348 */ /* 0x000fea0003c00000 */
[----:B------:R0:W1:Y:S02]  /*112a0*/  SHFL.IDX P6, R14, R13, R12, R11 ;  /* 0x0000000c0d0e7389 */ /* 0x00006400000c000b */
[----:B01----:R-:W-:Y:S01]  /*112b0*/  ENDCOLLECTIVE ;  /* 0x000000000000791b */ /* 0x003fe20003800000 */
.L_x_109:
[----:B------:R-:W-:Y:S01]  /*112c0*/  MOV R13, R5 ;  /* 0x00000005000d7202 */ /* 0x000fe20000000f00 */
[----:B------:R-:W-:Y:S01]  /*112d0*/  IMAD.MOV.U32 R12, RZ, RZ, 0x1 ;  /* 0x00000001ff0c7424 */ /* 0x000fe200078e00ff */
[----:B------:R-:W-:-:S04]  /*112e0*/  @!P0 LEA R14, P1, R37, R14, 0x1 ;  /* 0x0000000e250e8211 */ /* 0x000fc800078208ff */
[----:B------:R-:W-:Y:S01]  /*112f0*/  @!P0 IADD3.X R3, RZ, R2, RZ, P1, !PT ;  /* 0x00000002ff038210 */ /* 0x000fe20000ffe4ff */
[----:B------:R-:W-:-:S08]  /*11300*/  @!P0 IMAD.MOV.U32 R2, RZ, RZ, R14 ;  /* 0x000000ffff028224 */ /* 0x000fd000078e000e */
[----:B------:R-:W-:Y:S05]  /*11310*/  WARPSYNC.COLLECTIVE R15, `(.L_x_110) ;  /* 0x000000000f087348 */ /* 0x000fea0003c00000 */
[----:B------:R0:W1:Y:S02]  /*11320*/  SHFL.IDX P6, R14, R13, R12, R11 ;  /* 0x0000000c0d0e7389 */ /* 0x00006400000c000b */
[----:B01----:R-:W-:Y:S01]  /*11330*/  ENDCOLLECTIVE ;  /* 0x000000000000791b */ /* 0x003fe20003800000 */
.L_x_110:
[----:B------:R-:W-:Y:S01]  /*11340*/  @!PT LDS RZ, [RZ] ;  /* 0x00000000fffff984 */ /* 0x000fe20000000800 */
[----:B------:R-:W-:Y:S01]  /*11350*/  @!PT LDS RZ, [RZ] ;  /* 0x00000000fffff984 */ /* 0x000fe20000000800 */
[----:B------:R-:W-:Y:S01]  /*11360*/  @!PT LDS RZ, [RZ] ;  /* 0x00000000fffff984 */ /* 0x000fe20000000800 */
[----:B------:R0:W-:Y:S04]  /*11370*/  @!P0 LDGSTS.E.BYPASS.LTC128B.128 [R20+0x14400], desc[UR36][R2.64], !P2 ;  /* 0x1440000002148fae */ /* 0x0001e8000d101d64 */
[----:B------:R0:W-:Y:S04]  /*11380*/  @!P0 LDGSTS.E.BYPASS.LTC128B.128 [R20+0x18400], desc[UR36][R2.64+0x80], !P3 ;  /* 0x1840008002148fae */ /* 0x0001e8000d901d64 */
[----:B------:R0:W-:Y:S01]  /*11390*/  @!P0 LDGSTS.E.BYPASS.LTC128B.128 [R20+0x1c400], desc[UR36][R2.64+0x100], !P4 ;  /* 0x1c40010002148fae */ /* 0x0001e2000e101d64 */
[----:B------:R-:W-:-:S03]  /*113a0*/  MOV R13, R0 ;  /* 0x00000000000d7202 */ /* 0x000fc60000000f00 */
[----:B------:R0:W-:Y:S01]  /*113b0*/  @!P0 LDGSTS.E.BYPASS.LTC128B.128 [R20+0x20400], desc[UR36][R2.64+0x180], !P5 ;  /* 0x2040018002148fae */ /* 0x0001e2000e901d64 */
[----:B------:R-:W-:Y:S01]  /*113c0*/  ISETP.GE.AND P0, PT, R6, UR40, PT ;  /* 0x0000002806007c0c */ /* 0x000fe2000bf06270 */
[----:B------:R-:W-:-:S12]  /*113d0*/  IMAD.MOV.U32 R6, RZ, RZ, R14 ;  /* 0x000000ffff067224 */ /* 0x000fd800078e000e */
[----:B0-----:R-:W-:Y:S05]  /*113e0*/  WARPSYNC.COLLECTIVE R15, `(.L_x_111) ;  /* 0x000000000f087348 */ /* 0x001fea0003c00000 */
[----:B------:R1:W2:Y:S02]  /*113f0*/  SHFL.IDX P6, R14, R13, R12, R11 ;  /* 0x0000000c0d0e7389 */ /* 0x0002a400000c000b */
[----:B012---:R-:W-:Y:S01]  /*11400*/  ENDCOLLECTIVE ;  /* 0x000000000000791b */ /* 0x007fe20003800000 */
.L_x_111:
[----:B------:R-:W-:Y:S01]  /*11410*/  IMAD.MOV.U32 R13, RZ, RZ, R5 ;  /* 0x000000ffff0d7224 */ /* 0x000fe200078e0005 */
[----:B------:R-:W-:Y:S02]  /*11420*/  MOV R12, 0x2 ;  /* 0x00000002000c7802 */ /* 0x000fe40000000f00 */
[----:B------:R-:W-:-:S05]  /*11430*/  @!P0 LEA R14, P1, R37, R14, 0x1 ;  /* 0x0000000e250e8211 */ /* 0x000fca00078208ff */
[----:B------:R-:W-:-:S08]  /*11440*/  @!P0 IMAD.MOV.U32 R2, RZ, RZ, R14 ;  /* 0x000000ffff028224 */ /* 0x000fd000078e000e */
[----:B------:R-:W-:Y:S05]  /*11450*/  WARPSYNC.COLLECTIVE R15, `(.L_x_112) ;  /* 0x000000000f087348 */ /* 0x000fea0003c00000 */
[----:B------:R0:W1:Y:S02]  /*11460*/  SHFL.IDX P6, R14, R13, R12, R11 ;  /* 0x0000000c0d0e7389 */ /* 0x00006400000c000b */
[----:B01----:R-:W-:Y:S01]  /*11470*/  ENDCOLLECTIVE ;  /* 0x000000000000791b */ /* 0x003fe20003800000 */
.L_x_112:
[----:B------:R-:W-:Y:S02]  /*11480*/  @!P0 IMAD.X R7, RZ, RZ, R6, P1 ;  /* 0x000000ffff078224 */ /* 0x000fe400008e0606 */
[----:B------:R-:W-:-:S03]  /*11490*/  VIADD R6, R4, 0x20 ;  /* 0x0000002004067836 */ /* 0x000fc60000000000 */
[----:B------:R-:W-:-:S05]  /*114a0*/  @!P0 MOV R3, R7 ;  /* 0x0000000700038202 */ /* 0x000fca0000000f00 */
[----:B------:R-:W-:Y:S01]  /*114b0*/  @!PT LDS RZ, [RZ] ;  /* 0x00000000fffff984 */ /* 0x000fe20000000800 */
[----:B------:R-:W-:Y:S01]  /*114c0*/  @!PT LDS RZ, [RZ] ;  /* 0x00000000fffff984 */ /* 0x000fe20000000800 */
[----:B------:R-:W-:Y:S01]  /*114d0*/  @!PT LDS RZ, [RZ] ;  /* 0x00000000fffff984 */ /* 0x000fe20000000800 */
[----:B------:R0:W-:Y:S01]  /*114e0*/  @!P0 LDGSTS.E.BYPASS.LTC128B.128 [R20+0x14c00], desc[UR36][R2.64], !P2 ;  /* 0x14c0000002148fae */ /* 0x0001e2000d101d64 */
[----:B------:R-:W-:-:S03]  /*114f0*/  IMAD.MOV.U32 R13, RZ, RZ, R0 ;  /* 0x000000ffff0d7224 */ /* 0x000fc600078e0000 */
[----:B------:R0:W-:Y:S04]  /*11500*/  @!P0 LDGSTS.E.BYPASS.LTC128B.128 [R20+0x18c00], desc[UR36][R2.64+0x80], !P3 ;  /* 0x18c0008002148fae */ /* 0x0001e8000d901d64 */
[----:B------:R0:W-:Y:S04]  /*11510*/  @!P0 LDGSTS.E.BYPASS.LTC128B.128 [R20+0x1cc00], desc[UR36][R2.64+0x100], !P4 ;  /* 0x1cc0010002148fae */ /* 0x0001e8000e101d64 */
[----:B------:R0:W-:Y:S01]  /*11520*/  @!P0 LDGSTS.E.BYPASS.LTC128B.128 [R20+0x20c00], desc[UR36][R2.64+0x180], !P5 ;  /* 0x20c0018002148fae */ /* 0x0001e2000e901d64 */
[----:B------:R-:W-:Y:S01]  /*11530*/  ISETP.GE.AND P0, PT, R6, UR40, PT ;  /* 0x0000002806007c0c */ /* 0x000fe2000bf06270 */
[----:B------:R-:W-:-:S12]  /*11540*/  IMAD.MOV.U32 R6, RZ, RZ, R14 ;  /* 0x000000ffff067224 */ /* 0x000fd800078e000e */
[----:B0-----:R-:W-:Y:S05]  /*11550*/  WARPSYNC.COLLECTIVE R15, `(.L_x_113) ;  /* 0x000000000f087348 */ /* 0x001fea0003c00000 */
[----:B------:R1:W2:Y:S02]  /*11560*/  SHFL.IDX P6, R14, R13, R12, R11 ;  /* 0x0000000c0d0e7389 */ /* 0x0002a400000c000b */
[----:B012---:R-:W-:Y:S01]  /*11570*/  ENDCOLLECTIVE ;  /* 0x000000000000791b */ /* 0x007fe20003800000 */
.L_x_113:
[----:B------:R-:W-:Y:S02]  /*11580*/  IMAD.MOV.U32 R13, RZ, RZ, R5 ;  /* 0x000000ffff0d7224 */ /* 0x000fe400078e0005 */
[----:B------:R-:W-:Y:S01]  /*11590*/  IMAD.MOV.U32 R12, RZ, RZ, 0x3 ;  /* 0x00000003ff0c7424 */ /* 0x000fe200078e00ff */
[----:B------:R-:W-:-:S04]  /*115a0*/  @!P0 LEA R14, P1, R37, R14, 0x1 ;  /* 0x0000000e250e8211 */ /* 0x000fc800078208ff */
[----:B------:R-:W-:Y:S01]  /*115b0*/  @!P0 IADD3.X R7, RZ, R6, RZ, P1, !PT ;  /* 0x00000006ff078210 */ /* 0x000fe20000ffe4ff */
[----:B------:R-:W-:Y:S01]  /*115c0*/  @!P0 IMAD.MOV.U32 R2, RZ, RZ, R14 ;  /* 0x000000ffff028224 */ /* 0x000fe200078e000e */
[----:B------:R-:W-:-:S07]  /*115d0*/  IADD3 R6, R4, 0x30, RZ ;  /* 0x0000003004067810 */ /* 0x000fce0007ffe0ff */
[----:B------:R-:W-:Y:S05]  /*115e0*/  WARPSYNC.COLLECTIVE R15, `(.L_x_114) ;  /* 0x000000000f087348 */ /* 0x000fea0003c00000 */
[----:B------:R0:W1:Y:S02]  /*115f0*/  SHFL.IDX P6, R14, R13, R12, R11 ;  /* 0x0000000c0d0e7389 */ /* 0x00006400000c000b */
[----:B01----:R-:W-:Y:S01]  /*11600*/  ENDCOLLECTIVE ;  /* 0x000000000000791b */ /* 0x003fe20003800000 */
.L_x_114:
[----:B------:R-:W-:-:S05]  /*11610*/  @!P0 IMAD.MOV.U32 R3, RZ, RZ, R7 ;  /* 0x000000ffff038224 */ /* 0x000fca00078e0007 */
[----:B------:R-:W-:Y:S01]  /*11620*/  @!PT LDS RZ, [RZ] ;  /* 0x00000000fffff984 */ /* 0x000fe20000000800 */
[----:B------:R-:W-:Y:S01]  /*11630*/  @!PT LDS RZ, [RZ] ;  /* 0x00000000fffff984 */ /* 0x000fe20000000800 */
[----:B------:R-:W-:Y:S01]  /*11640*/  @!PT LDS RZ, [RZ] ;  /* 0x00000000fffff984 */ /* 0x000fe20000000800 */
[----:B------:R0:W-:Y:S04]  /*11650*/  @!P0 LDGSTS.E.BYPASS.LTC128B.128 [R20+0x15400], desc[UR36][R2.64], !P2 ;  /* 0x1540000002148fae */ /* 0x0001e8000d101d64 */
[----:B------:R0:W-:Y:S01]  /*11660*/  @!P0 LDGSTS.E.BYPASS.LTC128B.128 [R20+0x19400], desc[UR36][R2.64+0x80], !P3 ;  /* 0x1940008002148fae */ /* 0x0001e2000d901d64 */
[----:B------:R-:W-:-:S03]  /*11670*/  IMAD.MOV.U32 R13, RZ, RZ, R0 ;  /* 0x000000ffff0d7224 */ /* 0x000fc600078e0000 */
[----:B------:R0:W-:Y:S04]  /*11680*/  @!P0 LDGSTS.E.BYPASS.LTC128B.128 [R20+0x1d400], desc[UR36][R2.64+0x100], !P4 ;  /* 0x1d40010002148fae */ /* 0x0001e8000e101d64 */
[----:B------:R0:W-:Y:S01]  /*11690*/  @!P0 LDGSTS.E.BYPASS.LTC128B.128 [R20+0x21400], desc[UR36][R2.64+0x180], !P5 ;  /* 0x2140018002148fae */ /* 0x0001e2000e901d64 */
[----:B------:R-:W-:Y:S02]  /*116a0*/  ISETP.GE.AND P0, PT, R6, UR40, PT ;  /* 0x0000002806007c0c */ /* 0x000fe4000bf06270 */
[----:B------:R-:W-:-:S11]  /*116b0*/  MOV R6, R14 ;  /* 0x0000000e00067202 */ /* 0x000fd60000000f00 */
[----:B0-----:R-:W-:Y:S05]  /*116c0*/  WARPSYNC.COLLECTIVE R15, `(.L_x_115) ;  /* 0x000000000f087348 */ /* 0x001fea0003c00000 */
[----:B------:R1:W2:Y:S02]  /*116d0*/  SHFL.IDX P6, R14, R13, R12, R11 ;  /* 0x0000000c0d0e7389 */ /* 0x0002a400000c000b */
[----:B012---:R-:W-:Y:S01]  /*116e0*/  ENDCOLLECTIVE ;  /* 0x000000000000791b */ /* 0x007fe20003800000 */
.L_x_115:
[----:B------:R-:W-:Y:S01]  /*116f0*/  MOV R13, R5 ;  /* 0x00000005000d7202 */ /* 0x000fe20000000f00 */
[----:B------:R-:W-:Y:S01]  /*11700*/  IMAD.MOV.U32 R12, RZ, RZ, 0x4 ;  /* 0x00000004ff0c7424 */ /* 0x000fe200078e00ff */
[----:B------:R-:W-:-:S04]  /*11710*/  @!P0 LEA R14, P1, R37, R14, 0x1 ;  /* 0x0000000e250e8211 */ /* 0x000fc800078208ff */
[----:B------:R-:W-:Y:S01]  /*11720*/  @!P0 MOV R2, R14 ;  /* 0x0000000e00028202 */ /* 0x000fe20000000f00 */
[----:B------:R-:W-:-:S08]  /*11730*/  @!P0 IMAD.X R7, RZ, RZ, R6, P1 ;  /* 0x000000ffff078224 */ /* 0x000fd000008e0606 */
[----:B------:R-:W-:Y:S05]  /*11740*/  WARPSYNC.COLLECTIVE R15, `(.L_x_116) ;  /* 0x000000000f087348 */ /* 0x000fea0003c00000 */
[----:B------:R0:W1:Y:S02]  /*11750*/  SHFL.IDX P6, R14, R13, R12, R11 ;  /* 0x0000000c0d0e7389 */ /* 0x00006400000c000b */
[----:B01----:R-:W-:Y:S01]  /*11760*/  ENDCOLLECTIVE ;  /* 0x000000000000791b */ /* 0x003fe20003800000 */
.L_x_116:
[----:B------:R-:W-:Y:S02]  /*11770*/  VIADD R6, R4, 0x40 ;  /* 0x0000004004067836 */ /* 0x000fe40000000000 */
[----:B------:R-:W-:-:S05]  /*11780*/  @!P0 IMAD.MOV.U32 R3, RZ, RZ, R7 ;  /* 0x000000ffff038224 */ /* 0x000fca00078e0007 */
[----:B------:R-:W-:Y:S01]  /*11790*/  @!PT LDS RZ, [RZ] ;  /* 0x00000000fffff984 */ /* 0x000fe20000000800 */
[----:B------:R-:W-:Y:S01]  /*117a0*/  @!PT LDS RZ, [RZ] ;  /* 0x00000000fffff984 */ /* 0x000fe20000000800 */
[----:B------:R-:W-:Y:S01]  /*117b0*/  @!PT LDS RZ, [RZ] ;  /* 0x00000000fffff984 */ /* 0x000fe20000000800 */
[----:B------:R0:W-:Y:S04]  /*117c0*/  @!P0 LDGSTS.E.BYPASS.LTC128B.128 [R20+0x15c00], desc[UR36][R2.64], !P2 ;  /* 0x15c0000002148fae */ /* 0x0001e8000d101d64 */
[----:B------:R0:W-:Y:S01]  /*117d0*/  @!P0 LDGSTS.E.BYPASS.LTC128B.128 [R20+0x19c00], desc[UR36][R2.64+0x80], !P3 ;  /* 0x19c0008002148fae */ /* 0x0001e2000d901d64 */
[----:B------:R-:W-:-:S03]  /*117e0*/  MOV R13, R0 ;  /* 0x00000000000d7202 */ /* 0x000fc60000000f00 */
[----:B------:R0:W-:Y:S04]  /*117f0*/  @!P0 LDGSTS.E.BYPASS.LTC128B.128 [R20+0x1dc00], desc[UR36][R2.64+0x100], !P4 ;  /* 0x1dc0010002148fae */ /* 0x0001e8000e101d64 */
[----:B------:R0:W-:Y:S01]  /*11800*/  @!P0 LDGSTS.E.BYPASS.LTC128B.128 [R20+0x21c00], desc[UR36][R2.64+0x180], !P5 ;  /* 0x21c0018002148fae */ /* 0x0001e2000e901d64 */
[----:B------:R-:W-:Y:S01]  /*11810*/  ISETP.GE.AND P0, PT, R6, UR40, PT ;  /* 0x0000002806007c0c */ /* 0x000fe2000bf06270 */
[----:B------:R-:W-:-:S12]  /*11820*/  IMAD.MOV.U32 R6, RZ, RZ, R14 ;  /* 0x000000ffff067224 */ /* 0x000fd800078e000e */
[----:B0-----:R-:W-:Y:S05]  /*11830*/  WARPSYNC.COLLECTIVE R15, `(.L_x_117) ;  /* 0x000000000f087348 */ /* 0x001fea0003c00000 */
[----:B------:R1:W2:Y:S02]  /*11840*/  SHFL.IDX P6, R14, R13, R12, R11 ;  /* 0x0000000c0d0e7389 */ /* 0x0002a400000c000b */
[----:B012---:R-:W-:Y:S01]  /*11850*/  ENDCOLLECTIVE ;  /* 0x000000000000791b */ /* 0x007fe20003800000 */
.L_x_117:
[----:B------:R-:W-:Y:S01]  /*11860*/  IMAD.MOV.U32 R13, RZ, RZ, R5 ;  /* 0x000000ffff0d7224 */ /* 0x000fe200078e0005 */
[----:B------:R-:W-:Y:S02]  /*11870*/  MOV R12, 0x5 ;  /* 0x00000005000c7802 */ /* 0x000fe40000000f00 */
[----:B------:R-:W-:-:S05]  /*11880*/  @!P0 LEA R14, P1, R37, R14, 0x1 ;  /* 0x0000000e250e8211 */ /* 0x000fca00078208ff */
[----:B------:R-:W-:-:S08]  /*11890*/  @!P0 IMAD.MOV.U32 R2, RZ, RZ, R14 ;  /* 0x000000ffff028224 */ /* 0x000fd000078e000e */
[----:B------:R-:W-:Y:S05]  /*118a0*/  WARPSYNC.COLLECTIVE R15, `(.L_x_118) ;  /* 0x000000000f087348 */ /* 0x000fea0003c00000 */
[----:B------:R0:W1:Y:S02]  /*118b0*/  SHFL.IDX P6, R14, R13, R12, R11 ;  /* 0x0000000c0d0e7389 */ /* 0x00006400000c000b */
[----:B01----:R-:W-:Y:S01]  /*118c0*/  ENDCOLLECTIVE ;  /* 0x000000000000791b */ /* 0x003fe20003800000 */
.L_x_118:
        /* <DEDUP_REMOVED lines=16> */
.L_x_119:
        /* <DEDUP_REMOVED lines=9> */
.L_x_120:
        /* <DEDUP_REMOVED lines=14> */
.L_x_121:
[----:B------:R-:W-:Y:S01]  /*11b40*/  IMAD.MOV.U32 R13, RZ, RZ, R5 ;  /* 0x000000ffff0d7224 */ /* 0x000fe200078e0005 */
[----:B------:R-:W-:Y:S02]  /*11b50*/  MOV R12, 0x7 ;  /* 0x00000007000c7802 */ /* 0x000fe40000000f00 */
[----:B------:R-:W-:-:S04]  /*11b60*/  @!P0 LEA R14, P1, R37, R14, 0x1 ;  /* 0x0000000e250e8211 */ /* 0x000fc800078208ff */
[----:B------:R-:W-:Y:S01]  /*11b70*/  @!P0 MOV R2, R14 ;  /* 0x0000000e00028202 */ /* 0x000fe20000000f00 */
[----:B------:R-:W-:-:S08]  /*11b80*/  @!P0 IMAD.X R7, RZ, RZ, R6, P1 ;  /* 0x000000ffff078224 */ /* 0x000fd000008e0606 */
[----:B------:R-:W-:Y:S05]  /*11b90*/  WARPSYNC.COLLECTIVE R15, `(.L_x_122) ;  /* 0x000000000f087348 */ /* 0x000fea0003c00000 */
[----:B------:R0:W1:Y:S02]  /*11ba0*/  SHFL.IDX P6, R14, R13, R12, R11 ;  /* 0x0000000c0d0e7389 */ /* 0x00006400000c000b */
[----:B01----:R-:W-:Y:S01]  /*11bb0*/  ENDCOLLECTIVE ;  /* 0x000000000000791b */ /* 0x003fe20003800000 */
.L_x_122:
        /* <DEDUP_REMOVED lines=9> */
[----:B------:R-:W-:-:S07]  /*11c50*/  IMAD.MOV.U32 R6, RZ, RZ, R14 ;  /* 0x000000ffff067224 */ /* 0x000fce00078e000e */
[----:B0-----:R-:W-:Y:S05]  /*11c60*/  WARPSYNC.COLLECTIVE R15, `(.L_x_123) ;  /* 0x000000000f087348 */ /* 0x001fea0003c00000 */
[----:B------:R1:W2:Y:S02]  /*11c70*/  SHFL.IDX P6, R14, R13, R12, R11 ;  /* 0x0000000c0d0e7389 */ /* 0x0002a400000c000b */
[----:B012---:R-:W-:Y:S01]  /*11c80*/  ENDCOLLECTIVE ;  /* 0x000000000000791b */ /* 0x007fe20003800000 */
.L_x_123:
[----:B------:R-:W-:Y:S05]  /*11c90*/  BRA `(.L_x_124) ;  /* 0xffffffcc00e47947 */ /* 0x000fea000383ffff */
.L_x_56:
[----:B0-----:R-:W-:-:S04]  /*11ca0*/  MOV R3, UR39 ;  /* 0x0000002700037c02 */ /* 0x001fc80008000f00 */
[----:B------:R0:W1:Y:S03]  /*11cb0*/  SYNCS.PHASECHK.TRANS64.TRYWAIT P0, [R3+URZ+0x38820], R0 ;  /* 0x03882000030075a7 */ /* 0x000066000800017f */
[----:B-1----:R-:W-:Y:S05]  /*11cc0*/  @!P0 NANOSLEEP.SYNCS 0x989680 ;  /* 0x009896800000895d */ /* 0x002fea0003900000 */
[----:B------:R-:W1:Y:S02]  /*11cd0*/  @!P0 SYNCS.PHASECHK.TRANS64 P0, [R3+URZ+0x38820], R0 ;  /* 0x03882000030085a7 */ /* 0x000e64000800007f */
[----:B-1----:R-:W-:Y:S05]  /*11ce0*/  @!P0 BRA `(.L_x_56) ;  /* 0xfffffffc00ec8947 */ /* 0x002fea000383ffff */
[----:B------:R-:W-:Y:S05]  /*11cf0*/  BRA `(.L_x_125) ;  /* 0xffffffd000247947 */ /* 0x000fea000383ffff */
.L_x_60:
[----:B0-----:R0:W1:Y:S02]  /*11d00*/  SYNCS.PHASECHK.TRANS64.TRYWAIT P0, [R7+URZ+0x38840], R0 ;  /* 0x03884000070075a7 */ /* 0x001064000800017f */
[----:B-1----:R-:W-:Y:S05]  /*11d10*/  @!P0 NANOSLEEP.SYNCS 0x989680 ;  /* 0x009896800000895d */ /* 0x002fea0003900000 */
[----:B------:R-:W1:Y:S02]  /*11d20*/  @!P0 SYNCS.PHASECHK.TRANS64 P0, [R7+URZ+0x38840], R0 ;  /* 0x03884000070085a7 */ /* 0x000e64000800007f */
[----:B-1----:R-:W-:Y:S05]  /*11d30*/  @!P0 BRA `(.L_x_60) ;  /* 0xfffffffc00f08947 */ /* 0x002fea000383ffff */
[----:B------:R-:W-:Y:S05]  /*11d40*/  BRA `(.L_x_126) ;  /* 0xffffffd000d47947 */ /* 0x000fea000383ffff */
.L_x_61:
[----:B------:R-:W-:Y:S01]  /*11d50*/  BSSY B1, `(.L_x_127) ;  /* 0x0000008000017945 */ /* 0x000fe20003800000 */
[----:B------:R-:W-:Y:S01]  /*11d60*/  IMAD.MOV.U32 R13, RZ, RZ, R23 ;  /* 0x000000ffff0d7224 */ /* 0x000fe200078e0017 */
[----:B------:R-:W-:Y:S01]  /*11d70*/  MOV R11, 0x181f ;  /* 0x0000181f000b7802 */ /* 0x000fe20000000f00 */
[----:B------:R-:W-:Y:S02]  /*11d80*/  IMAD.MOV.U32 R12, RZ, RZ, RZ ;  /* 0x000000ffff0c7224 */ /* 0x000fe400078e00ff */
[----:B------:R-:W-:-:S07]  /*11d90*/  IMAD.MOV.U32 R15, RZ, RZ, -0x1 ;  /* 0xffffffffff0f7424 */ /* 0x000fce00078e00ff */
[----:B------:R-:W-:Y:S05]  /*11da0*/  WARPSYNC.COLLECTIVE R15, `(.L_x_128) ;  /* 0x000000000f087348 */ /* 0x000fea0003c00000 */
[----:B------:R0:W1:Y:S02]  /*11db0*/  SHFL.IDX P6, R14, R13, R12, R11 ;  /* 0x0000000c0d0e7389 */ /* 0x00006400000c000b */
[----:B01----:R-:W-:Y:S01]  /*11dc0*/  ENDCOLLECTIVE ;  /* 0x000000000000791b */ /* 0x003fe20003800000 */
.L_x_128:
[----:B------:R-:W-:Y:S05]  /*11dd0*/  BSYNC B1 ;  /* 0x0000000000017941 */ /* 0x000fea0003800000 */
.L_x_127:
[----:B------:R-:W-:Y:S01]  /*11de0*/  MOV R13, R9 ;  /* 0x00000009000d7202 */ /* 0x000fe20000000f00 */
[----:B------:R-:W-:Y:S01]  /*11df0*/  IMAD.MOV.U32 R12, RZ, RZ, RZ ;  /* 0x000000ffff0c7224 */ /* 0x000fe200078e00ff */
[----:B------:R-:W-:Y:S01]  /*11e00*/  MOV R15, 0xffffffff ;  /* 0xffffffff000f7802 */ /* 0x000fe20000000f00 */
[----:B------:R-:W-:Y:S01]  /*11e10*/  IMAD.MOV.U32 R11, RZ, RZ, 0x181f ;  /* 0x0000181fff0b7424 */ /* 0x000fe200078e00ff */
[----:B------:R-:W-:Y:S01]  /*11e20*/  LEA R20, R20, UR39, 0x1 ;  /* 0x0000002714147c11 */ /* 0x000fe2000f8e08ff */
[----:B------:R-:W-:Y:S02]  /*11e30*/  IMAD.MOV.U32 R3, RZ, RZ, R14 ;  /* 0x000000ffff037224 */ /* 0x000fe400078e000e */
[----:B------:R-:W-:-:S07]  /*11e40*/  IMAD.SHL.U32 R0, R37, 0x2, RZ ;  /* 0x0000000225007824 */ /* 0x000fce00078e00ff */
[----:B------:R-:W-:Y:S05]  /*11e50*/  WARPSYNC.COLLECTIVE R15, `(.L_x_129) ;  /* 0x000000000f087348 */ /* 0x000fea0003c00000 */
[----:B------:R0:W1:Y:S02]  /*11e60*/  SHFL.IDX P6, R14, R13, R12, R11 ;  /* 0x0000000c0d0e7389 */ /* 0x00006400000c000b */
[----:B01----:R-:W-:Y:S01]  /*11e70*/  ENDCOLLECTIVE ;  /* 0x000000000000791b */ /* 0x003fe20003800000 */
.L_x_129:
[----:B------:R-:W-:Y:S01]  /*11e80*/  MOV R13, R23 ;  /* 0x00000017000d7202 */ /* 0x000fe20000000f00 */
[----:B------:R-:W-:Y:S01]  /*11e90*/  IMAD.MOV.U32 R12, RZ, RZ, 0x1 ;  /* 0x00000001ff0c7424 */ /* 0x000fe200078e00ff */
[----:B------:R-:W-:-:S13]  /*11ea0*/  IADD3 R2, P0, R14, R0, RZ ;  /* 0x000000000e027210 */ /* 0x000fda0007f1e0ff */
[----:B------:R-:W-:Y:S05]  /*11eb0*/  WARPSYNC.COLLECTIVE R15, `(.L_x_130) ;  /* 0x000000000f087348 */ /* 0x000fea0003c00000 */
[----:B------:R0:W1:Y:S02]  /*11ec0*/  SHFL.IDX P6, R14, R13, R12, R11 ;  /* 0x0000000c0d0e7389 */ /* 0x00006400000c000b */
[----:B01----:R-:W-:Y:S01]  /*11ed0*/  ENDCOLLECTIVE ;  /* 0x000000000000791b */ /* 0x003fe20003800000 */
.L_x_130:
[----:B------:R-:W-:-:S05]  /*11ee0*/  IMAD.X R3, RZ, RZ, R3, P0 ;  /* 0x000000ffff037224 */ /* 0x000fca00000e0603 */
[----:B------:R-:W-:Y:S01]  /*11ef0*/  @!PT LDS RZ, [RZ] ;  /* 0x00000000fffff984 */ /* 0x000fe20000000800 */
[----:B------:R-:W-:Y:S01]  /*11f00*/  @!PT LDS RZ, [RZ] ;  /* 0x00000000fffff984 */ /* 0x000fe20000000800 */
[----:B------:R-:W-:Y:S01]  /*11f10*/  @!PT LDS RZ, [RZ] ;  /* 0x00000000fffff984 */ /* 0x000fe20000000800 */
[----:B------:R0:W-:Y:S04]  /*11f20*/  LDGSTS.E.BYPASS.LTC128B.128 [R20+0x24400], desc[UR36][R2.64], !P4 ;  /* 0x2440000002147fae */ /* 0x0001e8000e101d64 */
[----:B------:R0:W-:Y:S01]  /*11f30*/  LDGSTS.E.BYPASS.LTC128B.128 [R20+0x26c00], desc[UR36][R2.64+0x80], !P3 ;  /* 0x26c0008002147fae */ /* 0x0001e2000d901d64 */
[----:B------:R-:W-:-:S03]  /*11f40*/  MOV R13, R9 ;  /* 0x00000009000d7202 */ /* 0x000fc60000000f00 */
[----:B------:R0:W-:Y:S04]  /*11f50*/  LDGSTS.E.BYPASS.LTC128B.128 [R20+0x29400], desc[UR36][R2.64+0x100], !P2 ;  /* 0x2940010002147fae */ /* 0x0001e8000d101d64 */
[----:B------:R0:W-:Y:S01]  /*11f60*/  LDGSTS.E.BYPASS.LTC128B.128 [R20+0x2bc00], desc[UR36][R2.64+0x180], !P1 ;  /* 0x2bc0018002147fae */ /* 0x0001e2000c901d64 */
[----:B------:R-:W-:-:S07]  /*11f70*/  IMAD.MOV.U32 R35, RZ, RZ, R14 ;  /* 0x000000ffff237224 */ /* 0x000fce00078e000e */
[----:B0-----:R-:W-:Y:S05]  /*11f80*/  WARPSYNC.COLLECTIVE R15, `(.L_x_131) ;  /* 0x000000000f087348 */ /* 0x001fea0003c00000 */
[----:B------:R1:W2:Y:S02]  /*11f90*/  SHFL.IDX P6, R14, R13, R12, R11 ;  /* 0x0000000c0d0e7389 */ /* 0x0002a400000c000b */
[----:B012---:R-:W-:Y:S01]  /*11fa0*/  ENDCOLLECTIVE ;  /* 0x000000000000791b */ /* 0x007fe20003800000 */
.L_x_131:
[----:B------:R-:W-:Y:S01]  /*11fb0*/  IMAD.MOV.U32 R13, RZ, RZ, R23 ;  /* 0x000000ffff0d7224 */ /* 0x000fe200078e0017 */
[----:B------:R-:W-:Y:S02]  /*11fc0*/  MOV R12, 0x2 ;  /* 0x00000002000c7802 */ /* 0x000fe40000000f00 */
[----:B------:R-:W-:-:S13]  /*11fd0*/  IADD3 R2, P0, R14, R0, RZ ;  /* 0x000000000e027210 */ /* 0x000fda0007f1e0ff */
[----:B------:R-:W-:Y:S05]  /*11fe0*/  WARPSYNC.COLLECTIVE R15, `(.L_x_132) ;  /* 0x000000000f087348 */ /* 0x000fea0003c00000 */
[----:B------:R0:W1:Y:S02]  /*11ff0*/  SHFL.IDX P6, R14, R13, R12, R11 ;  /* 0x0000000c0d0e7389 */ /* 0x00006400000c000b */
[----:B01----:R-:W-:Y:S01]  /*12000*/  ENDCOLLECTIVE ;  /* 0x000000000000791b */ /* 0x003fe20003800000 */
.L_x_132:
[----:B------:R-:W-:-:S05]  /*12010*/  IMAD.X R3, RZ, RZ, R35, P0 ;  /* 0x000000ffff037224 */ /* 0x000fca00000e0623 */
[----:B------:R-:W-:Y:S01]  /*12020*/  @!PT LDS RZ, [RZ] ;  /* 0x00000000fffff984 */ /* 0x000fe20000000800 */
[----:B------:R-:W-:Y:S01]  /*12030*/  @!PT LDS RZ, [RZ] ;  /* 0x00000000fffff984 */ /* 0x000fe20000000800 */
[----:B------:R-:W-:Y:S01]  /*12040*/  @!PT LDS RZ, [RZ] ;  /* 0x00000000fffff984 */ /* 0x000fe20000000800 */
[----:B------:R0:W-:Y:S04]  /*12050*/  LDGSTS.E.BYPASS.LTC128B.128 [R20+0x24c00], desc[UR36][R2.64], !P4 ;  /* 0x24c0000002147fae */ /* 0x0001e8000e101d64 */
[----:B------:R0:W-:Y:S01]  /*12060*/  LDGSTS.E.BYPASS.LTC128B.128 [R20+0x27400], desc[UR36][R2.64+0x80], !P3 ;  /* 0x2740008002147fae */ /* 0x0001e2000d901d64 */
[----:B------:R-:W-:-:S03]  /*12070*/  IMAD.MOV.U32 R13, RZ, RZ, R9 ;  /* 0x000000ffff0d7224 */ /* 0x000fc600078e0009 */
[----:B------:R0:W-:Y:S04]  /*12080*/  LDGSTS.E.BYPASS.LTC128B.128 [R20+0x29c00], desc[UR36][R2.64+0x100], !P2 ;  /* 0x29c0010002147fae */ /* 0x0001e8000d101d64 */
[----:B------:R0:W-:Y:S01]  /*12090*/  LDGSTS.E.BYPASS.LTC128B.128 [R20+0x2c400], desc[UR36][R2.64+0x180], !P1 ;  /* 0x2c40018002147fae */ /* 0x0001e2000c901d64 */
[----:B------:R-:W-:-:S07]  /*120a0*/  IMAD.MOV.U32 R35, RZ, RZ, R14 ;  /* 0x000000ffff237224 */ /* 0x000fce00078e000e */
[----:B0-----:R-:W-:Y:S05]  /*120b0*/  WARPSYNC.COLLECTIVE R15, `(.L_x_133) ;  /* 0x000000000f087348 */ /* 0x001fea0003c00000 */
[----:B------:R1:W2:Y:S02]  /*120c0*/  SHFL.IDX P6, R14, R13, R12, R11 ;  /* 0x0000000c0d0e7389 */ /* 0x0002a400000c000b */
[----:B012---:R-:W-:Y:S01]  /*120d0*/  ENDCOLLECTIVE ;  /* 0x000000000000791b */ /* 0x007fe20003800000 */
.L_x_133:
[----:B------:R-:W-:Y:S02]  /*120e0*/  IMAD.MOV.U32 R13, RZ, RZ, R23 ;  /* 0x000000ffff0d7224 */ /* 0x000fe400078e0017 */
[----:B------:R-:W-:Y:S01]  /*120f0*/  IMAD.MOV.U32 R12, RZ, RZ, 0x3 ;  /* 0x00000003ff0c7424 */ /* 0x000fe200078e00ff */
[----:B------:R-:W-:-:S13]  /*12100*/  IADD3 R2, P0, R14, R0, RZ ;  /* 0x000000000e027210 */ /* 0x000fda0007f1e0ff */
[----:B------:R-:W-:Y:S05]  /*12110*/  WARPSYNC.COLLECTIVE R15, `(.L_x_134) ;  /* 0x000000000f087348 */ /* 0x000fea0003c00000 */
[----:B------:R0:W1:Y:S02]  /*12120*/  SHFL.IDX P6, R14, R13, R12, R11 ;  /* 0x0000000c0d0e7389 */ /* 0x00006400000c000b */
[----:B01----:R-:W-:Y:S01]  /*12130*/  ENDCOLLECTIVE ;  /* 0x000000000000791b */ /* 0x003fe20003800000 */
.L_x_134:
[----:B------:R-:W-:-:S05]  /*12140*/  IADD3.X R3, RZ, R35, RZ, P0, !PT ;  /* 0x00000023ff037210 */ /* 0x000fca00007fe4ff */
        /* <DEDUP_REMOVED lines=8> */
[----:B------:R-:W-:-:S07]  /*121d0*/  MOV R35, R14 ;  /* 0x0000000e00237202 */ /* 0x000fce0000000f00 */
[----:B0-----:R-:W-:Y:S05]  /*121e0*/  WARPSYNC.COLLECTIVE R15, `(.L_x_135) ;  /* 0x000000000f087348 */ /* 0x001fea0003c00000 */
[----:B------:R1:W2:Y:S02]  /*121f0*/  SHFL.IDX P6, R14, R13, R12, R11 ;  /* 0x0000000c0d0e7389 */ /* 0x0002a400000c000b */
[----:B012---:R-:W-:Y:S01]  /*12200*/  ENDCOLLECTIVE ;  /* 0x000000000000791b */ /* 0x007fe20003800000 */
.L_x_135:
[----:B------:R-:W-:Y:S01]  /*12210*/  MOV R13, R23 ;  /* 0x00000017000d7202 */ /* 0x000fe20000000f00 */
[----:B------:R-:W-:Y:S01]  /*12220*/  IMAD.MOV.U32 R12, RZ, RZ, 0x4 ;  /* 0x00000004ff0c7424 */ /* 0x000fe200078e00ff */
[----:B------:R-:W-:-:S13]  /*12230*/  IADD3 R2, P0, R14, R0, RZ ;  /* 0x000000000e027210 */ /* 0x000fda0007f1e0ff */
[----:B------:R-:W-:Y:S05]  /*12240*/  WARPSYNC.COLLECTIVE R15, `(.L_x_136) ;  /* 0x000000000f087348 */ /* 0x000fea0003c00000 */
[----:B------:R0:W1:Y:S02]  /*12250*/  SHFL.IDX P6, R14, R13, R12, R11 ;  /* 0x0000000c0d0e7389 */ /* 0x00006400000c000b */
[----:B01----:R-:W-:Y:S01]  /*12260*/  ENDCOLLECTIVE ;  /* 0x000000000000791b */ /* 0x003fe20003800000 */
.L_x_136:
        /* <DEDUP_REMOVED lines=13> */
.L_x_137:
[----:B------:R-:W-:Y:S05]  /*12340*/  BRA `(.L_x_138) ;  /* 0xffffffd000547947 */ /* 0x000fea000383ffff */
.L_x_66:
[----:B0-----:R0:W1:Y:S02]  /*12350*/  SYNCS.PHASECHK.TRANS64.TRYWAIT P0, [R7+URZ+0x38860], R2 ;  /* 0x03886002070075a7 */ /* 0x001064000800017f */
[----:B-1----:R-:W-:Y:S05]  /*12360*/  @!P0 NANOSLEEP.SYNCS 0x989680 ;  /* 0x009896800000895d */ /* 0x002fea0003900000 */
[----:B------:R-:W1:Y:S02]  /*12370*/  @!P0 SYNCS.PHASECHK.TRANS64 P0, [R7+URZ+0x38860], R2 ;  /* 0x03886002070085a7 */ /* 0x000e64000800007f */
[----:B-1----:R-:W-:Y:S05]  /*12380*/  @!P0 BRA `(.L_x_66) ;  /* 0xfffffffc00f08947 */ /* 0x002fea000383ffff */
[----:B------:R-:W-:Y:S05]  /*12390*/  BRA `(.L_x_139) ;  /* 0xffffffd000bc7947 */ /* 0x000fea000383ffff */
.L_x_67:
[----:B------:R-:W-:Y:S01]  /*123a0*/  BSSY B1, `(.L_x_140) ;  /* 0x0000008000017945 */ /* 0x000fe20003800000 */
[----:B------:R-:W-:Y:S01]  /*123b0*/  IMAD.MOV.U32 R13, RZ, RZ, R18 ;  /* 0x000000ffff0d7224 */ /* 0x000fe200078e0012 */
[----:B------:R-:W-:Y:S01]  /*123c0*/  MOV R11, 0x181f ;  /* 0x0000181f000b7802 */ /* 0x000fe20000000f00 */
[----:B------:R-:W-:Y:S02]  /*123d0*/  IMAD.MOV.U32 R12, RZ, RZ, RZ ;  /* 0x000000ffff0c7224 */ /* 0x000fe400078e00ff */
[----:B------:R-:W-:-:S07]  /*123e0*/  IMAD.MOV.U32 R15, RZ, RZ, -0x1 ;  /* 0xffffffffff0f7424 */ /* 0x000fce00078e00ff */
[----:B0-----:R-:W-:Y:S05]  /*123f0*/  WARPSYNC.COLLECTIVE R15, `(.L_x_141) ;  /* 0x000000000f087348 */ /* 0x001fea0003c00000 */
[----:B------:R1:W2:Y:S02]  /*12400*/  SHFL.IDX P6, R14, R13, R12, R11 ;  /* 0x0000000c0d0e7389 */ /* 0x0002a400000c000b */
[----:B012---:R-:W-:Y:S01]  /*12410*/  ENDCOLLECTIVE ;  /* 0x000000000000791b */ /* 0x007fe20003800000 */
.L_x_141:
[----:B------:R-:W-:Y:S05]  /*12420*/  BSYNC B1 ;  /* 0x0000000000017941 */ /* 0x000fea0003800000 */
.L_x_140:
[----:B------:R-:W-:Y:S01]  /*12430*/  MOV R13, R17 ;  /* 0x00000011000d7202 */ /* 0x000fe20000000f00 */
[----:B------:R-:W-:Y:S01]  /*12440*/  IMAD.MOV.U32 R12, RZ, RZ, RZ ;  /* 0x000000ffff0c7224 */ /* 0x000fe200078e00ff */
[----:B------:R-:W-:Y:S01]  /*12450*/  MOV R15, 0xffffffff ;  /* 0xffffffff000f7802 */ /* 0x000fe20000000f00 */
[----:B------:R-:W-:Y:S01]  /*12460*/  IMAD.MOV.U32 R11, RZ, RZ, 0x181f ;  /* 0x0000181fff0b7424 */ /* 0x000fe200078e00ff */
[----:B------:R-:W-:Y:S01]  /*12470*/  LEA R6, R6, UR39, 0x1 ;  /* 0x0000002706067c11 */ /* 0x000fe2000f8e08ff */
[----:B------:R-:W-:-:S07]  /*12480*/  IMAD.MOV.U32 R3, RZ, RZ, R14 ;  /* 0x000000ffff037224 */ /* 0x000fce00078e000e */
[----:B------:R-:W-:Y:S05]  /*12490*/  WARPSYNC.COLLECTIVE R15, `(.L_x_142) ;  /* 0x000000000f087348 */ /* 0x000fea0003c00000 */
[----:B------:R0:W1:Y:S02]  /*124a0*/  SHFL.IDX P6, R14, R13, R12, R11 ;  /* 0x0000000c0d0e7389 */ /* 0x00006400000c000b */
[----:B01----:R-:W-:Y:S01]  /*124b0*/  ENDCOLLECTIVE ;  /* 0x000000000000791b */ /* 0x003fe20003800000 */
.L_x_142:
[----:B------:R-:W-:Y:S01]  /*124c0*/  IMAD.MOV.U32 R13, RZ, RZ, R18 ;  /* 0x000000ffff0d7224 */ /* 0x000fe200078e0012 */
[----:B------:R-:W-:Y:S02]  /*124d0*/  MOV R12, 0x1 ;  /* 0x00000001000c7802 */ /* 0x000fe40000000f00 */
[----:B------:R-:W-:-:S13]  /*124e0*/  IADD3 R2, P0, R14, R0, RZ ;  /* 0x000000000e027210 */ /* 0x000fda0007f1e0ff */
[----:B------:R-:W-:Y:S05]  /*124f0*/  WARPSYNC.COLLECTIVE R15, `(.L_x_143) ;  /* 0x000000000f087348 */ /* 0x000fea0003c00000 */
[----:B------:R0:W1:Y:S02]  /*12500*/  SHFL.IDX P6, R14, R13, R12, R11 ;  /* 0x0000000c0d0e7389 */ /* 0x00006400000c000b */
[----:B01----:R-:W-:Y:S01]  /*12510*/  ENDCOLLECTIVE ;  /* 0x000000000000791b */ /* 0x003fe20003800000 */
.L_x_143:
[----:B------:R-:W-:Y:S01]  /*12520*/  IMAD.X R3, RZ, RZ, R3, P0 ;  /* 0x000000ffff037224 */ /* 0x000fe200000e0603 */
[----:B------:R-:W-:Y:S01]  /*12530*/  ISETP.LT.OR P0, PT, R9, 0x1, P4 ;  /* 0x000000010900780c */ /* 0x000fe20002701670 */
[----:B------:R-:W-:-:S12]  /*12540*/  IMAD.MOV.U32 R13, RZ, RZ, R17 ;  /* 0x000000ffff0d7224 */ /* 0x000fd800078e0011 */
        /* <DEDUP_REMOVED lines=8> */
[----:B------:R-:W-:-:S13]  /*125d0*/  ISETP.LT.OR P0, PT, R9, 0x1, P1 ;  /* 0x000000010900780c */ /* 0x000fda0000f01670 */
[----:B------:R0:W-:Y:S02]  /*125e0*/  LDGSTS.E.BYPASS.LTC128B.128 [R6+0x7c00], desc[UR36][R2.64+0x180], !P0 ;  /* 0x07c0018002067fae */ /* 0x0001e4000c101d64 */
[----:B0-----:R-:W-:-:S07]  /*125f0*/  IMAD.MOV.U32 R3, RZ, RZ, R14 ;  /* 0x000000ffff037224 */ /* 0x001fce00078e000e */
[----:B------:R-:W-:Y:S05]  /*12600*/  WARPSYNC.COLLECTIVE R15, `(.L_x_144) ;  /* 0x000000000f087348 */ /* 0x000fea0003c00000 */
[----:B------:R0:W1:Y:S02]  /*12610*/  SHFL.IDX P6, R14, R13, R12, R11 ;  /* 0x0000000c0d0e7389 */ /* 0x00006400000c000b */
[----:B01----:R-:W-:Y:S01]  /*12620*/  ENDCOLLECTIVE ;  /* 0x000000000000791b */ /* 0x003fe20003800000 */
.L_x_144:
[----:B------:R-:W-:Y:S02]  /*12630*/  IMAD.MOV.U32 R13, RZ, RZ, R18 ;  /* 0x000000ffff0d7224 */ /* 0x000fe400078e0012 */
[----:B------:R-:W-:Y:S01]  /*12640*/  IMAD.MOV.U32 R12, RZ, RZ, 0x2 ;  /* 0x00000002ff0c7424 */ /* 0x000fe200078e00ff */
[----:B------:R-:W-:-:S13]  /*12650*/  IADD3 R2, P0, R14, R0, RZ ;  /* 0x000000000e027210 */ /* 0x000fda0007f1e0ff */
[----:B------:R-:W-:Y:S05]  /*12660*/  WARPSYNC.COLLECTIVE R15, `(.L_x_145) ;  /* 0x000000000f087348 */ /* 0x000fea0003c00000 */
[----:B------:R0:W1:Y:S02]  /*12670*/  SHFL.IDX P6, R14, R13, R12, R11 ;  /* 0x0000000c0d0e7389 */ /* 0x00006400000c000b */
[----:B01----:R-:W-:Y:S01]  /*12680*/  ENDCOLLECTIVE ;  /* 0x000000000000791b */ /* 0x003fe20003800000 */
.L_x_145:
[----:B------:R-:W-:Y:S02]  /*12690*/  IADD3.X R3, RZ, R3, RZ, P0, !PT ;  /* 0x00000003ff037210 */ /* 0x000fe400007fe4ff */
        /* <DEDUP_REMOVED lines=12> */
[----:B0-----:R-:W-:-:S07]  /*12760*/  MOV R3, R14 ;  /* 0x0000000e00037202 */ /* 0x001fce0000000f00 */
[----:B------:R-:W-:Y:S05]  /*12770*/  WARPSYNC.COLLECTIVE R15, `(.L_x_146) ;  /* 0x000000000f087348 */ /* 0x000fea0003c00000 */
[----:B------:R0:W1:Y:S02]  /*12780*/  SHFL.IDX P6, R14, R13, R12, R11 ;  /* 0x0000000c0d0e7389 */ /* 0x00006400000c000b */
[----:B01----:R-:W-:Y:S01]  /*12790*/  ENDCOLLECTIVE ;  /* 0x000000000000791b */ /* 0x003fe20003800000 */
.L_x_146:
[----:B------:R-:W-:Y:S01]  /*127a0*/  MOV R13, R18 ;  /* 0x00000012000d7202 */ /* 0x000fe20000000f00 */
[----:B------:R-:W-:Y:S01]  /*127b0*/  IMAD.MOV.U32 R12, RZ, RZ, 0x3 ;  /* 0x00000003ff0c7424 */ /* 0x000fe200078e00ff */
[----:B------:R-:W-:-:S13]  /*127c0*/  IADD3 R2, P0, R14, R0, RZ ;  /* 0x000000000e027210 */ /* 0x000fda0007f1e0ff */
[----:B------:R-:W-:Y:S05]  /*127d0*/  WARPSYNC.COLLECTIVE R15, `(.L_x_147) ;  /* 0x000000000f087348 */ /* 0x000fea0003c00000 */
[----:B------:R0:W1:Y:S02]  /*127e0*/  SHFL.IDX P6, R14, R13, R12, R11 ;  /* 0x0000000c0d0e7389 */ /* 0x00006400000c000b */
[----:B01----:R-:W-:Y:S01]  /*127f0*/  ENDCOLLECTIVE ;  /* 0x000000000000791b */ /* 0x003fe20003800000 */
.L_x_147:
[----:B------:R-:W-:Y:S01]  /*12800*/  IMAD.X R3, RZ, RZ, R3, P0 ;  /* 0x000000ffff037224 */ /* 0x000fe200000e0603 */
[----:B------:R-:W-:Y:S02]  /*12810*/  ISETP.LT.OR P0, PT, R9, 0x21, P4 ;  /* 0x000000210900780c */ /* 0x000fe40002701670 */
[----:B------:R-:W-:-:S11]  /*12820*/  MOV R13, R17 ;  /* 0x00000011000d7202 */ /* 0x000fd60000000f00 */
        /* <DEDUP_REMOVED lines=14> */
.L_x_148:
[----:B------:R-:W-:Y:S01]  /*12910*/  IMAD.MOV.U32 R13, RZ, RZ, R18 ;  /* 0x000000ffff0d7224 */ /* 0x000fe200078e0012 */
[----:B------:R-:W-:Y:S02]  /*12920*/  MOV R12, 0x4 ;  /* 0x00000004000c7802 */ /* 0x000fe40000000f00 */
[----:B------:R-:W-:-:S13]  /*12930*/  IADD3 R2, P0, R14, R0, RZ ;  /* 0x000000000e027210 */ /* 0x000fda0007f1e0ff */
[----:B------:R-:W-:Y:S05]  /*12940*/  WARPSYNC.COLLECTIVE R15, `(.L_x_149) ;  /* 0x000000000f087348 */ /* 0x000fea0003c00000 */
[----:B------:R0:W1:Y:S02]  /*12950*/  SHFL.IDX P6, R14, R13, R12, R11 ;  /* 0x0000000c0d0e7389 */ /* 0x00006400000c000b */
[----:B01----:R-:W-:Y:S01]  /*12960*/  ENDCOLLECTIVE ;  /* 0x000000000000791b */ /* 0x003fe20003800000 */
.L_x_149:
[----:B------:R-:W-:Y:S01]  /*12970*/  IMAD.X R3, RZ, RZ, R3, P0 ;  /* 0x000000ffff037224 */ /* 0x000fe200000e0603 */
[----:B------:R-:W-:Y:S01]  /*12980*/  ISETP.LT.OR P0, PT, R9, 0x31, P4 ;  /* 0x000000310900780c */ /* 0x000fe20002701670 */
[----:B------:R-:W-:-:S12]  /*12990*/  IMAD.MOV.U32 R13, RZ, RZ, R17 ;  /* 0x000000ffff0d7224 */ /* 0x000fd800078e0011 */
[----:B------:R-:W-:Y:S01]  /*129a0*/  @!PT LDS RZ, [RZ] ;  /* 0x00000000fffff984 */ /* 0x000fe20000000800 */
[----:B------:R-:W-:Y:S01]  /*129b0*/  @!PT LDS RZ, [RZ] ;  /* 0x00000000fffff984 */ /* 0x000fe20000000800 */
[----:B------:R-:W-:Y:S01]  /*129c0*/  @!PT LDS RZ, [RZ] ;  /* 0x00000000fffff984 */ /* 0x000fe20000000800 */
[----:B------:R0:W-:Y:S01]  /*129d0*/  LDGSTS.E.BYPASS.LTC128B.128 [R6+0x1c00], desc[UR36][R2.64], !P0 ;  /* 0x01c0000002067fae */ /* 0x0001e2000c101d64 */
[----:B------:R-:W-:Y:S01]  /*129e0*/  ISETP.LT.OR P0, PT, R9, 0x31, P3 ;  /* 0x000000310900780c */ /* 0x000fe20001f01670 */
[----:B------:R-:W-:-:S12]  /*129f0*/  IMAD.MOV.U32 R18, RZ, RZ, R14 ;  /* 0x000000ffff127224 */ /* 0x000fd800078e000e */
[----:B0-----:R-:W-:Y:S05]  /*12a00*/  WARPSYNC.COLLECTIVE R15, `(.L_x_150) ;  /* 0x000000000f087348 */ /* 0x001fea0003c00000 */
[----:B------:R1:W2:Y:S02]  /*12a10*/  SHFL.IDX P6, R14, R13, R12, R11 ;  /* 0x0000000c0d0e7389 */ /* 0x0002a400000c000b */
[----:B012---:R-:W-:Y:S01]  /*12a20*/  ENDCOLLECTIVE ;  /* 0x000000000000791b */ /* 0x007fe20003800000 */
.L_x_150:
        /* <DEDUP_REMOVED lines=8> */
[----:B------:R-:W-:Y:S05]  /*12ab0*/  BRA `(.L_x_151) ;  /* 0xffffffcc00e47947 */ /* 0x000fea000383ffff */
.L_x_73:
[----:B0-----:R0:W1:Y:S02]  /*12ac0*/  SYNCS.PHASECHK.TRANS64.TRYWAIT P0, [R4+URZ+0x38860], R3 ;  /* 0x03886003040075a7 */ /* 0x001064000800017f */
[----:B-1----:R-:W-:Y:S05]  /*12ad0*/  @!P0 NANOSLEEP.SYNCS 0x989680 ;  /* 0x009896800000895d */ /* 0x002fea0003900000 */
[----:B------:R-:W1:Y:S02]  /*12ae0*/  @!P0 SYNCS.PHASECHK.TRANS64 P0, [R4+URZ+0x38860], R3 ;  /* 0x03886003040085a7 */ /* 0x000e64000800007f */
[----:B-1----:R-:W-:Y:S05]  /*12af0*/  @!P0 BRA `(.L_x_73) ;  /* 0xfffffffc00f08947 */ /* 0x002fea000383ffff */
[----:B------:R-:W-:Y:S05]  /*12b00*/  BRA `(.L_x_152) ;  /* 0xffffffd000c47947 */ /* 0x000fea000383ffff */
.L_x_74:
[----:B------:R-:W-:Y:S01]  /*12b10*/  BSSY B0, `(.L_x_153) ;  /* 0x0000008000007945 */ /* 0x000fe20003800000 */
[----:B------:R-:W-:Y:S01]  /*12b20*/  MOV R13, R18 ;  /* 0x00000012000d7202 */ /* 0x000fe20000000f00 */
[----:B------:R-:W-:Y:S01]  /*12b30*/  IMAD.MOV.U32 R12, RZ, RZ, RZ ;  /* 0x000000ffff0c7224 */ /* 0x000fe200078e00ff */
[----:B------:R-:W-:Y:S01]  /*12b40*/  MOV R15, 0xffffffff ;  /* 0xffffffff000f7802 */ /* 0x000fe20000000f00 */
[----:B------:R-:W-:-:S07]  /*12b50*/  IMAD.MOV.U32 R11, RZ, RZ, 0x181f ;  /* 0x0000181fff0b7424 */ /* 0x000fce00078e00ff */
[----:B0-----:R-:W-:Y:S05]  /*12b60*/  WARPSYNC.COLLECTIVE R15, `(.L_x_154) ;  /* 0x000000000f087348 */ /* 0x001fea0003c00000 */
[----:B------:R1:W2:Y:S02]  /*12b70*/  SHFL.IDX P6, R14, R13, R12, R11 ;  /* 0x0000000c0d0e7389 */ /* 0x0002a400000c000b */
[----:B012---:R-:W-:Y:S01]  /*12b80*/  ENDCOLLECTIVE ;  /* 0x000000000000791b */ /* 0x007fe20003800000 */
.L_x_154:
[----:B------:R-:W-:Y:S05]  /*12b90*/  BSYNC B0 ;  /* 0x0000000000007941 */ /* 0x000fea0003800000 */
.L_x_153:
[----:B------:R-:W-:Y:S01]  /*12ba0*/  IMAD.MOV.U32 R13, RZ, RZ, R17 ;  /* 0x000000ffff0d7224 */ /* 0x000fe200078e0011 */
[----:B------:R-:W-:Y:S01]  /*12bb0*/  MOV R12, RZ ;  /* 0x000000ff000c7202 */ /* 0x000fe20000000f00 */
[----:B------:R-:W-:Y:S01]  /*12bc0*/  IMAD.MOV.U32 R11, RZ, RZ, 0x181f ;  /* 0x0000181fff0b7424 */ /* 0x000fe200078e00ff */
[----:B------:R-:W-:Y:S01]  /*12bd0*/  SHF.L.U32 R6, R37, 0x1, RZ ;  /* 0x0000000125067819 */ /* 0x000fe200000006ff */
[----:B------:R-:W-:Y:S02]  /*12be0*/  IMAD.MOV.U32 R15, RZ, RZ, -0x1 ;  /* 0xffffffffff0f7424 */ /* 0x000fe400078e00ff */
[----:B------:R-:W-:-:S07]  /*12bf0*/  IMAD.MOV.U32 R0, RZ, RZ, R14 ;  /* 0x000000ffff007224 */ /* 0x000fce00078e000e */
[----:B------:R-:W-:Y:S05]  /*12c00*/  WARPSYNC.COLLECTIVE R15, `(.L_x_155) ;  /* 0x000000000f087348 */ /* 0x000fea0003c00000 */
[----:B------:R0:W1:Y:S02]  /*12c10*/  SHFL.IDX P6, R14, R13, R12, R11 ;  /* 0x0000000c0d0e7389 */ /* 0x00006400000c000b */
[----:B01----:R-:W-:Y:S01]  /*12c20*/  ENDCOLLECTIVE ;  /* 0x000000000000791b */ /* 0x003fe20003800000 */
.L_x_155:
[----:B------:R-:W-:Y:S01]  /*12c30*/  IMAD.MOV.U32 R13, RZ, RZ, R18 ;  /* 0x000000ffff0d7224 */ /* 0x000fe200078e0012 */
[----:B------:R-:W-:Y:S02]  /*12c40*/  MOV R12, 0x1 ;  /* 0x00000001000c7802 */ /* 0x000fe40000000f00 */
[----:B------:R-:W-:-:S13]  /*12c50*/  IADD3 R2, P0, R14, R6, RZ ;  /* 0x000000060e027210 */ /* 0x000fda0007f1e0ff */
[----:B------:R-:W-:Y:S05]  /*12c60*/  WARPSYNC.COLLECTIVE R15, `(.L_x_156) ;  /* 0x000000000f087348 */ /* 0x000fea0003c00000 */
[----:B------:R0:W1:Y:S02]  /*12c70*/  SHFL.IDX P6, R14, R13, R12, R11 ;  /* 0x0000000c0d0e7389 */ /* 0x00006400000c000b */
[----:B01----:R-:W-:Y:S01]  /*12c80*/  ENDCOLLECTIVE ;  /* 0x000000000000791b */ /* 0x003fe20003800000 */
.L_x_156:
[----:B------:R-:W-:Y:S01]  /*12c90*/  IMAD.X R3, RZ, RZ, R0, P0 ;  /* 0x000000ffff037224 */ /* 0x000fe200000e0600 */
[----:B------:R-:W-:Y:S02]  /*12ca0*/  ISETP.LT.OR P0, PT, R5, 0x1, P4 ;  /* 0x000000010500780c */ /* 0x000fe40002701670 */
[----:B------:R-:W-:Y:S01]  /*12cb0*/  LEA R0, R7, UR39, 0x1 ;  /* 0x0000002707007c11 */ /* 0x000fe2000f8e08ff */
[----:B------:R-:W-:-:S10]  /*12cc0*/  IMAD.MOV.U32 R13, RZ, RZ, R17 ;  /* 0x000000ffff0d7224 */ /* 0x000fd400078e0011 */
        /* <DEDUP_REMOVED lines=9> */
.L_x_157:
[----:B------:R-:W-:Y:S01]  /*12d60*/  @!PT LDS RZ, [RZ] ;  /* 0x00000000fffff984 */ /* 0x000fe20000000800 */
[----:B------:R-:W-:Y:S01]  /*12d70*/  @!PT LDS RZ, [RZ] ;  /* 0x00000000fffff984 */ /* 0x000fe20000000800 */
[----:B------:R-:W-:Y:S01]  /*12d80*/  @!PT LDS RZ, [RZ] ;  /* 0x00000000fffff984 */ /* 0x000fe20000000800 */
[----:B------:R-:W-:Y:S01]  /*12d90*/  LDGSTS.E.BYPASS.LTC128B.128 [R0+0x2c00], desc[UR36][R2.64+0x80], !P0 ;  /* 0x02c0008002007fae */ /* 0x000fe2000c101d64 */
[----:B------:R-:W-:Y:S01]  /*12da0*/  ISETP.LT.OR P0, PT, R5, 0x1, P2 ;  /* 0x000000010500780c */ /* 0x000fe20001701670 */
[----:B------:R-:W-:Y:S02]  /*12db0*/  IMAD.MOV.U32 R13, RZ, RZ, R18 ;  /* 0x000000ffff0d7224 */ /* 0x000fe400078e0012 */
[----:B------:R-:W-:-:S10]  /*12dc0*/  IMAD.MOV.U32 R12, RZ, RZ, 0x2 ;  /* 0x00000002ff0c7424 */ /* 0x000fd400078e00ff */
[----:B------:R-:W-:Y:S01]  /*12dd0*/  LDGSTS.E.BYPASS.LTC128B.128 [R0+0x5400], desc[UR36][R2.64+0x100], !P0 ;  /* 0x0540010002007fae */ /* 0x000fe2000c101d64 */
[----:B------:R-:W-:-:S13]  /*12de0*/  ISETP.LT.OR P0, PT, R5, 0x1, P1 ;  /* 0x000000010500780c */ /* 0x000fda0000f01670 */
[----:B------:R0:W-:Y:S02]  /*12df0*/  LDGSTS.E.BYPASS.LTC128B.128 [R0+0x7c00], desc[UR36][R2.64+0x180], !P0 ;  /* 0x07c0018002007fae */ /* 0x0001e4000c101d64 */
[----:B0-----:R-:W-:-:S13]  /*12e00*/  IADD3 R2, P0, R14, R6, RZ ;  /* 0x000000060e027210 */ /* 0x001fda0007f1e0ff */
[----:B------:R-:W-:Y:S05]  /*12e10*/  WARPSYNC.COLLECTIVE R15, `(.L_x_158) ;  /* 0x000000000f087348 */ /* 0x000fea0003c00000 */
[----:B------:R0:W1:Y:S02]  /*12e20*/  SHFL.IDX P6, R14, R13, R12, R11 ;  /* 0x0000000c0d0e7389 */ /* 0x00006400000c000b */
[----:B01----:R-:W-:Y:S01]  /*12e30*/  ENDCOLLECTIVE ;  /* 0x000000000000791b */ /* 0x003fe20003800000 */
.L_x_158:
[----:B------:R-:W-:Y:S02]  /*12e40*/  IADD3.X R3, RZ, R7, RZ, P0, !PT ;  /* 0x00000007ff037210 */ /* 0x000fe400007fe4ff */
[----:B------:R-:W-:Y:S01]  /*12e50*/  ISETP.LT.OR P0, PT, R5, 0x11, P4 ;  /* 0x000000110500780c */ /* 0x000fe20002701670 */
[----:B------:R-:W-:-:S12]  /*12e60*/  IMAD.MOV.U32 R13, RZ, RZ, R17 ;  /* 0x000000ffff0d7224 */ /* 0x000fd800078e0011 */
[----:B------:R-:W-:Y:S01]  /*12e70*/  @!PT LDS RZ, [RZ] ;  /* 0x00000000fffff984 */ /* 0x000fe20000000800 */
[----:B------:R-:W-:Y:S01]  /*12e80*/  @!PT LDS RZ, [RZ] ;  /* 0x00000000fffff984 */ /* 0x000fe20000000800 */
[----:B------:R-:W-:Y:S01]  /*12e90*/  @!PT LDS RZ, [RZ] ;  /* 0x00000000fffff984 */ /* 0x000fe20000000800 */
[----:B------:R0:W-:Y:S01]  /*12ea0*/  LDGSTS.E.BYPASS.LTC128B.128 [R0+0xc00], desc[UR36][R2.64], !P0 ;  /* 0x00c0000002007fae */ /* 0x0001e2000c101d64 */
[----:B------:R-:W-:Y:S02]  /*12eb0*/  ISETP.LT.OR P0, PT, R5, 0x11, P3 ;  /* 0x000000110500780c */ /* 0x000fe40001f01670 */
[----:B------:R-:W-:-:S11]  /*12ec0*/  MOV R7, R14 ;  /* 0x0000000e00077202 */ /* 0x000fd60000000f00 */
[----:B0-----:R-:W-:Y:S05]  /*12ed0*/  WARPSYNC.COLLECTIVE R15, `(.L_x_159) ;  /* 0x000000000f087348 */ /* 0x001fea0003c00000 */
[----:B------:R1:W2:Y:S02]  /*12ee0*/  SHFL.IDX P6, R14, R13, R12, R11 ;  /* 0x0000000c0d0e7389 */ /* 0x0002a400000c000b */
[----:B012---:R-:W-:Y:S01]  /*12ef0*/  ENDCOLLECTIVE ;  /* 0x000000000000791b */ /* 0x007fe20003800000 */
.L_x_159:
[----:B------:R-:W-:Y:S01]  /*12f00*/  @!PT LDS RZ, [RZ] ;  /* 0x00000000fffff984 */ /* 0x000fe20000000800 */
[----:B------:R-:W-:Y:S01]  /*12f10*/  @!PT LDS RZ, [RZ] ;  /* 0x00000000fffff984 */ /* 0x000fe20000000800 */
[----:B------:R-:W-:Y:S01]  /*12f20*/  @!PT LDS RZ, [RZ] ;  /* 0x00000000fffff984 */ /* 0x000fe20000000800 */
[----:B------:R-:W-:Y:S01]  /*12f30*/  LDGSTS.E.BYPASS.LTC128B.128 [R0+0x3400], desc[UR36][R2.64+0x80], !P0 ;  /* 0x0340008002007fae */ /* 0x000fe2000c101d64 */
[----:B------:R-:W-:Y:S02]  /*12f40*/  ISETP.LT.OR P0, PT, R5, 0x11, P2 ;  /* 0x000000110500780c */ /* 0x000fe40001701670 */
[----:B------:R-:W-:Y:S01]  /*12f50*/  MOV R13, R18 ;  /* 0x00000012000d7202 */ /* 0x000fe20000000f00 */
        /* <DEDUP_REMOVED lines=8> */
.L_x_160:
[----:B------:R-:W-:Y:S01]  /*12fe0*/  IMAD.X R3, RZ, RZ, R7, P0 ;  /* 0x000000ffff037224 */ /* 0x000fe200000e0607 */
[----:B------:R-:W-:Y:S02]  /*12ff0*/  ISETP.LT.OR P0, PT, R5, 0x21, P4 ;  /* 0x000000210500780c */ /* 0x000fe40002701670 */
[----:B------:R-:W-:-:S11]  /*13000*/  MOV R13, R17 ;  /* 0x00000011000d7202 */ /* 0x000fd60000000f00 */
        /* <DEDUP_REMOVED lines=9> */
.L_x_161:
[----:B------:R-:W-:Y:S01]  /*130a0*/  @!PT LDS RZ, [RZ] ;  /* 0x00000000fffff984 */ /* 0x000fe20000000800 */
[----:B------:R-:W-:Y:S01]  /*130b0*/  @!PT LDS RZ, [RZ] ;  /* 0x00000000fffff984 */ /* 0x000fe20000000800 */
[----:B------:R-:W-:Y:S01]  /*130c0*/  @!PT LDS RZ, [RZ] ;  /* 0x00000000fffff984 */ /* 0x000fe20000000800 */
[----:B------:R-:W-:Y:S01]  /*130d0*/  LDGSTS.E.BYPASS.LTC128B.128 [R0+0x3c00], desc[UR36][R2.64+0x80], !P0 ;  /* 0x03c0008002007fae */ /* 0x000fe2000c101d64 */
[----:B------:R-:W-:Y:S01]  /*130e0*/  ISETP.LT.OR P0, PT, R5, 0x21, P2 ;  /* 0x000000210500780c */ /* 0x000fe20001701670 */
[----:B------:R-:W-:Y:S01]  /*130f0*/  IMAD.MOV.U32 R13, RZ, RZ, R18 ;  /* 0x000000ffff0d7224 */ /* 0x000fe200078e0012 */
[----:B------:R-:W-:-:S11]  /*13100*/  MOV R12, 0x4 ;  /* 0x00000004000c7802 */ /* 0x000fd60000000f00 */
[----:B------:R-:W-:Y:S01]  /*13110*/  LDGSTS.E.BYPASS.LTC128B.128 [R0+0x6400], desc[UR36][R2.64+0x100], !P0 ;  /* 0x0640010002007fae */ /* 0x000fe2000c101d64 */
[----:B------:R-:W-:-:S13]  /*13120*/  ISETP.LT.OR P0, PT, R5, 0x21, P1 ;  /* 0x000000210500780c */ /* 0x000fda0000f01670 */
[----:B------:R0:W-:Y:S02]  /*13130*/  LDGSTS.E.BYPASS.LTC128B.128 [R0+0x8c00], desc[UR36][R2.64+0x180], !P0 ;  /* 0x08c0018002007fae */ /* 0x0001e4000c101d64 */
[----:B0-----:R-:W-:-:S13]  /*13140*/  IADD3 R2, P0, R14, R6, RZ ;  /* 0x000000060e027210 */ /* 0x001fda0007f1e0ff */
[----:B------:R-:W-:Y:S05]  /*13150*/  WARPSYNC.COLLECTIVE R15, `(.L_x_162) ;  /* 0x000000000f087348 */ /* 0x000fea0003c00000 */
[----:B------:R0:W1:Y:S02]  /*13160*/  SHFL.IDX P6, R14, R13, R12, R11 ;  /* 0x0000000c0d0e7389 */ /* 0x00006400000c000b */
[----:B01----:R-:W-:Y:S01]  /*13170*/  ENDCOLLECTIVE ;  /* 0x000000000000791b */ /* 0x003fe20003800000 */
.L_x_162:
        /* <DEDUP_REMOVED lines=12> */
.L_x_163:
        /* <DEDUP_REMOVED lines=9> */
.L_x_79:
[----:B0-----:R0:W1:Y:S02]  /*132d0*/  SYNCS.PHASECHK.TRANS64.TRYWAIT P0, [R5+URZ+0x38820], R0 ;  /* 0x03882000050075a7 */ /* 0x001064000800017f */
[----:B-1----:R-:W-:Y:S05]  /*132e0*/  @!P0 NANOSLEEP.SYNCS 0x989680 ;  /* 0x009896800000895d */ /* 0x002fea0003900000 */
[----:B------:R-:W1:Y:S02]  /*132f0*/  @!P0 SYNCS.PHASECHK.TRANS64 P0, [R5+URZ+0x38820], R0 ;  /* 0x03882000050085a7 */ /* 0x000e64000800007f */
[----:B-1----:R-:W-:Y:S05]  /*13300*/  @!P0 BRA `(.L_x_79) ;  /* 0xfffffffc00f08947 */ /* 0x002fea000383ffff */
[----:B------:R-:W-:Y:S05]  /*13310*/  BRA `(.L_x_165) ;  /* 0xffffffd0006c7947 */ /* 0x000fea000383ffff */
.L_x_80:
[----:B------:R-:W1:Y:S01]  /*13320*/  S2R R2, SR_TID.X ;  /* 0x0000000000027919 */ /* 0x000e620000002100 */
[----:B------:R-:W-:Y:S01]  /*13330*/  BSSY B0, `(.L_x_166) ;  /* 0x000000a000007945 */ /* 0x000fe20003800000 */
[----:B------:R-:W-:Y:S01]  /*13340*/  IMAD.MOV.U32 R12, RZ, RZ, RZ ;  /* 0x000000ffff0c7224 */ /* 0x000fe200078e00ff */
[----:B------:R-:W-:Y:S01]  /*13350*/  MOV R15, 0xffffffff ;  /* 0xffffffff000f7802 */ /* 0x000fe20000000f00 */
[----:B------:R-:W-:Y:S01]  /*13360*/  IMAD.MOV.U32 R11, RZ, RZ, 0x1f ;  /* 0x0000001fff0b7424 */ /* 0x000fe200078e00ff */
[----:B-1----:R-:W-:-:S04]  /*13370*/  SHF.R.U32.HI R2, RZ, 0x5, R2 ;  /* 0x00000005ff027819 */ /* 0x002fc80000011602 */
[----:B------:R-:W-:-:S04]  /*13380*/  LOP3.LUT R2, R2, 0x3, RZ, 0xc0, !PT ;  /* 0x0000000302027812 */ /* 0x000fc800078ec0ff */
[----:B------:R-:W-:-:S07]  /*13390*/  MOV R13, R2 ;  /* 0x00000002000d7202 */ /* 0x000fce0000000f00 */
[----:B0-----:R-:W-:Y:S05]  /*133a0*/  WARPSYNC.COLLECTIVE R15, `(.L_x_167) ;  /* 0x000000000f087348 */ /* 0x001fea0003c00000 */
[----:B------:R1:W2:Y:S02]  /*133b0*/  SHFL.IDX P6, R14, R13, R12, R11 ;  /* 0x0000000c0d0e7389 */ /* 0x0002a400000c000b */
[----:B012---:R-:W-:Y:S01]  /*133c0*/  ENDCOLLECTIVE ;  /* 0x000000000000791b */ /* 0x007fe20003800000 */
.L_x_167:
[----:B------:R-:W-:Y:S05]  /*133d0*/  BSYNC B0 ;  /* 0x0000000000007941 */ /* 0x000fea0003800000 */
.L_x_166:
[----:B------:R-:W-:Y:S05]  /*133e0*/  BRA `(.L_x_168) ;  /* 0xffffffd000547947 */ /* 0x000fea000383ffff */
.L_x_83:
[----:B------:R-:W-:Y:S01]  /*133f0*/  BSSY B1, `(.L_x_169) ;  /* 0x0000006000017945 */ /* 0x000fe20003800000 */
[----:B------:R-:W-:-:S07]  /*13400*/  IMAD.MOV.U32 R15, RZ, RZ, -0x1 ;  /* 0xffffffffff0f7424 */ /* 0x000fce00078e00ff */
[----:B0-----:R-:W-:Y:S05]  /*13410*/  WARPSYNC.COLLECTIVE R15, `(.L_x_170) ;  /* 0x000000000f0c7348 */ /* 0x001fea0003c00000 */
[----:B------:R-:W-:Y:S02]  /*13420*/  ELECT P6, UR62, PT ;  /* 0x00000000003e782f */ /* 0x000fe400038c0000 */
[----:B------:R-:W-:Y:S01]  /*13430*/  MOV R14, UR62 ;  /* 0x0000003e000e7c02 */ /* 0x000fe20008000f00 */
[----:B0-----:R-:W-:Y:S10]  /*13440*/  ENDCOLLECTIVE ;  /* 0x000000000000791b */ /* 0x001ff40003800000 */
.L_x_170:
[----:B------:R-:W-:Y:S05]  /*13450*/  BSYNC B1 ;  /* 0x0000000000017941 */ /* 0x000fea0003800000 */
.L_x_169:
[----:B------:R-:W-:Y:S05]  /*13460*/  BRA `(.L_x_171) ;  /* 0xffffffd0004c7947 */ /* 0x000fea000383ffff */
.L_x_85:
[----:B0-----:R0:W1:Y:S02]  /*13470*/  SYNCS.PHASECHK.TRANS64.TRYWAIT P1, [R3+URZ+0x38840], R2 ;  /* 0x03884002030075a7 */ /* 0x001064000802017f */
[----:B-1----:R-:W-:Y:S05]  /*13480*/  @!P1 NANOSLEEP.SYNCS 0x989680 ;  /* 0x009896800000995d */ /* 0x002fea0003900000 */
[----:B------:R-:W1:Y:S02]  /*13490*/  @!P1 SYNCS.PHASECHK.TRANS64 P1, [R3+URZ+0x38840], R2 ;  /* 0x03884002030095a7 */ /* 0x000e64000802007f */
[----:B-1----:R-:W-:Y:S05]  /*134a0*/  @!P1 BRA `(.L_x_85) ;  /* 0xfffffffc00f09947 */ /* 0x002fea000383ffff */
[----:B------:R-:W-:Y:S05]  /*134b0*/  BRA `(.L_x_172) ;  /* 0xffffffd000747947 */ /* 0x000fea000383ffff */
.L_x_87:
[----:B-1----:R1:W2:Y:S02]  /*134c0*/  SYNCS.PHASECHK.TRANS64.TRYWAIT P1, [R5+URZ+0x38840], R0 ;  /* 0x03884000050075a7 */ /* 0x0022a4000802017f */
[----:B--2---:R-:W-:Y:S05]  /*134d0*/  @!P1 NANOSLEEP.SYNCS 0x989680 ;  /* 0x009896800000995d */ /* 0x004fea0003900000 */
[----:B------:R-:W2:Y:S02]  /*134e0*/  @!P1 SYNCS.PHASECHK.TRANS64 P1, [R5+URZ+0x38840], R0 ;  /* 0x03884000050095a7 */ /* 0x000ea4000802007f */
[----:B--2---:R-:W-:Y:S05]  /*134f0*/  @!P1 BRA `(.L_x_87) ;  /* 0xfffffffc00f09947 */ /* 0x004fea000383ffff */
[----:B------:R-:W-:Y:S05]  /*13500*/  BRA `(.L_x_173) ;  /* 0xffffffd000807947 */ /* 0x000fea000383ffff */
.L_x_89:
[----:B--2---:R2:W3:Y:S02]  /*13510*/  SYNCS.PHASECHK.TRANS64.TRYWAIT P1, [R3+URZ+0x38860], R2 ;  /* 0x03886002030075a7 */ /* 0x0044e4000802017f */
[----:B---3--:R-:W-:Y:S05]  /*13520*/  @!P1 NANOSLEEP.SYNCS 0x989680 ;  /* 0x009896800000995d */ /* 0x008fea0003900000 */
[----:B------:R-:W3:Y:S02]  /*13530*/  @!P1 SYNCS.PHASECHK.TRANS64 P1, [R3+URZ+0x38860], R2 ;  /* 0x03886002030095a7 */ /* 0x000ee4000802007f */
[----:B---3--:R-:W-:Y:S05]  /*13540*/  @!P1 BRA `(.L_x_89) ;  /* 0xfffffffc00f09947 */ /* 0x008fea000383ffff */
[----:B------:R-:W-:Y:S05]  /*13550*/  BRA `(.L_x_174) ;  /* 0xffffffd0007c7947 */ /* 0x000fea000383ffff */
.L_x_175:
[----:B------:R-:W-:-:S00]  /*13560*/  BRA `(.L_x_175) ;  /* 0xfffffffc00fc7947 */ /* 0x000fc0000383ffff */
[----:B------:R-:W-:-:S00]  /*13570*/  NOP ;  /* 0x0000000000007918 */ /* 0x000fc00000000000 */
        /* <DEDUP_REMOVED lines=8> */
.L_x_15825:


//--------------------- .text._ZN7cutlass13device_kernelIN5flash11enable_sm90INS1_16FlashAttnFwdSm90INS1_25CollectiveMainloopFwdSm90ILi2EN4cute5tupleIJNS5_1CILi1EEES8_S8_EEENS6_IJNS7_ILi128EEENS7_ILi80EEENS7_ILi256EEEEEELi256ENS_10bfloat16_tEfNS_4arch4Sm90ELb0ELb0ELb1ELb1ELb1ELb0ELb0ELb1ELb1ELb1ELb0ELb0EEENS1_21CollectiveEpilogueFwdINS6_IJSA_SC_SB_EEES9_SE_SG_Li256ELb1ELb1ELb0ELb0EEENS1_36VarlenDynamicPersistentTileSchedulerILi128ELi80ELi256ELi128ELb0ELb1ELb1ELb0ELb1ELb1EEEEEEEEEvNT_6ParamsE --------------------------
	.section	.text._ZN7cutlass13device_kernelIN5flash11enable_sm90INS1_16FlashAttnFwdSm90INS1_25CollectiveMainloopFwdSm90ILi2EN4cute5tupleIJNS5_1CILi1EEES8_S8_EEENS6_IJNS7_ILi128EEENS7_ILi80EEENS7_ILi256EEEEEELi256ENS_10bfloat16_tEfNS_4arch4Sm90ELb0ELb0ELb1ELb1ELb1ELb0ELb0ELb1ELb1ELb1ELb0ELb0EEENS1_21CollectiveEpilogueFwdINS6_IJSA_SC_SB_EEES9_SE_SG_Li256ELb1ELb1ELb0ELb0EEENS1_36VarlenDynamicPersistentTileSchedulerILi128ELi80ELi256ELi128ELb0ELb1ELb1ELb0ELb1ELb1EEEEEEEEEvNT_6ParamsE,"ax",@progbits
	.align	128
.text._ZN7cutlass13device_kernelIN5flash11enable_sm90INS1_16FlashAttnFwdSm90INS1_25CollectiveMainloopFwdSm90ILi2EN4cute5tupleIJNS5_1CILi1EEES8_S8_EEENS6_IJNS7_ILi128EEENS7_ILi80EEENS7_ILi256EEEEEELi256ENS_10bfloat16_tEfNS_4arch4Sm90ELb0ELb0ELb1ELb1ELb1ELb0ELb0ELb1ELb1ELb1ELb0ELb0EEENS1_21CollectiveEpilogueFwdINS6_IJSA_SC_SB_EEES9_SE_SG_Li256ELb1ELb1ELb0ELb0EEENS1_36VarlenDynamicPersistentTileSchedulerILi128ELi80ELi256ELi128ELb0ELb1ELb1ELb0ELb1ELb1EEEEEEEEEvNT_6ParamsE:
        .type           _ZN7cutlass13device_kernelIN5flash11enable_sm90INS1_16FlashAttnFwdSm90INS1_25CollectiveMainloopFwdSm90ILi2EN4cute5tupleIJNS5_1CILi1EEES8_S8_EEENS6_IJNS7_ILi128EEENS7_ILi80EEENS7_ILi256EEEEEELi256ENS_10bfloat16_tEfNS_4arch4Sm90ELb0ELb0ELb1ELb1ELb1ELb0ELb0ELb1ELb1ELb1ELb0ELb0EEENS1_21CollectiveEpilogueFwdINS6_IJSA_SC_SB_EEES9_SE_SG_Li256ELb1ELb1ELb0ELb0EEENS1_36VarlenDynamicPersistentTileSchedulerILi128ELi80ELi256ELi128ELb0ELb1ELb1ELb0ELb1ELb1EEEEEEEEEvNT_6ParamsE,@function
        .size           _ZN7cutlass13device_kernelIN5flash11enable_sm90INS1_16FlashAttnFwdSm90INS1_25CollectiveMainloopFwdSm90ILi2EN4cute5tupleIJNS5_1CILi1EEES8_S8_EEENS6_IJNS7_ILi128EEENS7_ILi80EEENS7_ILi256EEEEEELi256ENS_10bfloat16_tEfNS_4arch4Sm90ELb0ELb0ELb1ELb1ELb1ELb0ELb0ELb1ELb1ELb1ELb0ELb0EEENS1_21CollectiveEpilogueFwdINS6_IJSA_SC_SB_EEES9_SE_SG_Li256ELb1ELb1ELb0ELb0EEENS1_36VarlenDynamicPersistentTileSchedulerILi128ELi80ELi256ELi128ELb0ELb1ELb1ELb0ELb1ELb1EEEEEEEEEvNT_6ParamsE,(.L_x_15826 - _ZN7cutlass13device_kernelIN5flash11enable_sm90INS1_16FlashAttnFwdSm90INS1_25CollectiveMainloopFwdSm90ILi2EN4cute5tupleIJNS5_1CILi1EEES8_S8_EEENS6_IJNS7_ILi128EEENS7_ILi80EEENS7_ILi256EEEEEELi256ENS_10bfloat16_tEfNS_4arch4Sm90ELb0ELb0ELb1ELb1ELb1ELb0ELb0ELb1ELb1ELb1ELb0ELb0EEENS1_21CollectiveEpilogueFwdINS6_IJSA_SC_SB_EEES9_SE_SG_Li256ELb1ELb1ELb0ELb0EEENS1_36VarlenDynamicPersistentTileSchedulerILi128ELi80ELi256ELi128ELb0ELb1ELb1ELb0ELb1ELb1EEEEEEEEEvNT_6ParamsE)
        .other          _ZN7cutlass13device_kernelIN5flash11enable_sm90INS1_16FlashAttnFwdSm90INS1_25CollectiveMainloopFwdSm90ILi2EN4cute5tupleIJNS5_1CILi1EEES8_S8_EEENS6_IJNS7_ILi128EEENS7_ILi80EEENS7_ILi256EEEEEELi256ENS_10bfloat16_tEfNS_4arch4Sm90ELb0ELb0ELb1ELb1ELb1ELb0ELb0ELb1ELb1ELb1ELb0ELb0EEENS1_21CollectiveEpilogueFwdINS6_IJSA_SC_SB_EEES9_SE_SG_Li256ELb1ELb1ELb0ELb0EEENS1_36VarlenDynamicPersistentTileSchedulerILi128ELi80ELi256ELi128ELb0ELb1ELb1ELb0ELb1ELb1EEEEEEEEEvNT_6ParamsE,@"STO_CUDA_ENTRY STV_DEFAULT"
_ZN7cutlass13device_kernelIN5flash11enable_sm90INS1_16FlashAttnFwdSm90INS1_25CollectiveMainloopFwdSm90ILi2EN4cute5tupleIJNS5_1CILi1EEES8_S8_EEENS6_IJNS7_ILi128EEENS7_ILi80EEENS7_ILi256EEEEEELi256ENS_10bfloat16_tEfNS_4arch4Sm90ELb0ELb0ELb1ELb1ELb1ELb0ELb0ELb1ELb1ELb1ELb0ELb0EEENS1_21CollectiveEpilogueFwdINS6_IJSA_SC_SB_EEES9_SE_SG_Li256ELb1ELb1ELb0ELb0EEENS1_36VarlenDynamicPersistentTileSchedulerILi128ELi80ELi256ELi128ELb0ELb1ELb1ELb0ELb1ELb1EEEEEEEEEvNT_6ParamsE:
        /* <DEDUP_REMOVED lines=45> */
.L_x_176:
        /* <DEDUP_REMOVED lines=22> */
.L_x_177:
        /* <DEDUP_REMOVED lines=18> */
.L_x_178:
        /* <DEDUP_REMOVED lines=22> */
.L_x_179:
        /* <DEDUP_REMOVED lines=23> */
.L_x_180:
        /* <DEDUP_REMOVED lines=10> */
.L_x_182:
[----:B------:R-:W-:-:S08]  /*08c0*/  NOP ;  /* 0x0000000000007918 */ /* 0x000fd00000000000 */
[----:B------:R-:W1:Y:S02]  /*08d0*/  USETMAXREG.TRY_ALLOC.CTAPOOL UP0, 0xe8 ;  /* 0x000000e8000079c8 */ /* 0x000e640008000600 */
[----:B-1----:R-:W-:-:S13]  /*08e0*/  PLOP3.LUT P0, PT, PT, PT, UP0, 0x80, 0x0 ;  /* 0x000000000000781c */ /* 0x002fda0003f0f008 */
[----:B------:R-:W-:Y:S05]  /*08f0*/  @!P0 BRA `(.L_x_182) ;  /* 0xfffffffc00f08947 */ /* 0x000fea000383ffff */
[----:B------:R-:W1:Y:S08]  /*0900*/  S2UR UR5, SR_CgaCtaId ;  /* 0x00000000000579c3 */ /* 0x000e700000008800 */
[----:B------:R-:W-:Y:S06]  /*0910*/  BAR.ARV 0x8, 0x180 ;  /* 0x0206000000007b1d */ /* 0x000fec0000002000 */
[----:B------:R-:W-:-:S02]  /*0920*/  UMOV UR4, 0x400 ;  /* 0x0000040000047882 */ /* 0x000fc40000000000 */
[----:B------:R-:W-:Y:S01]  /*0930*/  BAR.SYNC.DEFER_BLOCKING 0x5, 0x180 ;  /* 0x0146000000007b1d */ /* 0x000fe20000010000 */
[----:B-1----:R-:W-:-:S09]  /*0940*/  ULEA UR4, UR5, UR4, 0x18 ;  /* 0x0000000405047291 */ /* 0x002fd2000f8ec03f */
[----:B------:R-:W1:Y:S01]  /*0950*/  LDS.128 R12, [UR4+0x388d0] ;  /* 0x0388d004ff0c7984 */ /* 0x000e620008000c00 */
[----:B------:R-:W-:Y:S01]  /*0960*/  ULDC UR4, c[0x0][0xc3c] ;  /* 0x00030f0000047ab9 */ /* 0x000fe20000000800 */
[----:B------:R-:W-:Y:S06]  /*0970*/  BAR.ARV 0x4, 0x180 ;  /* 0x0106000000007b1d */ /* 0x000fec0000002000 */
[----:B-1----:R-:W-:-:S13]  /*0980*/  ISETP.GE.AND P0, PT, R15, UR4, PT ;  /* 0x000000040f007c0c */ /* 0x002fda000bf06270 */
[----:B------:R-:W-:Y:S05]  /*0990*/  @P0 EXIT ;  /* 0x000000000000094d */ /* 0x000fea0003800000 */
[----:B0-----:R-:W2:Y:S01]  /*09a0*/  LDL R2, [R1+0x24] ;  /* 0x0000240001027983 */ /* 0x001ea20000100800 */
[----:B------:R-:W-:Y:S01]  /*09b0*/  R2UR UR5, R13 ;  /* 0x000000000d0572ca */ /* 0x000fe200000e0000 */
[----:B------:R-:W-:Y:S01]  /*09c0*/  UMOV UR38, URZ ;  /* 0x0000003f00267c82 */ /* 0x000fe20008000000 */
[----:B------:R-:W-:Y:S01]  /*09d0*/  R2UR UR6, R14 ;  /* 0x000000000e0672ca */ /* 0x000fe200000e0000 */
[----:B------:R-:W0:Y:S01]  /*09e0*/  S2R R0, SR_TID.X ;  /* 0x0000000000007919 */ /* 0x000e220000002100 */
[----:B------:R-:W-:Y:S01]  /*09f0*/  R2UR UR7, R15 ;  /* 0x000000000f0772ca */ /* 0x000fe200000e0000 */
[----:B0-----:R-:W-:-:S05]  /*0a00*/  VIADD R11, R0, 0xffffff80 ;  /* 0xffffff80000b7836 */ /* 0x001fca0000000000 */
[----:B------:R-:W-:-:S04]  /*0a10*/  SHF.R.S32.HI R0, RZ, 0x1f, R11 ;  /* 0x0000001fff007819 */ /* 0x000fc8000001140b */
[CC--:B------:R-:W-:Y:S02]  /*0a20*/  LEA.HI R4, R0.reuse, R11.reuse, RZ, 0x5 ;  /* 0x0000000b00047211 */ /* 0x0c0fe400078f28ff */
[----:B------:R-:W-:-:S03]  /*0a30*/  LEA.HI R3, R0, R11, RZ, 0x4 ;  /* 0x0000000b00037211 */ /* 0x000fc600078f20ff */
[----:B------:R-:W-:Y:S01]  /*0a40*/  IMAD.SHL.U32 R5, R4, 0x20, RZ ;  /* 0x0000002004057824 */ /* 0x000fe200078e00ff */
[----:B------:R-:W-:Y:S02]  /*0a50*/  LOP3.LUT R4, R3, 0x3fffff0, RZ, 0xc0, !PT ;  /* 0x03fffff003047812 */ /* 0x000fe400078ec0ff */
[----:B------:R-:W-:Y:S02]  /*0a60*/  SHF.R.S32.HI R6, RZ, 0x4, R3 ;  /* 0x00000004ff067819 */ /* 0x000fe40000011403 */
[----:B------:R-:W-:Y:S02]  /*0a70*/  LOP3.LUT R5, R5, 0xfffffc00, RZ, 0xc0, !PT ;  /* 0xfffffc0005057812 */ /* 0x000fe400078ec0ff */
[----:B------:R-:W-:Y:S02]  /*0a80*/  IADD3 R4, R11, -R4, RZ ;  /* 0x800000040b047210 */ /* 0x000fe40007ffe0ff */
[----:B------:R-:W-:-:S03]  /*0a90*/  LEA.HI R3, R3, R6, RZ, 0x1 ;  /* 0x0000000603037211 */ /* 0x000fc600078f08ff */
[----:B------:R-:W-:Y:S01]  /*0aa0*/  IMAD R4, R4, 0x40, R5 ;  /* 0x0000004004047824 */ /* 0x000fe200078e0205 */
[----:B------:R-:W-:Y:S02]  /*0ab0*/  LEA.HI R5, R0, R11, RZ, 0x2 ;  /* 0x0000000b00057211 */ /* 0x000fe400078f10ff */
[----:B------:R-:W-:Y:S02]  /*0ac0*/  LOP3.LUT R3, R3, 0x1ffffffe, RZ, 0xc0, !PT ;  /* 0x1ffffffe03037812 */ /* 0x000fe400078ec0ff */
[----:B------:R-:W-:-:S03]  /*0ad0*/  LOP3.LUT R5, R5, 0xfffffffc, RZ, 0xc0, !PT ;  /* 0xfffffffc05057812 */ /* 0x000fc600078ec0ff */
[----:B------:R-:W-:Y:S01]  /*0ae0*/  IMAD.IADD R3, R6, 0x1, -R3 ;  /* 0x0000000106037824 */ /* 0x000fe200078e0a03 */
[----:B------:R-:W-:Y:S01]  /*0af0*/  IADD3 R5, R11, -R5, RZ ;  /* 0x800000050b057210 */ /* 0x000fe20007ffe0ff */
[----:B------:R-:W-:Y:S02]  /*0b00*/  IMAD.MOV.U32 R6, RZ, RZ, -0x2 ;  /* 0xfffffffeff067424 */ /* 0x000fe400078e00ff */
[----:B------:R-:W-:Y:S01]  /*0b10*/  IMAD R225, R3, 0x8, R4 ;  /* 0x0000000803e17824 */ /* 0x000fe200078e0204 */
[----:B------:R-:W-:-:S04]  /*0b20*/  LEA.HI R3, R5, R5, RZ, 0x1 ;  /* 0x0000000505037211 */ /* 0x000fc800078f08ff */
[----:B------:R-:W-:-:S05]  /*0b30*/  LOP3.LUT R4, R3, 0x1ffffffe, RZ, 0xc0, !PT ;  /* 0x1ffffffe03047812 */ /* 0x000fca00078ec0ff */
[----:B------:R-:W-:Y:S01]  /*0b40*/  IMAD.IADD R5, R5, 0x1, -R4 ;  /* 0x0000000105057824 */ /* 0x000fe200078e0a04 */
[----:B--2---:R-:W-:Y:S02]  /*0b50*/  R2UR UR4, R2 ;  /* 0x00000000020472ca */ /* 0x004fe400000e0000 */
[CC--:B------:R-:W-:Y:S02]  /*0b60*/  LEA.HI R2, R0.reuse, R11.reuse, RZ, 0x7 ;  /* 0x0000000b00027211 */ /* 0x0c0fe400078f38ff */
[----:B------:R-:W-:Y:S02]  /*0b70*/  LEA.HI R0, R0, R11, RZ, 0x3 ;  /* 0x0000000b00007211 */ /* 0x000fe400078f18ff */
[----:B------:R-:W-:Y:S02]  /*0b80*/  LOP3.LUT R220, R2, 0xffffff80, RZ, 0xc0, !PT ;  /* 0xffffff8002dc7812 */ /* 0x000fe400078ec0ff */
[----:B------:R-:W-:Y:S02]  /*0b90*/  SHF.R.S32.HI R221, RZ, 0x7, R2 ;  /* 0x00000007ffdd7819 */ /* 0x000fe40000011402 */
[----:B------:R-:W-:Y:S01]  /*0ba0*/  LOP3.LUT R213, R0, 0xfffffff8, RZ, 0xc0, !PT ;  /* 0xfffffff800d57812 */ /* 0x000fe200078ec0ff */
[C---:B------:R-:W-:Y:S01]  /*0bb0*/  IMAD.IADD R220, R11.reuse, 0x1, -R220 ;  /* 0x000000010bdc7824 */ /* 0x040fe200078e0adc */
[----:B------:R-:W-:Y:S01]  /*0bc0*/  LEA.HI R2, R2, R221, RZ, 0x1 ;  /* 0x000000dd02027211 */ /* 0x000fe200078f08ff */
[----:B------:R-:W-:Y:S01]  /*0bd0*/  ULOP3.LUT UR8, UR4, 0x1, URZ, 0xfc, !UPT ;  /* 0x0000000104087892 */ /* 0x000fe2000f8efc3f */
[----:B------:R-:W-:Y:S01]  /*0be0*/  SHF.R.S32.HI R218, RZ, 0x3, R0 ;  /* 0x00000003ffda7819 */ /* 0x000fe20000011400 */
[----:B------:R-:W-:Y:S01]  /*0bf0*/  IMAD.IADD R213, R11, 0x1, -R213 ;  /* 0x000000010bd57824 */ /* 0x000fe200078e0ad5 */
[----:B------:R-:W-:Y:S01]  /*0c00*/  SHF.R.S32.HI R7, RZ, 0x1f, R220 ;  /* 0x0000001fff077819 */ /* 0x000fe200000114dc */
[----:B------:R-:W-:Y:S01]  /*0c10*/  UMOV UR4, URZ ;  /* 0x0000003f00047c82 */ /* 0x000fe20008000000 */
[----:B------:R-:W-:Y:S01]  /*0c20*/  LOP3.LUT R2, R2, 0x3fffffe, RZ, 0xc0, !PT ;  /* 0x03fffffe02027812 */ /* 0x000fe200078ec0ff */
[----:B------:R-:W-:Y:S01]  /*0c30*/  IMAD.SHL.U32 R17, R213, 0x8, RZ ;  /* 0x00000008d5117824 */ /* 0x000fe200078e00ff */
[CC--:B------:R-:W-:Y:S01]  /*0c40*/  LEA.HI R8, R7.reuse, R220.reuse, RZ, 0x2 ;  /* 0x000000dc07087211 */ /* 0x0c0fe200078f10ff */
[----:B------:R-:W-:Y:S01]  /*0c50*/  IMAD.U32 R226, RZ, RZ, UR8 ;  /* 0x00000008ffe27e24 */ /* 0x000fe2000f8e00ff */
[----:B------:R-:W-:Y:S01]  /*0c60*/  LEA.HI R7, R7, R220, RZ, 0x5 ;  /* 0x000000dc07077211 */ /* 0x000fe200078f28ff */
[----:B------:R-:W-:Y:S01]  /*0c70*/  IMAD.IADD R2, R221, 0x1, -R2 ;  /* 0x00000001dd027824 */ /* 0x000fe200078e0a02 */
[--C-:B------:R-:W-:Y:S01]  /*0c80*/  SHF.R.S32.HI R9, RZ, 0x2, R8.reuse ;  /* 0x00000002ff097819 */ /* 0x100fe20000011408 */
[C---:B------:R-:W-:Y:S01]  /*0c90*/  VIADD R23, R17.reuse, 0x40 ;  /* 0x0000004011177836 */ /* 0x040fe20000000000 */
[----:B------:R-:W-:Y:S01]  /*0ca0*/  SHF.R.S32.HI R10, RZ, 0x1f, R8 ;  /* 0x0000001fff0a7819 */ /* 0x000fe20000011408 */
[C---:B------:R-:W-:Y:S01]  /*0cb0*/  VIADD R22, R17.reuse, 0x80 ;  /* 0x0000008011167836 */ /* 0x040fe20000000000 */
[----:B------:R-:W-:Y:S01]  /*0cc0*/  SHF.R.S32.HI R7, RZ, 0x5, R7 ;  /* 0x00000005ff077819 */ /* 0x000fe20000011407 */
[----:B------:R-:W-:Y:S01]  /*0cd0*/  IMAD.U32 R219, RZ, RZ, UR4 ;  /* 0x00000004ffdb7e24 */ /* 0x000fe2000f8e00ff */
[----:B------:R-:W-:Y:S01]  /*0ce0*/  LEA.HI R10, R10, R9, RZ, 0x3 ;  /* 0x000000090a0a7211 */ /* 0x000fe200078f18ff */
[----:B------:R-:W-:Y:S01]  /*0cf0*/  IMAD.U32 R16, RZ, RZ, UR4 ;  /* 0x00000004ff107e24 */ /* 0x000fe2000f8e00ff */
[----:B------:R-:W-:-:S02]  /*0d00*/  IADD3 R212, R17, 0xc0, RZ ;  /* 0x000000c011d47810 */ /* 0x000fc40007ffe0ff */
[----:B------:R-:W-:Y:S02]  /*0d10*/  LOP3.LUT R10, R10, 0xfffffff8, RZ, 0xc0, !PT ;  /* 0xfffffff80a0a7812 */ /* 0x000fe400078ec0ff */
[----:B------:R-:W-:Y:S02]  /*0d20*/  SHF.R.S32.HI R3, RZ, 0x1f, R17 ;  /* 0x0000001fff037819 */ /* 0x000fe40000011411 */
[----:B------:R-:W-:Y:S01]  /*0d30*/  SHF.R.S32.HI R0, RZ, 0x1f, R22 ;  /* 0x0000001fff007819 */ /* 0x000fe20000011416 */
[----:B------:R-:W-:Y:S01]  /*0d40*/  IMAD.IADD R10, R9, 0x1, -R10 ;  /* 0x00000001090a7824 */ /* 0x000fe200078e0a0a */
[----:B------:R-:W-:Y:S02]  /*0d50*/  LOP3.LUT R9, R8, 0x7ffffffc, RZ, 0xc0, !PT ;  /* 0x7ffffffc08097812 */ /* 0x000fe400078ec0ff */
[----:B------:R-:W-:Y:S01]  /*0d60*/  SHF.R.S32.HI R227, RZ, 0x1f, R212 ;  /* 0x0000001fffe37819 */ /* 0x000fe200000114d4 */
[----:B------:R-:W-:Y:S02]  /*0d70*/  IMAD R7, R7, 0x10, R10 ;  /* 0x0000001007077824 */ /* 0x000fe400078e020a */
[----:B------:R-:W-:-:S03]  /*0d80*/  IMAD.IADD R9, R220, 0x1, -R9 ;  /* 0x00000001dc097824 */ /* 0x000fc600078e0a09 */
[----:B------:R-:W-:Y:S01]  /*0d90*/  LEA R222, R2, R7, 0x6 ;  /* 0x0000000702de7211 */ /* 0x000fe200078e30ff */
[----:B------:R-:W-:Y:S01]  /*0da0*/  IMAD R223, R9, R6, 0x50 ;  /* 0x0000005009df7424 */ /* 0x000fe200078e0206 */
[----:B------:R-:W-:-:S03]  /*0db0*/  SHF.R.S32.HI R2, RZ, 0x1f, R23 ;  /* 0x0000001fff027819 */ /* 0x000fc60000011417 */
[----:B------:R-:W-:-:S07]  /*0dc0*/  IMAD R224, R5, 0x8, R222 ;  /* 0x0000000805e07824 */ /* 0x000fce00078e02de */
.L_x_228:
[----:B------:R-:W-:Y:S01]  /*0dd0*/  ULDC.64 UR8, c[0x0][0xc88] ;  /* 0x0003220000087ab9 */ /* 0x000fe20000000a00 */
[----:B------:R-:W-:Y:S01]  /*0de0*/  ULDC.64 UR10, c[0x0][0xa20] ;  /* 0x00028800000a7ab9 */ /* 0x000fe20000000a00 */
[----:B------:R-:W-:-:S06]  /*0df0*/  UIMAD.WIDE UR8, UR7, 0x4, UR8 ;  /* 0x00000004070878a5 */ /* 0x000fcc000f8e0208 */
[----:B01----:R-:W-:Y:S02]  /*0e00*/  IMAD.U32 R2, RZ, RZ, UR8 ;  /* 0x00000008ff027e24 */ /* 0x003fe4000f8e00ff */
[----:B------:R-:W-:Y:S01]  /*0e10*/  IMAD.U32 R3, RZ, RZ, UR9 ;  /* 0x00000009ff037e24 */ /* 0x000fe2000f8e00ff */
[----:B------:R-:W-:-:S04]  /*0e20*/  ULDC.64 UR8, c[0x0][0xa28] ;  /* 0x00028a0000087ab9 */ /* 0x000fc80000000a00 */
[----:B--2---:R-:W2:Y:S01]  /*0e30*/  LDG.E R2, desc[UR36][R2.64] ;  /* 0x0000002402027981 */ /* 0x004ea2000c1e1900 */
[----:B------:R-:W-:Y:S02]  /*0e40*/  UISETP.NE.U32.AND UP0, UPT, UR8, URZ, UPT ;  /* 0x0000003f0800728c */ /* 0x000fe4000bf05070 */
[----:B------:R-:W-:Y:S02]  /*0e50*/  UISETP.NE.U32.AND UP1, UPT, UR10, URZ, UPT ;  /* 0x0000003f0a00728c */ /* 0x000fe4000bf25070 */
[----:B------:R-:W-:Y:S02]  /*0e60*/  UISETP.NE.AND.EX UP0, UPT, UR9, URZ, UPT, UP0 ;  /* 0x0000003f0900728c */ /* 0x000fe4000bf05300 */
[----:B------:R-:W-:-:S04]  /*0e70*/  UISETP.NE.AND.EX UP1, UPT, UR11, URZ, UPT, UP1 ;  /* 0x0000003f0b00728c */ /* 0x000fc8000bf25310 */
[----:B------:R-:W-:Y:S02]  /*0e80*/  PLOP3.LUT P0, PT, PT, PT, UP0, 0x80, 0x0 ;  /* 0x000000000000781c */ /* 0x000fe40003f0f008 */
[----:B------:R-:W-:Y:S02]  /*0e90*/  PLOP3.LUT P1, PT, PT, PT, UP1, 0x80, 0x0 ;  /* 0x000000000000781c */ /* 0x000fe40003f2f018 */
[----:B--2---:R-:W-:-:S13]  /*0ea0*/  R2UR UR4, R2 ;  /* 0x00000000020472ca */ /* 0x004fda00000e0000 */
[----:B------:R-:W-:Y:S02]  /*0eb0*/  USHF.R.S32.HI UR12, URZ, 0x1f, UR4 ;  /* 0x0000001f3f0c7899 */ /* 0x000fe40008011404 */
[----:B------:R-:W-:Y:S01]  /*0ec0*/  IMAD.U32 R215, RZ, RZ, UR4 ;  /* 0x00000004ffd77e24 */ /* 0x000fe2000f8e00ff */
[----:B------:R-:W-:Y:S02]  /*0ed0*/  @UP0 ULEA UR8, UP2, UR4, UR8, 0x2 ;  /* 0x0000000804080291 */ /* 0x000fe4000f84103f */
[----:B------:R-:W-:Y:S02]  /*0ee0*/  @UP1 ULEA UR10, UP3, UR4, UR10, 0x2 ;  /* 0x0000000a040a1291 */ /* 0x000fe4000f86103f */
[----:B------:R-:W-:Y:S01]  /*0ef0*/  @UP0 ULEA.HI.X UR9, UR4, UR9, UR12, 0x2, UP2 ;  /* 0x0000000904090291 */ /* 0x000fe200090f140c */
[----:B------:R-:W-:Y:S01]  /*0f00*/  IMAD.U32 R216, RZ, RZ, UR5 ;  /* 0x00000005ffd87e24 */ /* 0x000fe2000f8e00ff */
[----:B------:R-:W-:Y:S01]  /*0f10*/  @UP1 ULEA.HI.X UR11, UR4, UR11, UR12, 0x2, UP3 ;  /* 0x0000000b040b1291 */ /* 0x000fe200098f140c */
[----:B------:R-:W-:Y:S01]  /*0f20*/  IMAD.U32 R2, RZ, RZ, UR8 ;  /* 0x00000008ff027e24 */ /* 0x000fe2000f8e00ff */
[----:B------:R-:W-:Y:S01]  /*0f30*/  ULDC UR5, c[0x0][0x2f0] ;  /* 0x0000bc0000057ab9 */ /* 0x000fe20000000800 */
[----:B----4-:R-:W-:Y:S01]  /*0f40*/  IMAD.U32 R4, RZ, RZ, UR10 ;  /* 0x0000000aff047e24 */ /* 0x010fe2000f8e00ff */
[----:B------:R-:W-:Y:S01]  /*0f50*/  ULDC UR4, c[0x0][0x424] ;  /* 0x0001090000047ab9 */ /* 0x000fe20000000800 */
[----:B------:R-:W-:Y:S01]  /*0f60*/  IMAD.U32 R3, RZ, RZ, UR9 ;  /* 0x00000009ff037e24 */ /* 0x000fe2000f8e00ff */
[----:B------:R-:W-:Y:S01]  /*0f70*/  ULDC.64 UR8, c[0x0][0x418] ;  /* 0x0001060000087ab9 */ /* 0x000fe20000000a00 */
[----:B------:R-:W-:Y:S01]  /*0f80*/  IMAD.U32 R5, RZ, RZ, UR11 ;  /* 0x0000000bff057e24 */ /* 0x000fe2000f8e00ff */
[----:B------:R-:W-:Y:S01]  /*0f90*/  UMOV UR39, URZ ;  /* 0x0000003f00277c82 */ /* 0x000fe20008000000 */
[----:B------:R-:W-:Y:S01]  /*0fa0*/  MOV R217, UR12 ;  /* 0x0000000c00d97c02 */ /* 0x000fe20008000f00 */
[----:B------:R-:W2:Y:S04]  /*0fb0*/  @P0 LDG.E R2, desc[UR36][R2.64] ;  /* 0x0000002402020981 */ /* 0x000ea8000c1e1900 */
[----:B---3--:R-:W3:Y:S01]  /*0fc0*/  @P1 LDG.E R4, desc[UR36][R4.64] ;  /* 0x0000002404041981 */ /* 0x008ee2000c1e1900 */
[----:B------:R-:W-:Y:S01]  /*0fd0*/  UISETP.NE.U32.AND UP0, UPT, UR8, URZ, UPT ;  /* 0x0000003f0800728c */ /* 0x000fe2000bf05070 */
[----:B------:R-:W-:-:S02]  /*0fe0*/  MOV R0, RZ ;  /* 0x000000ff00007202 */ /* 0x000fc40000000f00 */
[----:B------:R-:W-:Y:S02]  /*0ff0*/  CS2R R150, SRZ ;  /* 0x0000000000967805 */ /* 0x000fe4000001ff00 */
[----:B------:R-:W-:Y:S01]  /*1000*/  CS2R R148, SRZ ;  /* 0x0000000000947805 */ /* 0x000fe2000001ff00 */
[----:B------:R-:W-:Y:S01]  /*1010*/  UISETP.NE.AND.EX UP0, UPT, UR9, URZ, UPT, UP0 ;  /* 0x0000003f0900728c */ /* 0x000fe2000bf05300 */
[----:B------:R-:W-:Y:S02]  /*1020*/  CS2R R146, SRZ ;  /* 0x0000000000927805 */ /* 0x000fe4000001ff00 */
[----:B------:R-:W-:Y:S02]  /*1030*/  CS2R R144, SRZ ;  /* 0x0000000000907805 */ /* 0x000fe4000001ff00 */
[----:B------:R-:W-:Y:S01]  /*1040*/  CS2R R142, SRZ ;  /* 0x00000000008e7805 */ /* 0x000fe2000001ff00 */
[----:B------:R-:W-:Y:S01]  /*1050*/  USEL UR4, UR4, 0x1, UP0 ;  /* 0x0000000104047887 */ /* 0x000fe20008000000 */
[----:B------:R-:W-:-:S02]  /*1060*/  CS2R R140, SRZ ;  /* 0x00000000008c7805 */ /* 0x000fc4000001ff00 */
[----:B------:R-:W-:Y:S02]  /*1070*/  CS2R R138, SRZ ;  /* 0x00000000008a7805 */ /* 0x000fe4000001ff00 */
[----:B------:R-:W-:Y:S01]  /*1080*/  CS2R R136, SRZ ;  /* 0x0000000000887805 */ /* 0x000fe2000001ff00 */
[----:B------:R-:W-:Y:S01]  /*1090*/  UIMAD UR4, UR4, UR5, URZ ;  /* 0x00000005040472a4 */ /* 0x000fe2000f8e023f */
        /* <DEDUP_REMOVED lines=19> */
[----:B------:R-:W-:Y:S01]  /*11d0*/  CS2R R96, SRZ ;  /* 0x0000000000607805 */ /* 0x000fe2000001ff00 */
[----:B------:R-:W-:Y:S01]  /*11e0*/  IMAD.MOV.U32 R166, RZ, RZ, RZ ;  /* 0x000000ffffa67224 */ /* 0x000fe200078e00ff */
        /* <DEDUP_REMOVED lines=25> */
[----:B------:R-:W-:Y:S01]  /*1380*/  CS2R R44, SRZ ;  /* 0x00000000002c7805 */ /* 0x000fe2000001ff00 */
[----:B------:R-:W-:-:S02]  /*1390*/  IMAD.MOV.U32 R41, RZ, RZ, RZ ;  /* 0x000000ffff297224 */ /* 0x000fc400078e00ff */
[----:B------:R-:W-:Y:S01]  /*13a0*/  IMAD.U32 R214, RZ, RZ, UR6 ;  /* 0x00000006ffd67e24 */ /* 0x000fe2000f8e00ff */
[----:B--2---:R-:W-:Y:S02]  /*13b0*/  @P0 R2UR UR39, R2 ;  /* 0x00000000022702ca */ /* 0x004fe400000e0000 */
[----:B------:R-:W-:Y:S02]  /*13c0*/  CS2R R2, SRZ ;  /* 0x0000000000027805 */ /* 0x000fe4000001ff00 */
[----:B------:R-:W-:Y:S02]  /*13d0*/  PLOP3.LUT P0, PT, PT, PT, PT, 0x80, 0x0 ;  /* 0x000000000000781c */ /* 0x000fe40003f0f070 */
[----:B---3--:R-:W-:Y:S01]  /*13e0*/  @P1 R2UR UR4, R4 ;  /* 0x00000000040412ca */ /* 0x008fe200000e0000 */
[----:B------:R-:W-:-:S14]  /*13f0*/  @P1 BRA `(.L_x_183) ;  /* 0x0000000000381947 */ /* 0x000fdc0003800000 */
[----:B------:R-:W-:Y:S02]  /*1400*/  ULDC.64 UR6, c[0x0][0xa08] ;  /* 0x0002820000067ab9 */ /* 0x000fe40000000a00 */
[----:B------:R-:W-:-:S04]  /*1410*/  ISETP.NE.U32.AND P1, PT, RZ, UR6, PT ;  /* 0x00000006ff007c0c */ /* 0x000fc8000bf25070 */
[----:B------:R-:W-:-:S13]  /*1420*/  ISETP.NE.AND.EX P1, PT, RZ, UR7, PT, P1 ;  /* 0x00000007ff007c0c */ /* 0x000fda000bf25310 */
[----:B------:R-:W-:Y:S05]  /*1430*/  @!P1 BRA `(.L_x_183) ;  /* 0x0000000000289947 */ /* 0x000fea0003800000 */
[----:B------:R-:W-:Y:S01]  /*1440*/  R2UR UR6, R215 ;  /* 0x00000000d70672ca */ /* 0x000fe200000e0000 */
[----:B------:R-:W-:-:S12]  /*1450*/  ULDC.64 UR4, c[0x0][0xa08] ;  /* 0x0002820000047ab9 */ /* 0x000fd80000000a00 */
[----:B------:R-:W-:-:S06]  /*1460*/  UIMAD.WIDE UR4, UR6, 0x4, UR4 ;  /* 0x00000004060478a5 */ /* 0x000fcc000f8e0204 */
[----:B------:R-:W-:Y:S02]  /*1470*/  IMAD.U32 R4, RZ, RZ, UR4 ;  /* 0x00000004ff047e24 */ /* 0x000fe4000f8e00ff */
[----:B------:R-:W-:-:S05]  /*1480*/  IMAD.U32 R5, RZ, RZ, UR5 ;  /* 0x00000005ff057e24 */ /* 0x000fca000f8e00ff */
[----:B------:R-:W2:Y:S04]  /*1490*/  LDG.E R7, desc[UR36][R4.64] ;  /* 0x0000002404077981 */ /* 0x000ea8000c1e1900 */
[----:B------:R-:W3:Y:S01]  /*14a0*/  LDG.E R6, desc[UR36][R4.64+0x4] ;  /* 0x0000042404067981 */ /* 0x000ee2000c1e1900 */
[----:B--2---:R-:W-:Y:S02]  /*14b0*/  R2UR UR4, R7 ;  /* 0x00000000070472ca */ /* 0x004fe400000e0000 */
[----:B---3--:R-:W-:-:S13]  /*14c0*/  R2UR UR5, R6 ;  /* 0x00000000060572ca */ /* 0x008fda00000e0000 */
[----:B------:R-:W-:-:S12]  /*14d0*/  UIADD3 UR4, -UR4, UR5, URZ ;  /* 0x0000000504047290 */ /* 0x000fd8000fffe13f */
.L_x_183:
[----:B------:R-:W-:Y:S01]  /*14e0*/  UIADD3 UR39, -UR39, UR4, URZ ;  /* 0x0000000427277290 */ /* 0x000fe2000fffe13f */
[----:B------:R-:W-:Y:S02]  /*14f0*/  MOV R40, RZ ;  /* 0x000000ff00287202 */ /* 0x000fe40000000f00 */
[----:B------:R-:W-:Y:S02]  /*1500*/  CS2R R162, SRZ ;  /* 0x0000000000a27805 */ /* 0x000fe4000001ff00 */
[----:B------:R-:W-:Y:S01]  /*1510*/  CS2R R34, SRZ ;  /* 0x0000000000227805 */ /* 0x000fe2000001ff00 */
[----:B------:R-:W-:Y:S01]  /*1520*/  UISETP.GE.AND UP0, UPT, UR39, 0x1, UPT ;  /* 0x000000012700788c */ /* 0x000fe2000bf06270 */
[----:B------:R-:W-:Y:S01]  /*1530*/  CS2R R36, SRZ ;  /* 0x0000000000247805 */ /* 0x000fe2000001ff00 */
[----:B------:R-:W-:Y:S01]  /*1540*/  UIADD3 UR4, UR39, 0x4f, URZ ;  /* 0x0000004f27047890 */ /* 0x000fe2000fffe03f */
[----:B------:R-:W-:Y:S02]  /*1550*/  CS2R R32, SRZ ;  /* 0x0000000000207805 */ /* 0x000fe4000001ff00 */
[----:B------:R-:W-:-:S02]  /*1560*/  CS2R R164, SRZ ;  /* 0x0000000000a47805 */ /* 0x000fc4000001ff00 */
[----:B------:R-:W-:Y:S02]  /*1570*/  CS2R R26, SRZ ;  /* 0x00000000001a7805 */ /* 0x000fe4000001ff00 */
[----:B------:R-:W-:Y:S01]  /*1580*/  PLOP3.LUT P1, PT, PT, PT, UP0, 0x80, 0x0 ;  /* 0x000000000000781c */ /* 0x000fe20003f2f008 */
[----:B------:R-:W-:Y:S01]  /*1590*/  UIMAD.WIDE UR4, UR4, 0x66666667, URZ ;  /* 0x66666667040478a5 */ /* 0x000fe2000f8e023f */
[----:B------:R-:W-:Y:S02]  /*15a0*/  CS2R R28, SRZ ;  /* 0x00000000001c7805 */ /* 0x000fe4000001ff00 */
[----:B------:R-:W-:Y:S01]  /*15b0*/  CS2R R24, SRZ ;  /* 0x0000000000187805 */ /* 0x000fe2000001ff00 */
[----:B------:R-:W-:-:S04]  /*15c0*/  USHF.R.U32.HI UR60, URZ, 0x1f, UR5 ;  /* 0x0000001f3f3c7899 */ /* 0x000fc80008011605 */
[----:B------:R-:W-:-:S04]  /*15d0*/  ULEA.HI.SX32 UR60, UR5, UR60, 0x1b ;  /* 0x0000003c053c7291 */ /* 0x000fc8000f8fda3f */
[----:B------:R-:W-:Y:S08]  /*15e0*/  @!P1 BRA `(.L_x_184) ;  /* 0x0000009c00f09947 */ /* 0x000ff00003800000 */
[----:B------:R-:W0:Y:S01]  /*15f0*/  SHFL.IDX PT, R0, R221, RZ, 0x1f ;  /* 0x00001fffdd007589 */ /* 0x000e2200000e0000 */
[----:B------:R-:W1:Y:S01]  /*1600*/  S2UR UR61, SR_CgaCtaId ;  /* 0x00000000003d79c3 */ /* 0x000e620000008800 */
[----:B------:R-:W-:Y:S01]  /*1610*/  UMOV UR40, 0x400 ;  /* 0x0000040000287882 */ /* 0x000fe20000000000 */
[----:B0-----:R-:W-:Y:S01]  /*1620*/  R2UR UR4, R0 ;  /* 0x00000000000472ca */ /* 0x001fe200000e0000 */
[----:B-1----:R-:W-:-:S04]  /*1630*/  ULEA UR40, UR61, UR40, 0x18 ;  /* 0x000000283d287291 */ /* 0x002fc8000f8ec03f */
[----:B------:R-:W-:-:S04]  /*1640*/  UIADD3 UR6, UR40, 0x14400, URZ ;  /* 0x0001440028067890 */ /* 0x000fc8000fffe03f */
[----:B------:R-:W-:-:S04]  /*1650*/  ULOP3.LUT UP0, URZ, UR6, 0x9f, URZ, 0xc0, !UPT ;  /* 0x0000009f063f7892 */ /* 0x000fc8000f80c03f */
[----:B------:R-:W-:Y:S02]  /*1660*/  ULEA.HI UR5, UR4, UR4, URZ, 0x1 ;  /* 0x0000000404057291 */ /* 0x000fe4000f8f083f */
[----:B------:R-:W-:Y:S02]  /*1670*/  PLOP3.LUT P0, PT, PT, PT, UP0, 0x80, 0x0 ;  /* 0x000000000000781c */ /* 0x000fe40003f0f008 */
[----:B------:R-:W-:-:S04]  /*1680*/  ULOP3.LUT UR5, UR5, 0x1e, URZ, 0xc0, !UPT ;  /* 0x0000001e05057892 */ /* 0x000fc8000f8ec03f */
[----:B------:R-:W-:-:S04]  /*1690*/  UIADD3 UR5, UR4, -UR5, URZ ;  /* 0x8000000504057290 */ /* 0x000fc8000fffe03f */
[----:B------:R-:W-:-:S04]  /*16a0*/  ULEA UR5, UR5, UR6, 0xd ;  /* 0x0000000605057291 */ /* 0x000fc8000f8e683f */
[----:B------:R-:W-:-:S04]  /*16b0*/  USHF.R.U32.HI UR5, URZ, 0x4, UR5 ;  /* 0x000000043f057899 */ /* 0x000fc80008011605 */
[----:B------:R-:W-:Y:S01]  /*16c0*/  ULOP3.LUT UR41, UR5, 0x3fff, URZ, 0xc0, !UPT ;  /* 0x00003fff05297892 */ /* 0x000fe2000f8ec03f */
[----:B------:R-:W-:Y:S11]  /*16d0*/  @!P0 BRA `(.L_x_185) ;  /* 0x0000000000408947 */ /* 0x000ff60003800000 */
[----:B------:R-:W-:Y:S01]  /*16e0*/  MOV R0, 0x0 ;  /* 0x0000000000007802 */ /* 0x000fe20000000f00 */
[----:B------:R-:W-:Y:S01]  /*16f0*/  ULDC.64 UR4, c[0x4][0x138] ;  /* 0x01004e0000047ab9 */ /* 0x000fe20000000a00 */
[----:B------:R-:W-:Y:S01]  /*1700*/  ULDC.64 UR6, c[0x4][0xb8] ;  /* 0x01002e0000067ab9 */ /* 0x000fe20000000a00 */
[----:B------:R-:W-:Y:S01]  /*1710*/  IMAD.U32 R4, RZ, RZ, UR4 ;  /* 0x00000004ff047e24 */ /* 0x000fe2000f8e00ff */
[----:B------:R0:W1:Y:S01]  /*1720*/  LDC.64 R2, c[0x4][R0] ;  /* 0x0100000000027b82 */ /* 0x0000620000000a00 */
[----:B------:R-:W-:Y:S01]  /*1730*/  IMAD.U32 R5, RZ, RZ, UR5 ;  /* 0x00000005ff057e24 */ /* 0x000fe2000f8e00ff */
        /* <DEDUP_REMOVED lines=10> */
.L_x_185:
[----:B------:R-:W-:Y:S02]  /*17e0*/  R2UR UR6, R219 ;  /* 0x00000000db0672ca */ /* 0x000fe400000e0000 */
[----:B------:R-:W-:-:S11]  /*17f0*/  R2UR UR5, R226 ;  /* 0x00000000e20572ca */ /* 0x000fd600000e0000 */
[----:B------:R-:W-:Y:S02]  /*1800*/  ULEA.HI UR4, UR6, UR6, URZ, 0x1 ;  /* 0x0000000606047291 */ /* 0x000fe4000f8f083f */
[----:B------:R-:W-:Y:S02]  /*1810*/  IMAD.U32 R2, RZ, RZ, UR5 ;  /* 0x00000005ff027e24 */ /* 0x000fe4000f8e00ff */
[----:B------:R-:W-:-:S03]  /*1820*/  ULOP3.LUT UR4, UR4, 0xfffffffe, URZ, 0xc0, !UPT ;  /* 0xfffffffe04047892 */ /* 0x000fc6000f8ec03f */
[----:B------:R-:W-:Y:S01]  /*1830*/  ISETP.NE.AND P0, PT, R2, 0x3, PT ;  /* 0x000000030200780c */ /* 0x000fe20003f05270 */
[----:B------:R-:W-:-:S06]  /*1840*/  UIADD3 UR4, UR6, -UR4, URZ ;  /* 0x8000000406047290 */ /* 0x000fcc000fffe03f */
[----:B------:R-:W-:-:S05]  /*1850*/  IMAD.U32 R0, RZ, RZ, UR4 ;  /* 0x00000004ff007e24 */ /* 0x000fca000f8e00ff */
[----:B------:R-:W-:-:S04]  /*1860*/  SHF.L.U32 R0, R0, 0x1f, RZ ;  /* 0x0000001f00007819 */ /* 0x000fc800000006ff */
[----:B------:R-:W0:Y:S02]  /*1870*/  SYNCS.PHASECHK.TRANS64.TRYWAIT P1, [UR40+0x38800], R0 ;  /* 0x03880000ff0075a7 */ /* 0x000e240008020168 */
[----:B0-----:R-:W-:Y:S05]  /*1880*/  @!P1 BRA `(.L_x_186) ;  /* 0x0000012000989947 */ /* 0x001fea0003800000 */
.L_x_317:
[----:B------:R-:W-:Y:S05]  /*1890*/  @!P0 BRA `(.L_x_187) ;  /* 0x0000000000048947 */ /* 0x000fea0003800000 */
[----:B------:R-:W-:Y:S01]  /*18a0*/  BPT.TRAP 0x1 ;  /* 0x000000040000795c */ /* 0x000fe20000300000 */
.L_x_187:
[----:B------:R-:W-:Y:S02]  /*18b0*/  R2UR UR4, R16 ;  /* 0x00000000100472ca */ /* 0x000fe400000e0000 */
[----:B0-----:R-:W-:-:S04]  /*18c0*/  MOV R0, UR38 ;  /* 0x0000002600007c02 */ /* 0x001fc80008000f00 */
[----:B------:R-:W-:-:S07]  /*18d0*/  LEA R0, R0, UR40, 0x3 ;  /* 0x0000002800007c11 */ /* 0x000fce000f8e18ff */
[----:B------:R-:W-:-:S05]  /*18e0*/  IMAD.U32 R3, RZ, RZ, UR4 ;  /* 0x00000004ff037e24 */ /* 0x000fca000f8e00ff */
[----:B------:R-:W-:-:S04]  /*18f0*/  SHF.L.U32 R3, R3, 0x1f, RZ ;  /* 0x0000001f03037819 */ /* 0x000fc800000006ff */
[----:B------:R0:W1:Y:S01]  /*1900*/  SYNCS.PHASECHK.TRANS64.TRYWAIT P1, [R0+URZ+0x38830], R3 ;  /* 0x03883003000075a7 */ /* 0x000062000802017f */
[----:B------:R-:W-:Y:S05]  /*1910*/  @!P0 BRA `(.L_x_188) ;  /* 0x0000000000048947 */ /* 0x000fea0003800000 */
[----:B------:R-:W-:Y:S01]  /*1920*/  BPT.TRAP 0x1 ;  /* 0x000000040000795c */ /* 0x000fe20000300000 */
.L_x_188:
[----:B------:R-:W-:Y:S01]  /*1930*/  IMAD.MOV.U32 R151, RZ, RZ, RZ ;  /* 0x000000ffff977224 */ /* 0x000fe200078e00ff */
[----:B-1----:R-:W-:Y:S06]  /*1940*/  @P1 BRA `(.L_x_189) ;  /* 0x0000000000081947 */ /* 0x002fec0003800000 */
[----:B------:R-:W1:Y:S02]  /*1950*/  SYNCS.PHASECHK.TRANS64.TRYWAIT P1, [R0+URZ+0x38830], R3 ;  /* 0x03883003000075a7 */ /* 0x000e64000802017f */
[----:B-1----:R-:W-:Y:S05]  /*1960*/  @!P1 BRA `(.L_x_190) ;  /* 0x0000012000789947 */ /* 0x002fea0003800000 */
.L_x_189:
        /* <DEDUP_REMOVED lines=499> */
[----:B------:R-:W-:Y:S01]  /*38a0*/  MOV R6, UR12 ;  /* 0x0000000c00067c02 */ /* 0x000fe20008000f00 */
        /* <DEDUP_REMOVED lines=79> */
.L_x_191:
[----:B------:R-:W-:Y:S01]  /*3da0*/  ULDC UR4, c[0x0][0x9d8] ;  /* 0x0002760000047ab9 */ /* 0x000fe20000000800 */
[----:B------:R-:W-:Y:S02]  /*3db0*/  VIADD R2, R223, UR39 ;  /* 0x00000027df027c36 */ /* 0x000fe40008000000 */
        /* <DEDUP_REMOVED lines=141> */
[----:B------:R-:W-:Y:S01]  /*4690*/  MOV R66, R151 ;  /* 0x0000009700427202 */ /* 0x000fe20000000f00 */
[----:B------:R-:W2:Y:S01]  /*46a0*/  MUFU.TANH R54, R54 ;  /* 0x0000003600367308 */ /* 0x000ea20000002400 */
[----:B0-----:R-:W-:Y:S01]  /*46b0*/  FSEL R51, R51, -INF , P3 ;  /* 0xff80000033337808 */ /* 0x001fe20001800000 */
[--C-:B------:R-:W-:Y:S01]  /*46c0*/  IMAD.MOV.U32 R118, RZ, RZ, R151.reuse ;  /* 0x000000ffff767224 */ /* 0x100fe200078e0097 */
[----:B------:R-:W-:Y:S01]  /*46d0*/  ISETP.GT.AND P3, PT, R2, 0x29, PT ;  /* 0x000000290200780c */ /* 0x000fe20003f64270 */
[----:B------:R-:W-:-:S02]  /*46e0*/  IMAD.MOV.U32 R117, RZ, RZ, R151 ;  /* 0x000000ffff757224 */ /* 0x000fc400078e0097 */
[--C-:B------:R-:W-:Y:S02]  /*46f0*/  IMAD.MOV.U32 R116, RZ, RZ, R151.reuse ;  /* 0x000000ffff747224 */ /* 0x100fe400078e0097 */
        /* <DEDUP_REMOVED lines=86> */
[----:B------:R-:W-:-:S03]  /*4c60*/  IMAD.MOV.U32 R64, RZ, RZ, R151 ;  /* 0x000000ffff407224 */ /* 0x000fc600078e0097 */
        /* <DEDUP_REMOVED lines=64> */
[----:B0-----:R-:W-:Y:S01]  /*5070*/  FADD.FTZ R21, R56, R57 ;  /* 0x0000003938157221 */ /* 0x001fe20000010000 */
[----:B------:R-:W-:-:S02]  /*5080*/  FMNMX.FTZ R3, R35, R2, !PT ;  /* 0x0000000223037209 */ /* 0x000fc40007810000 */
[----:B------:R-:W-:Y:S01]  /*5090*/  F2FP.BF16.F32.PACK_AB R208, R57, R56 ;  /* 0x0000003839d0723e */ /* 0x000fe200000010ff */
[--C-:B------:R-:W-:Y:S01]  /*50a0*/  IMAD.MOV.U32 R57, RZ, RZ, R151.reuse ;  /* 0x000000ffff397224 */ /* 0x100fe200078e0097 */
[----:B------:R-:W-:Y:S01]  /*50b0*/  FMNMX.FTZ R2, R38, R3, !PT ;  /* 0x0000000326027209 */ /* 0x000fe20007810000 */
[----:B------:R-:W-:Y:S01]  /*50c0*/  MUFU.EX2 R48, R48 ;  /* 0x0000003000307308 */ /* 0x000fe20000000800 */
[----:B------:R-:W-:Y:S02]  /*50d0*/  IMAD.MOV.U32 R56, RZ, RZ, R151 ;  /* 0x000000ffff387224 */ /* 0x000fe400078e0097 */
        /* <DEDUP_REMOVED lines=33> */
[--C-:B------:R-:W-:Y:S01]  /*52f0*/  FFMA.FTZ R50, R50, UR5, -R2.reuse ;  /* 0x0000000532327c23 */ /* 0x100fe20008010802 */
[----:B-1----:R-:W-:Y:S01]  /*5300*/  FADD.FTZ R18, R60, R21 ;  /* 0x000000153c127221 */ /* 0x002fe20000010000 */
[--C-:B------:R-:W-:Y:S01]  /*5310*/  FFMA.FTZ R51, R51, UR5, -R2.reuse ;  /* 0x0000000533337c23 */ /* 0x100fe20008010802 */
[----:B------:R-:W-:Y:S01]  /*5320*/  MUFU.EX2 R58, R58 ;  /* 0x0000003a003a7308 */ /* 0x000fe20000000800 */
[----:B------:R-:W-:Y:S01]  /*5330*/  FFMA.FTZ R54, R54, UR5, -R2 ;  /* 0x0000000536367c23 */ /* 0x000fe20008010802 */
[----:B------:R-:W-:Y:S01]  /*5340*/  FADD.FTZ R21, R61, R18 ;  /* 0x000000123d157221 */ /* 0x000fe20000010000 */
[--C-:B------:R-:W-:Y:S01]  /*5350*/  FFMA.FTZ R55, R55, UR5, -R2.reuse ;  /* 0x0000000537377c23 */ /* 0x100fe20008010802 */
[--C-:B------:R-:W-:Y:S01]  /*5360*/  FFMA.FTZ R42, R42, UR5, -R2.reuse ;  /* 0x000000052a2a7c23 */ /* 0x100fe20008010802 */
[--C-:B------:R-:W-:Y:S01]  /*5370*/  FFMA.FTZ R43, R43, UR5, -R2.reuse ;  /* 0x000000052b2b7c23 */ /* 0x100fe20008010802 */
[----:B------:R-:W-:Y:S01]  /*5380*/  FADD.FTZ R18, R48, R21 ;  /* 0x0000001530127221 */ /* 0x000fe20000010000 */
[--C-:B------:R-:W-:Y:S01]  /*5390*/  FFMA.FTZ R46, R46, UR5, -R2.reuse ;  /* 0x000000052e2e7c23 */ /* 0x100fe20008010802 */
[----:B------:R-:W1:Y:S01]  /*53a0*/  MUFU.EX2 R59, R59 ;  /* 0x0000003b003b7308 */ /* 0x000e620000000800 */
[----:B------:R-:W-:Y:S01]  /*53b0*/  FFMA.FTZ R47, R47, UR5, -R2 ;  /* 0x000000052f2f7c23 */ /* 0x000fe20008010802 */
[----:B------:R-:W-:Y:S01]  /*53c0*/  FADD.FTZ R29, R49, R18 ;  /* 0x00000012311d7221 */ /* 0x000fe20000010000 */
[--C-:B------:R-:W-:Y:S01]  /*53d0*/  FFMA.FTZ R34, R34, UR5, -R2.reuse ;  /* 0x0000000522227c23 */ /* 0x100fe20008010802 */
[--C-:B------:R-:W-:Y:S01]  /*53e0*/  FFMA.FTZ R35, R35, UR5, -R2.reuse ;  /* 0x0000000523237c23 */ /* 0x100fe20008010802 */
[--C-:B------:R-:W-:Y:S01]  /*53f0*/  FFMA.FTZ R38, R38, UR5, -R2.reuse ;  /* 0x0000000526267c23 */ /* 0x100fe20008010802 */
[----:B------:R-:W-:Y:S01]  /*5400*/  FADD.FTZ R20, R52, R29 ;  /* 0x0000001d34147221 */ /* 0x000fe20000010000 */
[--C-:B------:R-:W-:Y:S01]  /*5410*/  FFMA.FTZ R39, R39, UR5, -R2.reuse ;  /* 0x0000000527277c23 */ /* 0x100fe20008010802 */
[----:B------:R-:W2:Y:S01]  /*5420*/  MUFU.EX2 R62, R62 ;  /* 0x0000003e003e7308 */ /* 0x000ea20000000800 */
[----:B------:R-:W-:Y:S01]  /*5430*/  FFMA.FTZ R26, R26, UR5, -R2 ;  /* 0x000000051a1a7c23 */ /* 0x000fe20008010802 */
[----:B------:R-:W-:Y:S01]  /*5440*/  FADD.FTZ R29, R53, R20 ;  /* 0x00000014351d7221 */ /* 0x000fe20000010000 */
[--C-:B------:R-:W-:Y:S01]  /*5450*/  FFMA.FTZ R27, R27, UR5, -R2.reuse ;  /* 0x000000051b1b7c23 */ /* 0x100fe20008010802 */
[--C-:B------:R-:W-:Y:S01]  /*5460*/  FFMA.FTZ R30, R30, UR5, -R2.reuse ;  /* 0x000000051e1e7c23 */ /* 0x100fe20008010802 */
[----:B------:R-:W-:Y:S01]  /*5470*/  FFMA.FTZ R2, R31, UR5, -R2 ;  /* 0x000000051f027c23 */ /* 0x000fe20008010802 */
[----:B------:R-:W-:Y:S01]  /*5480*/  FADD.FTZ R20, R40, R29 ;  /* 0x0000001d28147221 */ /* 0x000fe20000010000 */
[----:B0-----:R-:W-:Y:S01]  /*5490*/  F2FP.BF16.F32.PACK_AB R196, R33, R32 ;  /* 0x0000002021c4723e */ /* 0x001fe200000010ff */
[----:B------:R-:W0:Y:S01]  /*54a0*/  MUFU.EX2 R63, R63 ;  /* 0x0000003f003f7308 */ /* 0x000e220000000800 */
[----:B-1----:R-:W-:Y:S01]  /*54b0*/  FADD.FTZ R21, R58, R59 ;  /* 0x0000003b3a157221 */ /* 0x002fe20000010000 */
[----:B------:R-:W-:Y:S01]  /*54c0*/  FADD.FTZ R29, R41, R20 ;  /* 0x00000014291d7221 */ /* 0x000fe20000010000 */
[----:B------:R-:W-:Y:S01]  /*54d0*/  F2FP.BF16.F32.PACK_AB R209, R59, R58 ;  /* 0x0000003a3bd1723e */ /* 0x000fe200000010ff */
[----:B------:R-:W-:Y:S01]  /*54e0*/  IMAD.MOV.U32 R61, RZ, RZ, R151 ;  /* 0x000000ffff3d7224 */ /* 0x000fe200078e0097 */
[-C--:B------:R-:W-:Y:S01]  /*54f0*/  MOV R60, R151.reuse ;  /* 0x00000097003c7202 */ /* 0x080fe20000000f00 */
[----:B------:R-:W-:Y:S01]  /*5500*/  FADD.FTZ R0, R44, R29 ;  /* 0x0000001d2c007221 */ /* 0x000fe20000010000 */
[----:B------:R-:W-:Y:S01]  /*5510*/  IMAD.MOV.U32 R59, RZ, RZ, R151 ;  /* 0x000000ffff3b7224 */ /* 0x000fe200078e0097 */
[----:B------:R-:W1:Y:S01]  /*5520*/  MUFU.EX2 R50, R50 ;  /* 0x0000003200327308 */ /* 0x000e620000000800 */
[----:B--2---:R-:W-:Y:S01]  /*5530*/  FADD.FTZ R18, R62, R21 ;  /* 0x000000153e127221 */ /* 0x004fe20000010000 */
[----:B------:R-:W-:Y:S01]  /*5540*/  FADD.FTZ R29, R45, R0 ;  /* 0x000000002d1d7221 */ /* 0x000fe20000010000 */
[--C-:B------:R-:W-:Y:S01]  /*5550*/  IMAD.MOV.U32 R58, RZ, RZ, R151.reuse ;  /* 0x000000ffff3a7224 */ /* 0x100fe200078e0097 */
[----:B------:R-:W-:Y:S01]  /*5560*/  MOV R48, R151 ;  /* 0x0000009700307202 */ /* 0x000fe20000000f00 */
[----:B------:R-:W-:-:S02]  /*5570*/  IMAD.MOV.U32 R53, RZ, RZ, R151 ;  /* 0x000000ffff357224 */ /* 0x000fc400078e0097 */
[--C-:B------:R-:W-:Y:S01]  /*5580*/  IMAD.MOV.U32 R52, RZ, RZ, R151.reuse ;  /* 0x000000ffff347224 */ /* 0x100fe200078e0097 */
[----:B------:R-:W2:Y:S01]  /*5590*/  MUFU.EX2 R51, R51 ;  /* 0x0000003300337308 */ /* 0x000ea20000000800 */
[C---:B0-----:R-:W-:Y:S01]  /*55a0*/  FADD.FTZ R21, R63.reuse, R18 ;  /* 0x000000123f157221 */ /* 0x041fe20000010000 */
[----:B------:R-:W-:Y:S01]  /*55b0*/  F2FP.BF16.F32.PACK_AB R211, R63, R62 ;  /* 0x0000003e3fd3723e */ /* 0x000fe200000010ff */
[--C-:B------:R-:W-:Y:S02]  /*55c0*/  IMAD.MOV.U32 R63, RZ, RZ, R151.reuse ;  /* 0x000000ffff3f7224 */ /* 0x100fe400078e0097 */
        /* <DEDUP_REMOVED lines=10> */
[--C-:B------:R-:W-:Y:S02]  /*5670*/  IMAD.MOV.U32 R51, RZ, RZ, R151.reuse ;  /* 0x000000ffff337224 */ /* 0x100fe400078e0097 */
[--C-:B------:R-:W-:Y:S02]  /*5680*/  IMAD.MOV.U32 R50, RZ, RZ, R151.reuse ;  /* 0x000000ffff327224 */ /* 0x100fe400078e0097 */
[----:B------:R-:W-:Y:S01]  /*5690*/  IMAD.MOV.U32 R40, RZ, RZ, R151 ;  /* 0x000000ffff287224 */ /* 0x000fe200078e0097 */
[----:B------:R-:W2:Y:S01]  /*56a0*/  MUFU.EX2 R42, R42 ;  /* 0x0000002a002a7308 */ /* 0x000ea20000000800 */
[----:B0-----:R-:W-:Y:S01]  /*56b0*/  FADD.FTZ R18, R54, R21 ;  /* 0x0000001536127221 */ /* 0x001fe20000010000 */
[----:B------:R-:W-:-:S06]  /*56c0*/  IMAD.MOV.U32 R31, RZ, RZ, R151 ;  /* 0x000000ffff1f7224 */ /* 0x000fcc00078e0097 */
        /* <DEDUP_REMOVED lines=22> */
[--C-:B------:R-:W-:Y:S02]  /*5830*/  IMAD.MOV.U32 R47, RZ, RZ, R151.reuse ;  /* 0x000000ffff2f7224 */ /* 0x100fe400078e0097 */
[----:B------:R-:W-:-:S03]  /*5840*/  IMAD.MOV.U32 R46, RZ, RZ, R151 ;  /* 0x000000ffff2e7224 */ /* 0x000fc600078e0097 */
[----:B------:R-:W2:Y:S01]  /*5850*/  MUFU.EX2 R35, R35 ;  /* 0x0000002300237308 */ /* 0x000ea20000000800 */
[----:B0-----:R-:W-:-:S07]  /*5860*/  FADD.FTZ R0, R34, R21 ;  /* 0x0000001522007221 */ /* 0x001fce0000010000 */
[----:B------:R-:W0:Y:S01]  /*5870*/  MUFU.EX2 R24, R24 ;  /* 0x0000001800187308 */ /* 0x000e220000000800 */
[C---:B-1----:R-:W-:Y:S01]  /*5880*/  FADD.FTZ R29, R37.reuse, R18 ;  /* 0x00000012251d7221 */ /* 0x042fe20000010000 */
[----:B------:R-:W-:Y:S01]  /*5890*/  F2FP.BF16.F32.PACK_AB R198, R37, R36 ;  /* 0x0000002425c6723e */ /* 0x000fe200000010ff */
[----:B------:R-:W-:Y:S01]  /*58a0*/  IMAD.MOV.U32 R37, RZ, RZ, R151 ;  /* 0x000000ffff257224 */ /* 0x000fe200078e0097 */
[----:B------:R-:W-:-:S04]  /*58b0*/  MOV R36, R151 ;  /* 0x0000009700247202 */ /* 0x000fc80000000f00 */
        /* <DEDUP_REMOVED lines=20> */
[----:B-1----:R-:W-:Y:S01]  /*5a00*/  FADD.FTZ R18, R28, R29 ;  /* 0x0000001d1c127221 */ /* 0x002fe20000010000 */
[C---:B------:R-:W-:Y:S01]  /*5a10*/  F2FP.BF16.F32.PACK_AB R194, R5.reuse, R28 ;  /* 0x0000001c05c2723e */ /* 0x040fe200000010ff */
[--C-:B------:R-:W-:Y:S02]  /*5a20*/  IMAD.MOV.U32 R29, RZ, RZ, R151.reuse ;  /* 0x000000ffff1d7224 */ /* 0x100fe400078e0097 */
[----:B------:R-:W-:Y:S01]  /*5a30*/  FADD.FTZ R18, R5, R18 ;  /* 0x0000001205127221 */ /* 0x000fe20000010000 */
[----:B------:R-:W-:Y:S02]  /*5a40*/  IMAD.MOV.U32 R28, RZ, RZ, R151 ;  /* 0x000000ffff1c7224 */ /* 0x000fe400078e0097 */
[----:B------:R-:W1:Y:S01]  /*5a50*/  MUFU.EX2 R30, R30 ;  /* 0x0000001e001e7308 */ /* 0x000e620000000800 */
[----:B--2---:R-:W-:-:S07]  /*5a60*/  FADD.FTZ R0, R26, R21 ;  /* 0x000000151a007221 */ /* 0x004fce0000010000 */
[----:B------:R2:W3:Y:S01]  /*5a70*/  MUFU.EX2 R195, R2 ;  /* 0x0000000200c37308 */ /* 0x0004e20000000800 */
[C---:B0-----:R-:W-:Y:S01]  /*5a80*/  FADD.FTZ R5, R27.reuse, R0 ;  /* 0x000000001b057221 */ /* 0x041fe20000010000 */
[----:B------:R-:W-:Y:S01]  /*5a90*/  F2FP.BF16.F32.PACK_AB R193, R27, R26 ;  /* 0x0000001a1bc1723e */ /* 0x000fe200000010ff */
[--C-:B------:R-:W-:Y:S02]  /*5aa0*/  IMAD.MOV.U32 R27, RZ, RZ, R151.reuse ;  /* 0x000000ffff1b7224 */ /* 0x100fe400078e0097 */
[----:B------:R-:W-:Y:S02]  /*5ab0*/  IMAD.MOV.U32 R26, RZ, RZ, R151 ;  /* 0x000000ffff1a7224 */ /* 0x000fe400078e0097 */
        /* <DEDUP_REMOVED lines=9> */
[----:B------:R-:W-:Y:S01]  /*5b50*/  CS2R R150, SRZ ;  /* 0x0000000000967805 */ /* 0x000fe2000001ff00 */
[----:B------:R-:W-:Y:S01]  /*5b60*/  IMAD.MOV.U32 R21, RZ, RZ, R4 ;  /* 0x000000ffff157224 */ /* 0x000fe200078e0004 */
[----:B------:R-:W-:Y:S01]  /*5b70*/  CS2R R146, SRZ ;  /* 0x0000000000927805 */ /* 0x000fe2000001ff00 */
[----:B------:R-:W-:Y:S01]  /*5b80*/  IMAD.MOV.U32 R2, RZ, RZ, 0x3f800000 ;  /* 0x3f800000ff027424 */ /* 0x000fe200078e00ff */
        /* <DEDUP_REMOVED lines=65> */
[----:B------:R-:W-:Y:S01]  /*5fa0*/  UMOV UR60, UR38 ;  /* 0x00000026003c7c82 */ /* 0x000fe20008000000 */
[----:B------:R-:W-:-:S05]  /*5fb0*/  ULDC UR39, c[0x0][0x9d8] ;  /* 0x0002760000277ab9 */ /* 0x000fca0000000800 */
.L_x_203:
[----:B------:R-:W-:Y:S01]  /*5fc0*/  R2UR UR5, R229 ;  /* 0x00000000e50572ca */ /* 0x000fe200000e0000 */
[----:B------:R-:W-:-:S04]  /*5fd0*/  UISETP.NE.AND UP0, UPT, UR60, 0x1, UPT ;  /* 0x000000013c00788c */ /* 0x000fc8000bf05270 */
[----:B------:R-:W-:-:S08]  /*5fe0*/  USEL UR4, URZ, 0x1, UP0 ;  /* 0x000000013f047887 */ /* 0x000fd00008000000 */
[----:B------:R-:W-:-:S06]  /*5ff0*/  ULOP3.LUT UR4, UR5, UR4, URZ, 0x3c, !UPT ;  /* 0x0000000405047292 */ /* 0x000fcc000f8e3c3f */
[----:B------:R-:W-:Y:S01]  /*6000*/  MOV R16, UR4 ;  /* 0x0000000400107c02 */ /* 0x000fe20008000f00 */
[----:B------:R-:W-:Y:S06]  /*6010*/  @!P0 BRA `(.L_x_193) ;  /* 0x0000000000048947 */ /* 0x000fec0003800000 */
[----:B------:R-:W-:Y:S01]  /*6020*/  BPT.TRAP 0x1 ;  /* 0x000000040000795c */ /* 0x000fe20000300000 */
.L_x_193:
        /* <DEDUP_REMOVED lines=14> */
.L_x_194:
[----:B-1----:R-:W-:Y:S05]  /*6110*/  @P1 BRA `(.L_x_195) ;  /* 0x0000000000081947 */ /* 0x002fea0003800000 */
[----:B------:R-:W1:Y:S02]  /*6120*/  SYNCS.PHASECHK.TRANS64.TRYWAIT P1, [UR61+0x38830], R4 ;  /* 0x03883004ff0075a7 */ /* 0x000e64000802017d */
[----:B-1----:R-:W-:Y:S05]  /*6130*/  @!P1 BRA `(.L_x_196) ;  /* 0x000000d800989947 */ /* 0x002fea0003800000 */
.L_x_195:
        /* <DEDUP_REMOVED lines=655> */
.L_x_197:
        /* <DEDUP_REMOVED lines=8> */
.L_x_198:
[----:B--2---:R-:W-:Y:S05]  /*8ab0*/  @P1 BRA `(.L_x_199) ;  /* 0x0000000000081947 */ /* 0x004fea0003800000 */
[----:B------:R-:W2:Y:S02]  /*8ac0*/  SYNCS.PHASECHK.TRANS64.TRYWAIT P1, [UR4+0x38850], R0 ;  /* 0x03885000ff0075a7 */ /* 0x000ea40008020144 */
[----:B--2---:R-:W-:Y:S05]  /*8ad0*/  @!P1 BRA `(.L_x_200) ;  /* 0x000000b000489947 */ /* 0x004fea0003800000 */
.L_x_199:
        /* <DEDUP_REMOVED lines=37> */
.L_x_201:
        /* <DEDUP_REMOVED lines=45> */
[----:B------:R-:W-:Y:S01]  /*9000*/  FMUL.FTZ R158, R158, UR39 ;  /* 0x000000279e9e7c20 */ /* 0x000fe20008410000 */
[----:B------:R-:W3:Y:S01]  /*9010*/  MUFU.TANH R190, R190 ;  /* 0x000000be00be7308 */ /* 0x000ee20000002400 */
[----:B-1----:R-:W-:Y:S01]  /*9020*/  FMNMX.FTZ R193, R187, R2, !PT ;  /* 0x00000002bbc17209 */ /* 0x002fe20007810000 */
[----:B------:R-:W-:Y:S01]  /*9030*/  FMUL.FTZ R157, R157, UR39 ;  /* 0x000000279d9d7c20 */ /* 0x000fe20008410000 */
[----:B------:R-:W-:Y:S01]  /*9040*/  FMUL.FTZ R159, R159, UR39 ;  /* 0x000000279f9f7c20 */ /* 0x000fe20008410000 */
[----:B------:R-:W-:Y:S01]  /*9050*/  ULDC UR5, c[0x0][0x988] ;  /* 0x0002620000057ab9 */ /* 0x000fe20000000800 */
[----:B------:R-:W1:Y:S01]  /*9060*/  S2UR UR6, SR_CgaCtaId ;  /* 0x00000000000679c3 */ /* 0x000e620000008800 */
[----:B------:R-:W-:-:S02]  /*9070*/  UIADD3 UR61, UR61, 0x38840, URZ ;  /* 0x000388403d3d7890 */ /* 0x000fc4000fffe03f */
        /* <DEDUP_REMOVED lines=83> */
[----:B------:R-:W-:Y:S02]  /*95b0*/  MUFU.EX2 R0, R21 ;  /* 0x0000001500007308 */ /* 0x000fe40000000800 */
[----:B------:R-:W-:Y:S01]  /*95c0*/  FMUL.FTZ R2, R20, UR5 ;  /* 0x0000000514027c20 */ /* 0x000fe20008410000 */
[----:B------:R-:W-:-:S04]  /*95d0*/  FMUL.FTZ R20, R4, UR5 ;  /* 0x0000000504147c20 */ /* 0x000fc80008410000 */
[--C-:B------:R-:W-:Y:S01]  /*95e0*/  FFMA.FTZ R192, R152, UR5, -R20.reuse ;  /* 0x0000000598c07c23 */ /* 0x100fe20008010814 */
[----:B------:R-:W-:Y:S01]  /*95f0*/  FMUL.FTZ R152, R3, UR5 ;  /* 0x0000000503987c20 */ /* 0x000fe20008410000 */
[--C-:B------:R-:W-:Y:S01]  /*9600*/  FFMA.FTZ R208, R184, UR5, -R20.reuse ;  /* 0x00000005b8d07c23 */ /* 0x100fe20008010814 */
[--C-:B------:R-:W-:Y:S01]  /*9610*/  FFMA.FTZ R204, R176, UR5, -R20.reuse ;  /* 0x00000005b0cc7c23 */ /* 0x100fe20008010814 */
[----:B------:R-:W-:Y:S01]  /*9620*/  FFMA.FTZ R185, R185, UR5, -R20 ;  /* 0x00000005b9b97c23 */ /* 0x000fe20008010814 */
[----:B------:R-:W-:Y:S01]  /*9630*/  FFMA.FTZ R209, R186, UR5, -R152 ;  /* 0x00000005bad17c23 */ /* 0x000fe20008010898 */
[----:B------:R-:W-:Y:S01]  /*9640*/  FFMA.FTZ R176, R181, UR5, -R20 ;  /* 0x00000005b5b07c23 */ /* 0x000fe20008010814 */
[----:B------:R-:W-:Y:S01]  /*9650*/  FFMA.FTZ R181, R187, UR5, -R152 ;  /* 0x00000005bbb57c23 */ /* 0x000fe20008010898 */
[----:B------:R-:W0:Y:S01]  /*9660*/  MUFU.EX2 R208, R208 ;  /* 0x000000d000d07308 */ /* 0x000e220000000800 */
[----:B------:R-:W-:Y:S01]  /*9670*/  FFMA.FTZ R210, R188, UR5, -R20 ;  /* 0x00000005bcd27c23 */ /* 0x000fe20008010814 */
[----:B------:R-:W-:Y:S01]  /*9680*/  FFMA.FTZ R211, R190, UR5, -R152 ;  /* 0x00000005bed37c23 */ /* 0x000fe20008010898 */
[--C-:B------:R-:W-:Y:S01]  /*9690*/  FFMA.FTZ R184, R189, UR5, -R20.reuse ;  /* 0x00000005bdb87c23 */ /* 0x100fe20008010814 */
[----:B------:R-:W-:Y:S01]  /*96a0*/  FFMA.FTZ R206, R180, UR5, -R20 ;  /* 0x00000005b4ce7c23 */ /* 0x000fe20008010814 */
[--C-:B------:R-:W-:Y:S01]  /*96b0*/  FFMA.FTZ R180, R191, UR5, -R152.reuse ;  /* 0x00000005bfb47c23 */ /* 0x100fe20008010898 */
[----:B------:R-:W-:Y:S01]  /*96c0*/  FFMA.FTZ R205, R178, UR5, -R152 ;  /* 0x00000005b2cd7c23 */ /* 0x000fe20008010898 */
[--C-:B------:R-:W-:Y:S01]  /*96d0*/  FFMA.FTZ R200, R168, UR5, -R20.reuse ;  /* 0x00000005a8c87c23 */ /* 0x100fe20008010814 */
[----:B------:R-:W-:Y:S01]  /*96e0*/  MUFU.EX2 R2, R2 ;  /* 0x0000000200027308 */ /* 0x000fe20000000800 */
[--C-:B------:R-:W-:Y:S01]  /*96f0*/  FFMA.FTZ R177, R177, UR5, -R20.reuse ;  /* 0x00000005b1b17c23 */ /* 0x100fe20008010814 */
[----:B------:R-:W-:Y:S01]  /*9700*/  FFMA.FTZ R168, R173, UR5, -R20 ;  /* 0x00000005ada87c23 */ /* 0x000fe20008010814 */
[----:B------:R-:W-:Y:S01]  /*9710*/  FFMA.FTZ R173, R179, UR5, -R152 ;  /* 0x00000005b3ad7c23 */ /* 0x000fe20008010898 */
[----:B------:R-:W-:Y:S01]  /*9720*/  FFMA.FTZ R194, R156, UR5, -R20 ;  /* 0x000000059cc27c23 */ /* 0x000fe20008010814 */
[----:B------:R-:W-:Y:S01]  /*9730*/  FFMA.FTZ R207, R182, UR5, -R152 ;  /* 0x00000005b6cf7c23 */ /* 0x000fe20008010898 */
[----:B------:R-:W-:Y:S01]  /*9740*/  FFMA.FTZ R202, R172, UR5, -R20 ;  /* 0x00000005acca7c23 */ /* 0x000fe20008010814 */
[----:B------:R-:W-:Y:S01]  /*9750*/  FFMA.FTZ R172, R183, UR5, -R152 ;  /* 0x00000005b7ac7c23 */ /* 0x000fe20008010898 */
[----:B------:R-:W1:Y:S01]  /*9760*/  MUFU.EX2 R209, R209 ;  /* 0x000000d100d17308 */ /* 0x000e620000000800 */
[----:B0-----:R-:W-:Y:S01]  /*9770*/  FFMA.FTZ R18, R0, R18, R208 ;  /* 0x0000001200127223 */ /* 0x001fe200000100d0 */
[----:B------:R-:W-:Y:S01]  /*9780*/  FFMA.FTZ R21, R153, UR5, -R20 ;  /* 0x0000000599157c23 */ /* 0x000fe20008010814 */
[----:B------:R-:W-:Y:S01]  /*9790*/  FFMA.FTZ R201, R170, UR5, -R152 ;  /* 0x00000005aac97c23 */ /* 0x000fe20008010898 */
[--C-:B------:R-:W-:Y:S01]  /*97a0*/  FFMA.FTZ R196, R160, UR5, -R20.reuse ;  /* 0x00000005a0c47c23 */ /* 0x100fe20008010814 */
[--C-:B------:R-:W-:Y:S01]  /*97b0*/  FFMA.FTZ R169, R169, UR5, -R20.reuse ;  /* 0x00000005a9a97c23 */ /* 0x100fe20008010814 */
[----:B------:R-:W-:Y:S01]  /*97c0*/  FFMA.FTZ R160, R165, UR5, -R20 ;  /* 0x00000005a5a07c23 */ /* 0x000fe20008010814 */
[--C-:B------:R-:W-:Y:S01]  /*97d0*/  FFMA.FTZ R165, R171, UR5, -R152.reuse ;  /* 0x00000005aba57c23 */ /* 0x100fe20008010898 */
        /* <DEDUP_REMOVED lines=8> */
[----:B------:R-:W2:Y:S01]  /*9860*/  MUFU.EX2 R181, R181 ;  /* 0x000000b500b57308 */ /* 0x000ea20000000800 */
[----:B-1----:R-:W-:Y:S01]  /*9870*/  FFMA.FTZ R156, R2, R5, R209 ;  /* 0x00000005029c7223 */ /* 0x002fe200000100d1 */
[--C-:B------:R-:W-:Y:S01]  /*9880*/  FFMA.FTZ R193, R154, UR5, -R152.reuse ;  /* 0x000000059ac17c23 */ /* 0x100fe20008010898 */
[--C-:B------:R-:W-:Y:S01]  /*9890*/  FFMA.FTZ R199, R166, UR5, -R152.reuse ;  /* 0x00000005a6c77c23 */ /* 0x100fe20008010898 */
[----:B------:R-:W-:-:S04]  /*98a0*/  FFMA.FTZ R195, R158, UR5, -R152 ;  /* 0x000000059ec37c23 */ /* 0x000fc80008010898 */
[----:B------:R-:W1:Y:S01]  /*98b0*/  MUFU.EX2 R210, R210 ;  /* 0x000000d200d27308 */ /* 0x000e620000000800 */
[----:B0-----:R-:W-:-:S07]  /*98c0*/  FADD.FTZ R5, R185, R18 ;  /* 0x00000012b9057221 */ /* 0x001fce0000010000 */
[----:B------:R-:W0:Y:S01]  /*98d0*/  MUFU.EX2 R211, R211 ;  /* 0x000000d300d37308 */ /* 0x000e220000000800 */
[----:B--2---:R-:W-:-:S07]  /*98e0*/  FADD.FTZ R156, R181, R156 ;  /* 0x0000009cb59c7221 */ /* 0x004fce0000010000 */
[----:B------:R-:W2:Y:S01]  /*98f0*/  MUFU.EX2 R184, R184 ;  /* 0x000000b800b87308 */ /* 0x000ea20000000800 */
[----:B-1----:R-:W-:-:S07]  /*9900*/  FADD.FTZ R5, R210, R5 ;  /* 0x00000005d2057221 */ /* 0x002fce0000010000 */
        /* <DEDUP_REMOVED lines=11> */
[----:B-1----:R-:W-:Y:S01]  /*99c0*/  FADD.FTZ R5, R177, R156 ;  /* 0x0000009cb1057221 */ /* 0x002fe20000010000 */
[----:B------:R-:W-:-:S06]  /*99d0*/  FFMA.FTZ R156, R167, UR5, -R152 ;  /* 0x00000005a79c7c23 */ /* 0x000fcc0008010898 */
        /* <DEDUP_REMOVED lines=9> */
[----:B--2---:R-:W-:Y:S01]  /*9a70*/  FADD.FTZ R18, R172, R153 ;  /* 0x00000099ac127221 */ /* 0x004fe20000010000 */
[--C-:B------:R-:W-:Y:S01]  /*9a80*/  FFMA.FTZ R153, R155, UR5, -R152.reuse ;  /* 0x000000059b997c23 */ /* 0x100fe20008010898 */
[----:B------:R-:W-:-:S05]  /*9a90*/  FFMA.FTZ R152, R159, UR5, -R152 ;  /* 0x000000059f987c23 */ /* 0x000fca0008010898 */
        /* <DEDUP_REMOVED lines=44> */
[----:B0-----:R-:W-:-:S03]  /*9d60*/  FADD.FTZ R18, R20, R5 ;  /* 0x0000000514127221 */ /* 0x001fc60000010000 */
[----:B--2---:R-:W-:Y:S01]  /*9d70*/  FADD.FTZ R5, R152, R155 ;  /* 0x0000009b98057221 */ /* 0x004fe20000010000 */
[----:B------:R-:W-:Y:S06]  /*9d80*/  @!P0 BRA `(.L_x_202) ;  /* 0x0000000000048947 */ /* 0x000fec0003800000 */
[----:B------:R-:W-:Y:S01]  /*9d90*/  BPT.TRAP 0x1 ;  /* 0x000000040000795c */ /* 0x000fe20000300000 */
.L_x_202:
[----:B------:R-:W0:Y:S01]  /*9da0*/  S2UR UR7, SR_CgaCtaId ;  /* 0x00000000000779c3 */ /* 0x000e220000008800 */
[----:B------:R-:W-:Y:S01]  /*9db0*/  UIADD3 UR4, UR4, 0x38860, URZ ;  /* 0x0003886004047890 */ /* 0x000fe2000fffe03f */
[----:B------:R-:W-:Y:S01]  /*9dc0*/  R2UR UR6, R228 ;  /* 0x00000000e40672ca */ /* 0x000fe200000e0000 */
[----:B------:R-:W-:Y:S01]  /*9dd0*/  UMOV UR60, UR38 ;  /* 0x00000026003c7c82 */ /* 0x000fe20008000000 */
[----:B------:R-:W-:Y:S01]  /*9de0*/  F2FP.BF16.F32.PACK_AB R192, R21, R192 ;  /* 0x000000c015c0723e */ /* 0x000fe200000010ff */
[----:B------:R-:W-:Y:S01]  /*9df0*/  IMAD.MOV.U32 R21, RZ, RZ, R4 ;  /* 0x000000ffff157224 */ /* 0x000fe200078e0004 */
        /* <DEDUP_REMOVED lines=24> */
[----:B------:R-:W-:Y:S02]  /*9f80*/  F2FP.BF16.F32.PACK_AB R193, R153, R193 ;  /* 0x000000c199c1723e */ /* 0x000fe400000010ff */
[----:B------:R-:W-:-:S02]  /*9f90*/  MOV R229, UR6 ;  /* 0x0000000600e57c02 */ /* 0x000fc40008000f00 */
[----:B------:R-:W-:Y:S01]  /*9fa0*/  F2FP.BF16.F32.PACK_AB R195, R152, R195 ;  /* 0x000000c398c3723e */ /* 0x000fe200000010ff */
[----:B------:R-:W-:Y:S06]  /*9fb0*/  @P1 BRA `(.L_x_203) ;  /* 0xffffffc000001947 */ /* 0x000fec000383ffff */
.L_x_192:
        /* <DEDUP_REMOVED lines=131> */
.L_x_204:
[----:B------:R-:W0:Y:S01]  /*a7f0*/  S2UR UR8, SR_CgaCtaId ;  /* 0x00000000000879c3 */ /* 0x000e220000008800 */
[----:B------:R-:W-:Y:S01]  /*a800*/  R2UR UR6, R16 ;  /* 0x00000000100672ca */ /* 0x000fe200000e0000 */
[----:B------:R-:W-:-:S12]  /*a810*/  UMOV UR4, 0x400 ;  /* 0x0000040000047882 */ /* 0x000fd80000000000 */
[----:B------:R-:W-:-:S05]  /*a820*/  IMAD.U32 R0, RZ, RZ, UR6 ;  /* 0x00000006ff007e24 */ /* 0x000fca000f8e00ff */
[----:B------:R-:W-:Y:S01]  /*a830*/  SHF.L.U32 R0, R0, 0x1f, RZ ;  /* 0x0000001f00007819 */ /* 0x000fe200000006ff */
[----:B0-----:R-:W-:-:S04]  /*a840*/  ULEA UR4, UR8, UR4, 0x18 ;  /* 0x0000000408047291 */ /* 0x001fc8000f8ec03f */
[----:B------:R-:W-:-:S09]  /*a850*/  ULEA UR7, UR38, UR4, 0x3 ;  /* 0x0000000426077291 */ /* 0x000fd2000f8e183f */
[----:B------:R0:W1:Y:S01]  /*a860*/  SYNCS.PHASECHK.TRANS64.TRYWAIT P1, [UR7+0x38850], R0 ;  /* 0x03885000ff0075a7 */ /* 0x0000620008020147 */
[----:B------:R-:W-:Y:S05]  /*a870*/  @!P0 BRA `(.L_x_205) ;  /* 0x0000000000048947 */ /* 0x000fea0003800000 */
[----:B------:R-:W-:Y:S01]  /*a880*/  BPT.TRAP 0x1 ;  /* 0x000000040000795c */ /* 0x000fe20000300000 */
.L_x_205:
[----:B-1----:R-:W-:Y:S05]  /*a890*/  @P1 BRA `(.L_x_206) ;  /* 0x0000000000081947 */ /* 0x002fea0003800000 */
[----:B------:R-:W1:Y:S02]  /*a8a0*/  SYNCS.PHASECHK.TRANS64.TRYWAIT P1, [UR7+0x38850], R0 ;  /* 0x03885000ff0075a7 */ /* 0x000e640008020147 */
[----:B-1----:R-:W-:Y:S05]  /*a8b0*/  @!P1 BRA `(.L_x_207) ;  /* 0x0000009000e89947 */ /* 0x002fea0003800000 */
.L_x_206:
[----:B------:R-:W-:Y:S01]  /*a8c0*/  UIADD3 UR4, UR4, 0x400, URZ ;  /* 0x0000040004047890 */ /* 0x000fe2000fffe03f */
[----:B------:R-:W-:Y:S01]  /*a8d0*/  WARPGROUP.ARRIVE ;  /* 0x00000000000079c5 */ /* 0x000fe20000000000 */
[----:B------:R-:W-:Y:S01]  /*a8e0*/  UMOV UR11, 0x40000040 ;  /* 0x40000040000b7882 */ /* 0x000fe20000000000 */
[----:B-1----:R-:W1:Y:S01]  /*a8f0*/  SHFL.BFLY PT, R7, R18, 0x2, 0x1f ;  /* 0x0c401f0012077f89 */ /* 0x002e6200000e0000 */
[----:B------:R-:W-:Y:S01]  /*a900*/  USHF.R.U32.HI UR4, URZ, 0x4, UR4 ;  /* 0x000000043f047899 */ /* 0x000fe20008011604 */
[----:B------:R-:W-:Y:S01]  /*a910*/  IMAD.MOV.U32 R6, RZ, RZ, RZ ;  /* 0x000000ffff067224 */ /* 0x000fe200078e00ff */
[----:B------:R-:W-:Y:S01]  /*a920*/  MOV R13, UR5 ;  /* 0x00000005000d7c02 */ /* 0x000fe20008000f00 */
[----:B0-----:R-:W0:Y:S01]  /*a930*/  SHFL.BFLY PT, R0, R5, 0x2, 0x1f ;  /* 0x0c401f0005007f89 */ /* 0x001e2200000e0000 */
[----:B------:R-:W-:-:S04]  /*a940*/  ULOP3.LUT UR4, UR4, 0x3fff, URZ, 0xc0, !UPT ;  /* 0x00003fff04047892 */ /* 0x000fc8000f8ec03f */
[----:B------:R-:W-:-:S04]  /*a950*/  ULOP3.LUT UR4, UR4, 0x2800000, URZ, 0xfc, !UPT ;  /* 0x0280000004047892 */ /* 0x000fc8000f8efc3f */
[----:B------:R-:W-:-:S04]  /*a960*/  UIMAD UR4, UR38, 0xa00, UR4 ;  /* 0x00000a00260478a4 */ /* 0x000fc8000f8e0204 */
[----:B------:R-:W-:-:S03]  /*a970*/  UIADD3 UR6, UR4, 0x80, URZ ;  /* 0x0000008004067890 */ /* 0x000fc6000fffe03f */
[----:B------:R-:W-:Y:S02]  /*a980*/  UMOV UR10, UR4 ;  /* 0x00000004000a7c82 */ /* 0x000fe40008000000 */
[----:B------:R-:W-:Y:S01]  /*a990*/  HGMMA.64x256x16.F32.BF16 R24, R208, gdesc[UR8].tnspB, R24, gsb0 ;  /* 0x43e00008d0187df0 */ /* 0x000fe20008001818 */
[----:B------:R-:W-:Y:S01]  /*a9a0*/  UMOV UR11, 0x40000040 ;  /* 0x40000040000b7882 */ /* 0x000fe20000000000 */
[----:B------:R-:W-:Y:S01]  /*a9b0*/  UMOV UR10, UR6 ;  /* 0x00000006000a7c82 */ /* 0x000fe20008000000 */
[----:B------:R-:W-:Y:S01]  /*a9c0*/  UIADD3 UR6, UR4, 0x100, URZ ;  /* 0x0000010004067890 */ /* 0x000fe2000fffe03f */
[----:B-1----:R-:W-:Y:S01]  /*a9d0*/  FADD.FTZ R7, R7, R18 ;  /* 0x0000001207077221 */ /* 0x002fe20000010000 */
[----:B0-----:R-:W-:Y:S01]  /*a9e0*/  FADD.FTZ R2, R0, R5 ;  /* 0x0000000500027221 */ /* 0x001fe20000010000 */
[----:B------:R-:W-:-:S03]  /*a9f0*/  IMAD.MOV.U32 R5, RZ, RZ, RZ ;  /* 0x000000ffff057224 */ /* 0x000fc600078e00ff */
[----:B------:R-:W0:Y:S04]  /*aa00*/  SHFL.BFLY PT, R0, R7, 0x1, 0x1f ;  /* 0x0c201f0007007f89 */ /* 0x000e2800000e0000 */
        /* <DEDUP_REMOVED lines=42> */
[----:B0-23--:R-:W-:Y:S05]  /*acb0*/  @!P0 BRA `(.L_x_208) ;  /* 0x0000000000048947 */ /* 0x00dfea0003800000 */
[----:B------:R-:W-:Y:S01]  /*acc0*/  BPT.TRAP 0x1 ;  /* 0x000000040000795c */ /* 0x000fe20000300000 */
.L_x_208:
[----:B------:R-:W-:Y:S01]  /*acd0*/  UIADD3 UR4, UR7, 0x38860, URZ ;  /* 0x0003886007047890 */ /* 0x000fe2000fffe03f */
[----:B------:R-:W-:Y:S01]  /*ace0*/  R2UR UR6, R219 ;  /* 0x00000000db0672ca */ /* 0x000fe200000e0000 */
[----:B------:R-:W-:Y:S01]  /*acf0*/  UIADD3 UR38, UR38, 0x1, URZ ;  /* 0x0000000126267890 */ /* 0x000fe2000fffe03f */
[----:B------:R-:W-:Y:S01]  /*ad00*/  R2UR UR5, R16 ;  /* 0x00000000100572ca */ /* 0x000fe200000e0000 */
[----:B------:R-:W-:Y:S01]  /*ad10*/  UPRMT UR4, UR8, 0x654, UR4 ;  /* 0x0000065408047896 */ /* 0x000fe20008000004 */
[-C--:B------:R-:W-:Y:S01]  /*ad20*/  FMUL.FTZ R3, R83, R5.reuse ;  /* 0x0000000553037220 */ /* 0x080fe20000410000 */
[----:B------:R-:W-:Y:S01]  /*ad30*/  UISETP.NE.AND UP0, UPT, UR38, 0x2, UPT ;  /* 0x000000022600788c */ /* 0x000fe2000bf05270 */
[-C--:B------:R-:W-:Y:S01]  /*ad40*/  FMUL.FTZ R165, R27, R5.reuse ;  /* 0x000000051ba57220 */ /* 0x080fe20000410000 */
[-C--:B------:R-:W-:Y:S01]  /*ad50*/  FMUL.FTZ R163, R35, R5.reuse ;  /* 0x0000000523a37220 */ /* 0x080fe20000410000 */
[-C--:B------:R-:W-:Y:S01]  /*ad60*/  FMUL.FTZ R161, R43, R5.reuse ;  /* 0x000000052ba17220 */ /* 0x080fe20000410000 */
[-C--:B------:R-:W-:Y:S01]  /*ad70*/  FMUL.FTZ R159, R51, R5.reuse ;  /* 0x00000005339f7220 */ /* 0x080fe20000410000 */
[-C--:B------:R-:W-:Y:S01]  /*ad80*/  FMUL.FTZ R157, R59, R5.reuse ;  /* 0x000000053b9d7220 */ /* 0x080fe20000410000 */
[-C--:B------:R-:W-:Y:S01]  /*ad90*/  FMUL.FTZ R155, R67, R5.reuse ;  /* 0x00000005439b7220 */ /* 0x080fe20000410000 */
[----:B------:R-:W-:Y:S01]  /*ada0*/  SYNCS.ARRIVE.TRANS64.RED.A1T0 RZ, [UR4], RZ ;  /* 0x000000ffffff79a7 */ /* 0x000fe20008100404 */
[----:B------:R-:W-:Y:S01]  /*adb0*/  USEL UR4, URZ, 0x1, UP0 ;  /* 0x000000013f047887 */ /* 0x000fe20008000000 */
[-C--:B------:R-:W-:Y:S01]  /*adc0*/  FMUL.FTZ R153, R75, R5.reuse ;  /* 0x000000054b997220 */ /* 0x080fe20000410000 */
[----:B------:R-:W-:Y:S01]  /*add0*/  UIADD3 UR6, UR6, 0x1, URZ ;  /* 0x0000000106067890 */ /* 0x000fe2000fffe03f */
[-C--:B------:R-:W-:Y:S01]  /*ade0*/  FMUL.FTZ R83, R87, R5.reuse ;  /* 0x0000000557537220 */ /* 0x080fe20000410000 */
[----:B------:R-:W-:Y:S01]  /*adf0*/  ULOP3.LUT UR5, UR5, UR4, URZ, 0x3c, !UPT ;  /* 0x0000000405057292 */ /* 0x000fe2000f8e3c3f */
        /* <DEDUP_REMOVED lines=114> */
[----:B------:R-:W-:Y:S01]  /*b520*/  IMAD.U32 R219, RZ, RZ, UR6 ;  /* 0x00000006ffdb7e24 */ /* 0x000fe2000f8e00ff */
[----:B------:R-:W-:Y:S01]  /*b530*/  PLOP3.LUT P0, PT, PT, PT, PT, 0x8, 0x0 ;  /* 0x000000000000781c */ /* 0x000fe20003f0e170 */
[-C--:B------:R-:W-:Y:S01]  /*b540*/  FMUL.FTZ R143, R143, R5.reuse ;  /* 0x000000058f8f7220 */ /* 0x080fe20000410000 */
[-C--:B------:R-:W-:Y:S01]  /*b550*/  FMUL.FTZ R146, R146, R5.reuse ;  /* 0x0000000592927220 */ /* 0x080fe20000410000 */
[----:B------:R-:W-:Y:S01]  /*b560*/  FMUL.FTZ R147, R147, R5 ;  /* 0x0000000593937220 */ /* 0x000fe20000410000 */
[----:B------:R-:W-:-:S02]  /*b570*/  IMAD.U32 R16, RZ, RZ, UR5 ;  /* 0x00000005ff107e24 */ /* 0x000fc4000f8e00ff */
[-C--:B------:R-:W-:Y:S01]  /*b580*/  FMUL.FTZ R150, R150, R5.reuse ;  /* 0x0000000596967220 */ /* 0x080fe20000410000 */
[----:B------:R-:W-:Y:S01]  /*b590*/  FMUL.FTZ R151, R151, R5 ;  /* 0x0000000597977220 */ /* 0x000fe20000410000 */
[----:B------:R-:W-:-:S12]  /*b5a0*/  USEL UR38, UR38, URZ, UP0 ;  /* 0x0000003f26267287 */ /* 0x000fd80008000000 */
.L_x_184:
[----:B------:R-:W0:Y:S08]  /*b5b0*/  S2UR UR4, SR_CgaCtaId ;  /* 0x00000000000479c3 */ /* 0x000e300000008800 */
[----:B------:R-:W-:Y:S06]  /*b5c0*/  BAR.SYNC.DEFER_BLOCKING 0x5, 0x180 ;  /* 0x0146000000007b1d */ /* 0x000fec0000010000 */
[----:B------:R-:W-:Y:S01]  /*b5d0*/  UMOV UR10, 0x400 ;  /* 0x00000400000a7882 */ /* 0x000fe20000000000 */
[----:B------:R-:W-:Y:S01]  /*b5e0*/  BSSY B0, `(.L_x_209) ;  /* 0x00002f4000007945 */ /* 0x000fe20003800000 */
[----:B0-----:R-:W-:-:S09]  /*b5f0*/  ULEA UR10, UR4, UR10, 0x18 ;  /* 0x0000000a040a7291 */ /* 0x001fd2000f8ec03f */
[----:B------:R-:W0:Y:S02]  /*b600*/  LDS.128 R4, [UR10+0x388d0] ;  /* 0x0388d00aff047984 */ /* 0x000e240008000c00 */
[----:B0-----:R-:W-:Y:S02]  /*b610*/  R2UR UR5, R5 ;  /* 0x00000000050572ca */ /* 0x001fe400000e0000 */
[----:B------:R-:W-:Y:S02]  /*b620*/  R2UR UR6, R6 ;  /* 0x00000000060672ca */ /* 0x000fe400000e0000 */
[----:B------:R-:W-:Y:S01]  /*b630*/  R2UR UR7, R7 ;  /* 0x00000000070772ca */ /* 0x000fe200000e0000 */
[----:B------:R-:W-:Y:S06]  /*b640*/  BAR.ARV 0x4, 0x180 ;  /* 0x0106000000007b1d */ /* 0x000fec0000002000 */
[----:B------:R-:W-:Y:S08]  /*b650*/  @P0 BRA `(.L_x_210) ;  /* 0x0000002000080947 */ /* 0x000ff00003800000 */
[----:B------:R-:W0:Y:S01]  /*b660*/  S2UR UR4, SR_SWINHI ;  /* 0x00000000000479c3 */ /* 0x000e220000002f00 */
[----:B------:R-:W-:-:S07]  /*b670*/  IMAD.MOV.U32 R94, RZ, RZ, 0x2 ;  /* 0x00000002ff5e7424 */ /* 0x000fce00078e00ff */
[----:B------:R-:W-:Y:S01]  /*b680*/  BAR.SYNC.DEFER_BLOCKING 0x1, 0x100 ;  /* 0x0044000000007b1d */ /* 0x000fe20000010000 */
[----:B------:R-:W-:Y:S02]  /*b690*/  F2FP.BF16.F32.PACK_AB R24, R25, R24 ;  /* 0x000000181918723e */ /* 0x000fe400000010ff */
[----:B------:R-:W-:Y:S02]  /*b6a0*/  F2FP.BF16.F32.PACK_AB R25, R165, R26 ;  /* 0x0000001aa519723e */ /* 0x000fe400000010ff */
[----:B------:R-:W-:Y:S01]  /*b6b0*/  F2FP.BF16.F32.PACK_AB R32, R33, R32 ;  /* 0x000000202120723e */ /* 0x000fe200000010ff */
[----:B------:R-:W-:Y:S01]  /*b6c0*/  ULDC.64 UR12, c[0x0][0xc00] ;  /* 0x00030000000c7ab9 */ /* 0x000fe20000000a00 */
[----:B------:R-:W-:Y:S01]  /*b6d0*/  F2FP.BF16.F32.PACK_AB R26, R29, R28 ;  /* 0x0000001c1d1a723e */ /* 0x000fe200000010ff */
[----:B------:R-:W-:Y:S01]  /*b6e0*/  UISETP.NE.U32.AND UP0, UPT, UR12, URZ, UPT ;  /* 0x0000003f0c00728c */ /* 0x000fe2000bf05070 */
[----:B------:R-:W-:Y:S02]  /*b6f0*/  F2FP.BF16.F32.PACK_AB R27, R164, R27 ;  /* 0x0000001ba41b723e */ /* 0x000fe400000010ff */
[----:B------:R-:W-:Y:S01]  /*b700*/  F2FP.BF16.F32.PACK_AB R33, R163, R34 ;  /* 0x00000022a321723e */ /* 0x000fe200000010ff */
[----:B------:R-:W-:Y:S01]  /*b710*/  UISETP.NE.AND.EX UP0, UPT, UR13, URZ, UPT, UP0 ;  /* 0x0000003f0d00728c */ /* 0x000fe2000bf05300 */
[----:B------:R-:W-:-:S02]  /*b720*/  F2FP.BF16.F32.PACK_AB R40, R41, R40 ;  /* 0x000000282928723e */ /* 0x000fc400000010ff */
[----:B------:R-:W-:Y:S01]  /*b730*/  F2FP.BF16.F32.PACK_AB R34, R37, R36 ;  /* 0x000000242522723e */ /* 0x000fe200000010ff */
[----:B------:R-:W-:Y:S01]  /*b740*/  ULDC.64 UR12, c[0x0][0xc00] ;  /* 0x00030000000c7ab9 */ /* 0x000fe20000000a00 */
[----:B------:R-:W-:Y:S02]  /*b750*/  F2FP.BF16.F32.PACK_AB R35, R162, R35 ;  /* 0x00000023a223723e */ /* 0x000fe400000010ff */
[----:B------:R-:W-:Y:S02]  /*b760*/  F2FP.BF16.F32.PACK_AB R41, R161, R42 ;  /* 0x0000002aa129723e */ /* 0x000fe400000010ff */
[----:B------:R-:W-:Y:S01]  /*b770*/  F2FP.BF16.F32.PACK_AB R48, R49, R48 ;  /* 0x000000303130723e */ /* 0x000fe200000010ff */
[----:B------:R-:W-:Y:S01]  /*b780*/  UMOV UR8, UR10 ;  /* 0x0000000a00087c82 */ /* 0x000fe20008000000 */
[----:B0-----:R-:W-:Y:S01]  /*b790*/  UMOV UR9, UR4 ;  /* 0x0000000400097c82 */ /* 0x001fe20008000000 */
[----:B------:R-:W-:Y:S01]  /*b7a0*/  F2FP.BF16.F32.PACK_AB R42, R45, R44 ;  /* 0x0000002c2d2a723e */ /* 0x000fe200000010ff */
[----:B------:R-:W-:Y:S01]  /*b7b0*/  IMAD.WIDE R94, R225, R94, UR8 ;  /* 0x00000008e15e7e25 */ /* 0x000fe2000f8e025e */
[----:B------:R-:W-:-:S02]  /*b7c0*/  F2FP.BF16.F32.PACK_AB R43, R160, R43 ;  /* 0x0000002ba02b723e */ /* 0x000fc400000010ff */
[----:B------:R-:W-:Y:S02]  /*b7d0*/  F2FP.BF16.F32.PACK_AB R49, R159, R50 ;  /* 0x000000329f31723e */ /* 0x000fe400000010ff */
[C---:B------:R-:W-:Y:S02]  /*b7e0*/  IADD3 R169, P1, R94.reuse, 0x20, RZ ;  /* 0x000000205ea97810 */ /* 0x040fe40007f3e0ff */
[C---:B------:R-:W-:Y:S02]  /*b7f0*/  IADD3 R171, P0, R94.reuse, 0x40, RZ ;  /* 0x000000405eab7810 */ /* 0x040fe40007f1e0ff */
[C---:B------:R-:W-:Y:S02]  /*b800*/  IADD3 R173, P4, R94.reuse, 0x60, RZ ;  /* 0x000000605ead7810 */ /* 0x040fe40007f9e0ff */
[C---:B------:R-:W-:Y:S01]  /*b810*/  IADD3 R175, P3, R94.reuse, 0x4000, RZ ;  /* 0x000040005eaf7810 */ /* 0x040fe20007f7e0ff */
[--C-:B------:R-:W-:Y:S01]  /*b820*/  IMAD.X R11, RZ, RZ, R95.reuse, P0 ;  /* 0x000000ffff0b7224 */ /* 0x100fe200000e065f */
[----:B------:R-:W-:Y:S01]  /*b830*/  LOP3.LUT R5, R94, 0x380, RZ, 0xc0, !PT ;  /* 0x000003805e057812 */ /* 0x000fe200078ec0ff */
[--C-:B------:R-:W-:Y:S01]  /*b840*/  IMAD.X R13, RZ, RZ, R95.reuse, P4 ;  /* 0x000000ffff0d7224 */ /* 0x100fe200020e065f */
[----:B------:R-:W-:Y:S01]  /*b850*/  IADD3.X R9, RZ, R95, RZ, P1, !PT ;  /* 0x0000005fff097210 */ /* 0x000fe20000ffe4ff */
[----:B------:R-:W-:Y:S01]  /*b860*/  IMAD.X R15, RZ, RZ, R95, P3 ;  /* 0x000000ffff0f7224 */ /* 0x000fe200018e065f */
[----:B------:R-:W-:-:S02]  /*b870*/  LOP3.LUT R8, R169, 0x380, RZ, 0xc0, !PT ;  /* 0x00000380a9087812 */ /* 0x000fc400078ec0ff */
[C---:B------:R-:W-:Y:S02]  /*b880*/  IADD3 R177, P6, R94.reuse, 0x4020, RZ ;  /* 0x000040205eb17810 */ /* 0x040fe40007fde0ff */
[C---:B------:R-:W-:Y:S02]  /*b890*/  IADD3 R179, P5, R94.reuse, 0x4040, RZ ;  /* 0x000040405eb37810 */ /* 0x040fe40007fbe0ff */
[C---:B------:R-:W-:Y:S01]  /*b8a0*/  IADD3 R183, P1, R94.reuse, 0x8000, RZ ;  /* 0x000080005eb77810 */ /* 0x040fe20007f3e0ff */
[--C-:B------:R-:W-:Y:S01]  /*b8b0*/  IMAD.X R19, RZ, RZ, R95.reuse, P6 ;  /* 0x000000ffff137224 */ /* 0x100fe200030e065f */
[----:B------:R-:W-:Y:S01]  /*b8c0*/  LOP3.LUT R10, R171, 0x380, RZ, 0xc0, !PT ;  /* 0x00000380ab0a7812 */ /* 0x000fe200078ec0ff */
[--C-:B------:R-:W-:Y:S01]  /*b8d0*/  IMAD.X R21, RZ, RZ, R95.reuse, P5 ;  /* 0x000000ffff157224 */ /* 0x100fe200028e065f */
[----:B------:R-:W-:Y:S01]  /*b8e0*/  IADD3 R181, P2, R94, 0x4060, RZ ;  /* 0x000040605eb57810 */ /* 0x000fe20007f5e0ff */
[----:B------:R-:W-:Y:S01]  /*b8f0*/  IMAD.X R39, RZ, RZ, R95, P1 ;  /* 0x000000ffff277224 */ /* 0x000fe200008e065f */
[----:B------:R-:W-:-:S02]  /*b900*/  LOP3.LUT R12, R173, 0x380, RZ, 0xc0, !PT ;  /* 0x00000380ad0c7812 */ /* 0x000fc400078ec0ff */
[----:B------:R-:W-:Y:S02]  /*b910*/  LOP3.LUT R14, R175, 0x380, RZ, 0xc0, !PT ;  /* 0x00000380af0e7812 */ /* 0x000fe400078ec0ff */
[----:B------:R-:W-:Y:S02]  /*b920*/  SHF.R.U64 R5, R5, 0x3, RZ ;  /* 0x0000000305057819 */ /* 0x000fe400000012ff */
[----:B------:R-:W-:Y:S02]  /*b930*/  SHF.R.U64 R8, R8, 0x3, RZ ;  /* 0x0000000308087819 */ /* 0x000fe400000012ff */
[----:B------:R-:W-:Y:S02]  /*b940*/  IADD3 R46, P0, R94, 0x8020, RZ ;  /* 0x000080205e2e7810 */ /* 0x000fe40007f1e0ff */
[----:B------:R-:W-:Y:S02]  /*b950*/  SHF.R.U64 R10, R10, 0x3, RZ ;  /* 0x000000030a0a7819 */ /* 0x000fe400000012ff */
[----:B------:R-:W-:Y:S01]  /*b960*/  LOP3.LUT R18, R177, 0x380, RZ, 0xc0, !PT ;  /* 0x00000380b1127812 */ /* 0x000fe200078ec0ff */
[----:B------:R-:W-:Y:S01]  /*b970*/  IMAD.X R47, RZ, RZ, R95, P0 ;  /* 0x000000ffff2f7224 */ /* 0x000fe200000e065f */
[----:B------:R-:W-:-:S02]  /*b980*/  IADD3 R54, P4, R94, 0x8040, RZ ;  /* 0x000080405e367810 */ /* 0x000fc40007f9e0ff */
[----:B------:R-:W-:Y:S02]  /*b990*/  IADD3.X R31, RZ, R95, RZ, P2, !PT ;  /* 0x0000005fff1f7210 */ /* 0x000fe400017fe4ff */
[----:B------:R-:W-:Y:S01]  /*b9a0*/  SHF.R.U64 R12, R12, 0x3, RZ ;  /* 0x000000030c0c7819 */ /* 0x000fe200000012ff */
[--C-:B------:R-:W-:Y:S01]  /*b9b0*/  IMAD.X R55, RZ, RZ, R95.reuse, P4 ;  /* 0x000000ffff377224 */ /* 0x100fe200020e065f */
[----:B------:R-:W-:Y:S02]  /*b9c0*/  LOP3.LUT R20, R179, 0x380, RZ, 0xc0, !PT ;  /* 0x00000380b3147812 */ /* 0x000fe400078ec0ff */
[C---:B------:R-:W-:Y:S02]  /*b9d0*/  IADD3 R62, P3, R94.reuse, 0x8060, RZ ;  /* 0x000080605e3e7810 */ /* 0x040fe40007f7e0ff */
[C---:B------:R-:W-:Y:S02]  /*b9e0*/  IADD3 R70, P6, R94.reuse, 0xc000, RZ ;  /* 0x0000c0005e467810 */ /* 0x040fe40007fde0ff */
[C---:B------:R-:W-:Y:S01]  /*b9f0*/  IADD3 R4, P5, R94.reuse, 0xc020, RZ ;  /* 0x0000c0205e047810 */ /* 0x040fe20007fbe0ff */
[--C-:B------:R-:W-:Y:S01]  /*ba00*/  IMAD.X R63, RZ, RZ, R95.reuse, P3 ;  /* 0x000000ffff3f7224 */ /* 0x100fe200018e065f */
[C---:B------:R-:W-:Y:S01]  /*ba10*/  IADD3 R167, P2, R94.reuse, 0xc040, RZ ;  /* 0x0000c0405ea77810 */ /* 0x040fe20007f5e0ff */
[----:B------:R-:W-:Y:S01]  /*ba20*/  IMAD.X R71, RZ, RZ, R95, P6 ;  /* 0x000000ffff477224 */ /* 0x000fe200030e065f */
[----:B------:R-:W-:-:S02]  /*ba30*/  IADD3 R6, P1, R94, 0xc060, RZ ;  /* 0x0000c0605e067810 */ /* 0x000fc40007f3e0ff */
[----:B------:R-:W-:Y:S02]  /*ba40*/  SHF.R.U64 R14, R14, 0x3, RZ ;  /* 0x000000030e0e7819 */ /* 0x000fe400000012ff */
[----:B------:R-:W-:Y:S01]  /*ba50*/  LOP3.LUT R30, R181, 0x380, RZ, 0xc0, !PT ;  /* 0x00000380b51e7812 */ /* 0x000fe200078ec0ff */
[--C-:B------:R-:W-:Y:S01]  /*ba60*/  IMAD.X R7, RZ, RZ, R95.reuse, P1 ;  /* 0x000000ffff077224 */ /* 0x100fe200008e065f */
[----:B------:R-:W-:Y:S01]  /*ba70*/  LOP3.LUT R94, R5, R94, RZ, 0x3c, !PT ;  /* 0x0000005e055e7212 */ /* 0x000fe200078e3cff */
[----:B------:R-:W-:Y:S01]  /*ba80*/  IMAD.X R5, RZ, RZ, R95, P2 ;  /* 0x000000ffff057224 */ /* 0x000fe200010e065f */
[----:B------:R-:W-:Y:S02]  /*ba90*/  LOP3.LUT R8, R8, R169, RZ, 0x3c, !PT ;  /* 0x000000a908087212 */ /* 0x000fe400078e3cff */
[----:B------:R-:W-:Y:S02]  /*baa0*/  LOP3.LUT R38, R183, 0x380, RZ, 0xc0, !PT ;  /* 0x00000380b7267812 */ /* 0x000fe400078ec0ff */
[----:B------:R-:W-:-:S02]  /*bab0*/  LOP3.LUT R10, R10, R171, RZ, 0x3c, !PT ;  /* 0x000000ab0a0a7212 */ /* 0x000fc400078e3cff */
[----:B------:R-:W-:Y:S02]  /*bac0*/  SHF.R.U64 R18, R18, 0x3, RZ ;  /* 0x0000000312127819 */ /* 0x000fe400000012ff */
[----:B------:R-:W-:Y:S02]  /*bad0*/  LOP3.LUT R169, R46, 0x380, RZ, 0xc0, !PT ;  /* 0x000003802ea97812 */ /* 0x000fe400078ec0ff */
[----:B------:R-:W-:Y:S02]  /*bae0*/  LOP3.LUT R12, R12, R173, RZ, 0x3c, !PT ;  /* 0x000000ad0c0c7212 */ /* 0x000fe400078e3cff */
[----:B------:R-:W-:Y:S02]  /*baf0*/  SHF.R.U64 R20, R20, 0x3, RZ ;  /* 0x0000000314147819 */ /* 0x000fe400000012ff */
[----:B------:R-:W-:Y:S02]  /*bb00*/  LOP3.LUT R171, R54, 0x380, RZ, 0xc0, !PT ;  /* 0x0000038036ab7812 */ /* 0x000fe400078ec0ff */
[----:B------:R-:W-:-:S02]  /*bb10*/  LOP3.LUT R14, R14, R175, RZ, 0x3c, !PT ;  /* 0x000000af0e0e7212 */ /* 0x000fc400078e3cff */
[----:B------:R-:W-:Y:S02]  /*bb20*/  SHF.R.U64 R30, R30, 0x3, RZ ;  /* 0x000000031e1e7819 */ /* 0x000fe400000012ff */
[----:B------:R-:W-:Y:S02]  /*bb30*/  LOP3.LUT R173, R62, 0x380, RZ, 0xc0, !PT ;  /* 0x000003803ead7812 */ /* 0x000fe400078ec0ff */
[----:B------:R-:W-:Y:S02]  /*bb40*/  SHF.R.U64 R38, R38, 0x3, RZ ;  /* 0x0000000326267819 */ /* 0x000fe400000012ff */
[----:B------:R-:W-:Y:S02]  /*bb50*/  LOP3.LUT R175, R70, 0x380, RZ, 0xc0, !PT ;  /* 0x0000038046af7812 */ /* 0x000fe400078ec0ff */
[----:B------:R-:W-:Y:S02]  /*bb60*/  MOV R94, R94 ;  /* 0x0000005e005e7202 */ /* 0x000fe40000000f00 */
[----:B------:R-:W-:-:S02]  /*bb70*/  IADD3.X R79, RZ, R95, RZ, P5, !PT ;  /* 0x0000005fff4f7210 */ /* 0x000fc40002ffe4ff */
[----:B------:R-:W-:Y:S01]  /*bb80*/  LOP3.LUT R18, R18, R177, RZ, 0x3c, !PT ;  /* 0x000000b112127212 */ /* 0x000fe200078e3cff */
[----:B------:R-:W-:Y:S01]  /*bb90*/  STSM.16.M88.4 [R94], R24 ;  /* 0x000000185e007844 */ /* 0x000fe20000000200 */
[----:B------:R-:W-:Y:S02]  /*bba0*/  SHF.R.U64 R169, R169, 0x3, RZ ;  /* 0x00000003a9a97819 */ /* 0x000fe400000012ff */
[----:B------:R-:W-:Y:S02]  /*bbb0*/  LOP3.LUT R78, R4, 0x380, RZ, 0xc0, !PT ;  /* 0x00000380044e7812 */ /* 0x000fe400078ec0ff */
[----:B------:R-:W-:Y:S02]  /*bbc0*/  MOV R9, R8 ;  /* 0x0000000800097202 */ /* 0x000fe40000000f00 */
[----:B------:R-:W-:Y:S02]  /*bbd0*/  LOP3.LUT R20, R20, R179, RZ, 0x3c, !PT ;  /* 0x000000b314147212 */ /* 0x000fe400078e3cff */
[----:B------:R-:W-:Y:S01]  /*bbe0*/  SHF.R.U64 R171, R171, 0x3, RZ ;  /* 0x00000003abab7819 */ /* 0x000fe200000012ff */
[----:B------:R-:W-:Y:S01]  /*bbf0*/  STSM.16.M88.4 [R9], R32 ;  /* 0x0000002009007844 */ /* 0x000fe20000000200 */
[----:B------:R-:W-:-:S02]  /*bc00*/  LOP3.LUT R95, R167, 0x380, RZ, 0xc0, !PT ;  /* 0x00000380a75f7812 */ /* 0x000fc400078ec0ff */
[----:B------:R-:W-:Y:S02]  /*bc10*/  MOV R10, R10 ;  /* 0x0000000a000a7202 */ /* 0x000fe40000000f00 */
[----:B------:R-:W-:Y:S02]  /*bc20*/  F2FP.BF16.F32.PACK_AB R56, R57, R56 ;  /* 0x000000383938723e */ /* 0x000fe400000010ff */
[----:B------:R-:W-:Y:S01]  /*bc30*/  LOP3.LUT R30, R30, R181, RZ, 0x3c, !PT ;  /* 0x000000b51e1e7212 */ /* 0x000fe200078e3cff */
[----:B------:R0:W-:Y:S01]  /*bc40*/  STSM.16.M88.4 [R10], R40 ;  /* 0x000000280a007844 */ /* 0x0001e20000000200 */
[----:B------:R-:W-:Y:S02]  /*bc50*/  SHF.R.U64 R173, R173, 0x3, RZ ;  /* 0x00000003adad7819 */ /* 0x000fe400000012ff */
[----:B------:R-:W-:Y:S02]  /*bc60*/  LOP3.LUT R165, R6, 0x380, RZ, 0xc0, !PT ;  /* 0x0000038006a57812 */ /* 0x000fe400078ec0ff */
[----:B------:R-:W-:-:S02]  /*bc70*/  MOV R12, R12 ;  /* 0x0000000c000c7202 */ /* 0x000fc40000000f00 */
[----:B------:R-:W-:Y:S02]  /*bc80*/  F2FP.BF16.F32.PACK_AB R50, R53, R52 ;  /* 0x000000343532723e */ /* 0x000fe400000010ff */
[----:B------:R-:W-:Y:S02]  /*bc90*/  F2FP.BF16.F32.PACK_AB R51, R158, R51 ;  /* 0x000000339e33723e */ /* 0x000fe400000010ff */
[----:B------:R-:W-:Y:S02]  /*bca0*/  F2FP.BF16.F32.PACK_AB R57, R157, R58 ;  /* 0x0000003a9d39723e */ /* 0x000fe400000010ff */
[----:B------:R-:W-:Y:S01]  /*bcb0*/  F2FP.BF16.F32.PACK_AB R64, R65, R64 ;  /* 0x000000404140723e */ /* 0x000fe200000010ff */
[----:B------:R1:W-:Y:S01]  /*bcc0*/  STSM.16.M88.4 [R12], R48 ;  /* 0x000000300c007844 */ /* 0x0003e20000000200 */
[----:B------:R-:W-:Y:S02]  /*bcd0*/  LOP3.LUT R38, R38, R183, RZ, 0x3c, !PT ;  /* 0x000000b726267212 */ /* 0x000fe400078e3cff */
[----:B------:R-:W-:-:S02]  /*bce0*/  SHF.R.U64 R175, R175, 0x3, RZ ;  /* 0x00000003afaf7819 */ /* 0x000fc400000012ff */
[----:B------:R-:W-:Y:S02]  /*bcf0*/  MOV R14, R14 ;  /* 0x0000000e000e7202 */ /* 0x000fe40000000f00 */
[----:B------:R-:W-:Y:S02]  /*bd00*/  F2FP.BF16.F32.PACK_AB R58, R61, R60 ;  /* 0x0000003c3d3a723e */ /* 0x000fe400000010ff */
[----:B------:R-:W-:Y:S02]  /*bd10*/  F2FP.BF16.F32.PACK_AB R59, R156, R59 ;  /* 0x0000003b9c3b723e */ /* 0x000fe400000010ff */
[----:B------:R-:W-:Y:S02]  /*bd20*/  F2FP.BF16.F32.PACK_AB R65, R155, R66 ;  /* 0x000000429b41723e */ /* 0x000fe400000010ff */
[----:B------:R-:W-:Y:S01]  /*bd30*/  F2FP.BF16.F32.PACK_AB R72, R73, R72 ;  /* 0x000000484948723e */ /* 0x000fe200000010ff */
[----:B------:R1:W-:Y:S01]  /*bd40*/  STSM.16.M88.4 [R14], R56 ;  /* 0x000000380e007844 */ /* 0x0003e20000000200 */
[----:B------:R-:W-:-:S02]  /*bd50*/  LOP3.LUT R46, R169, R46, RZ, 0x3c, !PT ;  /* 0x0000002ea92e7212 */ /* 0x000fc400078e3cff */
[----:B------:R-:W-:Y:S02]  /*bd60*/  SHF.R.U64 R29, R78, 0x3, RZ ;  /* 0x000000034e1d7819 */ /* 0x000fe400000012ff */
        /* <DEDUP_REMOVED lines=14> */
[----:B------:R-:W-:-:S02]  /*be50*/  F2FP.BF16.F32.PACK_AB R81, R3, R82 ;  /* 0x000000520351723e */ /* 0x000fc400000010ff */
[----:B------:R-:W-:Y:S02]  /*be60*/  F2FP.BF16.F32.PACK_AB R87, R166, R87 ;  /* 0x00000057a657723e */ /* 0x000fe400000010ff */
[----:B------:R-:W-:Y:S02]  /*be70*/  F2FP.BF16.F32.PACK_AB R104, R105, R104 ;  /* 0x000000686968723e */ /* 0x000fe400000010ff */
[----:B------:R-:W-:Y:S02]  /*be80*/  F2FP.BF16.F32.PACK_AB R112, R113, R112 ;  /* 0x000000707170723e */ /* 0x000fe400000010ff */
[----:B------:R-:W-:Y:S02]  /*be90*/  F2FP.BF16.F32.PACK_AB R120, R121, R120 ;  /* 0x000000787978723e */ /* 0x000fe400000010ff */
[----:B------:R-:W-:Y:S02]  /*bea0*/  F2FP.BF16.F32.PACK_AB R128, R129, R128 ;  /* 0x000000808180723e */ /* 0x000fe400000010ff */
[----:B------:R-:W-:-:S02]  /*beb0*/  F2FP.BF16.F32.PACK_AB R136, R137, R136 ;  /* 0x000000888988723e */ /* 0x000fc400000010ff */
[----:B------:R-:W-:Y:S02]  /*bec0*/  F2FP.BF16.F32.PACK_AB R144, R145, R144 ;  /* 0x000000909190723e */ /* 0x000fe400000010ff */
[----:B------:R-:W-:Y:S02]  /*bed0*/  R2UR UR11, R215 ;  /* 0x00000000d70b72ca */ /* 0x000fe400000e0000 */
[----:B------:R-:W-:Y:S01]  /*bee0*/  R2UR UR14, R217 ;  /* 0x00000000d90e72ca */ /* 0x000fe200000e0000 */
[----:B------:R-:W-:Y:S01]  /*bef0*/  UMOV UR4, URZ ;  /* 0x0000003f00047c82 */ /* 0x000fe20008000000 */
[----:B------:R-:W-:Y:S01]  /*bf00*/  LOP3.LUT R62, R173, R62, RZ, 0x3c, !PT ;  /* 0x0000003ead3e7212 */ /* 0x000fe200078e3cff */
[----:B------:R-:W2:Y:S01]  /*bf10*/  LDC R76, c[0x0][0xbe8] ;  /* 0x0002fa00ff4c7b82 */ /* 0x000ea20000000800 */
[----:B------:R-:W-:Y:S02]  /*bf20*/  SHF.R.U64 R95, R165, 0x3, RZ ;  /* 0x00000003a55f7819 */ /* 0x000fe400000012ff */
[----:B------:R-:W-:-:S02]  /*bf30*/  MOV R30, R30 ;  /* 0x0000001e001e7202 */ /* 0x000fc40000000f00 */
[----:B------:R-:W-:Y:S02]  /*bf40*/  F2FP.BF16.F32.PACK_AB R82, R85, R84 ;  /* 0x000000545552723e */ /* 0x000fe400000010ff */
[----:B------:R-:W-:Y:S01]  /*bf50*/  LOP3.LUT R70, R175, R70, RZ, 0x3c, !PT ;  /* 0x00000046af467212 */ /* 0x000fe200078e3cff */
[----:B------:R-:W-:Y:S01]  /*bf60*/  UIMAD.WIDE UR12, UR11, 0x4, UR12 ;  /* 0x000000040b0c78a5 */ /* 0x000fe2000f8e020c */
[----:B------:R-:W-:Y:S01]  /*bf70*/  MOV R38, R38 ;  /* 0x0000002600267202 */ /* 0x000fe20000000f00 */
[----:B------:R1:W-:Y:S01]  /*bf80*/  STSM.16.M88.4 [R30], R80 ;  /* 0x000000501e007844 */ /* 0x0003e20000000200 */
[----:B------:R-:W-:Y:S02]  /*bf90*/  F2FP.BF16.F32.PACK_AB R84, R89, R88 ;  /* 0x000000585954723e */ /* 0x000fe400000010ff */
[----:B------:R-:W-:Y:S02]  /*bfa0*/  F2FP.BF16.F32.PACK_AB R85, R91, R90 ;  /* 0x0000005a5b55723e */ /* 0x000fe400000010ff */
[----:B------:R-:W-:-:S02]  /*bfb0*/  F2FP.BF16.F32.PACK_AB R86, R93, R92 ;  /* 0x0000005c5d56723e */ /* 0x000fc400000010ff */
[----:B------:R-:W-:Y:S02]  /*bfc0*/  F2FP.BF16.F32.PACK_AB R97, R99, R98 ;  /* 0x000000626361723e */ /* 0x000fe400000010ff */
[----:B------:R-:W-:Y:S01]  /*bfd0*/  LOP3.LUT R78, R29, R4, RZ, 0x3c, !PT ;  /* 0x000000041d4e7212 */ /* 0x000fe200078e3cff */
[----:B------:R1:W-:Y:S01]  /*bfe0*/  STSM.16.M88.4 [R38], R84 ;  /* 0x0000005426007844 */ /* 0x0003e20000000200 */
[----:B------:R-:W-:Y:S02]  /*bff0*/  MOV R46, R46 ;  /* 0x0000002e002e7202 */ /* 0x000fe40000000f00 */
[----:B------:R-:W-:Y:S02]  /*c000*/  F2FP.BF16.F32.PACK_AB R98, R101, R100 ;  /* 0x000000646562723e */ /* 0x000fe400000010ff */
[----:B------:R-:W-:Y:S02]  /*c010*/  F2FP.BF16.F32.PACK_AB R99, R103, R102 ;  /* 0x000000666763723e */ /* 0x000fe400000010ff */
[----:B------:R-:W-:-:S02]  /*c020*/  F2FP.BF16.F32.PACK_AB R105, R107, R106 ;  /* 0x0000006a6b69723e */ /* 0x000fc400000010ff */
[----:B------:R-:W-:Y:S01]  /*c030*/  LOP3.LUT R4, R28, R167, RZ, 0x3c, !PT ;  /* 0x000000a71c047212 */ /* 0x000fe200078e3cff */
[----:B------:R1:W-:Y:S01]  /*c040*/  STSM.16.M88.4 [R46], R96 ;  /* 0x000000602e007844 */ /* 0x0003e20000000200 */
[----:B------:R-:W-:Y:S02]  /*c050*/  MOV R54, R54 ;  /* 0x0000003600367202 */ /* 0x000fe40000000f00 */
[----:B------:R-:W-:Y:S02]  /*c060*/  F2FP.BF16.F32.PACK_AB R106, R109, R108 ;  /* 0x0000006c6d6a723e */ /* 0x000fe400000010ff */
[----:B------:R-:W-:Y:S02]  /*c070*/  F2FP.BF16.F32.PACK_AB R107, R111, R110 ;  /* 0x0000006e6f6b723e */ /* 0x000fe400000010ff */
[----:B------:R-:W-:Y:S02]  /*c080*/  F2FP.BF16.F32.PACK_AB R113, R115, R114 ;  /* 0x000000727371723e */ /* 0x000fe400000010ff */
[----:B------:R-:W-:Y:S01]  /*c090*/  LOP3.LUT R6, R95, R6, RZ, 0x3c, !PT ;  /* 0x000000065f067212 */ /* 0x000fe200078e3cff */
[----:B------:R1:W-:Y:S01]  /*c0a0*/  STSM.16.M88.4 [R54], R104 ;  /* 0x0000006836007844 */ /* 0x0003e20000000200 */
[----:B------:R-:W-:-:S02]  /*c0b0*/  MOV R62, R62 ;  /* 0x0000003e003e7202 */ /* 0x000fc40000000f00 */
[----:B------:R-:W-:Y:S02]  /*c0c0*/  F2FP.BF16.F32.PACK_AB R114, R117, R116 ;  /* 0x000000747572723e */ /* 0x000fe400000010ff */
[----:B------:R-:W-:Y:S02]  /*c0d0*/  F2FP.BF16.F32.PACK_AB R115, R119, R118 ;  /* 0x000000767773723e */ /* 0x000fe400000010ff */
[----:B------:R-:W-:Y:S02]  /*c0e0*/  F2FP.BF16.F32.PACK_AB R121, R123, R122 ;  /* 0x0000007a7b79723e */ /* 0x000fe400000010ff */
[----:B------:R-:W-:Y:S01]  /*c0f0*/  MOV R70, R70 ;  /* 0x0000004600467202 */ /* 0x000fe20000000f00 */
[----:B------:R1:W-:Y:S01]  /*c100*/  STSM.16.M88.4 [R62], R112 ;  /* 0x000000703e007844 */ /* 0x0003e20000000200 */
[----:B------:R-:W-:Y:S02]  /*c110*/  F2FP.BF16.F32.PACK_AB R122, R125, R124 ;  /* 0x0000007c7d7a723e */ /* 0x000fe400000010ff */
[----:B------:R-:W-:-:S02]  /*c120*/  F2FP.BF16.F32.PACK_AB R123, R127, R126 ;  /* 0x0000007e7f7b723e */ /* 0x000fc400000010ff */
[----:B------:R-:W-:Y:S02]  /*c130*/  F2FP.BF16.F32.PACK_AB R129, R131, R130 ;  /* 0x000000828381723e */ /* 0x000fe400000010ff */
[----:B------:R-:W-:Y:S01]  /*c140*/  MOV R78, R78 ;  /* 0x0000004e004e7202 */ /* 0x000fe20000000f00 */
[----:B------:R1:W-:Y:S01]  /*c150*/  STSM.16.M88.4 [R70], R120 ;  /* 0x0000007846007844 */ /* 0x0003e20000000200 */
[----:B------:R-:W-:Y:S02]  /*c160*/  F2FP.BF16.F32.PACK_AB R130, R133, R132 ;  /* 0x000000848582723e */ /* 0x000fe400000010ff */
[----:B------:R-:W-:Y:S02]  /*c170*/  F2FP.BF16.F32.PACK_AB R131, R135, R134 ;  /* 0x000000868783723e */ /* 0x000fe400000010ff */
[----:B------:R-:W-:Y:S02]  /*c180*/  F2FP.BF16.F32.PACK_AB R137, R139, R138 ;  /* 0x0000008a8b89723e */ /* 0x000fe400000010ff */
[----:B------:R-:W-:Y:S01]  /*c190*/  MOV R8, R4 ;  /* 0x0000000400087202 */ /* 0x000fe20000000f00 */
[----:B------:R1:W-:Y:S01]  /*c1a0*/  STSM.16.M88.4 [R78], R128 ;  /* 0x000000804e007844 */ /* 0x0003e20000000200 */
[----:B------:R-:W-:Y:S01]  /*c1b0*/  F2FP.BF16.F32.PACK_AB R138, R141, R140 ;  /* 0x0000008c8d8a723e */ /* 0x000fe200000010ff */
[----:B------:R-:W-:Y:S01]  /*c1c0*/  IMAD.U32 R4, RZ, RZ, UR12 ;  /* 0x0000000cff047e24 */ /* 0x000fe2000f8e00ff */
[----:B------:R-:W-:Y:S01]  /*c1d0*/  F2FP.BF16.F32.PACK_AB R139, R143, R142 ;  /* 0x0000008e8f8b723e */ /* 0x000fe200000010ff */
[----:B------:R-:W-:Y:S01]  /*c1e0*/  IMAD.U32 R5, RZ, RZ, UR13 ;  /* 0x0000000dff057e24 */ /* 0x000fe2000f8e00ff */
[----:B------:R-:W-:Y:S01]  /*c1f0*/  F2FP.BF16.F32.PACK_AB R145, R147, R146 ;  /* 0x000000929391723e */ /* 0x000fe200000010ff */
[----:B------:R-:W-:Y:S01]  /*c200*/  ULDC.64 UR12, c[0x0][0xc08] ;  /* 0x00030200000c7ab9 */ /* 0x000fe20000000a00 */
[----:B------:R-:W-:Y:S01]  /*c210*/  MOV R6, R6 ;  /* 0x0000000600067202 */ /* 0x000fe20000000f00 */
[----:B------:R1:W-:Y:S01]  /*c220*/  STSM.16.M88.4 [R8], R136 ;  /* 0x0000008808007844 */ /* 0x0003e20000000200 */
[----:B------:R-:W-:-:S02]  /*c230*/  F2FP.BF16.F32.PACK_AB R146, R149, R148 ;  /* 0x000000949592723e */ /* 0x000fc400000010ff */
[----:B------:R-:W-:Y:S02]  /*c240*/  F2FP.BF16.F32.PACK_AB R147, R151, R150 ;  /* 0x000000969793723e */ /* 0x000fe400000010ff */
[----:B------:R-:W-:-:S03]  /*c250*/  PLOP3.LUT P0, PT, PT, PT, UP0, 0x80, 0x0 ;  /* 0x000000000000781c */ /* 0x000fc60003f0f008 */
[----:B------:R1:W-:Y:S01]  /*c260*/  STSM.16.M88.4 [R6], R144 ;  /* 0x0000009006007844 */ /* 0x0003e20000000200 */
[----:B------:R-:W-:Y:S09]  /*c270*/  BAR.SYNC.DEFER_BLOCKING 0x1, 0x100 ;  /* 0x0044000000007b1d */ /* 0x000ff20000010000 */
[----:B------:R-:W3:Y:S01]  /*c280*/  @P0 LDG.E R3, desc[UR36][R4.64] ;  /* 0x0000002404030981 */ /* 0x000ee2000c1e1900 */
[----:B------:R-:W-:Y:S01]  /*c290*/  UISETP.NE.U32.AND UP1, UPT, UR12, URZ, UPT ;  /* 0x0000003f0c00728c */ /* 0x000fe2000bf25070 */
[----:B--2---:R-:W-:-:S03]  /*c2a0*/  ISETP.NE.AND P1, PT, R76, 0x1, PT ;  /* 0x000000014c00780c */ /* 0x004fc60003f25270 */
[----:B------:R-:W-:-:S06]  /*c2b0*/  UISETP.NE.AND.EX UP1, UPT, UR13, URZ, UPT, UP1 ;  /* 0x0000003f0d00728c */ /* 0x000fcc000bf25310 */
[----:B------:R-:W-:-:S04]  /*c2c0*/  PLOP3.LUT P2, PT, PT, PT, UP1, 0x80, 0x0 ;  /* 0x000000000000781c */ /* 0x000fc80003f4f018 */
[----:B------:R-:W2:Y:S01]  /*c2d0*/  @P1 LDC R7, c[0x0][0xbec] ;  /* 0x0002fb00ff071b82 */ /* 0x000ea20000000800 */
[----:B------:R-:W-:-:S04]  /*c2e0*/  @UP1 ULEA UR12, UP2, UR11, UR12, 0x2 ;  /* 0x0000000c0b0c1291 */ /* 0x000fc8000f84103f */
[----:B------:R-:W-:Y:S02]  /*c2f0*/  @UP1 ULEA.HI.X UR13, UR11, UR13, UR14, 0x2, UP2 ;  /* 0x0000000d0b0d1291 */ /* 0x000fe400090f140e */
[----:B0-----:R-:W-:Y:S01]  /*c300*/  MOV R10, UR12 ;  /* 0x0000000c000a7c02 */ /* 0x001fe20008000f00 */
[----:B------:R-:W-:Y:S01]  /*c310*/  ULDC UR11, c[0x0][0xa88] ;  /* 0x0002a200000b7ab9 */ /* 0x000fe20000000800 */
[----:B------:R-:W0:Y:S02]  /*c320*/  @P1 LDC R9, c[0x0][0xbf0] ;  /* 0x0002fc00ff091b82 */ /* 0x000e240000000800 */
[----:B------:R-:W-:Y:S01]  /*c330*/  IMAD.U32 R11, RZ, RZ, UR13 ;  /* 0x0000000dff0b7e24 */ /* 0x000fe2000f8e00ff */
[----:B---3--:R-:W-:Y:S01]  /*c340*/  @P0 R2UR UR4, R3 ;  /* 0x00000000030402ca */ /* 0x008fe200000e0000 */
[----:B------:R-:W-:-:S06]  /*c350*/  IMAD.U32 R3, RZ, RZ, UR11 ;  /* 0x0000000bff037e24 */ /* 0x000fcc000f8e00ff */
[----:B------:R1:W5:Y:S01]  /*c360*/  @P2 LDG.E R3, desc[UR36][R10.64] ;  /* 0x000000240a032981 */ /* 0x000362000c1e1900 */
[----:B0-2---:R-:W-:Y:S07]  /*c370*/  @P2 BRA `(.L_x_211) ;  /* 0x0000000000102947 */ /* 0x005fee0003800000 */
[----:B------:R-:W-:Y:S05]  /*c380*/  @!P0 BRA `(.L_x_211) ;  /* 0x00000000000c8947 */ /* 0x000fea0003800000 */
[----:B-1----:R-:W2:Y:S04]  /*c390*/  LDG.E R6, desc[UR36][R4.64] ;  /* 0x0000002404067981 */ /* 0x002ea8000c1e1900 */
[----:B-----5:R-:W2:Y:S02]  /*c3a0*/  LDG.E R3, desc[UR36][R4.64+0x4] ;  /* 0x0000042404037981 */ /* 0x020ea4000c1e1900 */
[----:B--2---:R-:W-:-:S07]  /*c3b0*/  IMAD.IADD R3, R3, 0x1, -R6 ;  /* 0x0000000103037824 */ /* 0x004fce00078e0a06 */
.L_x_211:
[----:B------:R-:W-:Y:S01]  /*c3c0*/  R2UR UR22, R214 ;  /* 0x00000000d61672ca */ /* 0x000fe200000e0000 */
[----:B------:R-:W-:Y:S01]  /*c3d0*/  ULDC.64 UR16, c[0x0][0xb90] ;  /* 0x0002e40000107ab9 */ /* 0x000fe20000000a00 */
[----:B------:R-:W-:Y:S01]  /*c3e0*/  R2UR UR21, R216 ;  /* 0x00000000d81572ca */ /* 0x000fe200000e0000 */
[----:B------:R-:W-:Y:S01]  /*c3f0*/  USHF.R.S32.HI UR13, URZ, 0x1f, UR4 ;  /* 0x0000001f3f0d7899 */ /* 0x000fe20008011404 */
[----:B------:R-:W-:Y:S01]  /*c400*/  R2UR UR20, R217 ;  /* 0x00000000d91472ca */ /* 0x000fe200000e0000 */
[----:B------:R-:W-:Y:S01]  /*c410*/  UMOV UR12, UR4 ;  /* 0x00000004000c7c82 */ /* 0x000fe20008000000 */
[----:B------:R-:W-:Y:S01]  /*c420*/  R2UR UR19, R215 ;  /* 0x00000000d71372ca */ /* 0x000fe200000e0000 */
[----:B-----5:R-:W-:-:S06]  /*c430*/  IMAD R79, R3, R76, RZ ;  /* 0x0000004c034f7224 */ /* 0x020fcc00078e02ff */
[----:B------:R-:W-:Y:S02]  /*c440*/  USHF.R.S32.HI UR18, URZ, 0x1f, UR22 ;  /* 0x0000001f3f127899 */ /* 0x000fe40008011416 */
[----:B------:R-:W-:Y:S01]  /*c450*/  IMAD.U32 R5, RZ, RZ, UR21 ;  /* 0x00000015ff057e24 */ /* 0x000fe2000f8e00ff */
[----:B------:R-:W-:Y:S02]  /*c460*/  UIMAD.WIDE.U32 UR14, UR22, UR16, UR12 ;  /* 0x00000010160e72a5 */ /* 0x000fe4000f8e000c */
[----:B------:R-:W-:Y:S01]  /*c470*/  UIMAD UR11, UR18, UR16, URZ ;  /* 0x00000010120b72a4 */ /* 0x000fe2000f8e023f */
[----:B-1----:R-:W-:Y:S01]  /*c480*/  IMAD R8, R5, 0x80, R224 ;  /* 0x0000008005087824 */ /* 0x002fe200078e02e0 */
[----:B------:R-:W-:Y:S01]  /*c490*/  USEL UR20, UR20, URZ, !UP0 ;  /* 0x0000003f14147287 */ /* 0x000fe2000c000000 */
[----:B------:R-:W-:Y:S01]  /*c4a0*/  IMAD.MOV.U32 R5, RZ, RZ, 0x2 ;  /* 0x00000002ff057424 */ /* 0x000fe200078e00ff */
[----:B------:R-:W-:Y:S01]  /*c4b0*/  UIMAD UR11, UR22, UR17, UR11 ;  /* 0x00000011160b72a4 */ /* 0x000fe2000f8e020b */
[----:B------:R-:W-:Y:S01]  /*c4c0*/  @P1 IMAD.HI.U32 R4, R8, R7, RZ ;  /* 0x0000000708041227 */ /* 0x000fe200078e00ff */
[----:B------:R-:W-:Y:S01]  /*c4d0*/  USEL UR19, UR19, URZ, !UP0 ;  /* 0x0000003f13137287 */ /* 0x000fe2000c000000 */
[----:B------:R-:W-:-:S02]  /*c4e0*/  ULDC.64 UR16, c[0x0][0xb98] ;  /* 0x0002e60000107ab9 */ /* 0x000fc40000000a00 */
[----:B------:R-:W-:Y:S01]  /*c4f0*/  IMAD.MOV.U32 R6, RZ, RZ, R8 ;  /* 0x000000ffff067224 */ /* 0x000fe200078e0008 */
[----:B------:R-:W-:Y:S01]  /*c500*/  UIADD3 UR15, UR15, UR11, URZ ;  /* 0x0000000b0f0f7290 */ /* 0x000fe2000fffe03f */
[----:B------:R-:W-:Y:S01]  /*c510*/  @P1 SHF.R.U32.HI R6, RZ, R9, R4 ;  /* 0x00000009ff061219 */ /* 0x000fe20000011604 */
[----:B------:R-:W-:Y:S01]  /*c520*/  UIMAD UR11, UR20, UR16, URZ ;  /* 0x00000010140b72a4 */ /* 0x000fe2000f8e023f */
[----:B------:R-:W-:Y:S01]  /*c530*/  LEA R4, R218, R17, 0x6 ;  /* 0x00000011da047211 */ /* 0x000fe200078e30ff */
[----:B------:R-:W-:Y:S01]  /*c540*/  UIMAD.WIDE.U32 UR14, UR19, UR16, UR14 ;  /* 0x00000010130e72a5 */ /* 0x000fe2000f8e000e */
[--C-:B------:R-:W-:Y:S01]  /*c550*/  SHF.R.S32.HI R7, RZ, 0x1f, R6.reuse ;  /* 0x0000001fff077819 */ /* 0x100fe20000011406 */
[----:B------:R-:W-:Y:S01]  /*c560*/  UIMAD UR11, UR19, UR17, UR11 ;  /* 0x00000011130b72a4 */ /* 0x000fe2000f8e020b */
[----:B------:R-:W-:Y:S02]  /*c570*/  IMAD.MOV R9, RZ, RZ, -R6 ;  /* 0x000000ffff097224 */ /* 0x000fe400078e0a06 */
[----:B------:R-:W-:Y:S01]  /*c580*/  IMAD.WIDE R4, R4, R5, UR8 ;  /* 0x0000000804047e25 */ /* 0x000fe2000f8e0205 */
[----:B------:R-:W-:Y:S01]  /*c590*/  IADD3 R6, P0, R6, UR14, RZ ;  /* 0x0000000e06067c10 */ /* 0x000fe2000ff1e0ff */
[----:B------:R-:W-:-:S02]  /*c5a0*/  ULDC.64 UR8, c[0x0][0xb88] ;  /* 0x0002e20000087ab9 */ /* 0x000fc40000000a00 */
[----:B------:R-:W-:Y:S01]  /*c5b0*/  IMAD R9, R76, R9, R8 ;  /* 0x000000094c097224 */ /* 0x000fe200078e0208 */
[C---:B------:R-:W-:Y:S01]  /*c5c0*/  IADD3 R11, P5, R4.reuse, 0x1000, RZ ;  /* 0x00001000040b7810 */ /* 0x040fe20007fbe0ff */
[----:B------:R-:W-:Y:S01]  /*c5d0*/  IMAD.U32 R8, RZ, RZ, UR11 ;  /* 0x0000000bff087e24 */ /* 0x000fe2000f8e00ff */
[C---:B------:R-:W-:Y:S02]  /*c5e0*/  IADD3 R29, P3, R4.reuse, 0x4000, RZ ;  /* 0x00004000041d7810 */ /* 0x040fe40007f7e0ff */
[----:B------:R-:W-:Y:S02]  /*c5f0*/  LOP3.LUT R10, R11, 0x380, RZ, 0xc0, !PT ;  /* 0x000003800b0a7812 */ /* 0x000fe400078ec0ff */
[----:B------:R-:W-:Y:S01]  /*c600*/  IADD3.X R7, R7, UR15, R8, P0, !PT ;  /* 0x0000000f07077c10 */ /* 0x000fe200087fe408 */
[----:B------:R-:W-:Y:S01]  /*c610*/  ULDC.64 UR14, c[0x0][0xaa0] ;  /* 0x0002a800000e7ab9 */ /* 0x000fe20000000a00 */
[----:B------:R-:W-:Y:S02]  /*c620*/  SHF.R.S32.HI R8, RZ, 0x1f, R9 ;  /* 0x0000001fff087819 */ /* 0x000fe40000011409 */
[----:B------:R-:W-:Y:S01]  /*c630*/  IADD3 R25, P0, R4, 0x3000, RZ ;  /* 0x0000300004197810 */ /* 0x000fe20007f1e0ff */
[----:B------:R-:W-:Y:S01]  /*c640*/  IMAD.WIDE.U32 R6, R9, UR8, R6 ;  /* 0x0000000809067c25 */ /* 0x000fe2000f8e0006 */
[----:B------:R-:W-:-:S02]  /*c650*/  SHF.R.U64 R10, R10, 0x3, RZ ;  /* 0x000000030a0a7819 */ /* 0x000fc400000012ff */
[----:B------:R-:W-:Y:S01]  /*c660*/  LOP3.LUT R24, R25, 0x380, RZ, 0xc0, !PT ;  /* 0x0000038019187812 */ /* 0x000fe200078ec0ff */
[----:B------:R-:W-:Y:S01]  /*c670*/  IMAD R14, R8, UR8, RZ ;  /* 0x00000008080e7c24 */ /* 0x000fe2000f8e02ff */
[----:B------:R-:W-:Y:S02]  /*c680*/  IADD3 R33, P2, R4, 0x5000, RZ ;  /* 0x0000500004217810 */ /* 0x000fe40007f5e0ff */
[----:B------:R-:W-:Y:S02]  /*c690*/  LOP3.LUT R28, R29, 0x380, RZ, 0xc0, !PT ;  /* 0x000003801d1c7812 */ /* 0x000fe400078ec0ff */
[----:B------:R-:W-:Y:S01]  /*c6a0*/  LOP3.LUT R8, R10, R11, RZ, 0x3c, !PT ;  /* 0x0000000b0a087212 */ /* 0x000fe200078e3cff */
[----:B------:R-:W-:Y:S01]  /*c6b0*/  IMAD R11, R9, UR9, R14 ;  /* 0x00000009090b7c24 */ /* 0x000fe2000f8e020e */
[----:B------:R-:W-:Y:S01]  /*c6c0*/  SHF.R.U64 R24, R24, 0x3, RZ ;  /* 0x0000000318187819 */ /* 0x000fe200000012ff */
[----:B------:R-:W-:Y:S01]  /*c6d0*/  ULDC.64 UR8, c[0x0][0xb50] ;  /* 0x0002d40000087ab9 */ /* 0x000fe20000000a00 */
[----:B------:R-:W-:Y:S01]  /*c6e0*/  LOP3.LUT R32, R33, 0x380, RZ, 0xc0, !PT ;  /* 0x0000038021207812 */ /* 0x000fe200078ec0ff */
[----:B------:R-:W-:Y:S01]  /*c6f0*/  IMAD.IADD R7, R7, 0x1, R11 ;  /* 0x0000000107077824 */ /* 0x000fe200078e020b */
[----:B------:R-:W-:Y:S01]  /*c700*/  SHF.R.U64 R28, R28, 0x3, RZ ;  /* 0x000000031c1c7819 */ /* 0x000fe200000012ff */
[----:B------:R-:W-:Y:S01]  /*c710*/  IMAD.X R9, RZ, RZ, R5, P5 ;  /* 0x000000ffff097224 */ /* 0x000fe200028e0605 */
[----:B------:R-:W-:-:S02]  /*c720*/  LEA R11, P6, R6, UR8, 0x2 ;  /* 0x00000008060b7c11 */ /* 0x000fc4000f8c10ff */
[----:B------:R-:W-:Y:S01]  /*c730*/  LOP3.LUT R24, R24, R25, RZ, 0x3c, !PT ;  /* 0x0000001918187212 */ /* 0x000fe200078e3cff */
[--C-:B------:R-:W-:Y:S01]  /*c740*/  IMAD.X R25, RZ, RZ, R5.reuse, P0 ;  /* 0x000000ffff197224 */ /* 0x100fe200000e0605 */
[----:B------:R-:W-:Y:S01]  /*c750*/  SHF.R.U64 R32, R32, 0x3, RZ ;  /* 0x0000000320207819 */ /* 0x000fe200000012ff */
[----:B------:R-:W-:Y:S01]  /*c760*/  SHFL.IDX PT, R18, R11, RZ, 0x1c1f ;  /* 0x001c1fff0b127589 */ /* 0x000fe200000e0000 */
[----:B------:R-:W-:Y:S01]  /*c770*/  LOP3.LUT R28, R28, R29, RZ, 0x3c, !PT ;  /* 0x0000001d1c1c7212 */ /* 0x000fe200078e3cff */
[----:B------:R-:W-:Y:S01]  /*c780*/  IMAD.X R29, RZ, RZ, R5, P3 ;  /* 0x000000ffff1d7224 */ /* 0x000fe200018e0605 */
[C---:B------:R-:W-:Y:S01]  /*c790*/  IADD3 R57, P0, R4.reuse, 0x9000, RZ ;  /* 0x0000900004397810 */ /* 0x040fe20007f1e0ff */
[----:B------:R-:W-:Y:S01]  /*c7a0*/  SHFL.IDX PT, R20, R11, 0x1, 0x1c1f ;  /* 0x003c1f000b147f89 */ /* 0x000fe200000e0000 */
[----:B------:R-:W-:Y:S02]  /*c7b0*/  IADD3 R45, P3, R4, 0xa000, RZ ;  /* 0x0000a000042d7810 */ /* 0x000fe40007f7e0ff */
[----:B------:R-:W-:Y:S01]  /*c7c0*/  LEA.HI.X R14, R6, UR9, R7, 0x2, P6 ;  /* 0x00000009060e7c11 */ /* 0x000fe2000b0f1407 */
[----:B------:R-:W-:Y:S01]  /*c7d0*/  IMAD.U32 R7, RZ, RZ, UR21 ;  /* 0x00000015ff077e24 */ /* 0x000fe2000f8e00ff */
[----:B------:R-:W-:Y:S01]  /*c7e0*/  LOP3.LUT R32, R32, R33, RZ, 0x3c, !PT ;  /* 0x0000002120207212 */ /* 0x000fe200078e3cff */
[----:B------:R-:W-:Y:S01]  /*c7f0*/  IMAD.X R33, RZ, RZ, R5, P2 ;  /* 0x000000ffff217224 */ /* 0x000fe200010e0605 */
[----:B------:R-:W-:Y:S01]  /*c800*/  LOP3.LUT R56, R57, 0x380, RZ, 0xc0, !PT ;  /* 0x0000038039387812 */ /* 0x000fe200078ec0ff */
[----:B------:R-:W0:Y:S01]  /*c810*/  SHFL.IDX PT, R19, R14, RZ, 0x1c1f ;  /* 0x001c1fff0e137589 */ /* 0x000e2200000e0000 */
[----:B------:R-:W-:Y:S01]  /*c820*/  IADD3 R49, P2, R4, 0xb000, RZ ;  /* 0x0000b00004317810 */ /* 0x000fe20007f5e0ff */
[----:B------:R-:W-:Y:S01]  /*c830*/  IMAD R26, R7, 0x80, R222 ;  /* 0x00000080071a7824 */ /* 0x000fe200078e02de */
[----:B------:R-:W-:Y:S01]  /*c840*/  LOP3.LUT R44, R45, 0x380, RZ, 0xc0, !PT ;  /* 0x000003802d2c7812 */ /* 0x000fe200078ec0ff */
[----:B------:R-:W1:Y:S01]  /*c850*/  SHFL.IDX PT, R21, R14, 0x1, 0x1c1f ;  /* 0x003c1f000e157f89 */ /* 0x000e6200000e0000 */
[----:B------:R-:W-:Y:S01]  /*c860*/  SHF.R.U64 R56, R56, 0x3, RZ ;  /* 0x0000000338387819 */ /* 0x000fe200000012ff */
[----:B------:R-:W-:Y:S01]  /*c870*/  VIADD R6, R26, 0x8 ;  /* 0x000000081a067836 */ /* 0x000fe20000000000 */
[----:B------:R-:W-:-:S02]  /*c880*/  LOP3.LUT R48, R49, 0x380, RZ, 0xc0, !PT ;  /* 0x0000038031307812 */ /* 0x000fc400078ec0ff */
[----:B------:R-:W-:Y:S02]  /*c890*/  SHF.R.U64 R44, R44, 0x3, RZ ;  /* 0x000000032c2c7819 */ /* 0x000fe400000012ff */
[----:B------:R-:W-:Y:S01]  /*c8a0*/  LOP3.LUT R56, R56, R57, RZ, 0x3c, !PT ;  /* 0x0000003938387212 */ /* 0x000fe200078e3cff */
[--C-:B------:R-:W-:Y:S01]  /*c8b0*/  IMAD.X R57, RZ, RZ, R5.reuse, P0 ;  /* 0x000000ffff397224 */ /* 0x100fe200000e0605 */
[----:B------:R-:W-:Y:S02]  /*c8c0*/  SHF.R.U64 R48, R48, 0x3, RZ ;  /* 0x0000000330307819 */ /* 0x000fe400000012ff */
[----:B------:R-:W-:Y:S01]  /*c8d0*/  LOP3.LUT R44, R44, R45, RZ, 0x3c, !PT ;  /* 0x0000002d2c2c7212 */ /* 0x000fe200078e3cff */
[----:B------:R-:W-:Y:S01]  /*c8e0*/  IMAD.X R45, RZ, RZ, R5, P3 ;  /* 0x000000ffff2d7224 */ /* 0x000fe200018e0605 */
[----:B------:R-:W-:Y:S02]  /*c8f0*/  LOP3.LUT P0, RZ, R220, 0x3, RZ, 0xc0, !PT ;  /* 0x00000003dcff7812 */ /* 0x000fe4000780c0ff */
[----:B------:R-:W-:-:S02]  /*c900*/  IADD3 R10, P3, R4, 0xf000, RZ ;  /* 0x0000f000040a7810 */ /* 0x000fc40007f7e0ff */
[----:B------:R-:W-:Y:S02]  /*c910*/  LOP3.LUT R48, R48, R49, RZ, 0x3c, !PT ;  /* 0x0000003130307212 */ /* 0x000fe400078e3cff */
[----:B------:R-:W-:Y:S02]  /*c920*/  IADD3.X R49, RZ, R5, RZ, P2, !PT ;  /* 0x00000005ff317210 */ /* 0x000fe400017fe4ff */
[----:B------:R-:W-:Y:S01]  /*c930*/  IADD3 R13, P4, R4, 0x2000, RZ ;  /* 0x00002000040d7810 */ /* 0x000fe20007f9e0ff */
[----:B------:R-:W-:Y:S01]  /*c940*/  UIMAD UR11, UR13, UR14, URZ ;  /* 0x0000000e0d0b72a4 */ /* 0x000fe2000f8e023f */
[-C--:B------:R-:W-:Y:S02]  /*c950*/  ISETP.GE.OR P2, PT, R26, R79.reuse, P0 ;  /* 0x0000004f1a00720c */ /* 0x080fe40000746670 */
[----:B------:R-:W-:Y:S01]  /*c960*/  IADD3 R41, P5, R4, 0x7000, RZ ;  /* 0x0000700004297810 */ /* 0x000fe20007fbe0ff */
[----:B------:R-:W-:Y:S01]  /*c970*/  UIMAD.WIDE.U32 UR8, UR4, UR14, URZ ;  /* 0x0000000e040872a5 */ /* 0x000fe2000f8e003f */
[----:B------:R-:W-:Y:S01]  /*c980*/  LOP3.LUT R3, R10, 0x380, RZ, 0xc0, !PT ;  /* 0x000003800a037812 */ /* 0x000fe200078ec0ff */
[----:B------:R-:W-:Y:S01]  /*c990*/  ULDC.64 UR12, c[0x0][0xae8] ;  /* 0x0002ba00000c7ab9 */ /* 0x000fe20000000a00 */
[----:B------:R-:W-:Y:S01]  /*c9a0*/  ISETP.GE.OR P0, PT, R6, R79, P0 ;  /* 0x0000004f0600720c */ /* 0x000fe20000706670 */
[----:B------:R-:W-:Y:S01]  /*c9b0*/  IMAD.X R53, RZ, RZ, R5, P3 ;  /* 0x000000ffff357224 */ /* 0x000fe200018e0605 */
[----:B------:R-:W-:-:S02]  /*c9c0*/  SHF.R.U64 R3, R3, 0x3, RZ ;  /* 0x0000000303037819 */ /* 0x000fc400000012ff */
[----:B------:R-:W-:Y:S02]  /*c9d0*/  LOP3.LUT R12, R13, 0x380, RZ, 0xc0, !PT ;  /* 0x000003800d0c7812 */ /* 0x000fe400078ec0ff */
[----:B------:R-:W-:Y:S01]  /*c9e0*/  LOP3.LUT R52, R3, R10, RZ, 0x3c, !PT ;  /* 0x0000000a03347212 */ /* 0x000fe200078e3cff */
[----:B0-----:R0:W-:Y:S01]  /*c9f0*/  @!P2 ST.E desc[UR36][R18.64], R0 ;  /* 0x000000001200a985 */ /* 0x0011e2000c101924 */
[----:B------:R-:W2:Y:S01]  /*ca00*/  @P1 LDC R3, c[0x0][0xbec] ;  /* 0x0002fb00ff031b82 */ /* 0x000ea20000000800 */
[----:B------:R-:W-:Y:S02]  /*ca10*/  SHF.R.U64 R12, R12, 0x3, RZ ;  /* 0x000000030c0c7819 */ /* 0x000fe400000012ff */
[----:B------:R-:W-:Y:S02]  /*ca20*/  IADD3 R37, P6, R4, 0x6000, RZ ;  /* 0x0000600004257810 */ /* 0x000fe40007fde0ff */
[----:B-1----:R1:W-:Y:S01]  /*ca30*/  @!P0 ST.E desc[UR36][R20.64], R2 ;  /* 0x0000000214008985 */ /* 0x0023e2000c101924 */
[----:B------:R-:W-:-:S02]  /*ca40*/  LOP3.LUT R12, R12, R13, RZ, 0x3c, !PT ;  /* 0x0000000d0c0c7212 */ /* 0x000fc400078e3cff */
[----:B------:R-:W-:Y:S01]  /*ca50*/  IADD3.X R13, RZ, R5, RZ, P4, !PT ;  /* 0x00000005ff0d7210 */ /* 0x000fe200027fe4ff */
[----:B------:R-:W-:Y:S01]  /*ca60*/  UIMAD UR11, UR4, UR15, UR11 ;  /* 0x0000000f040b72a4 */ /* 0x000fe2000f8e020b */
[----:B------:R-:W-:Y:S02]  /*ca70*/  IADD3 R65, P4, R4, 0x8000, RZ ;  /* 0x0000800004417810 */ /* 0x000fe40007f9e0ff */
[----:B------:R-:W-:Y:S01]  /*ca80*/  LOP3.LUT R40, R41, 0x380, RZ, 0xc0, !PT ;  /* 0x0000038029287812 */ /* 0x000fe200078ec0ff */
[----:B0-----:R-:W-:Y:S01]  /*ca90*/  IMAD R0, R213, 0x20, R218 ;  /* 0x00000020d5007824 */ /* 0x001fe200078e02da */
[----:B------:R-:W-:Y:S01]  /*caa0*/  LOP3.LUT R36, R37, 0x380, RZ, 0xc0, !PT ;  /* 0x0000038025247812 */ /* 0x000fe200078ec0ff */
[----:B------:R-:W5:Y:S01]  /*cab0*/  LD.E.128 R8, desc[UR36][R8.64] ;  /* 0x0000002408087980 */ /* 0x000f62000c101d00 */
[----:B------:R-:W-:Y:S01]  /*cac0*/  LOP3.LUT R64, R65, 0x380, RZ, 0xc0, !PT ;  /* 0x0000038041407812 */ /* 0x000fe200078ec0ff */
[----:B-1----:R-:W0:Y:S01]  /*cad0*/  @P1 LDC R21, c[0x0][0xbf0] ;  /* 0x0002fc00ff151b82 */ /* 0x002e220000000800 */
[----:B------:R-:W-:Y:S01]  /*cae0*/  MOV R19, UR21 ;  /* 0x0000001500137c02 */ /* 0x000fe20008000f00 */
[----:B------:R-:W-:Y:S01]  /*caf0*/  UIADD3 UR9, UR9, UR11, URZ ;  /* 0x0000000b09097290 */ /* 0x000fe2000fffe03f */
[----:B------:R-:W-:Y:S01]  /*cb00*/  SHF.R.U64 R36, R36, 0x3, RZ ;  /* 0x0000000324247819 */ /* 0x000fe200000012ff */
[----:B------:R-:W-:Y:S01]  /*cb10*/  UIMAD UR4, UR18, UR12, URZ ;  /* 0x0000000c120472a4 */ /* 0x000fe2000f8e023f */
[----:B------:R-:W-:Y:S01]  /*cb20*/  SHF.R.U64 R40, R40, 0x3, RZ ;  /* 0x0000000328287819 */ /* 0x000fe200000012ff */
[----:B------:R-:W5:Y:S01]  /*cb30*/  LD.E.128 R12, desc[UR36][R12.64] ;  /* 0x000000240c0c7980 */ /* 0x000f62000c101d00 */
[----:B------:R-:W-:Y:S01]  /*cb40*/  SHF.R.U64 R64, R64, 0x3, RZ ;  /* 0x0000000340407819 */ /* 0x000fe200000012ff */
[----:B------:R-:W-:Y:S01]  /*cb50*/  IMAD R18, R19, 0x80, R0 ;  /* 0x0000008013127824 */ /* 0x000fe200078e0200 */
[----:B------:R-:W-:Y:S01]  /*cb60*/  LOP3.LUT R36, R36, R37, RZ, 0x3c, !PT ;  /* 0x0000002524247212 */ /* 0x000fe200078e3cff */
[--C-:B------:R-:W-:Y:S01]  /*cb70*/  IMAD.X R37, RZ, RZ, R5.reuse, P6 ;  /* 0x000000ffff257224 */ /* 0x100fe200030e0605 */
[----:B------:R-:W-:Y:S01]  /*cb80*/  LOP3.LUT R40, R40, R41, RZ, 0x3c, !PT ;  /* 0x0000002928287212 */ /* 0x000fe200078e3cff */
[----:B------:R-:W-:Y:S01]  /*cb90*/  IMAD.X R41, RZ, RZ, R5, P5 ;  /* 0x000000ffff297224 */ /* 0x000fe200028e0605 */
[----:B------:R-:W-:Y:S01]  /*cba0*/  LOP3.LUT R64, R64, R65, RZ, 0x3c, !PT ;  /* 0x0000004140407212 */ /* 0x000fe200078e3cff */
[----:B------:R-:W-:Y:S01]  /*cbb0*/  UIMAD UR4, UR22, UR13, UR4 ;  /* 0x0000000d160472a4 */ /* 0x000fe2000f8e0204 */
[----:B------:R-:W-:Y:S01]  /*cbc0*/  IADD3.X R65, RZ, R5, RZ, P4, !PT ;  /* 0x00000005ff417210 */ /* 0x000fe200027fe4ff */
[----:B------:R-:W-:Y:S01]  /*cbd0*/  UIMAD.WIDE.U32 UR8, UR22, UR12, UR8 ;  /* 0x0000000c160872a5 */ /* 0x000fe2000f8e0008 */
[----:B------:R-:W-:Y:S01]  /*cbe0*/  IADD3 R73, P6, R4, 0xc000, RZ ;  /* 0x0000c00004497810 */ /* 0x000fe20007fde0ff */
[----:B--2---:R-:W-:Y:S01]  /*cbf0*/  @P1 IMAD.HI.U32 R0, R18, R3, RZ ;  /* 0x0000000312001227 */ /* 0x004fe200078e00ff */
[C---:B------:R-:W-:Y:S01]  /*cc00*/  IADD3 R69, P5, R4.reuse, 0xd000, RZ ;  /* 0x0000d00004457810 */ /* 0x040fe20007fbe0ff */
[----:B------:R-:W-:Y:S01]  /*cc10*/  ULDC.64 UR12, c[0x0][0xaf0] ;  /* 0x0002bc00000c7ab9 */ /* 0x000fe20000000a00 */
[----:B------:R-:W-:Y:S01]  /*cc20*/  IADD3 R61, P4, R4, 0xe000, RZ ;  /* 0x0000e000043d7810 */ /* 0x000fe20007f9e0ff */
[----:B------:R-:W-:Y:S01]  /*cc30*/  UIADD3 UR9, UR9, UR4, URZ ;  /* 0x0000000409097290 */ /* 0x000fe2000fffe03f */
[----:B------:R-:W-:Y:S01]  /*cc40*/  LOP3.LUT R72, R73, 0x380, RZ, 0xc0, !PT ;  /* 0x0000038049487812 */ /* 0x000fe200078ec0ff */
[----:B------:R-:W-:Y:S01]  /*cc50*/  UIMAD UR4, UR20, UR12, URZ ;  /* 0x0000000c140472a4 */ /* 0x000fe2000f8e023f */
[----:B------:R-:W-:Y:S01]  /*cc60*/  LOP3.LUT R68, R69, 0x380, RZ, 0xc0, !PT ;  /* 0x0000038045447812 */ /* 0x000fe200078ec0ff */
[----:B------:R-:W-:Y:S01]  /*cc70*/  IMAD.MOV.U32 R19, RZ, RZ, R18 ;  /* 0x000000ffff137224 */ /* 0x000fe200078e0012 */
[----:B------:R-:W-:-:S02]  /*cc80*/  LOP3.LUT R60, R61, 0x380, RZ, 0xc0, !PT ;  /* 0x000003803d3c7812 */ /* 0x000fc400078ec0ff */
[----:B------:R-:W-:Y:S01]  /*cc90*/  LOP3.LUT R7, R4, 0x380, RZ, 0xc0, !PT ;  /* 0x0000038004077812 */ /* 0x000fe200078ec0ff */
[----:B------:R-:W-:Y:S01]  /*cca0*/  UIMAD.WIDE.U32 UR8, UR19, UR12, UR8 ;  /* 0x0000000c130872a5 */ /* 0x000fe2000f8e0008 */
[----:B0-----:R-:W-:Y:S01]  /*ccb0*/  @P1 SHF.R.U32.HI R19, RZ, R21, R0 ;  /* 0x00000015ff131219 */ /* 0x001fe20000011600 */
[----:B------:R-:W-:Y:S01]  /*ccc0*/  UIMAD UR4, UR19, UR13, UR4 ;  /* 0x0000000d130472a4 */ /* 0x000fe2000f8e0204 */
[----:B------:R-:W-:Y:S01]  /*ccd0*/  SHF.R.U64 R72, R72, 0x3, RZ ;  /* 0x0000000348487819 */ /* 0x000fe200000012ff */
[----:B------:R-:W5:Y:S01]  /*cce0*/  LD.E.128 R24, desc[UR36][R24.64] ;  /* 0x0000002418187980 */ /* 0x000f62000c101d00 */
[----:B------:R-:W-:Y:S02]  /*ccf0*/  SHF.R.U64 R68, R68, 0x3, RZ ;  /* 0x0000000344447819 */ /* 0x000fe400000012ff */
[----:B------:R-:W-:Y:S01]  /*cd00*/  SHF.R.U64 R60, R60, 0x3, RZ ;  /* 0x000000033c3c7819 */ /* 0x000fe200000012ff */
[----:B------:R-:W5:Y:S01]  /*cd10*/  LD.E.128 R28, desc[UR36][R28.64] ;  /* 0x000000241c1c7980 */ /* 0x000f62000c101d00 */
[----:B------:R-:W-:Y:S01]  /*cd20*/  SHF.R.U64 R7, R7, 0x3, RZ ;  /* 0x0000000307077819 */ /* 0x000fe200000012ff */
[----:B------:R-:W-:Y:S01]  /*cd30*/  UIADD3 UR4, UR9, UR4, URZ ;  /* 0x0000000409047290 */ /* 0x000fe2000fffe03f */
[----:B------:R-:W-:Y:S01]  /*cd40*/  SHF.R.S32.HI R0, RZ, 0x1f, R19 ;  /* 0x0000001fff007819 */ /* 0x000fe20000011413 */
[----:B------:R-:W5:Y:S01]  /*cd50*/  LD.E.128 R32, desc[UR36][R32.64] ;  /* 0x0000002420207980 */ /* 0x000f62000c101d00 */
[----:B------:R-:W-:Y:S01]  /*cd60*/  IADD3 R21, -R19, RZ, RZ ;  /* 0x000000ff13157210 */ /* 0x000fe20007ffe1ff */
[----:B------:R-:W-:Y:S01]  /*cd70*/  IMAD.U32 R2, RZ, RZ, UR8 ;  /* 0x00000008ff027e24 */ /* 0x000fe2000f8e00ff */
[----:B------:R-:W-:Y:S01]  /*cd80*/  LOP3.LUT R72, R72, R73, RZ, 0x3c, !PT ;  /* 0x0000004948487212 */ /* 0x000fe200078e3cff */
[--C-:B------:R-:W-:Y:S01]  /*cd90*/  IMAD.X R73, RZ, RZ, R5.reuse, P6 ;  /* 0x000000ffff497224 */ /* 0x100fe200030e0605 */
[----:B------:R-:W-:Y:S01]  /*cda0*/  LOP3.LUT R68, R68, R69, RZ, 0x3c, !PT ;  /* 0x0000004544447212 */ /* 0x000fe200078e3cff */
[--C-:B------:R-:W-:Y:S01]  /*cdb0*/  IMAD.X R69, RZ, RZ, R5.reuse, P5 ;  /* 0x000000ffff457224 */ /* 0x100fe200028e0605 */
[----:B------:R-:W-:Y:S01]  /*cdc0*/  LOP3.LUT R60, R60, R61, RZ, 0x3c, !PT ;  /* 0x0000003d3c3c7212 */ /* 0x000fe200078e3cff */
[----:B------:R-:W-:Y:S01]  /*cdd0*/  IMAD.X R61, RZ, RZ, R5, P4 ;  /* 0x000000ffff3d7224 */ /* 0x000fe200020e0605 */
[----:B------:R-:W-:Y:S01]  /*cde0*/  LOP3.LUT R4, R7, R4, RZ, 0x3c, !PT ;  /* 0x0000000407047212 */ /* 0x000fe200078e3cff */
[----:B------:R-:W-:Y:S01]  /*cdf0*/  IMAD.U32 R3, RZ, RZ, UR9 ;  /* 0x00000009ff037e24 */ /* 0x000fe2000f8e00ff */
[----:B------:R-:W-:Y:S01]  /*ce00*/  ULDC.64 UR8, c[0x0][0xae0] ;  /* 0x0002b80000087ab9 */ /* 0x000fe20000000a00 */
[----:B------:R-:W-:Y:S01]  /*ce10*/  IMAD R21, R76, R21, R18 ;  /* 0x000000154c157224 */ /* 0x000fe200078e0212 */
[----:B------:R-:W5:Y:S01]  /*ce20*/  LD.E.128 R36, desc[UR36][R36.64] ;  /* 0x0000002424247980 */ /* 0x000f62000c101d00 */
[----:B------:R-:W-:-:S02]  /*ce30*/  IMAD R0, R0, UR8, RZ ;  /* 0x0000000800007c24 */ /* 0x000fc4000f8e02ff */
[----:B------:R-:W-:Y:S01]  /*ce40*/  IMAD.U32 R3, RZ, RZ, UR4 ;  /* 0x00000004ff037e24 */ /* 0x000fe2000f8e00ff */
[----:B------:R-:W5:Y:S01]  /*ce50*/  LD.E.128 R4, desc[UR36][R4.64] ;  /* 0x0000002404047980 */ /* 0x000f62000c101d00 */
[C---:B------:R-:W-:Y:S01]  /*ce60*/  IMAD R77, R19.reuse, UR9, R0 ;  /* 0x00000009134d7c24 */ /* 0x040fe2000f8e0200 */
[----:B------:R-:W-:Y:S02]  /*ce70*/  SHF.R.S32.HI R0, RZ, 0x1f, R21 ;  /* 0x0000001fff007819 */ /* 0x000fe40000011415 */
[----:B------:R-:W5:Y:S01]  /*ce80*/  LD.E.128 R40, desc[UR36][R40.64] ;  /* 0x0000002428287980 */ /* 0x000f62000c101d00 */
[----:B------:R-:W-:Y:S01]  /*ce90*/  IMAD.WIDE.U32 R2, R19, UR8, R2 ;  /* 0x0000000813027c25 */ /* 0x000fe2000f8e0002 */
[----:B------:R-:W-:Y:S02]  /*cea0*/  ULDC.64 UR8, c[0x0][0xad8] ;  /* 0x0002b60000087ab9 */ /* 0x000fe40000000a00 */
[----:B------:R-:W5:Y:S04]  /*ceb0*/  LD.E.128 R64, desc[UR36][R64.64] ;  /* 0x0000002440407980 */ /* 0x000f68000c101d00 */
[----:B------:R-:W5:Y:S04]  /*cec0*/  LD.E.128 R56, desc[UR36][R56.64] ;  /* 0x0000002438387980 */ /* 0x000f68000c101d00 */
[----:B------:R-:W5:Y:S04]  /*ced0*/  LD.E.128 R44, desc[UR36][R44.64] ;  /* 0x000000242c2c7980 */ /* 0x000f68000c101d00 */
[----:B------:R-:W5:Y:S04]  /*cee0*/  LD.E.128 R48, desc[UR36][R48.64] ;  /* 0x0000002430307980 */ /* 0x000f68000c101d00 */
[----:B------:R-:W5:Y:S04]  /*cef0*/  LD.E.128 R72, desc[UR36][R72.64] ;  /* 0x0000002448487980 */ /* 0x000f68000c101d00 */
[----:B------:R-:W5:Y:S04]  /*cf00*/  LD.E.128 R68, desc[UR36][R68.64] ;  /* 0x0000002444447980 */ /* 0x000f68000c101d00 */
[----:B------:R-:W5:Y:S04]  /*cf10*/  LD.E.128 R60, desc[UR36][R60.64] ;  /* 0x000000243c3c7980 */ /* 0x000f68000c101d00 */
[----:B------:R-:W5:Y:S01]  /*cf20*/  LD.E.128 R52, desc[UR36][R52.64] ;  /* 0x0000002434347980 */ /* 0x000f62000c101d00 */
[----:B------:R-:W-:Y:S01]  /*cf30*/  IMAD.U32 R81, RZ, RZ, UR21 ;  /* 0x00000015ff517e24 */ /* 0x000fe2000f8e00ff */
[----:B------:R-:W-:Y:S01]  /*cf40*/  @!PT LDS RZ, [RZ] ;  /* 0x00000000fffff984 */ /* 0x000fe20000000800 */
[----:B------:R-:W-:Y:S01]  /*cf50*/  @!PT LDS RZ, [RZ] ;  /* 0x00000000fffff984 */ /* 0x000fe20000000800 */
[----:B------:R-:W-:Y:S01]  /*cf60*/  @!PT LDS RZ, [RZ] ;  /* 0x00000000fffff984 */ /* 0x000fe20000000800 */
[----:B------:R-:W-:Y:S01]  /*cf70*/  @!PT LDS RZ, [RZ] ;  /* 0x00000000fffff984 */ /* 0x000fe20000000800 */
[----:B------:R0:W-:Y:S06]  /*cf80*/  MEMBAR.ALL.CTA ;  /* 0x0000000000007992 */ /* 0x0001ec0000008000 */
[----:B0-----:R-:W0:Y:S01]  /*cf90*/  FENCE.VIEW.ASYNC.S ;  /* 0x00000000000073c6 */ /* 0x001e220000000000 */
[----:B------:R-:W-:-:S02]  /*cfa0*/  IMAD.IADD R3, R3, 0x1, R77 ;  /* 0x0000000103037824 */ /* 0x000fc400078e024d */
[----:B------:R-:W-:Y:S02]  /*cfb0*/  IMAD R18, R0, UR8, RZ ;  /* 0x0000000800127c24 */ /* 0x000fe4000f8e02ff */
[----:B------:R-:W-:Y:S01]  /*cfc0*/  IMAD R82, R81, 0x80, R218 ;  /* 0x0000008051527824 */ /* 0x000fe200078e02da */
[----:B------:R-:W-:Y:S01]  /*cfd0*/  UIADD3 UR10, UR10, 0x38820, URZ ;  /* 0x000388200a0a7890 */ /* 0x000fe2000fffe03f */
[C---:B------:R-:W-:Y:S02]  /*cfe0*/  IMAD R19, R21.reuse, UR9, R18 ;  /* 0x0000000915137c24 */ /* 0x040fe4000f8e0212 */
[----:B------:R-:W-:Y:S01]  /*cff0*/  IMAD.WIDE.U32 R2, R21, UR8, R2 ;  /* 0x0000000815027c25 */ /* 0x000fe2000f8e0002 */
[C---:B------:R-:W-:Y:S01]  /*d000*/  ISETP.GE.AND P2, PT, R82.reuse, R79, PT ;  /* 0x0000004f5200720c */ /* 0x040fe20003f46270 */
[----:B------:R-:W-:Y:S02]  /*d010*/  ULDC.64 UR8, c[0x0][0xa80] ;  /* 0x0002a00000087ab9 */ /* 0x000fe40000000a00 */
[----:B------:R-:W-:Y:S01]  /*d020*/  VIADD R0, R82, 0x20 ;  /* 0x0000002052007836 */ /* 0x000fe20000000000 */
[----:B------:R-:W-:Y:S01]  /*d030*/  IADD3 R3, R3, R19, RZ ;  /* 0x0000001303037210 */ /* 0x000fe20007ffe0ff */
[----:B------:R-:W-:Y:S01]  /*d040*/  UPRMT UR10, URZ, 0x654, UR10 ;  /* 0x000006543f0a7896 */ /* 0x000fe2000800000a */
[----:B------:R-:W-:-:S02]  /*d050*/  LEA R78, P3, R2, UR8, 0x1 ;  /* 0x00000008024e7c11 */ /* 0x000fc4000f8608ff */
[-C--:B------:R-:W-:Y:S01]  /*d060*/  ISETP.GE.AND P1, PT, R0, R79.reuse, PT ;  /* 0x0000004f0000720c */ /* 0x080fe20003f26270 */
[----:B------:R-:W-:Y:S01]  /*d070*/  VIADD R0, R82, 0x40 ;  /* 0x0000004052007836 */ /* 0x000fe20000000000 */
[----:B------:R-:W-:Y:S01]  /*d080*/  LEA.HI.X R80, R2, UR9, R3, 0x1, P3 ;  /* 0x0000000902507c11 */ /* 0x000fe200098f0c03 */
[----:B0-----:R0:W1:Y:S01]  /*d090*/  SHFL.IDX PT, R76, R78, RZ, 0x181f ;  /* 0x00181fff4e4c7589 */ /* 0x00106200000e0000 */
[----:B------:R-:W-:Y:S02]  /*d0a0*/  BSSY B1, `(.L_x_212) ;  /* 0x0000019000017945 */ /* 0x000fe40003800000 */
[----:B------:R-:W-:Y:S01]  /*d0b0*/  ISETP.GE.AND P0, PT, R0, R79, PT ;  /* 0x0000004f0000720c */ /* 0x000fe20003f06270 */
[----:B------:R-:W-:Y:S01]  /*d0c0*/  SYNCS.ARRIVE.TRANS64.RED.A1T0 RZ, [UR10], RZ ;  /* 0x000000ffffff79a7 */ /* 0x000fe2000810040a */
[----:B------:R0:W2:Y:S01]  /*d0d0*/  SHFL.IDX PT, R0, R80, RZ, 0x181f ;  /* 0x00181fff50007589 */ /* 0x0000a200000e0000 */
[----:B------:R-:W-:Y:S02]  /*d0e0*/  SHF.R.S32.HI R83, RZ, 0x1f, R22 ;  /* 0x0000001fff537819 */ /* 0x000fe40000011416 */
[----:B------:R-:W-:-:S02]  /*d0f0*/  SHF.R.S32.HI R84, RZ, 0x1f, R23 ;  /* 0x0000001fff547819 */ /* 0x000fc40000011417 */
[----:B------:R-:W-:Y:S01]  /*d100*/  SHF.R.S32.HI R85, RZ, 0x1f, R17 ;  /* 0x0000001fff557819 */ /* 0x000fe20000011411 */
[----:B------:R-:W-:Y:S06]  /*d110*/  @P2 BRA `(.L_x_213) ;  /* 0x0000000000442947 */ /* 0x000fec0003800000 */
[----:B------:R-:W-:Y:S02]  /*d120*/  ULDC UR4, c[0x0][0xac8] ;  /* 0x0002b20000047ab9 */ /* 0x000fe40000000800 */
[----:B------:R-:W-:Y:S02]  /*d130*/  ISETP.GE.AND P5, PT, R17, UR4, PT ;  /* 0x0000000411007c0c */ /* 0x000fe4000bfa6270 */
[----:B------:R-:W-:Y:S02]  /*d140*/  ISETP.GE.AND P4, PT, R23, UR4, PT ;  /* 0x0000000417007c0c */ /* 0x000fe4000bf86270 */
[----:B------:R-:W-:Y:S02]  /*d150*/  ISETP.GE.AND P3, PT, R22, UR4, PT ;  /* 0x0000000416007c0c */ /* 0x000fe4000bf66270 */
[----:B------:R-:W-:-:S07]  /*d160*/  ISETP.GE.AND P2, PT, R212, UR4, PT ;  /* 0x00000004d4007c0c */ /* 0x000fce000bf46270 */
[----:B-1----:R-:W-:-:S04]  /*d170*/  @!P5 LEA R2, P6, R17, R76, 0x1 ;  /* 0x0000004c1102d211 */ /* 0x002fc800078c08ff */
[----:B--2---:R-:W-:Y:S02]  /*d180*/  @!P5 LEA.HI.X R3, R17, R0, R85, 0x1, P6 ;  /* 0x000000001103d211 */ /* 0x004fe400030f0c55 */
[----:B------:R-:W-:-:S03]  /*d190*/  @!P4 LEA R18, P6, R23, R76, 0x1 ;  /* 0x0000004c1712c211 */ /* 0x000fc600078c08ff */
[----:B-----5:R3:W-:Y:S01]  /*d1a0*/  @!P5 ST.E.128 desc[UR36][R2.64], R4 ;  /* 0x000000040200d985 */ /* 0x0207e2000c101d24 */
[----:B------:R-:W-:Y:S02]  /*d1b0*/  @!P4 LEA.HI.X R19, R23, R0, R84, 0x1, P6 ;  /* 0x000000001713c211 */ /* 0x000fe400030f0c54 */
[----:B------:R-:W-:-:S03]  /*d1c0*/  @!P3 LEA R20, P6, R22, R76, 0x1 ;  /* 0x0000004c1614b211 */ /* 0x000fc600078c08ff */
[----:B------:R3:W-:Y:S01]  /*d1d0*/  @!P4 ST.E.128 desc[UR36][R18.64], R28 ;  /* 0x0000001c1200c985 */ /* 0x0007e2000c101d24 */
[----:B------:R-:W-:Y:S02]  /*d1e0*/  @!P3 LEA.HI.X R21, R22, R0, R83, 0x1, P6 ;  /* 0x000000001615b211 */ /* 0x000fe400030f0c53 */
[----:B------:R-:W-:-:S03]  /*d1f0*/  @!P2 LEA R76, P6, R212, R76, 0x1 ;  /* 0x0000004cd44ca211 */ /* 0x000fc600078c08ff */
[----:B------:R3:W-:Y:S01]  /*d200*/  @!P3 ST.E.128 desc[UR36][R20.64], R64 ;  /* 0x000000401400b985 */ /* 0x0007e2000c101d24 */
[----:B------:R-:W-:-:S05]  /*d210*/  @!P2 LEA.HI.X R77, R212, R0, R227, 0x1, P6 ;  /* 0x00000000d44da211 */ /* 0x000fca00030f0ce3 */
[----:B------:R3:W-:Y:S04]  /*d220*/  @!P2 ST.E.128 desc[UR36][R76.64], R72 ;  /* 0x000000484c00a985 */ /* 0x0007e8000c101d24 */
.L_x_213:
[----:B------:R-:W-:Y:S05]  /*d230*/  BSYNC B1 ;  /* 0x0000000000017941 */ /* 0x000fea0003800000 */
.L_x_212:
[----:B--2---:R2:W4:Y:S01]  /*d240*/  SHFL.IDX PT, R0, R80, 0x1, 0x181f ;  /* 0x00381f0050007f89 */ /* 0x00452200000e0000 */
[----:B------:R-:W-:Y:S03]  /*d250*/  BSSY B1, `(.L_x_214) ;  /* 0x0000014000017945 */ /* 0x000fe60003800000 */
[----:B---3--:R2:W3:Y:S01]  /*d260*/  SHFL.IDX PT, R18, R78, 0x1, 0x181f ;  /* 0x00381f004e127f89 */ /* 0x0084e200000e0000 */
[----:B------:R-:W-:Y:S05]  /*d270*/  @P1 BRA `(.L_x_215) ;  /* 0x0000000000441947 */ /* 0x000fea0003800000 */
[----:B------:R-:W-:Y:S02]  /*d280*/  ULDC UR4, c[0x0][0xac8] ;  /* 0x0002b20000047ab9 */ /* 0x000fe40000000800 */
[----:B------:R-:W-:Y:S02]  /*d290*/  ISETP.GE.AND P4, PT, R17, UR4, PT ;  /* 0x0000000411007c0c */ /* 0x000fe4000bf86270 */
[----:B------:R-:W-:Y:S02]  /*d2a0*/  ISETP.GE.AND P3, PT, R23, UR4, PT ;  /* 0x0000000417007c0c */ /* 0x000fe4000bf66270 */
[----:B------:R-:W-:Y:S02]  /*d2b0*/  ISETP.GE.AND P2, PT, R22, UR4, PT ;  /* 0x0000000416007c0c */ /* 0x000fe4000bf46270 */
[----:B------:R-:W-:-:S07]  /*d2c0*/  ISETP.GE.AND P1, PT, R212, UR4, PT ;  /* 0x00000004d4007c0c */ /* 0x000fce000bf26270 */
[-C--:B---3--:R-:W-:Y:S02]  /*d2d0*/  @!P4 LEA R2, P6, R17, R18.reuse, 0x1 ;  /* 0x000000121102c211 */ /* 0x088fe400078c08ff */
[----:B-----5:R-:W-:Y:S02]  /*d2e0*/  @!P3 LEA R4, P5, R23, R18, 0x1 ;  /* 0x000000121704b211 */ /* 0x020fe400078a08ff */
[----:B----4-:R-:W-:Y:S02]  /*d2f0*/  @!P4 LEA.HI.X R3, R17, R0, R85, 0x1, P6 ;  /* 0x000000001103c211 */ /* 0x010fe400030f0c55 */
[----:B------:R-:W-:Y:S02]  /*d300*/  @!P2 LEA R6, P6, R22, R18, 0x1 ;  /* 0x000000121606a211 */ /* 0x000fe400078c08ff */
[----:B------:R-:W-:Y:S01]  /*d310*/  @!P3 LEA.HI.X R5, R23, R0, R84, 0x1, P5 ;  /* 0x000000001705b211 */ /* 0x000fe200028f0c54 */
[----:B------:R3:W-:Y:S01]  /*d320*/  @!P4 ST.E.128 desc[UR36][R2.64], R8 ;  /* 0x000000080200c985 */ /* 0x0007e2000c101d24 */
[----:B------:R-:W-:-:S02]  /*d330*/  @!P1 LEA R18, P5, R212, R18, 0x1 ;  /* 0x00000012d4129211 */ /* 0x000fc400078a08ff */
[-C--:B------:R-:W-:Y:S01]  /*d340*/  @!P2 LEA.HI.X R7, R22, R0.reuse, R83, 0x1, P6 ;  /* 0x000000001607a211 */ /* 0x080fe200030f0c53 */
[----:B------:R3:W-:Y:S01]  /*d350*/  @!P3 ST.E.128 desc[UR36][R4.64], R32 ;  /* 0x000000200400b985 */ /* 0x0007e2000c101d24 */
[----:B------:R-:W-:-:S03]  /*d360*/  @!P1 LEA.HI.X R19, R212, R0, R227, 0x1, P5 ;  /* 0x00000000d4139211 */ /* 0x000fc600028f0ce3 */
[----:B------:R3:W-:Y:S04]  /*d370*/  @!P2 ST.E.128 desc[UR36][R6.64], R56 ;  /* 0x000000380600a985 */ /* 0x0007e8000c101d24 */
[----:B------:R3:W-:Y:S02]  /*d380*/  @!P1 ST.E.128 desc[UR36][R18.64], R68 ;  /* 0x0000004412009985 */ /* 0x0007e4000c101d24 */
.L_x_215:
[----:B------:R-:W-:Y:S05]  /*d390*/  BSYNC B1 ;  /* 0x0000000000017941 */ /* 0x000fea0003800000 */
.L_x_214:
[----:B----4-:R4:W0:Y:S01]  /*d3a0*/  SHFL.IDX PT, R0, R80, 0x2, 0x181f ;  /* 0x00581f0050007f89 */ /* 0x01082200000e0000 */
[----:B------:R-:W-:Y:S03]  /*d3b0*/  BSSY B1, `(.L_x_216) ;  /* 0x0000014000017945 */ /* 0x000fe60003800000 */
[----:B---3-5:R4:W3:Y:S01]  /*d3c0*/  SHFL.IDX PT, R8, R78, 0x2, 0x181f ;  /* 0x00581f004e087f89 */ /* 0x0288e200000e0000 */
[----:B------:R-:W-:Y:S05]  /*d3d0*/  @P0 BRA `(.L_x_217) ;  /* 0x0000000000440947 */ /* 0x000fea0003800000 */
[----:B------:R-:W-:Y:S02]  /*d3e0*/  ULDC UR4, c[0x0][0xac8] ;  /* 0x0002b20000047ab9 */ /* 0x000fe40000000800 */
[----:B------:R-:W-:Y:S02]  /*d3f0*/  ISETP.GE.AND P3, PT, R17, UR4, PT ;  /* 0x0000000411007c0c */ /* 0x000fe4000bf66270 */
[----:B------:R-:W-:Y:S02]  /*d400*/  ISETP.GE.AND P2, PT, R23, UR4, PT ;  /* 0x0000000417007c0c */ /* 0x000fe4000bf46270 */
[----:B------:R-:W-:Y:S02]  /*d410*/  ISETP.GE.AND P1, PT, R22, UR4, PT ;  /* 0x0000000416007c0c */ /* 0x000fe4000bf26270 */
[----:B------:R-:W-:-:S07]  /*d420*/  ISETP.GE.AND P0, PT, R212, UR4, PT ;  /* 0x00000004d4007c0c */ /* 0x000fce000bf06270 */
[-C--:B---3--:R-:W-:Y:S02]  /*d430*/  @!P3 LEA R2, P6, R17, R8.reuse, 0x1 ;  /* 0x000000081102b211 */ /* 0x088fe400078c08ff */
[-C--:B------:R-:W-:Y:S02]  /*d440*/  @!P2 LEA R4, P5, R23, R8.reuse, 0x1 ;  /* 0x000000081704a211 */ /* 0x080fe400078a08ff */
[----:B------:R-:W-:Y:S02]  /*d450*/  @!P1 LEA R6, P4, R22, R8, 0x1 ;  /* 0x0000000816069211 */ /* 0x000fe400078808ff */
[----:B0-----:R-:W-:Y:S02]  /*d460*/  @!P3 LEA.HI.X R3, R17, R0, R85, 0x1, P6 ;  /* 0x000000001103b211 */ /* 0x001fe400030f0c55 */
[----:B------:R-:W-:Y:S02]  /*d470*/  @!P0 LEA R8, P6, R212, R8, 0x1 ;  /* 0x00000008d4088211 */ /* 0x000fe400078c08ff */
[-C--:B------:R-:W-:Y:S01]  /*d480*/  @!P2 LEA.HI.X R5, R23, R0.reuse, R84, 0x1, P5 ;  /* 0x000000001705a211 */ /* 0x080fe200028f0c54 */
[----:B------:R0:W-:Y:S01]  /*d490*/  @!P3 ST.E.128 desc[UR36][R2.64], R12 ;  /* 0x0000000c0200b985 */ /* 0x0001e2000c101d24 */
[----:B------:R-:W-:-:S02]  /*d4a0*/  @!P1 LEA.HI.X R7, R22, R0, R83, 0x1, P4 ;  /* 0x0000000016079211 */ /* 0x000fc400020f0c53 */
[----:B------:R-:W-:Y:S01]  /*d4b0*/  @!P0 LEA.HI.X R9, R212, R0, R227, 0x1, P6 ;  /* 0x00000000d4098211 */ /* 0x000fe200030f0ce3 */
[----:B------:R0:W-:Y:S04]  /*d4c0*/  @!P2 ST.E.128 desc[UR36][R4.64], R36 ;  /* 0x000000240400a985 */ /* 0x0001e8000c101d24 */
[----:B------:R0:W-:Y:S04]  /*d4d0*/  @!P1 ST.E.128 desc[UR36][R6.64], R44 ;  /* 0x0000002c06009985 */ /* 0x0001e8000c101d24 */
[----:B------:R0:W-:Y:S02]  /*d4e0*/  @!P0 ST.E.128 desc[UR36][R8.64], R60 ;  /* 0x0000003c08008985 */ /* 0x0001e4000c101d24 */
.L_x_217:
[----:B------:R-:W-:Y:S05]  /*d4f0*/  BSYNC B1 ;  /* 0x0000000000017941 */ /* 0x000fea0003800000 */
.L_x_216:
[----:B0-----:R-:W-:Y:S01]  /*d500*/  VIADD R0, R82, 0x60 ;  /* 0x0000006052007836 */ /* 0x001fe20000000000 */
[----:B--2-4-:R-:W0:Y:S04]  /*d510*/  SHFL.IDX PT, R80, R80, 0x3, 0x181f ;  /* 0x00781f0050507f89 */ /* 0x014e2800000e0000 */
[----:B------:R-:W-:Y:S01]  /*d520*/  ISETP.GE.AND P0, PT, R0, R79, PT ;  /* 0x0000004f0000720c */ /* 0x000fe20003f06270 */
[----:B------:R-:W2:-:S12]  /*d530*/  SHFL.IDX PT, R78, R78, 0x3, 0x181f ;  /* 0x00781f004e4e7f89 */ /* 0x000e9800000e0000 */
[----:B------:R-:W-:Y:S05]  /*d540*/  @P0 BRA `(.L_x_218) ;  /* 0x0000000c00f40947 */ /* 0x000fea0003800000 */
[----:B------:R-:W-:Y:S02]  /*d550*/  ULDC UR4, c[0x0][0xac8] ;  /* 0x0002b20000047ab9 */ /* 0x000fe40000000800 */
[----:B------:R-:W-:Y:S02]  /*d560*/  ISETP.GE.AND P3, PT, R17, UR4, PT ;  /* 0x0000000411007c0c */ /* 0x000fe4000bf66270 */
[----:B------:R-:W-:Y:S02]  /*d570*/  ISETP.GE.AND P4, PT, R23, UR4, PT ;  /* 0x0000000417007c0c */ /* 0x000fe4000bf86270 */
[----:B------:R-:W-:-:S09]  /*d580*/  ISETP.GE.AND P5, PT, R22, UR4, PT ;  /* 0x0000000416007c0c */ /* 0x000fd2000bfa6270 */
[-C--:B--2---:R-:W-:Y:S02]  /*d590*/  @!P3 LEA R2, P0, R17, R78.reuse, 0x1 ;  /* 0x0000004e1102b211 */ /* 0x084fe400078008ff */
[-C--:B------:R-:W-:Y:S02]  /*d5a0*/  @!P4 LEA R4, P1, R23, R78.reuse, 0x1 ;  /* 0x0000004e1704c211 */ /* 0x080fe400078208ff */
[C---:B------:R-:W-:Y:S02]  /*d5b0*/  @!P5 LEA R6, P2, R22.reuse, R78, 0x1 ;  /* 0x0000004e1606d211 */ /* 0x040fe400078408ff */
[-C--:B0-----:R-:W-:Y:S02]  /*d5c0*/  @!P3 LEA.HI.X R3, R17, R80.reuse, R85, 0x1, P0 ;  /* 0x000000501103b211 */ /* 0x081fe400000f0c55 */
[-C--:B------:R-:W-:Y:S02]  /*d5d0*/  @!P4 LEA.HI.X R5, R23, R80.reuse, R84, 0x1, P1 ;  /* 0x000000501705c211 */ /* 0x080fe400008f0c54 */
[----:B------:R-:W-:Y:S01]  /*d5e0*/  @!P5 LEA.HI.X R7, R22, R80, R83, 0x1, P2 ;  /* 0x000000501607d211 */ /* 0x000fe200010f0c53 */
[----:B------:R0:W-:Y:S01]  /*d5f0*/  @!P3 ST.E.128 desc[UR36][R2.64], R24 ;  /* 0x000000180200b985 */ /* 0x0001e2000c101d24 */
[----:B------:R-:W-:-:S03]  /*d600*/  ISETP.GE.AND P0, PT, R212, UR4, PT ;  /* 0x00000004d4007c0c */ /* 0x000fc6000bf06270 */
[----:B------:R0:W-:Y:S04]  /*d610*/  @!P4 ST.E.128 desc[UR36][R4.64], R40 ;  /* 0x000000280400c985 */ /* 0x0001e8000c101d24 */
[----:B------:R0:W-:Y:S06]  /*d620*/  @!P5 ST.E.128 desc[UR36][R6.64], R48 ;  /* 0x000000300600d985 */ /* 0x0001ec000c101d24 */
[----:B------:R-:W-:Y:S05]  /*d630*/  @P0 BRA `(.L_x_218) ;  /* 0x0000000c00b80947 */ /* 0x000fea0003800000 */
[----:B0-----:R-:W-:-:S04]  /*d640*/  LEA R2, P0, R212, R78, 0x1 ;  /* 0x0000004ed4027211 */ /* 0x001fc800078008ff */
[----:B------:R-:W-:-:S05]  /*d650*/  LEA.HI.X R3, R212, R80, R227, 0x1, P0 ;  /* 0x00000050d4037211 */ /* 0x000fca00000f0ce3 */
[----:B------:R0:W-:Y:S01]  /*d660*/  ST.E.128 desc[UR36][R2.64], R52 ;  /* 0x0000003402007985 */ /* 0x0001e2000c101d24 */
[----:B------:R-:W-:Y:S05]  /*d670*/  BRA `(.L_x_218) ;  /* 0x0000000c00a87947 */ /* 0x000fea0003800000 */
.L_x_210:
[----:B------:R-:W-:Y:S01]  /*d680*/  R2UR UR4, R215 ;  /* 0x00000000d70472ca */ /* 0x000fe200000e0000 */
[----:B------:R-:W-:Y:S01]  /*d690*/  ULDC.64 UR10, c[0x0][0xc00] ;  /* 0x00030000000a7ab9 */ /* 0x000fe20000000a00 */
[----:B------:R-:W-:Y:S01]  /*d6a0*/  R2UR UR8, R217 ;  /* 0x00000000d90872ca */ /* 0x000fe200000e0000 */
[----:B------:R-:W-:Y:S01]  /*d6b0*/  UISETP.NE.U32.AND UP0, UPT, UR10, URZ, UPT ;  /* 0x0000003f0a00728c */ /* 0x000fe2000bf05070 */
[----:B------:R-:W0:Y:S01]  /*d6c0*/  LDC R11, c[0x0][0xbe8] ;  /* 0x0002fa00ff0b7b82 */ /* 0x000e220000000800 */
[----:B------:R-:W-:Y:S02]  /*d6d0*/  R2UR UR13, R214 ;  /* 0x00000000d60d72ca */ /* 0x000fe400000e0000 */
[----:B------:R-:W-:-:S06]  /*d6e0*/  UISETP.NE.AND.EX UP0, UPT, UR11, URZ, UPT, UP0 ;  /* 0x0000003f0b00728c */ /* 0x000fcc000bf05300 */
[----:B------:R-:W-:Y:S01]  /*d6f0*/  USHF.L.U32 UR9, UR4, 0x2, URZ ;  /* 0x0000000204097899 */ /* 0x000fe2000800063f */
[----:B------:R-:W-:Y:S01]  /*d700*/  PLOP3.LUT P2, PT, PT, PT, UP0, 0x80, 0x0 ;  /* 0x000000000000781c */ /* 0x000fe20003f4f008 */
[----:B------:R-:W-:Y:S02]  /*d710*/  USHF.L.U64.HI UR12, UR4, 0x2, UR8 ;  /* 0x00000002040c7899 */ /* 0x000fe40008010208 */
[----:B------:R-:W-:-:S04]  /*d720*/  UIADD3 UR4, UP1, UR9, UR10, URZ ;  /* 0x0000000a09047290 */ /* 0x000fc8000ff3e03f */
[----:B------:R-:W-:Y:S02]  /*d730*/  UIADD3.X UR8, UR12, UR11, URZ, UP1, !UPT ;  /* 0x0000000b0c087290 */ /* 0x000fe40008ffe43f */
[----:B------:R-:W-:Y:S01]  /*d740*/  IMAD.U32 R2, RZ, RZ, UR4 ;  /* 0x00000004ff027e24 */ /* 0x000fe2000f8e00ff */
[----:B------:R-:W-:Y:S02]  /*d750*/  ULDC.64 UR10, c[0x0][0xc08] ;  /* 0x00030200000a7ab9 */ /* 0x000fe40000000a00 */
[----:B------:R-:W-:Y:S01]  /*d760*/  UISETP.NE.U32.AND UP1, UPT, UR10, URZ, UPT ;  /* 0x0000003f0a00728c */ /* 0x000fe2000bf25070 */
[----:B------:R-:W-:-:S03]  /*d770*/  IMAD.U32 R3, RZ, RZ, UR8 ;  /* 0x00000008ff037e24 */ /* 0x000fc6000f8e00ff */
[----:B------:R-:W-:Y:S02]  /*d780*/  UISETP.NE.AND.EX UP1, UPT, UR11, URZ, UPT, UP1 ;  /* 0x0000003f0b00728c */ /* 0x000fe4000bf25310 */
[----:B------:R-:W2:Y:S01]  /*d790*/  @P2 LDG.E R6, desc[UR36][R2.64] ;  /* 0x0000002402062981 */ /* 0x000ea2000c1e1900 */
[----:B------:R-:W-:Y:S02]  /*d7a0*/  ULDC UR4, c[0x0][0xa88] ;  /* 0x0002a20000047ab9 */ /* 0x000fe40000000800 */
[----:B------:R-:W-:Y:S01]  /*d7b0*/  IMAD.U32 R0, RZ, RZ, UR4 ;  /* 0x00000004ff007e24 */ /* 0x000fe2000f8e00ff */
[----:B------:R-:W-:-:S05]  /*d7c0*/  PLOP3.LUT P3, PT, PT, PT, UP1, 0x80, 0x0 ;  /* 0x000000000000781c */ /* 0x000fca0003f6f018 */
[----:B------:R-:W-:-:S04]  /*d7d0*/  @UP1 UIADD3 UR8, UP2, UR9, UR10, URZ ;  /* 0x0000000a09081290 */ /* 0x000fc8000ff5e03f */
[----:B------:R-:W-:Y:S02]  /*d7e0*/  @UP1 UIADD3.X UR9, UR12, UR11, URZ, UP2, !UPT ;  /* 0x0000000b0c091290 */ /* 0x000fe400097fe43f */
[----:B------:R-:W-:-:S04]  /*d7f0*/  IMAD.U32 R4, RZ, RZ, UR8 ;  /* 0x00000008ff047e24 */ /* 0x000fc8000f8e00ff */
[----:B------:R-:W-:-:S05]  /*d800*/  MOV R5, UR9 ;  /* 0x0000000900057c02 */ /* 0x000fca0008000f00 */
[----:B------:R1:W5:Y:S01]  /*d810*/  @P3 LDG.E R0, desc[UR36][R4.64] ;  /* 0x0000002404003981 */ /* 0x000362000c1e1900 */
[----:B0-----:R-:W-:Y:S01]  /*d820*/  ISETP.NE.AND P0, PT, R11, 0x1, PT ;  /* 0x000000010b00780c */ /* 0x001fe20003f05270 */
[----:B------:R-:W-:Y:S01]  /*d830*/  UMOV UR4, URZ ;  /* 0x0000003f00047c82 */ /* 0x000fe20008000000 */
[----:B------:R-:W-:Y:S01]  /*d840*/  USHF.R.S32.HI UR12, URZ, 0x1f, UR13 ;  /* 0x0000001f3f0c7899 */ /* 0x000fe2000801140d */
[----:B------:R-:W0:Y:S10]  /*d850*/  S2R R7, SR_TID.X ;  /* 0x0000000000077919 */ /* 0x000e340000002100 */
[----:B------:R-:W3:Y:S01]  /*d860*/  @P0 LDC R9, c[0x0][0xbec] ;  /* 0x0002fb00ff090b82 */ /* 0x000ee20000000800 */
[----:B0-----:R-:W-:-:S05]  /*d870*/  VIADD R7, R7, 0xffffff80 ;  /* 0xffffff8007077836 */ /* 0x001fca0000000000 */
[----:B------:R-:W-:Y:S02]  /*d880*/  ISETP.GE.AND P1, PT, R7, 0x80, PT ;  /* 0x000000800700780c */ /* 0x000fe40003f26270 */
[----:B--2---:R-:W-:-:S13]  /*d890*/  @P2 R2UR UR4, R6 ;  /* 0x00000000060422ca */ /* 0x004fda00000e0000 */
[----:B------:R-:W-:Y:S01]  /*d8a0*/  USHF.R.S32.HI UR11, URZ, 0x1f, UR4 ;  /* 0x0000001f3f0b7899 */ /* 0x000fe20008011404 */
[----:B-1-3--:R-:W-:Y:S11]  /*d8b0*/  @P3 BRA `(.L_x_219) ;  /* 0x0000000000103947 */ /* 0x00aff60003800000 */
[----:B------:R-:W-:Y:S05]  /*d8c0*/  @!P2 BRA `(.L_x_219) ;  /* 0x00000000000ca947 */ /* 0x000fea0003800000 */
[----:B------:R-:W2:Y:S04]  /*d8d0*/  LDG.E R5, desc[UR36][R2.64] ;  /* 0x0000002402057981 */ /* 0x000ea8000c1e1900 */
[----:B-----5:R-:W2:Y:S02]  /*d8e0*/  LDG.E R0, desc[UR36][R2.64+0x4] ;  /* 0x0000042402007981 */ /* 0x020ea4000c1e1900 */
[----:B--2---:R-:W-:-:S07]  /*d8f0*/  IMAD.IADD R0, R0, 0x1, -R5 ;  /* 0x0000000100007824 */ /* 0x004fce00078e0a05 */
.L_x_219:
[----:B------:R-:W-:Y:S01]  /*d900*/  R2UR UR9, R215 ;  /* 0x00000000d70972ca */ /* 0x000fe200000e0000 */
[----:B------:R-:W-:Y:S01]  /*d910*/  BSSY B1, `(.L_x_220) ;  /* 0x0000031000017945 */ /* 0x000fe20003800000 */
[----:B------:R-:W-:-:S11]  /*d920*/  R2UR UR8, R217 ;  /* 0x00000000d90872ca */ /* 0x000fd600000e0000 */
[----:B------:R-:W-:Y:S02]  /*d930*/  USEL UR13, UR9, URZ, !UP0 ;  /* 0x0000003f090d7287 */ /* 0x000fe4000c000000 */
[----:B------:R-:W-:Y:S01]  /*d940*/  USEL UR14, UR8, URZ, !UP0 ;  /* 0x0000003f080e7287 */ /* 0x000fe2000c000000 */
[----:B------:R-:W-:Y:S11]  /*d950*/  @P1 BRA `(.L_x_221) ;  /* 0x0000000000b01947 */ /* 0x000ff60003800000 */
[----:B------:R-:W0:Y:S01]  /*d960*/  S2R R3, SR_TID.X ;  /* 0x0000000000037919 */ /* 0x000e220000002100 */
[----:B------:R-:W1:Y:S01]  /*d970*/  LDC R7, c[0x0][0xbe8] ;  /* 0x0002fa00ff077b82 */ /* 0x000e620000000800 */
[----:B------:R-:W-:-:S13]  /*d980*/  R2UR UR8, R216 ;  /* 0x00000000d80872ca */ /* 0x000fda00000e0000 */
[----:B------:R-:W-:-:S04]  /*d990*/  IMAD.U32 R2, RZ, RZ, UR8 ;  /* 0x00000008ff027e24 */ /* 0x000fc8000f8e00ff */
[----:B0-----:R-:W-:Y:S02]  /*d9a0*/  IMAD R2, R2, 0x80, R3 ;  /* 0x0000008002027824 */ /* 0x001fe400078e0203 */
[----:B-1---5:R-:W-:Y:S02]  /*d9b0*/  IMAD R3, R0, R7, RZ ;  /* 0x0000000700037224 */ /* 0x022fe400078e02ff */
[----:B------:R-:W-:-:S05]  /*d9c0*/  VIADD R4, R2, 0xffffff80 ;  /* 0xffffff8002047836 */ /* 0x000fca0000000000 */
[----:B------:R-:W-:-:S13]  /*d9d0*/  ISETP.GE.AND P1, PT, R4, R3, PT ;  /* 0x000000030400720c */ /* 0x000fda0003f26270 */
[----:B------:R-:W-:Y:S05]  /*d9e0*/  @P1 BRA `(.L_x_221) ;  /* 0x00000000008c1947 */ /* 0x000fea0003800000 */
[----:B------:R-:W-:Y:S01]  /*d9f0*/  ISETP.NE.AND P1, PT, R7, 0x1, PT ;  /* 0x000000010700780c */ /* 0x000fe20003f25270 */
[----:B------:R-:W-:Y:S01]  /*da00*/  ULDC.64 UR16, c[0x0][0xb90] ;  /* 0x0002e40000107ab9 */ /* 0x000fe20000000a00 */
[----:B------:R-:W-:Y:S01]  /*da10*/  R2UR UR15, R214 ;  /* 0x00000000d60f72ca */ /* 0x000fe200000e0000 */
[----:B------:R-:W-:Y:S01]  /*da20*/  UIMAD UR10, UR12, UR16, URZ ;  /* 0x000000100c0a72a4 */ /* 0x000fe2000f8e023f */
[----:B------:R-:W-:Y:S01]  /*da30*/  MOV R2, R4 ;  /* 0x0000000400027202 */ /* 0x000fe20000000f00 */
[----:B------:R-:W-:Y:S01]  /*da40*/  UMOV UR8, UR4 ;  /* 0x0000000400087c82 */ /* 0x000fe20008000000 */
[----:B------:R-:W-:-:S07]  /*da50*/  UMOV UR9, UR11 ;  /* 0x0000000b00097c82 */ /* 0x000fce0008000000 */
[----:B------:R-:W0:Y:S02]  /*da60*/  @P1 LDC R3, c[0x0][0xbec] ;  /* 0x0002fb00ff031b82 */ /* 0x000e240000000800 */
[----:B------:R-:W-:Y:S02]  /*da70*/  UIMAD.WIDE.U32 UR8, UR15, UR16, UR8 ;  /* 0x000000100f0872a5 */ /* 0x000fe4000f8e0008 */
[----:B------:R-:W-:-:S03]  /*da80*/  UIMAD UR10, UR15, UR17, UR10 ;  /* 0x000000110f0a72a4 */ /* 0x000fc6000f8e020a */
[----:B------:R-:W-:Y:S01]  /*da90*/  ULDC.64 UR16, c[0x0][0xb98] ;  /* 0x0002e60000107ab9 */ /* 0x000fe20000000a00 */
[----:B------:R-:W1:Y:S01]  /*daa0*/  @P1 LDC R6, c[0x0][0xbf0] ;  /* 0x0002fc00ff061b82 */ /* 0x000e620000000800 */
[----:B------:R-:W-:Y:S02]  /*dab0*/  UIADD3 UR9, UR9, UR10, URZ ;  /* 0x0000000a09097290 */ /* 0x000fe4000fffe03f */
[----:B------:R-:W-:Y:S02]  /*dac0*/  UIMAD UR10, UR14, UR16, URZ ;  /* 0x000000100e0a72a4 */ /* 0x000fe4000f8e023f */
[----:B------:R-:W-:Y:S02]  /*dad0*/  UIMAD.WIDE.U32 UR8, UR13, UR16, UR8 ;  /* 0x000000100d0872a5 */ /* 0x000fe4000f8e0008 */
[----:B------:R-:W-:-:S03]  /*dae0*/  UIMAD UR10, UR13, UR17, UR10 ;  /* 0x000000110d0a72a4 */ /* 0x000fc6000f8e020a */
[----:B------:R-:W-:Y:S01]  /*daf0*/  ULDC.64 UR16, c[0x0][0xb88] ;  /* 0x0002e20000107ab9 */ /* 0x000fe20000000a00 */
[----:B0-----:R-:W-:-:S05]  /*db00*/  @P1 IMAD.HI.U32 R3, R4, R3, RZ ;  /* 0x0000000304031227 */ /* 0x001fca00078e00ff */
[----:B-1----:R-:W-:Y:S01]  /*db10*/  @P1 SHF.R.U32.HI R2, RZ, R6, R3 ;  /* 0x00000006ff021219 */ /* 0x002fe20000011603 */
[----:B------:R-:W-:-:S03]  /*db20*/  IMAD.U32 R6, RZ, RZ, UR10 ;  /* 0x0000000aff067e24 */ /* 0x000fc6000f8e00ff */
[--C-:B------:R-:W-:Y:S01]  /*db30*/  SHF.R.S32.HI R3, RZ, 0x1f, R2.reuse ;  /* 0x0000001fff037819 */ /* 0x100fe20000011402 */
[----:B------:R-:W-:Y:S01]  /*db40*/  IMAD.MOV R5, RZ, RZ, -R2 ;  /* 0x000000ffff057224 */ /* 0x000fe200078e0a02 */
[----:B------:R-:W-:-:S03]  /*db50*/  IADD3 R2, P1, R2, UR8, RZ ;  /* 0x0000000802027c10 */ /* 0x000fc6000ff3e0ff */
[----:B------:R-:W-:Y:S01]  /*db60*/  IMAD R5, R7, R5, R4 ;  /* 0x0000000507057224 */ /* 0x000fe200078e0204 */
[----:B------:R-:W-:Y:S01]  /*db70*/  IADD3.X R3, R3, UR9, R6, P1, !PT ;  /* 0x0000000903037c10 */ /* 0x000fe20008ffe406 */
[----:B------:R-:W-:-:S03]  /*db80*/  ULDC.64 UR8, c[0x0][0xb50] ;  /* 0x0002d40000087ab9 */ /* 0x000fc60000000a00 */
[----:B------:R-:W-:Y:S01]  /*db90*/  SHF.R.S32.HI R4, RZ, 0x1f, R5 ;  /* 0x0000001fff047819 */ /* 0x000fe20000011405 */
[----:B------:R-:W-:-:S04]  /*dba0*/  IMAD.WIDE.U32 R2, R5, UR16, R2 ;  /* 0x0000001005027c25 */ /* 0x000fc8000f8e0002 */
[----:B------:R-:W-:-:S04]  /*dbb0*/  IMAD R4, R4, UR16, RZ ;  /* 0x0000001004047c24 */ /* 0x000fc8000f8e02ff */
[----:B------:R-:W-:Y:S01]  /*dbc0*/  IMAD R7, R5, UR17, R4 ;  /* 0x0000001105077c24 */ /* 0x000fe2000f8e0204 */
[----:B------:R-:W-:-:S03]  /*dbd0*/  LEA R4, P1, R2, UR8, 0x2 ;  /* 0x0000000802047c11 */ /* 0x000fc6000f8210ff */
[----:B------:R-:W-:-:S05]  /*dbe0*/  IMAD.IADD R3, R3, 0x1, R7 ;  /* 0x0000000103037824 */ /* 0x000fca00078e0207 */
[----:B------:R-:W-:Y:S01]  /*dbf0*/  LEA.HI.X R5, R2, UR9, R3, 0x2, P1 ;  /* 0x0000000902057c11 */ /* 0x000fe200088f1403 */
[----:B------:R-:W-:-:S05]  /*dc00*/  IMAD.MOV.U32 R3, RZ, RZ, -0x800000 ;  /* 0xff800000ff037424 */ /* 0x000fca00078e00ff */
[----:B------:R0:W-:Y:S02]  /*dc10*/  STG.E desc[UR36][R4.64], R3 ;  /* 0x0000000304007986 */ /* 0x0001e4000c101924 */
.L_x_221:
[----:B------:R-:W-:Y:S05]  /*dc20*/  BSYNC B1 ;  /* 0x0000000000017941 */ /* 0x000fea0003800000 */
.L_x_220:
[----:B------:R-:W-:Y:S01]  /*dc30*/  R2UR UR15, R216 ;  /* 0x00000000d80f72ca */ /* 0x000fe200000e0000 */
[----:B0-----:R-:W0:Y:S01]  /*dc40*/  @P0 LDC R3, c[0x0][0xbf0] ;  /* 0x0002fc00ff030b82 */ /* 0x001e220000000800 */
[----:B------:R-:W-:Y:S01]  /*dc50*/  ULDC.64 UR16, c[0x0][0xaa0] ;  /* 0x0002a80000107ab9 */ /* 0x000fe20000000a00 */
[----:B------:R-:W-:Y:S01]  /*dc60*/  R2UR UR18, R214 ;  /* 0x00000000d61272ca */ /* 0x000fe200000e0000 */
[----:B------:R-:W-:Y:S01]  /*dc70*/  UIMAD UR10, UR11, UR16, URZ ;  /* 0x000000100b0a72a4 */ /* 0x000fe2000f8e023f */
[----:B------:R-:W-:Y:S01]  /*dc80*/  IMAD R2, R213, 0x20, R218 ;  /* 0x00000020d5027824 */ /* 0x000fe200078e02da */
[----:B------:R-:W-:Y:S01]  /*dc90*/  UIMAD.WIDE.U32 UR8, UR4, UR16, URZ ;  /* 0x00000010040872a5 */ /* 0x000fe2000f8e003f */
[----:B------:R-:W-:Y:S01]  /*dca0*/  BSSY B1, `(.L_x_222) ;  /* 0x0000045000017945 */ /* 0x000fe20003800000 */
[----:B------:R-:W-:Y:S01]  /*dcb0*/  UIMAD UR10, UR4, UR17, UR10 ;  /* 0x00000011040a72a4 */ /* 0x000fe2000f8e020a */
[----:B------:R-:W-:Y:S02]  /*dcc0*/  SHF.R.S32.HI R18, RZ, 0x1f, R22 ;  /* 0x0000001fff127819 */ /* 0x000fe40000011416 */
[----:B------:R-:W-:Y:S01]  /*dcd0*/  ULDC.64 UR16, c[0x0][0xae8] ;  /* 0x0002ba0000107ab9 */ /* 0x000fe20000000a00 */
[----:B------:R-:W-:Y:S01]  /*dce0*/  UIADD3 UR9, UR9, UR10, URZ ;  /* 0x0000000a09097290 */ /* 0x000fe2000fffe03f */
[----:B------:R-:W-:Y:S01]  /*dcf0*/  MOV R5, UR15 ;  /* 0x0000000f00057c02 */ /* 0x000fe20008000f00 */
[----:B------:R-:W-:Y:S01]  /*dd00*/  UIMAD UR4, UR12, UR16, URZ ;  /* 0x000000100c0472a4 */ /* 0x000fe2000f8e023f */
[----:B------:R-:W-:Y:S01]  /*dd10*/  SHF.R.S32.HI R19, RZ, 0x1f, R23 ;  /* 0x0000001fff137819 */ /* 0x000fe20000011417 */
[----:B------:R-:W-:Y:S01]  /*dd20*/  UIMAD.WIDE.U32 UR8, UR18, UR16, UR8 ;  /* 0x00000010120872a5 */ /* 0x000fe2000f8e0008 */
[----:B------:R-:W-:Y:S01]  /*dd30*/  SHF.R.S32.HI R20, RZ, 0x1f, R17 ;  /* 0x0000001fff147819 */ /* 0x000fe20000011411 */
[----:B------:R-:W-:Y:S01]  /*dd40*/  IMAD R6, R5, 0x80, R2 ;  /* 0x0000008005067824 */ /* 0x000fe200078e0202 */
[----:B------:R-:W-:Y:S01]  /*dd50*/  UIMAD UR4, UR18, UR17, UR4 ;  /* 0x00000011120472a4 */ /* 0x000fe2000f8e0204 */
[----:B------:R-:W-:-:S02]  /*dd60*/  ULDC.64 UR10, c[0x0][0xaf0] ;  /* 0x0002bc00000a7ab9 */ /* 0x000fc40000000a00 */
[----:B------:R-:W-:Y:S01]  /*dd70*/  @P0 IMAD.HI.U32 R2, R6, R9, RZ ;  /* 0x0000000906020227 */ /* 0x000fe200078e00ff */
[----:B------:R-:W-:Y:S02]  /*dd80*/  UIADD3 UR9, UR9, UR4, URZ ;  /* 0x0000000409097290 */ /* 0x000fe4000fffe03f */
[----:B------:R-:W-:Y:S01]  /*dd90*/  UIMAD UR4, UR14, UR10, URZ ;  /* 0x0000000a0e0472a4 */ /* 0x000fe2000f8e023f */
[----:B------:R-:W-:Y:S01]  /*dda0*/  IMAD.MOV.U32 R5, RZ, RZ, R6 ;  /* 0x000000ffff057224 */ /* 0x000fe200078e0006 */
[----:B0-----:R-:W-:Y:S01]  /*ddb0*/  @P0 SHF.R.U32.HI R5, RZ, R3, R2 ;  /* 0x00000003ff050219 */ /* 0x001fe20000011602 */
[----:B------:R-:W-:Y:S02]  /*ddc0*/  UIMAD.WIDE.U32 UR8, UR13, UR10, UR8 ;  /* 0x0000000a0d0872a5 */ /* 0x000fe4000f8e0008 */
[----:B------:R-:W-:Y:S01]  /*ddd0*/  UIMAD UR4, UR13, UR11, UR4 ;  /* 0x0000000b0d0472a4 */ /* 0x000fe2000f8e0204 */
[--C-:B------:R-:W-:Y:S01]  /*dde0*/  SHF.R.S32.HI R2, RZ, 0x1f, R5.reuse ;  /* 0x0000001fff027819 */ /* 0x100fe20000011405 */
[----:B------:R-:W-:Y:S01]  /*ddf0*/  IMAD.MOV R7, RZ, RZ, -R5 ;  /* 0x000000ffff077224 */ /* 0x000fe200078e0a05 */
[----:B------:R-:W-:Y:S01]  /*de00*/  ULDC.64 UR10, c[0x0][0xae0] ;  /* 0x0002b800000a7ab9 */ /* 0x000fe20000000a00 */
[----:B------:R-:W-:-:S02]  /*de10*/  UIADD3 UR4, UR9, UR4, URZ ;  /* 0x0000000409047290 */ /* 0x000fc4000fffe03f */
[----:B------:R-:W-:Y:S02]  /*de20*/  IMAD.U32 R3, RZ, RZ, UR9 ;  /* 0x00000009ff037e24 */ /* 0x000fe4000f8e00ff */
[----:B------:R-:W-:Y:S02]  /*de30*/  IMAD R4, R2, UR10, RZ ;  /* 0x0000000a02047c24 */ /* 0x000fe4000f8e02ff */
[----:B------:R-:W-:Y:S01]  /*de40*/  IMAD R7, R11, R7, R6 ;  /* 0x000000070b077224 */ /* 0x000fe200078e0206 */
[----:B------:R-:W-:Y:S01]  /*de50*/  MOV R3, UR4 ;  /* 0x0000000400037c02 */ /* 0x000fe20008000f00 */
[----:B------:R-:W-:Y:S01]  /*de60*/  IMAD.U32 R2, RZ, RZ, UR8 ;  /* 0x00000008ff027e24 */ /* 0x000fe2000f8e00ff */
[----:B------:R-:W-:Y:S01]  /*de70*/  ULDC.64 UR8, c[0x0][0xad8] ;  /* 0x0002b60000087ab9 */ /* 0x000fe20000000a00 */
[C---:B------:R-:W-:Y:S01]  /*de80*/  IMAD R9, R5.reuse, UR11, R4 ;  /* 0x0000000b05097c24 */ /* 0x040fe2000f8e0204 */
[----:B------:R-:W-:Y:S01]  /*de90*/  SHF.R.S32.HI R4, RZ, 0x1f, R7 ;  /* 0x0000001fff047819 */ /* 0x000fe20000011407 */
[----:B------:R-:W-:-:S04]  /*dea0*/  IMAD.WIDE.U32 R2, R5, UR10, R2 ;  /* 0x0000000a05027c25 */ /* 0x000fc8000f8e0002 */
[----:B------:R-:W-:Y:S02]  /*deb0*/  IMAD.U32 R5, RZ, RZ, UR15 ;  /* 0x0000000fff057e24 */ /* 0x000fe4000f8e00ff */
[----:B------:R-:W-:Y:S02]  /*dec0*/  IMAD.IADD R3, R3, 0x1, R9 ;  /* 0x0000000103037824 */ /* 0x000fe400078e0209 */
[----:B------:R-:W-:Y:S02]  /*ded0*/  IMAD R4, R4, UR8, RZ ;  /* 0x0000000804047c24 */ /* 0x000fe4000f8e02ff */
[----:B------:R-:W-:Y:S02]  /*dee0*/  IMAD R8, R5, 0x80, R218 ;  /* 0x0000008005087824 */ /* 0x000fe400078e02da */
[----:B-----5:R-:W-:Y:S02]  /*def0*/  IMAD R11, R0, R11, RZ ;  /* 0x0000000b000b7224 */ /* 0x020fe400078e02ff */
[----:B------:R-:W-:-:S02]  /*df00*/  IMAD R5, R7, UR9, R4 ;  /* 0x0000000907057c24 */ /* 0x000fc4000f8e0204 */
[----:B------:R-:W-:Y:S01]  /*df10*/  IMAD.WIDE.U32 R2, R7, UR8, R2 ;  /* 0x0000000807027c25 */ /* 0x000fe2000f8e0002 */
[C---:B------:R-:W-:Y:S01]  /*df20*/  ISETP.GE.AND P2, PT, R8.reuse, R11, PT ;  /* 0x0000000b0800720c */ /* 0x040fe20003f46270 */
[----:B------:R-:W-:Y:S02]  /*df30*/  ULDC.64 UR8, c[0x0][0xa80] ;  /* 0x0002a00000087ab9 */ /* 0x000fe40000000a00 */
[----:B------:R-:W-:Y:S01]  /*df40*/  VIADD R0, R8, 0x20 ;  /* 0x0000002008007836 */ /* 0x000fe20000000000 */
[----:B------:R-:W-:Y:S02]  /*df50*/  IADD3 R3, R3, R5, RZ ;  /* 0x0000000503037210 */ /* 0x000fe40007ffe0ff */
[----:B------:R-:W-:Y:S02]  /*df60*/  LEA R4, P3, R2, UR8, 0x1 ;  /* 0x0000000802047c11 */ /* 0x000fe4000f8608ff */
[----:B------:R-:W-:Y:S01]  /*df70*/  ISETP.GE.AND P1, PT, R0, R11, PT ;  /* 0x0000000b0000720c */ /* 0x000fe20003f26270 */
[----:B------:R-:W-:Y:S01]  /*df80*/  VIADD R0, R8, 0x40 ;  /* 0x0000004008007836 */ /* 0x000fe20000000000 */
[----:B------:R-:W-:-:S02]  /*df90*/  LEA.HI.X R5, R2, UR9, R3, 0x1, P3 ;  /* 0x0000000902057c11 */ /* 0x000fc400098f0c03 */
[----:B------:R0:W1:Y:S02]  /*dfa0*/  SHFL.IDX PT, R2, R4, RZ, 0x181f ;  /* 0x00181fff04027589 */ /* 0x00006400000e0000 */
[----:B------:R-:W-:Y:S02]  /*dfb0*/  ISETP.GE.AND P0, PT, R0, R11, PT ;  /* 0x0000000b0000720c */ /* 0x000fe40003f06270 */
[----:B------:R0:W2:Y:S01]  /*dfc0*/  SHFL.IDX PT, R0, R5, RZ, 0x181f ;  /* 0x00181fff05007589 */ /* 0x0000a200000e0000 */
[----:B------:R-:W-:Y:S10]  /*dfd0*/  @P2 BRA `(.L_x_223) ;  /* 0x0000000000442947 */ /* 0x000ff40003800000 */
        /* <DEDUP_REMOVED lines=8> */
[----:B------:R3:W-:Y:S01]  /*e060*/  @!P5 ST.E.128 desc[UR36][R6.64], RZ ;  /* 0x000000ff0600d985 */ /* 0x0007e2000c101d24 */
[----:B------:R-:W-:Y:S02]  /*e070*/  @!P4 LEA.HI.X R13, R23, R0, R19, 0x1, P6 ;  /* 0x00000000170dc211 */ /* 0x000fe400030f0c13 */
[----:B------:R-:W-:-:S03]  /*e080*/  @!P3 LEA R14, P6, R22, R2, 0x1 ;  /* 0x00000002160eb211 */ /* 0x000fc600078c08ff */
[----:B------:R3:W-:Y:S01]  /*e090*/  @!P4 ST.E.128 desc[UR36][R12.64], RZ ;  /* 0x000000ff0c00c985 */ /* 0x0007e2000c101d24 */
[----:B------:R-:W-:Y:S02]  /*e0a0*/  @!P3 LEA.HI.X R15, R22, R0, R18, 0x1, P6 ;  /* 0x00000000160fb211 */ /* 0x000fe400030f0c12 */
[----:B------:R-:W-:-:S03]  /*e0b0*/  @!P2 LEA R2, P6, R212, R2, 0x1 ;  /* 0x00000002d402a211 */ /* 0x000fc600078c08ff */
[----:B------:R3:W-:Y:S01]  /*e0c0*/  @!P3 ST.E.128 desc[UR36][R14.64], RZ ;  /* 0x000000ff0e00b985 */ /* 0x0007e2000c101d24 */
[----:B------:R-:W-:-:S05]  /*e0d0*/  @!P2 LEA.HI.X R3, R212, R0, R227, 0x1, P6 ;  /* 0x00000000d403a211 */ /* 0x000fca00030f0ce3 */
[----:B------:R3:W-:Y:S04]  /*e0e0*/  @!P2 ST.E.128 desc[UR36][R2.64], RZ ;  /* 0x000000ff0200a985 */ /* 0x0007e8000c101d24 */
.L_x_223:
[----:B------:R-:W-:Y:S05]  /*e0f0*/  BSYNC B1 ;  /* 0x0000000000017941 */ /* 0x000fea0003800000 */
.L_x_222:
[----:B--2---:R2:W4:Y:S01]  /*e100*/  SHFL.IDX PT, R0, R5, 0x1, 0x181f ;  /* 0x00381f0005007f89 */ /* 0x00452200000e0000 */
[----:B------:R-:W-:Y:S03]  /*e110*/  BSSY B1, `(.L_x_224) ;  /* 0x0000014000017945 */ /* 0x000fe60003800000 */
[----:B-1-3--:R2:W1:Y:S01]  /*e120*/  SHFL.IDX PT, R2, R4, 0x1, 0x181f ;  /* 0x00381f0004027f89 */ /* 0x00a46200000e0000 */
[----:B------:R-:W-:Y:S05]  /*e130*/  @P1 BRA `(.L_x_225) ;  /* 0x0000000000441947 */ /* 0x000fea0003800000 */
[----:B------:R-:W-:Y:S02]  /*e140*/  ULDC UR4, c[0x0][0xac8] ;  /* 0x0002b20000047ab9 */ /* 0x000fe40000000800 */
[----:B------:R-:W-:Y:S02]  /*e150*/  ISETP.GE.AND P4, PT, R17, UR4, PT ;  /* 0x0000000411007c0c */ /* 0x000fe4000bf86270 */
[----:B------:R-:W-:Y:S02]  /*e160*/  ISETP.GE.AND P3, PT, R23, UR4, PT ;  /* 0x0000000417007c0c */ /* 0x000fe4000bf66270 */
[----:B------:R-:W-:Y:S02]  /*e170*/  ISETP.GE.AND P2, PT, R22, UR4, PT ;  /* 0x0000000416007c0c */ /* 0x000fe4000bf46270 */
[----:B------:R-:W-:-:S07]  /*e180*/  ISETP.GE.AND P1, PT, R212, UR4, PT ;  /* 0x00000004d4007c0c */ /* 0x000fce000bf26270 */
[-C--:B-1----:R-:W-:Y:S02]  /*e190*/  @!P4 LEA R6, P6, R17, R2.reuse, 0x1 ;  /* 0x000000021106c211 */ /* 0x082fe400078c08ff */
[----:B------:R-:W-:Y:S02]  /*e1a0*/  @!P3 LEA R12, P5, R23, R2, 0x1 ;  /* 0x00000002170cb211 */ /* 0x000fe400078a08ff */
[----:B----4-:R-:W-:Y:S02]  /*e1b0*/  @!P4 LEA.HI.X R7, R17, R0, R20, 0x1, P6 ;  /* 0x000000001107c211 */ /* 0x010fe400030f0c14 */
[----:B------:R-:W-:Y:S02]  /*e1c0*/  @!P2 LEA R14, P6, R22, R2, 0x1 ;  /* 0x00000002160ea211 */ /* 0x000fe400078c08ff */
[----:B------:R-:W-:Y:S01]  /*e1d0*/  @!P3 LEA.HI.X R13, R23, R0, R19, 0x1, P5 ;  /* 0x00000000170db211 */ /* 0x000fe200028f0c13 */
[----:B------:R3:W-:Y:S01]  /*e1e0*/  @!P4 ST.E.128 desc[UR36][R6.64], RZ ;  /* 0x000000ff0600c985 */ /* 0x0007e2000c101d24 */
[----:B------:R-:W-:-:S02]  /*e1f0*/  @!P1 LEA R2, P5, R212, R2, 0x1 ;  /* 0x00000002d4029211 */ /* 0x000fc400078a08ff */
[-C--:B------:R-:W-:Y:S01]  /*e200*/  @!P2 LEA.HI.X R15, R22, R0.reuse, R18, 0x1, P6 ;  /* 0x00000000160fa211 */ /* 0x080fe200030f0c12 */
[----:B------:R3:W-:Y:S01]  /*e210*/  @!P3 ST.E.128 desc[UR36][R12.64], RZ ;  /* 0x000000ff0c00b985 */ /* 0x0007e2000c101d24 */
[----:B------:R-:W-:-:S03]  /*e220*/  @!P1 LEA.HI.X R3, R212, R0, R227, 0x1, P5 ;  /* 0x00000000d4039211 */ /* 0x000fc600028f0ce3 */
[----:B------:R3:W-:Y:S04]  /*e230*/  @!P2 ST.E.128 desc[UR36][R14.64], RZ ;  /* 0x000000ff0e00a985 */ /* 0x0007e8000c101d24 */
[----:B------:R3:W-:Y:S02]  /*e240*/  @!P1 ST.E.128 desc[UR36][R2.64], RZ ;  /* 0x000000ff02009985 */ /* 0x0007e4000c101d24 */
.L_x_225:
[----:B------:R-:W-:Y:S05]  /*e250*/  BSYNC B1 ;  /* 0x0000000000017941 */ /* 0x000fea0003800000 */
.L_x_224:
[----:B----4-:R4:W0:Y:S01]  /*e260*/  SHFL.IDX PT, R0, R5, 0x2, 0x181f ;  /* 0x00581f0005007f89 */ /* 0x01082200000e0000 */
        /* <DEDUP_REMOVED lines=9> */
[-C--:B------:R-:W-:Y:S02]  /*e300*/  @!P2 LEA R12, P5, R23, R2.reuse, 0x1 ;  /* 0x00000002170ca211 */ /* 0x080fe400078a08ff */
[----:B------:R-:W-:Y:S02]  /*e310*/  @!P1 LEA R14, P4, R22, R2, 0x1 ;  /* 0x00000002160e9211 */ /* 0x000fe400078808ff */
[----:B0-----:R-:W-:Y:S02]  /*e320*/  @!P3 LEA.HI.X R7, R17, R0, R20, 0x1, P6 ;  /* 0x000000001107b211 */ /* 0x001fe400030f0c14 */
[----:B------:R-:W-:Y:S02]  /*e330*/  @!P0 LEA R2, P6, R212, R2, 0x1 ;  /* 0x00000002d4028211 */ /* 0x000fe400078c08ff */
[-C--:B------:R-:W-:Y:S01]  /*e340*/  @!P2 LEA.HI.X R13, R23, R0.reuse, R19, 0x1, P5 ;  /* 0x00000000170da211 */ /* 0x080fe200028f0c13 */
[----:B------:R3:W-:Y:S01]  /*e350*/  @!P3 ST.E.128 desc[UR36][R6.64], RZ ;  /* 0x000000ff0600b985 */ /* 0x0007e2000c101d24 */
[----:B------:R-:W-:-:S02]  /*e360*/  @!P1 LEA.HI.X R15, R22, R0, R18, 0x1, P4 ;  /* 0x00000000160f9211 */ /* 0x000fc400020f0c12 */
[----:B------:R-:W-:Y:S01]  /*e370*/  @!P0 LEA.HI.X R3, R212, R0, R227, 0x1, P6 ;  /* 0x00000000d4038211 */ /* 0x000fe200030f0ce3 */
[----:B------:R3:W-:Y:S04]  /*e380*/  @!P2 ST.E.128 desc[UR36][R12.64], RZ ;  /* 0x000000ff0c00a985 */ /* 0x0007e8000c101d24 */
[----:B------:R3:W-:Y:S04]  /*e390*/  @!P1 ST.E.128 desc[UR36][R14.64], RZ ;  /* 0x000000ff0e009985 */ /* 0x0007e8000c101d24 */
[----:B------:R3:W-:Y:S02]  /*e3a0*/  @!P0 ST.E.128 desc[UR36][R2.64], RZ ;  /* 0x000000ff02008985 */ /* 0x0007e4000c101d24 */
.L_x_227:
[----:B------:R-:W-:Y:S05]  /*e3b0*/  BSYNC B1 ;  /* 0x0000000000017941 */ /* 0x000fea0003800000 */
.L_x_226:
[----:B0-----:R-:W-:Y:S01]  /*e3c0*/  VIADD R0, R8, 0x60 ;  /* 0x0000006008007836 */ /* 0x001fe20000000000 */
[----:B---3--:R0:W3:Y:S04]  /*e3d0*/  SHFL.IDX PT, R6, R5, 0x3, 0x181f ;  /* 0x00781f0005067f89 */ /* 0x0080e800000e0000 */
[----:B------:R-:W-:Y:S01]  /*e3e0*/  ISETP.GE.AND P0, PT, R0, R11, PT ;  /* 0x0000000b0000720c */ /* 0x000fe20003f06270 */
[----:B-1----:R0:W1:-:S12]  /*e3f0*/  SHFL.IDX PT, R2, R4, 0x3, 0x181f ;  /* 0x00781f0004027f89 */ /* 0x00205800000e0000 */
[----:B0-----:R-:W-:Y:S05]  /*e400*/  @P0 BRA `(.L_x_218) ;  /* 0x0000000000440947 */ /* 0x001fea0003800000 */
[----:B------:R-:W-:Y:S02]  /*e410*/  ULDC UR4, c[0x0][0xac8] ;  /* 0x0002b20000047ab9 */ /* 0x000fe40000000800 */
[----:B------:R-:W-:Y:S02]  /*e420*/  ISETP.GE.AND P3, PT, R17, UR4, PT ;  /* 0x0000000411007c0c */ /* 0x000fe4000bf66270 */
[----:B------:R-:W-:Y:S02]  /*e430*/  ISETP.GE.AND P2, PT, R23, UR4, PT ;  /* 0x0000000417007c0c */ /* 0x000fe4000bf46270 */
[----:B------:R-:W-:Y:S02]  /*e440*/  ISETP.GE.AND P1, PT, R22, UR4, PT ;  /* 0x0000000416007c0c */ /* 0x000fe4000bf26270 */
[----:B------:R-:W-:-:S07]  /*e450*/  ISETP.GE.AND P0, PT, R212, UR4, PT ;  /* 0x00000004d4007c0c */ /* 0x000fce000bf06270 */
[-C--:B-12-4-:R-:W-:Y:S02]  /*e460*/  @!P3 LEA R4, P6, R17, R2.reuse, 0x1 ;  /* 0x000000021104b211 */ /* 0x096fe400078c08ff */
[-C--:B------:R-:W-:Y:S02]  /*e470*/  @!P2 LEA R8, P5, R23, R2.reuse, 0x1 ;  /* 0x000000021708a211 */ /* 0x080fe400078a08ff */
[----:B------:R-:W-:Y:S02]  /*e480*/  @!P1 LEA R10, P4, R22, R2, 0x1 ;  /* 0x00000002160a9211 */ /* 0x000fe400078808ff */
[----:B---3--:R-:W-:Y:S02]  /*e490*/  @!P3 LEA.HI.X R5, R17, R6, R20, 0x1, P6 ;  /* 0x000000061105b211 */ /* 0x008fe400030f0c14 */
        /* <DEDUP_REMOVED lines=8> */
.L_x_218:
[----:B------:R-:W-:Y:S05]  /*e520*/  BSYNC B0 ;  /* 0x0000000000007941 */ /* 0x000fea0003800000 */
.L_x_209:
[----:B------:R-:W-:Y:S02]  /*e530*/  ULDC UR4, c[0x0][0xc3c] ;  /* 0x00030f0000047ab9 */ /* 0x000fe40000000800 */
[----:B------:R-:W-:-:S06]  /*e540*/  UISETP.GE.AND UP0, UPT, UR7, UR4, UPT ;  /* 0x000000040700728c */ /* 0x000fcc000bf06270 */
[----:B------:R-:W-:-:S13]  /*e550*/  PLOP3.LUT P0, PT, PT, PT, UP0, 0x80, 0x0 ;  /* 0x000000000000781c */ /* 0x000fda0003f0f008 */
[----:B------:R-:W-:Y:S05]  /*e560*/  @!P0 BRA `(.L_x_228) ;  /* 0xffffff2800188947 */ /* 0x000fea000383ffff */
[----:B------:R-:W-:Y:S05]  /*e570*/  EXIT ;  /* 0x000000000000794d */ /* 0x000fea0003800000 */
.L_x_181:
[----:B------:R-:W-:-:S08]  /*e580*/  NOP ;  /* 0x0000000000007918 */ /* 0x000fd00000000000 */
[----:B0-----:R-:W0:-:S00]  /*e590*/  USETMAXREG.DEALLOC.CTAPOOL 0x28 ;  /* 0x00000028000079c8 */ /* 0x001e0000080e0500 */
[----:B0-----:R-:W-:Y:S02]  /*e5a0*/  LOP3.LUT R0, R0, 0x3, RZ, 0xc0, !PT ;  /* 0x0000000300007812 */ /* 0x001fe400078ec0ff */
[----:B------:R-:W-:-:S04]  /*e5b0*/  LOP3.LUT R23, R23, 0xfffffeff, RZ, 0xc0, !PT ;  /* 0xfffffeff17177812 */ /* 0x000fc800078ec0ff */
[----:B------:R-:W0:Y:S02]  /*e5c0*/  SHFL.IDX PT, R0, R0, RZ, 0x1f ;  /* 0x00001fff00007589 */ /* 0x000e2400000e0000 */
[----:B0-----:R-:W-:Y:S01]  /*e5d0*/  ISETP.NE.AND P0, PT, R0, RZ, PT ;  /* 0x000000ff0000720c */ /* 0x001fe20003f05270 */
[----:B------:R-:W-:-:S12]  /*e5e0*/  IMAD.MOV.U32 R0, RZ, RZ, RZ ;  /* 0x000000ffff007224 */ /* 0x000fd800078e00ff */
[----:B------:R-:W-:Y:S01]  /*e5f0*/  @P0 LOP3.LUT R23, R23, 0x100, RZ, 0xfc, !PT ;  /* 0x0000010017170812 */ /* 0x000fe200078efcff */
[----:B------:R-:W-:Y:S06]  /*e600*/  @!P0 BRA `(.L_x_229) ;  /* 0x00000000001c8947 */ /* 0x000fec0003800000 */
[----:B------:R-:W0:Y:S08]  /*e610*/  S2UR UR5, SR_CgaCtaId ;  /* 0x00000000000579c3 */ /* 0x000e300000008800 */
[----:B------:R-:W-:Y:S06]  /*e620*/  BAR.SYNC.DEFER_BLOCKING 0x5, 0x180 ;  /* 0x0146000000007b1d */ /* 0x000fec0000010000 */
[----:B------:R-:W-:-:S02]  /*e630*/  UMOV UR4, 0x400 ;  /* 0x0000040000047882 */ /* 0x000fc40000000000 */
[----:B0-----:R-:W-:-:S09]  /*e640*/  ULEA UR4, UR5, UR4, 0x18 ;  /* 0x0000000405047291 */ /* 0x001fd2000f8ec03f */
[----:B------:R-:W1:Y:S01]  /*e650*/  LDS.128 R16, [UR4+0x388d0] ;  /* 0x0388d004ff107984 */ /* 0x000e620008000c00 */
[----:B------:R-:W-:Y:S06]  /*e660*/  BAR.ARV 0x4, 0x180 ;  /* 0x0106000000007b1d */ /* 0x000fec0000002000 */
[----:B------:R-:W-:Y:S05]  /*e670*/  BRA `(.L_x_230) ;  /* 0x0000000800007947 */ /* 0x000fea0003800000 */
.L_x_229:
[----:B------:R-:W0:Y:S01]  /*e680*/  S2R R2, SR_TID.X ;  /* 0x0000000000027919 */ /* 0x000e220000002100 */
[----:B------:R-:W-:Y:S01]  /*e690*/  ULDC UR4, c[0x0][0xc3c] ;  /* 0x00030f0000047ab9 */ /* 0x000fe20000000800 */
[----:B------:R-:W1:Y:S01]  /*e6a0*/  S2UR UR6, SR_CTAID.X ;  /* 0x00000000000679c3 */ /* 0x000e620000002500 */
[----:B------:R-:W-:Y:S01]  /*e6b0*/  ULDC UR5, c[0x0][0xc38] ;  /* 0x00030e0000057ab9 */ /* 0x000fe20000000800 */
[----:B0-----:R-:W-:-:S04]  /*e6c0*/  LOP3.LUT R5, R2, 0x1f, RZ, 0xc0, !PT ;  /* 0x0000001f02057812 */ /* 0x001fc800078ec0ff */
[----:B------:R-:W-:-:S04]  /*e6d0*/  ISETP.NE.AND P0, PT, R5, 0x1f, PT ;  /* 0x0000001f0500780c */ /* 0x000fc80003f05270 */
[----:B------:R-:W-:-:S13]  /*e6e0*/  ISETP.GE.OR P1, PT, R5, UR4, !P0 ;  /* 0x0000000405007c0c */ /* 0x000fda000c726670 */
[----:B------:R-:W0:Y:S02]  /*e6f0*/  @!P1 LDC.64 R2, c[0x0][0xc80] ;  /* 0x00032000ff029b82 */ /* 0x000e240000000a00 */
[----:B0-----:R-:W-:-:S05]  /*e700*/  @!P1 IMAD.WIDE.U32 R2, R5, 0x4, R2 ;  /* 0x0000000405029825 */ /* 0x001fca00078e0002 */
[----:B------:R-:W2:Y:S01]  /*e710*/  @!P1 LDG.E R0, desc[UR36][R2.64] ;  /* 0x0000002402009981 */ /* 0x000ea2000c1e1900 */
[C---:B------:R-:W-:Y:S01]  /*e720*/  ISETP.NE.AND P1, PT, R5.reuse, RZ, PT ;  /* 0x000000ff0500720c */ /* 0x040fe20003f25270 */
[----:B------:R-:W-:Y:S01]  /*e730*/  UMOV UR4, URZ ;  /* 0x0000003f00047c82 */ /* 0x000fe20008000000 */
[C---:B------:R-:W-:Y:S01]  /*e740*/  ISETP.GE.U32.AND P2, PT, R5.reuse, 0x2, PT ;  /* 0x000000020500780c */ /* 0x040fe20003f46070 */
[----:B------:R-:W-:Y:S01]  /*e750*/  IMAD.MOV.U32 R16, RZ, RZ, RZ ;  /* 0x000000ffff107224 */ /* 0x000fe200078e00ff */
[C---:B------:R-:W-:Y:S02]  /*e760*/  ISETP.GE.U32.AND P3, PT, R5.reuse, 0x4, PT ;  /* 0x000000040500780c */ /* 0x040fe40003f66070 */
[C---:B------:R-:W-:Y:S02]  /*e770*/  ISETP.GE.U32.AND P4, PT, R5.reuse, 0x8, PT ;  /* 0x000000080500780c */ /* 0x040fe40003f86070 */
[----:B------:R-:W-:Y:S01]  /*e780*/  ISETP.GE.U32.AND P5, PT, R5, 0x10, PT ;  /* 0x000000100500780c */ /* 0x000fe20003fa6070 */
[----:B--2---:R-:W0:Y:S02]  /*e790*/  SHFL.UP PT, R4, R0, 0x1, RZ ;  /* 0x0420000000047989 */ /* 0x004e2400000e00ff */
[----:B0-----:R-:W-:-:S05]  /*e7a0*/  SEL R7, R4, RZ, P1 ;  /* 0x000000ff04077207 */ /* 0x001fca0000800000 */
[----:B------:R-:W-:-:S05]  /*e7b0*/  IMAD.IADD R7, R0, 0x1, R7 ;  /* 0x0000000100077824 */ /* 0x000fca00078e0207 */
[----:B------:R-:W0:Y:S02]  /*e7c0*/  SHFL.UP PT, R4, R7, 0x2, RZ ;  /* 0x0440000007047989 */ /* 0x000e2400000e00ff */
[----:B0-----:R-:W-:-:S05]  /*e7d0*/  SEL R4, R4, RZ, P2 ;  /* 0x000000ff04047207 */ /* 0x001fca0001000000 */
[----:B------:R-:W-:-:S05]  /*e7e0*/  IMAD.IADD R4, R7, 0x1, R4 ;  /* 0x0000000107047824 */ /* 0x000fca00078e0204 */
[----:B------:R-:W0:Y:S02]  /*e7f0*/  SHFL.UP PT, R6, R4, 0x4, RZ ;  /* 0x0480000004067989 */ /* 0x000e2400000e00ff */
[----:B0-----:R-:W-:-:S05]  /*e800*/  SEL R3, R6, RZ, P3 ;  /* 0x000000ff06037207 */ /* 0x001fca0001800000 */
[----:B------:R-:W-:-:S05]  /*e810*/  IMAD.IADD R3, R4, 0x1, R3 ;  /* 0x0000000104037824 */ /* 0x000fca00078e0203 */
[----:B------:R-:W0:Y:S02]  /*e820*/  SHFL.UP PT, R2, R3, 0x8, RZ ;  /* 0x0500000003027989 */ /* 0x000e2400000e00ff */
[----:B0-----:R-:W-:-:S04]  /*e830*/  SEL R2, R2, RZ, P4 ;  /* 0x000000ff02027207 */ /* 0x001fc80002000000 */
[----:B------:R-:W-:-:S05]  /*e840*/  IADD3 R2, R3, R2, RZ ;  /* 0x0000000203027210 */ /* 0x000fca0007ffe0ff */
[----:B------:R-:W0:Y:S02]  /*e850*/  SHFL.UP PT, R6, R2, 0x10, RZ ;  /* 0x0600000002067989 */ /* 0x000e2400000e00ff */
[----:B0-----:R-:W-:-:S05]  /*e860*/  SEL R7, R6, RZ, P5 ;  /* 0x000000ff06077207 */ /* 0x001fca0002800000 */
[----:B------:R-:W-:-:S05]  /*e870*/  IMAD.IADD R7, R2, 0x1, R7 ;  /* 0x0000000102077824 */ /* 0x000fca00078e0207 */
[----:B------:R-:W0:Y:S02]  /*e880*/  SHFL.IDX PT, R4, R7, 0x1f, 0x1f ;  /* 0x03e01f0007047f89 */ /* 0x000e2400000e0000 */
[----:B0-----:R-:W-:-:S04]  /*e890*/  IMAD R4, R4, UR5, RZ ;  /* 0x0000000504047c24 */ /* 0x001fc8000f8e02ff */
[----:B------:R-:W-:Y:S01]  /*e8a0*/  IMAD.MOV.U32 R3, RZ, RZ, R4 ;  /* 0x000000ffff037224 */ /* 0x000fe200078e0004 */
[----:B-1----:R-:W-:-:S13]  /*e8b0*/  ISETP.GT.AND P6, PT, R4, UR6, PT ;  /* 0x0000000604007c0c */ /* 0x002fda000bfc4270 */
[----:B------:R-:W-:Y:S05]  /*e8c0*/  @P6 BRA `(.L_x_231) ;  /* 0x0000000000946947 */ /* 0x000fea0003800000 */
[----:B------:R-:W-:Y:S01]  /*e8d0*/  IMAD.MOV.U32 R4, RZ, RZ, R3 ;  /* 0x000000ffff047224 */ /* 0x000fe200078e0003 */
[----:B------:R-:W-:Y:S01]  /*e8e0*/  UMOV UR4, URZ ;  /* 0x0000003f00047c82 */ /* 0x000fe20008000000 */
[----:B------:R-:W-:-:S05]  /*e8f0*/  ULDC UR5, c[0x0][0xc38] ;  /* 0x00030e0000057ab9 */ /* 0x000fca0000000800 */
.L_x_235:
[----:B------:R-:W0:Y:S01]  /*e900*/  LDC R2, c[0x0][0xc3c] ;  /* 0x00030f00ff027b82 */ /* 0x000e220000000800 */
[----:B------:R-:W-:-:S06]  /*e910*/  UIADD3 UR4, UR4, 0x1f, URZ ;  /* 0x0000001f04047890 */ /* 0x000fcc000fffe03f */
[----:B0-----:R-:W-:-:S13]  /*e920*/  ISETP.LE.AND P6, PT, R2, UR4, PT ;  /* 0x0000000402007c0c */ /* 0x001fda000bfc3270 */
[----:B------:R-:W-:Y:S05]  /*e930*/  @P6 BRA `(.L_x_232) ;  /* 0x0000000400246947 */ /* 0x000fea0003800000 */
[----:B------:R-:W-:Y:S01]  /*e940*/  VIADD R7, R5, UR4 ;  /* 0x0000000405077c36 */ /* 0x000fe20008000000 */
[----:B------:R-:W-:Y:S01]  /*e950*/  BSSY B0, `(.L_x_233) ;  /* 0x0000007000007945 */ /* 0x000fe20003800000 */
[----:B------:R-:W-:-:S03]  /*e960*/  MOV R0, RZ ;  /* 0x000000ff00007202 */ /* 0x000fc60000000f00 */
[----:B------:R-:W-:-:S13]  /*e970*/  ISETP.GE.OR P6, PT, R7, R2, !P0 ;  /* 0x000000020700720c */ /* 0x000fda00047c6670 */
[----:B------:R-:W-:Y:S05]  /*e980*/  @P6 BRA `(.L_x_234) ;  /* 0x00000000000c6947 */ /* 0x000fea0003800000 */
[----:B------:R-:W0:Y:S02]  /*e990*/  LDC.64 R2, c[0x0][0xc80] ;  /* 0x00032000ff027b82 */ /* 0x000e240000000a00 */
[----:B0-----:R-:W-:-:S05]  /*e9a0*/  IMAD.WIDE R2, R7, 0x4, R2 ;  /* 0x0000000407027825 */ /* 0x001fca00078e0202 */
[----:B------:R0:W5:Y:S02]  /*e9b0*/  LDG.E R0, desc[UR36][R2.64] ;  /* 0x0000002402007981 */ /* 0x000164000c1e1900 */
.L_x_234:
[----:B------:R-:W-:Y:S05]  /*e9c0*/  BSYNC B0 ;  /* 0x0000000000007941 */ /* 0x000fea0003800000 */
.L_x_233:
[----:B0----5:R-:W0:Y:S02]  /*e9d0*/  SHFL.UP PT, R2, R0, 0x1, RZ ;  /* 0x0420000000027989 */ /* 0x021e2400000e00ff */
        /* <DEDUP_REMOVED lines=14> */
[----:B------:R-:W0:Y:S02]  /*eac0*/  SHFL.IDX PT, R3, R9, 0x1f, 0x1f ;  /* 0x03e01f0009037f89 */ /* 0x000e2400000e0000 */
[----:B0-----:R-:W-:-:S05]  /*ead0*/  IMAD R3, R3, UR5, RZ ;  /* 0x0000000503037c24 */ /* 0x001fca000f8e02ff */
[----:B------:R-:W-:-:S04]  /*eae0*/  IADD3 R4, R3, R4, RZ ;  /* 0x0000000403047210 */ /* 0x000fc80007ffe0ff */
[----:B------:R-:W-:-:S13]  /*eaf0*/  ISETP.GT.AND P6, PT, R4, UR6, PT ;  /* 0x0000000604007c0c */ /* 0x000fda000bfc4270 */
[----:B------:R-:W-:Y:S05]  /*eb00*/  @!P6 BRA `(.L_x_235) ;  /* 0xfffffffc007ce947 */ /* 0x000fea000383ffff */
[----:B------:R-:W-:-:S07]  /*eb10*/  IMAD.MOV.U32 R7, RZ, RZ, R9 ;  /* 0x000000ffff077224 */ /* 0x000fce00078e0009 */
.L_x_231:
[----:B------:R-:W-:-:S04]  /*eb20*/  IMAD.IADD R8, R4, 0x1, -R3 ;  /* 0x0000000104087824 */ /* 0x000fc800078e0a03 */
[----:B------:R-:W-:-:S05]  /*eb30*/  IMAD R2, R7, UR5, R8 ;  /* 0x0000000507027c24 */ /* 0x000fca000f8e0208 */
[----:B------:R-:W-:-:S13]  /*eb40*/  ISETP.GT.AND P0, PT, R2, UR6, PT ;  /* 0x0000000602007c0c */ /* 0x000fda000bf04270 */
[----:B------:R-:W-:-:S04]  /*eb50*/  VOTE.ANY R4, PT, !P0 ;  /* 0x0000000000047806 */ /* 0x000fc800040e0100 */
[----:B------:R-:W0:Y:S01]  /*eb60*/  POPC R19, R4 ;  /* 0x0000000400137309 */ /* 0x000e220000000000 */
[----:B------:R-:W-:Y:S01]  /*eb70*/  ISETP.NE.AND P0, PT, R4, RZ, PT ;  /* 0x000000ff0400720c */ /* 0x000fe20003f05270 */
[----:B0-----:R-:W0:Y:S02]  /*eb80*/  SHFL.IDX PT, R10, R0, R19, 0x1f ;  /* 0x00001f13000a7589 */ /* 0x001e2400000e0000 */
[----:B0-----:R-:W-:-:S04]  /*eb90*/  IABS R9, R10 ;  /* 0x0000000a00097213 */ /* 0x001fc80000000000 */
[----:B------:R-:W0:Y:S08]  /*eba0*/  I2F.RP R6, R9 ;  /* 0x0000000900067306 */ /* 0x000e300000209400 */
[----:B0-----:R-:W0:Y:S02]  /*ebb0*/  MUFU.RCP R6, R6 ;  /* 0x0000000600067308 */ /* 0x001e240000001000 */
[----:B0-----:R-:W-:-:S06]  /*ebc0*/  VIADD R2, R6, 0xffffffe ;  /* 0x0ffffffe06027836 */ /* 0x001fcc0000000000 */
[----:B------:R0:W1:Y:S01]  /*ebd0*/  F2I.FTZ.U32.TRUNC.NTZ R3, R2 ;  /* 0x0000000200037305 */ /* 0x000062000021f000 */
[----:B------:R-:W-:Y:S05]  /*ebe0*/  @!P0 BRA `(.L_x_236) ;  /* 0x0000000000088947 */ /* 0x000fea0003800000 */
[----:B------:R-:W-:-:S06]  /*ebf0*/  VIADD R16, R19, 0xffffffff ;  /* 0xffffffff13107836 */ /* 0x000fcc0000000000 */
[----:B------:R2:W3:Y:S02]  /*ec00*/  SHFL.IDX PT, R16, R7, R16, 0x1f ;  /* 0x00001f1007107589 */ /* 0x0004e400000e0000 */
.L_x_236:
[----:B---3--:R-:W-:Y:S01]  /*ec10*/  IMAD R16, R16, UR5, R8 ;  /* 0x0000000510107c24 */ /* 0x008fe2000f8e0208 */
[----:B0-----:R-:W-:Y:S01]  /*ec20*/  IABS R2, R10 ;  /* 0x0000000a00027213 */ /* 0x001fe20000000000 */
[----:B-1----:R-:W-:Y:S02]  /*ec30*/  IMAD.MOV R0, RZ, RZ, -R3 ;  /* 0x000000ffff007224 */ /* 0x002fe400078e0a03 */
[----:B------:R-:W-:Y:S01]  /*ec40*/  VIADD R19, R19, UR4 ;  /* 0x0000000413137c36 */ /* 0x000fe20008000000 */
[----:B------:R-:W-:Y:S01]  /*ec50*/  IADD3 R11, -R16, UR6, RZ ;  /* 0x00000006100b7c10 */ /* 0x000fe2000fffe1ff */
[----:B--2---:R-:W-:Y:S01]  /*ec60*/  IMAD R7, R0, R9, RZ ;  /* 0x0000000900077224 */ /* 0x004fe200078e02ff */
[----:B------:R-:W-:Y:S01]  /*ec70*/  IADD3 R4, RZ, -R2, RZ ;  /* 0x80000002ff047210 */ /* 0x000fe20007ffe0ff */
[----:B------:R-:W-:Y:S01]  /*ec80*/  IMAD.MOV.U32 R2, RZ, RZ, RZ ;  /* 0x000000ffff027224 */ /* 0x000fe200078e00ff */
[----:B------:R-:W-:-:S03]  /*ec90*/  IABS R0, R11 ;  /* 0x0000000b00007213 */ /* 0x000fc60000000000 */
[----:B------:R-:W-:-:S04]  /*eca0*/  IMAD.HI.U32 R2, R3, R7, R2 ;  /* 0x0000000703027227 */ /* 0x000fc800078e0002 */
[----:B------:R-:W-:Y:S02]  /*ecb0*/  IMAD.MOV.U32 R3, RZ, RZ, R0 ;  /* 0x000000ffff037224 */ /* 0x000fe400078e0000 */
[----:B------:R-:W-:Y:S02]  /*ecc0*/  IMAD.MOV.U32 R0, RZ, RZ, R4 ;  /* 0x000000ffff007224 */ /* 0x000fe400078e0004 */
[----:B------:R-:W-:-:S04]  /*ecd0*/  IMAD.HI.U32 R2, R2, R3, RZ ;  /* 0x0000000302027227 */ /* 0x000fc800078e00ff */
[----:B------:R-:W-:-:S05]  /*ece0*/  IMAD R0, R2, R0, R3 ;  /* 0x0000000002007224 */ /* 0x000fca00078e0203 */
[----:B------:R-:W-:-:S13]  /*ecf0*/  ISETP.GT.U32.AND P1, PT, R9, R0, PT ;  /* 0x000000000900720c */ /* 0x000fda0003f24070 */
[----:B------:R-:W-:Y:S02]  /*ed00*/  @!P1 IMAD.IADD R0, R0, 0x1, -R9 ;  /* 0x0000000100009824 */ /* 0x000fe400078e0a09 */
[----:B------:R-:W-:Y:S01]  /*ed10*/  @!P1 VIADD R2, R2, 0x1 ;  /* 0x0000000102029836 */ /* 0x000fe20000000000 */
[----:B------:R-:W-:Y:S02]  /*ed20*/  ISETP.NE.AND P1, PT, R10, RZ, PT ;  /* 0x000000ff0a00720c */ /* 0x000fe40003f25270 */
[----:B------:R-:W-:Y:S02]  /*ed30*/  ISETP.GE.U32.AND P0, PT, R0, R9, PT ;  /* 0x000000090000720c */ /* 0x000fe40003f06070 */
[----:B------:R-:W-:-:S04]  /*ed40*/  LOP3.LUT R0, R11, R10, RZ, 0x3c, !PT ;  /* 0x0000000a0b007212 */ /* 0x000fc800078e3cff */
[----:B------:R-:W-:-:S07]  /*ed50*/  ISETP.GE.AND P2, PT, R0, RZ, PT ;  /* 0x000000ff0000720c */ /* 0x000fce0003f46270 */
[----:B------:R-:W-:-:S06]  /*ed60*/  @P0 IADD3 R2, R2, 0x1, RZ ;  /* 0x0000000102020810 */ /* 0x000fcc0007ffe0ff */
[----:B------:R-:W-:Y:S01]  /*ed70*/  @!P2 IMAD.MOV R2, RZ, RZ, -R2 ;  /* 0x000000ffff02a224 */ /* 0x000fe200078e0a02 */
[----:B------:R-:W-:-:S05]  /*ed80*/  @!P1 LOP3.LUT R2, RZ, R10, RZ, 0x33, !PT ;  /* 0x0000000aff029212 */ /* 0x000fca00078e33ff */
[--C-:B------:R-:W-:Y:S02]  /*ed90*/  IMAD.MOV R17, RZ, RZ, -R2.reuse ;  /* 0x000000ffff117224 */ /* 0x100fe400078e0a02 */
[----:B------:R-:W-:Y:S02]  /*eda0*/  IMAD.MOV.U32 R18, RZ, RZ, R2 ;  /* 0x000000ffff127224 */ /* 0x000fe400078e0002 */
[----:B------:R-:W-:Y:S01]  /*edb0*/  IMAD R17, R10, R17, R11 ;  /* 0x000000110a117224 */ /* 0x000fe200078e020b */
[----:B------:R-:W-:Y:S06]  /*edc0*/  BRA `(.L_x_237) ;  /* 0x0000000000147947 */ /* 0x000fec0003800000 */
.L_x_232:
[----:B------:R-:W-:Y:S01]  /*edd0*/  ULDC UR4, c[0x0][0xc3c] ;  /* 0x00030f0000047ab9 */ /* 0x000fe20000000800 */
[----:B------:R-:W-:Y:S01]  /*ede0*/  IMAD.MOV.U32 R17, RZ, RZ, RZ ;  /* 0x000000ffff117224 */ /* 0x000fe200078e00ff */
[----:B------:R-:W-:Y:S01]  /*edf0*/  MOV R16, UR6 ;  /* 0x0000000600107c02 */ /* 0x000fe20008000f00 */
[----:B------:R-:W-:Y:S02]  /*ee00*/  IMAD.MOV.U32 R18, RZ, RZ, RZ ;  /* 0x000000ffff127224 */ /* 0x000fe400078e00ff */
[----:B------:R-:W-:-:S07]  /*ee10*/  IMAD.U32 R19, RZ, RZ, UR4 ;  /* 0x00000004ff137e24 */ /* 0x000fce000f8e00ff */
.L_x_237:
[----:B------:R-:W-:-:S13]  /*ee20*/  ISETP.NE.AND P0, PT, R5, RZ, PT ;  /* 0x000000ff0500720c */ /* 0x000fda0003f05270 */
[----:B------:R-:W0:Y:S01]  /*ee30*/  @!P0 S2R R3, SR_CgaCtaId ;  /* 0x0000000000038919 */ /* 0x000e220000008800 */
[----:B------:R-:W-:-:S04]  /*ee40*/  @!P0 MOV R0, 0x400 ;  /* 0x0000040000008802 */ /* 0x000fc80000000f00 */
[----:B0-----:R-:W-:-:S05]  /*ee50*/  @!P0 LEA R0, R3, R0, 0x18 ;  /* 0x0000000003008211 */ /* 0x001fca00078ec0ff */
[----:B------:R0:W-:Y:S01]  /*ee60*/  @!P0 STS.128 [R0+0x388d0], R16 ;  /* 0x0388d01000008388 */ /* 0x0001e20000000c00 */
[----:B------:R-:W-:Y:S06]  /*ee70*/  BAR.ARV 0x5, 0x180 ;  /* 0x0146000000007b1d */ /* 0x000fec0000002000 */
.L_x_230:
[----:B------:R2:W-:Y:S01]  /*ee80*/  STL [R1+0x1c], RZ ;  /* 0x00001cff01007387 */ /* 0x0005e20000100800 */
[----:B------:R-:W-:Y:S01]  /*ee90*/  ULDC UR4, c[0x0][0xc3c] ;  /* 0x00030f0000047ab9 */ /* 0x000fe20000000800 */
[----:B------:R-:W-:Y:S01]  /*eea0*/  IMAD.MOV.U32 R28, RZ, RZ, 0x1 ;  /* 0x00000001ff1c7424 */ /* 0x000fe200078e00ff */
[----:B-1----:R-:W-:Y:S01]  /*eeb0*/  ISETP.GE.AND P0, PT, R19, UR4, PT ;  /* 0x0000000413007c0c */ /* 0x002fe2000bf06270 */
[----:B------:R-:W-:-:S12]  /*eec0*/  IMAD.MOV.U32 R27, RZ, RZ, RZ ;  /* 0x000000ffff1b7224 */ /* 0x000fd800078e00ff */
[----:B--2---:R-:W-:Y:S05]  /*eed0*/  @P0 BRA `(.L_x_238) ;  /* 0x0000004800140947 */ /* 0x004fea0003800000 */
[----:B0-----:R-:W2:Y:S01]  /*eee0*/  LDL R0, [R1+0x24] ;  /* 0x0000240001007983 */ /* 0x001ea20000100800 */
[----:B------:R-:W0:Y:S01]  /*eef0*/  S2UR UR5, SR_CgaCtaId ;  /* 0x00000000000579c3 */ /* 0x000e220000008800 */
[----:B------:R-:W-:Y:S01]  /*ef00*/  BSSY B8, `(.L_x_238) ;  /* 0x0000482000087945 */ /* 0x000fe20003800000 */
[----:B------:R-:W-:Y:S01]  /*ef10*/  IMAD.MOV.U32 R28, RZ, RZ, 0x1 ;  /* 0x00000001ff1c7424 */ /* 0x000fe200078e00ff */
[----:B------:R-:W1:Y:S01]  /*ef20*/  S2R R2, SR_TID.X ;  /* 0x0000000000027919 */ /* 0x000e620000002100 */
[----:B------:R-:W-:Y:S01]  /*ef30*/  IMAD.MOV.U32 R27, RZ, RZ, RZ ;  /* 0x000000ffff1b7224 */ /* 0x000fe200078e00ff */
[----:B------:R-:W-:Y:S01]  /*ef40*/  ULDC UR39, c[0x0][0xc] ;  /* 0x0000030000277ab9 */ /* 0x000fe20000000800 */
[----:B------:R3:W-:Y:S01]  /*ef50*/  STL [R1+0x1c], RZ ;  /* 0x00001cff01007387 */ /* 0x0007e20000100800 */
[C---:B-1----:R-:W-:Y:S01]  /*ef60*/  IMAD.SHL.U32 R33, R2.reuse, 0x8, RZ ;  /* 0x0000000802217824 */ /* 0x042fe200078e00ff */
[----:B------:R-:W-:-:S04]  /*ef70*/  LOP3.LUT R3, R2, 0x7f, RZ, 0xc0, !PT ;  /* 0x0000007f02037812 */ /* 0x000fc800078ec0ff */
[----:B------:R-:W-:Y:S02]  /*ef80*/  SHF.R.U32.HI R3, RZ, 0x3, R3 ;  /* 0x00000003ff037819 */ /* 0x000fe40000011603 */
[----:B--2---:R-:W-:Y:S02]  /*ef90*/  R2UR UR4, R0 ;  /* 0x00000000000472ca */ /* 0x004fe400000e0000 */
[----:B------:R-:W-:-:S04]  /*efa0*/  LOP3.LUT R0, R33, 0x1f8, RZ, 0xc0, !PT ;  /* 0x000001f821007812 */ /* 0x000fc800078ec0ff */
[----:B------:R-:W-:Y:S02]  /*efb0*/  LOP3.LUT R0, R0, 0x38, R2, 0x78, !PT ;  /* 0x0000003800007812 */ /* 0x000fe400078e7802 */
[----:B------:R-:W-:Y:S02]  /*efc0*/  SHF.L.U32 R2, R2, 0x4, RZ ;  /* 0x0000000402027819 */ /* 0x000fe400000006ff */
[----:B------:R-:W-:Y:S02]  /*efd0*/  LOP3.LUT R32, R0, 0x200, R33, 0xf8, !PT ;  /* 0x0000020000207812 */ /* 0x000fe400078ef821 */
[----:B------:R-:W-:Y:S01]  /*efe0*/  LOP3.LUT R33, R33, 0x38, RZ, 0xc0, !PT ;  /* 0x0000003821217812 */ /* 0x000fe200078ec0ff */
[----:B------:R-:W-:Y:S01]  /*eff0*/  ULOP3.LUT UR38, UR4, 0x2, URZ, 0xfc, !UPT ;  /* 0x0000000204267892 */ /* 0x000fe2000f8efc3f */
[----:B------:R-:W-:Y:S02]  /*f000*/  LOP3.LUT R2, R3, 0x70, R2, 0xf8, !PT ;  /* 0x0000007003027812 */ /* 0x000fe400078ef802 */
[----:B------:R-:W-:Y:S01]  /*f010*/  UMOV UR4, 0x400 ;  /* 0x0000040000047882 */ /* 0x000fe20000000000 */
[C---:B------:R-:W-:Y:S01]  /*f020*/  LOP3.LUT R0, R33.reuse, 0x40, RZ, 0xfc, !PT ;  /* 0x0000004021007812 */ /* 0x040fe200078efcff */
[----:B0-----:R-:W-:Y:S01]  /*f030*/  ULEA UR4, UR5, UR4, 0x18 ;  /* 0x0000000405047291 */ /* 0x001fe2000f8ec03f */
[----:B------:R-:W-:-:S02]  /*f040*/  LOP3.LUT R37, R33, 0x80, RZ, 0xfc, !PT ;  /* 0x0000008021257812 */ /* 0x000fc400078efcff */
[----:B------:R-:W-:-:S03]  /*f050*/  LOP3.LUT R36, R33, 0xc0, RZ, 0xfc, !PT ;  /* 0x000000c021247812 */ /* 0x000fc600078efcff */
[----:B------:R-:W-:-:S04]  /*f060*/  IMAD.U32 R22, RZ, RZ, UR4 ;  /* 0x00000004ff167e24 */ /* 0x000fc8000f8e00ff */
[----:B---3--:R-:W-:-:S07]  /*f070*/  IMAD R34, R32, 0x2, R22 ;  /* 0x0000000220227824 */ /* 0x008fce00078e0216 */
.L_x_303:
[----:B0-----:R-:W0:Y:S02]  /*f080*/  LDC.64 R2, c[0x0][0xc88] ;  /* 0x00032200ff027b82 */ /* 0x001e240000000a00 */
[----:B0-----:R-:W-:-:S05]  /*f090*/  IMAD.WIDE R2, R19, 0x4, R2 ;  /* 0x0000000413027825 */ /* 0x001fca00078e0202 */
[----:B--2---:R-:W2:Y:S01]  /*f0a0*/  LDG.E R29, desc[UR36][R2.64] ;  /* 0x00000024021d7981 */ /* 0x004ea2000c1e1900 */
[----:B------:R-:W-:Y:S05]  /*f0b0*/  YIELD ;  /* 0x0000000000007946 */ /* 0x000fea0003800000 */
[----:B------:R-:W-:Y:S01]  /*f0c0*/  ULDC.64 UR4, c[0x0][0xa28] ;  /* 0x00028a0000047ab9 */ /* 0x000fe20000000a00 */
[----:B------:R-:W-:Y:S01]  /*f0d0*/  IMAD.MOV.U32 R30, RZ, RZ, RZ ;  /* 0x000000ffff1e7224 */ /* 0x000fe200078e00ff */
[----:B------:R-:W-:Y:S01]  /*f0e0*/  ISETP.NE.U32.AND P0, PT, RZ, UR4, PT ;  /* 0x00000004ff007c0c */ /* 0x000fe2000bf05070 */
[----:B------:R-:W-:-:S03]  /*f0f0*/  ULDC.64 UR6, c[0x0][0xa18] ;  /* 0x0002860000067ab9 */ /* 0x000fc60000000a00 */
[----:B------:R-:W-:Y:S01]  /*f100*/  ISETP.NE.AND.EX P0, PT, RZ, UR5, PT, P0 ;  /* 0x00000005ff007c0c */ /* 0x000fe2000bf05300 */
[----:B------:R-:W-:Y:S01]  /*f110*/  IMAD.MOV.U32 R35, RZ, RZ, RZ ;  /* 0x000000ffff237224 */ /* 0x000fe200078e00ff */
[----:B--2---:R-:W-:-:S11]  /*f120*/  SHF.R.S32.HI R0, RZ, 0x1f, R29 ;  /* 0x0000001fff007819 */ /* 0x004fd6000001141d */
[C---:B------:R-:W-:Y:S02]  /*f130*/  @P0 LEA R2, P1, R29.reuse, UR4, 0x2 ;  /* 0x000000041d020c11 */ /* 0x040fe4000f8210ff */
[C---:B------:R-:W-:Y:S01]  /*f140*/  SHF.L.U32 R24, R29.reuse, 0x2, RZ ;  /* 0x000000021d187819 */ /* 0x040fe200000006ff */
[----:B------:R0:W-:Y:S01]  /*f150*/  STL [R1+0xc], R0 ;  /* 0x00000c0001007387 */ /* 0x0001e20000100800 */
[----:B------:R-:W-:Y:S01]  /*f160*/  @P0 LEA.HI.X R3, R29, UR5, R0, 0x2, P1 ;  /* 0x000000051d030c11 */ /* 0x000fe200088f1400 */
[----:B------:R-:W-:-:S04]  /*f170*/  ULDC.64 UR4, c[0x0][0xa00] ;  /* 0x0002800000047ab9 */ /* 0x000fc80000000a00 */
[----:B-1----:R1:W2:Y:S01]  /*f180*/  @P0 LDG.E R30, desc[UR36][R2.64] ;  /* 0x00000024021e0981 */ /* 0x0022a2000c1e1900 */
[----:B------:R-:W-:Y:S02]  /*f190*/  ISETP.NE.U32.AND P0, PT, RZ, UR4, PT ;  /* 0x00000004ff007c0c */ /* 0x000fe4000bf05070 */
[----:B------:R-:W-:Y:S02]  /*f1a0*/  SHF.L.U64.HI R25, R29, 0x2, R0 ;  /* 0x000000021d197819 */ /* 0x000fe40000010200 */
[----:B------:R-:W-:Y:S02]  /*f1b0*/  ISETP.NE.AND.EX P2, PT, RZ, UR5, PT, P0 ;  /* 0x00000005ff007c0c */ /* 0x000fe4000bf45300 */
[----:B------:R-:W-:Y:S02]  /*f1c0*/  ISETP.NE.U32.AND P0, PT, RZ, UR6, PT ;  /* 0x00000006ff007c0c */ /* 0x000fe4000bf05070 */
[----:B------:R-:W-:Y:S02]  /*f1d0*/  LOP3.LUT R23, R23, 0xffffff7f, RZ, 0xc0, !PT ;  /* 0xffffff7f17177812 */ /* 0x000fe400078ec0ff */
[----:B------:R-:W-:-:S02]  /*f1e0*/  ISETP.NE.AND.EX P0, PT, RZ, UR7, PT, P0 ;  /* 0x00000007ff007c0c */ /* 0x000fc4000bf05300 */
[----:B-1----:R-:W-:-:S04]  /*f1f0*/  IADD3 R2, P1, R24, UR4, RZ ;  /* 0x0000000418027c10 */ /* 0x002fc8000ff3e0ff */
[----:B------:R-:W-:Y:S01]  /*f200*/  IADD3.X R3, R25, UR5, RZ, P1, !PT ;  /* 0x0000000519037c10 */ /* 0x000fe20008ffe4ff */
[----:B------:R-:W-:Y:S01]  /*f210*/  ULDC.64 UR4, c[0x0][0x418] ;  /* 0x0001060000047ab9 */ /* 0x000fe20000000a00 */
[----:B------:R-:W-:-:S03]  /*f220*/  @P2 LOP3.LUT R23, R23, 0x80, RZ, 0xfc, !PT ;  /* 0x0000008017172812 */ /* 0x000fc600078efcff */
[----:B------:R1:W5:Y:S02]  /*f230*/  @P2 LDG.E R35, desc[UR36][R2.64] ;  /* 0x0000002402232981 */ /* 0x000364000c1e1900 */
[----:B------:R-:W-:-:S04]  /*f240*/  @P0 IADD3 R4, P1, R24, UR6, RZ ;  /* 0x0000000618040c10 */ /* 0x000fc8000ff3e0ff */
[----:B------:R-:W-:-:S05]  /*f250*/  @P0 IADD3.X R5, R25, UR7, RZ, P1, !PT ;  /* 0x0000000719050c10 */ /* 0x000fca0008ffe4ff */
[----:B------:R-:W3:Y:S01]  /*f260*/  @P0 LDG.E R4, desc[UR36][R4.64] ;  /* 0x0000002404040981 */ /* 0x000ee2000c1e1900 */
[----:B------:R-:W-:-:S03]  /*f270*/  UISETP.NE.U32.AND UP0, UPT, UR4, URZ, UPT ;  /* 0x0000003f0400728c */ /* 0x000fc6000bf05070 */
[----:B------:R-:W-:Y:S01]  /*f280*/  ULDC UR4, c[0x0][0x424] ;  /* 0x0001090000047ab9 */ /* 0x000fe20000000800 */
[----:B------:R-:W-:-:S03]  /*f290*/  UISETP.NE.AND.EX UP0, UPT, UR5, URZ, UPT, UP0 ;  /* 0x0000003f0500728c */ /* 0x000fc6000bf05300 */
[----:B------:R-:W-:Y:S01]  /*f2a0*/  ULDC UR5, c[0x0][0x2f0] ;  /* 0x0000bc0000057ab9 */ /* 0x000fe20000000800 */
[----:B------:R-:W-:-:S04]  /*f2b0*/  USEL UR4, UR4, 0x1, UP0 ;  /* 0x0000000104047887 */ /* 0x000fc80008000000 */
[----:B------:R-:W-:-:S06]  /*f2c0*/  UIMAD UR4, UR4, UR5, URZ ;  /* 0x00000005040472a4 */ /* 0x000fcc000f8e023f */
[----:B0-----:R-:W-:Y:S01]  /*f2d0*/  IMAD.U32 R0, RZ, RZ, UR4 ;  /* 0x00000004ff007e24 */ /* 0x001fe2000f8e00ff */
[----:B--2---:R1:W-:Y:S04]  /*f2e0*/  STL [R1+0x4], R30 ;  /* 0x0000041e01007387 */ /* 0x0043e80000100800 */
[----:B---3--:R1:W-:Y:S01]  /*f2f0*/  @P0 STL [R1+0x18], R4 ;  /* 0x0000180401000387 */ /* 0x0083e20000100800 */
[----:B------:R-:W-:Y:S05]  /*f300*/  @P0 BRA `(.L_x_239) ;  /* 0x0000000000200947 */ /* 0x000fea0003800000 */
[----:B------:R-:W-:Y:S02]  /*f310*/  ULDC UR4, c[0x0][0x288] ;  /* 0x0000a20000047ab9 */ /* 0x000fe40000000800 */
[----:B-1----:R-:W-:-:S05]  /*f320*/  IMAD.U32 R4, RZ, RZ, UR4 ;  /* 0x00000004ff047e24 */ /* 0x002fca000f8e00ff */
[----:B------:R0:W-:Y:S01]  /*f330*/  STL [R1+0x18], R4 ;  /* 0x0000180401007387 */ /* 0x0001e20000100800 */
[----:B------:R-:W-:Y:S05]  /*f340*/  @!P2 BRA `(.L_x_239) ;  /* 0x000000000010a947 */ /* 0x000fea0003800000 */
[----:B------:R-:W2:Y:S04]  /*f350*/  LDG.E R5, desc[UR36][R2.64] ;  /* 0x0000002402057981 */ /* 0x000ea8000c1e1900 */
[----:B0-----:R-:W2:Y:S02]  /*f360*/  LDG.E R4, desc[UR36][R2.64+0x4] ;  /* 0x0000042402047981 */ /* 0x001ea4000c1e1900 */
[----:B--2---:R-:W-:-:S05]  /*f370*/  IMAD.IADD R2, R4, 0x1, -R5 ;  /* 0x0000000104027824 */ /* 0x004fca00078e0a05 */
[----:B------:R2:W-:Y:S02]  /*f380*/  STL [R1+0x18], R2 ;  /* 0x0000180201007387 */ /* 0x0005e40000100800 */
.L_x_239:
[----:B------:R-:W-:Y:S01]  /*f390*/  ULDC.64 UR4, c[0x0][0xa20] ;  /* 0x0002880000047ab9 */ /* 0x000fe20000000a00 */
[----:B------:R-:W-:Y:S01]  /*f3a0*/  IMAD.MOV.U32 R31, RZ, RZ, R29 ;  /* 0x000000ffff1f7224 */ /* 0x000fe200078e001d */
[----:B------:R-:W-:-:S04]  /*f3b0*/  ISETP.NE.U32.AND P0, PT, RZ, UR4, PT ;  /* 0x00000004ff007c0c */ /* 0x000fc8000bf05070 */
[----:B------:R-:W-:-:S13]  /*f3c0*/  ISETP.NE.AND.EX P0, PT, RZ, UR5, PT, P0 ;  /* 0x00000005ff007c0c */ /* 0x000fda000bf05300 */
[----:B------:R-:W-:Y:S05]  /*f3d0*/  @!P0 BRA `(.L_x_240) ;  /* 0x0000000000108947 */ /* 0x000fea0003800000 */
[----:B-12---:R-:W-:-:S04]  /*f3e0*/  IADD3 R2, P0, R24, UR4, RZ ;  /* 0x0000000418027c10 */ /* 0x006fc8000ff1e0ff */
[----:B------:R-:W-:-:S05]  /*f3f0*/  IADD3.X R3, R25, UR5, RZ, P0, !PT ;  /* 0x0000000519037c10 */ /* 0x000fca00087fe4ff */
[----:B------:R3:W5:Y:S01]  /*f400*/  LDG.E R0, desc[UR36][R2.64] ;  /* 0x0000002402007981 */ /* 0x000762000c1e1900 */
[----:B------:R-:W-:Y:S05]  /*f410*/  BRA `(.L_x_241) ;  /* 0x0000000000247947 */ /* 0x000fea0003800000 */
.L_x_240:
[----:B------:R-:W-:Y:S02]  /*f420*/  ULDC.64 UR4, c[0x0][0xa08] ;  /* 0x0002820000047ab9 */ /* 0x000fe40000000a00 */
[----:B------:R-:W-:-:S04]  /*f430*/  ISETP.NE.U32.AND P0, PT, RZ, UR4, PT ;  /* 0x00000004ff007c0c */ /* 0x000fc8000bf05070 */
[----:B------:R-:W-:-:S13]  /*f440*/  ISETP.NE.AND.EX P0, PT, RZ, UR5, PT, P0 ;  /* 0x00000005ff007c0c */ /* 0x000fda000bf05300 */
[----:B------:R-:W-:Y:S05]  /*f450*/  @!P0 BRA `(.L_x_241) ;  /* 0x0000000000148947 */ /* 0x000fea0003800000 */
[----:B-12---:R-:W1:Y:S02]  /*f460*/  LDC.64 R2, c[0x0][0xa08] ;  /* 0x00028200ff027b82 */ /* 0x006e640000000a00 */
[----:B-1----:R-:W-:-:S05]  /*f470*/  IMAD.WIDE R2, R31, 0x4, R2 ;  /* 0x000000041f027825 */ /* 0x002fca00078e0202 */
[----:B------:R-:W2:Y:S04]  /*f480*/  LDG.E R0, desc[UR36][R2.64] ;  /* 0x0000002402007981 */ /* 0x000ea8000c1e1900 */
[----:B------:R-:W2:Y:S02]  /*f490*/  LDG.E R5, desc[UR36][R2.64+0x4] ;  /* 0x0000042402057981 */ /* 0x000ea4000c1e1900 */
[----:B--2---:R-:W-:-:S07]  /*f4a0*/  IADD3 R0, -R0, R5, RZ ;  /* 0x0000000500007210 */ /* 0x004fce0007ffe1ff */
.L_x_241:
[----:B-123-5:R-:W-:Y:S01]  /*f4b0*/  IMAD.IADD R2, R0, 0x1, -R30 ;  /* 0x0000000100027824 */ /* 0x02efe200078e0a1e */
[----:B------:R-:W-:Y:S03]  /*f4c0*/  BSSY B7, `(.L_x_242) ;  /* 0x0000387000077945 */ /* 0x000fe60003800000 */
[C---:B------:R-:W-:Y:S01]  /*f4d0*/  VIADD R0, R2.reuse, 0x4f ;  /* 0x0000004f02007836 */ /* 0x040fe20000000000 */
[----:B------:R1:W-:Y:S01]  /*f4e0*/  STL [R1], R2 ;  /* 0x0000000201007387 */ /* 0x0003e20000100800 */
[----:B------:R-:W-:Y:S02]  /*f4f0*/  ISETP.GT.AND P0, PT, R2, RZ, PT ;  /* 0x000000ff0200720c */ /* 0x000fe40003f04270 */
[----:B------:R-:W-:-:S05]  /*f500*/  IMAD.HI R0, R0, 0x66666667, RZ ;  /* 0x6666666700007827 */ /* 0x000fca00078e02ff */
[----:B------:R-:W-:-:S04]  /*f510*/  SHF.R.U32.HI R3, RZ, 0x1f, R0 ;  /* 0x0000001fff037819 */ /* 0x000fc80000011600 */
[----:B------:R-:W-:-:S05]  /*f520*/  LEA.HI.SX32 R0, R0, R3, 0x1b ;  /* 0x0000000300007211 */ /* 0x000fca00078fdaff */
[----:B------:R1:W-:Y:S01]  /*f530*/  STL [R1+0x20], R0 ;  /* 0x0000200001007387 */ /* 0x0003e20000100800 */
[----:B------:R-:W-:Y:S05]  /*f540*/  @P0 BRA `(.L_x_243) ;  /* 0x0000000000440947 */ /* 0x000fea0003800000 */
[----:B-1----:R-:W1:Y:S02]  /*f550*/  S2R R2, SR_TID.X ;  /* 0x0000000000027919 */ /* 0x002e640000002100 */
[----:B-1----:R-:W-:-:S04]  /*f560*/  LOP3.LUT R2, R2, 0x7f, RZ, 0xc0, !PT ;  /* 0x0000007f02027812 */ /* 0x002fc800078ec0ff */
[----:B------:R-:W-:-:S13]  /*f570*/  ISETP.NE.AND P0, PT, R2, RZ, PT ;  /* 0x000000ff0200720c */ /* 0x000fda0003f05270 */
[----:B------:R-:W-:Y:S05]  /*f580*/  @P0 BRA `(.L_x_244) ;  /* 0x0000003400e80947 */ /* 0x000fea0003800000 */
[----:B------:R-:W1:Y:S01]  /*f590*/  S2R R5, SR_LANEID ;  /* 0x0000000000057919 */ /* 0x000e620000000000 */
[----:B------:R-:W-:Y:S01]  /*f5a0*/  VOTEU.ANY UR4, UPT, PT ;  /* 0x0000000000047886 */ /* 0x000fe200038e0100 */
[----:B------:R-:W2:Y:S01]  /*f5b0*/  LDC.64 R2, c[0x0][0xc60] ;  /* 0x00031800ff027b82 */ /* 0x000ea20000000a00 */
[----:B------:R-:W1:Y:S02]  /*f5c0*/  FLO.U32 R0, UR4 ;  /* 0x0000000400007d00 */ /* 0x000e6400080e0000 */
[----:B-1----:R-:W-:-:S06]  /*f5d0*/  ISETP.EQ.U32.AND P0, PT, R0, R5, PT ;  /* 0x000000050000720c */ /* 0x002fcc0003f02070 */
[----:B------:R-:W2:Y:S07]  /*f5e0*/  POPC R5, UR4 ;  /* 0x0000000400057d09 */ /* 0x000eae0008000000 */
[----:B--2---:R-:W2:Y:S01]  /*f5f0*/  @P0 ATOMG.E.ADD.STRONG.GPU PT, R3, desc[UR36][R2.64], R5 ;  /* 0x00000005020309a8 */ /* 0x004ea200081ee1e4 */
[----:B0-----:R-:W0:Y:S02]  /*f600*/  S2R R4, SR_LTMASK ;  /* 0x0000000000047919 */ /* 0x001e240000003900 */
[----:B0-----:R-:W-:-:S04]  /*f610*/  LOP3.LUT R4, R4, UR4, RZ, 0xc0, !PT ;  /* 0x0000000404047c12 */ /* 0x001fc8000f8ec0ff */
[----:B------:R-:W0:Y:S01]  /*f620*/  POPC R7, R4 ;  /* 0x0000000400077309 */ /* 0x000e220000000000 */
[----:B--2---:R-:W0:Y:S02]  /*f630*/  SHFL.IDX PT, R0, R3, R0, 0x1f ;  /* 0x00001f0003007589 */ /* 0x004e2400000e0000 */
[----:B0-----:R-:W-:Y:S01]  /*f640*/  IADD3 R16, R0, UR39, R7 ;  /* 0x0000002700107c10 */ /* 0x001fe2000fffe007 */
[----:B------:R-:W-:Y:S06]  /*f650*/  BRA `(.L_x_244) ;  /* 0x0000003400b47947 */ /* 0x000fec0003800000 */
.L_x_243:
[----:B-1----:R-:W-:Y:S01]  /*f660*/  VIADD R0, R22, 0x24400 ;  /* 0x0002440016007836 */ /* 0x002fe20000000000 */
[----:B------:R-:W-:Y:S04]  /*f670*/  BSSY B6, `(.L_x_245) ;  /* 0x0000013000067945 */ /* 0x000fe80003800000 */
[----:B------:R-:W-:-:S13]  /*f680*/  LOP3.LUT P0, RZ, R0, 0x3ff, RZ, 0xc0, !PT ;  /* 0x000003ff00ff7812 */ /* 0x000fda000780c0ff */
[----:B------:R-:W-:Y:S05]  /*f690*/  @!P0 BRA `(.L_x_246) ;  /* 0x0000000000408947 */ /* 0x000fea0003800000 */
[----:B------:R-:W-:Y:S01]  /*f6a0*/  MOV R2, 0x0 ;  /* 0x0000000000027802 */ /* 0x000fe20000000f00 */
[----:B------:R-:W-:Y:S01]  /*f6b0*/  ULDC.64 UR6, c[0x4][0x138] ;  /* 0x01004e0000067ab9 */ /* 0x000fe20000000a00 */
[----:B------:R-:W-:Y:S01]  /*f6c0*/  ULDC.64 UR8, c[0x4][0x140] ;  /* 0x0100500000087ab9 */ /* 0x000fe20000000a00 */
[----:B------:R-:W-:Y:S01]  /*f6d0*/  ULDC.64 UR4, c[0x4][0x98] ;  /* 0x0100260000047ab9 */ /* 0x000fe20000000a00 */
[----:B0-----:R-:W-:Y:S01]  /*f6e0*/  IMAD.U32 R4, RZ, RZ, UR6 ;  /* 0x00000006ff047e24 */ /* 0x001fe2000f8e00ff */
[----:B------:R-:W-:Y:S01]  /*f6f0*/  MOV R6, UR8 ;  /* 0x0000000800067c02 */ /* 0x000fe20008000f00 */
[----:B------:R-:W0:Y:S01]  /*f700*/  LDC.64 R2, c[0x4][R2] ;  /* 0x0100000002027b82 */ /* 0x000e220000000a00 */
[----:B------:R-:W-:Y:S01]  /*f710*/  IMAD.U32 R5, RZ, RZ, UR7 ;  /* 0x00000007ff057e24 */ /* 0x000fe2000f8e00ff */
[----:B------:R-:W-:Y:S01]  /*f720*/  MOV R13, RZ ;  /* 0x000000ff000d7202 */ /* 0x000fe20000000f00 */
[----:B------:R-:W-:Y:S02]  /*f730*/  IMAD.U32 R7, RZ, RZ, UR9 ;  /* 0x00000009ff077e24 */ /* 0x000fe4000f8e00ff */
[----:B------:R-:W-:-:S02]  /*f740*/  IMAD.U32 R10, RZ, RZ, UR4 ;  /* 0x00000004ff0a7e24 */ /* 0x000fc4000f8e00ff */
[----:B------:R-:W-:Y:S02]  /*f750*/  IMAD.U32 R11, RZ, RZ, UR5 ;  /* 0x00000005ff0b7e24 */ /* 0x000fe4000f8e00ff */
[----:B------:R-:W-:Y:S02]  /*f760*/  IMAD.MOV.U32 R8, RZ, RZ, 0x70 ;  /* 0x00000070ff087424 */ /* 0x000fe400078e00ff */
[----:B------:R-:W-:-:S07]  /*f770*/  IMAD.MOV.U32 R12, RZ, RZ, 0x1 ;  /* 0x00000001ff0c7424 */ /* 0x000fce00078e00ff */
[----:B------:R-:W-:-:S07]  /*f780*/  LEPC R20, `(.L_x_246) ;  /* 0x000000001014794e */ /* 0x000fce0000000000 */
[----:B0-----:R-:W-:Y:S05]  /*f790*/  CALL.ABS.NOINC R2 ;  /* 0x0000000002007343 */ /* 0x001fea0003c00000 */
.L_x_246:
[----:B------:R-:W-:Y:S05]  /*f7a0*/  BSYNC B6 ;  /* 0x0000000000067941 */ /* 0x000fea0003800000 */
.L_x_245:
[----:B------:R-:W-:Y:S01]  /*f7b0*/  VIADD R0, R22, 0x400 ;  /* 0x0000040016007836 */ /* 0x000fe20000000000 */
[----:B------:R-:W-:Y:S04]  /*f7c0*/  BSSY B6, `(.L_x_247) ;  /* 0x0000022000067945 */ /* 0x000fe80003800000 */
[----:B------:R-:W-:-:S13]  /*f7d0*/  LOP3.LUT P0, RZ, R0, 0x3ff, RZ, 0xc0, !PT ;  /* 0x000003ff00ff7812 */ /* 0x000fda000780c0ff */
[----:B------:R-:W-:Y:S05]  /*f7e0*/  @!P0 BRA `(.L_x_248) ;  /* 0x00000000007c8947 */ /* 0x000fea0003800000 */
[----:B------:R-:W-:Y:S01]  /*f7f0*/  MOV R26, 0x0 ;  /* 0x00000000001a7802 */ /* 0x000fe20000000f00 */
[----:B------:R-:W-:Y:S01]  /*f800*/  ULDC.64 UR6, c[0x4][0x138] ;  /* 0x01004e0000067ab9 */ /* 0x000fe20000000a00 */
[----:B------:R-:W-:Y:S01]  /*f810*/  ULDC.64 UR8, c[0x4][0x140] ;  /* 0x0100500000087ab9 */ /* 0x000fe20000000a00 */
[----:B------:R-:W-:Y:S01]  /*f820*/  ULDC.64 UR4, c[0x4][0xa0] ;  /* 0x0100280000047ab9 */ /* 0x000fe20000000a00 */
[----:B------:R1:W2:Y:S01]  /*f830*/  LDC.64 R2, c[0x4][R26] ;  /* 0x010000001a027b82 */ /* 0x0002a20000000a00 */
[----:B0-----:R-:W-:Y:S01]  /*f840*/  IMAD.U32 R4, RZ, RZ, UR6 ;  /* 0x00000006ff047e24 */ /* 0x001fe2000f8e00ff */
[----:B------:R-:W-:Y:S01]  /*f850*/  MOV R10, UR4 ;  /* 0x00000004000a7c02 */ /* 0x000fe20008000f00 */
[----:B------:R-:W-:Y:S02]  /*f860*/  IMAD.U32 R5, RZ, RZ, UR7 ;  /* 0x00000007ff057e24 */ /* 0x000fe4000f8e00ff */
[----:B------:R-:W-:Y:S02]  /*f870*/  IMAD.U32 R6, RZ, RZ, UR8 ;  /* 0x00000008ff067e24 */ /* 0x000fe4000f8e00ff */
[----:B------:R-:W-:-:S02]  /*f880*/  IMAD.U32 R7, RZ, RZ, UR9 ;  /* 0x00000009ff077e24 */ /* 0x000fc4000f8e00ff */
[----:B------:R-:W-:Y:S02]  /*f890*/  IMAD.U32 R11, RZ, RZ, UR5 ;  /* 0x00000005ff0b7e24 */ /* 0x000fe4000f8e00ff */
[----:B------:R-:W-:Y:S02]  /*f8a0*/  IMAD.MOV.U32 R8, RZ, RZ, 0x70 ;  /* 0x00000070ff087424 */ /* 0x000fe400078e00ff */
[----:B------:R-:W-:Y:S02]  /*f8b0*/  IMAD.MOV.U32 R12, RZ, RZ, 0x1 ;  /* 0x00000001ff0c7424 */ /* 0x000fe400078e00ff */
[----:B-1----:R-:W-:-:S07]  /*f8c0*/  IMAD.MOV.U32 R13, RZ, RZ, RZ ;  /* 0x000000ffff0d7224 */ /* 0x002fce00078e00ff */
[----:B------:R-:W-:-:S07]  /*f8d0*/  LEPC R20, `(.L_x_249) ;  /* 0x000000001014794e */ /* 0x000fce0000000000 */
[----:B--2---:R-:W-:Y:S05]  /*f8e0*/  CALL.ABS.NOINC R2 ;  /* 0x0000000002007343 */ /* 0x004fea0003c00000 */
.L_x_249:
[----:B------:R0:W1:Y:S01]  /*f8f0*/  LDC.64 R2, c[0x4][R26] ;  /* 0x010000001a027b82 */ /* 0x0000620000000a00 */
[----:B------:R-:W-:Y:S01]  /*f900*/  ULDC.64 UR6, c[0x4][0x138] ;  /* 0x01004e0000067ab9 */ /* 0x000fe20000000a00 */
[----:B------:R-:W-:Y:S01]  /*f910*/  ULDC.64 UR8, c[0x4][0x140] ;  /* 0x0100500000087ab9 */ /* 0x000fe20000000a00 */
[----:B------:R-:W-:Y:S01]  /*f920*/  ULDC.64 UR4, c[0x4][0xa8] ;  /* 0x01002a0000047ab9 */ /* 0x000fe20000000a00 */
[----:B------:R-:W-:Y:S01]  /*f930*/  IMAD.U32 R4, RZ, RZ, UR6 ;  /* 0x00000006ff047e24 */ /* 0x000fe2000f8e00ff */
[----:B------:R-:W-:Y:S01]  /*f940*/  MOV R5, UR7 ;  /* 0x0000000700057c02 */ /* 0x000fe20008000f00 */
[----:B------:R-:W-:Y:S01]  /*f950*/  IMAD.U32 R6, RZ, RZ, UR8 ;  /* 0x00000008ff067e24 */ /* 0x000fe2000f8e00ff */
[----:B------:R-:W-:Y:S01]  /*f960*/  MOV R12, 0x1 ;  /* 0x00000001000c7802 */ /* 0x000fe20000000f00 */
[----:B------:R-:W-:Y:S02]  /*f970*/  IMAD.U32 R7, RZ, RZ, UR9 ;  /* 0x00000009ff077e24 */ /* 0x000fe4000f8e00ff */
[----:B------:R-:W-:-:S02]  /*f980*/  IMAD.U32 R10, RZ, RZ, UR4 ;  /* 0x00000004ff0a7e24 */ /* 0x000fc4000f8e00ff */
[----:B------:R-:W-:Y:S02]  /*f990*/  IMAD.U32 R11, RZ, RZ, UR5 ;  /* 0x00000005ff0b7e24 */ /* 0x000fe4000f8e00ff */
[----:B------:R-:W-:Y:S02]  /*f9a0*/  IMAD.MOV.U32 R8, RZ, RZ, 0x70 ;  /* 0x00000070ff087424 */ /* 0x000fe400078e00ff */
[----:B0-----:R-:W-:-:S07]  /*f9b0*/  IMAD.MOV.U32 R13, RZ, RZ, RZ ;  /* 0x000000ffff0d7224 */ /* 0x001fce00078e00ff */
[----:B------:R-:W-:-:S07]  /*f9c0*/  LEPC R20, `(.L_x_248) ;  /* 0x000000001014794e */ /* 0x000fce0000000000 */
[----:B-1----:R-:W-:Y:S05]  /*f9d0*/  CALL.ABS.NOINC R2 ;  /* 0x0000000002007343 */ /* 0x002fea0003c00000 */
.L_x_248:
[----:B------:R-:W-:Y:S05]  /*f9e0*/  BSYNC B6 ;  /* 0x0000000000067941 */ /* 0x000fea0003800000 */
.L_x_247:
[----:B------:R-:W2:Y:S01]  /*f9f0*/  LDL R26, [R1+0x20] ;  /* 0x00002000011a7983 */ /* 0x000ea20000100800 */
[----:B------:R-:W-:Y:S01]  /*fa00*/  ULDC.64 UR4, c[0x0][0x9f8] ;  /* 0x00027e0000047ab9 */ /* 0x000fe20000000a00 */
[----:B------:R-:W1:Y:S02]  /*fa10*/  LDC R6, c[0x0][0x430] ;  /* 0x00010c00ff067b82 */ /* 0x000e640000000800 */
[----:B------:R-:W3:Y:S01]  /*fa20*/  LDL R2, [R1] ;  /* 0x0000000001027983 */ /* 0x000ee20000100800 */
[----:B------:R-:W-:Y:S01]  /*fa30*/  ISETP.NE.U32.AND P0, PT, RZ, UR4, PT ;  /* 0x00000004ff007c0c */ /* 0x000fe2000bf05070 */
[----:B------:R-:W4:Y:S03]  /*fa40*/  S2R R20, SR_TID.X ;  /* 0x0000000000147919 */ /* 0x000f260000002100 */
[----:B------:R-:W-:-:S13]  /*fa50*/  ISETP.NE.AND.EX P0, PT, RZ, UR5, PT, P0 ;  /* 0x00000005ff007c0c */ /* 0x000fda000bf05300 */
[----:B------:R-:W-:Y:S01]  /*fa60*/  @P0 IADD3 R24, P1, R24, UR4, RZ ;  /* 0x0000000418180c10 */ /* 0x000fe2000ff3e0ff */
[----:B------:R-:W0:Y:S01]  /*fa70*/  S2R R21, SR_TID.X ;  /* 0x0000000000157919 */ /* 0x000e220000002100 */
[----:B------:R-:W-:Y:S02]  /*fa80*/  ULDC UR4, c[0x0][0x2f4] ;  /* 0x0000bd0000047ab9 */ /* 0x000fe40000000800 */
[----:B------:R-:W-:-:S05]  /*fa90*/  @P0 IADD3.X R25, R25, UR5, RZ, P1, !PT ;  /* 0x0000000519190c10 */ /* 0x000fca0008ffe4ff */
[----:B------:R-:W3:Y:S01]  /*faa0*/  @P0 LDG.E R31, desc[UR36][R24.64] ;  /* 0x00000024181f0981 */ /* 0x000ee2000c1e1900 */
[----:B-1----:R-:W-:Y:S02]  /*fab0*/  ISETP.NE.AND P2, PT, R6, 0x1, PT ;  /* 0x000000010600780c */ /* 0x002fe40003f45270 */
[----:B----4-:R-:W-:-:S04]  /*fac0*/  LOP3.LUT R20, R20, 0x7f, RZ, 0xc0, !PT ;  /* 0x0000007f14147812 */ /* 0x010fc800078ec0ff */
[----:B------:R-:W-:-:S07]  /*fad0*/  SHF.R.U32.HI R0, RZ, 0x3, R20 ;  /* 0x00000003ff007819 */ /* 0x000fce0000011614 */
[----:B0-----:R-:W0:Y:S01]  /*fae0*/  @P2 LDC R4, c[0x0][0x434] ;  /* 0x00010d00ff042b82 */ /* 0x001e220000000800 */
[----:B------:R-:W-:-:S05]  /*faf0*/  IMAD.SHL.U32 R20, R21, 0x10, RZ ;  /* 0x0000001015147824 */ /* 0x000fca00078e00ff */
[----:B------:R-:W-:Y:S02]  /*fb00*/  LOP3.LUT R20, R0, 0x70, R20, 0xf8, !PT ;  /* 0x0000007000147812 */ /* 0x000fe400078ef814 */
[----:B------:R-:W1:Y:S01]  /*fb10*/  @P2 LDC R0, c[0x0][0x438] ;  /* 0x00010e00ff002b82 */ /* 0x000e620000000800 */
[----:B------:R-:W-:Y:S02]  /*fb20*/  LOP3.LUT R23, R23, 0xffffffbf, RZ, 0xc0, !PT ;  /* 0xffffffbf17177812 */ /* 0x000fe400078ec0ff */
[----:B------:R-:W-:Y:S02]  /*fb30*/  LOP3.LUT R8, R33, 0x40, RZ, 0xfc, !PT ;  /* 0x0000004021087812 */ /* 0x000fe400078efcff */
[----:B------:R-:W-:-:S04]  /*fb40*/  @P2 LOP3.LUT R23, R23, 0x40, RZ, 0xfc, !PT ;  /* 0x0000004017172812 */ /* 0x000fc800078efcff */
[----:B------:R-:W-:Y:S01]  /*fb50*/  LOP3.LUT R23, R23, 0xffffffef, RZ, 0xc0, !PT ;  /* 0xffffffef17177812 */ /* 0x000fe200078ec0ff */
[----:B------:R-:W-:Y:S01]  /*fb60*/  UMOV UR5, 0xffffffff ;  /* 0xffffffff00057882 */ /* 0x000fe20000000000 */
[----:B--2---:R-:W-:-:S04]  /*fb70*/  VIADD R26, R26, 0xffffffff ;  /* 0xffffffff1a1a7836 */ /* 0x004fc80000000000 */
[----:B------:R-:W-:-:S05]  /*fb80*/  IMAD R5, R26, 0x50, R20 ;  /* 0x000000501a057824 */ /* 0x000fca00078e0214 */
[----:B---3--:R-:W-:-:S04]  /*fb90*/  ISETP.GE.AND P0, PT, R5, R2, PT ;  /* 0x000000020500720c */ /* 0x008fc80003f06270 */
[----:B------:R-:W-:Y:S01]  /*fba0*/  ISETP.GT.U32.OR P0, PT, R20, 0x4f, P0 ;  /* 0x0000004f1400780c */ /* 0x000fe20000704470 */
[----:B------:R-:W-:-:S04]  /*fbb0*/  IMAD.IADD R5, R5, 0x1, R30 ;  /* 0x0000000105057824 */ /* 0x000fc800078e021e */
[----:B0-----:R-:W-:-:S08]  /*fbc0*/  @P2 IMAD.HI.U32 R7, R5, R4, RZ ;  /* 0x0000000405072227 */ /* 0x001fd000078e00ff */
[----:B------:R-:W0:Y:S01]  /*fbd0*/  @!P0 LDC.64 R2, c[0x0][0x428] ;  /* 0x00010a00ff028b82 */ /* 0x000e220000000a00 */
[----:B------:R-:W-:Y:S01]  /*fbe0*/  IMAD.MOV.U32 R4, RZ, RZ, R5 ;  /* 0x000000ffff047224 */ /* 0x000fe200078e0005 */
[----:B-1----:R-:W-:-:S04]  /*fbf0*/  @P2 SHF.R.U32.HI R4, RZ, R0, R7 ;  /* 0x00000000ff042219 */ /* 0x002fc80000011607 */
[----:B------:R-:W-:-:S05]  /*fc00*/  IADD3 R0, -R4, RZ, RZ ;  /* 0x000000ff04007210 */ /* 0x000fca0007ffe1ff */
[----:B------:R-:W-:Y:S01]  /*fc10*/  IMAD R0, R6, R0, R5 ;  /* 0x0000000006007224 */ /* 0x000fe200078e0205 */
[----:B------:R-:W-:Y:S02]  /*fc20*/  SHF.R.S32.HI R6, RZ, 0x1f, R31 ;  /* 0x0000001fff067819 */ /* 0x000fe4000001141f */
[----:B------:R-:W-:-:S03]  /*fc30*/  @!P0 SHF.R.S32.HI R5, RZ, 0x1f, R4 ;  /* 0x0000001fff058819 */ /* 0x000fc60000011404 */
[----:B------:R0:W-:Y:S02]  /*fc40*/  STL [R1+0x8], R6 ;  /* 0x0000080601007387 */ /* 0x0001e40000100800 */
[-C--:B0-----:R-:W-:Y:S02]  /*fc50*/  @!P0 IMAD R6, R6, R2.reuse, RZ ;  /* 0x0000000206068224 */ /* 0x081fe400078e02ff */
[----:B------:R-:W-:-:S04]  /*fc60*/  @!P0 IMAD.WIDE.U32 R4, R31, R2, R4 ;  /* 0x000000021f048225 */ /* 0x000fc800078e0004 */
[----:B------:R-:W-:Y:S02]  /*fc70*/  @!P0 IMAD R6, R31, R3, R6 ;  /* 0x000000031f068224 */ /* 0x000fe400078e0206 */
[----:B------:R-:W0:Y:S02]  /*fc80*/  @!P0 LDC.64 R2, c[0x0][0x418] ;  /* 0x00010600ff028b82 */ /* 0x000e240000000a00 */
[----:B------:R-:W-:Y:S01]  /*fc90*/  @!P0 IMAD.IADD R6, R5, 0x1, R6 ;  /* 0x0000000105068824 */ /* 0x000fe200078e0206 */
[----:B------:R-:W-:Y:S02]  /*fca0*/  ISETP.GE.AND P2, PT, R8, UR4, PT ;  /* 0x0000000408007c0c */ /* 0x000fe4000bf46270 */
[----:B0-----:R-:W-:-:S04]  /*fcb0*/  @!P0 LEA R2, P1, R4, R2, 0x2 ;  /* 0x0000000204028211 */ /* 0x001fc800078210ff */
[----:B------:R-:W-:Y:S01]  /*fcc0*/  @!P0 LEA.HI.X R3, R4, R3, R6, 0x2, P1 ;  /* 0x0000000304038211 */ /* 0x000fe200008f1406 */
[----:B------:R-:W-:-:S06]  /*fcd0*/  IMAD.MOV.U32 R4, RZ, RZ, RZ ;  /* 0x000000ffff047224 */ /* 0x000fcc00078e00ff */
[----:B------:R0:W5:Y:S01]  /*fce0*/  @!P0 LDG.E R4, desc[UR36][R2.64] ;  /* 0x0000002402048981 */ /* 0x000162000c1e1900 */
[----:B------:R-:W-:Y:S02]  /*fcf0*/  ISETP.GE.AND P0, PT, R33, UR4, PT ;  /* 0x0000000421007c0c */ /* 0x000fe4000bf06270 */
[----:B------:R-:W-:-:S11]  /*fd00*/  ISETP.GE.AND P1, PT, R37, UR4, PT ;  /* 0x0000000425007c0c */ /* 0x000fd6000bf26270 */
[----:B------:R-:W-:-:S04]  /*fd10*/  @P0 LOP3.LUT R23, R23, 0x10, RZ, 0xfc, !PT ;  /* 0x0000001017170812 */ /* 0x000fc800078efcff */
[----:B------:R-:W-:-:S04]  /*fd20*/  LOP3.LUT R23, R23, 0xfffffff7, RZ, 0xc0, !PT ;  /* 0xfffffff717177812 */ /* 0x000fc800078ec0ff */
[----:B------:R-:W-:Y:S02]  /*fd30*/  @P2 LOP3.LUT R23, R23, 0x8, RZ, 0xfc, !PT ;  /* 0x0000000817172812 */ /* 0x000fe400078efcff */
[----:B------:R-:W-:Y:S02]  /*fd40*/  ISETP.GE.AND P0, PT, R36, UR4, PT ;  /* 0x0000000424007c0c */ /* 0x000fe4000bf06270 */
[----:B------:R-:W-:-:S04]  /*fd50*/  LOP3.LUT R23, R23, 0xfffffffb, RZ, 0xc0, !PT ;  /* 0xfffffffb17177812 */ /* 0x000fc800078ec0ff */
[----:B------:R-:W-:-:S04]  /*fd60*/  @P1 LOP3.LUT R23, R23, 0x4, RZ, 0xfc, !PT ;  /* 0x0000000417171812 */ /* 0x000fc800078efcff */
[----:B------:R-:W-:Y:S01]  /*fd70*/  LOP3.LUT R23, R23, 0xfffffffd, RZ, 0xc0, !PT ;  /* 0xfffffffd17177812 */ /* 0x000fe200078ec0ff */
[----:B0-----:R-:W-:-:S03]  /*fd80*/  IMAD.U32 R2, RZ, RZ, UR38 ;  /* 0x00000026ff027e24 */ /* 0x001fc6000f8e00ff */
[----:B------:R-:W-:Y:S01]  /*fd90*/  @P0 LOP3.LUT R23, R23, 0x2, RZ, 0xfc, !PT ;  /* 0x0000000217170812 */ /* 0x000fe200078efcff */
[----:B------:R-:W-:Y:S06]  /*fda0*/  BRA.DIV UR5, `(.L_x_250) ;  /* 0x0000003e05c47947 */ /* 0x000fec000b800000 */
.L_x_320:
[----:B------:R-:W-:Y:S02]  /*fdb0*/  ISETP.NE.AND P0, PT, R2, 0x3, PT ;  /* 0x000000030200780c */ /* 0x000fe40003f05270 */
[----:B------:R-:W-:Y:S02]  /*fdc0*/  ISETP.GT.U32.AND P1, PT, R20, 0x4f, PT ;  /* 0x0000004f1400780c */ /* 0x000fe40003f24070 */
[----:B------:R-:W-:Y:S02]  /*fdd0*/  LOP3.LUT R23, R23, 0xffffffdf, RZ, 0xc0, !PT ;  /* 0xffffffdf17177812 */ /* 0x000fe400078ec0ff */
[----:B------:R-:W-:-:S07]  /*fde0*/  SHF.R.S32.HI R30, RZ, 0x1f, R18 ;  /* 0x0000001fff1e7819 */ /* 0x000fce0000011412 */
[----:B------:R-:W-:-:S04]  /*fdf0*/  @P0 LOP3.LUT R23, R23, 0x20, RZ, 0xfc, !PT ;  /* 0x0000002017170812 */ /* 0x000fc800078efcff */
[----:B------:R-:W-:-:S04]  /*fe00*/  LOP3.LUT R23, R23, 0xfffffffe, RZ, 0xc0, !PT ;  /* 0xfffffffe17177812 */ /* 0x000fc800078ec0ff */
[----:B------:R-:W-:Y:S01]  /*fe10*/  @P1 LOP3.LUT R23, R23, 0x1, RZ, 0xfc, !PT ;  /* 0x0000000117171812 */ /* 0x000fe200078efcff */
[----:B------:R-:W-:Y:S06]  /*fe20*/  @!P0 BRA `(.L_x_251) ;  /* 0x0000000000048947 */ /* 0x000fec0003800000 */
[----:B------:R-:W-:Y:S01]  /*fe30*/  BPT.TRAP 0x1 ;  /* 0x000000040000795c */ /* 0x000fe20000300000 */
.L_x_251:
        /* <DEDUP_REMOVED lines=12> */
[----:B------:R-:W-:-:S03]  /*ff00*/  ULDC.64 UR4, c[0x0][0x330] ;  /* 0x0000cc0000047ab9 */ /* 0x000fc60000000a00 */
[----:B------:R-:W-:Y:S02]  /*ff10*/  IMAD.IADD R3, R3, 0x1, R5 ;  /* 0x0000000103037824 */ /* 0x000fe400078e0205 */
[----:B------:R-:W-:Y:S02]  /*ff20*/  IMAD R5, R30, UR4, RZ ;  /* 0x000000041e057c24 */ /* 0x000fe4000f8e02ff */
[----:B------:R-:W-:-:S04]  /*ff30*/  IMAD.WIDE.U32 R2, R18, UR4, R2 ;  /* 0x0000000412027c25 */ /* 0x000fc8000f8e0002 */
[----:B------:R-:W-:Y:S01]  /*ff40*/  IMAD R5, R18, UR5, R5 ;  /* 0x0000000512057c24 */ /* 0x000fe2000f8e0205 */
[----:B------:R-:W-:Y:S02]  /*ff50*/  ULDC.64 UR4, c[0x0][0x318] ;  /* 0x0000c60000047ab9 */ /* 0x000fe40000000a00 */
[----:B------:R-:W-:Y:S02]  /*ff60*/  LEA R24, P0, R2, UR4, 0x1 ;  /* 0x0000000402187c11 */ /* 0x000fe4000f8008ff */
[----:B------:R-:W-:-:S04]  /*ff70*/  IADD3 R5, R3, R5, RZ ;  /* 0x0000000503057210 */ /* 0x000fc80007ffe0ff */
[----:B------:R-:W-:Y:S01]  /*ff80*/  LEA.HI.X R25, R2, UR5, R5, 0x1, P0 ;  /* 0x0000000502197c11 */ /* 0x000fe200080f0c05 */
[----:B------:R-:W-:Y:S01]  /*ff90*/  IMAD R5, R27, 0x8, R22 ;  /* 0x000000081b057824 */ /* 0x000fe200078e0216 */
[----:B------:R-:W-:-:S04]  /*ffa0*/  SHF.L.U32 R2, R28, 0x1f, RZ ;  /* 0x0000001f1c027819 */ /* 0x000fc800000006ff */
[----:B------:R-:W0:Y:S02]  /*ffb0*/  SYNCS.PHASECHK.TRANS64.TRYWAIT P0, [R5+URZ+0x38840], R2 ;  /* 0x03884002050075a7 */ /* 0x000e24000800017f */
[----:B0-----:R-:W-:Y:S05]  /*ffc0*/  @!P0 BRA `(.L_x_253) ;  /* 0x0000003c006c8947 */ /* 0x001fea0003800000 */
.L_x_321:
[----:B------:R-:W-:Y:S05]  /*ffd0*/  BSYNC B0 ;  /* 0x0000000000007941 */ /* 0x000fea0003800000 */
.L_x_252:
[----:B------:R-:W2:Y:S01]  /*ffe0*/  LDL R9, [R1] ;  /* 0x0000000001097983 */ /* 0x000ea20000100800 */
[----:B------:R-:W-:Y:S02]  /*fff0*/  ULDC.64 UR4, c[0x0][0x300] ;  /* 0x0000c00000047ab9 */ /* 0x000fe40000000a00 */
[----:B------:R-:W-:Y:S01]  /*10000*/  IMAD R6, R6, UR4, RZ ;  /* 0x0000000406067c24 */ /* 0x000fe2000f8e02ff */
[----:B------:R-:W1:Y:S01]  /*10010*/  S2R R8, SR_TID.X ;  /* 0x0000000000087919 */ /* 0x000e620000002100 */
[----:B0-----:R-:W-:-:S04]  /*10020*/  IMAD.WIDE.U32 R2, R0, UR4, RZ ;  /* 0x0000000400027c25 */ /* 0x001fc8000f8e00ff */
[----:B------:R-:W-:Y:S01]  /*10030*/  IMAD R6, R0, UR5, R6 ;  /* 0x0000000500067c24 */ /* 0x000fe2000f8e0206 */
[----:B------:R-:W-:Y:S02]  /*10040*/  ULDC.64 UR4, c[0x0][0x310] ;  /* 0x0000c40000047ab9 */ /* 0x000fe40000000a00 */
[----:B------:R-:W-:Y:S02]  /*10050*/  IMAD R7, R7, UR4, RZ ;  /* 0x0000000407077c24 */ /* 0x000fe4000f8e02ff */
[----:B------:R-:W-:Y:S02]  /*10060*/  IMAD.IADD R3, R3, 0x1, R6 ;  /* 0x0000000103037824 */ /* 0x000fe400078e0206 */
[C---:B------:R-:W-:Y:S02]  /*10070*/  IMAD R7, R4.reuse, UR5, R7 ;  /* 0x0000000504077c24 */ /* 0x040fe4000f8e0207 */
[----:B------:R-:W-:Y:S01]  /*10080*/  IMAD.WIDE.U32 R2, R4, UR4, R2 ;  /* 0x0000000404027c25 */ /* 0x000fe2000f8e0002 */
[----:B------:R-:W-:-:S03]  /*10090*/  ULDC.64 UR4, c[0x0][0x308] ;  /* 0x0000c20000047ab9 */ /* 0x000fc60000000a00 */
[----:B------:R-:W-:Y:S02]  /*100a0*/  IMAD.IADD R3, R3, 0x1, R7 ;  /* 0x0000000103037824 */ /* 0x000fe400078e0207 */
[----:B------:R-:W-:Y:S02]  /*100b0*/  IMAD R0, R30, UR4, RZ ;  /* 0x000000041e007c24 */ /* 0x000fe4000f8e02ff */
[----:B------:R-:W-:-:S04]  /*100c0*/  IMAD.WIDE.U32 R2, R18, UR4, R2 ;  /* 0x0000000412027c25 */ /* 0x000fc8000f8e0002 */
[----:B------:R-:W-:Y:S01]  /*100d0*/  IMAD R0, R18, UR5, R0 ;  /* 0x0000000512007c24 */ /* 0x000fe2000f8e0200 */
[----:B------:R-:W-:Y:S01]  /*100e0*/  ULDC.64 UR4, c[0x0][0x2e8] ;  /* 0x0000ba0000047ab9 */ /* 0x000fe20000000a00 */
[----:B------:R-:W-:Y:S02]  /*100f0*/  IMAD R7, R27, 0x5000, R32 ;  /* 0x000050001b077824 */ /* 0x000fe400078e0220 */
[----:B------:R-:W-:Y:S01]  /*10100*/  IMAD.IADD R6, R3, 0x1, R0 ;  /* 0x0000000103067824 */ /* 0x000fe200078e0200 */
[----:B------:R-:W-:Y:S01]  /*10110*/  LEA R0, P0, R2, UR4, 0x1 ;  /* 0x0000000402007c11 */ /* 0x000fe2000f8008ff */
[----:B------:R-:W-:Y:S01]  /*10120*/  UMOV UR4, 0xffffffff ;  /* 0xffffffff00047882 */ /* 0x000fe20000000000 */
[----:B-1----:R-:W-:Y:S02]  /*10130*/  LOP3.LUT R8, R8, 0x7f, RZ, 0xc0, !PT ;  /* 0x0000007f08087812 */ /* 0x002fe400078ec0ff */
[----:B------:R-:W-:Y:S02]  /*10140*/  LEA.HI.X R6, R2, UR5, R6, 0x1, P0 ;  /* 0x0000000502067c11 */ /* 0x000fe400080f0c06 */
[----:B------:R-:W-:Y:S01]  /*10150*/  SHF.R.U32.HI R8, RZ, 0x3, R8 ;  /* 0x00000003ff087819 */ /* 0x000fe20000011608 */
[----:B--2---:R-:W-:-:S04]  /*10160*/  IMAD R4, R26, -0x50, R9 ;  /* 0xffffffb01a047824 */ /* 0x004fc800078e0209 */
[----:B------:R-:W-:-:S05]  /*10170*/  IMAD.IADD R4, R4, 0x1, -R8 ;  /* 0x0000000104047824 */ /* 0x000fca00078e0a08 */
[----:B------:R-:W-:Y:S01]  /*10180*/  ISETP.GE.AND P0, PT, R4, 0x1, PT ;  /* 0x000000010400780c */ /* 0x000fe20003f06270 */
[----:B------:R-:W-:-:S12]  /*10190*/  BRA.DIV UR4, `(.L_x_254) ;  /* 0x0000003e040c7947 */ /* 0x000fd8000b800000 */
[----:B------:R-:W0:Y:S01]  /*101a0*/  SHFL.IDX PT, R3, R0, RZ, 0x181f ;  /* 0x00181fff00037589 */ /* 0x000e2200000e0000 */
[----:B------:R-:W-:Y:S01]  /*101b0*/  LOP3.LUT P5, RZ, R23, 0x10, RZ, 0xc0, !PT ;  /* 0x0000001017ff7812 */ /* 0x000fe200078ac0ff */
[----:B------:R-:W-:Y:S01]  /*101c0*/  @P0 IMAD R9, R7, 0x2, R22 ;  /* 0x0000000207090824 */ /* 0x000fe200078e0216 */
[C---:B------:R-:W-:Y:S01]  /*101d0*/  LOP3.LUT P4, RZ, R23.reuse, 0x8, RZ, 0xc0, !PT ;  /* 0x0000000817ff7812 */ /* 0x040fe2000788c0ff */
[----:B------:R-:W1:Y:S01]  /*101e0*/  SHFL.IDX PT, R2, R6, RZ, 0x181f ;  /* 0x00181fff06027589 */ /* 0x000e6200000e0000 */
[C---:B------:R-:W-:Y:S02]  /*101f0*/  LOP3.LUT P3, RZ, R23.reuse, 0x4, RZ, 0xc0, !PT ;  /* 0x0000000417ff7812 */ /* 0x040fe4000786c0ff */
[----:B------:R-:W-:Y:S01]  /*10200*/  LOP3.LUT P2, RZ, R23, 0x2, RZ, 0xc0, !PT ;  /* 0x0000000217ff7812 */ /* 0x000fe2000784c0ff */
[----:B------:R-:W-:Y:S01]  /*10210*/  SHFL.IDX PT, R8, R6, 0x1, 0x181f ;  /* 0x00381f0006087f89 */ /* 0x000fe200000e0000 */
[----:B0-----:R-:W-:-:S04]  /*10220*/  @P0 LEA R3, P1, R33, R3, 0x1 ;  /* 0x0000000321030211 */ /* 0x001fc800078208ff */
[----:B-1----:R-:W-:-:S04]  /*10230*/  @P0 IADD3.X R2, RZ, R2, RZ, P1, !PT ;  /* 0x00000002ff020210 */ /* 0x002fc80000ffe4ff */
[----:B------:R-:W-:-:S04]  /*10240*/  @P0 LOP3.LUT R3, R3, R2, RZ, 0x3c, !PT ;  /* 0x0000000203030212 */ /* 0x000fc800078e3cff */
[----:B------:R-:W-:-:S04]  /*10250*/  @P0 LOP3.LUT R2, R3, R2, RZ, 0x3c, !PT ;  /* 0x0000000203020212 */ /* 0x000fc800078e3cff */
[----:B------:R-:W-:-:S05]  /*10260*/  @P0 LOP3.LUT R3, R3, R2, RZ, 0x3c, !PT ;  /* 0x0000000203030212 */ /* 0x000fca00078e3cff */
[----:B------:R-:W-:Y:S04]  /*10270*/  @P0 LDGSTS.E.BYPASS.LTC128B.128 [R9+0x24400], desc[UR36][R2.64], !P5 ;  /* 0x2440000002090fae */ /* 0x000fe8000e901d64 */
[----:B------:R-:W-:Y:S04]  /*10280*/  @P0 LDGSTS.E.BYPASS.LTC128B.128 [R9+0x26c00], desc[UR36][R2.64+0x80], !P4 ;  /* 0x26c0008002090fae */ /* 0x000fe8000e101d64 */
[----:B------:R-:W-:Y:S04]  /*10290*/  @P0 LDGSTS.E.BYPASS.LTC128B.128 [R9+0x29400], desc[UR36][R2.64+0x100], !P3 ;  /* 0x2940010002090fae */ /* 0x000fe8000d901d64 */
[----:B------:R0:W-:Y:S01]  /*102a0*/  @P0 LDGSTS.E.BYPASS.LTC128B.128 [R9+0x2bc00], desc[UR36][R2.64+0x180], !P2 ;  /* 0x2bc0018002090fae */ /* 0x0001e2000d101d64 */
[----:B------:R-:W-:-:S03]  /*102b0*/  ISETP.GE.AND P0, PT, R4, 0x11, PT ;  /* 0x000000110400780c */ /* 0x000fc60003f06270 */
[----:B0-----:R-:W0:Y:S10]  /*102c0*/  SHFL.IDX PT, R2, R0, 0x1, 0x181f ;  /* 0x00381f0000027f89 */ /* 0x001e3400000e0000 */
[----:B------:R-:W-:Y:S01]  /*102d0*/  @P0 IMAD R21, R7, 0x2, R22 ;  /* 0x0000000207150824 */ /* 0x000fe200078e0216 */
[----:B0-----:R-:W-:-:S05]  /*102e0*/  @P0 LEA R2, P1, R33, R2, 0x1 ;  /* 0x0000000221020211 */ /* 0x001fca00078208ff */
[----:B------:R-:W-:Y:S02]  /*102f0*/  @P0 IMAD.X R3, RZ, RZ, R8, P1 ;  /* 0x000000ffff030224 */ /* 0x000fe400008e0608 */
[----:B------:R-:W-:Y:S04]  /*10300*/  SHFL.IDX PT, R8, R6, 0x2, 0x181f ;  /* 0x00581f0006087f89 */ /* 0x000fe800000e0000 */
        /* <DEDUP_REMOVED lines=17> */
[----:B------:R-:W1:Y:S01]  /*10420*/  SHFL.IDX PT, R0, R0, 0x4, 0x181f ;  /* 0x00981f0000007f89 */ /* 0x000e6200000e0000 */
[----:B0-----:R-:W-:-:S04]  /*10430*/  @P0 LEA R2, P1, R33, R2, 0x1 ;  /* 0x0000000221020211 */ /* 0x001fc800078208ff */
[----:B------:R-:W-:Y:S02]  /*10440*/  @P0 IADD3.X R3, RZ, R8, RZ, P1, !PT ;  /* 0x00000008ff030210 */ /* 0x000fe40000ffe4ff */
[----:B------:R0:W2:Y:S04]  /*10450*/  SHFL.IDX PT, R8, R6, 0x4, 0x181f ;  /* 0x00981f0006087f89 */ /* 0x0000a800000e0000 */
[----:B------:R0:W-:Y:S04]  /*10460*/  @P0 LDGSTS.E.BYPASS.LTC128B.128 [R21+0x25c00], desc[UR36][R2.64], !P5 ;  /* 0x25c0000002150fae */ /* 0x0001e8000e901d64 */
[----:B------:R0:W-:Y:S04]  /*10470*/  @P0 LDGSTS.E.BYPASS.LTC128B.128 [R21+0x28400], desc[UR36][R2.64+0x80], !P4 ;  /* 0x2840008002150fae */ /* 0x0001e8000e101d64 */
[----:B------:R0:W-:Y:S04]  /*10480*/  @P0 LDGSTS.E.BYPASS.LTC128B.128 [R21+0x2ac00], desc[UR36][R2.64+0x100], !P3 ;  /* 0x2ac0010002150fae */ /* 0x0001e8000d901d64 */
[----:B-1----:R0:W-:Y:S02]  /*10490*/  @P0 LDGSTS.E.BYPASS.LTC128B.128 [R21+0x2d400], desc[UR36][R2.64+0x180], !P2 ;  /* 0x2d40018002150fae */ /* 0x0021e4000d101d64 */
.L_x_333:
[----:B------:R-:W-:Y:S01]  /*104a0*/  ISETP.GE.AND P0, PT, R4, 0x41, PT ;  /* 0x000000410400780c */ /* 0x000fe20003f06270 */
[----:B------:R-:W-:-:S12]  /*104b0*/  BSSY B0, `(.L_x_255) ;  /* 0x0000010000007945 */ /* 0x000fd80003800000 */
[----:B------:R-:W-:Y:S05]  /*104c0*/  @!P0 BRA `(.L_x_256) ;  /* 0x0000000000388947 */ /* 0x000fea0003800000 */
[----:B------:R-:W-:Y:S01]  /*104d0*/  LOP3.LUT P4, RZ, R23, 0x10, RZ, 0xc0, !PT ;  /* 0x0000001017ff7812 */ /* 0x000fe2000788c0ff */
[----:B------:R-:W-:Y:S01]  /*104e0*/  IMAD R7, R7, 0x2, R22 ;  /* 0x0000000207077824 */ /* 0x000fe200078e0216 */
[C---:B------:R-:W-:Y:S02]  /*104f0*/  LOP3.LUT P3, RZ, R23.reuse, 0x8, RZ, 0xc0, !PT ;  /* 0x0000000817ff7812 */ /* 0x040fe4000786c0ff */
[C---:B------:R-:W-:Y:S02]  /*10500*/  LOP3.LUT P2, RZ, R23.reuse, 0x4, RZ, 0xc0, !PT ;  /* 0x0000000417ff7812 */ /* 0x040fe4000784c0ff */
[----:B------:R-:W-:Y:S02]  /*10510*/  LOP3.LUT P1, RZ, R23, 0x2, RZ, 0xc0, !PT ;  /* 0x0000000217ff7812 */ /* 0x000fe4000782c0ff */
[----:B0-----:R-:W-:-:S05]  /*10520*/  LEA R2, P0, R33, R0, 0x1 ;  /* 0x0000000021027211 */ /* 0x001fca00078008ff */
        /* <DEDUP_REMOVED lines=8> */
.L_x_256:
[----:B------:R-:W-:Y:S05]  /*105b0*/  BSYNC B0 ;  /* 0x0000000000007941 */ /* 0x000fea0003800000 */
.L_x_255:
[----:B------:R-:W-:Y:S01]  /*105c0*/  NOP ;  /* 0x0000000000007918 */ /* 0x000fe20000000000 */
[----:B------:R-:W-:-:S13]  /*105d0*/  PLOP3.LUT P0, PT, PT, PT, PT, 0x80, 0x0 ;  /* 0x000000000000781c */ /* 0x000fda0003f0f070 */
.L_x_257:
        /* <DEDUP_REMOVED lines=10> */
.L_x_258:
[----:B------:R3:W5:Y:S01]  /*10680*/  LDL.LU R0, [R1+0xc] ;  /* 0x00000c0001007983 */ /* 0x0007620000300800 */
[----:B------:R-:W-:Y:S01]  /*10690*/  LOP3.LUT P0, RZ, R23, 0x80, RZ, 0xc0, !PT ;  /* 0x0000008017ff7812 */ /* 0x000fe2000780c0ff */
[----:B------:R3:W-:-:S12]  /*106a0*/  SYNCS.ARRIVE.TRANS64.A1T0 RZ, [R5+URZ+0x38830], RZ ;  /* 0x038830ff05ff79a7 */ /* 0x0007d8000810003f */
[----:B------:R-:W-:Y:S05]  /*106b0*/  WARPSYNC.ALL ;  /* 0x0000000000007948 */ /* 0x000fea0003800000 */
[----:B------:R-:W-:Y:S01]  /*106c0*/  ULDC.64 UR4, c[0x0][0x298] ;  /* 0x0000a60000047ab9 */ /* 0x000fe20000000a00 */
[----:B01----:R-:W-:Y:S01]  /*106d0*/  VIADD R2, R22, 0x14400 ;  /* 0x0001440016027836 */ /* 0x003fe20000000000 */
[----:B------:R-:W-:Y:S01]  /*106e0*/  SEL R29, R29, RZ, !P0 ;  /* 0x000000ff1d1d7207 */ /* 0x000fe20004000000 */
[----:B------:R-:W-:Y:S01]  /*106f0*/  IMAD.WIDE.U32 R6, R35, UR4, RZ ;  /* 0x0000000423067c25 */ /* 0x000fe2000f8e00ff */
[----:B------:R-:W-:Y:S01]  /*10700*/  BSSY B6, `(.L_x_259) ;  /* 0x000001b000067945 */ /* 0x000fe20003800000 */
[----:B------:R-:W-:Y:S01]  /*10710*/  BAR.SYNC.DEFER_BLOCKING 0x8, 0x180 ;  /* 0x0206000000007b1d */ /* 0x000fe20000010000 */
[----:B-----5:R-:W-:-:S02]  /*10720*/  SEL R0, R0, RZ, !P0 ;  /* 0x000000ff00007207 */ /* 0x020fc40004000000 */
[----:B------:R-:W-:-:S03]  /*10730*/  LOP3.LUT P0, RZ, R2, 0x3ff, RZ, 0xc0, !PT ;  /* 0x000003ff02ff7812 */ /* 0x000fc6000780c0ff */
[----:B------:R0:W-:Y:S04]  /*10740*/  STL [R1+0xc], R0 ;  /* 0x00000c0001007387 */ /* 0x0001e80000100800 */
[----:B------:R1:W-:Y:S01]  /*10750*/  STL.64 [R1+0x10], R6 ;  /* 0x0000100601007387 */ /* 0x0003e20000100a00 */
[----:B0-----:R-:W-:-:S05]  /*10760*/  SHF.R.S32.HI R0, RZ, 0x1f, R35 ;  /* 0x0000001fff007819 */ /* 0x001fca0000011423 */
[----:B------:R-:W-:-:S04]  /*10770*/  IMAD R0, R0, UR4, RZ ;  /* 0x0000000400007c24 */ /* 0x000fc8000f8e02ff */
[----:B------:R-:W-:-:S04]  /*10780*/  IMAD R0, R35, UR5, R0 ;  /* 0x0000000523007c24 */ /* 0x000fc8000f8e0200 */
[----:B------:R-:W-:Y:S01]  /*10790*/  IMAD.IADD R35, R7, 0x1, R0 ;  /* 0x0000000107237824 */ /* 0x000fe200078e0200 */
[----:B-1----:R-:W-:Y:S06]  /*107a0*/  @!P0 BRA `(.L_x_260) ;  /* 0x0000000000408947 */ /* 0x002fec0003800000 */
[----:B------:R-:W-:Y:S01]  /*107b0*/  MOV R2, 0x0 ;  /* 0x0000000000027802 */ /* 0x000fe20000000f00 */
[----:B------:R-:W-:Y:S01]  /*107c0*/  ULDC.64 UR6, c[0x4][0x138] ;  /* 0x01004e0000067ab9 */ /* 0x000fe20000000a00 */
[----:B------:R-:W-:Y:S01]  /*107d0*/  ULDC.64 UR8, c[0x4][0x140] ;  /* 0x0100500000087ab9 */ /* 0x000fe20000000a00 */
[----:B------:R-:W-:Y:S01]  /*107e0*/  ULDC.64 UR4, c[0x4][0xb0] ;  /* 0x01002c0000047ab9 */ /* 0x000fe20000000a00 */
[----:B------:R-:W-:Y:S01]  /*107f0*/  MOV R4, UR6 ;  /* 0x0000000600047c02 */ /* 0x000fe20008000f00 */
[----:B---3--:R-:W-:Y:S01]  /*10800*/  IMAD.U32 R5, RZ, RZ, UR7 ;  /* 0x00000007ff057e24 */ /* 0x008fe2000f8e00ff */
[----:B------:R-:W0:Y:S01]  /*10810*/  LDC.64 R2, c[0x4][R2] ;  /* 0x0100000002027b82 */ /* 0x000e220000000a00 */
[----:B------:R-:W-:Y:S01]  /*10820*/  IMAD.U32 R6, RZ, RZ, UR8 ;  /* 0x00000008ff067e24 */ /* 0x000fe2000f8e00ff */
[----:B--2---:R-:W-:Y:S01]  /*10830*/  MOV R8, 0x70 ;  /* 0x0000007000087802 */ /* 0x004fe20000000f00 */
[----:B------:R-:W-:Y:S02]  /*10840*/  IMAD.U32 R7, RZ, RZ, UR9 ;  /* 0x00000009ff077e24 */ /* 0x000fe4000f8e00ff */
[----:B------:R-:W-:-:S02]  /*10850*/  IMAD.U32 R10, RZ, RZ, UR4 ;  /* 0x00000004ff0a7e24 */ /* 0x000fc4000f8e00ff */
[----:B------:R-:W-:Y:S02]  /*10860*/  IMAD.U32 R11, RZ, RZ, UR5 ;  /* 0x00000005ff0b7e24 */ /* 0x000fe4000f8e00ff */
[----:B------:R-:W-:Y:S02]  /*10870*/  IMAD.MOV.U32 R12, RZ, RZ, 0x1 ;  /* 0x00000001ff0c7424 */ /* 0x000fe400078e00ff */
[----:B------:R-:W-:-:S07]  /*10880*/  IMAD.MOV.U32 R13, RZ, RZ, RZ ;  /* 0x000000ffff0d7224 */ /* 0x000fce00078e00ff */
[----:B------:R-:W-:-:S07]  /*10890*/  LEPC R20, `(.L_x_260) ;  /* 0x000000001014794e */ /* 0x000fce0000000000 */
[----:B0-----:R-:W-:Y:S05]  /*108a0*/  CALL.ABS.NOINC R2 ;  /* 0x0000000002007343 */ /* 0x001fea0003c00000 */
.L_x_260:
[----:B------:R-:W-:Y:S05]  /*108b0*/  BSYNC B6 ;  /* 0x0000000000067941 */ /* 0x000fea0003800000 */
.L_x_259:
[----:B------:R-:W4:Y:S01]  /*108c0*/  LDL.LU R20, [R1+0xc] ;  /* 0x00000c0001147983 */ /* 0x000f220000300800 */
[----:B------:R-:W0:Y:S01]  /*108d0*/  LDC R6, c[0x0][0x448] ;  /* 0x00011200ff067b82 */ /* 0x000e220000000800 */
[----:B------:R-:W-:Y:S02]  /*108e0*/  ULDC.64 UR4, c[0x0][0x2d8] ;  /* 0x0000b60000047ab9 */ /* 0x000fe40000000a00 */
[----:B------:R-:W2:Y:S01]  /*108f0*/  LDL.LU.64 R2, [R1+0x10] ;  /* 0x0000100001027983 */ /* 0x000ea20000300a00 */
[----:B------:R-:W-:-:S03]  /*10900*/  IMAD R0, R30, UR4, RZ ;  /* 0x000000041e007c24 */ /* 0x000fc6000f8e02ff */
[----:B------:R1:W5:Y:S01]  /*10910*/  LDL R10, [R1+0x18] ;  /* 0x00001800010a7983 */ /* 0x0003620000100800 */
[----:B---3--:R-:W-:Y:S01]  /*10920*/  IMAD R5, R18, UR5, R0 ;  /* 0x0000000512057c24 */ /* 0x008fe2000f8e0200 */
[----:B0-----:R-:W-:-:S13]  /*10930*/  ISETP.NE.AND P0, PT, R6, 0x1, PT ;  /* 0x000000010600780c */ /* 0x001fda0003f05270 */
[----:B------:R-:W0:Y:S01]  /*10940*/  @P0 LDC R4, c[0x0][0x450] ;  /* 0x00011400ff040b82 */ /* 0x000e220000000800 */
[----:B------:R-:W-:Y:S01]  /*10950*/  LOP3.LUT R9, R33, 0x40, RZ, 0xfc, !PT ;  /* 0x0000004021097812 */ /* 0x000fe200078efcff */
[----:B----4-:R-:W-:Y:S02]  /*10960*/  IMAD.MOV.U32 R21, RZ, RZ, R20 ;  /* 0x000000ffff157224 */ /* 0x010fe400078e0014 */
[----:B------:R-:W3:Y:S01]  /*10970*/  S2R R20, SR_TID.X ;  /* 0x0000000000147919 */ /* 0x000ee20000002100 */
[----:B--2---:R-:W-:Y:S02]  /*10980*/  IMAD.MOV.U32 R3, RZ, RZ, R35 ;  /* 0x000000ffff037224 */ /* 0x004fe400078e0023 */
[----:B------:R-:W-:Y:S01]  /*10990*/  IMAD.WIDE.U32 R2, R18, UR4, R2 ;  /* 0x0000000412027c25 */ /* 0x000fe2000f8e0002 */
[----:B------:R-:W-:-:S03]  /*109a0*/  ULDC.64 UR4, c[0x0][0x2e0] ;  /* 0x0000b80000047ab9 */ /* 0x000fc60000000a00 */
[----:B------:R-:W-:Y:S02]  /*109b0*/  IMAD.IADD R3, R3, 0x1, R5 ;  /* 0x0000000103037824 */ /* 0x000fe400078e0205 */
[----:B------:R-:W2:Y:S01]  /*109c0*/  @P0 LDC R5, c[0x0][0x44c] ;  /* 0x00011300ff050b82 */ /* 0x000ea20000000800 */
[----:B------:R-:W-:Y:S02]  /*109d0*/  IMAD R0, R21, UR4, RZ ;  /* 0x0000000415007c24 */ /* 0x000fe4000f8e02ff */
[----:B------:R-:W-:-:S04]  /*109e0*/  IMAD.WIDE.U32 R2, R29, UR4, R2 ;  /* 0x000000041d027c25 */ /* 0x000fc8000f8e0002 */
[----:B------:R-:W-:Y:S01]  /*109f0*/  IMAD R0, R29, UR5, R0 ;  /* 0x000000051d007c24 */ /* 0x000fe2000f8e0200 */
[----:B------:R-:W-:-:S04]  /*10a00*/  ULDC.64 UR4, c[0x0][0x2d0] ;  /* 0x0000b40000047ab9 */ /* 0x000fc80000000a00 */
[----:B------:R-:W-:Y:S01]  /*10a10*/  IADD3 R3, R3, R0, RZ ;  /* 0x0000000003037210 */ /* 0x000fe20007ffe0ff */
[----:B------:R-:W-:Y:S01]  /*10a20*/  IMAD.SHL.U32 R0, R17, 0x80, RZ ;  /* 0x0000008011007824 */ /* 0x000fe200078e00ff */
[C---:B---3--:R-:W-:Y:S01]  /*10a30*/  LOP3.LUT R21, R20.reuse, 0x7f, RZ, 0xc0, !PT ;  /* 0x0000007f14157812 */ /* 0x048fe200078ec0ff */
[----:B------:R-:W-:-:S03]  /*10a40*/  IMAD.SHL.U32 R20, R20, 0x10, RZ ;  /* 0x0000001014147824 */ /* 0x000fc600078e00ff */
[----:B------:R-:W-:-:S04]  /*10a50*/  SHF.R.U32.HI R21, RZ, 0x3, R21 ;  /* 0x00000003ff157819 */ /* 0x000fc80000011615 */
[----:B------:R-:W-:-:S04]  /*10a60*/  LOP3.LUT R20, R21, 0x70, R20, 0xf8, !PT ;  /* 0x0000007015147812 */ /* 0x000fc800078ef814 */
[----:B------:R-:W-:-:S05]  /*10a70*/  LOP3.LUT R7, R20, R0, RZ, 0xfc, !PT ;  /* 0x0000000014077212 */ /* 0x000fca00078efcff */
[----:B--2---:R-:W-:-:S04]  /*10a80*/  @P0 IMAD.HI.U32 R8, R7, R5, RZ ;  /* 0x0000000507080227 */ /* 0x004fc800078e00ff */
[----:B------:R-:W-:Y:S01]  /*10a90*/  IMAD.MOV.U32 R5, RZ, RZ, R7 ;  /* 0x000000ffff057224 */ /* 0x000fe200078e0007 */
[----:B0-----:R-:W-:Y:S01]  /*10aa0*/  @P0 SHF.R.U32.HI R5, RZ, R4, R8 ;  /* 0x00000004ff050219 */ /* 0x001fe20000011608 */
[----:B------:R-:W0:Y:S04]  /*10ab0*/  S2R R20, SR_TID.X ;  /* 0x0000000000147919 */ /* 0x000e280000002100 */
[----:B------:R-:W-:-:S04]  /*10ac0*/  IMAD.MOV R4, RZ, RZ, -R5 ;  /* 0x000000ffff047224 */ /* 0x000fc800078e0a05 */
[----:B------:R-:W-:Y:S01]  /*10ad0*/  IMAD R4, R6, R4, R7 ;  /* 0x0000000406047224 */ /* 0x000fe200078e0207 */
[----:B------:R-:W-:Y:S01]  /*10ae0*/  SHF.R.S32.HI R7, RZ, 0x1f, R5 ;  /* 0x0000001fff077819 */ /* 0x000fe20000011405 */
[----:B------:R-:W-:-:S04]  /*10af0*/  IMAD.WIDE.U32 R2, R5, UR4, R2 ;  /* 0x0000000405027c25 */ /* 0x000fc8000f8e0002 */
[----:B------:R-:W-:-:S04]  /*10b00*/  IMAD R7, R7, UR4, RZ ;  /* 0x0000000407077c24 */ /* 0x000fc8000f8e02ff */
[----:B------:R-:W-:Y:S01]  /*10b10*/  IMAD R7, R5, UR5, R7 ;  /* 0x0000000505077c24 */ /* 0x000fe2000f8e0207 */
[----:B------:R-:W-:Y:S01]  /*10b20*/  SHF.R.S32.HI R5, RZ, 0x1f, R4 ;  /* 0x0000001fff057819 */ /* 0x000fe20000011404 */
[----:B------:R-:W-:Y:S02]  /*10b30*/  ULDC.64 UR4, c[0x0][0x2c8] ;  /* 0x0000b20000047ab9 */ /* 0x000fe40000000a00 */
[----:B------:R-:W-:Y:S02]  /*10b40*/  IMAD.IADD R3, R3, 0x1, R7 ;  /* 0x0000000103037824 */ /* 0x000fe400078e0207 */
[----:B------:R-:W-:Y:S02]  /*10b50*/  IMAD R5, R5, UR4, RZ ;  /* 0x0000000405057c24 */ /* 0x000fe4000f8e02ff */
[----:B------:R-:W-:-:S04]  /*10b60*/  IMAD.WIDE.U32 R2, R4, UR4, R2 ;  /* 0x0000000404027c25 */ /* 0x000fc8000f8e0002 */
[----:B------:R-:W-:Y:S01]  /*10b70*/  IMAD R5, R4, UR5, R5 ;  /* 0x0000000504057c24 */ /* 0x000fe2000f8e0205 */
[----:B------:R-:W-:-:S04]  /*10b80*/  ULDC.64 UR4, c[0x0][0x280] ;  /* 0x0000a00000047ab9 */ /* 0x000fc80000000a00 */
[----:B------:R-:W-:Y:S02]  /*10b90*/  IADD3 R3, R3, R5, RZ ;  /* 0x0000000503037210 */ /* 0x000fe40007ffe0ff */
[----:B------:R-:W-:Y:S01]  /*10ba0*/  LEA R5, P0, R2, UR4, 0x1 ;  /* 0x0000000402057c11 */ /* 0x000fe2000f8008ff */
[----:B------:R-:W-:Y:S01]  /*10bb0*/  ULDC UR4, c[0x0][0x2b8] ;  /* 0x0000ae0000047ab9 */ /* 0x000fe20000000800 */
[----:B0-----:R-:W-:Y:S02]  /*10bc0*/  LOP3.LUT R20, R20, 0x7f, RZ, 0xc0, !PT ;  /* 0x0000007f14147812 */ /* 0x001fe400078ec0ff */
[----:B------:R-:W-:Y:S01]  /*10bd0*/  LEA.HI.X R4, R2, UR5, R3, 0x1, P0 ;  /* 0x0000000502047c11 */ /* 0x000fe200080f0c03 */
[----:B------:R-:W-:Y:S01]  /*10be0*/  UMOV UR5, 0xffffffff ;  /* 0xffffffff00057882 */ /* 0x000fe20000000000 */
[----:B------:R-:W-:Y:S02]  /*10bf0*/  ISETP.GE.AND P4, PT, R33, UR4, PT ;  /* 0x0000000421007c0c */ /* 0x000fe4000bf86270 */
[----:B------:R-:W-:-:S02]  /*10c00*/  ISETP.GE.AND P3, PT, R9, UR4, PT ;  /* 0x0000000409007c0c */ /* 0x000fc4000bf66270 */
[----:B------:R-:W-:Y:S02]  /*10c10*/  ISETP.GE.AND P2, PT, R37, UR4, PT ;  /* 0x0000000425007c0c */ /* 0x000fe4000bf46270 */
[----:B------:R-:W-:Y:S02]  /*10c20*/  ISETP.GE.AND P1, PT, R36, UR4, PT ;  /* 0x0000000424007c0c */ /* 0x000fe4000bf26270 */
[----:B------:R-:W-:Y:S01]  /*10c30*/  SHF.R.U32.HI R9, RZ, 0x3, R20 ;  /* 0x00000003ff097819 */ /* 0x000fe20000011614 */
[----:B-1----:R-:W-:Y:S10]  /*10c40*/  BRA.DIV UR5, `(.L_x_261) ;  /* 0x0000003a05247947 */ /* 0x002ff4000b800000 */
[----:B------:R-:W0:Y:S01]  /*10c50*/  SHFL.IDX PT, R14, R5, RZ, 0x181f ;  /* 0x00181fff050e7589 */ /* 0x000e2200000e0000 */
[----:B-----5:R-:W-:Y:S02]  /*10c60*/  IMAD R6, R10, R6, RZ ;  /* 0x000000060a067224 */ /* 0x020fe400078e02ff */
[----:B------:R-:W-:Y:S01]  /*10c70*/  IMAD.IADD R0, R9, 0x1, R0 ;  /* 0x0000000109007824 */ /* 0x000fe200078e0200 */
[----:B------:R-:W1:Y:S03]  /*10c80*/  SHFL.IDX PT, R2, R4, RZ, 0x181f ;  /* 0x00181fff04027589 */ /* 0x000e6600000e0000 */
[C---:B------:R-:W-:Y:S01]  /*10c90*/  VIADD R7, R0.reuse, 0x10 ;  /* 0x0000001000077836 */ /* 0x040fe20000000000 */
[----:B------:R-:W-:-:S13]  /*10ca0*/  ISETP.GE.AND P0, PT, R0, R6, PT ;  /* 0x000000060000720c */ /* 0x000fda0003f06270 */
[----:B0-----:R-:W-:-:S05]  /*10cb0*/  @!P0 LEA R14, P5, R33, R14, 0x1 ;  /* 0x0000000e210e8211 */ /* 0x001fca00078a08ff */
[----:B-1----:R-:W-:Y:S02]  /*10cc0*/  @!P0 IMAD.X R3, RZ, RZ, R2, P5 ;  /* 0x000000ffff038224 */ /* 0x002fe400028e0602 */
[----:B------:R-:W-:Y:S02]  /*10cd0*/  @!P0 IMAD.MOV.U32 R2, RZ, RZ, R14 ;  /* 0x000000ffff028224 */ /* 0x000fe400078e000e */
[----:B------:R-:W0:Y:S04]  /*10ce0*/  SHFL.IDX PT, R14, R5, 0x1, 0x181f ;  /* 0x00381f00050e7f89 */ /* 0x000e2800000e0000 */
[----:B------:R-:W-:Y:S04]  /*10cf0*/  @!P0 LDGSTS.E.BYPASS.LTC128B.128 [R34+0x14400], desc[UR36][R2.64], !P4 ;  /* 0x1440000002228fae */ /* 0x000fe8000e101d64 */
[----:B------:R-:W-:Y:S04]  /*10d00*/  @!P0 LDGSTS.E.BYPASS.LTC128B.128 [R34+0x18400], desc[UR36][R2.64+0x80], !P3 ;  /* 0x1840008002228fae */ /* 0x000fe8000d901d64 */
[----:B------:R-:W-:Y:S04]  /*10d10*/  @!P0 LDGSTS.E.BYPASS.LTC128B.128 [R34+0x1c400], desc[UR36][R2.64+0x100], !P2 ;  /* 0x1c40010002228fae */ /* 0x000fe8000d101d64 */
[----:B------:R1:W-:Y:S01]  /*10d20*/  @!P0 LDGSTS.E.BYPASS.LTC128B.128 [R34+0x20400], desc[UR36][R2.64+0x180], !P1 ;  /* 0x2040018002228fae */ /* 0x0003e2000c901d64 */
[----:B------:R-:W-:-:S03]  /*10d30*/  ISETP.GE.AND P0, PT, R7, R6, PT ;  /* 0x000000060700720c */ /* 0x000fc60003f06270 */
[----:B-1----:R-:W1:Y:S10]  /*10d40*/  SHFL.IDX PT, R2, R4, 0x1, 0x181f ;  /* 0x00381f0004027f89 */ /* 0x002e7400000e0000 */
[----:B0-----:R-:W-:-:S05]  /*10d50*/  @!P0 LEA R14, P5, R33, R14, 0x1 ;  /* 0x0000000e210e8211 */ /* 0x001fca00078a08ff */
[----:B-1----:R-:W-:Y:S01]  /*10d60*/  @!P0 IMAD.X R7, RZ, RZ, R2, P5 ;  /* 0x000000ffff078224 */ /* 0x002fe200028e0602 */
[----:B------:R-:W-:Y:S02]  /*10d70*/  @!P0 MOV R2, R14 ;  /* 0x0000000e00028202 */ /* 0x000fe40000000f00 */
[----:B------:R-:W0:Y:S01]  /*10d80*/  SHFL.IDX PT, R14, R5, 0x2, 0x181f ;  /* 0x00581f00050e7f89 */ /* 0x000e2200000e0000 */
[----:B------:R-:W-:Y:S02]  /*10d90*/  @!P0 IMAD.MOV.U32 R3, RZ, RZ, R7 ;  /* 0x000000ffff038224 */ /* 0x000fe400078e0007 */
[----:B------:R-:W-:-:S03]  /*10da0*/  VIADD R7, R0, 0x20 ;  /* 0x0000002000077836 */ /* 0x000fc60000000000 */
[----:B------:R-:W-:Y:S04]  /*10db0*/  @!P0 LDGSTS.E.BYPASS.LTC128B.128 [R34+0x14c00], desc[UR36][R2.64], !P4 ;  /* 0x14c0000002228fae */ /* 0x000fe8000e101d64 */
[----:B------:R-:W-:Y:S04]  /*10dc0*/  @!P0 LDGSTS.E.BYPASS.LTC128B.128 [R34+0x18c00], desc[UR36][R2.64+0x80], !P3 ;  /* 0x18c0008002228fae */ /* 0x000fe8000d901d64 */
[----:B------:R-:W-:Y:S04]  /*10dd0*/  @!P0 LDGSTS.E.BYPASS.LTC128B.128 [R34+0x1cc00], desc[UR36][R2.64+0x100], !P2 ;  /* 0x1cc0010002228fae */ /* 0x000fe8000d101d64 */
[----:B------:R1:W-:Y:S01]  /*10de0*/  @!P0 LDGSTS.E.BYPASS.LTC128B.128 [R34+0x20c00], desc[UR36][R2.64+0x180], !P1 ;  /* 0x20c0018002228fae */ /* 0x0003e2000c901d64 */
[----:B------:R-:W-:-:S03]  /*10df0*/  ISETP.GE.AND P0, PT, R7, R6, PT ;  /* 0x000000060700720c */ /* 0x000fc60003f06270 */
[----:B-1----:R-:W1:Y:S10]  /*10e00*/  SHFL.IDX PT, R2, R4, 0x2, 0x181f ;  /* 0x00581f0004027f89 */ /* 0x002e7400000e0000 */
[----:B0-----:R-:W-:-:S05]  /*10e10*/  @!P0 LEA R14, P5, R33, R14, 0x1 ;  /* 0x0000000e210e8211 */ /* 0x001fca00078a08ff */
[----:B-1----:R-:W-:Y:S02]  /*10e20*/  @!P0 IMAD.X R7, RZ, RZ, R2, P5 ;  /* 0x000000ffff078224 */ /* 0x002fe400028e0602 */
[----:B------:R-:W-:Y:S02]  /*10e30*/  @!P0 IMAD.MOV.U32 R2, RZ, RZ, R14 ;  /* 0x000000ffff028224 */ /* 0x000fe400078e000e */
[----:B------:R-:W-:Y:S01]  /*10e40*/  @!P0 IMAD.MOV.U32 R3, RZ, RZ, R7 ;  /* 0x000000ffff038224 */ /* 0x000fe200078e0007 */
[----:B------:R-:W0:Y:S01]  /*10e50*/  SHFL.IDX PT, R14, R5, 0x3, 0x181f ;  /* 0x00781f00050e7f89 */ /* 0x000e2200000e0000 */
[----:B------:R-:W-:-:S03]  /*10e60*/  IADD3 R7, R0, 0x30, RZ ;  /* 0x0000003000077810 */ /* 0x000fc60007ffe0ff */
        /* <DEDUP_REMOVED lines=46> */
[----:B------:R0:W1:Y:S04]  /*11150*/  SHFL.IDX PT, R14, R5, 0x7, 0x181f ;  /* 0x00f81f00050e7f89 */ /* 0x00006800000e0000 */
[----:B------:R0:W-:Y:S04]  /*11160*/  @!P0 LDGSTS.E.BYPASS.LTC128B.128 [R34+0x17400], desc[UR36][R2.64], !P4 ;  /* 0x1740000002228fae */ /* 0x0001e8000e101d64 */
[----:B------:R0:W-:Y:S04]  /*11170*/  @!P0 LDGSTS.E.BYPASS.LTC128B.128 [R34+0x1b400], desc[UR36][R2.64+0x80], !P3 ;  /* 0x1b40008002228fae */ /* 0x0001e8000d901d64 */
[----:B------:R0:W-:Y:S04]  /*11180*/  @!P0 LDGSTS.E.BYPASS.LTC128B.128 [R34+0x1f400], desc[UR36][R2.64+0x100], !P2 ;  /* 0x1f40010002228fae */ /* 0x0001e8000d101d64 */
[----:B------:R0:W-:Y:S04]  /*11190*/  @!P0 LDGSTS.E.BYPASS.LTC128B.128 [R34+0x23400], desc[UR36][R2.64+0x180], !P1 ;  /* 0x2340018002228fae */ /* 0x0001e8000c901d64 */
[----:B------:R0:W2:Y:S02]  /*111a0*/  SHFL.IDX PT, R7, R4, 0x7, 0x181f ;  /* 0x00f81f0004077f89 */ /* 0x0000a400000e0000 */
.L_x_350:
[----:B0-----:R-:W-:Y:S01]  /*111b0*/  VIADD R3, R0, 0x70 ;  /* 0x0000007000037836 */ /* 0x001fe20000000000 */
[----:B------:R-:W-:Y:S04]  /*111c0*/  BSSY B0, `(.L_x_262) ;  /* 0x000000c000007945 */ /* 0x000fe80003800000 */
[----:B------:R-:W-:-:S13]  /*111d0*/  ISETP.GE.AND P0, PT, R3, R6, PT ;  /* 0x000000060300720c */ /* 0x000fda0003f06270 */
[----:B------:R-:W-:Y:S05]  /*111e0*/  @P0 BRA `(.L_x_263) ;  /* 0x0000000000240947 */ /* 0x000fea0003800000 */
[----:B-1----:R-:W-:-:S05]  /*111f0*/  LEA R2, P0, R33, R14, 0x1 ;  /* 0x0000000e21027211 */ /* 0x002fca00078008ff */
        /* <DEDUP_REMOVED lines=8> */
.L_x_263:
[----:B------:R-:W-:Y:S05]  /*11280*/  BSYNC B0 ;  /* 0x0000000000007941 */ /* 0x000fea0003800000 */
.L_x_262:
[----:B------:R-:W-:Y:S01]  /*11290*/  NOP ;  /* 0x0000000000007918 */ /* 0x000fe20000000000 */
[----:B------:R-:W-:-:S13]  /*112a0*/  PLOP3.LUT P0, PT, PT, PT, PT, 0x80, 0x0 ;  /* 0x000000000000781c */ /* 0x000fda0003f0f070 */
.L_x_264:
[----:B------:R-:W-:Y:S02]  /*112b0*/  PLOP3.LUT P1, PT, P1, P0, PT, 0xa2, 0x0 ;  /* 0x000000000000781c */ /* 0x000fe40000f21472 */
[----:B------:R-:W-:-:S08]  /*112c0*/  @P0 R2UR P1, UR4, R22 ;  /* 0x00000000160402ca */ /* 0x000fd00000020000 */
[----:B------:R-:W-:-:S05]  /*112d0*/  @P0 PLOP3.LUT P0, PT, P1, PT, PT, 0x80, 0x0 ;  /* 0x000000000000081c */ /* 0x000fca0000f0f070 */
[----:B------:R-:W-:Y:S01]  /*112e0*/  @!P1 SYNCS.ARRIVE.TRANS64.RED.A0T1 RZ, [UR4+0x38800], RZ ;  /* 0x038800ffffff99a7 */ /* 0x000fe20008200404 */
[----:B------:R-:W-:Y:S07]  /*112f0*/  @!P1 ARRIVES.LDGSTSBAR.64.TRANSCNT [UR4+0x38800] ;  /* 0x03880000ff0099b0 */ /* 0x000fee0008000a84 */
[----:B------:R-:W-:Y:S05]  /*11300*/  @P0 BRA.U.ANY `(.L_x_264) ;  /* 0xfffffffd00e80947 */ /* 0x000fea000393ffff */
[----:B0-----:R-:W3:Y:S02]  /*11310*/  LDL.LU R2, [R1+0x1c] ;  /* 0x00001c0001027983 */ /* 0x001ee40000300800 */
[----:B---3--:R-:W-:-:S04]  /*11320*/  IADD3 R2, R2, 0x1, RZ ;  /* 0x0000000102027810 */ /* 0x008fc80007ffe0ff */
[----:B------:R-:W-:Y:S01]  /*11330*/  LEA.HI R0, R2, R2, RZ, 0x1 ;  /* 0x0000000202007211 */ /* 0x000fe200078f08ff */
[----:B------:R0:W-:Y:S03]  /*11340*/  STL [R1+0x1c], R2 ;  /* 0x00001c0201007387 */ /* 0x0001e60000100800 */
[----:B------:R-:W-:-:S05]  /*11350*/  LOP3.LUT R0, R0, 0xfffffffe, RZ, 0xc0, !PT ;  /* 0xfffffffe00007812 */ /* 0x000fca00078ec0ff */
[----:B------:R-:W-:-:S05]  /*11360*/  IMAD.IADD R0, R2, 0x1, -R0 ;  /* 0x0000000102007824 */ /* 0x000fca00078e0a00 */
[----:B------:R-:W-:Y:S01]  /*11370*/  SHF.L.U32 R3, R0, 0x1f, RZ ;  /* 0x0000001f00037819 */ /* 0x000fe200000006ff */
[----:B------:R-:W-:Y:S01]  /*11380*/  NOP ;  /* 0x0000000000007918 */ /* 0x000fe20000000000 */
[----:B------:R0:W-:Y:S01]  /*11390*/  SYNCS.ARRIVE.TRANS64.A1T0 RZ, [R22+URZ+0x38800], RZ ;  /* 0x038800ff16ff79a7 */ /* 0x0001e2000810003f */
[----:B------:R-:W-:Y:S01]  /*113a0*/  BSSY B0, `(.L_x_265) ;  /* 0x0000003000007945 */ /* 0x000fe20003800000 */
[----:B------:R-:W3:Y:S03]  /*113b0*/  SYNCS.PHASECHK.TRANS64.TRYWAIT P0, [R22+URZ+0x38820], R3 ;  /* 0x03882003160075a7 */ /* 0x000ee6000800017f */
[----:B0--3--:R-:W-:Y:S05]  /*113c0*/  @!P0 BRA `(.L_x_266) ;  /* 0x0000003800fc8947 */ /* 0x009fea0003800000 */
.L_x_351:
[----:B------:R-:W-:Y:S05]  /*113d0*/  BSYNC B0 ;  /* 0x0000000000007941 */ /* 0x000fea0003800000 */
.L_x_265:
[----:B------:R-:W3:Y:S01]  /*113e0*/  LDL R0, [R1] ;  /* 0x0000000001007983 */ /* 0x000ee20000100800 */
[----:B------:R-:W-:Y:S01]  /*113f0*/  BSSY B0, `(.L_x_267) ;  /* 0x0000116000007945 */ /* 0x000fe20003800000 */
[----:B---3--:R-:W-:-:S13]  /*11400*/  ISETP.GE.AND P0, PT, R0, 0x51, PT ;  /* 0x000000510000780c */ /* 0x008fda0003f06270 */
[----:B------:R-:W-:Y:S05]  /*11410*/  @!P0 BRA `(.L_x_268) ;  /* 0x00000010004c8947 */ /* 0x000fea0003800000 */
[----:B------:R-:W3:Y:S01]  /*11420*/  LDL.LU R0, [R1+0x20] ;  /* 0x0000200001007983 */ /* 0x000ee20000300800 */
[C---:B------:R-:W-:Y:S01]  /*11430*/  LOP3.LUT R2, R33.reuse, 0x40, RZ, 0xfc, !PT ;  /* 0x0000004021027812 */ /* 0x040fe200078efcff */
[----:B------:R-:W-:Y:S01]  /*11440*/  ULDC UR4, c[0x0][0x2f4] ;  /* 0x0000bd0000047ab9 */ /* 0x000fe20000000800 */
[----:B------:R-:W-:Y:S01]  /*11450*/  IMAD.MOV.U32 R17, RZ, RZ, R28 ;  /* 0x000000ffff117224 */ /* 0x000fe200078e001c */
[----:B------:R-:W-:Y:S01]  /*11460*/  ISETP.GE.AND P4, PT, R33, UR4, PT ;  /* 0x0000000421007c0c */ /* 0x000fe2000bf86270 */
[----:B--2---:R-:W-:Y:S01]  /*11470*/  IMAD.MOV.U32 R7, RZ, RZ, R27 ;  /* 0x000000ffff077224 */ /* 0x004fe200078e001b */
[----:B------:R-:W-:Y:S01]  /*11480*/  ISETP.GE.AND P3, PT, R2, UR4, PT ;  /* 0x0000000402007c0c */ /* 0x000fe2000bf66270 */
[----:B------:R-:W-:Y:S01]  /*11490*/  IMAD.MOV.U32 R29, RZ, RZ, R26 ;  /* 0x000000ffff1d7224 */ /* 0x000fe200078e001a */
[----:B------:R-:W-:Y:S02]  /*114a0*/  ISETP.GE.AND P2, PT, R37, UR4, PT ;  /* 0x0000000425007c0c */ /* 0x000fe4000bf46270 */
[----:B------:R-:W-:Y:S01]  /*114b0*/  ISETP.GE.AND P1, PT, R36, UR4, PT ;  /* 0x0000000424007c0c */ /* 0x000fe2000bf26270 */
[----:B---3--:R-:W-:-:S12]  /*114c0*/  VIADD R0, R0, 0xfffffffe ;  /* 0xfffffffe00007836 */ /* 0x008fd80000000000 */
.L_x_281:
[----:B------:R-:W2:Y:S04]  /*114d0*/  LDL R6, [R1+0x4] ;  /* 0x0000040001067983 */ /* 0x000ea80000100800 */
[----:B------:R-:W3:Y:S01]  /*114e0*/  LDL R8, [R1+0x8] ;  /* 0x0000080001087983 */ /* 0x000ee20000100800 */
[----:B------:R-:W4:Y:S01]  /*114f0*/  S2R R2, SR_TID.X ;  /* 0x0000000000027919 */ /* 0x000f220000002100 */
[----:B------:R-:W1:Y:S01]  /*11500*/  S2R R4, SR_TID.X ;  /* 0x0000000000047919 */ /* 0x000e620000002100 */
[----:B----4-:R-:W-:-:S04]  /*11510*/  LOP3.LUT R2, R2, 0x7f, RZ, 0xc0, !PT ;  /* 0x0000007f02027812 */ /* 0x010fc800078ec0ff */
[----:B0-----:R-:W-:Y:S02]  /*11520*/  SHF.R.U32.HI R3, RZ, 0x3, R2 ;  /* 0x00000003ff037819 */ /* 0x001fe40000011602 */
[----:B------:R-:W0:Y:S01]  /*11530*/  LDC R2, c[0x0][0x430] ;  /* 0x00010c00ff027b82 */ /* 0x000e220000000800 */
[----:B-1----:R-:W-:-:S04]  /*11540*/  SHF.L.U32 R9, R4, 0x4, RZ ;  /* 0x0000000404097819 */ /* 0x002fc800000006ff */
[----:B------:R-:W-:-:S04]  /*11550*/  LOP3.LUT R9, R3, 0x70, R9, 0xf8, !PT ;  /* 0x0000007003097812 */ /* 0x000fc800078ef809 */
[----:B------:R-:W-:-:S13]  /*11560*/  ISETP.GT.U32.AND P6, PT, R9, 0x4f, PT ;  /* 0x0000004f0900780c */ /* 0x000fda0003fc4070 */
[----:B------:R-:W3:Y:S01]  /*11570*/  @!P6 LDC.64 R4, c[0x0][0x428] ;  /* 0x00010a00ff04eb82 */ /* 0x000ee20000000a00 */
[----:B0-----:R-:W-:-:S13]  /*11580*/  ISETP.NE.AND P0, PT, R2, 0x1, PT ;  /* 0x000000010200780c */ /* 0x001fda0003f05270 */
[----:B------:R-:W0:Y:S08]  /*11590*/  @P0 LDC R3, c[0x0][0x434] ;  /* 0x00010d00ff030b82 */ /* 0x000e300000000800 */
[----:B------:R-:W1:Y:S01]  /*115a0*/  @P0 LDC R2, c[0x0][0x438] ;  /* 0x00010e00ff020b82 */ /* 0x000e620000000800 */
[----:B--2---:R-:W-:-:S04]  /*115b0*/  IMAD R6, R0, 0x50, R6 ;  /* 0x0000005000067824 */ /* 0x004fc800078e0206 */
[----:B------:R-:W-:-:S04]  /*115c0*/  IMAD.IADD R6, R9, 0x1, R6 ;  /* 0x0000000109067824 */ /* 0x000fc800078e0206 */
[----:B0-----:R-:W-:-:S04]  /*115d0*/  @P0 IMAD.HI.U32 R3, R6, R3, RZ ;  /* 0x0000000306030227 */ /* 0x001fc800078e00ff */
[----:B------:R-:W-:Y:S01]  /*115e0*/  IMAD.MOV.U32 R10, RZ, RZ, R6 ;  /* 0x000000ffff0a7224 */ /* 0x000fe200078e0006 */
[----:B-1----:R-:W-:Y:S01]  /*115f0*/  @P0 SHF.R.U32.HI R10, RZ, R2, R3 ;  /* 0x00000002ff0a0219 */ /* 0x002fe20000011603 */
[----:B---3--:R-:W-:Y:S02]  /*11600*/  @!P6 IMAD R2, R8, R4, RZ ;  /* 0x000000040802e224 */ /* 0x008fe400078e02ff */
[----:B------:R-:W0:Y:S01]  /*11610*/  @!P6 LDC.64 R8, c[0x0][0x418] ;  /* 0x00010600ff08eb82 */ /* 0x000e220000000a00 */
[----:B------:R-:W-:Y:S01]  /*11620*/  @!P6 SHF.R.S32.HI R3, RZ, 0x1f, R10 ;  /* 0x0000001fff03e819 */ /* 0x000fe2000001140a */
[----:B------:R-:W-:Y:S02]  /*11630*/  @!P6 IMAD R5, R31, R5, R2 ;  /* 0x000000051f05e224 */ /* 0x000fe400078e0202 */
[----:B------:R-:W-:-:S04]  /*11640*/  @!P6 IMAD.MOV.U32 R2, RZ, RZ, R10 ;  /* 0x000000ffff02e224 */ /* 0x000fc800078e000a */
[----:B------:R-:W-:-:S04]  /*11650*/  @!P6 IMAD.WIDE.U32 R2, R31, R4, R2 ;  /* 0x000000041f02e225 */ /* 0x000fc800078e0002 */
[----:B------:R-:W-:Y:S01]  /*11660*/  @!P6 IMAD.IADD R5, R5, 0x1, R3 ;  /* 0x000000010505e824 */ /* 0x000fe200078e0203 */
[----:B------:R-:W-:Y:S02]  /*11670*/  MOV R4, RZ ;  /* 0x000000ff00047202 */ /* 0x000fe40000000f00 */
[----:B0-----:R-:W-:-:S04]  /*11680*/  @!P6 LEA R8, P0, R2, R8, 0x2 ;  /* 0x000000080208e211 */ /* 0x001fc800078010ff */
[----:B------:R-:W-:-:S05]  /*11690*/  @!P6 LEA.HI.X R9, R2, R9, R5, 0x2, P0 ;  /* 0x000000090209e211 */ /* 0x000fca00000f1405 */
[----:B------:R0:W5:Y:S01]  /*116a0*/  @!P6 LDG.E R4, desc[UR36][R8.64] ;  /* 0x000000240804e981 */ /* 0x000162000c1e1900 */
[----:B------:R-:W-:Y:S01]  /*116b0*/  LOP3.LUT P5, RZ, R23, 0x20, RZ, 0xc0, !PT ;  /* 0x0000002017ff7812 */ /* 0x000fe200078ac0ff */
[----:B------:R-:W-:Y:S01]  /*116c0*/  VIADD R27, R7, 0x1 ;  /* 0x00000001071b7836 */ /* 0x000fe20000000000 */
[----:B------:R-:W-:Y:S05]  /*116d0*/  YIELD ;  /* 0x0000000000007946 */ /* 0x000fea0003800000 */
[----:B------:R-:W-:Y:S01]  /*116e0*/  ISETP.NE.AND P0, PT, R27, 0x2, PT ;  /* 0x000000021b00780c */ /* 0x000fe20003f05270 */
[----:B------:R-:W-:Y:S01]  /*116f0*/  IMAD.MOV R5, RZ, RZ, -R10 ;  /* 0x000000ffff057224 */ /* 0x000fe200078e0a0a */
[----:B------:R-:W-:-:S02]  /*11700*/  ULDC UR4, c[0x0][0x430] ;  /* 0x00010c0000047ab9 */ /* 0x000fc40000000800 */
[----:B------:R-:W-:Y:S01]  /*11710*/  SEL R28, RZ, 0x1, P0 ;  /* 0x00000001ff1c7807 */ /* 0x000fe20000000000 */
[----:B------:R-:W-:Y:S01]  /*11720*/  IMAD R5, R5, UR4, R6 ;  /* 0x0000000405057c24 */ /* 0x000fe2000f8e0206 */
[----:B------:R-:W-:Y:S01]  /*11730*/  SEL R27, R27, RZ, P0 ;  /* 0x000000ff1b1b7207 */ /* 0x000fe20000000000 */
[----:B------:R-:W-:Y:S01]  /*11740*/  IMAD.MOV.U32 R26, RZ, RZ, R0 ;  /* 0x000000ffff1a7224 */ /* 0x000fe200078e0000 */
[----:B------:R-:W-:Y:S01]  /*11750*/  LOP3.LUT R28, R17, R28, RZ, 0x3c, !PT ;  /* 0x0000001c111c7212 */ /* 0x000fe200078e3cff */
[----:B0-----:R-:W-:Y:S06]  /*11760*/  @!P5 BRA `(.L_x_269) ;  /* 0x000000000004d947 */ /* 0x001fec0003800000 */
[----:B------:R-:W-:Y:S01]  /*11770*/  BPT.TRAP 0x1 ;  /* 0x000000040000795c */ /* 0x000fe20000300000 */
.L_x_269:
[----:B------:R-:W-:Y:S01]  /*11780*/  IMAD R6, R27, 0x8, R22 ;  /* 0x000000081b067824 */ /* 0x000fe200078e0216 */
[----:B------:R-:W-:Y:S01]  /*11790*/  SHF.L.U32 R3, R28, 0x1f, RZ ;  /* 0x0000001f1c037819 */ /* 0x000fe200000006ff */
[----:B------:R-:W-:Y:S03]  /*117a0*/  BSSY B1, `(.L_x_270) ;  /* 0x0000003000017945 */ /* 0x000fe60003800000 */
[----:B------:R-:W0:Y:S02]  /*117b0*/  SYNCS.PHASECHK.TRANS64.TRYWAIT P0, [R6+URZ+0x38840], R3 ;  /* 0x03884003060075a7 */ /* 0x000e24000800017f */
[----:B0-----:R-:W-:Y:S05]  /*117c0*/  @!P0 BRA `(.L_x_271) ;  /* 0x0000003800108947 */ /* 0x001fea0003800000 */
.L_x_352:
[----:B------:R-:W-:Y:S05]  /*117d0*/  BSYNC B1 ;  /* 0x0000000000017941 */ /* 0x000fea0003800000 */
.L_x_270:
[----:B------:R-:W-:Y:S01]  /*117e0*/  SHF.R.S32.HI R20, RZ, 0x1f, R5 ;  /* 0x0000001fff147819 */ /* 0x000fe20000011405 */
[----:B------:R-:W-:Y:S01]  /*117f0*/  ULDC.64 UR4, c[0x0][0x300] ;  /* 0x0000c00000047ab9 */ /* 0x000fe20000000a00 */
[----:B-----5:R-:W-:Y:S01]  /*11800*/  SHF.R.S32.HI R21, RZ, 0x1f, R4 ;  /* 0x0000001fff157819 */ /* 0x020fe20000011404 */
[----:B0-----:R-:W-:Y:S01]  /*11810*/  IMAD.WIDE.U32 R2, R5, UR4, RZ ;  /* 0x0000000405027c25 */ /* 0x001fe2000f8e00ff */
[----:B------:R-:W-:-:S03]  /*11820*/  LOP3.LUT P5, RZ, R23, 0x2, RZ, 0xc0, !PT ;  /* 0x0000000217ff7812 */ /* 0x000fc600078ac0ff */
[----:B------:R-:W-:Y:S02]  /*11830*/  IMAD R0, R20, UR4, RZ ;  /* 0x0000000414007c24 */ /* 0x000fe4000f8e02ff */
[----:B------:R-:W-:Y:S02]  /*11840*/  IMAD R9, R27, 0x5000, R32 ;  /* 0x000050001b097824 */ /* 0x000fe400078e0220 */
        /* <DEDUP_REMOVED lines=16> */
[----:B------:R-:W-:Y:S06]  /*11950*/  BRA.DIV UR4, `(.L_x_272) ;  /* 0x0000003604c07947 */ /* 0x000fec000b800000 */
[----:B------:R-:W0:Y:S01]  /*11960*/  SHFL.IDX PT, R2, R8, RZ, 0x181f ;  /* 0x00181fff08027589 */ /* 0x000e2200000e0000 */
[----:B------:R-:W-:Y:S01]  /*11970*/  LOP3.LUT R23, R23, 0xfffffbff, RZ, 0xc0, !PT ;  /* 0xfffffbff17177812 */ /* 0x000fe200078ec0ff */
[----:B------:R-:W-:Y:S02]  /*11980*/  IMAD.SHL.U32 R0, R33, 0x2, RZ ;  /* 0x0000000221007824 */ /* 0x000fe400078e00ff */
[----:B------:R-:W1:Y:S01]  /*11990*/  SHFL.IDX PT, R3, R10, RZ, 0x181f ;  /* 0x00181fff0a037589 */ /* 0x000e6200000e0000 */
[----:B------:R-:W-:Y:S01]  /*119a0*/  @P2 LOP3.LUT R23, R23, 0x400, RZ, 0xfc, !PT ;  /* 0x0000040017172812 */ /* 0x000fe200078efcff */
[----:B------:R-:W-:Y:S02]  /*119b0*/  IMAD R9, R9, 0x2, R22 ;  /* 0x0000000209097824 */ /* 0x000fe400078e0216 */
[----:B------:R-:W-:Y:S01]  /*119c0*/  SHFL.IDX PT, R35, R10, 0x1, 0x181f ;  /* 0x00381f000a237f89 */ /* 0x000fe200000e0000 */
[C---:B------:R-:W-:Y:S02]  /*119d0*/  LOP3.LUT P2, RZ, R23.reuse, 0x10, RZ, 0xc0, !PT ;  /* 0x0000001017ff7812 */ /* 0x040fe4000784c0ff */
[----:B------:R-:W-:-:S04]  /*119e0*/  LOP3.LUT R23, R23, 0xfffffdff, RZ, 0xc0, !PT ;  /* 0xfffffdff17177812 */ /* 0x000fc800078ec0ff */
[----:B------:R-:W-:-:S04]  /*119f0*/  @P1 LOP3.LUT R23, R23, 0x200, RZ, 0xfc, !PT ;  /* 0x0000020017171812 */ /* 0x000fc800078efcff */
[C---:B------:R-:W-:Y:S02]  /*11a00*/  LOP3.LUT P1, RZ, R23.reuse, 0x8, RZ, 0xc0, !PT ;  /* 0x0000000817ff7812 */ /* 0x040fe4000782c0ff */
[----:B------:R-:W-:Y:S02]  /*11a10*/  LOP3.LUT P6, RZ, R23, 0x4, RZ, 0xc0, !PT ;  /* 0x0000000417ff7812 */ /* 0x000fe400078cc0ff */
[----:B0-----:R-:W-:-:S05]  /*11a20*/  IADD3 R2, P0, R2, R0, RZ ;  /* 0x0000000002027210 */ /* 0x001fca0007f1e0ff */
[----:B-1----:R-:W-:-:S05]  /*11a30*/  IMAD.X R3, RZ, RZ, R3, P0 ;  /* 0x000000ffff037224 */ /* 0x002fca00000e0603 */
[----:B------:R-:W-:Y:S04]  /*11a40*/  LDGSTS.E.BYPASS.LTC128B.128 [R9+0x24400], desc[UR36][R2.64], !P2 ;  /* 0x2440000002097fae */ /* 0x000fe8000d101d64 */
[----:B------:R-:W-:Y:S04]  /*11a50*/  LDGSTS.E.BYPASS.LTC128B.128 [R9+0x26c00], desc[UR36][R2.64+0x80], !P1 ;  /* 0x26c0008002097fae */ /* 0x000fe8000c901d64 */
[----:B------:R-:W-:Y:S04]  /*11a60*/  LDGSTS.E.BYPASS.LTC128B.128 [R9+0x29400], desc[UR36][R2.64+0x100], !P6 ;  /* 0x2940010002097fae */ /* 0x000fe8000f101d64 */
[----:B------:R0:W-:Y:S04]  /*11a70*/  LDGSTS.E.BYPASS.LTC128B.128 [R9+0x2bc00], desc[UR36][R2.64+0x180], !P5 ;  /* 0x2bc0018002097fae */ /* 0x0001e8000e901d64 */
[----:B0-----:R-:W0:Y:S02]  /*11a80*/  SHFL.IDX PT, R2, R8, 0x1, 0x181f ;  /* 0x00381f0008027f89 */ /* 0x001e2400000e0000 */
[----:B0-----:R-:W-:-:S05]  /*11a90*/  IADD3 R2, P0, R2, R0, RZ ;  /* 0x0000000002027210 */ /* 0x001fca0007f1e0ff */
[----:B------:R-:W-:Y:S02]  /*11aa0*/  IMAD.X R3, RZ, RZ, R35, P0 ;  /* 0x000000ffff037224 */ /* 0x000fe400000e0623 */
[----:B------:R-:W-:Y:S04]  /*11ab0*/  SHFL.IDX PT, R35, R10, 0x2, 0x181f ;  /* 0x00581f000a237f89 */ /* 0x000fe800000e0000 */
        /* <DEDUP_REMOVED lines=13> */
[----:B0-----:R-:W-:-:S04]  /*11b90*/  IADD3 R2, P0, R2, R0, RZ ;  /* 0x0000000002027210 */ /* 0x001fc80007f1e0ff */
[----:B------:R-:W-:Y:S02]  /*11ba0*/  IADD3.X R3, RZ, R35, RZ, P0, !PT ;  /* 0x00000023ff037210 */ /* 0x000fe400007fe4ff */
[----:B------:R0:W1:Y:S04]  /*11bb0*/  SHFL.IDX PT, R35, R10, 0x4, 0x181f ;  /* 0x00981f000a237f89 */ /* 0x00006800000e0000 */
[----:B------:R-:W-:Y:S01]  /*11bc0*/  LDGSTS.E.BYPASS.LTC128B.128 [R9+0x25c00], desc[UR36][R2.64], !P2 ;  /* 0x25c0000002097fae */ /* 0x000fe2000d101d64 */
[----:B------:R-:W-:-:S03]  /*11bd0*/  LOP3.LUT P2, RZ, R23, 0x400, RZ, 0xc0, !PT ;  /* 0x0000040017ff7812 */ /* 0x000fc6000784c0ff */
[----:B------:R-:W-:Y:S01]  /*11be0*/  LDGSTS.E.BYPASS.LTC128B.128 [R9+0x28400], desc[UR36][R2.64+0x80], !P1 ;  /* 0x2840008002097fae */ /* 0x000fe2000c901d64 */
[----:B------:R-:W-:-:S03]  /*11bf0*/  LOP3.LUT P1, RZ, R23, 0x200, RZ, 0xc0, !PT ;  /* 0x0000020017ff7812 */ /* 0x000fc6000782c0ff */
[----:B------:R-:W-:Y:S04]  /*11c00*/  LDGSTS.E.BYPASS.LTC128B.128 [R9+0x2ac00], desc[UR36][R2.64+0x100], !P6 ;  /* 0x2ac0010002097fae */ /* 0x000fe8000f101d64 */
[----:B------:R2:W-:Y:S04]  /*11c10*/  LDGSTS.E.BYPASS.LTC128B.128 [R9+0x2d400], desc[UR36][R2.64+0x180], !P5 ;  /* 0x2d40018002097fae */ /* 0x0005e8000e901d64 */
[----:B-12---:R0:W2:Y:S02]  /*11c20*/  SHFL.IDX PT, R2, R8, 0x4, 0x181f ;  /* 0x00981f0008027f89 */ /* 0x0060a400000e0000 */
.L_x_364:
[----:B------:R-:W-:Y:S02]  /*11c30*/  LOP3.LUT R23, R23, 0xfffffdff, RZ, 0xc0, !PT ;  /* 0xfffffdff17177812 */ /* 0x000fe400078ec0ff */
[----:B--2---:R-:W-:Y:S02]  /*11c40*/  IADD3 R2, P0, R2, R0, RZ ;  /* 0x0000000002027210 */ /* 0x004fe40007f1e0ff */
[----:B------:R-:W-:-:S03]  /*11c50*/  @P1 LOP3.LUT R23, R23, 0x200, RZ, 0xfc, !PT ;  /* 0x0000020017171812 */ /* 0x000fc600078efcff */
[----:B------:R-:W-:Y:S01]  /*11c60*/  IMAD.X R3, RZ, RZ, R35, P0 ;  /* 0x000000ffff037224 */ /* 0x000fe200000e0623 */
[C---:B------:R-:W-:Y:S02]  /*11c70*/  LOP3.LUT P1, RZ, R23.reuse, 0x10, RZ, 0xc0, !PT ;  /* 0x0000001017ff7812 */ /* 0x040fe4000782c0ff */
[C---:B------:R-:W-:Y:S02]  /*11c80*/  LOP3.LUT P0, RZ, R23.reuse, 0x8, RZ, 0xc0, !PT ;  /* 0x0000000817ff7812 */ /* 0x040fe4000780c0ff */
[----:B------:R-:W-:-:S09]  /*11c90*/  LOP3.LUT P6, RZ, R23, 0x4, RZ, 0xc0, !PT ;  /* 0x0000000417ff7812 */ /* 0x000fd200078cc0ff */
[----:B------:R-:W-:Y:S01]  /*11ca0*/  @!PT LDS RZ, [RZ] ;  /* 0x00000000fffff984 */ /* 0x000fe20000000800 */
[----:B------:R-:W-:Y:S01]  /*11cb0*/  @!PT LDS RZ, [RZ] ;  /* 0x00000000fffff984 */ /* 0x000fe20000000800 */
[----:B------:R-:W-:Y:S01]  /*11cc0*/  @!PT LDS RZ, [RZ] ;  /* 0x00000000fffff984 */ /* 0x000fe20000000800 */
[----:B------:R1:W-:Y:S01]  /*11cd0*/  LDGSTS.E.BYPASS.LTC128B.128 [R9+0x26400], desc[UR36][R2.64], !P1 ;  /* 0x2640000002097fae */ /* 0x0003e2000c901d64 */
[----:B------:R-:W-:-:S03]  /*11ce0*/  LOP3.LUT P1, RZ, R23, 0x200, RZ, 0xc0, !PT ;  /* 0x0000020017ff7812 */ /* 0x000fc6000782c0ff */
[----:B------:R1:W-:Y:S01]  /*11cf0*/  LDGSTS.E.BYPASS.LTC128B.128 [R9+0x28c00], desc[UR36][R2.64+0x80], !P0 ;  /* 0x28c0008002097fae */ /* 0x0003e2000c101d64 */
[----:B------:R-:W-:-:S03]  /*11d00*/  PLOP3.LUT P0, PT, PT, PT, PT, 0x80, 0x0 ;  /* 0x000000000000781c */ /* 0x000fc60003f0f070 */
[----:B------:R1:W-:Y:S04]  /*11d10*/  LDGSTS.E.BYPASS.LTC128B.128 [R9+0x2b400], desc[UR36][R2.64+0x100], !P6 ;  /* 0x2b40010002097fae */ /* 0x0003e8000f101d64 */
[----:B------:R1:W-:Y:S01]  /*11d20*/  LDGSTS.E.BYPASS.LTC128B.128 [R9+0x2dc00], desc[UR36][R2.64+0x180], !P5 ;  /* 0x2dc0018002097fae */ /* 0x0003e2000e901d64 */
[----:B------:R-:W-:-:S05]  /*11d30*/  NOP ;  /* 0x0000000000007918 */ /* 0x000fca0000000000 */
.L_x_273:
        /* <DEDUP_REMOVED lines=10> */
.L_x_274:
[----:B------:R2:W-:Y:S01]  /*11de0*/  SYNCS.ARRIVE.TRANS64.A1T0 RZ, [R6+URZ+0x38830], RZ ;  /* 0x038830ff06ff79a7 */ /* 0x0005e2000810003f */
[----:B------:R-:W-:Y:S05]  /*11df0*/  @!P6 BRA `(.L_x_275) ;  /* 0x000000000004e947 */ /* 0x000fea0003800000 */
[----:B------:R-:W-:Y:S01]  /*11e00*/  BPT.TRAP 0x1 ;  /* 0x000000040000795c */ /* 0x000fe20000300000 */
.L_x_275:
[----:B-1----:R-:W-:Y:S01]  /*11e10*/  SHF.L.U32 R2, R17, 0x1f, RZ ;  /* 0x0000001f11027819 */ /* 0x002fe200000006ff */
[----:B--2---:R-:W-:Y:S01]  /*11e20*/  IMAD R6, R7, 0x8, R22 ;  /* 0x0000000807067824 */ /* 0x004fe200078e0216 */
[----:B------:R-:W-:Y:S03]  /*11e30*/  BSSY B1, `(.L_x_276) ;  /* 0x0000003000017945 */ /* 0x000fe60003800000 */
[----:B------:R-:W1:Y:S02]  /*11e40*/  SYNCS.PHASECHK.TRANS64.TRYWAIT P0, [R6+URZ+0x38860], R2 ;  /* 0x03886002060075a7 */ /* 0x000e64000800017f */
[----:B-1----:R-:W-:Y:S05]  /*11e50*/  @!P0 BRA `(.L_x_277) ;  /* 0x0000003800448947 */ /* 0x002fea0003800000 */
.L_x_365:
[----:B------:R-:W-:Y:S05]  /*11e60*/  BSYNC B1 ;  /* 0x0000000000017941 */ /* 0x000fea0003800000 */
.L_x_276:
[----:B0-----:R-:W2:Y:S01]  /*11e70*/  LDL R8, [R1] ;  /* 0x0000000001087983 */ /* 0x001ea20000100800 */
[----:B------:R-:W0:Y:S01]  /*11e80*/  S2R R3, SR_TID.X ;  /* 0x0000000000037919 */ /* 0x000e220000002100 */
[----:B------:R-:W-:Y:S01]  /*11e90*/  UMOV UR4, 0xffffffff ;  /* 0xffffffff00047882 */ /* 0x000fe20000000000 */
[----:B------:R-:W-:Y:S01]  /*11ea0*/  IMAD R7, R7, 0x5000, R32 ;  /* 0x0000500007077824 */ /* 0x000fe200078e0220 */
[----:B0-----:R-:W-:-:S04]  /*11eb0*/  LOP3.LUT R3, R3, 0x7f, RZ, 0xc0, !PT ;  /* 0x0000007f03037812 */ /* 0x001fc800078ec0ff */
[----:B------:R-:W-:Y:S01]  /*11ec0*/  SHF.R.U32.HI R3, RZ, 0x3, R3 ;  /* 0x00000003ff037819 */ /* 0x000fe20000011603 */
[----:B--2---:R-:W-:-:S04]  /*11ed0*/  IMAD R8, R29, -0x50, R8 ;  /* 0xffffffb01d087824 */ /* 0x004fc800078e0208 */
[----:B------:R-:W-:Y:S01]  /*11ee0*/  IMAD.IADD R8, R8, 0x1, -R3 ;  /* 0x0000000108087824 */ /* 0x000fe200078e0a03 */
[----:B------:R-:W-:Y:S06]  /*11ef0*/  BRA.DIV UR4, `(.L_x_278) ;  /* 0x0000003a04307947 */ /* 0x000fec000b800000 */
[----:B-1----:R-:W0:Y:S01]  /*11f00*/  SHFL.IDX PT, R2, R24, RZ, 0x181f ;  /* 0x00181fff18027589 */ /* 0x002e2200000e0000 */
[----:B------:R-:W-:-:S03]  /*11f10*/  IMAD R7, R7, 0x2, R22 ;  /* 0x0000000207077824 */ /* 0x000fc600078e0216 */
[----:B------:R-:W1:Y:S04]  /*11f20*/  SHFL.IDX PT, R3, R25, RZ, 0x181f ;  /* 0x00181fff19037589 */ /* 0x000e6800000e0000 */
[----:B------:R-:W-:Y:S01]  /*11f30*/  SHFL.IDX PT, R14, R24, 0x4, 0x181f ;  /* 0x00981f00180e7f89 */ /* 0x000fe200000e0000 */
[----:B0-----:R-:W-:-:S05]  /*11f40*/  IADD3 R2, P0, R2, R0, RZ ;  /* 0x0000000002027210 */ /* 0x001fca0007f1e0ff */
        /* <DEDUP_REMOVED lines=9> */
[----:B0-----:R-:W0:Y:S04]  /*11fe0*/  SHFL.IDX PT, R2, R24, 0x1, 0x181f ;  /* 0x00381f0018027f89 */ /* 0x001e2800000e0000 */
[----:B------:R-:W1:Y:S01]  /*11ff0*/  SHFL.IDX PT, R3, R25, 0x1, 0x181f ;  /* 0x00381f0019037f89 */ /* 0x000e6200000e0000 */
[----:B0-----:R-:W-:-:S04]  /*12000*/  IADD3 R2, P0, R2, R0, RZ ;  /* 0x0000000002027210 */ /* 0x001fc80007f1e0ff */
        /* <DEDUP_REMOVED lines=22> */
[----:B------:R-:W1:Y:S04]  /*12170*/  SHFL.IDX PT, R3, R25, 0x3, 0x181f ;  /* 0x00781f0019037f89 */ /* 0x000e6800000e0000 */
[----:B------:R-:W2:Y:S01]  /*12180*/  SHFL.IDX PT, R25, R25, 0x4, 0x181f ;  /* 0x00981f0019197f89 */ /* 0x000ea200000e0000 */
[----:B0-----:R-:W-:-:S05]  /*12190*/  IADD3 R2, P0, R2, R0, RZ ;  /* 0x0000000002027210 */ /* 0x001fca0007f1e0ff */
[----:B-1----:R-:W-:Y:S01]  /*121a0*/  IMAD.X R3, RZ, RZ, R3, P0 ;  /* 0x000000ffff037224 */ /* 0x002fe200000e0603 */
[----:B------:R-:W-:-:S13]  /*121b0*/  ISETP.LT.OR P0, PT, R8, 0x31, P4 ;  /* 0x000000310800780c */ /* 0x000fda0002701670 */
[----:B------:R1:W-:Y:S01]  /*121c0*/  LDGSTS.E.BYPASS.LTC128B.128 [R7+0x1c00], desc[UR36][R2.64], !P0 ;  /* 0x01c0000002077fae */ /* 0x0003e2000c101d64 */
[----:B------:R-:W-:-:S13]  /*121d0*/  ISETP.LT.OR P0, PT, R8, 0x31, P3 ;  /* 0x000000310800780c */ /* 0x000fda0001f01670 */
[----:B------:R1:W-:Y:S01]  /*121e0*/  LDGSTS.E.BYPASS.LTC128B.128 [R7+0x4400], desc[UR36][R2.64+0x80], !P0 ;  /* 0x0440008002077fae */ /* 0x0003e2000c101d64 */
[----:B------:R-:W-:-:S13]  /*121f0*/  ISETP.LT.OR P0, PT, R8, 0x31, P2 ;  /* 0x000000310800780c */ /* 0x000fda0001701670 */
[----:B------:R1:W-:Y:S01]  /*12200*/  LDGSTS.E.BYPASS.LTC128B.128 [R7+0x6c00], desc[UR36][R2.64+0x100], !P0 ;  /* 0x06c0010002077fae */ /* 0x0003e2000c101d64 */
[----:B------:R-:W-:-:S13]  /*12210*/  ISETP.LT.OR P0, PT, R8, 0x31, P1 ;  /* 0x000000310800780c */ /* 0x000fda0000f01670 */
[----:B--2---:R1:W-:Y:S02]  /*12220*/  LDGSTS.E.BYPASS.LTC128B.128 [R7+0x9400], desc[UR36][R2.64+0x180], !P0 ;  /* 0x0940018002077fae */ /* 0x0043e4000c101d64 */
.L_x_377:
[----:B01----:R-:W-:Y:S01]  /*12230*/  IADD3 R2, P0, R14, R0, RZ ;  /* 0x000000000e027210 */ /* 0x003fe20007f1e0ff */
[----:B------:R-:W-:Y:S02]  /*12240*/  ULDC.64 UR4, c[0x0][0x328] ;  /* 0x0000ca0000047ab9 */ /* 0x000fe40000000a00 */
[----:B------:R-:W-:Y:S02]  /*12250*/  IMAD R20, R20, UR4, RZ ;  /* 0x0000000414147c24 */ /* 0x000fe4000f8e02ff */
[----:B------:R-:W-:Y:S01]  /*12260*/  IMAD.X R3, RZ, RZ, R25, P0 ;  /* 0x000000ffff037224 */ /* 0x000fe200000e0619 */
[----:B------:R-:W-:Y:S01]  /*12270*/  ISETP.LT.OR P0, PT, R8, 0x41, P4 ;  /* 0x000000410800780c */ /* 0x000fe20002701670 */
[----:B------:R-:W-:-:S12]  /*12280*/  IMAD R9, R5, UR5, R20 ;  /* 0x0000000505097c24 */ /* 0x000fd8000f8e0214 */
        /* <DEDUP_REMOVED lines=9> */
[----:B------:R0:W-:Y:S01]  /*12320*/  LDGSTS.E.BYPASS.LTC128B.128 [R7+0x9c00], desc[UR36][R2.64+0x180], !P0 ;  /* 0x09c0018002077fae */ /* 0x0001e2000c101d64 */
[----:B------:R-:W-:Y:S01]  /*12330*/  NOP ;  /* 0x0000000000007918 */ /* 0x000fe20000000000 */
        /* <DEDUP_REMOVED lines=13> */
[----:B------:R-:W-:-:S04]  /*12410*/  LEA R24, P0, R2, UR4, 0x1 ;  /* 0x0000000402187c11 */ /* 0x000fc8000f8008ff */
[----:B------:R-:W-:Y:S02]  /*12420*/  LEA.HI.X R25, R2, UR5, R3, 0x1, P0 ;  /* 0x0000000502197c11 */ /* 0x000fe400080f0c03 */
[----:B------:R-:W-:-:S13]  /*12430*/  PLOP3.LUT P0, PT, PT, PT, PT, 0x80, 0x0 ;  /* 0x000000000000781c */ /* 0x000fda0003f0f070 */
.L_x_279:
        /* <DEDUP_REMOVED lines=10> */
.L_x_280:
[C---:B------:R-:W-:Y:S01]  /*124e0*/  ISETP.GT.AND P0, PT, R26.reuse, RZ, PT ;  /* 0x000000ff1a00720c */ /* 0x040fe20003f04270 */
[----:B------:R3:W-:Y:S01]  /*124f0*/  SYNCS.ARRIVE.TRANS64.A1T0 RZ, [R6+URZ+0x38850], RZ ;  /* 0x038850ff06ff79a7 */ /* 0x0007e2000810003f */
[----:B------:R-:W-:Y:S02]  /*12500*/  VIADD R0, R26, 0xffffffff ;  /* 0xffffffff1a007836 */ /* 0x000fe40000000000 */
[----:B------:R-:W-:Y:S02]  /*12510*/  IMAD.MOV.U32 R17, RZ, RZ, R28 ;  /* 0x000000ffff117224 */ /* 0x000fe400078e001c */
[----:B------:R-:W-:Y:S02]  /*12520*/  IMAD.MOV.U32 R7, RZ, RZ, R27 ;  /* 0x000000ffff077224 */ /* 0x000fe400078e001b */
[----:B------:R-:W-:-:S05]  /*12530*/  IMAD.MOV.U32 R29, RZ, RZ, R26 ;  /* 0x000000ffff1d7224 */ /* 0x000fca00078e001a */
[----:B---3--:R-:W-:Y:S05]  /*12540*/  @P0 BRA `(.L_x_281) ;  /* 0xffffffec00e00947 */ /* 0x008fea000383ffff */
.L_x_268:
[----:B------:R-:W-:Y:S05]  /*12550*/  BSYNC B0 ;  /* 0x0000000000007941 */ /* 0x000fea0003800000 */
.L_x_267:
[----:B------:R-:W3:Y:S01]  /*12560*/  S2R R2, SR_TID.X ;  /* 0x0000000000027919 */ /* 0x000ee20000002100 */
[----:B------:R-:W-:Y:S01]  /*12570*/  BSSY B0, `(.L_x_282) ;  /* 0x0000010000007945 */ /* 0x000fe20003800000 */
[----:B---3--:R-:W-:-:S04]  /*12580*/  LOP3.LUT R2, R2, 0x7f, RZ, 0xc0, !PT ;  /* 0x0000007f02027812 */ /* 0x008fc800078ec0ff */
[----:B------:R-:W-:-:S13]  /*12590*/  ISETP.NE.AND P0, PT, R2, RZ, PT ;  /* 0x000000ff0200720c */ /* 0x000fda0003f05270 */
[----:B------:R-:W-:Y:S05]  /*125a0*/  @P0 BRA `(.L_x_283) ;  /* 0x0000000000300947 */ /* 0x000fea0003800000 */
[----:B------:R-:W3:Y:S01]  /*125b0*/  S2R R5, SR_LANEID ;  /* 0x0000000000057919 */ /* 0x000ee20000000000 */
[----:B------:R-:W-:Y:S01]  /*125c0*/  VOTEU.ANY UR4, UPT, PT ;  /* 0x0000000000047886 */ /* 0x000fe200038e0100 */
[----:B0-----:R-:W0:Y:S01]  /*125d0*/  LDC.64 R2, c[0x0][0xc60] ;  /* 0x00031800ff027b82 */ /* 0x001e220000000a00 */
[----:B------:R-:W3:Y:S02]  /*125e0*/  FLO.U32 R0, UR4 ;  /* 0x0000000400007d00 */ /* 0x000ee400080e0000 */
[----:B---3--:R-:W-:-:S06]  /*125f0*/  ISETP.EQ.U32.AND P0, PT, R0, R5, PT ;  /* 0x000000050000720c */ /* 0x008fcc0003f02070 */
[----:B------:R-:W0:Y:S07]  /*12600*/  POPC R5, UR4 ;  /* 0x0000000400057d09 */ /* 0x000e2e0008000000 */
[----:B0-----:R-:W3:Y:S01]  /*12610*/  @P0 ATOMG.E.ADD.STRONG.GPU PT, R3, desc[UR36][R2.64], R5 ;  /* 0x00000005020309a8 */ /* 0x001ee200081ee1e4 */
[----:B------:R-:W0:Y:S02]  /*12620*/  S2R R4, SR_LTMASK ;  /* 0x0000000000047919 */ /* 0x000e240000003900 */
[----:B0-----:R-:W-:-:S04]  /*12630*/  LOP3.LUT R4, R4, UR4, RZ, 0xc0, !PT ;  /* 0x0000000404047c12 */ /* 0x001fc8000f8ec0ff */
[----:B--2---:R-:W0:Y:S01]  /*12640*/  POPC R7, R4 ;  /* 0x0000000400077309 */ /* 0x004e220000000000 */
[----:B---3--:R-:W0:Y:S02]  /*12650*/  SHFL.IDX PT, R0, R3, R0, 0x1f ;  /* 0x00001f0003007589 */ /* 0x008e2400000e0000 */
[----:B0-----:R-:W-:-:S07]  /*12660*/  IADD3 R16, R0, UR39, R7 ;  /* 0x0000002700107c10 */ /* 0x001fce000fffe007 */
.L_x_283:
[----:B------:R-:W-:Y:S05]  /*12670*/  BSYNC B0 ;  /* 0x0000000000007941 */ /* 0x000fea0003800000 */
.L_x_282:
[----:B------:R-:W-:-:S13]  /*12680*/  LOP3.LUT P0, RZ, R23, 0x20, RZ, 0xc0, !PT ;  /* 0x0000002017ff7812 */ /* 0x000fda000780c0ff */
[----:B------:R-:W-:Y:S05]  /*12690*/  @!P0 BRA `(.L_x_284) ;  /* 0x0000000000048947 */ /* 0x000fea0003800000 */
[----:B------:R-:W-:Y:S01]  /*126a0*/  BPT.TRAP 0x1 ;  /* 0x000000040000795c */ /* 0x000fe20000300000 */
.L_x_284:
[----:B------:R-:W3:Y:S01]  /*126b0*/  LDL.LU R0, [R1] ;  /* 0x0000000001007983 */ /* 0x000ee20000300800 */
[----:B------:R-:W-:Y:S01]  /*126c0*/  IMAD R4, R27, 0x8, R22 ;  /* 0x000000081b047824 */ /* 0x000fe200078e0216 */
[----:B0-----:R-:W-:Y:S01]  /*126d0*/  SHF.L.U32 R3, R28, 0x1f, RZ ;  /* 0x0000001f1c037819 */ /* 0x001fe200000006ff */
[----:B------:R-:W-:Y:S03]  /*126e0*/  BSSY B0, `(.L_x_285) ;  /* 0x0000004000007945 */ /* 0x000fe60003800000 */
[----:B------:R-:W0:Y:S01]  /*126f0*/  SYNCS.PHASECHK.TRANS64.TRYWAIT P0, [R4+URZ+0x38860], R3 ;  /* 0x03886003040075a7 */ /* 0x000e22000800017f */
[----:B---3--:R-:W-:Y:S01]  /*12700*/  IMAD R5, R26, -0x50, R0 ;  /* 0xffffffb01a057824 */ /* 0x008fe200078e0200 */
[----:B0-----:R-:W-:Y:S06]  /*12710*/  @!P0 BRA `(.L_x_286) ;  /* 0x0000003800008947 */ /* 0x001fec0003800000 */
.L_x_378:
[----:B------:R-:W-:Y:S05]  /*12720*/  BSYNC B0 ;  /* 0x0000000000007941 */ /* 0x000fea0003800000 */
.L_x_285:
[----:B------:R-:W3:Y:S01]  /*12730*/  S2R R0, SR_TID.X ;  /* 0x0000000000007919 */ /* 0x000ee20000002100 */
[----:B------:R-:W-:Y:S01]  /*12740*/  UMOV UR4, 0xffffffff ;  /* 0xffffffff00047882 */ /* 0x000fe20000000000 */
[----:B--2---:R-:W-:Y:S01]  /*12750*/  IMAD R7, R27, 0x5000, R32 ;  /* 0x000050001b077824 */ /* 0x004fe200078e0220 */
[----:B---3--:R-:W-:-:S04]  /*12760*/  LOP3.LUT R0, R0, 0x7f, RZ, 0xc0, !PT ;  /* 0x0000007f00007812 */ /* 0x008fc800078ec0ff */
[----:B------:R-:W-:-:S04]  /*12770*/  SHF.R.U32.HI R0, RZ, 0x3, R0 ;  /* 0x00000003ff007819 */ /* 0x000fc80000011600 */
[----:B------:R-:W-:Y:S01]  /*12780*/  IADD3 R5, -R0, R5, RZ ;  /* 0x0000000500057210 */ /* 0x000fe20007ffe1ff */
[----:B------:R-:W-:Y:S06]  /*12790*/  BRA.DIV UR4, `(.L_x_287) ;  /* 0x0000003604f47947 */ /* 0x000fec000b800000 */
[----:B-1----:R-:W1:Y:S01]  /*127a0*/  SHFL.IDX PT, R14, R24, RZ, 0x181f ;  /* 0x00181fff180e7589 */ /* 0x002e6200000e0000 */
[----:B------:R-:W-:Y:S01]  /*127b0*/  ULDC UR4, c[0x0][0x2f4] ;  /* 0x0000bd0000047ab9 */ /* 0x000fe20000000800 */
[C---:B------:R-:W-:Y:S01]  /*127c0*/  IMAD.SHL.U32 R8, R33.reuse, 0x2, RZ ;  /* 0x0000000221087824 */ /* 0x040fe200078e00ff */
[C---:B------:R-:W-:Y:S01]  /*127d0*/  ISETP.GE.AND P3, PT, R33.reuse, UR4, PT ;  /* 0x0000000421007c0c */ /* 0x040fe2000bf66270 */
[----:B0-----:R-:W0:Y:S01]  /*127e0*/  SHFL.IDX PT, R3, R25, RZ, 0x181f ;  /* 0x00181fff19037589 */ /* 0x001e2200000e0000 */
[----:B------:R-:W-:Y:S01]  /*127f0*/  LOP3.LUT R6, R33, 0x40, RZ, 0xfc, !PT ;  /* 0x0000004021067812 */ /* 0x000fe200078efcff */
[----:B------:R-:W-:Y:S01]  /*12800*/  IMAD R0, R7, 0x2, R22 ;  /* 0x0000000207007824 */ /* 0x000fe200078e0216 */
[----:B------:R-:W-:Y:S01]  /*12810*/  ISETP.LT.OR P4, PT, R5, 0x1, P3 ;  /* 0x000000010500780c */ /* 0x000fe20001f81670 */
[----:B------:R-:W-:Y:S01]  /*12820*/  SHFL.IDX PT, R7, R25, 0x1, 0x181f ;  /* 0x00381f0019077f89 */ /* 0x000fe200000e0000 */
[----:B------:R-:W-:Y:S02]  /*12830*/  ISETP.GE.AND P2, PT, R6, UR4, PT ;  /* 0x0000000406007c0c */ /* 0x000fe4000bf46270 */
[----:B------:R-:W-:Y:S01]  /*12840*/  ISETP.GE.AND P1, PT, R37, UR4, PT ;  /* 0x0000000425007c0c */ /* 0x000fe2000bf26270 */
[----:B------:R-:W-:Y:S01]  /*12850*/  SHFL.IDX PT, R9, R25, 0x2, 0x181f ;  /* 0x00581f0019097f89 */ /* 0x000fe200000e0000 */
[----:B-1----:R-:W-:-:S03]  /*12860*/  IADD3 R2, P0, R14, R8, RZ ;  /* 0x000000080e027210 */ /* 0x002fc60007f1e0ff */
[----:B------:R-:W1:Y:S02]  /*12870*/  SHFL.IDX PT, R14, R24, 0x1, 0x181f ;  /* 0x00381f00180e7f89 */ /* 0x000e6400000e0000 */
[----:B0-----:R-:W-:Y:S01]  /*12880*/  IMAD.X R3, RZ, RZ, R3, P0 ;  /* 0x000000ffff037224 */ /* 0x001fe200000e0603 */
[----:B------:R-:W-:-:S04]  /*12890*/  ISETP.LT.OR P0, PT, R5, 0x1, P2 ;  /* 0x000000010500780c */ /* 0x000fc80001701670 */
[----:B------:R-:W-:Y:S01]  /*128a0*/  LDGSTS.E.BYPASS.LTC128B.128 [R0+0x400], desc[UR36][R2.64], !P4 ;  /* 0x0040000002007fae */ /* 0x000fe2000e101d64 */
[----:B------:R-:W-:-:S08]  /*128b0*/  ISETP.LT.OR P4, PT, R5, 0x1, P1 ;  /* 0x000000010500780c */ /* 0x000fd00000f81670 */
[----:B------:R-:W-:Y:S01]  /*128c0*/  LDGSTS.E.BYPASS.LTC128B.128 [R0+0x2c00], desc[UR36][R2.64+0x80], !P0 ;  /* 0x02c0008002007fae */ /* 0x000fe2000c101d64 */
[----:B------:R-:W-:-:S04]  /*128d0*/  ISETP.GE.AND P0, PT, R36, UR4, PT ;  /* 0x0000000424007c0c */ /* 0x000fc8000bf06270 */
[----:B------:R-:W-:Y:S01]  /*128e0*/  LDGSTS.E.BYPASS.LTC128B.128 [R0+0x5400], desc[UR36][R2.64+0x100], !P4 ;  /* 0x0540010002007fae */ /* 0x000fe2000e101d64 */
[----:B------:R-:W-:-:S13]  /*128f0*/  ISETP.LT.OR P4, PT, R5, 0x1, P0 ;  /* 0x000000010500780c */ /* 0x000fda0000781670 */
[----:B------:R0:W-:Y:S01]  /*12900*/  LDGSTS.E.BYPASS.LTC128B.128 [R0+0x7c00], desc[UR36][R2.64+0x180], !P4 ;  /* 0x07c0018002007fae */ /* 0x0001e2000e101d64 */
[----:B-1----:R-:W-:-:S03]  /*12910*/  IADD3 R6, P4, R14, R8, RZ ;  /* 0x000000080e067210 */ /* 0x002fc60007f9e0ff */
[----:B------:R-:W0:Y:S02]  /*12920*/  SHFL.IDX PT, R14, R24, 0x2, 0x181f ;  /* 0x00581f00180e7f89 */ /* 0x000e2400000e0000 */
[----:B------:R-:W-:Y:S01]  /*12930*/  IMAD.X R7, RZ, RZ, R7, P4 ;  /* 0x000000ffff077224 */ /* 0x000fe200020e0607 */
[----:B------:R-:W-:-:S13]  /*12940*/  ISETP.LT.OR P4, PT, R5, 0x11, P3 ;  /* 0x000000110500780c */ /* 0x000fda0001f81670 */
[----:B------:R-:W-:Y:S01]  /*12950*/  LDGSTS.E.BYPASS.LTC128B.128 [R0+0xc00], desc[UR36][R6.64], !P4 ;  /* 0x00c0000006007fae */ /* 0x000fe2000e101d64 */
[----:B------:R-:W-:-:S13]  /*12960*/  ISETP.LT.OR P4, PT, R5, 0x11, P2 ;  /* 0x000000110500780c */ /* 0x000fda0001781670 */
[----:B------:R-:W-:Y:S01]  /*12970*/  LDGSTS.E.BYPASS.LTC128B.128 [R0+0x3400], desc[UR36][R6.64+0x80], !P4 ;  /* 0x0340008006007fae */ /* 0x000fe2000e101d64 */
[----:B------:R-:W-:-:S13]  /*12980*/  ISETP.LT.OR P4, PT, R5, 0x11, P1 ;  /* 0x000000110500780c */ /* 0x000fda0000f81670 */
[----:B------:R-:W-:Y:S01]  /*12990*/  LDGSTS.E.BYPASS.LTC128B.128 [R0+0x5c00], desc[UR36][R6.64+0x100], !P4 ;  /* 0x05c0010006007fae */ /* 0x000fe2000e101d64 */
[----:B------:R-:W-:-:S13]  /*129a0*/  ISETP.LT.OR P4, PT, R5, 0x11, P0 ;  /* 0x000000110500780c */ /* 0x000fda0000781670 */
[----:B------:R-:W-:Y:S01]  /*129b0*/  LDGSTS.E.BYPASS.LTC128B.128 [R0+0x8400], desc[UR36][R6.64+0x180], !P4 ;  /* 0x0840018006007fae */ /* 0x000fe2000e101d64 */
[----:B0-----:R-:W-:-:S03]  /*129c0*/  IADD3 R2, P4, R14, R8, RZ ;  /* 0x000000080e027210 */ /* 0x001fc60007f9e0ff */
[----:B------:R-:W0:Y:S02]  /*129d0*/  SHFL.IDX PT, R14, R24, 0x3, 0x181f ;  /* 0x00781f00180e7f89 */ /* 0x000e2400000e0000 */
[----:B------:R-:W-:Y:S01]  /*129e0*/  IMAD.X R3, RZ, RZ, R9, P4 ;  /* 0x000000ffff037224 */ /* 0x000fe200020e0609 */
[C---:B------:R-:W-:Y:S01]  /*129f0*/  ISETP.LT.OR P4, PT, R5.reuse, 0x21, P3 ;  /* 0x000000210500780c */ /* 0x040fe20001f81670 */
[----:B------:R-:W1:Y:S04]  /*12a00*/  SHFL.IDX PT, R9, R25, 0x3, 0x181f ;  /* 0x00781f0019097f89 */ /* 0x000e6800000e0000 */
        /* <DEDUP_REMOVED lines=8> */
[----:B0-----:R-:W-:Y:S02]  /*12a90*/  IADD3 R2, P4, R14, R8, RZ ;  /* 0x000000080e027210 */ /* 0x001fe40007f9e0ff */
[----:B------:R3:W4:Y:S02]  /*12aa0*/  SHFL.IDX PT, R14, R24, 0x4, 0x181f ;  /* 0x00981f00180e7f89 */ /* 0x00072400000e0000 */
        /* <DEDUP_REMOVED lines=9> */
.L_x_390:
[C---:B------:R-:W-:Y:S02]  /*12b40*/  ISETP.LT.OR P3, PT, R5.reuse, 0x41, P3 ;  /* 0x000000410500780c */ /* 0x040fe40001f61670 */
[C---:B------:R-:W-:Y:S02]  /*12b50*/  ISETP.LT.OR P2, PT, R5.reuse, 0x41, P2 ;  /* 0x000000410500780c */ /* 0x040fe40001741670 */
[C---:B------:R-:W-:Y:S02]  /*12b60*/  ISETP.LT.OR P1, PT, R5.reuse, 0x41, P1 ;  /* 0x000000410500780c */ /* 0x040fe40000f21670 */
[----:B0--3--:R-:W-:Y:S02]  /*12b70*/  IADD3 R2, P4, R14, R8, RZ ;  /* 0x000000080e027210 */ /* 0x009fe40007f9e0ff */
[----:B------:R-:W-:-:S03]  /*12b80*/  ISETP.LT.OR P0, PT, R5, 0x41, P0 ;  /* 0x000000410500780c */ /* 0x000fc60000701670 */
[----:B------:R-:W-:-:S05]  /*12b90*/  IMAD.X R3, RZ, RZ, R25, P4 ;  /* 0x000000ffff037224 */ /* 0x000fca00020e0619 */
[----:B------:R-:W-:Y:S01]  /*12ba0*/  @!PT LDS RZ, [RZ] ;  /* 0x00000000fffff984 */ /* 0x000fe20000000800 */
[----:B------:R-:W-:Y:S01]  /*12bb0*/  @!PT LDS RZ, [RZ] ;  /* 0x00000000fffff984 */ /* 0x000fe20000000800 */
[----:B------:R-:W-:Y:S01]  /*12bc0*/  @!PT LDS RZ, [RZ] ;  /* 0x00000000fffff984 */ /* 0x000fe20000000800 */
[----:B------:R0:W-:Y:S04]  /*12bd0*/  LDGSTS.E.BYPASS.LTC128B.128 [R0+0x2400], desc[UR36][R2.64], !P3 ;  /* 0x0240000002007fae */ /* 0x0001e8000d901d64 */
[----:B------:R0:W-:Y:S04]  /*12be0*/  LDGSTS.E.BYPASS.LTC128B.128 [R0+0x4c00], desc[UR36][R2.64+0x80], !P2 ;  /* 0x04c0008002007fae */ /* 0x0001e8000d101d64 */
[----:B------:R0:W-:Y:S04]  /*12bf0*/  LDGSTS.E.BYPASS.LTC128B.128 [R0+0x7400], desc[UR36][R2.64+0x100], !P1 ;  /* 0x0740010002007fae */ /* 0x0001e8000c901d64 */
[----:B------:R0:W-:Y:S01]  /*12c00*/  LDGSTS.E.BYPASS.LTC128B.128 [R0+0x9c00], desc[UR36][R2.64+0x180], !P0 ;  /* 0x09c0018002007fae */ /* 0x0001e2000c101d64 */
[----:B------:R-:W-:Y:S01]  /*12c10*/  PLOP3.LUT P0, PT, PT, PT, PT, 0x80, 0x0 ;  /* 0x000000000000781c */ /* 0x000fe20003f0f070 */
[----:B------:R-:W-:-:S12]  /*12c20*/  NOP ;  /* 0x0000000000007918 */ /* 0x000fd80000000000 */
.L_x_288:
        /* <DEDUP_REMOVED lines=10> */
.L_x_289:
[----:B------:R1:W-:Y:S01]  /*12cd0*/  SYNCS.ARRIVE.TRANS64.A1T0 RZ, [R4+URZ+0x38850], RZ ;  /* 0x038850ff04ff79a7 */ /* 0x0003e2000810003f */
[----:B------:R-:W-:-:S05]  /*12ce0*/  VIADD R27, R27, 0x1 ;  /* 0x000000011b1b7836 */ /* 0x000fca0000000000 */
[----:B------:R-:W-:-:S04]  /*12cf0*/  ISETP.NE.AND P0, PT, R27, 0x2, PT ;  /* 0x000000021b00780c */ /* 0x000fc80003f05270 */
[----:B0-----:R-:W-:Y:S02]  /*12d00*/  SEL R3, RZ, 0x1, P0 ;  /* 0x00000001ff037807 */ /* 0x001fe40000000000 */
[----:B------:R-:W-:Y:S02]  /*12d10*/  SEL R27, R27, RZ, P0 ;  /* 0x000000ff1b1b7207 */ /* 0x000fe40000000000 */
[----:B-1----:R-:W-:-:S07]  /*12d20*/  LOP3.LUT R28, R28, R3, RZ, 0x3c, !PT ;  /* 0x000000031c1c7212 */ /* 0x002fce00078e3cff */
.L_x_244:
[----:B------:R-:W-:Y:S05]  /*12d30*/  BSYNC B7 ;  /* 0x0000000000077941 */ /* 0x000fea0003800000 */
.L_x_242:
[----:B------:R-:W-:-:S13]  /*12d40*/  LOP3.LUT P0, RZ, R23, 0x100, RZ, 0xc0, !PT ;  /* 0x0000010017ff7812 */ /* 0x000fda000780c0ff */
[----:B------:R-:W-:Y:S05]  /*12d50*/  @!P0 BRA `(.L_x_290) ;  /* 0x0000000000248947 */ /* 0x000fea0003800000 */
[----:B------:R-:W-:Y:S05]  /*12d60*/  WARPSYNC.ALL ;  /* 0x0000000000007948 */ /* 0x000fea0003800000 */
[----:B------:R-:W1:Y:S08]  /*12d70*/  S2UR UR5, SR_CgaCtaId ;  /* 0x00000000000579c3 */ /* 0x000e700000008800 */
[----:B------:R-:W-:Y:S06]  /*12d80*/  BAR.SYNC.DEFER_BLOCKING 0x5, 0x180 ;  /* 0x0146000000007b1d */ /* 0x000fec0000010000 */
[----:B------:R-:W-:-:S02]  /*12d90*/  UMOV UR4, 0x400 ;  /* 0x0000040000047882 */ /* 0x000fc40000000000 */
[----:B-1----:R-:W-:-:S06]  /*12da0*/  ULEA UR4, UR5, UR4, 0x18 ;  /* 0x0000000405047291 */ /* 0x002fcc000f8ec03f */
[----:B------:R-:W-:-:S05]  /*12db0*/  IMAD.U32 R22, RZ, RZ, UR4 ;  /* 0x00000004ff167e24 */ /* 0x000fca000f8e00ff */
[----:B------:R2:W3:Y:S01]  /*12dc0*/  LDS.128 R16, [R22+0x388d0] ;  /* 0x0388d00016107984 */ /* 0x0004e20000000c00 */
[----:B------:R-:W-:Y:S06]  /*12dd0*/  BAR.ARV 0x4, 0x180 ;  /* 0x0106000000007b1d */ /* 0x000fec0000002000 */
[----:B------:R-:W-:Y:S05]  /*12de0*/  BRA `(.L_x_291) ;  /* 0x0000000800407947 */ /* 0x000fea0003800000 */
.L_x_290:
[----:B------:R-:W1:Y:S01]  /*12df0*/  S2R R0, SR_TID.X ;  /* 0x0000000000007919 */ /* 0x000e620000002100 */
[----:B------:R-:W-:Y:S01]  /*12e00*/  UMOV UR4, 0xffffffff ;  /* 0xffffffff00047882 */ /* 0x000fe20000000000 */
[----:B-1----:R-:W-:-:S04]  /*12e10*/  LOP3.LUT R8, R0, 0x1f, RZ, 0xc0, !PT ;  /* 0x0000001f00087812 */ /* 0x002fc800078ec0ff */
[----:B------:R-:W-:Y:S01]  /*12e20*/  ISETP.NE.AND P0, PT, R8, 0x1f, PT ;  /* 0x0000001f0800780c */ /* 0x000fe20003f05270 */
[----:B------:R-:W-:-:S12]  /*12e30*/  BRA.DIV UR4, `(.L_x_292) ;  /* 0x0000003a04547947 */ /* 0x000fd8000b800000 */
[----:B------:R-:W-:Y:S01]  /*12e40*/  IMAD.IADD R5, R19, 0x1, R8 ;  /* 0x0000000113057824 */ /* 0x000fe200078e0208 */
[----:B------:R-:W-:-:S04]  /*12e50*/  ULDC UR4, c[0x0][0xc3c] ;  /* 0x00030f0000047ab9 */ /* 0x000fc80000000800 */
[----:B------:R-:W-:-:S13]  /*12e60*/  ISETP.GE.OR P1, PT, R5, UR4, !P0 ;  /* 0x0000000405007c0c */ /* 0x000fda000c726670 */
[----:B------:R-:W1:Y:S02]  /*12e70*/  @!P1 LDC.64 R2, c[0x0][0xc80] ;  /* 0x00032000ff029b82 */ /* 0x000e640000000a00 */
[----:B-1----:R-:W-:-:S06]  /*12e80*/  @!P1 IMAD.WIDE R2, R5, 0x4, R2 ;  /* 0x0000000405029825 */ /* 0x002fcc00078e0202 */
[----:B------:R-:W2:Y:S01]  /*12e90*/  @!P1 LDG.E R2, desc[UR36][R2.64] ;  /* 0x0000002402029981 */ /* 0x000ea2000c1e1900 */
[----:B0-----:R-:W-:Y:S01]  /*12ea0*/  IMAD.MOV.U32 R4, RZ, RZ, RZ ;  /* 0x000000ffff047224 */ /* 0x001fe200078e00ff */
[C---:B------:R-:W-:Y:S02]  /*12eb0*/  ISETP.GE.U32.AND P2, PT, R8.reuse, 0x2, PT ;  /* 0x000000020800780c */ /* 0x040fe40003f46070 */
[C---:B------:R-:W-:Y:S01]  /*12ec0*/  ISETP.GE.U32.AND P3, PT, R8.reuse, 0x4, PT ;  /* 0x000000040800780c */ /* 0x040fe20003f66070 */
[----:B------:R-:W-:Y:S01]  /*12ed0*/  SHFL.IDX PT, R0, R16, 0x1, 0x1f ;  /* 0x00201f0010007f89 */ /* 0x000fe200000e0000 */
[C---:B------:R-:W-:Y:S02]  /*12ee0*/  ISETP.GE.U32.AND P4, PT, R8.reuse, 0x8, PT ;  /* 0x000000080800780c */ /* 0x040fe40003f86070 */
[----:B------:R-:W-:Y:S02]  /*12ef0*/  ISETP.GE.U32.AND P5, PT, R8, 0x10, PT ;  /* 0x000000100800780c */ /* 0x000fe40003fa6070 */
[----:B--2---:R-:W-:-:S02]  /*12f00*/  @!P1 MOV R4, R2 ;  /* 0x0000000200049202 */ /* 0x004fc40000000f00 */
[----:B------:R-:W-:-:S03]  /*12f10*/  ISETP.NE.AND P1, PT, R8, RZ, PT ;  /* 0x000000ff0800720c */ /* 0x000fc60003f25270 */
[----:B------:R-:W0:Y:S02]  /*12f20*/  SHFL.UP PT, R14, R4, 0x1, RZ ;  /* 0x04200000040e7989 */ /* 0x000e2400000e00ff */
[----:B0-----:R-:W-:-:S05]  /*12f30*/  SEL R5, R14, RZ, P1 ;  /* 0x000000ff0e057207 */ /* 0x001fca0000800000 */
[----:B------:R-:W-:Y:S02]  /*12f40*/  IMAD.IADD R6, R4, 0x1, R5 ;  /* 0x0000000104067824 */ /* 0x000fe400078e0205 */
[----:B------:R-:W-:Y:S04]  /*12f50*/  SHFL.IDX PT, R5, R16, RZ, 0x1f ;  /* 0x00001fff10057589 */ /* 0x000fe800000e0000 */
        /* <DEDUP_REMOVED lines=12> */
[----:B------:R0:W1:Y:S02]  /*13020*/  SHFL.IDX PT, R14, R6, 0x1f, 0x1f ;  /* 0x03e01f00060e7f89 */ /* 0x00006400000e0000 */
.L_x_400:
[----:B------:R-:W-:Y:S02]  /*13030*/  ULDC UR4, c[0x0][0xc38] ;  /* 0x00030e0000047ab9 */ /* 0x000fe40000000800 */
[----:B------:R-:W-:-:S05]  /*13040*/  MOV R7, UR4 ;  /* 0x0000000400077c02 */ /* 0x000fca0008000f00 */
[----:B-1----:R-:W-:-:S04]  /*13050*/  IMAD R3, R14, R7, RZ ;  /* 0x000000070e037224 */ /* 0x002fc800078e02ff */
[----:B------:R-:W-:-:S05]  /*13060*/  IMAD.IADD R8, R0, 0x1, R3 ;  /* 0x0000000100087824 */ /* 0x000fca00078e0203 */
[----:B------:R-:W-:-:S13]  /*13070*/  ISETP.GT.AND P6, PT, R8, R5, PT ;  /* 0x000000050800720c */ /* 0x000fda0003fc4270 */
[----:B------:R-:W-:Y:S05]  /*13080*/  @P6 BRA `(.L_x_293) ;  /* 0x00000000009c6947 */ /* 0x000fea0003800000 */
.L_x_298:
[----:B------:R-:W1:Y:S01]  /*13090*/  LDC R0, c[0x0][0xc3c] ;  /* 0x00030f00ff007b82 */ /* 0x000e620000000800 */
[----:B------:R-:W-:-:S05]  /*130a0*/  VIADD R19, R19, 0x1f ;  /* 0x0000001f13137836 */ /* 0x000fca0000000000 */
[----:B-1----:R-:W-:-:S13]  /*130b0*/  ISETP.GE.AND P6, PT, R19, R0, PT ;  /* 0x000000001300720c */ /* 0x002fda0003fc6270 */
[----:B------:R-:W-:Y:S05]  /*130c0*/  @P6 BRA `(.L_x_294) ;  /* 0x0000000400446947 */ /* 0x000fea0003800000 */
[----:B------:R-:W1:Y:S01]  /*130d0*/  S2R R2, SR_TID.X ;  /* 0x0000000000027919 */ /* 0x000e620000002100 */
[----:B------:R-:W-:Y:S01]  /*130e0*/  BSSY B0, `(.L_x_295) ;  /* 0x0000009000007945 */ /* 0x000fe20003800000 */
[----:B------:R-:W-:Y:S01]  /*130f0*/  IMAD.MOV.U32 R4, RZ, RZ, RZ ;  /* 0x000000ffff047224 */ /* 0x000fe200078e00ff */
[----:B-1----:R-:W-:-:S05]  /*13100*/  LOP3.LUT R2, R2, 0x1f, RZ, 0xc0, !PT ;  /* 0x0000001f02027812 */ /* 0x002fca00078ec0ff */
[----:B------:R-:W-:-:S05]  /*13110*/  IMAD.IADD R7, R19, 0x1, R2 ;  /* 0x0000000113077824 */ /* 0x000fca00078e0202 */
[----:B------:R-:W-:-:S13]  /*13120*/  ISETP.GE.OR P6, PT, R7, R0, !P0 ;  /* 0x000000000700720c */ /* 0x000fda00047c6670 */
[----:B------:R-:W-:Y:S05]  /*13130*/  @P6 BRA `(.L_x_296) ;  /* 0x00000000000c6947 */ /* 0x000fea0003800000 */
[----:B------:R-:W1:Y:S02]  /*13140*/  LDC.64 R2, c[0x0][0xc80] ;  /* 0x00032000ff027b82 */ /* 0x000e640000000a00 */
[----:B-1----:R-:W-:-:S05]  /*13150*/  IMAD.WIDE R2, R7, 0x4, R2 ;  /* 0x0000000407027825 */ /* 0x002fca00078e0202 */
[----:B------:R1:W5:Y:S02]  /*13160*/  LDG.E R4, desc[UR36][R2.64] ;  /* 0x0000002402047981 */ /* 0x000364000c1e1900 */
.L_x_296:
[----:B------:R-:W-:Y:S05]  /*13170*/  BSYNC B0 ;  /* 0x0000000000007941 */ /* 0x000fea0003800000 */
.L_x_295:
[----:B------:R-:W-:-:S03]  /*13180*/  UMOV UR4, 0xffffffff ;  /* 0xffffffff00047882 */ /* 0x000fc60000000000 */
[----:B------:R-:W-:Y:S05]  /*13190*/  BRA.DIV UR4, `(.L_x_297) ;  /* 0x0000003a04a07947 */ /* 0x000fea000b800000 */
[----:B-----5:R-:W2:Y:S02]  /*131a0*/  SHFL.UP PT, R14, R4, 0x1, RZ ;  /* 0x04200000040e7989 */ /* 0x020ea400000e00ff */
[----:B--2---:R-:W-:-:S05]  /*131b0*/  SEL R13, R14, RZ, P1 ;  /* 0x000000ff0e0d7207 */ /* 0x004fca0000800000 */
[----:B------:R-:W-:-:S05]  /*131c0*/  IMAD.IADD R13, R4, 0x1, R13 ;  /* 0x00000001040d7824 */ /* 0x000fca00078e020d */
[----:B------:R-:W2:Y:S02]  /*131d0*/  SHFL.UP PT, R14, R13, 0x2, RZ ;  /* 0x044000000d0e7989 */ /* 0x000ea400000e00ff */
[----:B--2---:R-:W-:-:S04]  /*131e0*/  SEL R0, R14, RZ, P2 ;  /* 0x000000ff0e007207 */ /* 0x004fc80001000000 */
[----:B------:R-:W-:-:S05]  /*131f0*/  IADD3 R0, R13, R0, RZ ;  /* 0x000000000d007210 */ /* 0x000fca0007ffe0ff */
[----:B------:R-:W1:Y:S02]  /*13200*/  SHFL.UP PT, R14, R0, 0x4, RZ ;  /* 0x04800000000e7989 */ /* 0x000e6400000e00ff */
[----:B-1----:R-:W-:-:S05]  /*13210*/  SEL R3, R14, RZ, P3 ;  /* 0x000000ff0e037207 */ /* 0x002fca0001800000 */
[----:B------:R-:W-:-:S05]  /*13220*/  IMAD.IADD R2, R0, 0x1, R3 ;  /* 0x0000000100027824 */ /* 0x000fca00078e0203 */
[----:B------:R-:W1:Y:S02]  /*13230*/  SHFL.UP PT, R14, R2, 0x8, RZ ;  /* 0x05000000020e7989 */ /* 0x000e6400000e00ff */
[----:B-1----:R-:W-:-:S05]  /*13240*/  SEL R3, R14, RZ, P4 ;  /* 0x000000ff0e037207 */ /* 0x002fca0002000000 */
[----:B------:R-:W-:-:S05]  /*13250*/  IMAD.IADD R3, R2, 0x1, R3 ;  /* 0x0000000102037824 */ /* 0x000fca00078e0203 */
[----:B------:R-:W0:Y:S02]  /*13260*/  SHFL.UP PT, R14, R3, 0x10, RZ ;  /* 0x06000000030e7989 */ /* 0x000e2400000e00ff */
[----:B0-----:R-:W-:-:S05]  /*13270*/  SEL R6, R14, RZ, P5 ;  /* 0x000000ff0e067207 */ /* 0x001fca0002800000 */
[----:B------:R-:W-:-:S05]  /*13280*/  IMAD.IADD R6, R3, 0x1, R6 ;  /* 0x0000000103067824 */ /* 0x000fca00078e0206 */
[----:B------:R0:W1:Y:S02]  /*13290*/  SHFL.IDX PT, R14, R6, 0x1f, 0x1f ;  /* 0x03e01f00060e7f89 */ /* 0x00006400000e0000 */
.L_x_408:
[----:B------:R-:W-:Y:S02]  /*132a0*/  ULDC UR4, c[0x0][0xc38] ;  /* 0x00030e0000047ab9 */ /* 0x000fe40000000800 */
[----:B------:R-:W-:-:S04]  /*132b0*/  IMAD.U32 R7, RZ, RZ, UR4 ;  /* 0x00000004ff077e24 */ /* 0x000fc8000f8e00ff */
[----:B-1----:R-:W-:-:S04]  /*132c0*/  IMAD R3, R14, R7, RZ ;  /* 0x000000070e037224 */ /* 0x002fc800078e02ff */
[----:B------:R-:W-:-:S05]  /*132d0*/  IMAD.IADD R8, R3, 0x1, R8 ;  /* 0x0000000103087824 */ /* 0x000fca00078e0208 */
[----:B------:R-:W-:-:S13]  /*132e0*/  ISETP.GT.AND P6, PT, R8, R5, PT ;  /* 0x000000050800720c */ /* 0x000fda0003fc4270 */
[----:B------:R-:W-:Y:S05]  /*132f0*/  @!P6 BRA `(.L_x_298) ;  /* 0xfffffffc0064e947 */ /* 0x000fea000383ffff */
.L_x_293:
[----:B------:R-:W-:Y:S01]  /*13300*/  IADD3 R8, -R3, R8, RZ ;  /* 0x0000000803087210 */ /* 0x000fe20007ffe1ff */
[----:B------:R-:W-:-:S04]  /*13310*/  UMOV UR4, 0xffffffff ;  /* 0xffffffff00047882 */ /* 0x000fc80000000000 */
[----:B------:R-:W-:-:S05]  /*13320*/  IMAD R0, R6, R7, R8 ;  /* 0x0000000706007224 */ /* 0x000fca00078e0208 */
[----:B------:R-:W-:Y:S01]  /*13330*/  ISETP.GT.AND P6, PT, R0, R5, PT ;  /* 0x000000050000720c */ /* 0x000fe20003fc4270 */
[----:B------:R-:W-:-:S12]  /*13340*/  BRA.DIV UR4, `(.L_x_299) ;  /* 0x0000003a04f07947 */ /* 0x000fd8000b800000 */
[----:B------:R-:W-:-:S04]  /*13350*/  VOTE.ANY R2, PT, !P6 ;  /* 0x0000000000027806 */ /* 0x000fc800070e0100 */
[----:B------:R-:W1:Y:S02]  /*13360*/  POPC R0, R2 ;  /* 0x0000000200007309 */ /* 0x000e640000000000 */
[----:B-1----:R1:W2:Y:S02]  /*13370*/  SHFL.IDX PT, R4, R4, R0, 0x1f ;  /* 0x00001f0004047589 */ /* 0x0022a400000e0000 */
.L_x_412:
[----:B------:R-:W-:Y:S01]  /*13380*/  ISETP.NE.AND P0, PT, R2, RZ, PT ;  /* 0x000000ff0200720c */ /* 0x000fe20003f05270 */
[----:B------:R-:W-:-:S12]  /*13390*/  IMAD.MOV.U32 R14, RZ, RZ, RZ ;  /* 0x000000ffff0e7224 */ /* 0x000fd800078e00ff */
[----:B------:R-:W-:Y:S05]  /*133a0*/  @!P0 BRA `(.L_x_300) ;  /* 0x0000000000108947 */ /* 0x000fea0003800000 */
[----:B------:R-:W-:Y:S01]  /*133b0*/  UMOV UR4, 0xffffffff ;  /* 0xffffffff00047882 */ /* 0x000fe20000000000 */
[----:B------:R-:W-:Y:S02]  /*133c0*/  VIADD R12, R0, 0xffffffff ;  /* 0xffffffff000c7836 */ /* 0x000fe40000000000 */
[----:B------:R-:W-:Y:S05]  /*133d0*/  BRA.DIV UR4, `(.L_x_301) ;  /* 0x0000003e04147947 */ /* 0x000fea000b800000 */
[----:B------:R3:W4:Y:S02]  /*133e0*/  SHFL.IDX PT, R14, R6, R12, 0x1f ;  /* 0x00001f0c060e7589 */ /* 0x00072400000e0000 */
.L_x_300:
[----:B0-23--:R-:W-:Y:S01]  /*133f0*/  IABS R6, R4 ;  /* 0x0000000400067213 */ /* 0x00dfe20000000000 */
[----:B----4-:R-:W-:Y:S02]  /*13400*/  IMAD R16, R14, R7, R8 ;  /* 0x000000070e107224 */ /* 0x010fe400078e0208 */
[----:B------:R-:W-:Y:S01]  /*13410*/  IMAD.IADD R19, R0, 0x1, R19 ;  /* 0x0000000100137824 */ /* 0x000fe200078e0213 */
[----:B------:R-:W0:Y:S08]  /*13420*/  I2F.RP R9, R6 ;  /* 0x0000000600097306 */ /* 0x000e300000209400 */
[----:B0-----:R-:W0:Y:S02]  /*13430*/  MUFU.RCP R9, R9 ;  /* 0x0000000900097308 */ /* 0x001e240000001000 */
[----:B0-----:R-:W-:-:S06]  /*13440*/  VIADD R2, R9, 0xffffffe ;  /* 0x0ffffffe09027836 */ /* 0x001fcc0000000000 */
[----:B------:R0:W2:Y:S02]  /*13450*/  F2I.FTZ.U32.TRUNC.NTZ R3, R2 ;  /* 0x0000000200037305 */ /* 0x0000a4000021f000 */
[----:B0-----:R-:W-:Y:S02]  /*13460*/  IMAD.MOV.U32 R2, RZ, RZ, RZ ;  /* 0x000000ffff027224 */ /* 0x001fe400078e00ff */
[----:B--2---:R-:W-:-:S04]  /*13470*/  IMAD.MOV R7, RZ, RZ, -R3 ;  /* 0x000000ffff077224 */ /* 0x004fc800078e0a03 */
[----:B------:R-:W-:-:S04]  /*13480*/  IMAD R7, R7, R6, RZ ;  /* 0x0000000607077224 */ /* 0x000fc800078e02ff */
[----:B------:R-:W-:Y:S01]  /*13490*/  IMAD.HI.U32 R3, R3, R7, R2 ;  /* 0x0000000703037227 */ /* 0x000fe200078e0002 */
[----:B------:R-:W-:Y:S02]  /*134a0*/  IADD3 R7, R5, -R16, RZ ;  /* 0x8000001005077210 */ /* 0x000fe40007ffe0ff */
[----:B------:R-:W-:Y:S02]  /*134b0*/  IABS R5, R4 ;  /* 0x0000000400057213 */ /* 0x000fe40000000000 */
[----:B------:R-:W-:-:S03]  /*134c0*/  IABS R2, R7 ;  /* 0x0000000700027213 */ /* 0x000fc60000000000 */
[----:B------:R-:W-:Y:S02]  /*134d0*/  IMAD.MOV R5, RZ, RZ, -R5 ;  /* 0x000000ffff057224 */ /* 0x000fe400078e0a05 */
[----:B------:R-:W-:-:S04]  /*134e0*/  IMAD.HI.U32 R3, R3, R2, RZ ;  /* 0x0000000203037227 */ /* 0x000fc800078e00ff */
[----:B------:R-:W-:Y:S01]  /*134f0*/  IMAD R5, R3, R5, R2 ;  /* 0x0000000503057224 */ /* 0x000fe200078e0202 */
[----:B------:R-:W-:-:S04]  /*13500*/  LOP3.LUT R2, R7, R4, RZ, 0x3c, !PT ;  /* 0x0000000407027212 */ /* 0x000fc800078e3cff */
[----:B------:R-:W-:Y:S02]  /*13510*/  ISETP.GT.U32.AND P1, PT, R6, R5, PT ;  /* 0x000000050600720c */ /* 0x000fe40003f24070 */
[----:B------:R-:W-:-:S11]  /*13520*/  ISETP.GE.AND P2, PT, R2, RZ, PT ;  /* 0x000000ff0200720c */ /* 0x000fd60003f46270 */
[----:B------:R-:W-:Y:S02]  /*13530*/  @!P1 IMAD.IADD R5, R5, 0x1, -R6 ;  /* 0x0000000105059824 */ /* 0x000fe400078e0a06 */
[----:B------:R-:W-:Y:S01]  /*13540*/  @!P1 VIADD R3, R3, 0x1 ;  /* 0x0000000103039836 */ /* 0x000fe20000000000 */
[----:B------:R-:W-:Y:S02]  /*13550*/  ISETP.NE.AND P1, PT, R4, RZ, PT ;  /* 0x000000ff0400720c */ /* 0x000fe40003f25270 */
[----:B------:R-:W-:-:S13]  /*13560*/  ISETP.GE.U32.AND P0, PT, R5, R6, PT ;  /* 0x000000060500720c */ /* 0x000fda0003f06070 */
[----:B------:R-:W-:-:S04]  /*13570*/  @P0 VIADD R3, R3, 0x1 ;  /* 0x0000000103030836 */ /* 0x000fc80000000000 */
[----:B------:R-:W-:Y:S01]  /*13580*/  @!P2 IMAD.MOV R3, RZ, RZ, -R3 ;  /* 0x000000ffff03a224 */ /* 0x000fe200078e0a03 */
[----:B------:R-:W-:-:S04]  /*13590*/  @!P1 LOP3.LUT R3, RZ, R4, RZ, 0x33, !PT ;  /* 0x00000004ff039212 */ /* 0x000fc800078e33ff */
[----:B------:R-:W-:Y:S01]  /*135a0*/  IADD3 R17, -R3, RZ, RZ ;  /* 0x000000ff03117210 */ /* 0x000fe20007ffe1ff */
[----:B------:R-:W-:-:S04]  /*135b0*/  IMAD.MOV.U32 R18, RZ, RZ, R3 ;  /* 0x000000ffff127224 */ /* 0x000fc800078e0003 */
[----:B------:R-:W-:Y:S01]  /*135c0*/  IMAD R17, R4, R17, R7 ;  /* 0x0000001104117224 */ /* 0x000fe200078e0207 */
[----:B------:R-:W-:Y:S06]  /*135d0*/  BRA `(.L_x_302) ;  /* 0x00000000001c7947 */ /* 0x000fec0003800000 */
.L_x_294:
[----:B------:R-:W-:Y:S01]  /*135e0*/  UMOV UR4, URZ ;  /* 0x0000003f00047c82 */ /* 0x000fe20008000000 */
[----:B------:R-:W-:Y:S01]  /*135f0*/  UMOV UR5, URZ ;  /* 0x0000003f00057c82 */ /* 0x000fe20008000000 */
[----:B------:R-:W-:Y:S01]  /*13600*/  ULDC UR6, c[0x0][0xc3c] ;  /* 0x00030f0000067ab9 */ /* 0x000fe20000000800 */
[----:B------:R-:W-:Y:S01]  /*13610*/  IMAD.MOV.U32 R16, RZ, RZ, R5 ;  /* 0x000000ffff107224 */ /* 0x000fe200078e0005 */
[----:B------:R-:W-:Y:S01]  /*13620*/  MOV R19, UR6 ;  /* 0x0000000600137c02 */ /* 0x000fe20008000f00 */
[----:B------:R-:W-:Y:S02]  /*13630*/  IMAD.U32 R17, RZ, RZ, UR4 ;  /* 0x00000004ff117e24 */ /* 0x000fe4000f8e00ff */
[----:B------:R-:W-:-:S07]  /*13640*/  IMAD.U32 R18, RZ, RZ, UR5 ;  /* 0x00000005ff127e24 */ /* 0x000fce000f8e00ff */
.L_x_302:
[----:B-1----:R-:W1:Y:S01]  /*13650*/  S2R R0, SR_TID.X ;  /* 0x0000000000007919 */ /* 0x002e620000002100 */
[----:B------:R-:W-:Y:S05]  /*13660*/  WARPSYNC.ALL ;  /* 0x0000000000007948 */ /* 0x000fea0003800000 */
[----:B------:R-:W-:Y:S01]  /*13670*/  BAR.SYNC.DEFER_BLOCKING 0x4, 0x180 ;  /* 0x0106000000007b1d */ /* 0x000fe20000010000 */
[----:B-1----:R-:W-:-:S04]  /*13680*/  LOP3.LUT R0, R0, 0x1f, RZ, 0xc0, !PT ;  /* 0x0000001f00007812 */ /* 0x002fc800078ec0ff */
[----:B------:R-:W-:-:S13]  /*13690*/  ISETP.NE.AND P0, PT, R0, RZ, PT ;  /* 0x000000ff0000720c */ /* 0x000fda0003f05270 */
[----:B------:R-:W1:Y:S01]  /*136a0*/  @!P0 S2R R3, SR_CgaCtaId ;  /* 0x0000000000038919 */ /* 0x000e620000008800 */
[----:B------:R-:W-:-:S04]  /*136b0*/  @!P0 MOV R0, 0x400 ;  /* 0x0000040000008802 */ /* 0x000fc80000000f00 */
[----:B-1----:R-:W-:-:S05]  /*136c0*/  @!P0 LEA R22, R3, R0, 0x18 ;  /* 0x0000000003168211 */ /* 0x002fca00078ec0ff */
[----:B------:R1:W-:Y:S01]  /*136d0*/  @!P0 STS.128 [R22+0x388d0], R16 ;  /* 0x0388d01016008388 */ /* 0x0003e20000000c00 */
[----:B------:R-:W-:Y:S06]  /*136e0*/  BAR.ARV 0x5, 0x180 ;  /* 0x0146000000007b1d */ /* 0x000fec0000002000 */
.L_x_291:
[----:B------:R-:W-:Y:S02]  /*136f0*/  ULDC UR4, c[0x0][0xc3c] ;  /* 0x00030f0000047ab9 */ /* 0x000fe40000000800 */
[----:B---3--:R-:W-:-:S13]  /*13700*/  ISETP.GE.AND P0, PT, R19, UR4, PT ;  /* 0x0000000413007c0c */ /* 0x008fda000bf06270 */
[----:B------:R-:W-:Y:S05]  /*13710*/  @!P0 BRA `(.L_x_303) ;  /* 0xffffffb800588947 */ /* 0x000fea000383ffff */
[----:B------:R-:W-:Y:S05]  /*13720*/  BSYNC B8 ;  /* 0x0000000000087941 */ /* 0x000fea0003800000 */
.L_x_238:
[----:B0-----:R-:W3:Y:S01]  /*13730*/  LDL.LU R0, [R1+0x1c] ;  /* 0x00001c0001007983 */ /* 0x001ee20000300800 */
[----:B------:R-:W-:Y:S01]  /*13740*/  BSSY B0, `(.L_x_304) ;  /* 0x000000b000007945 */ /* 0x000fe20003800000 */
[----:B------:R-:W0:Y:S01]  /*13750*/  S2R R5, SR_CgaCtaId ;  /* 0x0000000000057919 */ /* 0x000e220000008800 */
[----:B---3--:R-:W-:-:S05]  /*13760*/  VIADD R0, R0, 0x1 ;  /* 0x0000000100007836 */ /* 0x008fca0000000000 */
[----:B------:R-:W-:-:S04]  /*13770*/  LEA.HI R2, R0, R0, RZ, 0x1 ;  /* 0x0000000000027211 */ /* 0x000fc800078f08ff */
[----:B------:R-:W-:Y:S02]  /*13780*/  LOP3.LUT R3, R2, 0xfffffffe, RZ, 0xc0, !PT ;  /* 0xfffffffe02037812 */ /* 0x000fe400078ec0ff */
[----:B------:R-:W-:-:S03]  /*13790*/  MOV R2, 0x400 ;  /* 0x0000040000027802 */ /* 0x000fc60000000f00 */
[----:B------:R-:W-:Y:S01]  /*137a0*/  IMAD.IADD R0, R0, 0x1, -R3 ;  /* 0x0000000100007824 */ /* 0x000fe200078e0a03 */
[----:B0-----:R-:W-:-:S04]  /*137b0*/  LEA R4, R5, R2, 0x18 ;  /* 0x0000000205047211 */ /* 0x001fc800078ec0ff */
[----:B------:R-:W-:-:S04]  /*137c0*/  SHF.L.U32 R0, R0, 0x1f, RZ ;  /* 0x0000001f00007819 */ /* 0x000fc800000006ff */
[----:B------:R-:W0:Y:S02]  /*137d0*/  SYNCS.PHASECHK.TRANS64.TRYWAIT P0, [R4+URZ+0x38820], R0 ;  /* 0x03882000040075a7 */ /* 0x000e24000800017f */
[----:B0-----:R-:W-:Y:S05]  /*137e0*/  @!P0 BRA `(.L_x_305) ;  /* 0x0000003800348947 */ /* 0x001fea0003800000 */
.L_x_415:
[----:B------:R-:W-:Y:S05]  /*137f0*/  BSYNC B0 ;  /* 0x0000000000007941 */ /* 0x000fea0003800000 */
.L_x_304:
[----:B------:R-:W-:-:S03]  /*13800*/  UMOV UR4, 0xffffffff ;  /* 0xffffffff00047882 */ /* 0x000fc60000000000 */
[----:B------:R-:W-:Y:S05]  /*13810*/  BRA.DIV UR4, `(.L_x_306) ;  /* 0x0000003a043c7947 */ /* 0x000fea000b800000 */
[----:B0-----:R-:W0:Y:S02]  /*13820*/  S2R R0, SR_TID.X ;  /* 0x0000000000007919 */ /* 0x001e240000002100 */
[----:B0-----:R-:W-:-:S04]  /*13830*/  SHF.R.U32.HI R0, RZ, 0x5, R0 ;  /* 0x00000005ff007819 */ /* 0x001fc80000011600 */
[----:B------:R-:W-:-:S05]  /*13840*/  LOP3.LUT R0, R0, 0x3, RZ, 0xc0, !PT ;  /* 0x0000000300007812 */ /* 0x000fca00078ec0ff */
[----:B------:R0:W3:Y:S02]  /*13850*/  SHFL.IDX PT, R14, R0, RZ, 0x1f ;  /* 0x00001fff000e7589 */ /* 0x0000e400000e0000 */
.L_x_418:
[----:B---3--:R-:W-:Y:S01]  /*13860*/  ISETP.NE.AND P0, PT, R14, RZ, PT ;  /* 0x000000ff0e00720c */ /* 0x008fe20003f05270 */
[----:B------:R-:W-:-:S12]  /*13870*/  BSSY B0, `(.L_x_307) ;  /* 0x0000026000007945 */ /* 0x000fd80003800000 */
[----:B------:R-:W-:Y:S05]  /*13880*/  @P0 BRA `(.L_x_308) ;  /* 0x0000000000900947 */ /* 0x000fea0003800000 */
[----:B------:R-:W-:-:S03]  /*13890*/  UMOV UR4, 0xffffffff ;  /* 0xffffffff00047882 */ /* 0x000fc60000000000 */
[----:B------:R-:W-:Y:S05]  /*138a0*/  BRA.DIV UR4, `(.L_x_309) ;  /* 0x0000003a044c7947 */ /* 0x000fea000b800000 */
[----:B------:R-:W-:-:S13]  /*138b0*/  ELECT P6, URZ, PT ;  /* 0x00000000003f782f */ /* 0x000fda00038c0000 */
.L_x_421:
[----:B------:R-:W-:Y:S05]  /*138c0*/  @!P6 BRA `(.L_x_308) ;  /* 0x000000000080e947 */ /* 0x000fea0003800000 */
[----:B0-----:R-:W3:Y:S02]  /*138d0*/  LDL R0, [R1+0x24] ;  /* 0x0000240001007983 */ /* 0x001ee40000100800 */
[----:B---3--:R-:W-:-:S13]  /*138e0*/  R2UR UR4, R0 ;  /* 0x00000000000472ca */ /* 0x008fda00000e0000 */
[----:B------:R-:W-:-:S06]  /*138f0*/  ULOP3.LUT UR4, UR4, 0x2, URZ, 0xfc, !UPT ;  /* 0x0000000204047892 */ /* 0x000fcc000f8efc3f */
[----:B------:R-:W-:-:S05]  /*13900*/  IMAD.U32 R0, RZ, RZ, UR4 ;  /* 0x00000004ff007e24 */ /* 0x000fca000f8e00ff */
[----:B------:R-:W-:-:S13]  /*13910*/  ISETP.NE.AND P0, PT, R0, 0x3, PT ;  /* 0x000000030000780c */ /* 0x000fda0003f05270 */
[----:B------:R-:W-:Y:S05]  /*13920*/  @!P0 BRA `(.L_x_310) ;  /* 0x0000000000048947 */ /* 0x000fea0003800000 */
[----:B------:R-:W-:Y:S01]  /*13930*/  BPT.TRAP 0x1 ;  /* 0x000000040000795c */ /* 0x000fe20000300000 */
.L_x_310:
[C---:B------:R-:W-:Y:S01]  /*13940*/  IMAD R5, R27.reuse, 0x8, R4 ;  /* 0x000000081b057824 */ /* 0x040fe200078e0204 */
[----:B------:R-:W-:Y:S01]  /*13950*/  SHF.L.U32 R0, R28, 0x1f, RZ ;  /* 0x0000001f1c007819 */ /* 0x000fe200000006ff */
[----:B------:R-:W-:-:S03]  /*13960*/  VIADD R27, R27, 0x1 ;  /* 0x000000011b1b7836 */ /* 0x000fc60000000000 */
[----:B------:R-:W0:Y:S02]  /*13970*/  SYNCS.PHASECHK.TRANS64.TRYWAIT P1, [R5+URZ+0x38840], R0 ;  /* 0x03884000050075a7 */ /* 0x000e24000802017f */
[----:B------:R-:W-:-:S04]  /*13980*/  ISETP.NE.AND P2, PT, R27, 0x2, PT ;  /* 0x000000021b00780c */ /* 0x000fc80003f45270 */
[----:B------:R-:W-:Y:S01]  /*13990*/  SEL R3, RZ, 0x1, P2 ;  /* 0x00000001ff037807 */ /* 0x000fe20001000000 */
[----:B0-----:R-:W-:Y:S08]  /*139a0*/  @!P1 BRA `(.L_x_311) ;  /* 0x00000038002c9947 */ /* 0x001ff00003800000 */
.L_x_422:
[----:B------:R-:W-:Y:S02]  /*139b0*/  SEL R27, R27, RZ, P2 ;  /* 0x000000ff1b1b7207 */ /* 0x000fe40001000000 */
[----:B------:R-:W-:Y:S01]  /*139c0*/  LOP3.LUT R2, R28, R3, RZ, 0x3c, !PT ;  /* 0x000000031c027212 */ /* 0x000fe200078e3cff */
[----:B------:R-:W-:Y:S06]  /*139d0*/  @!P0 BRA `(.L_x_312) ;  /* 0x0000000000048947 */ /* 0x000fec0003800000 */
[----:B------:R-:W-:Y:S01]  /*139e0*/  BPT.TRAP 0x1 ;  /* 0x000000040000795c */ /* 0x000fe20000300000 */
.L_x_312:
[----:B------:R-:W-:Y:S02]  /*139f0*/  LEA R27, R27, R4, 0x3 ;  /* 0x000000041b1b7211 */ /* 0x000fe400078e18ff */
[----:B------:R-:W-:-:S04]  /*13a00*/  SHF.L.U32 R2, R2, 0x1f, RZ ;  /* 0x0000001f02027819 */ /* 0x000fc800000006ff */
[----:B------:R-:W3:Y:S02]  /*13a10*/  SYNCS.PHASECHK.TRANS64.TRYWAIT P1, [R27+URZ+0x38840], R2 ;  /* 0x038840021b0075a7 */ /* 0x000ee4000802017f */
[----:B---3--:R-:W-:Y:S05]  /*13a20*/  @!P1 BRA `(.L_x_313) ;  /* 0x0000003800209947 */ /* 0x008fea0003800000 */
.L_x_423:
[----:B------:R-:W-:Y:S05]  /*13a30*/  @!P0 BRA `(.L_x_314) ;  /* 0x0000000000048947 */ /* 0x000fea0003800000 */
[----:B------:R-:W-:Y:S01]  /*13a40*/  BPT.TRAP 0x1 ;  /* 0x000000040000795c */ /* 0x000fe20000300000 */
.L_x_314:
[----:B------:R-:W4:Y:S02]  /*13a50*/  SYNCS.PHASECHK.TRANS64.TRYWAIT P1, [R5+URZ+0x38860], R0 ;  /* 0x03886000050075a7 */ /* 0x000f24000802017f */
[----:B----4-:R-:W-:Y:S05]  /*13a60*/  @!P1 BRA `(.L_x_315) ;  /* 0x0000003800249947 */ /* 0x010fea0003800000 */
.L_x_424:
[----:B------:R-:W-:Y:S05]  /*13a70*/  @!P0 BRA `(.L_x_316) ;  /* 0x0000000000048947 */ /* 0x000fea0003800000 */
[----:B------:R-:W-:Y:S01]  /*13a80*/  BPT.TRAP 0x1 ;  /* 0x000000040000795c */ /* 0x000fe20000300000 */
.L_x_316:
[----:B------:R0:W0:Y:S02]  /*13a90*/  SYNCS.PHASECHK.TRANS64.TRYWAIT P0, [R27+URZ+0x38860], R2 ;  /* 0x038860021b0075a7 */ /* 0x000024000800017f */
[----:B0-----:R-:W-:Y:S05]  /*13aa0*/  @!P0 NANOSLEEP.SYNCS 0x989680 ;  /* 0x009896800000895d */ /* 0x001fea0003900000 */
[----:B------:R-:W0:Y:S02]  /*13ab0*/  @!P0 SYNCS.PHASECHK.TRANS64 P0, [R27+URZ+0x38860], R2 ;  /* 0x038860021b0085a7 */ /* 0x000e24000800007f */
[----:B0-----:R-:W-:Y:S05]  /*13ac0*/  @!P0 BRA `(.L_x_316) ;  /* 0xfffffffc00f08947 */ /* 0x001fea000383ffff */
.L_x_308:
[----:B------:R-:W-:Y:S05]  /*13ad0*/  BSYNC B0 ;  /* 0x0000000000007941 */ /* 0x000fea0003800000 */
.L_x_307:
[----:B------:R-:W-:Y:S05]  /*13ae0*/  EXIT ;  /* 0x000000000000794d */ /* 0x000fea0003800000 */
.L_x_186:
[----:B0-----:R-:W-:-:S04]  /*13af0*/  IMAD.U32 R3, RZ, RZ, UR40 ;  /* 0x00000028ff037e24 */ /* 0x001fc8000f8e00ff */
[----:B------:R0:W1:Y:S03]  /*13b00*/  SYNCS.PHASECHK.TRANS64.TRYWAIT P1, [R3+URZ+0x38800], R0 ;  /* 0x03880000030075a7 */ /* 0x000066000802017f */
[----:B-1----:R-:W-:Y:S05]  /*13b10*/  @!P1 NANOSLEEP.SYNCS 0x989680 ;  /* 0x009896800000995d */ /* 0x002fea0003900000 */
[----:B------:R-:W1:Y:S02]  /*13b20*/  @!P1 SYNCS.PHASECHK.TRANS64 P1, [R3+URZ+0x38800], R0 ;  /* 0x03880000030095a7 */ /* 0x000e64000802007f */
[----:B-1----:R-:W-:Y:S05]  /*13b30*/  @!P1 BRA `(.L_x_186) ;  /* 0xfffffffc00ec9947 */ /* 0x002fea000383ffff */
[----:B------:R-:W-:Y:S05]  /*13b40*/  BRA `(.L_x_317) ;  /* 0xfffffedc00507947 */ /* 0x000fea000383ffff */
.L_x_190:
[----:B-1----:R1:W2:Y:S02]  /*13b50*/  SYNCS.PHASECHK.TRANS64.TRYWAIT P1, [R0+URZ+0x38830], R3 ;  /* 0x03883003000075a7 */ /* 0x0022a4000802017f */
[----:B--2---:R-:W-:Y:S05]  /*13b60*/  @!P1 NANOSLEEP.SYNCS 0x989680 ;  /* 0x009896800000995d */ /* 0x004fea0003900000 */
[----:B------:R-:W2:Y:S02]  /*13b70*/  @!P1 SYNCS.PHASECHK.TRANS64 P1, [R0+URZ+0x38830], R3 ;  /* 0x03883003000095a7 */ /* 0x000ea4000802007f */
[----:B--2---:R-:W-:Y:S05]  /*13b80*/  @!P1 BRA `(.L_x_190) ;  /* 0xfffffffc00f09947 */ /* 0x004fea000383ffff */
[----:B------:R-:W-:Y:S05]  /*13b90*/  BRA `(.L_x_189) ;  /* 0xfffffedc00747947 */ /* 0x000fea000383ffff */
.L_x_196:
[----:B-1----:R-:W-:-:S04]  /*13ba0*/  IMAD.U32 R153, RZ, RZ, UR61 ;  /* 0x0000003dff997e24 */ /* 0x002fc8000f8e00ff */
[----:B------:R1:W2:Y:S03]  /*13bb0*/  SYNCS.PHASECHK.TRANS64.TRYWAIT P1, [R153+URZ+0x38830], R4 ;  /* 0x03883004990075a7 */ /* 0x0002a6000802017f */
[----:B--2---:R-:W-:Y:S05]  /*13bc0*/  @!P1 NANOSLEEP.SYNCS 0x989680 ;  /* 0x009896800000995d */ /* 0x004fea0003900000 */
[----:B------:R-:W2:Y:S02]  /*13bd0*/  @!P1 SYNCS.PHASECHK.TRANS64 P1, [R153+URZ+0x38830], R4 ;  /* 0x03883004990095a7 */ /* 0x000ea4000802007f */
[----:B--2---:R-:W-:Y:S05]  /*13be0*/  @!P1 BRA `(.L_x_196) ;  /* 0xfffffffc00ec9947 */ /* 0x004fea000383ffff */
[----:B------:R-:W-:Y:S05]  /*13bf0*/  BRA `(.L_x_195) ;  /* 0xffffff2400507947 */ /* 0x000fea000383ffff */
.L_x_200:
[----:B--2---:R-:W-:-:S04]  /*13c00*/  IMAD.U32 R2, RZ, RZ, UR4 ;  /* 0x00000004ff027e24 */ /* 0x004fc8000f8e00ff */
[----:B------:R2:W3:Y:S03]  /*13c10*/  SYNCS.PHASECHK.TRANS64.TRYWAIT P1, [R2+URZ+0x38850], R0 ;  /* 0x03885000020075a7 */ /* 0x0004e6000802017f */
[----:B---3--:R-:W-:Y:S05]  /*13c20*/  @!P1 NANOSLEEP.SYNCS 0x989680 ;  /* 0x009896800000995d */ /* 0x008fea0003900000 */
[----:B------:R-:W3:Y:S02]  /*13c30*/  @!P1 SYNCS.PHASECHK.TRANS64 P1, [R2+URZ+0x38850], R0 ;  /* 0x03885000020095a7 */ /* 0x000ee4000802007f */
[----:B---3--:R-:W-:Y:S05]  /*13c40*/  @!P1 BRA `(.L_x_200) ;  /* 0xfffffffc00ec9947 */ /* 0x008fea000383ffff */
[----:B------:R-:W-:Y:S05]  /*13c50*/  BRA `(.L_x_199) ;  /* 0xffffff4c00a07947 */ /* 0x000fea000383ffff */
.L_x_207:
[----:B-1----:R-:W-:-:S04]  /*13c60*/  IMAD.U32 R7, RZ, RZ, UR7 ;  /* 0x00000007ff077e24 */ /* 0x002fc8000f8e00ff */
[----:B------:R1:W2:Y:S03]  /*13c70*/  SYNCS.PHASECHK.TRANS64.TRYWAIT P1, [R7+URZ+0x38850], R0 ;  /* 0x03885000070075a7 */ /* 0x0002a6000802017f */
[----:B--2---:R-:W-:Y:S05]  /*13c80*/  @!P1 NANOSLEEP.SYNCS 0x989680 ;  /* 0x009896800000995d */ /* 0x004fea0003900000 */
[----:B------:R-:W2:Y:S02]  /*13c90*/  @!P1 SYNCS.PHASECHK.TRANS64 P1, [R7+URZ+0x38850], R0 ;  /* 0x03885000070095a7 */ /* 0x000ea4000802007f */
[----:B--2---:R-:W-:Y:S05]  /*13ca0*/  @!P1 BRA `(.L_x_207) ;  /* 0xfffffffc00ec9947 */ /* 0x004fea000383ffff */
[----:B------:R-:W-:Y:S05]  /*13cb0*/  BRA `(.L_x_206) ;  /* 0xffffff6c00007947 */ /* 0x000fea000383ffff */
.L_x_250:
[----:B------:R-:W-:Y:S01]  /*13cc0*/  SHF.R.U32.HI R8, RZ, 0x5, R21 ;  /* 0x00000005ff087819 */ /* 0x000fe20000011615 */
[----:B------:R-:W-:Y:S01]  /*13cd0*/  BSSY B0, `(.L_x_318) ;  /* 0x0000009000007945 */ /* 0x000fe20003800000 */
[----:B------:R-:W-:Y:S01]  /*13ce0*/  MOV R12, RZ ;  /* 0x000000ff000c7202 */ /* 0x000fe20000000f00 */
[----:B------:R-:W-:Y:S01]  /*13cf0*/  IMAD.MOV.U32 R11, RZ, RZ, 0x1f ;  /* 0x0000001fff0b7424 */ /* 0x000fe200078e00ff */
[----:B------:R-:W-:Y:S01]  /*13d00*/  LOP3.LUT R8, R8, 0x3, RZ, 0xc0, !PT ;  /* 0x0000000308087812 */ /* 0x000fe200078ec0ff */
[----:B------:R-:W-:-:S04]  /*13d10*/  IMAD.MOV.U32 R15, RZ, RZ, -0x1 ;  /* 0xffffffffff0f7424 */ /* 0x000fc800078e00ff */
[----:B------:R-:W-:-:S07]  /*13d20*/  IMAD.MOV.U32 R13, RZ, RZ, R8 ;  /* 0x000000ffff0d7224 */ /* 0x000fce00078e0008 */
[----:B-----5:R-:W-:Y:S05]  /*13d30*/  WARPSYNC.COLLECTIVE R15, `(.L_x_319) ;  /* 0x000000000f087348 */ /* 0x020fea0003c00000 */
[----:B------:R0:W1:Y:S02]  /*13d40*/  SHFL.IDX P6, R14, R13, R12, R11 ;  /* 0x0000000c0d0e7389 */ /* 0x00006400000c000b */
[----:B01---5:R-:W-:Y:S01]  /*13d50*/  ENDCOLLECTIVE ;  /* 0x000000000000791b */ /* 0x023fe20003800000 */
.L_x_319:
[----:B------:R-:W-:Y:S05]  /*13d60*/  BSYNC B0 ;  /* 0x0000000000007941 */ /* 0x000fea0003800000 */
.L_x_318:
[----:B------:R-:W-:Y:S05]  /*13d70*/  BRA `(.L_x_320) ;  /* 0xffffffc0000c7947 */ /* 0x000fea000383ffff */
.L_x_253:
[----:B0-----:R0:W1:Y:S02]  /*13d80*/  SYNCS.PHASECHK.TRANS64.TRYWAIT P0, [R5+URZ+0x38840], R2 ;  /* 0x03884002050075a7 */ /* 0x001064000800017f */
[----:B-1----:R-:W-:Y:S05]  /*13d90*/  @!P0 NANOSLEEP.SYNCS 0x989680 ;  /* 0x009896800000895d */ /* 0x002fea0003900000 */
[----:B------:R-:W1:Y:S02]  /*13da0*/  @!P0 SYNCS.PHASECHK.TRANS64 P0, [R5+URZ+0x38840], R2 ;  /* 0x03884002050085a7 */ /* 0x000e64000800007f */
[----:B-1----:R-:W-:Y:S05]  /*13db0*/  @!P0 BRA `(.L_x_253) ;  /* 0xfffffffc00f08947 */ /* 0x002fea000383ffff */
[----:B------:R-:W-:Y:S05]  /*13dc0*/  BRA `(.L_x_321) ;  /* 0xffffffc000807947 */ /* 0x000fea000383ffff */
.L_x_254:
[----:B------:R-:W-:Y:S01]  /*13dd0*/  BSSY B0, `(.L_x_322) ;  /* 0x0000008000007945 */ /* 0x000fe20003800000 */
[----:B------:R-:W-:Y:S01]  /*13de0*/  IMAD.MOV.U32 R13, RZ, RZ, R6 ;  /* 0x000000ffff0d7224 */ /* 0x000fe200078e0006 */
[----:B------:R-:W-:Y:S01]  /*13df0*/  MOV R15, 0xffffffff ;  /* 0xffffffff000f7802 */ /* 0x000fe20000000f00 */
[----:B------:R-:W-:Y:S02]  /*13e00*/  IMAD.MOV.U32 R12, RZ, RZ, RZ ;  /* 0x000000ffff0c7224 */ /* 0x000fe400078e00ff */
[----:B------:R-:W-:-:S07]  /*13e10*/  IMAD.MOV.U32 R11, RZ, RZ, 0x181f ;  /* 0x0000181fff0b7424 */ /* 0x000fce00078e00ff */
[----:B------:R-:W-:Y:S05]  /*13e20*/  WARPSYNC.COLLECTIVE R15, `(.L_x_323) ;  /* 0x000000000f087348 */ /* 0x000fea0003c00000 */
[----:B------:R0:W1:Y:S02]  /*13e30*/  SHFL.IDX P6, R14, R13, R12, R11 ;  /* 0x0000000c0d0e7389 */ /* 0x00006400000c000b */
[----:B01----:R-:W-:Y:S01]  /*13e40*/  ENDCOLLECTIVE ;  /* 0x000000000000791b */ /* 0x003fe20003800000 */
.L_x_323:
[----:B------:R-:W-:Y:S05]  /*13e50*/  BSYNC B0 ;  /* 0x0000000000007941 */ /* 0x000fea0003800000 */
.L_x_322:
[----:B------:R-:W-:Y:S01]  /*13e60*/  IMAD.MOV.U32 R13, RZ, RZ, R0 ;  /* 0x000000ffff0d7224 */ /* 0x000fe200078e0000 */
[----:B------:R-:W-:Y:S01]  /*13e70*/  MOV R15, 0xffffffff ;  /* 0xffffffff000f7802 */ /* 0x000fe20000000f00 */
[----:B------:R-:W-:Y:S01]  /*13e80*/  IMAD.MOV.U32 R12, RZ, RZ, RZ ;  /* 0x000000ffff0c7224 */ /* 0x000fe200078e00ff */
[C---:B------:R-:W-:Y:S01]  /*13e90*/  LOP3.LUT P5, RZ, R23.reuse, 0x10, RZ, 0xc0, !PT ;  /* 0x0000001017ff7812 */ /* 0x040fe200078ac0ff */
[----:B------:R-:W-:Y:S01]  /*13ea0*/  IMAD.MOV.U32 R11, RZ, RZ, 0x181f ;  /* 0x0000181fff0b7424 */ /* 0x000fe200078e00ff */
[C---:B------:R-:W-:Y:S01]  /*13eb0*/  LOP3.LUT P4, RZ, R23.reuse, 0x8, RZ, 0xc0, !PT ;  /* 0x0000000817ff7812 */ /* 0x040fe2000788c0ff */
[----:B------:R-:W-:Y:S01]  /*13ec0*/  IMAD.MOV.U32 R2, RZ, RZ, R14 ;  /* 0x000000ffff027224 */ /* 0x000fe200078e000e */
[----:B------:R-:W-:Y:S01]  /*13ed0*/  LOP3.LUT P3, RZ, R23, 0x4, RZ, 0xc0, !PT ;  /* 0x0000000417ff7812 */ /* 0x000fe2000786c0ff */
[----:B------:R-:W-:-:S12]  /*13ee0*/  @P0 IMAD R9, R7, 0x2, R22 ;  /* 0x0000000207090824 */ /* 0x000fd800078e0216 */
[----:B------:R-:W-:Y:S05]  /*13ef0*/  WARPSYNC.COLLECTIVE R15, `(.L_x_324) ;  /* 0x000000000f087348 */ /* 0x000fea0003c00000 */
[----:B------:R0:W1:Y:S02]  /*13f00*/  SHFL.IDX P6, R14, R13, R12, R11 ;  /* 0x0000000c0d0e7389 */ /* 0x00006400000c000b */
[----:B01----:R-:W-:Y:S01]  /*13f10*/  ENDCOLLECTIVE ;  /* 0x000000000000791b */ /* 0x003fe20003800000 */
.L_x_324:
[----:B------:R-:W-:Y:S01]  /*13f20*/  LOP3.LUT P2, RZ, R23, 0x2, RZ, 0xc0, !PT ;  /* 0x0000000217ff7812 */ /* 0x000fe2000784c0ff */
[----:B------:R-:W-:Y:S01]  /*13f30*/  IMAD.MOV.U32 R13, RZ, RZ, R6 ;  /* 0x000000ffff0d7224 */ /* 0x000fe200078e0006 */
[----:B------:R-:W-:Y:S01]  /*13f40*/  MOV R12, 0x1 ;  /* 0x00000001000c7802 */ /* 0x000fe20000000f00 */
[----:B------:R-:W-:-:S10]  /*13f50*/  IMAD.MOV.U32 R3, RZ, RZ, R14 ;  /* 0x000000ffff037224 */ /* 0x000fd400078e000e */
[----:B------:R-:W-:Y:S05]  /*13f60*/  WARPSYNC.COLLECTIVE R15, `(.L_x_325) ;  /* 0x000000000f087348 */ /* 0x000fea0003c00000 */
[----:B------:R0:W1:Y:S02]  /*13f70*/  SHFL.IDX P6, R14, R13, R12, R11 ;  /* 0x0000000c0d0e7389 */ /* 0x00006400000c000b */
[----:B01----:R-:W-:Y:S01]  /*13f80*/  ENDCOLLECTIVE ;  /* 0x000000000000791b */ /* 0x003fe20003800000 */
.L_x_325:
[----:B------:R-:W-:-:S05]  /*13f90*/  @P0 LEA R3, P1, R33, R3, 0x1 ;  /* 0x0000000321030211 */ /* 0x000fca00078208ff */
[----:B------:R-:W-:-:S05]  /*13fa0*/  @P0 IMAD.X R2, RZ, RZ, R2, P1 ;  /* 0x000000ffff020224 */ /* 0x000fca00008e0602 */
[----:B------:R-:W-:Y:S01]  /*13fb0*/  @P0 LOP3.LUT R3, R3, R2, RZ, 0x3c, !PT ;  /* 0x0000000203030212 */ /* 0x000fe200078e3cff */
[----:B------:R-:W-:-:S03]  /*13fc0*/  IMAD.MOV.U32 R13, RZ, RZ, R0 ;  /* 0x000000ffff0d7224 */ /* 0x000fc600078e0000 */
[----:B------:R-:W-:-:S04]  /*13fd0*/  @P0 LOP3.LUT R2, R3, R2, RZ, 0x3c, !PT ;  /* 0x0000000203020212 */ /* 0x000fc800078e3cff */
[----:B------:R-:W-:Y:S01]  /*13fe0*/  @P0 LOP3.LUT R3, R3, R2, RZ, 0x3c, !PT ;  /* 0x0000000203030212 */ /* 0x000fe200078e3cff */
[----:B------:R-:W-:-:S07]  /*13ff0*/  IMAD.MOV.U32 R8, RZ, RZ, R14 ;  /* 0x000000ffff087224 */ /* 0x000fce00078e000e */
[----:B------:R-:W-:Y:S05]  /*14000*/  WARPSYNC.COLLECTIVE R15, `(.L_x_326) ;  /* 0x000000000f087348 */ /* 0x000fea0003c00000 */
[----:B------:R0:W1:Y:S02]  /*14010*/  SHFL.IDX P6, R14, R13, R12, R11 ;  /* 0x0000000c0d0e7389 */ /* 0x00006400000c000b */
[----:B01----:R-:W-:Y:S01]  /*14020*/  ENDCOLLECTIVE ;  /* 0x000000000000791b */ /* 0x003fe20003800000 */
.L_x_326:
[----:B------:R-:W-:Y:S01]  /*14030*/  @!PT LDS RZ, [RZ] ;  /* 0x00000000fffff984 */ /* 0x000fe20000000800 */
[----:B------:R-:W-:Y:S01]  /*14040*/  @!PT LDS RZ, [RZ] ;  /* 0x00000000fffff984 */ /* 0x000fe20000000800 */
[----:B------:R-:W-:Y:S01]  /*14050*/  @!PT LDS RZ, [RZ] ;  /* 0x00000000fffff984 */ /* 0x000fe20000000800 */
[----:B------:R-:W-:Y:S04]  /*14060*/  @P0 LDGSTS.E.BYPASS.LTC128B.128 [R9+0x24400], desc[UR36][R2.64], !P5 ;  /* 0x2440000002090fae */ /* 0x000fe8000e901d64 */
[----:B------:R-:W-:Y:S04]  /*14070*/  @P0 LDGSTS.E.BYPASS.LTC128B.128 [R9+0x26c00], desc[UR36][R2.64+0x80], !P4 ;  /* 0x26c0008002090fae */ /* 0x000fe8000e101d64 */
[----:B------:R-:W-:Y:S01]  /*14080*/  @P0 LDGSTS.E.BYPASS.LTC128B.128 [R9+0x29400], desc[UR36][R2.64+0x100], !P3 ;  /* 0x2940010002090fae */ /* 0x000fe2000d901d64 */
[----:B------:R-:W-:Y:S02]  /*14090*/  IMAD.MOV.U32 R13, RZ, RZ, R6 ;  /* 0x000000ffff0d7224 */ /* 0x000fe400078e0006 */
[----:B------:R-:W-:Y:S01]  /*140a0*/  IMAD.MOV.U32 R12, RZ, RZ, 0x2 ;  /* 0x00000002ff0c7424 */ /* 0x000fe200078e00ff */
[----:B------:R0:W-:Y:S01]  /*140b0*/  @P0 LDGSTS.E.BYPASS.LTC128B.128 [R9+0x2bc00], desc[UR36][R2.64+0x180], !P2 ;  /* 0x2bc0018002090fae */ /* 0x0001e2000d101d64 */
[----:B------:R-:W-:Y:S01]  /*140c0*/  ISETP.GE.AND P0, PT, R4, 0x11, PT ;  /* 0x000000110400780c */ /* 0x000fe20003f06270 */
[----:B0-----:R-:W-:-:S12]  /*140d0*/  IMAD.MOV.U32 R2, RZ, RZ, R14 ;  /* 0x000000ffff027224 */ /* 0x001fd800078e000e */
[----:B------:R-:W-:Y:S05]  /*140e0*/  WARPSYNC.COLLECTIVE R15, `(.L_x_327) ;  /* 0x000000000f087348 */ /* 0x000fea0003c00000 */
[----:B------:R0:W1:Y:S02]  /*140f0*/  SHFL.IDX P6, R14, R13, R12, R11 ;  /* 0x0000000c0d0e7389 */ /* 0x00006400000c000b */
[----:B01----:R-:W-:Y:S01]  /*14100*/  ENDCOLLECTIVE ;  /* 0x000000000000791b */ /* 0x003fe20003800000 */
.L_x_327:
[----:B------:R-:W-:Y:S02]  /*14110*/  @P0 LEA R21, R7, R22, 0x1 ;  /* 0x0000001607150211 */ /* 0x000fe400078e08ff */
[----:B------:R-:W-:-:S05]  /*14120*/  @P0 LEA R2, P1, R33, R2, 0x1 ;  /* 0x0000000221020211 */ /* 0x000fca00078208ff */
[----:B------:R-:W-:-:S05]  /*14130*/  @P0 IMAD.X R3, RZ, RZ, R8, P1 ;  /* 0x000000ffff030224 */ /* 0x000fca00008e0608 */
[----:B------:R-:W-:Y:S01]  /*14140*/  @!PT LDS RZ, [RZ] ;  /* 0x00000000fffff984 */ /* 0x000fe20000000800 */
[----:B------:R-:W-:Y:S01]  /*14150*/  @!PT LDS RZ, [RZ] ;  /* 0x00000000fffff984 */ /* 0x000fe20000000800 */
[----:B------:R-:W-:Y:S01]  /*14160*/  @!PT LDS RZ, [RZ] ;  /* 0x00000000fffff984 */ /* 0x000fe20000000800 */
[----:B------:R0:W-:Y:S01]  /*14170*/  @P0 LDGSTS.E.BYPASS.LTC128B.128 [R21+0x24c00], desc[UR36][R2.64], !P5 ;  /* 0x24c0000002150fae */ /* 0x0001e2000e901d64 */
[----:B------:R-:W-:-:S03]  /*14180*/  IMAD.MOV.U32 R13, RZ, RZ, R0 ;  /* 0x000000ffff0d7224 */ /* 0x000fc600078e0000 */
[----:B------:R0:W-:Y:S04]  /*14190*/  @P0 LDGSTS.E.BYPASS.LTC128B.128 [R21+0x27400], desc[UR36][R2.64+0x80], !P4 ;  /* 0x2740008002150fae */ /* 0x0001e8000e101d64 */
[----:B------:R0:W-:Y:S01]  /*141a0*/  @P0 LDGSTS.E.BYPASS.LTC128B.128 [R21+0x29c00], desc[UR36][R2.64+0x100], !P3 ;  /* 0x29c0010002150fae */ /* 0x0001e2000d901d64 */
[----:B------:R-:W-:-:S03]  /*141b0*/  IMAD.MOV.U32 R8, RZ, RZ, R14 ;  /* 0x000000ffff087224 */ /* 0x000fc600078e000e */
[----:B------:R0:W-:Y:S01]  /*141c0*/  @P0 LDGSTS.E.BYPASS.LTC128B.128 [R21+0x2c400], desc[UR36][R2.64+0x180], !P2 ;  /* 0x2c40018002150fae */ /* 0x0001e2000d101d64 */
[----:B------:R-:W-:-:S13]  /*141d0*/  ISETP.GE.AND P0, PT, R4, 0x21, PT ;  /* 0x000000210400780c */ /* 0x000fda0003f06270 */
[----:B0-----:R-:W-:Y:S05]  /*141e0*/  WARPSYNC.COLLECTIVE R15, `(.L_x_328) ;  /* 0x000000000f087348 */ /* 0x001fea0003c00000 */
[----:B------:R1:W2:Y:S02]  /*141f0*/  SHFL.IDX P6, R14, R13, R12, R11 ;  /* 0x0000000c0d0e7389 */ /* 0x0002a400000c000b */
[----:B012---:R-:W-:Y:S01]  /*14200*/  ENDCOLLECTIVE ;  /* 0x000000000000791b */ /* 0x007fe20003800000 */
.L_x_328:
[----:B------:R-:W-:Y:S02]  /*14210*/  @P0 IMAD R9, R7, 0x2, R22 ;  /* 0x0000000207090824 */ /* 0x000fe400078e0216 */
[----:B------:R-:W-:Y:S02]  /*14220*/  IMAD.MOV.U32 R13, RZ, RZ, R6 ;  /* 0x000000ffff0d7224 */ /* 0x000fe400078e0006 */
[----:B------:R-:W-:Y:S01]  /*14230*/  IMAD.MOV.U32 R12, RZ, RZ, 0x3 ;  /* 0x00000003ff0c7424 */ /* 0x000fe200078e00ff */
[----:B------:R-:W-:-:S07]  /*14240*/  MOV R2, R14 ;  /* 0x0000000e00027202 */ /* 0x000fce0000000f00 */
[----:B------:R-:W-:Y:S05]  /*14250*/  WARPSYNC.COLLECTIVE R15, `(.L_x_329) ;  /* 0x000000000f087348 */ /* 0x000fea0003c00000 */
[----:B------:R0:W1:Y:S02]  /*14260*/  SHFL.IDX P6, R14, R13, R12, R11 ;  /* 0x0000000c0d0e7389 */ /* 0x00006400000c000b */
[----:B01----:R-:W-:Y:S01]  /*14270*/  ENDCOLLECTIVE ;  /* 0x000000000000791b */ /* 0x003fe20003800000 */
.L_x_329:
        /* <DEDUP_REMOVED lines=9> */
[----:B------:R-:W-:-:S03]  /*14310*/  MOV R8, R14 ;  /* 0x0000000e00087202 */ /* 0x000fc60000000f00 */
[----:B------:R0:W-:Y:S01]  /*14320*/  @P0 LDGSTS.E.BYPASS.LTC128B.128 [R9+0x2cc00], desc[UR36][R2.64+0x180], !P2 ;  /* 0x2cc0018002090fae */ /* 0x0001e2000d101d64 */
[----:B------:R-:W-:-:S13]  /*14330*/  ISETP.GE.AND P0, PT, R4, 0x31, PT ;  /* 0x000000310400780c */ /* 0x000fda0003f06270 */
[----:B0-----:R-:W-:Y:S05]  /*14340*/  WARPSYNC.COLLECTIVE R15, `(.L_x_330) ;  /* 0x000000000f087348 */ /* 0x001fea0003c00000 */
[----:B------:R1:W2:Y:S02]  /*14350*/  SHFL.IDX P6, R14, R13, R12, R11 ;  /* 0x0000000c0d0e7389 */ /* 0x0002a400000c000b */
[----:B012---:R-:W-:Y:S01]  /*14360*/  ENDCOLLECTIVE ;  /* 0x000000000000791b */ /* 0x007fe20003800000 */
.L_x_330:
[----:B------:R-:W-:Y:S01]  /*14370*/  @P0 IMAD R21, R7, 0x2, R22 ;  /* 0x0000000207150824 */ /* 0x000fe200078e0216 */
[----:B------:R-:W-:Y:S01]  /*14380*/  MOV R13, R6 ;  /* 0x00000006000d7202 */ /* 0x000fe20000000f00 */
[----:B------:R-:W-:Y:S02]  /*14390*/  IMAD.MOV.U32 R12, RZ, RZ, 0x4 ;  /* 0x00000004ff0c7424 */ /* 0x000fe400078e00ff */
[----:B------:R-:W-:-:S07]  /*143a0*/  IMAD.MOV.U32 R2, RZ, RZ, R14 ;  /* 0x000000ffff027224 */ /* 0x000fce00078e000e */
[----:B------:R-:W-:Y:S05]  /*143b0*/  WARPSYNC.COLLECTIVE R15, `(.L_x_331) ;  /* 0x000000000f087348 */ /* 0x000fea0003c00000 */
[----:B------:R0:W1:Y:S02]  /*143c0*/  SHFL.IDX P6, R14, R13, R12, R11 ;  /* 0x0000000c0d0e7389 */ /* 0x00006400000c000b */
[----:B01----:R-:W-:Y:S01]  /*143d0*/  ENDCOLLECTIVE ;  /* 0x000000000000791b */ /* 0x003fe20003800000 */
.L_x_331:
        /* <DEDUP_REMOVED lines=10> */
[----:B------:R0:W-:Y:S04]  /*14480*/  @P0 LDGSTS.E.BYPASS.LTC128B.128 [R21+0x2d400], desc[UR36][R2.64+0x180], !P2 ;  /* 0x2d40018002150fae */ /* 0x0001e8000d101d64 */
[----:B0-----:R-:W-:Y:S05]  /*14490*/  WARPSYNC.COLLECTIVE R15, `(.L_x_332) ;  /* 0x000000000f087348 */ /* 0x001fea0003c00000 */
[----:B------:R1:W2:Y:S02]  /*144a0*/  SHFL.IDX P6, R14, R13, R12, R11 ;  /* 0x0000000c0d0e7389 */ /* 0x0002a400000c000b */
[----:B012---:R-:W-:Y:S01]  /*144b0*/  ENDCOLLECTIVE ;  /* 0x000000000000791b */ /* 0x007fe20003800000 */
.L_x_332:
[----:B------:R-:W-:Y:S01]  /*144c0*/  IMAD.MOV.U32 R0, RZ, RZ, R14 ;  /* 0x000000ffff007224 */ /* 0x000fe200078e000e */
[----:B------:R-:W-:Y:S06]  /*144d0*/  BRA `(.L_x_333) ;  /* 0xffffffbc00f07947 */ /* 0x000fec000383ffff */
.L_x_261:
[----:B------:R-:W-:Y:S01]  /*144e0*/  MOV R13, R4 ;  /* 0x00000004000d7202 */ /* 0x000fe20000000f00 */
[----:B------:R-:W-:Y:S02]  /*144f0*/  IMAD.MOV.U32 R12, RZ, RZ, RZ ;  /* 0x000000ffff0c7224 */ /* 0x000fe400078e00ff */
[----:B------:R-:W-:Y:S02]  /*14500*/  IMAD.MOV.U32 R11, RZ, RZ, 0x181f ;  /* 0x0000181fff0b7424 */ /* 0x000fe400078e00ff */
[----:B------:R-:W-:Y:S02]  /*14510*/  IMAD.MOV.U32 R15, RZ, RZ, -0x1 ;  /* 0xffffffffff0f7424 */ /* 0x000fe400078e00ff */
[----:B-----5:R-:W-:Y:S02]  /*14520*/  IMAD R6, R10, R6, RZ ;  /* 0x000000060a067224 */ /* 0x020fe400078e02ff */
[----:B------:R-:W-:-:S07]  /*14530*/  IMAD.IADD R0, R9, 0x1, R0 ;  /* 0x0000000109007824 */ /* 0x000fce00078e0200 */
[----:B------:R-:W-:Y:S05]  /*14540*/  WARPSYNC.COLLECTIVE R15, `(.L_x_334) ;  /* 0x000000000f087348 */ /* 0x000fea0003c00000 */
[----:B------:R0:W1:Y:S02]  /*14550*/  SHFL.IDX P6, R14, R13, R12, R11 ;  /* 0x0000000c0d0e7389 */ /* 0x00006400000c000b */
[----:B01----:R-:W-:Y:S01]  /*14560*/  ENDCOLLECTIVE ;  /* 0x000000000000791b */ /* 0x003fe20003800000 */
.L_x_334:
[C---:B------:R-:W-:Y:S01]  /*14570*/  VIADD R7, R0.reuse, 0x10 ;  /* 0x0000001000077836 */ /* 0x040fe20000000000 */
[----:B------:R-:W-:Y:S02]  /*14580*/  ISETP.GE.AND P0, PT, R0, R6, PT ;  /* 0x000000060000720c */ /* 0x000fe40003f06270 */
[----:B------:R-:W-:Y:S01]  /*14590*/  MOV R13, R5 ;  /* 0x00000005000d7202 */ /* 0x000fe20000000f00 */
[----:B------:R-:W-:-:S10]  /*145a0*/  IMAD.MOV.U32 R2, RZ, RZ, R14 ;  /* 0x000000ffff027224 */ /* 0x000fd400078e000e */
[----:B------:R-:W-:Y:S05]  /*145b0*/  WARPSYNC.COLLECTIVE R15, `(.L_x_335) ;  /* 0x000000000f087348 */ /* 0x000fea0003c00000 */
[----:B------:R0:W1:Y:S02]  /*145c0*/  SHFL.IDX P6, R14, R13, R12, R11 ;  /* 0x0000000c0d0e7389 */ /* 0x00006400000c000b */
[----:B01----:R-:W-:Y:S01]  /*145d0*/  ENDCOLLECTIVE ;  /* 0x000000000000791b */ /* 0x003fe20003800000 */
.L_x_335:
[----:B------:R-:W-:Y:S01]  /*145e0*/  MOV R13, R4 ;  /* 0x00000004000d7202 */ /* 0x000fe20000000f00 */
[----:B------:R-:W-:Y:S01]  /*145f0*/  IMAD.MOV.U32 R12, RZ, RZ, 0x1 ;  /* 0x00000001ff0c7424 */ /* 0x000fe200078e00ff */
[----:B------:R-:W-:-:S05]  /*14600*/  @!P0 LEA R14, P5, R33, R14, 0x1 ;  /* 0x0000000e210e8211 */ /* 0x000fca00078a08ff */
[----:B------:R-:W-:Y:S02]  /*14610*/  @!P0 IMAD.X R3, RZ, RZ, R2, P5 ;  /* 0x000000ffff038224 */ /* 0x000fe400028e0602 */
[----:B------:R-:W-:-:S07]  /*14620*/  @!P0 IMAD.MOV.U32 R2, RZ, RZ, R14 ;  /* 0x000000ffff028224 */ /* 0x000fce00078e000e */
[----:B------:R-:W-:Y:S05]  /*14630*/  WARPSYNC.COLLECTIVE R15, `(.L_x_336) ;  /* 0x000000000f087348 */ /* 0x000fea0003c00000 */
[----:B------:R0:W1:Y:S02]  /*14640*/  SHFL.IDX P6, R14, R13, R12, R11 ;  /* 0x0000000c0d0e7389 */ /* 0x00006400000c000b */
[----:B01----:R-:W-:Y:S01]  /*14650*/  ENDCOLLECTIVE ;  /* 0x000000000000791b */ /* 0x003fe20003800000 */
.L_x_336:
[----:B------:R-:W-:Y:S01]  /*14660*/  @!PT LDS RZ, [RZ] ;  /* 0x00000000fffff984 */ /* 0x000fe20000000800 */
[----:B------:R-:W-:Y:S01]  /*14670*/  @!PT LDS RZ, [RZ] ;  /* 0x00000000fffff984 */ /* 0x000fe20000000800 */
[----:B------:R-:W-:Y:S01]  /*14680*/  @!PT LDS RZ, [RZ] ;  /* 0x00000000fffff984 */ /* 0x000fe20000000800 */
[----:B------:R-:W-:Y:S04]  /*14690*/  @!P0 LDGSTS.E.BYPASS.LTC128B.128 [R34+0x14400], desc[UR36][R2.64], !P4 ;  /* 0x1440000002228fae */ /* 0x000fe8000e101d64 */
[----:B------:R-:W-:Y:S04]  /*146a0*/  @!P0 LDGSTS.E.BYPASS.LTC128B.128 [R34+0x18400], desc[UR36][R2.64+0x80], !P3 ;  /* 0x1840008002228fae */ /* 0x000fe8000d901d64 */
[----:B------:R-:W-:Y:S01]  /*146b0*/  @!P0 LDGSTS.E.BYPASS.LTC128B.128 [R34+0x1c400], desc[UR36][R2.64+0x100], !P2 ;  /* 0x1c40010002228fae */ /* 0x000fe2000d101d64 */
[----:B------:R-:W-:-:S03]  /*146c0*/  IMAD.MOV.U32 R13, RZ, RZ, R5 ;  /* 0x000000ffff0d7224 */ /* 0x000fc600078e0005 */
[----:B------:R0:W-:Y:S01]  /*146d0*/  @!P0 LDGSTS.E.BYPASS.LTC128B.128 [R34+0x20400], desc[UR36][R2.64+0x180], !P1 ;  /* 0x2040018002228fae */ /* 0x0001e2000c901d64 */
[----:B------:R-:W-:Y:S01]  /*146e0*/  ISETP.GE.AND P0, PT, R7, R6, PT ;  /* 0x000000060700720c */ /* 0x000fe20003f06270 */
[----:B0-----:R-:W-:-:S12]  /*146f0*/  IMAD.MOV.U32 R2, RZ, RZ, R14 ;  /* 0x000000ffff027224 */ /* 0x001fd800078e000e */
[----:B------:R-:W-:Y:S05]  /*14700*/  WARPSYNC.COLLECTIVE R15, `(.L_x_337) ;  /* 0x000000000f087348 */ /* 0x000fea0003c00000 */
[----:B------:R0:W1:Y:S02]  /*14710*/  SHFL.IDX P6, R14, R13, R12, R11 ;  /* 0x0000000c0d0e7389 */ /* 0x00006400000c000b */
[----:B01----:R-:W-:Y:S01]  /*14720*/  ENDCOLLECTIVE ;  /* 0x000000000000791b */ /* 0x003fe20003800000 */
.L_x_337:
[----:B------:R-:W-:Y:S02]  /*14730*/  IMAD.MOV.U32 R13, RZ, RZ, R4 ;  /* 0x000000ffff0d7224 */ /* 0x000fe400078e0004 */
[----:B------:R-:W-:Y:S01]  /*14740*/  IMAD.MOV.U32 R12, RZ, RZ, 0x2 ;  /* 0x00000002ff0c7424 */ /* 0x000fe200078e00ff */
[----:B------:R-:W-:-:S05]  /*14750*/  @!P0 LEA R14, P5, R33, R14, 0x1 ;  /* 0x0000000e210e8211 */ /* 0x000fca00078a08ff */
[----:B------:R-:W-:Y:S01]  /*14760*/  @!P0 IMAD.X R7, RZ, RZ, R2, P5 ;  /* 0x000000ffff078224 */ /* 0x000fe200028e0602 */
[----:B------:R-:W-:-:S07]  /*14770*/  @!P0 MOV R2, R14 ;  /* 0x0000000e00028202 */ /* 0x000fce0000000f00 */
[----:B------:R-:W-:Y:S05]  /*14780*/  WARPSYNC.COLLECTIVE R15, `(.L_x_338) ;  /* 0x000000000f087348 */ /* 0x000fea0003c00000 */
[----:B------:R0:W1:Y:S02]  /*14790*/  SHFL.IDX P6, R14, R13, R12, R11 ;  /* 0x0000000c0d0e7389 */ /* 0x00006400000c000b */
[----:B01----:R-:W-:Y:S01]  /*147a0*/  ENDCOLLECTIVE ;  /* 0x000000000000791b */ /* 0x003fe20003800000 */
.L_x_338:
[----:B------:R-:W-:Y:S02]  /*147b0*/  @!P0 IMAD.MOV.U32 R3, RZ, RZ, R7 ;  /* 0x000000ffff038224 */ /* 0x000fe400078e0007 */
[----:B------:R-:W-:-:S03]  /*147c0*/  VIADD R7, R0, 0x20 ;  /* 0x0000002000077836 */ /* 0x000fc60000000000 */
[----:B------:R-:W-:Y:S01]  /*147d0*/  @!PT LDS RZ, [RZ] ;  /* 0x00000000fffff984 */ /* 0x000fe20000000800 */
[----:B------:R-:W-:Y:S01]  /*147e0*/  @!PT LDS RZ, [RZ] ;  /* 0x00000000fffff984 */ /* 0x000fe20000000800 */
[----:B------:R-:W-:Y:S01]  /*147f0*/  @!PT LDS RZ, [RZ] ;  /* 0x00000000fffff984 */ /* 0x000fe20000000800 */
[----:B------:R-:W-:Y:S04]  /*14800*/  @!P0 LDGSTS.E.BYPASS.LTC128B.128 [R34+0x14c00], desc[UR36][R2.64], !P4 ;  /* 0x14c0000002228fae */ /* 0x000fe8000e101d64 */
[----:B------:R-:W-:Y:S01]  /*14810*/  @!P0 LDGSTS.E.BYPASS.LTC128B.128 [R34+0x18c00], desc[UR36][R2.64+0x80], !P3 ;  /* 0x18c0008002228fae */ /* 0x000fe2000d901d64 */
[----:B------:R-:W-:-:S03]  /*14820*/  IMAD.MOV.U32 R13, RZ, RZ, R5 ;  /* 0x000000ffff0d7224 */ /* 0x000fc600078e0005 */
[----:B------:R-:W-:Y:S04]  /*14830*/  @!P0 LDGSTS.E.BYPASS.LTC128B.128 [R34+0x1cc00], desc[UR36][R2.64+0x100], !P2 ;  /* 0x1cc0010002228fae */ /* 0x000fe8000d101d64 */
[----:B------:R0:W-:Y:S01]  /*14840*/  @!P0 LDGSTS.E.BYPASS.LTC128B.128 [R34+0x20c00], desc[UR36][R2.64+0x180], !P1 ;  /* 0x20c0018002228fae */ /* 0x0001e2000c901d64 */
[----:B------:R-:W-:Y:S02]  /*14850*/  ISETP.GE.AND P0, PT, R7, R6, PT ;  /* 0x000000060700720c */ /* 0x000fe40003f06270 */
[----:B0-----:R-:W-:-:S11]  /*14860*/  MOV R2, R14 ;  /* 0x0000000e00027202 */ /* 0x001fd60000000f00 */
[----:B------:R-:W-:Y:S05]  /*14870*/  WARPSYNC.COLLECTIVE R15, `(.L_x_339) ;  /* 0x000000000f087348 */ /* 0x000fea0003c00000 */
[----:B------:R0:W1:Y:S02]  /*14880*/  SHFL.IDX P6, R14, R13, R12, R11 ;  /* 0x0000000c0d0e7389 */ /* 0x00006400000c000b */
[----:B01----:R-:W-:Y:S01]  /*14890*/  ENDCOLLECTIVE ;  /* 0x000000000000791b */ /* 0x003fe20003800000 */
.L_x_339:
[----:B------:R-:W-:Y:S02]  /*148a0*/  IMAD.MOV.U32 R13, RZ, RZ, R4 ;  /* 0x000000ffff0d7224 */ /* 0x000fe400078e0004 */
[----:B------:R-:W-:Y:S01]  /*148b0*/  IMAD.MOV.U32 R12, RZ, RZ, 0x3 ;  /* 0x00000003ff0c7424 */ /* 0x000fe200078e00ff */
[----:B------:R-:W-:-:S05]  /*148c0*/  @!P0 LEA R14, P5, R33, R14, 0x1 ;  /* 0x0000000e210e8211 */ /* 0x000fca00078a08ff */
[----:B------:R-:W-:Y:S02]  /*148d0*/  @!P0 IMAD.X R7, RZ, RZ, R2, P5 ;  /* 0x000000ffff078224 */ /* 0x000fe400028e0602 */
[----:B------:R-:W-:-:S07]  /*148e0*/  @!P0 IMAD.MOV.U32 R2, RZ, RZ, R14 ;  /* 0x000000ffff028224 */ /* 0x000fce00078e000e */
[----:B------:R-:W-:Y:S05]  /*148f0*/  WARPSYNC.COLLECTIVE R15, `(.L_x_340) ;  /* 0x000000000f087348 */ /* 0x000fea0003c00000 */
[----:B------:R0:W1:Y:S02]  /*14900*/  SHFL.IDX P6, R14, R13, R12, R11 ;  /* 0x0000000c0d0e7389 */ /* 0x00006400000c000b */
[----:B01----:R-:W-:Y:S01]  /*14910*/  ENDCOLLECTIVE ;  /* 0x000000000000791b */ /* 0x003fe20003800000 */
.L_x_340:
[----:B------:R-:W-:Y:S01]  /*14920*/  @!P0 IMAD.MOV.U32 R3, RZ, RZ, R7 ;  /* 0x000000ffff038224 */ /* 0x000fe200078e0007 */
[----:B------:R-:W-:-:S04]  /*14930*/  IADD3 R7, R0, 0x30, RZ ;  /* 0x0000003000077810 */ /* 0x000fc80007ffe0ff */
        /* <DEDUP_REMOVED lines=8> */
[----:B------:R-:W-:Y:S01]  /*149c0*/  ISETP.GE.AND P0, PT, R7, R6, PT ;  /* 0x000000060700720c */ /* 0x000fe20003f06270 */
[----:B0-----:R-:W-:-:S12]  /*149d0*/  IMAD.MOV.U32 R2, RZ, RZ, R14 ;  /* 0x000000ffff027224 */ /* 0x001fd800078e000e */
[----:B------:R-:W-:Y:S05]  /*149e0*/  WARPSYNC.COLLECTIVE R15, `(.L_x_341) ;  /* 0x000000000f087348 */ /* 0x000fea0003c00000 */
[----:B------:R0:W1:Y:S02]  /*149f0*/  SHFL.IDX P6, R14, R13, R12, R11 ;  /* 0x0000000c0d0e7389 */ /* 0x00006400000c000b */
[----:B01----:R-:W-:Y:S01]  /*14a00*/  ENDCOLLECTIVE ;  /* 0x000000000000791b */ /* 0x003fe20003800000 */
.L_x_341:
[----:B------:R-:W-:Y:S01]  /*14a10*/  IMAD.MOV.U32 R13, RZ, RZ, R4 ;  /* 0x000000ffff0d7224 */ /* 0x000fe200078e0004 */
[----:B------:R-:W-:Y:S02]  /*14a20*/  MOV R12, 0x4 ;  /* 0x00000004000c7802 */ /* 0x000fe40000000f00 */
[----:B------:R-:W-:-:S04]  /*14a30*/  @!P0 LEA R14, P5, R33, R14, 0x1 ;  /* 0x0000000e210e8211 */ /* 0x000fc800078a08ff */
[----:B------:R-:W-:Y:S01]  /*14a40*/  @!P0 IADD3.X R7, RZ, R2, RZ, P5, !PT ;  /* 0x00000002ff078210 */ /* 0x000fe20002ffe4ff */
[----:B------:R-:W-:-:S08]  /*14a50*/  @!P0 IMAD.MOV.U32 R2, RZ, RZ, R14 ;  /* 0x000000ffff028224 */ /* 0x000fd000078e000e */
[----:B------:R-:W-:Y:S05]  /*14a60*/  WARPSYNC.COLLECTIVE R15, `(.L_x_342) ;  /* 0x000000000f087348 */ /* 0x000fea0003c00000 */
[----:B------:R0:W1:Y:S02]  /*14a70*/  SHFL.IDX P6, R14, R13, R12, R11 ;  /* 0x0000000c0d0e7389 */ /* 0x00006400000c000b */
[----:B01----:R-:W-:Y:S01]  /*14a80*/  ENDCOLLECTIVE ;  /* 0x000000000000791b */ /* 0x003fe20003800000 */
.L_x_342:
        /* <DEDUP_REMOVED lines=15> */
.L_x_343:
        /* <DEDUP_REMOVED lines=8> */
.L_x_344:
[----:B------:R-:W-:Y:S01]  /*14c00*/  @!P0 MOV R3, R7 ;  /* 0x0000000700038202 */ /* 0x000fe20000000f00 */
[----:B------:R-:W-:-:S04]  /*14c10*/  VIADD R7, R0, 0x50 ;  /* 0x0000005000077836 */ /* 0x000fc80000000000 */
[----:B------:R-:W-:Y:S01]  /*14c20*/  @!PT LDS RZ, [RZ] ;  /* 0x00000000fffff984 */ /* 0x000fe20000000800 */
[----:B------:R-:W-:Y:S01]  /*14c30*/  @!PT LDS RZ, [RZ] ;  /* 0x00000000fffff984 */ /* 0x000fe20000000800 */
[----:B------:R-:W-:Y:S01]  /*14c40*/  @!PT LDS RZ, [RZ] ;  /* 0x00000000fffff984 */ /* 0x000fe20000000800 */
[----:B------:R-:W-:Y:S04]  /*14c50*/  @!P0 LDGSTS.E.BYPASS.LTC128B.128 [R34+0x16400], desc[UR36][R2.64], !P4 ;  /* 0x1640000002228fae */ /* 0x000fe8000e101d64 */
[----:B------:R-:W-:Y:S01]  /*14c60*/  @!P0 LDGSTS.E.BYPASS.LTC128B.128 [R34+0x1a400], desc[UR36][R2.64+0x80], !P3 ;  /* 0x1a40008002228fae */ /* 0x000fe2000d901d64 */
[----:B------:R-:W-:-:S03]  /*14c70*/  MOV R13, R5 ;  /* 0x00000005000d7202 */ /* 0x000fc60000000f00 */
[----:B------:R-:W-:Y:S04]  /*14c80*/  @!P0 LDGSTS.E.BYPASS.LTC128B.128 [R34+0x1e400], desc[UR36][R2.64+0x100], !P2 ;  /* 0x1e40010002228fae */ /* 0x000fe8000d101d64 */
[----:B------:R0:W-:Y:S01]  /*14c90*/  @!P0 LDGSTS.E.BYPASS.LTC128B.128 [R34+0x22400], desc[UR36][R2.64+0x180], !P1 ;  /* 0x2240018002228fae */ /* 0x0001e2000c901d64 */
[----:B------:R-:W-:Y:S01]  /*14ca0*/  ISETP.GE.AND P0, PT, R7, R6, PT ;  /* 0x000000060700720c */ /* 0x000fe20003f06270 */
[----:B0-----:R-:W-:-:S12]  /*14cb0*/  IMAD.MOV.U32 R2, RZ, RZ, R14 ;  /* 0x000000ffff027224 */ /* 0x001fd800078e000e */
[----:B------:R-:W-:Y:S05]  /*14cc0*/  WARPSYNC.COLLECTIVE R15, `(.L_x_345) ;  /* 0x000000000f087348 */ /* 0x000fea0003c00000 */
[----:B------:R0:W1:Y:S02]  /*14cd0*/  SHFL.IDX P6, R14, R13, R12, R11 ;  /* 0x0000000c0d0e7389 */ /* 0x00006400000c000b */
[----:B01----:R-:W-:Y:S01]  /*14ce0*/  ENDCOLLECTIVE ;  /* 0x000000000000791b */ /* 0x003fe20003800000 */
.L_x_345:
        /* <DEDUP_REMOVED lines=8> */
.L_x_346:
        /* <DEDUP_REMOVED lines=15> */
.L_x_347:
        /* <DEDUP_REMOVED lines=8> */
.L_x_348:
        /* <DEDUP_REMOVED lines=9> */
[----:B------:R-:W-:-:S07]  /*14f70*/  IMAD.MOV.U32 R7, RZ, RZ, R14 ;  /* 0x000000ffff077224 */ /* 0x000fce00078e000e */
[----:B0-----:R-:W-:Y:S05]  /*14f80*/  WARPSYNC.COLLECTIVE R15, `(.L_x_349) ;  /* 0x000000000f087348 */ /* 0x001fea0003c00000 */
[----:B------:R1:W2:Y:S02]  /*14f90*/  SHFL.IDX P6, R14, R13, R12, R11 ;  /* 0x0000000c0d0e7389 */ /* 0x0002a400000c000b */
[----:B012---:R-:W-:Y:S01]  /*14fa0*/  ENDCOLLECTIVE ;  /* 0x000000000000791b */ /* 0x007fe20003800000 */
.L_x_349:
[----:B------:R-:W-:Y:S05]  /*14fb0*/  BRA `(.L_x_350) ;  /* 0xffffffc0007c7947 */ /* 0x000fea000383ffff */
.L_x_266:
[----:B0-----:R0:W3:Y:S02]  /*14fc0*/  SYNCS.PHASECHK.TRANS64.TRYWAIT P0, [R22+URZ+0x38820], R3 ;  /* 0x03882003160075a7 */ /* 0x0010e4000800017f */
[----:B---3--:R-:W-:Y:S05]  /*14fd0*/  @!P0 NANOSLEEP.SYNCS 0x989680 ;  /* 0x009896800000895d */ /* 0x008fea0003900000 */
[----:B------:R-:W3:Y:S02]  /*14fe0*/  @!P0 SYNCS.PHASECHK.TRANS64 P0, [R22+URZ+0x38820], R3 ;  /* 0x03882003160085a7 */ /* 0x000ee4000800007f */
[----:B---3--:R-:W-:Y:S05]  /*14ff0*/  @!P0 BRA `(.L_x_266) ;  /* 0xfffffffc00f08947 */ /* 0x008fea000383ffff */
[----:B------:R-:W-:Y:S05]  /*15000*/  BRA `(.L_x_351) ;  /* 0xffffffc000f07947 */ /* 0x000fea000383ffff */
.L_x_271:
[----:B0-----:R0:W1:Y:S02]  /*15010*/  SYNCS.PHASECHK.TRANS64.TRYWAIT P0, [R6+URZ+0x38840], R3 ;  /* 0x03884003060075a7 */ /* 0x001064000800017f */
[----:B-1----:R-:W-:Y:S05]  /*15020*/  @!P0 NANOSLEEP.SYNCS 0x989680 ;  /* 0x009896800000895d */ /* 0x002fea0003900000 */
[----:B------:R-:W1:Y:S02]  /*15030*/  @!P0 SYNCS.PHASECHK.TRANS64 P0, [R6+URZ+0x38840], R3 ;  /* 0x03884003060085a7 */ /* 0x000e64000800007f */
[----:B-1----:R-:W-:Y:S05]  /*15040*/  @!P0 BRA `(.L_x_271) ;  /* 0xfffffffc00f08947 */ /* 0x002fea000383ffff */
[----:B------:R-:W-:Y:S05]  /*15050*/  BRA `(.L_x_352) ;  /* 0xffffffc400dc7947 */ /* 0x000fea000383ffff */
.L_x_272:
[----:B------:R-:W-:Y:S01]  /*15060*/  BSSY B1, `(.L_x_353) ;  /* 0x0000008000017945 */ /* 0x000fe20003800000 */
[----:B------:R-:W-:Y:S02]  /*15070*/  IMAD.MOV.U32 R13, RZ, RZ, R10 ;  /* 0x000000ffff0d7224 */ /* 0x000fe400078e000a */
[----:B------:R-:W-:Y:S02]  /*15080*/  IMAD.MOV.U32 R12, RZ, RZ, RZ ;  /* 0x000000ffff0c7224 */ /* 0x000fe400078e00ff */
[----:B------:R-:W-:Y:S02]  /*15090*/  IMAD.MOV.U32 R11, RZ, RZ, 0x181f ;  /* 0x0000181fff0b7424 */ /* 0x000fe400078e00ff */
[----:B------:R-:W-:-:S07]  /*150a0*/  IMAD.MOV.U32 R15, RZ, RZ, -0x1 ;  /* 0xffffffffff0f7424 */ /* 0x000fce00078e00ff */
[----:B------:R-:W-:Y:S05]  /*150b0*/  WARPSYNC.COLLECTIVE R15, `(.L_x_354) ;  /* 0x000000000f087348 */ /* 0x000fea0003c00000 */
[----:B------:R0:W1:Y:S02]  /*150c0*/  SHFL.IDX P6, R14, R13, R12, R11 ;  /* 0x0000000c0d0e7389 */ /* 0x00006400000c000b */
[----:B01----:R-:W-:Y:S01]  /*150d0*/  ENDCOLLECTIVE ;  /* 0x000000000000791b */ /* 0x003fe20003800000 */
.L_x_354:
[----:B------:R-:W-:Y:S05]  /*150e0*/  BSYNC B1 ;  /* 0x0000000000017941 */ /* 0x000fea0003800000 */
.L_x_353:
[----:B------:R-:W-:Y:S01]  /*150f0*/  IMAD.MOV.U32 R13, RZ, RZ, R8 ;  /* 0x000000ffff0d7224 */ /* 0x000fe200078e0008 */
[----:B------:R-:W-:Y:S01]  /*15100*/  MOV R3, R14 ;  /* 0x0000000e00037202 */ /* 0x000fe20000000f00 */
[----:B------:R-:W-:Y:S01]  /*15110*/  IMAD.MOV.U32 R12, RZ, RZ, RZ ;  /* 0x000000ffff0c7224 */ /* 0x000fe200078e00ff */
[----:B------:R-:W-:Y:S01]  /*15120*/  LOP3.LUT R23, R23, 0xfffff7ff, RZ, 0xc0, !PT ;  /* 0xfffff7ff17177812 */ /* 0x000fe200078ec0ff */
[----:B------:R-:W-:Y:S02]  /*15130*/  IMAD.MOV.U32 R11, RZ, RZ, 0x181f ;  /* 0x0000181fff0b7424 */ /* 0x000fe400078e00ff */
[----:B------:R-:W-:Y:S01]  /*15140*/  IMAD.MOV.U32 R15, RZ, RZ, -0x1 ;  /* 0xffffffffff0f7424 */ /* 0x000fe200078e00ff */
[----:B------:R-:W-:Y:S01]  /*15150*/  @P3 LOP3.LUT R23, R23, 0x800, RZ, 0xfc, !PT ;  /* 0x0000080017173812 */ /* 0x000fe200078efcff */
[----:B------:R-:W-:Y:S02]  /*15160*/  IMAD.SHL.U32 R0, R33, 0x2, RZ ;  /* 0x0000000221007824 */ /* 0x000fe400078e00ff */
[----:B------:R-:W-:-:S07]  /*15170*/  IMAD R9, R9, 0x2, R22 ;  /* 0x0000000209097824 */ /* 0x000fce00078e0216 */
[----:B------:R-:W-:Y:S05]  /*15180*/  WARPSYNC.COLLECTIVE R15, `(.L_x_355) ;  /* 0x000000000f087348 */ /* 0x000fea0003c00000 */
[----:B------:R0:W1:Y:S02]  /*15190*/  SHFL.IDX P6, R14, R13, R12, R11 ;  /* 0x0000000c0d0e7389 */ /* 0x00006400000c000b */
[----:B01----:R-:W-:Y:S01]  /*151a0*/  ENDCOLLECTIVE ;  /* 0x000000000000791b */ /* 0x003fe20003800000 */
.L_x_355:
[C---:B------:R-:W-:Y:S02]  /*151b0*/  LOP3.LUT P3, RZ, R23.reuse, 0x10, RZ, 0xc0, !PT ;  /* 0x0000001017ff7812 */ /* 0x040fe4000786c0ff */
[----:B------:R-:W-:-:S04]  /*151c0*/  LOP3.LUT R23, R23, 0xfffffbff, RZ, 0xc0, !PT ;  /* 0xfffffbff17177812 */ /* 0x000fc800078ec0ff */
[----:B------:R-:W-:-:S04]  /*151d0*/  @P2 LOP3.LUT R23, R23, 0x400, RZ, 0xfc, !PT ;  /* 0x0000040017172812 */ /* 0x000fc800078efcff */
[C---:B------:R-:W-:Y:S02]  /*151e0*/  LOP3.LUT P2, RZ, R23.reuse, 0x8, RZ, 0xc0, !PT ;  /* 0x0000000817ff7812 */ /* 0x040fe4000784c0ff */
[----:B------:R-:W-:Y:S01]  /*151f0*/  LOP3.LUT R23, R23, 0xfffffdff, RZ, 0xc0, !PT ;  /* 0xfffffdff17177812 */ /* 0x000fe200078ec0ff */
[----:B------:R-:W-:Y:S01]  /*15200*/  IMAD.MOV.U32 R13, RZ, RZ, R10 ;  /* 0x000000ffff0d7224 */ /* 0x000fe200078e000a */
[----:B------:R-:W-:Y:S02]  /*15210*/  MOV R12, 0x1 ;  /* 0x00000001000c7802 */ /* 0x000fe40000000f00 */
[----:B------:R-:W-:-:S04]  /*15220*/  @P1 LOP3.LUT R23, R23, 0x200, RZ, 0xfc, !PT ;  /* 0x0000020017171812 */ /* 0x000fc800078efcff */
[----:B------:R-:W-:Y:S02]  /*15230*/  LOP3.LUT P1, RZ, R23, 0x4, RZ, 0xc0, !PT ;  /* 0x0000000417ff7812 */ /* 0x000fe4000782c0ff */
[----:B------:R-:W-:-:S11]  /*15240*/  MOV R2, R14 ;  /* 0x0000000e00027202 */ /* 0x000fd60000000f00 */
[----:B------:R-:W-:Y:S05]  /*15250*/  WARPSYNC.COLLECTIVE R15, `(.L_x_356) ;  /* 0x000000000f087348 */ /* 0x000fea0003c00000 */
[----:B------:R0:W1:Y:S02]  /*15260*/  SHFL.IDX P6, R14, R13, R12, R11 ;  /* 0x0000000c0d0e7389 */ /* 0x00006400000c000b */
[----:B01----:R-:W-:Y:S01]  /*15270*/  ENDCOLLECTIVE ;  /* 0x000000000000791b */ /* 0x003fe20003800000 */
.L_x_356:
[----:B------:R-:W-:-:S05]  /*15280*/  IADD3 R2, P0, R2, R0, RZ ;  /* 0x0000000002027210 */ /* 0x000fca0007f1e0ff */
[----:B------:R-:W-:-:S05]  /*15290*/  IMAD.X R3, RZ, RZ, R3, P0 ;  /* 0x000000ffff037224 */ /* 0x000fca00000e0603 */
[----:B------:R-:W-:Y:S01]  /*152a0*/  @!PT LDS RZ, [RZ] ;  /* 0x00000000fffff984 */ /* 0x000fe20000000800 */
[----:B------:R-:W-:Y:S01]  /*152b0*/  @!PT LDS RZ, [RZ] ;  /* 0x00000000fffff984 */ /* 0x000fe20000000800 */
[----:B------:R-:W-:Y:S01]  /*152c0*/  @!PT LDS RZ, [RZ] ;  /* 0x00000000fffff984 */ /* 0x000fe20000000800 */
[----:B------:R0:W-:Y:S01]  /*152d0*/  LDGSTS.E.BYPASS.LTC128B.128 [R9+0x24400], desc[UR36][R2.64], !P3 ;  /* 0x2440000002097fae */ /* 0x0001e2000d901d64 */
[----:B------:R-:W-:-:S03]  /*152e0*/  IMAD.MOV.U32 R13, RZ, RZ, R8 ;  /* 0x000000ffff0d7224 */ /* 0x000fc600078e0008 */
[----:B------:R0:W-:Y:S04]  /*152f0*/  LDGSTS.E.BYPASS.LTC128B.128 [R9+0x26c00], desc[UR36][R2.64+0x80], !P2 ;  /* 0x26c0008002097fae */ /* 0x0001e8000d101d64 */
[----:B------:R0:W-:Y:S01]  /*15300*/  LDGSTS.E.BYPASS.LTC128B.128 [R9+0x29400], desc[UR36][R2.64+0x100], !P1 ;  /* 0x2940010002097fae */ /* 0x0001e2000c901d64 */
[----:B------:R-:W-:-:S03]  /*15310*/  IMAD.MOV.U32 R35, RZ, RZ, R14 ;  /* 0x000000ffff237224 */ /* 0x000fc600078e000e */
[----:B------:R0:W-:Y:S04]  /*15320*/  LDGSTS.E.BYPASS.LTC128B.128 [R9+0x2bc00], desc[UR36][R2.64+0x180], !P5 ;  /* 0x2bc0018002097fae */ /* 0x0001e8000e901d64 */
[----:B0-----:R-:W-:Y:S05]  /*15330*/  WARPSYNC.COLLECTIVE R15, `(.L_x_357) ;  /* 0x000000000f087348 */ /* 0x001fea0003c00000 */
[----:B------:R1:W2:Y:S02]  /*15340*/  SHFL.IDX P6, R14, R13, R12, R11 ;  /* 0x0000000c0d0e7389 */ /* 0x0002a400000c000b */
[----:B012---:R-:W-:Y:S01]  /*15350*/  ENDCOLLECTIVE ;  /* 0x000000000000791b */ /* 0x007fe20003800000 */
.L_x_357:
[----:B------:R-:W-:Y:S01]  /*15360*/  MOV R13, R10 ;  /* 0x0000000a000d7202 */ /* 0x000fe20000000f00 */
[----:B------:R-:W-:Y:S02]  /*15370*/  IMAD.MOV.U32 R12, RZ, RZ, 0x2 ;  /* 0x00000002ff0c7424 */ /* 0x000fe400078e00ff */
[----:B------:R-:W-:-:S07]  /*15380*/  IMAD.MOV.U32 R2, RZ, RZ, R14 ;  /* 0x000000ffff027224 */ /* 0x000fce00078e000e */
[----:B------:R-:W-:Y:S05]  /*15390*/  WARPSYNC.COLLECTIVE R15, `(.L_x_358) ;  /* 0x000000000f087348 */ /* 0x000fea0003c00000 */
[----:B------:R0:W1:Y:S02]  /*153a0*/  SHFL.IDX P6, R14, R13, R12, R11 ;  /* 0x0000000c0d0e7389 */ /* 0x00006400000c000b */
[----:B01----:R-:W-:Y:S01]  /*153b0*/  ENDCOLLECTIVE ;  /* 0x000000000000791b */ /* 0x003fe20003800000 */
.L_x_358:
        /* <DEDUP_REMOVED lines=14> */
.L_x_359:
[----:B------:R-:W-:Y:S02]  /*154a0*/  IMAD.MOV.U32 R13, RZ, RZ, R10 ;  /* 0x000000ffff0d7224 */ /* 0x000fe400078e000a */
[----:B------:R-:W-:Y:S02]  /*154b0*/  IMAD.MOV.U32 R12, RZ, RZ, 0x3 ;  /* 0x00000003ff0c7424 */ /* 0x000fe400078e00ff */
[----:B------:R-:W-:-:S07]  /*154c0*/  IMAD.MOV.U32 R2, RZ, RZ, R14 ;  /* 0x000000ffff027224 */ /* 0x000fce00078e000e */
[----:B------:R-:W-:Y:S05]  /*154d0*/  WARPSYNC.COLLECTIVE R15, `(.L_x_360) ;  /* 0x000000000f087348 */ /* 0x000fea0003c00000 */
[----:B------:R0:W1:Y:S02]  /*154e0*/  SHFL.IDX P6, R14, R13, R12, R11 ;  /* 0x0000000c0d0e7389 */ /* 0x00006400000c000b */
[----:B01----:R-:W-:Y:S01]  /*154f0*/  ENDCOLLECTIVE ;  /* 0x000000000000791b */ /* 0x003fe20003800000 */
.L_x_360:
[----:B------:R-:W-:-:S04]  /*15500*/  IADD3 R2, P0, R2, R0, RZ ;  /* 0x0000000002027210 */ /* 0x000fc80007f1e0ff */
[----:B------:R-:W-:-:S05]  /*15510*/  IADD3.X R3, RZ, R35, RZ, P0, !PT ;  /* 0x00000023ff037210 */ /* 0x000fca00007fe4ff */
        /* <DEDUP_REMOVED lines=12> */
.L_x_361:
[----:B------:R-:W-:Y:S02]  /*155e0*/  IMAD.MOV.U32 R13, RZ, RZ, R10 ;  /* 0x000000ffff0d7224 */ /* 0x000fe400078e000a */
[----:B------:R-:W-:Y:S01]  /*155f0*/  IMAD.MOV.U32 R12, RZ, RZ, 0x4 ;  /* 0x00000004ff0c7424 */ /* 0x000fe200078e00ff */
[----:B------:R-:W-:-:S07]  /*15600*/  MOV R2, R14 ;  /* 0x0000000e00027202 */ /* 0x000fce0000000f00 */
[----:B------:R-:W-:Y:S05]  /*15610*/  WARPSYNC.COLLECTIVE R15, `(.L_x_362) ;  /* 0x000000000f087348 */ /* 0x000fea0003c00000 */
[----:B------:R0:W1:Y:S02]  /*15620*/  SHFL.IDX P6, R14, R13, R12, R11 ;  /* 0x0000000c0d0e7389 */ /* 0x00006400000c000b */
[----:B01----:R-:W-:Y:S01]  /*15630*/  ENDCOLLECTIVE ;  /* 0x000000000000791b */ /* 0x003fe20003800000 */
.L_x_362:
[----:B------:R-:W-:-:S05]  /*15640*/  IADD3 R2, P0, R2, R0, RZ ;  /* 0x0000000002027210 */ /* 0x000fca0007f1e0ff */
[----:B------:R-:W-:-:S05]  /*15650*/  IMAD.X R3, RZ, RZ, R35, P0 ;  /* 0x000000ffff037224 */ /* 0x000fca00000e0623 */
[----:B------:R-:W-:Y:S01]  /*15660*/  @!PT LDS RZ, [RZ] ;  /* 0x00000000fffff984 */ /* 0x000fe20000000800 */
[----:B------:R-:W-:Y:S01]  /*15670*/  @!PT LDS RZ, [RZ] ;  /* 0x00000000fffff984 */ /* 0x000fe20000000800 */
[----:B------:R-:W-:Y:S01]  /*15680*/  @!PT LDS RZ, [RZ] ;  /* 0x00000000fffff984 */ /* 0x000fe20000000800 */
[----:B------:R0:W-:Y:S01]  /*15690*/  LDGSTS.E.BYPASS.LTC128B.128 [R9+0x25c00], desc[UR36][R2.64], !P3 ;  /* 0x25c0000002097fae */ /* 0x0001e2000d901d64 */
[C---:B------:R-:W-:Y:S02]  /*156a0*/  LOP3.LUT P3, RZ, R23.reuse, 0x800, RZ, 0xc0, !PT ;  /* 0x0000080017ff7812 */ /* 0x040fe4000786c0ff */
[----:B------:R-:W-:Y:S01]  /*156b0*/  MOV R13, R8 ;  /* 0x00000008000d7202 */ /* 0x000fe20000000f00 */
[----:B------:R0:W-:Y:S01]  /*156c0*/  LDGSTS.E.BYPASS.LTC128B.128 [R9+0x28400], desc[UR36][R2.64+0x80], !P2 ;  /* 0x2840008002097fae */ /* 0x0001e2000d101d64 */
[----:B------:R-:W-:-:S03]  /*156d0*/  LOP3.LUT P2, RZ, R23, 0x400, RZ, 0xc0, !PT ;  /* 0x0000040017ff7812 */ /* 0x000fc6000784c0ff */
[----:B------:R0:W-:Y:S01]  /*156e0*/  LDGSTS.E.BYPASS.LTC128B.128 [R9+0x2ac00], desc[UR36][R2.64+0x100], !P1 ;  /* 0x2ac0010002097fae */ /* 0x0001e2000c901d64 */
[----:B------:R-:W-:Y:S01]  /*156f0*/  LOP3.LUT P1, RZ, R23, 0x200, RZ, 0xc0, !PT ;  /* 0x0000020017ff7812 */ /* 0x000fe2000782c0ff */
[----:B------:R-:W-:Y:S02]  /*15700*/  IMAD.MOV.U32 R35, RZ, RZ, R14 ;  /* 0x000000ffff237224 */ /* 0x000fe400078e000e */
[----:B------:R0:W-:Y:S10]  /*15710*/  LDGSTS.E.BYPASS.LTC128B.128 [R9+0x2d400], desc[UR36][R2.64+0x180], !P5 ;  /* 0x2d40018002097fae */ /* 0x0001f4000e901d64 */
[----:B0-----:R-:W-:Y:S05]  /*15720*/  WARPSYNC.COLLECTIVE R15, `(.L_x_363) ;  /* 0x000000000f087348 */ /* 0x001fea0003c00000 */
[----:B------:R1:W2:Y:S02]  /*15730*/  SHFL.IDX P6, R14, R13, R12, R11 ;  /* 0x0000000c0d0e7389 */ /* 0x0002a400000c000b */
[----:B012---:R-:W-:Y:S01]  /*15740*/  ENDCOLLECTIVE ;  /* 0x000000000000791b */ /* 0x007fe20003800000 */
.L_x_363:
[----:B------:R-:W-:Y:S01]  /*15750*/  IMAD.MOV.U32 R2, RZ, RZ, R14 ;  /* 0x000000ffff027224 */ /* 0x000fe200078e000e */
[----:B------:R-:W-:Y:S06]  /*15760*/  BRA `(.L_x_364) ;  /* 0xffffffc400307947 */ /* 0x000fec000383ffff */
.L_x_277:
[----:B-1----:R1:W2:Y:S02]  /*15770*/  SYNCS.PHASECHK.TRANS64.TRYWAIT P0, [R6+URZ+0x38860], R2 ;  /* 0x03886002060075a7 */ /* 0x0022a4000800017f */
[----:B--2---:R-:W-:Y:S05]  /*15780*/  @!P0 NANOSLEEP.SYNCS 0x989680 ;  /* 0x009896800000895d */ /* 0x004fea0003900000 */
[----:B------:R-:W2:Y:S02]  /*15790*/  @!P0 SYNCS.PHASECHK.TRANS64 P0, [R6+URZ+0x38860], R2 ;  /* 0x03886002060085a7 */ /* 0x000ea4000800007f */
[----:B--2---:R-:W-:Y:S05]  /*157a0*/  @!P0 BRA `(.L_x_277) ;  /* 0xfffffffc00f08947 */ /* 0x004fea000383ffff */
[----:B------:R-:W-:Y:S05]  /*157b0*/  BRA `(.L_x_365) ;  /* 0xffffffc400a87947 */ /* 0x000fea000383ffff */
.L_x_278:
[----:B------:R-:W-:Y:S01]  /*157c0*/  BSSY B1, `(.L_x_366) ;  /* 0x0000008000017945 */ /* 0x000fe20003800000 */
[----:B------:R-:W-:Y:S01]  /*157d0*/  IMAD.MOV.U32 R13, RZ, RZ, R25 ;  /* 0x000000ffff0d7224 */ /* 0x000fe200078e0019 */
[----:B------:R-:W-:Y:S01]  /*157e0*/  MOV R15, 0xffffffff ;  /* 0xffffffff000f7802 */ /* 0x000fe20000000f00 */
[----:B------:R-:W-:Y:S02]  /*157f0*/  IMAD.MOV.U32 R12, RZ, RZ, RZ ;  /* 0x000000ffff0c7224 */ /* 0x000fe400078e00ff */
[----:B------:R-:W-:-:S07]  /*15800*/  IMAD.MOV.U32 R11, RZ, RZ, 0x181f ;  /* 0x0000181fff0b7424 */ /* 0x000fce00078e00ff */
[----:B-1----:R-:W-:Y:S05]  /*15810*/  WARPSYNC.COLLECTIVE R15, `(.L_x_367) ;  /* 0x000000000f087348 */ /* 0x002fea0003c00000 */
[----:B------:R0:W2:Y:S02]  /*15820*/  SHFL.IDX P6, R14, R13, R12, R11 ;  /* 0x0000000c0d0e7389 */ /* 0x0000a400000c000b */
[----:B012---:R-:W-:Y:S01]  /*15830*/  ENDCOLLECTIVE ;  /* 0x000000000000791b */ /* 0x007fe20003800000 */
.L_x_367:
[----:B------:R-:W-:Y:S05]  /*15840*/  BSYNC B1 ;  /* 0x0000000000017941 */ /* 0x000fea0003800000 */
.L_x_366:
[----:B------:R-:W-:Y:S01]  /*15850*/  IMAD.MOV.U32 R13, RZ, RZ, R24 ;  /* 0x000000ffff0d7224 */ /* 0x000fe200078e0018 */
[----:B------:R-:W-:Y:S01]  /*15860*/  MOV R15, 0xffffffff ;  /* 0xffffffff000f7802 */ /* 0x000fe20000000f00 */
[----:B------:R-:W-:Y:S02]  /*15870*/  IMAD.MOV.U32 R12, RZ, RZ, RZ ;  /* 0x000000ffff0c7224 */ /* 0x000fe400078e00ff */
[----:B------:R-:W-:Y:S02]  /*15880*/  IMAD.MOV.U32 R11, RZ, RZ, 0x181f ;  /* 0x0000181fff0b7424 */ /* 0x000fe400078e00ff */
[----:B------:R-:W-:Y:S02]  /*15890*/  IMAD.MOV.U32 R3, RZ, RZ, R14 ;  /* 0x000000ffff037224 */ /* 0x000fe400078e000e */
[----:B------:R-:W-:-:S07]  /*158a0*/  IMAD R7, R7, 0x2, R22 ;  /* 0x0000000207077824 */ /* 0x000fce00078e0216 */
[----:B------:R-:W-:Y:S05]  /*158b0*/  WARPSYNC.COLLECTIVE R15, `(.L_x_368) ;  /* 0x000000000f087348 */ /* 0x000fea0003c00000 */
[----:B------:R0:W1:Y:S02]  /*158c0*/  SHFL.IDX P6, R14, R13, R12, R11 ;  /* 0x0000000c0d0e7389 */ /* 0x00006400000c000b */
[----:B01----:R-:W-:Y:S01]  /*158d0*/  ENDCOLLECTIVE ;  /* 0x000000000000791b */ /* 0x003fe20003800000 */
.L_x_368:
[----:B------:R-:W-:Y:S01]  /*158e0*/  IMAD.MOV.U32 R13, RZ, RZ, R25 ;  /* 0x000000ffff0d7224 */ /* 0x000fe200078e0019 */
[----:B------:R-:W-:Y:S01]  /*158f0*/  MOV R12, 0x1 ;  /* 0x00000001000c7802 */ /* 0x000fe20000000f00 */
[----:B------:R-:W-:-:S07]  /*15900*/  IMAD.MOV.U32 R2, RZ, RZ, R14 ;  /* 0x000000ffff027224 */ /* 0x000fce00078e000e */
[----:B------:R-:W-:Y:S05]  /*15910*/  WARPSYNC.COLLECTIVE R15, `(.L_x_369) ;  /* 0x000000000f087348 */ /* 0x000fea0003c00000 */
[----:B------:R0:W1:Y:S02]  /*15920*/  SHFL.IDX P6, R14, R13, R12, R11 ;  /* 0x0000000c0d0e7389 */ /* 0x00006400000c000b */
[----:B01----:R-:W-:Y:S01]  /*15930*/  ENDCOLLECTIVE ;  /* 0x000000000000791b */ /* 0x003fe20003800000 */
.L_x_369:
[----:B------:R-:W-:-:S05]  /*15940*/  IADD3 R2, P0, R2, R0, RZ ;  /* 0x0000000002027210 */ /* 0x000fca0007f1e0ff */
        /* <DEDUP_REMOVED lines=17> */
.L_x_370:
[----:B------:R-:W-:Y:S01]  /*15a60*/  MOV R13, R25 ;  /* 0x00000019000d7202 */ /* 0x000fe20000000f00 */
[----:B------:R-:W-:Y:S02]  /*15a70*/  IMAD.MOV.U32 R12, RZ, RZ, 0x2 ;  /* 0x00000002ff0c7424 */ /* 0x000fe400078e00ff */
[----:B------:R-:W-:-:S07]  /*15a80*/  IMAD.MOV.U32 R2, RZ, RZ, R14 ;  /* 0x000000ffff027224 */ /* 0x000fce00078e000e */
[----:B------:R-:W-:Y:S05]  /*15a90*/  WARPSYNC.COLLECTIVE R15, `(.L_x_371) ;  /* 0x000000000f087348 */ /* 0x000fea0003c00000 */
[----:B------:R0:W1:Y:S02]  /*15aa0*/  SHFL.IDX P6, R14, R13, R12, R11 ;  /* 0x0000000c0d0e7389 */ /* 0x00006400000c000b */
[----:B01----:R-:W-:Y:S01]  /*15ab0*/  ENDCOLLECTIVE ;  /* 0x000000000000791b */ /* 0x003fe20003800000 */
.L_x_371:
        /* <DEDUP_REMOVED lines=18> */
.L_x_372:
[----:B------:R-:W-:Y:S02]  /*15be0*/  IMAD.MOV.U32 R13, RZ, RZ, R25 ;  /* 0x000000ffff0d7224 */ /* 0x000fe400078e0019 */
[----:B------:R-:W-:Y:S02]  /*15bf0*/  IMAD.MOV.U32 R12, RZ, RZ, 0x3 ;  /* 0x00000003ff0c7424 */ /* 0x000fe400078e00ff */
[----:B------:R-:W-:-:S07]  /*15c00*/  IMAD.MOV.U32 R2, RZ, RZ, R14 ;  /* 0x000000ffff027224 */ /* 0x000fce00078e000e */
[----:B------:R-:W-:Y:S05]  /*15c10*/  WARPSYNC.COLLECTIVE R15, `(.L_x_373) ;  /* 0x000000000f087348 */ /* 0x000fea0003c00000 */
[----:B------:R0:W1:Y:S02]  /*15c20*/  SHFL.IDX P6, R14, R13, R12, R11 ;  /* 0x0000000c0d0e7389 */ /* 0x00006400000c000b */
[----:B01----:R-:W-:Y:S01]  /*15c30*/  ENDCOLLECTIVE ;  /* 0x000000000000791b */ /* 0x003fe20003800000 */
.L_x_373:
[----:B------:R-:W-:-:S04]  /*15c40*/  IADD3 R2, P0, R2, R0, RZ ;  /* 0x0000000002027210 */ /* 0x000fc80007f1e0ff */
        /* <DEDUP_REMOVED lines=17> */
.L_x_374:
[----:B------:R-:W-:Y:S02]  /*15d60*/  IMAD.MOV.U32 R13, RZ, RZ, R25 ;  /* 0x000000ffff0d7224 */ /* 0x000fe400078e0019 */
[----:B------:R-:W-:Y:S01]  /*15d70*/  IMAD.MOV.U32 R12, RZ, RZ, 0x4 ;  /* 0x00000004ff0c7424 */ /* 0x000fe200078e00ff */
[----:B------:R-:W-:-:S07]  /*15d80*/  MOV R2, R14 ;  /* 0x0000000e00027202 */ /* 0x000fce0000000f00 */
[----:B------:R-:W-:Y:S05]  /*15d90*/  WARPSYNC.COLLECTIVE R15, `(.L_x_375) ;  /* 0x000000000f087348 */ /* 0x000fea0003c00000 */
[----:B------:R0:W1:Y:S02]  /*15da0*/  SHFL.IDX P6, R14, R13, R12, R11 ;  /* 0x0000000c0d0e7389 */ /* 0x00006400000c000b */
[----:B01----:R-:W-:Y:S01]  /*15db0*/  ENDCOLLECTIVE ;  /* 0x000000000000791b */ /* 0x003fe20003800000 */
.L_x_375:
[----:B------:R-:W-:-:S05]  /*15dc0*/  IADD3 R2, P0, R2, R0, RZ ;  /* 0x0000000002027210 */ /* 0x000fca0007f1e0ff */
        /* <DEDUP_REMOVED lines=12> */
.L_x_376:
        /* <DEDUP_REMOVED lines=9> */
.L_x_286:
[----:B0-----:R0:W3:Y:S02]  /*15f20*/  SYNCS.PHASECHK.TRANS64.TRYWAIT P0, [R4+URZ+0x38860], R3 ;  /* 0x03886003040075a7 */ /* 0x0010e4000800017f */
[----:B---3--:R-:W-:Y:S05]  /*15f30*/  @!P0 NANOSLEEP.SYNCS 0x989680 ;  /* 0x009896800000895d */ /* 0x008fea0003900000 */
[----:B------:R-:W3:Y:S02]  /*15f40*/  @!P0 SYNCS.PHASECHK.TRANS64 P0, [R4+URZ+0x38860], R3 ;  /* 0x03886003040085a7 */ /* 0x000ee4000800007f */
[----:B---3--:R-:W-:Y:S05]  /*15f50*/  @!P0 BRA `(.L_x_286) ;  /* 0xfffffffc00f08947 */ /* 0x008fea000383ffff */
[----:B------:R-:W-:Y:S05]  /*15f60*/  BRA `(.L_x_378) ;  /* 0xffffffc400ec7947 */ /* 0x000fea000383ffff */
.L_x_287:
[----:B------:R-:W-:Y:S01]  /*15f70*/  BSSY B0, `(.L_x_379) ;  /* 0x0000008000007945 */ /* 0x000fe20003800000 */
[----:B------:R-:W-:Y:S02]  /*15f80*/  IMAD.MOV.U32 R13, RZ, RZ, R25 ;  /* 0x000000ffff0d7224 */ /* 0x000fe400078e0019 */
[----:B------:R-:W-:Y:S02]  /*15f90*/  IMAD.MOV.U32 R12, RZ, RZ, RZ ;  /* 0x000000ffff0c7224 */ /* 0x000fe400078e00ff */
[----:B------:R-:W-:Y:S02]  /*15fa0*/  IMAD.MOV.U32 R11, RZ, RZ, 0x181f ;  /* 0x0000181fff0b7424 */ /* 0x000fe400078e00ff */
[----:B------:R-:W-:-:S07]  /*15fb0*/  IMAD.MOV.U32 R15, RZ, RZ, -0x1 ;  /* 0xffffffffff0f7424 */ /* 0x000fce00078e00ff */
[----:B01----:R-:W-:Y:S05]  /*15fc0*/  WARPSYNC.COLLECTIVE R15, `(.L_x_380) ;  /* 0x000000000f087348 */ /* 0x003fea0003c00000 */
[----:B-1----:R1:W2:Y:S02]  /*15fd0*/  SHFL.IDX P6, R14, R13, R12, R11 ;  /* 0x0000000c0d0e7389 */ /* 0x0022a400000c000b */
[----:B012---:R-:W-:Y:S01]  /*15fe0*/  ENDCOLLECTIVE ;  /* 0x000000000000791b */ /* 0x007fe20003800000 */
.L_x_380:
[----:B------:R-:W-:Y:S05]  /*15ff0*/  BSYNC B0 ;  /* 0x0000000000007941 */ /* 0x000fea0003800000 */
.L_x_379:
[----:B------:R-:W-:Y:S01]  /*16000*/  IMAD.MOV.U32 R13, RZ, RZ, R24 ;  /* 0x000000ffff0d7224 */ /* 0x000fe200078e0018 */
[----:B------:R-:W-:Y:S01]  /*16010*/  MOV R3, R14 ;  /* 0x0000000e00037202 */ /* 0x000fe20000000f00 */
[----:B------:R-:W-:Y:S01]  /*16020*/  IMAD.MOV.U32 R12, RZ, RZ, RZ ;  /* 0x000000ffff0c7224 */ /* 0x000fe200078e00ff */
[C---:B------:R-:W-:Y:S01]  /*16030*/  SHF.L.U32 R8, R33.reuse, 0x1, RZ ;  /* 0x0000000121087819 */ /* 0x040fe200000006ff */
[----:B------:R-:W-:Y:S01]  /*16040*/  IMAD.MOV.U32 R11, RZ, RZ, 0x181f ;  /* 0x0000181fff0b7424 */ /* 0x000fe200078e00ff */
[----:B------:R-:W-:Y:S01]  /*16050*/  LOP3.LUT R0, R33, 0x40, RZ, 0xfc, !PT ;  /* 0x0000004021007812 */ /* 0x000fe200078efcff */
[----:B------:R-:W-:-:S07]  /*16060*/  IMAD.MOV.U32 R15, RZ, RZ, -0x1 ;  /* 0xffffffffff0f7424 */ /* 0x000fce00078e00ff */
[----:B------:R-:W-:Y:S05]  /*16070*/  WARPSYNC.COLLECTIVE R15, `(.L_x_381) ;  /* 0x000000000f087348 */ /* 0x000fea0003c00000 */
[----:B------:R0:W1:Y:S02]  /*16080*/  SHFL.IDX P6, R14, R13, R12, R11 ;  /* 0x0000000c0d0e7389 */ /* 0x00006400000c000b */
[----:B01----:R-:W-:Y:S01]  /*16090*/  ENDCOLLECTIVE ;  /* 0x000000000000791b */ /* 0x003fe20003800000 */
.L_x_381:
[----:B------:R-:W-:Y:S02]  /*160a0*/  ULDC UR4, c[0x0][0x2f4] ;  /* 0x0000bd0000047ab9 */ /* 0x000fe40000000800 */
[----:B------:R-:W-:Y:S02]  /*160b0*/  ISETP.GE.AND P3, PT, R33, UR4, PT ;  /* 0x0000000421007c0c */ /* 0x000fe4000bf66270 */
[----:B------:R-:W-:Y:S01]  /*160c0*/  ISETP.GE.AND P2, PT, R0, UR4, PT ;  /* 0x0000000400007c0c */ /* 0x000fe2000bf46270 */
[----:B------:R-:W-:Y:S01]  /*160d0*/  IMAD R0, R7, 0x2, R22 ;  /* 0x0000000207007824 */ /* 0x000fe200078e0216 */
[----:B------:R-:W-:Y:S02]  /*160e0*/  ISETP.LT.OR P4, PT, R5, 0x1, P3 ;  /* 0x000000010500780c */ /* 0x000fe40001f81670 */
[----:B------:R-:W-:Y:S01]  /*160f0*/  ISETP.GE.AND P1, PT, R37, UR4, PT ;  /* 0x0000000425007c0c */ /* 0x000fe2000bf26270 */
[----:B------:R-:W-:Y:S02]  /*16100*/  IMAD.MOV.U32 R13, RZ, RZ, R25 ;  /* 0x000000ffff0d7224 */ /* 0x000fe400078e0019 */
[----:B------:R-:W-:Y:S01]  /*16110*/  IMAD.MOV.U32 R12, RZ, RZ, 0x1 ;  /* 0x00000001ff0c7424 */ /* 0x000fe200078e00ff */
[----:B------:R-:W-:-:S05]  /*16120*/  IADD3 R2, P0, R14, R8, RZ ;  /* 0x000000080e027210 */ /* 0x000fca0007f1e0ff */
[----:B------:R-:W-:Y:S01]  /*16130*/  IMAD.X R3, RZ, RZ, R3, P0 ;  /* 0x000000ffff037224 */ /* 0x000fe200000e0603 */
[----:B------:R-:W-:-:S04]  /*16140*/  ISETP.LT.OR P0, PT, R5, 0x1, P2 ;  /* 0x000000010500780c */ /* 0x000fc80001701670 */
[----:B------:R-:W-:Y:S01]  /*16150*/  @!PT LDS RZ, [RZ] ;  /* 0x00000000fffff984 */ /* 0x000fe20000000800 */
[----:B------:R-:W-:Y:S01]  /*16160*/  @!PT LDS RZ, [RZ] ;  /* 0x00000000fffff984 */ /* 0x000fe20000000800 */
[----:B------:R-:W-:Y:S01]  /*16170*/  @!PT LDS RZ, [RZ] ;  /* 0x00000000fffff984 */ /* 0x000fe20000000800 */
[----:B------:R0:W-:Y:S01]  /*16180*/  LDGSTS.E.BYPASS.LTC128B.128 [R0+0x400], desc[UR36][R2.64], !P4 ;  /* 0x0040000002007fae */ /* 0x0001e2000e101d64 */
[----:B------:R-:W-:-:S08]  /*16190*/  ISETP.LT.OR P4, PT, R5, 0x1, P1 ;  /* 0x000000010500780c */ /* 0x000fd00000f81670 */
[----:B------:R0:W-:Y:S01]  /*161a0*/  LDGSTS.E.BYPASS.LTC128B.128 [R0+0x2c00], desc[UR36][R2.64+0x80], !P0 ;  /* 0x02c0008002007fae */ /* 0x0001e2000c101d64 */
[----:B------:R-:W-:-:S13]  /*161b0*/  ISETP.GE.AND P0, PT, R36, UR4, PT ;  /* 0x0000000424007c0c */ /* 0x000fda000bf06270 */
[----:B0-----:R-:W-:Y:S05]  /*161c0*/  WARPSYNC.COLLECTIVE R15, `(.L_x_382) ;  /* 0x000000000f087348 */ /* 0x001fea0003c00000 */
[----:B------:R1:W2:Y:S02]  /*161d0*/  SHFL.IDX P6, R14, R13, R12, R11 ;  /* 0x0000000c0d0e7389 */ /* 0x0002a400000c000b */
[----:B012---:R-:W-:Y:S01]  /*161e0*/  ENDCOLLECTIVE ;  /* 0x000000000000791b */ /* 0x007fe20003800000 */
.L_x_382:
[----:B------:R-:W-:Y:S01]  /*161f0*/  @!PT LDS RZ, [RZ] ;  /* 0x00000000fffff984 */ /* 0x000fe20000000800 */
[----:B------:R-:W-:Y:S01]  /*16200*/  @!PT LDS RZ, [RZ] ;  /* 0x00000000fffff984 */ /* 0x000fe20000000800 */
[----:B------:R-:W-:Y:S01]  /*16210*/  @!PT LDS RZ, [RZ] ;  /* 0x00000000fffff984 */ /* 0x000fe20000000800 */
[----:B------:R0:W-:Y:S01]  /*16220*/  LDGSTS.E.BYPASS.LTC128B.128 [R0+0x5400], desc[UR36][R2.64+0x100], !P4 ;  /* 0x0540010002007fae */ /* 0x0001e2000e101d64 */
[----:B------:R-:W-:Y:S01]  /*16230*/  ISETP.LT.OR P4, PT, R5, 0x1, P0 ;  /* 0x000000010500780c */ /* 0x000fe20000781670 */
[----:B------:R-:W-:-:S12]  /*16240*/  IMAD.MOV.U32 R13, RZ, RZ, R24 ;  /* 0x000000ffff0d7224 */ /* 0x000fd800078e0018 */
[----:B------:R0:W-:Y:S01]  /*16250*/  LDGSTS.E.BYPASS.LTC128B.128 [R0+0x7c00], desc[UR36][R2.64+0x180], !P4 ;  /* 0x07c0018002007fae */ /* 0x0001e2000e101d64 */
[----:B------:R-:W-:-:S07]  /*16260*/  MOV R7, R14 ;  /* 0x0000000e00077202 */ /* 0x000fce0000000f00 */
[----:B0-----:R-:W-:Y:S05]  /*16270*/  WARPSYNC.COLLECTIVE R15, `(.L_x_383) ;  /* 0x000000000f087348 */ /* 0x001fea0003c00000 */
[----:B------:R1:W2:Y:S02]  /*16280*/  SHFL.IDX P6, R14, R13, R12, R11 ;  /* 0x0000000c0d0e7389 */ /* 0x0002a400000c000b */
[----:B012---:R-:W-:Y:S01]  /*16290*/  ENDCOLLECTIVE ;  /* 0x000000000000791b */ /* 0x007fe20003800000 */
.L_x_383:
[----:B------:R-:W-:Y:S02]  /*162a0*/  IMAD.MOV.U32 R13, RZ, RZ, R25 ;  /* 0x000000ffff0d7224 */ /* 0x000fe400078e0019 */
[----:B------:R-:W-:Y:S01]  /*162b0*/  IMAD.MOV.U32 R12, RZ, RZ, 0x2 ;  /* 0x00000002ff0c7424 */ /* 0x000fe200078e00ff */
[----:B------:R-:W-:-:S13]  /*162c0*/  IADD3 R2, P4, R14, R8, RZ ;  /* 0x000000080e027210 */ /* 0x000fda0007f9e0ff */
[----:B------:R-:W-:Y:S05]  /*162d0*/  WARPSYNC.COLLECTIVE R15, `(.L_x_384) ;  /* 0x000000000f087348 */ /* 0x000fea0003c00000 */
[----:B------:R0:W1:Y:S02]  /*162e0*/  SHFL.IDX P6, R14, R13, R12, R11 ;  /* 0x0000000c0d0e7389 */ /* 0x00006400000c000b */
[----:B01----:R-:W-:Y:S01]  /*162f0*/  ENDCOLLECTIVE ;  /* 0x000000000000791b */ /* 0x003fe20003800000 */
.L_x_384:
[----:B------:R-:W-:Y:S01]  /*16300*/  IMAD.X R3, RZ, RZ, R7, P4 ;  /* 0x000000ffff037224 */ /* 0x000fe200020e0607 */
        /* <DEDUP_REMOVED lines=11> */
.L_x_385:
        /* <DEDUP_REMOVED lines=14> */
.L_x_386:
        /* <DEDUP_REMOVED lines=12> */
.L_x_387:
        /* <DEDUP_REMOVED lines=14> */
.L_x_388:
        /* <DEDUP_REMOVED lines=12> */
.L_x_389:
        /* <DEDUP_REMOVED lines=9> */
.L_x_292:
[----:B------:R-:W-:Y:S01]  /*16790*/  BSSY B0, `(.L_x_391) ;  /* 0x0000008000007945 */ /* 0x000fe20003800000 */
[----:B------:R-:W-:Y:S01]  /*167a0*/  IMAD.MOV.U32 R13, RZ, RZ, R16 ;  /* 0x000000ffff0d7224 */ /* 0x000fe200078e0010 */
[----:B------:R-:W-:Y:S01]  /*167b0*/  MOV R15, 0xffffffff ;  /* 0xffffffff000f7802 */ /* 0x000fe20000000f00 */
[----:B------:R-:W-:Y:S02]  /*167c0*/  IMAD.MOV.U32 R12, RZ, RZ, RZ ;  /* 0x000000ffff0c7224 */ /* 0x000fe400078e00ff */
[----:B------:R-:W-:-:S07]  /*167d0*/  IMAD.MOV.U32 R11, RZ, RZ, 0x1f ;  /* 0x0000001fff0b7424 */ /* 0x000fce00078e00ff */
[----:B0-----:R-:W-:Y:S05]  /*167e0*/  WARPSYNC.COLLECTIVE R15, `(.L_x_392) ;  /* 0x000000000f087348 */ /* 0x001fea0003c00000 */
[----:B------:R1:W2:Y:S02]  /*167f0*/  SHFL.IDX P6, R14, R13, R12, R11 ;  /* 0x0000000c0d0e7389 */ /* 0x0002a400000c000b */
[----:B012---:R-:W-:Y:S01]  /*16800*/  ENDCOLLECTIVE ;  /* 0x000000000000791b */ /* 0x007fe20003800000 */
.L_x_392:
[----:B------:R-:W-:Y:S05]  /*16810*/  BSYNC B0 ;  /* 0x0000000000007941 */ /* 0x000fea0003800000 */
.L_x_391:
[----:B------:R-:W-:Y:S01]  /*16820*/  IMAD.MOV.U32 R13, RZ, RZ, R16 ;  /* 0x000000ffff0d7224 */ /* 0x000fe200078e0010 */
[----:B------:R-:W-:Y:S01]  /*16830*/  MOV R15, 0xffffffff ;  /* 0xffffffff000f7802 */ /* 0x000fe20000000f00 */
[----:B------:R-:W-:Y:S02]  /*16840*/  IMAD.MOV.U32 R12, RZ, RZ, 0x1 ;  /* 0x00000001ff0c7424 */ /* 0x000fe400078e00ff */
[----:B------:R-:W-:Y:S02]  /*16850*/  IMAD.MOV.U32 R11, RZ, RZ, 0x1f ;  /* 0x0000001fff0b7424 */ /* 0x000fe400078e00ff */
[----:B------:R-:W-:Y:S02]  /*16860*/  IMAD.IADD R7, R19, 0x1, R8 ;  /* 0x0000000113077824 */ /* 0x000fe400078e0208 */
[----:B------:R-:W-:-:S07]  /*16870*/  IMAD.MOV.U32 R5, RZ, RZ, R14 ;  /* 0x000000ffff057224 */ /* 0x000fce00078e000e */
[----:B------:R-:W-:Y:S05]  /*16880*/  WARPSYNC.COLLECTIVE R15, `(.L_x_393) ;  /* 0x000000000f087348 */ /* 0x000fea0003c00000 */
[----:B------:R0:W1:Y:S02]  /*16890*/  SHFL.IDX P6, R14, R13, R12, R11 ;  /* 0x0000000c0d0e7389 */ /* 0x00006400000c000b */
[----:B01----:R-:W-:Y:S01]  /*168a0*/  ENDCOLLECTIVE ;  /* 0x000000000000791b */ /* 0x003fe20003800000 */
.L_x_393:
[----:B------:R-:W-:Y:S02]  /*168b0*/  ULDC UR4, c[0x0][0xc3c] ;  /* 0x00030f0000047ab9 */ /* 0x000fe40000000800 */
[----:B------:R-:W-:-:S13]  /*168c0*/  ISETP.GE.OR P1, PT, R7, UR4, !P0 ;  /* 0x0000000407007c0c */ /* 0x000fda000c726670 */
[----:B------:R-:W0:Y:S01]  /*168d0*/  @!P1 LDC.64 R2, c[0x0][0xc80] ;  /* 0x00032000ff029b82 */ /* 0x000e220000000a00 */
[----:B------:R-:W-:Y:S02]  /*168e0*/  IMAD.MOV.U32 R4, RZ, RZ, RZ ;  /* 0x000000ffff047224 */ /* 0x000fe400078e00ff */
[----:B------:R-:W-:Y:S02]  /*168f0*/  IMAD.MOV.U32 R11, RZ, RZ, RZ ;  /* 0x000000ffff0b7224 */ /* 0x000fe400078e00ff */
[----:B------:R-:W-:Y:S02]  /*16900*/  IMAD.MOV.U32 R0, RZ, RZ, R14 ;  /* 0x000000ffff007224 */ /* 0x000fe400078e000e */
[----:B0-----:R-:W-:-:S06]  /*16910*/  @!P1 IMAD.WIDE R2, R7, 0x4, R2 ;  /* 0x0000000407029825 */ /* 0x001fcc00078e0202 */
[----:B------:R-:W2:Y:S01]  /*16920*/  @!P1 LDG.E R2, desc[UR36][R2.64] ;  /* 0x0000002402029981 */ /* 0x000ea2000c1e1900 */
[C---:B------:R-:W-:Y:S02]  /*16930*/  ISETP.GE.U32.AND P2, PT, R8.reuse, 0x2, PT ;  /* 0x000000020800780c */ /* 0x040fe40003f46070 */
[C---:B------:R-:W-:Y:S02]  /*16940*/  ISETP.GE.U32.AND P3, PT, R8.reuse, 0x4, PT ;  /* 0x000000040800780c */ /* 0x040fe40003f66070 */
[C---:B------:R-:W-:Y:S02]  /*16950*/  ISETP.GE.U32.AND P4, PT, R8.reuse, 0x8, PT ;  /* 0x000000080800780c */ /* 0x040fe40003f86070 */
[C---:B------:R-:W-:Y:S01]  /*16960*/  ISETP.GE.U32.AND P5, PT, R8.reuse, 0x10, PT ;  /* 0x000000100800780c */ /* 0x040fe20003fa6070 */
[----:B--2---:R-:W-:Y:S01]  /*16970*/  @!P1 IMAD.MOV.U32 R4, RZ, RZ, R2 ;  /* 0x000000ffff049224 */ /* 0x004fe200078e0002 */
[----:B------:R-:W-:-:S04]  /*16980*/  ISETP.NE.AND P1, PT, R8, RZ, PT ;  /* 0x000000ff0800720c */ /* 0x000fc80003f25270 */
[----:B------:R-:W-:-:S09]  /*16990*/  MOV R13, R4 ;  /* 0x00000004000d7202 */ /* 0x000fd20000000f00 */
[----:B------:R-:W-:Y:S05]  /*169a0*/  WARPSYNC.COLLECTIVE R15, `(.L_x_394) ;  /* 0x000000000f087348 */ /* 0x000fea0003c00000 */
[----:B------:R0:W1:Y:S02]  /*169b0*/  SHFL.UP P6, R14, R13, R12, R11 ;  /* 0x0400000c0d0e7389 */ /* 0x00006400000c000b */
[----:B01----:R-:W-:Y:S01]  /*169c0*/  ENDCOLLECTIVE ;  /* 0x000000000000791b */ /* 0x003fe20003800000 */
.L_x_394:
[----:B------:R-:W-:Y:S01]  /*169d0*/  IMAD.MOV.U32 R12, RZ, RZ, 0x2 ;  /* 0x00000002ff0c7424 */ /* 0x000fe200078e00ff */
[----:B------:R-:W-:-:S05]  /*169e0*/  SEL R7, R14, RZ, P1 ;  /* 0x000000ff0e077207 */ /* 0x000fca0000800000 */
[----:B------:R-:W-:-:S04]  /*169f0*/  IMAD.IADD R6, R4, 0x1, R7 ;  /* 0x0000000104067824 */ /* 0x000fc800078e0207 */
[----:B------:R-:W-:-:S07]  /*16a00*/  IMAD.MOV.U32 R13, RZ, RZ, R6 ;  /* 0x000000ffff0d7224 */ /* 0x000fce00078e0006 */
[----:B------:R-:W-:Y:S05]  /*16a10*/  WARPSYNC.COLLECTIVE R15, `(.L_x_395) ;  /* 0x000000000f087348 */ /* 0x000fea0003c00000 */
[----:B------:R0:W1:Y:S02]  /*16a20*/  SHFL.UP P6, R14, R13, R12, R11 ;  /* 0x0400000c0d0e7389 */ /* 0x00006400000c000b */
[----:B01----:R-:W-:Y:S01]  /*16a30*/  ENDCOLLECTIVE ;  /* 0x000000000000791b */ /* 0x003fe20003800000 */
.L_x_395:
[----:B------:R-:W-:Y:S01]  /*16a40*/  IMAD.MOV.U32 R12, RZ, RZ, 0x4 ;  /* 0x00000004ff0c7424 */ /* 0x000fe200078e00ff */
[----:B------:R-:W-:-:S04]  /*16a50*/  SEL R7, R14, RZ, P2 ;  /* 0x000000ff0e077207 */ /* 0x000fc80001000000 */
[----:B------:R-:W-:-:S05]  /*16a60*/  IADD3 R7, R6, R7, RZ ;  /* 0x0000000706077210 */ /* 0x000fca0007ffe0ff */
[----:B------:R-:W-:-:S07]  /*16a70*/  IMAD.MOV.U32 R13, RZ, RZ, R7 ;  /* 0x000000ffff0d7224 */ /* 0x000fce00078e0007 */
[----:B------:R-:W-:Y:S05]  /*16a80*/  WARPSYNC.COLLECTIVE R15, `(.L_x_396) ;  /* 0x000000000f087348 */ /* 0x000fea0003c00000 */
[----:B------:R0:W1:Y:S02]  /*16a90*/  SHFL.UP P6, R14, R13, R12, R11 ;  /* 0x0400000c0d0e7389 */ /* 0x00006400000c000b */
[----:B01----:R-:W-:Y:S01]  /*16aa0*/  ENDCOLLECTIVE ;  /* 0x000000000000791b */ /* 0x003fe20003800000 */
.L_x_396:
[----:B------:R-:W-:Y:S02]  /*16ab0*/  MOV R12, 0x8 ;  /* 0x00000008000c7802 */ /* 0x000fe40000000f00 */
[----:B------:R-:W-:-:S05]  /*16ac0*/  SEL R2, R14, RZ, P3 ;  /* 0x000000ff0e027207 */ /* 0x000fca0001800000 */
[----:B------:R-:W-:-:S04]  /*16ad0*/  IMAD.IADD R2, R7, 0x1, R2 ;  /* 0x0000000107027824 */ /* 0x000fc800078e0202 */
[----:B------:R-:W-:-:S07]  /*16ae0*/  IMAD.MOV.U32 R13, RZ, RZ, R2 ;  /* 0x000000ffff0d7224 */ /* 0x000fce00078e0002 */
[----:B------:R-:W-:Y:S05]  /*16af0*/  WARPSYNC.COLLECTIVE R15, `(.L_x_397) ;  /* 0x000000000f087348 */ /* 0x000fea0003c00000 */
[----:B------:R0:W1:Y:S02]  /*16b00*/  SHFL.UP P6, R14, R13, R12, R11 ;  /* 0x0400000c0d0e7389 */ /* 0x00006400000c000b */
[----:B01----:R-:W-:Y:S01]  /*16b10*/  ENDCOLLECTIVE ;  /* 0x000000000000791b */ /* 0x003fe20003800000 */
.L_x_397:
[----:B------:R-:W-:Y:S01]  /*16b20*/  IMAD.MOV.U32 R12, RZ, RZ, 0x10 ;  /* 0x00000010ff0c7424 */ /* 0x000fe200078e00ff */
[----:B------:R-:W-:-:S05]  /*16b30*/  SEL R3, R14, RZ, P4 ;  /* 0x000000ff0e037207 */ /* 0x000fca0002000000 */
[----:B------:R-:W-:-:S04]  /*16b40*/  IMAD.IADD R3, R2, 0x1, R3 ;  /* 0x0000000102037824 */ /* 0x000fc800078e0203 */
[----:B------:R-:W-:-:S07]  /*16b50*/  IMAD.MOV.U32 R13, RZ, RZ, R3 ;  /* 0x000000ffff0d7224 */ /* 0x000fce00078e0003 */
[----:B------:R-:W-:Y:S05]  /*16b60*/  WARPSYNC.COLLECTIVE R15, `(.L_x_398) ;  /* 0x000000000f087348 */ /* 0x000fea0003c00000 */
[----:B------:R0:W1:Y:S02]  /*16b70*/  SHFL.UP P6, R14, R13, R12, R11 ;  /* 0x0400000c0d0e7389 */ /* 0x00006400000c000b */
[----:B01----:R-:W-:Y:S01]  /*16b80*/  ENDCOLLECTIVE ;  /* 0x000000000000791b */ /* 0x003fe20003800000 */
.L_x_398:
[----:B------:R-:W-:Y:S02]  /*16b90*/  IMAD.MOV.U32 R12, RZ, RZ, 0x1f ;  /* 0x0000001fff0c7424 */ /* 0x000fe400078e00ff */
[----:B------:R-:W-:Y:S01]  /*16ba0*/  IMAD.MOV.U32 R11, RZ, RZ, 0x1f ;  /* 0x0000001fff0b7424 */ /* 0x000fe200078e00ff */
[----:B------:R-:W-:-:S05]  /*16bb0*/  SEL R6, R14, RZ, P5 ;  /* 0x000000ff0e067207 */ /* 0x000fca0002800000 */
[----:B------:R-:W-:-:S05]  /*16bc0*/  IMAD.IADD R6, R3, 0x1, R6 ;  /* 0x0000000103067824 */ /* 0x000fca00078e0206 */
[----:B------:R-:W-:-:S07]  /*16bd0*/  MOV R13, R6 ;  /* 0x00000006000d7202 */ /* 0x000fce0000000f00 */
[----:B------:R-:W-:Y:S05]  /*16be0*/  WARPSYNC.COLLECTIVE R15, `(.L_x_399) ;  /* 0x000000000f087348 */ /* 0x000fea0003c00000 */
[----:B------:R0:W1:Y:S02]  /*16bf0*/  SHFL.IDX P6, R14, R13, R12, R11 ;  /* 0x0000000c0d0e7389 */ /* 0x00006400000c000b */
[----:B01----:R-:W-:Y:S01]  /*16c00*/  ENDCOLLECTIVE ;  /* 0x000000000000791b */ /* 0x003fe20003800000 */
.L_x_399:
[----:B------:R-:W-:Y:S05]  /*16c10*/  BRA `(.L_x_400) ;  /* 0xffffffc400047947 */ /* 0x000fea000383ffff */
.L_x_297:
[----:B------:R-:W-:Y:S01]  /*16c20*/  BSSY B0, `(.L_x_401) ;  /* 0x0000008000007945 */ /* 0x000fe20003800000 */
[----:B-----5:R-:W-:Y:S01]  /*16c30*/  IMAD.MOV.U32 R13, RZ, RZ, R4 ;  /* 0x000000ffff0d7224 */ /* 0x020fe200078e0004 */
[----:B------:R-:W-:Y:S01]  /*16c40*/  MOV R11, RZ ;  /* 0x000000ff000b7202 */ /* 0x000fe20000000f00 */
[----:B------:R-:W-:Y:S02]  /*16c50*/  IMAD.MOV.U32 R12, RZ, RZ, 0x1 ;  /* 0x00000001ff0c7424 */ /* 0x000fe400078e00ff */
[----:B------:R-:W-:-:S07]  /*16c60*/  IMAD.MOV.U32 R15, RZ, RZ, -0x1 ;  /* 0xffffffffff0f7424 */ /* 0x000fce00078e00ff */
[----:B01----:R-:W-:Y:S05]  /*16c70*/  WARPSYNC.COLLECTIVE R15, `(.L_x_402) ;  /* 0x000000000f087348 */ /* 0x003fea0003c00000 */
[----:B------:R2:W3:Y:S02]  /*16c80*/  SHFL.UP P6, R14, R13, R12, R11 ;  /* 0x0400000c0d0e7389 */ /* 0x0004e400000c000b */
[----:B0123--:R-:W-:Y:S01]  /*16c90*/  ENDCOLLECTIVE ;  /* 0x000000000000791b */ /* 0x00ffe20003800000 */
.L_x_402:
[----:B------:R-:W-:Y:S05]  /*16ca0*/  BSYNC B0 ;  /* 0x0000000000007941 */ /* 0x000fea0003800000 */
.L_x_401:
[----:B------:R-:W-:Y:S01]  /*16cb0*/  SEL R13, R14, RZ, P1 ;  /* 0x000000ff0e0d7207 */ /* 0x000fe20000800000 */
[----:B------:R-:W-:Y:S01]  /*16cc0*/  IMAD.MOV.U32 R12, RZ, RZ, 0x2 ;  /* 0x00000002ff0c7424 */ /* 0x000fe200078e00ff */
[----:B------:R-:W-:Y:S01]  /*16cd0*/  MOV R15, 0xffffffff ;  /* 0xffffffff000f7802 */ /* 0x000fe20000000f00 */
[----:B------:R-:W-:Y:S02]  /*16ce0*/  IMAD.MOV.U32 R11, RZ, RZ, RZ ;  /* 0x000000ffff0b7224 */ /* 0x000fe400078e00ff */
[----:B------:R-:W-:-:S07]  /*16cf0*/  IMAD.IADD R13, R4, 0x1, R13 ;  /* 0x00000001040d7824 */ /* 0x000fce00078e020d */
[----:B------:R-:W-:Y:S05]  /*16d00*/  WARPSYNC.COLLECTIVE R15, `(.L_x_403) ;  /* 0x000000000f087348 */ /* 0x000fea0003c00000 */
[----:B------:R0:W1:Y:S02]  /*16d10*/  SHFL.UP P6, R14, R13, R12, R11 ;  /* 0x0400000c0d0e7389 */ /* 0x00006400000c000b */
[----:B01----:R-:W-:Y:S01]  /*16d20*/  ENDCOLLECTIVE ;  /* 0x000000000000791b */ /* 0x003fe20003800000 */
.L_x_403:
[----:B------:R-:W-:Y:S01]  /*16d30*/  IMAD.MOV.U32 R12, RZ, RZ, 0x4 ;  /* 0x00000004ff0c7424 */ /* 0x000fe200078e00ff */
[----:B------:R-:W-:-:S05]  /*16d40*/  SEL R0, R14, RZ, P2 ;  /* 0x000000ff0e007207 */ /* 0x000fca0001000000 */
[----:B------:R-:W-:-:S04]  /*16d50*/  IMAD.IADD R0, R13, 0x1, R0 ;  /* 0x000000010d007824 */ /* 0x000fc800078e0200 */
[----:B------:R-:W-:-:S07]  /*16d60*/  IMAD.MOV.U32 R13, RZ, RZ, R0 ;  /* 0x000000ffff0d7224 */ /* 0x000fce00078e0000 */
[----:B------:R-:W-:Y:S05]  /*16d70*/  WARPSYNC.COLLECTIVE R15, `(.L_x_404) ;  /* 0x000000000f087348 */ /* 0x000fea0003c00000 */
[----:B------:R0:W1:Y:S02]  /*16d80*/  SHFL.UP P6, R14, R13, R12, R11 ;  /* 0x0400000c0d0e7389 */ /* 0x00006400000c000b */
[----:B01----:R-:W-:Y:S01]  /*16d90*/  ENDCOLLECTIVE ;  /* 0x000000000000791b */ /* 0x003fe20003800000 */
.L_x_404:
[----:B------:R-:W-:Y:S01]  /*16da0*/  IMAD.MOV.U32 R12, RZ, RZ, 0x8 ;  /* 0x00000008ff0c7424 */ /* 0x000fe200078e00ff */
[----:B------:R-:W-:-:S05]  /*16db0*/  SEL R3, R14, RZ, P3 ;  /* 0x000000ff0e037207 */ /* 0x000fca0001800000 */
[----:B------:R-:W-:-:S05]  /*16dc0*/  IMAD.IADD R2, R0, 0x1, R3 ;  /* 0x0000000100027824 */ /* 0x000fca00078e0203 */
[----:B------:R-:W-:-:S07]  /*16dd0*/  MOV R13, R2 ;  /* 0x00000002000d7202 */ /* 0x000fce0000000f00 */
[----:B------:R-:W-:Y:S05]  /*16de0*/  WARPSYNC.COLLECTIVE R15, `(.L_x_405) ;  /* 0x000000000f087348 */ /* 0x000fea0003c00000 */
[----:B------:R0:W1:Y:S02]  /*16df0*/  SHFL.UP P6, R14, R13, R12, R11 ;  /* 0x0400000c0d0e7389 */ /* 0x00006400000c000b */
[----:B01----:R-:W-:Y:S01]  /*16e00*/  ENDCOLLECTIVE ;  /* 0x000000000000791b */ /* 0x003fe20003800000 */
.L_x_405:
[----:B------:R-:W-:Y:S01]  /*16e10*/  IMAD.MOV.U32 R12, RZ, RZ, 0x10 ;  /* 0x00000010ff0c7424 */ /* 0x000fe200078e00ff */
[----:B------:R-:W-:-:S05]  /*16e20*/  SEL R3, R14, RZ, P4 ;  /* 0x000000ff0e037207 */ /* 0x000fca0002000000 */
[----:B------:R-:W-:-:S04]  /*16e30*/  IMAD.IADD R3, R2, 0x1, R3 ;  /* 0x0000000102037824 */ /* 0x000fc800078e0203 */
[----:B------:R-:W-:-:S07]  /*16e40*/  IMAD.MOV.U32 R13, RZ, RZ, R3 ;  /* 0x000000ffff0d7224 */ /* 0x000fce00078e0003 */
[----:B------:R-:W-:Y:S05]  /*16e50*/  WARPSYNC.COLLECTIVE R15, `(.L_x_406) ;  /* 0x000000000f087348 */ /* 0x000fea0003c00000 */
[----:B------:R0:W1:Y:S02]  /*16e60*/  SHFL.UP P6, R14, R13, R12, R11 ;  /* 0x0400000c0d0e7389 */ /* 0x00006400000c000b */
[----:B01----:R-:W-:Y:S01]  /*16e70*/  ENDCOLLECTIVE ;  /* 0x000000000000791b */ /* 0x003fe20003800000 */
.L_x_406:
[----:B------:R-:W-:Y:S02]  /*16e80*/  IMAD.MOV.U32 R12, RZ, RZ, 0x1f ;  /* 0x0000001fff0c7424 */ /* 0x000fe400078e00ff */
[----:B------:R-:W-:Y:S01]  /*16e90*/  IMAD.MOV.U32 R11, RZ, RZ, 0x1f ;  /* 0x0000001fff0b7424 */ /* 0x000fe200078e00ff */
[----:B------:R-:W-:-:S04]  /*16ea0*/  SEL R6, R14, RZ, P5 ;  /* 0x000000ff0e067207 */ /* 0x000fc80002800000 */
[----:B------:R-:W-:-:S05]  /*16eb0*/  IADD3 R6, R3, R6, RZ ;  /* 0x0000000603067210 */ /* 0x000fca0007ffe0ff */
[----:B------:R-:W-:-:S07]  /*16ec0*/  IMAD.MOV.U32 R13, RZ, RZ, R6 ;  /* 0x000000ffff0d7224 */ /* 0x000fce00078e0006 */
[----:B------:R-:W-:Y:S05]  /*16ed0*/  WARPSYNC.COLLECTIVE R15, `(.L_x_407) ;  /* 0x000000000f087348 */ /* 0x000fea0003c00000 */
[----:B------:R0:W1:Y:S02]  /*16ee0*/  SHFL.IDX P6, R14, R13, R12, R11 ;  /* 0x0000000c0d0e7389 */ /* 0x00006400000c000b */
[----:B01----:R-:W-:Y:S01]  /*16ef0*/  ENDCOLLECTIVE ;  /* 0x000000000000791b */ /* 0x003fe20003800000 */
.L_x_407:
[----:B------:R-:W-:Y:S05]  /*16f00*/  BRA `(.L_x_408) ;  /* 0xffffffc000e47947 */ /* 0x000fea000383ffff */
.L_x_299:
[----:B------:R-:W-:Y:S01]  /*16f10*/  BSSY B0, `(.L_x_409) ;  /* 0x0000006000007945 */ /* 0x000fe20003800000 */
[----:B------:R-:W-:Y:S01]  /*16f20*/  PLOP3.LUT P6, PT, P6, PT, PT, 0x8, 0x0 ;  /* 0x000000000000781c */ /* 0x000fe200037ce170 */
[----:B------:R-:W-:-:S12]  /*16f30*/  IMAD.MOV.U32 R15, RZ, RZ, -0x1 ;  /* 0xffffffffff0f7424 */ /* 0x000fd800078e00ff */
[----:B0-----:R-:W-:Y:S05]  /*16f40*/  WARPSYNC.COLLECTIVE R15, `(.L_x_410) ;  /* 0x000000000f087348 */ /* 0x001fea0003c00000 */
[----:B------:R-:W-:Y:S01]  /*16f50*/  VOTE.ANY R14, PT, P6 ;  /* 0x00000000000e7806 */ /* 0x000fe200030e0100 */
[----:B0-----:R-:W-:Y:S06]  /*16f60*/  ENDCOLLECTIVE ;  /* 0x000000000000791b */ /* 0x001fec0003800000 */
.L_x_410:
[----:B------:R-:W-:Y:S05]  /*16f70*/  BSYNC B0 ;  /* 0x0000000000007941 */ /* 0x000fea0003800000 */
.L_x_409:
[----:B------:R-:W-:Y:S01]  /*16f80*/  MOV R2, R14 ;  /* 0x0000000e00027202 */ /* 0x000fe20000000f00 */
[----:B------:R-:W-:Y:S02]  /*16f90*/  IMAD.MOV.U32 R13, RZ, RZ, R4 ;  /* 0x000000ffff0d7224 */ /* 0x000fe400078e0004 */
[----:B------:R-:W-:Y:S01]  /*16fa0*/  IMAD.MOV.U32 R11, RZ, RZ, 0x1f ;  /* 0x0000001fff0b7424 */ /* 0x000fe200078e00ff */
[----:B------:R-:W0:Y:S01]  /*16fb0*/  POPC R0, R2 ;  /* 0x0000000200007309 */ /* 0x000e220000000000 */
[----:B------:R-:W-:Y:S02]  /*16fc0*/  IMAD.MOV.U32 R15, RZ, RZ, -0x1 ;  /* 0xffffffffff0f7424 */ /* 0x000fe400078e00ff */
[----:B0-----:R-:W-:-:S07]  /*16fd0*/  IMAD.MOV.U32 R12, RZ, RZ, R0 ;  /* 0x000000ffff0c7224 */ /* 0x001fce00078e0000 */
[----:B------:R-:W-:Y:S05]  /*16fe0*/  WARPSYNC.COLLECTIVE R15, `(.L_x_411) ;  /* 0x000000000f087348 */ /* 0x000fea0003c00000 */
[----:B------:R0:W1:Y:S02]  /*16ff0*/  SHFL.IDX P6, R14, R13, R12, R11 ;  /* 0x0000000c0d0e7389 */ /* 0x00006400000c000b */
[----:B01----:R-:W-:Y:S01]  /*17000*/  ENDCOLLECTIVE ;  /* 0x000000000000791b */ /* 0x003fe20003800000 */
.L_x_411:
[----:B------:R-:W-:Y:S01]  /*17010*/  MOV R4, R14 ;  /* 0x0000000e00047202 */ /* 0x000fe20000000f00 */
[----:B------:R-:W-:Y:S06]  /*17020*/  BRA `(.L_x_412) ;  /* 0xffffffc000d47947 */ /* 0x000fec000383ffff */
.L_x_301:
[----:B------:R-:W-:Y:S01]  /*17030*/  BSSY B0, `(.L_x_413) ;  /* 0x0000007000007945 */ /* 0x000fe20003800000 */
[----:B------:R-:W-:Y:S02]  /*17040*/  IMAD.MOV.U32 R13, RZ, RZ, R6 ;  /* 0x000000ffff0d7224 */ /* 0x000fe400078e0006 */
[----:B------:R-:W-:Y:S02]  /*17050*/  IMAD.MOV.U32 R11, RZ, RZ, 0x1f ;  /* 0x0000001fff0b7424 */ /* 0x000fe400078e00ff */
[----:B------:R-:W-:-:S07]  /*17060*/  IMAD.MOV.U32 R15, RZ, RZ, -0x1 ;  /* 0xffffffffff0f7424 */ /* 0x000fce00078e00ff */
[----:B012---:R-:W-:Y:S05]  /*17070*/  WARPSYNC.COLLECTIVE R15, `(.L_x_414) ;  /* 0x000000000f087348 */ /* 0x007fea0003c00000 */
[----:B------:R3:W4:Y:S02]  /*17080*/  SHFL.IDX P6, R14, R13, R12, R11 ;  /* 0x0000000c0d0e7389 */ /* 0x00072400000c000b */
[----:B01234-:R-:W-:Y:S01]  /*17090*/  ENDCOLLECTIVE ;  /* 0x000000000000791b */ /* 0x01ffe20003800000 */
.L_x_414:
[----:B------:R-:W-:Y:S05]  /*170a0*/  BSYNC B0 ;  /* 0x0000000000007941 */ /* 0x000fea0003800000 */
.L_x_413:
[----:B------:R-:W-:Y:S05]  /*170b0*/  BRA `(.L_x_300) ;  /* 0xffffffc000cc7947 */ /* 0x000fea000383ffff */
.L_x_305:
[----:B0-----:R0:W3:Y:S02]  /*170c0*/  SYNCS.PHASECHK.TRANS64.TRYWAIT P0, [R4+URZ+0x38820], R0 ;  /* 0x03882000040075a7 */ /* 0x0010e4000800017f */
[----:B---3--:R-:W-:Y:S05]  /*170d0*/  @!P0 NANOSLEEP.SYNCS 0x989680 ;  /* 0x009896800000895d */ /* 0x008fea0003900000 */
[----:B------:R-:W3:Y:S02]  /*170e0*/  @!P0 SYNCS.PHASECHK.TRANS64 P0, [R4+URZ+0x38820], R0 ;  /* 0x03882000040085a7 */ /* 0x000ee4000800007f */
[----:B---3--:R-:W-:Y:S05]  /*170f0*/  @!P0 BRA `(.L_x_305) ;  /* 0xfffffffc00f08947 */ /* 0x008fea000383ffff */
[----:B------:R-:W-:Y:S05]  /*17100*/  BRA `(.L_x_415) ;  /* 0xffffffc400b87947 */ /* 0x000fea000383ffff */
.L_x_306:
[----:B------:R-:W3:Y:S01]  /*17110*/  S2R R2, SR_TID.X ;  /* 0x0000000000027919 */ /* 0x000ee20000002100 */
[----:B------:R-:W-:Y:S01]  /*17120*/  BSSY B0, `(.L_x_416) ;  /* 0x000000a000007945 */ /* 0x000fe20003800000 */
[----:B------:R-:W-:Y:S01]  /*17130*/  MOV R12, RZ ;  /* 0x000000ff000c7202 */ /* 0x000fe20000000f00 */
[----:B------:R-:W-:Y:S02]  /*17140*/  IMAD.MOV.U32 R11, RZ, RZ, 0x1f ;  /* 0x0000001fff0b7424 */ /* 0x000fe400078e00ff */
[----:B------:R-:W-:Y:S01]  /*17150*/  IMAD.MOV.U32 R15, RZ, RZ, -0x1 ;  /* 0xffffffffff0f7424 */ /* 0x000fe200078e00ff */
[----:B---3--:R-:W-:-:S04]  /*17160*/  SHF.R.U32.HI R2, RZ, 0x5, R2 ;  /* 0x00000005ff027819 */ /* 0x008fc80000011602 */
[----:B------:R-:W-:-:S05]  /*17170*/  LOP3.LUT R2, R2, 0x3, RZ, 0xc0, !PT ;  /* 0x0000000302027812 */ /* 0x000fca00078ec0ff */
[----:B------:R-:W-:-:S07]  /*17180*/  IMAD.MOV.U32 R13, RZ, RZ, R2 ;  /* 0x000000ffff0d7224 */ /* 0x000fce00078e0002 */
[----:B012---:R-:W-:Y:S05]  /*17190*/  WARPSYNC.COLLECTIVE R15, `(.L_x_417) ;  /* 0x000000000f087348 */ /* 0x007fea0003c00000 */
[----:B------:R3:W4:Y:S02]  /*171a0*/  SHFL.IDX P6, R14, R13, R12, R11 ;  /* 0x0000000c0d0e7389 */ /* 0x00072400000c000b */
[----:B01234-:R-:W-:Y:S01]  /*171b0*/  ENDCOLLECTIVE ;  /* 0x000000000000791b */ /* 0x01ffe20003800000 */
.L_x_417:
[----:B------:R-:W-:Y:S05]  /*171c0*/  BSYNC B0 ;  /* 0x0000000000007941 */ /* 0x000fea0003800000 */
.L_x_416:
[----:B------:R-:W-:Y:S05]  /*171d0*/  BRA `(.L_x_418) ;  /* 0xffffffc400a07947 */ /* 0x000fea000383ffff */
.L_x_309:
[----:B------:R-:W-:Y:S01]  /*171e0*/  BSSY B1, `(.L_x_419) ;  /* 0x0000006000017945 */ /* 0x000fe20003800000 */
[----:B------:R-:W-:-:S07]  /*171f0*/  IMAD.MOV.U32 R15, RZ, RZ, -0x1 ;  /* 0xffffffffff0f7424 */ /* 0x000fce00078e00ff */
[----:B012---:R-:W-:Y:S05]  /*17200*/  WARPSYNC.COLLECTIVE R15, `(.L_x_420) ;  /* 0x000000000f0c7348 */ /* 0x007fea0003c00000 */
[----:B------:R-:W-:Y:S02]  /*17210*/  ELECT P6, UR62, PT ;  /* 0x00000000003e782f */ /* 0x000fe400038c0000 */
[----:B------:R-:W-:Y:S01]  /*17220*/  MOV R14, UR62 ;  /* 0x0000003e000e7c02 */ /* 0x000fe20008000f00 */
[----:B012---:R-:W-:Y:S10]  /*17230*/  ENDCOLLECTIVE ;  /* 0x000000000000791b */ /* 0x007ff40003800000 */
.L_x_420:
[----:B------:R-:W-:Y:S05]  /*17240*/  BSYNC B1 ;  /* 0x0000000000017941 */ /* 0x000fea0003800000 */
.L_x_419:
[----:B------:R-:W-:Y:S05]  /*17250*/  BRA `(.L_x_421) ;  /* 0xffffffc400987947 */ /* 0x000fea000383ffff */
.L_x_311:
[----:B0-----:R0:W3:Y:S02]  /*17260*/  SYNCS.PHASECHK.TRANS64.TRYWAIT P1, [R5+URZ+0x38840], R0 ;  /* 0x03884000050075a7 */ /* 0x0010e4000802017f */
[----:B---3--:R-:W-:Y:S05]  /*17270*/  @!P1 NANOSLEEP.SYNCS 0x989680 ;  /* 0x009896800000995d */ /* 0x008fea0003900000 */
[----:B------:R-:W3:Y:S02]  /*17280*/  @!P1 SYNCS.PHASECHK.TRANS64 P1, [R5+URZ+0x38840], R0 ;  /* 0x03884000050095a7 */ /* 0x000ee4000802007f */
[----:B---3--:R-:W-:Y:S05]  /*17290*/  @!P1 BRA `(.L_x_311) ;  /* 0xfffffffc00f09947 */ /* 0x008fea000383ffff */
[----:B------:R-:W-:Y:S05]  /*172a0*/  BRA `(.L_x_422) ;  /* 0xffffffc400c07947 */ /* 0x000fea000383ffff */
.L_x_313:
[----:B---3--:R3:W4:Y:S02]  /*172b0*/  SYNCS.PHASECHK.TRANS64.TRYWAIT P1, [R27+URZ+0x38840], R2 ;  /* 0x038840021b0075a7 */ /* 0x008724000802017f */
[----:B----4-:R-:W-:Y:S05]  /*172c0*/  @!P1 NANOSLEEP.SYNCS 0x989680 ;  /* 0x009896800000995d */ /* 0x010fea0003900000 */
[----:B------:R-:W4:Y:S02]  /*172d0*/  @!P1 SYNCS.PHASECHK.TRANS64 P1, [R27+URZ+0x38840], R2 ;  /* 0x038840021b0095a7 */ /* 0x000f24000802007f */
[----:B----4-:R-:W-:Y:S05]  /*172e0*/  @!P1 BRA `(.L_x_313) ;  /* 0xfffffffc00f09947 */ /* 0x010fea000383ffff */
[----:B------:R-:W-:Y:S05]  /*172f0*/  BRA `(.L_x_423) ;  /* 0xffffffc400cc7947 */ /* 0x000fea000383ffff */
.L_x_315:
[----:B----4-:R4:W0:Y:S02]  /*17300*/  SYNCS.PHASECHK.TRANS64.TRYWAIT P1, [R5+URZ+0x38860], R0 ;  /* 0x03886000050075a7 */ /* 0x010824000802017f */
[----:B0-----:R-:W-:Y:S05]  /*17310*/  @!P1 NANOSLEEP.SYNCS 0x989680 ;  /* 0x009896800000995d */ /* 0x001fea0003900000 */
[----:B------:R-:W0:Y:S02]  /*17320*/  @!P1 SYNCS.PHASECHK.TRANS64 P1, [R5+URZ+0x38860], R0 ;  /* 0x03886000050095a7 */ /* 0x000e24000802007f */
[----:B0-----:R-:W-:Y:S05]  /*17330*/  @!P1 BRA `(.L_x_315) ;  /* 0xfffffffc00f09947 */ /* 0x001fea000383ffff */
[----:B------:R-:W-:Y:S05]  /*17340*/  BRA `(.L_x_424) ;  /* 0xffffffc400c87947 */ /* 0x000fea000383ffff */
.L_x_425:
        /* <DEDUP_REMOVED lines=11> */
.L_x_15826:


//--------------------- .text._ZN7cutlass13device_kernelIN5flash11enable_sm90INS1_16FlashAttnFwdSm90INS1_25CollectiveMainloopFwdSm90ILi2EN4cute5tupleIJNS5_1CILi1EEES8_S8_EEENS6_IJNS7_ILi128EEENS7_ILi80EEENS7_ILi256EEEEEELi256ENS_10bfloat16_tEfNS_4arch4Sm90ELb0ELb0ELb1ELb1ELb1ELb1ELb0ELb1ELb1ELb1ELb0ELb0EEENS1_21CollectiveEpilogueFwdINS6_IJSA_SC_SB_EEES9_SE_SG_Li256ELb1ELb1ELb0ELb0EEENS1_36VarlenDynamicPersistentTileSchedulerILi128ELi80ELi256ELi128ELb0ELb1ELb1ELb0ELb1ELb1EEEEEEEEEvNT_6ParamsE --------------------------
	.section	.text._ZN7cutlass13device_kernelIN5flash11enable_sm90INS1_16FlashAttnFwdSm90INS1_25CollectiveMainloopFwdSm90ILi2EN4cute5tupleIJNS5_1CILi1EEES8_S8_EEENS6_IJNS7_ILi128EEENS7_ILi80EEENS7_ILi256EEEEEELi256ENS_10bfloat16_tEfNS_4arch4Sm90ELb0ELb0ELb1ELb1ELb1ELb1ELb0ELb1ELb1ELb1ELb0ELb0EEENS1_21CollectiveEpilogueFwdINS6_IJSA_SC_SB_EEES9_SE_SG_Li256ELb1ELb1ELb0ELb0EEENS1_36VarlenDynamicPersistentTileSchedulerILi128ELi80ELi256ELi128ELb0ELb1ELb1ELb0ELb1ELb1EEEEEEEEEvNT_6ParamsE,"ax",@progbits
	.align	128
.text._ZN7cutlass13device_kernelIN5flash11enable_sm90INS1_16FlashAttnFwdSm90INS1_25CollectiveMainloopFwdSm90ILi2EN4cute5tupleIJNS5_1CILi1EEES8_S8_EEENS6_IJNS7_ILi128EEENS7_ILi80EEENS7_ILi256EEEEEELi256ENS_10bfloat16_tEfNS_4arch4Sm90ELb0ELb0ELb1ELb1ELb1ELb1ELb0ELb1ELb1ELb1ELb0ELb0EEENS1_21CollectiveEpilogueFwdINS6_IJSA_SC_SB_EEES9_SE_SG_Li256ELb1ELb1ELb0ELb0EEENS1_36VarlenDynamicPersistentTileSchedulerILi128ELi80ELi256ELi128ELb0ELb1ELb1ELb0ELb1ELb1EEEEEEEEEvNT_6ParamsE:
        .type           _ZN7cutlass13device_kernelIN5flash11enable_sm90INS1_16FlashAttnFwdSm90INS1_25CollectiveMainloopFwdSm90ILi2EN4cute5tupleIJNS5_1CILi1EEES8_S8_EEENS6_IJNS7_ILi128EEENS7_ILi80EEENS7_ILi256EEEEEELi256ENS_10bfloat16_tEfNS_4arch4Sm90ELb0ELb0ELb1ELb1ELb1ELb1ELb0ELb1ELb1ELb1ELb0ELb0EEENS1_21CollectiveEpilogueFwdINS6_IJSA_SC_SB_EEES9_SE_SG_Li256ELb1ELb1ELb0ELb0EEENS1_36VarlenDynamicPersistentTileSchedulerILi128ELi80ELi256ELi128ELb0ELb1ELb1ELb0ELb1ELb1EEEEEEEEEvNT_6ParamsE,@function
        .size           _ZN7cutlass13device_kernelIN5flash11enable_sm90INS1_16FlashAttnFwdSm90INS1_25CollectiveMainloopFwdSm90ILi2EN4cute5tupleIJNS5_1CILi1EEES8_S8_EEENS6_IJNS7_ILi128EEENS7_ILi80EEENS7_ILi256EEEEEELi256ENS_10bfloat16_tEfNS_4arch4Sm90ELb0ELb0ELb1ELb1ELb1ELb1ELb0ELb1ELb1ELb1ELb0ELb0EEENS1_21CollectiveEpilogueFwdINS6_IJSA_SC_SB_EEES9_SE_SG_Li256ELb1ELb1ELb0ELb0EEENS1_36VarlenDynamicPersistentTileSchedulerILi128ELi80ELi256ELi128ELb0ELb1ELb1ELb0ELb1ELb1EEEEEEEEEvNT_6ParamsE,(.L_x_15827 - _ZN7cutlass13device_kernelIN5flash11enable_sm90INS1_16FlashAttnFwdSm90INS1_25CollectiveMainloopFwdSm90ILi2EN4cute5tupleIJNS5_1CILi1EEES8_S8_EEENS6_IJNS7_ILi128EEENS7_ILi80EEENS7_ILi256EEEEEELi256ENS_10bfloat16_tEfNS_4arch4Sm90ELb0ELb0ELb1ELb1ELb1ELb1ELb0ELb1ELb1ELb1ELb0ELb0EEENS1_21CollectiveEpilogueFwdINS6_IJSA_SC_SB_EEES9_SE_SG_Li256ELb1ELb1ELb0ELb0EEENS1_36VarlenDynamicPersistentTileSchedulerILi128ELi80ELi256ELi128ELb0ELb1ELb1ELb0ELb1ELb1EEEEEEEEEvNT_6ParamsE)
        .other          _ZN7cutlass13device_kernelIN5flash11enable_sm90INS1_16FlashAttnFwdSm90INS1_25CollectiveMainloopFwdSm90ILi2EN4cute5tupleIJNS5_1CILi1EEES8_S8_EEENS6_IJNS7_ILi128EEENS7_ILi80EEENS7_ILi256EEEEEELi256ENS_10bfloat16_tEfNS_4arch4Sm90ELb0ELb0ELb1ELb1ELb1ELb1ELb0ELb1ELb1ELb1ELb0ELb0EEENS1_21CollectiveEpilogueFwdINS6_IJSA_SC_SB_EEES9_SE_SG_Li256ELb1ELb1ELb0ELb0EEENS1_36VarlenDynamicPersistentTileSchedulerILi128ELi80ELi256ELi128ELb0ELb1ELb1ELb0ELb1ELb1EEEEEEEEEvNT_6ParamsE,@"STO_CUDA_ENTRY STV_DEFAULT"
_ZN7cutlass13device_kernelIN5flash11enable_sm90INS1_16FlashAttnFwdSm90INS1_25CollectiveMainloopFwdSm90ILi2EN4cute5tupleIJNS5_1CILi1EEES8_S8_EEENS6_IJNS7_ILi128EEENS7_ILi80EEENS7_ILi256EEEEEELi256ENS_10bfloat16_tEfNS_4arch4Sm90ELb0ELb0ELb1ELb1ELb1ELb1ELb0ELb1ELb1ELb1ELb0ELb0EEENS1_21CollectiveEpilogueFwdINS6_IJSA_SC_SB_EEES9_SE_SG_Li256ELb1ELb1ELb0ELb0EEENS1_36VarlenDynamicPersistentTileSchedulerILi128ELi80ELi256ELi128ELb0ELb1ELb1ELb0ELb1ELb1EEEEEEEEEvNT_6ParamsE:
[----:B------:R-:W0:Y:S02]  /*0000*/  LDC R1, c[0x0][0x28] ;  /* 0x00000a00ff017b82 */ /* 0x000e240000000800 */
[----:B0-----:R-:W-:Y:S01]  /*0010*/  VIADD R1, R1, 0xffffff80 ;  /* 0xffffff8001017836 */ /* 0x001fe20000000000 */
[----:B------:R-:W0:Y:S01]  /*0020*/  S2R R0, SR_TID.X ;  /* 0x0000000000007919 */ /* 0x000e220000002100 */
[----:B------:R-:W-:Y:S01]  /*0030*/  ELECT P0, URZ, PT ;  /* 0x00000000003f782f */ /* 0x000fe20003800000 */
[----:B------:R-:W-:Y:S01]  /*0040*/  BSSY B0, `(.L_x_426) ;  /* 0x000000e000007945 */ /* 0x000fe20003800000 */
[----:B0-----:R-:W-:-:S05]  /*0050*/  SHF.R.U32.HI R2, RZ, 0x5, R0 ;  /* 0x00000005ff027819 */ /* 0x001fca0000011600 */
[----:B------:R-:W0:Y:S02]  /*0060*/  SHFL.IDX PT, R3, R2, RZ, 0x1f ;  /* 0x00001fff02037589 */ /* 0x000e2400000e0000 */
[----:B0-----:R-:W-:Y:S02]  /*0070*/  ISETP.EQ.AND P0, PT, R3, RZ, P0 ;  /* 0x000000ff0300720c */ /* 0x001fe40000702270 */
[----:B------:R-:W-:-:S11]  /*0080*/  SHF.R.U32.HI R3, RZ, 0x7, R0 ;  /* 0x00000007ff037819 */ /* 0x000fd60000011600 */
[----:B------:R-:W-:Y:S05]  /*0090*/  @!P0 BRA `(.L_x_427) ;  /* 0x0000000000208947 */ /* 0x000fea0003800000 */
[----:B------:R-:W-:Y:S02]  /*00a0*/  ULDC.64 UR4, c[0x0][0x198] ;  /* 0x0000660000047ab9 */ /* 0x000fe40000000a00 */
[----:B------:R-:W-:Y:S02]  /*00b0*/  UIADD3 UR6, UP0, UR4, 0x570, URZ ;  /* 0x0000057004067890 */ /* 0x000fe4000ff1e03f */
[----:B------:R-:W-:Y:S02]  /*00c0*/  UIADD3 UR4, UP1, UR4, 0x670, URZ ;  /* 0x0000067004047890 */ /* 0x000fe4000ff3e03f */
[----:B------:R-:W-:Y:S02]  /*00d0*/  UIADD3.X UR7, URZ, UR5, URZ, UP0, !UPT ;  /* 0x000000053f077290 */ /* 0x000fe400087fe43f */
[----:B------:R-:W-:-:S07]  /*00e0*/  UIADD3.X UR5, URZ, UR5, URZ, UP1, !UPT ;  /* 0x000000053f057290 */ /* 0x000fce0008ffe43f */
[----:B------:R0:W-:Y:S02]  /*00f0*/  UTMACCTL.PF [UR6] ;  /* 0x00000000060079b9 */ /* 0x0001e40008040000 */
[----:B------:R0:W-:Y:S02]  /*0100*/  UTMACCTL.PF [UR4] ;  /* 0x00000000040079b9 */ /* 0x0001e40008040000 */
[----:B0-----:R-:W-:Y:S01]  /*0110*/  NOP ;  /* 0x0000000000007918 */ /* 0x001fe20000000000 */
.L_x_427:
[----:B------:R-:W-:Y:S05]  /*0120*/  BSYNC B0 ;  /* 0x0000000000007941 */ /* 0x000fea0003800000 */
.L_x_426:
[----:B------:R-:W-:Y:S01]  /*0130*/  VOTEU.ANY UP0, P0 ;  /* 0x00000000003f7886 */ /* 0x000fe20000000100 */
[----:B------:R-:W0:Y:S01]  /*0140*/  SHFL.IDX PT, R3, R3, RZ, 0x1f ;  /* 0x00001fff03037589 */ /* 0x000e2200000e0000 */
[----:B------:R-:W-:Y:S01]  /*0150*/  UMOV UR4, 0x80 ;  /* 0x0000008000047882 */ /* 0x000fe20000000000 */
[----:B------:R-:W-:Y:S01]  /*0160*/  UMOV UR7, 0x100 ;  /* 0x0000010000077882 */ /* 0x000fe20000000000 */
[----:B------:R-:W-:Y:S01]  /*0170*/  VOTEU.ANY UP1, P0 ;  /* 0x00000000003f7886 */ /* 0x000fe20000020100 */
[----:B------:R-:W1:Y:S01]  /*0180*/  @UP0 S2UR UR8, SR_CgaCtaId ;  /* 0x00000000000809c3 */ /* 0x000e620000008800 */
[----:B------:R-:W2:Y:S01]  /*0190*/  SHFL.IDX PT, R4, R2, RZ, 0x1f ;  /* 0x00001fff02047589 */ /* 0x000ea200000e0000 */
[----:B------:R-:W-:Y:S01]  /*01a0*/  @UP0 UMOV UR6, 0x400 ;  /* 0x0000040000060882 */ /* 0x000fe20000000000 */
[----:B------:R-:W-:-:S04]  /*01b0*/  @UP0 UIADD3 UR4, -UR4, 0x100000, URZ ;  /* 0x0010000004040890 */ /* 0x000fc8000fffe13f */
[----:B------:R-:W-:Y:S02]  /*01c0*/  @UP0 USHF.L.U32 UR5, UR4, 0xb, URZ ;  /* 0x0000000b04050899 */ /* 0x000fe4000800063f */
[----:B------:R-:W-:Y:S01]  /*01d0*/  @UP0 USHF.L.U32 UR4, UR4, 0x1, URZ ;  /* 0x0000000104040899 */ /* 0x000fe2000800063f */
[----:B------:R-:W-:Y:S01]  /*01e0*/  VOTEU.ANY UP2, P0 ;  /* 0x00000000003f7886 */ /* 0x000fe20000040100 */
[----:B0-----:R-:W-:Y:S01]  /*01f0*/  R2UR UR9, R3 ;  /* 0x00000000030972ca */ /* 0x001fe200000e0000 */
[----:B-1----:R-:W-:Y:S01]  /*0200*/  @UP0 ULEA UR8, UR8, UR6, 0x18 ;  /* 0x0000000608080291 */ /* 0x002fe2000f8ec03f */
[----:B--2---:R-:W-:Y:S01]  /*0210*/  ISETP.NE.AND P1, PT, R4, RZ, PT ;  /* 0x000000ff0400720c */ /* 0x004fe20003f25270 */
[----:B------:R-:W-:-:S04]  /*0220*/  @UP0 UIADD3 UR6, -UR7, 0x100000, URZ ;  /* 0x0010000007060890 */ /* 0x000fc8000fffe13f */
[----:B------:R-:W-:Y:S02]  /*0230*/  @UP0 USHF.L.U32 UR7, UR6, 0xb, URZ ;  /* 0x0000000b06070899 */ /* 0x000fe4000800063f */
[----:B------:R-:W-:-:S04]  /*0240*/  @UP0 USHF.L.U32 UR6, UR6, 0x1, URZ ;  /* 0x0000000106060899 */ /* 0x000fc8000800063f */
[----:B------:R-:W-:Y:S01]  /*0250*/  UISETP.NE.AND UP0, UPT, UR9, URZ, UPT ;  /* 0x0000003f0900728c */ /* 0x000fe2000bf05270 */
[----:B------:R-:W0:Y:S02]  /*0260*/  FENCE.VIEW.ASYNC.S ;  /* 0x00000000000073c6 */ /* 0x000e240000000000 */
[----:B0-----:R0:W1:Y:S05]  /*0270*/  @UP1 SYNCS.EXCH.64 URZ, [UR8+0x38800], UR4 ;  /* 0x03880004083f15b2 */ /* 0x00106a0008000100 */
[----:B------:R0:W2:Y:S01]  /*0280*/  @UP2 SYNCS.EXCH.64 URZ, [UR8+0x38820], UR6 ;  /* 0x03882006083f25b2 */ /* 0x0000a20008000100 */
        /* <DEDUP_REMOVED lines=14> */
[----:B0-----:R3:W4:Y:S08]  /*0370*/  SYNCS.EXCH.64 URZ, [UR8+0x38830], UR4 ;  /* 0x03883004083f75b2 */ /* 0x0017300008000100 */
[----:B------:R3:W0:Y:S01]  /*0380*/  SYNCS.EXCH.64 URZ, [UR8+0x38840], UR6 ;  /* 0x03884006083f75b2 */ /* 0x0006220008000100 */
[----:B------:R3:W0:Y:S01]  /*0390*/  SYNCS.EXCH.64 URZ, [UR8+0x38838], UR4 ;  /* 0x03883804083f75b2 */ /* 0x0006220008000100 */
[----:B------:R3:W0:Y:S02]  /*03a0*/  SYNCS.EXCH.64 URZ, [UR8+0x38848], UR6 ;  /* 0x03884806083f75b2 */ /* 0x0006240008000100 */
[----:B---3--:R-:W-:Y:S01]  /*03b0*/  NOP ;  /* 0x0000000000007918 */ /* 0x008fe20000000000 */
.L_x_428:
[----:B------:R-:W3:Y:S01]  /*03c0*/  SHFL.IDX PT, R3, R2, RZ, 0x1f ;  /* 0x00001fff02037589 */ /* 0x000ee200000e0000 */
[----:B------:R-:W-:Y:S01]  /*03d0*/  NOP ;  /* 0x0000000000007918 */ /* 0x000fe20000000000 */
[----:B---3--:R-:W-:-:S13]  /*03e0*/  ISETP.NE.AND P0, PT, R3, RZ, PT ;  /* 0x000000ff0300720c */ /* 0x008fda0003f05270 */
        /* <DEDUP_REMOVED lines=17> */
[----:B------:R3:W0:Y:S02]  /*0500*/  SYNCS.EXCH.64 URZ, [UR8+0x38868], UR6 ;  /* 0x03886806083f75b2 */ /* 0x0006240008000100 */
[----:B---3--:R-:W-:Y:S01]  /*0510*/  NOP ;  /* 0x0000000000007918 */ /* 0x008fe20000000000 */
.L_x_429:
[----:B------:R-:W3:Y:S01]  /*0520*/  SHFL.IDX PT, R3, R2, RZ, 0x1f ;  /* 0x00001fff02037589 */ /* 0x000ee200000e0000 */
[----:B------:R-:W-:Y:S01]  /*0530*/  NOP ;  /* 0x0000000000007918 */ /* 0x000fe20000000000 */
[----:B---3--:R-:W-:-:S13]  /*0540*/  ISETP.NE.AND P0, PT, R3, RZ, PT ;  /* 0x000000ff0300720c */ /* 0x008fda0003f05270 */
        /* <DEDUP_REMOVED lines=13> */
[----:B------:R3:W0:Y:S02]  /*0620*/  SYNCS.EXCH.64 URZ, [UR6+0x38888], UR4 ;  /* 0x03888804063f75b2 */ /* 0x0006240008000100 */
[----:B---3--:R-:W-:Y:S01]  /*0630*/  NOP ;  /* 0x0000000000007918 */ /* 0x008fe20000000000 */
.L_x_430:
        /* <DEDUP_REMOVED lines=22> */
.L_x_431:
        /* <DEDUP_REMOVED lines=22> */
.L_x_432:
[----:B------:R-:W-:Y:S01]  /*0900*/  PLOP3.LUT P0, PT, PT, PT, UP0, 0x80, 0x0 ;  /* 0x000000000000781c */ /* 0x000fe20003f0f008 */
[----:B------:R-:W-:Y:S01]  /*0910*/  UMOV UR60, 0x1 ;  /* 0x00000001003c7882 */ /* 0x000fe20000000000 */
[----:B------:R-:W-:Y:S01]  /*0920*/  NOP ;  /* 0x0000000000007918 */ /* 0x000fe20000000000 */
[----:B------:R-:W-:Y:S01]  /*0930*/  USEL UR60, UR60, 0x2, !UP0 ;  /* 0x000000023c3c7887 */ /* 0x000fe2000c000000 */
[----:B------:R-:W-:Y:S01]  /*0940*/  BSSY B9, `(.L_x_433) ;  /* 0x000277a000097945 */ /* 0x000fe20003800000 */
[----:B012-4-:R-:W-:Y:S08]  /*0950*/  BAR.SYNC.DEFER_BLOCKING 0x0 ;  /* 0x0000000000007b1d */ /* 0x017ff00000010000 */
[----:B------:R-:W-:Y:S05]  /*0960*/  @!P0 BRA `(.L_x_434) ;  /* 0x00000204008c8947 */ /* 0x000fea0003800000 */
.L_x_435:
[----:B------:R-:W-:-:S08]  /*0970*/  NOP ;  /* 0x0000000000007918 */ /* 0x000fd00000000000 */
[----:B------:R-:W0:Y:S02]  /*0980*/  USETMAXREG.TRY_ALLOC.CTAPOOL UP0, 0xe8 ;  /* 0x000000e8000079c8 */ /* 0x000e240008000600 */
[----:B0-----:R-:W-:-:S13]  /*0990*/  PLOP3.LUT P0, PT, PT, PT, UP0, 0x80, 0x0 ;  /* 0x000000000000781c */ /* 0x001fda0003f0f008 */
[----:B------:R-:W-:Y:S05]  /*09a0*/  @!P0 BRA `(.L_x_435) ;  /* 0xfffffffc00f08947 */ /* 0x000fea000383ffff */
[----:B------:R-:W0:Y:S08]  /*09b0*/  S2UR UR4, SR_CgaCtaId ;  /* 0x00000000000479c3 */ /* 0x000e300000008800 */
[----:B------:R-:W-:Y:S06]  /*09c0*/  BAR.ARV 0x8, 0x180 ;  /* 0x0206000000007b1d */ /* 0x000fec0000002000 */
[----:B------:R-:W-:-:S02]  /*09d0*/  MOV R22, 0x400 ;  /* 0x0000040000167802 */ /* 0x000fc40000000f00 */
[----:B------:R-:W-:Y:S01]  /*09e0*/  BAR.SYNC.DEFER_BLOCKING 0x5, 0x180 ;  /* 0x0146000000007b1d */ /* 0x000fe20000010000 */
[----:B0-----:R-:W-:-:S05]  /*09f0*/  IMAD.U32 R2, RZ, RZ, UR4 ;  /* 0x00000004ff027e24 */ /* 0x001fca000f8e00ff */
[----:B------:R-:W-:Y:S01]  /*0a00*/  ULDC UR4, c[0x0][0xc3c] ;  /* 0x00030f0000047ab9 */ /* 0x000fe20000000800 */
[----:B------:R-:W-:Y:S01]  /*0a10*/  LEA R22, R2, R22, 0x18 ;  /* 0x0000001602167211 */ /* 0x000fe200078ec0ff */
[----:B------:R-:W-:Y:S04]  /*0a20*/  STL [R1+0x58], R2 ;  /* 0x0000580201007387 */ /* 0x000fe80000100800 */
[----:B------:R-:W0:Y:S01]  /*0a30*/  LDS.128 R28, [R22+0x388d0] ;  /* 0x0388d000161c7984 */ /* 0x000e220000000c00 */
[----:B------:R-:W-:Y:S06]  /*0a40*/  BAR.ARV 0x4, 0x180 ;  /* 0x0106000000007b1d */ /* 0x000fec0000002000 */
[----:B0-----:R-:W-:-:S13]  /*0a50*/  ISETP.GE.AND P0, PT, R31, UR4, PT ;  /* 0x000000041f007c0c */ /* 0x001fda000bf06270 */
[----:B------:R-:W-:Y:S05]  /*0a60*/  @P0 BRA `(.L_x_436) ;  /* 0x00000274009c0947 */ /* 0x000fea0003800000 */
[----:B------:R-:W-:Y:S01]  /*0a70*/  VIADD R0, R0, 0xffffff80 ;  /* 0xffffff8000007836 */ /* 0x000fe20000000000 */
[----:B------:R-:W-:Y:S01]  /*0a80*/  R2UR UR4, R22 ;  /* 0x00000000160472ca */ /* 0x000fe200000e0000 */
[----:B------:R-:W-:Y:S01]  /*0a90*/  ULOP3.LUT UR5, UR60, 0x1, URZ, 0xfc, !UPT ;  /* 0x000000013c057892 */ /* 0x000fe2000f8efc3f */
[----:B------:R-:W-:Y:S01]  /*0aa0*/  IMAD.MOV.U32 R212, RZ, RZ, RZ ;  /* 0x000000ffffd47224 */ /* 0x000fe200078e00ff */
[----:B------:R-:W-:Y:S01]  /*0ab0*/  MOV R229, RZ ;  /* 0x000000ff00e57202 */ /* 0x000fe20000000f00 */
[----:B------:R-:W-:Y:S01]  /*0ac0*/  IMAD.MOV.U32 R223, RZ, RZ, RZ ;  /* 0x000000ffffdf7224 */ /* 0x000fe200078e00ff */
[----:B------:R-:W-:Y:S01]  /*0ad0*/  SHF.R.S32.HI R3, RZ, 0x1f, R0 ;  /* 0x0000001fff037819 */ /* 0x000fe20000011400 */
[----:B------:R-:W-:-:S03]  /*0ae0*/  IMAD.MOV.U32 R225, RZ, RZ, RZ ;  /* 0x000000ffffe17224 */ /* 0x000fc600078e00ff */
[CC--:B------:R-:W-:Y:S02]  /*0af0*/  LEA.HI R2, R3.reuse, R0.reuse, RZ, 0x4 ;  /* 0x0000000003027211 */ /* 0x0c0fe400078f20ff */
[CC--:B------:R-:W-:Y:S02]  /*0b00*/  LEA.HI R4, R3.reuse, R0.reuse, RZ, 0x5 ;  /* 0x0000000003047211 */ /* 0x0c0fe400078f28ff */
[----:B------:R-:W-:Y:S01]  /*0b10*/  SHF.R.S32.HI R7, RZ, 0x4, R2 ;  /* 0x00000004ff077819 */ /* 0x000fe20000011402 */
[----:B------:R-:W-:Y:S01]  /*0b20*/  UIADD3 UR4, UR4, 0x14400, URZ ;  /* 0x0001440004047890 */ /* 0x000fe2000fffe03f */
[----:B------:R-:W-:Y:S01]  /*0b30*/  LOP3.LUT R5, R2, 0x3fffff0, RZ, 0xc0, !PT ;  /* 0x03fffff002057812 */ /* 0x000fe200078ec0ff */
[----:B------:R-:W-:Y:S01]  /*0b40*/  IMAD.SHL.U32 R4, R4, 0x20, RZ ;  /* 0x0000002004047824 */ /* 0x000fe200078e00ff */
[----:B------:R-:W-:Y:S02]  /*0b50*/  LEA.HI R2, R2, R7, RZ, 0x1 ;  /* 0x0000000702027211 */ /* 0x000fe400078f08ff */
[----:B------:R-:W-:Y:S01]  /*0b60*/  LEA.HI R219, R3, R0, RZ, 0x3 ;  /* 0x0000000003db7211 */ /* 0x000fe200078f18ff */
[----:B------:R-:W-:Y:S01]  /*0b70*/  IMAD.IADD R5, R0, 0x1, -R5 ;  /* 0x0000000100057824 */ /* 0x000fe200078e0a05 */
[----:B------:R-:W-:-:S02]  /*0b80*/  LOP3.LUT R4, R4, 0xfffffc00, RZ, 0xc0, !PT ;  /* 0xfffffc0004047812 */ /* 0x000fc400078ec0ff */
[----:B------:R-:W-:Y:S02]  /*0b90*/  LOP3.LUT R2, R2, 0x1ffffffe, RZ, 0xc0, !PT ;  /* 0x1ffffffe02027812 */ /* 0x000fe400078ec0ff */
[----:B------:R-:W-:Y:S01]  /*0ba0*/  LOP3.LUT R9, R219, 0xfffffff8, RZ, 0xc0, !PT ;  /* 0xfffffff8db097812 */ /* 0x000fe200078ec0ff */
[----:B------:R-:W-:Y:S01]  /*0bb0*/  IMAD R5, R5, 0x40, R4 ;  /* 0x0000004005057824 */ /* 0x000fe200078e0204 */
[----:B------:R-:W-:Y:S01]  /*0bc0*/  LEA.HI R3, R3, R0, RZ, 0x6 ;  /* 0x0000000003037211 */ /* 0x000fe200078f30ff */
[----:B------:R-:W-:Y:S01]  /*0bd0*/  IMAD.IADD R2, R7, 0x1, -R2 ;  /* 0x0000000107027824 */ /* 0x000fe200078e0a02 */
[----:B------:R-:W-:Y:S01]  /*0be0*/  SHF.R.S32.HI R219, RZ, 0x3, R219 ;  /* 0x00000003ffdb7819 */ /* 0x000fe200000114db */
[----:B------:R-:W-:Y:S02]  /*0bf0*/  IMAD.IADD R8, R0, 0x1, -R9 ;  /* 0x0000000100087824 */ /* 0x000fe400078e0a09 */
[----:B------:R-:W-:Y:S02]  /*0c00*/  IMAD R0, R2, 0x8, R5 ;  /* 0x0000000802007824 */ /* 0x000fe400078e0205 */
[----:B------:R-:W-:-:S02]  /*0c10*/  IMAD.SHL.U32 R214, R8, 0x4, RZ ;  /* 0x0000000408d67824 */ /* 0x000fc400078e00ff */
[----:B------:R-:W-:Y:S01]  /*0c20*/  IMAD.SHL.U32 R3, R3, 0x8, RZ ;  /* 0x0000000803037824 */ /* 0x000fe200078e00ff */
[----:B------:R0:W-:Y:S01]  /*0c30*/  STL [R1+0x78], R0 ;  /* 0x0000780001007387 */ /* 0x0001e20000100800 */
[C---:B------:R-:W-:Y:S01]  /*0c40*/  IMAD.SHL.U32 R224, R219.reuse, 0x40, RZ ;  /* 0x00000040dbe07824 */ /* 0x040fe200078e00ff */
[C---:B------:R-:W-:Y:S01]  /*0c50*/  IADD3 R221, R214.reuse, 0x20, RZ ;  /* 0x00000020d6dd7810 */ /* 0x040fe20007ffe0ff */
[----:B------:R-:W-:Y:S01]  /*0c60*/  VIADD R6, R219, 0x40 ;  /* 0x00000040db067836 */ /* 0x000fe20000000000 */
[----:B------:R-:W-:Y:S01]  /*0c70*/  LOP3.LUT R228, R3, 0xfffffe00, RZ, 0xc0, !PT ;  /* 0xfffffe0003e47812 */ /* 0x000fe200078ec0ff */
[----:B------:R-:W-:Y:S01]  /*0c80*/  VIADD R220, R214, 0x40 ;  /* 0x00000040d6dc7836 */ /* 0x000fe20000000000 */
[----:B------:R-:W-:Y:S01]  /*0c90*/  STL [R1+0x64], R8 ;  /* 0x0000640801007387 */ /* 0x000fe20000100800 */
[----:B------:R-:W-:Y:S01]  /*0ca0*/  IMAD.U32 R2, RZ, RZ, UR4 ;  /* 0x00000004ff027e24 */ /* 0x000fe2000f8e00ff */
[----:B------:R-:W-:Y:S01]  /*0cb0*/  LOP3.LUT R224, R224, 0x1c0, RZ, 0xc0, !PT ;  /* 0x000001c0e0e07812 */ /* 0x000fe200078ec0ff */
[----:B------:R-:W-:Y:S01]  /*0cc0*/  IMAD.IADD R213, R214, 0x1, R220 ;  /* 0x00000001d6d57824 */ /* 0x000fe200078e02dc */
[----:B------:R-:W-:Y:S01]  /*0cd0*/  SHF.R.S32.HI R3, RZ, 0x1f, R6 ;  /* 0x0000001fff037819 */ /* 0x000fe20000011406 */
[----:B0-----:R-:W-:Y:S01]  /*0ce0*/  IMAD.U32 R0, RZ, RZ, UR5 ;  /* 0x00000005ff007e24 */ /* 0x001fe2000f8e00ff */
[----:B------:R-:W-:Y:S01]  /*0cf0*/  STL [R1+0x70], RZ ;  /* 0x000070ff01007387 */ /* 0x000fe20000100800 */
[----:B------:R-:W-:Y:S01]  /*0d00*/  VIADD R0, R219, 0x20 ;  /* 0x00000020db007836 */ /* 0x000fe20000000000 */
[----:B------:R-:W-:Y:S01]  /*0d10*/  LEA.HI R3, R3, R6, RZ, 0x3 ;  /* 0x0000000603037211 */ /* 0x000fe200078f18ff */
[----:B------:R-:W-:Y:S01]  /*0d20*/  IMAD.SHL.U32 R16, R8, 0x8, RZ ;  /* 0x0000000808107824 */ /* 0x000fe200078e00ff */
[----:B------:R0:W-:Y:S01]  /*0d30*/  STL [R1+0x6c], R2 ;  /* 0x00006c0201007387 */ /* 0x0001e20000100800 */
[----:B------:R-:W-:Y:S01]  /*0d40*/  VIADD R222, R214, 0x60 ;  /* 0x00000060d6de7836 */ /* 0x000fe20000000000 */
[----:B------:R-:W-:Y:S01]  /*0d50*/  SHF.R.S32.HI R5, RZ, 0x1f, R0 ;  /* 0x0000001fff057819 */ /* 0x000fe20000011400 */
[----:B------:R-:W-:Y:S01]  /*0d60*/  IMAD.SHL.U32 R3, R3, 0x40, RZ ;  /* 0x0000004003037824 */ /* 0x000fe200078e00ff */
[----:B------:R-:W-:Y:S01]  /*0d70*/  SHF.R.S32.HI R17, RZ, 0x1f, R16 ;  /* 0x0000001fff117819 */ /* 0x000fe20000011410 */
[----:B------:R-:W-:Y:S01]  /*0d80*/  VIADD R18, R16, 0x80 ;  /* 0x0000008010127836 */ /* 0x000fe20000000000 */
[----:B------:R-:W-:Y:S01]  /*0d90*/  LEA.HI R5, R5, R0, RZ, 0x3 ;  /* 0x0000000005057211 */ /* 0x000fe200078f18ff */
[----:B------:R-:W-:-:S02]  /*0da0*/  IMAD.SHL.U32 R0, R0, 0x40, RZ ;  /* 0x0000004000007824 */ /* 0x000fc400078e00ff */
[----:B------:R-:W-:Y:S01]  /*0db0*/  VIADD R19, R16, 0xc0 ;  /* 0x000000c010137836 */ /* 0x000fe20000000000 */
[----:B------:R-:W-:Y:S01]  /*0dc0*/  SHF.R.S32.HI R218, RZ, 0x1f, R18 ;  /* 0x0000001fffda7819 */ /* 0x000fe20000011412 */
[----:B0-----:R-:W-:Y:S01]  /*0dd0*/  IMAD.SHL.U32 R2, R6, 0x40, RZ ;  /* 0x0000004006027824 */ /* 0x001fe200078e00ff */
[----:B------:R-:W-:Y:S01]  /*0de0*/  LOP3.LUT R4, R0, 0x1c0, RZ, 0xc0, !PT ;  /* 0x000001c000047812 */ /* 0x000fe200078ec0ff */
[----:B------:R-:W-:Y:S01]  /*0df0*/  IMAD.SHL.U32 R5, R5, 0x40, RZ ;  /* 0x0000004005057824 */ /* 0x000fe200078e00ff */
[----:B------:R-:W-:Y:S02]  /*0e00*/  SHF.R.U32.HI R0, RZ, 0x3, R224 ;  /* 0x00000003ff007819 */ /* 0x000fe400000116e0 */
[----:B------:R-:W-:Y:S02]  /*0e10*/  SHF.R.S32.HI R0, RZ, 0x1f, R213 ;  /* 0x0000001fff007819 */ /* 0x000fe400000114d5 */
[----:B------:R-:W-:Y:S02]  /*0e20*/  LOP3.LUT R2, R2, 0x1c0, RZ, 0xc0, !PT ;  /* 0x000001c002027812 */ /* 0x000fe400078ec0ff */
[----:B------:R-:W-:-:S02]  /*0e30*/  LEA.HI R0, R0, R213, RZ, 0x3 ;  /* 0x000000d500007211 */ /* 0x000fc400078f18ff */
[----:B------:R-:W-:Y:S02]  /*0e40*/  SHF.R.U32.HI R6, RZ, 0x3, R4 ;  /* 0x00000003ff067819 */ /* 0x000fe40000011604 */
[----:B------:R-:W-:Y:S02]  /*0e50*/  SHF.R.U32.HI R4, RZ, 0x3, R2 ;  /* 0x00000003ff047819 */ /* 0x000fe40000011602 */
[----:B------:R-:W-:Y:S02]  /*0e60*/  LOP3.LUT R23, R0, 0xfffffff8, RZ, 0xc0, !PT ;  /* 0xfffffff800177812 */ /* 0x000fe400078ec0ff */
[----:B------:R-:W-:Y:S02]  /*0e70*/  LOP3.LUT R2, R5, 0xfffffe00, RZ, 0xc0, !PT ;  /* 0xfffffe0005027812 */ /* 0x000fe400078ec0ff */
[----:B------:R-:W-:Y:S02]  /*0e80*/  LOP3.LUT R0, R3, 0xfffffe00, RZ, 0xc0, !PT ;  /* 0xfffffe0003007812 */ /* 0x000fe400078ec0ff */
[----:B------:R-:W-:Y:S01]  /*0e90*/  SHF.R.S32.HI R217, RZ, 0x1f, R19 ;  /* 0x0000001fffd97819 */ /* 0x000fe20000011413 */
[----:B------:R0:W-:Y:S01]  /*0ea0*/  STL [R1+0x54], R2 ;  /* 0x0000540201007387 */ /* 0x0001e20000100800 */
[----:B------:R-:W-:-:S03]  /*0eb0*/  SHF.R.S32.HI R216, RZ, 0x1f, R23 ;  /* 0x0000001fffd87819 */ /* 0x000fc60000011417 */
[----:B------:R0:W-:Y:S04]  /*0ec0*/  STL [R1+0x50], R0 ;  /* 0x0000500001007387 */ /* 0x0001e80000100800 */
.L_x_674:
[----:B012-4-:R-:W0:Y:S01]  /*0ed0*/  LDC.64 R2, c[0x0][0xc88] ;  /* 0x00032200ff027b82 */ /* 0x017e220000000a00 */
[----:B------:R-:W-:Y:S01]  /*0ee0*/  ULDC.64 UR10, c[0x0][0x208] ;  /* 0x00008200000a7ab9 */ /* 0x000fe20000000a00 */
[----:B------:R-:W-:Y:S01]  /*0ef0*/  ULDC.64 UR4, c[0x0][0xa28] ;  /* 0x00028a0000047ab9 */ /* 0x000fe20000000a00 */
[----:B------:R-:W-:Y:S01]  /*0f00*/  ULDC.64 UR8, c[0x0][0xa18] ;  /* 0x0002860000087ab9 */ /* 0x000fe20000000a00 */
[----:B------:R-:W-:Y:S01]  /*0f10*/  ULDC.64 UR6, c[0x0][0xa08] ;  /* 0x0002820000067ab9 */ /* 0x000fe20000000a00 */
[----:B0-----:R-:W-:-:S05]  /*0f20*/  IMAD.WIDE R2, R31, 0x4, R2 ;  /* 0x000000041f027825 */ /* 0x001fca00078e0202 */
[----:B------:R-:W2:Y:S01]  /*0f30*/  LDG.E R8, desc[UR10][R2.64] ;  /* 0x0000000a02087981 */ /* 0x000ea2000c1e1900 */
[----:B------:R-:W-:Y:S01]  /*0f40*/  ISETP.NE.U32.AND P2, PT, RZ, UR4, PT ;  /* 0x00000004ff007c0c */ /* 0x000fe2000bf45070 */
[----:B------:R-:W-:Y:S01]  /*0f50*/  IMAD.MOV.U32 R120, RZ, RZ, RZ ;  /* 0x000000ffff787224 */ /* 0x000fe200078e00ff */
[----:B------:R-:W-:Y:S02]  /*0f60*/  ISETP.NE.U32.AND P1, PT, RZ, UR8, PT ;  /* 0x00000008ff007c0c */ /* 0x000fe4000bf25070 */
[----:B------:R-:W-:Y:S02]  /*0f70*/  ISETP.NE.AND.EX P2, PT, RZ, UR5, PT, P2 ;  /* 0x00000005ff007c0c */ /* 0x000fe4000bf45320 */
[----:B------:R-:W-:Y:S02]  /*0f80*/  ISETP.NE.AND.EX P1, PT, RZ, UR9, PT, P1 ;  /* 0x00000009ff007c0c */ /* 0x000fe4000bf25310 */
[----:B------:R-:W-:-:S04]  /*0f90*/  ISETP.NE.U32.AND P0, PT, RZ, UR6, PT ;  /* 0x00000006ff007c0c */ /* 0x000fc8000bf05070 */
[----:B------:R-:W-:Y:S02]  /*0fa0*/  ISETP.NE.AND.EX P0, PT, RZ, UR7, PT, P0 ;  /* 0x00000007ff007c0c */ /* 0x000fe4000bf05300 */
[----:B--2---:R-:W-:Y:S01]  /*0fb0*/  SHF.R.S32.HI R0, RZ, 0x1f, R8 ;  /* 0x0000001fff007819 */ /* 0x004fe20000011408 */
[----:B------:R0:W-:Y:S02]  /*0fc0*/  STL [R1+0x60], R8 ;  /* 0x0000600801007387 */ /* 0x0001e40000100800 */
[C---:B------:R-:W-:Y:S01]  /*0fd0*/  @P2 LEA R2, P3, R8.reuse, UR4, 0x2 ;  /* 0x0000000408022c11 */ /* 0x040fe2000f8610ff */
[----:B------:R-:W-:Y:S01]  /*0fe0*/  ULDC UR4, c[0x0][0x288] ;  /* 0x0000a20000047ab9 */ /* 0x000fe20000000800 */
[C-C-:B------:R-:W-:Y:S01]  /*0ff0*/  SHF.L.U64.HI R27, R8.reuse, 0x2, R0.reuse ;  /* 0x00000002081b7819 */ /* 0x140fe20000010200 */
[----:B------:R0:W-:Y:S01]  /*1000*/  STL [R1+0x74], R29 ;  /* 0x0000741d01007387 */ /* 0x0001e20000100800 */
[C---:B------:R-:W-:Y:S01]  /*1010*/  @P2 LEA.HI.X R3, R8.reuse, UR5, R0, 0x2, P3 ;  /* 0x0000000508032c11 */ /* 0x040fe200098f1400 */
[----:B------:R-:W-:-:S02]  /*1020*/  IMAD.SHL.U32 R26, R8, 0x4, RZ ;  /* 0x00000004081a7824 */ /* 0x000fc400078e00ff */
[----:B------:R0:W-:Y:S01]  /*1030*/  STL [R1+0x68], R30 ;  /* 0x0000681e01007387 */ /* 0x0001e20000100800 */
[----:B------:R-:W-:Y:S02]  /*1040*/  IMAD.MOV.U32 R0, RZ, RZ, RZ ;  /* 0x000000ffff007224 */ /* 0x000fe400078e00ff */
[----:B------:R-:W-:Y:S01]  /*1050*/  IMAD.U32 R140, RZ, RZ, UR4 ;  /* 0x00000004ff8c7e24 */ /* 0x000fe2000f8e00ff */
[----:B------:R-:W-:Y:S01]  /*1060*/  ULDC.64 UR4, c[0x0][0x418] ;  /* 0x0001060000047ab9 */ /* 0x000fe20000000a00 */
[C---:B------:R-:W-:Y:S01]  /*1070*/  IADD3 R6, P4, R26.reuse, UR6, RZ ;  /* 0x000000061a067c10 */ /* 0x040fe2000ff9e0ff */
[----:B------:R-:W-:Y:S01]  /*1080*/  UISETP.NE.U32.AND UP0, UPT, UR4, URZ, UPT ;  /* 0x0000003f0400728c */ /* 0x000fe2000bf05070 */
[----:B------:R0:W5:Y:S01]  /*1090*/  @P2 LDG.E R0, desc[UR10][R2.64] ;  /* 0x0000000a02002981 */ /* 0x000162000c1e1900 */
[----:B------:R-:W-:Y:S01]  /*10a0*/  @P1 IADD3 R4, P2, R26, UR8, RZ ;  /* 0x000000081a041c10 */ /* 0x000fe2000ff5e0ff */
[----:B------:R-:W-:Y:S01]  /*10b0*/  ULDC UR4, c[0x0][0x424] ;  /* 0x0001090000047ab9 */ /* 0x000fe20000000800 */
[----:B------:R-:W-:Y:S01]  /*10c0*/  UISETP.NE.AND.EX UP0, UPT, UR5, URZ, UPT, UP0 ;  /* 0x0000003f0500728c */ /* 0x000fe2000bf05300 */
[C---:B------:R-:W-:Y:S01]  /*10d0*/  IADD3.X R7, R27.reuse, UR7, RZ, P4, !PT ;  /* 0x000000071b077c10 */ /* 0x040fe2000a7fe4ff */
[----:B------:R-:W-:Y:S01]  /*10e0*/  ULDC.64 UR6, c[0x0][0xa20] ;  /* 0x0002880000067ab9 */ /* 0x000fe20000000a00 */
[----:B------:R-:W-:Y:S01]  /*10f0*/  @P1 IADD3.X R5, R27, UR9, RZ, P2, !PT ;  /* 0x000000091b051c10 */ /* 0x000fe200097fe4ff */
[----:B------:R-:W-:Y:S01]  /*1100*/  USEL UR4, UR4, 0x1, UP0 ;  /* 0x0000000104047887 */ /* 0x000fe20008000000 */
[----:B------:R-:W-:Y:S01]  /*1110*/  ISETP.NE.U32.AND P2, PT, RZ, UR6, PT ;  /* 0x00000006ff007c0c */ /* 0x000fe2000bf45070 */
[----:B------:R-:W-:Y:S01]  /*1120*/  ULDC UR5, c[0x0][0x2f0] ;  /* 0x0000bc0000057ab9 */ /* 0x000fe20000000800 */
[----:B------:R0:W5:Y:S01]  /*1130*/  @P0 LDG.E R120, desc[UR10][R6.64] ;  /* 0x0000000a06780981 */ /* 0x000162000c1e1900 */
[----:B------:R-:W-:Y:S01]  /*1140*/  UIMAD UR4, UR4, UR5, URZ ;  /* 0x00000005040472a4 */ /* 0x000fe2000f8e023f */
[----:B------:R-:W-:-:S02]  /*1150*/  ISETP.NE.AND.EX P2, PT, RZ, UR7, PT, P2 ;  /* 0x00000007ff007c0c */ /* 0x000fc4000bf45320 */
[----:B------:R0:W5:Y:S01]  /*1160*/  @P1 LDG.E R140, desc[UR10][R4.64] ;  /* 0x0000000a048c1981 */ /* 0x000162000c1e1900 */
[----:B------:R-:W-:Y:S01]  /*1170*/  ULDC UR5, c[0x0][0x348] ;  /* 0x0000d20000057ab9 */ /* 0x000fe20000000800 */
[----:B------:R-:W-:Y:S01]  /*1180*/  IMAD.MOV.U32 R91, RZ, RZ, R8 ;  /* 0x000000ffff5b7224 */ /* 0x000fe200078e0008 */
[----:B---3--:R-:W-:Y:S08]  /*1190*/  @P1 BRA `(.L_x_437) ;  /* 0x0000000000281947 */ /* 0x008ff00003800000 */
[----:B------:R-:W-:Y:S02]  /*11a0*/  ULDC.64 UR8, c[0x0][0xa00] ;  /* 0x0002800000087ab9 */ /* 0x000fe40000000a00 */
[----:B------:R-:W-:-:S04]  /*11b0*/  ISETP.NE.U32.AND P1, PT, RZ, UR8, PT ;  /* 0x00000008ff007c0c */ /* 0x000fc8000bf25070 */
[----:B------:R-:W-:-:S13]  /*11c0*/  ISETP.NE.AND.EX P1, PT, RZ, UR9, PT, P1 ;  /* 0x00000009ff007c0c */ /* 0x000fda000bf25310 */
[----:B------:R-:W-:Y:S05]  /*11d0*/  @!P1 BRA `(.L_x_437) ;  /* 0x0000000000189947 */ /* 0x000fea0003800000 */
[----:B0-----:R-:W0:Y:S01]  /*11e0*/  LDC.64 R2, c[0x0][0xa00] ;  /* 0x00028000ff027b82 */ /* 0x001e220000000a00 */
[----:B------:R-:W-:Y:S01]  /*11f0*/  ULDC.64 UR8, c[0x0][0x208] ;  /* 0x0000820000087ab9 */ /* 0x000fe20000000a00 */
[----:B0-----:R-:W-:-:S05]  /*1200*/  IMAD.WIDE R2, R91, 0x4, R2 ;  /* 0x000000045b027825 */ /* 0x001fca00078e0202 */
[----:B-----5:R-:W2:Y:S04]  /*1210*/  LDG.E R140, desc[UR8][R2.64] ;  /* 0x00000008028c7981 */ /* 0x020ea8000c1e1900 */
[----:B------:R-:W2:Y:S02]  /*1220*/  LDG.E R5, desc[UR8][R2.64+0x4] ;  /* 0x0000040802057981 */ /* 0x000ea4000c1e1900 */
[----:B--2---:R-:W-:-:S07]  /*1230*/  IMAD.IADD R140, R5, 0x1, -R140 ;  /* 0x00000001058c7824 */ /* 0x004fce00078e0a8c */
.L_x_437:
[----:B------:R-:W-:Y:S01]  /*1240*/  IMAD.U32 R24, RZ, RZ, UR5 ;  /* 0x00000005ff187e24 */ /* 0x000fe2000f8e00ff */
[----:B------:R-:W-:Y:S01]  /*1250*/  MOV R25, UR4 ;  /* 0x0000000400197c02 */ /* 0x000fe20008000f00 */
[----:B------:R-:W-:Y:S06]  /*1260*/  @!P2 BRA `(.L_x_438) ;  /* 0x000000000014a947 */ /* 0x000fec0003800000 */
[----:B0-----:R-:W-:Y:S01]  /*1270*/  IADD3 R2, P0, R26, UR6, RZ ;  /* 0x000000061a027c10 */ /* 0x001fe2000ff1e0ff */
[----:B------:R-:W-:-:S03]  /*1280*/  ULDC.64 UR4, c[0x0][0x208] ;  /* 0x0000820000047ab9 */ /* 0x000fc60000000a00 */
[----:B------:R-:W-:-:S05]  /*1290*/  IADD3.X R3, R27, UR7, RZ, P0, !PT ;  /* 0x000000071b037c10 */ /* 0x000fca00087fe4ff */
[----:B------:R1:W5:Y:S01]  /*12a0*/  LDG.E R25, desc[UR4][R2.64] ;  /* 0x0000000402197981 */ /* 0x000362000c1e1900 */
[----:B------:R-:W-:Y:S05]  /*12b0*/  BRA `(.L_x_439) ;  /* 0x0000000000147947 */ /* 0x000fea0003800000 */
.L_x_438:
[----:B------:R-:W-:Y:S05]  /*12c0*/  @!P0 BRA `(.L_x_439) ;  /* 0x0000000000108947 */ /* 0x000fea0003800000 */
[----:B------:R-:W-:Y:S02]  /*12d0*/  ULDC.64 UR4, c[0x0][0x208] ;  /* 0x0000820000047ab9 */ /* 0x000fe40000000a00 */
[----:B0-----:R-:W2:Y:S04]  /*12e0*/  LDG.E R2, desc[UR4][R6.64] ;  /* 0x0000000406027981 */ /* 0x001ea8000c1e1900 */
[----:B------:R-:W2:Y:S02]  /*12f0*/  LDG.E R25, desc[UR4][R6.64+0x4] ;  /* 0x0000040406197981 */ /* 0x000ea4000c1e1900 */
[----:B--2---:R-:W-:-:S07]  /*1300*/  IMAD.IADD R25, R25, 0x1, -R2 ;  /* 0x0000000119197824 */ /* 0x004fce00078e0a02 */
.L_x_439:
[----:B------:R-:W-:Y:S01]  /*1310*/  ULDC.64 UR4, c[0x0][0xa10] ;  /* 0x0002840000047ab9 */ /* 0x000fe20000000a00 */
[----:B------:R-:W-:Y:S01]  /*1320*/  ULDC.64 UR6, c[0x0][0x208] ;  /* 0x0000820000067ab9 */ /* 0x000fe20000000a00 */
[----:B------:R-:W-:-:S04]  /*1330*/  ISETP.NE.U32.AND P0, PT, RZ, UR4, PT ;  /* 0x00000004ff007c0c */ /* 0x000fc8000bf05070 */
[----:B------:R-:W-:Y:S01]  /*1340*/  ISETP.NE.AND.EX P0, PT, RZ, UR5, PT, P0 ;  /* 0x00000005ff007c0c */ /* 0x000fe2000bf05300 */
[----:B0----5:R-:W-:Y:S01]  /*1350*/  IMAD.IADD R8, R25, 0x1, -R0 ;  /* 0x0000000119087824 */ /* 0x021fe200078e0a00 */
[----:B------:R-:W-:-:S11]  /*1360*/  ULDC.64 UR4, c[0x0][0xa30] ;  /* 0x00028c0000047ab9 */ /* 0x000fd60000000a00 */
[----:B-1----:R-:W0:Y:S02]  /*1370*/  @P0 LDC.64 R2, c[0x0][0xa10] ;  /* 0x00028400ff020b82 */ /* 0x002e240000000a00 */
[----:B0-----:R-:W-:-:S05]  /*1380*/  @P0 IMAD.WIDE R2, R91, 0x4, R2 ;  /* 0x000000045b020825 */ /* 0x001fca00078e0202 */
[----:B------:R-:W2:Y:S04]  /*1390*/  @P0 LDG.E R6, desc[UR6][R2.64] ;  /* 0x0000000602060981 */ /* 0x000ea8000c1e1900 */
[----:B------:R-:W2:Y:S01]  /*13a0*/  @P0 LDG.E R7, desc[UR6][R2.64+0x4] ;  /* 0x0000040602070981 */ /* 0x000ea2000c1e1900 */
[----:B------:R-:W-:Y:S01]  /*13b0*/  IMAD.MOV R116, RZ, RZ, -R8 ;  /* 0x000000ffff747224 */ /* 0x000fe200078e0a08 */
[----:B------:R-:W-:Y:S01]  /*13c0*/  ISETP.NE.U32.AND P1, PT, RZ, UR4, PT ;  /* 0x00000004ff007c0c */ /* 0x000fe2000bf25070 */
[----:B------:R-:W-:-:S03]  /*13d0*/  IMAD.MOV.U32 R136, RZ, RZ, R25 ;  /* 0x000000ffff887224 */ /* 0x000fc600078e0019 */
[----:B------:R-:W-:Y:S02]  /*13e0*/  VIMNMX R116, RZ, R116, !PT ;  /* 0x00000074ff747248 */ /* 0x000fe40007fe0100 */
[----:B------:R-:W-:-:S13]  /*13f0*/  ISETP.NE.AND.EX P1, PT, RZ, UR5, PT, P1 ;  /* 0x00000005ff007c0c */ /* 0x000fda000bf25310 */
[----:B------:R-:W-:-:S04]  /*1400*/  @P1 IADD3 R4, P2, R26, UR4, RZ ;  /* 0x000000041a041c10 */ /* 0x000fc8000ff5e0ff */
[----:B------:R-:W-:-:S05]  /*1410*/  @P1 IADD3.X R5, R27, UR5, RZ, P2, !PT ;  /* 0x000000051b051c10 */ /* 0x000fca00097fe4ff */
[----:B------:R0:W5:Y:S01]  /*1420*/  @P1 LDG.E R136, desc[UR6][R4.64] ;  /* 0x0000000604881981 */ /* 0x000162000c1e1900 */
[----:B--2---:R-:W-:-:S04]  /*1430*/  @P0 IMAD.IADD R24, R7, 0x1, -R6 ;  /* 0x0000000107180824 */ /* 0x004fc800078e0a06 */
[----:B------:R-:W-:-:S04]  /*1440*/  IMAD.IADD R180, R8, 0x1, R24 ;  /* 0x0000000108b47824 */ /* 0x000fc800078e0218 */
[----:B------:R-:W-:-:S04]  /*1450*/  VIADD R0, R180, 0x4f ;  /* 0x0000004fb4007836 */ /* 0x000fc80000000000 */
[----:B------:R-:W-:-:S05]  /*1460*/  IMAD.HI R0, R0, 0x66666667, RZ ;  /* 0x6666666700007827 */ /* 0x000fca00078e02ff */
[----:B------:R-:W-:-:S04]  /*1470*/  SHF.R.U32.HI R181, RZ, 0x1f, R0 ;  /* 0x0000001fffb57819 */ /* 0x000fc80000011600 */
[----:B------:R-:W-:-:S05]  /*1480*/  LEA.HI.SX32 R181, R0, R181, 0x1b ;  /* 0x000000b500b57211 */ /* 0x000fca00078fdaff */
[----:B------:R-:W-:-:S05]  /*1490*/  IMAD R3, R181, 0x50, -R8 ;  /* 0x00000050b5037824 */ /* 0x000fca00078e0a08 */
[----:B------:R-:W-:-:S04]  /*14a0*/  VIMNMX R3, R3, R24, PT ;  /* 0x0000001803037248 */ /* 0x000fc80003fe0100 */
[----:B------:R-:W-:Y:S01]  /*14b0*/  ISETP.GT.AND P0, PT, R3, R116, PT ;  /* 0x000000740300720c */ /* 0x000fe20003f04270 */
[----:B------:R-:W-:-:S05]  /*14c0*/  IMAD.WIDE.U32 R116, R116, -0x33333333, RZ ;  /* 0xcccccccd74747825 */ /* 0x000fca00078e00ff */
[----:B------:R-:W-:-:S05]  /*14d0*/  SHF.R.U32.HI R116, RZ, 0x6, R117 ;  /* 0x00000006ff747819 */ /* 0x000fca0000011675 */
[----:B------:R-:W-:Y:S02]  /*14e0*/  IMAD.MOV.U32 R2, RZ, RZ, R116 ;  /* 0x000000ffff027224 */ /* 0x000fe400078e0074 */
[----:B------:R-:W-:-:S04]  /*14f0*/  @P0 VIADD R0, R3, 0x4f ;  /* 0x0000004f03000836 */ /* 0x000fc80000000000 */
[----:B------:R-:W-:-:S05]  /*1500*/  @P0 IMAD.HI R0, R0, 0x66666667, RZ ;  /* 0x6666666700000827 */ /* 0x000fca00078e02ff */
[----:B------:R-:W-:-:S04]  /*1510*/  @P0 SHF.R.U32.HI R3, RZ, 0x1f, R0 ;  /* 0x0000001fff030819 */ /* 0x000fc80000011600 */
[----:B------:R-:W-:Y:S02]  /*1520*/  @P0 LEA.HI.SX32 R2, R0, R3, 0x1b ;  /* 0x0000000300020211 */ /* 0x000fe400078fdaff */
[----:B------:R-:W-:Y:S02]  /*1530*/  PLOP3.LUT P0, PT, PT, PT, PT, 0x80, 0x0 ;  /* 0x000000000000781c */ /* 0x000fe40003f0f070 */
[----:B------:R-:W-:-:S13]  /*1540*/  ISETP.GT.AND P1, PT, R2, R116, PT ;  /* 0x000000740200720c */ /* 0x000fda0003f24270 */
[----:B0-----:R-:W-:Y:S05]  /*1550*/  @!P1 BRA `(.L_x_440) ;  /* 0x0000009800f09947 */ /* 0x001fea0003800000 */
[----:B------:R-:W-:Y:S01]  /*1560*/  VIADD R0, R22, 0x24400 ;  /* 0x0002440016007836 */ /* 0x000fe20000000000 */
[----:B------:R-:W-:Y:S04]  /*1570*/  BSSY B6, `(.L_x_441) ;  /* 0x0000013000067945 */ /* 0x000fe80003800000 */
[----:B------:R-:W-:-:S13]  /*1580*/  LOP3.LUT P0, RZ, R0, 0x3ff, RZ, 0xc0, !PT ;  /* 0x000003ff00ff7812 */ /* 0x000fda000780c0ff */
[----:B------:R-:W-:Y:S05]  /*1590*/  @!P0 BRA `(.L_x_442) ;  /* 0x0000000000408947 */ /* 0x000fea0003800000 */
        /* <DEDUP_REMOVED lines=15> */
[----:B-1---5:R-:W-:Y:S05]  /*1690*/  CALL.ABS.NOINC R14 ;  /* 0x000000000e007343 */ /* 0x022fea0003c00000 */
.L_x_442:
[----:B------:R-:W-:Y:S05]  /*16a0*/  BSYNC B6 ;  /* 0x0000000000067941 */ /* 0x000fea0003800000 */
.L_x_441:
        /* <DEDUP_REMOVED lines=20> */
.L_x_444:
[----:B------:R-:W-:Y:S05]  /*17f0*/  BSYNC B6 ;  /* 0x0000000000067941 */ /* 0x000fea0003800000 */
.L_x_443:
[----:B------:R-:W-:Y:S01]  /*1800*/  ULDC.64 UR4, c[0x0][0x9f8] ;  /* 0x00027e0000047ab9 */ /* 0x000fe20000000a00 */
[----:B------:R-:W0:Y:S01]  /*1810*/  LDC R115, c[0x0][0x3f4] ;  /* 0x0000fd00ff737b82 */ /* 0x000e220000000800 */
[----:B------:R-:W-:Y:S01]  /*1820*/  ISETP.NE.U32.AND P0, PT, RZ, UR4, PT ;  /* 0x00000004ff007c0c */ /* 0x000fe2000bf05070 */
[----:B------:R-:W2:Y:S03]  /*1830*/  LDL R21, [R1+0x50] ;  /* 0x0000500001157983 */ /* 0x000ea60000100800 */
[----:B------:R-:W-:Y:S01]  /*1840*/  ISETP.NE.AND.EX P0, PT, RZ, UR5, PT, P0 ;  /* 0x00000005ff007c0c */ /* 0x000fe2000bf05300 */
[----:B------:R-:W-:Y:S01]  /*1850*/  ULDC.64 UR6, c[0x0][0x208] ;  /* 0x0000820000067ab9 */ /* 0x000fe20000000a00 */
[----:B------:R-:W3:Y:S01]  /*1860*/  LDL R31, [R1+0x54] ;  /* 0x00005400011f7983 */ /* 0x000ee20000100800 */
[----:B------:R-:W1:Y:S08]  /*1870*/  LDC.64 R92, c[0x0][0x408] ;  /* 0x00010200ff5c7b82 */ /* 0x000e700000000a00 */
[----:B------:R-:W4:Y:S02]  /*1880*/  LDC.64 R98, c[0x0][0x3f8] ;  /* 0x0000fe00ff627b82 */ /* 0x000f240000000a00 */
[----:B------:R-:W-:Y:S01]  /*1890*/  @P0 IADD3 R4, P1, R26, UR4, RZ ;  /* 0x000000041a040c10 */ /* 0x000fe2000ff3e0ff */
[----:B------:R-:W-:-:S03]  /*18a0*/  ULDC UR4, c[0x0][0x2f4] ;  /* 0x0000bd0000047ab9 */ /* 0x000fc60000000800 */
[----:B------:R-:W-:Y:S02]  /*18b0*/  @P0 IADD3.X R5, R27, UR5, RZ, P1, !PT ;  /* 0x000000051b050c10 */ /* 0x000fe40008ffe4ff */
[----:B------:R-:W-:-:S03]  /*18c0*/  ISETP.GE.AND P1, PT, R213, UR4, PT ;  /* 0x00000004d5007c0c */ /* 0x000fc6000bf26270 */
[----:B------:R0:W3:Y:S01]  /*18d0*/  @P0 LDG.E R91, desc[UR6][R4.64] ;  /* 0x00000006045b0981 */ /* 0x0000e2000c1e1900 */
[----:B------:R-:W-:Y:S02]  /*18e0*/  SEL R3, RZ, 0xffffffff, P1 ;  /* 0xffffffffff037807 */ /* 0x000fe40000800000 */
[----:B------:R-:W-:-:S03]  /*18f0*/  ISETP.GE.AND P0, PT, R16, UR4, PT ;  /* 0x0000000410007c0c */ /* 0x000fc6000bf06270 */
[----:B------:R-:W-:Y:S01]  /*1900*/  IMAD.SHL.U32 R3, R3, 0x2, RZ ;  /* 0x0000000203037824 */ /* 0x000fe200078e00ff */
[----:B------:R-:W-:Y:S02]  /*1910*/  SEL R0, RZ, 0x1, P0 ;  /* 0x00000001ff007807 */ /* 0x000fe40000000000 */
[----:B------:R-:W-:Y:S02]  /*1920*/  ISETP.GE.AND P2, PT, R18, UR4, PT ;  /* 0x0000000412007c0c */ /* 0x000fe4000bf46270 */
[----:B------:R-:W-:Y:S02]  /*1930*/  LOP3.LUT R0, R3, 0x2, R0, 0xe2, !PT ;  /* 0x0000000203007812 */ /* 0x000fe400078ee200 */
[----:B------:R-:W-:Y:S02]  /*1940*/  SEL R3, RZ, 0x4, P2 ;  /* 0x00000004ff037807 */ /* 0x000fe40001000000 */
[----:B0-----:R-:W-:Y:S02]  /*1950*/  ISETP.GE.AND P2, PT, R16, R115, PT ;  /* 0x000000731000720c */ /* 0x001fe40003f46270 */
[----:B------:R-:W-:-:S02]  /*1960*/  LOP3.LUT R4, R0, R3, RZ, 0xfc, !PT ;  /* 0x0000000300047212 */ /* 0x000fc400078efcff */
[----:B------:R-:W-:Y:S02]  /*1970*/  SHF.R.S32.HI R7, RZ, 0x1f, R219 ;  /* 0x0000001fff077819 */ /* 0x000fe400000114db */
[----:B------:R-:W-:Y:S01]  /*1980*/  SEL R3, R115, RZ, P2 ;  /* 0x000000ff73037207 */ /* 0x000fe20001000000 */
[----:B------:R-:W-:Y:S02]  /*1990*/  VIADD R33, R219, 0x40 ;  /* 0x00000040db217836 */ /* 0x000fe40000000000 */
[----:B-1----:R-:W-:Y:S02]  /*19a0*/  IMAD R0, R7, R92, RZ ;  /* 0x0000005c07007224 */ /* 0x002fe400078e02ff */
[----:B------:R-:W-:Y:S02]  /*19b0*/  IMAD.IADD R3, R16, 0x1, R3 ;  /* 0x0000000110037824 */ /* 0x000fe400078e0203 */
[----:B------:R-:W-:Y:S02]  /*19c0*/  VIADD R20, R219, 0x40 ;  /* 0x00000040db147836 */ /* 0x000fe40000000000 */
[----:B----4-:R-:W-:Y:S01]  /*19d0*/  IMAD R6, R7, R98, RZ ;  /* 0x0000006207067224 */ /* 0x010fe200078e02ff */
[----:B------:R-:W-:Y:S01]  /*19e0*/  SHF.L.U32 R33, R33, 0x6, RZ ;  /* 0x0000000621217819 */ /* 0x000fe200000006ff */
[----:B------:R-:W-:Y:S01]  /*19f0*/  IMAD R7, R219, R93, R0 ;  /* 0x0000005ddb077224 */ /* 0x000fe200078e0200 */
[----:B------:R-:W-:Y:S01]  /*1a00*/  SHF.R.S32.HI R0, RZ, 0x1f, R3 ;  /* 0x0000001fff007819 */ /* 0x000fe20000011403 */
[----:B------:R-:W-:Y:S01]  /*1a10*/  IMAD.SHL.U32 R20, R20, 0x40, RZ ;  /* 0x0000004014147824 */ /* 0x000fe200078e00ff */
[----:B------:R-:W-:-:S02]  /*1a20*/  LOP3.LUT R33, R33, 0x1c0, RZ, 0xc0, !PT ;  /* 0x000001c021217812 */ /* 0x000fc400078ec0ff */
[----:B------:R-:W-:Y:S02]  /*1a30*/  LEA.HI R9, R0, R3, RZ, 0x3 ;  /* 0x0000000300097211 */ /* 0x000fe400078f18ff */
[----:B------:R-:W-:Y:S02]  /*1a40*/  LOP3.LUT R20, R20, 0x1c0, RZ, 0xc0, !PT ;  /* 0x000001c014147812 */ /* 0x000fe400078ec0ff */
[----:B------:R-:W-:Y:S02]  /*1a50*/  LOP3.LUT R10, R33, 0x38, R9, 0xf8, !PT ;  /* 0x00000038210a7812 */ /* 0x000fe400078ef809 */
[----:B------:R-:W-:-:S04]  /*1a60*/  SHF.R.U32.HI R20, RZ, 0x3, R20 ;  /* 0x00000003ff147819 */ /* 0x000fc80000011614 */
[----:B------:R-:W-:Y:S02]  /*1a70*/  LOP3.LUT R13, R10, R20, RZ, 0x3c, !PT ;  /* 0x000000140a0d7212 */ /* 0x000fe400078e3cff */
[----:B------:R-:W4:Y:S01]  /*1a80*/  LDL R10, [R1+0x64] ;  /* 0x00006400010a7983 */ /* 0x000f220000100800 */
[----:B------:R-:W-:Y:S02]  /*1a90*/  SHF.R.S32.HI R215, RZ, 0x1f, R214 ;  /* 0x0000001fffd77819 */ /* 0x000fe400000114d6 */
[----:B------:R-:W-:Y:S01]  /*1aa0*/  ISETP.GE.AND P1, PT, R213, R115, PT ;  /* 0x00000073d500720c */ /* 0x000fe20003f26270 */
[C---:B------:R-:W-:Y:S02]  /*1ab0*/  IMAD R5, R219.reuse, R99, R6 ;  /* 0x00000063db057224 */ /* 0x040fe400078e0206 */
[----:B------:R-:W-:Y:S01]  /*1ac0*/  IMAD.WIDE.U32 R102, R219, R98, R214 ;  /* 0x00000062db667225 */ /* 0x000fe200078e00d6 */
[----:B------:R-:W-:-:S03]  /*1ad0*/  SEL R6, R115, RZ, P1 ;  /* 0x000000ff73067207 */ /* 0x000fc60000800000 */
[----:B------:R-:W-:-:S04]  /*1ae0*/  IMAD.WIDE.U32 R100, R219, R98, R16 ;  /* 0x00000062db647225 */ /* 0x000fc800078e0010 */
[----:B------:R-:W-:Y:S02]  /*1af0*/  IMAD.IADD R103, R103, 0x1, R5 ;  /* 0x0000000167677824 */ /* 0x000fe400078e0205 */
[----:B------:R-:W-:Y:S01]  /*1b00*/  IMAD.IADD R101, R5, 0x1, R101 ;  /* 0x0000000105657824 */ /* 0x000fe200078e0265 */
[----:B------:R-:W-:Y:S01]  /*1b10*/  LEA.HI R5, R0, R3, RZ, 0x6 ;  /* 0x0000000300057211 */ /* 0x000fe200078f30ff */
[----:B------:R-:W-:-:S04]  /*1b20*/  IMAD.WIDE.U32 R96, R219, R92, R214 ;  /* 0x0000005cdb607225 */ /* 0x000fc800078e00d6 */
[----:B------:R-:W-:-:S04]  /*1b30*/  IMAD.WIDE.U32 R94, R219, R92, R16 ;  /* 0x0000005cdb5e7225 */ /* 0x000fc800078e0010 */
[----:B------:R-:W-:Y:S02]  /*1b40*/  IMAD.IADD R6, R213, 0x1, R6 ;  /* 0x00000001d5067824 */ /* 0x000fe400078e0206 */
[C---:B------:R-:W-:Y:S02]  /*1b50*/  VIADD R34, R219.reuse, 0x20 ;  /* 0x00000020db227836 */ /* 0x040fe40000000000 */
[----:B------:R-:W-:Y:S01]  /*1b60*/  VIADD R28, R219, 0x20 ;  /* 0x00000020db1c7836 */ /* 0x000fe20000000000 */
[----:B------:R-:W-:Y:S01]  /*1b70*/  SHF.R.S32.HI R5, RZ, 0x6, R5 ;  /* 0x00000006ff057819 */ /* 0x000fe20000011405 */
[----:B------:R-:W-:Y:S01]  /*1b80*/  IMAD.IADD R97, R97, 0x1, R7 ;  /* 0x0000000161617824 */ /* 0x000fe200078e0207 */
[----:B------:R-:W-:Y:S01]  /*1b90*/  LOP3.LUT R0, R224, 0x38, R9, 0xf8, !PT ;  /* 0x00000038e0007812 */ /* 0x000fe200078ef809 */
[----:B------:R-:W-:Y:S01]  /*1ba0*/  IMAD.IADD R95, R7, 0x1, R95 ;  /* 0x00000001075f7824 */ /* 0x000fe200078e025f */
[----:B------:R-:W-:Y:S01]  /*1bb0*/  SHF.R.U32.HI R32, RZ, 0x3, R224 ;  /* 0x00000003ff207819 */ /* 0x000fe200000116e0 */
[----:B------:R-:W0:Y:S01]  /*1bc0*/  S2R R138, SR_TID.X ;  /* 0x00000000008a7919 */ /* 0x000e220000002100 */
[----:B------:R-:W-:Y:S01]  /*1bd0*/  SHF.R.S32.HI R7, RZ, 0x1f, R6 ;  /* 0x0000001fff077819 */ /* 0x000fe20000011406 */
[----:B------:R-:W-:-:S02]  /*1be0*/  IMAD.SHL.U32 R34, R34, 0x40, RZ ;  /* 0x0000004022227824 */ /* 0x000fc400078e00ff */
[----:B------:R-:W-:Y:S01]  /*1bf0*/  IMAD.SHL.U32 R28, R28, 0x40, RZ ;  /* 0x000000401c1c7824 */ /* 0x000fe200078e00ff */
[----:B------:R-:W-:Y:S01]  /*1c00*/  LOP3.LUT R3, R0, R32, RZ, 0x3c, !PT ;  /* 0x0000002000037212 */ /* 0x000fe200078e3cff */
[----:B------:R-:W-:Y:S01]  /*1c10*/  IMAD R134, R5, 0x1400, R228 ;  /* 0x0000140005867824 */ /* 0x000fe200078e02e4 */
[CC--:B------:R-:W-:Y:S02]  /*1c20*/  LEA.HI R11, R7.reuse, R6.reuse, RZ, 0x3 ;  /* 0x00000006070b7211 */ /* 0x0c0fe400078f18ff */
[----:B------:R-:W-:Y:S02]  /*1c30*/  LOP3.LUT R34, R34, 0x1c0, RZ, 0xc0, !PT ;  /* 0x000001c022227812 */ /* 0x000fe400078ec0ff */
[----:B------:R-:W-:Y:S02]  /*1c40*/  LOP3.LUT R28, R28, 0x1c0, RZ, 0xc0, !PT ;  /* 0x000001c01c1c7812 */ /* 0x000fe400078ec0ff */
[----:B------:R-:W-:Y:S01]  /*1c50*/  LEA.HI R6, R7, R6, RZ, 0x6 ;  /* 0x0000000607067211 */ /* 0x000fe200078f30ff */
[----:B------:R-:W-:Y:S01]  /*1c60*/  IMAD.IADD R134, R134, 0x1, R3 ;  /* 0x0000000186867824 */ /* 0x000fe200078e0203 */
[----:B------:R-:W-:-:S02]  /*1c70*/  LOP3.LUT R8, R34, 0x38, R9, 0xf8, !PT ;  /* 0x0000003822087812 */ /* 0x000fc400078ef809 */
[----:B------:R-:W-:Y:S02]  /*1c80*/  SHF.R.U32.HI R28, RZ, 0x3, R28 ;  /* 0x00000003ff1c7819 */ /* 0x000fe4000001161c */
[----:B------:R-:W-:Y:S02]  /*1c90*/  SHF.R.S32.HI R3, RZ, 0x6, R6 ;  /* 0x00000006ff037819 */ /* 0x000fe40000011406 */
[----:B------:R-:W-:-:S03]  /*1ca0*/  LOP3.LUT R0, R224, 0x38, R11, 0xf8, !PT ;  /* 0x00000038e0007812 */ /* 0x000fc600078ef80b */
[----:B------:R-:W-:Y:S01]  /*1cb0*/  IMAD R133, R3, 0x1400, R228 ;  /* 0x0000140003857824 */ /* 0x000fe200078e02e4 */
[----:B------:R-:W-:Y:S02]  /*1cc0*/  LOP3.LUT R0, R0, R32, RZ, 0x3c, !PT ;  /* 0x0000002000007212 */ /* 0x000fe400078e3cff */
[----:B------:R-:W-:Y:S02]  /*1cd0*/  LOP3.LUT R7, R33, 0x38, R11, 0xf8, !PT ;  /* 0x0000003821077812 */ /* 0x000fe400078ef80b */
[----:B------:R-:W-:Y:S01]  /*1ce0*/  ISETP.GE.AND P0, PT, R19, UR4, PT ;  /* 0x0000000413007c0c */ /* 0x000fe2000bf06270 */
[----:B------:R-:W-:Y:S01]  /*1cf0*/  IMAD.IADD R133, R133, 0x1, R0 ;  /* 0x0000000185857824 */ /* 0x000fe200078e0200 */
[C-C-:B------:R-:W-:Y:S01]  /*1d00*/  SHF.L.U64.HI R106, R92.reuse, 0x5, R93.reuse ;  /* 0x000000055c6a7819 */ /* 0x140fe2000001025d */
[C---:B------:R-:W-:Y:S01]  /*1d10*/  IMAD.SHL.U32 R107, R92.reuse, 0x20, RZ ;  /* 0x000000205c6b7824 */ /* 0x040fe200078e00ff */
[C---:B------:R-:W-:Y:S01]  /*1d20*/  SHF.L.U64.HI R110, R92.reuse, 0x6, R93 ;  /* 0x000000065c6e7819 */ /* 0x040fe2000001025d */
[----:B------:R-:W-:-:S02]  /*1d30*/  IMAD.SHL.U32 R111, R92, 0x40, RZ ;  /* 0x000000405c6f7824 */ /* 0x000fc400078e00ff */
[----:B-----5:R-:W-:Y:S01]  /*1d40*/  IMAD.WIDE.U32 R96, R136, R92, R96 ;  /* 0x0000005c88607225 */ /* 0x020fe200078e0060 */
[----:B------:R-:W-:-:S03]  /*1d50*/  SHF.L.U64.HI R104, R98, 0x5, R99 ;  /* 0x0000000562687819 */ /* 0x000fc60000010263 */
[----:B------:R-:W-:Y:S01]  /*1d60*/  IMAD.WIDE.U32 R94, R136, R92, R94 ;  /* 0x0000005c885e7225 */ /* 0x000fe200078e005e */
[C---:B------:R-:W-:Y:S02]  /*1d70*/  SHF.L.U64.HI R108, R98.reuse, 0x6, R99 ;  /* 0x00000006626c7819 */ /* 0x040fe40000010263 */
[C---:B------:R-:W-:Y:S01]  /*1d80*/  SHF.L.U32 R105, R98.reuse, 0x5, RZ ;  /* 0x0000000562697819 */ /* 0x040fe200000006ff */
[----:B------:R-:W-:Y:S02]  /*1d90*/  IMAD R121, R99, 0x50, RZ ;  /* 0x0000005063797824 */ /* 0x000fe400078e02ff */
[----:B------:R-:W-:Y:S02]  /*1da0*/  IMAD.SHL.U32 R109, R98, 0x40, RZ ;  /* 0x00000040626d7824 */ /* 0x000fe400078e00ff */
[----:B------:R-:W-:-:S04]  /*1db0*/  IMAD.WIDE.U32 R102, R136, R98, R102 ;  /* 0x0000006288667225 */ /* 0x000fc800078e0066 */
[----:B------:R-:W-:Y:S01]  /*1dc0*/  IMAD.WIDE.U32 R100, R136, R98, R100 ;  /* 0x0000006288647225 */ /* 0x000fe200078e0064 */
[----:B0-----:R-:W-:-:S03]  /*1dd0*/  LEA.HI R138, R138, 0x8, RZ, 0x19 ;  /* 0x000000088a8a7811 */ /* 0x001fc600078fc8ff */
[----:B------:R-:W-:Y:S02]  /*1de0*/  IMAD.IADD R120, R120, 0x1, R25 ;  /* 0x0000000178787824 */ /* 0x000fe400078e0219 */
[----:B------:R-:W-:Y:S02]  /*1df0*/  IMAD.SHL.U32 R115, R115, 0x2, RZ ;  /* 0x0000000273737824 */ /* 0x000fe400078e00ff */
[----:B--2---:R-:W-:-:S04]  /*1e00*/  IMAD R130, R5, 0x1400, R21 ;  /* 0x0000140005827824 */ /* 0x004fc800078e0215 */
[----:B------:R-:W-:Y:S02]  /*1e10*/  IMAD.IADD R130, R130, 0x1, R13 ;  /* 0x0000000182827824 */ /* 0x000fe400078e020d */
[----:B---3--:R-:W-:Y:S01]  /*1e20*/  IMAD R132, R5, 0x1400, R31 ;  /* 0x0000140005847824 */ /* 0x008fe200078e021f */
[----:B------:R-:W-:Y:S02]  /*1e30*/  LOP3.LUT R5, R8, R28, RZ, 0x3c, !PT ;  /* 0x0000001c08057212 */ /* 0x000fe400078e3cff */
[----:B------:R-:W-:-:S03]  /*1e40*/  SHF.R.S32.HI R13, RZ, 0x1f, R136 ;  /* 0x0000001fff0d7819 */ /* 0x000fc60000011488 */
[----:B------:R-:W-:Y:S01]  /*1e50*/  IMAD.IADD R132, R132, 0x1, R5 ;  /* 0x0000000184847824 */ /* 0x000fe200078e0205 */
[----:B------:R-:W-:Y:S01]  /*1e60*/  LOP3.LUT R5, R34, 0x38, R11, 0xf8, !PT ;  /* 0x0000003822057812 */ /* 0x000fe200078ef80b */
[----:B------:R-:W-:Y:S01]  /*1e70*/  IMAD R0, R13, R98, RZ ;  /* 0x000000620d007224 */ /* 0x000fe200078e02ff */
[----:B------:R-:W-:Y:S01]  /*1e80*/  LOP3.LUT R8, R7, R20, RZ, 0x3c, !PT ;  /* 0x0000001407087212 */ /* 0x000fe200078e3cff */
[----:B------:R-:W-:Y:S02]  /*1e90*/  IMAD R13, R13, R92, RZ ;  /* 0x0000005c0d0d7224 */ /* 0x000fe400078e02ff */
[C---:B------:R-:W-:Y:S02]  /*1ea0*/  IMAD R131, R3.reuse, 0x1400, R31 ;  /* 0x0000140003837824 */ /* 0x040fe400078e021f */
[----:B------:R-:W-:Y:S01]  /*1eb0*/  IMAD R129, R3, 0x1400, R21 ;  /* 0x0000140003817824 */ /* 0x000fe200078e0215 */
[----:B------:R-:W-:Y:S01]  /*1ec0*/  SEL R3, RZ, 0x8, P0 ;  /* 0x00000008ff037807 */ /* 0x000fe20000000000 */
[----:B------:R-:W-:Y:S01]  /*1ed0*/  IMAD R13, R136, R93, R13 ;  /* 0x0000005d880d7224 */ /* 0x000fe200078e020d */
[----:B------:R-:W-:Y:S01]  /*1ee0*/  LOP3.LUT R6, R5, R28, RZ, 0x3c, !PT ;  /* 0x0000001c05067212 */ /* 0x000fe200078e3cff */
[----:B------:R-:W-:Y:S01]  /*1ef0*/  IMAD R5, R93, 0x50, RZ ;  /* 0x000000505d057824 */ /* 0x000fe200078e02ff */
[----:B------:R-:W-:Y:S01]  /*1f00*/  LOP3.LUT R26, R4, R3, RZ, 0xfc, !PT ;  /* 0x00000003041a7212 */ /* 0x000fe200078efcff */
[----:B------:R-:W-:Y:S01]  /*1f10*/  IMAD.IADD R129, R129, 0x1, R8 ;  /* 0x0000000181817824 */ /* 0x000fe200078e0208 */
[----:B------:R-:W-:Y:S01]  /*1f20*/  SHF.R.S32.HI R8, RZ, 0x3, R9 ;  /* 0x00000003ff087819 */ /* 0x000fe20000011409 */
[----:B------:R-:W-:Y:S01]  /*1f30*/  IMAD.WIDE.U32 R92, R92, 0x50, RZ ;  /* 0x000000505c5c7825 */ /* 0x000fe200078e00ff */
[----:B------:R-:W-:-:S02]  /*1f40*/  LOP3.LUT R9, R9, 0xfffffff8, RZ, 0xc0, !PT ;  /* 0xfffffff809097812 */ /* 0x000fc400078ec0ff */
[----:B------:R-:W-:Y:S01]  /*1f50*/  LOP3.LUT R20, R11, 0xfffffff8, RZ, 0xc0, !PT ;  /* 0xfffffff80b147812 */ /* 0x000fe200078ec0ff */
[----:B------:R-:W-:Y:S02]  /*1f60*/  IMAD R7, R136, R99, R0 ;  /* 0x0000006388077224 */ /* 0x000fe400078e0200 */
[----:B------:R-:W-:Y:S01]  /*1f70*/  IMAD.WIDE.U32 R98, R98, 0x50, RZ ;  /* 0x0000005062627825 */ /* 0x000fe200078e00ff */
[----:B------:R-:W-:Y:S02]  /*1f80*/  LOP3.LUT R3, R4, 0x1, RZ, 0xc0, !PT ;  /* 0x0000000104037812 */ /* 0x000fe400078ec0ff */
[C---:B------:R-:W-:Y:S01]  /*1f90*/  LOP3.LUT R21, R26.reuse, 0x2, RZ, 0xc0, !PT ;  /* 0x000000021a157812 */ /* 0x040fe200078ec0ff */
[----:B------:R-:W-:Y:S01]  /*1fa0*/  IMAD.IADD R128, R93, 0x1, R5 ;  /* 0x000000015d807824 */ /* 0x000fe200078e0205 */
[C---:B------:R-:W-:Y:S01]  /*1fb0*/  LOP3.LUT R25, R26.reuse, 0x4, RZ, 0xc0, !PT ;  /* 0x000000041a197812 */ /* 0x040fe200078ec0ff */
[----:B------:R-:W-:Y:S01]  /*1fc0*/  IMAD.IADD R131, R131, 0x1, R6 ;  /* 0x0000000183837824 */ /* 0x000fe200078e0206 */
[----:B------:R-:W-:Y:S01]  /*1fd0*/  SHF.R.S32.HI R0, RZ, 0x1f, R30 ;  /* 0x0000001fff007819 */ /* 0x000fe2000001141e */
[----:B------:R-:W-:Y:S01]  /*1fe0*/  IMAD.IADD R4, R103, 0x1, R7 ;  /* 0x0000000167047824 */ /* 0x000fe200078e0207 */
[----:B------:R-:W-:Y:S01]  /*1ff0*/  LOP3.LUT R26, R26, 0x8, RZ, 0xc0, !PT ;  /* 0x000000081a1a7812 */ /* 0x000fe200078ec0ff */
[----:B------:R-:W-:Y:S01]  /*2000*/  IMAD.IADD R5, R7, 0x1, R101 ;  /* 0x0000000107057824 */ /* 0x000fe200078e0265 */
[----:B------:R-:W-:Y:S01]  /*2010*/  SHF.R.S32.HI R119, RZ, 0x1f, R91 ;  /* 0x0000001fff777819 */ /* 0x000fe2000001145b */
[----:B------:R-:W-:Y:S01]  /*2020*/  IMAD.IADD R121, R99, 0x1, R121 ;  /* 0x0000000163797824 */ /* 0x000fe200078e0279 */
[----:B------:R-:W-:Y:S01]  /*2030*/  SHF.R.S32.HI R27, RZ, 0x1f, R9 ;  /* 0x0000001fff1b7819 */ /* 0x000fe20000011409 */
[----:B------:R-:W-:Y:S01]  /*2040*/  IMAD.IADD R6, R97, 0x1, R13 ;  /* 0x0000000161067824 */ /* 0x000fe200078e020d */
[----:B------:R-:W-:Y:S01]  /*2050*/  SHF.R.S32.HI R28, RZ, 0x1f, R20 ;  /* 0x0000001fff1c7819 */ /* 0x000fe20000011414 */
[----:B------:R-:W-:-:S02]  /*2060*/  IMAD.IADD R7, R13, 0x1, R95 ;  /* 0x000000010d077824 */ /* 0x000fc400078e025f */
[----:B----4-:R-:W-:Y:S01]  /*2070*/  IMAD R112, R10, 0x20, R219 ;  /* 0x000000200a707824 */ /* 0x010fe200078e02db */
[----:B------:R-:W-:-:S07]  /*2080*/  SHF.R.S32.HI R10, RZ, 0x3, R11 ;  /* 0x00000003ff0a7819 */ /* 0x000fce000001140b */
.L_x_561:
[----:B------:R-:W0:Y:S01]  /*2090*/  LDC R84, c[0x0][0x430] ;  /* 0x00010c00ff547b82 */ /* 0x000e220000000800 */
[----:B------:R-:W-:Y:S01]  /*20a0*/  VIADD R2, R2, 0xffffffff ;  /* 0xffffffff02027836 */ /* 0x000fe20000000000 */
[----:B------:R-:W-:Y:S01]  /*20b0*/  ULDC.64 UR4, c[0x0][0x208] ;  /* 0x0000820000047ab9 */ /* 0x000fe20000000a00 */
[----:B----4-:R-:W-:Y:S01]  /*20c0*/  IMAD.MOV.U32 R31, RZ, RZ, RZ ;  /* 0x000000ffff1f7224 */ /* 0x010fe200078e00ff */
[----:B------:R-:W-:Y:S01]  /*20d0*/  SHF.R.U32.HI R32, RZ, 0x3, R224 ;  /* 0x00000003ff207819 */ /* 0x000fe200000116e0 */
[----:B------:R-:W-:-:S03]  /*20e0*/  IMAD R11, R2, 0x50, R112 ;  /* 0x00000050020b7824 */ /* 0x000fc600078e0270 */
[----:B------:R-:W1:Y:S02]  /*20f0*/  LDC R114, c[0x0][0x3f4] ;  /* 0x0000fd00ff727b82 */ /* 0x000e640000000800 */
[----:B------:R-:W-:Y:S02]  /*2100*/  ISETP.GE.AND P0, PT, R11, R24, PT ;  /* 0x000000180b00720c */ /* 0x000fe40003f06270 */
[----:B------:R-:W-:Y:S02]  /*2110*/  IADD3 R33, R120, R11, RZ ;  /* 0x0000000b78217210 */ /* 0x000fe40007ffe0ff */
[----:B------:R-:W-:-:S03]  /*2120*/  ISETP.GT.OR P0, PT, R112, 0x4f, P0 ;  /* 0x0000004f7000780c */ /* 0x000fc60000704670 */
[----:B------:R-:W-:Y:S01]  /*2130*/  IMAD.MOV.U32 R11, RZ, RZ, R33 ;  /* 0x000000ffff0b7224 */ /* 0x000fe200078e0021 */
[----:B0-----:R-:W-:-:S09]  /*2140*/  ISETP.NE.AND P3, PT, R84, 0x1, PT ;  /* 0x000000015400780c */ /* 0x001fd20003f65270 */
[----:B------:R-:W0:Y:S08]  /*2150*/  @!P0 LDC.64 R14, c[0x0][0x428] ;  /* 0x00010a00ff0e8b82 */ /* 0x000e300000000a00 */
[----:B--2---:R-:W2:Y:S08]  /*2160*/  @!P0 LDC.64 R34, c[0x0][0x418] ;  /* 0x00010600ff228b82 */ /* 0x004eb00000000a00 */
[----:B---3--:R-:W3:Y:S08]  /*2170*/  @P3 LDC R12, c[0x0][0x434] ;  /* 0x00010d00ff0c3b82 */ /* 0x008ef00000000800 */
[----:B------:R-:W4:Y:S01]  /*2180*/  @P3 LDC R13, c[0x0][0x438] ;  /* 0x00010e00ff0d3b82 */ /* 0x000f220000000800 */
[----:B---3--:R-:W-:-:S05]  /*2190*/  @P3 IMAD.HI.U32 R12, R33, R12, RZ ;  /* 0x0000000c210c3227 */ /* 0x008fca00078e00ff */
[----:B----4-:R-:W-:Y:S01]  /*21a0*/  @P3 SHF.R.U32.HI R11, RZ, R13, R12 ;  /* 0x0000000dff0b3219 */ /* 0x010fe2000001160c */
[----:B0-----:R-:W-:-:S03]  /*21b0*/  @!P0 IMAD R12, R119, R14, RZ ;  /* 0x0000000e770c8224 */ /* 0x001fc600078e02ff */
[--C-:B------:R-:W-:Y:S01]  /*21c0*/  @!P0 SHF.R.S32.HI R13, RZ, 0x1f, R11.reuse ;  /* 0x0000001fff0d8819 */ /* 0x100fe2000001140b */
[----:B------:R-:W-:Y:S02]  /*21d0*/  @!P0 IMAD R15, R91, R15, R12 ;  /* 0x0000000f5b0f8224 */ /* 0x000fe400078e020c */
[----:B------:R-:W-:-:S04]  /*21e0*/  @!P0 IMAD.MOV.U32 R12, RZ, RZ, R11 ;  /* 0x000000ffff0c8224 */ /* 0x000fc800078e000b */
[----:B------:R-:W-:-:S04]  /*21f0*/  @!P0 IMAD.WIDE.U32 R12, R91, R14, R12 ;  /* 0x0000000e5b0c8225 */ /* 0x000fc800078e000c */
[----:B------:R-:W-:Y:S01]  /*2200*/  @!P0 IMAD.IADD R13, R13, 0x1, R15 ;  /* 0x000000010d0d8824 */ /* 0x000fe200078e020f */
[----:B--2---:R-:W-:-:S04]  /*2210*/  @!P0 LEA R14, P3, R12, R34, 0x2 ;  /* 0x000000220c0e8211 */ /* 0x004fc800078610ff */
[----:B------:R-:W-:Y:S02]  /*2220*/  @!P0 LEA.HI.X R15, R12, R35, R13, 0x2, P3 ;  /* 0x000000230c0f8211 */ /* 0x000fe400018f140d */
[----:B------:R-:W-:-:S03]  /*2230*/  LOP3.LUT R13, R224, 0x38, R16, 0xf8, !PT ;  /* 0x00000038e00d7812 */ /* 0x000fc600078ef810 */
[----:B------:R0:W5:Y:S01]  /*2240*/  @!P0 LDG.E R31, desc[UR4][R14.64] ;  /* 0x000000040e1f8981 */ /* 0x000162000c1e1900 */
[----:B-1----:R-:W-:Y:S01]  /*2250*/  ISETP.GE.AND P0, PT, R114, 0x1, PT ;  /* 0x000000017200780c */ /* 0x002fe20003f06270 */
[----:B------:R-:W-:Y:S01]  /*2260*/  IMAD.MOV R11, RZ, RZ, -R11 ;  /* 0x000000ffff0b7224 */ /* 0x000fe200078e0a0b */
[----:B------:R-:W-:Y:S01]  /*2270*/  LOP3.LUT R13, R228, R13, R32, 0xf6, !PT ;  /* 0x0000000de40d7212 */ /* 0x000fe200078ef620 */
[----:B------:R-:W-:Y:S05]  /*2280*/  YIELD ;  /* 0x0000000000007946 */ /* 0x000fea0003800000 */
[----:B------:R-:W-:Y:S01]  /*2290*/  IMAD R85, R212, 0x5000, R13 ;  /* 0x00005000d4557824 */ /* 0x000fe200078e020d */
[----:B------:R-:W-:Y:S01]  /*22a0*/  ISETP.GT.AND P3, PT, R2, R116, PT ;  /* 0x000000740200720c */ /* 0x000fe20003f64270 */
[----:B------:R-:W-:Y:S01]  /*22b0*/  BSSY B0, `(.L_x_445) ;  /* 0x0000859000007945 */ /* 0x000fe20003800000 */
[----:B------:R-:W-:-:S02]  /*22c0*/  IMAD R84, R84, R11, R33 ;  /* 0x0000000b54547224 */ /* 0x000fc400078e0221 */
[----:B------:R-:W-:Y:S01]  /*22d0*/  P2R R113, PR, RZ, 0x8 ;  /* 0x00000008ff717803 */ /* 0x000fe20000000000 */
[----:B------:R-:W-:Y:S01]  /*22e0*/  IMAD R85, R85, 0x2, R22 ;  /* 0x0000000255557824 */ /* 0x000fe200078e0216 */
[----:B0-----:R-:W-:Y:S07]  /*22f0*/  @!P0 BRA `(.L_x_446) ;  /* 0x0000007c00688947 */ /* 0x001fee0003800000 */
[----:B------:R-:W-:Y:S01]  /*2300*/  SHF.R.S32.HI R86, RZ, 0x1f, R84 ;  /* 0x0000001fff567819 */ /* 0x000fe20000011454 */
[----:B------:R-:W-:Y:S01]  /*2310*/  ULDC.64 UR4, c[0x0][0x300] ;  /* 0x0000c00000047ab9 */ /* 0x000fe20000000a00 */
[----:B-----5:R-:W-:Y:S01]  /*2320*/  SHF.R.S32.HI R87, RZ, 0x1f, R31 ;  /* 0x0000001fff577819 */ /* 0x020fe2000001141f */
[----:B------:R-:W-:Y:S01]  /*2330*/  IMAD.WIDE.U32 R12, R84, UR4, RZ ;  /* 0x00000004540c7c25 */ /* 0x000fe2000f8e00ff */
[----:B------:R-:W-:Y:S02]  /*2340*/  ULDC.U8 UR6, c[0x0][0x410] ;  /* 0x0001040000067ab9 */ /* 0x000fe40000000000 */
[----:B------:R-:W-:Y:S01]  /*2350*/  ISETP.NE.AND P0, PT, RZ, UR6, PT ;  /* 0x00000006ff007c0c */ /* 0x000fe2000bf05270 */
[----:B------:R-:W-:Y:S02]  /*2360*/  IMAD R11, R86, UR4, RZ ;  /* 0x00000004560b7c24 */ /* 0x000fe4000f8e02ff */
[----:B------:R-:W-:Y:S02]  /*2370*/  IMAD R88, R2, -0x50, R24 ;  /* 0xffffffb002587824 */ /* 0x000fe400078e0218 */
[----:B------:R-:W-:Y:S01]  /*2380*/  IMAD R11, R84, UR5, R11 ;  /* 0x00000005540b7c24 */ /* 0x000fe2000f8e020b */
[----:B------:R-:W-:-:S02]  /*2390*/  ULDC.64 UR4, c[0x0][0x310] ;  /* 0x0000c40000047ab9 */ /* 0x000fc40000000a00 */
[----:B------:R-:W-:Y:S01]  /*23a0*/  IMAD R14, R87, UR4, RZ ;  /* 0x00000004570e7c24 */ /* 0x000fe2000f8e02ff */
[----:B------:R-:W-:Y:S01]  /*23b0*/  VIMNMX R88, R88, 0x50, PT ;  /* 0x0000005058587848 */ /* 0x000fe20003fe0100 */
[----:B------:R-:W-:Y:S01]  /*23c0*/  IMAD.IADD R13, R13, 0x1, R11 ;  /* 0x000000010d0d7824 */ /* 0x000fe200078e020b */
[----:B------:R-:W-:Y:S01]  /*23d0*/  SHF.R.S32.HI R11, RZ, 0x1f, R2 ;  /* 0x0000001fff0b7819 */ /* 0x000fe20000011402 */
        /* <DEDUP_REMOVED lines=8> */
[-C--:B------:R-:W-:Y:S01]  /*2460*/  IMAD R12, R121, R2.reuse, RZ ;  /* 0x00000002790c7224 */ /* 0x080fe200078e02ff */
[----:B------:R-:W-:Y:S01]  /*2470*/  LEA R118, P3, R32, UR4, 0x1 ;  /* 0x0000000420767c11 */ /* 0x000fe2000f8608ff */
[----:B------:R-:W-:Y:S02]  /*2480*/  IMAD R14, R128, R2, RZ ;  /* 0x00000002800e7224 */ /* 0x000fe400078e02ff */
[----:B------:R-:W-:Y:S02]  /*2490*/  IMAD.IADD R117, R33, 0x1, R13 ;  /* 0x0000000121757824 */ /* 0x000fe400078e020d */
[C---:B------:R-:W-:Y:S02]  /*24a0*/  IMAD R35, R11.reuse, R98, R12 ;  /* 0x000000620b237224 */ /* 0x040fe400078e020c */
[----:B------:R-:W-:Y:S01]  /*24b0*/  IMAD R37, R11, R92, R14 ;  /* 0x0000005c0b257224 */ /* 0x000fe200078e020e */
[----:B------:R-:W-:Y:S01]  /*24c0*/  LEA.HI.X R117, R32, UR5, R117, 0x1, P3 ;  /* 0x0000000520757c11 */ /* 0x000fe200098f0c75 */
[----:B------:R-:W-:-:S04]  /*24d0*/  IMAD.WIDE.U32 R14, R98, R2, RZ ;  /* 0x00000002620e7225 */ /* 0x000fc800078e00ff */
[----:B------:R-:W-:-:S04]  /*24e0*/  IMAD.WIDE.U32 R12, R92, R2, RZ ;  /* 0x000000025c0c7225 */ /* 0x000fc800078e00ff */
[----:B------:R-:W-:Y:S02]  /*24f0*/  IMAD.IADD R11, R15, 0x1, R35 ;  /* 0x000000010f0b7824 */ /* 0x000fe400078e0223 */
[----:B------:R-:W-:Y:S01]  /*2500*/  IMAD.IADD R80, R13, 0x1, R37 ;  /* 0x000000010d507824 */ /* 0x000fe200078e0225 */
[----:B------:R-:W-:Y:S06]  /*2510*/  @!P0 BRA `(.L_x_447) ;  /* 0x0000003800f88947 */ /* 0x000fec0003800000 */
[C---:B------:R-:W-:Y:S01]  /*2520*/  ISETP.GE.AND P3, PT, R219.reuse, R88, PT ;  /* 0x00000058db00720c */ /* 0x040fe20003f66270 */
[----:B------:R-:W-:Y:S01]  /*2530*/  BSSY B1, `(.L_x_448) ;  /* 0x000002b000017945 */ /* 0x000fe20003800000 */
[----:B------:R-:W-:Y:S01]  /*2540*/  VIADD R37, R219, 0x20 ;  /* 0x00000020db257836 */ /* 0x000fe20000000000 */
        /* <DEDUP_REMOVED lines=9> */
[----:B------:R-:W-:Y:S06]  /*25e0*/  @P3 BRA `(.L_x_449) ;  /* 0x00000000007c3947 */ /* 0x000fec0003800000 */
[----:B------:R-:W-:Y:S01]  /*25f0*/  IADD3 R33, P0, R102, R14, RZ ;  /* 0x0000000e66217210 */ /* 0x000fe20007f1e0ff */
[----:B------:R-:W-:Y:S01]  /*2600*/  ULDC.64 UR4, c[0x0][0x3e8] ;  /* 0x0000fa0000047ab9 */ /* 0x000fe20000000a00 */
[----:B------:R-:W-:Y:S02]  /*2610*/  IADD3 R35, P4, R96, R12, RZ ;  /* 0x0000000c60237210 */ /* 0x000fe40007f9e0ff */
[----:B------:R-:W-:Y:S02]  /*2620*/  CS2R R76, SRZ ;  /* 0x00000000004c7805 */ /* 0x000fe4000001ff00 */
[----:B------:R-:W-:Y:S02]  /*2630*/  IADD3.X R34, R11, R4, RZ, P0, !PT ;  /* 0x000000040b227210 */ /* 0x000fe400007fe4ff */
[----:B------:R-:W-:Y:S02]  /*2640*/  CS2R R78, SRZ ;  /* 0x00000000004e7805 */ /* 0x000fe4000001ff00 */
[C---:B------:R-:W-:Y:S01]  /*2650*/  LEA R32, P0, R33.reuse, UR4, 0x1 ;  /* 0x0000000421207c11 */ /* 0x040fe2000f8008ff */
[----:B------:R-:W-:Y:S01]  /*2660*/  IMAD.X R36, R80, 0x1, R6, P4 ;  /* 0x0000000150247824 */ /* 0x000fe200020e0606 */
[-C--:B------:R-:W-:Y:S01]  /*2670*/  ISETP.GE.AND P5, PT, R214, R114.reuse, PT ;  /* 0x00000072d600720c */ /* 0x080fe20003fa6270 */
[----:B------:R-:W-:Y:S01]  /*2680*/  ULDC.64 UR6, c[0x0][0x208] ;  /* 0x0000820000067ab9 */ /* 0x000fe20000000a00 */
[----:B------:R-:W-:Y:S01]  /*2690*/  LEA.HI.X R33, R33, UR5, R34, 0x1, P0 ;  /* 0x0000000521217c11 */ /* 0x000fe200080f0c22 */
[----:B------:R-:W-:Y:S01]  /*26a0*/  ULDC.64 UR4, c[0x0][0x400] ;  /* 0x0001000000047ab9 */ /* 0x000fe20000000a00 */
[----:B------:R-:W-:-:S02]  /*26b0*/  ISETP.GE.AND P4, PT, R221, R114, PT ;  /* 0x00000072dd00720c */ /* 0x000fc40003f86270 */
[----:B------:R-:W-:-:S04]  /*26c0*/  LEA R34, P0, R35, UR4, 0x1 ;  /* 0x0000000423227c11 */ /* 0x000fc8000f8008ff */
[----:B------:R-:W-:Y:S02]  /*26d0*/  LEA.HI.X R35, R35, UR5, R36, 0x1, P0 ;  /* 0x0000000523237c11 */ /* 0x000fe400080f0c24 */
[-C--:B------:R-:W-:Y:S01]  /*26e0*/  ISETP.GE.AND P0, PT, R220, R114.reuse, PT ;  /* 0x00000072dc00720c */ /* 0x080fe20003f06270 */
[----:B------:R0:W5:Y:S04]  /*26f0*/  @!P5 LDG.E.64 R76, desc[UR6][R32.64] ;  /* 0x00000006204cd981 */ /* 0x000168000c1e1b00 */
[----:B------:R0:W5:Y:S01]  /*2700*/  @!P5 LDG.E.64 R78, desc[UR6][R34.64] ;  /* 0x00000006224ed981 */ /* 0x000162000c1e1b00 */
[----:B------:R-:W-:Y:S02]  /*2710*/  ISETP.GE.AND P5, PT, R222, R114, PT ;  /* 0x00000072de00720c */ /* 0x000fe40003fa6270 */
[----:B------:R-:W-:-:S02]  /*2720*/  CS2R R72, SRZ ;  /* 0x0000000000487805 */ /* 0x000fc4000001ff00 */
[----:B------:R-:W-:Y:S02]  /*2730*/  CS2R R68, SRZ ;  /* 0x0000000000447805 */ /* 0x000fe4000001ff00 */
[----:B------:R-:W-:Y:S02]  /*2740*/  CS2R R64, SRZ ;  /* 0x0000000000407805 */ /* 0x000fe4000001ff00 */
[----:B------:R-:W-:Y:S02]  /*2750*/  CS2R R74, SRZ ;  /* 0x00000000004a7805 */ /* 0x000fe4000001ff00 */
[----:B------:R-:W-:Y:S02]  /*2760*/  CS2R R70, SRZ ;  /* 0x0000000000467805 */ /* 0x000fe4000001ff00 */
[----:B------:R-:W-:Y:S01]  /*2770*/  CS2R R66, SRZ ;  /* 0x0000000000427805 */ /* 0x000fe2000001ff00 */
[----:B------:R0:W5:Y:S04]  /*2780*/  @!P4 LDG.E.64 R72, desc[UR6][R32.64+0x40] ;  /* 0x000040062048c981 */ /* 0x000168000c1e1b00 */
[----:B------:R0:W5:Y:S04]  /*2790*/  @!P0 LDG.E.64 R68, desc[UR6][R32.64+0x80] ;  /* 0x0000800620448981 */ /* 0x000168000c1e1b00 */
[----:B------:R0:W5:Y:S04]  /*27a0*/  @!P5 LDG.E.64 R64, desc[UR6][R32.64+0xc0] ;  /* 0x0000c0062040d981 */ /* 0x000168000c1e1b00 */
[----:B------:R0:W5:Y:S04]  /*27b0*/  @!P4 LDG.E.64 R74, desc[UR6][R34.64+0x40] ;  /* 0x00004006224ac981 */ /* 0x000168000c1e1b00 */
[----:B------:R0:W5:Y:S04]  /*27c0*/  @!P0 LDG.E.64 R70, desc[UR6][R34.64+0x80] ;  /* 0x0000800622468981 */ /* 0x000168000c1e1b00 */
[----:B------:R0:W5:Y:S02]  /*27d0*/  @!P5 LDG.E.64 R66, desc[UR6][R34.64+0xc0] ;  /* 0x0000c0062242d981 */ /* 0x000164000c1e1b00 */
.L_x_449:
[----:B------:R-:W-:Y:S05]  /*27e0*/  BSYNC B1 ;  /* 0x0000000000017941 */ /* 0x000fea0003800000 */
.L_x_448:
[----:B0----5:R-:W-:Y:S01]  /*27f0*/  IMAD.MOV.U32 R32, RZ, RZ, R64 ;  /* 0x000000ffff207224 */ /* 0x021fe200078e0040 */
[----:B------:R-:W-:Y:S01]  /*2800*/  ISETP.GE.AND P4, PT, R37, R88, PT ;  /* 0x000000582500720c */ /* 0x000fe20003f86270 */
[----:B------:R-:W-:Y:S01]  /*2810*/  IMAD.MOV.U32 R33, RZ, RZ, R65 ;  /* 0x000000ffff217224 */ /* 0x000fe200078e0041 */
[----:B------:R-:W-:Y:S01]  /*2820*/  BSSY B1, `(.L_x_450) ;  /* 0x0000046000017945 */ /* 0x000fe20003800000 */
[----:B------:R-:W-:Y:S01]  /*2830*/  IMAD.MOV.U32 R34, RZ, RZ, R68 ;  /* 0x000000ffff227224 */ /* 0x000fe200078e0044 */
[----:B------:R-:W-:Y:S01]  /*2840*/  PRMT R156, R32, 0x7610, R156 ;  /* 0x00007610209c7816 */ /* 0x000fe2000000009c */
        /* <DEDUP_REMOVED lines=15> */
[----:B------:R-:W-:-:S02]  /*2940*/  MOV R35, R71 ;  /* 0x0000004700237202 */ /* 0x000fc40000000f00 */
[----:B------:R-:W-:Y:S02]  /*2950*/  CS2R R52, SRZ ;  /* 0x0000000000347805 */ /* 0x000fe4000001ff00 */
        /* <DEDUP_REMOVED lines=8> */
[----:B------:R-:W-:-:S02]  /*29e0*/  PRMT R124, R124, 0x5410, R32 ;  /* 0x000054107c7c7816 */ /* 0x000fc40000000020 */
[----:B------:R-:W-:Y:S02]  /*29f0*/  CS2R R56, SRZ ;  /* 0x0000000000387805 */ /* 0x000fe4000001ff00 */
[----:B------:R-:W-:Y:S02]  /*2a00*/  PRMT R183, R33, 0x7610, R183 ;  /* 0x0000761021b77816 */ /* 0x000fe400000000b7 */
[----:B------:R-:W-:Y:S02]  /*2a10*/  CS2R R60, SRZ ;  /* 0x00000000003c7805 */ /* 0x000fe4000001ff00 */
[----:B------:R-:W-:Y:S02]  /*2a20*/  PRMT R125, R125, 0x5410, R34 ;  /* 0x000054107d7d7816 */ /* 0x000fe40000000022 */
[----:B------:R-:W-:Y:S02]  /*2a30*/  CS2R R50, SRZ ;  /* 0x0000000000327805 */ /* 0x000fe4000001ff00 */
[----:B------:R-:W-:-:S02]  /*2a40*/  PRMT R168, R35, 0x7610, R168 ;  /* 0x0000761023a87816 */ /* 0x000fc400000000a8 */
[----:B------:R-:W-:Y:S02]  /*2a50*/  CS2R R54, SRZ ;  /* 0x0000000000367805 */ /* 0x000fe4000001ff00 */
[----:B------:R-:W-:Y:S02]  /*2a60*/  CS2R R58, SRZ ;  /* 0x00000000003a7805 */ /* 0x000fe4000001ff00 */
[----:B------:R-:W-:Y:S01]  /*2a70*/  CS2R R62, SRZ ;  /* 0x00000000003e7805 */ /* 0x000fe2000001ff00 */
[----:B------:R-:W-:Y:S06]  /*2a80*/  @P4 BRA `(.L_x_451) ;  /* 0x00000000007c4947 */ /* 0x000fec0003800000 */
[----:B------:R-:W-:Y:S01]  /*2a90*/  IADD3 R33, P0, P5, R102, R14, R105 ;  /* 0x0000000e66217210 */ /* 0x000fe20007d1e069 */
[----:B------:R-:W-:Y:S01]  /*2aa0*/  ULDC.64 UR4, c[0x0][0x3e8] ;  /* 0x0000fa0000047ab9 */ /* 0x000fe20000000a00 */
[----:B------:R-:W-:Y:S01]  /*2ab0*/  ULDC.64 UR6, c[0x0][0x400] ;  /* 0x0001000000067ab9 */ /* 0x000fe20000000a00 */
[----:B------:R-:W-:Y:S02]  /*2ac0*/  CS2R R60, SRZ ;  /* 0x00000000003c7805 */ /* 0x000fe4000001ff00 */
[----:B------:R-:W-:Y:S02]  /*2ad0*/  IADD3.X R38, R4, R11, R104, P0, P5 ;  /* 0x0000000b04267210 */ /* 0x000fe400007ea468 */
[----:B------:R-:W-:Y:S02]  /*2ae0*/  CS2R R56, SRZ ;  /* 0x0000000000387805 */ /* 0x000fe4000001ff00 */
[----:B------:R-:W-:Y:S02]  /*2af0*/  IADD3 R35, P0, P5, R96, R12, R107 ;  /* 0x0000000c60237210 */ /* 0x000fe40007d1e06b */
[----:B------:R-:W-:-:S02]  /*2b00*/  CS2R R62, SRZ ;  /* 0x00000000003e7805 */ /* 0x000fc4000001ff00 */
[----:B------:R-:W-:Y:S01]  /*2b10*/  CS2R R58, SRZ ;  /* 0x00000000003a7805 */ /* 0x000fe2000001ff00 */
[----:B------:R-:W-:Y:S01]  /*2b20*/  ULDC.64 UR8, c[0x0][0x208] ;  /* 0x0000820000087ab9 */ /* 0x000fe20000000a00 */
[----:B------:R-:W-:Y:S02]  /*2b30*/  IADD3.X R36, R6, R80, R106, P0, P5 ;  /* 0x0000005006247210 */ /* 0x000fe400007ea46a */
[----:B------:R-:W-:Y:S02]  /*2b40*/  LEA R32, P0, R33, UR4, 0x1 ;  /* 0x0000000421207c11 */ /* 0x000fe4000f8008ff */
[----:B------:R-:W-:Y:S02]  /*2b50*/  LEA R34, P5, R35, UR6, 0x1 ;  /* 0x0000000623227c11 */ /* 0x000fe4000f8a08ff */
[----:B------:R-:W-:Y:S02]  /*2b60*/  LEA.HI.X R33, R33, UR5, R38, 0x1, P0 ;  /* 0x0000000521217c11 */ /* 0x000fe400080f0c26 */
[----:B------:R-:W-:-:S02]  /*2b70*/  LEA.HI.X R35, R35, UR7, R36, 0x1, P5 ;  /* 0x0000000723237c11 */ /* 0x000fc4000a8f0c24 */
[-C--:B------:R-:W-:Y:S02]  /*2b80*/  ISETP.GE.AND P0, PT, R214, R114.reuse, PT ;  /* 0x00000072d600720c */ /* 0x080fe40003f06270 */
[----:B------:R-:W-:Y:S02]  /*2b90*/  ISETP.GE.AND P5, PT, R221, R114, PT ;  /* 0x00000072dd00720c */ /* 0x000fe40003fa6270 */
[----:B------:R-:W-:Y:S02]  /*2ba0*/  CS2R R52, SRZ ;  /* 0x0000000000347805 */ /* 0x000fe4000001ff00 */
[----:B------:R-:W-:Y:S02]  /*2bb0*/  CS2R R48, SRZ ;  /* 0x0000000000307805 */ /* 0x000fe4000001ff00 */
[----:B------:R-:W-:-:S05]  /*2bc0*/  CS2R R54, SRZ ;  /* 0x0000000000367805 */ /* 0x000fca000001ff00 */
[----:B------:R0:W5:Y:S04]  /*2bd0*/  @!P0 LDG.E.64 R60, desc[UR8][R32.64] ;  /* 0x00000008203c8981 */ /* 0x000168000c1e1b00 */
[----:B------:R0:W5:Y:S01]  /*2be0*/  @!P0 LDG.E.64 R62, desc[UR8][R34.64] ;  /* 0x00000008223e8981 */ /* 0x000162000c1e1b00 */
[----:B------:R-:W-:-:S03]  /*2bf0*/  ISETP.GE.AND P0, PT, R220, R114, PT ;  /* 0x00000072dc00720c */ /* 0x000fc60003f06270 */
[----:B------:R0:W5:Y:S04]  /*2c00*/  @!P5 LDG.E.64 R56, desc[UR8][R32.64+0x40] ;  /* 0x000040082038d981 */ /* 0x000168000c1e1b00 */
[----:B------:R0:W5:Y:S01]  /*2c10*/  @!P5 LDG.E.64 R58, desc[UR8][R34.64+0x40] ;  /* 0x00004008223ad981 */ /* 0x000162000c1e1b00 */
[----:B------:R-:W-:Y:S02]  /*2c20*/  ISETP.GE.AND P5, PT, R222, R114, PT ;  /* 0x00000072de00720c */ /* 0x000fe40003fa6270 */
[----:B------:R-:W-:-:S03]  /*2c30*/  CS2R R50, SRZ ;  /* 0x0000000000327805 */ /* 0x000fc6000001ff00 */
[----:B------:R0:W5:Y:S04]  /*2c40*/  @!P0 LDG.E.64 R52, desc[UR8][R32.64+0x80] ;  /* 0x0000800820348981 */ /* 0x000168000c1e1b00 */
[----:B------:R0:W5:Y:S04]  /*2c50*/  @!P0 LDG.E.64 R54, desc[UR8][R34.64+0x80] ;  /* 0x0000800822368981 */ /* 0x000168000c1e1b00 */
[----:B------:R0:W5:Y:S04]  /*2c60*/  @!P5 LDG.E.64 R48, desc[UR8][R32.64+0xc0] ;  /* 0x0000c0082030d981 */ /* 0x000168000c1e1b00 */
[----:B------:R0:W5:Y:S02]  /*2c70*/  @!P5 LDG.E.64 R50, desc[UR8][R34.64+0xc0] ;  /* 0x0000c0082232d981 */ /* 0x000164000c1e1b00 */
.L_x_451:
[----:B------:R-:W-:Y:S05]  /*2c80*/  BSYNC B1 ;  /* 0x0000000000017941 */ /* 0x000fea0003800000 */
.L_x_450:
[----:B0-----:R-:W-:Y:S01]  /*2c90*/  VIADD R32, R219, 0x40 ;  /* 0x00000040db207836 */ /* 0x001fe20000000000 */
[----:B------:R-:W-:Y:S01]  /*2ca0*/  BSSY B1, `(.L_x_452) ;  /* 0x000002b000017945 */ /* 0x000fe20003800000 */
[----:B------:R-:W-:Y:S02]  /*2cb0*/  CS2R R36, SRZ ;  /* 0x0000000000247805 */ /* 0x000fe4000001ff00 */
[----:B------:R-:W-:Y:S02]  /*2cc0*/  CS2R R40, SRZ ;  /* 0x0000000000287805 */ /* 0x000fe4000001ff00 */
[----:B------:R-:W-:Y:S02]  /*2cd0*/  CS2R R44, SRZ ;  /* 0x00000000002c7805 */ /* 0x000fe4000001ff00 */
[----:B------:R-:W-:Y:S02]  /*2ce0*/  ISETP.GE.AND P5, PT, R32, R88, PT ;  /* 0x000000582000720c */ /* 0x000fe40003fa6270 */
[----:B------:R-:W-:-:S02]  /*2cf0*/  CS2R R32, SRZ ;  /* 0x0000000000207805 */ /* 0x000fc4000001ff00 */
[----:B------:R-:W-:Y:S02]  /*2d00*/  CS2R R34, SRZ ;  /* 0x0000000000227805 */ /* 0x000fe4000001ff00 */
[----:B------:R-:W-:Y:S02]  /*2d10*/  CS2R R38, SRZ ;  /* 0x0000000000267805 */ /* 0x000fe4000001ff00 */
[----:B------:R-:W-:Y:S01]  /*2d20*/  CS2R R42, SRZ ;  /* 0x00000000002a7805 */ /* 0x000fe2000001ff00 */
[----:B-----5:R-:W-:Y:S01]  /*2d30*/  IMAD.MOV.U32 R81, RZ, RZ, R48 ;  /* 0x000000ffff517224 */ /* 0x020fe200078e0030 */
[----:B------:R-:W-:-:S03]  /*2d40*/  CS2R R46, SRZ ;  /* 0x00000000002e7805 */ /* 0x000fc6000001ff00 */
[----:B------:R-:W-:Y:S05]  /*2d50*/  @P5 BRA `(.L_x_453) ;  /* 0x00000000007c5947 */ /* 0x000fea0003800000 */
[----:B------:R-:W-:Y:S01]  /*2d60*/  IADD3 R14, P0, P6, R102, R109, R14 ;  /* 0x0000006d660e7210 */ /* 0x000fe20007e1e00e */
[----:B------:R-:W-:Y:S01]  /*2d70*/  ULDC.64 UR4, c[0x0][0x3e8] ;  /* 0x0000fa0000047ab9 */ /* 0x000fe20000000a00 */
[----:B------:R-:W-:Y:S01]  /*2d80*/  ULDC.64 UR6, c[0x0][0x400] ;  /* 0x0001000000067ab9 */ /* 0x000fe20000000a00 */
[----:B------:R-:W-:Y:S02]  /*2d90*/  CS2R R44, SRZ ;  /* 0x00000000002c7805 */ /* 0x000fe4000001ff00 */
[----:B------:R-:W-:Y:S02]  /*2da0*/  IADD3.X R13, R4, R108, R11, P0, P6 ;  /* 0x0000006c040d7210 */ /* 0x000fe400007ec40b */
[----:B------:R-:W-:Y:S02]  /*2db0*/  CS2R R46, SRZ ;  /* 0x00000000002e7805 */ /* 0x000fe4000001ff00 */
[----:B------:R-:W-:Y:S01]  /*2dc0*/  IADD3 R11, P0, P6, R96, R111, R12 ;  /* 0x0000006f600b7210 */ /* 0x000fe20007e1e00c */
[----:B------:R-:W-:-:S03]  /*2dd0*/  ULDC.64 UR8, c[0x0][0x208] ;  /* 0x0000820000087ab9 */ /* 0x000fc60000000a00 */
[----:B------:R-:W-:Y:S02]  /*2de0*/  IADD3.X R80, R6, R110, R80, P0, P6 ;  /* 0x0000006e06507210 */ /* 0x000fe400007ec450 */
[----:B------:R-:W-:-:S04]  /*2df0*/  LEA R12, P0, R14, UR4, 0x1 ;  /* 0x000000040e0c7c11 */ /* 0x000fc8000f8008ff */
[----:B------:R-:W-:Y:S02]  /*2e00*/  LEA.HI.X R13, R14, UR5, R13, 0x1, P0 ;  /* 0x000000050e0d7c11 */ /* 0x000fe400080f0c0d */
[----:B------:R-:W-:-:S04]  /*2e10*/  LEA R14, P0, R11, UR6, 0x1 ;  /* 0x000000060b0e7c11 */ /* 0x000fc8000f8008ff */
[----:B------:R-:W-:Y:S02]  /*2e20*/  LEA.HI.X R15, R11, UR7, R80, 0x1, P0 ;  /* 0x000000070b0f7c11 */ /* 0x000fe400080f0c50 */
[----:B------:R-:W-:Y:S02]  /*2e30*/  ISETP.GE.AND P0, PT, R214, R114, PT ;  /* 0x00000072d600720c */ /* 0x000fe40003f06270 */
[----:B------:R-:W-:Y:S02]  /*2e40*/  CS2R R40, SRZ ;  /* 0x0000000000287805 */ /* 0x000fe4000001ff00 */
[----:B------:R-:W-:-:S09]  /*2e50*/  CS2R R42, SRZ ;  /* 0x00000000002a7805 */ /* 0x000fd2000001ff00 */
[----:B------:R0:W5:Y:S04]  /*2e60*/  @!P0 LDG.E.64 R44, desc[UR8][R12.64] ;  /* 0x000000080c2c8981 */ /* 0x000168000c1e1b00 */
[----:B------:R0:W5:Y:S01]  /*2e70*/  @!P0 LDG.E.64 R46, desc[UR8][R14.64] ;  /* 0x000000080e2e8981 */ /* 0x000162000c1e1b00 */
        /* <DEDUP_REMOVED lines=10> */
[----:B------:R-:W-:-:S13]  /*2f20*/  ISETP.GE.AND P0, PT, R222, R114, PT ;  /* 0x00000072de00720c */ /* 0x000fda0003f06270 */
[----:B------:R0:W5:Y:S04]  /*2f30*/  @!P0 LDG.E.64 R32, desc[UR8][R12.64+0xc0] ;  /* 0x0000c0080c208981 */ /* 0x000168000c1e1b00 */
[----:B------:R0:W5:Y:S02]  /*2f40*/  @!P0 LDG.E.64 R34, desc[UR8][R14.64+0xc0] ;  /* 0x0000c0080e228981 */ /* 0x000164000c1e1b00 */
.L_x_453:
[----:B------:R-:W-:Y:S05]  /*2f50*/  BSYNC B1 ;  /* 0x0000000000017941 */ /* 0x000fea0003800000 */
.L_x_452:
[----:B------:R-:W-:Y:S01]  /*2f60*/  IMAD.MOV.U32 R11, RZ, RZ, R49 ;  /* 0x000000ffff0b7224 */ /* 0x000fe200078e0031 */
[----:B------:R-:W-:Y:S01]  /*2f70*/  ULOP3.LUT UR4, UR60, 0x1, URZ, 0xfc, !UPT ;  /* 0x000000013c047892 */ /* 0x000fe2000f8efc3f */
[----:B0-----:R-:W-:Y:S01]  /*2f80*/  IMAD.MOV.U32 R12, RZ, RZ, R52 ;  /* 0x000000ffff0c7224 */ /* 0x001fe200078e0034 */
        /* <DEDUP_REMOVED lines=8> */
[----:B------:R-:W-:Y:S01]  /*3010*/  MOV R13, R61 ;  /* 0x0000003d000d7202 */ /* 0x000fe20000000f00 */
[----:B------:R-:W-:Y:S01]  /*3020*/  UISETP.NE.AND UP0, UPT, UR4, 0x3, UPT ;  /* 0x000000030400788c */ /* 0x000fe2000bf05270 */
        /* <DEDUP_REMOVED lines=17> */
[----:B-----5:R-:W-:Y:S01]  /*3140*/  IMAD.MOV.U32 R11, RZ, RZ, R33 ;  /* 0x000000ffff0b7224 */ /* 0x020fe200078e0021 */
        /* <DEDUP_REMOVED lines=13> */
[----:B------:R-:W-:Y:S02]  /*3220*/  MOV R14, R40 ;  /* 0x00000028000e7202 */ /* 0x000fe40000000f00 */
[----:B------:R-:W-:Y:S02]  /*3230*/  PLOP3.LUT P0, PT, PT, PT, UP0, 0x80, 0x0 ;  /* 0x000000000000781c */ /* 0x000fe40003f0f008 */
        /* <DEDUP_REMOVED lines=17> */
[----:B------:R-:W-:Y:S02]  /*3350*/  PRMT R139, R12, 0x7610, R139 ;  /* 0x000076100c8b7816 */ /* 0x000fe4000000008b */
[----:B------:R-:W-:Y:S02]  /*3360*/  PRMT R146, R13, 0x7610, R146 ;  /* 0x000076100d927816 */ /* 0x000fe40000000092 */
[----:B------:R-:W-:Y:S01]  /*3370*/  PRMT R147, R14, 0x7610, R147 ;  /* 0x000076100e937816 */ /* 0x000fe20000000093 */
[----:B------:R-:W-:Y:S06]  /*3380*/  @!P0 BRA `(.L_x_454) ;  /* 0x0000000000048947 */ /* 0x000fec0003800000 */
[----:B------:R-:W-:Y:S01]  /*3390*/  BPT.TRAP 0x1 ;  /* 0x000000040000795c */ /* 0x000fe20000300000 */
.L_x_454:
[----:B------:R-:W-:Y:S01]  /*33a0*/  IMAD R89, R212, 0x8, R22 ;  /* 0x00000008d4597824 */ /* 0x000fe200078e0216 */
[----:B------:R-:W-:Y:S01]  /*33b0*/  SHF.L.U32 R90, R223, 0x1f, RZ ;  /* 0x0000001fdf5a7819 */ /* 0x000fe200000006ff */
[----:B------:R-:W-:Y:S03]  /*33c0*/  BSSY B1, `(.L_x_455) ;  /* 0x0000003000017945 */ /* 0x000fe60003800000 */
[----:B------:R-:W0:Y:S02]  /*33d0*/  SYNCS.PHASECHK.TRANS64.TRYWAIT P6, [R89+URZ+0x38890], R90 ;  /* 0x0388905a590075a7 */ /* 0x000e2400080c017f */
[----:B0-----:R-:W-:Y:S05]  /*33e0*/  @!P6 BRA `(.L_x_456) ;  /* 0x0000024c0044e947 */ /* 0x001fea0003800000 */
.L_x_805:
[----:B------:R-:W-:Y:S05]  /*33f0*/  BSYNC B1 ;  /* 0x0000000000017941 */ /* 0x000fea0003800000 */
.L_x_455:
[----:B------:R-:W-:-:S03]  /*3400*/  UMOV UR4, 0xffffffff ;  /* 0xffffffff00047882 */ /* 0x000fc60000000000 */
[----:B------:R-:W-:Y:S05]  /*3410*/  BRA.DIV UR4, `(.L_x_457) ;  /* 0x0000024e044c7947 */ /* 0x000fea000b800000 */
[----:B------:R1:W2:Y:S04]  /*3420*/  SHFL.IDX PT, R83, R117, RZ, 0x181f ;  /* 0x00181fff75537589 */ /* 0x0002a800000e0000 */
[----:B------:R1:W3:Y:S02]  /*3430*/  SHFL.IDX PT, R82, R118, RZ, 0x181f ;  /* 0x00181fff76527589 */ /* 0x0002e400000e0000 */
.L_x_809:
[----:B------:R-:W-:Y:S04]  /*3440*/  BSSY B1, `(.L_x_458) ;  /* 0x00000eb000017945 */ /* 0x000fe80003800000 */
[----:B------:R-:W-:Y:S05]  /*3450*/  @P3 BRA `(.L_x_459) ;  /* 0x0000000c00a43947 */ /* 0x000fea0003800000 */
[----:B------:R-:W-:Y:S01]  /*3460*/  ISETP.NE.AND P3, PT, R3, RZ, PT ;  /* 0x000000ff0300720c */ /* 0x000fe20003f65270 */
[----:B------:R-:W-:-:S12]  /*3470*/  BSSY B2, `(.L_x_460) ;  /* 0x0000039000027945 */ /* 0x000fd80003800000 */
[----:B------:R-:W-:Y:S05]  /*3480*/  @!P3 BRA `(.L_x_461) ;  /* 0x0000000000dcb947 */ /* 0x000fea0003800000 */
[----:B------:R4:W0:Y:S01]  /*3490*/  LDS.128 R12, [R85+0x24400] ;  /* 0x02440000550c7984 */ /* 0x0008220000000c00 */
[C---:B---3--:R-:W-:Y:S01]  /*34a0*/  LEA R80, P3, R16.reuse, R82, 0x1 ;  /* 0x0000005210507211 */ /* 0x048fe200078608ff */
[----:B------:R-:W-:Y:S03]  /*34b0*/  BSSY B3, `(.L_x_462) ;  /* 0x0000032000037945 */ /* 0x000fe60003800000 */
[----:B--2---:R-:W-:Y:S02]  /*34c0*/  LEA.HI.X R81, R16, R83, R17, 0x1, P3 ;  /* 0x0000005310517211 */ /* 0x004fe400018f0c11 */
[----:B------:R-:W-:-:S13]  /*34d0*/  ISETP.GE.AND P3, PT, R214, R114, PT ;  /* 0x00000072d600720c */ /* 0x000fda0003f66270 */
[----:B----4-:R-:W-:Y:S05]  /*34e0*/  @P3 BRA `(.L_x_463) ;  /* 0x0000000000b83947 */ /* 0x010fea0003800000 */
[----:B------:R-:W-:Y:S01]  /*34f0*/  SHF.R.U64 R78, R78, 0x10, R79 ;  /* 0x000000104e4e7819 */ /* 0x000fe2000000124f */
[----:B0-----:R-:W-:Y:S01]  /*3500*/  IMAD.U32 R166, R15, 0x10000, RZ ;  /* 0x000100000fa67824 */ /* 0x001fe200078e00ff */
[----:B------:R-:W-:Y:S02]  /*3510*/  SHF.R.U64 R165, R76, 0x10, R77 ;  /* 0x000000104ca57819 */ /* 0x000fe4000000124d */
[----:B------:R-:W-:Y:S02]  /*3520*/  SHF.R.U32.HI R167, RZ, 0x10, R79 ;  /* 0x00000010ffa77819 */ /* 0x000fe4000001164f */
[----:B------:R-:W-:Y:S02]  /*3530*/  PRMT R79, R125, 0x5432, R78 ;  /* 0x000054327d4f7816 */ /* 0x000fe4000000004e */
[----:B------:R-:W-:Y:S02]  /*3540*/  PRMT R165, R170, 0x5410, R165 ;  /* 0x00005410aaa57816 */ /* 0x000fe400000000a5 */
[----:B------:R-:W-:-:S02]  /*3550*/  SHF.R.U32.HI R77, RZ, 0x10, R77 ;  /* 0x00000010ff4d7819 */ /* 0x000fc4000001164d */
[----:B------:R-:W-:Y:S02]  /*3560*/  PRMT R78, R168, 0x5410, R167 ;  /* 0x00005410a84e7816 */ /* 0x000fe400000000a7 */
[----:B------:R-:W-:Y:S02]  /*3570*/  LOP3.LUT R171, R13, 0xffff0000, RZ, 0xc0, !PT ;  /* 0xffff00000dab7812 */ /* 0x000fe400078ec0ff */
[----:B------:R-:W-:Y:S01]  /*3580*/  LOP3.LUT R168, R79, 0xffff0000, RZ, 0xc0, !PT ;  /* 0xffff00004fa87812 */ /* 0x000fe200078ec0ff */
[----:B------:R-:W-:Y:S01]  /*3590*/  IMAD.U32 R167, R78, 0x10000, RZ ;  /* 0x000100004ea77824 */ /* 0x000fe200078e00ff */
[----:B------:R-:W-:Y:S01]  /*35a0*/  LOP3.LUT R170, R165, 0xffff0000, RZ, 0xc0, !PT ;  /* 0xffff0000a5aa7812 */ /* 0x000fe200078ec0ff */
[----:B------:R-:W-:Y:S01]  /*35b0*/  IMAD.U32 R79, R79, 0x10000, RZ ;  /* 0x000100004f4f7824 */ /* 0x000fe200078e00ff */
[----:B------:R-:W-:Y:S01]  /*35c0*/  PRMT R77, R169, 0x5410, R77 ;  /* 0x00005410a94d7816 */ /* 0x000fe2000000004d */
[C---:B------:R-:W-:Y:S01]  /*35d0*/  FMUL.FTZ R172, R171.reuse, R168 ;  /* 0x000000a8abac7220 */ /* 0x040fe20000410000 */
[C---:B------:R-:W-:Y:S01]  /*35e0*/  SHF.L.U32 R76, R14.reuse, 0x10, RZ ;  /* 0x000000100e4c7819 */ /* 0x040fe200000006ff */
[----:B------:R-:W-:Y:S01]  /*35f0*/  FMUL.FTZ R171, R171, R170 ;  /* 0x000000aaabab7220 */ /* 0x000fe20000410000 */
[----:B------:R-:W-:Y:S01]  /*3600*/  LOP3.LUT R11, R14, 0xffff0000, RZ, 0xc0, !PT ;  /* 0xffff00000e0b7812 */ /* 0x000fe200078ec0ff */
[----:B------:R-:W-:Y:S01]  /*3610*/  IMAD.U32 R169, R77, 0x10000, RZ ;  /* 0x000100004da97824 */ /* 0x000fe200078e00ff */
[----:B------:R-:W-:Y:S01]  /*3620*/  LOP3.LUT R14, R15, 0xffff0000, RZ, 0xc0, !PT ;  /* 0xffff00000f0e7812 */ /* 0x000fe200078ec0ff */
[----:B------:R-:W-:Y:S01]  /*3630*/  IMAD.U32 R15, R13, 0x10000, RZ ;  /* 0x000100000d0f7824 */ /* 0x000fe200078e00ff */
[----:B------:R-:W-:Y:S01]  /*3640*/  LOP3.LUT R77, R77, 0xffff0000, RZ, 0xc0, !PT ;  /* 0xffff00004d4d7812 */ /* 0x000fe200078ec0ff */
[----:B------:R-:W-:Y:S01]  /*3650*/  FMUL.FTZ R173, R11, R167 ;  /* 0x000000a70bad7220 */ /* 0x000fe20000410000 */
[----:B------:R-:W-:-:S02]  /*3660*/  IMAD.U32 R13, R12, 0x10000, RZ ;  /* 0x000100000c0d7824 */ /* 0x000fc400078e00ff */
[C---:B------:R-:W-:Y:S01]  /*3670*/  FFMA.FTZ R172, R15.reuse, R170, -R172 ;  /* 0x000000aa0fac7223 */ /* 0x040fe200000108ac */
[----:B------:R-:W-:Y:S01]  /*3680*/  FFMA.FTZ R171, R15, R168, R171 ;  /* 0x000000a80fab7223 */ /* 0x000fe200000100ab */
[-C--:B------:R-:W-:Y:S01]  /*3690*/  FMUL.FTZ R11, R11, R169.reuse ;  /* 0x000000a90b0b7220 */ /* 0x080fe20000410000 */
[----:B------:R-:W-:Y:S01]  /*36a0*/  LOP3.LUT R15, R78, 0xffff0000, RZ, 0xc0, !PT ;  /* 0xffff00004e0f7812 */ /* 0x000fe200078ec0ff */
[----:B------:R-:W-:Y:S01]  /*36b0*/  FFMA.FTZ R173, R76, R169, -R173 ;  /* 0x000000a94cad7223 */ /* 0x000fe200000108ad */
[----:B------:R-:W-:Y:S01]  /*36c0*/  LOP3.LUT R12, R12, 0xffff0000, RZ, 0xc0, !PT ;  /* 0xffff00000c0c7812 */ /* 0x000fe200078ec0ff */
[----:B------:R-:W-:Y:S02]  /*36d0*/  IMAD.U32 R165, R165, 0x10000, RZ ;  /* 0x00010000a5a57824 */ /* 0x000fe400078e00ff */
[----:B------:R-:W-:Y:S01]  /*36e0*/  FFMA.FTZ R76, R76, R167, R11 ;  /* 0x000000a74c4c7223 */ /* 0x000fe2000001000b */
[C---:B------:R-:W-:Y:S01]  /*36f0*/  FMUL.FTZ R11, R14.reuse, R15 ;  /* 0x0000000f0e0b7220 */ /* 0x040fe20000410000 */
[----:B------:R-:W-:Y:S01]  /*3700*/  FMUL.FTZ R78, R14, R77 ;  /* 0x0000004d0e4e7220 */ /* 0x000fe20000410000 */
[C---:B------:R-:W-:Y:S01]  /*3710*/  FMUL.FTZ R14, R12.reuse, R79 ;  /* 0x0000004f0c0e7220 */ /* 0x040fe20000410000 */
[----:B------:R-:W-:Y:S01]  /*3720*/  FMUL.FTZ R12, R12, R165 ;  /* 0x000000a50c0c7220 */ /* 0x000fe20000410000 */
[C---:B------:R-:W-:Y:S01]  /*3730*/  FFMA.FTZ R11, R166.reuse, R77, -R11 ;  /* 0x0000004da60b7223 */ /* 0x040fe2000001080b */
[----:B------:R-:W-:Y:S01]  /*3740*/  FFMA.FTZ R78, R166, R15, R78 ;  /* 0x0000000fa64e7223 */ /* 0x000fe2000001004e */
[C---:B------:R-:W-:Y:S01]  /*3750*/  FFMA.FTZ R14, R13.reuse, R165, -R14 ;  /* 0x000000a50d0e7223 */ /* 0x040fe2000001080e */
[----:B------:R-:W-:Y:S01]  /*3760*/  FFMA.FTZ R13, R13, R79, R12 ;  /* 0x0000004f0d0d7223 */ /* 0x000fe2000001000c */
[----:B------:R-:W-:-:S02]  /*3770*/  F2FP.BF16.F32.PACK_AB R171, R171, R172 ;  /* 0x000000acabab723e */ /* 0x000fc400000010ff */
[----:B------:R-:W-:Y:S02]  /*3780*/  F2FP.BF16.F32.PACK_AB R76, R76, R173 ;  /* 0x000000ad4c4c723e */ /* 0x000fe400000010ff */
[----:B------:R-:W-:Y:S01]  /*3790*/  F2FP.BF16.F32.PACK_AB R12, R13, R14 ;  /* 0x0000000e0d0c723e */ /* 0x000fe200000010ff */
[----:B------:R-:W-:Y:S01]  /*37a0*/  IMAD.MOV.U32 R13, RZ, RZ, R171 ;  /* 0x000000ffff0d7224 */ /* 0x000fe200078e00ab */
[----:B------:R-:W-:Y:S01]  /*37b0*/  F2FP.BF16.F32.PACK_AB R15, R78, R11 ;  /* 0x0000000b4e0f723e */ /* 0x000fe200000010ff */
[----:B------:R-:W-:-:S07]  /*37c0*/  IMAD.MOV.U32 R14, RZ, RZ, R76 ;  /* 0x000000ffff0e7224 */ /* 0x000fce00078e004c */
.L_x_463:
[----:B------:R-:W-:Y:S05]  /*37d0*/  BSYNC B3 ;  /* 0x0000000000037941 */ /* 0x000fea0003800000 */
.L_x_462:
[----:B------:R-:W-:Y:S02]  /*37e0*/  ULDC.64 UR4, c[0x0][0x208] ;  /* 0x0000820000047ab9 */ /* 0x000fe40000000a00 */
[----:B0-----:R4:W-:Y:S03]  /*37f0*/  ST.E.128 desc[UR4][R80.64], R12 ;  /* 0x0000000c50007985 */ /* 0x0019e6000c101d04 */
.L_x_461:
[----:B------:R-:W-:Y:S05]  /*3800*/  BSYNC B2 ;  /* 0x0000000000027941 */ /* 0x000fea0003800000 */
.L_x_460:
[----:B------:R-:W-:Y:S01]  /*3810*/  ISETP.NE.AND P3, PT, R21, RZ, PT ;  /* 0x000000ff1500720c */ /* 0x000fe20003f65270 */
[----:B------:R-:W-:-:S12]  /*3820*/  BSSY B2, `(.L_x_464) ;  /* 0x0000039000027945 */ /* 0x000fd80003800000 */
[----:B------:R-:W-:Y:S05]  /*3830*/  @!P3 BRA `(.L_x_465) ;  /* 0x0000000000dcb947 */ /* 0x000fea0003800000 */
[----:B----4-:R4:W0:Y:S01]  /*3840*/  LDS.128 R12, [R85+0x26c00] ;  /* 0x026c0000550c7984 */ /* 0x0108220000000c00 */
[C---:B---3--:R-:W-:Y:S01]  /*3850*/  LEA R76, P3, R23.reuse, R82, 0x1 ;  /* 0x00000052174c7211 */ /* 0x048fe200078608ff */
[----:B------:R-:W-:Y:S03]  /*3860*/  BSSY B3, `(.L_x_466) ;  /* 0x0000032000037945 */ /* 0x000fe60003800000 */
[----:B--2---:R-:W-:Y:S02]  /*3870*/  LEA.HI.X R77, R23, R83, R216, 0x1, P3 ;  /* 0x00000053174d7211 */ /* 0x004fe400018f0cd8 */
[----:B------:R-:W-:-:S13]  /*3880*/  ISETP.GE.AND P3, PT, R221, R114, PT ;  /* 0x00000072dd00720c */ /* 0x000fda0003f66270 */
[----:B----4-:R-:W-:Y:S05]  /*3890*/  @P3 BRA `(.L_x_467) ;  /* 0x0000000000b83947 */ /* 0x010fea0003800000 */
[--C-:B------:R-:W-:Y:S01]  /*38a0*/  SHF.R.U64 R74, R74, 0x10, R75.reuse ;  /* 0x000000104a4a7819 */ /* 0x100fe2000000124b */
[----:B0-----:R-:W-:Y:S01]  /*38b0*/  IMAD.U32 R79, R15, 0x10000, RZ ;  /* 0x000100000f4f7824 */ /* 0x001fe200078e00ff */
[----:B------:R-:W-:Y:S02]  /*38c0*/  SHF.R.U32.HI R165, RZ, 0x10, R75 ;  /* 0x00000010ffa57819 */ /* 0x000fe4000001164b */
[--C-:B------:R-:W-:Y:S01]  /*38d0*/  SHF.R.U64 R81, R72, 0x10, R73.reuse ;  /* 0x0000001048517819 */ /* 0x100fe20000001249 */
[----:B------:R-:W-:Y:S01]  /*38e0*/  IMAD.U32 R72, R14, 0x10000, RZ ;  /* 0x000100000e487824 */ /* 0x000fe200078e00ff */
[----:B------:R-:W-:Y:S02]  /*38f0*/  SHF.R.U32.HI R80, RZ, 0x10, R73 ;  /* 0x00000010ff507819 */ /* 0x000fe40000011649 */
[----:B------:R-:W-:Y:S02]  /*3900*/  PRMT R75, R124, 0x5432, R74 ;  /* 0x000054327c4b7816 */ /* 0x000fe4000000004a */
[----:B------:R-:W-:-:S02]  /*3910*/  PRMT R74, R183, 0x5410, R165 ;  /* 0x00005410b74a7816 */ /* 0x000fc400000000a5 */
[----:B------:R-:W-:Y:S02]  /*3920*/  PRMT R78, R122, 0x5432, R81 ;  /* 0x000054327a4e7816 */ /* 0x000fe40000000051 */
[----:B------:R-:W-:Y:S01]  /*3930*/  PRMT R73, R123, 0x5432, R80 ;  /* 0x000054327b497816 */ /* 0x000fe20000000050 */
[----:B------:R-:W-:Y:S01]  /*3940*/  IMAD.U32 R81, R74, 0x10000, RZ ;  /* 0x000100004a517824 */ /* 0x000fe200078e00ff */
[----:B------:R-:W-:Y:S02]  /*3950*/  LOP3.LUT R11, R14, 0xffff0000, RZ, 0xc0, !PT ;  /* 0xffff00000e0b7812 */ /* 0x000fe400078ec0ff */
[----:B------:R-:W-:Y:S01]  /*3960*/  LOP3.LUT R167, R13, 0xffff0000, RZ, 0xc0, !PT ;  /* 0xffff00000da77812 */ /* 0x000fe200078ec0ff */
[----:B------:R-:W-:Y:S01]  /*3970*/  IMAD.U32 R165, R73, 0x10000, RZ ;  /* 0x0001000049a57824 */ /* 0x000fe200078e00ff */
[----:B------:R-:W-:Y:S01]  /*3980*/  LOP3.LUT R80, R75, 0xffff0000, RZ, 0xc0, !PT ;  /* 0xffff00004b507812 */ /* 0x000fe200078ec0ff */
[C---:B------:R-:W-:Y:S01]  /*3990*/  FMUL.FTZ R169, R11.reuse, R81 ;  /* 0x000000510ba97220 */ /* 0x040fe20000410000 */
[----:B------:R-:W-:Y:S01]  /*39a0*/  LOP3.LUT R166, R78, 0xffff0000, RZ, 0xc0, !PT ;  /* 0xffff00004ea67812 */ /* 0x000fe200078ec0ff */
[----:B------:R-:W-:Y:S01]  /*39b0*/  FMUL.FTZ R11, R11, R165 ;  /* 0x000000a50b0b7220 */ /* 0x000fe20000410000 */
[----:B------:R-:W-:Y:S01]  /*39c0*/  LOP3.LUT R14, R15, 0xffff0000, RZ, 0xc0, !PT ;  /* 0xffff00000f0e7812 */ /* 0x000fe200078ec0ff */
[----:B------:R-:W-:-:S02]  /*39d0*/  IMAD.U32 R15, R13, 0x10000, RZ ;  /* 0x000100000d0f7824 */ /* 0x000fc400078e00ff */
[C---:B------:R-:W-:Y:S01]  /*39e0*/  FMUL.FTZ R168, R167.reuse, R80 ;  /* 0x00000050a7a87220 */ /* 0x040fe20000410000 */
[----:B------:R-:W-:Y:S01]  /*39f0*/  SHF.L.U32 R13, R12, 0x10, RZ ;  /* 0x000000100c0d7819 */ /* 0x000fe200000006ff */
[----:B------:R-:W-:Y:S01]  /*3a00*/  FMUL.FTZ R167, R167, R166 ;  /* 0x000000a6a7a77220 */ /* 0x000fe20000410000 */
[----:B------:R-:W-:Y:S01]  /*3a10*/  LOP3.LUT R74, R74, 0xffff0000, RZ, 0xc0, !PT ;  /* 0xffff00004a4a7812 */ /* 0x000fe200078ec0ff */
[----:B------:R-:W-:Y:S01]  /*3a20*/  IMAD.U32 R75, R75, 0x10000, RZ ;  /* 0x000100004b4b7824 */ /* 0x000fe200078e00ff */
[----:B------:R-:W-:Y:S01]  /*3a30*/  LOP3.LUT R73, R73, 0xffff0000, RZ, 0xc0, !PT ;  /* 0xffff000049497812 */ /* 0x000fe200078ec0ff */
[----:B------:R-:W-:Y:S01]  /*3a40*/  FFMA.FTZ R169, R72, R165, -R169 ;  /* 0x000000a548a97223 */ /* 0x000fe200000108a9 */
[----:B------:R-:W-:Y:S01]  /*3a50*/  LOP3.LUT R12, R12, 0xffff0000, RZ, 0xc0, !PT ;  /* 0xffff00000c0c7812 */ /* 0x000fe200078ec0ff */
[----:B------:R-:W-:Y:S02]  /*3a60*/  IMAD.U32 R78, R78, 0x10000, RZ ;  /* 0x000100004e4e7824 */ /* 0x000fe400078e00ff */
[C---:B------:R-:W-:Y:S01]  /*3a70*/  FFMA.FTZ R167, R15.reuse, R80, R167 ;  /* 0x000000500fa77223 */ /* 0x040fe200000100a7 */
[----:B------:R-:W-:Y:S01]  /*3a80*/  FFMA.FTZ R72, R72, R81, R11 ;  /* 0x0000005148487223 */ /* 0x000fe2000001000b */
[C---:B------:R-:W-:Y:S01]  /*3a90*/  FMUL.FTZ R80, R14.reuse, R74 ;  /* 0x0000004a0e507220 */ /* 0x040fe20000410000 */
[----:B------:R-:W-:Y:S01]  /*3aa0*/  FMUL.FTZ R11, R14, R73 ;  /* 0x000000490e0b7220 */ /* 0x000fe20000410000 */
[C---:B------:R-:W-:Y:S01]  /*3ab0*/  FMUL.FTZ R14, R12.reuse, R75 ;  /* 0x0000004b0c0e7220 */ /* 0x040fe20000410000 */
[----:B------:R-:W-:Y:S01]  /*3ac0*/  FFMA.FTZ R168, R15, R166, -R168 ;  /* 0x000000a60fa87223 */ /* 0x000fe200000108a8 */
[-C--:B------:R-:W-:Y:S01]  /*3ad0*/  FMUL.FTZ R12, R12, R78.reuse ;  /* 0x0000004e0c0c7220 */ /* 0x080fe20000410000 */
[----:B------:R-:W-:Y:S01]  /*3ae0*/  FFMA.FTZ R80, R79, R73, -R80 ;  /* 0x000000494f507223 */ /* 0x000fe20000010850 */
[----:B------:R-:W-:Y:S01]  /*3af0*/  FFMA.FTZ R14, R13, R78, -R14 ;  /* 0x0000004e0d0e7223 */ /* 0x000fe2000001080e */
[----:B------:R-:W-:Y:S01]  /*3b00*/  FFMA.FTZ R11, R79, R74, R11 ;  /* 0x0000004a4f0b7223 */ /* 0x000fe2000001000b */
[----:B------:R-:W-:Y:S01]  /*3b10*/  FFMA.FTZ R13, R13, R75, R12 ;  /* 0x0000004b0d0d7223 */ /* 0x000fe2000001000c */
[----:B------:R-:W-:-:S02]  /*3b20*/  F2FP.BF16.F32.PACK_AB R167, R167, R168 ;  /* 0x000000a8a7a7723e */ /* 0x000fc400000010ff */
[----:B------:R-:W-:Y:S02]  /*3b30*/  F2FP.BF16.F32.PACK_AB R72, R72, R169 ;  /* 0x000000a94848723e */ /* 0x000fe400000010ff */
[----:B------:R-:W-:Y:S01]  /*3b40*/  F2FP.BF16.F32.PACK_AB R12, R13, R14 ;  /* 0x0000000e0d0c723e */ /* 0x000fe200000010ff */
[----:B------:R-:W-:Y:S01]  /*3b50*/  IMAD.MOV.U32 R13, RZ, RZ, R167 ;  /* 0x000000ffff0d7224 */ /* 0x000fe200078e00a7 */
[----:B------:R-:W-:Y:S01]  /*3b60*/  F2FP.BF16.F32.PACK_AB R15, R11, R80 ;  /* 0x000000500b0f723e */ /* 0x000fe200000010ff */
[----:B------:R-:W-:-:S07]  /*3b70*/  IMAD.MOV.U32 R14, RZ, RZ, R72 ;  /* 0x000000ffff0e7224 */ /* 0x000fce00078e0048 */
.L_x_467:
[----:B------:R-:W-:Y:S05]  /*3b80*/  BSYNC B3 ;  /* 0x0000000000037941 */ /* 0x000fea0003800000 */
.L_x_466:
[----:B------:R-:W-:Y:S02]  /*3b90*/  ULDC.64 UR4, c[0x0][0x208] ;  /* 0x0000820000047ab9 */ /* 0x000fe40000000a00 */
[----:B0-----:R0:W-:Y:S03]  /*3ba0*/  ST.E.128 desc[UR4][R76.64], R12 ;  /* 0x0000000c4c007985 */ /* 0x0011e6000c101d04 */
.L_x_465:
[----:B------:R-:W-:Y:S05]  /*3bb0*/  BSYNC B2 ;  /* 0x0000000000027941 */ /* 0x000fea0003800000 */
.L_x_464:
[----:B------:R-:W-:Y:S01]  /*3bc0*/  ISETP.NE.AND P3, PT, R25, RZ, PT ;  /* 0x000000ff1900720c */ /* 0x000fe20003f65270 */
[----:B------:R-:W-:-:S12]  /*3bd0*/  BSSY B2, `(.L_x_468) ;  /* 0x0000039000027945 */ /* 0x000fd80003800000 */
[----:B------:R-:W-:Y:S05]  /*3be0*/  @!P3 BRA `(.L_x_469) ;  /* 0x0000000000dcb947 */ /* 0x000fea0003800000 */
[----:B0---4-:R0:W4:Y:S01]  /*3bf0*/  LDS.128 R12, [R85+0x29400] ;  /* 0x02940000550c7984 */ /* 0x0111220000000c00 */
[C---:B---3--:R-:W-:Y:S01]  /*3c00*/  LEA R72, P3, R18.reuse, R82, 0x1 ;  /* 0x0000005212487211 */ /* 0x048fe200078608ff */
[----:B------:R-:W-:Y:S03]  /*3c10*/  BSSY B3, `(.L_x_470) ;  /* 0x0000032000037945 */ /* 0x000fe60003800000 */
[----:B--2---:R-:W-:Y:S02]  /*3c20*/  LEA.HI.X R73, R18, R83, R218, 0x1, P3 ;  /* 0x0000005312497211 */ /* 0x004fe400018f0cda */
[----:B------:R-:W-:-:S13]  /*3c30*/  ISETP.GE.AND P3, PT, R220, R114, PT ;  /* 0x00000072dc00720c */ /* 0x000fda0003f66270 */
[----:B0-----:R-:W-:Y:S05]  /*3c40*/  @P3 BRA `(.L_x_471) ;  /* 0x0000000000b83947 */ /* 0x001fea0003800000 */
[----:B------:R-:W-:Y:S02]  /*3c50*/  SHF.R.U64 R70, R70, 0x10, R71 ;  /* 0x0000001046467819 */ /* 0x000fe40000001247 */
[----:B------:R-:W-:Y:S01]  /*3c60*/  SHF.R.U64 R74, R68, 0x10, R69 ;  /* 0x00000010444a7819 */ /* 0x000fe20000001245 */
[----:B----4-:R-:W-:Y:S01]  /*3c70*/  IMAD.U32 R68, R14, 0x10000, RZ ;  /* 0x000100000e447824 */ /* 0x010fe200078e00ff */
[----:B------:R-:W-:Y:S02]  /*3c80*/  PRMT R179, R179, 0x5410, R70 ;  /* 0x00005410b3b37816 */ /* 0x000fe40000000046 */
[----:B------:R-:W-:Y:S02]  /*3c90*/  SHF.R.U32.HI R71, RZ, 0x10, R71 ;  /* 0x00000010ff477819 */ /* 0x000fe40000011647 */
[----:B------:R-:W-:Y:S02]  /*3ca0*/  PRMT R177, R177, 0x5410, R74 ;  /* 0x00005410b1b17816 */ /* 0x000fe4000000004a */
[----:B------:R-:W-:-:S02]  /*3cb0*/  SHF.R.U32.HI R69, RZ, 0x10, R69 ;  /* 0x00000010ff457819 */ /* 0x000fc40000011645 */
[----:B------:R-:W-:Y:S02]  /*3cc0*/  LOP3.LUT R70, R13, 0xffff0000, RZ, 0xc0, !PT ;  /* 0xffff00000d467812 */ /* 0x000fe400078ec0ff */
[----:B------:R-:W-:Y:S02]  /*3cd0*/  LOP3.LUT R76, R179, 0xffff0000, RZ, 0xc0, !PT ;  /* 0xffff0000b34c7812 */ /* 0x000fe400078ec0ff */
[----:B------:R-:W-:Y:S01]  /*3ce0*/  PRMT R182, R182, 0x5410, R71 ;  /* 0x00005410b6b67816 */ /* 0x000fe20000000047 */
[----:B------:R-:W-:Y:S01]  /*3cf0*/  IMAD.U32 R71, R13, 0x10000, RZ ;  /* 0x000100000d477824 */ /* 0x000fe200078e00ff */
[----:B------:R-:W-:Y:S01]  /*3d00*/  LOP3.LUT R74, R177, 0xffff0000, RZ, 0xc0, !PT ;  /* 0xffff0000b14a7812 */ /* 0x000fe200078ec0ff */
[----:B------:R-:W-:Y:S01]  /*3d10*/  FMUL.FTZ R78, R70, R76 ;  /* 0x0000004c464e7220 */ /* 0x000fe20000410000 */
[----:B------:R-:W-:Y:S01]  /*3d20*/  PRMT R178, R178, 0x5410, R69 ;  /* 0x00005410b2b27816 */ /* 0x000fe20000000045 */
[----:B------:R-:W-:Y:S01]  /*3d30*/  IMAD.U32 R69, R182, 0x10000, RZ ;  /* 0x00010000b6457824 */ /* 0x000fe200078e00ff */
[----:B------:R-:W-:Y:S01]  /*3d40*/  LOP3.LUT R14, R14, 0xffff0000, RZ, 0xc0, !PT ;  /* 0xffff00000e0e7812 */ /* 0x000fe200078ec0ff */
[----:B------:R-:W-:Y:S01]  /*3d50*/  FMUL.FTZ R77, R70, R74 ;  /* 0x0000004a464d7220 */ /* 0x000fe20000410000 */
[C---:B------:R-:W-:Y:S01]  /*3d60*/  IMAD.U32 R13, R12.reuse, 0x10000, RZ ;  /* 0x000100000c0d7824 */ /* 0x040fe200078e00ff */
[----:B------:R-:W-:Y:S01]  /*3d70*/  LOP3.LUT R70, R12, 0xffff0000, RZ, 0xc0, !PT ;  /* 0xffff00000c467812 */ /* 0x000fe200078ec0ff */
[----:B------:R-:W-:-:S02]  /*3d80*/  IMAD.U32 R75, R178, 0x10000, RZ ;  /* 0x00010000b24b7824 */ /* 0x000fc400078e00ff */
[----:B------:R-:W-:Y:S01]  /*3d90*/  FFMA.FTZ R12, R71, R74, -R78 ;  /* 0x0000004a470c7223 */ /* 0x000fe2000001084e */
[----:B------:R-:W-:Y:S01]  /*3da0*/  SHF.L.U32 R179, R179, 0x10, RZ ;  /* 0x00000010b3b37819 */ /* 0x000fe200000006ff */
[----:B------:R-:W-:Y:S01]  /*3db0*/  FMUL.FTZ R79, R14, R69 ;  /* 0x000000450e4f7220 */ /* 0x000fe20000410000 */
[----:B------:R-:W-:Y:S01]  /*3dc0*/  LOP3.LUT R11, R15, 0xffff0000, RZ, 0xc0, !PT ;  /* 0xffff00000f0b7812 */ /* 0x000fe200078ec0ff */
[----:B------:R-:W-:Y:S01]  /*3dd0*/  FFMA.FTZ R71, R71, R76, R77 ;  /* 0x0000004c47477223 */ /* 0x000fe2000001004d */
[----:B------:R-:W-:Y:S01]  /*3de0*/  LOP3.LUT R182, R182, 0xffff0000, RZ, 0xc0, !PT ;  /* 0xffff0000b6b67812 */ /* 0x000fe200078ec0ff */
[-C--:B------:R-:W-:Y:S01]  /*3df0*/  FMUL.FTZ R77, R14, R75.reuse ;  /* 0x0000004b0e4d7220 */ /* 0x080fe20000410000 */
[----:B------:R-:W-:Y:S01]  /*3e00*/  LOP3.LUT R178, R178, 0xffff0000, RZ, 0xc0, !PT ;  /* 0xffff0000b2b27812 */ /* 0x000fe200078ec0ff */
[----:B------:R-:W-:Y:S02]  /*3e10*/  IMAD.U32 R177, R177, 0x10000, RZ ;  /* 0x00010000b1b17824 */ /* 0x000fe400078e00ff */
[----:B------:R-:W-:Y:S01]  /*3e20*/  FFMA.FTZ R75, R68, R75, -R79 ;  /* 0x0000004b444b7223 */ /* 0x000fe2000001084f */
[----:B------:R-:W-:Y:S01]  /*3e30*/  FMUL.FTZ R14, R70, R179 ;  /* 0x000000b3460e7220 */ /* 0x000fe20000410000 */
[----:B------:R-:W-:Y:S01]  /*3e40*/  FFMA.FTZ R68, R68, R69, R77 ;  /* 0x0000004544447223 */ /* 0x000fe2000001004d */
[----:B------:R-:W-:Y:S01]  /*3e50*/  FMUL.FTZ R74, R11, R182 ;  /* 0x000000b60b4a7220 */ /* 0x000fe20000410000 */
[----:B------:R-:W-:Y:S01]  /*3e60*/  FMUL.FTZ R70, R70, R177 ;  /* 0x000000b146467220 */ /* 0x000fe20000410000 */
[----:B------:R-:W-:-:S02]  /*3e70*/  IMAD.U32 R15, R15, 0x10000, RZ ;  /* 0x000100000f0f7824 */ /* 0x000fc400078e00ff */
[-C--:B------:R-:W-:Y:S01]  /*3e80*/  FMUL.FTZ R11, R11, R178.reuse ;  /* 0x000000b20b0b7220 */ /* 0x080fe20000410000 */
[C---:B------:R-:W-:Y:S01]  /*3e90*/  FFMA.FTZ R14, R13.reuse, R177, -R14 ;  /* 0x000000b10d0e7223 */ /* 0x040fe2000001080e */
[----:B------:R-:W-:Y:S01]  /*3ea0*/  FFMA.FTZ R13, R13, R179, R70 ;  /* 0x000000b30d0d7223 */ /* 0x000fe20000010046 */
[C---:B------:R-:W-:Y:S01]  /*3eb0*/  FFMA.FTZ R74, R15.reuse, R178, -R74 ;  /* 0x000000b20f4a7223 */ /* 0x040fe2000001084a */
[----:B------:R-:W-:Y:S01]  /*3ec0*/  FFMA.FTZ R11, R15, R182, R11 ;  /* 0x000000b60f0b7223 */ /* 0x000fe2000001000b */
[----:B------:R-:W-:Y:S02]  /*3ed0*/  F2FP.BF16.F32.PACK_AB R71, R71, R12 ;  /* 0x0000000c4747723e */ /* 0x000fe400000010ff */
[----:B------:R-:W-:Y:S02]  /*3ee0*/  F2FP.BF16.F32.PACK_AB R68, R68, R75 ;  /* 0x0000004b4444723e */ /* 0x000fe400000010ff */
[----:B------:R-:W-:Y:S01]  /*3ef0*/  F2FP.BF16.F32.PACK_AB R12, R13, R14 ;  /* 0x0000000e0d0c723e */ /* 0x000fe200000010ff */
[----:B------:R-:W-:Y:S01]  /*3f00*/  IMAD.MOV.U32 R13, RZ, RZ, R71 ;  /* 0x000000ffff0d7224 */ /* 0x000fe200078e0047 */
[----:B------:R-:W-:Y:S01]  /*3f10*/  F2FP.BF16.F32.PACK_AB R15, R11, R74 ;  /* 0x0000004a0b0f723e */ /* 0x000fe200000010ff */
[----:B------:R-:W-:-:S07]  /*3f20*/  IMAD.MOV.U32 R14, RZ, RZ, R68 ;  /* 0x000000ffff0e7224 */ /* 0x000fce00078e0044 */
.L_x_471:
[----:B------:R-:W-:Y:S05]  /*3f30*/  BSYNC B3 ;  /* 0x0000000000037941 */ /* 0x000fea0003800000 */
.L_x_470:
[----:B------:R-:W-:Y:S02]  /*3f40*/  ULDC.64 UR4, c[0x0][0x208] ;  /* 0x0000820000047ab9 */ /* 0x000fe40000000a00 */
[----:B----4-:R0:W-:Y:S03]  /*3f50*/  ST.E.128 desc[UR4][R72.64], R12 ;  /* 0x0000000c48007985 */ /* 0x0101e6000c101d04 */
.L_x_469:
[----:B------:R-:W-:Y:S05]  /*3f60*/  BSYNC B2 ;  /* 0x0000000000027941 */ /* 0x000fea0003800000 */
.L_x_468:
[----:B------:R-:W-:-:S13]  /*3f70*/  ISETP.NE.AND P3, PT, R26, RZ, PT ;  /* 0x000000ff1a00720c */ /* 0x000fda0003f65270 */
        /* <DEDUP_REMOVED lines=8> */
[--C-:B------:R-:W-:Y:S01]  /*4000*/  SHF.R.U64 R71, R64, 0x10, R65.reuse ;  /* 0x0000001040477819 */ /* 0x100fe20000001241 */
[----:B----4-:R-:W-:Y:S01]  /*4010*/  IMAD.U32 R64, R14, 0x10000, RZ ;  /* 0x000100000e407824 */ /* 0x010fe200078e00ff */
[----:B------:R-:W-:Y:S02]  /*4020*/  SHF.R.U32.HI R65, RZ, 0x10, R65 ;  /* 0x00000010ff417819 */ /* 0x000fe40000011641 */
[----:B------:R-:W-:Y:S02]  /*4030*/  PRMT R175, R175, 0x5410, R70 ;  /* 0x00005410afaf7816 */ /* 0x000fe40000000046 */
[----:B------:R-:W-:Y:S02]  /*4040*/  PRMT R156, R156, 0x5410, R71 ;  /* 0x000054109c9c7816 */ /* 0x000fe40000000047 */
[----:B------:R-:W-:-:S02]  /*4050*/  SHF.R.U32.HI R67, RZ, 0x10, R67 ;  /* 0x00000010ff437819 */ /* 0x000fc40000011643 */
[----:B------:R-:W-:Y:S02]  /*4060*/  PRMT R174, R174, 0x5410, R65 ;  /* 0x00005410aeae7816 */ /* 0x000fe40000000041 */
[----:B------:R-:W-:Y:S02]  /*4070*/  LOP3.LUT R65, R13, 0xffff0000, RZ, 0xc0, !PT ;  /* 0xffff00000d417812 */ /* 0x000fe400078ec0ff */
[C---:B------:R-:W-:Y:S01]  /*4080*/  LOP3.LUT R72, R175.reuse, 0xffff0000, RZ, 0xc0, !PT ;  /* 0xffff0000af487812 */ /* 0x040fe200078ec0ff */
[----:B------:R-:W-:Y:S01]  /*4090*/  IMAD.U32 R175, R175, 0x10000, RZ ;  /* 0x00010000afaf7824 */ /* 0x000fe200078e00ff */
[C---:B------:R-:W-:Y:S01]  /*40a0*/  LOP3.LUT R70, R156.reuse, 0xffff0000, RZ, 0xc0, !PT ;  /* 0xffff00009c467812 */ /* 0x040fe200078ec0ff */
[----:B------:R-:W-:Y:S01]  /*40b0*/  IMAD.U32 R156, R156, 0x10000, RZ ;  /* 0x000100009c9c7824 */ /* 0x000fe200078e00ff */
[----:B------:R-:W-:Y:S01]  /*40c0*/  PRMT R176, R176, 0x5410, R67 ;  /* 0x00005410b0b07816 */ /* 0x000fe20000000043 */
[----:B------:R-:W-:Y:S01]  /*40d0*/  FMUL.FTZ R74, R65, R72 ;  /* 0x00000048414a7220 */ /* 0x000fe20000410000 */
[----:B------:R-:W-:Y:S01]  /*40e0*/  LOP3.LUT R66, R14, 0xffff0000, RZ, 0xc0, !PT ;  /* 0xffff00000e427812 */ /* 0x000fe200078ec0ff */
[C---:B------:R-:W-:Y:S01]  /*40f0*/  IMAD.U32 R14, R15.reuse, 0x10000, RZ ;  /* 0x000100000f0e7824 */ /* 0x040fe200078e00ff */
[----:B------:R-:W-:Y:S01]  /*4100*/  LOP3.LUT R11, R15, 0xffff0000, RZ, 0xc0, !PT ;  /* 0xffff00000f0b7812 */ /* 0x000fe200078ec0ff */
[----:B------:R-:W-:-:S02]  /*4110*/  IMAD.U32 R15, R13, 0x10000, RZ ;  /* 0x000100000d0f7824 */ /* 0x000fc400078e00ff */
[-C--:B------:R-:W-:Y:S01]  /*4120*/  FMUL.FTZ R65, R65, R70.reuse ;  /* 0x0000004641417220 */ /* 0x080fe20000410000 */
[C---:B------:R-:W-:Y:S01]  /*4130*/  IMAD.U32 R71, R176.reuse, 0x10000, RZ ;  /* 0x00010000b0477824 */ /* 0x040fe200078e00ff */
[----:B------:R-:W-:Y:S01]  /*4140*/  LOP3.LUT R176, R176, 0xffff0000, RZ, 0xc0, !PT ;  /* 0xffff0000b0b07812 */ /* 0x000fe200078ec0ff */
[----:B------:R-:W-:Y:S02]  /*4150*/  IMAD.U32 R67, R174, 0x10000, RZ ;  /* 0x00010000ae437824 */ /* 0x000fe400078e00ff */
[C---:B------:R-:W-:Y:S01]  /*4160*/  FFMA.FTZ R74, R15.reuse, R70, -R74 ;  /* 0x000000460f4a7223 */ /* 0x040fe2000001084a */
[C---:B------:R-:W-:Y:S02]  /*4170*/  IMAD.U32 R13, R12.reuse, 0x10000, RZ ;  /* 0x000100000c0d7824 */ /* 0x040fe400078e00ff */
[----:B------:R-:W-:Y:S01]  /*4180*/  FFMA.FTZ R65, R15, R72, R65 ;  /* 0x000000480f417223 */ /* 0x000fe20000010041 */
[----:B------:R-:W-:Y:S01]  /*4190*/  LOP3.LUT R12, R12, 0xffff0000, RZ, 0xc0, !PT ;  /* 0xffff00000c0c7812 */ /* 0x000fe200078ec0ff */
[C---:B------:R-:W-:Y:S01]  /*41a0*/  FMUL.FTZ R73, R66.reuse, R71 ;  /* 0x0000004742497220 */ /* 0x040fe20000410000 */
[----:B------:R-:W-:Y:S01]  /*41b0*/  FMUL.FTZ R15, R66, R67 ;  /* 0x00000043420f7220 */ /* 0x000fe20000410000 */
[----:B------:R-:W-:-:S02]  /*41c0*/  LOP3.LUT R174, R174, 0xffff0000, RZ, 0xc0, !PT ;  /* 0xffff0000aeae7812 */ /* 0x000fc400078ec0ff */
[C---:B------:R-:W-:Y:S01]  /*41d0*/  FFMA.FTZ R73, R64.reuse, R67, -R73 ;  /* 0x0000004340497223 */ /* 0x040fe20000010849 */
[----:B------:R-:W-:Y:S01]  /*41e0*/  FFMA.FTZ R66, R64, R71, R15 ;  /* 0x0000004740427223 */ /* 0x000fe2000001000f */
[C---:B------:R-:W-:Y:S01]  /*41f0*/  FMUL.FTZ R15, R11.reuse, R176 ;  /* 0x000000b00b0f7220 */ /* 0x040fe20000410000 */
[CC--:B------:R-:W-:Y:S01]  /*4200*/  FMUL.FTZ R64, R12.reuse, R175.reuse ;  /* 0x000000af0c407220 */ /* 0x0c0fe20000410000 */
[----:B------:R-:W-:Y:S01]  /*4210*/  FMUL.FTZ R11, R11, R174 ;  /* 0x000000ae0b0b7220 */ /* 0x000fe20000410000 */
[----:B------:R-:W-:Y:S01]  /*4220*/  FMUL.FTZ R12, R12, R156 ;  /* 0x0000009c0c0c7220 */ /* 0x000fe20000410000 */
[C---:B------:R-:W-:Y:S01]  /*4230*/  FFMA.FTZ R15, R14.reuse, R174, -R15 ;  /* 0x000000ae0e0f7223 */ /* 0x040fe2000001080f */
[C---:B------:R-:W-:Y:S01]  /*4240*/  FFMA.FTZ R64, R13.reuse, R156, -R64 ;  /* 0x0000009c0d407223 */ /* 0x040fe20000010840 */
[----:B------:R-:W-:Y:S01]  /*4250*/  FFMA.FTZ R14, R14, R176, R11 ;  /* 0x000000b00e0e7223 */ /* 0x000fe2000001000b */
[----:B------:R-:W-:Y:S01]  /*4260*/  FFMA.FTZ R13, R13, R175, R12 ;  /* 0x000000af0d0d7223 */ /* 0x000fe2000001000c */
[----:B------:R-:W-:-:S03]  /*4270*/  F2FP.BF16.F32.PACK_AB R65, R65, R74 ;  /* 0x0000004a4141723e */ /* 0x000fc600000010ff */
[----:B------:R-:W-:Y:S02]  /*4280*/  F2FP.BF16.F32.PACK_AB R15, R14, R15 ;  /* 0x0000000f0e0f723e */ /* 0x000fe400000010ff */
[----:B------:R-:W-:Y:S01]  /*4290*/  F2FP.BF16.F32.PACK_AB R12, R13, R64 ;  /* 0x000000400d0c723e */ /* 0x000fe200000010ff */
[----:B------:R-:W-:Y:S01]  /*42a0*/  IMAD.MOV.U32 R13, RZ, RZ, R65 ;  /* 0x000000ffff0d7224 */ /* 0x000fe200078e0041 */
[----:B------:R-:W-:-:S07]  /*42b0*/  F2FP.BF16.F32.PACK_AB R14, R66, R73 ;  /* 0x00000049420e723e */ /* 0x000fce00000010ff */
.L_x_473:
[----:B------:R-:W-:Y:S05]  /*42c0*/  BSYNC B2 ;  /* 0x0000000000027941 */ /* 0x000fea0003800000 */
.L_x_472:
[----:B------:R-:W-:Y:S02]  /*42d0*/  ULDC.64 UR4, c[0x0][0x208] ;  /* 0x0000820000047ab9 */ /* 0x000fe40000000a00 */
[----:B----4-:R0:W-:Y:S03]  /*42e0*/  ST.E.128 desc[UR4][R68.64], R12 ;  /* 0x0000000c44007985 */ /* 0x0101e6000c101d04 */
.L_x_459:
[----:B------:R-:W-:Y:S05]  /*42f0*/  BSYNC B1 ;  /* 0x0000000000017941 */ /* 0x000fea0003800000 */
.L_x_458:
[----:B------:R-:W-:-:S03]  /*4300*/  UMOV UR4, 0xffffffff ;  /* 0xffffffff00047882 */ /* 0x000fc60000000000 */
[----:B------:R-:W-:Y:S05]  /*4310*/  BRA.DIV UR4, `(.L_x_474) ;  /* 0x0000023e04d87947 */ /* 0x000fea000b800000 */
[----:B------:R0:W0:Y:S04]  /*4320*/  SHFL.IDX PT, R67, R117, 0x1, 0x181f ;  /* 0x00381f0075437f89 */ /* 0x00002800000e0000 */
[----:B------:R0:W0:Y:S02]  /*4330*/  SHFL.IDX PT, R66, R118, 0x1, 0x181f ;  /* 0x00381f0076427f89 */ /* 0x00002400000e0000 */
.L_x_813:
[----:B------:R-:W-:Y:S04]  /*4340*/  BSSY B1, `(.L_x_475) ;  /* 0x00000eb000017945 */ /* 0x000fe80003800000 */
[----:B------:R-:W-:Y:S05]  /*4350*/  @P4 BRA `(.L_x_476) ;  /* 0x0000000c00a44947 */ /* 0x000fea0003800000 */
[----:B------:R-:W-:Y:S01]  /*4360*/  ISETP.NE.AND P3, PT, R3, RZ, PT ;  /* 0x000000ff0300720c */ /* 0x000fe20003f65270 */
[----:B------:R-:W-:-:S12]  /*4370*/  BSSY B2, `(.L_x_477) ;  /* 0x0000038000027945 */ /* 0x000fd80003800000 */
[----:B------:R-:W-:Y:S05]  /*4380*/  @!P3 BRA `(.L_x_478) ;  /* 0x0000000000d8b947 */ /* 0x000fea0003800000 */
[----:B0---4-:R0:W4:Y:S01]  /*4390*/  LDS.128 R12, [R85+0x25400] ;  /* 0x02540000550c7984 */ /* 0x0111220000000c00 */
[----:B------:R-:W-:Y:S01]  /*43a0*/  ISETP.GE.AND P4, PT, R214, R114, PT ;  /* 0x00000072d600720c */ /* 0x000fe20003f86270 */
[----:B------:R-:W-:Y:S01]  /*43b0*/  BSSY B3, `(.L_x_479) ;  /* 0x0000031000037945 */ /* 0x000fe20003800000 */
[----:B------:R-:W-:-:S04]  /*43c0*/  LEA R64, P3, R16, R66, 0x1 ;  /* 0x0000004210407211 */ /* 0x000fc800078608ff */
[----:B------:R-:W-:-:S07]  /*43d0*/  LEA.HI.X R65, R16, R67, R17, 0x1, P3 ;  /* 0x0000004310417211 */ /* 0x000fce00018f0c11 */
[----:B0-----:R-:W-:Y:S05]  /*43e0*/  @P4 BRA `(.L_x_480) ;  /* 0x0000000000b44947 */ /* 0x001fea0003800000 */
[----:B------:R-:W-:Y:S02]  /*43f0*/  SHF.R.U64 R68, R60, 0x10, R61 ;  /* 0x000000103c447819 */ /* 0x000fe4000000123d */
[----:B------:R-:W-:Y:S02]  /*4400*/  SHF.R.U64 R60, R62, 0x10, R63 ;  /* 0x000000103e3c7819 */ /* 0x000fe4000000123f */
[----:B------:R-:W-:Y:S02]  /*4410*/  SHF.R.U32.HI R69, RZ, 0x10, R61 ;  /* 0x00000010ff457819 */ /* 0x000fe4000001163d */
[----:B------:R-:W-:Y:S02]  /*4420*/  SHF.R.U32.HI R63, RZ, 0x10, R63 ;  /* 0x00000010ff3f7819 */ /* 0x000fe4000001163f */
[----:B------:R-:W-:Y:S02]  /*4430*/  PRMT R163, R163, 0x5410, R60 ;  /* 0x00005410a3a37816 */ /* 0x000fe4000000003c */
[----:B------:R-:W-:-:S02]  /*4440*/  PRMT R161, R161, 0x5410, R68 ;  /* 0x00005410a1a17816 */ /* 0x000fc40000000044 */
[----:B------:R-:W-:Y:S02]  /*4450*/  PRMT R162, R162, 0x5410, R69 ;  /* 0x00005410a2a27816 */ /* 0x000fe40000000045 */
[----:B------:R-:W-:Y:S02]  /*4460*/  PRMT R164, R164, 0x5410, R63 ;  /* 0x00005410a4a47816 */ /* 0x000fe4000000003f */
[----:B----4-:R-:W-:Y:S01]  /*4470*/  LOP3.LUT R60, R13, 0xffff0000, RZ, 0xc0, !PT ;  /* 0xffff00000d3c7812 */ /* 0x010fe200078ec0ff */
[----:B------:R-:W-:Y:S01]  /*4480*/  IMAD.U32 R68, R162, 0x10000, RZ ;  /* 0x00010000a2447824 */ /* 0x000fe200078e00ff */
[----:B------:R-:W-:Y:S01]  /*4490*/  LOP3.LUT R69, R163, 0xffff0000, RZ, 0xc0, !PT ;  /* 0xffff0000a3457812 */ /* 0x000fe200078ec0ff */
[----:B------:R-:W-:Y:S01]  /*44a0*/  IMAD.U32 R70, R164, 0x10000, RZ ;  /* 0x00010000a4467824 */ /* 0x000fe200078e00ff */
[----:B------:R-:W-:Y:S01]  /*44b0*/  LOP3.LUT R63, R161, 0xffff0000, RZ, 0xc0, !PT ;  /* 0xffff0000a13f7812 */ /* 0x000fe200078ec0ff */
[----:B------:R-:W-:Y:S01]  /*44c0*/  IMAD.U32 R163, R163, 0x10000, RZ ;  /* 0x00010000a3a37824 */ /* 0x000fe200078e00ff */
[----:B------:R-:W-:Y:S01]  /*44d0*/  SHF.L.U32 R61, R14, 0x10, RZ ;  /* 0x000000100e3d7819 */ /* 0x000fe200000006ff */
        /* <DEDUP_REMOVED lines=8> */
[----:B------:R-:W-:Y:S01]  /*4560*/  IMAD.U32 R161, R161, 0x10000, RZ ;  /* 0x00010000a1a17824 */ /* 0x000fe200078e00ff */
[----:B------:R-:W-:Y:S01]  /*4570*/  LOP3.LUT R164, R164, 0xffff0000, RZ, 0xc0, !PT ;  /* 0xffff0000a4a47812 */ /* 0x000fe200078ec0ff */
[C---:B------:R-:W-:Y:S01]  /*4580*/  FFMA.FTZ R72, R15.reuse, R63, -R72 ;  /* 0x0000003f0f487223 */ /* 0x040fe20000010848 */
[----:B------:R-:W-:Y:S01]  /*4590*/  LOP3.LUT R162, R162, 0xffff0000, RZ, 0xc0, !PT ;  /* 0xffff0000a2a27812 */ /* 0x000fe200078ec0ff */
[----:B------:R-:W-:Y:S01]  /*45a0*/  FFMA.FTZ R15, R15, R69, R60 ;  /* 0x000000450f0f7223 */ /* 0x000fe2000001003c */
[----:B------:R-:W-:Y:S01]  /*45b0*/  FMUL.FTZ R60, R12, R163 ;  /* 0x000000a30c3c7220 */ /* 0x000fe20000410000 */
[C---:B------:R-:W-:Y:S01]  /*45c0*/  FMUL.FTZ R63, R11.reuse, R164 ;  /* 0x000000a40b3f7220 */ /* 0x040fe20000410000 */
[----:B------:R-:W-:Y:S01]  /*45d0*/  FMUL.FTZ R74, R62, R70 ;  /* 0x000000463e4a7220 */ /* 0x000fe20000410000 */
[----:B------:R-:W-:Y:S01]  /*45e0*/  FMUL.FTZ R11, R11, R162 ;  /* 0x000000a20b0b7220 */ /* 0x000fe20000410000 */
[-C--:B------:R-:W-:Y:S01]  /*45f0*/  FMUL.FTZ R12, R12, R161.reuse ;  /* 0x000000a10c0c7220 */ /* 0x080fe20000410000 */
[----:B------:R-:W-:Y:S01]  /*4600*/  FMUL.FTZ R62, R62, R68 ;  /* 0x000000443e3e7220 */ /* 0x000fe20000410000 */
[C---:B------:R-:W-:Y:S01]  /*4610*/  FFMA.FTZ R63, R14.reuse, R162, -R63 ;  /* 0x000000a20e3f7223 */ /* 0x040fe2000001083f */
[----:B------:R-:W-:Y:S01]  /*4620*/  FFMA.FTZ R60, R13, R161, -R60 ;  /* 0x000000a10d3c7223 */ /* 0x000fe2000001083c */
[----:B------:R-:W-:Y:S01]  /*4630*/  FFMA.FTZ R74, R61, R68, -R74 ;  /* 0x000000443d4a7223 */ /* 0x000fe2000001084a */
[----:B------:R-:W-:Y:S01]  /*4640*/  FFMA.FTZ R14, R14, R164, R11 ;  /* 0x000000a40e0e7223 */ /* 0x000fe2000001000b */
[----:B------:R-:W-:Y:S01]  /*4650*/  FFMA.FTZ R13, R13, R163, R12 ;  /* 0x000000a30d0d7223 */ /* 0x000fe2000001000c */
[----:B------:R-:W-:Y:S01]  /*4660*/  FFMA.FTZ R61, R61, R70, R62 ;  /* 0x000000463d3d7223 */ /* 0x000fe2000001003e */
[----:B------:R-:W-:-:S02]  /*4670*/  F2FP.BF16.F32.PACK_AB R72, R15, R72 ;  /* 0x000000480f48723e */ /* 0x000fc400000010ff */
[----:B------:R-:W-:Y:S02]  /*4680*/  F2FP.BF16.F32.PACK_AB R15, R14, R63 ;  /* 0x0000003f0e0f723e */ /* 0x000fe400000010ff */
[----:B------:R-:W-:Y:S01]  /*4690*/  F2FP.BF16.F32.PACK_AB R12, R13, R60 ;  /* 0x0000003c0d0c723e */ /* 0x000fe200000010ff */
[----:B------:R-:W-:Y:S01]  /*46a0*/  IMAD.MOV.U32 R13, RZ, RZ, R72 ;  /* 0x000000ffff0d7224 */ /* 0x000fe200078e0048 */
[----:B------:R-:W-:-:S07]  /*46b0*/  F2FP.BF16.F32.PACK_AB R14, R61, R74 ;  /* 0x0000004a3d0e723e */ /* 0x000fce00000010ff */
.L_x_480:
[----:B------:R-:W-:Y:S05]  /*46c0*/  BSYNC B3 ;  /* 0x0000000000037941 */ /* 0x000fea0003800000 */
.L_x_479:
[----:B------:R-:W-:Y:S02]  /*46d0*/  ULDC.64 UR4, c[0x0][0x208] ;  /* 0x0000820000047ab9 */ /* 0x000fe40000000a00 */
[----:B----4-:R0:W-:Y:S03]  /*46e0*/  ST.E.128 desc[UR4][R64.64], R12 ;  /* 0x0000000c40007985 */ /* 0x0101e6000c101d04 */
.L_x_478:
[----:B------:R-:W-:Y:S05]  /*46f0*/  BSYNC B2 ;  /* 0x0000000000027941 */ /* 0x000fea0003800000 */
.L_x_477:
        /* <DEDUP_REMOVED lines=9> */
[----:B------:R-:W-:Y:S01]  /*4790*/  SHF.R.U64 R64, R56, 0x10, R57 ;  /* 0x0000001038407819 */ /* 0x000fe20000001239 */
[----:B----4-:R-:W-:Y:S01]  /*47a0*/  IMAD.U32 R56, R14, 0x10000, RZ ;  /* 0x000100000e387824 */ /* 0x010fe200078e00ff */
[--C-:B------:R-:W-:Y:S02]  /*47b0*/  SHF.R.U64 R62, R58, 0x10, R59.reuse ;  /* 0x000000103a3e7819 */ /* 0x100fe4000000123b */
[----:B------:R-:W-:Y:S02]  /*47c0*/  SHF.R.U32.HI R59, RZ, 0x10, R59 ;  /* 0x00000010ff3b7819 */ /* 0x000fe4000001163b */
[----:B------:R-:W-:Y:S02]  /*47d0*/  SHF.R.U32.HI R11, RZ, 0x10, R57 ;  /* 0x00000010ff0b7819 */ /* 0x000fe40000011639 */
[----:B------:R-:W-:Y:S02]  /*47e0*/  PRMT R157, R157, 0x5410, R64 ;  /* 0x000054109d9d7816 */ /* 0x000fe40000000040 */
[----:B------:R-:W-:-:S02]  /*47f0*/  PRMT R159, R159, 0x5410, R62 ;  /* 0x000054109f9f7816 */ /* 0x000fc4000000003e */
[----:B------:R-:W-:Y:S02]  /*4800*/  PRMT R160, R160, 0x5410, R59 ;  /* 0x00005410a0a07816 */ /* 0x000fe4000000003b */
[----:B------:R-:W-:Y:S01]  /*4810*/  LOP3.LUT R57, R14, 0xffff0000, RZ, 0xc0, !PT ;  /* 0xffff00000e397812 */ /* 0x000fe200078ec0ff */
[C---:B------:R-:W-:Y:S01]  /*4820*/  IMAD.U32 R14, R13.reuse, 0x10000, RZ ;  /* 0x000100000d0e7824 */ /* 0x040fe200078e00ff */
[----:B------:R-:W-:Y:S01]  /*4830*/  PRMT R158, R158, 0x5410, R11 ;  /* 0x000054109e9e7816 */ /* 0x000fe2000000000b */
[----:B------:R-:W-:Y:S01]  /*4840*/  IMAD.U32 R11, R12, 0x10000, RZ ;  /* 0x000100000c0b7824 */ /* 0x000fe200078e00ff */
[----:B------:R-:W-:Y:S02]  /*4850*/  LOP3.LUT R13, R13, 0xffff0000, RZ, 0xc0, !PT ;  /* 0xffff00000d0d7812 */ /* 0x000fe400078ec0ff */
[----:B------:R-:W-:Y:S01]  /*4860*/  LOP3.LUT R63, R159, 0xffff0000, RZ, 0xc0, !PT ;  /* 0xffff00009f3f7812 */ /* 0x000fe200078ec0ff */
[----:B------:R-:W-:Y:S01]  /*4870*/  IMAD.U32 R62, R158, 0x10000, RZ ;  /* 0x000100009e3e7824 */ /* 0x000fe200078e00ff */
[----:B------:R-:W-:Y:S01]  /*4880*/  LOP3.LUT R59, R157, 0xffff0000, RZ, 0xc0, !PT ;  /* 0xffff00009d3b7812 */ /* 0x000fe200078ec0ff */
[----:B------:R-:W-:Y:S01]  /*4890*/  IMAD.U32 R159, R159, 0x10000, RZ ;  /* 0x000100009f9f7824 */ /* 0x000fe200078e00ff */
[----:B------:R-:W-:Y:S01]  /*48a0*/  SHF.L.U32 R64, R160, 0x10, RZ ;  /* 0x00000010a0407819 */ /* 0x000fe200000006ff */
[C---:B------:R-:W-:Y:S01]  /*48b0*/  FMUL.FTZ R65, R13.reuse, R63 ;  /* 0x0000003f0d417220 */ /* 0x040fe20000410000 */
[----:B------:R-:W-:Y:S01]  /*48c0*/  LOP3.LUT R12, R12, 0xffff0000, RZ, 0xc0, !PT ;  /* 0xffff00000c0c7812 */ /* 0x000fe200078ec0ff */
[-C--:B------:R-:W-:Y:S01]  /*48d0*/  FMUL.FTZ R68, R13, R59.reuse ;  /* 0x0000003b0d447220 */ /* 0x080fe20000410000 */
[----:B------:R-:W-:Y:S01]  /*48e0*/  LOP3.LUT R58, R15, 0xffff0000, RZ, 0xc0, !PT ;  /* 0xffff00000f3a7812 */ /* 0x000fe200078ec0ff */
[C---:B------:R-:W-:Y:S01]  /*48f0*/  FMUL.FTZ R13, R57.reuse, R64 ;  /* 0x00000040390d7220 */ /* 0x040fe20000410000 */
[-C--:B------:R-:W-:Y:S01]  /*4900*/  FMUL.FTZ R57, R57, R62.reuse ;  /* 0x0000003e39397220 */ /* 0x080fe20000410000 */
[----:B------:R-:W-:Y:S01]  /*4910*/  LOP3.LUT R160, R160, 0xffff0000, RZ, 0xc0, !PT ;  /* 0xffff0000a0a07812 */ /* 0x000fe200078ec0ff */
[----:B------:R-:W-:Y:S01]  /*4920*/  IMAD.U32 R157, R157, 0x10000, RZ ;  /* 0x000100009d9d7824 */ /* 0x000fe200078e00ff */
[----:B------:R-:W-:Y:S01]  /*4930*/  LOP3.LUT R158, R158, 0xffff0000, RZ, 0xc0, !PT ;  /* 0xffff00009e9e7812 */ /* 0x000fe200078ec0ff */
[C---:B------:R-:W-:Y:S01]  /*4940*/  FFMA.FTZ R65, R14.reuse, R59, -R65 ;  /* 0x0000003b0e417223 */ /* 0x040fe20000010841 */
[----:B------:R-:W-:Y:S01]  /*4950*/  FFMA.FTZ R68, R14, R63, R68 ;  /* 0x0000003f0e447223 */ /* 0x000fe20000010044 */
[----:B------:R-:W-:Y:S01]  /*4960*/  FFMA.FTZ R13, R56, R62, -R13 ;  /* 0x0000003e380d7223 */ /* 0x000fe2000001080d */
[----:B------:R-:W-:Y:S01]  /*4970*/  FMUL.FTZ R14, R12, R159 ;  /* 0x0000009f0c0e7220 */ /* 0x000fe20000410000 */
[----:B------:R-:W-:Y:S01]  /*4980*/  FFMA.FTZ R56, R56, R64, R57 ;  /* 0x0000004038387223 */ /* 0x000fe20000010039 */
[----:B------:R-:W-:Y:S01]  /*4990*/  FMUL.FTZ R12, R12, R157 ;  /* 0x0000009d0c0c7220 */ /* 0x000fe20000410000 */
[----:B------:R-:W-:-:S02]  /*49a0*/  IMAD.U32 R15, R15, 0x10000, RZ ;  /* 0x000100000f0f7824 */ /* 0x000fc400078e00ff */
[C---:B------:R-:W-:Y:S01]  /*49b0*/  FMUL.FTZ R62, R58.reuse, R160 ;  /* 0x000000a03a3e7220 */ /* 0x040fe20000410000 */
        /* <DEDUP_REMOVED lines=11> */
.L_x_484:
[----:B------:R-:W-:Y:S05]  /*4a70*/  BSYNC B3 ;  /* 0x0000000000037941 */ /* 0x000fea0003800000 */
.L_x_483:
[----:B------:R-:W-:Y:S02]  /*4a80*/  ULDC.64 UR4, c[0x0][0x208] ;  /* 0x0000820000047ab9 */ /* 0x000fe40000000a00 */
[----:B----4-:R0:W-:Y:S03]  /*4a90*/  ST.E.128 desc[UR4][R60.64], R12 ;  /* 0x0000000c3c007985 */ /* 0x0101e6000c101d04 */
.L_x_482:
[----:B------:R-:W-:Y:S05]  /*4aa0*/  BSYNC B2 ;  /* 0x0000000000027941 */ /* 0x000fea0003800000 */
.L_x_481:
        /* <DEDUP_REMOVED lines=15> */
[----:B------:R-:W-:Y:S01]  /*4ba0*/  PRMT R154, R154, 0x5410, R11 ;  /* 0x000054109a9a7816 */ /* 0x000fe2000000000b */
[----:B------:R-:W-:Y:S01]  /*4bb0*/  IMAD.U32 R11, R12, 0x10000, RZ ;  /* 0x000100000c0b7824 */ /* 0x000fe200078e00ff */
[----:B------:R-:W-:-:S02]  /*4bc0*/  PRMT R155, R155, 0x5410, R58 ;  /* 0x000054109b9b7816 */ /* 0x000fc4000000003a */
[----:B------:R-:W-:Y:S01]  /*4bd0*/  LOP3.LUT R53, R14, 0xffff0000, RZ, 0xc0, !PT ;  /* 0xffff00000e357812 */ /* 0x000fe200078ec0ff */
[----:B------:R-:W-:Y:S01]  /*4be0*/  IMAD.U32 R14, R13, 0x10000, RZ ;  /* 0x000100000d0e7824 */ /* 0x000fe200078e00ff */
[----:B------:R-:W-:Y:S01]  /*4bf0*/  PRMT R153, R153, 0x5410, R60 ;  /* 0x0000541099997816 */ /* 0x000fe2000000003c */
[----:B------:R-:W-:Y:S01]  /*4c00*/  IMAD.U32 R60, R155, 0x10000, RZ ;  /* 0x000100009b3c7824 */ /* 0x000fe200078e00ff */
[----:B------:R-:W-:Y:S02]  /*4c10*/  LOP3.LUT R13, R13, 0xffff0000, RZ, 0xc0, !PT ;  /* 0xffff00000d0d7812 */ /* 0x000fe400078ec0ff */
[----:B------:R-:W-:Y:S01]  /*4c20*/  LOP3.LUT R59, R154, 0xffff0000, RZ, 0xc0, !PT ;  /* 0xffff00009a3b7812 */ /* 0x000fe200078ec0ff */
[----:B------:R-:W-:Y:S01]  /*4c30*/  IMAD.U32 R58, R153, 0x10000, RZ ;  /* 0x00010000993a7824 */ /* 0x000fe200078e00ff */
[----:B------:R-:W-:Y:S01]  /*4c40*/  LOP3.LUT R55, R152, 0xffff0000, RZ, 0xc0, !PT ;  /* 0xffff000098377812 */ /* 0x000fe200078ec0ff */
[----:B------:R-:W-:Y:S01]  /*4c50*/  IMAD.U32 R154, R154, 0x10000, RZ ;  /* 0x000100009a9a7824 */ /* 0x000fe200078e00ff */
[----:B------:R-:W-:Y:S01]  /*4c60*/  LOP3.LUT R54, R15, 0xffff0000, RZ, 0xc0, !PT ;  /* 0xffff00000f367812 */ /* 0x000fe200078ec0ff */
[C---:B------:R-:W-:Y:S01]  /*4c70*/  FMUL.FTZ R61, R13.reuse, R59 ;  /* 0x0000003b0d3d7220 */ /* 0x040fe20000410000 */
[----:B------:R-:W-:Y:S01]  /*4c80*/  LOP3.LUT R12, R12, 0xffff0000, RZ, 0xc0, !PT ;  /* 0xffff00000c0c7812 */ /* 0x000fe200078ec0ff */
[-C--:B------:R-:W-:Y:S01]  /*4c90*/  FMUL.FTZ R62, R13, R55.reuse ;  /* 0x000000370d3e7220 */ /* 0x080fe20000410000 */
[C---:B------:R-:W-:Y:S01]  /*4ca0*/  FMUL.FTZ R13, R53.reuse, R60 ;  /* 0x0000003c350d7220 */ /* 0x040fe20000410000 */
[-C--:B------:R-:W-:Y:S01]  /*4cb0*/  FMUL.FTZ R53, R53, R58.reuse ;  /* 0x0000003a35357220 */ /* 0x080fe20000410000 */
[----:B------:R-:W-:Y:S01]  /*4cc0*/  LOP3.LUT R155, R155, 0xffff0000, RZ, 0xc0, !PT ;  /* 0xffff00009b9b7812 */ /* 0x000fe200078ec0ff */
[----:B------:R-:W-:Y:S01]  /*4cd0*/  FFMA.FTZ R61, R14, R55, -R61 ;  /* 0x000000370e3d7223 */ /* 0x000fe2000001083d */
[----:B------:R-:W-:Y:S01]  /*4ce0*/  SHF.L.U32 R152, R152, 0x10, RZ ;  /* 0x0000001098987819 */ /* 0x000fe200000006ff */
[----:B------:R-:W-:Y:S01]  /*4cf0*/  FFMA.FTZ R62, R14, R59, R62 ;  /* 0x0000003b0e3e7223 */ /* 0x000fe2000001003e */
[----:B------:R-:W-:Y:S01]  /*4d00*/  LOP3.LUT R153, R153, 0xffff0000, RZ, 0xc0, !PT ;  /* 0xffff000099997812 */ /* 0x000fe200078ec0ff */
[C---:B------:R-:W-:Y:S01]  /*4d10*/  FFMA.FTZ R58, R52.reuse, R58, -R13 ;  /* 0x0000003a343a7223 */ /* 0x040fe2000001080d */
[----:B------:R-:W-:Y:S01]  /*4d20*/  FFMA.FTZ R53, R52, R60, R53 ;  /* 0x0000003c34357223 */ /* 0x000fe20000010035 */
[----:B------:R-:W-:-:S02]  /*4d30*/  IMAD.U32 R15, R15, 0x10000, RZ ;  /* 0x000100000f0f7824 */ /* 0x000fc400078e00ff */
[----:B------:R-:W-:Y:S01]  /*4d40*/  FMUL.FTZ R52, R54, R155 ;  /* 0x0000009b36347220 */ /* 0x000fe20000410000 */
[C---:B------:R-:W-:Y:S01]  /*4d50*/  FMUL.FTZ R14, R12.reuse, R154 ;  /* 0x0000009a0c0e7220 */ /* 0x040fe20000410000 */
[-C--:B------:R-:W-:Y:S01]  /*4d60*/  FMUL.FTZ R13, R12, R152.reuse ;  /* 0x000000980c0d7220 */ /* 0x080fe20000410000 */
[-C--:B------:R-:W-:Y:S01]  /*4d70*/  FMUL.FTZ R54, R54, R153.reuse ;  /* 0x0000009936367220 */ /* 0x080fe20000410000 */
[----:B------:R-:W-:Y:S01]  /*4d80*/  FFMA.FTZ R52, R15, R153, -R52 ;  /* 0x000000990f347223 */ /* 0x000fe20000010834 */
[C---:B------:R-:W-:Y:S01]  /*4d90*/  FFMA.FTZ R14, R11.reuse, R152, -R14 ;  /* 0x000000980b0e7223 */ /* 0x040fe2000001080e */
[----:B------:R-:W-:Y:S01]  /*4da0*/  FFMA.FTZ R13, R11, R154, R13 ;  /* 0x0000009a0b0d7223 */ /* 0x000fe2000001000d */
[----:B------:R-:W-:Y:S01]  /*4db0*/  FFMA.FTZ R15, R15, R155, R54 ;  /* 0x0000009b0f0f7223 */ /* 0x000fe20000010036 */
[----:B------:R-:W-:Y:S02]  /*4dc0*/  F2FP.BF16.F32.PACK_AB R61, R62, R61 ;  /* 0x0000003d3e3d723e */ /* 0x000fe400000010ff */
[----:B------:R-:W-:-:S02]  /*4dd0*/  F2FP.BF16.F32.PACK_AB R58, R53, R58 ;  /* 0x0000003a353a723e */ /* 0x000fc400000010ff */
[----:B------:R-:W-:Y:S01]  /*4de0*/  F2FP.BF16.F32.PACK_AB R12, R13, R14 ;  /* 0x0000000e0d0c723e */ /* 0x000fe200000010ff */
[----:B------:R-:W-:Y:S01]  /*4df0*/  IMAD.MOV.U32 R13, RZ, RZ, R61 ;  /* 0x000000ffff0d7224 */ /* 0x000fe200078e003d */
[----:B------:R-:W-:Y:S01]  /*4e00*/  F2FP.BF16.F32.PACK_AB R15, R15, R52 ;  /* 0x000000340f0f723e */ /* 0x000fe200000010ff */
[----:B------:R-:W-:-:S07]  /*4e10*/  IMAD.MOV.U32 R14, RZ, RZ, R58 ;  /* 0x000000ffff0e7224 */ /* 0x000fce00078e003a */
.L_x_488:
[----:B------:R-:W-:Y:S05]  /*4e20*/  BSYNC B3 ;  /* 0x0000000000037941 */ /* 0x000fea0003800000 */
.L_x_487:
[----:B------:R-:W-:Y:S02]  /*4e30*/  ULDC.64 UR4, c[0x0][0x208] ;  /* 0x0000820000047ab9 */ /* 0x000fe40000000a00 */
[----:B----4-:R0:W-:Y:S03]  /*4e40*/  ST.E.128 desc[UR4][R56.64], R12 ;  /* 0x0000000c38007985 */ /* 0x0101e6000c101d04 */
.L_x_486:
[----:B------:R-:W-:Y:S05]  /*4e50*/  BSYNC B2 ;  /* 0x0000000000027941 */ /* 0x000fea0003800000 */
.L_x_485:
[----:B------:R-:W-:-:S13]  /*4e60*/  ISETP.NE.AND P3, PT, R26, RZ, PT ;  /* 0x000000ff1a00720c */ /* 0x000fda0003f65270 */
        /* <DEDUP_REMOVED lines=19> */
[----:B------:R-:W-:Y:S01]  /*4fa0*/  LOP3.LUT R13, R13, 0xffff0000, RZ, 0xc0, !PT ;  /* 0xffff00000d0d7812 */ /* 0x000fe200078ec0ff */
[----:B------:R-:W-:Y:S01]  /*4fb0*/  IMAD.U32 R11, R12, 0x10000, RZ ;  /* 0x000100000c0b7824 */ /* 0x000fe200078e00ff */
[----:B------:R-:W-:Y:S01]  /*4fc0*/  LOP3.LUT R55, R149, 0xffff0000, RZ, 0xc0, !PT ;  /* 0xffff000095377812 */ /* 0x000fe200078ec0ff */
[----:B------:R-:W-:Y:S01]  /*4fd0*/  IMAD.U32 R54, R150, 0x10000, RZ ;  /* 0x0001000096367824 */ /* 0x000fe200078e00ff */
[----:B------:R-:W-:Y:S01]  /*4fe0*/  LOP3.LUT R51, R151, 0xffff0000, RZ, 0xc0, !PT ;  /* 0xffff000097337812 */ /* 0x000fe200078ec0ff */
[----:B------:R-:W-:Y:S01]  /*4ff0*/  IMAD.U32 R149, R149, 0x10000, RZ ;  /* 0x0001000095957824 */ /* 0x000fe200078e00ff */
[----:B------:R-:W-:Y:S01]  /*5000*/  LOP3.LUT R12, R12, 0xffff0000, RZ, 0xc0, !PT ;  /* 0xffff00000c0c7812 */ /* 0x000fe200078ec0ff */
[----:B------:R-:W-:Y:S01]  /*5010*/  FMUL.FTZ R57, R13, R55 ;  /* 0x000000370d397220 */ /* 0x000fe20000410000 */
[----:B------:R-:W-:Y:S01]  /*5020*/  LOP3.LUT R50, R15, 0xffff0000, RZ, 0xc0, !PT ;  /* 0xffff00000f327812 */ /* 0x000fe200078ec0ff */
[-C--:B------:R-:W-:Y:S01]  /*5030*/  FMUL.FTZ R58, R13, R51.reuse ;  /* 0x000000330d3a7220 */ /* 0x080fe20000410000 */
        /* <DEDUP_REMOVED lines=24> */
.L_x_490:
[----:B------:R-:W-:Y:S05]  /*51c0*/  BSYNC B2 ;  /* 0x0000000000027941 */ /* 0x000fea0003800000 */
.L_x_489:
[----:B------:R-:W-:Y:S02]  /*51d0*/  ULDC.64 UR4, c[0x0][0x208] ;  /* 0x0000820000047ab9 */ /* 0x000fe40000000a00 */
[----:B----4-:R0:W-:Y:S03]  /*51e0*/  ST.E.128 desc[UR4][R52.64], R12 ;  /* 0x0000000c34007985 */ /* 0x0101e6000c101d04 */
.L_x_476:
[----:B------:R-:W-:Y:S05]  /*51f0*/  BSYNC B1 ;  /* 0x0000000000017941 */ /* 0x000fea0003800000 */
.L_x_475:
[----:B------:R-:W-:-:S03]  /*5200*/  UMOV UR4, 0xffffffff ;  /* 0xffffffff00047882 */ /* 0x000fc60000000000 */
[----:B------:R-:W-:Y:S05]  /*5210*/  BRA.DIV UR4, `(.L_x_491) ;  /* 0x0000023204647947 */ /* 0x000fea000b800000 */
[----:B01----:R-:W0:Y:S04]  /*5220*/  SHFL.IDX PT, R117, R117, 0x2, 0x181f ;  /* 0x00581f0075757f89 */ /* 0x003e2800000e0000 */
[----:B------:R-:W1:Y:S02]  /*5230*/  SHFL.IDX PT, R118, R118, 0x2, 0x181f ;  /* 0x00581f0076767f89 */ /* 0x000e6400000e0000 */
.L_x_817:
[----:B------:R-:W-:Y:S05]  /*5240*/  @P5 BRA `(.L_x_492) ;  /* 0x00000054007c5947 */ /* 0x000fea0003800000 */
[----:B------:R-:W-:Y:S01]  /*5250*/  ISETP.NE.AND P3, PT, R3, RZ, PT ;  /* 0x000000ff0300720c */ /* 0x000fe20003f65270 */
[----:B------:R-:W-:-:S12]  /*5260*/  BSSY B1, `(.L_x_493) ;  /* 0x0000039000017945 */ /* 0x000fd80003800000 */
[----:B------:R-:W-:Y:S05]  /*5270*/  @!P3 BRA `(.L_x_494) ;  /* 0x0000000000dcb947 */ /* 0x000fea0003800000 */
[----:B----4-:R4:W2:Y:S01]  /*5280*/  LDS.128 R12, [R85+0x26400] ;  /* 0x02640000550c7984 */ /* 0x0108a20000000c00 */
[----:B------:R-:W-:Y:S01]  /*5290*/  ISETP.GE.AND P4, PT, R214, R114, PT ;  /* 0x00000072d600720c */ /* 0x000fe20003f86270 */
[----:B------:R-:W-:Y:S01]  /*52a0*/  BSSY B2, `(.L_x_495) ;  /* 0x0000032000027945 */ /* 0x000fe20003800000 */
[----:B-1----:R-:W-:-:S04]  /*52b0*/  LEA R48, P3, R16, R118, 0x1 ;  /* 0x0000007610307211 */ /* 0x002fc800078608ff */
[----:B0-----:R-:W-:-:S07]  /*52c0*/  LEA.HI.X R49, R16, R117, R17, 0x1, P3 ;  /* 0x0000007510317211 */ /* 0x001fce00018f0c11 */
[----:B----4-:R-:W-:Y:S05]  /*52d0*/  @P4 BRA `(.L_x_496) ;  /* 0x0000000000b84947 */ /* 0x010fea0003800000 */
[----:B------:R-:W-:Y:S02]  /*52e0*/  SHF.R.U64 R51, R44, 0x10, R45 ;  /* 0x000000102c337819 */ /* 0x000fe4000000122d */
[--C-:B------:R-:W-:Y:S02]  /*52f0*/  SHF.R.U64 R11, R46, 0x10, R47.reuse ;  /* 0x000000102e0b7819 */ /* 0x100fe4000000122f */
[----:B------:R-:W-:Y:S02]  /*5300*/  SHF.R.U32.HI R50, RZ, 0x10, R47 ;  /* 0x00000010ff327819 */ /* 0x000fe4000001162f */
[----:B------:R-:W-:Y:S02]  /*5310*/  SHF.R.U32.HI R52, RZ, 0x10, R45 ;  /* 0x00000010ff347819 */ /* 0x000fe4000001162d */
[----:B------:R-:W-:Y:S02]  /*5320*/  PRMT R144, R144, 0x5410, R51 ;  /* 0x0000541090907816 */ /* 0x000fe40000000033 */
[----:B------:R-:W-:Y:S01]  /*5330*/  PRMT R146, R146, 0x5410, R11 ;  /* 0x0000541092927816 */ /* 0x000fe2000000000b */
[----:B--2---:R-:W-:Y:S01]  /*5340*/  IMAD.U32 R11, R12, 0x10000, RZ ;  /* 0x000100000c0b7824 */ /* 0x004fe200078e00ff */
[----:B------:R-:W-:-:S02]  /*5350*/  PRMT R147, R147, 0x5410, R50 ;  /* 0x0000541093937816 */ /* 0x000fc40000000032 */
[C---:B------:R-:W-:Y:S02]  /*5360*/  SHF.L.U32 R44, R14.reuse, 0x10, RZ ;  /* 0x000000100e2c7819 */ /* 0x040fe400000006ff */
        /* <DEDUP_REMOVED lines=37> */
.L_x_496:
[----:B------:R-:W-:Y:S05]  /*55c0*/  BSYNC B2 ;  /* 0x0000000000027941 */ /* 0x000fea0003800000 */
.L_x_495:
[----:B------:R-:W-:Y:S02]  /*55d0*/  ULDC.64 UR4, c[0x0][0x208] ;  /* 0x0000820000047ab9 */ /* 0x000fe40000000a00 */
[----:B--2---:R0:W-:Y:S03]  /*55e0*/  ST.E.128 desc[UR4][R48.64], R12 ;  /* 0x0000000c30007985 */ /* 0x0041e6000c101d04 */
.L_x_494:
[----:B------:R-:W-:Y:S05]  /*55f0*/  BSYNC B1 ;  /* 0x0000000000017941 */ /* 0x000fea0003800000 */
.L_x_493:
[----:B------:R-:W-:Y:S01]  /*5600*/  ISETP.NE.AND P3, PT, R21, RZ, PT ;  /* 0x000000ff1500720c */ /* 0x000fe20003f65270 */
[----:B------:R-:W-:-:S12]  /*5610*/  BSSY B1, `(.L_x_497) ;  /* 0x0000039000017945 */ /* 0x000fd80003800000 */
[----:B------:R-:W-:Y:S05]  /*5620*/  @!P3 BRA `(.L_x_498) ;  /* 0x0000000000dcb947 */ /* 0x000fea0003800000 */
[----:B0---4-:R0:W4:Y:S01]  /*5630*/  LDS.128 R12, [R85+0x28c00] ;  /* 0x028c0000550c7984 */ /* 0x0111220000000c00 */
[----:B------:R-:W-:Y:S01]  /*5640*/  ISETP.GE.AND P4, PT, R221, R114, PT ;  /* 0x00000072dd00720c */ /* 0x000fe20003f86270 */
[----:B------:R-:W-:Y:S01]  /*5650*/  BSSY B2, `(.L_x_499) ;  /* 0x0000032000027945 */ /* 0x000fe20003800000 */
[----:B-1----:R-:W-:-:S04]  /*5660*/  LEA R44, P3, R23, R118, 0x1 ;  /* 0x00000076172c7211 */ /* 0x002fc800078608ff */
        /* <DEDUP_REMOVED lines=19> */
[C---:B------:R-:W-:Y:S01]  /*57a0*/  SHF.L.U32 R11, R12.reuse, 0x10, RZ ;  /* 0x000000100c0b7819 */ /* 0x040fe200000006ff */
[C---:B------:R-:W-:Y:S01]  /*57b0*/  FMUL.FTZ R49, R13.reuse, R47 ;  /* 0x0000002f0d317220 */ /* 0x040fe20000410000 */
[----:B------:R-:W-:Y:S01]  /*57c0*/  LOP3.LUT R12, R12, 0xffff0000, RZ, 0xc0, !PT ;  /* 0xffff00000c0c7812 */ /* 0x000fe200078ec0ff */
[----:B------:R-:W-:Y:S01]  /*57d0*/  FMUL.FTZ R50, R13, R43 ;  /* 0x0000002b0d327220 */ /* 0x000fe20000410000 */
[----:B------:R-:W-:Y:S01]  /*57e0*/  LOP3.LUT R42, R15, 0xffff0000, RZ, 0xc0, !PT ;  /* 0xffff00000f2a7812 */ /* 0x000fe200078ec0ff */
[----:B------:R-:W-:Y:S01]  /*57f0*/  FMUL.FTZ R13, R41, R48 ;  /* 0x00000030290d7220 */ /* 0x000fe20000410000 */
[----:B------:R-:W-:Y:S01]  /*5800*/  LOP3.LUT R139, R139, 0xffff0000, RZ, 0xc0, !PT ;  /* 0xffff00008b8b7812 */ /* 0x000fe200078ec0ff */
[----:B------:R-:W-:Y:S01]  /*5810*/  FMUL.FTZ R41, R41, R46 ;  /* 0x0000002e29297220 */ /* 0x000fe20000410000 */
[----:B------:R-:W-:Y:S01]  /*5820*/  LOP3.LUT R142, R142, 0xffff0000, RZ, 0xc0, !PT ;  /* 0xffff00008e8e7812 */ /* 0x000fe200078ec0ff */
[----:B------:R-:W-:-:S02]  /*5830*/  IMAD.U32 R143, R143, 0x10000, RZ ;  /* 0x000100008f8f7824 */ /* 0x000fc400078e00ff */
[C---:B------:R-:W-:Y:S01]  /*5840*/  FFMA.FTZ R49, R14.reuse, R43, -R49 ;  /* 0x0000002b0e317223 */ /* 0x040fe20000010831 */
[----:B------:R-:W-:Y:S01]  /*5850*/  FFMA.FTZ R50, R14, R47, R50 ;  /* 0x0000002f0e327223 */ /* 0x000fe20000010032 */
[----:B------:R-:W-:Y:S01]  /*5860*/  FFMA.FTZ R13, R40, R46, -R13 ;  /* 0x0000002e280d7223 */ /* 0x000fe2000001080d */
[----:B------:R-:W-:Y:S01]  /*5870*/  FMUL.FTZ R14, R12, R141 ;  /* 0x0000008d0c0e7220 */ /* 0x000fe20000410000 */
[----:B------:R-:W-:Y:S02]  /*5880*/  IMAD.U32 R15, R15, 0x10000, RZ ;  /* 0x000100000f0f7824 */ /* 0x000fe400078e00ff */
[----:B------:R-:W-:Y:S01]  /*5890*/  FFMA.FTZ R40, R40, R48, R41 ;  /* 0x0000003028287223 */ /* 0x000fe20000010029 */
[----:B------:R-:W-:Y:S01]  /*58a0*/  FMUL.FTZ R46, R42, R139 ;  /* 0x0000008b2a2e7220 */ /* 0x000fe20000410000 */
[-C--:B------:R-:W-:Y:S01]  /*58b0*/  FMUL.FTZ R12, R12, R143.reuse ;  /* 0x0000008f0c0c7220 */ /* 0x080fe20000410000 */
        /* <DEDUP_REMOVED lines=11> */
.L_x_500:
[----:B------:R-:W-:Y:S05]  /*5970*/  BSYNC B2 ;  /* 0x0000000000027941 */ /* 0x000fea0003800000 */
.L_x_499:
[----:B------:R-:W-:Y:S02]  /*5980*/  ULDC.64 UR4, c[0x0][0x208] ;  /* 0x0000820000047ab9 */ /* 0x000fe40000000a00 */
[----:B----4-:R0:W-:Y:S03]  /*5990*/  ST.E.128 desc[UR4][R44.64], R12 ;  /* 0x0000000c2c007985 */ /* 0x0101e6000c101d04 */
.L_x_498:
[----:B------:R-:W-:Y:S05]  /*59a0*/  BSYNC B1 ;  /* 0x0000000000017941 */ /* 0x000fea0003800000 */
.L_x_497:
        /* <DEDUP_REMOVED lines=11> */
[--C-:B------:R-:W-:Y:S01]  /*5a60*/  SHF.R.U64 R42, R38, 0x10, R39.reuse ;  /* 0x00000010262a7819 */ /* 0x100fe20000001227 */
[----:B------:R-:W-:Y:S01]  /*5a70*/  IMAD.U32 R11, R12, 0x10000, RZ ;  /* 0x000100000c0b7824 */ /* 0x000fe200078e00ff */
        /* <DEDUP_REMOVED lines=12> */
[C---:B------:R-:W-:Y:S01]  /*5b40*/  LOP3.LUT R39, R137.reuse, 0xffff0000, RZ, 0xc0, !PT ;  /* 0xffff000089277812 */ /* 0x040fe200078ec0ff */
[----:B------:R-:W-:Y:S01]  /*5b50*/  IMAD.U32 R137, R137, 0x10000, RZ ;  /* 0x0001000089897824 */ /* 0x000fe200078e00ff */
[----:B------:R-:W-:Y:S01]  /*5b60*/  LOP3.LUT R12, R12, 0xffff0000, RZ, 0xc0, !PT ;  /* 0xffff00000c0c7812 */ /* 0x000fe200078ec0ff */
[----:B------:R-:W-:Y:S01]  /*5b70*/  FMUL.FTZ R45, R13, R43 ;  /* 0x0000002b0d2d7220 */ /* 0x000fe20000410000 */
[----:B------:R-:W-:Y:S01]  /*5b80*/  SHF.L.U32 R127, R127, 0x10, RZ ;  /* 0x000000107f7f7819 */ /* 0x000fe200000006ff */
[-C--:B------:R-:W-:Y:S01]  /*5b90*/  FMUL.FTZ R46, R13, R39.reuse ;  /* 0x000000270d2e7220 */ /* 0x080fe20000410000 */
[----:B------:R-:W-:Y:S01]  /*5ba0*/  FMUL.FTZ R13, R37, R44 ;  /* 0x0000002c250d7220 */ /* 0x000fe20000410000 */
[----:B------:R-:W-:Y:S01]  /*5bb0*/  LOP3.LUT R38, R15, 0xffff0000, RZ, 0xc0, !PT ;  /* 0xffff00000f267812 */ /* 0x000fe200078ec0ff */
[-C--:B------:R-:W-:Y:S01]  /*5bc0*/  FMUL.FTZ R37, R37, R42.reuse ;  /* 0x0000002a25257220 */ /* 0x080fe20000410000 */
[----:B------:R-:W-:Y:S01]  /*5bd0*/  LOP3.LUT R126, R126, 0xffff0000, RZ, 0xc0, !PT ;  /* 0xffff00007e7e7812 */ /* 0x000fe200078ec0ff */
[C---:B------:R-:W-:Y:S01]  /*5be0*/  FFMA.FTZ R45, R14.reuse, R39, -R45 ;  /* 0x000000270e2d7223 */ /* 0x040fe2000001082d */
[----:B------:R-:W-:Y:S01]  /*5bf0*/  LOP3.LUT R135, R135, 0xffff0000, RZ, 0xc0, !PT ;  /* 0xffff000087877812 */ /* 0x000fe200078ec0ff */
[----:B------:R-:W-:Y:S01]  /*5c00*/  FFMA.FTZ R46, R14, R43, R46 ;  /* 0x0000002b0e2e7223 */ /* 0x000fe2000001002e */
[----:B------:R-:W-:Y:S01]  /*5c10*/  FFMA.FTZ R13, R36, R42, -R13 ;  /* 0x0000002a240d7223 */ /* 0x000fe2000001080d */
[----:B------:R-:W-:Y:S01]  /*5c20*/  FMUL.FTZ R14, R12, R127 ;  /* 0x0000007f0c0e7220 */ /* 0x000fe20000410000 */
[----:B------:R-:W-:Y:S01]  /*5c30*/  FFMA.FTZ R36, R36, R44, R37 ;  /* 0x0000002c24247223 */ /* 0x000fe20000010025 */
[----:B------:R-:W-:Y:S01]  /*5c40*/  FMUL.FTZ R12, R12, R137 ;  /* 0x000000890c0c7220 */ /* 0x000fe20000410000 */
[----:B------:R-:W-:-:S02]  /*5c50*/  IMAD.U32 R15, R15, 0x10000, RZ ;  /* 0x000100000f0f7824 */ /* 0x000fc400078e00ff */
[CC--:B------:R-:W-:Y:S01]  /*5c60*/  FMUL.FTZ R42, R38.reuse, R126.reuse ;  /* 0x0000007e262a7220 */ /* 0x0c0fe20000410000 */
[----:B------:R-:W-:Y:S01]  /*5c70*/  FMUL.FTZ R37, R38, R135 ;  /* 0x0000008726257220 */ /* 0x000fe20000410000 */
        /* <DEDUP_REMOVED lines=10> */
.L_x_504:
[----:B------:R-:W-:Y:S05]  /*5d20*/  BSYNC B2 ;  /* 0x0000000000027941 */ /* 0x000fea0003800000 */
.L_x_503:
[----:B------:R-:W-:Y:S02]  /*5d30*/  ULDC.64 UR4, c[0x0][0x208] ;  /* 0x0000820000047ab9 */ /* 0x000fe40000000a00 */
[----:B----4-:R0:W-:Y:S03]  /*5d40*/  ST.E.128 desc[UR4][R40.64], R12 ;  /* 0x0000000c28007985 */ /* 0x0101e6000c101d04 */
.L_x_502:
[----:B------:R-:W-:Y:S05]  /*5d50*/  BSYNC B1 ;  /* 0x0000000000017941 */ /* 0x000fea0003800000 */
.L_x_501:
[----:B------:R-:W-:-:S13]  /*5d60*/  ISETP.NE.AND P3, PT, R26, RZ, PT ;  /* 0x000000ff1a00720c */ /* 0x000fda0003f65270 */
        /* <DEDUP_REMOVED lines=51> */
[----:B------:R-:W-:-:S02]  /*60a0*/  F2FP.BF16.F32.PACK_AB R15, R33, R38 ;  /* 0x00000026210f723e */ /* 0x000fc400000010ff */
[----:B------:R-:W-:-:S07]  /*60b0*/  MOV R13, R41 ;  /* 0x00000029000d7202 */ /* 0x000fce0000000f00 */
.L_x_506:
[----:B------:R-:W-:Y:S05]  /*60c0*/  BSYNC B1 ;  /* 0x0000000000017941 */ /* 0x000fea0003800000 */
.L_x_505:
[----:B------:R-:W-:Y:S02]  /*60d0*/  ULDC.64 UR4, c[0x0][0x208] ;  /* 0x0000820000047ab9 */ /* 0x000fe40000000a00 */
[----:B----4-:R0:W-:Y:S01]  /*60e0*/  ST.E.128 desc[UR4][R36.64], R12 ;  /* 0x0000000c24007985 */ /* 0x0101e2000c101d04 */
[----:B------:R-:W-:Y:S05]  /*60f0*/  BRA `(.L_x_492) ;  /* 0x0000004400d07947 */ /* 0x000fea0003800000 */
.L_x_447:
        /* <DEDUP_REMOVED lines=15> */
[----:B------:R-:W-:Y:S01]  /*61f0*/  IADD3 R32, P5, R94, R12, RZ ;  /* 0x0000000c5e207210 */ /* 0x000fe20007fbe0ff */
[----:B------:R-:W-:Y:S01]  /*6200*/  ULDC.64 UR6, c[0x0][0x400] ;  /* 0x0001000000067ab9 */ /* 0x000fe20000000a00 */
[----:B------:R-:W-:Y:S01]  /*6210*/  LEA R48, P4, R34, UR4, 0x1 ;  /* 0x0000000422307c11 */ /* 0x000fe2000f8808ff */
[----:B------:R-:W-:Y:S01]  /*6220*/  IMAD.X R35, R11, 0x1, R5, P0 ;  /* 0x000000010b237824 */ /* 0x000fe200000e0605 */
[----:B------:R-:W-:Y:S01]  /*6230*/  LEA R52, P0, R32, UR6, 0x1 ;  /* 0x0000000620347c11 */ /* 0x000fe2000f8008ff */
[----:B------:R-:W-:Y:S01]  /*6240*/  IMAD.X R33, R80, 0x1, R7, P5 ;  /* 0x0000000150217824 */ /* 0x000fe200028e0607 */
[----:B------:R-:W-:Y:S02]  /*6250*/  ISETP.GE.AND P5, PT, R213, R114, PT ;  /* 0x00000072d500720c */ /* 0x000fe40003fa6270 */
[----:B------:R-:W-:-:S02]  /*6260*/  CS2R R38, SRZ ;  /* 0x0000000000267805 */ /* 0x000fc4000001ff00 */
[----:B------:R-:W-:Y:S02]  /*6270*/  LEA.HI.X R49, R34, UR5, R35, 0x1, P4 ;  /* 0x0000000522317c11 */ /* 0x000fe4000a0f0c23 */
[----:B------:R-:W-:Y:S02]  /*6280*/  CS2R R36, SRZ ;  /* 0x0000000000247805 */ /* 0x000fe4000001ff00 */
[----:B------:R-:W-:Y:S02]  /*6290*/  ISETP.GE.AND P4, PT, R16, R114, PT ;  /* 0x000000721000720c */ /* 0x000fe40003f86270 */
[----:B------:R-:W-:Y:S02]  /*62a0*/  CS2R R34, SRZ ;  /* 0x0000000000227805 */ /* 0x000fe4000001ff00 */
[----:B------:R-:W-:Y:S02]  /*62b0*/  LEA.HI.X R53, R32, UR7, R33, 0x1, P0 ;  /* 0x0000000720357c11 */ /* 0x000fe400080f0c21 */
[----:B------:R-:W-:-:S02]  /*62c0*/  CS2R R32, SRZ ;  /* 0x0000000000207805 */ /* 0x000fc4000001ff00 */
[----:B------:R-:W-:Y:S02]  /*62d0*/  CS2R R46, SRZ ;  /* 0x00000000002e7805 */ /* 0x000fe4000001ff00 */
[----:B------:R-:W-:Y:S02]  /*62e0*/  CS2R R44, SRZ ;  /* 0x00000000002c7805 */ /* 0x000fe4000001ff00 */
[----:B------:R-:W-:Y:S02]  /*62f0*/  CS2R R42, SRZ ;  /* 0x00000000002a7805 */ /* 0x000fe4000001ff00 */
[----:B------:R-:W-:Y:S01]  /*6300*/  CS2R R40, SRZ ;  /* 0x0000000000287805 */ /* 0x000fe2000001ff00 */
[----:B------:R-:W-:Y:S02]  /*6310*/  ULDC.64 UR8, c[0x0][0x208] ;  /* 0x0000820000087ab9 */ /* 0x000fe40000000a00 */
[----:B------:R0:W5:Y:S04]  /*6320*/  @!P5 LDG.E.128 R32, desc[UR8][R48.64+0x80] ;  /* 0x000080083020d981 */ /* 0x000168000c1e1d00 */
[----:B------:R0:W5:Y:S04]  /*6330*/  @!P4 LDG.E.128 R36, desc[UR8][R48.64] ;  /* 0x000000083024c981 */ /* 0x000168000c1e1d00 */
[----:B------:R0:W5:Y:S04]  /*6340*/  @!P4 LDG.E.128 R44, desc[UR8][R52.64] ;  /* 0x00000008342cc981 */ /* 0x000168000c1e1d00 */
[----:B------:R0:W5:Y:S02]  /*6350*/  @!P5 LDG.E.128 R40, desc[UR8][R52.64+0x80] ;  /* 0x000080083428d981 */ /* 0x000164000c1e1d00 */
.L_x_508:
[----:B------:R-:W-:Y:S05]  /*6360*/  BSYNC B1 ;  /* 0x0000000000017941 */ /* 0x000fea0003800000 */
.L_x_507:
        /* <DEDUP_REMOVED lines=50> */
[----:B------:R-:W-:Y:S02]  /*6690*/  CS2R R60, SRZ ;  /* 0x00000000003c7805 */ /* 0x000fe4000001ff00 */
[----:B------:R-:W-:Y:S02]  /*66a0*/  CS2R R58, SRZ ;  /* 0x00000000003a7805 */ /* 0x000fe4000001ff00 */
[----:B------:R-:W-:Y:S02]  /*66b0*/  IADD3.X R49, R7, R80, R106, P0, P5 ;  /* 0x0000005007317210 */ /* 0x000fe400007ea46a */
[----:B------:R-:W-:Y:S02]  /*66c0*/  CS2R R56, SRZ ;  /* 0x0000000000387805 */ /* 0x000fe4000001ff00 */
[----:B------:R-:W-:Y:S01]  /*66d0*/  LEA R64, P5, R50, UR4, 0x1 ;  /* 0x0000000432407c11 */ /* 0x000fe2000f8a08ff */
[----:B------:R-:W-:Y:S01]  /*66e0*/  ULDC.64 UR8, c[0x0][0x208] ;  /* 0x0000820000087ab9 */ /* 0x000fe20000000a00 */
[----:B------:R-:W-:-:S02]  /*66f0*/  LEA R66, P0, R48, UR6, 0x1 ;  /* 0x0000000630427c11 */ /* 0x000fc4000f8008ff */
[----:B------:R-:W-:Y:S02]  /*6700*/  LEA.HI.X R65, R50, UR5, R51, 0x1, P5 ;  /* 0x0000000532417c11 */ /* 0x000fe4000a8f0c33 */
[----:B------:R-:W-:Y:S02]  /*6710*/  CS2R R50, SRZ ;  /* 0x0000000000327805 */ /* 0x000fe4000001ff00 */
[----:B------:R-:W-:Y:S02]  /*6720*/  LEA.HI.X R67, R48, UR7, R49, 0x1, P0 ;  /* 0x0000000730437c11 */ /* 0x000fe400080f0c31 */
[----:B------:R-:W-:Y:S02]  /*6730*/  CS2R R48, SRZ ;  /* 0x0000000000307805 */ /* 0x000fe4000001ff00 */
[-C--:B------:R-:W-:Y:S02]  /*6740*/  ISETP.GE.AND P5, PT, R16, R114.reuse, PT ;  /* 0x000000721000720c */ /* 0x080fe40003fa6270 */
[----:B------:R-:W-:-:S11]  /*6750*/  ISETP.GE.AND P0, PT, R213, R114, PT ;  /* 0x00000072d500720c */ /* 0x000fd60003f06270 */
[----:B------:R0:W5:Y:S04]  /*6760*/  @!P5 LDG.E.128 R52, desc[UR8][R64.64] ;  /* 0x000000084034d981 */ /* 0x000168000c1e1d00 */
[----:B------:R0:W5:Y:S04]  /*6770*/  @!P0 LDG.E.128 R48, desc[UR8][R64.64+0x80] ;  /* 0x0000800840308981 */ /* 0x000168000c1e1d00 */
[----:B------:R0:W5:Y:S04]  /*6780*/  @!P5 LDG.E.128 R60, desc[UR8][R66.64] ;  /* 0x00000008423cd981 */ /* 0x000168000c1e1d00 */
[----:B------:R0:W5:Y:S02]  /*6790*/  @!P0 LDG.E.128 R56, desc[UR8][R66.64+0x80] ;  /* 0x0000800842388981 */ /* 0x000164000c1e1d00 */
.L_x_510:
[----:B------:R-:W-:Y:S05]  /*67a0*/  BSYNC B1 ;  /* 0x0000000000017941 */ /* 0x000fea0003800000 */
.L_x_509:
        /* <DEDUP_REMOVED lines=16> */
[----:B------:R-:W-:Y:S01]  /*68b0*/  ULDC.64 UR8, c[0x0][0x208] ;  /* 0x0000820000087ab9 */ /* 0x000fe20000000a00 */
[----:B------:R-:W-:Y:S02]  /*68c0*/  IADD3.X R13, R5, R108, R11, P0, P6 ;  /* 0x0000006c050d7210 */ /* 0x000fe400007ec40b */
[----:B------:R-:W-:-:S04]  /*68d0*/  IADD3 R11, P0, P6, R94, R111, R12 ;  /* 0x0000006f5e0b7210 */ /* 0x000fc80007e1e00c */
[----:B------:R-:W-:Y:S02]  /*68e0*/  IADD3.X R80, R7, R110, R80, P0, P6 ;  /* 0x0000006e07507210 */ /* 0x000fe400007ec450 */
[----:B------:R-:W-:-:S04]  /*68f0*/  LEA R12, P0, R14, UR4, 0x1 ;  /* 0x000000040e0c7c11 */ /* 0x000fc8000f8008ff */
[----:B------:R-:W-:Y:S02]  /*6900*/  LEA.HI.X R13, R14, UR5, R13, 0x1, P0 ;  /* 0x000000050e0d7c11 */ /* 0x000fe400080f0c0d */
[----:B------:R-:W-:-:S04]  /*6910*/  LEA R14, P0, R11, UR6, 0x1 ;  /* 0x000000060b0e7c11 */ /* 0x000fc8000f8008ff */
[----:B------:R-:W-:Y:S02]  /*6920*/  LEA.HI.X R15, R11, UR7, R80, 0x1, P0 ;  /* 0x000000070b0f7c11 */ /* 0x000fe400080f0c50 */
[----:B------:R-:W-:Y:S02]  /*6930*/  ISETP.GE.AND P0, PT, R16, R114, PT ;  /* 0x000000721000720c */ /* 0x000fe40003f06270 */
[----:B------:R-:W-:Y:S02]  /*6940*/  CS2R R66, SRZ ;  /* 0x0000000000427805 */ /* 0x000fe4000001ff00 */
[----:B------:R-:W-:Y:S02]  /*6950*/  CS2R R64, SRZ ;  /* 0x0000000000407805 */ /* 0x000fe4000001ff00 */
[----:B------:R-:W-:Y:S02]  /*6960*/  CS2R R74, SRZ ;  /* 0x00000000004a7805 */ /* 0x000fe4000001ff00 */
[----:B------:R-:W-:-:S05]  /*6970*/  CS2R R72, SRZ ;  /* 0x0000000000487805 */ /* 0x000fca000001ff00 */
[----:B------:R0:W5:Y:S04]  /*6980*/  @!P0 LDG.E.128 R68, desc[UR8][R12.64] ;  /* 0x000000080c448981 */ /* 0x000168000c1e1d00 */
[----:B------:R0:W5:Y:S01]  /*6990*/  @!P0 LDG.E.128 R76, desc[UR8][R14.64] ;  /* 0x000000080e4c8981 */ /* 0x000162000c1e1d00 */
[----:B------:R-:W-:-:S13]  /*69a0*/  ISETP.GE.AND P0, PT, R213, R114, PT ;  /* 0x00000072d500720c */ /* 0x000fda0003f06270 */
[----:B------:R0:W5:Y:S04]  /*69b0*/  @!P0 LDG.E.128 R64, desc[UR8][R12.64+0x80] ;  /* 0x000080080c408981 */ /* 0x000168000c1e1d00 */
[----:B------:R0:W5:Y:S02]  /*69c0*/  @!P0 LDG.E.128 R72, desc[UR8][R14.64+0x80] ;  /* 0x000080080e488981 */ /* 0x000164000c1e1d00 */
.L_x_512:
[----:B------:R-:W-:Y:S05]  /*69d0*/  BSYNC B1 ;  /* 0x0000000000017941 */ /* 0x000fea0003800000 */
.L_x_511:
[----:B0-----:R-:W-:Y:S01]  /*69e0*/  IMAD.MOV.U32 R13, RZ, RZ, R49 ;  /* 0x000000ffff0d7224 */ /* 0x001fe200078e0031 */
[----:B------:R-:W-:Y:S01]  /*69f0*/  ULOP3.LUT UR4, UR60, 0x1, URZ, 0xfc, !UPT ;  /* 0x000000013c047892 */ /* 0x000fe2000f8efc3f */
        /* <DEDUP_REMOVED lines=33> */
[----:B------:R-:W-:-:S02]  /*6c10*/  PRMT R184, R12, 0x7610, R184 ;  /* 0x000076100cb87816 */ /* 0x000fc400000000b8 */
[----:B------:R-:W-:Y:S02]  /*6c20*/  MOV R12, R64 ;  /* 0x00000040000c7202 */ /* 0x000fe40000000f00 */
        /* <DEDUP_REMOVED lines=8> */
[----:B------:R-:W-:-:S02]  /*6cb0*/  PLOP3.LUT P0, PT, PT, PT, UP0, 0x80, 0x0 ;  /* 0x000000000000781c */ /* 0x000fc40003f0f008 */
        /* <DEDUP_REMOVED lines=16> */
[----:B------:R-:W-:Y:S02]  /*6dc0*/  PRMT R152, R11, 0x7610, R152 ;  /* 0x000076100b987816 */ /* 0x000fe40000000098 */
[----:B------:R-:W-:Y:S02]  /*6dd0*/  PRMT R153, R12, 0x7610, R153 ;  /* 0x000076100c997816 */ /* 0x000fe40000000099 */
[----:B------:R-:W-:Y:S02]  /*6de0*/  PRMT R154, R13, 0x7610, R154 ;  /* 0x000076100d9a7816 */ /* 0x000fe4000000009a */
[----:B------:R-:W-:Y:S01]  /*6df0*/  PRMT R155, R14, 0x7610, R155 ;  /* 0x000076100e9b7816 */ /* 0x000fe2000000009b */
[----:B------:R-:W-:Y:S06]  /*6e00*/  @!P0 BRA `(.L_x_513) ;  /* 0x0000000000048947 */ /* 0x000fec0003800000 */
[----:B------:R-:W-:Y:S01]  /*6e10*/  BPT.TRAP 0x1 ;  /* 0x000000040000795c */ /* 0x000fe20000300000 */
.L_x_513:
[----:B------:R-:W-:Y:S01]  /*6e20*/  IMAD R89, R212, 0x8, R22 ;  /* 0x00000008d4597824 */ /* 0x000fe200078e0216 */
[----:B------:R-:W-:Y:S01]  /*6e30*/  SHF.L.U32 R90, R223, 0x1f, RZ ;  /* 0x0000001fdf5a7819 */ /* 0x000fe200000006ff */
[----:B------:R-:W0:Y:S01]  /*6e40*/  LDC R135, c[0x0][0x2f4] ;  /* 0x0000bd00ff877b82 */ /* 0x000e220000000800 */
[----:B------:R-:W-:Y:S02]  /*6e50*/  BSSY B1, `(.L_x_514) ;  /* 0x0000003000017945 */ /* 0x000fe40003800000 */
[----:B------:R-:W1:Y:S02]  /*6e60*/  SYNCS.PHASECHK.TRANS64.TRYWAIT P6, [R89+URZ+0x38890], R90 ;  /* 0x0388905a590075a7 */ /* 0x000e6400080c017f */
[----:B-1----:R-:W-:Y:S05]  /*6e70*/  @!P6 BRA `(.L_x_515) ;  /* 0x000002140098e947 */ /* 0x002fea0003800000 */
.L_x_818:
[----:B------:R-:W-:Y:S05]  /*6e80*/  BSYNC B1 ;  /* 0x0000000000017941 */ /* 0x000fea0003800000 */
.L_x_514:
[----:B------:R-:W-:Y:S01]  /*6e90*/  UMOV UR4, 0xffffffff ;  /* 0xffffffff00047882 */ /* 0x000fe20000000000 */
[----:B0-----:R-:W-:Y:S02]  /*6ea0*/  IMAD.IADD R137, R135, 0x1, -R115 ;  /* 0x0000000187897824 */ /* 0x001fe400078e0a73 */
[----:B------:R-:W-:Y:S05]  /*6eb0*/  BRA.DIV UR4, `(.L_x_516) ;  /* 0x00000216049c7947 */ /* 0x000fea000b800000 */
[----:B------:R0:W2:Y:S04]  /*6ec0*/  SHFL.IDX PT, R123, R117, RZ, 0x181f ;  /* 0x00181fff757b7589 */ /* 0x0000a800000e0000 */
[----:B------:R0:W3:Y:S02]  /*6ed0*/  SHFL.IDX PT, R122, R118, RZ, 0x181f ;  /* 0x00181fff767a7589 */ /* 0x0000e400000e0000 */
.L_x_822:
[----:B------:R-:W-:Y:S04]  /*6ee0*/  BSSY B1, `(.L_x_517) ;  /* 0x00000fc000017945 */ /* 0x000fe80003800000 */
[----:B------:R-:W-:Y:S05]  /*6ef0*/  @P3 BRA `(.L_x_518) ;  /* 0x0000000c00e83947 */ /* 0x000fea0003800000 */
[----:B------:R-:W-:Y:S01]  /*6f00*/  ISETP.NE.AND P3, PT, R3, RZ, PT ;  /* 0x000000ff0300720c */ /* 0x000fe20003f65270 */
[----:B------:R-:W-:-:S12]  /*6f10*/  BSSY B2, `(.L_x_519) ;  /* 0x000007d000027945 */ /* 0x000fd80003800000 */
[----:B------:R-:W-:Y:S05]  /*6f20*/  @!P3 BRA `(.L_x_520) ;  /* 0x0000000400ecb947 */ /* 0x000fea0003800000 */
[----:B------:R-:W-:Y:S01]  /*6f30*/  SEL R11, R115, R137, !P2 ;  /* 0x00000089730b7207 */ /* 0x000fe20005000000 */
[----:B------:R-:W-:Y:S01]  /*6f40*/  BSSY B3, `(.L_x_521) ;  /* 0x0000076000037945 */ /* 0x000fe20003800000 */
[----:B------:R-:W-:Y:S02]  /*6f50*/  SHF.R.U32.HI R14, RZ, 0x3, R224 ;  /* 0x00000003ff0e7819 */ /* 0x000fe400000116e0 */
[----:B------:R-:W-:Y:S02]  /*6f60*/  SHF.R.S32.HI R12, RZ, 0x1f, R11 ;  /* 0x0000001fff0c7819 */ /* 0x000fe4000001140b */
[----:B---3--:R-:W-:Y:S02]  /*6f70*/  LEA R124, P3, R9, R122, 0x1 ;  /* 0x0000007a097c7211 */ /* 0x008fe400078608ff */
[----:B------:R-:W-:Y:S02]  /*6f80*/  LEA.HI R127, R12, R11, RZ, 0x4 ;  /* 0x0000000b0c7f7211 */ /* 0x000fe400078f20ff */
[----:B------:R-:W-:-:S02]  /*6f90*/  ISETP.GE.AND P6, PT, R16, R114, PT ;  /* 0x000000721000720c */ /* 0x000fc40003fc6270 */
[----:B------:R-:W-:Y:S02]  /*6fa0*/  LEA.HI.SX32 R127, R127, R8, 0x1c ;  /* 0x000000087f7f7211 */ /* 0x000fe400078fe2ff */
[----:B--2---:R-:W-:Y:S02]  /*6fb0*/  LEA.HI.X R125, R9, R123, R27, 0x1, P3 ;  /* 0x0000007b097d7211 */ /* 0x004fe400018f0c1b */
[----:B------:R-:W-:-:S04]  /*6fc0*/  SHF.R.S32.HI R12, RZ, 0x1f, R127 ;  /* 0x0000001fff0c7819 */ /* 0x000fc8000001147f */
[----:B------:R-:W-:Y:S01]  /*6fd0*/  LEA.HI R13, R12, R127, RZ, 0x3 ;  /* 0x0000007f0c0d7211 */ /* 0x000fe200078f18ff */
[----:B------:R-:W-:-:S03]  /*6fe0*/  IMAD.SHL.U32 R127, R127, 0x8, RZ ;  /* 0x000000087f7f7824 */ /* 0x000fc600078e00ff */
[----:B------:R-:W-:Y:S02]  /*6ff0*/  SHF.R.S32.HI R13, RZ, 0x3, R13 ;  /* 0x00000003ff0d7819 */ /* 0x000fe4000001140d */
[----:B------:R-:W-:Y:S02]  /*7000*/  LOP3.LUT R11, R224, 0x38, R127, 0xf8, !PT ;  /* 0x00000038e00b7812 */ /* 0x000fe400078ef87f */
[----:B------:R-:W-:Y:S01]  /*7010*/  ISETP.GE.AND P3, PT, R127, R135, PT ;  /* 0x000000877f00720c */ /* 0x000fe20003f66270 */
[----:B------:R-:W-:Y:S01]  /*7020*/  IMAD R12, R13, 0x1400, R228 ;  /* 0x000014000d0c7824 */ /* 0x000fe200078e02e4 */
[----:B------:R-:W-:Y:S01]  /*7030*/  LOP3.LUT R11, R11, R14, RZ, 0x3c, !PT ;  /* 0x0000000e0b0b7212 */ /* 0x000fe200078e3cff */
[----:B------:R-:W-:-:S04]  /*7040*/  IMAD R13, R212, 0x5000, R134 ;  /* 0x00005000d40d7824 */ /* 0x000fc800078e0286 */
[----:B------:R-:W-:Y:S02]  /*7050*/  IMAD.IADD R11, R12, 0x1, R11 ;  /* 0x000000010c0b7824 */ /* 0x000fe400078e020b */
[----:B------:R-:W-:Y:S02]  /*7060*/  IMAD R12, R13, 0x2, R22 ;  /* 0x000000020d0c7824 */ /* 0x000fe400078e0216 */
[----:B------:R-:W-:Y:S02]  /*7070*/  IMAD R11, R212, 0x5000, R11 ;  /* 0x00005000d40b7824 */ /* 0x000fe400078e020b */
[----:B------:R-:W-:Y:S02]  /*7080*/  @!P3 IMAD.WIDE R126, R127, 0x2, R122 ;  /* 0x000000027f7eb825 */ /* 0x000fe400078e027a */
[----:B------:R-:W2:Y:S02]  /*7090*/  LDS.128 R12, [R12+0x24400] ;  /* 0x024400000c0c7984 */ /* 0x000ea40000000c00 */
[----:B------:R-:W-:-:S06]  /*70a0*/  IMAD R80, R11, 0x2, R22 ;  /* 0x000000020b507824 */ /* 0x000fcc00078e0216 */
[----:B------:R-:W3:Y:S01]  /*70b0*/  LDS.128 R80, [R80+0x24400] ;  /* 0x0244000050507984 */ /* 0x000ee20000000c00 */
[----:B------:R-:W-:Y:S05]  /*70c0*/  @P6 BRA `(.L_x_522) ;  /* 0x0000000400746947 */ /* 0x000fea0003800000 */
[--C-:B------:R-:W-:Y:S01]  /*70d0*/  SHF.R.U64 R11, R36, 0x10, R37.reuse ;  /* 0x00000010240b7819 */ /* 0x100fe20000001225 */
[----:B---3--:R-:W-:Y:S01]  /*70e0*/  IMAD.U32 R162, R81, 0x10000, RZ ;  /* 0x0001000051a27824 */ /* 0x008fe200078e00ff */
[----:B------:R-:W-:Y:S01]  /*70f0*/  SHF.R.U32.HI R36, RZ, 0x10, R37 ;  /* 0x00000010ff247819 */ /* 0x000fe20000011625 */
[----:B--2---:R-:W-:Y:S01]  /*7100*/  IMAD.U32 R165, R15, 0x10000, RZ ;  /* 0x000100000fa57824 */ /* 0x004fe200078e00ff */
[----:B------:R-:W-:Y:S01]  /*7110*/  SHF.R.U64 R37, R38, 0x10, R39 ;  /* 0x0000001026257819 */ /* 0x000fe20000001227 */
[----:B------:R-:W-:Y:S01]  /*7120*/  IMAD.U32 R164, R14, 0x10000, RZ ;  /* 0x000100000ea47824 */ /* 0x000fe200078e00ff */
[--C-:B------:R-:W-:Y:S02]  /*7130*/  SHF.R.U64 R38, R44, 0x10, R45.reuse ;  /* 0x000000102c267819 */ /* 0x100fe4000000122d */
[----:B------:R-:W-:Y:S02]  /*7140*/  SHF.R.U32.HI R44, RZ, 0x10, R45 ;  /* 0x00000010ff2c7819 */ /* 0x000fe4000001162d */
[----:B------:R-:W-:-:S02]  /*7150*/  SHF.R.U32.HI R39, RZ, 0x10, R39 ;  /* 0x00000010ff277819 */ /* 0x000fc40000011627 */
[----:B------:R-:W-:Y:S02]  /*7160*/  PRMT R44, R146, 0x5432, R44 ;  /* 0x00005432922c7816 */ /* 0x000fe4000000002c */
[----:B------:R-:W-:Y:S02]  /*7170*/  PRMT R36, R143, 0x5432, R36 ;  /* 0x000054328f247816 */ /* 0x000fe40000000024 */
[----:B------:R-:W-:Y:S02]  /*7180*/  SHF.R.U64 R45, R46, 0x10, R47 ;  /* 0x000000102e2d7819 */ /* 0x000fe4000000122f */
[----:B------:R-:W-:Y:S01]  /*7190*/  PRMT R37, R168, 0x5410, R37 ;  /* 0x00005410a8257816 */ /* 0x000fe20000000025 */
[----:B------:R-:W-:Y:S01]  /*71a0*/  IMAD.U32 R168, R44, 0x10000, RZ ;  /* 0x000100002ca87824 */ /* 0x000fe200078e00ff */
[----:B------:R-:W-:Y:S01]  /*71b0*/  SHF.R.U32.HI R46, RZ, 0x10, R47 ;  /* 0x00000010ff2e7819 */ /* 0x000fe2000001162f */
[----:B------:R-:W-:Y:S01]  /*71c0*/  IMAD.U32 R47, R13, 0x10000, RZ ;  /* 0x000100000d2f7824 */ /* 0x000fe200078e00ff */
[----:B------:R-:W-:Y:S01]  /*71d0*/  PRMT R39, R169, 0x5410, R39 ;  /* 0x00005410a9277816 */ /* 0x000fe20000000027 */
[----:B------:R-:W-:Y:S01]  /*71e0*/  IMAD.U32 R169, R36, 0x10000, RZ ;  /* 0x0001000024a97824 */ /* 0x000fe200078e00ff */
[----:B------:R-:W-:Y:S01]  /*71f0*/  LOP3.LUT R163, R81, 0xffff0000, RZ, 0xc0, !PT ;  /* 0xffff000051a37812 */ /* 0x000fe200078ec0ff */
[----:B------:R-:W-:Y:S01]  /*7200*/  IMAD.U32 R81, R80, 0x10000, RZ ;  /* 0x0001000050517824 */ /* 0x000fe200078e00ff */
[----:B------:R-:W-:Y:S01]  /*7210*/  PRMT R11, R170, 0x5410, R11 ;  /* 0x00005410aa0b7816 */ /* 0x000fe2000000000b */
[----:B------:R-:W-:Y:S01]  /*7220*/  FMUL.FTZ R170, R162, R168 ;  /* 0x000000a8a2aa7220 */ /* 0x000fe20000410000 */
[----:B------:R-:W-:Y:S01]  /*7230*/  LOP3.LUT R44, R44, 0xffff0000, RZ, 0xc0, !PT ;  /* 0xffff00002c2c7812 */ /* 0x000fe200078ec0ff */
[-C--:B------:R-:W-:Y:S01]  /*7240*/  FMUL.FTZ R162, R162, R169.reuse ;  /* 0x000000a9a2a27220 */ /* 0x080fe20000410000 */
[----:B------:R-:W-:Y:S01]  /*7250*/  PRMT R46, R144, 0x5432, R46 ;  /* 0x00005432902e7816 */ /* 0x000fe2000000002e */
[----:B------:R-:W-:Y:S01]  /*7260*/  FFMA.FTZ R170, R47, R169, -R170 ;  /* 0x000000a92faa7223 */ /* 0x000fe200000108aa */
[----:B------:R-:W-:Y:S01]  /*7270*/  LOP3.LUT R36, R36, 0xffff0000, RZ, 0xc0, !PT ;  /* 0xffff000024247812 */ /* 0x000fe200078ec0ff */
[----:B------:R-:W-:Y:S01]  /*7280*/  FMUL.FTZ R174, R163, R44 ;  /* 0x0000002ca3ae7220 */ /* 0x000fe20000410000 */
[----:B------:R-:W-:Y:S01]  /*7290*/  LOP3.LUT R161, R13, 0xffff0000, RZ, 0xc0, !PT ;  /* 0xffff00000da17812 */ /* 0x000fe200078ec0ff */
[----:B------:R-:W-:Y:S01]  /*72a0*/  FFMA.FTZ R162, R47, R168, R162 ;  /* 0x000000a82fa27223 */ /* 0x000fe200000100a2 */
[----:B------:R-:W-:Y:S01]  /*72b0*/  SHF.L.U32 R167, R83, 0x10, RZ ;  /* 0x0000001053a77819 */ /* 0x000fe200000006ff */
[----:B------:R-:W-:Y:S01]  /*72c0*/  FMUL.FTZ R176, R163, R36 ;  /* 0x00000024a3b07220 */ /* 0x000fe20000410000 */
[----:B------:R-:W-:Y:S01]  /*72d0*/  PRMT R45, R172, 0x5410, R45 ;  /* 0x00005410ac2d7816 */ /* 0x000fe2000000002d */
[----:B------:R-:W-:-:S02]  /*72e0*/  IMAD.U32 R172, R46, 0x10000, RZ ;  /* 0x000100002eac7824 */ /* 0x000fc400078e00ff */
[----:B------:R-:W-:Y:S01]  /*72f0*/  FFMA.FTZ R47, R161, R36, -R174 ;  /* 0x00000024a12f7223 */ /* 0x000fe200000108ae */
[----:B------:R-:W-:Y:S02]  /*7300*/  IMAD.U32 R168, R39, 0x10000, RZ ;  /* 0x0001000027a87824 */ /* 0x000fe400078e00ff */
[----:B------:R-:W-:Y:S01]  /*7310*/  FFMA.FTZ R161, R161, R44, R176 ;  /* 0x0000002ca1a17223 */ /* 0x000fe200000100b0 */
[----:B------:R-:W-:Y:S01]  /*7320*/  FMUL.FTZ R36, R167, R172 ;  /* 0x000000aca7247220 */ /* 0x000fe20000410000 */
[----:B------:R-:W-:Y:S01]  /*7330*/  LOP3.LUT R83, R83, 0xffff0000, RZ, 0xc0, !PT ;  /* 0xffff000053537812 */ /* 0x000fe200078ec0ff */
[-C--:B------:R-:W-:Y:S01]  /*7340*/  FMUL.FTZ R167, R167, R168.reuse ;  /* 0x000000a8a7a77220 */ /* 0x080fe20000410000 */
[----:B------:R-:W-:Y:S01]  /*7350*/  PRMT R38, R145, 0x5432, R38 ;  /* 0x0000543291267816 */ /* 0x000fe20000000026 */
[C---:B------:R-:W-:Y:S01]  /*7360*/  FFMA.FTZ R36, R165.reuse, R168, -R36 ;  /* 0x000000a8a5247223 */ /* 0x040fe20000010824 */
[----:B------:R-:W-:Y:S01]  /*7370*/  LOP3.LUT R46, R46, 0xffff0000, RZ, 0xc0, !PT ;  /* 0xffff00002e2e7812 */ /* 0x000fe200078ec0ff */
[----:B------:R-:W-:Y:S01]  /*7380*/  FFMA.FTZ R167, R165, R172, R167 ;  /* 0x000000aca5a77223 */ /* 0x000fe200000100a7 */
[----:B------:R-:W-:Y:S01]  /*7390*/  LOP3.LUT R44, R39, 0xffff0000, RZ, 0xc0, !PT ;  /* 0xffff0000272c7812 */ /* 0x000fe200078ec0ff */
[----:B------:R-:W-:Y:S01]  /*73a0*/  IMAD.U32 R172, R38, 0x10000, RZ ;  /* 0x0001000026ac7824 */ /* 0x000fe200078e00ff */
[----:B------:R-:W-:Y:S01]  /*73b0*/  LOP3.LUT R15, R15, 0xffff0000, RZ, 0xc0, !PT ;  /* 0xffff00000f0f7812 */ /* 0x000fe200078ec0ff */
[C---:B------:R-:W-:Y:S01]  /*73c0*/  FMUL.FTZ R174, R83.reuse, R46 ;  /* 0x0000002e53ae7220 */ /* 0x040fe20000410000 */
[----:B------:R-:W-:Y:S01]  /*73d0*/  LOP3.LUT R80, R80, 0xffff0000, RZ, 0xc0, !PT ;  /* 0xffff000050507812 */ /* 0x000fe200078ec0ff */
[----:B------:R-:W-:Y:S01]  /*73e0*/  FMUL.FTZ R176, R83, R44 ;  /* 0x0000002c53b07220 */ /* 0x000fe20000410000 */
[----:B------:R-:W-:Y:S01]  /*73f0*/  IMAD.U32 R168, R11, 0x10000, RZ ;  /* 0x000100000ba87824 */ /* 0x000fe200078e00ff */
[----:B------:R-:W-:Y:S01]  /*7400*/  LOP3.LUT R83, R38, 0xffff0000, RZ, 0xc0, !PT ;  /* 0xffff000026537812 */ /* 0x000fe200078ec0ff */
[----:B------:R-:W-:-:S02]  /*7410*/  IMAD.U32 R13, R12, 0x10000, RZ ;  /* 0x000100000c0d7824 */ /* 0x000fc400078e00ff */
[----:B------:R-:W-:Y:S01]  /*7420*/  FMUL.FTZ R38, R81, R172 ;  /* 0x000000ac51267220 */ /* 0x000fe20000410000 */
[----:B------:R-:W-:Y:S01]  /*7430*/  LOP3.LUT R12, R12, 0xffff0000, RZ, 0xc0, !PT ;  /* 0xffff00000c0c7812 */ /* 0x000fe200078ec0ff */
[----:B------:R-:W-:Y:S01]  /*7440*/  FFMA.FTZ R39, R15, R44, -R174 ;  /* 0x0000002c0f277223 */ /* 0x000fe200000108ae */
[----:B------:R-:W-:Y:S01]  /*7450*/  LOP3.LUT R11, R11, 0xffff0000, RZ, 0xc0, !PT ;  /* 0xffff00000b0b7812 */ /* 0x000fe200078ec0ff */
[----:B------:R-:W-:Y:S01]  /*7460*/  FMUL.FTZ R81, R81, R168 ;  /* 0x000000a851517220 */ /* 0x000fe20000410000 */
[----:B------:R-:W-:Y:S01]  /*7470*/  FFMA.FTZ R176, R15, R46, R176 ;  /* 0x0000002e0fb07223 */ /* 0x000fe200000100b0 */
[----:B------:R-:W-:Y:S01]  /*7480*/  FMUL.FTZ R15, R80, R83 ;  /* 0x00000053500f7220 */ /* 0x000fe20000410000 */
[C---:B------:R-:W-:Y:S01]  /*7490*/  FFMA.FTZ R38, R13.reuse, R168, -R38 ;  /* 0x000000a80d267223 */ /* 0x040fe20000010826 */
[----:B------:R-:W-:Y:S01]  /*74a0*/  FFMA.FTZ R81, R13, R172, R81 ;  /* 0x000000ac0d517223 */ /* 0x000fe20000010051 */
[----:B------:R-:W-:Y:S01]  /*74b0*/  LOP3.LUT R166, R14, 0xffff0000, RZ, 0xc0, !PT ;  /* 0xffff00000ea67812 */ /* 0x000fe200078ec0ff */
[-C--:B------:R-:W-:Y:S01]  /*74c0*/  FMUL.FTZ R13, R80, R11.reuse ;  /* 0x0000000b500d7220 */ /* 0x080fe20000410000 */
[----:B------:R-:W-:Y:S01]  /*74d0*/  FFMA.FTZ R15, R12, R11, -R15 ;  /* 0x0000000b0c0f7223 */ /* 0x000fe2000001080f */
[C---:B------:R-:W-:Y:S01]  /*74e0*/  IMAD.U32 R14, R82.reuse, 0x10000, RZ ;  /* 0x00010000520e7824 */ /* 0x040fe200078e00ff */
[----:B------:R-:W-:Y:S01]  /*74f0*/  LOP3.LUT R82, R82, 0xffff0000, RZ, 0xc0, !PT ;  /* 0xffff000052527812 */ /* 0x000fe200078ec0ff */
[C---:B------:R-:W-:Y:S01]  /*7500*/  IMAD.U32 R11, R45.reuse, 0x10000, RZ ;  /* 0x000100002d0b7824 */ /* 0x040fe200078e00ff */
[----:B------:R-:W-:Y:S01]  /*7510*/  LOP3.LUT R45, R45, 0xffff0000, RZ, 0xc0, !PT ;  /* 0xffff00002d2d7812 */ /* 0x000fe200078ec0ff */
[C---:B------:R-:W-:Y:S01]  /*7520*/  IMAD.U32 R163, R37.reuse, 0x10000, RZ ;  /* 0x0001000025a37824 */ /* 0x040fe200078e00ff */
[----:B------:R-:W-:Y:S01]  /*7530*/  LOP3.LUT R37, R37, 0xffff0000, RZ, 0xc0, !PT ;  /* 0xffff000025257812 */ /* 0x000fe200078ec0ff */
[----:B------:R-:W-:Y:S01]  /*7540*/  FFMA.FTZ R12, R12, R83, R13 ;  /* 0x000000530c0c7223 */ /* 0x000fe2000001000d */
[----:B------:R-:W-:Y:S01]  /*7550*/  FMUL.FTZ R13, R14, R11 ;  /* 0x0000000b0e0d7220 */ /* 0x000fe20000410000 */
[----:B------:R-:W-:Y:S01]  /*7560*/  FMUL.FTZ R83, R82, R45 ;  /* 0x0000002d52537220 */ /* 0x000fe20000410000 */
[----:B------:R-:W-:Y:S01]  /*7570*/  FMUL.FTZ R14, R14, R163 ;  /* 0x000000a30e0e7220 */ /* 0x000fe20000410000 */
[----:B------:R-:W-:Y:S01]  /*7580*/  FMUL.FTZ R82, R82, R37 ;  /* 0x0000002552527220 */ /* 0x000fe20000410000 */
[----:B------:R-:W-:Y:S01]  /*7590*/  FFMA.FTZ R13, R164, R163, -R13 ;  /* 0x000000a3a40d7223 */ /* 0x000fe2000001080d */
[----:B------:R-:W-:Y:S01]  /*75a0*/  FFMA.FTZ R44, R166, R37, -R83 ;  /* 0x00000025a62c7223 */ /* 0x000fe20000010853 */
[----:B------:R-:W-:Y:S01]  /*75b0*/  FFMA.FTZ R14, R164, R11, R14 ;  /* 0x0000000ba40e7223 */ /* 0x000fe2000001000e */
[----:B------:R-:W-:Y:S01]  /*75c0*/  FFMA.FTZ R45, R166, R45, R82 ;  /* 0x0000002da62d7223 */ /* 0x000fe20000010052 */
[----:B------:R-:W-:-:S02]  /*75d0*/  F2FP.BF16.F32.PACK_AB R47, R47, R170 ;  /* 0x000000aa2f2f723e */ /* 0x000fc400000010ff */
[----:B------:R-:W-:Y:S02]  /*75e0*/  F2FP.BF16.F32.PACK_AB R36, R39, R36 ;  /* 0x000000242724723e */ /* 0x000fe400000010ff */
[----:B------:R-:W-:Y:S02]  /*75f0*/  F2FP.BF16.F32.PACK_AB R161, R161, R162 ;  /* 0x000000a2a1a1723e */ /* 0x000fe400000010ff */
[----:B------:R-:W-:Y:S01]  /*7600*/  F2FP.BF16.F32.PACK_AB R46, R15, R38 ;  /* 0x000000260f2e723e */ /* 0x000fe200000010ff */
[----:B------:R-:W-:Y:S01]  /*7610*/  IMAD.MOV.U32 R15, RZ, RZ, R36 ;  /* 0x000000ffff0f7224 */ /* 0x000fe200078e0024 */
[----:B------:R-:W-:Y:S01]  /*7620*/  F2FP.BF16.F32.PACK_AB R11, R44, R13 ;  /* 0x0000000d2c0b723e */ /* 0x000fe200000010ff */
[----:B------:R-:W-:Y:S01]  /*7630*/  IMAD.MOV.U32 R13, RZ, RZ, R47 ;  /* 0x000000ffff0d7224 */ /* 0x000fe200078e002f */
[----:B------:R-:W-:Y:S01]  /*7640*/  F2FP.BF16.F32.PACK_AB R80, R12, R81 ;  /* 0x000000510c50723e */ /* 0x000fe200000010ff */
[----:B------:R-:W-:Y:S01]  /*7650*/  IMAD.MOV.U32 R12, RZ, RZ, R46 ;  /* 0x000000ffff0c7224 */ /* 0x000fe200078e002e */
[----:B------:R-:W-:Y:S01]  /*7660*/  F2FP.BF16.F32.PACK_AB R82, R45, R14 ;  /* 0x0000000e2d52723e */ /* 0x000fe200000010ff */
[----:B------:R-:W-:Y:S01]  /*7670*/  IMAD.MOV.U32 R81, RZ, RZ, R161 ;  /* 0x000000ffff517224 */ /* 0x000fe200078e00a1 */
[----:B------:R-:W-:-:S02]  /*7680*/  F2FP.BF16.F32.PACK_AB R83, R176, R167 ;  /* 0x000000a7b053723e */ /* 0x000fc400000010ff */
[----:B------:R-:W-:-:S07]  /*7690*/  MOV R14, R11 ;  /* 0x0000000b000e7202 */ /* 0x000fce0000000f00 */
.L_x_522:
[----:B------:R-:W-:Y:S05]  /*76a0*/  BSYNC B3 ;  /* 0x0000000000037941 */ /* 0x000fea0003800000 */
.L_x_521:
[----:B------:R-:W-:Y:S02]  /*76b0*/  ULDC.64 UR4, c[0x0][0x208] ;  /* 0x0000820000047ab9 */ /* 0x000fe40000000a00 */
[----:B--2---:R4:W-:Y:S04]  /*76c0*/  ST.E.128 desc[UR4][R124.64], R12 ;  /* 0x0000000c7c007985 */ /* 0x0049e8000c101d04 */
[----:B---3--:R4:W-:Y:S02]  /*76d0*/  @!P3 ST.E.128 desc[UR4][R126.64], R80 ;  /* 0x000000507e00b985 */ /* 0x0089e4000c101d04 */
.L_x_520:
[----:B------:R-:W-:Y:S05]  /*76e0*/  BSYNC B2 ;  /* 0x0000000000027941 */ /* 0x000fea0003800000 */
.L_x_519:
[----:B------:R-:W-:-:S13]  /*76f0*/  ISETP.NE.AND P3, PT, R21, RZ, PT ;  /* 0x000000ff1500720c */ /* 0x000fda0003f65270 */
[----:B------:R-:W-:Y:S05]  /*7700*/  @!P3 BRA `(.L_x_518) ;  /* 0x0000000400e4b947 */ /* 0x000fea0003800000 */
[----:B------:R-:W-:Y:S01]  /*7710*/  SEL R11, R115, R137, !P1 ;  /* 0x00000089730b7207 */ /* 0x000fe20004800000 */
[----:B------:R-:W-:Y:S01]  /*7720*/  BSSY B2, `(.L_x_523) ;  /* 0x0000074000027945 */ /* 0x000fe20003800000 */
[----:B----4-:R-:W-:Y:S02]  /*7730*/  SHF.R.U32.HI R14, RZ, 0x3, R224 ;  /* 0x00000003ff0e7819 */ /* 0x010fe400000116e0 */
[----:B------:R-:W-:Y:S02]  /*7740*/  SHF.R.S32.HI R12, RZ, 0x1f, R11 ;  /* 0x0000001fff0c7819 */ /* 0x000fe4000001140b */
[----:B---3--:R-:W-:Y:S02]  /*7750*/  LEA R44, P3, R20, R122, 0x1 ;  /* 0x0000007a142c7211 */ /* 0x008fe400078608ff */
[----:B------:R-:W-:Y:S02]  /*7760*/  LEA.HI R11, R12, R11, RZ, 0x4 ;  /* 0x0000000b0c0b7211 */ /* 0x000fe400078f20ff */
[----:B--2---:R-:W-:-:S02]  /*7770*/  LEA.HI.X R45, R20, R123, R28, 0x1, P3 ;  /* 0x0000007b142d7211 */ /* 0x004fc400018f0c1c */
[----:B------:R-:W-:Y:S02]  /*7780*/  LEA.HI.SX32 R11, R11, R10, 0x1c ;  /* 0x0000000a0b0b7211 */ /* 0x000fe400078fe2ff */
[----:B------:R-:W-:Y:S02]  /*7790*/  ISETP.GE.AND P6, PT, R213, R114, PT ;  /* 0x00000072d500720c */ /* 0x000fe40003fc6270 */
[----:B------:R-:W-:Y:S01]  /*77a0*/  SHF.R.S32.HI R12, RZ, 0x1f, R11 ;  /* 0x0000001fff0c7819 */ /* 0x000fe2000001140b */
[----:B------:R-:W-:-:S03]  /*77b0*/  IMAD.SHL.U32 R13, R11, 0x8, RZ ;  /* 0x000000080b0d7824 */ /* 0x000fc600078e00ff */
[----:B------:R-:W-:Y:S02]  /*77c0*/  LEA.HI R12, R12, R11, RZ, 0x3 ;  /* 0x0000000b0c0c7211 */ /* 0x000fe400078f18ff */
[----:B------:R-:W-:Y:S02]  /*77d0*/  LOP3.LUT R11, R224, 0x38, R13, 0xf8, !PT ;  /* 0x00000038e00b7812 */ /* 0x000fe400078ef80d */
[----:B------:R-:W-:Y:S02]  /*77e0*/  SHF.R.S32.HI R15, RZ, 0x3, R12 ;  /* 0x00000003ff0f7819 */ /* 0x000fe4000001140c */
[----:B------:R-:W-:Y:S01]  /*77f0*/  LOP3.LUT R12, R11, R14, RZ, 0x3c, !PT ;  /* 0x0000000e0b0c7212 */ /* 0x000fe200078e3cff */
[----:B------:R-:W-:Y:S01]  /*7800*/  IMAD R11, R212, 0x5000, R133 ;  /* 0x00005000d40b7824 */ /* 0x000fe200078e0285 */
[----:B------:R-:W-:Y:S01]  /*7810*/  ISETP.GE.AND P3, PT, R13, R135, PT ;  /* 0x000000870d00720c */ /* 0x000fe20003f66270 */
[----:B------:R-:W-:Y:S02]  /*7820*/  IMAD R15, R15, 0x1400, R228 ;  /* 0x000014000f0f7824 */ /* 0x000fe400078e02e4 */
[----:B------:R-:W-:-:S02]  /*7830*/  IMAD R11, R11, 0x2, R22 ;  /* 0x000000020b0b7824 */ /* 0x000fc400078e0216 */
[----:B------:R-:W-:-:S04]  /*7840*/  IMAD.IADD R15, R15, 0x1, R12 ;  /* 0x000000010f0f7824 */ /* 0x000fc800078e020c */
[----:B------:R-:W-:-:S04]  /*7850*/  IMAD R15, R212, 0x5000, R15 ;  /* 0x00005000d40f7824 */ /* 0x000fc800078e020f */
[----:B------:R-:W-:Y:S02]  /*7860*/  IMAD R36, R15, 0x2, R22 ;  /* 0x000000020f247824 */ /* 0x000fe400078e0216 */
[----:B------:R-:W-:Y:S02]  /*7870*/  @!P3 IMAD.WIDE R122, R13, 0x2, R122 ;  /* 0x000000020d7ab825 */ /* 0x000fe400078e027a */
[----:B------:R2:W3:Y:S04]  /*7880*/  LDS.128 R12, [R11+0x24400] ;  /* 0x024400000b0c7984 */ /* 0x0004e80000000c00 */
[----:B------:R-:W4:Y:S01]  /*7890*/  LDS.128 R36, [R36+0x24400] ;  /* 0x0244000024247984 */ /* 0x000f220000000c00 */
[----:B------:R-:W-:Y:S05]  /*78a0*/  @P6 BRA `(.L_x_524) ;  /* 0x00000004006c6947 */ /* 0x000fea0003800000 */
[--C-:B--2---:R-:W-:Y:S01]  /*78b0*/  SHF.R.U64 R11, R32, 0x10, R33.reuse ;  /* 0x00000010200b7819 */ /* 0x104fe20000001221 */
[----:B----4-:R-:W-:Y:S01]  /*78c0*/  IMAD.U32 R47, R37, 0x10000, RZ ;  /* 0x00010000252f7824 */ /* 0x010fe200078e00ff */
[----:B------:R-:W-:Y:S01]  /*78d0*/  SHF.R.U32.HI R32, RZ, 0x10, R33 ;  /* 0x00000010ff207819 */ /* 0x000fe20000011621 */
[----:B------:R-:W-:Y:S01]  /*78e0*/  IMAD.U32 R83, R39, 0x10000, RZ ;  /* 0x0001000027537824 */ /* 0x000fe200078e00ff */
[----:B------:R-:W-:Y:S01]  /*78f0*/  SHF.R.U64 R33, R34, 0x10, R35 ;  /* 0x0000001022217819 */ /* 0x000fe20000001223 */
[----:B---3--:R-:W-:Y:S01]  /*7900*/  IMAD.U32 R82, R15, 0x10000, RZ ;  /* 0x000100000f527824 */ /* 0x008fe200078e00ff */
[--C-:B------:R-:W-:Y:S01]  /*7910*/  SHF.R.U64 R34, R40, 0x10, R41.reuse ;  /* 0x0000001028227819 */ /* 0x100fe20000001229 */
[----:B------:R-:W-:Y:S01]  /*7920*/  IMAD.U32 R81, R14, 0x10000, RZ ;  /* 0x000100000e517824 */ /* 0x000fe200078e00ff */
[----:B------:R-:W-:Y:S01]  /*7930*/  SHF.R.U32.HI R40, RZ, 0x10, R41 ;  /* 0x00000010ff287819 */ /* 0x000fe20000011629 */
[----:B------:R-:W-:Y:S01]  /*7940*/  IMAD.U32 R41, R13, 0x10000, RZ ;  /* 0x000100000d297824 */ /* 0x000fe200078e00ff */
[----:B------:R-:W-:-:S02]  /*7950*/  SHF.R.U32.HI R46, RZ, 0x10, R35 ;  /* 0x00000010ff2e7819 */ /* 0x000fc40000011623 */
[----:B------:R-:W-:Y:S02]  /*7960*/  PRMT R40, R142, 0x5432, R40 ;  /* 0x000054328e287816 */ /* 0x000fe40000000028 */
[--C-:B------:R-:W-:Y:S02]  /*7970*/  SHF.R.U64 R35, R42, 0x10, R43.reuse ;  /* 0x000000102a237819 */ /* 0x100fe4000000122b */
[----:B------:R-:W-:Y:S01]  /*7980*/  PRMT R32, R139, 0x5432, R32 ;  /* 0x000054328b207816 */ /* 0x000fe20000000020 */
[----:B------:R-:W-:Y:S01]  /*7990*/  IMAD.U32 R126, R40, 0x10000, RZ ;  /* 0x00010000287e7824 */ /* 0x000fe200078e00ff */
[----:B------:R-:W-:Y:S02]  /*79a0*/  SHF.R.U32.HI R42, RZ, 0x10, R43 ;  /* 0x00000010ff2a7819 */ /* 0x000fe4000001162b */
[----:B------:R-:W-:Y:S01]  /*79b0*/  LOP3.LUT R80, R37, 0xffff0000, RZ, 0xc0, !PT ;  /* 0xffff000025507812 */ /* 0x000fe200078ec0ff */
[----:B------:R-:W-:Y:S01]  /*79c0*/  FMUL.FTZ R162, R47, R126 ;  /* 0x0000007e2fa27220 */ /* 0x000fe20000410000 */
[----:B------:R-:W-:Y:S01]  /*79d0*/  PRMT R188, R188, 0x5410, R33 ;  /* 0x00005410bcbc7816 */ /* 0x000fe20000000021 */
[----:B------:R-:W-:Y:S01]  /*79e0*/  IMAD.U32 R37, R36, 0x10000, RZ ;  /* 0x0001000024257824 */ /* 0x000fe200078e00ff */
[----:B------:R-:W-:-:S02]  /*79f0*/  LOP3.LUT R40, R40, 0xffff0000, RZ, 0xc0, !PT ;  /* 0xffff000028287812 */ /* 0x000fc400078ec0ff */
[----:B------:R-:W-:Y:S01]  /*7a00*/  PRMT R187, R187, 0x5410, R46 ;  /* 0x00005410bbbb7816 */ /* 0x000fe2000000002e */
[C---:B------:R-:W-:Y:S01]  /*7a10*/  IMAD.U32 R46, R32.reuse, 0x10000, RZ ;  /* 0x00010000202e7824 */ /* 0x040fe200078e00ff */
[----:B------:R-:W-:Y:S01]  /*7a20*/  LOP3.LUT R33, R32, 0xffff0000, RZ, 0xc0, !PT ;  /* 0xffff000020217812 */ /* 0x000fe200078ec0ff */
[C---:B------:R-:W-:Y:S01]  /*7a30*/  FMUL.FTZ R32, R80.reuse, R40 ;  /* 0x0000002850207220 */ /* 0x040fe20000410000 */
[----:B------:R-:W-:Y:S01]  /*7a40*/  PRMT R189, R189, 0x5410, R42 ;  /* 0x00005410bdbd7816 */ /* 0x000fe2000000002a */
[----:B------:R-:W-:Y:S01]  /*7a50*/  FMUL.FTZ R42, R47, R46 ;  /* 0x0000002e2f2a7220 */ /* 0x000fe20000410000 */
[----:B------:R-:W-:Y:S01]  /*7a60*/  LOP3.LUT R43, R13, 0xffff0000, RZ, 0xc0, !PT ;  /* 0xffff00000d2b7812 */ /* 0x000fe200078ec0ff */
[----:B------:R-:W-:Y:S01]  /*7a70*/  FMUL.FTZ R80, R80, R33 ;  /* 0x0000002150507220 */ /* 0x000fe20000410000 */
[----:B------:R-:W-:Y:S01]  /*7a80*/  PRMT R191, R191, 0x5410, R11 ;  /* 0x00005410bfbf7816 */ /* 0x000fe2000000000b */
[----:B------:R-:W-:Y:S01]  /*7a90*/  IMAD.U32 R11, R189, 0x10000, RZ ;  /* 0x00010000bd0b7824 */ /* 0x000fe200078e00ff */
[----:B------:R-:W-:Y:S01]  /*7aa0*/  PRMT R190, R190, 0x5410, R35 ;  /* 0x00005410bebe7816 */ /* 0x000fe20000000023 */
[----:B------:R-:W-:-:S02]  /*7ab0*/  IMAD.U32 R35, R187, 0x10000, RZ ;  /* 0x00010000bb237824 */ /* 0x000fc400078e00ff */
[----:B------:R-:W-:Y:S01]  /*7ac0*/  FFMA.FTZ R33, R43, R33, -R32 ;  /* 0x000000212b217223 */ /* 0x000fe20000010820 */
[C---:B------:R-:W-:Y:S01]  /*7ad0*/  FFMA.FTZ R162, R41.reuse, R46, -R162 ;  /* 0x0000002e29a27223 */ /* 0x040fe200000108a2 */
[----:B------:R-:W-:Y:S01]  /*7ae0*/  FFMA.FTZ R42, R41, R126, R42 ;  /* 0x0000007e292a7223 */ /* 0x000fe2000001002a */
[----:B------:R-:W-:Y:S01]  /*7af0*/  FFMA.FTZ R43, R43, R40, R80 ;  /* 0x000000282b2b7223 */ /* 0x000fe20000010050 */
[----:B------:R-:W-:Y:S01]  /*7b00*/  LOP3.LUT R39, R39, 0xffff0000, RZ, 0xc0, !PT ;  /* 0xffff000027277812 */ /* 0x000fe200078ec0ff */
[----:B------:R-:W-:Y:S01]  /*7b10*/  FMUL.FTZ R41, R83, R11 ;  /* 0x0000000b53297220 */ /* 0x000fe20000410000 */
[----:B------:R-:W-:Y:S01]  /*7b20*/  LOP3.LUT R32, R189, 0xffff0000, RZ, 0xc0, !PT ;  /* 0xffff0000bd207812 */ /* 0x000fe200078ec0ff */
[-C--:B------:R-:W-:Y:S01]  /*7b30*/  FMUL.FTZ R46, R83, R35.reuse ;  /* 0x00000023532e7220 */ /* 0x080fe20000410000 */
[----:B------:R-:W-:Y:S01]  /*7b40*/  LOP3.LUT R40, R187, 0xffff0000, RZ, 0xc0, !PT ;  /* 0xffff0000bb287812 */ /* 0x000fe200078ec0ff */
[C---:B------:R-:W-:Y:S01]  /*7b50*/  FFMA.FTZ R41, R82.reuse, R35, -R41 ;  /* 0x0000002352297223 */ /* 0x040fe20000010829 */
[----:B------:R-:W-:Y:S01]  /*7b60*/  PRMT R34, R141, 0x5432, R34 ;  /* 0x000054328d227816 */ /* 0x000fe20000000022 */
[----:B------:R-:W-:Y:S01]  /*7b70*/  FFMA.FTZ R11, R82, R11, R46 ;  /* 0x0000000b520b7223 */ /* 0x000fe2000001002e */
[----:B------:R-:W-:Y:S01]  /*7b80*/  LOP3.LUT R15, R15, 0xffff0000, RZ, 0xc0, !PT ;  /* 0xffff00000f0f7812 */ /* 0x000fe200078ec0ff */
[C---:B------:R-:W-:Y:S01]  /*7b90*/  FMUL.FTZ R126, R39.reuse, R32 ;  /* 0x00000020277e7220 */ /* 0x040fe20000410000 */
[----:B------:R-:W-:Y:S01]  /*7ba0*/  LOP3.LUT R36, R36, 0xffff0000, RZ, 0xc0, !PT ;  /* 0xffff000024247812 */ /* 0x000fe200078ec0ff */
[----:B------:R-:W-:Y:S01]  /*7bb0*/  FMUL.FTZ R82, R39, R40 ;  /* 0x0000002827527220 */ /* 0x000fe20000410000 */
[C---:B------:R-:W-:Y:S01]  /*7bc0*/  LOP3.LUT R35, R34.reuse, 0xffff0000, RZ, 0xc0, !PT ;  /* 0xffff000022237812 */ /* 0x040fe200078ec0ff */
[----:B------:R-:W-:-:S02]  /*7bd0*/  IMAD.U32 R46, R34, 0x10000, RZ ;  /* 0x00010000222e7824 */ /* 0x000fc400078e00ff */
[----:B------:R-:W-:Y:S01]  /*7be0*/  FFMA.FTZ R40, R15, R40, -R126 ;  /* 0x000000280f287223 */ /* 0x000fe2000001087e */
[C---:B------:R-:W-:Y:S01]  /*7bf0*/  IMAD.U32 R80, R191.reuse, 0x10000, RZ ;  /* 0x00010000bf507824 */ /* 0x040fe200078e00ff */
[----:B------:R-:W-:Y:S01]  /*7c00*/  LOP3.LUT R191, R191, 0xffff0000, RZ, 0xc0, !PT ;  /* 0xffff0000bfbf7812 */ /* 0x000fe200078ec0ff */
[C---:B------:R-:W-:Y:S01]  /*7c10*/  IMAD.U32 R13, R12.reuse, 0x10000, RZ ;  /* 0x000100000c0d7824 */ /* 0x040fe200078e00ff */
[----:B------:R-:W-:Y:S01]  /*7c20*/  LOP3.LUT R12, R12, 0xffff0000, RZ, 0xc0, !PT ;  /* 0xffff00000c0c7812 */ /* 0x000fe200078ec0ff */
[----:B------:R-:W-:Y:S01]  /*7c30*/  FFMA.FTZ R32, R15, R32, R82 ;  /* 0x000000200f207223 */ /* 0x000fe20000010052 */
[C---:B------:R-:W-:Y:S01]  /*7c40*/  FMUL.FTZ R34, R37.reuse, R46 ;  /* 0x0000002e25227220 */ /* 0x040fe20000410000 */
[C---:B------:R-:W-:Y:S01]  /*7c50*/  FMUL.FTZ R15, R36.reuse, R35 ;  /* 0x00000023240f7220 */ /* 0x040fe20000410000 */
[-C--:B------:R-:W-:Y:S01]  /*7c60*/  FMUL.FTZ R37, R37, R80.reuse ;  /* 0x0000005025257220 */ /* 0x080fe20000410000 */
[-C--:B------:R-:W-:Y:S01]  /*7c70*/  FMUL.FTZ R39, R36, R191.reuse ;  /* 0x000000bf24277220 */ /* 0x080fe20000410000 */
[----:B------:R-:W-:Y:S01]  /*7c80*/  SHF.L.U32 R124, R38, 0x10, RZ ;  /* 0x00000010267c7819 */ /* 0x000fe200000006ff */
[C---:B------:R-:W-:Y:S01]  /*7c90*/  FFMA.FTZ R80, R13.reuse, R80, -R34 ;  /* 0x000000500d507223 */ /* 0x040fe20000010822 */
[----:B------:R-:W-:Y:S01]  /*7ca0*/  FFMA.FTZ R191, R12, R191, -R15 ;  /* 0x000000bf0cbf7223 */ /* 0x000fe2000001080f */
[----:B------:R-:W-:Y:S01]  /*7cb0*/  LOP3.LUT R38, R38, 0xffff0000, RZ, 0xc0, !PT ;  /* 0xffff000026267812 */ /* 0x000fe200078ec0ff */
[----:B------:R-:W-:Y:S01]  /*7cc0*/  FFMA.FTZ R13, R13, R46, R37 ;  /* 0x0000002e0d0d7223 */ /* 0x000fe20000010025 */
[----:B------:R-:W-:Y:S01]  /*7cd0*/  LOP3.LUT R15, R190, 0xffff0000, RZ, 0xc0, !PT ;  /* 0xffff0000be0f7812 */ /* 0x000fe200078ec0ff */
[C---:B------:R-:W-:Y:S01]  /*7ce0*/  IMAD.U32 R36, R188.reuse, 0x10000, RZ ;  /* 0x00010000bc247824 */ /* 0x040fe200078e00ff */
[----:B------:R-:W-:Y:S01]  /*7cf0*/  LOP3.LUT R37, R188, 0xffff0000, RZ, 0xc0, !PT ;  /* 0xffff0000bc257812 */ /* 0x000fe200078ec0ff */
[----:B------:R-:W-:Y:S01]  /*7d00*/  IMAD.U32 R34, R190, 0x10000, RZ ;  /* 0x00010000be227824 */ /* 0x000fe200078e00ff */
[----:B------:R-:W-:Y:S01]  /*7d10*/  LOP3.LUT R14, R14, 0xffff0000, RZ, 0xc0, !PT ;  /* 0xffff00000e0e7812 */ /* 0x000fe200078ec0ff */
[----:B------:R-:W-:Y:S01]  /*7d20*/  FFMA.FTZ R12, R12, R35, R39 ;  /* 0x000000230c0c7223 */ /* 0x000fe20000010027 */
[----:B------:R-:W-:Y:S01]  /*7d30*/  FMUL.FTZ R47, R38, R15 ;  /* 0x0000000f262f7220 */ /* 0x000fe20000410000 */
[----:B------:R-:W-:Y:S01]  /*7d40*/  FMUL.FTZ R39, R124, R36 ;  /* 0x000000247c277220 */ /* 0x000fe20000410000 */
[----:B------:R-:W-:Y:S01]  /*7d50*/  FMUL.FTZ R38, R38, R37 ;  /* 0x0000002526267220 */ /* 0x000fe20000410000 */
[-C--:B------:R-:W-:Y:S01]  /*7d60*/  FMUL.FTZ R46, R124, R34.reuse ;  /* 0x000000227c2e7220 */ /* 0x080fe20000410000 */
[----:B------:R-:W-:Y:S01]  /*7d70*/  F2FP.BF16.F32.PACK_AB R11, R32, R11 ;  /* 0x0000000b200b723e */ /* 0x000fe200000010ff */
[C---:B------:R-:W-:Y:S01]  /*7d80*/  FFMA.FTZ R39, R81.reuse, R34, R39 ;  /* 0x0000002251277223 */ /* 0x040fe20000010027 */
[C---:B------:R-:W-:Y:S01]  /*7d90*/  FFMA.FTZ R38, R14.reuse, R15, R38 ;  /* 0x0000000f0e267223 */ /* 0x040fe20000010026 */
[----:B------:R-:W-:Y:S01]  /*7da0*/  FFMA.FTZ R35, R81, R36, -R46 ;  /* 0x0000002451237223 */ /* 0x000fe2000001082e */
[----:B------:R-:W-:Y:S01]  /*7db0*/  FFMA.FTZ R34, R14, R37, -R47 ;  /* 0x000000250e227223 */ /* 0x000fe2000001082f */
[----:B------:R-:W-:-:S02]  /*7dc0*/  F2FP.BF16.F32.PACK_AB R33, R33, R162 ;  /* 0x000000a22121723e */ /* 0x000fc400000010ff */
[----:B------:R-:W-:Y:S02]  /*7dd0*/  F2FP.BF16.F32.PACK_AB R32, R191, R80 ;  /* 0x00000050bf20723e */ /* 0x000fe400000010ff */
[----:B------:R-:W-:Y:S01]  /*7de0*/  F2FP.BF16.F32.PACK_AB R36, R12, R13 ;  /* 0x0000000d0c24723e */ /* 0x000fe200000010ff */
[----:B------:R-:W-:Y:S01]  /*7df0*/  IMAD.MOV.U32 R13, RZ, RZ, R33 ;  /* 0x000000ffff0d7224 */ /* 0x000fe200078e0021 */
[----:B------:R-:W-:Y:S01]  /*7e00*/  F2FP.BF16.F32.PACK_AB R38, R38, R39 ;  /* 0x000000272626723e */ /* 0x000fe200000010ff */
[----:B------:R-:W-:Y:S01]  /*7e10*/  IMAD.MOV.U32 R12, RZ, RZ, R32 ;  /* 0x000000ffff0c7224 */ /* 0x000fe200078e0020 */
[----:B------:R-:W-:Y:S01]  /*7e20*/  F2FP.BF16.F32.PACK_AB R15, R40, R41 ;  /* 0x00000029280f723e */ /* 0x000fe200000010ff */
[----:B------:R-:W-:Y:S01]  /*7e30*/  IMAD.MOV.U32 R39, RZ, RZ, R11 ;  /* 0x000000ffff277224 */ /* 0x000fe200078e000b */
[----:B------:R-:W-:Y:S02]  /*7e40*/  F2FP.BF16.F32.PACK_AB R37, R43, R42 ;  /* 0x0000002a2b25723e */ /* 0x000fe400000010ff */
[----:B------:R-:W-:-:S07]  /*7e50*/  F2FP.BF16.F32.PACK_AB R14, R34, R35 ;  /* 0x00000023220e723e */ /* 0x000fce00000010ff */
.L_x_524:
[----:B------:R-:W-:Y:S05]  /*7e60*/  BSYNC B2 ;  /* 0x0000000000027941 */ /* 0x000fea0003800000 */
.L_x_523:
[----:B------:R-:W-:Y:S02]  /*7e70*/  ULDC.64 UR4, c[0x0][0x208] ;  /* 0x0000820000047ab9 */ /* 0x000fe40000000a00 */
[----:B---3--:R3:W-:Y:S04]  /*7e80*/  ST.E.128 desc[UR4][R44.64], R12 ;  /* 0x0000000c2c007985 */ /* 0x0087e8000c101d04 */
[----:B----4-:R3:W-:Y:S02]  /*7e90*/  @!P3 ST.E.128 desc[UR4][R122.64], R36 ;  /* 0x000000247a00b985 */ /* 0x0107e4000c101d04 */
.L_x_518:
[----:B------:R-:W-:Y:S05]  /*7ea0*/  BSYNC B1 ;  /* 0x0000000000017941 */ /* 0x000fea0003800000 */
.L_x_517:
[----:B------:R-:W-:-:S03]  /*7eb0*/  UMOV UR4, 0xffffffff ;  /* 0xffffffff00047882 */ /* 0x000fc60000000000 */
[----:B------:R-:W-:Y:S05]  /*7ec0*/  BRA.DIV UR4, `(.L_x_525) ;  /* 0x0000020604e47947 */ /* 0x000fea000b800000 */
[----:B---3--:R3:W0:Y:S04]  /*7ed0*/  SHFL.IDX PT, R37, R117, 0x1, 0x181f ;  /* 0x00381f0075257f89 */ /* 0x00862800000e0000 */
[----:B------:R3:W0:Y:S02]  /*7ee0*/  SHFL.IDX PT, R36, R118, 0x1, 0x181f ;  /* 0x00381f0076247f89 */ /* 0x00062400000e0000 */
.L_x_826:
[----:B------:R-:W-:Y:S04]  /*7ef0*/  BSSY B1, `(.L_x_526) ;  /* 0x000010b000017945 */ /* 0x000fe80003800000 */
[----:B------:R-:W-:Y:S05]  /*7f00*/  @P4 BRA `(.L_x_527) ;  /* 0x0000001000244947 */ /* 0x000fea0003800000 */
[----:B------:R-:W-:Y:S01]  /*7f10*/  ISETP.NE.AND P3, PT, R3, RZ, PT ;  /* 0x000000ff0300720c */ /* 0x000fe20003f65270 */
[----:B------:R-:W-:-:S12]  /*7f20*/  BSSY B2, `(.L_x_528) ;  /* 0x0000084000027945 */ /* 0x000fd80003800000 */
[----:B------:R-:W-:Y:S05]  /*7f30*/  @!P3 BRA `(.L_x_529) ;  /* 0x000000080008b947 */ /* 0x000fea0003800000 */
[----:B----4-:R-:W4:Y:S01]  /*7f40*/  LDL R14, [R1+0x54] ;  /* 0x00005400010e7983 */ /* 0x010f220000100800 */
[----:B--2---:R-:W-:Y:S01]  /*7f50*/  SEL R11, R115, R137, !P2 ;  /* 0x00000089730b7207 */ /* 0x004fe20005000000 */
[C---:B------:R-:W-:Y:S01]  /*7f60*/  VIADD R15, R219.reuse, 0x20 ;  /* 0x00000020db0f7836 */ /* 0x040fe20000000000 */
[----:B------:R-:W-:Y:S01]  /*7f70*/  IADD3 R13, R219, 0x20, RZ ;  /* 0x00000020db0d7810 */ /* 0x000fe20007ffe0ff */
[----:B------:R-:W-:Y:S01]  /*7f80*/  BSSY B3, `(.L_x_530) ;  /* 0x000007a000037945 */ /* 0x000fe20003800000 */
[----:B------:R-:W-:Y:S01]  /*7f90*/  SHF.R.S32.HI R12, RZ, 0x1f, R11 ;  /* 0x0000001fff0c7819 */ /* 0x000fe2000001140b */
[----:B------:R-:W-:Y:S01]  /*7fa0*/  IMAD.SHL.U32 R15, R15, 0x40, RZ ;  /* 0x000000400f0f7824 */ /* 0x000fe200078e00ff */
[----:B0-----:R-:W-:Y:S01]  /*7fb0*/  LEA R38, P4, R9, R36, 0x1 ;  /* 0x0000002409267211 */ /* 0x001fe200078808ff */
[----:B------:R-:W-:Y:S01]  /*7fc0*/  IMAD.SHL.U32 R13, R13, 0x40, RZ ;  /* 0x000000400d0d7824 */ /* 0x000fe200078e00ff */
[----:B------:R-:W-:Y:S02]  /*7fd0*/  LEA.HI R11, R12, R11, RZ, 0x4 ;  /* 0x0000000b0c0b7211 */ /* 0x000fe400078f20ff */
[----:B------:R-:W-:-:S02]  /*7fe0*/  LOP3.LUT R15, R15, 0x1c0, RZ, 0xc0, !PT ;  /* 0x000001c00f0f7812 */ /* 0x000fc400078ec0ff */
[----:B------:R-:W-:Y:S02]  /*7ff0*/  LEA.HI.SX32 R11, R11, R8, 0x1c ;  /* 0x000000080b0b7211 */ /* 0x000fe400078fe2ff */
[----:B------:R-:W-:Y:S02]  /*8000*/  LOP3.LUT R13, R13, 0x1c0, RZ, 0xc0, !PT ;  /* 0x000001c00d0d7812 */ /* 0x000fe400078ec0ff */
[----:B------:R-:W-:Y:S01]  /*8010*/  SHF.R.S32.HI R12, RZ, 0x1f, R11 ;  /* 0x0000001fff0c7819 */ /* 0x000fe2000001140b */
[----:B------:R-:W-:Y:S01]  /*8020*/  IMAD.SHL.U32 R40, R11, 0x8, RZ ;  /* 0x000000080b287824 */ /* 0x000fe200078e00ff */
[----:B------:R-:W-:Y:S02]  /*8030*/  SHF.R.U32.HI R13, RZ, 0x3, R13 ;  /* 0x00000003ff0d7819 */ /* 0x000fe4000001160d */
[----:B------:R-:W-:Y:S02]  /*8040*/  LEA.HI R12, R12, R11, RZ, 0x3 ;  /* 0x0000000b0c0c7211 */ /* 0x000fe400078f18ff */
[----:B------:R-:W-:-:S02]  /*8050*/  LOP3.LUT R11, R15, 0x38, R40, 0xf8, !PT ;  /* 0x000000380f0b7812 */ /* 0x000fc400078ef828 */
[----:B------:R-:W-:Y:S02]  /*8060*/  SHF.R.S32.HI R12, RZ, 0x3, R12 ;  /* 0x00000003ff0c7819 */ /* 0x000fe4000001140c */
[----:B------:R-:W-:Y:S02]  /*8070*/  LOP3.LUT R11, R11, R13, RZ, 0x3c, !PT ;  /* 0x0000000d0b0b7212 */ /* 0x000fe400078e3cff */
[----:B------:R-:W-:Y:S02]  /*8080*/  LEA.HI.X R39, R9, R37, R27, 0x1, P4 ;  /* 0x0000002509277211 */ /* 0x000fe400020f0c1b */
[----:B------:R-:W-:Y:S02]  /*8090*/  ISETP.GE.AND P4, PT, R16, R114, PT ;  /* 0x000000721000720c */ /* 0x000fe40003f86270 */
[----:B------:R-:W-:-:S13]  /*80a0*/  ISETP.GE.AND P3, PT, R40, R135, PT ;  /* 0x000000872800720c */ /* 0x000fda0003f66270 */
[----:B------:R-:W-:-:S04]  /*80b0*/  @!P3 IMAD.WIDE R40, R40, 0x2, R36 ;  /* 0x000000022828b825 */ /* 0x000fc800078e0224 */
[----:B----4-:R-:W-:-:S04]  /*80c0*/  IMAD R12, R12, 0x1400, R14 ;  /* 0x000014000c0c7824 */ /* 0x010fc800078e020e */
[----:B------:R-:W-:Y:S02]  /*80d0*/  IMAD.IADD R13, R12, 0x1, R11 ;  /* 0x000000010c0d7824 */ /* 0x000fe400078e020b */
[C---:B------:R-:W-:Y:S02]  /*80e0*/  IMAD R11, R212.reuse, 0x5000, R132 ;  /* 0x00005000d40b7824 */ /* 0x040fe400078e0284 */
[----:B------:R-:W-:Y:S02]  /*80f0*/  IMAD R13, R212, 0x5000, R13 ;  /* 0x00005000d40d7824 */ /* 0x000fe400078e020d */
[--C-:B------:R-:W-:Y:S02]  /*8100*/  IMAD R11, R11, 0x2, R22.reuse ;  /* 0x000000020b0b7824 */ /* 0x100fe400078e0216 */
[----:B------:R-:W-:-:S03]  /*8110*/  IMAD R32, R13, 0x2, R22 ;  /* 0x000000020d207824 */ /* 0x000fc600078e0216 */
[----:B------:R0:W2:Y:S04]  /*8120*/  LDS.128 R12, [R11+0x24400] ;  /* 0x024400000b0c7984 */ /* 0x0000a80000000c00 */
[----:B------:R-:W4:Y:S01]  /*8130*/  LDS.128 R32, [R32+0x24400] ;  /* 0x0244000020207984 */ /* 0x000f220000000c00 */
[----:B------:R-:W-:Y:S05]  /*8140*/  @P4 BRA `(.L_x_531) ;  /* 0x0000000400744947 */ /* 0x000fea0003800000 */
[--C-:B------:R-:W-:Y:S01]  /*8150*/  SHF.R.U64 R43, R60, 0x10, R61.reuse ;  /* 0x000000103c2b7819 */ /* 0x100fe2000000123d */
[----:B----4-:R-:W-:Y:S01]  /*8160*/  IMAD.U32 R47, R33, 0x10000, RZ ;  /* 0x00010000212f7824 */ /* 0x010fe200078e00ff */
[----:B------:R-:W-:Y:S01]  /*8170*/  SHF.R.U32.HI R60, RZ, 0x10, R61 ;  /* 0x00000010ff3c7819 */ /* 0x000fe2000001163d */
[----:B--2---:R-:W-:Y:S01]  /*8180*/  IMAD.U32 R44, R13, 0x10000, RZ ;  /* 0x000100000d2c7824 */ /* 0x004fe200078e00ff */
[--C-:B0-----:R-:W-:Y:S01]  /*8190*/  SHF.R.U64 R11, R52, 0x10, R53.reuse ;  /* 0x00000010340b7819 */ /* 0x101fe20000001235 */
[----:B------:R-:W-:Y:S01]  /*81a0*/  IMAD.U32 R61, R15, 0x10000, RZ ;  /* 0x000100000f3d7824 */ /* 0x000fe200078e00ff */
[----:B------:R-:W-:Y:S02]  /*81b0*/  SHF.R.U32.HI R52, RZ, 0x10, R53 ;  /* 0x00000010ff347819 */ /* 0x000fe40000011635 */
[----:B------:R-:W-:Y:S02]  /*81c0*/  PRMT R185, R185, 0x5410, R60 ;  /* 0x00005410b9b97816 */ /* 0x000fe4000000003c */
[----:B------:R-:W-:-:S02]  /*81d0*/  SHF.R.U64 R45, R62, 0x10, R63 ;  /* 0x000000103e2d7819 */ /* 0x000fc4000000123f */
[----:B------:R-:W-:Y:S01]  /*81e0*/  PRMT R179, R179, 0x5410, R52 ;  /* 0x00005410b3b37816 */ /* 0x000fe20000000034 */
[----:B------:R-:W-:Y:S01]  /*81f0*/  IMAD.U32 R52, R185, 0x10000, RZ ;  /* 0x00010000b9347824 */ /* 0x000fe200078e00ff */
[----:B------:R-:W-:Y:S01]  /*8200*/  SHF.R.U64 R42, R54, 0x10, R55 ;  /* 0x00000010362a7819 */ /* 0x000fe20000001237 */
[----:B------:R-:W-:Y:S01]  /*8210*/  IMAD.U32 R54, R14, 0x10000, RZ ;  /* 0x000100000e367824 */ /* 0x000fe200078e00ff */
[----:B------:R-:W-:Y:S02]  /*8220*/  SHF.R.U32.HI R62, RZ, 0x10, R63 ;  /* 0x00000010ff3e7819 */ /* 0x000fe4000001163f */
[----:B------:R-:W-:Y:S02]  /*8230*/  SHF.R.U32.HI R55, RZ, 0x10, R55 ;  /* 0x00000010ff377819 */ /* 0x000fe40000011637 */
[----:B------:R-:W-:Y:S01]  /*8240*/  PRMT R186, R186, 0x5410, R11 ;  /* 0x00005410baba7816 */ /* 0x000fe2000000000b */
[----:B------:R-:W-:Y:S01]  /*8250*/  IMAD.U32 R11, R179, 0x10000, RZ ;  /* 0x00010000b30b7824 */ /* 0x000fe200078e00ff */
[----:B------:R-:W-:Y:S01]  /*8260*/  PRMT R182, R182, 0x5410, R45 ;  /* 0x00005410b6b67816 */ /* 0x000fe2000000002d */
[----:B------:R-:W-:Y:S01]  /*8270*/  FMUL.FTZ R45, R47, R52 ;  /* 0x000000342f2d7220 */ /* 0x000fe20000410000 */
[----:B------:R-:W-:-:S02]  /*8280*/  PRMT R183, R183, 0x5410, R62 ;  /* 0x00005410b7b77816 */ /* 0x000fc4000000003e */
[----:B------:R-:W-:Y:S01]  /*8290*/  PRMT R178, R178, 0x5410, R55 ;  /* 0x00005410b2b27816 */ /* 0x000fe20000000037 */
[-C--:B------:R-:W-:Y:S01]  /*82a0*/  FMUL.FTZ R55, R47, R11.reuse ;  /* 0x0000000b2f377220 */ /* 0x080fe20000410000 */
[----:B------:R-:W-:Y:S01]  /*82b0*/  PRMT R184, R184, 0x5410, R43 ;  /* 0x00005410b8b87816 */ /* 0x000fe2000000002b */
[----:B------:R-:W-:Y:S01]  /*82c0*/  FFMA.FTZ R11, R44, R11, -R45 ;  /* 0x0000000b2c0b7223 */ /* 0x000fe2000001082d */
[----:B------:R-:W-:Y:S01]  /*82d0*/  LOP3.LUT R53, R33, 0xffff0000, RZ, 0xc0, !PT ;  /* 0xffff000021357812 */ /* 0x000fe200078ec0ff */
[----:B------:R-:W-:Y:S01]  /*82e0*/  IMAD.U32 R47, R183, 0x10000, RZ ;  /* 0x00010000b72f7824 */ /* 0x000fe200078e00ff */
[----:B------:R-:W-:Y:S01]  /*82f0*/  PRMT R177, R177, 0x5410, R42 ;  /* 0x00005410b1b17816 */ /* 0x000fe2000000002a */
[----:B------:R-:W-:Y:S01]  /*8300*/  IMAD.U32 R45, R178, 0x10000, RZ ;  /* 0x00010000b22d7824 */ /* 0x000fe200078e00ff */
[----:B------:R-:W-:Y:S01]  /*8310*/  LOP3.LUT R43, R185, 0xffff0000, RZ, 0xc0, !PT ;  /* 0xffff0000b92b7812 */ /* 0x000fe200078ec0ff */
[----:B------:R-:W-:Y:S01]  /*8320*/  FFMA.FTZ R44, R44, R52, R55 ;  /* 0x000000342c2c7223 */ /* 0x000fe20000010037 */
[----:B------:R-:W-:Y:S01]  /*8330*/  LOP3.LUT R42, R179, 0xffff0000, RZ, 0xc0, !PT ;  /* 0xffff0000b32a7812 */ /* 0x000fe200078ec0ff */
[----:B------:R-:W-:Y:S01]  /*8340*/  IMAD.U32 R33, R32, 0x10000, RZ ;  /* 0x0001000020217824 */ /* 0x000fe200078e00ff */
[----:B------:R-:W-:Y:S01]  /*8350*/  SHF.L.U32 R80, R35, 0x10, RZ ;  /* 0x0000001023507819 */ /* 0x000fe200000006ff */
[----:B------:R-:W-:Y:S01]  /*8360*/  FMUL.FTZ R81, R53, R43 ;  /* 0x0000002b35517220 */ /* 0x000fe20000410000 */
[----:B------:R-:W-:Y:S01]  /*8370*/  LOP3.LUT R46, R13, 0xffff0000, RZ, 0xc0, !PT ;  /* 0xffff00000d2e7812 */ /* 0x000fe200078ec0ff */
[-C--:B------:R-:W-:Y:S01]  /*8380*/  FMUL.FTZ R53, R53, R42.reuse ;  /* 0x0000002a35357220 */ /* 0x080fe20000410000 */
[----:B------:R-:W-:Y:S01]  /*8390*/  LOP3.LUT R35, R35, 0xffff0000, RZ, 0xc0, !PT ;  /* 0xffff000023237812 */ /* 0x000fe200078ec0ff */
[C---:B------:R-:W-:Y:S01]  /*83a0*/  FMUL.FTZ R60, R80.reuse, R47 ;  /* 0x0000002f503c7220 */ /* 0x040fe20000410000 */
[----:B------:R-:W-:Y:S01]  /*83b0*/  LOP3.LUT R52, R183, 0xffff0000, RZ, 0xc0, !PT ;  /* 0xffff0000b7347812 */ /* 0x000fe200078ec0ff */
[----:B------:R-:W-:Y:S01]  /*83c0*/  FMUL.FTZ R80, R80, R45 ;  /* 0x0000002d50507220 */ /* 0x000fe20000410000 */
[C---:B------:R-:W-:Y:S01]  /*83d0*/  FFMA.FTZ R42, R46.reuse, R42, -R81 ;  /* 0x0000002a2e2a7223 */ /* 0x040fe20000010851 */
[----:B------:R-:W-:Y:S01]  /*83e0*/  FFMA.FTZ R43, R46, R43, R53 ;  /* 0x0000002b2e2b7223 */ /* 0x000fe20000010035 */
[C---:B------:R-:W-:Y:S01]  /*83f0*/  FFMA.FTZ R45, R61.reuse, R45, -R60 ;  /* 0x0000002d3d2d7223 */ /* 0x040fe2000001083c */
[----:B------:R-:W-:Y:S01]  /*8400*/  LOP3.LUT R46, R178, 0xffff0000, RZ, 0xc0, !PT ;  /* 0xffff0000b22e7812 */ /* 0x000fe200078ec0ff */
[----:B------:R-:W-:Y:S01]  /*8410*/  FFMA.FTZ R61, R61, R47, R80 ;  /* 0x0000002f3d3d7223 */ /* 0x000fe20000010050 */
[----:B------:R-:W-:Y:S01]  /*8420*/  LOP3.LUT R15, R15, 0xffff0000, RZ, 0xc0, !PT ;  /* 0xffff00000f0f7812 */ /* 0x000fe200078ec0ff */
[----:B------:R-:W-:Y:S01]  /*8430*/  FMUL.FTZ R80, R35, R52 ;  /* 0x0000003423507220 */ /* 0x000fe20000410000 */
[----:B------:R-:W-:-:S02]  /*8440*/  IMAD.U32 R62, R184, 0x10000, RZ ;  /* 0x00010000b83e7824 */ /* 0x000fc400078e00ff */
[-C--:B------:R-:W-:Y:S01]  /*8450*/  FMUL.FTZ R82, R35, R46.reuse ;  /* 0x0000002e23527220 */ /* 0x080fe20000410000 */
[----:B------:R-:W-:Y:S02]  /*8460*/  IMAD.U32 R60, R186, 0x10000, RZ ;  /* 0x00010000ba3c7824 */ /* 0x000fe400078e00ff */
[----:B------:R-:W-:Y:S01]  /*8470*/  FFMA.FTZ R46, R15, R46, -R80 ;  /* 0x0000002e0f2e7223 */ /* 0x000fe20000010850 */
[C---:B------:R-:W-:Y:S01]  /*8480*/  FMUL.FTZ R80, R33.reuse, R62 ;  /* 0x0000003e21507220 */ /* 0x040fe20000410000 */
[----:B------:R-:W-:Y:S02]  /*8490*/  IMAD.U32 R13, R12, 0x10000, RZ ;  /* 0x000100000c0d7824 */ /* 0x000fe400078e00ff */
[----:B------:R-:W-:Y:S01]  /*84a0*/  FMUL.FTZ R33, R33, R60 ;  /* 0x0000003c21217220 */ /* 0x000fe20000410000 */
[----:B------:R-:W-:Y:S01]  /*84b0*/  LOP3.LUT R32, R32, 0xffff0000, RZ, 0xc0, !PT ;  /* 0xffff000020207812 */ /* 0x000fe200078ec0ff */
[----:B------:R-:W-:Y:S01]  /*84c0*/  FFMA.FTZ R52, R15, R52, R82 ;  /* 0x000000340f347223 */ /* 0x000fe20000010052 */
[----:B------:R-:W-:Y:S01]  /*84d0*/  LOP3.LUT R47, R184, 0xffff0000, RZ, 0xc0, !PT ;  /* 0xffff0000b82f7812 */ /* 0x000fe200078ec0ff */
[C---:B------:R-:W-:Y:S01]  /*84e0*/  FFMA.FTZ R62, R13.reuse, R62, R33 ;  /* 0x0000003e0d3e7223 */ /* 0x040fe20000010021 */
[----:B------:R-:W-:Y:S01]  /*84f0*/  LOP3.LUT R35, R186, 0xffff0000, RZ, 0xc0, !PT ;  /* 0xffff0000ba237812 */ /* 0x000fe200078ec0ff */
[----:B------:R-:W-:Y:S01]  /*8500*/  IMAD.U32 R33, R182, 0x10000, RZ ;  /* 0x00010000b6217824 */ /* 0x000fe200078e00ff */
[----:B------:R-:W-:Y:S01]  /*8510*/  LOP3.LUT R63, R14, 0xffff0000, RZ, 0xc0, !PT ;  /* 0xffff00000e3f7812 */ /* 0x000fe200078ec0ff */
[----:B------:R-:W-:Y:S01]  /*8520*/  IMAD.U32 R14, R34, 0x10000, RZ ;  /* 0x00010000220e7824 */ /* 0x000fe200078e00ff */
[----:B------:R-:W-:Y:S01]  /*8530*/  LOP3.LUT R12, R12, 0xffff0000, RZ, 0xc0, !PT ;  /* 0xffff00000c0c7812 */ /* 0x000fe200078ec0ff */
[----:B------:R-:W-:Y:S01]  /*8540*/  FMUL.FTZ R53, R32, R47 ;  /* 0x0000002f20357220 */ /* 0x000fe20000410000 */
[----:B------:R-:W-:Y:S01]  /*8550*/  LOP3.LUT R34, R34, 0xffff0000, RZ, 0xc0, !PT ;  /* 0xffff000022227812 */ /* 0x000fe200078ec0ff */
[----:B------:R-:W-:Y:S01]  /*8560*/  FMUL.FTZ R55, R32, R35 ;  /* 0x0000002320377220 */ /* 0x000fe20000410000 */
[----:B------:R-:W-:Y:S01]  /*8570*/  LOP3.LUT R182, R182, 0xffff0000, RZ, 0xc0, !PT ;  /* 0xffff0000b6b67812 */ /* 0x000fe200078ec0ff */
[----:B------:R-:W-:Y:S01]  /*8580*/  FFMA.FTZ R15, R13, R60, -R80 ;  /* 0x0000003c0d0f7223 */ /* 0x000fe20000010850 */
[----:B------:R-:W-:-:S02]  /*8590*/  IMAD.U32 R13, R177, 0x10000, RZ ;  /* 0x00010000b10d7824 */ /* 0x000fc400078e00ff */
[C---:B------:R-:W-:Y:S01]  /*85a0*/  FFMA.FTZ R32, R12.reuse, R35, -R53 ;  /* 0x000000230c207223 */ /* 0x040fe20000010835 */
[----:B------:R-:W-:Y:S01]  /*85b0*/  LOP3.LUT R177, R177, 0xffff0000, RZ, 0xc0, !PT ;  /* 0xffff0000b1b17812 */ /* 0x000fe200078ec0ff */
[----:B------:R-:W-:Y:S01]  /*85c0*/  FFMA.FTZ R55, R12, R47, R55 ;  /* 0x0000002f0c377223 */ /* 0x000fe20000010037 */
[----:B------:R-:W-:Y:S01]  /*85d0*/  FMUL.FTZ R35, R14, R33 ;  /* 0x000000210e237220 */ /* 0x000fe20000410000 */
[-C--:B------:R-:W-:Y:S01]  /*85e0*/  FMUL.FTZ R12, R34, R182.reuse ;  /* 0x000000b6220c7220 */ /* 0x080fe20000410000 */
[----:B------:R-:W-:Y:S01]  /*85f0*/  FMUL.FTZ R14, R14, R13 ;  /* 0x0000000d0e0e7220 */ /* 0x000fe20000410000 */
[----:B------:R-:W-:Y:S01]  /*8600*/  FMUL.FTZ R47, R34, R177 ;  /* 0x000000b1222f7220 */ /* 0x000fe20000410000 */
[C---:B------:R-:W-:Y:S01]  /*8610*/  FFMA.FTZ R35, R54.reuse, R13, -R35 ;  /* 0x0000000d36237223 */ /* 0x040fe20000010823 */
[C---:B------:R-:W-:Y:S01]  /*8620*/  FFMA.FTZ R12, R63.reuse, R177, -R12 ;  /* 0x000000b13f0c7223 */ /* 0x040fe2000001080c */
[----:B------:R-:W-:Y:S01]  /*8630*/  FFMA.FTZ R14, R54, R33, R14 ;  /* 0x00000021360e7223 */ /* 0x000fe2000001000e */
[----:B------:R-:W-:Y:S01]  /*8640*/  FFMA.FTZ R47, R63, R182, R47 ;  /* 0x000000b63f2f7223 */ /* 0x000fe2000001002f */
[----:B------:R-:W-:-:S02]  /*8650*/  F2FP.BF16.F32.PACK_AB R33, R43, R44 ;  /* 0x0000002c2b21723e */ /* 0x000fc400000010ff */
[----:B------:R-:W-:Y:S02]  /*8660*/  F2FP.BF16.F32.PACK_AB R32, R32, R15 ;  /* 0x0000000f2020723e */ /* 0x000fe400000010ff */
        /* <DEDUP_REMOVED lines=10> */
[----:B------:R-:W-:-:S07]  /*8710*/  MOV R15, R45 ;  /* 0x0000002d000f7202 */ /* 0x000fce0000000f00 */
.L_x_531:
[----:B------:R-:W-:Y:S05]  /*8720*/  BSYNC B3 ;  /* 0x0000000000037941 */ /* 0x000fea0003800000 */
.L_x_530:
[----:B------:R-:W-:Y:S02]  /*8730*/  ULDC.64 UR4, c[0x0][0x208] ;  /* 0x0000820000047ab9 */ /* 0x000fe40000000a00 */
[----:B--2---:R2:W-:Y:S04]  /*8740*/  ST.E.128 desc[UR4][R38.64], R12 ;  /* 0x0000000c26007985 */ /* 0x0045e8000c101d04 */
[----:B----4-:R2:W-:Y:S02]  /*8750*/  @!P3 ST.E.128 desc[UR4][R40.64], R32 ;  /* 0x000000202800b985 */ /* 0x0105e4000c101d04 */
.L_x_529:
[----:B------:R-:W-:Y:S05]  /*8760*/  BSYNC B2 ;  /* 0x0000000000027941 */ /* 0x000fea0003800000 */
.L_x_528:
[----:B------:R-:W-:-:S13]  /*8770*/  ISETP.NE.AND P3, PT, R21, RZ, PT ;  /* 0x000000ff1500720c */ /* 0x000fda0003f65270 */
[----:B------:R-:W-:Y:S05]  /*8780*/  @!P3 BRA `(.L_x_527) ;  /* 0x000000080004b947 */ /* 0x000fea0003800000 */
[----:B--2-4-:R-:W2:Y:S01]  /*8790*/  LDL R14, [R1+0x54] ;  /* 0x00005400010e7983 */ /* 0x014ea20000100800 */
[----:B0-----:R-:W-:Y:S01]  /*87a0*/  SEL R11, R115, R137, !P1 ;  /* 0x00000089730b7207 */ /* 0x001fe20004800000 */
[C---:B------:R-:W-:Y:S01]  /*87b0*/  VIADD R13, R219.reuse, 0x20 ;  /* 0x00000020db0d7836 */ /* 0x040fe20000000000 */
[C---:B------:R-:W-:Y:S01]  /*87c0*/  LEA R38, P4, R20.reuse, R36, 0x1 ;  /* 0x0000002414267211 */ /* 0x040fe200078808ff */
[----:B------:R-:W-:Y:S01]  /*87d0*/  VIADD R15, R219, 0x20 ;  /* 0x00000020db0f7836 */ /* 0x000fe20000000000 */
[----:B------:R-:W-:Y:S01]  /*87e0*/  SHF.R.S32.HI R12, RZ, 0x1f, R11 ;  /* 0x0000001fff0c7819 */ /* 0x000fe2000001140b */
[----:B------:R-:W-:Y:S01]  /*87f0*/  IMAD.SHL.U32 R13, R13, 0x40, RZ ;  /* 0x000000400d0d7824 */ /* 0x000fe200078e00ff */
[----:B------:R-:W-:Y:S01]  /*8800*/  LEA.HI.X R39, R20, R37, R28, 0x1, P4 ;  /* 0x0000002514277211 */ /* 0x000fe200020f0c1c */
[----:B------:R-:W-:Y:S01]  /*8810*/  IMAD.SHL.U32 R15, R15, 0x40, RZ ;  /* 0x000000400f0f7824 */ /* 0x000fe200078e00ff */
[----:B------:R-:W-:Y:S01]  /*8820*/  LEA.HI R11, R12, R11, RZ, 0x4 ;  /* 0x0000000b0c0b7211 */ /* 0x000fe200078f20ff */
[----:B------:R-:W-:Y:S01]  /*8830*/  BSSY B2, `(.L_x_532) ;  /* 0x0000073000027945 */ /* 0x000fe20003800000 */
        /* <DEDUP_REMOVED lines=10> */
[----:B------:R-:W-:Y:S02]  /*88e0*/  ISETP.GE.AND P4, PT, R213, R114, PT ;  /* 0x00000072d500720c */ /* 0x000fe40003f86270 */
[----:B------:R-:W-:-:S13]  /*88f0*/  ISETP.GE.AND P3, PT, R40, R135, PT ;  /* 0x000000872800720c */ /* 0x000fda0003f66270 */
[----:B------:R-:W-:-:S04]  /*8900*/  @!P3 IMAD.WIDE R36, R40, 0x2, R36 ;  /* 0x000000022824b825 */ /* 0x000fc800078e0224 */
[----:B--2---:R-:W-:-:S04]  /*8910*/  IMAD R12, R12, 0x1400, R14 ;  /* 0x000014000c0c7824 */ /* 0x004fc800078e020e */
        /* <DEDUP_REMOVED lines=8> */
[----:B------:R-:W-:Y:S01]  /*89a0*/  SHF.R.U64 R53, R50, 0x10, R51 ;  /* 0x0000001032357819 */ /* 0x000fe20000001233 */
[----:B--2---:R-:W-:Y:S01]  /*89b0*/  IMAD.U32 R44, R15, 0x10000, RZ ;  /* 0x000100000f2c7824 */ /* 0x004fe200078e00ff */
[----:B------:R-:W-:Y:S01]  /*89c0*/  SHF.R.U64 R50, R56, 0x10, R57 ;  /* 0x0000001038327819 */ /* 0x000fe20000001239 */
[----:B----4-:R-:W-:Y:S01]  /*89d0*/  IMAD.U32 R46, R33, 0x10000, RZ ;  /* 0x00010000212e7824 */ /* 0x010fe200078e00ff */
[----:B------:R-:W-:Y:S01]  /*89e0*/  SHF.R.U32.HI R54, RZ, 0x10, R49 ;  /* 0x00000010ff367819 */ /* 0x000fe20000011631 */
[----:B------:R-:W-:Y:S01]  /*89f0*/  IMAD.U32 R45, R13, 0x10000, RZ ;  /* 0x000100000d2d7824 */ /* 0x000fe200078e00ff */
[----:B------:R-:W-:Y:S01]  /*8a00*/  SHF.R.U32.HI R56, RZ, 0x10, R57 ;  /* 0x00000010ff387819 */ /* 0x000fe20000011639 */
[----:B------:R-:W-:Y:S01]  /*8a10*/  IMAD.U32 R40, R12, 0x10000, RZ ;  /* 0x000100000c287824 */ /* 0x000fe200078e00ff */
[----:B------:R-:W-:Y:S01]  /*8a20*/  PRMT R159, R159, 0x5410, R54 ;  /* 0x000054109f9f7816 */ /* 0x000fe20000000036 */
[----:B0-----:R-:W-:Y:S01]  /*8a30*/  IMAD.U32 R11, R14, 0x10000, RZ ;  /* 0x000100000e0b7824 */ /* 0x001fe200078e00ff */
[----:B------:R-:W-:-:S02]  /*8a40*/  PRMT R175, R175, 0x5410, R56 ;  /* 0x00005410afaf7816 */ /* 0x000fc40000000038 */
[----:B------:R-:W-:Y:S01]  /*8a50*/  SHF.R.U64 R55, R48, 0x10, R49 ;  /* 0x0000001030377819 */ /* 0x000fe20000001231 */
[----:B------:R-:W-:Y:S01]  /*8a60*/  IMAD.U32 R48, R35, 0x10000, RZ ;  /* 0x0001000023307824 */ /* 0x000fe200078e00ff */
[----:B------:R-:W-:Y:S02]  /*8a70*/  SHF.R.U64 R49, R58, 0x10, R59 ;  /* 0x000000103a317819 */ /* 0x000fe4000000123b */
[----:B------:R-:W-:Y:S02]  /*8a80*/  SHF.R.U32.HI R52, RZ, 0x10, R51 ;  /* 0x00000010ff347819 */ /* 0x000fe40000011633 */
[----:B------:R-:W-:Y:S02]  /*8a90*/  SHF.R.U32.HI R58, RZ, 0x10, R59 ;  /* 0x00000010ff3a7819 */ /* 0x000fe4000001163b */
[----:B------:R-:W-:Y:S01]  /*8aa0*/  LOP3.LUT R41, R15, 0xffff0000, RZ, 0xc0, !PT ;  /* 0xffff00000f297812 */ /* 0x000fe200078ec0ff */
[----:B------:R-:W-:Y:S01]  /*8ab0*/  IMAD.U32 R15, R159, 0x10000, RZ ;  /* 0x000100009f0f7824 */ /* 0x000fe200078e00ff */
[----:B------:R-:W-:Y:S01]  /*8ac0*/  LOP3.LUT R42, R35, 0xffff0000, RZ, 0xc0, !PT ;  /* 0xffff0000232a7812 */ /* 0x000fe200078ec0ff */
[----:B------:R-:W-:Y:S01]  /*8ad0*/  IMAD.U32 R35, R175, 0x10000, RZ ;  /* 0x00010000af237824 */ /* 0x000fe200078e00ff */
[----:B------:R-:W-:Y:S01]  /*8ae0*/  PRMT R157, R157, 0x5410, R52 ;  /* 0x000054109d9d7816 */ /* 0x000fe20000000034 */
[C---:B------:R-:W-:Y:S01]  /*8af0*/  FMUL.FTZ R54, R46.reuse, R15 ;  /* 0x0000000f2e367220 */ /* 0x040fe20000410000 */
[----:B------:R-:W-:Y:S01]  /*8b00*/  PRMT R171, R171, 0x5410, R58 ;  /* 0x00005410abab7816 */ /* 0x000fe2000000003a */
[-C--:B------:R-:W-:Y:S01]  /*8b10*/  FMUL.FTZ R52, R46, R35.reuse ;  /* 0x000000232e347220 */ /* 0x080fe20000410000 */
[----:B------:R-:W-:Y:S01]  /*8b20*/  PRMT R173, R173, 0x5410, R50 ;  /* 0x00005410adad7816 */ /* 0x000fe20000000032 */
[----:B------:R-:W-:Y:S01]  /*8b30*/  FFMA.FTZ R35, R45, R35, R54 ;  /* 0x000000232d237223 */ /* 0x000fe20000010036 */
[----:B------:R-:W-:Y:S01]  /*8b40*/  LOP3.LUT R47, R33, 0xffff0000, RZ, 0xc0, !PT ;  /* 0xffff0000212f7812 */ /* 0x000fe200078ec0ff */
[----:B------:R-:W-:Y:S01]  /*8b50*/  FFMA.FTZ R15, R45, R15, -R52 ;  /* 0x0000000f2d0f7223 */ /* 0x000fe20000010834 */
[----:B------:R-:W-:Y:S01]  /*8b60*/  LOP3.LUT R50, R175, 0xffff0000, RZ, 0xc0, !PT ;  /* 0xffff0000af327812 */ /* 0x000fe200078ec0ff */
[----:B------:R-:W-:Y:S01]  /*8b70*/  IMAD.U32 R45, R157, 0x10000, RZ ;  /* 0x000100009d2d7824 */ /* 0x000fe200078e00ff */
[----:B------:R-:W-:-:S02]  /*8b80*/  LOP3.LUT R46, R159, 0xffff0000, RZ, 0xc0, !PT ;  /* 0xffff00009f2e7812 */ /* 0x000fc400078ec0ff */
[----:B------:R-:W-:Y:S01]  /*8b90*/  PRMT R160, R160, 0x5410, R49 ;  /* 0x00005410a0a07816 */ /* 0x000fe20000000031 */
[----:B------:R-:W-:Y:S01]  /*8ba0*/  IMAD.U32 R49, R171, 0x10000, RZ ;  /* 0x00010000ab317824 */ /* 0x000fe200078e00ff */
[----:B------:R-:W-:Y:S01]  /*8bb0*/  LOP3.LUT R43, R13, 0xffff0000, RZ, 0xc0, !PT ;  /* 0xffff00000d2b7812 */ /* 0x000fe200078ec0ff */
[C---:B------:R-:W-:Y:S01]  /*8bc0*/  FMUL.FTZ R52, R47.reuse, R50 ;  /* 0x000000322f347220 */ /* 0x040fe20000410000 */
[-C--:B------:R-:W-:Y:S01]  /*8bd0*/  FMUL.FTZ R54, R47, R46.reuse ;  /* 0x0000002e2f367220 */ /* 0x080fe20000410000 */
[C---:B------:R-:W-:Y:S01]  /*8be0*/  FMUL.FTZ R47, R48.reuse, R49 ;  /* 0x00000031302f7220 */ /* 0x040fe20000410000 */
[----:B------:R-:W-:Y:S01]  /*8bf0*/  LOP3.LUT R171, R171, 0xffff0000, RZ, 0xc0, !PT ;  /* 0xffff0000abab7812 */ /* 0x000fe200078ec0ff */
[-C--:B------:R-:W-:Y:S01]  /*8c00*/  FMUL.FTZ R48, R48, R45.reuse ;  /* 0x0000002d30307220 */ /* 0x080fe20000410000 */
[----:B------:R-:W-:Y:S01]  /*8c10*/  LOP3.LUT R157, R157, 0xffff0000, RZ, 0xc0, !PT ;  /* 0xffff00009d9d7812 */ /* 0x000fe200078ec0ff */
[C---:B------:R-:W-:Y:S01]  /*8c20*/  FFMA.FTZ R52, R43.reuse, R46, -R52 ;  /* 0x0000002e2b347223 */ /* 0x040fe20000010834 */
[----:B------:R-:W-:Y:S01]  /*8c30*/  PRMT R158, R158, 0x5410, R55 ;  /* 0x000054109e9e7816 */ /* 0x000fe20000000037 */
[----:B------:R-:W-:Y:S01]  /*8c40*/  FFMA.FTZ R54, R43, R50, R54 ;  /* 0x000000322b367223 */ /* 0x000fe20000010036 */
[C---:B------:R-:W-:Y:S01]  /*8c50*/  FFMA.FTZ R46, R44.reuse, R45, -R47 ;  /* 0x0000002d2c2e7223 */ /* 0x040fe2000001082f */
[----:B------:R-:W-:Y:S01]  /*8c60*/  FFMA.FTZ R48, R44, R49, R48 ;  /* 0x000000312c307223 */ /* 0x000fe20000010030 */
[----:B------:R-:W-:Y:S01]  /*8c70*/  SHF.L.U32 R33, R32, 0x10, RZ ;  /* 0x0000001020217819 */ /* 0x000fe200000006ff */
[----:B------:R-:W-:Y:S01]  /*8c80*/  FMUL.FTZ R50, R42, R171 ;  /* 0x000000ab2a327220 */ /* 0x000fe20000410000 */
[C---:B------:R-:W-:Y:S01]  /*8c90*/  IMAD.U32 R44, R173.reuse, 0x10000, RZ ;  /* 0x00010000ad2c7824 */ /* 0x040fe200078e00ff */
[----:B------:R-:W-:Y:S01]  /*8ca0*/  LOP3.LUT R32, R32, 0xffff0000, RZ, 0xc0, !PT ;  /* 0xffff000020207812 */ /* 0x000fe200078ec0ff */
[-C--:B------:R-:W-:Y:S01]  /*8cb0*/  FMUL.FTZ R42, R42, R157.reuse ;  /* 0x0000009d2a2a7220 */ /* 0x080fe20000410000 */
[----:B------:R-:W-:Y:S01]  /*8cc0*/  LOP3.LUT R173, R173, 0xffff0000, RZ, 0xc0, !PT ;  /* 0xffff0000adad7812 */ /* 0x000fe200078ec0ff */
[----:B------:R-:W-:Y:S01]  /*8cd0*/  IMAD.U32 R43, R158, 0x10000, RZ ;  /* 0x000100009e2b7824 */ /* 0x000fe200078e00ff */
[----:B------:R-:W-:Y:S01]  /*8ce0*/  LOP3.LUT R12, R12, 0xffff0000, RZ, 0xc0, !PT ;  /* 0xffff00000c0c7812 */ /* 0x000fe200078ec0ff */
[C---:B------:R-:W-:Y:S01]  /*8cf0*/  FFMA.FTZ R157, R41.reuse, R157, -R50 ;  /* 0x0000009d299d7223 */ /* 0x040fe20000010832 */
[----:B------:R-:W-:Y:S01]  /*8d00*/  LOP3.LUT R45, R158, 0xffff0000, RZ, 0xc0, !PT ;  /* 0xffff00009e2d7812 */ /* 0x000fe200078ec0ff */
[----:B------:R-:W-:Y:S01]  /*8d10*/  FFMA.FTZ R171, R41, R171, R42 ;  /* 0x000000ab29ab7223 */ /* 0x000fe2000001002a */
[CC--:B------:R-:W-:Y:S01]  /*8d20*/  FMUL.FTZ R47, R33.reuse, R44.reuse ;  /* 0x0000002c212f7220 */ /* 0x0c0fe20000410000 */
[----:B------:R-:W-:Y:S01]  /*8d30*/  FMUL.FTZ R41, R32, R173 ;  /* 0x000000ad20297220 */ /* 0x000fe20000410000 */
[-C--:B------:R-:W-:Y:S01]  /*8d40*/  FMUL.FTZ R33, R33, R43.reuse ;  /* 0x0000002b21217220 */ /* 0x080fe20000410000 */
[----:B------:R-:W-:Y:S01]  /*8d50*/  IMAD.U32 R13, R34, 0x10000, RZ ;  /* 0x00010000220d7824 */ /* 0x000fe200078e00ff */
[----:B------:R-:W-:Y:S01]  /*8d60*/  PRMT R156, R156, 0x5410, R53 ;  /* 0x000054109c9c7816 */ /* 0x000fe20000000035 */
[----:B------:R-:W-:Y:S01]  /*8d70*/  FFMA.FTZ R47, R40, R43, -R47 ;  /* 0x0000002b282f7223 */ /* 0x000fe2000001082f */
[-C--:B------:R-:W-:Y:S01]  /*8d80*/  FFMA.FTZ R42, R12, R45.reuse, -R41 ;  /* 0x0000002d0c2a7223 */ /* 0x080fe20000010829 */
[----:B------:R-:W-:Y:S01]  /*8d90*/  LOP3.LUT R34, R34, 0xffff0000, RZ, 0xc0, !PT ;  /* 0xffff000022227812 */ /* 0x000fe200078ec0ff */
[----:B------:R-:W-:Y:S01]  /*8da0*/  FFMA.FTZ R44, R40, R44, R33 ;  /* 0x0000002c282c7223 */ /* 0x000fe20000010021 */
[----:B------:R-:W-:Y:S01]  /*8db0*/  FMUL.FTZ R43, R32, R45 ;  /* 0x0000002d202b7220 */ /* 0x000fe20000410000 */
[C---:B------:R-:W-:Y:S01]  /*8dc0*/  LOP3.LUT R41, R160.reuse, 0xffff0000, RZ, 0xc0, !PT ;  /* 0xffff0000a0297812 */ /* 0x040fe200078ec0ff */
[----:B------:R-:W-:Y:S01]  /*8dd0*/  IMAD.U32 R40, R160, 0x10000, RZ ;  /* 0x00010000a0287824 */ /* 0x000fe200078e00ff */
[C---:B------:R-:W-:Y:S01]  /*8de0*/  LOP3.LUT R33, R156.reuse, 0xffff0000, RZ, 0xc0, !PT ;  /* 0xffff00009c217812 */ /* 0x040fe200078ec0ff */
[----:B------:R-:W-:Y:S01]  /*8df0*/  IMAD.U32 R32, R156, 0x10000, RZ ;  /* 0x000100009c207824 */ /* 0x000fe200078e00ff */
[----:B------:R-:W-:Y:S01]  /*8e00*/  LOP3.LUT R14, R14, 0xffff0000, RZ, 0xc0, !PT ;  /* 0xffff00000e0e7812 */ /* 0x000fe200078ec0ff */
[----:B------:R-:W-:Y:S01]  /*8e10*/  FFMA.FTZ R43, R12, R173, R43 ;  /* 0x000000ad0c2b7223 */ /* 0x000fe2000001002b */
[C---:B------:R-:W-:Y:S01]  /*8e20*/  FMUL.FTZ R12, R13.reuse, R40 ;  /* 0x000000280d0c7220 */ /* 0x040fe20000410000 */
[C---:B------:R-:W-:Y:S01]  /*8e30*/  FMUL.FTZ R45, R34.reuse, R41 ;  /* 0x00000029222d7220 */ /* 0x040fe20000410000 */
[-C--:B------:R-:W-:Y:S01]  /*8e40*/  FMUL.FTZ R13, R13, R32.reuse ;  /* 0x000000200d0d7220 */ /* 0x080fe20000410000 */
[-C--:B------:R-:W-:Y:S01]  /*8e50*/  FMUL.FTZ R34, R34, R33.reuse ;  /* 0x0000002122227220 */ /* 0x080fe20000410000 */
        /* <DEDUP_REMOVED lines=12> */
[----:B------:R-:W-:Y:S01]  /*8f20*/  MOV R12, R14 ;  /* 0x0000000e000c7202 */ /* 0x000fe20000000f00 */
[----:B------:R-:W-:Y:S01]  /*8f30*/  IMAD.MOV.U32 R14, RZ, RZ, R45 ;  /* 0x000000ffff0e7224 */ /* 0x000fe200078e002d */
[----:B------:R-:W-:-:S02]  /*8f40*/  F2FP.BF16.F32.PACK_AB R35, R171, R48 ;  /* 0x00000030ab23723e */ /* 0x000fc400000010ff */
[----:B------:R-:W-:-:S07]  /*8f50*/  F2FP.BF16.F32.PACK_AB R32, R43, R44 ;  /* 0x0000002c2b20723e */ /* 0x000fce00000010ff */
.L_x_533:
[----:B------:R-:W-:Y:S05]  /*8f60*/  BSYNC B2 ;  /* 0x0000000000027941 */ /* 0x000fea0003800000 */
.L_x_532:
[----:B------:R-:W-:Y:S02]  /*8f70*/  ULDC.64 UR4, c[0x0][0x208] ;  /* 0x0000820000047ab9 */ /* 0x000fe40000000a00 */
[----:B--2---:R2:W-:Y:S04]  /*8f80*/  ST.E.128 desc[UR4][R38.64], R12 ;  /* 0x0000000c26007985 */ /* 0x0045e8000c101d04 */
[----:B----4-:R2:W-:Y:S02]  /*8f90*/  @!P3 ST.E.128 desc[UR4][R36.64], R32 ;  /* 0x000000202400b985 */ /* 0x0105e4000c101d04 */
.L_x_527:
[----:B------:R-:W-:Y:S05]  /*8fa0*/  BSYNC B1 ;  /* 0x0000000000017941 */ /* 0x000fea0003800000 */
.L_x_526:
[----:B------:R-:W-:-:S03]  /*8fb0*/  UMOV UR4, 0xffffffff ;  /* 0xffffffff00047882 */ /* 0x000fc60000000000 */
[----:B------:R-:W-:Y:S05]  /*8fc0*/  BRA.DIV UR4, `(.L_x_534) ;  /* 0x000001f604f07947 */ /* 0x000fea000b800000 */
[----:B0-2---:R0:W2:Y:S04]  /*8fd0*/  SHFL.IDX PT, R37, R117, 0x2, 0x181f ;  /* 0x00581f0075257f89 */ /* 0x0050a800000e0000 */
[----:B------:R0:W0:Y:S02]  /*8fe0*/  SHFL.IDX PT, R36, R118, 0x2, 0x181f ;  /* 0x00581f0076247f89 */ /* 0x00002400000e0000 */
.L_x_830:
[----:B------:R-:W-:Y:S05]  /*8ff0*/  @P5 BRA `(.L_x_492) ;  /* 0x0000001800105947 */ /* 0x000fea0003800000 */
[----:B------:R-:W-:Y:S01]  /*9000*/  ISETP.NE.AND P3, PT, R3, RZ, PT ;  /* 0x000000ff0300720c */ /* 0x000fe20003f65270 */
[----:B------:R-:W-:-:S12]  /*9010*/  BSSY B1, `(.L_x_535) ;  /* 0x0000083000017945 */ /* 0x000fd80003800000 */
[----:B------:R-:W-:Y:S05]  /*9020*/  @!P3 BRA `(.L_x_536) ;  /* 0x000000080004b947 */ /* 0x000fea0003800000 */
[----:B----4-:R-:W4:Y:S01]  /*9030*/  LDL R14, [R1+0x50] ;  /* 0x00005000010e7983 */ /* 0x010f220000100800 */
[----:B------:R-:W-:Y:S01]  /*9040*/  SEL R11, R115, R137, !P2 ;  /* 0x00000089730b7207 */ /* 0x000fe20005000000 */
[C---:B------:R-:W-:Y:S01]  /*9050*/  VIADD R13, R219.reuse, 0x40 ;  /* 0x00000040db0d7836 */ /* 0x040fe20000000000 */
[----:B------:R-:W-:Y:S01]  /*9060*/  ISETP.GE.AND P4, PT, R16, R114, PT ;  /* 0x000000721000720c */ /* 0x000fe20003f86270 */
[----:B------:R-:W-:Y:S01]  /*9070*/  VIADD R15, R219, 0x40 ;  /* 0x00000040db0f7836 */ /* 0x000fe20000000000 */
[----:B------:R-:W-:Y:S01]  /*9080*/  SHF.R.S32.HI R12, RZ, 0x1f, R11 ;  /* 0x0000001fff0c7819 */ /* 0x000fe2000001140b */
[----:B------:R-:W-:Y:S01]  /*9090*/  IMAD.SHL.U32 R13, R13, 0x40, RZ ;  /* 0x000000400d0d7824 */ /* 0x000fe200078e00ff */
[----:B0-----:R-:W-:Y:S01]  /*90a0*/  LEA R38, P3, R9, R36, 0x1 ;  /* 0x0000002409267211 */ /* 0x001fe200078608ff */
        /* <DEDUP_REMOVED lines=14> */
[----:B--2---:R-:W-:-:S11]  /*9190*/  LEA.HI.X R39, R9, R37, R27, 0x1, P3 ;  /* 0x0000002509277211 */ /* 0x004fd600018f0c1b */
        /* <DEDUP_REMOVED lines=11> */
[----:B----4-:R-:W-:Y:S01]  /*9250*/  IMAD.U32 R46, R33, 0x10000, RZ ;  /* 0x00010000212e7824 */ /* 0x010fe200078e00ff */
[----:B------:R-:W-:Y:S01]  /*9260*/  SHF.R.U64 R53, R68, 0x10, R69 ;  /* 0x0000001044357819 */ /* 0x000fe20000001245 */
[----:B--2---:R-:W-:Y:S01]  /*9270*/  IMAD.U32 R43, R13, 0x10000, RZ ;  /* 0x000100000d2b7824 */ /* 0x004fe200078e00ff */
[----:B------:R-:W-:Y:S01]  /*9280*/  SHF.R.U32.HI R76, RZ, 0x10, R77 ;  /* 0x00000010ff4c7819 */ /* 0x000fe2000001164d */
[----:B------:R-:W-:Y:S01]  /*9290*/  IMAD.U32 R48, R35, 0x10000, RZ ;  /* 0x0001000023307824 */ /* 0x000fe200078e00ff */
[----:B------:R-:W-:Y:S01]  /*92a0*/  SHF.R.U32.HI R68, RZ, 0x10, R69 ;  /* 0x00000010ff447819 */ /* 0x000fe20000011645 */
[----:B------:R-:W-:Y:S01]  /*92b0*/  IMAD.U32 R45, R32, 0x10000, RZ ;  /* 0x00010000202d7824 */ /* 0x000fe200078e00ff */
[----:B------:R-:W-:Y:S01]  /*92c0*/  SHF.R.U64 R50, R70, 0x10, R71 ;  /* 0x0000001046327819 */ /* 0x000fe20000001247 */
[----:B0-----:R-:W-:Y:S01]  /*92d0*/  IMAD.U32 R11, R14, 0x10000, RZ ;  /* 0x000100000e0b7824 */ /* 0x001fe200078e00ff */
[----:B------:R-:W-:-:S02]  /*92e0*/  PRMT R155, R155, 0x5410, R76 ;  /* 0x000054109b9b7816 */ /* 0x000fc4000000004c */
[----:B------:R-:W-:Y:S02]  /*92f0*/  PRMT R151, R151, 0x5410, R68 ;  /* 0x0000541097977816 */ /* 0x000fe40000000044 */
[----:B------:R-:W-:Y:S01]  /*9300*/  PRMT R149, R149, 0x5410, R50 ;  /* 0x0000541095957816 */ /* 0x000fe20000000032 */
[----:B------:R-:W-:Y:S01]  /*9310*/  IMAD.U32 R50, R155, 0x10000, RZ ;  /* 0x000100009b327824 */ /* 0x000fe200078e00ff */
[----:B------:R-:W-:Y:S02]  /*9320*/  SHF.R.U64 R51, R78, 0x10, R79 ;  /* 0x000000104e337819 */ /* 0x000fe4000000124f */
[----:B------:R-:W-:Y:S01]  /*9330*/  PRMT R154, R154, 0x5410, R49 ;  /* 0x000054109a9a7816 */ /* 0x000fe20000000031 */
[----:B------:R-:W-:Y:S01]  /*9340*/  IMAD.U32 R49, R151, 0x10000, RZ ;  /* 0x0001000097317824 */ /* 0x000fe200078e00ff */
[----:B------:R-:W-:Y:S01]  /*9350*/  SHF.R.U32.HI R71, RZ, 0x10, R71 ;  /* 0x00000010ff477819 */ /* 0x000fe20000011647 */
[CC--:B------:R-:W-:Y:S01]  /*9360*/  FMUL.FTZ R52, R46.reuse, R50.reuse ;  /* 0x000000322e347220 */ /* 0x0c0fe20000410000 */
[----:B------:R-:W-:Y:S01]  /*9370*/  SHF.R.U32.HI R78, RZ, 0x10, R79 ;  /* 0x00000010ff4e7819 */ /* 0x000fe2000001164f */
[-C--:B------:R-:W-:Y:S01]  /*9380*/  FMUL.FTZ R54, R46, R49.reuse ;  /* 0x000000312e367220 */ /* 0x080fe20000410000 */
[----:B------:R-:W-:Y:S01]  /*9390*/  LOP3.LUT R47, R33, 0xffff0000, RZ, 0xc0, !PT ;  /* 0xffff0000212f7812 */ /* 0x000fe200078ec0ff */
[----:B------:R-:W-:Y:S01]  /*93a0*/  FFMA.FTZ R52, R43, R49, -R52 ;  /* 0x000000312b347223 */ /* 0x000fe20000010834 */
[----:B------:R-:W-:Y:S01]  /*93b0*/  LOP3.LUT R155, R155, 0xffff0000, RZ, 0xc0, !PT ;  /* 0xffff00009b9b7812 */ /* 0x000fe200078ec0ff */
[----:B------:R-:W-:Y:S01]  /*93c0*/  FFMA.FTZ R54, R43, R50, R54 ;  /* 0x000000322b367223 */ /* 0x000fe20000010036 */
[----:B------:R-:W-:Y:S01]  /*93d0*/  PRMT R148, R148, 0x5410, R71 ;  /* 0x0000541094947816 */ /* 0x000fe20000000047 */
[----:B------:R-:W-:Y:S01]  /*93e0*/  IMAD.U32 R33, R15, 0x10000, RZ ;  /* 0x000100000f217824 */ /* 0x000fe200078e00ff */
[----:B------:R-:W-:Y:S01]  /*93f0*/  PRMT R153, R153, 0x5410, R78 ;  /* 0x0000541099997816 */ /* 0x000fe2000000004e */
[----:B------:R-:W-:Y:S01]  /*9400*/  FMUL.FTZ R49, R47, R155 ;  /* 0x0000009b2f317220 */ /* 0x000fe20000410000 */
[----:B------:R-:W-:Y:S01]  /*9410*/  LOP3.LUT R151, R151, 0xffff0000, RZ, 0xc0, !PT ;  /* 0xffff000097977812 */ /* 0x000fe200078ec0ff */
[----:B------:R-:W-:Y:S01]  /*9420*/  IMAD.U32 R43, R148, 0x10000, RZ ;  /* 0x00010000942b7824 */ /* 0x000fe200078e00ff */
[----:B------:R-:W-:Y:S01]  /*9430*/  LOP3.LUT R44, R13, 0xffff0000, RZ, 0xc0, !PT ;  /* 0xffff00000d2c7812 */ /* 0x000fe200078ec0ff */
[----:B------:R-:W-:Y:S01]  /*9440*/  IMAD.U32 R46, R153, 0x10000, RZ ;  /* 0x00010000992e7824 */ /* 0x000fe200078e00ff */
[----:B------:R-:W-:Y:S01]  /*9450*/  LOP3.LUT R35, R35, 0xffff0000, RZ, 0xc0, !PT ;  /* 0xffff000023237812 */ /* 0x000fe200078ec0ff */
[-C--:B------:R-:W-:Y:S01]  /*9460*/  FMUL.FTZ R47, R47, R151.reuse ;  /* 0x000000972f2f7220 */ /* 0x080fe20000410000 */
[----:B------:R-:W-:Y:S01]  /*9470*/  LOP3.LUT R50, R153, 0xffff0000, RZ, 0xc0, !PT ;  /* 0xffff000099327812 */ /* 0x000fe200078ec0ff */
[----:B------:R-:W-:Y:S01]  /*9480*/  FFMA.FTZ R151, R44, R151, -R49 ;  /* 0x000000972c977223 */ /* 0x000fe20000010831 */
[----:B------:R-:W-:Y:S01]  /*9490*/  PRMT R150, R150, 0x5410, R53 ;  /* 0x0000541096967816 */ /* 0x000fe20000000035 */
[CC--:B------:R-:W-:Y:S01]  /*94a0*/  FMUL.FTZ R56, R48.reuse, R46.reuse ;  /* 0x0000002e30387220 */ /* 0x0c0fe20000410000 */
[----:B------:R-:W-:Y:S01]  /*94b0*/  FMUL.FTZ R49, R48, R43 ;  /* 0x0000002b30317220 */ /* 0x000fe20000410000 */
[----:B------:R-:W-:Y:S01]  /*94c0*/  LOP3.LUT R148, R148, 0xffff0000, RZ, 0xc0, !PT ;  /* 0xffff000094947812 */ /* 0x000fe200078ec0ff */
[----:B------:R-:W-:Y:S01]  /*94d0*/  FFMA.FTZ R155, R44, R155, R47 ;  /* 0x0000009b2c9b7223 */ /* 0x000fe2000001002f */
[----:B------:R-:W-:Y:S01]  /*94e0*/  LOP3.LUT R15, R15, 0xffff0000, RZ, 0xc0, !PT ;  /* 0xffff00000f0f7812 */ /* 0x000fe200078ec0ff */
[C---:B------:R-:W-:Y:S01]  /*94f0*/  FFMA.FTZ R56, R33.reuse, R43, -R56 ;  /* 0x0000002b21387223 */ /* 0x040fe20000010838 */
[----:B------:R-:W-:Y:S01]  /*9500*/  FFMA.FTZ R48, R33, R46, R49 ;  /* 0x0000002e21307223 */ /* 0x000fe20000010031 */
[----:B------:R-:W-:Y:S01]  /*9510*/  FMUL.FTZ R44, R35, R50 ;  /* 0x00000032232c7220 */ /* 0x000fe20000410000 */
[----:B------:R-:W-:Y:S01]  /*9520*/  IMAD.U32 R33, R150, 0x10000, RZ ;  /* 0x0001000096217824 */ /* 0x000fe200078e00ff */
[----:B------:R-:W-:Y:S01]  /*9530*/  LOP3.LUT R32, R32, 0xffff0000, RZ, 0xc0, !PT ;  /* 0xffff000020207812 */ /* 0x000fe200078ec0ff */
[----:B------:R-:W-:-:S02]  /*9540*/  IMAD.U32 R43, R154, 0x10000, RZ ;  /* 0x000100009a2b7824 */ /* 0x000fc400078e00ff */
[-C--:B------:R-:W-:Y:S01]  /*9550*/  FMUL.FTZ R46, R35, R148.reuse ;  /* 0x00000094232e7220 */ /* 0x080fe20000410000 */
[----:B------:R-:W-:Y:S01]  /*9560*/  LOP3.LUT R47, R154, 0xffff0000, RZ, 0xc0, !PT ;  /* 0xffff00009a2f7812 */ /* 0x000fe200078ec0ff */
[----:B------:R-:W-:Y:S01]  /*9570*/  IMAD.U32 R13, R34, 0x10000, RZ ;  /* 0x00010000220d7824 */ /* 0x000fe200078e00ff */
[----:B------:R-:W-:Y:S01]  /*9580*/  PRMT R152, R152, 0x5410, R51 ;  /* 0x0000541098987816 */ /* 0x000fe20000000033 */
[----:B------:R-:W-:Y:S01]  /*9590*/  FFMA.FTZ R51, R15, R148, -R44 ;  /* 0x000000940f337223 */ /* 0x000fe2000001082c */
[C---:B------:R-:W-:Y:S01]  /*95a0*/  SHF.L.U32 R42, R12.reuse, 0x10, RZ ;  /* 0x000000100c2a7819 */ /* 0x040fe200000006ff */
[C---:B------:R-:W-:Y:S01]  /*95b0*/  FMUL.FTZ R49, R45.reuse, R43 ;  /* 0x0000002b2d317220 */ /* 0x040fe20000410000 */
[----:B------:R-:W-:Y:S01]  /*95c0*/  FMUL.FTZ R44, R45, R33 ;  /* 0x000000212d2c7220 */ /* 0x000fe20000410000 */
[----:B------:R-:W-:Y:S01]  /*95d0*/  LOP3.LUT R12, R12, 0xffff0000, RZ, 0xc0, !PT ;  /* 0xffff00000c0c7812 */ /* 0x000fe200078ec0ff */
[----:B------:R-:W-:Y:S01]  /*95e0*/  FFMA.FTZ R45, R15, R50, R46 ;  /* 0x000000320f2d7223 */ /* 0x000fe2000001002e */
[----:B------:R-:W-:Y:S01]  /*95f0*/  LOP3.LUT R35, R150, 0xffff0000, RZ, 0xc0, !PT ;  /* 0xffff000096237812 */ /* 0x000fe200078ec0ff */
[----:B------:R-:W-:Y:S01]  /*9600*/  FMUL.FTZ R15, R32, R47 ;  /* 0x0000002f200f7220 */ /* 0x000fe20000410000 */
[C---:B------:R-:W-:Y:S01]  /*9610*/  FFMA.FTZ R49, R42.reuse, R33, -R49 ;  /* 0x000000212a317223 */ /* 0x040fe20000010831 */
[----:B------:R-:W-:Y:S01]  /*9620*/  FFMA.FTZ R44, R42, R43, R44 ;  /* 0x0000002b2a2c7223 */ /* 0x000fe2000001002c */
[----:B------:R-:W-:Y:S01]  /*9630*/  LOP3.LUT R34, R34, 0xffff0000, RZ, 0xc0, !PT ;  /* 0xffff000022227812 */ /* 0x000fe200078ec0ff */
[-C--:B------:R-:W-:Y:S01]  /*9640*/  FMUL.FTZ R33, R32, R35.reuse ;  /* 0x0000002320217220 */ /* 0x080fe20000410000 */
[----:B------:R-:W-:Y:S01]  /*9650*/  FFMA.FTZ R46, R12, R35, -R15 ;  /* 0x000000230c2e7223 */ /* 0x000fe2000001080f */
[C---:B------:R-:W-:Y:S01]  /*9660*/  SHF.L.U32 R42, R152.reuse, 0x10, RZ ;  /* 0x00000010982a7819 */ /* 0x040fe200000006ff */
[C---:B------:R-:W-:Y:S01]  /*9670*/  IMAD.U32 R32, R149.reuse, 0x10000, RZ ;  /* 0x0001000095207824 */ /* 0x040fe200078e00ff */
[----:B------:R-:W-:Y:S01]  /*9680*/  LOP3.LUT R15, R152, 0xffff0000, RZ, 0xc0, !PT ;  /* 0xffff0000980f7812 */ /* 0x000fe200078ec0ff */
[----:B------:R-:W-:Y:S01]  /*9690*/  FFMA.FTZ R33, R12, R47, R33 ;  /* 0x0000002f0c217223 */ /* 0x000fe20000010021 */
[----:B------:R-:W-:Y:S01]  /*96a0*/  LOP3.LUT R149, R149, 0xffff0000, RZ, 0xc0, !PT ;  /* 0xffff000095957812 */ /* 0x000fe200078ec0ff */
[C---:B------:R-:W-:Y:S01]  /*96b0*/  FMUL.FTZ R12, R13.reuse, R42 ;  /* 0x0000002a0d0c7220 */ /* 0x040fe20000410000 */
[----:B------:R-:W-:Y:S01]  /*96c0*/  LOP3.LUT R14, R14, 0xffff0000, RZ, 0xc0, !PT ;  /* 0xffff00000e0e7812 */ /* 0x000fe200078ec0ff */
        /* <DEDUP_REMOVED lines=18> */
[----:B------:R-:W-:-:S07]  /*97f0*/  IMAD.MOV.U32 R35, RZ, RZ, R45 ;  /* 0x000000ffff237224 */ /* 0x000fce00078e002d */
.L_x_538:
[----:B------:R-:W-:Y:S05]  /*9800*/  BSYNC B2 ;  /* 0x0000000000027941 */ /* 0x000fea0003800000 */
.L_x_537:
[----:B------:R-:W-:Y:S02]  /*9810*/  ULDC.64 UR4, c[0x0][0x208] ;  /* 0x0000820000047ab9 */ /* 0x000fe40000000a00 */
[----:B--2---:R2:W-:Y:S04]  /*9820*/  ST.E.128 desc[UR4][R38.64], R12 ;  /* 0x0000000c26007985 */ /* 0x0045e8000c101d04 */
[----:B----4-:R2:W-:Y:S02]  /*9830*/  @!P5 ST.E.128 desc[UR4][R40.64], R32 ;  /* 0x000000202800d985 */ /* 0x0105e4000c101d04 */
.L_x_536:
[----:B------:R-:W-:Y:S05]  /*9840*/  BSYNC B1 ;  /* 0x0000000000017941 */ /* 0x000fea0003800000 */
.L_x_535:
[----:B------:R-:W-:-:S13]  /*9850*/  ISETP.NE.AND P3, PT, R21, RZ, PT ;  /* 0x000000ff1500720c */ /* 0x000fda0003f65270 */
[----:B------:R-:W-:Y:S05]  /*9860*/  @!P3 BRA `(.L_x_492) ;  /* 0x0000000c00f4b947 */ /* 0x000fea0003800000 */
[----:B--2-4-:R-:W2:Y:S01]  /*9870*/  LDL R15, [R1+0x50] ;  /* 0x00005000010f7983 */ /* 0x014ea20000100800 */
[----:B------:R-:W-:Y:S01]  /*9880*/  SEL R137, R115, R137, !P1 ;  /* 0x0000008973897207 */ /* 0x000fe20004800000 */
[----:B------:R-:W-:Y:S01]  /*9890*/  VIADD R14, R219, 0x40 ;  /* 0x00000040db0e7836 */ /* 0x000fe20000000000 */
        /* <DEDUP_REMOVED lines=15> */
[----:B------:R-:W-:-:S02]  /*9990*/  LEA.HI.X R39, R20, R37, R28, 0x1, P3 ;  /* 0x0000002514277211 */ /* 0x000fc400018f0c1c */
[----:B------:R-:W-:Y:S02]  /*99a0*/  SHF.R.S32.HI R13, RZ, 0x3, R12 ;  /* 0x00000003ff0d7819 */ /* 0x000fe4000001140c */
[----:B------:R-:W-:-:S04]  /*99b0*/  LOP3.LUT R12, R32, 0x38, R11, 0xf8, !PT ;  /* 0x00000038200c7812 */ /* 0x000fc800078ef80b */
[----:B------:R-:W-:Y:S01]  /*99c0*/  LOP3.LUT R12, R12, R14, RZ, 0x3c, !PT ;  /* 0x0000000e0c0c7212 */ /* 0x000fe200078e3cff */
[----:B--2---:R-:W-:-:S04]  /*99d0*/  IMAD R13, R13, 0x1400, R15 ;  /* 0x000014000d0d7824 */ /* 0x004fc800078e020f */
[----:B------:R-:W-:Y:S02]  /*99e0*/  IMAD.IADD R15, R13, 0x1, R12 ;  /* 0x000000010d0f7824 */ /* 0x000fe400078e020c */
[C---:B------:R-:W-:Y:S02]  /*99f0*/  IMAD R13, R212.reuse, 0x5000, R129 ;  /* 0x00005000d40d7824 */ /* 0x040fe400078e0281 */
[----:B------:R-:W-:Y:S02]  /*9a00*/  IMAD R15, R212, 0x5000, R15 ;  /* 0x00005000d40f7824 */ /* 0x000fe400078e020f */
[----:B------:R-:W-:-:S03]  /*9a10*/  IMAD R13, R13, 0x2, R22 ;  /* 0x000000020d0d7824 */ /* 0x000fc600078e0216 */
[----:B------:R-:W-:-:S03]  /*9a20*/  LEA R32, R15, R22, 0x1 ;  /* 0x000000160f207211 */ /* 0x000fc600078e08ff */
[----:B------:R-:W0:Y:S04]  /*9a30*/  LDS.128 R12, [R13+0x24400] ;  /* 0x024400000d0c7984 */ /* 0x000e280000000c00 */
[----:B------:R-:W2:Y:S01]  /*9a40*/  LDS.128 R32, [R32+0x24400] ;  /* 0x0244000020207984 */ /* 0x000ea20000000c00 */
[----:B------:R-:W-:Y:S05]  /*9a50*/  @P4 BRA `(.L_x_540) ;  /* 0x00000004006c4947 */ /* 0x000fea0003800000 */
[--C-:B------:R-:W-:Y:S01]  /*9a60*/  SHF.R.U64 R49, R72, 0x10, R73.reuse ;  /* 0x0000001048317819 */ /* 0x100fe20000001249 */
[----:B--2---:R-:W-:Y:S01]  /*9a70*/  IMAD.U32 R44, R33, 0x10000, RZ ;  /* 0x00010000212c7824 */ /* 0x004fe200078e00ff */
[----:B------:R-:W-:Y:S01]  /*9a80*/  SHF.R.U32.HI R72, RZ, 0x10, R73 ;  /* 0x00000010ff487819 */ /* 0x000fe20000011649 */
[----:B0-----:R-:W-:Y:S01]  /*9a90*/  IMAD.U32 R40, R13, 0x10000, RZ ;  /* 0x000100000d287824 */ /* 0x001fe200078e00ff */
[--C-:B------:R-:W-:Y:S01]  /*9aa0*/  SHF.R.U64 R51, R64, 0x10, R65.reuse ;  /* 0x0000001040337819 */ /* 0x100fe20000001241 */
[----:B------:R-:W-:Y:S01]  /*9ab0*/  IMAD.U32 R46, R35, 0x10000, RZ ;  /* 0x00010000232e7824 */ /* 0x000fe200078e00ff */
[----:B------:R-:W-:Y:S01]  /*9ac0*/  SHF.R.U32.HI R64, RZ, 0x10, R65 ;  /* 0x00000010ff407819 */ /* 0x000fe20000011641 */
[----:B------:R-:W-:Y:S01]  /*9ad0*/  IMAD.U32 R42, R32, 0x10000, RZ ;  /* 0x00010000202a7824 */ /* 0x000fe200078e00ff */
[----:B------:R-:W-:Y:S02]  /*9ae0*/  PRMT R147, R147, 0x5410, R72 ;  /* 0x0000541093937816 */ /* 0x000fe40000000048 */
[----:B------:R-:W-:-:S02]  /*9af0*/  PRMT R143, R143, 0x5410, R64 ;  /* 0x000054108f8f7816 */ /* 0x000fc40000000040 */
[----:B------:R-:W-:Y:S02]  /*9b00*/  SHF.R.U64 R48, R66, 0x10, R67 ;  /* 0x0000001042307819 */ /* 0x000fe40000001243 */
[----:B------:R-:W-:Y:S02]  /*9b10*/  SHF.R.U64 R53, R74, 0x10, R75 ;  /* 0x000000104a357819 */ /* 0x000fe4000000124b */
[----:B------:R-:W-:Y:S01]  /*9b20*/  PRMT R142, R142, 0x5410, R51 ;  /* 0x000054108e8e7816 */ /* 0x000fe20000000033 */
[----:B------:R-:W-:Y:S01]  /*9b30*/  IMAD.U32 R51, R147, 0x10000, RZ ;  /* 0x0001000093337824 */ /* 0x000fe200078e00ff */
[----:B------:R-:W-:Y:S02]  /*9b40*/  SHF.R.U32.HI R74, RZ, 0x10, R75 ;  /* 0x00000010ff4a7819 */ /* 0x000fe4000001164b */
[----:B------:R-:W-:Y:S02]  /*9b50*/  SHF.R.U32.HI R66, RZ, 0x10, R67 ;  /* 0x00000010ff427819 */ /* 0x000fe40000011643 */
[----:B------:R-:W-:Y:S01]  /*9b60*/  PRMT R146, R146, 0x5410, R49 ;  /* 0x0000541092927816 */ /* 0x000fe20000000031 */
[----:B------:R-:W-:Y:S01]  /*9b70*/  IMAD.U32 R49, R143, 0x10000, RZ ;  /* 0x000100008f317824 */ /* 0x000fe200078e00ff */
[----:B------:R-:W-:-:S02]  /*9b80*/  PRMT R139, R139, 0x5410, R48 ;  /* 0x000054108b8b7816 */ /* 0x000fc40000000030 */
[----:B------:R-:W-:Y:S01]  /*9b90*/  LOP3.LUT R45, R33, 0xffff0000, RZ, 0xc0, !PT ;  /* 0xffff0000212d7812 */ /* 0x000fe200078ec0ff */
[----:B------:R-:W-:Y:S01]  /*9ba0*/  FMUL.FTZ R55, R44, R49 ;  /* 0x000000312c377220 */ /* 0x000fe20000410000 */
[----:B------:R-:W-:Y:S01]  /*9bb0*/  PRMT R144, R144, 0x5410, R53 ;  /* 0x0000541090907816 */ /* 0x000fe20000000035 */
[-C--:B------:R-:W-:Y:S01]  /*9bc0*/  FMUL.FTZ R53, R44, R51.reuse ;  /* 0x000000332c357220 */ /* 0x080fe20000410000 */
[----:B------:R-:W-:Y:S01]  /*9bd0*/  LOP3.LUT R48, R147, 0xffff0000, RZ, 0xc0, !PT ;  /* 0xffff000093307812 */ /* 0x000fe200078ec0ff */
[C---:B------:R-:W-:Y:S01]  /*9be0*/  FFMA.FTZ R55, R40.reuse, R51, R55 ;  /* 0x0000003328377223 */ /* 0x040fe20000010037 */
[----:B------:R-:W-:Y:S01]  /*9bf0*/  PRMT R145, R145, 0x5410, R74 ;  /* 0x0000541091917816 */ /* 0x000fe2000000004a */
[----:B------:R-:W-:Y:S01]  /*9c00*/  FFMA.FTZ R50, R40, R49, -R53 ;  /* 0x0000003128327223 */ /* 0x000fe20000010835 */
[----:B------:R-:W-:Y:S01]  /*9c10*/  PRMT R141, R141, 0x5410, R66 ;  /* 0x000054108d8d7816 */ /* 0x000fe20000000042 */
[----:B------:R-:W-:Y:S01]  /*9c20*/  FMUL.FTZ R52, R45, R48 ;  /* 0x000000302d347220 */ /* 0x000fe20000410000 */
[----:B------:R-:W-:Y:S01]  /*9c30*/  LOP3.LUT R41, R13, 0xffff0000, RZ, 0xc0, !PT ;  /* 0xffff00000d297812 */ /* 0x000fe200078ec0ff */
[----:B------:R-:W-:Y:S01]  /*9c40*/  IMAD.U32 R53, R145, 0x10000, RZ ;  /* 0x0001000091357824 */ /* 0x000fe200078e00ff */
[----:B------:R-:W-:Y:S01]  /*9c50*/  LOP3.LUT R44, R143, 0xffff0000, RZ, 0xc0, !PT ;  /* 0xffff00008f2c7812 */ /* 0x000fe200078ec0ff */
[----:B------:R-:W-:Y:S01]  /*9c60*/  IMAD.U32 R49, R141, 0x10000, RZ ;  /* 0x000100008d317824 */ /* 0x000fe200078e00ff */
[----:B------:R-:W-:Y:S01]  /*9c70*/  LOP3.LUT R43, R32, 0xffff0000, RZ, 0xc0, !PT ;  /* 0xffff0000202b7812 */ /* 0x000fe200078ec0ff */
[----:B------:R-:W-:Y:S01]  /*9c80*/  IMAD.U32 R32, R15, 0x10000, RZ ;  /* 0x000100000f207824 */ /* 0x000fe200078e00ff */
[----:B------:R-:W-:Y:S01]  /*9c90*/  LOP3.LUT R47, R35, 0xffff0000, RZ, 0xc0, !PT ;  /* 0xffff0000232f7812 */ /* 0x000fe200078ec0ff */
[-C--:B------:R-:W-:Y:S01]  /*9ca0*/  FMUL.FTZ R40, R45, R44.reuse ;  /* 0x0000002c2d287220 */ /* 0x080fe20000410000 */
[----:B------:R-:W-:Y:S01]  /*9cb0*/  FFMA.FTZ R51, R41, R44, -R52 ;  /* 0x0000002c29337223 */ /* 0x000fe20000010834 */
[C---:B------:R-:W-:Y:S01]  /*9cc0*/  FMUL.FTZ R45, R46.reuse, R53 ;  /* 0x000000352e2d7220 */ /* 0x040fe20000410000 */
[----:B------:R-:W-:Y:S01]  /*9cd0*/  LOP3.LUT R44, R145, 0xffff0000, RZ, 0xc0, !PT ;  /* 0xffff0000912c7812 */ /* 0x000fe200078ec0ff */
[-C--:B------:R-:W-:Y:S01]  /*9ce0*/  FMUL.FTZ R46, R46, R49.reuse ;  /* 0x000000312e2e7220 */ /* 0x080fe20000410000 */
[----:B------:R-:W-:Y:S01]  /*9cf0*/  FFMA.FTZ R48, R41, R48, R40 ;  /* 0x0000003029307223 */ /* 0x000fe20000010028 */
[----:B------:R-:W-:Y:S01]  /*9d00*/  LOP3.LUT R33, R15, 0xffff0000, RZ, 0xc0, !PT ;  /* 0xffff00000f217812 */ /* 0x000fe200078ec0ff */
[C---:B------:R-:W-:Y:S01]  /*9d10*/  FFMA.FTZ R49, R32.reuse, R49, -R45 ;  /* 0x0000003120317223 */ /* 0x040fe2000001082d */
[----:B------:R-:W-:Y:S01]  /*9d20*/  LOP3.LUT R40, R141, 0xffff0000, RZ, 0xc0, !PT ;  /* 0xffff00008d287812 */ /* 0x000fe200078ec0ff */
[----:B------:R-:W-:Y:S01]  /*9d30*/  FFMA.FTZ R46, R32, R53, R46 ;  /* 0x00000035202e7223 */ /* 0x000fe2000001002e */
[----:B------:R-:W-:Y:S01]  /*9d40*/  FMUL.FTZ R52, R47, R44 ;  /* 0x0000002c2f347220 */ /* 0x000fe20000410000 */
[----:B------:R-:W-:Y:S01]  /*9d50*/  SHF.L.U32 R32, R142, 0x10, RZ ;  /* 0x000000108e207819 */ /* 0x000fe200000006ff */
[----:B------:R-:W-:-:S02]  /*9d60*/  IMAD.U32 R41, R146, 0x10000, RZ ;  /* 0x0001000092297824 */ /* 0x000fc400078e00ff */
[-C--:B------:R-:W-:Y:S01]  /*9d70*/  FMUL.FTZ R54, R47, R40.reuse ;  /* 0x000000282f367220 */ /* 0x080fe20000410000 */
[C---:B------:R-:W-:Y:S01]  /*9d80*/  FFMA.FTZ R52, R33.reuse, R40, -R52 ;  /* 0x0000002821347223 */ /* 0x040fe20000010834 */
[----:B------:R-:W-:Y:S01]  /*9d90*/  LOP3.LUT R146, R146, 0xffff0000, RZ, 0xc0, !PT ;  /* 0xffff000092927812 */ /* 0x000fe200078ec0ff */
[-C--:B------:R-:W-:Y:S01]  /*9da0*/  FMUL.FTZ R40, R42, R41.reuse ;  /* 0x000000292a287220 */ /* 0x080fe20000410000 */
[----:B------:R-:W-:Y:S01]  /*9db0*/  IMAD.U32 R13, R12, 0x10000, RZ ;  /* 0x000100000c0d7824 */ /* 0x000fe200078e00ff */
[----:B------:R-:W-:Y:S01]  /*9dc0*/  LOP3.LUT R142, R142, 0xffff0000, RZ, 0xc0, !PT ;  /* 0xffff00008e8e7812 */ /* 0x000fe200078ec0ff */
[----:B------:R-:W-:Y:S01]  /*9dd0*/  FMUL.FTZ R42, R42, R32 ;  /* 0x000000202a2a7220 */ /* 0x000fe20000410000 */
[----:B------:R-:W-:Y:S01]  /*9de0*/  FFMA.FTZ R47, R33, R44, R54 ;  /* 0x0000002c212f7223 */ /* 0x000fe20000010036 */
[----:B------:R-:W-:Y:S01]  /*9df0*/  LOP3.LUT R12, R12, 0xffff0000, RZ, 0xc0, !PT ;  /* 0xffff00000c0c7812 */ /* 0x000fe200078ec0ff */
[C---:B------:R-:W-:Y:S02]  /*9e00*/  IMAD.U32 R35, R34.reuse, 0x10000, RZ ;  /* 0x0001000022237824 */ /* 0x040fe400078e00ff */
[----:B------:R-:W-:Y:S01]  /*9e10*/  FMUL.FTZ R45, R43, R146 ;  /* 0x000000922b2d7220 */ /* 0x000fe20000410000 */
[C---:B------:R-:W-:Y:S01]  /*9e20*/  FFMA.FTZ R33, R13.reuse, R32, -R40 ;  /* 0x000000200d217223 */ /* 0x040fe20000010828 */
[----:B------:R-:W-:Y:S01]  /*9e30*/  FFMA.FTZ R42, R13, R41, R42 ;  /* 0x000000290d2a7223 */ /* 0x000fe2000001002a */
[----:B------:R-:W-:Y:S01]  /*9e40*/  LOP3.LUT R34, R34, 0xffff0000, RZ, 0xc0, !PT ;  /* 0xffff000022227812 */ /* 0x000fe200078ec0ff */
[----:B------:R-:W-:Y:S01]  /*9e50*/  FMUL.FTZ R43, R43, R142 ;  /* 0x0000008e2b2b7220 */ /* 0x000fe20000410000 */
[C---:B------:R-:W-:Y:S01]  /*9e60*/  IMAD.U32 R32, R139.reuse, 0x10000, RZ ;  /* 0x000100008b207824 */ /* 0x040fe200078e00ff */
[C---:B------:R-:W-:Y:S01]  /*9e70*/  LOP3.LUT R13, R144.reuse, 0xffff0000, RZ, 0xc0, !PT ;  /* 0xffff0000900d7812 */ /* 0x040fe200078ec0ff */
[----:B------:R-:W-:Y:S01]  /*9e80*/  IMAD.U32 R40, R144, 0x10000, RZ ;  /* 0x0001000090287824 */ /* 0x000fe200078e00ff */
[----:B------:R-:W-:Y:S01]  /*9e90*/  LOP3.LUT R139, R139, 0xffff0000, RZ, 0xc0, !PT ;  /* 0xffff00008b8b7812 */ /* 0x000fe200078ec0ff */
[----:B------:R-:W-:-:S02]  /*9ea0*/  IMAD.U32 R15, R14, 0x10000, RZ ;  /* 0x000100000e0f7824 */ /* 0x000fc400078e00ff */
[C---:B------:R-:W-:Y:S01]  /*9eb0*/  FFMA.FTZ R142, R12.reuse, R142, -R45 ;  /* 0x0000008e0c8e7223 */ /* 0x040fe2000001082d */
[----:B------:R-:W-:Y:S01]  /*9ec0*/  FFMA.FTZ R43, R12, R146, R43 ;  /* 0x000000920c2b7223 */ /* 0x000fe2000001002b */
[----:B------:R-:W-:Y:S01]  /*9ed0*/  LOP3.LUT R14, R14, 0xffff0000, RZ, 0xc0, !PT ;  /* 0xffff00000e0e7812 */ /* 0x000fe200078ec0ff */
        /* <DEDUP_REMOVED lines=10> */
[----:B------:R-:W-:Y:S01]  /*9f80*/  F2FP.BF16.F32.PACK_AB R142, R142, R33 ;  /* 0x000000218e8e723e */ /* 0x000fe200000010ff */
[----:B------:R-:W-:Y:S01]  /*9f90*/  IMAD.MOV.U32 R33, RZ, RZ, R48 ;  /* 0x000000ffff217224 */ /* 0x000fe200078e0030 */
[----:B------:R-:W-:Y:S02]  /*9fa0*/  F2FP.BF16.F32.PACK_AB R14, R41, R12 ;  /* 0x0000000c290e723e */ /* 0x000fe400000010ff */
[----:B------:R-:W-:Y:S01]  /*9fb0*/  F2FP.BF16.F32.PACK_AB R34, R34, R35 ;  /* 0x000000232222723e */ /* 0x000fe200000010ff */
[----:B------:R-:W-:Y:S01]  /*9fc0*/  IMAD.MOV.U32 R12, RZ, RZ, R142 ;  /* 0x000000ffff0c7224 */ /* 0x000fe200078e008e */
[----:B------:R-:W-:Y:S01]  /*9fd0*/  F2FP.BF16.F32.PACK_AB R13, R51, R50 ;  /* 0x00000032330d723e */ /* 0x000fe200000010ff */
[----:B------:R-:W-:Y:S01]  /*9fe0*/  IMAD.MOV.U32 R35, RZ, RZ, R46 ;  /* 0x000000ffff237224 */ /* 0x000fe200078e002e */
[----:B------:R-:W-:-:S02]  /*9ff0*/  F2FP.BF16.F32.PACK_AB R15, R52, R49 ;  /* 0x00000031340f723e */ /* 0x000fc400000010ff */
[----:B------:R-:W-:-:S07]  /*a000*/  F2FP.BF16.F32.PACK_AB R32, R43, R42 ;  /* 0x0000002a2b20723e */ /* 0x000fce00000010ff */
.L_x_540:
[----:B------:R-:W-:Y:S05]  /*a010*/  BSYNC B1 ;  /* 0x0000000000017941 */ /* 0x000fea0003800000 */
.L_x_539:
[----:B------:R-:W-:Y:S01]  /*a020*/  ISETP.GE.AND P3, PT, R11, R135, PT ;  /* 0x000000870b00720c */ /* 0x000fe20003f66270 */
[----:B------:R-:W-:Y:S02]  /*a030*/  ULDC.64 UR4, c[0x0][0x208] ;  /* 0x0000820000047ab9 */ /* 0x000fe40000000a00 */
[----:B0-----:R0:W-:Y:S10]  /*a040*/  ST.E.128 desc[UR4][R38.64], R12 ;  /* 0x0000000c26007985 */ /* 0x0011f4000c101d04 */
[----:B------:R-:W-:Y:S05]  /*a050*/  @P3 BRA `(.L_x_492) ;  /* 0x0000000400f83947 */ /* 0x000fea0003800000 */
[----:B------:R-:W-:Y:S01]  /*a060*/  IMAD.WIDE R36, R11, 0x2, R36 ;  /* 0x000000020b247825 */ /* 0x000fe200078e0224 */
[----:B------:R-:W-:-:S04]  /*a070*/  ULDC.64 UR4, c[0x0][0x208] ;  /* 0x0000820000047ab9 */ /* 0x000fc80000000a00 */
[----:B--2---:R2:W-:Y:S01]  /*a080*/  ST.E.128 desc[UR4][R36.64], R32 ;  /* 0x0000002024007985 */ /* 0x0045e2000c101d04 */
[----:B------:R-:W-:Y:S05]  /*a090*/  BRA `(.L_x_492) ;  /* 0x0000000400e87947 */ /* 0x000fea0003800000 */
.L_x_446:
[----:B------:R-:W-:-:S04]  /*a0a0*/  ULOP3.LUT UR4, UR60, 0x1, URZ, 0xfc, !UPT ;  /* 0x000000013c047892 */ /* 0x000fc8000f8efc3f */
[----:B------:R-:W-:-:S06]  /*a0b0*/  UISETP.NE.AND UP0, UPT, UR4, 0x3, UPT ;  /* 0x000000030400788c */ /* 0x000fcc000bf05270 */
[----:B------:R-:W-:-:S13]  /*a0c0*/  PLOP3.LUT P0, PT, PT, PT, UP0, 0x80, 0x0 ;  /* 0x000000000000781c */ /* 0x000fda0003f0f008 */
[----:B------:R-:W-:Y:S05]  /*a0d0*/  @!P0 BRA `(.L_x_541) ;  /* 0x0000000000048947 */ /* 0x000fea0003800000 */
[----:B------:R-:W-:Y:S01]  /*a0e0*/  BPT.TRAP 0x1 ;  /* 0x000000040000795c */ /* 0x000fe20000300000 */
.L_x_541:
[----:B------:R-:W-:Y:S01]  /*a0f0*/  IMAD R89, R212, 0x8, R22 ;  /* 0x00000008d4597824 */ /* 0x000fe200078e0216 */
[----:B------:R-:W-:Y:S01]  /*a100*/  SHF.L.U32 R90, R223, 0x1f, RZ ;  /* 0x0000001fdf5a7819 */ /* 0x000fe200000006ff */
[----:B------:R-:W-:Y:S01]  /*a110*/  BSSY B1, `(.L_x_542) ;  /* 0x0000004000017945 */ /* 0x000fe20003800000 */
[----:B------:R-:W-:Y:S02]  /*a120*/  SHF.R.S32.HI R86, RZ, 0x1f, R84 ;  /* 0x0000001fff567819 */ /* 0x000fe40000011454 */
[----:B------:R-:W0:Y:S02]  /*a130*/  SYNCS.PHASECHK.TRANS64.TRYWAIT P3, [R89+URZ+0x38890], R90 ;  /* 0x0388905a590075a7 */ /* 0x000e24000806017f */
[----:B0-----:R-:W-:Y:S05]  /*a140*/  @!P3 BRA `(.L_x_543) ;  /* 0x000001e400dcb947 */ /* 0x001fea0003800000 */
.L_x_831:
[----:B------:R-:W-:Y:S05]  /*a150*/  BSYNC B1 ;  /* 0x0000000000017941 */ /* 0x000fea0003800000 */
.L_x_542:
[----:B------:R-:W-:Y:S01]  /*a160*/  ULDC.64 UR4, c[0x0][0x300] ;  /* 0x0000c00000047ab9 */ /* 0x000fe20000000a00 */
[----:B-----5:R-:W-:Y:S01]  /*a170*/  SHF.R.S32.HI R87, RZ, 0x1f, R31 ;  /* 0x0000001fff577819 */ /* 0x020fe2000001141f */
[----:B------:R-:W-:Y:S02]  /*a180*/  IMAD R11, R86, UR4, RZ ;  /* 0x00000004560b7c24 */ /* 0x000fe4000f8e02ff */
[----:B------:R-:W-:-:S04]  /*a190*/  IMAD.WIDE.U32 R12, R84, UR4, RZ ;  /* 0x00000004540c7c25 */ /* 0x000fc8000f8e00ff */
[----:B------:R-:W-:Y:S01]  /*a1a0*/  IMAD R11, R84, UR5, R11 ;  /* 0x00000005540b7c24 */ /* 0x000fe2000f8e020b */
[----:B------:R-:W-:Y:S01]  /*a1b0*/  ULDC.64 UR4, c[0x0][0x310] ;  /* 0x0000c40000047ab9 */ /* 0x000fe20000000a00 */
[----:B------:R-:W-:Y:S02]  /*a1c0*/  IMAD R88, R2, -0x50, R24 ;  /* 0xffffffb002587824 */ /* 0x000fe400078e0218 */
[----:B------:R-:W-:Y:S02]  /*a1d0*/  IMAD R14, R87, UR4, RZ ;  /* 0x00000004570e7c24 */ /* 0x000fe4000f8e02ff */
[----:B------:R-:W-:Y:S01]  /*a1e0*/  IMAD.IADD R13, R13, 0x1, R11 ;  /* 0x000000010d0d7824 */ /* 0x000fe200078e020b */
[----:B------:R-:W-:Y:S01]  /*a1f0*/  VIMNMX R88, R88, 0x50, PT ;  /* 0x0000005058587848 */ /* 0x000fe20003fe0100 */
[C---:B------:R-:W-:Y:S02]  /*a200*/  IMAD R11, R31.reuse, UR5, R14 ;  /* 0x000000051f0b7c24 */ /* 0x040fe4000f8e020e */
[----:B------:R-:W-:Y:S01]  /*a210*/  IMAD.WIDE.U32 R12, R31, UR4, R12 ;  /* 0x000000041f0c7c25 */ /* 0x000fe2000f8e000c */
[----:B------:R-:W-:-:S03]  /*a220*/  ULDC.64 UR4, c[0x0][0x308] ;  /* 0x0000c20000047ab9 */ /* 0x000fc60000000a00 */
[----:B------:R-:W-:Y:S02]  /*a230*/  IMAD R15, R0, UR4, RZ ;  /* 0x00000004000f7c24 */ /* 0x000fe4000f8e02ff */
[----:B------:R-:W-:Y:S02]  /*a240*/  IMAD.IADD R13, R13, 0x1, R11 ;  /* 0x000000010d0d7824 */ /* 0x000fe400078e020b */
[C---:B------:R-:W-:Y:S02]  /*a250*/  IMAD R15, R30.reuse, UR5, R15 ;  /* 0x000000051e0f7c24 */ /* 0x040fe4000f8e020f */
[----:B------:R-:W-:Y:S01]  /*a260*/  IMAD.WIDE.U32 R12, R30, UR4, R12 ;  /* 0x000000041e0c7c25 */ /* 0x000fe2000f8e000c */
[----:B------:R-:W-:-:S03]  /*a270*/  ULDC.64 UR4, c[0x0][0x2e8] ;  /* 0x0000ba0000047ab9 */ /* 0x000fc60000000a00 */
[----:B------:R-:W-:Y:S01]  /*a280*/  IMAD.IADD R15, R13, 0x1, R15 ;  /* 0x000000010d0f7824 */ /* 0x000fe200078e020f */
[----:B------:R-:W-:Y:S01]  /*a290*/  LEA R40, P3, R12, UR4, 0x1 ;  /* 0x000000040c287c11 */ /* 0x000fe2000f8608ff */
[----:B------:R-:W-:Y:S01]  /*a2a0*/  IMAD.IADD R42, R88, 0x1, -R219 ;  /* 0x00000001582a7824 */ /* 0x000fe200078e0adb */
[----:B------:R-:W-:Y:S02]  /*a2b0*/  UMOV UR4, 0xffffffff ;  /* 0xffffffff00047882 */ /* 0x000fe40000000000 */
[----:B------:R-:W-:Y:S02]  /*a2c0*/  LEA.HI.X R41, R12, UR5, R15, 0x1, P3 ;  /* 0x000000050c297c11 */ /* 0x000fe400098f0c0f */
[----:B------:R-:W-:Y:S01]  /*a2d0*/  ISETP.GE.AND P3, PT, R42, 0x1, PT ;  /* 0x000000012a00780c */ /* 0x000fe20003f66270 */
[----:B------:R-:W-:-:S12]  /*a2e0*/  BRA.DIV UR4, `(.L_x_544) ;  /* 0x000001e604887947 */ /* 0x000fd8000b800000 */
[----:B------:R1:W2:Y:S04]  /*a2f0*/  SHFL.IDX PT, R33, R41, RZ, 0x181f ;  /* 0x00181fff29217589 */ /* 0x0002a800000e0000 */
[----:B------:R1:W3:Y:S02]  /*a300*/  SHFL.IDX PT, R32, R40, RZ, 0x181f ;  /* 0x00181fff28207589 */ /* 0x0002e400000e0000 */
.L_x_835:
[----:B------:R-:W-:Y:S04]  /*a310*/  BSSY B1, `(.L_x_545) ;  /* 0x0000018000017945 */ /* 0x000fe80003800000 */
[----:B------:R-:W-:Y:S05]  /*a320*/  @!P3 BRA `(.L_x_546) ;  /* 0x000000000058b947 */ /* 0x000fea0003800000 */
[----:B------:R-:W-:Y:S01]  /*a330*/  ULDC UR4, c[0x0][0x2f4] ;  /* 0x0000bd0000047ab9 */ /* 0x000fe20000000800 */
[----:B------:R-:W-:Y:S01]  /*a340*/  ULDC.64 UR6, c[0x0][0x208] ;  /* 0x0000820000067ab9 */ /* 0x000fe20000000a00 */
[----:B------:R-:W-:Y:S02]  /*a350*/  ISETP.GE.AND P4, PT, R16, UR4, PT ;  /* 0x0000000410007c0c */ /* 0x000fe4000bf86270 */
[----:B------:R-:W-:-:S11]  /*a360*/  ISETP.GE.AND P3, PT, R213, UR4, PT ;  /* 0x00000004d5007c0c */ /* 0x000fd6000bf66270 */
[----:B------:R-:W4:Y:S01]  /*a370*/  @!P4 LDS.128 R12, [R85+0x24400] ;  /* 0x02440000550cc984 */ /* 0x000f220000000c00 */
[----:B---3--:R-:W-:-:S04]  /*a380*/  @!P4 LEA R34, P5, R16, R32, 0x1 ;  /* 0x000000201022c211 */ /* 0x008fc800078a08ff */
[----:B--2---:R-:W-:Y:S02]  /*a390*/  @!P4 LEA.HI.X R35, R16, R33, R17, 0x1, P5 ;  /* 0x000000211023c211 */ /* 0x004fe400028f0c11 */
[----:B------:R-:W-:-:S04]  /*a3a0*/  @!P3 LEA R36, P5, R23, R32, 0x1 ;  /* 0x000000201724b211 */ /* 0x000fc800078a08ff */
[----:B------:R-:W-:Y:S01]  /*a3b0*/  @!P3 LEA.HI.X R37, R23, R33, R216, 0x1, P5 ;  /* 0x000000211725b211 */ /* 0x000fe200028f0cd8 */
[----:B----4-:R-:W-:Y:S01]  /*a3c0*/  @!P4 ST.E.128 desc[UR6][R34.64], R12 ;  /* 0x0000000c2200c985 */ /* 0x010fe2000c101d06 */
[----:B------:R-:W-:-:S03]  /*a3d0*/  ISETP.GE.AND P4, PT, R18, UR4, PT ;  /* 0x0000000412007c0c */ /* 0x000fc6000bf86270 */
[----:B------:R-:W2:Y:S10]  /*a3e0*/  @!P3 LDS.128 R12, [R85+0x26c00] ;  /* 0x026c0000550cb984 */ /* 0x000eb40000000c00 */
[----:B------:R-:W-:-:S04]  /*a3f0*/  @!P4 LEA R38, P5, R18, R32, 0x1 ;  /* 0x000000201226c211 */ /* 0x000fc800078a08ff */
[----:B------:R-:W-:Y:S01]  /*a400*/  @!P4 LEA.HI.X R39, R18, R33, R218, 0x1, P5 ;  /* 0x000000211227c211 */ /* 0x000fe200028f0cda */
[----:B--2---:R-:W-:Y:S01]  /*a410*/  @!P3 ST.E.128 desc[UR6][R36.64], R12 ;  /* 0x0000000c2400b985 */ /* 0x004fe2000c101d06 */
[----:B------:R-:W-:-:S03]  /*a420*/  ISETP.GE.AND P3, PT, R19, UR4, PT ;  /* 0x0000000413007c0c */ /* 0x000fc6000bf66270 */
[----:B------:R-:W2:Y:S04]  /*a430*/  @!P4 LDS.128 R12, [R85+0x29400] ;  /* 0x02940000550cc984 */ /* 0x000ea80000000c00 */
[----:B--2---:R-:W-:Y:S06]  /*a440*/  @!P4 ST.E.128 desc[UR6][R38.64], R12 ;  /* 0x0000000c2600c985 */ /* 0x004fec000c101d06 */
[C---:B------:R-:W-:Y:S01]  /*a450*/  @!P3 LEA R32, P4, R19.reuse, R32, 0x1 ;  /* 0x000000201320b211 */ /* 0x040fe200078808ff */
[----:B------:R-:W2:Y:S03]  /*a460*/  @!P3 LDS.128 R12, [R85+0x2bc00] ;  /* 0x02bc0000550cb984 */ /* 0x000ea60000000c00 */
[----:B------:R-:W-:-:S05]  /*a470*/  @!P3 LEA.HI.X R33, R19, R33, R217, 0x1, P4 ;  /* 0x000000211321b211 */ /* 0x000fca00020f0cd9 */
[----:B--2---:R4:W-:Y:S04]  /*a480*/  @!P3 ST.E.128 desc[UR6][R32.64], R12 ;  /* 0x0000000c2000b985 */ /* 0x0049e8000c101d06 */
.L_x_546:
[----:B------:R-:W-:Y:S05]  /*a490*/  BSYNC B1 ;  /* 0x0000000000017941 */ /* 0x000fea0003800000 */
.L_x_545:
[----:B------:R-:W-:-:S03]  /*a4a0*/  UMOV UR4, 0xffffffff ;  /* 0xffffffff00047882 */ /* 0x000fc60000000000 */
[----:B------:R-:W-:Y:S05]  /*a4b0*/  BRA.DIV UR4, `(.L_x_547) ;  /* 0x000001e604607947 */ /* 0x000fea000b800000 */
[----:B--2-4-:R2:W4:Y:S04]  /*a4c0*/  SHFL.IDX PT, R33, R41, 0x1, 0x181f ;  /* 0x00381f0029217f89 */ /* 0x01452800000e0000 */
[----:B---3--:R2:W3:Y:S02]  /*a4d0*/  SHFL.IDX PT, R32, R40, 0x1, 0x181f ;  /* 0x00381f0028207f89 */ /* 0x0084e400000e0000 */
.L_x_839:
[----:B------:R-:W-:Y:S01]  /*a4e0*/  ISETP.GE.AND P3, PT, R42, 0x21, PT ;  /* 0x000000212a00780c */ /* 0x000fe20003f66270 */
[----:B------:R-:W-:-:S12]  /*a4f0*/  BSSY B1, `(.L_x_548) ;  /* 0x0000018000017945 */ /* 0x000fd80003800000 */
[----:B------:R-:W-:Y:S05]  /*a500*/  @!P3 BRA `(.L_x_549) ;  /* 0x000000000058b947 */ /* 0x000fea0003800000 */
[----:B------:R-:W-:Y:S01]  /*a510*/  ULDC UR4, c[0x0][0x2f4] ;  /* 0x0000bd0000047ab9 */ /* 0x000fe20000000800 */
[----:B------:R-:W-:Y:S01]  /*a520*/  ULDC.64 UR6, c[0x0][0x208] ;  /* 0x0000820000067ab9 */ /* 0x000fe20000000a00 */
[----:B------:R-:W-:Y:S02]  /*a530*/  ISETP.GE.AND P5, PT, R16, UR4, PT ;  /* 0x0000000410007c0c */ /* 0x000fe4000bfa6270 */
[----:B------:R-:W-:-:S11]  /*a540*/  ISETP.GE.AND P4, PT, R213, UR4, PT ;  /* 0x00000004d5007c0c */ /* 0x000fd6000bf86270 */
[----:B------:R-:W5:Y:S01]  /*a550*/  @!P5 LDS.128 R12, [R85+0x25400] ;  /* 0x02540000550cd984 */ /* 0x000f620000000c00 */
[----:B---3--:R-:W-:-:S04]  /*a560*/  @!P5 LEA R34, P3, R16, R32, 0x1 ;  /* 0x000000201022d211 */ /* 0x008fc800078608ff */
[----:B----4-:R-:W-:Y:S02]  /*a570*/  @!P5 LEA.HI.X R35, R16, R33, R17, 0x1, P3 ;  /* 0x000000211023d211 */ /* 0x010fe400018f0c11 */
[----:B------:R-:W-:-:S03]  /*a580*/  ISETP.GE.AND P3, PT, R18, UR4, PT ;  /* 0x0000000412007c0c */ /* 0x000fc6000bf66270 */
[----:B-----5:R-:W-:Y:S01]  /*a590*/  @!P5 ST.E.128 desc[UR6][R34.64], R12 ;  /* 0x0000000c2200d985 */ /* 0x020fe2000c101d06 */
[----:B------:R-:W-:-:S03]  /*a5a0*/  @!P4 LEA R36, P5, R23, R32, 0x1 ;  /* 0x000000201724c211 */ /* 0x000fc600078a08ff */
[----:B------:R-:W3:Y:S01]  /*a5b0*/  @!P4 LDS.128 R12, [R85+0x27c00] ;  /* 0x027c0000550cc984 */ /* 0x000ee20000000c00 */
[----:B------:R-:W-:-:S05]  /*a5c0*/  @!P4 LEA.HI.X R37, R23, R33, R216, 0x1, P5 ;  /* 0x000000211725c211 */ /* 0x000fca00028f0cd8 */
[----:B------:R-:W-:-:S04]  /*a5d0*/  @!P3 LEA R38, P5, R18, R32, 0x1 ;  /* 0x000000201226b211 */ /* 0x000fc800078a08ff */
[----:B------:R-:W-:Y:S01]  /*a5e0*/  @!P3 LEA.HI.X R39, R18, R33, R218, 0x1, P5 ;  /* 0x000000211227b211 */ /* 0x000fe200028f0cda */
[----:B---3--:R-:W-:Y:S01]  /*a5f0*/  @!P4 ST.E.128 desc[UR6][R36.64], R12 ;  /* 0x0000000c2400c985 */ /* 0x008fe2000c101d06 */
[----:B------:R-:W-:-:S03]  /*a600*/  ISETP.GE.AND P4, PT, R19, UR4, PT ;  /* 0x0000000413007c0c */ /* 0x000fc6000bf86270 */
[----:B------:R-:W3:Y:S04]  /*a610*/  @!P3 LDS.128 R12, [R85+0x2a400] ;  /* 0x02a40000550cb984 */ /* 0x000ee80000000c00 */
[----:B---3--:R-:W-:Y:S06]  /*a620*/  @!P3 ST.E.128 desc[UR6][R38.64], R12 ;  /* 0x0000000c2600b985 */ /* 0x008fec000c101d06 */
[C---:B------:R-:W-:Y:S01]  /*a630*/  @!P4 LEA R32, P3, R19.reuse, R32, 0x1 ;  /* 0x000000201320c211 */ /* 0x040fe200078608ff */
[----:B------:R-:W3:Y:S03]  /*a640*/  @!P4 LDS.128 R12, [R85+0x2cc00] ;  /* 0x02cc0000550cc984 */ /* 0x000ee60000000c00 */
[----:B------:R-:W-:-:S05]  /*a650*/  @!P4 LEA.HI.X R33, R19, R33, R217, 0x1, P3 ;  /* 0x000000211321c211 */ /* 0x000fca00018f0cd9 */
[----:B---3--:R3:W-:Y:S04]  /*a660*/  @!P4 ST.E.128 desc[UR6][R32.64], R12 ;  /* 0x0000000c2000c985 */ /* 0x0087e8000c101d06 */
.L_x_549:
[----:B------:R-:W-:Y:S05]  /*a670*/  BSYNC B1 ;  /* 0x0000000000017941 */ /* 0x000fea0003800000 */
.L_x_548:
[----:B------:R-:W-:-:S03]  /*a680*/  UMOV UR4, 0xffffffff ;  /* 0xffffffff00047882 */ /* 0x000fc60000000000 */
[----:B------:R-:W-:Y:S05]  /*a690*/  BRA.DIV UR4, `(.L_x_550) ;  /* 0x000001e604347947 */ /* 0x000fea000b800000 */
[----:B---34-:R3:W4:Y:S04]  /*a6a0*/  SHFL.IDX PT, R33, R41, 0x2, 0x181f ;  /* 0x00581f0029217f89 */ /* 0x01872800000e0000 */
[----:B------:R3:W0:Y:S02]  /*a6b0*/  SHFL.IDX PT, R32, R40, 0x2, 0x181f ;  /* 0x00581f0028207f89 */ /* 0x00062400000e0000 */
.L_x_843:
[----:B------:R-:W-:-:S13]  /*a6c0*/  ISETP.GE.AND P3, PT, R42, 0x41, PT ;  /* 0x000000412a00780c */ /* 0x000fda0003f66270 */
[----:B------:R-:W-:Y:S05]  /*a6d0*/  @!P3 BRA `(.L_x_492) ;  /* 0x000000000058b947 */ /* 0x000fea0003800000 */
[----:B------:R-:W-:Y:S01]  /*a6e0*/  ULDC UR4, c[0x0][0x2f4] ;  /* 0x0000bd0000047ab9 */ /* 0x000fe20000000800 */
[----:B------:R-:W-:Y:S01]  /*a6f0*/  ULDC.64 UR6, c[0x0][0x208] ;  /* 0x0000820000067ab9 */ /* 0x000fe20000000a00 */
[----:B------:R-:W-:Y:S02]  /*a700*/  ISETP.GE.AND P5, PT, R16, UR4, PT ;  /* 0x0000000410007c0c */ /* 0x000fe4000bfa6270 */
[----:B------:R-:W-:-:S11]  /*a710*/  ISETP.GE.AND P4, PT, R213, UR4, PT ;  /* 0x00000004d5007c0c */ /* 0x000fd6000bf86270 */
[----:B------:R-:W5:Y:S01]  /*a720*/  @!P5 LDS.128 R12, [R85+0x26400] ;  /* 0x02640000550cd984 */ /* 0x000f620000000c00 */
[----:B0-----:R-:W-:-:S04]  /*a730*/  @!P5 LEA R34, P3, R16, R32, 0x1 ;  /* 0x000000201022d211 */ /* 0x001fc800078608ff */
[----:B----4-:R-:W-:Y:S02]  /*a740*/  @!P5 LEA.HI.X R35, R16, R33, R17, 0x1, P3 ;  /* 0x000000211023d211 */ /* 0x010fe400018f0c11 */
[----:B------:R-:W-:-:S03]  /*a750*/  ISETP.GE.AND P3, PT, R18, UR4, PT ;  /* 0x0000000412007c0c */ /* 0x000fc6000bf66270 */
[----:B-----5:R-:W-:Y:S01]  /*a760*/  @!P5 ST.E.128 desc[UR6][R34.64], R12 ;  /* 0x0000000c2200d985 */ /* 0x020fe2000c101d06 */
[----:B------:R-:W-:-:S03]  /*a770*/  @!P4 LEA R36, P5, R23, R32, 0x1 ;  /* 0x000000201724c211 */ /* 0x000fc600078a08ff */
[----:B------:R-:W0:Y:S01]  /*a780*/  @!P4 LDS.128 R12, [R85+0x28c00] ;  /* 0x028c0000550cc984 */ /* 0x000e220000000c00 */
[----:B------:R-:W-:-:S05]  /*a790*/  @!P4 LEA.HI.X R37, R23, R33, R216, 0x1, P5 ;  /* 0x000000211725c211 */ /* 0x000fca00028f0cd8 */
[----:B------:R-:W-:-:S04]  /*a7a0*/  @!P3 LEA R38, P5, R18, R32, 0x1 ;  /* 0x000000201226b211 */ /* 0x000fc800078a08ff */
[----:B------:R-:W-:Y:S01]  /*a7b0*/  @!P3 LEA.HI.X R39, R18, R33, R218, 0x1, P5 ;  /* 0x000000211227b211 */ /* 0x000fe200028f0cda */
[----:B0-----:R-:W-:Y:S01]  /*a7c0*/  @!P4 ST.E.128 desc[UR6][R36.64], R12 ;  /* 0x0000000c2400c985 */ /* 0x001fe2000c101d06 */
[----:B------:R-:W-:-:S03]  /*a7d0*/  ISETP.GE.AND P4, PT, R19, UR4, PT ;  /* 0x0000000413007c0c */ /* 0x000fc6000bf86270 */
[----:B------:R-:W0:Y:S04]  /*a7e0*/  @!P3 LDS.128 R12, [R85+0x2b400] ;  /* 0x02b40000550cb984 */ /* 0x000e280000000c00 */
[----:B0-----:R-:W-:Y:S06]  /*a7f0*/  @!P3 ST.E.128 desc[UR6][R38.64], R12 ;  /* 0x0000000c2600b985 */ /* 0x001fec000c101d06 */
[C---:B------:R-:W-:Y:S01]  /*a800*/  @!P4 LEA R32, P3, R19.reuse, R32, 0x1 ;  /* 0x000000201320c211 */ /* 0x040fe200078608ff */
[----:B------:R-:W0:Y:S03]  /*a810*/  @!P4 LDS.128 R12, [R85+0x2dc00] ;  /* 0x02dc0000550cc984 */ /* 0x000e260000000c00 */
[----:B------:R-:W-:-:S05]  /*a820*/  @!P4 LEA.HI.X R33, R19, R33, R217, 0x1, P3 ;  /* 0x000000211321c211 */ /* 0x000fca00018f0cd9 */
[----:B0-----:R0:W-:Y:S04]  /*a830*/  @!P4 ST.E.128 desc[UR6][R32.64], R12 ;  /* 0x0000000c2000c985 */ /* 0x0011e8000c101d06 */
.L_x_492:
[----:B------:R-:W-:Y:S05]  /*a840*/  BSYNC B0 ;  /* 0x0000000000007941 */ /* 0x000fea0003800000 */
.L_x_445:
[----:B0-----:R-:W0:Y:S01]  /*a850*/  S2R R11, SR_TID.X ;  /* 0x00000000000b7919 */ /* 0x001e220000002100 */
[----:B------:R-:W-:Y:S01]  /*a860*/  @!PT LDS RZ, [RZ] ;  /* 0x00000000fffff984 */ /* 0x000fe20000000800 */
[----:B------:R-:W-:Y:S01]  /*a870*/  @!PT LDS RZ, [RZ] ;  /* 0x00000000fffff984 */ /* 0x000fe20000000800 */
[----:B------:R-:W-:Y:S01]  /*a880*/  @!PT LDS RZ, [RZ] ;  /* 0x00000000fffff984 */ /* 0x000fe20000000800 */
[----:B------:R-:W-:Y:S01]  /*a890*/  @!PT LDS RZ, [RZ] ;  /* 0x00000000fffff984 */ /* 0x000fe20000000800 */
[----:B------:R5:W-:Y:S06]  /*a8a0*/  MEMBAR.ALL.CTA ;  /* 0x0000000000007992 */ /* 0x000bec0000008000 */
[----:B-----5:R-:W5:Y:S01]  /*a8b0*/  FENCE.VIEW.ASYNC.S ;  /* 0x00000000000073c6 */ /* 0x020f620000000000 */
[----:B------:R-:W-:Y:S05]  /*a8c0*/  WARPSYNC.ALL ;  /* 0x0000000000007948 */ /* 0x000fea0003800000 */
[----:B------:R-:W-:Y:S01]  /*a8d0*/  BSSY B0, `(.L_x_551) ;  /* 0x0000009000007945 */ /* 0x000fe20003800000 */
[----:B0-----:R-:W-:Y:S01]  /*a8e0*/  LOP3.LUT R11, R11, 0x7f, RZ, 0xc0, !PT ;  /* 0x0000007f0b0b7812 */ /* 0x001fe200078ec0ff */
[----:B-----5:R0:W-:Y:S03]  /*a8f0*/  BAR.SYNC.DEFER_BLOCKING R138, 0x80 ;  /* 0x0002008a0000751d */ /* 0x0201e60000010000 */
[----:B------:R-:W-:-:S13]  /*a900*/  ISETP.NE.AND P3, PT, R11, RZ, PT ;  /* 0x000000ff0b00720c */ /* 0x000fda0003f65270 */
[----:B------:R-:W-:-:S05]  /*a910*/  @!P3 VIADD R11, R89, 0x388a0 ;  /* 0x000388a0590bb836 */ /* 0x000fca0000000000 */
[----:B------:R-:W-:-:S04]  /*a920*/  @!P3 PRMT R11, RZ, 0x654, R11 ;  /* 0x00000654ff0bb816 */ /* 0x000fc8000000000b */
[----:B------:R0:W-:Y:S01]  /*a930*/  @!P3 SYNCS.ARRIVE.TRANS64.RED.A1T0 RZ, [R11+URZ], RZ ;  /* 0x000000ff0bffb9a7 */ /* 0x0001e2000810043f */
[----:B------:R-:W-:Y:S05]  /*a940*/  @!P0 BRA `(.L_x_552) ;  /* 0x0000000000048947 */ /* 0x000fea0003800000 */
[----:B------:R-:W-:Y:S01]  /*a950*/  BPT.TRAP 0x1 ;  /* 0x000000040000795c */ /* 0x000fe20000300000 */
.L_x_552:
[----:B------:R-:W-:Y:S05]  /*a960*/  BSYNC B0 ;  /* 0x0000000000007941 */ /* 0x000fea0003800000 */
.L_x_551:
[----:B------:R-:W5:Y:S01]  /*a970*/  SYNCS.PHASECHK.TRANS64.TRYWAIT P0, [R89+URZ+0x388b0], R90 ;  /* 0x0388b05a590075a7 */ /* 0x000f62000800017f */
[----:B------:R-:W-:Y:S01]  /*a980*/  ULDC UR61, c[0x0][0x2f4] ;  /* 0x0000bd00003d7ab9 */ /* 0x000fe20000000800 */
[----:B------:R-:W-:Y:S04]  /*a990*/  BSSY B0, `(.L_x_553) ;  /* 0x0000002000007945 */ /* 0x000fe80003800000 */
[----:B-----5:R-:W-:Y:S05]  /*a9a0*/  @!P0 BRA `(.L_x_554) ;  /* 0x000001e000bc8947 */ /* 0x020fea0003800000 */
.L_x_844:
[----:B------:R-:W-:Y:S05]  /*a9b0*/  BSYNC B0 ;  /* 0x0000000000007941 */ /* 0x000fea0003800000 */
.L_x_553:
[----:B------:R-:W-:Y:S01]  /*a9c0*/  ULDC.64 UR4, c[0x0][0x328] ;  /* 0x0000ca0000047ab9 */ /* 0x000fe20000000a00 */
[----:B------:R-:W-:Y:S01]  /*a9d0*/  IMAD.IADD R88, R88, 0x1, -R219 ;  /* 0x0000000158587824 */ /* 0x000fe200078e0adb */
[----:B------:R-:W-:Y:S01]  /*a9e0*/  BSSY B0, `(.L_x_555) ;  /* 0x000002c000007945 */ /* 0x000fe20003800000 */
[----:B0-----:R-:W-:Y:S02]  /*a9f0*/  IMAD R11, R86, UR4, RZ ;  /* 0x00000004560b7c24 */ /* 0x001fe4000f8e02ff */
[----:B--2-4-:R-:W-:Y:S01]  /*aa00*/  IMAD.WIDE.U32 R12, R84, UR4, RZ ;  /* 0x00000004540c7c25 */ /* 0x014fe2000f8e00ff */
[C---:B------:R-:W-:Y:S02]  /*aa10*/  ISETP.GE.AND P4, PT, R88.reuse, 0x1, PT ;  /* 0x000000015800780c */ /* 0x040fe40003f86270 */
[----:B------:R-:W-:Y:S01]  /*aa20*/  ISETP.GE.AND P0, PT, R88, 0x21, PT ;  /* 0x000000215800780c */ /* 0x000fe20003f06270 */
[----:B------:R-:W-:Y:S01]  /*aa30*/  IMAD R11, R84, UR5, R11 ;  /* 0x00000005540b7c24 */ /* 0x000fe2000f8e020b */
[----:B------:R-:W-:-:S02]  /*aa40*/  ULDC.64 UR4, c[0x0][0x338] ;  /* 0x0000ce0000047ab9 */ /* 0x000fc40000000a00 */
[----:B------:R-:W-:Y:S02]  /*aa50*/  IMAD R14, R87, UR4, RZ ;  /* 0x00000004570e7c24 */ /* 0x000fe4000f8e02ff */
[----:B------:R-:W-:Y:S02]  /*aa60*/  IADD3 R13, R13, R11, RZ ;  /* 0x0000000b0d0d7210 */ /* 0x000fe40007ffe0ff */
        /* <DEDUP_REMOVED lines=9> */
[----:B------:R-:W-:-:S04]  /*ab00*/  LEA R31, P5, R12, UR4, 0x1 ;  /* 0x000000040c1f7c11 */ /* 0x000fc8000f8a08ff */
[----:B------:R-:W-:Y:S01]  /*ab10*/  LEA.HI.X R11, R12, UR5, R11, 0x1, P5 ;  /* 0x000000050c0b7c11 */ /* 0x000fe2000a8f0c0b */
[----:B------:R0:W2:Y:S04]  /*ab20*/  SHFL.IDX PT, R38, R31, RZ, 0x181f ;  /* 0x00181fff1f267589 */ /* 0x0000a800000e0000 */
[----:B------:R0:W4:Y:S01]  /*ab30*/  SHFL.IDX PT, R39, R11, RZ, 0x181f ;  /* 0x00181fff0b277589 */ /* 0x00012200000e0000 */
[----:B------:R-:W-:Y:S05]  /*ab40*/  @!P4 BRA `(.L_x_556) ;  /* 0x000000000054c947 */ /* 0x000fea0003800000 */
[----:B------:R-:W-:Y:S01]  /*ab50*/  ISETP.GE.AND P5, PT, R16, UR61, PT ;  /* 0x0000003d10007c0c */ /* 0x000fe2000bfa6270 */
[----:B------:R-:W-:-:S12]  /*ab60*/  ULDC.64 UR4, c[0x0][0x208] ;  /* 0x0000820000047ab9 */ /* 0x000fd80000000a00 */
[----:B------:R-:W5:Y:S01]  /*ab70*/  @!P5 LDS.128 R12, [R85+0x400] ;  /* 0x00040000550cd984 */ /* 0x000f620000000c00 */
[----:B--2---:R-:W-:-:S04]  /*ab80*/  @!P5 LEA R32, P4, R16, R38, 0x1 ;  /* 0x000000261020d211 */ /* 0x004fc800078808ff */
[----:B----4-:R-:W-:Y:S02]  /*ab90*/  @!P5 LEA.HI.X R33, R16, R39, R17, 0x1, P4 ;  /* 0x000000271021d211 */ /* 0x010fe400020f0c11 */
[----:B------:R-:W-:-:S03]  /*aba0*/  ISETP.GE.AND P4, PT, R213, UR61, PT ;  /* 0x0000003dd5007c0c */ /* 0x000fc6000bf86270 */
[----:B-----5:R-:W-:Y:S10]  /*abb0*/  @!P5 ST.E.128 desc[UR4][R32.64], R12 ;  /* 0x0000000c2000d985 */ /* 0x020ff4000c101d04 */
[C---:B------:R-:W-:Y:S01]  /*abc0*/  @!P4 LEA R34, P5, R23.reuse, R38, 0x1 ;  /* 0x000000261722c211 */ /* 0x040fe200078a08ff */
[----:B------:R-:W2:Y:S03]  /*abd0*/  @!P4 LDS.128 R12, [R85+0x2c00] ;  /* 0x002c0000550cc984 */ /* 0x000ea60000000c00 */
[----:B------:R-:W-:-:S02]  /*abe0*/  @!P4 LEA.HI.X R35, R23, R39, R216, 0x1, P5 ;  /* 0x000000271723c211 */ /* 0x000fc400028f0cd8 */
[----:B------:R-:W-:-:S03]  /*abf0*/  ISETP.GE.AND P5, PT, R18, UR61, PT ;  /* 0x0000003d12007c0c */ /* 0x000fc6000bfa6270 */
[----:B--2---:R-:W-:Y:S10]  /*ac00*/  @!P4 ST.E.128 desc[UR4][R34.64], R12 ;  /* 0x0000000c2200c985 */ /* 0x004ff4000c101d04 */
[C---:B------:R-:W-:Y:S01]  /*ac10*/  @!P5 LEA R36, P4, R18.reuse, R38, 0x1 ;  /* 0x000000261224d211 */ /* 0x040fe200078808ff */
[----:B------:R-:W2:Y:S03]  /*ac20*/  @!P5 LDS.128 R12, [R85+0x5400] ;  /* 0x00540000550cd984 */ /* 0x000ea60000000c00 */
[----:B------:R-:W-:-:S02]  /*ac30*/  @!P5 LEA.HI.X R37, R18, R39, R218, 0x1, P4 ;  /* 0x000000271225d211 */ /* 0x000fc400020f0cda */
[----:B------:R-:W-:-:S03]  /*ac40*/  ISETP.GE.AND P4, PT, R19, UR61, PT ;  /* 0x0000003d13007c0c */ /* 0x000fc6000bf86270 */
[----:B--2---:R-:W-:Y:S10]  /*ac50*/  @!P5 ST.E.128 desc[UR4][R36.64], R12 ;  /* 0x0000000c2400d985 */ /* 0x004ff4000c101d04 */
[C---:B------:R-:W-:Y:S01]  /*ac60*/  @!P4 LEA R32, P5, R19.reuse, R38, 0x1 ;  /* 0x000000261320c211 */ /* 0x040fe200078a08ff */
[----:B------:R-:W2:Y:S03]  /*ac70*/  @!P4 LDS.128 R12, [R85+0x7c00] ;  /* 0x007c0000550cc984 */ /* 0x000ea60000000c00 */
[----:B------:R-:W-:-:S05]  /*ac80*/  @!P4 LEA.HI.X R33, R19, R39, R217, 0x1, P5 ;  /* 0x000000271321c211 */ /* 0x000fca00028f0cd9 */
[----:B--2---:R2:W-:Y:S04]  /*ac90*/  @!P4 ST.E.128 desc[UR4][R32.64], R12 ;  /* 0x0000000c2000c985 */ /* 0x0045e8000c101d04 */
.L_x_556:
[----:B------:R-:W-:Y:S05]  /*aca0*/  BSYNC B0 ;  /* 0x0000000000007941 */ /* 0x000fea0003800000 */
.L_x_555:
[----:B----4-:R4:W0:Y:S01]  /*acb0*/  SHFL.IDX PT, R39, R11, 0x1, 0x181f ;  /* 0x00381f000b277f89 */ /* 0x01082200000e0000 */
[----:B------:R-:W-:Y:S03]  /*acc0*/  BSSY B0, `(.L_x_557) ;  /* 0x0000018000007945 */ /* 0x000fe60003800000 */
[----:B--2---:R4:W2:Y:S01]  /*acd0*/  SHFL.IDX PT, R38, R31, 0x1, 0x181f ;  /* 0x00381f001f267f89 */ /* 0x0048a200000e0000 */
[----:B------:R-:W-:Y:S05]  /*ace0*/  @!P0 BRA `(.L_x_558) ;  /* 0x0000000000548947 */ /* 0x000fea0003800000 */
[----:B------:R-:W-:Y:S01]  /*acf0*/  ISETP.GE.AND P5, PT, R16, UR61, PT ;  /* 0x0000003d10007c0c */ /* 0x000fe2000bfa6270 */
[----:B------:R-:W-:Y:S01]  /*ad00*/  ULDC.64 UR4, c[0x0][0x208] ;  /* 0x0000820000047ab9 */ /* 0x000fe20000000a00 */
[----:B------:R-:W-:-:S11]  /*ad10*/  ISETP.GE.AND P4, PT, R213, UR61, PT ;  /* 0x0000003dd5007c0c */ /* 0x000fd6000bf86270 */
[----:B------:R-:W5:Y:S01]  /*ad20*/  @!P5 LDS.128 R12, [R85+0x1400] ;  /* 0x00140000550cd984 */ /* 0x000f620000000c00 */
[----:B--2---:R-:W-:-:S04]  /*ad30*/  @!P5 LEA R32, P0, R16, R38, 0x1 ;  /* 0x000000261020d211 */ /* 0x004fc800078008ff */
[----:B0-----:R-:W-:Y:S02]  /*ad40*/  @!P5 LEA.HI.X R33, R16, R39, R17, 0x1, P0 ;  /* 0x000000271021d211 */ /* 0x001fe400000f0c11 */
        /* <DEDUP_REMOVED lines=15> */
.L_x_558:
[----:B------:R-:W-:Y:S05]  /*ae40*/  BSYNC B0 ;  /* 0x0000000000007941 */ /* 0x000fea0003800000 */
.L_x_557:
[----:B------:R-:W-:Y:S01]  /*ae50*/  ISETP.GE.AND P0, PT, R88, 0x41, PT ;  /* 0x000000415800780c */ /* 0x000fe20003f06270 */
[----:B0---4-:R-:W0:Y:S01]  /*ae60*/  SHFL.IDX PT, R11, R11, 0x2, 0x181f ;  /* 0x00581f000b0b7f89 */ /* 0x011e2200000e0000 */
[----:B------:R-:W-:Y:S03]  /*ae70*/  BSSY B0, `(.L_x_559) ;  /* 0x0000018000007945 */ /* 0x000fe60003800000 */
[----:B------:R-:W4:Y:S08]  /*ae80*/  SHFL.IDX PT, R31, R31, 0x2, 0x181f ;  /* 0x00581f001f1f7f89 */ /* 0x000f3000000e0000 */
[----:B------:R-:W-:Y:S05]  /*ae90*/  @!P0 BRA `(.L_x_560) ;  /* 0x0000000000548947 */ /* 0x000fea0003800000 */
[----:B------:R-:W-:Y:S01]  /*aea0*/  ISETP.GE.AND P5, PT, R16, UR61, PT ;  /* 0x0000003d10007c0c */ /* 0x000fe2000bfa6270 */
[----:B------:R-:W-:Y:S01]  /*aeb0*/  ULDC.64 UR4, c[0x0][0x208] ;  /* 0x0000820000047ab9 */ /* 0x000fe20000000a00 */
[----:B------:R-:W-:-:S11]  /*aec0*/  ISETP.GE.AND P4, PT, R213, UR61, PT ;  /* 0x0000003dd5007c0c */ /* 0x000fd6000bf86270 */
[----:B------:R-:W5:Y:S01]  /*aed0*/  @!P5 LDS.128 R12, [R85+0x2400] ;  /* 0x00240000550cd984 */ /* 0x000f620000000c00 */
[----:B----4-:R-:W-:-:S04]  /*aee0*/  @!P5 LEA R32, P0, R16, R31, 0x1 ;  /* 0x0000001f1020d211 */ /* 0x010fc800078008ff */
        /* <DEDUP_REMOVED lines=16> */
.L_x_560:
[----:B------:R-:W-:Y:S05]  /*aff0*/  BSYNC B0 ;  /* 0x0000000000007941 */ /* 0x000fea0003800000 */
.L_x_559:
[----:B------:R-:W-:Y:S01]  /*b000*/  @!PT LDS RZ, [RZ] ;  /* 0x00000000fffff984 */ /* 0x000fe20000000800 */
[----:B------:R-:W-:Y:S01]  /*b010*/  @!PT LDS RZ, [RZ] ;  /* 0x00000000fffff984 */ /* 0x000fe20000000800 */
[----:B------:R-:W-:Y:S01]  /*b020*/  @!PT LDS RZ, [RZ] ;  /* 0x00000000fffff984 */ /* 0x000fe20000000800 */
[----:B------:R-:W-:Y:S01]  /*b030*/  @!PT LDS RZ, [RZ] ;  /* 0x00000000fffff984 */ /* 0x000fe20000000800 */
[----:B------:R5:W-:Y:S06]  /*b040*/  MEMBAR.ALL.CTA ;  /* 0x0000000000007992 */ /* 0x000bec0000008000 */
[----:B-----5:R-:W5:Y:S01]  /*b050*/  FENCE.VIEW.ASYNC.S ;  /* 0x00000000000073c6 */ /* 0x020f620000000000 */
[----:B-1----:R-:W-:Y:S01]  /*b060*/  @!P3 VIADD R89, R89, 0x388c0 ;  /* 0x000388c05959b836 */ /* 0x002fe20000000000 */
[----:B-----5:R1:W-:Y:S01]  /*b070*/  BAR.SYNC.DEFER_BLOCKING R138, 0x80 ;  /* 0x0002008a0000751d */ /* 0x0203e20000010000 */
[----:B------:R-:W-:Y:S01]  /*b080*/  ISETP.NE.AND P4, PT, R113, RZ, PT ;  /* 0x000000ff7100720c */ /* 0x000fe20003f85270 */
[----:B------:R-:W-:-:S02]  /*b090*/  VIADD R212, R212, 0x1 ;  /* 0x00000001d4d47836 */ /* 0x000fc40000000000 */
[----:B------:R-:W-:Y:S02]  /*b0a0*/  @!P3 PRMT R89, RZ, 0x654, R89 ;  /* 0x00000654ff59b816 */ /* 0x000fe40000000059 */
[----:B------:R-:W-:Y:S02]  /*b0b0*/  PLOP3.LUT P0, PT, PT, PT, PT, 0x8, 0x0 ;  /* 0x000000000000781c */ /* 0x000fe40003f0e170 */
[----:B------:R1:W-:Y:S01]  /*b0c0*/  @!P3 SYNCS.ARRIVE.TRANS64.RED.A1T0 RZ, [R89+URZ], RZ ;  /* 0x000000ff59ffb9a7 */ /* 0x0003e2000810043f */
[----:B------:R-:W-:-:S04]  /*b0d0*/  ISETP.NE.AND P3, PT, R212, 0x2, PT ;  /* 0x00000002d400780c */ /* 0x000fc80003f65270 */
[----:B0-----:R-:W-:Y:S02]  /*b0e0*/  SEL R12, RZ, 0x1, P3 ;  /* 0x00000001ff0c7807 */ /* 0x001fe40001800000 */
[----:B------:R-:W-:Y:S02]  /*b0f0*/  SEL R212, R212, RZ, P3 ;  /* 0x000000ffd4d47207 */ /* 0x000fe40001800000 */
[----:B------:R-:W-:Y:S01]  /*b100*/  LOP3.LUT R223, R223, R12, RZ, 0x3c, !PT ;  /* 0x0000000cdfdf7212 */ /* 0x000fe200078e3cff */
[----:B-1----:R-:W-:Y:S06]  /*b110*/  @P4 BRA `(.L_x_561) ;  /* 0xffffff6c00dc4947 */ /* 0x002fec000383ffff */
.L_x_440:
[----:B------:R-:W-:Y:S01]  /*b120*/  BSSY B0, `(.L_x_562) ;  /* 0x000004a000007945 */ /* 0x000fe20003800000 */
[----:B------:R-:W-:Y:S02]  /*b130*/  ISETP.GE.AND P2, PT, R180, 0x1, PT ;  /* 0x00000001b400780c */ /* 0x000fe40003f46270 */
[----:B------:R-:W-:Y:S02]  /*b140*/  CS2R R2, SRZ ;  /* 0x0000000000027805 */ /* 0x000fe4000001ff00 */
[----:B------:R-:W-:Y:S01]  /*b150*/  PLOP3.LUT P1, PT, PT, PT, PT, 0x80, 0x0 ;  /* 0x000000000000781c */ /* 0x000fe20003f2f070 */
[----:B------:R-:W-:Y:S01]  /*b160*/  IMAD.MOV.U32 R0, RZ, RZ, RZ ;  /* 0x000000ffff007224 */ /* 0x000fe200078e00ff */
[----:B------:R-:W-:Y:S02]  /*b170*/  CS2R R150, SRZ ;  /* 0x0000000000967805 */ /* 0x000fe4000001ff00 */
[----:B------:R-:W-:Y:S02]  /*b180*/  CS2R R148, SRZ ;  /* 0x0000000000947805 */ /* 0x000fe4000001ff00 */
[----:B------:R-:W-:-:S02]  /*b190*/  CS2R R146, SRZ ;  /* 0x0000000000927805 */ /* 0x000fc4000001ff00 */
[----:B------:R-:W-:Y:S02]  /*b1a0*/  CS2R R144, SRZ ;  /* 0x0000000000907805 */ /* 0x000fe4000001ff00 */
[----:B------:R-:W-:Y:S01]  /*b1b0*/  CS2R R142, SRZ ;  /* 0x00000000008e7805 */ /* 0x000fe2000001ff00 */
[----:B------:R-:W-:Y:S01]  /*b1c0*/  IMAD.MOV.U32 R141, RZ, RZ, RZ ;  /* 0x000000ffff8d7224 */ /* 0x000fe200078e00ff */
        /* <DEDUP_REMOVED lines=11> */
[----:B---3--:R-:W-:Y:S02]  /*b280*/  CS2R R118, SRZ ;  /* 0x0000000000767805 */ /* 0x008fe4000001ff00 */
        /* <DEDUP_REMOVED lines=42> */
[----:B--2---:R-:W-:Y:S02]  /*b530*/  CS2R R38, SRZ ;  /* 0x0000000000267805 */ /* 0x004fe4000001ff00 */
[----:B------:R-:W-:Y:S01]  /*b540*/  CS2R R34, SRZ ;  /* 0x0000000000227805 */ /* 0x000fe2000001ff00 */
[----:B------:R-:W-:Y:S01]  /*b550*/  IMAD.MOV.U32 R24, RZ, RZ, RZ ;  /* 0x000000ffff187224 */ /* 0x000fe200078e00ff */
[----:B------:R-:W-:Y:S01]  /*b560*/  MOV R5, RZ ;  /* 0x000000ff00057202 */ /* 0x000fe20000000f00 */
[----:B------:R-:W-:Y:S02]  /*b570*/  IMAD.MOV.U32 R7, RZ, RZ, RZ ;  /* 0x000000ffff077224 */ /* 0x000fe400078e00ff */
[----:B------:R-:W-:Y:S01]  /*b580*/  IMAD.MOV.U32 R27, RZ, RZ, RZ ;  /* 0x000000ffff1b7224 */ /* 0x000fe200078e00ff */
[----:B------:R-:W-:Y:S06]  /*b590*/  @P0 BRA `(.L_x_563) ;  /* 0x0000000000080947 */ /* 0x000fec0003800000 */
[----:B------:R-:W0:Y:S02]  /*b5a0*/  FENCE.VIEW.ASYNC.G ;  /* 0x00000000000073c6 */ /* 0x000e240000000100 */
[----:B0-----:R-:W-:Y:S06]  /*b5b0*/  BAR.ARV 0xc, 0x180 ;  /* 0x0306000000007b1d */ /* 0x001fec0000002000 */
.L_x_563:
[----:B------:R-:W-:Y:S05]  /*b5c0*/  BSYNC B0 ;  /* 0x0000000000007941 */ /* 0x000fea0003800000 */
.L_x_562:
[----:B------:R-:W-:Y:S02]  /*b5d0*/  IMAD.MOV.U32 R25, RZ, RZ, RZ ;  /* 0x000000ffff197224 */ /* 0x000fe400078e00ff */
[----:B------:R-:W-:Y:S01]  /*b5e0*/  IMAD.MOV.U32 R4, RZ, RZ, RZ ;  /* 0x000000ffff047224 */ /* 0x000fe200078e00ff */
[----:B------:R-:W-:Y:S06]  /*b5f0*/  @!P2 BRA `(.L_x_564) ;  /* 0x000001280070a947 */ /* 0x000fec0003800000 */
[----:B------:R-:W2:Y:S01]  /*b600*/  LDL R6, [R1+0x6c] ;  /* 0x00006c0001067983 */ /* 0x000ea20000100800 */
[----:B------:R-:W0:Y:S02]  /*b610*/  S2R R64, SR_TID.X ;  /* 0x0000000000407919 */ /* 0x000e240000002100 */
[----:B0-----:R-:W-:-:S05]  /*b620*/  VIADD R64, R64, 0xffffff80 ;  /* 0xffffff8040407836 */ /* 0x001fca0000000000 */
[----:B------:R-:W-:-:S04]  /*b630*/  SHF.R.S32.HI R65, RZ, 0x1f, R64 ;  /* 0x0000001fff417819 */ /* 0x000fc80000011440 */
[----:B------:R-:W-:-:S04]  /*b640*/  LEA.HI R65, R65, R64, RZ, 0x7 ;  /* 0x0000004041417211 */ /* 0x000fc800078f38ff */
[----:B------:R-:W-:-:S06]  /*b650*/  SHF.R.S32.HI R0, RZ, 0x7, R65 ;  /* 0x00000007ff007819 */ /* 0x000fcc0000011441 */
[----:B------:R-:W0:Y:S02]  /*b660*/  SHFL.IDX PT, R0, R0, RZ, 0x1f ;  /* 0x00001fff00007589 */ /* 0x000e2400000e0000 */
[----:B0-----:R-:W-:-:S04]  /*b670*/  LEA.HI R2, R0, R0, RZ, 0x1 ;  /* 0x0000000000027211 */ /* 0x001fc800078f08ff */
[----:B------:R-:W-:-:S05]  /*b680*/  LOP3.LUT R3, R2, 0x1e, RZ, 0xc0, !PT ;  /* 0x0000001e02037812 */ /* 0x000fca00078ec0ff */
[----:B------:R-:W-:Y:S01]  /*b690*/  IMAD.IADD R3, R0, 0x1, -R3 ;  /* 0x0000000100037824 */ /* 0x000fe200078e0a03 */
[----:B--2---:R-:W-:-:S13]  /*b6a0*/  R2UR UR4, R6 ;  /* 0x00000000060472ca */ /* 0x004fda00000e0000 */
[----:B------:R-:W-:Y:S02]  /*b6b0*/  ULOP3.LUT UP0, URZ, UR4, 0x9f, URZ, 0xc0, !UPT ;  /* 0x0000009f043f7892 */ /* 0x000fe4000f80c03f */
[----:B------:R-:W-:-:S04]  /*b6c0*/  LEA R3, R3, UR4, 0xd ;  /* 0x0000000403037c11 */ /* 0x000fc8000f8e68ff */
[----:B------:R-:W-:Y:S02]  /*b6d0*/  SHF.R.U32.HI R3, RZ, 0x4, R3 ;  /* 0x00000004ff037819 */ /* 0x000fe40000011603 */
[----:B------:R-:W-:Y:S02]  /*b6e0*/  PLOP3.LUT P0, PT, PT, PT, UP0, 0x80, 0x0 ;  /* 0x000000000000781c */ /* 0x000fe40003f0f008 */
[----:B------:R-:W-:-:S11]  /*b6f0*/  LOP3.LUT R28, R3, 0x3fff, RZ, 0xc0, !PT ;  /* 0x00003fff031c7812 */ /* 0x000fd600078ec0ff */
        /* <DEDUP_REMOVED lines=9> */
[----:B------:R-:W-:Y:S01]  /*b790*/  MOV R13, RZ ;  /* 0x000000ff000d7202 */ /* 0x000fe20000000f00 */
[----:B------:R-:W-:Y:S02]  /*b7a0*/  IMAD.U32 R7, RZ, RZ, UR7 ;  /* 0x00000007ff077e24 */ /* 0x000fe4000f8e00ff */
[----:B------:R-:W-:-:S02]  /*b7b0*/  IMAD.U32 R10, RZ, RZ, UR4 ;  /* 0x00000004ff0a7e24 */ /* 0x000fc4000f8e00ff */
[----:B------:R-:W-:Y:S02]  /*b7c0*/  IMAD.U32 R11, RZ, RZ, UR5 ;  /* 0x00000005ff0b7e24 */ /* 0x000fe4000f8e00ff */
[----:B------:R-:W-:Y:S02]  /*b7d0*/  IMAD.MOV.U32 R8, RZ, RZ, 0x70 ;  /* 0x00000070ff087424 */ /* 0x000fe400078e00ff */
[----:B0-----:R-:W-:-:S07]  /*b7e0*/  IMAD.MOV.U32 R12, RZ, RZ, 0x1 ;  /* 0x00000001ff0c7424 */ /* 0x001fce00078e00ff */
[----:B------:R-:W-:-:S07]  /*b7f0*/  LEPC R20, `(.L_x_565) ;  /* 0x000000001014794e */ /* 0x000fce0000000000 */
[----:B-1--45:R-:W-:Y:S05]  /*b800*/  CALL.ABS.NOINC R2 ;  /* 0x0000000002007343 */ /* 0x032fea0003c00000 */
.L_x_565:
[----:B------:R-:W-:Y:S02]  /*b810*/  ULDC UR4, c[0x0][0x3f4] ;  /* 0x0000fd0000047ab9 */ /* 0x000fe40000000800 */
[----:B------:R-:W-:-:S13]  /*b820*/  ISETP.LT.AND P0, PT, RZ, UR4, PT ;  /* 0x00000004ff007c0c */ /* 0x000fda000bf01270 */
[----:B------:R-:W-:Y:S05]  /*b830*/  @P0 BRA `(.L_x_566) ;  /* 0x0000000000400947 */ /* 0x000fea0003800000 */
[----:B------:R-:W2:Y:S02]  /*b840*/  LDL R2, [R1+0x70] ;  /* 0x0000700001027983 */ /* 0x000ea40000100800 */
[----:B--2---:R-:W-:-:S04]  /*b850*/  LEA.HI R0, R2, R2, RZ, 0x1 ;  /* 0x0000000202007211 */ /* 0x004fc800078f08ff */
[----:B------:R-:W-:-:S05]  /*b860*/  LOP3.LUT R0, R0, 0xfffffffe, RZ, 0xc0, !PT ;  /* 0xfffffffe00007812 */ /* 0x000fca00078ec0ff */
[----:B------:R-:W-:-:S05]  /*b870*/  IMAD.IADD R0, R2, 0x1, -R0 ;  /* 0x0000000102007824 */ /* 0x000fca00078e0a00 */
[----:B------:R-:W-:-:S04]  /*b880*/  SHF.L.U32 R3, R0, 0x1f, RZ ;  /* 0x0000001f00037819 */ /* 0x000fc800000006ff */
[----:B------:R0:W1:Y:S03]  /*b890*/  SYNCS.PHASECHK.TRANS64.TRYWAIT P0, [R22+URZ+0x38800], R3 ;  /* 0x03880003160075a7 */ /* 0x000066000800017f */
[----:B-1----:R-:W-:Y:S05]  /*b8a0*/  @!P0 NANOSLEEP.SYNCS 0x989680 ;  /* 0x009896800000895d */ /* 0x002fea0003900000 */
[----:B------:R-:W1:Y:S01]  /*b8b0*/  @!P0 SYNCS.PHASECHK.TRANS64 P0, [R22+URZ+0x38800], R3 ;  /* 0x03880003160085a7 */ /* 0x000e62000800007f */
[----:B------:R-:W-:Y:S04]  /*b8c0*/  BSSY B0, `(.L_x_567) ;  /* 0x0000006000007945 */ /* 0x000fe80003800000 */
[----:B-1----:R-:W-:Y:S05]  /*b8d0*/  @P0 BRA `(.L_x_568) ;  /* 0x0000000000100947 */ /* 0x002fea0003800000 */
.L_x_569:
[----:B-1----:R1:W2:Y:S02]  /*b8e0*/  SYNCS.PHASECHK.TRANS64.TRYWAIT P0, [R22+URZ+0x38800], R3 ;  /* 0x03880003160075a7 */ /* 0x0022a4000800017f */
[----:B--2---:R-:W-:Y:S05]  /*b8f0*/  @!P0 NANOSLEEP.SYNCS 0x989680 ;  /* 0x009896800000895d */ /* 0x004fea0003900000 */
[----:B------:R-:W2:Y:S02]  /*b900*/  @!P0 SYNCS.PHASECHK.TRANS64 P0, [R22+URZ+0x38800], R3 ;  /* 0x03880003160085a7 */ /* 0x000ea4000800007f */
[----:B--2---:R-:W-:Y:S05]  /*b910*/  @!P0 BRA `(.L_x_569) ;  /* 0xfffffffc00f08947 */ /* 0x004fea000383ffff */
.L_x_568:
[----:B------:R-:W-:Y:S05]  /*b920*/  BSYNC B0 ;  /* 0x0000000000007941 */ /* 0x000fea0003800000 */
.L_x_567:
[----:B------:R-:W-:Y:S05]  /*b930*/  BRA `(.L_x_570) ;  /* 0x0000006c00d47947 */ /* 0x000fea0003800000 */
.L_x_566:
[----:B------:R-:W2:Y:S01]  /*b940*/  LDL R30, [R1+0x6c] ;  /* 0x00006c00011e7983 */ /* 0x000ea20000100800 */
[----:B-----5:R-:W-:Y:S01]  /*b950*/  SHF.R.S32.HI R0, RZ, 0x1f, R136 ;  /* 0x0000001fff007819 */ /* 0x020fe20000011488 */
[----:B------:R-:W-:Y:S01]  /*b960*/  ULDC.64 UR4, c[0x0][0x3f8] ;  /* 0x0000fe0000047ab9 */ /* 0x000fe20000000a00 */
[----:B------:R-:W-:Y:S01]  /*b970*/  ULDC.64 UR6, c[0x0][0x408] ;  /* 0x0001020000067ab9 */ /* 0x000fe20000000a00 */
[----:B------:R-:W-:-:S04]  /*b980*/  IMAD.WIDE.U32 R4, R136, UR4, RZ ;  /* 0x0000000488047c25 */ /* 0x000fc8000f8e00ff */
[C---:B------:R-:W-:Y:S02]  /*b990*/  IMAD R3, R0.reuse, UR4, RZ ;  /* 0x0000000400037c24 */ /* 0x040fe4000f8e02ff */
[----:B------:R-:W-:Y:S02]  /*b9a0*/  IMAD R7, R0, UR6, RZ ;  /* 0x0000000600077c24 */ /* 0x000fe4000f8e02ff */
[C---:B------:R-:W-:Y:S01]  /*b9b0*/  IMAD R3, R136.reuse, UR5, R3 ;  /* 0x0000000588037c24 */ /* 0x040fe2000f8e0203 */
[----:B------:R-:W-:Y:S01]  /*b9c0*/  ULDC.64 UR4, c[0x0][0x3e8] ;  /* 0x0000fa0000047ab9 */ /* 0x000fe20000000a00 */
[----:B------:R-:W-:Y:S01]  /*b9d0*/  IMAD R7, R136, UR7, R7 ;  /* 0x0000000788077c24 */ /* 0x000fe2000f8e0207 */
[----:B------:R-:W-:Y:S01]  /*b9e0*/  LEA R2, P0, R4, UR4, 0x1 ;  /* 0x0000000404027c11 */ /* 0x000fe2000f8008ff */
[----:B------:R-:W-:Y:S01]  /*b9f0*/  IMAD.WIDE.U32 R26, R136, UR6, RZ ;  /* 0x00000006881a7c25 */ /* 0x000fe2000f8e00ff */
[----:B------:R-:W-:-:S03]  /*ba00*/  ULDC.64 UR6, c[0x0][0x400] ;  /* 0x0001000000067ab9 */ /* 0x000fc60000000a00 */
[----:B------:R-:W-:Y:S01]  /*ba10*/  IMAD.IADD R5, R3, 0x1, R5 ;  /* 0x0000000103057824 */ /* 0x000fe200078e0205 */
[----:B------:R-:W-:Y:S01]  /*ba20*/  LEA R25, P1, R26, UR6, 0x1 ;  /* 0x000000061a197c11 */ /* 0x000fe2000f8208ff */
[----:B------:R-:W-:-:S03]  /*ba30*/  IMAD.IADD R3, R7, 0x1, R27 ;  /* 0x0000000107037824 */ /* 0x000fc600078e021b */
[----:B------:R-:W-:Y:S02]  /*ba40*/  LEA.HI.X R24, R4, UR5, R5, 0x1, P0 ;  /* 0x0000000504187c11 */ /* 0x000fe400080f0c05 */
[----:B------:R-:W-:Y:S02]  /*ba50*/  LEA.HI.X R26, R26, UR7, R3, 0x1, P1 ;  /* 0x000000071a1a7c11 */ /* 0x000fe400088f0c03 */
[----:B--2---:R-:W-:-:S13]  /*ba60*/  R2UR UR8, R30 ;  /* 0x000000001e0872ca */ /* 0x004fda00000e0000 */
[----:B------:R-:W-:-:S06]  /*ba70*/  ULOP3.LUT UP0, URZ, UR8, 0x3ff, URZ, 0xc0, !UPT ;  /* 0x000003ff083f7892 */ /* 0x000fcc000f80c03f */
[----:B------:R-:W-:-:S13]  /*ba80*/  PLOP3.LUT P2, PT, PT, PT, UP0, 0x80, 0x0 ;  /* 0x000000000000781c */ /* 0x000fda0003f4f008 */
        /* <DEDUP_REMOVED lines=8> */
[----:B------:R-:W-:Y:S02]  /*bb10*/  IMAD.U32 R6, RZ, RZ, UR6 ;  /* 0x00000006ff067e24 */ /* 0x000fe4000f8e00ff */
[----:B------:R-:W-:Y:S02]  /*bb20*/  IMAD.U32 R7, RZ, RZ, UR7 ;  /* 0x00000007ff077e24 */ /* 0x000fe4000f8e00ff */
[----:B------:R-:W-:-:S02]  /*bb30*/  IMAD.U32 R10, RZ, RZ, UR4 ;  /* 0x00000004ff0a7e24 */ /* 0x000fc4000f8e00ff */
[----:B------:R-:W-:Y:S02]  /*bb40*/  IMAD.U32 R11, RZ, RZ, UR5 ;  /* 0x00000005ff0b7e24 */ /* 0x000fe4000f8e00ff */
[----:B------:R-:W-:Y:S02]  /*bb50*/  IMAD.MOV.U32 R8, RZ, RZ, 0x70 ;  /* 0x00000070ff087424 */ /* 0x000fe400078e00ff */
[----:B------:R-:W-:Y:S02]  /*bb60*/  IMAD.MOV.U32 R12, RZ, RZ, 0x1 ;  /* 0x00000001ff0c7424 */ /* 0x000fe400078e00ff */
[----:B0-----:R-:W-:-:S07]  /*bb70*/  IMAD.MOV.U32 R13, RZ, RZ, RZ ;  /* 0x000000ffff0d7224 */ /* 0x001fce00078e00ff */
[----:B------:R-:W-:-:S07]  /*bb80*/  LEPC R20, `(.L_x_571) ;  /* 0x000000001014794e */ /* 0x000fce0000000000 */
[----:B-1--4-:R-:W-:Y:S05]  /*bb90*/  CALL.ABS.NOINC R14 ;  /* 0x000000000e007343 */ /* 0x012fea0003c00000 */
.L_x_571:
[----:B------:R-:W-:Y:S01]  /*bba0*/  ULDC.U8 UR4, c[0x0][0x410] ;  /* 0x0001040000047ab9 */ /* 0x000fe20000000000 */
[----:B------:R-:W-:Y:S01]  /*bbb0*/  R2UR UR5, R30 ;  /* 0x000000001e0572ca */ /* 0x000fe200000e0000 */
[----:B------:R-:W-:Y:S01]  /*bbc0*/  BSSY B0, `(.L_x_572) ;  /* 0x00006c4000007945 */ /* 0x000fe20003800000 */
[----:B------:R-:W-:Y:S01]  /*bbd0*/  ISETP.NE.AND P0, PT, RZ, UR4, PT ;  /* 0x00000004ff007c0c */ /* 0x000fe2000bf05270 */
[----:B----4-:R-:W-:Y:S01]  /*bbe0*/  VIADD R31, R219, 0x20 ;  /* 0x00000020db1f7836 */ /* 0x010fe20000000000 */
[----:B------:R-:W-:Y:S01]  /*bbf0*/  SHF.R.U32.HI R20, RZ, 0x3, R224 ;  /* 0x00000003ff147819 */ /* 0x000fe200000116e0 */
[----:B------:R-:W-:Y:S01]  /*bc00*/  IMAD R4, R29, 0x80, R219 ;  /* 0x000000801d047824 */ /* 0x000fe200078e02db */
[----:B------:R-:W-:Y:S02]  /*bc10*/  LOP3.LUT R3, R224, 0x38, R16, 0xf8, !PT ;  /* 0x00000038e0037812 */ /* 0x000fe400078ef810 */
[----:B------:R-:W-:Y:S02]  /*bc20*/  IADD3 R21, R219, 0x60, RZ ;  /* 0x00000060db157810 */ /* 0x000fe40007ffe0ff */
[----:B------:R-:W-:-:S04]  /*bc30*/  LOP3.LUT R3, R228, R3, R20, 0xf6, !PT ;  /* 0x00000003e4037212 */ /* 0x000fc800078ef614 */
[----:B------:R-:W-:Y:S01]  /*bc40*/  LEA R30, R3, UR5, 0x1 ;  /* 0x00000005031e7c11 */ /* 0x000fe2000f8e08ff */
[----:B------:R-:W-:Y:S06]  /*bc50*/  @!P0 BRA `(.L_x_573) ;  /* 0x0000003000a48947 */ /* 0x000fec0003800000 */
[----:B------:R-:W-:-:S03]  /*bc60*/  UMOV UR4, 0xffffffff ;  /* 0xffffffff00047882 */ /* 0x000fc60000000000 */
[----:B------:R-:W-:Y:S05]  /*bc70*/  BRA.DIV UR4, `(.L_x_574) ;  /* 0x000001d2041c7947 */ /* 0x000fea000b800000 */
[----:B------:R0:W1:Y:S04]  /*bc80*/  SHFL.IDX PT, R3, R24, RZ, 0x181f ;  /* 0x00181fff18037589 */ /* 0x00006800000e0000 */
[----:B------:R-:W2:Y:S04]  /*bc90*/  SHFL.IDX PT, R2, R2, RZ, 0x181f ;  /* 0x00181fff02027589 */ /* 0x000ea800000e0000 */
[----:B------:R0:W3:Y:S04]  /*bca0*/  SHFL.IDX PT, R5, R26, RZ, 0x181f ;  /* 0x00181fff1a057589 */ /* 0x0000e800000e0000 */
[----:B------:R0:W4:Y:S02]  /*bcb0*/  SHFL.IDX PT, R14, R25, RZ, 0x181f ;  /* 0x00181fff190e7589 */ /* 0x00012400000e0000 */
.L_x_850:
[----:B------:R-:W5:Y:S01]  /*bcc0*/  LDL R20, [R1+0x70] ;  /* 0x0000700001147983 */ /* 0x000f620000100800 */
[----:B------:R-:W-:Y:S01]  /*bcd0*/  ULDC UR4, c[0x0][0x448] ;  /* 0x0001120000047ab9 */ /* 0x000fe20000000800 */
[----:B------:R-:W-:Y:S01]  /*bce0*/  BSSY B1, `(.L_x_575) ;  /* 0x000003e000017945 */ /* 0x000fe20003800000 */
[----:B------:R-:W-:Y:S01]  /*bcf0*/  IMAD R0, R140, UR4, RZ ;  /* 0x000000048c007c24 */ /* 0x000fe2000f8e02ff */
[----:B------:R-:W-:Y:S02]  /*bd00*/  CS2R R6, SRZ ;  /* 0x0000000000067805 */ /* 0x000fe4000001ff00 */
[----:B------:R-:W-:Y:S02]  /*bd10*/  CS2R R8, SRZ ;  /* 0x0000000000087805 */ /* 0x000fe4000001ff00 */
[----:B------:R-:W-:Y:S02]  /*bd20*/  CS2R R10, SRZ ;  /* 0x00000000000a7805 */ /* 0x000fe4000001ff00 */
[----:B------:R-:W-:-:S02]  /*bd30*/  CS2R R12, SRZ ;  /* 0x00000000000c7805 */ /* 0x000fc4000001ff00 */
[----:B------:R-:W-:Y:S01]  /*bd40*/  ISETP.GE.AND P0, PT, R4, R0, PT ;  /* 0x000000000400720c */ /* 0x000fe20003f06270 */
[----:B------:R-:W-:Y:S01]  /*bd50*/  IMAD R0, R29, -0x80, R0 ;  /* 0xffffff801d007824 */ /* 0x000fe200078e0200 */
[----:B0-----:R-:W-:Y:S02]  /*bd60*/  CS2R R24, SRZ ;  /* 0x0000000000187805 */ /* 0x001fe4000001ff00 */
[----:B------:R-:W-:Y:S02]  /*bd70*/  CS2R R26, SRZ ;  /* 0x00000000001a7805 */ /* 0x000fe4000001ff00 */
[----:B------:R-:W-:Y:S02]  /*bd80*/  CS2R R32, SRZ ;  /* 0x0000000000207805 */ /* 0x000fe4000001ff00 */
[----:B------:R-:W-:Y:S02]  /*bd90*/  CS2R R34, SRZ ;  /* 0x0000000000227805 */ /* 0x000fe4000001ff00 */
[----:B-----5:R-:W-:-:S04]  /*bda0*/  LEA.HI R15, R20, R20, RZ, 0x1 ;  /* 0x00000014140f7211 */ /* 0x020fc800078f08ff */
[----:B------:R-:W-:-:S05]  /*bdb0*/  LOP3.LUT R15, R15, 0xfffffffe, RZ, 0xc0, !PT ;  /* 0xfffffffe0f0f7812 */ /* 0x000fca00078ec0ff */
[----:B------:R-:W-:Y:S01]  /*bdc0*/  IMAD.IADD R29, R20, 0x1, -R15 ;  /* 0x00000001141d7824 */ /* 0x000fe200078e0a0f */
[----:B------:R-:W-:Y:S06]  /*bdd0*/  @P0 BRA `(.L_x_576) ;  /* 0x0000000000b80947 */ /* 0x000fec0003800000 */
[----:B------:R-:W-:Y:S01]  /*bde0*/  ULDC UR4, c[0x0][0x3f4] ;  /* 0x0000fd0000047ab9 */ /* 0x000fe20000000800 */
[C---:B------:R-:W-:Y:S01]  /*bdf0*/  IMAD.SHL.U32 R41, R221.reuse, 0x2, RZ ;  /* 0x00000002dd297824 */ /* 0x040fe200078e00ff */
[----:B------:R-:W-:Y:S01]  /*be00*/  ISETP.GE.AND P2, PT, R221, UR4, PT ;  /* 0x00000004dd007c0c */ /* 0x000fe2000bf46270 */
[C---:B------:R-:W-:Y:S01]  /*be10*/  IMAD.SHL.U32 R45, R220.reuse, 0x2, RZ ;  /* 0x00000002dc2d7824 */ /* 0x040fe200078e00ff */
[----:B------:R-:W-:Y:S01]  /*be20*/  ISETP.GE.AND P1, PT, R220, UR4, PT ;  /* 0x00000004dc007c0c */ /* 0x000fe2000bf26270 */
[C---:B------:R-:W-:Y:S01]  /*be30*/  IMAD.SHL.U32 R49, R222.reuse, 0x2, RZ ;  /* 0x00000002de317824 */ /* 0x040fe200078e00ff */
[----:B------:R-:W-:Y:S02]  /*be40*/  ISETP.GE.AND P0, PT, R222, UR4, PT ;  /* 0x00000004de007c0c */ /* 0x000fe4000bf06270 */
[----:B------:R-:W-:Y:S02]  /*be50*/  CS2R R12, SRZ ;  /* 0x00000000000c7805 */ /* 0x000fe4000001ff00 */
[----:B------:R-:W-:-:S02]  /*be60*/  SHF.R.S32.HI R4, RZ, 0x1f, R221 ;  /* 0x0000001fff047819 */ /* 0x000fc400000114dd */
[----:B------:R-:W-:Y:S02]  /*be70*/  CS2R R34, SRZ ;  /* 0x0000000000227805 */ /* 0x000fe4000001ff00 */
[----:B------:R-:W-:Y:S02]  /*be80*/  ISETP.GE.AND P3, PT, R214, UR4, PT ;  /* 0x00000004d6007c0c */ /* 0x000fe4000bf66270 */
[----:B------:R-:W-:Y:S02]  /*be90*/  CS2R R10, SRZ ;  /* 0x00000000000a7805 */ /* 0x000fe4000001ff00 */
[----:B------:R-:W-:Y:S01]  /*bea0*/  SHF.R.S32.HI R9, RZ, 0x1f, R220 ;  /* 0x0000001fff097819 */ /* 0x000fe200000114dc */
[----:B------:R-:W-:Y:S01]  /*beb0*/  ULDC.64 UR6, c[0x0][0x208] ;  /* 0x0000820000067ab9 */ /* 0x000fe20000000a00 */
[----:B------:R-:W-:Y:S02]  /*bec0*/  SHF.L.U64.HI R4, R221, 0x1, R4 ;  /* 0x00000001dd047819 */ /* 0x000fe40000010204 */
[----:B--2---:R-:W-:-:S02]  /*bed0*/  @!P2 IADD3 R38, P4, R2, R41, RZ ;  /* 0x000000290226a210 */ /* 0x004fc40007f9e0ff */
[----:B----4-:R-:W-:Y:S02]  /*bee0*/  @!P2 IADD3 R40, P6, R14, R41, RZ ;  /* 0x000000290e28a210 */ /* 0x010fe40007fde0ff */
[----:B------:R-:W-:Y:S01]  /*bef0*/  SHF.L.U64.HI R8, R220, 0x1, R9 ;  /* 0x00000001dc087819 */ /* 0x000fe20000010209 */
[--C-:B-1----:R-:W-:Y:S01]  /*bf00*/  @!P2 IMAD.X R39, R3, 0x1, R4.reuse, P4 ;  /* 0x000000010327a824 */ /* 0x102fe200020e0604 */
[-C--:B------:R-:W-:Y:S01]  /*bf10*/  @!P1 IADD3 R42, P5, R2, R45.reuse, RZ ;  /* 0x0000002d022a9210 */ /* 0x080fe20007fbe0ff */
[----:B---3--:R-:W-:Y:S01]  /*bf20*/  @!P2 IMAD.X R41, R5, 0x1, R4, P6 ;  /* 0x000000010529a824 */ /* 0x008fe200030e0604 */
[----:B------:R-:W-:Y:S01]  /*bf30*/  SHF.R.S32.HI R7, RZ, 0x1f, R222 ;  /* 0x0000001fff077819 */ /* 0x000fe200000114de */
[----:B------:R-:W-:Y:S01]  /*bf40*/  @!P3 IMAD.MOV.U32 R4, RZ, RZ, R14 ;  /* 0x000000ffff04b224 */ /* 0x000fe200078e000e */
[----:B------:R-:W-:Y:S01]  /*bf50*/  @!P1 IADD3 R44, P4, R14, R45, RZ ;  /* 0x0000002d0e2c9210 */ /* 0x000fe20007f9e0ff */
[----:B------:R-:W-:Y:S01]  /*bf60*/  @!P1 IMAD.X R43, R3, 0x1, R8, P5 ;  /* 0x00000001032b9824 */ /* 0x000fe200028e0608 */
[----:B------:R-:W-:-:S02]  /*bf70*/  SHF.L.U64.HI R6, R222, 0x1, R7 ;  /* 0x00000001de067819 */ /* 0x000fc40000010207 */
[----:B------:R-:W-:Y:S02]  /*bf80*/  CS2R R32, SRZ ;  /* 0x0000000000207805 */ /* 0x000fe4000001ff00 */
[-C--:B------:R-:W-:Y:S01]  /*bf90*/  @!P0 IADD3 R46, P6, R2, R49.reuse, RZ ;  /* 0x00000031022e8210 */ /* 0x080fe20007fde0ff */
[----:B------:R-:W-:Y:S01]  /*bfa0*/  @!P1 IMAD.X R45, R5, 0x1, R8, P4 ;  /* 0x00000001052d9824 */ /* 0x000fe200020e0608 */
[----:B------:R-:W-:Y:S02]  /*bfb0*/  @!P0 IADD3 R48, P5, R14, R49, RZ ;  /* 0x000000310e308210 */ /* 0x000fe40007fbe0ff */
[----:B------:R-:W-:Y:S02]  /*bfc0*/  CS2R R8, SRZ ;  /* 0x0000000000087805 */ /* 0x000fe4000001ff00 */
[----:B------:R-:W-:Y:S01]  /*bfd0*/  CS2R R26, SRZ ;  /* 0x00000000001a7805 */ /* 0x000fe2000001ff00 */
[----:B------:R-:W-:Y:S01]  /*bfe0*/  @!P0 IMAD.X R47, R3, 0x1, R6, P6 ;  /* 0x00000001032f8824 */ /* 0x000fe200030e0606 */
[----:B------:R-:W-:-:S02]  /*bff0*/  @!P0 IADD3.X R49, R5, R6, RZ, P5, !PT ;  /* 0x0000000605318210 */ /* 0x000fc40002ffe4ff */
[----:B------:R-:W-:Y:S02]  /*c000*/  CS2R R6, SRZ ;  /* 0x0000000000067805 */ /* 0x000fe4000001ff00 */
[----:B------:R-:W-:Y:S01]  /*c010*/  CS2R R24, SRZ ;  /* 0x0000000000187805 */ /* 0x000fe2000001ff00 */
[C---:B------:R-:W-:Y:S01]  /*c020*/  @!P3 IMAD.WIDE R14, R214.reuse, 0x2, R2 ;  /* 0x00000002d60eb825 */ /* 0x040fe200078e0202 */
[----:B------:R0:W5:Y:S03]  /*c030*/  @!P2 LD.E.64 R10, desc[UR6][R38.64] ;  /* 0x00000006260aa980 */ /* 0x000166000c101b00 */
[----:B------:R-:W-:Y:S01]  /*c040*/  @!P3 IMAD.WIDE R36, R214, 0x2, R4 ;  /* 0x00000002d624b825 */ /* 0x000fe200078e0204 */
[----:B------:R0:W5:Y:S04]  /*c050*/  @!P3 LD.E.64 R12, desc[UR6][R14.64] ;  /* 0x000000060e0cb980 */ /* 0x000168000c101b00 */
[----:B------:R0:W5:Y:S04]  /*c060*/  @!P3 LD.E.64 R34, desc[UR6][R36.64] ;  /* 0x000000062422b980 */ /* 0x000168000c101b00 */
[----:B------:R0:W5:Y:S04]  /*c070*/  @!P2 LD.E.64 R32, desc[UR6][R40.64] ;  /* 0x000000062820a980 */ /* 0x000168000c101b00 */
[----:B------:R0:W5:Y:S04]  /*c080*/  @!P1 LD.E.64 R8, desc[UR6][R42.64] ;  /* 0x000000062a089980 */ /* 0x000168000c101b00 */
[----:B------:R0:W5:Y:S04]  /*c090*/  @!P1 LD.E.64 R26, desc[UR6][R44.64] ;  /* 0x000000062c1a9980 */ /* 0x000168000c101b00 */
[----:B------:R0:W5:Y:S04]  /*c0a0*/  @!P0 LD.E.64 R6, desc[UR6][R46.64] ;  /* 0x000000062e068980 */ /* 0x000168000c101b00 */
[----:B------:R0:W5:Y:S02]  /*c0b0*/  @!P0 LD.E.64 R24, desc[UR6][R48.64] ;  /* 0x0000000630188980 */ /* 0x000164000c101b00 */
.L_x_576:
[----:B------:R-:W-:Y:S05]  /*c0c0*/  BSYNC B1 ;  /* 0x0000000000017941 */ /* 0x000fea0003800000 */
.L_x_575:
[----:B-1----:R-:W-:Y:S01]  /*c0d0*/  SHF.L.U32 R3, R29, 0x1f, RZ ;  /* 0x0000001f1d037819 */ /* 0x002fe200000006ff */
[--C-:B-----5:R-:W-:Y:S01]  /*c0e0*/  IMAD.MOV.U32 R20, RZ, RZ, R13.reuse ;  /* 0x000000ffff147224 */ /* 0x120fe200078e000d */
[--C-:B0-----:R-:W-:Y:S01]  /*c0f0*/  SHF.R.U64 R48, R12, 0x10, R13.reuse ;  /* 0x000000100c307819 */ /* 0x101fe2000000120d */
[----:B------:R-:W-:Y:S01]  /*c100*/  IMAD.MOV.U32 R15, RZ, RZ, R12 ;  /* 0x000000ffff0f7224 */ /* 0x000fe200078e000c */
[----:B------:R-:W0:Y:S01]  /*c110*/  SYNCS.PHASECHK.TRANS64.TRYWAIT P0, [R22+URZ+0x38800], R3 ;  /* 0x03880003160075a7 */ /* 0x000e22000800017f */
[----:B------:R-:W-:Y:S01]  /*c120*/  SHF.R.U32.HI R51, RZ, 0x10, R13 ;  /* 0x00000010ff337819 */ /* 0x000fe2000001160d */
[----:B------:R-:W-:Y:S01]  /*c130*/  IMAD.MOV.U32 R13, RZ, RZ, R10 ;  /* 0x000000ffff0d7224 */ /* 0x000fe200078e000a */
[----:B------:R-:W-:Y:S01]  /*c140*/  SHF.R.U64 R46, R10, 0x10, R11 ;  /* 0x000000100a2e7819 */ /* 0x000fe2000000120b */
[----:B--2---:R-:W-:Y:S01]  /*c150*/  IMAD.MOV.U32 R2, RZ, RZ, R6 ;  /* 0x000000ffff027224 */ /* 0x004fe200078e0006 */
[--C-:B------:R-:W-:Y:S01]  /*c160*/  SHF.R.U64 R45, R6, 0x10, R7.reuse ;  /* 0x00000010062d7819 */ /* 0x100fe20000001207 */
[--C-:B------:R-:W-:Y:S01]  /*c170*/  IMAD.MOV.U32 R4, RZ, RZ, R7.reuse ;  /* 0x000000ffff047224 */ /* 0x100fe200078e0007 */
[----:B------:R-:W-:Y:S01]  /*c180*/  SHF.R.U32.HI R43, RZ, 0x10, R7 ;  /* 0x00000010ff2b7819 */ /* 0x000fe20000011607 */
[----:B----4-:R-:W-:Y:S01]  /*c190*/  IMAD.MOV.U32 R14, RZ, RZ, R11 ;  /* 0x000000ffff0e7224 */ /* 0x010fe200078e000b */
[----:B------:R-:W-:Y:S01]  /*c1a0*/  SHF.R.U64 R40, R32, 0x10, R33 ;  /* 0x0000001020287819 */ /* 0x000fe20000001221 */
[----:B---3--:R-:W-:Y:S01]  /*c1b0*/  IMAD.MOV.U32 R5, RZ, RZ, R8 ;  /* 0x000000ffff057224 */ /* 0x008fe200078e0008 */
[----:B------:R-:W-:Y:S01]  /*c1c0*/  SHF.R.U32.HI R49, RZ, 0x10, R11 ;  /* 0x00000010ff317819 */ /* 0x000fe2000001160b */
[--C-:B------:R-:W-:Y:S01]  /*c1d0*/  IMAD.MOV.U32 R10, RZ, RZ, R9.reuse ;  /* 0x000000ffff0a7224 */ /* 0x100fe200078e0009 */
[--C-:B------:R-:W-:Y:S01]  /*c1e0*/  SHF.R.U64 R44, R8, 0x10, R9.reuse ;  /* 0x00000010082c7819 */ /* 0x100fe20000001209 */
[----:B------:R-:W-:Y:S01]  /*c1f0*/  IMAD.MOV.U32 R36, RZ, RZ, R34 ;  /* 0x000000ffff247224 */ /* 0x000fe200078e0022 */
[----:B------:R-:W-:Y:S01]  /*c200*/  SHF.R.U32.HI R47, RZ, 0x10, R9 ;  /* 0x00000010ff2f7819 */ /* 0x000fe20000011609 */
[--C-:B------:R-:W-:Y:S01]  /*c210*/  IMAD.MOV.U32 R37, RZ, RZ, R35.reuse ;  /* 0x000000ffff257224 */ /* 0x100fe200078e0023 */
[--C-:B------:R-:W-:Y:S01]  /*c220*/  SHF.R.U64 R41, R34, 0x10, R35.reuse ;  /* 0x0000001022297819 */ /* 0x100fe20000001223 */
[----:B------:R-:W-:Y:S01]  /*c230*/  IMAD.MOV.U32 R7, RZ, RZ, R32 ;  /* 0x000000ffff077224 */ /* 0x000fe200078e0020 */
[----:B------:R-:W-:Y:S01]  /*c240*/  SHF.R.U32.HI R42, RZ, 0x10, R35 ;  /* 0x00000010ff2a7819 */ /* 0x000fe20000011623 */
[--C-:B------:R-:W-:Y:S01]  /*c250*/  IMAD.MOV.U32 R29, RZ, RZ, R33.reuse ;  /* 0x000000ffff1d7224 */ /* 0x100fe200078e0021 */
[----:B------:R-:W-:Y:S01]  /*c260*/  SHF.R.U32.HI R38, RZ, 0x10, R33 ;  /* 0x00000010ff267819 */ /* 0x000fe20000011621 */
[----:B------:R-:W-:Y:S01]  /*c270*/  BSSY B1, `(.L_x_577) ;  /* 0x0000018000017945 */ /* 0x000fe20003800000 */
[----:B------:R-:W-:Y:S01]  /*c280*/  VIMNMX R32, R0, 0x80, PT ;  /* 0x0000008000207848 */ /* 0x000fe20003fe0100 */
[----:B------:R-:W-:Y:S01]  /*c290*/  IMAD.MOV.U32 R6, RZ, RZ, R24 ;  /* 0x000000ffff067224 */ /* 0x000fe200078e0018 */
[--C-:B------:R-:W-:Y:S01]  /*c2a0*/  SHF.R.U64 R35, R24, 0x10, R25.reuse ;  /* 0x0000001018237819 */ /* 0x100fe20000001219 */
[--C-:B------:R-:W-:Y:S01]  /*c2b0*/  IMAD.MOV.U32 R8, RZ, RZ, R25.reuse ;  /* 0x000000ffff087224 */ /* 0x100fe200078e0019 */
[----:B------:R-:W-:Y:S01]  /*c2c0*/  SHF.R.U32.HI R33, RZ, 0x10, R25 ;  /* 0x00000010ff217819 */ /* 0x000fe20000011619 */
[----:B------:R-:W-:Y:S01]  /*c2d0*/  IMAD.MOV.U32 R12, RZ, RZ, R27 ;  /* 0x000000ffff0c7224 */ /* 0x000fe200078e001b */
[----:B------:R-:W-:-:S02]  /*c2e0*/  MOV R11, R26 ;  /* 0x0000001a000b7202 */ /* 0x000fc40000000f00 */
[--C-:B------:R-:W-:Y:S02]  /*c2f0*/  SHF.R.U64 R34, R26, 0x10, R27.reuse ;  /* 0x000000101a227819 */ /* 0x100fe4000000121b */
[----:B------:R-:W-:Y:S02]  /*c300*/  SHF.R.U32.HI R39, RZ, 0x10, R27 ;  /* 0x00000010ff277819 */ /* 0x000fe4000001161b */
[----:B------:R-:W-:Y:S02]  /*c310*/  PRMT R24, R15, 0x5410, R48 ;  /* 0x000054100f187816 */ /* 0x000fe40000000030 */
[----:B------:R-:W-:Y:S02]  /*c320*/  PRMT R25, R20, 0x5410, R51 ;  /* 0x0000541014197816 */ /* 0x000fe40000000033 */
[----:B------:R-:W-:Y:S02]  /*c330*/  PRMT R0, R2, 0x5410, R45 ;  /* 0x0000541002007816 */ /* 0x000fe4000000002d */
[----:B------:R-:W-:-:S02]  /*c340*/  PRMT R13, R13, 0x5410, R46 ;  /* 0x000054100d0d7816 */ /* 0x000fc4000000002e */
[----:B------:R-:W-:Y:S02]  /*c350*/  PRMT R14, R14, 0x5410, R49 ;  /* 0x000054100e0e7816 */ /* 0x000fe40000000031 */
[----:B------:R-:W-:Y:S02]  /*c360*/  PRMT R9, R5, 0x5410, R44 ;  /* 0x0000541005097816 */ /* 0x000fe4000000002c */
[----:B------:R-:W-:Y:S02]  /*c370*/  ISETP.GE.AND P1, PT, R219, R32, PT ;  /* 0x00000020db00720c */ /* 0x000fe40003f26270 */
[----:B------:R-:W-:Y:S02]  /*c380*/  PRMT R10, R10, 0x5410, R47 ;  /* 0x000054100a0a7816 */ /* 0x000fe4000000002f */
[----:B------:R-:W-:Y:S02]  /*c390*/  PRMT R2, R4, 0x5410, R43 ;  /* 0x0000541004027816 */ /* 0x000fe4000000002b */
[----:B------:R-:W-:-:S02]  /*c3a0*/  PRMT R26, R36, 0x5410, R41 ;  /* 0x00005410241a7816 */ /* 0x000fc40000000029 */
[----:B------:R-:W-:Y:S02]  /*c3b0*/  PRMT R27, R37, 0x5410, R42 ;  /* 0x00005410251b7816 */ /* 0x000fe4000000002a */
[----:B------:R-:W-:Y:S02]  /*c3c0*/  PRMT R15, R7, 0x5410, R40 ;  /* 0x00005410070f7816 */ /* 0x000fe40000000028 */
[----:B------:R-:W-:Y:S01]  /*c3d0*/  PRMT R20, R29, 0x5410, R38 ;  /* 0x000054101d147816 */ /* 0x000fe20000000026 */
[----:B0-----:R-:W-:Y:S06]  /*c3e0*/  @!P0 BRA `(.L_x_578) ;  /* 0x000001c800b08947 */ /* 0x001fec0003800000 */
.L_x_851:
[----:B------:R-:W-:Y:S05]  /*c3f0*/  BSYNC B1 ;  /* 0x0000000000017941 */ /* 0x000fea0003800000 */
.L_x_577:
[----:B------:R-:W-:Y:S01]  /*c400*/  BSSY B1, `(.L_x_579) ;  /* 0x00000ad000017945 */ /* 0x000fe20003800000 */
[----:B------:R-:W-:Y:S02]  /*c410*/  PRMT R11, R11, 0x5410, R34 ;  /* 0x000054100b0b7816 */ /* 0x000fe40000000022 */
[----:B------:R-:W-:Y:S02]  /*c420*/  PRMT R12, R12, 0x5410, R39 ;  /* 0x000054100c0c7816 */ /* 0x000fe40000000027 */
[----:B0-----:R-:W-:Y:S02]  /*c430*/  PRMT R3, R6, 0x5410, R35 ;  /* 0x0000541006037816 */ /* 0x001fe40000000023 */
[----:B------:R-:W-:Y:S01]  /*c440*/  PRMT R8, R8, 0x5410, R33 ;  /* 0x0000541008087816 */ /* 0x000fe20000000021 */
[----:B------:R-:W-:Y:S06]  /*c450*/  @P1 BRA `(.L_x_580) ;  /* 0x00000008009c1947 */ /* 0x000fec0003800000 */
[----:B------:R-:W0:Y:S01]  /*c460*/  LDC R5, c[0x0][0x3f4] ;  /* 0x0000fd00ff057b82 */ /* 0x000e220000000800 */
[----:B------:R-:W-:Y:S01]  /*c470*/  BSSY B2, `(.L_x_581) ;  /* 0x000002c000027945 */ /* 0x000fe20003800000 */
[-C--:B0-----:R-:W-:Y:S02]  /*c480*/  ISETP.GE.AND P0, PT, R214, R5.reuse, PT ;  /* 0x00000005d600720c */ /* 0x081fe40003f06270 */
[-C--:B------:R-:W-:Y:S02]  /*c490*/  ISETP.GE.AND P1, PT, R221, R5.reuse, PT ;  /* 0x00000005dd00720c */ /* 0x080fe40003f26270 */
[-C--:B------:R-:W-:Y:S02]  /*c4a0*/  ISETP.GE.AND P2, PT, R220, R5.reuse, PT ;  /* 0x00000005dc00720c */ /* 0x080fe40003f46270 */
[----:B------:R-:W-:-:S07]  /*c4b0*/  ISETP.GE.AND P3, PT, R222, R5, PT ;  /* 0x00000005de00720c */ /* 0x000fce0003f66270 */
[----:B------:R-:W-:Y:S06]  /*c4c0*/  @P0 BRA `(.L_x_582) ;  /* 0x0000000000980947 */ /* 0x000fec0003800000 */
[----:B------:R-:W0:Y:S01]  /*c4d0*/  LDS.128 R4, [R30] ;  /* 0x000000001e047984 */ /* 0x000e220000000c00 */
[C---:B------:R-:W-:Y:S01]  /*c4e0*/  IMAD.U32 R37, R26.reuse, 0x10000, RZ ;  /* 0x000100001a257824 */ /* 0x040fe200078e00ff */
[----:B------:R-:W-:Y:S01]  /*c4f0*/  LOP3.LUT R40, R26, 0xffff0000, RZ, 0xc0, !PT ;  /* 0xffff00001a287812 */ /* 0x000fe200078ec0ff */
[C---:B------:R-:W-:Y:S01]  /*c500*/  IMAD.U32 R36, R24.reuse, 0x10000, RZ ;  /* 0x0001000018247824 */ /* 0x040fe200078e00ff */
[----:B------:R-:W-:Y:S01]  /*c510*/  LOP3.LUT R38, R24, 0xffff0000, RZ, 0xc0, !PT ;  /* 0xffff000018267812 */ /* 0x000fe200078ec0ff */
[C---:B0-----:R-:W-:Y:S01]  /*c520*/  IMAD.U32 R29, R4.reuse, 0x10000, RZ ;  /* 0x00010000041d7824 */ /* 0x041fe200078e00ff */
[----:B------:R-:W-:Y:S01]  /*c530*/  LOP3.LUT R4, R4, 0xffff0000, RZ, 0xc0, !PT ;  /* 0xffff000004047812 */ /* 0x000fe200078ec0ff */
[C---:B------:R-:W-:Y:S01]  /*c540*/  IMAD.U32 R33, R5.reuse, 0x10000, RZ ;  /* 0x0001000005217824 */ /* 0x040fe200078e00ff */
[----:B------:R-:W-:Y:S01]  /*c550*/  LOP3.LUT R5, R5, 0xffff0000, RZ, 0xc0, !PT ;  /* 0xffff000005057812 */ /* 0x000fe200078ec0ff */
[C---:B------:R-:W-:Y:S01]  /*c560*/  IMAD.U32 R34, R6.reuse, 0x10000, RZ ;  /* 0x0001000006227824 */ /* 0x040fe200078e00ff */
[----:B------:R-:W-:Y:S01]  /*c570*/  LOP3.LUT R6, R6, 0xffff0000, RZ, 0xc0, !PT ;  /* 0xffff000006067812 */ /* 0x000fe200078ec0ff */
[C---:B------:R-:W-:Y:S01]  /*c580*/  FMUL.FTZ R42, R4.reuse, R37 ;  /* 0x00000025042a7220 */ /* 0x040fe20000410000 */
[----:B------:R-:W-:Y:S01]  /*c590*/  FMUL.FTZ R4, R4, R36 ;  /* 0x0000002404047220 */ /* 0x000fe20000410000 */
[----:B------:R-:W-:-:S02]  /*c5a0*/  IMAD.U32 R35, R7, 0x10000, RZ ;  /* 0x0001000007237824 */ /* 0x000fc400078e00ff */
[----:B------:R-:W-:Y:S01]  /*c5b0*/  FMUL.FTZ R44, R5, R40 ;  /* 0x00000028052c7220 */ /* 0x000fe20000410000 */
[C---:B------:R-:W-:Y:S01]  /*c5c0*/  FFMA.FTZ R42, R29.reuse, R36, -R42 ;  /* 0x000000241d2a7223 */ /* 0x040fe2000001082a */
[----:B------:R-:W-:Y:S01]  /*c5d0*/  FFMA.FTZ R37, R29, R37, R4 ;  /* 0x000000251d257223 */ /* 0x000fe20000010004 */
[----:B------:R-:W-:Y:S01]  /*c5e0*/  LOP3.LUT R7, R7, 0xffff0000, RZ, 0xc0, !PT ;  /* 0xffff000007077812 */ /* 0x000fe200078ec0ff */
[-C--:B------:R-:W-:Y:S01]  /*c5f0*/  FMUL.FTZ R46, R5, R38.reuse ;  /* 0x00000026052e7220 */ /* 0x080fe20000410000 */
[C---:B------:R-:W-:Y:S01]  /*c600*/  LOP3.LUT R36, R27.reuse, 0xffff0000, RZ, 0xc0, !PT ;  /* 0xffff00001b247812 */ /* 0x040fe200078ec0ff */
[----:B------:R-:W-:Y:S01]  /*c610*/  IMAD.U32 R29, R27, 0x10000, RZ ;  /* 0x000100001b1d7824 */ /* 0x000fe200078e00ff */
[C---:B------:R-:W-:Y:S01]  /*c620*/  LOP3.LUT R4, R25.reuse, 0xffff0000, RZ, 0xc0, !PT ;  /* 0xffff000019047812 */ /* 0x040fe200078ec0ff */
[----:B------:R-:W-:Y:S02]  /*c630*/  IMAD.U32 R5, R25, 0x10000, RZ ;  /* 0x0001000019057824 */ /* 0x000fe400078e00ff */
[C---:B------:R-:W-:Y:S01]  /*c640*/  FFMA.FTZ R44, R33.reuse, R38, -R44 ;  /* 0x00000026212c7223 */ /* 0x040fe2000001082c */
[----:B------:R-:W-:Y:S01]  /*c650*/  FFMA.FTZ R33, R33, R40, R46 ;  /* 0x0000002821217223 */ /* 0x000fe2000001002e */
[C---:B------:R-:W-:Y:S01]  /*c660*/  FMUL.FTZ R39, R6.reuse, R29 ;  /* 0x0000001d06277220 */ /* 0x040fe20000410000 */
[-C--:B------:R-:W-:Y:S01]  /*c670*/  FMUL.FTZ R38, R6, R5.reuse ;  /* 0x0000000506267220 */ /* 0x080fe20000410000 */
[C---:B------:R-:W-:Y:S01]  /*c680*/  FMUL.FTZ R40, R7.reuse, R36 ;  /* 0x0000002407287220 */ /* 0x040fe20000410000 */
[-C--:B------:R-:W-:Y:S01]  /*c690*/  FMUL.FTZ R41, R7, R4.reuse ;  /* 0x0000000407297220 */ /* 0x080fe20000410000 */
[C---:B------:R-:W-:Y:S01]  /*c6a0*/  FFMA.FTZ R6, R34.reuse, R5, -R39 ;  /* 0x0000000522067223 */ /* 0x040fe20000010827 */
[----:B------:R-:W-:Y:S01]  /*c6b0*/  FFMA.FTZ R29, R34, R29, R38 ;  /* 0x0000001d221d7223 */ /* 0x000fe20000010026 */
[C---:B------:R-:W-:Y:S01]  /*c6c0*/  FFMA.FTZ R7, R35.reuse, R4, -R40 ;  /* 0x0000000423077223 */ /* 0x040fe20000010828 */
[----:B------:R-:W-:Y:S01]  /*c6d0*/  FFMA.FTZ R36, R35, R36, R41 ;  /* 0x0000002423247223 */ /* 0x000fe20000010029 */
[----:B------:R-:W-:-:S02]  /*c6e0*/  F2FP.BF16.F32.PACK_AB R4, R37, R42 ;  /* 0x0000002a2504723e */ /* 0x000fc400000010ff */
[----:B------:R-:W-:Y:S02]  /*c6f0*/  F2FP.BF16.F32.PACK_AB R5, R33, R44 ;  /* 0x0000002c2105723e */ /* 0x000fe400000010ff */
[----:B------:R-:W-:Y:S02]  /*c700*/  F2FP.BF16.F32.PACK_AB R6, R29, R6 ;  /* 0x000000061d06723e */ /* 0x000fe400000010ff */
[----:B------:R-:W-:-:S05]  /*c710*/  F2FP.BF16.F32.PACK_AB R7, R36, R7 ;  /* 0x000000072407723e */ /* 0x000fca00000010ff */
[----:B------:R0:W-:Y:S02]  /*c720*/  STS.128 [R30], R4 ;  /* 0x000000041e007388 */ /* 0x0001e40000000c00 */
.L_x_582:
[----:B------:R-:W-:Y:S05]  /*c730*/  BSYNC B2 ;  /* 0x0000000000027941 */ /* 0x000fea0003800000 */
.L_x_581:
[----:B------:R-:W-:Y:S04]  /*c740*/  BSSY B2, `(.L_x_583) ;  /* 0x0000028000027945 */ /* 0x000fe80003800000 */
[----:B------:R-:W-:Y:S05]  /*c750*/  @P1 BRA `(.L_x_584) ;  /* 0x0000000000981947 */ /* 0x000fea0003800000 */
[----:B0-----:R-:W0:Y:S01]  /*c760*/  LDS.128 R4, [R30+0x4000] ;  /* 0x004000001e047984 */ /* 0x001e220000000c00 */
[C---:B------:R-:W-:Y:S01]  /*c770*/  IMAD.U32 R37, R15.reuse, 0x10000, RZ ;  /* 0x000100000f257824 */ /* 0x040fe200078e00ff */
[----:B------:R-:W-:Y:S01]  /*c780*/  LOP3.LUT R40, R15, 0xffff0000, RZ, 0xc0, !PT ;  /* 0xffff00000f287812 */ /* 0x000fe200078ec0ff */
[C---:B------:R-:W-:Y:S01]  /*c790*/  IMAD.U32 R36, R13.reuse, 0x10000, RZ ;  /* 0x000100000d247824 */ /* 0x040fe200078e00ff */
[----:B------:R-:W-:Y:S01]  /*c7a0*/  LOP3.LUT R38, R13, 0xffff0000, RZ, 0xc0, !PT ;  /* 0xffff00000d267812 */ /* 0x000fe200078ec0ff */
[C---:B0-----:R-:W-:Y:S01]  /*c7b0*/  IMAD.U32 R29, R4.reuse, 0x10000, RZ ;  /* 0x00010000041d7824 */ /* 0x041fe200078e00ff */
[----:B------:R-:W-:Y:S01]  /*c7c0*/  LOP3.LUT R4, R4, 0xffff0000, RZ, 0xc0, !PT ;  /* 0xffff000004047812 */ /* 0x000fe200078ec0ff */
[----:B------:R-:W-:Y:S01]  /*c7d0*/  IMAD.U32 R34, R6, 0x10000, RZ ;  /* 0x0001000006227824 */ /* 0x000fe200078e00ff */
[----:B------:R-:W-:Y:S01]  /*c7e0*/  SHF.L.U32 R33, R5, 0x10, RZ ;  /* 0x0000001005217819 */ /* 0x000fe200000006ff */
[----:B------:R-:W-:Y:S01]  /*c7f0*/  IMAD.U32 R35, R7, 0x10000, RZ ;  /* 0x0001000007237824 */ /* 0x000fe200078e00ff */
[----:B------:R-:W-:Y:S01]  /*c800*/  LOP3.LUT R5, R5, 0xffff0000, RZ, 0xc0, !PT ;  /* 0xffff000005057812 */ /* 0x000fe200078ec0ff */
[C---:B------:R-:W-:Y:S01]  /*c810*/  FMUL.FTZ R42, R4.reuse, R37 ;  /* 0x00000025042a7220 */ /* 0x040fe20000410000 */
[----:B------:R-:W-:Y:S01]  /*c820*/  FMUL.FTZ R4, R4, R36 ;  /* 0x0000002404047220 */ /* 0x000fe20000410000 */
[----:B------:R-:W-:-:S02]  /*c830*/  LOP3.LUT R6, R6, 0xffff0000, RZ, 0xc0, !PT ;  /* 0xffff000006067812 */ /* 0x000fc400078ec0ff */
        /* <DEDUP_REMOVED lines=23> */
[----:B------:R1:W-:Y:S02]  /*c9b0*/  STS.128 [R30+0x4000], R4 ;  /* 0x004000041e007388 */ /* 0x0003e40000000c00 */
.L_x_584:
[----:B------:R-:W-:Y:S05]  /*c9c0*/  BSYNC B2 ;  /* 0x0000000000027941 */ /* 0x000fea0003800000 */
.L_x_583:
[----:B------:R-:W-:Y:S04]  /*c9d0*/  BSSY B2, `(.L_x_585) ;  /* 0x0000028000027945 */ /* 0x000fe80003800000 */
[----:B------:R-:W-:Y:S05]  /*c9e0*/  @P2 BRA `(.L_x_586) ;  /* 0x0000000000982947 */ /* 0x000fea0003800000 */
[----:B01----:R-:W0:Y:S01]  /*c9f0*/  LDS.128 R4, [R30+0x8000] ;  /* 0x008000001e047984 */ /* 0x003e220000000c00 */
        /* <DEDUP_REMOVED lines=18> */
[----:B------:R-:W-:Y:S01]  /*cb20*/  SHF.L.U32 R29, R12, 0x10, RZ ;  /* 0x000000100c1d7819 */ /* 0x000fe200000006ff */
[----:B------:R-:W-:Y:S01]  /*cb30*/  IMAD.U32 R5, R10, 0x10000, RZ ;  /* 0x000100000a057824 */ /* 0x000fe200078e00ff */
[----:B------:R-:W-:Y:S01]  /*cb40*/  LOP3.LUT R36, R12, 0xffff0000, RZ, 0xc0, !PT ;  /* 0xffff00000c247812 */ /* 0x000fe200078ec0ff */
[C---:B------:R-:W-:Y:S01]  /*cb50*/  FFMA.FTZ R44, R33.reuse, R38, -R44 ;  /* 0x00000026212c7223 */ /* 0x040fe2000001082c */
[----:B------:R-:W-:Y:S01]  /*cb60*/  LOP3.LUT R4, R10, 0xffff0000, RZ, 0xc0, !PT ;  /* 0xffff00000a047812 */ /* 0x000fe200078ec0ff */
        /* <DEDUP_REMOVED lines=14> */
.L_x_586:
[----:B------:R-:W-:Y:S05]  /*cc50*/  BSYNC B2 ;  /* 0x0000000000027941 */ /* 0x000fea0003800000 */
.L_x_585:
[----:B------:R-:W-:Y:S05]  /*cc60*/  @P3 BRA `(.L_x_580) ;  /* 0x0000000000983947 */ /* 0x000fea0003800000 */
[----:B012---:R-:W0:Y:S01]  /*cc70*/  LDS.128 R4, [R30+0xc000] ;  /* 0x00c000001e047984 */ /* 0x007e220000000c00 */
        /* <DEDUP_REMOVED lines=37> */
.L_x_580:
[----:B------:R-:W-:Y:S05]  /*ced0*/  BSYNC B1 ;  /* 0x0000000000017941 */ /* 0x000fea0003800000 */
.L_x_579:
[----:B------:R-:W-:Y:S01]  /*cee0*/  ISETP.GE.AND P0, PT, R31, R32, PT ;  /* 0x000000201f00720c */ /* 0x000fe20003f06270 */
[----:B------:R-:W-:-:S12]  /*cef0*/  BSSY B1, `(.L_x_587) ;  /* 0x00000a9000017945 */ /* 0x000fd80003800000 */
[----:B------:R-:W-:Y:S05]  /*cf00*/  @P0 BRA `(.L_x_588) ;  /* 0x00000008009c0947 */ /* 0x000fea0003800000 */
[----:B0123--:R-:W0:Y:S01]  /*cf10*/  LDC R5, c[0x0][0x3f4] ;  /* 0x0000fd00ff057b82 */ /* 0x00fe220000000800 */
[----:B------:R-:W-:Y:S01]  /*cf20*/  BSSY B2, `(.L_x_589) ;  /* 0x000002c000027945 */ /* 0x000fe20003800000 */
[-C--:B0-----:R-:W-:Y:S02]  /*cf30*/  ISETP.GE.AND P0, PT, R214, R5.reuse, PT ;  /* 0x00000005d600720c */ /* 0x081fe40003f06270 */
[-C--:B------:R-:W-:Y:S02]  /*cf40*/  ISETP.GE.AND P1, PT, R221, R5.reuse, PT ;  /* 0x00000005dd00720c */ /* 0x080fe40003f26270 */
[-C--:B------:R-:W-:Y:S02]  /*cf50*/  ISETP.GE.AND P2, PT, R220, R5.reuse, PT ;  /* 0x00000005dc00720c */ /* 0x080fe40003f46270 */
[----:B------:R-:W-:-:S07]  /*cf60*/  ISETP.GE.AND P3, PT, R222, R5, PT ;  /* 0x00000005de00720c */ /* 0x000fce0003f66270 */
[----:B------:R-:W-:Y:S06]  /*cf70*/  @P0 BRA `(.L_x_590) ;  /* 0x0000000000980947 */ /* 0x000fec0003800000 */
[----:B------:R-:W0:Y:S01]  /*cf80*/  LDS.128 R4, [R30+0x1000] ;  /* 0x001000001e047984 */ /* 0x000e220000000c00 */
[----:B------:R-:W-:Y:S01]  /*cf90*/  SHF.L.U32 R39, R26, 0x10, RZ ;  /* 0x000000101a277819 */ /* 0x000fe200000006ff */
[----:B------:R-:W-:Y:S01]  /*cfa0*/  IMAD.U32 R35, R24, 0x10000, RZ ;  /* 0x0001000018237824 */ /* 0x000fe200078e00ff */
[----:B------:R-:W-:Y:S02]  /*cfb0*/  LOP3.LUT R41, R26, 0xffff0000, RZ, 0xc0, !PT ;  /* 0xffff00001a297812 */ /* 0x000fe400078ec0ff */
[----:B------:R-:W-:Y:S02]  /*cfc0*/  LOP3.LUT R37, R24, 0xffff0000, RZ, 0xc0, !PT ;  /* 0xffff000018257812 */ /* 0x000fe400078ec0ff */
[----:B------:R-:W-:Y:S02]  /*cfd0*/  LOP3.LUT R44, R27, 0xffff0000, RZ, 0xc0, !PT ;  /* 0xffff00001b2c7812 */ /* 0x000fe400078ec0ff */
[----:B------:R-:W-:Y:S01]  /*cfe0*/  LOP3.LUT R42, R25, 0xffff0000, RZ, 0xc0, !PT ;  /* 0xffff0000192a7812 */ /* 0x000fe200078ec0ff */
[C---:B0-----:R-:W-:Y:S01]  /*cff0*/  IMAD.U32 R29, R4.reuse, 0x10000, RZ ;  /* 0x00010000041d7824 */ /* 0x041fe200078e00ff */
[----:B------:R-:W-:Y:S01]  /*d000*/  LOP3.LUT R4, R4, 0xffff0000, RZ, 0xc0, !PT ;  /* 0xffff000004047812 */ /* 0x000fe200078ec0ff */
[C---:B------:R-:W-:Y:S01]  /*d010*/  IMAD.U32 R31, R5.reuse, 0x10000, RZ ;  /* 0x00010000051f7824 */ /* 0x040fe200078e00ff */
[----:B------:R-:W-:Y:S01]  /*d020*/  LOP3.LUT R5, R5, 0xffff0000, RZ, 0xc0, !PT ;  /* 0xffff000005057812 */ /* 0x000fe200078ec0ff */
[C---:B------:R-:W-:Y:S01]  /*d030*/  IMAD.U32 R33, R6.reuse, 0x10000, RZ ;  /* 0x0001000006217824 */ /* 0x040fe200078e00ff */
[----:B------:R-:W-:Y:S01]  /*d040*/  LOP3.LUT R6, R6, 0xffff0000, RZ, 0xc0, !PT ;  /* 0xffff000006067812 */ /* 0x000fe200078ec0ff */
[-C--:B------:R-:W-:Y:S01]  /*d050*/  FMUL.FTZ R36, R39, R4.reuse ;  /* 0x0000000427247220 */ /* 0x080fe20000410000 */
[----:B------:R-:W-:Y:S01]  /*d060*/  FMUL.FTZ R38, R35, R4 ;  /* 0x0000000423267220 */ /* 0x000fe20000410000 */
[----:B------:R-:W-:Y:S01]  /*d070*/  FMUL.FTZ R40, R41, R5 ;  /* 0x0000000529287220 */ /* 0x000fe20000410000 */
[----:B------:R-:W-:-:S02]  /*d080*/  IMAD.U32 R34, R7, 0x10000, RZ ;  /* 0x0001000007227824 */ /* 0x000fc400078e00ff */
[-C--:B------:R-:W-:Y:S01]  /*d090*/  FFMA.FTZ R4, R35, R29.reuse, -R36 ;  /* 0x0000001d23047223 */ /* 0x080fe20000010824 */
[----:B------:R-:W-:Y:S01]  /*d0a0*/  LOP3.LUT R7, R7, 0xffff0000, RZ, 0xc0, !PT ;  /* 0xffff000007077812 */ /* 0x000fe200078ec0ff */
[----:B------:R-:W-:Y:S01]  /*d0b0*/  FFMA.FTZ R29, R39, R29, R38 ;  /* 0x0000001d271d7223 */ /* 0x000fe20000010026 */
[C---:B------:R-:W-:Y:S01]  /*d0c0*/  FMUL.FTZ R36, R37.reuse, R5 ;  /* 0x0000000525247220 */ /* 0x040fe20000410000 */
[----:B------:R-:W-:Y:S01]  /*d0d0*/  FFMA.FTZ R5, R37, R31, -R40 ;  /* 0x0000001f25057223 */ /* 0x000fe20000010828 */
[----:B------:R-:W-:Y:S02]  /*d0e0*/  IMAD.U32 R39, R27, 0x10000, RZ ;  /* 0x000100001b277824 */ /* 0x000fe400078e00ff */
[----:B------:R-:W-:Y:S01]  /*d0f0*/  FMUL.FTZ R35, R42, R7 ;  /* 0x000000072a237220 */ /* 0x000fe20000410000 */
[----:B------:R-:W-:Y:S02]  /*d100*/  IMAD.U32 R37, R25, 0x10000, RZ ;  /* 0x0001000019257824 */ /* 0x000fe400078e00ff */
[----:B------:R-:W-:Y:S01]  /*d110*/  FFMA.FTZ R36, R41, R31, R36 ;  /* 0x0000001f29247223 */ /* 0x000fe20000010024 */
[-C--:B------:R-:W-:Y:S01]  /*d120*/  FMUL.FTZ R38, R39, R6.reuse ;  /* 0x0000000627267220 */ /* 0x080fe20000410000 */
[----:B------:R-:W-:Y:S01]  /*d130*/  FMUL.FTZ R31, R44, R7 ;  /* 0x000000072c1f7220 */ /* 0x000fe20000410000 */
[----:B------:R-:W-:Y:S01]  /*d140*/  FMUL.FTZ R40, R37, R6 ;  /* 0x0000000625287220 */ /* 0x000fe20000410000 */
[----:B------:R-:W-:Y:S01]  /*d150*/  F2FP.BF16.F32.PACK_AB R4, R29, R4 ;  /* 0x000000041d04723e */ /* 0x000fe200000010ff */
[-C--:B------:R-:W-:Y:S01]  /*d160*/  FFMA.FTZ R6, R37, R33.reuse, -R38 ;  /* 0x0000002125067223 */ /* 0x080fe20000010826 */
[-C--:B------:R-:W-:Y:S01]  /*d170*/  FFMA.FTZ R7, R42, R34.reuse, -R31 ;  /* 0x000000222a077223 */ /* 0x080fe2000001081f */
[----:B------:R-:W-:Y:S01]  /*d180*/  FFMA.FTZ R33, R39, R33, R40 ;  /* 0x0000002127217223 */ /* 0x000fe20000010028 */
[----:B------:R-:W-:Y:S01]  /*d190*/  FFMA.FTZ R34, R44, R34, R35 ;  /* 0x000000222c227223 */ /* 0x000fe20000010023 */
[----:B------:R-:W-:-:S03]  /*d1a0*/  F2FP.BF16.F32.PACK_AB R5, R36, R5 ;  /* 0x000000052405723e */ /* 0x000fc600000010ff */
[----:B------:R-:W-:Y:S02]  /*d1b0*/  F2FP.BF16.F32.PACK_AB R6, R33, R6 ;  /* 0x000000062106723e */ /* 0x000fe400000010ff */
[----:B------:R-:W-:-:S05]  /*d1c0*/  F2FP.BF16.F32.PACK_AB R7, R34, R7 ;  /* 0x000000072207723e */ /* 0x000fca00000010ff */
[----:B------:R0:W-:Y:S02]  /*d1d0*/  STS.128 [R30+0x1000], R4 ;  /* 0x001000041e007388 */ /* 0x0001e40000000c00 */
.L_x_590:
[----:B------:R-:W-:Y:S05]  /*d1e0*/  BSYNC B2 ;  /* 0x0000000000027941 */ /* 0x000fea0003800000 */
.L_x_589:
[----:B------:R-:W-:Y:S04]  /*d1f0*/  BSSY B2, `(.L_x_591) ;  /* 0x0000028000027945 */ /* 0x000fe80003800000 */
[----:B------:R-:W-:Y:S05]  /*d200*/  @P1 BRA `(.L_x_592) ;  /* 0x0000000000981947 */ /* 0x000fea0003800000 */
[----:B0-----:R-:W0:Y:S01]  /*d210*/  LDS.128 R4, [R30+0x5000] ;  /* 0x005000001e047984 */ /* 0x001e220000000c00 */
[C---:B------:R-:W-:Y:S01]  /*d220*/  IMAD.U32 R39, R15.reuse, 0x10000, RZ ;  /* 0x000100000f277824 */ /* 0x040fe200078e00ff */
[----:B------:R-:W-:Y:S01]  /*d230*/  LOP3.LUT R41, R15, 0xffff0000, RZ, 0xc0, !PT ;  /* 0xffff00000f297812 */ /* 0x000fe200078ec0ff */
[C---:B------:R-:W-:Y:S01]  /*d240*/  IMAD.U32 R35, R13.reuse, 0x10000, RZ ;  /* 0x000100000d237824 */ /* 0x040fe200078e00ff */
        /* <DEDUP_REMOVED lines=34> */
.L_x_592:
[----:B------:R-:W-:Y:S05]  /*d470*/  BSYNC B2 ;  /* 0x0000000000027941 */ /* 0x000fea0003800000 */
.L_x_591:
[----:B------:R-:W-:Y:S04]  /*d480*/  BSSY B2, `(.L_x_593) ;  /* 0x0000028000027945 */ /* 0x000fe80003800000 */
[----:B------:R-:W-:Y:S05]  /*d490*/  @P2 BRA `(.L_x_594) ;  /* 0x0000000000982947 */ /* 0x000fea0003800000 */
[----:B01----:R-:W0:Y:S01]  /*d4a0*/  LDS.128 R4, [R30+0x9000] ;  /* 0x009000001e047984 */ /* 0x003e220000000c00 */
[C---:B------:R-:W-:Y:S01]  /*d4b0*/  IMAD.U32 R39, R11.reuse, 0x10000, RZ ;  /* 0x000100000b277824 */ /* 0x040fe200078e00ff */
[----:B------:R-:W-:Y:S01]  /*d4c0*/  LOP3.LUT R41, R11, 0xffff0000, RZ, 0xc0, !PT ;  /* 0xffff00000b297812 */ /* 0x000fe200078ec0ff */
[C---:B------:R-:W-:Y:S01]  /*d4d0*/  IMAD.U32 R35, R9.reuse, 0x10000, RZ ;  /* 0x0001000009237824 */ /* 0x040fe200078e00ff */
[----:B------:R-:W-:Y:S02]  /*d4e0*/  LOP3.LUT R37, R9, 0xffff0000, RZ, 0xc0, !PT ;  /* 0xffff000009257812 */ /* 0x000fe400078ec0ff */
[----:B------:R-:W-:Y:S02]  /*d4f0*/  LOP3.LUT R44, R12, 0xffff0000, RZ, 0xc0, !PT ;  /* 0xffff00000c2c7812 */ /* 0x000fe400078ec0ff */
[----:B------:R-:W-:Y:S02]  /*d500*/  LOP3.LUT R42, R10, 0xffff0000, RZ, 0xc0, !PT ;  /* 0xffff00000a2a7812 */ /* 0x000fe400078ec0ff */
[C---:B0-----:R-:W-:Y:S01]  /*d510*/  SHF.L.U32 R29, R4.reuse, 0x10, RZ ;  /* 0x00000010041d7819 */ /* 0x041fe200000006ff */
[C---:B------:R-:W-:Y:S01]  /*d520*/  IMAD.U32 R31, R5.reuse, 0x10000, RZ ;  /* 0x00010000051f7824 */ /* 0x040fe200078e00ff */
[----:B------:R-:W-:Y:S01]  /*d530*/  LOP3.LUT R4, R4, 0xffff0000, RZ, 0xc0, !PT ;  /* 0xffff000004047812 */ /* 0x000fe200078ec0ff */
[C---:B------:R-:W-:Y:S01]  /*d540*/  IMAD.U32 R33, R6.reuse, 0x10000, RZ ;  /* 0x0001000006217824 */ /* 0x040fe200078e00ff */
[----:B------:R-:W-:Y:S01]  /*d550*/  LOP3.LUT R5, R5, 0xffff0000, RZ, 0xc0, !PT ;  /* 0xffff000005057812 */ /* 0x000fe200078ec0ff */
[----:B------:R-:W-:Y:S01]  /*d560*/  IMAD.U32 R34, R7, 0x10000, RZ ;  /* 0x0001000007227824 */ /* 0x000fe200078e00ff */
[----:B------:R-:W-:Y:S01]  /*d570*/  LOP3.LUT R6, R6, 0xffff0000, RZ, 0xc0, !PT ;  /* 0xffff000006067812 */ /* 0x000fe200078ec0ff */
[-C--:B------:R-:W-:Y:S01]  /*d580*/  FMUL.FTZ R36, R39, R4.reuse ;  /* 0x0000000427247220 */ /* 0x080fe20000410000 */
[----:B------:R-:W-:Y:S01]  /*d590*/  FMUL.FTZ R38, R35, R4 ;  /* 0x0000000423267220 */ /* 0x000fe20000410000 */
[----:B------:R-:W-:Y:S01]  /*d5a0*/  FMUL.FTZ R40, R41, R5 ;  /* 0x0000000529287220 */ /* 0x000fe20000410000 */
[----:B------:R-:W-:Y:S01]  /*d5b0*/  LOP3.LUT R7, R7, 0xffff0000, RZ, 0xc0, !PT ;  /* 0xffff000007077812 */ /* 0x000fe200078ec0ff */
[-C--:B------:R-:W-:Y:S01]  /*d5c0*/  FFMA.FTZ R4, R35, R29.reuse, -R36 ;  /* 0x0000001d23047223 */ /* 0x080fe20000010824 */
[----:B------:R-:W-:Y:S01]  /*d5d0*/  FFMA.FTZ R29, R39, R29, R38 ;  /* 0x0000001d271d7223 */ /* 0x000fe20000010026 */
[C---:B------:R-:W-:Y:S01]  /*d5e0*/  FMUL.FTZ R36, R37.reuse, R5 ;  /* 0x0000000525247220 */ /* 0x040fe20000410000 */
[----:B------:R-:W-:Y:S01]  /*d5f0*/  FFMA.FTZ R5, R37, R31, -R40 ;  /* 0x0000001f25057223 */ /* 0x000fe20000010828 */
[----:B------:R-:W-:-:S02]  /*d600*/  IMAD.U32 R39, R12, 0x10000, RZ ;  /* 0x000100000c277824 */ /* 0x000fc400078e00ff */
        /* <DEDUP_REMOVED lines=15> */
.L_x_594:
[----:B------:R-:W-:Y:S05]  /*d700*/  BSYNC B2 ;  /* 0x0000000000027941 */ /* 0x000fea0003800000 */
.L_x_593:
[----:B------:R-:W-:Y:S05]  /*d710*/  @P3 BRA `(.L_x_588) ;  /* 0x0000000000983947 */ /* 0x000fea0003800000 */
[----:B012---:R-:W0:Y:S01]  /*d720*/  LDS.128 R4, [R30+0xd000] ;  /* 0x00d000001e047984 */ /* 0x007e220000000c00 */
        /* <DEDUP_REMOVED lines=11> */
[----:B------:R-:W-:Y:S01]  /*d7e0*/  SHF.L.U32 R34, R7, 0x10, RZ ;  /* 0x0000001007227819 */ /* 0x000fe200000006ff */
[-C--:B------:R-:W-:Y:S01]  /*d7f0*/  FMUL.FTZ R36, R39, R4.reuse ;  /* 0x0000000427247220 */ /* 0x080fe20000410000 */
[----:B------:R-:W-:Y:S01]  /*d800*/  FMUL.FTZ R38, R35, R4 ;  /* 0x0000000423267220 */ /* 0x000fe20000410000 */
[----:B------:R-:W-:Y:S01]  /*d810*/  FMUL.FTZ R40, R41, R5 ;  /* 0x0000000529287220 */ /* 0x000fe20000410000 */
[----:B------:R-:W-:Y:S01]  /*d820*/  LOP3.LUT R6, R6, 0xffff0000, RZ, 0xc0, !PT ;  /* 0xffff000006067812 */ /* 0x000fe200078ec0ff */
[-C--:B------:R-:W-:Y:S01]  /*d830*/  FFMA.FTZ R4, R35, R29.reuse, -R36 ;  /* 0x0000001d23047223 */ /* 0x080fe20000010824 */
[----:B------:R-:W-:Y:S01]  /*d840*/  LOP3.LUT R7, R7, 0xffff0000, RZ, 0xc0, !PT ;  /* 0xffff000007077812 */ /* 0x000fe200078ec0ff */
        /* <DEDUP_REMOVED lines=19> */
.L_x_588:
[----:B------:R-:W-:Y:S05]  /*d980*/  BSYNC B1 ;  /* 0x0000000000017941 */ /* 0x000fea0003800000 */
.L_x_587:
[----:B01234-:R-:W-:Y:S01]  /*d990*/  VIADD R4, R219, 0x40 ;  /* 0x00000040db047836 */ /* 0x01ffe20000000000 */
[----:B------:R-:W-:Y:S04]  /*d9a0*/  BSSY B1, `(.L_x_595) ;  /* 0x00000aa000017945 */ /* 0x000fe80003800000 */
[----:B------:R-:W-:-:S13]  /*d9b0*/  ISETP.GE.AND P0, PT, R4, R32, PT ;  /* 0x000000200400720c */ /* 0x000fda0003f06270 */
[----:B------:R-:W-:Y:S05]  /*d9c0*/  @P0 BRA `(.L_x_596) ;  /* 0x00000008009c0947 */ /* 0x000fea0003800000 */
[----:B------:R-:W0:Y:S01]  /*d9d0*/  LDC R5, c[0x0][0x3f4] ;  /* 0x0000fd00ff057b82 */ /* 0x000e220000000800 */
[----:B------:R-:W-:Y:S01]  /*d9e0*/  BSSY B2, `(.L_x_597) ;  /* 0x000002c000027945 */ /* 0x000fe20003800000 */
[-C--:B0-----:R-:W-:Y:S02]  /*d9f0*/  ISETP.GE.AND P0, PT, R214, R5.reuse, PT ;  /* 0x00000005d600720c */ /* 0x081fe40003f06270 */
[-C--:B------:R-:W-:Y:S02]  /*da00*/  ISETP.GE.AND P1, PT, R221, R5.reuse, PT ;  /* 0x00000005dd00720c */ /* 0x080fe40003f26270 */
[-C--:B------:R-:W-:Y:S02]  /*da10*/  ISETP.GE.AND P2, PT, R220, R5.reuse, PT ;  /* 0x00000005dc00720c */ /* 0x080fe40003f46270 */
[----:B------:R-:W-:-:S07]  /*da20*/  ISETP.GE.AND P3, PT, R222, R5, PT ;  /* 0x00000005de00720c */ /* 0x000fce0003f66270 */
[----:B------:R-:W-:Y:S06]  /*da30*/  @P0 BRA `(.L_x_598) ;  /* 0x0000000000980947 */ /* 0x000fec0003800000 */
[----:B------:R-:W0:Y:S01]  /*da40*/  LDS.128 R4, [R30+0x2000] ;  /* 0x002000001e047984 */ /* 0x000e220000000c00 */
        /* <DEDUP_REMOVED lines=37> */
.L_x_598:
[----:B------:R-:W-:Y:S05]  /*dca0*/  BSYNC B2 ;  /* 0x0000000000027941 */ /* 0x000fea0003800000 */
.L_x_597:
        /* <DEDUP_REMOVED lines=12> */
[----:B------:R-:W-:Y:S01]  /*dd70*/  SHF.L.U32 R31, R5, 0x10, RZ ;  /* 0x00000010051f7819 */ /* 0x000fe200000006ff */
[----:B------:R-:W-:Y:S01]  /*dd80*/  IMAD.U32 R34, R7, 0x10000, RZ ;  /* 0x0001000007227824 */ /* 0x000fe200078e00ff */
[----:B------:R-:W-:Y:S01]  /*dd90*/  LOP3.LUT R5, R5, 0xffff0000, RZ, 0xc0, !PT ;  /* 0xffff000005057812 */ /* 0x000fe200078ec0ff */
[-C--:B------:R-:W-:Y:S01]  /*dda0*/  FMUL.FTZ R36, R39, R4.reuse ;  /* 0x0000000427247220 */ /* 0x080fe20000410000 */
[----:B------:R-:W-:Y:S01]  /*ddb0*/  FMUL.FTZ R38, R35, R4 ;  /* 0x0000000423267220 */ /* 0x000fe20000410000 */
[----:B------:R-:W-:-:S02]  /*ddc0*/  LOP3.LUT R6, R6, 0xffff0000, RZ, 0xc0, !PT ;  /* 0xffff000006067812 */ /* 0x000fc400078ec0ff */
[----:B------:R-:W-:Y:S01]  /*ddd0*/  FMUL.FTZ R40, R41, R5 ;  /* 0x0000000529287220 */ /* 0x000fe20000410000 */
        /* <DEDUP_REMOVED lines=21> */
.L_x_600:
[----:B------:R-:W-:Y:S05]  /*df30*/  BSYNC B2 ;  /* 0x0000000000027941 */ /* 0x000fea0003800000 */
.L_x_599:
        /* <DEDUP_REMOVED lines=20> */
[----:B------:R-:W-:Y:S01]  /*e080*/  FFMA.FTZ R29, R39, R29, R38 ;  /* 0x0000001d271d7223 */ /* 0x000fe20000010026 */
[----:B------:R-:W-:Y:S01]  /*e090*/  LOP3.LUT R7, R7, 0xffff0000, RZ, 0xc0, !PT ;  /* 0xffff000007077812 */ /* 0x000fe200078ec0ff */
[C---:B------:R-:W-:Y:S01]  /*e0a0*/  FMUL.FTZ R36, R37.reuse, R5 ;  /* 0x0000000525247220 */ /* 0x040fe20000410000 */
[----:B------:R-:W-:Y:S01]  /*e0b0*/  SHF.L.U32 R39, R12, 0x10, RZ ;  /* 0x000000100c277819 */ /* 0x000fe200000006ff */
[-C--:B------:R-:W-:Y:S01]  /*e0c0*/  FFMA.FTZ R5, R37, R31.reuse, -R40 ;  /* 0x0000001f25057223 */ /* 0x080fe20000010828 */
[----:B------:R-:W-:Y:S02]  /*e0d0*/  IMAD.U32 R37, R10, 0x10000, RZ ;  /* 0x000100000a257824 */ /* 0x000fe400078e00ff */
[----:B------:R-:W-:Y:S01]  /*e0e0*/  FFMA.FTZ R36, R41, R31, R36 ;  /* 0x0000001f29247223 */ /* 0x000fe20000010024 */
[-C--:B------:R-:W-:Y:S01]  /*e0f0*/  FMUL.FTZ R31, R44, R7.reuse ;  /* 0x000000072c1f7220 */ /* 0x080fe20000410000 */
[-C--:B------:R-:W-:Y:S01]  /*e100*/  FMUL.FTZ R38, R39, R6.reuse ;  /* 0x0000000627267220 */ /* 0x080fe20000410000 */
[C---:B------:R-:W-:Y:S01]  /*e110*/  FMUL.FTZ R40, R37.reuse, R6 ;  /* 0x0000000625287220 */ /* 0x040fe20000410000 */
[C---:B------:R-:W-:Y:S01]  /*e120*/  FMUL.FTZ R35, R42.reuse, R7 ;  /* 0x000000072a237220 */ /* 0x040fe20000410000 */
[-C--:B------:R-:W-:Y:S01]  /*e130*/  FFMA.FTZ R7, R42, R34.reuse, -R31 ;  /* 0x000000222a077223 */ /* 0x080fe2000001081f */
[-C--:B------:R-:W-:Y:S01]  /*e140*/  FFMA.FTZ R6, R37, R33.reuse, -R38 ;  /* 0x0000002125067223 */ /* 0x080fe20000010826 */
[----:B------:R-:W-:Y:S01]  /*e150*/  FFMA.FTZ R33, R39, R33, R40 ;  /* 0x0000002127217223 */ /* 0x000fe20000010028 */
[----:B------:R-:W-:Y:S01]  /*e160*/  FFMA.FTZ R34, R44, R34, R35 ;  /* 0x000000222c227223 */ /* 0x000fe20000010023 */
[----:B------:R-:W-:-:S02]  /*e170*/  F2FP.BF16.F32.PACK_AB R4, R29, R4 ;  /* 0x000000041d04723e */ /* 0x000fc400000010ff */
[----:B------:R-:W-:Y:S02]  /*e180*/  F2FP.BF16.F32.PACK_AB R5, R36, R5 ;  /* 0x000000052405723e */ /* 0x000fe400000010ff */
[----:B------:R-:W-:Y:S02]  /*e190*/  F2FP.BF16.F32.PACK_AB R6, R33, R6 ;  /* 0x000000062106723e */ /* 0x000fe400000010ff */
[----:B------:R-:W-:-:S05]  /*e1a0*/  F2FP.BF16.F32.PACK_AB R7, R34, R7 ;  /* 0x000000072207723e */ /* 0x000fca00000010ff */
[----:B------:R2:W-:Y:S02]  /*e1b0*/  STS.128 [R30+0xa000], R4 ;  /* 0x00a000041e007388 */ /* 0x0005e40000000c00 */
.L_x_602:
[----:B------:R-:W-:Y:S05]  /*e1c0*/  BSYNC B2 ;  /* 0x0000000000027941 */ /* 0x000fea0003800000 */
.L_x_601:
        /* <DEDUP_REMOVED lines=39> */
.L_x_596:
[----:B------:R-:W-:Y:S05]  /*e440*/  BSYNC B1 ;  /* 0x0000000000017941 */ /* 0x000fea0003800000 */
.L_x_595:
[----:B------:R-:W-:-:S13]  /*e450*/  ISETP.GE.AND P0, PT, R21, R32, PT ;  /* 0x000000201500720c */ /* 0x000fda0003f06270 */
        /* <DEDUP_REMOVED lines=11> */
[----:B------:R-:W-:Y:S01]  /*e510*/  LOP3.LUT R37, R26, 0xffff0000, RZ, 0xc0, !PT ;  /* 0xffff00001a257812 */ /* 0x000fe200078ec0ff */
[C---:B------:R-:W-:Y:S01]  /*e520*/  IMAD.U32 R38, R27.reuse, 0x10000, RZ ;  /* 0x000100001b267824 */ /* 0x040fe200078e00ff */
        /* <DEDUP_REMOVED lines=12> */
[----:B------:R-:W-:Y:S01]  /*e5f0*/  FFMA.FTZ R4, R31, R21, -R32 ;  /* 0x000000151f047223 */ /* 0x000fe20000010820 */
[C---:B------:R-:W-:Y:S01]  /*e600*/  FMUL.FTZ R32, R33.reuse, R5 ;  /* 0x0000000521207220 */ /* 0x040fe20000410000 */
[----:B------:R-:W-:Y:S01]  /*e610*/  FFMA.FTZ R5, R33, R29, -R36 ;  /* 0x0000001d21057223 */ /* 0x000fe20000010824 */
[----:B------:R-:W-:Y:S01]  /*e620*/  LOP3.LUT R6, R6, 0xffff0000, RZ, 0xc0, !PT ;  /* 0xffff000006067812 */ /* 0x000fe200078ec0ff */
[----:B------:R-:W-:Y:S01]  /*e630*/  FFMA.FTZ R21, R35, R21, R34 ;  /* 0x0000001523157223 */ /* 0x000fe20000010022 */
[C---:B------:R-:W-:Y:S01]  /*e640*/  LOP3.LUT R36, R25.reuse, 0xffff0000, RZ, 0xc0, !PT ;  /* 0xffff000019247812 */ /* 0x040fe200078ec0ff */
[----:B------:R-:W-:Y:S02]  /*e650*/  IMAD.U32 R34, R25, 0x10000, RZ ;  /* 0x0001000019227824 */ /* 0x000fe400078e00ff */
[----:B------:R-:W-:Y:S01]  /*e660*/  FFMA.FTZ R32, R37, R29, R32 ;  /* 0x0000001d25207223 */ /* 0x000fe20000010020 */
[-C--:B------:R-:W-:Y:S01]  /*e670*/  FMUL.FTZ R29, R40, R7.reuse ;  /* 0x00000007281d7220 */ /* 0x080fe20000410000 */
[-C--:B------:R-:W-:Y:S01]  /*e680*/  FMUL.FTZ R25, R38, R6.reuse ;  /* 0x0000000626197220 */ /* 0x080fe20000410000 */
[----:B------:R-:W-:Y:S01]  /*e690*/  FMUL.FTZ R27, R34, R6 ;  /* 0x00000006221b7220 */ /* 0x000fe20000410000 */
[C---:B------:R-:W-:Y:S01]  /*e6a0*/  FMUL.FTZ R31, R36.reuse, R7 ;  /* 0x00000007241f7220 */ /* 0x040fe20000410000 */
[----:B------:R-:W-:Y:S01]  /*e6b0*/  FFMA.FTZ R7, R36, R26, -R29 ;  /* 0x0000001a24077223 */ /* 0x000fe2000001081d */
        /* <DEDUP_REMOVED lines=8> */
.L_x_605:
[----:B------:R-:W-:Y:S05]  /*e740*/  BSYNC B1 ;  /* 0x0000000000017941 */ /* 0x000fea0003800000 */
.L_x_604:
[----:B------:R-:W-:Y:S04]  /*e750*/  BSSY B1, `(.L_x_606) ;  /* 0x0000028000017945 */ /* 0x000fe80003800000 */
[----:B------:R-:W-:Y:S05]  /*e760*/  @P1 BRA `(.L_x_607) ;  /* 0x0000000000981947 */ /* 0x000fea0003800000 */
[----:B0-----:R-:W0:Y:S01]  /*e770*/  LDS.128 R4, [R30+0x7000] ;  /* 0x007000001e047984 */ /* 0x001e220000000c00 */
[C---:B------:R-:W-:Y:S01]  /*e780*/  IMAD.U32 R29, R15.reuse, 0x10000, RZ ;  /* 0x000100000f1d7824 */ /* 0x040fe200078e00ff */
[----:B------:R-:W-:Y:S01]  /*e790*/  LOP3.LUT R36, R15, 0xffff0000, RZ, 0xc0, !PT ;  /* 0xffff00000f247812 */ /* 0x000fe200078ec0ff */
        /* <DEDUP_REMOVED lines=16> */
[C---:B------:R-:W-:Y:S01]  /*e8a0*/  FMUL.FTZ R27, R34.reuse, R5 ;  /* 0x00000005221b7220 */ /* 0x040fe20000410000 */
[----:B------:R-:W-:Y:S01]  /*e8b0*/  LOP3.LUT R7, R7, 0xffff0000, RZ, 0xc0, !PT ;  /* 0xffff000007077812 */ /* 0x000fe200078ec0ff */
[----:B------:R-:W-:Y:S01]  /*e8c0*/  FFMA.FTZ R5, R34, R24, -R25 ;  /* 0x0000001822057223 */ /* 0x000fe20000010819 */
[C---:B------:R-:W-:Y:S01]  /*e8d0*/  LOP3.LUT R29, R14.reuse, 0xffff0000, RZ, 0xc0, !PT ;  /* 0xffff00000e1d7812 */ /* 0x040fe200078ec0ff */
[----:B------:R-:W-:Y:S02]  /*e8e0*/  IMAD.U32 R25, R14, 0x10000, RZ ;  /* 0x000100000e197824 */ /* 0x000fe400078e00ff */
[----:B------:R-:W-:Y:S01]  /*e8f0*/  FMUL.FTZ R14, R31, R6 ;  /* 0x000000061f0e7220 */ /* 0x000fe20000410000 */
[-C--:B------:R-:W-:Y:S01]  /*e900*/  FMUL.FTZ R26, R33, R7.reuse ;  /* 0x00000007211a7220 */ /* 0x080fe20000410000 */
[----:B------:R-:W-:Y:S01]  /*e910*/  FFMA.FTZ R24, R36, R24, R27 ;  /* 0x0000001824187223 */ /* 0x000fe2000001001b */
        /* <DEDUP_REMOVED lines=9> */
[----:B------:R-:W-:-:S05]  /*e9b0*/  F2FP.BF16.F32.PACK_AB R7, R32, R7 ;  /* 0x000000072007723e */ /* 0x000fca00000010ff */
[----:B------:R1:W-:Y:S02]  /*e9c0*/  STS.128 [R30+0x7000], R4 ;  /* 0x007000041e007388 */ /* 0x0003e40000000c00 */
.L_x_607:
[----:B------:R-:W-:Y:S05]  /*e9d0*/  BSYNC B1 ;  /* 0x0000000000017941 */ /* 0x000fea0003800000 */
.L_x_606:
[----:B------:R-:W-:Y:S04]  /*e9e0*/  BSSY B1, `(.L_x_608) ;  /* 0x0000028000017945 */ /* 0x000fe80003800000 */
[----:B------:R-:W-:Y:S05]  /*e9f0*/  @P2 BRA `(.L_x_609) ;  /* 0x0000000000982947 */ /* 0x000fea0003800000 */
[----:B01----:R-:W0:Y:S01]  /*ea00*/  LDS.128 R4, [R30+0xb000] ;  /* 0x00b000001e047984 */ /* 0x003e220000000c00 */
[C---:B------:R-:W-:Y:S01]  /*ea10*/  IMAD.U32 R25, R11.reuse, 0x10000, RZ ;  /* 0x000100000b197824 */ /* 0x040fe200078e00ff */
[----:B------:R-:W-:Y:S01]  /*ea20*/  LOP3.LUT R32, R11, 0xffff0000, RZ, 0xc0, !PT ;  /* 0xffff00000b207812 */ /* 0x000fe200078ec0ff */
[C---:B------:R-:W-:Y:S01]  /*ea30*/  IMAD.U32 R21, R9.reuse, 0x10000, RZ ;  /* 0x0001000009157824 */ /* 0x040fe200078e00ff */
[----:B------:R-:W-:Y:S01]  /*ea40*/  LOP3.LUT R26, R9, 0xffff0000, RZ, 0xc0, !PT ;  /* 0xffff0000091a7812 */ /* 0x000fe200078ec0ff */
[C---:B------:R-:W-:Y:S01]  /*ea50*/  IMAD.U32 R27, R12.reuse, 0x10000, RZ ;  /* 0x000100000c1b7824 */ /* 0x040fe200078e00ff */
        /* <DEDUP_REMOVED lines=16> */
[C---:B------:R-:W-:Y:S01]  /*eb60*/  LOP3.LUT R25, R10.reuse, 0xffff0000, RZ, 0xc0, !PT ;  /* 0xffff00000a197812 */ /* 0x040fe200078ec0ff */
[----:B------:R-:W-:-:S02]  /*eb70*/  IMAD.U32 R15, R10, 0x10000, RZ ;  /* 0x000100000a0f7824 */ /* 0x000fc400078e00ff */
        /* <DEDUP_REMOVED lines=9> */
[----:B------:R-:W-:Y:S02]  /*ec10*/  F2FP.BF16.F32.PACK_AB R4, R13, R4 ;  /* 0x000000040d04723e */ /* 0x000fe400000010ff */
[----:B------:R-:W-:-:S02]  /*ec20*/  F2FP.BF16.F32.PACK_AB R5, R14, R5 ;  /* 0x000000050e05723e */ /* 0x000fc400000010ff */
[----:B------:R-:W-:Y:S02]  /*ec30*/  F2FP.BF16.F32.PACK_AB R6, R9, R6 ;  /* 0x000000060906723e */ /* 0x000fe400000010ff */
[----:B------:R-:W-:-:S05]  /*ec40*/  F2FP.BF16.F32.PACK_AB R7, R24, R7 ;  /* 0x000000071807723e */ /* 0x000fca00000010ff */
[----:B------:R2:W-:Y:S02]  /*ec50*/  STS.128 [R30+0xb000], R4 ;  /* 0x00b000041e007388 */ /* 0x0005e40000000c00 */
.L_x_609:
[----:B------:R-:W-:Y:S05]  /*ec60*/  BSYNC B1 ;  /* 0x0000000000017941 */ /* 0x000fea0003800000 */
.L_x_608:
        /* <DEDUP_REMOVED lines=14> */
[----:B------:R-:W-:Y:S01]  /*ed50*/  SHF.L.U32 R6, R7, 0x10, RZ ;  /* 0x0000001007067819 */ /* 0x000fe200000006ff */
[----:B------:R-:W-:Y:S01]  /*ed60*/  FMUL.FTZ R11, R24, R5 ;  /* 0x00000005180b7220 */ /* 0x000fe20000410000 */
[-C--:B------:R-:W-:Y:S01]  /*ed70*/  FFMA.FTZ R4, R13, R9.reuse, -R12 ;  /* 0x000000090d047223 */ /* 0x080fe2000001080c */
[----:B------:R-:W-:Y:S01]  /*ed80*/  FFMA.FTZ R9, R15, R9, R14 ;  /* 0x000000090f097223 */ /* 0x000fe2000001000e */
[----:B------:R-:W-:Y:S01]  /*ed90*/  IMAD.U32 R14, R8, 0x10000, RZ ;  /* 0x00010000080e7824 */ /* 0x000fe200078e00ff */
[----:B------:R-:W-:Y:S01]  /*eda0*/  LOP3.LUT R7, R7, 0xffff0000, RZ, 0xc0, !PT ;  /* 0xffff000007077812 */ /* 0x000fe200078ec0ff */
[----:B------:R-:W-:Y:S01]  /*edb0*/  FMUL.FTZ R13, R20, R5 ;  /* 0x00000005140d7220 */ /* 0x000fe20000410000 */
[----:B------:R-:W-:Y:S01]  /*edc0*/  IMAD.U32 R12, R2, 0x10000, RZ ;  /* 0x00010000020c7824 */ /* 0x000fe200078e00ff */
[----:B------:R-:W-:Y:S01]  /*edd0*/  LOP3.LUT R8, R8, 0xffff0000, RZ, 0xc0, !PT ;  /* 0xffff000008087812 */ /* 0x000fe200078ec0ff */
[-C--:B------:R-:W-:Y:S01]  /*ede0*/  FFMA.FTZ R5, R20, R10.reuse, -R11 ;  /* 0x0000000a14057223 */ /* 0x080fe2000001080b */
        /* <DEDUP_REMOVED lines=14> */
[----:B------:R4:W-:Y:S01]  /*eed0*/  STS.128 [R30+0xf000], R4 ;  /* 0x00f000041e007388 */ /* 0x0009e20000000c00 */
[----:B------:R-:W-:Y:S05]  /*eee0*/  BRA `(.L_x_603) ;  /* 0x0000003800447947 */ /* 0x000fea0003800000 */
.L_x_573:
[----:B------:R-:W-:-:S03]  /*eef0*/  UMOV UR4, 0xffffffff ;  /* 0xffffffff00047882 */ /* 0x000fc60000000000 */
[----:B------:R-:W-:Y:S05]  /*ef00*/  BRA.DIV UR4, `(.L_x_610) ;  /* 0x0000019e04fc7947 */ /* 0x000fea000b800000 */
[----:B------:R0:W1:Y:S04]  /*ef10*/  SHFL.IDX PT, R0, R24, RZ, 0x181f ;  /* 0x00181fff18007589 */ /* 0x00006800000e0000 */
[----:B------:R-:W2:Y:S04]  /*ef20*/  SHFL.IDX PT, R2, R2, RZ, 0x181f ;  /* 0x00181fff02027589 */ /* 0x000ea800000e0000 */
[----:B------:R0:W3:Y:S04]  /*ef30*/  SHFL.IDX PT, R3, R26, RZ, 0x181f ;  /* 0x00181fff1a037589 */ /* 0x0000e800000e0000 */
[----:B------:R0:W4:Y:S02]  /*ef40*/  SHFL.IDX PT, R20, R25, RZ, 0x181f ;  /* 0x00181fff19147589 */ /* 0x00012400000e0000 */
.L_x_857:
        /* <DEDUP_REMOVED lines=10> */
[----:B------:R-:W-:Y:S02]  /*eff0*/  CS2R R4, SRZ ;  /* 0x0000000000047805 */ /* 0x000fe4000001ff00 */
[----:B------:R-:W-:Y:S02]  /*f000*/  CS2R R12, SRZ ;  /* 0x00000000000c7805 */ /* 0x000fe4000001ff00 */
[----:B0-----:R-:W-:Y:S02]  /*f010*/  CS2R R26, SRZ ;  /* 0x00000000001a7805 */ /* 0x001fe4000001ff00 */
[----:B-----5:R-:W-:-:S04]  /*f020*/  LEA.HI R24, R40, R40, RZ, 0x1 ;  /* 0x0000002828187211 */ /* 0x020fc800078f08ff */
[----:B------:R-:W-:Y:S02]  /*f030*/  LOP3.LUT R39, R24, 0xfffffffe, RZ, 0xc0, !PT ;  /* 0xfffffffe18277812 */ /* 0x000fe400078ec0ff */
[----:B------:R-:W-:Y:S01]  /*f040*/  CS2R R24, SRZ ;  /* 0x0000000000187805 */ /* 0x000fe2000001ff00 */
[----:B------:R-:W-:Y:S06]  /*f050*/  @P0 BRA `(.L_x_612) ;  /* 0x0000000000600947 */ /* 0x000fec0003800000 */
[----:B------:R-:W-:Y:S01]  /*f060*/  ULDC UR4, c[0x0][0x3f4] ;  /* 0x0000fd0000047ab9 */ /* 0x000fe20000000800 */
[----:B------:R-:W-:Y:S01]  /*f070*/  ULDC.64 UR6, c[0x0][0x208] ;  /* 0x0000820000067ab9 */ /* 0x000fe20000000a00 */
[----:B------:R-:W-:Y:S02]  /*f080*/  ISETP.GE.AND P4, PT, R16, UR4, PT ;  /* 0x0000000410007c0c */ /* 0x000fe4000bf86270 */
[----:B------:R-:W-:-:S11]  /*f090*/  ISETP.GE.AND P5, PT, R213, UR4, PT ;  /* 0x00000004d5007c0c */ /* 0x000fd6000bfa6270 */
[C---:B------:R-:W-:Y:S01]  /*f0a0*/  @!P4 IMAD.SHL.U32 R35, R16.reuse, 0x2, RZ ;  /* 0x000000021023c824 */ /* 0x040fe200078e00ff */
[----:B------:R-:W-:Y:S01]  /*f0b0*/  @!P4 SHF.L.U64.HI R6, R16, 0x1, R17 ;  /* 0x000000011006c819 */ /* 0x000fe20000010211 */
[C---:B------:R-:W-:Y:S01]  /*f0c0*/  @!P5 IMAD.SHL.U32 R5, R23.reuse, 0x2, RZ ;  /* 0x000000021705d824 */ /* 0x040fe200078e00ff */
[----:B------:R-:W-:Y:S02]  /*f0d0*/  @!P5 SHF.L.U64.HI R4, R23, 0x1, R216 ;  /* 0x000000011704d819 */ /* 0x000fe400000102d8 */
[-C--:B--2---:R-:W-:Y:S02]  /*f0e0*/  @!P4 IADD3 R32, P0, R2, R35.reuse, RZ ;  /* 0x000000230220c210 */ /* 0x084fe40007f1e0ff */
[----:B----4-:R-:W-:Y:S02]  /*f0f0*/  @!P4 IADD3 R34, P1, R20, R35, RZ ;  /* 0x000000231422c210 */ /* 0x010fe40007f3e0ff */
[-C--:B------:R-:W-:Y:S01]  /*f100*/  @!P5 IADD3 R36, P2, R2, R5.reuse, RZ ;  /* 0x000000050224d210 */ /* 0x080fe20007f5e0ff */
[--C-:B-1----:R-:W-:Y:S01]  /*f110*/  @!P4 IMAD.X R33, R0, 0x1, R6.reuse, P0 ;  /* 0x000000010021c824 */ /* 0x102fe200000e0606 */
[----:B------:R-:W-:Y:S01]  /*f120*/  @!P5 IADD3 R2, P3, R20, R5, RZ ;  /* 0x000000051402d210 */ /* 0x000fe20007f7e0ff */
[C---:B---3--:R-:W-:Y:S01]  /*f130*/  @!P4 IMAD.X R35, R3.reuse, 0x1, R6, P1 ;  /* 0x000000010323c824 */ /* 0x048fe200008e0606 */
[----:B------:R-:W-:Y:S01]  /*f140*/  CS2R R6, SRZ ;  /* 0x0000000000067805 */ /* 0x000fe2000001ff00 */
[--C-:B------:R-:W-:Y:S01]  /*f150*/  @!P5 IMAD.X R37, R0, 0x1, R4.reuse, P2 ;  /* 0x000000010025d824 */ /* 0x100fe200010e0604 */
[----:B------:R-:W-:Y:S01]  /*f160*/  CS2R R14, SRZ ;  /* 0x00000000000e7805 */ /* 0x000fe2000001ff00 */
[----:B------:R-:W-:Y:S01]  /*f170*/  @!P5 IMAD.X R3, R3, 0x1, R4, P3 ;  /* 0x000000010303d824 */ /* 0x000fe200018e0604 */
[----:B------:R-:W-:-:S02]  /*f180*/  CS2R R4, SRZ ;  /* 0x0000000000047805 */ /* 0x000fc4000001ff00 */
[----:B------:R-:W-:Y:S01]  /*f190*/  CS2R R12, SRZ ;  /* 0x00000000000c7805 */ /* 0x000fe2000001ff00 */
[----:B------:R0:W5:Y:S04]  /*f1a0*/  @!P4 LD.E.128 R8, desc[UR6][R32.64] ;  /* 0x000000062008c980 */ /* 0x000168000c101d00 */
[----:B------:R0:W5:Y:S04]  /*f1b0*/  @!P4 LD.E.128 R24, desc[UR6][R34.64] ;  /* 0x000000062218c980 */ /* 0x000168000c101d00 */
[----:B------:R0:W5:Y:S04]  /*f1c0*/  @!P5 LD.E.128 R4, desc[UR6][R36.64] ;  /* 0x000000062404d980 */ /* 0x000168000c101d00 */
[----:B------:R0:W5:Y:S02]  /*f1d0*/  @!P5 LD.E.128 R12, desc[UR6][R2.64] ;  /* 0x00000006020cd980 */ /* 0x000164000c101d00 */
.L_x_612:
[----:B------:R-:W-:Y:S05]  /*f1e0*/  BSYNC B1 ;  /* 0x0000000000017941 */ /* 0x000fea0003800000 */
.L_x_611:
[--C-:B-----5:R-:W-:Y:S01]  /*f1f0*/  SHF.R.U64 R51, R8, 0x10, R9.reuse ;  /* 0x0000001008337819 */ /* 0x120fe20000001209 */
[--C-:B------:R-:W-:Y:S01]  /*f200*/  IMAD.MOV.U32 R29, RZ, RZ, R9.reuse ;  /* 0x000000ffff1d7224 */ /* 0x100fe200078e0009 */
[----:B------:R-:W-:Y:S01]  /*f210*/  SHF.R.U32.HI R48, RZ, 0x10, R9 ;  /* 0x00000010ff307819 */ /* 0x000fe20000011609 */
[----:B------:R-:W-:Y:S01]  /*f220*/  IMAD.IADD R9, R40, 0x1, -R39 ;  /* 0x0000000128097824 */ /* 0x000fe200078e0a27 */
[----:B------:R-:W-:Y:S01]  /*f230*/  SHF.R.U64 R47, R4, 0x10, R5 ;  /* 0x00000010042f7819 */ /* 0x000fe20000001205 */
[----:B-1----:R-:W-:Y:S01]  /*f240*/  IMAD.MOV.U32 R0, RZ, RZ, R4 ;  /* 0x000000ffff007224 */ /* 0x002fe200078e0004 */
[--C-:B------:R-:W-:Y:S01]  /*f250*/  SHF.R.U64 R44, R6, 0x10, R7.reuse ;  /* 0x00000010062c7819 */ /* 0x100fe20000001207 */
[----:B------:R-:W-:Y:S01]  /*f260*/  IMAD.MOV.U32 R4, RZ, RZ, R7 ;  /* 0x000000ffff047224 */ /* 0x000fe200078e0007 */
[----:B------:R-:W-:Y:S01]  /*f270*/  SHF.L.U32 R9, R9, 0x1f, RZ ;  /* 0x0000001f09097819 */ /* 0x000fe200000006ff */
[----:B0-----:R-:W-:Y:S01]  /*f280*/  IMAD.MOV.U32 R35, RZ, RZ, R25 ;  /* 0x000000ffff237224 */ /* 0x001fe200078e0019 */
[----:B------:R-:W-:Y:S01]  /*f290*/  SHF.R.U32.HI R43, RZ, 0x10, R7 ;  /* 0x00000010ff2b7819 */ /* 0x000fe20000011607 */
[----:B------:R-:W-:Y:S01]  /*f2a0*/  IMAD.MOV.U32 R36, RZ, RZ, R26 ;  /* 0x000000ffff247224 */ /* 0x000fe200078e001a */
[----:B------:R-:W0:Y:S01]  /*f2b0*/  SYNCS.PHASECHK.TRANS64.TRYWAIT P0, [R22+URZ+0x38800], R9 ;  /* 0x03880009160075a7 */ /* 0x000e22000800017f */
[--C-:B------:R-:W-:Y:S01]  /*f2c0*/  SHF.R.U64 R41, R24, 0x10, R25.reuse ;  /* 0x0000001018297819 */ /* 0x100fe20000001219 */
[----:B----4-:R-:W-:Y:S01]  /*f2d0*/  IMAD.MOV.U32 R20, RZ, RZ, R8 ;  /* 0x000000ffff147224 */ /* 0x010fe200078e0008 */
[----:B------:R-:W-:Y:S01]  /*f2e0*/  SHF.R.U32.HI R42, RZ, 0x10, R25 ;  /* 0x00000010ff2a7819 */ /* 0x000fe20000011619 */
[----:B------:R-:W-:Y:S01]  /*f2f0*/  IMAD.MOV.U32 R32, RZ, RZ, R10 ;  /* 0x000000ffff207224 */ /* 0x000fe200078e000a */
[----:B------:R-:W-:Y:S01]  /*f300*/  SHF.R.U64 R25, R26, 0x10, R27 ;  /* 0x000000101a197819 */ /* 0x000fe2000000121b */
[----:B--2---:R-:W-:Y:S01]  /*f310*/  IMAD.MOV.U32 R2, RZ, RZ, R5 ;  /* 0x000000ffff027224 */ /* 0x004fe200078e0005 */
[--C-:B------:R-:W-:Y:S01]  /*f320*/  SHF.R.U64 R49, R10, 0x10, R11.reuse ;  /* 0x000000100a317819 */ /* 0x100fe2000000120b */
[----:B---3--:R-:W-:Y:S01]  /*f330*/  IMAD.MOV.U32 R3, RZ, RZ, R6 ;  /* 0x000000ffff037224 */ /* 0x008fe200078e0006 */
[----:B------:R-:W-:Y:S01]  /*f340*/  MOV R33, R11 ;  /* 0x0000000b00217202 */ /* 0x000fe20000000f00 */
[----:B------:R-:W-:Y:S01]  /*f350*/  IMAD.MOV.U32 R34, RZ, RZ, R24 ;  /* 0x000000ffff227224 */ /* 0x000fe200078e0018 */
[----:B------:R-:W-:Y:S01]  /*f360*/  SHF.R.U32.HI R46, RZ, 0x10, R11 ;  /* 0x00000010ff2e7819 */ /* 0x000fe2000001160b */
[----:B------:R-:W-:Y:S01]  /*f370*/  IMAD.MOV.U32 R37, RZ, RZ, R27 ;  /* 0x000000ffff257224 */ /* 0x000fe200078e001b */
[----:B------:R-:W-:Y:S01]  /*f380*/  SHF.R.U32.HI R45, RZ, 0x10, R5 ;  /* 0x00000010ff2d7819 */ /* 0x000fe20000011605 */
[----:B------:R-:W-:Y:S01]  /*f390*/  IMAD.MOV.U32 R7, RZ, RZ, R12 ;  /* 0x000000ffff077224 */ /* 0x000fe200078e000c */
[----:B------:R-:W-:Y:S01]  /*f3a0*/  SHF.R.U32.HI R40, RZ, 0x10, R27 ;  /* 0x00000010ff287819 */ /* 0x000fe2000001161b */
[----:B------:R-:W-:Y:S01]  /*f3b0*/  BSSY B1, `(.L_x_613) ;  /* 0x000001a000017945 */ /* 0x000fe20003800000 */
[--C-:B------:R-:W-:Y:S01]  /*f3c0*/  SHF.R.U64 R26, R12, 0x10, R13.reuse ;  /* 0x000000100c1a7819 */ /* 0x100fe2000000120d */
[----:B------:R-:W-:Y:S01]  /*f3d0*/  IMAD.MOV.U32 R8, RZ, RZ, R13 ;  /* 0x000000ffff087224 */ /* 0x000fe200078e000d */
[----:B------:R-:W-:Y:S01]  /*f3e0*/  VIMNMX R38, R38, 0x80, PT ;  /* 0x0000008026267848 */ /* 0x000fe20003fe0100 */
[----:B------:R-:W-:Y:S01]  /*f3f0*/  IMAD.MOV.U32 R5, RZ, RZ, R14 ;  /* 0x000000ffff057224 */ /* 0x000fe200078e000e */
[----:B------:R-:W-:Y:S01]  /*f400*/  SHF.R.S32.HI R24, RZ, 0x1f, R213 ;  /* 0x0000001fff187819 */ /* 0x000fe200000114d5 */
[----:B------:R-:W-:Y:S01]  /*f410*/  IMAD.MOV.U32 R6, RZ, RZ, R15 ;  /* 0x000000ffff067224 */ /* 0x000fe200078e000f */
[----:B------:R-:W-:-:S02]  /*f420*/  SHF.R.U32.HI R39, RZ, 0x10, R13 ;  /* 0x00000010ff277819 */ /* 0x000fc4000001160d */
[----:B------:R-:W-:Y:S02]  /*f430*/  PRMT R36, R36, 0x5410, R25 ;  /* 0x0000541024247816 */ /* 0x000fe40000000019 */
[--C-:B------:R-:W-:Y:S02]  /*f440*/  SHF.R.U64 R10, R14, 0x10, R15.reuse ;  /* 0x000000100e0a7819 */ /* 0x100fe4000000120f */
[----:B------:R-:W-:Y:S02]  /*f450*/  SHF.R.U32.HI R11, RZ, 0x10, R15 ;  /* 0x00000010ff0b7819 */ /* 0x000fe4000001160f */
[----:B------:R-:W-:Y:S02]  /*f460*/  PRMT R27, R20, 0x5410, R51 ;  /* 0x00005410141b7816 */ /* 0x000fe40000000033 */
[----:B------:R-:W-:Y:S02]  /*f470*/  PRMT R29, R29, 0x5410, R48 ;  /* 0x000054101d1d7816 */ /* 0x000fe40000000030 */
[----:B------:R-:W-:-:S02]  /*f480*/  PRMT R32, R32, 0x5410, R49 ;  /* 0x0000541020207816 */ /* 0x000fc40000000031 */
[----:B------:R-:W-:Y:S02]  /*f490*/  PRMT R33, R33, 0x5410, R46 ;  /* 0x0000541021217816 */ /* 0x000fe4000000002e */
[----:B------:R-:W-:Y:S02]  /*f4a0*/  PRMT R0, R0, 0x5410, R47 ;  /* 0x0000541000007816 */ /* 0x000fe4000000002f */
[----:B------:R-:W-:Y:S02]  /*f4b0*/  PRMT R2, R2, 0x5410, R45 ;  /* 0x0000541002027816 */ /* 0x000fe4000000002d */
[----:B------:R-:W-:Y:S02]  /*f4c0*/  PRMT R3, R3, 0x5410, R44 ;  /* 0x0000541003037816 */ /* 0x000fe4000000002c */
[----:B------:R-:W-:Y:S02]  /*f4d0*/  PRMT R12, R4, 0x5410, R43 ;  /* 0x00005410040c7816 */ /* 0x000fe4000000002b */
[----:B------:R-:W-:-:S02]  /*f4e0*/  ISETP.GE.AND P1, PT, R219, R38, PT ;  /* 0x00000026db00720c */ /* 0x000fc40003f26270 */
[----:B------:R-:W-:Y:S02]  /*f4f0*/  PRMT R34, R34, 0x5410, R41 ;  /* 0x0000541022227816 */ /* 0x000fe40000000029 */
[----:B------:R-:W-:Y:S02]  /*f500*/  PRMT R35, R35, 0x5410, R42 ;  /* 0x0000541023237816 */ /* 0x000fe4000000002a */
[----:B------:R-:W-:Y:S02]  /*f510*/  PRMT R37, R37, 0x5410, R40 ;  /* 0x0000541025257816 */ /* 0x000fe40000000028 */
[----:B------:R-:W-:Y:S02]  /*f520*/  LEA.HI R25, R24, R213, RZ, 0x3 ;  /* 0x000000d518197211 */ /* 0x000fe400078f18ff */
[----:B------:R-:W-:Y:S01]  /*f530*/  PRMT R13, R7, 0x5410, R26 ;  /* 0x00005410070d7816 */ /* 0x000fe2000000001a */
[----:B0-----:R-:W-:Y:S06]  /*f540*/  @!P0 BRA `(.L_x_614) ;  /* 0x0000019800e08947 */ /* 0x001fec0003800000 */
.L_x_858:
[----:B------:R-:W-:Y:S05]  /*f550*/  BSYNC B1 ;  /* 0x0000000000017941 */ /* 0x000fea0003800000 */
.L_x_613:
[----:B------:R-:W-:Y:S01]  /*f560*/  BSSY B1, `(.L_x_615) ;  /* 0x00000c4000017945 */ /* 0x000fe20003800000 */
[----:B------:R-:W-:Y:S02]  /*f570*/  PRMT R14, R8, 0x5410, R39 ;  /* 0x00005410080e7816 */ /* 0x000fe40000000027 */
[----:B------:R-:W-:Y:S02]  /*f580*/  SHF.R.S32.HI R26, RZ, 0x3, R25 ;  /* 0x00000003ff1a7819 */ /* 0x000fe40000011419 */
[----:B------:R-:W-:Y:S02]  /*f590*/  PRMT R15, R5, 0x5410, R10 ;  /* 0x00005410050f7816 */ /* 0x000fe4000000000a */
[----:B------:R-:W-:Y:S01]  /*f5a0*/  PRMT R20, R6, 0x5410, R11 ;  /* 0x0000541006147816 */ /* 0x000fe2000000000b */
[----:B------:R-:W-:Y:S06]  /*f5b0*/  @P1 BRA `(.L_x_616) ;  /* 0x0000000800f81947 */ /* 0x000fec0003800000 */
[----:B------:R-:W1:Y:S01]  /*f5c0*/  LDC R63, c[0x0][0x3f4] ;  /* 0x0000fd00ff3f7b82 */ /* 0x000e620000000800 */
[----:B------:R-:W-:Y:S01]  /*f5d0*/  BSSY B2, `(.L_x_617) ;  /* 0x000005c000027945 */ /* 0x000fe20003800000 */
[----:B------:R-:W-:Y:S02]  /*f5e0*/  SHF.R.U32.HI R56, RZ, 0x3, R224 ;  /* 0x00000003ff387819 */ /* 0x000fe400000116e0 */
[-C--:B-1----:R-:W-:Y:S02]  /*f5f0*/  ISETP.GE.AND P0, PT, R16, R63.reuse, PT ;  /* 0x0000003f1000720c */ /* 0x082fe40003f06270 */
[----:B------:R-:W-:-:S11]  /*f600*/  ISETP.GE.AND P1, PT, R213, R63, PT ;  /* 0x0000003fd500720c */ /* 0x000fd60003f26270 */
[----:B------:R-:W-:Y:S05]  /*f610*/  @P0 BRA `(.L_x_618) ;  /* 0x00000004005c0947 */ /* 0x000fea0003800000 */
[----:B------:R-:W2:Y:S01]  /*f620*/  LDL R4, [R1+0x64] ;  /* 0x0000640001047983 */ /* 0x000ea20000100800 */
[C---:B------:R-:W-:Y:S01]  /*f630*/  IMAD.U32 R51, R34.reuse, 0x10000, RZ ;  /* 0x0001000022337824 */ /* 0x040fe200078e00ff */
[----:B------:R-:W-:Y:S01]  /*f640*/  LOP3.LUT R53, R34, 0xffff0000, RZ, 0xc0, !PT ;  /* 0xffff000022357812 */ /* 0x000fe200078ec0ff */
[----:B------:R-:W-:Y:S01]  /*f650*/  IMAD.U32 R49, R27, 0x10000, RZ ;  /* 0x000100001b317824 */ /* 0x000fe200078e00ff */
[----:B--2---:R-:W-:-:S04]  /*f660*/  LEA.HI R4, R63, R4, RZ, 0x1d ;  /* 0x000000043f047211 */ /* 0x004fc800078fe8ff */
[----:B------:R-:W-:Y:S02]  /*f670*/  SHF.R.S32.HI R7, RZ, 0x1f, R4 ;  /* 0x0000001fff077819 */ /* 0x000fe40000011404 */
[----:B------:R-:W-:Y:S02]  /*f680*/  SHF.L.U32 R5, R4, 0x3, RZ ;  /* 0x0000000304057819 */ /* 0x000fe400000006ff */
[----:B------:R-:W-:Y:S02]  /*f690*/  LEA.HI R7, R7, R4, RZ, 0x3 ;  /* 0x0000000407077211 */ /* 0x000fe400078f18ff */
[----:B------:R-:W-:-:S03]  /*f6a0*/  LOP3.LUT R5, R224, 0x38, R5, 0xf8, !PT ;  /* 0x00000038e0057812 */ /* 0x000fc600078ef805 */
[----:B------:R-:W-:Y:S01]  /*f6b0*/  IMAD.SHL.U32 R7, R7, 0x400, RZ ;  /* 0x0000040007077824 */ /* 0x000fe200078e00ff */
[----:B------:R-:W-:-:S04]  /*f6c0*/  LOP3.LUT R5, R5, R56, RZ, 0x3c, !PT ;  /* 0x0000003805057212 */ /* 0x000fc800078e3cff */
[----:B------:R-:W-:-:S04]  /*f6d0*/  LOP3.LUT R7, R7, 0x7fffe000, RZ, 0xc0, !PT ;  /* 0x7fffe00007077812 */ /* 0x000fc800078ec0ff */
[----:B0-----:R-:W-:Y:S02]  /*f6e0*/  IADD3 R9, R5, R7, R228 ;  /* 0x0000000705097210 */ /* 0x001fe40007ffe0e4 */
[----:B------:R-:W0:Y:S03]  /*f6f0*/  LDS.128 R4, [R30] ;  /* 0x000000001e047984 */ /* 0x000e260000000c00 */
[----:B------:R-:W-:-:S05]  /*f700*/  IMAD R39, R9, 0x2, R22 ;  /* 0x0000000209277824 */ /* 0x000fca00078e0216 */
[----:B------:R-:W1:Y:S01]  /*f710*/  LDS.128 R8, [R39+0x14400] ;  /* 0x0144000027087984 */ /* 0x000e620000000c00 */
[C---:B0-----:R-:W-:Y:S01]  /*f720*/  IMAD.U32 R40, R4.reuse, 0x10000, RZ ;  /* 0x0001000004287824 */ /* 0x041fe200078e00ff */
[----:B------:R-:W-:Y:S01]  /*f730*/  LOP3.LUT R4, R4, 0xffff0000, RZ, 0xc0, !PT ;  /* 0xffff000004047812 */ /* 0x000fe200078ec0ff */
[C---:B------:R-:W-:Y:S01]  /*f740*/  IMAD.U32 R41, R5.reuse, 0x10000, RZ ;  /* 0x0001000005297824 */ /* 0x040fe200078e00ff */
[----:B------:R-:W-:Y:S01]  /*f750*/  LOP3.LUT R5, R5, 0xffff0000, RZ, 0xc0, !PT ;  /* 0xffff000005057812 */ /* 0x000fe200078ec0ff */
[C---:B------:R-:W-:Y:S01]  /*f760*/  IMAD.U32 R42, R6.reuse, 0x10000, RZ ;  /* 0x00010000062a7824 */ /* 0x040fe200078e00ff */
[----:B------:R-:W-:Y:S01]  /*f770*/  LOP3.LUT R6, R6, 0xffff0000, RZ, 0xc0, !PT ;  /* 0xffff000006067812 */ /* 0x000fe200078ec0ff */
[C---:B------:R-:W-:Y:S01]  /*f780*/  IMAD.U32 R43, R7.reuse, 0x10000, RZ ;  /* 0x00010000072b7824 */ /* 0x040fe200078e00ff */
[----:B------:R-:W-:Y:S01]  /*f790*/  LOP3.LUT R7, R7, 0xffff0000, RZ, 0xc0, !PT ;  /* 0xffff000007077812 */ /* 0x000fe200078ec0ff */
[C---:B-1----:R-:W-:Y:S01]  /*f7a0*/  IMAD.U32 R44, R8.reuse, 0x10000, RZ ;  /* 0x00010000082c7824 */ /* 0x042fe200078e00ff */
[----:B------:R-:W-:Y:S01]  /*f7b0*/  LOP3.LUT R8, R8, 0xffff0000, RZ, 0xc0, !PT ;  /* 0xffff000008087812 */ /* 0x000fe200078ec0ff */
[C---:B------:R-:W-:Y:S01]  /*f7c0*/  IMAD.U32 R45, R9.reuse, 0x10000, RZ ;  /* 0x00010000092d7824 */ /* 0x040fe200078e00ff */
[----:B------:R-:W-:Y:S01]  /*f7d0*/  LOP3.LUT R9, R9, 0xffff0000, RZ, 0xc0, !PT ;  /* 0xffff000009097812 */ /* 0x000fe200078ec0ff */
[C---:B------:R-:W-:Y:S01]  /*f7e0*/  FMUL.FTZ R55, R44.reuse, R51 ;  /* 0x000000332c377220 */ /* 0x040fe20000410000 */
[----:B------:R-:W-:Y:S01]  /*f7f0*/  FMUL.FTZ R57, R44, R49 ;  /* 0x000000312c397220 */ /* 0x000fe20000410000 */
[----:B------:R-:W-:Y:S01]  /*f800*/  SHF.L.U32 R44, R35, 0x10, RZ ;  /* 0x00000010232c7819 */ /* 0x000fe200000006ff */
[----:B------:R-:W-:Y:S01]  /*f810*/  FMUL.FTZ R59, R8, R53 ;  /* 0x00000035083b7220 */ /* 0x000fe20000410000 */
[C---:B------:R-:W-:Y:S01]  /*f820*/  FFMA.FTZ R55, R40.reuse, R49, -R55 ;  /* 0x0000003128377223 */ /* 0x040fe20000010837 */
[----:B------:R-:W-:Y:S01]  /*f830*/  LOP3.LUT R49, R27, 0xffff0000, RZ, 0xc0, !PT ;  /* 0xffff00001b317812 */ /* 0x000fe200078ec0ff */
[----:B------:R-:W-:Y:S01]  /*f840*/  FFMA.FTZ R57, R40, R51, R57 ;  /* 0x0000003328397223 */ /* 0x000fe20000010039 */
[----:B------:R-:W-:-:S02]  /*f850*/  IMAD.U32 R40, R29, 0x10000, RZ ;  /* 0x000100001d287824 */ /* 0x000fc400078e00ff */
[----:B------:R-:W-:Y:S02]  /*f860*/  IMAD.U32 R46, R10, 0x10000, RZ ;  /* 0x000100000a2e7824 */ /* 0x000fe400078e00ff */
[-C--:B------:R-:W-:Y:S01]  /*f870*/  FMUL.FTZ R51, R8, R49.reuse ;  /* 0x0000003108337220 */ /* 0x080fe20000410000 */
[----:B------:R-:W-:Y:S01]  /*f880*/  FFMA.FTZ R48, R4, R49, -R59 ;  /* 0x0000003104307223 */ /* 0x000fe2000001083b */
[C---:B------:R-:W-:Y:S01]  /*f890*/  FMUL.FTZ R8, R45.reuse, R44 ;  /* 0x0000002c2d087220 */ /* 0x040fe20000410000 */
[----:B------:R-:W-:Y:S02]  /*f8a0*/  IMAD.U32 R49, R36, 0x10000, RZ ;  /* 0x0001000024317824 */ /* 0x000fe400078e00ff */
[-C--:B------:R-:W-:Y:S01]  /*f8b0*/  FMUL.FTZ R59, R45, R40.reuse ;  /* 0x000000282d3b7220 */ /* 0x080fe20000410000 */
[----:B------:R-:W-:Y:S01]  /*f8c0*/  FFMA.FTZ R50, R4, R53, R51 ;  /* 0x0000003504327223 */ /* 0x000fe20000010033 */
[----:B------:R-:W-:Y:S01]  /*f8d0*/  LOP3.LUT R10, R10, 0xffff0000, RZ, 0xc0, !PT ;  /* 0xffff00000a0a7812 */ /* 0x000fe200078ec0ff */
[----:B------:R-:W-:Y:S01]  /*f8e0*/  FFMA.FTZ R52, R41, R40, -R8 ;  /* 0x0000002829347223 */ /* 0x000fe20000010808 */
[----:B------:R-:W-:-:S02]  /*f8f0*/  IMAD.U32 R45, R32, 0x10000, RZ ;  /* 0x00010000202d7824 */ /* 0x000fc400078e00ff */
[----:B------:R-:W-:Y:S01]  /*f900*/  FFMA.FTZ R59, R41, R44, R59 ;  /* 0x0000002c293b7223 */ /* 0x000fe2000001003b */
[----:B------:R-:W-:Y:S01]  /*f910*/  FMUL.FTZ R53, R46, R49 ;  /* 0x000000312e357220 */ /* 0x000fe20000410000 */
[----:B------:R-:W-:Y:S01]  /*f920*/  LOP3.LUT R51, R36, 0xffff0000, RZ, 0xc0, !PT ;  /* 0xffff000024337812 */ /* 0x000fe200078ec0ff */
[----:B------:R-:W-:Y:S01]  /*f930*/  IMAD.U32 R47, R11, 0x10000, RZ ;  /* 0x000100000b2f7824 */ /* 0x000fe200078e00ff */
[----:B------:R-:W-:Y:S01]  /*f940*/  LOP3.LUT R41, R32, 0xffff0000, RZ, 0xc0, !PT ;  /* 0xffff000020297812 */ /* 0x000fe200078ec0ff */
[----:B------:R-:W-:Y:S02]  /*f950*/  IMAD.U32 R40, R37, 0x10000, RZ ;  /* 0x0001000025287824 */ /* 0x000fe400078e00ff */
[-C--:B------:R-:W-:Y:S01]  /*f960*/  FMUL.FTZ R61, R46, R45.reuse ;  /* 0x0000002d2e3d7220 */ /* 0x080fe20000410000 */
[----:B------:R-:W-:Y:S01]  /*f970*/  FFMA.FTZ R53, R42, R45, -R53 ;  /* 0x0000002d2a357223 */ /* 0x000fe20000010835 */
[----:B------:R-:W-:Y:S01]  /*f980*/  FMUL.FTZ R45, R10, R51 ;  /* 0x000000330a2d7220 */ /* 0x000fe20000410000 */
[----:B------:R-:W-:-:S02]  /*f990*/  IMAD.U32 R4, R33, 0x10000, RZ ;  /* 0x0001000021047824 */ /* 0x000fc400078e00ff */
[----:B------:R-:W-:Y:S01]  /*f9a0*/  FMUL.FTZ R10, R10, R41 ;  /* 0x000000290a0a7220 */ /* 0x000fe20000410000 */
[----:B------:R-:W-:Y:S01]  /*f9b0*/  FMUL.FTZ R8, R47, R40 ;  /* 0x000000282f087220 */ /* 0x000fe20000410000 */
[----:B------:R-:W-:Y:S01]  /*f9c0*/  FFMA.FTZ R61, R42, R49, R61 ;  /* 0x000000312a3d7223 */ /* 0x000fe2000001003d */
[C---:B------:R-:W-:Y:S01]  /*f9d0*/  FFMA.FTZ R42, R6.reuse, R41, -R45 ;  /* 0x00000029062a7223 */ /* 0x040fe2000001082d */
[----:B------:R-:W-:Y:S01]  /*f9e0*/  FFMA.FTZ R44, R6, R51, R10 ;  /* 0x00000033062c7223 */ /* 0x000fe2000001000a */
[-C--:B------:R-:W-:Y:S01]  /*f9f0*/  FFMA.FTZ R45, R43, R4.reuse, -R8 ;  /* 0x000000042b2d7223 */ /* 0x080fe20000010808 */
[----:B------:R-:W-:Y:S01]  /*fa00*/  LOP3.LUT R11, R11, 0xffff0000, RZ, 0xc0, !PT ;  /* 0xffff00000b0b7812 */ /* 0x000fe200078ec0ff */
[----:B------:R-:W-:Y:S01]  /*fa10*/  FMUL.FTZ R46, R47, R4 ;  /* 0x000000042f2e7220 */ /* 0x000fe20000410000 */
[----:B------:R-:W-:Y:S02]  /*fa20*/  LOP3.LUT R8, R35, 0xffff0000, RZ, 0xc0, !PT ;  /* 0xffff000023087812 */ /* 0x000fe400078ec0ff */
[----:B------:R-:W-:Y:S01]  /*fa30*/  LOP3.LUT R10, R37, 0xffff0000, RZ, 0xc0, !PT ;  /* 0xffff0000250a7812 */ /* 0x000fe200078ec0ff */
[----:B------:R-:W-:Y:S01]  /*fa40*/  FFMA.FTZ R46, R43, R40, R46 ;  /* 0x000000282b2e7223 */ /* 0x000fe2000001002e */
[----:B------:R-:W-:Y:S01]  /*fa50*/  LOP3.LUT R4, R29, 0xffff0000, RZ, 0xc0, !PT ;  /* 0xffff00001d047812 */ /* 0x000fe200078ec0ff */
[----:B------:R-:W-:Y:S01]  /*fa60*/  FMUL.FTZ R40, R9, R8 ;  /* 0x0000000809287220 */ /* 0x000fe20000410000 */
[----:B------:R-:W-:Y:S01]  /*fa70*/  LOP3.LUT R6, R33, 0xffff0000, RZ, 0xc0, !PT ;  /* 0xffff000021067812 */ /* 0x000fe200078ec0ff */
[----:B------:R-:W-:-:S02]  /*fa80*/  FMUL.FTZ R54, R11, R10 ;  /* 0x0000000a0b367220 */ /* 0x000fc40000410000 */
[-C--:B------:R-:W-:Y:S01]  /*fa90*/  FMUL.FTZ R41, R9, R4.reuse ;  /* 0x0000000409297220 */ /* 0x080fe20000410000 */
[----:B------:R-:W-:Y:S01]  /*faa0*/  FFMA.FTZ R9, R5, R4, -R40 ;  /* 0x0000000405097223 */ /* 0x000fe20000010828 */
[-C--:B------:R-:W-:Y:S01]  /*fab0*/  FMUL.FTZ R11, R11, R6.reuse ;  /* 0x000000060b0b7220 */ /* 0x080fe20000410000 */
[----:B------:R-:W-:Y:S01]  /*fac0*/  FFMA.FTZ R54, R7, R6, -R54 ;  /* 0x0000000607367223 */ /* 0x000fe20000010836 */
[----:B------:R-:W-:Y:S01]  /*fad0*/  FFMA.FTZ R40, R5, R8, R41 ;  /* 0x0000000805287223 */ /* 0x000fe20000010029 */
[----:B------:R-:W-:Y:S01]  /*fae0*/  F2FP.BF16.F32.PACK_AB R6, R42, R53 ;  /* 0x000000352a06723e */ /* 0x000fe200000010ff */
[----:B------:R-:W-:Y:S01]  /*faf0*/  FFMA.FTZ R11, R7, R10, R11 ;  /* 0x0000000a070b7223 */ /* 0x000fe2000001000b */
[----:B------:R-:W-:Y:S02]  /*fb00*/  F2FP.BF16.F32.PACK_AB R4, R48, R55 ;  /* 0x000000373004723e */ /* 0x000fe400000010ff */
[----:B------:R-:W-:Y:S02]  /*fb10*/  F2FP.BF16.F32.PACK_AB R5, R9, R52 ;  /* 0x000000340905723e */ /* 0x000fe400000010ff */
[----:B------:R-:W-:-:S02]  /*fb20*/  F2FP.BF16.F32.PACK_AB R7, R54, R45 ;  /* 0x0000002d3607723e */ /* 0x000fc400000010ff */
[----:B------:R-:W-:Y:S02]  /*fb30*/  F2FP.BF16.F32.PACK_AB R10, R44, R61 ;  /* 0x0000003d2c0a723e */ /* 0x000fe400000010ff */
[----:B------:R-:W-:Y:S01]  /*fb40*/  F2FP.BF16.F32.PACK_AB R8, R50, R57 ;  /* 0x000000393208723e */ /* 0x000fe200000010ff */
[----:B------:R1:W-:Y:S01]  /*fb50*/  STS.128 [R30], R4 ;  /* 0x000000041e007388 */ /* 0x0003e20000000c00 */
[----:B------:R-:W-:Y:S02]  /*fb60*/  F2FP.BF16.F32.PACK_AB R9, R40, R59 ;  /* 0x0000003b2809723e */ /* 0x000fe400000010ff */
[----:B------:R-:W-:-:S05]  /*fb70*/  F2FP.BF16.F32.PACK_AB R11, R11, R46 ;  /* 0x0000002e0b0b723e */ /* 0x000fca00000010ff */
[----:B------:R1:W-:Y:S02]  /*fb80*/  STS.128 [R39+0x14400], R8 ;  /* 0x0144000827007388 */ /* 0x0003e40000000c00 */
.L_x_618:
[----:B------:R-:W-:Y:S05]  /*fb90*/  BSYNC B2 ;  /* 0x0000000000027941 */ /* 0x000fea0003800000 */
.L_x_617:
[----:B------:R-:W-:Y:S05]  /*fba0*/  @P1 BRA `(.L_x_616) ;  /* 0x00000004007c1947 */ /* 0x000fea0003800000 */
[----:B-1----:R-:W2:Y:S01]  /*fbb0*/  LDL R4, [R1+0x6c] ;  /* 0x00006c0001047983 */ /* 0x002ea20000100800 */
[----:B------:R-:W-:Y:S01]  /*fbc0*/  LEA.HI R6, R24, R213, RZ, 0x6 ;  /* 0x000000d518067211 */ /* 0x000fe200078f30ff */
[C---:B------:R-:W-:Y:S01]  /*fbd0*/  IMAD.U32 R50, R13.reuse, 0x10000, RZ ;  /* 0x000100000d327824 */ /* 0x040fe200078e00ff */
[----:B------:R-:W-:Y:S01]  /*fbe0*/  LOP3.LUT R7, R224, 0x38, R25, 0xf8, !PT ;  /* 0x00000038e0077812 */ /* 0x000fe200078ef819 */
[----:B------:R-:W-:Y:S01]  /*fbf0*/  IMAD.U32 R48, R0, 0x10000, RZ ;  /* 0x0001000000307824 */ /* 0x000fe200078e00ff */
[----:B------:R-:W-:Y:S01]  /*fc00*/  LOP3.LUT R47, R13, 0xffff0000, RZ, 0xc0, !PT ;  /* 0xffff00000d2f7812 */ /* 0x000fe200078ec0ff */
[----:B------:R-:W-:Y:S02]  /*fc10*/  IMAD.SHL.U32 R8, R6, 0x80, RZ ;  /* 0x0000008006087824 */ /* 0x000fe400078e00ff */
[----:B------:R-:W-:Y:S01]  /*fc20*/  IMAD.U32 R49, R14, 0x10000, RZ ;  /* 0x000100000e317824 */ /* 0x000fe200078e00ff */
[----:B--2---:R-:W-:Y:S02]  /*fc30*/  R2UR UR4, R4 ;  /* 0x00000000040472ca */ /* 0x004fe400000e0000 */
[----:B------:R-:W-:-:S04]  /*fc40*/  LEA.HI R4, R63, R26, RZ, 0x1d ;  /* 0x0000001a3f047211 */ /* 0x000fc800078fe8ff */
[----:B------:R-:W-:-:S04]  /*fc50*/  SHF.R.S32.HI R5, RZ, 0x1f, R4 ;  /* 0x0000001fff057819 */ /* 0x000fc80000011404 */
[----:B------:R-:W-:Y:S01]  /*fc60*/  LEA.HI R6, R5, R4, RZ, 0x3 ;  /* 0x0000000405067211 */ /* 0x000fe200078f18ff */
[----:B------:R-:W-:Y:S01]  /*fc70*/  IMAD.SHL.U32 R5, R4, 0x8, RZ ;  /* 0x0000000804057824 */ /* 0x000fe200078e00ff */
[-C--:B------:R-:W-:Y:S02]  /*fc80*/  LOP3.LUT R4, R7, R56.reuse, RZ, 0x3c, !PT ;  /* 0x0000003807047212 */ /* 0x080fe400078e3cff */
[----:B------:R-:W-:Y:S01]  /*fc90*/  LOP3.LUT R7, R8, 0xffffe000, RZ, 0xc0, !PT ;  /* 0xffffe00008077812 */ /* 0x000fe200078ec0ff */
[----:B------:R-:W-:Y:S01]  /*fca0*/  IMAD.SHL.U32 R6, R6, 0x400, RZ ;  /* 0x0000040006067824 */ /* 0x000fe200078e00ff */
[----:B------:R-:W-:Y:S02]  /*fcb0*/  LOP3.LUT R5, R224, 0x38, R5, 0xf8, !PT ;  /* 0x00000038e0057812 */ /* 0x000fe400078ef805 */
[----:B------:R-:W-:Y:S02]  /*fcc0*/  IADD3 R7, R4, R7, R228 ;  /* 0x0000000704077210 */ /* 0x000fe40007ffe0e4 */
[----:B------:R-:W-:-:S02]  /*fcd0*/  LOP3.LUT R4, R5, R56, RZ, 0x3c, !PT ;  /* 0x0000003805047212 */ /* 0x000fc400078e3cff */
[----:B------:R-:W-:Y:S02]  /*fce0*/  LOP3.LUT R5, R6, 0x7fffe000, RZ, 0xc0, !PT ;  /* 0x7fffe00006057812 */ /* 0x000fe400078ec0ff */
[----:B------:R-:W-:Y:S02]  /*fcf0*/  LEA R57, R7, UR4, 0x1 ;  /* 0x0000000407397c11 */ /* 0x000fe4000f8e08ff */
[----:B0-----:R-:W-:-:S03]  /*fd00*/  IADD3 R9, R4, R5, R228 ;  /* 0x0000000504097210 */ /* 0x001fc60007ffe0e4 */
[----:B------:R-:W0:Y:S02]  /*fd10*/  LDS.128 R4, [R57] ;  /* 0x0000000039047984 */ /* 0x000e240000000c00 */
[----:B------:R-:W-:-:S05]  /*fd20*/  IMAD R30, R9, 0x2, R22 ;  /* 0x00000002091e7824 */ /* 0x000fca00078e0216 */
[----:B------:R-:W1:Y:S01]  /*fd30*/  LDS.128 R8, [R30+0x14400] ;  /* 0x014400001e087984 */ /* 0x000e620000000c00 */
[C---:B0-----:R-:W-:Y:S01]  /*fd40*/  IMAD.U32 R39, R4.reuse, 0x10000, RZ ;  /* 0x0001000004277824 */ /* 0x041fe200078e00ff */
[----:B------:R-:W-:Y:S01]  /*fd50*/  LOP3.LUT R4, R4, 0xffff0000, RZ, 0xc0, !PT ;  /* 0xffff000004047812 */ /* 0x000fe200078ec0ff */
[----:B------:R-:W-:Y:S01]  /*fd60*/  IMAD.U32 R40, R5, 0x10000, RZ ;  /* 0x0001000005287824 */ /* 0x000fe200078e00ff */
[----:B------:R-:W-:Y:S01]  /*fd70*/  SHF.L.U32 R42, R7, 0x10, RZ ;  /* 0x00000010072a7819 */ /* 0x000fe200000006ff */
[C---:B------:R-:W-:Y:S01]  /*fd80*/  IMAD.U32 R41, R6.reuse, 0x10000, RZ ;  /* 0x0001000006297824 */ /* 0x040fe200078e00ff */
[----:B------:R-:W-:Y:S01]  /*fd90*/  LOP3.LUT R6, R6, 0xffff0000, RZ, 0xc0, !PT ;  /* 0xffff000006067812 */ /* 0x000fe200078ec0ff */
[C---:B-1----:R-:W-:Y:S01]  /*fda0*/  IMAD.U32 R43, R8.reuse, 0x10000, RZ ;  /* 0x00010000082b7824 */ /* 0x042fe200078e00ff */
[----:B------:R-:W-:Y:S01]  /*fdb0*/  LOP3.LUT R8, R8, 0xffff0000, RZ, 0xc0, !PT ;  /* 0xffff000008087812 */ /* 0x000fe200078ec0ff */
[C---:B------:R-:W-:Y:S01]  /*fdc0*/  IMAD.U32 R44, R9.reuse, 0x10000, RZ ;  /* 0x00010000092c7824 */ /* 0x040fe200078e00ff */
[----:B------:R-:W-:Y:S01]  /*fdd0*/  LOP3.LUT R9, R9, 0xffff0000, RZ, 0xc0, !PT ;  /* 0xffff000009097812 */ /* 0x000fe200078ec0ff */
[C---:B------:R-:W-:Y:S01]  /*fde0*/  FMUL.FTZ R52, R43.reuse, R50 ;  /* 0x000000322b347220 */ /* 0x040fe20000410000 */
[-C--:B------:R-:W-:Y:S01]  /*fdf0*/  FMUL.FTZ R54, R43, R48.reuse ;  /* 0x000000302b367220 */ /* 0x080fe20000410000 */
[----:B------:R-:W-:Y:S01]  /*fe00*/  LOP3.LUT R43, R0, 0xffff0000, RZ, 0xc0, !PT ;  /* 0xffff0000002b7812 */ /* 0x000fe200078ec0ff */
[----:B------:R-:W-:Y:S01]  /*fe10*/  FMUL.FTZ R51, R8, R47 ;  /* 0x0000002f08337220 */ /* 0x000fe20000410000 */
[C---:B------:R-:W-:Y:S01]  /*fe20*/  FFMA.FTZ R52, R39.reuse, R48, -R52 ;  /* 0x0000003027347223 */ /* 0x040fe20000010834 */
[----:B------:R-:W-:Y:S01]  /*fe30*/  FFMA.FTZ R54, R39, R50, R54 ;  /* 0x0000003227367223 */ /* 0x000fe20000010036 */
[----:B------:R-:W-:-:S02]  /*fe40*/  IMAD.U32 R39, R2, 0x10000, RZ ;  /* 0x0001000002277824 */ /* 0x000fc400078e00ff */
[-C--:B------:R-:W-:Y:S01]  /*fe50*/  FMUL.FTZ R53, R8, R43.reuse ;  /* 0x0000002b08357220 */ /* 0x080fe20000410000 */
[----:B------:R-:W-:Y:S01]  /*fe60*/  FFMA.FTZ R51, R4, R43, -R51 ;  /* 0x0000002b04337223 */ /* 0x000fe20000010833 */
[----:B------:R-:W-:Y:S01]  /*fe70*/  FMUL.FTZ R43, R44, R49 ;  /* 0x000000312c2b7220 */ /* 0x000fe20000410000 */
[----:B------:R-:W-:Y:S02]  /*fe80*/  IMAD.U32 R45, R10, 0x10000, RZ ;  /* 0x000100000a2d7824 */ /* 0x000fe400078e00ff */
[----:B------:R-:W-:Y:S01]  /*fe90*/  FMUL.FTZ R48, R44, R39 ;  /* 0x000000272c307220 */ /* 0x000fe20000410000 */
[----:B------:R-:W-:Y:S01]  /*fea0*/  FFMA.FTZ R53, R4, R47, R53 ;  /* 0x0000002f04357223 */ /* 0x000fe20000010035 */
[----:B------:R-:W-:Y:S01]  /*feb0*/  LOP3.LUT R10, R10, 0xffff0000, RZ, 0xc0, !PT ;  /* 0xffff00000a0a7812 */ /* 0x000fe200078ec0ff */
[----:B------:R-:W-:Y:S01]  /*fec0*/  FFMA.FTZ R44, R40, R39, -R43 ;  /* 0x00000027282c7223 */ /* 0x000fe2000001082b */
[C---:B------:R-:W-:Y:S01]  /*fed0*/  LOP3.LUT R47, R15.reuse, 0xffff0000, RZ, 0xc0, !PT ;  /* 0xffff00000f2f7812 */ /* 0x040fe200078ec0ff */
[----:B------:R-:W-:Y:S01]  /*fee0*/  IMAD.U32 R8, R15, 0x10000, RZ ;  /* 0x000100000f087824 */ /* 0x000fe200078e00ff */
[C---:B------:R-:W-:Y:S01]  /*fef0*/  LOP3.LUT R39, R3.reuse, 0xffff0000, RZ, 0xc0, !PT ;  /* 0xffff000003277812 */ /* 0x040fe200078ec0ff */
[----:B------:R-:W-:-:S02]  /*ff00*/  IMAD.U32 R4, R3, 0x10000, RZ ;  /* 0x0001000003047824 */ /* 0x000fc400078e00ff */
[----:B------:R-:W-:Y:S01]  /*ff10*/  FFMA.FTZ R48, R40, R49, R48 ;  /* 0x0000003128307223 */ /* 0x000fe20000010030 */
[C---:B------:R-:W-:Y:S01]  /*ff20*/  FMUL.FTZ R55, R10.reuse, R47 ;  /* 0x0000002f0a377220 */ /* 0x040fe20000410000 */
[C---:B------:R-:W-:Y:S01]  /*ff30*/  FMUL.FTZ R40, R45.reuse, R8 ;  /* 0x000000082d287220 */ /* 0x040fe20000410000 */
[-C--:B------:R-:W-:Y:S01]  /*ff40*/  FMUL.FTZ R50, R45, R4.reuse ;  /* 0x000000042d327220 */ /* 0x080fe20000410000 */
[----:B------:R-:W-:Y:S01]  /*ff50*/  FMUL.FTZ R10, R10, R39 ;  /* 0x000000270a0a7220 */ /* 0x000fe20000410000 */
[----:B------:R-:W-:Y:S02]  /*ff60*/  IMAD.U32 R46, R11, 0x10000, RZ ;  /* 0x000100000b2e7824 */ /* 0x000fe400078e00ff */
[C---:B------:R-:W-:Y:S01]  /*ff70*/  FFMA.FTZ R49, R41.reuse, R4, -R40 ;  /* 0x0000000429317223 */ /* 0x040fe20000010828 */
[----:B------:R-:W-:Y:S02]  /*ff80*/  IMAD.U32 R45, R20, 0x10000, RZ ;  /* 0x00010000142d7824 */ /* 0x000fe400078e00ff */
[----:B------:R-:W-:Y:S01]  /*ff90*/  FFMA.FTZ R50, R41, R8, R50 ;  /* 0x0000000829327223 */ /* 0x000fe20000010032 */
[----:B------:R-:W-:-:S02]  /*ffa0*/  IMAD.U32 R43, R12, 0x10000, RZ ;  /* 0x000100000c2b7824 */ /* 0x000fc400078e00ff */
[----:B------:R-:W-:Y:S01]  /*ffb0*/  FFMA.FTZ R47, R6, R47, R10 ;  /* 0x0000002f062f7223 */ /* 0x000fe2000001000a */
[----:B------:R-:W-:Y:S01]  /*ffc0*/  LOP3.LUT R11, R11, 0xffff0000, RZ, 0xc0, !PT ;  /* 0xffff00000b0b7812 */ /* 0x000fe200078ec0ff */
[----:B------:R-:W-:Y:S01]  /*ffd0*/  FMUL.FTZ R41, R46, R45 ;  /* 0x0000002d2e297220 */ /* 0x000fe20000410000 */
[----:B------:R-:W-:Y:S01]  /*ffe0*/  FFMA.FTZ R56, R6, R39, -R55 ;  /* 0x0000002706387223 */ /* 0x000fe20000010837 */
[----:B------:R-:W-:Y:S01]  /*fff0*/  LOP3.LUT R8, R14, 0xffff0000, RZ, 0xc0, !PT ;  /* 0xffff00000e087812 */ /* 0x000fe200078ec0ff */
[-C--:B------:R-:W-:Y:S01]  /*10000*/  FMUL.FTZ R39, R46, R43.reuse ;  /* 0x0000002b2e277220 */ /* 0x080fe20000410000 */
[----:B------:R-:W-:Y:S01]  /*10010*/  LOP3.LUT R10, R20, 0xffff0000, RZ, 0xc0, !PT ;  /* 0xffff0000140a7812 */ /* 0x000fe200078ec0ff */
[----:B------:R-:W-:Y:S01]  /*10020*/  FFMA.FTZ R41, R42, R43, -R41 ;  /* 0x0000002b2a297223 */ /* 0x000fe20000010829 */
[----:B------:R-:W-:Y:S01]  /*10030*/  LOP3.LUT R4, R2, 0xffff0000, RZ, 0xc0, !PT ;  /* 0xffff000002047812 */ /* 0x000fe200078ec0ff */
[----:B------:R-:W-:Y:S01]  /*10040*/  FFMA.FTZ R42, R42, R45, R39 ;  /* 0x0000002d2a2a7223 */ /* 0x000fe20000010027 */
[----:B------:R-:W-:Y:S01]  /*10050*/  LOP3.LUT R6, R12, 0xffff0000, RZ, 0xc0, !PT ;  /* 0xffff00000c067812 */ /* 0x000fe200078ec0ff */
[----:B------:R-:W-:Y:S01]  /*10060*/  FMUL.FTZ R40, R9, R8 ;  /* 0x0000000809287220 */ /* 0x000fe20000410000 */
[----:B------:R-:W-:Y:S01]  /*10070*/  LOP3.LUT R5, R5, 0xffff0000, RZ, 0xc0, !PT ;  /* 0xffff000005057812 */ /* 0x000fe200078ec0ff */
[----:B------:R-:W-:Y:S01]  /*10080*/  FMUL.FTZ R46, R11, R10 ;  /* 0x0000000a0b2e7220 */ /* 0x000fe20000410000 */
[----:B------:R-:W-:Y:S01]  /*10090*/  LOP3.LUT R7, R7, 0xffff0000, RZ, 0xc0, !PT ;  /* 0xffff000007077812 */ /* 0x000fe200078ec0ff */
[----:B------:R-:W-:Y:S01]  /*100a0*/  FMUL.FTZ R39, R9, R4 ;  /* 0x0000000409277220 */ /* 0x000fe20000410000 */
[----:B------:R-:W-:Y:S01]  /*100b0*/  FMUL.FTZ R11, R11, R6 ;  /* 0x000000060b0b7220 */ /* 0x000fe20000410000 */
[----:B------:R-:W-:Y:S01]  /*100c0*/  FFMA.FTZ R9, R5, R4, -R40 ;  /* 0x0000000405097223 */ /* 0x000fe20000010828 */
[----:B------:R-:W-:Y:S01]  /*100d0*/  F2FP.BF16.F32.PACK_AB R4, R51, R52 ;  /* 0x000000343304723e */ /* 0x000fe200000010ff */
[----:B------:R-:W-:Y:S01]  /*100e0*/  FFMA.FTZ R46, R7, R6, -R46 ;  /* 0x00000006072e7223 */ /* 0x000fe2000001082e */
[----:B------:R-:W-:Y:S01]  /*100f0*/  FFMA.FTZ R39, R5, R8, R39 ;  /* 0x0000000805277223 */ /* 0x000fe20000010027 */
[----:B------:R-:W-:Y:S01]  /*10100*/  FFMA.FTZ R11, R7, R10, R11 ;  /* 0x0000000a070b7223 */ /* 0x000fe2000001000b */
[----:B------:R-:W-:-:S02]  /*10110*/  F2FP.BF16.F32.PACK_AB R6, R56, R49 ;  /* 0x000000313806723e */ /* 0x000fc400000010ff */
[----:B------:R-:W-:Y:S02]  /*10120*/  F2FP.BF16.F32.PACK_AB R5, R9, R44 ;  /* 0x0000002c0905723e */ /* 0x000fe400000010ff */
[----:B------:R-:W-:Y:S02]  /*10130*/  F2FP.BF16.F32.PACK_AB R7, R46, R41 ;  /* 0x000000292e07723e */ /* 0x000fe400000010ff */
[----:B------:R-:W-:Y:S02]  /*10140*/  F2FP.BF16.F32.PACK_AB R10, R47, R50 ;  /* 0x000000322f0a723e */ /* 0x000fe400000010ff */
[----:B------:R-:W-:Y:S01]  /*10150*/  F2FP.BF16.F32.PACK_AB R8, R53, R54 ;  /* 0x000000363508723e */ /* 0x000fe200000010ff */
[----:B------:R2:W-:Y:S01]  /*10160*/  STS.128 [R57], R4 ;  /* 0x0000000439007388 */ /* 0x0005e20000000c00 */
[----:B------:R-:W-:Y:S02]  /*10170*/  F2FP.BF16.F32.PACK_AB R9, R39, R48 ;  /* 0x000000302709723e */ /* 0x000fe400000010ff */
[----:B------:R-:W-:-:S05]  /*10180*/  F2FP.BF16.F32.PACK_AB R11, R11, R42 ;  /* 0x0000002a0b0b723e */ /* 0x000fca00000010ff */
[----:B------:R2:W-:Y:S02]  /*10190*/  STS.128 [R30+0x14400], R8 ;  /* 0x014400081e007388 */ /* 0x0005e40000000c00 */
.L_x_616:
[----:B------:R-:W-:Y:S05]  /*101a0*/  BSYNC B1 ;  /* 0x0000000000017941 */ /* 0x000fea0003800000 */
.L_x_615:
[----:B------:R-:W-:Y:S01]  /*101b0*/  ISETP.GE.AND P0, PT, R31, R38, PT ;  /* 0x000000261f00720c */ /* 0x000fe20003f06270 */
[----:B------:R-:W-:-:S12]  /*101c0*/  BSSY B1, `(.L_x_619) ;  /* 0x00000cb000017945 */ /* 0x000fd80003800000 */
[----:B------:R-:W-:Y:S05]  /*101d0*/  @P0 BRA `(.L_x_620) ;  /* 0x0000000c00240947 */ /* 0x000fea0003800000 */
[----:B------:R3:W5:Y:S01]  /*101e0*/  LDL R61, [R1+0x6c] ;  /* 0x00006c00013d7983 */ /* 0x0007620000100800 */
[----:B------:R-:W4:Y:S03]  /*101f0*/  LDC R55, c[0x0][0x3f4] ;  /* 0x0000fd00ff377b82 */ /* 0x000f260000000800 */
[----:B------:R3:W5:Y:S01]  /*10200*/  LDL R56, [R1+0x54] ;  /* 0x0000540001387983 */ /* 0x0007620000100800 */
[C---:B------:R-:W-:Y:S01]  /*10210*/  IADD3 R58, R219.reuse, 0x20, RZ ;  /* 0x00000020db3a7810 */ /* 0x040fe20007ffe0ff */
[----:B------:R-:W-:Y:S01]  /*10220*/  VIADD R60, R219, 0x20 ;  /* 0x00000020db3c7836 */ /* 0x000fe20000000000 */
[----:B------:R-:W-:Y:S03]  /*10230*/  BSSY B2, `(.L_x_621) ;  /* 0x0000064000027945 */ /* 0x000fe60003800000 */
[----:B------:R-:W-:-:S02]  /*10240*/  IMAD.SHL.U32 R58, R58, 0x40, RZ ;  /* 0x000000403a3a7824 */ /* 0x000fc400078e00ff */
[----:B------:R-:W-:-:S03]  /*10250*/  IMAD.SHL.U32 R60, R60, 0x40, RZ ;  /* 0x000000403c3c7824 */ /* 0x000fc600078e00ff */
[----:B------:R-:W-:Y:S02]  /*10260*/  LOP3.LUT R58, R58, 0x1c0, RZ, 0xc0, !PT ;  /* 0x000001c03a3a7812 */ /* 0x000fe400078ec0ff */
[----:B------:R-:W-:Y:S02]  /*10270*/  LOP3.LUT R60, R60, 0x1c0, RZ, 0xc0, !PT ;  /* 0x000001c03c3c7812 */ /* 0x000fe400078ec0ff */
[----:B------:R-:W-:Y:S02]  /*10280*/  SHF.R.U32.HI R58, RZ, 0x3, R58 ;  /* 0x00000003ff3a7819 */ /* 0x000fe4000001163a */
[-C--:B----4-:R-:W-:Y:S02]  /*10290*/  ISETP.GE.AND P0, PT, R16, R55.reuse, PT ;  /* 0x000000371000720c */ /* 0x090fe40003f06270 */
[----:B------:R-:W-:-:S11]  /*102a0*/  ISETP.GE.AND P1, PT, R213, R55, PT ;  /* 0x00000037d500720c */ /* 0x000fd60003f26270 */
[----:B---3--:R-:W-:Y:S05]  /*102b0*/  @P0 BRA `(.L_x_622) ;  /* 0x00000004006c0947 */ /* 0x008fea0003800000 */
[----:B-12---:R-:W2:Y:S01]  /*102c0*/  LDL R4, [R1+0x64] ;  /* 0x0000640001047983 */ /* 0x006ea20000100800 */
[----:B-----5:R-:W-:Y:S01]  /*102d0*/  R2UR UR4, R61 ;  /* 0x000000003d0472ca */ /* 0x020fe200000e0000 */
[----:B------:R-:W-:Y:S01]  /*102e0*/  IMAD.U32 R47, R27, 0x10000, RZ ;  /* 0x000100001b2f7824 */ /* 0x000fe200078e00ff */
[----:B------:R-:W-:Y:S01]  /*102f0*/  LOP3.LUT R6, R60, 0x38, R16, 0xf8, !PT ;  /* 0x000000383c067812 */ /* 0x000fe200078ef810 */
[----:B------:R-:W-:Y:S01]  /*10300*/  IMAD.U32 R51, R35, 0x10000, RZ ;  /* 0x0001000023337824 */ /* 0x000fe200078e00ff */
[----:B------:R-:W-:Y:S01]  /*10310*/  SHF.L.U32 R49, R34, 0x10, RZ ;  /* 0x0000001022317819 */ /* 0x000fe200000006ff */
[----:B------:R-:W-:Y:S01]  /*10320*/  IMAD.U32 R52, R36, 0x10000, RZ ;  /* 0x0001000024347824 */ /* 0x000fe200078e00ff */
[----:B------:R-:W-:Y:S01]  /*10330*/  LOP3.LUT R6, R56, R6, R58, 0xf6, !PT ;  /* 0x0000000638067212 */ /* 0x000fe200078ef63a */
[----:B------:R-:W-:Y:S01]  /*10340*/  IMAD.U32 R59, R37, 0x10000, RZ ;  /* 0x00010000253b7824 */ /* 0x000fe200078e00ff */
[----:B------:R-:W-:Y:S01]  /*10350*/  LOP3.LUT R50, R34, 0xffff0000, RZ, 0xc0, !PT ;  /* 0xffff000022327812 */ /* 0x000fe200078ec0ff */
[----:B------:R-:W-:Y:S01]  /*10360*/  IMAD.U32 R57, R33, 0x10000, RZ ;  /* 0x0001000021397824 */ /* 0x000fe200078e00ff */
[----:B------:R-:W-:-:S03]  /*10370*/  LOP3.LUT R48, R27, 0xffff0000, RZ, 0xc0, !PT ;  /* 0xffff00001b307812 */ /* 0x000fc600078ec0ff */
[----:B------:R-:W-:Y:S02]  /*10380*/  LEA R54, R6, UR4, 0x1 ;  /* 0x0000000406367c11 */ /* 0x000fe4000f8e08ff */
[----:B--2---:R-:W-:-:S04]  /*10390*/  LEA.HI R4, R55, R4, RZ, 0x1d ;  /* 0x0000000437047211 */ /* 0x004fc800078fe8ff */
[----:B------:R-:W-:Y:S01]  /*103a0*/  SHF.R.S32.HI R7, RZ, 0x1f, R4 ;  /* 0x0000001fff077819 */ /* 0x000fe20000011404 */
[----:B------:R-:W-:-:S03]  /*103b0*/  IMAD.SHL.U32 R5, R4, 0x8, RZ ;  /* 0x0000000804057824 */ /* 0x000fc600078e00ff */
        /* <DEDUP_REMOVED lines=21> */
[-C--:B------:R-:W-:Y:S01]  /*10510*/  FMUL.FTZ R46, R49, R42.reuse ;  /* 0x0000002a312e7220 */ /* 0x080fe20000410000 */
[C---:B------:R-:W-:Y:S01]  /*10520*/  FMUL.FTZ R42, R47.reuse, R42 ;  /* 0x0000002a2f2a7220 */ /* 0x040fe20000410000 */
[C---:B------:R-:W-:Y:S01]  /*10530*/  IMAD.U32 R44, R10.reuse, 0x10000, RZ ;  /* 0x000100000a2c7824 */ /* 0x040fe200078e00ff */
[----:B------:R-:W-:Y:S01]  /*10540*/  LOP3.LUT R10, R10, 0xffff0000, RZ, 0xc0, !PT ;  /* 0xffff00000a0a7812 */ /* 0x000fe200078ec0ff */
[-C--:B------:R-:W-:Y:S01]  /*10550*/  FFMA.FTZ R46, R47, R31.reuse, -R46 ;  /* 0x0000001f2f2e7223 */ /* 0x080fe2000001082e */
[----:B------:R-:W-:Y:S01]  /*10560*/  FMUL.FTZ R47, R50, R8 ;  /* 0x00000008322f7220 */ /* 0x000fe20000410000 */
[----:B------:R-:W-:Y:S01]  /*10570*/  FFMA.FTZ R42, R49, R31, R42 ;  /* 0x0000001f312a7223 */ /* 0x000fe2000001002a */
[----:B------:R-:W-:-:S02]  /*10580*/  IMAD.U32 R49, R29, 0x10000, RZ ;  /* 0x000100001d317824 */ /* 0x000fc400078e00ff */
[C---:B------:R-:W-:Y:S01]  /*10590*/  FMUL.FTZ R31, R48.reuse, R8 ;  /* 0x00000008301f7220 */ /* 0x040fe20000410000 */
[-C--:B------:R-:W-:Y:S01]  /*105a0*/  FFMA.FTZ R47, R48, R4.reuse, -R47 ;  /* 0x00000004302f7223 */ /* 0x080fe2000001082f */
[-C--:B------:R-:W-:Y:S01]  /*105b0*/  FMUL.FTZ R8, R51, R43.reuse ;  /* 0x0000002b33087220 */ /* 0x080fe20000410000 */
[C---:B------:R-:W-:Y:S01]  /*105c0*/  FMUL.FTZ R48, R49.reuse, R43 ;  /* 0x0000002b31307220 */ /* 0x040fe20000410000 */
[----:B------:R-:W-:Y:S01]  /*105d0*/  FFMA.FTZ R31, R50, R4, R31 ;  /* 0x00000004321f7223 */ /* 0x000fe2000001001f */
[----:B------:R-:W-:Y:S01]  /*105e0*/  LOP3.LUT R50, R36, 0xffff0000, RZ, 0xc0, !PT ;  /* 0xffff000024327812 */ /* 0x000fe200078ec0ff */
[-C--:B------:R-:W-:Y:S01]  /*105f0*/  FFMA.FTZ R43, R49, R39.reuse, -R8 ;  /* 0x00000027312b7223 */ /* 0x080fe20000010808 */
[----:B------:R-:W-:Y:S01]  /*10600*/  FFMA.FTZ R48, R51, R39, R48 ;  /* 0x0000002733307223 */ /* 0x000fe20000010030 */
[C---:B------:R-:W-:Y:S01]  /*10610*/  LOP3.LUT R8, R32.reuse, 0xffff0000, RZ, 0xc0, !PT ;  /* 0xffff000020087812 */ /* 0x040fe200078ec0ff */
[----:B------:R-:W-:Y:S02]  /*10620*/  IMAD.U32 R4, R32, 0x10000, RZ ;  /* 0x0001000020047824 */ /* 0x000fe400078e00ff */
[----:B------:R-:W-:Y:S01]  /*10630*/  FMUL.FTZ R39, R52, R44 ;  /* 0x0000002c34277220 */ /* 0x000fe20000410000 */
[----:B------:R-:W-:-:S02]  /*10640*/  IMAD.U32 R45, R11, 0x10000, RZ ;  /* 0x000100000b2d7824 */ /* 0x000fc400078e00ff */
[----:B------:R-:W-:Y:S01]  /*10650*/  FMUL.FTZ R51, R50, R10 ;  /* 0x0000000a32337220 */ /* 0x000fe20000410000 */
[C---:B------:R-:W-:Y:S01]  /*10660*/  FMUL.FTZ R49, R4.reuse, R44 ;  /* 0x0000002c04317220 */ /* 0x040fe20000410000 */
[----:B------:R-:W-:Y:S01]  /*10670*/  FFMA.FTZ R39, R4, R40, -R39 ;  /* 0x0000002804277223 */ /* 0x000fe20000010827 */
[C---:B------:R-:W-:Y:S01]  /*10680*/  FMUL.FTZ R53, R8.reuse, R10 ;  /* 0x0000000a08357220 */ /* 0x040fe20000410000 */
[-C--:B------:R-:W-:Y:S01]  /*10690*/  FMUL.FTZ R4, R59, R45.reuse ;  /* 0x0000002d3b047220 */ /* 0x080fe20000410000 */
[-C--:B------:R-:W-:Y:S01]  /*106a0*/  FFMA.FTZ R8, R8, R6.reuse, -R51 ;  /* 0x0000000608087223 */ /* 0x080fe20000010833 */
[----:B------:R-:W-:Y:S01]  /*106b0*/  LOP3.LUT R11, R11, 0xffff0000, RZ, 0xc0, !PT ;  /* 0xffff00000b0b7812 */ /* 0x000fe200078ec0ff */
[----:B------:R-:W-:Y:S01]  /*106c0*/  FFMA.FTZ R53, R50, R6, R53 ;  /* 0x0000000632357223 */ /* 0x000fe20000010035 */
[C---:B------:R-:W-:Y:S01]  /*106d0*/  FMUL.FTZ R6, R57.reuse, R45 ;  /* 0x0000002d39067220 */ /* 0x040fe20000410000 */
[-C--:B------:R-:W-:Y:S01]  /*106e0*/  FFMA.FTZ R44, R57, R41.reuse, -R4 ;  /* 0x00000029392c7223 */ /* 0x080fe20000010804 */
[----:B------:R-:W-:Y:S01]  /*106f0*/  FFMA.FTZ R10, R52, R40, R49 ;  /* 0x00000028340a7223 */ /* 0x000fe20000010031 */
[----:B------:R-:W-:Y:S01]  /*10700*/  LOP3.LUT R51, R35, 0xffff0000, RZ, 0xc0, !PT ;  /* 0xffff000023337812 */ /* 0x000fe200078ec0ff */
[----:B------:R-:W-:Y:S01]  /*10710*/  FFMA.FTZ R41, R59, R41, R6 ;  /* 0x000000293b297223 */ /* 0x000fe20000010006 */
[----:B------:R-:W-:-:S02]  /*10720*/  LOP3.LUT R57, R37, 0xffff0000, RZ, 0xc0, !PT ;  /* 0xffff000025397812 */ /* 0x000fc400078ec0ff */
[----:B------:R-:W-:Y:S01]  /*10730*/  LOP3.LUT R45, R29, 0xffff0000, RZ, 0xc0, !PT ;  /* 0xffff00001d2d7812 */ /* 0x000fe200078ec0ff */
[----:B------:R-:W-:Y:S01]  /*10740*/  FMUL.FTZ R4, R51, R9 ;  /* 0x0000000933047220 */ /* 0x000fe20000410000 */
[----:B------:R-:W-:Y:S01]  /*10750*/  LOP3.LUT R49, R33, 0xffff0000, RZ, 0xc0, !PT ;  /* 0xffff000021317812 */ /* 0x000fe200078ec0ff */
[----:B------:R-:W-:Y:S01]  /*10760*/  FMUL.FTZ R50, R57, R11 ;  /* 0x0000000b39327220 */ /* 0x000fe20000410000 */
[----:B------:R-:W-:Y:S01]  /*10770*/  F2FP.BF16.F32.PACK_AB R10, R53, R10 ;  /* 0x0000000a350a723e */ /* 0x000fe200000010ff */
[C---:B------:R-:W-:Y:S01]  /*10780*/  FMUL.FTZ R6, R45.reuse, R9 ;  /* 0x000000092d067220 */ /* 0x040fe20000410000 */
[----:B------:R-:W-:Y:S01]  /*10790*/  FFMA.FTZ R40, R45, R5, -R4 ;  /* 0x000000052d287223 */ /* 0x000fe20000010804 */
[C---:B------:R-:W-:Y:S01]  /*107a0*/  FMUL.FTZ R52, R49.reuse, R11 ;  /* 0x0000000b31347220 */ /* 0x040fe20000410000 */
[----:B------:R-:W-:Y:S01]  /*107b0*/  FFMA.FTZ R11, R49, R7, -R50 ;  /* 0x00000007310b7223 */ /* 0x000fe20000010832 */
[----:B------:R-:W-:Y:S01]  /*107c0*/  FFMA.FTZ R9, R51, R5, R6 ;  /* 0x0000000533097223 */ /* 0x000fe20000010006 */
[----:B------:R-:W-:Y:S01]  /*107d0*/  F2FP.BF16.F32.PACK_AB R6, R8, R39 ;  /* 0x000000270806723e */ /* 0x000fe200000010ff */
[----:B------:R-:W-:Y:S01]  /*107e0*/  FFMA.FTZ R52, R57, R7, R52 ;  /* 0x0000000739347223 */ /* 0x000fe20000010034 */
[----:B------:R-:W-:-:S02]  /*107f0*/  F2FP.BF16.F32.PACK_AB R4, R47, R46 ;  /* 0x0000002e2f04723e */ /* 0x000fc400000010ff */
[----:B------:R-:W-:Y:S02]  /*10800*/  F2FP.BF16.F32.PACK_AB R5, R40, R43 ;  /* 0x0000002b2805723e */ /* 0x000fe400000010ff */
[----:B------:R-:W-:Y:S02]  /*10810*/  F2FP.BF16.F32.PACK_AB R7, R11, R44 ;  /* 0x0000002c0b07723e */ /* 0x000fe400000010ff */
[----:B------:R-:W-:Y:S02]  /*10820*/  F2FP.BF16.F32.PACK_AB R8, R31, R42 ;  /* 0x0000002a1f08723e */ /* 0x000fe400000010ff */
[----:B------:R-:W-:Y:S01]  /*10830*/  F2FP.BF16.F32.PACK_AB R9, R9, R48 ;  /* 0x000000300909723e */ /* 0x000fe200000010ff */
[----:B------:R3:W-:Y:S01]  /*10840*/  STS.128 [R54], R4 ;  /* 0x0000000436007388 */ /* 0x0007e20000000c00 */
[----:B------:R-:W-:-:S05]  /*10850*/  F2FP.BF16.F32.PACK_AB R11, R52, R41 ;  /* 0x00000029340b723e */ /* 0x000fca00000010ff */
[----:B------:R3:W-:Y:S02]  /*10860*/  STS.128 [R30+0x14400], R8 ;  /* 0x014400081e007388 */ /* 0x0007e40000000c00 */
.L_x_622:
[----:B------:R-:W-:Y:S05]  /*10870*/  BSYNC B2 ;  /* 0x0000000000027941 */ /* 0x000fea0003800000 */
.L_x_621:
[----:B------:R-:W-:Y:S05]  /*10880*/  @P1 BRA `(.L_x_620) ;  /* 0x0000000400781947 */ /* 0x000fea0003800000 */
[----:B------:R-:W-:Y:S01]  /*10890*/  LEA.HI R55, R55, R26, RZ, 0x1d ;  /* 0x0000001a37377211 */ /* 0x000fe200078fe8ff */
[----:B------:R-:W-:Y:S01]  /*108a0*/  IMAD.U32 R49, R13, 0x10000, RZ ;  /* 0x000100000d317824 */ /* 0x000fe200078e00ff */
[----:B-123--:R-:W-:Y:S01]  /*108b0*/  LEA.HI R5, R24, R213, RZ, 0x6 ;  /* 0x000000d518057211 */ /* 0x00efe200078f30ff */
[----:B------:R-:W-:Y:S01]  /*108c0*/  IMAD.U32 R47, R0, 0x10000, RZ ;  /* 0x00010000002f7824 */ /* 0x000fe200078e00ff */
[----:B------:R-:W-:Y:S01]  /*108d0*/  SHF.R.S32.HI R4, RZ, 0x1f, R55 ;  /* 0x0000001fff047819 */ /* 0x000fe20000011437 */
[----:B------:R-:W-:Y:S01]  /*108e0*/  IMAD.U32 R51, R14, 0x10000, RZ ;  /* 0x000100000e337824 */ /* 0x000fe200078e00ff */
[----:B-----5:R-:W-:Y:S01]  /*108f0*/  R2UR UR4, R61 ;  /* 0x000000003d0472ca */ /* 0x020fe200000e0000 */
[----:B------:R-:W-:Y:S01]  /*10900*/  IMAD.SHL.U32 R6, R5, 0x80, RZ ;  /* 0x0000008005067824 */ /* 0x000fe200078e00ff */
[----:B------:R-:W-:Y:S01]  /*10910*/  LEA.HI R5, R4, R55, RZ, 0x3 ;  /* 0x0000003704057211 */ /* 0x000fe200078f18ff */
[----:B------:R-:W-:Y:S01]  /*10920*/  IMAD.SHL.U32 R4, R55, 0x8, RZ ;  /* 0x0000000837047824 */ /* 0x000fe200078e00ff */
[----:B------:R-:W-:Y:S01]  /*10930*/  LOP3.LUT R7, R60, 0x38, R25, 0xf8, !PT ;  /* 0x000000383c077812 */ /* 0x000fe200078ef819 */
[----:B------:R-:W-:Y:S01]  /*10940*/  IMAD.U32 R57, R20, 0x10000, RZ ;  /* 0x0001000014397824 */ /* 0x000fe200078e00ff */
[----:B------:R-:W-:Y:S01]  /*10950*/  LOP3.LUT R6, R6, 0xffffe000, RZ, 0xc0, !PT ;  /* 0xffffe00006067812 */ /* 0x000fe200078ec0ff */
[----:B------:R-:W-:Y:S01]  /*10960*/  IMAD.SHL.U32 R5, R5, 0x400, RZ ;  /* 0x0000040005057824 */ /* 0x000fe200078e00ff */
[----:B------:R-:W-:Y:S01]  /*10970*/  LOP3.LUT R4, R60, 0x38, R4, 0xf8, !PT ;  /* 0x000000383c047812 */ /* 0x000fe200078ef804 */
[----:B------:R-:W-:Y:S01]  /*10980*/  IMAD.U32 R55, R12, 0x10000, RZ ;  /* 0x000100000c377824 */ /* 0x000fe200078e00ff */
[----:B------:R-:W-:-:S02]  /*10990*/  LOP3.LUT R7, R7, R58, RZ, 0x3c, !PT ;  /* 0x0000003a07077212 */ /* 0x000fc400078e3cff */
[----:B------:R-:W-:Y:S02]  /*109a0*/  LOP3.LUT R4, R4, R58, RZ, 0x3c, !PT ;  /* 0x0000003a04047212 */ /* 0x000fe400078e3cff */
[----:B------:R-:W-:Y:S02]  /*109b0*/  LOP3.LUT R5, R5, 0x7fffe000, RZ, 0xc0, !PT ;  /* 0x7fffe00005057812 */ /* 0x000fe400078ec0ff */
[--C-:B------:R-:W-:Y:S02]  /*109c0*/  IADD3 R6, R7, R6, R56.reuse ;  /* 0x0000000607067210 */ /* 0x100fe40007ffe038 */
[----:B0-----:R-:W-:Y:S02]  /*109d0*/  IADD3 R9, R4, R5, R56 ;  /* 0x0000000504097210 */ /* 0x001fe40007ffe038 */
[----:B------:R-:W-:Y:S02]  /*109e0*/  LEA R54, R6, UR4, 0x1 ;  /* 0x0000000406367c11 */ /* 0x000fe4000f8e08ff */
[----:B------:R-:W-:-:S02]  /*109f0*/  LEA R30, R9, R22, 0x1 ;  /* 0x00000016091e7211 */ /* 0x000fc400078e08ff */
[----:B------:R-:W-:Y:S01]  /*10a00*/  LOP3.LUT R50, R13, 0xffff0000, RZ, 0xc0, !PT ;  /* 0xffff00000d327812 */ /* 0x000fe200078ec0ff */
[----:B------:R-:W0:Y:S01]  /*10a10*/  LDS.128 R4, [R54] ;  /* 0x0000000036047984 */ /* 0x000e220000000c00 */
[----:B------:R-:W-:Y:S02]  /*10a20*/  LOP3.LUT R48, R0, 0xffff0000, RZ, 0xc0, !PT ;  /* 0xffff000000307812 */ /* 0x000fe400078ec0ff */
[----:B------:R-:W-:Y:S01]  /*10a30*/  SHF.L.U32 R52, R15, 0x10, RZ ;  /* 0x000000100f347819 */ /* 0x000fe200000006ff */
[----:B------:R-:W1:Y:S01]  /*10a40*/  LDS.128 R8, [R30+0x14400] ;  /* 0x014400001e087984 */ /* 0x000e620000000c00 */
[C---:B0-----:R-:W-:Y:S01]  /*10a50*/  IMAD.U32 R31, R4.reuse, 0x10000, RZ ;  /* 0x00010000041f7824 */ /* 0x041fe200078e00ff */
        /* <DEDUP_REMOVED lines=18> */
[----:B------:R-:W-:Y:S01]  /*10b80*/  FMUL.FTZ R48, R49, R43 ;  /* 0x0000002b31307220 */ /* 0x000fe20000410000 */
[----:B------:R-:W-:Y:S01]  /*10b90*/  FFMA.FTZ R31, R50, R4, R31 ;  /* 0x00000004321f7223 */ /* 0x000fe2000001001f */
[----:B------:R-:W-:Y:S01]  /*10ba0*/  LOP3.LUT R50, R15, 0xffff0000, RZ, 0xc0, !PT ;  /* 0xffff00000f327812 */ /* 0x000fe200078ec0ff */
[-C--:B------:R-:W-:Y:S01]  /*10bb0*/  FFMA.FTZ R43, R49, R39.reuse, -R8 ;  /* 0x00000027312b7223 */ /* 0x080fe20000010808 */
[----:B------:R-:W-:Y:S01]  /*10bc0*/  FFMA.FTZ R48, R51, R39, R48 ;  /* 0x0000002733307223 */ /* 0x000fe20000010030 */
[C---:B------:R-:W-:Y:S01]  /*10bd0*/  LOP3.LUT R8, R3.reuse, 0xffff0000, RZ, 0xc0, !PT ;  /* 0xffff000003087812 */ /* 0x040fe200078ec0ff */
[----:B------:R-:W-:Y:S02]  /*10be0*/  IMAD.U32 R40, R6, 0x10000, RZ ;  /* 0x0001000006287824 */ /* 0x000fe400078e00ff */
[----:B------:R-:W-:Y:S01]  /*10bf0*/  FMUL.FTZ R39, R52, R44 ;  /* 0x0000002c34277220 */ /* 0x000fe20000410000 */
[----:B------:R-:W-:Y:S01]  /*10c00*/  IMAD.U32 R4, R3, 0x10000, RZ ;  /* 0x0001000003047824 */ /* 0x000fe200078e00ff */
[----:B------:R-:W-:Y:S01]  /*10c10*/  LOP3.LUT R6, R6, 0xffff0000, RZ, 0xc0, !PT ;  /* 0xffff000006067812 */ /* 0x000fe200078ec0ff */
[----:B------:R-:W-:-:S02]  /*10c20*/  IMAD.U32 R45, R11, 0x10000, RZ ;  /* 0x000100000b2d7824 */ /* 0x000fc400078e00ff */
[----:B------:R-:W-:Y:S01]  /*10c30*/  FMUL.FTZ R51, R50, R10 ;  /* 0x0000000a32337220 */ /* 0x000fe20000410000 */
[C---:B------:R-:W-:Y:S01]  /*10c40*/  FMUL.FTZ R49, R4.reuse, R44 ;  /* 0x0000002c04317220 */ /* 0x040fe20000410000 */
[----:B------:R-:W-:Y:S01]  /*10c50*/  FFMA.FTZ R39, R4, R40, -R39 ;  /* 0x0000002804277223 */ /* 0x000fe20000010827 */
[C---:B------:R-:W-:Y:S01]  /*10c60*/  FMUL.FTZ R53, R8.reuse, R10 ;  /* 0x0000000a08357220 */ /* 0x040fe20000410000 */
[----:B------:R-:W-:Y:S02]  /*10c70*/  IMAD.U32 R41, R7, 0x10000, RZ ;  /* 0x0001000007297824 */ /* 0x000fe400078e00ff */
[-C--:B------:R-:W-:Y:S01]  /*10c80*/  FMUL.FTZ R4, R57, R45.reuse ;  /* 0x0000002d39047220 */ /* 0x080fe20000410000 */
[-C--:B------:R-:W-:Y:S01]  /*10c90*/  FFMA.FTZ R8, R8, R6.reuse, -R51 ;  /* 0x0000000608087223 */ /* 0x080fe20000010833 */
[----:B------:R-:W-:Y:S01]  /*10ca0*/  FFMA.FTZ R53, R50, R6, R53 ;  /* 0x0000000632357223 */ /* 0x000fe20000010035 */
[C---:B------:R-:W-:Y:S01]  /*10cb0*/  FMUL.FTZ R6, R55.reuse, R45 ;  /* 0x0000002d37067220 */ /* 0x040fe20000410000 */
[-C--:B------:R-:W-:Y:S01]  /*10cc0*/  FFMA.FTZ R44, R55, R41.reuse, -R4 ;  /* 0x00000029372c7223 */ /* 0x080fe20000010804 */
[----:B------:R-:W-:Y:S01]  /*10cd0*/  LOP3.LUT R11, R11, 0xffff0000, RZ, 0xc0, !PT ;  /* 0xffff00000b0b7812 */ /* 0x000fe200078ec0ff */
        /* <DEDUP_REMOVED lines=8> */
[----:B------:R-:W-:Y:S01]  /*10d60*/  LOP3.LUT R7, R7, 0xffff0000, RZ, 0xc0, !PT ;  /* 0xffff000007077812 */ /* 0x000fe200078ec0ff */
[C---:B------:R-:W-:Y:S01]  /*10d70*/  FMUL.FTZ R6, R45.reuse, R9 ;  /* 0x000000092d067220 */ /* 0x040fe20000410000 */
[----:B------:R-:W-:Y:S01]  /*10d80*/  FFMA.FTZ R40, R45, R5, -R4 ;  /* 0x000000052d287223 */ /* 0x000fe20000010804 */
[----:B------:R-:W-:Y:S01]  /*10d90*/  FMUL.FTZ R52, R49, R11 ;  /* 0x0000000b31347220 */ /* 0x000fe20000410000 */
        /* <DEDUP_REMOVED lines=13> */
.L_x_620:
[----:B------:R-:W-:Y:S05]  /*10e70*/  BSYNC B1 ;  /* 0x0000000000017941 */ /* 0x000fea0003800000 */
.L_x_619:
[----:B-1234-:R-:W-:Y:S01]  /*10e80*/  VIADD R4, R219, 0x40 ;  /* 0x00000040db047836 */ /* 0x01efe20000000000 */
[----:B------:R-:W-:Y:S04]  /*10e90*/  BSSY B1, `(.L_x_623) ;  /* 0x00000cc000017945 */ /* 0x000fe80003800000 */
[----:B------:R-:W-:-:S13]  /*10ea0*/  ISETP.GE.AND P0, PT, R4, R38, PT ;  /* 0x000000260400720c */ /* 0x000fda0003f06270 */
[----:B------:R-:W-:Y:S05]  /*10eb0*/  @P0 BRA `(.L_x_624) ;  /* 0x0000000c00240947 */ /* 0x000fea0003800000 */
[----:B-----5:R1:W5:Y:S01]  /*10ec0*/  LDL R61, [R1+0x6c] ;  /* 0x00006c00013d7983 */ /* 0x0203620000100800 */
[----:B------:R-:W2:Y:S03]  /*10ed0*/  LDC R55, c[0x0][0x3f4] ;  /* 0x0000fd00ff377b82 */ /* 0x000ea60000000800 */
[----:B------:R1:W5:Y:S01]  /*10ee0*/  LDL R56, [R1+0x50] ;  /* 0x0000500001387983 */ /* 0x0003620000100800 */
[C---:B------:R-:W-:Y:S01]  /*10ef0*/  VIADD R58, R219.reuse, 0x40 ;  /* 0x00000040db3a7836 */ /* 0x040fe20000000000 */
[----:B------:R-:W-:Y:S01]  /*10f00*/  BSSY B2, `(.L_x_625) ;  /* 0x0000065000027945 */ /* 0x000fe20003800000 */
[----:B------:R-:W-:Y:S02]  /*10f10*/  VIADD R60, R219, 0x40 ;  /* 0x00000040db3c7836 */ /* 0x000fe40000000000 */
[----:B------:R-:W-:Y:S02]  /*10f20*/  IMAD.SHL.U32 R58, R58, 0x40, RZ ;  /* 0x000000403a3a7824 */ /* 0x000fe400078e00ff */
[----:B------:R-:W-:-:S03]  /*10f30*/  IMAD.SHL.U32 R60, R60, 0x40, RZ ;  /* 0x000000403c3c7824 */ /* 0x000fc600078e00ff */
[----:B------:R-:W-:Y:S02]  /*10f40*/  LOP3.LUT R58, R58, 0x1c0, RZ, 0xc0, !PT ;  /* 0x000001c03a3a7812 */ /* 0x000fe400078ec0ff */
[----:B------:R-:W-:Y:S02]  /*10f50*/  LOP3.LUT R60, R60, 0x1c0, RZ, 0xc0, !PT ;  /* 0x000001c03c3c7812 */ /* 0x000fe400078ec0ff */
[----:B------:R-:W-:Y:S02]  /*10f60*/  SHF.R.U32.HI R58, RZ, 0x3, R58 ;  /* 0x00000003ff3a7819 */ /* 0x000fe4000001163a */
[-C--:B--2---:R-:W-:Y:S02]  /*10f70*/  ISETP.GE.AND P0, PT, R16, R55.reuse, PT ;  /* 0x000000371000720c */ /* 0x084fe40003f06270 */
[----:B------:R-:W-:-:S11]  /*10f80*/  ISETP.GE.AND P1, PT, R213, R55, PT ;  /* 0x00000037d500720c */ /* 0x000fd60003f26270 */
[----:B-1----:R-:W-:Y:S05]  /*10f90*/  @P0 BRA `(.L_x_626) ;  /* 0x00000004006c0947 */ /* 0x002fea0003800000 */
[----:B------:R-:W2:Y:S01]  /*10fa0*/  LDL R4, [R1+0x64] ;  /* 0x0000640001047983 */ /* 0x000ea20000100800 */
[----:B-----5:R-:W-:Y:S01]  /*10fb0*/  R2UR UR4, R61 ;  /* 0x000000003d0472ca */ /* 0x020fe200000e0000 */
[----:B------:R-:W-:Y:S01]  /*10fc0*/  IMAD.U32 R49, R34, 0x10000, RZ ;  /* 0x0001000022317824 */ /* 0x000fe200078e00ff */
[----:B------:R-:W-:Y:S01]  /*10fd0*/  LOP3.LUT R6, R60, 0x38, R16, 0xf8, !PT ;  /* 0x000000383c067812 */ /* 0x000fe200078ef810 */
[----:B------:R-:W-:Y:S01]  /*10fe0*/  IMAD.U32 R47, R27, 0x10000, RZ ;  /* 0x000100001b2f7824 */ /* 0x000fe200078e00ff */
[----:B------:R-:W-:Y:S01]  /*10ff0*/  LOP3.LUT R50, R34, 0xffff0000, RZ, 0xc0, !PT ;  /* 0xffff000022327812 */ /* 0x000fe200078ec0ff */
[----:B------:R-:W-:Y:S01]  /*11000*/  IMAD.U32 R51, R35, 0x10000, RZ ;  /* 0x0001000023337824 */ /* 0x000fe200078e00ff */
[----:B------:R-:W-:Y:S01]  /*11010*/  LOP3.LUT R6, R56, R6, R58, 0xf6, !PT ;  /* 0x0000000638067212 */ /* 0x000fe200078ef63a */
[----:B------:R-:W-:Y:S01]  /*11020*/  IMAD.U32 R52, R36, 0x10000, RZ ;  /* 0x0001000024347824 */ /* 0x000fe200078e00ff */
[----:B------:R-:W-:Y:S01]  /*11030*/  LOP3.LUT R48, R27, 0xffff0000, RZ, 0xc0, !PT ;  /* 0xffff00001b307812 */ /* 0x000fe200078ec0ff */
[----:B------:R-:W-:Y:S01]  /*11040*/  IMAD.U32 R57, R33, 0x10000, RZ ;  /* 0x0001000021397824 */ /* 0x000fe200078e00ff */
[----:B------:R-:W-:-:S03]  /*11050*/  SHF.L.U32 R59, R37, 0x10, RZ ;  /* 0x00000010253b7819 */ /* 0x000fc600000006ff */
        /* <DEDUP_REMOVED lines=16> */
[----:B------:R-:W-:Y:S01]  /*11160*/  SHF.L.U32 R39, R5, 0x10, RZ ;  /* 0x0000001005277819 */ /* 0x000fe200000006ff */
[----:B------:R-:W-:Y:S01]  /*11170*/  IMAD.U32 R41, R7, 0x10000, RZ ;  /* 0x0001000007297824 */ /* 0x000fe200078e00ff */
[----:B------:R-:W-:Y:S02]  /*11180*/  LOP3.LUT R6, R6, 0xffff0000, RZ, 0xc0, !PT ;  /* 0xffff000006067812 */ /* 0x000fe400078ec0ff */
        /* <DEDUP_REMOVED lines=60> */
.L_x_626:
[----:B------:R-:W-:Y:S05]  /*11550*/  BSYNC B2 ;  /* 0x0000000000027941 */ /* 0x000fea0003800000 */
.L_x_625:
[----:B------:R-:W-:Y:S05]  /*11560*/  @P1 BRA `(.L_x_624) ;  /* 0x0000000400781947 */ /* 0x000fea0003800000 */
[----:B------:R-:W-:Y:S01]  /*11570*/  LEA.HI R55, R55, R26, RZ, 0x1d ;  /* 0x0000001a37377211 */ /* 0x000fe200078fe8ff */
[----:B------:R-:W-:Y:S01]  /*11580*/  IMAD.U32 R49, R13, 0x10000, RZ ;  /* 0x000100000d317824 */ /* 0x000fe200078e00ff */
[----:B-1----:R-:W-:Y:S01]  /*11590*/  LEA.HI R5, R24, R213, RZ, 0x6 ;  /* 0x000000d518057211 */ /* 0x002fe200078f30ff */
        /* <DEDUP_REMOVED lines=19> */
[C---:B------:R-:W-:Y:S01]  /*116d0*/  SHF.L.U32 R47, R0.reuse, 0x10, RZ ;  /* 0x00000010002f7819 */ /* 0x040fe200000006ff */
[----:B------:R-:W-:Y:S01]  /*116e0*/  IMAD R30, R9, 0x2, R22 ;  /* 0x00000002091e7824 */ /* 0x000fe200078e0216 */
[----:B------:R-:W-:Y:S01]  /*116f0*/  LOP3.LUT R50, R13, 0xffff0000, RZ, 0xc0, !PT ;  /* 0xffff00000d327812 */ /* 0x000fe200078ec0ff */
[----:B------:R-:W0:Y:S01]  /*11700*/  LDS.128 R4, [R54] ;  /* 0x0000000036047984 */ /* 0x000e220000000c00 */
[----:B------:R-:W-:-:S03]  /*11710*/  LOP3.LUT R48, R0, 0xffff0000, RZ, 0xc0, !PT ;  /* 0xffff000000307812 */ /* 0x000fc600078ec0ff */
        /* <DEDUP_REMOVED lines=67> */
.L_x_624:
[----:B------:R-:W-:Y:S05]  /*11b50*/  BSYNC B1 ;  /* 0x0000000000017941 */ /* 0x000fea0003800000 */
.L_x_623:
[----:B------:R-:W-:-:S13]  /*11b60*/  ISETP.GE.AND P0, PT, R21, R38, PT ;  /* 0x000000261500720c */ /* 0x000fda0003f06270 */
[----:B------:R-:W-:Y:S05]  /*11b70*/  @P0 BRA `(.L_x_603) ;  /* 0x0000000c00200947 */ /* 0x000fea0003800000 */
[----:B-----5:R3:W5:Y:S01]  /*11b80*/  LDL R56, [R1+0x6c] ;  /* 0x00006c0001387983 */ /* 0x0207620000100800 */
[----:B------:R-:W4:Y:S01]  /*11b90*/  LDC R51, c[0x0][0x3f4] ;  /* 0x0000fd00ff337b82 */ /* 0x000f220000000800 */
[----:B-12---:R-:W-:Y:S01]  /*11ba0*/  SHF.R.S32.HI R6, RZ, 0x1f, R21 ;  /* 0x0000001fff067819 */ /* 0x006fe20000011415 */
[----:B------:R-:W-:Y:S01]  /*11bb0*/  IMAD.SHL.U32 R4, R21, 0x40, RZ ;  /* 0x0000004015047824 */ /* 0x000fe200078e00ff */
[----:B------:R-:W-:Y:S02]  /*11bc0*/  BSSY B1, `(.L_x_627) ;  /* 0x0000064000017945 */ /* 0x000fe40003800000 */
[----:B------:R-:W-:Y:S02]  /*11bd0*/  LEA.HI R6, R6, R21, RZ, 0x3 ;  /* 0x0000001506067211 */ /* 0x000fe400078f18ff */
[----:B------:R-:W-:-:S03]  /*11be0*/  LOP3.LUT R50, R4, 0x1c0, RZ, 0xc0, !PT ;  /* 0x000001c004327812 */ /* 0x000fc600078ec0ff */
[----:B------:R-:W-:Y:S01]  /*11bf0*/  IMAD.SHL.U32 R6, R6, 0x40, RZ ;  /* 0x0000004006067824 */ /* 0x000fe200078e00ff */
[----:B------:R-:W-:-:S04]  /*11c00*/  SHF.R.U32.HI R57, RZ, 0x3, R50 ;  /* 0x00000003ff397819 */ /* 0x000fc80000011632 */
[----:B------:R-:W-:Y:S02]  /*11c10*/  LOP3.LUT R52, R6, 0xfffffe00, RZ, 0xc0, !PT ;  /* 0xfffffe0006347812 */ /* 0x000fe400078ec0ff */
[-C--:B----4-:R-:W-:Y:S02]  /*11c20*/  ISETP.GE.AND P0, PT, R16, R51.reuse, PT ;  /* 0x000000331000720c */ /* 0x090fe40003f06270 */
[----:B------:R-:W-:-:S11]  /*11c30*/  ISETP.GE.AND P1, PT, R213, R51, PT ;  /* 0x00000033d500720c */ /* 0x000fd60003f26270 */
[----:B---3--:R-:W-:Y:S05]  /*11c40*/  @P0 BRA `(.L_x_628) ;  /* 0x00000004006c0947 */ /* 0x008fea0003800000 */
        /* <DEDUP_REMOVED lines=9> */
[----:B------:R-:W-:Y:S02]  /*11ce0*/  LOP3.LUT R34, R27, 0xffff0000, RZ, 0xc0, !PT ;  /* 0xffff00001b227812 */ /* 0x000fe400078ec0ff */
[----:B------:R-:W-:-:S02]  /*11cf0*/  LOP3.LUT R35, R35, 0xffff0000, RZ, 0xc0, !PT ;  /* 0xffff000023237812 */ /* 0x000fc400078ec0ff */
[----:B------:R-:W-:Y:S02]  /*11d00*/  LOP3.LUT R29, R29, 0xffff0000, RZ, 0xc0, !PT ;  /* 0xffff00001d1d7812 */ /* 0x000fe400078ec0ff */
        /* <DEDUP_REMOVED lines=10> */
[----:B------:R-:W0:Y:S02]  /*11db0*/  LDS.128 R4, [R54] ;  /* 0x0000000036047984 */ /* 0x000e240000000c00 */
[----:B------:R-:W-:-:S05]  /*11dc0*/  LEA R21, R9, R22, 0x1 ;  /* 0x0000001609157211 */ /* 0x000fca00078e08ff */
        /* <DEDUP_REMOVED lines=14> */
[----:B------:R-:W-:Y:S01]  /*11eb0*/  FMUL.FTZ R47, R44, R40 ;  /* 0x000000282c2f7220 */ /* 0x000fe20000410000 */
[-C--:B------:R-:W-:Y:S01]  /*11ec0*/  FMUL.FTZ R27, R48, R8.reuse ;  /* 0x00000008301b7220 */ /* 0x080fe20000410000 */
[----:B------:R-:W-:Y:S01]  /*11ed0*/  FMUL.FTZ R49, R34, R8 ;  /* 0x0000000822317220 */ /* 0x000fe20000410000 */
[-C--:B------:R-:W-:Y:S01]  /*11ee0*/  FFMA.FTZ R45, R44, R30.reuse, -R45 ;  /* 0x0000001e2c2d7223 */ /* 0x080fe2000001082d */
[----:B------:R-:W-:Y:S01]  /*11ef0*/  FFMA.FTZ R47, R46, R30, R47 ;  /* 0x0000001e2e2f7223 */ /* 0x000fe2000001002f */
[-C--:B------:R-:W-:Y:S01]  /*11f00*/  FFMA.FTZ R8, R34, R4.reuse, -R27 ;  /* 0x0000000422087223 */ /* 0x080fe2000001081b */
[----:B------:R-:W-:Y:S01]  /*11f10*/  FFMA.FTZ R30, R48, R4, R49 ;  /* 0x00000004301e7223 */ /* 0x000fe20000010031 */
[----:B------:R-:W-:Y:S01]  /*11f20*/  IMAD.U32 R42, R10, 0x10000, RZ ;  /* 0x000100000a2a7824 */ /* 0x000fe200078e00ff */
[----:B------:R-:W-:Y:S01]  /*11f30*/  SHF.L.U32 R44, R36, 0x10, RZ ;  /* 0x00000010242c7819 */ /* 0x000fe200000006ff */
[----:B------:R-:W-:Y:S01]  /*11f40*/  IMAD.U32 R4, R32, 0x10000, RZ ;  /* 0x0001000020047824 */ /* 0x000fe200078e00ff */
[----:B------:R-:W-:Y:S01]  /*11f50*/  LOP3.LUT R10, R10, 0xffff0000, RZ, 0xc0, !PT ;  /* 0xffff00000a0a7812 */ /* 0x000fe200078ec0ff */
[-C--:B------:R-:W-:Y:S01]  /*11f60*/  FMUL.FTZ R40, R53, R41.reuse ;  /* 0x0000002935287220 */ /* 0x080fe20000410000 */
[----:B------:R-:W-:Y:S01]  /*11f70*/  LOP3.LUT R32, R32, 0xffff0000, RZ, 0xc0, !PT ;  /* 0xffff000020207812 */ /* 0x000fe200078ec0ff */
[C---:B------:R-:W-:Y:S01]  /*11f80*/  FMUL.FTZ R34, R55.reuse, R41 ;  /* 0x0000002937227220 */ /* 0x040fe20000410000 */
[----:B------:R-:W-:Y:S01]  /*11f90*/  LOP3.LUT R36, R36, 0xffff0000, RZ, 0xc0, !PT ;  /* 0xffff000024247812 */ /* 0x000fe200078ec0ff */
[----:B------:R-:W-:Y:S01]  /*11fa0*/  FFMA.FTZ R40, R55, R31, R40 ;  /* 0x0000001f37287223 */ /* 0x000fe20000010028 */
[----:B------:R-:W-:Y:S01]  /*11fb0*/  FMUL.FTZ R27, R44, R42 ;  /* 0x0000002a2c1b7220 */ /* 0x000fe20000410000 */
[----:B------:R-:W-:-:S02]  /*11fc0*/  IMAD.U32 R43, R11, 0x10000, RZ ;  /* 0x000100000b2b7824 */ /* 0x000fc400078e00ff */
[----:B------:R-:W-:Y:S01]  /*11fd0*/  FFMA.FTZ R34, R53, R31, -R34 ;  /* 0x0000001f35227223 */ /* 0x000fe20000010822 */
[----:B------:R-:W-:Y:S02]  /*11fe0*/  IMAD.U32 R55, R37, 0x10000, RZ ;  /* 0x0001000025377824 */ /* 0x000fe400078e00ff */
[-C--:B------:R-:W-:Y:S01]  /*11ff0*/  FMUL.FTZ R41, R36, R10.reuse ;  /* 0x0000000a24297220 */ /* 0x080fe20000410000 */
[----:B------:R-:W-:Y:S01]  /*12000*/  FMUL.FTZ R49, R32, R10 ;  /* 0x0000000a20317220 */ /* 0x000fe20000410000 */
[----:B------:R-:W-:Y:S02]  /*12010*/  IMAD.U32 R53, R33, 0x10000, RZ ;  /* 0x0001000021357824 */ /* 0x000fe400078e00ff */
[C---:B------:R-:W-:Y:S01]  /*12020*/  FMUL.FTZ R31, R4.reuse, R42 ;  /* 0x0000002a041f7220 */ /* 0x040fe20000410000 */
[----:B------:R-:W-:Y:S01]  /*12030*/  FFMA.FTZ R27, R4, R38, -R27 ;  /* 0x00000026041b7223 */ /* 0x000fe2000001081b */
[-C--:B------:R-:W-:Y:S01]  /*12040*/  FMUL.FTZ R4, R55, R43.reuse ;  /* 0x0000002b37047220 */ /* 0x080fe20000410000 */
[-C--:B------:R-:W-:Y:S01]  /*12050*/  FFMA.FTZ R32, R32, R6.reuse, -R41 ;  /* 0x0000000620207223 */ /* 0x080fe20000010829 */
[----:B------:R-:W-:Y:S01]  /*12060*/  FFMA.FTZ R49, R36, R6, R49 ;  /* 0x0000000624317223 */ /* 0x000fe20000010031 */
[----:B------:R-:W-:Y:S01]  /*12070*/  LOP3.LUT R11, R11, 0xffff0000, RZ, 0xc0, !PT ;  /* 0xffff00000b0b7812 */ /* 0x000fe200078ec0ff */
[----:B------:R-:W-:Y:S01]  /*12080*/  FMUL.FTZ R6, R53, R43 ;  /* 0x0000002b35067220 */ /* 0x000fe20000410000 */
[----:B------:R-:W-:Y:S01]  /*12090*/  LOP3.LUT R37, R37, 0xffff0000, RZ, 0xc0, !PT ;  /* 0xffff000025257812 */ /* 0x000fe200078ec0ff */
[----:B------:R-:W-:Y:S01]  /*120a0*/  FFMA.FTZ R10, R44, R38, R31 ;  /* 0x000000262c0a7223 */ /* 0x000fe2000001001f */
[----:B------:R-:W-:Y:S01]  /*120b0*/  LOP3.LUT R33, R33, 0xffff0000, RZ, 0xc0, !PT ;  /* 0xffff000021217812 */ /* 0x000fe200078ec0ff */
[-C--:B------:R-:W-:Y:S01]  /*120c0*/  FFMA.FTZ R31, R53, R39.reuse, -R4 ;  /* 0x00000027351f7223 */ /* 0x080fe20000010804 */
[----:B------:R-:W-:Y:S01]  /*120d0*/  FFMA.FTZ R39, R55, R39, R6 ;  /* 0x0000002737277223 */ /* 0x000fe20000010006 */
        /* <DEDUP_REMOVED lines=8> */
[----:B------:R-:W-:-:S02]  /*12160*/  F2FP.BF16.F32.PACK_AB R6, R32, R27 ;  /* 0x0000001b2006723e */ /* 0x000fc400000010ff */
[----:B------:R-:W-:Y:S02]  /*12170*/  F2FP.BF16.F32.PACK_AB R5, R9, R34 ;  /* 0x000000220905723e */ /* 0x000fe400000010ff */
[----:B------:R-:W-:Y:S02]  /*12180*/  F2FP.BF16.F32.PACK_AB R4, R8, R45 ;  /* 0x0000002d0804723e */ /* 0x000fe400000010ff */
[----:B------:R-:W-:Y:S02]  /*12190*/  F2FP.BF16.F32.PACK_AB R9, R11, R40 ;  /* 0x000000280b09723e */ /* 0x000fe400000010ff */
[----:B------:R-:W-:Y:S02]  /*121a0*/  F2FP.BF16.F32.PACK_AB R7, R36, R31 ;  /* 0x0000001f2407723e */ /* 0x000fe400000010ff */
[----:B------:R-:W-:Y:S02]  /*121b0*/  F2FP.BF16.F32.PACK_AB R10, R49, R10 ;  /* 0x0000000a310a723e */ /* 0x000fe400000010ff */
[----:B------:R-:W-:Y:S01]  /*121c0*/  F2FP.BF16.F32.PACK_AB R8, R30, R47 ;  /* 0x0000002f1e08723e */ /* 0x000fe200000010ff */
[----:B------:R1:W-:Y:S01]  /*121d0*/  STS.128 [R54], R4 ;  /* 0x0000000436007388 */ /* 0x0003e20000000c00 */
[----:B------:R-:W-:-:S05]  /*121e0*/  F2FP.BF16.F32.PACK_AB R11, R38, R39 ;  /* 0x00000027260b723e */ /* 0x000fca00000010ff */
[----:B------:R1:W-:Y:S02]  /*121f0*/  STS.128 [R21+0x14400], R8 ;  /* 0x0144000815007388 */ /* 0x0003e40000000c00 */
.L_x_628:
[----:B------:R-:W-:Y:S05]  /*12200*/  BSYNC B1 ;  /* 0x0000000000017941 */ /* 0x000fea0003800000 */
.L_x_627:
[----:B------:R-:W-:Y:S05]  /*12210*/  @P1 BRA `(.L_x_603) ;  /* 0x0000000400781947 */ /* 0x000fea0003800000 */
[----:B------:R-:W-:Y:S01]  /*12220*/  LEA.HI R26, R51, R26, RZ, 0x1d ;  /* 0x0000001a331a7211 */ /* 0x000fe200078fe8ff */
[----:B------:R-:W-:Y:S01]  /*12230*/  IMAD.U32 R36, R13, 0x10000, RZ ;  /* 0x000100000d247824 */ /* 0x000fe200078e00ff */
[----:B-1----:R-:W-:Y:S01]  /*12240*/  LOP3.LUT R4, R50, 0x38, R25, 0xf8, !PT ;  /* 0x0000003832047812 */ /* 0x002fe200078ef819 */
[----:B------:R-:W-:Y:S01]  /*12250*/  IMAD.U32 R34, R0, 0x10000, RZ ;  /* 0x0001000000227824 */ /* 0x000fe200078e00ff */
[----:B------:R-:W-:Y:S01]  /*12260*/  SHF.R.S32.HI R5, RZ, 0x1f, R26 ;  /* 0x0000001fff057819 */ /* 0x000fe2000001141a */
[----:B------:R-:W-:Y:S01]  /*12270*/  IMAD.U32 R39, R14, 0x10000, RZ ;  /* 0x000100000e277824 */ /* 0x000fe200078e00ff */
[----:B------:R-:W-:Y:S01]  /*12280*/  LOP3.LUT R6, R4, R57, RZ, 0x3c, !PT ;  /* 0x0000003904067212 */ /* 0x000fe200078e3cff */
[----:B------:R-:W-:Y:S01]  /*12290*/  IMAD.SHL.U32 R4, R26, 0x8, RZ ;  /* 0x000000081a047824 */ /* 0x000fe200078e00ff */
[----:B------:R-:W-:Y:S01]  /*122a0*/  LEA.HI R5, R5, R26, RZ, 0x3 ;  /* 0x0000001a05057211 */ /* 0x000fe200078f18ff */
[----:B------:R-:W-:Y:S01]  /*122b0*/  IMAD.U32 R37, R2, 0x10000, RZ ;  /* 0x0001000002257824 */ /* 0x000fe200078e00ff */
[----:B------:R-:W-:-:S02]  /*122c0*/  LEA.HI R24, R24, R213, RZ, 0x6 ;  /* 0x000000d518187211 */ /* 0x000fc400078f30ff */
[----:B------:R-:W-:Y:S01]  /*122d0*/  LOP3.LUT R4, R50, 0x38, R4, 0xf8, !PT ;  /* 0x0000003832047812 */ /* 0x000fe200078ef804 */
[----:B------:R-:W-:Y:S01]  /*122e0*/  IMAD.SHL.U32 R5, R5, 0x400, RZ ;  /* 0x0000040005057824 */ /* 0x000fe200078e00ff */
[----:B-----5:R-:W-:Y:S01]  /*122f0*/  R2UR UR4, R56 ;  /* 0x00000000380472ca */ /* 0x020fe200000e0000 */
[----:B------:R-:W-:Y:S01]  /*12300*/  IMAD.SHL.U32 R24, R24, 0x80, RZ ;  /* 0x0000008018187824 */ /* 0x000fe200078e00ff */
[----:B------:R-:W-:Y:S02]  /*12310*/  LOP3.LUT R4, R4, R57, RZ, 0x3c, !PT ;  /* 0x0000003904047212 */ /* 0x000fe400078e3cff */
[----:B------:R-:W-:Y:S02]  /*12320*/  LOP3.LUT R5, R5, 0x7fffe000, RZ, 0xc0, !PT ;  /* 0x7fffe00005057812 */ /* 0x000fe400078ec0ff */
[----:B------:R-:W-:Y:S02]  /*12330*/  LOP3.LUT R7, R24, 0xffffe000, RZ, 0xc0, !PT ;  /* 0xffffe00018077812 */ /* 0x000fe400078ec0ff */
[----:B0-----:R-:W-:-:S02]  /*12340*/  IADD3 R9, R4, R5, R52 ;  /* 0x0000000504097210 */ /* 0x001fc40007ffe034 */
[----:B------:R-:W-:Y:S02]  /*12350*/  IADD3 R6, R6, R7, R52 ;  /* 0x0000000706067210 */ /* 0x000fe40007ffe034 */
[----:B------:R-:W-:Y:S01]  /*12360*/  LOP3.LUT R38, R13, 0xffff0000, RZ, 0xc0, !PT ;  /* 0xffff00000d267812 */ /* 0x000fe200078ec0ff */
[----:B------:R-:W-:Y:S01]  /*12370*/  IMAD R21, R9, 0x2, R22 ;  /* 0x0000000209157824 */ /* 0x000fe200078e0216 */
[----:B------:R-:W-:Y:S02]  /*12380*/  LEA R40, R6, UR4, 0x1 ;  /* 0x0000000406287c11 */ /* 0x000fe4000f8e08ff */
[----:B------:R-:W-:Y:S02]  /*12390*/  LOP3.LUT R0, R0, 0xffff0000, RZ, 0xc0, !PT ;  /* 0xffff000000007812 */ /* 0x000fe400078ec0ff */
[----:B------:R-:W0:Y:S04]  /*123a0*/  LDS.128 R8, [R21+0x14400] ;  /* 0x0144000015087984 */ /* 0x000e280000000c00 */
[----:B------:R-:W1:Y:S01]  /*123b0*/  LDS.128 R4, [R40] ;  /* 0x0000000028047984 */ /* 0x000e620000000c00 */
[C---:B0-----:R-:W-:Y:S01]  /*123c0*/  IMAD.U32 R29, R8.reuse, 0x10000, RZ ;  /* 0x00010000081d7824 */ /* 0x041fe200078e00ff */
[----:B------:R-:W-:Y:S01]  /*123d0*/  LOP3.LUT R8, R8, 0xffff0000, RZ, 0xc0, !PT ;  /* 0xffff000008087812 */ /* 0x000fe200078ec0ff */
[----:B------:R-:W-:Y:S01]  /*123e0*/  IMAD.U32 R31, R10, 0x10000, RZ ;  /* 0x000100000a1f7824 */ /* 0x000fe200078e00ff */
[----:B------:R-:W-:Y:S01]  /*123f0*/  SHF.L.U32 R30, R9, 0x10, RZ ;  /* 0x00000010091e7819 */ /* 0x000fe200000006ff */
[----:B-1----:R-:W-:-:S02]  /*12400*/  IMAD.U32 R24, R4, 0x10000, RZ ;  /* 0x0001000004187824 */ /* 0x002fc400078e00ff */
[-C--:B------:R-:W-:Y:S01]  /*12410*/  FMUL.FTZ R33, R36, R29.reuse ;  /* 0x0000001d24217220 */ /* 0x080fe20000410000 */
[----:B------:R-:W-:Y:S01]  /*12420*/  LOP3.LUT R4, R4, 0xffff0000, RZ, 0xc0, !PT ;  /* 0xffff000004047812 */ /* 0x000fe200078ec0ff */
[----:B------:R-:W-:Y:S01]  /*12430*/  FMUL.FTZ R29, R34, R29 ;  /* 0x0000001d221d7220 */ /* 0x000fe20000410000 */
[-C--:B------:R-:W-:Y:S01]  /*12440*/  FMUL.FTZ R13, R38, R8.reuse ;  /* 0x00000008260d7220 */ /* 0x080fe20000410000 */
[----:B------:R-:W-:Y:S01]  /*12450*/  FMUL.FTZ R35, R0, R8 ;  /* 0x0000000800237220 */ /* 0x000fe20000410000 */
[----:B------:R-:W-:Y:S01]  /*12460*/  LOP3.LUT R10, R10, 0xffff0000, RZ, 0xc0, !PT ;  /* 0xffff00000a0a7812 */ /* 0x000fe200078ec0ff */
[----:B------:R-:W-:Y:S01]  /*12470*/  FFMA.FTZ R29, R36, R24, R29 ;  /* 0x00000018241d7223 */ /* 0x000fe2000001001d */
[-C--:B------:R-:W-:Y:S01]  /*12480*/  FFMA.FTZ R0, R0, R4.reuse, -R13 ;  /* 0x0000000400007223 */ /* 0x080fe2000001080d */
[----:B------:R-:W-:Y:S02]  /*12490*/  IMAD.U32 R36, R15, 0x10000, RZ ;  /* 0x000100000f247824 */ /* 0x000fe400078e00ff */
[----:B------:R-:W-:Y:S01]  /*124a0*/  FFMA.FTZ R8, R38, R4, R35 ;  /* 0x0000000426087223 */ /* 0x000fe20000010023 */
[----:B------:R-:W-:Y:S01]  /*124b0*/  FFMA.FTZ R33, R34, R24, -R33 ;  /* 0x0000001822217223 */ /* 0x000fe20000010821 */
[----:B------:R-:W-:Y:S01]  /*124c0*/  IMAD.U32 R4, R3, 0x10000, RZ ;  /* 0x0001000003047824 */ /* 0x000fe200078e00ff */
[----:B------:R-:W-:Y:S01]  /*124d0*/  LOP3.LUT R38, R15, 0xffff0000, RZ, 0xc0, !PT ;  /* 0xffff00000f267812 */ /* 0x000fe200078ec0ff */
[----:B------:R-:W-:-:S02]  /*124e0*/  IMAD.U32 R25, R5, 0x10000, RZ ;  /* 0x0001000005197824 */ /* 0x000fc400078e00ff */
[-C--:B------:R-:W-:Y:S01]  /*124f0*/  FMUL.FTZ R24, R39, R30.reuse ;  /* 0x0000001e27187220 */ /* 0x080fe20000410000 */
[----:B------:R-:W-:Y:S01]  /*12500*/  LOP3.LUT R34, R3, 0xffff0000, RZ, 0xc0, !PT ;  /* 0xffff000003227812 */ /* 0x000fe200078ec0ff */
[----:B------:R-:W-:Y:S02]  /*12510*/  IMAD.U32 R26, R6, 0x10000, RZ ;  /* 0x00010000061a7824 */ /* 0x000fe400078e00ff */
[-C--:B------:R-:W-:Y:S01]  /*12520*/  FMUL.FTZ R13, R36, R31.reuse ;  /* 0x0000001f240d7220 */ /* 0x080fe20000410000 */
[----:B------:R-:W-:Y:S01]  /*12530*/  LOP3.LUT R6, R6, 0xffff0000, RZ, 0xc0, !PT ;  /* 0xffff000006067812 */ /* 0x000fe200078ec0ff */
[C---:B------:R-:W-:Y:S01]  /*12540*/  FMUL.FTZ R30, R37.reuse, R30 ;  /* 0x0000001e251e7220 */ /* 0x040fe20000410000 */
[----:B------:R-:W-:Y:S01]  /*12550*/  FMUL.FTZ R31, R4, R31 ;  /* 0x0000001f041f7220 */ /* 0x000fe20000410000 */
[----:B------:R-:W-:Y:S01]  /*12560*/  FFMA.FTZ R24, R37, R25, -R24 ;  /* 0x0000001925187223 */ /* 0x000fe20000010818 */
[----:B------:R-:W-:Y:S01]  /*12570*/  FMUL.FTZ R3, R38, R10 ;  /* 0x0000000a26037220 */ /* 0x000fe20000410000 */
[----:B------:R-:W-:-:S02]  /*12580*/  IMAD.U32 R32, R11, 0x10000, RZ ;  /* 0x000100000b207824 */ /* 0x000fc400078e00ff */
[----:B------:R-:W-:Y:S01]  /*12590*/  FMUL.FTZ R15, R34, R10 ;  /* 0x0000000a220f7220 */ /* 0x000fe20000410000 */
[----:B------:R-:W-:Y:S01]  /*125a0*/  IMAD.U32 R37, R20, 0x10000, RZ ;  /* 0x0001000014257824 */ /* 0x000fe200078e00ff */
[----:B------:R-:W-:Y:S01]  /*125b0*/  LOP3.LUT R9, R9, 0xffff0000, RZ, 0xc0, !PT ;  /* 0xffff000009097812 */ /* 0x000fe200078ec0ff */
[----:B------:R-:W-:Y:S01]  /*125c0*/  FFMA.FTZ R30, R39, R25, R30 ;  /* 0x00000019271e7223 */ /* 0x000fe2000001001e */
[-C--:B------:R-:W-:Y:S01]  /*125d0*/  FFMA.FTZ R13, R4, R26.reuse, -R13 ;  /* 0x0000001a040d7223 */ /* 0x080fe2000001080d */
[----:B------:R-:W-:Y:S01]  /*125e0*/  FFMA.FTZ R10, R36, R26, R31 ;  /* 0x0000001a240a7223 */ /* 0x000fe2000001001f */
[----:B------:R-:W-:Y:S01]  /*125f0*/  LOP3.LUT R35, R14, 0xffff0000, RZ, 0xc0, !PT ;  /* 0xffff00000e237812 */ /* 0x000fe200078ec0ff */
[----:B------:R-:W-:Y:S01]  /*12600*/  IMAD.U32 R25, R12, 0x10000, RZ ;  /* 0x000100000c197824 */ /* 0x000fe200078e00ff */
[----:B------:R-:W-:Y:S01]  /*12610*/  LOP3.LUT R11, R11, 0xffff0000, RZ, 0xc0, !PT ;  /* 0xffff00000b0b7812 */ /* 0x000fe200078ec0ff */
[----:B------:R-:W-:Y:S01]  /*12620*/  FFMA.FTZ R26, R34, R6, -R3 ;  /* 0x00000006221a7223 */ /* 0x000fe20000010803 */
[----:B------:R-:W-:Y:S01]  /*12630*/  LOP3.LUT R39, R20, 0xffff0000, RZ, 0xc0, !PT ;  /* 0xffff000014277812 */ /* 0x000fe200078ec0ff */
[----:B------:R-:W-:-:S02]  /*12640*/  IMAD.U32 R27, R7, 0x10000, RZ ;  /* 0x00010000071b7824 */ /* 0x000fc400078e00ff */
[----:B------:R-:W-:Y:S01]  /*12650*/  FMUL.FTZ R4, R37, R32 ;  /* 0x0000002025047220 */ /* 0x000fe20000410000 */
[----:B------:R-:W-:Y:S01]  /*12660*/  LOP3.LUT R3, R2, 0xffff0000, RZ, 0xc0, !PT ;  /* 0xffff000002037812 */ /* 0x000fe200078ec0ff */
[----:B------:R-:W-:Y:S01]  /*12670*/  FFMA.FTZ R15, R38, R6, R15 ;  /* 0x00000006260f7223 */ /* 0x000fe2000001000f */
[----:B------:R-:W-:Y:S01]  /*12680*/  LOP3.LUT R31, R12, 0xffff0000, RZ, 0xc0, !PT ;  /* 0xffff00000c1f7812 */ /* 0x000fe200078ec0ff */
[----:B------:R-:W-:Y:S01]  /*12690*/  FMUL.FTZ R32, R25, R32 ;  /* 0x0000002019207220 */ /* 0x000fe20000410000 */
[----:B------:R-:W-:Y:S01]  /*126a0*/  LOP3.LUT R5, R5, 0xffff0000, RZ, 0xc0, !PT ;  /* 0xffff000005057812 */ /* 0x000fe200078ec0ff */
[----:B------:R-:W-:Y:S01]  /*126b0*/  FMUL.FTZ R2, R35, R9 ;  /* 0x0000000923027220 */ /* 0x000fe20000410000 */
[----:B------:R-:W-:Y:S01]  /*126c0*/  LOP3.LUT R7, R7, 0xffff0000, RZ, 0xc0, !PT ;  /* 0xffff000007077812 */ /* 0x000fe200078ec0ff */
[----:B------:R-:W-:Y:S01]  /*126d0*/  FFMA.FTZ R25, R25, R27, -R4 ;  /* 0x0000001b19197223 */ /* 0x000fe20000010804 */
[----:B------:R-:W-:Y:S01]  /*126e0*/  FMUL.FTZ R6, R39, R11 ;  /* 0x0000000b27067220 */ /* 0x000fe20000410000 */
[----:B------:R-:W-:Y:S01]  /*126f0*/  FMUL.FTZ R4, R3, R9 ;  /* 0x0000000903047220 */ /* 0x000fe20000410000 */
[----:B------:R-:W-:Y:S01]  /*12700*/  FMUL.FTZ R12, R31, R11 ;  /* 0x0000000b1f0c7220 */ /* 0x000fe20000410000 */
[----:B------:R-:W-:Y:S01]  /*12710*/  FFMA.FTZ R3, R3, R5, -R2 ;  /* 0x0000000503037223 */ /* 0x000fe20000010802 */
[----:B------:R-:W-:Y:S01]  /*12720*/  FFMA.FTZ R2, R31, R7, -R6 ;  /* 0x000000071f027223 */ /* 0x000fe20000010806 */
[----:B------:R-:W-:Y:S01]  /*12730*/  FFMA.FTZ R32, R37, R27, R32 ;  /* 0x0000001b25207223 */ /* 0x000fe20000010020 */
[----:B------:R-:W-:Y:S01]  /*12740*/  FFMA.FTZ R9, R35, R5, R4 ;  /* 0x0000000523097223 */ /* 0x000fe20000010004 */
[----:B------:R-:W-:Y:S01]  /*12750*/  FFMA.FTZ R11, R39, R7, R12 ;  /* 0x00000007270b7223 */ /* 0x000fe2000001000c */
[----:B------:R-:W-:-:S02]  /*12760*/  F2FP.BF16.F32.PACK_AB R6, R26, R13 ;  /* 0x0000000d1a06723e */ /* 0x000fc400000010ff */
[----:B------:R-:W-:Y:S02]  /*12770*/  F2FP.BF16.F32.PACK_AB R4, R0, R33 ;  /* 0x000000210004723e */ /* 0x000fe400000010ff */
[----:B------:R-:W-:Y:S02]  /*12780*/  F2FP.BF16.F32.PACK_AB R5, R3, R24 ;  /* 0x000000180305723e */ /* 0x000fe400000010ff */
[----:B------:R-:W-:Y:S02]  /*12790*/  F2FP.BF16.F32.PACK_AB R7, R2, R25 ;  /* 0x000000190207723e */ /* 0x000fe400000010ff */
[----:B------:R-:W-:Y:S02]  /*127a0*/  F2FP.BF16.F32.PACK_AB R10, R15, R10 ;  /* 0x0000000a0f0a723e */ /* 0x000fe400000010ff */
[----:B------:R-:W-:Y:S01]  /*127b0*/  F2FP.BF16.F32.PACK_AB R8, R8, R29 ;  /* 0x0000001d0808723e */ /* 0x000fe200000010ff */
[----:B------:R0:W-:Y:S01]  /*127c0*/  STS.128 [R40], R4 ;  /* 0x0000000428007388 */ /* 0x0001e20000000c00 */
[----:B------:R-:W-:-:S02]  /*127d0*/  F2FP.BF16.F32.PACK_AB R9, R9, R30 ;  /* 0x0000001e0909723e */ /* 0x000fc400000010ff */
[----:B------:R-:W-:-:S05]  /*127e0*/  F2FP.BF16.F32.PACK_AB R11, R11, R32 ;  /* 0x000000200b0b723e */ /* 0x000fca00000010ff */
[----:B------:R0:W-:Y:S02]  /*127f0*/  STS.128 [R21+0x14400], R8 ;  /* 0x0144000815007388 */ /* 0x0001e40000000c00 */
.L_x_603:
[----:B------:R-:W-:Y:S05]  /*12800*/  BSYNC B0 ;  /* 0x0000000000007941 */ /* 0x000fea0003800000 */
.L_x_572:
[----:B------:R-:W-:Y:S01]  /*12810*/  @!PT LDS RZ, [RZ] ;  /* 0x00000000fffff984 */ /* 0x000fe20000000800 */
[----:B------:R-:W-:Y:S01]  /*12820*/  @!PT LDS RZ, [RZ] ;  /* 0x00000000fffff984 */ /* 0x000fe20000000800 */
[----:B------:R-:W-:Y:S01]  /*12830*/  @!PT LDS RZ, [RZ] ;  /* 0x00000000fffff984 */ /* 0x000fe20000000800 */
[----:B------:R-:W-:Y:S01]  /*12840*/  @!PT LDS RZ, [RZ] ;  /* 0x00000000fffff984 */ /* 0x000fe20000000800 */
[----:B------:R1:W-:Y:S06]  /*12850*/  MEMBAR.ALL.CTA ;  /* 0x0000000000007992 */ /* 0x0003ec0000008000 */
[----:B-1----:R-:W1:Y:S01]  /*12860*/  FENCE.VIEW.ASYNC.S ;  /* 0x00000000000073c6 */ /* 0x002e620000000000 */
[----:B------:R-:W-:Y:S05]  /*12870*/  WARPSYNC.ALL ;  /* 0x0000000000007948 */ /* 0x000fea0003800000 */
[----:B-1----:R-:W-:Y:S06]  /*12880*/  BAR.SYNC.DEFER_BLOCKING 0xd, 0x100 ;  /* 0x0344000000007b1d */ /* 0x002fec0000010000 */
.L_x_570:
[----:B------:R-:W-:-:S06]  /*12890*/  ULOP3.LUT UR4, UR60, 0x1, URZ, 0xfc, !UPT ;  /* 0x000000013c047892 */ /* 0x000fcc000f8efc3f */
[----:B------:R-:W-:-:S05]  /*128a0*/  IMAD.U32 R0, RZ, RZ, UR4 ;  /* 0x00000004ff007e24 */ /* 0x000fca000f8e00ff */
[----:B------:R-:W-:-:S13]  /*128b0*/  ISETP.NE.AND P0, PT, R0, 0x3, PT ;  /* 0x000000030000780c */ /* 0x000fda0003f05270 */
[----:B------:R-:W-:Y:S05]  /*128c0*/  @!P0 BRA `(.L_x_629) ;  /* 0x0000000000048947 */ /* 0x000fea0003800000 */
[----:B------:R-:W-:Y:S01]  /*128d0*/  BPT.TRAP 0x1 ;  /* 0x000000040000795c */ /* 0x000fe20000300000 */
.L_x_629:
[----:B------:R-:W-:Y:S01]  /*128e0*/  IMAD R0, R225, 0x8, R22 ;  /* 0x00000008e1007824 */ /* 0x000fe200078e0216 */
[----:B01----:R-:W-:-:S04]  /*128f0*/  SHF.L.U32 R3, R229, 0x1f, RZ ;  /* 0x0000001fe5037819 */ /* 0x003fc800000006ff */
[----:B------:R0:W1:Y:S01]  /*12900*/  SYNCS.PHASECHK.TRANS64.TRYWAIT P1, [R0+URZ+0x38830], R3 ;  /* 0x03883003000075a7 */ /* 0x000062000802017f */
[----:B------:R-:W-:Y:S05]  /*12910*/  @!P0 BRA `(.L_x_630) ;  /* 0x0000000000048947 */ /* 0x000fea0003800000 */
[----:B------:R-:W-:Y:S01]  /*12920*/  BPT.TRAP 0x1 ;  /* 0x000000040000795c */ /* 0x000fe20000300000 */
.L_x_630:
[----:B------:R-:W-:Y:S01]  /*12930*/  MOV R151, RZ ;  /* 0x000000ff00977202 */ /* 0x000fe20000000f00 */
[----:B-1----:R-:W-:Y:S06]  /*12940*/  @P1 BRA `(.L_x_631) ;  /* 0x0000000000081947 */ /* 0x002fec0003800000 */
[----:B------:R-:W1:Y:S02]  /*12950*/  SYNCS.PHASECHK.TRANS64.TRYWAIT P1, [R0+URZ+0x38830], R3 ;  /* 0x03883003000075a7 */ /* 0x000e64000802017f */
[----:B-1----:R-:W-:Y:S05]  /*12960*/  @!P1 BRA `(.L_x_632) ;  /* 0x0000016400ec9947 */ /* 0x002fea0003800000 */
.L_x_631:
[----:B------:R-:W-:Y:S05]  /*12970*/  WARPSYNC.ALL ;  /* 0x0000000000007948 */ /* 0x000fea0003800000 */
[----:B------:R-:W-:Y:S01]  /*12980*/  VIADD R2, R22, 0x24400 ;  /* 0x0002440016027836 */ /* 0x000fe20000000000 */
[----:B------:R-:W-:Y:S01]  /*12990*/  R2UR UR20, R28 ;  /* 0x000000001c1472ca */ /* 0x000fe200000e0000 */
[----:B01----:R-:W-:Y:S01]  /*129a0*/  IMAD.MOV.U32 R3, RZ, RZ, 0x40000040 ;  /* 0x40000040ff037424 */ /* 0x003fe200078e00ff */
[----:B-----5:R-:W-:Y:S01]  /*129b0*/  WARPGROUP.ARRIVE ;  /* 0x00000000000079c5 */ /* 0x020fe20000000000 */
[----:B------:R-:W-:Y:S01]  /*129c0*/  UMOV UR25, 0x40000040 ;  /* 0x4000004000197882 */ /* 0x000fe20000000000 */
[----:B------:R-:W-:Y:S01]  /*129d0*/  SHF.R.U32.HI R2, RZ, 0x4, R2 ;  /* 0x00000004ff027819 */ /* 0x000fe20000011602 */
[----:B--234-:R-:W-:Y:S01]  /*129e0*/  IMAD.MOV.U32 R5, RZ, RZ, 0x40000040 ;  /* 0x40000040ff057424 */ /* 0x01cfe200078e00ff */
[----:B------:R-:W-:Y:S01]  /*129f0*/  R2UR UR27, R3 ;  /* 0x00000000031b72ca */ /* 0x000fe200000e0000 */
[----:B------:R-:W-:Y:S01]  /*12a00*/  UMOV UR17, UR25 ;  /* 0x0000001900117c82 */ /* 0x000fe20008000000 */
[----:B------:R-:W-:Y:S01]  /*12a10*/  LOP3.LUT R2, R2, 0x3fff, RZ, 0xc0, !PT ;  /* 0x00003fff02027812 */ /* 0x000fe200078ec0ff */
[----:B------:R-:W-:Y:S01]  /*12a20*/  UMOV UR5, UR17 ;  /* 0x0000001100057c82 */ /* 0x000fe20008000000 */
[C---:B------:R-:W-:Y:S01]  /*12a30*/  R2UR UR7, R5.reuse ;  /* 0x00000000050772ca */ /* 0x040fe200000e0000 */
[----:B------:R-:W-:Y:S01]  /*12a40*/  IMAD.MOV.U32 R7, RZ, RZ, 0x40000040 ;  /* 0x40000040ff077424 */ /* 0x000fe200078e00ff */
[----:B------:R-:W-:Y:S01]  /*12a50*/  LOP3.LUT R4, R2, 0x10000, RZ, 0xfc, !PT ;  /* 0x0001000002047812 */ /* 0x000fe200078efcff */
[----:B------:R-:W-:Y:S01]  /*12a60*/  ULOP3.LUT UR20, UR20, 0x10000, URZ, 0xfc, !UPT ;  /* 0x0001000014147892 */ /* 0x000fe2000f8efc3f */
[----:B------:R-:W-:Y:S01]  /*12a70*/  R2UR UR15, R5 ;  /* 0x00000000050f72ca */ /* 0x000fe200000e0000 */
[----:B------:R-:W-:Y:S01]  /*12a80*/  UMOV UR9, UR17 ;  /* 0x0000001100097c82 */ /* 0x000fe20008000000 */
[----:B------:R-:W-:Y:S01]  /*12a90*/  R2UR UR11, R7 ;  /* 0x00000000070b72ca */ /* 0x000fe200000e0000 */
[----:B------:R-:W-:Y:S01]  /*12aa0*/  IMAD R2, R225, 0xa00, R4 ;  /* 0x00000a00e1027824 */ /* 0x000fe200078e0204 */
[----:B------:R0:W-:Y:S01]  /*12ab0*/  STL [R1+0x5c], R4 ;  /* 0x00005c0401007387 */ /* 0x0001e20000100800 */
[----:B------:R-:W-:Y:S01]  /*12ac0*/  UMOV UR13, UR17 ;  /* 0x00000011000d7c82 */ /* 0x000fe20008000000 */
[----:B------:R-:W-:Y:S01]  /*12ad0*/  UMOV UR24, UR20 ;  /* 0x0000001400187c82 */ /* 0x000fe20008000000 */
[C---:B------:R-:W-:Y:S01]  /*12ae0*/  VIADD R6, R2.reuse, 0x100 ;  /* 0x0000010002067836 */ /* 0x040fe20000000000 */
[----:B------:R-:W-:Y:S01]  /*12af0*/  R2UR UR26, R2 ;  /* 0x00000000021a72ca */ /* 0x000fe200000e0000 */
[----:B------:R-:W-:Y:S01]  /*12b00*/  UMOV UR16, UR24 ;  /* 0x0000001800107c82 */ /* 0x000fe20008000000 */
[----:B------:R-:W-:Y:S01]  /*12b10*/  R2UR UR19, R7 ;  /* 0x00000000071372ca */ /* 0x000fe200000e0000 */
[----:B------:R-:W-:Y:S01]  /*12b20*/  UMOV UR4, UR16 ;  /* 0x0000001000047c82 */ /* 0x000fe20008000000 */
[----:B------:R-:W-:Y:S01]  /*12b30*/  R2UR UR10, R6 ;  /* 0x00000000060a72ca */ /* 0x000fe200000e0000 */
[----:B------:R-:W-:Y:S01]  /*12b40*/  UMOV UR8, UR16 ;  /* 0x0000001000087c82 */ /* 0x000fe20008000000 */
[C---:B0-----:R-:W-:Y:S01]  /*12b50*/  VIADD R4, R2.reuse, 0x80 ;  /* 0x0000008002047836 */ /* 0x041fe20000000000 */
[----:B------:R-:W-:Y:S01]  /*12b60*/  UMOV UR12, UR16 ;  /* 0x00000010000c7c82 */ /* 0x000fe20008000000 */
[C---:B------:R-:W-:Y:S01]  /*12b70*/  VIADD R6, R2.reuse, 0x200 ;  /* 0x0000020002067836 */ /* 0x040fe20000000000 */
[----:B------:R-:W-:Y:S01]  /*12b80*/  IADD3 R8, R2, 0x102, RZ ;  /* 0x0000010202087810 */ /* 0x000fe20007ffe0ff */
[----:B------:R-:W-:Y:S01]  /*12b90*/  IMAD.MOV.U32 R5, RZ, RZ, 0x40000040 ;  /* 0x40000040ff057424 */ /* 0x000fe200078e00ff */
[----:B------:R-:W-:Y:S01]  /*12ba0*/  R2UR UR6, R4 ;  /* 0x00000000040672ca */ /* 0x000fe200000e0000 */
[----:B------:R-:W-:Y:S01]  /*12bb0*/  VIADD R4, R2, 0x180 ;  /* 0x0000018002047836 */ /* 0x000fe20000000000 */
[----:B------:R-:W-:Y:S01]  /*12bc0*/  HGMMA.64x16x16.F32.BF16 R56, gdesc[UR24], RZ, !UPT, gsb0 ;  /* 0x00200000183879f0 */ /* 0x000fe2000c0018ff */
[----:B------:R-:W-:Y:S01]  /*12bd0*/  R2UR UR18, R6 ;  /* 0x00000000061272ca */ /* 0x000fe200000e0000 */
[----:B------:R-:W-:Y:S01]  /*12be0*/  IMAD.U32 R10, RZ, RZ, UR24 ;  /* 0x00000018ff0a7e24 */ /* 0x000fe2000f8e00ff */
[----:B------:R-:W-:Y:S01]  /*12bf0*/  R2UR UR27, R5 ;  /* 0x00000000051b72ca */ /* 0x000fe200000e0000 */
[----:B------:R-:W-:Y:S01]  /*12c00*/  IMAD.U32 R11, RZ, RZ, UR25 ;  /* 0x00000019ff0b7e24 */ /* 0x000fe2000f8e00ff */
[----:B------:R-:W-:Y:S01]  /*12c10*/  R2UR UR14, R4 ;  /* 0x00000000040e72ca */ /* 0x000fe200000e0000 */
[C---:B------:R-:W-:Y:S01]  /*12c20*/  VIADD R4, R2.reuse, 0x2 ;  /* 0x0000000202047836 */ /* 0x040fe20000000000 */
[----:B------:R-:W-:Y:S01]  /*12c30*/  UMOV UR25, 0x40000040 ;  /* 0x4000004000197882 */ /* 0x000fe20000000000 */
[----:B------:R-:W-:Y:S01]  /*12c40*/  VIADD R6, R2, 0x82 ;  /* 0x0000008202067836 */ /* 0x000fe20000000000 */
[----:B------:R0:W-:Y:S01]  /*12c50*/  STL.64 [R1+0x8], R10 ;  /* 0x0000080a01007387 */ /* 0x0001e20000100a00 */
[----:B------:R-:W-:Y:S01]  /*12c60*/  IMAD.MOV.U32 R7, RZ, RZ, 0x40000040 ;  /* 0x40000040ff077424 */ /* 0x000fe200078e00ff */
[----:B------:R-:W-:Y:S01]  /*12c70*/  R2UR UR26, R4 ;  /* 0x00000000041a72ca */ /* 0x000fe200000e0000 */
[----:B------:R-:W-:Y:S01]  /*12c80*/  IMAD.MOV.U32 R9, RZ, RZ, 0x40000040 ;  /* 0x40000040ff097424 */ /* 0x000fe200078e00ff */
[----:B------:R-:W-:Y:S01]  /*12c90*/  UIADD3 UR56, UR20, 0x804, URZ ;  /* 0x0000080414387890 */ /* 0x000fe2000fffe03f */
[----:B------:R-:W-:Y:S01]  /*12ca0*/  VIADD R4, R2, 0x182 ;  /* 0x0000018202047836 */ /* 0x000fe20000000000 */
[----:B------:R-:W-:Y:S01]  /*12cb0*/  UMOV UR57, 0x40000040 ;  /* 0x4000004000397882 */ /* 0x000fe20000000000 */
[----:B------:R-:W-:Y:S01]  /*12cc0*/  IMAD.MOV.U32 R5, RZ, RZ, 0x40000040 ;  /* 0x40000040ff057424 */ /* 0x000fe200078e00ff */
[----:B------:R-:W-:Y:S01]  /*12cd0*/  UIADD3 UR52, UR20, 0x806, URZ ;  /* 0x0000080614347890 */ /* 0x000fe2000fffe03f */
[----:B------:R-:W-:Y:S01]  /*12ce0*/  IMAD.MOV.U32 R3, RZ, RZ, 0x40000040 ;  /* 0x40000040ff037424 */ /* 0x000fe200078e00ff */
[----:B------:R-:W-:Y:S01]  /*12cf0*/  UMOV UR53, 0x40000040 ;  /* 0x4000004000357882 */ /* 0x000fe20000000000 */
[----:B------:R-:W-:Y:S01]  /*12d00*/  UIADD3 UR48, UR20, 0xc00, URZ ;  /* 0x00000c0014307890 */ /* 0x000fe2000fffe03f */
[----:B0-----:R-:W-:Y:S01]  /*12d10*/  IMAD.U32 R11, RZ, RZ, UR25 ;  /* 0x00000019ff0b7e24 */ /* 0x001fe2000f8e00ff */
[----:B------:R-:W-:Y:S01]  /*12d20*/  UMOV UR49, 0x40000040 ;  /* 0x4000004000317882 */ /* 0x000fe20000000000 */
[----:B------:R-:W-:Y:S01]  /*12d30*/  UIADD3 UR44, UR20, 0xc02, URZ ;  /* 0x00000c02142c7890 */ /* 0x000fe2000fffe03f */
[----:B------:R-:W-:Y:S01]  /*12d40*/  UMOV UR45, 0x40000040 ;  /* 0x40000040002d7882 */ /* 0x000fe20000000000 */
[----:B------:R-:W-:Y:S01]  /*12d50*/  UIADD3 UR40, UR20, 0xc04, URZ ;  /* 0x00000c0414287890 */ /* 0x000fe2000fffe03f */
[----:B------:R-:W-:Y:S01]  /*12d60*/  UMOV UR41, 0x40000040 ;  /* 0x4000004000297882 */ /* 0x000fe20000000000 */
[----:B------:R-:W-:Y:S01]  /*12d70*/  UIADD3 UR36, UR20, 0xc06, URZ ;  /* 0x00000c0614247890 */ /* 0x000fe2000fffe03f */
[----:B------:R-:W-:Y:S01]  /*12d80*/  UMOV UR37, 0x40000040 ;  /* 0x4000004000257882 */ /* 0x000fe20000000000 */
[----:B------:R-:W-:-:S02]  /*12d90*/  WARPGROUP.DEPBAR.LE gsb0, 0x0 ;  /* 0x00008000000079c5 */ /* 0x000fc40000010000 */
[----:B------:R-:W-:-:S06]  /*12da0*/  WARPGROUP.ARRIVE ;  /* 0x00000000000079c5 */ /* 0x000fcc0000000000 */
[----:B------:R-:W-:Y:S01]  /*12db0*/  HGMMA.64x16x16.F32.BF16 R48, gdesc[UR4], RZ, !UPT, gsb0 ;  /* 0x00200000043079f0 */ /* 0x000fe2000c0018ff */
[----:B------:R-:W-:Y:S01]  /*12dc0*/  UIADD3 UR4, UR20, 0x2, URZ ;  /* 0x0000000214047890 */ /* 0x000fe2000fffe03f */
[----:B------:R-:W-:Y:S01]  /*12dd0*/  R2UR UR6, R6 ;  /* 0x00000000060672ca */ /* 0x000fe200000e0000 */
[----:B------:R-:W-:Y:S01]  /*12de0*/  VIADD R6, R2, 0x202 ;  /* 0x0000020202067836 */ /* 0x000fe20000000000 */
[----:B------:R-:W-:Y:S01]  /*12df0*/  R2UR UR7, R7 ;  /* 0x00000000070772ca */ /* 0x000fe200000e0000 */
[----:B------:R-:W-:-:S03]  /*12e00*/  IMAD.MOV.U32 R7, RZ, RZ, 0x40000040 ;  /* 0x40000040ff077424 */ /* 0x000fc600078e00ff */
[----:B------:R-:W-:Y:S02]  /*12e10*/  UMOV UR24, UR4 ;  /* 0x0000000400187c82 */ /* 0x000fe40008000000 */
[----:B------:R-:W-:-:S05]  /*12e20*/  IMAD.U32 R10, RZ, RZ, UR24 ;  /* 0x00000018ff0a7e24 */ /* 0x000fca000f8e00ff */
[----:B------:R0:W-:Y:S01]  /*12e30*/  STL.64 [R1], R10 ;  /* 0x0000000a01007387 */ /* 0x0001e20000100a00 */
[----:B------:R-:W-:Y:S02]  /*12e40*/  WARPGROUP.DEPBAR.LE gsb0, 0x0 ;  /* 0x00008000000079c5 */ /* 0x000fe40000010000 */
[----:B------:R-:W-:-:S06]  /*12e50*/  WARPGROUP.ARRIVE ;  /* 0x00000000000079c5 */ /* 0x000fcc0000000000 */
[----:B------:R-:W-:Y:S01]  /*12e60*/  HGMMA.64x16x16.F32.BF16 R40, gdesc[UR8], RZ, !UPT, gsb0 ;  /* 0x00200000082879f0 */ /* 0x000fe2000c0018ff */
[----:B------:R-:W-:Y:S01]  /*12e70*/  R2UR UR10, R8 ;  /* 0x00000000080a72ca */ /* 0x000fe200000e0000 */
[----:B------:R-:W-:Y:S01]  /*12e80*/  VIADD R8, R2, 0x104 ;  /* 0x0000010402087836 */ /* 0x000fe20000000000 */
[----:B------:R-:W-:Y:S01]  /*12e90*/  R2UR UR11, R9 ;  /* 0x00000000090b72ca */ /* 0x000fe200000e0000 */
[----:B------:R-:W-:Y:S01]  /*12ea0*/  IMAD.MOV.U32 R9, RZ, RZ, 0x40000040 ;  /* 0x40000040ff097424 */ /* 0x000fe200078e00ff */
[----:B------:R-:W-:Y:S02]  /*12eb0*/  WARPGROUP.DEPBAR.LE gsb0, 0x0 ;  /* 0x00008000000079c5 */ /* 0x000fe40000010000 */
[----:B------:R-:W-:-:S06]  /*12ec0*/  WARPGROUP.ARRIVE ;  /* 0x00000000000079c5 */ /* 0x000fcc0000000000 */
[----:B------:R-:W-:Y:S01]  /*12ed0*/  HGMMA.64x16x16.F32.BF16 R32, gdesc[UR12], RZ, !UPT, gsb0 ;  /* 0x002000000c2079f0 */ /* 0x000fe2000c0018ff */
[----:B------:R-:W-:Y:S01]  /*12ee0*/  R2UR UR14, R4 ;  /* 0x00000000040e72ca */ /* 0x000fe200000e0000 */
[----:B------:R-:W-:Y:S01]  /*12ef0*/  VIADD R4, R2, 0x4 ;  /* 0x0000000402047836 */ /* 0x000fe20000000000 */
[----:B------:R-:W-:Y:S02]  /*12f00*/  R2UR UR15, R5 ;  /* 0x00000000050f72ca */ /* 0x000fe400000e0000 */
[----:B------:R-:W-:Y:S01]  /*12f10*/  MOV R5, 0x40000040 ;  /* 0x4000004000057802 */ /* 0x000fe20000000f00 */
[----:B------:R-:W-:Y:S02]  /*12f20*/  WARPGROUP.DEPBAR.LE gsb0, 0x0 ;  /* 0x00008000000079c5 */ /* 0x000fe40000010000 */
[----:B------:R-:W-:-:S06]  /*12f30*/  WARPGROUP.ARRIVE ;  /* 0x00000000000079c5 */ /* 0x000fcc0000000000 */
[----:B------:R-:W-:Y:S01]  /*12f40*/  HGMMA.64x16x16.F32.BF16 R24, gdesc[UR16], RZ, !UPT, gsb0 ;  /* 0x00200000101879f0 */ /* 0x000fe2000c0018ff */
[----:B------:R-:W-:Y:S01]  /*12f50*/  UMOV UR16, UR24 ;  /* 0x0000001800107c82 */ /* 0x000fe20008000000 */
[----:B------:R-:W-:Y:S01]  /*12f60*/  UMOV UR17, UR25 ;  /* 0x0000001900117c82 */ /* 0x000fe20008000000 */
[----:B------:R-:W-:Y:S01]  /*12f70*/  UMOV UR4, UR16 ;  /* 0x0000001000047c82 */ /* 0x000fe20008000000 */
[----:B------:R-:W-:Y:S01]  /*12f80*/  UMOV UR5, UR17 ;  /* 0x0000001100057c82 */ /* 0x000fe20008000000 */
[----:B------:R-:W-:Y:S01]  /*12f90*/  UMOV UR8, UR16 ;  /* 0x0000001000087c82 */ /* 0x000fe20008000000 */
[----:B------:R-:W-:Y:S01]  /*12fa0*/  UMOV UR9, UR17 ;  /* 0x0000001100097c82 */ /* 0x000fe20008000000 */
[----:B------:R-:W-:Y:S01]  /*12fb0*/  UMOV UR12, UR16 ;  /* 0x00000010000c7c82 */ /* 0x000fe20008000000 */
[----:B------:R-:W-:Y:S01]  /*12fc0*/  UMOV UR13, UR17 ;  /* 0x00000011000d7c82 */ /* 0x000fe20008000000 */
[----:B------:R-:W-:Y:S01]  /*12fd0*/  R2UR UR18, R6 ;  /* 0x00000000061272ca */ /* 0x000fe200000e0000 */
[----:B------:R-:W-:Y:S01]  /*12fe0*/  VIADD R6, R2, 0x84 ;  /* 0x0000008402067836 */ /* 0x000fe20000000000 */
[----:B------:R-:W-:Y:S01]  /*12ff0*/  R2UR UR19, R7 ;  /* 0x00000000071372ca */ /* 0x000fe200000e0000 */
[----:B------:R-:W-:Y:S01]  /*13000*/  IMAD.MOV.U32 R7, RZ, RZ, 0x40000040 ;  /* 0x40000040ff077424 */ /* 0x000fe200078e00ff */
[----:B------:R-:W-:-:S02]  /*13010*/  WARPGROUP.DEPBAR.LE gsb0, 0x0 ;  /* 0x00008000000079c5 */ /* 0x000fc40000010000 */
[----:B------:R-:W-:-:S06]  /*13020*/  WARPGROUP.ARRIVE ;  /* 0x00000000000079c5 */ /* 0x000fcc0000000000 */
[----:B------:R-:W-:Y:S01]  /*13030*/  HGMMA.64x16x16.F32.BF16 R56, gdesc[UR24], R56, gsb0 ;  /* 0x00200000183879f0 */ /* 0x000fe20008001838 */
[----:B------:R-:W-:Y:S01]  /*13040*/  R2UR UR26, R4 ;  /* 0x00000000041a72ca */ /* 0x000fe200000e0000 */
[----:B------:R-:W-:Y:S01]  /*13050*/  UMOV UR25, 0x40000040 ;  /* 0x4000004000197882 */ /* 0x000fe20000000000 */
[----:B------:R-:W-:Y:S01]  /*13060*/  R2UR UR27, R5 ;  /* 0x00000000051b72ca */ /* 0x000fe200000e0000 */
[----:B------:R-:W-:Y:S02]  /*13070*/  VIADD R4, R2, 0x184 ;  /* 0x0000018402047836 */ /* 0x000fe40000000000 */
[----:B------:R-:W-:Y:S02]  /*13080*/  IMAD.MOV.U32 R5, RZ, RZ, 0x40000040 ;  /* 0x40000040ff057424 */ /* 0x000fe400078e00ff */
[----:B0-----:R-:W-:Y:S01]  /*13090*/  IMAD.U32 R11, RZ, RZ, UR25 ;  /* 0x00000019ff0b7e24 */ /* 0x001fe2000f8e00ff */
[----:B------:R-:W-:Y:S02]  /*130a0*/  WARPGROUP.DEPBAR.LE gsb0, 0x0 ;  /* 0x00008000000079c5 */ /* 0x000fe40000010000 */
[----:B------:R-:W-:-:S06]  /*130b0*/  WARPGROUP.ARRIVE ;  /* 0x00000000000079c5 */ /* 0x000fcc0000000000 */
[----:B------:R-:W-:Y:S01]  /*130c0*/  HGMMA.64x16x16.F32.BF16 R48, gdesc[UR4], R48, gsb0 ;  /* 0x00200000043079f0 */ /* 0x000fe20008001830 */
[----:B------:R-:W-:Y:S01]  /*130d0*/  UIADD3 UR4, UR20, 0x4, URZ ;  /* 0x0000000414047890 */ /* 0x000fe2000fffe03f */
[----:B------:R-:W-:Y:S01]  /*130e0*/  R2UR UR6, R6 ;  /* 0x00000000060672ca */ /* 0x000fe200000e0000 */
[----:B------:R-:W-:Y:S01]  /*130f0*/  VIADD R6, R2, 0x204 ;  /* 0x0000020402067836 */ /* 0x000fe20000000000 */
[----:B------:R-:W-:Y:S01]  /*13100*/  R2UR UR7, R7 ;  /* 0x00000000070772ca */ /* 0x000fe200000e0000 */
[----:B------:R-:W-:-:S03]  /*13110*/  IMAD.MOV.U32 R7, RZ, RZ, 0x40000040 ;  /* 0x40000040ff077424 */ /* 0x000fc600078e00ff */
[----:B------:R-:W-:Y:S02]  /*13120*/  UMOV UR24, UR4 ;  /* 0x0000000400187c82 */ /* 0x000fe40008000000 */
[----:B------:R-:W-:-:S05]  /*13130*/  IMAD.U32 R10, RZ, RZ, UR24 ;  /* 0x00000018ff0a7e24 */ /* 0x000fca000f8e00ff */
[----:B------:R0:W-:Y:S01]  /*13140*/  STL.64 [R1+0x48], R10 ;  /* 0x0000480a01007387 */ /* 0x0001e20000100a00 */
[----:B------:R-:W-:Y:S02]  /*13150*/  WARPGROUP.DEPBAR.LE gsb0, 0x0 ;  /* 0x00008000000079c5 */ /* 0x000fe40000010000 */
[----:B------:R-:W-:-:S06]  /*13160*/  WARPGROUP.ARRIVE ;  /* 0x00000000000079c5 */ /* 0x000fcc0000000000 */
[----:B------:R-:W-:Y:S01]  /*13170*/  HGMMA.64x16x16.F32.BF16 R40, gdesc[UR8], R40, gsb0 ;  /* 0x00200000082879f0 */ /* 0x000fe20008001828 */
[----:B------:R-:W-:Y:S01]  /*13180*/  R2UR UR10, R8 ;  /* 0x00000000080a72ca */ /* 0x000fe200000e0000 */
[----:B------:R-:W-:Y:S01]  /*13190*/  VIADD R8, R2, 0x106 ;  /* 0x0000010602087836 */ /* 0x000fe20000000000 */
[----:B------:R-:W-:Y:S01]  /*131a0*/  R2UR UR11, R9 ;  /* 0x00000000090b72ca */ /* 0x000fe200000e0000 */
[----:B------:R-:W-:Y:S01]  /*131b0*/  IMAD.MOV.U32 R9, RZ, RZ, 0x40000040 ;  /* 0x40000040ff097424 */ /* 0x000fe200078e00ff */
        /* <DEDUP_REMOVED lines=20> */
[----:B------:R-:W-:-:S02]  /*13300*/  R2UR UR19, R7 ;  /* 0x00000000071372ca */ /* 0x000fc400000e0000 */
[----:B------:R-:W-:Y:S01]  /*13310*/  MOV R7, 0x40000040 ;  /* 0x4000004000077802 */ /* 0x000fe20000000f00 */
[----:B------:R-:W-:Y:S02]  /*13320*/  WARPGROUP.DEPBAR.LE gsb0, 0x0 ;  /* 0x00008000000079c5 */ /* 0x000fe40000010000 */
        /* <DEDUP_REMOVED lines=54> */
[----:B------:R-:W-:Y:S01]  /*13690*/  IMAD.MOV.U32 R5, RZ, RZ, 0x40000040 ;  /* 0x40000040ff057424 */ /* 0x000fe200078e00ff */
[----:B------:R-:W-:Y:S01]  /*136a0*/  IADD3 R4, R2, 0x400, RZ ;  /* 0x0000040002047810 */ /* 0x000fe20007ffe0ff */
        /* <DEDUP_REMOVED lines=17> */
[----:B------:R-:W-:Y:S02]  /*137c0*/  R2UR UR11, R9 ;  /* 0x00000000090b72ca */ /* 0x000fe400000e0000 */
[----:B------:R-:W-:Y:S01]  /*137d0*/  MOV R9, 0x40000040 ;  /* 0x4000004000097802 */ /* 0x000fe20000000f00 */
        /* <DEDUP_REMOVED lines=84> */
[----:B------:R-:W-:Y:S02]  /*13d20*/  R2UR UR6, R6 ;  /* 0x00000000060672ca */ /* 0x000fe400000e0000 */
[----:B------:R-:W-:Y:S01]  /*13d30*/  R2UR UR7, R7 ;  /* 0x00000000070772ca */ /* 0x000fe200000e0000 */
[----:B------:R-:W-:Y:S01]  /*13d40*/  IMAD.MOV.U32 R7, RZ, RZ, 0x40000040 ;  /* 0x40000040ff077424 */ /* 0x000fe200078e00ff */
[----:B------:R-:W-:Y:S02]  /*13d50*/  IADD3 R6, R2, 0x484, RZ ;  /* 0x0000048402067810 */ /* 0x000fe40007ffe0ff */
        /* <DEDUP_REMOVED lines=38> */
[----:B------:R-:W-:Y:S01]  /*13fc0*/  VIADD R4, R2, 0x406 ;  /* 0x0000040602047836 */ /* 0x000fe20000000000 */
[----:B------:R-:W-:Y:S01]  /*13fd0*/  MOV R5, 0x40000040 ;  /* 0x4000004000057802 */ /* 0x000fe20000000f00 */
        /* <DEDUP_REMOVED lines=56> */
[----:B------:R-:W-:Y:S02]  /*14360*/  R2UR UR7, R7 ;  /* 0x00000000070772ca */ /* 0x000fe400000e0000 */
[----:B------:R-:W-:Y:S02]  /*14370*/  MOV R7, 0x40000040 ;  /* 0x4000004000077802 */ /* 0x000fe40000000f00 */
        /* <DEDUP_REMOVED lines=50> */
[----:B------:R-:W-:-:S05]  /*146a0*/  MOV R10, UR24 ;  /* 0x00000018000a7c02 */ /* 0x000fca0008000f00 */
        /* <DEDUP_REMOVED lines=14> */
[----:B------:R-:W-:-:S03]  /*14790*/  IMAD.MOV.U32 R5, RZ, RZ, 0x40000040 ;  /* 0x40000040ff057424 */ /* 0x000fc600078e00ff */
        /* <DEDUP_REMOVED lines=21> */
[----:B------:R-:W-:Y:S03]  /*148f0*/  HGMMA.64x16x16.F32.BF16 R56, gdesc[UR24], R56, gsb0 ;  /* 0x00200000183879f0 */ /* 0x000fe60008001838 */
[----:B------:R-:W-:Y:S02]  /*14900*/  WARPGROUP.DEPBAR.LE gsb0, 0x0 ;  /* 0x00008000000079c5 */ /* 0x000fe40000010000 */
[----:B------:R-:W-:-:S06]  /*14910*/  WARPGROUP.ARRIVE ;  /* 0x00000000000079c5 */ /* 0x000fcc0000000000 */
[----:B------:R-:W-:Y:S01]  /*14920*/  HGMMA.64x16x16.F32.BF16 R48, gdesc[UR4], R48, gsb0 ;  /* 0x00200000043079f0 */ /* 0x000fe20008001830 */
[----:B------:R-:W-:Y:S01]  /*14930*/  R2UR UR6, R8 ;  /* 0x00000000080672ca */ /* 0x000fe200000e0000 */
[----:B------:R-:W-:Y:S01]  /*14940*/  UMOV UR4, UR56 ;  /* 0x0000003800047c82 */ /* 0x000fe20008000000 */
[----:B------:R-:W-:Y:S01]  /*14950*/  R2UR UR7, R9 ;  /* 0x00000000090772ca */ /* 0x000fe200000e0000 */
[----:B------:R-:W-:Y:S01]  /*14960*/  UMOV UR5, UR57 ;  /* 0x0000003900057c82 */ /* 0x000fe20008000000 */
[----:B------:R-:W-:Y:S02]  /*14970*/  VIADD R8, R2, 0x606 ;  /* 0x0000060602087836 */ /* 0x000fe40000000000 */
[----:B------:R-:W-:Y:S01]  /*14980*/  IMAD.MOV.U32 R9, RZ, RZ, 0x40000040 ;  /* 0x40000040ff097424 */ /* 0x000fe200078e00ff */
        /* <DEDUP_REMOVED lines=27> */
[----:B------:R-:W-:Y:S02]  /*14b40*/  R2UR UR14, R6 ;  /* 0x00000000060e72ca */ /* 0x000fe400000e0000 */
[----:B------:R-:W-:Y:S01]  /*14b50*/  R2UR UR15, R7 ;  /* 0x00000000070f72ca */ /* 0x000fe200000e0000 */
[----:B------:R-:W-:Y:S01]  /*14b60*/  IMAD.MOV.U32 R7, RZ, RZ, 0x40000040 ;  /* 0x40000040ff077424 */ /* 0x000fe200078e00ff */
[----:B------:R-:W-:Y:S01]  /*14b70*/  IADD3 R6, R2, 0x586, RZ ;  /* 0x0000058602067810 */ /* 0x000fe20007ffe0ff */
[----:B------:R-:W-:Y:S02]  /*14b80*/  WARPGROUP.DEPBAR.LE gsb0, 0x0 ;  /* 0x00008000000079c5 */ /* 0x000fe40000010000 */
        /* <DEDUP_REMOVED lines=31> */
[----:B------:R-:W-:Y:S01]  /*14d80*/  VIADD R6, R2, 0x800 ;  /* 0x0000080002067836 */ /* 0x000fe20000000000 */
[----:B------:R-:W-:Y:S01]  /*14d90*/  MOV R7, 0x40000040 ;  /* 0x4000004000077802 */ /* 0x000fe20000000f00 */
        /* <DEDUP_REMOVED lines=62> */
[----:B------:R-:W-:Y:S01]  /*15180*/  IMAD.MOV.U32 R7, RZ, RZ, 0x40000040 ;  /* 0x40000040ff077424 */ /* 0x000fe200078e00ff */
[----:B------:R-:W-:Y:S01]  /*15190*/  IADD3 R6, R2, 0x982, RZ ;  /* 0x0000098202067810 */ /* 0x000fe20007ffe0ff */
        /* <DEDUP_REMOVED lines=60> */
[----:B------:R-:W-:-:S04]  /*15560*/  IADD3 R4, R2, 0x786, RZ ;  /* 0x0000078602047810 */ /* 0x000fc80007ffe0ff */
        /* <DEDUP_REMOVED lines=11> */
[C---:B------:R-:W-:Y:S02]  /*15620*/  VIADD R6, R2.reuse, 0x806 ;  /* 0x0000080602067836 */ /* 0x040fe40000000000 */
[----:B------:R-:W-:Y:S02]  /*15630*/  IMAD.MOV.U32 R7, RZ, RZ, 0x40000040 ;  /* 0x40000040ff077424 */ /* 0x000fe400078e00ff */
[----:B------:R-:W-:Y:S01]  /*15640*/  VIADD R2, R2, 0x986 ;  /* 0x0000098602027836 */ /* 0x000fe20000000000 */
        /* <DEDUP_REMOVED lines=33> */
[----:B------:R-:W-:Y:S03]  /*15860*/  HGMMA.64x16x16.F32.BF16 R56, gdesc[UR36], R56, gsb0 ;  /* 0x00200000243879f0 */ /* 0x000fe60008001838 */
        /* <DEDUP_REMOVED lines=13> */
[----:B0-----:R-:W-:Y:S05]  /*15940*/  @!P0 BRA `(.L_x_633) ;  /* 0x0000000000048947 */ /* 0x001fea0003800000 */
[----:B------:R-:W-:Y:S01]  /*15950*/  BPT.TRAP 0x1 ;  /* 0x000000040000795c */ /* 0x000fe20000300000 */
.L_x_633:
[----:B------:R-:W-:Y:S01]  /*15960*/  LOP3.LUT R65, R65, 0xffffff80, RZ, 0xc0, !PT ;  /* 0xffffff8041417812 */ /* 0x000fe200078ec0ff */
[----:B------:R-:W-:Y:S01]  /*15970*/  ULDC UR4, c[0x0][0x9d8] ;  /* 0x0002760000047ab9 */ /* 0x000fe20000000800 */
[----:B------:R-:W-:Y:S01]  /*15980*/  IMAD.MOV.U32 R5, RZ, RZ, -0x2 ;  /* 0xfffffffeff057424 */ /* 0x000fe200078e00ff */
[----:B------:R-:W2:Y:S01]  /*15990*/  LDL R67, [R1+0x58] ;  /* 0x0000580001437983 */ /* 0x000ea20000100800 */
[----:B------:R-:W-:Y:S01]  /*159a0*/  FMUL.FTZ R56, R56, UR4 ;  /* 0x0000000438387c20 */ /* 0x000fe20008410000 */
[----:B------:R-:W-:Y:S02]  /*159b0*/  IMAD.IADD R65, R64, 0x1, -R65 ;  /* 0x0000000140417824 */ /* 0x000fe400078e0a41 */
[----:B------:R-:W-:Y:S01]  /*159c0*/  FMUL.FTZ R57, R57, UR4 ;  /* 0x0000000439397c20 */ /* 0x000fe20008410000 */
[----:B------:R-:W-:Y:S01]  /*159d0*/  FMUL.FTZ R60, R60, UR4 ;  /* 0x000000043c3c7c20 */ /* 0x000fe20008410000 */
[----:B------:R-:W-:Y:S01]  /*159e0*/  FMUL.FTZ R34, R34, UR4 ;  /* 0x0000000422227c20 */ /* 0x000fe20008410000 */
[----:B------:R-:W-:Y:S01]  /*159f0*/  FMUL.FTZ R61, R61, UR4 ;  /* 0x000000043d3d7c20 */ /* 0x000fe20008410000 */
[----:B------:R-:W-:Y:S01]  /*15a00*/  SHF.R.S32.HI R4, RZ, 0x1f, R65 ;  /* 0x0000001fff047819 */ /* 0x000fe20000011441 */
[----:B------:R-:W0:Y:S01]  /*15a10*/  MUFU.TANH R56, R56 ;  /* 0x0000003800387308 */ /* 0x000e220000002400 */
[----:B------:R-:W-:Y:S01]  /*15a20*/  FMUL.FTZ R48, R48, UR4 ;  /* 0x0000000430307c20 */ /* 0x000fe20008410000 */
[----:B------:R-:W-:Y:S01]  /*15a30*/  FMUL.FTZ R49, R49, UR4 ;  /* 0x0000000431317c20 */ /* 0x000fe20008410000 */
[----:B------:R-:W-:Y:S01]  /*15a40*/  LEA.HI R4, R4, R65, RZ, 0x2 ;  /* 0x0000004104047211 */ /* 0x000fe200078f10ff */
[----:B------:R-:W-:Y:S01]  /*15a50*/  FMUL.FTZ R58, R58, UR4 ;  /* 0x000000043a3a7c20 */ /* 0x000fe20008410000 */
[----:B------:R-:W-:Y:S01]  /*15a60*/  FMUL.FTZ R52, R52, UR4 ;  /* 0x0000000434347c20 */ /* 0x000fe20008410000 */
[----:B------:R-:W-:Y:S01]  /*15a70*/  FMUL.FTZ R59, R59, UR4 ;  /* 0x000000043b3b7c20 */ /* 0x000fe20008410000 */
[----:B------:R-:W-:Y:S01]  /*15a80*/  LOP3.LUT R4, R4, 0x7ffffffc, RZ, 0xc0, !PT ;  /* 0x7ffffffc04047812 */ /* 0x000fe200078ec0ff */
[----:B------:R-:W1:Y:S01]  /*15a90*/  MUFU.TANH R57, R57 ;  /* 0x0000003900397308 */ /* 0x000e620000002400 */
[----:B------:R-:W-:Y:S01]  /*15aa0*/  FMUL.FTZ R53, R53, UR4 ;  /* 0x0000000435357c20 */ /* 0x000fe20008410000 */
[----:B------:R-:W-:Y:S01]  /*15ab0*/  FMUL.FTZ R62, R62, UR4 ;  /* 0x000000043e3e7c20 */ /* 0x000fe20008410000 */
[----:B------:R-:W-:Y:S01]  /*15ac0*/  FMUL.FTZ R50, R50, UR4 ;  /* 0x0000000432327c20 */ /* 0x000fe20008410000 */
[----:B------:R-:W-:-:S02]  /*15ad0*/  IMAD.IADD R4, R65, 0x1, -R4 ;  /* 0x0000000141047824 */ /* 0x000fc400078e0a04 */
[----:B------:R-:W-:Y:S01]  /*15ae0*/  FMUL.FTZ R40, R40, UR4 ;  /* 0x0000000428287c20 */ /* 0x000fe20008410000 */
[----:B------:R-:W-:Y:S01]  /*15af0*/  FMUL.FTZ R63, R63, UR4 ;  /* 0x000000043f3f7c20 */ /* 0x000fe20008410000 */
[----:B------:R-:W-:Y:S01]  /*15b00*/  FMUL.FTZ R41, R41, UR4 ;  /* 0x0000000429297c20 */ /* 0x000fe20008410000 */
[----:B------:R-:W-:Y:S01]  /*15b10*/  IMAD R5, R4, R5, 0x50 ;  /* 0x0000005004057424 */ /* 0x000fe200078e0205 */
[----:B------:R3:W-:Y:S01]  /*15b20*/  MUFU.TANH R3, R34 ;  /* 0x0000002200037308 */ /* 0x0007e20000002400 */
        /* <DEDUP_REMOVED lines=8> */
[----:B---3--:R-:W-:Y:S01]  /*15bb0*/  IADD3 R34, R5, R180, RZ ;  /* 0x000000b405227210 */ /* 0x008fe20007ffe0ff */
[----:B------:R-:W-:Y:S01]  /*15bc0*/  FMUL.FTZ R33, R33, UR4 ;  /* 0x0000000421217c20 */ /* 0x000fe20008410000 */
[----:B------:R-:W-:Y:S01]  /*15bd0*/  FMUL.FTZ R43, R43, UR4 ;  /* 0x000000042b2b7c20 */ /* 0x000fe20008410000 */
[----:B------:R-:W-:Y:S01]  /*15be0*/  FMUL.FTZ R36, R36, UR4 ;  /* 0x0000000424247c20 */ /* 0x000fe20008410000 */
[----:B------:R-:W-:Y:S01]  /*15bf0*/  FMUL.FTZ R46, R46, UR4 ;  /* 0x000000042e2e7c20 */ /* 0x000fe20008410000 */
[----:B------:R-:W-:-:S02]  /*15c00*/  IMAD R7, R181, -0x50, R34 ;  /* 0xffffffb0b5077824 */ /* 0x000fc400078e0222 */
[----:B------:R-:W-:Y:S01]  /*15c10*/  FMUL.FTZ R37, R37, UR4 ;  /* 0x0000000425257c20 */ /* 0x000fe20008410000 */
[----:B------:R-:W-:Y:S01]  /*15c20*/  MUFU.TANH R61, R61 ;  /* 0x0000003d003d7308 */ /* 0x000fe20000002400 */
[----:B------:R-:W-:Y:S01]  /*15c30*/  FMUL.FTZ R47, R47, UR4 ;  /* 0x000000042f2f7c20 */ /* 0x000fe20008410000 */
[----:B------:R-:W-:Y:S01]  /*15c40*/  FMUL.FTZ R24, R24, UR4 ;  /* 0x0000000418187c20 */ /* 0x000fe20008410000 */
[----:B------:R-:W-:Y:S01]  /*15c50*/  ISETP.GT.AND P2, PT, R7, RZ, PT ;  /* 0x000000ff0700720c */ /* 0x000fe20003f44270 */
[----:B------:R-:W-:Y:S01]  /*15c60*/  FMUL.FTZ R25, R25, UR4 ;  /* 0x0000000419197c20 */ /* 0x000fe20008410000 */
[C---:B------:R-:W-:Y:S01]  /*15c70*/  ISETP.GT.AND P1, PT, R7.reuse, 0x1, PT ;  /* 0x000000010700780c */ /* 0x040fe20003f24270 */
[----:B------:R-:W-:Y:S01]  /*15c80*/  FMUL.FTZ R28, R28, UR4 ;  /* 0x000000041c1c7c20 */ /* 0x000fe20008410000 */
[----:B------:R-:W-:Y:S01]  /*15c90*/  ISETP.GT.AND P6, PT, R7, 0x8, PT ;  /* 0x000000080700780c */ /* 0x000fe20003fc4270 */
[----:B------:R-:W3:Y:S01]  /*15ca0*/  MUFU.TANH R48, R48 ;  /* 0x0000003000307308 */ /* 0x000ee20000002400 */
[----:B0-----:R-:W-:Y:S01]  /*15cb0*/  FSEL R56, R56, -INF , P2 ;  /* 0xff80000038387808 */ /* 0x001fe20001000000 */
[----:B------:R-:W-:Y:S01]  /*15cc0*/  FMUL.FTZ R35, R35, UR4 ;  /* 0x0000000423237c20 */ /* 0x000fe20008410000 */
[----:B-1----:R-:W-:Y:S01]  /*15cd0*/  FSEL R57, R57, -INF , P1 ;  /* 0xff80000039397808 */ /* 0x002fe20000800000 */
[----:B------:R-:W-:Y:S01]  /*15ce0*/  FMUL.FTZ R29, R29, UR4 ;  /* 0x000000041d1d7c20 */ /* 0x000fe20008410000 */
[C---:B------:R-:W-:Y:S01]  /*15cf0*/  ISETP.GT.AND P5, PT, R7.reuse, 0x9, PT ;  /* 0x000000090700780c */ /* 0x040fe20003fa4270 */
[----:B------:R-:W-:Y:S01]  /*15d00*/  ULDC UR5, c[0x0][0x988] ;  /* 0x0002620000057ab9 */ /* 0x000fe20000000800 */
[----:B----4-:R-:W-:Y:S01]  /*15d10*/  FSEL R60, R60, -INF , P6 ;  /* 0xff8000003c3c7808 */ /* 0x010fe20003000000 */
[----:B------:R-:W0:Y:S01]  /*15d20*/  MUFU.TANH R2, R58 ;  /* 0x0000003a00027308 */ /* 0x000e220000002400 */
[----:B------:R-:W-:Y:S01]  /*15d30*/  FMNMX.FTZ R9, R56, R57, !PT ;  /* 0x0000003938097209 */ /* 0x000fe20007810000 */
[----:B------:R-:W-:Y:S01]  /*15d40*/  FMUL.FTZ R38, R38, UR4 ;  /* 0x0000000426267c20 */ /* 0x000fe20008410000 */
[----:B------:R-:W-:Y:S01]  /*15d50*/  ISETP.GT.AND P4, PT, R7, 0x10, PT ;  /* 0x000000100700780c */ /* 0x000fe20003f84270 */
[----:B------:R-:W-:Y:S01]  /*15d60*/  FMUL.FTZ R39, R39, UR4 ;  /* 0x0000000427277c20 */ /* 0x000fe20008410000 */
[----:B------:R-:W-:Y:S01]  /*15d70*/  FMNMX.FTZ R9, R60, R9, !PT ;  /* 0x000000093c097209 */ /* 0x000fe20007810000 */
[----:B------:R-:W-:Y:S01]  /*15d80*/  FMUL.FTZ R26, R26, UR4 ;  /* 0x000000041a1a7c20 */ /* 0x000fe20008410000 */
[----:B------:R-:W-:Y:S01]  /*15d90*/  ISETP.GT.AND P3, PT, R7, 0x11, PT ;  /* 0x000000110700780c */ /* 0x000fe20003f64270 */
[----:B------:R-:W-:Y:S01]  /*15da0*/  MUFU.TANH R49, R49 ;  /* 0x0000003100317308 */ /* 0x000fe20000002400 */
[----:B---3--:R-:W-:Y:S01]  /*15db0*/  FSEL R48, R48, -INF , P4 ;  /* 0xff80000030307808 */ /* 0x008fe20002000000 */
[----:B------:R-:W-:Y:S01]  /*15dc0*/  FMUL.FTZ R27, R27, UR4 ;  /* 0x000000041b1b7c20 */ /* 0x000fe20008410000 */
[----:B------:R-:W-:Y:S01]  /*15dd0*/  P2R R11, PR, RZ, 0x1 ;  /* 0x00000001ff0b7803 */ /* 0x000fe20000000000 */
[----:B------:R-:W-:Y:S01]  /*15de0*/  FMUL.FTZ R30, R30, UR4 ;  /* 0x000000041e1e7c20 */ /* 0x000fe20008410000 */
[----:B------:R-:W-:Y:S01]  /*15df0*/  FMUL.FTZ R31, R31, UR4 ;  /* 0x000000041f1f7c20 */ /* 0x000fe20008410000 */
[----:B------:R-:W-:Y:S01]  /*15e00*/  VIADD R0, R0, 0x38840 ;  /* 0x0003884000007836 */ /* 0x000fe20000000000 */
[----:B------:R-:W-:Y:S01]  /*15e10*/  ULDC UR39, c[0x0][0x9d8] ;  /* 0x0002760000277ab9 */ /* 0x000fe20000000800 */
[----:B------:R-:W1:Y:S01]  /*15e20*/  MUFU.TANH R6, R59 ;  /* 0x0000003b00067308 */ /* 0x000e620000002400 */
[----:B0-----:R-:W-:Y:S01]  /*15e30*/  FSEL R2, R2, -INF , P2 ;  /* 0xff80000002027808 */ /* 0x001fe20001000000 */
[----:B------:R-:W-:Y:S01]  /*15e40*/  ULDC UR38, c[0x0][0x988] ;  /* 0x0002620000267ab9 */ /* 0x000fe20000000800 */
[C---:B------:R-:W-:Y:S01]  /*15e50*/  ISETP.GT.AND P2, PT, R7.reuse, 0x18, PT ;  /* 0x000000180700780c */ /* 0x040fe20003f44270 */
[----:B------:R-:W-:Y:S01]  /*15e60*/  BSSY B0, `(.L_x_634) ;  /* 0x00006b7000007945 */ /* 0x000fe20003800000 */
[--C-:B------:R-:W-:Y:S01]  /*15e70*/  IMAD.MOV.U32 R150, RZ, RZ, R151.reuse ;  /* 0x000000ffff967224 */ /* 0x100fe200078e0097 */
[-C--:B------:R-:W-:Y:S01]  /*15e80*/  MOV R142, R151.reuse ;  /* 0x00000097008e7202 */ /* 0x080fe20000000f00 */
[--C-:B------:R-:W-:Y:S01]  /*15e90*/  IMAD.MOV.U32 R149, RZ, RZ, R151.reuse ;  /* 0x000000ffff957224 */ /* 0x100fe200078e0097 */
[----:B------:R-:W0:Y:S01]  /*15ea0*/  MUFU.TANH R52, R52 ;  /* 0x0000003400347308 */ /* 0x000e220000002400 */
[--C-:B------:R-:W-:Y:S01]  /*15eb0*/  IMAD.MOV.U32 R148, RZ, RZ, R151.reuse ;  /* 0x000000ffff947224 */ /* 0x100fe200078e0097 */
[-C--:B------:R-:W-:Y:S01]  /*15ec0*/  MOV R129, R151.reuse ;  /* 0x0000009700817202 */ /* 0x080fe20000000f00 */
[--C-:B------:R-:W-:Y:S01]  /*15ed0*/  IMAD.MOV.U32 R147, RZ, RZ, R151.reuse ;  /* 0x000000ffff937224 */ /* 0x100fe200078e0097 */
[-C--:B------:R-:W-:Y:S01]  /*15ee0*/  MOV R116, R151.reuse ;  /* 0x0000009700747202 */ /* 0x080fe20000000f00 */
[--C-:B------:R-:W-:Y:S01]  /*15ef0*/  IMAD.MOV.U32 R146, RZ, RZ, R151.reuse ;  /* 0x000000ffff927224 */ /* 0x100fe200078e0097 */
[-C--:B------:R-:W-:Y:S01]  /*15f00*/  MOV R103, R151.reuse ;  /* 0x0000009700677202 */ /* 0x080fe20000000f00 */
[--C-:B------:R-:W-:Y:S01]  /*15f10*/  IMAD.MOV.U32 R145, RZ, RZ, R151.reuse ;  /* 0x000000ffff917224 */ /* 0x100fe200078e0097 */
[----:B------:R-:W3:Y:S01]  /*15f20*/  MUFU.TANH R8, R62 ;  /* 0x0000003e00087308 */ /* 0x000ee20000002400 */
[----:B-1----:R-:W-:Y:S01]  /*15f30*/  FSEL R6, R6, -INF , P1 ;  /* 0xff80000006067808 */ /* 0x002fe20000800000 */
[--C-:B------:R-:W-:Y:S01]  /*15f40*/  IMAD.MOV.U32 R144, RZ, RZ, R151.reuse ;  /* 0x000000ffff907224 */ /* 0x100fe200078e0097 */
[----:B------:R-:W-:Y:S01]  /*15f50*/  ISETP.GT.AND P1, PT, R7, 0x19, PT ;  /* 0x000000190700780c */ /* 0x000fe20003f24270 */
[--C-:B------:R-:W-:Y:S01]  /*15f60*/  IMAD.MOV.U32 R143, RZ, RZ, R151.reuse ;  /* 0x000000ffff8f7224 */ /* 0x100fe200078e0097 */
[-C--:B------:R-:W-:Y:S01]  /*15f70*/  MOV R90, R151.reuse ;  /* 0x00000097005a7202 */ /* 0x080fe20000000f00 */
[--C-:B------:R-:W-:Y:S01]  /*15f80*/  IMAD.MOV.U32 R141, RZ, RZ, R151.reuse ;  /* 0x000000ffff8d7224 */ /* 0x100fe200078e0097 */
[----:B------:R-:W-:Y:S01]  /*15f90*/  MOV R77, R151 ;  /* 0x00000097004d7202 */ /* 0x000fe20000000f00 */
[----:B------:R1:W4:Y:S01]  /*15fa0*/  MUFU.TANH R12, R50 ;  /* 0x00000032000c7308 */ /* 0x0003220000002400 */
[----:B0-----:R-:W-:Y:S01]  /*15fb0*/  FSEL R52, R52, -INF , P2 ;  /* 0xff80000034347808 */ /* 0x001fe20001000000 */
[----:B------:R-:W-:-:S02]  /*15fc0*/  IMAD.MOV.U32 R140, RZ, RZ, R151 ;  /* 0x000000ffff8c7224 */ /* 0x000fc400078e0097 */
[--C-:B------:R-:W-:Y:S02]  /*15fd0*/  IMAD.MOV.U32 R139, RZ, RZ, R151.reuse ;  /* 0x000000ffff8b7224 */ /* 0x100fe400078e0097 */
[--C-:B------:R-:W-:Y:S02]  /*15fe0*/  IMAD.MOV.U32 R138, RZ, RZ, R151.reuse ;  /* 0x000000ffff8a7224 */ /* 0x100fe400078e0097 */
[----:B------:R-:W0:Y:S01]  /*15ff0*/  MUFU.TANH R53, R53 ;  /* 0x0000003500357308 */ /* 0x000e220000002400 */
[----:B-1----:R-:W-:Y:S01]  /*16000*/  FSEL R50, R61, -INF , P5 ;  /* 0xff8000003d327808 */ /* 0x002fe20002800000 */
[--C-:B------:R-:W-:Y:S01]  /*16010*/  IMAD.MOV.U32 R137, RZ, RZ, R151.reuse ;  /* 0x000000ffff897224 */ /* 0x100fe200078e0097 */
[----:B---3--:R-:W-:Y:S01]  /*16020*/  FSEL R8, R8, -INF , P6 ;  /* 0xff80000008087808 */ /* 0x008fe20003000000 */
[--C-:B------:R-:W-:Y:S01]  /*16030*/  IMAD.MOV.U32 R136, RZ, RZ, R151.reuse ;  /* 0x000000ffff887224 */ /* 0x100fe200078e0097 */
[----:B------:R-:W-:Y:S01]  /*16040*/  FMNMX.FTZ R9, R50, R9, !PT ;  /* 0x0000000932097209 */ /* 0x000fe20007810000 */
[--C-:B------:R-:W-:Y:S01]  /*16050*/  IMAD.MOV.U32 R135, RZ, RZ, R151.reuse ;  /* 0x000000ffff877224 */ /* 0x100fe200078e0097 */
[C---:B------:R-:W-:Y:S01]  /*16060*/  ISETP.GT.AND P6, PT, R7.reuse, 0x20, PT ;  /* 0x000000200700780c */ /* 0x040fe20003fc4270 */
[----:B------:R-:W1:Y:S01]  /*16070*/  MUFU.TANH R10, R63 ;  /* 0x0000003f000a7308 */ /* 0x000e620000002400 */
[----:B------:R-:W-:Y:S01]  /*16080*/  FMNMX.FTZ R9, R48, R9, !PT ;  /* 0x0000000930097209 */ /* 0x000fe20007810000 */
[--C-:B------:R-:W-:Y:S01]  /*16090*/  IMAD.MOV.U32 R134, RZ, RZ, R151.reuse ;  /* 0x000000ffff867224 */ /* 0x100fe200078e0097 */
[----:B----4-:R-:W-:Y:S01]  /*160a0*/  FSEL R12, R12, -INF , P4 ;  /* 0xff8000000c0c7808 */ /* 0x010fe20002000000 */
[--C-:B------:R-:W-:Y:S01]  /*160b0*/  IMAD.MOV.U32 R133, RZ, RZ, R151.reuse ;  /* 0x000000ffff857224 */ /* 0x100fe200078e0097 */
[----:B------:R-:W-:Y:S01]  /*160c0*/  ISETP.GT.AND P4, PT, R7, 0x28, PT ;  /* 0x000000280700780c */ /* 0x000fe20003f84270 */
[----:B------:R-:W-:-:S02]  /*160d0*/  IMAD.MOV.U32 R132, RZ, RZ, R151 ;  /* 0x000000ffff847224 */ /* 0x000fc400078e0097 */
[----:B------:R-:W3:Y:S01]  /*160e0*/  MUFU.TANH R40, R40 ;  /* 0x0000002800287308 */ /* 0x000ee20000002400 */
[----:B0-----:R-:W-:Y:S01]  /*160f0*/  FSEL R58, R53, -INF , P1 ;  /* 0xff800000353a7808 */ /* 0x001fe20000800000 */
[--C-:B------:R-:W-:Y:S02]  /*16100*/  IMAD.MOV.U32 R131, RZ, RZ, R151.reuse ;  /* 0x000000ffff837224 */ /* 0x100fe400078e0097 */
[--C-:B------:R-:W-:Y:S02]  /*16110*/  IMAD.MOV.U32 R130, RZ, RZ, R151.reuse ;  /* 0x000000ffff827224 */ /* 0x100fe400078e0097 */
[--C-:B------:R-:W-:Y:S02]  /*16120*/  IMAD.MOV.U32 R128, RZ, RZ, R151.reuse ;  /* 0x000000ffff807224 */ /* 0x100fe400078e0097 */
[----:B------:R0:W4:Y:S01]  /*16130*/  MUFU.TANH R20, R54 ;  /* 0x0000003600147308 */ /* 0x0001220000002400 */
[----:B-1----:R-:W-:Y:S01]  /*16140*/  FSEL R10, R10, -INF , P5 ;  /* 0xff8000000a0a7808 */ /* 0x002fe20002800000 */
[--C-:B------:R-:W-:Y:S01]  /*16150*/  IMAD.MOV.U32 R127, RZ, RZ, R151.reuse ;  /* 0x000000ffff7f7224 */ /* 0x100fe200078e0097 */
[----:B------:R-:W-:Y:S01]  /*16160*/  ISETP.GT.AND P5, PT, R7, 0x21, PT ;  /* 0x000000210700780c */ /* 0x000fe20003fa4270 */
[----:B------:R-:W-:-:S02]  /*16170*/  IMAD.MOV.U32 R126, RZ, RZ, R151 ;  /* 0x000000ffff7e7224 */ /* 0x000fc400078e0097 */
[--C-:B------:R-:W-:Y:S02]  /*16180*/  IMAD.MOV.U32 R125, RZ, RZ, R151.reuse ;  /* 0x000000ffff7d7224 */ /* 0x100fe400078e0097 */
[----:B------:R-:W1:Y:S01]  /*16190*/  MUFU.TANH R41, R41 ;  /* 0x0000002900297308 */ /* 0x000e620000002400 */
[----:B0-----:R-:W-:Y:S01]  /*161a0*/  FSEL R54, R49, -INF , P3 ;  /* 0xff80000031367808 */ /* 0x001fe20001800000 */
[--C-:B------:R-:W-:Y:S01]  /*161b0*/  IMAD.MOV.U32 R124, RZ, RZ, R151.reuse ;  /* 0x000000ffff7c7224 */ /* 0x100fe200078e0097 */
[----:B---3--:R-:W-:Y:S01]  /*161c0*/  FSEL R62, R40, -INF , P6 ;  /* 0xff800000283e7808 */ /* 0x008fe20003000000 */
[--C-:B------:R-:W-:Y:S01]  /*161d0*/  IMAD.MOV.U32 R123, RZ, RZ, R151.reuse ;  /* 0x000000ffff7b7224 */ /* 0x100fe200078e0097 */
[----:B------:R-:W-:Y:S01]  /*161e0*/  FMNMX.FTZ R9, R54, R9, !PT ;  /* 0x0000000936097209 */ /* 0x000fe20007810000 */
[--C-:B------:R-:W-:Y:S02]  /*161f0*/  IMAD.MOV.U32 R122, RZ, RZ, R151.reuse ;  /* 0x000000ffff7a7224 */ /* 0x100fe400078e0097 */
[----:B------:R-:W0:Y:S01]  /*16200*/  MUFU.TANH R14, R51 ;  /* 0x00000033000e7308 */ /* 0x000e220000002400 */
[----:B------:R-:W-:Y:S01]  /*16210*/  FMNMX.FTZ R9, R52, R9, !PT ;  /* 0x0000000934097209 */ /* 0x000fe20007810000 */
[--C-:B------:R-:W-:Y:S01]  /*16220*/  IMAD.MOV.U32 R121, RZ, RZ, R151.reuse ;  /* 0x000000ffff797224 */ /* 0x100fe200078e0097 */
[----:B----4-:R-:W-:Y:S01]  /*16230*/  FSEL R20, R20, -INF , P2 ;  /* 0xff80000014147808 */ /* 0x010fe20001000000 */
[--C-:B------:R-:W-:Y:S01]  /*16240*/  IMAD.MOV.U32 R120, RZ, RZ, R151.reuse ;  /* 0x000000ffff787224 */ /* 0x100fe200078e0097 */
[----:B------:R-:W-:Y:S01]  /*16250*/  FMNMX.FTZ R9, R58, R9, !PT ;  /* 0x000000093a097209 */ /* 0x000fe20007810000 */
[--C-:B------:R-:W-:Y:S01]  /*16260*/  IMAD.MOV.U32 R119, RZ, RZ, R151.reuse ;  /* 0x000000ffff777224 */ /* 0x100fe200078e0097 */
[----:B------:R-:W-:Y:S01]  /*16270*/  ISETP.GT.AND P2, PT, R7, 0x30, PT ;  /* 0x000000300700780c */ /* 0x000fe20003f44270 */
[----:B------:R-:W3:Y:S01]  /*16280*/  MUFU.TANH R44, R44 ;  /* 0x0000002c002c7308 */ /* 0x000ee20000002400 */
[----:B-1----:R-:W-:Y:S01]  /*16290*/  FSEL R64, R41, -INF , P5 ;  /* 0xff80000029407808 */ /* 0x002fe20002800000 */
[--C-:B------:R-:W-:Y:S01]  /*162a0*/  IMAD.MOV.U32 R118, RZ, RZ, R151.reuse ;  /* 0x000000ffff767224 */ /* 0x100fe200078e0097 */
[----:B------:R-:W-:Y:S01]  /*162b0*/  FMNMX.FTZ R9, R62, R9, !PT ;  /* 0x000000093e097209 */ /* 0x000fe20007810000 */
[--C-:B------:R-:W-:Y:S01]  /*162c0*/  IMAD.MOV.U32 R117, RZ, RZ, R151.reuse ;  /* 0x000000ffff757224 */ /* 0x100fe200078e0097 */
[----:B------:R-:W-:Y:S01]  /*162d0*/  FSEL R40, R3, -INF , P2 ;  /* 0xff80000003287808 */ /* 0x000fe20001000000 */
[----:B------:R-:W-:Y:S01]  /*162e0*/  IMAD.U32 R3, RZ, RZ, UR5 ;  /* 0x00000005ff037e24 */ /* 0x000fe2000f8e00ff */
[----:B------:R-:W-:Y:S01]  /*162f0*/  FMNMX.FTZ R9, R64, R9, !PT ;  /* 0x0000000940097209 */ /* 0x000fe20007810000 */
[----:B------:R-:W1:Y:S01]  /*16300*/  MUFU.TANH R45, R45 ;  /* 0x0000002d002d7308 */ /* 0x000e620000002400 */
[----:B0-----:R-:W-:Y:S01]  /*16310*/  FSEL R14, R14, -INF , P3 ;  /* 0xff8000000e0e7808 */ /* 0x001fe20001800000 */
[--C-:B------:R-:W-:Y:S01]  /*16320*/  IMAD.MOV.U32 R115, RZ, RZ, R151.reuse ;  /* 0x000000ffff737224 */ /* 0x100fe200078e0097 */
[----:B------:R-:W-:Y:S01]  /*16330*/  ISETP.GT.AND P3, PT, R7, 0x29, PT ;  /* 0x000000290700780c */ /* 0x000fe20003f64270 */
[--C-:B------:R-:W-:Y:S01]  /*16340*/  IMAD.MOV.U32 R114, RZ, RZ, R151.reuse ;  /* 0x000000ffff727224 */ /* 0x100fe200078e0097 */
[----:B------:R-:W-:Y:S01]  /*16350*/  MOV R51, R151 ;  /* 0x0000009700337202 */ /* 0x000fe20000000f00 */
[----:B------:R-:W-:-:S02]  /*16360*/  IMAD.MOV.U32 R113, RZ, RZ, R151 ;  /* 0x000000ffff717224 */ /* 0x000fc400078e0097 */
[----:B------:R-:W-:Y:S01]  /*16370*/  MUFU.TANH R55, R55 ;  /* 0x0000003700377308 */ /* 0x000fe20000002400 */
[----:B---3--:R-:W-:Y:S01]  /*16380*/  FSEL R44, R44, -INF , P4 ;  /* 0xff8000002c2c7808 */ /* 0x008fe20002000000 */
[--C-:B------:R-:W-:Y:S02]  /*16390*/  IMAD.MOV.U32 R112, RZ, RZ, R151.reuse ;  /* 0x000000ffff707224 */ /* 0x100fe400078e0097 */
[--C-:B------:R-:W-:Y:S01]  /*163a0*/  IMAD.MOV.U32 R111, RZ, RZ, R151.reuse ;  /* 0x000000ffff6f7224 */ /* 0x100fe200078e0097 */
[----:B------:R-:W-:Y:S01]  /*163b0*/  FMNMX.FTZ R9, R44, R9, !PT ;  /* 0x000000092c097209 */ /* 0x000fe20007810000 */
[--C-:B------:R-:W-:Y:S02]  /*163c0*/  IMAD.MOV.U32 R110, RZ, RZ, R151.reuse ;  /* 0x000000ffff6e7224 */ /* 0x100fe400078e0097 */
[----:B------:R-:W0:Y:S01]  /*163d0*/  MUFU.TANH R32, R32 ;  /* 0x0000002000207308 */ /* 0x000e220000002400 */
[----:B-1----:R-:W-:Y:S01]  /*163e0*/  FSEL R66, R45, -INF , P3 ;  /* 0xff8000002d427808 */ /* 0x002fe20001800000 */
[----:B------:R-:W-:-:S02]  /*163f0*/  IMAD.MOV.U32 R109, RZ, RZ, R151 ;  /* 0x000000ffff6d7224 */ /* 0x000fc400078e0097 */
[--C-:B------:R-:W-:Y:S01]  /*16400*/  IMAD.MOV.U32 R108, RZ, RZ, R151.reuse ;  /* 0x000000ffff6c7224 */ /* 0x100fe200078e0097 */
[----:B------:R-:W-:Y:S01]  /*16410*/  FMNMX.FTZ R9, R66, R9, !PT ;  /* 0x0000000942097209 */ /* 0x000fe20007810000 */
[--C-:B------:R-:W-:Y:S02]  /*16420*/  IMAD.MOV.U32 R107, RZ, RZ, R151.reuse ;  /* 0x000000ffff6b7224 */ /* 0x100fe400078e0097 */
[----:B------:R-:W-:Y:S01]  /*16430*/  MUFU.TANH R42, R42 ;  /* 0x0000002a002a7308 */ /* 0x000fe20000002400 */
[--C-:B------:R-:W-:Y:S02]  /*16440*/  IMAD.MOV.U32 R106, RZ, RZ, R151.reuse ;  /* 0x000000ffff6a7224 */ /* 0x100fe400078e0097 */
[--C-:B------:R-:W-:Y:S02]  /*16450*/  IMAD.MOV.U32 R105, RZ, RZ, R151.reuse ;  /* 0x000000ffff697224 */ /* 0x100fe400078e0097 */
[--C-:B------:R-:W-:Y:S02]  /*16460*/  IMAD.MOV.U32 R104, RZ, RZ, R151.reuse ;  /* 0x000000ffff687224 */ /* 0x100fe400078e0097 */
[--C-:B------:R-:W-:Y:S01]  /*16470*/  IMAD.MOV.U32 R102, RZ, RZ, R151.reuse ;  /* 0x000000ffff667224 */ /* 0x100fe200078e0097 */
[----:B------:R-:W-:Y:S01]  /*16480*/  MUFU.TANH R33, R33 ;  /* 0x0000002100217308 */ /* 0x000fe20000002400 */
[----:B0-----:R-:W-:Y:S01]  /*16490*/  FSEL R68, R32, -INF , P2 ;  /* 0xff80000020447808 */ /* 0x001fe20001000000 */
[--C-:B------:R-:W-:Y:S01]  /*164a0*/  IMAD.MOV.U32 R101, RZ, RZ, R151.reuse ;  /* 0x000000ffff657224 */ /* 0x100fe200078e0097 */
[----:B------:R-:W-:Y:S01]  /*164b0*/  ISETP.GT.AND P2, PT, R7, 0x48, PT ;  /* 0x000000480700780c */ /* 0x000fe20003f44270 */
[--C-:B------:R-:W-:Y:S01]  /*164c0*/  IMAD.MOV.U32 R100, RZ, RZ, R151.reuse ;  /* 0x000000ffff647224 */ /* 0x100fe200078e0097 */
[----:B------:R-:W-:Y:S01]  /*164d0*/  FMNMX.FTZ R9, R68, R9, !PT ;  /* 0x0000000944097209 */ /* 0x000fe20007810000 */
[----:B------:R-:W-:-:S02]  /*164e0*/  IMAD.MOV.U32 R99, RZ, RZ, R151 ;  /* 0x000000ffff637224 */ /* 0x000fc400078e0097 */
[----:B------:R-:W0:Y:S01]  /*164f0*/  MUFU.TANH R43, R43 ;  /* 0x0000002b002b7308 */ /* 0x000e220000002400 */
[--C-:B------:R-:W-:Y:S02]  /*16500*/  IMAD.MOV.U32 R98, RZ, RZ, R151.reuse ;  /* 0x000000ffff627224 */ /* 0x100fe400078e0097 */
[--C-:B------:R-:W-:Y:S02]  /*16510*/  IMAD.MOV.U32 R97, RZ, RZ, R151.reuse ;  /* 0x000000ffff617224 */ /* 0x100fe400078e0097 */
[--C-:B------:R-:W-:Y:S02]  /*16520*/  IMAD.MOV.U32 R96, RZ, RZ, R151.reuse ;  /* 0x000000ffff607224 */ /* 0x100fe400078e0097 */
[--C-:B------:R-:W-:Y:S01]  /*16530*/  IMAD.MOV.U32 R95, RZ, RZ, R151.reuse ;  /* 0x000000ffff5f7224 */ /* 0x100fe200078e0097 */
[----:B------:R-:W-:Y:S01]  /*16540*/  MUFU.TANH R36, R36 ;  /* 0x0000002400247308 */ /* 0x000fe20000002400 */
[--C-:B------:R-:W-:Y:S02]  /*16550*/  IMAD.MOV.U32 R94, RZ, RZ, R151.reuse ;  /* 0x000000ffff5e7224 */ /* 0x100fe400078e0097 */
[----:B------:R-:W-:-:S02]  /*16560*/  IMAD.MOV.U32 R93, RZ, RZ, R151 ;  /* 0x000000ffff5d7224 */ /* 0x000fc400078e0097 */
[--C-:B------:R-:W-:Y:S02]  /*16570*/  IMAD.MOV.U32 R92, RZ, RZ, R151.reuse ;  /* 0x000000ffff5c7224 */ /* 0x100fe400078e0097 */
[--C-:B------:R-:W-:Y:S01]  /*16580*/  IMAD.MOV.U32 R91, RZ, RZ, R151.reuse ;  /* 0x000000ffff5b7224 */ /* 0x100fe200078e0097 */
[----:B------:R-:W1:Y:S01]  /*16590*/  MUFU.TANH R46, R46 ;  /* 0x0000002e002e7308 */ /* 0x000e620000002400 */
[----:B0-----:R-:W-:Y:S01]  /*165a0*/  FSEL R32, R43, -INF , P5 ;  /* 0xff8000002b207808 */ /* 0x001fe20002800000 */
[--C-:B------:R-:W-:Y:S01]  /*165b0*/  IMAD.MOV.U32 R89, RZ, RZ, R151.reuse ;  /* 0x000000ffff597224 */ /* 0x100fe200078e0097 */
[----:B------:R-:W-:Y:S01]  /*165c0*/  ISETP.GT.AND P5, PT, R7, 0x39, PT ;  /* 0x000000390700780c */ /* 0x000fe20003fa4270 */
[--C-:B------:R-:W-:Y:S02]  /*165d0*/  IMAD.MOV.U32 R88, RZ, RZ, R151.reuse ;  /* 0x000000ffff587224 */ /* 0x100fe400078e0097 */
[--C-:B------:R-:W-:Y:S02]  /*165e0*/  IMAD.MOV.U32 R87, RZ, RZ, R151.reuse ;  /* 0x000000ffff577224 */ /* 0x100fe400078e0097 */
[----:B------:R-:W0:Y:S01]  /*165f0*/  MUFU.TANH R37, R37 ;  /* 0x0000002500257308 */ /* 0x000e220000002400 */
[----:B------:R-:W-:-:S02]  /*16600*/  IMAD.MOV.U32 R86, RZ, RZ, R151 ;  /* 0x000000ffff567224 */ /* 0x000fc400078e0097 */
[--C-:B------:R-:W-:Y:S02]  /*16610*/  IMAD.MOV.U32 R85, RZ, RZ, R151.reuse ;  /* 0x000000ffff557224 */ /* 0x100fe400078e0097 */
[--C-:B------:R-:W-:Y:S02]  /*16620*/  IMAD.MOV.U32 R84, RZ, RZ, R151.reuse ;  /* 0x000000ffff547224 */ /* 0x100fe400078e0097 */
[--C-:B------:R-:W-:Y:S01]  /*16630*/  IMAD.MOV.U32 R83, RZ, RZ, R151.reuse ;  /* 0x000000ffff537224 */ /* 0x100fe200078e0097 */
[----:B------:R-:W3:Y:S01]  /*16640*/  MUFU.TANH R47, R47 ;  /* 0x0000002f002f7308 */ /* 0x000ee20000002400 */
[----:B-1----:R-:W-:Y:S01]  /*16650*/  FSEL R34, R46, -INF , P4 ;  /* 0xff8000002e227808 */ /* 0x002fe20002000000 */
[--C-:B------:R-:W-:Y:S01]  /*16660*/  IMAD.MOV.U32 R82, RZ, RZ, R151.reuse ;  /* 0x000000ffff527224 */ /* 0x100fe200078e0097 */
[----:B------:R-:W-:Y:S01]  /*16670*/  ISETP.GT.AND P4, PT, R7, 0x40, PT ;  /* 0x000000400700780c */ /* 0x000fe20003f84270 */
[--C-:B------:R-:W-:Y:S02]  /*16680*/  IMAD.MOV.U32 R81, RZ, RZ, R151.reuse ;  /* 0x000000ffff517224 */ /* 0x100fe400078e0097 */
[----:B------:R-:W-:-:S02]  /*16690*/  IMAD.MOV.U32 R79, RZ, RZ, R151 ;  /* 0x000000ffff4f7224 */ /* 0x000fc400078e0097 */
[----:B------:R1:W4:Y:S01]  /*166a0*/  MUFU.TANH R4, R24 ;  /* 0x0000001800047308 */ /* 0x0003220000002400 */
[----:B0-----:R-:W-:Y:S01]  /*166b0*/  FSEL R74, R37, -INF , P5 ;  /* 0xff800000254a7808 */ /* 0x001fe20002800000 */
[--C-:B------:R-:W-:Y:S02]  /*166c0*/  IMAD.MOV.U32 R75, RZ, RZ, R151.reuse ;  /* 0x000000ffff4b7224 */ /* 0x100fe400078e0097 */
[--C-:B------:R-:W-:Y:S02]  /*166d0*/  IMAD.MOV.U32 R73, RZ, RZ, R151.reuse ;  /* 0x000000ffff497224 */ /* 0x100fe400078e0097 */
[--C-:B------:R-:W-:Y:S02]  /*166e0*/  IMAD.MOV.U32 R71, RZ, RZ, R151.reuse ;  /* 0x000000ffff477224 */ /* 0x100fe400078e0097 */
[----:B------:R0:W-:Y:S01]  /*166f0*/  MUFU.TANH R5, R28 ;  /* 0x0000001c00057308 */ /* 0x0001e20000002400 */
[----:B-1----:R-:W-:Y:S01]  /*16700*/  FSEL R24, R55, -INF , P1 ;  /* 0xff80000037187808 */ /* 0x002fe20000800000 */
[--C-:B------:R-:W-:Y:S01]  /*16710*/  IMAD.MOV.U32 R69, RZ, RZ, R151.reuse ;  /* 0x000000ffff457224 */ /* 0x100fe200078e0097 */
[----:B------:R-:W-:Y:S01]  /*16720*/  ISETP.GT.AND P1, PT, R7, 0x31, PT ;  /* 0x000000310700780c */ /* 0x000fe20003f24270 */
[----:B------:R-:W-:-:S02]  /*16730*/  IMAD.MOV.U32 R65, RZ, RZ, R151 ;  /* 0x000000ffff417224 */ /* 0x000fc400078e0097 */
[--C-:B------:R-:W-:Y:S01]  /*16740*/  IMAD.MOV.U32 R63, RZ, RZ, R151.reuse ;  /* 0x000000ffff3f7224 */ /* 0x100fe200078e0097 */
[----:B------:R-:W-:Y:S01]  /*16750*/  FSEL R70, R33, -INF , P1 ;  /* 0xff80000021467808 */ /* 0x000fe20000800000 */
[----:B------:R-:W1:Y:S01]  /*16760*/  MUFU.TANH R25, R25 ;  /* 0x0000001900197308 */ /* 0x000e620000002400 */
[----:B0-----:R-:W-:Y:S01]  /*16770*/  FSEL R28, R42, -INF , P6 ;  /* 0xff8000002a1c7808 */ /* 0x001fe20003000000 */
[--C-:B------:R-:W-:Y:S01]  /*16780*/  IMAD.MOV.U32 R61, RZ, RZ, R151.reuse ;  /* 0x000000ffff3d7224 */ /* 0x100fe200078e0097 */
[----:B------:R-:W-:Y:S01]  /*16790*/  ISETP.GT.AND P6, PT, R7, 0x38, PT ;  /* 0x000000380700780c */ /* 0x000fe20003fc4270 */
[--C-:B------:R-:W-:Y:S01]  /*167a0*/  IMAD.MOV.U32 R59, RZ, RZ, R151.reuse ;  /* 0x000000ffff3b7224 */ /* 0x100fe200078e0097 */
[----:B------:R-:W-:Y:S01]  /*167b0*/  FMNMX.FTZ R9, R70, R9, !PT ;  /* 0x0000000946097209 */ /* 0x000fe20007810000 */
[--C-:B------:R-:W-:Y:S01]  /*167c0*/  IMAD.MOV.U32 R55, RZ, RZ, R151.reuse ;  /* 0x000000ffff377224 */ /* 0x100fe200078e0097 */
[----:B------:R-:W-:Y:S01]  /*167d0*/  FSEL R72, R36, -INF , P6 ;  /* 0xff80000024487808 */ /* 0x000fe20003000000 */
[----:B------:R-:W0:Y:S01]  /*167e0*/  MUFU.TANH R35, R35 ;  /* 0x0000002300237308 */ /* 0x000e220000002400 */
[----:B---3--:R-:W-:Y:S01]  /*167f0*/  FSEL R36, R47, -INF , P3 ;  /* 0xff8000002f247808 */ /* 0x008fe20001800000 */
[--C-:B------:R-:W-:Y:S01]  /*16800*/  IMAD.MOV.U32 R53, RZ, RZ, R151.reuse ;  /* 0x000000ffff357224 */ /* 0x100fe200078e0097 */
[----:B------:R-:W-:Y:S01]  /*16810*/  FMNMX.FTZ R9, R72, R9, !PT ;  /* 0x0000000948097209 */ /* 0x000fe20007810000 */
[--C-:B------:R-:W-:Y:S01]  /*16820*/  IMAD.MOV.U32 R49, RZ, RZ, R151.reuse ;  /* 0x000000ffff317224 */ /* 0x100fe200078e0097 */
[----:B------:R-:W-:Y:S01]  /*16830*/  ISETP.GT.AND P3, PT, R7, 0x41, PT ;  /* 0x000000410700780c */ /* 0x000fe20003f64270 */
[--C-:B------:R-:W-:Y:S01]  /*16840*/  IMAD.MOV.U32 R47, RZ, RZ, R151.reuse ;  /* 0x000000ffff2f7224 */ /* 0x100fe200078e0097 */
[----:B----4-:R-:W-:Y:S01]  /*16850*/  FSEL R4, R4, -INF , P4 ;  /* 0xff80000004047808 */ /* 0x010fe20002000000 */
[----:B------:R-:W3:Y:S01]  /*16860*/  MUFU.TANH R29, R29 ;  /* 0x0000001d001d7308 */ /* 0x000ee20000002400 */
[----:B------:R-:W-:Y:S01]  /*16870*/  FMNMX.FTZ R9, R74, R9, !PT ;  /* 0x000000094a097209 */ /* 0x000fe20007810000 */
[--C-:B------:R-:W-:Y:S01]  /*16880*/  IMAD.MOV.U32 R45, RZ, RZ, R151.reuse ;  /* 0x000000ffff2d7224 */ /* 0x100fe200078e0097 */
[----:B-1----:R-:W-:Y:S01]  /*16890*/  FSEL R76, R25, -INF , P3 ;  /* 0xff800000194c7808 */ /* 0x002fe20001800000 */
[--C-:B------:R-:W-:Y:S01]  /*168a0*/  IMAD.MOV.U32 R43, RZ, RZ, R151.reuse ;  /* 0x000000ffff2b7224 */ /* 0x100fe200078e0097 */
[----:B------:R-:W-:Y:S01]  /*168b0*/  FMNMX.FTZ R9, R4, R9, !PT ;  /* 0x0000000904097209 */ /* 0x000fe20007810000 */
[--C-:B------:R-:W-:Y:S01]  /*168c0*/  IMAD.MOV.U32 R41, RZ, RZ, R151.reuse ;  /* 0x000000ffff297224 */ /* 0x100fe200078e0097 */
[----:B------:R-:W-:Y:S01]  /*168d0*/  FSEL R78, R5, -INF , P2 ;  /* 0xff800000054e7808 */ /* 0x000fe20001000000 */
[----:B------:R-:W1:Y:S01]  /*168e0*/  MUFU.TANH R38, R38 ;  /* 0x0000002600267308 */ /* 0x000e620000002400 */
[----:B0-----:R-:W-:Y:S01]  /*168f0*/  FSEL R42, R35, -INF , P1 ;  /* 0xff800000232a7808 */ /* 0x001fe20000800000 */
[----:B------:R-:W-:Y:S01]  /*16900*/  IMAD.MOV.U32 R37, RZ, RZ, R151 ;  /* 0x000000ffff257224 */ /* 0x000fe200078e0097 */
[----:B------:R-:W-:-:S02]  /*16910*/  ISETP.GT.AND P1, PT, R7, 0x49, PT ;  /* 0x000000490700780c */ /* 0x000fc40003f24270 */
[----:B------:R-:W-:-:S03]  /*16920*/  FMNMX.FTZ R9, R76, R9, !PT ;  /* 0x000000094c097209 */ /* 0x000fc60007810000 */
[----:B------:R-:W-:Y:S01]  /*16930*/  MUFU.TANH R39, R39 ;  /* 0x0000002700277308 */ /* 0x000fe20000002400 */
[----:B---3--:R-:W-:Y:S02]  /*16940*/  FSEL R80, R29, -INF , P1 ;  /* 0xff8000001d507808 */ /* 0x008fe40000800000 */
[----:B------:R-:W-:-:S04]  /*16950*/  FMNMX.FTZ R9, R78, R9, !PT ;  /* 0x000000094e097209 */ /* 0x000fc80007810000 */
[----:B------:R-:W-:Y:S01]  /*16960*/  FMNMX.FTZ R9, R80, R9, !PT ;  /* 0x0000000950097209 */ /* 0x000fe20007810000 */
[----:B------:R-:W0:Y:S01]  /*16970*/  MUFU.TANH R26, R26 ;  /* 0x0000001a001a7308 */ /* 0x000e220000002400 */
[----:B-1----:R-:W-:Y:S02]  /*16980*/  FSEL R38, R38, -INF , P6 ;  /* 0xff80000026267808 */ /* 0x002fe40003000000 */
[----:B--2---:R-:W-:Y:S01]  /*16990*/  PRMT R0, R67, 0x654, R0 ;  /* 0x0000065443007816 */ /* 0x004fe20000000000 */
[----:B------:R-:W1:Y:S01]  /*169a0*/  SHFL.BFLY PT, R46, R9, 0x2, 0x1f ;  /* 0x0c401f00092e7f89 */ /* 0x000e6200000e0000 */
[----:B------:R-:W-:Y:S02]  /*169b0*/  IMAD.MOV.U32 R67, RZ, RZ, R151 ;  /* 0x000000ffff437224 */ /* 0x000fe400078e0097 */
[----:B------:R2:W-:Y:S01]  /*169c0*/  SYNCS.ARRIVE.TRANS64.RED.A1T0 RZ, [R0+URZ], RZ ;  /* 0x000000ff00ff79a7 */ /* 0x0005e2000810043f */
[----:B------:R-:W-:Y:S08]  /*169d0*/  MUFU.TANH R27, R27 ;  /* 0x0000001b001b7308 */ /* 0x000ff00000002400 */
[----:B------:R-:W3:Y:S01]  /*169e0*/  MUFU.TANH R30, R30 ;  /* 0x0000001e001e7308 */ /* 0x000ee20000002400 */
[----:B0-----:R-:W-:-:S07]  /*169f0*/  FSEL R26, R26, -INF , P4 ;  /* 0xff8000001a1a7808 */ /* 0x001fce0002000000 */
[----:B------:R-:W0:Y:S01]  /*16a00*/  MUFU.TANH R31, R31 ;  /* 0x0000001f001f7308 */ /* 0x000e220000002400 */
[----:B-1----:R-:W-:-:S05]  /*16a10*/  FMNMX.FTZ R46, R9, R46, !PT ;  /* 0x0000002e092e7209 */ /* 0x002fca0007810000 */
[----:B------:R-:W1:Y:S01]  /*16a20*/  SHFL.BFLY PT, R5, R46, 0x1, 0x1f ;  /* 0x0c201f002e057f89 */ /* 0x000e6200000e0000 */
[----:B---3--:R-:W-:Y:S02]  /*16a30*/  FSEL R30, R30, -INF , P2 ;  /* 0xff8000001e1e7808 */ /* 0x008fe40001000000 */
[----:B-1----:R-:W-:Y:S02]  /*16a40*/  FMNMX.FTZ R5, R46, R5, !PT ;  /* 0x000000052e057209 */ /* 0x002fe40007810000 */
[----:B------:R-:W-:Y:S01]  /*16a50*/  FSEL R46, R39, -INF , P5 ;  /* 0xff800000272e7808 */ /* 0x000fe20002800000 */
[----:B------:R-:W-:Y:S01]  /*16a60*/  IMAD.MOV.U32 R39, RZ, RZ, R151 ;  /* 0x000000ffff277224 */ /* 0x000fe200078e0097 */
[C---:B------:R-:W-:Y:S01]  /*16a70*/  FSETP.NEU.FTZ.AND P0, PT, R5.reuse, -INF , PT ;  /* 0xff8000000500780b */ /* 0x040fe20003f1d000 */
[----:B------:R-:W-:-:S05]  /*16a80*/  FMUL.FTZ R7, R5, R3 ;  /* 0x0000000305077220 */ /* 0x000fca0000410000 */
[----:B------:R-:W-:Y:S02]  /*16a90*/  FSEL R13, R7, RZ, P0 ;  /* 0x000000ff070d7208 */ /* 0x000fe40000000000 */
[----:B------:R-:W-:Y:S02]  /*16aa0*/  FMNMX.FTZ R7, R2, R6, !PT ;  /* 0x0000000602077209 */ /* 0x000fe40007810000 */
[----:B------:R-:W-:Y:S01]  /*16ab0*/  ISETP.NE.AND P0, PT, R11, RZ, PT ;  /* 0x000000ff0b00720c */ /* 0x000fe20003f05270 */
[--C-:B------:R-:W-:Y:S01]  /*16ac0*/  FFMA.FTZ R11, R48, R3, -R13.reuse ;  /* 0x00000003300b7223 */ /* 0x100fe2000001080d */
[----:B------:R-:W-:Y:S01]  /*16ad0*/  FMNMX.FTZ R7, R8, R7, !PT ;  /* 0x0000000708077209 */ /* 0x000fe20007810000 */
[-CC-:B------:R-:W-:Y:S01]  /*16ae0*/  FFMA.FTZ R50, R50, R3.reuse, -R13.reuse ;  /* 0x0000000332327223 */ /* 0x180fe2000001080d */
[----:B------:R-:W-:Y:S01]  /*16af0*/  FSEL R48, R27, -INF , P3 ;  /* 0xff8000001b307808 */ /* 0x000fe20001800000 */
[--C-:B------:R-:W-:Y:S01]  /*16b00*/  FFMA.FTZ R15, R52, R3, -R13.reuse ;  /* 0x00000003340f7223 */ /* 0x100fe2000001080d */
[----:B------:R-:W-:Y:S01]  /*16b10*/  FMNMX.FTZ R7, R10, R7, !PT ;  /* 0x000000070a077209 */ /* 0x000fe20007810000 */
[----:B------:R0:W-:Y:S01]  /*16b20*/  MUFU.EX2 R9, R50 ;  /* 0x0000003200097308 */ /* 0x0001e20000000800 */
[-CC-:B------:R-:W-:Y:S01]  /*16b30*/  FFMA.FTZ R208, R56, R3.reuse, -R13.reuse ;  /* 0x0000000338d07223 */ /* 0x180fe2000001080d */
[--C-:B------:R-:W-:Y:S01]  /*16b40*/  FFMA.FTZ R57, R57, R3, -R13.reuse ;  /* 0x0000000339397223 */ /* 0x100fe2000001080d */
[----:B------:R-:W-:Y:S01]  /*16b50*/  FMNMX.FTZ R7, R12, R7, !PT ;  /* 0x000000070c077209 */ /* 0x000fe20007810000 */
[-CC-:B------:R-:W-:Y:S01]  /*16b60*/  FFMA.FTZ R60, R60, R3.reuse, -R13.reuse ;  /* 0x000000033c3c7223 */ /* 0x180fe2000001080d */
[-CC-:B------:R-:W-:Y:S01]  /*16b70*/  FFMA.FTZ R54, R54, R3.reuse, -R13.reuse ;  /* 0x0000000336367223 */ /* 0x180fe2000001080d */
[--C-:B------:R-:W-:Y:S01]  /*16b80*/  FFMA.FTZ R58, R58, R3, -R13.reuse ;  /* 0x000000033a3a7223 */ /* 0x100fe2000001080d */
[----:B------:R-:W-:Y:S01]  /*16b90*/  FMNMX.FTZ R7, R14, R7, !PT ;  /* 0x000000070e077209 */ /* 0x000fe20007810000 */
[----:B------:R-:W-:Y:S01]  /*16ba0*/  MUFU.EX2 R208, R208 ;  /* 0x000000d000d07308 */ /* 0x000fe20000000800 */
[----:B0-----:R-:W-:Y:S01]  /*16bb0*/  FSEL R50, R31, -INF , P1 ;  /* 0xff8000001f327808 */ /* 0x001fe20000800000 */
[--C-:B------:R-:W-:Y:S01]  /*16bc0*/  FFMA.FTZ R31, R4, R3, -R13.reuse ;  /* 0x00000003041f7223 */ /* 0x100fe2000001080d */
[----:B------:R-:W-:Y:S01]  /*16bd0*/  FMNMX.FTZ R7, R20, R7, !PT ;  /* 0x0000000714077209 */ /* 0x000fe20007810000 */
[-CC-:B------:R-:W-:Y:S01]  /*16be0*/  FFMA.FTZ R62, R62, R3.reuse, -R13.reuse ;  /* 0x000000033e3e7223 */ /* 0x180fe2000001080d */
[-CC-:B------:R-:W-:Y:S01]  /*16bf0*/  FFMA.FTZ R64, R64, R3.reuse, -R13.reuse ;  /* 0x0000000340407223 */ /* 0x180fe2000001080d */
[--C-:B------:R-:W-:Y:S01]  /*16c00*/  FFMA.FTZ R44, R44, R3, -R13.reuse ;  /* 0x000000032c2c7223 */ /* 0x100fe2000001080d */
[----:B------:R-:W-:Y:S01]  /*16c10*/  FMNMX.FTZ R7, R24, R7, !PT ;  /* 0x0000000718077209 */ /* 0x000fe20007810000 */
[----:B------:R-:W0:Y:S01]  /*16c20*/  MUFU.EX2 R57, R57 ;  /* 0x0000003900397308 */ /* 0x000e220000000800 */
[-CC-:B------:R-:W-:Y:S01]  /*16c30*/  FFMA.FTZ R66, R66, R3.reuse, -R13.reuse ;  /* 0x0000000342427223 */ /* 0x180fe2000001080d */
[--C-:B------:R-:W-:Y:S01]  /*16c40*/  FFMA.FTZ R68, R68, R3, -R13.reuse ;  /* 0x0000000344447223 */ /* 0x100fe2000001080d */
[----:B------:R-:W-:Y:S01]  /*16c50*/  FMNMX.FTZ R7, R28, R7, !PT ;  /* 0x000000071c077209 */ /* 0x000fe20007810000 */
[-CC-:B------:R-:W-:Y:S01]  /*16c60*/  FFMA.FTZ R70, R70, R3.reuse, -R13.reuse ;  /* 0x0000000346467223 */ /* 0x180fe2000001080d */
[-CC-:B------:R-:W-:Y:S01]  /*16c70*/  FFMA.FTZ R72, R72, R3.reuse, -R13.reuse ;  /* 0x0000000348487223 */ /* 0x180fe2000001080d */
[--C-:B------:R-:W-:Y:S01]  /*16c80*/  FFMA.FTZ R74, R74, R3, -R13.reuse ;  /* 0x000000034a4a7223 */ /* 0x100fe2000001080d */
[----:B------:R-:W-:Y:S01]  /*16c90*/  FMNMX.FTZ R7, R32, R7, !PT ;  /* 0x0000000720077209 */ /* 0x000fe20007810000 */
[----:B------:R-:W1:Y:S01]  /*16ca0*/  MUFU.EX2 R60, R60 ;  /* 0x0000003c003c7308 */ /* 0x000e620000000800 */
[-CC-:B------:R-:W-:Y:S01]  /*16cb0*/  FFMA.FTZ R76, R76, R3.reuse, -R13.reuse ;  /* 0x000000034c4c7223 */ /* 0x180fe2000001080d */
[--C-:B------:R-:W-:Y:S01]  /*16cc0*/  FFMA.FTZ R78, R78, R3, -R13.reuse ;  /* 0x000000034e4e7223 */ /* 0x100fe2000001080d */
[----:B------:R-:W-:Y:S01]  /*16cd0*/  FMNMX.FTZ R7, R34, R7, !PT ;  /* 0x0000000722077209 */ /* 0x000fe20007810000 */
[----:B------:R-:W-:Y:S01]  /*16ce0*/  FFMA.FTZ R13, R80, R3, -R13 ;  /* 0x00000003500d7223 */ /* 0x000fe2000001080d */
[----:B------:R-:W-:-:S02]  /*16cf0*/  IMAD.MOV.U32 R80, RZ, RZ, R151 ;  /* 0x000000ffff507224 */ /* 0x000fc400078e0097 */
[----:B------:R-:W-:Y:S01]  /*16d00*/  FMNMX.FTZ R7, R36, R7, !PT ;  /* 0x0000000724077209 */ /* 0x000fe20007810000 */
[----:B------:R-:W-:Y:S01]  /*16d10*/  MUFU.EX2 R11, R11 ;  /* 0x0000000b000b7308 */ /* 0x000fe20000000800 */
[----:B0-----:R-:W-:Y:S01]  /*16d20*/  FADD.FTZ R33, R208, R57 ;  /* 0x00000039d0217221 */ /* 0x001fe20000010000 */
[----:B------:R-:W-:Y:S01]  /*16d30*/  F2FP.BF16.F32.PACK_AB R208, R57, R208 ;  /* 0x000000d039d0723e */ /* 0x000fe200000010ff */
[--C-:B------:R-:W-:Y:S01]  /*16d40*/  IMAD.MOV.U32 R57, RZ, RZ, R151.reuse ;  /* 0x000000ffff397224 */ /* 0x100fe200078e0097 */
[----:B------:R-:W-:Y:S01]  /*16d50*/  FMNMX.FTZ R7, R40, R7, !PT ;  /* 0x0000000728077209 */ /* 0x000fe20007810000 */
[----:B------:R-:W-:-:S03]  /*16d60*/  IMAD.MOV.U32 R56, RZ, RZ, R151 ;  /* 0x000000ffff387224 */ /* 0x000fc600078e0097 */
[----:B------:R-:W-:Y:S01]  /*16d70*/  FMNMX.FTZ R7, R42, R7, !PT ;  /* 0x000000072a077209 */ /* 0x000fe20007810000 */
[----:B------:R-:W0:Y:S01]  /*16d80*/  MUFU.EX2 R54, R54 ;  /* 0x0000003600367308 */ /* 0x000e220000000800 */
[----:B-1----:R-:W-:Y:S02]  /*16d90*/  F2FP.BF16.F32.PACK_AB R210, R9, R60 ;  /* 0x0000003c09d2723e */ /* 0x002fe400000010ff */
[----:B------:R-:W-:-:S04]  /*16da0*/  FMNMX.FTZ R7, R38, R7, !PT ;  /* 0x0000000726077209 */ /* 0x000fc80007810000 */
[----:B------:R-:W-:Y:S01]  /*16db0*/  FMNMX.FTZ R7, R46, R7, !PT ;  /* 0x000000072e077209 */ /* 0x000fe20007810000 */
[----:B------:R-:W-:Y:S03]  /*16dc0*/  MUFU.EX2 R15, R15 ;  /* 0x0000000f000f7308 */ /* 0x000fe60000000800 */
[----:B------:R-:W-:-:S04]  /*16dd0*/  FMNMX.FTZ R7, R26, R7, !PT ;  /* 0x000000071a077209 */ /* 0x000fc80007810000 */
[----:B------:R-:W-:Y:S01]  /*16de0*/  FMNMX.FTZ R7, R48, R7, !PT ;  /* 0x0000000730077209 */ /* 0x000fe20007810000 */
[----:B------:R-:W1:Y:S01]  /*16df0*/  MUFU.EX2 R58, R58 ;  /* 0x0000003a003a7308 */ /* 0x000e620000000800 */
[----:B0-----:R-:W-:Y:S02]  /*16e00*/  F2FP.BF16.F32.PACK_AB R204, R54, R11 ;  /* 0x0000000b36cc723e */ /* 0x001fe400000010ff */
[----:B------:R-:W-:-:S04]  /*16e10*/  FMNMX.FTZ R7, R30, R7, !PT ;  /* 0x000000071e077209 */ /* 0x000fc80007810000 */
[----:B------:R-:W-:Y:S01]  /*16e20*/  FMNMX.FTZ R7, R50, R7, !PT ;  /* 0x0000000732077209 */ /* 0x000fe20007810000 */
[----:B------:R-:W-:Y:S04]  /*16e30*/  MUFU.EX2 R62, R62 ;  /* 0x0000003e003e7308 */ /* 0x000fe80000000800 */
[----:B------:R-:W0:Y:S04]  /*16e40*/  SHFL.BFLY PT, R52, R7, 0x2, 0x1f ;  /* 0x0c401f0007347f89 */ /* 0x000e2800000e0000 */
[----:B------:R3:W4:Y:S01]  /*16e50*/  MUFU.EX2 R21, R64 ;  /* 0x0000004000157308 */ /* 0x0007220000000800 */
[----:B-1----:R-:W-:-:S07]  /*16e60*/  F2FP.BF16.F32.PACK_AB R206, R58, R15 ;  /* 0x0000000f3ace723e */ /* 0x002fce00000010ff */
[----:B------:R-:W-:Y:S01]  /*16e70*/  MUFU.EX2 R44, R44 ;  /* 0x0000002c002c7308 */ /* 0x000fe20000000800 */
[----:B---3--:R-:W-:-:S07]  /*16e80*/  MOV R64, R151 ;  /* 0x0000009700407202 */ /* 0x008fce0000000f00 */
[----:B------:R1:W3:Y:S01]  /*16e90*/  MUFU.EX2 R25, R66 ;  /* 0x0000004200197308 */ /* 0x0002e20000000800 */
[----:B----4-:R-:W-:Y:S02]  /*16ea0*/  F2FP.BF16.F32.PACK_AB R200, R21, R62 ;  /* 0x0000003e15c8723e */ /* 0x010fe400000010ff */
[----:B0-----:R-:W-:-:S05]  /*16eb0*/  FMNMX.FTZ R52, R7, R52, !PT ;  /* 0x0000003407347209 */ /* 0x001fca0007810000 */
[----:B------:R-:W-:Y:S01]  /*16ec0*/  MUFU.EX2 R68, R68 ;  /* 0x0000004400447308 */ /* 0x000fe20000000800 */
[----:B------:R-:W0:Y:S01]  /*16ed0*/  SHFL.BFLY PT, R7, R52, 0x1, 0x1f ;  /* 0x0c201f0034077f89 */ /* 0x000e2200000e0000 */
[----:B-1----:R-:W-:-:S06]  /*16ee0*/  IMAD.MOV.U32 R66, RZ, RZ, R151 ;  /* 0x000000ffff427224 */ /* 0x002fcc00078e0097 */
[----:B------:R1:W4:Y:S01]  /*16ef0*/  MUFU.EX2 R27, R70 ;  /* 0x00000046001b7308 */ /* 0x0003220000000800 */
[----:B---3--:R-:W-:-:S07]  /*16f00*/  F2FP.BF16.F32.PACK_AB R202, R25, R44 ;  /* 0x0000002c19ca723e */ /* 0x008fce00000010ff */
[----:B------:R-:W-:Y:S01]  /*16f10*/  MUFU.EX2 R72, R72 ;  /* 0x0000004800487308 */ /* 0x000fe20000000800 */
[----:B-1----:R-:W-:-:S07]  /*16f20*/  IMAD.MOV.U32 R70, RZ, RZ, R151 ;  /* 0x000000ffff467224 */ /* 0x002fce00078e0097 */
[----:B------:R1:W3:Y:S01]  /*16f30*/  MUFU.EX2 R29, R74 ;  /* 0x0000004a001d7308 */ /* 0x0002e20000000800 */
[----:B0-----:R-:W-:Y:S01]  /*16f40*/  FMNMX.FTZ R4, R52, R7, !PT ;  /* 0x0000000734047209 */ /* 0x001fe20007810000 */
[--C-:B------:R-:W-:Y:S01]  /*16f50*/  IMAD.MOV.U32 R52, RZ, RZ, R151.reuse ;  /* 0x000000ffff347224 */ /* 0x100fe200078e0097 */
[----:B----4-:R-:W-:Y:S02]  /*16f60*/  F2FP.BF16.F32.PACK_AB R196, R27, R68 ;  /* 0x000000441bc4723e */ /* 0x010fe400000010ff */
[C---:B------:R-:W-:Y:S01]  /*16f70*/  FSETP.NEU.FTZ.AND P1, PT, R4.reuse, -INF , PT ;  /* 0xff8000000400780b */ /* 0x040fe20003f3d000 */
[----:B------:R-:W-:Y:S02]  /*16f80*/  FMUL.FTZ R7, R4, R3 ;  /* 0x0000000304077220 */ /* 0x000fe40000410000 */
[----:B------:R-:W-:Y:S01]  /*16f90*/  MUFU.EX2 R31, R31 ;  /* 0x0000001f001f7308 */ /* 0x000fe20000000800 */
[----:B-1----:R-:W-:Y:S02]  /*16fa0*/  IMAD.MOV.U32 R74, RZ, RZ, R151 ;  /* 0x000000ffff4a7224 */ /* 0x002fe400078e0097 */
[----:B------:R-:W-:-:S02]  /*16fb0*/  FSEL R7, R7, RZ, P1 ;  /* 0x000000ff07077208 */ /* 0x000fc40000800000 */
[----:B------:R-:W-:-:S03]  /*16fc0*/  ISETP.GE.AND P1, PT, R180, 0x51, PT ;  /* 0x00000051b400780c */ /* 0x000fc60003f26270 */
[-CC-:B------:R-:W-:Y:S01]  /*16fd0*/  FFMA.FTZ R2, R2, R3.reuse, -R7.reuse ;  /* 0x0000000302027223 */ /* 0x180fe20000010807 */
[-CC-:B------:R-:W-:Y:S01]  /*16fe0*/  FFMA.FTZ R6, R6, R3.reuse, -R7.reuse ;  /* 0x0000000306067223 */ /* 0x180fe20000010807 */
[-CC-:B------:R-:W-:Y:S01]  /*16ff0*/  FFMA.FTZ R8, R8, R3.reuse, -R7.reuse ;  /* 0x0000000308087223 */ /* 0x180fe20000010807 */
[-CC-:B------:R-:W-:Y:S01]  /*17000*/  FFMA.FTZ R10, R10, R3.reuse, -R7.reuse ;  /* 0x000000030a0a7223 */ /* 0x180fe20000010807 */
[-CC-:B------:R-:W-:Y:S01]  /*17010*/  FFMA.FTZ R12, R12, R3.reuse, -R7.reuse ;  /* 0x000000030c0c7223 */ /* 0x180fe20000010807 */
[----:B------:R0:W-:Y:S01]  /*17020*/  MUFU.EX2 R209, R6 ;  /* 0x0000000600d17308 */ /* 0x0001e20000000800 */
[-CC-:B------:R-:W-:Y:S01]  /*17030*/  FFMA.FTZ R14, R14, R3.reuse, -R7.reuse ;  /* 0x000000030e0e7223 */ /* 0x180fe20000010807 */
[-CC-:B------:R-:W-:Y:S01]  /*17040*/  FFMA.FTZ R20, R20, R3.reuse, -R7.reuse ;  /* 0x0000000314147223 */ /* 0x180fe20000010807 */
[-CC-:B------:R-:W-:Y:S01]  /*17050*/  FFMA.FTZ R24, R24, R3.reuse, -R7.reuse ;  /* 0x0000000318187223 */ /* 0x180fe20000010807 */
[-CC-:B------:R-:W-:Y:S01]  /*17060*/  FFMA.FTZ R28, R28, R3.reuse, -R7.reuse ;  /* 0x000000031c1c7223 */ /* 0x180fe20000010807 */
[-CC-:B------:R-:W-:Y:S01]  /*17070*/  FFMA.FTZ R32, R32, R3.reuse, -R7.reuse ;  /* 0x0000000320207223 */ /* 0x180fe20000010807 */
[-CC-:B------:R-:W-:Y:S01]  /*17080*/  FFMA.FTZ R34, R34, R3.reuse, -R7.reuse ;  /* 0x0000000322227223 */ /* 0x180fe20000010807 */
[-C--:B------:R-:W-:Y:S01]  /*17090*/  FFMA.FTZ R36, R36, R3.reuse, -R7 ;  /* 0x0000000324247223 */ /* 0x080fe20000010807 */
[----:B------:R-:W1:Y:S01]  /*170a0*/  MUFU.EX2 R2, R2 ;  /* 0x0000000200027308 */ /* 0x000e620000000800 */
[----:B0-----:R-:W-:Y:S01]  /*170b0*/  FADD.FTZ R6, R60, R33 ;  /* 0x000000213c067221 */ /* 0x001fe20000010000 */
[-CC-:B------:R-:W-:Y:S01]  /*170c0*/  FFMA.FTZ R40, R40, R3.reuse, -R7.reuse ;  /* 0x0000000328287223 */ /* 0x180fe20000010807 */
[-CC-:B------:R-:W-:Y:S01]  /*170d0*/  FFMA.FTZ R42, R42, R3.reuse, -R7.reuse ;  /* 0x000000032a2a7223 */ /* 0x180fe20000010807 */
[-CC-:B------:R-:W-:Y:S01]  /*170e0*/  FFMA.FTZ R38, R38, R3.reuse, -R7.reuse ;  /* 0x0000000326267223 */ /* 0x180fe20000010807 */
[----:B------:R-:W-:Y:S01]  /*170f0*/  FADD.FTZ R6, R9, R6 ;  /* 0x0000000609067221 */ /* 0x000fe20000010000 */
[-CC-:B------:R-:W-:Y:S01]  /*17100*/  FFMA.FTZ R46, R46, R3.reuse, -R7.reuse ;  /* 0x000000032e2e7223 */ /* 0x180fe20000010807 */
[-CC-:B------:R-:W-:Y:S01]  /*17110*/  FFMA.FTZ R26, R26, R3.reuse, -R7.reuse ;  /* 0x000000031a1a7223 */ /* 0x180fe20000010807 */
[----:B------:R-:W0:Y:S01]  /*17120*/  MUFU.EX2 R8, R8 ;  /* 0x0000000800087308 */ /* 0x000e220000000800 */
[----:B------:R-:W-:Y:S01]  /*17130*/  FADD.FTZ R35, R11, R6 ;  /* 0x000000060b237221 */ /* 0x000fe20000010000 */
[-CC-:B------:R-:W-:Y:S01]  /*17140*/  FFMA.FTZ R48, R48, R3.reuse, -R7.reuse ;  /* 0x0000000330307223 */ /* 0x180fe20000010807 */
[-CC-:B------:R-:W-:Y:S01]  /*17150*/  FFMA.FTZ R30, R30, R3.reuse, -R7.reuse ;  /* 0x000000031e1e7223 */ /* 0x180fe20000010807 */
[----:B------:R-:W-:Y:S01]  /*17160*/  FFMA.FTZ R7, R50, R3, -R7 ;  /* 0x0000000332077223 */ /* 0x000fe20000010807 */
[----:B---3--:R-:W-:Y:S01]  /*17170*/  F2FP.BF16.F32.PACK_AB R198, R29, R72 ;  /* 0x000000481dc6723e */ /* 0x008fe200000010ff */
[----:B------:R-:W-:-:S02]  /*17180*/  IMAD.MOV.U32 R60, RZ, RZ, R151 ;  /* 0x000000ffff3c7224 */ /* 0x000fc400078e0097 */
[----:B------:R3:W4:Y:S01]  /*17190*/  MUFU.EX2 R211, R10 ;  /* 0x0000000a00d37308 */ /* 0x0007220000000800 */
[----:B-1----:R-:W-:Y:S01]  /*171a0*/  FADD.FTZ R33, R2, R209 ;  /* 0x000000d102217221 */ /* 0x002fe20000010000 */
[----:B------:R-:W-:Y:S01]  /*171b0*/  F2FP.BF16.F32.PACK_AB R209, R209, R2 ;  /* 0x00000002d1d1723e */ /* 0x000fe200000010ff */
[----:B------:R-:W-:Y:S02]  /*171c0*/  IMAD.MOV.U32 R2, RZ, RZ, 0x3f800000 ;  /* 0x3f800000ff027424 */ /* 0x000fe400078e00ff */
[----:B------:R-:W-:-:S03]  /*171d0*/  IMAD.MOV.U32 R50, RZ, RZ, R151 ;  /* 0x000000ffff327224 */ /* 0x000fc600078e0097 */
[----:B------:R-:W1:Y:S01]  /*171e0*/  MUFU.EX2 R12, R12 ;  /* 0x0000000c000c7308 */ /* 0x000e620000000800 */
[----:B---3--:R-:W-:Y:S01]  /*171f0*/  FADD.FTZ R10, R54, R35 ;  /* 0x00000023360a7221 */ /* 0x008fe20000010000 */
[----:B0-----:R-:W-:Y:S01]  /*17200*/  FADD.FTZ R6, R8, R33 ;  /* 0x0000002108067221 */ /* 0x001fe20000010000 */
[----:B------:R-:W-:Y:S02]  /*17210*/  IMAD.MOV.U32 R54, RZ, RZ, R151 ;  /* 0x000000ffff367224 */ /* 0x000fe400078e0097 */
[----:B------:R-:W-:-:S03]  /*17220*/  FADD.FTZ R35, R15, R10 ;  /* 0x0000000a0f237221 */ /* 0x000fc60000010000 */
[----:B------:R-:W0:Y:S01]  /*17230*/  MUFU.EX2 R205, R14 ;  /* 0x0000000e00cd7308 */ /* 0x000e220000000800 */
[C---:B----4-:R-:W-:Y:S01]  /*17240*/  FADD.FTZ R33, R211.reuse, R6 ;  /* 0x00000006d3217221 */ /* 0x050fe20000010000 */
[----:B------:R-:W-:Y:S01]  /*17250*/  FADD.FTZ R35, R58, R35 ;  /* 0x000000233a237221 */ /* 0x000fe20000010000 */
[----:B------:R-:W-:Y:S01]  /*17260*/  F2FP.BF16.F32.PACK_AB R211, R211, R8 ;  /* 0x00000008d3d3723e */ /* 0x000fe200000010ff */
[----:B------:R-:W-:Y:S02]  /*17270*/  IMAD.MOV.U32 R58, RZ, RZ, R151 ;  /* 0x000000ffff3a7224 */ /* 0x000fe400078e0097 */
[----:B------:R-:W-:Y:S01]  /*17280*/  FADD.FTZ R10, R62, R35 ;  /* 0x000000233e0a7221 */ /* 0x000fe20000010000 */
[----:B------:R-:W-:Y:S01]  /*17290*/  IMAD.MOV.U32 R62, RZ, RZ, R151 ;  /* 0x000000ffff3e7224 */ /* 0x000fe200078e0097 */
[----:B------:R-:W3:Y:S01]  /*172a0*/  MUFU.EX2 R20, R20 ;  /* 0x0000001400147308 */ /* 0x000ee20000000800 */
[----:B-1----:R-:W-:Y:S01]  /*172b0*/  FADD.FTZ R6, R12, R33 ;  /* 0x000000210c067221 */ /* 0x002fe20000010000 */
[----:B------:R-:W-:-:S04]  /*172c0*/  FADD.FTZ R35, R21, R10 ;  /* 0x0000000a15237221 */ /* 0x000fc80000010000 */
[----:B--2---:R-:W-:Y:S01]  /*172d0*/  FADD.FTZ R0, R44, R35 ;  /* 0x000000232c007221 */ /* 0x004fe20000010000 */
[----:B------:R-:W-:Y:S01]  /*172e0*/  IMAD.MOV.U32 R44, RZ, RZ, R151 ;  /* 0x000000ffff2c7224 */ /* 0x000fe200078e0097 */
[----:B------:R1:W2:Y:S01]  /*172f0*/  MUFU.EX2 R207, R24 ;  /* 0x0000001800cf7308 */ /* 0x0002a20000000800 */
[----:B0-----:R-:W-:Y:S01]  /*17300*/  FADD.FTZ R33, R205, R6 ;  /* 0x00000006cd217221 */ /* 0x001fe20000010000 */
[----:B------:R-:W-:Y:S01]  /*17310*/  FADD.FTZ R35, R25, R0 ;  /* 0x0000000019237221 */ /* 0x000fe20000010000 */
[----:B------:R-:W-:Y:S02]  /*17320*/  F2FP.BF16.F32.PACK_AB R205, R205, R12 ;  /* 0x0000000ccdcd723e */ /* 0x000fe400000010ff */
[----:B------:R-:W-:-:S03]  /*17330*/  MOV R25, R151 ;  /* 0x0000009700197202 */ /* 0x000fc60000000f00 */
[----:B------:R-:W0:Y:S01]  /*17340*/  MUFU.EX2 R28, R28 ;  /* 0x0000001c001c7308 */ /* 0x000e220000000800 */
[----:B---3--:R-:W-:Y:S01]  /*17350*/  FADD.FTZ R6, R20, R33 ;  /* 0x0000002114067221 */ /* 0x008fe20000010000 */
[----:B-1----:R-:W-:-:S06]  /*17360*/  IMAD.MOV.U32 R24, RZ, RZ, R151 ;  /* 0x000000ffff187224 */ /* 0x002fcc00078e0097 */
[----:B------:R1:W3:Y:S01]  /*17370*/  MUFU.EX2 R201, R32 ;  /* 0x0000002000c97308 */ /* 0x0002e20000000800 */
[C---:B--2---:R-:W-:Y:S01]  /*17380*/  FADD.FTZ R33, R207.reuse, R6 ;  /* 0x00000006cf217221 */ /* 0x044fe20000010000 */
[----:B------:R-:W-:Y:S01]  /*17390*/  FADD.FTZ R6, R68, R35 ;  /* 0x0000002344067221 */ /* 0x000fe20000010000 */
[----:B------:R-:W-:Y:S01]  /*173a0*/  F2FP.BF16.F32.PACK_AB R207, R207, R20 ;  /* 0x00000014cfcf723e */ /* 0x000fe200000010ff */
[--C-:B------:R-:W-:Y:S02]  /*173b0*/  IMAD.MOV.U32 R68, RZ, RZ, R151.reuse ;  /* 0x000000ffff447224 */ /* 0x100fe400078e0097 */
[----:B------:R-:W-:Y:S01]  /*173c0*/  FADD.FTZ R35, R27, R6 ;  /* 0x000000061b237221 */ /* 0x000fe20000010000 */
[----:B------:R-:W-:Y:S01]  /*173d0*/  IMAD.MOV.U32 R27, RZ, RZ, R151 ;  /* 0x000000ffff1b7224 */ /* 0x000fe200078e0097 */
[----:B------:R-:W2:Y:S01]  /*173e0*/  MUFU.EX2 R34, R34 ;  /* 0x0000002200227308 */ /* 0x000ea20000000800 */
[----:B0-----:R-:W-:Y:S01]  /*173f0*/  FADD.FTZ R0, R28, R33 ;  /* 0x000000211c007221 */ /* 0x001fe20000010000 */
[----:B------:R-:W-:Y:S01]  /*17400*/  FADD.FTZ R6, R72, R35 ;  /* 0x0000002348067221 */ /* 0x000fe20000010000 */
[----:B------:R-:W-:-:S02]  /*17410*/  IMAD.MOV.U32 R72, RZ, RZ, R151 ;  /* 0x000000ffff487224 */ /* 0x000fc400078e0097 */
[--C-:B------:R-:W-:Y:S02]  /*17420*/  IMAD.MOV.U32 R35, RZ, RZ, R151.reuse ;  /* 0x000000ffff237224 */ /* 0x100fe400078e0097 */
[----:B------:R-:W-:Y:S01]  /*17430*/  FADD.FTZ R6, R29, R6 ;  /* 0x000000061d067221 */ /* 0x000fe20000010000 */
[--C-:B-1----:R-:W-:Y:S01]  /*17440*/  IMAD.MOV.U32 R32, RZ, RZ, R151.reuse ;  /* 0x000000ffff207224 */ /* 0x102fe200078e0097 */
[----:B------:R0:W1:Y:S01]  /*17450*/  MUFU.EX2 R203, R36 ;  /* 0x0000002400cb7308 */ /* 0x0000620000000800 */
[----:B---3--:R-:W-:Y:S01]  /*17460*/  FADD.FTZ R33, R201, R0 ;  /* 0x00000000c9217221 */ /* 0x008fe20000010000 */
[----:B------:R-:W-:Y:S01]  /*17470*/  FADD.FTZ R11, R31, R6 ;  /* 0x000000061f0b7221 */ /* 0x000fe20000010000 */
[----:B------:R-:W-:Y:S01]  /*17480*/  F2FP.BF16.F32.PACK_AB R201, R201, R28 ;  /* 0x0000001cc9c9723e */ /* 0x000fe200000010ff */
[--C-:B------:R-:W-:Y:S02]  /*17490*/  IMAD.MOV.U32 R29, RZ, RZ, R151.reuse ;  /* 0x000000ffff1d7224 */ /* 0x100fe400078e0097 */
[----:B------:R-:W-:-:S02]  /*174a0*/  IMAD.MOV.U32 R28, RZ, RZ, R151 ;  /* 0x000000ffff1c7224 */ /* 0x000fc400078e0097 */
[----:B------:R-:W3:Y:S01]  /*174b0*/  MUFU.EX2 R40, R40 ;  /* 0x0000002800287308 */ /* 0x000ee20000000800 */
[----:B--2---:R-:W-:Y:S01]  /*174c0*/  FADD.FTZ R0, R34, R33 ;  /* 0x0000002122007221 */ /* 0x004fe20000010000 */
[--C-:B0-----:R-:W-:Y:S02]  /*174d0*/  IMAD.MOV.U32 R36, RZ, RZ, R151.reuse ;  /* 0x000000ffff247224 */ /* 0x101fe400078e0097 */
[----:B------:R-:W-:-:S04]  /*174e0*/  IMAD.MOV.U32 R33, RZ, RZ, R151 ;  /* 0x000000ffff217224 */ /* 0x000fc800078e0097 */
[----:B------:R0:W2:Y:S01]  /*174f0*/  MUFU.EX2 R197, R42 ;  /* 0x0000002a00c57308 */ /* 0x0000a20000000800 */
[C---:B-1----:R-:W-:Y:S01]  /*17500*/  FADD.FTZ R9, R203.reuse, R0 ;  /* 0x00000000cb097221 */ /* 0x042fe20000010000 */
[----:B------:R-:W-:Y:S01]  /*17510*/  F2FP.BF16.F32.PACK_AB R203, R203, R34 ;  /* 0x00000022cbcb723e */ /* 0x000fe200000010ff */
[----:B------:R-:W-:-:S05]  /*17520*/  IMAD.MOV.U32 R34, RZ, RZ, R151 ;  /* 0x000000ffff227224 */ /* 0x000fca00078e0097 */
[----:B------:R-:W1:Y:S01]  /*17530*/  MUFU.EX2 R38, R38 ;  /* 0x0000002600267308 */ /* 0x000e620000000800 */
[----:B---3--:R-:W-:Y:S01]  /*17540*/  FADD.FTZ R0, R40, R9 ;  /* 0x0000000928007221 */ /* 0x008fe20000010000 */
[----:B0-----:R-:W-:-:S06]  /*17550*/  IMAD.MOV.U32 R42, RZ, RZ, R151 ;  /* 0x000000ffff2a7224 */ /* 0x001fcc00078e0097 */
[----:B------:R0:W3:Y:S01]  /*17560*/  MUFU.EX2 R199, R46 ;  /* 0x0000002e00c77308 */ /* 0x0000e20000000800 */
[C---:B--2---:R-:W-:Y:S01]  /*17570*/  FADD.FTZ R9, R197.reuse, R0 ;  /* 0x00000000c5097221 */ /* 0x044fe20000010000 */
[----:B------:R-:W-:Y:S01]  /*17580*/  F2FP.BF16.F32.PACK_AB R197, R197, R40 ;  /* 0x00000028c5c5723e */ /* 0x000fe200000010ff */
[----:B------:R-:W-:-:S05]  /*17590*/  IMAD.MOV.U32 R40, RZ, RZ, R151 ;  /* 0x000000ffff287224 */ /* 0x000fca00078e0097 */
[----:B------:R-:W2:Y:S01]  /*175a0*/  MUFU.EX2 R26, R26 ;  /* 0x0000001a001a7308 */ /* 0x000ea20000000800 */
[----:B-1----:R-:W-:Y:S01]  /*175b0*/  FADD.FTZ R0, R38, R9 ;  /* 0x0000000926007221 */ /* 0x002fe20000010000 */
[----:B0-----:R-:W-:-:S06]  /*175c0*/  IMAD.MOV.U32 R46, RZ, RZ, R151 ;  /* 0x000000ffff2e7224 */ /* 0x001fcc00078e0097 */
[----:B------:R-:W0:Y:S01]  /*175d0*/  MUFU.EX2 R76, R76 ;  /* 0x0000004c004c7308 */ /* 0x000e220000000800 */
[C---:B---3--:R-:W-:Y:S01]  /*175e0*/  FADD.FTZ R9, R199.reuse, R0 ;  /* 0x00000000c7097221 */ /* 0x048fe20000010000 */
[----:B------:R-:W-:Y:S02]  /*175f0*/  F2FP.BF16.F32.PACK_AB R199, R199, R38 ;  /* 0x00000026c7c7723e */ /* 0x000fe400000010ff */
[----:B------:R-:W-:-:S04]  /*17600*/  MOV R38, R151 ;  /* 0x0000009700267202 */ /* 0x000fc80000000f00 */
[----:B------:R1:W3:Y:S01]  /*17610*/  MUFU.EX2 R193, R48 ;  /* 0x0000003000c17308 */ /* 0x0002e20000000800 */
[----:B--2---:R-:W-:-:S07]  /*17620*/  FADD.FTZ R0, R26, R9 ;  /* 0x000000091a007221 */ /* 0x004fce0000010000 */
[----:B------:R-:W2:Y:S01]  /*17630*/  MUFU.EX2 R78, R78 ;  /* 0x0000004e004e7308 */ /* 0x000ea20000000800 */
[C---:B0-----:R-:W-:Y:S01]  /*17640*/  FADD.FTZ R11, R76.reuse, R11 ;  /* 0x0000000b4c0b7221 */ /* 0x041fe20000010000 */
[----:B------:R-:W-:Y:S01]  /*17650*/  F2FP.BF16.F32.PACK_AB R192, R76, R31 ;  /* 0x0000001f4cc0723e */ /* 0x000fe200000010ff */
[--C-:B------:R-:W-:Y:S02]  /*17660*/  IMAD.MOV.U32 R76, RZ, RZ, R151.reuse ;  /* 0x000000ffff4c7224 */ /* 0x100fe400078e0097 */
[--C-:B-1----:R-:W-:Y:S02]  /*17670*/  IMAD.MOV.U32 R48, RZ, RZ, R151.reuse ;  /* 0x000000ffff307224 */ /* 0x102fe400078e0097 */
[----:B------:R-:W-:Y:S01]  /*17680*/  IMAD.MOV.U32 R31, RZ, RZ, R151 ;  /* 0x000000ffff1f7224 */ /* 0x000fe200078e0097 */
[----:B------:R-:W0:Y:S01]  /*17690*/  MUFU.EX2 R30, R30 ;  /* 0x0000001e001e7308 */ /* 0x000e220000000800 */
[C---:B---3--:R-:W-:Y:S01]  /*176a0*/  FADD.FTZ R9, R193.reuse, R0 ;  /* 0x00000000c1097221 */ /* 0x048fe20000010000 */
[----:B------:R-:W-:Y:S01]  /*176b0*/  F2FP.BF16.F32.PACK_AB R193, R193, R26 ;  /* 0x0000001ac1c1723e */ /* 0x000fe200000010ff */
[----:B------:R-:W-:-:S02]  /*176c0*/  IMAD.MOV.U32 R0, RZ, RZ, 0x3f800000 ;  /* 0x3f800000ff007424 */ /* 0x000fc400078e00ff */
[----:B------:R-:W-:-:S03]  /*176d0*/  IMAD.MOV.U32 R26, RZ, RZ, R151 ;  /* 0x000000ffff1a7224 */ /* 0x000fc600078e0097 */
[----:B------:R-:W1:Y:S01]  /*176e0*/  MUFU.EX2 R13, R13 ;  /* 0x0000000d000d7308 */ /* 0x000e620000000800 */
[----:B--2---:R-:W-:-:S07]  /*176f0*/  FADD.FTZ R6, R78, R11 ;  /* 0x0000000b4e067221 */ /* 0x004fce0000010000 */
[----:B------:R-:W2:Y:S01]  /*17700*/  MUFU.EX2 R7, R7 ;  /* 0x0000000700077308 */ /* 0x000ea20000000800 */
[----:B0-----:R-:W-:Y:S01]  /*17710*/  FADD.FTZ R226, R30, R9 ;  /* 0x000000091ee27221 */ /* 0x001fe20000010000 */
[C---:B-1----:R-:W-:Y:S01]  /*17720*/  F2FP.BF16.F32.PACK_AB R194, R13.reuse, R78 ;  /* 0x0000004e0dc2723e */ /* 0x042fe200000010ff */
[----:B------:R-:W-:Y:S01]  /*17730*/  FADD.FTZ R227, R13, R6 ;  /* 0x000000060de37221 */ /* 0x000fe20000010000 */
[--C-:B------:R-:W-:Y:S01]  /*17740*/  IMAD.MOV.U32 R78, RZ, RZ, R151.reuse ;  /* 0x000000ffff4e7224 */ /* 0x100fe200078e0097 */
[C---:B--2---:R-:W-:Y:S01]  /*17750*/  F2FP.BF16.F32.PACK_AB R195, R7.reuse, R30 ;  /* 0x0000001e07c3723e */ /* 0x044fe200000010ff */
[----:B------:R-:W-:Y:S01]  /*17760*/  FADD.FTZ R226, R7, R226 ;  /* 0x000000e207e27221 */ /* 0x000fe20000010000 */
[----:B------:R-:W-:Y:S01]  /*17770*/  IMAD.MOV.U32 R30, RZ, RZ, R151 ;  /* 0x000000ffff1e7224 */ /* 0x000fe200078e0097 */
[----:B------:R-:W-:Y:S06]  /*17780*/  @!P1 BRA `(.L_x_635) ;  /* 0x0000005000909947 */ /* 0x000fec0003800000 */
[----:B------:R-:W-:Y:S01]  /*17790*/  VIADD R21, R181, 0xfffffffe ;  /* 0xfffffffeb5157836 */ /* 0x000fe20000000000 */
[----:B------:R-:W-:Y:S01]  /*177a0*/  CS2R R150, SRZ ;  /* 0x0000000000967805 */ /* 0x000fe2000001ff00 */
[----:B------:R-:W-:Y:S01]  /*177b0*/  IMAD.MOV.U32 R20, RZ, RZ, R4 ;  /* 0x000000ffff147224 */ /* 0x000fe200078e0004 */
[----:B------:R-:W-:Y:S01]  /*177c0*/  CS2R R146, SRZ ;  /* 0x0000000000927805 */ /* 0x000fe2000001ff00 */
[----:B------:R-:W-:Y:S01]  /*177d0*/  IMAD.MOV.U32 R15, RZ, RZ, R5 ;  /* 0x000000ffff0f7224 */ /* 0x000fe200078e0005 */
[----:B------:R-:W-:Y:S01]  /*177e0*/  CS2R R142, SRZ ;  /* 0x00000000008e7805 */ /* 0x000fe2000001ff00 */
[----:B------:R-:W-:Y:S01]  /*177f0*/  IMAD.MOV.U32 R14, RZ, RZ, R229 ;  /* 0x000000ffff0e7224 */ /* 0x000fe200078e00e5 */
[----:B------:R-:W-:Y:S01]  /*17800*/  CS2R R138, SRZ ;  /* 0x00000000008a7805 */ /* 0x000fe2000001ff00 */
[----:B------:R-:W-:Y:S01]  /*17810*/  IMAD.MOV.U32 R8, RZ, RZ, R225 ;  /* 0x000000ffff087224 */ /* 0x000fe200078e00e1 */
[----:B------:R-:W-:Y:S01]  /*17820*/  CS2R R134, SRZ ;  /* 0x0000000000867805 */ /* 0x000fe2000001ff00 */
[----:B------:R-:W-:Y:S01]  /*17830*/  IMAD.MOV.U32 R2, RZ, RZ, 0x3f800000 ;  /* 0x3f800000ff027424 */ /* 0x000fe200078e00ff */
        /* <DEDUP_REMOVED lines=58> */
[----:B------:R-:W-:-:S07]  /*17be0*/  CS2R R24, SRZ ;  /* 0x0000000000187805 */ /* 0x000fce000001ff00 */
.L_x_648:
[----:B------:R-:W-:-:S04]  /*17bf0*/  ISETP.NE.AND P1, PT, R8, 0x1, PT ;  /* 0x000000010800780c */ /* 0x000fc80003f25270 */
[----:B------:R-:W-:-:S04]  /*17c00*/  SEL R229, RZ, 0x1, P1 ;  /* 0x00000001ffe57807 */ /* 0x000fc80000800000 */
[----:B------:R-:W-:Y:S01]  /*17c10*/  LOP3.LUT R229, R14, R229, RZ, 0x3c, !PT ;  /* 0x000000e50ee57212 */ /* 0x000fe200078e3cff */
[----:B------:R-:W-:Y:S06]  /*17c20*/  @!P0 BRA `(.L_x_636) ;  /* 0x0000000000048947 */ /* 0x000fec0003800000 */
[----:B------:R-:W-:Y:S01]  /*17c30*/  BPT.TRAP 0x1 ;  /* 0x000000040000795c */ /* 0x000fe20000300000 */
.L_x_636:
[----:B------:R-:W-:Y:S01]  /*17c40*/  VIADD R225, R8, 0x1 ;  /* 0x0000000108e17836 */ /* 0x000fe20000000000 */
[----:B------:R-:W-:-:S04]  /*17c50*/  SHF.L.U32 R6, R229, 0x1f, RZ ;  /* 0x0000001fe5067819 */ /* 0x000fc800000006ff */
[----:B------:R-:W-:-:S04]  /*17c60*/  ISETP.NE.AND P1, PT, R225, 0x2, PT ;  /* 0x00000002e100780c */ /* 0x000fc80003f25270 */
[----:B------:R-:W-:-:S05]  /*17c70*/  SEL R225, R225, RZ, P1 ;  /* 0x000000ffe1e17207 */ /* 0x000fca0000800000 */
[----:B------:R-:W-:-:S04]  /*17c80*/  IMAD R9, R225, 0x8, R22 ;  /* 0x00000008e1097824 */ /* 0x000fc800078e0216 */
[----:B------:R0:W1:Y:S01]  /*17c90*/  SYNCS.PHASECHK.TRANS64.TRYWAIT P1, [R9+URZ+0x38830], R6 ;  /* 0x03883006090075a7 */ /* 0x000062000802017f */
[----:B------:R-:W-:Y:S05]  /*17ca0*/  @!P0 BRA `(.L_x_637) ;  /* 0x0000000000048947 */ /* 0x000fea0003800000 */
[----:B------:R-:W-:Y:S01]  /*17cb0*/  BPT.TRAP 0x1 ;  /* 0x000000040000795c */ /* 0x000fe20000300000 */
.L_x_637:
[----:B------:R-:W2:Y:S01]  /*17cc0*/  LDL R3, [R1+0x5c] ;  /* 0x00005c0001037983 */ /* 0x000ea20000100800 */
[----:B------:R-:W-:Y:S01]  /*17cd0*/  BSSY B1, `(.L_x_638) ;  /* 0x0000007000017945 */ /* 0x000fe20003800000 */
[----:B------:R-:W-:Y:S02]  /*17ce0*/  IMAD.MOV.U32 R5, RZ, RZ, 0x40000040 ;  /* 0x40000040ff057424 */ /* 0x000fe400078e00ff */
[----:B--2---:R-:W-:-:S04]  /*17cf0*/  IMAD R4, R225, 0xa00, R3 ;  /* 0x00000a00e1047824 */ /* 0x004fc800078e0203 */
[----:B------:R-:W-:Y:S01]  /*17d00*/  VIADD R3, R4, 0x80 ;  /* 0x0000008004037836 */ /* 0x000fe20000000000 */
[----:B-1----:R-:W-:Y:S06]  /*17d10*/  @P1 BRA `(.L_x_639) ;  /* 0x0000000000081947 */ /* 0x002fec0003800000 */
[----:B------:R-:W1:Y:S02]  /*17d20*/  SYNCS.PHASECHK.TRANS64.TRYWAIT P1, [R9+URZ+0x38830], R6 ;  /* 0x03883006090075a7 */ /* 0x000e64000802017f */
[----:B-1----:R-:W-:Y:S05]  /*17d30*/  @!P1 BRA `(.L_x_640) ;  /* 0x00000114000c9947 */ /* 0x002fea0003800000 */
.L_x_639:
[----:B------:R-:W-:Y:S05]  /*17d40*/  BSYNC B1 ;  /* 0x0000000000017941 */ /* 0x000fea0003800000 */
.L_x_638:
[----:B------:R-:W2:Y:S04]  /*17d50*/  LDL.64 R152, [R1+0x48] ;  /* 0x0000480001987983 */ /* 0x000ea80000100a00 */
[----:B------:R-:W3:Y:S04]  /*17d60*/  LDL.64 R156, [R1+0x8] ;  /* 0x00000800019c7983 */ /* 0x000ee80000100a00 */
[----:B------:R-:W4:Y:S01]  /*17d70*/  LDL.64 R154, [R1] ;  /* 0x00000000019a7983 */ /* 0x000f220000100a00 */
[----:B------:R-:W-:Y:S02]  /*17d80*/  R2UR UR10, R4 ;  /* 0x00000000040a72ca */ /* 0x000fe400000e0000 */
[----:B------:R-:W-:Y:S01]  /*17d90*/  R2UR UR11, R5 ;  /* 0x00000000050b72ca */ /* 0x000fe200000e0000 */
[----:B------:R-:W-:Y:S01]  /*17da0*/  WARPGROUP.ARRIVE ;  /* 0x00000000000079c5 */ /* 0x000fe20000000000 */
[----:B01----:R-:W-:Y:S01]  /*17db0*/  IMAD.MOV.U32 R6, RZ, RZ, R3 ;  /* 0x000000ffff067224 */ /* 0x003fe200078e0003 */
[----:B------:R-:W-:-:S04]  /*17dc0*/  MOV R7, 0x40000040 ;  /* 0x4000004000077802 */ /* 0x000fc80000000f00 */
[----:B------:R-:W-:Y:S02]  /*17dd0*/  R2UR UR6, R6 ;  /* 0x00000000060672ca */ /* 0x000fe400000e0000 */
[----:B------:R-:W-:Y:S01]  /*17de0*/  R2UR UR7, R7 ;  /* 0x00000000070772ca */ /* 0x000fe200000e0000 */
[C---:B------:R-:W-:Y:S02]  /*17df0*/  VIADD R6, R4.reuse, 0x100 ;  /* 0x0000010004067836 */ /* 0x040fe40000000000 */
[----:B------:R-:W-:Y:S02]  /*17e00*/  IMAD.MOV.U32 R7, RZ, RZ, 0x40000040 ;  /* 0x40000040ff077424 */ /* 0x000fe400078e00ff */
[----:B------:R-:W-:Y:S02]  /*17e10*/  VIADD R10, R4, 0x180 ;  /* 0x00000180040a7836 */ /* 0x000fe40000000000 */
[----:B------:R-:W-:Y:S01]  /*17e20*/  IMAD.MOV.U32 R11, RZ, RZ, 0x40000040 ;  /* 0x40000040ff0b7424 */ /* 0x000fe200078e00ff */
[----:B--2---:R-:W-:-:S02]  /*17e30*/  R2UR UR46, R152 ;  /* 0x00000000982e72ca */ /* 0x004fc400000e0000 */
[----:B------:R-:W-:Y:S02]  /*17e40*/  R2UR UR47, R153 ;  /* 0x00000000992f72ca */ /* 0x000fe400000e0000 */
[----:B------:R-:W2:Y:S01]  /*17e50*/  LDL.64 R152, [R1+0x40] ;  /* 0x0000400001987983 */ /* 0x000ea20000100a00 */
[----:B---3--:R-:W-:Y:S02]  /*17e60*/  R2UR UR12, R156 ;  /* 0x000000009c0c72ca */ /* 0x008fe400000e0000 */
[----:B------:R-:W-:-:S11]  /*17e70*/  R2UR UR13, R157 ;  /* 0x000000009d0d72ca */ /* 0x000fd600000e0000 */
[----:B------:R-:W-:Y:S02]  /*17e80*/  UMOV UR8, UR12 ;  /* 0x0000000c00087c82 */ /* 0x000fe40008000000 */
[----:B------:R-:W-:Y:S02]  /*17e90*/  UMOV UR9, UR13 ;  /* 0x0000000d00097c82 */ /* 0x000fe40008000000 */
[----:B------:R-:W-:Y:S01]  /*17ea0*/  HGMMA.64x16x16.F32.BF16 R184, gdesc[UR8], RZ, !UPT, gsb0 ;  /* 0x0020000008b879f0 */ /* 0x000fe2000c0018ff */
[----:B------:R-:W-:Y:S01]  /*17eb0*/  UMOV UR4, UR12 ;  /* 0x0000000c00047c82 */ /* 0x000fe20008000000 */
[----:B------:R-:W-:Y:S01]  /*17ec0*/  UMOV UR5, UR13 ;  /* 0x0000000d00057c82 */ /* 0x000fe20008000000 */
[----:B------:R-:W-:Y:S02]  /*17ed0*/  WARPGROUP.DEPBAR.LE gsb0, 0x0 ;  /* 0x00008000000079c5 */ /* 0x000fe40000010000 */
[----:B------:R-:W-:-:S06]  /*17ee0*/  WARPGROUP.ARRIVE ;  /* 0x00000000000079c5 */ /* 0x000fcc0000000000 */
[----:B------:R-:W-:Y:S01]  /*17ef0*/  HGMMA.64x16x16.F32.BF16 R176, gdesc[UR4], RZ, !UPT, gsb0 ;  /* 0x0020000004b079f0 */ /* 0x000fe2000c0018ff */
[----:B------:R-:W-:Y:S02]  /*17f00*/  R2UR UR10, R6 ;  /* 0x00000000060a72ca */ /* 0x000fe400000e0000 */
[----:B------:R-:W-:Y:S01]  /*17f10*/  R2UR UR11, R7 ;  /* 0x00000000070b72ca */ /* 0x000fe200000e0000 */
[----:B------:R-:W-:Y:S01]  /*17f20*/  UMOV UR8, UR12 ;  /* 0x0000000c00087c82 */ /* 0x000fe20008000000 */
[----:B------:R-:W-:Y:S01]  /*17f30*/  UMOV UR9, UR13 ;  /* 0x0000000d00097c82 */ /* 0x000fe20008000000 */
[----:B------:R-:W-:Y:S02]  /*17f40*/  WARPGROUP.DEPBAR.LE gsb0, 0x0 ;  /* 0x00008000000079c5 */ /* 0x000fe40000010000 */
[----:B------:R-:W-:-:S08]  /*17f50*/  WARPGROUP.ARRIVE ;  /* 0x00000000000079c5 */ /* 0x000fd00000000000 */
        /* <DEDUP_REMOVED lines=8> */
[----:B------:R-:W-:Y:S02]  /*17fe0*/  VIADD R6, R4, 0x200 ;  /* 0x0000020004067836 */ /* 0x000fe40000000000 */
[----:B------:R-:W-:-:S03]  /*17ff0*/  IMAD.MOV.U32 R7, RZ, RZ, 0x40000040 ;  /* 0x40000040ff077424 */ /* 0x000fc600078e00ff */
[----:B------:R-:W-:Y:S02]  /*18000*/  R2UR UR34, R6 ;  /* 0x00000000062272ca */ /* 0x000fe400000e0000 */
[----:B------:R-:W-:Y:S02]  /*18010*/  R2UR UR35, R7 ;  /* 0x00000000072372ca */ /* 0x000fe400000e0000 */
[----:B----4-:R-:W-:Y:S02]  /*18020*/  R2UR UR28, R154 ;  /* 0x000000009a1c72ca */ /* 0x010fe400000e0000 */
[----:B------:R-:W-:Y:S01]  /*18030*/  R2UR UR29, R155 ;  /* 0x000000009b1d72ca */ /* 0x000fe200000e0000 */
[----:B------:R-:W-:Y:S01]  /*18040*/  UMOV UR32, UR12 ;  /* 0x0000000c00207c82 */ /* 0x000fe20008000000 */
[----:B------:R-:W-:Y:S01]  /*18050*/  UMOV UR33, UR13 ;  /* 0x0000000d00217c82 */ /* 0x000fe20008000000 */
[----:B------:R-:W-:Y:S02]  /*18060*/  WARPGROUP.DEPBAR.LE gsb0, 0x0 ;  /* 0x00008000000079c5 */ /* 0x000fe40000010000 */
[----:B------:R-:W-:Y:S01]  /*18070*/  VIADD R12, R4, 0x2 ;  /* 0x00000002040c7836 */ /* 0x000fe20000000000 */
[----:B--2---:R-:W-:-:S02]  /*18080*/  R2UR UR42, R152 ;  /* 0x00000000982a72ca */ /* 0x004fc400000e0000 */
[----:B------:R-:W-:Y:S02]  /*18090*/  R2UR UR43, R153 ;  /* 0x00000000992b72ca */ /* 0x000fe400000e0000 */
[----:B------:R-:W-:-:S06]  /*180a0*/  WARPGROUP.ARRIVE ;  /* 0x00000000000079c5 */ /* 0x000fcc0000000000 */
[----:B------:R-:W-:Y:S01]  /*180b0*/  HGMMA.64x16x16.F32.BF16 R152, gdesc[UR32], RZ, !UPT, gsb0 ;  /* 0x00200000209879f0 */ /* 0x000fe2000c0018ff */
[----:B------:R-:W-:Y:S01]  /*180c0*/  IMAD.MOV.U32 R13, RZ, RZ, 0x40000040 ;  /* 0x40000040ff0d7424 */ /* 0x000fe200078e00ff */
[----:B------:R-:W-:-:S04]  /*180d0*/  R2UR UR26, R12 ;  /* 0x000000000c1a72ca */ /* 0x000fc800000e0000 */
[----:B------:R-:W-:Y:S01]  /*180e0*/  R2UR UR27, R13 ;  /* 0x000000000d1b72ca */ /* 0x000fe200000e0000 */
[----:B------:R-:W-:Y:S01]  /*180f0*/  UMOV UR24, UR28 ;  /* 0x0000001c00187c82 */ /* 0x000fe20008000000 */
[----:B------:R-:W-:Y:S01]  /*18100*/  UMOV UR25, UR29 ;  /* 0x0000001d00197c82 */ /* 0x000fe20008000000 */
[----:B------:R-:W-:Y:S02]  /*18110*/  WARPGROUP.DEPBAR.LE gsb0, 0x0 ;  /* 0x00008000000079c5 */ /* 0x000fe40000010000 */
[----:B------:R-:W-:-:S08]  /*18120*/  WARPGROUP.ARRIVE ;  /* 0x00000000000079c5 */ /* 0x000fd00000000000 */
[----:B------:R-:W-:Y:S01]  /*18130*/  HGMMA.64x16x16.F32.BF16 R184, gdesc[UR24], R184, gsb0 ;  /* 0x0020000018b879f0 */ /* 0x000fe200080018b8 */
[----:B------:R-:W-:Y:S02]  /*18140*/  VIADD R10, R4, 0x82 ;  /* 0x00000082040a7836 */ /* 0x000fe40000000000 */
[----:B------:R-:W-:-:S03]  /*18150*/  IMAD.MOV.U32 R11, RZ, RZ, 0x40000040 ;  /* 0x40000040ff0b7424 */ /* 0x000fc600078e00ff */
[----:B------:R-:W-:Y:S02]  /*18160*/  R2UR UR22, R10 ;  /* 0x000000000a1672ca */ /* 0x000fe400000e0000 */
        /* <DEDUP_REMOVED lines=21> */
[----:B------:R-:W-:Y:S01]  /*182c0*/  IMAD.MOV.U32 R13, RZ, RZ, 0x40000040 ;  /* 0x40000040ff0d7424 */ /* 0x000fe200078e00ff */
[C---:B------:R-:W-:Y:S01]  /*182d0*/  IADD3 R12, R4.reuse, 0x202, RZ ;  /* 0x00000202040c7810 */ /* 0x040fe20007ffe0ff */
[----:B------:R-:W-:Y:S02]  /*182e0*/  VIADD R6, R4, 0x4 ;  /* 0x0000000404067836 */ /* 0x000fe40000000000 */
[----:B------:R-:W-:Y:S01]  /*182f0*/  IMAD.MOV.U32 R7, RZ, RZ, 0x40000040 ;  /* 0x40000040ff077424 */ /* 0x000fe200078e00ff */
[----:B------:R-:W-:-:S02]  /*18300*/  WARPGROUP.DEPBAR.LE gsb0, 0x0 ;  /* 0x00008000000079c5 */ /* 0x000fc40000010000 */
[----:B------:R-:W-:Y:S01]  /*18310*/  WARPGROUP.ARRIVE ;  /* 0x00000000000079c5 */ /* 0x000fe20000000000 */
[----:B------:R-:W-:Y:S01]  /*18320*/  UMOV UR8, UR46 ;  /* 0x0000002e00087c82 */ /* 0x000fe20008000000 */
[----:B------:R-:W-:Y:S01]  /*18330*/  UMOV UR9, UR47 ;  /* 0x0000002f00097c82 */ /* 0x000fe20008000000 */
[----:B------:R-:W-:Y:S01]  /*18340*/  UMOV UR4, UR46 ;  /* 0x0000002e00047c82 */ /* 0x000fe20008000000 */
[----:B------:R-:W-:Y:S01]  /*18350*/  UMOV UR5, UR47 ;  /* 0x0000002f00057c82 */ /* 0x000fe20008000000 */
[----:B------:R-:W-:Y:S01]  /*18360*/  UMOV UR24, UR46 ;  /* 0x0000002e00187c82 */ /* 0x000fe20008000000 */
[----:B------:R-:W-:Y:S01]  /*18370*/  HGMMA.64x16x16.F32.BF16 R160, gdesc[UR12], R160, gsb0 ;  /* 0x002000000ca079f0 */ /* 0x000fe200080018a0 */
[----:B------:R-:W-:Y:S01]  /*18380*/  R2UR UR30, R12 ;  /* 0x000000000c1e72ca */ /* 0x000fe200000e0000 */
[----:B------:R-:W-:Y:S01]  /*18390*/  UMOV UR25, UR47 ;  /* 0x0000002f00197c82 */ /* 0x000fe20008000000 */
[----:B------:R-:W-:Y:S01]  /*183a0*/  R2UR UR31, R13 ;  /* 0x000000000d1f72ca */ /* 0x000fe200000e0000 */
[----:B------:R-:W-:Y:S01]  /*183b0*/  UMOV UR20, UR46 ;  /* 0x0000002e00147c82 */ /* 0x000fe20008000000 */
[----:B------:R-:W-:Y:S01]  /*183c0*/  R2UR UR10, R6 ;  /* 0x00000000060a72ca */ /* 0x000fe200000e0000 */
[----:B------:R-:W-:Y:S01]  /*183d0*/  UMOV UR21, UR47 ;  /* 0x0000002f00157c82 */ /* 0x000fe20008000000 */
[----:B------:R-:W-:Y:S01]  /*183e0*/  UMOV UR32, UR46 ;  /* 0x0000002e00207c82 */ /* 0x000fe20008000000 */
[----:B------:R-:W-:Y:S01]  /*183f0*/  UMOV UR33, UR47 ;  /* 0x0000002f00217c82 */ /* 0x000fe20008000000 */
[----:B------:R-:W-:Y:S01]  /*18400*/  UMOV UR16, UR42 ;  /* 0x0000002a00107c82 */ /* 0x000fe20008000000 */
[----:B------:R-:W-:Y:S01]  /*18410*/  UMOV UR17, UR43 ;  /* 0x0000002b00117c82 */ /* 0x000fe20008000000 */
[----:B------:R-:W2:Y:S01]  /*18420*/  LDL.64 R10, [R1+0x30] ;  /* 0x00003000010a7983 */ /* 0x000ea20000100a00 */
[----:B------:R-:W-:-:S02]  /*18430*/  WARPGROUP.DEPBAR.LE gsb0, 0x0 ;  /* 0x00008000000079c5 */ /* 0x000fc40000010000 */
[----:B------:R-:W-:Y:S01]  /*18440*/  WARPGROUP.ARRIVE ;  /* 0x00000000000079c5 */ /* 0x000fe20000000000 */
[----:B------:R-:W-:Y:S01]  /*18450*/  R2UR UR11, R7 ;  /* 0x00000000070b72ca */ /* 0x000fe200000e0000 */
[----:B------:R-:W3:Y:S04]  /*18460*/  LDL.64 R12, [R1+0x38] ;  /* 0x00003800010c7983 */ /* 0x000ee80000100a00 */
[----:B------:R-:W-:Y:S01]  /*18470*/  HGMMA.64x16x16.F32.BF16 R152, gdesc[UR28], R152, gsb0 ;  /* 0x002000001c9879f0 */ /* 0x000fe20008001898 */
[----:B------:R-:W-:Y:S02]  /*18480*/  VIADD R6, R4, 0x84 ;  /* 0x0000008404067836 */ /* 0x000fe40000000000 */
[----:B------:R-:W-:Y:S01]  /*18490*/  IMAD.MOV.U32 R7, RZ, RZ, 0x40000040 ;  /* 0x40000040ff077424 */ /* 0x000fe200078e00ff */
[----:B------:R-:W-:-:S02]  /*184a0*/  WARPGROUP.DEPBAR.LE gsb0, 0x0 ;  /* 0x00008000000079c5 */ /* 0x000fc40000010000 */
[----:B------:R-:W-:-:S06]  /*184b0*/  WARPGROUP.ARRIVE ;  /* 0x00000000000079c5 */ /* 0x000fcc0000000000 */
[----:B------:R-:W-:Y:S01]  /*184c0*/  HGMMA.64x16x16.F32.BF16 R184, gdesc[UR8], R184, gsb0 ;  /* 0x0020000008b879f0 */ /* 0x000fe200080018b8 */
[----:B------:R-:W-:Y:S02]  /*184d0*/  R2UR UR6, R6 ;  /* 0x00000000060672ca */ /* 0x000fe400000e0000 */
[----:B------:R-:W-:Y:S01]  /*184e0*/  R2UR UR7, R7 ;  /* 0x00000000070772ca */ /* 0x000fe200000e0000 */
[----:B------:R-:W-:Y:S01]  /*184f0*/  VIADD R6, R4, 0x104 ;  /* 0x0000010404067836 */ /* 0x000fe20000000000 */
[----:B------:R-:W-:Y:S02]  /*18500*/  WARPGROUP.DEPBAR.LE gsb0, 0x0 ;  /* 0x00008000000079c5 */ /* 0x000fe40000010000 */
[----:B------:R-:W-:-:S09]  /*18510*/  WARPGROUP.ARRIVE ;  /* 0x00000000000079c5 */ /* 0x000fd20000000000 */
[----:B------:R-:W-:Y:S01]  /*18520*/  HGMMA.64x16x16.F32.BF16 R176, gdesc[UR4], R176, gsb0 ;  /* 0x0020000004b079f0 */ /* 0x000fe200080018b0 */
[----:B------:R-:W-:Y:S01]  /*18530*/  IMAD.MOV.U32 R7, RZ, RZ, 0x40000040 ;  /* 0x40000040ff077424 */ /* 0x000fe200078e00ff */
[----:B------:R-:W-:-:S04]  /*18540*/  R2UR UR26, R6 ;  /* 0x00000000061a72ca */ /* 0x000fc800000e0000 */
[----:B------:R-:W-:Y:S01]  /*18550*/  R2UR UR27, R7 ;  /* 0x00000000071b72ca */ /* 0x000fe200000e0000 */
[----:B------:R-:W-:Y:S02]  /*18560*/  WARPGROUP.DEPBAR.LE gsb0, 0x0 ;  /* 0x00008000000079c5 */ /* 0x000fe40000010000 */
[----:B------:R-:W-:-:S10]  /*18570*/  WARPGROUP.ARRIVE ;  /* 0x00000000000079c5 */ /* 0x000fd40000000000 */
[----:B------:R-:W-:Y:S01]  /*18580*/  HGMMA.64x16x16.F32.BF16 R168, gdesc[UR24], R168, gsb0 ;  /* 0x0020000018a879f0 */ /* 0x000fe200080018a8 */
[----:B------:R-:W-:Y:S02]  /*18590*/  VIADD R6, R4, 0x184 ;  /* 0x0000018404067836 */ /* 0x000fe40000000000 */
[----:B------:R-:W-:-:S03]  /*185a0*/  IMAD.MOV.U32 R7, RZ, RZ, 0x40000040 ;  /* 0x40000040ff077424 */ /* 0x000fc600078e00ff */
[----:B------:R-:W-:Y:S02]  /*185b0*/  R2UR UR22, R6 ;  /* 0x00000000061672ca */ /* 0x000fe400000e0000 */
[----:B------:R-:W-:Y:S01]  /*185c0*/  R2UR UR23, R7 ;  /* 0x00000000071772ca */ /* 0x000fe200000e0000 */
[----:B------:R-:W-:Y:S02]  /*185d0*/  WARPGROUP.DEPBAR.LE gsb0, 0x0 ;  /* 0x00008000000079c5 */ /* 0x000fe40000010000 */
[----:B------:R-:W-:-:S10]  /*185e0*/  WARPGROUP.ARRIVE ;  /* 0x00000000000079c5 */ /* 0x000fd40000000000 */
[----:B------:R-:W-:Y:S01]  /*185f0*/  HGMMA.64x16x16.F32.BF16 R160, gdesc[UR20], R160, gsb0 ;  /* 0x0020000014a079f0 */ /* 0x000fe200080018a0 */
[----:B------:R-:W-:Y:S01]  /*18600*/  VIADD R6, R4, 0x204 ;  /* 0x0000020404067836 */ /* 0x000fe20000000000 */
[----:B------:R-:W-:-:S04]  /*18610*/  MOV R7, 0x40000040 ;  /* 0x4000004000077802 */ /* 0x000fc80000000f00 */
[----:B------:R-:W-:Y:S02]  /*18620*/  R2UR UR34, R6 ;  /* 0x00000000062272ca */ /* 0x000fe400000e0000 */
        /* <DEDUP_REMOVED lines=48> */
[----:B------:R-:W-:Y:S01]  /*18930*/  IMAD.MOV.U32 R7, RZ, RZ, 0x40000040 ;  /* 0x40000040ff077424 */ /* 0x000fe200078e00ff */
[----:B---3--:R-:W-:Y:S02]  /*18940*/  R2UR UR50, R12 ;  /* 0x000000000c3272ca */ /* 0x008fe400000e0000 */
[----:B------:R-:W-:Y:S02]  /*18950*/  R2UR UR51, R13 ;  /* 0x000000000d3372ca */ /* 0x000fe400000e0000 */
[----:B------:R-:W-:Y:S01]  /*18960*/  R2UR UR26, R6 ;  /* 0x00000000061a72ca */ /* 0x000fe200000e0000 */
[----:B------:R-:W3:Y:S01]  /*18970*/  LDL.64 R12, [R1+0x28] ;  /* 0x00002800010c7983 */ /* 0x000ee20000100a00 */
[----:B------:R-:W-:-:S07]  /*18980*/  R2UR UR27, R7 ;  /* 0x00000000071b72ca */ /* 0x000fce00000e0000 */
[----:B------:R-:W-:Y:S02]  /*18990*/  UMOV UR24, UR50 ;  /* 0x0000003200187c82 */ /* 0x000fe40008000000 */
[----:B------:R-:W-:Y:S01]  /*189a0*/  UMOV UR25, UR51 ;  /* 0x0000003300197c82 */ /* 0x000fe20008000000 */
[----:B------:R-:W-:Y:S02]  /*189b0*/  WARPGROUP.DEPBAR.LE gsb0, 0x0 ;  /* 0x00008000000079c5 */ /* 0x000fe40000010000 */
[----:B------:R-:W-:-:S06]  /*189c0*/  WARPGROUP.ARRIVE ;  /* 0x00000000000079c5 */ /* 0x000fcc0000000000 */
[----:B------:R-:W-:Y:S01]  /*189d0*/  HGMMA.64x16x16.F32.BF16 R184, gdesc[UR24], R184, gsb0 ;  /* 0x0020000018b879f0 */ /* 0x000fe200080018b8 */
[----:B------:R-:W-:Y:S01]  /*189e0*/  IMAD.MOV.U32 R7, RZ, RZ, 0x40000040 ;  /* 0x40000040ff077424 */ /* 0x000fe200078e00ff */
[----:B------:R-:W-:-:S04]  /*189f0*/  IADD3 R6, R4, 0x300, RZ ;  /* 0x0000030004067810 */ /* 0x000fc80007ffe0ff */
        /* <DEDUP_REMOVED lines=36> */
[----:B--2---:R-:W-:Y:S02]  /*18c40*/  R2UR UR46, R10 ;  /* 0x000000000a2e72ca */ /* 0x004fe400000e0000 */
[----:B------:R-:W-:Y:S02]  /*18c50*/  R2UR UR47, R11 ;  /* 0x000000000b2f72ca */ /* 0x000fe400000e0000 */
[----:B------:R-:W-:Y:S01]  /*18c60*/  R2UR UR10, R6 ;  /* 0x00000000060a72ca */ /* 0x000fe200000e0000 */
[----:B------:R-:W2:Y:S01]  /*18c70*/  LDL.64 R10, [R1+0x20] ;  /* 0x00002000010a7983 */ /* 0x000ea20000100a00 */
[----:B------:R-:W-:-:S07]  /*18c80*/  R2UR UR11, R7 ;  /* 0x00000000070b72ca */ /* 0x000fce00000e0000 */
[----:B------:R-:W-:Y:S02]  /*18c90*/  UMOV UR8, UR46 ;  /* 0x0000002e00087c82 */ /* 0x000fe40008000000 */
[----:B------:R-:W-:Y:S01]  /*18ca0*/  UMOV UR9, UR47 ;  /* 0x0000002f00097c82 */ /* 0x000fe20008000000 */
[----:B------:R-:W-:Y:S02]  /*18cb0*/  WARPGROUP.DEPBAR.LE gsb0, 0x0 ;  /* 0x00008000000079c5 */ /* 0x000fe40000010000 */
[----:B------:R-:W-:-:S06]  /*18cc0*/  WARPGROUP.ARRIVE ;  /* 0x00000000000079c5 */ /* 0x000fcc0000000000 */
        /* <DEDUP_REMOVED lines=10> */
[----:B------:R-:W-:Y:S01]  /*18d70*/  VIADD R6, R4, 0x382 ;  /* 0x0000038204067836 */ /* 0x000fe20000000000 */
[----:B------:R-:W-:-:S04]  /*18d80*/  MOV R7, 0x40000040 ;  /* 0x4000004000077802 */ /* 0x000fc80000000f00 */
        /* <DEDUP_REMOVED lines=122> */
[----:B------:R-:W-:Y:S02]  /*19530*/  MOV R7, 0x40000040 ;  /* 0x4000004000077802 */ /* 0x000fe40000000f00 */
[----:B---3--:R-:W-:Y:S02]  /*19540*/  R2UR UR46, R12 ;  /* 0x000000000c2e72ca */ /* 0x008fe400000e0000 */
[----:B------:R-:W-:Y:S02]  /*19550*/  R2UR UR47, R13 ;  /* 0x000000000d2f72ca */ /* 0x000fe400000e0000 */
[----:B------:R-:W-:Y:S02]  /*19560*/  R2UR UR10, R6 ;  /* 0x00000000060a72ca */ /* 0x000fe400000e0000 */
        /* <DEDUP_REMOVED lines=490> */
.L_x_641:
[----:B------:R-:W-:Y:S01]  /*1b410*/  SHF.L.U32 R0, R14, 0x1f, RZ ;  /* 0x0000001f0e007819 */ /* 0x000fe200000006ff */
[----:B------:R-:W-:-:S04]  /*1b420*/  IMAD R6, R8, 0x8, R22 ;  /* 0x0000000808067824 */ /* 0x000fc800078e0216 */
[----:B------:R0:W1:Y:S01]  /*1b430*/  SYNCS.PHASECHK.TRANS64.TRYWAIT P1, [R6+URZ+0x38850], R0 ;  /* 0x03885000060075a7 */ /* 0x000062000802017f */
[----:B------:R-:W-:Y:S05]  /*1b440*/  @!P0 BRA `(.L_x_642) ;  /* 0x0000000000048947 */ /* 0x000fea0003800000 */
[----:B------:R-:W-:Y:S01]  /*1b450*/  BPT.TRAP 0x1 ;  /* 0x000000040000795c */ /* 0x000fe20000300000 */
.L_x_642:
[----:B------:R-:W-:Y:S04]  /*1b460*/  BSSY B1, `(.L_x_643) ;  /* 0x0000004000017945 */ /* 0x000fe80003800000 */
[----:B-1----:R-:W-:Y:S05]  /*1b470*/  @P1 BRA `(.L_x_644) ;  /* 0x0000000000081947 */ /* 0x002fea0003800000 */
[----:B------:R-:W1:Y:S02]  /*1b480*/  SYNCS.PHASECHK.TRANS64.TRYWAIT P1, [R6+URZ+0x38850], R0 ;  /* 0x03885000060075a7 */ /* 0x000e64000802017f */
[----:B-1----:R-:W-:Y:S05]  /*1b490*/  @!P1 BRA `(.L_x_645) ;  /* 0x000000dc00489947 */ /* 0x002fea0003800000 */
.L_x_644:
[----:B------:R-:W-:Y:S05]  /*1b4a0*/  BSYNC B1 ;  /* 0x0000000000017941 */ /* 0x000fea0003800000 */
.L_x_643:
[----:B01----:R-:W-:Y:S01]  /*1b4b0*/  VIADD R0, R22, 0x400 ;  /* 0x0000040016007836 */ /* 0x003fe20000000000 */
[----:B------:R-:W-:Y:S01]  /*1b4c0*/  WARPGROUP.ARRIVE ;  /* 0x00000000000079c5 */ /* 0x000fe20000000000 */
[----:B------:R-:W-:Y:S02]  /*1b4d0*/  IMAD.MOV.U32 R3, RZ, RZ, 0x40000040 ;  /* 0x40000040ff037424 */ /* 0x000fe400078e00ff */
[----:B------:R-:W-:Y:S01]  /*1b4e0*/  IMAD.MOV.U32 R5, RZ, RZ, 0x40000040 ;  /* 0x40000040ff057424 */ /* 0x000fe200078e00ff */
[----:B------:R-:W-:Y:S02]  /*1b4f0*/  SHF.R.U32.HI R0, RZ, 0x4, R0 ;  /* 0x00000004ff007819 */ /* 0x000fe40000011600 */
[----:B------:R-:W-:Y:S01]  /*1b500*/  R2UR UR7, R3 ;  /* 0x00000000030772ca */ /* 0x000fe200000e0000 */
[----:B------:R-:W-:Y:S01]  /*1b510*/  IMAD.MOV.U32 R3, RZ, RZ, 0x40000040 ;  /* 0x40000040ff037424 */ /* 0x000fe200078e00ff */
[----:B------:R-:W-:-:S04]  /*1b520*/  LOP3.LUT R0, R0, 0x3fff, RZ, 0xc0, !PT ;  /* 0x00003fff00007812 */ /* 0x000fc800078ec0ff */
[----:B------:R-:W-:-:S05]  /*1b530*/  LOP3.LUT R0, R0, 0x2800000, RZ, 0xfc, !PT ;  /* 0x0280000000007812 */ /* 0x000fca00078efcff */
[----:B------:R-:W-:-:S04]  /*1b540*/  IMAD R2, R8, 0xa00, R0 ;  /* 0x00000a0008027824 */ /* 0x000fc800078e0200 */
[C---:B------:R-:W-:Y:S01]  /*1b550*/  VIADD R4, R2.reuse, 0x80 ;  /* 0x0000008002047836 */ /* 0x040fe20000000000 */
[----:B------:R-:W-:-:S13]  /*1b560*/  R2UR UR6, R2 ;  /* 0x00000000020672ca */ /* 0x000fda00000e0000 */
[----:B------:R-:W-:Y:S01]  /*1b570*/  HGMMA.64x256x16.F32.BF16 R24, R208, gdesc[UR4].tnspB, R24, gsb0 ;  /* 0x43e00004d0187df0 */ /* 0x000fe20008001818 */
[----:B------:R-:W-:Y:S01]  /*1b580*/  R2UR UR6, R4 ;  /* 0x00000000040672ca */ /* 0x000fe200000e0000 */
[----:B------:R-:W-:Y:S01]  /*1b590*/  VIADD R4, R2, 0x100 ;  /* 0x0000010002047836 */ /* 0x000fe20000000000 */
[----:B------:R-:W-:Y:S01]  /*1b5a0*/  R2UR UR7, R5 ;  /* 0x00000000050772ca */ /* 0x000fe200000e0000 */
[----:B------:R-:W-:Y:S01]  /*1b5b0*/  IMAD.MOV.U32 R5, RZ, RZ, 0x40000040 ;  /* 0x40000040ff057424 */ /* 0x000fe200078e00ff */
[----:B------:R-:W-:Y:S02]  /*1b5c0*/  WARPGROUP.DEPBAR.LE gsb0, 0x0 ;  /* 0x00008000000079c5 */ /* 0x000fe40000010000 */
[----:B------:R-:W-:-:S15]  /*1b5d0*/  WARPGROUP.ARRIVE ;  /* 0x00000000000079c5 */ /* 0x000fde0000000000 */
[----:B------:R-:W-:-:S06]  /*1b5e0*/  NOP ;  /* 0x0000000000007918 */ /* 0x000fcc0000000000 */
[----:B------:R-:W-:Y:S01]  /*1b5f0*/  HGMMA.64x256x16.F32.BF16 R24, R204, gdesc[UR4].tnspB, R24, gsb0 ;  /* 0x43e00004cc187df0 */ /* 0x000fe20008001818 */
[----:B------:R-:W-:Y:S01]  /*1b600*/  R2UR UR6, R4 ;  /* 0x00000000040672ca */ /* 0x000fe200000e0000 */
[C---:B------:R-:W-:Y:S01]  /*1b610*/  VIADD R4, R2.reuse, 0x180 ;  /* 0x0000018002047836 */ /* 0x040fe20000000000 */
[----:B------:R-:W-:Y:S01]  /*1b620*/  R2UR UR7, R5 ;  /* 0x00000000050772ca */ /* 0x000fe200000e0000 */
[----:B------:R-:W-:Y:S01]  /*1b630*/  IMAD.MOV.U32 R5, RZ, RZ, 0x40000040 ;  /* 0x40000040ff057424 */ /* 0x000fe200078e00ff */
[----:B------:R-:W-:Y:S01]  /*1b640*/  IADD3 R2, R2, 0x200, RZ ;  /* 0x0000020002027810 */ /* 0x000fe20007ffe0ff */
[----:B------:R-:W-:Y:S02]  /*1b650*/  WARPGROUP.DEPBAR.LE gsb0, 0x0 ;  /* 0x00008000000079c5 */ /* 0x000fe40000010000 */
[----:B------:R-:W-:-:S15]  /*1b660*/  WARPGROUP.ARRIVE ;  /* 0x00000000000079c5 */ /* 0x000fde0000000000 */
[----:B------:R-:W-:-:S05]  /*1b670*/  NOP ;  /* 0x0000000000007918 */ /* 0x000fca0000000000 */
[----:B------:R-:W-:Y:S01]  /*1b680*/  HGMMA.64x256x16.F32.BF16 R24, R200, gdesc[UR4].tnspB, R24, gsb0 ;  /* 0x43e00004c8187df0 */ /* 0x000fe20008001818 */
[----:B------:R-:W-:Y:S02]  /*1b690*/  R2UR UR6, R4 ;  /* 0x00000000040672ca */ /* 0x000fe400000e0000 */
[----:B------:R-:W-:Y:S01]  /*1b6a0*/  R2UR UR7, R5 ;  /* 0x00000000050772ca */ /* 0x000fe200000e0000 */
[----:B------:R-:W-:Y:S02]  /*1b6b0*/  WARPGROUP.DEPBAR.LE gsb0, 0x0 ;  /* 0x00008000000079c5 */ /* 0x000fe40000010000 */
[----:B------:R-:W-:-:S15]  /*1b6c0*/  WARPGROUP.ARRIVE ;  /* 0x00000000000079c5 */ /* 0x000fde0000000000 */
[----:B------:R-:W-:-:S07]  /*1b6d0*/  NOP ;  /* 0x0000000000007918 */ /* 0x000fce0000000000 */
[----:B------:R-:W-:Y:S01]  /*1b6e0*/  HGMMA.64x256x16.F32.BF16 R24, R196, gdesc[UR4].tnspB, R24, gsb0 ;  /* 0x43e00004c4187df0 */ /* 0x000fe20008001818 */
[----:B------:R-:W-:Y:S02]  /*1b6f0*/  R2UR UR6, R2 ;  /* 0x00000000020672ca */ /* 0x000fe400000e0000 */
[----:B------:R-:W-:Y:S01]  /*1b700*/  R2UR UR7, R3 ;  /* 0x00000000030772ca */ /* 0x000fe200000e0000 */
[----:B------:R-:W-:Y:S02]  /*1b710*/  WARPGROUP.DEPBAR.LE gsb0, 0x0 ;  /* 0x00008000000079c5 */ /* 0x000fe40000010000 */
[----:B------:R-:W-:-:S15]  /*1b720*/  WARPGROUP.ARRIVE ;  /* 0x00000000000079c5 */ /* 0x000fde0000000000 */
[----:B------:R-:W-:-:S07]  /*1b730*/  NOP ;  /* 0x0000000000007918 */ /* 0x000fce0000000000 */
[----:B------:R-:W-:Y:S03]  /*1b740*/  HGMMA.64x256x16.F32.BF16 R24, R192, gdesc[UR4].tnspB, R24, gsb0 ;  /* 0x43e00004c0187df0 */ /* 0x000fe60008001818 */
[----:B------:R-:W-:Y:S02]  /*1b750*/  WARPGROUP.DEPBAR.LE gsb0, 0x0 ;  /* 0x00008000000079c5 */ /* 0x000fe40000010000 */
[----:B------:R-:W-:Y:S05]  /*1b760*/  @!P0 BRA `(.L_x_646) ;  /* 0x0000000000048947 */ /* 0x000fea0003800000 */
[----:B------:R-:W-:Y:S01]  /*1b770*/  BPT.TRAP 0x1 ;  /* 0x000000040000795c */ /* 0x000fe20000300000 */
.L_x_646:
[----:B------:R-:W-:Y:S01]  /*1b780*/  FMUL.FTZ R193, R186, UR39 ;  /* 0x00000027bac17c20 */ /* 0x000fe20008410000 */
[----:B------:R-:W-:Y:S01]  /*1b790*/  FMUL.FTZ R186, R187, UR39 ;  /* 0x00000027bbba7c20 */ /* 0x000fe20008410000 */
[----:B------:R-:W-:Y:S01]  /*1b7a0*/  FMUL.FTZ R7, R184, UR39 ;  /* 0x00000027b8077c20 */ /* 0x000fe20008410000 */
[----:B------:R-:W2:Y:S01]  /*1b7b0*/  LDL R187, [R1+0x58] ;  /* 0x0000580001bb7983 */ /* 0x000ea20000100800 */
[----:B------:R-:W-:Y:S02]  /*1b7c0*/  FMUL.FTZ R8, R185, UR39 ;  /* 0x00000027b9087c20 */ /* 0x000fe40008410000 */
[----:B------:R-:W0:Y:S01]  /*1b7d0*/  MUFU.TANH R193, R193 ;  /* 0x000000c100c17308 */ /* 0x000e220000002400 */
[----:B------:R-:W-:Y:S01]  /*1b7e0*/  FMUL.FTZ R185, R190, UR39 ;  /* 0x00000027beb97c20 */ /* 0x000fe20008410000 */
[----:B------:R-:W-:Y:S01]  /*1b7f0*/  FMUL.FTZ R10, R188, UR39 ;  /* 0x00000027bc0a7c20 */ /* 0x000fe20008410000 */
[----:B------:R-:W-:-:S05]  /*1b800*/  FMUL.FTZ R184, R191, UR39 ;  /* 0x00000027bfb87c20 */ /* 0x000fca0008410000 */
[----:B------:R-:W1:Y:S01]  /*1b810*/  MUFU.TANH R7, R7 ;  /* 0x0000000700077308 */ /* 0x000e620000002400 */
[----:B------:R-:W-:Y:S01]  /*1b820*/  FMUL.FTZ R11, R189, UR39 ;  /* 0x00000027bd0b7c20 */ /* 0x000fe20008410000 */
[----:B------:R-:W-:-:S06]  /*1b830*/  FMUL.FTZ R14, R178, UR39 ;  /* 0x00000027b20e7c20 */ /* 0x000fcc0008410000 */
[----:B------:R-:W3:Y:S01]  /*1b840*/  MUFU.TANH R186, R186 ;  /* 0x000000ba00ba7308 */ /* 0x000ee20000002400 */
[----:B------:R-:W-:-:S07]  /*1b850*/  FMUL.FTZ R12, R176, UR39 ;  /* 0x00000027b00c7c20 */ /* 0x000fce0008410000 */
[----:B------:R-:W4:Y:S01]  /*1b860*/  MUFU.TANH R8, R8 ;  /* 0x0000000800087308 */ /* 0x000f220000002400 */
[----:B------:R-:W-:-:S07]  /*1b870*/  FMUL.FTZ R176, R179, UR39 ;  /* 0x00000027b3b07c20 */ /* 0x000fce0008410000 */
[----:B------:R-:W5:Y:S01]  /*1b880*/  MUFU.TANH R185, R185 ;  /* 0x000000b900b97308 */ /* 0x000f620000002400 */
[----:B------:R-:W-:-:S07]  /*1b890*/  FMUL.FTZ R13, R177, UR39 ;  /* 0x00000027b10d7c20 */ /* 0x000fce0008410000 */
[----:B------:R-:W5:Y:S01]  /*1b8a0*/  MUFU.TANH R10, R10 ;  /* 0x0000000a000a7308 */ /* 0x000f620000002400 */
[----:B0-----:R-:W-:Y:S01]  /*1b8b0*/  FMNMX.FTZ R0, R193, R20, !PT ;  /* 0x00000014c1007209 */ /* 0x001fe20007810000 */
[----:B------:R-:W-:-:S06]  /*1b8c0*/  FMUL.FTZ R179, R182, UR39 ;  /* 0x00000027b6b37c20 */ /* 0x000fcc0008410000 */
[----:B------:R-:W0:Y:S01]  /*1b8d0*/  MUFU.TANH R184, R184 ;  /* 0x000000b800b87308 */ /* 0x000e220000002400 */
[----:B-1----:R-:W-:Y:S01]  /*1b8e0*/  FMNMX.FTZ R2, R7, R15, !PT ;  /* 0x0000000f07027209 */ /* 0x002fe20007810000 */
[----:B------:R-:W-:-:S06]  /*1b8f0*/  FMUL.FTZ R177, R180, UR39 ;  /* 0x00000027b4b17c20 */ /* 0x000fcc0008410000 */
[----:B------:R-:W1:Y:S01]  /*1b900*/  MUFU.TANH R11, R11 ;  /* 0x0000000b000b7308 */ /* 0x000e620000002400 */
[----:B---3--:R-:W-:Y:S01]  /*1b910*/  FMNMX.FTZ R0, R186, R0, !PT ;  /* 0x00000000ba007209 */ /* 0x008fe20007810000 */
[----:B------:R-:W-:-:S06]  /*1b920*/  FMUL.FTZ R180, R183, UR39 ;  /* 0x00000027b7b47c20 */ /* 0x000fcc0008410000 */
[----:B------:R-:W3:Y:S01]  /*1b930*/  MUFU.TANH R14, R14 ;  /* 0x0000000e000e7308 */ /* 0x000ee20000002400 */
[----:B----4-:R-:W-:Y:S01]  /*1b940*/  FMNMX.FTZ R2, R8, R2, !PT ;  /* 0x0000000208027209 */ /* 0x010fe20007810000 */
[----:B------:R-:W-:-:S06]  /*1b950*/  FMUL.FTZ R178, R181, UR39 ;  /* 0x00000027b5b27c20 */ /* 0x000fcc0008410000 */
[----:B------:R-:W4:Y:S01]  /*1b960*/  MUFU.TANH R12, R12 ;  /* 0x0000000c000c7308 */ /* 0x000f220000002400 */
[----:B-----5:R-:W-:Y:S01]  /*1b970*/  FMNMX.FTZ R0, R185, R0, !PT ;  /* 0x00000000b9007209 */ /* 0x020fe20007810000 */
[----:B------:R-:W-:-:S06]  /*1b980*/  FMUL.FTZ R170, R170, UR39 ;  /* 0x00000027aaaa7c20 */ /* 0x000fcc0008410000 */
[----:B------:R-:W5:Y:S01]  /*1b990*/  MUFU.TANH R176, R176 ;  /* 0x000000b000b07308 */ /* 0x000f620000002400 */
[----:B------:R-:W-:Y:S01]  /*1b9a0*/  FMNMX.FTZ R2, R10, R2, !PT ;  /* 0x000000020a027209 */ /* 0x000fe20007810000 */
[----:B------:R-:W-:-:S06]  /*1b9b0*/  FMUL.FTZ R168, R168, UR39 ;  /* 0x00000027a8a87c20 */ /* 0x000fcc0008410000 */
        /* <DEDUP_REMOVED lines=67> */
[----:B-----5:R-:W-:-:S07]  /*1bdf0*/  FMNMX.FTZ R0, R166, R0, !PT ;  /* 0x00000000a6007209 */ /* 0x020fce0007810000 */
[----:B------:R-:W5:Y:S01]  /*1be00*/  MUFU.TANH R155, R155 ;  /* 0x0000009b009b7308 */ /* 0x000f620000002400 */
[----:B------:R-:W-:-:S07]  /*1be10*/  FMNMX.FTZ R2, R164, R2, !PT ;  /* 0x00000002a4027209 */ /* 0x000fce0007810000 */
[----:B------:R-:W2:Y:S01]  /*1be20*/  MUFU.TANH R153, R153 ;  /* 0x0000009900997308 */ /* 0x000ea20000002400 */
[----:B0-----:R-:W-:-:S07]  /*1be30*/  FMNMX.FTZ R0, R167, R0, !PT ;  /* 0x00000000a7007209 */ /* 0x001fce0007810000 */
[----:B------:R-:W0:Y:S01]  /*1be40*/  MUFU.TANH R158, R158 ;  /* 0x0000009e009e7308 */ /* 0x000e220000002400 */
[----:B-1----:R-:W-:-:S07]  /*1be50*/  FMNMX.FTZ R2, R165, R2, !PT ;  /* 0x00000002a5027209 */ /* 0x002fce0007810000 */
[----:B------:R-:W1:Y:S01]  /*1be60*/  MUFU.TANH R156, R156 ;  /* 0x0000009c009c7308 */ /* 0x000e620000002400 */
[----:B---3--:R-:W-:-:S07]  /*1be70*/  FMNMX.FTZ R0, R154, R0, !PT ;  /* 0x000000009a007209 */ /* 0x008fce0007810000 */
[----:B------:R-:W3:Y:S01]  /*1be80*/  MUFU.TANH R159, R159 ;  /* 0x0000009f009f7308 */ /* 0x000ee20000002400 */
[----:B----4-:R-:W-:-:S07]  /*1be90*/  FMNMX.FTZ R2, R152, R2, !PT ;  /* 0x0000000298027209 */ /* 0x010fce0007810000 */
[----:B------:R-:W4:Y:S01]  /*1bea0*/  MUFU.TANH R157, R157 ;  /* 0x0000009d009d7308 */ /* 0x000f220000002400 */
[----:B-----5:R-:W-:Y:S02]  /*1beb0*/  FMNMX.FTZ R0, R155, R0, !PT ;  /* 0x000000009b007209 */ /* 0x020fe40007810000 */
[----:B--2---:R-:W-:Y:S02]  /*1bec0*/  FMNMX.FTZ R2, R153, R2, !PT ;  /* 0x0000000299027209 */ /* 0x004fe40007810000 */
[----:B0-----:R-:W-:Y:S02]  /*1bed0*/  FMNMX.FTZ R0, R158, R0, !PT ;  /* 0x000000009e007209 */ /* 0x001fe40007810000 */
[----:B-1----:R-:W-:Y:S02]  /*1bee0*/  FMNMX.FTZ R2, R156, R2, !PT ;  /* 0x000000029c027209 */ /* 0x002fe40007810000 */
[----:B---3--:R-:W-:Y:S02]  /*1bef0*/  FMNMX.FTZ R4, R159, R0, !PT ;  /* 0x000000009f047209 */ /* 0x008fe40007810000 */
[----:B----4-:R-:W-:-:S03]  /*1bf00*/  FMNMX.FTZ R5, R157, R2, !PT ;  /* 0x000000029d057209 */ /* 0x010fc60007810000 */
[----:B------:R-:W0:Y:S04]  /*1bf10*/  SHFL.BFLY PT, R0, R4, 0x2, 0x1f ;  /* 0x0c401f0004007f89 */ /* 0x000e2800000e0000 */
[----:B------:R-:W1:Y:S01]  /*1bf20*/  SHFL.BFLY PT, R2, R5, 0x2, 0x1f ;  /* 0x0c401f0005027f89 */ /* 0x000e6200000e0000 */
[----:B0-----:R-:W-:Y:S02]  /*1bf30*/  FMNMX.FTZ R4, R4, R0, !PT ;  /* 0x0000000004047209 */ /* 0x001fe40007810000 */
[----:B-1----:R-:W-:-:S03]  /*1bf40*/  FMNMX.FTZ R5, R5, R2, !PT ;  /* 0x0000000205057209 */ /* 0x002fc60007810000 */
[----:B------:R-:W0:Y:S04]  /*1bf50*/  SHFL.BFLY PT, R0, R4, 0x1, 0x1f ;  /* 0x0c201f0004007f89 */ /* 0x000e2800000e0000 */
[----:B------:R-:W1:Y:S01]  /*1bf60*/  SHFL.BFLY PT, R2, R5, 0x1, 0x1f ;  /* 0x0c201f0005027f89 */ /* 0x000e6200000e0000 */
[----:B------:R-:W-:Y:S01]  /*1bf70*/  IMAD.U32 R3, RZ, RZ, UR38 ;  /* 0x00000026ff037e24 */ /* 0x000fe2000f8e00ff */
[----:B0-----:R-:W-:Y:S02]  /*1bf80*/  FMNMX.FTZ R4, R4, R0, !PT ;  /* 0x0000000004047209 */ /* 0x001fe40007810000 */
[----:B-1----:R-:W-:-:S03]  /*1bf90*/  FMNMX.FTZ R5, R5, R2, !PT ;  /* 0x0000000205057209 */ /* 0x002fc60007810000 */
[----:B------:R-:W-:Y:S02]  /*1bfa0*/  FADD.FTZ R2, -R4, R20 ;  /* 0x0000001404027221 */ /* 0x000fe40000010100 */
[C---:B------:R-:W-:Y:S01]  /*1bfb0*/  FMUL.FTZ R20, R5.reuse, R3 ;  /* 0x0000000305147220 */ /* 0x040fe20000410000 */
[----:B------:R-:W-:-:S03]  /*1bfc0*/  FADD.FTZ R0, -R5, R15 ;  /* 0x0000000f05007221 */ /* 0x000fc60000010100 */
[-CC-:B------:R-:W-:Y:S01]  /*1bfd0*/  FFMA.FTZ R192, R152, R3.reuse, -R20.reuse ;  /* 0x0000000398c07223 */ /* 0x180fe20000010814 */
[-C--:B------:R-:W-:Y:S01]  /*1bfe0*/  FMUL.FTZ R152, R4, R3.reuse ;  /* 0x0000000304987220 */ /* 0x080fe20000410000 */
[-C--:B------:R-:W-:Y:S01]  /*1bff0*/  FMUL.FTZ R0, R0, R3.reuse ;  /* 0x0000000300007220 */ /* 0x080fe20000410000 */
[-C--:B------:R-:W-:Y:S01]  /*1c000*/  FMUL.FTZ R2, R2, R3.reuse ;  /* 0x0000000302027220 */ /* 0x080fe20000410000 */
[-C--:B------:R-:W-:Y:S01]  /*1c010*/  FFMA.FTZ R208, R7, R3.reuse, -R20 ;  /* 0x0000000307d07223 */ /* 0x080fe20000010814 */
[-C--:B------:R-:W-:Y:S01]  /*1c020*/  FFMA.FTZ R209, R193, R3.reuse, -R152 ;  /* 0x00000003c1d17223 */ /* 0x080fe20000010898 */
[-CC-:B------:R-:W-:Y:S01]  /*1c030*/  FFMA.FTZ R182, R8, R3.reuse, -R20.reuse ;  /* 0x0000000308b67223 */ /* 0x180fe20000010814 */
        /* <DEDUP_REMOVED lines=16> */
[-C--:B------:R-:W-:Y:S01]  /*1c140*/  FFMA.FTZ R20, R157, R3.reuse, -R20 ;  /* 0x000000039d147223 */ /* 0x080fe20000010814 */
[-CC-:B------:R-:W-:Y:S01]  /*1c150*/  FFMA.FTZ R157, R186, R3.reuse, -R152.reuse ;  /* 0x00000003ba9d7223 */ /* 0x180fe20000010898 */
[----:B------:R-:W-:Y:S01]  /*1c160*/  MUFU.EX2 R0, R0 ;  /* 0x0000000000007308 */ /* 0x000fe20000000800 */
[-CC-:B------:R-:W-:Y:S01]  /*1c170*/  FFMA.FTZ R211, R185, R3.reuse, -R152.reuse ;  /* 0x00000003b9d37223 */ /* 0x180fe20000010898 */
[----:B------:R-:W-:-:S06]  /*1c180*/  FFMA.FTZ R156, R184, R3, -R152 ;  /* 0x00000003b89c7223 */ /* 0x000fcc0000010898 */
[----:B------:R-:W-:Y:S08]  /*1c190*/  MUFU.EX2 R2, R2 ;  /* 0x0000000200027308 */ /* 0x000ff00000000800 */
[----:B------:R-:W0:Y:S08]  /*1c1a0*/  MUFU.EX2 R208, R208 ;  /* 0x000000d000d07308 */ /* 0x000e300000000800 */
[----:B------:R-:W1:Y:S01]  /*1c1b0*/  MUFU.EX2 R209, R209 ;  /* 0x000000d100d17308 */ /* 0x000e620000000800 */
[----:B------:R-:W-:-:S02]  /*1c1c0*/  VIADD R160, R9, 0x38840 ;  /* 0x0003884009a07836 */ /* 0x000fc40000000000 */
[----:B------:R-:W-:-:S05]  /*1c1d0*/  FFMA.FTZ R205, R14, R3, -R152 ;  /* 0x000000030ecd7223 */ /* 0x000fca0000010898 */
[----:B------:R-:W2:Y:S08]  /*1c1e0*/  MUFU.EX2 R182, R182 ;  /* 0x000000b600b67308 */ /* 0x000eb00000000800 */
[----:B------:R-:W3:Y:S01]  /*1c1f0*/  MUFU.EX2 R157, R157 ;  /* 0x0000009d009d7308 */ /* 0x000ee20000000800 */
[----:B------:R-:W-:Y:S01]  /*1c200*/  FFMA.FTZ R153, R176, R3, -R152 ;  /* 0x00000003b0997223 */ /* 0x000fe20000010898 */
[----:B------:R-:W-:-:S06]  /*1c210*/  PRMT R160, R187, 0x654, R160 ;  /* 0x00000654bba07816 */ /* 0x000fcc00000000a0 */
[----:B------:R-:W4:Y:S08]  /*1c220*/  MUFU.EX2 R210, R210 ;  /* 0x000000d200d27308 */ /* 0x000f300000000800 */
[----:B------:R-:W5:Y:S01]  /*1c230*/  MUFU.EX2 R211, R211 ;  /* 0x000000d300d37308 */ /* 0x000f620000000800 */
[----:B0-----:R-:W-:Y:S01]  /*1c240*/  FFMA.FTZ R227, R0, R227, R208 ;  /* 0x000000e300e37223 */ /* 0x001fe200000100d0 */
[----:B-1----:R-:W-:Y:S01]  /*1c250*/  FFMA.FTZ R226, R2, R226, R209 ;  /* 0x000000e202e27223 */ /* 0x002fe200000100d1 */
[-CC-:B------:R-:W-:Y:S01]  /*1c260*/  FFMA.FTZ R207, R179, R3.reuse, -R152.reuse ;  /* 0x00000003b3cf7223 */ /* 0x180fe20000010898 */
[----:B------:R0:W-:Y:S04]  /*1c270*/  SYNCS.ARRIVE.TRANS64.RED.A1T0 RZ, [R160+URZ], RZ ;  /* 0x000000ffa0ff79a7 */ /* 0x0001e8000810043f */
[----:B------:R-:W1:Y:S01]  /*1c280*/  MUFU.EX2 R181, R181 ;  /* 0x000000b500b57308 */ /* 0x000e620000000800 */
[----:B------:R-:W-:-:S07]  /*1c290*/  FFMA.FTZ R193, R154, R3, -R152 ;  /* 0x000000039ac17223 */ /* 0x000fce0000010898 */
[----:B------:R-:W1:Y:S01]  /*1c2a0*/  MUFU.EX2 R156, R156 ;  /* 0x0000009c009c7308 */ /* 0x000e620000000800 */
[-CC-:B------:R-:W-:Y:S01]  /*1c2b0*/  FFMA.FTZ R14, R180, R3.reuse, -R152.reuse ;  /* 0x00000003b40e7223 */ /* 0x180fe20000010898 */
[-CC-:B------:R-:W-:Y:S01]  /*1c2c0*/  FFMA.FTZ R201, R170, R3.reuse, -R152.reuse ;  /* 0x00000003aac97223 */ /* 0x180fe20000010898 */
[-CC-:B------:R-:W-:Y:S01]  /*1c2d0*/  FFMA.FTZ R171, R171, R3.reuse, -R152.reuse ;  /* 0x00000003abab7223 */ /* 0x180fe20000010898 */
[-CC-:B------:R-:W-:Y:S01]  /*1c2e0*/  FFMA.FTZ R203, R174, R3.reuse, -R152.reuse ;  /* 0x00000003aecb7223 */ /* 0x180fe20000010898 */
[----:B0-----:R-:W-:-:S03]  /*1c2f0*/  FFMA.FTZ R160, R175, R3, -R152 ;  /* 0x00000003afa07223 */ /* 0x001fc60000010898 */
[----:B------:R-:W0:Y:S01]  /*1c300*/  MUFU.EX2 R204, R204 ;  /* 0x000000cc00cc7308 */ /* 0x000e220000000800 */
[-CC-:B------:R-:W-:Y:S01]  /*1c310*/  FFMA.FTZ R197, R162, R3.reuse, -R152.reuse ;  /* 0x00000003a2c57223 */ /* 0x180fe20000010898 */
[-CC-:B------:R-:W-:Y:S01]  /*1c320*/  FFMA.FTZ R163, R163, R3.reuse, -R152.reuse ;  /* 0x00000003a3a37223 */ /* 0x180fe20000010898 */
[-CC-:B------:R-:W-:Y:S01]  /*1c330*/  FFMA.FTZ R199, R166, R3.reuse, -R152.reuse ;  /* 0x00000003a6c77223 */ /* 0x180fe20000010898 */
[-CC-:B------:R-:W-:Y:S01]  /*1c340*/  FFMA.FTZ R167, R167, R3.reuse, -R152.reuse ;  /* 0x00000003a7a77223 */ /* 0x180fe20000010898 */
[----:B------:R-:W-:-:S03]  /*1c350*/  FFMA.FTZ R154, R155, R3, -R152 ;  /* 0x000000039b9a7223 */ /* 0x000fc60000010898 */
[----:B------:R-:W0:Y:S01]  /*1c360*/  MUFU.EX2 R205, R205 ;  /* 0x000000cd00cd7308 */ /* 0x000e220000000800 */
[-CC-:B------:R-:W-:Y:S01]  /*1c370*/  FFMA.FTZ R195, R158, R3.reuse, -R152.reuse ;  /* 0x000000039ec37223 */ /* 0x180fe20000010898 */
[----:B------:R-:W-:Y:S01]  /*1c380*/  FFMA.FTZ R152, R159, R3, -R152 ;  /* 0x000000039f987223 */ /* 0x000fe20000010898 */
[----:B--2---:R-:W-:Y:S01]  /*1c390*/  FADD.FTZ R155, R182, R227 ;  /* 0x000000e3b69b7221 */ /* 0x004fe20000010000 */
[----:B---3--:R-:W-:-:S04]  /*1c3a0*/  FADD.FTZ R159, R157, R226 ;  /* 0x000000e29d9f7221 */ /* 0x008fc80000010000 */
[----:B------:R-:W2:Y:S01]  /*1c3b0*/  MUFU.EX2 R15, R15 ;  /* 0x0000000f000f7308 */ /* 0x000ea20000000800 */
[----:B----4-:R-:W-:Y:S01]  /*1c3c0*/  FADD.FTZ R155, R210, R155 ;  /* 0x0000009bd29b7221 */ /* 0x010fe20000010000 */
[----:B-----5:R-:W-:-:S06]  /*1c3d0*/  FADD.FTZ R159, R211, R159 ;  /* 0x0000009fd39f7221 */ /* 0x020fcc0000010000 */
[----:B------:R-:W3:Y:S01]  /*1c3e0*/  MUFU.EX2 R153, R153 ;  /* 0x0000009900997308 */ /* 0x000ee20000000800 */
[----:B-1----:R-:W-:Y:S01]  /*1c3f0*/  FADD.FTZ R155, R181, R155 ;  /* 0x0000009bb59b7221 */ /* 0x002fe20000010000 */
[----:B------:R-:W-:-:S06]  /*1c400*/  FADD.FTZ R159, R156, R159 ;  /* 0x0000009f9c9f7221 */ /* 0x000fcc0000010000 */
[----:B------:R-:W1:Y:S08]  /*1c410*/  MUFU.EX2 R206, R206 ;  /* 0x000000ce00ce7308 */ /* 0x000e700000000800 */
[----:B------:R-:W4:Y:S01]  /*1c420*/  MUFU.EX2 R207, R207 ;  /* 0x000000cf00cf7308 */ /* 0x000f220000000800 */
[----:B0-----:R-:W-:Y:S01]  /*1c430*/  FADD.FTZ R155, R204, R155 ;  /* 0x0000009bcc9b7221 */ /* 0x001fe20000010000 */
[----:B------:R-:W-:-:S06]  /*1c440*/  FADD.FTZ R159, R205, R159 ;  /* 0x0000009fcd9f7221 */ /* 0x000fcc0000010000 */
[----:B------:R-:W0:Y:S08]  /*1c450*/  MUFU.EX2 R13, R13 ;  /* 0x0000000d000d7308 */ /* 0x000e300000000800 */
[----:B------:R-:W5:Y:S01]  /*1c460*/  MUFU.EX2 R14, R14 ;  /* 0x0000000e000e7308 */ /* 0x000f620000000800 */
[----:B--2---:R-:W-:Y:S01]  /*1c470*/  FADD.FTZ R155, R15, R155 ;  /* 0x0000009b0f9b7221 */ /* 0x004fe20000010000 */
[----:B---3--:R-:W-:-:S06]  /*1c480*/  FADD.FTZ R161, R153, R159 ;  /* 0x0000009f99a17221 */ /* 0x008fcc0000010000 */
[----:B------:R-:W2:Y:S08]  /*1c490*/  MUFU.EX2 R200, R200 ;  /* 0x000000c800c87308 */ /* 0x000eb00000000800 */
[----:B------:R-:W3:Y:S01]  /*1c4a0*/  MUFU.EX2 R201, R201 ;  /* 0x000000c900c97308 */ /* 0x000ee20000000800 */
[----:B-1----:R-:W-:Y:S01]  /*1c4b0*/  FADD.FTZ R159, R206, R155 ;  /* 0x0000009bce9f7221 */ /* 0x002fe20000010000 */
[----:B----4-:R-:W-:-:S06]  /*1c4c0*/  FADD.FTZ R161, R207, R161 ;  /* 0x000000a1cfa17221 */ /* 0x010fcc0000010000 */
[----:B------:R-:W1:Y:S08]  /*1c4d0*/  MUFU.EX2 R12, R12 ;  /* 0x0000000c000c7308 */ /* 0x000e700000000800 */
[----:B------:R-:W4:Y:S01]  /*1c4e0*/  MUFU.EX2 R9, R171 ;  /* 0x000000ab00097308 */ /* 0x000f220000000800 */
[----:B0-----:R-:W-:Y:S01]  /*1c4f0*/  FADD.FTZ R159, R13, R159 ;  /* 0x0000009f0d9f7221 */ /* 0x001fe20000010000 */
[----:B-----5:R-:W-:-:S06]  /*1c500*/  FADD.FTZ R161, R14, R161 ;  /* 0x000000a10ea17221 */ /* 0x020fcc0000010000 */
        /* <DEDUP_REMOVED lines=39> */
[----:B---3--:R-:W-:-:S03]  /*1c780*/  FADD.FTZ R161, R154, R161 ;  /* 0x000000a19aa17221 */ /* 0x008fc60000010000 */
[----:B-1----:R-:W-:Y:S01]  /*1c790*/  FADD.FTZ R159, R194, R159 ;  /* 0x0000009fc29f7221 */ /* 0x002fe20000010000 */
[----:B----4-:R-:W-:-:S03]  /*1c7a0*/  FADD.FTZ R161, R195, R161 ;  /* 0x000000a1c3a17221 */ /* 0x010fc60000010000 */
[----:B0-----:R-:W-:Y:S01]  /*1c7b0*/  FADD.FTZ R227, R20, R159 ;  /* 0x0000009f14e37221 */ /* 0x001fe20000010000 */
[----:B-----5:R-:W-:Y:S01]  /*1c7c0*/  FADD.FTZ R226, R152, R161 ;  /* 0x000000a198e27221 */ /* 0x020fe20000010000 */
[----:B------:R-:W-:Y:S06]  /*1c7d0*/  @!P0 BRA `(.L_x_647) ;  /* 0x0000000000048947 */ /* 0x000fec0003800000 */
[----:B------:R-:W-:Y:S01]  /*1c7e0*/  BPT.TRAP 0x1 ;  /* 0x000000040000795c */ /* 0x000fe20000300000 */
.L_x_647:
[----:B------:R-:W-:Y:S01]  /*1c7f0*/  ISETP.GT.AND P1, PT, R21, RZ, PT ;  /* 0x000000ff1500720c */ /* 0x000fe20003f24270 */
[----:B------:R-:W-:Y:S01]  /*1c800*/  VIADD R6, R6, 0x38860 ;  /* 0x0003886006067836 */ /* 0x000fe20000000000 */
[----:B------:R-:W-:Y:S01]  /*1c810*/  F2FP.BF16.F32.PACK_AB R204, R15, R204 ;  /* 0x000000cc0fcc723e */ /* 0x000fe200000010ff */
[----:B------:R-:W-:Y:S01]  /*1c820*/  VIADD R21, R21, 0xffffffff ;  /* 0xffffffff15157836 */ /* 0x000fe20000000000 */
[----:B------:R-:W-:Y:S01]  /*1c830*/  F2FP.BF16.F32.PACK_AB R207, R14, R207 ;  /* 0x000000cf0ecf723e */ /* 0x000fe200000010ff */
[----:B------:R-:W-:Y:S01]  /*1c840*/  IMAD.MOV.U32 R15, RZ, RZ, R5 ;  /* 0x000000ffff0f7224 */ /* 0x000fe200078e0005 */
[----:B------:R-:W-:Y:S01]  /*1c850*/  PRMT R6, R187, 0x654, R6 ;  /* 0x00000654bb067816 */ /* 0x000fe20000000006 */
[----:B------:R-:W-:Y:S01]  /*1c860*/  IMAD.MOV.U32 R14, RZ, RZ, R229 ;  /* 0x000000ffff0e7224 */ /* 0x000fe200078e00e5 */
[----:B------:R-:W-:Y:S01]  /*1c870*/  F2FP.BF16.F32.PACK_AB R198, R8, R198 ;  /* 0x000000c608c6723e */ /* 0x000fe200000010ff */
[----:B------:R-:W-:Y:S01]  /*1c880*/  IMAD.MOV.U32 R8, RZ, RZ, R225 ;  /* 0x000000ffff087224 */ /* 0x000fe200078e00e1 */
[----:B------:R0:W-:Y:S01]  /*1c890*/  SYNCS.ARRIVE.TRANS64.RED.A1T0 RZ, [R6+URZ], RZ ;  /* 0x000000ff06ff79a7 */ /* 0x0001e2000810043f */
[----:B------:R-:W-:Y:S01]  /*1c8a0*/  F2FP.BF16.F32.PACK_AB R194, R20, R194 ;  /* 0x000000c214c2723e */ /* 0x000fe200000010ff */
[----:B------:R-:W-:Y:S01]  /*1c8b0*/  IMAD.MOV.U32 R20, RZ, RZ, R4 ;  /* 0x000000ffff147224 */ /* 0x000fe200078e0004 */
        /* <DEDUP_REMOVED lines=15> */
[----:B------:R-:W-:Y:S01]  /*1c9b0*/  F2FP.BF16.F32.PACK_AB R195, R152, R195 ;  /* 0x000000c398c3723e */ /* 0x000fe200000010ff */
[----:B0-----:R-:W-:Y:S06]  /*1c9c0*/  @P1 BRA `(.L_x_648) ;  /* 0xffffffb000881947 */ /* 0x001fec000383ffff */
.L_x_635:
[----:B------:R-:W-:Y:S05]  /*1c9d0*/  BSYNC B0 ;  /* 0x0000000000007941 */ /* 0x000fea0003800000 */
.L_x_634:
        /* <DEDUP_REMOVED lines=131> */
.L_x_649:
[----:B------:R-:W-:Y:S01]  /*1d210*/  IMAD R8, R225, 0x8, R22 ;  /* 0x00000008e1087824 */ /* 0x000fe200078e0216 */
[----:B------:R-:W-:-:S04]  /*1d220*/  SHF.L.U32 R7, R229, 0x1f, RZ ;  /* 0x0000001fe5077819 */ /* 0x000fc800000006ff */
[----:B------:R0:W1:Y:S01]  /*1d230*/  SYNCS.PHASECHK.TRANS64.TRYWAIT P1, [R8+URZ+0x38850], R7 ;  /* 0x03885007080075a7 */ /* 0x000062000802017f */
[----:B------:R-:W-:Y:S05]  /*1d240*/  @!P0 BRA `(.L_x_650) ;  /* 0x0000000000048947 */ /* 0x000fea0003800000 */
[----:B------:R-:W-:Y:S01]  /*1d250*/  BPT.TRAP 0x1 ;  /* 0x000000040000795c */ /* 0x000fe20000300000 */
.L_x_650:
[----:B------:R-:W-:Y:S01]  /*1d260*/  VIADD R22, R22, 0x400 ;  /* 0x0000040016167836 */ /* 0x000fe20000000000 */
[----:B------:R-:W-:Y:S04]  /*1d270*/  BSSY B0, `(.L_x_651) ;  /* 0x0000008000007945 */ /* 0x000fe80003800000 */
[----:B------:R-:W-:-:S04]  /*1d280*/  SHF.R.U32.HI R22, RZ, 0x4, R22 ;  /* 0x00000004ff167819 */ /* 0x000fc80000011616 */
[----:B------:R-:W-:-:S04]  /*1d290*/  LOP3.LUT R22, R22, 0x3fff, RZ, 0xc0, !PT ;  /* 0x00003fff16167812 */ /* 0x000fc800078ec0ff */
[----:B------:R-:W-:-:S05]  /*1d2a0*/  LOP3.LUT R0, R22, 0x2800000, RZ, 0xfc, !PT ;  /* 0x0280000016007812 */ /* 0x000fca00078efcff */
[----:B------:R-:W-:Y:S01]  /*1d2b0*/  IMAD R0, R225, 0xa00, R0 ;  /* 0x00000a00e1007824 */ /* 0x000fe200078e0200 */
[----:B-1----:R-:W-:Y:S06]  /*1d2c0*/  @P1 BRA `(.L_x_652) ;  /* 0x0000000000081947 */ /* 0x002fec0003800000 */
[----:B------:R-:W1:Y:S02]  /*1d2d0*/  SYNCS.PHASECHK.TRANS64.TRYWAIT P1, [R8+URZ+0x38850], R7 ;  /* 0x03885007080075a7 */ /* 0x000e64000802017f */
[----:B-1----:R-:W-:Y:S05]  /*1d2e0*/  @!P1 BRA `(.L_x_653) ;  /* 0x000000bc00c89947 */ /* 0x002fea0003800000 */
.L_x_652:
[----:B------:R-:W-:Y:S05]  /*1d2f0*/  BSYNC B0 ;  /* 0x0000000000007941 */ /* 0x000fea0003800000 */
.L_x_651:
[----:B01----:R-:W-:Y:S01]  /*1d300*/  IMAD.MOV.U32 R7, RZ, RZ, 0x40000040 ;  /* 0x40000040ff077424 */ /* 0x003fe200078e00ff */
[----:B------:R-:W-:Y:S01]  /*1d310*/  MOV R6, R0 ;  /* 0x0000000000067202 */ /* 0x000fe20000000f00 */
[----:B------:R-:W-:-:S03]  /*1d320*/  WARPGROUP.ARRIVE ;  /* 0x00000000000079c5 */ /* 0x000fc60000000000 */
[----:B------:R-:W-:Y:S01]  /*1d330*/  R2UR UR6, R6 ;  /* 0x00000000060672ca */ /* 0x000fe200000e0000 */
[----:B------:R-:W-:Y:S01]  /*1d340*/  VIADD R6, R0, 0x80 ;  /* 0x0000008000067836 */ /* 0x000fe20000000000 */
[----:B------:R-:W-:Y:S01]  /*1d350*/  R2UR UR7, R7 ;  /* 0x00000000070772ca */ /* 0x000fe200000e0000 */
[----:B------:R-:W-:-:S12]  /*1d360*/  IMAD.MOV.U32 R7, RZ, RZ, 0x40000040 ;  /* 0x40000040ff077424 */ /* 0x000fd800078e00ff */
        /* <DEDUP_REMOVED lines=21> */
[----:B------:R-:W0:Y:S02]  /*1d4c0*/  SHFL.BFLY PT, R0, R227, 0x2, 0x1f ;  /* 0x0c401f00e3007f89 */ /* 0x000e2400000e0000 */
[----:B0-----:R-:W-:Y:S01]  /*1d4d0*/  FADD.FTZ R0, R0, R227 ;  /* 0x000000e300007221 */ /* 0x001fe20000010000 */
[----:B------:R-:W-:Y:S02]  /*1d4e0*/  WARPGROUP.DEPBAR.LE gsb0, 0x0 ;  /* 0x00008000000079c5 */ /* 0x000fe40000010000 */
[----:B------:R-:W-:-:S15]  /*1d4f0*/  WARPGROUP.ARRIVE ;  /* 0x00000000000079c5 */ /* 0x000fde0000000000 */
[----:B------:R-:W-:-:S03]  /*1d500*/  NOP ;  /* 0x0000000000007918 */ /* 0x000fc60000000000 */
[----:B------:R-:W-:Y:S01]  /*1d510*/  HGMMA.64x256x16.F32.BF16 R24, R196, gdesc[UR4].tnspB, R24, gsb0 ;  /* 0x43e00004c4187df0 */ /* 0x000fe20008001818 */
[----:B------:R-:W-:Y:S02]  /*1d520*/  R2UR UR6, R6 ;  /* 0x00000000060672ca */ /* 0x000fe400000e0000 */
[----:B------:R-:W-:Y:S02]  /*1d530*/  R2UR UR7, R7 ;  /* 0x00000000070772ca */ /* 0x000fe400000e0000 */
[----:B------:R-:W0:Y:S02]  /*1d540*/  SHFL.BFLY PT, R7, R226, 0x2, 0x1f ;  /* 0x0c401f00e2077f89 */ /* 0x000e2400000e0000 */
[----:B0-----:R-:W-:Y:S02]  /*1d550*/  FADD.FTZ R2, R7, R226 ;  /* 0x000000e207027221 */ /* 0x001fe40000010000 */
[----:B------:R-:W0:Y:S04]  /*1d560*/  SHFL.BFLY PT, R7, R0, 0x1, 0x1f ;  /* 0x0c201f0000077f89 */ /* 0x000e2800000e0000 */
[----:B------:R-:W1:Y:S01]  /*1d570*/  SHFL.BFLY PT, R9, R2, 0x1, 0x1f ;  /* 0x0c201f0002097f89 */ /* 0x000e6200000e0000 */
[----:B0-----:R-:W-:Y:S01]  /*1d580*/  FADD.FTZ R12, R0, R7 ;  /* 0x00000007000c7221 */ /* 0x001fe20000010000 */
[----:B------:R-:W-:Y:S01]  /*1d590*/  CS2R R6, SRZ ;  /* 0x0000000000067805 */ /* 0x000fe2000001ff00 */
[----:B------:R-:W-:-:S02]  /*1d5a0*/  IMAD.MOV.U32 R0, RZ, RZ, -0x800000 ;  /* 0xff800000ff007424 */ /* 0x000fc400078e00ff */
        /* <DEDUP_REMOVED lines=16> */
[----:B------:R-:W-:Y:S03]  /*1d6b0*/  HGMMA.64x256x16.F32.BF16 R24, R192, gdesc[UR4].tnspB, R24, gsb0 ;  /* 0x43e00004c0187df0 */ /* 0x000fe60008001818 */
[----:B------:R-:W-:Y:S02]  /*1d6c0*/  WARPGROUP.DEPBAR.LE gsb0, 0x0 ;  /* 0x00008000000079c5 */ /* 0x000fe40000010000 */
[----:B--23--:R-:W-:Y:S05]  /*1d6d0*/  @!P0 BRA `(.L_x_654) ;  /* 0x0000000000048947 */ /* 0x00cfea0003800000 */
[----:B------:R-:W-:Y:S01]  /*1d6e0*/  BPT.TRAP 0x1 ;  /* 0x000000040000795c */ /* 0x000fe20000300000 */
.L_x_654:
[----:B------:R-:W2:Y:S01]  /*1d6f0*/  LDL.LU R3, [R1+0x58] ;  /* 0x0000580001037983 */ /* 0x000ea20000300800 */
[----:B------:R-:W-:Y:S01]  /*1d700*/  IADD3 R5, R8, 0x38860, RZ ;  /* 0x0003886008057810 */ /* 0x000fe20007ffe0ff */
[-C--:B------:R-:W-:Y:S01]  /*1d710*/  FMUL.FTZ R4, R24, R7.reuse ;  /* 0x0000000718047220 */ /* 0x080fe20000410000 */
[----:B------:R-:W-:Y:S01]  /*1d720*/  FMUL.FTZ R25, R25, R7 ;  /* 0x0000000719197220 */ /* 0x000fe20000410000 */
[----:B------:R-:W3:Y:S01]  /*1d730*/  LDL.LU R13, [R1+0x70] ;  /* 0x00007000010d7983 */ /* 0x000ee20000300800 */
[----:B------:R-:W-:-:S05]  /*1d740*/  VIADD R225, R225, 0x1 ;  /* 0x00000001e1e17836 */ /* 0x000fca0000000000 */
[----:B------:R-:W-:Y:S01]  /*1d750*/  ISETP.NE.AND P0, PT, R225, 0x2, PT ;  /* 0x00000002e100780c */ /* 0x000fe20003f05270 */
[-C--:B------:R-:W-:Y:S01]  /*1d760*/  FMUL.FTZ R24, R32, R7.reuse ;  /* 0x0000000720187220 */ /* 0x080fe20000410000 */
[-C--:B------:R-:W-:Y:S02]  /*1d770*/  FMUL.FTZ R160, R44, R7.reuse ;  /* 0x000000072ca07220 */ /* 0x080fe40000410000 */
[----:B------:R-:W-:Y:S01]  /*1d780*/  SEL R12, RZ, 0x1, P0 ;  /* 0x00000001ff0c7807 */ /* 0x000fe20000000000 */
        /* <DEDUP_REMOVED lines=59> */
[-C--:B0-----:R-:W-:Y:S01]  /*1db40*/  FMUL.FTZ R9, R43, R6.reuse ;  /* 0x000000062b097220 */ /* 0x081fe20000410000 */
        /* <DEDUP_REMOVED lines=58> */
[----:B------:R-:W-:Y:S01]  /*1def0*/  PLOP3.LUT P1, PT, PT, PT, PT, 0x8, 0x0 ;  /* 0x000000000000781c */ /* 0x000fe20003f2e170 */
[-C--:B------:R-:W-:Y:S01]  /*1df00*/  FMUL.FTZ R147, R147, R6.reuse ;  /* 0x0000000693937220 */ /* 0x080fe20000410000 */
[-C--:B------:R-:W-:Y:S01]  /*1df10*/  FMUL.FTZ R150, R150, R6.reuse ;  /* 0x0000000696967220 */ /* 0x080fe20000410000 */
[----:B------:R-:W-:Y:S01]  /*1df20*/  FMUL.FTZ R151, R151, R6 ;  /* 0x0000000697977220 */ /* 0x000fe20000410000 */
[----:B------:R-:W-:-:S02]  /*1df30*/  LOP3.LUT R229, R229, R12, RZ, 0x3c, !PT ;  /* 0x0000000ce5e57212 */ /* 0x000fc400078e3cff */
[----:B------:R-:W-:Y:S02]  /*1df40*/  SEL R225, R225, RZ, P0 ;  /* 0x000000ffe1e17207 */ /* 0x000fe40000000000 */
[----:B--2---:R-:W-:Y:S01]  /*1df50*/  PRMT R5, R3, 0x654, R5 ;  /* 0x0000065403057816 */ /* 0x004fe20000000005 */
[----:B---3--:R-:W-:Y:S02]  /*1df60*/  VIADD R13, R13, 0x1 ;  /* 0x000000010d0d7836 */ /* 0x008fe40000000000 */
[----:B------:R-:W-:Y:S01]  /*1df70*/  FMUL.FTZ R3, R29, R7 ;  /* 0x000000071d037220 */ /* 0x000fe20000410000 */
[----:B------:R0:W-:Y:S02]  /*1df80*/  SYNCS.ARRIVE.TRANS64.RED.A1T0 RZ, [R5+URZ], RZ ;  /* 0x000000ff05ff79a7 */ /* 0x0001e4000810043f */
[----:B------:R1:W-:Y:S01]  /*1df90*/  STL [R1+0x70], R13 ;  /* 0x0000700d01007387 */ /* 0x0003e20000100800 */
[-C--:B------:R-:W-:Y:S01]  /*1dfa0*/  FMUL.FTZ R7, R30, R6.reuse ;  /* 0x000000061e077220 */ /* 0x080fe20000410000 */
[----:B0-----:R-:W-:-:S07]  /*1dfb0*/  FMUL.FTZ R5, R26, R6 ;  /* 0x000000061a057220 */ /* 0x001fce0000410000 */
.L_x_564:
[----:B------:R-:W0:Y:S08]  /*1dfc0*/  S2UR UR4, SR_CgaCtaId ;  /* 0x00000000000479c3 */ /* 0x000e300000008800 */
[----:B------:R-:W-:Y:S01]  /*1dfd0*/  BAR.SYNC.DEFER_BLOCKING 0x5, 0x180 ;  /* 0x0146000000007b1d */ /* 0x000fe20000010000 */
[----:B------:R-:W-:-:S05]  /*1dfe0*/  MOV R22, 0x400 ;  /* 0x0000040000167802 */ /* 0x000fca0000000f00 */
[----:B------:R-:W-:Y:S01]  /*1dff0*/  BSSY B0, `(.L_x_655) ;  /* 0x00002f6000007945 */ /* 0x000fe20003800000 */
[----:B0-----:R-:W-:-:S05]  /*1e000*/  IMAD.U32 R6, RZ, RZ, UR4 ;  /* 0x00000004ff067e24 */ /* 0x001fca000f8e00ff */
[----:B------:R0:W-:Y:S01]  /*1e010*/  STL [R1+0x58], R6 ;  /* 0x0000580601007387 */ /* 0x0001e20000100800 */
[----:B------:R-:W-:-:S05]  /*1e020*/  LEA R22, R6, R22, 0x18 ;  /* 0x0000001606167211 */ /* 0x000fca00078ec0ff */
[----:B----4-:R0:W2:Y:S01]  /*1e030*/  LDS.128 R28, [R22+0x388d0] ;  /* 0x0388d000161c7984 */ /* 0x0100a20000000c00 */
[----:B------:R-:W-:Y:S06]  /*1e040*/  BAR.ARV 0x4, 0x180 ;  /* 0x0106000000007b1d */ /* 0x000fec0000002000 */
[----:B------:R-:W-:Y:S05]  /*1e050*/  @P1 BRA `(.L_x_656) ;  /* 0x0000002000501947 */ /* 0x000fea0003800000 */
[----:B0-----:R-:W3:Y:S04]  /*1e060*/  LDL R6, [R1+0x78] ;  /* 0x0000780001067983 */ /* 0x001ee80000100800 */
[----:B-----5:R-:W4:Y:S01]  /*1e070*/  LDL R136, [R1+0x60] ;  /* 0x0000600001887983 */ /* 0x020f220000100800 */
[----:B-1----:R-:W0:Y:S01]  /*1e080*/  S2R R13, SR_SWINHI ;  /* 0x00000000000d7919 */ /* 0x002e220000002f00 */
[----:B------:R-:W-:Y:S01]  /*1e090*/  F2FP.BF16.F32.PACK_AB R4, R25, R4 ;  /* 0x000000041904723e */ /* 0x000fe200000010ff */
[----:B------:R-:W-:Y:S01]  /*1e0a0*/  ULDC.64 UR4, c[0x0][0xc00] ;  /* 0x0003000000047ab9 */ /* 0x000fe20000000a00 */
[----:B------:R-:W-:Y:S02]  /*1e0b0*/  MOV R20, R22 ;  /* 0x0000001600147202 */ /* 0x000fe40000000f00 */
[----:B0-----:R-:W-:-:S02]  /*1e0c0*/  MOV R21, R13 ;  /* 0x0000000d00157202 */ /* 0x001fc40000000f00 */
        /* <DEDUP_REMOVED lines=9> */
[----:B------:R-:W-:Y:S01]  /*1e160*/  F2FP.BF16.F32.PACK_AB R147, R151, R150 ;  /* 0x000000969793723e */ /* 0x000fe200000010ff */
[----:B------:R-:W-:Y:S01]  /*1e170*/  ULDC.64 UR6, c[0x0][0x208] ;  /* 0x0000820000067ab9 */ /* 0x000fe20000000a00 */
[----:B------:R-:W-:Y:S01]  /*1e180*/  BAR.SYNC.DEFER_BLOCKING 0x1, 0x100 ;  /* 0x0044000000007b1d */ /* 0x000fe20000010000 */
[----:B---3--:R-:W-:-:S03]  /*1e190*/  IMAD.WIDE R114, R6, 0x2, R20 ;  /* 0x0000000206727825 */ /* 0x008fc600078e0214 */
[C---:B--2---:R-:W-:Y:S02]  /*1e1a0*/  IADD3 R28, P0, R114.reuse, 0x40, RZ ;  /* 0x00000040721c7810 */ /* 0x044fe40007f1e0ff */
[----:B------:R-:W-:Y:S02]  /*1e1b0*/  IADD3 R6, P1, R114, 0x20, RZ ;  /* 0x0000002072067810 */ /* 0x000fe40007f3e0ff */
[----:B------:R-:W-:Y:S02]  /*1e1c0*/  LOP3.LUT R76, R28, 0x380, RZ, 0xc0, !PT ;  /* 0x000003801c4c7812 */ /* 0x000fe400078ec0ff */
[----:B------:R-:W-:Y:S02]  /*1e1d0*/  IADD3 R84, P3, R114, 0x4000, RZ ;  /* 0x0000400072547810 */ /* 0x000fe40007f7e0ff */
[----:B------:R-:W-:Y:S02]  /*1e1e0*/  LOP3.LUT R72, R6, 0x380, RZ, 0xc0, !PT ;  /* 0x0000038006487812 */ /* 0x000fe400078ec0ff */
[----:B------:R-:W-:-:S02]  /*1e1f0*/  SHF.R.U64 R76, R76, 0x3, RZ ;  /* 0x000000034c4c7819 */ /* 0x000fc400000012ff */
[----:B------:R-:W-:Y:S01]  /*1e200*/  IADD3 R96, P2, R114, 0x4060, RZ ;  /* 0x0000406072607810 */ /* 0x000fe20007f5e0ff */
[----:B------:R-:W-:Y:S01]  /*1e210*/  IMAD.X R73, RZ, RZ, R115, P1 ;  /* 0x000000ffff497224 */ /* 0x000fe200008e0673 */
[----:B------:R-:W-:Y:S02]  /*1e220*/  LOP3.LUT R112, R84, 0x380, RZ, 0xc0, !PT ;  /* 0x0000038054707812 */ /* 0x000fe400078ec0ff */
[----:B------:R-:W-:Y:S02]  /*1e230*/  SHF.R.U64 R72, R72, 0x3, RZ ;  /* 0x0000000348487819 */ /* 0x000fe400000012ff */
[----:B------:R-:W-:Y:S02]  /*1e240*/  IADD3 R100, P1, R114, 0x8000, RZ ;  /* 0x0000800072647810 */ /* 0x000fe40007f3e0ff */
[----:B------:R-:W-:Y:S02]  /*1e250*/  LOP3.LUT R76, R76, R28, RZ, 0x3c, !PT ;  /* 0x0000001c4c4c7212 */ /* 0x000fe400078e3cff */
[----:B------:R-:W-:-:S02]  /*1e260*/  LOP3.LUT R28, R96, 0x380, RZ, 0xc0, !PT ;  /* 0x00000380601c7812 */ /* 0x000fc400078ec0ff */
[----:B------:R-:W-:Y:S02]  /*1e270*/  SHF.R.U64 R112, R112, 0x3, RZ ;  /* 0x0000000370707819 */ /* 0x000fe400000012ff */
[C---:B------:R-:W-:Y:S02]  /*1e280*/  IADD3 R47, P4, R114.reuse, 0x60, RZ ;  /* 0x00000060722f7810 */ /* 0x040fe40007f9e0ff */
[----:B------:R-:W-:Y:S02]  /*1e290*/  IADD3 R88, P6, R114, 0x4020, RZ ;  /* 0x0000402072587810 */ /* 0x000fe40007fde0ff */
[----:B------:R-:W-:Y:S01]  /*1e2a0*/  LOP3.LUT R72, R72, R6, RZ, 0x3c, !PT ;  /* 0x0000000648487212 */ /* 0x000fe200078e3cff */
[----:B------:R-:W-:Y:S01]  /*1e2b0*/  IMAD.X R85, RZ, RZ, R115, P3 ;  /* 0x000000ffff557224 */ /* 0x000fe200018e0673 */
[----:B------:R-:W-:Y:S02]  /*1e2c0*/  LOP3.LUT R6, R100, 0x380, RZ, 0xc0, !PT ;  /* 0x0000038064067812 */ /* 0x000fe400078ec0ff */
[----:B------:R-:W-:-:S02]  /*1e2d0*/  SHF.R.U64 R28, R28, 0x3, RZ ;  /* 0x000000031c1c7819 */ /* 0x000fc400000012ff */
[----:B------:R-:W-:Y:S02]  /*1e2e0*/  IADD3 R108, P3, R114, 0x8060, RZ ;  /* 0x00008060726c7810 */ /* 0x000fe40007f7e0ff */
[----:B------:R-:W-:Y:S01]  /*1e2f0*/  LOP3.LUT R84, R112, R84, RZ, 0x3c, !PT ;  /* 0x0000005470547212 */ /* 0x000fe200078e3cff */
[----:B------:R-:W-:Y:S01]  /*1e300*/  IMAD.X R81, RZ, RZ, R115, P4 ;  /* 0x000000ffff517224 */ /* 0x000fe200020e0673 */
[----:B------:R-:W-:Y:S02]  /*1e310*/  IADD3 R92, P5, R114, 0x4040, RZ ;  /* 0x00004040725c7810 */ /* 0x000fe40007fbe0ff */
[----:B------:R-:W-:Y:S02]  /*1e320*/  LOP3.LUT R112, R88, 0x380, RZ, 0xc0, !PT ;  /* 0x0000038058707812 */ /* 0x000fe400078ec0ff */
[----:B------:R-:W-:Y:S02]  /*1e330*/  SHF.R.U64 R6, R6, 0x3, RZ ;  /* 0x0000000306067819 */ /* 0x000fe400000012ff */
[----:B------:R-:W-:-:S02]  /*1e340*/  IADD3 R106, P4, R114, 0x8040, RZ ;  /* 0x00008040726a7810 */ /* 0x000fc40007f9e0ff */
[----:B------:R-:W-:Y:S01]  /*1e350*/  LOP3.LUT R96, R28, R96, RZ, 0x3c, !PT ;  /* 0x000000601c607212 */ /* 0x000fe200078e3cff */
[--C-:B------:R-:W-:Y:S01]  /*1e360*/  IMAD.X R77, RZ, RZ, R115.reuse, P0 ;  /* 0x000000ffff4d7224 */ /* 0x100fe200000e0673 */
[----:B------:R-:W-:Y:S02]  /*1e370*/  LOP3.LUT R13, R114, 0x380, RZ, 0xc0, !PT ;  /* 0x00000380720d7812 */ /* 0x000fe400078ec0ff */
[----:B------:R-:W-:Y:S01]  /*1e380*/  LOP3.LUT R28, R108, 0x380, RZ, 0xc0, !PT ;  /* 0x000003806c1c7812 */ /* 0x000fe200078ec0ff */
[--C-:B------:R-:W-:Y:S01]  /*1e390*/  IMAD.X R93, RZ, RZ, R115.reuse, P5 ;  /* 0x000000ffff5d7224 */ /* 0x100fe200028e0673 */
[----:B------:R-:W-:Y:S02]  /*1e3a0*/  LOP3.LUT R80, R47, 0x380, RZ, 0xc0, !PT ;  /* 0x000003802f507812 */ /* 0x000fe400078ec0ff */
[----:B------:R-:W-:Y:S01]  /*1e3b0*/  SHF.R.U64 R112, R112, 0x3, RZ ;  /* 0x0000000370707819 */ /* 0x000fe200000012ff */
[----:B------:R-:W-:Y:S01]  /*1e3c0*/  IMAD.X R97, RZ, RZ, R115, P2 ;  /* 0x000000ffff617224 */ /* 0x000fe200010e0673 */
[----:B------:R-:W-:-:S02]  /*1e3d0*/  IADD3 R104, P0, R114, 0x8020, RZ ;  /* 0x0000802072687810 */ /* 0x000fc40007f1e0ff */
[----:B------:R-:W-:Y:S01]  /*1e3e0*/  LOP3.LUT R100, R6, R100, RZ, 0x3c, !PT ;  /* 0x0000006406647212 */ /* 0x000fe200078e3cff */
[--C-:B------:R-:W-:Y:S01]  /*1e3f0*/  IMAD.X R101, RZ, RZ, R115.reuse, P1 ;  /* 0x000000ffff657224 */ /* 0x100fe200008e0673 */
[----:B------:R-:W-:Y:S02]  /*1e400*/  IADD3 R12, P5, R114, 0xc020, RZ ;  /* 0x0000c020720c7810 */ /* 0x000fe40007fbe0ff */
[----:B------:R-:W-:Y:S02]  /*1e410*/  LOP3.LUT R6, R106, 0x380, RZ, 0xc0, !PT ;  /* 0x000003806a067812 */ /* 0x000fe400078ec0ff */
[----:B------:R-:W-:Y:S02]  /*1e420*/  IADD3 R14, P2, R114, 0xc040, RZ ;  /* 0x0000c040720e7810 */ /* 0x000fe40007f5e0ff */
[----:B------:R-:W-:Y:S02]  /*1e430*/  SHF.R.U64 R13, R13, 0x3, RZ ;  /* 0x000000030d0d7819 */ /* 0x000fe400000012ff */
[----:B------:R-:W-:Y:S01]  /*1e440*/  SHF.R.U64 R28, R28, 0x3, RZ ;  /* 0x000000031c1c7819 */ /* 0x000fe200000012ff */
[----:B------:R-:W-:Y:S01]  /*1e450*/  IMAD.X R89, RZ, RZ, R115, P6 ;  /* 0x000000ffff597224 */ /* 0x000fe200030e0673 */
[----:B------:R-:W-:-:S02]  /*1e460*/  IADD3 R26, P1, R114, 0xc060, RZ ;  /* 0x0000c060721a7810 */ /* 0x000fc40007f3e0ff */
[----:B------:R-:W-:Y:S02]  /*1e470*/  SHF.R.U64 R80, R80, 0x3, RZ ;  /* 0x0000000350507819 */ /* 0x000fe400000012ff */
[----:B------:R-:W-:Y:S02]  /*1e480*/  LOP3.LUT R88, R112, R88, RZ, 0x3c, !PT ;  /* 0x0000005870587212 */ /* 0x000fe400078e3cff */
[----:B------:R-:W-:Y:S02]  /*1e490*/  LOP3.LUT R112, R104, 0x380, RZ, 0xc0, !PT ;  /* 0x0000038068707812 */ /* 0x000fe400078ec0ff */
[----:B------:R-:W-:Y:S02]  /*1e4a0*/  IADD3 R110, P6, R114, 0xc000, RZ ;  /* 0x0000c000726e7810 */ /* 0x000fe40007fde0ff */
[----:B------:R-:W-:Y:S02]  /*1e4b0*/  SHF.R.U64 R6, R6, 0x3, RZ ;  /* 0x0000000306067819 */ /* 0x000fe400000012ff */
[----:B------:R-:W-:-:S02]  /*1e4c0*/  LOP3.LUT R25, R12, 0x380, RZ, 0xc0, !PT ;  /* 0x000003800c197812 */ /* 0x000fc400078ec0ff */
[----:B------:R-:W-:Y:S02]  /*1e4d0*/  LOP3.LUT R114, R13, R114, RZ, 0x3c, !PT ;  /* 0x000000720d727212 */ /* 0x000fe400078e3cff */
[----:B------:R-:W-:Y:S02]  /*1e4e0*/  LOP3.LUT R108, R28, R108, RZ, 0x3c, !PT ;  /* 0x0000006c1c6c7212 */ /* 0x000fe400078e3cff */
[----:B------:R-:W-:Y:S02]  /*1e4f0*/  LOP3.LUT R27, R14, 0x380, RZ, 0xc0, !PT ;  /* 0x000003800e1b7812 */ /* 0x000fe400078ec0ff */
[----:B------:R-:W-:Y:S02]  /*1e500*/  LOP3.LUT R80, R80, R47, RZ, 0x3c, !PT ;  /* 0x0000002f50507212 */ /* 0x000fe400078e3cff */
[----:B------:R-:W-:Y:S02]  /*1e510*/  LOP3.LUT R28, R26, 0x380, RZ, 0xc0, !PT ;  /* 0x000003801a1c7812 */ /* 0x000fe400078ec0ff */
[----:B------:R-:W-:-:S02]  /*1e520*/  LOP3.LUT R47, R92, 0x380, RZ, 0xc0, !PT ;  /* 0x000003805c2f7812 */ /* 0x000fc400078ec0ff */
[----:B------:R-:W-:Y:S02]  /*1e530*/  SHF.R.U64 R112, R112, 0x3, RZ ;  /* 0x0000000370707819 */ /* 0x000fe400000012ff */
[----:B------:R-:W-:Y:S02]  /*1e540*/  LOP3.LUT R106, R6, R106, RZ, 0x3c, !PT ;  /* 0x0000006a066a7212 */ /* 0x000fe400078e3cff */
[----:B------:R-:W-:Y:S02]  /*1e550*/  SHF.R.U64 R25, R25, 0x3, RZ ;  /* 0x0000000319197819 */ /* 0x000fe400000012ff */
[----:B------:R-:W-:Y:S02]  /*1e560*/  MOV R114, R114 ;  /* 0x0000007200727202 */ /* 0x000fe40000000f00 */
[----:B------:R-:W-:Y:S02]  /*1e570*/  F2FP.BF16.F32.PACK_AB R6, R3, R10 ;  /* 0x0000000a0306723e */ /* 0x000fe400000010ff */
[----:B------:R-:W-:-:S02]  /*1e580*/  SHF.R.U64 R27, R27, 0x3, RZ ;  /* 0x000000031b1b7819 */ /* 0x000fc400000012ff */
[----:B------:R-:W-:Y:S02]  /*1e590*/  SHF.R.U64 R28, R28, 0x3, RZ ;  /* 0x000000031c1c7819 */ /* 0x000fe400000012ff */
[----:B------:R-:W-:Y:S02]  /*1e5a0*/  SHF.R.U64 R47, R47, 0x3, RZ ;  /* 0x000000032f2f7819 */ /* 0x000fe400000012ff */
[----:B------:R-:W-:Y:S01]  /*1e5b0*/  LOP3.LUT R104, R112, R104, RZ, 0x3c, !PT ;  /* 0x0000006870687212 */ /* 0x000fe200078e3cff */
[--C-:B------:R-:W-:Y:S01]  /*1e5c0*/  IMAD.X R13, RZ, RZ, R115.reuse, P2 ;  /* 0x000000ffff0d7224 */ /* 0x100fe200010e0673 */
[----:B------:R-:W-:Y:S01]  /*1e5d0*/  LOP3.LUT R112, R25, R12, RZ, 0x3c, !PT ;  /* 0x0000000c19707212 */ /* 0x000fe200078e3cff */
[----:B------:R-:W-:Y:S01]  /*1e5e0*/  IMAD.X R15, RZ, RZ, R115, P1 ;  /* 0x000000ffff0f7224 */ /* 0x000fe200008e0673 */
[----:B------:R-:W-:Y:S01]  /*1e5f0*/  LOP3.LUT R12, R27, R14, RZ, 0x3c, !PT ;  /* 0x0000000e1b0c7212 */ /* 0x000fe200078e3cff */
[----:B------:R0:W-:Y:S01]  /*1e600*/  STSM.16.M88.4 [R114], R4 ;  /* 0x0000000472007844 */ /* 0x0001e20000000200 */
[----:B------:R-:W-:-:S02]  /*1e610*/  LOP3.LUT R14, R28, R26, RZ, 0x3c, !PT ;  /* 0x0000001a1c0e7212 */ /* 0x000fc400078e3cff */
[----:B------:R-:W-:Y:S02]  /*1e620*/  LOP3.LUT R92, R47, R92, RZ, 0x3c, !PT ;  /* 0x0000005c2f5c7212 */ /* 0x000fe400078e3cff */
[----:B------:R-:W-:Y:S02]  /*1e630*/  MOV R72, R72 ;  /* 0x0000004800487202 */ /* 0x000fe40000000f00 */
[----:B------:R-:W-:Y:S02]  /*1e640*/  LOP3.LUT R47, R110, 0x380, RZ, 0xc0, !PT ;  /* 0x000003806e2f7812 */ /* 0x000fe400078ec0ff */
[----:B------:R-:W-:Y:S02]  /*1e650*/  MOV R76, R76 ;  /* 0x0000004c004c7202 */ /* 0x000fe40000000f00 */
[----:B------:R-:W-:Y:S02]  /*1e660*/  F2FP.BF16.F32.PACK_AB R10, R45, R160 ;  /* 0x000000a02d0a723e */ /* 0x000fe400000010ff */
[----:B------:R-:W-:-:S02]  /*1e670*/  MOV R3, R12 ;  /* 0x0000000c00037202 */ /* 0x000fc40000000f00 */
[----:B0-----:R-:W-:Y:S02]  /*1e680*/  F2FP.BF16.F32.PACK_AB R4, R33, R24 ;  /* 0x000000182104723e */ /* 0x001fe400000010ff */
[----:B------:R-:W-:Y:S02]  /*1e690*/  F2FP.BF16.F32.PACK_AB R5, R35, R34 ;  /* 0x000000222305723e */ /* 0x000fe400000010ff */
[----:B------:R-:W-:Y:S02]  /*1e6a0*/  F2FP.BF16.F32.PACK_AB R6, R37, R158 ;  /* 0x0000009e2506723e */ /* 0x000fe400000010ff */
[----:B------:R-:W-:Y:S02]  /*1e6b0*/  F2FP.BF16.F32.PACK_AB R7, R39, R38 ;  /* 0x000000262707723e */ /* 0x000fe400000010ff */
[----:B------:R-:W-:Y:S02]  /*1e6c0*/  MOV R28, R14 ;  /* 0x0000000e001c7202 */ /* 0x000fe40000000f00 */
[----:B------:R-:W-:Y:S01]  /*1e6d0*/  MOV R80, R80 ;  /* 0x0000005000507202 */ /* 0x000fe20000000f00 */
[----:B------:R0:W-:Y:S01]  /*1e6e0*/  STSM.16.M88.4 [R72], R4 ;  /* 0x0000000448007844 */ /* 0x0001e20000000200 */
[----:B------:R-:W-:-:S02]  /*1e6f0*/  F2FP.BF16.F32.PACK_AB R12, R49, R161 ;  /* 0x000000a1310c723e */ /* 0x000fc400000010ff */
[----:B------:R-:W-:Y:S02]  /*1e700*/  F2FP.BF16.F32.PACK_AB R13, R51, R50 ;  /* 0x00000032330d723e */ /* 0x000fe400000010ff */
[----:B------:R-:W-:Y:S02]  /*1e710*/  F2FP.BF16.F32.PACK_AB R14, R53, R162 ;  /* 0x000000a2350e723e */ /* 0x000fe400000010ff */
[----:B------:R-:W-:Y:S02]  /*1e720*/  F2FP.BF16.F32.PACK_AB R15, R55, R54 ;  /* 0x00000036370f723e */ /* 0x000fe400000010ff */
[----:B------:R-:W-:Y:S02]  /*1e730*/  SHF.R.U64 R47, R47, 0x3, RZ ;  /* 0x000000032f2f7819 */ /* 0x000fe400000012ff */
[----:B------:R-:W-:Y:S02]  /*1e740*/  MOV R84, R84 ;  /* 0x0000005400547202 */ /* 0x000fe40000000f00 */
[----:B------:R-:W-:-:S02]  /*1e750*/  F2FP.BF16.F32.PACK_AB R24, R57, R163 ;  /* 0x000000a33918723e */ /* 0x000fc400000010ff */
[----:B------:R-:W-:Y:S02]  /*1e760*/  F2FP.BF16.F32.PACK_AB R25, R59, R58 ;  /* 0x0000003a3b19723e */ /* 0x000fe400000010ff */
[----:B------:R-:W-:Y:S02]  /*1e770*/  F2FP.BF16.F32.PACK_AB R26, R61, R164 ;  /* 0x000000a43d1a723e */ /* 0x000fe400000010ff */
[----:B------:R-:W-:Y:S01]  /*1e780*/  F2FP.BF16.F32.PACK_AB R27, R63, R62 ;  /* 0x0000003e3f1b723e */ /* 0x000fe200000010ff */
[----:B------:R-:W-:Y:S01]  /*1e790*/  IMAD.X R107, RZ, RZ, R115, P4 ;  /* 0x000000ffff6b7224 */ /* 0x000fe200020e0673 */
[----:B------:R-:W-:Y:S01]  /*1e7a0*/  MOV R88, R88 ;  /* 0x0000005800587202 */ /* 0x000fe20000000f00 */
[----:B------:R1:W-:Y:S01]  /*1e7b0*/  STSM.16.M88.4 [R76], R8 ;  /* 0x000000084c007844 */ /* 0x0003e20000000200 */
[----:B0-----:R-:W-:Y:S02]  /*1e7c0*/  F2FP.BF16.F32.PACK_AB R4, R65, R165 ;  /* 0x000000a54104723e */ /* 0x001fe400000010ff */
[----:B------:R-:W-:-:S02]  /*1e7d0*/  F2FP.BF16.F32.PACK_AB R5, R67, R66 ;  /* 0x000000424305723e */ /* 0x000fc400000010ff */
[----:B------:R-:W-:Y:S02]  /*1e7e0*/  F2FP.BF16.F32.PACK_AB R6, R69, R166 ;  /* 0x000000a64506723e */ /* 0x000fe400000010ff */
[----:B------:R-:W-:Y:S02]  /*1e7f0*/  F2FP.BF16.F32.PACK_AB R7, R71, R70 ;  /* 0x000000464707723e */ /* 0x000fe400000010ff */
[----:B------:R-:W-:Y:S01]  /*1e800*/  IADD3.X R105, RZ, R115, RZ, P0, !PT ;  /* 0x00000073ff697210 */ /* 0x000fe200007fe4ff */
[----:B------:R-:W-:Y:S01]  /*1e810*/  STSM.16.M88.4 [R80], R12 ;  /* 0x0000000c50007844 */ /* 0x000fe20000000200 */
[----:B------:R-:W-:Y:S02]  /*1e820*/  MOV R92, R92 ;  /* 0x0000005c005c7202 */ /* 0x000fe40000000f00 */
[----:B------:R-:W-:Y:S01]  /*1e830*/  LOP3.LUT R110, R47, R110, RZ, 0x3c, !PT ;  /* 0x0000006e2f6e7212 */ /* 0x000fe200078e3cff */
[----:B------:R-:W-:Y:S01]  /*1e840*/  STSM.16.M88.4 [R84], R24 ;  /* 0x0000001854007844 */ /* 0x000fe20000000200 */
[----:B------:R-:W-:-:S02]  /*1e850*/  MOV R96, R96 ;  /* 0x0000006000607202 */ /* 0x000fc40000000f00 */
[----:B-1----:R-:W-:Y:S02]  /*1e860*/  F2FP.BF16.F32.PACK_AB R8, R32, R167 ;  /* 0x000000a72008723e */ /* 0x002fe400000010ff */
[----:B------:R-:W-:Y:S02]  /*1e870*/  F2FP.BF16.F32.PACK_AB R9, R75, R74 ;  /* 0x0000004a4b09723e */ /* 0x000fe400000010ff */
[----:B------:R-:W-:Y:S02]  /*1e880*/  F2FP.BF16.F32.PACK_AB R10, R44, R168 ;  /* 0x000000a82c0a723e */ /* 0x000fe400000010ff */
[----:B------:R-:W-:Y:S02]  /*1e890*/  F2FP.BF16.F32.PACK_AB R11, R79, R78 ;  /* 0x0000004e4f0b723e */ /* 0x000fe400000010ff */
[----:B------:R-:W-:Y:S02]  /*1e8a0*/  F2FP.BF16.F32.PACK_AB R32, R56, R169 ;  /* 0x000000a93820723e */ /* 0x000fe400000010ff */
[----:B------:R-:W-:-:S02]  /*1e8b0*/  F2FP.BF16.F32.PACK_AB R33, R83, R82 ;  /* 0x000000525321723e */ /* 0x000fc400000010ff */
[----:B------:R-:W-:Y:S02]  /*1e8c0*/  F2FP.BF16.F32.PACK_AB R34, R64, R170 ;  /* 0x000000aa4022723e */ /* 0x000fe400000010ff */
[----:B------:R-:W-:Y:S01]  /*1e8d0*/  F2FP.BF16.F32.PACK_AB R35, R87, R86 ;  /* 0x000000565723723e */ /* 0x000fe200000010ff */
[----:B------:R0:W-:Y:S01]  /*1e8e0*/  STSM.16.M88.4 [R88], R4 ;  /* 0x0000000458007844 */ /* 0x0001e20000000200 */
[----:B------:R-:W-:Y:S01]  /*1e8f0*/  MOV R100, R100 ;  /* 0x0000006400647202 */ /* 0x000fe20000000f00 */
[----:B------:R-:W-:Y:S01]  /*1e900*/  IMAD.X R109, RZ, RZ, R115, P3 ;  /* 0x000000ffff6d7224 */ /* 0x000fe200018e0673 */
[----:B------:R-:W-:Y:S02]  /*1e910*/  F2FP.BF16.F32.PACK_AB R44, R68, R171 ;  /* 0x000000ab442c723e */ /* 0x000fe400000010ff */
[----:B------:R-:W-:Y:S02]  /*1e920*/  F2FP.BF16.F32.PACK_AB R45, R91, R90 ;  /* 0x0000005a5b2d723e */ /* 0x000fe400000010ff */
[----:B------:R-:W-:-:S02]  /*1e930*/  F2FP.BF16.F32.PACK_AB R47, R95, R94 ;  /* 0x0000005e5f2f723e */ /* 0x000fc400000010ff */
[----:B------:R-:W-:Y:S02]  /*1e940*/  MOV R104, R104 ;  /* 0x0000006800687202 */ /* 0x000fe40000000f00 */
[----:B------:R-:W-:Y:S02]  /*1e950*/  F2FP.BF16.F32.PACK_AB R56, R153, R173 ;  /* 0x000000ad9938723e */ /* 0x000fe400000010ff */
[----:B------:R-:W-:Y:S02]  /*1e960*/  F2FP.BF16.F32.PACK_AB R57, R99, R98 ;  /* 0x000000626339723e */ /* 0x000fe400000010ff */
[----:B------:R-:W-:Y:S02]  /*1e970*/  F2FP.BF16.F32.PACK_AB R58, R154, R174 ;  /* 0x000000ae9a3a723e */ /* 0x000fe400000010ff */
[----:B------:R-:W-:Y:S01]  /*1e980*/  F2FP.BF16.F32.PACK_AB R59, R103, R102 ;  /* 0x00000066673b723e */ /* 0x000fe200000010ff */
[----:B------:R-:W-:Y:S01]  /*1e990*/  STSM.16.M88.4 [R92], R8 ;  /* 0x000000085c007844 */ /* 0x000fe20000000200 */
[----:B------:R-:W-:Y:S01]  /*1e9a0*/  MOV R106, R106 ;  /* 0x0000006a006a7202 */ /* 0x000fe20000000f00 */
[----:B------:R-:W-:Y:S01]  /*1e9b0*/  IMAD.X R111, RZ, RZ, R115, P6 ;  /* 0x000000ffff6f7224 */ /* 0x000fe200030e0673 */
[----:B0-----:R-:W-:Y:S01]  /*1e9c0*/  F2FP.BF16.F32.PACK_AB R4, R155, R175 ;  /* 0x000000af9b04723e */ /* 0x001fe200000010ff */
[----:B------:R-:W0:Y:S01]  /*1e9d0*/  LDC R82, c[0x0][0xbe8] ;  /* 0x0002fa00ff527b82 */ /* 0x000e220000000800 */
[----:B------:R-:W-:-:S02]  /*1e9e0*/  F2FP.BF16.F32.PACK_AB R5, R40, R36 ;  /* 0x000000242805723e */ /* 0x000fc400000010ff */
[----:B------:R-:W-:Y:S02]  /*1e9f0*/  F2FP.BF16.F32.PACK_AB R6, R156, R176 ;  /* 0x000000b09c06723e */ /* 0x000fe400000010ff */
[----:B------:R-:W-:Y:S01]  /*1ea00*/  F2FP.BF16.F32.PACK_AB R7, R48, R43 ;  /* 0x0000002b3007723e */ /* 0x000fe200000010ff */
[----:B------:R-:W-:Y:S04]  /*1ea10*/  STSM.16.M88.4 [R96], R32 ;  /* 0x0000002060007844 */ /* 0x000fe80000000200 */
[----:B------:R-:W-:Y:S04]  /*1ea20*/  STSM.16.M88.4 [R100], R44 ;  /* 0x0000002c64007844 */ /* 0x000fe80000000200 */
[----:B------:R-:W-:Y:S04]  /*1ea30*/  STSM.16.M88.4 [R104], R56 ;  /* 0x0000003868007844 */ /* 0x000fe80000000200 */
[----:B------:R1:W-:Y:S02]  /*1ea40*/  STSM.16.M88.4 [R106], R4 ;  /* 0x000000046a007844 */ /* 0x0003e40000000200 */
[----:B-1----:R-:W1:Y:S01]  /*1ea50*/  S2R R5, SR_TID.X ;  /* 0x0000000000057919 */ /* 0x002e620000002100 */
[----:B------:R-:W-:-:S02]  /*1ea60*/  MOV R108, R108 ;  /* 0x0000006c006c7202 */ /* 0x000fc40000000f00 */
[----:B------:R-:W-:Y:S02]  /*1ea70*/  F2FP.BF16.F32.PACK_AB R8, R157, R177 ;  /* 0x000000b19d08723e */ /* 0x000fe400000010ff */
[----:B------:R-:W-:Y:S02]  /*1ea80*/  F2FP.BF16.F32.PACK_AB R9, R60, R52 ;  /* 0x000000343c09723e */ /* 0x000fe400000010ff */
[----:B------:R-:W-:Y:S02]  /*1ea90*/  F2FP.BF16.F32.PACK_AB R10, R117, R116 ;  /* 0x00000074750a723e */ /* 0x000fe400000010ff */
[----:B------:R-:W-:Y:S02]  /*1eaa0*/  F2FP.BF16.F32.PACK_AB R11, R119, R118 ;  /* 0x00000076770b723e */ /* 0x000fe400000010ff */
[----:B------:R-:W-:Y:S02]  /*1eab0*/  MOV R110, R110 ;  /* 0x0000006e006e7202 */ /* 0x000fe40000000f00 */
[----:B------:R-:W-:-:S02]  /*1eac0*/  F2FP.BF16.F32.PACK_AB R12, R121, R120 ;  /* 0x00000078790c723e */ /* 0x000fc400000010ff */
[----:B------:R-:W-:Y:S02]  /*1ead0*/  F2FP.BF16.F32.PACK_AB R13, R123, R122 ;  /* 0x0000007a7b0d723e */ /* 0x000fe400000010ff */
[----:B------:R-:W-:Y:S02]  /*1eae0*/  F2FP.BF16.F32.PACK_AB R14, R125, R124 ;  /* 0x0000007c7d0e723e */ /* 0x000fe400000010ff */
[----:B------:R-:W-:Y:S01]  /*1eaf0*/  F2FP.BF16.F32.PACK_AB R15, R127, R126 ;  /* 0x0000007e7f0f723e */ /* 0x000fe200000010ff */
[----:B------:R-:W-:Y:S01]  /*1eb00*/  STSM.16.M88.4 [R108], R8 ;  /* 0x000000086c007844 */ /* 0x000fe20000000200 */
[----:B------:R-:W-:-:S03]  /*1eb10*/  IMAD.X R113, RZ, RZ, R115, P5 ;  /* 0x000000ffff717224 */ /* 0x000fc600028e0673 */
[----:B------:R2:W-:Y:S01]  /*1eb20*/  STSM.16.M88.4 [R110], R12 ;  /* 0x0000000c6e007844 */ /* 0x0005e20000000200 */
[----:B-1----:R-:W-:Y:S01]  /*1eb30*/  VIADD R5, R5, 0xffffff80 ;  /* 0xffffff8005057836 */ /* 0x002fe20000000000 */
[----:B------:R-:W-:-:S04]  /*1eb40*/  MOV R112, R112 ;  /* 0x0000007000707202 */ /* 0x000fc80000000f00 */
[----:B--2---:R-:W-:-:S04]  /*1eb50*/  SHF.R.S32.HI R12, RZ, 0x1f, R5 ;  /* 0x0000001fff0c7819 */ /* 0x004fc80000011405 */
[----:B------:R-:W-:Y:S02]  /*1eb60*/  LEA.HI R9, R12, R5, RZ, 0x7 ;  /* 0x000000050c097211 */ /* 0x000fe400078f38ff */
[----:B------:R-:W-:Y:S02]  /*1eb70*/  F2FP.BF16.F32.PACK_AB R24, R129, R128 ;  /* 0x000000808118723e */ /* 0x000fe400000010ff */
[----:B------:R-:W-:Y:S02]  /*1eb80*/  F2FP.BF16.F32.PACK_AB R25, R131, R130 ;  /* 0x000000828319723e */ /* 0x000fe400000010ff */
[----:B------:R-:W-:Y:S02]  /*1eb90*/  F2FP.BF16.F32.PACK_AB R26, R133, R132 ;  /* 0x00000084851a723e */ /* 0x000fe400000010ff */
[----:B------:R-:W-:Y:S02]  /*1eba0*/  F2FP.BF16.F32.PACK_AB R27, R135, R134 ;  /* 0x00000086871b723e */ /* 0x000fe400000010ff */
[----:B------:R-:W-:Y:S01]  /*1ebb0*/  LOP3.LUT R8, R9, 0xffffff80, RZ, 0xc0, !PT ;  /* 0xffffff8009087812 */ /* 0x000fe200078ec0ff */
[----:B----4-:R-:W-:Y:S01]  /*1ebc0*/  IMAD.SHL.U32 R4, R136, 0x4, RZ ;  /* 0x0000000488047824 */ /* 0x010fe200078e00ff */
[----:B------:R-:W-:Y:S01]  /*1ebd0*/  SHF.R.S32.HI R10, RZ, 0x1f, R136 ;  /* 0x0000001fff0a7819 */ /* 0x000fe20000011488 */
[----:B------:R1:W-:Y:S01]  /*1ebe0*/  STSM.16.M88.4 [R112], R24 ;  /* 0x0000001870007844 */ /* 0x0003e20000000200 */
[----:B------:R-:W-:-:S02]  /*1ebf0*/  F2FP.BF16.F32.PACK_AB R32, R137, R178 ;  /* 0x000000b28920723e */ /* 0x000fc400000010ff */
[----:B------:R-:W-:Y:S02]  /*1ec00*/  F2FP.BF16.F32.PACK_AB R33, R139, R138 ;  /* 0x0000008a8b21723e */ /* 0x000fe400000010ff */
[----:B------:R-:W-:Y:S02]  /*1ec10*/  F2FP.BF16.F32.PACK_AB R34, R141, R179 ;  /* 0x000000b38d22723e */ /* 0x000fe400000010ff */
[----:B------:R-:W-:Y:S02]  /*1ec20*/  F2FP.BF16.F32.PACK_AB R35, R143, R142 ;  /* 0x0000008e8f23723e */ /* 0x000fe400000010ff */
[----:B------:R-:W-:Y:S02]  /*1ec30*/  SHF.L.U64.HI R15, R136, 0x2, R10 ;  /* 0x00000002880f7819 */ /* 0x000fe4000001020a */
[----:B------:R-:W-:Y:S01]  /*1ec40*/  IADD3 R6, P1, R4, UR4, RZ ;  /* 0x0000000404067c10 */ /* 0x000fe2000ff3e0ff */
[----:B------:R2:W-:Y:S01]  /*1ec50*/  STSM.16.M88.4 [R3], R32 ;  /* 0x0000002003007844 */ /* 0x0005e20000000200 */
[----:B-1----:R-:W-:Y:S01]  /*1ec60*/  IMAD.IADD R24, R5, 0x1, -R8 ;  /* 0x0000000105187824 */ /* 0x002fe200078e0a08 */
[----:B------:R-:W-:-:S02]  /*1ec70*/  ISETP.NE.U32.AND P0, PT, RZ, UR4, PT ;  /* 0x00000004ff007c0c */ /* 0x000fc4000bf05070 */
[----:B------:R-:W-:Y:S02]  /*1ec80*/  IADD3.X R7, R15, UR5, RZ, P1, !PT ;  /* 0x000000050f077c10 */ /* 0x000fe40008ffe4ff */
[----:B0-----:R-:W-:Y:S02]  /*1ec90*/  ISETP.NE.AND P1, PT, R82, 0x1, PT ;  /* 0x000000015200780c */ /* 0x001fe40003f25270 */
[----:B------:R-:W-:Y:S01]  /*1eca0*/  ISETP.NE.AND.EX P0, PT, RZ, UR5, PT, P0 ;  /* 0x00000005ff007c0c */ /* 0x000fe2000bf05300 */
[----:B------:R-:W-:Y:S01]  /*1ecb0*/  ULDC.64 UR4, c[0x0][0xc08] ;  /* 0x0003020000047ab9 */ /* 0x000fe20000000a00 */
[----:B--2---:R-:W-:Y:S01]  /*1ecc0*/  SHF.R.S32.HI R3, RZ, 0x1f, R24 ;  /* 0x0000001fff037819 */ /* 0x004fe20000011418 */
[----:B------:R0:W-:Y:S01]  /*1ecd0*/  STSM.16.M88.4 [R28], R144 ;  /* 0x000000901c007844 */ /* 0x0001e20000000200 */
[----:B------:R-:W-:Y:S02]  /*1ece0*/  BAR.SYNC.DEFER_BLOCKING 0x1, 0x100 ;  /* 0x0044000000007b1d */ /* 0x000fe40000010000 */
[----:B------:R-:W-:-:S02]  /*1ecf0*/  LEA.HI R8, R3, R24, RZ, 0x2 ;  /* 0x0000001803087211 */ /* 0x000fc400078f10ff */
[----:B------:R-:W-:Y:S02]  /*1ed00*/  ISETP.NE.U32.AND P2, PT, RZ, UR4, PT ;  /* 0x00000004ff007c0c */ /* 0x000fe4000bf45070 */
[--C-:B------:R-:W-:Y:S02]  /*1ed10*/  SHF.R.S32.HI R11, RZ, 0x2, R8.reuse ;  /* 0x00000002ff0b7819 */ /* 0x100fe40000011408 */
[----:B------:R-:W1:Y:S01]  /*1ed20*/  @P1 LDC R13, c[0x0][0xbf0] ;  /* 0x0002fc00ff0d1b82 */ /* 0x000e620000000800 */
[----:B------:R-:W-:Y:S02]  /*1ed30*/  SHF.R.S32.HI R26, RZ, 0x1f, R8 ;  /* 0x0000001fff1a7819 */ /* 0x000fe40000011408 */
[----:B------:R-:W-:Y:S02]  /*1ed40*/  LEA.HI R12, R12, R5, RZ, 0x2 ;  /* 0x000000050c0c7211 */ /* 0x000fe400078f10ff */
[----:B------:R-:W-:Y:S02]  /*1ed50*/  ISETP.NE.AND.EX P2, PT, RZ, UR5, PT, P2 ;  /* 0x00000005ff007c0c */ /* 0x000fe4000bf45320 */
[----:B------:R-:W-:Y:S01]  /*1ed60*/  LEA.HI R26, R26, R11, RZ, 0x3 ;  /* 0x0000000b1a1a7211 */ /* 0x000fe200078f18ff */
[----:B------:R-:W2:Y:S01]  /*1ed70*/  @P1 LDC R8, c[0x0][0xbec] ;  /* 0x0002fb00ff081b82 */ /* 0x000ea20000000800 */
[----:B------:R-:W-:-:S02]  /*1ed80*/  LOP3.LUT R12, R12, 0xfffffffc, RZ, 0xc0, !PT ;  /* 0xfffffffc0c0c7812 */ /* 0x000fc400078ec0ff */
[----:B------:R-:W-:Y:S02]  /*1ed90*/  LOP3.LUT R26, R26, 0xfffffff8, RZ, 0xc0, !PT ;  /* 0xfffffff81a1a7812 */ /* 0x000fe400078ec0ff */
[----:B------:R-:W-:Y:S01]  /*1eda0*/  LEA.HI R3, R3, R24, RZ, 0x5 ;  /* 0x0000001803037211 */ /* 0x000fe200078f28ff */
[----:B------:R-:W-:Y:S01]  /*1edb0*/  IMAD.IADD R12, R5, 0x1, -R12 ;  /* 0x00000001050c7824 */ /* 0x000fe200078e0a0c */
[----:B------:R-:W-:Y:S02]  /*1edc0*/  SHF.R.S32.HI R14, RZ, 0x7, R9 ;  /* 0x00000007ff0e7819 */ /* 0x000fe40000011409 */
[----:B------:R-:W-:Y:S02]  /*1edd0*/  IADD3 R26, R11, -R26, RZ ;  /* 0x8000001a0b1a7210 */ /* 0x000fe40007ffe0ff */
[----:B------:R-:W-:Y:S02]  /*1ede0*/  SHF.R.S32.HI R3, RZ, 0x5, R3 ;  /* 0x00000005ff037819 */ /* 0x000fe40000011403 */
[----:B------:R-:W-:-:S02]  /*1edf0*/  LEA.HI R9, R9, R14, RZ, 0x1 ;  /* 0x0000000e09097211 */ /* 0x000fc400078f08ff */
[----:B------:R-:W-:Y:S02]  /*1ee00*/  LEA.HI R5, R12, R12, RZ, 0x1 ;  /* 0x0000000c0c057211 */ /* 0x000fe400078f08ff */
[----:B------:R-:W-:Y:S01]  /*1ee10*/  @P2 IADD3 R4, P3, R4, UR4, RZ ;  /* 0x0000000404042c10 */ /* 0x000fe2000ff7e0ff */
[----:B------:R-:W-:Y:S01]  /*1ee20*/  ULDC UR4, c[0x0][0xa88] ;  /* 0x0002a20000047ab9 */ /* 0x000fe20000000800 */
[----:B------:R-:W-:Y:S01]  /*1ee30*/  IMAD R26, R3, 0x10, R26 ;  /* 0x00000010031a7824 */ /* 0x000fe200078e021a */
[----:B------:R-:W-:Y:S01]  /*1ee40*/  LOP3.LUT R9, R9, 0x3fffffe, RZ, 0xc0, !PT ;  /* 0x03fffffe09097812 */ /* 0x000fe200078ec0ff */
[----:B------:R-:W-:Y:S01]  /*1ee50*/  IMAD.MOV.U32 R80, RZ, RZ, RZ ;  /* 0x000000ffff507224 */ /* 0x000fe200078e00ff */
[----:B------:R-:W-:Y:S01]  /*1ee60*/  LOP3.LUT R11, R5, 0x1ffffffe, RZ, 0xc0, !PT ;  /* 0x1ffffffe050b7812 */ /* 0x000fe200078ec0ff */
[----:B------:R-:W-:Y:S01]  /*1ee70*/  IMAD.U32 R3, RZ, RZ, UR4 ;  /* 0x00000004ff037e24 */ /* 0x000fe2000f8e00ff */
[----:B------:R-:W-:Y:S01]  /*1ee80*/  @P2 IADD3.X R5, R15, UR5, RZ, P3, !PT ;  /* 0x000000050f052c10 */ /* 0x000fe20009ffe4ff */
[----:B------:R-:W-:-:S02]  /*1ee90*/  IMAD.IADD R9, R14, 0x1, -R9 ;  /* 0x000000010e097824 */ /* 0x000fc400078e0a09 */
[----:B------:R0:W5:Y:S01]  /*1eea0*/  @P0 LDG.E R80, desc[UR6][R6.64] ;  /* 0x0000000606500981 */ /* 0x000162000c1e1900 */
[----:B------:R-:W-:-:S03]  /*1eeb0*/  IMAD.IADD R11, R12, 0x1, -R11 ;  /* 0x000000010c0b7824 */ /* 0x000fc600078e0a0b */
[----:B------:R0:W5:Y:S01]  /*1eec0*/  @P2 LDG.E R3, desc[UR6][R4.64] ;  /* 0x0000000604032981 */ /* 0x000162000c1e1900 */
[----:B------:R-:W-:Y:S01]  /*1eed0*/  IMAD R26, R9, 0x40, R26 ;  /* 0x00000040091a7824 */ /* 0x000fe200078e021a */
[----:B------:R-:W-:Y:S06]  /*1eee0*/  @P2 BRA `(.L_x_657) ;  /* 0x0000000000142947 */ /* 0x000fec0003800000 */
[----:B------:R-:W-:Y:S05]  /*1eef0*/  @!P0 BRA `(.L_x_657) ;  /* 0x0000000000108947 */ /* 0x000fea0003800000 */
[----:B------:R-:W-:Y:S02]  /*1ef00*/  ULDC.64 UR4, c[0x0][0x208] ;  /* 0x0000820000047ab9 */ /* 0x000fe40000000a00 */
[----:B0-----:R-:W3:Y:S04]  /*1ef10*/  LDG.E R4, desc[UR4][R6.64] ;  /* 0x0000000406047981 */ /* 0x001ee8000c1e1900 */
[----:B-----5:R-:W3:Y:S02]  /*1ef20*/  LDG.E R3, desc[UR4][R6.64+0x4] ;  /* 0x0000040406037981 */ /* 0x020ee4000c1e1900 */
[----:B---3--:R-:W-:-:S07]  /*1ef30*/  IMAD.IADD R3, R3, 0x1, -R4 ;  /* 0x0000000103037824 */ /* 0x008fce00078e0a04 */
.L_x_657:
[----:B------:R-:W3:Y:S01]  /*1ef40*/  LDL R89, [R1+0x64] ;  /* 0x0000640001597983 */ /* 0x000ee20000100800 */
[----:B------:R-:W-:Y:S01]  /*1ef50*/  IMAD R11, R11, 0x8, R26 ;  /* 0x000000080b0b7824 */ /* 0x000fe200078e021a */
[----:B------:R-:W-:Y:S01]  /*1ef60*/  ULDC.64 UR4, c[0x0][0xb90] ;  /* 0x0002e40000047ab9 */ /* 0x000fe20000000a00 */
[----:B-----5:R-:W-:Y:S01]  /*1ef70*/  SHF.R.S32.HI R81, RZ, 0x1f, R80 ;  /* 0x0000001fff517819 */ /* 0x020fe20000011450 */
[----:B------:R-:W4:Y:S01]  /*1ef80*/  LDL.LU R88, [R1+0x68] ;  /* 0x0000680001587983 */ /* 0x000f220000300800 */
[----:B0-----:R-:W-:Y:S02]  /*1ef90*/  SEL R28, R10, RZ, !P0 ;  /* 0x000000ff0a1c7207 */ /* 0x001fe40004000000 */
[----:B------:R-:W-:Y:S01]  /*1efa0*/  SEL R83, R136, RZ, !P0 ;  /* 0x000000ff88537207 */ /* 0x000fe20004000000 */
[----:B------:R-:W2:Y:S01]  /*1efb0*/  LDL.LU R86, [R1+0x74] ;  /* 0x0000740001567983 */ /* 0x000ea20000300800 */
[----:B------:R-:W-:Y:S01]  /*1efc0*/  IMAD R3, R3, R82, RZ ;  /* 0x0000005203037224 */ /* 0x000fe200078e02ff */
[----:B------:R-:W0:Y:S01]  /*1efd0*/  @P1 LDC R85, c[0x0][0xbec] ;  /* 0x0002fb00ff551b82 */ /* 0x000e220000000800 */
[----:B------:R-:W-:-:S07]  /*1efe0*/  ULDC.64 UR6, c[0x0][0x208] ;  /* 0x0000820000067ab9 */ /* 0x000fce0000000a00 */
[----:B------:R-:W0:Y:S01]  /*1eff0*/  @P1 LDC R87, c[0x0][0xbf0] ;  /* 0x0002fc00ff571b82 */ /* 0x000e220000000800 */
[----:B------:R-:W-:Y:S01]  /*1f000*/  BSSY B1, `(.L_x_658) ;  /* 0x00000d1000017945 */ /* 0x000fe20003800000 */
[----:B---3--:R-:W-:Y:S01]  /*1f010*/  IMAD R9, R219, 0x8, R89 ;  /* 0x00000008db097824 */ /* 0x008fe200078e0259 */
[----:B----4-:R-:W-:-:S03]  /*1f020*/  SHF.R.S32.HI R84, RZ, 0x1f, R88 ;  /* 0x0000001fff547819 */ /* 0x010fc60000011458 */
[----:B------:R-:W-:Y:S02]  /*1f030*/  IMAD.SHL.U32 R9, R9, 0x8, RZ ;  /* 0x0000000809097824 */ /* 0x000fe400078e00ff */
[C---:B--2---:R-:W-:Y:S01]  /*1f040*/  IMAD R15, R86.reuse, 0x80, R11 ;  /* 0x00000080560f7824 */ /* 0x044fe200078e020b */
[----:B------:R-:W-:Y:S01]  /*1f050*/  LEA R14, R86, R26, 0x7 ;  /* 0x0000001a560e7211 */ /* 0x000fe200078e38ff */
[----:B------:R-:W-:Y:S02]  /*1f060*/  IMAD R4, R84, UR4, RZ ;  /* 0x0000000454047c24 */ /* 0x000fe4000f8e02ff */
[----:B------:R-:W-:-:S04]  /*1f070*/  @P1 IMAD.HI.U32 R6, R15, R8, RZ ;  /* 0x000000080f061227 */ /* 0x000fc800078e00ff */
[C---:B------:R-:W-:Y:S02]  /*1f080*/  IMAD R11, R88.reuse, UR5, R4 ;  /* 0x00000005580b7c24 */ /* 0x040fe4000f8e0204 */
[----:B------:R-:W-:Y:S01]  /*1f090*/  IMAD.WIDE.U32 R4, R88, UR4, R80 ;  /* 0x0000000458047c25 */ /* 0x000fe2000f8e0050 */
[----:B------:R-:W-:-:S03]  /*1f0a0*/  ULDC.64 UR4, c[0x0][0xb98] ;  /* 0x0002e60000047ab9 */ /* 0x000fc60000000a00 */
[----:B------:R-:W-:Y:S01]  /*1f0b0*/  IMAD.MOV.U32 R7, RZ, RZ, R15 ;  /* 0x000000ffff077224 */ /* 0x000fe200078e000f */
[----:B-1----:R-:W-:Y:S01]  /*1f0c0*/  @P1 SHF.R.U32.HI R7, RZ, R13, R6 ;  /* 0x0000000dff071219 */ /* 0x002fe20000011606 */
[----:B------:R-:W-:Y:S01]  /*1f0d0*/  IMAD.WIDE R20, R9, 0x2, R20 ;  /* 0x0000000209147825 */ /* 0x000fe200078e0214 */
[----:B------:R-:W-:-:S03]  /*1f0e0*/  IADD3 R5, R5, R11, RZ ;  /* 0x0000000b05057210 */ /* 0x000fc60007ffe0ff */
[----:B------:R-:W-:Y:S01]  /*1f0f0*/  IMAD.MOV R11, RZ, RZ, -R7 ;  /* 0x000000ffff0b7224 */ /* 0x000fe200078e0a07 */
[----:B------:R-:W-:Y:S01]  /*1f100*/  IADD3 R13, P6, R20, 0x2000, RZ ;  /* 0x00002000140d7810 */ /* 0x000fe20007fde0ff */
[----:B------:R-:W-:Y:S01]  /*1f110*/  IMAD R6, R28, UR4, RZ ;  /* 0x000000041c067c24 */ /* 0x000fe2000f8e02ff */
[C---:B------:R-:W-:Y:S01]  /*1f120*/  IADD3 R25, P5, R20.reuse, 0x3000, RZ ;  /* 0x0000300014197810 */ /* 0x040fe20007fbe0ff */
[----:B------:R-:W-:Y:S01]  /*1f130*/  IMAD.WIDE.U32 R4, R83, UR4, R4 ;  /* 0x0000000453047c25 */ /* 0x000fe2000f8e0004 */
[----:B------:R-:W-:Y:S02]  /*1f140*/  IADD3 R33, P4, R20, 0x4000, RZ ;  /* 0x0000400014217810 */ /* 0x000fe40007f9e0ff */
[----:B------:R-:W-:Y:S01]  /*1f150*/  LOP3.LUT R12, R13, 0x380, RZ, 0xc0, !PT ;  /* 0x000003800d0c7812 */ /* 0x000fe200078ec0ff */
[----:B------:R-:W-:Y:S01]  /*1f160*/  IMAD R9, R82, R11, R15 ;  /* 0x0000000b52097224 */ /* 0x000fe200078e020f */
[----:B------:R-:W-:Y:S01]  /*1f170*/  SHF.R.S32.HI R11, RZ, 0x1f, R7 ;  /* 0x0000001fff0b7819 */ /* 0x000fe20000011407 */
[----:B------:R-:W-:Y:S01]  /*1f180*/  IMAD R8, R83, UR5, R6 ;  /* 0x0000000553087c24 */ /* 0x000fe2000f8e0206 */
[----:B------:R-:W-:Y:S01]  /*1f190*/  IADD3 R4, P0, R7, R4, RZ ;  /* 0x0000000407047210 */ /* 0x000fe20007f1e0ff */
[----:B------:R-:W-:Y:S01]  /*1f1a0*/  ULDC.64 UR4, c[0x0][0xb88] ;  /* 0x0002e20000047ab9 */ /* 0x000fe20000000a00 */
[----:B------:R-:W-:-:S02]  /*1f1b0*/  SHF.R.S32.HI R6, RZ, 0x1f, R9 ;  /* 0x0000001fff067819 */ /* 0x000fc40000011409 */
[----:B------:R-:W-:Y:S02]  /*1f1c0*/  IADD3.X R5, R11, R5, R8, P0, !PT ;  /* 0x000000050b057210 */ /* 0x000fe400007fe408 */
[----:B------:R-:W-:Y:S01]  /*1f1d0*/  IADD3 R7, P2, R20, 0x1000, RZ ;  /* 0x0000100014077810 */ /* 0x000fe20007f5e0ff */
[----:B------:R-:W-:Y:S01]  /*1f1e0*/  IMAD R6, R6, UR4, RZ ;  /* 0x0000000406067c24 */ /* 0x000fe2000f8e02ff */
[----:B------:R-:W-:Y:S01]  /*1f1f0*/  LOP3.LUT P0, RZ, R24, 0x3, RZ, 0xc0, !PT ;  /* 0x0000000318ff7812 */ /* 0x000fe2000780c0ff */
[----:B------:R-:W-:Y:S01]  /*1f200*/  IMAD.WIDE.U32 R4, R9, UR4, R4 ;  /* 0x0000000409047c25 */ /* 0x000fe2000f8e0004 */
[----:B------:R-:W-:Y:S02]  /*1f210*/  LOP3.LUT R24, R25, 0x380, RZ, 0xc0, !PT ;  /* 0x0000038019187812 */ /* 0x000fe400078ec0ff */
[----:B------:R-:W-:Y:S01]  /*1f220*/  LOP3.LUT R32, R33, 0x380, RZ, 0xc0, !PT ;  /* 0x0000038021207812 */ /* 0x000fe200078ec0ff */
[----:B------:R-:W-:Y:S01]  /*1f230*/  IMAD R11, R9, UR5, R6 ;  /* 0x00000005090b7c24 */ /* 0x000fe2000f8e0206 */
[----:B------:R-:W-:Y:S01]  /*1f240*/  ULDC.64 UR4, c[0x0][0xb50] ;  /* 0x0002d40000047ab9 */ /* 0x000fe20000000a00 */
[----:B------:R-:W-:Y:S01]  /*1f250*/  IMAD.X R9, RZ, RZ, R21, P2 ;  /* 0x000000ffff097224 */ /* 0x000fe200010e0615 */
[----:B------:R-:W-:Y:S01]  /*1f260*/  LEA R6, P3, R4, UR4, 0x2 ;  /* 0x0000000404067c11 */ /* 0x000fe2000f8610ff */
[----:B------:R-:W-:Y:S01]  /*1f270*/  IMAD.IADD R5, R5, 0x1, R11 ;  /* 0x0000000105057824 */ /* 0x000fe200078e020b */
[----:B------:R-:W-:-:S02]  /*1f280*/  IADD3 R41, P2, R20, 0x6000, RZ ;  /* 0x0000600014297810 */ /* 0x000fc40007f5e0ff */
[----:B------:R-:W-:Y:S01]  /*1f290*/  SHF.R.U64 R12, R12, 0x3, RZ ;  /* 0x000000030c0c7819 */ /* 0x000fe200000012ff */
[----:B------:R-:W-:Y:S01]  /*1f2a0*/  SHFL.IDX PT, R54, R6, RZ, 0x1c1f ;  /* 0x001c1fff06367589 */ /* 0x000fe200000e0000 */
[----:B------:R-:W-:Y:S01]  /*1f2b0*/  LEA.HI.X R10, R4, UR5, R5, 0x2, P3 ;  /* 0x00000005040a7c11 */ /* 0x000fe200098f1405 */
[----:B------:R-:W-:Y:S01]  /*1f2c0*/  VIADD R4, R14, 0x8 ;  /* 0x000000080e047836 */ /* 0x000fe20000000000 */
[----:B------:R-:W-:Y:S01]  /*1f2d0*/  IADD3 R37, P3, R20, 0x5000, RZ ;  /* 0x0000500014257810 */ /* 0x000fe20007f7e0ff */
[----:B------:R-:W-:Y:S01]  /*1f2e0*/  SHFL.IDX PT, R58, R6, 0x1, 0x1c1f ;  /* 0x003c1f00063a7f89 */ /* 0x000fe200000e0000 */
[----:B------:R-:W-:Y:S01]  /*1f2f0*/  LOP3.LUT R40, R41, 0x380, RZ, 0xc0, !PT ;  /* 0x0000038029287812 */ /* 0x000fe200078ec0ff */
[----:B------:R-:W-:Y:S01]  /*1f300*/  ULDC.64 UR4, c[0x0][0xaa0] ;  /* 0x0002a80000047ab9 */ /* 0x000fe20000000a00 */
[----:B------:R-:W-:Y:S01]  /*1f310*/  LOP3.LUT R36, R37, 0x380, RZ, 0xc0, !PT ;  /* 0x0000038025247812 */ /* 0x000fe200078ec0ff */
[----:B------:R-:W1:Y:S01]  /*1f320*/  SHFL.IDX PT, R55, R10, RZ, 0x1c1f ;  /* 0x001c1fff0a377589 */ /* 0x000e6200000e0000 */
[----:B------:R-:W-:-:S02]  /*1f330*/  SHF.R.U64 R40, R40, 0x3, RZ ;  /* 0x0000000328287819 */ /* 0x000fc400000012ff */
[----:B------:R-:W-:Y:S01]  /*1f340*/  SHF.R.U64 R36, R36, 0x3, RZ ;  /* 0x0000000324247819 */ /* 0x000fe200000012ff */
[----:B------:R-:W2:Y:S01]  /*1f350*/  SHFL.IDX PT, R59, R10, 0x1, 0x1c1f ;  /* 0x003c1f000a3b7f89 */ /* 0x000ea200000e0000 */
[----:B------:R-:W-:Y:S02]  /*1f360*/  SHF.R.U64 R24, R24, 0x3, RZ ;  /* 0x0000000318187819 */ /* 0x000fe400000012ff */
[----:B------:R-:W-:Y:S02]  /*1f370*/  SHF.R.U64 R32, R32, 0x3, RZ ;  /* 0x0000000320207819 */ /* 0x000fe400000012ff */
[----:B------:R-:W-:Y:S01]  /*1f380*/  LOP3.LUT R40, R40, R41, RZ, 0x3c, !PT ;  /* 0x0000002928287212 */ /* 0x000fe200078e3cff */
[--C-:B------:R-:W-:Y:S01]  /*1f390*/  IMAD.X R41, RZ, RZ, R21.reuse, P2 ;  /* 0x000000ffff297224 */ /* 0x100fe200010e0615 */
[----:B------:R-:W-:Y:S01]  /*1f3a0*/  LOP3.LUT R36, R36, R37, RZ, 0x3c, !PT ;  /* 0x0000002524247212 */ /* 0x000fe200078e3cff */
[--C-:B------:R-:W-:Y:S01]  /*1f3b0*/  IMAD.X R37, RZ, RZ, R21.reuse, P3 ;  /* 0x000000ffff257224 */ /* 0x100fe200018e0615 */
[----:B------:R-:W-:Y:S01]  /*1f3c0*/  LOP3.LUT R12, R12, R13, RZ, 0x3c, !PT ;  /* 0x0000000d0c0c7212 */ /* 0x000fe200078e3cff */
[--C-:B------:R-:W-:Y:S01]  /*1f3d0*/  IMAD.X R13, RZ, RZ, R21.reuse, P6 ;  /* 0x000000ffff0d7224 */ /* 0x100fe200030e0615 */
[----:B------:R-:W-:Y:S01]  /*1f3e0*/  LOP3.LUT R24, R24, R25, RZ, 0x3c, !PT ;  /* 0x0000001918187212 */ /* 0x000fe200078e3cff */
[--C-:B------:R-:W-:Y:S01]  /*1f3f0*/  IMAD.X R25, RZ, RZ, R21.reuse, P5 ;  /* 0x000000ffff197224 */ /* 0x100fe200028e0615 */
[----:B------:R-:W-:Y:S01]  /*1f400*/  LOP3.LUT R32, R32, R33, RZ, 0x3c, !PT ;  /* 0x0000002120207212 */ /* 0x000fe200078e3cff */
[----:B------:R-:W-:Y:S01]  /*1f410*/  IMAD.X R33, RZ, RZ, R21, P4 ;  /* 0x000000ffff217224 */ /* 0x000fe200020e0615 */
[----:B------:R-:W-:-:S02]  /*1f420*/  IADD3 R61, P2, R20, 0xb000, RZ ;  /* 0x0000b000143d7810 */ /* 0x000fc40007f5e0ff */
[C---:B------:R-:W-:Y:S02]  /*1f430*/  IADD3 R57, P3, R20.reuse, 0xa000, RZ ;  /* 0x0000a00014397810 */ /* 0x040fe40007f7e0ff */
[C---:B------:R-:W-:Y:S02]  /*1f440*/  IADD3 R45, P6, R20.reuse, 0x7000, RZ ;  /* 0x00007000142d7810 */ /* 0x040fe40007fde0ff */
[C---:B------:R-:W-:Y:S02]  /*1f450*/  IADD3 R49, P5, R20.reuse, 0x8000, RZ ;  /* 0x0000800014317810 */ /* 0x040fe40007fbe0ff */
[----:B------:R-:W-:Y:S02]  /*1f460*/  IADD3 R53, P4, R20, 0x9000, RZ ;  /* 0x0000900014357810 */ /* 0x000fe40007f9e0ff */
[----:B------:R-:W-:Y:S02]  /*1f470*/  LOP3.LUT R60, R61, 0x380, RZ, 0xc0, !PT ;  /* 0x000003803d3c7812 */ /* 0x000fe400078ec0ff */
[----:B------:R-:W-:-:S02]  /*1f480*/  LOP3.LUT R56, R57, 0x380, RZ, 0xc0, !PT ;  /* 0x0000038039387812 */ /* 0x000fc400078ec0ff */
[----:B------:R-:W-:Y:S02]  /*1f490*/  LOP3.LUT R44, R45, 0x380, RZ, 0xc0, !PT ;  /* 0x000003802d2c7812 */ /* 0x000fe400078ec0ff */
[----:B------:R-:W-:Y:S02]  /*1f4a0*/  LOP3.LUT R48, R49, 0x380, RZ, 0xc0, !PT ;  /* 0x0000038031307812 */ /* 0x000fe400078ec0ff */
[----:B------:R-:W-:Y:S02]  /*1f4b0*/  LOP3.LUT R52, R53, 0x380, RZ, 0xc0, !PT ;  /* 0x0000038035347812 */ /* 0x000fe400078ec0ff */
[----:B------:R-:W-:Y:S02]  /*1f4c0*/  LOP3.LUT R8, R7, 0x380, RZ, 0xc0, !PT ;  /* 0x0000038007087812 */ /* 0x000fe400078ec0ff */
[----:B------:R-:W-:Y:S02]  /*1f4d0*/  SHF.R.U64 R60, R60, 0x3, RZ ;  /* 0x000000033c3c7819 */ /* 0x000fe400000012ff */
[----:B------:R-:W-:-:S02]  /*1f4e0*/  SHF.R.U64 R56, R56, 0x3, RZ ;  /* 0x0000000338387819 */ /* 0x000fc400000012ff */
[----:B------:R-:W-:Y:S02]  /*1f4f0*/  SHF.R.U64 R44, R44, 0x3, RZ ;  /* 0x000000032c2c7819 */ /* 0x000fe400000012ff */
[----:B------:R-:W-:Y:S02]  /*1f500*/  SHF.R.U64 R48, R48, 0x3, RZ ;  /* 0x0000000330307819 */ /* 0x000fe400000012ff */
        /* <DEDUP_REMOVED lines=12> */
[----:B------:R-:W-:-:S02]  /*1f5d0*/  ISETP.GE.OR P2, PT, R14, R3, P0 ;  /* 0x000000030e00720c */ /* 0x000fc40000746670 */
[----:B------:R-:W-:Y:S02]  /*1f5e0*/  LOP3.LUT R8, R8, R7, RZ, 0x3c, !PT ;  /* 0x0000000708087212 */ /* 0x000fe400078e3cff */
[----:B------:R-:W-:Y:S02]  /*1f5f0*/  IADD3 R5, P3, R20, 0xf000, RZ ;  /* 0x0000f00014057810 */ /* 0x000fe40007f7e0ff */
[----:B------:R-:W-:Y:S02]  /*1f600*/  ISETP.GE.OR P0, PT, R4, R3, P0 ;  /* 0x000000030400720c */ /* 0x000fe40000706670 */
[C---:B------:R-:W-:Y:S01]  /*1f610*/  IADD3 R65, P6, R20.reuse, 0xc000, RZ ;  /* 0x0000c00014417810 */ /* 0x040fe20007fde0ff */
[----:B------:R-:W-:Y:S01]  /*1f620*/  IMAD.X R77, RZ, RZ, R21, P3 ;  /* 0x000000ffff4d7224 */ /* 0x000fe200018e0615 */
[C---:B------:R-:W-:Y:S02]  /*1f630*/  IADD3 R69, P5, R20.reuse, 0xd000, RZ ;  /* 0x0000d00014457810 */ /* 0x040fe40007fbe0ff */
[C---:B------:R-:W-:Y:S01]  /*1f640*/  IADD3 R73, P4, R20.reuse, 0xe000, RZ ;  /* 0x0000e00014497810 */ /* 0x040fe20007f9e0ff */
[----:B-1----:R-:W-:Y:S01]  /*1f650*/  @!P2 ST.E desc[UR6][R54.64], R0 ;  /* 0x000000003600a985 */ /* 0x002fe2000c101906 */
[----:B------:R-:W-:-:S02]  /*1f660*/  LOP3.LUT R7, R20, 0x380, RZ, 0xc0, !PT ;  /* 0x0000038014077812 */ /* 0x000fc400078ec0ff */
[----:B------:R-:W-:Y:S02]  /*1f670*/  LOP3.LUT R4, R5, 0x380, RZ, 0xc0, !PT ;  /* 0x0000038005047812 */ /* 0x000fe400078ec0ff */
[----:B------:R-:W-:Y:S01]  /*1f680*/  LOP3.LUT R64, R65, 0x380, RZ, 0xc0, !PT ;  /* 0x0000038041407812 */ /* 0x000fe200078ec0ff */
[----:B--2---:R1:W-:Y:S01]  /*1f690*/  @!P0 ST.E desc[UR6][R58.64], R2 ;  /* 0x000000023a008985 */ /* 0x0043e2000c101906 */
[----:B------:R-:W-:Y:S02]  /*1f6a0*/  LOP3.LUT R68, R69, 0x380, RZ, 0xc0, !PT ;  /* 0x0000038045447812 */ /* 0x000fe400078ec0ff */
[----:B------:R-:W-:Y:S01]  /*1f6b0*/  LOP3.LUT R72, R73, 0x380, RZ, 0xc0, !PT ;  /* 0x0000038049487812 */ /* 0x000fe200078ec0ff */
[----:B------:R-:W5:Y:S01]  /*1f6c0*/  LD.E.128 R8, desc[UR6][R8.64] ;  /* 0x0000000608087980 */ /* 0x000f62000c101d00 */
[----:B------:R-:W-:Y:S02]  /*1f6d0*/  SHF.R.U64 R7, R7, 0x3, RZ ;  /* 0x0000000307077819 */ /* 0x000fe400000012ff */
[----:B------:R-:W-:Y:S01]  /*1f6e0*/  SHF.R.U64 R4, R4, 0x3, RZ ;  /* 0x0000000304047819 */ /* 0x000fe200000012ff */
[----:B------:R-:W5:Y:S01]  /*1f6f0*/  LD.E.128 R12, desc[UR6][R12.64] ;  /* 0x000000060c0c7980 */ /* 0x000f62000c101d00 */
[----:B------:R-:W-:-:S02]  /*1f700*/  SHF.R.U64 R64, R64, 0x3, RZ ;  /* 0x0000000340407819 */ /* 0x000fc400000012ff */
[----:B------:R-:W-:Y:S01]  /*1f710*/  SHF.R.U64 R68, R68, 0x3, RZ ;  /* 0x0000000344447819 */ /* 0x000fe200000012ff */
[----:B-1----:R-:W-:Y:S01]  /*1f720*/  IMAD R2, R89, 0x20, R219 ;  /* 0x0000002059027824 */ /* 0x002fe200078e02db */
[----:B------:R-:W-:Y:S01]  /*1f730*/  SHF.R.U64 R72, R72, 0x3, RZ ;  /* 0x0000000348487819 */ /* 0x000fe200000012ff */
[----:B------:R-:W5:Y:S01]  /*1f740*/  LD.E.128 R24, desc[UR6][R24.64] ;  /* 0x0000000618187980 */ /* 0x000f62000c101d00 */
[----:B------:R-:W-:Y:S02]  /*1f750*/  LOP3.LUT R20, R7, R20, RZ, 0x3c, !PT ;  /* 0x0000001407147212 */ /* 0x000fe400078e3cff */
[----:B------:R-:W-:Y:S01]  /*1f760*/  LOP3.LUT R64, R64, R65, RZ, 0x3c, !PT ;  /* 0x0000004140407212 */ /* 0x000fe200078e3cff */
[--C-:B------:R-:W-:Y:S01]  /*1f770*/  IMAD.X R65, RZ, RZ, R21.reuse, P6 ;  /* 0x000000ffff417224 */ /* 0x100fe200030e0615 */
[----:B------:R-:W-:Y:S01]  /*1f780*/  LOP3.LUT R68, R68, R69, RZ, 0x3c, !PT ;  /* 0x0000004544447212 */ /* 0x000fe200078e3cff */
[--C-:B------:R-:W-:Y:S01]  /*1f790*/  IMAD.X R69, RZ, RZ, R21.reuse, P5 ;  /* 0x000000ffff457224 */ /* 0x100fe200028e0615 */
[----:B------:R-:W-:Y:S01]  /*1f7a0*/  LOP3.LUT R72, R72, R73, RZ, 0x3c, !PT ;  /* 0x0000004948487212 */ /* 0x000fe200078e3cff */
[----:B------:R-:W-:Y:S01]  /*1f7b0*/  IMAD.X R73, RZ, RZ, R21, P4 ;  /* 0x000000ffff497224 */ /* 0x000fe200020e0615 */
[----:B------:R-:W-:Y:S01]  /*1f7c0*/  LOP3.LUT R76, R4, R5, RZ, 0x3c, !PT ;  /* 0x00000005044c7212 */ /* 0x000fe200078e3cff */
[----:B------:R-:W-:Y:S01]  /*1f7d0*/  IMAD R2, R86, 0x80, R2 ;  /* 0x0000008056027824 */ /* 0x000fe200078e0202 */
[----:B------:R1:W5:Y:S04]  /*1f7e0*/  LD.E.128 R4, desc[UR6][R20.64] ;  /* 0x0000000614047980 */ /* 0x000368000c101d00 */
[----:B------:R-:W5:Y:S04]  /*1f7f0*/  LD.E.128 R32, desc[UR6][R32.64] ;  /* 0x0000000620207980 */ /* 0x000f68000c101d00 */
[----:B------:R-:W5:Y:S01]  /*1f800*/  LD.E.128 R36, desc[UR6][R36.64] ;  /* 0x0000000624247980 */ /* 0x000f62000c101d00 */
[----:B-1----:R-:W-:-:S03]  /*1f810*/  IMAD R21, R81, UR4, RZ ;  /* 0x0000000451157c24 */ /* 0x002fc6000f8e02ff */
[----:B------:R-:W5:Y:S01]  /*1f820*/  LD.E.128 R40, desc[UR6][R40.64] ;  /* 0x0000000628287980 */ /* 0x000f62000c101d00 */
[C---:B------:R-:W-:Y:S02]  /*1f830*/  IMAD R81, R80.reuse, UR5, R21 ;  /* 0x0000000550517c24 */ /* 0x040fe4000f8e0215 */
[----:B------:R-:W-:Y:S01]  /*1f840*/  IMAD.WIDE.U32 R20, R80, UR4, RZ ;  /* 0x0000000450147c25 */ /* 0x000fe2000f8e00ff */
[----:B------:R-:W-:Y:S01]  /*1f850*/  ULDC.64 UR4, c[0x0][0xae8] ;  /* 0x0002ba0000047ab9 */ /* 0x000fe20000000a00 */
[----:B------:R-:W5:Y:S02]  /*1f860*/  LD.E.128 R44, desc[UR6][R44.64] ;  /* 0x000000062c2c7980 */ /* 0x000f64000c101d00 */
[----:B------:R-:W-:Y:S02]  /*1f870*/  IMAD.IADD R21, R21, 0x1, R81 ;  /* 0x0000000115157824 */ /* 0x000fe400078e0251 */
[----:B------:R-:W-:Y:S01]  /*1f880*/  IMAD R84, R84, UR4, RZ ;  /* 0x0000000454547c24 */ /* 0x000fe2000f8e02ff */
[----:B------:R-:W5:Y:S01]  /*1f890*/  LD.E.128 R48, desc[UR6][R48.64] ;  /* 0x0000000630307980 */ /* 0x000f62000c101d00 */
[----:B------:R-:W-:-:S03]  /*1f8a0*/  IMAD.WIDE.U32 R20, R88, UR4, R20 ;  /* 0x0000000458147c25 */ /* 0x000fc6000f8e0014 */
[----:B------:R-:W5:Y:S01]  /*1f8b0*/  LD.E.128 R52, desc[UR6][R52.64] ;  /* 0x0000000634347980 */ /* 0x000f62000c101d00 */
[----:B------:R-:W-:Y:S01]  /*1f8c0*/  IMAD R81, R88, UR5, R84 ;  /* 0x0000000558517c24 */ /* 0x000fe2000f8e0254 */
[----:B------:R-:W-:Y:S01]  /*1f8d0*/  ULDC.64 UR4, c[0x0][0xaf0] ;  /* 0x0002bc0000047ab9 */ /* 0x000fe20000000a00 */
[----:B0-----:R-:W-:Y:S01]  /*1f8e0*/  @P1 IMAD.HI.U32 R0, R2, R85, RZ ;  /* 0x0000005502001227 */ /* 0x001fe200078e00ff */
[----:B------:R-:W5:Y:S03]  /*1f8f0*/  LD.E.128 R56, desc[UR6][R56.64] ;  /* 0x0000000638387980 */ /* 0x000f66000c101d00 */
[----:B------:R-:W-:Y:S01]  /*1f900*/  IMAD.IADD R21, R21, 0x1, R81 ;  /* 0x0000000115157824 */ /* 0x000fe200078e0251 */
[----:B------:R-:W-:Y:S01]  /*1f910*/  MOV R81, R2 ;  /* 0x0000000200517202 */ /* 0x000fe20000000f00 */
[----:B------:R-:W-:Y:S01]  /*1f920*/  IMAD R28, R28, UR4, RZ ;  /* 0x000000041c1c7c24 */ /* 0x000fe2000f8e02ff */
[----:B------:R-:W-:Y:S01]  /*1f930*/  @P1 SHF.R.U32.HI R81, RZ, R87, R0 ;  /* 0x00000057ff511219 */ /* 0x000fe20000011600 */
[C---:B------:R-:W-:Y:S01]  /*1f940*/  IMAD.WIDE.U32 R20, R83.reuse, UR4, R20 ;  /* 0x0000000453147c25 */ /* 0x040fe2000f8e0014 */
[----:B------:R-:W5:Y:S02]  /*1f950*/  LD.E.128 R60, desc[UR6][R60.64] ;  /* 0x000000063c3c7980 */ /* 0x000f64000c101d00 */
[--C-:B------:R-:W-:Y:S01]  /*1f960*/  SHF.R.S32.HI R0, RZ, 0x1f, R81.reuse ;  /* 0x0000001fff007819 */ /* 0x100fe20000011451 */
[----:B------:R-:W-:Y:S01]  /*1f970*/  IMAD R85, R83, UR5, R28 ;  /* 0x0000000553557c24 */ /* 0x000fe2000f8e021c */
[----:B------:R-:W-:Y:S01]  /*1f980*/  ULDC.64 UR4, c[0x0][0xae0] ;  /* 0x0002b80000047ab9 */ /* 0x000fe20000000a00 */
[----:B------:R-:W-:Y:S01]  /*1f990*/  IMAD.MOV R83, RZ, RZ, -R81 ;  /* 0x000000ffff537224 */ /* 0x000fe200078e0a51 */
[----:B------:R-:W5:Y:S01]  /*1f9a0*/  LD.E.128 R64, desc[UR6][R64.64] ;  /* 0x0000000640407980 */ /* 0x000f62000c101d00 */
[----:B------:R-:W-:-:S02]  /*1f9b0*/  IMAD R0, R0, UR4, RZ ;  /* 0x0000000400007c24 */ /* 0x000fc4000f8e02ff */
[----:B------:R-:W-:Y:S01]  /*1f9c0*/  IMAD R83, R82, R83, R2 ;  /* 0x0000005352537224 */ /* 0x000fe200078e0202 */
[----:B------:R-:W5:Y:S01]  /*1f9d0*/  LD.E.128 R68, desc[UR6][R68.64] ;  /* 0x0000000644447980 */ /* 0x000f62000c101d00 */
[----:B------:R-:W-:Y:S02]  /*1f9e0*/  IMAD.IADD R21, R21, 0x1, R85 ;  /* 0x0000000115157824 */ /* 0x000fe400078e0255 */
[----:B------:R-:W-:Y:S01]  /*1f9f0*/  IMAD R85, R81, UR5, R0 ;  /* 0x0000000551557c24 */ /* 0x000fe2000f8e0200 */
[----:B------:R-:W5:Y:S01]  /*1fa00*/  LD.E.128 R72, desc[UR6][R72.64] ;  /* 0x0000000648487980 */ /* 0x000f62000c101d00 */
[----:B------:R-:W-:-:S03]  /*1fa10*/  SHF.R.S32.HI R0, RZ, 0x1f, R83 ;  /* 0x0000001fff007819 */ /* 0x000fc60000011453 */
[----:B------:R-:W5:Y:S01]  /*1fa20*/  LD.E.128 R76, desc[UR6][R76.64] ;  /* 0x000000064c4c7980 */ /* 0x000f62000c101d00 */
[----:B------:R-:W-:Y:S01]  /*1fa30*/  IMAD.WIDE.U32 R20, R81, UR4, R20 ;  /* 0x0000000451147c25 */ /* 0x000fe2000f8e0014 */
[----:B------:R-:W-:Y:S01]  /*1fa40*/  ULDC.64 UR4, c[0x0][0xad8] ;  /* 0x0002b60000047ab9 */ /* 0x000fe20000000a00 */
[----:B------:R-:W-:Y:S01]  /*1fa50*/  @!PT LDS RZ, [RZ] ;  /* 0x00000000fffff984 */ /* 0x000fe20000000800 */
[----:B------:R-:W-:Y:S01]  /*1fa60*/  @!PT LDS RZ, [RZ] ;  /* 0x00000000fffff984 */ /* 0x000fe20000000800 */
[----:B------:R-:W-:Y:S01]  /*1fa70*/  @!PT LDS RZ, [RZ] ;  /* 0x00000000fffff984 */ /* 0x000fe20000000800 */
[----:B------:R-:W-:Y:S01]  /*1fa80*/  @!PT LDS RZ, [RZ] ;  /* 0x00000000fffff984 */ /* 0x000fe20000000800 */
[----:B------:R0:W-:Y:S06]  /*1fa90*/  MEMBAR.ALL.CTA ;  /* 0x0000000000007992 */ /* 0x0001ec0000008000 */
[----:B0-----:R-:W0:Y:S01]  /*1faa0*/  FENCE.VIEW.ASYNC.S ;  /* 0x00000000000073c6 */ /* 0x001e220000000000 */
[----:B------:R-:W-:-:S02]  /*1fab0*/  IMAD R86, R86, 0x80, R219 ;  /* 0x0000008056567824 */ /* 0x000fc400078e02db */
[----:B------:R-:W-:Y:S02]  /*1fac0*/  IMAD.IADD R21, R21, 0x1, R85 ;  /* 0x0000000115157824 */ /* 0x000fe400078e0255 */
[----:B------:R-:W-:Y:S02]  /*1fad0*/  IMAD R2, R0, UR4, RZ ;  /* 0x0000000400027c24 */ /* 0x000fe4000f8e02ff */
[C---:B------:R-:W-:Y:S02]  /*1fae0*/  VIADD R0, R86.reuse, 0x20 ;  /* 0x0000002056007836 */ /* 0x040fe40000000000 */
[C---:B------:R-:W-:Y:S02]  /*1faf0*/  IMAD R81, R83.reuse, UR5, R2 ;  /* 0x0000000553517c24 */ /* 0x040fe4000f8e0202 */
[----:B------:R-:W-:Y:S01]  /*1fb00*/  IMAD.WIDE.U32 R20, R83, UR4, R20 ;  /* 0x0000000453147c25 */ /* 0x000fe2000f8e0014 */
[-C--:B------:R-:W-:Y:S01]  /*1fb10*/  ISETP.GE.AND P2, PT, R86, R3.reuse, PT ;  /* 0x000000035600720c */ /* 0x080fe20003f46270 */
[----:B------:R-:W-:Y:S01]  /*1fb20*/  ULDC.64 UR4, c[0x0][0xa80] ;  /* 0x0002a00000047ab9 */ /* 0x000fe20000000a00 */
[----:B------:R-:W-:Y:S01]  /*1fb30*/  ISETP.GE.AND P1, PT, R0, R3, PT ;  /* 0x000000030000720c */ /* 0x000fe20003f26270 */
[----:B------:R-:W-:Y:S01]  /*1fb40*/  VIADD R2, R86, 0x40 ;  /* 0x0000004056027836 */ /* 0x000fe20000000000 */
[----:B------:R-:W-:Y:S01]  /*1fb50*/  LEA R28, P3, R20, UR4, 0x1 ;  /* 0x00000004141c7c11 */ /* 0x000fe2000f8608ff */
[----:B------:R-:W-:-:S02]  /*1fb60*/  IMAD.IADD R21, R21, 0x1, R81 ;  /* 0x0000000115157824 */ /* 0x000fc400078e0251 */
[----:B------:R-:W-:Y:S01]  /*1fb70*/  VIADD R0, R22, 0x38820 ;  /* 0x0003882016007836 */ /* 0x000fe20000000000 */
[----:B------:R-:W-:Y:S02]  /*1fb80*/  ISETP.GE.AND P0, PT, R2, R3, PT ;  /* 0x000000030200720c */ /* 0x000fe40003f06270 */
[----:B------:R-:W-:Y:S02]  /*1fb90*/  LEA.HI.X R2, R20, UR5, R21, 0x1, P3 ;  /* 0x0000000514027c11 */ /* 0x000fe400098f0c15 */
[----:B------:R-:W-:Y:S01]  /*1fba0*/  PRMT R0, RZ, 0x654, R0 ;  /* 0x00000654ff007816 */ /* 0x000fe20000000000 */
[----:B0-----:R0:W1:Y:S03]  /*1fbb0*/  SHFL.IDX PT, R84, R28, RZ, 0x181f ;  /* 0x00181fff1c547589 */ /* 0x00106600000e0000 */
[----:B------:R0:W-:Y:S01]  /*1fbc0*/  SYNCS.ARRIVE.TRANS64.RED.A1T0 RZ, [R0+URZ], RZ ;  /* 0x000000ff00ff79a7 */ /* 0x0001e2000810043f */
[----:B------:R0:W2:Y:S01]  /*1fbd0*/  SHFL.IDX PT, R85, R2, RZ, 0x181f ;  /* 0x00181fff02557589 */ /* 0x0000a200000e0000 */
[----:B------:R-:W-:Y:S05]  /*1fbe0*/  @P2 BRA `(.L_x_659) ;  /* 0x0000000000482947 */ /* 0x000fea0003800000 */
[----:B------:R-:W-:Y:S01]  /*1fbf0*/  ULDC UR4, c[0x0][0xac8] ;  /* 0x0002b20000047ab9 */ /* 0x000fe20000000800 */
[----:B------:R-:W-:Y:S01]  /*1fc00*/  ULDC.64 UR6, c[0x0][0x208] ;  /* 0x0000820000067ab9 */ /* 0x000fe20000000a00 */
        /* <DEDUP_REMOVED lines=16> */
.L_x_659:
[----:B------:R-:W-:Y:S05]  /*1fd10*/  BSYNC B1 ;  /* 0x0000000000017941 */ /* 0x000fea0003800000 */
.L_x_658:
[----:B---3-5:R3:W4:Y:S01]  /*1fd20*/  SHFL.IDX PT, R33, R2, 0x1, 0x181f ;  /* 0x00381f0002217f89 */ /* 0x02872200000e0000 */
[----:B------:R-:W-:Y:S03]  /*1fd30*/  BSSY B1, `(.L_x_660) ;  /* 0x0000015000017945 */ /* 0x000fe60003800000 */
[----:B------:R3:W0:Y:S01]  /*1fd40*/  SHFL.IDX PT, R32, R28, 0x1, 0x181f ;  /* 0x00381f001c207f89 */ /* 0x00062200000e0000 */
[----:B------:R-:W-:Y:S05]  /*1fd50*/  @P1 BRA `(.L_x_661) ;  /* 0x0000000000481947 */ /* 0x000fea0003800000 */
[----:B------:R-:W-:Y:S01]  /*1fd60*/  ULDC UR4, c[0x0][0xac8] ;  /* 0x0002b20000047ab9 */ /* 0x000fe20000000800 */
[----:B------:R-:W-:Y:S01]  /*1fd70*/  ULDC.64 UR6, c[0x0][0x208] ;  /* 0x0000820000067ab9 */ /* 0x000fe20000000a00 */
[----:B------:R-:W-:Y:S02]  /*1fd80*/  ISETP.GE.AND P4, PT, R16, UR4, PT ;  /* 0x0000000410007c0c */ /* 0x000fe4000bf86270 */
[----:B------:R-:W-:Y:S02]  /*1fd90*/  ISETP.GE.AND P3, PT, R213, UR4, PT ;  /* 0x00000004d5007c0c */ /* 0x000fe4000bf66270 */
[----:B------:R-:W-:Y:S02]  /*1fda0*/  ISETP.GE.AND P2, PT, R18, UR4, PT ;  /* 0x0000000412007c0c */ /* 0x000fe4000bf46270 */
[----:B------:R-:W-:-:S07]  /*1fdb0*/  ISETP.GE.AND P1, PT, R19, UR4, PT ;  /* 0x0000000413007c0c */ /* 0x000fce000bf26270 */
[CC--:B0-----:R-:W-:Y:S02]  /*1fdc0*/  @!P4 LEA R4, P6, R16.reuse, R32.reuse, 0x1 ;  /* 0x000000201004c211 */ /* 0x0c1fe400078c08ff */
[CC--:B------:R-:W-:Y:S02]  /*1fdd0*/  @!P3 LEA R6, P5, R23.reuse, R32.reuse, 0x1 ;  /* 0x000000201706b211 */ /* 0x0c0fe400078a08ff */
[-C--:B----4-:R-:W-:Y:S02]  /*1fde0*/  @!P4 LEA.HI.X R5, R16, R33.reuse, R17, 0x1, P6 ;  /* 0x000000211005c211 */ /* 0x090fe400030f0c11 */
[-C--:B------:R-:W-:Y:S02]  /*1fdf0*/  @!P2 LEA R20, P6, R18, R32.reuse, 0x1 ;  /* 0x000000201214a211 */ /* 0x080fe400078c08ff */
        /* <DEDUP_REMOVED lines=8> */
.L_x_661:
[----:B------:R-:W-:Y:S05]  /*1fe80*/  BSYNC B1 ;  /* 0x0000000000017941 */ /* 0x000fea0003800000 */
.L_x_660:
[----:B0-----:R0:W0:Y:S01]  /*1fe90*/  SHFL.IDX PT, R11, R2, 0x2, 0x181f ;  /* 0x00581f00020b7f89 */ /* 0x00102200000e0000 */
        /* <DEDUP_REMOVED lines=9> */
[-C--:B0-----:R-:W-:Y:S02]  /*1ff30*/  @!P3 LEA R4, P6, R16, R10.reuse, 0x1 ;  /* 0x0000000a1004b211 */ /* 0x081fe400078c08ff */
[-C--:B------:R-:W-:Y:S02]  /*1ff40*/  @!P2 LEA R6, P5, R23, R10.reuse, 0x1 ;  /* 0x0000000a1706a211 */ /* 0x080fe400078a08ff */
[-C--:B------:R-:W-:Y:S02]  /*1ff50*/  @!P1 LEA R8, P4, R18, R10.reuse, 0x1 ;  /* 0x0000000a12089211 */ /* 0x080fe400078808ff */
[-C--:B------:R-:W-:Y:S02]  /*1ff60*/  @!P3 LEA.HI.X R5, R16, R11.reuse, R17, 0x1, P6 ;  /* 0x0000000b1005b211 */ /* 0x080fe400030f0c11 */
        /* <DEDUP_REMOVED lines=8> */
.L_x_663:
[----:B------:R-:W-:Y:S05]  /*1fff0*/  BSYNC B1 ;  /* 0x0000000000017941 */ /* 0x000fea0003800000 */
.L_x_662:
[----:B------:R-:W-:Y:S01]  /*20000*/  VIADD R0, R86, 0x60 ;  /* 0x0000006056007836 */ /* 0x000fe20000000000 */
[----:B0-----:R0:W0:Y:S04]  /*20010*/  SHFL.IDX PT, R9, R2, 0x3, 0x181f ;  /* 0x00781f0002097f89 */ /* 0x00102800000e0000 */
[----:B------:R-:W-:Y:S01]  /*20020*/  ISETP.GE.AND P0, PT, R0, R3, PT ;  /* 0x000000030000720c */ /* 0x000fe20003f06270 */
[----:B---3--:R-:W3:-:S12]  /*20030*/  SHFL.IDX PT, R28, R28, 0x3, 0x181f ;  /* 0x00781f001c1c7f89 */ /* 0x008ed800000e0000 */
[----:B------:R-:W-:Y:S05]  /*20040*/  @P0 BRA `(.L_x_664) ;  /* 0x0000000c00c00947 */ /* 0x000fea0003800000 */
[----:B------:R-:W-:Y:S01]  /*20050*/  ULDC UR4, c[0x0][0xac8] ;  /* 0x0002b20000047ab9 */ /* 0x000fe20000000800 */
[----:B------:R-:W-:Y:S01]  /*20060*/  ULDC.64 UR6, c[0x0][0x208] ;  /* 0x0000820000067ab9 */ /* 0x000fe20000000a00 */
[----:B------:R-:W-:Y:S02]  /*20070*/  ISETP.GE.AND P3, PT, R16, UR4, PT ;  /* 0x0000000410007c0c */ /* 0x000fe4000bf66270 */
[----:B------:R-:W-:Y:S02]  /*20080*/  ISETP.GE.AND P4, PT, R213, UR4, PT ;  /* 0x00000004d5007c0c */ /* 0x000fe4000bf86270 */
[----:B------:R-:W-:-:S09]  /*20090*/  ISETP.GE.AND P5, PT, R18, UR4, PT ;  /* 0x0000000412007c0c */ /* 0x000fd2000bfa6270 */
[CC--:B0--3--:R-:W-:Y:S02]  /*200a0*/  @!P3 LEA R2, P0, R16.reuse, R28.reuse, 0x1 ;  /* 0x0000001c1002b211 */ /* 0x0c9fe400078008ff */
[-C--:B------:R-:W-:Y:S02]  /*200b0*/  @!P4 LEA R4, P1, R23, R28.reuse, 0x1 ;  /* 0x0000001c1704c211 */ /* 0x080fe400078208ff */
[-C--:B------:R-:W-:Y:S02]  /*200c0*/  @!P3 LEA.HI.X R3, R16, R9.reuse, R17, 0x1, P0 ;  /* 0x000000091003b211 */ /* 0x080fe400000f0c11 */
[----:B------:R-:W-:Y:S02]  /*200d0*/  ISETP.GE.AND P0, PT, R19, UR4, PT ;  /* 0x0000000413007c0c */ /* 0x000fe4000bf06270 */
[----:B------:R-:W-:Y:S01]  /*200e0*/  @!P5 LEA R6, P2, R18, R28, 0x1 ;  /* 0x0000001c1206d211 */ /* 0x000fe200078408ff */
[----:B------:R0:W-:Y:S01]  /*200f0*/  @!P3 ST.E.128 desc[UR6][R2.64], R24 ;  /* 0x000000180200b985 */ /* 0x0001e2000c101d06 */
[----:B------:R-:W-:-:S02]  /*20100*/  @!P4 LEA.HI.X R5, R23, R9, R216, 0x1, P1 ;  /* 0x000000091705c211 */ /* 0x000fc400008f0cd8 */
[----:B------:R-:W-:-:S03]  /*20110*/  @!P5 LEA.HI.X R7, R18, R9, R218, 0x1, P2 ;  /* 0x000000091207d211 */ /* 0x000fc600010f0cda */
[----:B------:R0:W-:Y:S04]  /*20120*/  @!P4 ST.E.128 desc[UR6][R4.64], R44 ;  /* 0x0000002c0400c985 */ /* 0x0001e8000c101d06 */
[----:B------:R0:W-:Y:S01]  /*20130*/  @!P5 ST.E.128 desc[UR6][R6.64], R60 ;  /* 0x0000003c0600d985 */ /* 0x0001e2000c101d06 */
[----:B------:R-:W-:Y:S05]  /*20140*/  @P0 BRA `(.L_x_664) ;  /* 0x0000000c00800947 */ /* 0x000fea0003800000 */
[----:B0-----:R-:W-:Y:S01]  /*20150*/  LEA R2, P0, R19, R28, 0x1 ;  /* 0x0000001c13027211 */ /* 0x001fe200078008ff */
[----:B------:R-:W-:-:S03]  /*20160*/  ULDC.64 UR4, c[0x0][0x208] ;  /* 0x0000820000047ab9 */ /* 0x000fc60000000a00 */
[----:B------:R-:W-:-:S05]  /*20170*/  LEA.HI.X R3, R19, R9, R217, 0x1, P0 ;  /* 0x0000000913037211 */ /* 0x000fca00000f0cd9 */
[----:B------:R0:W-:Y:S01]  /*20180*/  ST.E.128 desc[UR4][R2.64], R76 ;  /* 0x0000004c02007985 */ /* 0x0001e2000c101d04 */
[----:B------:R-:W-:Y:S05]  /*20190*/  BRA `(.L_x_664) ;  /* 0x0000000c006c7947 */ /* 0x000fea0003800000 */
.L_x_656:
[----:B------:R-:W3:Y:S01]  /*201a0*/  LDL R9, [R1+0x60] ;  /* 0x0000600001097983 */ /* 0x000ee20000100800 */
[----:B------:R-:W-:Y:S01]  /*201b0*/  ULDC.64 UR4, c[0x0][0xc00] ;  /* 0x0003000000047ab9 */ /* 0x000fe20000000a00 */
[----:B------:R-:W4:Y:S01]  /*201c0*/  LDC R25, c[0x0][0xbe8] ;  /* 0x0002fa00ff197b82 */ /* 0x000f220000000800 */
[----:B------:R-:W-:Y:S01]  /*201d0*/  ISETP.NE.U32.AND P0, PT, RZ, UR4, PT ;  /* 0x00000004ff007c0c */ /* 0x000fe2000bf05070 */
[----:B0-----:R-:W-:Y:S01]  /*201e0*/  IMAD.MOV.U32 R6, RZ, RZ, RZ ;  /* 0x000000ffff067224 */ /* 0x001fe200078e00ff */
[----:B------:R-:W-:Y:S02]  /*201f0*/  ULDC.64 UR6, c[0x0][0x208] ;  /* 0x0000820000067ab9 */ /* 0x000fe40000000a00 */
[----:B------:R-:W-:Y:S01]  /*20200*/  ISETP.NE.AND.EX P0, PT, RZ, UR5, PT, P0 ;  /* 0x00000005ff007c0c */ /* 0x000fe2000bf05300 */
[----:B------:R-:W0:Y:S02]  /*20210*/  S2R R7, SR_TID.X ;  /* 0x0000000000077919 */ /* 0x000e240000002100 */
[----:B0-----:R-:W-:-:S05]  /*20220*/  VIADD R8, R7, 0xffffff80 ;  /* 0xffffff8007087836 */ /* 0x001fca0000000000 */
[----:B------:R-:W-:Y:S01]  /*20230*/  ISETP.GE.AND P3, PT, R8, 0x80, PT ;  /* 0x000000800800780c */ /* 0x000fe20003f66270 */
[----:B---3--:R-:W-:Y:S01]  /*20240*/  IMAD.SHL.U32 R4, R9, 0x4, RZ ;  /* 0x0000000409047824 */ /* 0x008fe200078e00ff */
[----:B------:R-:W-:-:S04]  /*20250*/  SHF.R.S32.HI R12, RZ, 0x1f, R9 ;  /* 0x0000001fff0c7819 */ /* 0x000fc80000011409 */
[----:B------:R-:W-:Y:S02]  /*20260*/  IADD3 R2, P1, R4, UR4, RZ ;  /* 0x0000000404027c10 */ /* 0x000fe4000ff3e0ff */
[----:B------:R-:W-:-:S04]  /*20270*/  SHF.L.U64.HI R0, R9, 0x2, R12 ;  /* 0x0000000209007819 */ /* 0x000fc8000001020c */
[----:B------:R-:W-:Y:S01]  /*20280*/  IADD3.X R3, R0, UR5, RZ, P1, !PT ;  /* 0x0000000500037c10 */ /* 0x000fe20008ffe4ff */
[----:B------:R-:W-:Y:S02]  /*20290*/  ULDC.64 UR4, c[0x0][0xc08] ;  /* 0x0003020000047ab9 */ /* 0x000fe40000000a00 */
[----:B------:R-:W-:Y:S02]  /*202a0*/  ISETP.NE.U32.AND P1, PT, RZ, UR4, PT ;  /* 0x00000004ff007c0c */ /* 0x000fe4000bf25070 */
[----:B------:R0:W5:Y:S02]  /*202b0*/  @P0 LDG.E R6, desc[UR6][R2.64] ;  /* 0x0000000602060981 */ /* 0x000164000c1e1900 */
[----:B------:R-:W-:-:S13]  /*202c0*/  ISETP.NE.AND.EX P1, PT, RZ, UR5, PT, P1 ;  /* 0x00000005ff007c0c */ /* 0x000fda000bf25310 */
[----:B------:R-:W-:Y:S01]  /*202d0*/  @P1 IADD3 R4, P2, R4, UR4, RZ ;  /* 0x0000000404041c10 */ /* 0x000fe2000ff5e0ff */
[----:B------:R-:W-:-:S03]  /*202e0*/  ULDC UR4, c[0x0][0xa88] ;  /* 0x0002a20000047ab9 */ /* 0x000fc60000000800 */
[----:B------:R-:W-:Y:S02]  /*202f0*/  @P1 IADD3.X R5, R0, UR5, RZ, P2, !PT ;  /* 0x0000000500051c10 */ /* 0x000fe400097fe4ff */
[----:B----4-:R-:W-:Y:S02]  /*20300*/  ISETP.NE.AND P2, PT, R25, 0x1, PT ;  /* 0x000000011900780c */ /* 0x010fe40003f45270 */
[----:B------:R-:W-:-:S06]  /*20310*/  MOV R0, UR4 ;  /* 0x0000000400007c02 */ /* 0x000fcc0008000f00 */
[----:B------:R0:W5:Y:S05]  /*20320*/  @P1 LDG.E R0, desc[UR6][R4.64] ;  /* 0x0000000604001981 */ /* 0x00016a000c1e1900 */
[----:B------:R-:W3:Y:S08]  /*20330*/  @P2 LDC R14, c[0x0][0xbec] ;  /* 0x0002fb00ff0e2b82 */ /* 0x000ef00000000800 */
[----:B------:R-:W4:Y:S01]  /*20340*/  @P2 LDC R27, c[0x0][0xbf0] ;  /* 0x0002fc00ff1b2b82 */ /* 0x000f220000000800 */
[----:B0-----:R-:W-:Y:S05]  /*20350*/  @P1 BRA `(.L_x_665) ;  /* 0x0000000000141947 */ /* 0x001fea0003800000 */
[----:B------:R-:W-:Y:S05]  /*20360*/  @!P0 BRA `(.L_x_665) ;  /* 0x0000000000108947 */ /* 0x000fea0003800000 */
[----:B------:R-:W-:Y:S02]  /*20370*/  ULDC.64 UR4, c[0x0][0x208] ;  /* 0x0000820000047ab9 */ /* 0x000fe40000000a00 */
[----:B------:R-:W2:Y:S04]  /*20380*/  LDG.E R5, desc[UR4][R2.64] ;  /* 0x0000000402057981 */ /* 0x000ea8000c1e1900 */
[----:B-----5:R-:W2:Y:S02]  /*20390*/  LDG.E R0, desc[UR4][R2.64+0x4] ;  /* 0x0000040402007981 */ /* 0x020ea4000c1e1900 */
[----:B--2---:R-:W-:-:S07]  /*203a0*/  IMAD.IADD R0, R0, 0x1, -R5 ;  /* 0x0000000100007824 */ /* 0x004fce00078e0a05 */
.L_x_665:
[----:B------:R-:W2:Y:S04]  /*203b0*/  LDL R24, [R1+0x68] ;  /* 0x0000680001187983 */ /* 0x000ea80000100800 */
[----:B------:R0:W5:Y:S01]  /*203c0*/  LDL R20, [R1+0x74] ;  /* 0x0000740001147983 */ /* 0x0001620000100800 */
[----:B------:R-:W-:Y:S01]  /*203d0*/  BSSY B1, `(.L_x_666) ;  /* 0x000002e000017945 */ /* 0x000fe20003800000 */
[----:B-1----:R-:W-:Y:S02]  /*203e0*/  SEL R13, R9, RZ, !P0 ;  /* 0x000000ff090d7207 */ /* 0x002fe40004000000 */
[----:B------:R-:W-:Y:S02]  /*203f0*/  SEL R12, R12, RZ, !P0 ;  /* 0x000000ff0c0c7207 */ /* 0x000fe40004000000 */
[----:B-----5:R-:W-:-:S02]  /*20400*/  SHF.R.S32.HI R11, RZ, 0x1f, R6 ;  /* 0x0000001fff0b7819 */ /* 0x020fc40000011406 */
[----:B--2---:R-:W-:Y:S01]  /*20410*/  SHF.R.S32.HI R10, RZ, 0x1f, R24 ;  /* 0x0000001fff0a7819 */ /* 0x004fe20000011418 */
[----:B0-----:R-:W-:Y:S06]  /*20420*/  @P3 BRA `(.L_x_667) ;  /* 0x0000000000a03947 */ /* 0x001fec0003800000 */
[----:B------:R-:W0:Y:S01]  /*20430*/  LDC R9, c[0x0][0xbe8] ;  /* 0x0002fa00ff097b82 */ /* 0x000e220000000800 */
[----:B------:R-:W-:-:S04]  /*20440*/  IMAD R2, R20, 0x80, R7 ;  /* 0x0000008014027824 */ /* 0x000fc800078e0207 */
[----:B------:R-:W-:Y:S02]  /*20450*/  VIADD R8, R2, 0xffffff80 ;  /* 0xffffff8002087836 */ /* 0x000fe40000000000 */
[----:B0-----:R-:W-:-:S05]  /*20460*/  IMAD R3, R0, R9, RZ ;  /* 0x0000000900037224 */ /* 0x001fca00078e02ff */
[----:B------:R-:W-:-:S13]  /*20470*/  ISETP.GE.AND P0, PT, R8, R3, PT ;  /* 0x000000030800720c */ /* 0x000fda0003f06270 */
[----:B------:R-:W-:Y:S05]  /*20480*/  @P0 BRA `(.L_x_667) ;  /* 0x0000000000880947 */ /* 0x000fea0003800000 */
[----:B------:R-:W-:Y:S01]  /*20490*/  ISETP.NE.AND P0, PT, R9, 0x1, PT ;  /* 0x000000010900780c */ /* 0x000fe20003f05270 */
[----:B------:R-:W-:Y:S01]  /*204a0*/  ULDC.64 UR4, c[0x0][0xb90] ;  /* 0x0002e40000047ab9 */ /* 0x000fe20000000a00 */
[----:B------:R-:W-:Y:S01]  /*204b0*/  IMAD.MOV.U32 R2, RZ, RZ, R6 ;  /* 0x000000ffff027224 */ /* 0x000fe200078e0006 */
[----:B------:R-:W-:Y:S01]  /*204c0*/  ULDC.64 UR6, c[0x0][0x208] ;  /* 0x0000820000067ab9 */ /* 0x000fe20000000a00 */
[----:B------:R-:W-:Y:S02]  /*204d0*/  IMAD R7, R10, UR4, RZ ;  /* 0x000000040a077c24 */ /* 0x000fe4000f8e02ff */
[----:B------:R-:W-:Y:S02]  /*204e0*/  IMAD.MOV.U32 R3, RZ, RZ, R11 ;  /* 0x000000ffff037224 */ /* 0x000fe400078e000b */
[----:B------:R-:W-:Y:S02]  /*204f0*/  IMAD.MOV.U32 R5, RZ, RZ, R8 ;  /* 0x000000ffff057224 */ /* 0x000fe400078e0008 */
[----:B------:R-:W-:-:S03]  /*20500*/  IMAD.WIDE.U32 R2, R24, UR4, R2 ;  /* 0x0000000418027c25 */ /* 0x000fc6000f8e0002 */
[----:B------:R-:W0:Y:S01]  /*20510*/  @P0 LDC R15, c[0x0][0xbec] ;  /* 0x0002fb00ff0f0b82 */ /* 0x000e220000000800 */
[----:B------:R-:W-:Y:S01]  /*20520*/  IMAD R7, R24, UR5, R7 ;  /* 0x0000000518077c24 */ /* 0x000fe2000f8e0207 */
[----:B------:R-:W-:-:S03]  /*20530*/  ULDC.64 UR4, c[0x0][0xb98] ;  /* 0x0002e60000047ab9 */ /* 0x000fc60000000a00 */
[----:B------:R-:W-:-:S03]  /*20540*/  IMAD.IADD R3, R3, 0x1, R7 ;  /* 0x0000000103037824 */ /* 0x000fc600078e0207 */
[----:B------:R-:W1:Y:S01]  /*20550*/  @P0 LDC R21, c[0x0][0xbf0] ;  /* 0x0002fc00ff150b82 */ /* 0x000e620000000800 */
[----:B------:R-:W-:-:S04]  /*20560*/  IMAD.WIDE.U32 R2, R13, UR4, R2 ;  /* 0x000000040d027c25 */ /* 0x000fc8000f8e0002 */
[----:B0-----:R-:W-:-:S05]  /*20570*/  @P0 IMAD.HI.U32 R4, R8, R15, RZ ;  /* 0x0000000f08040227 */ /* 0x001fca00078e00ff */
[----:B-1----:R-:W-:Y:S01]  /*20580*/  @P0 SHF.R.U32.HI R5, RZ, R21, R4 ;  /* 0x00000015ff050219 */ /* 0x002fe20000011604 */
[----:B------:R-:W-:-:S03]  /*20590*/  IMAD R4, R12, UR4, RZ ;  /* 0x000000040c047c24 */ /* 0x000fc6000f8e02ff */
[----:B------:R-:W-:Y:S01]  /*205a0*/  IADD3 R2, P0, R5, R2, RZ ;  /* 0x0000000205027210 */ /* 0x000fe20007f1e0ff */
[----:B------:R-:W-:-:S04]  /*205b0*/  IMAD.MOV R7, RZ, RZ, -R5 ;  /* 0x000000ffff077224 */ /* 0x000fc800078e0a05 */
[----:B------:R-:W-:Y:S01]  /*205c0*/  IMAD R7, R9, R7, R8 ;  /* 0x0000000709077224 */ /* 0x000fe200078e0208 */
[----:B------:R-:W-:Y:S01]  /*205d0*/  SHF.R.S32.HI R9, RZ, 0x1f, R5 ;  /* 0x0000001fff097819 */ /* 0x000fe20000011405 */
[----:B------:R-:W-:Y:S01]  /*205e0*/  IMAD R8, R13, UR5, R4 ;  /* 0x000000050d087c24 */ /* 0x000fe2000f8e0204 */
[----:B------:R-:W-:Y:S02]  /*205f0*/  ULDC.64 UR4, c[0x0][0xb88] ;  /* 0x0002e20000047ab9 */ /* 0x000fe40000000a00 */
[----:B------:R-:W-:Y:S02]  /*20600*/  SHF.R.S32.HI R4, RZ, 0x1f, R7 ;  /* 0x0000001fff047819 */ /* 0x000fe40000011407 */
[----:B------:R-:W-:-:S03]  /*20610*/  IADD3.X R3, R9, R3, R8, P0, !PT ;  /* 0x0000000309037210 */ /* 0x000fc600007fe408 */
[----:B------:R-:W-:Y:S02]  /*20620*/  IMAD R4, R4, UR4, RZ ;  /* 0x0000000404047c24 */ /* 0x000fe4000f8e02ff */
[----:B------:R-:W-:-:S04]  /*20630*/  IMAD.WIDE.U32 R2, R7, UR4, R2 ;  /* 0x0000000407027c25 */ /* 0x000fc8000f8e0002 */
[----:B------:R-:W-:Y:S01]  /*20640*/  IMAD R5, R7, UR5, R4 ;  /* 0x0000000507057c24 */ /* 0x000fe2000f8e0204 */
[----:B------:R-:W-:Y:S02]  /*20650*/  ULDC.64 UR4, c[0x0][0xb50] ;  /* 0x0002d40000047ab9 */ /* 0x000fe40000000a00 */
[----:B------:R-:W-:Y:S01]  /*20660*/  LEA R4, P0, R2, UR4, 0x2 ;  /* 0x0000000402047c11 */ /* 0x000fe2000f8010ff */
[----:B------:R-:W-:-:S05]  /*20670*/  IMAD.IADD R3, R3, 0x1, R5 ;  /* 0x0000000103037824 */ /* 0x000fca00078e0205 */
[----:B------:R-:W-:Y:S01]  /*20680*/  LEA.HI.X R5, R2, UR5, R3, 0x2, P0 ;  /* 0x0000000502057c11 */ /* 0x000fe200080f1403 */
[----:B------:R-:W-:-:S05]  /*20690*/  IMAD.MOV.U32 R3, RZ, RZ, -0x800000 ;  /* 0xff800000ff037424 */ /* 0x000fca00078e00ff */
[----:B------:R0:W-:Y:S02]  /*206a0*/  STG.E desc[UR6][R4.64], R3 ;  /* 0x0000000304007986 */ /* 0x0001e4000c101906 */
.L_x_667:
[----:B------:R-:W-:Y:S05]  /*206b0*/  BSYNC B1 ;  /* 0x0000000000017941 */ /* 0x000fea0003800000 */
.L_x_666:
[----:B0-----:R-:W2:Y:S01]  /*206c0*/  LDL R4, [R1+0x64] ;  /* 0x0000640001047983 */ /* 0x001ea20000100800 */
[----:B------:R-:W-:Y:S01]  /*206d0*/  ULDC.64 UR4, c[0x0][0xaa0] ;  /* 0x0002a80000047ab9 */ /* 0x000fe20000000a00 */
[----:B------:R-:W-:Y:S01]  /*206e0*/  BSSY B1, `(.L_x_668) ;  /* 0x0000041000017945 */ /* 0x000fe20003800000 */
[----:B------:R-:W-:-:S04]  /*206f0*/  IMAD R3, R11, UR4, RZ ;  /* 0x000000040b037c24 */ /* 0x000fc8000f8e02ff */
[C---:B------:R-:W-:Y:S02]  /*20700*/  IMAD R5, R6.reuse, UR5, R3 ;  /* 0x0000000506057c24 */ /* 0x040fe4000f8e0203 */
[----:B------:R-:W-:Y:S01]  /*20710*/  IMAD.WIDE.U32 R2, R6, UR4, RZ ;  /* 0x0000000406027c25 */ /* 0x000fe2000f8e00ff */
        /* <DEDUP_REMOVED lines=10> */
[----:B------:R-:W-:-:S03]  /*207c0*/  ULDC.64 UR4, c[0x0][0xae0] ;  /* 0x0002b80000047ab9 */ /* 0x000fc60000000a00 */
[----:B------:R-:W-:Y:S01]  /*207d0*/  IMAD.IADD R3, R3, 0x1, R7 ;  /* 0x0000000103037824 */ /* 0x000fe200078e0207 */
[----:B--2---:R-:W-:-:S05]  /*207e0*/  LEA R4, R4, R219, 0x5 ;  /* 0x000000db04047211 */ /* 0x004fca00078e28ff */
[----:B------:R-:W-:-:S04]  /*207f0*/  IMAD R9, R20, 0x80, R4 ;  /* 0x0000008014097824 */ /* 0x000fc800078e0204 */
[----:B---3--:R-:W-:-:S04]  /*20800*/  @P2 IMAD.HI.U32 R4, R9, R14, RZ ;  /* 0x0000000e09042227 */ /* 0x008fc800078e00ff */
[----:B------:R-:W-:Y:S01]  /*20810*/  IMAD.MOV.U32 R5, RZ, RZ, R9 ;  /* 0x000000ffff057224 */ /* 0x000fe200078e0009 */
[----:B----4-:R-:W-:-:S04]  /*20820*/  @P2 SHF.R.U32.HI R5, RZ, R27, R4 ;  /* 0x0000001bff052219 */ /* 0x010fc80000011604 */
[--C-:B------:R-:W-:Y:S01]  /*20830*/  SHF.R.S32.HI R4, RZ, 0x1f, R5.reuse ;  /* 0x0000001fff047819 */ /* 0x100fe20000011405 */
[----:B------:R-:W-:Y:S02]  /*20840*/  IMAD.MOV R6, RZ, RZ, -R5 ;  /* 0x000000ffff067224 */ /* 0x000fe400078e0a05 */
[----:B------:R-:W-:-:S04]  /*20850*/  IMAD.WIDE.U32 R2, R5, UR4, R2 ;  /* 0x0000000405027c25 */ /* 0x000fc8000f8e0002 */
[----:B------:R-:W-:Y:S02]  /*20860*/  IMAD R4, R4, UR4, RZ ;  /* 0x0000000404047c24 */ /* 0x000fe4000f8e02ff */
[----:B------:R-:W-:Y:S02]  /*20870*/  IMAD R7, R25, R6, R9 ;  /* 0x0000000619077224 */ /* 0x000fe400078e0209 */
[----:B------:R-:W-:Y:S01]  /*20880*/  IMAD R9, R5, UR5, R4 ;  /* 0x0000000505097c24 */ /* 0x000fe2000f8e0204 */
[----:B------:R-:W-:Y:S01]  /*20890*/  ULDC.64 UR4, c[0x0][0xad8] ;  /* 0x0002b60000047ab9 */ /* 0x000fe20000000a00 */
[----:B------:R-:W-:Y:S01]  /*208a0*/  IMAD R6, R20, 0x80, R219 ;  /* 0x0000008014067824 */ /* 0x000fe200078e02db */
[----:B------:R-:W-:Y:S01]  /*208b0*/  SHF.R.S32.HI R4, RZ, 0x1f, R7 ;  /* 0x0000001fff047819 */ /* 0x000fe20000011407 */
[----:B------:R-:W-:Y:S02]  /*208c0*/  IMAD.IADD R3, R3, 0x1, R9 ;  /* 0x0000000103037824 */ /* 0x000fe400078e0209 */
[----:B------:R-:W-:-:S02]  /*208d0*/  IMAD R25, R0, R25, RZ ;  /* 0x0000001900197224 */ /* 0x000fc400078e02ff */
[----:B------:R-:W-:Y:S02]  /*208e0*/  IMAD R4, R4, UR4, RZ ;  /* 0x0000000404047c24 */ /* 0x000fe4000f8e02ff */
[----:B------:R-:W-:Y:S01]  /*208f0*/  IMAD.WIDE.U32 R2, R7, UR4, R2 ;  /* 0x0000000407027c25 */ /* 0x000fe2000f8e0002 */
[----:B------:R-:W-:-:S03]  /*20900*/  ISETP.GE.AND P2, PT, R6, R25, PT ;  /* 0x000000190600720c */ /* 0x000fc60003f46270 */
[----:B------:R-:W-:Y:S01]  /*20910*/  IMAD R5, R7, UR5, R4 ;  /* 0x0000000507057c24 */ /* 0x000fe2000f8e0204 */
[----:B------:R-:W-:Y:S01]  /*20920*/  ULDC.64 UR4, c[0x0][0xa80] ;  /* 0x0002a00000047ab9 */ /* 0x000fe20000000a00 */
[----:B------:R-:W-:Y:S01]  /*20930*/  VIADD R0, R6, 0x20 ;  /* 0x0000002006007836 */ /* 0x000fe20000000000 */
[----:B------:R-:W-:Y:S01]  /*20940*/  LEA R4, P3, R2, UR4, 0x1 ;  /* 0x0000000402047c11 */ /* 0x000fe2000f8608ff */
[----:B------:R-:W-:-:S03]  /*20950*/  IMAD.IADD R3, R3, 0x1, R5 ;  /* 0x0000000103037824 */ /* 0x000fc600078e0205 */
[-C--:B------:R-:W-:Y:S01]  /*20960*/  ISETP.GE.AND P1, PT, R0, R25.reuse, PT ;  /* 0x000000190000720c */ /* 0x080fe20003f26270 */
[----:B------:R-:W-:Y:S01]  /*20970*/  VIADD R0, R6, 0x40 ;  /* 0x0000004006007836 */ /* 0x000fe20000000000 */
[----:B------:R-:W-:Y:S02]  /*20980*/  LEA.HI.X R5, R2, UR5, R3, 0x1, P3 ;  /* 0x0000000502057c11 */ /* 0x000fe400098f0c03 */
[----:B------:R0:W1:Y:S02]  /*20990*/  SHFL.IDX PT, R2, R4, RZ, 0x181f ;  /* 0x00181fff04027589 */ /* 0x00006400000e0000 */
[----:B------:R-:W-:Y:S02]  /*209a0*/  ISETP.GE.AND P0, PT, R0, R25, PT ;  /* 0x000000190000720c */ /* 0x000fe40003f06270 */
[----:B------:R0:W2:Y:S01]  /*209b0*/  SHFL.IDX PT, R3, R5, RZ, 0x181f ;  /* 0x00181fff05037589 */ /* 0x0000a200000e0000 */
[----:B------:R-:W-:Y:S10]  /*209c0*/  @P2 BRA `(.L_x_669) ;  /* 0x0000000000482947 */ /* 0x000ff40003800000 */
        /* <DEDUP_REMOVED lines=18> */
.L_x_669:
[----:B------:R-:W-:Y:S05]  /*20af0*/  BSYNC B1 ;  /* 0x0000000000017941 */ /* 0x000fea0003800000 */
.L_x_668:
[----:B--23--:R2:W3:Y:S01]  /*20b00*/  SHFL.IDX PT, R3, R5, 0x1, 0x181f ;  /* 0x00381f0005037f89 */ /* 0x00c4e200000e0000 */
[----:B------:R-:W-:Y:S03]  /*20b10*/  BSSY B1, `(.L_x_670) ;  /* 0x0000015000017945 */ /* 0x000fe60003800000 */
[----:B-1----:R2:W1:Y:S01]  /*20b20*/  SHFL.IDX PT, R2, R4, 0x1, 0x181f ;  /* 0x00381f0004027f89 */ /* 0x00246200000e0000 */
[----:B------:R-:W-:Y:S05]  /*20b30*/  @P1 BRA `(.L_x_671) ;  /* 0x0000000000481947 */ /* 0x000fea0003800000 */
[----:B------:R-:W-:Y:S01]  /*20b40*/  ULDC UR4, c[0x0][0xac8] ;  /* 0x0002b20000047ab9 */ /* 0x000fe20000000800 */
[----:B------:R-:W-:Y:S01]  /*20b50*/  ULDC.64 UR6, c[0x0][0x208] ;  /* 0x0000820000067ab9 */ /* 0x000fe20000000a00 */
[----:B------:R-:W-:Y:S02]  /*20b60*/  ISETP.GE.AND P4, PT, R16, UR4, PT ;  /* 0x0000000410007c0c */ /* 0x000fe4000bf86270 */
[----:B------:R-:W-:Y:S02]  /*20b70*/  ISETP.GE.AND P3, PT, R213, UR4, PT ;  /* 0x00000004d5007c0c */ /* 0x000fe4000bf66270 */
[----:B------:R-:W-:Y:S02]  /*20b80*/  ISETP.GE.AND P2, PT, R18, UR4, PT ;  /* 0x0000000412007c0c */ /* 0x000fe4000bf46270 */
[----:B------:R-:W-:-:S07]  /*20b90*/  ISETP.GE.AND P1, PT, R19, UR4, PT ;  /* 0x0000000413007c0c */ /* 0x000fce000bf26270 */
[CC--:B-1----:R-:W-:Y:S02]  /*20ba0*/  @!P4 LEA R8, P6, R16.reuse, R2.reuse, 0x1 ;  /* 0x000000021008c211 */ /* 0x0c2fe400078c08ff */
[CC--:B------:R-:W-:Y:S02]  /*20bb0*/  @!P3 LEA R10, P5, R23.reuse, R2.reuse, 0x1 ;  /* 0x00000002170ab211 */ /* 0x0c0fe400078a08ff */
[-C--:B---3--:R-:W-:Y:S02]  /*20bc0*/  @!P4 LEA.HI.X R9, R16, R3.reuse, R17, 0x1, P6 ;  /* 0x000000031009c211 */ /* 0x088fe400030f0c11 */
[-C--:B------:R-:W-:Y:S02]  /*20bd0*/  @!P2 LEA R12, P6, R18, R2.reuse, 0x1 ;  /* 0x00000002120ca211 */ /* 0x080fe400078c08ff */
        /* <DEDUP_REMOVED lines=8> */
.L_x_671:
[----:B------:R-:W-:Y:S05]  /*20c60*/  BSYNC B1 ;  /* 0x0000000000017941 */ /* 0x000fea0003800000 */
.L_x_670:
[----:B---34-:R3:W4:Y:S01]  /*20c70*/  SHFL.IDX PT, R3, R5, 0x2, 0x181f ;  /* 0x00581f0005037f89 */ /* 0x01872200000e0000 */
        /* <DEDUP_REMOVED lines=9> */
[-C--:B-1----:R-:W-:Y:S02]  /*20d10*/  @!P3 LEA R8, P6, R16, R2.reuse, 0x1 ;  /* 0x000000021008b211 */ /* 0x082fe400078c08ff */
[-C--:B------:R-:W-:Y:S02]  /*20d20*/  @!P2 LEA R10, P5, R23, R2.reuse, 0x1 ;  /* 0x00000002170aa211 */ /* 0x080fe400078a08ff */
[-C--:B------:R-:W-:Y:S02]  /*20d30*/  @!P1 LEA R12, P4, R18, R2.reuse, 0x1 ;  /* 0x00000002120c9211 */ /* 0x080fe400078808ff */
[-C--:B----4-:R-:W-:Y:S02]  /*20d40*/  @!P3 LEA.HI.X R9, R16, R3.reuse, R17, 0x1, P6 ;  /* 0x000000031009b211 */ /* 0x090fe400030f0c11 */
        /* <DEDUP_REMOVED lines=8> */
.L_x_673:
[----:B------:R-:W-:Y:S05]  /*20dd0*/  BSYNC B1 ;  /* 0x0000000000017941 */ /* 0x000fea0003800000 */
.L_x_672:
[----:B------:R-:W-:Y:S01]  /*20de0*/  IADD3 R0, R6, 0x60, RZ ;  /* 0x0000006006007810 */ /* 0x000fe20007ffe0ff */
[----:B0-23--:R-:W0:Y:S03]  /*20df0*/  SHFL.IDX PT, R5, R5, 0x3, 0x181f ;  /* 0x00781f0005057f89 */ /* 0x00de2600000e0000 */
[----:B------:R-:W-:Y:S01]  /*20e00*/  ISETP.GE.AND P0, PT, R0, R25, PT ;  /* 0x000000190000720c */ /* 0x000fe20003f06270 */
[----:B-1----:R1:W2:-:S12]  /*20e10*/  SHFL.IDX PT, R2, R4, 0x3, 0x181f ;  /* 0x00781f0004027f89 */ /* 0x00229800000e0000 */
[----:B-1----:R-:W-:Y:S05]  /*20e20*/  @P0 BRA `(.L_x_664) ;  /* 0x0000000000480947 */ /* 0x002fea0003800000 */
[----:B------:R-:W-:Y:S01]  /*20e30*/  ULDC UR4, c[0x0][0xac8] ;  /* 0x0002b20000047ab9 */ /* 0x000fe20000000800 */
[----:B------:R-:W-:Y:S01]  /*20e40*/  ULDC.64 UR6, c[0x0][0x208] ;  /* 0x0000820000067ab9 */ /* 0x000fe20000000a00 */
[----:B------:R-:W-:Y:S02]  /*20e50*/  ISETP.GE.AND P3, PT, R16, UR4, PT ;  /* 0x0000000410007c0c */ /* 0x000fe4000bf66270 */
[----:B------:R-:W-:Y:S02]  /*20e60*/  ISETP.GE.AND P2, PT, R213, UR4, PT ;  /* 0x00000004d5007c0c */ /* 0x000fe4000bf46270 */
[----:B------:R-:W-:Y:S02]  /*20e70*/  ISETP.GE.AND P1, PT, R18, UR4, PT ;  /* 0x0000000412007c0c */ /* 0x000fe4000bf26270 */
[----:B------:R-:W-:-:S07]  /*20e80*/  ISETP.GE.AND P0, PT, R19, UR4, PT ;  /* 0x0000000413007c0c */ /* 0x000fce000bf06270 */
[-C--:B--2---:R-:W-:Y:S02]  /*20e90*/  @!P3 LEA R6, P6, R16, R2.reuse, 0x1 ;  /* 0x000000021006b211 */ /* 0x084fe400078c08ff */
[-C--:B------:R-:W-:Y:S02]  /*20ea0*/  @!P2 LEA R8, P5, R23, R2.reuse, 0x1 ;  /* 0x000000021708a211 */ /* 0x080fe400078a08ff */
[-C--:B------:R-:W-:Y:S02]  /*20eb0*/  @!P1 LEA R10, P4, R18, R2.reuse, 0x1 ;  /* 0x00000002120a9211 */ /* 0x080fe400078808ff */
[-C--:B0-----:R-:W-:Y:S02]  /*20ec0*/  @!P3 LEA.HI.X R7, R16, R5.reuse, R17, 0x1, P6 ;  /* 0x000000051007b211 */ /* 0x081fe400030f0c11 */
[----:B------:R-:W-:Y:S02]  /*20ed0*/  @!P0 LEA R2, P6, R19, R2, 0x1 ;  /* 0x0000000213028211 */ /* 0x000fe400078c08ff */
[-C--:B------:R-:W-:Y:S01]  /*20ee0*/  @!P2 LEA.HI.X R9, R23, R5.reuse, R216, 0x1, P5 ;  /* 0x000000051709a211 */ /* 0x080fe200028f0cd8 */
[----:B------:R1:W-:Y:S01]  /*20ef0*/  @!P3 ST.E.128 desc[UR6][R6.64], RZ ;  /* 0x000000ff0600b985 */ /* 0x0003e2000c101d06 */
[----:B------:R-:W-:-:S02]  /*20f00*/  @!P1 LEA.HI.X R11, R18, R5, R218, 0x1, P4 ;  /* 0x00000005120b9211 */ /* 0x000fc400020f0cda */
[----:B----4-:R-:W-:Y:S01]  /*20f10*/  @!P0 LEA.HI.X R3, R19, R5, R217, 0x1, P6 ;  /* 0x0000000513038211 */ /* 0x010fe200030f0cd9 */
[----:B------:R1:W-:Y:S04]  /*20f20*/  @!P2 ST.E.128 desc[UR6][R8.64], RZ ;  /* 0x000000ff0800a985 */ /* 0x0003e8000c101d06 */
[----:B------:R1:W-:Y:S04]  /*20f30*/  @!P1 ST.E.128 desc[UR6][R10.64], RZ ;  /* 0x000000ff0a009985 */ /* 0x0003e8000c101d06 */
[----:B------:R1:W-:Y:S02]  /*20f40*/  @!P0 ST.E.128 desc[UR6][R2.64], RZ ;  /* 0x000000ff02008985 */ /* 0x0003e4000c101d06 */
.L_x_664:
[----:B------:R-:W-:Y:S05]  /*20f50*/  BSYNC B0 ;  /* 0x0000000000007941 */ /* 0x000fea0003800000 */
.L_x_655:
[----:B------:R-:W-:Y:S02]  /*20f60*/  ULDC UR4, c[0x0][0xc3c] ;  /* 0x00030f0000047ab9 */ /* 0x000fe40000000800 */
[----:B------:R-:W-:-:S13]  /*20f70*/  ISETP.GE.AND P0, PT, R31, UR4, PT ;  /* 0x000000041f007c0c */ /* 0x000fda000bf06270 */
[----:B------:R-:W-:Y:S05]  /*20f80*/  @!P0 BRA `(.L_x_674) ;  /* 0xfffffdfc00d08947 */ /* 0x000fea000383ffff */
[----:B------:R-:W-:Y:S05]  /*20f90*/  BRA `(.L_x_436) ;  /* 0x0000007000507947 */ /* 0x000fea0003800000 */
.L_x_434:
[----:B------:R-:W-:-:S08]  /*20fa0*/  NOP ;  /* 0x0000000000007918 */ /* 0x000fd00000000000 */
[----:B------:R-:W0:-:S00]  /*20fb0*/  USETMAXREG.DEALLOC.CTAPOOL 0x28 ;  /* 0x00000028000079c8 */ /* 0x000e0000080e0500 */
[----:B0-----:R-:W-:Y:S01]  /*20fc0*/  LOP3.LUT R2, R2, 0x3, RZ, 0xc0, !PT ;  /* 0x0000000302027812 */ /* 0x001fe200078ec0ff */
[----:B------:R-:W-:Y:S01]  /*20fd0*/  IMAD.MOV.U32 R4, RZ, RZ, RZ ;  /* 0x000000ffff047224 */ /* 0x000fe200078e00ff */
[----:B------:R-:W-:-:S04]  /*20fe0*/  LOP3.LUT R23, R23, 0xffffffbf, RZ, 0xc0, !PT ;  /* 0xffffffbf17177812 */ /* 0x000fc800078ec0ff */
[----:B------:R-:W0:Y:S02]  /*20ff0*/  SHFL.IDX PT, R2, R2, RZ, 0x1f ;  /* 0x00001fff02027589 */ /* 0x000e2400000e0000 */
[----:B0-----:R-:W-:-:S13]  /*21000*/  ISETP.NE.AND P0, PT, R2, RZ, PT ;  /* 0x000000ff0200720c */ /* 0x001fda0003f05270 */
[----:B------:R-:W-:Y:S01]  /*21010*/  @P0 LOP3.LUT R23, R23, 0x40, RZ, 0xfc, !PT ;  /* 0x0000004017170812 */ /* 0x000fe200078efcff */
[----:B------:R-:W-:Y:S06]  /*21020*/  @!P0 BRA `(.L_x_675) ;  /* 0x00000000001c8947 */ /* 0x000fec0003800000 */
[----:B------:R-:W0:Y:S08]  /*21030*/  S2UR UR5, SR_CgaCtaId ;  /* 0x00000000000579c3 */ /* 0x000e300000008800 */
[----:B------:R-:W-:Y:S06]  /*21040*/  BAR.SYNC.DEFER_BLOCKING 0x5, 0x180 ;  /* 0x0146000000007b1d */ /* 0x000fec0000010000 */
[----:B------:R-:W-:-:S02]  /*21050*/  UMOV UR4, 0x400 ;  /* 0x0000040000047882 */ /* 0x000fc40000000000 */
[----:B0-----:R-:W-:-:S09]  /*21060*/  ULEA UR4, UR5, UR4, 0x18 ;  /* 0x0000000405047291 */ /* 0x001fd2000f8ec03f */
[----:B------:R-:W0:Y:S01]  /*21070*/  LDS.128 R16, [UR4+0x388d0] ;  /* 0x0388d004ff107984 */ /* 0x000e220008000c00 */
[----:B------:R-:W-:Y:S06]  /*21080*/  BAR.ARV 0x4, 0x180 ;  /* 0x0106000000007b1d */ /* 0x000fec0000002000 */
[----:B------:R-:W-:Y:S05]  /*21090*/  BRA `(.L_x_676) ;  /* 0x0000000800047947 */ /* 0x000fea0003800000 */
.L_x_675:
[----:B------:R-:W-:Y:S01]  /*210a0*/  LOP3.LUT R5, R0, 0x1f, RZ, 0xc0, !PT ;  /* 0x0000001f00057812 */ /* 0x000fe200078ec0ff */
[----:B------:R-:W-:Y:S01]  /*210b0*/  ULDC UR4, c[0x0][0xc3c] ;  /* 0x00030f0000047ab9 */ /* 0x000fe20000000800 */
[----:B------:R-:W-:Y:S01]  /*210c0*/  ULDC.64 UR6, c[0x0][0x208] ;  /* 0x0000820000067ab9 */ /* 0x000fe20000000a00 */
[----:B------:R-:W-:Y:S01]  /*210d0*/  ULDC UR5, c[0x0][0xc38] ;  /* 0x00030e0000057ab9 */ /* 0x000fe20000000800 */
[----:B------:R-:W-:-:S04]  /*210e0*/  ISETP.NE.AND P0, PT, R5, 0x1f, PT ;  /* 0x0000001f0500780c */ /* 0x000fc80003f05270 */
[----:B------:R-:W-:-:S13]  /*210f0*/  ISETP.GE.OR P1, PT, R5, UR4, !P0 ;  /* 0x0000000405007c0c */ /* 0x000fda000c726670 */
[----:B------:R-:W0:Y:S02]  /*21100*/  @!P1 LDC.64 R2, c[0x0][0xc80] ;  /* 0x00032000ff029b82 */ /* 0x000e240000000a00 */
[----:B0-----:R-:W-:-:S05]  /*21110*/  @!P1 IMAD.WIDE.U32 R2, R5, 0x4, R2 ;  /* 0x0000000405029825 */ /* 0x001fca00078e0002 */
[----:B------:R-:W2:Y:S01]  /*21120*/  @!P1 LDG.E R4, desc[UR6][R2.64] ;  /* 0x0000000602049981 */ /* 0x000ea2000c1e1900 */
[C---:B------:R-:W-:Y:S01]  /*21130*/  ISETP.NE.AND P1, PT, R5.reuse, RZ, PT ;  /* 0x000000ff0500720c */ /* 0x040fe20003f25270 */
[----:B------:R-:W0:Y:S01]  /*21140*/  S2UR UR6, SR_CTAID.X ;  /* 0x00000000000679c3 */ /* 0x000e220000002500 */
[C---:B------:R-:W-:Y:S01]  /*21150*/  ISETP.GE.U32.AND P2, PT, R5.reuse, 0x2, PT ;  /* 0x000000020500780c */ /* 0x040fe20003f46070 */
[----:B------:R-:W-:Y:S01]  /*21160*/  UMOV UR4, URZ ;  /* 0x0000003f00047c82 */ /* 0x000fe20008000000 */
[C---:B------:R-:W-:Y:S01]  /*21170*/  ISETP.GE.U32.AND P3, PT, R5.reuse, 0x4, PT ;  /* 0x000000040500780c */ /* 0x040fe20003f66070 */
[----:B------:R-:W-:Y:S01]  /*21180*/  IMAD.MOV.U32 R16, RZ, RZ, RZ ;  /* 0x000000ffff107224 */ /* 0x000fe200078e00ff */
[C---:B------:R-:W-:Y:S02]  /*21190*/  ISETP.GE.U32.AND P4, PT, R5.reuse, 0x8, PT ;  /* 0x000000080500780c */ /* 0x040fe40003f86070 */
[----:B------:R-:W-:Y:S01]  /*211a0*/  ISETP.GE.U32.AND P5, PT, R5, 0x10, PT ;  /* 0x000000100500780c */ /* 0x000fe20003fa6070 */
[----:B--2---:R-:W1:Y:S02]  /*211b0*/  SHFL.UP PT, R6, R4, 0x1, RZ ;  /* 0x0420000004067989 */ /* 0x004e6400000e00ff */
[----:B-1----:R-:W-:-:S05]  /*211c0*/  SEL R7, R6, RZ, P1 ;  /* 0x000000ff06077207 */ /* 0x002fca0000800000 */
[----:B------:R-:W-:-:S05]  /*211d0*/  IMAD.IADD R7, R4, 0x1, R7 ;  /* 0x0000000104077824 */ /* 0x000fca00078e0207 */
[----:B------:R-:W1:Y:S02]  /*211e0*/  SHFL.UP PT, R6, R7, 0x2, RZ ;  /* 0x0440000007067989 */ /* 0x000e6400000e00ff */
        /* <DEDUP_REMOVED lines=11> */
[----:B------:R-:W1:Y:S02]  /*212a0*/  SHFL.IDX PT, R6, R7, 0x1f, 0x1f ;  /* 0x03e01f0007067f89 */ /* 0x000e6400000e0000 */
[----:B-1----:R-:W-:-:S04]  /*212b0*/  IMAD R6, R6, UR5, RZ ;  /* 0x0000000506067c24 */ /* 0x002fc8000f8e02ff */
[----:B------:R-:W-:Y:S01]  /*212c0*/  IMAD.MOV.U32 R3, RZ, RZ, R6 ;  /* 0x000000ffff037224 */ /* 0x000fe200078e0006 */
[----:B0-----:R-:W-:-:S13]  /*212d0*/  ISETP.GT.AND P6, PT, R6, UR6, PT ;  /* 0x0000000606007c0c */ /* 0x001fda000bfc4270 */
[----:B------:R-:W-:Y:S05]  /*212e0*/  @P6 BRA `(.L_x_677) ;  /* 0x0000000000a06947 */ /* 0x000fea0003800000 */
[----:B------:R-:W0:Y:S01]  /*212f0*/  LDC R10, c[0x0][0xc3c] ;  /* 0x00030f00ff0a7b82 */ /* 0x000e220000000800 */
[----:B------:R-:W-:Y:S01]  /*21300*/  IMAD.MOV.U32 R6, RZ, RZ, R3 ;  /* 0x000000ffff067224 */ /* 0x000fe200078e0003 */
[----:B------:R-:W-:Y:S01]  /*21310*/  UMOV UR4, URZ ;  /* 0x0000003f00047c82 */ /* 0x000fe20008000000 */
[----:B------:R-:W-:Y:S01]  /*21320*/  ULDC UR7, c[0x0][0xc3c] ;  /* 0x00030f0000077ab9 */ /* 0x000fe20000000800 */
[----:B------:R-:W-:-:S05]  /*21330*/  ULDC UR5, c[0x0][0xc38] ;  /* 0x00030e0000057ab9 */ /* 0x000fca0000000800 */
.L_x_681:
[----:B------:R-:W-:Y:S01]  /*21340*/  UIADD3 UR4, UR4, 0x1f, URZ ;  /* 0x0000001f04047890 */ /* 0x000fe2000fffe03f */
[----:B------:R-:W-:-:S05]  /*21350*/  IMAD.U32 R19, RZ, RZ, UR7 ;  /* 0x00000007ff137e24 */ /* 0x000fca000f8e00ff */
[----:B0-----:R-:W-:-:S13]  /*21360*/  ISETP.LE.AND P6, PT, R10, UR4, PT ;  /* 0x000000040a007c0c */ /* 0x001fda000bfc3270 */
[----:B------:R-:W-:Y:S05]  /*21370*/  @P6 BRA `(.L_x_678) ;  /* 0x0000000400286947 */ /* 0x000fea0003800000 */
[----:B------:R-:W-:Y:S01]  /*21380*/  VIADD R7, R5, UR4 ;  /* 0x0000000405077c36 */ /* 0x000fe20008000000 */
[----:B------:R-:W-:Y:S01]  /*21390*/  BSSY B0, `(.L_x_679) ;  /* 0x0000008000007945 */ /* 0x000fe20003800000 */
[----:B------:R-:W-:-:S03]  /*213a0*/  MOV R4, RZ ;  /* 0x000000ff00047202 */ /* 0x000fc60000000f00 */
[----:B------:R-:W-:-:S13]  /*213b0*/  ISETP.GE.OR P6, PT, R7, R10, !P0 ;  /* 0x0000000a0700720c */ /* 0x000fda00047c6670 */
[----:B------:R-:W-:Y:S05]  /*213c0*/  @P6 BRA `(.L_x_680) ;  /* 0x0000000000106947 */ /* 0x000fea0003800000 */
[----:B------:R-:W0:Y:S01]  /*213d0*/  LDC.64 R2, c[0x0][0xc80] ;  /* 0x00032000ff027b82 */ /* 0x000e220000000a00 */
[----:B------:R-:W-:Y:S01]  /*213e0*/  ULDC.64 UR8, c[0x0][0x208] ;  /* 0x0000820000087ab9 */ /* 0x000fe20000000a00 */
[----:B0-----:R-:W-:-:S05]  /*213f0*/  IMAD.WIDE R2, R7, 0x4, R2 ;  /* 0x0000000407027825 */ /* 0x001fca00078e0202 */
[----:B------:R0:W5:Y:S02]  /*21400*/  LDG.E R4, desc[UR8][R2.64] ;  /* 0x0000000802047981 */ /* 0x000164000c1e1900 */
.L_x_680:
[----:B------:R-:W-:Y:S05]  /*21410*/  BSYNC B0 ;  /* 0x0000000000007941 */ /* 0x000fea0003800000 */
.L_x_679:
        /* <DEDUP_REMOVED lines=16> */
[----:B0-----:R-:W-:-:S04]  /*21520*/  IMAD R3, R3, UR5, RZ ;  /* 0x0000000503037c24 */ /* 0x001fc8000f8e02ff */
[----:B------:R-:W-:-:S05]  /*21530*/  IMAD.IADD R6, R3, 0x1, R6 ;  /* 0x0000000103067824 */ /* 0x000fca00078e0206 */
[----:B------:R-:W-:-:S13]  /*21540*/  ISETP.GT.AND P6, PT, R6, UR6, PT ;  /* 0x0000000606007c0c */ /* 0x000fda000bfc4270 */
[----:B------:R-:W-:Y:S05]  /*21550*/  @!P6 BRA `(.L_x_681) ;  /* 0xfffffffc0078e947 */ /* 0x000fea000383ffff */
[----:B------:R-:W-:-:S07]  /*21560*/  IMAD.MOV.U32 R7, RZ, RZ, R9 ;  /* 0x000000ffff077224 */ /* 0x000fce00078e0009 */
.L_x_677:
        /* <DEDUP_REMOVED lines=15> */
.L_x_682:
[----:B---3--:R-:W-:Y:S01]  /*21660*/  IMAD R16, R16, UR5, R9 ;  /* 0x0000000510107c24 */ /* 0x008fe2000f8e0209 */
[----:B0-----:R-:W-:Y:S01]  /*21670*/  IABS R2, R12 ;  /* 0x0000000c00027213 */ /* 0x001fe20000000000 */
[----:B-12---:R-:W-:Y:S02]  /*21680*/  IMAD.MOV R7, RZ, RZ, -R3 ;  /* 0x000000ffff077224 */ /* 0x006fe400078e0a03 */
[----:B------:R-:W-:Y:S01]  /*21690*/  VIADD R19, R19, UR4 ;  /* 0x0000000413137c36 */ /* 0x000fe20008000000 */
[----:B------:R-:W-:Y:S01]  /*216a0*/  IADD3 R9, -R16, UR6, RZ ;  /* 0x0000000610097c10 */ /* 0x000fe2000fffe1ff */
[----:B------:R-:W-:Y:S01]  /*216b0*/  IMAD R7, R7, R10, RZ ;  /* 0x0000000a07077224 */ /* 0x000fe200078e02ff */
        /* <DEDUP_REMOVED lines=15> */
[----:B------:R-:W-:-:S06]  /*217b0*/  @P0 VIADD R2, R2, 0x1 ;  /* 0x0000000102020836 */ /* 0x000fcc0000000000 */
[----:B------:R-:W-:Y:S01]  /*217c0*/  @!P2 IMAD.MOV R2, RZ, RZ, -R2 ;  /* 0x000000ffff02a224 */ /* 0x000fe200078e0a02 */
[----:B------:R-:W-:-:S05]  /*217d0*/  @!P1 LOP3.LUT R2, RZ, R12, RZ, 0x33, !PT ;  /* 0x0000000cff029212 */ /* 0x000fca00078e33ff */
[--C-:B------:R-:W-:Y:S02]  /*217e0*/  IMAD.MOV R17, RZ, RZ, -R2.reuse ;  /* 0x000000ffff117224 */ /* 0x100fe400078e0a02 */
[----:B------:R-:W-:Y:S02]  /*217f0*/  IMAD.MOV.U32 R18, RZ, RZ, R2 ;  /* 0x000000ffff127224 */ /* 0x000fe400078e0002 */
[----:B------:R-:W-:Y:S01]  /*21800*/  IMAD R17, R12, R17, R9 ;  /* 0x000000110c117224 */ /* 0x000fe200078e0209 */
[----:B------:R-:W-:Y:S06]  /*21810*/  BRA `(.L_x_683) ;  /* 0x00000000000c7947 */ /* 0x000fec0003800000 */
.L_x_678:
[----:B------:R-:W-:Y:S01]  /*21820*/  IMAD.MOV.U32 R17, RZ, RZ, RZ ;  /* 0x000000ffff117224 */ /* 0x000fe200078e00ff */
[----:B------:R-:W-:Y:S01]  /*21830*/  MOV R16, UR6 ;  /* 0x0000000600107c02 */ /* 0x000fe20008000f00 */
[----:B------:R-:W-:-:S07]  /*21840*/  IMAD.MOV.U32 R18, RZ, RZ, RZ ;  /* 0x000000ffff127224 */ /* 0x000fce00078e00ff */
.L_x_683:
[----:B------:R-:W-:-:S13]  /*21850*/  ISETP.NE.AND P0, PT, R5, RZ, PT ;  /* 0x000000ff0500720c */ /* 0x000fda0003f05270 */
[----:B------:R-:W0:Y:S01]  /*21860*/  @!P0 S2R R3, SR_CgaCtaId ;  /* 0x0000000000038919 */ /* 0x000e220000008800 */
[----:B------:R-:W-:-:S04]  /*21870*/  @!P0 MOV R2, 0x400 ;  /* 0x0000040000028802 */ /* 0x000fc80000000f00 */
[----:B0-----:R-:W-:-:S05]  /*21880*/  @!P0 LEA R2, R3, R2, 0x18 ;  /* 0x0000000203028211 */ /* 0x001fca00078ec0ff */
[----:B------:R1:W-:Y:S01]  /*21890*/  @!P0 STS.128 [R2+0x388d0], R16 ;  /* 0x0388d01002008388 */ /* 0x0003e20000000c00 */
[----:B------:R-:W-:Y:S06]  /*218a0*/  BAR.ARV 0x5, 0x180 ;  /* 0x0146000000007b1d */ /* 0x000fec0000002000 */
.L_x_676:
[----:B------:R2:W-:Y:S01]  /*218b0*/  STL [R1+0x30], RZ ;  /* 0x000030ff01007387 */ /* 0x0005e20000100800 */
[----:B------:R-:W-:Y:S01]  /*218c0*/  ULDC UR4, c[0x0][0xc3c] ;  /* 0x00030f0000047ab9 */ /* 0x000fe20000000800 */
[----:B------:R-:W-:Y:S01]  /*218d0*/  IMAD.MOV.U32 R29, RZ, RZ, 0x1 ;  /* 0x00000001ff1d7424 */ /* 0x000fe200078e00ff */
[----:B0-----:R-:W-:Y:S01]  /*218e0*/  ISETP.GE.AND P0, PT, R19, UR4, PT ;  /* 0x0000000413007c0c */ /* 0x001fe2000bf06270 */
[----:B------:R-:W-:-:S12]  /*218f0*/  IMAD.MOV.U32 R27, RZ, RZ, RZ ;  /* 0x000000ffff1b7224 */ /* 0x000fd800078e00ff */
[----:B--2---:R-:W-:Y:S05]  /*21900*/  @P0 BRA `(.L_x_684) ;  /* 0x0000006400180947 */ /* 0x004fea0003800000 */
[----:B------:R-:W0:Y:S01]  /*21910*/  S2UR UR5, SR_CgaCtaId ;  /* 0x00000000000579c3 */ /* 0x000e220000008800 */
[----:B------:R2:W-:Y:S01]  /*21920*/  STL [R1+0x30], RZ ;  /* 0x000030ff01007387 */ /* 0x0005e20000100800 */
[C---:B------:R-:W-:Y:S01]  /*21930*/  IMAD.SHL.U32 R36, R0.reuse, 0x8, RZ ;  /* 0x0000000800247824 */ /* 0x040fe200078e00ff */
[----:B-1----:R-:W-:Y:S01]  /*21940*/  LOP3.LUT R2, R0, 0x7f, RZ, 0xc0, !PT ;  /* 0x0000007f00027812 */ /* 0x002fe200078ec0ff */
[----:B------:R-:W-:Y:S01]  /*21950*/  UMOV UR4, 0x400 ;  /* 0x0000040000047882 */ /* 0x000fe20000000000 */
[----:B------:R-:W-:Y:S01]  /*21960*/  BSSY B8, `(.L_x_684) ;  /* 0x0000640000087945 */ /* 0x000fe20003800000 */
[----:B------:R-:W-:Y:S01]  /*21970*/  IMAD.MOV.U32 R30, RZ, RZ, 0x1 ;  /* 0x00000001ff1e7424 */ /* 0x000fe200078e00ff */
[----:B------:R-:W-:Y:S01]  /*21980*/  LOP3.LUT R3, R36, 0x1f8, RZ, 0xc0, !PT ;  /* 0x000001f824037812 */ /* 0x000fe200078ec0ff */
[----:B------:R-:W-:Y:S01]  /*21990*/  IMAD.SHL.U32 R34, R2, 0x8, RZ ;  /* 0x0000000802227824 */ /* 0x000fe200078e00ff */
[----:B------:R-:W-:Y:S01]  /*219a0*/  SHF.R.U32.HI R2, RZ, 0x3, R2 ;  /* 0x00000003ff027819 */ /* 0x000fe20000011602 */
[----:B------:R-:W-:Y:S01]  /*219b0*/  IMAD.MOV.U32 R28, RZ, RZ, RZ ;  /* 0x000000ffff1c7224 */ /* 0x000fe200078e00ff */
[----:B------:R-:W-:Y:S01]  /*219c0*/  LOP3.LUT R3, R3, 0x38, R0, 0x78, !PT ;  /* 0x0000003803037812 */ /* 0x000fe200078e7800 */
[----:B------:R-:W-:Y:S01]  /*219d0*/  IMAD.SHL.U32 R0, R0, 0x10, RZ ;  /* 0x0000001000007824 */ /* 0x000fe200078e00ff */
[----:B------:R-:W-:Y:S01]  /*219e0*/  LOP3.LUT R36, R36, 0x38, RZ, 0xc0, !PT ;  /* 0x0000003824247812 */ /* 0x000fe200078ec0ff */
[----:B------:R-:W-:Y:S01]  /*219f0*/  IMAD.MOV.U32 R29, RZ, RZ, 0x1 ;  /* 0x00000001ff1d7424 */ /* 0x000fe200078e00ff */
[----:B------:R-:W-:Y:S01]  /*21a00*/  LOP3.LUT R34, R3, 0x200, R34, 0xf8, !PT ;  /* 0x0000020003227812 */ /* 0x000fe200078ef822 */
[----:B------:R-:W-:Y:S01]  /*21a10*/  IMAD.MOV.U32 R27, RZ, RZ, RZ ;  /* 0x000000ffff1b7224 */ /* 0x000fe200078e00ff */
[----:B------:R-:W-:Y:S01]  /*21a20*/  LOP3.LUT R0, R2, 0x70, R0, 0xf8, !PT ;  /* 0x0000007002007812 */ /* 0x000fe200078ef800 */
[----:B------:R-:W-:Y:S01]  /*21a30*/  ULDC.64 UR38, c[0x0][0x198] ;  /* 0x0000660000267ab9 */ /* 0x000fe20000000a00 */
[C---:B------:R-:W-:Y:S01]  /*21a40*/  LOP3.LUT R3, R36.reuse, 0x40, RZ, 0xfc, !PT ;  /* 0x0000004024037812 */ /* 0x040fe200078efcff */
[----:B------:R-:W-:Y:S01]  /*21a50*/  ULOP3.LUT UR37, UR60, 0x2, URZ, 0xfc, !UPT ;  /* 0x000000023c257892 */ /* 0x000fe2000f8efc3f */
[C---:B------:R-:W-:Y:S01]  /*21a60*/  LOP3.LUT R2, R36.reuse, 0x80, RZ, 0xfc, !PT ;  /* 0x0000008024027812 */ /* 0x040fe200078efcff */
[----:B------:R-:W-:Y:S01]  /*21a70*/  ULDC UR36, c[0x0][0xc] ;  /* 0x0000030000247ab9 */ /* 0x000fe20000000800 */
[----:B------:R-:W-:Y:S01]  /*21a80*/  LOP3.LUT R0, R36, 0xc0, RZ, 0xfc, !PT ;  /* 0x000000c024007812 */ /* 0x000fe200078efcff */
[----:B0-----:R-:W-:-:S06]  /*21a90*/  ULEA UR4, UR5, UR4, 0x18 ;  /* 0x0000000405047291 */ /* 0x001fcc000f8ec03f */
[----:B------:R-:W-:-:S05]  /*21aa0*/  IMAD.U32 R22, RZ, RZ, UR4 ;  /* 0x00000004ff167e24 */ /* 0x000fca000f8e00ff */
[----:B--2---:R-:W-:-:S07]  /*21ab0*/  LEA R37, R34, R22, 0x1 ;  /* 0x0000001622257211 */ /* 0x004fce00078e08ff */
.L_x_793:
[----:B0-----:R-:W0:Y:S01]  /*21ac0*/  LDC.64 R2, c[0x0][0xc88] ;  /* 0x00032200ff027b82 */ /* 0x001e220000000a00 */
[----:B------:R-:W-:Y:S01]  /*21ad0*/  ULDC.64 UR4, c[0x0][0x208] ;  /* 0x0000820000047ab9 */ /* 0x000fe20000000a00 */
[----:B0-----:R-:W-:-:S05]  /*21ae0*/  IMAD.WIDE R2, R19, 0x4, R2 ;  /* 0x0000000413027825 */ /* 0x001fca00078e0202 */
[----:B--2---:R-:W2:Y:S01]  /*21af0*/  LDG.E R31, desc[UR4][R2.64] ;  /* 0x00000004021f7981 */ /* 0x004ea2000c1e1900 */
[----:B------:R-:W-:Y:S05]  /*21b00*/  YIELD ;  /* 0x0000000000007946 */ /* 0x000fea0003800000 */
[----:B------:R-:W-:Y:S01]  /*21b10*/  ULDC.64 UR4, c[0x0][0xa28] ;  /* 0x00028a0000047ab9 */ /* 0x000fe20000000a00 */
[----:B------:R-:W-:Y:S01]  /*21b20*/  ULDC.64 UR8, c[0x0][0xa18] ;  /* 0x0002860000087ab9 */ /* 0x000fe20000000a00 */
[----:B------:R-:W-:Y:S01]  /*21b30*/  ISETP.NE.U32.AND P0, PT, RZ, UR4, PT ;  /* 0x00000004ff007c0c */ /* 0x000fe2000bf05070 */
[----:B------:R-:W-:Y:S01]  /*21b40*/  IMAD.MOV.U32 R9, RZ, RZ, RZ ;  /* 0x000000ffff097224 */ /* 0x000fe200078e00ff */
[----:B------:R-:W-:Y:S01]  /*21b50*/  ULDC.64 UR10, c[0x0][0x208] ;  /* 0x00008200000a7ab9 */ /* 0x000fe20000000a00 */
[----:B------:R-:W-:Y:S01]  /*21b60*/  ULDC.64 UR6, c[0x0][0xa10] ;  /* 0x0002840000067ab9 */ /* 0x000fe20000000a00 */
[----:B------:R-:W-:-:S02]  /*21b70*/  ISETP.NE.AND.EX P0, PT, RZ, UR5, PT, P0 ;  /* 0x00000005ff007c0c */ /* 0x000fc4000bf05300 */
[----:B------:R-:W-:-:S04]  /*21b80*/  ISETP.NE.U32.AND P2, PT, RZ, UR8, PT ;  /* 0x00000008ff007c0c */ /* 0x000fc8000bf45070 */
[----:B------:R-:W-:Y:S02]  /*21b90*/  ISETP.NE.AND.EX P2, PT, RZ, UR9, PT, P2 ;  /* 0x00000009ff007c0c */ /* 0x000fe4000bf45320 */
[----:B--2---:R-:W-:-:S05]  /*21ba0*/  SHF.R.S32.HI R0, RZ, 0x1f, R31 ;  /* 0x0000001fff007819 */ /* 0x004fca000001141f */
[C---:B------:R-:W-:Y:S01]  /*21bb0*/  @P0 LEA R2, P1, R31.reuse, UR4, 0x2 ;  /* 0x000000041f020c11 */ /* 0x040fe2000f8210ff */
[C---:B------:R-:W-:Y:S01]  /*21bc0*/  IMAD.SHL.U32 R24, R31.reuse, 0x4, RZ ;  /* 0x000000041f187824 */ /* 0x040fe200078e00ff */
[C-C-:B------:R-:W-:Y:S01]  /*21bd0*/  SHF.L.U64.HI R25, R31.reuse, 0x2, R0.reuse ;  /* 0x000000021f197819 */ /* 0x140fe20000010200 */
[----:B------:R0:W-:Y:S01]  /*21be0*/  STL [R1+0x1c], R0 ;  /* 0x00001c0001007387 */ /* 0x0001e20000100800 */
[----:B------:R-:W-:Y:S01]  /*21bf0*/  @P0 LEA.HI.X R3, R31, UR5, R0, 0x2, P1 ;  /* 0x000000051f030c11 */ /* 0x000fe200088f1400 */
[----:B------:R-:W-:-:S04]  /*21c00*/  ULDC.64 UR4, c[0x0][0xa00] ;  /* 0x0002800000047ab9 */ /* 0x000fc80000000a00 */
[----:B------:R1:W2:Y:S01]  /*21c10*/  @P0 LDG.E R9, desc[UR10][R2.64] ;  /* 0x0000000a02090981 */ /* 0x0002a2000c1e1900 */
[----:B------:R-:W-:Y:S01]  /*21c20*/  ISETP.NE.U32.AND P0, PT, RZ, UR4, PT ;  /* 0x00000004ff007c0c */ /* 0x000fe2000bf05070 */
[----:B------:R-:W-:Y:S01]  /*21c30*/  IMAD.MOV.U32 R35, RZ, RZ, RZ ;  /* 0x000000ffff237224 */ /* 0x000fe200078e00ff */
[----:B------:R-:W-:Y:S01]  /*21c40*/  ISETP.NE.U32.AND P1, PT, RZ, UR6, PT ;  /* 0x00000006ff007c0c */ /* 0x000fe2000bf25070 */
[----:B0-----:R-:W-:Y:S01]  /*21c50*/  IMAD.MOV.U32 R0, RZ, RZ, RZ ;  /* 0x000000ffff007224 */ /* 0x001fe200078e00ff */
[----:B------:R-:W-:Y:S02]  /*21c60*/  ISETP.NE.AND.EX P0, PT, RZ, UR5, PT, P0 ;  /* 0x00000005ff007c0c */ /* 0x000fe4000bf05300 */
[----:B------:R-:W-:Y:S02]  /*21c70*/  ISETP.NE.AND.EX P1, PT, RZ, UR7, PT, P1 ;  /* 0x00000007ff007c0c */ /* 0x000fe4000bf25310 */
[C---:B------:R-:W-:Y:S02]  /*21c80*/  IADD3 R4, P4, R24.reuse, UR6, RZ ;  /* 0x0000000618047c10 */ /* 0x040fe4000ff9e0ff */
[----:B-1----:R-:W-:Y:S01]  /*21c90*/  IADD3 R2, P3, R24, UR4, RZ ;  /* 0x0000000418027c10 */ /* 0x002fe2000ff7e0ff */
[----:B------:R-:W-:Y:S01]  /*21ca0*/  ULDC UR4, c[0x0][0x288] ;  /* 0x0000a20000047ab9 */ /* 0x000fe20000000800 */
[----:B------:R-:W-:-:S02]  /*21cb0*/  IADD3.X R5, R25, UR7, RZ, P4, !PT ;  /* 0x0000000719057c10 */ /* 0x000fc4000a7fe4ff */
[C---:B------:R-:W-:Y:S02]  /*21cc0*/  IADD3.X R3, R25.reuse, UR5, RZ, P3, !PT ;  /* 0x0000000519037c10 */ /* 0x040fe40009ffe4ff */
[----:B------:R-:W-:Y:S01]  /*21cd0*/  @P2 IADD3 R6, P3, R24, UR8, RZ ;  /* 0x0000000818062c10 */ /* 0x000fe2000ff7e0ff */
[----:B------:R-:W-:Y:S01]  /*21ce0*/  IMAD.U32 R8, RZ, RZ, UR4 ;  /* 0x00000004ff087e24 */ /* 0x000fe2000f8e00ff */
[----:B------:R-:W-:Y:S01]  /*21cf0*/  ULDC.64 UR4, c[0x0][0x418] ;  /* 0x0001060000047ab9 */ /* 0x000fe20000000a00 */
[----:B------:R-:W5:Y:S01]  /*21d00*/  @P0 LDG.E R35, desc[UR10][R2.64] ;  /* 0x0000000a02230981 */ /* 0x000f62000c1e1900 */
[----:B------:R-:W-:-:S03]  /*21d10*/  @P2 IADD3.X R7, R25, UR9, RZ, P3, !PT ;  /* 0x0000000919072c10 */ /* 0x000fc60009ffe4ff */
[----:B------:R-:W5:Y:S04]  /*21d20*/  @P1 LDG.E R0, desc[UR10][R4.64] ;  /* 0x0000000a04001981 */ /* 0x000f68000c1e1900 */
[----:B------:R0:W3:Y:S01]  /*21d30*/  @P2 LDG.E R8, desc[UR10][R6.64] ;  /* 0x0000000a06082981 */ /* 0x0000e2000c1e1900 */
[----:B------:R-:W-:-:S03]  /*21d40*/  UISETP.NE.U32.AND UP0, UPT, UR4, URZ, UPT ;  /* 0x0000003f0400728c */ /* 0x000fc6000bf05070 */
[----:B------:R-:W-:Y:S01]  /*21d50*/  ULDC UR4, c[0x0][0x424] ;  /* 0x0001090000047ab9 */ /* 0x000fe20000000800 */
[----:B------:R-:W-:-:S03]  /*21d60*/  UISETP.NE.AND.EX UP0, UPT, UR5, URZ, UPT, UP0 ;  /* 0x0000003f0500728c */ /* 0x000fc6000bf05300 */
[----:B------:R-:W-:Y:S01]  /*21d70*/  ULDC UR5, c[0x0][0x2f0] ;  /* 0x0000bc0000057ab9 */ /* 0x000fe20000000800 */
[----:B------:R-:W-:-:S04]  /*21d80*/  USEL UR4, UR4, 0x1, UP0 ;  /* 0x0000000104047887 */ /* 0x000fc80008000000 */
[----:B------:R-:W-:-:S03]  /*21d90*/  UIMAD UR4, UR4, UR5, URZ ;  /* 0x00000005040472a4 */ /* 0x000fc6000f8e023f */
[----:B------:R-:W-:Y:S02]  /*21da0*/  ULDC UR5, c[0x0][0x348] ;  /* 0x0000d20000057ab9 */ /* 0x000fe40000000800 */
[----:B0-----:R-:W-:Y:S01]  /*21db0*/  IMAD.U32 R6, RZ, RZ, UR5 ;  /* 0x00000005ff067e24 */ /* 0x001fe2000f8e00ff */
[----:B--2---:R-:W-:Y:S04]  /*21dc0*/  STL [R1+0x10], R9 ;  /* 0x0000100901007387 */ /* 0x004fe80000100800 */
[----:B---3--:R0:W-:Y:S02]  /*21dd0*/  STL [R1+0x28], R8 ;  /* 0x0000280801007387 */ /* 0x0081e40000100800 */
[----:B0-----:R-:W-:Y:S01]  /*21de0*/  IMAD.U32 R8, RZ, RZ, UR4 ;  /* 0x00000004ff087e24 */ /* 0x001fe2000f8e00ff */
[----:B------:R-:W-:Y:S06]  /*21df0*/  @P2 BRA `(.L_x_685) ;  /* 0x0000000000182947 */ /* 0x000fec0003800000 */
[----:B------:R-:W-:Y:S05]  /*21e00*/  @!P0 BRA `(.L_x_685) ;  /* 0x0000000000148947 */ /* 0x000fea0003800000 */
[----:B------:R-:W-:Y:S02]  /*21e10*/  ULDC.64 UR4, c[0x0][0x208] ;  /* 0x0000820000047ab9 */ /* 0x000fe40000000a00 */
[----:B------:R-:W2:Y:S04]  /*21e20*/  LDG.E R10, desc[UR4][R2.64] ;  /* 0x00000004020a7981 */ /* 0x000ea8000c1e1900 */
[----:B------:R-:W2:Y:S02]  /*21e30*/  LDG.E R7, desc[UR4][R2.64+0x4] ;  /* 0x0000040402077981 */ /* 0x000ea4000c1e1900 */
[----:B--2---:R-:W-:-:S05]  /*21e40*/  IMAD.IADD R2, R7, 0x1, -R10 ;  /* 0x0000000107027824 */ /* 0x004fca00078e0a0a */
[----:B------:R0:W-:Y:S02]  /*21e50*/  STL [R1+0x28], R2 ;  /* 0x0000280201007387 */ /* 0x0001e40000100800 */
.L_x_685:
[----:B------:R-:W-:Y:S01]  /*21e60*/  ULDC.64 UR4, c[0x0][0xa20] ;  /* 0x0002880000047ab9 */ /* 0x000fe20000000a00 */
[----:B------:R-:W-:Y:S01]  /*21e70*/  IMAD.MOV.U32 R33, RZ, RZ, R31 ;  /* 0x000000ffff217224 */ /* 0x000fe200078e001f */
[----:B------:R-:W-:-:S04]  /*21e80*/  ISETP.NE.U32.AND P0, PT, RZ, UR4, PT ;  /* 0x00000004ff007c0c */ /* 0x000fc8000bf05070 */
[----:B------:R-:W-:-:S13]  /*21e90*/  ISETP.NE.AND.EX P0, PT, RZ, UR5, PT, P0 ;  /* 0x00000005ff007c0c */ /* 0x000fda000bf05300 */
[----:B------:R-:W-:Y:S05]  /*21ea0*/  @!P0 BRA `(.L_x_686) ;  /* 0x0000000000148947 */ /* 0x000fea0003800000 */
[----:B0-----:R-:W-:Y:S01]  /*21eb0*/  IADD3 R2, P0, R24, UR4, RZ ;  /* 0x0000000418027c10 */ /* 0x001fe2000ff1e0ff */
[----:B------:R-:W-:-:S03]  /*21ec0*/  ULDC.64 UR6, c[0x0][0x208] ;  /* 0x0000820000067ab9 */ /* 0x000fc60000000a00 */
[----:B------:R-:W-:-:S05]  /*21ed0*/  IADD3.X R3, R25, UR5, RZ, P0, !PT ;  /* 0x0000000519037c10 */ /* 0x000fca00087fe4ff */
[----:B------:R1:W5:Y:S01]  /*21ee0*/  LDG.E R8, desc[UR6][R2.64] ;  /* 0x0000000602087981 */ /* 0x000362000c1e1900 */
[----:B------:R-:W-:Y:S05]  /*21ef0*/  BRA `(.L_x_687) ;  /* 0x0000000000287947 */ /* 0x000fea0003800000 */
.L_x_686:
[----:B------:R-:W-:Y:S02]  /*21f00*/  ULDC.64 UR4, c[0x0][0xa08] ;  /* 0x0002820000047ab9 */ /* 0x000fe40000000a00 */
[----:B------:R-:W-:-:S04]  /*21f10*/  ISETP.NE.U32.AND P0, PT, RZ, UR4, PT ;  /* 0x00000004ff007c0c */ /* 0x000fc8000bf05070 */
[----:B------:R-:W-:-:S13]  /*21f20*/  ISETP.NE.AND.EX P0, PT, RZ, UR5, PT, P0 ;  /* 0x00000005ff007c0c */ /* 0x000fda000bf05300 */
[----:B------:R-:W-:Y:S05]  /*21f30*/  @!P0 BRA `(.L_x_687) ;  /* 0x0000000000188947 */ /* 0x000fea0003800000 */
[----:B0-----:R-:W0:Y:S01]  /*21f40*/  LDC.64 R2, c[0x0][0xa08] ;  /* 0x00028200ff027b82 */ /* 0x001e220000000a00 */
[----:B------:R-:W-:Y:S01]  /*21f50*/  ULDC.64 UR4, c[0x0][0x208] ;  /* 0x0000820000047ab9 */ /* 0x000fe20000000a00 */
[----:B0-----:R-:W-:-:S05]  /*21f60*/  IMAD.WIDE R2, R33, 0x4, R2 ;  /* 0x0000000421027825 */ /* 0x001fca00078e0202 */
[----:B------:R-:W2:Y:S04]  /*21f70*/  LDG.E R8, desc[UR4][R2.64] ;  /* 0x0000000402087981 */ /* 0x000ea8000c1e1900 */
[----:B------:R-:W2:Y:S02]  /*21f80*/  LDG.E R7, desc[UR4][R2.64+0x4] ;  /* 0x0000040402077981 */ /* 0x000ea4000c1e1900 */
[----:B--2---:R-:W-:-:S07]  /*21f90*/  IMAD.IADD R8, R7, 0x1, -R8 ;  /* 0x0000000107087824 */ /* 0x004fce00078e0a08 */
.L_x_687:
[----:B------:R-:W-:Y:S02]  /*21fa0*/  ULDC.64 UR4, c[0x0][0x208] ;  /* 0x0000820000047ab9 */ /* 0x000fe40000000a00 */
[----:B-1----:R-:W2:Y:S04]  /*21fb0*/  @P1 LDG.E R3, desc[UR4][R4.64] ;  /* 0x0000000404031981 */ /* 0x002ea8000c1e1900 */
[----:B0-----:R-:W2:Y:S01]  /*21fc0*/  @P1 LDG.E R2, desc[UR4][R4.64+0x4] ;  /* 0x0000040404021981 */ /* 0x001ea2000c1e1900 */
[----:B------:R-:W-:Y:S01]  /*21fd0*/  BSSY B0, `(.L_x_688) ;  /* 0x0000197000007945 */ /* 0x000fe20003800000 */
[----:B--2---:R-:W-:Y:S01]  /*21fe0*/  @P1 IMAD.IADD R6, R2, 0x1, -R3 ;  /* 0x0000000102061824 */ /* 0x004fe200078e0a03 */
[----:B-----5:R-:W-:-:S05]  /*21ff0*/  IADD3 R3, -R9, R8, RZ ;  /* 0x0000000809037210 */ /* 0x020fca0007ffe1ff */
[----:B------:R-:W-:-:S05]  /*22000*/  IMAD.IADD R2, R3, 0x1, R6 ;  /* 0x0000000103027824 */ /* 0x000fca00078e0206 */
[----:B------:R0:W-:Y:S02]  /*22010*/  STL [R1+0xc], R2 ;  /* 0x00000c0201007387 */ /* 0x0001e40000100800 */
[----:B0-----:R-:W-:-:S04]  /*22020*/  VIADD R2, R2, 0x4f ;  /* 0x0000004f02027836 */ /* 0x001fc80000000000 */
[----:B------:R-:W-:-:S05]  /*22030*/  IMAD.HI R2, R2, 0x66666667, RZ ;  /* 0x6666666702027827 */ /* 0x000fca00078e02ff */
[----:B------:R-:W-:-:S04]  /*22040*/  SHF.R.U32.HI R7, RZ, 0x1f, R2 ;  /* 0x0000001fff077819 */ /* 0x000fc80000011602 */
[----:B------:R-:W-:-:S05]  /*22050*/  LEA.HI.SX32 R4, R2, R7, 0x1b ;  /* 0x0000000702047211 */ /* 0x000fca00078fdaff */
[--C-:B------:R-:W-:Y:S01]  /*22060*/  IMAD R7, R4, 0x50, -R3.reuse ;  /* 0x0000005004077824 */ /* 0x100fe200078e0a03 */
[----:B------:R0:W-:Y:S01]  /*22070*/  STL [R1+0x2c], R4 ;  /* 0x00002c0401007387 */ /* 0x0001e20000100800 */
[----:B------:R-:W-:-:S03]  /*22080*/  IMAD.MOV R3, RZ, RZ, -R3 ;  /* 0x000000ffff037224 */ /* 0x000fc600078e0a03 */
[----:B------:R-:W-:Y:S02]  /*22090*/  VIMNMX R7, R7, R6, PT ;  /* 0x0000000607077248 */ /* 0x000fe40003fe0100 */
[----:B0-----:R-:W-:-:S04]  /*220a0*/  VIMNMX R4, RZ, R3, !PT ;  /* 0x00000003ff047248 */ /* 0x001fc80007fe0100 */
        /* <DEDUP_REMOVED lines=10> */
[----:B------:R-:W-:Y:S05]  /*22150*/  @!P2 BRA `(.L_x_689) ;  /* 0x0000001400f8a947 */ /* 0x000fea0003800000 */
[----:B------:R-:W-:Y:S01]  /*22160*/  UMOV UR4, 0xffffffff ;  /* 0xffffffff00047882 */ /* 0x000fe20000000000 */
[----:B------:R-:W-:Y:S02]  /*22170*/  SEL R2, R33, RZ, !P1 ;  /* 0x000000ff21027207 */ /* 0x000fe40004800000 */
[----:B------:R-:W-:Y:S05]  /*22180*/  BRA.DIV UR4, `(.L_x_690) ;  /* 0x0000007204347947 */ /* 0x000fea000b800000 */
[----:B------:R-:W0:Y:S02]  /*22190*/  S2R R5, SR_TID.X ;  /* 0x0000000000057919 */ /* 0x000e240000002100 */
[----:B0-----:R-:W-:-:S04]  /*221a0*/  SHF.R.U32.HI R5, RZ, 0x5, R5 ;  /* 0x00000005ff057819 */ /* 0x001fc80000011605 */
[----:B------:R-:W-:-:S05]  /*221b0*/  LOP3.LUT R5, R5, 0x3, RZ, 0xc0, !PT ;  /* 0x0000000305057812 */ /* 0x000fca00078ec0ff */
[----:B------:R0:W1:Y:S02]  /*221c0*/  SHFL.IDX PT, R14, R5, RZ, 0x1f ;  /* 0x00001fff050e7589 */ /* 0x00006400000e0000 */
.L_x_861:
[----:B-1----:R-:W-:Y:S02]  /*221d0*/  ISETP.NE.AND P0, PT, R14, RZ, PT ;  /* 0x000000ff0e00720c */ /* 0x002fe40003f05270 */
[----:B------:R-:W-:-:S11]  /*221e0*/  PLOP3.LUT P6, PT, PT, PT, PT, 0x8, 0x0 ;  /* 0x000000000000781c */ /* 0x000fd60003fce170 */
[----:B------:R-:W-:Y:S05]  /*221f0*/  @P0 BRA `(.L_x_691) ;  /* 0x00000000000c0947 */ /* 0x000fea0003800000 */
[----:B------:R-:W-:-:S03]  /*22200*/  UMOV UR4, 0xffffffff ;  /* 0xffffffff00047882 */ /* 0x000fc60000000000 */
[----:B------:R-:W-:Y:S05]  /*22210*/  BRA.DIV UR4, `(.L_x_692) ;  /* 0x0000007204447947 */ /* 0x000fea000b800000 */
[----:B------:R-:W-:-:S13]  /*22220*/  ELECT P6, URZ, PT ;  /* 0x00000000003f782f */ /* 0x000fda00038c0000 */
.L_x_691:
[----:B0-----:R-:W2:Y:S01]  /*22230*/  LDL R5, [R1+0x30] ;  /* 0x0000300001057983 */ /* 0x001ea20000100800 */
[----:B------:R-:W-:Y:S01]  /*22240*/  BSSY B1, `(.L_x_693) ;  /* 0x0000008000017945 */ /* 0x000fe20003800000 */
[----:B--2---:R-:W-:-:S05]  /*22250*/  VIADD R5, R5, 0x1 ;  /* 0x0000000105057836 */ /* 0x004fca0000000000 */
[----:B------:R-:W-:-:S04]  /*22260*/  LEA.HI R6, R5, R5, RZ, 0x1 ;  /* 0x0000000505067211 */ /* 0x000fc800078f08ff */
[----:B------:R-:W-:-:S05]  /*22270*/  LOP3.LUT R6, R6, 0xfffffffe, RZ, 0xc0, !PT ;  /* 0xfffffffe06067812 */ /* 0x000fca00078ec0ff */
[----:B------:R-:W-:-:S05]  /*22280*/  IMAD.IADD R5, R5, 0x1, -R6 ;  /* 0x0000000105057824 */ /* 0x000fca00078e0a06 */
[----:B------:R-:W-:-:S04]  /*22290*/  SHF.L.U32 R5, R5, 0x1f, RZ ;  /* 0x0000001f05057819 */ /* 0x000fc800000006ff */
[----:B------:R-:W0:Y:S02]  /*222a0*/  SYNCS.PHASECHK.TRANS64.TRYWAIT P0, [R22+URZ+0x38820], R5 ;  /* 0x03882005160075a7 */ /* 0x000e24000800017f */
[----:B0-----:R-:W-:Y:S05]  /*222b0*/  @!P0 BRA `(.L_x_694) ;  /* 0x00000070003c8947 */ /* 0x001fea0003800000 */
.L_x_864:
[----:B------:R-:W-:Y:S05]  /*222c0*/  BSYNC B1 ;  /* 0x0000000000017941 */ /* 0x000fea0003800000 */
.L_x_693:
[----:B------:R-:W-:Y:S04]  /*222d0*/  BSSY B1, `(.L_x_695) ;  /* 0x00000aa000017945 */ /* 0x000fe80003800000 */
[----:B------:R-:W-:Y:S05]  /*222e0*/  @!P6 BRA `(.L_x_696) ;  /* 0x0000000800a0e947 */ /* 0x000fea0003800000 */
[----:B------:R-:W-:Y:S01]  /*222f0*/  IMAD R9, R28, 0x8, R22 ;  /* 0x000000081c097824 */ /* 0x000fe200078e0216 */
[----:B------:R-:W-:Y:S01]  /*22300*/  SHF.L.U32 R8, R30, 0x1f, RZ ;  /* 0x0000001f1e087819 */ /* 0x000fe200000006ff */
[----:B------:R-:W1:Y:S01]  /*22310*/  S2R R6, SR_TID.X ;  /* 0x0000000000067919 */ /* 0x000e620000002100 */
[----:B------:R-:W-:Y:S02]  /*22320*/  BSSY B2, `(.L_x_697) ;  /* 0x0000005000027945 */ /* 0x000fe40003800000 */
[----:B------:R-:W2:Y:S01]  /*22330*/  SYNCS.PHASECHK.TRANS64.TRYWAIT P0, [R9+URZ+0x388a0], R8 ;  /* 0x0388a008090075a7 */ /* 0x000ea2000800017f */
[----:B-1----:R-:W-:-:S04]  /*22340*/  LOP3.LUT R6, R6, 0x7f, RZ, 0xc0, !PT ;  /* 0x0000007f06067812 */ /* 0x002fc800078ec0ff */
[----:B------:R-:W-:Y:S01]  /*22350*/  ISETP.NE.AND P1, PT, R6, RZ, PT ;  /* 0x000000ff0600720c */ /* 0x000fe20003f25270 */
[----:B--2---:R-:W-:-:S12]  /*22360*/  @!P0 BRA `(.L_x_698) ;  /* 0x0000007000248947 */ /* 0x004fd80003800000 */
.L_x_865:
[----:B------:R-:W-:Y:S05]  /*22370*/  BSYNC B2 ;  /* 0x0000000000027941 */ /* 0x000fea0003800000 */
.L_x_697:
[----:B------:R-:W-:Y:S04]  /*22380*/  BSSY B2, `(.L_x_699) ;  /* 0x0000009000027945 */ /* 0x000fe80003800000 */
[----:B------:R-:W-:Y:S05]  /*22390*/  @P1 BRA `(.L_x_700) ;  /* 0x00000000001c1947 */ /* 0x000fea0003800000 */
[----:B------:R-:W2:Y:S01]  /*223a0*/  S2R R6, SR_TID.X ;  /* 0x0000000000067919 */ /* 0x000ea20000002100 */
[----:B0-----:R-:W-:-:S04]  /*223b0*/  IMAD.MOV.U32 R5, RZ, RZ, 0xa000 ;  /* 0x0000a000ff057424 */ /* 0x001fc800078e00ff */
[----:B------:R3:W-:Y:S01]  /*223c0*/  SYNCS.ARRIVE.TRANS64 RZ, [R9+URZ+0x38890], R5 ;  /* 0x0388900509ff79a7 */ /* 0x0007e2000800003f */
[----:B--2---:R-:W-:-:S04]  /*223d0*/  LOP3.LUT R6, R6, 0x1f, RZ, 0xc0, !PT ;  /* 0x0000001f06067812 */ /* 0x004fc800078ec0ff */
[----:B------:R-:W-:-:S13]  /*223e0*/  ISETP.NE.AND P0, PT, R6, RZ, PT ;  /* 0x000000ff0600720c */ /* 0x000fda0003f05270 */
[----:B---3--:R-:W-:Y:S05]  /*223f0*/  @!P0 BRA `(.L_x_700) ;  /* 0x0000000000048947 */ /* 0x008fea0003800000 */
[----:B------:R-:W-:Y:S01]  /*22400*/  BPT.TRAP 0x1 ;  /* 0x000000040000795c */ /* 0x000fe20000300000 */
.L_x_700:
[----:B------:R-:W-:Y:S05]  /*22410*/  BSYNC B2 ;  /* 0x0000000000027941 */ /* 0x000fea0003800000 */
.L_x_699:
[----:B------:R-:W-:Y:S01]  /*22420*/  IMAD.MOV.U32 R15, RZ, RZ, RZ ;  /* 0x000000ffff0f7224 */ /* 0x000fe200078e00ff */
[----:B------:R-:W-:Y:S01]  /*22430*/  UIADD3 UR4, UP0, UR38, 0x570, URZ ;  /* 0x0000057026047890 */ /* 0x000fe2000ff1e03f */
[----:B------:R-:W-:Y:S01]  /*22440*/  IMAD R6, R3, 0x50, R0 ;  /* 0x0000005003067824 */ /* 0x000fe200078e0200 */
[----:B------:R-:W-:Y:S01]  /*22450*/  PLOP3.LUT P0, PT, PT, PT, PT, 0x80, 0x0 ;  /* 0x000000000000781c */ /* 0x000fe20003f0f070 */
[----:B------:R-:W-:Y:S01]  /*22460*/  IMAD R7, R28, 0xa000, R22 ;  /* 0x0000a0001c077824 */ /* 0x000fe200078e0216 */
[----:B------:R-:W-:Y:S01]  /*22470*/  R2UR UR10, R15 ;  /* 0x000000000f0a72ca */ /* 0x000fe200000e0000 */
[----:B------:R-:W-:Y:S01]  /*22480*/  VIADD R6, R6, 0xffffffb0 ;  /* 0xffffffb006067836 */ /* 0x000fe20000000000 */
[----:B0-----:R-:W-:Y:S01]  /*22490*/  IADD3 R5, R9, 0x38890, RZ ;  /* 0x0003889009057810 */ /* 0x001fe20007ffe0ff */
[----:B------:R-:W-:Y:S01]  /*224a0*/  VIADD R10, R7, 0x24400 ;  /* 0x00024400070a7836 */ /* 0x000fe20000000000 */
[----:B------:R-:W-:Y:S01]  /*224b0*/  UIADD3.X UR5, URZ, UR39, URZ, UP0, !UPT ;  /* 0x000000273f057290 */ /* 0x000fe200087fe43f */
[----:B------:R-:W-:Y:S01]  /*224c0*/  UMOV UR6, 0x0 ;  /* 0x0000000000067882 */ /* 0x000fe20000000000 */
[----:B------:R-:W-:-:S10]  /*224d0*/  UMOV UR7, 0x12f00000 ;  /* 0x12f0000000077882 */ /* 0x000fd40000000000 */
.L_x_701:
[----:B------:R-:W-:-:S13]  /*224e0*/  @P0 ELECT P2, URZ, PT ;  /* 0x00000000003f082f */ /* 0x000fda0003840000 */
[----:B------:R-:W-:Y:S02]  /*224f0*/  @P2 R2UR UR13, R2 ;  /* 0x00000000020d22ca */ /* 0x000fe400000e0000 */
[----:B------:R-:W-:Y:S02]  /*22500*/  @P2 R2UR UR12, R18 ;  /* 0x00000000120c22ca */ /* 0x000fe400000e0000 */
[----:B------:R-:W-:Y:S02]  /*22510*/  @P2 R2UR UR11, R6 ;  /* 0x00000000060b22ca */ /* 0x000fe400000e0000 */
[----:B------:R-:W-:Y:S02]  /*22520*/  @P2 R2UR UR9, R5 ;  /* 0x00000000050922ca */ /* 0x000fe400000e0000 */
[----:B------:R-:W-:Y:S02]  /*22530*/  @P2 R2UR UR8, R10 ;  /* 0x000000000a0822ca */ /* 0x000fe400000e0000 */
[----:B------:R-:W-:-:S02]  /*22540*/  @P2 PLOP3.LUT P0, PT, P2, PT, PT, 0x8, 0x0 ;  /* 0x000000000000281c */ /* 0x000fc4000170e170 */
[----:B------:R-:W-:-:S09]  /*22550*/  PLOP3.LUT P2, PT, PT, PT, PT, 0x8, 0x0 ;  /* 0x000000000000781c */ /* 0x000fd20003f4e170 */
[----:B------:R0:W-:Y:S02]  /*22560*/  UTMALDG.4D [UR8], [UR4], desc[UR6] ;  /* 0x00000608040075b4 */ /* 0x0001e40008019000 */
[----:B0-----:R-:W-:Y:S05]  /*22570*/  @P0 BRA.U.ANY `(.L_x_701) ;  /* 0xfffffffd00d80947 */ /* 0x001fea000393ffff */
[----:B------:R-:W-:Y:S01]  /*22580*/  IMAD.MOV.U32 R14, RZ, RZ, 0x40 ;  /* 0x00000040ff0e7424 */ /* 0x000fe200078e00ff */
[----:B------:R-:W-:Y:S01]  /*22590*/  PLOP3.LUT P0, PT, PT, PT, PT, 0x80, 0x0 ;  /* 0x000000000000781c */ /* 0x000fe20003f0f070 */
[----:B------:R-:W-:Y:S01]  /*225a0*/  VIADD R10, R7, 0x26c00 ;  /* 0x00026c00070a7836 */ /* 0x000fe20000000000 */
[----:B------:R-:W-:Y:S01]  /*225b0*/  UMOV UR6, 0x0 ;  /* 0x0000000000067882 */ /* 0x000fe20000000000 */
[----:B------:R-:W-:Y:S01]  /*225c0*/  UMOV UR7, 0x12f00000 ;  /* 0x12f0000000077882 */ /* 0x000fe20000000000 */
[----:B------:R-:W-:-:S15]  /*225d0*/  R2UR UR10, R14 ;  /* 0x000000000e0a72ca */ /* 0x000fde00000e0000 */
.L_x_702:
        /* <DEDUP_REMOVED lines=16> */
.L_x_703:
        /* <DEDUP_REMOVED lines=16> */
.L_x_704:
        /* <DEDUP_REMOVED lines=10> */
[----:B------:R-:W0:Y:S01]  /*22880*/  SYNCS.PHASECHK.TRANS64.TRYWAIT P0, [R9+URZ+0x388c0], R8 ;  /* 0x0388c008090075a7 */ /* 0x000e22000800017f */
[----:B------:R-:W-:Y:S04]  /*22890*/  BSSY B2, `(.L_x_705) ;  /* 0x0000002000027945 */ /* 0x000fe80003800000 */
[----:B0-----:R-:W-:Y:S05]  /*228a0*/  @!P0 BRA `(.L_x_706) ;  /* 0x0000006800e88947 */ /* 0x001fea0003800000 */
.L_x_866:
[----:B------:R-:W-:Y:S05]  /*228b0*/  BSYNC B2 ;  /* 0x0000000000027941 */ /* 0x000fea0003800000 */
.L_x_705:
[----:B------:R-:W-:Y:S01]  /*228c0*/  BSSY B2, `(.L_x_707) ;  /* 0x000000b000027945 */ /* 0x000fe20003800000 */
[----:B------:R-:W-:Y:S02]  /*228d0*/  IMAD.MOV.U32 R10, RZ, RZ, 0x0 ;  /* 0x00000000ff0a7424 */ /* 0x000fe400078e00ff */
[----:B------:R-:W-:Y:S01]  /*228e0*/  IMAD.MOV.U32 R11, RZ, RZ, 0x12f00000 ;  /* 0x12f00000ff0b7424 */ /* 0x000fe200078e00ff */
[----:B------:R-:W-:Y:S06]  /*228f0*/  @P1 BRA `(.L_x_708) ;  /* 0x00000000001c1947 */ /* 0x000fec0003800000 */
[----:B------:R-:W2:Y:S01]  /*22900*/  S2R R20, SR_TID.X ;  /* 0x0000000000147919 */ /* 0x000ea20000002100 */
[----:B------:R-:W-:-:S04]  /*22910*/  IMAD.MOV.U32 R5, RZ, RZ, 0xa000 ;  /* 0x0000a000ff057424 */ /* 0x000fc800078e00ff */
[----:B------:R3:W-:Y:S01]  /*22920*/  SYNCS.ARRIVE.TRANS64 RZ, [R9+URZ+0x388b0], R5 ;  /* 0x0388b00509ff79a7 */ /* 0x0007e2000800003f */
[----:B--2---:R-:W-:-:S04]  /*22930*/  LOP3.LUT R20, R20, 0x1f, RZ, 0xc0, !PT ;  /* 0x0000001f14147812 */ /* 0x004fc800078ec0ff */
[----:B------:R-:W-:-:S13]  /*22940*/  ISETP.NE.AND P0, PT, R20, RZ, PT ;  /* 0x000000ff1400720c */ /* 0x000fda0003f05270 */
[----:B---3--:R-:W-:Y:S05]  /*22950*/  @!P0 BRA `(.L_x_708) ;  /* 0x0000000000048947 */ /* 0x008fea0003800000 */
[----:B------:R-:W-:Y:S01]  /*22960*/  BPT.TRAP 0x1 ;  /* 0x000000040000795c */ /* 0x000fe20000300000 */
.L_x_708:
[----:B------:R-:W-:Y:S05]  /*22970*/  BSYNC B2 ;  /* 0x0000000000027941 */ /* 0x000fea0003800000 */
.L_x_707:
[----:B------:R-:W-:Y:S01]  /*22980*/  R2UR UR10, R15 ;  /* 0x000000000f0a72ca */ /* 0x000fe200000e0000 */
[----:B------:R-:W-:Y:S01]  /*22990*/  UIADD3 UR4, UP0, UR38, 0x670, URZ ;  /* 0x0000067026047890 */ /* 0x000fe2000ff1e03f */
[----:B------:R-:W-:Y:S01]  /*229a0*/  R2UR UR6, R10 ;  /* 0x000000000a0672ca */ /* 0x000fe200000e0000 */
[----:B01----:R-:W-:Y:S01]  /*229b0*/  VIADD R9, R9, 0x388b0 ;  /* 0x000388b009097836 */ /* 0x003fe20000000000 */
[----:B------:R-:W-:Y:S01]  /*229c0*/  R2UR UR7, R11 ;  /* 0x000000000b0772ca */ /* 0x000fe200000e0000 */
[----:B------:R-:W-:Y:S01]  /*229d0*/  UIADD3.X UR5, URZ, UR39, URZ, UP0, !UPT ;  /* 0x000000273f057290 */ /* 0x000fe200087fe43f */
[----:B------:R-:W-:Y:S02]  /*229e0*/  PLOP3.LUT P0, PT, PT, PT, PT, 0x80, 0x0 ;  /* 0x000000000000781c */ /* 0x000fe40003f0f070 */
[----:B------:R-:W-:-:S11]  /*229f0*/  IADD3 R5, R7, 0x400, RZ ;  /* 0x0000040007057810 */ /* 0x000fd60007ffe0ff */
.L_x_709:
        /* <DEDUP_REMOVED lines=10> */
[----:B------:R-:W-:Y:S01]  /*22aa0*/  R2UR UR10, R14 ;  /* 0x000000000e0a72ca */ /* 0x000fe200000e0000 */
[----:B------:R-:W-:Y:S01]  /*22ab0*/  VIADD R5, R7, 0x2c00 ;  /* 0x00002c0007057836 */ /* 0x000fe20000000000 */
[----:B------:R-:W-:Y:S02]  /*22ac0*/  R2UR UR6, R10 ;  /* 0x000000000a0672ca */ /* 0x000fe400000e0000 */
[----:B------:R-:W-:Y:S02]  /*22ad0*/  R2UR UR7, R11 ;  /* 0x000000000b0772ca */ /* 0x000fe400000e0000 */
[----:B------:R-:W-:-:S13]  /*22ae0*/  PLOP3.LUT P0, PT, PT, PT, PT, 0x80, 0x0 ;  /* 0x000000000000781c */ /* 0x000fda0003f0f070 */
.L_x_710:
        /* <DEDUP_REMOVED lines=15> */
.L_x_711:
        /* <DEDUP_REMOVED lines=15> */
.L_x_712:
        /* <DEDUP_REMOVED lines=9> */
[----:B-1----:R-:W-:Y:S05]  /*22d60*/  @P0 BRA.U.ANY `(.L_x_712) ;  /* 0xfffffffd00d80947 */ /* 0x002fea000393ffff */
.L_x_696:
[----:B------:R-:W-:Y:S05]  /*22d70*/  BSYNC B1 ;  /* 0x0000000000017941 */ /* 0x000fea0003800000 */
.L_x_695:
[----:B------:R-:W-:Y:S01]  /*22d80*/  VIADD R9, R3, 0xfffffffe ;  /* 0xfffffffe03097836 */ /* 0x000fe20000000000 */
[----:B------:R-:W-:Y:S01]  /*22d90*/  PLOP3.LUT P0, PT, PT, PT, PT, 0x8, 0x0 ;  /* 0x000000000000781c */ /* 0x000fe20003f0e170 */
[----:B------:R-:W-:-:S03]  /*22da0*/  VIADD R28, R28, 0x1 ;  /* 0x000000011c1c7836 */ /* 0x000fc60000000000 */
[----:B------:R-:W-:Y:S02]  /*22db0*/  ISETP.GE.AND P2, PT, R9, R4, PT ;  /* 0x000000040900720c */ /* 0x000fe40003f46270 */
[----:B------:R-:W-:-:S04]  /*22dc0*/  ISETP.NE.AND P1, PT, R28, 0x2, PT ;  /* 0x000000021c00780c */ /* 0x000fc80003f25270 */
[----:B------:R-:W-:Y:S02]  /*22dd0*/  SEL R3, RZ, 0x1, P1 ;  /* 0x00000001ff037807 */ /* 0x000fe40000800000 */
[----:B------:R-:W-:Y:S02]  /*22de0*/  SEL R28, R28, RZ, P1 ;  /* 0x000000ff1c1c7207 */ /* 0x000fe40000800000 */
[----:B------:R-:W-:-:S03]  /*22df0*/  LOP3.LUT R30, R30, R3, RZ, 0x3c, !PT ;  /* 0x000000031e1e7212 */ /* 0x000fc600078e3cff */
[----:B------:R-:W-:Y:S05]  /*22e00*/  @!P2 BRA `(.L_x_689) ;  /* 0x0000000800cca947 */ /* 0x000fea0003800000 */
.L_x_731:
[----:B------:R-:W-:Y:S05]  /*22e10*/  YIELD ;  /* 0x0000000000007946 */ /* 0x000fea0003800000 */
        /* <DEDUP_REMOVED lines=10> */
.L_x_867:
[----:B------:R-:W-:Y:S05]  /*22ec0*/  BSYNC B2 ;  /* 0x0000000000027941 */ /* 0x000fea0003800000 */
.L_x_715:
[----:B------:R-:W-:Y:S04]  /*22ed0*/  BSSY B2, `(.L_x_717) ;  /* 0x0000009000027945 */ /* 0x000fe80003800000 */
[----:B------:R-:W-:Y:S05]  /*22ee0*/  @P2 BRA `(.L_x_718) ;  /* 0x00000000001c2947 */ /* 0x000fea0003800000 */
[----:B0-----:R-:W0:Y:S01]  /*22ef0*/  S2R R5, SR_TID.X ;  /* 0x0000000000057919 */ /* 0x001e220000002100 */
[----:B------:R-:W-:-:S04]  /*22f00*/  IMAD.MOV.U32 R3, RZ, RZ, 0xa000 ;  /* 0x0000a000ff037424 */ /* 0x000fc800078e00ff */
[----:B------:R2:W-:Y:S01]  /*22f10*/  SYNCS.ARRIVE.TRANS64 RZ, [R8+URZ+0x38890], R3 ;  /* 0x0388900308ff79a7 */ /* 0x0005e2000800003f */
[----:B0-----:R-:W-:-:S04]  /*22f20*/  LOP3.LUT R5, R5, 0x1f, RZ, 0xc0, !PT ;  /* 0x0000001f05057812 */ /* 0x001fc800078ec0ff */
[----:B------:R-:W-:-:S13]  /*22f30*/  ISETP.NE.AND P1, PT, R5, RZ, PT ;  /* 0x000000ff0500720c */ /* 0x000fda0003f25270 */
[----:B--2---:R-:W-:Y:S05]  /*22f40*/  @!P1 BRA `(.L_x_718) ;  /* 0x0000000000049947 */ /* 0x004fea0003800000 */
[----:B------:R-:W-:Y:S01]  /*22f50*/  BPT.TRAP 0x1 ;  /* 0x000000040000795c */ /* 0x000fe20000300000 */
.L_x_718:
[----:B------:R-:W-:Y:S05]  /*22f60*/  BSYNC B2 ;  /* 0x0000000000027941 */ /* 0x000fea0003800000 */
.L_x_717:
[----:B------:R-:W-:Y:S01]  /*22f70*/  IMAD.MOV.U32 R12, RZ, RZ, RZ ;  /* 0x000000ffff0c7224 */ /* 0x000fe200078e00ff */
[----:B------:R-:W-:Y:S01]  /*22f80*/  UIADD3 UR4, UP0, UR38, 0x570, URZ ;  /* 0x0000057026047890 */ /* 0x000fe2000ff1e03f */
[----:B------:R-:W-:Y:S01]  /*22f90*/  IMAD R6, R28, 0xa000, R22 ;  /* 0x0000a0001c067824 */ /* 0x000fe200078e0216 */
[----:B------:R-:W-:Y:S01]  /*22fa0*/  PLOP3.LUT P1, PT, PT, PT, PT, 0x80, 0x0 ;  /* 0x000000000000781c */ /* 0x000fe20003f2f070 */
[----:B0-----:R-:W-:Y:S01]  /*22fb0*/  IMAD R5, R9, 0x50, R0 ;  /* 0x0000005009057824 */ /* 0x001fe200078e0200 */
[----:B------:R-:W-:Y:S01]  /*22fc0*/  R2UR UR10, R12 ;  /* 0x000000000c0a72ca */ /* 0x000fe200000e0000 */
[----:B------:R-:W-:Y:S01]  /*22fd0*/  VIADD R3, R8, 0x38890 ;  /* 0x0003889008037836 */ /* 0x000fe20000000000 */
[----:B------:R-:W-:Y:S01]  /*22fe0*/  UIADD3.X UR5, URZ, UR39, URZ, UP0, !UPT ;  /* 0x000000273f057290 */ /* 0x000fe200087fe43f */
[----:B------:R-:W-:Y:S01]  /*22ff0*/  VIADD R10, R6, 0x24400 ;  /* 0x00024400060a7836 */ /* 0x000fe20000000000 */
[----:B------:R-:W-:Y:S01]  /*23000*/  UMOV UR6, 0x0 ;  /* 0x0000000000067882 */ /* 0x000fe20000000000 */
[----:B------:R-:W-:-:S10]  /*23010*/  UMOV UR7, 0x12f00000 ;  /* 0x12f0000000077882 */ /* 0x000fd40000000000 */
.L_x_719:
        /* <DEDUP_REMOVED lines=12> */
[----:B------:R-:W-:Y:S01]  /*230e0*/  UMOV UR6, 0x0 ;  /* 0x0000000000067882 */ /* 0x000fe20000000000 */
[----:B------:R-:W-:Y:S01]  /*230f0*/  IADD3 R10, R6, 0x26c00, RZ ;  /* 0x00026c00060a7810 */ /* 0x000fe20007ffe0ff */
[----:B------:R-:W-:Y:S01]  /*23100*/  UMOV UR7, 0x12f00000 ;  /* 0x12f0000000077882 */ /* 0x000fe20000000000 */
[----:B------:R-:W-:-:S15]  /*23110*/  R2UR UR10, R15 ;  /* 0x000000000f0a72ca */ /* 0x000fde00000e0000 */
.L_x_720:
        /* <DEDUP_REMOVED lines=16> */
.L_x_721:
        /* <DEDUP_REMOVED lines=16> */
.L_x_722:
        /* <DEDUP_REMOVED lines=13> */
.L_x_868:
[----:B------:R-:W-:Y:S05]  /*233f0*/  BSYNC B2 ;  /* 0x0000000000027941 */ /* 0x000fea0003800000 */
.L_x_723:
        /* <DEDUP_REMOVED lines=11> */
.L_x_726:
[----:B------:R-:W-:Y:S05]  /*234b0*/  BSYNC B2 ;  /* 0x0000000000027941 */ /* 0x000fea0003800000 */
.L_x_725:
[----:B------:R-:W-:Y:S01]  /*234c0*/  R2UR UR10, R12 ;  /* 0x000000000c0a72ca */ /* 0x000fe200000e0000 */
[----:B------:R-:W-:Y:S01]  /*234d0*/  UIADD3 UR4, UP0, UR38, 0x670, URZ ;  /* 0x0000067026047890 */ /* 0x000fe2000ff1e03f */
[----:B------:R-:W-:Y:S01]  /*234e0*/  R2UR UR6, R10 ;  /* 0x000000000a0672ca */ /* 0x000fe200000e0000 */
[----:B01----:R-:W-:Y:S01]  /*234f0*/  VIADD R8, R8, 0x388b0 ;  /* 0x000388b008087836 */ /* 0x003fe20000000000 */
[----:B------:R-:W-:Y:S01]  /*23500*/  R2UR UR7, R11 ;  /* 0x000000000b0772ca */ /* 0x000fe200000e0000 */
[----:B------:R-:W-:Y:S01]  /*23510*/  VIADD R3, R6, 0x400 ;  /* 0x0000040006037836 */ /* 0x000fe20000000000 */
[----:B------:R-:W-:Y:S01]  /*23520*/  PLOP3.LUT P1, PT, PT, PT, PT, 0x80, 0x0 ;  /* 0x000000000000781c */ /* 0x000fe20003f2f070 */
[----:B------:R-:W-:-:S12]  /*23530*/  UIADD3.X UR5, URZ, UR39, URZ, UP0, !UPT ;  /* 0x000000273f057290 */ /* 0x000fd800087fe43f */
.L_x_727:
        /* <DEDUP_REMOVED lines=15> */
.L_x_728:
        /* <DEDUP_REMOVED lines=15> */
.L_x_729:
        /* <DEDUP_REMOVED lines=10> */
[----:B------:R-:W-:Y:S02]  /*237c0*/  R2UR UR10, R13 ;  /* 0x000000000d0a72ca */ /* 0x000fe400000e0000 */
[----:B------:R-:W-:Y:S02]  /*237d0*/  R2UR UR6, R10 ;  /* 0x000000000a0672ca */ /* 0x000fe400000e0000 */
[----:B------:R-:W-:Y:S02]  /*237e0*/  R2UR UR7, R11 ;  /* 0x000000000b0772ca */ /* 0x000fe400000e0000 */
[----:B------:R-:W-:Y:S02]  /*237f0*/  PLOP3.LUT P1, PT, PT, PT, PT, 0x80, 0x0 ;  /* 0x000000000000781c */ /* 0x000fe40003f2f070 */
[----:B------:R-:W-:-:S11]  /*23800*/  IADD3 R6, R6, 0x7c00, RZ ;  /* 0x00007c0006067810 */ /* 0x000fd60007ffe0ff */
.L_x_730:
        /* <DEDUP_REMOVED lines=10> */
.L_x_714:
[----:B------:R-:W-:Y:S05]  /*238b0*/  BSYNC B1 ;  /* 0x0000000000017941 */ /* 0x000fea0003800000 */
.L_x_713:
[C---:B------:R-:W-:Y:S01]  /*238c0*/  ISETP.GT.AND P2, PT, R9.reuse, R4, PT ;  /* 0x000000040900720c */ /* 0x040fe20003f44270 */
[----:B------:R-:W-:Y:S02]  /*238d0*/  VIADD R28, R28, 0x1 ;  /* 0x000000011c1c7836 */ /* 0x000fe40000000000 */
[----:B------:R-:W-:-:S03]  /*238e0*/  VIADD R9, R9, 0xffffffff ;  /* 0xffffffff09097836 */ /* 0x000fc60000000000 */
[----:B------:R-:W-:-:S04]  /*238f0*/  ISETP.NE.AND P1, PT, R28, 0x2, PT ;  /* 0x000000021c00780c */ /* 0x000fc80003f25270 */
[----:B------:R-:W-:Y:S02]  /*23900*/  SEL R3, RZ, 0x1, P1 ;  /* 0x00000001ff037807 */ /* 0x000fe40000800000 */
[----:B------:R-:W-:Y:S02]  /*23910*/  SEL R28, R28, RZ, P1 ;  /* 0x000000ff1c1c7207 */ /* 0x000fe40000800000 */
[----:B------:R-:W-:Y:S01]  /*23920*/  LOP3.LUT R30, R30, R3, RZ, 0x3c, !PT ;  /* 0x000000031e1e7212 */ /* 0x000fe200078e3cff */
[----:B------:R-:W-:Y:S06]  /*23930*/  @P2 BRA `(.L_x_731) ;  /* 0xfffffff400342947 */ /* 0x000fec000383ffff */
.L_x_689:
[----:B------:R-:W-:Y:S05]  /*23940*/  BSYNC B0 ;  /* 0x0000000000007941 */ /* 0x000fea0003800000 */
.L_x_688:
[----:B------:R-:W2:Y:S01]  /*23950*/  LDL R32, [R1+0xc] ;  /* 0x00000c0001207983 */ /* 0x000ea20000100800 */
[----:B------:R-:W-:Y:S05]  /*23960*/  @!P0 WARPSYNC.ALL ;  /* 0x0000000000008948 */ /* 0x000fea0003800000 */
[----:B------:R-:W-:Y:S06]  /*23970*/  @!P0 BAR.SYNC.DEFER_BLOCKING 0xc, 0x180 ;  /* 0x0306000000008b1d */ /* 0x000fec0000010000 */
[----:B------:R-:W-:Y:S01]  /*23980*/  BSSY B7, `(.L_x_732) ;  /* 0x000039d000077945 */ /* 0x000fe20003800000 */
[----:B--2---:R-:W-:-:S13]  /*23990*/  ISETP.GT.AND P0, PT, R32, RZ, PT ;  /* 0x000000ff2000720c */ /* 0x004fda0003f04270 */
[----:B------:R-:W-:Y:S05]  /*239a0*/  @P0 BRA `(.L_x_733) ;  /* 0x0000000000480947 */ /* 0x000fea0003800000 */
[----:B------:R-:W1:Y:S02]  /*239b0*/  S2R R3, SR_TID.X ;  /* 0x0000000000037919 */ /* 0x000e640000002100 */
[----:B-1----:R-:W-:-:S04]  /*239c0*/  LOP3.LUT R3, R3, 0x7f, RZ, 0xc0, !PT ;  /* 0x0000007f03037812 */ /* 0x002fc800078ec0ff */
[----:B------:R-:W-:-:S13]  /*239d0*/  ISETP.NE.AND P0, PT, R3, RZ, PT ;  /* 0x000000ff0300720c */ /* 0x000fda0003f05270 */
[----:B------:R-:W-:Y:S05]  /*239e0*/  @P0 BRA `(.L_x_734) ;  /* 0x0000003800580947 */ /* 0x000fea0003800000 */
[----:B0-----:R-:W0:Y:S01]  /*239f0*/  S2R R5, SR_LANEID ;  /* 0x0000000000057919 */ /* 0x001e220000000000 */
[----:B------:R-:W-:Y:S01]  /*23a00*/  VOTEU.ANY UR4, UPT, PT ;  /* 0x0000000000047886 */ /* 0x000fe200038e0100 */
[----:B------:R-:W1:Y:S01]  /*23a10*/  LDC.64 R2, c[0x0][0xc60] ;  /* 0x00031800ff027b82 */ /* 0x000e620000000a00 */
[----:B------:R-:W0:Y:S01]  /*23a20*/  FLO.U32 R0, UR4 ;  /* 0x0000000400007d00 */ /* 0x000e2200080e0000 */
[----:B------:R-:W-:Y:S01]  /*23a30*/  ULDC.64 UR6, c[0x0][0x208] ;  /* 0x0000820000067ab9 */ /* 0x000fe20000000a00 */
[----:B0-----:R-:W-:-:S06]  /*23a40*/  ISETP.EQ.U32.AND P0, PT, R0, R5, PT ;  /* 0x000000050000720c */ /* 0x001fcc0003f02070 */
[----:B------:R-:W1:Y:S07]  /*23a50*/  POPC R5, UR4 ;  /* 0x0000000400057d09 */ /* 0x000e6e0008000000 */
[----:B-1----:R-:W2:Y:S01]  /*23a60*/  @P0 ATOMG.E.ADD.STRONG.GPU PT, R3, desc[UR6][R2.64], R5 ;  /* 0x00000005020309a8 */ /* 0x002ea200081ee1c6 */
[----:B------:R-:W0:Y:S02]  /*23a70*/  S2R R4, SR_LTMASK ;  /* 0x0000000000047919 */ /* 0x000e240000003900 */
[----:B0-----:R-:W-:-:S04]  /*23a80*/  LOP3.LUT R4, R4, UR4, RZ, 0xc0, !PT ;  /* 0x0000000404047c12 */ /* 0x001fc8000f8ec0ff */
[----:B------:R-:W0:Y:S01]  /*23a90*/  POPC R7, R4 ;  /* 0x0000000400077309 */ /* 0x000e220000000000 */
[----:B--2---:R-:W0:Y:S02]  /*23aa0*/  SHFL.IDX PT, R0, R3, R0, 0x1f ;  /* 0x00001f0003007589 */ /* 0x004e2400000e0000 */
[----:B0-----:R-:W-:Y:S01]  /*23ab0*/  IADD3 R16, R0, UR36, R7 ;  /* 0x0000002400107c10 */ /* 0x001fe2000fffe007 */
[----:B------:R-:W-:Y:S06]  /*23ac0*/  BRA `(.L_x_734) ;  /* 0x0000003800207947 */ /* 0x000fec0003800000 */
.L_x_733:
        /* <DEDUP_REMOVED lines=8> */
[----:B------:R-:W-:Y:S01]  /*23b50*/  IMAD.U32 R4, RZ, RZ, UR6 ;  /* 0x00000006ff047e24 */ /* 0x000fe2000f8e00ff */
[----:B------:R-:W-:Y:S01]  /*23b60*/  MOV R13, RZ ;  /* 0x000000ff000d7202 */ /* 0x000fe20000000f00 */
[----:B------:R-:W1:Y:S01]  /*23b70*/  LDC.64 R2, c[0x4][R2] ;  /* 0x0100000002027b82 */ /* 0x000e620000000a00 */
[----:B0-----:R-:W-:Y:S02]  /*23b80*/  IMAD.U32 R5, RZ, RZ, UR7 ;  /* 0x00000007ff057e24 */ /* 0x001fe4000f8e00ff */
[----:B------:R-:W-:Y:S02]  /*23b90*/  IMAD.U32 R6, RZ, RZ, UR8 ;  /* 0x00000008ff067e24 */ /* 0x000fe4000f8e00ff */
[----:B------:R-:W-:-:S02]  /*23ba0*/  IMAD.U32 R7, RZ, RZ, UR9 ;  /* 0x00000009ff077e24 */ /* 0x000fc4000f8e00ff */
[----:B------:R-:W-:Y:S02]  /*23bb0*/  IMAD.U32 R10, RZ, RZ, UR4 ;  /* 0x00000004ff0a7e24 */ /* 0x000fe4000f8e00ff */
[----:B------:R-:W-:Y:S02]  /*23bc0*/  IMAD.U32 R11, RZ, RZ, UR5 ;  /* 0x00000005ff0b7e24 */ /* 0x000fe4000f8e00ff */
[----:B------:R-:W-:Y:S02]  /*23bd0*/  IMAD.MOV.U32 R8, RZ, RZ, 0x70 ;  /* 0x00000070ff087424 */ /* 0x000fe400078e00ff */
[----:B------:R-:W-:-:S07]  /*23be0*/  IMAD.MOV.U32 R12, RZ, RZ, 0x1 ;  /* 0x00000001ff0c7424 */ /* 0x000fce00078e00ff */
[----:B------:R-:W-:-:S07]  /*23bf0*/  LEPC R20, `(.L_x_736) ;  /* 0x000000001014794e */ /* 0x000fce0000000000 */
[----:B-1----:R-:W-:Y:S05]  /*23c00*/  CALL.ABS.NOINC R2 ;  /* 0x0000000002007343 */ /* 0x002fea0003c00000 */
.L_x_736:
[----:B------:R-:W-:Y:S05]  /*23c10*/  BSYNC B6 ;  /* 0x0000000000067941 */ /* 0x000fea0003800000 */
.L_x_735:
        /* <DEDUP_REMOVED lines=9> */
[----:B------:R-:W-:Y:S02]  /*23cb0*/  IMAD.U32 R4, RZ, RZ, UR6 ;  /* 0x00000006ff047e24 */ /* 0x000fe4000f8e00ff */
[----:B0-----:R-:W-:Y:S02]  /*23cc0*/  IMAD.U32 R5, RZ, RZ, UR7 ;  /* 0x00000007ff057e24 */ /* 0x001fe4000f8e00ff */
[----:B------:R-:W-:Y:S02]  /*23cd0*/  IMAD.U32 R6, RZ, RZ, UR8 ;  /* 0x00000008ff067e24 */ /* 0x000fe4000f8e00ff */
[----:B------:R-:W-:-:S02]  /*23ce0*/  IMAD.U32 R7, RZ, RZ, UR9 ;  /* 0x00000009ff077e24 */ /* 0x000fc4000f8e00ff */
[----:B------:R-:W-:Y:S02]  /*23cf0*/  IMAD.U32 R10, RZ, RZ, UR4 ;  /* 0x00000004ff0a7e24 */ /* 0x000fe4000f8e00ff */
[----:B------:R-:W-:Y:S02]  /*23d00*/  IMAD.U32 R11, RZ, RZ, UR5 ;  /* 0x00000005ff0b7e24 */ /* 0x000fe4000f8e00ff */
[----:B------:R-:W-:Y:S02]  /*23d10*/  IMAD.MOV.U32 R8, RZ, RZ, 0x70 ;  /* 0x00000070ff087424 */ /* 0x000fe400078e00ff */
[----:B------:R-:W-:Y:S02]  /*23d20*/  IMAD.MOV.U32 R12, RZ, RZ, 0x1 ;  /* 0x00000001ff0c7424 */ /* 0x000fe400078e00ff */
[----:B-1----:R-:W-:-:S07]  /*23d30*/  IMAD.MOV.U32 R13, RZ, RZ, RZ ;  /* 0x000000ffff0d7224 */ /* 0x002fce00078e00ff */
[----:B------:R-:W-:-:S07]  /*23d40*/  LEPC R20, `(.L_x_739) ;  /* 0x000000001014794e */ /* 0x000fce0000000000 */
[----:B--2---:R-:W-:Y:S05]  /*23d50*/  CALL.ABS.NOINC R2 ;  /* 0x0000000002007343 */ /* 0x004fea0003c00000 */
.L_x_739:
[----:B------:R0:W1:Y:S01]  /*23d60*/  LDC.64 R2, c[0x4][R26] ;  /* 0x010000001a027b82 */ /* 0x0000620000000a00 */
[----:B------:R-:W-:Y:S01]  /*23d70*/  ULDC.64 UR4, c[0x4][0x138] ;  /* 0x01004e0000047ab9 */ /* 0x000fe20000000a00 */
[----:B------:R-:W-:Y:S01]  /*23d80*/  ULDC.64 UR6, c[0x4][0x140] ;  /* 0x0100500000067ab9 */ /* 0x000fe20000000a00 */
[----:B------:R-:W-:Y:S01]  /*23d90*/  ULDC.64 UR8, c[0x4][0xa8] ;  /* 0x01002a0000087ab9 */ /* 0x000fe20000000a00 */
[----:B------:R-:W-:Y:S01]  /*23da0*/  IMAD.U32 R4, RZ, RZ, UR4 ;  /* 0x00000004ff047e24 */ /* 0x000fe2000f8e00ff */
[----:B------:R-:W-:Y:S01]  /*23db0*/  MOV R5, UR5 ;  /* 0x0000000500057c02 */ /* 0x000fe20008000f00 */
        /* <DEDUP_REMOVED lines=8> */
[----:B-1----:R-:W-:Y:S05]  /*23e40*/  CALL.ABS.NOINC R2 ;  /* 0x0000000002007343 */ /* 0x002fea0003c00000 */
.L_x_738:
[----:B------:R-:W-:Y:S05]  /*23e50*/  BSYNC B6 ;  /* 0x0000000000067941 */ /* 0x000fea0003800000 */
.L_x_737:
[----:B------:R-:W2:Y:S01]  /*23e60*/  LDL R21, [R1+0x2c] ;  /* 0x00002c0001157983 */ /* 0x000ea20000100800 */
[----:B------:R-:W-:-:S03]  /*23e70*/  ULDC.64 UR4, c[0x0][0x9f8] ;  /* 0x00027e0000047ab9 */ /* 0x000fc60000000a00 */
[----:B------:R-:W3:Y:S01]  /*23e80*/  LDL R2, [R1+0x10] ;  /* 0x0000100001027983 */ /* 0x000ee20000100800 */
[----:B------:R-:W-:Y:S01]  /*23e90*/  ISETP.NE.U32.AND P0, PT, RZ, UR4, PT ;  /* 0x00000004ff007c0c */ /* 0x000fe2000bf05070 */
[----:B------:R-:W-:Y:S01]  /*23ea0*/  ULDC.64 UR6, c[0x0][0x208] ;  /* 0x0000820000067ab9 */ /* 0x000fe20000000a00 */
[----:B------:R-:W1:Y:S01]  /*23eb0*/  LDC R0, c[0x0][0x430] ;  /* 0x00010c00ff007b82 */ /* 0x000e620000000800 */
[----:B------:R-:W4:Y:S01]  /*23ec0*/  S2R R20, SR_TID.X ;  /* 0x0000000000147919 */ /* 0x000f220000002100 */
[----:B------:R-:W-:-:S13]  /*23ed0*/  ISETP.NE.AND.EX P0, PT, RZ, UR5, PT, P0 ;  /* 0x00000005ff007c0c */ /* 0x000fda000bf05300 */
[----:B------:R-:W-:Y:S01]  /*23ee0*/  @P0 IADD3 R24, P1, R24, UR4, RZ ;  /* 0x0000000418180c10 */ /* 0x000fe2000ff3e0ff */
[----:B------:R-:W-:-:S03]  /*23ef0*/  ULDC UR4, c[0x0][0x2f4] ;  /* 0x0000bd0000047ab9 */ /* 0x000fc60000000800 */
[----:B------:R-:W-:-:S05]  /*23f00*/  @P0 IADD3.X R25, R25, UR5, RZ, P1, !PT ;  /* 0x0000000519190c10 */ /* 0x000fca0008ffe4ff */
[----:B------:R-:W3:Y:S01]  /*23f10*/  @P0 LDG.E R33, desc[UR6][R24.64] ;  /* 0x0000000618210981 */ /* 0x000ee2000c1e1900 */
[----:B----4-:R-:W-:-:S04]  /*23f20*/  LOP3.LUT R20, R20, 0x7f, RZ, 0xc0, !PT ;  /* 0x0000007f14147812 */ /* 0x010fc800078ec0ff */
[----:B------:R-:W-:Y:S02]  /*23f30*/  SHF.R.U32.HI R26, RZ, 0x3, R20 ;  /* 0x00000003ff1a7819 */ /* 0x000fe40000011614 */
[----:B------:R-:W4:Y:S01]  /*23f40*/  S2R R20, SR_TID.X ;  /* 0x0000000000147919 */ /* 0x000f220000002100 */
[----:B-1----:R-:W-:-:S13]  /*23f50*/  ISETP.NE.AND P1, PT, R0, 0x1, PT ;  /* 0x000000010000780c */ /* 0x002fda0003f25270 */
[----:B------:R-:W1:Y:S08]  /*23f60*/  @P1 LDC R7, c[0x0][0x434] ;  /* 0x00010d00ff071b82 */ /* 0x000e700000000800 */
[----:B0-----:R-:W0:Y:S01]  /*23f70*/  @P1 LDC R5, c[0x0][0x438] ;  /* 0x00010e00ff051b82 */ /* 0x001e220000000800 */
[----:B----4-:R-:W-:-:S05]  /*23f80*/  IMAD.SHL.U32 R20, R20, 0x10, RZ ;  /* 0x0000001014147824 */ /* 0x010fca00078e00ff */
[----:B------:R-:W-:Y:S02]  /*23f90*/  LOP3.LUT R20, R26, 0x70, R20, 0xf8, !PT ;  /* 0x000000701a147812 */ /* 0x000fe400078ef814 */
[----:B------:R-:W-:Y:S02]  /*23fa0*/  LOP3.LUT R23, R23, 0xfffffffe, RZ, 0xc0, !PT ;  /* 0xfffffffe17177812 */ /* 0x000fe400078ec0ff */
[----:B------:R-:W-:Y:S01]  /*23fb0*/  LOP3.LUT R9, R36, 0x80, RZ, 0xfc, !PT ;  /* 0x0000008024097812 */ /* 0x000fe200078efcff */
[----:B------:R-:W-:Y:S01]  /*23fc0*/  UMOV UR5, 0xffffffff ;  /* 0xffffffff00057882 */ /* 0x000fe20000000000 */
[----:B--2---:R-:W-:-:S04]  /*23fd0*/  VIADD R26, R21, 0xffffffff ;  /* 0xffffffff151a7836 */ /* 0x004fc80000000000 */
[----:B------:R-:W-:-:S05]  /*23fe0*/  IMAD R6, R26, 0x50, R20 ;  /* 0x000000501a067824 */ /* 0x000fca00078e0214 */
[----:B------:R-:W-:-:S04]  /*23ff0*/  ISETP.GE.AND P0, PT, R6, R32, PT ;  /* 0x000000200600720c */ /* 0x000fc80003f06270 */
[----:B------:R-:W-:Y:S01]  /*24000*/  ISETP.GT.U32.OR P0, PT, R20, 0x4f, P0 ;  /* 0x0000004f1400780c */ /* 0x000fe20000704470 */
[----:B---3--:R-:W-:-:S04]  /*24010*/  IMAD.IADD R6, R6, 0x1, R2 ;  /* 0x0000000106067824 */ /* 0x008fc800078e0202 */
[----:B-1----:R-:W-:-:S08]  /*24020*/  @P1 IMAD.HI.U32 R7, R6, R7, RZ ;  /* 0x0000000706071227 */ /* 0x002fd000078e00ff */
[----:B------:R-:W1:Y:S01]  /*24030*/  @!P0 LDC.64 R2, c[0x0][0x428] ;  /* 0x00010a00ff028b82 */ /* 0x000e620000000a00 */
[----:B------:R-:W-:Y:S01]  /*24040*/  IMAD.MOV.U32 R4, RZ, RZ, R6 ;  /* 0x000000ffff047224 */ /* 0x000fe200078e0006 */
[----:B0-----:R-:W-:-:S04]  /*24050*/  @P1 SHF.R.U32.HI R4, RZ, R5, R7 ;  /* 0x00000005ff041219 */ /* 0x001fc80000011607 */
[----:B------:R-:W-:Y:S02]  /*24060*/  IADD3 R5, -R4, RZ, RZ ;  /* 0x000000ff04057210 */ /* 0x000fe40007ffe1ff */
[----:B------:R-:W-:-:S03]  /*24070*/  SHF.R.S32.HI R8, RZ, 0x1f, R33 ;  /* 0x0000001fff087819 */ /* 0x000fc60000011421 */
[----:B------:R-:W-:Y:S01]  /*24080*/  IMAD R0, R0, R5, R6 ;  /* 0x0000000500007224 */ /* 0x000fe200078e0206 */
[--C-:B------:R-:W-:Y:S01]  /*24090*/  @!P0 SHF.R.S32.HI R5, RZ, 0x1f, R4.reuse ;  /* 0x0000001fff058819 */ /* 0x100fe20000011404 */
[-C--:B-1----:R-:W-:Y:S02]  /*240a0*/  @!P0 IMAD R6, R8, R2.reuse, RZ ;  /* 0x0000000208068224 */ /* 0x082fe400078e02ff */
[----:B------:R-:W-:-:S04]  /*240b0*/  @!P0 IMAD.WIDE.U32 R4, R33, R2, R4 ;  /* 0x0000000221048225 */ /* 0x000fc800078e0004 */
[----:B------:R-:W-:Y:S02]  /*240c0*/  @!P0 IMAD R6, R33, R3, R6 ;  /* 0x0000000321068224 */ /* 0x000fe400078e0206 */
[----:B------:R-:W0:Y:S02]  /*240d0*/  @!P0 LDC.64 R2, c[0x0][0x418] ;  /* 0x00010600ff028b82 */ /* 0x000e240000000a00 */
[----:B------:R-:W-:Y:S02]  /*240e0*/  @!P0 IMAD.IADD R6, R5, 0x1, R6 ;  /* 0x0000000105068824 */ /* 0x000fe400078e0206 */
[----:B------:R-:W-:Y:S01]  /*240f0*/  IMAD.U32 R7, RZ, RZ, UR37 ;  /* 0x00000025ff077e24 */ /* 0x000fe2000f8e00ff */
[----:B0-----:R-:W-:-:S04]  /*24100*/  @!P0 LEA R2, P1, R4, R2, 0x2 ;  /* 0x0000000204028211 */ /* 0x001fc800078210ff */
[----:B------:R-:W-:Y:S01]  /*24110*/  @!P0 LEA.HI.X R3, R4, R3, R6, 0x2, P1 ;  /* 0x0000000304038211 */ /* 0x000fe200008f1406 */
[----:B------:R-:W-:-:S06]  /*24120*/  IMAD.MOV.U32 R4, RZ, RZ, RZ ;  /* 0x000000ffff047224 */ /* 0x000fcc00078e00ff */
[----:B------:R0:W5:Y:S01]  /*24130*/  @!P0 LDG.E R4, desc[UR6][R2.64] ;  /* 0x0000000602048981 */ /* 0x000162000c1e1900 */
[----:B------:R-:W-:Y:S02]  /*24140*/  ISETP.GT.U32.AND P0, PT, R20, 0x4f, PT ;  /* 0x0000004f1400780c */ /* 0x000fe40003f04070 */
[----:B------:R-:W-:Y:S01]  /*24150*/  ISETP.NE.AND P2, PT, R7, 0x3, PT ;  /* 0x000000030700780c */ /* 0x000fe20003f45270 */
[----:B------:R1:W-:Y:S10]  /*24160*/  STL [R1+0x14], R8 ;  /* 0x0000140801007387 */ /* 0x0003f40000100800 */
[----:B------:R-:W-:-:S02]  /*24170*/  @P0 LOP3.LUT R23, R23, 0x1, RZ, 0xfc, !PT ;  /* 0x0000000117170812 */ /* 0x000fc400078efcff */
[C---:B------:R-:W-:Y:S02]  /*24180*/  ISETP.GE.AND P0, PT, R36.reuse, UR4, PT ;  /* 0x0000000424007c0c */ /* 0x040fe4000bf06270 */
[----:B------:R-:W-:Y:S02]  /*24190*/  LOP3.LUT R23, R23, 0xffffffdf, RZ, 0xc0, !PT ;  /* 0xffffffdf17177812 */ /* 0x000fe400078ec0ff */
[----:B-1----:R-:W-:Y:S02]  /*241a0*/  LOP3.LUT R8, R36, 0x40, RZ, 0xfc, !PT ;  /* 0x0000004024087812 */ /* 0x002fe400078efcff */
[----:B------:R-:W-:Y:S02]  /*241b0*/  @P2 LOP3.LUT R23, R23, 0x20, RZ, 0xfc, !PT ;  /* 0x0000002017172812 */ /* 0x000fe400078efcff */
[----:B------:R-:W-:Y:S02]  /*241c0*/  ISETP.GE.AND P3, PT, R8, UR4, PT ;  /* 0x0000000408007c0c */ /* 0x000fe4000bf66270 */
[----:B------:R-:W-:-:S04]  /*241d0*/  LOP3.LUT R23, R23, 0xffffffef, RZ, 0xc0, !PT ;  /* 0xffffffef17177812 */ /* 0x000fc800078ec0ff */
[----:B------:R-:W-:-:S04]  /*241e0*/  @P0 LOP3.LUT R23, R23, 0x10, RZ, 0xfc, !PT ;  /* 0x0000001017170812 */ /* 0x000fc800078efcff */
[----:B------:R-:W-:Y:S02]  /*241f0*/  LOP3.LUT R23, R23, 0xfffffff7, RZ, 0xc0, !PT ;  /* 0xfffffff717177812 */ /* 0x000fe400078ec0ff */
[----:B------:R-:W-:Y:S02]  /*24200*/  LOP3.LUT R8, R36, 0xc0, RZ, 0xfc, !PT ;  /* 0x000000c024087812 */ /* 0x000fe400078efcff */
[----:B------:R-:W-:Y:S02]  /*24210*/  ISETP.GE.AND P1, PT, R9, UR4, PT ;  /* 0x0000000409007c0c */ /* 0x000fe4000bf26270 */
[----:B------:R-:W-:Y:S02]  /*24220*/  @P3 LOP3.LUT R23, R23, 0x8, RZ, 0xfc, !PT ;  /* 0x0000000817173812 */ /* 0x000fe400078efcff */
[----:B------:R-:W-:Y:S02]  /*24230*/  ISETP.GE.AND P0, PT, R8, UR4, PT ;  /* 0x0000000408007c0c */ /* 0x000fe4000bf06270 */
[----:B------:R-:W-:-:S04]  /*24240*/  LOP3.LUT R23, R23, 0xfffffffd, RZ, 0xc0, !PT ;  /* 0xfffffffd17177812 */ /* 0x000fc800078ec0ff */
[----:B------:R-:W-:-:S04]  /*24250*/  LOP3.LUT R23, R23, 0xfffffffb, RZ, 0xc0, !PT ;  /* 0xfffffffb17177812 */ /* 0x000fc800078ec0ff */
[----:B------:R-:W-:-:S04]  /*24260*/  @P1 LOP3.LUT R23, R23, 0x4, RZ, 0xfc, !PT ;  /* 0x0000000417171812 */ /* 0x000fc800078efcff */
[----:B------:R-:W-:Y:S01]  /*24270*/  @P0 LOP3.LUT R23, R23, 0x2, RZ, 0xfc, !PT ;  /* 0x0000000217170812 */ /* 0x000fe200078efcff */
[----:B0-----:R-:W-:Y:S06]  /*24280*/  BRA.DIV UR5, `(.L_x_740) ;  /* 0x0000005205ac7947 */ /* 0x001fec000b800000 */
.L_x_871:
[----:B------:R-:W-:Y:S01]  /*24290*/  SHF.R.S32.HI R32, RZ, 0x1f, R18 ;  /* 0x0000001fff207819 */ /* 0x000fe20000011412 */
[----:B------:R-:W-:Y:S06]  /*242a0*/  @!P2 BRA `(.L_x_741) ;  /* 0x000000000004a947 */ /* 0x000fec0003800000 */
[----:B------:R-:W-:Y:S01]  /*242b0*/  BPT.TRAP 0x1 ;  /* 0x000000040000795c */ /* 0x000fe20000300000 */
.L_x_741:
        /* <DEDUP_REMOVED lines=19> */
[----:B------:R-:W-:-:S05]  /*243f0*/  IMAD.IADD R5, R3, 0x1, R5 ;  /* 0x0000000103057824 */ /* 0x000fca00078e0205 */
[----:B------:R-:W-:Y:S01]  /*24400*/  LEA.HI.X R25, R2, UR5, R5, 0x1, P0 ;  /* 0x0000000502197c11 */ /* 0x000fe200080f0c05 */
[----:B------:R-:W-:Y:S01]  /*24410*/  IMAD R5, R27, 0x8, R22 ;  /* 0x000000081b057824 */ /* 0x000fe200078e0216 */
[----:B------:R-:W-:-:S04]  /*24420*/  SHF.L.U32 R2, R29, 0x1f, RZ ;  /* 0x0000001f1d027819 */ /* 0x000fc800000006ff */
[----:B------:R-:W0:Y:S02]  /*24430*/  SYNCS.PHASECHK.TRANS64.TRYWAIT P0, [R5+URZ+0x38840], R2 ;  /* 0x03884002050075a7 */ /* 0x000e24000800017f */
[----:B0-----:R-:W-:Y:S05]  /*24440*/  @!P0 BRA `(.L_x_743) ;  /* 0x0000005000708947 */ /* 0x001fea0003800000 */
.L_x_872:
[----:B------:R-:W-:Y:S05]  /*24450*/  BSYNC B0 ;  /* 0x0000000000007941 */ /* 0x000fea0003800000 */
.L_x_742:
[----:B------:R-:W2:Y:S01]  /*24460*/  LDL R9, [R1+0xc] ;  /* 0x00000c0001097983 */ /* 0x000ea20000100800 */
        /* <DEDUP_REMOVED lines=32> */
[C---:B------:R-:W-:Y:S01]  /*24670*/  LOP3.LUT P3, RZ, R23.reuse, 0x4, RZ, 0xc0, !PT ;  /* 0x0000000417ff7812 */ /* 0x040fe2000786c0ff */
[----:B------:R-:W-:Y:S01]  /*24680*/  ULDC.64 UR4, c[0x0][0x208] ;  /* 0x0000820000047ab9 */ /* 0x000fe20000000a00 */
[----:B------:R-:W-:Y:S01]  /*24690*/  LOP3.LUT P2, RZ, R23, 0x2, RZ, 0xc0, !PT ;  /* 0x0000000217ff7812 */ /* 0x000fe2000784c0ff */
[----:B------:R-:W-:Y:S01]  /*246a0*/  SHFL.IDX PT, R8, R6, 0x1, 0x181f ;  /* 0x00381f0006087f89 */ /* 0x000fe200000e0000 */
[----:B0-----:R-:W-:-:S04]  /*246b0*/  @P0 LEA R3, P1, R36, R3, 0x1 ;  /* 0x0000000324030211 */ /* 0x001fc800078208ff */
[----:B-1----:R-:W-:Y:S02]  /*246c0*/  @P0 IADD3.X R2, RZ, R2, RZ, P1, !PT ;  /* 0x00000002ff020210 */ /* 0x002fe40000ffe4ff */
[----:B------:R-:W-:Y:S02]  /*246d0*/  ISETP.GE.AND P1, PT, R4, 0x11, PT ;  /* 0x000000110400780c */ /* 0x000fe40003f26270 */
[----:B------:R-:W-:-:S04]  /*246e0*/  @P0 LOP3.LUT R3, R3, R2, RZ, 0x3c, !PT ;  /* 0x0000000203030212 */ /* 0x000fc800078e3cff */
[----:B------:R-:W-:-:S04]  /*246f0*/  @P0 LOP3.LUT R2, R3, R2, RZ, 0x3c, !PT ;  /* 0x0000000203020212 */ /* 0x000fc800078e3cff */
[----:B------:R-:W-:-:S03]  /*24700*/  @P0 LOP3.LUT R3, R3, R2, RZ, 0x3c, !PT ;  /* 0x0000000203030212 */ /* 0x000fc600078e3cff */
[----:B------:R-:W-:Y:S02]  /*24710*/  @P1 IMAD R21, R7, 0x2, R22 ;  /* 0x0000000207151824 */ /* 0x000fe400078e0216 */
[----:B------:R-:W-:Y:S04]  /*24720*/  @P0 LDGSTS.E.BYPASS.LTC128B.128 [R9+0x24400], desc[UR4][R2.64], !P5 ;  /* 0x2440000002090fae */ /* 0x000fe8000e901d44 */
[----:B------:R-:W-:Y:S04]  /*24730*/  @P0 LDGSTS.E.BYPASS.LTC128B.128 [R9+0x26c00], desc[UR4][R2.64+0x80], !P4 ;  /* 0x26c0008002090fae */ /* 0x000fe8000e101d44 */
[----:B------:R-:W-:Y:S04]  /*24740*/  @P0 LDGSTS.E.BYPASS.LTC128B.128 [R9+0x29400], desc[UR4][R2.64+0x100], !P3 ;  /* 0x2940010002090fae */ /* 0x000fe8000d901d44 */
[----:B------:R0:W-:Y:S04]  /*24750*/  @P0 LDGSTS.E.BYPASS.LTC128B.128 [R9+0x2bc00], desc[UR4][R2.64+0x180], !P2 ;  /* 0x2bc0018002090fae */ /* 0x0001e8000d101d44 */
[----:B0-----:R-:W0:Y:S02]  /*24760*/  SHFL.IDX PT, R2, R0, 0x1, 0x181f ;  /* 0x00381f0000027f89 */ /* 0x001e2400000e0000 */
        /* <DEDUP_REMOVED lines=21> */
[----:B0-----:R-:W-:-:S05]  /*248c0*/  @P1 LEA R2, P0, R36, R2, 0x1 ;  /* 0x0000000224021211 */ /* 0x001fca00078008ff */
[----:B------:R-:W-:Y:S02]  /*248d0*/  @P1 IMAD.X R3, RZ, RZ, R8, P0 ;  /* 0x000000ffff031224 */ /* 0x000fe400000e0608 */
[----:B------:R0:W2:Y:S04]  /*248e0*/  SHFL.IDX PT, R8, R6, 0x4, 0x181f ;  /* 0x00981f0006087f89 */ /* 0x0000a800000e0000 */
[----:B------:R0:W-:Y:S04]  /*248f0*/  @P1 LDGSTS.E.BYPASS.LTC128B.128 [R21+0x25c00], desc[UR4][R2.64], !P5 ;  /* 0x25c0000002151fae */ /* 0x0001e8000e901d44 */
[----:B------:R0:W-:Y:S04]  /*24900*/  @P1 LDGSTS.E.BYPASS.LTC128B.128 [R21+0x28400], desc[UR4][R2.64+0x80], !P4 ;  /* 0x2840008002151fae */ /* 0x0001e8000e101d44 */
[----:B------:R0:W-:Y:S04]  /*24910*/  @P1 LDGSTS.E.BYPASS.LTC128B.128 [R21+0x2ac00], desc[UR4][R2.64+0x100], !P3 ;  /* 0x2ac0010002151fae */ /* 0x0001e8000d901d44 */
[----:B-1----:R0:W-:Y:S02]  /*24920*/  @P1 LDGSTS.E.BYPASS.LTC128B.128 [R21+0x2d400], desc[UR4][R2.64+0x180], !P2 ;  /* 0x2d40018002151fae */ /* 0x0021e4000d101d44 */
.L_x_884:
[----:B------:R-:W-:Y:S01]  /*24930*/  ISETP.GE.AND P0, PT, R4, 0x41, PT ;  /* 0x000000410400780c */ /* 0x000fe20003f06270 */
[----:B------:R-:W-:-:S12]  /*24940*/  BSSY B0, `(.L_x_745) ;  /* 0x0000011000007945 */ /* 0x000fd80003800000 */
[----:B------:R-:W-:Y:S05]  /*24950*/  @!P0 BRA `(.L_x_746) ;  /* 0x00000000003c8947 */ /* 0x000fea0003800000 */
[----:B------:R-:W-:Y:S01]  /*24960*/  LOP3.LUT P4, RZ, R23, 0x10, RZ, 0xc0, !PT ;  /* 0x0000001017ff7812 */ /* 0x000fe2000788c0ff */
[----:B------:R-:W-:Y:S01]  /*24970*/  IMAD R7, R7, 0x2, R22 ;  /* 0x0000000207077824 */ /* 0x000fe200078e0216 */
[C---:B------:R-:W-:Y:S01]  /*24980*/  LOP3.LUT P3, RZ, R23.reuse, 0x8, RZ, 0xc0, !PT ;  /* 0x0000000817ff7812 */ /* 0x040fe2000786c0ff */
[----:B------:R-:W-:Y:S01]  /*24990*/  ULDC.64 UR4, c[0x0][0x208] ;  /* 0x0000820000047ab9 */ /* 0x000fe20000000a00 */
        /* <DEDUP_REMOVED lines=11> */
.L_x_746:
[----:B------:R-:W-:Y:S05]  /*24a50*/  BSYNC B0 ;  /* 0x0000000000007941 */ /* 0x000fea0003800000 */
.L_x_745:
[----:B------:R-:W-:Y:S01]  /*24a60*/  NOP ;  /* 0x0000000000007918 */ /* 0x000fe20000000000 */
[----:B------:R-:W-:-:S13]  /*24a70*/  PLOP3.LUT P0, PT, PT, PT, PT, 0x80, 0x0 ;  /* 0x000000000000781c */ /* 0x000fda0003f0f070 */
.L_x_747:
[----:B------:R-:W-:Y:S02]  /*24a80*/  PLOP3.LUT P1, PT, P1, P0, PT, 0xa2, 0x0 ;  /* 0x000000000000781c */ /* 0x000fe40000f21472 */
[----:B------:R-:W-:-:S08]  /*24a90*/  @P0 R2UR P1, UR4, R5 ;  /* 0x00000000050402ca */ /* 0x000fd00000020000 */
[----:B------:R-:W-:-:S05]  /*24aa0*/  @P0 PLOP3.LUT P0, PT, P1, PT, PT, 0x80, 0x0 ;  /* 0x000000000000081c */ /* 0x000fca0000f0f070 */
[----:B------:R-:W-:Y:S01]  /*24ab0*/  @!P1 SYNCS.ARRIVE.TRANS64.RED.A0T1 RZ, [UR4+0x38830], RZ ;  /* 0x038830ffffff99a7 */ /* 0x000fe20008200404 */
[----:B------:R-:W-:Y:S07]  /*24ac0*/  @!P1 ARRIVES.LDGSTSBAR.64.TRANSCNT [UR4+0x38830] ;  /* 0x03883000ff0099b0 */ /* 0x000fee0008000a84 */
[----:B------:R-:W-:Y:S05]  /*24ad0*/  @P0 BRA.U.ANY `(.L_x_747) ;  /* 0xfffffffd00e80947 */ /* 0x000fea000393ffff */
[----:B------:R-:W-:Y:S01]  /*24ae0*/  NOP ;  /* 0x0000000000007918 */ /* 0x000fe20000000000 */
[----:B------:R-:W-:-:S05]  /*24af0*/  IMAD.U32 R0, RZ, RZ, UR37 ;  /* 0x00000025ff007e24 */ /* 0x000fca000f8e00ff */
[----:B------:R-:W-:-:S13]  /*24b00*/  ISETP.NE.AND P2, PT, R0, 0x3, PT ;  /* 0x000000030000780c */ /* 0x000fda0003f45270 */
[----:B------:R-:W-:Y:S05]  /*24b10*/  @!P2 BRA `(.L_x_748) ;  /* 0x000000000004a947 */ /* 0x000fea0003800000 */
[----:B------:R-:W-:Y:S01]  /*24b20*/  BPT.TRAP 0x1 ;  /* 0x000000040000795c */ /* 0x000fe20000300000 */
.L_x_748:
[----:B------:R3:W5:Y:S01]  /*24b30*/  LDL.LU R0, [R1+0x1c] ;  /* 0x00001c0001007983 */ /* 0x0007620000300800 */
[----:B------:R3:W-:Y:S02]  /*24b40*/  SYNCS.ARRIVE.TRANS64.A1T0 RZ, [R5+URZ+0x38830], RZ ;  /* 0x038830ff05ff79a7 */ /* 0x0007e4000810003f */
[----:B------:R-:W-:Y:S05]  /*24b50*/  WARPSYNC.ALL ;  /* 0x0000000000007948 */ /* 0x000fea0003800000 */
[----:B------:R-:W-:Y:S01]  /*24b60*/  ULDC.64 UR4, c[0x0][0xa00] ;  /* 0x0002800000047ab9 */ /* 0x000fe20000000a00 */
[----:B------:R-:W-:Y:S01]  /*24b70*/  BSSY B6, `(.L_x_749) ;  /* 0x0000021000067945 */ /* 0x000fe20003800000 */
[----:B------:R-:W-:Y:S01]  /*24b80*/  BAR.SYNC.DEFER_BLOCKING 0x8, 0x180 ;  /* 0x0206000000007b1d */ /* 0x000fe20000010000 */
[----:B------:R-:W-:-:S04]  /*24b90*/  ISETP.NE.U32.AND P0, PT, RZ, UR4, PT ;  /* 0x00000004ff007c0c */ /* 0x000fc8000bf05070 */
[----:B------:R-:W-:Y:S01]  /*24ba0*/  ISETP.NE.AND.EX P0, PT, RZ, UR5, PT, P0 ;  /* 0x00000005ff007c0c */ /* 0x000fe2000bf05300 */
[----:B------:R-:W-:Y:S02]  /*24bb0*/  ULDC.64 UR4, c[0x0][0x298] ;  /* 0x0000a60000047ab9 */ /* 0x000fe40000000a00 */
[----:B---3--:R-:W-:Y:S01]  /*24bc0*/  IMAD.WIDE.U32 R4, R35, UR4, RZ ;  /* 0x0000000423047c25 */ /* 0x008fe2000f8e00ff */
[----:B------:R-:W-:Y:S02]  /*24bd0*/  SEL R31, R31, RZ, !P0 ;  /* 0x000000ff1f1f7207 */ /* 0x000fe40004000000 */
[----:B01---5:R-:W-:Y:S02]  /*24be0*/  SEL R2, R0, RZ, !P0 ;  /* 0x000000ff00027207 */ /* 0x023fe40004000000 */
[----:B------:R-:W-:-:S03]  /*24bf0*/  SHF.R.S32.HI R0, RZ, 0x1f, R35 ;  /* 0x0000001fff007819 */ /* 0x000fc60000011423 */
[----:B------:R0:W-:Y:S02]  /*24c00*/  STL [R1+0x1c], R2 ;  /* 0x00001c0201007387 */ /* 0x0001e40000100800 */
[----:B------:R-:W-:Y:S02]  /*24c10*/  IMAD R0, R0, UR4, RZ ;  /* 0x0000000400007c24 */ /* 0x000fe4000f8e02ff */
[----:B------:R1:W-:Y:S02]  /*24c20*/  STL.64 [R1+0x20], R4 ;  /* 0x0000200401007387 */ /* 0x0003e40000100a00 */
[----:B------:R-:W-:Y:S02]  /*24c30*/  IMAD R0, R35, UR5, R0 ;  /* 0x0000000523007c24 */ /* 0x000fe4000f8e0200 */
[----:B0-----:R-:W-:-:S03]  /*24c40*/  VIADD R2, R22, 0x14400 ;  /* 0x0001440016027836 */ /* 0x001fc60000000000 */
[----:B------:R-:W-:Y:S02]  /*24c50*/  IADD3 R35, R5, R0, RZ ;  /* 0x0000000005237210 */ /* 0x000fe40007ffe0ff */
[----:B------:R-:W-:-:S13]  /*24c60*/  LOP3.LUT P0, RZ, R2, 0x3ff, RZ, 0xc0, !PT ;  /* 0x000003ff02ff7812 */ /* 0x000fda000780c0ff */
[----:B-1----:R-:W-:Y:S05]  /*24c70*/  @!P0 BRA `(.L_x_750) ;  /* 0x0000000000408947 */ /* 0x002fea0003800000 */
[----:B------:R-:W-:Y:S01]  /*24c80*/  MOV R2, 0x0 ;  /* 0x0000000000027802 */ /* 0x000fe20000000f00 */
[----:B------:R-:W-:Y:S01]  /*24c90*/  ULDC.64 UR4, c[0x4][0x138] ;  /* 0x01004e0000047ab9 */ /* 0x000fe20000000a00 */
[----:B------:R-:W-:Y:S01]  /*24ca0*/  ULDC.64 UR6, c[0x4][0x140] ;  /* 0x0100500000067ab9 */ /* 0x000fe20000000a00 */
[----:B------:R-:W-:Y:S01]  /*24cb0*/  ULDC.64 UR8, c[0x4][0xb0] ;  /* 0x01002c0000087ab9 */ /* 0x000fe20000000a00 */
[----:B------:R-:W-:Y:S02]  /*24cc0*/  IMAD.U32 R4, RZ, RZ, UR4 ;  /* 0x00000004ff047e24 */ /* 0x000fe4000f8e00ff */
[----:B------:R-:W0:Y:S01]  /*24cd0*/  LDC.64 R2, c[0x4][R2] ;  /* 0x0100000002027b82 */ /* 0x000e220000000a00 */
[----:B------:R-:W-:Y:S02]  /*24ce0*/  IMAD.U32 R5, RZ, RZ, UR5 ;  /* 0x00000005ff057e24 */ /* 0x000fe4000f8e00ff */
[----:B------:R-:W-:Y:S02]  /*24cf0*/  IMAD.U32 R6, RZ, RZ, UR6 ;  /* 0x00000006ff067e24 */ /* 0x000fe4000f8e00ff */
[----:B------:R-:W-:-:S02]  /*24d00*/  IMAD.U32 R7, RZ, RZ, UR7 ;  /* 0x00000007ff077e24 */ /* 0x000fc4000f8e00ff */
[----:B------:R-:W-:Y:S02]  /*24d10*/  IMAD.U32 R10, RZ, RZ, UR8 ;  /* 0x00000008ff0a7e24 */ /* 0x000fe4000f8e00ff */
[----:B------:R-:W-:Y:S02]  /*24d20*/  IMAD.U32 R11, RZ, RZ, UR9 ;  /* 0x00000009ff0b7e24 */ /* 0x000fe4000f8e00ff */
[----:B--2---:R-:W-:Y:S02]  /*24d30*/  IMAD.MOV.U32 R8, RZ, RZ, 0x70 ;  /* 0x00000070ff087424 */ /* 0x004fe400078e00ff */
[----:B------:R-:W-:Y:S02]  /*24d40*/  IMAD.MOV.U32 R12, RZ, RZ, 0x1 ;  /* 0x00000001ff0c7424 */ /* 0x000fe400078e00ff */
[----:B------:R-:W-:-:S07]  /*24d50*/  IMAD.MOV.U32 R13, RZ, RZ, RZ ;  /* 0x000000ffff0d7224 */ /* 0x000fce00078e00ff */
[----:B------:R-:W-:-:S07]  /*24d60*/  LEPC R20, `(.L_x_750) ;  /* 0x000000001014794e */ /* 0x000fce0000000000 */
[----:B0-----:R-:W-:Y:S05]  /*24d70*/  CALL.ABS.NOINC R2 ;  /* 0x0000000002007343 */ /* 0x001fea0003c00000 */
.L_x_750:
[----:B------:R-:W-:Y:S05]  /*24d80*/  BSYNC B6 ;  /* 0x0000000000067941 */ /* 0x000fea0003800000 */
.L_x_749:
[----:B------:R-:W3:Y:S01]  /*24d90*/  LDL.LU R20, [R1+0x1c] ;  /* 0x00001c0001147983 */ /* 0x000ee20000300800 */
[----:B------:R-:W-:Y:S01]  /*24da0*/  ULDC.64 UR4, c[0x0][0x2d8] ;  /* 0x0000b60000047ab9 */ /* 0x000fe20000000a00 */
[----:B--2---:R-:W0:Y:S02]  /*24db0*/  LDC R8, c[0x0][0x448] ;  /* 0x00011200ff087b82 */ /* 0x004e240000000800 */
[----:B------:R-:W2:Y:S01]  /*24dc0*/  LDL.LU.64 R2, [R1+0x20] ;  /* 0x0000200001027983 */ /* 0x000ea20000300a00 */
[----:B------:R-:W-:-:S03]  /*24dd0*/  IMAD R0, R32, UR4, RZ ;  /* 0x0000000420007c24 */ /* 0x000fc6000f8e02ff */
[----:B------:R1:W5:Y:S01]  /*24de0*/  LDL R10, [R1+0x28] ;  /* 0x00002800010a7983 */ /* 0x0003620000100800 */
[----:B------:R-:W-:Y:S01]  /*24df0*/  IMAD R0, R18, UR5, R0 ;  /* 0x0000000512007c24 */ /* 0x000fe2000f8e0200 */
[----:B0-----:R-:W-:-:S13]  /*24e00*/  ISETP.NE.AND P0, PT, R8, 0x1, PT ;  /* 0x000000010800780c */ /* 0x001fda0003f05270 */
[----:B------:R-:W0:Y:S08]  /*24e10*/  @P0 LDC R5, c[0x0][0x44c] ;  /* 0x00011300ff050b82 */ /* 0x000e300000000800 */
[----:B------:R-:W4:Y:S01]  /*24e20*/  @P0 LDC R4, c[0x0][0x450] ;  /* 0x00011400ff040b82 */ /* 0x000f220000000800 */
[C---:B------:R-:W-:Y:S02]  /*24e30*/  LOP3.LUT R12, R36.reuse, 0x40, RZ, 0xfc, !PT ;  /* 0x00000040240c7812 */ /* 0x040fe400078efcff */
[----:B------:R-:W-:-:S02]  /*24e40*/  LOP3.LUT R9, R36, 0x80, RZ, 0xfc, !PT ;  /* 0x0000008024097812 */ /* 0x000fc400078efcff */
[----:B------:R-:W-:Y:S01]  /*24e50*/  LOP3.LUT R11, R36, 0xc0, RZ, 0xfc, !PT ;  /* 0x000000c0240b7812 */ /* 0x000fe200078efcff */
[----:B--2---:R-:W-:Y:S02]  /*24e60*/  IMAD.MOV.U32 R3, RZ, RZ, R35 ;  /* 0x000000ffff037224 */ /* 0x004fe400078e0023 */
[----:B------:R-:W-:Y:S01]  /*24e70*/  IMAD.WIDE.U32 R2, R18, UR4, R2 ;  /* 0x0000000412027c25 */ /* 0x000fe2000f8e0002 */
[----:B------:R-:W-:-:S03]  /*24e80*/  ULDC.64 UR4, c[0x0][0x2e0] ;  /* 0x0000b80000047ab9 */ /* 0x000fc60000000a00 */
[----:B------:R-:W-:Y:S02]  /*24e90*/  IMAD.IADD R3, R3, 0x1, R0 ;  /* 0x0000000103037824 */ /* 0x000fe400078e0200 */
[----:B---3--:R-:W-:Y:S02]  /*24ea0*/  IMAD R0, R20, UR4, RZ ;  /* 0x0000000414007c24 */ /* 0x008fe4000f8e02ff */
[----:B------:R-:W2:Y:S01]  /*24eb0*/  S2R R20, SR_TID.X ;  /* 0x0000000000147919 */ /* 0x000ea20000002100 */
[----:B------:R-:W-:-:S04]  /*24ec0*/  IMAD.WIDE.U32 R2, R31, UR4, R2 ;  /* 0x000000041f027c25 */ /* 0x000fc8000f8e0002 */
[----:B------:R-:W-:Y:S01]  /*24ed0*/  IMAD R0, R31, UR5, R0 ;  /* 0x000000051f007c24 */ /* 0x000fe2000f8e0200 */
[----:B------:R-:W-:-:S04]  /*24ee0*/  ULDC.64 UR4, c[0x0][0x2d0] ;  /* 0x0000b40000047ab9 */ /* 0x000fc80000000a00 */
[----:B------:R-:W-:Y:S01]  /*24ef0*/  IADD3 R3, R3, R0, RZ ;  /* 0x0000000003037210 */ /* 0x000fe20007ffe0ff */
[----:B------:R-:W-:Y:S01]  /*24f00*/  IMAD.SHL.U32 R0, R17, 0x80, RZ ;  /* 0x0000008011007824 */ /* 0x000fe200078e00ff */
[----:B--2---:R-:W-:-:S04]  /*24f10*/  LOP3.LUT R20, R20, 0x7f, RZ, 0xc0, !PT ;  /* 0x0000007f14147812 */ /* 0x004fc800078ec0ff */
[----:B------:R-:W-:Y:S02]  /*24f20*/  SHF.R.U32.HI R21, RZ, 0x3, R20 ;  /* 0x00000003ff157819 */ /* 0x000fe40000011614 */
[----:B------:R-:W2:Y:S02]  /*24f30*/  S2R R20, SR_TID.X ;  /* 0x0000000000147919 */ /* 0x000ea40000002100 */
[----:B--2---:R-:W-:-:S05]  /*24f40*/  IMAD.SHL.U32 R20, R20, 0x10, RZ ;  /* 0x0000001014147824 */ /* 0x004fca00078e00ff */
[----:B------:R-:W-:-:S04]  /*24f50*/  LOP3.LUT R20, R21, 0x70, R20, 0xf8, !PT ;  /* 0x0000007015147812 */ /* 0x000fc800078ef814 */
[----:B------:R-:W-:-:S05]  /*24f60*/  LOP3.LUT R6, R20, R0, RZ, 0xfc, !PT ;  /* 0x0000000014067212 */ /* 0x000fca00078efcff */
[----:B0-----:R-:W-:-:S04]  /*24f70*/  @P0 IMAD.HI.U32 R7, R6, R5, RZ ;  /* 0x0000000506070227 */ /* 0x001fc800078e00ff */
[----:B------:R-:W-:Y:S01]  /*24f80*/  IMAD.MOV.U32 R5, RZ, RZ, R6 ;  /* 0x000000ffff057224 */ /* 0x000fe200078e0006 */
[----:B----4-:R-:W-:Y:S01]  /*24f90*/  @P0 SHF.R.U32.HI R5, RZ, R4, R7 ;  /* 0x00000004ff050219 */ /* 0x010fe20000011607 */
        /* <DEDUP_REMOVED lines=13> */
[----:B------:R-:W-:-:S03]  /*25070*/  ULDC.64 UR4, c[0x0][0x280] ;  /* 0x0000a00000047ab9 */ /* 0x000fc60000000a00 */
[----:B------:R-:W-:Y:S01]  /*25080*/  IMAD.IADD R4, R3, 0x1, R5 ;  /* 0x0000000103047824 */ /* 0x000fe200078e0205 */
[----:B------:R-:W-:Y:S01]  /*25090*/  LEA R5, P0, R2, UR4, 0x1 ;  /* 0x0000000402057c11 */ /* 0x000fe2000f8008ff */
[----:B------:R-:W-:Y:S01]  /*250a0*/  ULDC UR4, c[0x0][0x2b8] ;  /* 0x0000ae0000047ab9 */ /* 0x000fe20000000800 */
[----:B0-----:R-:W-:Y:S02]  /*250b0*/  LOP3.LUT R20, R20, 0x7f, RZ, 0xc0, !PT ;  /* 0x0000007f14147812 */ /* 0x001fe400078ec0ff */
[----:B------:R-:W-:Y:S01]  /*250c0*/  LEA.HI.X R4, R2, UR5, R4, 0x1, P0 ;  /* 0x0000000502047c11 */ /* 0x000fe200080f0c04 */
[----:B------:R-:W-:Y:S01]  /*250d0*/  UMOV UR5, 0xffffffff ;  /* 0xffffffff00057882 */ /* 0x000fe20000000000 */
[----:B------:R-:W-:Y:S02]  /*250e0*/  ISETP.GE.AND P4, PT, R36, UR4, PT ;  /* 0x0000000424007c0c */ /* 0x000fe4000bf86270 */
[----:B------:R-:W-:Y:S02]  /*250f0*/  ISETP.GE.AND P3, PT, R12, UR4, PT ;  /* 0x000000040c007c0c */ /* 0x000fe4000bf66270 */
[----:B------:R-:W-:-:S02]  /*25100*/  ISETP.GE.AND P2, PT, R9, UR4, PT ;  /* 0x0000000409007c0c */ /* 0x000fc4000bf46270 */
[----:B------:R-:W-:Y:S02]  /*25110*/  ISETP.GE.AND P0, PT, R11, UR4, PT ;  /* 0x000000040b007c0c */ /* 0x000fe4000bf06270 */
[----:B------:R-:W-:Y:S01]  /*25120*/  SHF.R.U32.HI R9, RZ, 0x3, R20 ;  /* 0x00000003ff097819 */ /* 0x000fe20000011614 */
[----:B-1----:R-:W-:Y:S10]  /*25130*/  BRA.DIV UR5, `(.L_x_751) ;  /* 0x0000004e051c7947 */ /* 0x002ff4000b800000 */
[----:B------:R-:W0:Y:S01]  /*25140*/  SHFL.IDX PT, R3, R5, RZ, 0x181f ;  /* 0x00181fff05037589 */ /* 0x000e2200000e0000 */
[----:B-----5:R-:W-:Y:S01]  /*25150*/  IMAD R6, R10, R8, RZ ;  /* 0x000000080a067224 */ /* 0x020fe200078e02ff */
[----:B------:R-:W-:Y:S01]  /*25160*/  ULDC.64 UR4, c[0x0][0x208] ;  /* 0x0000820000047ab9 */ /* 0x000fe20000000a00 */
[----:B------:R-:W-:Y:S01]  /*25170*/  IMAD.IADD R0, R9, 0x1, R0 ;  /* 0x0000000109007824 */ /* 0x000fe200078e0200 */
[----:B------:R-:W1:Y:S04]  /*25180*/  SHFL.IDX PT, R2, R4, RZ, 0x181f ;  /* 0x00181fff04027589 */ /* 0x000e6800000e0000 */
[----:B------:R-:W-:Y:S01]  /*25190*/  ISETP.GE.AND P1, PT, R0, R6, PT ;  /* 0x000000060000720c */ /* 0x000fe20003f26270 */
[----:B------:R-:W-:-:S12]  /*251a0*/  SHFL.IDX PT, R14, R5, 0x7, 0x181f ;  /* 0x00f81f00050e7f89 */ /* 0x000fd800000e0000 */
[----:B0-----:R-:W-:-:S05]  /*251b0*/  @!P1 LEA R7, P5, R36, R3, 0x1 ;  /* 0x0000000324079211 */ /* 0x001fca00078a08ff */
[----:B-1----:R-:W-:Y:S02]  /*251c0*/  @!P1 IMAD.X R3, RZ, RZ, R2, P5 ;  /* 0x000000ffff039224 */ /* 0x002fe400028e0602 */
[----:B------:R-:W-:Y:S02]  /*251d0*/  @!P1 IMAD.MOV.U32 R2, RZ, RZ, R7 ;  /* 0x000000ffff029224 */ /* 0x000fe400078e0007 */
[----:B------:R-:W-:-:S03]  /*251e0*/  VIADD R7, R0, 0x10 ;  /* 0x0000001000077836 */ /* 0x000fc60000000000 */
[----:B------:R-:W-:Y:S04]  /*251f0*/  @!P1 LDGSTS.E.BYPASS.LTC128B.128 [R37+0x14400], desc[UR4][R2.64], !P4 ;  /* 0x1440000002259fae */ /* 0x000fe8000e101d44 */
[----:B------:R-:W-:Y:S04]  /*25200*/  @!P1 LDGSTS.E.BYPASS.LTC128B.128 [R37+0x18400], desc[UR4][R2.64+0x80], !P3 ;  /* 0x1840008002259fae */ /* 0x000fe8000d901d44 */
[----:B------:R-:W-:Y:S04]  /*25210*/  @!P1 LDGSTS.E.BYPASS.LTC128B.128 [R37+0x1c400], desc[UR4][R2.64+0x100], !P2 ;  /* 0x1c40010002259fae */ /* 0x000fe8000d101d44 */
[----:B------:R0:W-:Y:S01]  /*25220*/  @!P1 LDGSTS.E.BYPASS.LTC128B.128 [R37+0x20400], desc[UR4][R2.64+0x180], !P0 ;  /* 0x2040018002259fae */ /* 0x0001e2000c101d44 */
[----:B------:R-:W-:-:S03]  /*25230*/  ISETP.GE.AND P1, PT, R7, R6, PT ;  /* 0x000000060700720c */ /* 0x000fc60003f26270 */
[----:B0-----:R-:W0:Y:S04]  /*25240*/  SHFL.IDX PT, R3, R5, 0x1, 0x181f ;  /* 0x00381f0005037f89 */ /* 0x001e2800000e0000 */
[----:B------:R-:W1:Y:S06]  /*25250*/  SHFL.IDX PT, R2, R4, 0x1, 0x181f ;  /* 0x00381f0004027f89 */ /* 0x000e6c00000e0000 */
[----:B0-----:R-:W-:-:S05]  /*25260*/  @!P1 LEA R7, P5, R36, R3, 0x1 ;  /* 0x0000000324079211 */ /* 0x001fca00078a08ff */
[----:B-1----:R-:W-:Y:S01]  /*25270*/  @!P1 IMAD.X R8, RZ, RZ, R2, P5 ;  /* 0x000000ffff089224 */ /* 0x002fe200028e0602 */
[----:B------:R-:W-:Y:S01]  /*25280*/  @!P1 MOV R2, R7 ;  /* 0x0000000700029202 */ /* 0x000fe20000000f00 */
[----:B------:R-:W-:Y:S02]  /*25290*/  VIADD R7, R0, 0x20 ;  /* 0x0000002000077836 */ /* 0x000fe40000000000 */
[----:B------:R-:W-:-:S05]  /*252a0*/  @!P1 IMAD.MOV.U32 R3, RZ, RZ, R8 ;  /* 0x000000ffff039224 */ /* 0x000fca00078e0008 */
        /* <DEDUP_REMOVED lines=8> */
[----:B-1----:R-:W-:Y:S02]  /*25330*/  @!P1 IMAD.X R8, RZ, RZ, R2, P5 ;  /* 0x000000ffff089224 */ /* 0x002fe400028e0602 */
[----:B------:R-:W-:Y:S02]  /*25340*/  @!P1 IMAD.MOV.U32 R2, RZ, RZ, R7 ;  /* 0x000000ffff029224 */ /* 0x000fe400078e0007 */
        /* <DEDUP_REMOVED lines=53> */
[----:B------:R0:W-:Y:S02]  /*256a0*/  @!P1 LDGSTS.E.BYPASS.LTC128B.128 [R37+0x23400], desc[UR4][R2.64+0x180], !P0 ;  /* 0x2340018002259fae */ /* 0x0001e4000c101d44 */
.L_x_901:
[----:B0-----:R-:W-:Y:S01]  /*256b0*/  VIADD R3, R0, 0x70 ;  /* 0x0000007000037836 */ /* 0x001fe20000000000 */
[----:B------:R-:W-:Y:S04]  /*256c0*/  BSSY B0, `(.L_x_752) ;  /* 0x000000d000007945 */ /* 0x000fe80003800000 */
[----:B------:R-:W-:-:S13]  /*256d0*/  ISETP.GE.AND P1, PT, R3, R6, PT ;  /* 0x000000060300720c */ /* 0x000fda0003f26270 */
[----:B------:R-:W-:Y:S05]  /*256e0*/  @P1 BRA `(.L_x_753) ;  /* 0x0000000000281947 */ /* 0x000fea0003800000 */
[----:B------:R-:W-:Y:S01]  /*256f0*/  LEA R2, P1, R36, R14, 0x1 ;  /* 0x0000000e24027211 */ /* 0x000fe200078208ff */
[----:B------:R-:W-:-:S04]  /*25700*/  ULDC.64 UR4, c[0x0][0x208] ;  /* 0x0000820000047ab9 */ /* 0x000fc80000000a00 */
[----:B-1----:R-:W-:-:S05]  /*25710*/  IMAD.X R3, RZ, RZ, R7, P1 ;  /* 0x000000ffff037224 */ /* 0x002fca00008e0607 */
[----:B------:R-:W-:Y:S01]  /*25720*/  @!PT LDS RZ, [RZ] ;  /* 0x00000000fffff984 */ /* 0x000fe20000000800 */
[----:B------:R-:W-:Y:S01]  /*25730*/  @!PT LDS RZ, [RZ] ;  /* 0x00000000fffff984 */ /* 0x000fe20000000800 */
[----:B------:R-:W-:Y:S01]  /*25740*/  @!PT LDS RZ, [RZ] ;  /* 0x00000000fffff984 */ /* 0x000fe20000000800 */
[----:B------:R0:W-:Y:S04]  /*25750*/  LDGSTS.E.BYPASS.LTC128B.128 [R37+0x17c00], desc[UR4][R2.64], !P4 ;  /* 0x17c0000002257fae */ /* 0x0001e8000e101d44 */
[----:B------:R0:W-:Y:S04]  /*25760*/  LDGSTS.E.BYPASS.LTC128B.128 [R37+0x1bc00], desc[UR4][R2.64+0x80], !P3 ;  /* 0x1bc0008002257fae */ /* 0x0001e8000d901d44 */
[----:B------:R0:W-:Y:S04]  /*25770*/  LDGSTS.E.BYPASS.LTC128B.128 [R37+0x1fc00], desc[UR4][R2.64+0x100], !P2 ;  /* 0x1fc0010002257fae */ /* 0x0001e8000d101d44 */
[----:B------:R0:W-:Y:S02]  /*25780*/  LDGSTS.E.BYPASS.LTC128B.128 [R37+0x23c00], desc[UR4][R2.64+0x180], !P0 ;  /* 0x23c0018002257fae */ /* 0x0001e4000c101d44 */
.L_x_753:
[----:B------:R-:W-:Y:S05]  /*25790*/  BSYNC B0 ;  /* 0x0000000000007941 */ /* 0x000fea0003800000 */
.L_x_752:
[----:B------:R-:W-:Y:S01]  /*257a0*/  NOP ;  /* 0x0000000000007918 */ /* 0x000fe20000000000 */
[----:B------:R-:W-:-:S13]  /*257b0*/  PLOP3.LUT P0, PT, PT, PT, PT, 0x80, 0x0 ;  /* 0x000000000000781c */ /* 0x000fda0003f0f070 */
.L_x_754:
[----:B------:R-:W-:Y:S02]  /*257c0*/  PLOP3.LUT P1, PT, P1, P0, PT, 0xa2, 0x0 ;  /* 0x000000000000781c */ /* 0x000fe40000f21472 */
[----:B------:R-:W-:-:S08]  /*257d0*/  @P0 R2UR P1, UR4, R22 ;  /* 0x00000000160402ca */ /* 0x000fd00000020000 */
[----:B------:R-:W-:-:S05]  /*257e0*/  @P0 PLOP3.LUT P0, PT, P1, PT, PT, 0x80, 0x0 ;  /* 0x000000000000081c */ /* 0x000fca0000f0f070 */
[----:B------:R-:W-:Y:S01]  /*257f0*/  @!P1 SYNCS.ARRIVE.TRANS64.RED.A0T1 RZ, [UR4+0x38800], RZ ;  /* 0x038800ffffff99a7 */ /* 0x000fe20008200404 */
[----:B------:R-:W-:Y:S07]  /*25800*/  @!P1 ARRIVES.LDGSTSBAR.64.TRANSCNT [UR4+0x38800] ;  /* 0x03880000ff0099b0 */ /* 0x000fee0008000a84 */
[----:B------:R-:W-:Y:S05]  /*25810*/  @P0 BRA.U.ANY `(.L_x_754) ;  /* 0xfffffffd00e80947 */ /* 0x000fea000393ffff */
[----:B0-----:R-:W2:Y:S02]  /*25820*/  LDL.LU R2, [R1+0x30] ;  /* 0x0000300001027983 */ /* 0x001ea40000300800 */
[----:B--2---:R-:W-:-:S04]  /*25830*/  IADD3 R2, R2, 0x1, RZ ;  /* 0x0000000102027810 */ /* 0x004fc80007ffe0ff */
        /* <DEDUP_REMOVED lines=8> */
[----:B------:R-:W2:Y:S03]  /*258c0*/  SYNCS.PHASECHK.TRANS64.TRYWAIT P0, [R22+URZ+0x38820], R3 ;  /* 0x03882003160075a7 */ /* 0x000ea6000800017f */
[----:B0-2---:R-:W-:Y:S05]  /*258d0*/  @!P0 BRA `(.L_x_756) ;  /* 0x0000005000248947 */ /* 0x005fea0003800000 */
.L_x_902:
[----:B------:R-:W-:Y:S05]  /*258e0*/  BSYNC B0 ;  /* 0x0000000000007941 */ /* 0x000fea0003800000 */
.L_x_755:
[----:B------:R-:W2:Y:S01]  /*258f0*/  LDL R0, [R1+0xc] ;  /* 0x00000c0001007983 */ /* 0x000ea20000100800 */
[----:B------:R-:W-:Y:S01]  /*25900*/  BSSY B0, `(.L_x_757) ;  /* 0x0000120000007945 */ /* 0x000fe20003800000 */
[----:B--2---:R-:W-:-:S13]  /*25910*/  ISETP.GE.AND P0, PT, R0, 0x51, PT ;  /* 0x000000510000780c */ /* 0x004fda0003f06270 */
[----:B------:R-:W-:Y:S05]  /*25920*/  @!P0 BRA `(.L_x_758) ;  /* 0x0000001000748947 */ /* 0x000fea0003800000 */
[----:B------:R-:W2:Y:S01]  /*25930*/  LDL.LU R0, [R1+0x2c] ;  /* 0x00002c0001007983 */ /* 0x000ea20000300800 */
[C---:B------:R-:W-:Y:S01]  /*25940*/  LOP3.LUT R5, R36.reuse, 0x40, RZ, 0xfc, !PT ;  /* 0x0000004024057812 */ /* 0x040fe200078efcff */
[----:B------:R-:W-:Y:S01]  /*25950*/  ULDC UR4, c[0x0][0x2f4] ;  /* 0x0000bd0000047ab9 */ /* 0x000fe20000000800 */
[C---:B------:R-:W-:Y:S01]  /*25960*/  LOP3.LUT R4, R36.reuse, 0x80, RZ, 0xfc, !PT ;  /* 0x0000008024047812 */ /* 0x040fe200078efcff */
[----:B------:R-:W-:Y:S01]  /*25970*/  IMAD.MOV.U32 R17, RZ, RZ, R29 ;  /* 0x000000ffff117224 */ /* 0x000fe200078e001d */
[C---:B------:R-:W-:Y:S01]  /*25980*/  LOP3.LUT R2, R36.reuse, 0xc0, RZ, 0xfc, !PT ;  /* 0x000000c024027812 */ /* 0x040fe200078efcff */
[----:B-1----:R-:W-:Y:S01]  /*25990*/  IMAD.MOV.U32 R7, RZ, RZ, R27 ;  /* 0x000000ffff077224 */ /* 0x002fe200078e001b */
[----:B------:R-:W-:Y:S01]  /*259a0*/  ISETP.GE.AND P4, PT, R36, UR4, PT ;  /* 0x0000000424007c0c */ /* 0x000fe2000bf86270 */
[----:B------:R-:W-:Y:S01]  /*259b0*/  IMAD.MOV.U32 R31, RZ, RZ, R26 ;  /* 0x000000ffff1f7224 */ /* 0x000fe200078e001a */
[----:B------:R-:W-:Y:S02]  /*259c0*/  ISETP.GE.AND P3, PT, R5, UR4, PT ;  /* 0x0000000405007c0c */ /* 0x000fe4000bf66270 */
[----:B------:R-:W-:-:S02]  /*259d0*/  ISETP.GE.AND P2, PT, R4, UR4, PT ;  /* 0x0000000404007c0c */ /* 0x000fc4000bf46270 */
[----:B------:R-:W-:Y:S01]  /*259e0*/  ISETP.GE.AND P1, PT, R2, UR4, PT ;  /* 0x0000000402007c0c */ /* 0x000fe2000bf26270 */
[----:B--2---:R-:W-:-:S12]  /*259f0*/  VIADD R0, R0, 0xfffffffe ;  /* 0xfffffffe00007836 */ /* 0x004fd80000000000 */
.L_x_771:
[----:B------:R-:W2:Y:S01]  /*25a00*/  LDL R5, [R1+0x10] ;  /* 0x0000100001057983 */ /* 0x000ea20000100800 */
[----:B------:R-:W1:Y:S03]  /*25a10*/  LDC R11, c[0x0][0x430] ;  /* 0x00010c00ff0b7b82 */ /* 0x000e660000000800 */
[----:B------:R-:W3:Y:S01]  /*25a20*/  LDL R8, [R1+0x14] ;  /* 0x0000140001087983 */ /* 0x000ee20000100800 */
[----:B------:R-:W4:Y:S01]  /*25a30*/  S2R R2, SR_TID.X ;  /* 0x0000000000027919 */ /* 0x000f220000002100 */
[----:B------:R-:W4:Y:S01]  /*25a40*/  S2R R4, SR_TID.X ;  /* 0x0000000000047919 */ /* 0x000f220000002100 */
[----:B-1----:R-:W-:-:S13]  /*25a50*/  ISETP.NE.AND P0, PT, R11, 0x1, PT ;  /* 0x000000010b00780c */ /* 0x002fda0003f05270 */
[----:B0-----:R-:W0:Y:S01]  /*25a60*/  @P0 LDC R3, c[0x0][0x434] ;  /* 0x00010d00ff030b82 */ /* 0x001e220000000800 */
[----:B----4-:R-:W-:Y:S01]  /*25a70*/  LOP3.LUT R2, R2, 0x7f, RZ, 0xc0, !PT ;  /* 0x0000007f02027812 */ /* 0x010fe200078ec0ff */
[----:B------:R-:W-:-:S03]  /*25a80*/  IMAD.SHL.U32 R4, R4, 0x10, RZ ;  /* 0x0000001004047824 */ /* 0x000fc600078e00ff */
[----:B------:R-:W-:-:S04]  /*25a90*/  SHF.R.U32.HI R2, RZ, 0x3, R2 ;  /* 0x00000003ff027819 */ /* 0x000fc80000011602 */
[----:B------:R-:W-:Y:S02]  /*25aa0*/  LOP3.LUT R4, R2, 0x70, R4, 0xf8, !PT ;  /* 0x0000007002047812 */ /* 0x000fe400078ef804 */
[----:B------:R-:W1:Y:S02]  /*25ab0*/  @P0 LDC R2, c[0x0][0x438] ;  /* 0x00010e00ff020b82 */ /* 0x000e640000000800 */
[----:B------:R-:W-:Y:S01]  /*25ac0*/  ISETP.GT.U32.AND P5, PT, R4, 0x4f, PT ;  /* 0x0000004f0400780c */ /* 0x000fe20003fa4070 */
[----:B------:R-:W-:Y:S01]  /*25ad0*/  IMAD.U32 R12, RZ, RZ, UR37 ;  /* 0x00000025ff0c7e24 */ /* 0x000fe2000f8e00ff */
[----:B------:R-:W-:Y:S01]  /*25ae0*/  ULDC.64 UR4, c[0x0][0x208] ;  /* 0x0000820000047ab9 */ /* 0x000fe20000000a00 */
[----:B------:R-:W-:Y:S01]  /*25af0*/  IADD3 R27, R7, 0x1, RZ ;  /* 0x00000001071b7810 */ /* 0x000fe20007ffe0ff */
[----:B------:R-:W-:Y:S02]  /*25b00*/  IMAD.MOV.U32 R26, RZ, RZ, R0 ;  /* 0x000000ffff1a7224 */ /* 0x000fe400078e0000 */
[----:B--2---:R-:W-:-:S04]  /*25b10*/  IMAD R6, R0, 0x50, R5 ;  /* 0x0000005000067824 */ /* 0x004fc800078e0205 */
[----:B------:R-:W-:-:S03]  /*25b20*/  IMAD.IADD R6, R4, 0x1, R6 ;  /* 0x0000000104067824 */ /* 0x000fc600078e0206 */
[----:B------:R-:W2:Y:S01]  /*25b30*/  @!P5 LDC.64 R4, c[0x0][0x428] ;  /* 0x00010a00ff04db82 */ /* 0x000ea20000000a00 */
[----:B0-----:R-:W-:-:S04]  /*25b40*/  @P0 IMAD.HI.U32 R3, R6, R3, RZ ;  /* 0x0000000306030227 */ /* 0x001fc800078e00ff */
[----:B------:R-:W-:Y:S01]  /*25b50*/  IMAD.MOV.U32 R10, RZ, RZ, R6 ;  /* 0x000000ffff0a7224 */ /* 0x000fe200078e0006 */
[----:B-1----:R-:W-:-:S04]  /*25b60*/  @P0 SHF.R.U32.HI R10, RZ, R2, R3 ;  /* 0x00000002ff0a0219 */ /* 0x002fc80000011603 */
[--C-:B------:R-:W-:Y:S01]  /*25b70*/  @!P5 SHF.R.S32.HI R3, RZ, 0x1f, R10.reuse ;  /* 0x0000001fff03d819 */ /* 0x100fe2000001140a */
[----:B------:R-:W-:-:S04]  /*25b80*/  @!P5 IMAD.MOV.U32 R2, RZ, RZ, R10 ;  /* 0x000000ffff02d224 */ /* 0x000fc800078e000a */
[----:B--2---:R-:W-:-:S04]  /*25b90*/  @!P5 IMAD.WIDE.U32 R2, R33, R4, R2 ;  /* 0x000000042102d225 */ /* 0x004fc800078e0002 */
[----:B---3--:R-:W-:Y:S02]  /*25ba0*/  @!P5 IMAD R4, R8, R4, RZ ;  /* 0x000000040804d224 */ /* 0x008fe400078e02ff */
[----:B------:R-:W0:Y:S02]  /*25bb0*/  @!P5 LDC.64 R8, c[0x0][0x418] ;  /* 0x00010600ff08db82 */ /* 0x000e240000000a00 */
[----:B------:R-:W-:-:S04]  /*25bc0*/  @!P5 IMAD R5, R33, R5, R4 ;  /* 0x000000052105d224 */ /* 0x000fc800078e0204 */
[----:B------:R-:W-:Y:S02]  /*25bd0*/  @!P5 IMAD.IADD R3, R5, 0x1, R3 ;  /* 0x000000010503d824 */ /* 0x000fe400078e0203 */
[----:B------:R-:W-:Y:S01]  /*25be0*/  IMAD.MOV.U32 R4, RZ, RZ, RZ ;  /* 0x000000ffff047224 */ /* 0x000fe200078e00ff */
[----:B0-----:R-:W-:-:S04]  /*25bf0*/  @!P5 LEA R8, P0, R2, R8, 0x2 ;  /* 0x000000080208d211 */ /* 0x001fc800078010ff */
[----:B------:R-:W-:-:S05]  /*25c00*/  @!P5 LEA.HI.X R9, R2, R9, R3, 0x2, P0 ;  /* 0x000000090209d211 */ /* 0x000fca00000f1403 */
[----:B------:R0:W5:Y:S01]  /*25c10*/  @!P5 LDG.E R4, desc[UR4][R8.64] ;  /* 0x000000040804d981 */ /* 0x000162000c1e1900 */
[----:B------:R-:W-:Y:S02]  /*25c20*/  ISETP.NE.AND P5, PT, R12, 0x3, PT ;  /* 0x000000030c00780c */ /* 0x000fe40003fa5270 */
[----:B------:R-:W-:Y:S01]  /*25c30*/  ISETP.NE.AND P0, PT, R27, 0x2, PT ;  /* 0x000000021b00780c */ /* 0x000fe20003f05270 */
[----:B------:R-:W-:Y:S01]  /*25c40*/  IMAD.MOV R5, RZ, RZ, -R10 ;  /* 0x000000ffff057224 */ /* 0x000fe200078e0a0a */
[----:B------:R-:W-:Y:S05]  /*25c50*/  YIELD ;  /* 0x0000000000007946 */ /* 0x000fea0003800000 */
[----:B------:R-:W-:Y:S01]  /*25c60*/  SEL R29, RZ, 0x1, P0 ;  /* 0x00000001ff1d7807 */ /* 0x000fe20000000000 */
[----:B------:R-:W-:Y:S01]  /*25c70*/  IMAD R5, R11, R5, R6 ;  /* 0x000000050b057224 */ /* 0x000fe200078e0206 */
[----:B------:R-:W-:-:S02]  /*25c80*/  SEL R27, R27, RZ, P0 ;  /* 0x000000ff1b1b7207 */ /* 0x000fc40000000000 */
[----:B------:R-:W-:Y:S01]  /*25c90*/  LOP3.LUT R29, R17, R29, RZ, 0x3c, !PT ;  /* 0x0000001d111d7212 */ /* 0x000fe200078e3cff */
[----:B0-----:R-:W-:Y:S06]  /*25ca0*/  @!P5 BRA `(.L_x_759) ;  /* 0x000000000004d947 */ /* 0x001fec0003800000 */
[----:B------:R-:W-:Y:S01]  /*25cb0*/  BPT.TRAP 0x1 ;  /* 0x000000040000795c */ /* 0x000fe20000300000 */
.L_x_759:
[----:B------:R-:W-:Y:S01]  /*25cc0*/  IMAD R6, R27, 0x8, R22 ;  /* 0x000000081b067824 */ /* 0x000fe200078e0216 */
[----:B------:R-:W-:Y:S01]  /*25cd0*/  SHF.L.U32 R3, R29, 0x1f, RZ ;  /* 0x0000001f1d037819 */ /* 0x000fe200000006ff */
[----:B------:R-:W-:Y:S03]  /*25ce0*/  BSSY B1, `(.L_x_760) ;  /* 0x0000003000017945 */ /* 0x000fe60003800000 */
[----:B------:R-:W0:Y:S02]  /*25cf0*/  SYNCS.PHASECHK.TRANS64.TRYWAIT P0, [R6+URZ+0x38840], R3 ;  /* 0x03884003060075a7 */ /* 0x000e24000800017f */
[----:B0-----:R-:W-:Y:S05]  /*25d00*/  @!P0 BRA `(.L_x_761) ;  /* 0x0000004c002c8947 */ /* 0x001fea0003800000 */
.L_x_903:
[----:B------:R-:W-:Y:S05]  /*25d10*/  BSYNC B1 ;  /* 0x0000000000017941 */ /* 0x000fea0003800000 */
.L_x_760:
        /* <DEDUP_REMOVED lines=20> */
[----:B------:R-:W-:Y:S01]  /*25e60*/  IMAD.IADD R0, R0, 0x1, R3 ;  /* 0x0000000100007824 */ /* 0x000fe200078e0203 */
[----:B------:R-:W-:-:S04]  /*25e70*/  UMOV UR4, 0xffffffff ;  /* 0xffffffff00047882 */ /* 0x000fc80000000000 */
[----:B------:R-:W-:Y:S01]  /*25e80*/  LEA.HI.X R10, R2, UR5, R0, 0x1, P0 ;  /* 0x00000005020a7c11 */ /* 0x000fe200080f0c00 */
[----:B------:R-:W-:Y:S06]  /*25e90*/  BRA.DIV UR4, `(.L_x_762) ;  /* 0x0000004a04dc7947 */ /* 0x000fec000b800000 */
[----:B------:R-:W0:Y:S01]  /*25ea0*/  SHFL.IDX PT, R2, R8, RZ, 0x181f ;  /* 0x00181fff08027589 */ /* 0x000e2200000e0000 */
[----:B------:R-:W-:Y:S01]  /*25eb0*/  LOP3.LUT R23, R23, 0xfffffeff, RZ, 0xc0, !PT ;  /* 0xfffffeff17177812 */ /* 0x000fe200078ec0ff */
[----:B------:R-:W-:Y:S01]  /*25ec0*/  IMAD.SHL.U32 R0, R36, 0x2, RZ ;  /* 0x0000000224007824 */ /* 0x000fe200078e00ff */
[----:B------:R-:W-:Y:S01]  /*25ed0*/  ULDC.64 UR4, c[0x0][0x208] ;  /* 0x0000820000047ab9 */ /* 0x000fe20000000a00 */
        /* <DEDUP_REMOVED lines=42> */
.L_x_915:
[----:B------:R-:W-:Y:S01]  /*26180*/  LOP3.LUT R23, R23, 0xffffff7f, RZ, 0xc0, !PT ;  /* 0xffffff7f17177812 */ /* 0x000fe200078ec0ff */
[----:B------:R-:W-:Y:S01]  /*26190*/  ULDC.64 UR4, c[0x0][0x208] ;  /* 0x0000820000047ab9 */ /* 0x000fe20000000a00 */
        /* <DEDUP_REMOVED lines=16> */
.L_x_763:
[----:B------:R-:W-:Y:S02]  /*262a0*/  PLOP3.LUT P5, PT, P5, P0, PT, 0xa2, 0x0 ;  /* 0x000000000000781c */ /* 0x000fe40002fa1472 */
[----:B------:R-:W-:-:S08]  /*262b0*/  @P0 R2UR P5, UR4, R6 ;  /* 0x00000000060402ca */ /* 0x000fd000000a0000 */
[----:B------:R-:W-:-:S05]  /*262c0*/  @P0 PLOP3.LUT P0, PT, P5, PT, PT, 0x80, 0x0 ;  /* 0x000000000000081c */ /* 0x000fca0002f0f070 */
[----:B------:R-:W-:Y:S01]  /*262d0*/  @!P5 SYNCS.ARRIVE.TRANS64.RED.A0T1 RZ, [UR4+0x38830], RZ ;  /* 0x038830ffffffd9a7 */ /* 0x000fe20008200404 */
[----:B------:R-:W-:Y:S07]  /*262e0*/  @!P5 ARRIVES.LDGSTSBAR.64.TRANSCNT [UR4+0x38830] ;  /* 0x03883000ff00d9b0 */ /* 0x000fee0008000a84 */
[----:B------:R-:W-:Y:S05]  /*262f0*/  @P0 BRA.U.ANY `(.L_x_763) ;  /* 0xfffffffd00e80947 */ /* 0x000fea000393ffff */
[----:B------:R-:W-:Y:S01]  /*26300*/  NOP ;  /* 0x0000000000007918 */ /* 0x000fe20000000000 */
[----:B-1----:R-:W-:-:S05]  /*26310*/  IMAD.U32 R2, RZ, RZ, UR37 ;  /* 0x00000025ff027e24 */ /* 0x002fca000f8e00ff */
[----:B------:R-:W-:-:S13]  /*26320*/  ISETP.NE.AND P6, PT, R2, 0x3, PT ;  /* 0x000000030200780c */ /* 0x000fda0003fc5270 */
[----:B------:R-:W-:Y:S05]  /*26330*/  @!P6 BRA `(.L_x_764) ;  /* 0x000000000004e947 */ /* 0x000fea0003800000 */
[----:B------:R-:W-:Y:S01]  /*26340*/  BPT.TRAP 0x1 ;  /* 0x000000040000795c */ /* 0x000fe20000300000 */
.L_x_764:
[----:B------:R1:W-:Y:S01]  /*26350*/  SYNCS.ARRIVE.TRANS64.A1T0 RZ, [R6+URZ+0x38830], RZ ;  /* 0x038830ff06ff79a7 */ /* 0x0003e2000810003f */
[----:B------:R-:W-:Y:S05]  /*26360*/  @!P6 BRA `(.L_x_765) ;  /* 0x000000000004e947 */ /* 0x000fea0003800000 */
[----:B------:R-:W-:Y:S01]  /*26370*/  BPT.TRAP 0x1 ;  /* 0x000000040000795c */ /* 0x000fe20000300000 */
.L_x_765:
[----:B------:R-:W-:Y:S01]  /*26380*/  SHF.L.U32 R2, R17, 0x1f, RZ ;  /* 0x0000001f11027819 */ /* 0x000fe200000006ff */
[----:B-1----:R-:W-:Y:S01]  /*26390*/  IMAD R6, R7, 0x8, R22 ;  /* 0x0000000807067824 */ /* 0x002fe200078e0216 */
[----:B------:R-:W-:Y:S03]  /*263a0*/  BSSY B1, `(.L_x_766) ;  /* 0x0000003000017945 */ /* 0x000fe60003800000 */
[----:B------:R-:W1:Y:S02]  /*263b0*/  SYNCS.PHASECHK.TRANS64.TRYWAIT P0, [R6+URZ+0x38860], R2 ;  /* 0x03886002060075a7 */ /* 0x000e64000800017f */
[----:B-1----:R-:W-:Y:S05]  /*263c0*/  @!P0 BRA `(.L_x_767) ;  /* 0x0000004c00648947 */ /* 0x002fea0003800000 */
.L_x_916:
[----:B------:R-:W-:Y:S05]  /*263d0*/  BSYNC B1 ;  /* 0x0000000000017941 */ /* 0x000fea0003800000 */
.L_x_766:
[----:B0-----:R-:W2:Y:S01]  /*263e0*/  LDL R8, [R1+0xc] ;  /* 0x00000c0001087983 */ /* 0x001ea20000100800 */
        /* <DEDUP_REMOVED lines=9> */
[----:B------:R-:W-:Y:S01]  /*26480*/  IMAD R7, R7, 0x2, R22 ;  /* 0x0000000207077824 */ /* 0x000fe200078e0216 */
[----:B------:R-:W-:Y:S02]  /*26490*/  ULDC.64 UR4, c[0x0][0x208] ;  /* 0x0000820000047ab9 */ /* 0x000fe40000000a00 */
[----:B------:R-:W1:Y:S01]  /*264a0*/  SHFL.IDX PT, R3, R25, RZ, 0x181f ;  /* 0x00181fff19037589 */ /* 0x000e6200000e0000 */
[----:B0-----:R-:W-:-:S05]  /*264b0*/  IADD3 R2, P0, R2, R0, RZ ;  /* 0x0000000002027210 */ /* 0x001fca0007f1e0ff */
[----:B-1----:R-:W-:Y:S01]  /*264c0*/  IMAD.X R3, RZ, RZ, R3, P0 ;  /* 0x000000ffff037224 */ /* 0x002fe200000e0603 */
[----:B------:R-:W-:-:S13]  /*264d0*/  ISETP.LT.OR P0, PT, R8, 0x1, P4 ;  /* 0x000000010800780c */ /* 0x000fda0002701670 */
[----:B------:R-:W-:Y:S01]  /*264e0*/  @!PT LDS RZ, [RZ] ;  /* 0x00000000fffff984 */ /* 0x000fe20000000800 */
        /* <DEDUP_REMOVED lines=44> */
[----:B0-2---:R0:W1:Y:S02]  /*267b0*/  SHFL.IDX PT, R2, R24, 0x4, 0x181f ;  /* 0x00981f0018027f89 */ /* 0x00506400000e0000 */
.L_x_928:
[----:B-1----:R-:W-:Y:S01]  /*267c0*/  IADD3 R2, P0, R2, R0, RZ ;  /* 0x0000000002027210 */ /* 0x002fe20007f1e0ff */
[----:B------:R-:W-:-:S04]  /*267d0*/  ULDC.64 UR4, c[0x0][0x208] ;  /* 0x0000820000047ab9 */ /* 0x000fc80000000a00 */
        /* <DEDUP_REMOVED lines=12> */
[----:B------:R-:W-:Y:S02]  /*268a0*/  ULDC.64 UR4, c[0x0][0x328] ;  /* 0x0000ca0000047ab9 */ /* 0x000fe40000000a00 */
[----:B------:R-:W-:Y:S01]  /*268b0*/  IMAD R20, R20, UR4, RZ ;  /* 0x0000000414147c24 */ /* 0x000fe2000f8e02ff */
[----:B------:R-:W-:-:S03]  /*268c0*/  NOP ;  /* 0x0000000000007918 */ /* 0x000fc60000000000 */
[C---:B------:R-:W-:Y:S02]  /*268d0*/  IMAD R9, R5.reuse, UR5, R20 ;  /* 0x0000000505097c24 */ /* 0x040fe4000f8e0214 */
[----:B-1----:R-:W-:Y:S01]  /*268e0*/  IMAD.WIDE.U32 R2, R5, UR4, RZ ;  /* 0x0000000405027c25 */ /* 0x002fe2000f8e00ff */
[----:B------:R-:W-:-:S03]  /*268f0*/  ULDC.64 UR4, c[0x0][0x338] ;  /* 0x0000ce0000047ab9 */ /* 0x000fc60000000a00 */
[----:B------:R-:W-:Y:S01]  /*26900*/  IMAD R21, R21, UR4, RZ ;  /* 0x0000000415157c24 */ /* 0x000fe2000f8e02ff */
[----:B------:R-:W-:-:S03]  /*26910*/  IADD3 R3, R3, R9, RZ ;  /* 0x0000000903037210 */ /* 0x000fc60007ffe0ff */
[C---:B------:R-:W-:Y:S02]  /*26920*/  IMAD R21, R4.reuse, UR5, R21 ;  /* 0x0000000504157c24 */ /* 0x040fe4000f8e0215 */
[----:B------:R-:W-:Y:S01]  /*26930*/  IMAD.WIDE.U32 R2, R4, UR4, R2 ;  /* 0x0000000404027c25 */ /* 0x000fe2000f8e0002 */
[----:B------:R-:W-:-:S03]  /*26940*/  ULDC.64 UR4, c[0x0][0x330] ;  /* 0x0000cc0000047ab9 */ /* 0x000fc60000000a00 */
[----:B------:R-:W-:Y:S02]  /*26950*/  IMAD.IADD R3, R3, 0x1, R21 ;  /* 0x0000000103037824 */ /* 0x000fe400078e0215 */
[----:B------:R-:W-:Y:S02]  /*26960*/  IMAD R5, R32, UR4, RZ ;  /* 0x0000000420057c24 */ /* 0x000fe4000f8e02ff */
[----:B------:R-:W-:-:S04]  /*26970*/  IMAD.WIDE.U32 R2, R18, UR4, R2 ;  /* 0x0000000412027c25 */ /* 0x000fc8000f8e0002 */
[----:B------:R-:W-:Y:S01]  /*26980*/  IMAD R5, R18, UR5, R5 ;  /* 0x0000000512057c24 */ /* 0x000fe2000f8e0205 */
[----:B------:R-:W-:Y:S02]  /*26990*/  ULDC.64 UR4, c[0x0][0x318] ;  /* 0x0000c60000047ab9 */ /* 0x000fe40000000a00 */
[----:B0-----:R-:W-:Y:S01]  /*269a0*/  LEA R24, P0, R2, UR4, 0x1 ;  /* 0x0000000402187c11 */ /* 0x001fe2000f8008ff */
[----:B------:R-:W-:-:S05]  /*269b0*/  IMAD.IADD R3, R5, 0x1, R3 ;  /* 0x0000000105037824 */ /* 0x000fca00078e0203 */
[----:B------:R-:W-:Y:S02]  /*269c0*/  LEA.HI.X R25, R2, UR5, R3, 0x1, P0 ;  /* 0x0000000502197c11 */ /* 0x000fe400080f0c03 */
[----:B------:R-:W-:-:S13]  /*269d0*/  PLOP3.LUT P0, PT, PT, PT, PT, 0x80, 0x0 ;  /* 0x000000000000781c */ /* 0x000fda0003f0f070 */
.L_x_769:
        /* <DEDUP_REMOVED lines=11> */
.L_x_770:
[C---:B------:R-:W-:Y:S01]  /*26a90*/  ISETP.GT.AND P0, PT, R26.reuse, RZ, PT ;  /* 0x000000ff1a00720c */ /* 0x040fe20003f04270 */
[----:B------:R2:W-:Y:S01]  /*26aa0*/  SYNCS.ARRIVE.TRANS64.A1T0 RZ, [R6+URZ+0x38850], RZ ;  /* 0x038850ff06ff79a7 */ /* 0x0005e2000810003f */
[----:B------:R-:W-:Y:S02]  /*26ab0*/  VIADD R0, R26, 0xffffffff ;  /* 0xffffffff1a007836 */ /* 0x000fe40000000000 */
[----:B------:R-:W-:Y:S02]  /*26ac0*/  IMAD.MOV.U32 R17, RZ, RZ, R29 ;  /* 0x000000ffff117224 */ /* 0x000fe400078e001d */
[----:B------:R-:W-:Y:S02]  /*26ad0*/  IMAD.MOV.U32 R7, RZ, RZ, R27 ;  /* 0x000000ffff077224 */ /* 0x000fe400078e001b */
[----:B------:R-:W-:-:S05]  /*26ae0*/  IMAD.MOV.U32 R31, RZ, RZ, R26 ;  /* 0x000000ffff1f7224 */ /* 0x000fca00078e001a */
[----:B--2---:R-:W-:Y:S05]  /*26af0*/  @P0 BRA `(.L_x_771) ;  /* 0xffffffec00c00947 */ /* 0x004fea000383ffff */
.L_x_758:
[----:B------:R-:W-:Y:S05]  /*26b00*/  BSYNC B0 ;  /* 0x0000000000007941 */ /* 0x000fea0003800000 */
.L_x_757:
[----:B------:R-:W2:Y:S01]  /*26b10*/  S2R R2, SR_TID.X ;  /* 0x0000000000027919 */ /* 0x000ea20000002100 */
[----:B------:R-:W-:Y:S01]  /*26b20*/  BSSY B0, `(.L_x_772) ;  /* 0x0000011000007945 */ /* 0x000fe20003800000 */
[----:B--2---:R-:W-:-:S04]  /*26b30*/  LOP3.LUT R2, R2, 0x7f, RZ, 0xc0, !PT ;  /* 0x0000007f02027812 */ /* 0x004fc800078ec0ff */
[----:B------:R-:W-:-:S13]  /*26b40*/  ISETP.NE.AND P0, PT, R2, RZ, PT ;  /* 0x000000ff0200720c */ /* 0x000fda0003f05270 */
[----:B------:R-:W-:Y:S05]  /*26b50*/  @P0 BRA `(.L_x_773) ;  /* 0x0000000000340947 */ /* 0x000fea0003800000 */
[----:B------:R-:W2:Y:S01]  /*26b60*/  S2R R5, SR_LANEID ;  /* 0x0000000000057919 */ /* 0x000ea20000000000 */
[----:B------:R-:W-:Y:S01]  /*26b70*/  VOTEU.ANY UR4, UPT, PT ;  /* 0x0000000000047886 */ /* 0x000fe200038e0100 */
[----:B0-----:R-:W0:Y:S01]  /*26b80*/  LDC.64 R2, c[0x0][0xc60] ;  /* 0x00031800ff027b82 */ /* 0x001e220000000a00 */
[----:B------:R-:W2:Y:S01]  /*26b90*/  FLO.U32 R0, UR4 ;  /* 0x0000000400007d00 */ /* 0x000ea200080e0000 */
[----:B------:R-:W-:Y:S01]  /*26ba0*/  ULDC.64 UR6, c[0x0][0x208] ;  /* 0x0000820000067ab9 */ /* 0x000fe20000000a00 */
[----:B--2---:R-:W-:-:S06]  /*26bb0*/  ISETP.EQ.U32.AND P0, PT, R0, R5, PT ;  /* 0x000000050000720c */ /* 0x004fcc0003f02070 */
[----:B------:R-:W0:Y:S07]  /*26bc0*/  POPC R5, UR4 ;  /* 0x0000000400057d09 */ /* 0x000e2e0008000000 */
[----:B0-----:R-:W2:Y:S01]  /*26bd0*/  @P0 ATOMG.E.ADD.STRONG.GPU PT, R3, desc[UR6][R2.64], R5 ;  /* 0x00000005020309a8 */ /* 0x001ea200081ee1c6 */
[----:B------:R-:W0:Y:S02]  /*26be0*/  S2R R4, SR_LTMASK ;  /* 0x0000000000047919 */ /* 0x000e240000003900 */
[----:B0-----:R-:W-:-:S04]  /*26bf0*/  LOP3.LUT R4, R4, UR4, RZ, 0xc0, !PT ;  /* 0x0000000404047c12 */ /* 0x001fc8000f8ec0ff */
[----:B-1----:R-:W0:Y:S01]  /*26c00*/  POPC R7, R4 ;  /* 0x0000000400077309 */ /* 0x002e220000000000 */
[----:B--2---:R-:W0:Y:S02]  /*26c10*/  SHFL.IDX PT, R0, R3, R0, 0x1f ;  /* 0x00001f0003007589 */ /* 0x004e2400000e0000 */
[----:B0-----:R-:W-:-:S07]  /*26c20*/  IADD3 R16, R0, UR36, R7 ;  /* 0x0000002400107c10 */ /* 0x001fce000fffe007 */
.L_x_773:
[----:B------:R-:W-:Y:S05]  /*26c30*/  BSYNC B0 ;  /* 0x0000000000007941 */ /* 0x000fea0003800000 */
.L_x_772:
[----:B------:R-:W-:-:S05]  /*26c40*/  IMAD.U32 R0, RZ, RZ, UR37 ;  /* 0x00000025ff007e24 */ /* 0x000fca000f8e00ff */
[----:B------:R-:W-:-:S13]  /*26c50*/  ISETP.NE.AND P0, PT, R0, 0x3, PT ;  /* 0x000000030000780c */ /* 0x000fda0003f05270 */
[----:B------:R-:W-:Y:S05]  /*26c60*/  @!P0 BRA `(.L_x_774) ;  /* 0x0000000000048947 */ /* 0x000fea0003800000 */
[----:B------:R-:W-:Y:S01]  /*26c70*/  BPT.TRAP 0x1 ;  /* 0x000000040000795c */ /* 0x000fe20000300000 */
.L_x_774:
[----:B------:R-:W2:Y:S01]  /*26c80*/  LDL.LU R0, [R1+0xc] ;  /* 0x00000c0001007983 */ /* 0x000ea20000300800 */
[----:B------:R-:W-:Y:S01]  /*26c90*/  IMAD R4, R27, 0x8, R22 ;  /* 0x000000081b047824 */ /* 0x000fe200078e0216 */
[----:B0-----:R-:W-:Y:S01]  /*26ca0*/  SHF.L.U32 R3, R29, 0x1f, RZ ;  /* 0x0000001f1d037819 */ /* 0x001fe200000006ff */
[----:B------:R-:W-:Y:S03]  /*26cb0*/  BSSY B0, `(.L_x_775) ;  /* 0x0000004000007945 */ /* 0x000fe60003800000 */
[----:B------:R-:W0:Y:S01]  /*26cc0*/  SYNCS.PHASECHK.TRANS64.TRYWAIT P0, [R4+URZ+0x38860], R3 ;  /* 0x03886003040075a7 */ /* 0x000e22000800017f */
[----:B--2---:R-:W-:Y:S01]  /*26cd0*/  IMAD R5, R26, -0x50, R0 ;  /* 0xffffffb01a057824 */ /* 0x004fe200078e0200 */
[----:B0-----:R-:W-:Y:S06]  /*26ce0*/  @!P0 BRA `(.L_x_776) ;  /* 0x0000004c00108947 */ /* 0x001fec0003800000 */
.L_x_929:
[----:B------:R-:W-:Y:S05]  /*26cf0*/  BSYNC B0 ;  /* 0x0000000000007941 */ /* 0x000fea0003800000 */
.L_x_775:
[----:B------:R-:W2:Y:S01]  /*26d00*/  S2R R0, SR_TID.X ;  /* 0x0000000000007919 */ /* 0x000ea20000002100 */
[----:B------:R-:W-:Y:S01]  /*26d10*/  UMOV UR4, 0xffffffff ;  /* 0xffffffff00047882 */ /* 0x000fe20000000000 */
[----:B-1----:R-:W-:Y:S01]  /*26d20*/  IMAD R7, R27, 0x5000, R34 ;  /* 0x000050001b077824 */ /* 0x002fe200078e0222 */
[----:B--2---:R-:W-:-:S04]  /*26d30*/  LOP3.LUT R0, R0, 0x7f, RZ, 0xc0, !PT ;  /* 0x0000007f00007812 */ /* 0x004fc800078ec0ff */
[----:B------:R-:W-:-:S05]  /*26d40*/  SHF.R.U32.HI R0, RZ, 0x3, R0 ;  /* 0x00000003ff007819 */ /* 0x000fca0000011600 */
[----:B------:R-:W-:Y:S01]  /*26d50*/  IMAD.IADD R5, R5, 0x1, -R0 ;  /* 0x0000000105057824 */ /* 0x000fe200078e0a00 */
[----:B------:R-:W-:Y:S06]  /*26d60*/  BRA.DIV UR4, `(.L_x_777) ;  /* 0x0000004e04047947 */ /* 0x000fec000b800000 */
[----:B------:R-:W1:Y:S01]  /*26d70*/  SHFL.IDX PT, R14, R24, RZ, 0x181f ;  /* 0x00181fff180e7589 */ /* 0x000e6200000e0000 */
[----:B------:R-:W-:Y:S01]  /*26d80*/  ULDC UR4, c[0x0][0x2f4] ;  /* 0x0000bd0000047ab9 */ /* 0x000fe20000000800 */
[C---:B------:R-:W-:Y:S01]  /*26d90*/  IMAD.SHL.U32 R8, R36.reuse, 0x2, RZ ;  /* 0x0000000224087824 */ /* 0x040fe200078e00ff */
[C---:B------:R-:W-:Y:S01]  /*26da0*/  ISETP.GE.AND P3, PT, R36.reuse, UR4, PT ;  /* 0x0000000424007c0c */ /* 0x040fe2000bf66270 */
[----:B0-----:R-:W0:Y:S01]  /*26db0*/  SHFL.IDX PT, R3, R25, RZ, 0x181f ;  /* 0x00181fff19037589 */ /* 0x001e2200000e0000 */
[----:B------:R-:W-:Y:S01]  /*26dc0*/  LOP3.LUT R2, R36, 0x40, RZ, 0xfc, !PT ;  /* 0x0000004024027812 */ /* 0x000fe200078efcff */
[----:B------:R-:W-:Y:S01]  /*26dd0*/  ULDC.64 UR6, c[0x0][0x208] ;  /* 0x0000820000067ab9 */ /* 0x000fe20000000a00 */
[----:B------:R-:W-:Y:S02]  /*26de0*/  ISETP.LT.OR P4, PT, R5, 0x1, P3 ;  /* 0x000000010500780c */ /* 0x000fe40001f81670 */
[----:B------:R-:W-:Y:S02]  /*26df0*/  ISETP.GE.AND P2, PT, R2, UR4, PT ;  /* 0x0000000402007c0c */ /* 0x000fe4000bf46270 */
[----:B------:R-:W-:-:S02]  /*26e00*/  LOP3.LUT R2, R36, 0x80, RZ, 0xfc, !PT ;  /* 0x0000008024027812 */ /* 0x000fc400078efcff */
[----:B------:R-:W-:Y:S02]  /*26e10*/  LEA R0, R7, R22, 0x1 ;  /* 0x0000001607007211 */ /* 0x000fe400078e08ff */
[----:B------:R-:W-:Y:S02]  /*26e20*/  ISETP.GE.AND P1, PT, R2, UR4, PT ;  /* 0x0000000402007c0c */ /* 0x000fe4000bf26270 */
[----:B------:R-:W-:Y:S02]  /*26e30*/  LOP3.LUT R2, R36, 0xc0, RZ, 0xfc, !PT ;  /* 0x000000c024027812 */ /* 0x000fe400078efcff */
[----:B-1----:R-:W-:Y:S02]  /*26e40*/  IADD3 R6, P0, R14, R8, RZ ;  /* 0x000000080e067210 */ /* 0x002fe40007f1e0ff */
[----:B------:R-:W1:Y:S03]  /*26e50*/  SHFL.IDX PT, R14, R24, 0x1, 0x181f ;  /* 0x00381f00180e7f89 */ /* 0x000e6600000e0000 */
[----:B0-----:R-:W-:Y:S01]  /*26e60*/  IMAD.X R7, RZ, RZ, R3, P0 ;  /* 0x000000ffff077224 */ /* 0x001fe200000e0603 */
[C---:B------:R-:W-:Y:S01]  /*26e70*/  ISETP.LT.OR P0, PT, R5.reuse, 0x1, P2 ;  /* 0x000000010500780c */ /* 0x040fe20001701670 */
[----:B------:R-:W0:Y:S04]  /*26e80*/  SHFL.IDX PT, R3, R25, 0x1, 0x181f ;  /* 0x00381f0019037f89 */ /* 0x000e2800000e0000 */
[----:B------:R-:W-:Y:S01]  /*26e90*/  LDGSTS.E.BYPASS.LTC128B.128 [R0+0x400], desc[UR6][R6.64], !P4 ;  /* 0x0040000006007fae */ /* 0x000fe2000e101d46 */
[----:B------:R-:W-:-:S07]  /*26ea0*/  ISETP.LT.OR P4, PT, R5, 0x1, P1 ;  /* 0x000000010500780c */ /* 0x000fce0000f81670 */
[----:B------:R-:W-:Y:S01]  /*26eb0*/  LDGSTS.E.BYPASS.LTC128B.128 [R0+0x2c00], desc[UR6][R6.64+0x80], !P0 ;  /* 0x02c0008006007fae */ /* 0x000fe2000c101d46 */
[----:B------:R-:W-:-:S05]  /*26ec0*/  ISETP.GE.AND P0, PT, R2, UR4, PT ;  /* 0x0000000402007c0c */ /* 0x000fca000bf06270 */
[----:B------:R-:W-:Y:S01]  /*26ed0*/  LDGSTS.E.BYPASS.LTC128B.128 [R0+0x5400], desc[UR6][R6.64+0x100], !P4 ;  /* 0x0540010006007fae */ /* 0x000fe2000e101d46 */
[----:B------:R-:W-:-:S13]  /*26ee0*/  ISETP.LT.OR P4, PT, R5, 0x1, P0 ;  /* 0x000000010500780c */ /* 0x000fda0000781670 */
[----:B------:R2:W-:Y:S01]  /*26ef0*/  LDGSTS.E.BYPASS.LTC128B.128 [R0+0x7c00], desc[UR6][R6.64+0x180], !P4 ;  /* 0x07c0018006007fae */ /* 0x0005e2000e101d46 */
[----:B-1----:R-:W-:-:S03]  /*26f00*/  IADD3 R2, P4, R14, R8, RZ ;  /* 0x000000080e027210 */ /* 0x002fc60007f9e0ff */
[----:B------:R-:W1:Y:S02]  /*26f10*/  SHFL.IDX PT, R14, R24, 0x2, 0x181f ;  /* 0x00581f00180e7f89 */ /* 0x000e6400000e0000 */
[----:B0-----:R-:W-:Y:S01]  /*26f20*/  IMAD.X R3, RZ, RZ, R3, P4 ;  /* 0x000000ffff037224 */ /* 0x001fe200020e0603 */
[----:B------:R-:W-:Y:S01]  /*26f30*/  ISETP.LT.OR P4, PT, R5, 0x11, P3 ;  /* 0x000000110500780c */ /* 0x000fe20001f81670 */
[----:B--2---:R-:W0:-:S12]  /*26f40*/  SHFL.IDX PT, R7, R25, 0x2, 0x181f ;  /* 0x00581f0019077f89 */ /* 0x004e1800000e0000 */
[----:B------:R-:W-:Y:S01]  /*26f50*/  LDGSTS.E.BYPASS.LTC128B.128 [R0+0xc00], desc[UR6][R2.64], !P4 ;  /* 0x00c0000002007fae */ /* 0x000fe2000e101d46 */
[----:B------:R-:W-:-:S13]  /*26f60*/  ISETP.LT.OR P4, PT, R5, 0x11, P2 ;  /* 0x000000110500780c */ /* 0x000fda0001781670 */
[----:B------:R-:W-:Y:S01]  /*26f70*/  LDGSTS.E.BYPASS.LTC128B.128 [R0+0x3400], desc[UR6][R2.64+0x80], !P4 ;  /* 0x0340008002007fae */ /* 0x000fe2000e101d46 */
[----:B------:R-:W-:-:S13]  /*26f80*/  ISETP.LT.OR P4, PT, R5, 0x11, P1 ;  /* 0x000000110500780c */ /* 0x000fda0000f81670 */
[----:B------:R-:W-:Y:S01]  /*26f90*/  LDGSTS.E.BYPASS.LTC128B.128 [R0+0x5c00], desc[UR6][R2.64+0x100], !P4 ;  /* 0x05c0010002007fae */ /* 0x000fe2000e101d46 */
[----:B------:R-:W-:-:S13]  /*26fa0*/  ISETP.LT.OR P4, PT, R5, 0x11, P0 ;  /* 0x000000110500780c */ /* 0x000fda0000781670 */
[----:B------:R2:W-:Y:S01]  /*26fb0*/  LDGSTS.E.BYPASS.LTC128B.128 [R0+0x8400], desc[UR6][R2.64+0x180], !P4 ;  /* 0x0840018002007fae */ /* 0x0005e2000e101d46 */
[----:B-1----:R-:W-:-:S03]  /*26fc0*/  IADD3 R6, P4, R14, R8, RZ ;  /* 0x000000080e067210 */ /* 0x002fc60007f9e0ff */
[----:B------:R-:W1:Y:S02]  /*26fd0*/  SHFL.IDX PT, R14, R24, 0x3, 0x181f ;  /* 0x00781f00180e7f89 */ /* 0x000e6400000e0000 */
[----:B0-----:R-:W-:Y:S01]  /*26fe0*/  IMAD.X R7, RZ, RZ, R7, P4 ;  /* 0x000000ffff077224 */ /* 0x001fe200020e0607 */
[C---:B------:R-:W-:Y:S01]  /*26ff0*/  ISETP.LT.OR P4, PT, R5.reuse, 0x21, P3 ;  /* 0x000000210500780c */ /* 0x040fe20001f81670 */
[----:B--2---:R-:W0:Y:S04]  /*27000*/  SHFL.IDX PT, R3, R25, 0x3, 0x181f ;  /* 0x00781f0019037f89 */ /* 0x004e2800000e0000 */
[----:B------:R-:W2:Y:S08]  /*27010*/  SHFL.IDX PT, R25, R25, 0x4, 0x181f ;  /* 0x00981f0019197f89 */ /* 0x000eb000000e0000 */
[----:B------:R3:W-:Y:S01]  /*27020*/  LDGSTS.E.BYPASS.LTC128B.128 [R0+0x1400], desc[UR6][R6.64], !P4 ;  /* 0x0140000006007fae */ /* 0x0007e2000e101d46 */
[----:B------:R-:W-:-:S13]  /*27030*/  ISETP.LT.OR P4, PT, R5, 0x21, P2 ;  /* 0x000000210500780c */ /* 0x000fda0001781670 */
[----:B------:R3:W-:Y:S01]  /*27040*/  LDGSTS.E.BYPASS.LTC128B.128 [R0+0x3c00], desc[UR6][R6.64+0x80], !P4 ;  /* 0x03c0008006007fae */ /* 0x0007e2000e101d46 */
[----:B------:R-:W-:-:S13]  /*27050*/  ISETP.LT.OR P4, PT, R5, 0x21, P1 ;  /* 0x000000210500780c */ /* 0x000fda0000f81670 */
[----:B------:R3:W-:Y:S01]  /*27060*/  LDGSTS.E.BYPASS.LTC128B.128 [R0+0x6400], desc[UR6][R6.64+0x100], !P4 ;  /* 0x0640010006007fae */ /* 0x0007e2000e101d46 */
[----:B------:R-:W-:-:S13]  /*27070*/  ISETP.LT.OR P4, PT, R5, 0x21, P0 ;  /* 0x000000210500780c */ /* 0x000fda0000781670 */
[----:B------:R3:W-:Y:S01]  /*27080*/  LDGSTS.E.BYPASS.LTC128B.128 [R0+0x8c00], desc[UR6][R6.64+0x180], !P4 ;  /* 0x08c0018006007fae */ /* 0x0007e2000e101d46 */
[----:B-1----:R-:W-:-:S03]  /*27090*/  IADD3 R2, P4, R14, R8, RZ ;  /* 0x000000080e027210 */ /* 0x002fc60007f9e0ff */
[----:B------:R3:W1:Y:S02]  /*270a0*/  SHFL.IDX PT, R14, R24, 0x4, 0x181f ;  /* 0x00981f00180e7f89 */ /* 0x00066400000e0000 */
[----:B0-----:R-:W-:Y:S01]  /*270b0*/  IMAD.X R3, RZ, RZ, R3, P4 ;  /* 0x000000ffff037224 */ /* 0x001fe200020e0603 */
[----:B------:R-:W-:-:S13]  /*270c0*/  ISETP.LT.OR P4, PT, R5, 0x31, P3 ;  /* 0x000000310500780c */ /* 0x000fda0001f81670 */
[----:B------:R3:W-:Y:S01]  /*270d0*/  LDGSTS.E.BYPASS.LTC128B.128 [R0+0x1c00], desc[UR6][R2.64], !P4 ;  /* 0x01c0000002007fae */ /* 0x0007e2000e101d46 */
[----:B------:R-:W-:-:S13]  /*270e0*/  ISETP.LT.OR P4, PT, R5, 0x31, P2 ;  /* 0x000000310500780c */ /* 0x000fda0001781670 */
[----:B------:R3:W-:Y:S01]  /*270f0*/  LDGSTS.E.BYPASS.LTC128B.128 [R0+0x4400], desc[UR6][R2.64+0x80], !P4 ;  /* 0x0440008002007fae */ /* 0x0007e2000e101d46 */
[----:B------:R-:W-:-:S13]  /*27100*/  ISETP.LT.OR P4, PT, R5, 0x31, P1 ;  /* 0x000000310500780c */ /* 0x000fda0000f81670 */
[----:B------:R3:W-:Y:S01]  /*27110*/  LDGSTS.E.BYPASS.LTC128B.128 [R0+0x6c00], desc[UR6][R2.64+0x100], !P4 ;  /* 0x06c0010002007fae */ /* 0x0007e2000e101d46 */
[----:B------:R-:W-:-:S13]  /*27120*/  ISETP.LT.OR P4, PT, R5, 0x31, P0 ;  /* 0x000000310500780c */ /* 0x000fda0000781670 */
[----:B-12---:R3:W-:Y:S02]  /*27130*/  LDGSTS.E.BYPASS.LTC128B.128 [R0+0x9400], desc[UR6][R2.64+0x180], !P4 ;  /* 0x0940018002007fae */ /* 0x0067e4000e101d46 */
.L_x_941:
[C---:B------:R-:W-:Y:S01]  /*27140*/  ISETP.LT.OR P3, PT, R5.reuse, 0x41, P3 ;  /* 0x000000410500780c */ /* 0x040fe20001f61670 */
[----:B------:R-:W-:Y:S01]  /*27150*/  ULDC.64 UR4, c[0x0][0x208] ;  /* 0x0000820000047ab9 */ /* 0x000fe20000000a00 */
[C---:B------:R-:W-:Y:S02]  /*27160*/  ISETP.LT.OR P2, PT, R5.reuse, 0x41, P2 ;  /* 0x000000410500780c */ /* 0x040fe40001741670 */
[C---:B------:R-:W-:Y:S02]  /*27170*/  ISETP.LT.OR P1, PT, R5.reuse, 0x41, P1 ;  /* 0x000000410500780c */ /* 0x040fe40000f21670 */
[----:B---3--:R-:W-:Y:S02]  /*27180*/  IADD3 R2, P4, R14, R8, RZ ;  /* 0x000000080e027210 */ /* 0x008fe40007f9e0ff */
        /* <DEDUP_REMOVED lines=11> */
.L_x_778:
[----:B------:R-:W-:Y:S02]  /*27240*/  PLOP3.LUT P1, PT, P1, P0, PT, 0xa2, 0x0 ;  /* 0x000000000000781c */ /* 0x000fe40000f21472 */
[----:B------:R-:W-:-:S08]  /*27250*/  @P0 R2UR P1, UR4, R4 ;  /* 0x00000000040402ca */ /* 0x000fd00000020000 */
[----:B------:R-:W-:-:S05]  /*27260*/  @P0 PLOP3.LUT P0, PT, P1, PT, PT, 0x80, 0x0 ;  /* 0x000000000000081c */ /* 0x000fca0000f0f070 */
[----:B------:R-:W-:Y:S01]  /*27270*/  @!P1 SYNCS.ARRIVE.TRANS64.RED.A0T1 RZ, [UR4+0x38850], RZ ;  /* 0x038850ffffff99a7 */ /* 0x000fe20008200404 */
[----:B------:R-:W-:Y:S07]  /*27280*/  @!P1 ARRIVES.LDGSTSBAR.64.TRANSCNT [UR4+0x38850] ;  /* 0x03885000ff0099b0 */ /* 0x000fee0008000a84 */
[----:B------:R-:W-:Y:S05]  /*27290*/  @P0 BRA.U.ANY `(.L_x_778) ;  /* 0xfffffffd00e80947 */ /* 0x000fea000393ffff */
[----:B------:R-:W-:Y:S01]  /*272a0*/  NOP ;  /* 0x0000000000007918 */ /* 0x000fe20000000000 */
[----:B0-----:R-:W-:-:S05]  /*272b0*/  IMAD.U32 R0, RZ, RZ, UR37 ;  /* 0x00000025ff007e24 */ /* 0x001fca000f8e00ff */
[----:B------:R-:W-:-:S13]  /*272c0*/  ISETP.NE.AND P2, PT, R0, 0x3, PT ;  /* 0x000000030000780c */ /* 0x000fda0003f45270 */
[----:B------:R-:W-:Y:S05]  /*272d0*/  @!P2 BRA `(.L_x_779) ;  /* 0x000000000004a947 */ /* 0x000fea0003800000 */
[----:B------:R-:W-:Y:S01]  /*272e0*/  BPT.TRAP 0x1 ;  /* 0x000000040000795c */ /* 0x000fe20000300000 */
.L_x_779:
[----:B------:R0:W-:Y:S01]  /*272f0*/  SYNCS.ARRIVE.TRANS64.A1T0 RZ, [R4+URZ+0x38850], RZ ;  /* 0x038850ff04ff79a7 */ /* 0x0001e2000810003f */
[----:B------:R-:W-:-:S05]  /*27300*/  VIADD R27, R27, 0x1 ;  /* 0x000000011b1b7836 */ /* 0x000fca0000000000 */
[----:B------:R-:W-:-:S04]  /*27310*/  ISETP.NE.AND P0, PT, R27, 0x2, PT ;  /* 0x000000021b00780c */ /* 0x000fc80003f05270 */
[----:B------:R-:W-:Y:S02]  /*27320*/  SEL R0, RZ, 0x1, P0 ;  /* 0x00000001ff007807 */ /* 0x000fe40000000000 */
[----:B------:R-:W-:Y:S02]  /*27330*/  SEL R27, R27, RZ, P0 ;  /* 0x000000ff1b1b7207 */ /* 0x000fe40000000000 */
[----:B0-----:R-:W-:-:S07]  /*27340*/  LOP3.LUT R29, R29, R0, RZ, 0x3c, !PT ;  /* 0x000000001d1d7212 */ /* 0x001fce00078e3cff */
.L_x_734:
[----:B------:R-:W-:Y:S05]  /*27350*/  BSYNC B7 ;  /* 0x0000000000077941 */ /* 0x000fea0003800000 */
.L_x_732:
[----:B------:R-:W-:-:S13]  /*27360*/  LOP3.LUT P0, RZ, R23, 0x40, RZ, 0xc0, !PT ;  /* 0x0000004017ff7812 */ /* 0x000fda000780c0ff */
[----:B------:R-:W-:Y:S05]  /*27370*/  @!P0 BRA `(.L_x_780) ;  /* 0x0000000000248947 */ /* 0x000fea0003800000 */
[----:B------:R-:W-:Y:S05]  /*27380*/  WARPSYNC.ALL ;  /* 0x0000000000007948 */ /* 0x000fea0003800000 */
[----:B------:R-:W1:Y:S08]  /*27390*/  S2UR UR5, SR_CgaCtaId ;  /* 0x00000000000579c3 */ /* 0x000e700000008800 */
[----:B------:R-:W-:Y:S06]  /*273a0*/  BAR.SYNC.DEFER_BLOCKING 0x5, 0x180 ;  /* 0x0146000000007b1d */ /* 0x000fec0000010000 */
[----:B------:R-:W-:-:S02]  /*273b0*/  UMOV UR4, 0x400 ;  /* 0x0000040000047882 */ /* 0x000fc40000000000 */
[----:B-1----:R-:W-:-:S06]  /*273c0*/  ULEA UR4, UR5, UR4, 0x18 ;  /* 0x0000000405047291 */ /* 0x002fcc000f8ec03f */
[----:B0-----:R-:W-:-:S05]  /*273d0*/  IMAD.U32 R22, RZ, RZ, UR4 ;  /* 0x00000004ff167e24 */ /* 0x001fca000f8e00ff */
[----:B------:R0:W1:Y:S01]  /*273e0*/  LDS.128 R16, [R22+0x388d0] ;  /* 0x0388d00016107984 */ /* 0x0000620000000c00 */
[----:B------:R-:W-:Y:S06]  /*273f0*/  BAR.ARV 0x4, 0x180 ;  /* 0x0106000000007b1d */ /* 0x000fec0000002000 */
[----:B------:R-:W-:Y:S05]  /*27400*/  BRA `(.L_x_781) ;  /* 0x0000000800487947 */ /* 0x000fea0003800000 */
.L_x_780:
[----:B------:R-:W1:Y:S01]  /*27410*/  S2R R8, SR_TID.X ;  /* 0x0000000000087919 */ /* 0x000e620000002100 */
[----:B------:R-:W-:Y:S01]  /*27420*/  UMOV UR4, 0xffffffff ;  /* 0xffffffff00047882 */ /* 0x000fe20000000000 */
[----:B-1----:R-:W-:-:S04]  /*27430*/  LOP3.LUT R8, R8, 0x1f, RZ, 0xc0, !PT ;  /* 0x0000001f08087812 */ /* 0x002fc800078ec0ff */
[----:B------:R-:W-:Y:S01]  /*27440*/  ISETP.NE.AND P0, PT, R8, 0x1f, PT ;  /* 0x0000001f0800780c */ /* 0x000fe20003f05270 */
[----:B------:R-:W-:-:S12]  /*27450*/  BRA.DIV UR4, `(.L_x_782) ;  /* 0x0000004e04387947 */ /* 0x000fd8000b800000 */
[----:B0-----:R-:W-:Y:S01]  /*27460*/  IMAD.IADD R5, R19, 0x1, R8 ;  /* 0x0000000113057824 */ /* 0x001fe200078e0208 */
[----:B------:R-:W-:Y:S01]  /*27470*/  ULDC UR4, c[0x0][0xc3c] ;  /* 0x00030f0000047ab9 */ /* 0x000fe20000000800 */
[----:B------:R-:W-:-:S03]  /*27480*/  ULDC.64 UR6, c[0x0][0x208] ;  /* 0x0000820000067ab9 */ /* 0x000fc60000000a00 */
[----:B------:R-:W-:-:S13]  /*27490*/  ISETP.GE.OR P1, PT, R5, UR4, !P0 ;  /* 0x0000000405007c0c */ /* 0x000fda000c726670 */
[----:B------:R-:W0:Y:S02]  /*274a0*/  @!P1 LDC.64 R2, c[0x0][0xc80] ;  /* 0x00032000ff029b82 */ /* 0x000e240000000a00 */
[----:B0-----:R-:W-:-:S06]  /*274b0*/  @!P1 IMAD.WIDE R2, R5, 0x4, R2 ;  /* 0x0000000405029825 */ /* 0x001fcc00078e0202 */
[----:B------:R-:W2:Y:S01]  /*274c0*/  @!P1 LDG.E R2, desc[UR6][R2.64] ;  /* 0x0000000602029981 */ /* 0x000ea2000c1e1900 */
[----:B------:R-:W-:Y:S01]  /*274d0*/  IMAD.MOV.U32 R4, RZ, RZ, RZ ;  /* 0x000000ffff047224 */ /* 0x000fe200078e00ff */
[C---:B------:R-:W-:Y:S02]  /*274e0*/  ISETP.GE.U32.AND P2, PT, R8.reuse, 0x2, PT ;  /* 0x000000020800780c */ /* 0x040fe40003f46070 */
[C---:B------:R-:W-:Y:S01]  /*274f0*/  ISETP.GE.U32.AND P3, PT, R8.reuse, 0x4, PT ;  /* 0x000000040800780c */ /* 0x040fe20003f66070 */
[----:B------:R-:W-:Y:S01]  /*27500*/  SHFL.IDX PT, R0, R16, 0x1, 0x1f ;  /* 0x00201f0010007f89 */ /* 0x000fe200000e0000 */
[C---:B------:R-:W-:Y:S02]  /*27510*/  ISETP.GE.U32.AND P4, PT, R8.reuse, 0x8, PT ;  /* 0x000000080800780c */ /* 0x040fe40003f86070 */
[C---:B------:R-:W-:Y:S01]  /*27520*/  ISETP.GE.U32.AND P5, PT, R8.reuse, 0x10, PT ;  /* 0x000000100800780c */ /* 0x040fe20003fa6070 */
[----:B--2---:R-:W-:Y:S01]  /*27530*/  @!P1 IMAD.MOV.U32 R4, RZ, RZ, R2 ;  /* 0x000000ffff049224 */ /* 0x004fe200078e0002 */
[----:B------:R-:W-:-:S04]  /*27540*/  ISETP.NE.AND P1, PT, R8, RZ, PT ;  /* 0x000000ff0800720c */ /* 0x000fc80003f25270 */
[----:B------:R-:W0:Y:S02]  /*27550*/  SHFL.UP PT, R14, R4, 0x1, RZ ;  /* 0x04200000040e7989 */ /* 0x000e2400000e00ff */
[----:B0-----:R-:W-:-:S04]  /*27560*/  SEL R5, R14, RZ, P1 ;  /* 0x000000ff0e057207 */ /* 0x001fc80000800000 */
[----:B------:R-:W-:Y:S02]  /*27570*/  IADD3 R6, R4, R5, RZ ;  /* 0x0000000504067210 */ /* 0x000fe40007ffe0ff */
        /* <DEDUP_REMOVED lines=14> */
.L_x_951:
[----:B------:R-:W-:Y:S02]  /*27660*/  ULDC UR4, c[0x0][0xc38] ;  /* 0x00030e0000047ab9 */ /* 0x000fe40000000800 */
[----:B------:R-:W-:-:S04]  /*27670*/  IMAD.U32 R7, RZ, RZ, UR4 ;  /* 0x00000004ff077e24 */ /* 0x000fc8000f8e00ff */
[----:B-1----:R-:W-:-:S04]  /*27680*/  IMAD R3, R14, R7, RZ ;  /* 0x000000070e037224 */ /* 0x002fc800078e02ff */
[----:B------:R-:W-:-:S05]  /*27690*/  IMAD.IADD R6, R0, 0x1, R3 ;  /* 0x0000000100067824 */ /* 0x000fca00078e0203 */
[----:B------:R-:W-:-:S13]  /*276a0*/  ISETP.GT.AND P6, PT, R6, R5, PT ;  /* 0x000000050600720c */ /* 0x000fda0003fc4270 */
[----:B------:R-:W-:Y:S05]  /*276b0*/  @P6 BRA `(.L_x_783) ;  /* 0x0000000000a06947 */ /* 0x000fea0003800000 */
.L_x_788:
[----:B------:R-:W1:Y:S01]  /*276c0*/  LDC R0, c[0x0][0xc3c] ;  /* 0x00030f00ff007b82 */ /* 0x000e620000000800 */
[----:B------:R-:W-:-:S05]  /*276d0*/  VIADD R19, R19, 0x1f ;  /* 0x0000001f13137836 */ /* 0x000fca0000000000 */
[----:B-1----:R-:W-:-:S13]  /*276e0*/  ISETP.GE.AND P6, PT, R19, R0, PT ;  /* 0x000000001300720c */ /* 0x002fda0003fc6270 */
[----:B------:R-:W-:Y:S05]  /*276f0*/  @P6 BRA `(.L_x_784) ;  /* 0x0000000400486947 */ /* 0x000fea0003800000 */
[----:B0-----:R-:W0:Y:S01]  /*27700*/  S2R R2, SR_TID.X ;  /* 0x0000000000027919 */ /* 0x001e220000002100 */
[----:B------:R-:W-:Y:S01]  /*27710*/  BSSY B0, `(.L_x_785) ;  /* 0x000000a000007945 */ /* 0x000fe20003800000 */
[----:B------:R-:W-:Y:S01]  /*27720*/  IMAD.MOV.U32 R4, RZ, RZ, RZ ;  /* 0x000000ffff047224 */ /* 0x000fe200078e00ff */
[----:B0-----:R-:W-:-:S05]  /*27730*/  LOP3.LUT R2, R2, 0x1f, RZ, 0xc0, !PT ;  /* 0x0000001f02027812 */ /* 0x001fca00078ec0ff */
[----:B------:R-:W-:-:S05]  /*27740*/  IMAD.IADD R7, R19, 0x1, R2 ;  /* 0x0000000113077824 */ /* 0x000fca00078e0202 */
[----:B------:R-:W-:-:S13]  /*27750*/  ISETP.GE.OR P6, PT, R7, R0, !P0 ;  /* 0x000000000700720c */ /* 0x000fda00047c6670 */
[----:B------:R-:W-:Y:S05]  /*27760*/  @P6 BRA `(.L_x_786) ;  /* 0x0000000000106947 */ /* 0x000fea0003800000 */
[----:B------:R-:W0:Y:S01]  /*27770*/  LDC.64 R2, c[0x0][0xc80] ;  /* 0x00032000ff027b82 */ /* 0x000e220000000a00 */
[----:B------:R-:W-:Y:S01]  /*27780*/  ULDC.64 UR4, c[0x0][0x208] ;  /* 0x0000820000047ab9 */ /* 0x000fe20000000a00 */
[----:B0-----:R-:W-:-:S05]  /*27790*/  IMAD.WIDE R2, R7, 0x4, R2 ;  /* 0x0000000407027825 */ /* 0x001fca00078e0202 */
[----:B------:R0:W5:Y:S02]  /*277a0*/  LDG.E R4, desc[UR4][R2.64] ;  /* 0x0000000402047981 */ /* 0x000164000c1e1900 */
.L_x_786:
[----:B------:R-:W-:Y:S05]  /*277b0*/  BSYNC B0 ;  /* 0x0000000000007941 */ /* 0x000fea0003800000 */
.L_x_785:
[----:B------:R-:W-:-:S03]  /*277c0*/  UMOV UR4, 0xffffffff ;  /* 0xffffffff00047882 */ /* 0x000fc60000000000 */
[----:B------:R-:W-:Y:S05]  /*277d0*/  BRA.DIV UR4, `(.L_x_787) ;  /* 0x0000004e04807947 */ /* 0x000fea000b800000 */
[----:B-----5:R-:W1:Y:S02]  /*277e0*/  SHFL.UP PT, R14, R4, 0x1, RZ ;  /* 0x04200000040e7989 */ /* 0x020e6400000e00ff */
[----:B-1----:R-:W-:-:S05]  /*277f0*/  SEL R13, R14, RZ, P1 ;  /* 0x000000ff0e0d7207 */ /* 0x002fca0000800000 */
[----:B------:R-:W-:-:S05]  /*27800*/  IMAD.IADD R13, R4, 0x1, R13 ;  /* 0x00000001040d7824 */ /* 0x000fca00078e020d */
[----:B------:R-:W1:Y:S02]  /*27810*/  SHFL.UP PT, R14, R13, 0x2, RZ ;  /* 0x044000000d0e7989 */ /* 0x000e6400000e00ff */
[----:B-1----:R-:W-:-:S05]  /*27820*/  SEL R0, R14, RZ, P2 ;  /* 0x000000ff0e007207 */ /* 0x002fca0001000000 */
[----:B------:R-:W-:-:S05]  /*27830*/  IMAD.IADD R0, R13, 0x1, R0 ;  /* 0x000000010d007824 */ /* 0x000fca00078e0200 */
[----:B------:R-:W0:Y:S02]  /*27840*/  SHFL.UP PT, R14, R0, 0x4, RZ ;  /* 0x04800000000e7989 */ /* 0x000e2400000e00ff */
[----:B0-----:R-:W-:-:S04]  /*27850*/  SEL R3, R14, RZ, P3 ;  /* 0x000000ff0e037207 */ /* 0x001fc80001800000 */
[----:B------:R-:W-:-:S05]  /*27860*/  IADD3 R2, R0, R3, RZ ;  /* 0x0000000300027210 */ /* 0x000fca0007ffe0ff */
[----:B------:R-:W0:Y:S02]  /*27870*/  SHFL.UP PT, R14, R2, 0x8, RZ ;  /* 0x05000000020e7989 */ /* 0x000e2400000e00ff */
[----:B0-----:R-:W-:-:S05]  /*27880*/  SEL R3, R14, RZ, P4 ;  /* 0x000000ff0e037207 */ /* 0x001fca0002000000 */
[----:B------:R-:W-:-:S05]  /*27890*/  IMAD.IADD R3, R2, 0x1, R3 ;  /* 0x0000000102037824 */ /* 0x000fca00078e0203 */
[----:B------:R-:W0:Y:S02]  /*278a0*/  SHFL.UP PT, R14, R3, 0x10, RZ ;  /* 0x06000000030e7989 */ /* 0x000e2400000e00ff */
[----:B0-----:R-:W-:-:S05]  /*278b0*/  SEL R14, R14, RZ, P5 ;  /* 0x000000ff0e0e7207 */ /* 0x001fca0002800000 */
[----:B------:R-:W-:-:S05]  /*278c0*/  IMAD.IADD R2, R3, 0x1, R14 ;  /* 0x0000000103027824 */ /* 0x000fca00078e020e */
[----:B------:R0:W1:Y:S02]  /*278d0*/  SHFL.IDX PT, R14, R2, 0x1f, 0x1f ;  /* 0x03e01f00020e7f89 */ /* 0x00006400000e0000 */
.L_x_959:
[----:B------:R-:W-:Y:S02]  /*278e0*/  ULDC UR4, c[0x0][0xc38] ;  /* 0x00030e0000047ab9 */ /* 0x000fe40000000800 */
[----:B------:R-:W-:-:S04]  /*278f0*/  IMAD.U32 R7, RZ, RZ, UR4 ;  /* 0x00000004ff077e24 */ /* 0x000fc8000f8e00ff */
[----:B-1----:R-:W-:-:S04]  /*27900*/  IMAD R3, R14, R7, RZ ;  /* 0x000000070e037224 */ /* 0x002fc800078e02ff */
[----:B------:R-:W-:-:S05]  /*27910*/  IMAD.IADD R6, R3, 0x1, R6 ;  /* 0x0000000103067824 */ /* 0x000fca00078e0206 */
[----:B------:R-:W-:-:S13]  /*27920*/  ISETP.GT.AND P6, PT, R6, R5, PT ;  /* 0x000000050600720c */ /* 0x000fda0003fc4270 */
[----:B------:R-:W-:Y:S05]  /*27930*/  @!P6 BRA `(.L_x_788) ;  /* 0xfffffffc0060e947 */ /* 0x000fea000383ffff */
.L_x_783:
[----:B------:R-:W-:Y:S01]  /*27940*/  IMAD.IADD R6, R6, 0x1, -R3 ;  /* 0x0000000106067824 */ /* 0x000fe200078e0a03 */
[----:B------:R-:W-:-:S03]  /*27950*/  UMOV UR4, 0xffffffff ;  /* 0xffffffff00047882 */ /* 0x000fc60000000000 */
[----:B------:R-:W-:-:S05]  /*27960*/  IMAD R0, R2, R7, R6 ;  /* 0x0000000702007224 */ /* 0x000fca00078e0206 */
[----:B------:R-:W-:Y:S01]  /*27970*/  ISETP.GT.AND P6, PT, R0, R5, PT ;  /* 0x000000050000720c */ /* 0x000fe20003fc4270 */
[----:B------:R-:W-:-:S12]  /*27980*/  BRA.DIV UR4, `(.L_x_789) ;  /* 0x0000004e04d07947 */ /* 0x000fd8000b800000 */
[----:B------:R-:W-:-:S04]  /*27990*/  VOTE.ANY R3, PT, !P6 ;  /* 0x0000000000037806 */ /* 0x000fc800070e0100 */
[----:B------:R-:W1:Y:S02]  /*279a0*/  POPC R0, R3 ;  /* 0x0000000300007309 */ /* 0x000e640000000000 */
[----:B-1----:R1:W2:Y:S02]  /*279b0*/  SHFL.IDX PT, R4, R4, R0, 0x1f ;  /* 0x00001f0004047589 */ /* 0x0022a400000e0000 */
.L_x_963:
[----:B------:R-:W-:Y:S01]  /*279c0*/  ISETP.NE.AND P0, PT, R3, RZ, PT ;  /* 0x000000ff0300720c */ /* 0x000fe20003f05270 */
[----:B------:R-:W-:-:S12]  /*279d0*/  IMAD.MOV.U32 R14, RZ, RZ, RZ ;  /* 0x000000ffff0e7224 */ /* 0x000fd800078e00ff */
[----:B------:R-:W-:Y:S05]  /*279e0*/  @!P0 BRA `(.L_x_790) ;  /* 0x0000000000108947 */ /* 0x000fea0003800000 */
[----:B------:R-:W-:Y:S01]  /*279f0*/  UMOV UR4, 0xffffffff ;  /* 0xffffffff00047882 */ /* 0x000fe20000000000 */
[----:B------:R-:W-:Y:S02]  /*27a00*/  VIADD R12, R0, 0xffffffff ;  /* 0xffffffff000c7836 */ /* 0x000fe40000000000 */
[----:B------:R-:W-:Y:S05]  /*27a10*/  BRA.DIV UR4, `(.L_x_791) ;  /* 0x0000004e04f47947 */ /* 0x000fea000b800000 */
[----:B------:R3:W4:Y:S02]  /*27a20*/  SHFL.IDX PT, R14, R2, R12, 0x1f ;  /* 0x00001f0c020e7589 */ /* 0x00072400000e0000 */
.L_x_790:
[----:B--2---:R-:W-:Y:S01]  /*27a30*/  IABS R8, R4 ;  /* 0x0000000400087213 */ /* 0x004fe20000000000 */
[----:B----4-:R-:W-:Y:S02]  /*27a40*/  IMAD R16, R14, R7, R6 ;  /* 0x000000070e107224 */ /* 0x010fe400078e0206 */
[----:B------:R-:W-:Y:S01]  /*27a50*/  IMAD.IADD R19, R0, 0x1, R19 ;  /* 0x0000000100137824 */ /* 0x000fe200078e0213 */
[----:B------:R-:W2:Y:S08]  /*27a60*/  I2F.RP R9, R8 ;  /* 0x0000000800097306 */ /* 0x000eb00000209400 */
[----:B--2---:R-:W0:Y:S02]  /*27a70*/  MUFU.RCP R9, R9 ;  /* 0x0000000900097308 */ /* 0x004e240000001000 */
[----:B0--3--:R-:W-:-:S06]  /*27a80*/  VIADD R2, R9, 0xffffffe ;  /* 0x0ffffffe09027836 */ /* 0x009fcc0000000000 */
[----:B------:R0:W2:Y:S02]  /*27a90*/  F2I.FTZ.U32.TRUNC.NTZ R3, R2 ;  /* 0x0000000200037305 */ /* 0x0000a4000021f000 */
[----:B0-----:R-:W-:Y:S02]  /*27aa0*/  IMAD.MOV.U32 R2, RZ, RZ, RZ ;  /* 0x000000ffff027224 */ /* 0x001fe400078e00ff */
[----:B--2---:R-:W-:-:S04]  /*27ab0*/  IMAD.MOV R7, RZ, RZ, -R3 ;  /* 0x000000ffff077224 */ /* 0x004fc800078e0a03 */
[----:B------:R-:W-:-:S04]  /*27ac0*/  IMAD R7, R7, R8, RZ ;  /* 0x0000000807077224 */ /* 0x000fc800078e02ff */
[----:B------:R-:W-:-:S04]  /*27ad0*/  IMAD.HI.U32 R3, R3, R7, R2 ;  /* 0x0000000703037227 */ /* 0x000fc800078e0002 */
[----:B------:R-:W-:Y:S01]  /*27ae0*/  IMAD.IADD R7, R5, 0x1, -R16 ;  /* 0x0000000105077824 */ /* 0x000fe200078e0a10 */
[----:B------:R-:W-:-:S04]  /*27af0*/  IABS R5, R4 ;  /* 0x0000000400057213 */ /* 0x000fc80000000000 */
[----:B------:R-:W-:Y:S02]  /*27b00*/  IABS R2, R7 ;  /* 0x0000000700027213 */ /* 0x000fe40000000000 */
[----:B------:R-:W-:-:S03]  /*27b10*/  IADD3 R5, RZ, -R5, RZ ;  /* 0x80000005ff057210 */ /* 0x000fc60007ffe0ff */
        /* <DEDUP_REMOVED lines=11> */
[----:B------:R-:W-:-:S05]  /*27bd0*/  @!P1 LOP3.LUT R3, RZ, R4, RZ, 0x33, !PT ;  /* 0x00000004ff039212 */ /* 0x000fca00078e33ff */
[--C-:B------:R-:W-:Y:S02]  /*27be0*/  IMAD.MOV R17, RZ, RZ, -R3.reuse ;  /* 0x000000ffff117224 */ /* 0x100fe400078e0a03 */
[----:B------:R-:W-:Y:S02]  /*27bf0*/  IMAD.MOV.U32 R18, RZ, RZ, R3 ;  /* 0x000000ffff127224 */ /* 0x000fe400078e0003 */
[----:B------:R-:W-:Y:S01]  /*27c00*/  IMAD R17, R4, R17, R7 ;  /* 0x0000001104117224 */ /* 0x000fe200078e0207 */
[----:B------:R-:W-:Y:S06]  /*27c10*/  BRA `(.L_x_792) ;  /* 0x00000000001c7947 */ /* 0x000fec0003800000 */
.L_x_784:
[----:B------:R-:W-:Y:S01]  /*27c20*/  UMOV UR4, URZ ;  /* 0x0000003f00047c82 */ /* 0x000fe20008000000 */
[----:B------:R-:W-:Y:S01]  /*27c30*/  UMOV UR5, URZ ;  /* 0x0000003f00057c82 */ /* 0x000fe20008000000 */
[----:B------:R-:W-:Y:S01]  /*27c40*/  ULDC UR6, c[0x0][0xc3c] ;  /* 0x00030f0000067ab9 */ /* 0x000fe20000000800 */
[----:B------:R-:W-:Y:S02]  /*27c50*/  IMAD.MOV.U32 R16, RZ, RZ, R5 ;  /* 0x000000ffff107224 */ /* 0x000fe400078e0005 */
[----:B------:R-:W-:Y:S02]  /*27c60*/  IMAD.U32 R17, RZ, RZ, UR4 ;  /* 0x00000004ff117e24 */ /* 0x000fe4000f8e00ff */
[----:B------:R-:W-:Y:S02]  /*27c70*/  IMAD.U32 R18, RZ, RZ, UR5 ;  /* 0x00000005ff127e24 */ /* 0x000fe4000f8e00ff */
[----:B------:R-:W-:-:S07]  /*27c80*/  IMAD.U32 R19, RZ, RZ, UR6 ;  /* 0x00000006ff137e24 */ /* 0x000fce000f8e00ff */
.L_x_792:
        /* <DEDUP_REMOVED lines=10> */
.L_x_781:
[----:B------:R-:W-:Y:S02]  /*27d30*/  ULDC UR4, c[0x0][0xc3c] ;  /* 0x00030f0000047ab9 */ /* 0x000fe40000000800 */
[----:B-1----:R-:W-:-:S13]  /*27d40*/  ISETP.GE.AND P0, PT, R19, UR4, PT ;  /* 0x0000000413007c0c */ /* 0x002fda000bf06270 */
[----:B------:R-:W-:Y:S05]  /*27d50*/  @!P0 BRA `(.L_x_793) ;  /* 0xffffff9c00588947 */ /* 0x000fea000383ffff */
[----:B------:R-:W-:Y:S05]  /*27d60*/  BSYNC B8 ;  /* 0x0000000000087941 */ /* 0x000fea0003800000 */
.L_x_684:
[----:B------:R-:W3:Y:S01]  /*27d70*/  LDL.LU R0, [R1+0x30] ;  /* 0x0000300001007983 */ /* 0x000ee20000300800 */
[----:B------:R-:W-:Y:S01]  /*27d80*/  BSSY B0, `(.L_x_794) ;  /* 0x000000b000007945 */ /* 0x000fe20003800000 */
[----:B------:R-:W4:Y:S01]  /*27d90*/  S2R R5, SR_CgaCtaId ;  /* 0x0000000000057919 */ /* 0x000f220000008800 */
[----:B---3--:R-:W-:-:S04]  /*27da0*/  IADD3 R0, R0, 0x1, RZ ;  /* 0x0000000100007810 */ /* 0x008fc80007ffe0ff */
[----:B01----:R-:W-:-:S04]  /*27db0*/  LEA.HI R2, R0, R0, RZ, 0x1 ;  /* 0x0000000000027211 */ /* 0x003fc800078f08ff */
[----:B------:R-:W-:Y:S02]  /*27dc0*/  LOP3.LUT R3, R2, 0xfffffffe, RZ, 0xc0, !PT ;  /* 0xfffffffe02037812 */ /* 0x000fe400078ec0ff */
[----:B------:R-:W-:-:S03]  /*27dd0*/  MOV R2, 0x400 ;  /* 0x0000040000027802 */ /* 0x000fc60000000f00 */
[----:B------:R-:W-:Y:S01]  /*27de0*/  IMAD.IADD R0, R0, 0x1, -R3 ;  /* 0x0000000100007824 */ /* 0x000fe200078e0a03 */
[----:B----4-:R-:W-:-:S04]  /*27df0*/  LEA R5, R5, R2, 0x18 ;  /* 0x0000000205057211 */ /* 0x010fc800078ec0ff */
[----:B------:R-:W-:-:S04]  /*27e00*/  SHF.L.U32 R0, R0, 0x1f, RZ ;  /* 0x0000001f00007819 */ /* 0x000fc800000006ff */
[----:B------:R-:W0:Y:S02]  /*27e10*/  SYNCS.PHASECHK.TRANS64.TRYWAIT P0, [R5+URZ+0x38820], R0 ;  /* 0x03882000050075a7 */ /* 0x000e24000800017f */
[----:B0-----:R-:W-:Y:S05]  /*27e20*/  @!P0 BRA `(.L_x_795) ;  /* 0x0000004c00148947 */ /* 0x001fea0003800000 */
.L_x_966:
[----:B------:R-:W-:Y:S05]  /*27e30*/  BSYNC B0 ;  /* 0x0000000000007941 */ /* 0x000fea0003800000 */
.L_x_794:
[----:B------:R-:W-:-:S03]  /*27e40*/  UMOV UR4, 0xffffffff ;  /* 0xffffffff00047882 */ /* 0x000fc60000000000 */
[----:B------:R-:W-:Y:S05]  /*27e50*/  BRA.DIV UR4, `(.L_x_796) ;  /* 0x0000004e041c7947 */ /* 0x000fea000b800000 */
[----:B0-----:R-:W0:Y:S02]  /*27e60*/  S2R R0, SR_TID.X ;  /* 0x0000000000007919 */ /* 0x001e240000002100 */
[----:B0-----:R-:W-:-:S04]  /*27e70*/  SHF.R.U32.HI R0, RZ, 0x5, R0 ;  /* 0x00000005ff007819 */ /* 0x001fc80000011600 */
[----:B------:R-:W-:-:S05]  /*27e80*/  LOP3.LUT R0, R0, 0x3, RZ, 0xc0, !PT ;  /* 0x0000000300007812 */ /* 0x000fca00078ec0ff */
[----:B------:R0:W1:Y:S02]  /*27e90*/  SHFL.IDX PT, R14, R0, RZ, 0x1f ;  /* 0x00001fff000e7589 */ /* 0x00006400000e0000 */
.L_x_969:
[----:B-1----:R-:W-:-:S13]  /*27ea0*/  ISETP.NE.AND P0, PT, R14, RZ, PT ;  /* 0x000000ff0e00720c */ /* 0x002fda0003f05270 */
[----:B------:R-:W-:Y:S05]  /*27eb0*/  @P0 BRA `(.L_x_436) ;  /* 0x0000000000880947 */ /* 0x000fea0003800000 */
[----:B------:R-:W-:-:S03]  /*27ec0*/  UMOV UR4, 0xffffffff ;  /* 0xffffffff00047882 */ /* 0x000fc60000000000 */
[----:B------:R-:W-:Y:S05]  /*27ed0*/  BRA.DIV UR4, `(.L_x_797) ;  /* 0x0000004e04307947 */ /* 0x000fea000b800000 */
[----:B------:R-:W-:-:S13]  /*27ee0*/  ELECT P6, URZ, PT ;  /* 0x00000000003f782f */ /* 0x000fda00038c0000 */
.L_x_972:
[----:B------:R-:W-:Y:S05]  /*27ef0*/  @!P6 BRA `(.L_x_436) ;  /* 0x000000000078e947 */ /* 0x000fea0003800000 */
[----:B------:R-:W-:-:S06]  /*27f00*/  ULOP3.LUT UR4, UR60, 0x2, URZ, 0xfc, !UPT ;  /* 0x000000023c047892 */ /* 0x000fcc000f8efc3f */
[----:B0-----:R-:W-:-:S05]  /*27f10*/  IMAD.U32 R0, RZ, RZ, UR4 ;  /* 0x00000004ff007e24 */ /* 0x001fca000f8e00ff */
[----:B------:R-:W-:-:S13]  /*27f20*/  ISETP.NE.AND P0, PT, R0, 0x3, PT ;  /* 0x000000030000780c */ /* 0x000fda0003f05270 */
[----:B------:R-:W-:Y:S05]  /*27f30*/  @!P0 BRA `(.L_x_798) ;  /* 0x0000000000048947 */ /* 0x000fea0003800000 */
[----:B------:R-:W-:Y:S01]  /*27f40*/  BPT.TRAP 0x1 ;  /* 0x000000040000795c */ /* 0x000fe20000300000 */
.L_x_798:
[----:B------:R-:W-:Y:S01]  /*27f50*/  IMAD R3, R27, 0x8, R5 ;  /* 0x000000081b037824 */ /* 0x000fe200078e0205 */
[----:B------:R-:W-:Y:S01]  /*27f60*/  SHF.L.U32 R2, R29, 0x1f, RZ ;  /* 0x0000001f1d027819 */ /* 0x000fe200000006ff */
[----:B------:R-:W-:-:S03]  /*27f70*/  VIADD R27, R27, 0x1 ;  /* 0x000000011b1b7836 */ /* 0x000fc60000000000 */
[----:B------:R-:W0:Y:S02]  /*27f80*/  SYNCS.PHASECHK.TRANS64.TRYWAIT P1, [R3+URZ+0x38840], R2 ;  /* 0x03884002030075a7 */ /* 0x000e24000802017f */
[----:B------:R-:W-:-:S04]  /*27f90*/  ISETP.NE.AND P2, PT, R27, 0x2, PT ;  /* 0x000000021b00780c */ /* 0x000fc80003f45270 */
[----:B------:R-:W-:Y:S01]  /*27fa0*/  SEL R0, RZ, 0x1, P2 ;  /* 0x00000001ff007807 */ /* 0x000fe20001000000 */
[----:B0-----:R-:W-:Y:S08]  /*27fb0*/  @!P1 BRA `(.L_x_799) ;  /* 0x0000004c00189947 */ /* 0x001ff00003800000 */
.L_x_973:
[----:B------:R-:W-:Y:S02]  /*27fc0*/  SEL R27, R27, RZ, P2 ;  /* 0x000000ff1b1b7207 */ /* 0x000fe40001000000 */
[----:B------:R-:W-:Y:S01]  /*27fd0*/  LOP3.LUT R0, R29, R0, RZ, 0x3c, !PT ;  /* 0x000000001d007212 */ /* 0x000fe200078e3cff */
[----:B------:R-:W-:Y:S06]  /*27fe0*/  @!P0 BRA `(.L_x_800) ;  /* 0x0000000000048947 */ /* 0x000fec0003800000 */
[----:B------:R-:W-:Y:S01]  /*27ff0*/  BPT.TRAP 0x1 ;  /* 0x000000040000795c */ /* 0x000fe20000300000 */
.L_x_800:
[----:B------:R-:W-:Y:S01]  /*28000*/  IMAD R27, R27, 0x8, R5 ;  /* 0x000000081b1b7824 */ /* 0x000fe200078e0205 */
[----:B------:R-:W-:-:S04]  /*28010*/  SHF.L.U32 R0, R0, 0x1f, RZ ;  /* 0x0000001f00007819 */ /* 0x000fc800000006ff */
[----:B------:R-:W1:Y:S02]  /*28020*/  SYNCS.PHASECHK.TRANS64.TRYWAIT P1, [R27+URZ+0x38840], R0 ;  /* 0x038840001b0075a7 */ /* 0x000e64000802017f */
[----:B-1----:R-:W-:Y:S05]  /*28030*/  @!P1 BRA `(.L_x_801) ;  /* 0x0000004c000c9947 */ /* 0x002fea0003800000 */
.L_x_974:
[----:B------:R-:W-:Y:S05]  /*28040*/  @!P0 BRA `(.L_x_802) ;  /* 0x0000000000048947 */ /* 0x000fea0003800000 */
[----:B------:R-:W-:Y:S01]  /*28050*/  BPT.TRAP 0x1 ;  /* 0x000000040000795c */ /* 0x000fe20000300000 */
.L_x_802:
[----:B------:R-:W3:Y:S02]  /*28060*/  SYNCS.PHASECHK.TRANS64.TRYWAIT P1, [R3+URZ+0x38860], R2 ;  /* 0x03886002030075a7 */ /* 0x000ee4000802017f */
[----:B---3--:R-:W-:Y:S05]  /*28070*/  @!P1 BRA `(.L_x_803) ;  /* 0x0000004c00109947 */ /* 0x008fea0003800000 */
.L_x_975:
[----:B------:R-:W-:Y:S05]  /*28080*/  @!P0 BRA `(.L_x_804) ;  /* 0x0000000000048947 */ /* 0x000fea0003800000 */
[----:B------:R-:W-:Y:S01]  /*28090*/  BPT.TRAP 0x1 ;  /* 0x000000040000795c */ /* 0x000fe20000300000 */
.L_x_804:
[----:B----4-:R4:W0:Y:S02]  /*280a0*/  SYNCS.PHASECHK.TRANS64.TRYWAIT P0, [R27+URZ+0x38860], R0 ;  /* 0x038860001b0075a7 */ /* 0x010824000800017f */
[----:B0-----:R-:W-:Y:S05]  /*280b0*/  @!P0 NANOSLEEP.SYNCS 0x989680 ;  /* 0x009896800000895d */ /* 0x001fea0003900000 */
[----:B------:R-:W0:Y:S02]  /*280c0*/  @!P0 SYNCS.PHASECHK.TRANS64 P0, [R27+URZ+0x38860], R0 ;  /* 0x038860001b0085a7 */ /* 0x000e24000800007f */
[----:B0-----:R-:W-:Y:S05]  /*280d0*/  @!P0 BRA `(.L_x_804) ;  /* 0xfffffffc00f08947 */ /* 0x001fea000383ffff */
.L_x_436:
[----:B------:R-:W-:Y:S05]  /*280e0*/  BSYNC B9 ;  /* 0x0000000000097941 */ /* 0x000fea0003800000 */
.L_x_433:
[----:B------:R-:W-:Y:S05]  /*280f0*/  EXIT ;  /* 0x000000000000794d */ /* 0x000fea0003800000 */
.L_x_456:
[----:B0-----:R0:W1:Y:S02]  /*28100*/  SYNCS.PHASECHK.TRANS64.TRYWAIT P6, [R89+URZ+0x38890], R90 ;  /* 0x0388905a590075a7 */ /* 0x00106400080c017f */
[----:B-1----:R-:W-:Y:S05]  /*28110*/  @!P6 NANOSLEEP.SYNCS 0x989680 ;  /* 0x009896800000e95d */ /* 0x002fea0003900000 */
[----:B------:R-:W1:Y:S02]  /*28120*/  @!P6 SYNCS.PHASECHK.TRANS64 P6, [R89+URZ+0x38890], R90 ;  /* 0x0388905a5900e5a7 */ /* 0x000e6400080c007f */
[----:B-1----:R-:W-:Y:S05]  /*28130*/  @!P6 BRA `(.L_x_456) ;  /* 0xfffffffc00f0e947 */ /* 0x002fea000383ffff */
[----:B------:R-:W-:Y:S05]  /*28140*/  BRA `(.L_x_805) ;  /* 0xfffffdb000a87947 */ /* 0x000fea000383ffff */
.L_x_457:
[----:B------:R-:W-:Y:S01]  /*28150*/  BSSY B1, `(.L_x_806) ;  /* 0x0000008000017945 */ /* 0x000fe20003800000 */
[----:B------:R-:W-:Y:S02]  /*28160*/  IMAD.MOV.U32 R13, RZ, RZ, R117 ;  /* 0x000000ffff0d7224 */ /* 0x000fe400078e0075 */
[----:B------:R-:W-:Y:S02]  /*28170*/  IMAD.MOV.U32 R12, RZ, RZ, RZ ;  /* 0x000000ffff0c7224 */ /* 0x000fe400078e00ff */
[----:B------:R-:W-:Y:S02]  /*28180*/  IMAD.MOV.U32 R11, RZ, RZ, 0x181f ;  /* 0x0000181fff0b7424 */ /* 0x000fe400078e00ff */
[----:B------:R-:W-:-:S07]  /*28190*/  IMAD.MOV.U32 R15, RZ, RZ, -0x1 ;  /* 0xffffffffff0f7424 */ /* 0x000fce00078e00ff */
[----:B0-----:R-:W-:Y:S05]  /*281a0*/  WARPSYNC.COLLECTIVE R15, `(.L_x_807) ;  /* 0x000000000f087348 */ /* 0x001fea0003c00000 */
[----:B------:R1:W2:Y:S02]  /*281b0*/  SHFL.IDX P6, R14, R13, R12, R11 ;  /* 0x0000000c0d0e7389 */ /* 0x0002a400000c000b */
[----:B012---:R-:W-:Y:S01]  /*281c0*/  ENDCOLLECTIVE ;  /* 0x000000000000791b */ /* 0x007fe20003800000 */
.L_x_807:
[----:B------:R-:W-:Y:S05]  /*281d0*/  BSYNC B1 ;  /* 0x0000000000017941 */ /* 0x000fea0003800000 */
.L_x_806:
[----:B------:R-:W-:Y:S01]  /*281e0*/  IMAD.MOV.U32 R13, RZ, RZ, R118 ;  /* 0x000000ffff0d7224 */ /* 0x000fe200078e0076 */
[----:B------:R-:W-:Y:S01]  /*281f0*/  MOV R12, RZ ;  /* 0x000000ff000c7202 */ /* 0x000fe20000000f00 */
[----:B------:R-:W-:Y:S02]  /*28200*/  IMAD.MOV.U32 R11, RZ, RZ, 0x181f ;  /* 0x0000181fff0b7424 */ /* 0x000fe400078e00ff */
[----:B------:R-:W-:Y:S02]  /*28210*/  IMAD.MOV.U32 R15, RZ, RZ, -0x1 ;  /* 0xffffffffff0f7424 */ /* 0x000fe400078e00ff */
[----:B------:R-:W-:-:S07]  /*28220*/  IMAD.MOV.U32 R83, RZ, RZ, R14 ;  /* 0x000000ffff537224 */ /* 0x000fce00078e000e */
[----:B------:R-:W-:Y:S05]  /*28230*/  WARPSYNC.COLLECTIVE R15, `(.L_x_808) ;  /* 0x000000000f087348 */ /* 0x000fea0003c00000 */
[----:B------:R0:W1:Y:S02]  /*28240*/  SHFL.IDX P6, R14, R13, R12, R11 ;  /* 0x0000000c0d0e7389 */ /* 0x00006400000c000b */
[----:B01----:R-:W-:Y:S01]  /*28250*/  ENDCOLLECTIVE ;  /* 0x000000000000791b */ /* 0x003fe20003800000 */
.L_x_808:
[----:B------:R-:W-:Y:S01]  /*28260*/  IMAD.MOV.U32 R82, RZ, RZ, R14 ;  /* 0x000000ffff527224 */ /* 0x000fe200078e000e */
[----:B------:R-:W-:Y:S06]  /*28270*/  BRA `(.L_x_809) ;  /* 0xfffffdb000707947 */ /* 0x000fec000383ffff */
.L_x_474:
[----:B------:R-:W-:Y:S01]  /*28280*/  BSSY B1, `(.L_x_810) ;  /* 0x0000008000017945 */ /* 0x000fe20003800000 */
[----:B0---4-:R-:W-:Y:S02]  /*28290*/  IMAD.MOV.U32 R13, RZ, RZ, R117 ;  /* 0x000000ffff0d7224 */ /* 0x011fe400078e0075 */
[----:B------:R-:W-:Y:S02]  /*282a0*/  IMAD.MOV.U32 R12, RZ, RZ, 0x1 ;  /* 0x00000001ff0c7424 */ /* 0x000fe400078e00ff */
[----:B------:R-:W-:Y:S02]  /*282b0*/  IMAD.MOV.U32 R11, RZ, RZ, 0x181f ;  /* 0x0000181fff0b7424 */ /* 0x000fe400078e00ff */
[----:B------:R-:W-:-:S07]  /*282c0*/  IMAD.MOV.U32 R15, RZ, RZ, -0x1 ;  /* 0xffffffffff0f7424 */ /* 0x000fce00078e00ff */
[----:B-123--:R-:W-:Y:S05]  /*282d0*/  WARPSYNC.COLLECTIVE R15, `(.L_x_811) ;  /* 0x000000000f087348 */ /* 0x00efea0003c00000 */
[----:B------:R0:W4:Y:S02]  /*282e0*/  SHFL.IDX P6, R14, R13, R12, R11 ;  /* 0x0000000c0d0e7389 */ /* 0x00012400000c000b */
[----:B01234-:R-:W-:Y:S01]  /*282f0*/  ENDCOLLECTIVE ;  /* 0x000000000000791b */ /* 0x01ffe20003800000 */
.L_x_811:
[----:B------:R-:W-:Y:S05]  /*28300*/  BSYNC B1 ;  /* 0x0000000000017941 */ /* 0x000fea0003800000 */
.L_x_810:
[----:B------:R-:W-:Y:S01]  /*28310*/  IMAD.MOV.U32 R13, RZ, RZ, R118 ;  /* 0x000000ffff0d7224 */ /* 0x000fe200078e0076 */
[----:B------:R-:W-:Y:S01]  /*28320*/  MOV R15, 0xffffffff ;  /* 0xffffffff000f7802 */ /* 0x000fe20000000f00 */
[----:B------:R-:W-:Y:S02]  /*28330*/  IMAD.MOV.U32 R12, RZ, RZ, 0x1 ;  /* 0x00000001ff0c7424 */ /* 0x000fe400078e00ff */
[----:B------:R-:W-:Y:S02]  /*28340*/  IMAD.MOV.U32 R11, RZ, RZ, 0x181f ;  /* 0x0000181fff0b7424 */ /* 0x000fe400078e00ff */
[----:B------:R-:W-:-:S07]  /*28350*/  IMAD.MOV.U32 R67, RZ, RZ, R14 ;  /* 0x000000ffff437224 */ /* 0x000fce00078e000e */
[----:B------:R-:W-:Y:S05]  /*28360*/  WARPSYNC.COLLECTIVE R15, `(.L_x_812) ;  /* 0x000000000f087348 */ /* 0x000fea0003c00000 */
[----:B------:R0:W1:Y:S02]  /*28370*/  SHFL.IDX P6, R14, R13, R12, R11 ;  /* 0x0000000c0d0e7389 */ /* 0x00006400000c000b */
[----:B01----:R-:W-:Y:S01]  /*28380*/  ENDCOLLECTIVE ;  /* 0x000000000000791b */ /* 0x003fe20003800000 */
.L_x_812:
[----:B------:R-:W-:Y:S01]  /*28390*/  IMAD.MOV.U32 R66, RZ, RZ, R14 ;  /* 0x000000ffff427224 */ /* 0x000fe200078e000e */
[----:B------:R-:W-:Y:S06]  /*283a0*/  BRA `(.L_x_813) ;  /* 0xfffffdbc00e47947 */ /* 0x000fec000383ffff */
.L_x_491:
        /* <DEDUP_REMOVED lines=8> */
.L_x_815:
[----:B------:R-:W-:Y:S05]  /*28430*/  BSYNC B1 ;  /* 0x0000000000017941 */ /* 0x000fea0003800000 */
.L_x_814:
[----:B------:R-:W-:Y:S02]  /*28440*/  IMAD.MOV.U32 R13, RZ, RZ, R118 ;  /* 0x000000ffff0d7224 */ /* 0x000fe400078e0076 */
[----:B------:R-:W-:Y:S02]  /*28450*/  IMAD.MOV.U32 R12, RZ, RZ, 0x2 ;  /* 0x00000002ff0c7424 */ /* 0x000fe400078e00ff */
[----:B------:R-:W-:Y:S02]  /*28460*/  IMAD.MOV.U32 R11, RZ, RZ, 0x181f ;  /* 0x0000181fff0b7424 */ /* 0x000fe400078e00ff */
[----:B------:R-:W-:Y:S02]  /*28470*/  IMAD.MOV.U32 R15, RZ, RZ, -0x1 ;  /* 0xffffffffff0f7424 */ /* 0x000fe400078e00ff */
[----:B------:R-:W-:-:S07]  /*28480*/  IMAD.MOV.U32 R117, RZ, RZ, R14 ;  /* 0x000000ffff757224 */ /* 0x000fce00078e000e */
[----:B------:R-:W-:Y:S05]  /*28490*/  WARPSYNC.COLLECTIVE R15, `(.L_x_816) ;  /* 0x000000000f087348 */ /* 0x000fea0003c00000 */
[----:B------:R0:W1:Y:S02]  /*284a0*/  SHFL.IDX P6, R14, R13, R12, R11 ;  /* 0x0000000c0d0e7389 */ /* 0x00006400000c000b */
[----:B01----:R-:W-:Y:S01]  /*284b0*/  ENDCOLLECTIVE ;  /* 0x000000000000791b */ /* 0x003fe20003800000 */
.L_x_816:
[----:B------:R-:W-:Y:S01]  /*284c0*/  IMAD.MOV.U32 R118, RZ, RZ, R14 ;  /* 0x000000ffff767224 */ /* 0x000fe200078e000e */
[----:B------:R-:W-:Y:S06]  /*284d0*/  BRA `(.L_x_817) ;  /* 0xfffffdcc00587947 */ /* 0x000fec000383ffff */
.L_x_515:
[----:B-1----:R1:W2:Y:S02]  /*284e0*/  SYNCS.PHASECHK.TRANS64.TRYWAIT P6, [R89+URZ+0x38890], R90 ;  /* 0x0388905a590075a7 */ /* 0x0022a400080c017f */
[----:B--2---:R-:W-:Y:S05]  /*284f0*/  @!P6 NANOSLEEP.SYNCS 0x989680 ;  /* 0x009896800000e95d */ /* 0x004fea0003900000 */
[----:B------:R-:W2:Y:S02]  /*28500*/  @!P6 SYNCS.PHASECHK.TRANS64 P6, [R89+URZ+0x38890], R90 ;  /* 0x0388905a5900e5a7 */ /* 0x000ea400080c007f */
[----:B--2---:R-:W-:Y:S05]  /*28510*/  @!P6 BRA `(.L_x_515) ;  /* 0xfffffffc00f0e947 */ /* 0x004fea000383ffff */
[----:B------:R-:W-:Y:S05]  /*28520*/  BRA `(.L_x_818) ;  /* 0xfffffde800547947 */ /* 0x000fea000383ffff */
.L_x_516:
[----:B------:R-:W-:Y:S01]  /*28530*/  BSSY B1, `(.L_x_819) ;  /* 0x0000008000017945 */ /* 0x000fe20003800000 */
[----:B------:R-:W-:Y:S01]  /*28540*/  MOV R13, R117 ;  /* 0x00000075000d7202 */ /* 0x000fe20000000f00 */
[----:B------:R-:W-:Y:S02]  /*28550*/  IMAD.MOV.U32 R12, RZ, RZ, RZ ;  /* 0x000000ffff0c7224 */ /* 0x000fe400078e00ff */
[----:B------:R-:W-:Y:S02]  /*28560*/  IMAD.MOV.U32 R11, RZ, RZ, 0x181f ;  /* 0x0000181fff0b7424 */ /* 0x000fe400078e00ff */
[----:B------:R-:W-:-:S07]  /*28570*/  IMAD.MOV.U32 R15, RZ, RZ, -0x1 ;  /* 0xffffffffff0f7424 */ /* 0x000fce00078e00ff */
[----:B-1----:R-:W-:Y:S05]  /*28580*/  WARPSYNC.COLLECTIVE R15, `(.L_x_820) ;  /* 0x000000000f087348 */ /* 0x002fea0003c00000 */
[----:B------:R0:W2:Y:S02]  /*28590*/  SHFL.IDX P6, R14, R13, R12, R11 ;  /* 0x0000000c0d0e7389 */ /* 0x0000a400000c000b */
[----:B012---:R-:W-:Y:S01]  /*285a0*/  ENDCOLLECTIVE ;  /* 0x000000000000791b */ /* 0x007fe20003800000 */
.L_x_820:
[----:B------:R-:W-:Y:S05]  /*285b0*/  BSYNC B1 ;  /* 0x0000000000017941 */ /* 0x000fea0003800000 */
.L_x_819:
[----:B------:R-:W-:Y:S02]  /*285c0*/  IMAD.MOV.U32 R13, RZ, RZ, R118 ;  /* 0x000000ffff0d7224 */ /* 0x000fe400078e0076 */
[----:B------:R-:W-:Y:S02]  /*285d0*/  IMAD.MOV.U32 R12, RZ, RZ, RZ ;  /* 0x000000ffff0c7224 */ /* 0x000fe400078e00ff */
[----:B------:R-:W-:Y:S02]  /*285e0*/  IMAD.MOV.U32 R11, RZ, RZ, 0x181f ;  /* 0x0000181fff0b7424 */ /* 0x000fe400078e00ff */
[----:B------:R-:W-:Y:S02]  /*285f0*/  IMAD.MOV.U32 R15, RZ, RZ, -0x1 ;  /* 0xffffffffff0f7424 */ /* 0x000fe400078e00ff */
[----:B------:R-:W-:-:S07]  /*28600*/  IMAD.MOV.U32 R123, RZ, RZ, R14 ;  /* 0x000000ffff7b7224 */ /* 0x000fce00078e000e */
[----:B------:R-:W-:Y:S05]  /*28610*/  WARPSYNC.COLLECTIVE R15, `(.L_x_821) ;  /* 0x000000000f087348 */ /* 0x000fea0003c00000 */
[----:B------:R0:W1:Y:S02]  /*28620*/  SHFL.IDX P6, R14, R13, R12, R11 ;  /* 0x0000000c0d0e7389 */ /* 0x00006400000c000b */
[----:B01----:R-:W-:Y:S01]  /*28630*/  ENDCOLLECTIVE ;  /* 0x000000000000791b */ /* 0x003fe20003800000 */
.L_x_821:
[----:B------:R-:W-:Y:S01]  /*28640*/  IMAD.MOV.U32 R122, RZ, RZ, R14 ;  /* 0x000000ffff7a7224 */ /* 0x000fe200078e000e */
[----:B------:R-:W-:Y:S06]  /*28650*/  BRA `(.L_x_822) ;  /* 0xfffffde800207947 */ /* 0x000fec000383ffff */
.L_x_525:
[----:B------:R-:W-:Y:S01]  /*28660*/  BSSY B1, `(.L_x_823) ;  /* 0x0000008000017945 */ /* 0x000fe20003800000 */
[----:B---34-:R-:W-:Y:S01]  /*28670*/  IMAD.MOV.U32 R13, RZ, RZ, R117 ;  /* 0x000000ffff0d7224 */ /* 0x018fe200078e0075 */
[----:B--2---:R-:W-:Y:S01]  /*28680*/  MOV R11, 0x181f ;  /* 0x0000181f000b7802 */ /* 0x004fe20000000f00 */
[----:B------:R-:W-:Y:S02]  /*28690*/  IMAD.MOV.U32 R12, RZ, RZ, 0x1 ;  /* 0x00000001ff0c7424 */ /* 0x000fe400078e00ff */
[----:B------:R-:W-:-:S07]  /*286a0*/  IMAD.MOV.U32 R15, RZ, RZ, -0x1 ;  /* 0xffffffffff0f7424 */ /* 0x000fce00078e00ff */
[----:B01----:R-:W-:Y:S05]  /*286b0*/  WARPSYNC.COLLECTIVE R15, `(.L_x_824) ;  /* 0x000000000f087348 */ /* 0x003fea0003c00000 */
[----:B------:R2:W3:Y:S02]  /*286c0*/  SHFL.IDX P6, R14, R13, R12, R11 ;  /* 0x0000000c0d0e7389 */ /* 0x0004e400000c000b */
[----:B0123--:R-:W-:Y:S01]  /*286d0*/  ENDCOLLECTIVE ;  /* 0x000000000000791b */ /* 0x00ffe20003800000 */
.L_x_824:
[----:B------:R-:W-:Y:S05]  /*286e0*/  BSYNC B1 ;  /* 0x0000000000017941 */ /* 0x000fea0003800000 */
.L_x_823:
        /* <DEDUP_REMOVED lines=8> */
.L_x_825:
[----:B------:R-:W-:Y:S01]  /*28770*/  IMAD.MOV.U32 R36, RZ, RZ, R14 ;  /* 0x000000ffff247224 */ /* 0x000fe200078e000e */
[----:B------:R-:W-:Y:S06]  /*28780*/  BRA `(.L_x_826) ;  /* 0xfffffdf400d87947 */ /* 0x000fec000383ffff */
.L_x_534:
[----:B------:R-:W-:Y:S01]  /*28790*/  BSSY B1, `(.L_x_827) ;  /* 0x0000008000017945 */ /* 0x000fe20003800000 */
[----:B--2-4-:R-:W-:Y:S02]  /*287a0*/  IMAD.MOV.U32 R13, RZ, RZ, R117 ;  /* 0x000000ffff0d7224 */ /* 0x014fe400078e0075 */
[----:B------:R-:W-:Y:S02]  /*287b0*/  IMAD.MOV.U32 R12, RZ, RZ, 0x2 ;  /* 0x00000002ff0c7424 */ /* 0x000fe400078e00ff */
[----:B0-----:R-:W-:Y:S02]  /*287c0*/  IMAD.MOV.U32 R11, RZ, RZ, 0x181f ;  /* 0x0000181fff0b7424 */ /* 0x001fe400078e00ff */
[----:B------:R-:W-:-:S07]  /*287d0*/  IMAD.MOV.U32 R15, RZ, RZ, -0x1 ;  /* 0xffffffffff0f7424 */ /* 0x000fce00078e00ff */
[----:B-1-3--:R-:W-:Y:S05]  /*287e0*/  WARPSYNC.COLLECTIVE R15, `(.L_x_828) ;  /* 0x000000000f087348 */ /* 0x00afea0003c00000 */
[----:B------:R0:W2:Y:S02]  /*287f0*/  SHFL.IDX P6, R14, R13, R12, R11 ;  /* 0x0000000c0d0e7389 */ /* 0x0000a400000c000b */
[----:B0123--:R-:W-:Y:S01]  /*28800*/  ENDCOLLECTIVE ;  /* 0x000000000000791b */ /* 0x00ffe20003800000 */
.L_x_828:
[----:B------:R-:W-:Y:S05]  /*28810*/  BSYNC B1 ;  /* 0x0000000000017941 */ /* 0x000fea0003800000 */
.L_x_827:
[----:B------:R-:W-:Y:S01]  /*28820*/  IMAD.MOV.U32 R13, RZ, RZ, R118 ;  /* 0x000000ffff0d7224 */ /* 0x000fe200078e0076 */
[----:B------:R-:W-:Y:S01]  /*28830*/  MOV R37, R14 ;  /* 0x0000000e00257202 */ /* 0x000fe20000000f00 */
[----:B------:R-:W-:Y:S02]  /*28840*/  IMAD.MOV.U32 R12, RZ, RZ, 0x2 ;  /* 0x00000002ff0c7424 */ /* 0x000fe400078e00ff */
[----:B------:R-:W-:Y:S02]  /*28850*/  IMAD.MOV.U32 R11, RZ, RZ, 0x181f ;  /* 0x0000181fff0b7424 */ /* 0x000fe400078e00ff */
[----:B------:R-:W-:-:S07]  /*28860*/  IMAD.MOV.U32 R15, RZ, RZ, -0x1 ;  /* 0xffffffffff0f7424 */ /* 0x000fce00078e00ff */
[----:B------:R-:W-:Y:S05]  /*28870*/  WARPSYNC.COLLECTIVE R15, `(.L_x_829) ;  /* 0x000000000f087348 */ /* 0x000fea0003c00000 */
[----:B------:R0:W1:Y:S02]  /*28880*/  SHFL.IDX P6, R14, R13, R12, R11 ;  /* 0x0000000c0d0e7389 */ /* 0x00006400000c000b */
[----:B01----:R-:W-:Y:S01]  /*28890*/  ENDCOLLECTIVE ;  /* 0x000000000000791b */ /* 0x003fe20003800000 */
.L_x_829:
[----:B------:R-:W-:Y:S01]  /*288a0*/  IMAD.MOV.U32 R36, RZ, RZ, R14 ;  /* 0x000000ffff247224 */ /* 0x000fe200078e000e */
[----:B------:R-:W-:Y:S06]  /*288b0*/  BRA `(.L_x_830) ;  /* 0xfffffe0400cc7947 */ /* 0x000fec000383ffff */
.L_x_543:
[----:B0-----:R0:W1:Y:S02]  /*288c0*/  SYNCS.PHASECHK.TRANS64.TRYWAIT P3, [R89+URZ+0x38890], R90 ;  /* 0x0388905a590075a7 */ /* 0x001064000806017f */
[----:B-1----:R-:W-:Y:S05]  /*288d0*/  @!P3 NANOSLEEP.SYNCS 0x989680 ;  /* 0x009896800000b95d */ /* 0x002fea0003900000 */
[----:B------:R-:W1:Y:S02]  /*288e0*/  @!P3 SYNCS.PHASECHK.TRANS64 P3, [R89+URZ+0x38890], R90 ;  /* 0x0388905a5900b5a7 */ /* 0x000e64000806007f */
[----:B-1----:R-:W-:Y:S05]  /*288f0*/  @!P3 BRA `(.L_x_543) ;  /* 0xfffffffc00f0b947 */ /* 0x002fea000383ffff */
[----:B------:R-:W-:Y:S05]  /*28900*/  BRA `(.L_x_831) ;  /* 0xfffffe1800107947 */ /* 0x000fea000383ffff */
.L_x_544:
        /* <DEDUP_REMOVED lines=8> */
.L_x_833:
[----:B------:R-:W-:Y:S05]  /*28990*/  BSYNC B1 ;  /* 0x0000000000017941 */ /* 0x000fea0003800000 */
.L_x_832:
        /* <DEDUP_REMOVED lines=8> */
.L_x_834:
[----:B------:R-:W-:Y:S01]  /*28a20*/  IMAD.MOV.U32 R32, RZ, RZ, R14 ;  /* 0x000000ffff207224 */ /* 0x000fe200078e000e */
[----:B------:R-:W-:Y:S06]  /*28a30*/  BRA `(.L_x_835) ;  /* 0xfffffe1800347947 */ /* 0x000fec000383ffff */
.L_x_547:
[----:B------:R-:W-:Y:S01]  /*28a40*/  BSSY B1, `(.L_x_836) ;  /* 0x0000008000017945 */ /* 0x000fe20003800000 */
[----:B----4-:R-:W-:Y:S02]  /*28a50*/  IMAD.MOV.U32 R13, RZ, RZ, R41 ;  /* 0x000000ffff0d7224 */ /* 0x010fe400078e0029 */
[----:B------:R-:W-:Y:S02]  /*28a60*/  IMAD.MOV.U32 R12, RZ, RZ, 0x1 ;  /* 0x00000001ff0c7424 */ /* 0x000fe400078e00ff */
[----:B------:R-:W-:Y:S02]  /*28a70*/  IMAD.MOV.U32 R11, RZ, RZ, 0x181f ;  /* 0x0000181fff0b7424 */ /* 0x000fe400078e00ff */
[----:B------:R-:W-:-:S07]  /*28a80*/  IMAD.MOV.U32 R15, RZ, RZ, -0x1 ;  /* 0xffffffffff0f7424 */ /* 0x000fce00078e00ff */
[----:B0123--:R-:W-:Y:S05]  /*28a90*/  WARPSYNC.COLLECTIVE R15, `(.L_x_837) ;  /* 0x000000000f087348 */ /* 0x00ffea0003c00000 */
[----:B------:R4:W0:Y:S02]  /*28aa0*/  SHFL.IDX P6, R14, R13, R12, R11 ;  /* 0x0000000c0d0e7389 */ /* 0x00082400000c000b */
[----:B01234-:R-:W-:Y:S01]  /*28ab0*/  ENDCOLLECTIVE ;  /* 0x000000000000791b */ /* 0x01ffe20003800000 */
.L_x_837:
[----:B------:R-:W-:Y:S05]  /*28ac0*/  BSYNC B1 ;  /* 0x0000000000017941 */ /* 0x000fea0003800000 */
.L_x_836:
        /* <DEDUP_REMOVED lines=8> */
.L_x_838:
[----:B------:R-:W-:Y:S01]  /*28b50*/  IMAD.MOV.U32 R32, RZ, RZ, R14 ;  /* 0x000000ffff207224 */ /* 0x000fe200078e000e */
[----:B------:R-:W-:Y:S06]  /*28b60*/  BRA `(.L_x_839) ;  /* 0xfffffe18005c7947 */ /* 0x000fec000383ffff */
.L_x_550:
[----:B------:R-:W-:Y:S01]  /*28b70*/  BSSY B1, `(.L_x_840) ;  /* 0x0000008000017945 */ /* 0x000fe20003800000 */
[----:B---3--:R-:W-:Y:S02]  /*28b80*/  IMAD.MOV.U32 R13, RZ, RZ, R41 ;  /* 0x000000ffff0d7224 */ /* 0x008fe400078e0029 */
[----:B------:R-:W-:Y:S02]  /*28b90*/  IMAD.MOV.U32 R12, RZ, RZ, 0x2 ;  /* 0x00000002ff0c7424 */ /* 0x000fe400078e00ff */
[----:B------:R-:W-:Y:S02]  /*28ba0*/  IMAD.MOV.U32 R11, RZ, RZ, 0x181f ;  /* 0x0000181fff0b7424 */ /* 0x000fe400078e00ff */
[----:B------:R-:W-:-:S07]  /*28bb0*/  IMAD.MOV.U32 R15, RZ, RZ, -0x1 ;  /* 0xffffffffff0f7424 */ /* 0x000fce00078e00ff */
[----:B012-4-:R-:W-:Y:S05]  /*28bc0*/  WARPSYNC.COLLECTIVE R15, `(.L_x_841) ;  /* 0x000000000f087348 */ /* 0x017fea0003c00000 */
[----:B------:R3:W0:Y:S02]  /*28bd0*/  SHFL.IDX P6, R14, R13, R12, R11 ;  /* 0x0000000c0d0e7389 */ /* 0x00062400000c000b */
[----:B01234-:R-:W-:Y:S01]  /*28be0*/  ENDCOLLECTIVE ;  /* 0x000000000000791b */ /* 0x01ffe20003800000 */
.L_x_841:
[----:B------:R-:W-:Y:S05]  /*28bf0*/  BSYNC B1 ;  /* 0x0000000000017941 */ /* 0x000fea0003800000 */
.L_x_840:
        /* <DEDUP_REMOVED lines=8> */
.L_x_842:
[----:B------:R-:W-:Y:S01]  /*28c80*/  IMAD.MOV.U32 R32, RZ, RZ, R14 ;  /* 0x000000ffff207224 */ /* 0x000fe200078e000e */
[----:B------:R-:W-:Y:S06]  /*28c90*/  BRA `(.L_x_843) ;  /* 0xfffffe1800887947 */ /* 0x000fec000383ffff */
.L_x_554:
[----:B------:R0:W0:Y:S02]  /*28ca0*/  SYNCS.PHASECHK.TRANS64.TRYWAIT P0, [R89+URZ+0x388b0], R90 ;  /* 0x0388b05a590075a7 */ /* 0x000024000800017f */
[----:B0-----:R-:W-:Y:S05]  /*28cb0*/  @!P0 NANOSLEEP.SYNCS 0x989680 ;  /* 0x009896800000895d */ /* 0x001fea0003900000 */
[----:B------:R-:W0:Y:S02]  /*28cc0*/  @!P0 SYNCS.PHASECHK.TRANS64 P0, [R89+URZ+0x388b0], R90 ;  /* 0x0388b05a590085a7 */ /* 0x000e24000800007f */
[----:B0-----:R-:W-:Y:S05]  /*28cd0*/  @!P0 BRA `(.L_x_554) ;  /* 0xfffffffc00f08947 */ /* 0x001fea000383ffff */
[----:B------:R-:W-:Y:S05]  /*28ce0*/  BRA `(.L_x_844) ;  /* 0xfffffe1c00307947 */ /* 0x000fea000383ffff */
.L_x_574:
[----:B------:R-:W-:Y:S01]  /*28cf0*/  BSSY B1, `(.L_x_845) ;  /* 0x0000008000017945 */ /* 0x000fe20003800000 */
[----:B------:R-:W-:Y:S01]  /*28d00*/  MOV R13, R24 ;  /* 0x00000018000d7202 */ /* 0x000fe20000000f00 */
[----:B------:R-:W-:Y:S02]  /*28d10*/  IMAD.MOV.U32 R12, RZ, RZ, RZ ;  /* 0x000000ffff0c7224 */ /* 0x000fe400078e00ff */
[----:B------:R-:W-:Y:S02]  /*28d20*/  IMAD.MOV.U32 R11, RZ, RZ, 0x181f ;  /* 0x0000181fff0b7424 */ /* 0x000fe400078e00ff */
[----:B------:R-:W-:-:S07]  /*28d30*/  IMAD.MOV.U32 R15, RZ, RZ, -0x1 ;  /* 0xffffffffff0f7424 */ /* 0x000fce00078e00ff */
[----:B------:R-:W-:Y:S05]  /*28d40*/  WARPSYNC.COLLECTIVE R15, `(.L_x_846) ;  /* 0x000000000f087348 */ /* 0x000fea0003c00000 */
[----:B------:R0:W1:Y:S02]  /*28d50*/  SHFL.IDX P6, R14, R13, R12, R11 ;  /* 0x0000000c0d0e7389 */ /* 0x00006400000c000b */
[----:B01----:R-:W-:Y:S01]  /*28d60*/  ENDCOLLECTIVE ;  /* 0x000000000000791b */ /* 0x003fe20003800000 */
.L_x_846:
[----:B------:R-:W-:Y:S05]  /*28d70*/  BSYNC B1 ;  /* 0x0000000000017941 */ /* 0x000fea0003800000 */
.L_x_845:
        /* <DEDUP_REMOVED lines=8> */
.L_x_847:
[----:B------:R-:W-:Y:S02]  /*28e00*/  IMAD.MOV.U32 R13, RZ, RZ, R26 ;  /* 0x000000ffff0d7224 */ /* 0x000fe400078e001a */
[----:B------:R-:W-:-:S07]  /*28e10*/  IMAD.MOV.U32 R2, RZ, RZ, R14 ;  /* 0x000000ffff027224 */ /* 0x000fce00078e000e */
[----:B------:R-:W-:Y:S05]  /*28e20*/  WARPSYNC.COLLECTIVE R15, `(.L_x_848) ;  /* 0x000000000f087348 */ /* 0x000fea0003c00000 */
[----:B------:R0:W1:Y:S02]  /*28e30*/  SHFL.IDX P6, R14, R13, R12, R11 ;  /* 0x0000000c0d0e7389 */ /* 0x00006400000c000b */
[----:B01----:R-:W-:Y:S01]  /*28e40*/  ENDCOLLECTIVE ;  /* 0x000000000000791b */ /* 0x003fe20003800000 */
.L_x_848:
[----:B------:R-:W-:Y:S01]  /*28e50*/  MOV R13, R25 ;  /* 0x00000019000d7202 */ /* 0x000fe20000000f00 */
[----:B------:R-:W-:-:S07]  /*28e60*/  IMAD.MOV.U32 R5, RZ, RZ, R14 ;  /* 0x000000ffff057224 */ /* 0x000fce00078e000e */
[----:B------:R-:W-:Y:S05]  /*28e70*/  WARPSYNC.COLLECTIVE R15, `(.L_x_849) ;  /* 0x000000000f087348 */ /* 0x000fea0003c00000 */
[----:B------:R0:W1:Y:S02]  /*28e80*/  SHFL.IDX P6, R14, R13, R12, R11 ;  /* 0x0000000c0d0e7389 */ /* 0x00006400000c000b */
[----:B01----:R-:W-:Y:S01]  /*28e90*/  ENDCOLLECTIVE ;  /* 0x000000000000791b */ /* 0x003fe20003800000 */
.L_x_849:
[----:B------:R-:W-:Y:S05]  /*28ea0*/  BRA `(.L_x_850) ;  /* 0xfffffe2c00847947 */ /* 0x000fea000383ffff */
.L_x_578:
[----:B0-----:R0:W1:Y:S02]  /*28eb0*/  SYNCS.PHASECHK.TRANS64.TRYWAIT P0, [R22+URZ+0x38800], R3 ;  /* 0x03880003160075a7 */ /* 0x001064000800017f */
[----:B-1----:R-:W-:Y:S05]  /*28ec0*/  @!P0 NANOSLEEP.SYNCS 0x989680 ;  /* 0x009896800000895d */ /* 0x002fea0003900000 */
[----:B------:R-:W1:Y:S02]  /*28ed0*/  @!P0 SYNCS.PHASECHK.TRANS64 P0, [R22+URZ+0x38800], R3 ;  /* 0x03880003160085a7 */ /* 0x000e64000800007f */
[----:B-1----:R-:W-:Y:S05]  /*28ee0*/  @!P0 BRA `(.L_x_578) ;  /* 0xfffffffc00f08947 */ /* 0x002fea000383ffff */
[----:B------:R-:W-:Y:S05]  /*28ef0*/  BRA `(.L_x_851) ;  /* 0xfffffe34003c7947 */ /* 0x000fea000383ffff */
.L_x_610:
        /* <DEDUP_REMOVED lines=8> */
.L_x_853:
[----:B------:R-:W-:Y:S05]  /*28f80*/  BSYNC B1 ;  /* 0x0000000000017941 */ /* 0x000fea0003800000 */
.L_x_852:
        /* <DEDUP_REMOVED lines=8> */
.L_x_854:
[----:B------:R-:W-:Y:S02]  /*29010*/  IMAD.MOV.U32 R13, RZ, RZ, R26 ;  /* 0x000000ffff0d7224 */ /* 0x000fe400078e001a */
[----:B------:R-:W-:-:S07]  /*29020*/  IMAD.MOV.U32 R2, RZ, RZ, R14 ;  /* 0x000000ffff027224 */ /* 0x000fce00078e000e */
[----:B------:R-:W-:Y:S05]  /*29030*/  WARPSYNC.COLLECTIVE R15, `(.L_x_855) ;  /* 0x000000000f087348 */ /* 0x000fea0003c00000 */
[----:B------:R0:W1:Y:S02]  /*29040*/  SHFL.IDX P6, R14, R13, R12, R11 ;  /* 0x0000000c0d0e7389 */ /* 0x00006400000c000b */
[----:B01----:R-:W-:Y:S01]  /*29050*/  ENDCOLLECTIVE ;  /* 0x000000000000791b */ /* 0x003fe20003800000 */
.L_x_855:
[----:B------:R-:W-:Y:S01]  /*29060*/  IMAD.MOV.U32 R13, RZ, RZ, R25 ;  /* 0x000000ffff0d7224 */ /* 0x000fe200078e0019 */
[----:B------:R-:W-:-:S07]  /*29070*/  MOV R3, R14 ;  /* 0x0000000e00037202 */ /* 0x000fce0000000f00 */
[----:B------:R-:W-:Y:S05]  /*29080*/  WARPSYNC.COLLECTIVE R15, `(.L_x_856) ;  /* 0x000000000f087348 */ /* 0x000fea0003c00000 */
[----:B------:R0:W1:Y:S02]  /*29090*/  SHFL.IDX P6, R14, R13, R12, R11 ;  /* 0x0000000c0d0e7389 */ /* 0x00006400000c000b */
[----:B01----:R-:W-:Y:S01]  /*290a0*/  ENDCOLLECTIVE ;  /* 0x000000000000791b */ /* 0x003fe20003800000 */
.L_x_856:
[----:B------:R-:W-:Y:S01]  /*290b0*/  IMAD.MOV.U32 R20, RZ, RZ, R14 ;  /* 0x000000ffff147224 */ /* 0x000fe200078e000e */
[----:B------:R-:W-:Y:S06]  /*290c0*/  BRA `(.L_x_857) ;  /* 0xfffffe5c00a07947 */ /* 0x000fec000383ffff */
.L_x_614:
[----:B0-----:R0:W1:Y:S02]  /*290d0*/  SYNCS.PHASECHK.TRANS64.TRYWAIT P0, [R22+URZ+0x38800], R9 ;  /* 0x03880009160075a7 */ /* 0x001064000800017f */
[----:B-1----:R-:W-:Y:S05]  /*290e0*/  @!P0 NANOSLEEP.SYNCS 0x989680 ;  /* 0x009896800000895d */ /* 0x002fea0003900000 */
[----:B------:R-:W1:Y:S02]  /*290f0*/  @!P0 SYNCS.PHASECHK.TRANS64 P0, [R22+URZ+0x38800], R9 ;  /* 0x03880009160085a7 */ /* 0x000e64000800007f */
[----:B-1----:R-:W-:Y:S05]  /*29100*/  @!P0 BRA `(.L_x_614) ;  /* 0xfffffffc00f08947 */ /* 0x002fea000383ffff */
[----:B------:R-:W-:Y:S05]  /*29110*/  BRA `(.L_x_858) ;  /* 0xfffffe64000c7947 */ /* 0x000fea000383ffff */
.L_x_632:
[----:B-1----:R1:W0:Y:S02]  /*29120*/  SYNCS.PHASECHK.TRANS64.TRYWAIT P1, [R0+URZ+0x38830], R3 ;  /* 0x03883003000075a7 */ /* 0x002224000802017f */
[----:B0-----:R-:W-:Y:S05]  /*29130*/  @!P1 NANOSLEEP.SYNCS 0x989680 ;  /* 0x009896800000995d */ /* 0x001fea0003900000 */
[----:B------:R-:W0:Y:S02]  /*29140*/  @!P1 SYNCS.PHASECHK.TRANS64 P1, [R0+URZ+0x38830], R3 ;  /* 0x03883003000095a7 */ /* 0x000e24000802007f */
[----:B0-----:R-:W-:Y:S05]  /*29150*/  @!P1 BRA `(.L_x_632) ;  /* 0xfffffffc00f09947 */ /* 0x001fea000383ffff */
[----:B------:R-:W-:Y:S05]  /*29160*/  BRA `(.L_x_631) ;  /* 0xfffffe9800007947 */ /* 0x000fea000383ffff */
.L_x_640:
[----:B-1----:R1:W2:Y:S02]  /*29170*/  SYNCS.PHASECHK.TRANS64.TRYWAIT P1, [R9+URZ+0x38830], R6 ;  /* 0x03883006090075a7 */ /* 0x0022a4000802017f */
[----:B--2---:R-:W-:Y:S05]  /*29180*/  @!P1 NANOSLEEP.SYNCS 0x989680 ;  /* 0x009896800000995d */ /* 0x004fea0003900000 */
[----:B------:R-:W2:Y:S02]  /*29190*/  @!P1 SYNCS.PHASECHK.TRANS64 P1, [R9+URZ+0x38830], R6 ;  /* 0x03883006090095a7 */ /* 0x000ea4000802007f */
[----:B--2---:R-:W-:Y:S05]  /*291a0*/  @!P1 BRA `(.L_x_640) ;  /* 0xfffffffc00f09947 */ /* 0x004fea000383ffff */
[----:B------:R-:W-:Y:S05]  /*291b0*/  BRA `(.L_x_639) ;  /* 0xfffffee800e07947 */ /* 0x000fea000383ffff */
.L_x_645:
[----:B-1----:R1:W2:Y:S02]  /*291c0*/  SYNCS.PHASECHK.TRANS64.TRYWAIT P1, [R6+URZ+0x38850], R0 ;  /* 0x03885000060075a7 */ /* 0x0022a4000802017f */
[----:B--2---:R-:W-:Y:S05]  /*291d0*/  @!P1 NANOSLEEP.SYNCS 0x989680 ;  /* 0x009896800000995d */ /* 0x004fea0003900000 */
[----:B------:R-:W2:Y:S02]  /*291e0*/  @!P1 SYNCS.PHASECHK.TRANS64 P1, [R6+URZ+0x38850], R0 ;  /* 0x03885000060095a7 */ /* 0x000ea4000802007f */
[----:B--2---:R-:W-:Y:S05]  /*291f0*/  @!P1 BRA `(.L_x_645) ;  /* 0xfffffffc00f09947 */ /* 0x004fea000383ffff */
[----:B------:R-:W-:Y:S05]  /*29200*/  BRA `(.L_x_644) ;  /* 0xffffff2000a47947 */ /* 0x000fea000383ffff */
.L_x_653:
[----:B-1----:R1:W2:Y:S02]  /*29210*/  SYNCS.PHASECHK.TRANS64.TRYWAIT P1, [R8+URZ+0x38850], R7 ;  /* 0x03885007080075a7 */ /* 0x0022a4000802017f */
[----:B--2---:R-:W-:Y:S05]  /*29220*/  @!P1 NANOSLEEP.SYNCS 0x989680 ;  /* 0x009896800000995d */ /* 0x004fea0003900000 */
[----:B------:R-:W2:Y:S02]  /*29230*/  @!P1 SYNCS.PHASECHK.TRANS64 P1, [R8+URZ+0x38850], R7 ;  /* 0x03885007080095a7 */ /* 0x000ea4000802007f */
[----:B--2---:R-:W-:Y:S05]  /*29240*/  @!P1 BRA `(.L_x_653) ;  /* 0xfffffffc00f09947 */ /* 0x004fea000383ffff */
[----:B------:R-:W-:Y:S05]  /*29250*/  BRA `(.L_x_652) ;  /* 0xffffff4000247947 */ /* 0x000fea000383ffff */
.L_x_690:
[----:B------:R-:W0:Y:S01]  /*29260*/  S2R R9, SR_TID.X ;  /* 0x0000000000097919 */ /* 0x000e220000002100 */
[----:B------:R-:W-:Y:S01]  /*29270*/  BSSY B1, `(.L_x_859) ;  /* 0x000000a000017945 */ /* 0x000fe20003800000 */
[----:B------:R-:W-:Y:S02]  /*29280*/  IMAD.MOV.U32 R12, RZ, RZ, RZ ;  /* 0x000000ffff0c7224 */ /* 0x000fe400078e00ff */
[----:B------:R-:W-:Y:S02]  /*29290*/  IMAD.MOV.U32 R11, RZ, RZ, 0x1f ;  /* 0x0000001fff0b7424 */ /* 0x000fe400078e00ff */
[----:B------:R-:W-:Y:S01]  /*292a0*/  IMAD.MOV.U32 R15, RZ, RZ, -0x1 ;  /* 0xffffffffff0f7424 */ /* 0x000fe200078e00ff */
[----:B0-----:R-:W-:-:S04]  /*292b0*/  SHF.R.U32.HI R9, RZ, 0x5, R9 ;  /* 0x00000005ff097819 */ /* 0x001fc80000011609 */
[----:B------:R-:W-:-:S05]  /*292c0*/  LOP3.LUT R9, R9, 0x3, RZ, 0xc0, !PT ;  /* 0x0000000309097812 */ /* 0x000fca00078ec0ff */
[----:B------:R-:W-:-:S07]  /*292d0*/  IMAD.MOV.U32 R13, RZ, RZ, R9 ;  /* 0x000000ffff0d7224 */ /* 0x000fce00078e0009 */
[----:B------:R-:W-:Y:S05]  /*292e0*/  WARPSYNC.COLLECTIVE R15, `(.L_x_860) ;  /* 0x000000000f087348 */ /* 0x000fea0003c00000 */
[----:B------:R0:W1:Y:S02]  /*292f0*/  SHFL.IDX P6, R14, R13, R12, R11 ;  /* 0x0000000c0d0e7389 */ /* 0x00006400000c000b */
[----:B01----:R-:W-:Y:S01]  /*29300*/  ENDCOLLECTIVE ;  /* 0x000000000000791b */ /* 0x003fe20003800000 */
.L_x_860:
[----:B------:R-:W-:Y:S05]  /*29310*/  BSYNC B1 ;  /* 0x0000000000017941 */ /* 0x000fea0003800000 */
.L_x_859:
[----:B------:R-:W-:Y:S05]  /*29320*/  BRA `(.L_x_861) ;  /* 0xffffff8c00a87947 */ /* 0x000fea000383ffff */
.L_x_692:
[----:B------:R-:W-:Y:S01]  /*29330*/  BSSY B1, `(.L_x_862) ;  /* 0x0000006000017945 */ /* 0x000fe20003800000 */
[----:B------:R-:W-:-:S07]  /*29340*/  IMAD.MOV.U32 R15, RZ, RZ, -0x1 ;  /* 0xffffffffff0f7424 */ /* 0x000fce00078e00ff */
[----:B0-----:R-:W-:Y:S05]  /*29350*/  WARPSYNC.COLLECTIVE R15, `(.L_x_863) ;  /* 0x000000000f0c7348 */ /* 0x001fea0003c00000 */
[----:B------:R-:W-:Y:S02]  /*29360*/  ELECT P6, UR62, PT ;  /* 0x00000000003e782f */ /* 0x000fe400038c0000 */
[----:B------:R-:W-:Y:S01]  /*29370*/  MOV R14, UR62 ;  /* 0x0000003e000e7c02 */ /* 0x000fe20008000f00 */
[----:B0-----:R-:W-:Y:S10]  /*29380*/  ENDCOLLECTIVE ;  /* 0x000000000000791b */ /* 0x001ff40003800000 */
.L_x_863:
[----:B------:R-:W-:Y:S05]  /*29390*/  BSYNC B1 ;  /* 0x0000000000017941 */ /* 0x000fea0003800000 */
.L_x_862:
[----:B------:R-:W-:Y:S05]  /*293a0*/  BRA `(.L_x_691) ;  /* 0xffffff8c00a07947 */ /* 0x000fea000383ffff */
.L_x_694:
[----:B0-----:R0:W1:Y:S02]  /*293b0*/  SYNCS.PHASECHK.TRANS64.TRYWAIT P0, [R22+URZ+0x38820], R5 ;  /* 0x03882005160075a7 */ /* 0x001064000800017f */
[----:B-1----:R-:W-:Y:S05]  /*293c0*/  @!P0 NANOSLEEP.SYNCS 0x989680 ;  /* 0x009896800000895d */ /* 0x002fea0003900000 */
[----:B------:R-:W1:Y:S02]  /*293d0*/  @!P0 SYNCS.PHASECHK.TRANS64 P0, [R22+URZ+0x38820], R5 ;  /* 0x03882005160085a7 */ /* 0x000e64000800007f */
[----:B-1----:R-:W-:Y:S05]  /*293e0*/  @!P0 BRA `(.L_x_694) ;  /* 0xfffffffc00f08947 */ /* 0x002fea000383ffff */
[----:B------:R-:W-:Y:S05]  /*293f0*/  BRA `(.L_x_864) ;  /* 0xffffff8c00b07947 */ /* 0x000fea000383ffff */
.L_x_698:
[----:B-1----:R1:W2:Y:S02]  /*29400*/  SYNCS.PHASECHK.TRANS64.TRYWAIT P0, [R9+URZ+0x388a0], R8 ;  /* 0x0388a008090075a7 */ /* 0x0022a4000800017f */
[----:B--2---:R-:W-:Y:S05]  /*29410*/  @!P0 NANOSLEEP.SYNCS 0x989680 ;  /* 0x009896800000895d */ /* 0x004fea0003900000 */
[----:B------:R-:W2:Y:S02]  /*29420*/  @!P0 SYNCS.PHASECHK.TRANS64 P0, [R9+URZ+0x388a0], R8 ;  /* 0x0388a008090085a7 */ /* 0x000ea4000800007f */
[----:B--2---:R-:W-:Y:S05]  /*29430*/  @!P0 BRA `(.L_x_698) ;  /* 0xfffffffc00f08947 */ /* 0x004fea000383ffff */
[----:B------:R-:W-:Y:S05]  /*29440*/  BRA `(.L_x_865) ;  /* 0xffffff8c00c87947 */ /* 0x000fea000383ffff */
.L_x_706:
[----:B0-----:R0:W2:Y:S02]  /*29450*/  SYNCS.PHASECHK.TRANS64.TRYWAIT P0, [R9+URZ+0x388c0], R8 ;  /* 0x0388c008090075a7 */ /* 0x0010a4000800017f */
[----:B--2---:R-:W-:Y:S05]  /*29460*/  @!P0 NANOSLEEP.SYNCS 0x989680 ;  /* 0x009896800000895d */ /* 0x004fea0003900000 */
[----:B------:R-:W2:Y:S02]  /*29470*/  @!P0 SYNCS.PHASECHK.TRANS64 P0, [R9+URZ+0x388c0], R8 ;  /* 0x0388c008090085a7 */ /* 0x000ea4000800007f */
[----:B--2---:R-:W-:Y:S05]  /*29480*/  @!P0 BRA `(.L_x_706) ;  /* 0xfffffffc00f08947 */ /* 0x004fea000383ffff */
[----:B------:R-:W-:Y:S05]  /*29490*/  BRA `(.L_x_866) ;  /* 0xffffff9400047947 */ /* 0x000fea000383ffff */
.L_x_716:
[----:B-1----:R1:W2:Y:S02]  /*294a0*/  SYNCS.PHASECHK.TRANS64.TRYWAIT P1, [R8+URZ+0x388a0], R7 ;  /* 0x0388a007080075a7 */ /* 0x0022a4000802017f */
[----:B--2---:R-:W-:Y:S05]  /*294b0*/  @!P1 NANOSLEEP.SYNCS 0x989680 ;  /* 0x009896800000995d */ /* 0x004fea0003900000 */
[----:B------:R-:W2:Y:S02]  /*294c0*/  @!P1 SYNCS.PHASECHK.TRANS64 P1, [R8+URZ+0x388a0], R7 ;  /* 0x0388a007080095a7 */ /* 0x000ea4000802007f */
[----:B--2---:R-:W-:Y:S05]  /*294d0*/  @!P1 BRA `(.L_x_716) ;  /* 0xfffffffc00f09947 */ /* 0x004fea000383ffff */
[----:B------:R-:W-:Y:S05]  /*294e0*/  BRA `(.L_x_867) ;  /* 0xffffff9800747947 */ /* 0x000fea000383ffff */
.L_x_724:
[----:B0-----:R0:W2:Y:S02]  /*294f0*/  SYNCS.PHASECHK.TRANS64.TRYWAIT P1, [R8+URZ+0x388c0], R7 ;  /* 0x0388c007080075a7 */ /* 0x0010a4000802017f */
[----:B--2---:R-:W-:Y:S05]  /*29500*/  @!P1 NANOSLEEP.SYNCS 0x989680 ;  /* 0x009896800000995d */ /* 0x004fea0003900000 */
[----:B------:R-:W2:Y:S02]  /*29510*/  @!P1 SYNCS.PHASECHK.TRANS64 P1, [R8+URZ+0x388c0], R7 ;  /* 0x0388c007080095a7 */ /* 0x000ea4000802007f */
[----:B--2---:R-:W-:Y:S05]  /*29520*/  @!P1 BRA `(.L_x_724) ;  /* 0xfffffffc00f09947 */ /* 0x004fea000383ffff */
[----:B------:R-:W-:Y:S05]  /*29530*/  BRA `(.L_x_868) ;  /* 0xffffff9c00ac7947 */ /* 0x000fea000383ffff */
.L_x_740:
        /* <DEDUP_REMOVED lines=8> */
[----:B-----5:R-:W-:Y:S05]  /*295c0*/  WARPSYNC.COLLECTIVE R15, `(.L_x_870) ;  /* 0x000000000f087348 */ /* 0x020fea0003c00000 */
[----:B------:R0:W1:Y:S02]  /*295d0*/  SHFL.IDX P6, R14, R13, R12, R11 ;  /* 0x0000000c0d0e7389 */ /* 0x00006400000c000b */
[----:B01---5:R-:W-:Y:S01]  /*295e0*/  ENDCOLLECTIVE ;  /* 0x000000000000791b */ /* 0x023fe20003800000 */
.L_x_870:
[----:B------:R-:W-:Y:S05]  /*295f0*/  BSYNC B0 ;  /* 0x0000000000007941 */ /* 0x000fea0003800000 */
.L_x_869:
[----:B------:R-:W-:Y:S05]  /*29600*/  BRA `(.L_x_871) ;  /* 0xffffffac00207947 */ /* 0x000fea000383ffff */
.L_x_743:
[----:B0-----:R0:W1:Y:S02]  /*29610*/  SYNCS.PHASECHK.TRANS64.TRYWAIT P0, [R5+URZ+0x38840], R2 ;  /* 0x03884002050075a7 */ /* 0x001064000800017f */
[----:B-1----:R-:W-:Y:S05]  /*29620*/  @!P0 NANOSLEEP.SYNCS 0x989680 ;  /* 0x009896800000895d */ /* 0x002fea0003900000 */
[----:B------:R-:W1:Y:S02]  /*29630*/  @!P0 SYNCS.PHASECHK.TRANS64 P0, [R5+URZ+0x38840], R2 ;  /* 0x03884002050085a7 */ /* 0x000e64000800007f */
[----:B-1----:R-:W-:Y:S05]  /*29640*/  @!P0 BRA `(.L_x_743) ;  /* 0xfffffffc00f08947 */ /* 0x002fea000383ffff */
[----:B------:R-:W-:Y:S05]  /*29650*/  BRA `(.L_x_872) ;  /* 0xffffffac007c7947 */ /* 0x000fea000383ffff */
.L_x_744:
        /* <DEDUP_REMOVED lines=8> */
.L_x_874:
[----:B------:R-:W-:Y:S05]  /*296e0*/  BSYNC B0 ;  /* 0x0000000000007941 */ /* 0x000fea0003800000 */
.L_x_873:
[----:B------:R-:W-:Y:S01]  /*296f0*/  IMAD.MOV.U32 R13, RZ, RZ, R0 ;  /* 0x000000ffff0d7224 */ /* 0x000fe200078e0000 */
[C---:B------:R-:W-:Y:S01]  /*29700*/  LOP3.LUT P5, RZ, R23.reuse, 0x10, RZ, 0xc0, !PT ;  /* 0x0000001017ff7812 */ /* 0x040fe200078ac0ff */
[----:B------:R-:W-:Y:S01]  /*29710*/  IMAD.MOV.U32 R12, RZ, RZ, RZ ;  /* 0x000000ffff0c7224 */ /* 0x000fe200078e00ff */
[C---:B------:R-:W-:Y:S01]  /*29720*/  LOP3.LUT P4, RZ, R23.reuse, 0x8, RZ, 0xc0, !PT ;  /* 0x0000000817ff7812 */ /* 0x040fe2000788c0ff */
[----:B------:R-:W-:Y:S01]  /*29730*/  IMAD.MOV.U32 R11, RZ, RZ, 0x181f ;  /* 0x0000181fff0b7424 */ /* 0x000fe200078e00ff */
[C---:B------:R-:W-:Y:S01]  /*29740*/  LOP3.LUT P3, RZ, R23.reuse, 0x4, RZ, 0xc0, !PT ;  /* 0x0000000417ff7812 */ /* 0x040fe2000786c0ff */
[----:B------:R-:W-:Y:S01]  /*29750*/  IMAD.MOV.U32 R15, RZ, RZ, -0x1 ;  /* 0xffffffffff0f7424 */ /* 0x000fe200078e00ff */
[----:B------:R-:W-:Y:S01]  /*29760*/  LOP3.LUT P2, RZ, R23, 0x2, RZ, 0xc0, !PT ;  /* 0x0000000217ff7812 */ /* 0x000fe2000784c0ff */
[----:B------:R-:W-:Y:S02]  /*29770*/  IMAD.MOV.U32 R2, RZ, RZ, R14 ;  /* 0x000000ffff027224 */ /* 0x000fe400078e000e */
[----:B------:R-:W-:-:S10]  /*29780*/  @P0 IMAD R9, R7, 0x2, R22 ;  /* 0x0000000207090824 */ /* 0x000fd400078e0216 */
[----:B------:R-:W-:Y:S05]  /*29790*/  WARPSYNC.COLLECTIVE R15, `(.L_x_875) ;  /* 0x000000000f087348 */ /* 0x000fea0003c00000 */
[----:B------:R0:W1:Y:S02]  /*297a0*/  SHFL.IDX P6, R14, R13, R12, R11 ;  /* 0x0000000c0d0e7389 */ /* 0x00006400000c000b */
[----:B01----:R-:W-:Y:S01]  /*297b0*/  ENDCOLLECTIVE ;  /* 0x000000000000791b */ /* 0x003fe20003800000 */
.L_x_875:
[----:B------:R-:W-:Y:S01]  /*297c0*/  ULDC.64 UR4, c[0x0][0x208] ;  /* 0x0000820000047ab9 */ /* 0x000fe20000000a00 */
[----:B------:R-:W-:Y:S01]  /*297d0*/  MOV R13, R6 ;  /* 0x00000006000d7202 */ /* 0x000fe20000000f00 */
[----:B------:R-:W-:Y:S02]  /*297e0*/  IMAD.MOV.U32 R12, RZ, RZ, 0x1 ;  /* 0x00000001ff0c7424 */ /* 0x000fe400078e00ff */
[----:B------:R-:W-:-:S05]  /*297f0*/  IMAD.MOV.U32 R3, RZ, RZ, R14 ;  /* 0x000000ffff037224 */ /* 0x000fca00078e000e */
[----:B------:R-:W-:-:S05]  /*29800*/  @P0 LEA R3, P1, R36, R3, 0x1 ;  /* 0x0000000324030211 */ /* 0x000fca00078208ff */
[----:B------:R-:W-:Y:S01]  /*29810*/  @P0 IMAD.X R2, RZ, RZ, R2, P1 ;  /* 0x000000ffff020224 */ /* 0x000fe200008e0602 */
[----:B------:R-:W-:-:S04]  /*29820*/  ISETP.GE.AND P1, PT, R4, 0x11, PT ;  /* 0x000000110400780c */ /* 0x000fc80003f26270 */
[----:B------:R-:W-:-:S04]  /*29830*/  @P0 LOP3.LUT R3, R3, R2, RZ, 0x3c, !PT ;  /* 0x0000000203030212 */ /* 0x000fc800078e3cff */
[----:B------:R-:W-:-:S04]  /*29840*/  @P0 LOP3.LUT R2, R3, R2, RZ, 0x3c, !PT ;  /* 0x0000000203020212 */ /* 0x000fc800078e3cff */
[----:B------:R-:W-:Y:S01]  /*29850*/  @P0 LOP3.LUT R3, R3, R2, RZ, 0x3c, !PT ;  /* 0x0000000203030212 */ /* 0x000fe200078e3cff */
[----:B------:R-:W-:-:S04]  /*29860*/  @P1 IMAD R21, R7, 0x2, R22 ;  /* 0x0000000207151824 */ /* 0x000fc800078e0216 */
[----:B------:R-:W-:Y:S01]  /*29870*/  @!PT LDS RZ, [RZ] ;  /* 0x00000000fffff984 */ /* 0x000fe20000000800 */
[----:B------:R-:W-:Y:S01]  /*29880*/  @!PT LDS RZ, [RZ] ;  /* 0x00000000fffff984 */ /* 0x000fe20000000800 */
[----:B------:R-:W-:Y:S01]  /*29890*/  @!PT LDS RZ, [RZ] ;  /* 0x00000000fffff984 */ /* 0x000fe20000000800 */
[----:B------:R0:W-:Y:S04]  /*298a0*/  @P0 LDGSTS.E.BYPASS.LTC128B.128 [R9+0x24400], desc[UR4][R2.64], !P5 ;  /* 0x2440000002090fae */ /* 0x0001e8000e901d44 */
[----:B------:R0:W-:Y:S04]  /*298b0*/  @P0 LDGSTS.E.BYPASS.LTC128B.128 [R9+0x26c00], desc[UR4][R2.64+0x80], !P4 ;  /* 0x26c0008002090fae */ /* 0x0001e8000e101d44 */
[----:B------:R0:W-:Y:S04]  /*298c0*/  @P0 LDGSTS.E.BYPASS.LTC128B.128 [R9+0x29400], desc[UR4][R2.64+0x100], !P3 ;  /* 0x2940010002090fae */ /* 0x0001e8000d901d44 */
[----:B------:R0:W-:Y:S02]  /*298d0*/  @P0 LDGSTS.E.BYPASS.LTC128B.128 [R9+0x2bc00], desc[UR4][R2.64+0x180], !P2 ;  /* 0x2bc0018002090fae */ /* 0x0001e4000d101d44 */
[----:B0-----:R-:W-:Y:S05]  /*298e0*/  WARPSYNC.COLLECTIVE R15, `(.L_x_876) ;  /* 0x000000000f087348 */ /* 0x001fea0003c00000 */
[----:B------:R1:W2:Y:S02]  /*298f0*/  SHFL.IDX P6, R14, R13, R12, R11 ;  /* 0x0000000c0d0e7389 */ /* 0x0002a400000c000b */
[----:B012---:R-:W-:Y:S01]  /*29900*/  ENDCOLLECTIVE ;  /* 0x000000000000791b */ /* 0x007fe20003800000 */
.L_x_876:
[----:B------:R-:W-:Y:S02]  /*29910*/  IMAD.MOV.U32 R13, RZ, RZ, R0 ;  /* 0x000000ffff0d7224 */ /* 0x000fe400078e0000 */
[----:B------:R-:W-:-:S07]  /*29920*/  IMAD.MOV.U32 R8, RZ, RZ, R14 ;  /* 0x000000ffff087224 */ /* 0x000fce00078e000e */
[----:B------:R-:W-:Y:S05]  /*29930*/  WARPSYNC.COLLECTIVE R15, `(.L_x_877) ;  /* 0x000000000f087348 */ /* 0x000fea0003c00000 */
[----:B------:R0:W1:Y:S02]  /*29940*/  SHFL.IDX P6, R14, R13, R12, R11 ;  /* 0x0000000c0d0e7389 */ /* 0x00006400000c000b */
[----:B01----:R-:W-:Y:S01]  /*29950*/  ENDCOLLECTIVE ;  /* 0x000000000000791b */ /* 0x003fe20003800000 */
.L_x_877:
[----:B------:R-:W-:Y:S01]  /*29960*/  ULDC.64 UR4, c[0x0][0x208] ;  /* 0x0000820000047ab9 */ /* 0x000fe20000000a00 */
[----:B------:R-:W-:Y:S02]  /*29970*/  IMAD.MOV.U32 R13, RZ, RZ, R6 ;  /* 0x000000ffff0d7224 */ /* 0x000fe400078e0006 */
[----:B------:R-:W-:Y:S02]  /*29980*/  IMAD.MOV.U32 R12, RZ, RZ, 0x2 ;  /* 0x00000002ff0c7424 */ /* 0x000fe400078e00ff */
[----:B------:R-:W-:-:S05]  /*29990*/  IMAD.MOV.U32 R2, RZ, RZ, R14 ;  /* 0x000000ffff027224 */ /* 0x000fca00078e000e */
[----:B------:R-:W-:-:S05]  /*299a0*/  @P1 LEA R2, P0, R36, R2, 0x1 ;  /* 0x0000000224021211 */ /* 0x000fca00078008ff */
[----:B------:R-:W-:-:S05]  /*299b0*/  @P1 IMAD.X R3, RZ, RZ, R8, P0 ;  /* 0x000000ffff031224 */ /* 0x000fca00000e0608 */
[----:B------:R-:W-:Y:S01]  /*299c0*/  @!PT LDS RZ, [RZ] ;  /* 0x00000000fffff984 */ /* 0x000fe20000000800 */
[----:B------:R-:W-:Y:S01]  /*299d0*/  @!PT LDS RZ, [RZ] ;  /* 0x00000000fffff984 */ /* 0x000fe20000000800 */
[----:B------:R-:W-:Y:S01]  /*299e0*/  @!PT LDS RZ, [RZ] ;  /* 0x00000000fffff984 */ /* 0x000fe20000000800 */
[----:B------:R0:W-:Y:S04]  /*299f0*/  @P1 LDGSTS.E.BYPASS.LTC128B.128 [R21+0x24c00], desc[UR4][R2.64], !P5 ;  /* 0x24c0000002151fae */ /* 0x0001e8000e901d44 */
[----:B------:R0:W-:Y:S04]  /*29a00*/  @P1 LDGSTS.E.BYPASS.LTC128B.128 [R21+0x27400], desc[UR4][R2.64+0x80], !P4 ;  /* 0x2740008002151fae */ /* 0x0001e8000e101d44 */
[----:B------:R0:W-:Y:S04]  /*29a10*/  @P1 LDGSTS.E.BYPASS.LTC128B.128 [R21+0x29c00], desc[UR4][R2.64+0x100], !P3 ;  /* 0x29c0010002151fae */ /* 0x0001e8000d901d44 */
[----:B------:R0:W-:Y:S01]  /*29a20*/  @P1 LDGSTS.E.BYPASS.LTC128B.128 [R21+0x2c400], desc[UR4][R2.64+0x180], !P2 ;  /* 0x2c40018002151fae */ /* 0x0001e2000d101d44 */
[----:B------:R-:W-:-:S13]  /*29a30*/  ISETP.GE.AND P1, PT, R4, 0x21, PT ;  /* 0x000000210400780c */ /* 0x000fda0003f26270 */
[----:B0-----:R-:W-:Y:S05]  /*29a40*/  WARPSYNC.COLLECTIVE R15, `(.L_x_878) ;  /* 0x000000000f087348 */ /* 0x001fea0003c00000 */
[----:B------:R1:W2:Y:S02]  /*29a50*/  SHFL.IDX P6, R14, R13, R12, R11 ;  /* 0x0000000c0d0e7389 */ /* 0x0002a400000c000b */
[----:B012---:R-:W-:Y:S01]  /*29a60*/  ENDCOLLECTIVE ;  /* 0x000000000000791b */ /* 0x007fe20003800000 */
.L_x_878:
[----:B------:R-:W-:Y:S02]  /*29a70*/  @P1 IMAD R9, R7, 0x2, R22 ;  /* 0x0000000207091824 */ /* 0x000fe400078e0216 */
[----:B------:R-:W-:Y:S02]  /*29a80*/  IMAD.MOV.U32 R13, RZ, RZ, R0 ;  /* 0x000000ffff0d7224 */ /* 0x000fe400078e0000 */
[----:B------:R-:W-:-:S07]  /*29a90*/  IMAD.MOV.U32 R8, RZ, RZ, R14 ;  /* 0x000000ffff087224 */ /* 0x000fce00078e000e */
[----:B------:R-:W-:Y:S05]  /*29aa0*/  WARPSYNC.COLLECTIVE R15, `(.L_x_879) ;  /* 0x000000000f087348 */ /* 0x000fea0003c00000 */
[----:B------:R0:W1:Y:S02]  /*29ab0*/  SHFL.IDX P6, R14, R13, R12, R11 ;  /* 0x0000000c0d0e7389 */ /* 0x00006400000c000b */
[----:B01----:R-:W-:Y:S01]  /*29ac0*/  ENDCOLLECTIVE ;  /* 0x000000000000791b */ /* 0x003fe20003800000 */
.L_x_879:
[----:B------:R-:W-:Y:S01]  /*29ad0*/  ULDC.64 UR4, c[0x0][0x208] ;  /* 0x0000820000047ab9 */ /* 0x000fe20000000a00 */
[----:B------:R-:W-:Y:S02]  /*29ae0*/  IMAD.MOV.U32 R13, RZ, RZ, R6 ;  /* 0x000000ffff0d7224 */ /* 0x000fe400078e0006 */
[----:B------:R-:W-:Y:S02]  /*29af0*/  IMAD.MOV.U32 R12, RZ, RZ, 0x3 ;  /* 0x00000003ff0c7424 */ /* 0x000fe400078e00ff */
[----:B------:R-:W-:-:S05]  /*29b00*/  IMAD.MOV.U32 R2, RZ, RZ, R14 ;  /* 0x000000ffff027224 */ /* 0x000fca00078e000e */
[----:B------:R-:W-:-:S04]  /*29b10*/  @P1 LEA R2, P0, R36, R2, 0x1 ;  /* 0x0000000224021211 */ /* 0x000fc800078008ff */
[----:B------:R-:W-:-:S05]  /*29b20*/  @P1 IADD3.X R3, RZ, R8, RZ, P0, !PT ;  /* 0x00000008ff031210 */ /* 0x000fca00007fe4ff */
        /* <DEDUP_REMOVED lines=11> */
.L_x_880:
[----:B------:R-:W-:Y:S02]  /*29be0*/  @P1 IMAD R21, R7, 0x2, R22 ;  /* 0x0000000207151824 */ /* 0x000fe400078e0216 */
[----:B------:R-:W-:Y:S02]  /*29bf0*/  IMAD.MOV.U32 R13, RZ, RZ, R0 ;  /* 0x000000ffff0d7224 */ /* 0x000fe400078e0000 */
[----:B------:R-:W-:-:S07]  /*29c00*/  IMAD.MOV.U32 R8, RZ, RZ, R14 ;  /* 0x000000ffff087224 */ /* 0x000fce00078e000e */
[----:B------:R-:W-:Y:S05]  /*29c10*/  WARPSYNC.COLLECTIVE R15, `(.L_x_881) ;  /* 0x000000000f087348 */ /* 0x000fea0003c00000 */
[----:B------:R0:W1:Y:S02]  /*29c20*/  SHFL.IDX P6, R14, R13, R12, R11 ;  /* 0x0000000c0d0e7389 */ /* 0x00006400000c000b */
[----:B01----:R-:W-:Y:S01]  /*29c30*/  ENDCOLLECTIVE ;  /* 0x000000000000791b */ /* 0x003fe20003800000 */
.L_x_881:
        /* <DEDUP_REMOVED lines=16> */
.L_x_882:
[----:B------:R-:W-:Y:S01]  /*29d40*/  MOV R13, R0 ;  /* 0x00000000000d7202 */ /* 0x000fe20000000f00 */
[----:B------:R-:W-:-:S07]  /*29d50*/  IMAD.MOV.U32 R8, RZ, RZ, R14 ;  /* 0x000000ffff087224 */ /* 0x000fce00078e000e */
[----:B------:R-:W-:Y:S05]  /*29d60*/  WARPSYNC.COLLECTIVE R15, `(.L_x_883) ;  /* 0x000000000f087348 */ /* 0x000fea0003c00000 */
[----:B------:R0:W1:Y:S02]  /*29d70*/  SHFL.IDX P6, R14, R13, R12, R11 ;  /* 0x0000000c0d0e7389 */ /* 0x00006400000c000b */
[----:B01----:R-:W-:Y:S01]  /*29d80*/  ENDCOLLECTIVE ;  /* 0x000000000000791b */ /* 0x003fe20003800000 */
.L_x_883:
[----:B------:R-:W-:Y:S01]  /*29d90*/  IMAD.MOV.U32 R0, RZ, RZ, R14 ;  /* 0x000000ffff007224 */ /* 0x000fe200078e000e */
[----:B------:R-:W-:Y:S06]  /*29da0*/  BRA `(.L_x_884) ;  /* 0xffffffa800e07947 */ /* 0x000fec000383ffff */
.L_x_751:
[----:B------:R-:W-:Y:S02]  /*29db0*/  IMAD.MOV.U32 R13, RZ, RZ, R4 ;  /* 0x000000ffff0d7224 */ /* 0x000fe400078e0004 */
        /* <DEDUP_REMOVED lines=8> */
.L_x_885:
[----:B------:R-:W-:Y:S01]  /*29e40*/  ISETP.GE.AND P1, PT, R0, R6, PT ;  /* 0x000000060000720c */ /* 0x000fe20003f26270 */
[----:B------:R-:W-:Y:S02]  /*29e50*/  IMAD.MOV.U32 R13, RZ, RZ, R5 ;  /* 0x000000ffff0d7224 */ /* 0x000fe400078e0005 */
[----:B------:R-:W-:-:S10]  /*29e60*/  IMAD.MOV.U32 R2, RZ, RZ, R14 ;  /* 0x000000ffff027224 */ /* 0x000fd400078e000e */
[----:B------:R-:W-:Y:S05]  /*29e70*/  WARPSYNC.COLLECTIVE R15, `(.L_x_886) ;  /* 0x000000000f087348 */ /* 0x000fea0003c00000 */
[----:B------:R0:W1:Y:S02]  /*29e80*/  SHFL.IDX P6, R14, R13, R12, R11 ;  /* 0x0000000c0d0e7389 */ /* 0x00006400000c000b */
[----:B01----:R-:W-:Y:S01]  /*29e90*/  ENDCOLLECTIVE ;  /* 0x000000000000791b */ /* 0x003fe20003800000 */
.L_x_886:
[----:B------:R-:W-:Y:S01]  /*29ea0*/  ULDC.64 UR4, c[0x0][0x208] ;  /* 0x0000820000047ab9 */ /* 0x000fe20000000a00 */
[----:B------:R-:W-:Y:S02]  /*29eb0*/  IMAD.MOV.U32 R13, RZ, RZ, R4 ;  /* 0x000000ffff0d7224 */ /* 0x000fe400078e0004 */
[----:B------:R-:W-:Y:S02]  /*29ec0*/  IMAD.MOV.U32 R12, RZ, RZ, 0x1 ;  /* 0x00000001ff0c7424 */ /* 0x000fe400078e00ff */
[----:B------:R-:W-:-:S05]  /*29ed0*/  IMAD.MOV.U32 R3, RZ, RZ, R14 ;  /* 0x000000ffff037224 */ /* 0x000fca00078e000e */
[----:B------:R-:W-:-:S05]  /*29ee0*/  @!P1 LEA R7, P5, R36, R3, 0x1 ;  /* 0x0000000324079211 */ /* 0x000fca00078a08ff */
[----:B------:R-:W-:Y:S02]  /*29ef0*/  @!P1 IMAD.X R3, RZ, RZ, R2, P5 ;  /* 0x000000ffff039224 */ /* 0x000fe400028e0602 */
[----:B------:R-:W-:Y:S01]  /*29f00*/  @!P1 IMAD.MOV.U32 R2, RZ, RZ, R7 ;  /* 0x000000ffff029224 */ /* 0x000fe200078e0007 */
[----:B------:R-:W-:-:S04]  /*29f10*/  IADD3 R7, R0, 0x10, RZ ;  /* 0x0000001000077810 */ /* 0x000fc80007ffe0ff */
[----:B------:R-:W-:Y:S01]  /*29f20*/  @!PT LDS RZ, [RZ] ;  /* 0x00000000fffff984 */ /* 0x000fe20000000800 */
[----:B------:R-:W-:Y:S01]  /*29f30*/  @!PT LDS RZ, [RZ] ;  /* 0x00000000fffff984 */ /* 0x000fe20000000800 */
[----:B------:R-:W-:Y:S01]  /*29f40*/  @!PT LDS RZ, [RZ] ;  /* 0x00000000fffff984 */ /* 0x000fe20000000800 */
[----:B------:R0:W-:Y:S04]  /*29f50*/  @!P1 LDGSTS.E.BYPASS.LTC128B.128 [R37+0x14400], desc[UR4][R2.64], !P4 ;  /* 0x1440000002259fae */ /* 0x0001e8000e101d44 */
[----:B------:R0:W-:Y:S04]  /*29f60*/  @!P1 LDGSTS.E.BYPASS.LTC128B.128 [R37+0x18400], desc[UR4][R2.64+0x80], !P3 ;  /* 0x1840008002259fae */ /* 0x0001e8000d901d44 */
[----:B------:R0:W-:Y:S04]  /*29f70*/  @!P1 LDGSTS.E.BYPASS.LTC128B.128 [R37+0x1c400], desc[UR4][R2.64+0x100], !P2 ;  /* 0x1c40010002259fae */ /* 0x0001e8000d101d44 */
[----:B------:R0:W-:Y:S01]  /*29f80*/  @!P1 LDGSTS.E.BYPASS.LTC128B.128 [R37+0x20400], desc[UR4][R2.64+0x180], !P0 ;  /* 0x2040018002259fae */ /* 0x0001e2000c101d44 */
[----:B------:R-:W-:-:S13]  /*29f90*/  ISETP.GE.AND P1, PT, R7, R6, PT ;  /* 0x000000060700720c */ /* 0x000fda0003f26270 */
[----:B0-----:R-:W-:Y:S05]  /*29fa0*/  WARPSYNC.COLLECTIVE R15, `(.L_x_887) ;  /* 0x000000000f087348 */ /* 0x001fea0003c00000 */
[----:B------:R1:W2:Y:S02]  /*29fb0*/  SHFL.IDX P6, R14, R13, R12, R11 ;  /* 0x0000000c0d0e7389 */ /* 0x0002a400000c000b */
[----:B012---:R-:W-:Y:S01]  /*29fc0*/  ENDCOLLECTIVE ;  /* 0x000000000000791b */ /* 0x007fe20003800000 */
.L_x_887:
[----:B------:R-:W-:Y:S02]  /*29fd0*/  IMAD.MOV.U32 R13, RZ, RZ, R5 ;  /* 0x000000ffff0d7224 */ /* 0x000fe400078e0005 */
[----:B------:R-:W-:-:S07]  /*29fe0*/  IMAD.MOV.U32 R2, RZ, RZ, R14 ;  /* 0x000000ffff027224 */ /* 0x000fce00078e000e */
[----:B------:R-:W-:Y:S05]  /*29ff0*/  WARPSYNC.COLLECTIVE R15, `(.L_x_888) ;  /* 0x000000000f087348 */ /* 0x000fea0003c00000 */
[----:B------:R0:W1:Y:S02]  /*2a000*/  SHFL.IDX P6, R14, R13, R12, R11 ;  /* 0x0000000c0d0e7389 */ /* 0x00006400000c000b */
[----:B01----:R-:W-:Y:S01]  /*2a010*/  ENDCOLLECTIVE ;  /* 0x000000000000791b */ /* 0x003fe20003800000 */
.L_x_888:
[----:B------:R-:W-:Y:S01]  /*2a020*/  ULDC.64 UR4, c[0x0][0x208] ;  /* 0x0000820000047ab9 */ /* 0x000fe20000000a00 */
[----:B------:R-:W-:Y:S02]  /*2a030*/  IMAD.MOV.U32 R13, RZ, RZ, R4 ;  /* 0x000000ffff0d7224 */ /* 0x000fe400078e0004 */
[----:B------:R-:W-:Y:S02]  /*2a040*/  IMAD.MOV.U32 R12, RZ, RZ, 0x2 ;  /* 0x00000002ff0c7424 */ /* 0x000fe400078e00ff */
[----:B------:R-:W-:-:S05]  /*2a050*/  IMAD.MOV.U32 R3, RZ, RZ, R14 ;  /* 0x000000ffff037224 */ /* 0x000fca00078e000e */
[----:B------:R-:W-:-:S05]  /*2a060*/  @!P1 LEA R7, P5, R36, R3, 0x1 ;  /* 0x0000000324079211 */ /* 0x000fca00078a08ff */
[----:B------:R-:W-:Y:S02]  /*2a070*/  @!P1 IMAD.X R8, RZ, RZ, R2, P5 ;  /* 0x000000ffff089224 */ /* 0x000fe400028e0602 */
[----:B------:R-:W-:Y:S02]  /*2a080*/  @!P1 IMAD.MOV.U32 R2, RZ, RZ, R7 ;  /* 0x000000ffff029224 */ /* 0x000fe400078e0007 */
[----:B------:R-:W-:Y:S02]  /*2a090*/  @!P1 IMAD.MOV.U32 R3, RZ, RZ, R8 ;  /* 0x000000ffff039224 */ /* 0x000fe400078e0008 */
[----:B------:R-:W-:-:S03]  /*2a0a0*/  VIADD R7, R0, 0x20 ;  /* 0x0000002000077836 */ /* 0x000fc60000000000 */
        /* <DEDUP_REMOVED lines=11> */
.L_x_889:
[----:B------:R-:W-:Y:S01]  /*2a160*/  IMAD.MOV.U32 R13, RZ, RZ, R5 ;  /* 0x000000ffff0d7224 */ /* 0x000fe200078e0005 */
[----:B------:R-:W-:-:S07]  /*2a170*/  MOV R2, R14 ;  /* 0x0000000e00027202 */ /* 0x000fce0000000f00 */
[----:B------:R-:W-:Y:S05]  /*2a180*/  WARPSYNC.COLLECTIVE R15, `(.L_x_890) ;  /* 0x000000000f087348 */ /* 0x000fea0003c00000 */
[----:B------:R0:W1:Y:S02]  /*2a190*/  SHFL.IDX P6, R14, R13, R12, R11 ;  /* 0x0000000c0d0e7389 */ /* 0x00006400000c000b */
[----:B01----:R-:W-:Y:S01]  /*2a1a0*/  ENDCOLLECTIVE ;  /* 0x000000000000791b */ /* 0x003fe20003800000 */
.L_x_890:
        /* <DEDUP_REMOVED lines=20> */
.L_x_891:
[----:B------:R-:W-:Y:S02]  /*2a2f0*/  IMAD.MOV.U32 R13, RZ, RZ, R5 ;  /* 0x000000ffff0d7224 */ /* 0x000fe400078e0005 */
[----:B------:R-:W-:-:S07]  /*2a300*/  IMAD.MOV.U32 R2, RZ, RZ, R14 ;  /* 0x000000ffff027224 */ /* 0x000fce00078e000e */
[----:B------:R-:W-:Y:S05]  /*2a310*/  WARPSYNC.COLLECTIVE R15, `(.L_x_892) ;  /* 0x000000000f087348 */ /* 0x000fea0003c00000 */
[----:B------:R0:W1:Y:S02]  /*2a320*/  SHFL.IDX P6, R14, R13, R12, R11 ;  /* 0x0000000c0d0e7389 */ /* 0x00006400000c000b */
[----:B01----:R-:W-:Y:S01]  /*2a330*/  ENDCOLLECTIVE ;  /* 0x000000000000791b */ /* 0x003fe20003800000 */
.L_x_892:
[----:B------:R-:W-:Y:S01]  /*2a340*/  ULDC.64 UR4, c[0x0][0x208] ;  /* 0x0000820000047ab9 */ /* 0x000fe20000000a00 */
[----:B------:R-:W-:Y:S02]  /*2a350*/  IMAD.MOV.U32 R13, RZ, RZ, R4 ;  /* 0x000000ffff0d7224 */ /* 0x000fe400078e0004 */
[----:B------:R-:W-:Y:S02]  /*2a360*/  IMAD.MOV.U32 R12, RZ, RZ, 0x4 ;  /* 0x00000004ff0c7424 */ /* 0x000fe400078e00ff */
[----:B------:R-:W-:-:S05]  /*2a370*/  IMAD.MOV.U32 R3, RZ, RZ, R14 ;  /* 0x000000ffff037224 */ /* 0x000fca00078e000e */
[----:B------:R-:W-:-:S04]  /*2a380*/  @!P1 LEA R7, P5, R36, R3, 0x1 ;  /* 0x0000000324079211 */ /* 0x000fc800078a08ff */
[----:B------:R-:W-:Y:S01]  /*2a390*/  @!P1 IADD3.X R8, RZ, R2, RZ, P5, !PT ;  /* 0x00000002ff089210 */ /* 0x000fe20002ffe4ff */
[----:B------:R-:W-:Y:S02]  /*2a3a0*/  @!P1 IMAD.MOV.U32 R2, RZ, RZ, R7 ;  /* 0x000000ffff029224 */ /* 0x000fe400078e0007 */
[----:B------:R-:W-:Y:S02]  /*2a3b0*/  VIADD R7, R0, 0x40 ;  /* 0x0000004000077836 */ /* 0x000fe40000000000 */
[----:B------:R-:W-:-:S05]  /*2a3c0*/  @!P1 IMAD.MOV.U32 R3, RZ, RZ, R8 ;  /* 0x000000ffff039224 */ /* 0x000fca00078e0008 */
        /* <DEDUP_REMOVED lines=11> */
.L_x_893:
[----:B------:R-:W-:Y:S02]  /*2a480*/  IMAD.MOV.U32 R13, RZ, RZ, R5 ;  /* 0x000000ffff0d7224 */ /* 0x000fe400078e0005 */
[----:B------:R-:W-:-:S07]  /*2a490*/  IMAD.MOV.U32 R2, RZ, RZ, R14 ;  /* 0x000000ffff027224 */ /* 0x000fce00078e000e */
[----:B------:R-:W-:Y:S05]  /*2a4a0*/  WARPSYNC.COLLECTIVE R15, `(.L_x_894) ;  /* 0x000000000f087348 */ /* 0x000fea0003c00000 */
[----:B------:R0:W1:Y:S02]  /*2a4b0*/  SHFL.IDX P6, R14, R13, R12, R11 ;  /* 0x0000000c0d0e7389 */ /* 0x00006400000c000b */
[----:B01----:R-:W-:Y:S01]  /*2a4c0*/  ENDCOLLECTIVE ;  /* 0x000000000000791b */ /* 0x003fe20003800000 */
.L_x_894:
[----:B------:R-:W-:Y:S01]  /*2a4d0*/  ULDC.64 UR4, c[0x0][0x208] ;  /* 0x0000820000047ab9 */ /* 0x000fe20000000a00 */
[----:B------:R-:W-:Y:S02]  /*2a4e0*/  IMAD.MOV.U32 R13, RZ, RZ, R4 ;  /* 0x000000ffff0d7224 */ /* 0x000fe400078e0004 */
[----:B------:R-:W-:Y:S02]  /*2a4f0*/  IMAD.MOV.U32 R12, RZ, RZ, 0x5 ;  /* 0x00000005ff0c7424 */ /* 0x000fe400078e00ff */
[----:B------:R-:W-:-:S05]  /*2a500*/  IMAD.MOV.U32 R3, RZ, RZ, R14 ;  /* 0x000000ffff037224 */ /* 0x000fca00078e000e */
[----:B------:R-:W-:-:S05]  /*2a510*/  @!P1 LEA R7, P5, R36, R3, 0x1 ;  /* 0x0000000324079211 */ /* 0x000fca00078a08ff */
[----:B------:R-:W-:Y:S02]  /*2a520*/  @!P1 IMAD.X R8, RZ, RZ, R2, P5 ;  /* 0x000000ffff089224 */ /* 0x000fe400028e0602 */
[----:B------:R-:W-:Y:S01]  /*2a530*/  @!P1 IMAD.MOV.U32 R2, RZ, RZ, R7 ;  /* 0x000000ffff029224 */ /* 0x000fe200078e0007 */
[----:B------:R-:W-:Y:S01]  /*2a540*/  IADD3 R7, R0, 0x50, RZ ;  /* 0x0000005000077810 */ /* 0x000fe20007ffe0ff */
        /* <DEDUP_REMOVED lines=12> */
.L_x_895:
[----:B------:R-:W-:Y:S02]  /*2a610*/  IMAD.MOV.U32 R13, RZ, RZ, R5 ;  /* 0x000000ffff0d7224 */ /* 0x000fe400078e0005 */
[----:B------:R-:W-:-:S07]  /*2a620*/  IMAD.MOV.U32 R2, RZ, RZ, R14 ;  /* 0x000000ffff027224 */ /* 0x000fce00078e000e */
[----:B------:R-:W-:Y:S05]  /*2a630*/  WARPSYNC.COLLECTIVE R15, `(.L_x_896) ;  /* 0x000000000f087348 */ /* 0x000fea0003c00000 */
[----:B------:R0:W1:Y:S02]  /*2a640*/  SHFL.IDX P6, R14, R13, R12, R11 ;  /* 0x0000000c0d0e7389 */ /* 0x00006400000c000b */
[----:B01----:R-:W-:Y:S01]  /*2a650*/  ENDCOLLECTIVE ;  /* 0x000000000000791b */ /* 0x003fe20003800000 */
.L_x_896:
        /* <DEDUP_REMOVED lines=20> */
.L_x_897:
[----:B------:R-:W-:Y:S01]  /*2a7a0*/  IMAD.MOV.U32 R13, RZ, RZ, R5 ;  /* 0x000000ffff0d7224 */ /* 0x000fe200078e0005 */
[----:B------:R-:W-:-:S07]  /*2a7b0*/  MOV R2, R14 ;  /* 0x0000000e00027202 */ /* 0x000fce0000000f00 */
[----:B------:R-:W-:Y:S05]  /*2a7c0*/  WARPSYNC.COLLECTIVE R15, `(.L_x_898) ;  /* 0x000000000f087348 */ /* 0x000fea0003c00000 */
[----:B------:R0:W1:Y:S02]  /*2a7d0*/  SHFL.IDX P6, R14, R13, R12, R11 ;  /* 0x0000000c0d0e7389 */ /* 0x00006400000c000b */
[----:B01----:R-:W-:Y:S01]  /*2a7e0*/  ENDCOLLECTIVE ;  /* 0x000000000000791b */ /* 0x003fe20003800000 */
.L_x_898:
[----:B------:R-:W-:Y:S01]  /*2a7f0*/  ULDC.64 UR4, c[0x0][0x208] ;  /* 0x0000820000047ab9 */ /* 0x000fe20000000a00 */
[----:B------:R-:W-:Y:S02]  /*2a800*/  IMAD.MOV.U32 R13, RZ, RZ, R4 ;  /* 0x000000ffff0d7224 */ /* 0x000fe400078e0004 */
[----:B------:R-:W-:Y:S02]  /*2a810*/  IMAD.MOV.U32 R12, RZ, RZ, 0x7 ;  /* 0x00000007ff0c7424 */ /* 0x000fe400078e00ff */
[----:B------:R-:W-:-:S05]  /*2a820*/  IMAD.MOV.U32 R3, RZ, RZ, R14 ;  /* 0x000000ffff037224 */ /* 0x000fca00078e000e */
[----:B------:R-:W-:-:S05]  /*2a830*/  @!P1 LEA R7, P5, R36, R3, 0x1 ;  /* 0x0000000324079211 */ /* 0x000fca00078a08ff */
[----:B------:R-:W-:Y:S02]  /*2a840*/  @!P1 IMAD.X R8, RZ, RZ, R2, P5 ;  /* 0x000000ffff089224 */ /* 0x000fe400028e0602 */
[----:B------:R-:W-:Y:S02]  /*2a850*/  @!P1 IMAD.MOV.U32 R2, RZ, RZ, R7 ;  /* 0x000000ffff029224 */ /* 0x000fe400078e0007 */
[----:B------:R-:W-:-:S05]  /*2a860*/  @!P1 IMAD.MOV.U32 R3, RZ, RZ, R8 ;  /* 0x000000ffff039224 */ /* 0x000fca00078e0008 */
[----:B------:R-:W-:Y:S01]  /*2a870*/  @!PT LDS RZ, [RZ] ;  /* 0x00000000fffff984 */ /* 0x000fe20000000800 */
[----:B------:R-:W-:Y:S01]  /*2a880*/  @!PT LDS RZ, [RZ] ;  /* 0x00000000fffff984 */ /* 0x000fe20000000800 */
[----:B------:R-:W-:Y:S01]  /*2a890*/  @!PT LDS RZ, [RZ] ;  /* 0x00000000fffff984 */ /* 0x000fe20000000800 */
[----:B------:R0:W-:Y:S04]  /*2a8a0*/  @!P1 LDGSTS.E.BYPASS.LTC128B.128 [R37+0x17400], desc[UR4][R2.64], !P4 ;  /* 0x1740000002259fae */ /* 0x0001e8000e101d44 */
[----:B------:R0:W-:Y:S04]  /*2a8b0*/  @!P1 LDGSTS.E.BYPASS.LTC128B.128 [R37+0x1b400], desc[UR4][R2.64+0x80], !P3 ;  /* 0x1b40008002259fae */ /* 0x0001e8000d901d44 */
[----:B------:R0:W-:Y:S04]  /*2a8c0*/  @!P1 LDGSTS.E.BYPASS.LTC128B.128 [R37+0x1f400], desc[UR4][R2.64+0x100], !P2 ;  /* 0x1f40010002259fae */ /* 0x0001e8000d101d44 */
[----:B------:R0:W-:Y:S02]  /*2a8d0*/  @!P1 LDGSTS.E.BYPASS.LTC128B.128 [R37+0x23400], desc[UR4][R2.64+0x180], !P0 ;  /* 0x2340018002259fae */ /* 0x0001e4000c101d44 */
[----:B0-----:R-:W-:Y:S05]  /*2a8e0*/  WARPSYNC.COLLECTIVE R15, `(.L_x_899) ;  /* 0x000000000f087348 */ /* 0x001fea0003c00000 */
[----:B------:R1:W2:Y:S02]  /*2a8f0*/  SHFL.IDX P6, R14, R13, R12, R11 ;  /* 0x0000000c0d0e7389 */ /* 0x0002a400000c000b */
[----:B012---:R-:W-:Y:S01]  /*2a900*/  ENDCOLLECTIVE ;  /* 0x000000000000791b */ /* 0x007fe20003800000 */
.L_x_899:
[----:B------:R-:W-:Y:S02]  /*2a910*/  IMAD.MOV.U32 R13, RZ, RZ, R5 ;  /* 0x000000ffff0d7224 */ /* 0x000fe400078e0005 */
[----:B------:R-:W-:-:S07]  /*2a920*/  IMAD.MOV.U32 R7, RZ, RZ, R14 ;  /* 0x000000ffff077224 */ /* 0x000fce00078e000e */
[----:B------:R-:W-:Y:S05]  /*2a930*/  WARPSYNC.COLLECTIVE R15, `(.L_x_900) ;  /* 0x000000000f087348 */ /* 0x000fea0003c00000 */
[----:B------:R0:W1:Y:S02]  /*2a940*/  SHFL.IDX P6, R14, R13, R12, R11 ;  /* 0x0000000c0d0e7389 */ /* 0x00006400000c000b */
[----:B01----:R-:W-:Y:S01]  /*2a950*/  ENDCOLLECTIVE ;  /* 0x000000000000791b */ /* 0x003fe20003800000 */
.L_x_900:
[----:B------:R-:W-:Y:S05]  /*2a960*/  BRA `(.L_x_901) ;  /* 0xffffffac00507947 */ /* 0x000fea000383ffff */
.L_x_756:
[----:B0-----:R0:W2:Y:S02]  /*2a970*/  SYNCS.PHASECHK.TRANS64.TRYWAIT P0, [R22+URZ+0x38820], R3 ;  /* 0x03882003160075a7 */ /* 0x0010a4000800017f */
[----:B--2---:R-:W-:Y:S05]  /*2a980*/  @!P0 NANOSLEEP.SYNCS 0x989680 ;  /* 0x009896800000895d */ /* 0x004fea0003900000 */
[----:B------:R-:W2:Y:S02]  /*2a990*/  @!P0 SYNCS.PHASECHK.TRANS64 P0, [R22+URZ+0x38820], R3 ;  /* 0x03882003160085a7 */ /* 0x000ea4000800007f */
[----:B--2---:R-:W-:Y:S05]  /*2a9a0*/  @!P0 BRA `(.L_x_756) ;  /* 0xfffffffc00f08947 */ /* 0x004fea000383ffff */
[----:B------:R-:W-:Y:S05]  /*2a9b0*/  BRA `(.L_x_902) ;  /* 0xffffffac00c87947 */ /* 0x000fea000383ffff */
.L_x_761:
[----:B0-----:R0:W1:Y:S02]  /*2a9c0*/  SYNCS.PHASECHK.TRANS64.TRYWAIT P0, [R6+URZ+0x38840], R3 ;  /* 0x03884003060075a7 */ /* 0x001064000800017f */
[----:B-1----:R-:W-:Y:S05]  /*2a9d0*/  @!P0 NANOSLEEP.SYNCS 0x989680 ;  /* 0x009896800000895d */ /* 0x002fea0003900000 */
[----:B------:R-:W1:Y:S02]  /*2a9e0*/  @!P0 SYNCS.PHASECHK.TRANS64 P0, [R6+URZ+0x38840], R3 ;  /* 0x03884003060085a7 */ /* 0x000e64000800007f */
[----:B-1----:R-:W-:Y:S05]  /*2a9f0*/  @!P0 BRA `(.L_x_761) ;  /* 0xfffffffc00f08947 */ /* 0x002fea000383ffff */
[----:B------:R-:W-:Y:S05]  /*2aa00*/  BRA `(.L_x_903) ;  /* 0xffffffb000c07947 */ /* 0x000fea000383ffff */
.L_x_762:
        /* <DEDUP_REMOVED lines=8> */
.L_x_905:
[----:B------:R-:W-:Y:S05]  /*2aa90*/  BSYNC B1 ;  /* 0x0000000000017941 */ /* 0x000fea0003800000 */
.L_x_904:
[----:B------:R-:W-:Y:S01]  /*2aaa0*/  IMAD.MOV.U32 R13, RZ, RZ, R8 ;  /* 0x000000ffff0d7224 */ /* 0x000fe200078e0008 */
[----:B------:R-:W-:Y:S01]  /*2aab0*/  LOP3.LUT R23, R23, 0xfffffdff, RZ, 0xc0, !PT ;  /* 0xfffffdff17177812 */ /* 0x000fe200078ec0ff */
[----:B------:R-:W-:Y:S02]  /*2aac0*/  IMAD.MOV.U32 R12, RZ, RZ, RZ ;  /* 0x000000ffff0c7224 */ /* 0x000fe400078e00ff */
[----:B------:R-:W-:Y:S01]  /*2aad0*/  IMAD.MOV.U32 R11, RZ, RZ, 0x181f ;  /* 0x0000181fff0b7424 */ /* 0x000fe200078e00ff */
[----:B------:R-:W-:Y:S01]  /*2aae0*/  @P3 LOP3.LUT R23, R23, 0x200, RZ, 0xfc, !PT ;  /* 0x0000020017173812 */ /* 0x000fe200078efcff */
[----:B------:R-:W-:Y:S02]  /*2aaf0*/  IMAD.MOV.U32 R15, RZ, RZ, -0x1 ;  /* 0xffffffffff0f7424 */ /* 0x000fe400078e00ff */
[----:B------:R-:W-:Y:S01]  /*2ab00*/  IMAD.MOV.U32 R3, RZ, RZ, R14 ;  /* 0x000000ffff037224 */ /* 0x000fe200078e000e */
[----:B------:R-:W-:Y:S01]  /*2ab10*/  LOP3.LUT P3, RZ, R23, 0x10, RZ, 0xc0, !PT ;  /* 0x0000001017ff7812 */ /* 0x000fe2000786c0ff */
[----:B------:R-:W-:-:S12]  /*2ab20*/  IMAD.SHL.U32 R0, R36, 0x2, RZ ;  /* 0x0000000224007824 */ /* 0x000fd800078e00ff */
[----:B------:R-:W-:Y:S05]  /*2ab30*/  WARPSYNC.COLLECTIVE R15, `(.L_x_906) ;  /* 0x000000000f087348 */ /* 0x000fea0003c00000 */
[----:B------:R0:W1:Y:S02]  /*2ab40*/  SHFL.IDX P6, R14, R13, R12, R11 ;  /* 0x0000000c0d0e7389 */ /* 0x00006400000c000b */
[----:B01----:R-:W-:Y:S01]  /*2ab50*/  ENDCOLLECTIVE ;  /* 0x000000000000791b */ /* 0x003fe20003800000 */
.L_x_906:
[----:B------:R-:W-:Y:S01]  /*2ab60*/  LOP3.LUT R23, R23, 0xfffffeff, RZ, 0xc0, !PT ;  /* 0xfffffeff17177812 */ /* 0x000fe200078ec0ff */
[----:B------:R-:W-:Y:S01]  /*2ab70*/  IMAD R9, R9, 0x2, R22 ;  /* 0x0000000209097824 */ /* 0x000fe200078e0216 */
[----:B------:R-:W-:Y:S02]  /*2ab80*/  ULDC.64 UR4, c[0x0][0x208] ;  /* 0x0000820000047ab9 */ /* 0x000fe40000000a00 */
[----:B------:R-:W-:-:S04]  /*2ab90*/  @P2 LOP3.LUT R23, R23, 0x100, RZ, 0xfc, !PT ;  /* 0x0000010017172812 */ /* 0x000fc800078efcff */
[C---:B------:R-:W-:Y:S02]  /*2aba0*/  LOP3.LUT P2, RZ, R23.reuse, 0x8, RZ, 0xc0, !PT ;  /* 0x0000000817ff7812 */ /* 0x040fe4000784c0ff */
[----:B------:R-:W-:Y:S01]  /*2abb0*/  LOP3.LUT R23, R23, 0xffffff7f, RZ, 0xc0, !PT ;  /* 0xffffff7f17177812 */ /* 0x000fe200078ec0ff */
[----:B------:R-:W-:-:S03]  /*2abc0*/  IMAD.MOV.U32 R13, RZ, RZ, R10 ;  /* 0x000000ffff0d7224 */ /* 0x000fc600078e000a */
[----:B------:R-:W-:Y:S02]  /*2abd0*/  @P1 LOP3.LUT R23, R23, 0x80, RZ, 0xfc, !PT ;  /* 0x0000008017171812 */ /* 0x000fe400078efcff */
[----:B------:R-:W-:Y:S02]  /*2abe0*/  MOV R12, 0x1 ;  /* 0x00000001000c7802 */ /* 0x000fe40000000f00 */
[----:B------:R-:W-:Y:S01]  /*2abf0*/  LOP3.LUT P1, RZ, R23, 0x4, RZ, 0xc0, !PT ;  /* 0x0000000417ff7812 */ /* 0x000fe2000782c0ff */
[----:B------:R-:W-:-:S05]  /*2ac00*/  IMAD.MOV.U32 R2, RZ, RZ, R14 ;  /* 0x000000ffff027224 */ /* 0x000fca00078e000e */
[----:B------:R-:W-:-:S05]  /*2ac10*/  IADD3 R2, P0, R2, R0, RZ ;  /* 0x0000000002027210 */ /* 0x000fca0007f1e0ff */
[----:B------:R-:W-:-:S05]  /*2ac20*/  IMAD.X R3, RZ, RZ, R3, P0 ;  /* 0x000000ffff037224 */ /* 0x000fca00000e0603 */
[----:B------:R-:W-:Y:S01]  /*2ac30*/  @!PT LDS RZ, [RZ] ;  /* 0x00000000fffff984 */ /* 0x000fe20000000800 */
[----:B------:R-:W-:Y:S01]  /*2ac40*/  @!PT LDS RZ, [RZ] ;  /* 0x00000000fffff984 */ /* 0x000fe20000000800 */
[----:B------:R-:W-:Y:S01]  /*2ac50*/  @!PT LDS RZ, [RZ] ;  /* 0x00000000fffff984 */ /* 0x000fe20000000800 */
[----:B------:R0:W-:Y:S04]  /*2ac60*/  LDGSTS.E.BYPASS.LTC128B.128 [R9+0x24400], desc[UR4][R2.64], !P3 ;  /* 0x2440000002097fae */ /* 0x0001e8000d901d44 */
[----:B------:R0:W-:Y:S04]  /*2ac70*/  LDGSTS.E.BYPASS.LTC128B.128 [R9+0x26c00], desc[UR4][R2.64+0x80], !P2 ;  /* 0x26c0008002097fae */ /* 0x0001e8000d101d44 */
[----:B------:R0:W-:Y:S04]  /*2ac80*/  LDGSTS.E.BYPASS.LTC128B.128 [R9+0x29400], desc[UR4][R2.64+0x100], !P1 ;  /* 0x2940010002097fae */ /* 0x0001e8000c901d44 */
[----:B------:R0:W-:Y:S02]  /*2ac90*/  LDGSTS.E.BYPASS.LTC128B.128 [R9+0x2bc00], desc[UR4][R2.64+0x180], !P5 ;  /* 0x2bc0018002097fae */ /* 0x0001e4000e901d44 */
[----:B0-----:R-:W-:Y:S05]  /*2aca0*/  WARPSYNC.COLLECTIVE R15, `(.L_x_907) ;  /* 0x000000000f087348 */ /* 0x001fea0003c00000 */
[----:B------:R1:W2:Y:S02]  /*2acb0*/  SHFL.IDX P6, R14, R13, R12, R11 ;  /* 0x0000000c0d0e7389 */ /* 0x0002a400000c000b */
[----:B012---:R-:W-:Y:S01]  /*2acc0*/  ENDCOLLECTIVE ;  /* 0x000000000000791b */ /* 0x007fe20003800000 */
.L_x_907:
[----:B------:R-:W-:Y:S02]  /*2acd0*/  IMAD.MOV.U32 R13, RZ, RZ, R8 ;  /* 0x000000ffff0d7224 */ /* 0x000fe400078e0008 */
[----:B------:R-:W-:-:S07]  /*2ace0*/  IMAD.MOV.U32 R35, RZ, RZ, R14 ;  /* 0x000000ffff237224 */ /* 0x000fce00078e000e */
[----:B------:R-:W-:Y:S05]  /*2acf0*/  WARPSYNC.COLLECTIVE R15, `(.L_x_908) ;  /* 0x000000000f087348 */ /* 0x000fea0003c00000 */
[----:B------:R0:W1:Y:S02]  /*2ad00*/  SHFL.IDX P6, R14, R13, R12, R11 ;  /* 0x0000000c0d0e7389 */ /* 0x00006400000c000b */
[----:B01----:R-:W-:Y:S01]  /*2ad10*/  ENDCOLLECTIVE ;  /* 0x000000000000791b */ /* 0x003fe20003800000 */
.L_x_908:
[----:B------:R-:W-:Y:S01]  /*2ad20*/  ULDC.64 UR4, c[0x0][0x208] ;  /* 0x0000820000047ab9 */ /* 0x000fe20000000a00 */
[----:B------:R-:W-:Y:S02]  /*2ad30*/  IMAD.MOV.U32 R13, RZ, RZ, R10 ;  /* 0x000000ffff0d7224 */ /* 0x000fe400078e000a */
[----:B------:R-:W-:Y:S02]  /*2ad40*/  IMAD.MOV.U32 R12, RZ, RZ, 0x2 ;  /* 0x00000002ff0c7424 */ /* 0x000fe400078e00ff */
        /* <DEDUP_REMOVED lines=13> */
.L_x_909:
[----:B------:R-:W-:Y:S02]  /*2ae20*/  IMAD.MOV.U32 R13, RZ, RZ, R8 ;  /* 0x000000ffff0d7224 */ /* 0x000fe400078e0008 */
[----:B------:R-:W-:-:S07]  /*2ae30*/  IMAD.MOV.U32 R35, RZ, RZ, R14 ;  /* 0x000000ffff237224 */ /* 0x000fce00078e000e */
[----:B------:R-:W-:Y:S05]  /*2ae40*/  WARPSYNC.COLLECTIVE R15, `(.L_x_910) ;  /* 0x000000000f087348 */ /* 0x000fea0003c00000 */
[----:B------:R0:W1:Y:S02]  /*2ae50*/  SHFL.IDX P6, R14, R13, R12, R11 ;  /* 0x0000000c0d0e7389 */ /* 0x00006400000c000b */
[----:B01----:R-:W-:Y:S01]  /*2ae60*/  ENDCOLLECTIVE ;  /* 0x000000000000791b */ /* 0x003fe20003800000 */
.L_x_910:
[----:B------:R-:W-:Y:S01]  /*2ae70*/  ULDC.64 UR4, c[0x0][0x208] ;  /* 0x0000820000047ab9 */ /* 0x000fe20000000a00 */
[----:B------:R-:W-:Y:S01]  /*2ae80*/  IMAD.MOV.U32 R13, RZ, RZ, R10 ;  /* 0x000000ffff0d7224 */ /* 0x000fe200078e000a */
[----:B------:R-:W-:Y:S01]  /*2ae90*/  MOV R12, 0x3 ;  /* 0x00000003000c7802 */ /* 0x000fe20000000f00 */
        /* <DEDUP_REMOVED lines=13> */
.L_x_911:
[----:B------:R-:W-:Y:S02]  /*2af70*/  IMAD.MOV.U32 R13, RZ, RZ, R8 ;  /* 0x000000ffff0d7224 */ /* 0x000fe400078e0008 */
[----:B------:R-:W-:-:S07]  /*2af80*/  IMAD.MOV.U32 R35, RZ, RZ, R14 ;  /* 0x000000ffff237224 */ /* 0x000fce00078e000e */
[----:B------:R-:W-:Y:S05]  /*2af90*/  WARPSYNC.COLLECTIVE R15, `(.L_x_912) ;  /* 0x000000000f087348 */ /* 0x000fea0003c00000 */
[----:B------:R0:W1:Y:S02]  /*2afa0*/  SHFL.IDX P6, R14, R13, R12, R11 ;  /* 0x0000000c0d0e7389 */ /* 0x00006400000c000b */
[----:B01----:R-:W-:Y:S01]  /*2afb0*/  ENDCOLLECTIVE ;  /* 0x000000000000791b */ /* 0x003fe20003800000 */
.L_x_912:
        /* <DEDUP_REMOVED lines=9> */
[----:B------:R0:W-:Y:S01]  /*2b050*/  LDGSTS.E.BYPASS.LTC128B.128 [R9+0x25c00], desc[UR4][R2.64], !P3 ;  /* 0x25c0000002097fae */ /* 0x0001e2000d901d44 */
[----:B------:R-:W-:-:S03]  /*2b060*/  LOP3.LUT P3, RZ, R23, 0x200, RZ, 0xc0, !PT ;  /* 0x0000020017ff7812 */ /* 0x000fc6000786c0ff */
[----:B------:R0:W-:Y:S01]  /*2b070*/  LDGSTS.E.BYPASS.LTC128B.128 [R9+0x28400], desc[UR4][R2.64+0x80], !P2 ;  /* 0x2840008002097fae */ /* 0x0001e2000d101d44 */
[----:B------:R-:W-:-:S03]  /*2b080*/  LOP3.LUT P2, RZ, R23, 0x100, RZ, 0xc0, !PT ;  /* 0x0000010017ff7812 */ /* 0x000fc6000784c0ff */
[----:B------:R0:W-:Y:S01]  /*2b090*/  LDGSTS.E.BYPASS.LTC128B.128 [R9+0x2ac00], desc[UR4][R2.64+0x100], !P1 ;  /* 0x2ac0010002097fae */ /* 0x0001e2000c901d44 */
[----:B------:R-:W-:-:S03]  /*2b0a0*/  LOP3.LUT P1, RZ, R23, 0x80, RZ, 0xc0, !PT ;  /* 0x0000008017ff7812 */ /* 0x000fc6000782c0ff */
[----:B------:R0:W-:Y:S10]  /*2b0b0*/  LDGSTS.E.BYPASS.LTC128B.128 [R9+0x2d400], desc[UR4][R2.64+0x180], !P5 ;  /* 0x2d40018002097fae */ /* 0x0001f4000e901d44 */
[----:B0-----:R-:W-:Y:S05]  /*2b0c0*/  WARPSYNC.COLLECTIVE R15, `(.L_x_913) ;  /* 0x000000000f087348 */ /* 0x001fea0003c00000 */
[----:B------:R1:W2:Y:S02]  /*2b0d0*/  SHFL.IDX P6, R14, R13, R12, R11 ;  /* 0x0000000c0d0e7389 */ /* 0x0002a400000c000b */
[----:B012---:R-:W-:Y:S01]  /*2b0e0*/  ENDCOLLECTIVE ;  /* 0x000000000000791b */ /* 0x007fe20003800000 */
.L_x_913:
[----:B------:R-:W-:Y:S02]  /*2b0f0*/  IMAD.MOV.U32 R13, RZ, RZ, R8 ;  /* 0x000000ffff0d7224 */ /* 0x000fe400078e0008 */
[----:B------:R-:W-:-:S07]  /*2b100*/  IMAD.MOV.U32 R35, RZ, RZ, R14 ;  /* 0x000000ffff237224 */ /* 0x000fce00078e000e */
[----:B------:R-:W-:Y:S05]  /*2b110*/  WARPSYNC.COLLECTIVE R15, `(.L_x_914) ;  /* 0x000000000f087348 */ /* 0x000fea0003c00000 */
[----:B------:R0:W1:Y:S02]  /*2b120*/  SHFL.IDX P6, R14, R13, R12, R11 ;  /* 0x0000000c0d0e7389 */ /* 0x00006400000c000b */
[----:B01----:R-:W-:Y:S01]  /*2b130*/  ENDCOLLECTIVE ;  /* 0x000000000000791b */ /* 0x003fe20003800000 */
.L_x_914:
[----:B------:R-:W-:Y:S01]  /*2b140*/  IMAD.MOV.U32 R2, RZ, RZ, R14 ;  /* 0x000000ffff027224 */ /* 0x000fe200078e000e */
[----:B------:R-:W-:Y:S06]  /*2b150*/  BRA `(.L_x_915) ;  /* 0xffffffb000087947 */ /* 0x000fec000383ffff */
.L_x_767:
[----:B-1----:R1:W2:Y:S02]  /*2b160*/  SYNCS.PHASECHK.TRANS64.TRYWAIT P0, [R6+URZ+0x38860], R2 ;  /* 0x03886002060075a7 */ /* 0x0022a4000800017f */
[----:B--2---:R-:W-:Y:S05]  /*2b170*/  @!P0 NANOSLEEP.SYNCS 0x989680 ;  /* 0x009896800000895d */ /* 0x004fea0003900000 */
[----:B------:R-:W2:Y:S02]  /*2b180*/  @!P0 SYNCS.PHASECHK.TRANS64 P0, [R6+URZ+0x38860], R2 ;  /* 0x03886002060085a7 */ /* 0x000ea4000800007f */
[----:B--2---:R-:W-:Y:S05]  /*2b190*/  @!P0 BRA `(.L_x_767) ;  /* 0xfffffffc00f08947 */ /* 0x004fea000383ffff */
[----:B------:R-:W-:Y:S05]  /*2b1a0*/  BRA `(.L_x_916) ;  /* 0xffffffb000887947 */ /* 0x000fea000383ffff */
.L_x_768:
[----:B------:R-:W-:Y:S01]  /*2b1b0*/  BSSY B1, `(.L_x_917) ;  /* 0x0000008000017945 */ /* 0x000fe20003800000 */
[----:B------:R-:W-:Y:S01]  /*2b1c0*/  IMAD.MOV.U32 R13, RZ, RZ, R25 ;  /* 0x000000ffff0d7224 */ /* 0x000fe200078e0019 */
[----:B------:R-:W-:Y:S01]  /*2b1d0*/  MOV R11, 0x181f ;  /* 0x0000181f000b7802 */ /* 0x000fe20000000f00 */
[----:B------:R-:W-:Y:S02]  /*2b1e0*/  IMAD.MOV.U32 R12, RZ, RZ, RZ ;  /* 0x000000ffff0c7224 */ /* 0x000fe400078e00ff */
[----:B------:R-:W-:-:S07]  /*2b1f0*/  IMAD.MOV.U32 R15, RZ, RZ, -0x1 ;  /* 0xffffffffff0f7424 */ /* 0x000fce00078e00ff */
[----:B-1----:R-:W-:Y:S05]  /*2b200*/  WARPSYNC.COLLECTIVE R15, `(.L_x_918) ;  /* 0x000000000f087348 */ /* 0x002fea0003c00000 */
[----:B------:R0:W2:Y:S02]  /*2b210*/  SHFL.IDX P6, R14, R13, R12, R11 ;  /* 0x0000000c0d0e7389 */ /* 0x0000a400000c000b */
[----:B012---:R-:W-:Y:S01]  /*2b220*/  ENDCOLLECTIVE ;  /* 0x000000000000791b */ /* 0x007fe20003800000 */
.L_x_918:
[----:B------:R-:W-:Y:S05]  /*2b230*/  BSYNC B1 ;  /* 0x0000000000017941 */ /* 0x000fea0003800000 */
.L_x_917:
[----:B------:R-:W-:Y:S02]  /*2b240*/  IMAD.MOV.U32 R13, RZ, RZ, R24 ;  /* 0x000000ffff0d7224 */ /* 0x000fe400078e0018 */
[----:B------:R-:W-:Y:S02]  /*2b250*/  IMAD.MOV.U32 R12, RZ, RZ, RZ ;  /* 0x000000ffff0c7224 */ /* 0x000fe400078e00ff */
[----:B------:R-:W-:Y:S02]  /*2b260*/  IMAD.MOV.U32 R11, RZ, RZ, 0x181f ;  /* 0x0000181fff0b7424 */ /* 0x000fe400078e00ff */
[----:B------:R-:W-:Y:S02]  /*2b270*/  IMAD.MOV.U32 R15, RZ, RZ, -0x1 ;  /* 0xffffffffff0f7424 */ /* 0x000fe400078e00ff */
[----:B------:R-:W-:Y:S02]  /*2b280*/  IMAD.MOV.U32 R3, RZ, RZ, R14 ;  /* 0x000000ffff037224 */ /* 0x000fe400078e000e */
[----:B------:R-:W-:-:S07]  /*2b290*/  IMAD R7, R7, 0x2, R22 ;  /* 0x0000000207077824 */ /* 0x000fce00078e0216 */
[----:B------:R-:W-:Y:S05]  /*2b2a0*/  WARPSYNC.COLLECTIVE R15, `(.L_x_919) ;  /* 0x000000000f087348 */ /* 0x000fea0003c00000 */
[----:B------:R0:W1:Y:S02]  /*2b2b0*/  SHFL.IDX P6, R14, R13, R12, R11 ;  /* 0x0000000c0d0e7389 */ /* 0x00006400000c000b */
[----:B01----:R-:W-:Y:S01]  /*2b2c0*/  ENDCOLLECTIVE ;  /* 0x000000000000791b */ /* 0x003fe20003800000 */
.L_x_919:
[----:B------:R-:W-:Y:S01]  /*2b2d0*/  ULDC.64 UR4, c[0x0][0x208] ;  /* 0x0000820000047ab9 */ /* 0x000fe20000000a00 */
[----:B------:R-:W-:Y:S02]  /*2b2e0*/  IMAD.MOV.U32 R13, RZ, RZ, R25 ;  /* 0x000000ffff0d7224 */ /* 0x000fe400078e0019 */
[----:B------:R-:W-:Y:S02]  /*2b2f0*/  IMAD.MOV.U32 R12, RZ, RZ, 0x1 ;  /* 0x00000001ff0c7424 */ /* 0x000fe400078e00ff */
[----:B------:R-:W-:-:S05]  /*2b300*/  IMAD.MOV.U32 R2, RZ, RZ, R14 ;  /* 0x000000ffff027224 */ /* 0x000fca00078e000e */
[----:B------:R-:W-:-:S05]  /*2b310*/  IADD3 R2, P0, R2, R0, RZ ;  /* 0x0000000002027210 */ /* 0x000fca0007f1e0ff */
        /* <DEDUP_REMOVED lines=11> */
[----:B------:R0:W-:Y:S02]  /*2b3d0*/  LDGSTS.E.BYPASS.LTC128B.128 [R7+0x7c00], desc[UR4][R2.64+0x180], !P0 ;  /* 0x07c0018002077fae */ /* 0x0001e4000c101d44 */
[----:B0-----:R-:W-:Y:S05]  /*2b3e0*/  WARPSYNC.COLLECTIVE R15, `(.L_x_920) ;  /* 0x000000000f087348 */ /* 0x001fea0003c00000 */
[----:B------:R1:W2:Y:S02]  /*2b3f0*/  SHFL.IDX P6, R14, R13, R12, R11 ;  /* 0x0000000c0d0e7389 */ /* 0x0002a400000c000b */
[----:B012---:R-:W-:Y:S01]  /*2b400*/  ENDCOLLECTIVE ;  /* 0x000000000000791b */ /* 0x007fe20003800000 */
.L_x_920:
[----:B------:R-:W-:Y:S01]  /*2b410*/  IMAD.MOV.U32 R13, RZ, RZ, R24 ;  /* 0x000000ffff0d7224 */ /* 0x000fe200078e0018 */
[----:B------:R-:W-:-:S07]  /*2b420*/  MOV R3, R14 ;  /* 0x0000000e00037202 */ /* 0x000fce0000000f00 */
[----:B------:R-:W-:Y:S05]  /*2b430*/  WARPSYNC.COLLECTIVE R15, `(.L_x_921) ;  /* 0x000000000f087348 */ /* 0x000fea0003c00000 */
[----:B------:R0:W1:Y:S02]  /*2b440*/  SHFL.IDX P6, R14, R13, R12, R11 ;  /* 0x0000000c0d0e7389 */ /* 0x00006400000c000b */
[----:B01----:R-:W-:Y:S01]  /*2b450*/  ENDCOLLECTIVE ;  /* 0x000000000000791b */ /* 0x003fe20003800000 */
.L_x_921:
        /* <DEDUP_REMOVED lines=20> */
.L_x_922:
[----:B------:R-:W-:Y:S02]  /*2b5a0*/  IMAD.MOV.U32 R13, RZ, RZ, R24 ;  /* 0x000000ffff0d7224 */ /* 0x000fe400078e0018 */
[----:B------:R-:W-:-:S07]  /*2b5b0*/  IMAD.MOV.U32 R3, RZ, RZ, R14 ;  /* 0x000000ffff037224 */ /* 0x000fce00078e000e */
[----:B------:R-:W-:Y:S05]  /*2b5c0*/  WARPSYNC.COLLECTIVE R15, `(.L_x_923) ;  /* 0x000000000f087348 */ /* 0x000fea0003c00000 */
[----:B------:R0:W1:Y:S02]  /*2b5d0*/  SHFL.IDX P6, R14, R13, R12, R11 ;  /* 0x0000000c0d0e7389 */ /* 0x00006400000c000b */
[----:B01----:R-:W-:Y:S01]  /*2b5e0*/  ENDCOLLECTIVE ;  /* 0x000000000000791b */ /* 0x003fe20003800000 */
.L_x_923:
        /* <DEDUP_REMOVED lines=20> */
.L_x_924:
[----:B------:R-:W-:Y:S01]  /*2b730*/  IMAD.MOV.U32 R13, RZ, RZ, R24 ;  /* 0x000000ffff0d7224 */ /* 0x000fe200078e0018 */
[----:B------:R-:W-:-:S07]  /*2b740*/  MOV R3, R14 ;  /* 0x0000000e00037202 */ /* 0x000fce0000000f00 */
[----:B------:R-:W-:Y:S05]  /*2b750*/  WARPSYNC.COLLECTIVE R15, `(.L_x_925) ;  /* 0x000000000f087348 */ /* 0x000fea0003c00000 */
[----:B------:R0:W1:Y:S02]  /*2b760*/  SHFL.IDX P6, R14, R13, R12, R11 ;  /* 0x0000000c0d0e7389 */ /* 0x00006400000c000b */
[----:B01----:R-:W-:Y:S01]  /*2b770*/  ENDCOLLECTIVE ;  /* 0x000000000000791b */ /* 0x003fe20003800000 */
.L_x_925:
        /* <DEDUP_REMOVED lines=20> */
.L_x_926:
[----:B------:R-:W-:Y:S02]  /*2b8c0*/  IMAD.MOV.U32 R13, RZ, RZ, R24 ;  /* 0x000000ffff0d7224 */ /* 0x000fe400078e0018 */
[----:B------:R-:W-:-:S07]  /*2b8d0*/  IMAD.MOV.U32 R25, RZ, RZ, R14 ;  /* 0x000000ffff197224 */ /* 0x000fce00078e000e */
[----:B------:R-:W-:Y:S05]  /*2b8e0*/  WARPSYNC.COLLECTIVE R15, `(.L_x_927) ;  /* 0x000000000f087348 */ /* 0x000fea0003c00000 */
[----:B------:R0:W1:Y:S02]  /*2b8f0*/  SHFL.IDX P6, R14, R13, R12, R11 ;  /* 0x0000000c0d0e7389 */ /* 0x00006400000c000b */
[----:B01----:R-:W-:Y:S01]  /*2b900*/  ENDCOLLECTIVE ;  /* 0x000000000000791b */ /* 0x003fe20003800000 */
.L_x_927:
[----:B------:R-:W-:Y:S01]  /*2b910*/  IMAD.MOV.U32 R2, RZ, RZ, R14 ;  /* 0x000000ffff027224 */ /* 0x000fe200078e000e */
[----:B------:R-:W-:Y:S06]  /*2b920*/  BRA `(.L_x_928) ;  /* 0xffffffac00a47947 */ /* 0x000fec000383ffff */
.L_x_776:
[----:B0-----:R0:W2:Y:S02]  /*2b930*/  SYNCS.PHASECHK.TRANS64.TRYWAIT P0, [R4+URZ+0x38860], R3 ;  /* 0x03886003040075a7 */ /* 0x0010a4000800017f */
[----:B--2---:R-:W-:Y:S05]  /*2b940*/  @!P0 NANOSLEEP.SYNCS 0x989680 ;  /* 0x009896800000895d */ /* 0x004fea0003900000 */
[----:B------:R-:W2:Y:S02]  /*2b950*/  @!P0 SYNCS.PHASECHK.TRANS64 P0, [R4+URZ+0x38860], R3 ;  /* 0x03886003040085a7 */ /* 0x000ea4000800007f */
[----:B--2---:R-:W-:Y:S05]  /*2b960*/  @!P0 BRA `(.L_x_776) ;  /* 0xfffffffc00f08947 */ /* 0x004fea000383ffff */
[----:B------:R-:W-:Y:S05]  /*2b970*/  BRA `(.L_x_929) ;  /* 0xffffffb000dc7947 */ /* 0x000fea000383ffff */
.L_x_777:
        /* <DEDUP_REMOVED lines=8> */
.L_x_931:
[----:B------:R-:W-:Y:S05]  /*2ba00*/  BSYNC B0 ;  /* 0x0000000000007941 */ /* 0x000fea0003800000 */
.L_x_930:
[----:B------:R-:W-:Y:S01]  /*2ba10*/  IMAD.MOV.U32 R13, RZ, RZ, R24 ;  /* 0x000000ffff0d7224 */ /* 0x000fe200078e0018 */
[C---:B------:R-:W-:Y:S01]  /*2ba20*/  LOP3.LUT R0, R36.reuse, 0x40, RZ, 0xfc, !PT ;  /* 0x0000004024007812 */ /* 0x040fe200078efcff */
[----:B------:R-:W-:Y:S01]  /*2ba30*/  IMAD.MOV.U32 R12, RZ, RZ, RZ ;  /* 0x000000ffff0c7224 */ /* 0x000fe200078e00ff */
[C---:B------:R-:W-:Y:S01]  /*2ba40*/  LOP3.LUT R6, R36.reuse, 0x80, RZ, 0xfc, !PT ;  /* 0x0000008024067812 */ /* 0x040fe200078efcff */
[----:B------:R-:W-:Y:S02]  /*2ba50*/  IMAD.MOV.U32 R11, RZ, RZ, 0x181f ;  /* 0x0000181fff0b7424 */ /* 0x000fe400078e00ff */
[----:B------:R-:W-:Y:S02]  /*2ba60*/  IMAD.MOV.U32 R15, RZ, RZ, -0x1 ;  /* 0xffffffffff0f7424 */ /* 0x000fe400078e00ff */
[----:B------:R-:W-:Y:S02]  /*2ba70*/  IMAD.MOV.U32 R3, RZ, RZ, R14 ;  /* 0x000000ffff037224 */ /* 0x000fe400078e000e */
[----:B------:R-:W-:-:S07]  /*2ba80*/  IMAD.SHL.U32 R8, R36, 0x2, RZ ;  /* 0x0000000224087824 */ /* 0x000fce00078e00ff */
[----:B------:R-:W-:Y:S05]  /*2ba90*/  WARPSYNC.COLLECTIVE R15, `(.L_x_932) ;  /* 0x000000000f087348 */ /* 0x000fea0003c00000 */
[----:B------:R0:W1:Y:S02]  /*2baa0*/  SHFL.IDX P6, R14, R13, R12, R11 ;  /* 0x0000000c0d0e7389 */ /* 0x00006400000c000b */
[----:B01----:R-:W-:Y:S01]  /*2bab0*/  ENDCOLLECTIVE ;  /* 0x000000000000791b */ /* 0x003fe20003800000 */
.L_x_932:
[----:B------:R-:W-:Y:S01]  /*2bac0*/  ULDC UR4, c[0x0][0x2f4] ;  /* 0x0000bd0000047ab9 */ /* 0x000fe20000000800 */
[----:B------:R-:W-:Y:S01]  /*2bad0*/  ULDC.64 UR6, c[0x0][0x208] ;  /* 0x0000820000067ab9 */ /* 0x000fe20000000a00 */
[----:B------:R-:W-:Y:S02]  /*2bae0*/  ISETP.GE.AND P3, PT, R36, UR4, PT ;  /* 0x0000000424007c0c */ /* 0x000fe4000bf66270 */
[----:B------:R-:W-:Y:S01]  /*2baf0*/  ISETP.GE.AND P2, PT, R0, UR4, PT ;  /* 0x0000000400007c0c */ /* 0x000fe2000bf46270 */
[----:B------:R-:W-:Y:S01]  /*2bb00*/  IMAD R0, R7, 0x2, R22 ;  /* 0x0000000207007824 */ /* 0x000fe200078e0216 */
[----:B------:R-:W-:Y:S02]  /*2bb10*/  ISETP.LT.OR P4, PT, R5, 0x1, P3 ;  /* 0x000000010500780c */ /* 0x000fe40001f81670 */
[----:B------:R-:W-:Y:S02]  /*2bb20*/  ISETP.GE.AND P1, PT, R6, UR4, PT ;  /* 0x0000000406007c0c */ /* 0x000fe4000bf26270 */
[----:B------:R-:W-:Y:S01]  /*2bb30*/  LOP3.LUT R6, R36, 0xc0, RZ, 0xfc, !PT ;  /* 0x000000c024067812 */ /* 0x000fe200078efcff */
[----:B------:R-:W-:-:S02]  /*2bb40*/  IMAD.MOV.U32 R13, RZ, RZ, R25 ;  /* 0x000000ffff0d7224 */ /* 0x000fc400078e0019 */
        /* <DEDUP_REMOVED lines=10> */
[----:B------:R-:W-:-:S04]  /*2bbf0*/  ISETP.GE.AND P0, PT, R6, UR4, PT ;  /* 0x0000000406007c0c */ /* 0x000fc8000bf06270 */
[----:B------:R0:W-:Y:S01]  /*2bc00*/  LDGSTS.E.BYPASS.LTC128B.128 [R0+0x5400], desc[UR6][R2.64+0x100], !P4 ;  /* 0x0540010002007fae */ /* 0x0001e2000e101d46 */
[----:B------:R-:W-:-:S13]  /*2bc10*/  ISETP.LT.OR P4, PT, R5, 0x1, P0 ;  /* 0x000000010500780c */ /* 0x000fda0000781670 */
[----:B------:R0:W-:Y:S02]  /*2bc20*/  LDGSTS.E.BYPASS.LTC128B.128 [R0+0x7c00], desc[UR6][R2.64+0x180], !P4 ;  /* 0x07c0018002007fae */ /* 0x0001e4000e101d46 */
[----:B0-----:R-:W-:Y:S05]  /*2bc30*/  WARPSYNC.COLLECTIVE R15, `(.L_x_933) ;  /* 0x000000000f087348 */ /* 0x001fea0003c00000 */
[----:B------:R1:W2:Y:S02]  /*2bc40*/  SHFL.IDX P6, R14, R13, R12, R11 ;  /* 0x0000000c0d0e7389 */ /* 0x0002a400000c000b */
[----:B012---:R-:W-:Y:S01]  /*2bc50*/  ENDCOLLECTIVE ;  /* 0x000000000000791b */ /* 0x007fe20003800000 */
.L_x_933:
[----:B------:R-:W-:Y:S01]  /*2bc60*/  MOV R13, R24 ;  /* 0x00000018000d7202 */ /* 0x000fe20000000f00 */
[----:B------:R-:W-:-:S07]  /*2bc70*/  IMAD.MOV.U32 R3, RZ, RZ, R14 ;  /* 0x000000ffff037224 */ /* 0x000fce00078e000e */
[----:B------:R-:W-:Y:S05]  /*2bc80*/  WARPSYNC.COLLECTIVE R15, `(.L_x_934) ;  /* 0x000000000f087348 */ /* 0x000fea0003c00000 */
[----:B------:R0:W1:Y:S02]  /*2bc90*/  SHFL.IDX P6, R14, R13, R12, R11 ;  /* 0x0000000c0d0e7389 */ /* 0x00006400000c000b */
[----:B01----:R-:W-:Y:S01]  /*2bca0*/  ENDCOLLECTIVE ;  /* 0x000000000000791b */ /* 0x003fe20003800000 */
.L_x_934:
[----:B------:R-:W-:Y:S01]  /*2bcb0*/  ULDC.64 UR4, c[0x0][0x208] ;  /* 0x0000820000047ab9 */ /* 0x000fe20000000a00 */
[----:B------:R-:W-:Y:S02]  /*2bcc0*/  IMAD.MOV.U32 R13, RZ, RZ, R25 ;  /* 0x000000ffff0d7224 */ /* 0x000fe400078e0019 */
[----:B------:R-:W-:Y:S01]  /*2bcd0*/  IMAD.MOV.U32 R12, RZ, RZ, 0x2 ;  /* 0x00000002ff0c7424 */ /* 0x000fe200078e00ff */
        /* <DEDUP_REMOVED lines=16> */
.L_x_935:
[----:B------:R-:W-:Y:S02]  /*2bde0*/  IMAD.MOV.U32 R13, RZ, RZ, R24 ;  /* 0x000000ffff0d7224 */ /* 0x000fe400078e0018 */
[----:B------:R-:W-:-:S07]  /*2bdf0*/  IMAD.MOV.U32 R7, RZ, RZ, R14 ;  /* 0x000000ffff077224 */ /* 0x000fce00078e000e */
[----:B------:R-:W-:Y:S05]  /*2be00*/  WARPSYNC.COLLECTIVE R15, `(.L_x_936) ;  /* 0x000000000f087348 */ /* 0x000fea0003c00000 */
[----:B------:R0:W1:Y:S02]  /*2be10*/  SHFL.IDX P6, R14, R13, R12, R11 ;  /* 0x0000000c0d0e7389 */ /* 0x00006400000c000b */
[----:B01----:R-:W-:Y:S01]  /*2be20*/  ENDCOLLECTIVE ;  /* 0x000000000000791b */ /* 0x003fe20003800000 */
.L_x_936:
        /* <DEDUP_REMOVED lines=19> */
.L_x_937:
[----:B------:R-:W-:Y:S02]  /*2bf60*/  IMAD.MOV.U32 R13, RZ, RZ, R24 ;  /* 0x000000ffff0d7224 */ /* 0x000fe400078e0018 */
[----:B------:R-:W-:-:S07]  /*2bf70*/  IMAD.MOV.U32 R3, RZ, RZ, R14 ;  /* 0x000000ffff037224 */ /* 0x000fce00078e000e */
[----:B------:R-:W-:Y:S05]  /*2bf80*/  WARPSYNC.COLLECTIVE R15, `(.L_x_938) ;  /* 0x000000000f087348 */ /* 0x000fea0003c00000 */
[----:B------:R0:W1:Y:S02]  /*2bf90*/  SHFL.IDX P6, R14, R13, R12, R11 ;  /* 0x0000000c0d0e7389 */ /* 0x00006400000c000b */
[----:B01----:R-:W-:Y:S01]  /*2bfa0*/  ENDCOLLECTIVE ;  /* 0x000000000000791b */ /* 0x003fe20003800000 */
.L_x_938:
[----:B------:R-:W-:Y:S01]  /*2bfb0*/  ULDC.64 UR4, c[0x0][0x208] ;  /* 0x0000820000047ab9 */ /* 0x000fe20000000a00 */
[----:B------:R-:W-:Y:S01]  /*2bfc0*/  MOV R13, R25 ;  /* 0x00000019000d7202 */ /* 0x000fe20000000f00 */
        /* <DEDUP_REMOVED lines=17> */
.L_x_939:
[----:B------:R-:W-:Y:S02]  /*2c0e0*/  IMAD.MOV.U32 R13, RZ, RZ, R24 ;  /* 0x000000ffff0d7224 */ /* 0x000fe400078e0018 */
[----:B------:R-:W-:-:S07]  /*2c0f0*/  IMAD.MOV.U32 R25, RZ, RZ, R14 ;  /* 0x000000ffff197224 */ /* 0x000fce00078e000e */
[----:B------:R-:W-:Y:S05]  /*2c100*/  WARPSYNC.COLLECTIVE R15, `(.L_x_940) ;  /* 0x000000000f087348 */ /* 0x000fea0003c00000 */
[----:B------:R0:W1:Y:S02]  /*2c110*/  SHFL.IDX P6, R14, R13, R12, R11 ;  /* 0x0000000c0d0e7389 */ /* 0x00006400000c000b */
[----:B01----:R-:W-:Y:S01]  /*2c120*/  ENDCOLLECTIVE ;  /* 0x000000000000791b */ /* 0x003fe20003800000 */
.L_x_940:
[----:B------:R-:W-:Y:S05]  /*2c130*/  BRA `(.L_x_941) ;  /* 0xffffffb000007947 */ /* 0x000fea000383ffff */
.L_x_782:
        /* <DEDUP_REMOVED lines=8> */
.L_x_943:
[----:B------:R-:W-:Y:S05]  /*2c1c0*/  BSYNC B0 ;  /* 0x0000000000007941 */ /* 0x000fea0003800000 */
.L_x_942:
        /* <DEDUP_REMOVED lines=9> */
.L_x_944:
[----:B------:R-:W-:Y:S01]  /*2c260*/  ULDC UR4, c[0x0][0xc3c] ;  /* 0x00030f0000047ab9 */ /* 0x000fe20000000800 */
[----:B------:R-:W-:Y:S01]  /*2c270*/  ULDC.64 UR6, c[0x0][0x208] ;  /* 0x0000820000067ab9 */ /* 0x000fe20000000a00 */
        /* <DEDUP_REMOVED lines=12> */
[----:B------:R-:W-:-:S03]  /*2c340*/  ISETP.NE.AND P1, PT, R8, RZ, PT ;  /* 0x000000ff0800720c */ /* 0x000fc60003f25270 */
[----:B------:R-:W-:-:S10]  /*2c350*/  IMAD.MOV.U32 R13, RZ, RZ, R4 ;  /* 0x000000ffff0d7224 */ /* 0x000fd400078e0004 */
[----:B------:R-:W-:Y:S05]  /*2c360*/  WARPSYNC.COLLECTIVE R15, `(.L_x_945) ;  /* 0x000000000f087348 */ /* 0x000fea0003c00000 */
[----:B------:R0:W1:Y:S02]  /*2c370*/  SHFL.UP P6, R14, R13, R12, R11 ;  /* 0x0400000c0d0e7389 */ /* 0x00006400000c000b */
[----:B01----:R-:W-:Y:S01]  /*2c380*/  ENDCOLLECTIVE ;  /* 0x000000000000791b */ /* 0x003fe20003800000 */
.L_x_945:
[----:B------:R-:W-:Y:S01]  /*2c390*/  IMAD.MOV.U32 R12, RZ, RZ, 0x2 ;  /* 0x00000002ff0c7424 */ /* 0x000fe200078e00ff */
[----:B------:R-:W-:-:S05]  /*2c3a0*/  SEL R7, R14, RZ, P1 ;  /* 0x000000ff0e077207 */ /* 0x000fca0000800000 */
[----:B------:R-:W-:-:S04]  /*2c3b0*/  IMAD.IADD R6, R4, 0x1, R7 ;  /* 0x0000000104067824 */ /* 0x000fc800078e0207 */
[----:B------:R-:W-:-:S07]  /*2c3c0*/  IMAD.MOV.U32 R13, RZ, RZ, R6 ;  /* 0x000000ffff0d7224 */ /* 0x000fce00078e0006 */
[----:B------:R-:W-:Y:S05]  /*2c3d0*/  WARPSYNC.COLLECTIVE R15, `(.L_x_946) ;  /* 0x000000000f087348 */ /* 0x000fea0003c00000 */
[----:B------:R0:W1:Y:S02]  /*2c3e0*/  SHFL.UP P6, R14, R13, R12, R11 ;  /* 0x0400000c0d0e7389 */ /* 0x00006400000c000b */
[----:B01----:R-:W-:Y:S01]  /*2c3f0*/  ENDCOLLECTIVE ;  /* 0x000000000000791b */ /* 0x003fe20003800000 */
.L_x_946:
[----:B------:R-:W-:Y:S02]  /*2c400*/  MOV R12, 0x4 ;  /* 0x00000004000c7802 */ /* 0x000fe40000000f00 */
[----:B------:R-:W-:-:S05]  /*2c410*/  SEL R7, R14, RZ, P2 ;  /* 0x000000ff0e077207 */ /* 0x000fca0001000000 */
[----:B------:R-:W-:-:S04]  /*2c420*/  IMAD.IADD R7, R6, 0x1, R7 ;  /* 0x0000000106077824 */ /* 0x000fc800078e0207 */
[----:B------:R-:W-:-:S07]  /*2c430*/  IMAD.MOV.U32 R13, RZ, RZ, R7 ;  /* 0x000000ffff0d7224 */ /* 0x000fce00078e0007 */
[----:B------:R-:W-:Y:S05]  /*2c440*/  WARPSYNC.COLLECTIVE R15, `(.L_x_947) ;  /* 0x000000000f087348 */ /* 0x000fea0003c00000 */
[----:B------:R0:W1:Y:S02]  /*2c450*/  SHFL.UP P6, R14, R13, R12, R11 ;  /* 0x0400000c0d0e7389 */ /* 0x00006400000c000b */
[----:B01----:R-:W-:Y:S01]  /*2c460*/  ENDCOLLECTIVE ;  /* 0x000000000000791b */ /* 0x003fe20003800000 */
.L_x_947:
[----:B------:R-:W-:Y:S01]  /*2c470*/  IMAD.MOV.U32 R12, RZ, RZ, 0x8 ;  /* 0x00000008ff0c7424 */ /* 0x000fe200078e00ff */
[----:B------:R-:W-:-:S05]  /*2c480*/  SEL R2, R14, RZ, P3 ;  /* 0x000000ff0e027207 */ /* 0x000fca0001800000 */
[----:B------:R-:W-:-:S04]  /*2c490*/  IMAD.IADD R2, R7, 0x1, R2 ;  /* 0x0000000107027824 */ /* 0x000fc800078e0202 */
[----:B------:R-:W-:-:S07]  /*2c4a0*/  IMAD.MOV.U32 R13, RZ, RZ, R2 ;  /* 0x000000ffff0d7224 */ /* 0x000fce00078e0002 */
[----:B------:R-:W-:Y:S05]  /*2c4b0*/  WARPSYNC.COLLECTIVE R15, `(.L_x_948) ;  /* 0x000000000f087348 */ /* 0x000fea0003c00000 */
[----:B------:R0:W1:Y:S02]  /*2c4c0*/  SHFL.UP P6, R14, R13, R12, R11 ;  /* 0x0400000c0d0e7389 */ /* 0x00006400000c000b */
[----:B01----:R-:W-:Y:S01]  /*2c4d0*/  ENDCOLLECTIVE ;  /* 0x000000000000791b */ /* 0x003fe20003800000 */
.L_x_948:
[----:B------:R-:W-:Y:S01]  /*2c4e0*/  IMAD.MOV.U32 R12, RZ, RZ, 0x10 ;  /* 0x00000010ff0c7424 */ /* 0x000fe200078e00ff */
[----:B------:R-:W-:-:S05]  /*2c4f0*/  SEL R3, R14, RZ, P4 ;  /* 0x000000ff0e037207 */ /* 0x000fca0002000000 */
[----:B------:R-:W-:-:S04]  /*2c500*/  IMAD.IADD R3, R2, 0x1, R3 ;  /* 0x0000000102037824 */ /* 0x000fc800078e0203 */
[----:B------:R-:W-:-:S07]  /*2c510*/  IMAD.MOV.U32 R13, RZ, RZ, R3 ;  /* 0x000000ffff0d7224 */ /* 0x000fce00078e0003 */
[----:B------:R-:W-:Y:S05]  /*2c520*/  WARPSYNC.COLLECTIVE R15, `(.L_x_949) ;  /* 0x000000000f087348 */ /* 0x000fea0003c00000 */
[----:B------:R0:W1:Y:S02]  /*2c530*/  SHFL.UP P6, R14, R13, R12, R11 ;  /* 0x0400000c0d0e7389 */ /* 0x00006400000c000b */
[----:B01----:R-:W-:Y:S01]  /*2c540*/  ENDCOLLECTIVE ;  /* 0x000000000000791b */ /* 0x003fe20003800000 */
.L_x_949:
[----:B------:R-:W-:Y:S02]  /*2c550*/  IMAD.MOV.U32 R12, RZ, RZ, 0x1f ;  /* 0x0000001fff0c7424 */ /* 0x000fe400078e00ff */
[----:B------:R-:W-:Y:S01]  /*2c560*/  IMAD.MOV.U32 R11, RZ, RZ, 0x1f ;  /* 0x0000001fff0b7424 */ /* 0x000fe200078e00ff */
[----:B------:R-:W-:-:S05]  /*2c570*/  SEL R2, R14, RZ, P5 ;  /* 0x000000ff0e027207 */ /* 0x000fca0002800000 */
[----:B------:R-:W-:-:S04]  /*2c580*/  IMAD.IADD R2, R3, 0x1, R2 ;  /* 0x0000000103027824 */ /* 0x000fc800078e0202 */
[----:B------:R-:W-:-:S07]  /*2c590*/  IMAD.MOV.U32 R13, RZ, RZ, R2 ;  /* 0x000000ffff0d7224 */ /* 0x000fce00078e0002 */
[----:B------:R-:W-:Y:S05]  /*2c5a0*/  WARPSYNC.COLLECTIVE R15, `(.L_x_950) ;  /* 0x000000000f087348 */ /* 0x000fea0003c00000 */
[----:B------:R0:W1:Y:S02]  /*2c5b0*/  SHFL.IDX P6, R14, R13, R12, R11 ;  /* 0x0000000c0d0e7389 */ /* 0x00006400000c000b */
[----:B01----:R-:W-:Y:S01]  /*2c5c0*/  ENDCOLLECTIVE ;  /* 0x000000000000791b */ /* 0x003fe20003800000 */
.L_x_950:
[----:B------:R-:W-:Y:S05]  /*2c5d0*/  BRA `(.L_x_951) ;  /* 0xffffffb000207947 */ /* 0x000fea000383ffff */
.L_x_787:
[----:B------:R-:W-:Y:S01]  /*2c5e0*/  BSSY B0, `(.L_x_952) ;  /* 0x0000008000007945 */ /* 0x000fe20003800000 */
[----:B-----5:R-:W-:Y:S01]  /*2c5f0*/  IMAD.MOV.U32 R13, RZ, RZ, R4 ;  /* 0x000000ffff0d7224 */ /* 0x020fe200078e0004 */
[----:B------:R-:W-:Y:S01]  /*2c600*/  MOV R12, 0x1 ;  /* 0x00000001000c7802 */ /* 0x000fe20000000f00 */
[----:B------:R-:W-:Y:S02]  /*2c610*/  IMAD.MOV.U32 R11, RZ, RZ, RZ ;  /* 0x000000ffff0b7224 */ /* 0x000fe400078e00ff */
[----:B------:R-:W-:-:S07]  /*2c620*/  IMAD.MOV.U32 R15, RZ, RZ, -0x1 ;  /* 0xffffffffff0f7424 */ /* 0x000fce00078e00ff */
[----:B0-----:R-:W-:Y:S05]  /*2c630*/  WARPSYNC.COLLECTIVE R15, `(.L_x_953) ;  /* 0x000000000f087348 */ /* 0x001fea0003c00000 */
[----:B------:R1:W2:Y:S02]  /*2c640*/  SHFL.UP P6, R14, R13, R12, R11 ;  /* 0x0400000c0d0e7389 */ /* 0x0002a400000c000b */
[----:B012---:R-:W-:Y:S01]  /*2c650*/  ENDCOLLECTIVE ;  /* 0x000000000000791b */ /* 0x007fe20003800000 */
.L_x_953:
[----:B------:R-:W-:Y:S05]  /*2c660*/  BSYNC B0 ;  /* 0x0000000000007941 */ /* 0x000fea0003800000 */
.L_x_952:
[----:B------:R-:W-:Y:S01]  /*2c670*/  SEL R13, R14, RZ, P1 ;  /* 0x000000ff0e0d7207 */ /* 0x000fe20000800000 */
[----:B------:R-:W-:Y:S02]  /*2c680*/  IMAD.MOV.U32 R12, RZ, RZ, 0x2 ;  /* 0x00000002ff0c7424 */ /* 0x000fe400078e00ff */
[----:B------:R-:W-:Y:S02]  /*2c690*/  IMAD.MOV.U32 R11, RZ, RZ, RZ ;  /* 0x000000ffff0b7224 */ /* 0x000fe400078e00ff */
[----:B------:R-:W-:Y:S02]  /*2c6a0*/  IMAD.IADD R13, R4, 0x1, R13 ;  /* 0x00000001040d7824 */ /* 0x000fe400078e020d */
[----:B------:R-:W-:-:S07]  /*2c6b0*/  IMAD.MOV.U32 R15, RZ, RZ, -0x1 ;  /* 0xffffffffff0f7424 */ /* 0x000fce00078e00ff */
[----:B------:R-:W-:Y:S05]  /*2c6c0*/  WARPSYNC.COLLECTIVE R15, `(.L_x_954) ;  /* 0x000000000f087348 */ /* 0x000fea0003c00000 */
[----:B------:R0:W1:Y:S02]  /*2c6d0*/  SHFL.UP P6, R14, R13, R12, R11 ;  /* 0x0400000c0d0e7389 */ /* 0x00006400000c000b */
[----:B01----:R-:W-:Y:S01]  /*2c6e0*/  ENDCOLLECTIVE ;  /* 0x000000000000791b */ /* 0x003fe20003800000 */
.L_x_954:
[----:B------:R-:W-:Y:S01]  /*2c6f0*/  IMAD.MOV.U32 R12, RZ, RZ, 0x4 ;  /* 0x00000004ff0c7424 */ /* 0x000fe200078e00ff */
[----:B------:R-:W-:-:S05]  /*2c700*/  SEL R0, R14, RZ, P2 ;  /* 0x000000ff0e007207 */ /* 0x000fca0001000000 */
[----:B------:R-:W-:-:S04]  /*2c710*/  IMAD.IADD R0, R13, 0x1, R0 ;  /* 0x000000010d007824 */ /* 0x000fc800078e0200 */
[----:B------:R-:W-:-:S07]  /*2c720*/  IMAD.MOV.U32 R13, RZ, RZ, R0 ;  /* 0x000000ffff0d7224 */ /* 0x000fce00078e0000 */
[----:B------:R-:W-:Y:S05]  /*2c730*/  WARPSYNC.COLLECTIVE R15, `(.L_x_955) ;  /* 0x000000000f087348 */ /* 0x000fea0003c00000 */
[----:B------:R0:W1:Y:S02]  /*2c740*/  SHFL.UP P6, R14, R13, R12, R11 ;  /* 0x0400000c0d0e7389 */ /* 0x00006400000c000b */
[----:B01----:R-:W-:Y:S01]  /*2c750*/  ENDCOLLECTIVE ;  /* 0x000000000000791b */ /* 0x003fe20003800000 */
.L_x_955:
[----:B------:R-:W-:Y:S02]  /*2c760*/  MOV R12, 0x8 ;  /* 0x00000008000c7802 */ /* 0x000fe40000000f00 */
[----:B------:R-:W-:-:S05]  /*2c770*/  SEL R3, R14, RZ, P3 ;  /* 0x000000ff0e037207 */ /* 0x000fca0001800000 */
[----:B------:R-:W-:-:S04]  /*2c780*/  IMAD.IADD R2, R0, 0x1, R3 ;  /* 0x0000000100027824 */ /* 0x000fc800078e0203 */
[----:B------:R-:W-:-:S07]  /*2c790*/  IMAD.MOV.U32 R13, RZ, RZ, R2 ;  /* 0x000000ffff0d7224 */ /* 0x000fce00078e0002 */
[----:B------:R-:W-:Y:S05]  /*2c7a0*/  WARPSYNC.COLLECTIVE R15, `(.L_x_956) ;  /* 0x000000000f087348 */ /* 0x000fea0003c00000 */
[----:B------:R0:W1:Y:S02]  /*2c7b0*/  SHFL.UP P6, R14, R13, R12, R11 ;  /* 0x0400000c0d0e7389 */ /* 0x00006400000c000b */
[----:B01----:R-:W-:Y:S01]  /*2c7c0*/  ENDCOLLECTIVE ;  /* 0x000000000000791b */ /* 0x003fe20003800000 */
.L_x_956:
[----:B------:R-:W-:Y:S01]  /*2c7d0*/  IMAD.MOV.U32 R12, RZ, RZ, 0x10 ;  /* 0x00000010ff0c7424 */ /* 0x000fe200078e00ff */
[----:B------:R-:W-:-:S05]  /*2c7e0*/  SEL R3, R14, RZ, P4 ;  /* 0x000000ff0e037207 */ /* 0x000fca0002000000 */
[----:B------:R-:W-:-:S04]  /*2c7f0*/  IMAD.IADD R3, R2, 0x1, R3 ;  /* 0x0000000102037824 */ /* 0x000fc800078e0203 */
[----:B------:R-:W-:-:S07]  /*2c800*/  IMAD.MOV.U32 R13, RZ, RZ, R3 ;  /* 0x000000ffff0d7224 */ /* 0x000fce00078e0003 */
[----:B------:R-:W-:Y:S05]  /*2c810*/  WARPSYNC.COLLECTIVE R15, `(.L_x_957) ;  /* 0x000000000f087348 */ /* 0x000fea0003c00000 */
[----:B------:R0:W1:Y:S02]  /*2c820*/  SHFL.UP P6, R14, R13, R12, R11 ;  /* 0x0400000c0d0e7389 */ /* 0x00006400000c000b */
[----:B01----:R-:W-:Y:S01]  /*2c830*/  ENDCOLLECTIVE ;  /* 0x000000000000791b */ /* 0x003fe20003800000 */
.L_x_957:
        /* <DEDUP_REMOVED lines=8> */
.L_x_958:
[----:B------:R-:W-:Y:S05]  /*2c8c0*/  BRA `(.L_x_959) ;  /* 0xffffffb000047947 */ /* 0x000fea000383ffff */
.L_x_789:
[----:B------:R-:W-:Y:S01]  /*2c8d0*/  BSSY B0, `(.L_x_960) ;  /* 0x0000006000007945 */ /* 0x000fe20003800000 */
[----:B------:R-:W-:Y:S01]  /*2c8e0*/  PLOP3.LUT P6, PT, P6, PT, PT, 0x8, 0x0 ;  /* 0x000000000000781c */ /* 0x000fe200037ce170 */
[----:B------:R-:W-:-:S12]  /*2c8f0*/  IMAD.MOV.U32 R15, RZ, RZ, -0x1 ;  /* 0xffffffffff0f7424 */ /* 0x000fd800078e00ff */
[----:B0-----:R-:W-:Y:S05]  /*2c900*/  WARPSYNC.COLLECTIVE R15, `(.L_x_961) ;  /* 0x000000000f087348 */ /* 0x001fea0003c00000 */
[----:B------:R-:W-:Y:S01]  /*2c910*/  VOTE.ANY R14, PT, P6 ;  /* 0x00000000000e7806 */ /* 0x000fe200030e0100 */
[----:B0-----:R-:W-:Y:S06]  /*2c920*/  ENDCOLLECTIVE ;  /* 0x000000000000791b */ /* 0x001fec0003800000 */
.L_x_961:
[----:B------:R-:W-:Y:S05]  /*2c930*/  BSYNC B0 ;  /* 0x0000000000007941 */ /* 0x000fea0003800000 */
.L_x_960:
[----:B------:R-:W-:Y:S01]  /*2c940*/  IMAD.MOV.U32 R3, RZ, RZ, R14 ;  /* 0x000000ffff037224 */ /* 0x000fe200078e000e */
[----:B------:R-:W-:Y:S01]  /*2c950*/  MOV R11, 0x1f ;  /* 0x0000001f000b7802 */ /* 0x000fe20000000f00 */
[----:B------:R-:W-:Y:S02]  /*2c960*/  IMAD.MOV.U32 R13, RZ, RZ, R4 ;  /* 0x000000ffff0d7224 */ /* 0x000fe400078e0004 */
[----:B------:R-:W0:Y:S01]  /*2c970*/  POPC R0, R3 ;  /* 0x0000000300007309 */ /* 0x000e220000000000 */
[----:B------:R-:W-:Y:S02]  /*2c980*/  IMAD.MOV.U32 R15, RZ, RZ, -0x1 ;  /* 0xffffffffff0f7424 */ /* 0x000fe400078e00ff */
[----:B0-----:R-:W-:-:S07]  /*2c990*/  IMAD.MOV.U32 R12, RZ, RZ, R0 ;  /* 0x000000ffff0c7224 */ /* 0x001fce00078e0000 */
[----:B------:R-:W-:Y:S05]  /*2c9a0*/  WARPSYNC.COLLECTIVE R15, `(.L_x_962) ;  /* 0x000000000f087348 */ /* 0x000fea0003c00000 */
[----:B------:R0:W1:Y:S02]  /*2c9b0*/  SHFL.IDX P6, R14, R13, R12, R11 ;  /* 0x0000000c0d0e7389 */ /* 0x00006400000c000b */
[----:B01----:R-:W-:Y:S01]  /*2c9c0*/  ENDCOLLECTIVE ;  /* 0x000000000000791b */ /* 0x003fe20003800000 */
.L_x_962:
[----:B------:R-:W-:Y:S01]  /*2c9d0*/  IMAD.MOV.U32 R4, RZ, RZ, R14 ;  /* 0x000000ffff047224 */ /* 0x000fe200078e000e */
[----:B------:R-:W-:Y:S06]  /*2c9e0*/  BRA `(.L_x_963) ;  /* 0xffffffac00f47947 */ /* 0x000fec000383ffff */
.L_x_791:
[----:B------:R-:W-:Y:S01]  /*2c9f0*/  BSSY B0, `(.L_x_964) ;  /* 0x0000007000007945 */ /* 0x000fe20003800000 */
[----:B------:R-:W-:Y:S02]  /*2ca00*/  IMAD.MOV.U32 R13, RZ, RZ, R2 ;  /* 0x000000ffff0d7224 */ /* 0x000fe400078e0002 */
[----:B------:R-:W-:Y:S02]  /*2ca10*/  IMAD.MOV.U32 R11, RZ, RZ, 0x1f ;  /* 0x0000001fff0b7424 */ /* 0x000fe400078e00ff */
[----:B------:R-:W-:-:S07]  /*2ca20*/  IMAD.MOV.U32 R15, RZ, RZ, -0x1 ;  /* 0xffffffffff0f7424 */ /* 0x000fce00078e00ff */
[----:B012---:R-:W-:Y:S05]  /*2ca30*/  WARPSYNC.COLLECTIVE R15, `(.L_x_965) ;  /* 0x000000000f087348 */ /* 0x007fea0003c00000 */
[----:B------:R3:W4:Y:S02]  /*2ca40*/  SHFL.IDX P6, R14, R13, R12, R11 ;  /* 0x0000000c0d0e7389 */ /* 0x00072400000c000b */
[----:B01234-:R-:W-:Y:S01]  /*2ca50*/  ENDCOLLECTIVE ;  /* 0x000000000000791b */ /* 0x01ffe20003800000 */
.L_x_965:
[----:B------:R-:W-:Y:S05]  /*2ca60*/  BSYNC B0 ;  /* 0x0000000000007941 */ /* 0x000fea0003800000 */
.L_x_964:
[----:B------:R-:W-:Y:S05]  /*2ca70*/  BRA `(.L_x_790) ;  /* 0xffffffac00ec7947 */ /* 0x000fea000383ffff */
.L_x_795:
[----:B0-----:R0:W1:Y:S02]  /*2ca80*/  SYNCS.PHASECHK.TRANS64.TRYWAIT P0, [R5+URZ+0x38820], R0 ;  /* 0x03882000050075a7 */ /* 0x001064000800017f */
[----:B-1----:R-:W-:Y:S05]  /*2ca90*/  @!P0 NANOSLEEP.SYNCS 0x989680 ;  /* 0x009896800000895d */ /* 0x002fea0003900000 */
[----:B------:R-:W1:Y:S02]  /*2caa0*/  @!P0 SYNCS.PHASECHK.TRANS64 P0, [R5+URZ+0x38820], R0 ;  /* 0x03882000050085a7 */ /* 0x000e64000800007f */
[----:B-1----:R-:W-:Y:S05]  /*2cab0*/  @!P0 BRA `(.L_x_795) ;  /* 0xfffffffc00f08947 */ /* 0x002fea000383ffff */
[----:B------:R-:W-:Y:S05]  /*2cac0*/  BRA `(.L_x_966) ;  /* 0xffffffb000d87947 */ /* 0x000fea000383ffff */
.L_x_796:
[----:B------:R-:W1:Y:S01]  /*2cad0*/  S2R R2, SR_TID.X ;  /* 0x0000000000027919 */ /* 0x000e620000002100 */
[----:B------:R-:W-:Y:S01]  /*2cae0*/  BSSY B0, `(.L_x_967) ;  /* 0x000000a000007945 */ /* 0x000fe20003800000 */
[----:B------:R-:W-:Y:S02]  /*2caf0*/  IMAD.MOV.U32 R12, RZ, RZ, RZ ;  /* 0x000000ffff0c7224 */ /* 0x000fe400078e00ff */
[----:B------:R-:W-:Y:S02]  /*2cb00*/  IMAD.MOV.U32 R11, RZ, RZ, 0x1f ;  /* 0x0000001fff0b7424 */ /* 0x000fe400078e00ff */
[----:B------:R-:W-:Y:S01]  /*2cb10*/  IMAD.MOV.U32 R15, RZ, RZ, -0x1 ;  /* 0xffffffffff0f7424 */ /* 0x000fe200078e00ff */
[----:B-1----:R-:W-:-:S04]  /*2cb20*/  SHF.R.U32.HI R2, RZ, 0x5, R2 ;  /* 0x00000005ff027819 */ /* 0x002fc80000011602 */
[----:B------:R-:W-:-:S05]  /*2cb30*/  LOP3.LUT R2, R2, 0x3, RZ, 0xc0, !PT ;  /* 0x0000000302027812 */ /* 0x000fca00078ec0ff */
[----:B------:R-:W-:-:S07]  /*2cb40*/  IMAD.MOV.U32 R13, RZ, RZ, R2 ;  /* 0x000000ffff0d7224 */ /* 0x000fce00078e0002 */
[----:B0-2---:R-:W-:Y:S05]  /*2cb50*/  WARPSYNC.COLLECTIVE R15, `(.L_x_968) ;  /* 0x000000000f087348 */ /* 0x005fea0003c00000 */
[----:B------:R1:W3:Y:S02]  /*2cb60*/  SHFL.IDX P6, R14, R13, R12, R11 ;  /* 0x0000000c0d0e7389 */ /* 0x0002e400000c000b */
[----:B0123--:R-:W-:Y:S01]  /*2cb70*/  ENDCOLLECTIVE ;  /* 0x000000000000791b */ /* 0x00ffe20003800000 */
.L_x_968:
[----:B------:R-:W-:Y:S05]  /*2cb80*/  BSYNC B0 ;  /* 0x0000000000007941 */ /* 0x000fea0003800000 */
.L_x_967:
[----:B------:R-:W-:Y:S05]  /*2cb90*/  BRA `(.L_x_969) ;  /* 0xffffffb000c07947 */ /* 0x000fea000383ffff */
.L_x_797:
[----:B------:R-:W-:Y:S01]  /*2cba0*/  BSSY B0, `(.L_x_970) ;  /* 0x0000006000007945 */ /* 0x000fe20003800000 */
[----:B------:R-:W-:-:S07]  /*2cbb0*/  IMAD.MOV.U32 R15, RZ, RZ, -0x1 ;  /* 0xffffffffff0f7424 */ /* 0x000fce00078e00ff */
[----:B0-2---:R-:W-:Y:S05]  /*2cbc0*/  WARPSYNC.COLLECTIVE R15, `(.L_x_971) ;  /* 0x000000000f0c7348 */ /* 0x005fea0003c00000 */
[----:B------:R-:W-:Y:S02]  /*2cbd0*/  ELECT P6, UR62, PT ;  /* 0x00000000003e782f */ /* 0x000fe400038c0000 */
[----:B------:R-:W-:Y:S01]  /*2cbe0*/  MOV R14, UR62 ;  /* 0x0000003e000e7c02 */ /* 0x000fe20008000f00 */
[----:B0-2---:R-:W-:Y:S10]  /*2cbf0*/  ENDCOLLECTIVE ;  /* 0x000000000000791b */ /* 0x005ff40003800000 */
.L_x_971:
[----:B------:R-:W-:Y:S05]  /*2cc00*/  BSYNC B0 ;  /* 0x0000000000007941 */ /* 0x000fea0003800000 */
.L_x_970:
[----:B------:R-:W-:Y:S05]  /*2cc10*/  BRA `(.L_x_972) ;  /* 0xffffffb000b47947 */ /* 0x000fea000383ffff */
.L_x_799:
[----:B0-----:R0:W1:Y:S02]  /*2cc20*/  SYNCS.PHASECHK.TRANS64.TRYWAIT P1, [R3+URZ+0x38840], R2 ;  /* 0x03884002030075a7 */ /* 0x001064000802017f */
[----:B-1----:R-:W-:Y:S05]  /*2cc30*/  @!P1 NANOSLEEP.SYNCS 0x989680 ;  /* 0x009896800000995d */ /* 0x002fea0003900000 */
[----:B------:R-:W1:Y:S02]  /*2cc40*/  @!P1 SYNCS.PHASECHK.TRANS64 P1, [R3+URZ+0x38840], R2 ;  /* 0x03884002030095a7 */ /* 0x000e64000802007f */
[----:B-1----:R-:W-:Y:S05]  /*2cc50*/  @!P1 BRA `(.L_x_799) ;  /* 0xfffffffc00f09947 */ /* 0x002fea000383ffff */
[----:B------:R-:W-:Y:S05]  /*2cc60*/  BRA `(.L_x_973) ;  /* 0xffffffb000d47947 */ /* 0x000fea000383ffff */
.L_x_801:
[----:B-1----:R1:W3:Y:S02]  /*2cc70*/  SYNCS.PHASECHK.TRANS64.TRYWAIT P1, [R27+URZ+0x38840], R0 ;  /* 0x038840001b0075a7 */ /* 0x0022e4000802017f */
[----:B---3--:R-:W-:Y:S05]  /*2cc80*/  @!P1 NANOSLEEP.SYNCS 0x989680 ;  /* 0x009896800000995d */ /* 0x008fea0003900000 */
[----:B------:R-:W3:Y:S02]  /*2cc90*/  @!P1 SYNCS.PHASECHK.TRANS64 P1, [R27+URZ+0x38840], R0 ;  /* 0x038840001b0095a7 */ /* 0x000ee4000802007f */
[----:B---3--:R-:W-:Y:S05]  /*2cca0*/  @!P1 BRA `(.L_x_801) ;  /* 0xfffffffc00f09947 */ /* 0x008fea000383ffff */
[----:B------:R-:W-:Y:S05]  /*2ccb0*/  BRA `(.L_x_974) ;  /* 0xffffffb000e07947 */ /* 0x000fea000383ffff */
.L_x_803:
[----:B---3--:R3:W4:Y:S02]  /*2ccc0*/  SYNCS.PHASECHK.TRANS64.TRYWAIT P1, [R3+URZ+0x38860], R2 ;  /* 0x03886002030075a7 */ /* 0x008724000802017f */
[----:B----4-:R-:W-:Y:S05]  /*2ccd0*/  @!P1 NANOSLEEP.SYNCS 0x989680 ;  /* 0x009896800000995d */ /* 0x010fea0003900000 */
[----:B------:R-:W4:Y:S02]  /*2cce0*/  @!P1 SYNCS.PHASECHK.TRANS64 P1, [R3+URZ+0x38860], R2 ;  /* 0x03886002030095a7 */ /* 0x000f24000802007f */
[----:B----4-:R-:W-:Y:S05]  /*2ccf0*/  @!P1 BRA `(.L_x_803) ;  /* 0xfffffffc00f09947 */ /* 0x010fea000383ffff */
[----:B------:R-:W-:Y:S05]  /*2cd00*/  BRA `(.L_x_975) ;  /* 0xffffffb000dc7947 */ /* 0x000fea000383ffff */
.L_x_976:
        /* <DEDUP_REMOVED lines=15> */
.L_x_15827:


//--------------------- .text._ZN7cutlass13device_kernelIN5flash11enable_sm90INS1_16FlashAttnFwdSm90INS1_25CollectiveMainloopFwdSm90ILi2EN4cute5tupleIJNS5_1CILi1EEES8_S8_EEENS6_IJNS7_ILi128EEENS7_ILi64EEENS7_ILi256EEEEEELi256ENS_10bfloat16_tEfNS_4arch4Sm90ELb0ELb1ELb1ELb0ELb1ELb0ELb0ELb1ELb1ELb1ELb0ELb0EEENS1_21CollectiveEpilogueFwdINS6_IJSA_SC_SB_EEES9_SE_SG_Li256ELb0ELb1ELb0ELb0EEENS1_30DynamicPersistentTileSchedulerILi256ELi128ELb0ELb1ELb1EEEEEEEEEvNT_6ParamsE --------------------------
	.section	.text._ZN7cutlass13device_kernelIN5flash11enable_sm90INS1_16FlashAttnFwdSm90INS1_25CollectiveMainloopFwdSm90ILi2EN4cute5tupleIJNS5_1CILi1EEES8_S8_EEENS6_IJNS7_ILi128EEENS7_ILi64EEENS7_ILi256EEEEEELi256ENS_10bfloat16_tEfNS_4arch4Sm90ELb0ELb1ELb1ELb0ELb1ELb0ELb0ELb1ELb1ELb1ELb0ELb0EEENS1_21CollectiveEpilogueFwdINS6_IJSA_SC_SB_EEES9_SE_SG_Li256ELb0ELb1ELb0ELb0EEENS1_30DynamicPersistentTileSchedulerILi256ELi128ELb0ELb1ELb1EEEEEEEEEvNT_6ParamsE,"ax",@progbits
	.align	128
.text._ZN7cutlass13device_kernelIN5flash11enable_sm90INS1_16FlashAttnFwdSm90INS1_25CollectiveMainloopFwdSm90ILi2EN4cute5tupleIJNS5_1CILi1EEES8_S8_EEENS6_IJNS7_ILi128EEENS7_ILi64EEENS7_ILi256EEEEEELi256ENS_10bfloat16_tEfNS_4arch4Sm90ELb0ELb1ELb1ELb0ELb1ELb0ELb0ELb1ELb1ELb1ELb0ELb0EEENS1_21CollectiveEpilogueFwdINS6_IJSA_SC_SB_EEES9_SE_SG_Li256ELb0ELb1ELb0ELb0EEENS1_30DynamicPersistentTileSchedulerILi256ELi128ELb0ELb1ELb1EEEEEEEEEvNT_6ParamsE:
        .type           _ZN7cutlass13device_kernelIN5flash11enable_sm90INS1_16FlashAttnFwdSm90INS1_25CollectiveMainloopFwdSm90ILi2EN4cute5tupleIJNS5_1CILi1EEES8_S8_EEENS6_IJNS7_ILi128EEENS7_ILi64EEENS7_ILi256EEEEEELi256ENS_10bfloat16_tEfNS_4arch4Sm90ELb0ELb1ELb1ELb0ELb1ELb0ELb0ELb1ELb1ELb1ELb0ELb0EEENS1_21CollectiveEpilogueFwdINS6_IJSA_SC_SB_EEES9_SE_SG_Li256ELb0ELb1ELb0ELb0EEENS1_30DynamicPersistentTileSchedulerILi256ELi128ELb0ELb1ELb1EEEEEEEEEvNT_6ParamsE,@function
        .size           _ZN7cutlass13device_kernelIN5flash11enable_sm90INS1_16FlashAttnFwdSm90INS1_25CollectiveMainloopFwdSm90ILi2EN4cute5tupleIJNS5_1CILi1EEES8_S8_EEENS6_IJNS7_ILi128EEENS7_ILi64EEENS7_ILi256EEEEEELi256ENS_10bfloat16_tEfNS_4arch4Sm90ELb0ELb1ELb1ELb0ELb1ELb0ELb0ELb1ELb1ELb1ELb0ELb0EEENS1_21CollectiveEpilogueFwdINS6_IJSA_SC_SB_EEES9_SE_SG_Li256ELb0ELb1ELb0ELb0EEENS1_30DynamicPersistentTileSchedulerILi256ELi128ELb0ELb1ELb1EEEEEEEEEvNT_6ParamsE,(.L_x_15828 - _ZN7cutlass13device_kernelIN5flash11enable_sm90INS1_16FlashAttnFwdSm90INS1_25CollectiveMainloopFwdSm90ILi2EN4cute5tupleIJNS5_1CILi1EEES8_S8_EEENS6_IJNS7_ILi128EEENS7_ILi64EEENS7_ILi256EEEEEELi256ENS_10bfloat16_tEfNS_4arch4Sm90ELb0ELb1ELb1ELb0ELb1ELb0ELb0ELb1ELb1ELb1ELb0ELb0EEENS1_21CollectiveEpilogueFwdINS6_IJSA_SC_SB_EEES9_SE_SG_Li256ELb0ELb1ELb0ELb0EEENS1_30DynamicPersistentTileSchedulerILi256ELi128ELb0ELb1ELb1EEEEEEEEEvNT_6ParamsE)
        .other          _ZN7cutlass13device_kernelIN5flash11enable_sm90INS1_16FlashAttnFwdSm90INS1_25CollectiveMainloopFwdSm90ILi2EN4cute5tupleIJNS5_1CILi1EEES8_S8_EEENS6_IJNS7_ILi128EEENS7_ILi64EEENS7_ILi256EEEEEELi256ENS_10bfloat16_tEfNS_4arch4Sm90ELb0ELb1ELb1ELb0ELb1ELb0ELb0ELb1ELb1ELb1ELb0ELb0EEENS1_21CollectiveEpilogueFwdINS6_IJSA_SC_SB_EEES9_SE_SG_Li256ELb0ELb1ELb0ELb0EEENS1_30DynamicPersistentTileSchedulerILi256ELi128ELb0ELb1ELb1EEEEEEEEEvNT_6ParamsE,@"STO_CUDA_ENTRY STV_DEFAULT"
_ZN7cutlass13device_kernelIN5flash11enable_sm90INS1_16FlashAttnFwdSm90INS1_25CollectiveMainloopFwdSm90ILi2EN4cute5tupleIJNS5_1CILi1EEES8_S8_EEENS6_IJNS7_ILi128EEENS7_ILi64EEENS7_ILi256EEEEEELi256ENS_10bfloat16_tEfNS_4arch4Sm90ELb0ELb1ELb1ELb0ELb1ELb0ELb0ELb1ELb1ELb1ELb0ELb0EEENS1_21CollectiveEpilogueFwdINS6_IJSA_SC_SB_EEES9_SE_SG_Li256ELb0ELb1ELb0ELb0EEENS1_30DynamicPersistentTileSchedulerILi256ELi128ELb0ELb1ELb1EEEEEEEEEvNT_6ParamsE:
        /* <DEDUP_REMOVED lines=45> */
.L_x_977:
        /* <DEDUP_REMOVED lines=22> */
.L_x_978:
        /* <DEDUP_REMOVED lines=18> */
.L_x_979:
        /* <DEDUP_REMOVED lines=22> */
.L_x_980:
        /* <DEDUP_REMOVED lines=23> */
.L_x_981:
        /* <DEDUP_REMOVED lines=10> */
.L_x_983:
[----:B------:R-:W-:-:S08]  /*08c0*/  NOP ;  /* 0x0000000000007918 */ /* 0x000fd00000000000 */
[----:B------:R-:W1:Y:S02]  /*08d0*/  USETMAXREG.TRY_ALLOC.CTAPOOL UP0, 0xe8 ;  /* 0x000000e8000079c8 */ /* 0x000e640008000600 */
[----:B-1----:R-:W-:-:S13]  /*08e0*/  PLOP3.LUT P0, PT, PT, PT, UP0, 0x80, 0x0 ;  /* 0x000000000000781c */ /* 0x002fda0003f0f008 */
[----:B------:R-:W-:Y:S05]  /*08f0*/  @!P0 BRA `(.L_x_983) ;  /* 0xfffffffc00f08947 */ /* 0x000fea000383ffff */
[----:B------:R-:W1:Y:S08]  /*0900*/  S2UR UR4, SR_CTAID.X ;  /* 0x00000000000479c3 */ /* 0x000e700000002500 */
[----:B------:R-:W-:Y:S08]  /*0910*/  BAR.ARV 0x4, 0x180 ;  /* 0x0106000000007b1d */ /* 0x000ff00000002000 */
[----:B------:R-:W1:Y:S08]  /*0920*/  LDC R0, c[0x0][0xc38] ;  /* 0x00030e00ff007b82 */ /* 0x000e700000000800 */
[----:B------:R-:W-:Y:S06]  /*0930*/  BAR.ARV 0x8, 0x180 ;  /* 0x0206000000007b1d */ /* 0x000fec0000002000 */
[----:B-1----:R-:W-:-:S13]  /*0940*/  ISETP.LE.AND P0, PT, R0, UR4, PT ;  /* 0x0000000400007c0c */ /* 0x002fda000bf03270 */
[----:B------:R-:W-:Y:S05]  /*0950*/  @P0 EXIT ;  /* 0x000000000000094d */ /* 0x000fea0003800000 */
[----:B0-----:R-:W2:Y:S01]  /*0960*/  LDL R2, [R1+0x4] ;  /* 0x0000040001027983 */ /* 0x001ea20000100800 */
[----:B------:R-:W-:Y:S01]  /*0970*/  VIADD R219, R5, 0xffffff80 ;  /* 0xffffff8005db7836 */ /* 0x000fe20000000000 */
[----:B------:R-:W-:Y:S01]  /*0980*/  UMOV UR39, URZ ;  /* 0x0000003f00277c82 */ /* 0x000fe20008000000 */
[----:B------:R-:W-:-:S03]  /*0990*/  UMOV UR38, URZ ;  /* 0x0000003f00267c82 */ /* 0x000fc60008000000 */
[----:B------:R-:W-:-:S04]  /*09a0*/  SHF.R.S32.HI R0, RZ, 0x1f, R219 ;  /* 0x0000001fff007819 */ /* 0x000fc800000114db */
[CC--:B------:R-:W-:Y:S02]  /*09b0*/  LEA.HI R3, R0.reuse, R219.reuse, RZ, 0x4 ;  /* 0x000000db00037211 */ /* 0x0c0fe400078f20ff */
[CC--:B------:R-:W-:Y:S02]  /*09c0*/  LEA.HI R4, R0.reuse, R219.reuse, RZ, 0x5 ;  /* 0x000000db00047211 */ /* 0x0c0fe400078f28ff */
[----:B------:R-:W-:Y:S02]  /*09d0*/  SHF.R.S32.HI R6, RZ, 0x4, R3 ;  /* 0x00000004ff067819 */ /* 0x000fe40000011403 */
[----:B------:R-:W-:Y:S01]  /*09e0*/  LEA.HI R11, R0, R219, RZ, 0x2 ;  /* 0x000000db000b7211 */ /* 0x000fe200078f10ff */
[----:B------:R-:W-:Y:S01]  /*09f0*/  IMAD.SHL.U32 R5, R4, 0x20, RZ ;  /* 0x0000002004057824 */ /* 0x000fe200078e00ff */
[C---:B------:R-:W-:Y:S02]  /*0a00*/  LOP3.LUT R4, R3.reuse, 0x3fffff0, RZ, 0xc0, !PT ;  /* 0x03fffff003047812 */ /* 0x040fe400078ec0ff */
[----:B------:R-:W-:-:S02]  /*0a10*/  LEA.HI R3, R3, R6, RZ, 0x1 ;  /* 0x0000000603037211 */ /* 0x000fc400078f08ff */
[----:B------:R-:W-:Y:S01]  /*0a20*/  LOP3.LUT R5, R5, 0xfffffc00, RZ, 0xc0, !PT ;  /* 0xfffffc0005057812 */ /* 0x000fe200078ec0ff */
[----:B------:R-:W-:Y:S01]  /*0a30*/  IMAD.IADD R4, R219, 0x1, -R4 ;  /* 0x00000001db047824 */ /* 0x000fe200078e0a04 */
[----:B------:R-:W-:-:S04]  /*0a40*/  LOP3.LUT R3, R3, 0x1ffffffe, RZ, 0xc0, !PT ;  /* 0x1ffffffe03037812 */ /* 0x000fc800078ec0ff */
[----:B------:R-:W-:Y:S01]  /*0a50*/  LEA R4, R4, R5, 0x6 ;  /* 0x0000000504047211 */ /* 0x000fe200078e30ff */
[----:B------:R-:W-:Y:S01]  /*0a60*/  IMAD.IADD R3, R6, 0x1, -R3 ;  /* 0x0000000106037824 */ /* 0x000fe200078e0a03 */
[----:B------:R-:W-:-:S03]  /*0a70*/  LOP3.LUT R6, R11, 0xfffffffc, RZ, 0xc0, !PT ;  /* 0xfffffffc0b067812 */ /* 0x000fc600078ec0ff */
[----:B------:R-:W-:Y:S02]  /*0a80*/  IMAD R213, R3, 0x8, R4 ;  /* 0x0000000803d57824 */ /* 0x000fe400078e0204 */
[----:B------:R-:W-:Y:S01]  /*0a90*/  IMAD.IADD R5, R219, 0x1, -R6 ;  /* 0x00000001db057824 */ /* 0x000fe200078e0a06 */
[----:B--2---:R-:W-:Y:S02]  /*0aa0*/  R2UR UR5, R2 ;  /* 0x00000000020572ca */ /* 0x004fe400000e0000 */
[CC--:B------:R-:W-:Y:S02]  /*0ab0*/  LEA.HI R2, R0.reuse, R219.reuse, RZ, 0x7 ;  /* 0x000000db00027211 */ /* 0x0c0fe400078f38ff */
[----:B------:R-:W-:Y:S02]  /*0ac0*/  LEA.HI R0, R0, R219, RZ, 0x3 ;  /* 0x000000db00007211 */ /* 0x000fe400078f18ff */
[----:B------:R-:W-:Y:S02]  /*0ad0*/  LOP3.LUT R210, R2, 0xffffff80, RZ, 0xc0, !PT ;  /* 0xffffff8002d27812 */ /* 0x000fe400078ec0ff */
[----:B------:R-:W-:-:S02]  /*0ae0*/  SHF.R.S32.HI R211, RZ, 0x7, R2 ;  /* 0x00000007ffd37819 */ /* 0x000fc40000011402 */
[----:B------:R-:W-:Y:S01]  /*0af0*/  SHF.R.S32.HI R208, RZ, 0x3, R0 ;  /* 0x00000003ffd07819 */ /* 0x000fe20000011400 */
[----:B------:R-:W-:Y:S01]  /*0b00*/  IMAD.IADD R210, R219, 0x1, -R210 ;  /* 0x00000001dbd27824 */ /* 0x000fe200078e0ad2 */
[----:B------:R-:W-:Y:S01]  /*0b10*/  LEA.HI R2, R2, R211, RZ, 0x1 ;  /* 0x000000d302027211 */ /* 0x000fe200078f08ff */
[----:B------:R-:W-:-:S03]  /*0b20*/  ULOP3.LUT UR6, UR5, 0x1, URZ, 0xfc, !UPT ;  /* 0x0000000105067892 */ /* 0x000fc6000f8efc3f */
[----:B------:R-:W-:Y:S01]  /*0b30*/  SHF.R.S32.HI R7, RZ, 0x1f, R210 ;  /* 0x0000001fff077819 */ /* 0x000fe200000114d2 */
[----:B------:R-:W-:Y:S01]  /*0b40*/  UMOV UR5, URZ ;  /* 0x0000003f00057c82 */ /* 0x000fe20008000000 */
[----:B------:R-:W-:Y:S01]  /*0b50*/  LOP3.LUT R6, R2, 0x3fffffe, RZ, 0xc0, !PT ;  /* 0x03fffffe02067812 */ /* 0x000fe200078ec0ff */
[----:B------:R-:W-:Y:S01]  /*0b60*/  IMAD.U32 R214, RZ, RZ, UR6 ;  /* 0x00000006ffd67e24 */ /* 0x000fe2000f8e00ff */
[CC--:B------:R-:W-:Y:S01]  /*0b70*/  LEA.HI R8, R7.reuse, R210.reuse, RZ, 0x2 ;  /* 0x000000d207087211 */ /* 0x0c0fe200078f10ff */
[----:B------:R-:W-:Y:S01]  /*0b80*/  IMAD.U32 R209, RZ, RZ, UR5 ;  /* 0x00000005ffd17e24 */ /* 0x000fe2000f8e00ff */
[----:B------:R-:W-:Y:S01]  /*0b90*/  LEA.HI R7, R7, R210, RZ, 0x5 ;  /* 0x000000d207077211 */ /* 0x000fe200078f28ff */
[----:B------:R-:W-:Y:S01]  /*0ba0*/  IMAD.IADD R6, R211, 0x1, -R6 ;  /* 0x00000001d3067824 */ /* 0x000fe200078e0a06 */
[--C-:B------:R-:W-:Y:S02]  /*0bb0*/  SHF.R.S32.HI R9, RZ, 0x2, R8.reuse ;  /* 0x00000002ff097819 */ /* 0x100fe40000011408 */
[----:B------:R-:W-:-:S02]  /*0bc0*/  SHF.R.S32.HI R10, RZ, 0x1f, R8 ;  /* 0x0000001fff0a7819 */ /* 0x000fc40000011408 */
[----:B------:R-:W-:Y:S02]  /*0bd0*/  LOP3.LUT R2, R0, 0xfffffff8, RZ, 0xc0, !PT ;  /* 0xfffffff800027812 */ /* 0x000fe400078ec0ff */
[----:B------:R-:W-:Y:S02]  /*0be0*/  LEA.HI R10, R10, R9, RZ, 0x3 ;  /* 0x000000090a0a7211 */ /* 0x000fe400078f18ff */
[----:B------:R-:W-:Y:S02]  /*0bf0*/  SHF.R.S32.HI R7, RZ, 0x5, R7 ;  /* 0x00000005ff077819 */ /* 0x000fe40000011407 */
[----:B------:R-:W-:Y:S02]  /*0c00*/  LOP3.LUT R10, R10, 0xfffffff8, RZ, 0xc0, !PT ;  /* 0xfffffff80a0a7812 */ /* 0x000fe400078ec0ff */
[----:B------:R-:W-:Y:S02]  /*0c10*/  IADD3 R205, R219, -R2, RZ ;  /* 0x80000002dbcd7210 */ /* 0x000fe40007ffe0ff */
[----:B------:R-:W-:Y:S01]  /*0c20*/  LOP3.LUT R19, R8, 0x7ffffffc, RZ, 0xc0, !PT ;  /* 0x7ffffffc08137812 */ /* 0x000fe200078ec0ff */
[----:B------:R-:W-:Y:S01]  /*0c30*/  IMAD.IADD R10, R9, 0x1, -R10 ;  /* 0x00000001090a7824 */ /* 0x000fe200078e0a0a */
[----:B------:R-:W-:Y:S01]  /*0c40*/  LEA.HI R9, R5, R5, RZ, 0x1 ;  /* 0x0000000505097211 */ /* 0x000fe200078f08ff */
[----:B------:R-:W-:-:S02]  /*0c50*/  IMAD.SHL.U32 R23, R205, 0x8, RZ ;  /* 0x00000008cd177824 */ /* 0x000fc400078e00ff */
[----:B------:R-:W-:Y:S01]  /*0c60*/  IMAD R7, R7, 0x10, R10 ;  /* 0x0000001007077824 */ /* 0x000fe200078e020a */
[----:B------:R-:W-:Y:S01]  /*0c70*/  LOP3.LUT R10, R9, 0x1ffffffe, RZ, 0xc0, !PT ;  /* 0x1ffffffe090a7812 */ /* 0x000fe200078ec0ff */
[C---:B------:R-:W-:Y:S01]  /*0c80*/  VIADD R203, R23.reuse, 0x40 ;  /* 0x0000004017cb7836 */ /* 0x040fe20000000000 */
[C---:B------:R-:W-:Y:S01]  /*0c90*/  IADD3 R202, R23.reuse, 0x80, RZ ;  /* 0x0000008017ca7810 */ /* 0x040fe20007ffe0ff */
[----:B------:R-:W-:Y:S01]  /*0ca0*/  VIADD R204, R23, 0xc0 ;  /* 0x000000c017cc7836 */ /* 0x000fe20000000000 */
[----:B------:R-:W-:Y:S01]  /*0cb0*/  SHF.R.S32.HI R218, RZ, 0x1f, R23 ;  /* 0x0000001fffda7819 */ /* 0x000fe20000011417 */
[----:B------:R-:W-:Y:S01]  /*0cc0*/  IMAD.IADD R5, R5, 0x1, -R10 ;  /* 0x0000000105057824 */ /* 0x000fe200078e0a0a */
[----:B------:R-:W-:Y:S01]  /*0cd0*/  SHF.R.S32.HI R217, RZ, 0x1f, R203 ;  /* 0x0000001fffd97819 */ /* 0x000fe200000114cb */
[----:B------:R-:W-:Y:S01]  /*0ce0*/  IMAD R212, R6, 0x40, R7 ;  /* 0x0000004006d47824 */ /* 0x000fe200078e0207 */
[----:B------:R-:W-:Y:S01]  /*0cf0*/  SHF.R.S32.HI R216, RZ, 0x1f, R202 ;  /* 0x0000001fffd87819 */ /* 0x000fe200000114ca */
[----:B------:R-:W-:Y:S01]  /*0d00*/  IMAD.IADD R19, R210, 0x1, -R19 ;  /* 0x00000001d2137824 */ /* 0x000fe200078e0a13 */
[----:B------:R-:W-:Y:S01]  /*0d10*/  SHF.R.S32.HI R215, RZ, 0x1f, R204 ;  /* 0x0000001fffd77819 */ /* 0x000fe200000114cc */
[----:B------:R-:W-:-:S07]  /*0d20*/  IMAD R200, R5, 0x8, R212 ;  /* 0x0000000805c87824 */ /* 0x000fce00078e02d4 */
.L_x_1088:
[----:B------:R-:W-:Y:S01]  /*0d30*/  ULDC UR5, c[0x0][0xc60] ;  /* 0x0003180000057ab9 */ /* 0x000fe20000000800 */
[----:B------:R-:W-:Y:S01]  /*0d40*/  UMOV UR8, UR4 ;  /* 0x0000000400087c82 */ /* 0x000fe20008000000 */
[----:B------:R-:W-:-:S11]  /*0d50*/  UISETP.NE.AND UP0, UPT, UR5, 0x1, UPT ;  /* 0x000000010500788c */ /* 0x000fd6000bf05270 */
[----:B------:R-:W-:Y:S01]  /*0d60*/  @UP0 ULDC UR6, c[0x0][0xc64] ;  /* 0x0003190000060ab9 */ /* 0x000fe20000000800 */
[----:B------:R-:W-:Y:S01]  /*0d70*/  @UP0 ULDC UR9, c[0x0][0xc68] ;  /* 0x00031a0000090ab9 */ /* 0x000fe20000000800 */
[----:B------:R-:W-:-:S04]  /*0d80*/  UIMAD.WIDE.U32 UR6, UR4, UR6, URZ ;  /* 0x00000006040672a5 */ /* 0x000fc8000f8e003f */
[----:B------:R-:W-:-:S03]  /*0d90*/  @UP0 USHF.R.U32.HI UR8, URZ, UR9, UR7 ;  /* 0x000000093f080299 */ /* 0x000fc60008011607 */
[----:B------:R-:W-:Y:S02]  /*0da0*/  ULDC UR6, c[0x0][0xc78] ;  /* 0x00031e0000067ab9 */ /* 0x000fe40000000800 */
[----:B------:R-:W-:Y:S02]  /*0db0*/  UISETP.GE.AND UP0, UPT, UR8, UR6, UPT ;  /* 0x000000060800728c */ /* 0x000fe4000bf06270 */
[----:B------:R-:W-:-:S04]  /*0dc0*/  UIADD3 UR6, -UR8, URZ, URZ ;  /* 0x0000003f08067290 */ /* 0x000fc8000fffe13f */
[----:B------:R-:W-:Y:S01]  /*0dd0*/  PLOP3.LUT P0, PT, PT, PT, UP0, 0x80, 0x0 ;  /* 0x000000000000781c */ /* 0x000fe20003f0f008 */
[----:B------:R-:W-:-:S12]  /*0de0*/  UIMAD UR9, UR5, UR6, UR4 ;  /* 0x00000006050972a4 */ /* 0x000fd8000f8e0204 */
[----:B01234-:R-:W-:Y:S05]  /*0df0*/  @!P0 BRA `(.L_x_984) ;  /* 0x0000000000208947 */ /* 0x01ffea0003800000 */
[----:B------:R-:W-:Y:S01]  /*0e00*/  ULDC UR7, c[0x0][0xc6c] ;  /* 0x00031b0000077ab9 */ /* 0x000fe20000000800 */
[----:B------:R-:W-:Y:S01]  /*0e10*/  UMOV UR6, UR9 ;  /* 0x0000000900067c82 */ /* 0x000fe20008000000 */
[----:B------:R-:W-:-:S11]  /*0e20*/  UISETP.NE.AND UP0, UPT, UR7, 0x1, UPT ;  /* 0x000000010700788c */ /* 0x000fd6000bf05270 */
[----:B------:R-:W-:Y:S02]  /*0e30*/  @UP0 ULDC.64 UR10, c[0x0][0xc70] ;  /* 0x00031c00000a0ab9 */ /* 0x000fe40000000a00 */
[----:B------:R-:W-:-:S04]  /*0e40*/  UIMAD.WIDE.U32 UR4, UR9, UR10, URZ ;  /* 0x0000000a090472a5 */ /* 0x000fc8000f8e003f */
[----:B------:R-:W-:-:S04]  /*0e50*/  @UP0 USHF.R.U32.HI UR6, URZ, UR11, UR5 ;  /* 0x0000000b3f060299 */ /* 0x000fc80008011605 */
[----:B------:R-:W-:Y:S01]  /*0e60*/  UIMAD UR4, UR6, UR7, URZ ;  /* 0x00000007060472a4 */ /* 0x000fe2000f8e023f */
[----:B------:R-:W-:Y:S11]  /*0e70*/  BRA `(.L_x_985) ;  /* 0x00000000001c7947 */ /* 0x000ff60003800000 */
.L_x_984:
[----:B------:R-:W-:Y:S01]  /*0e80*/  ULDC UR7, c[0x0][0xc54] ;  /* 0x0003150000077ab9 */ /* 0x000fe20000000800 */
[----:B------:R-:W-:Y:S01]  /*0e90*/  UMOV UR6, UR9 ;  /* 0x0000000900067c82 */ /* 0x000fe20008000000 */
[----:B------:R-:W-:-:S11]  /*0ea0*/  UISETP.NE.AND UP0, UPT, UR7, 0x1, UPT ;  /* 0x000000010700788c */ /* 0x000fd6000bf05270 */
[----:B------:R-:W-:Y:S02]  /*0eb0*/  @UP0 ULDC.64 UR10, c[0x0][0xc58] ;  /* 0x00031600000a0ab9 */ /* 0x000fe40000000a00 */
[----:B------:R-:W-:-:S04]  /*0ec0*/  UIMAD.WIDE.U32 UR4, UR9, UR10, URZ ;  /* 0x0000000a090472a5 */ /* 0x000fc8000f8e003f */
[----:B------:R-:W-:-:S04]  /*0ed0*/  @UP0 USHF.R.U32.HI UR6, URZ, UR11, UR5 ;  /* 0x0000000b3f060299 */ /* 0x000fc80008011605 */
[----:B------:R-:W-:-:S12]  /*0ee0*/  UIMAD UR4, UR6, UR7, URZ ;  /* 0x00000007060472a4 */ /* 0x000fd8000f8e023f */
.L_x_985:
[----:B------:R-:W-:Y:S01]  /*0ef0*/  ULOP3.LUT UR6, URZ, UR6, URZ, 0x33, !UPT ;  /* 0x000000063f067292 */ /* 0x000fe2000f8e333f */
[----:B------:R-:W-:Y:S01]  /*0f00*/  ULDC UR12, c[0x0][0xc48] ;  /* 0x00031200000c7ab9 */ /* 0x000fe20000000800 */
[----:B------:R-:W-:Y:S01]  /*0f10*/  ULDC UR7, c[0x0][0x448] ;  /* 0x0001120000077ab9 */ /* 0x000fe20000000800 */
[----:B------:R-:W-:Y:S01]  /*0f20*/  ULDC UR5, c[0x0][0xc3c] ;  /* 0x00030f0000057ab9 */ /* 0x000fe20000000800 */
[----:B------:R-:W-:Y:S02]  /*0f30*/  UISETP.NE.AND UP1, UPT, UR12, 0x1, UPT ;  /* 0x000000010c00788c */ /* 0x000fe4000bf25270 */
[----:B------:R-:W-:Y:S02]  /*0f40*/  UISETP.NE.AND UP3, UPT, UR7, 0x1, UPT ;  /* 0x000000010700788c */ /* 0x000fe4000bf65270 */
[----:B------:R-:W-:Y:S01]  /*0f50*/  UIADD3 UR6, UR6, UR5, URZ ;  /* 0x0000000506067290 */ /* 0x000fe2000fffe03f */
[----:B------:R-:W-:Y:S01]  /*0f60*/  ULDC.64 UR10, c[0x0][0x418] ;  /* 0x00010600000a7ab9 */ /* 0x000fe20000000a00 */
[----:B------:R-:W-:-:S02]  /*0f70*/  UIADD3 UR4, UR9, -UR4, URZ ;  /* 0x8000000409047290 */ /* 0x000fc4000fffe03f */
[----:B------:R-:W-:Y:S02]  /*0f80*/  UISETP.NE.U32.AND UP0, UPT, UR10, URZ, UPT ;  /* 0x0000003f0a00728c */ /* 0x000fe4000bf05070 */
[----:B------:R-:W-:Y:S02]  /*0f90*/  USHF.L.U32 UR60, UR6, 0x7, URZ ;  /* 0x00000007063c7899 */ /* 0x000fe4000800063f */
[----:B------:R-:W-:Y:S01]  /*0fa0*/  UP2UR UR7, UPR, URZ, 0x8 ;  /* 0x000000083f077883 */ /* 0x000fe20008000000 */
[----:B------:R-:W-:Y:S01]  /*0fb0*/  ULDC UR14, c[0x0][0xc54] ;  /* 0x00031500000e7ab9 */ /* 0x000fe20000000800 */
[----:B------:R-:W-:Y:S02]  /*0fc0*/  UISETP.NE.AND.EX UP0, UPT, UR11, URZ, UPT, UP0 ;  /* 0x0000003f0b00728c */ /* 0x000fe4000bf05300 */
[----:B------:R-:W-:Y:S02]  /*0fd0*/  UIMAD UR14, UR8, UR14, UR4 ;  /* 0x0000000e080e72a4 */ /* 0x000fe4000f8e0204 */
[----:B------:R-:W-:Y:S01]  /*0fe0*/  IMAD.U32 R22, RZ, RZ, UR7 ;  /* 0x00000007ff167e24 */ /* 0x000fe2000f8e00ff */
[----:B------:R-:W-:Y:S01]  /*0ff0*/  UIADD3 UR10, UR60, 0x7f, URZ ;  /* 0x0000007f3c0a7890 */ /* 0x000fe2000fffe03f */
[----:B------:R-:W-:Y:S01]  /*1000*/  ULDC UR42, c[0x0][0x424] ;  /* 0x00010900002a7ab9 */ /* 0x000fe20000000800 */
[----:B------:R-:W-:Y:S01]  /*1010*/  ULDC UR41, c[0x0][0x288] ;  /* 0x0000a20000297ab9 */ /* 0x000fe20000000800 */
[----:B------:R-:W-:Y:S01]  /*1020*/  ULDC.64 UR4, c[0x0][0x9e0] ;  /* 0x0002780000047ab9 */ /* 0x000fe20000000a00 */
[----:B------:R-:W-:Y:S01]  /*1030*/  @UP1 ULDC UR6, c[0x0][0xc4c] ;  /* 0x0003130000061ab9 */ /* 0x000fe20000000800 */
[----:B------:R-:W-:Y:S01]  /*1040*/  @UP3 ULDC UR8, c[0x0][0x44c] ;  /* 0x0001130000083ab9 */ /* 0x000fe20000000800 */
[----:B------:R-:W-:-:S02]  /*1050*/  UIADD3 UR11, -UR41, 0x1, URZ ;  /* 0x00000001290b7890 */ /* 0x000fc4000fffe13f */
[----:B------:R-:W-:Y:S02]  /*1060*/  UISETP.GE.AND UP2, UPT, UR5, 0x1, UPT ;  /* 0x000000010500788c */ /* 0x000fe4000bf46270 */
[----:B------:R-:W-:Y:S02]  /*1070*/  USEL UR42, UR42, 0x1, UP0 ;  /* 0x000000012a2a7887 */ /* 0x000fe40008000000 */
[----:B------:R-:W-:Y:S02]  /*1080*/  UIMAD.WIDE.U32 UR8, UR10, UR8, URZ ;  /* 0x000000080a0872a5 */ /* 0x000fe4000f8e003f */
[----:B------:R-:W-:Y:S01]  /*1090*/  UIMAD.WIDE.U32 UR6, UR14, UR6, URZ ;  /* 0x000000060e0672a5 */ /* 0x000fe2000f8e003f */
[----:B------:R-:W-:Y:S01]  /*10a0*/  PLOP3.LUT P0, PT, PT, PT, UP2, 0x40, 0x0 ;  /* 0x000000000000781c */ /* 0x000fe20003f0e828 */
[----:B------:R-:W-:Y:S01]  /*10b0*/  ULDC UR13, c[0x0][0x2f0] ;  /* 0x0000bc00000d7ab9 */ /* 0x000fe20000000800 */
[----:B------:R-:W-:Y:S01]  /*10c0*/  @UP1 ULDC UR15, c[0x0][0xc50] ;  /* 0x00031400000f1ab9 */ /* 0x000fe20000000800 */
[----:B------:R-:W-:Y:S01]  /*10d0*/  @UP3 ULDC UR16, c[0x0][0x450] ;  /* 0x0001140000103ab9 */ /* 0x000fe20000000800 */
[----:B------:R-:W-:Y:S01]  /*10e0*/  UMOV UR17, UR14 ;  /* 0x0000000e00117c82 */ /* 0x000fe20008000000 */
[----:B------:R-:W-:-:S02]  /*10f0*/  UIMAD UR11, UR42, UR13, UR11 ;  /* 0x0000000d2a0b72a4 */ /* 0x000fc4000f8e020b */
[----:B------:R-:W-:Y:S02]  /*1100*/  @UP3 USHF.R.U32.HI UR10, URZ, UR16, UR9 ;  /* 0x000000103f0a3299 */ /* 0x000fe40008011609 */
[----:B------:R-:W-:Y:S02]  /*1110*/  @UP1 USHF.R.U32.HI UR17, URZ, UR15, UR7 ;  /* 0x0000000f3f111299 */ /* 0x000fe40008011607 */
[----:B------:R-:W-:Y:S02]  /*1120*/  UIADD3 UR10, UR11, UR10, URZ ;  /* 0x0000000a0b0a7290 */ /* 0x000fe4000fffe03f */
[----:B------:R-:W-:Y:S02]  /*1130*/  UIADD3 UR6, -UR17, URZ, URZ ;  /* 0x0000003f11067290 */ /* 0x000fe4000fffe13f */
[----:B------:R-:W-:Y:S01]  /*1140*/  UIADD3 UR4, UR10, UR4, URZ ;  /* 0x000000040a047290 */ /* 0x000fe2000fffe03f */
[----:B------:R-:W-:Y:S01]  /*1150*/  IMAD.U32 R207, RZ, RZ, UR17 ;  /* 0x00000011ffcf7e24 */ /* 0x000fe2000f8e00ff */
[----:B------:R-:W-:-:S02]  /*1160*/  UIMAD UR6, UR12, UR6, UR14 ;  /* 0x000000060c0672a4 */ /* 0x000fc4000f8e020e */
[----:B------:R-:W-:Y:S02]  /*1170*/  UP2UR UR43, UPR, URZ, 0x4 ;  /* 0x000000043f2b7883 */ /* 0x000fe40008000000 */
[----:B------:R-:W-:Y:S02]  /*1180*/  IMAD.U32 R0, RZ, RZ, UR4 ;  /* 0x00000004ff007e24 */ /* 0x000fe4000f8e00ff */
[----:B------:R-:W-:Y:S01]  /*1190*/  MOV R206, UR6 ;  /* 0x0000000600ce7c02 */ /* 0x000fe20008000f00 */
[----:B------:R-:W-:Y:S07]  /*11a0*/  @P0 BRA `(.L_x_986) ;  /* 0x0000000000400947 */ /* 0x000fee0003800000 */
[----:B------:R-:W-:Y:S01]  /*11b0*/  ISETP.LT.AND P0, PT, RZ, UR10, PT ;  /* 0x0000000aff007c0c */ /* 0x000fe2000bf01270 */
[----:B------:R-:W-:-:S12]  /*11c0*/  UIADD3 UR4, UR10, -0x1, URZ ;  /* 0xffffffff0a047890 */ /* 0x000fd8000fffe03f */
[----:B------:R-:W-:Y:S05]  /*11d0*/  @P0 BRA `(.L_x_987) ;  /* 0x00000000001c0947 */ /* 0x000fea0003800000 */
[----:B------:R-:W-:Y:S02]  /*11e0*/  UISETP.NE.AND UP0, UPT, UR5, 0x1, UPT ;  /* 0x000000010500788c */ /* 0x000fe4000bf05270 */
[----:B------:R-:W-:-:S09]  /*11f0*/  UIADD3 UR4, -UR10, URZ, URZ ;  /* 0x0000003f0a047290 */ /* 0x000fd2000fffe13f */
[----:B------:R-:W-:Y:S02]  /*1200*/  @UP0 ULDC.64 UR8, c[0x0][0x9e8] ;  /* 0x00027a0000080ab9 */ /* 0x000fe40000000a00 */
[----:B------:R-:W-:-:S04]  /*1210*/  UIMAD.WIDE.U32 UR6, UR4, UR8, URZ ;  /* 0x00000008040672a5 */ /* 0x000fc8000f8e003f */
[----:B------:R-:W-:-:S04]  /*1220*/  @UP0 USHF.R.U32.HI UR4, URZ, UR9, UR7 ;  /* 0x000000093f040299 */ /* 0x000fc80008011607 */
[----:B------:R-:W-:Y:S01]  /*1230*/  ULOP3.LUT UR4, URZ, UR4, URZ, 0x33, !UPT ;  /* 0x000000043f047292 */ /* 0x000fe2000f8e333f */
[----:B------:R-:W-:Y:S11]  /*1240*/  BRA `(.L_x_988) ;  /* 0x0000000000107947 */ /* 0x000ff60003800000 */
.L_x_987:
[----:B------:R-:W-:-:S11]  /*1250*/  UISETP.NE.AND UP0, UPT, UR5, 0x1, UPT ;  /* 0x000000010500788c */ /* 0x000fd6000bf05270 */
[----:B------:R-:W-:Y:S02]  /*1260*/  @UP0 ULDC.64 UR8, c[0x0][0x9e8] ;  /* 0x00027a0000080ab9 */ /* 0x000fe40000000a00 */
[----:B------:R-:W-:-:S04]  /*1270*/  UIMAD.WIDE.U32 UR6, UR4, UR8, URZ ;  /* 0x00000008040672a5 */ /* 0x000fc8000f8e003f */
[----:B------:R-:W-:-:S12]  /*1280*/  @UP0 USHF.R.U32.HI UR4, URZ, UR9, UR7 ;  /* 0x000000093f040299 */ /* 0x000fd80008011607 */
.L_x_988:
[----:B------:R-:W-:-:S06]  /*1290*/  UIMAD UR4, UR4, UR5, UR5 ;  /* 0x00000005040472a4 */ /* 0x000fcc000f8e0205 */
[----:B------:R-:W-:-:S07]  /*12a0*/  VIMNMX R0, R0, UR4, PT ;  /* 0x0000000400007c48 */ /* 0x000fce000bfe0100 */
.L_x_986:
[----:B------:R-:W-:Y:S01]  /*12b0*/  R2UR UR4, R22 ;  /* 0x00000000160472ca */ /* 0x000fe200000e0000 */
[----:B------:R-:W-:Y:S01]  /*12c0*/  UMOV UR9, UR60 ;  /* 0x0000003c00097c82 */ /* 0x000fe20008000000 */
[----:B------:R-:W-:Y:S01]  /*12d0*/  VIADD R0, R0, 0x3f ;  /* 0x0000003f00007836 */ /* 0x000fe20000000000 */
[----:B------:R-:W-:Y:S01]  /*12e0*/  UIMAD UR41, UR42, UR13, -UR41 ;  /* 0x0000000d2a2972a4 */ /* 0x000fe2000f8e0a29 */
[----:B------:R-:W-:-:S03]  /*12f0*/  ULDC UR10, c[0x0][0x9dc] ;  /* 0x00027700000a7ab9 */ /* 0x000fc60000000800 */
[----:B------:R-:W-:-:S04]  /*1300*/  SHF.R.S32.HI R3, RZ, 0x1f, R0 ;  /* 0x0000001fff037819 */ /* 0x000fc80000011400 */
[----:B------:R-:W-:Y:S02]  /*1310*/  LEA.HI R3, R3, R0, RZ, 0x6 ;  /* 0x0000000003037211 */ /* 0x000fe400078f30ff */
[----:B------:R-:W-:Y:S02]  /*1320*/  UISETP.NE.AND UP0, UPT, UR4, URZ, UPT ;  /* 0x0000003f0400728c */ /* 0x000fe4000bf05270 */
[----:B------:R-:W-:Y:S01]  /*1330*/  UIMAD UR4, UR42, UR13, 0x3f ;  /* 0x0000003f2a0474a4 */ /* 0x000fe2000f8e020d */
[----:B------:R-:W-:-:S03]  /*1340*/  SHF.R.S32.HI R3, RZ, 0x6, R3 ;  /* 0x00000006ff037819 */ /* 0x000fc60000011403 */
[----:B------:R-:W-:-:S04]  /*1350*/  USHF.R.S32.HI UR8, URZ, 0x1f, UR4 ;  /* 0x0000001f3f087899 */ /* 0x000fc80008011404 */
[----:B------:R-:W-:Y:S01]  /*1360*/  ULEA.HI UR8, UR8, UR4, URZ, 0x6 ;  /* 0x0000000408087291 */ /* 0x000fe2000f8f303f */
[----:B------:R-:W-:Y:S01]  /*1370*/  @UP0 ULDC UR6, c[0x0][0x44c] ;  /* 0x0001130000060ab9 */ /* 0x000fe20000000800 */
[----:B------:R-:W-:Y:S01]  /*1380*/  @UP0 ULDC UR11, c[0x0][0x450] ;  /* 0x00011400000b0ab9 */ /* 0x000fe20000000800 */
[----:B------:R-:W-:Y:S02]  /*1390*/  UIMAD.WIDE.U32 UR6, UR60, UR6, URZ ;  /* 0x000000063c0672a5 */ /* 0x000fe4000f8e003f */
[----:B------:R-:W-:Y:S02]  /*13a0*/  USHF.R.S32.HI UR8, URZ, 0x6, UR8 ;  /* 0x000000063f087899 */ /* 0x000fe40008011408 */
[----:B------:R-:W-:Y:S02]  /*13b0*/  @UP0 USHF.R.U32.HI UR9, URZ, UR11, UR7 ;  /* 0x0000000b3f090299 */ /* 0x000fe40008011607 */
[----:B------:R-:W-:Y:S02]  /*13c0*/  UISETP.GE.AND UP0, UPT, UR5, 0x1, UPT ;  /* 0x000000010500788c */ /* 0x000fe4000bf06270 */
[----:B------:R-:W-:Y:S01]  /*13d0*/  UIADD3 UR4, UR41, UR9, URZ ;  /* 0x0000000929047290 */ /* 0x000fe2000fffe03f */
[----:B------:R-:W-:-:S03]  /*13e0*/  VIMNMX R102, R3, UR8, PT ;  /* 0x0000000803667c48 */ /* 0x000fc6000bfe0100 */
[----:B------:R-:W-:Y:S01]  /*13f0*/  PLOP3.LUT P0, PT, PT, PT, UP0, 0x40, 0x0 ;  /* 0x000000000000781c */ /* 0x000fe20003f0e808 */
[----:B------:R-:W-:-:S12]  /*1400*/  UIADD3 UR9, UR4, -UR10, URZ ;  /* 0x8000000a04097290 */ /* 0x000fd8000fffe03f */
[----:B------:R-:W-:Y:S05]  /*1410*/  @P0 BRA `(.L_x_989) ;  /* 0x0000000000440947 */ /* 0x000fea0003800000 */
[----:B------:R-:W-:-:S06]  /*1420*/  UISETP.GT.AND UP0, UPT, UR4, -0x1, UPT ;  /* 0xffffffff0400788c */ /* 0x000fcc000bf04270 */
[----:B------:R-:W-:-:S13]  /*1430*/  PLOP3.LUT P0, PT, PT, PT, UP0, 0x80, 0x0 ;  /* 0x000000000000781c */ /* 0x000fda0003f0f008 */
[----:B------:R-:W-:Y:S05]  /*1440*/  @P0 BRA `(.L_x_990) ;  /* 0x00000000001c0947 */ /* 0x000fea0003800000 */
[----:B------:R-:W-:Y:S02]  /*1450*/  UISETP.NE.AND UP0, UPT, UR5, 0x1, UPT ;  /* 0x000000010500788c */ /* 0x000fe4000bf05270 */
[----:B------:R-:W-:-:S09]  /*1460*/  ULOP3.LUT UR4, URZ, UR4, URZ, 0x33, !UPT ;  /* 0x000000043f047292 */ /* 0x000fd2000f8e333f */
[----:B------:R-:W-:Y:S02]  /*1470*/  @UP0 ULDC.64 UR10, c[0x0][0x9e8] ;  /* 0x00027a00000a0ab9 */ /* 0x000fe40000000a00 */
[----:B------:R-:W-:-:S04]  /*1480*/  UIMAD.WIDE.U32 UR6, UR4, UR10, URZ ;  /* 0x0000000a040672a5 */ /* 0x000fc8000f8e003f */
[----:B------:R-:W-:-:S04]  /*1490*/  @UP0 USHF.R.U32.HI UR4, URZ, UR11, UR7 ;  /* 0x0000000b3f040299 */ /* 0x000fc80008011607 */
[----:B------:R-:W-:Y:S01]  /*14a0*/  ULOP3.LUT UR4, URZ, UR4, URZ, 0x33, !UPT ;  /* 0x000000043f047292 */ /* 0x000fe2000f8e333f */
[----:B------:R-:W-:Y:S11]  /*14b0*/  BRA `(.L_x_991) ;  /* 0x0000000000107947 */ /* 0x000ff60003800000 */
.L_x_990:
[----:B------:R-:W-:-:S11]  /*14c0*/  UISETP.NE.AND UP0, UPT, UR5, 0x1, UPT ;  /* 0x000000010500788c */ /* 0x000fd6000bf05270 */
[----:B------:R-:W-:Y:S02]  /*14d0*/  @UP0 ULDC.64 UR10, c[0x0][0x9e8] ;  /* 0x00027a00000a0ab9 */ /* 0x000fe40000000a00 */
[----:B------:R-:W-:-:S04]  /*14e0*/  UIMAD.WIDE.U32 UR6, UR4, UR10, URZ ;  /* 0x0000000a040672a5 */ /* 0x000fc8000f8e003f */
[----:B------:R-:W-:-:S12]  /*14f0*/  @UP0 USHF.R.U32.HI UR4, URZ, UR11, UR7 ;  /* 0x0000000b3f040299 */ /* 0x000fd80008011607 */
.L_x_991:
[----:B------:R-:W-:-:S04]  /*1500*/  UIMAD UR4, UR4, UR5, URZ ;  /* 0x00000005040472a4 */ /* 0x000fc8000f8e023f */
[----:B------:R-:W-:-:S04]  /*1510*/  UISETP.LT.AND UP0, UPT, UR9, UR4, UPT ;  /* 0x000000040900728c */ /* 0x000fc8000bf01270 */
[----:B------:R-:W-:-:S12]  /*1520*/  USEL UR9, UR9, UR4, !UP0 ;  /* 0x0000000409097287 */ /* 0x000fd8000c000000 */
.L_x_989:
[----:B------:R-:W-:Y:S01]  /*1530*/  USHF.R.S32.HI UR4, URZ, 0x1f, UR9 ;  /* 0x0000001f3f047899 */ /* 0x000fe20008011409 */
[----:B------:R-:W-:Y:S02]  /*1540*/  PLOP3.LUT P0, PT, PT, PT, PT, 0x80, 0x0 ;  /* 0x000000000000781c */ /* 0x000fe40003f0f070 */
[----:B------:R-:W-:Y:S01]  /*1550*/  CS2R R2, SRZ ;  /* 0x0000000000027805 */ /* 0x000fe2000001ff00 */
[----:B------:R-:W-:Y:S01]  /*1560*/  IMAD.MOV.U32 R0, RZ, RZ, RZ ;  /* 0x000000ffff007224 */ /* 0x000fe200078e00ff */
[----:B------:R-:W-:Y:S01]  /*1570*/  ULEA.HI UR4, UR4, UR9, URZ, 0x6 ;  /* 0x0000000904047291 */ /* 0x000fe2000f8f303f */
[----:B------:R-:W-:Y:S02]  /*1580*/  CS2R R166, SRZ ;  /* 0x0000000000a67805 */ /* 0x000fe4000001ff00 */
[----:B------:R-:W-:Y:S02]  /*1590*/  CS2R R164, SRZ ;  /* 0x0000000000a47805 */ /* 0x000fe4000001ff00 */
[----:B------:R-:W-:Y:S01]  /*15a0*/  CS2R R148, SRZ ;  /* 0x0000000000947805 */ /* 0x000fe2000001ff00 */
[----:B------:R-:W-:Y:S01]  /*15b0*/  USHF.R.S32.HI UR4, URZ, 0x6, UR4 ;  /* 0x000000063f047899 */ /* 0x000fe20008011404 */
[----:B------:R-:W-:-:S02]  /*15c0*/  CS2R R162, SRZ ;  /* 0x0000000000a27805 */ /* 0x000fc4000001ff00 */
[----:B------:R-:W-:Y:S02]  /*15d0*/  CS2R R144, SRZ ;  /* 0x0000000000907805 */ /* 0x000fe4000001ff00 */
[----:B------:R-:W-:Y:S01]  /*15e0*/  CS2R R128, SRZ ;  /* 0x0000000000807805 */ /* 0x000fe2000001ff00 */
[----:B------:R-:W-:Y:S01]  /*15f0*/  UISETP.LT.AND UP0, UPT, URZ, UR4, UPT ;  /* 0x000000043f00728c */ /* 0x000fe2000bf01270 */
[----:B------:R-:W-:Y:S02]  /*1600*/  CS2R R140, SRZ ;  /* 0x00000000008c7805 */ /* 0x000fe4000001ff00 */
[----:B------:R-:W-:Y:S02]  /*1610*/  CS2R R100, SRZ ;  /* 0x0000000000647805 */ /* 0x000fe4000001ff00 */
[----:B------:R-:W-:Y:S01]  /*1620*/  CS2R R96, SRZ ;  /* 0x0000000000607805 */ /* 0x000fe2000001ff00 */
[----:B------:R-:W-:Y:S01]  /*1630*/  USEL UR5, URZ, UR4, !UP0 ;  /* 0x000000043f057287 */ /* 0x000fe2000c000000 */
[----:B------:R-:W-:-:S02]  /*1640*/  CS2R R136, SRZ ;  /* 0x0000000000887805 */ /* 0x000fc4000001ff00 */
[----:B------:R-:W-:Y:S02]  /*1650*/  CS2R R92, SRZ ;  /* 0x00000000005c7805 */ /* 0x000fe4000001ff00 */
[----:B------:R-:W-:Y:S02]  /*1660*/  CS2R R88, SRZ ;  /* 0x0000000000587805 */ /* 0x000fe4000001ff00 */
[----:B------:R-:W-:Y:S02]  /*1670*/  CS2R R132, SRZ ;  /* 0x0000000000847805 */ /* 0x000fe4000001ff00 */
[----:B------:R-:W-:Y:S02]  /*1680*/  CS2R R84, SRZ ;  /* 0x0000000000547805 */ /* 0x000fe4000001ff00 */
[----:B------:R-:W-:Y:S01]  /*1690*/  ISETP.GT.AND P1, PT, R102, UR5, PT ;  /* 0x0000000566007c0c */ /* 0x000fe2000bf24270 */
        /* <DEDUP_REMOVED lines=20> */
[----:B------:R-:W-:Y:S01]  /*17e0*/  IMAD.MOV.U32 R18, RZ, RZ, RZ ;  /* 0x000000ffff127224 */ /* 0x000fe200078e00ff */
        /* <DEDUP_REMOVED lines=30> */
[----:B------:R-:W-:Y:S06]  /*19d0*/  @!P1 BRA `(.L_x_992) ;  /* 0x000000c0006c9947 */ /* 0x000fec0003800000 */
        /* <DEDUP_REMOVED lines=31> */
.L_x_993:
[----:B------:R-:W-:Y:S02]  /*1bd0*/  R2UR UR6, R209 ;  /* 0x00000000d10672ca */ /* 0x000fe400000e0000 */
[----:B------:R-:W-:-:S11]  /*1be0*/  R2UR UR5, R214 ;  /* 0x00000000d60572ca */ /* 0x000fd600000e0000 */
[----:B------:R-:W-:Y:S02]  /*1bf0*/  ULEA.HI UR4, UR6, UR6, URZ, 0x1 ;  /* 0x0000000606047291 */ /* 0x000fe4000f8f083f */
[----:B------:R-:W-:Y:S02]  /*1c00*/  IMAD.U32 R2, RZ, RZ, UR5 ;  /* 0x00000005ff027e24 */ /* 0x000fe4000f8e00ff */
[----:B------:R-:W-:-:S03]  /*1c10*/  ULOP3.LUT UR4, UR4, 0xfffffffe, URZ, 0xc0, !UPT ;  /* 0xfffffffe04047892 */ /* 0x000fc6000f8ec03f */
[----:B------:R-:W-:Y:S01]  /*1c20*/  ISETP.NE.AND P0, PT, R2, 0x3, PT ;  /* 0x000000030200780c */ /* 0x000fe20003f05270 */
[----:B------:R-:W-:-:S06]  /*1c30*/  UIADD3 UR4, UR6, -UR4, URZ ;  /* 0x8000000406047290 */ /* 0x000fcc000fffe03f */
[----:B------:R-:W-:-:S04]  /*1c40*/  MOV R0, UR4 ;  /* 0x0000000400007c02 */ /* 0x000fc80008000f00 */
[----:B------:R-:W-:-:S04]  /*1c50*/  SHF.L.U32 R0, R0, 0x1f, RZ ;  /* 0x0000001f00007819 */ /* 0x000fc800000006ff */
[----:B------:R-:W0:Y:S02]  /*1c60*/  SYNCS.PHASECHK.TRANS64.TRYWAIT P1, [UR40+0x30800], R0 ;  /* 0x03080000ff0075a7 */ /* 0x000e240008020168 */
[----:B0-----:R-:W-:Y:S05]  /*1c70*/  @!P1 BRA `(.L_x_994) ;  /* 0x0000012c00509947 */ /* 0x001fea0003800000 */
.L_x_1158:
[----:B------:R-:W-:Y:S05]  /*1c80*/  @!P0 BRA `(.L_x_995) ;  /* 0x0000000000048947 */ /* 0x000fea0003800000 */
[----:B------:R-:W-:Y:S01]  /*1c90*/  BPT.TRAP 0x1 ;  /* 0x000000040000795c */ /* 0x000fe20000300000 */
.L_x_995:
[----:B0-----:R-:W-:Y:S02]  /*1ca0*/  IMAD.U32 R3, RZ, RZ, UR38 ;  /* 0x00000026ff037e24 */ /* 0x001fe4000f8e00ff */
[----:B------:R-:W-:-:S03]  /*1cb0*/  IMAD.U32 R0, RZ, RZ, UR39 ;  /* 0x00000027ff007e24 */ /* 0x000fc6000f8e00ff */
[----:B------:R-:W-:Y:S02]  /*1cc0*/  LEA R3, R3, UR40, 0x3 ;  /* 0x0000002803037c11 */ /* 0x000fe4000f8e18ff */
[----:B------:R-:W-:-:S04]  /*1cd0*/  SHF.L.U32 R0, R0, 0x1f, RZ ;  /* 0x0000001f00007819 */ /* 0x000fc800000006ff */
[----:B------:R0:W1:Y:S01]  /*1ce0*/  SYNCS.PHASECHK.TRANS64.TRYWAIT P1, [R3+URZ+0x30830], R0 ;  /* 0x03083000030075a7 */ /* 0x000062000802017f */
[----:B------:R-:W-:Y:S05]  /*1cf0*/  @!P0 BRA `(.L_x_996) ;  /* 0x0000000000048947 */ /* 0x000fea0003800000 */
[----:B------:R-:W-:Y:S01]  /*1d00*/  BPT.TRAP 0x1 ;  /* 0x000000040000795c */ /* 0x000fe20000300000 */
.L_x_996:
[----:B-1----:R-:W-:Y:S05]  /*1d10*/  @P1 BRA `(.L_x_997) ;  /* 0x0000000000081947 */ /* 0x002fea0003800000 */
[----:B------:R-:W1:Y:S02]  /*1d20*/  SYNCS.PHASECHK.TRANS64.TRYWAIT P1, [R3+URZ+0x30830], R0 ;  /* 0x03083000030075a7 */ /* 0x000e64000802017f */
[----:B-1----:R-:W-:Y:S05]  /*1d30*/  @!P1 BRA `(.L_x_998) ;  /* 0x0000012c00389947 */ /* 0x002fea0003800000 */
.L_x_997:
[----:B------:R-:W-:Y:S05]  /*1d40*/  WARPSYNC.ALL ;  /* 0x0000000000007948 */ /* 0x000fea0003800000 */
[----:B------:R-:W-:Y:S01]  /*1d50*/  UIADD3 UR4, UR40, 0x20400, URZ ;  /* 0x0002040028047890 */ /* 0x000fe2000fffe03f */
[----:B------:R-:W-:Y:S01]  /*1d60*/  WARPGROUP.ARRIVE ;  /* 0x00000000000079c5 */ /* 0x000fe20000000000 */
[----:B------:R-:W-:Y:S01]  /*1d70*/  UMOV UR9, 0x40000040 ;  /* 0x4000004000097882 */ /* 0x000fe20000000000 */
[----:B------:R-:W-:Y:S01]  /*1d80*/  UMOV UR11, 0x40000040 ;  /* 0x40000040000b7882 */ /* 0x000fe20000000000 */
[----:B------:R-:W-:Y:S01]  /*1d90*/  USHF.R.U32.HI UR4, URZ, 0x4, UR4 ;  /* 0x000000043f047899 */ /* 0x000fe20008011604 */
[----:B------:R-:W-:Y:S01]  /*1da0*/  IMAD.U32 R17, RZ, RZ, UR9 ;  /* 0x00000009ff117e24 */ /* 0x000fe2000f8e00ff */
[----:B------:R-:W-:Y:S01]  /*1db0*/  UMOV UR57, 0x40000040 ;  /* 0x4000004000397882 */ /* 0x000fe20000000000 */
[----:B------:R-:W-:Y:S01]  /*1dc0*/  UMOV UR59, 0x40000040 ;  /* 0x40000040003b7882 */ /* 0x000fe20000000000 */
[----:B------:R-:W-:Y:S01]  /*1dd0*/  ULOP3.LUT UR4, UR4, 0x3fff, URZ, 0xc0, !UPT ;  /* 0x00003fff04047892 */ /* 0x000fe2000f8ec03f */
[----:B------:R-:W-:Y:S01]  /*1de0*/  UMOV UR53, 0x40000040 ;  /* 0x4000004000357882 */ /* 0x000fe20000000000 */
[----:B------:R-:W-:-:S02]  /*1df0*/  UMOV UR55, 0x40000040 ;  /* 0x4000004000377882 */ /* 0x000fc40000000000 */
[----:B------:R-:W-:Y:S02]  /*1e00*/  ULOP3.LUT UR61, UR4, 0x10000, URZ, 0xfc, !UPT ;  /* 0x00010000043d7892 */ /* 0x000fe4000f8efc3f */
[----:B------:R-:W-:Y:S02]  /*1e10*/  ULOP3.LUT UR4, UR44, 0x10000, URZ, 0xfc, !UPT ;  /* 0x000100002c047892 */ /* 0x000fe4000f8efc3f */
[----:B------:R-:W-:Y:S02]  /*1e20*/  ULEA UR5, UR38, UR61, 0xb ;  /* 0x0000003d26057291 */ /* 0x000fe4000f8e583f */
[----:B------:R-:W-:Y:S02]  /*1e30*/  UIADD3 UR6, UR4, 0x2, URZ ;  /* 0x0000000204067890 */ /* 0x000fe4000fffe03f */
[----:B------:R-:W-:Y:S01]  /*1e40*/  UIADD3 UR7, UR5, 0x2, URZ ;  /* 0x0000000205077890 */ /* 0x000fe2000fffe03f */
[----:B------:R-:W-:Y:S02]  /*1e50*/  UMOV UR8, UR4 ;  /* 0x0000000400087c82 */ /* 0x000fe40008000000 */
[----:B------:R-:W-:Y:S01]  /*1e60*/  UMOV UR10, UR5 ;  /* 0x00000005000a7c82 */ /* 0x000fe20008000000 */
[----:B------:R-:W-:Y:S01]  /*1e70*/  IMAD.U32 R16, RZ, RZ, UR8 ;  /* 0x00000008ff107e24 */ /* 0x000fe2000f8e00ff */
[----:B------:R-:W-:Y:S01]  /*1e80*/  HGMMA.64x64x16.F32.BF16 R24, gdesc[UR8], RZ, !UPT, gsb0 ;  /* 0x00e00000081879f0 */ /* 0x000fe2000c0018ff */
[----:B------:R-:W-:Y:S01]  /*1e90*/  UMOV UR8, UR6 ;  /* 0x0000000600087c82 */ /* 0x000fe20008000000 */
[----:B------:R-:W-:Y:S01]  /*1ea0*/  UMOV UR9, 0x40000040 ;  /* 0x4000004000097882 */ /* 0x000fe20000000000 */
[----:B------:R-:W-:Y:S01]  /*1eb0*/  UMOV UR10, UR7 ;  /* 0x00000007000a7c82 */ /* 0x000fe20008000000 */
[----:B------:R-:W-:Y:S01]  /*1ec0*/  UMOV UR11, 0x40000040 ;  /* 0x40000040000b7882 */ /* 0x000fe20000000000 */
[----:B------:R-:W-:Y:S01]  /*1ed0*/  UIADD3 UR6, UR4, 0x4, URZ ;  /* 0x0000000404067890 */ /* 0x000fe2000fffe03f */
[----:B------:R-:W-:Y:S01]  /*1ee0*/  IMAD.U32 R14, RZ, RZ, UR8 ;  /* 0x00000008ff0e7e24 */ /* 0x000fe2000f8e00ff */
[----:B------:R-:W-:Y:S01]  /*1ef0*/  UIADD3 UR7, UR5, 0x4, URZ ;  /* 0x0000000405077890 */ /* 0x000fe2000fffe03f */
[----:B------:R-:W-:Y:S01]  /*1f00*/  MOV R15, UR9 ;  /* 0x00000009000f7c02 */ /* 0x000fe20008000f00 */
[----:B------:R-:W-:-:S02]  /*1f10*/  UIADD3 UR56, UR4, 0x404, URZ ;  /* 0x0000040404387890 */ /* 0x000fc4000fffe03f */
[----:B------:R-:W-:Y:S02]  /*1f20*/  UIADD3 UR58, UR5, 0x204, URZ ;  /* 0x00000204053a7890 */ /* 0x000fe4000fffe03f */
[----:B------:R-:W-:Y:S02]  /*1f30*/  UIADD3 UR52, UR4, 0x406, URZ ;  /* 0x0000040604347890 */ /* 0x000fe4000fffe03f */
[----:B------:R-:W-:Y:S02]  /*1f40*/  UIADD3 UR54, UR5, 0x206, URZ ;  /* 0x0000020605367890 */ /* 0x000fe4000fffe03f */
[----:B------:R-:W-:Y:S02]  /*1f50*/  UIADD3 UR12, UR4, 0x802, URZ ;  /* 0x00000802040c7890 */ /* 0x000fe4000fffe03f */
[----:B------:R-:W-:Y:S01]  /*1f60*/  UIADD3 UR14, UR5, 0x402, URZ ;  /* 0x00000402050e7890 */ /* 0x000fe2000fffe03f */
[----:B------:R-:W-:Y:S01]  /*1f70*/  UMOV UR13, 0x40000040 ;  /* 0x40000040000d7882 */ /* 0x000fe20000000000 */
[----:B------:R-:W-:Y:S01]  /*1f80*/  UMOV UR15, 0x40000040 ;  /* 0x40000040000f7882 */ /* 0x000fe20000000000 */
[----:B------:R-:W-:-:S02]  /*1f90*/  UIADD3 UR16, UR4, 0x804, URZ ;  /* 0x0000080404107890 */ /* 0x000fc4000fffe03f */
[----:B------:R-:W-:Y:S01]  /*1fa0*/  UIADD3 UR18, UR5, 0x404, URZ ;  /* 0x0000040405127890 */ /* 0x000fe2000fffe03f */
[----:B------:R-:W-:Y:S01]  /*1fb0*/  UMOV UR17, 0x40000040 ;  /* 0x4000004000117882 */ /* 0x000fe20000000000 */
[----:B------:R-:W-:Y:S01]  /*1fc0*/  UMOV UR19, 0x40000040 ;  /* 0x4000004000137882 */ /* 0x000fe20000000000 */
[----:B------:R-:W-:Y:S02]  /*1fd0*/  UIADD3 UR20, UR4, 0x806, URZ ;  /* 0x0000080604147890 */ /* 0x000fe4000fffe03f */
[----:B------:R-:W-:Y:S01]  /*1fe0*/  UIADD3 UR22, UR5, 0x406, URZ ;  /* 0x0000040605167890 */ /* 0x000fe2000fffe03f */
[----:B------:R-:W-:Y:S01]  /*1ff0*/  UMOV UR21, 0x40000040 ;  /* 0x4000004000157882 */ /* 0x000fe20000000000 */
[----:B------:R-:W-:Y:S01]  /*2000*/  UMOV UR23, 0x40000040 ;  /* 0x4000004000177882 */ /* 0x000fe20000000000 */
        /* <DEDUP_REMOVED lines=16> */
[----:B------:R-:W-:-:S02]  /*2110*/  WARPGROUP.DEPBAR.LE gsb0, 0x0 ;  /* 0x00008000000079c5 */ /* 0x000fc40000010000 */
[----:B------:R-:W-:-:S06]  /*2120*/  WARPGROUP.ARRIVE ;  /* 0x00000000000079c5 */ /* 0x000fcc0000000000 */
[----:B------:R-:W-:Y:S01]  /*2130*/  HGMMA.64x64x16.F32.BF16 R24, gdesc[UR8], R24, gsb0 ;  /* 0x00e00000081879f0 */ /* 0x000fe20008001818 */
[----:B------:R-:W-:Y:S01]  /*2140*/  UMOV UR8, UR6 ;  /* 0x0000000600087c82 */ /* 0x000fe20008000000 */
[----:B------:R-:W-:Y:S01]  /*2150*/  UMOV UR9, 0x40000040 ;  /* 0x4000004000097882 */ /* 0x000fe20000000000 */
[----:B------:R-:W-:Y:S01]  /*2160*/  UMOV UR10, UR7 ;  /* 0x00000007000a7c82 */ /* 0x000fe20008000000 */
[----:B------:R-:W-:Y:S01]  /*2170*/  UMOV UR11, 0x40000040 ;  /* 0x40000040000b7882 */ /* 0x000fe20000000000 */
[----:B------:R-:W-:Y:S01]  /*2180*/  UIADD3 UR6, UR4, 0x6, URZ ;  /* 0x0000000604067890 */ /* 0x000fe2000fffe03f */
[----:B------:R-:W-:Y:S01]  /*2190*/  IMAD.U32 R12, RZ, RZ, UR8 ;  /* 0x00000008ff0c7e24 */ /* 0x000fe2000f8e00ff */
[----:B------:R-:W-:Y:S01]  /*21a0*/  UIADD3 UR7, UR5, 0x6, URZ ;  /* 0x0000000605077890 */ /* 0x000fe2000fffe03f */
[----:B------:R-:W-:Y:S01]  /*21b0*/  IMAD.U32 R13, RZ, RZ, UR9 ;  /* 0x00000009ff0d7e24 */ /* 0x000fe2000f8e00ff */
[----:B------:R-:W-:Y:S02]  /*21c0*/  WARPGROUP.DEPBAR.LE gsb0, 0x0 ;  /* 0x00008000000079c5 */ /* 0x000fe40000010000 */
        /* <DEDUP_REMOVED lines=28> */
[----:B------:R-:W-:Y:S01]  /*2390*/  MOV R6, UR8 ;  /* 0x0000000800067c02 */ /* 0x000fe20008000f00 */
[----:B------:R-:W-:Y:S01]  /*23a0*/  IMAD.U32 R7, RZ, RZ, UR9 ;  /* 0x00000009ff077e24 */ /* 0x000fe2000f8e00ff */
[----:B------:R-:W-:Y:S02]  /*23b0*/  WARPGROUP.DEPBAR.LE gsb0, 0x0 ;  /* 0x00008000000079c5 */ /* 0x000fe40000010000 */
[----:B------:R-:W-:-:S06]  /*23c0*/  WARPGROUP.ARRIVE ;  /* 0x00000000000079c5 */ /* 0x000fcc0000000000 */
[----:B------:R-:W-:Y:S01]  /*23d0*/  HGMMA.64x64x16.F32.BF16 R24, gdesc[UR8], R24, gsb0 ;  /* 0x00e00000081879f0 */ /* 0x000fe20008001818 */
[----:B------:R-:W-:Y:S02]  /*23e0*/  UIADD3 UR8, UR4, 0x800, URZ ;  /* 0x0000080004087890 */ /* 0x000fe4000fffe03f */
[----:B------:R-:W-:Y:S01]  /*23f0*/  UIADD3 UR10, UR5, 0x400, URZ ;  /* 0x00000400050a7890 */ /* 0x000fe2000fffe03f */
[----:B------:R-:W-:Y:S01]  /*2400*/  UMOV UR9, 0x40000040 ;  /* 0x4000004000097882 */ /* 0x000fe20000000000 */
[----:B------:R-:W-:Y:S01]  /*2410*/  UMOV UR11, 0x40000040 ;  /* 0x40000040000b7882 */ /* 0x000fe20000000000 */
[----:B------:R-:W-:Y:S02]  /*2420*/  WARPGROUP.DEPBAR.LE gsb0, 0x0 ;  /* 0x00008000000079c5 */ /* 0x000fe40000010000 */
[----:B------:R-:W-:-:S06]  /*2430*/  WARPGROUP.ARRIVE ;  /* 0x00000000000079c5 */ /* 0x000fcc0000000000 */
[----:B------:R-:W-:Y:S03]  /*2440*/  HGMMA.64x64x16.F32.BF16 R24, gdesc[UR56], R24, gsb0 ;  /* 0x00e00000381879f0 */ /* 0x000fe60008001818 */
        /* <DEDUP_REMOVED lines=28> */
[----:B------:R-:W-:Y:S05]  /*2610*/  @!P0 BRA `(.L_x_999) ;  /* 0x0000000000048947 */ /* 0x000fea0003800000 */
[----:B------:R-:W-:Y:S01]  /*2620*/  BPT.TRAP 0x1 ;  /* 0x000000040000795c */ /* 0x000fe20000300000 */
.L_x_999:
[----:B------:R-:W-:Y:S01]  /*2630*/  R2UR UR4, R22 ;  /* 0x00000000160472ca */ /* 0x000fe200000e0000 */
[----:B------:R-:W2:Y:S01]  /*2640*/  S2UR UR10, SR_CgaCtaId ;  /* 0x00000000000a79c3 */ /* 0x000ea20000008800 */
[----:B01----:R-:W-:Y:S01]  /*2650*/  VIADD R0, R200, UR60 ;  /* 0x0000003cc8007c36 */ /* 0x003fe20008000000 */
[----:B------:R-:W-:Y:S01]  /*2660*/  ULDC UR5, c[0x0][0x9d8] ;  /* 0x0002760000057ab9 */ /* 0x000fe20000000800 */
[----:B------:R-:W-:Y:S02]  /*2670*/  IMAD.MOV.U32 R5, RZ, RZ, -0x40 ;  /* 0xffffffc0ff057424 */ /* 0x000fe400078e00ff */
[----:B------:R-:W-:Y:S01]  /*2680*/  FMUL.FTZ R31, R31, UR5 ;  /* 0x000000051f1f7c20 */ /* 0x000fe20008410000 */
[----:B------:R-:W-:Y:S01]  /*2690*/  IMAD.MOV.U32 R2, RZ, RZ, R0 ;  /* 0x000000ffff027224 */ /* 0x000fe200078e0000 */
[----:B------:R-:W-:Y:S01]  /*26a0*/  UISETP.NE.AND UP0, UPT, UR43, URZ, UPT ;  /* 0x0000003f2b00728c */ /* 0x000fe2000bf05270 */
[----:B------:R-:W-:Y:S01]  /*26b0*/  FMUL.FTZ R24, R24, UR5 ;  /* 0x0000000518187c20 */ /* 0x000fe20008410000 */
[----:B------:R-:W0:Y:S01]  /*26c0*/  LDC R154, c[0x0][0x2f0] ;  /* 0x0000bc00ff9a7b82 */ /* 0x000e220000000800 */
[----:B------:R1:W3:Y:S01]  /*26d0*/  MUFU.TANH R20, R31 ;  /* 0x0000001f00147308 */ /* 0x0002e20000002400 */
[----:B------:R-:W-:Y:S01]  /*26e0*/  FMUL.FTZ R25, R25, UR5 ;  /* 0x0000000519197c20 */ /* 0x000fe20008410000 */
[----:B------:R-:W-:Y:S01]  /*26f0*/  FMUL.FTZ R27, R27, UR5 ;  /* 0x000000051b1b7c20 */ /* 0x000fe20008410000 */
[----:B------:R-:W-:Y:S01]  /*2700*/  UISETP.NE.AND UP1, UPT, UR4, URZ, UPT ;  /* 0x0000003f0400728c */ /* 0x000fe2000bf25270 */
[----:B------:R-:W-:Y:S01]  /*2710*/  R2UR UR4, R3 ;  /* 0x00000000030472ca */ /* 0x000fe200000e0000 */
[----:B------:R-:W-:Y:S01]  /*2720*/  FMUL.FTZ R28, R28, UR5 ;  /* 0x000000051c1c7c20 */ /* 0x000fe20008410000 */
[----:B------:R-:W-:Y:S01]  /*2730*/  FMUL.FTZ R29, R29, UR5 ;  /* 0x000000051d1d7c20 */ /* 0x000fe20008410000 */
[----:B------:R-:W4:Y:S01]  /*2740*/  LDC R153, c[0x0][0x288] ;  /* 0x0000a200ff997b82 */ /* 0x000f220000000800 */
[----:B------:R-:W-:Y:S01]  /*2750*/  FMUL.FTZ R32, R32, UR5 ;  /* 0x0000000520207c20 */ /* 0x000fe20008410000 */
[----:B------:R-:W-:Y:S01]  /*2760*/  PLOP3.LUT P1, PT, PT, PT, UP1, 0x80, 0x0 ;  /* 0x000000000000781c */ /* 0x000fe20003f2f018 */
[----:B-1----:R-:W-:Y:S01]  /*2770*/  IMAD R31, R102, R5, 0x40 ;  /* 0x00000040661f7424 */ /* 0x002fe200078e0205 */
[----:B------:R-:W-:Y:S01]  /*2780*/  PLOP3.LUT P2, PT, PT, PT, UP1, 0x80, 0x0 ;  /* 0x000000000000781c */ /* 0x000fe20003f4f018 */
[----:B------:R-:W-:Y:S01]  /*2790*/  FMUL.FTZ R33, R33, UR5 ;  /* 0x0000000521217c20 */ /* 0x000fe20008410000 */
[----:B------:R-:W-:Y:S01]  /*27a0*/  FMUL.FTZ R35, R35, UR5 ;  /* 0x0000000523237c20 */ /* 0x000fe20008410000 */
[----:B------:R-:W-:Y:S01]  /*27b0*/  @UP1 ULDC UR6, c[0x0][0x44c] ;  /* 0x0001130000061ab9 */ /* 0x000fe20000000800 */
[----:B------:R-:W-:Y:S01]  /*27c0*/  @UP1 ULDC UR7, c[0x0][0x450] ;  /* 0x0001140000071ab9 */ /* 0x000fe20000000800 */
[----:B------:R-:W-:Y:S01]  /*27d0*/  FMUL.FTZ R36, R36, UR5 ;  /* 0x0000000524247c20 */ /* 0x000fe20008410000 */
[----:B------:R-:W-:Y:S01]  /*27e0*/  UIADD3 UR4, UR4, 0x30840, URZ ;  /* 0x0003084004047890 */ /* 0x000fe2000fffe03f */
[----:B------:R-:W-:Y:S01]  /*27f0*/  FMUL.FTZ R37, R37, UR5 ;  /* 0x0000000525257c20 */ /* 0x000fe20008410000 */
[----:B------:R-:W-:Y:S01]  /*2800*/  FMUL.FTZ R38, R38, UR5 ;  /* 0x0000000526267c20 */ /* 0x000fe20008410000 */
[----:B------:R-:W-:Y:S01]  /*2810*/  FMUL.FTZ R40, R40, UR5 ;  /* 0x0000000528287c20 */ /* 0x000fe20008410000 */
[----:B--2---:R-:W-:Y:S01]  /*2820*/  UPRMT UR4, UR10, 0x654, UR4 ;  /* 0x000006540a047896 */ /* 0x004fe20008000004 */
[----:B------:R-:W-:-:S04]  /*2830*/  @P1 IMAD.HI.U32 R3, R0, UR6, RZ ;  /* 0x0000000600031c27 */ /* 0x000fc8000f8e00ff */
[----:B------:R-:W-:Y:S01]  /*2840*/  FMUL.FTZ R41, R41, UR5 ;  /* 0x0000000529297c20 */ /* 0x000fe20008410000 */
[----:B------:R-:W-:Y:S01]  /*2850*/  FMUL.FTZ R42, R42, UR5 ;  /* 0x000000052a2a7c20 */ /* 0x000fe20008410000 */
[----:B------:R-:W-:Y:S01]  /*2860*/  FMUL.FTZ R43, R43, UR5 ;  /* 0x000000052b2b7c20 */ /* 0x000fe20008410000 */
[----:B------:R-:W-:Y:S01]  /*2870*/  VIADD R0, R31, 0x1 ;  /* 0x000000011f007836 */ /* 0x000fe20000000000 */
[----:B------:R-:W-:Y:S01]  /*2880*/  @P2 SHF.R.U32.HI R2, RZ, UR7, R3 ;  /* 0x00000007ff022c19 */ /* 0x000fe20008011603 */
[----:B------:R-:W-:Y:S01]  /*2890*/  FMUL.FTZ R44, R44, UR5 ;  /* 0x000000052c2c7c20 */ /* 0x000fe20008410000 */
[----:B------:R-:W-:Y:S01]  /*28a0*/  FMUL.FTZ R45, R45, UR5 ;  /* 0x000000052d2d7c20 */ /* 0x000fe20008410000 */
[----:B------:R-:W-:Y:S01]  /*28b0*/  FMUL.FTZ R46, R46, UR5 ;  /* 0x000000052e2e7c20 */ /* 0x000fe20008410000 */
[----:B------:R-:W-:Y:S01]  /*28c0*/  FMUL.FTZ R47, R47, UR5 ;  /* 0x000000052f2f7c20 */ /* 0x000fe20008410000 */
[----:B------:R-:W1:Y:S01]  /*28d0*/  SHFL.IDX PT, R5, R2, RZ, 0x1c1f ;  /* 0x001c1fff02057589 */ /* 0x000e6200000e0000 */
[----:B------:R-:W-:Y:S01]  /*28e0*/  FMUL.FTZ R48, R48, UR5 ;  /* 0x0000000530307c20 */ /* 0x000fe20008410000 */
[----:B------:R-:W-:Y:S01]  /*28f0*/  FMUL.FTZ R49, R49, UR5 ;  /* 0x0000000531317c20 */ /* 0x000fe20008410000 */
[----:B------:R-:W-:Y:S01]  /*2900*/  FMUL.FTZ R50, R50, UR5 ;  /* 0x0000000532327c20 */ /* 0x000fe20008410000 */
[----:B------:R-:W-:Y:S01]  /*2910*/  FMUL.FTZ R51, R51, UR5 ;  /* 0x0000000533337c20 */ /* 0x000fe20008410000 */
[----:B------:R-:W-:Y:S01]  /*2920*/  FMUL.FTZ R52, R52, UR5 ;  /* 0x0000000534347c20 */ /* 0x000fe20008410000 */
[----:B------:R-:W-:Y:S01]  /*2930*/  FMUL.FTZ R53, R53, UR5 ;  /* 0x0000000535357c20 */ /* 0x000fe20008410000 */
[----:B------:R-:W-:Y:S01]  /*2940*/  FMUL.FTZ R54, R54, UR5 ;  /* 0x0000000536367c20 */ /* 0x000fe20008410000 */
[----:B------:R-:W-:Y:S01]  /*2950*/  FMUL.FTZ R55, R55, UR5 ;  /* 0x0000000537377c20 */ /* 0x000fe20008410000 */
[----:B------:R-:W-:Y:S01]  /*2960*/  IMAD R3, R19, -0x2, R0 ;  /* 0xfffffffe13037824 */ /* 0x000fe200078e0200 */
[----:B------:R-:W-:Y:S01]  /*2970*/  PLOP3.LUT P1, PT, PT, PT, UP0, 0x40, 0x0 ;  /* 0x000000000000781c */ /* 0x000fe20003f2e808 */
[----:B------:R-:W2:Y:S01]  /*2980*/  MUFU.TANH R24, R24 ;  /* 0x0000001800187308 */ /* 0x000ea20000002400 */
[----:B------:R-:W-:Y:S01]  /*2990*/  ULDC UR7, c[0x0][0x9dc] ;  /* 0x0002770000077ab9 */ /* 0x000fe20000000800 */
[----:B0-----:R-:W-:-:S02]  /*29a0*/  IMAD R4, R154, UR42, R3 ;  /* 0x0000002a9a047c24 */ /* 0x001fc4000f8e0203 */
[----:B------:R-:W-:Y:S01]  /*29b0*/  FMUL.FTZ R26, R26, UR5 ;  /* 0x000000051a1a7c20 */ /* 0x000fe20008410000 */
[----:B------:R-:W-:Y:S01]  /*29c0*/  SYNCS.ARRIVE.TRANS64.RED.A1T0 RZ, [UR4], RZ ;  /* 0x000000ffffff79a7 */ /* 0x000fe20008100404 */
[----:B------:R-:W-:Y:S01]  /*29d0*/  FMUL.FTZ R34, R34, UR5 ;  /* 0x0000000522227c20 */ /* 0x000fe20008410000 */
[----:B------:R-:W-:Y:S01]  /*29e0*/  ULOP3.LUT UR4, URZ, UR7, URZ, 0x33, !UPT ;  /* 0x000000073f047292 */ /* 0x000fe2000f8e333f */
[----:B------:R-:W-:Y:S01]  /*29f0*/  FMUL.FTZ R39, R39, UR5 ;  /* 0x0000000527277c20 */ /* 0x000fe20008410000 */
[----:B------:R-:W0:Y:S01]  /*2a00*/  MUFU.TANH R25, R25 ;  /* 0x0000001900197308 */ /* 0x000e220000002400 */
[----:B------:R-:W-:Y:S01]  /*2a10*/  IMAD R0, R154, UR42, R31 ;  /* 0x0000002a9a007c24 */ /* 0x000fe2000f8e021f */
[----:B------:R-:W-:Y:S01]  /*2a20*/  ULDC UR6, c[0x0][0x9e0] ;  /* 0x0002780000067ab9 */ /* 0x000fe20000000800 */
[----:B----4-:R-:W-:Y:S02]  /*2a30*/  IMAD.IADD R4, R4, 0x1, -R153 ;  /* 0x0000000104047824 */ /* 0x010fe400078e0a99 */
[----:B------:R-:W-:-:S02]  /*2a40*/  FMUL.FTZ R30, R30, UR5 ;  /* 0x000000051e1e7c20 */ /* 0x000fc40008410000 */
[----:B------:R-:W-:Y:S01]  /*2a50*/  VIADD R57, R4, UR4 ;  /* 0x0000000404397c36 */ /* 0x000fe20008000000 */
[----:B------:R-:W4:Y:S03]  /*2a60*/  MUFU.TANH R27, R27 ;  /* 0x0000001b001b7308 */ /* 0x000f260000002400 */
[----:B-1----:R-:W-:-:S05]  /*2a70*/  IMAD.IADD R3, R57, 0x1, R5 ;  /* 0x0000000139037824 */ /* 0x002fca00078e0205 */
[----:B------:R-:W1:Y:S08]  /*2a80*/  MUFU.TANH R28, R28 ;  /* 0x0000001c001c7308 */ /* 0x000e700000002400 */
[----:B------:R-:W0:Y:S08]  /*2a90*/  MUFU.TANH R29, R29 ;  /* 0x0000001d001d7308 */ /* 0x000e300000002400 */
        /* <DEDUP_REMOVED lines=23> */
[----:B------:R5:W0:Y:S08]  /*2c10*/  MUFU.TANH R21, R34 ;  /* 0x0000002200157308 */ /* 0x000a300000002400 */
[----:B------:R3:W0:Y:S01]  /*2c20*/  MUFU.TANH R26, R39 ;  /* 0x00000027001a7308 */ /* 0x0006220000002400 */
[----:B-----5:R-:W-:-:S07]  /*2c30*/  IMAD R34, R19, -0x2, R0 ;  /* 0xfffffffe13227824 */ /* 0x020fce00078e0200 */
[----:B------:R5:W0:Y:S01]  /*2c40*/  MUFU.TANH R18, R30 ;  /* 0x0000001e00127308 */ /* 0x000a220000002400 */
[----:B---3--:R-:W-:-:S04]  /*2c50*/  IADD3 R39, R4, UR6, RZ ;  /* 0x0000000604277c10 */ /* 0x008fc8000fffe0ff */
[----:B------:R-:W-:Y:S02]  /*2c60*/  VIADDMNMX R0, R5, R39, R34, PT ;  /* 0x0000002705007246 */ /* 0x000fe40003800122 */
[----:B-----5:R-:W-:Y:S01]  /*2c70*/  LEA R30, R102, 0xffffffc0, 0x6 ;  /* 0xffffffc0661e7811 */ /* 0x020fe200078e30ff */
[----:B-12-4-:R-:W-:Y:S06]  /*2c80*/  @P1 BRA `(.L_x_1000) ;  /* 0x0000000000641947 */ /* 0x016fec0003800000 */
[----:B------:R-:W-:Y:S01]  /*2c90*/  IMAD R4, R154, UR42, R5 ;  /* 0x0000002a9a047c24 */ /* 0x000fe2000f8e0205 */
[----:B------:R-:W-:Y:S03]  /*2ca0*/  BSSY B0, `(.L_x_1001) ;  /* 0x0000013000007945 */ /* 0x000fe60003800000 */
[----:B------:R-:W-:-:S05]  /*2cb0*/  IMAD.IADD R5, R4, 0x1, -R153 ;  /* 0x0000000104057824 */ /* 0x000fca00078e0a99 */
[----:B------:R-:W-:-:S13]  /*2cc0*/  ISETP.GT.AND P1, PT, R5, -0x1, PT ;  /* 0xffffffff0500780c */ /* 0x000fda0003f24270 */
[----:B------:R-:W-:Y:S05]  /*2cd0*/  @P1 BRA `(.L_x_1002) ;  /* 0x0000000000241947 */ /* 0x000fea0003800000 */
[----:B------:R-:W-:Y:S01]  /*2ce0*/  ULDC UR4, c[0x0][0x9e4] ;  /* 0x0002790000047ab9 */ /* 0x000fe20000000800 */
[----:B------:R-:W-:Y:S01]  /*2cf0*/  LOP3.LUT R5, RZ, R5, RZ, 0x33, !PT ;  /* 0x00000005ff057212 */ /* 0x000fe200078e33ff */
[----:B------:R-:W-:-:S05]  /*2d00*/  IMAD.U32 R59, RZ, RZ, UR4 ;  /* 0x00000004ff3b7e24 */ /* 0x000fca000f8e00ff */
[----:B------:R-:W-:-:S13]  /*2d10*/  ISETP.NE.AND P1, PT, R59, 0x1, PT ;  /* 0x000000013b00780c */ /* 0x000fda0003f25270 */
[----:B------:R-:W1:Y:S02]  /*2d20*/  @P1 LDC.64 R60, c[0x0][0x9e8] ;  /* 0x00027a00ff3c1b82 */ /* 0x000e640000000a00 */
[----:B-1----:R-:W-:-:S05]  /*2d30*/  @P1 IMAD.HI.U32 R4, R5, R60, RZ ;  /* 0x0000003c05041227 */ /* 0x002fca00078e00ff */
[----:B------:R-:W-:-:S04]  /*2d40*/  @P1 SHF.R.U32.HI R5, RZ, R61, R4 ;  /* 0x0000003dff051219 */ /* 0x000fc80000011604 */
[----:B------:R-:W-:Y:S01]  /*2d50*/  LOP3.LUT R5, RZ, R5, RZ, 0x33, !PT ;  /* 0x00000005ff057212 */ /* 0x000fe200078e33ff */
[----:B------:R-:W-:Y:S06]  /*2d60*/  BRA `(.L_x_1003) ;  /* 0x0000000000187947 */ /* 0x000fec0003800000 */
.L_x_1002:
[----:B------:R-:W-:Y:S02]  /*2d70*/  ULDC UR4, c[0x0][0x9e4] ;  /* 0x0002790000047ab9 */ /* 0x000fe40000000800 */
[----:B------:R-:W-:-:S05]  /*2d80*/  IMAD.U32 R59, RZ, RZ, UR4 ;  /* 0x00000004ff3b7e24 */ /* 0x000fca000f8e00ff */
[----:B------:R-:W-:-:S13]  /*2d90*/  ISETP.NE.AND P1, PT, R59, 0x1, PT ;  /* 0x000000013b00780c */ /* 0x000fda0003f25270 */
[----:B------:R-:W1:Y:S02]  /*2da0*/  @P1 LDC.64 R60, c[0x0][0x9e8] ;  /* 0x00027a00ff3c1b82 */ /* 0x000e640000000a00 */
[----:B-1----:R-:W-:-:S05]  /*2db0*/  @P1 IMAD.HI.U32 R4, R5, R60, RZ ;  /* 0x0000003c05041227 */ /* 0x002fca00078e00ff */
[----:B------:R-:W-:-:S07]  /*2dc0*/  @P1 SHF.R.U32.HI R5, RZ, R61, R4 ;  /* 0x0000003dff051219 */ /* 0x000fce0000011604 */
.L_x_1003:
[----:B------:R-:W-:Y:S05]  /*2dd0*/  BSYNC B0 ;  /* 0x0000000000007941 */ /* 0x000fea0003800000 */
.L_x_1001:
[----:B------:R-:W-:-:S04]  /*2de0*/  IMAD R4, R5, R59, -R30 ;  /* 0x0000003b05047224 */ /* 0x000fc800078e0a1e */
[----:B------:R-:W-:-:S05]  /*2df0*/  IMAD R4, R19, -0x2, R4 ;  /* 0xfffffffe13047824 */ /* 0x000fca00078e0204 */
[----:B------:R-:W-:Y:S02]  /*2e00*/  VIADDMNMX R0, R4, R59, R0, PT ;  /* 0x0000003b04007246 */ /* 0x000fe40003800100 */
[----:B------:R-:W-:-:S07]  /*2e10*/  VIMNMX R3, R3, R4, !PT ;  /* 0x0000000403037248 */ /* 0x000fce0007fe0100 */
.L_x_1000:
[C---:B------:R-:W-:Y:S01]  /*2e20*/  ISETP.GE.AND P2, PT, R31.reuse, 0x9, PT ;  /* 0x000000091f00780c */ /* 0x040fe20003f46270 */
[----:B------:R-:W1:Y:S01]  /*2e30*/  SHFL.IDX PT, R2, R2, 0x1, 0x1c1f ;  /* 0x003c1f0002027f89 */ /* 0x000e6200000e0000 */
[----:B------:R-:W-:Y:S01]  /*2e40*/  ISETP.GE.AND P1, PT, R31, 0x2, PT ;  /* 0x000000021f00780c */ /* 0x000fe20003f26270 */
[----:B------:R-:W-:Y:S01]  /*2e50*/  UISETP.NE.AND UP0, UPT, UR43, URZ, UPT ;  /* 0x0000003f2b00728c */ /* 0x000fe2000bf05270 */
[C---:B------:R-:W-:Y:S02]  /*2e60*/  ISETP.GT.AND P3, PT, R3.reuse, 0x8, !P2 ;  /* 0x000000080300780c */ /* 0x040fe40005764270 */
[----:B------:R-:W-:Y:S02]  /*2e70*/  ISETP.GT.AND P4, PT, R3, 0x1, !P1 ;  /* 0x000000010300780c */ /* 0x000fe40004f84270 */
[----:B------:R-:W-:Y:S02]  /*2e80*/  ISETP.LT.OR P3, PT, R0, 0x9, P3 ;  /* 0x000000090000780c */ /* 0x000fe40001f61670 */
[----:B------:R-:W-:-:S02]  /*2e90*/  ISETP.GE.AND P5, PT, R31, 0x11, PT ;  /* 0x000000111f00780c */ /* 0x000fc40003fa6270 */
[----:B------:R-:W-:Y:S02]  /*2ea0*/  FSEL R61, R28, -INF , !P3 ;  /* 0xff8000001c3d7808 */ /* 0x000fe40005800000 */
[----:B------:R-:W-:Y:S02]  /*2eb0*/  ISETP.LT.OR P4, PT, R0, 0x2, P4 ;  /* 0x000000020000780c */ /* 0x000fe40002781670 */
[----:B------:R-:W-:Y:S02]  /*2ec0*/  ISETP.GT.AND P3, PT, R3, 0x10, !P5 ;  /* 0x000000100300780c */ /* 0x000fe40006f64270 */
[----:B------:R-:W-:Y:S02]  /*2ed0*/  ISETP.GE.AND P6, PT, R31, 0xa, PT ;  /* 0x0000000a1f00780c */ /* 0x000fe40003fc6270 */
[----:B0-----:R-:W-:Y:S02]  /*2ee0*/  FSEL R59, R25, -INF , !P4 ;  /* 0xff800000193b7808 */ /* 0x001fe40006000000 */
[----:B------:R-:W-:-:S02]  /*2ef0*/  P2R R60, PR, RZ, 0x20 ;  /* 0x00000020ff3c7803 */ /* 0x000fc40000000000 */
[----:B------:R-:W-:Y:S02]  /*2f00*/  ISETP.LT.OR P3, PT, R0, 0x11, P3 ;  /* 0x000000110000780c */ /* 0x000fe40001f61670 */
[----:B------:R-:W-:Y:S02]  /*2f10*/  ISETP.GT.AND P4, PT, R3, 0x9, !P6 ;  /* 0x000000090300780c */ /* 0x000fe40007784270 */
[----:B------:R-:W-:Y:S02]  /*2f20*/  ISETP.GE.AND P5, PT, R31, 0x12, PT ;  /* 0x000000121f00780c */ /* 0x000fe40003fa6270 */
[----:B------:R-:W-:Y:S02]  /*2f30*/  FSEL R65, R32, -INF , !P3 ;  /* 0xff80000020417808 */ /* 0x000fe40005800000 */
[----:B------:R-:W-:Y:S02]  /*2f40*/  ISETP.LT.OR P4, PT, R0, 0xa, P4 ;  /* 0x0000000a0000780c */ /* 0x000fe40002781670 */
[----:B------:R-:W-:-:S02]  /*2f50*/  ISETP.GT.AND P3, PT, R3, 0x11, !P5 ;  /* 0x000000110300780c */ /* 0x000fc40006f64270 */
[----:B------:R-:W-:Y:S02]  /*2f60*/  FSEL R63, R29, -INF , !P4 ;  /* 0xff8000001d3f7808 */ /* 0x000fe40006000000 */
[----:B------:R-:W-:Y:S02]  /*2f70*/  ISETP.LT.OR P3, PT, R0, 0x12, P3 ;  /* 0x000000120000780c */ /* 0x000fe40001f61670 */
[----:B------:R-:W-:Y:S02]  /*2f80*/  ISETP.GE.AND P4, PT, R31, 0x19, PT ;  /* 0x000000191f00780c */ /* 0x000fe40003f86270 */
[----:B------:R-:W-:Y:S02]  /*2f90*/  FSEL R67, R33, -INF , !P3 ;  /* 0xff80000021437808 */ /* 0x000fe40005800000 */
[----:B------:R-:W-:Y:S02]  /*2fa0*/  ISETP.GT.AND P3, PT, R3, 0x18, !P4 ;  /* 0x000000180300780c */ /* 0x000fe40006764270 */
[----:B------:R-:W-:-:S02]  /*2fb0*/  P2R R33, PR, RZ, 0x10 ;  /* 0x00000010ff217803 */ /* 0x000fc40000000000 */
[----:B------:R-:W-:Y:S02]  /*2fc0*/  ISETP.LT.OR P3, PT, R0, 0x19, P3 ;  /* 0x000000190000780c */ /* 0x000fe40001f61670 */
[----:B------:R-:W-:Y:S02]  /*2fd0*/  ISETP.GE.AND P4, PT, R31, 0x1a, PT ;  /* 0x0000001a1f00780c */ /* 0x000fe40003f86270 */
[----:B------:R-:W-:Y:S02]  /*2fe0*/  FSEL R69, R36, -INF , !P3 ;  /* 0xff80000024457808 */ /* 0x000fe40005800000 */
[----:B------:R-:W-:Y:S02]  /*2ff0*/  ISETP.GT.AND P3, PT, R3, 0x19, !P4 ;  /* 0x000000190300780c */ /* 0x000fe40006764270 */
[----:B------:R-:W-:Y:S02]  /*3000*/  P2R R36, PR, RZ, 0x10 ;  /* 0x00000010ff247803 */ /* 0x000fe40000000000 */
[----:B------:R-:W-:-:S02]  /*3010*/  ISETP.LT.OR P3, PT, R0, 0x1a, P3 ;  /* 0x0000001a0000780c */ /* 0x000fc40001f61670 */
[----:B------:R-:W-:Y:S02]  /*3020*/  ISETP.GE.AND P4, PT, R31, 0x21, PT ;  /* 0x000000211f00780c */ /* 0x000fe40003f86270 */
[----:B------:R-:W-:Y:S02]  /*3030*/  FSEL R71, R37, -INF , !P3 ;  /* 0xff80000025477808 */ /* 0x000fe40005800000 */
[----:B------:R-:W-:Y:S02]  /*3040*/  ISETP.GT.AND P3, PT, R3, 0x20, !P4 ;  /* 0x000000200300780c */ /* 0x000fe40006764270 */
[----:B------:R-:W-:Y:S02]  /*3050*/  P2R R62, PR, RZ, 0x10 ;  /* 0x00000010ff3e7803 */ /* 0x000fe40000000000 */
[----:B------:R-:W-:Y:S02]  /*3060*/  ISETP.LT.OR P3, PT, R0, 0x21, P3 ;  /* 0x000000210000780c */ /* 0x000fe40001f61670 */
[----:B------:R-:W-:-:S02]  /*3070*/  ISETP.GE.AND P4, PT, R31, 0x22, PT ;  /* 0x000000221f00780c */ /* 0x000fc40003f86270 */
[----:B------:R-:W-:Y:S02]  /*3080*/  FSEL R73, R40, -INF , !P3 ;  /* 0xff80000028497808 */ /* 0x000fe40005800000 */
[----:B------:R-:W-:Y:S02]  /*3090*/  ISETP.GT.AND P3, PT, R3, 0x21, !P4 ;  /* 0x000000210300780c */ /* 0x000fe40006764270 */
[----:B------:R-:W-:Y:S02]  /*30a0*/  P2R R40, PR, RZ, 0x10 ;  /* 0x00000010ff287803 */ /* 0x000fe40000000000 */
[----:B------:R-:W-:Y:S02]  /*30b0*/  ISETP.LT.OR P3, PT, R0, 0x22, P3 ;  /* 0x000000220000780c */ /* 0x000fe40001f61670 */
[----:B------:R-:W-:Y:S02]  /*30c0*/  ISETP.GE.AND P4, PT, R31, 0x29, PT ;  /* 0x000000291f00780c */ /* 0x000fe40003f86270 */
[----:B------:R-:W-:-:S02]  /*30d0*/  FSEL R75, R41, -INF , !P3 ;  /* 0xff800000294b7808 */ /* 0x000fc40005800000 */
[----:B------:R-:W-:Y:S02]  /*30e0*/  ISETP.GT.AND P3, PT, R3, 0x28, !P4 ;  /* 0x000000280300780c */ /* 0x000fe40006764270 */
[----:B------:R-:W-:Y:S02]  /*30f0*/  P2R R41, PR, RZ, 0x10 ;  /* 0x00000010ff297803 */ /* 0x000fe40000000000 */
[----:B------:R-:W-:Y:S02]  /*3100*/  ISETP.LT.OR P3, PT, R0, 0x29, P3 ;  /* 0x000000290000780c */ /* 0x000fe40001f61670 */
[----:B------:R-:W-:Y:S02]  /*3110*/  ISETP.GE.AND P4, PT, R31, 0x2a, PT ;  /* 0x0000002a1f00780c */ /* 0x000fe40003f86270 */
[----:B------:R-:W-:Y:S02]  /*3120*/  FSEL R77, R44, -INF , !P3 ;  /* 0xff8000002c4d7808 */ /* 0x000fe40005800000 */
[----:B------:R-:W-:-:S02]  /*3130*/  ISETP.GT.AND P3, PT, R3, 0x29, !P4 ;  /* 0x000000290300780c */ /* 0x000fc40006764270 */
[----:B------:R-:W-:Y:S02]  /*3140*/  P2R R44, PR, RZ, 0x10 ;  /* 0x00000010ff2c7803 */ /* 0x000fe40000000000 */
[----:B------:R-:W-:Y:S02]  /*3150*/  ISETP.LT.OR P3, PT, R0, 0x2a, P3 ;  /* 0x0000002a0000780c */ /* 0x000fe40001f61670 */
[----:B------:R-:W-:Y:S02]  /*3160*/  P2R R32, PR, RZ, 0x20 ;  /* 0x00000020ff207803 */ /* 0x000fe40000000000 */
[----:B------:R-:W-:Y:S02]  /*3170*/  FSEL R79, R45, -INF , !P3 ;  /* 0xff8000002d4f7808 */ /* 0x000fe40005800000 */
[----:B------:R-:W-:Y:S02]  /*3180*/  ISETP.GE.AND P3, PT, R31, 0x31, PT ;  /* 0x000000311f00780c */ /* 0x000fe40003f66270 */
[----:B------:R-:W-:-:S02]  /*3190*/  P2R R58, PR, RZ, 0x40 ;  /* 0x00000040ff3a7803 */ /* 0x000fc40000000000 */
[----:B------:R-:W-:-:S04]  /*31a0*/  ISETP.GT.AND P4, PT, R3, 0x30, !P3 ;  /* 0x000000300300780c */ /* 0x000fc80005f84270 */
[----:B------:R-:W-:-:S04]  /*31b0*/  ISETP.LT.OR P4, PT, R0, 0x31, P4 ;  /* 0x000000310000780c */ /* 0x000fc80002781670 */
[----:B------:R-:W-:Y:S02]  /*31c0*/  FSEL R81, R48, -INF , !P4 ;  /* 0xff80000030517808 */ /* 0x000fe40006000000 */
[----:B------:R-:W-:-:S04]  /*31d0*/  ISETP.GE.AND P4, PT, R31, 0x32, PT ;  /* 0x000000321f00780c */ /* 0x000fc80003f86270 */
        /* <DEDUP_REMOVED lines=8> */
[----:B------:R-:W-:Y:S02]  /*3260*/  P2R R4, PR, RZ, 0x40 ;  /* 0x00000040ff047803 */ /* 0x000fe40000000000 */
[----:B------:R-:W-:-:S04]  /*3270*/  ISETP.GT.AND P6, PT, R3, RZ, !P6 ;  /* 0x000000ff0300720c */ /* 0x000fc800077c4270 */
[----:B------:R-:W-:-:S04]  /*3280*/  ISETP.LT.OR P6, PT, R0, 0x1, P6 ;  /* 0x000000010000780c */ /* 0x000fc800037c1670 */
[----:B------:R-:W-:Y:S02]  /*3290*/  FSEL R37, R24, -INF , !P6 ;  /* 0xff80000018257808 */ /* 0x000fe40007000000 */
[----:B------:R-:W-:-:S04]  /*32a0*/  ISETP.GE.AND P6, PT, R31, 0x3a, PT ;  /* 0x0000003a1f00780c */ /* 0x000fc80003fc6270 */
[----:B------:R-:W-:Y:S02]  /*32b0*/  P2R R31, PR, RZ, 0x40 ;  /* 0x00000040ff1f7803 */ /* 0x000fe40000000000 */
[----:B------:R-:W-:Y:S01]  /*32c0*/  ISETP.GT.AND P6, PT, R3, 0x39, !P6 ;  /* 0x000000390300780c */ /* 0x000fe200077c4270 */
[----:B-1----:R-:W-:-:S03]  /*32d0*/  IMAD.IADD R3, R57, 0x1, R2 ;  /* 0x0000000139037824 */ /* 0x002fc600078e0202 */
[----:B------:R-:W-:Y:S02]  /*32e0*/  ISETP.LT.OR P6, PT, R0, 0x3a, P6 ;  /* 0x0000003a0000780c */ /* 0x000fe400037c1670 */
[----:B------:R-:W-:Y:S02]  /*32f0*/  VIADDMNMX R0, R2, R39, R34, PT ;  /* 0x0000002702007246 */ /* 0x000fe40003800122 */
[----:B------:R-:W-:Y:S02]  /*3300*/  FSEL R53, R53, -INF , !P6 ;  /* 0xff80000035357808 */ /* 0x000fe40007000000 */
[----:B------:R-:W-:-:S13]  /*3310*/  PLOP3.LUT P6, PT, PT, PT, UP0, 0x40, 0x0 ;  /* 0x000000000000781c */ /* 0x000fda0003fce808 */
[----:B------:R-:W-:Y:S05]  /*3320*/  @P6 BRA `(.L_x_1004) ;  /* 0x0000000000646947 */ /* 0x000fea0003800000 */
[----:B------:R-:W-:Y:S01]  /*3330*/  IMAD R2, R154, UR42, R2 ;  /* 0x0000002a9a027c24 */ /* 0x000fe2000f8e0202 */
[----:B------:R-:W-:Y:S04]  /*3340*/  BSSY B0, `(.L_x_1005) ;  /* 0x0000013000007945 */ /* 0x000fe80003800000 */
[----:B------:R-:W-:-:S04]  /*3350*/  IADD3 R5, R2, -R153, RZ ;  /* 0x8000009902057210 */ /* 0x000fc80007ffe0ff */
[----:B------:R-:W-:-:S13]  /*3360*/  ISETP.GT.AND P6, PT, R5, -0x1, PT ;  /* 0xffffffff0500780c */ /* 0x000fda0003fc4270 */
[----:B------:R-:W-:Y:S05]  /*3370*/  @P6 BRA `(.L_x_1006) ;  /* 0x0000000000246947 */ /* 0x000fea0003800000 */
[----:B------:R-:W-:Y:S01]  /*3380*/  ULDC UR4, c[0x0][0x9e4] ;  /* 0x0002790000047ab9 */ /* 0x000fe20000000800 */
[----:B------:R-:W-:Y:S01]  /*3390*/  LOP3.LUT R5, RZ, R5, RZ, 0x33, !PT ;  /* 0x00000005ff057212 */ /* 0x000fe200078e33ff */
[----:B------:R-:W-:-:S05]  /*33a0*/  IMAD.U32 R25, RZ, RZ, UR4 ;  /* 0x00000004ff197e24 */ /* 0x000fca000f8e00ff */
[----:B------:R-:W-:-:S13]  /*33b0*/  ISETP.NE.AND P6, PT, R25, 0x1, PT ;  /* 0x000000011900780c */ /* 0x000fda0003fc5270 */
[----:B------:R-:W0:Y:S02]  /*33c0*/  @P6 LDC.64 R28, c[0x0][0x9e8] ;  /* 0x00027a00ff1c6b82 */ /* 0x000e240000000a00 */
[----:B0-----:R-:W-:-:S05]  /*33d0*/  @P6 IMAD.HI.U32 R2, R5, R28, RZ ;  /* 0x0000001c05026227 */ /* 0x001fca00078e00ff */
[----:B------:R-:W-:-:S04]  /*33e0*/  @P6 SHF.R.U32.HI R5, RZ, R29, R2 ;  /* 0x0000001dff056219 */ /* 0x000fc80000011602 */
[----:B------:R-:W-:Y:S01]  /*33f0*/  LOP3.LUT R5, RZ, R5, RZ, 0x33, !PT ;  /* 0x00000005ff057212 */ /* 0x000fe200078e33ff */
[----:B------:R-:W-:Y:S06]  /*3400*/  BRA `(.L_x_1007) ;  /* 0x0000000000187947 */ /* 0x000fec0003800000 */
.L_x_1006:
[----:B------:R-:W-:Y:S02]  /*3410*/  ULDC UR4, c[0x0][0x9e4] ;  /* 0x0002790000047ab9 */ /* 0x000fe40000000800 */
[----:B------:R-:W-:-:S05]  /*3420*/  IMAD.U32 R25, RZ, RZ, UR4 ;  /* 0x00000004ff197e24 */ /* 0x000fca000f8e00ff */
[----:B------:R-:W-:-:S13]  /*3430*/  ISETP.NE.AND P6, PT, R25, 0x1, PT ;  /* 0x000000011900780c */ /* 0x000fda0003fc5270 */
[----:B------:R-:W0:Y:S02]  /*3440*/  @P6 LDC.64 R28, c[0x0][0x9e8] ;  /* 0x00027a00ff1c6b82 */ /* 0x000e240000000a00 */
[----:B0-----:R-:W-:-:S05]  /*3450*/  @P6 IMAD.HI.U32 R2, R5, R28, RZ ;  /* 0x0000001c05026227 */ /* 0x001fca00078e00ff */
[----:B------:R-:W-:-:S07]  /*3460*/  @P6 SHF.R.U32.HI R5, RZ, R29, R2 ;  /* 0x0000001dff056219 */ /* 0x000fce0000011602 */
.L_x_1007:
[----:B------:R-:W-:Y:S05]  /*3470*/  BSYNC B0 ;  /* 0x0000000000007941 */ /* 0x000fea0003800000 */
.L_x_1005:
[----:B------:R-:W-:-:S04]  /*3480*/  IMAD R2, R5, R25, -R30 ;  /* 0x0000001905027224 */ /* 0x000fc800078e0a1e */
[----:B------:R-:W-:-:S05]  /*3490*/  IMAD R2, R19, -0x2, R2 ;  /* 0xfffffffe13027824 */ /* 0x000fca00078e0202 */
[----:B------:R-:W-:Y:S02]  /*34a0*/  VIADDMNMX R0, R2, R25, R0, PT ;  /* 0x0000001902007246 */ /* 0x000fe40003800100 */
[----:B------:R-:W-:-:S07]  /*34b0*/  VIMNMX R3, R3, R2, !PT ;  /* 0x0000000203037248 */ /* 0x000fce0007fe0100 */
.L_x_1004:
[----:B------:R-:W-:Y:S01]  /*34c0*/  ISETP.GT.AND P1, PT, R3, 0x1, !P1 ;  /* 0x000000010300780c */ /* 0x000fe20004f24270 */
[----:B------:R-:W-:Y:S01]  /*34d0*/  ULDC UR10, c[0x0][0x988] ;  /* 0x00026200000a7ab9 */ /* 0x000fe20000000800 */
[----:B------:R-:W-:Y:S01]  /*34e0*/  ISETP.NE.AND P6, PT, R4, RZ, PT ;  /* 0x000000ff0400720c */ /* 0x000fe20003fc5270 */
[----:B------:R-:W-:Y:S01]  /*34f0*/  UISETP.NE.AND UP0, UPT, UR43, URZ, UPT ;  /* 0x0000003f2b00728c */ /* 0x000fe2000bf05270 */
[----:B------:R-:W-:Y:S01]  /*3500*/  ISETP.LT.OR P1, PT, R0, 0x2, P1 ;  /* 0x000000020000780c */ /* 0x000fe20000f21670 */
[----:B------:R-:W-:Y:S01]  /*3510*/  UMOV UR11, UR60 ;  /* 0x0000003c000b7c82 */ /* 0x000fe20008000000 */
[----:B------:R-:W-:Y:S01]  /*3520*/  FMNMX.FTZ R4, R37, R59, !PT ;  /* 0x0000003b25047209 */ /* 0x000fe20007810000 */
[----:B------:R-:W-:Y:S01]  /*3530*/  VIADD R220, R102, 0xfffffffe ;  /* 0xfffffffe66dc7836 */ /* 0x000fe20000000000 */
[----:B------:R-:W-:Y:S02]  /*3540*/  FSEL R5, R27, -INF , !P1 ;  /* 0xff8000001b057808 */ /* 0x000fe40004800000 */
[----:B------:R-:W-:-:S02]  /*3550*/  ISETP.NE.AND P1, PT, R58, RZ, PT ;  /* 0x000000ff3a00720c */ /* 0x000fc40003f25270 */
[----:B------:R-:W-:Y:S02]  /*3560*/  FMNMX.FTZ R4, R61, R4, !PT ;  /* 0x000000043d047209 */ /* 0x000fe40007810000 */
[----:B------:R-:W-:Y:S02]  /*3570*/  ISETP.GT.AND P1, PT, R3, 0x9, !P1 ;  /* 0x000000090300780c */ /* 0x000fe40004f24270 */
[----:B------:R-:W-:Y:S02]  /*3580*/  FMNMX.FTZ R4, R63, R4, !PT ;  /* 0x000000043f047209 */ /* 0x000fe40007810000 */
[----:B------:R-:W-:Y:S02]  /*3590*/  ISETP.LT.OR P1, PT, R0, 0xa, P1 ;  /* 0x0000000a0000780c */ /* 0x000fe40000f21670 */
[----:B------:R-:W-:Y:S02]  /*35a0*/  FMNMX.FTZ R4, R65, R4, !PT ;  /* 0x0000000441047209 */ /* 0x000fe40007810000 */
[----:B------:R-:W-:-:S02]  /*35b0*/  FSEL R20, R20, -INF , !P1 ;  /* 0xff80000014147808 */ /* 0x000fc40004800000 */
[----:B------:R-:W-:Y:S02]  /*35c0*/  ISETP.NE.AND P1, PT, R60, RZ, PT ;  /* 0x000000ff3c00720c */ /* 0x000fe40003f25270 */
[----:B------:R-:W-:Y:S02]  /*35d0*/  FMNMX.FTZ R4, R67, R4, !PT ;  /* 0x0000000443047209 */ /* 0x000fe40007810000 */
[----:B------:R-:W-:Y:S02]  /*35e0*/  ISETP.GT.AND P1, PT, R3, 0x10, !P1 ;  /* 0x000000100300780c */ /* 0x000fe40004f24270 */
[----:B------:R-:W-:Y:S02]  /*35f0*/  FMNMX.FTZ R4, R69, R4, !PT ;  /* 0x0000000445047209 */ /* 0x000fe40007810000 */
[----:B------:R-:W-:Y:S02]  /*3600*/  ISETP.LT.OR P1, PT, R0, 0x11, P1 ;  /* 0x000000110000780c */ /* 0x000fe40000f21670 */
[----:B------:R-:W-:-:S02]  /*3610*/  FMNMX.FTZ R4, R71, R4, !PT ;  /* 0x0000000447047209 */ /* 0x000fc40007810000 */
[----:B------:R-:W-:Y:S02]  /*3620*/  FSEL R21, R21, -INF , !P1 ;  /* 0xff80000015157808 */ /* 0x000fe40004800000 */
[----:B------:R-:W-:Y:S02]  /*3630*/  ISETP.NE.AND P1, PT, R32, RZ, PT ;  /* 0x000000ff2000720c */ /* 0x000fe40003f25270 */
[----:B------:R-:W-:Y:S02]  /*3640*/  FMNMX.FTZ R4, R73, R4, !PT ;  /* 0x0000000449047209 */ /* 0x000fe40007810000 */
[C---:B------:R-:W-:Y:S02]  /*3650*/  ISETP.GT.AND P1, PT, R3.reuse, 0x11, !P1 ;  /* 0x000000110300780c */ /* 0x040fe40004f24270 */
[----:B------:R-:W-:Y:S02]  /*3660*/  ISETP.GT.AND P2, PT, R3, 0x8, !P2 ;  /* 0x000000080300780c */ /* 0x000fe40005744270 */
[----:B------:R-:W-:-:S02]  /*3670*/  ISETP.LT.OR P1, PT, R0, 0x12, P1 ;  /* 0x000000120000780c */ /* 0x000fc40000f21670 */
[----:B------:R-:W-:Y:S02]  /*3680*/  FMNMX.FTZ R4, R75, R4, !PT ;  /* 0x000000044b047209 */ /* 0x000fe40007810000 */
[----:B------:R-:W-:Y:S02]  /*3690*/  FSEL R24, R35, -INF , !P1 ;  /* 0xff80000023187808 */ /* 0x000fe40004800000 */
[----:B------:R-:W-:Y:S02]  /*36a0*/  ISETP.NE.AND P1, PT, R33, RZ, PT ;  /* 0x000000ff2100720c */ /* 0x000fe40003f25270 */
[----:B------:R-:W-:Y:S02]  /*36b0*/  ISETP.LT.OR P2, PT, R0, 0x9, P2 ;  /* 0x000000090000780c */ /* 0x000fe40001741670 */
[----:B------:R-:W-:Y:S02]  /*36c0*/  ISETP.GT.AND P1, PT, R3, 0x18, !P1 ;  /* 0x000000180300780c */ /* 0x000fe40004f24270 */
[----:B------:R-:W-:-:S02]  /*36d0*/  FMNMX.FTZ R4, R77, R4, !PT ;  /* 0x000000044d047209 */ /* 0x000fc40007810000 */
[----:B------:R-:W-:Y:S02]  /*36e0*/  ISETP.LT.OR P1, PT, R0, 0x19, P1 ;  /* 0x000000190000780c */ /* 0x000fe40000f21670 */
[----:B------:R-:W-:Y:S02]  /*36f0*/  FSEL R18, R18, -INF , !P2 ;  /* 0xff80000012127808 */ /* 0x000fe40005000000 */
[----:B------:R-:W-:Y:S02]  /*3700*/  FSEL R25, R38, -INF , !P1 ;  /* 0xff80000026197808 */ /* 0x000fe40004800000 */
[----:B------:R-:W-:Y:S02]  /*3710*/  ISETP.NE.AND P1, PT, R36, RZ, PT ;  /* 0x000000ff2400720c */ /* 0x000fe40003f25270 */
[----:B------:R-:W-:Y:S02]  /*3720*/  FMNMX.FTZ R4, R79, R4, !PT ;  /* 0x000000044f047209 */ /* 0x000fe40007810000 */
[----:B------:R-:W-:-:S02]  /*3730*/  ISETP.GT.AND P1, PT, R3, 0x19, !P1 ;  /* 0x000000190300780c */ /* 0x000fc40004f24270 */
[----:B------:R-:W-:Y:S02]  /*3740*/  ISETP.NE.AND P2, PT, R40, RZ, PT ;  /* 0x000000ff2800720c */ /* 0x000fe40003f45270 */
[----:B------:R-:W-:Y:S02]  /*3750*/  ISETP.LT.OR P1, PT, R0, 0x1a, P1 ;  /* 0x0000001a0000780c */ /* 0x000fe40000f21670 */
[----:B------:R-:W-:Y:S02]  /*3760*/  FMNMX.FTZ R4, R81, R4, !PT ;  /* 0x0000000451047209 */ /* 0x000fe40007810000 */
[----:B------:R-:W-:Y:S02]  /*3770*/  FSEL R26, R26, -INF , !P1 ;  /* 0xff8000001a1a7808 */ /* 0x000fe40004800000 */
[----:B------:R-:W-:Y:S02]  /*3780*/  ISETP.NE.AND P1, PT, R62, RZ, PT ;  /* 0x000000ff3e00720c */ /* 0x000fe40003f25270 */
[----:B------:R-:W-:-:S02]  /*3790*/  FMNMX.FTZ R4, R49, R4, !PT ;  /* 0x0000000431047209 */ /* 0x000fc40007810000 */
[----:B------:R-:W-:Y:S02]  /*37a0*/  ISETP.GT.AND P1, PT, R3, 0x20, !P1 ;  /* 0x000000200300780c */ /* 0x000fe40004f24270 */
[----:B------:R-:W-:Y:S02]  /*37b0*/  FMNMX.FTZ R4, R83, R4, !PT ;  /* 0x0000000453047209 */ /* 0x000fe40007810000 */
[----:B------:R-:W-:Y:S02]  /*37c0*/  ISETP.LT.OR P1, PT, R0, 0x21, P1 ;  /* 0x000000210000780c */ /* 0x000fe40000f21670 */
[C---:B------:R-:W-:Y:S02]  /*37d0*/  ISETP.GT.AND P3, PT, R3.reuse, 0x30, !P3 ;  /* 0x000000300300780c */ /* 0x040fe40005f64270 */
[----:B------:R-:W-:Y:S02]  /*37e0*/  FSEL R27, R42, -INF , !P1 ;  /* 0xff8000002a1b7808 */ /* 0x000fe40004800000 */
[----:B------:R-:W-:-:S02]  /*37f0*/  ISETP.GT.AND P1, PT, R3, 0x21, !P2 ;  /* 0x000000210300780c */ /* 0x000fc40005724270 */
[----:B------:R-:W-:Y:S02]  /*3800*/  ISETP.NE.AND P2, PT, R44, RZ, PT ;  /* 0x000000ff2c00720c */ /* 0x000fe40003f45270 */
[----:B------:R-:W-:Y:S02]  /*3810*/  ISETP.LT.OR P1, PT, R0, 0x22, P1 ;  /* 0x000000220000780c */ /* 0x000fe40000f21670 */
[----:B------:R-:W-:Y:S02]  /*3820*/  ISETP.GT.AND P2, PT, R3, 0x29, !P2 ;  /* 0x000000290300780c */ /* 0x000fe40005744270 */
[----:B------:R-:W-:Y:S02]  /*3830*/  FSEL R28, R43, -INF , !P1 ;  /* 0xff8000002b1c7808 */ /* 0x000fe40004800000 */
[----:B------:R-:W-:Y:S02]  /*3840*/  ISETP.GT.AND P1, PT, R3, RZ, !P6 ;  /* 0x000000ff0300720c */ /* 0x000fe40007724270 */
[----:B------:R-:W-:-:S02]  /*3850*/  ISETP.NE.AND P6, PT, R31, RZ, PT ;  /* 0x000000ff1f00720c */ /* 0x000fc40003fc5270 */
[----:B------:R-:W-:Y:S02]  /*3860*/  FMNMX.FTZ R31, R53, R4, !PT ;  /* 0x00000004351f7209 */ /* 0x000fe40007810000 */
[C---:B------:R-:W-:Y:S02]  /*3870*/  ISETP.LT.OR P1, PT, R0.reuse, 0x1, P1 ;  /* 0x000000010000780c */ /* 0x040fe40000f21670 */
[----:B------:R-:W-:Y:S01]  /*3880*/  ISETP.LT.OR P2, PT, R0, 0x2a, P2 ;  /* 0x0000002a0000780c */ /* 0x000fe20001741670 */
[----:B------:R-:W0:Y:S01]  /*3890*/  SHFL.BFLY PT, R4, R31, 0x2, 0x1f ;  /* 0x0c401f001f047f89 */ /* 0x000e2200000e0000 */
[----:B------:R-:W-:Y:S02]  /*38a0*/  FSEL R2, R56, -INF , !P1 ;  /* 0xff80000038027808 */ /* 0x000fe40004800000 */
[----:B------:R-:W-:Y:S02]  /*38b0*/  ISETP.NE.AND P1, PT, R41, RZ, PT ;  /* 0x000000ff2900720c */ /* 0x000fe40003f25270 */
[----:B------:R-:W-:-:S02]  /*38c0*/  FMNMX.FTZ R29, R2, R5, !PT ;  /* 0x00000005021d7209 */ /* 0x000fc40007810000 */
[C---:B------:R-:W-:Y:S02]  /*38d0*/  ISETP.GT.AND P1, PT, R3.reuse, 0x28, !P1 ;  /* 0x000000280300780c */ /* 0x040fe40004f24270 */
[----:B------:R-:W-:Y:S02]  /*38e0*/  FMNMX.FTZ R29, R18, R29, !PT ;  /* 0x0000001d121d7209 */ /* 0x000fe40007810000 */
[C---:B------:R-:W-:Y:S02]  /*38f0*/  ISETP.LT.OR P1, PT, R0.reuse, 0x29, P1 ;  /* 0x000000290000780c */ /* 0x040fe40000f21670 */
[C---:B------:R-:W-:Y:S02]  /*3900*/  ISETP.GT.AND P4, PT, R3.reuse, 0x31, !P4 ;  /* 0x000000310300780c */ /* 0x040fe40006784270 */
[----:B------:R-:W-:Y:S02]  /*3910*/  ISETP.GT.AND P5, PT, R3, 0x38, !P5 ;  /* 0x000000380300780c */ /* 0x000fe40006fa4270 */
[----:B------:R-:W-:-:S02]  /*3920*/  ISETP.LT.OR P3, PT, R0, 0x31, P3 ;  /* 0x000000310000780c */ /* 0x000fc40001f61670 */
[C---:B------:R-:W-:Y:S02]  /*3930*/  ISETP.LT.OR P4, PT, R0.reuse, 0x32, P4 ;  /* 0x000000320000780c */ /* 0x040fe40002781670 */
[----:B------:R-:W-:Y:S02]  /*3940*/  ISETP.LT.OR P5, PT, R0, 0x39, P5 ;  /* 0x000000390000780c */ /* 0x000fe40002fa1670 */
[----:B------:R-:W-:Y:S02]  /*3950*/  R2UR UR4, R22 ;  /* 0x00000000160472ca */ /* 0x000fe400000e0000 */
[----:B0-----:R-:W-:Y:S02]  /*3960*/  FMNMX.FTZ R32, R31, R4, !PT ;  /* 0x000000041f207209 */ /* 0x001fe40007810000 */
[----:B------:R-:W-:-:S03]  /*3970*/  FMNMX.FTZ R4, R20, R29, !PT ;  /* 0x0000001d14047209 */ /* 0x000fc60007810000 */
[----:B------:R-:W0:Y:S01]  /*3980*/  SHFL.BFLY PT, R33, R32, 0x1, 0x1f ;  /* 0x0c201f0020217f89 */ /* 0x000e2200000e0000 */
[----:B------:R-:W-:-:S04]  /*3990*/  FMNMX.FTZ R29, R21, R4, !PT ;  /* 0x00000004151d7209 */ /* 0x000fc80007810000 */
[----:B------:R-:W-:Y:S01]  /*39a0*/  FMNMX.FTZ R30, R24, R29, !PT ;  /* 0x0000001d181e7209 */ /* 0x000fe20007810000 */
[----:B------:R-:W-:Y:S01]  /*39b0*/  UISETP.NE.AND UP1, UPT, UR4, URZ, UPT ;  /* 0x0000003f0400728c */ /* 0x000fe2000bf25270 */
[----:B------:R-:W-:Y:S02]  /*39c0*/  FSEL R29, R46, -INF , !P1 ;  /* 0xff8000002e1d7808 */ /* 0x000fe40004800000 */
[----:B------:R-:W-:-:S04]  /*39d0*/  FMNMX.FTZ R31, R25, R30, !PT ;  /* 0x0000001e191f7209 */ /* 0x000fc80007810000 */
[----:B------:R-:W-:-:S04]  /*39e0*/  FMNMX.FTZ R30, R26, R31, !PT ;  /* 0x0000001f1a1e7209 */ /* 0x000fc80007810000 */
[----:B------:R-:W-:Y:S01]  /*39f0*/  FMNMX.FTZ R31, R27, R30, !PT ;  /* 0x0000001e1b1f7209 */ /* 0x000fe20007810000 */
[----:B------:R-:W-:Y:S01]  /*3a00*/  @UP1 ULDC UR4, c[0x0][0x44c] ;  /* 0x0001130000041ab9 */ /* 0x000fe20000000800 */
[----:B------:R-:W-:Y:S01]  /*3a10*/  FSEL R30, R47, -INF , !P2 ;  /* 0xff8000002f1e7808 */ /* 0x000fe20005000000 */
[----:B------:R-:W-:Y:S01]  /*3a20*/  UIMAD.WIDE.U32 UR4, UR60, UR4, URZ ;  /* 0x000000043c0472a5 */ /* 0x000fe2000f8e003f */
[----:B------:R-:W-:Y:S01]  /*3a30*/  @UP1 ULDC UR14, c[0x0][0x450] ;  /* 0x00011400000e1ab9 */ /* 0x000fe20000000800 */
[----:B0-----:R-:W-:Y:S02]  /*3a40*/  FMNMX.FTZ R4, R32, R33, !PT ;  /* 0x0000002120047209 */ /* 0x001fe40007810000 */
[----:B------:R-:W-:Y:S02]  /*3a50*/  @UP1 USHF.R.U32.HI UR11, URZ, UR14, UR5 ;  /* 0x0000000e3f0b1299 */ /* 0x000fe40008011605 */
[C---:B------:R-:W-:Y:S01]  /*3a60*/  FSETP.NEU.FTZ.AND P1, PT, R4.reuse, -INF , PT ;  /* 0xff8000000400780b */ /* 0x040fe20003f3d000 */
[----:B------:R-:W-:Y:S01]  /*3a70*/  FMUL.FTZ R32, R4, UR10 ;  /* 0x0000000a04207c20 */ /* 0x000fe20008410000 */
[----:B------:R-:W-:-:S04]  /*3a80*/  UIADD3 UR41, UR41, UR11, URZ ;  /* 0x0000000b29297290 */ /* 0x000fc8000fffe03f */
[----:B------:R-:W-:Y:S01]  /*3a90*/  FSEL R36, R32, RZ, P1 ;  /* 0x000000ff20247208 */ /* 0x000fe20000800000 */
[----:B------:R-:W-:Y:S01]  /*3aa0*/  UIADD3 UR6, UR41, UR6, URZ ;  /* 0x0000000629067290 */ /* 0x000fe2000fffe03f */
[----:B------:R-:W-:Y:S02]  /*3ab0*/  FMNMX.FTZ R32, R28, R31, !PT ;  /* 0x0000001f1c207209 */ /* 0x000fe40007810000 */
[----:B------:R-:W-:Y:S01]  /*3ac0*/  ISETP.GT.AND P1, PT, R3, 0x39, !P6 ;  /* 0x000000390300780c */ /* 0x000fe20007724270 */
[--C-:B------:R-:W-:Y:S01]  /*3ad0*/  FFMA.FTZ R35, R37, UR10, -R36.reuse ;  /* 0x0000000a25237c23 */ /* 0x100fe20008010824 */
[----:B------:R-:W-:Y:S01]  /*3ae0*/  FMNMX.FTZ R3, R29, R32, !PT ;  /* 0x000000201d037209 */ /* 0x000fe20007810000 */
[--C-:B------:R-:W-:Y:S01]  /*3af0*/  FFMA.FTZ R37, R59, UR10, -R36.reuse ;  /* 0x0000000a3b257c23 */ /* 0x100fe20008010824 */
[----:B------:R-:W-:Y:S01]  /*3b00*/  FSEL R31, R50, -INF , !P3 ;  /* 0xff800000321f7808 */ /* 0x000fe20005800000 */
[----:B------:R0:W-:Y:S01]  /*3b10*/  MUFU.EX2 R196, R35 ;  /* 0x0000002300c47308 */ /* 0x0001e20000000800 */
[----:B------:R-:W-:Y:S01]  /*3b20*/  FMNMX.FTZ R34, R30, R3, !PT ;  /* 0x000000031e227209 */ /* 0x000fe20007810000 */
[--C-:B------:R-:W-:Y:S01]  /*3b30*/  FFMA.FTZ R38, R63, UR10, -R36.reuse ;  /* 0x0000000a3f267c23 */ /* 0x100fe20008010824 */
[----:B------:R-:W-:Y:S01]  /*3b40*/  FSEL R32, R51, -INF , !P4 ;  /* 0xff80000033207808 */ /* 0x000fe20006000000 */
[--C-:B------:R-:W-:Y:S01]  /*3b50*/  FFMA.FTZ R40, R65, UR10, -R36.reuse ;  /* 0x0000000a41287c23 */ /* 0x100fe20008010824 */
[----:B------:R-:W-:Y:S01]  /*3b60*/  FMNMX.FTZ R3, R31, R34, !PT ;  /* 0x000000221f037209 */ /* 0x000fe20007810000 */
[--C-:B------:R-:W-:Y:S01]  /*3b70*/  FFMA.FTZ R41, R67, UR10, -R36.reuse ;  /* 0x0000000a43297c23 */ /* 0x100fe20008010824 */
[----:B------:R-:W-:Y:S01]  /*3b80*/  ISETP.LT.OR P1, PT, R0, 0x3a, P1 ;  /* 0x0000003a0000780c */ /* 0x000fe20000f21670 */
[----:B------:R-:W-:Y:S01]  /*3b90*/  MUFU.EX2 R37, R37 ;  /* 0x0000002500257308 */ /* 0x000fe20000000800 */
[----:B------:R-:W-:Y:S01]  /*3ba0*/  FSEL R0, R54, -INF , !P5 ;  /* 0xff80000036007808 */ /* 0x000fe20006800000 */
[--C-:B0-----:R-:W-:Y:S01]  /*3bb0*/  FFMA.FTZ R35, R61, UR10, -R36.reuse ;  /* 0x0000000a3d237c23 */ /* 0x101fe20008010824 */
[----:B------:R-:W-:Y:S01]  /*3bc0*/  FMNMX.FTZ R3, R32, R3, !PT ;  /* 0x0000000320037209 */ /* 0x000fe20007810000 */
[--C-:B------:R-:W-:Y:S01]  /*3bd0*/  FFMA.FTZ R42, R69, UR10, -R36.reuse ;  /* 0x0000000a452a7c23 */ /* 0x100fe20008010824 */
[----:B------:R-:W-:Y:S01]  /*3be0*/  FSEL R33, R55, -INF , !P1 ;  /* 0xff80000037217808 */ /* 0x000fe20004800000 */
        /* <DEDUP_REMOVED lines=8> */
[----:B------:R-:W-:-:S02]  /*3c70*/  FFMA.FTZ R49, R49, UR10, -R36 ;  /* 0x0000000a31317c23 */ /* 0x000fc40008010824 */
[----:B------:R-:W0:Y:S01]  /*3c80*/  SHFL.BFLY PT, R3, R34, 0x2, 0x1f ;  /* 0x0c401f0022037f89 */ /* 0x000e2200000e0000 */
[----:B------:R1:W-:Y:S08]  /*3c90*/  MUFU.EX2 R39, R38 ;  /* 0x0000002600277308 */ /* 0x0003f00000000800 */
[----:B------:R-:W-:Y:S01]  /*3ca0*/  MUFU.EX2 R40, R40 ;  /* 0x0000002800287308 */ /* 0x000fe20000000800 */
[----:B-1----:R-:W-:-:S07]  /*3cb0*/  FFMA.FTZ R38, R75, UR10, -R36 ;  /* 0x0000000a4b267c23 */ /* 0x002fce0008010824 */
[----:B------:R-:W1:Y:S01]  /*3cc0*/  MUFU.EX2 R41, R41 ;  /* 0x0000002900297308 */ /* 0x000e620000000800 */
[----:B0-----:R-:W-:-:S07]  /*3cd0*/  FMNMX.FTZ R35, R34, R3, !PT ;  /* 0x0000000322237209 */ /* 0x001fce0007810000 */
[----:B------:R-:W-:Y:S01]  /*3ce0*/  MUFU.EX2 R42, R42 ;  /* 0x0000002a002a7308 */ /* 0x000fe20000000800 */
[----:B------:R-:W0:Y:S07]  /*3cf0*/  SHFL.BFLY PT, R34, R35, 0x1, 0x1f ;  /* 0x0c201f0023227f89 */ /* 0x000e2e00000e0000 */
[----:B------:R-:W2:Y:S01]  /*3d00*/  MUFU.EX2 R43, R43 ;  /* 0x0000002b002b7308 */ /* 0x000ea20000000800 */
[----:B-1----:R-:W-:-:S07]  /*3d10*/  F2FP.BF16.F32.PACK_AB R192, R41, R40 ;  /* 0x0000002829c0723e */ /* 0x002fce00000010ff */
[----:B------:R-:W-:Y:S08]  /*3d20*/  MUFU.EX2 R44, R44 ;  /* 0x0000002c002c7308 */ /* 0x000ff00000000800 */
[----:B------:R-:W1:Y:S01]  /*3d30*/  MUFU.EX2 R45, R38 ;  /* 0x00000026002d7308 */ /* 0x000e620000000800 */
[----:B--2---:R-:W-:Y:S02]  /*3d40*/  F2FP.BF16.F32.PACK_AB R194, R43, R42 ;  /* 0x0000002a2bc2723e */ /* 0x004fe400000010ff */
[----:B0-----:R-:W-:Y:S01]  /*3d50*/  FMNMX.FTZ R3, R35, R34, !PT ;  /* 0x0000002223037209 */ /* 0x001fe20007810000 */
[--C-:B------:R-:W-:Y:S01]  /*3d60*/  FFMA.FTZ R34, R83, UR10, -R36.reuse ;  /* 0x0000000a53227c23 */ /* 0x100fe20008010824 */
[----:B------:R-:W-:Y:S01]  /*3d70*/  FFMA.FTZ R36, R53, UR10, -R36 ;  /* 0x0000000a35247c23 */ /* 0x000fe20008010824 */
[----:B------:R-:W-:Y:S01]  /*3d80*/  FADD.FTZ R53, R196, R37 ;  /* 0x00000025c4357221 */ /* 0x000fe20000010000 */
[C---:B------:R-:W-:Y:S01]  /*3d90*/  FSETP.NEU.FTZ.AND P1, PT, R3.reuse, -INF , PT ;  /* 0xff8000000300780b */ /* 0x040fe20003f3d000 */
[----:B------:R-:W-:Y:S01]  /*3da0*/  FMUL.FTZ R35, R3, UR10 ;  /* 0x0000000a03237c20 */ /* 0x000fe20008410000 */
[----:B------:R-:W-:Y:S01]  /*3db0*/  MUFU.EX2 R46, R46 ;  /* 0x0000002e002e7308 */ /* 0x000fe20000000800 */
[----:B------:R-:W-:-:S03]  /*3dc0*/  F2FP.BF16.F32.PACK_AB R196, R37, R196 ;  /* 0x000000c425c4723e */ /* 0x000fc600000010ff */
        /* <DEDUP_REMOVED lines=8> */
[--C-:B------:R-:W-:Y:S01]  /*3e50*/  FFMA.FTZ R24, R24, UR10, -R51.reuse ;  /* 0x0000000a18187c23 */ /* 0x100fe20008010833 */
[--C-:B------:R-:W-:Y:S01]  /*3e60*/  FFMA.FTZ R25, R25, UR10, -R51.reuse ;  /* 0x0000000a19197c23 */ /* 0x100fe20008010833 */
        /* <DEDUP_REMOVED lines=8> */
[----:B------:R-:W0:Y:S01]  /*3ef0*/  MUFU.EX2 R5, R5 ;  /* 0x0000000500057308 */ /* 0x000e220000000800 */
[--C-:B------:R-:W-:Y:S01]  /*3f00*/  FFMA.FTZ R0, R0, UR10, -R51.reuse ;  /* 0x0000000a00007c23 */ /* 0x100fe20008010833 */
[----:B------:R-:W-:Y:S01]  /*3f10*/  FFMA.FTZ R33, R33, UR10, -R51 ;  /* 0x0000000a21217c23 */ /* 0x000fe20008010833 */
[----:B-1----:R-:W-:-:S05]  /*3f20*/  F2FP.BF16.F32.PACK_AB R188, R45, R44 ;  /* 0x0000002c2dbc723e */ /* 0x002fca00000010ff */
[----:B------:R1:W2:Y:S08]  /*3f30*/  MUFU.EX2 R199, R18 ;  /* 0x0000001200c77308 */ /* 0x0002b00000000800 */
[----:B------:R-:W3:Y:S01]  /*3f40*/  MUFU.EX2 R20, R20 ;  /* 0x0000001400147308 */ /* 0x000ee20000000800 */
[----:B-1----:R-:W-:Y:S01]  /*3f50*/  FADD.FTZ R18, R198, R53 ;  /* 0x00000035c6127221 */ /* 0x002fe20000010000 */
[----:B------:R-:W-:-:S02]  /*3f60*/  F2FP.BF16.F32.PACK_AB R198, R39, R198 ;  /* 0x000000c627c6723e */ /* 0x000fc400000010ff */
[----:B0-----:R-:W-:Y:S01]  /*3f70*/  F2FP.BF16.F32.PACK_AB R197, R5, R2 ;  /* 0x0000000205c5723e */ /* 0x001fe200000010ff */
[----:B------:R-:W-:-:S03]  /*3f80*/  FADD.FTZ R53, R39, R18 ;  /* 0x0000001227357221 */ /* 0x000fc60000010000 */
[----:B------:R-:W0:Y:S01]  /*3f90*/  MUFU.EX2 R21, R21 ;  /* 0x0000001500157308 */ /* 0x000e220000000800 */
[----:B------:R-:W-:-:S04]  /*3fa0*/  FADD.FTZ R18, R40, R53 ;  /* 0x0000003528127221 */ /* 0x000fc80000010000 */
[----:B------:R-:W-:Y:S01]  /*3fb0*/  FADD.FTZ R53, R41, R18 ;  /* 0x0000001229357221 */ /* 0x000fe20000010000 */
[----:B------:R-:W-:Y:S02]  /*3fc0*/  FADD.FTZ R18, R2, R5 ;  /* 0x0000000502127221 */ /* 0x000fe40000010000 */
[----:B------:R-:W1:Y:S01]  /*3fd0*/  MUFU.EX2 R24, R24 ;  /* 0x0000001800187308 */ /* 0x000e620000000800 */
[----:B------:R-:W-:Y:S01]  /*3fe0*/  FADD.FTZ R36, R42, R53 ;  /* 0x000000352a247221 */ /* 0x000fe20000010000 */
[----:B--2---:R-:W-:Y:S01]  /*3ff0*/  FADD.FTZ R53, R199, R18 ;  /* 0x00000012c7357221 */ /* 0x004fe20000010000 */
[C---:B---3--:R-:W-:Y:S02]  /*4000*/  F2FP.BF16.F32.PACK_AB R199, R20.reuse, R199 ;  /* 0x000000c714c7723e */ /* 0x048fe400000010ff */
[----:B------:R-:W-:Y:S01]  /*4010*/  FADD.FTZ R55, R43, R36 ;  /* 0x000000242b377221 */ /* 0x000fe20000010000 */
[----:B------:R-:W-:Y:S02]  /*4020*/  FADD.FTZ R18, R20, R53 ;  /* 0x0000003514127221 */ /* 0x000fe40000010000 */
[----:B------:R-:W2:Y:S01]  /*4030*/  MUFU.EX2 R25, R25 ;  /* 0x0000001900197308 */ /* 0x000ea20000000800 */
[----:B------:R-:W-:Y:S01]  /*4040*/  FADD.FTZ R36, R44, R55 ;  /* 0x000000372c247221 */ /* 0x000fe20000010000 */
[----:B0-----:R-:W-:-:S03]  /*4050*/  FADD.FTZ R51, R21, R18 ;  /* 0x0000001215337221 */ /* 0x001fc60000010000 */
[----:B------:R-:W-:-:S03]  /*4060*/  FADD.FTZ R53, R45, R36 ;  /* 0x000000242d357221 */ /* 0x000fc60000010000 */
[----:B------:R-:W0:Y:S01]  /*4070*/  MUFU.EX2 R47, R47 ;  /* 0x0000002f002f7308 */ /* 0x000e220000000800 */
[----:B-1----:R-:W-:Y:S01]  /*4080*/  FADD.FTZ R18, R24, R51 ;  /* 0x0000003318127221 */ /* 0x002fe20000010000 */
[----:B------:R-:W-:Y:S01]  /*4090*/  FADD.FTZ R36, R46, R53 ;  /* 0x000000352e247221 */ /* 0x000fe20000010000 */
[----:B------:R-:W-:-:S05]  /*40a0*/  F2FP.BF16.F32.PACK_AB R193, R24, R21 ;  /* 0x0000001518c1723e */ /* 0x000fca00000010ff */
[----:B------:R-:W1:Y:S01]  /*40b0*/  MUFU.EX2 R26, R26 ;  /* 0x0000001a001a7308 */ /* 0x000e620000000800 */
[----:B--2---:R-:W-:-:S07]  /*40c0*/  FADD.FTZ R37, R25, R18 ;  /* 0x0000001219257221 */ /* 0x004fce0000010000 */
[----:B------:R-:W2:Y:S01]  /*40d0*/  MUFU.EX2 R48, R48 ;  /* 0x0000003000307308 */ /* 0x000ea20000000800 */
[C---:B0-----:R-:W-:Y:S01]  /*40e0*/  FADD.FTZ R51, R47.reuse, R36 ;  /* 0x000000242f337221 */ /* 0x041fe20000010000 */
[----:B------:R-:W-:-:S06]  /*40f0*/  F2FP.BF16.F32.PACK_AB R190, R47, R46 ;  /* 0x0000002e2fbe723e */ /* 0x000fcc00000010ff */
[----:B------:R-:W0:Y:S01]  /*4100*/  MUFU.EX2 R27, R27 ;  /* 0x0000001b001b7308 */ /* 0x000e220000000800 */
[C---:B-1----:R-:W-:Y:S01]  /*4110*/  FADD.FTZ R18, R26.reuse, R37 ;  /* 0x000000251a127221 */ /* 0x042fe20000010000 */
[----:B------:R-:W-:-:S06]  /*4120*/  F2FP.BF16.F32.PACK_AB R195, R26, R25 ;  /* 0x000000191ac3723e */ /* 0x000fcc00000010ff */
[----:B------:R-:W1:Y:S01]  /*4130*/  MUFU.EX2 R49, R49 ;  /* 0x0000003100317308 */ /* 0x000e620000000800 */
[----:B--2---:R-:W-:-:S07]  /*4140*/  FADD.FTZ R36, R48, R51 ;  /* 0x0000003330247221 */ /* 0x004fce0000010000 */
[----:B------:R-:W2:Y:S01]  /*4150*/  MUFU.EX2 R28, R28 ;  /* 0x0000001c001c7308 */ /* 0x000ea20000000800 */
[----:B0-----:R-:W-:-:S07]  /*4160*/  FADD.FTZ R37, R27, R18 ;  /* 0x000000121b257221 */ /* 0x001fce0000010000 */
[----:B------:R-:W0:Y:S01]  /*4170*/  MUFU.EX2 R29, R29 ;  /* 0x0000001d001d7308 */ /* 0x000e220000000800 */
[C---:B-1----:R-:W-:Y:S01]  /*4180*/  FADD.FTZ R39, R49.reuse, R36 ;  /* 0x0000002431277221 */ /* 0x042fe20000010000 */
[----:B------:R-:W-:-:S06]  /*4190*/  F2FP.BF16.F32.PACK_AB R184, R49, R48 ;  /* 0x0000003031b8723e */ /* 0x000fcc00000010ff */
[----:B------:R-:W1:Y:S01]  /*41a0*/  MUFU.EX2 R30, R30 ;  /* 0x0000001e001e7308 */ /* 0x000e620000000800 */
[C---:B--2---:R-:W-:Y:S01]  /*41b0*/  FADD.FTZ R36, R28.reuse, R37 ;  /* 0x000000251c247221 */ /* 0x044fe20000010000 */
[----:B------:R-:W-:-:S06]  /*41c0*/  F2FP.BF16.F32.PACK_AB R189, R28, R27 ;  /* 0x0000001b1cbd723e */ /* 0x000fcc00000010ff */
[----:B------:R-:W2:Y:S01]  /*41d0*/  MUFU.EX2 R31, R31 ;  /* 0x0000001f001f7308 */ /* 0x000ea20000000800 */
[----:B0-----:R-:W-:-:S07]  /*41e0*/  FADD.FTZ R5, R29, R36 ;  /* 0x000000241d057221 */ /* 0x001fce0000010000 */
[----:B------:R-:W0:Y:S01]  /*41f0*/  MUFU.EX2 R32, R32 ;  /* 0x0000002000207308 */ /* 0x000e220000000800 */
[C---:B-1----:R-:W-:Y:S01]  /*4200*/  FADD.FTZ R2, R30.reuse, R5 ;  /* 0x000000051e027221 */ /* 0x042fe20000010000 */
[----:B------:R-:W-:-:S06]  /*4210*/  F2FP.BF16.F32.PACK_AB R191, R30, R29 ;  /* 0x0000001d1ebf723e */ /* 0x000fcc00000010ff */
[----:B------:R-:W1:Y:S01]  /*4220*/  MUFU.EX2 R34, R34 ;  /* 0x0000002200227308 */ /* 0x000e620000000800 */
[----:B--2---:R-:W-:-:S07]  /*4230*/  FADD.FTZ R5, R31, R2 ;  /* 0x000000021f057221 */ /* 0x004fce0000010000 */
[----:B------:R-:W2:Y:S01]  /*4240*/  MUFU.EX2 R0, R0 ;  /* 0x0000000000007308 */ /* 0x000ea20000000800 */
[C---:B0-----:R-:W-:Y:S01]  /*4250*/  FADD.FTZ R5, R32.reuse, R5 ;  /* 0x0000000520057221 */ /* 0x041fe20000010000 */
[----:B------:R-:W-:-:S06]  /*4260*/  F2FP.BF16.F32.PACK_AB R185, R32, R31 ;  /* 0x0000001f20b9723e */ /* 0x000fcc00000010ff */
[----:B------:R-:W0:Y:S01]  /*4270*/  MUFU.EX2 R33, R33 ;  /* 0x0000002100217308 */ /* 0x000e220000000800 */
[----:B-1----:R-:W-:Y:S01]  /*4280*/  FADD.FTZ R18, R34, R39 ;  /* 0x0000002722127221 */ /* 0x002fe20000010000 */
[----:B------:R-:W-:-:S03]  /*4290*/  F2FP.BF16.F32.PACK_AB R186, R35, R34 ;  /* 0x0000002223ba723e */ /* 0x000fc600000010ff */
[----:B------:R-:W-:Y:S01]  /*42a0*/  FADD.FTZ R18, R35, R18 ;  /* 0x0000001223127221 */ /* 0x000fe20000010000 */
[----:B--2---:R-:W-:-:S04]  /*42b0*/  FADD.FTZ R2, R0, R5 ;  /* 0x0000000500027221 */ /* 0x004fc80000010000 */
[C---:B0-----:R-:W-:Y:S01]  /*42c0*/  FADD.FTZ R5, R33.reuse, R2 ;  /* 0x0000000221057221 */ /* 0x041fe20000010000 */
[----:B------:R-:W-:Y:S01]  /*42d0*/  F2FP.BF16.F32.PACK_AB R187, R33, R0 ;  /* 0x0000000021bb723e */ /* 0x000fe200000010ff */
[----:B------:R-:W-:Y:S06]  /*42e0*/  @P1 BRA `(.L_x_1008) ;  /* 0x00000000004c1947 */ /* 0x000fec0003800000 */
[----:B------:R-:W-:Y:S01]  /*42f0*/  ISETP.LT.AND P1, PT, RZ, UR41, PT ;  /* 0x00000029ff007c0c */ /* 0x000fe2000bf21270 */
[----:B------:R-:W-:-:S12]  /*4300*/  UIADD3 UR18, UR41, -0x1, URZ ;  /* 0xffffffff29127890 */ /* 0x000fd8000fffe03f */
[----:B------:R-:W-:Y:S05]  /*4310*/  @P1 BRA `(.L_x_1009) ;  /* 0x0000000000201947 */ /* 0x000fea0003800000 */
[----:B------:R-:W-:Y:S01]  /*4320*/  ULDC UR11, c[0x0][0x9e4] ;  /* 0x00027900000b7ab9 */ /* 0x000fe20000000800 */
[----:B------:R-:W-:Y:S02]  /*4330*/  UIADD3 UR18, -UR41, URZ, URZ ;  /* 0x0000003f29127290 */ /* 0x000fe4000fffe13f */
[----:B------:R-:W-:-:S11]  /*4340*/  UISETP.NE.AND UP0, UPT, UR11, 0x1, UPT ;  /* 0x000000010b00788c */ /* 0x000fd6000bf05270 */
[----:B------:R-:W-:Y:S02]  /*4350*/  @UP0 ULDC.64 UR4, c[0x0][0x9e8] ;  /* 0x00027a0000040ab9 */ /* 0x000fe40000000a00 */
[----:B------:R-:W-:-:S04]  /*4360*/  UIMAD.WIDE.U32 UR14, UR18, UR4, URZ ;  /* 0x00000004120e72a5 */ /* 0x000fc8000f8e003f */
[----:B------:R-:W-:-:S04]  /*4370*/  @UP0 USHF.R.U32.HI UR18, URZ, UR5, UR15 ;  /* 0x000000053f120299 */ /* 0x000fc8000801160f */
[----:B------:R-:W-:Y:S01]  /*4380*/  ULOP3.LUT UR18, URZ, UR18, URZ, 0x33, !UPT ;  /* 0x000000123f127292 */ /* 0x000fe2000f8e333f */
[----:B------:R-:W-:Y:S11]  /*4390*/  BRA `(.L_x_1010) ;  /* 0x0000000000147947 */ /* 0x000ff60003800000 */
.L_x_1009:
[----:B------:R-:W-:Y:S02]  /*43a0*/  ULDC UR11, c[0x0][0x9e4] ;  /* 0x00027900000b7ab9 */ /* 0x000fe40000000800 */
[----:B------:R-:W-:-:S11]  /*43b0*/  UISETP.NE.AND UP0, UPT, UR11, 0x1, UPT ;  /* 0x000000010b00788c */ /* 0x000fd6000bf05270 */
[----:B------:R-:W-:Y:S02]  /*43c0*/  @UP0 ULDC.64 UR4, c[0x0][0x9e8] ;  /* 0x00027a0000040ab9 */ /* 0x000fe40000000a00 */
[----:B------:R-:W-:-:S04]  /*43d0*/  UIMAD.WIDE.U32 UR14, UR18, UR4, URZ ;  /* 0x00000004120e72a5 */ /* 0x000fc8000f8e003f */
[----:B------:R-:W-:-:S12]  /*43e0*/  @UP0 USHF.R.U32.HI UR18, URZ, UR5, UR15 ;  /* 0x000000053f120299 */ /* 0x000fd8000801160f */
.L_x_1010:
[----:B------:R-:W-:-:S04]  /*43f0*/  UIMAD UR11, UR18, UR11, UR11 ;  /* 0x0000000b120b72a4 */ /* 0x000fc8000f8e020b */
[----:B------:R-:W-:-:S04]  /*4400*/  UISETP.LT.AND UP0, UPT, UR6, UR11, UPT ;  /* 0x0000000b0600728c */ /* 0x000fc8000bf01270 */
[----:B------:R-:W-:-:S12]  /*4410*/  USEL UR6, UR6, UR11, UP0 ;  /* 0x0000000b06067287 */ /* 0x000fd80008000000 */
.L_x_1008:
[----:B------:R-:W-:Y:S01]  /*4420*/  R2UR UR5, R201 ;  /* 0x00000000c90572ca */ /* 0x000fe200000e0000 */
[----:B------:R-:W-:Y:S01]  /*4430*/  USHF.R.S32.HI UR4, URZ, 0x1f, UR6 ;  /* 0x0000001f3f047899 */ /* 0x000fe20008011406 */
[----:B------:R-:W-:Y:S01]  /*4440*/  IMAD.MOV.U32 R2, RZ, RZ, 0x3f800000 ;  /* 0x3f800000ff027424 */ /* 0x000fe200078e00ff */
[----:B------:R-:W-:Y:S01]  /*4450*/  CS2R R150, SRZ ;  /* 0x0000000000967805 */ /* 0x000fe2000001ff00 */
[----:B------:R-:W-:Y:S01]  /*4460*/  IMAD.MOV.U32 R0, RZ, RZ, 0x3f800000 ;  /* 0x3f800000ff007424 */ /* 0x000fe200078e00ff */
        /* <DEDUP_REMOVED lines=8> */
[----:B------:R-:W-:Y:S01]  /*44f0*/  UISETP.LT.AND UP0, UPT, UR5, UR4, UPT ;  /* 0x000000040500728c */ /* 0x000fe2000bf01270 */
[----:B------:R-:W-:Y:S02]  /*4500*/  CS2R R136, SRZ ;  /* 0x0000000000887805 */ /* 0x000fe4000001ff00 */
[----:B------:R-:W-:Y:S02]  /*4510*/  CS2R R134, SRZ ;  /* 0x0000000000867805 */ /* 0x000fe4000001ff00 */
[----:B------:R-:W-:Y:S01]  /*4520*/  CS2R R132, SRZ ;  /* 0x0000000000847805 */ /* 0x000fe2000001ff00 */
[----:B------:R-:W-:Y:S01]  /*4530*/  USEL UR50, UR5, UR4, !UP0 ;  /* 0x0000000405327287 */ /* 0x000fe2000c000000 */
[----:B------:R-:W-:-:S02]  /*4540*/  CS2R R130, SRZ ;  /* 0x0000000000827805 */ /* 0x000fc4000001ff00 */
[----:B------:R-:W-:Y:S02]  /*4550*/  CS2R R128, SRZ ;  /* 0x0000000000807805 */ /* 0x000fe4000001ff00 */
[----:B------:R-:W-:Y:S02]  /*4560*/  CS2R R126, SRZ ;  /* 0x00000000007e7805 */ /* 0x000fe4000001ff00 */
[----:B------:R-:W-:Y:S02]  /*4570*/  CS2R R124, SRZ ;  /* 0x00000000007c7805 */ /* 0x000fe4000001ff00 */
[----:B------:R-:W-:Y:S02]  /*4580*/  CS2R R122, SRZ ;  /* 0x00000000007a7805 */ /* 0x000fe4000001ff00 */
[----:B------:R-:W-:Y:S02]  /*4590*/  ISETP.GE.AND P1, PT, R220, UR50, PT ;  /* 0x00000032dc007c0c */ /* 0x000fe4000bf26270 */
        /* <DEDUP_REMOVED lines=49> */
[----:B------:R-:W-:Y:S06]  /*48b0*/  @!P1 BRA `(.L_x_1011) ;  /* 0x0000002c003c9947 */ /* 0x000fec0003800000 */
[----:B------:R-:W-:Y:S01]  /*48c0*/  IMAD.MOV.U32 R20, RZ, RZ, R3 ;  /* 0x000000ffff147224 */ /* 0x000fe200078e0003 */
[----:B------:R-:W-:Y:S01]  /*48d0*/  MOV R21, R4 ;  /* 0x0000000400157202 */ /* 0x000fe20000000f00 */
[----:B------:R-:W-:Y:S01]  /*48e0*/  IMAD.MOV.U32 R2, RZ, RZ, 0x3f800000 ;  /* 0x3f800000ff027424 */ /* 0x000fe200078e00ff */
[----:B------:R-:W-:Y:S01]  /*48f0*/  UMOV UR41, UR39 ;  /* 0x0000002700297c82 */ /* 0x000fe20008000000 */
[----:B------:R-:W-:Y:S01]  /*4900*/  IMAD.MOV.U32 R151, RZ, RZ, RZ ;  /* 0x000000ffff977224 */ /* 0x000fe200078e00ff */
[----:B------:R-:W-:Y:S01]  /*4910*/  UMOV UR4, UR38 ;  /* 0x0000002600047c82 */ /* 0x000fe20008000000 */
[----:B------:R-:W-:Y:S01]  /*4920*/  ULDC UR51, c[0x0][0x9e4] ;  /* 0x0002790000337ab9 */ /* 0x000fe20000000800 */
[----:B------:R-:W-:Y:S01]  /*4930*/  ULDC UR55, c[0x0][0x9dc] ;  /* 0x0002770000377ab9 */ /* 0x000fe20000000800 */
[----:B------:R-:W-:Y:S01]  /*4940*/  ULDC UR5, c[0x0][0x9d8] ;  /* 0x0002760000057ab9 */ /* 0x000fe20000000800 */
[----:B------:R-:W-:-:S05]  /*4950*/  ULDC UR54, c[0x0][0x988] ;  /* 0x0002620000367ab9 */ /* 0x000fca0000000800 */
.L_x_1030:
[----:B------:R-:W-:-:S04]  /*4960*/  UISETP.NE.AND UP0, UPT, UR4, 0x1, UPT ;  /* 0x000000010400788c */ /* 0x000fc8000bf05270 */
[----:B------:R-:W-:-:S04]  /*4970*/  USEL UR39, URZ, 0x1, UP0 ;  /* 0x000000013f277887 */ /* 0x000fc80008000000 */
[----:B------:R-:W-:Y:S01]  /*4980*/  ULOP3.LUT UR39, UR41, UR39, URZ, 0x3c, !UPT ;  /* 0x0000002729277292 */ /* 0x000fe2000f8e3c3f */
[----:B------:R-:W-:Y:S11]  /*4990*/  @!P0 BRA `(.L_x_1012) ;  /* 0x0000000000048947 */ /* 0x000ff60003800000 */
[----:B------:R-:W-:Y:S01]  /*49a0*/  BPT.TRAP 0x1 ;  /* 0x000000040000795c */ /* 0x000fe20000300000 */
.L_x_1012:
[----:B------:R-:W-:Y:S01]  /*49b0*/  UIADD3 UR38, UR4, 0x1, URZ ;  /* 0x0000000104267890 */ /* 0x000fe2000fffe03f */
[----:B------:R-:W-:-:S03]  /*49c0*/  IMAD.U32 R3, RZ, RZ, UR39 ;  /* 0x00000027ff037e24 */ /* 0x000fc6000f8e00ff */
[----:B------:R-:W-:Y:S02]  /*49d0*/  UISETP.NE.AND UP0, UPT, UR38, 0x2, UPT ;  /* 0x000000022600788c */ /* 0x000fe4000bf05270 */
[----:B------:R-:W-:Y:S02]  /*49e0*/  SHF.L.U32 R3, R3, 0x1f, RZ ;  /* 0x0000001f03037819 */ /* 0x000fe400000006ff */
[----:B------:R-:W-:-:S04]  /*49f0*/  USEL UR38, UR38, URZ, UP0 ;  /* 0x0000003f26267287 */ /* 0x000fc80008000000 */
[----:B------:R-:W-:-:S09]  /*4a00*/  ULEA UR7, UR38, UR40, 0x3 ;  /* 0x0000002826077291 */ /* 0x000fd2000f8e183f */
[----:B------:R0:W1:Y:S01]  /*4a10*/  SYNCS.PHASECHK.TRANS64.TRYWAIT P1, [UR7+0x30830], R3 ;  /* 0x03083003ff0075a7 */ /* 0x0000620008020147 */
[----:B------:R-:W-:Y:S05]  /*4a20*/  @!P0 BRA `(.L_x_1013) ;  /* 0x0000000000048947 */ /* 0x000fea0003800000 */
[----:B------:R-:W-:Y:S01]  /*4a30*/  BPT.TRAP 0x1 ;  /* 0x000000040000795c */ /* 0x000fe20000300000 */
.L_x_1013:
[----:B-1----:R-:W-:Y:S05]  /*4a40*/  @P1 BRA `(.L_x_1014) ;  /* 0x0000000000081947 */ /* 0x002fea0003800000 */
[----:B------:R-:W1:Y:S02]  /*4a50*/  SYNCS.PHASECHK.TRANS64.TRYWAIT P1, [UR7+0x30830], R3 ;  /* 0x03083003ff0075a7 */ /* 0x000e640008020147 */
[----:B-1----:R-:W-:Y:S05]  /*4a60*/  @!P1 BRA `(.L_x_1015) ;  /* 0x0000010000009947 */ /* 0x002fea0003800000 */
.L_x_1014:
[----:B------:R-:W-:Y:S01]  /*4a70*/  R2UR UR44, R16 ;  /* 0x00000000102c72ca */ /* 0x000fe200000e0000 */
[----:B------:R-:W-:Y:S01]  /*4a80*/  ULEA UR6, UR38, UR61, 0xb ;  /* 0x0000003d26067291 */ /* 0x000fe2000f8e583f */
[----:B------:R-:W-:Y:S01]  /*4a90*/  R2UR UR45, R17 ;  /* 0x00000000112d72ca */ /* 0x000fe200000e0000 */
[----:B------:R-:W-:Y:S01]  /*4aa0*/  WARPGROUP.ARRIVE ;  /* 0x00000000000079c5 */ /* 0x000fe20000000000 */
[----:B------:R-:W-:Y:S01]  /*4ab0*/  UMOV UR47, 0x40000040 ;  /* 0x40000040002f7882 */ /* 0x000fe20000000000 */
[----:B------:R-:W-:Y:S01]  /*4ac0*/  UIADD3 UR10, UR6, 0x400, URZ ;  /* 0x00000400060a7890 */ /* 0x000fe2000fffe03f */
[-C--:B------:R-:W-:Y:S01]  /*4ad0*/  FMUL.FTZ R24, R24, R0.reuse ;  /* 0x0000000018187220 */ /* 0x080fe20000410000 */
[----:B------:R-:W-:Y:S01]  /*4ae0*/  UMOV UR11, 0x40000040 ;  /* 0x40000040000b7882 */ /* 0x000fe20000000000 */
[----:B------:R-:W-:Y:S01]  /*4af0*/  UMOV UR46, UR6 ;  /* 0x00000006002e7c82 */ /* 0x000fe20008000000 */
[----:B------:R-:W-:Y:S01]  /*4b00*/  UIADD3 UR14, UR6, 0x402, URZ ;  /* 0x00000402060e7890 */ /* 0x000fe2000fffe03f */
[-C--:B------:R-:W-:Y:S01]  /*4b10*/  FMUL.FTZ R25, R25, R0.reuse ;  /* 0x0000000019197220 */ /* 0x080fe20000410000 */
[----:B------:R-:W-:Y:S01]  /*4b20*/  UMOV UR15, 0x40000040 ;  /* 0x40000040000f7882 */ /* 0x000fe20000000000 */
[----:B------:R-:W-:Y:S01]  /*4b30*/  UIADD3 UR18, UR6, 0x404, URZ ;  /* 0x0000040406127890 */ /* 0x000fe2000fffe03f */
[-C--:B------:R-:W-:Y:S01]  /*4b40*/  FMUL.FTZ R28, R28, R0.reuse ;  /* 0x000000001c1c7220 */ /* 0x080fe20000410000 */
[----:B------:R-:W-:Y:S01]  /*4b50*/  UMOV UR19, 0x40000040 ;  /* 0x4000004000137882 */ /* 0x000fe20000000000 */
[----:B------:R-:W-:Y:S01]  /*4b60*/  HGMMA.64x64x16.F32.BF16 R152, gdesc[UR44], RZ, !UPT, gsb0 ;  /* 0x00e000002c9879f0 */ /* 0x000fe2000c0018ff */
[----:B------:R-:W-:Y:S01]  /*4b70*/  R2UR UR44, R14 ;  /* 0x000000000e2c72ca */ /* 0x000fe200000e0000 */
[----:B------:R-:W-:Y:S01]  /*4b80*/  UIADD3 UR46, UR6, 0x2, URZ ;  /* 0x00000002062e7890 */ /* 0x000fe2000fffe03f */
[----:B------:R-:W-:Y:S01]  /*4b90*/  R2UR UR45, R15 ;  /* 0x000000000f2d72ca */ /* 0x000fe200000e0000 */
[----:B------:R-:W-:Y:S01]  /*4ba0*/  UMOV UR47, 0x40000040 ;  /* 0x40000040002f7882 */ /* 0x000fe20000000000 */
        /* <DEDUP_REMOVED lines=78> */
[----:B------:R-:W-:Y:S01]  /*5090*/  HGMMA.64x64x16.F32.BF16 R152, gdesc[UR44], R152, gsb0 ;  /* 0x00e000002c9879f0 */ /* 0x000fe20008001898 */
[----:B------:R-:W-:Y:S01]  /*50a0*/  R2UR UR44, R12 ;  /* 0x000000000c2c72ca */ /* 0x000fe200000e0000 */
[----:B------:R-:W-:Y:S01]  /*50b0*/  UIADD3 UR46, UR6, 0x4, URZ ;  /* 0x00000004062e7890 */ /* 0x000fe2000fffe03f */
[----:B------:R-:W-:Y:S01]  /*50c0*/  R2UR UR45, R13 ;  /* 0x000000000d2d72ca */ /* 0x000fe200000e0000 */
        /* <DEDUP_REMOVED lines=60> */
[----:B------:R-:W-:Y:S01]  /*5490*/  HGMMA.64x64x16.F32.BF16 R152, gdesc[UR44], R152, gsb0 ;  /* 0x00e000002c9879f0 */ /* 0x000fe20008001898 */
[----:B------:R-:W-:Y:S01]  /*54a0*/  R2UR UR44, R10 ;  /* 0x000000000a2c72ca */ /* 0x000fe200000e0000 */
[----:B------:R-:W-:Y:S01]  /*54b0*/  UIADD3 UR46, UR6, 0x6, URZ ;  /* 0x00000006062e7890 */ /* 0x000fe2000fffe03f */
[----:B------:R-:W-:Y:S01]  /*54c0*/  R2UR UR45, R11 ;  /* 0x000000000b2d72ca */ /* 0x000fe200000e0000 */
[----:B------:R-:W-:Y:S01]  /*54d0*/  UMOV UR47, 0x40000040 ;  /* 0x40000040002f7882 */ /* 0x000fe20000000000 */
[----:B------:R-:W-:Y:S02]  /*54e0*/  WARPGROUP.DEPBAR.LE gsb0, 0x0 ;  /* 0x00008000000079c5 */ /* 0x000fe40000010000 */
[----:B------:R-:W-:-:S09]  /*54f0*/  WARPGROUP.ARRIVE ;  /* 0x00000000000079c5 */ /* 0x000fd20000000000 */
        /* <DEDUP_REMOVED lines=15> */
[----:B------:R-:W-:Y:S01]  /*55f0*/  UIADD3 UR46, UR6, 0x204, URZ ;  /* 0x00000204062e7890 */ /* 0x000fe2000fffe03f */
[----:B------:R-:W-:Y:S01]  /*5600*/  UMOV UR47, 0x40000040 ;  /* 0x40000040002f7882 */ /* 0x000fe20000000000 */
[----:B------:R-:W-:Y:S01]  /*5610*/  UMOV UR44, UR56 ;  /* 0x00000038002c7c82 */ /* 0x000fe20008000000 */
[----:B------:R-:W-:Y:S01]  /*5620*/  UMOV UR45, UR57 ;  /* 0x00000039002d7c82 */ /* 0x000fe20008000000 */
[----:B------:R-:W-:Y:S02]  /*5630*/  WARPGROUP.DEPBAR.LE gsb0, 0x0 ;  /* 0x00008000000079c5 */ /* 0x000fe40000010000 */
[----:B------:R-:W-:-:S06]  /*5640*/  WARPGROUP.ARRIVE ;  /* 0x00000000000079c5 */ /* 0x000fcc0000000000 */
        /* <DEDUP_REMOVED lines=9> */
[----:B------:R-:W-:Y:S01]  /*56e0*/  UMOV UR44, UR48 ;  /* 0x00000030002c7c82 */ /* 0x000fe20008000000 */
[----:B------:R-:W-:Y:S01]  /*56f0*/  UMOV UR45, UR49 ;  /* 0x00000031002d7c82 */ /* 0x000fe20008000000 */
        /* <DEDUP_REMOVED lines=28> */
.L_x_1016:
[----:B------:R-:W-:Y:S01]  /*58c0*/  ULEA UR6, UR4, UR40, 0x3 ;  /* 0x0000002804067291 */ /* 0x000fe2000f8e183f */
[----:B------:R-:W-:-:S05]  /*58d0*/  IMAD.U32 R0, RZ, RZ, UR41 ;  /* 0x00000029ff007e24 */ /* 0x000fca000f8e00ff */
[----:B------:R-:W-:-:S04]  /*58e0*/  SHF.L.U32 R0, R0, 0x1f, RZ ;  /* 0x0000001f00007819 */ /* 0x000fc800000006ff */
[----:B------:R2:W3:Y:S01]  /*58f0*/  SYNCS.PHASECHK.TRANS64.TRYWAIT P1, [UR6+0x30850], R0 ;  /* 0x03085000ff0075a7 */ /* 0x0004e20008020146 */
[----:B------:R-:W-:Y:S05]  /*5900*/  @!P0 BRA `(.L_x_1017) ;  /* 0x0000000000048947 */ /* 0x000fea0003800000 */
[----:B------:R-:W-:Y:S01]  /*5910*/  BPT.TRAP 0x1 ;  /* 0x000000040000795c */ /* 0x000fe20000300000 */
.L_x_1017:
[----:B---3--:R-:W-:Y:S05]  /*5920*/  @P1 BRA `(.L_x_1018) ;  /* 0x0000000000081947 */ /* 0x008fea0003800000 */
[----:B------:R-:W3:Y:S02]  /*5930*/  SYNCS.PHASECHK.TRANS64.TRYWAIT P1, [UR6+0x30850], R0 ;  /* 0x03085000ff0075a7 */ /* 0x000ee40008020146 */
[----:B---3--:R-:W-:Y:S05]  /*5940*/  @!P1 BRA `(.L_x_1019) ;  /* 0x000000f000609947 */ /* 0x008fea0003800000 */
.L_x_1018:
[----:B------:R-:W-:Y:S01]  /*5950*/  UIADD3 UR10, UR40, 0x400, URZ ;  /* 0x00000400280a7890 */ /* 0x000fe2000fffe03f */
[----:B------:R-:W-:Y:S01]  /*5960*/  WARPGROUP.ARRIVE ;  /* 0x00000000000079c5 */ /* 0x000fe20000000000 */
[----:B------:R-:W-:Y:S02]  /*5970*/  UMOV UR11, 0x40000040 ;  /* 0x40000040000b7882 */ /* 0x000fe40000000000 */
[----:B------:R-:W-:-:S04]  /*5980*/  USHF.R.U32.HI UR10, URZ, 0x4, UR10 ;  /* 0x000000043f0a7899 */ /* 0x000fc8000801160a */
[----:B------:R-:W-:-:S04]  /*5990*/  ULOP3.LUT UR10, UR10, 0x3fff, URZ, 0xc0, !UPT ;  /* 0x00003fff0a0a7892 */ /* 0x000fc8000f8ec03f */
[----:B------:R-:W-:-:S04]  /*59a0*/  ULOP3.LUT UR10, UR10, 0x2000000, URZ, 0xfc, !UPT ;  /* 0x020000000a0a7892 */ /* 0x000fc8000f8efc3f */
[----:B------:R-:W-:-:S07]  /*59b0*/  ULEA UR4, UR4, UR10, 0xb ;  /* 0x0000000a04047291 */ /* 0x000fce000f8e583f */
        /* <DEDUP_REMOVED lines=23> */
.L_x_1020:
[----:B------:R-:W-:Y:S01]  /*5b30*/  R2UR UR4, R22 ;  /* 0x00000000160472ca */ /* 0x000fe200000e0000 */
[----:B------:R-:W3:Y:S01]  /*5b40*/  S2UR UR10, SR_CgaCtaId ;  /* 0x00000000000a79c3 */ /* 0x000ee20000008800 */
[----:B------:R-:W-:Y:S01]  /*5b50*/  FMUL.FTZ R186, R156, UR5 ;  /* 0x000000059cba7c20 */ /* 0x000fe20008410000 */
[----:B------:R-:W-:Y:S01]  /*5b60*/  FMUL.FTZ R156, R159, UR5 ;  /* 0x000000059f9c7c20 */ /* 0x000fe20008410000 */
[----:B------:R-:W-:Y:S01]  /*5b70*/  FMUL.FTZ R159, R166, UR5 ;  /* 0x00000005a69f7c20 */ /* 0x000fe20008410000 */
[----:B0-2---:R-:W-:Y:S01]  /*5b80*/  FMUL.FTZ R0, R154, UR5 ;  /* 0x000000059a007c20 */ /* 0x005fe20008410000 */
[----:B------:R-:W-:Y:S01]  /*5b90*/  FMUL.FTZ R166, R179, UR5 ;  /* 0x00000005b3a67c20 */ /* 0x000fe20008410000 */
[----:B------:R-:W-:Y:S02]  /*5ba0*/  VIADD R179, R200, UR60 ;  /* 0x0000003cc8b37c36 */ /* 0x000fe40008000000 */
[----:B-1----:R-:W-:Y:S01]  /*5bb0*/  FMUL.FTZ R4, R153, UR5 ;  /* 0x0000000599047c20 */ /* 0x002fe20008410000 */
[----:B------:R-:W0:Y:S01]  /*5bc0*/  LDC R154, c[0x0][0x2f0] ;  /* 0x0000bc00ff9a7b82 */ /* 0x000e220000000800 */
[----:B------:R-:W-:Y:S01]  /*5bd0*/  FMUL.FTZ R187, R161, UR5 ;  /* 0x00000005a1bb7c20 */ /* 0x000fe20008410000 */
[----:B------:R-:W-:Y:S01]  /*5be0*/  FMUL.FTZ R161, R170, UR5 ;  /* 0x00000005aaa17c20 */ /* 0x000fe20008410000 */
[----:B------:R-:W-:Y:S01]  /*5bf0*/  IMAD.SHL.U32 R170, R220, 0x40, RZ ;  /* 0x00000040dcaa7824 */ /* 0x000fe200078e00ff */
[----:B------:R-:W-:Y:S01]  /*5c00*/  UISETP.NE.AND UP1, UPT, UR4, URZ, UPT ;  /* 0x0000003f0400728c */ /* 0x000fe2000bf25270 */
[----:B------:R-:W-:Y:S01]  /*5c10*/  FMUL.FTZ R191, R169, UR5 ;  /* 0x00000005a9bf7c20 */ /* 0x000fe20008410000 */
[----:B------:R-:W-:Y:S01]  /*5c20*/  UIADD3 UR7, UR7, 0x30840, URZ ;  /* 0x0003084007077890 */ /* 0x000fe2000fffe03f */
[----:B------:R-:W-:Y:S01]  /*5c30*/  FMUL.FTZ R184, R152, UR5 ;  /* 0x0000000598b87c20 */ /* 0x000fe20008410000 */
[----:B------:R-:W1:Y:S01]  /*5c40*/  LDC R153, c[0x0][0x288] ;  /* 0x0000a200ff997b82 */ /* 0x000e620000000800 */
[----:B------:R-:W-:Y:S01]  /*5c50*/  FMUL.FTZ R152, R155, UR5 ;  /* 0x000000059b987c20 */ /* 0x000fe20008410000 */
[----:B------:R-:W-:Y:S01]  /*5c60*/  PLOP3.LUT P1, PT, PT, PT, UP1, 0x80, 0x0 ;  /* 0x000000000000781c */ /* 0x000fe20003f2f018 */
[----:B------:R-:W-:Y:S01]  /*5c70*/  FMUL.FTZ R185, R157, UR5 ;  /* 0x000000059db97c20 */ /* 0x000fe20008410000 */
[----:B------:R-:W-:Y:S01]  /*5c80*/  PLOP3.LUT P2, PT, PT, PT, UP1, 0x80, 0x0 ;  /* 0x000000000000781c */ /* 0x000fe20003f4f018 */
[----:B------:R-:W-:Y:S01]  /*5c90*/  FMUL.FTZ R155, R158, UR5 ;  /* 0x000000059e9b7c20 */ /* 0x000fe20008410000 */
[----:B------:R-:W-:Y:S01]  /*5ca0*/  UISETP.NE.AND UP0, UPT, UR43, URZ, UPT ;  /* 0x0000003f2b00728c */ /* 0x000fe2000bf05270 */
[----:B------:R-:W-:Y:S01]  /*5cb0*/  FMUL.FTZ R157, R162, UR5 ;  /* 0x00000005a29d7c20 */ /* 0x000fe20008410000 */
[----:B------:R-:W-:Y:S01]  /*5cc0*/  @UP1 ULDC UR4, c[0x0][0x44c] ;  /* 0x0001130000041ab9 */ /* 0x000fe20000000800 */
[----:B---3--:R-:W-:Y:S01]  /*5cd0*/  UPRMT UR7, UR10, 0x654, UR7 ;  /* 0x000006540a077896 */ /* 0x008fe20008000007 */
[----:B------:R-:W-:Y:S01]  /*5ce0*/  FMUL.FTZ R158, R163, UR5 ;  /* 0x00000005a39e7c20 */ /* 0x000fe20008410000 */
[----:B------:R-:W-:Y:S01]  /*5cf0*/  FMUL.FTZ R190, R164, UR5 ;  /* 0x00000005a4be7c20 */ /* 0x000fe20008410000 */
[----:B------:R-:W-:Y:S01]  /*5d00*/  FMUL.FTZ R188, R160, UR5 ;  /* 0x00000005a0bc7c20 */ /* 0x000fe20008410000 */
[----:B------:R-:W-:Y:S01]  /*5d10*/  FMUL.FTZ R162, R171, UR5 ;  /* 0x00000005aba27c20 */ /* 0x000fe20008410000 */
[----:B------:R-:W-:Y:S01]  /*5d20*/  FMUL.FTZ R163, R174, UR5 ;  /* 0x00000005aea37c20 */ /* 0x000fe20008410000 */
[----:B------:R-:W-:Y:S01]  /*5d30*/  @P1 IMAD.HI.U32 R2, R179, UR4, RZ ;  /* 0x00000004b3021c27 */ /* 0x000fe2000f8e00ff */
[----:B------:R-:W-:-:S03]  /*5d40*/  @UP1 ULDC UR4, c[0x0][0x450] ;  /* 0x0001140000041ab9 */ /* 0x000fc60000000800 */
[----:B------:R-:W-:Y:S01]  /*5d50*/  FMUL.FTZ R164, R175, UR5 ;  /* 0x00000005afa47c20 */ /* 0x000fe20008410000 */
[----:B------:R-:W-:Y:S01]  /*5d60*/  FMUL.FTZ R189, R165, UR5 ;  /* 0x00000005a5bd7c20 */ /* 0x000fe20008410000 */
[----:B------:R-:W-:Y:S01]  /*5d70*/  FMUL.FTZ R160, R167, UR5 ;  /* 0x00000005a7a07c20 */ /* 0x000fe20008410000 */
[----:B------:R-:W-:Y:S01]  /*5d80*/  @P2 SHF.R.U32.HI R179, RZ, UR4, R2 ;  /* 0x00000004ffb32c19 */ /* 0x000fe20008011602 */
[----:B------:R-:W-:Y:S01]  /*5d90*/  FMUL.FTZ R192, R168, UR5 ;  /* 0x00000005a8c07c20 */ /* 0x000fe20008410000 */
[----:B------:R-:W-:Y:S01]  /*5da0*/  IADD3 R2, -R170, 0x1, RZ ;  /* 0x00000001aa027810 */ /* 0x000fe20007ffe1ff */
[----:B------:R-:W-:Y:S01]  /*5db0*/  FMUL.FTZ R171, R172, UR5 ;  /* 0x00000005acab7c20 */ /* 0x000fe20008410000 */
[----:B------:R-:W-:Y:S01]  /*5dc0*/  FMUL.FTZ R174, R176, UR5 ;  /* 0x00000005b0ae7c20 */ /* 0x000fe20008410000 */
[----:B------:R-:W2:Y:S01]  /*5dd0*/  SHFL.IDX PT, R169, R179, RZ, 0x1c1f ;  /* 0x001c1fffb3a97589 */ /* 0x000ea200000e0000 */
[----:B------:R-:W-:Y:S01]  /*5de0*/  FMUL.FTZ R175, R177, UR5 ;  /* 0x00000005b1af7c20 */ /* 0x000fe20008410000 */
[----:B------:R-:W-:Y:S01]  /*5df0*/  FMUL.FTZ R172, R173, UR5 ;  /* 0x00000005adac7c20 */ /* 0x000fe20008410000 */
[----:B------:R-:W-:Y:S01]  /*5e00*/  FMUL.FTZ R165, R178, UR5 ;  /* 0x00000005b2a57c20 */ /* 0x000fe20008410000 */
[----:B------:R-:W-:Y:S01]  /*5e10*/  FMUL.FTZ R177, R180, UR5 ;  /* 0x00000005b4b17c20 */ /* 0x000fe20008410000 */
[----:B------:R-:W-:Y:S01]  /*5e20*/  FMUL.FTZ R176, R181, UR5 ;  /* 0x00000005b5b07c20 */ /* 0x000fe20008410000 */
[----:B------:R-:W-:Y:S01]  /*5e30*/  FMUL.FTZ R167, R182, UR5 ;  /* 0x00000005b6a77c20 */ /* 0x000fe20008410000 */
[----:B------:R-:W-:-:S02]  /*5e40*/  IMAD R3, R19, -0x2, R2 ;  /* 0xfffffffe13037824 */ /* 0x000fc400078e0202 */
[----:B------:R-:W-:Y:S01]  /*5e50*/  FMUL.FTZ R168, R183, UR5 ;  /* 0x00000005b7a87c20 */ /* 0x000fe20008410000 */
[----:B------:R-:W-:Y:S01]  /*5e60*/  PLOP3.LUT P1, PT, PT, PT, UP0, 0x40, 0x0 ;  /* 0x000000000000781c */ /* 0x000fe20003f2e808 */
[----:B------:R-:W-:Y:S01]  /*5e70*/  SYNCS.ARRIVE.TRANS64.RED.A1T0 RZ, [UR7], RZ ;  /* 0x000000ffffff79a7 */ /* 0x000fe20008100407 */
[----:B0-----:R-:W-:Y:S01]  /*5e80*/  IMAD R2, R154, UR42, R3 ;  /* 0x0000002a9a027c24 */ /* 0x001fe2000f8e0203 */
[----:B------:R-:W0:Y:S01]  /*5e90*/  MUFU.TANH R184, R184 ;  /* 0x000000b800b87308 */ /* 0x000e220000002400 */
[----:B------:R-:W-:Y:S01]  /*5ea0*/  UMOV UR7, UR55 ;  /* 0x0000003700077c82 */ /* 0x000fe20008000000 */
[----:B------:R-:W-:Y:S01]  /*5eb0*/  ULDC UR10, c[0x0][0x9e0] ;  /* 0x00027800000a7ab9 */ /* 0x000fe20000000800 */
[----:B------:R-:W-:Y:S01]  /*5ec0*/  ULOP3.LUT UR4, URZ, UR7, URZ, 0x33, !UPT ;  /* 0x000000073f047292 */ /* 0x000fe2000f8e333f */
[----:B-1----:R-:W-:-:S04]  /*5ed0*/  IADD3 R2, R2, -R153, RZ ;  /* 0x8000009902027210 */ /* 0x002fc80007ffe0ff */
[----:B------:R-:W1:Y:S01]  /*5ee0*/  MUFU.TANH R4, R4 ;  /* 0x0000000400047308 */ /* 0x000e620000002400 */
[C---:B------:R-:W-:Y:S02]  /*5ef0*/  VIADD R173, R2.reuse, UR10 ;  /* 0x0000000a02ad7c36 */ /* 0x040fe40008000000 */
[----:B------:R-:W-:Y:S02]  /*5f00*/  VIADD R178, R2, UR4 ;  /* 0x0000000402b27c36 */ /* 0x000fe40008000000 */
[--C-:B--2---:R-:W-:Y:S02]  /*5f10*/  IMAD.IADD R180, R173, 0x1, R169.reuse ;  /* 0x00000001adb47824 */ /* 0x104fe400078e02a9 */
[----:B------:R-:W-:Y:S01]  /*5f20*/  IMAD.IADD R181, R178, 0x1, R169 ;  /* 0x00000001b2b57824 */ /* 0x000fe200078e02a9 */
[----:B------:R-:W2:Y:S08]  /*5f30*/  MUFU.TANH R0, R0 ;  /* 0x0000000000007308 */ /* 0x000eb00000002400 */
[----:B------:R-:W3:Y:S08]  /*5f40*/  MUFU.TANH R152, R152 ;  /* 0x0000009800987308 */ /* 0x000ef00000002400 */
[----:B------:R-:W4:Y:S08]  /*5f50*/  MUFU.TANH R186, R186 ;  /* 0x000000ba00ba7308 */ /* 0x000f300000002400 */
        /* <DEDUP_REMOVED lines=26> */
[----:B------:R-:W0:Y:S01]  /*6100*/  MUFU.TANH R168, R168 ;  /* 0x000000a800a87308 */ /* 0x000e220000002400 */
[----:B-1234-:R-:W-:Y:S05]  /*6110*/  @P1 BRA `(.L_x_1021) ;  /* 0x00000000005c1947 */ /* 0x01efea0003800000 */
[----:B------:R-:W-:Y:S01]  /*6120*/  IMAD R2, R154, UR42, R169 ;  /* 0x0000002a9a027c24 */ /* 0x000fe2000f8e02a9 */
[----:B------:R-:W-:Y:S03]  /*6130*/  BSSY B0, `(.L_x_1022) ;  /* 0x0000011000007945 */ /* 0x000fe60003800000 */
[----:B------:R-:W-:-:S05]  /*6140*/  IMAD.IADD R169, R2, 0x1, -R153 ;  /* 0x0000000102a97824 */ /* 0x000fca00078e0a99 */
[----:B------:R-:W-:-:S13]  /*6150*/  ISETP.GT.AND P1, PT, R169, -0x1, PT ;  /* 0xffffffffa900780c */ /* 0x000fda0003f24270 */
[----:B------:R-:W-:Y:S05]  /*6160*/  @P1 BRA `(.L_x_1023) ;  /* 0x0000000000201947 */ /* 0x000fea0003800000 */
[----:B------:R-:W-:Y:S01]  /*6170*/  IMAD.U32 R183, RZ, RZ, UR51 ;  /* 0x00000033ffb77e24 */ /* 0x000fe2000f8e00ff */
[----:B------:R-:W-:-:S04]  /*6180*/  LOP3.LUT R169, RZ, R169, RZ, 0x33, !PT ;  /* 0x000000a9ffa97212 */ /* 0x000fc800078e33ff */
[----:B------:R-:W-:-:S13]  /*6190*/  ISETP.NE.AND P1, PT, R183, 0x1, PT ;  /* 0x00000001b700780c */ /* 0x000fda0003f25270 */
[----:B------:R-:W1:Y:S02]  /*61a0*/  @P1 LDC.64 R2, c[0x0][0x9e8] ;  /* 0x00027a00ff021b82 */ /* 0x000e640000000a00 */
[----:B-1----:R-:W-:-:S05]  /*61b0*/  @P1 IMAD.HI.U32 R2, R169, R2, RZ ;  /* 0x00000002a9021227 */ /* 0x002fca00078e00ff */
[----:B------:R-:W-:-:S04]  /*61c0*/  @P1 SHF.R.U32.HI R169, RZ, R3, R2 ;  /* 0x00000003ffa91219 */ /* 0x000fc80000011602 */
[----:B------:R-:W-:Y:S01]  /*61d0*/  LOP3.LUT R169, RZ, R169, RZ, 0x33, !PT ;  /* 0x000000a9ffa97212 */ /* 0x000fe200078e33ff */
[----:B------:R-:W-:Y:S06]  /*61e0*/  BRA `(.L_x_1024) ;  /* 0x0000000000147947 */ /* 0x000fec0003800000 */
.L_x_1023:
[----:B------:R-:W-:-:S04]  /*61f0*/  MOV R183, UR51 ;  /* 0x0000003300b77c02 */ /* 0x000fc80008000f00 */
[----:B------:R-:W-:-:S13]  /*6200*/  ISETP.NE.AND P1, PT, R183, 0x1, PT ;  /* 0x00000001b700780c */ /* 0x000fda0003f25270 */
[----:B------:R-:W1:Y:S02]  /*6210*/  @P1 LDC.64 R2, c[0x0][0x9e8] ;  /* 0x00027a00ff021b82 */ /* 0x000e640000000a00 */
[----:B-1----:R-:W-:-:S05]  /*6220*/  @P1 IMAD.HI.U32 R2, R169, R2, RZ ;  /* 0x00000002a9021227 */ /* 0x002fca00078e00ff */
[----:B------:R-:W-:-:S07]  /*6230*/  @P1 SHF.R.U32.HI R169, RZ, R3, R2 ;  /* 0x00000003ffa91219 */ /* 0x000fce0000011602 */
.L_x_1024:
[----:B------:R-:W-:Y:S05]  /*6240*/  BSYNC B0 ;  /* 0x0000000000007941 */ /* 0x000fea0003800000 */
.L_x_1022:
[----:B------:R-:W-:-:S04]  /*6250*/  IMAD R2, R169, R183, -R170 ;  /* 0x000000b7a9027224 */ /* 0x000fc800078e0aaa */
[----:B------:R-:W-:-:S05]  /*6260*/  IMAD R2, R19, -0x2, R2 ;  /* 0xfffffffe13027824 */ /* 0x000fca00078e0202 */
[----:B------:R-:W-:Y:S02]  /*6270*/  VIADDMNMX R180, R2, R183, R180, PT ;  /* 0x000000b702b47246 */ /* 0x000fe400038001b4 */
[----:B------:R-:W-:-:S07]  /*6280*/  VIMNMX R181, R181, R2, !PT ;  /* 0x00000002b5b57248 */ /* 0x000fce0007fe0100 */
.L_x_1021:
[----:B------:R-:W-:Y:S01]  /*6290*/  ISETP.GT.AND P1, PT, R220, -0x1, PT ;  /* 0xffffffffdc00780c */ /* 0x000fe20003f24270 */
[----:B------:R-:W1:Y:S01]  /*62a0*/  SHFL.IDX PT, R179, R179, 0x1, 0x1c1f ;  /* 0x003c1f00b3b37f89 */ /* 0x000e6200000e0000 */
[----:B------:R-:W-:Y:S02]  /*62b0*/  UISETP.NE.AND UP0, UPT, UR43, URZ, UPT ;  /* 0x0000003f2b00728c */ /* 0x000fe4000bf05270 */
[C---:B------:R-:W-:Y:S02]  /*62c0*/  ISETP.GT.AND P4, PT, R181.reuse, 0x1, P1 ;  /* 0x00000001b500780c */ /* 0x040fe40000f84270 */
[----:B------:R-:W-:Y:S02]  /*62d0*/  ISETP.GT.AND P5, PT, R181, RZ, P1 ;  /* 0x000000ffb500720c */ /* 0x000fe40000fa4270 */
[C---:B------:R-:W-:Y:S02]  /*62e0*/  ISETP.LT.OR P4, PT, R180.reuse, 0x2, P4 ;  /* 0x00000002b400780c */ /* 0x040fe40002781670 */
[----:B------:R-:W-:-:S02]  /*62f0*/  ISETP.LT.OR P5, PT, R180, 0x1, P5 ;  /* 0x00000001b400780c */ /* 0x000fc40002fa1670 */
[----:B------:R-:W-:Y:S02]  /*6300*/  FSEL R169, R4, -INF , !P4 ;  /* 0xff80000004a97808 */ /* 0x000fe40006000000 */
[C---:B------:R-:W-:Y:S02]  /*6310*/  ISETP.GT.AND P4, PT, R181.reuse, 0x18, P1 ;  /* 0x00000018b500780c */ /* 0x040fe40000f84270 */
[----:B0-----:R-:W-:Y:S02]  /*6320*/  FSEL R184, R184, -INF , !P5 ;  /* 0xff800000b8b87808 */ /* 0x001fe40006800000 */
[----:B------:R-:W-:Y:S02]  /*6330*/  ISETP.LT.OR P4, PT, R180, 0x19, P4 ;  /* 0x00000019b400780c */ /* 0x000fe40002781670 */
[C---:B------:R-:W-:Y:S02]  /*6340*/  ISETP.GT.AND P6, PT, R181.reuse, 0x8, P1 ;  /* 0x00000008b500780c */ /* 0x040fe40000fc4270 */
[----:B------:R-:W-:-:S02]  /*6350*/  ISETP.GT.AND P2, PT, R181, 0x9, P1 ;  /* 0x00000009b500780c */ /* 0x000fc40000f44270 */
[----:B------:R-:W-:Y:S01]  /*6360*/  ISETP.GT.AND P3, PT, R181, 0x10, P1 ;  /* 0x00000010b500780c */ /* 0x000fe20000f64270 */
[--C-:B-1----:R-:W-:Y:S01]  /*6370*/  IMAD.IADD R173, R173, 0x1, R179.reuse ;  /* 0x00000001adad7824 */ /* 0x102fe200078e02b3 */
[C---:B------:R-:W-:Y:S01]  /*6380*/  ISETP.GT.AND P5, PT, R181.reuse, 0x11, P1 ;  /* 0x00000011b500780c */ /* 0x040fe20000fa4270 */
[----:B------:R-:W-:Y:S01]  /*6390*/  IMAD.IADD R178, R178, 0x1, R179 ;  /* 0x00000001b2b27824 */ /* 0x000fe200078e02b3 */
[----:B------:R-:W-:Y:S02]  /*63a0*/  FSEL R190, R190, -INF , !P4 ;  /* 0xff800000bebe7808 */ /* 0x000fe40006000000 */
[----:B------:R-:W-:Y:S02]  /*63b0*/  ISETP.GT.AND P4, PT, R181, 0x29, P1 ;  /* 0x00000029b500780c */ /* 0x000fe40000f84270 */
[C---:B------:R-:W-:Y:S02]  /*63c0*/  ISETP.LT.OR P6, PT, R180.reuse, 0x9, P6 ;  /* 0x00000009b400780c */ /* 0x040fe400037c1670 */
[----:B------:R-:W-:-:S02]  /*63d0*/  ISETP.LT.OR P2, PT, R180, 0xa, P2 ;  /* 0x0000000ab400780c */ /* 0x000fc40001741670 */
[C---:B------:R-:W-:Y:S02]  /*63e0*/  ISETP.LT.OR P3, PT, R180.reuse, 0x11, P3 ;  /* 0x00000011b400780c */ /* 0x040fe40001f61670 */
[C---:B------:R-:W-:Y:S02]  /*63f0*/  ISETP.LT.OR P5, PT, R180.reuse, 0x12, P5 ;  /* 0x00000012b400780c */ /* 0x040fe40002fa1670 */
[----:B------:R-:W-:Y:S02]  /*6400*/  ISETP.LT.OR P4, PT, R180, 0x2a, P4 ;  /* 0x0000002ab400780c */ /* 0x000fe40002781670 */
[----:B------:R-:W-:Y:S02]  /*6410*/  FSEL R186, R186, -INF , !P6 ;  /* 0xff800000baba7808 */ /* 0x000fe40007000000 */
[----:B------:R-:W-:Y:S02]  /*6420*/  FSEL R185, R185, -INF , !P2 ;  /* 0xff800000b9b97808 */ /* 0x000fe40005000000 */
[----:B------:R-:W-:-:S02]  /*6430*/  FSEL R188, R188, -INF , !P3 ;  /* 0xff800000bcbc7808 */ /* 0x000fc40005800000 */
[----:B------:R-:W-:Y:S02]  /*6440*/  FSEL R187, R187, -INF , !P5 ;  /* 0xff800000bbbb7808 */ /* 0x000fe40006800000 */
[C---:B------:R-:W-:Y:S02]  /*6450*/  ISETP.GT.AND P6, PT, R181.reuse, 0x19, P1 ;  /* 0x00000019b500780c */ /* 0x040fe40000fc4270 */
[C---:B------:R-:W-:Y:S02]  /*6460*/  ISETP.GT.AND P2, PT, R181.reuse, 0x20, P1 ;  /* 0x00000020b500780c */ /* 0x040fe40000f44270 */
[C---:B------:R-:W-:Y:S02]  /*6470*/  ISETP.GT.AND P3, PT, R181.reuse, 0x21, P1 ;  /* 0x00000021b500780c */ /* 0x040fe40000f64270 */
[----:B------:R-:W-:Y:S02]  /*6480*/  ISETP.GT.AND P5, PT, R181, 0x28, P1 ;  /* 0x00000028b500780c */ /* 0x000fe40000fa4270 */
[----:B------:R-:W-:-:S02]  /*6490*/  FSEL R172, R172, -INF , !P4 ;  /* 0xff800000acac7808 */ /* 0x000fc40006000000 */
[----:B------:R-:W-:Y:S02]  /*64a0*/  PLOP3.LUT P4, PT, PT, PT, UP0, 0x40, 0x0 ;  /* 0x000000000000781c */ /* 0x000fe40003f8e808 */
[C---:B------:R-:W-:Y:S02]  /*64b0*/  ISETP.LT.OR P6, PT, R180.reuse, 0x1a, P6 ;  /* 0x0000001ab400780c */ /* 0x040fe400037c1670 */
[C---:B------:R-:W-:Y:S02]  /*64c0*/  ISETP.LT.OR P2, PT, R180.reuse, 0x21, P2 ;  /* 0x00000021b400780c */ /* 0x040fe40001741670 */
[C---:B------:R-:W-:Y:S02]  /*64d0*/  ISETP.LT.OR P3, PT, R180.reuse, 0x22, P3 ;  /* 0x00000022b400780c */ /* 0x040fe40001f61670 */
[----:B------:R-:W-:Y:S02]  /*64e0*/  ISETP.LT.OR P5, PT, R180, 0x29, P5 ;  /* 0x00000029b400780c */ /* 0x000fe40002fa1670 */
[----:B------:R-:W-:-:S02]  /*64f0*/  FSEL R189, R189, -INF , !P6 ;  /* 0xff800000bdbd7808 */ /* 0x000fc40007000000 */
[----:B------:R-:W-:Y:S02]  /*6500*/  FSEL R192, R192, -INF , !P2 ;  /* 0xff800000c0c07808 */ /* 0x000fe40005000000 */
[----:B------:R-:W-:Y:S02]  /*6510*/  FSEL R191, R191, -INF , !P3 ;  /* 0xff800000bfbf7808 */ /* 0x000fe40005800000 */
[----:B------:R-:W-:Y:S02]  /*6520*/  FSEL R171, R171, -INF , !P5 ;  /* 0xff800000abab7808 */ /* 0x000fe40006800000 */
[C---:B------:R-:W-:Y:S02]  /*6530*/  ISETP.GT.AND P6, PT, R181.reuse, 0x30, P1 ;  /* 0x00000030b500780c */ /* 0x040fe40000fc4270 */
[C---:B------:R-:W-:Y:S02]  /*6540*/  ISETP.GT.AND P2, PT, R181.reuse, 0x31, P1 ;  /* 0x00000031b500780c */ /* 0x040fe40000f44270 */
[----:B------:R-:W-:-:S02]  /*6550*/  ISETP.GT.AND P3, PT, R181, 0x38, P1 ;  /* 0x00000038b500780c */ /* 0x000fc40000f64270 */
[----:B------:R-:W-:Y:S02]  /*6560*/  ISETP.GT.AND P5, PT, R181, 0x39, P1 ;  /* 0x00000039b500780c */ /* 0x000fe40000fa4270 */
[C---:B------:R-:W-:Y:S02]  /*6570*/  ISETP.LT.OR P6, PT, R180.reuse, 0x31, P6 ;  /* 0x00000031b400780c */ /* 0x040fe400037c1670 */
[C---:B------:R-:W-:Y:S02]  /*6580*/  ISETP.LT.OR P2, PT, R180.reuse, 0x32, P2 ;  /* 0x00000032b400780c */ /* 0x040fe40001741670 */
[C---:B------:R-:W-:Y:S02]  /*6590*/  ISETP.LT.OR P3, PT, R180.reuse, 0x39, P3 ;  /* 0x00000039b400780c */ /* 0x040fe40001f61670 */
[----:B------:R-:W-:Y:S02]  /*65a0*/  ISETP.LT.OR P5, PT, R180, 0x3a, P5 ;  /* 0x0000003ab400780c */ /* 0x000fe40002fa1670 */
[----:B------:R-:W-:-:S02]  /*65b0*/  FSEL R174, R174, -INF , !P6 ;  /* 0xff800000aeae7808 */ /* 0x000fc40007000000 */
[----:B------:R-:W-:Y:S02]  /*65c0*/  FSEL R175, R175, -INF , !P2 ;  /* 0xff800000afaf7808 */ /* 0x000fe40005000000 */
[----:B------:R-:W-:Y:S02]  /*65d0*/  FSEL R177, R177, -INF , !P3 ;  /* 0xff800000b1b17808 */ /* 0x000fe40005800000 */
[----:B------:R-:W-:Y:S01]  /*65e0*/  FSEL R176, R176, -INF , !P5 ;  /* 0xff800000b0b07808 */ /* 0x000fe20006800000 */
[----:B------:R-:W-:Y:S06]  /*65f0*/  @P4 BRA `(.L_x_1025) ;  /* 0x00000000005c4947 */ /* 0x000fec0003800000 */
        /* <DEDUP_REMOVED lines=8> */
[----:B------:R-:W0:Y:S02]  /*6680*/  @P2 LDC.64 R2, c[0x0][0x9e8] ;  /* 0x00027a00ff022b82 */ /* 0x000e240000000a00 */
[----:B0-----:R-:W-:-:S05]  /*6690*/  @P2 IMAD.HI.U32 R2, R179, R2, RZ ;  /* 0x00000002b3022227 */ /* 0x001fca00078e00ff */
[----:B------:R-:W-:-:S04]  /*66a0*/  @P2 SHF.R.U32.HI R179, RZ, R3, R2 ;  /* 0x00000003ffb32219 */ /* 0x000fc80000011602 */
[----:B------:R-:W-:Y:S01]  /*66b0*/  LOP3.LUT R179, RZ, R179, RZ, 0x33, !PT ;  /* 0x000000b3ffb37212 */ /* 0x000fe200078e33ff */
[----:B------:R-:W-:Y:S06]  /*66c0*/  BRA `(.L_x_1028) ;  /* 0x0000000000147947 */ /* 0x000fec0003800000 */
.L_x_1027:
[----:B------:R-:W-:-:S05]  /*66d0*/  IMAD.U32 R4, RZ, RZ, UR51 ;  /* 0x00000033ff047e24 */ /* 0x000fca000f8e00ff */
[----:B------:R-:W-:-:S13]  /*66e0*/  ISETP.NE.AND P2, PT, R4, 0x1, PT ;  /* 0x000000010400780c */ /* 0x000fda0003f45270 */
[----:B------:R-:W0:Y:S02]  /*66f0*/  @P2 LDC.64 R2, c[0x0][0x9e8] ;  /* 0x00027a00ff022b82 */ /* 0x000e240000000a00 */
[----:B0-----:R-:W-:-:S05]  /*6700*/  @P2 IMAD.HI.U32 R2, R179, R2, RZ ;  /* 0x00000002b3022227 */ /* 0x001fca00078e00ff */
[----:B------:R-:W-:-:S07]  /*6710*/  @P2 SHF.R.U32.HI R179, RZ, R3, R2 ;  /* 0x00000003ffb32219 */ /* 0x000fce0000011602 */
.L_x_1028:
[----:B------:R-:W-:Y:S05]  /*6720*/  BSYNC B0 ;  /* 0x0000000000007941 */ /* 0x000fea0003800000 */
.L_x_1026:
[----:B------:R-:W-:-:S04]  /*6730*/  IMAD R170, R179, R4, -R170 ;  /* 0x00000004b3aa7224 */ /* 0x000fc800078e0aaa */
[----:B------:R-:W-:-:S05]  /*6740*/  IMAD R170, R19, -0x2, R170 ;  /* 0xfffffffe13aa7824 */ /* 0x000fca00078e02aa */
[----:B------:R-:W-:Y:S02]  /*6750*/  VIADDMNMX R173, R170, R4, R173, PT ;  /* 0x00000004aaad7246 */ /* 0x000fe400038001ad */
[----:B------:R-:W-:-:S07]  /*6760*/  VIMNMX R178, R178, R170, !PT ;  /* 0x000000aab2b27248 */ /* 0x000fce0007fe0100 */
.L_x_1025:
[----:B------:R-:W-:Y:S01]  /*6770*/  FMNMX.FTZ R2, R184, R21, !PT ;  /* 0x00000015b8027209 */ /* 0x000fe20007810000 */
[----:B------:R-:W-:Y:S01]  /*6780*/  UMOV UR10, UR54 ;  /* 0x00000036000a7c82 */ /* 0x000fe20008000000 */
[C---:B------:R-:W-:Y:S02]  /*6790*/  ISETP.GT.AND P3, PT, R178.reuse, RZ, P1 ;  /* 0x000000ffb200720c */ /* 0x040fe40000f64270 */
[----:B------:R-:W-:Y:S02]  /*67a0*/  FMNMX.FTZ R3, R169, R2, !PT ;  /* 0x00000002a9037209 */ /* 0x000fe40007810000 */
[----:B------:R-:W-:Y:S02]  /*67b0*/  ISETP.GT.AND P4, PT, R178, 0x1, P1 ;  /* 0x00000001b200780c */ /* 0x000fe40000f84270 */
[----:B------:R-:W-:Y:S02]  /*67c0*/  FMNMX.FTZ R2, R186, R3, !PT ;  /* 0x00000003ba027209 */ /* 0x000fe40007810000 */
[----:B------:R-:W-:-:S02]  /*67d0*/  ISETP.LT.OR P3, PT, R173, 0x1, P3 ;  /* 0x00000001ad00780c */ /* 0x000fc40001f61670 */
[----:B------:R-:W-:Y:S02]  /*67e0*/  FMNMX.FTZ R3, R185, R2, !PT ;  /* 0x00000002b9037209 */ /* 0x000fe40007810000 */
[----:B------:R-:W-:Y:S02]  /*67f0*/  ISETP.GT.AND P6, PT, R178, 0x8, P1 ;  /* 0x00000008b200780c */ /* 0x000fe40000fc4270 */
[----:B------:R-:W-:Y:S02]  /*6800*/  FMNMX.FTZ R2, R188, R3, !PT ;  /* 0x00000003bc027209 */ /* 0x000fe40007810000 */
[----:B------:R-:W-:Y:S02]  /*6810*/  ISETP.LT.OR P4, PT, R173, 0x2, P4 ;  /* 0x00000002ad00780c */ /* 0x000fe40002781670 */
[----:B------:R-:W-:Y:S02]  /*6820*/  FMNMX.FTZ R3, R187, R2, !PT ;  /* 0x00000002bb037209 */ /* 0x000fe40007810000 */
[----:B------:R-:W-:-:S02]  /*6830*/  ISETP.GT.AND P2, PT, R178, 0x9, P1 ;  /* 0x00000009b200780c */ /* 0x000fc40000f44270 */
[----:B------:R-:W-:Y:S02]  /*6840*/  FMNMX.FTZ R2, R190, R3, !PT ;  /* 0x00000003be027209 */ /* 0x000fe40007810000 */
[----:B------:R-:W-:Y:S02]  /*6850*/  ISETP.LT.OR P6, PT, R173, 0x9, P6 ;  /* 0x00000009ad00780c */ /* 0x000fe400037c1670 */
[----:B------:R-:W-:Y:S02]  /*6860*/  FMNMX.FTZ R3, R189, R2, !PT ;  /* 0x00000002bd037209 */ /* 0x000fe40007810000 */
[----:B------:R-:W-:Y:S02]  /*6870*/  FSEL R152, R152, -INF , !P4 ;  /* 0xff80000098987808 */ /* 0x000fe40006000000 */
        /* <DEDUP_REMOVED lines=9> */
[----:B------:R-:W-:Y:S02]  /*6910*/  FSEL R156, R156, -INF , !P2 ;  /* 0xff8000009c9c7808 */ /* 0x000fe40005000000 */
[----:B------:R-:W-:Y:S02]  /*6920*/  FMNMX.FTZ R2, R175, R2, !PT ;  /* 0x00000002af027209 */ /* 0x000fe40007810000 */
[----:B------:R-:W-:Y:S02]  /*6930*/  ISETP.LT.OR P5, PT, R173, 0x11, P5 ;  /* 0x00000011ad00780c */ /* 0x000fe40002fa1670 */
[----:B------:R-:W-:Y:S02]  /*6940*/  FMNMX.FTZ R3, R177, R2, !PT ;  /* 0x00000002b1037209 */ /* 0x000fe40007810000 */
[----:B------:R-:W-:-:S02]  /*6950*/  ISETP.GT.AND P6, PT, R178, 0x18, P1 ;  /* 0x00000018b200780c */ /* 0x000fc40000fc4270 */
[----:B------:R-:W-:Y:S02]  /*6960*/  FMNMX.FTZ R3, R176, R3, !PT ;  /* 0x00000003b0037209 */ /* 0x000fe40007810000 */
[----:B------:R-:W-:Y:S02]  /*6970*/  ISETP.LT.OR P4, PT, R173, 0x12, P4 ;  /* 0x00000012ad00780c */ /* 0x000fe40002781670 */
[----:B------:R-:W-:Y:S01]  /*6980*/  FSEL R157, R157, -INF , !P5 ;  /* 0xff8000009d9d7808 */ /* 0x000fe20006800000 */
[----:B------:R-:W0:Y:S01]  /*6990*/  SHFL.BFLY PT, R2, R3, 0x2, 0x1f ;  /* 0x0c401f0003027f89 */ /* 0x000e2200000e0000 */
[----:B------:R-:W-:Y:S02]  /*69a0*/  ISETP.GT.AND P2, PT, R178, 0x19, P1 ;  /* 0x00000019b200780c */ /* 0x000fe40000f44270 */
[----:B------:R-:W-:Y:S02]  /*69b0*/  ISETP.LT.OR P6, PT, R173, 0x19, P6 ;  /* 0x00000019ad00780c */ /* 0x000fe400037c1670 */
[----:B------:R-:W-:-:S02]  /*69c0*/  FSEL R158, R158, -INF , !P4 ;  /* 0xff8000009e9e7808 */ /* 0x000fc40006000000 */
[----:B------:R-:W-:Y:S02]  /*69d0*/  FSEL R159, R159, -INF , !P6 ;  /* 0xff8000009f9f7808 */ /* 0x000fe40007000000 */
[C---:B------:R-:W-:Y:S02]  /*69e0*/  ISETP.LT.OR P2, PT, R173.reuse, 0x1a, P2 ;  /* 0x0000001aad00780c */ /* 0x040fe40001741670 */
[----:B------:R-:W-:Y:S02]  /*69f0*/  ISETP.GT.AND P5, PT, R178, 0x21, P1 ;  /* 0x00000021b200780c */ /* 0x000fe40000fa4270 */
[----:B------:R-:W-:Y:S02]  /*6a00*/  FSEL R160, R160, -INF , !P2 ;  /* 0xff800000a0a07808 */ /* 0x000fe40005000000 */
[----:B------:R-:W-:Y:S02]  /*6a10*/  ISETP.GT.AND P4, PT, R178, 0x28, P1 ;  /* 0x00000028b200780c */ /* 0x000fe40000f84270 */
[----:B------:R-:W-:-:S02]  /*6a20*/  ISETP.LT.OR P5, PT, R173, 0x22, P5 ;  /* 0x00000022ad00780c */ /* 0x000fc40002fa1670 */
[----:B------:R-:W-:Y:S02]  /*6a30*/  ISETP.GT.AND P6, PT, R178, 0x29, P1 ;  /* 0x00000029b200780c */ /* 0x000fe40000fc4270 */
[----:B------:R-:W-:Y:S02]  /*6a40*/  ISETP.LT.OR P4, PT, R173, 0x29, P4 ;  /* 0x00000029ad00780c */ /* 0x000fe40002781670 */
[----:B------:R-:W-:Y:S02]  /*6a50*/  FSEL R162, R162, -INF , !P5 ;  /* 0xff800000a2a27808 */ /* 0x000fe40006800000 */
[----:B0-----:R-:W-:Y:S02]  /*6a60*/  FMNMX.FTZ R2, R3, R2, !PT ;  /* 0x0000000203027209 */ /* 0x001fe40007810000 */
[----:B------:R-:W-:Y:S02]  /*6a70*/  ISETP.GT.AND P2, PT, R178, 0x30, P1 ;  /* 0x00000030b200780c */ /* 0x000fe40000f44270 */
[----:B------:R-:W-:Y:S01]  /*6a80*/  FSEL R170, R163, -INF , !P4 ;  /* 0xff800000a3aa7808 */ /* 0x000fe20006000000 */
[----:B------:R-:W0:Y:S01]  /*6a90*/  SHFL.BFLY PT, R179, R2, 0x1, 0x1f ;  /* 0x0c201f0002b37f89 */ /* 0x000e2200000e0000 */
[----:B------:R-:W-:-:S02]  /*6aa0*/  ISETP.LT.OR P6, PT, R173, 0x2a, P6 ;  /* 0x0000002aad00780c */ /* 0x000fc400037c1670 */
[----:B------:R-:W-:Y:S02]  /*6ab0*/  ISETP.GT.AND P5, PT, R178, 0x31, P1 ;  /* 0x00000031b200780c */ /* 0x000fe40000fa4270 */
[C---:B------:R-:W-:Y:S02]  /*6ac0*/  ISETP.LT.OR P2, PT, R173.reuse, 0x31, P2 ;  /* 0x00000031ad00780c */ /* 0x040fe40001741670 */
[----:B------:R-:W-:Y:S02]  /*6ad0*/  FSEL R164, R164, -INF , !P6 ;  /* 0xff800000a4a47808 */ /* 0x000fe40007000000 */
[----:B------:R-:W-:Y:S02]  /*6ae0*/  ISETP.GT.AND P4, PT, R178, 0x38, P1 ;  /* 0x00000038b200780c */ /* 0x000fe40000f84270 */
[----:B------:R-:W-:Y:S02]  /*6af0*/  ISETP.LT.OR P5, PT, R173, 0x32, P5 ;  /* 0x00000032ad00780c */ /* 0x000fe40002fa1670 */
[----:B------:R-:W-:-:S02]  /*6b00*/  FSEL R165, R165, -INF , !P2 ;  /* 0xff800000a5a57808 */ /* 0x000fc40005000000 */
[----:B------:R-:W-:Y:S02]  /*6b10*/  ISETP.LT.OR P4, PT, R173, 0x39, P4 ;  /* 0x00000039ad00780c */ /* 0x000fe40002781670 */
[----:B------:R-:W-:Y:S02]  /*6b20*/  FSEL R166, R166, -INF , !P5 ;  /* 0xff800000a6a67808 */ /* 0x000fe40006800000 */
[----:B0-----:R-:W-:Y:S02]  /*6b30*/  FMNMX.FTZ R4, R2, R179, !PT ;  /* 0x000000b302047209 */ /* 0x001fe40007810000 */
[----:B------:R-:W-:Y:S02]  /*6b40*/  FSEL R179, R0, -INF , !P3 ;  /* 0xff80000000b37808 */ /* 0x000fe40005800000 */
[----:B------:R-:W-:Y:S02]  /*6b50*/  ISETP.GT.AND P3, PT, R178, 0x20, P1 ;  /* 0x00000020b200780c */ /* 0x000fe40000f64270 */
[----:B------:R-:W-:-:S02]  /*6b60*/  FMNMX.FTZ R3, R179, R20, !PT ;  /* 0x00000014b3037209 */ /* 0x000fc40007810000 */
[----:B------:R-:W-:Y:S02]  /*6b70*/  ISETP.LT.OR P3, PT, R173, 0x21, P3 ;  /* 0x00000021ad00780c */ /* 0x000fe40001f61670 */
[----:B------:R-:W-:Y:S02]  /*6b80*/  FMNMX.FTZ R0, R152, R3, !PT ;  /* 0x0000000398007209 */ /* 0x000fe40007810000 */
[----:B------:R-:W-:Y:S02]  /*6b90*/  FSEL R161, R161, -INF , !P3 ;  /* 0xff800000a1a17808 */ /* 0x000fe40005800000 */
[----:B------:R-:W-:Y:S02]  /*6ba0*/  FMNMX.FTZ R3, R155, R0, !PT ;  /* 0x000000009b037209 */ /* 0x000fe40007810000 */
[----:B------:R-:W-:Y:S02]  /*6bb0*/  ISETP.GT.AND P1, PT, R178, 0x39, P1 ;  /* 0x00000039b200780c */ /* 0x000fe40000f24270 */
[----:B------:R-:W-:-:S02]  /*6bc0*/  FMNMX.FTZ R0, R156, R3, !PT ;  /* 0x000000039c007209 */ /* 0x000fc40007810000 */
[----:B------:R-:W-:Y:S02]  /*6bd0*/  ISETP.LT.OR P1, PT, R173, 0x3a, P1 ;  /* 0x0000003aad00780c */ /* 0x000fe40000f21670 */
[----:B------:R-:W-:Y:S01]  /*6be0*/  FMNMX.FTZ R3, R157, R0, !PT ;  /* 0x000000009d037209 */ /* 0x000fe20007810000 */
[----:B------:R-:W-:Y:S01]  /*6bf0*/  FMUL.FTZ R0, R4, UR10 ;  /* 0x0000000a04007c20 */ /* 0x000fe20008410000 */
[----:B------:R-:W-:Y:S02]  /*6c00*/  FSEL R178, R167, -INF , !P4 ;  /* 0xff800000a7b27808 */ /* 0x000fe40006000000 */
[----:B------:R-:W-:Y:S02]  /*6c10*/  FMNMX.FTZ R2, R158, R3, !PT ;  /* 0x000000039e027209 */ /* 0x000fe40007810000 */
[----:B------:R-:W-:Y:S02]  /*6c20*/  FSEL R180, R168, -INF , !P1 ;  /* 0xff800000a8b47808 */ /* 0x000fe40004800000 */
[----:B------:R-:W-:-:S02]  /*6c30*/  FMNMX.FTZ R3, R159, R2, !PT ;  /* 0x000000029f037209 */ /* 0x000fc40007810000 */
[----:B------:R-:W-:Y:S02]  /*6c40*/  FSETP.NEU.FTZ.AND P3, PT, R4, -INF , PT ;  /* 0xff8000000400780b */ /* 0x000fe40003f7d000 */
[----:B------:R-:W-:Y:S02]  /*6c50*/  FMNMX.FTZ R2, R160, R3, !PT ;  /* 0x00000003a0027209 */ /* 0x000fe40007810000 */
[----:B------:R-:W-:Y:S02]  /*6c60*/  FSEL R0, R0, RZ, P3 ;  /* 0x000000ff00007208 */ /* 0x000fe40001800000 */
[----:B------:R-:W-:-:S03]  /*6c70*/  FMNMX.FTZ R3, R161, R2, !PT ;  /* 0x00000002a1037209 */ /* 0x000fc60007810000 */
[--C-:B------:R-:W-:Y:S01]  /*6c80*/  FFMA.FTZ R196, R169, UR10, -R0.reuse ;  /* 0x0000000aa9c47c23 */ /* 0x100fe20008010800 */
[----:B------:R-:W-:Y:S01]  /*6c90*/  FMNMX.FTZ R3, R162, R3, !PT ;  /* 0x00000003a2037209 */ /* 0x000fe20007810000 */
[--C-:B------:R-:W-:Y:S01]  /*6ca0*/  FFMA.FTZ R169, R175, UR10, -R0.reuse ;  /* 0x0000000aafa97c23 */ /* 0x100fe20008010800 */
[--C-:B------:R-:W-:Y:S01]  /*6cb0*/  FFMA.FTZ R194, R190, UR10, -R0.reuse ;  /* 0x0000000abec27c23 */ /* 0x100fe20008010800 */
[--C-:B------:R-:W-:Y:S01]  /*6cc0*/  FFMA.FTZ R190, R171, UR10, -R0.reuse ;  /* 0x0000000aabbe7c23 */ /* 0x100fe20008010800 */
[----:B------:R-:W-:Y:S01]  /*6cd0*/  FMNMX.FTZ R3, R170, R3, !PT ;  /* 0x00000003aa037209 */ /* 0x000fe20007810000 */
[--C-:B------:R-:W-:Y:S01]  /*6ce0*/  FFMA.FTZ R171, R172, UR10, -R0.reuse ;  /* 0x0000000aacab7c23 */ /* 0x100fe20008010800 */
[----:B------:R-:W-:Y:S01]  /*6cf0*/  FSEL R172, R4, RZ, P3 ;  /* 0x000000ff04ac7208 */ /* 0x000fe20001800000 */
[--C-:B------:R-:W-:Y:S01]  /*6d00*/  FFMA.FTZ R184, R184, UR10, -R0.reuse ;  /* 0x0000000ab8b87c23 */ /* 0x100fe20008010800 */
[----:B------:R-:W-:Y:S01]  /*6d10*/  FMNMX.FTZ R2, R164, R3, !PT ;  /* 0x00000003a4027209 */ /* 0x000fe20007810000 */
[--C-:B------:R-:W-:Y:S01]  /*6d20*/  FFMA.FTZ R198, R186, UR10, -R0.reuse ;  /* 0x0000000abac67c23 */ /* 0x100fe20008010800 */
[--C-:B------:R-:W-:Y:S01]  /*6d30*/  FFMA.FTZ R167, R188, UR10, -R0.reuse ;  /* 0x0000000abca77c23 */ /* 0x100fe20008010800 */
[----:B------:R-:W-:Y:S01]  /*6d40*/  FADD.FTZ R172, -R172, R21 ;  /* 0x00000015acac7221 */ /* 0x000fe20000010100 */
[----:B------:R-:W-:Y:S01]  /*6d50*/  FMNMX.FTZ R3, R165, R2, !PT ;  /* 0x00000002a5037209 */ /* 0x000fe20007810000 */
[----:B------:R0:W-:Y:S01]  /*6d60*/  MUFU.EX2 R163, R184 ;  /* 0x000000b800a37308 */ /* 0x0001e20000000800 */
[--C-:B------:R-:W-:Y:S01]  /*6d70*/  FFMA.FTZ R183, R185, UR10, -R0.reuse ;  /* 0x0000000ab9b77c23 */ /* 0x100fe20008010800 */
[----:B------:R-:W-:Y:S01]  /*6d80*/  FMUL.FTZ R172, R172, UR10 ;  /* 0x0000000aacac7c20 */ /* 0x000fe20008410000 */
[----:B------:R-:W-:Y:S01]  /*6d90*/  FMNMX.FTZ R3, R166, R3, !PT ;  /* 0x00000003a6037209 */ /* 0x000fe20007810000 */
[--C-:B------:R-:W-:Y:S01]  /*6da0*/  FFMA.FTZ R168, R187, UR10, -R0.reuse ;  /* 0x0000000abba87c23 */ /* 0x100fe20008010800 */
[--C-:B------:R-:W-:Y:S01]  /*6db0*/  FFMA.FTZ R181, R189, UR10, -R0.reuse ;  /* 0x0000000abdb57c23 */ /* 0x100fe20008010800 */
[--C-:B------:R-:W-:Y:S01]  /*6dc0*/  FFMA.FTZ R188, R192, UR10, -R0.reuse ;  /* 0x0000000ac0bc7c23 */ /* 0x100fe20008010800 */
[----:B------:R-:W-:Y:S01]  /*6dd0*/  FMNMX.FTZ R3, R178, R3, !PT ;  /* 0x00000003b2037209 */ /* 0x000fe20007810000 */
[--C-:B------:R-:W-:Y:S01]  /*6de0*/  FFMA.FTZ R173, R191, UR10, -R0.reuse ;  /* 0x0000000abfad7c23 */ /* 0x100fe20008010800 */
[--C-:B0-----:R-:W-:Y:S01]  /*6df0*/  FFMA.FTZ R184, R174, UR10, -R0.reuse ;  /* 0x0000000aaeb87c23 */ /* 0x101fe20008010800 */
[--C-:B------:R-:W-:Y:S01]  /*6e00*/  FFMA.FTZ R186, R177, UR10, -R0.reuse ;  /* 0x0000000ab1ba7c23 */ /* 0x100fe20008010800 */
[----:B------:R-:W-:Y:S01]  /*6e10*/  FMNMX.FTZ R3, R180, R3, !PT ;  /* 0x00000003b4037209 */ /* 0x000fe20007810000 */
[----:B------:R-:W-:Y:S01]  /*6e20*/  FFMA.FTZ R176, R176, UR10, -R0 ;  /* 0x0000000ab0b07c23 */ /* 0x000fe20008010800 */
[----:B------:R-:W-:Y:S03]  /*6e30*/  MUFU.EX2 R196, R196 ;  /* 0x000000c400c47308 */ /* 0x000fe60000000800 */
[----:B------:R-:W0:Y:S05]  /*6e40*/  SHFL.BFLY PT, R2, R3, 0x2, 0x1f ;  /* 0x0c401f0003027f89 */ /* 0x000e2a00000e0000 */
[----:B------:R-:W1:Y:S08]  /*6e50*/  MUFU.EX2 R0, R172 ;  /* 0x000000ac00007308 */ /* 0x000e700000000800 */
[----:B------:R-:W2:Y:S08]  /*6e60*/  MUFU.EX2 R198, R198 ;  /* 0x000000c600c67308 */ /* 0x000eb00000000800 */
[----:B------:R-:W3:Y:S01]  /*6e70*/  MUFU.EX2 R183, R183 ;  /* 0x000000b700b77308 */ /* 0x000ee20000000800 */
[----:B0-----:R-:W-:-:S05]  /*6e80*/  FMNMX.FTZ R2, R3, R2, !PT ;  /* 0x0000000203027209 */ /* 0x001fca0007810000 */
[----:B------:R-:W0:Y:S02]  /*6e90*/  SHFL.BFLY PT, R3, R2, 0x1, 0x1f ;  /* 0x0c201f0002037f89 */ /* 0x000e2400000e0000 */
[----:B------:R-:W-:Y:S08]  /*6ea0*/  MUFU.EX2 R167, R167 ;  /* 0x000000a700a77308 */ /* 0x000ff00000000800 */
[----:B------:R-:W-:Y:S08]  /*6eb0*/  MUFU.EX2 R168, R168 ;  /* 0x000000a800a87308 */ /* 0x000ff00000000800 */
[----:B------:R-:W-:Y:S01]  /*6ec0*/  MUFU.EX2 R194, R194 ;  /* 0x000000c200c27308 */ /* 0x000fe20000000800 */
[----:B0-----:R-:W-:-:S07]  /*6ed0*/  FMNMX.FTZ R3, R2, R3, !PT ;  /* 0x0000000302037209 */ /* 0x001fce0007810000 */
[----:B------:R-:W-:Y:S01]  /*6ee0*/  MUFU.EX2 R181, R181 ;  /* 0x000000b500b57308 */ /* 0x000fe20000000800 */
[C---:B------:R-:W-:Y:S01]  /*6ef0*/  FSETP.NEU.FTZ.AND P1, PT, R3.reuse, -INF , PT ;  /* 0xff8000000300780b */ /* 0x040fe20003f3d000 */
[----:B------:R-:W-:-:S06]  /*6f00*/  FMUL.FTZ R175, R3, UR10 ;  /* 0x0000000a03af7c20 */ /* 0x000fcc0008410000 */
[----:B------:R-:W-:Y:S01]  /*6f10*/  MUFU.EX2 R188, R188 ;  /* 0x000000bc00bc7308 */ /* 0x000fe20000000800 */
[----:B------:R-:W-:-:S05]  /*6f20*/  FSEL R175, R175, RZ, P1 ;  /* 0x000000ffafaf7208 */ /* 0x000fca0000800000 */
[--C-:B------:R-:W-:Y:S01]  /*6f30*/  FFMA.FTZ R199, R155, UR10, -R175.reuse ;  /* 0x0000000a9bc77c23 */ /* 0x100fe200080108af */
[----:B------:R-:W-:Y:S01]  /*6f40*/  FSEL R155, R3, RZ, P1 ;  /* 0x000000ff039b7208 */ /* 0x000fe20000800000 */
[--C-:B------:R-:W-:Y:S01]  /*6f50*/  FFMA.FTZ R197, R179, UR10, -R175.reuse ;  /* 0x0000000ab3c57c23 */ /* 0x100fe200080108af */
[--C-:B------:R-:W-:Y:S01]  /*6f60*/  FFMA.FTZ R152, R152, UR10, -R175.reuse ;  /* 0x0000000a98987c23 */ /* 0x100fe200080108af */
[--C-:B------:R-:W-:Y:S01]  /*6f70*/  FFMA.FTZ R156, R156, UR10, -R175.reuse ;  /* 0x0000000a9c9c7c23 */ /* 0x100fe200080108af */
[--C-:B------:R-:W-:Y:S01]  /*6f80*/  FFMA.FTZ R193, R157, UR10, -R175.reuse ;  /* 0x0000000a9dc17c23 */ /* 0x100fe200080108af */
[----:B------:R-:W-:Y:S01]  /*6f90*/  FADD.FTZ R155, -R155, R20 ;  /* 0x000000149b9b7221 */ /* 0x000fe20000010100 */
[----:B------:R-:W-:Y:S01]  /*6fa0*/  MUFU.EX2 R199, R199 ;  /* 0x000000c700c77308 */ /* 0x000fe20000000800 */
[----:B------:R-:W-:Y:S01]  /*6fb0*/  FFMA.FTZ R158, R158, UR10, -R175 ;  /* 0x0000000a9e9e7c23 */ /* 0x000fe200080108af */
[----:B-1----:R-:W-:Y:S01]  /*6fc0*/  FFMA.FTZ R157, R0, R18, R163 ;  /* 0x00000012009d7223 */ /* 0x002fe200000100a3 */
[----:B------:R-:W-:Y:S01]  /*6fd0*/  FMUL.FTZ R155, R155, UR10 ;  /* 0x0000000a9b9b7c20 */ /* 0x000fe20008410000 */
[--C-:B------:R-:W-:Y:S01]  /*6fe0*/  FFMA.FTZ R195, R159, UR10, -R175.reuse ;  /* 0x0000000a9fc37c23 */ /* 0x100fe200080108af */
[----:B------:R-:W-:Y:S01]  /*6ff0*/  FFMA.FTZ R20, R160, UR10, -R175 ;  /* 0x0000000aa0147c23 */ /* 0x000fe200080108af */
[----:B------:R-:W-:Y:S01]  /*7000*/  FADD.FTZ R157, R196, R157 ;  /* 0x0000009dc49d7221 */ /* 0x000fe20000010000 */
[--C-:B------:R-:W-:Y:S01]  /*7010*/  FFMA.FTZ R160, R162, UR10, -R175.reuse ;  /* 0x0000000aa2a07c23 */ /* 0x100fe200080108af */
[----:B------:R-:W-:Y:S01]  /*7020*/  MUFU.EX2 R197, R197 ;  /* 0x000000c500c57308 */ /* 0x000fe20000000800 */
[----:B------:R-:W-:Y:S01]  /*7030*/  FFMA.FTZ R162, R164, UR10, -R175 ;  /* 0x0000000aa4a27c23 */ /* 0x000fe200080108af */
[----:B--2---:R-:W-:Y:S01]  /*7040*/  FADD.FTZ R164, R198, R157 ;  /* 0x0000009dc6a47221 */ /* 0x004fe20000010000 */
[--C-:B------:R-:W-:Y:S01]  /*7050*/  FFMA.FTZ R189, R161, UR10, -R175.reuse ;  /* 0x0000000aa1bd7c23 */ /* 0x100fe200080108af */
[--C-:B------:R-:W-:Y:S01]  /*7060*/  FFMA.FTZ R191, R170, UR10, -R175.reuse ;  /* 0x0000000aaabf7c23 */ /* 0x100fe200080108af */
[--C-:B------:R-:W-:Y:S01]  /*7070*/  FFMA.FTZ R185, R165, UR10, -R175.reuse ;  /* 0x0000000aa5b97c23 */ /* 0x100fe200080108af */
[----:B---3--:R-:W-:Y:S01]  /*7080*/  FADD.FTZ R164, R183, R164 ;  /* 0x000000a4b7a47221 */ /* 0x008fe20000010000 */
[----:B------:R-:W-:Y:S01]  /*7090*/  FFMA.FTZ R187, R178, UR10, -R175 ;  /* 0x0000000ab2bb7c23 */ /* 0x000fe200080108af */
[----:B------:R-:W0:Y:S08]  /*70a0*/  MUFU.EX2 R2, R155 ;  /* 0x0000009b00027308 */ /* 0x000e300000000800 */
[----:B------:R-:W1:Y:S08]  /*70b0*/  MUFU.EX2 R152, R152 ;  /* 0x0000009800987308 */ /* 0x000e700000000800 */
[----:B------:R-:W2:Y:S01]  /*70c0*/  MUFU.EX2 R156, R156 ;  /* 0x0000009c009c7308 */ /* 0x000ea20000000800 */
[----:B0-----:R-:W-:-:S07]  /*70d0*/  FFMA.FTZ R5, R2, R5, R197 ;  /* 0x0000000502057223 */ /* 0x001fce00000100c5 */
[----:B------:R-:W0:Y:S01]  /*70e0*/  MUFU.EX2 R193, R193 ;  /* 0x000000c100c17308 */ /* 0x000e220000000800 */
[----:B-1----:R-:W-:-:S04]  /*70f0*/  FADD.FTZ R18, R152, R5 ;  /* 0x0000000598127221 */ /* 0x002fc80000010000 */
[----:B------:R-:W-:-:S03]  /*7100*/  FADD.FTZ R5, R199, R18 ;  /* 0x00000012c7057221 */ /* 0x000fc60000010000 */
[----:B------:R-:W1:Y:S01]  /*7110*/  MUFU.EX2 R158, R158 ;  /* 0x0000009e009e7308 */ /* 0x000e620000000800 */
[----:B--2---:R-:W-:Y:S01]  /*7120*/  FADD.FTZ R18, R156, R5 ;  /* 0x000000059c127221 */ /* 0x004fe20000010000 */
[----:B------:R-:W-:Y:S01]  /*7130*/  FADD.FTZ R5, R167, R164 ;  /* 0x000000a4a7057221 */ /* 0x000fe20000010000 */
[----:B------:R-:W-:-:S03]  /*7140*/  FFMA.FTZ R164, R166, UR10, -R175 ;  /* 0x0000000aa6a47c23 */ /* 0x000fc600080108af */
[----:B------:R-:W-:Y:S02]  /*7150*/  FADD.FTZ R5, R168, R5 ;  /* 0x00000005a8057221 */ /* 0x000fe40000010000 */
[----:B------:R-:W2:Y:S01]  /*7160*/  MUFU.EX2 R195, R195 ;  /* 0x000000c300c37308 */ /* 0x000ea20000000800 */
[----:B0-----:R-:W-:Y:S01]  /*7170*/  FADD.FTZ R155, R193, R18 ;  /* 0x00000012c19b7221 */ /* 0x001fe20000010000 */
[----:B------:R-:W-:-:S06]  /*7180*/  FADD.FTZ R166, R194, R5 ;  /* 0x00000005c2a67221 */ /* 0x000fcc0000010000 */
[----:B------:R-:W0:Y:S01]  /*7190*/  MUFU.EX2 R20, R20 ;  /* 0x0000001400147308 */ /* 0x000e220000000800 */
[----:B-1----:R-:W-:Y:S01]  /*71a0*/  FADD.FTZ R18, R158, R155 ;  /* 0x0000009b9e127221 */ /* 0x002fe20000010000 */
[----:B------:R-:W-:-:S04]  /*71b0*/  FADD.FTZ R155, R181, R166 ;  /* 0x000000a6b59b7221 */ /* 0x000fc80000010000 */
[----:B------:R-:W-:Y:S02]  /*71c0*/  FADD.FTZ R166, R188, R155 ;  /* 0x0000009bbca67221 */ /* 0x000fe40000010000 */
[----:B------:R-:W1:Y:S01]  /*71d0*/  MUFU.EX2 R189, R189 ;  /* 0x000000bd00bd7308 */ /* 0x000e620000000800 */
[----:B--2---:R-:W-:-:S07]  /*71e0*/  FADD.FTZ R5, R195, R18 ;  /* 0x00000012c3057221 */ /* 0x004fce0000010000 */
[----:B------:R-:W2:Y:S01]  /*71f0*/  MUFU.EX2 R173, R173 ;  /* 0x000000ad00ad7308 */ /* 0x000ea20000000800 */
[----:B0-----:R-:W-:-:S07]  /*7200*/  FADD.FTZ R18, R20, R5 ;  /* 0x0000000514127221 */ /* 0x001fce0000010000 */
[----:B------:R-:W0:Y:S01]  /*7210*/  MUFU.EX2 R160, R160 ;  /* 0x000000a000a07308 */ /* 0x000e220000000800 */
[----:B-1----:R-:W-:-:S07]  /*7220*/  FADD.FTZ R5, R189, R18 ;  /* 0x00000012bd057221 */ /* 0x002fce0000010000 */
[----:B------:R-:W1:Y:S01]  /*7230*/  MUFU.EX2 R190, R190 ;  /* 0x000000be00be7308 */ /* 0x000e620000000800 */
[----:B--2---:R-:W-:Y:S01]  /*7240*/  FADD.FTZ R155, R173, R166 ;  /* 0x000000a6ad9b7221 */ /* 0x004fe20000010000 */
[----:B------:R-:W-:-:S06]  /*7250*/  FFMA.FTZ R166, R180, UR10, -R175 ;  /* 0x0000000ab4a67c23 */ /* 0x000fcc00080108af */
        /* <DEDUP_REMOVED lines=26> */
.L_x_1029:
[----:B------:R-:W0:Y:S01]  /*7400*/  S2UR UR4, SR_CgaCtaId ;  /* 0x00000000000479c3 */ /* 0x000e220000008800 */
[----:B------:R-:W-:Y:S01]  /*7410*/  UIADD3 UR6, UR6, 0x30860, URZ ;  /* 0x0003086006067890 */ /* 0x000fe2000fffe03f */
[----:B------:R-:W-:Y:S01]  /*7420*/  ISETP.GT.AND P1, PT, R220, UR50, PT ;  /* 0x00000032dc007c0c */ /* 0x000fe2000bf24270 */
[----:B------:R-:W-:Y:S01]  /*7430*/  UMOV UR41, UR39 ;  /* 0x0000002700297c82 */ /* 0x000fe20008000000 */
[----:B------:R-:W-:Y:S01]  /*7440*/  F2FP.BF16.F32.PACK_AB R195, R20, R195 ;  /* 0x000000c314c3723e */ /* 0x000fe200000010ff */
[----:B------:R-:W-:Y:S01]  /*7450*/  VIADD R220, R220, 0xffffffff ;  /* 0xffffffffdcdc7836 */ /* 0x000fe20000000000 */
[----:B------:R-:W-:Y:S01]  /*7460*/  F2FP.BF16.F32.PACK_AB R186, R21, R186 ;  /* 0x000000ba15ba723e */ /* 0x000fe200000010ff */
[----:B------:R-:W-:Y:S01]  /*7470*/  IMAD.MOV.U32 R21, RZ, RZ, R4 ;  /* 0x000000ffff157224 */ /* 0x000fe200078e0004 */
[----:B------:R-:W-:Y:S02]  /*7480*/  F2FP.BF16.F32.PACK_AB R196, R196, R163 ;  /* 0x000000a3c4c4723e */ /* 0x000fe400000010ff */
[----:B------:R-:W-:-:S02]  /*7490*/  F2FP.BF16.F32.PACK_AB R197, R152, R197 ;  /* 0x000000c598c5723e */ /* 0x000fc400000010ff */
[----:B------:R-:W-:Y:S02]  /*74a0*/  F2FP.BF16.F32.PACK_AB R198, R183, R198 ;  /* 0x000000c6b7c6723e */ /* 0x000fe400000010ff */
[----:B------:R-:W-:Y:S02]  /*74b0*/  F2FP.BF16.F32.PACK_AB R199, R156, R199 ;  /* 0x000000c79cc7723e */ /* 0x000fe400000010ff */
[----:B------:R-:W-:Y:S02]  /*74c0*/  F2FP.BF16.F32.PACK_AB R192, R168, R167 ;  /* 0x000000a7a8c0723e */ /* 0x000fe400000010ff */
[----:B------:R-:W-:Y:S02]  /*74d0*/  F2FP.BF16.F32.PACK_AB R193, R158, R193 ;  /* 0x000000c19ec1723e */ /* 0x000fe400000010ff */
[----:B------:R-:W-:Y:S02]  /*74e0*/  F2FP.BF16.F32.PACK_AB R194, R181, R194 ;  /* 0x000000c2b5c2723e */ /* 0x000fe400000010ff */
[----:B------:R-:W-:Y:S01]  /*74f0*/  F2FP.BF16.F32.PACK_AB R188, R173, R188 ;  /* 0x000000bcadbc723e */ /* 0x000fe200000010ff */
[----:B0-----:R-:W-:Y:S01]  /*7500*/  UPRMT UR6, UR4, 0x654, UR6 ;  /* 0x0000065404067896 */ /* 0x001fe20008000006 */
[----:B------:R-:W-:-:S02]  /*7510*/  F2FP.BF16.F32.PACK_AB R189, R160, R189 ;  /* 0x000000bda0bd723e */ /* 0x000fc400000010ff */
[----:B------:R-:W-:Y:S01]  /*7520*/  UMOV UR4, UR38 ;  /* 0x0000002600047c82 */ /* 0x000fe20008000000 */
[----:B------:R-:W-:Y:S02]  /*7530*/  F2FP.BF16.F32.PACK_AB R190, R171, R190 ;  /* 0x000000beabbe723e */ /* 0x000fe400000010ff */
[----:B------:R-:W-:Y:S02]  /*7540*/  F2FP.BF16.F32.PACK_AB R191, R162, R191 ;  /* 0x000000bfa2bf723e */ /* 0x000fe400000010ff */
[----:B------:R-:W-:Y:S01]  /*7550*/  F2FP.BF16.F32.PACK_AB R184, R169, R184 ;  /* 0x000000b8a9b8723e */ /* 0x000fe200000010ff */
[----:B------:R-:W-:Y:S01]  /*7560*/  SYNCS.ARRIVE.TRANS64.RED.A1T0 RZ, [UR6], RZ ;  /* 0x000000ffffff79a7 */ /* 0x000fe20008100406 */
[----:B------:R-:W-:Y:S02]  /*7570*/  F2FP.BF16.F32.PACK_AB R185, R164, R185 ;  /* 0x000000b9a4b9723e */ /* 0x000fe400000010ff */
[----:B------:R-:W-:Y:S02]  /*7580*/  F2FP.BF16.F32.PACK_AB R187, R166, R187 ;  /* 0x000000bba6bb723e */ /* 0x000fe400000010ff */
[----:B------:R-:W-:Y:S01]  /*7590*/  MOV R20, R3 ;  /* 0x0000000300147202 */ /* 0x000fe20000000f00 */
[----:B------:R-:W-:Y:S06]  /*75a0*/  @P1 BRA `(.L_x_1030) ;  /* 0xffffffd000ec1947 */ /* 0x000fec000383ffff */
.L_x_1011:
[----:B------:R-:W-:Y:S01]  /*75b0*/  R2UR UR4, R22 ;  /* 0x00000000160472ca */ /* 0x000fe200000e0000 */
[----:B------:R-:W-:Y:S01]  /*75c0*/  UISETP.NE.AND UP0, UPT, UR43, URZ, UPT ;  /* 0x0000003f2b00728c */ /* 0x000fe2000bf05270 */
[----:B------:R-:W-:Y:S01]  /*75d0*/  IADD3 R153, -R153, 0x1, RZ ;  /* 0x0000000199997810 */ /* 0x000fe20007ffe1ff */
[----:B------:R-:W-:-:S04]  /*75e0*/  UIADD3 UR6, UR60, 0x7f, URZ ;  /* 0x0000007f3c067890 */ /* 0x000fc8000fffe03f */
[----:B------:R-:W-:Y:S01]  /*75f0*/  PLOP3.LUT P1, PT, PT, PT, UP0, 0x40, 0x0 ;  /* 0x000000000000781c */ /* 0x000fe20003f2e808 */
[----:B------:R-:W-:-:S05]  /*7600*/  IMAD R20, R154, UR42, R153 ;  /* 0x0000002a9a147c24 */ /* 0x000fca000f8e0299 */
[----:B------:R-:W-:-:S11]  /*7610*/  UISETP.NE.AND UP1, UPT, UR4, URZ, UPT ;  /* 0x0000003f0400728c */ /* 0x000fd6000bf25270 */
[----:B------:R-:W-:Y:S01]  /*7620*/  @UP1 ULDC UR4, c[0x0][0x44c] ;  /* 0x0001130000041ab9 */ /* 0x000fe20000000800 */
[----:B------:R-:W-:Y:S01]  /*7630*/  @UP1 ULDC UR11, c[0x0][0x450] ;  /* 0x00011400000b1ab9 */ /* 0x000fe20000000800 */
[----:B------:R-:W-:-:S04]  /*7640*/  UIMAD.WIDE.U32 UR4, UR6, UR4, URZ ;  /* 0x00000004060472a5 */ /* 0x000fc8000f8e003f */
[----:B------:R-:W-:-:S06]  /*7650*/  @UP1 USHF.R.U32.HI UR6, URZ, UR11, UR5 ;  /* 0x0000000b3f061299 */ /* 0x000fcc0008011605 */
[----:B------:R-:W-:-:S04]  /*7660*/  VIADD R20, R20, UR6 ;  /* 0x0000000614147c36 */ /* 0x000fc80008000000 */
[----:B------:R-:W-:Y:S01]  /*7670*/  VIADD R152, R20, -UR7 ;  /* 0x8000000714987c36 */ /* 0x000fe20008000000 */
[----:B------:R-:W-:Y:S06]  /*7680*/  @P1 BRA `(.L_x_1031) ;  /* 0x0000000000481947 */ /* 0x000fec0003800000 */
[----:B------:R-:W-:-:S05]  /*7690*/  IMAD.MOV.U32 R153, RZ, RZ, R20 ;  /* 0x000000ffff997224 */ /* 0x000fca00078e0014 */
[----:B------:R-:W-:-:S13]  /*76a0*/  ISETP.GT.AND P1, PT, R153, -0x1, PT ;  /* 0xffffffff9900780c */ /* 0x000fda0003f24270 */
[----:B------:R-:W-:Y:S05]  /*76b0*/  @P1 BRA `(.L_x_1032) ;  /* 0x0000000000201947 */ /* 0x000fea0003800000 */
[----:B------:R-:W0:Y:S01]  /*76c0*/  LDC R154, c[0x0][0x9e4] ;  /* 0x00027900ff9a7b82 */ /* 0x000e220000000800 */
[----:B------:R-:W-:Y:S02]  /*76d0*/  LOP3.LUT R153, RZ, R153, RZ, 0x33, !PT ;  /* 0x00000099ff997212 */ /* 0x000fe400078e33ff */
[----:B0-----:R-:W-:-:S13]  /*76e0*/  ISETP.NE.AND P1, PT, R154, 0x1, PT ;  /* 0x000000019a00780c */ /* 0x001fda0003f25270 */
[----:B------:R-:W0:Y:S02]  /*76f0*/  @P1 LDC.64 R20, c[0x0][0x9e8] ;  /* 0x00027a00ff141b82 */ /* 0x000e240000000a00 */
[----:B0-----:R-:W-:-:S05]  /*7700*/  @P1 IMAD.HI.U32 R20, R153, R20, RZ ;  /* 0x0000001499141227 */ /* 0x001fca00078e00ff */
[----:B------:R-:W-:-:S04]  /*7710*/  @P1 SHF.R.U32.HI R153, RZ, R21, R20 ;  /* 0x00000015ff991219 */ /* 0x000fc80000011614 */
[----:B------:R-:W-:Y:S01]  /*7720*/  LOP3.LUT R153, RZ, R153, RZ, 0x33, !PT ;  /* 0x00000099ff997212 */ /* 0x000fe200078e33ff */
[----:B------:R-:W-:Y:S06]  /*7730*/  BRA `(.L_x_1033) ;  /* 0x0000000000147947 */ /* 0x000fec0003800000 */
.L_x_1032:
[----:B------:R-:W0:Y:S02]  /*7740*/  LDC R154, c[0x0][0x9e4] ;  /* 0x00027900ff9a7b82 */ /* 0x000e240000000800 */
[----:B0-----:R-:W-:-:S13]  /*7750*/  ISETP.NE.AND P1, PT, R154, 0x1, PT ;  /* 0x000000019a00780c */ /* 0x001fda0003f25270 */
[----:B------:R-:W0:Y:S02]  /*7760*/  @P1 LDC.64 R20, c[0x0][0x9e8] ;  /* 0x00027a00ff141b82 */ /* 0x000e240000000a00 */
[----:B0-----:R-:W-:-:S05]  /*7770*/  @P1 IMAD.HI.U32 R20, R153, R20, RZ ;  /* 0x0000001499141227 */ /* 0x001fca00078e00ff */
[----:B------:R-:W-:-:S07]  /*7780*/  @P1 SHF.R.U32.HI R153, RZ, R21, R20 ;  /* 0x00000015ff991219 */ /* 0x000fce0000011614 */
.L_x_1033:
[----:B------:R-:W-:-:S05]  /*7790*/  IMAD R153, R153, R154, RZ ;  /* 0x0000009a99997224 */ /* 0x000fca00078e02ff */
[----:B------:R-:W-:-:S07]  /*77a0*/  VIMNMX R152, R152, R153, !PT ;  /* 0x0000009998987248 */ /* 0x000fce0007fe0100 */
.L_x_1031:
[----:B------:R-:W-:Y:S01]  /*77b0*/  VIADD R152, R152, 0x3f ;  /* 0x0000003f98987836 */ /* 0x000fe20000000000 */
[----:B------:R-:W-:-:S04]  /*77c0*/  R2UR UR4, R201 ;  /* 0x00000000c90472ca */ /* 0x000fc800000e0000 */
[----:B------:R-:W-:-:S04]  /*77d0*/  SHF.R.S32.HI R21, RZ, 0x1f, R152 ;  /* 0x0000001fff157819 */ /* 0x000fc80000011498 */
[----:B------:R-:W-:-:S04]  /*77e0*/  LEA.HI R21, R21, R152, RZ, 0x6 ;  /* 0x0000009815157211 */ /* 0x000fc800078f30ff */
[----:B------:R-:W-:-:S04]  /*77f0*/  SHF.R.S32.HI R21, RZ, 0x6, R21 ;  /* 0x00000006ff157819 */ /* 0x000fc80000011415 */
[----:B------:R-:W-:-:S04]  /*7800*/  VIMNMX R221, R21, UR4, !PT ;  /* 0x0000000415dd7c48 */ /* 0x000fc8000ffe0100 */
[----:B------:R-:W-:-:S13]  /*7810*/  ISETP.GE.AND P1, PT, R220, R221, PT ;  /* 0x000000dddc00720c */ /* 0x000fda0003f26270 */
[----:B------:R-:W-:Y:S05]  /*7820*/  @!P1 BRA `(.L_x_1034) ;  /* 0x0000002000549947 */ /* 0x000fea0003800000 */
[----:B------:R-:W-:Y:S01]  /*7830*/  IMAD.MOV.U32 R20, RZ, RZ, R3 ;  /* 0x000000ffff147224 */ /* 0x000fe200078e0003 */
[----:B------:R-:W-:Y:S01]  /*7840*/  MOV R21, R4 ;  /* 0x0000000400157202 */ /* 0x000fe20000000f00 */
[----:B------:R-:W-:Y:S01]  /*7850*/  UMOV UR41, UR39 ;  /* 0x0000002700297c82 */ /* 0x000fe20008000000 */
[----:B------:R-:W-:Y:S01]  /*7860*/  UMOV UR4, UR38 ;  /* 0x0000002600047c82 */ /* 0x000fe20008000000 */
[----:B------:R-:W-:Y:S01]  /*7870*/  ULDC UR5, c[0x0][0x9d8] ;  /* 0x0002760000057ab9 */ /* 0x000fe20000000800 */
[----:B------:R-:W-:-:S05]  /*7880*/  ULDC UR50, c[0x0][0x988] ;  /* 0x0002620000327ab9 */ /* 0x000fca0000000800 */
.L_x_1045:
[----:B------:R-:W-:-:S04]  /*7890*/  UISETP.NE.AND UP0, UPT, UR4, 0x1, UPT ;  /* 0x000000010400788c */ /* 0x000fc8000bf05270 */
[----:B------:R-:W-:-:S04]  /*78a0*/  USEL UR39, URZ, 0x1, UP0 ;  /* 0x000000013f277887 */ /* 0x000fc80008000000 */
[----:B------:R-:W-:Y:S01]  /*78b0*/  ULOP3.LUT UR39, UR41, UR39, URZ, 0x3c, !UPT ;  /* 0x0000002729277292 */ /* 0x000fe2000f8e3c3f */
[----:B------:R-:W-:Y:S11]  /*78c0*/  @!P0 BRA `(.L_x_1035) ;  /* 0x0000000000048947 */ /* 0x000ff60003800000 */
[----:B------:R-:W-:Y:S01]  /*78d0*/  BPT.TRAP 0x1 ;  /* 0x000000040000795c */ /* 0x000fe20000300000 */
.L_x_1035:
        /* <DEDUP_REMOVED lines=9> */
.L_x_1036:
[----:B-1----:R-:W-:Y:S05]  /*7970*/  @P1 BRA `(.L_x_1037) ;  /* 0x0000000000081947 */ /* 0x002fea0003800000 */
[----:B------:R-:W1:Y:S02]  /*7980*/  SYNCS.PHASECHK.TRANS64.TRYWAIT P1, [UR7+0x30830], R3 ;  /* 0x03083003ff0075a7 */ /* 0x000e640008020147 */
[----:B-1----:R-:W-:Y:S05]  /*7990*/  @!P1 BRA `(.L_x_1038) ;  /* 0x000000d000649947 */ /* 0x002fea0003800000 */
.L_x_1037:
        /* <DEDUP_REMOVED lines=185> */
[----:B------:R-:W-:Y:S01]  /*8530*/  UMOV UR44, UR56 ;  /* 0x00000038002c7c82 */ /* 0x000fe20008000000 */
[----:B------:R-:W-:Y:S01]  /*8540*/  UMOV UR45, UR57 ;  /* 0x00000039002d7c82 */ /* 0x000fe20008000000 */
[----:B------:R-:W-:Y:S01]  /*8550*/  UMOV UR47, 0x40000040 ;  /* 0x40000040002f7882 */ /* 0x000fe20000000000 */
        /* <DEDUP_REMOVED lines=41> */
.L_x_1039:
[----:B------:R-:W-:Y:S01]  /*87f0*/  ULEA UR6, UR4, UR40, 0x3 ;  /* 0x0000002804067291 */ /* 0x000fe2000f8e183f */
[----:B------:R-:W-:-:S05]  /*8800*/  IMAD.U32 R0, RZ, RZ, UR41 ;  /* 0x00000029ff007e24 */ /* 0x000fca000f8e00ff */
[----:B------:R-:W-:-:S04]  /*8810*/  SHF.L.U32 R0, R0, 0x1f, RZ ;  /* 0x0000001f00007819 */ /* 0x000fc800000006ff */
[----:B------:R2:W3:Y:S01]  /*8820*/  SYNCS.PHASECHK.TRANS64.TRYWAIT P1, [UR6+0x30850], R0 ;  /* 0x03085000ff0075a7 */ /* 0x0004e20008020146 */
[----:B------:R-:W-:Y:S05]  /*8830*/  @!P0 BRA `(.L_x_1040) ;  /* 0x0000000000048947 */ /* 0x000fea0003800000 */
[----:B------:R-:W-:Y:S01]  /*8840*/  BPT.TRAP 0x1 ;  /* 0x000000040000795c */ /* 0x000fe20000300000 */
.L_x_1040:
[----:B---3--:R-:W-:Y:S05]  /*8850*/  @P1 BRA `(.L_x_1041) ;  /* 0x0000000000081947 */ /* 0x008fea0003800000 */
[----:B------:R-:W3:Y:S02]  /*8860*/  SYNCS.PHASECHK.TRANS64.TRYWAIT P1, [UR6+0x30850], R0 ;  /* 0x03085000ff0075a7 */ /* 0x000ee40008020146 */
[----:B---3--:R-:W-:Y:S05]  /*8870*/  @!P1 BRA `(.L_x_1042) ;  /* 0x000000c000c49947 */ /* 0x008fea0003800000 */
.L_x_1041:
        /* <DEDUP_REMOVED lines=30> */
.L_x_1043:
[----:B------:R-:W-:Y:S01]  /*8a60*/  FMUL.FTZ R152, R152, UR5 ;  /* 0x0000000598987c20 */ /* 0x000fe20008410000 */
[----:B------:R-:W-:Y:S01]  /*8a70*/  FMUL.FTZ R185, R154, UR5 ;  /* 0x000000059ab97c20 */ /* 0x000fe20008410000 */
[----:B------:R-:W-:Y:S01]  /*8a80*/  FMUL.FTZ R153, R153, UR5 ;  /* 0x0000000599997c20 */ /* 0x000fe20008410000 */
[----:B------:R-:W-:Y:S01]  /*8a90*/  FMUL.FTZ R154, R155, UR5 ;  /* 0x000000059b9a7c20 */ /* 0x000fe20008410000 */
[----:B------:R-:W-:Y:S01]  /*8aa0*/  FMUL.FTZ R184, R156, UR5 ;  /* 0x000000059cb87c20 */ /* 0x000fe20008410000 */
[----:B------:R-:W-:Y:S01]  /*8ab0*/  FMUL.FTZ R155, R158, UR5 ;  /* 0x000000059e9b7c20 */ /* 0x000fe20008410000 */
[----:B------:R-:W0:Y:S01]  /*8ac0*/  MUFU.TANH R152, R152 ;  /* 0x0000009800987308 */ /* 0x000e220000002400 */
[----:B------:R-:W-:Y:S01]  /*8ad0*/  FMUL.FTZ R186, R157, UR5 ;  /* 0x000000059dba7c20 */ /* 0x000fe20008410000 */
        /* <DEDUP_REMOVED lines=15> */
[----:B0-2---:R-:W-:Y:S01]  /*8bd0*/  FMNMX.FTZ R0, R152, R21, !PT ;  /* 0x0000001598007209 */ /* 0x005fe20007810000 */
[----:B------:R-:W-:Y:S01]  /*8be0*/  FMUL.FTZ R189, R172, UR5 ;  /* 0x00000005acbd7c20 */ /* 0x000fe20008410000 */
[----:B------:R-:W-:Y:S01]  /*8bf0*/  FMUL.FTZ R165, R174, UR5 ;  /* 0x00000005aea57c20 */ /* 0x000fe20008410000 */
[----:B------:R-:W-:Y:S01]  /*8c00*/  FMUL.FTZ R191, R173, UR5 ;  /* 0x00000005adbf7c20 */ /* 0x000fe20008410000 */
[----:B------:R-:W-:Y:S01]  /*8c10*/  FMUL.FTZ R166, R175, UR5 ;  /* 0x00000005afa67c20 */ /* 0x000fe20008410000 */
[----:B------:R-:W-:Y:S01]  /*8c20*/  FMUL.FTZ R174, R176, UR5 ;  /* 0x00000005b0ae7c20 */ /* 0x000fe20008410000 */
[----:B------:R-:W-:Y:S01]  /*8c30*/  FMUL.FTZ R169, R178, UR5 ;  /* 0x00000005b2a97c20 */ /* 0x000fe20008410000 */
[----:B------:R-:W0:Y:S01]  /*8c40*/  MUFU.TANH R154, R154 ;  /* 0x0000009a009a7308 */ /* 0x000e220000002400 */
[----:B-1----:R-:W-:Y:S01]  /*8c50*/  FMNMX.FTZ R3, R185, R20, !PT ;  /* 0x00000014b9037209 */ /* 0x002fe20007810000 */
[----:B------:R-:W-:Y:S01]  /*8c60*/  FMUL.FTZ R176, R177, UR5 ;  /* 0x00000005b1b07c20 */ /* 0x000fe20008410000 */
[----:B------:R-:W-:Y:S01]  /*8c70*/  FMUL.FTZ R170, R179, UR5 ;  /* 0x00000005b3aa7c20 */ /* 0x000fe20008410000 */
[----:B------:R-:W-:Y:S01]  /*8c80*/  FMUL.FTZ R178, R180, UR5 ;  /* 0x00000005b4b27c20 */ /* 0x000fe20008410000 */
[----:B------:R-:W-:Y:S01]  /*8c90*/  FMUL.FTZ R179, R181, UR5 ;  /* 0x00000005b5b37c20 */ /* 0x000fe20008410000 */
[----:B------:R-:W-:Y:S01]  /*8ca0*/  FMUL.FTZ R172, R183, UR5 ;  /* 0x00000005b7ac7c20 */ /* 0x000fe20008410000 */
[----:B------:R-:W-:Y:S01]  /*8cb0*/  UMOV UR10, UR50 ;  /* 0x00000032000a7c82 */ /* 0x000fe20008000000 */
[----:B------:R-:W1:Y:S01]  /*8cc0*/  MUFU.TANH R184, R184 ;  /* 0x000000b800b87308 */ /* 0x000e620000002400 */
[----:B---3--:R-:W-:Y:S01]  /*8cd0*/  FMNMX.FTZ R171, R153, R0, !PT ;  /* 0x0000000099ab7209 */ /* 0x008fe20007810000 */
[----:B------:R-:W2:Y:S01]  /*8ce0*/  S2UR UR4, SR_CgaCtaId ;  /* 0x00000000000479c3 */ /* 0x000ea20000008800 */
[----:B------:R-:W-:-:S05]  /*8cf0*/  UIADD3 UR7, UR7, 0x30840, URZ ;  /* 0x0003084007077890 */ /* 0x000fca000fffe03f */
[----:B------:R-:W3:Y:S01]  /*8d00*/  MUFU.TANH R155, R155 ;  /* 0x0000009b009b7308 */ /* 0x000ee20000002400 */
[----:B0-----:R-:W-:-:S07]  /*8d10*/  FMNMX.FTZ R0, R154, R3, !PT ;  /* 0x000000039a007209 */ /* 0x001fce0007810000 */
[----:B------:R-:W0:Y:S01]  /*8d20*/  MUFU.TANH R186, R186 ;  /* 0x000000ba00ba7308 */ /* 0x000e220000002400 */
[----:B-1----:R-:W-:-:S07]  /*8d30*/  FMNMX.FTZ R171, R184, R171, !PT ;  /* 0x000000abb8ab7209 */ /* 0x002fce0007810000 */
[----:B------:R-:W1:Y:S01]  /*8d40*/  MUFU.TANH R156, R156 ;  /* 0x0000009c009c7308 */ /* 0x000e620000002400 */
[----:B---3--:R-:W-:Y:S01]  /*8d50*/  FMNMX.FTZ R3, R155, R0, !PT ;  /* 0x000000009b037209 */ /* 0x008fe20007810000 */
[----:B--2---:R-:W-:-:S06]  /*8d60*/  UPRMT UR7, UR4, 0x654, UR7 ;  /* 0x0000065404077896 */ /* 0x004fcc0008000007 */
[----:B------:R-:W2:Y:S01]  /*8d70*/  MUFU.TANH R187, R187 ;  /* 0x000000bb00bb7308 */ /* 0x000ea20000002400 */
[----:B0-----:R-:W-:Y:S02]  /*8d80*/  FMNMX.FTZ R0, R186, R171, !PT ;  /* 0x000000abba007209 */ /* 0x001fe40007810000 */
[----:B------:R-:W-:Y:S05]  /*8d90*/  SYNCS.ARRIVE.TRANS64.RED.A1T0 RZ, [UR7], RZ ;  /* 0x000000ffffff79a7 */ /* 0x000fea0008100407 */
[----:B------:R-:W0:Y:S01]  /*8da0*/  MUFU.TANH R157, R157 ;  /* 0x0000009d009d7308 */ /* 0x000e220000002400 */
[----:B-1----:R-:W-:-:S07]  /*8db0*/  FMNMX.FTZ R2, R156, R3, !PT ;  /* 0x000000039c027209 */ /* 0x002fce0007810000 */
[----:B------:R-:W1:Y:S01]  /*8dc0*/  MUFU.TANH R188, R188 ;  /* 0x000000bc00bc7308 */ /* 0x000e620000002400 */
[----:B--2---:R-:W-:-:S07]  /*8dd0*/  FMNMX.FTZ R3, R187, R0, !PT ;  /* 0x00000000bb037209 */ /* 0x004fce0007810000 */
[----:B------:R-:W2:Y:S01]  /*8de0*/  MUFU.TANH R158, R158 ;  /* 0x0000009e009e7308 */ /* 0x000ea20000002400 */
[----:B0-----:R-:W-:-:S07]  /*8df0*/  FMNMX.FTZ R171, R157, R2, !PT ;  /* 0x000000029dab7209 */ /* 0x001fce0007810000 */
        /* <DEDUP_REMOVED lines=11> */
[----:B0-----:R-:W-:Y:S01]  /*8eb0*/  FMNMX.FTZ R2, R160, R171, !PT ;  /* 0x000000aba0027209 */ /* 0x001fe20007810000 */
[----:B------:R-:W-:-:S06]  /*8ec0*/  FMUL.FTZ R171, R182, UR5 ;  /* 0x00000005b6ab7c20 */ /* 0x000fcc0008410000 */
        /* <DEDUP_REMOVED lines=27> */
[----:B--2---:R-:W-:Y:S02]  /*9080*/  FMNMX.FTZ R3, R171, R0, !PT ;  /* 0x00000000ab037209 */ /* 0x004fe40007810000 */
[----:B0-----:R-:W-:Y:S02]  /*9090*/  FMNMX.FTZ R2, R179, R2, !PT ;  /* 0x00000002b3027209 */ /* 0x001fe40007810000 */
[----:B-1----:R-:W-:-:S03]  /*90a0*/  FMNMX.FTZ R0, R172, R3, !PT ;  /* 0x00000003ac007209 */ /* 0x002fc60007810000 */
[----:B------:R-:W0:Y:S04]  /*90b0*/  SHFL.BFLY PT, R3, R2, 0x2, 0x1f ;  /* 0x0c401f0002037f89 */ /* 0x000e2800000e0000 */
[----:B------:R-:W1:Y:S01]  /*90c0*/  SHFL.BFLY PT, R175, R0, 0x2, 0x1f ;  /* 0x0c401f0000af7f89 */ /* 0x000e6200000e0000 */
[----:B0-----:R-:W-:Y:S02]  /*90d0*/  FMNMX.FTZ R173, R2, R3, !PT ;  /* 0x0000000302ad7209 */ /* 0x001fe40007810000 */
[----:B-1----:R-:W-:-:S03]  /*90e0*/  FMNMX.FTZ R175, R0, R175, !PT ;  /* 0x000000af00af7209 */ /* 0x002fc60007810000 */
[----:B------:R-:W0:Y:S04]  /*90f0*/  SHFL.BFLY PT, R4, R173, 0x1, 0x1f ;  /* 0x0c201f00ad047f89 */ /* 0x000e2800000e0000 */
[----:B------:R-:W1:Y:S01]  /*9100*/  SHFL.BFLY PT, R180, R175, 0x1, 0x1f ;  /* 0x0c201f00afb47f89 */ /* 0x000e6200000e0000 */
[----:B0-----:R-:W-:Y:S02]  /*9110*/  FMNMX.FTZ R4, R173, R4, !PT ;  /* 0x00000004ad047209 */ /* 0x001fe40007810000 */
[----:B-1----:R-:W-:-:S03]  /*9120*/  FMNMX.FTZ R3, R175, R180, !PT ;  /* 0x000000b4af037209 */ /* 0x002fc60007810000 */
[C---:B------:R-:W-:Y:S01]  /*9130*/  FADD.FTZ R21, -R4.reuse, R21 ;  /* 0x0000001504157221 */ /* 0x040fe20000010100 */
[----:B------:R-:W-:Y:S01]  /*9140*/  FMUL.FTZ R181, R4, UR10 ;  /* 0x0000000a04b57c20 */ /* 0x000fe20008410000 */
[C---:B------:R-:W-:Y:S01]  /*9150*/  FADD.FTZ R2, -R3.reuse, R20 ;  /* 0x0000001403027221 */ /* 0x040fe20000010100 */
[----:B------:R-:W-:Y:S01]  /*9160*/  FMUL.FTZ R20, R3, UR10 ;  /* 0x0000000a03147c20 */ /* 0x000fe20008410000 */
[----:B------:R-:W-:Y:S01]  /*9170*/  FMUL.FTZ R177, R21, UR10 ;  /* 0x0000000a15b17c20 */ /* 0x000fe20008410000 */
[--C-:B------:R-:W-:Y:S01]  /*9180*/  FFMA.FTZ R21, R152, UR10, -R181.reuse ;  /* 0x0000000a98157c23 */ /* 0x100fe200080108b5 */
[----:B------:R-:W-:Y:S01]  /*9190*/  FMUL.FTZ R2, R2, UR10 ;  /* 0x0000000a02027c20 */ /* 0x000fe20008410000 */
        /* <DEDUP_REMOVED lines=21> */
[--C-:B------:R-:W-:Y:S01]  /*92f0*/  FFMA.FTZ R167, R168, UR10, -R181.reuse ;  /* 0x0000000aa8a77c23 */ /* 0x100fe200080108b5 */
[--C-:B------:R-:W-:Y:S01]  /*9300*/  FFMA.FTZ R160, R162, UR10, -R20.reuse ;  /* 0x0000000aa2a07c23 */ /* 0x100fe20008010814 */
[--C-:B------:R-:W-:Y:S01]  /*9310*/  FFMA.FTZ R163, R191, UR10, -R181.reuse ;  /* 0x0000000abfa37c23 */ /* 0x100fe200080108b5 */
[--C-:B------:R-:W-:Y:S01]  /*9320*/  FFMA.FTZ R191, R165, UR10, -R20.reuse ;  /* 0x0000000aa5bf7c23 */ /* 0x100fe20008010814 */
[--C-:B------:R-:W-:Y:S01]  /*9330*/  FFMA.FTZ R162, R166, UR10, -R20.reuse ;  /* 0x0000000aa6a27c23 */ /* 0x100fe20008010814 */
[--C-:B------:R-:W-:Y:S01]  /*9340*/  FFMA.FTZ R184, R174, UR10, -R181.reuse ;  /* 0x0000000aaeb87c23 */ /* 0x100fe200080108b5 */
[----:B------:R-:W1:Y:S01]  /*9350*/  MUFU.EX2 R197, R197 ;  /* 0x000000c500c57308 */ /* 0x000e620000000800 */
[--C-:B------:R-:W-:Y:S01]  /*9360*/  FFMA.FTZ R185, R169, UR10, -R20.reuse ;  /* 0x0000000aa9b97c23 */ /* 0x100fe20008010814 */
[--C-:B------:R-:W-:Y:S01]  /*9370*/  FFMA.FTZ R153, R176, UR10, -R181.reuse ;  /* 0x0000000ab0997c23 */ /* 0x100fe200080108b5 */
[----:B------:R-:W-:Y:S01]  /*9380*/  FFMA.FTZ R187, R171, UR10, -R20 ;  /* 0x0000000aabbb7c23 */ /* 0x000fe20008010814 */
[----:B------:R-:W-:-:S04]  /*9390*/  FFMA.FTZ R179, R179, UR10, -R181 ;  /* 0x0000000ab3b37c23 */ /* 0x000fc800080108b5 */
[----:B------:R-:W2:Y:S01]  /*93a0*/  MUFU.EX2 R196, R196 ;  /* 0x000000c400c47308 */ /* 0x000ea20000000800 */
[----:B0-----:R-:W-:-:S07]  /*93b0*/  FFMA.FTZ R155, R0, R18, R21 ;  /* 0x00000012009b7223 */ /* 0x001fce0000010015 */
[----:B------:R-:W0:Y:S01]  /*93c0*/  MUFU.EX2 R152, R152 ;  /* 0x0000009800987308 */ /* 0x000e220000000800 */
[----:B-1----:R-:W-:-:S07]  /*93d0*/  FFMA.FTZ R5, R2, R5, R197 ;  /* 0x0000000502057223 */ /* 0x002fce00000100c5 */
[----:B------:R-:W1:Y:S01]  /*93e0*/  MUFU.EX2 R198, R198 ;  /* 0x000000c600c67308 */ /* 0x000e620000000800 */
[----:B--2---:R-:W-:-:S07]  /*93f0*/  FADD.FTZ R155, R196, R155 ;  /* 0x0000009bc49b7221 */ /* 0x004fce0000010000 */
[----:B------:R-:W2:Y:S01]  /*9400*/  MUFU.EX2 R199, R199 ;  /* 0x000000c700c77308 */ /* 0x000ea20000000800 */
[----:B0-----:R-:W-:-:S07]  /*9410*/  FADD.FTZ R18, R152, R5 ;  /* 0x0000000598127221 */ /* 0x001fce0000010000 */
[----:B------:R0:W3:Y:S01]  /*9420*/  MUFU.EX2 R177, R186 ;  /* 0x000000ba00b17308 */ /* 0x0000e20000000800 */
[----:B-1----:R-:W-:-:S07]  /*9430*/  FADD.FTZ R164, R198, R155 ;  /* 0x0000009bc6a47221 */ /* 0x002fce0000010000 */
[----:B------:R-:W1:Y:S01]  /*9440*/  MUFU.EX2 R154, R154 ;  /* 0x0000009a009a7308 */ /* 0x000e620000000800 */
[----:B--2---:R-:W-:Y:S01]  /*9450*/  FADD.FTZ R5, R199, R18 ;  /* 0x00000012c7057221 */ /* 0x004fe20000010000 */
[----:B0-----:R-:W-:-:S06]  /*9460*/  FFMA.FTZ R186, R178, UR10, -R181 ;  /* 0x0000000ab2ba7c23 */ /* 0x001fcc00080108b5 */
[----:B------:R-:W0:Y:S01]  /*9470*/  MUFU.EX2 R192, R192 ;  /* 0x000000c000c07308 */ /* 0x000e220000000800 */
[----:B---3--:R-:W-:-:S07]  /*9480*/  FADD.FTZ R155, R177, R164 ;  /* 0x000000a4b19b7221 */ /* 0x008fce0000010000 */
        /* <DEDUP_REMOVED lines=8> */
[--C-:B------:R-:W-:Y:S01]  /*9510*/  FFMA.FTZ R164, R170, UR10, -R20.reuse ;  /* 0x0000000aaaa47c23 */ /* 0x100fe20008010814 */
[----:B------:R-:W-:-:S05]  /*9520*/  FFMA.FTZ R20, R172, UR10, -R20 ;  /* 0x0000000aac147c23 */ /* 0x000fca0008010814 */
        /* <DEDUP_REMOVED lines=37> */
[----:B0-----:R-:W-:Y:S01]  /*9780*/  FADD.FTZ R5, R187, R18 ;  /* 0x00000012bb057221 */ /* 0x001fe20000010000 */
[----:B--2---:R-:W-:-:S03]  /*9790*/  FADD.FTZ R18, R179, R166 ;  /* 0x000000a6b3127221 */ /* 0x004fc60000010000 */
[----:B-1----:R-:W-:Y:S01]  /*97a0*/  FADD.FTZ R5, R20, R5 ;  /* 0x0000000514057221 */ /* 0x002fe20000010000 */
[----:B------:R-:W-:Y:S06]  /*97b0*/  @!P0 BRA `(.L_x_1044) ;  /* 0x0000000000048947 */ /* 0x000fec0003800000 */
[----:B------:R-:W-:Y:S01]  /*97c0*/  BPT.TRAP 0x1 ;  /* 0x000000040000795c */ /* 0x000fe20000300000 */
.L_x_1044:
[----:B------:R-:W0:Y:S01]  /*97d0*/  S2UR UR4, SR_CgaCtaId ;  /* 0x00000000000479c3 */ /* 0x000e220000008800 */
[----:B------:R-:W-:Y:S01]  /*97e0*/  UIADD3 UR6, UR6, 0x30860, URZ ;  /* 0x0003086006067890 */ /* 0x000fe2000fffe03f */
[----:B------:R-:W-:Y:S01]  /*97f0*/  ISETP.GT.AND P1, PT, R220, R221, PT ;  /* 0x000000dddc00720c */ /* 0x000fe20003f24270 */
[----:B------:R-:W-:Y:S01]  /*9800*/  UMOV UR41, UR39 ;  /* 0x0000002700297c82 */ /* 0x000fe20008000000 */
[----:B------:R-:W-:Y:S01]  /*9810*/  F2FP.BF16.F32.PACK_AB R196, R196, R21 ;  /* 0x00000015c4c4723e */ /* 0x000fe200000010ff */
[----:B------:R-:W-:Y:S01]  /*9820*/  VIADD R220, R220, 0xffffffff ;  /* 0xffffffffdcdc7836 */ /* 0x000fe20000000000 */
[----:B------:R-:W-:Y:S01]  /*9830*/  F2FP.BF16.F32.PACK_AB R187, R20, R187 ;  /* 0x000000bb14bb723e */ /* 0x000fe200000010ff */
[----:B------:R-:W-:Y:S01]  /*9840*/  IMAD.MOV.U32 R20, RZ, RZ, R3 ;  /* 0x000000ffff147224 */ /* 0x000fe200078e0003 */
        /* <DEDUP_REMOVED lines=17> */
[----:B------:R-:W-:Y:S01]  /*9960*/  F2FP.BF16.F32.PACK_AB R186, R179, R186 ;  /* 0x000000bab3ba723e */ /* 0x000fe200000010ff */
[----:B------:R-:W-:Y:S06]  /*9970*/  @P1 BRA `(.L_x_1045) ;  /* 0xffffffdc00c41947 */ /* 0x000fec000383ffff */
.L_x_1034:
[----:B------:R-:W-:-:S13]  /*9980*/  R2UR UR4, R201 ;  /* 0x00000000c90472ca */ /* 0x000fda00000e0000 */
[----:B------:R-:W-:-:S13]  /*9990*/  ISETP.GE.AND P1, PT, R220, UR4, PT ;  /* 0x00000004dc007c0c */ /* 0x000fda000bf26270 */
[----:B------:R-:W-:Y:S05]  /*99a0*/  @!P1 BRA `(.L_x_1046) ;  /* 0x0000002c00349947 */ /* 0x000fea0003800000 */
[----:B------:R-:W-:Y:S01]  /*99b0*/  IMAD.MOV.U32 R21, RZ, RZ, R3 ;  /* 0x000000ffff157224 */ /* 0x000fe200078e0003 */
[----:B------:R-:W-:Y:S01]  /*99c0*/  MOV R20, R4 ;  /* 0x0000000400147202 */ /* 0x000fe20000000f00 */
[----:B------:R-:W-:Y:S01]  /*99d0*/  UMOV UR7, UR39 ;  /* 0x0000002700077c82 */ /* 0x000fe20008000000 */
[----:B------:R-:W-:Y:S01]  /*99e0*/  UMOV UR4, UR38 ;  /* 0x0000002600047c82 */ /* 0x000fe20008000000 */
[----:B------:R-:W-:Y:S01]  /*99f0*/  ULDC UR41, c[0x0][0x9e4] ;  /* 0x0002790000297ab9 */ /* 0x000fe20000000800 */
[----:B------:R-:W-:Y:S01]  /*9a00*/  ULDC UR51, c[0x0][0x9dc] ;  /* 0x0002770000337ab9 */ /* 0x000fe20000000800 */
[----:B------:R-:W-:Y:S01]  /*9a10*/  ULDC UR50, c[0x0][0x288] ;  /* 0x0000a20000327ab9 */ /* 0x000fe20000000800 */
[----:B------:R-:W-:Y:S01]  /*9a20*/  ULDC UR5, c[0x0][0x9d8] ;  /* 0x0002760000057ab9 */ /* 0x000fe20000000800 */
[----:B------:R-:W-:-:S05]  /*9a30*/  ULDC UR54, c[0x0][0x988] ;  /* 0x0002620000367ab9 */ /* 0x000fca0000000800 */
.L_x_1065:
[----:B------:R-:W-:-:S04]  /*9a40*/  UIADD3 UR38, UR4, 0x1, URZ ;  /* 0x0000000104267890 */ /* 0x000fc8000fffe03f */
[----:B------:R-:W-:-:S04]  /*9a50*/  UISETP.NE.AND UP0, UPT, UR38, 0x2, UPT ;  /* 0x000000022600788c */ /* 0x000fc8000bf05270 */
[----:B------:R-:W-:Y:S02]  /*9a60*/  USEL UR39, URZ, 0x1, UP0 ;  /* 0x000000013f277887 */ /* 0x000fe40008000000 */
[----:B------:R-:W-:Y:S02]  /*9a70*/  USEL UR38, UR38, URZ, UP0 ;  /* 0x0000003f26267287 */ /* 0x000fe40008000000 */
[----:B------:R-:W-:Y:S01]  /*9a80*/  ULOP3.LUT UR39, UR7, UR39, URZ, 0x3c, !UPT ;  /* 0x0000002707277292 */ /* 0x000fe2000f8e3c3f */
[----:B------:R-:W-:Y:S11]  /*9a90*/  @!P0 BRA `(.L_x_1047) ;  /* 0x0000000000048947 */ /* 0x000ff60003800000 */
[----:B------:R-:W-:Y:S01]  /*9aa0*/  BPT.TRAP 0x1 ;  /* 0x000000040000795c */ /* 0x000fe20000300000 */
.L_x_1047:
[----:B------:R-:W-:Y:S01]  /*9ab0*/  ULEA UR6, UR38, UR40, 0x3 ;  /* 0x0000002826067291 */ /* 0x000fe2000f8e183f */
[----:B------:R-:W-:-:S05]  /*9ac0*/  IMAD.U32 R3, RZ, RZ, UR39 ;  /* 0x00000027ff037e24 */ /* 0x000fca000f8e00ff */
[----:B------:R-:W-:-:S04]  /*9ad0*/  SHF.L.U32 R3, R3, 0x1f, RZ ;  /* 0x0000001f03037819 */ /* 0x000fc800000006ff */
[----:B------:R0:W1:Y:S01]  /*9ae0*/  SYNCS.PHASECHK.TRANS64.TRYWAIT P1, [UR6+0x30830], R3 ;  /* 0x03083003ff0075a7 */ /* 0x0000620008020146 */
[----:B------:R-:W-:Y:S05]  /*9af0*/  @!P0 BRA `(.L_x_1048) ;  /* 0x0000000000048947 */ /* 0x000fea0003800000 */
[----:B------:R-:W-:Y:S01]  /*9b00*/  BPT.TRAP 0x1 ;  /* 0x000000040000795c */ /* 0x000fe20000300000 */
.L_x_1048:
[----:B-1----:R-:W-:Y:S05]  /*9b10*/  @P1 BRA `(.L_x_1049) ;  /* 0x0000000000081947 */ /* 0x002fea0003800000 */
[----:B------:R-:W1:Y:S02]  /*9b20*/  SYNCS.PHASECHK.TRANS64.TRYWAIT P1, [UR6+0x30830], R3 ;  /* 0x03083003ff0075a7 */ /* 0x000e640008020146 */
[----:B-1----:R-:W-:Y:S05]  /*9b30*/  @!P1 BRA `(.L_x_1050) ;  /* 0x000000b0002c9947 */ /* 0x002fea0003800000 */
.L_x_1049:
        /* <DEDUP_REMOVED lines=229> */
.L_x_1051:
[----:B------:R-:W-:Y:S01]  /*a990*/  ULEA UR11, UR4, UR40, 0x3 ;  /* 0x00000028040b7291 */ /* 0x000fe2000f8e183f */
[----:B------:R-:W-:-:S05]  /*a9a0*/  IMAD.U32 R0, RZ, RZ, UR7 ;  /* 0x00000007ff007e24 */ /* 0x000fca000f8e00ff */
[----:B------:R-:W-:-:S04]  /*a9b0*/  SHF.L.U32 R0, R0, 0x1f, RZ ;  /* 0x0000001f00007819 */ /* 0x000fc800000006ff */
[----:B------:R2:W3:Y:S01]  /*a9c0*/  SYNCS.PHASECHK.TRANS64.TRYWAIT P1, [UR11+0x30850], R0 ;  /* 0x03085000ff0075a7 */ /* 0x0004e2000802014b */
[----:B------:R-:W-:Y:S05]  /*a9d0*/  @!P0 BRA `(.L_x_1052) ;  /* 0x0000000000048947 */ /* 0x000fea0003800000 */
[----:B------:R-:W-:Y:S01]  /*a9e0*/  BPT.TRAP 0x1 ;  /* 0x000000040000795c */ /* 0x000fe20000300000 */
.L_x_1052:
[----:B---3--:R-:W-:Y:S05]  /*a9f0*/  @P1 BRA `(.L_x_1053) ;  /* 0x0000000000081947 */ /* 0x008fea0003800000 */
[----:B------:R-:W3:Y:S02]  /*aa00*/  SYNCS.PHASECHK.TRANS64.TRYWAIT P1, [UR11+0x30850], R0 ;  /* 0x03085000ff0075a7 */ /* 0x000ee4000802014b */
[----:B---3--:R-:W-:Y:S05]  /*aa10*/  @!P1 BRA `(.L_x_1054) ;  /* 0x000000a0008c9947 */ /* 0x008fea0003800000 */
.L_x_1053:
        /* <DEDUP_REMOVED lines=30> */
.L_x_1055:
[----:B------:R-:W-:Y:S01]  /*ac00*/  R2UR UR4, R22 ;  /* 0x00000000160472ca */ /* 0x000fe200000e0000 */
[----:B------:R-:W3:Y:S01]  /*ac10*/  S2UR UR7, SR_CgaCtaId ;  /* 0x00000000000779c3 */ /* 0x000ee20000008800 */
[----:B------:R-:W-:Y:S01]  /*ac20*/  FMUL.FTZ R186, R156, UR5 ;  /* 0x000000059cba7c20 */ /* 0x000fe20008410000 */
[----:B------:R-:W-:Y:S01]  /*ac30*/  FMUL.FTZ R156, R163, UR5 ;  /* 0x00000005a39c7c20 */ /* 0x000fe20008410000 */
[----:B------:R-:W-:Y:S01]  /*ac40*/  FMUL.FTZ R163, R178, UR5 ;  /* 0x00000005b2a37c20 */ /* 0x000fe20008410000 */
[----:B------:R-:W-:Y:S02]  /*ac50*/  VIADD R192, R200, UR60 ;  /* 0x0000003cc8c07c36 */ /* 0x000fe40008000000 */
[----:B0-2---:R-:W-:Y:S01]  /*ac60*/  FMUL.FTZ R0, R154, UR5 ;  /* 0x000000059a007c20 */ /* 0x005fe20008410000 */
[----:B------:R-:W-:Y:S01]  /*ac70*/  FMUL.FTZ R154, R159, UR5 ;  /* 0x000000059f9a7c20 */ /* 0x000fe20008410000 */
[----:B------:R-:W-:Y:S01]  /*ac80*/  FMUL.FTZ R159, R170, UR5 ;  /* 0x00000005aa9f7c20 */ /* 0x000fe20008410000 */
[----:B------:R-:W0:Y:S01]  /*ac90*/  LDC R178, c[0x0][0x2f0] ;  /* 0x0000bc00ffb27b82 */ /* 0x000e220000000800 */
[----:B------:R-:W-:-:S02]  /*aca0*/  IMAD.SHL.U32 R170, R220, 0x40, RZ ;  /* 0x00000040dcaa7824 */ /* 0x000fc400078e00ff */
[----:B------:R-:W-:Y:S01]  /*acb0*/  FMUL.FTZ R191, R168, UR5 ;  /* 0x00000005a8bf7c20 */ /* 0x000fe20008410000 */
[----:B------:R-:W-:Y:S01]  /*acc0*/  FMUL.FTZ R184, R152, UR5 ;  /* 0x0000000598b87c20 */ /* 0x000fe20008410000 */
[----:B------:R-:W-:Y:S01]  /*acd0*/  UISETP.NE.AND UP1, UPT, UR4, URZ, UPT ;  /* 0x0000003f0400728c */ /* 0x000fe2000bf25270 */
[----:B------:R-:W-:Y:S01]  /*ace0*/  FMUL.FTZ R152, R155, UR5 ;  /* 0x000000059b987c20 */ /* 0x000fe20008410000 */
[----:B------:R-:W-:Y:S01]  /*acf0*/  ULEA UR4, UR38, UR40, 0x3 ;  /* 0x0000002826047291 */ /* 0x000fe2000f8e183f */
[----:B------:R-:W-:Y:S01]  /*ad00*/  FMUL.FTZ R188, R160, UR5 ;  /* 0x00000005a0bc7c20 */ /* 0x000fe20008410000 */
[----:B------:R-:W-:Y:S01]  /*ad10*/  UISETP.NE.AND UP0, UPT, UR43, URZ, UPT ;  /* 0x0000003f2b00728c */ /* 0x000fe2000bf05270 */
[----:B------:R-:W-:Y:S01]  /*ad20*/  FMUL.FTZ R187, R161, UR5 ;  /* 0x00000005a1bb7c20 */ /* 0x000fe20008410000 */
[----:B------:R-:W-:Y:S01]  /*ad30*/  PLOP3.LUT P1, PT, PT, PT, UP1, 0x80, 0x0 ;  /* 0x000000000000781c */ /* 0x000fe20003f2f018 */
[----:B------:R-:W-:Y:S01]  /*ad40*/  UIADD3 UR4, UR4, 0x30840, URZ ;  /* 0x0003084004047890 */ /* 0x000fe2000fffe03f */
[----:B------:R-:W-:Y:S01]  /*ad50*/  PLOP3.LUT P2, PT, PT, PT, UP1, 0x80, 0x0 ;  /* 0x000000000000781c */ /* 0x000fe20003f4f018 */
[----:B------:R-:W-:Y:S01]  /*ad60*/  FMUL.FTZ R155, R162, UR5 ;  /* 0x00000005a29b7c20 */ /* 0x000fe20008410000 */
[----:B-1----:R-:W-:Y:S01]  /*ad70*/  FMUL.FTZ R4, R153, UR5 ;  /* 0x0000000599047c20 */ /* 0x002fe20008410000 */
[----:B------:R-:W-:Y:S01]  /*ad80*/  @UP1 ULDC UR6, c[0x0][0x44c] ;  /* 0x0001130000061ab9 */ /* 0x000fe20000000800 */
[----:B---3--:R-:W-:Y:S01]  /*ad90*/  UPRMT UR4, UR7, 0x654, UR4 ;  /* 0x0000065407047896 */ /* 0x008fe20008000004 */
[----:B------:R-:W-:Y:S01]  /*ada0*/  FMUL.FTZ R185, R157, UR5 ;  /* 0x000000059db97c20 */ /* 0x000fe20008410000 */
        /* <DEDUP_REMOVED lines=25> */
[----:B------:R-:W2:Y:S01]  /*af40*/  MUFU.TANH R184, R184 ;  /* 0x000000b800b87308 */ /* 0x000ea20000002400 */
[----:B0-----:R-:W-:Y:S01]  /*af50*/  IMAD R3, R178, UR42, R3 ;  /* 0x0000002ab2037c24 */ /* 0x001fe2000f8e0203 */
[----:B------:R-:W-:Y:S01]  /*af60*/  SYNCS.ARRIVE.TRANS64.RED.A1T0 RZ, [UR4], RZ ;  /* 0x000000ffffff79a7 */ /* 0x000fe20008100404 */
[----:B------:R-:W-:Y:S02]  /*af70*/  ULOP3.LUT UR4, URZ, UR51, URZ, 0x33, !UPT ;  /* 0x000000333f047292 */ /* 0x000fe4000f8e333f */
[----:B------:R-:W-:Y:S01]  /*af80*/  VIADD R3, R3, -UR50 ;  /* 0x8000003203037c36 */ /* 0x000fe20008000000 */
[----:B------:R-:W-:Y:S02]  /*af90*/  ULDC UR6, c[0x0][0x9e0] ;  /* 0x0002780000067ab9 */ /* 0x000fe40000000800 */
[----:B------:R-:W0:Y:S01]  /*afa0*/  MUFU.TANH R4, R4 ;  /* 0x0000000400047308 */ /* 0x000e220000002400 */
[C---:B------:R-:W-:Y:S01]  /*afb0*/  VIADD R173, R3.reuse, UR6 ;  /* 0x0000000603ad7c36 */ /* 0x040fe20008000000 */
[----:B------:R-:W-:-:S03]  /*afc0*/  IADD3 R179, R3, UR4, RZ ;  /* 0x0000000403b37c10 */ /* 0x000fc6000fffe0ff */
[----:B-1----:R-:W-:-:S03]  /*afd0*/  IMAD.IADD R180, R173, 0x1, R168 ;  /* 0x00000001adb47824 */ /* 0x002fc600078e02a8 */
[----:B------:R-:W1:Y:S01]  /*afe0*/  MUFU.TANH R0, R0 ;  /* 0x0000000000007308 */ /* 0x000e620000002400 */
[----:B------:R-:W-:-:S07]  /*aff0*/  IMAD.IADD R181, R179, 0x1, R168 ;  /* 0x00000001b3b57824 */ /* 0x000fce00078e02a8 */
        /* <DEDUP_REMOVED lines=32> */
[----:B------:R-:W-:-:S05]  /*b200*/  VIADD R167, R2, -UR50 ;  /* 0x8000003202a77c36 */ /* 0x000fca0008000000 */
        /* <DEDUP_REMOVED lines=10> */
.L_x_1058:
[----:B------:R-:W-:-:S05]  /*b2b0*/  IMAD.U32 R183, RZ, RZ, UR41 ;  /* 0x00000029ffb77e24 */ /* 0x000fca000f8e00ff */
[----:B------:R-:W-:-:S13]  /*b2c0*/  ISETP.NE.AND P1, PT, R183, 0x1, PT ;  /* 0x00000001b700780c */ /* 0x000fda0003f25270 */
[----:B------:R-:W1:Y:S02]  /*b2d0*/  @P1 LDC.64 R2, c[0x0][0x9e8] ;  /* 0x00027a00ff021b82 */ /* 0x000e640000000a00 */
[----:B-1----:R-:W-:-:S05]  /*b2e0*/  @P1 IMAD.HI.U32 R2, R167, R2, RZ ;  /* 0x00000002a7021227 */ /* 0x002fca00078e00ff */
[----:B------:R-:W-:-:S07]  /*b2f0*/  @P1 SHF.R.U32.HI R167, RZ, R3, R2 ;  /* 0x00000003ffa71219 */ /* 0x000fce0000011602 */
.L_x_1059:
[----:B------:R-:W-:Y:S05]  /*b300*/  BSYNC B0 ;  /* 0x0000000000007941 */ /* 0x000fea0003800000 */
.L_x_1057:
[----:B------:R-:W-:-:S04]  /*b310*/  IMAD R2, R167, R183, -R170 ;  /* 0x000000b7a7027224 */ /* 0x000fc800078e0aaa */
[----:B------:R-:W-:-:S05]  /*b320*/  IMAD R2, R19, -0x2, R2 ;  /* 0xfffffffe13027824 */ /* 0x000fca00078e0202 */
[----:B------:R-:W-:Y:S02]  /*b330*/  VIADDMNMX R180, R2, R183, R180, PT ;  /* 0x000000b702b47246 */ /* 0x000fe400038001b4 */
[----:B------:R-:W-:-:S07]  /*b340*/  VIMNMX R181, R181, R2, !PT ;  /* 0x00000002b5b57248 */ /* 0x000fce0007fe0100 */
.L_x_1056:
[----:B------:R-:W-:Y:S01]  /*b350*/  ISETP.GT.AND P1, PT, R220, -0x1, PT ;  /* 0xffffffffdc00780c */ /* 0x000fe20003f24270 */
[----:B------:R-:W1:Y:S01]  /*b360*/  SHFL.IDX PT, R192, R192, 0x1, 0x1c1f ;  /* 0x003c1f00c0c07f89 */ /* 0x000e6200000e0000 */
[----:B------:R-:W-:Y:S02]  /*b370*/  UISETP.NE.AND UP0, UPT, UR43, URZ, UPT ;  /* 0x0000003f2b00728c */ /* 0x000fe4000bf05270 */
[C---:B------:R-:W-:Y:S02]  /*b380*/  ISETP.GT.AND P4, PT, R181.reuse, 0x1, P1 ;  /* 0x00000001b500780c */ /* 0x040fe40000f84270 */
[----:B------:R-:W-:Y:S02]  /*b390*/  ISETP.GT.AND P5, PT, R181, RZ, P1 ;  /* 0x000000ffb500720c */ /* 0x000fe40000fa4270 */
[C---:B------:R-:W-:Y:S02]  /*b3a0*/  ISETP.LT.OR P4, PT, R180.reuse, 0x2, P4 ;  /* 0x00000002b400780c */ /* 0x040fe40002781670 */
[----:B------:R-:W-:-:S02]  /*b3b0*/  ISETP.LT.OR P5, PT, R180, 0x1, P5 ;  /* 0x00000001b400780c */ /* 0x000fc40002fa1670 */
[----:B0-----:R-:W-:Y:S02]  /*b3c0*/  FSEL R168, R4, -INF , !P4 ;  /* 0xff80000004a87808 */ /* 0x001fe40006000000 */
[C---:B------:R-:W-:Y:S02]  /*b3d0*/  ISETP.GT.AND P4, PT, R181.reuse, 0x18, P1 ;  /* 0x00000018b500780c */ /* 0x040fe40000f84270 */
[----:B------:R-:W-:Y:S02]  /*b3e0*/  FSEL R167, R184, -INF , !P5 ;  /* 0xff800000b8a77808 */ /* 0x000fe40006800000 */
[----:B------:R-:W-:Y:S02]  /*b3f0*/  ISETP.LT.OR P4, PT, R180, 0x19, P4 ;  /* 0x00000019b400780c */ /* 0x000fe40002781670 */
[C---:B------:R-:W-:Y:S02]  /*b400*/  ISETP.GT.AND P6, PT, R181.reuse, 0x8, P1 ;  /* 0x00000008b500780c */ /* 0x040fe40000fc4270 */
[----:B------:R-:W-:-:S02]  /*b410*/  ISETP.GT.AND P2, PT, R181, 0x9, P1 ;  /* 0x00000009b500780c */ /* 0x000fc40000f44270 */
[----:B------:R-:W-:Y:S01]  /*b420*/  ISETP.GT.AND P3, PT, R181, 0x10, P1 ;  /* 0x00000010b500780c */ /* 0x000fe20000f64270 */
[----:B-1----:R-:W-:Y:S01]  /*b430*/  IMAD.IADD R173, R173, 0x1, R192 ;  /* 0x00000001adad7824 */ /* 0x002fe200078e02c0 */
[C---:B------:R-:W-:Y:S02]  /*b440*/  ISETP.GT.AND P5, PT, R181.reuse, 0x11, P1 ;  /* 0x00000011b500780c */ /* 0x040fe40000fa4270 */
        /* <DEDUP_REMOVED lines=33> */
[----:B------:R-:W-:-:S02]  /*b660*/  IADD3 R179, R179, R192, RZ ;  /* 0x000000c0b3b37210 */ /* 0x000fc40007ffe0ff */
[----:B------:R-:W-:Y:S02]  /*b670*/  FSEL R175, R175, -INF , !P6 ;  /* 0xff800000afaf7808 */ /* 0x000fe40007000000 */
[----:B------:R-:W-:Y:S02]  /*b680*/  FSEL R174, R174, -INF , !P2 ;  /* 0xff800000aeae7808 */ /* 0x000fe40005000000 */
[----:B------:R-:W-:Y:S02]  /*b690*/  FSEL R177, R177, -INF , !P3 ;  /* 0xff800000b1b17808 */ /* 0x000fe40005800000 */
[----:B------:R-:W-:Y:S01]  /*b6a0*/  FSEL R176, R176, -INF , !P5 ;  /* 0xff800000b0b07808 */ /* 0x000fe20006800000 */
[----:B------:R-:W-:Y:S06]  /*b6b0*/  @P4 BRA `(.L_x_1060) ;  /* 0x00000000005c4947 */ /* 0x000fec0003800000 */
        /* <DEDUP_REMOVED lines=13> */
.L_x_1062:
[----:B------:R-:W-:-:S05]  /*b790*/  IMAD.U32 R4, RZ, RZ, UR41 ;  /* 0x00000029ff047e24 */ /* 0x000fca000f8e00ff */
[----:B------:R-:W-:-:S13]  /*b7a0*/  ISETP.NE.AND P2, PT, R4, 0x1, PT ;  /* 0x000000010400780c */ /* 0x000fda0003f45270 */
[----:B------:R-:W0:Y:S02]  /*b7b0*/  @P2 LDC.64 R2, c[0x0][0x9e8] ;  /* 0x00027a00ff022b82 */ /* 0x000e240000000a00 */
[----:B0-----:R-:W-:-:S05]  /*b7c0*/  @P2 IMAD.HI.U32 R2, R181, R2, RZ ;  /* 0x00000002b5022227 */ /* 0x001fca00078e00ff */
[----:B------:R-:W-:-:S07]  /*b7d0*/  @P2 SHF.R.U32.HI R181, RZ, R3, R2 ;  /* 0x00000003ffb52219 */ /* 0x000fce0000011602 */
.L_x_1063:
[----:B------:R-:W-:Y:S05]  /*b7e0*/  BSYNC B0 ;  /* 0x0000000000007941 */ /* 0x000fea0003800000 */
.L_x_1061:
[----:B------:R-:W-:-:S04]  /*b7f0*/  IMAD R170, R181, R4, -R170 ;  /* 0x00000004b5aa7224 */ /* 0x000fc800078e0aaa */
[----:B------:R-:W-:-:S05]  /*b800*/  IMAD R170, R19, -0x2, R170 ;  /* 0xfffffffe13aa7824 */ /* 0x000fca00078e02aa */
[----:B------:R-:W-:Y:S02]  /*b810*/  VIADDMNMX R173, R170, R4, R173, PT ;  /* 0x00000004aaad7246 */ /* 0x000fe400038001ad */
[----:B------:R-:W-:-:S07]  /*b820*/  VIMNMX R179, R179, R170, !PT ;  /* 0x000000aab3b37248 */ /* 0x000fce0007fe0100 */
.L_x_1060:
        /* <DEDUP_REMOVED lines=39> */
[----:B------:R-:W-:Y:S02]  /*baa0*/  ISETP.LT.OR P2, PT, R173, 0x1a, P2 ;  /* 0x0000001aad00780c */ /* 0x000fe40001741670 */
[C---:B------:R-:W-:Y:S02]  /*bab0*/  ISETP.GT.AND P5, PT, R179.reuse, 0x21, P1 ;  /* 0x00000021b300780c */ /* 0x040fe40000fa4270 */
        /* <DEDUP_REMOVED lines=8> */
[----:B------:R-:W-:Y:S01]  /*bb40*/  ISETP.LT.OR P6, PT, R173, 0x2a, P6 ;  /* 0x0000002aad00780c */ /* 0x000fe200037c1670 */
[----:B------:R-:W0:Y:S01]  /*bb50*/  SHFL.BFLY PT, R181, R2, 0x1, 0x1f ;  /* 0x0c201f0002b57f89 */ /* 0x000e2200000e0000 */
[----:B------:R-:W-:-:S02]  /*bb60*/  ISETP.GT.AND P5, PT, R179, 0x31, P1 ;  /* 0x00000031b300780c */ /* 0x000fc40000fa4270 */
[C---:B------:R-:W-:Y:S02]  /*bb70*/  ISETP.LT.OR P2, PT, R173.reuse, 0x31, P2 ;  /* 0x00000031ad00780c */ /* 0x040fe40001741670 */
[----:B------:R-:W-:Y:S02]  /*bb80*/  FSEL R162, R162, -INF , !P6 ;  /* 0xff800000a2a27808 */ /* 0x000fe40007000000 */
[----:B------:R-:W-:Y:S02]  /*bb90*/  ISETP.LT.OR P5, PT, R173, 0x32, P5 ;  /* 0x00000032ad00780c */ /* 0x000fe40002fa1670 */
[----:B------:R-:W-:Y:S02]  /*bba0*/  FSEL R163, R163, -INF , !P2 ;  /* 0xff800000a3a37808 */ /* 0x000fe40005000000 */
[----:B------:R-:W-:Y:S02]  /*bbb0*/  FSEL R164, R164, -INF , !P5 ;  /* 0xff800000a4a47808 */ /* 0x000fe40006800000 */
[----:B0-----:R-:W-:-:S02]  /*bbc0*/  FMNMX.FTZ R4, R2, R181, !PT ;  /* 0x000000b502047209 */ /* 0x001fc40007810000 */
[----:B------:R-:W-:Y:S02]  /*bbd0*/  FSEL R2, R0, -INF , !P3 ;  /* 0xff80000000027808 */ /* 0x000fe40005800000 */
[----:B------:R-:W-:Y:S02]  /*bbe0*/  ISETP.GT.AND P3, PT, R179, 0x20, P1 ;  /* 0x00000020b300780c */ /* 0x000fe40000f64270 */
[----:B------:R-:W-:Y:S02]  /*bbf0*/  FMNMX.FTZ R3, R2, R21, !PT ;  /* 0x0000001502037209 */ /* 0x000fe40007810000 */
[----:B------:R-:W-:Y:S02]  /*bc00*/  ISETP.LT.OR P3, PT, R173, 0x21, P3 ;  /* 0x00000021ad00780c */ /* 0x000fe40001f61670 */
[----:B------:R-:W-:Y:S02]  /*bc10*/  FMNMX.FTZ R0, R152, R3, !PT ;  /* 0x0000000398007209 */ /* 0x000fe40007810000 */
[----:B------:R-:W-:-:S02]  /*bc20*/  FSEL R159, R159, -INF , !P3 ;  /* 0xff8000009f9f7808 */ /* 0x000fc40005800000 */
[----:B------:R-:W-:Y:S02]  /*bc30*/  FMNMX.FTZ R3, R153, R0, !PT ;  /* 0x0000000099037209 */ /* 0x000fe40007810000 */
[----:B------:R-:W-:Y:S02]  /*bc40*/  FSETP.NEU.FTZ.AND P3, PT, R4, -INF , PT ;  /* 0xff8000000400780b */ /* 0x000fe40003f7d000 */
[----:B------:R-:W-:-:S04]  /*bc50*/  FMNMX.FTZ R0, R154, R3, !PT ;  /* 0x000000039a007209 */ /* 0x000fc80007810000 */
[----:B------:R-:W-:Y:S01]  /*bc60*/  FMNMX.FTZ R3, R155, R0, !PT ;  /* 0x000000009b037209 */ /* 0x000fe20007810000 */
[----:B------:R-:W-:-:S03]  /*bc70*/  FMUL.FTZ R0, R4, UR10 ;  /* 0x0000000a04007c20 */ /* 0x000fc60008410000 */
[----:B------:R-:W-:Y:S02]  /*bc80*/  FMNMX.FTZ R170, R156, R3, !PT ;  /* 0x000000039caa7209 */ /* 0x000fe40007810000 */
[----:B------:R-:W-:Y:S02]  /*bc90*/  FSEL R0, R0, RZ, P3 ;  /* 0x000000ff00007208 */ /* 0x000fe40001800000 */
[----:B------:R-:W-:-:S03]  /*bca0*/  FMNMX.FTZ R3, R157, R170, !PT ;  /* 0x000000aa9d037209 */ /* 0x000fc60007810000 */
[--C-:B------:R-:W-:Y:S01]  /*bcb0*/  FFMA.FTZ R178, R167, UR10, -R0.reuse ;  /* 0x0000000aa7b27c23 */ /* 0x100fe20008010800 */
[----:B------:R-:W-:Y:S01]  /*bcc0*/  FMNMX.FTZ R170, R158, R3, !PT ;  /* 0x000000039eaa7209 */ /* 0x000fe20007810000 */
[--C-:B------:R-:W-:Y:S01]  /*bcd0*/  FFMA.FTZ R196, R168, UR10, -R0.reuse ;  /* 0x0000000aa8c47c23 */ /* 0x100fe20008010800 */
[----:B------:R-:W-:Y:S01]  /*bce0*/  FSEL R167, R161, -INF , !P4 ;  /* 0xff800000a1a77808 */ /* 0x000fe20006000000 */
[--C-:B------:R-:W-:Y:S01]  /*bcf0*/  FFMA.FTZ R184, R175, UR10, -R0.reuse ;  /* 0x0000000aafb87c23 */ /* 0x100fe20008010800 */
[----:B------:R-:W-:Y:S01]  /*bd00*/  FMNMX.FTZ R3, R159, R170, !PT ;  /* 0x000000aa9f037209 */ /* 0x000fe20007810000 */
[--C-:B------:R-:W-:Y:S01]  /*bd10*/  FFMA.FTZ R194, R190, UR10, -R0.reuse ;  /* 0x0000000abec27c23 */ /* 0x100fe20008010800 */
[----:B------:R-:W-:Y:S01]  /*bd20*/  ISETP.GT.AND P4, PT, R179, 0x38, P1 ;  /* 0x00000038b300780c */ /* 0x000fe20000f84270 */
[--C-:B------:R-:W-:Y:S01]  /*bd30*/  FFMA.FTZ R190, R171, UR10, -R0.reuse ;  /* 0x0000000aabbe7c23 */ /* 0x100fe20008010800 */
[----:B------:R-:W-:Y:S01]  /*bd40*/  FMNMX.FTZ R168, R160, R3, !PT ;  /* 0x00000003a0a87209 */ /* 0x000fe20007810000 */
[--C-:B------:R-:W-:Y:S01]  /*bd50*/  FFMA.FTZ R198, R186, UR10, -R0.reuse ;  /* 0x0000000abac67c23 */ /* 0x100fe20008010800 */
[----:B------:R-:W-:Y:S01]  /*bd60*/  ISETP.GT.AND P1, PT, R179, 0x39, P1 ;  /* 0x00000039b300780c */ /* 0x000fe20000f24270 */
[--C-:B------:R-:W-:Y:S01]  /*bd70*/  FFMA.FTZ R192, R188, UR10, -R0.reuse ;  /* 0x0000000abcc07c23 */ /* 0x100fe20008010800 */
[----:B------:R-:W-:Y:S01]  /*bd80*/  FMNMX.FTZ R3, R167, R168, !PT ;  /* 0x000000a8a7037209 */ /* 0x000fe20007810000 */
[--C-:B------:R-:W-:Y:S01]  /*bd90*/  FFMA.FTZ R183, R185, UR10, -R0.reuse ;  /* 0x0000000ab9b77c23 */ /* 0x100fe20008010800 */
[----:B------:R-:W-:Y:S01]  /*bda0*/  ISETP.LT.OR P4, PT, R173, 0x39, P4 ;  /* 0x00000039ad00780c */ /* 0x000fe20002781670 */
[--C-:B------:R-:W-:Y:S01]  /*bdb0*/  FFMA.FTZ R181, R187, UR10, -R0.reuse ;  /* 0x0000000abbb57c23 */ /* 0x100fe20008010800 */
[----:B------:R-:W-:Y:S01]  /*bdc0*/  FMNMX.FTZ R168, R162, R3, !PT ;  /* 0x00000003a2a87209 */ /* 0x000fe20007810000 */
[--C-:B------:R-:W-:Y:S01]  /*bdd0*/  FFMA.FTZ R179, R189, UR10, -R0.reuse ;  /* 0x0000000abdb37c23 */ /* 0x100fe20008010800 */
[----:B------:R-:W-:Y:S01]  /*bde0*/  ISETP.LT.OR P1, PT, R173, 0x3a, P1 ;  /* 0x0000003aad00780c */ /* 0x000fe20000f21670 */
[--C-:B------:R-:W-:Y:S01]  /*bdf0*/  FFMA.FTZ R173, R169, UR10, -R0.reuse ;  /* 0x0000000aa9ad7c23 */ /* 0x100fe20008010800 */
[----:B------:R-:W-:Y:S01]  /*be00*/  FMNMX.FTZ R3, R163, R168, !PT ;  /* 0x000000a8a3037209 */ /* 0x000fe20007810000 */
[--C-:B------:R-:W-:Y:S01]  /*be10*/  FFMA.FTZ R188, R191, UR10, -R0.reuse ;  /* 0x0000000abfbc7c23 */ /* 0x100fe20008010800 */
[----:B------:R-:W-:Y:S01]  /*be20*/  FSEL R168, R165, -INF , !P4 ;  /* 0xff800000a5a87808 */ /* 0x000fe20006000000 */
[--C-:B------:R-:W-:Y:S01]  /*be30*/  FFMA.FTZ R169, R172, UR10, -R0.reuse ;  /* 0x0000000aaca97c23 */ /* 0x100fe20008010800 */
[----:B------:R-:W-:Y:S01]  /*be40*/  FMNMX.FTZ R3, R164, R3, !PT ;  /* 0x00000003a4037209 */ /* 0x000fe20007810000 */
[--C-:B------:R-:W-:Y:S01]  /*be50*/  FFMA.FTZ R165, R174, UR10, -R0.reuse ;  /* 0x0000000aaea57c23 */ /* 0x100fe20008010800 */
[----:B------:R-:W-:Y:S01]  /*be60*/  FSEL R166, R166, -INF , !P1 ;  /* 0xff800000a6a67808 */ /* 0x000fe20004800000 */
[--C-:B------:R-:W-:Y:S01]  /*be70*/  FFMA.FTZ R186, R177, UR10, -R0.reuse ;  /* 0x0000000ab1ba7c23 */ /* 0x100fe20008010800 */
[----:B------:R-:W-:Y:S01]  /*be80*/  FMNMX.FTZ R3, R168, R3, !PT ;  /* 0x00000003a8037209 */ /* 0x000fe20007810000 */
[----:B------:R-:W-:Y:S01]  /*be90*/  FFMA.FTZ R176, R176, UR10, -R0 ;  /* 0x0000000ab0b07c23 */ /* 0x000fe20008010800 */
[----:B------:R-:W-:Y:S01]  /*bea0*/  FSEL R171, R4, RZ, P3 ;  /* 0x000000ff04ab7208 */ /* 0x000fe20001800000 */
[----:B------:R-:W-:Y:S01]  /*beb0*/  MUFU.EX2 R161, R178 ;  /* 0x000000b200a17308 */ /* 0x000fe20000000800 */
[----:B------:R-:W-:-:S03]  /*bec0*/  FMNMX.FTZ R3, R166, R3, !PT ;  /* 0x00000003a6037209 */ /* 0x000fc60007810000 */
[----:B------:R-:W-:Y:S02]  /*bed0*/  FADD.FTZ R0, -R171, R20 ;  /* 0x00000014ab007221 */ /* 0x000fe40000010100 */
[----:B------:R-:W0:Y:S02]  /*bee0*/  SHFL.BFLY PT, R170, R3, 0x2, 0x1f ;  /* 0x0c401f0003aa7f89 */ /* 0x000e2400000e0000 */
[----:B------:R-:W-:Y:S01]  /*bef0*/  FMUL.FTZ R0, R0, UR10 ;  /* 0x0000000a00007c20 */ /* 0x000fe20008410000 */
[----:B------:R-:W-:Y:S08]  /*bf00*/  MUFU.EX2 R196, R196 ;  /* 0x000000c400c47308 */ /* 0x000ff00000000800 */
[----:B------:R-:W1:Y:S08]  /*bf10*/  MUFU.EX2 R0, R0 ;  /* 0x0000000000007308 */ /* 0x000e700000000800 */
[----:B------:R-:W2:Y:S01]  /*bf20*/  MUFU.EX2 R198, R198 ;  /* 0x000000c600c67308 */ /* 0x000ea20000000800 */
[----:B0-----:R-:W-:-:S07]  /*bf30*/  FMNMX.FTZ R170, R3, R170, !PT ;  /* 0x000000aa03aa7209 */ /* 0x001fce0007810000 */
[----:B------:R-:W0:Y:S01]  /*bf40*/  MUFU.EX2 R183, R183 ;  /* 0x000000b700b77308 */ /* 0x000e220000000800 */
[----:B------:R-:W3:Y:S07]  /*bf50*/  SHFL.BFLY PT, R3, R170, 0x1, 0x1f ;  /* 0x0c201f00aa037f89 */ /* 0x000eee00000e0000 */
[----:B------:R-:W4:Y:S08]  /*bf60*/  MUFU.EX2 R192, R192 ;  /* 0x000000c000c07308 */ /* 0x000f300000000800 */
[----:B------:R-:W5:Y:S08]  /*bf70*/  MUFU.EX2 R181, R181 ;  /* 0x000000b500b57308 */ /* 0x000f700000000800 */
[----:B------:R-:W5:Y:S01]  /*bf80*/  MUFU.EX2 R194, R194 ;  /* 0x000000c200c27308 */ /* 0x000f620000000800 */
[----:B---3--:R-:W-:-:S04]  /*bf90*/  FMNMX.FTZ R3, R170, R3, !PT ;  /* 0x00000003aa037209 */ /* 0x008fc80007810000 */
[C---:B------:R-:W-:Y:S01]  /*bfa0*/  FSETP.NEU.FTZ.AND P1, PT, R3.reuse, -INF , PT ;  /* 0xff8000000300780b */ /* 0x040fe20003f3d000 */
[----:B------:R-:W-:Y:S02]  /*bfb0*/  FMUL.FTZ R175, R3, UR10 ;  /* 0x0000000a03af7c20 */ /* 0x000fe40008410000 */
[----:B------:R-:W3:Y:S03]  /*bfc0*/  MUFU.EX2 R179, R179 ;  /* 0x000000b300b37308 */ /* 0x000ee60000000800 */
[----:B------:R-:W-:-:S05]  /*bfd0*/  FSEL R175, R175, RZ, P1 ;  /* 0x000000ffafaf7208 */ /* 0x000fca0000800000 */
[----:B------:R-:W-:Y:S01]  /*bfe0*/  MUFU.EX2 R188, R188 ;  /* 0x000000bc00bc7308 */ /* 0x000fe20000000800 */
[--C-:B------:R-:W-:Y:S01]  /*bff0*/  FFMA.FTZ R197, R2, UR10, -R175.reuse ;  /* 0x0000000a02c57c23 */ /* 0x100fe200080108af */
[----:B------:R-:W-:Y:S01]  /*c000*/  FSEL R2, R3, RZ, P1 ;  /* 0x000000ff03027208 */ /* 0x000fe20000800000 */
[--C-:B------:R-:W-:Y:S01]  /*c010*/  FFMA.FTZ R20, R152, UR10, -R175.reuse ;  /* 0x0000000a98147c23 */ /* 0x100fe200080108af */
[--C-:B------:R-:W-:Y:S01]  /*c020*/  FFMA.FTZ R199, R153, UR10, -R175.reuse ;  /* 0x0000000a99c77c23 */ /* 0x100fe200080108af */
[--C-:B------:R-:W-:Y:S01]  /*c030*/  FFMA.FTZ R152, R154, UR10, -R175.reuse ;  /* 0x0000000a9a987c23 */ /* 0x100fe200080108af */
[----:B------:R-:W-:Y:S01]  /*c040*/  FFMA.FTZ R193, R155, UR10, -R175 ;  /* 0x0000000a9bc17c23 */ /* 0x000fe200080108af */
        /* <DEDUP_REMOVED lines=15> */
[----:B0-----:R-:W-:Y:S01]  /*c140*/  FADD.FTZ R21, R183, R162 ;  /* 0x000000a2b7157221 */ /* 0x001fe20000010000 */
[--C-:B------:R-:W-:Y:S01]  /*c150*/  FFMA.FTZ R187, R168, UR10, -R175.reuse ;  /* 0x0000000aa8bb7c23 */ /* 0x100fe200080108af */
[----:B------:R-:W0:Y:S01]  /*c160*/  MUFU.EX2 R2, R2 ;  /* 0x0000000200027308 */ /* 0x000e220000000800 */
[----:B------:R-:W-:Y:S01]  /*c170*/  FFMA.FTZ R166, R166, UR10, -R175 ;  /* 0x0000000aa6a67c23 */ /* 0x000fe200080108af */
[----:B----4-:R-:W-:-:S04]  /*c180*/  FADD.FTZ R162, R192, R21 ;  /* 0x00000015c0a27221 */ /* 0x010fc80000010000 */
[----:B-----5:R-:W-:Y:S01]  /*c190*/  FADD.FTZ R21, R181, R162 ;  /* 0x000000a2b5157221 */ /* 0x020fe20000010000 */
[----:B------:R-:W-:Y:S01]  /*c1a0*/  FFMA.FTZ R162, R164, UR10, -R175 ;  /* 0x0000000aa4a27c23 */ /* 0x000fe200080108af */
[----:B------:R-:W1:Y:S02]  /*c1b0*/  MUFU.EX2 R199, R199 ;  /* 0x000000c700c77308 */ /* 0x000e640000000800 */
[----:B------:R-:W-:-:S04]  /*c1c0*/  FADD.FTZ R164, R194, R21 ;  /* 0x00000015c2a47221 */ /* 0x000fc80000010000 */
[----:B---3--:R-:W-:Y:S02]  /*c1d0*/  FADD.FTZ R21, R179, R164 ;  /* 0x000000a4b3157221 */ /* 0x008fe40000010000 */
[----:B------:R-:W2:Y:S01]  /*c1e0*/  MUFU.EX2 R152, R152 ;  /* 0x0000009800987308 */ /* 0x000ea20000000800 */
[----:B0-----:R-:W-:Y:S01]  /*c1f0*/  FFMA.FTZ R5, R2, R5, R197 ;  /* 0x0000000502057223 */ /* 0x001fe200000100c5 */
[----:B------:R-:W-:-:S03]  /*c200*/  FADD.FTZ R164, R188, R21 ;  /* 0x00000015bca47221 */ /* 0x000fc60000010000 */
[----:B------:R-:W-:-:S03]  /*c210*/  FADD.FTZ R18, R20, R5 ;  /* 0x0000000514127221 */ /* 0x000fc60000010000 */
        /* <DEDUP_REMOVED lines=42> */
.L_x_1064:
[----:B------:R-:W0:Y:S01]  /*c4c0*/  S2UR UR6, SR_CgaCtaId ;  /* 0x00000000000679c3 */ /* 0x000e220000008800 */
[----:B------:R-:W-:Y:S01]  /*c4d0*/  R2UR UR4, R201 ;  /* 0x00000000c90472ca */ /* 0x000fe200000e0000 */
[----:B------:R-:W-:Y:S01]  /*c4e0*/  UIADD3 UR11, UR11, 0x30860, URZ ;  /* 0x000308600b0b7890 */ /* 0x000fe2000fffe03f */
[----:B------:R-:W-:Y:S01]  /*c4f0*/  F2FP.BF16.F32.PACK_AB R197, R20, R197 ;  /* 0x000000c514c5723e */ /* 0x000fe200000010ff */
        /* <DEDUP_REMOVED lines=8> */
[C---:B------:R-:W-:Y:S01]  /*c580*/  ISETP.GT.AND P1, PT, R220.reuse, UR4, PT ;  /* 0x00000004dc007c0c */ /* 0x040fe2000bf24270 */
[----:B------:R-:W-:Y:S01]  /*c590*/  UMOV UR4, UR38 ;  /* 0x0000002600047c82 */ /* 0x000fe20008000000 */
[----:B------:R-:W-:Y:S01]  /*c5a0*/  F2FP.BF16.F32.PACK_AB R194, R179, R194 ;  /* 0x000000c2b3c2723e */ /* 0x000fe200000010ff */
[----:B------:R-:W-:Y:S01]  /*c5b0*/  VIADD R220, R220, 0xffffffff ;  /* 0xffffffffdcdc7836 */ /* 0x000fe20000000000 */
        /* <DEDUP_REMOVED lines=9> */
[----:B------:R-:W-:Y:S02]  /*c650*/  F2FP.BF16.F32.PACK_AB R186, R171, R186 ;  /* 0x000000baabba723e */ /* 0x000fe400000010ff */
[----:B------:R-:W-:Y:S01]  /*c660*/  F2FP.BF16.F32.PACK_AB R187, R166, R187 ;  /* 0x000000bba6bb723e */ /* 0x000fe200000010ff */
[----:B------:R-:W-:Y:S06]  /*c670*/  @P1 BRA `(.L_x_1065) ;  /* 0xffffffd000f01947 */ /* 0x000fec000383ffff */
.L_x_1046:
        /* <DEDUP_REMOVED lines=131> */
.L_x_1066:
[----:B------:R-:W-:Y:S01]  /*ceb0*/  ULEA UR5, UR38, UR40, 0x3 ;  /* 0x0000002826057291 */ /* 0x000fe2000f8e183f */
[----:B------:R-:W-:-:S04]  /*cec0*/  MOV R0, UR39 ;  /* 0x0000002700007c02 */ /* 0x000fc80008000f00 */
[----:B------:R-:W-:-:S04]  /*ced0*/  SHF.L.U32 R0, R0, 0x1f, RZ ;  /* 0x0000001f00007819 */ /* 0x000fc800000006ff */
[----:B------:R0:W1:Y:S01]  /*cee0*/  SYNCS.PHASECHK.TRANS64.TRYWAIT P1, [UR5+0x30850], R0 ;  /* 0x03085000ff0075a7 */ /* 0x0000620008020145 */
[----:B------:R-:W-:Y:S05]  /*cef0*/  @!P0 BRA `(.L_x_1067) ;  /* 0x0000000000048947 */ /* 0x000fea0003800000 */
[----:B------:R-:W-:Y:S01]  /*cf00*/  BPT.TRAP 0x1 ;  /* 0x000000040000795c */ /* 0x000fe20000300000 */
.L_x_1067:
[----:B-1----:R-:W-:Y:S05]  /*cf10*/  @P1 BRA `(.L_x_1068) ;  /* 0x0000000000081947 */ /* 0x002fea0003800000 */
[----:B------:R-:W1:Y:S02]  /*cf20*/  SYNCS.PHASECHK.TRANS64.TRYWAIT P1, [UR5+0x30850], R0 ;  /* 0x03085000ff0075a7 */ /* 0x000e640008020145 */
[----:B-1----:R-:W-:Y:S05]  /*cf30*/  @!P1 BRA `(.L_x_1069) ;  /* 0x0000007c005c9947 */ /* 0x002fea0003800000 */
.L_x_1068:
[----:B------:R-:W-:Y:S01]  /*cf40*/  UIADD3 UR40, UR40, 0x400, URZ ;  /* 0x0000040028287890 */ /* 0x000fe2000fffe03f */
[----:B------:R-:W-:Y:S01]  /*cf50*/  WARPGROUP.ARRIVE ;  /* 0x00000000000079c5 */ /* 0x000fe20000000000 */
[----:B------:R-:W-:Y:S01]  /*cf60*/  UMOV UR7, 0x40000040 ;  /* 0x4000004000077882 */ /* 0x000fe20000000000 */
[----:B-1----:R-:W1:Y:S01]  /*cf70*/  SHFL.BFLY PT, R7, R18, 0x2, 0x1f ;  /* 0x0c401f0012077f89 */ /* 0x002e6200000e0000 */
[----:B------:R-:W-:Y:S01]  /*cf80*/  USHF.R.U32.HI UR40, URZ, 0x4, UR40 ;  /* 0x000000043f287899 */ /* 0x000fe20008011628 */
[----:B------:R-:W-:Y:S02]  /*cf90*/  IMAD.MOV.U32 R6, RZ, RZ, RZ ;  /* 0x000000ffff067224 */ /* 0x000fe400078e00ff */
[----:B0-----:R-:W0:Y:S01]  /*cfa0*/  SHFL.BFLY PT, R0, R5, 0x2, 0x1f ;  /* 0x0c401f0005007f89 */ /* 0x001e2200000e0000 */
[----:B------:R-:W-:Y:S01]  /*cfb0*/  ULOP3.LUT UR40, UR40, 0x3fff, URZ, 0xc0, !UPT ;  /* 0x00003fff28287892 */ /* 0x000fe2000f8ec03f */
[----:B------:R-:W-:-:S03]  /*cfc0*/  IMAD.U32 R13, RZ, RZ, UR10 ;  /* 0x0000000aff0d7e24 */ /* 0x000fc6000f8e00ff */
[----:B------:R-:W-:-:S04]  /*cfd0*/  ULOP3.LUT UR4, UR40, 0x2000000, URZ, 0xfc, !UPT ;  /* 0x0200000028047892 */ /* 0x000fc8000f8efc3f */
[----:B------:R-:W-:-:S07]  /*cfe0*/  ULEA UR4, UR38, UR4, 0xb ;  /* 0x0000000426047291 */ /* 0x000fce000f8e583f */
[----:B------:R-:W-:Y:S02]  /*cff0*/  UMOV UR6, UR4 ;  /* 0x0000000400067c82 */ /* 0x000fe40008000000 */
[----:B------:R-:W-:Y:S01]  /*d000*/  HGMMA.64x256x16.F32.BF16 R24, R196, gdesc[UR4].tnspB, R24, gsb0 ;  /* 0x43e00004c4187df0 */ /* 0x000fe20008001818 */
[----:B------:R-:W-:Y:S01]  /*d010*/  UIADD3 UR6, UR4, 0x80, URZ ;  /* 0x0000008004067890 */ /* 0x000fe2000fffe03f */
[----:B-1----:R-:W-:Y:S01]  /*d020*/  FADD.FTZ R7, R7, R18 ;  /* 0x0000001207077221 */ /* 0x002fe20000010000 */
[----:B------:R-:W-:Y:S01]  /*d030*/  UMOV UR7, 0x40000040 ;  /* 0x4000004000077882 */ /* 0x000fe20000000000 */
[----:B0-----:R-:W-:Y:S01]  /*d040*/  FADD.FTZ R2, R0, R5 ;  /* 0x0000000500027221 */ /* 0x001fe20000010000 */
[----:B------:R-:W-:Y:S02]  /*d050*/  IMAD.MOV.U32 R5, RZ, RZ, RZ ;  /* 0x000000ffff057224 */ /* 0x000fe400078e00ff */
[----:B------:R-:W0:Y:S04]  /*d060*/  SHFL.BFLY PT, R0, R7, 0x1, 0x1f ;  /* 0x0c201f0007007f89 */ /* 0x000e2800000e0000 */
[----:B------:R-:W1:Y:S01]  /*d070*/  SHFL.BFLY PT, R9, R2, 0x1, 0x1f ;  /* 0x0c201f0002097f89 */ /* 0x000e6200000e0000 */
[----:B0-----:R-:W-:Y:S01]  /*d080*/  FADD.FTZ R11, R7, R0 ;  /* 0x00000000070b7221 */ /* 0x001fe20000010000 */
[----:B------:R-:W-:-:S02]  /*d090*/  IMAD.U32 R7, RZ, RZ, UR10 ;  /* 0x0000000aff077e24 */ /* 0x000fc4000f8e00ff */
        /* <DEDUP_REMOVED lines=18> */
[----:B------:R-:W-:Y:S01]  /*d1c0*/  UIADD3 UR6, UR4, 0x100, URZ ;  /* 0x0000010004067890 */ /* 0x000fe2000fffe03f */
[----:B------:R-:W-:Y:S01]  /*d1d0*/  UMOV UR7, 0x40000040 ;  /* 0x4000004000077882 */ /* 0x000fe20000000000 */
[----:B------:R-:W-:Y:S01]  /*d1e0*/  UIADD3 UR4, UR4, 0x180, URZ ;  /* 0x0000018004047890 */ /* 0x000fe2000fffe03f */
[----:B------:R-:W-:Y:S02]  /*d1f0*/  WARPGROUP.DEPBAR.LE gsb0, 0x0 ;  /* 0x00008000000079c5 */ /* 0x000fe40000010000 */
[----:B------:R-:W-:-:S15]  /*d200*/  WARPGROUP.ARRIVE ;  /* 0x00000000000079c5 */ /* 0x000fde0000000000 */
[----:B------:R-:W-:-:S07]  /*d210*/  NOP ;  /* 0x0000000000007918 */ /* 0x000fce0000000000 */
        /* <DEDUP_REMOVED lines=10> */
.L_x_1070:
[----:B------:R-:W0:Y:S01]  /*d2c0*/  S2UR UR7, SR_CgaCtaId ;  /* 0x00000000000779c3 */ /* 0x000e220000008800 */
[----:B------:R-:W-:Y:S01]  /*d2d0*/  R2UR UR6, R209 ;  /* 0x00000000d10672ca */ /* 0x000fe200000e0000 */
[----:B------:R-:W-:Y:S01]  /*d2e0*/  UIADD3 UR4, UR5, 0x30860, URZ ;  /* 0x0003086005047890 */ /* 0x000fe2000fffe03f */
[-C--:B------:R-:W-:Y:S01]  /*d2f0*/  FMUL.FTZ R172, R32, R6.reuse ;  /* 0x0000000620ac7220 */ /* 0x080fe20000410000 */
[----:B------:R-:W-:Y:S01]  /*d300*/  UIADD3 UR38, UR38, 0x1, URZ ;  /* 0x0000000126267890 */ /* 0x000fe2000fffe03f */
[-C--:B------:R-:W-:Y:S01]  /*d310*/  FMUL.FTZ R173, R36, R6.reuse ;  /* 0x0000000624ad7220 */ /* 0x080fe20000410000 */
[-C--:B------:R-:W-:Y:S01]  /*d320*/  FMUL.FTZ R174, R40, R6.reuse ;  /* 0x0000000628ae7220 */ /* 0x080fe20000410000 */
[-C--:B------:R-:W-:Y:S01]  /*d330*/  FMUL.FTZ R175, R44, R6.reuse ;  /* 0x000000062caf7220 */ /* 0x080fe20000410000 */
[----:B------:R-:W-:Y:S01]  /*d340*/  UISETP.NE.AND UP0, UPT, UR38, 0x2, UPT ;  /* 0x000000022600788c */ /* 0x000fe2000bf05270 */
[-C--:B------:R-:W-:Y:S01]  /*d350*/  FMUL.FTZ R176, R48, R6.reuse ;  /* 0x0000000630b07220 */ /* 0x080fe20000410000 */
[-C--:B------:R-:W-:Y:S01]  /*d360*/  FMUL.FTZ R177, R52, R6.reuse ;  /* 0x0000000634b17220 */ /* 0x080fe20000410000 */
[-C--:B------:R-:W-:Y:S01]  /*d370*/  FMUL.FTZ R178, R56, R6.reuse ;  /* 0x0000000638b27220 */ /* 0x080fe20000410000 */
[-C--:B------:R-:W-:Y:S01]  /*d380*/  FMUL.FTZ R179, R60, R6.reuse ;  /* 0x000000063cb37220 */ /* 0x080fe20000410000 */
[-C--:B------:R-:W-:Y:S01]  /*d390*/  FMUL.FTZ R180, R64, R6.reuse ;  /* 0x0000000640b47220 */ /* 0x080fe20000410000 */
        /* <DEDUP_REMOVED lines=10> */
[----:B0-----:R-:W-:Y:S01]  /*d440*/  UPRMT UR4, UR7, 0x654, UR4 ;  /* 0x0000065407047896 */ /* 0x001fe20008000004 */
        /* <DEDUP_REMOVED lines=107> */
[----:B------:R-:W-:Y:S01]  /*db00*/  MOV R209, UR6 ;  /* 0x0000000600d17c02 */ /* 0x000fe20008000f00 */
[-C--:B------:R-:W-:Y:S01]  /*db10*/  FMUL.FTZ R162, R143, R5.reuse ;  /* 0x000000058fa27220 */ /* 0x080fe20000410000 */
[----:B------:R-:W-:Y:S01]  /*db20*/  PLOP3.LUT P0, PT, PT, PT, PT, 0x8, 0x0 ;  /* 0x000000000000781c */ /* 0x000fe20003f0e170 */
[-C--:B------:R-:W-:Y:S01]  /*db30*/  FMUL.FTZ R163, R146, R5.reuse ;  /* 0x0000000592a37220 */ /* 0x080fe20000410000 */
[-C--:B------:R-:W-:Y:S01]  /*db40*/  FMUL.FTZ R164, R147, R5.reuse ;  /* 0x0000000593a47220 */ /* 0x080fe20000410000 */
[-C--:B------:R-:W-:Y:S01]  /*db50*/  FMUL.FTZ R165, R150, R5.reuse ;  /* 0x0000000596a57220 */ /* 0x080fe20000410000 */
[----:B------:R-:W-:Y:S01]  /*db60*/  FMUL.FTZ R167, R151, R5 ;  /* 0x0000000597a77220 */ /* 0x000fe20000410000 */
[----:B------:R-:W-:-:S02]  /*db70*/  USEL UR38, UR38, URZ, UP0 ;  /* 0x0000003f26267287 */ /* 0x000fc40008000000 */
[----:B------:R-:W-:-:S12]  /*db80*/  ULOP3.LUT UR39, UR39, UR4, URZ, 0x3c, !UPT ;  /* 0x0000000427277292 */ /* 0x000fd8000f8e3c3f */
.L_x_992:
[----:B------:R-:W0:Y:S01]  /*db90*/  S2R R5, SR_CgaCtaId ;  /* 0x0000000000057919 */ /* 0x000e220000008800 */
[----:B------:R-:W-:Y:S01]  /*dba0*/  MOV R196, 0x400 ;  /* 0x0000040000c47802 */ /* 0x000fe20000000f00 */
[----:B------:R-:W-:Y:S01]  /*dbb0*/  BSSY B0, `(.L_x_1071) ;  /* 0x0000297000007945 */ /* 0x000fe20003800000 */
[----:B------:R-:W-:Y:S02]  /*dbc0*/  BAR.SYNC.DEFER_BLOCKING 0x5, 0x180 ;  /* 0x0146000000007b1d */ /* 0x000fe40000010000 */
[----:B0-----:R-:W-:-:S05]  /*dbd0*/  LEA R196, R5, R196, 0x18 ;  /* 0x000000c405c47211 */ /* 0x001fca00078ec0ff */
[----:B------:R-:W0:Y:S02]  /*dbe0*/  LDS R4, [R196+0x308d0] ;  /* 0x0308d000c4047984 */ /* 0x000e240000000800 */
[----:B0-----:R-:W-:Y:S01]  /*dbf0*/  R2UR UR4, R4 ;  /* 0x00000000040472ca */ /* 0x001fe200000e0000 */
[----:B------:R-:W-:Y:S06]  /*dc00*/  BAR.ARV 0x4, 0x180 ;  /* 0x0106000000007b1d */ /* 0x000fec0000002000 */
[----:B------:R-:W-:Y:S08]  /*dc10*/  @P0 BRA `(.L_x_1072) ;  /* 0x0000001c00540947 */ /* 0x000ff00003800000 */
[----:B------:R-:W0:Y:S01]  /*dc20*/  S2R R5, SR_SWINHI ;  /* 0x0000000000057919 */ /* 0x000e220000002f00 */
[----:B------:R-:W1:Y:S01]  /*dc30*/  LDC R197, c[0x0][0xbe8] ;  /* 0x0002fa00ffc57b82 */ /* 0x000e620000000800 */
[----:B------:R-:W-:Y:S01]  /*dc40*/  F2FP.BF16.F32.PACK_AB R24, R25, R24 ;  /* 0x000000181918723e */ /* 0x000fe200000010ff */
[----:B------:R-:W-:Y:S01]  /*dc50*/  ULDC.64 UR8, c[0x0][0xb90] ;  /* 0x0002e40000087ab9 */ /* 0x000fe20000000a00 */
[----:B------:R-:W-:Y:S02]  /*dc60*/  F2FP.BF16.F32.PACK_AB R25, R27, R26 ;  /* 0x0000001a1b19723e */ /* 0x000fe400000010ff */
[----:B------:R-:W-:Y:S02]  /*dc70*/  F2FP.BF16.F32.PACK_AB R27, R31, R30 ;  /* 0x0000001e1f1b723e */ /* 0x000fe400000010ff */
[----:B------:R-:W-:Y:S02]  /*dc80*/  R2UR UR11, R206 ;  /* 0x00000000ce0b72ca */ /* 0x000fe400000e0000 */
[----:B------:R-:W-:-:S02]  /*dc90*/  R2UR UR13, R207 ;  /* 0x00000000cf0d72ca */ /* 0x000fc400000e0000 */
[----:B------:R-:W-:Y:S02]  /*dca0*/  F2FP.BF16.F32.PACK_AB R26, R29, R28 ;  /* 0x0000001c1d1a723e */ /* 0x000fe400000010ff */
[----:B------:R-:W-:Y:S02]  /*dcb0*/  F2FP.BF16.F32.PACK_AB R136, R137, R136 ;  /* 0x000000888988723e */ /* 0x000fe400000010ff */
[----:B------:R-:W-:Y:S02]  /*dcc0*/  F2FP.BF16.F32.PACK_AB R137, R100, R96 ;  /* 0x000000606489723e */ /* 0x000fe400000010ff */
[----:B------:R-:W-:Y:S02]  /*dcd0*/  F2FP.BF16.F32.PACK_AB R144, R145, R144 ;  /* 0x000000909190723e */ /* 0x000fe400000010ff */
[----:B------:R-:W-:Y:S01]  /*dce0*/  F2FP.BF16.F32.PACK_AB R145, R164, R163 ;  /* 0x000000a3a491723e */ /* 0x000fe200000010ff */
[----:B------:R-:W-:Y:S02]  /*dcf0*/  USHF.R.S32.HI UR10, URZ, 0x1f, UR11 ;  /* 0x0000001f3f0a7899 */ /* 0x000fe4000801140b */
[----:B------:R-:W-:-:S02]  /*dd00*/  UIMAD.WIDE.U32 UR6, UR11, UR8, URZ ;  /* 0x000000080b0672a5 */ /* 0x000fc4000f8e003f */
[----:B------:R-:W-:Y:S02]  /*dd10*/  UIMAD UR5, UR10, UR8, URZ ;  /* 0x000000080a0572a4 */ /* 0x000fe4000f8e023f */
[----:B------:R-:W-:Y:S02]  /*dd20*/  USHF.R.S32.HI UR12, URZ, 0x1f, UR13 ;  /* 0x0000001f3f0c7899 */ /* 0x000fe4000801140d */
[----:B------:R-:W-:Y:S01]  /*dd30*/  UIMAD UR5, UR11, UR9, UR5 ;  /* 0x000000090b0572a4 */ /* 0x000fe2000f8e0205 */
[----:B------:R-:W-:Y:S02]  /*dd40*/  MOV R158, R196 ;  /* 0x000000c4009e7202 */ /* 0x000fe40000000f00 */
[----:B0-----:R-:W-:Y:S01]  /*dd50*/  MOV R159, R5 ;  /* 0x00000005009f7202 */ /* 0x001fe20000000f00 */
[----:B------:R-:W-:Y:S01]  /*dd60*/  IMAD R5, R208, 0x40, R23 ;  /* 0x00000040d0057824 */ /* 0x000fe200078e0217 */
[----:B------:R-:W-:Y:S01]  /*dd70*/  ULDC.64 UR8, c[0x0][0xb98] ;  /* 0x0002e60000087ab9 */ /* 0x000fe20000000a00 */
[----:B------:R-:W-:Y:S01]  /*dd80*/  UIADD3 UR7, UR7, UR5, URZ ;  /* 0x0000000507077290 */ /* 0x000fe2000fffe03f */
[----:B------:R-:W-:Y:S01]  /*dd90*/  IMAD.WIDE R16, R213, 0x2, R158 ;  /* 0x00000002d5107825 */ /* 0x000fe200078e029e */
[----:B------:R-:W-:-:S02]  /*dda0*/  UIMAD UR5, UR12, UR8, URZ ;  /* 0x000000080c0572a4 */ /* 0x000fc4000f8e023f */
[----:B------:R-:W-:Y:S01]  /*ddb0*/  UIMAD.WIDE.U32 UR6, UR13, UR8, UR6 ;  /* 0x000000080d0672a5 */ /* 0x000fe2000f8e0006 */
[----:B------:R-:W-:Y:S01]  /*ddc0*/  IMAD.WIDE R158, R5, 0x2, R158 ;  /* 0x00000002059e7825 */ /* 0x000fe200078e029e */
[C---:B------:R-:W-:Y:S01]  /*ddd0*/  IADD3 R7, P3, R16.reuse, 0xc060, RZ ;  /* 0x0000c06010077810 */ /* 0x040fe20007f7e0ff */
[----:B------:R-:W-:Y:S01]  /*dde0*/  UIMAD UR5, UR13, UR9, UR5 ;  /* 0x000000090d0572a4 */ /* 0x000fe2000f8e0205 */
[C---:B------:R-:W-:Y:S02]  /*ddf0*/  IADD3 R119, P4, R16.reuse, 0xc040, RZ ;  /* 0x0000c04010777810 */ /* 0x040fe40007f9e0ff */
[----:B------:R-:W-:Y:S01]  /*de00*/  LOP3.LUT R4, R7, 0x380, RZ, 0xc0, !PT ;  /* 0x0000038007047812 */ /* 0x000fe200078ec0ff */
[----:B------:R-:W-:Y:S01]  /*de10*/  IMAD.X R5, RZ, RZ, R17, P3 ;  /* 0x000000ffff057224 */ /* 0x000fe200018e0611 */
[----:B------:R-:W-:Y:S01]  /*de20*/  IADD3 R117, P5, R16, 0xc020, RZ ;  /* 0x0000c02010757810 */ /* 0x000fe20007fbe0ff */
[----:B------:R-:W-:Y:S01]  /*de30*/  ULDC.64 UR8, c[0x0][0xae8] ;  /* 0x0002ba0000087ab9 */ /* 0x000fe20000000a00 */
[----:B------:R-:W-:-:S02]  /*de40*/  SHF.R.U64 R4, R4, 0x3, RZ ;  /* 0x0000000304047819 */ /* 0x000fc400000012ff */
[C---:B------:R-:W-:Y:S01]  /*de50*/  IADD3 R115, P6, R16.reuse, 0xc000, RZ ;  /* 0x0000c00010737810 */ /* 0x040fe20007fde0ff */
[--C-:B------:R-:W-:Y:S01]  /*de60*/  IMAD.X R9, RZ, RZ, R17.reuse, P5 ;  /* 0x000000ffff097224 */ /* 0x100fe200028e0611 */
[C---:B------:R-:W-:Y:S02]  /*de70*/  IADD3 R113, P0, R16.reuse, 0x8060, RZ ;  /* 0x0000806010717810 */ /* 0x040fe40007f1e0ff */
[C---:B------:R-:W-:Y:S01]  /*de80*/  IADD3 R111, P2, R16.reuse, 0x8040, RZ ;  /* 0x00008040106f7810 */ /* 0x040fe20007f5e0ff */
[--C-:B------:R-:W-:Y:S01]  /*de90*/  IMAD.X R11, RZ, RZ, R17.reuse, P6 ;  /* 0x000000ffff0b7224 */ /* 0x100fe200030e0611 */
[C---:B------:R-:W-:Y:S01]  /*dea0*/  IADD3 R102, P3, R16.reuse, 0x8020, RZ ;  /* 0x0000802010667810 */ /* 0x040fe20007f7e0ff */
[--C-:B------:R-:W-:Y:S01]  /*deb0*/  IMAD.X R13, RZ, RZ, R17.reuse, P0 ;  /* 0x000000ffff0d7224 */ /* 0x100fe200000e0611 */
[C---:B------:R-:W-:Y:S01]  /*dec0*/  LOP3.LUT R161, R16.reuse, 0x380, RZ, 0xc0, !PT ;  /* 0x0000038010a17812 */ /* 0x040fe200078ec0ff */
[--C-:B------:R-:W-:Y:S01]  /*ded0*/  IMAD.X R135, RZ, RZ, R17.reuse, P2 ;  /* 0x000000ffff877224 */ /* 0x100fe200010e0611 */
[----:B------:R-:W-:Y:S01]  /*dee0*/  IADD3 R103, P1, R16, 0x20, RZ ;  /* 0x0000002010677810 */ /* 0x000fe20007f3e0ff */
[--C-:B------:R-:W-:Y:S01]  /*def0*/  IMAD.X R139, RZ, RZ, R17.reuse, P3 ;  /* 0x000000ffff8b7224 */ /* 0x100fe200018e0611 */
[----:B------:R-:W-:Y:S01]  /*df00*/  LOP3.LUT R4, R4, R7, RZ, 0x3c, !PT ;  /* 0x0000000704047212 */ /* 0x000fe200078e3cff */
[----:B------:R-:W-:Y:S01]  /*df10*/  IMAD.X R7, RZ, RZ, R17, P4 ;  /* 0x000000ffff077224 */ /* 0x000fe200020e0611 */
[----:B------:R-:W-:-:S02]  /*df20*/  IADD3 R109, P4, R16, 0x8000, RZ ;  /* 0x00008000106d7810 */ /* 0x000fc40007f9e0ff */
[C---:B------:R-:W-:Y:S02]  /*df30*/  IADD3 R104, P5, R16.reuse, 0x4060, RZ ;  /* 0x0000406010687810 */ /* 0x040fe40007fbe0ff */
[C---:B------:R-:W-:Y:S01]  /*df40*/  IADD3 R105, P6, R16.reuse, 0x40, RZ ;  /* 0x0000004010697810 */ /* 0x040fe20007fde0ff */
[--C-:B------:R-:W-:Y:S01]  /*df50*/  IMAD.X R143, RZ, RZ, R17.reuse, P4 ;  /* 0x000000ffff8f7224 */ /* 0x100fe200020e0611 */
[C---:B------:R-:W-:Y:S01]  /*df60*/  IADD3 R107, P0, R16.reuse, 0x4040, RZ ;  /* 0x00004040106b7810 */ /* 0x040fe20007f1e0ff */
[--C-:B------:R-:W-:Y:S01]  /*df70*/  IMAD.X R147, RZ, RZ, R17.reuse, P5 ;  /* 0x000000ffff937224 */ /* 0x100fe200028e0611 */
[----:B------:R-:W-:Y:S01]  /*df80*/  IADD3.X R15, RZ, R17, RZ, P1, !PT ;  /* 0x00000011ff0f7210 */ /* 0x000fe20000ffe4ff */
[--C-:B------:R-:W-:Y:S01]  /*df90*/  IMAD.X R151, RZ, RZ, R17.reuse, P6 ;  /* 0x000000ffff977224 */ /* 0x100fe200030e0611 */
[C---:B------:R-:W-:Y:S01]  /*dfa0*/  IADD3 R21, P2, R16.reuse, 0x4000, RZ ;  /* 0x0000400010157810 */ /* 0x040fe20007f5e0ff */
[----:B------:R-:W-:Y:S01]  /*dfb0*/  IMAD.X R153, RZ, RZ, R17, P0 ;  /* 0x000000ffff997224 */ /* 0x000fe200000e0611 */
[----:B------:R-:W-:-:S02]  /*dfc0*/  IADD3 R20, P3, R16, 0x60, RZ ;  /* 0x0000006010147810 */ /* 0x000fc40007f7e0ff */
[----:B------:R-:W-:Y:S01]  /*dfd0*/  SHF.R.U64 R161, R161, 0x3, RZ ;  /* 0x00000003a1a17819 */ /* 0x000fe200000012ff */
[--C-:B------:R-:W-:Y:S01]  /*dfe0*/  IMAD.X R131, RZ, RZ, R17.reuse, P2 ;  /* 0x000000ffff837224 */ /* 0x100fe200010e0611 */
[----:B------:R-:W-:Y:S01]  /*dff0*/  IADD3 R22, P1, R16, 0x4020, RZ ;  /* 0x0000402010167810 */ /* 0x000fe20007f3e0ff */
[--C-:B------:R-:W-:Y:S01]  /*e000*/  IMAD.X R157, RZ, RZ, R17.reuse, P3 ;  /* 0x000000ffff9d7224 */ /* 0x100fe200018e0611 */
[----:B------:R-:W-:Y:S01]  /*e010*/  LOP3.LUT R160, R161, R16, RZ, 0x3c, !PT ;  /* 0x00000010a1a07212 */ /* 0x000fe200078e3cff */
[----:B------:R-:W-:Y:S01]  /*e020*/  IMAD.MOV.U32 R161, RZ, RZ, R17 ;  /* 0x000000ffffa17224 */ /* 0x000fe200078e0011 */
[----:B------:R-:W-:Y:S02]  /*e030*/  IADD3.X R155, RZ, R17, RZ, P1, !PT ;  /* 0x00000011ff9b7210 */ /* 0x000fe40000ffe4ff */
[----:B------:R-:W-:Y:S02]  /*e040*/  LOP3.LUT R17, R102, 0x380, RZ, 0xc0, !PT ;  /* 0x0000038066117812 */ /* 0x000fe400078ec0ff */
[----:B------:R-:W-:-:S02]  /*e050*/  LOP3.LUT R16, R109, 0x380, RZ, 0xc0, !PT ;  /* 0x000003806d107812 */ /* 0x000fc400078ec0ff */
[----:B------:R-:W-:Y:S02]  /*e060*/  SHF.R.U64 R17, R17, 0x3, RZ ;  /* 0x0000000311117819 */ /* 0x000fe400000012ff */
[----:B------:R-:W-:Y:S02]  /*e070*/  SHF.R.U64 R16, R16, 0x3, RZ ;  /* 0x0000000310107819 */ /* 0x000fe400000012ff */
[----:B------:R-:W-:Y:S02]  /*e080*/  LOP3.LUT R14, R103, 0x380, RZ, 0xc0, !PT ;  /* 0x00000380670e7812 */ /* 0x000fe400078ec0ff */
[----:B------:R-:W-:Y:S02]  /*e090*/  LOP3.LUT R138, R17, R102, RZ, 0x3c, !PT ;  /* 0x00000066118a7212 */ /* 0x000fe400078e3cff */
[----:B------:R-:W-:Y:S02]  /*e0a0*/  LOP3.LUT R17, R22, 0x380, RZ, 0xc0, !PT ;  /* 0x0000038016117812 */ /* 0x000fe400078ec0ff */
[----:B------:R-:W-:-:S02]  /*e0b0*/  LOP3.LUT R106, R111, 0x380, RZ, 0xc0, !PT ;  /* 0x000003806f6a7812 */ /* 0x000fc400078ec0ff */
[----:B------:R-:W-:Y:S02]  /*e0c0*/  LOP3.LUT R142, R16, R109, RZ, 0x3c, !PT ;  /* 0x0000006d108e7212 */ /* 0x000fe400078e3cff */
[----:B------:R-:W-:Y:S02]  /*e0d0*/  SHF.R.U64 R14, R14, 0x3, RZ ;  /* 0x000000030e0e7819 */ /* 0x000fe400000012ff */
[----:B------:R-:W-:Y:S02]  /*e0e0*/  LOP3.LUT R16, R105, 0x380, RZ, 0xc0, !PT ;  /* 0x0000038069107812 */ /* 0x000fe400078ec0ff */
[----:B------:R-:W-:Y:S02]  /*e0f0*/  SHF.R.U64 R17, R17, 0x3, RZ ;  /* 0x0000000311117819 */ /* 0x000fe400000012ff */
[----:B------:R-:W-:Y:S02]  /*e100*/  SHF.R.U64 R106, R106, 0x3, RZ ;  /* 0x000000036a6a7819 */ /* 0x000fe400000012ff */
[----:B------:R-:W-:-:S02]  /*e110*/  LOP3.LUT R14, R14, R103, RZ, 0x3c, !PT ;  /* 0x000000670e0e7212 */ /* 0x000fc400078e3cff */
[----:B------:R-:W-:Y:S02]  /*e120*/  SHF.R.U64 R16, R16, 0x3, RZ ;  /* 0x0000000310107819 */ /* 0x000fe400000012ff */
[----:B------:R-:W-:Y:S02]  /*e130*/  LOP3.LUT R103, R104, 0x380, RZ, 0xc0, !PT ;  /* 0x0000038068677812 */ /* 0x000fe400078ec0ff */
[----:B------:R-:W-:Y:S02]  /*e140*/  LOP3.LUT R154, R17, R22, RZ, 0x3c, !PT ;  /* 0x00000016119a7212 */ /* 0x000fe400078e3cff */
[----:B------:R-:W-:Y:S02]  /*e150*/  IADD3 R22, P4, R158, 0x2000, RZ ;  /* 0x000020009e167810 */ /* 0x000fe40007f9e0ff */
[----:B------:R-:W-:Y:S02]  /*e160*/  LOP3.LUT R134, R106, R111, RZ, 0x3c, !PT ;  /* 0x0000006f6a867212 */ /* 0x000fe400078e3cff */
[----:B------:R-:W-:-:S02]  /*e170*/  LOP3.LUT R150, R16, R105, RZ, 0x3c, !PT ;  /* 0x0000006910967212 */ /* 0x000fc400078e3cff */
[----:B------:R-:W-:Y:S02]  /*e180*/  IADD3 R111, P2, R158, 0x7000, RZ ;  /* 0x000070009e6f7810 */ /* 0x000fe40007f5e0ff */
[----:B------:R-:W-:Y:S02]  /*e190*/  SHF.R.U64 R103, R103, 0x3, RZ ;  /* 0x0000000367677819 */ /* 0x000fe400000012ff */
[----:B------:R-:W-:Y:S02]  /*e1a0*/  LOP3.LUT R105, R20, 0x380, RZ, 0xc0, !PT ;  /* 0x0000038014697812 */ /* 0x000fe400078ec0ff */
[----:B------:R-:W-:Y:S02]  /*e1b0*/  LOP3.LUT R17, R22, 0x380, RZ, 0xc0, !PT ;  /* 0x0000038016117812 */ /* 0x000fe400078ec0ff */
[----:B------:R-:W-:Y:S02]  /*e1c0*/  LOP3.LUT R12, R113, 0x380, RZ, 0xc0, !PT ;  /* 0x00000380710c7812 */ /* 0x000fe400078ec0ff */
[----:B------:R-:W-:-:S02]  /*e1d0*/  LOP3.LUT R110, R111, 0x380, RZ, 0xc0, !PT ;  /* 0x000003806f6e7812 */ /* 0x000fc400078ec0ff */
[----:B------:R-:W-:Y:S02]  /*e1e0*/  LOP3.LUT R146, R103, R104, RZ, 0x3c, !PT ;  /* 0x0000006867927212 */ /* 0x000fe400078e3cff */
[----:B------:R-:W-:Y:S02]  /*e1f0*/  SHF.R.U64 R105, R105, 0x3, RZ ;  /* 0x0000000369697819 */ /* 0x000fe400000012ff */
[----:B------:R-:W-:Y:S02]  /*e200*/  IADD3 R103, P3, R158, 0x1000, RZ ;  /* 0x000010009e677810 */ /* 0x000fe40007f7e0ff */
[----:B------:R-:W-:Y:S02]  /*e210*/  SHF.R.U64 R17, R17, 0x3, RZ ;  /* 0x0000000311117819 */ /* 0x000fe400000012ff */
[----:B------:R-:W-:Y:S02]  /*e220*/  SHF.R.U64 R12, R12, 0x3, RZ ;  /* 0x000000030c0c7819 */ /* 0x000fe400000012ff */
[----:B------:R-:W-:-:S02]  /*e230*/  SHF.R.U64 R110, R110, 0x3, RZ ;  /* 0x000000036e6e7819 */ /* 0x000fc400000012ff */
[----:B------:R-:W-:Y:S02]  /*e240*/  LOP3.LUT R156, R105, R20, RZ, 0x3c, !PT ;  /* 0x00000014699c7212 */ /* 0x000fe400078e3cff */
[----:B------:R-:W-:Y:S01]  /*e250*/  LOP3.LUT R20, R17, R22, RZ, 0x3c, !PT ;  /* 0x0000001611147212 */ /* 0x000fe200078e3cff */
[--C-:B------:R-:W-:Y:S01]  /*e260*/  IMAD.X R17, RZ, RZ, R159.reuse, P3 ;  /* 0x000000ffff117224 */ /* 0x100fe200018e069f */
[----:B------:R-:W-:Y:S02]  /*e270*/  LOP3.LUT R12, R12, R113, RZ, 0x3c, !PT ;  /* 0x000000710c0c7212 */ /* 0x000fe400078e3cff */
[----:B------:R-:W-:Y:S02]  /*e280*/  IADD3 R113, P3, R158, 0x8000, RZ ;  /* 0x000080009e717810 */ /* 0x000fe40007f7e0ff */
[----:B------:R-:W-:Y:S01]  /*e290*/  LOP3.LUT R110, R110, R111, RZ, 0x3c, !PT ;  /* 0x0000006f6e6e7212 */ /* 0x000fe200078e3cff */
[----:B------:R-:W-:Y:S01]  /*e2a0*/  IMAD.X R111, RZ, RZ, R159, P2 ;  /* 0x000000ffff6f7224 */ /* 0x000fe200010e069f */
[----:B------:R-:W-:-:S02]  /*e2b0*/  IADD3 R127, P2, R158, 0xe000, RZ ;  /* 0x0000e0009e7f7810 */ /* 0x000fc40007f5e0ff */
[----:B------:R-:W-:Y:S02]  /*e2c0*/  LOP3.LUT R112, R113, 0x380, RZ, 0xc0, !PT ;  /* 0x0000038071707812 */ /* 0x000fe400078ec0ff */
[----:B------:R-:W-:Y:S02]  /*e2d0*/  LOP3.LUT R126, R127, 0x380, RZ, 0xc0, !PT ;  /* 0x000003807f7e7812 */ /* 0x000fe400078ec0ff */
[----:B------:R-:W-:Y:S02]  /*e2e0*/  SHF.R.U64 R112, R112, 0x3, RZ ;  /* 0x0000000370707819 */ /* 0x000fe400000012ff */
[----:B------:R-:W-:Y:S02]  /*e2f0*/  SHF.R.U64 R126, R126, 0x3, RZ ;  /* 0x000000037e7e7819 */ /* 0x000fe400000012ff */
[----:B------:R-:W-:Y:S02]  /*e300*/  LOP3.LUT R102, R107, 0x380, RZ, 0xc0, !PT ;  /* 0x000003806b667812 */ /* 0x000fe400078ec0ff */
[----:B------:R-:W-:Y:S01]  /*e310*/  LOP3.LUT R112, R112, R113, RZ, 0x3c, !PT ;  /* 0x0000007170707212 */ /* 0x000fe200078e3cff */
[--C-:B------:R-:W-:Y:S01]  /*e320*/  IMAD.X R113, RZ, RZ, R159.reuse, P3 ;  /* 0x000000ffff717224 */ /* 0x100fe200018e069f */
[----:B------:R-:W-:Y:S01]  /*e330*/  MOV R199, R160 ;  /* 0x000000a000c77202 */ /* 0x000fe20000000f00 */
[----:B------:R-:W-:Y:S01]  /*e340*/  BAR.SYNC.DEFER_BLOCKING 0x1, 0x100 ;  /* 0x0044000000007b1d */ /* 0x000fe20000010000 */
[----:B------:R-:W-:Y:S01]  /*e350*/  LOP3.LUT R126, R126, R127, RZ, 0x3c, !PT ;  /* 0x0000007f7e7e7212 */ /* 0x000fe200078e3cff */
[----:B------:R-:W-:Y:S01]  /*e360*/  IMAD.X R127, RZ, RZ, R159, P2 ;  /* 0x000000ffff7f7224 */ /* 0x000fe200010e069f */
[----:B------:R-:W-:-:S02]  /*e370*/  IADD3 R161, P3, R158, 0xf000, RZ ;  /* 0x0000f0009ea17810 */ /* 0x000fc40007f7e0ff */
[----:B------:R-:W-:Y:S02]  /*e380*/  SHF.R.U64 R102, R102, 0x3, RZ ;  /* 0x0000000366667819 */ /* 0x000fe400000012ff */
[----:B-1----:R-:W-:Y:S01]  /*e390*/  ISETP.NE.AND P2, PT, R197, 0x1, PT ;  /* 0x00000001c500780c */ /* 0x002fe20003f45270 */
[----:B------:R-:W-:Y:S01]  /*e3a0*/  IMAD.X R31, RZ, RZ, R159, P3 ;  /* 0x000000ffff1f7224 */ /* 0x000fe200018e069f */
[----:B------:R-:W-:Y:S02]  /*e3b0*/  LOP3.LUT R16, R103, 0x380, RZ, 0xc0, !PT ;  /* 0x0000038067107812 */ /* 0x000fe400078ec0ff */
[----:B------:R-:W-:Y:S02]  /*e3c0*/  LOP3.LUT R22, R161, 0x380, RZ, 0xc0, !PT ;  /* 0x00000380a1167812 */ /* 0x000fe400078ec0ff */
[----:B------:R-:W-:Y:S02]  /*e3d0*/  LOP3.LUT R152, R102, R107, RZ, 0x3c, !PT ;  /* 0x0000006b66987212 */ /* 0x000fe400078e3cff */
[----:B------:R-:W-:-:S02]  /*e3e0*/  LOP3.LUT R102, R21, 0x380, RZ, 0xc0, !PT ;  /* 0x0000038015667812 */ /* 0x000fc400078ec0ff */
[----:B------:R-:W-:Y:S02]  /*e3f0*/  SHF.R.U64 R16, R16, 0x3, RZ ;  /* 0x0000000310107819 */ /* 0x000fe400000012ff */
[----:B------:R-:W-:Y:S02]  /*e400*/  SHF.R.U64 R22, R22, 0x3, RZ ;  /* 0x0000000316167819 */ /* 0x000fe400000012ff */
[----:B------:R-:W-:Y:S02]  /*e410*/  SHF.R.U64 R102, R102, 0x3, RZ ;  /* 0x0000000366667819 */ /* 0x000fe400000012ff */
[----:B------:R-:W-:Y:S01]  /*e420*/  LOP3.LUT R16, R16, R103, RZ, 0x3c, !PT ;  /* 0x0000006710107212 */ /* 0x000fe200078e3cff */
[----:B------:R0:W-:Y:S01]  /*e430*/  STSM.16.M88.4 [R199], R24 ;  /* 0x00000018c7007844 */ /* 0x0001e20000000200 */
[C---:B------:R-:W-:Y:S02]  /*e440*/  IADD3 R103, P5, R158.reuse, 0x3000, RZ ;  /* 0x000030009e677810 */ /* 0x040fe40007fbe0ff */
[----:B------:R-:W-:-:S02]  /*e450*/  IADD3 R105, P6, R158, 0x4000, RZ ;  /* 0x000040009e697810 */ /* 0x000fc40007fde0ff */
[C---:B------:R-:W-:Y:S02]  /*e460*/  IADD3 R107, P0, R158.reuse, 0x5000, RZ ;  /* 0x000050009e6b7810 */ /* 0x040fe40007f1e0ff */
[----:B------:R-:W-:Y:S02]  /*e470*/  IADD3 R109, P1, R158, 0x6000, RZ ;  /* 0x000060009e6d7810 */ /* 0x000fe40007f3e0ff */
[----:B------:R-:W-:Y:S02]  /*e480*/  LOP3.LUT R30, R22, R161, RZ, 0x3c, !PT ;  /* 0x000000a1161e7212 */ /* 0x000fe400078e3cff */
[----:B------:R-:W-:Y:S02]  /*e490*/  MOV R161, R4 ;  /* 0x0000000400a17202 */ /* 0x000fe40000000f00 */
[----:B------:R-:W-:Y:S02]  /*e4a0*/  F2FP.BF16.F32.PACK_AB R5, R35, R34 ;  /* 0x000000222305723e */ /* 0x000fe400000010ff */
[----:B------:R-:W-:Y:S01]  /*e4b0*/  LOP3.LUT R130, R102, R21, RZ, 0x3c, !PT ;  /* 0x0000001566827212 */ /* 0x000fe200078e3cff */
[----:B------:R-:W1:Y:S01]  /*e4c0*/  @P2 LDC R34, c[0x0][0xbec] ;  /* 0x0002fb00ff222b82 */ /* 0x000e620000000800 */
[----:B------:R-:W-:Y:S01]  /*e4d0*/  LOP3.LUT R102, R103, 0x380, RZ, 0xc0, !PT ;  /* 0x0000038067667812 */ /* 0x000fe200078ec0ff */
[----:B------:R-:W-:Y:S01]  /*e4e0*/  IMAD.X R21, RZ, RZ, R159, P4 ;  /* 0x000000ffff157224 */ /* 0x000fe200020e069f */
[----:B------:R-:W-:-:S02]  /*e4f0*/  LOP3.LUT R104, R105, 0x380, RZ, 0xc0, !PT ;  /* 0x0000038069687812 */ /* 0x000fc400078ec0ff */
[----:B------:R-:W-:Y:S02]  /*e500*/  LOP3.LUT R106, R107, 0x380, RZ, 0xc0, !PT ;  /* 0x000003806b6a7812 */ /* 0x000fe400078ec0ff */
[----:B------:R-:W-:Y:S01]  /*e510*/  LOP3.LUT R108, R109, 0x380, RZ, 0xc0, !PT ;  /* 0x000003806d6c7812 */ /* 0x000fe200078ec0ff */
[----:B------:R-:W2:Y:S01]  /*e520*/  @P2 LDC R35, c[0x0][0xbf0] ;  /* 0x0002fc00ff232b82 */ /* 0x000ea20000000800 */
[----:B------:R-:W-:Y:S02]  /*e530*/  LOP3.LUT R6, R119, 0x380, RZ, 0xc0, !PT ;  /* 0x0000038077067812 */ /* 0x000fe400078ec0ff */
[----:B------:R-:W-:Y:S02]  /*e540*/  LOP3.LUT R8, R117, 0x380, RZ, 0xc0, !PT ;  /* 0x0000038075087812 */ /* 0x000fe400078ec0ff */
[----:B------:R-:W-:Y:S02]  /*e550*/  LOP3.LUT R10, R115, 0x380, RZ, 0xc0, !PT ;  /* 0x00000380730a7812 */ /* 0x000fe400078ec0ff */
[----:B------:R-:W-:-:S02]  /*e560*/  SHF.R.U64 R102, R102, 0x3, RZ ;  /* 0x0000000366667819 */ /* 0x000fc400000012ff */
[----:B------:R-:W-:Y:S02]  /*e570*/  SHF.R.U64 R104, R104, 0x3, RZ ;  /* 0x0000000368687819 */ /* 0x000fe400000012ff */
[----:B------:R-:W-:Y:S02]  /*e580*/  SHF.R.U64 R106, R106, 0x3, RZ ;  /* 0x000000036a6a7819 */ /* 0x000fe400000012ff */
[----:B------:R-:W-:Y:S02]  /*e590*/  SHF.R.U64 R108, R108, 0x3, RZ ;  /* 0x000000036c6c7819 */ /* 0x000fe400000012ff */
[----:B------:R-:W-:Y:S02]  /*e5a0*/  SHF.R.U64 R6, R6, 0x3, RZ ;  /* 0x0000000306067819 */ /* 0x000fe400000012ff */
[----:B------:R-:W-:Y:S02]  /*e5b0*/  SHF.R.U64 R8, R8, 0x3, RZ ;  /* 0x0000000308087819 */ /* 0x000fe400000012ff */
[----:B------:R-:W-:-:S02]  /*e5c0*/  SHF.R.U64 R10, R10, 0x3, RZ ;  /* 0x000000030a0a7819 */ /* 0x000fc400000012ff */
[----:B------:R-:W-:Y:S01]  /*e5d0*/  LOP3.LUT R102, R102, R103, RZ, 0x3c, !PT ;  /* 0x0000006766667212 */ /* 0x000fe200078e3cff */
[--C-:B------:R-:W-:Y:S01]  /*e5e0*/  IMAD.X R103, RZ, RZ, R159.reuse, P5 ;  /* 0x000000ffff677224 */ /* 0x100fe200028e069f */
[----:B------:R-:W-:Y:S02]  /*e5f0*/  LOP3.LUT R104, R104, R105, RZ, 0x3c, !PT ;  /* 0x0000006968687212 */ /* 0x000fe400078e3cff */
[----:B------:R-:W-:Y:S01]  /*e600*/  LOP3.LUT R106, R106, R107, RZ, 0x3c, !PT ;  /* 0x0000006b6a6a7212 */ /* 0x000fe200078e3cff */
[--C-:B------:R-:W-:Y:S01]  /*e610*/  IMAD.X R107, RZ, RZ, R159.reuse, P0 ;  /* 0x000000ffff6b7224 */ /* 0x100fe200000e069f */
[----:B------:R-:W-:Y:S01]  /*e620*/  LOP3.LUT R108, R108, R109, RZ, 0x3c, !PT ;  /* 0x0000006d6c6c7212 */ /* 0x000fe200078e3cff */
[----:B------:R-:W-:Y:S01]  /*e630*/  IMAD.X R109, RZ, RZ, R159, P1 ;  /* 0x000000ffff6d7224 */ /* 0x000fe200008e069f */
[----:B------:R-:W-:Y:S02]  /*e640*/  LOP3.LUT R6, R6, R119, RZ, 0x3c, !PT ;  /* 0x0000007706067212 */ /* 0x000fe400078e3cff */
[----:B------:R-:W-:-:S02]  /*e650*/  LOP3.LUT R8, R8, R117, RZ, 0x3c, !PT ;  /* 0x0000007508087212 */ /* 0x000fc400078e3cff */
[----:B------:R-:W-:Y:S02]  /*e660*/  LOP3.LUT R10, R10, R115, RZ, 0x3c, !PT ;  /* 0x000000730a0a7212 */ /* 0x000fe400078e3cff */
[----:B------:R-:W-:Y:S02]  /*e670*/  IADD3.X R105, RZ, R159, RZ, P6, !PT ;  /* 0x0000009fff697210 */ /* 0x000fe400037fe4ff */
[C---:B------:R-:W-:Y:S02]  /*e680*/  IADD3 R115, P4, R158.reuse, 0x9000, RZ ;  /* 0x000090009e737810 */ /* 0x040fe40007f9e0ff */
[C---:B------:R-:W-:Y:S02]  /*e690*/  IADD3 R117, P5, R158.reuse, 0xa000, RZ ;  /* 0x0000a0009e757810 */ /* 0x040fe40007fbe0ff */
[C---:B------:R-:W-:Y:S02]  /*e6a0*/  IADD3 R119, P6, R158.reuse, 0xb000, RZ ;  /* 0x0000b0009e777810 */ /* 0x040fe40007fde0ff */
[----:B------:R-:W-:-:S02]  /*e6b0*/  IADD3 R121, P0, R158, 0xc000, RZ ;  /* 0x0000c0009e797810 */ /* 0x000fc40007f1e0ff */
[----:B------:R-:W-:Y:S02]  /*e6c0*/  IADD3 R123, P1, R158, 0xd000, RZ ;  /* 0x0000d0009e7b7810 */ /* 0x000fe40007f3e0ff */
[----:B------:R-:W-:Y:S02]  /*e6d0*/  LOP3.LUT R114, R115, 0x380, RZ, 0xc0, !PT ;  /* 0x0000038073727812 */ /* 0x000fe400078ec0ff */
[----:B------:R-:W-:Y:S02]  /*e6e0*/  LOP3.LUT R116, R117, 0x380, RZ, 0xc0, !PT ;  /* 0x0000038075747812 */ /* 0x000fe400078ec0ff */
[----:B------:R-:W-:Y:S02]  /*e6f0*/  LOP3.LUT R118, R119, 0x380, RZ, 0xc0, !PT ;  /* 0x0000038077767812 */ /* 0x000fe400078ec0ff */
[----:B------:R-:W-:Y:S02]  /*e700*/  LOP3.LUT R120, R121, 0x380, RZ, 0xc0, !PT ;  /* 0x0000038079787812 */ /* 0x000fe400078ec0ff */
[----:B------:R-:W-:-:S02]  /*e710*/  LOP3.LUT R122, R123, 0x380, RZ, 0xc0, !PT ;  /* 0x000003807b7a7812 */ /* 0x000fc400078ec0ff */
[----:B------:R-:W-:Y:S02]  /*e720*/  LOP3.LUT R29, R158, 0x380, RZ, 0xc0, !PT ;  /* 0x000003809e1d7812 */ /* 0x000fe400078ec0ff */
[----:B------:R-:W-:Y:S02]  /*e730*/  MOV R160, R6 ;  /* 0x0000000600a07202 */ /* 0x000fe40000000f00 */
[----:B------:R-:W-:Y:S02]  /*e740*/  SHF.R.U64 R114, R114, 0x3, RZ ;  /* 0x0000000372727819 */ /* 0x000fe400000012ff */
[----:B------:R-:W-:Y:S02]  /*e750*/  SHF.R.U64 R116, R116, 0x3, RZ ;  /* 0x0000000374747819 */ /* 0x000fe400000012ff */
[----:B------:R-:W-:Y:S02]  /*e760*/  SHF.R.U64 R118, R118, 0x3, RZ ;  /* 0x0000000376767819 */ /* 0x000fe400000012ff */
[----:B------:R-:W-:-:S02]  /*e770*/  SHF.R.U64 R120, R120, 0x3, RZ ;  /* 0x0000000378787819 */ /* 0x000fc400000012ff */
[----:B------:R-:W-:Y:S02]  /*e780*/  SHF.R.U64 R122, R122, 0x3, RZ ;  /* 0x000000037a7a7819 */ /* 0x000fe400000012ff */
[----:B------:R-:W-:Y:S02]  /*e790*/  SHF.R.U64 R29, R29, 0x3, RZ ;  /* 0x000000031d1d7819 */ /* 0x000fe400000012ff */
[----:B------:R-:W-:Y:S01]  /*e7a0*/  F2FP.BF16.F32.PACK_AB R6, R37, R173 ;  /* 0x000000ad2506723e */ /* 0x000fe200000010ff */
[----:B------:R-:W-:Y:S01]  /*e7b0*/  VIADD R37, R200, UR60 ;  /* 0x0000003cc8257c36 */ /* 0x000fe20008000000 */
[----:B------:R-:W-:Y:S01]  /*e7c0*/  LOP3.LUT R114, R114, R115, RZ, 0x3c, !PT ;  /* 0x0000007372727212 */ /* 0x000fe200078e3cff */
[--C-:B------:R-:W-:Y:S01]  /*e7d0*/  IMAD.X R115, RZ, RZ, R159.reuse, P4 ;  /* 0x000000ffff737224 */ /* 0x100fe200020e069f */
[----:B------:R-:W-:Y:S01]  /*e7e0*/  LOP3.LUT R116, R116, R117, RZ, 0x3c, !PT ;  /* 0x0000007574747212 */ /* 0x000fe200078e3cff */
[----:B------:R-:W-:Y:S01]  /*e7f0*/  IMAD.X R117, RZ, RZ, R159, P5 ;  /* 0x000000ffff757224 */ /* 0x000fe200028e069f */
[----:B------:R-:W-:Y:S01]  /*e800*/  LOP3.LUT R118, R118, R119, RZ, 0x3c, !PT ;  /* 0x0000007776767212 */ /* 0x000fe200078e3cff */
[----:B-1----:R-:W-:Y:S01]  /*e810*/  @P2 IMAD.HI.U32 R34, R37, R34, RZ ;  /* 0x0000002225222227 */ /* 0x002fe200078e00ff */
[----:B------:R-:W-:-:S02]  /*e820*/  LOP3.LUT R120, R120, R121, RZ, 0x3c, !PT ;  /* 0x0000007978787212 */ /* 0x000fc400078e3cff */
[----:B------:R-:W-:Y:S01]  /*e830*/  LOP3.LUT R122, R122, R123, RZ, 0x3c, !PT ;  /* 0x0000007b7a7a7212 */ /* 0x000fe200078e3cff */
[--C-:B------:R-:W-:Y:S01]  /*e840*/  IMAD.X R121, RZ, RZ, R159.reuse, P0 ;  /* 0x000000ffff797224 */ /* 0x100fe200000e069f */
[----:B------:R-:W-:Y:S01]  /*e850*/  LOP3.LUT R28, R29, R158, RZ, 0x3c, !PT ;  /* 0x0000009e1d1c7212 */ /* 0x000fe200078e3cff */
[--C-:B------:R-:W-:Y:S01]  /*e860*/  IMAD.X R123, RZ, RZ, R159.reuse, P1 ;  /* 0x000000ffff7b7224 */ /* 0x100fe200008e069f */
[----:B------:R-:W-:Y:S01]  /*e870*/  IADD3.X R119, RZ, R159, RZ, P6, !PT ;  /* 0x0000009fff777210 */ /* 0x000fe200037fe4ff */
[----:B------:R-:W-:Y:S01]  /*e880*/  IMAD.MOV.U32 R29, RZ, RZ, R159 ;  /* 0x000000ffff1d7224 */ /* 0x000fe200078e009f */
[----:B------:R-:W-:Y:S02]  /*e890*/  MOV R159, R8 ;  /* 0x00000008009f7202 */ /* 0x000fe40000000f00 */
[----:B------:R-:W-:Y:S02]  /*e8a0*/  MOV R158, R10 ;  /* 0x0000000a009e7202 */ /* 0x000fe40000000f00 */
[----:B------:R-:W-:-:S02]  /*e8b0*/  MOV R198, R14 ;  /* 0x0000000e00c67202 */ /* 0x000fc40000000f00 */
[----:B------:R-:W-:Y:S02]  /*e8c0*/  F2FP.BF16.F32.PACK_AB R4, R33, R172 ;  /* 0x000000ac2104723e */ /* 0x000fe400000010ff */
[----:B------:R-:W-:Y:S02]  /*e8d0*/  F2FP.BF16.F32.PACK_AB R7, R39, R38 ;  /* 0x000000262707723e */ /* 0x000fe400000010ff */
[----:B------:R-:W-:Y:S02]  /*e8e0*/  MOV R22, R12 ;  /* 0x0000000c00167202 */ /* 0x000fe40000000f00 */
[----:B------:R-:W-:Y:S01]  /*e8f0*/  MOV R150, R150 ;  /* 0x0000009600967202 */ /* 0x000fe20000000f00 */
[----:B------:R1:W-:Y:S01]  /*e900*/  STSM.16.M88.4 [R198], R4 ;  /* 0x00000004c6007844 */ /* 0x0003e20000000200 */
[----:B------:R-:W-:Y:S02]  /*e910*/  F2FP.BF16.F32.PACK_AB R8, R41, R174 ;  /* 0x000000ae2908723e */ /* 0x000fe400000010ff */
[----:B------:R-:W-:-:S02]  /*e920*/  F2FP.BF16.F32.PACK_AB R9, R43, R42 ;  /* 0x0000002a2b09723e */ /* 0x000fc400000010ff */
[----:B------:R-:W-:Y:S02]  /*e930*/  F2FP.BF16.F32.PACK_AB R10, R45, R175 ;  /* 0x000000af2d0a723e */ /* 0x000fe400000010ff */
[----:B------:R-:W-:Y:S02]  /*e940*/  F2FP.BF16.F32.PACK_AB R11, R47, R46 ;  /* 0x0000002e2f0b723e */ /* 0x000fe400000010ff */
[----:B------:R-:W-:Y:S02]  /*e950*/  MOV R156, R156 ;  /* 0x0000009c009c7202 */ /* 0x000fe40000000f00 */
[----:B------:R-:W-:Y:S01]  /*e960*/  F2FP.BF16.F32.PACK_AB R12, R49, R176 ;  /* 0x000000b0310c723e */ /* 0x000fe200000010ff */
[----:B------:R3:W-:Y:S01]  /*e970*/  STSM.16.M88.4 [R150], R8 ;  /* 0x0000000896007844 */ /* 0x0007e20000000200 */
[----:B------:R-:W-:Y:S02]  /*e980*/  F2FP.BF16.F32.PACK_AB R13, R51, R50 ;  /* 0x00000032330d723e */ /* 0x000fe400000010ff */
[----:B------:R-:W-:-:S02]  /*e990*/  F2FP.BF16.F32.PACK_AB R14, R53, R177 ;  /* 0x000000b1350e723e */ /* 0x000fc400000010ff */
[----:B------:R-:W-:Y:S02]  /*e9a0*/  F2FP.BF16.F32.PACK_AB R15, R55, R54 ;  /* 0x00000036370f723e */ /* 0x000fe400000010ff */
[----:B------:R-:W-:Y:S02]  /*e9b0*/  MOV R130, R130 ;  /* 0x0000008200827202 */ /* 0x000fe40000000f00 */
[----:B0-----:R-:W-:Y:S01]  /*e9c0*/  F2FP.BF16.F32.PACK_AB R24, R57, R178 ;  /* 0x000000b23918723e */ /* 0x001fe200000010ff */
[----:B------:R-:W-:Y:S01]  /*e9d0*/  STSM.16.M88.4 [R156], R12 ;  /* 0x0000000c9c007844 */ /* 0x000fe20000000200 */
[----:B------:R-:W-:Y:S02]  /*e9e0*/  F2FP.BF16.F32.PACK_AB R25, R59, R58 ;  /* 0x0000003a3b19723e */ /* 0x000fe400000010ff */
[----:B------:R-:W-:Y:S02]  /*e9f0*/  F2FP.BF16.F32.PACK_AB R26, R61, R179 ;  /* 0x000000b33d1a723e */ /* 0x000fe400000010ff */
[----:B------:R-:W-:-:S02]  /*ea00*/  F2FP.BF16.F32.PACK_AB R27, R63, R62 ;  /* 0x0000003e3f1b723e */ /* 0x000fc400000010ff */
[----:B------:R-:W-:Y:S02]  /*ea10*/  MOV R33, R37 ;  /* 0x0000002500217202 */ /* 0x000fe40000000f00 */
[----:B--2---:R-:W-:Y:S01]  /*ea20*/  @P2 SHF.R.U32.HI R33, RZ, R35, R34 ;  /* 0x00000023ff212219 */ /* 0x004fe20000011622 */
[----:B------:R0:W-:Y:S01]  /*ea30*/  STSM.16.M88.4 [R130], R24 ;  /* 0x0000001882007844 */ /* 0x0001e20000000200 */
[----:B------:R-:W-:Y:S02]  /*ea40*/  MOV R154, R154 ;  /* 0x0000009a009a7202 */ /* 0x000fe40000000f00 */
[----:B-1----:R-:W-:Y:S02]  /*ea50*/  F2FP.BF16.F32.PACK_AB R4, R65, R180 ;  /* 0x000000b44104723e */ /* 0x002fe400000010ff */
[----:B------:R-:W-:Y:S02]  /*ea60*/  F2FP.BF16.F32.PACK_AB R5, R67, R66 ;  /* 0x000000424305723e */ /* 0x000fe400000010ff */
[----:B------:R-:W-:-:S02]  /*ea70*/  F2FP.BF16.F32.PACK_AB R6, R69, R181 ;  /* 0x000000b54506723e */ /* 0x000fc400000010ff */
[----:B------:R-:W-:Y:S01]  /*ea80*/  F2FP.BF16.F32.PACK_AB R7, R71, R70 ;  /* 0x000000464707723e */ /* 0x000fe200000010ff */
[----:B------:R-:W1:Y:S01]  /*ea90*/  @P2 LDC R69, c[0x0][0xbf0] ;  /* 0x0002fc00ff452b82 */ /* 0x000e620000000800 */
[----:B------:R-:W-:Y:S02]  /*eaa0*/  MOV R152, R152 ;  /* 0x0000009800987202 */ /* 0x000fe40000000f00 */
[----:B---3--:R-:W-:Y:S01]  /*eab0*/  F2FP.BF16.F32.PACK_AB R8, R73, R182 ;  /* 0x000000b64908723e */ /* 0x008fe200000010ff */
[----:B------:R-:W-:Y:S01]  /*eac0*/  STSM.16.M88.4 [R154], R4 ;  /* 0x000000049a007844 */ /* 0x000fe20000000200 */
[----:B------:R-:W-:Y:S01]  /*ead0*/  F2FP.BF16.F32.PACK_AB R9, R75, R74 ;  /* 0x0000004a4b09723e */ /* 0x000fe200000010ff */
[----:B0-----:R-:W-:Y:S01]  /*eae0*/  IMAD.MOV R24, RZ, RZ, -R33 ;  /* 0x000000ffff187224 */ /* 0x001fe200078e0a21 */
[----:B------:R-:W-:Y:S02]  /*eaf0*/  F2FP.BF16.F32.PACK_AB R10, R77, R183 ;  /* 0x000000b74d0a723e */ /* 0x000fe400000010ff */
[----:B------:R-:W-:Y:S01]  /*eb00*/  F2FP.BF16.F32.PACK_AB R11, R79, R78 ;  /* 0x0000004e4f0b723e */ /* 0x000fe200000010ff */
[----:B------:R-:W-:Y:S01]  /*eb10*/  IMAD R35, R197, R24, R37 ;  /* 0x00000018c5237224 */ /* 0x000fe200078e0225 */
[----:B------:R-:W-:-:S02]  /*eb20*/  MOV R146, R146 ;  /* 0x0000009200927202 */ /* 0x000fc40000000f00 */
[----:B------:R-:W-:Y:S01]  /*eb30*/  F2FP.BF16.F32.PACK_AB R12, R81, R184 ;  /* 0x000000b8510c723e */ /* 0x000fe200000010ff */
[----:B------:R0:W-:Y:S01]  /*eb40*/  STSM.16.M88.4 [R152], R8 ;  /* 0x0000000898007844 */ /* 0x0001e20000000200 */
        /* <DEDUP_REMOVED lines=8> */
[----:B------:R-:W-:Y:S01]  /*ebd0*/  F2FP.BF16.F32.PACK_AB R27, R95, R94 ;  /* 0x0000005e5f1b723e */ /* 0x000fe200000010ff */
[----:B0-----:R-:W-:Y:S01]  /*ebe0*/  IMAD.U32 R10, RZ, RZ, UR5 ;  /* 0x00000005ff0a7e24 */ /* 0x001fe2000f8e00ff */
[----:B------:R-:W-:Y:S01]  /*ebf0*/  SHF.R.S32.HI R9, RZ, 0x1f, R33 ;  /* 0x0000001fff097819 */ /* 0x000fe20000011421 */
[----:B------:R-:W-:Y:S01]  /*ec00*/  ULDC UR5, c[0x0][0xa88] ;  /* 0x0002a20000057ab9 */ /* 0x000fe20000000800 */
[----:B------:R-:W-:Y:S01]  /*ec10*/  SHF.R.S32.HI R8, RZ, 0x1f, R35 ;  /* 0x0000001fff087819 */ /* 0x000fe20000011423 */
[----:B------:R-:W-:Y:S01]  /*ec20*/  STSM.16.M88.4 [R142], R24 ;  /* 0x000000188e007844 */ /* 0x000fe20000000200 */
[----:B------:R-:W-:Y:S02]  /*ec30*/  MOV R138, R138 ;  /* 0x0000008a008a7202 */ /* 0x000fe40000000f00 */
[----:B------:R-:W-:-:S02]  /*ec40*/  F2FP.BF16.F32.PACK_AB R4, R97, R188 ;  /* 0x000000bc6104723e */ /* 0x000fc400000010ff */
[----:B------:R-:W-:Y:S01]  /*ec50*/  F2FP.BF16.F32.PACK_AB R5, R99, R98 ;  /* 0x000000626305723e */ /* 0x000fe200000010ff */
[----:B--2---:R-:W-:Y:S01]  /*ec60*/  VIADD R14, R212, UR60 ;  /* 0x0000003cd40e7c36 */ /* 0x004fe20008000000 */
[----:B------:R-:W-:Y:S02]  /*ec70*/  IADD3 R12, P0, R33, UR6, RZ ;  /* 0x00000006210c7c10 */ /* 0x000fe4000ff1e0ff */
[----:B------:R-:W-:Y:S02]  /*ec80*/  F2FP.BF16.F32.PACK_AB R6, R101, R189 ;  /* 0x000000bd6506723e */ /* 0x000fe400000010ff */
[----:B------:R-:W-:Y:S01]  /*ec90*/  IADD3.X R13, R9, UR7, R10, P0, !PT ;  /* 0x00000007090d7c10 */ /* 0x000fe200087fe40a */
[----:B------:R-:W-:Y:S01]  /*eca0*/  ULDC.64 UR6, c[0x0][0xb88] ;  /* 0x0002e20000067ab9 */ /* 0x000fe20000000a00 */
[----:B------:R-:W-:Y:S01]  /*ecb0*/  F2FP.BF16.F32.PACK_AB R7, R18, R3 ;  /* 0x000000031207723e */ /* 0x000fe200000010ff */
[----:B------:R-:W-:Y:S01]  /*ecc0*/  IMAD R8, R8, UR6, RZ ;  /* 0x0000000608087c24 */ /* 0x000fe2000f8e02ff */
[----:B------:R-:W-:Y:S01]  /*ecd0*/  LOP3.LUT P0, RZ, R210, 0x3, RZ, 0xc0, !PT ;  /* 0x00000003d2ff7812 */ /* 0x000fe2000780c0ff */
[C---:B------:R-:W-:Y:S01]  /*ece0*/  IMAD.WIDE.U32 R12, R35.reuse, UR6, R12 ;  /* 0x00000006230c7c25 */ /* 0x040fe2000f8e000c */
[----:B------:R-:W-:Y:S01]  /*ecf0*/  MOV R134, R134 ;  /* 0x0000008600867202 */ /* 0x000fe20000000f00 */
[----:B------:R0:W-:Y:S01]  /*ed00*/  STSM.16.M88.4 [R138], R4 ;  /* 0x000000048a007844 */ /* 0x0001e20000000200 */
[----:B------:R-:W-:Y:S01]  /*ed10*/  F2FP.BF16.F32.PACK_AB R9, R36, R32 ;  /* 0x000000202409723e */ /* 0x000fe200000010ff */
[----:B------:R-:W-:Y:S01]  /*ed20*/  IMAD R35, R35, UR7, R8 ;  /* 0x0000000723237c24 */ /* 0x000fe2000f8e0208 */
[----:B------:R-:W-:Y:S01]  /*ed30*/  ULDC.64 UR6, c[0x0][0xb50] ;  /* 0x0002d40000067ab9 */ /* 0x000fe20000000a00 */
[----:B------:R-:W-:Y:S01]  /*ed40*/  IMAD R3, R197, UR5, RZ ;  /* 0x00000005c5037c24 */ /* 0x000fe2000f8e02ff */
[----:B------:R-:W-:-:S02]  /*ed50*/  F2FP.BF16.F32.PACK_AB R8, R166, R190 ;  /* 0x000000bea608723e */ /* 0x000fc400000010ff */
[----:B------:R-:W-:Y:S02]  /*ed60*/  F2FP.BF16.F32.PACK_AB R10, R168, R191 ;  /* 0x000000bfa80a723e */ /* 0x000fe400000010ff */
[----:B------:R-:W-:Y:S02]  /*ed70*/  F2FP.BF16.F32.PACK_AB R11, R44, R40 ;  /* 0x000000282c0b723e */ /* 0x000fe400000010ff */
[----:B------:R-:W-:Y:S02]  /*ed80*/  LEA R18, P3, R12, UR6, 0x2 ;  /* 0x000000060c127c11 */ /* 0x000fe4000f8610ff */
[----:B------:R-:W-:Y:S01]  /*ed90*/  ISETP.GE.OR P1, PT, R14, R3, P0 ;  /* 0x000000030e00720c */ /* 0x000fe20000726670 */
[----:B------:R2:W-:Y:S01]  /*eda0*/  STSM.16.M88.4 [R134], R8 ;  /* 0x0000000886007844 */ /* 0x0005e20000000200 */
[----:B------:R-:W-:Y:S01]  /*edb0*/  F2FP.BF16.F32.PACK_AB R15, R92, R88 ;  /* 0x000000585c0f723e */ /* 0x000fe200000010ff */
[----:B0-----:R-:W-:Y:S01]  /*edc0*/  VIADD R4, R14, 0x8 ;  /* 0x000000080e047836 */ /* 0x001fe20000000000 */
[----:B------:R-:W-:Y:S01]  /*edd0*/  F2FP.BF16.F32.PACK_AB R6, R170, R193 ;  /* 0x000000c1aa06723e */ /* 0x000fe200000010ff */
[----:B------:R-:W-:Y:S01]  /*ede0*/  IMAD.IADD R5, R13, 0x1, R35 ;  /* 0x000000010d057824 */ /* 0x000fe200078e0223 */
[----:B------:R-:W-:Y:S01]  /*edf0*/  F2FP.BF16.F32.PACK_AB R7, R60, R56 ;  /* 0x000000383c07723e */ /* 0x000fe200000010ff */
[----:B------:R-:W-:Y:S01]  /*ee00*/  SHFL.IDX PT, R44, R18, RZ, 0x1c1f ;  /* 0x001c1fff122c7589 */ /* 0x000fe200000e0000 */
[----:B------:R-:W-:-:S02]  /*ee10*/  ISETP.GE.OR P0, PT, R4, R3, P0 ;  /* 0x000000030400720c */ /* 0x000fc40000706670 */
[----:B------:R-:W-:Y:S02]  /*ee20*/  LEA.HI.X R24, R12, UR7, R5, 0x2, P3 ;  /* 0x000000070c187c11 */ /* 0x000fe400098f1405 */
[----:B------:R-:W-:Y:S02]  /*ee30*/  F2FP.BF16.F32.PACK_AB R4, R169, R192 ;  /* 0x000000c0a904723e */ /* 0x000fe400000010ff */
[----:B------:R-:W-:Y:S01]  /*ee40*/  F2FP.BF16.F32.PACK_AB R5, R52, R48 ;  /* 0x000000303405723e */ /* 0x000fe200000010ff */
[----:B------:R-:W0:Y:S01]  /*ee50*/  SHFL.IDX PT, R45, R24, RZ, 0x1c1f ;  /* 0x001c1fff182d7589 */ /* 0x000e2200000e0000 */
[----:B------:R-:W-:Y:S02]  /*ee60*/  F2FP.BF16.F32.PACK_AB R12, R129, R195 ;  /* 0x000000c3810c723e */ /* 0x000fe400000010ff */
[----:B--2---:R-:W-:Y:S01]  /*ee70*/  F2FP.BF16.F32.PACK_AB R8, R171, R194 ;  /* 0x000000c2ab08723e */ /* 0x004fe200000010ff */
[----:B------:R-:W-:Y:S01]  /*ee80*/  STSM.16.M88.4 [R22], R4 ;  /* 0x0000000416007844 */ /* 0x000fe20000000200 */
[----:B------:R-:W-:-:S02]  /*ee90*/  F2FP.BF16.F32.PACK_AB R9, R68, R64 ;  /* 0x000000404409723e */ /* 0x000fc400000010ff */
[----:B------:R-:W-:Y:S01]  /*eea0*/  F2FP.BF16.F32.PACK_AB R10, R125, R124 ;  /* 0x0000007c7d0a723e */ /* 0x000fe200000010ff */
[----:B------:R-:W-:Y:S01]  /*eeb0*/  SHFL.IDX PT, R48, R18, 0x1, 0x1c1f ;  /* 0x003c1f0012307f89 */ /* 0x000fe200000e0000 */
[----:B------:R-:W-:Y:S02]  /*eec0*/  F2FP.BF16.F32.PACK_AB R11, R76, R72 ;  /* 0x000000484c0b723e */ /* 0x000fe400000010ff */
[----:B------:R-:W-:Y:S01]  /*eed0*/  F2FP.BF16.F32.PACK_AB R13, R84, R80 ;  /* 0x00000050540d723e */ /* 0x000fe200000010ff */
[----:B------:R-:W2:Y:S01]  /*eee0*/  SHFL.IDX PT, R49, R24, 0x1, 0x1c1f ;  /* 0x003c1f0018317f89 */ /* 0x000ea200000e0000 */
[----:B------:R-:W-:Y:S02]  /*eef0*/  F2FP.BF16.F32.PACK_AB R14, R133, R132 ;  /* 0x00000084850e723e */ /* 0x000fe400000010ff */
[----:B------:R-:W-:Y:S01]  /*ef00*/  F2FP.BF16.F32.PACK_AB R138, R141, R140 ;  /* 0x0000008c8d8a723e */ /* 0x000fe200000010ff */
[----:B------:R-:W-:Y:S01]  /*ef10*/  STSM.16.M88.4 [R158], R8 ;  /* 0x000000089e007844 */ /* 0x000fe20000000200 */
[----:B------:R-:W-:-:S02]  /*ef20*/  F2FP.BF16.F32.PACK_AB R139, R162, R128 ;  /* 0x00000080a28b723e */ /* 0x000fc400000010ff */
[----:B------:R-:W-:Y:S01]  /*ef30*/  F2FP.BF16.F32.PACK_AB R146, R149, R148 ;  /* 0x000000949592723e */ /* 0x000fe200000010ff */
[----:B------:R-:W-:Y:S01]  /*ef40*/  STSM.16.M88.4 [R159], R12 ;  /* 0x0000000c9f007844 */ /* 0x000fe20000000200 */
[----:B------:R-:W-:-:S03]  /*ef50*/  F2FP.BF16.F32.PACK_AB R147, R167, R165 ;  /* 0x000000a5a793723e */ /* 0x000fc600000010ff */
[----:B------:R-:W-:Y:S04]  /*ef60*/  STSM.16.M88.4 [R160], R136 ;  /* 0x00000088a0007844 */ /* 0x000fe80000000200 */
[----:B------:R-:W-:Y:S01]  /*ef70*/  STSM.16.M88.4 [R161], R144 ;  /* 0x00000090a1007844 */ /* 0x000fe20000000200 */
[----:B------:R-:W-:Y:S01]  /*ef80*/  BAR.SYNC.DEFER_BLOCKING 0x1, 0x100 ;  /* 0x0044000000007b1d */ /* 0x000fe20000010000 */
[----:B------:R-:W-:-:S05]  /*ef90*/  UIMAD UR5, UR10, UR8, URZ ;  /* 0x000000080a0572a4 */ /* 0x000fca000f8e023f */
[----:B0-----:R0:W-:Y:S04]  /*efa0*/  @!P1 ST.E desc[UR36][R44.64], R0 ;  /* 0x000000002c009985 */ /* 0x0011e8000c101924 */
[----:B--2---:R2:W-:Y:S04]  /*efb0*/  @!P0 ST.E desc[UR36][R48.64], R2 ;  /* 0x0000000230008985 */ /* 0x0045e8000c101924 */
[----:B------:R3:W5:Y:S01]  /*efc0*/  LD.E.128 R32, desc[UR36][R16.64] ;  /* 0x0000002410207980 */ /* 0x000762000c101d00 */
[----:B0-----:R-:W-:Y:S01]  /*efd0*/  IMAD R0, R205, 0x20, R208 ;  /* 0x00000020cd007824 */ /* 0x001fe200078e02d0 */
[----:B------:R-:W-:-:S02]  /*efe0*/  UIMAD.WIDE.U32 UR6, UR11, UR8, URZ ;  /* 0x000000080b0672a5 */ /* 0x000fc4000f8e003f */
[----:B------:R0:W5:Y:S01]  /*eff0*/  LD.E.128 R36, desc[UR36][R20.64] ;  /* 0x0000002414247980 */ /* 0x000162000c101d00 */
[----:B---3--:R-:W3:Y:S01]  /*f000*/  @P2 LDC R17, c[0x0][0xbec] ;  /* 0x0002fb00ff112b82 */ /* 0x008ee20000000800 */
[----:B------:R-:W-:Y:S01]  /*f010*/  IADD3 R18, R0, UR60, RZ ;  /* 0x0000003c00127c10 */ /* 0x000fe2000fffe0ff */
[----:B------:R-:W-:Y:S01]  /*f020*/  UIMAD UR5, UR11, UR9, UR5 ;  /* 0x000000090b0572a4 */ /* 0x000fe2000f8e0205 */
[----:B------:R4:W5:Y:S02]  /*f030*/  LD.E.128 R24, desc[UR36][R28.64] ;  /* 0x000000241c187980 */ /* 0x000964000c101d00 */
[----:B------:R-:W-:Y:S01]  /*f040*/  ULDC.64 UR10, c[0x0][0xaf0] ;  /* 0x0002bc00000a7ab9 */ /* 0x000fe20000000a00 */
[----:B------:R-:W-:Y:S01]  /*f050*/  UIADD3 UR7, UR7, UR5, URZ ;  /* 0x0000000507077290 */ /* 0x000fe2000fffe03f */
[----:B------:R-:W5:Y:S01]  /*f060*/  LD.E.128 R100, desc[UR36][R102.64] ;  /* 0x0000002466647980 */ /* 0x000f62000c101d00 */
[----:B------:R-:W-:Y:S01]  /*f070*/  UIMAD UR8, UR12, UR10, URZ ;  /* 0x0000000a0c0872a4 */ /* 0x000fe2000f8e023f */
[----:B0-----:R-:W-:Y:S01]  /*f080*/  IMAD.MOV.U32 R21, RZ, RZ, R18 ;  /* 0x000000ffff157224 */ /* 0x001fe200078e0012 */
[----:B------:R-:W-:Y:S01]  /*f090*/  UIMAD.WIDE.U32 UR6, UR13, UR10, UR6 ;  /* 0x0000000a0d0672a5 */ /* 0x000fe2000f8e0006 */
[----:B------:R4:W5:Y:S01]  /*f0a0*/  LD.E.128 R4, desc[UR36][R104.64] ;  /* 0x0000002468047980 */ /* 0x000962000c101d00 */
[----:B------:R-:W-:-:S03]  /*f0b0*/  UIMAD UR5, UR13, UR11, UR8 ;  /* 0x0000000b0d0572a4 */ /* 0x000fc6000f8e0208 */
[----:B------:R-:W-:Y:S01]  /*f0c0*/  ULDC.64 UR8, c[0x0][0xae0] ;  /* 0x0002b80000087ab9 */ /* 0x000fe20000000a00 */
[----:B------:R-:W-:Y:S01]  /*f0d0*/  UIADD3 UR5, UR7, UR5, URZ ;  /* 0x0000000507057290 */ /* 0x000fe2000fffe03f */
[----:B------:R4:W5:Y:S04]  /*f0e0*/  LD.E.128 R8, desc[UR36][R106.64] ;  /* 0x000000246a087980 */ /* 0x000968000c101d00 */
[----:B------:R4:W5:Y:S01]  /*f0f0*/  LD.E.128 R12, desc[UR36][R108.64] ;  /* 0x000000246c0c7980 */ /* 0x000962000c101d00 */
[----:B---3--:R-:W-:-:S03]  /*f100*/  @P2 IMAD.HI.U32 R0, R18, R17, RZ ;  /* 0x0000001112002227 */ /* 0x008fc600078e00ff */
[----:B------:R4:W5:Y:S02]  /*f110*/  LD.E.128 R40, desc[UR36][R110.64] ;  /* 0x000000246e287980 */ /* 0x000964000c101d00 */
[----:B-1----:R-:W-:Y:S02]  /*f120*/  @P2 SHF.R.U32.HI R21, RZ, R69, R0 ;  /* 0x00000045ff152219 */ /* 0x002fe40000011600 */
[----:B------:R4:W5:Y:S02]  /*f130*/  LD.E.128 R56, desc[UR36][R112.64] ;  /* 0x0000002470387980 */ /* 0x000964000c101d00 */
[--C-:B------:R-:W-:Y:S01]  /*f140*/  SHF.R.S32.HI R0, RZ, 0x1f, R21.reuse ;  /* 0x0000001fff007819 */ /* 0x100fe20000011415 */
[----:B--2---:R-:W-:Y:S01]  /*f150*/  IMAD.MOV R2, RZ, RZ, -R21 ;  /* 0x000000ffff027224 */ /* 0x004fe200078e0a15 */
[----:B------:R4:W5:Y:S01]  /*f160*/  LD.E.128 R44, desc[UR36][R114.64] ;  /* 0x00000024722c7980 */ /* 0x000962000c101d00 */
[----:B------:R-:W-:Y:S02]  /*f170*/  IMAD.U32 R17, RZ, RZ, UR7 ;  /* 0x00000007ff117e24 */ /* 0x000fe4000f8e00ff */
[----:B------:R-:W-:Y:S01]  /*f180*/  IMAD.U32 R16, RZ, RZ, UR6 ;  /* 0x00000006ff107e24 */ /* 0x000fe2000f8e00ff */
[----:B------:R4:W5:Y:S01]  /*f190*/  LD.E.128 R48, desc[UR36][R116.64] ;  /* 0x0000002474307980 */ /* 0x000962000c101d00 */
[----:B------:R-:W-:Y:S01]  /*f1a0*/  IMAD.U32 R17, RZ, RZ, UR5 ;  /* 0x00000005ff117e24 */ /* 0x000fe2000f8e00ff */
[----:B------:R-:W-:Y:S01]  /*f1b0*/  ULDC.64 UR6, c[0x0][0xad8] ;  /* 0x0002b60000067ab9 */ /* 0x000fe20000000a00 */
[----:B------:R-:W-:Y:S01]  /*f1c0*/  IMAD R0, R0, UR8, RZ ;  /* 0x0000000800007c24 */ /* 0x000fe2000f8e02ff */
[----:B------:R4:W5:Y:S01]  /*f1d0*/  LD.E.128 R52, desc[UR36][R118.64] ;  /* 0x0000002476347980 */ /* 0x000962000c101d00 */
[----:B------:R-:W-:-:S02]  /*f1e0*/  IMAD R197, R197, R2, R18 ;  /* 0x00000002c5c57224 */ /* 0x000fc400078e0212 */
[C---:B------:R-:W-:Y:S01]  /*f1f0*/  IMAD R69, R21.reuse, UR9, R0 ;  /* 0x0000000915457c24 */ /* 0x040fe2000f8e0200 */
[----:B------:R4:W5:Y:S01]  /*f200*/  LD.E.128 R64, desc[UR36][R120.64] ;  /* 0x0000002478407980 */ /* 0x000962000c101d00 */
[----:B------:R-:W-:Y:S01]  /*f210*/  IMAD.WIDE.U32 R16, R21, UR8, R16 ;  /* 0x0000000815107c25 */ /* 0x000fe2000f8e0010 */
[----:B------:R-:W-:Y:S02]  /*f220*/  SHF.R.S32.HI R0, RZ, 0x1f, R197 ;  /* 0x0000001fff007819 */ /* 0x000fe400000114c5 */
[----:B------:R4:W5:Y:S04]  /*f230*/  LD.E.128 R60, desc[UR36][R122.64] ;  /* 0x000000247a3c7980 */ /* 0x000968000c101d00 */
[----:B------:R-:W5:Y:S04]  /*f240*/  LD.E.128 R124, desc[UR36][R126.64] ;  /* 0x000000247e7c7980 */ /* 0x000f68000c101d00 */
[----:B------:R-:W5:Y:S01]  /*f250*/  LD.E.128 R28, desc[UR36][R30.64] ;  /* 0x000000241e1c7980 */ /* 0x000f62000c101d00 */
[----:B------:R-:W-:Y:S01]  /*f260*/  @!PT LDS RZ, [RZ] ;  /* 0x00000000fffff984 */ /* 0x000fe20000000800 */
[----:B------:R-:W-:Y:S01]  /*f270*/  @!PT LDS RZ, [RZ] ;  /* 0x00000000fffff984 */ /* 0x000fe20000000800 */
[----:B------:R-:W-:Y:S01]  /*f280*/  @!PT LDS RZ, [RZ] ;  /* 0x00000000fffff984 */ /* 0x000fe20000000800 */
[----:B------:R-:W-:Y:S01]  /*f290*/  @!PT LDS RZ, [RZ] ;  /* 0x00000000fffff984 */ /* 0x000fe20000000800 */
[----:B------:R0:W-:Y:S06]  /*f2a0*/  MEMBAR.ALL.CTA ;  /* 0x0000000000007992 */ /* 0x0001ec0000008000 */
[----:B0-----:R-:W0:Y:S01]  /*f2b0*/  FENCE.VIEW.ASYNC.S ;  /* 0x00000000000073c6 */ /* 0x001e220000000000 */
[----:B------:R-:W-:Y:S01]  /*f2c0*/  IADD3 R17, R17, R69, RZ ;  /* 0x0000004511117210 */ /* 0x000fe20007ffe0ff */
[----:B------:R-:W-:-:S02]  /*f2d0*/  IMAD R2, R0, UR6, RZ ;  /* 0x0000000600027c24 */ /* 0x000fc4000f8e02ff */
[----:B------:R-:W-:Y:S02]  /*f2e0*/  VIADD R22, R208, UR60 ;  /* 0x0000003cd0167c36 */ /* 0x000fe40008000000 */
[C---:B------:R-:W-:Y:S02]  /*f2f0*/  IMAD R21, R197.reuse, UR7, R2 ;  /* 0x00000007c5157c24 */ /* 0x040fe4000f8e0202 */
[----:B------:R-:W-:Y:S01]  /*f300*/  IMAD.WIDE.U32 R16, R197, UR6, R16 ;  /* 0x00000006c5107c25 */ /* 0x000fe2000f8e0010 */
[C---:B------:R-:W-:Y:S01]  /*f310*/  ISETP.GE.AND P2, PT, R22.reuse, R3, PT ;  /* 0x000000031600720c */ /* 0x040fe20003f46270 */
[----:B------:R-:W-:Y:S02]  /*f320*/  ULDC.64 UR6, c[0x0][0xa80] ;  /* 0x0002a00000067ab9 */ /* 0x000fe40000000a00 */
[----:B------:R-:W-:Y:S01]  /*f330*/  VIADD R0, R22, 0x20 ;  /* 0x0000002016007836 */ /* 0x000fe20000000000 */
[----:B------:R-:W-:Y:S01]  /*f340*/  LEA R2, P3, R16, UR6, 0x1 ;  /* 0x0000000610027c11 */ /* 0x000fe2000f8608ff */
[----:B------:R-:W-:-:S02]  /*f350*/  IMAD.IADD R17, R17, 0x1, R21 ;  /* 0x0000000111117824 */ /* 0x000fc400078e0215 */
[----:B------:R-:W-:Y:S01]  /*f360*/  VIADD R196, R196, 0x30820 ;  /* 0x00030820c4c47836 */ /* 0x000fe20000000000 */
[-C--:B------:R-:W-:Y:S01]  /*f370*/  ISETP.GE.AND P1, PT, R0, R3.reuse, PT ;  /* 0x000000030000720c */ /* 0x080fe20003f26270 */
[----:B------:R-:W-:Y:S01]  /*f380*/  VIADD R0, R22, 0x40 ;  /* 0x0000004016007836 */ /* 0x000fe20000000000 */
[----:B------:R-:W-:Y:S02]  /*f390*/  LEA.HI.X R18, R16, UR7, R17, 0x1, P3 ;  /* 0x0000000710127c11 */ /* 0x000fe400098f0c11 */
[----:B------:R-:W-:Y:S01]  /*f3a0*/  PRMT R196, RZ, 0x654, R196 ;  /* 0x00000654ffc47816 */ /* 0x000fe200000000c4 */
[----:B0-----:R4:W0:Y:S01]  /*f3b0*/  SHFL.IDX PT, R70, R2, RZ, 0x181f ;  /* 0x00181fff02467589 */ /* 0x00182200000e0000 */
[----:B------:R-:W-:Y:S01]  /*f3c0*/  ISETP.GE.AND P0, PT, R0, R3, PT ;  /* 0x000000030000720c */ /* 0x000fe20003f06270 */
[----:B------:R-:W-:Y:S01]  /*f3d0*/  BSSY B1, `(.L_x_1073) ;  /* 0x0000015000017945 */ /* 0x000fe20003800000 */
[----:B------:R4:W-:Y:S01]  /*f3e0*/  SYNCS.ARRIVE.TRANS64.RED.A1T0 RZ, [R196+URZ], RZ ;  /* 0x000000ffc4ff79a7 */ /* 0x0009e2000810043f */
[----:B------:R4:W1:Y:S02]  /*f3f0*/  SHFL.IDX PT, R0, R18, RZ, 0x181f ;  /* 0x00181fff12007589 */ /* 0x00086400000e0000 */
        /* <DEDUP_REMOVED lines=18> */
.L_x_1074:
[----:B------:R-:W-:Y:S05]  /*f520*/  BSYNC B1 ;  /* 0x0000000000017941 */ /* 0x000fea0003800000 */
.L_x_1073:
[----:B-1----:R1:W3:Y:S01]  /*f530*/  SHFL.IDX PT, R0, R18, 0x1, 0x181f ;  /* 0x00381f0012007f89 */ /* 0x0022e200000e0000 */
[----:B------:R-:W-:Y:S03]  /*f540*/  BSSY B1, `(.L_x_1075) ;  /* 0x0000014000017945 */ /* 0x000fe60003800000 */
[----:B--2---:R1:W2:Y:S01]  /*f550*/  SHFL.IDX PT, R20, R2, 0x1, 0x181f ;  /* 0x00381f0002147f89 */ /* 0x0042a200000e0000 */
[----:B------:R-:W-:Y:S05]  /*f560*/  @P1 BRA `(.L_x_1076) ;  /* 0x0000000000441947 */ /* 0x000fea0003800000 */
[----:B------:R-:W-:Y:S02]  /*f570*/  ULDC UR5, c[0x0][0xac8] ;  /* 0x0002b20000057ab9 */ /* 0x000fe40000000800 */
[----:B------:R-:W-:Y:S02]  /*f580*/  ISETP.GE.AND P4, PT, R23, UR5, PT ;  /* 0x0000000517007c0c */ /* 0x000fe4000bf86270 */
[----:B------:R-:W-:Y:S02]  /*f590*/  ISETP.GE.AND P3, PT, R203, UR5, PT ;  /* 0x00000005cb007c0c */ /* 0x000fe4000bf66270 */
[----:B------:R-:W-:Y:S02]  /*f5a0*/  ISETP.GE.AND P2, PT, R202, UR5, PT ;  /* 0x00000005ca007c0c */ /* 0x000fe4000bf46270 */
[----:B------:R-:W-:-:S07]  /*f5b0*/  ISETP.GE.AND P1, PT, R204, UR5, PT ;  /* 0x00000005cc007c0c */ /* 0x000fce000bf26270 */
[-C--:B--2--5:R-:W-:Y:S02]  /*f5c0*/  @!P4 LEA R4, P6, R23, R20.reuse, 0x1 ;  /* 0x000000141704c211 */ /* 0x0a4fe400078c08ff */
[----:B------:R-:W-:Y:S02]  /*f5d0*/  @!P3 LEA R6, P5, R203, R20, 0x1 ;  /* 0x00000014cb06b211 */ /* 0x000fe400078a08ff */
[----:B---3--:R-:W-:Y:S02]  /*f5e0*/  @!P4 LEA.HI.X R5, R23, R0, R218, 0x1, P6 ;  /* 0x000000001705c211 */ /* 0x008fe400030f0cda */
        /* <DEDUP_REMOVED lines=9> */
.L_x_1076:
[----:B------:R-:W-:Y:S05]  /*f680*/  BSYNC B1 ;  /* 0x0000000000017941 */ /* 0x000fea0003800000 */
.L_x_1075:
[----:B---3--:R3:W0:Y:S01]  /*f690*/  SHFL.IDX PT, R0, R18, 0x2, 0x181f ;  /* 0x00581f0012007f89 */ /* 0x00862200000e0000 */
[----:B------:R-:W-:Y:S03]  /*f6a0*/  BSSY B1, `(.L_x_1077) ;  /* 0x0000014000017945 */ /* 0x000fe60003800000 */
[----:B--2--5:R3:W2:Y:S01]  /*f6b0*/  SHFL.IDX PT, R10, R2, 0x2, 0x181f ;  /* 0x00581f00020a7f89 */ /* 0x0246a200000e0000 */
[----:B------:R-:W-:Y:S05]  /*f6c0*/  @P0 BRA `(.L_x_1078) ;  /* 0x0000000000440947 */ /* 0x000fea0003800000 */
[----:B------:R-:W-:Y:S02]  /*f6d0*/  ULDC UR5, c[0x0][0xac8] ;  /* 0x0002b20000057ab9 */ /* 0x000fe40000000800 */
[----:B------:R-:W-:Y:S02]  /*f6e0*/  ISETP.GE.AND P3, PT, R23, UR5, PT ;  /* 0x0000000517007c0c */ /* 0x000fe4000bf66270 */
[----:B------:R-:W-:Y:S02]  /*f6f0*/  ISETP.GE.AND P2, PT, R203, UR5, PT ;  /* 0x00000005cb007c0c */ /* 0x000fe4000bf46270 */
[----:B------:R-:W-:Y:S02]  /*f700*/  ISETP.GE.AND P1, PT, R202, UR5, PT ;  /* 0x00000005ca007c0c */ /* 0x000fe4000bf26270 */
[----:B------:R-:W-:-:S07]  /*f710*/  ISETP.GE.AND P0, PT, R204, UR5, PT ;  /* 0x00000005cc007c0c */ /* 0x000fce000bf06270 */
[-C--:B--2---:R-:W-:Y:S02]  /*f720*/  @!P3 LEA R4, P6, R23, R10.reuse, 0x1 ;  /* 0x0000000a1704b211 */ /* 0x084fe400078c08ff */
        /* <DEDUP_REMOVED lines=11> */
.L_x_1078:
[----:B------:R-:W-:Y:S05]  /*f7e0*/  BSYNC B1 ;  /* 0x0000000000017941 */ /* 0x000fea0003800000 */
.L_x_1077:
[----:B0-----:R-:W-:Y:S01]  /*f7f0*/  VIADD R0, R22, 0x60 ;  /* 0x0000006016007836 */ /* 0x001fe20000000000 */
[----:B-1-34-:R-:W0:Y:S04]  /*f800*/  SHFL.IDX PT, R18, R18, 0x3, 0x181f ;  /* 0x00781f0012127f89 */ /* 0x01ae2800000e0000 */
[----:B------:R-:W-:Y:S01]  /*f810*/  ISETP.GE.AND P0, PT, R0, R3, PT ;  /* 0x000000030000720c */ /* 0x000fe20003f06270 */
[----:B------:R1:W3:-:S12]  /*f820*/  SHFL.IDX PT, R8, R2, 0x3, 0x181f ;  /* 0x00781f0002087f89 */ /* 0x0002d800000e0000 */
[----:B-1----:R-:W-:Y:S05]  /*f830*/  @P0 BRA `(.L_x_1079) ;  /* 0x0000000c00380947 */ /* 0x002fea0003800000 */
[----:B------:R-:W-:Y:S02]  /*f840*/  ULDC UR5, c[0x0][0xac8] ;  /* 0x0002b20000057ab9 */ /* 0x000fe40000000800 */
[----:B------:R-:W-:Y:S02]  /*f850*/  ISETP.GE.AND P3, PT, R23, UR5, PT ;  /* 0x0000000517007c0c */ /* 0x000fe4000bf66270 */
[----:B------:R-:W-:Y:S02]  /*f860*/  ISETP.GE.AND P4, PT, R203, UR5, PT ;  /* 0x00000005cb007c0c */ /* 0x000fe4000bf86270 */
[----:B------:R-:W-:-:S09]  /*f870*/  ISETP.GE.AND P5, PT, R202, UR5, PT ;  /* 0x00000005ca007c0c */ /* 0x000fd2000bfa6270 */
[-C--:B---3--:R-:W-:Y:S02]  /*f880*/  @!P3 LEA R2, P0, R23, R8.reuse, 0x1 ;  /* 0x000000081702b211 */ /* 0x088fe400078008ff */
        /* <DEDUP_REMOVED lines=10> */
[----:B-1----:R-:W-:-:S04]  /*f930*/  LEA R2, P0, R204, R8, 0x1 ;  /* 0x00000008cc027211 */ /* 0x002fc800078008ff */
[----:B------:R-:W-:-:S05]  /*f940*/  LEA.HI.X R3, R204, R18, R215, 0x1, P0 ;  /* 0x00000012cc037211 */ /* 0x000fca00000f0cd7 */
[----:B------:R4:W-:Y:S01]  /*f950*/  ST.E.128 desc[UR36][R2.64], R28 ;  /* 0x0000001c02007985 */ /* 0x0009e2000c101d24 */
[----:B------:R-:W-:Y:S05]  /*f960*/  BRA `(.L_x_1079) ;  /* 0x0000000800ec7947 */ /* 0x000fea0003800000 */
.L_x_1072:
[----:B------:R-:W0:Y:S01]  /*f970*/  LDC R8, c[0x0][0xbe8] ;  /* 0x0002fa00ff087b82 */ /* 0x000e220000000800 */
[----:B------:R-:W-:Y:S01]  /*f980*/  R2UR UR6, R206 ;  /* 0x00000000ce0672ca */ /* 0x000fe200000e0000 */
[----:B------:R-:W-:Y:S01]  /*f990*/  BSSY B1, `(.L_x_1080) ;  /* 0x0000034000017945 */ /* 0x000fe20003800000 */
[----:B------:R-:W-:Y:S01]  /*f9a0*/  R2UR UR5, R207 ;  /* 0x00000000cf0572ca */ /* 0x000fe200000e0000 */
[----:B------:R-:W-:Y:S01]  /*f9b0*/  IMAD R6, R205, 0x20, R208 ;  /* 0x00000020cd067824 */ /* 0x000fe200078e02d0 */
[----:B------:R-:W-:-:S09]  /*f9c0*/  ISETP.GE.AND P0, PT, R219, 0x80, PT ;  /* 0x00000080db00780c */ /* 0x000fd20003f06270 */
[----:B------:R-:W-:Y:S02]  /*f9d0*/  USHF.R.S32.HI UR8, URZ, 0x1f, UR6 ;  /* 0x0000001f3f087899 */ /* 0x000fe40008011406 */
[----:B------:R-:W-:Y:S01]  /*f9e0*/  USHF.R.S32.HI UR9, URZ, 0x1f, UR5 ;  /* 0x0000001f3f097899 */ /* 0x000fe20008011405 */
[----:B0-----:R-:W-:-:S13]  /*f9f0*/  ISETP.NE.AND P1, PT, R8, 0x1, PT ;  /* 0x000000010800780c */ /* 0x001fda0003f25270 */
[----:B------:R-:W0:Y:S08]  /*fa00*/  @P1 LDC R9, c[0x0][0xbec] ;  /* 0x0002fb00ff091b82 */ /* 0x000e300000000800 */
[----:B------:R-:W1:Y:S01]  /*fa10*/  @P1 LDC R11, c[0x0][0xbf0] ;  /* 0x0002fc00ff0b1b82 */ /* 0x000e620000000800 */
[----:B------:R-:W-:Y:S05]  /*fa20*/  @P0 BRA `(.L_x_1081) ;  /* 0x0000000000a80947 */ /* 0x000fea0003800000 */
[----:B------:R-:W2:Y:S01]  /*fa30*/  S2R R4, SR_TID.X ;  /* 0x0000000000047919 */ /* 0x000ea20000002100 */
[----:B------:R-:W3:Y:S01]  /*fa40*/  LDC R3, c[0x0][0xbe8] ;  /* 0x0002fa00ff037b82 */ /* 0x000ee20000000800 */
[----:B------:R-:W-:Y:S01]  /*fa50*/  MOV R7, UR60 ;  /* 0x0000003c00077c02 */ /* 0x000fe20008000f00 */
[----:B------:R-:W-:Y:S02]  /*fa60*/  ULDC UR5, c[0x0][0xa88] ;  /* 0x0002a20000057ab9 */ /* 0x000fe40000000800 */
[----:B---3--:R-:W-:Y:S01]  /*fa70*/  IMAD R5, R3, UR5, RZ ;  /* 0x0000000503057c24 */ /* 0x008fe2000f8e02ff */
[----:B--2---:R-:W-:-:S04]  /*fa80*/  IADD3 R4, R7, -0x80, R4 ;  /* 0xffffff8007047810 */ /* 0x004fc80007ffe004 */
[----:B------:R-:W-:-:S13]  /*fa90*/  ISETP.GE.AND P0, PT, R4, R5, PT ;  /* 0x000000050400720c */ /* 0x000fda0003f06270 */
[----:B------:R-:W-:Y:S05]  /*faa0*/  @P0 BRA `(.L_x_1081) ;  /* 0x0000000000880947 */ /* 0x000fea0003800000 */
[----:B------:R-:W-:Y:S01]  /*fab0*/  ISETP.NE.AND P0, PT, R3, 0x1, PT ;  /* 0x000000010300780c */ /* 0x000fe20003f05270 */
[----:B------:R-:W-:Y:S01]  /*fac0*/  ULDC.64 UR10, c[0x0][0xb90] ;  /* 0x0002e400000a7ab9 */ /* 0x000fe20000000a00 */
[----:B------:R-:W-:Y:S01]  /*fad0*/  R2UR UR13, R206 ;  /* 0x00000000ce0d72ca */ /* 0x000fe200000e0000 */
[----:B------:R-:W-:Y:S01]  /*fae0*/  UIMAD UR5, UR8, UR10, URZ ;  /* 0x0000000a080572a4 */ /* 0x000fe2000f8e023f */
[----:B------:R-:W-:Y:S01]  /*faf0*/  R2UR UR12, R207 ;  /* 0x00000000cf0c72ca */ /* 0x000fe200000e0000 */
[----:B------:R-:W-:-:S08]  /*fb00*/  IMAD.MOV.U32 R2, RZ, RZ, R4 ;  /* 0x000000ffff027224 */ /* 0x000fd000078e0004 */
[----:B------:R-:W2:Y:S02]  /*fb10*/  @P0 LDC R5, c[0x0][0xbec] ;  /* 0x0002fb00ff050b82 */ /* 0x000ea40000000800 */
[----:B------:R-:W-:Y:S02]  /*fb20*/  UIMAD.WIDE.U32 UR6, UR13, UR10, URZ ;  /* 0x0000000a0d0672a5 */ /* 0x000fe4000f8e003f */
[----:B------:R-:W-:-:S03]  /*fb30*/  UIMAD UR5, UR13, UR11, UR5 ;  /* 0x0000000b0d0572a4 */ /* 0x000fc6000f8e0205 */
[----:B------:R-:W-:Y:S01]  /*fb40*/  ULDC.64 UR10, c[0x0][0xb98] ;  /* 0x0002e600000a7ab9 */ /* 0x000fe20000000a00 */
[----:B------:R-:W3:Y:S01]  /*fb50*/  @P0 LDC R7, c[0x0][0xbf0] ;  /* 0x0002fc00ff070b82 */ /* 0x000ee20000000800 */
[----:B------:R-:W-:Y:S02]  /*fb60*/  UIADD3 UR7, UR7, UR5, URZ ;  /* 0x0000000507077290 */ /* 0x000fe4000fffe03f */
[----:B------:R-:W-:Y:S02]  /*fb70*/  UIMAD UR5, UR9, UR10, URZ ;  /* 0x0000000a090572a4 */ /* 0x000fe4000f8e023f */
[----:B------:R-:W-:Y:S02]  /*fb80*/  UIMAD.WIDE.U32 UR6, UR12, UR10, UR6 ;  /* 0x0000000a0c0672a5 */ /* 0x000fe4000f8e0006 */
[----:B------:R-:W-:-:S03]  /*fb90*/  UIMAD UR5, UR12, UR11, UR5 ;  /* 0x0000000b0c0572a4 */ /* 0x000fc6000f8e0205 */
[----:B------:R-:W-:Y:S01]  /*fba0*/  ULDC.64 UR10, c[0x0][0xb88] ;  /* 0x0002e200000a7ab9 */ /* 0x000fe20000000a00 */
[----:B--2---:R-:W-:-:S05]  /*fbb0*/  @P0 IMAD.HI.U32 R0, R4, R5, RZ ;  /* 0x0000000504000227 */ /* 0x004fca00078e00ff */
[----:B---3--:R-:W-:-:S05]  /*fbc0*/  @P0 SHF.R.U32.HI R2, RZ, R7, R0 ;  /* 0x00000007ff020219 */ /* 0x008fca0000011600 */
[----:B------:R-:W-:-:S04]  /*fbd0*/  IMAD.MOV R5, RZ, RZ, -R2 ;  /* 0x000000ffff057224 */ /* 0x000fc800078e0a02 */
[----:B------:R-:W-:Y:S01]  /*fbe0*/  IMAD R5, R3, R5, R4 ;  /* 0x0000000503057224 */ /* 0x000fe200078e0204 */
[----:B------:R-:W-:Y:S01]  /*fbf0*/  SHF.R.S32.HI R3, RZ, 0x1f, R2 ;  /* 0x0000001fff037819 */ /* 0x000fe20000011402 */
[----:B------:R-:W-:Y:S01]  /*fc00*/  IMAD.U32 R4, RZ, RZ, UR5 ;  /* 0x00000005ff047e24 */ /* 0x000fe2000f8e00ff */
[----:B------:R-:W-:Y:S02]  /*fc10*/  IADD3 R2, P0, R2, UR6, RZ ;  /* 0x0000000602027c10 */ /* 0x000fe4000ff1e0ff */
[----:B------:R-:W-:Y:S02]  /*fc20*/  SHF.R.S32.HI R0, RZ, 0x1f, R5 ;  /* 0x0000001fff007819 */ /* 0x000fe40000011405 */
[----:B------:R-:W-:Y:S01]  /*fc30*/  IADD3.X R3, R3, UR7, R4, P0, !PT ;  /* 0x0000000703037c10 */ /* 0x000fe200087fe404 */
[----:B------:R-:W-:Y:S02]  /*fc40*/  ULDC.64 UR6, c[0x0][0xb50] ;  /* 0x0002d40000067ab9 */ /* 0x000fe40000000a00 */
[----:B------:R-:W-:-:S02]  /*fc50*/  IMAD R0, R0, UR10, RZ ;  /* 0x0000000a00007c24 */ /* 0x000fc4000f8e02ff */
[----:B------:R-:W-:-:S04]  /*fc60*/  IMAD.WIDE.U32 R2, R5, UR10, R2 ;  /* 0x0000000a05027c25 */ /* 0x000fc8000f8e0002 */
[----:B------:R-:W-:Y:S01]  /*fc70*/  IMAD R7, R5, UR11, R0 ;  /* 0x0000000b05077c24 */ /* 0x000fe2000f8e0200 */
[----:B------:R-:W-:-:S03]  /*fc80*/  LEA R4, P0, R2, UR6, 0x2 ;  /* 0x0000000602047c11 */ /* 0x000fc6000f8010ff */
[----:B------:R-:W-:-:S05]  /*fc90*/  IMAD.IADD R3, R3, 0x1, R7 ;  /* 0x0000000103037824 */ /* 0x000fca00078e0207 */
[----:B------:R-:W-:Y:S01]  /*fca0*/  LEA.HI.X R5, R2, UR7, R3, 0x2, P0 ;  /* 0x0000000702057c11 */ /* 0x000fe200080f1403 */
[----:B------:R-:W-:-:S05]  /*fcb0*/  IMAD.MOV.U32 R3, RZ, RZ, -0x800000 ;  /* 0xff800000ff037424 */ /* 0x000fca00078e00ff */
[----:B------:R2:W-:Y:S02]  /*fcc0*/  STG.E desc[UR36][R4.64], R3 ;  /* 0x0000000304007986 */ /* 0x0005e4000c101924 */
.L_x_1081:
[----:B------:R-:W-:Y:S05]  /*fcd0*/  BSYNC B1 ;  /* 0x0000000000017941 */ /* 0x000fea0003800000 */
.L_x_1080:
[----:B------:R-:W-:Y:S01]  /*fce0*/  R2UR UR13, R206 ;  /* 0x00000000ce0d72ca */ /* 0x000fe200000e0000 */
[----:B------:R-:W-:Y:S01]  /*fcf0*/  ULDC.64 UR10, c[0x0][0xae8] ;  /* 0x0002ba00000a7ab9 */ /* 0x000fe20000000a00 */
[----:B------:R-:W-:Y:S01]  /*fd00*/  R2UR UR12, R207 ;  /* 0x00000000cf0c72ca */ /* 0x000fe200000e0000 */
[----:B------:R-:W-:Y:S01]  /*fd10*/  UIMAD UR5, UR8, UR10, URZ ;  /* 0x0000000a080572a4 */ /* 0x000fe2000f8e023f */
[----:B------:R-:W-:Y:S01]  /*fd20*/  VIADD R6, R6, UR60 ;  /* 0x0000003c06067c36 */ /* 0x000fe20008000000 */
[----:B------:R-:W-:Y:S03]  /*fd30*/  BSSY B1, `(.L_x_1082) ;  /* 0x000003c000017945 */ /* 0x000fe60003800000 */
[----:B0-----:R-:W-:Y:S01]  /*fd40*/  @P1 IMAD.HI.U32 R0, R6, R9, RZ ;  /* 0x0000000906001227 */ /* 0x001fe200078e00ff */
[----:B--2---:R-:W-:-:S04]  /*fd50*/  MOV R5, R6 ;  /* 0x0000000600057202 */ /* 0x004fc80000000f00 */
[----:B------:R-:W-:Y:S01]  /*fd60*/  UIMAD.WIDE.U32 UR6, UR13, UR10, URZ ;  /* 0x0000000a0d0672a5 */ /* 0x000fe2000f8e003f */
[----:B-1----:R-:W-:Y:S01]  /*fd70*/  @P1 SHF.R.U32.HI R5, RZ, R11, R0 ;  /* 0x0000000bff051219 */ /* 0x002fe20000011600 */
[----:B------:R-:W-:-:S03]  /*fd80*/  UIMAD UR5, UR13, UR11, UR5 ;  /* 0x0000000b0d0572a4 */ /* 0x000fc6000f8e0205 */
[----:B------:R-:W-:Y:S01]  /*fd90*/  ULDC.64 UR10, c[0x0][0xaf0] ;  /* 0x0002bc00000a7ab9 */ /* 0x000fe20000000a00 */
[----:B------:R-:W-:Y:S01]  /*fda0*/  UIADD3 UR7, UR7, UR5, URZ ;  /* 0x0000000507077290 */ /* 0x000fe2000fffe03f */
[--C-:B------:R-:W-:Y:S01]  /*fdb0*/  SHF.R.S32.HI R0, RZ, 0x1f, R5.reuse ;  /* 0x0000001fff007819 */ /* 0x100fe20000011405 */
[----:B------:R-:W-:Y:S01]  /*fdc0*/  UIMAD UR5, UR9, UR10, URZ ;  /* 0x0000000a090572a4 */ /* 0x000fe2000f8e023f */
[----:B------:R-:W-:Y:S01]  /*fdd0*/  IMAD.MOV R7, RZ, RZ, -R5 ;  /* 0x000000ffff077224 */ /* 0x000fe200078e0a05 */
[----:B------:R-:W-:Y:S02]  /*fde0*/  UIMAD.WIDE.U32 UR6, UR12, UR10, UR6 ;  /* 0x0000000a0c0672a5 */ /* 0x000fe4000f8e0006 */
[----:B------:R-:W-:Y:S01]  /*fdf0*/  UIMAD UR5, UR12, UR11, UR5 ;  /* 0x0000000b0c0572a4 */ /* 0x000fe2000f8e0205 */
[----:B------:R-:W-:Y:S01]  /*fe00*/  IMAD R7, R8, R7, R6 ;  /* 0x0000000708077224 */ /* 0x000fe200078e0206 */
[----:B------:R-:W-:Y:S01]  /*fe10*/  ULDC.64 UR8, c[0x0][0xae0] ;  /* 0x0002b80000087ab9 */ /* 0x000fe20000000a00 */
[----:B------:R-:W-:Y:S01]  /*fe20*/  VIADD R6, R208, UR60 ;  /* 0x0000003cd0067c36 */ /* 0x000fe20008000000 */
[----:B------:R-:W-:Y:S01]  /*fe30*/  UIADD3 UR5, UR7, UR5, URZ ;  /* 0x0000000507057290 */ /* 0x000fe2000fffe03f */
[----:B------:R-:W-:-:S02]  /*fe40*/  IMAD R0, R0, UR8, RZ ;  /* 0x0000000800007c24 */ /* 0x000fc4000f8e02ff */
[----:B------:R-:W-:Y:S02]  /*fe50*/  IMAD.U32 R3, RZ, RZ, UR7 ;  /* 0x00000007ff037e24 */ /* 0x000fe4000f8e00ff */
[----:B------:R-:W-:Y:S01]  /*fe60*/  IMAD.U32 R2, RZ, RZ, UR6 ;  /* 0x00000006ff027e24 */ /* 0x000fe2000f8e00ff */
[----:B------:R-:W-:Y:S01]  /*fe70*/  ULDC.64 UR6, c[0x0][0xad8] ;  /* 0x0002b60000067ab9 */ /* 0x000fe20000000a00 */
[----:B------:R-:W-:Y:S01]  /*fe80*/  IMAD.U32 R3, RZ, RZ, UR5 ;  /* 0x00000005ff037e24 */ /* 0x000fe2000f8e00ff */
[----:B------:R-:W-:Y:S01]  /*fe90*/  ULDC UR5, c[0x0][0xa88] ;  /* 0x0002a20000057ab9 */ /* 0x000fe20000000800 */
[C---:B------:R-:W-:Y:S01]  /*fea0*/  IMAD R9, R5.reuse, UR9, R0 ;  /* 0x0000000905097c24 */ /* 0x040fe2000f8e0200 */
[----:B------:R-:W-:Y:S01]  /*feb0*/  SHF.R.S32.HI R0, RZ, 0x1f, R7 ;  /* 0x0000001fff007819 */ /* 0x000fe20000011407 */
[----:B------:R-:W-:-:S04]  /*fec0*/  IMAD.WIDE.U32 R2, R5, UR8, R2 ;  /* 0x0000000805027c25 */ /* 0x000fc8000f8e0002 */
[----:B------:R-:W-:Y:S02]  /*fed0*/  IMAD.IADD R3, R3, 0x1, R9 ;  /* 0x0000000103037824 */ /* 0x000fe400078e0209 */
[----:B------:R-:W-:Y:S01]  /*fee0*/  IMAD R4, R0, UR6, RZ ;  /* 0x0000000600047c24 */ /* 0x000fe2000f8e02ff */
[----:B------:R-:W-:Y:S01]  /*fef0*/  IADD3 R0, R6, 0x20, RZ ;  /* 0x0000002006007810 */ /* 0x000fe20007ffe0ff */
[----:B------:R-:W-:Y:S02]  /*ff00*/  IMAD R9, R8, UR5, RZ ;  /* 0x0000000508097c24 */ /* 0x000fe4000f8e02ff */
[C---:B------:R-:W-:Y:S02]  /*ff10*/  IMAD R5, R7.reuse, UR7, R4 ;  /* 0x0000000707057c24 */ /* 0x040fe4000f8e0204 */
[----:B------:R-:W-:Y:S01]  /*ff20*/  IMAD.WIDE.U32 R2, R7, UR6, R2 ;  /* 0x0000000607027c25 */ /* 0x000fe2000f8e0002 */
[-C--:B------:R-:W-:Y:S01]  /*ff30*/  ISETP.GE.AND P2, PT, R6, R9.reuse, PT ;  /* 0x000000090600720c */ /* 0x080fe20003f46270 */
[----:B------:R-:W-:Y:S01]  /*ff40*/  ULDC.64 UR6, c[0x0][0xa80] ;  /* 0x0002a00000067ab9 */ /* 0x000fe20000000a00 */
[----:B------:R-:W-:Y:S01]  /*ff50*/  ISETP.GE.AND P1, PT, R0, R9, PT ;  /* 0x000000090000720c */ /* 0x000fe20003f26270 */
[----:B------:R-:W-:Y:S01]  /*ff60*/  IMAD.IADD R3, R3, 0x1, R5 ;  /* 0x0000000103037824 */ /* 0x000fe200078e0205 */
[----:B------:R-:W-:Y:S01]  /*ff70*/  LEA R4, P3, R2, UR6, 0x1 ;  /* 0x0000000602047c11 */ /* 0x000fe2000f8608ff */
[----:B------:R-:W-:-:S03]  /*ff80*/  VIADD R0, R6, 0x40 ;  /* 0x0000004006007836 */ /* 0x000fc60000000000 */
[----:B------:R-:W-:Y:S02]  /*ff90*/  LEA.HI.X R5, R2, UR7, R3, 0x1, P3 ;  /* 0x0000000702057c11 */ /* 0x000fe400098f0c03 */
[----:B------:R-:W-:Y:S01]  /*ffa0*/  ISETP.GE.AND P0, PT, R0, R9, PT ;  /* 0x000000090000720c */ /* 0x000fe20003f06270 */
[----:B------:R0:W1:Y:S04]  /*ffb0*/  SHFL.IDX PT, R2, R4, RZ, 0x181f ;  /* 0x00181fff04027589 */ /* 0x00006800000e0000 */
[----:B------:R0:W2:Y:S01]  /*ffc0*/  SHFL.IDX PT, R0, R5, RZ, 0x181f ;  /* 0x00181fff05007589 */ /* 0x0000a200000e0000 */
[----:B------:R-:W-:Y:S07]  /*ffd0*/  @P2 BRA `(.L_x_1083) ;  /* 0x0000000000442947 */ /* 0x000fee0003800000 */
        /* <DEDUP_REMOVED lines=17> */
.L_x_1083:
[----:B------:R-:W-:Y:S05]  /*100f0*/  BSYNC B1 ;  /* 0x0000000000017941 */ /* 0x000fea0003800000 */
.L_x_1082:
        /* <DEDUP_REMOVED lines=21> */
.L_x_1085:
[----:B------:R-:W-:Y:S05]  /*10250*/  BSYNC B1 ;  /* 0x0000000000017941 */ /* 0x000fea0003800000 */
.L_x_1084:
        /* <DEDUP_REMOVED lines=21> */
.L_x_1087:
[----:B------:R-:W-:Y:S05]  /*103b0*/  BSYNC B1 ;  /* 0x0000000000017941 */ /* 0x000fea0003800000 */
.L_x_1086:
[----:B0-----:R-:W-:Y:S01]  /*103c0*/  VIADD R0, R6, 0x60 ;  /* 0x0000006006007836 */ /* 0x001fe20000000000 */
[----:B--2-4-:R-:W0:Y:S04]  /*103d0*/  SHFL.IDX PT, R5, R5, 0x3, 0x181f ;  /* 0x00781f0005057f89 */ /* 0x014e2800000e0000 */
[----:B------:R-:W-:Y:S01]  /*103e0*/  ISETP.GE.AND P0, PT, R0, R9, PT ;  /* 0x000000090000720c */ /* 0x000fe20003f06270 */
[----:B-1-3--:R1:W2:-:S12]  /*103f0*/  SHFL.IDX PT, R2, R4, 0x3, 0x181f ;  /* 0x00781f0004027f89 */ /* 0x00a29800000e0000 */
[----:B-1----:R-:W-:Y:S05]  /*10400*/  @P0 BRA `(.L_x_1079) ;  /* 0x0000000000440947 */ /* 0x002fea0003800000 */
[----:B------:R-:W-:Y:S02]  /*10410*/  ULDC UR5, c[0x0][0xac8] ;  /* 0x0002b20000057ab9 */ /* 0x000fe40000000800 */
        /* <DEDUP_REMOVED lines=16> */
.L_x_1079:
[----:B------:R-:W-:Y:S05]  /*10520*/  BSYNC B0 ;  /* 0x0000000000007941 */ /* 0x000fea0003800000 */
.L_x_1071:
[----:B------:R-:W-:Y:S02]  /*10530*/  ULDC UR5, c[0x0][0xc38] ;  /* 0x00030e0000057ab9 */ /* 0x000fe40000000800 */
[----:B------:R-:W-:-:S06]  /*10540*/  UISETP.GE.AND UP0, UPT, UR4, UR5, UPT ;  /* 0x000000050400728c */ /* 0x000fcc000bf06270 */
[----:B------:R-:W-:-:S13]  /*10550*/  PLOP3.LUT P0, PT, PT, PT, UP0, 0x80, 0x0 ;  /* 0x000000000000781c */ /* 0x000fda0003f0f008 */
[----:B------:R-:W-:Y:S05]  /*10560*/  @!P0 BRA `(.L_x_1088) ;  /* 0xffffff0400f08947 */ /* 0x000fea000383ffff */
[----:B------:R-:W-:Y:S05]  /*10570*/  EXIT ;  /* 0x000000000000794d */ /* 0x000fea0003800000 */
.L_x_982:
[----:B------:R-:W-:-:S08]  /*10580*/  NOP ;  /* 0x0000000000007918 */ /* 0x000fd00000000000 */
[----:B0-----:R-:W0:-:S00]  /*10590*/  USETMAXREG.DEALLOC.CTAPOOL 0x28 ;  /* 0x00000028000079c8 */ /* 0x001e0000080e0500 */
[----:B0-----:R-:W-:-:S06]  /*105a0*/  LOP3.LUT R0, R0, 0x3, RZ, 0xc0, !PT ;  /* 0x0000000300007812 */ /* 0x001fcc00078ec0ff */
[----:B------:R-:W0:Y:S01]  /*105b0*/  S2UR UR10, SR_CTAID.X ;  /* 0x00000000000a79c3 */ /* 0x000e220000002500 */
[----:B------:R-:W-:Y:S01]  /*105c0*/  LOP3.LUT R16, R16, 0xffff7fff, RZ, 0xc0, !PT ;  /* 0xffff7fff10107812 */ /* 0x000fe200078ec0ff */
[----:B------:R-:W-:Y:S01]  /*105d0*/  STL [R1], RZ ;  /* 0x000000ff01007387 */ /* 0x000fe20000100800 */
[----:B------:R-:W-:Y:S02]  /*105e0*/  IMAD.MOV.U32 R23, RZ, RZ, RZ ;  /* 0x000000ffff177224 */ /* 0x000fe400078e00ff */
[----:B------:R-:W-:Y:S01]  /*105f0*/  IMAD.MOV.U32 R25, RZ, RZ, 0x1 ;  /* 0x00000001ff197424 */ /* 0x000fe200078e00ff */
[----:B------:R1:W2:Y:S02]  /*10600*/  SHFL.IDX PT, R2, R0, RZ, 0x1f ;  /* 0x00001fff00027589 */ /* 0x0002a400000e0000 */
[----:B-1----:R-:W0:Y:S01]  /*10610*/  LDC R0, c[0x0][0xc38] ;  /* 0x00030e00ff007b82 */ /* 0x002e220000000800 */
[----:B--2---:R-:W-:-:S13]  /*10620*/  ISETP.NE.AND P0, PT, R2, RZ, PT ;  /* 0x000000ff0200720c */ /* 0x004fda0003f05270 */
[----:B------:R-:W-:Y:S01]  /*10630*/  @P0 LOP3.LUT R16, R16, 0x8000, RZ, 0xfc, !PT ;  /* 0x0000800010100812 */ /* 0x000fe200078efcff */
[----:B------:R-:W-:Y:S06]  /*10640*/  @P0 BAR.ARV 0x4, 0x180 ;  /* 0x0106000000000b1d */ /* 0x000fec0000002000 */
[----:B0-----:R-:W-:-:S13]  /*10650*/  ISETP.LE.AND P0, PT, R0, UR10, PT ;  /* 0x0000000a00007c0c */ /* 0x001fda000bf03270 */
[----:B------:R-:W-:Y:S05]  /*10660*/  @P0 BRA `(.L_x_1089) ;  /* 0x0000003c00e40947 */ /* 0x000fea0003800000 */
[----:B------:R-:W2:Y:S01]  /*10670*/  LDL R3, [R1+0x4] ;  /* 0x0000040001037983 */ /* 0x000ea20000100800 */
[C---:B------:R-:W-:Y:S01]  /*10680*/  IMAD.SHL.U32 R30, R5.reuse, 0x8, RZ ;  /* 0x00000008051e7824 */ /* 0x040fe200078e00ff */
[----:B------:R-:W-:Y:S01]  /*10690*/  ULDC.64 UR6, c[0x0][0x2f0] ;  /* 0x0000bc0000067ab9 */ /* 0x000fe20000000a00 */
[----:B------:R-:W-:Y:S01]  /*106a0*/  ULDC UR9, c[0x0][0x2b8] ;  /* 0x0000ae0000097ab9 */ /* 0x000fe20000000800 */
[----:B------:R-:W-:Y:S01]  /*106b0*/  LOP3.LUT R16, R16, 0xfffffff7, RZ, 0xc0, !PT ;  /* 0xfffffff710107812 */ /* 0x000fe200078ec0ff */
[----:B------:R-:W0:Y:S01]  /*106c0*/  S2UR UR8, SR_CgaCtaId ;  /* 0x00000000000879c3 */ /* 0x000e220000008800 */
[C---:B------:R-:W-:Y:S01]  /*106d0*/  LOP3.LUT R0, R30.reuse, 0x1f8, RZ, 0xc0, !PT ;  /* 0x000001f81e007812 */ /* 0x040fe200078ec0ff */
[----:B------:R-:W-:Y:S01]  /*106e0*/  ULDC.64 UR4, c[0x0][0x418] ;  /* 0x0001060000047ab9 */ /* 0x000fe20000000a00 */
[----:B------:R-:W-:Y:S01]  /*106f0*/  LOP3.LUT R37, R30, 0x38, RZ, 0xc0, !PT ;  /* 0x000000381e257812 */ /* 0x000fe200078ec0ff */
[----:B------:R-:W-:Y:S01]  /*10700*/  UISETP.NE.U32.AND UP0, UPT, UR4, URZ, UPT ;  /* 0x0000003f0400728c */ /* 0x000fe2000bf05070 */
[----:B------:R-:W-:Y:S01]  /*10710*/  LOP3.LUT R2, R5, 0x7f, RZ, 0xc0, !PT ;  /* 0x0000007f05027812 */ /* 0x000fe200078ec0ff */
[----:B------:R1:W-:Y:S01]  /*10720*/  STL [R1], RZ ;  /* 0x000000ff01007387 */ /* 0x0003e20000100800 */
[----:B------:R-:W-:Y:S01]  /*10730*/  ULDC UR4, c[0x0][0x424] ;  /* 0x0001090000047ab9 */ /* 0x000fe20000000800 */
[----:B------:R-:W-:Y:S01]  /*10740*/  UISETP.NE.AND.EX UP0, UPT, UR5, URZ, UPT, UP0 ;  /* 0x0000003f0500728c */ /* 0x000fe2000bf05300 */
[----:B------:R-:W-:Y:S01]  /*10750*/  SHF.R.U32.HI R36, RZ, 0x3, R2 ;  /* 0x00000003ff247819 */ /* 0x000fe20000011602 */
[----:B------:R-:W-:Y:S01]  /*10760*/  ULDC UR40, c[0x0][0x288] ;  /* 0x0000a20000287ab9 */ /* 0x000fe20000000800 */
[----:B------:R-:W-:Y:S01]  /*10770*/  UMOV UR5, 0x400 ;  /* 0x0000040000057882 */ /* 0x000fe20000000000 */
[----:B------:R-:W-:Y:S01]  /*10780*/  USEL UR4, UR4, 0x1, UP0 ;  /* 0x0000000104047887 */ /* 0x000fe20008000000 */
[----:B------:R-:W-:Y:S01]  /*10790*/  IMAD.U32 R34, RZ, RZ, UR10 ;  /* 0x0000000aff227e24 */ /* 0x000fe2000f8e00ff */
[----:B------:R-:W-:Y:S01]  /*107a0*/  ULDC UR39, c[0x0][0x448] ;  /* 0x0001120000277ab9 */ /* 0x000fe20000000800 */
[----:B------:R-:W-:Y:S01]  /*107b0*/  IMAD.MOV.U32 R25, RZ, RZ, 0x1 ;  /* 0x00000001ff197424 */ /* 0x000fe200078e00ff */
[----:B------:R-:W-:Y:S01]  /*107c0*/  UIMAD UR38, UR4, UR6, URZ ;  /* 0x00000006042672a4 */ /* 0x000fe2000f8e023f */
[----:B------:R-:W-:Y:S01]  /*107d0*/  IMAD.MOV.U32 R23, RZ, RZ, RZ ;  /* 0x000000ffff177224 */ /* 0x000fe200078e00ff */
[----:B------:R-:W-:-:S02]  /*107e0*/  UIMAD UR39, UR39, UR40, URZ ;  /* 0x00000028272772a4 */ /* 0x000fc4000f8e023f */
[----:B------:R-:W-:Y:S02]  /*107f0*/  UIADD3 UR4, UR38, 0x3f, URZ ;  /* 0x0000003f26047890 */ /* 0x000fe4000fffe03f */
[----:B------:R-:W-:Y:S02]  /*10800*/  UIADD3 UR49, UR38, 0x1, -UR40 ;  /* 0x0000000126317890 */ /* 0x000fe4000fffe828 */
[----:B0-----:R-:W-:Y:S02]  /*10810*/  ULEA UR8, UR8, UR5, 0x18 ;  /* 0x0000000508087291 */ /* 0x001fe4000f8ec03f */
[----:B------:R-:W-:Y:S01]  /*10820*/  USHF.R.S32.HI UR5, URZ, 0x1f, UR4 ;  /* 0x0000001f3f057899 */ /* 0x000fe20008011404 */
[----:B------:R-:W-:Y:S01]  /*10830*/  ULDC UR47, c[0x0][0xc] ;  /* 0x00000300002f7ab9 */ /* 0x000fe20000000800 */
[----:B------:R-:W-:Y:S02]  /*10840*/  UIADD3 UR40, UR38, -UR40, URZ ;  /* 0x8000002826287290 */ /* 0x000fe4000fffe03f */
[----:B------:R-:W-:Y:S01]  /*10850*/  IMAD.U32 R17, RZ, RZ, UR8 ;  /* 0x00000008ff117e24 */ /* 0x000fe2000f8e00ff */
[----:B------:R-:W-:-:S04]  /*10860*/  ULEA.HI UR5, UR5, UR4, URZ, 0x6 ;  /* 0x0000000405057291 */ /* 0x000fc8000f8f303f */
[----:B------:R-:W-:Y:S01]  /*10870*/  USHF.R.S32.HI UR41, URZ, 0x6, UR5 ;  /* 0x000000063f297899 */ /* 0x000fe20008011405 */
[----:B--2---:R-:W-:Y:S02]  /*10880*/  R2UR UR11, R3 ;  /* 0x00000000030b72ca */ /* 0x004fe400000e0000 */
[----:B------:R-:W-:Y:S02]  /*10890*/  LOP3.LUT R3, R0, 0x38, R5, 0x78, !PT ;  /* 0x0000003800037812 */ /* 0x000fe400078e7805 */
[----:B------:R-:W-:Y:S02]  /*108a0*/  LOP3.LUT R0, R37, 0x40, RZ, 0xfc, !PT ;  /* 0x0000004025007812 */ /* 0x000fe400078efcff */
[----:B------:R-:W-:Y:S02]  /*108b0*/  LOP3.LUT R30, R3, 0x200, R30, 0xf8, !PT ;  /* 0x00000200031e7812 */ /* 0x000fe400078ef81e */
[C---:B------:R-:W-:Y:S02]  /*108c0*/  ISETP.GE.AND P2, PT, R0.reuse, UR7, PT ;  /* 0x0000000700007c0c */ /* 0x040fe4000bf46270 */
[----:B------:R-:W-:Y:S01]  /*108d0*/  ISETP.GE.AND P1, PT, R0, UR9, PT ;  /* 0x0000000900007c0c */ /* 0x000fe2000bf26270 */
[----:B------:R-:W-:Y:S01]  /*108e0*/  IMAD R31, R30, 0x2, R17 ;  /* 0x000000021e1f7824 */ /* 0x000fe200078e0211 */
[----:B------:R-:W-:Y:S01]  /*108f0*/  ISETP.GE.AND P0, PT, R0, UR7, PT ;  /* 0x0000000700007c0c */ /* 0x000fe2000bf06270 */
[----:B------:R-:W-:Y:S01]  /*10900*/  ULOP3.LUT UR48, UR11, 0x2, URZ, 0xfc, !UPT ;  /* 0x000000020b307892 */ /* 0x000fe2000f8efc3f */
[----:B------:R-:W-:-:S02]  /*10910*/  LOP3.LUT R0, R37, 0x80, RZ, 0xfc, !PT ;  /* 0x0000008025007812 */ /* 0x000fc400078efcff */
[----:B------:R-:W-:-:S05]  /*10920*/  SHF.L.U32 R3, R5, 0x4, RZ ;  /* 0x0000000405037819 */ /* 0x000fca00000006ff */
[----:B------:R-:W-:Y:S02]  /*10930*/  @P2 LOP3.LUT R16, R16, 0x8, RZ, 0xfc, !PT ;  /* 0x0000000810102812 */ /* 0x000fe400078efcff */
[----:B------:R-:W-:Y:S02]  /*10940*/  ISETP.GE.AND P2, PT, R0, UR7, PT ;  /* 0x0000000700007c0c */ /* 0x000fe4000bf46270 */
[----:B------:R-:W-:-:S04]  /*10950*/  LOP3.LUT R16, R16, 0xffffdfff, RZ, 0xc0, !PT ;  /* 0xffffdfff10107812 */ /* 0x000fc800078ec0ff */
[----:B------:R-:W-:Y:S02]  /*10960*/  @P1 LOP3.LUT R16, R16, 0x2000, RZ, 0xfc, !PT ;  /* 0x0000200010101812 */ /* 0x000fe400078efcff */
[----:B------:R-:W-:Y:S02]  /*10970*/  ISETP.GE.AND P1, PT, R0, UR9, PT ;  /* 0x0000000900007c0c */ /* 0x000fe4000bf26270 */
[----:B------:R-:W-:-:S04]  /*10980*/  LOP3.LUT R16, R16, 0xffffff7f, RZ, 0xc0, !PT ;  /* 0xffffff7f10107812 */ /* 0x000fc800078ec0ff */
[----:B------:R-:W-:Y:S02]  /*10990*/  @P0 LOP3.LUT R16, R16, 0x80, RZ, 0xfc, !PT ;  /* 0x0000008010100812 */ /* 0x000fe400078efcff */
[----:B------:R-:W-:Y:S02]  /*109a0*/  ISETP.GE.AND P0, PT, R0, UR7, PT ;  /* 0x0000000700007c0c */ /* 0x000fe4000bf06270 */
[----:B------:R-:W-:Y:S02]  /*109b0*/  LOP3.LUT R16, R16, 0xfffffffb, RZ, 0xc0, !PT ;  /* 0xfffffffb10107812 */ /* 0x000fe400078ec0ff */
[----:B------:R-:W-:Y:S02]  /*109c0*/  LOP3.LUT R0, R36, 0x70, R3, 0xf8, !PT ;  /* 0x0000007024007812 */ /* 0x000fe400078ef803 */
[----:B------:R-:W-:Y:S02]  /*109d0*/  @P2 LOP3.LUT R16, R16, 0x4, RZ, 0xfc, !PT ;  /* 0x0000000410102812 */ /* 0x000fe400078efcff */
[----:B------:R-:W-:-:S02]  /*109e0*/  LOP3.LUT R0, R37, 0xc0, RZ, 0xfc, !PT ;  /* 0x000000c025007812 */ /* 0x000fc400078efcff */
[----:B------:R-:W-:Y:S02]  /*109f0*/  LOP3.LUT R16, R16, 0xffffefff, RZ, 0xc0, !PT ;  /* 0xffffefff10107812 */ /* 0x000fe400078ec0ff */
[----:B------:R-:W-:Y:S02]  /*10a00*/  ISETP.GE.AND P2, PT, R37, UR7, PT ;  /* 0x0000000725007c0c */ /* 0x000fe4000bf46270 */
[----:B------:R-:W-:Y:S02]  /*10a10*/  @P1 LOP3.LUT R16, R16, 0x1000, RZ, 0xfc, !PT ;  /* 0x0000100010101812 */ /* 0x000fe400078efcff */
[----:B------:R-:W-:Y:S02]  /*10a20*/  ISETP.GE.AND P1, PT, R0, UR9, PT ;  /* 0x0000000900007c0c */ /* 0x000fe4000bf26270 */
[----:B------:R-:W-:-:S04]  /*10a30*/  LOP3.LUT R16, R16, 0xffffffbf, RZ, 0xc0, !PT ;  /* 0xffffffbf10107812 */ /* 0x000fc800078ec0ff */
[----:B------:R-:W-:Y:S02]  /*10a40*/  @P0 LOP3.LUT R16, R16, 0x40, RZ, 0xfc, !PT ;  /* 0x0000004010100812 */ /* 0x000fe400078efcff */
[----:B------:R-:W-:Y:S02]  /*10a50*/  ISETP.GE.AND P0, PT, R0, UR7, PT ;  /* 0x0000000700007c0c */ /* 0x000fe4000bf06270 */
[----:B------:R-:W-:-:S11]  /*10a60*/  LOP3.LUT R16, R16, 0xfffffffd, RZ, 0xc0, !PT ;  /* 0xfffffffd10107812 */ /* 0x000fd600078ec0ff */
        /* <DEDUP_REMOVED lines=13> */
[----:B-1----:R-:W-:-:S07]  /*10b40*/  @P0 LOP3.LUT R16, R16, 0x4000, RZ, 0xfc, !PT ;  /* 0x0000400010100812 */ /* 0x002fce00078efcff */
.L_x_1144:
[----:B------:R-:W-:Y:S01]  /*10b50*/  ULDC UR7, c[0x0][0xc60] ;  /* 0x0003180000077ab9 */ /* 0x000fe20000000800 */
[C---:B------:R-:W-:Y:S01]  /*10b60*/  R2UR UR42, R34.reuse ;  /* 0x00000000222a72ca */ /* 0x040fe200000e0000 */
[----:B------:R-:W-:Y:S01]  /*10b70*/  UISETP.NE.AND UP0, UPT, UR7, 0x1, UPT ;  /* 0x000000010700788c */ /* 0x000fe2000bf05270 */
[----:B------:R-:W-:-:S10]  /*10b80*/  R2UR UR6, R34 ;  /* 0x00000000220672ca */ /* 0x000fd400000e0000 */
        /* <DEDUP_REMOVED lines=9> */
[----:B0----5:R-:W-:Y:S05]  /*10c20*/  @P0 BRA `(.L_x_1090) ;  /* 0x0000000000200947 */ /* 0x021fea0003800000 */
        /* <DEDUP_REMOVED lines=8> */
.L_x_1090:
[----:B------:R-:W-:Y:S01]  /*10cb0*/  ULDC UR8, c[0x0][0xc54] ;  /* 0x0003150000087ab9 */ /* 0x000fe20000000800 */
[----:B------:R-:W-:Y:S01]  /*10cc0*/  UMOV UR6, UR7 ;  /* 0x0000000700067c82 */ /* 0x000fe20008000000 */
[----:B------:R-:W-:-:S11]  /*10cd0*/  UISETP.NE.AND UP0, UPT, UR8, 0x1, UPT ;  /* 0x000000010800788c */ /* 0x000fd6000bf05270 */
[----:B------:R-:W-:Y:S02]  /*10ce0*/  @UP0 ULDC.64 UR10, c[0x0][0xc58] ;  /* 0x00031600000a0ab9 */ /* 0x000fe40000000a00 */
[----:B------:R-:W-:-:S04]  /*10cf0*/  UIMAD.WIDE.U32 UR4, UR7, UR10, URZ ;  /* 0x0000000a070472a5 */ /* 0x000fc8000f8e003f */
[----:B------:R-:W-:-:S04]  /*10d00*/  @UP0 USHF.R.U32.HI UR6, URZ, UR11, UR5 ;  /* 0x0000000b3f060299 */ /* 0x000fc80008011605 */
[----:B------:R-:W-:-:S12]  /*10d10*/  UIMAD UR4, UR6, UR8, URZ ;  /* 0x00000008060472a4 */ /* 0x000fd8000f8e023f */
.L_x_1091:
[----:B------:R-:W-:Y:S01]  /*10d20*/  ULDC UR5, c[0x0][0xc48] ;  /* 0x0003120000057ab9 */ /* 0x000fe20000000800 */
[----:B------:R-:W-:Y:S01]  /*10d30*/  ULDC.64 UR8, c[0x0][0xa28] ;  /* 0x00028a0000087ab9 */ /* 0x000fe20000000a00 */
[----:B------:R-:W-:Y:S01]  /*10d40*/  UISETP.NE.AND UP1, UPT, UR5, 0x1, UPT ;  /* 0x000000010500788c */ /* 0x000fe2000bf25270 */
[----:B------:R-:W-:Y:S01]  /*10d50*/  MOV R32, RZ ;  /* 0x000000ff00207202 */ /* 0x000fe20000000f00 */
[----:B------:R-:W-:Y:S02]  /*10d60*/  UIADD3 UR4, UR7, -UR4, URZ ;  /* 0x8000000407047290 */ /* 0x000fe4000fffe03f */
[----:B------:R-:W-:Y:S01]  /*10d70*/  UISETP.NE.U32.AND UP0, UPT, UR8, URZ, UPT ;  /* 0x0000003f0800728c */ /* 0x000fe2000bf05070 */
[----:B------:R-:W-:Y:S02]  /*10d80*/  ULDC UR5, c[0x0][0xc54] ;  /* 0x0003150000057ab9 */ /* 0x000fe40000000800 */
[----:B------:R-:W-:Y:S02]  /*10d90*/  UIMAD UR42, UR42, UR5, UR4 ;  /* 0x000000052a2a72a4 */ /* 0x000fe4000f8e0204 */
[----:B------:R-:W-:-:S02]  /*10da0*/  UISETP.NE.AND.EX UP0, UPT, UR9, URZ, UPT, UP0 ;  /* 0x0000003f0900728c */ /* 0x000fc4000bf05300 */
[----:B------:R-:W-:Y:S01]  /*10db0*/  @UP1 ULDC UR4, c[0x0][0xc4c] ;  /* 0x0003130000041ab9 */ /* 0x000fe20000000800 */
[----:B------:R-:W-:Y:S01]  /*10dc0*/  @UP1 ULDC UR7, c[0x0][0xc50] ;  /* 0x0003140000071ab9 */ /* 0x000fe20000000800 */
[----:B------:R-:W-:Y:S02]  /*10dd0*/  UIMAD.WIDE.U32 UR4, UR42, UR4, URZ ;  /* 0x000000042a0472a5 */ /* 0x000fe4000f8e003f */
[----:B------:R-:W-:Y:S01]  /*10de0*/  UMOV UR43, UR42 ;  /* 0x0000002a002b7c82 */ /* 0x000fe20008000000 */
[----:B------:R-:W-:Y:S01]  /*10df0*/  ULOP3.LUT UR6, UR6, 0x1ffffff, URZ, 0x3c, !UPT ;  /* 0x01ffffff06067892 */ /* 0x000fe2000f8e3c3f */
[----:B------:R-:W-:Y:S01]  /*10e00*/  PLOP3.LUT P0, PT, PT, PT, UP0, 0x80, 0x0 ;  /* 0x000000000000781c */ /* 0x000fe20003f0f008 */
[----:B------:R-:W-:-:S03]  /*10e10*/  @UP1 USHF.R.U32.HI UR43, URZ, UR7, UR5 ;  /* 0x000000073f2b1299 */ /* 0x000fc60008011605 */
[----:B------:R-:W-:Y:S02]  /*10e20*/  @UP0 ULDC.64 UR4, c[0x0][0xa28] ;  /* 0x00028a0000040ab9 */ /* 0x000fe40000000a00 */
[----:B------:R-:W-:-:S06]  /*10e30*/  @UP0 UIMAD.WIDE UR4, UR43, 0x4, UR4 ;  /* 0x000000042b0408a5 */ /* 0x000fcc000f8e0204 */
[----:B------:R-:W-:Y:S01]  /*10e40*/  IMAD.U32 R3, RZ, RZ, UR5 ;  /* 0x00000005ff037e24 */ /* 0x000fe2000f8e00ff */
[----:B------:R-:W-:Y:S01]  /*10e50*/  ULDC UR5, c[0x0][0x448] ;  /* 0x0001120000057ab9 */ /* 0x000fe20000000800 */
[----:B------:R-:W-:Y:S01]  /*10e60*/  IMAD.U32 R2, RZ, RZ, UR4 ;  /* 0x00000004ff027e24 */ /* 0x000fe2000f8e00ff */
[----:B------:R-:W-:Y:S01]  /*10e70*/  ULDC UR4, c[0x0][0xc3c] ;  /* 0x00030f0000047ab9 */ /* 0x000fe20000000800 */
[----:B------:R-:W-:Y:S02]  /*10e80*/  UISETP.NE.AND UP2, UPT, UR5, 0x1, UPT ;  /* 0x000000010500788c */ /* 0x000fe4000bf45270 */
[----:B------:R-:W-:Y:S01]  /*10e90*/  UIADD3 UR6, UR6, UR4, URZ ;  /* 0x0000000406067290 */ /* 0x000fe2000fffe03f */
[----:B------:R0:W5:Y:S01]  /*10ea0*/  @P0 LDG.E R32, desc[UR36][R2.64] ;  /* 0x0000002402200981 */ /* 0x000162000c1e1900 */
[----:B------:R-:W-:Y:S02]  /*10eb0*/  UP2UR UR50, UPR, URZ, 0x4 ;  /* 0x000000043f327883 */ /* 0x000fe40008000000 */
[----:B------:R-:W-:-:S04]  /*10ec0*/  USHF.L.U32 UR44, UR6, 0x7, URZ ;  /* 0x00000007062c7899 */ /* 0x000fc8000800063f */
[----:B------:R-:W-:Y:S01]  /*10ed0*/  UIADD3 UR6, UR44, 0x7f, URZ ;  /* 0x0000007f2c067890 */ /* 0x000fe2000fffe03f */
[----:B------:R-:W-:Y:S01]  /*10ee0*/  @UP2 ULDC UR4, c[0x0][0x44c] ;  /* 0x0001130000042ab9 */ /* 0x000fe20000000800 */
[----:B------:R-:W-:Y:S02]  /*10ef0*/  @UP2 ULDC UR7, c[0x0][0x450] ;  /* 0x0001140000072ab9 */ /* 0x000fe40000000800 */
[----:B------:R-:W-:-:S04]  /*10f00*/  UIMAD.WIDE.U32 UR4, UR6, UR4, URZ ;  /* 0x00000004060472a5 */ /* 0x000fc8000f8e003f */
[----:B------:R-:W-:-:S03]  /*10f10*/  @UP2 USHF.R.U32.HI UR6, URZ, UR7, UR5 ;  /* 0x000000073f062299 */ /* 0x000fc60008011605 */
[----:B------:R-:W-:Y:S01]  /*10f20*/  ULDC.64 UR4, c[0x0][0x9e0] ;  /* 0x0002780000047ab9 */ /* 0x000fe20000000a00 */
[----:B------:R-:W-:Y:S02]  /*10f30*/  UIADD3 UR6, UR49, UR6, URZ ;  /* 0x0000000631067290 */ /* 0x000fe4000fffe03f */
[----:B------:R-:W-:Y:S02]  /*10f40*/  UISETP.GE.AND UP0, UPT, UR5, 0x1, UPT ;  /* 0x000000010500788c */ /* 0x000fe4000bf06270 */
[----:B------:R-:W-:-:S04]  /*10f50*/  UIADD3 UR4, UR6, UR4, URZ ;  /* 0x0000000406047290 */ /* 0x000fc8000fffe03f */
[----:B------:R-:W-:-:S13]  /*10f60*/  PLOP3.LUT P0, PT, PT, PT, UP0, 0x40, 0x0 ;  /* 0x000000000000781c */ /* 0x000fda0003f0e808 */
[----:B0-----:R-:W-:Y:S05]  /*10f70*/  @P0 BRA `(.L_x_1092) ;  /* 0x0000000000440947 */ /* 0x001fea0003800000 */
        /* <DEDUP_REMOVED lines=10> */
.L_x_1093:
[----:B------:R-:W-:-:S11]  /*11020*/  UISETP.NE.AND UP1, UPT, UR5, 0x1, UPT ;  /* 0x000000010500788c */ /* 0x000fd6000bf25270 */
[----:B------:R-:W-:Y:S02]  /*11030*/  @UP1 ULDC.64 UR10, c[0x0][0x9e8] ;  /* 0x00027a00000a1ab9 */ /* 0x000fe40000000a00 */
[----:B------:R-:W-:-:S04]  /*11040*/  UIMAD.WIDE.U32 UR6, UR8, UR10, URZ ;  /* 0x0000000a080672a5 */ /* 0x000fc8000f8e003f */
[----:B------:R-:W-:-:S12]  /*11050*/  @UP1 USHF.R.U32.HI UR8, URZ, UR11, UR7 ;  /* 0x0000000b3f081299 */ /* 0x000fd80008011607 */
.L_x_1094:
[----:B------:R-:W-:-:S04]  /*11060*/  UIMAD UR8, UR8, UR5, UR5 ;  /* 0x00000005080872a4 */ /* 0x000fc8000f8e0205 */
[----:B------:R-:W-:-:S04]  /*11070*/  UISETP.LT.AND UP1, UPT, UR4, UR8, UPT ;  /* 0x000000080400728c */ /* 0x000fc8000bf21270 */
[----:B------:R-:W-:-:S12]  /*11080*/  USEL UR4, UR4, UR8, UP1 ;  /* 0x0000000804047287 */ /* 0x000fd80008800000 */
.L_x_1092:
[----:B------:R-:W-:Y:S01]  /*11090*/  UISETP.NE.AND UP1, UPT, UR50, URZ, UPT ;  /* 0x0000003f3200728c */ /* 0x000fe2000bf25270 */
[----:B------:R-:W-:Y:S01]  /*110a0*/  PLOP3.LUT P0, PT, PT, PT, UP0, 0x40, 0x0 ;  /* 0x000000000000781c */ /* 0x000fe20003f0e808 */
[----:B------:R-:W-:-:S04]  /*110b0*/  UIADD3 UR4, UR4, 0x3f, URZ ;  /* 0x0000003f04047890 */ /* 0x000fc8000fffe03f */
[----:B------:R-:W-:-:S04]  /*110c0*/  USHF.R.S32.HI UR8, URZ, 0x1f, UR4 ;  /* 0x0000001f3f087899 */ /* 0x000fc80008011404 */
[----:B------:R-:W-:Y:S01]  /*110d0*/  ULEA.HI UR8, UR8, UR4, URZ, 0x6 ;  /* 0x0000000408087291 */ /* 0x000fe2000f8f303f */
[----:B------:R-:W-:Y:S01]  /*110e0*/  @UP1 ULDC UR6, c[0x0][0x44c] ;  /* 0x0001130000061ab9 */ /* 0x000fe20000000800 */
[----:B------:R-:W-:Y:S01]  /*110f0*/  @UP1 ULDC UR9, c[0x0][0x450] ;  /* 0x0001140000091ab9 */ /* 0x000fe20000000800 */
[----:B------:R-:W-:Y:S02]  /*11100*/  UIMAD.WIDE.U32 UR6, UR44, UR6, URZ ;  /* 0x000000062c0672a5 */ /* 0x000fe4000f8e003f */
[----:B------:R-:W-:Y:S01]  /*11110*/  UMOV UR4, UR44 ;  /* 0x0000002c00047c82 */ /* 0x000fe20008000000 */
[----:B------:R-:W-:Y:S02]  /*11120*/  USHF.R.S32.HI UR8, URZ, 0x6, UR8 ;  /* 0x000000063f087899 */ /* 0x000fe40008011408 */
[----:B------:R-:W-:Y:S02]  /*11130*/  @UP1 USHF.R.U32.HI UR4, URZ, UR9, UR7 ;  /* 0x000000093f041299 */ /* 0x000fe40008011607 */
[----:B------:R-:W-:-:S02]  /*11140*/  UISETP.LT.AND UP1, UPT, UR41, UR8, UPT ;  /* 0x000000082900728c */ /* 0x000fc4000bf21270 */
[----:B------:R-:W-:Y:S01]  /*11150*/  UIADD3 UR4, UR40, UR4, URZ ;  /* 0x0000000428047290 */ /* 0x000fe2000fffe03f */
[----:B------:R-:W-:Y:S01]  /*11160*/  ULDC UR6, c[0x0][0x9dc] ;  /* 0x0002770000067ab9 */ /* 0x000fe20000000800 */
[----:B------:R-:W-:Y:S02]  /*11170*/  USEL UR45, UR41, UR8, UP1 ;  /* 0x00000008292d7287 */ /* 0x000fe40008800000 */
[----:B------:R-:W-:Y:S01]  /*11180*/  UIADD3 UR8, UR4, -UR6, URZ ;  /* 0x8000000604087290 */ /* 0x000fe2000fffe03f */
[----:B------:R-:W-:Y:S11]  /*11190*/  @P0 BRA `(.L_x_1095) ;  /* 0x0000000000440947 */ /* 0x000ff60003800000 */
        /* <DEDUP_REMOVED lines=10> */
.L_x_1096:
[----:B------:R-:W-:-:S11]  /*11240*/  UISETP.NE.AND UP0, UPT, UR5, 0x1, UPT ;  /* 0x000000010500788c */ /* 0x000fd6000bf05270 */
[----:B------:R-:W-:Y:S02]  /*11250*/  @UP0 ULDC.64 UR10, c[0x0][0x9e8] ;  /* 0x00027a00000a0ab9 */ /* 0x000fe40000000a00 */
[----:B------:R-:W-:-:S04]  /*11260*/  UIMAD.WIDE.U32 UR6, UR4, UR10, URZ ;  /* 0x0000000a040672a5 */ /* 0x000fc8000f8e003f */
[----:B------:R-:W-:-:S12]  /*11270*/  @UP0 USHF.R.U32.HI UR4, URZ, UR11, UR7 ;  /* 0x0000000b3f040299 */ /* 0x000fd80008011607 */
.L_x_1097:
[----:B------:R-:W-:-:S04]  /*11280*/  UIMAD UR4, UR4, UR5, URZ ;  /* 0x00000005040472a4 */ /* 0x000fc8000f8e023f */
[----:B------:R-:W-:-:S04]  /*11290*/  UISETP.LT.AND UP0, UPT, UR8, UR4, UPT ;  /* 0x000000040800728c */ /* 0x000fc8000bf01270 */
[----:B------:R-:W-:-:S12]  /*112a0*/  USEL UR8, UR8, UR4, !UP0 ;  /* 0x0000000408087287 */ /* 0x000fd8000c000000 */
.L_x_1095:
[----:B------:R-:W-:Y:S01]  /*112b0*/  USHF.R.S32.HI UR4, URZ, 0x1f, UR8 ;  /* 0x0000001f3f047899 */ /* 0x000fe20008011408 */
[----:B------:R-:W-:Y:S03]  /*112c0*/  BSSY B7, `(.L_x_1098) ;  /* 0x000031a000077945 */ /* 0x000fe60003800000 */
[----:B------:R-:W-:-:S04]  /*112d0*/  ULEA.HI UR4, UR4, UR8, URZ, 0x6 ;  /* 0x0000000804047291 */ /* 0x000fc8000f8f303f */
[----:B------:R-:W-:-:S04]  /*112e0*/  USHF.R.S32.HI UR4, URZ, 0x6, UR4 ;  /* 0x000000063f047899 */ /* 0x000fc80008011404 */
[----:B------:R-:W-:-:S04]  /*112f0*/  UISETP.LT.AND UP0, UPT, URZ, UR4, UPT ;  /* 0x000000043f00728c */ /* 0x000fc8000bf01270 */
[----:B------:R-:W-:-:S04]  /*11300*/  USEL UR46, URZ, UR4, !UP0 ;  /* 0x000000043f2e7287 */ /* 0x000fc8000c000000 */
[----:B------:R-:W-:-:S06]  /*11310*/  UISETP.GT.AND UP0, UPT, UR45, UR46, UPT ;  /* 0x0000002e2d00728c */ /* 0x000fcc000bf04270 */
[----:B------:R-:W-:-:S13]  /*11320*/  PLOP3.LUT P0, PT, PT, PT, UP0, 0x80, 0x0 ;  /* 0x000000000000781c */ /* 0x000fda0003f0f008 */
[----:B------:R-:W-:Y:S05]  /*11330*/  @P0 BRA `(.L_x_1099) ;  /* 0x0000000000440947 */ /* 0x000fea0003800000 */
[----:B------:R-:W0:Y:S02]  /*11340*/  S2R R0, SR_TID.X ;  /* 0x0000000000007919 */ /* 0x000e240000002100 */
[----:B0-----:R-:W-:-:S04]  /*11350*/  LOP3.LUT R0, R0, 0x7f, RZ, 0xc0, !PT ;  /* 0x0000007f00007812 */ /* 0x001fc800078ec0ff */
[----:B------:R-:W-:-:S13]  /*11360*/  ISETP.NE.AND P2, PT, R0, RZ, PT ;  /* 0x000000ff0000720c */ /* 0x000fda0003f45270 */
[----:B------:R-:W-:Y:S05]  /*11370*/  @P2 BRA `(.L_x_1100) ;  /* 0x0000003000382947 */ /* 0x000fea0003800000 */
[----:B------:R-:W0:Y:S01]  /*11380*/  S2R R7, SR_LANEID ;  /* 0x0000000000077919 */ /* 0x000e220000000000 */
[----:B------:R-:W-:Y:S01]  /*11390*/  VOTEU.ANY UR4, UPT, PT ;  /* 0x0000000000047886 */ /* 0x000fe200038e0100 */
[----:B------:R-:W1:Y:S01]  /*113a0*/  LDC.64 R2, c[0x0][0xc80] ;  /* 0x00032000ff027b82 */ /* 0x000e620000000a00 */
[----:B------:R-:W0:Y:S08]  /*113b0*/  FLO.U32 R0, UR4 ;  /* 0x0000000400007d00 */ /* 0x000e3000080e0000 */
[----:B------:R-:W1:Y:S01]  /*113c0*/  POPC R5, UR4 ;  /* 0x0000000400057d09 */ /* 0x000e620008000000 */
[----:B0-----:R-:W-:-:S13]  /*113d0*/  ISETP.EQ.U32.AND P0, PT, R0, R7, PT ;  /* 0x000000070000720c */ /* 0x001fda0003f02070 */
[----:B-1----:R-:W2:Y:S01]  /*113e0*/  @P0 ATOMG.E.ADD.STRONG.GPU PT, R3, desc[UR36][R2.64], R5 ;  /* 0x00000005020309a8 */ /* 0x002ea200081ee1e4 */
[----:B------:R-:W0:Y:S02]  /*113f0*/  S2R R4, SR_LTMASK ;  /* 0x0000000000047919 */ /* 0x000e240000003900 */
[----:B0-----:R-:W-:-:S04]  /*11400*/  LOP3.LUT R4, R4, UR4, RZ, 0xc0, !PT ;  /* 0x0000000404047c12 */ /* 0x001fc8000f8ec0ff */
[----:B------:R-:W0:Y:S01]  /*11410*/  POPC R7, R4 ;  /* 0x0000000400077309 */ /* 0x000e220000000000 */
[----:B--2---:R-:W0:Y:S02]  /*11420*/  SHFL.IDX PT, R0, R3, R0, 0x1f ;  /* 0x00001f0003007589 */ /* 0x004e2400000e0000 */
[----:B0-----:R-:W-:Y:S01]  /*11430*/  IADD3 R34, R0, UR47, R7 ;  /* 0x0000002f00227c10 */ /* 0x001fe2000fffe007 */
[----:B------:R-:W-:Y:S06]  /*11440*/  BRA `(.L_x_1100) ;  /* 0x0000003000047947 */ /* 0x000fec0003800000 */
.L_x_1099:
        /* <DEDUP_REMOVED lines=8> */
[----:B------:R-:W-:Y:S01]  /*114d0*/  MOV R6, UR6 ;  /* 0x0000000600067c02 */ /* 0x000fe20008000f00 */
[----:B------:R-:W-:Y:S01]  /*114e0*/  IMAD.U32 R5, RZ, RZ, UR5 ;  /* 0x00000005ff057e24 */ /* 0x000fe2000f8e00ff */
[----:B------:R-:W0:Y:S01]  /*114f0*/  LDC.64 R2, c[0x4][R2] ;  /* 0x0100000002027b82 */ /* 0x000e220000000a00 */
[----:B------:R-:W-:Y:S01]  /*11500*/  ULDC.64 UR4, c[0x4][0xc0] ;  /* 0x0100300000047ab9 */ /* 0x000fe20000000a00 */
[----:B------:R-:W-:Y:S01]  /*11510*/  IMAD.U32 R7, RZ, RZ, UR7 ;  /* 0x00000007ff077e24 */ /* 0x000fe2000f8e00ff */
[----:B------:R-:W-:Y:S01]  /*11520*/  MOV R13, RZ ;  /* 0x000000ff000d7202 */ /* 0x000fe20000000f00 */
[----:B------:R-:W-:-:S02]  /*11530*/  IMAD.U32 R10, RZ, RZ, UR4 ;  /* 0x00000004ff0a7e24 */ /* 0x000fc4000f8e00ff */
[----:B------:R-:W-:Y:S02]  /*11540*/  IMAD.U32 R11, RZ, RZ, UR5 ;  /* 0x00000005ff0b7e24 */ /* 0x000fe4000f8e00ff */
[----:B------:R-:W-:Y:S02]  /*11550*/  IMAD.MOV.U32 R8, RZ, RZ, 0x70 ;  /* 0x00000070ff087424 */ /* 0x000fe400078e00ff */
[----:B------:R-:W-:-:S07]  /*11560*/  IMAD.MOV.U32 R12, RZ, RZ, 0x1 ;  /* 0x00000001ff0c7424 */ /* 0x000fce00078e00ff */
[----:B------:R-:W-:-:S07]  /*11570*/  LEPC R20, `(.L_x_1102) ;  /* 0x000000001014794e */ /* 0x000fce0000000000 */
[----:B0----5:R-:W-:Y:S05]  /*11580*/  CALL.ABS.NOINC R2 ;  /* 0x0000000002007343 */ /* 0x021fea0003c00000 */
.L_x_1102:
[----:B------:R-:W-:Y:S05]  /*11590*/  BSYNC B6 ;  /* 0x0000000000067941 */ /* 0x000fea0003800000 */
.L_x_1101:
        /* <DEDUP_REMOVED lines=20> */
.L_x_1105:
[----:B------:R0:W1:Y:S01]  /*116e0*/  LDC.64 R2, c[0x4][R18] ;  /* 0x0100000012027b82 */ /* 0x0000620000000a00 */
[----:B------:R-:W-:Y:S01]  /*116f0*/  ULDC.64 UR4, c[0x4][0x138] ;  /* 0x01004e0000047ab9 */ /* 0x000fe20000000a00 */
[----:B------:R-:W-:Y:S01]  /*11700*/  ULDC.64 UR6, c[0x4][0x140] ;  /* 0x0100500000067ab9 */ /* 0x000fe20000000a00 */
[----:B------:R-:W-:Y:S01]  /*11710*/  IMAD.U32 R4, RZ, RZ, UR4 ;  /* 0x00000004ff047e24 */ /* 0x000fe2000f8e00ff */
[----:B------:R-:W-:Y:S01]  /*11720*/  MOV R5, UR5 ;  /* 0x0000000500057c02 */ /* 0x000fe20008000f00 */
[----:B------:R-:W-:Y:S01]  /*11730*/  ULDC.64 UR4, c[0x4][0xd0] ;  /* 0x0100340000047ab9 */ /* 0x000fe20000000a00 */
        /* <DEDUP_REMOVED lines=9> */
.L_x_1104:
[----:B------:R-:W-:Y:S05]  /*117d0*/  BSYNC B6 ;  /* 0x0000000000067941 */ /* 0x000fea0003800000 */
.L_x_1103:
[----:B------:R-:W-:Y:S01]  /*117e0*/  ULDC.64 UR4, c[0x0][0x9f8] ;  /* 0x00027e0000047ab9 */ /* 0x000fe20000000a00 */
[----:B------:R-:W-:Y:S01]  /*117f0*/  IMAD.U32 R29, RZ, RZ, UR43 ;  /* 0x0000002bff1d7e24 */ /* 0x000fe2000f8e00ff */
[----:B------:R-:W-:Y:S01]  /*11800*/  UISETP.NE.U32.AND UP0, UPT, UR4, URZ, UPT ;  /* 0x0000003f0400728c */ /* 0x000fe2000bf05070 */
[----:B------:R-:W0:Y:S03]  /*11810*/  LDC R10, c[0x0][0x430] ;  /* 0x00010c00ff0a7b82 */ /* 0x000e260000000800 */
[----:B------:R-:W-:-:S06]  /*11820*/  UISETP.NE.AND.EX UP0, UPT, UR5, URZ, UPT, UP0 ;  /* 0x0000003f0500728c */ /* 0x000fcc000bf05300 */
[----:B------:R-:W-:-:S05]  /*11830*/  PLOP3.LUT P0, PT, PT, PT, UP0, 0x80, 0x0 ;  /* 0x000000000000781c */ /* 0x000fca0003f0f008 */
[----:B------:R-:W-:Y:S02]  /*11840*/  @UP0 ULDC.64 UR4, c[0x0][0x9f8] ;  /* 0x00027e0000040ab9 */ /* 0x000fe40000000a00 */
[----:B------:R-:W-:-:S06]  /*11850*/  @UP0 UIMAD.WIDE UR4, UR43, 0x4, UR4 ;  /* 0x000000042b0408a5 */ /* 0x000fcc000f8e0204 */
[----:B------:R-:W-:Y:S01]  /*11860*/  IMAD.U32 R2, RZ, RZ, UR4 ;  /* 0x00000004ff027e24 */ /* 0x000fe2000f8e00ff */
[----:B------:R-:W1:Y:S01]  /*11870*/  S2R R18, SR_TID.X ;  /* 0x0000000000127919 */ /* 0x000e620000002100 */
[----:B------:R-:W-:Y:S01]  /*11880*/  IMAD.U32 R3, RZ, RZ, UR5 ;  /* 0x00000005ff037e24 */ /* 0x000fe2000f8e00ff */
[----:B------:R-:W-:-:S04]  /*11890*/  ULDC UR4, c[0x0][0xc48] ;  /* 0x0003120000047ab9 */ /* 0x000fc80000000800 */
[----:B------:R2:W5:Y:S01]  /*118a0*/  @P0 LDG.E R29, desc[UR36][R2.64] ;  /* 0x00000024021d0981 */ /* 0x000562000c1e1900 */
[----:B------:R-:W-:Y:S01]  /*118b0*/  IMAD.U32 R0, RZ, RZ, UR45 ;  /* 0x0000002dff007e24 */ /* 0x000fe2000f8e00ff */
[----:B------:R-:W-:Y:S01]  /*118c0*/  UMOV UR5, 0xffffffff ;  /* 0xffffffff00057882 */ /* 0x000fe20000000000 */
[----:B------:R-:W-:Y:S02]  /*118d0*/  IMAD.U32 R22, RZ, RZ, UR4 ;  /* 0x00000004ff167e24 */ /* 0x000fe4000f8e00ff */
[----:B------:R-:W-:Y:S01]  /*118e0*/  VIADD R0, R0, 0xffffffff ;  /* 0xffffffff00007836 */ /* 0x000fe20000000000 */
[----:B-1----:R-:W-:-:S04]  /*118f0*/  SHF.L.U32 R18, R18, 0x4, RZ ;  /* 0x0000000412127819 */ /* 0x002fc800000006ff */
[----:B------:R-:W-:-:S05]  /*11900*/  LOP3.LUT R18, R36, 0x70, R18, 0xf8, !PT ;  /* 0x0000007024127812 */ /* 0x000fca00078ef812 */
[----:B------:R-:W-:Y:S01]  /*11910*/  IMAD R7, R0, 0x40, R18 ;  /* 0x0000004000077824 */ /* 0x000fe200078e0212 */
[----:B0-2---:R-:W-:Y:S06]  /*11920*/  BRA.DIV UR5, `(.L_x_1106) ;  /* 0x0000003205f87947 */ /* 0x005fec000b800000 */
.L_x_1160:
[----:B------:R-:W-:Y:S01]  /*11930*/  ISETP.NE.AND P1, PT, R10, 0x1, PT ;  /* 0x000000010a00780c */ /* 0x000fe20003f25270 */
[C---:B-----5:R-:W-:Y:S01]  /*11940*/  IMAD.IADD R8, R7.reuse, 0x1, R32 ;  /* 0x0000000107087824 */ /* 0x060fe200078e0220 */
[----:B------:R-:W-:Y:S02]  /*11950*/  ISETP.GE.AND P0, PT, R7, UR38, PT ;  /* 0x0000002607007c0c */ /* 0x000fe4000bf06270 */
[----:B------:R-:W-:Y:S01]  /*11960*/  SHF.R.S32.HI R33, RZ, 0x1f, R29 ;  /* 0x0000001fff217819 */ /* 0x000fe2000001141d */
[----:B------:R-:W-:Y:S01]  /*11970*/  IMAD.MOV.U32 R9, RZ, RZ, R8 ;  /* 0x000000ffff097224 */ /* 0x000fe200078e0008 */
[----:B------:R-:W-:Y:S02]  /*11980*/  ISETP.GT.U32.OR P0, PT, R18, 0x3f, P0 ;  /* 0x0000003f1200780c */ /* 0x000fe40000704470 */
[----:B------:R-:W-:-:S05]  /*11990*/  LOP3.LUT R16, R16, 0xfffffbff, RZ, 0xc0, !PT ;  /* 0xfffffbff10107812 */ /* 0x000fca00078ec0ff */
[----:B------:R-:W0:Y:S01]  /*119a0*/  @P1 LDC R3, c[0x0][0x434] ;  /* 0x00010d00ff031b82 */ /* 0x000e220000000800 */
[----:B------:R-:W-:-:S07]  /*119b0*/  @P1 LOP3.LUT R16, R16, 0x400, RZ, 0xfc, !PT ;  /* 0x0000040010101812 */ /* 0x000fce00078efcff */
[----:B------:R-:W1:Y:S08]  /*119c0*/  @P1 LDC R5, c[0x0][0x438] ;  /* 0x00010e00ff051b82 */ /* 0x000e700000000800 */
[----:B------:R-:W2:Y:S01]  /*119d0*/  @!P0 LDC.64 R6, c[0x0][0x428] ;  /* 0x00010a00ff068b82 */ /* 0x000ea20000000a00 */
[----:B0-----:R-:W-:-:S05]  /*119e0*/  @P1 IMAD.HI.U32 R2, R8, R3, RZ ;  /* 0x0000000308021227 */ /* 0x001fca00078e00ff */
[----:B-1----:R-:W-:Y:S02]  /*119f0*/  @P1 SHF.R.U32.HI R9, RZ, R5, R2 ;  /* 0x00000005ff091219 */ /* 0x002fe40000011602 */
[----:B------:R-:W0:Y:S02]  /*11a00*/  @!P0 LDC.64 R4, c[0x0][0x418] ;  /* 0x00010600ff048b82 */ /* 0x000e240000000a00 */
[----:B------:R-:W-:Y:S01]  /*11a10*/  @!P0 SHF.R.S32.HI R3, RZ, 0x1f, R9 ;  /* 0x0000001fff038819 */ /* 0x000fe20000011409 */
[----:B--2---:R-:W-:-:S04]  /*11a20*/  @!P0 IMAD R2, R33, R6, RZ ;  /* 0x0000000621028224 */ /* 0x004fc800078e02ff */
[----:B------:R-:W-:Y:S01]  /*11a30*/  @!P0 IMAD R7, R29, R7, R2 ;  /* 0x000000071d078224 */ /* 0x000fe200078e0202 */
[----:B------:R-:W-:-:S05]  /*11a40*/  @!P0 MOV R2, R9 ;  /* 0x0000000900028202 */ /* 0x000fca0000000f00 */
[----:B------:R-:W-:-:S04]  /*11a50*/  @!P0 IMAD.WIDE.U32 R2, R29, R6, R2 ;  /* 0x000000061d028225 */ /* 0x000fc800078e0002 */
[----:B------:R-:W-:Y:S02]  /*11a60*/  @!P0 IMAD.IADD R3, R3, 0x1, R7 ;  /* 0x0000000103038824 */ /* 0x000fe400078e0207 */
[----:B------:R-:W-:Y:S01]  /*11a70*/  IMAD.MOV.U32 R6, RZ, RZ, RZ ;  /* 0x000000ffff067224 */ /* 0x000fe200078e00ff */
[----:B0-----:R-:W-:-:S04]  /*11a80*/  @!P0 LEA R4, P1, R2, R4, 0x2 ;  /* 0x0000000402048211 */ /* 0x001fc800078210ff */
[----:B------:R-:W-:Y:S01]  /*11a90*/  @!P0 LEA.HI.X R5, R2, R5, R3, 0x2, P1 ;  /* 0x0000000502058211 */ /* 0x000fe200008f1403 */
[----:B------:R-:W-:Y:S01]  /*11aa0*/  IMAD.U32 R2, RZ, RZ, UR48 ;  /* 0x00000030ff027e24 */ /* 0x000fe2000f8e00ff */
[----:B------:R-:W-:-:S03]  /*11ab0*/  LOP3.LUT R16, R16, 0xfffffdff, RZ, 0xc0, !PT ;  /* 0xfffffdff10107812 */ /* 0x000fc600078ec0ff */
[----:B------:R0:W5:Y:S01]  /*11ac0*/  @!P0 LDG.E R6, desc[UR36][R4.64] ;  /* 0x0000002404068981 */ /* 0x000162000c1e1900 */
[----:B------:R-:W-:Y:S01]  /*11ad0*/  ISETP.NE.AND P2, PT, R2, 0x3, PT ;  /* 0x000000030200780c */ /* 0x000fe20003f45270 */
[----:B------:R-:W-:Y:S01]  /*11ae0*/  IMAD R3, RZ, RZ, -UR43 ;  /* 0x8000002bff037e24 */ /* 0x000fe2000f8e02ff */
[----:B------:R-:W-:Y:S01]  /*11af0*/  ISETP.GT.U32.AND P0, PT, R18, 0x3f, PT ;  /* 0x0000003f1200780c */ /* 0x000fe20003f04070 */
[----:B------:R-:W-:Y:S01]  /*11b00*/  IMAD.MOV R7, RZ, RZ, -R9 ;  /* 0x000000ffff077224 */ /* 0x000fe200078e0a09 */
[----:B------:R-:W-:Y:S01]  /*11b10*/  MOV R24, R0 ;  /* 0x0000000000187202 */ /* 0x000fe20000000f00 */
[----:B------:R-:W-:Y:S02]  /*11b20*/  IMAD R22, R22, R3, UR42 ;  /* 0x0000002a16167e24 */ /* 0x000fe4000f8e0203 */
[----:B------:R-:W-:-:S03]  /*11b30*/  IMAD R7, R10, R7, R8 ;  /* 0x000000070a077224 */ /* 0x000fc600078e0208 */
[----:B------:R-:W-:-:S03]  /*11b40*/  SHF.R.S32.HI R26, RZ, 0x1f, R22 ;  /* 0x0000001fff1a7819 */ /* 0x000fc60000011416 */
[----:B------:R-:W-:-:S04]  /*11b50*/  @P2 LOP3.LUT R16, R16, 0x200, RZ, 0xfc, !PT ;  /* 0x0000020010102812 */ /* 0x000fc800078efcff */
[----:B------:R-:W-:-:S04]  /*11b60*/  LOP3.LUT R16, R16, 0xfffffffe, RZ, 0xc0, !PT ;  /* 0xfffffffe10107812 */ /* 0x000fc800078ec0ff */
[----:B------:R-:W-:Y:S01]  /*11b70*/  @P0 LOP3.LUT R16, R16, 0x1, RZ, 0xfc, !PT ;  /* 0x0000000110100812 */ /* 0x000fe200078efcff */
[----:B0-----:R-:W-:Y:S06]  /*11b80*/  @!P2 BRA `(.L_x_1107) ;  /* 0x000000000004a947 */ /* 0x001fec0003800000 */
[----:B------:R-:W-:Y:S01]  /*11b90*/  BPT.TRAP 0x1 ;  /* 0x000000040000795c */ /* 0x000fe20000300000 */
.L_x_1107:
[----:B------:R-:W-:Y:S01]  /*11ba0*/  SHF.R.S32.HI R8, RZ, 0x1f, R7 ;  /* 0x0000001fff087819 */ /* 0x000fe20000011407 */
[----:B------:R-:W-:Y:S01]  /*11bb0*/  ULDC.64 UR4, c[0x0][0x328] ;  /* 0x0000ca0000047ab9 */ /* 0x000fe20000000a00 */
[----:B------:R-:W-:Y:S01]  /*11bc0*/  IMAD R4, R23, 0x8, R17 ;  /* 0x0000000817047824 */ /* 0x000fe200078e0211 */
[----:B------:R-:W-:Y:S02]  /*11bd0*/  BSSY B0, `(.L_x_1108) ;  /* 0x0000016000007945 */ /* 0x000fe40003800000 */
[----:B------:R-:W-:-:S04]  /*11be0*/  IMAD R2, R8, UR4, RZ ;  /* 0x0000000408027c24 */ /* 0x000fc8000f8e02ff */
[C---:B------:R-:W-:Y:S02]  /*11bf0*/  IMAD R5, R7.reuse, UR5, R2 ;  /* 0x0000000507057c24 */ /* 0x040fe4000f8e0202 */
[----:B------:R-:W-:Y:S01]  /*11c00*/  IMAD.WIDE.U32 R2, R7, UR4, RZ ;  /* 0x0000000407027c25 */ /* 0x000fe2000f8e00ff */
[----:B------:R-:W-:-:S03]  /*11c10*/  ULDC.64 UR4, c[0x0][0x338] ;  /* 0x0000ce0000047ab9 */ /* 0x000fc60000000a00 */
[----:B------:R-:W-:Y:S01]  /*11c20*/  IMAD.IADD R3, R3, 0x1, R5 ;  /* 0x0000000103037824 */ /* 0x000fe200078e0205 */
[----:B-----5:R-:W-:Y:S01]  /*11c30*/  SHF.R.S32.HI R5, RZ, 0x1f, R6 ;  /* 0x0000001fff057819 */ /* 0x020fe20000011406 */
[----:B------:R-:W-:-:S04]  /*11c40*/  IMAD.WIDE.U32 R2, R6, UR4, R2 ;  /* 0x0000000406027c25 */ /* 0x000fc8000f8e0002 */
        /* <DEDUP_REMOVED lines=10> */
[----:B------:R-:W-:-:S04]  /*11cf0*/  SHF.L.U32 R3, R25, 0x1f, RZ ;  /* 0x0000001f19037819 */ /* 0x000fc800000006ff */
[----:B------:R-:W-:-:S06]  /*11d00*/  LEA.HI.X R19, R2, UR5, R19, 0x1, P0 ;  /* 0x0000000502137c11 */ /* 0x000fcc00080f0c13 */
[----:B------:R-:W0:Y:S02]  /*11d10*/  SYNCS.PHASECHK.TRANS64.TRYWAIT P0, [R4+URZ+0x30840], R3 ;  /* 0x03084003040075a7 */ /* 0x000e24000800017f */
[----:B0-----:R-:W-:Y:S05]  /*11d20*/  @!P0 BRA `(.L_x_1109) ;  /* 0x0000003000248947 */ /* 0x001fea0003800000 */
.L_x_1161:
[----:B------:R-:W-:Y:S05]  /*11d30*/  BSYNC B0 ;  /* 0x0000000000007941 */ /* 0x000fea0003800000 */
.L_x_1108:
[----:B------:R-:W-:Y:S01]  /*11d40*/  ULDC.64 UR4, c[0x0][0x300] ;  /* 0x0000c00000047ab9 */ /* 0x000fe20000000a00 */
[----:B------:R-:W-:Y:S01]  /*11d50*/  LOP3.LUT P5, RZ, R16, 0x10, RZ, 0xc0, !PT ;  /* 0x0000001010ff7812 */ /* 0x000fe200078ac0ff */
[----:B------:R-:W-:Y:S01]  /*11d60*/  IMAD R8, R8, UR4, RZ ;  /* 0x0000000408087c24 */ /* 0x000fe2000f8e02ff */
[C---:B------:R-:W-:Y:S01]  /*11d70*/  LOP3.LUT P4, RZ, R16.reuse, 0x8, RZ, 0xc0, !PT ;  /* 0x0000000810ff7812 */ /* 0x040fe2000788c0ff */
[C---:B0-----:R-:W-:Y:S01]  /*11d80*/  IMAD.WIDE.U32 R2, R7.reuse, UR4, RZ ;  /* 0x0000000407027c25 */ /* 0x041fe2000f8e00ff */
[C---:B------:R-:W-:Y:S02]  /*11d90*/  LOP3.LUT P3, RZ, R16.reuse, 0x4, RZ, 0xc0, !PT ;  /* 0x0000000410ff7812 */ /* 0x040fe4000786c0ff */
[----:B------:R-:W-:Y:S01]  /*11da0*/  LOP3.LUT P2, RZ, R16, 0x2, RZ, 0xc0, !PT ;  /* 0x0000000210ff7812 */ /* 0x000fe2000784c0ff */
[----:B------:R-:W-:Y:S01]  /*11db0*/  IMAD R9, R7, UR5, R8 ;  /* 0x0000000507097c24 */ /* 0x000fe2000f8e0208 */
[----:B------:R-:W-:Y:S01]  /*11dc0*/  ULDC.64 UR4, c[0x0][0x310] ;  /* 0x0000c40000047ab9 */ /* 0x000fe20000000a00 */
[----:B------:R-:W-:-:S02]  /*11dd0*/  IMAD.MOV.U32 R7, RZ, RZ, -0x40 ;  /* 0xffffffc0ff077424 */ /* 0x000fc400078e00ff */
[----:B------:R-:W-:Y:S02]  /*11de0*/  IMAD.IADD R3, R3, 0x1, R9 ;  /* 0x0000000103037824 */ /* 0x000fe400078e0209 */
[----:B------:R-:W-:Y:S02]  /*11df0*/  IMAD R5, R5, UR4, RZ ;  /* 0x0000000405057c24 */ /* 0x000fe4000f8e02ff */
[----:B------:R-:W-:-:S04]  /*11e00*/  IMAD.WIDE.U32 R2, R6, UR4, R2 ;  /* 0x0000000406027c25 */ /* 0x000fc8000f8e0002 */
[----:B------:R-:W-:Y:S01]  /*11e10*/  IMAD R5, R6, UR5, R5 ;  /* 0x0000000506057c24 */ /* 0x000fe2000f8e0205 */
[----:B------:R-:W-:Y:S01]  /*11e20*/  ULDC.64 UR4, c[0x0][0x308] ;  /* 0x0000c20000047ab9 */ /* 0x000fe20000000a00 */
[----:B------:R-:W-:Y:S02]  /*11e30*/  IMAD R7, R0, R7, UR38 ;  /* 0x0000002600077e24 */ /* 0x000fe4000f8e0207 */
[----:B------:R-:W-:Y:S01]  /*11e40*/  IMAD R0, R23, 0x4000, R30 ;  /* 0x0000400017007824 */ /* 0x000fe200078e021e */
[----:B------:R-:W-:Y:S01]  /*11e50*/  IADD3 R3, R3, R5, RZ ;  /* 0x0000000503037210 */ /* 0x000fe20007ffe0ff */
[----:B------:R-:W-:Y:S02]  /*11e60*/  IMAD R5, R26, UR4, RZ ;  /* 0x000000041a057c24 */ /* 0x000fe4000f8e02ff */
[----:B------:R-:W-:Y:S02]  /*11e70*/  IMAD.IADD R7, R7, 0x1, -R36 ;  /* 0x0000000107077824 */ /* 0x000fe400078e0a24 */
[----:B------:R-:W-:-:S02]  /*11e80*/  IMAD R5, R22, UR5, R5 ;  /* 0x0000000516057c24 */ /* 0x000fc4000f8e0205 */
[----:B------:R-:W-:Y:S01]  /*11e90*/  IMAD.WIDE.U32 R2, R22, UR4, R2 ;  /* 0x0000000416027c25 */ /* 0x000fe2000f8e0002 */
[----:B------:R-:W-:-:S03]  /*11ea0*/  ULDC.64 UR4, c[0x0][0x2e8] ;  /* 0x0000ba0000047ab9 */ /* 0x000fc60000000a00 */
[----:B------:R-:W-:Y:S01]  /*11eb0*/  IMAD.IADD R3, R3, 0x1, R5 ;  /* 0x0000000103037824 */ /* 0x000fe200078e0205 */
[----:B------:R-:W-:Y:S01]  /*11ec0*/  LEA R5, P0, R2, UR4, 0x1 ;  /* 0x0000000402057c11 */ /* 0x000fe2000f8008ff */
[----:B------:R-:W-:-:S03]  /*11ed0*/  UMOV UR4, 0xffffffff ;  /* 0xffffffff00047882 */ /* 0x000fc60000000000 */
[----:B------:R-:W-:Y:S02]  /*11ee0*/  LEA.HI.X R6, R2, UR5, R3, 0x1, P0 ;  /* 0x0000000502067c11 */ /* 0x000fe400080f0c03 */
[----:B------:R-:W-:Y:S01]  /*11ef0*/  ISETP.GE.AND P0, PT, R7, 0x1, PT ;  /* 0x000000010700780c */ /* 0x000fe20003f06270 */
[----:B------:R-:W-:-:S12]  /*11f00*/  BRA.DIV UR4, `(.L_x_1110) ;  /* 0x0000002e04c07947 */ /* 0x000fd8000b800000 */
[----:B------:R-:W0:Y:S01]  /*11f10*/  SHFL.IDX PT, R14, R5, RZ, 0x181f ;  /* 0x00181fff050e7589 */ /* 0x000e2200000e0000 */
[----:B------:R-:W-:-:S03]  /*11f20*/  @P0 LEA R9, R0, R17, 0x1 ;  /* 0x0000001100090211 */ /* 0x000fc600078e08ff */
[----:B------:R-:W1:Y:S04]  /*11f30*/  SHFL.IDX PT, R2, R6, RZ, 0x181f ;  /* 0x00181fff06027589 */ /* 0x000e6800000e0000 */
[----:B------:R-:W-:Y:S01]  /*11f40*/  SHFL.IDX PT, R8, R6, 0x1, 0x181f ;  /* 0x00381f0006087f89 */ /* 0x000fe200000e0000 */
[----:B0-----:R-:W-:-:S05]  /*11f50*/  @P0 LEA R14, P1, R37, R14, 0x1 ;  /* 0x0000000e250e0211 */ /* 0x001fca00078208ff */
[----:B-1----:R-:W-:Y:S02]  /*11f60*/  @P0 IMAD.X R3, RZ, RZ, R2, P1 ;  /* 0x000000ffff030224 */ /* 0x002fe400008e0602 */
[----:B------:R-:W-:Y:S02]  /*11f70*/  @P0 IMAD.MOV.U32 R2, RZ, RZ, R14 ;  /* 0x000000ffff020224 */ /* 0x000fe400078e000e */
[----:B------:R-:W0:Y:S04]  /*11f80*/  SHFL.IDX PT, R14, R5, 0x1, 0x181f ;  /* 0x00381f00050e7f89 */ /* 0x000e2800000e0000 */
[----:B------:R-:W-:Y:S04]  /*11f90*/  @P0 LDGSTS.E.BYPASS.LTC128B.128 [R9+0x20400], desc[UR36][R2.64], !P5 ;  /* 0x2040000002090fae */ /* 0x000fe8000e901d64 */
[----:B------:R-:W-:Y:S04]  /*11fa0*/  @P0 LDGSTS.E.BYPASS.LTC128B.128 [R9+0x22400], desc[UR36][R2.64+0x80], !P4 ;  /* 0x2240008002090fae */ /* 0x000fe8000e101d64 */
[----:B------:R-:W-:Y:S04]  /*11fb0*/  @P0 LDGSTS.E.BYPASS.LTC128B.128 [R9+0x24400], desc[UR36][R2.64+0x100], !P3 ;  /* 0x2440010002090fae */ /* 0x000fe8000d901d64 */
[----:B------:R1:W-:Y:S01]  /*11fc0*/  @P0 LDGSTS.E.BYPASS.LTC128B.128 [R9+0x26400], desc[UR36][R2.64+0x180], !P2 ;  /* 0x2640018002090fae */ /* 0x0003e2000d101d64 */
[----:B------:R-:W-:-:S13]  /*11fd0*/  ISETP.GE.AND P0, PT, R7, 0x11, PT ;  /* 0x000000110700780c */ /* 0x000fda0003f06270 */
[----:B0-----:R-:W-:Y:S01]  /*11fe0*/  @P0 LEA R14, P1, R37, R14, 0x1 ;  /* 0x0000000e250e0211 */ /* 0x001fe200078208ff */
[----:B------:R-:W-:-:S04]  /*11ff0*/  @P0 IMAD R27, R0, 0x2, R17 ;  /* 0x00000002001b0824 */ /* 0x000fc800078e0211 */
[----:B------:R-:W-:Y:S02]  /*12000*/  @P0 IMAD.X R21, RZ, RZ, R8, P1 ;  /* 0x000000ffff150224 */ /* 0x000fe400008e0608 */
[----:B-1----:R-:W-:Y:S01]  /*12010*/  @P0 IMAD.MOV.U32 R2, RZ, RZ, R14 ;  /* 0x000000ffff020224 */ /* 0x002fe200078e000e */
[----:B------:R-:W-:Y:S01]  /*12020*/  SHFL.IDX PT, R8, R6, 0x2, 0x181f ;  /* 0x00581f0006087f89 */ /* 0x000fe200000e0000 */
[----:B------:R-:W-:-:S03]  /*12030*/  @P0 IMAD.MOV.U32 R3, RZ, RZ, R21 ;  /* 0x000000ffff030224 */ /* 0x000fc600078e0015 */
[----:B------:R-:W0:Y:S04]  /*12040*/  SHFL.IDX PT, R14, R5, 0x2, 0x181f ;  /* 0x00581f00050e7f89 */ /* 0x000e2800000e0000 */
[----:B------:R-:W-:Y:S04]  /*12050*/  @P0 LDGSTS.E.BYPASS.LTC128B.128 [R27+0x20c00], desc[UR36][R2.64], !P5 ;  /* 0x20c00000021b0fae */ /* 0x000fe8000e901d64 */
[----:B------:R-:W-:Y:S04]  /*12060*/  @P0 LDGSTS.E.BYPASS.LTC128B.128 [R27+0x22c00], desc[UR36][R2.64+0x80], !P4 ;  /* 0x22c00080021b0fae */ /* 0x000fe8000e101d64 */
[----:B------:R-:W-:Y:S04]  /*12070*/  @P0 LDGSTS.E.BYPASS.LTC128B.128 [R27+0x24c00], desc[UR36][R2.64+0x100], !P3 ;  /* 0x24c00100021b0fae */ /* 0x000fe8000d901d64 */
[----:B------:R1:W-:Y:S01]  /*12080*/  @P0 LDGSTS.E.BYPASS.LTC128B.128 [R27+0x26c00], desc[UR36][R2.64+0x180], !P2 ;  /* 0x26c00180021b0fae */ /* 0x0003e2000d101d64 */
[----:B------:R-:W-:-:S13]  /*12090*/  ISETP.GE.AND P0, PT, R7, 0x21, PT ;  /* 0x000000210700780c */ /* 0x000fda0003f06270 */
[----:B0-----:R-:W-:Y:S01]  /*120a0*/  @P0 LEA R14, P1, R37, R14, 0x1 ;  /* 0x0000000e250e0211 */ /* 0x001fe200078208ff */
[----:B------:R-:W-:-:S03]  /*120b0*/  @P0 IMAD R21, R0, 0x2, R17 ;  /* 0x0000000200150824 */ /* 0x000fc600078e0211 */
[----:B------:R-:W-:Y:S01]  /*120c0*/  @P0 IADD3.X R9, RZ, R8, RZ, P1, !PT ;  /* 0x00000008ff090210 */ /* 0x000fe20000ffe4ff */
[----:B-1----:R-:W-:Y:S01]  /*120d0*/  @P0 IMAD.MOV.U32 R2, RZ, RZ, R14 ;  /* 0x000000ffff020224 */ /* 0x002fe200078e000e */
[----:B------:R0:W1:Y:S03]  /*120e0*/  SHFL.IDX PT, R8, R6, 0x3, 0x181f ;  /* 0x00781f0006087f89 */ /* 0x00006600000e0000 */
[----:B------:R-:W-:Y:S01]  /*120f0*/  @P0 IMAD.MOV.U32 R3, RZ, RZ, R9 ;  /* 0x000000ffff030224 */ /* 0x000fe200078e0009 */
[----:B------:R0:W2:Y:S04]  /*12100*/  SHFL.IDX PT, R14, R5, 0x3, 0x181f ;  /* 0x00781f00050e7f89 */ /* 0x0000a800000e0000 */
[----:B------:R0:W-:Y:S04]  /*12110*/  @P0 LDGSTS.E.BYPASS.LTC128B.128 [R21+0x21400], desc[UR36][R2.64], !P5 ;  /* 0x2140000002150fae */ /* 0x0001e8000e901d64 */
[----:B------:R0:W-:Y:S04]  /*12120*/  @P0 LDGSTS.E.BYPASS.LTC128B.128 [R21+0x23400], desc[UR36][R2.64+0x80], !P4 ;  /* 0x2340008002150fae */ /* 0x0001e8000e101d64 */
[----:B------:R0:W-:Y:S04]  /*12130*/  @P0 LDGSTS.E.BYPASS.LTC128B.128 [R21+0x25400], desc[UR36][R2.64+0x100], !P3 ;  /* 0x2540010002150fae */ /* 0x0001e8000d901d64 */
[----:B------:R0:W-:Y:S02]  /*12140*/  @P0 LDGSTS.E.BYPASS.LTC128B.128 [R21+0x27400], desc[UR36][R2.64+0x180], !P2 ;  /* 0x2740018002150fae */ /* 0x0001e4000d101d64 */
.L_x_1171:
[----:B------:R-:W-:-:S13]  /*12150*/  ISETP.GE.AND P0, PT, R7, 0x31, PT ;  /* 0x000000310700780c */ /* 0x000fda0003f06270 */
[----:B0-2---:R-:W-:Y:S01]  /*12160*/  @P0 LEA R2, P1, R37, R14, 0x1 ;  /* 0x0000000e25020211 */ /* 0x005fe200078208ff */
[----:B------:R-:W-:-:S04]  /*12170*/  @P0 IMAD R5, R0, 0x2, R17 ;  /* 0x0000000200050824 */ /* 0x000fc800078e0211 */
[----:B-1----:R-:W-:-:S05]  /*12180*/  @P0 IMAD.X R3, RZ, RZ, R8, P1 ;  /* 0x000000ffff030224 */ /* 0x002fca00008e0608 */
[----:B------:R-:W-:Y:S01]  /*12190*/  @!PT LDS RZ, [RZ] ;  /* 0x00000000fffff984 */ /* 0x000fe20000000800 */
[----:B------:R-:W-:Y:S01]  /*121a0*/  @!PT LDS RZ, [RZ] ;  /* 0x00000000fffff984 */ /* 0x000fe20000000800 */
[----:B------:R-:W-:Y:S01]  /*121b0*/  @!PT LDS RZ, [RZ] ;  /* 0x00000000fffff984 */ /* 0x000fe20000000800 */
[----:B------:R0:W-:Y:S04]  /*121c0*/  @P0 LDGSTS.E.BYPASS.LTC128B.128 [R5+0x21c00], desc[UR36][R2.64], !P5 ;  /* 0x21c0000002050fae */ /* 0x0001e8000e901d64 */
[----:B------:R0:W-:Y:S04]  /*121d0*/  @P0 LDGSTS.E.BYPASS.LTC128B.128 [R5+0x23c00], desc[UR36][R2.64+0x80], !P4 ;  /* 0x23c0008002050fae */ /* 0x0001e8000e101d64 */
[----:B------:R0:W-:Y:S04]  /*121e0*/  @P0 LDGSTS.E.BYPASS.LTC128B.128 [R5+0x25c00], desc[UR36][R2.64+0x100], !P3 ;  /* 0x25c0010002050fae */ /* 0x0001e8000d901d64 */
[----:B------:R0:W-:Y:S01]  /*121f0*/  @P0 LDGSTS.E.BYPASS.LTC128B.128 [R5+0x27c00], desc[UR36][R2.64+0x180], !P2 ;  /* 0x27c0018002050fae */ /* 0x0001e2000d101d64 */
[----:B------:R-:W-:Y:S01]  /*12200*/  PLOP3.LUT P0, PT, PT, PT, PT, 0x80, 0x0 ;  /* 0x000000000000781c */ /* 0x000fe20003f0f070 */
[----:B------:R-:W-:-:S12]  /*12210*/  NOP ;  /* 0x0000000000007918 */ /* 0x000fd80000000000 */
.L_x_1111:
        /* <DEDUP_REMOVED lines=10> */
.L_x_1112:
[----:B------:R-:W-:Y:S01]  /*122c0*/  IADD3 R0, R17, 0x10400, RZ ;  /* 0x0001040011007810 */ /* 0x000fe20007ffe0ff */
[----:B------:R1:W-:Y:S06]  /*122d0*/  SYNCS.ARRIVE.TRANS64.A1T0 RZ, [R4+URZ+0x30830], RZ ;  /* 0x030830ff04ff79a7 */ /* 0x0003ec000810003f */
[----:B------:R-:W-:Y:S05]  /*122e0*/  WARPSYNC.ALL ;  /* 0x0000000000007948 */ /* 0x000fea0003800000 */
[----:B------:R-:W-:Y:S01]  /*122f0*/  BAR.SYNC.DEFER_BLOCKING 0x8, 0x180 ;  /* 0x0206000000007b1d */ /* 0x000fe20000010000 */
[----:B------:R-:W-:-:S05]  /*12300*/  LOP3.LUT P0, RZ, R0, 0x3ff, RZ, 0xc0, !PT ;  /* 0x000003ff00ff7812 */ /* 0x000fca000780c0ff */
[----:B------:R-:W-:Y:S08]  /*12310*/  BSSY B6, `(.L_x_1113) ;  /* 0x0000012000067945 */ /* 0x000ff00003800000 */
[----:B------:R-:W-:Y:S05]  /*12320*/  @!P0 BRA `(.L_x_1114) ;  /* 0x0000000000408947 */ /* 0x000fea0003800000 */
[----:B0-----:R-:W-:Y:S01]  /*12330*/  MOV R2, 0x0 ;  /* 0x0000000000027802 */ /* 0x001fe20000000f00 */
[----:B------:R-:W-:Y:S01]  /*12340*/  ULDC.64 UR6, c[0x4][0x138] ;  /* 0x01004e0000067ab9 */ /* 0x000fe20000000a00 */
[----:B------:R-:W-:Y:S01]  /*12350*/  ULDC.64 UR8, c[0x4][0x140] ;  /* 0x0100500000087ab9 */ /* 0x000fe20000000a00 */
[----:B------:R-:W-:Y:S01]  /*12360*/  ULDC.64 UR4, c[0x4][0xb0] ;  /* 0x01002c0000047ab9 */ /* 0x000fe20000000a00 */
[----:B-1----:R-:W-:Y:S01]  /*12370*/  IMAD.U32 R4, RZ, RZ, UR6 ;  /* 0x00000006ff047e24 */ /* 0x002fe2000f8e00ff */
[----:B------:R-:W-:Y:S01]  /*12380*/  MOV R11, UR5 ;  /* 0x00000005000b7c02 */ /* 0x000fe20008000f00 */
[----:B------:R-:W0:Y:S01]  /*12390*/  LDC.64 R2, c[0x4][R2] ;  /* 0x0100000002027b82 */ /* 0x000e220000000a00 */
[----:B------:R-:W-:Y:S02]  /*123a0*/  IMAD.U32 R5, RZ, RZ, UR7 ;  /* 0x00000007ff057e24 */ /* 0x000fe4000f8e00ff */
[----:B------:R-:W-:Y:S02]  /*123b0*/  IMAD.U32 R6, RZ, RZ, UR8 ;  /* 0x00000008ff067e24 */ /* 0x000fe4000f8e00ff */
[----:B------:R-:W-:-:S02]  /*123c0*/  IMAD.U32 R7, RZ, RZ, UR9 ;  /* 0x00000009ff077e24 */ /* 0x000fc4000f8e00ff */
[----:B------:R-:W-:Y:S02]  /*123d0*/  IMAD.U32 R10, RZ, RZ, UR4 ;  /* 0x00000004ff0a7e24 */ /* 0x000fe4000f8e00ff */
[----:B------:R-:W-:Y:S02]  /*123e0*/  IMAD.MOV.U32 R8, RZ, RZ, 0x70 ;  /* 0x00000070ff087424 */ /* 0x000fe400078e00ff */
[----:B------:R-:W-:Y:S02]  /*123f0*/  IMAD.MOV.U32 R12, RZ, RZ, 0x1 ;  /* 0x00000001ff0c7424 */ /* 0x000fe400078e00ff */
[----:B------:R-:W-:-:S07]  /*12400*/  IMAD.MOV.U32 R13, RZ, RZ, RZ ;  /* 0x000000ffff0d7224 */ /* 0x000fce00078e00ff */
[----:B------:R-:W-:-:S07]  /*12410*/  LEPC R20, `(.L_x_1114) ;  /* 0x000000001014794e */ /* 0x000fce0000000000 */
[----:B0-----:R-:W-:Y:S05]  /*12420*/  CALL.ABS.NOINC R2 ;  /* 0x0000000002007343 */ /* 0x001fea0003c00000 */
.L_x_1114:
[----:B------:R-:W-:Y:S05]  /*12430*/  BSYNC B6 ;  /* 0x0000000000067941 */ /* 0x000fea0003800000 */
.L_x_1113:
[----:B0-----:R-:W0:Y:S01]  /*12440*/  S2R R2, SR_TID.X ;  /* 0x0000000000027919 */ /* 0x001e220000002100 */
[----:B------:R-:W-:Y:S01]  /*12450*/  UISETP.NE.AND UP0, UPT, UR50, URZ, UPT ;  /* 0x0000003f3200728c */ /* 0x000fe2000bf05270 */
[----:B------:R-:W-:Y:S01]  /*12460*/  R2UR UR6, R26 ;  /* 0x000000001a0672ca */ /* 0x000fe200000e0000 */
[----:B------:R-:W-:Y:S01]  /*12470*/  ULDC.64 UR8, c[0x0][0x2d8] ;  /* 0x0000b60000087ab9 */ /* 0x000fe20000000a00 */
[----:B------:R-:W-:Y:S02]  /*12480*/  R2UR UR7, R22 ;  /* 0x00000000160772ca */ /* 0x000fe400000e0000 */
[C---:B------:R-:W-:Y:S02]  /*12490*/  LOP3.LUT P2, RZ, R16.reuse, 0x4000, RZ, 0xc0, !PT ;  /* 0x0000400010ff7812 */ /* 0x040fe4000784c0ff */
[----:B------:R-:W-:Y:S02]  /*124a0*/  PLOP3.LUT P0, PT, PT, PT, UP0, 0x80, 0x0 ;  /* 0x000000000000781c */ /* 0x000fe40003f0f008 */
[----:B------:R-:W-:-:S02]  /*124b0*/  LOP3.LUT P3, RZ, R16, 0x2000, RZ, 0xc0, !PT ;  /* 0x0000200010ff7812 */ /* 0x000fc4000786c0ff */
[----:B------:R-:W-:Y:S01]  /*124c0*/  @UP0 ULDC UR4, c[0x0][0x44c] ;  /* 0x0001130000040ab9 */ /* 0x000fe20000000800 */
[C---:B------:R-:W-:Y:S02]  /*124d0*/  LOP3.LUT P4, RZ, R16.reuse, 0x1000, RZ, 0xc0, !PT ;  /* 0x0000100010ff7812 */ /* 0x040fe4000788c0ff */
[----:B------:R-:W-:Y:S01]  /*124e0*/  UIMAD UR6, UR6, UR8, URZ ;  /* 0x00000008060672a4 */ /* 0x000fe2000f8e023f */
[----:B------:R-:W-:-:S03]  /*124f0*/  LOP3.LUT P5, RZ, R16, 0x800, RZ, 0xc0, !PT ;  /* 0x0000080010ff7812 */ /* 0x000fc600078ac0ff */
[----:B------:R-:W-:Y:S02]  /*12500*/  UIMAD UR7, UR7, UR9, UR6 ;  /* 0x00000009070772a4 */ /* 0x000fe4000f8e0206 */
[----:B------:R-:W-:Y:S01]  /*12510*/  USHF.R.S32.HI UR6, URZ, 0x1f, UR43 ;  /* 0x0000001f3f067899 */ /* 0x000fe2000801142b */
[----:B0-----:R-:W-:-:S05]  /*12520*/  IMAD.SHL.U32 R2, R2, 0x10, RZ ;  /* 0x0000001002027824 */ /* 0x001fca00078e00ff */
[----:B------:R-:W-:-:S05]  /*12530*/  LOP3.LUT R2, R36, 0x70, R2, 0xf8, !PT ;  /* 0x0000007024027812 */ /* 0x000fca00078ef802 */
[----:B------:R-:W-:-:S04]  /*12540*/  VIADD R0, R2, UR44 ;  /* 0x0000002c02007c36 */ /* 0x000fc80008000000 */
[----:B------:R-:W-:Y:S01]  /*12550*/  @P0 IMAD.HI.U32 R3, R0, UR4, RZ ;  /* 0x0000000400030c27 */ /* 0x000fe2000f8e00ff */
[----:B------:R-:W-:Y:S01]  /*12560*/  PLOP3.LUT P0, PT, PT, PT, UP0, 0x80, 0x0 ;  /* 0x000000000000781c */ /* 0x000fe20003f0f008 */
[----:B------:R-:W-:Y:S01]  /*12570*/  @UP0 ULDC UR4, c[0x0][0x450] ;  /* 0x0001140000040ab9 */ /* 0x000fe20000000800 */
[----:B------:R-:W-:-:S11]  /*12580*/  MOV R2, R0 ;  /* 0x0000000000027202 */ /* 0x000fd60000000f00 */
[----:B------:R-:W-:Y:S02]  /*12590*/  @P0 SHF.R.U32.HI R2, RZ, UR4, R3 ;  /* 0x00000004ff020c19 */ /* 0x000fe40008011603 */
[----:B------:R-:W-:-:S03]  /*125a0*/  R2UR UR4, R22 ;  /* 0x00000000160472ca */ /* 0x000fc600000e0000 */
[----:B------:R-:W-:-:S10]  /*125b0*/  IMAD.MOV R5, RZ, RZ, -R2 ;  /* 0x000000ffff057224 */ /* 0x000fd400078e0a02 */
[----:B------:R-:W-:-:S03]  /*125c0*/  UIMAD.WIDE.U32 UR4, UR4, UR8, URZ ;  /* 0x00000008040472a5 */ /* 0x000fc6000f8e003f */
[----:B------:R-:W-:Y:S01]  /*125d0*/  ULDC.64 UR8, c[0x0][0x2e0] ;  /* 0x0000b80000087ab9 */ /* 0x000fe20000000a00 */
[----:B------:R-:W-:Y:S02]  /*125e0*/  UIADD3 UR5, UR5, UR7, URZ ;  /* 0x0000000705057290 */ /* 0x000fe4000fffe03f */
[----:B------:R-:W-:Y:S01]  /*125f0*/  UIMAD UR6, UR6, UR8, URZ ;  /* 0x00000008060672a4 */ /* 0x000fe2000f8e023f */
[----:B------:R-:W-:Y:S01]  /*12600*/  ULDC UR7, c[0x0][0x448] ;  /* 0x0001120000077ab9 */ /* 0x000fe20000000800 */
[----:B------:R-:W-:Y:S01]  /*12610*/  UIMAD.WIDE.U32 UR4, UR43, UR8, UR4 ;  /* 0x000000082b0472a5 */ /* 0x000fe2000f8e0004 */
[----:B------:R-:W-:Y:S01]  /*12620*/  IMAD R5, R5, UR7, R0 ;  /* 0x0000000705057c24 */ /* 0x000fe2000f8e0200 */
[----:B------:R-:W-:Y:S01]  /*12630*/  UIMAD UR6, UR43, UR9, UR6 ;  /* 0x000000092b0672a4 */ /* 0x000fe2000f8e0206 */
[----:B------:R-:W-:Y:S02]  /*12640*/  SHF.R.S32.HI R0, RZ, 0x1f, R2 ;  /* 0x0000001fff007819 */ /* 0x000fe40000011402 */
[----:B------:R-:W-:Y:S01]  /*12650*/  ULDC.64 UR8, c[0x0][0x2d0] ;  /* 0x0000b40000087ab9 */ /* 0x000fe20000000a00 */
[----:B------:R-:W-:Y:S01]  /*12660*/  UIADD3 UR5, UR5, UR6, URZ ;  /* 0x0000000605057290 */ /* 0x000fe2000fffe03f */
[----:B------:R-:W-:-:S02]  /*12670*/  IMAD.U32 R9, RZ, RZ, UR8 ;  /* 0x00000008ff097e24 */ /* 0x000fc4000f8e00ff */
[----:B------:R-:W-:Y:S01]  /*12680*/  IMAD R3, R0, UR8, RZ ;  /* 0x0000000800037c24 */ /* 0x000fe2000f8e02ff */
[----:B------:R-:W-:-:S03]  /*12690*/  SHF.R.S32.HI R0, RZ, 0x1f, R5 ;  /* 0x0000001fff007819 */ /* 0x000fc60000011405 */
[C---:B------:R-:W-:Y:S02]  /*126a0*/  IMAD R7, R2.reuse, UR9, R3 ;  /* 0x0000000902077c24 */ /* 0x040fe4000f8e0203 */
[----:B------:R-:W-:Y:S01]  /*126b0*/  IMAD.WIDE.U32 R2, R2, R9, UR4 ;  /* 0x0000000402027e25 */ /* 0x000fe2000f8e0009 */
        /* <DEDUP_REMOVED lines=9> */
[----:B-1----:R-:W-:Y:S01]  /*12750*/  LEA.HI.X R4, R2, UR5, R3, 0x1, P0 ;  /* 0x0000000502047c11 */ /* 0x002fe200080f0c03 */
[----:B------:R-:W-:Y:S06]  /*12760*/  BRA.DIV UR4, `(.L_x_1115) ;  /* 0x0000002a04fc7947 */ /* 0x000fec000b800000 */
[----:B------:R-:W0:Y:S01]  /*12770*/  SHFL.IDX PT, R14, R5, RZ, 0x181f ;  /* 0x00181fff050e7589 */ /* 0x000e2200000e0000 */
[----:B------:R-:W-:-:S03]  /*12780*/  VIADD R0, R36, UR44 ;  /* 0x0000002c24007c36 */ /* 0x000fc60008000000 */
[----:B------:R-:W1:Y:S01]  /*12790*/  SHFL.IDX PT, R2, R4, RZ, 0x181f ;  /* 0x00181fff04027589 */ /* 0x000e6200000e0000 */
[C---:B------:R-:W-:Y:S01]  /*127a0*/  VIADD R7, R0.reuse, 0x10 ;  /* 0x0000001000077836 */ /* 0x040fe20000000000 */
[----:B------:R-:W-:Y:S02]  /*127b0*/  ISETP.GE.AND P0, PT, R0, UR39, PT ;  /* 0x0000002700007c0c */ /* 0x000fe4000bf06270 */
[----:B------:R-:W-:Y:S11]  /*127c0*/  SHFL.IDX PT, R6, R4, 0x1, 0x181f ;  /* 0x00381f0004067f89 */ /* 0x000ff600000e0000 */
[----:B0-----:R-:W-:-:S04]  /*127d0*/  @!P0 LEA R14, P1, R37, R14, 0x1 ;  /* 0x0000000e250e8211 */ /* 0x001fc800078208ff */
[----:B-1----:R-:W-:Y:S01]  /*127e0*/  @!P0 IADD3.X R3, RZ, R2, RZ, P1, !PT ;  /* 0x00000002ff038210 */ /* 0x002fe20000ffe4ff */
[----:B------:R-:W-:Y:S02]  /*127f0*/  @!P0 IMAD.MOV.U32 R2, RZ, RZ, R14 ;  /* 0x000000ffff028224 */ /* 0x000fe400078e000e */
[----:B------:R-:W0:Y:S04]  /*12800*/  SHFL.IDX PT, R14, R5, 0x1, 0x181f ;  /* 0x00381f00050e7f89 */ /* 0x000e2800000e0000 */
        /* <DEDUP_REMOVED lines=8> */
[----:B------:R-:W-:Y:S01]  /*12890*/  SHFL.IDX PT, R6, R4, 0x2, 0x181f ;  /* 0x00581f0004067f89 */ /* 0x000fe200000e0000 */
[----:B------:R-:W-:Y:S01]  /*128a0*/  @!P0 IMAD.MOV.U32 R3, RZ, RZ, R7 ;  /* 0x000000ffff038224 */ /* 0x000fe200078e0007 */
[----:B------:R-:W-:Y:S02]  /*128b0*/  IADD3 R7, R0, 0x20, RZ ;  /* 0x0000002000077810 */ /* 0x000fe40007ffe0ff */
        /* <DEDUP_REMOVED lines=10> */
[----:B------:R-:W-:Y:S02]  /*12960*/  @!P0 IMAD.MOV.U32 R3, RZ, RZ, R7 ;  /* 0x000000ffff038224 */ /* 0x000fe400078e0007 */
        /* <DEDUP_REMOVED lines=19> */
[----:B0-----:R-:W-:-:S05]  /*12aa0*/  @!P0 LEA R14, P1, R37, R14, 0x1 ;  /* 0x0000000e250e8211 */ /* 0x001fca00078208ff */
[----:B-1----:R-:W-:Y:S02]  /*12ab0*/  @!P0 IMAD.X R7, RZ, RZ, R6, P1 ;  /* 0x000000ffff078224 */ /* 0x002fe400008e0606 */
[----:B--2---:R-:W-:Y:S01]  /*12ac0*/  @!P0 IMAD.MOV.U32 R2, RZ, RZ, R14 ;  /* 0x000000ffff028224 */ /* 0x004fe200078e000e */
        /* <DEDUP_REMOVED lines=24> */
[----:B------:R0:W1:Y:S03]  /*12c50*/  SHFL.IDX PT, R14, R5, 0x7, 0x181f ;  /* 0x00f81f00050e7f89 */ /* 0x00006600000e0000 */
[----:B------:R-:W-:Y:S01]  /*12c60*/  @!P0 IMAD.MOV.U32 R3, RZ, RZ, R7 ;  /* 0x000000ffff038224 */ /* 0x000fe200078e0007 */
[----:B------:R0:W2:Y:S04]  /*12c70*/  SHFL.IDX PT, R6, R4, 0x7, 0x181f ;  /* 0x00f81f0004067f89 */ /* 0x0000a800000e0000 */
[----:B------:R0:W-:Y:S04]  /*12c80*/  @!P0 LDGSTS.E.BYPASS.LTC128B.128 [R31+0x13400], desc[UR36][R2.64], !P2 ;  /* 0x13400000021f8fae */ /* 0x0001e8000d101d64 */
[----:B------:R0:W-:Y:S04]  /*12c90*/  @!P0 LDGSTS.E.BYPASS.LTC128B.128 [R31+0x17400], desc[UR36][R2.64+0x80], !P3 ;  /* 0x17400080021f8fae */ /* 0x0001e8000d901d64 */
[----:B------:R0:W-:Y:S04]  /*12ca0*/  @!P0 LDGSTS.E.BYPASS.LTC128B.128 [R31+0x1b400], desc[UR36][R2.64+0x100], !P4 ;  /* 0x1b400100021f8fae */ /* 0x0001e8000e101d64 */
[----:B------:R0:W-:Y:S02]  /*12cb0*/  @!P0 LDGSTS.E.BYPASS.LTC128B.128 [R31+0x1f400], desc[UR36][R2.64+0x180], !P5 ;  /* 0x1f400180021f8fae */ /* 0x0001e4000e901d64 */
.L_x_1188:
[----:B------:R-:W-:-:S05]  /*12cc0*/  VIADD R0, R0, 0x70 ;  /* 0x0000007000007836 */ /* 0x000fca0000000000 */
[----:B------:R-:W-:-:S13]  /*12cd0*/  ISETP.GE.AND P0, PT, R0, UR39, PT ;  /* 0x0000002700007c0c */ /* 0x000fda000bf06270 */
[----:B01----:R-:W-:-:S05]  /*12ce0*/  @!P0 LEA R2, P1, R37, R14, 0x1 ;  /* 0x0000000e25028211 */ /* 0x003fca00078208ff */
[----:B--2---:R-:W-:-:S05]  /*12cf0*/  @!P0 IMAD.X R3, RZ, RZ, R6, P1 ;  /* 0x000000ffff038224 */ /* 0x004fca00008e0606 */
[----:B------:R-:W-:Y:S01]  /*12d00*/  @!PT LDS RZ, [RZ] ;  /* 0x00000000fffff984 */ /* 0x000fe20000000800 */
[----:B------:R-:W-:Y:S01]  /*12d10*/  @!PT LDS RZ, [RZ] ;  /* 0x00000000fffff984 */ /* 0x000fe20000000800 */
[----:B------:R-:W-:Y:S01]  /*12d20*/  @!PT LDS RZ, [RZ] ;  /* 0x00000000fffff984 */ /* 0x000fe20000000800 */
[----:B------:R0:W-:Y:S04]  /*12d30*/  @!P0 LDGSTS.E.BYPASS.LTC128B.128 [R31+0x13c00], desc[UR36][R2.64], !P2 ;  /* 0x13c00000021f8fae */ /* 0x0001e8000d101d64 */
[----:B------:R0:W-:Y:S04]  /*12d40*/  @!P0 LDGSTS.E.BYPASS.LTC128B.128 [R31+0x17c00], desc[UR36][R2.64+0x80], !P3 ;  /* 0x17c00080021f8fae */ /* 0x0001e8000d901d64 */
[----:B------:R0:W-:Y:S04]  /*12d50*/  @!P0 LDGSTS.E.BYPASS.LTC128B.128 [R31+0x1bc00], desc[UR36][R2.64+0x100], !P4 ;  /* 0x1bc00100021f8fae */ /* 0x0001e8000e101d64 */
[----:B------:R0:W-:Y:S01]  /*12d60*/  @!P0 LDGSTS.E.BYPASS.LTC128B.128 [R31+0x1fc00], desc[UR36][R2.64+0x180], !P5 ;  /* 0x1fc00180021f8fae */ /* 0x0001e2000e901d64 */
[----:B------:R-:W-:Y:S01]  /*12d70*/  PLOP3.LUT P0, PT, PT, PT, PT, 0x80, 0x0 ;  /* 0x000000000000781c */ /* 0x000fe20003f0f070 */
[----:B------:R-:W-:-:S12]  /*12d80*/  NOP ;  /* 0x0000000000007918 */ /* 0x000fd80000000000 */
.L_x_1116:
[----:B------:R-:W-:Y:S02]  /*12d90*/  PLOP3.LUT P1, PT, P1, P0, PT, 0xa2, 0x0 ;  /* 0x000000000000781c */ /* 0x000fe40000f21472 */
[----:B------:R-:W-:-:S08]  /*12da0*/  @P0 R2UR P1, UR4, R17 ;  /* 0x00000000110402ca */ /* 0x000fd00000020000 */
[----:B------:R-:W-:-:S05]  /*12db0*/  @P0 PLOP3.LUT P0, PT, P1, PT, PT, 0x80, 0x0 ;  /* 0x000000000000081c */ /* 0x000fca0000f0f070 */
[----:B------:R-:W-:Y:S01]  /*12dc0*/  @!P1 SYNCS.ARRIVE.TRANS64.RED.A0T1 RZ, [UR4+0x30800], RZ ;  /* 0x030800ffffff99a7 */ /* 0x000fe20008200404 */
[----:B------:R-:W-:Y:S07]  /*12dd0*/  @!P1 ARRIVES.LDGSTSBAR.64.TRANSCNT [UR4+0x30800] ;  /* 0x03080000ff0099b0 */ /* 0x000fee0008000a84 */
[----:B------:R-:W-:Y:S05]  /*12de0*/  @P0 BRA.U.ANY `(.L_x_1116) ;  /* 0xfffffffd00e80947 */ /* 0x000fea000393ffff */
[----:B0-----:R-:W2:Y:S02]  /*12df0*/  LDL.LU R2, [R1] ;  /* 0x0000000001027983 */ /* 0x001ea40000300800 */
[----:B--2---:R-:W-:-:S05]  /*12e00*/  VIADD R2, R2, 0x1 ;  /* 0x0000000102027836 */ /* 0x004fca0000000000 */
[----:B------:R0:W-:Y:S01]  /*12e10*/  STL [R1], R2 ;  /* 0x0000000201007387 */ /* 0x0001e20000100800 */
[----:B------:R-:W-:-:S04]  /*12e20*/  LEA.HI R0, R2, R2, RZ, 0x1 ;  /* 0x0000000202007211 */ /* 0x000fc800078f08ff */
[----:B------:R-:W-:-:S05]  /*12e30*/  LOP3.LUT R0, R0, 0xfffffffe, RZ, 0xc0, !PT ;  /* 0xfffffffe00007812 */ /* 0x000fca00078ec0ff */
[----:B------:R-:W-:-:S05]  /*12e40*/  IMAD.IADD R0, R2, 0x1, -R0 ;  /* 0x0000000102007824 */ /* 0x000fca00078e0a00 */
[----:B------:R-:W-:Y:S01]  /*12e50*/  SHF.L.U32 R0, R0, 0x1f, RZ ;  /* 0x0000001f00007819 */ /* 0x000fe200000006ff */
[----:B------:R-:W-:Y:S01]  /*12e60*/  NOP ;  /* 0x0000000000007918 */ /* 0x000fe20000000000 */
[----:B------:R0:W-:Y:S01]  /*12e70*/  SYNCS.ARRIVE.TRANS64.A1T0 RZ, [R17+URZ+0x30800], RZ ;  /* 0x030800ff11ff79a7 */ /* 0x0001e2000810003f */
[----:B------:R-:W-:Y:S01]  /*12e80*/  BSSY B0, `(.L_x_1117) ;  /* 0x0000003000007945 */ /* 0x000fe20003800000 */
[----:B------:R-:W1:Y:S03]  /*12e90*/  SYNCS.PHASECHK.TRANS64.TRYWAIT P0, [R17+URZ+0x30820], R0 ;  /* 0x03082000110075a7 */ /* 0x000e66000800017f */
[----:B01----:R-:W-:Y:S05]  /*12ea0*/  @!P0 BRA `(.L_x_1118) ;  /* 0x0000002c00e08947 */ /* 0x003fea0003800000 */
.L_x_1189:
[----:B------:R-:W-:Y:S05]  /*12eb0*/  BSYNC B0 ;  /* 0x0000000000007941 */ /* 0x000fea0003800000 */
.L_x_1117:
[----:B------:R-:W-:-:S04]  /*12ec0*/  UIADD3 UR4, UR45, -0x2, URZ ;  /* 0xfffffffe2d047890 */ /* 0x000fc8000fffe03f */
[----:B------:R-:W-:-:S06]  /*12ed0*/  UISETP.GE.AND UP0, UPT, UR4, UR46, UPT ;  /* 0x0000002e0400728c */ /* 0x000fcc000bf06270 */
[----:B------:R-:W-:-:S13]  /*12ee0*/  PLOP3.LUT P0, PT, PT, PT, UP0, 0x40, 0x0 ;  /* 0x000000000000781c */ /* 0x000fda0003f0e808 */
[----:B------:R-:W-:Y:S05]  /*12ef0*/  @P0 BRA `(.L_x_1119) ;  /* 0x0000000c00a80947 */ /* 0x000fea0003800000 */
[----:B------:R-:W-:Y:S01]  /*12f00*/  BSSY B0, `(.L_x_1119) ;  /* 0x00000e9000007945 */ /* 0x000fe20003800000 */
[----:B------:R-:W-:Y:S01]  /*12f10*/  MOV R8, R25 ;  /* 0x0000001900087202 */ /* 0x000fe20000000f00 */
[----:B------:R-:W-:Y:S02]  /*12f20*/  IMAD.MOV.U32 R6, RZ, RZ, R23 ;  /* 0x000000ffff067224 */ /* 0x000fe400078e0017 */
[----:B------:R-:W-:Y:S02]  /*12f30*/  IMAD.MOV.U32 R28, RZ, RZ, R24 ;  /* 0x000000ffff1c7224 */ /* 0x000fe400078e0018 */
[----:B------:R-:W-:-:S07]  /*12f40*/  IMAD.U32 R7, RZ, RZ, UR4 ;  /* 0x00000004ff077e24 */ /* 0x000fce000f8e00ff */
.L_x_1132:
[----:B------:R-:W1:Y:S01]  /*12f50*/  S2R R4, SR_TID.X ;  /* 0x0000000000047919 */ /* 0x000e620000002100 */
[----:B0-----:R-:W0:Y:S01]  /*12f60*/  LDC R0, c[0x0][0x430] ;  /* 0x00010c00ff007b82 */ /* 0x001e220000000800 */
[----:B------:R-:W-:Y:S01]  /*12f70*/  IMAD R9, R7, 0x40, R32 ;  /* 0x0000004007097824 */ /* 0x000fe200078e0220 */
[----:B------:R-:W-:Y:S01]  /*12f80*/  LOP3.LUT P1, RZ, R16, 0x200, RZ, 0xc0, !PT ;  /* 0x0000020010ff7812 */ /* 0x000fe2000782c0ff */
[----:B------:R-:W-:Y:S01]  /*12f90*/  VIADD R23, R6, 0x1 ;  /* 0x0000000106177836 */ /* 0x000fe20000000000 */
[----:B0-----:R-:W-:Y:S01]  /*12fa0*/  ISETP.NE.AND P0, PT, R0, 0x1, PT ;  /* 0x000000010000780c */ /* 0x001fe20003f05270 */
[----:B-1----:R-:W-:-:S05]  /*12fb0*/  IMAD.SHL.U32 R4, R4, 0x10, RZ ;  /* 0x0000001004047824 */ /* 0x002fca00078e00ff */
[----:B------:R-:W-:-:S07]  /*12fc0*/  LOP3.LUT R4, R36, 0x70, R4, 0xf8, !PT ;  /* 0x0000007024047812 */ /* 0x000fce00078ef804 */
[----:B------:R-:W0:Y:S01]  /*12fd0*/  @P0 LDC R0, c[0x0][0x434] ;  /* 0x00010d00ff000b82 */ /* 0x000e220000000800 */
[C---:B------:R-:W-:Y:S02]  /*12fe0*/  ISETP.GT.U32.AND P2, PT, R4.reuse, 0x3f, PT ;  /* 0x0000003f0400780c */ /* 0x040fe40003f44070 */
[----:B------:R-:W-:-:S05]  /*12ff0*/  IADD3 R9, R4, R9, RZ ;  /* 0x0000000904097210 */ /* 0x000fca0007ffe0ff */
[----:B------:R-:W1:Y:S01]  /*13000*/  @P0 LDC R3, c[0x0][0x438] ;  /* 0x00010e00ff030b82 */ /* 0x000e620000000800 */
[----:B------:R-:W-:-:S07]  /*13010*/  IMAD.MOV.U32 R12, RZ, RZ, R9 ;  /* 0x000000ffff0c7224 */ /* 0x000fce00078e0009 */
[----:B------:R-:W2:Y:S08]  /*13020*/  @!P2 LDC.64 R10, c[0x0][0x428] ;  /* 0x00010a00ff0aab82 */ /* 0x000eb00000000a00 */
[----:B------:R-:W3:Y:S01]  /*13030*/  @!P2 LDC.64 R4, c[0x0][0x418] ;  /* 0x00010600ff04ab82 */ /* 0x000ee20000000a00 */
[----:B0-----:R-:W-:-:S05]  /*13040*/  @P0 IMAD.HI.U32 R0, R9, R0, RZ ;  /* 0x0000000009000227 */ /* 0x001fca00078e00ff */
[----:B-1----:R-:W-:-:S04]  /*13050*/  @P0 SHF.R.U32.HI R12, RZ, R3, R0 ;  /* 0x00000003ff0c0219 */ /* 0x002fc80000011600 */
[--C-:B------:R-:W-:Y:S01]  /*13060*/  @!P2 SHF.R.S32.HI R3, RZ, 0x1f, R12.reuse ;  /* 0x0000001fff03a819 */ /* 0x100fe2000001140c */
[----:B------:R-:W-:Y:S02]  /*13070*/  @!P2 IMAD.MOV.U32 R2, RZ, RZ, R12 ;  /* 0x000000ffff02a224 */ /* 0x000fe400078e000c */
[-C--:B--2---:R-:W-:Y:S02]  /*13080*/  @!P2 IMAD R0, R33, R10.reuse, RZ ;  /* 0x0000000a2100a224 */ /* 0x084fe400078e02ff */
[----:B------:R-:W-:-:S04]  /*13090*/  @!P2 IMAD.WIDE.U32 R2, R29, R10, R2 ;  /* 0x0000000a1d02a225 */ /* 0x000fc800078e0002 */
[----:B------:R-:W-:Y:S01]  /*130a0*/  @!P2 IMAD R11, R29, R11, R0 ;  /* 0x0000000b1d0ba224 */ /* 0x000fe200078e0200 */
[----:B---3--:R-:W-:-:S03]  /*130b0*/  @!P2 LEA R4, P0, R2, R4, 0x2 ;  /* 0x000000040204a211 */ /* 0x008fc600078010ff */
[----:B------:R-:W-:-:S05]  /*130c0*/  @!P2 IMAD.IADD R0, R11, 0x1, R3 ;  /* 0x000000010b00a824 */ /* 0x000fca00078e0203 */
[----:B------:R-:W-:Y:S01]  /*130d0*/  @!P2 LEA.HI.X R5, R2, R5, R0, 0x2, P0 ;  /* 0x000000050205a211 */ /* 0x000fe200000f1400 */
[----:B------:R-:W-:Y:S01]  /*130e0*/  IMAD.MOV.U32 R0, RZ, RZ, RZ ;  /* 0x000000ffff007224 */ /* 0x000fe200078e00ff */
[C---:B------:R-:W-:Y:S02]  /*130f0*/  ISETP.NE.AND P0, PT, R23.reuse, 0x2, PT ;  /* 0x000000021700780c */ /* 0x040fe40003f05270 */
[----:B------:R-:W-:Y:S01]  /*13100*/  IADD3 R2, -R12, RZ, RZ ;  /* 0x000000ff0c027210 */ /* 0x000fe20007ffe1ff */
[----:B------:R-:W-:Y:S05]  /*13110*/  YIELD ;  /* 0x0000000000007946 */ /* 0x000fea0003800000 */
[----:B------:R-:W-:Y:S01]  /*13120*/  ULDC UR4, c[0x0][0x430] ;  /* 0x00010c0000047ab9 */ /* 0x000fe20000000800 */
[----:B------:R-:W-:Y:S01]  /*13130*/  SEL R25, RZ, 0x1, P0 ;  /* 0x00000001ff197807 */ /* 0x000fe20000000000 */
[----:B------:R0:W5:Y:S01]  /*13140*/  @!P2 LDG.E R0, desc[UR36][R4.64] ;  /* 0x000000240400a981 */ /* 0x000162000c1e1900 */
[----:B------:R-:W-:Y:S01]  /*13150*/  SEL R23, R23, RZ, P0 ;  /* 0x000000ff17177207 */ /* 0x000fe20000000000 */
[----:B------:R-:W-:Y:S01]  /*13160*/  IMAD.MOV.U32 R24, RZ, RZ, R7 ;  /* 0x000000ffff187224 */ /* 0x000fe200078e0007 */
[----:B------:R-:W-:Y:S01]  /*13170*/  LOP3.LUT R25, R8, R25, RZ, 0x3c, !PT ;  /* 0x0000001908197212 */ /* 0x000fe200078e3cff */
[----:B0-----:R-:W-:Y:S01]  /*13180*/  IMAD R5, R2, UR4, R9 ;  /* 0x0000000402057c24 */ /* 0x001fe2000f8e0209 */
[----:B------:R-:W-:Y:S06]  /*13190*/  @!P1 BRA `(.L_x_1120) ;  /* 0x0000000000049947 */ /* 0x000fec0003800000 */
[----:B------:R-:W-:Y:S01]  /*131a0*/  BPT.TRAP 0x1 ;  /* 0x000000040000795c */ /* 0x000fe20000300000 */
.L_x_1120:
[----:B------:R-:W-:Y:S01]  /*131b0*/  IMAD R7, R23, 0x8, R17 ;  /* 0x0000000817077824 */ /* 0x000fe200078e0211 */
[----:B------:R-:W-:Y:S01]  /*131c0*/  SHF.L.U32 R2, R25, 0x1f, RZ ;  /* 0x0000001f19027819 */ /* 0x000fe200000006ff */
[----:B------:R-:W-:Y:S03]  /*131d0*/  BSSY B1, `(.L_x_1121) ;  /* 0x0000003000017945 */ /* 0x000fe60003800000 */
[----:B------:R-:W0:Y:S02]  /*131e0*/  SYNCS.PHASECHK.TRANS64.TRYWAIT P0, [R7+URZ+0x30840], R2 ;  /* 0x03084002070075a7 */ /* 0x000e24000800017f */
[----:B0-----:R-:W-:Y:S05]  /*131f0*/  @!P0 BRA `(.L_x_1122) ;  /* 0x0000002c00208947 */ /* 0x001fea0003800000 */
.L_x_1190:
[----:B------:R-:W-:Y:S05]  /*13200*/  BSYNC B1 ;  /* 0x0000000000017941 */ /* 0x000fea0003800000 */
.L_x_1121:
[----:B------:R-:W-:Y:S01]  /*13210*/  SHF.R.S32.HI R9, RZ, 0x1f, R5 ;  /* 0x0000001fff097819 */ /* 0x000fe20000011405 */
[----:B------:R-:W-:Y:S01]  /*13220*/  ULDC.64 UR4, c[0x0][0x300] ;  /* 0x0000c00000047ab9 */ /* 0x000fe20000000a00 */
[----:B-----5:R-:W-:Y:S02]  /*13230*/  SHF.R.S32.HI R10, RZ, 0x1f, R0 ;  /* 0x0000001fff0a7819 */ /* 0x020fe40000011400 */
[C---:B------:R-:W-:Y:S01]  /*13240*/  LOP3.LUT P4, RZ, R16.reuse, 0x10, RZ, 0xc0, !PT ;  /* 0x0000001010ff7812 */ /* 0x040fe2000788c0ff */
[----:B0-----:R-:W-:Y:S01]  /*13250*/  IMAD R2, R9, UR4, RZ ;  /* 0x0000000409027c24 */ /* 0x001fe2000f8e02ff */
[C---:B------:R-:W-:Y:S02]  /*13260*/  LOP3.LUT P3, RZ, R16.reuse, 0x8, RZ, 0xc0, !PT ;  /* 0x0000000810ff7812 */ /* 0x040fe4000786c0ff */
[C---:B------:R-:W-:Y:S01]  /*13270*/  LOP3.LUT P2, RZ, R16.reuse, 0x4, RZ, 0xc0, !PT ;  /* 0x0000000410ff7812 */ /* 0x040fe2000784c0ff */
[C---:B------:R-:W-:Y:S01]  /*13280*/  IMAD R11, R5.reuse, UR5, R2 ;  /* 0x00000005050b7c24 */ /* 0x040fe2000f8e0202 */
[----:B------:R-:W-:Y:S01]  /*13290*/  LOP3.LUT P1, RZ, R16, 0x2, RZ, 0xc0, !PT ;  /* 0x0000000210ff7812 */ /* 0x000fe2000782c0ff */
[----:B------:R-:W-:Y:S01]  /*132a0*/  IMAD.WIDE.U32 R2, R5, UR4, RZ ;  /* 0x0000000405027c25 */ /* 0x000fe2000f8e00ff */
[----:B------:R-:W-:Y:S01]  /*132b0*/  ULDC.64 UR4, c[0x0][0x310] ;  /* 0x0000c40000047ab9 */ /* 0x000fe20000000a00 */
[----:B------:R-:W-:-:S02]  /*132c0*/  LEA R21, R23, R30, 0xe ;  /* 0x0000001e17157211 */ /* 0x000fc400078e70ff */
        /* <DEDUP_REMOVED lines=16> */
[----:B------:R-:W-:Y:S02]  /*133d0*/  IMAD.SHL.U32 R4, R37, 0x2, RZ ;  /* 0x0000000225047824 */ /* 0x000fe400078e00ff */
[----:B------:R-:W-:Y:S01]  /*133e0*/  IMAD R21, R21, 0x2, R17 ;  /* 0x0000000215157824 */ /* 0x000fe200078e0211 */
        /* <DEDUP_REMOVED lines=10> */
[----:B------:R-:W0:Y:S03]  /*13490*/  SHFL.IDX PT, R14, R20, 0x2, 0x181f ;  /* 0x00581f00140e7f89 */ /* 0x000e2600000e0000 */
[----:B------:R-:W-:Y:S02]  /*134a0*/  IMAD.X R3, RZ, RZ, R35, P0 ;  /* 0x000000ffff037224 */ /* 0x000fe400000e0623 */
        /* <DEDUP_REMOVED lines=13> */
.L_x_1200:
        /* <DEDUP_REMOVED lines=11> */
.L_x_1124:
        /* <DEDUP_REMOVED lines=10> */
.L_x_1125:
[----:B------:R1:W-:Y:S01]  /*136d0*/  SYNCS.ARRIVE.TRANS64.A1T0 RZ, [R7+URZ+0x30830], RZ ;  /* 0x030830ff07ff79a7 */ /* 0x0003e2000810003f */
[----:B------:R-:W-:Y:S05]  /*136e0*/  @!P2 BRA `(.L_x_1126) ;  /* 0x000000000004a947 */ /* 0x000fea0003800000 */
[----:B------:R-:W-:Y:S01]  /*136f0*/  BPT.TRAP 0x1 ;  /* 0x000000040000795c */ /* 0x000fe20000300000 */
.L_x_1126:
[----:B0-----:R-:W-:Y:S01]  /*13700*/  SHF.L.U32 R2, R8, 0x1f, RZ ;  /* 0x0000001f08027819 */ /* 0x001fe200000006ff */
[----:B-1----:R-:W-:Y:S01]  /*13710*/  IMAD R7, R6, 0x8, R17 ;  /* 0x0000000806077824 */ /* 0x002fe200078e0211 */
[----:B------:R-:W-:Y:S03]  /*13720*/  BSSY B1, `(.L_x_1127) ;  /* 0x0000003000017945 */ /* 0x000fe60003800000 */
[----:B------:R-:W0:Y:S02]  /*13730*/  SYNCS.PHASECHK.TRANS64.TRYWAIT P0, [R7+URZ+0x30860], R2 ;  /* 0x03086002070075a7 */ /* 0x000e24000800017f */
[----:B0-----:R-:W-:Y:S05]  /*13740*/  @!P0 BRA `(.L_x_1128) ;  /* 0x0000002c00148947 */ /* 0x001fea0003800000 */
.L_x_1201:
[----:B------:R-:W-:Y:S05]  /*13750*/  BSYNC B1 ;  /* 0x0000000000017941 */ /* 0x000fea0003800000 */
.L_x_1127:
[----:B------:R-:W-:Y:S01]  /*13760*/  IMAD.MOV.U32 R3, RZ, RZ, -0x40 ;  /* 0xffffffc0ff037424 */ /* 0x000fe200078e00ff */
[----:B------:R-:W-:Y:S01]  /*13770*/  UMOV UR4, 0xffffffff ;  /* 0xffffffff00047882 */ /* 0x000fe20000000000 */
[----:B------:R-:W-:Y:S01]  /*13780*/  LOP3.LUT P4, RZ, R16, 0x100, RZ, 0xc0, !PT ;  /* 0x0000010010ff7812 */ /* 0x000fe2000788c0ff */
[----:B------:R-:W-:Y:S01]  /*13790*/  IMAD R6, R6, 0x4000, R30 ;  /* 0x0000400006067824 */ /* 0x000fe200078e021e */
[----:B------:R-:W-:Y:S01]  /*137a0*/  LOP3.LUT P3, RZ, R16, 0x80, RZ, 0xc0, !PT ;  /* 0x0000008010ff7812 */ /* 0x000fe2000786c0ff */
[----:B------:R-:W-:Y:S01]  /*137b0*/  IMAD R3, R28, R3, UR38 ;  /* 0x000000261c037e24 */ /* 0x000fe2000f8e0203 */
[C---:B------:R-:W-:Y:S02]  /*137c0*/  LOP3.LUT P2, RZ, R16.reuse, 0x40, RZ, 0xc0, !PT ;  /* 0x0000004010ff7812 */ /* 0x040fe4000784c0ff */
[----:B------:R-:W-:Y:S01]  /*137d0*/  LOP3.LUT P1, RZ, R16, 0x20, RZ, 0xc0, !PT ;  /* 0x0000002010ff7812 */ /* 0x000fe2000782c0ff */
[----:B------:R-:W-:Y:S01]  /*137e0*/  IMAD.IADD R8, R3, 0x1, -R36 ;  /* 0x0000000103087824 */ /* 0x000fe200078e0a24 */
[----:B------:R-:W-:Y:S11]  /*137f0*/  BRA.DIV UR4, `(.L_x_1129) ;  /* 0x0000002a04fc7947 */ /* 0x000ff6000b800000 */
[----:B------:R-:W0:Y:S01]  /*13800*/  SHFL.IDX PT, R14, R18, RZ, 0x181f ;  /* 0x00181fff120e7589 */ /* 0x000e2200000e0000 */
[----:B------:R-:W-:-:S03]  /*13810*/  LEA R6, R6, R17, 0x1 ;  /* 0x0000001106067211 */ /* 0x000fc600078e08ff */
[----:B------:R-:W1:Y:S01]  /*13820*/  SHFL.IDX PT, R3, R19, RZ, 0x181f ;  /* 0x00181fff13037589 */ /* 0x000e6200000e0000 */
        /* <DEDUP_REMOVED lines=36> */
.L_x_1211:
[----:B0--3--:R-:W-:Y:S01]  /*13a70*/  IADD3 R2, P0, R14, R4, RZ ;  /* 0x000000040e027210 */ /* 0x009fe20007f1e0ff */
        /* <DEDUP_REMOVED lines=15> */
[----:B0-----:R-:W-:Y:S01]  /*13b70*/  IMAD.WIDE.U32 R2, R5, UR4, RZ ;  /* 0x0000000405027c25 */ /* 0x001fe2000f8e00ff */
[----:B------:R-:W-:-:S03]  /*13b80*/  ULDC.64 UR4, c[0x0][0x338] ;  /* 0x0000ce0000047ab9 */ /* 0x000fc60000000a00 */
[----:B------:R-:W-:Y:S02]  /*13b90*/  IMAD.IADD R3, R3, 0x1, R9 ;  /* 0x0000000103037824 */ /* 0x000fe400078e0209 */
[----:B------:R-:W-:Y:S02]  /*13ba0*/  IMAD R5, R10, UR4, RZ ;  /* 0x000000040a057c24 */ /* 0x000fe4000f8e02ff */
[----:B------:R-:W-:-:S04]  /*13bb0*/  IMAD.WIDE.U32 R2, R0, UR4, R2 ;  /* 0x0000000400027c25 */ /* 0x000fc8000f8e0002 */
[----:B------:R-:W-:Y:S01]  /*13bc0*/  IMAD R5, R0, UR5, R5 ;  /* 0x0000000500057c24 */ /* 0x000fe2000f8e0205 */
[----:B------:R-:W-:Y:S01]  /*13bd0*/  ULDC.64 UR4, c[0x0][0x330] ;  /* 0x0000cc0000047ab9 */ /* 0x000fe20000000a00 */
[----:B------:R-:W-:Y:S02]  /*13be0*/  NOP ;  /* 0x0000000000007918 */ /* 0x000fe40000000000 */
[----:B------:R-:W-:Y:S02]  /*13bf0*/  IMAD.IADD R3, R3, 0x1, R5 ;  /* 0x0000000103037824 */ /* 0x000fe400078e0205 */
[----:B------:R-:W-:Y:S02]  /*13c00*/  IMAD R5, R26, UR4, RZ ;  /* 0x000000041a057c24 */ /* 0x000fe4000f8e02ff */
[----:B------:R-:W-:-:S04]  /*13c10*/  IMAD.WIDE.U32 R2, R22, UR4, R2 ;  /* 0x0000000416027c25 */ /* 0x000fc8000f8e0002 */
[----:B------:R-:W-:Y:S01]  /*13c20*/  IMAD R5, R22, UR5, R5 ;  /* 0x0000000516057c24 */ /* 0x000fe2000f8e0205 */
[----:B------:R-:W-:Y:S02]  /*13c30*/  ULDC.64 UR4, c[0x0][0x318] ;  /* 0x0000c60000047ab9 */ /* 0x000fe40000000a00 */
[----:B------:R-:W-:Y:S02]  /*13c40*/  LEA R18, P0, R2, UR4, 0x1 ;  /* 0x0000000402127c11 */ /* 0x000fe4000f8008ff */
[----:B------:R-:W-:-:S04]  /*13c50*/  IADD3 R3, R5, R3, RZ ;  /* 0x0000000305037210 */ /* 0x000fc80007ffe0ff */
[----:B------:R-:W-:Y:S02]  /*13c60*/  LEA.HI.X R19, R2, UR5, R3, 0x1, P0 ;  /* 0x0000000502137c11 */ /* 0x000fe400080f0c03 */
[----:B------:R-:W-:-:S13]  /*13c70*/  PLOP3.LUT P0, PT, PT, PT, PT, 0x80, 0x0 ;  /* 0x000000000000781c */ /* 0x000fda0003f0f070 */
.L_x_1130:
        /* <DEDUP_REMOVED lines=10> */
.L_x_1131:
[C---:B------:R-:W-:Y:S01]  /*13d20*/  ISETP.GT.AND P0, PT, R24.reuse, UR46, PT ;  /* 0x0000002e18007c0c */ /* 0x040fe2000bf04270 */
[----:B------:R0:W-:Y:S01]  /*13d30*/  SYNCS.ARRIVE.TRANS64.A1T0 RZ, [R7+URZ+0x30850], RZ ;  /* 0x030850ff07ff79a7 */ /* 0x0001e2000810003f */
[----:B------:R-:W-:Y:S02]  /*13d40*/  IMAD.MOV.U32 R8, RZ, RZ, R25 ;  /* 0x000000ffff087224 */ /* 0x000fe400078e0019 */
[----:B------:R-:W-:Y:S02]  /*13d50*/  IMAD.MOV.U32 R6, RZ, RZ, R23 ;  /* 0x000000ffff067224 */ /* 0x000fe400078e0017 */
[----:B------:R-:W-:Y:S02]  /*13d60*/  IMAD.MOV.U32 R28, RZ, RZ, R24 ;  /* 0x000000ffff1c7224 */ /* 0x000fe400078e0018 */
[----:B0-----:R-:W-:-:S05]  /*13d70*/  VIADD R7, R24, 0xffffffff ;  /* 0xffffffff18077836 */ /* 0x001fca0000000000 */
[----:B------:R-:W-:Y:S05]  /*13d80*/  @P0 BRA `(.L_x_1132) ;  /* 0xfffffff000700947 */ /* 0x000fea000383ffff */
[----:B------:R-:W-:Y:S05]  /*13d90*/  BSYNC B0 ;  /* 0x0000000000007941 */ /* 0x000fea0003800000 */
.L_x_1119:
[----:B0-----:R-:W0:Y:S01]  /*13da0*/  S2R R0, SR_TID.X ;  /* 0x0000000000007919 */ /* 0x001e220000002100 */
[----:B------:R-:W-:Y:S01]  /*13db0*/  BSSY B0, `(.L_x_1133) ;  /* 0x0000010000007945 */ /* 0x000fe20003800000 */
        /* <DEDUP_REMOVED lines=14> */
[----:B0-----:R-:W-:-:S07]  /*13ea0*/  IADD3 R34, R0, UR47, R7 ;  /* 0x0000002f00227c10 */ /* 0x001fce000fffe007 */
.L_x_1134:
[----:B------:R-:W-:Y:S05]  /*13eb0*/  BSYNC B0 ;  /* 0x0000000000007941 */ /* 0x000fea0003800000 */
.L_x_1133:
[----:B------:R-:W-:-:S13]  /*13ec0*/  LOP3.LUT P0, RZ, R16, 0x200, RZ, 0xc0, !PT ;  /* 0x0000020010ff7812 */ /* 0x000fda000780c0ff */
[----:B------:R-:W-:Y:S05]  /*13ed0*/  @!P0 BRA `(.L_x_1135) ;  /* 0x0000000000048947 */ /* 0x000fea0003800000 */
[----:B------:R-:W-:Y:S01]  /*13ee0*/  BPT.TRAP 0x1 ;  /* 0x000000040000795c */ /* 0x000fe20000300000 */
.L_x_1135:
[----:B------:R-:W-:Y:S01]  /*13ef0*/  LEA R4, R23, R17, 0x3 ;  /* 0x0000001117047211 */ /* 0x000fe200078e18ff */
[----:B------:R-:W-:Y:S01]  /*13f00*/  IMAD.MOV.U32 R5, RZ, RZ, -0x40 ;  /* 0xffffffc0ff057424 */ /* 0x000fe200078e00ff */
[----:B------:R-:W-:Y:S01]  /*13f10*/  SHF.L.U32 R3, R25, 0x1f, RZ ;  /* 0x0000001f19037819 */ /* 0x000fe200000006ff */
[----:B------:R-:W-:Y:S02]  /*13f20*/  BSSY B0, `(.L_x_1136) ;  /* 0x0000004000007945 */ /* 0x000fe40003800000 */
[----:B------:R-:W-:Y:S01]  /*13f30*/  IMAD R5, R24, R5, UR38 ;  /* 0x0000002618057e24 */ /* 0x000fe2000f8e0205 */
[----:B------:R-:W0:Y:S02]  /*13f40*/  SYNCS.PHASECHK.TRANS64.TRYWAIT P0, [R4+URZ+0x30860], R3 ;  /* 0x03086003040075a7 */ /* 0x000e24000800017f */
[----:B0-----:R-:W-:Y:S05]  /*13f50*/  @!P0 BRA `(.L_x_1137) ;  /* 0x0000002800908947 */ /* 0x001fea0003800000 */
.L_x_1212:
[----:B------:R-:W-:Y:S05]  /*13f60*/  BSYNC B0 ;  /* 0x0000000000007941 */ /* 0x000fea0003800000 */
.L_x_1136:
[----:B------:R-:W-:Y:S01]  /*13f70*/  UMOV UR4, 0xffffffff ;  /* 0xffffffff00047882 */ /* 0x000fe20000000000 */
[C---:B------:R-:W-:Y:S01]  /*13f80*/  LOP3.LUT P5, RZ, R16.reuse, 0x100, RZ, 0xc0, !PT ;  /* 0x0000010010ff7812 */ /* 0x040fe200078ac0ff */
        /* <DEDUP_REMOVED lines=8> */
[----:B------:R-:W0:Y:S04]  /*14010*/  SHFL.IDX PT, R0, R19, RZ, 0x181f ;  /* 0x00181fff13007589 */ /* 0x000e2800000e0000 */
[----:B------:R-:W-:Y:S01]  /*14020*/  SHFL.IDX PT, R7, R19, 0x1, 0x181f ;  /* 0x00381f0013077f89 */ /* 0x000fe200000e0000 */
[----:B-1----:R-:W-:-:S03]  /*14030*/  IADD3 R2, P0, R14, R6, RZ ;  /* 0x000000060e027210 */ /* 0x002fc60007f1e0ff */
[----:B------:R-:W1:Y:S02]  /*14040*/  SHFL.IDX PT, R14, R18, 0x1, 0x181f ;  /* 0x00381f00120e7f89 */ /* 0x000e6400000e0000 */
[----:B0-----:R-:W-:Y:S01]  /*14050*/  IMAD.X R3, RZ, RZ, R0, P0 ;  /* 0x000000ffff037224 */ /* 0x001fe200000e0600 */
[----:B------:R-:W-:Y:S01]  /*14060*/  ISETP.LT.OR P0, PT, R5, 0x1, P5 ;  /* 0x000000010500780c */ /* 0x000fe20002f01670 */
[----:B------:R-:W-:-:S12]  /*14070*/  IMAD R0, R8, 0x2, R17 ;  /* 0x0000000208007824 */ /* 0x000fd800078e0211 */
        /* <DEDUP_REMOVED lines=8> */
[----:B------:R-:W0:Y:S02]  /*14100*/  SHFL.IDX PT, R14, R18, 0x2, 0x181f ;  /* 0x00581f00120e7f89 */ /* 0x000e2400000e0000 */
[----:B------:R-:W-:Y:S02]  /*14110*/  IADD3.X R3, RZ, R7, RZ, P0, !PT ;  /* 0x00000007ff037210 */ /* 0x000fe400007fe4ff */
        /* <DEDUP_REMOVED lines=11> */
[----:B------:R3:W4:Y:S03]  /*141d0*/  SHFL.IDX PT, R14, R18, 0x3, 0x181f ;  /* 0x00781f00120e7f89 */ /* 0x00072600000e0000 */
        /* <DEDUP_REMOVED lines=9> */
.L_x_1222:
[----:B0--3--:R-:W-:-:S05]  /*14270*/  IADD3 R2, P0, R14, R6, RZ ;  /* 0x000000060e027210 */ /* 0x009fca0007f1e0ff */
        /* <DEDUP_REMOVED lines=14> */
.L_x_1139:
        /* <DEDUP_REMOVED lines=10> */
.L_x_1140:
[----:B------:R1:W-:Y:S01]  /*14400*/  SYNCS.ARRIVE.TRANS64.A1T0 RZ, [R4+URZ+0x30850], RZ ;  /* 0x030850ff04ff79a7 */ /* 0x0003e2000810003f */
[----:B------:R-:W-:-:S05]  /*14410*/  VIADD R23, R23, 0x1 ;  /* 0x0000000117177836 */ /* 0x000fca0000000000 */
[----:B------:R-:W-:-:S04]  /*14420*/  ISETP.NE.AND P0, PT, R23, 0x2, PT ;  /* 0x000000021700780c */ /* 0x000fc80003f05270 */
[----:B0-----:R-:W-:Y:S02]  /*14430*/  SEL R0, RZ, 0x1, P0 ;  /* 0x00000001ff007807 */ /* 0x001fe40000000000 */
[----:B------:R-:W-:Y:S02]  /*14440*/  SEL R23, R23, RZ, P0 ;  /* 0x000000ff17177207 */ /* 0x000fe40000000000 */
[----:B-1----:R-:W-:-:S07]  /*14450*/  LOP3.LUT R25, R25, R0, RZ, 0x3c, !PT ;  /* 0x0000000019197212 */ /* 0x002fce00078e3cff */
.L_x_1100:
[----:B------:R-:W-:Y:S05]  /*14460*/  BSYNC B7 ;  /* 0x0000000000077941 */ /* 0x000fea0003800000 */
.L_x_1098:
[----:B------:R-:W-:-:S13]  /*14470*/  LOP3.LUT P0, RZ, R16, 0x8000, RZ, 0xc0, !PT ;  /* 0x0000800010ff7812 */ /* 0x000fda000780c0ff */
[----:B------:R-:W-:Y:S05]  /*14480*/  @!P0 BRA `(.L_x_1141) ;  /* 0x0000000000248947 */ /* 0x000fea0003800000 */
[----:B------:R-:W-:Y:S05]  /*14490*/  WARPSYNC.ALL ;  /* 0x0000000000007948 */ /* 0x000fea0003800000 */
[----:B------:R-:W0:Y:S08]  /*144a0*/  S2UR UR5, SR_CgaCtaId ;  /* 0x00000000000579c3 */ /* 0x000e300000008800 */
[----:B------:R-:W-:Y:S06]  /*144b0*/  BAR.SYNC.DEFER_BLOCKING 0x5, 0x180 ;  /* 0x0146000000007b1d */ /* 0x000fec0000010000 */
[----:B------:R-:W-:-:S02]  /*144c0*/  UMOV UR4, 0x400 ;  /* 0x0000040000047882 */ /* 0x000fc40000000000 */
[----:B0-----:R-:W-:-:S06]  /*144d0*/  ULEA UR4, UR5, UR4, 0x18 ;  /* 0x0000000405047291 */ /* 0x001fcc000f8ec03f */
[----:B------:R-:W-:-:S05]  /*144e0*/  IMAD.U32 R17, RZ, RZ, UR4 ;  /* 0x00000004ff117e24 */ /* 0x000fca000f8e00ff */
[----:B------:R0:W1:Y:S01]  /*144f0*/  LDS R34, [R17+0x308d0] ;  /* 0x0308d00011227984 */ /* 0x0000620000000800 */
[----:B------:R-:W-:Y:S06]  /*14500*/  BAR.ARV 0x4, 0x180 ;  /* 0x0106000000007b1d */ /* 0x000fec0000002000 */
[----:B------:R-:W-:Y:S05]  /*14510*/  BRA `(.L_x_1142) ;  /* 0x00000000002c7947 */ /* 0x000fea0003800000 */
.L_x_1141:
[----:B------:R-:W-:-:S03]  /*14520*/  UMOV UR4, 0xffffffff ;  /* 0xffffffff00047882 */ /* 0x000fc60000000000 */
[----:B------:R-:W-:Y:S05]  /*14530*/  BRA.DIV UR4, `(.L_x_1143) ;  /* 0x0000002a04b47947 */ /* 0x000fea000b800000 */
[----:B------:R0:W1:Y:S02]  /*14540*/  SHFL.IDX PT, R14, R34, RZ, 0x1f ;  /* 0x00001fff220e7589 */ /* 0x00006400000e0000 */
.L_x_1225:
[----:B------:R-:W2:Y:S01]  /*14550*/  @!P2 S2R R3, SR_CgaCtaId ;  /* 0x000000000003a919 */ /* 0x000ea20000008800 */
[----:B------:R-:W-:Y:S05]  /*14560*/  WARPSYNC.ALL ;  /* 0x0000000000007948 */ /* 0x000fea0003800000 */
[----:B------:R-:W-:Y:S01]  /*14570*/  BAR.SYNC.DEFER_BLOCKING 0x4, 0x180 ;  /* 0x0106000000007b1d */ /* 0x000fe20000010000 */
[----:B------:R-:W-:-:S04]  /*14580*/  @!P2 MOV R0, 0x400 ;  /* 0x000004000000a802 */ /* 0x000fc80000000f00 */
[----:B--2---:R-:W-:-:S05]  /*14590*/  @!P2 LEA R17, R3, R0, 0x18 ;  /* 0x000000000311a211 */ /* 0x004fca00078ec0ff */
[----:B------:R0:W-:Y:S02]  /*145a0*/  @!P2 STS [R17+0x308d0], R34 ;  /* 0x0308d0221100a388 */ /* 0x0001e40000000800 */
[----:B01----:R-:W-:Y:S01]  /*145b0*/  IMAD.MOV.U32 R34, RZ, RZ, R14 ;  /* 0x000000ffff227224 */ /* 0x003fe200078e000e */
[----:B------:R-:W-:Y:S06]  /*145c0*/  BAR.ARV 0x5, 0x180 ;  /* 0x0146000000007b1d */ /* 0x000fec0000002000 */
.L_x_1142:
[----:B------:R-:W-:Y:S02]  /*145d0*/  ULDC UR4, c[0x0][0xc38] ;  /* 0x00030e0000047ab9 */ /* 0x000fe40000000800 */
[----:B-1----:R-:W-:-:S13]  /*145e0*/  ISETP.GE.AND P0, PT, R34, UR4, PT ;  /* 0x0000000422007c0c */ /* 0x002fda000bf06270 */
[----:B------:R-:W-:Y:S05]  /*145f0*/  @!P0 BRA `(.L_x_1144) ;  /* 0xffffffc400548947 */ /* 0x000fea000383ffff */
.L_x_1089:
[----:B------:R-:W2:Y:S01]  /*14600*/  LDL.LU R0, [R1] ;  /* 0x0000000001007983 */ /* 0x000ea20000300800 */
[----:B------:R-:W-:Y:S01]  /*14610*/  BSSY B0, `(.L_x_1145) ;  /* 0x000000b000007945 */ /* 0x000fe20003800000 */
[----:B------:R-:W1:Y:S01]  /*14620*/  S2R R5, SR_CgaCtaId ;  /* 0x0000000000057919 */ /* 0x000e620000008800 */
[----:B--2---:R-:W-:-:S04]  /*14630*/  IADD3 R0, R0, 0x1, RZ ;  /* 0x0000000100007810 */ /* 0x004fc80007ffe0ff */
[----:B------:R-:W-:-:S04]  /*14640*/  LEA.HI R2, R0, R0, RZ, 0x1 ;  /* 0x0000000000027211 */ /* 0x000fc800078f08ff */
[----:B------:R-:W-:Y:S02]  /*14650*/  LOP3.LUT R3, R2, 0xfffffffe, RZ, 0xc0, !PT ;  /* 0xfffffffe02037812 */ /* 0x000fe400078ec0ff */
[----:B------:R-:W-:-:S03]  /*14660*/  MOV R2, 0x400 ;  /* 0x0000040000027802 */ /* 0x000fc60000000f00 */
[----:B------:R-:W-:Y:S01]  /*14670*/  IMAD.IADD R0, R0, 0x1, -R3 ;  /* 0x0000000100007824 */ /* 0x000fe200078e0a03 */
[----:B-1----:R-:W-:-:S04]  /*14680*/  LEA R5, R5, R2, 0x18 ;  /* 0x0000000205057211 */ /* 0x002fc800078ec0ff */
[----:B------:R-:W-:-:S04]  /*14690*/  SHF.L.U32 R0, R0, 0x1f, RZ ;  /* 0x0000001f00007819 */ /* 0x000fc800000006ff */
[----:B------:R-:W1:Y:S02]  /*146a0*/  SYNCS.PHASECHK.TRANS64.TRYWAIT P0, [R5+URZ+0x30820], R0 ;  /* 0x03082000050075a7 */ /* 0x000e64000800017f */
[----:B-1----:R-:W-:Y:S05]  /*146b0*/  @!P0 BRA `(.L_x_1146) ;  /* 0x00000028007c8947 */ /* 0x002fea0003800000 */
.L_x_1226:
[----:B------:R-:W-:Y:S05]  /*146c0*/  BSYNC B0 ;  /* 0x0000000000007941 */ /* 0x000fea0003800000 */
.L_x_1145:
[----:B------:R-:W-:-:S03]  /*146d0*/  UMOV UR4, 0xffffffff ;  /* 0xffffffff00047882 */ /* 0x000fc60000000000 */
[----:B------:R-:W-:Y:S05]  /*146e0*/  BRA.DIV UR4, `(.L_x_1147) ;  /* 0x0000002a04847947 */ /* 0x000fea000b800000 */
[----:B-1----:R-:W1:Y:S02]  /*146f0*/  S2R R0, SR_TID.X ;  /* 0x0000000000007919 */ /* 0x002e640000002100 */
[----:B-1----:R-:W-:-:S04]  /*14700*/  SHF.R.U32.HI R0, RZ, 0x5, R0 ;  /* 0x00000005ff007819 */ /* 0x002fc80000011600 */
[----:B------:R-:W-:-:S05]  /*14710*/  LOP3.LUT R0, R0, 0x3, RZ, 0xc0, !PT ;  /* 0x0000000300007812 */ /* 0x000fca00078ec0ff */
[----:B------:R1:W2:Y:S02]  /*14720*/  SHFL.IDX PT, R14, R0, RZ, 0x1f ;  /* 0x00001fff000e7589 */ /* 0x0002a400000e0000 */
.L_x_1229:
[----:B--2---:R-:W-:Y:S01]  /*14730*/  ISETP.NE.AND P0, PT, R14, RZ, PT ;  /* 0x000000ff0e00720c */ /* 0x004fe20003f05270 */
[----:B------:R-:W-:-:S12]  /*14740*/  BSSY B0, `(.L_x_1148) ;  /* 0x0000026000007945 */ /* 0x000fd80003800000 */
[----:B------:R-:W-:Y:S05]  /*14750*/  @P0 BRA `(.L_x_1149) ;  /* 0x0000000000900947 */ /* 0x000fea0003800000 */
[----:B------:R-:W-:-:S03]  /*14760*/  UMOV UR4, 0xffffffff ;  /* 0xffffffff00047882 */ /* 0x000fc60000000000 */
[----:B------:R-:W-:Y:S05]  /*14770*/  BRA.DIV UR4, `(.L_x_1150) ;  /* 0x0000002a04947947 */ /* 0x000fea000b800000 */
[----:B------:R-:W-:-:S13]  /*14780*/  ELECT P6, URZ, PT ;  /* 0x00000000003f782f */ /* 0x000fda00038c0000 */
.L_x_1232:
[----:B------:R-:W-:Y:S05]  /*14790*/  @!P6 BRA `(.L_x_1149) ;  /* 0x000000000080e947 */ /* 0x000fea0003800000 */
[----:B-1----:R-:W2:Y:S02]  /*147a0*/  LDL R0, [R1+0x4] ;  /* 0x0000040001007983 */ /* 0x002ea40000100800 */
[----:B--2---:R-:W-:-:S13]  /*147b0*/  R2UR UR4, R0 ;  /* 0x00000000000472ca */ /* 0x004fda00000e0000 */
[----:B------:R-:W-:-:S06]  /*147c0*/  ULOP3.LUT UR4, UR4, 0x2, URZ, 0xfc, !UPT ;  /* 0x0000000204047892 */ /* 0x000fcc000f8efc3f */
[----:B------:R-:W-:-:S05]  /*147d0*/  IMAD.U32 R0, RZ, RZ, UR4 ;  /* 0x00000004ff007e24 */ /* 0x000fca000f8e00ff */
[----:B------:R-:W-:-:S13]  /*147e0*/  ISETP.NE.AND P0, PT, R0, 0x3, PT ;  /* 0x000000030000780c */ /* 0x000fda0003f05270 */
[----:B------:R-:W-:Y:S05]  /*147f0*/  @!P0 BRA `(.L_x_1151) ;  /* 0x0000000000048947 */ /* 0x000fea0003800000 */
[----:B------:R-:W-:Y:S01]  /*14800*/  BPT.TRAP 0x1 ;  /* 0x000000040000795c */ /* 0x000fe20000300000 */
.L_x_1151:
[----:B------:R-:W-:Y:S01]  /*14810*/  IMAD R3, R23, 0x8, R5 ;  /* 0x0000000817037824 */ /* 0x000fe200078e0205 */
[----:B------:R-:W-:Y:S01]  /*14820*/  SHF.L.U32 R2, R25, 0x1f, RZ ;  /* 0x0000001f19027819 */ /* 0x000fe200000006ff */
[----:B------:R-:W-:-:S03]  /*14830*/  VIADD R23, R23, 0x1 ;  /* 0x0000000117177836 */ /* 0x000fc60000000000 */
[----:B------:R-:W1:Y:S02]  /*14840*/  SYNCS.PHASECHK.TRANS64.TRYWAIT P1, [R3+URZ+0x30840], R2 ;  /* 0x03084002030075a7 */ /* 0x000e64000802017f */
[----:B------:R-:W-:-:S04]  /*14850*/  ISETP.NE.AND P2, PT, R23, 0x2, PT ;  /* 0x000000021700780c */ /* 0x000fc80003f45270 */
[----:B------:R-:W-:Y:S01]  /*14860*/  SEL R0, RZ, 0x1, P2 ;  /* 0x00000001ff007807 */ /* 0x000fe20001000000 */
[----:B-1----:R-:W-:Y:S08]  /*14870*/  @!P1 BRA `(.L_x_1152) ;  /* 0x0000002800749947 */ /* 0x002ff00003800000 */
.L_x_1233:
[----:B------:R-:W-:Y:S02]  /*14880*/  SEL R23, R23, RZ, P2 ;  /* 0x000000ff17177207 */ /* 0x000fe40001000000 */
[----:B------:R-:W-:Y:S01]  /*14890*/  LOP3.LUT R0, R25, R0, RZ, 0x3c, !PT ;  /* 0x0000000019007212 */ /* 0x000fe200078e3cff */
[----:B------:R-:W-:Y:S06]  /*148a0*/  @!P0 BRA `(.L_x_1153) ;  /* 0x0000000000048947 */ /* 0x000fec0003800000 */
[----:B------:R-:W-:Y:S01]  /*148b0*/  BPT.TRAP 0x1 ;  /* 0x000000040000795c */ /* 0x000fe20000300000 */
.L_x_1153:
[----:B------:R-:W-:Y:S01]  /*148c0*/  IMAD R23, R23, 0x8, R5 ;  /* 0x0000000817177824 */ /* 0x000fe200078e0205 */
[----:B------:R-:W-:-:S04]  /*148d0*/  SHF.L.U32 R0, R0, 0x1f, RZ ;  /* 0x0000001f00007819 */ /* 0x000fc800000006ff */
[----:B------:R-:W2:Y:S02]  /*148e0*/  SYNCS.PHASECHK.TRANS64.TRYWAIT P1, [R23+URZ+0x30840], R0 ;  /* 0x03084000170075a7 */ /* 0x000ea4000802017f */
[----:B--2---:R-:W-:Y:S05]  /*148f0*/  @!P1 BRA `(.L_x_1154) ;  /* 0x0000002800689947 */ /* 0x004fea0003800000 */
.L_x_1234:
[----:B------:R-:W-:Y:S05]  /*14900*/  @!P0 BRA `(.L_x_1155) ;  /* 0x0000000000048947 */ /* 0x000fea0003800000 */
[----:B------:R-:W-:Y:S01]  /*14910*/  BPT.TRAP 0x1 ;  /* 0x000000040000795c */ /* 0x000fe20000300000 */
.L_x_1155:
[----:B------:R-:W3:Y:S02]  /*14920*/  SYNCS.PHASECHK.TRANS64.TRYWAIT P1, [R3+URZ+0x30860], R2 ;  /* 0x03086002030075a7 */ /* 0x000ee4000802017f */
[----:B---3--:R-:W-:Y:S05]  /*14930*/  @!P1 BRA `(.L_x_1156) ;  /* 0x00000028006c9947 */ /* 0x008fea0003800000 */
.L_x_1235:
[----:B------:R-:W-:Y:S05]  /*14940*/  @!P0 BRA `(.L_x_1157) ;  /* 0x0000000000048947 */ /* 0x000fea0003800000 */
[----:B------:R-:W-:Y:S01]  /*14950*/  BPT.TRAP 0x1 ;  /* 0x000000040000795c */ /* 0x000fe20000300000 */
.L_x_1157:
[----:B----4-:R4:W0:Y:S02]  /*14960*/  SYNCS.PHASECHK.TRANS64.TRYWAIT P0, [R23+URZ+0x30860], R0 ;  /* 0x03086000170075a7 */ /* 0x010824000800017f */
[----:B0-----:R-:W-:Y:S05]  /*14970*/  @!P0 NANOSLEEP.SYNCS 0x989680 ;  /* 0x009896800000895d */ /* 0x001fea0003900000 */
[----:B------:R-:W0:Y:S02]  /*14980*/  @!P0 SYNCS.PHASECHK.TRANS64 P0, [R23+URZ+0x30860], R0 ;  /* 0x03086000170085a7 */ /* 0x000e24000800007f */
[----:B0-----:R-:W-:Y:S05]  /*14990*/  @!P0 BRA `(.L_x_1157) ;  /* 0xfffffffc00f08947 */ /* 0x001fea000383ffff */
.L_x_1149:
[----:B------:R-:W-:Y:S05]  /*149a0*/  BSYNC B0 ;  /* 0x0000000000007941 */ /* 0x000fea0003800000 */
.L_x_1148:
[----:B------:R-:W-:Y:S05]  /*149b0*/  EXIT ;  /* 0x000000000000794d */ /* 0x000fea0003800000 */
.L_x_994:
[----:B0-----:R-:W-:-:S04]  /*149c0*/  MOV R3, UR40 ;  /* 0x0000002800037c02 */ /* 0x001fc80008000f00 */
[----:B------:R0:W1:Y:S03]  /*149d0*/  SYNCS.PHASECHK.TRANS64.TRYWAIT P1, [R3+URZ+0x30800], R0 ;  /* 0x03080000030075a7 */ /* 0x000066000802017f */
[----:B-1----:R-:W-:Y:S05]  /*149e0*/  @!P1 NANOSLEEP.SYNCS 0x989680 ;  /* 0x009896800000995d */ /* 0x002fea0003900000 */
[----:B------:R-:W1:Y:S02]  /*149f0*/  @!P1 SYNCS.PHASECHK.TRANS64 P1, [R3+URZ+0x30800], R0 ;  /* 0x03080000030095a7 */ /* 0x000e64000802007f */
[----:B-1----:R-:W-:Y:S05]  /*14a00*/  @!P1 BRA `(.L_x_994) ;  /* 0xfffffffc00ec9947 */ /* 0x002fea000383ffff */
[----:B------:R-:W-:Y:S05]  /*14a10*/  BRA `(.L_x_1158) ;  /* 0xfffffed000987947 */ /* 0x000fea000383ffff */
.L_x_998:
[----:B-1----:R1:W2:Y:S02]  /*14a20*/  SYNCS.PHASECHK.TRANS64.TRYWAIT P1, [R3+URZ+0x30830], R0 ;  /* 0x03083000030075a7 */ /* 0x0022a4000802017f */
[----:B--2---:R-:W-:Y:S05]  /*14a30*/  @!P1 NANOSLEEP.SYNCS 0x989680 ;  /* 0x009896800000995d */ /* 0x004fea0003900000 */
[----:B------:R-:W2:Y:S02]  /*14a40*/  @!P1 SYNCS.PHASECHK.TRANS64 P1, [R3+URZ+0x30830], R0 ;  /* 0x03083000030095a7 */ /* 0x000ea4000802007f */
[----:B--2---:R-:W-:Y:S05]  /*14a50*/  @!P1 BRA `(.L_x_998) ;  /* 0xfffffffc00f09947 */ /* 0x004fea000383ffff */
[----:B------:R-:W-:Y:S05]  /*14a60*/  BRA `(.L_x_997) ;  /* 0xfffffed000b47947 */ /* 0x000fea000383ffff */
.L_x_1015:
[----:B-1----:R-:W-:-:S04]  /*14a70*/  IMAD.U32 R4, RZ, RZ, UR7 ;  /* 0x00000007ff047e24 */ /* 0x002fc8000f8e00ff */
[----:B------:R1:W2:Y:S03]  /*14a80*/  SYNCS.PHASECHK.TRANS64.TRYWAIT P1, [R4+URZ+0x30830], R3 ;  /* 0x03083003040075a7 */ /* 0x0002a6000802017f */
[----:B--2---:R-:W-:Y:S05]  /*14a90*/  @!P1 NANOSLEEP.SYNCS 0x989680 ;  /* 0x009896800000995d */ /* 0x004fea0003900000 */
[----:B------:R-:W2:Y:S02]  /*14aa0*/  @!P1 SYNCS.PHASECHK.TRANS64 P1, [R4+URZ+0x30830], R3 ;  /* 0x03083003040095a7 */ /* 0x000ea4000802007f */
[----:B--2---:R-:W-:Y:S05]  /*14ab0*/  @!P1 BRA `(.L_x_1015) ;  /* 0xfffffffc00ec9947 */ /* 0x004fea000383ffff */
[----:B------:R-:W-:Y:S05]  /*14ac0*/  BRA `(.L_x_1014) ;  /* 0xfffffefc00e87947 */ /* 0x000fea000383ffff */
.L_x_1019:
[----:B01----:R-:W-:-:S04]  /*14ad0*/  IMAD.U32 R3, RZ, RZ, UR6 ;  /* 0x00000006ff037e24 */ /* 0x003fc8000f8e00ff */
[----:B------:R0:W1:Y:S03]  /*14ae0*/  SYNCS.PHASECHK.TRANS64.TRYWAIT P1, [R3+URZ+0x30850], R0 ;  /* 0x03085000030075a7 */ /* 0x000066000802017f */
[----:B-1----:R-:W-:Y:S05]  /*14af0*/  @!P1 NANOSLEEP.SYNCS 0x989680 ;  /* 0x009896800000995d */ /* 0x002fea0003900000 */
[----:B------:R-:W1:Y:S02]  /*14b00*/  @!P1 SYNCS.PHASECHK.TRANS64 P1, [R3+URZ+0x30850], R0 ;  /* 0x03085000030095a7 */ /* 0x000e64000802007f */
[----:B-1----:R-:W-:Y:S05]  /*14b10*/  @!P1 BRA `(.L_x_1019) ;  /* 0xfffffffc00ec9947 */ /* 0x002fea000383ffff */
[----:B------:R-:W-:Y:S05]  /*14b20*/  BRA `(.L_x_1018) ;  /* 0xffffff0c00887947 */ /* 0x000fea000383ffff */
.L_x_1038:
[----:B-1----:R-:W-:-:S04]  /*14b30*/  IMAD.U32 R4, RZ, RZ, UR7 ;  /* 0x00000007ff047e24 */ /* 0x002fc8000f8e00ff */
[----:B------:R1:W2:Y:S03]  /*14b40*/  SYNCS.PHASECHK.TRANS64.TRYWAIT P1, [R4+URZ+0x30830], R3 ;  /* 0x03083003040075a7 */ /* 0x0002a6000802017f */
[----:B--2---:R-:W-:Y:S05]  /*14b50*/  @!P1 NANOSLEEP.SYNCS 0x989680 ;  /* 0x009896800000995d */ /* 0x004fea0003900000 */
[----:B------:R-:W2:Y:S02]  /*14b60*/  @!P1 SYNCS.PHASECHK.TRANS64 P1, [R4+URZ+0x30830], R3 ;  /* 0x03083003040095a7 */ /* 0x000ea4000802007f */
[----:B--2---:R-:W-:Y:S05]  /*14b70*/  @!P1 BRA `(.L_x_1038) ;  /* 0xfffffffc00ec9947 */ /* 0x004fea000383ffff */
[----:B------:R-:W-:Y:S05]  /*14b80*/  BRA `(.L_x_1037) ;  /* 0xffffff2c00847947 */ /* 0x000fea000383ffff */
.L_x_1042:
[----:B01----:R-:W-:-:S04]  /*14b90*/  IMAD.U32 R3, RZ, RZ, UR6 ;  /* 0x00000006ff037e24 */ /* 0x003fc8000f8e00ff */
[----:B------:R0:W1:Y:S03]  /*14ba0*/  SYNCS.PHASECHK.TRANS64.TRYWAIT P1, [R3+URZ+0x30850], R0 ;  /* 0x03085000030075a7 */ /* 0x000066000802017f */
[----:B-1----:R-:W-:Y:S05]  /*14bb0*/  @!P1 NANOSLEEP.SYNCS 0x989680 ;  /* 0x009896800000995d */ /* 0x002fea0003900000 */
[----:B------:R-:W1:Y:S02]  /*14bc0*/  @!P1 SYNCS.PHASECHK.TRANS64 P1, [R3+URZ+0x30850], R0 ;  /* 0x03085000030095a7 */ /* 0x000e64000802007f */
[----:B-1----:R-:W-:Y:S05]  /*14bd0*/  @!P1 BRA `(.L_x_1042) ;  /* 0xfffffffc00ec9947 */ /* 0x002fea000383ffff */
[----:B------:R-:W-:Y:S05]  /*14be0*/  BRA `(.L_x_1041) ;  /* 0xffffff3c00247947 */ /* 0x000fea000383ffff */
.L_x_1050:
[----:B-1----:R-:W-:-:S04]  /*14bf0*/  IMAD.U32 R4, RZ, RZ, UR6 ;  /* 0x00000006ff047e24 */ /* 0x002fc8000f8e00ff */
[----:B------:R1:W2:Y:S03]  /*14c00*/  SYNCS.PHASECHK.TRANS64.TRYWAIT P1, [R4+URZ+0x30830], R3 ;  /* 0x03083003040075a7 */ /* 0x0002a6000802017f */
[----:B--2---:R-:W-:Y:S05]  /*14c10*/  @!P1 NANOSLEEP.SYNCS 0x989680 ;  /* 0x009896800000995d */ /* 0x004fea0003900000 */
[----:B------:R-:W2:Y:S02]  /*14c20*/  @!P1 SYNCS.PHASECHK.TRANS64 P1, [R4+URZ+0x30830], R3 ;  /* 0x03083003040095a7 */ /* 0x000ea4000802007f */
[----:B--2---:R-:W-:Y:S05]  /*14c30*/  @!P1 BRA `(.L_x_1050) ;  /* 0xfffffffc00ec9947 */ /* 0x004fea000383ffff */
[----:B------:R-:W-:Y:S05]  /*14c40*/  BRA `(.L_x_1049) ;  /* 0xffffff4c00bc7947 */ /* 0x000fea000383ffff */
.L_x_1054:
[----:B01----:R-:W-:-:S04]  /*14c50*/  MOV R3, UR11 ;  /* 0x0000000b00037c02 */ /* 0x003fc80008000f00 */
[----:B------:R0:W1:Y:S03]  /*14c60*/  SYNCS.PHASECHK.TRANS64.TRYWAIT P1, [R3+URZ+0x30850], R0 ;  /* 0x03085000030075a7 */ /* 0x000066000802017f */
[----:B-1----:R-:W-:Y:S05]  /*14c70*/  @!P1 NANOSLEEP.SYNCS 0x989680 ;  /* 0x009896800000995d */ /* 0x002fea0003900000 */
[----:B------:R-:W1:Y:S02]  /*14c80*/  @!P1 SYNCS.PHASECHK.TRANS64 P1, [R3+URZ+0x30850], R0 ;  /* 0x03085000030095a7 */ /* 0x000e64000802007f */
[----:B-1----:R-:W-:Y:S05]  /*14c90*/  @!P1 BRA `(.L_x_1054) ;  /* 0xfffffffc00ec9947 */ /* 0x002fea000383ffff */
[----:B------:R-:W-:Y:S05]  /*14ca0*/  BRA `(.L_x_1053) ;  /* 0xffffff5c005c7947 */ /* 0x000fea000383ffff */
.L_x_1069:
[----:B-1----:R-:W-:-:S04]  /*14cb0*/  IMAD.U32 R7, RZ, RZ, UR5 ;  /* 0x00000005ff077e24 */ /* 0x002fc8000f8e00ff */
[----:B------:R1:W2:Y:S03]  /*14cc0*/  SYNCS.PHASECHK.TRANS64.TRYWAIT P1, [R7+URZ+0x30850], R0 ;  /* 0x03085000070075a7 */ /* 0x0002a6000802017f */
[----:B--2---:R-:W-:Y:S05]  /*14cd0*/  @!P1 NANOSLEEP.SYNCS 0x989680 ;  /* 0x009896800000995d */ /* 0x004fea0003900000 */
[----:B------:R-:W2:Y:S02]  /*14ce0*/  @!P1 SYNCS.PHASECHK.TRANS64 P1, [R7+URZ+0x30850], R0 ;  /* 0x03085000070095a7 */ /* 0x000ea4000802007f */
[----:B--2---:R-:W-:Y:S05]  /*14cf0*/  @!P1 BRA `(.L_x_1069) ;  /* 0xfffffffc00ec9947 */ /* 0x004fea000383ffff */
[----:B------:R-:W-:Y:S05]  /*14d00*/  BRA `(.L_x_1068) ;  /* 0xffffff80008c7947 */ /* 0x000fea000383ffff */
.L_x_1106:
[----:B------:R-:W0:Y:S01]  /*14d10*/  S2R R19, SR_TID.X ;  /* 0x0000000000137919 */ /* 0x000e220000002100 */
        /* <DEDUP_REMOVED lines=9> */
.L_x_1159:
[----:B------:R-:W-:Y:S05]  /*14db0*/  BRA `(.L_x_1160) ;  /* 0xffffffc800dc7947 */ /* 0x000fea000383ffff */
.L_x_1109:
[----:B0-----:R0:W1:Y:S02]  /*14dc0*/  SYNCS.PHASECHK.TRANS64.TRYWAIT P0, [R4+URZ+0x30840], R3 ;  /* 0x03084003040075a7 */ /* 0x001064000800017f */
[----:B-1----:R-:W-:Y:S05]  /*14dd0*/  @!P0 NANOSLEEP.SYNCS 0x989680 ;  /* 0x009896800000895d */ /* 0x002fea0003900000 */
[----:B------:R-:W1:Y:S02]  /*14de0*/  @!P0 SYNCS.PHASECHK.TRANS64 P0, [R4+URZ+0x30840], R3 ;  /* 0x03084003040085a7 */ /* 0x000e64000800007f */
[----:B-1----:R-:W-:Y:S05]  /*14df0*/  @!P0 BRA `(.L_x_1109) ;  /* 0xfffffffc00f08947 */ /* 0x002fea000383ffff */
[----:B------:R-:W-:Y:S05]  /*14e00*/  BRA `(.L_x_1161) ;  /* 0xffffffcc00c87947 */ /* 0x000fea000383ffff */
.L_x_1110:
        /* <DEDUP_REMOVED lines=8> */
.L_x_1163:
[----:B------:R-:W-:Y:S05]  /*14e90*/  BSYNC B0 ;  /* 0x0000000000007941 */ /* 0x000fea0003800000 */
.L_x_1162:
[----:B------:R-:W-:Y:S01]  /*14ea0*/  IMAD.MOV.U32 R13, RZ, RZ, R5 ;  /* 0x000000ffff0d7224 */ /* 0x000fe200078e0005 */
[----:B------:R-:W-:Y:S01]  /*14eb0*/  MOV R12, RZ ;  /* 0x000000ff000c7202 */ /* 0x000fe20000000f00 */
[----:B------:R-:W-:Y:S02]  /*14ec0*/  IMAD.MOV.U32 R11, RZ, RZ, 0x181f ;  /* 0x0000181fff0b7424 */ /* 0x000fe400078e00ff */
[----:B------:R-:W-:Y:S02]  /*14ed0*/  IMAD.MOV.U32 R15, RZ, RZ, -0x1 ;  /* 0xffffffffff0f7424 */ /* 0x000fe400078e00ff */
[----:B------:R-:W-:Y:S02]  /*14ee0*/  IMAD.MOV.U32 R2, RZ, RZ, R14 ;  /* 0x000000ffff027224 */ /* 0x000fe400078e000e */
[----:B------:R-:W-:-:S07]  /*14ef0*/  @P0 IMAD R9, R0, 0x2, R17 ;  /* 0x0000000200090824 */ /* 0x000fce00078e0211 */
[----:B------:R-:W-:Y:S05]  /*14f00*/  WARPSYNC.COLLECTIVE R15, `(.L_x_1164) ;  /* 0x000000000f087348 */ /* 0x000fea0003c00000 */
[----:B------:R0:W1:Y:S02]  /*14f10*/  SHFL.IDX P6, R14, R13, R12, R11 ;  /* 0x0000000c0d0e7389 */ /* 0x00006400000c000b */
[----:B01----:R-:W-:Y:S01]  /*14f20*/  ENDCOLLECTIVE ;  /* 0x000000000000791b */ /* 0x003fe20003800000 */
.L_x_1164:
[----:B------:R-:W-:Y:S01]  /*14f30*/  MOV R13, R6 ;  /* 0x00000006000d7202 */ /* 0x000fe20000000f00 */
[----:B------:R-:W-:Y:S01]  /*14f40*/  IMAD.MOV.U32 R12, RZ, RZ, 0x1 ;  /* 0x00000001ff0c7424 */ /* 0x000fe200078e00ff */
[----:B------:R-:W-:-:S05]  /*14f50*/  @P0 LEA R14, P1, R37, R14, 0x1 ;  /* 0x0000000e250e0211 */ /* 0x000fca00078208ff */
[----:B------:R-:W-:Y:S02]  /*14f60*/  @P0 IMAD.X R3, RZ, RZ, R2, P1 ;  /* 0x000000ffff030224 */ /* 0x000fe400008e0602 */
[----:B------:R-:W-:-:S07]  /*14f70*/  @P0 IMAD.MOV.U32 R2, RZ, RZ, R14 ;  /* 0x000000ffff020224 */ /* 0x000fce00078e000e */
[----:B------:R-:W-:Y:S05]  /*14f80*/  WARPSYNC.COLLECTIVE R15, `(.L_x_1165) ;  /* 0x000000000f087348 */ /* 0x000fea0003c00000 */
[----:B------:R0:W1:Y:S02]  /*14f90*/  SHFL.IDX P6, R14, R13, R12, R11 ;  /* 0x0000000c0d0e7389 */ /* 0x00006400000c000b */
[----:B01----:R-:W-:Y:S01]  /*14fa0*/  ENDCOLLECTIVE ;  /* 0x000000000000791b */ /* 0x003fe20003800000 */
.L_x_1165:
        /* <DEDUP_REMOVED lines=8> */
[----:B------:R-:W-:Y:S01]  /*15030*/  ISETP.GE.AND P0, PT, R7, 0x11, PT ;  /* 0x000000110700780c */ /* 0x000fe20003f06270 */
[----:B------:R-:W-:-:S12]  /*15040*/  IMAD.MOV.U32 R8, RZ, RZ, R14 ;  /* 0x000000ffff087224 */ /* 0x000fd800078e000e */
[----:B0-----:R-:W-:Y:S05]  /*15050*/  WARPSYNC.COLLECTIVE R15, `(.L_x_1166) ;  /* 0x000000000f087348 */ /* 0x001fea0003c00000 */
[----:B------:R1:W2:Y:S02]  /*15060*/  SHFL.IDX P6, R14, R13, R12, R11 ;  /* 0x0000000c0d0e7389 */ /* 0x0002a400000c000b */
[----:B012---:R-:W-:Y:S01]  /*15070*/  ENDCOLLECTIVE ;  /* 0x000000000000791b */ /* 0x007fe20003800000 */
.L_x_1166:
[----:B------:R-:W-:Y:S02]  /*15080*/  @P0 IMAD R27, R0, 0x2, R17 ;  /* 0x00000002001b0824 */ /* 0x000fe400078e0211 */
[----:B------:R-:W-:Y:S02]  /*15090*/  IMAD.MOV.U32 R13, RZ, RZ, R6 ;  /* 0x000000ffff0d7224 */ /* 0x000fe400078e0006 */
[----:B------:R-:W-:Y:S01]  /*150a0*/  IMAD.MOV.U32 R12, RZ, RZ, 0x2 ;  /* 0x00000002ff0c7424 */ /* 0x000fe200078e00ff */
[----:B------:R-:W-:-:S04]  /*150b0*/  @P0 LEA R14, P1, R37, R14, 0x1 ;  /* 0x0000000e250e0211 */ /* 0x000fc800078208ff */
[----:B------:R-:W-:Y:S01]  /*150c0*/  @P0 MOV R2, R14 ;  /* 0x0000000e00020202 */ /* 0x000fe20000000f00 */
[----:B------:R-:W-:-:S08]  /*150d0*/  @P0 IMAD.X R21, RZ, RZ, R8, P1 ;  /* 0x000000ffff150224 */ /* 0x000fd000008e0608 */
[----:B------:R-:W-:Y:S05]  /*150e0*/  WARPSYNC.COLLECTIVE R15, `(.L_x_1167) ;  /* 0x000000000f087348 */ /* 0x000fea0003c00000 */
[----:B------:R0:W1:Y:S02]  /*150f0*/  SHFL.IDX P6, R14, R13, R12, R11 ;  /* 0x0000000c0d0e7389 */ /* 0x00006400000c000b */
[----:B01----:R-:W-:Y:S01]  /*15100*/  ENDCOLLECTIVE ;  /* 0x000000000000791b */ /* 0x003fe20003800000 */
.L_x_1167:
        /* <DEDUP_REMOVED lines=14> */
.L_x_1168:
[----:B------:R-:W-:Y:S02]  /*151f0*/  @P0 IMAD R21, R0, 0x2, R17 ;  /* 0x0000000200150824 */ /* 0x000fe400078e0211 */
[----:B------:R-:W-:Y:S02]  /*15200*/  IMAD.MOV.U32 R13, RZ, RZ, R6 ;  /* 0x000000ffff0d7224 */ /* 0x000fe400078e0006 */
[----:B------:R-:W-:Y:S01]  /*15210*/  IMAD.MOV.U32 R12, RZ, RZ, 0x3 ;  /* 0x00000003ff0c7424 */ /* 0x000fe200078e00ff */
[----:B------:R-:W-:-:S04]  /*15220*/  @P0 LEA R14, P1, R37, R14, 0x1 ;  /* 0x0000000e250e0211 */ /* 0x000fc800078208ff */
[----:B------:R-:W-:Y:S01]  /*15230*/  @P0 IADD3.X R9, RZ, R8, RZ, P1, !PT ;  /* 0x00000008ff090210 */ /* 0x000fe20000ffe4ff */
[----:B------:R-:W-:-:S08]  /*15240*/  @P0 IMAD.MOV.U32 R2, RZ, RZ, R14 ;  /* 0x000000ffff020224 */ /* 0x000fd000078e000e */
[----:B------:R-:W-:Y:S05]  /*15250*/  WARPSYNC.COLLECTIVE R15, `(.L_x_1169) ;  /* 0x000000000f087348 */ /* 0x000fea0003c00000 */
[----:B------:R0:W1:Y:S02]  /*15260*/  SHFL.IDX P6, R14, R13, R12, R11 ;  /* 0x0000000c0d0e7389 */ /* 0x00006400000c000b */
[----:B01----:R-:W-:Y:S01]  /*15270*/  ENDCOLLECTIVE ;  /* 0x000000000000791b */ /* 0x003fe20003800000 */
.L_x_1169:
        /* <DEDUP_REMOVED lines=9> */
[----:B------:R-:W-:-:S07]  /*15310*/  MOV R8, R14 ;  /* 0x0000000e00087202 */ /* 0x000fce0000000f00 */
[----:B0-----:R-:W-:Y:S05]  /*15320*/  WARPSYNC.COLLECTIVE R15, `(.L_x_1170) ;  /* 0x000000000f087348 */ /* 0x001fea0003c00000 */
[----:B------:R1:W2:Y:S02]  /*15330*/  SHFL.IDX P6, R14, R13, R12, R11 ;  /* 0x0000000c0d0e7389 */ /* 0x0002a400000c000b */
[----:B012---:R-:W-:Y:S01]  /*15340*/  ENDCOLLECTIVE ;  /* 0x000000000000791b */ /* 0x007fe20003800000 */
.L_x_1170:
[----:B------:R-:W-:Y:S05]  /*15350*/  BRA `(.L_x_1171) ;  /* 0xffffffcc007c7947 */ /* 0x000fea000383ffff */
.L_x_1115:
[----:B------:R-:W-:Y:S02]  /*15360*/  IMAD.MOV.U32 R13, RZ, RZ, R4 ;  /* 0x000000ffff0d7224 */ /* 0x000fe400078e0004 */
[----:B------:R-:W-:Y:S02]  /*15370*/  IMAD.MOV.U32 R12, RZ, RZ, RZ ;  /* 0x000000ffff0c7224 */ /* 0x000fe400078e00ff */
[----:B------:R-:W-:Y:S02]  /*15380*/  IMAD.MOV.U32 R11, RZ, RZ, 0x181f ;  /* 0x0000181fff0b7424 */ /* 0x000fe400078e00ff */
[----:B------:R-:W-:Y:S02]  /*15390*/  IMAD.MOV.U32 R15, RZ, RZ, -0x1 ;  /* 0xffffffffff0f7424 */ /* 0x000fe400078e00ff */
[----:B------:R-:W-:-:S07]  /*153a0*/  VIADD R0, R36, UR44 ;  /* 0x0000002c24007c36 */ /* 0x000fce0008000000 */
[----:B------:R-:W-:Y:S05]  /*153b0*/  WARPSYNC.COLLECTIVE R15, `(.L_x_1172) ;  /* 0x000000000f087348 */ /* 0x000fea0003c00000 */
[----:B------:R0:W1:Y:S02]  /*153c0*/  SHFL.IDX P6, R14, R13, R12, R11 ;  /* 0x0000000c0d0e7389 */ /* 0x00006400000c000b */
[----:B01----:R-:W-:Y:S01]  /*153d0*/  ENDCOLLECTIVE ;  /* 0x000000000000791b */ /* 0x003fe20003800000 */
.L_x_1172:
[C---:B------:R-:W-:Y:S01]  /*153e0*/  VIADD R6, R0.reuse, 0x10 ;  /* 0x0000001000067836 */ /* 0x040fe20000000000 */
[----:B------:R-:W-:Y:S01]  /*153f0*/  ISETP.GE.AND P0, PT, R0, UR39, PT ;  /* 0x0000002700007c0c */ /* 0x000fe2000bf06270 */
[----:B------:R-:W-:Y:S01]  /*15400*/  IMAD.MOV.U32 R13, RZ, RZ, R5 ;  /* 0x000000ffff0d7224 */ /* 0x000fe200078e0005 */
[----:B------:R-:W-:-:S11]  /*15410*/  MOV R2, R14 ;  /* 0x0000000e00027202 */ /* 0x000fd60000000f00 */
[----:B------:R-:W-:Y:S05]  /*15420*/  WARPSYNC.COLLECTIVE R15, `(.L_x_1173) ;  /* 0x000000000f087348 */ /* 0x000fea0003c00000 */
[----:B------:R0:W1:Y:S02]  /*15430*/  SHFL.IDX P6, R14, R13, R12, R11 ;  /* 0x0000000c0d0e7389 */ /* 0x00006400000c000b */
[----:B01----:R-:W-:Y:S01]  /*15440*/  ENDCOLLECTIVE ;  /* 0x000000000000791b */ /* 0x003fe20003800000 */
.L_x_1173:
        /* <DEDUP_REMOVED lines=8> */
.L_x_1174:
[----:B------:R-:W-:Y:S01]  /*154d0*/  @!PT LDS RZ, [RZ] ;  /* 0x00000000fffff984 */ /* 0x000fe20000000800 */
[----:B------:R-:W-:Y:S01]  /*154e0*/  @!PT LDS RZ, [RZ] ;  /* 0x00000000fffff984 */ /* 0x000fe20000000800 */
[----:B------:R-:W-:Y:S01]  /*154f0*/  @!PT LDS RZ, [RZ] ;  /* 0x00000000fffff984 */ /* 0x000fe20000000800 */
[----:B------:R0:W-:Y:S04]  /*15500*/  @!P0 LDGSTS.E.BYPASS.LTC128B.128 [R31+0x10400], desc[UR36][R2.64], !P2 ;  /* 0x10400000021f8fae */ /* 0x0001e8000d101d64 */
[----:B------:R0:W-:Y:S04]  /*15510*/  @!P0 LDGSTS.E.BYPASS.LTC128B.128 [R31+0x14400], desc[UR36][R2.64+0x80], !P3 ;  /* 0x14400080021f8fae */ /* 0x0001e8000d901d64 */
[----:B------:R0:W-:Y:S01]  /*15520*/  @!P0 LDGSTS.E.BYPASS.LTC128B.128 [R31+0x18400], desc[UR36][R2.64+0x100], !P4 ;  /* 0x18400100021f8fae */ /* 0x0001e2000e101d64 */
[----:B------:R-:W-:-:S03]  /*15530*/  IMAD.MOV.U32 R13, RZ, RZ, R5 ;  /* 0x000000ffff0d7224 */ /* 0x000fc600078e0005 */
[----:B------:R0:W-:Y:S01]  /*15540*/  @!P0 LDGSTS.E.BYPASS.LTC128B.128 [R31+0x1c400], desc[UR36][R2.64+0x180], !P5 ;  /* 0x1c400180021f8fae */ /* 0x0001e2000e901d64 */
[----:B------:R-:W-:Y:S01]  /*15550*/  ISETP.GE.AND P0, PT, R6, UR39, PT ;  /* 0x0000002706007c0c */ /* 0x000fe2000bf06270 */
[----:B------:R-:W-:-:S12]  /*15560*/  IMAD.MOV.U32 R6, RZ, RZ, R14 ;  /* 0x000000ffff067224 */ /* 0x000fd800078e000e */
[----:B0-----:R-:W-:Y:S05]  /*15570*/  WARPSYNC.COLLECTIVE R15, `(.L_x_1175) ;  /* 0x000000000f087348 */ /* 0x001fea0003c00000 */
[----:B------:R1:W2:Y:S02]  /*15580*/  SHFL.IDX P6, R14, R13, R12, R11 ;  /* 0x0000000c0d0e7389 */ /* 0x0002a400000c000b */
[----:B012---:R-:W-:Y:S01]  /*15590*/  ENDCOLLECTIVE ;  /* 0x000000000000791b */ /* 0x007fe20003800000 */
.L_x_1175:
[----:B------:R-:W-:Y:S02]  /*155a0*/  IMAD.MOV.U32 R13, RZ, RZ, R4 ;  /* 0x000000ffff0d7224 */ /* 0x000fe400078e0004 */
[----:B------:R-:W-:Y:S01]  /*155b0*/  IMAD.MOV.U32 R12, RZ, RZ, 0x2 ;  /* 0x00000002ff0c7424 */ /* 0x000fe200078e00ff */
[----:B------:R-:W-:-:S05]  /*155c0*/  @!P0 LEA R14, P1, R37, R14, 0x1 ;  /* 0x0000000e250e8211 */ /* 0x000fca00078208ff */
[----:B------:R-:W-:-:S08]  /*155d0*/  @!P0 IMAD.MOV.U32 R2, RZ, RZ, R14 ;  /* 0x000000ffff028224 */ /* 0x000fd000078e000e */
[----:B------:R-:W-:Y:S05]  /*155e0*/  WARPSYNC.COLLECTIVE R15, `(.L_x_1176) ;  /* 0x000000000f087348 */ /* 0x000fea0003c00000 */
[----:B------:R0:W1:Y:S02]  /*155f0*/  SHFL.IDX P6, R14, R13, R12, R11 ;  /* 0x0000000c0d0e7389 */ /* 0x00006400000c000b */
[----:B01----:R-:W-:Y:S01]  /*15600*/  ENDCOLLECTIVE ;  /* 0x000000000000791b */ /* 0x003fe20003800000 */
.L_x_1176:
        /* <DEDUP_REMOVED lines=16> */
.L_x_1177:
[----:B------:R-:W-:Y:S02]  /*15710*/  IMAD.MOV.U32 R13, RZ, RZ, R4 ;  /* 0x000000ffff0d7224 */ /* 0x000fe400078e0004 */
[----:B------:R-:W-:Y:S01]  /*15720*/  IMAD.MOV.U32 R12, RZ, RZ, 0x3 ;  /* 0x00000003ff0c7424 */ /* 0x000fe200078e00ff */
[----:B------:R-:W-:-:S04]  /*15730*/  @!P0 LEA R14, P1, R37, R14, 0x1 ;  /* 0x0000000e250e8211 */ /* 0x000fc800078208ff */
[----:B------:R-:W-:Y:S01]  /*15740*/  @!P0 IADD3.X R7, RZ, R6, RZ, P1, !PT ;  /* 0x00000006ff078210 */ /* 0x000fe20000ffe4ff */
[----:B------:R-:W-:-:S08]  /*15750*/  @!P0 IMAD.MOV.U32 R2, RZ, RZ, R14 ;  /* 0x000000ffff028224 */ /* 0x000fd000078e000e */
[----:B------:R-:W-:Y:S05]  /*15760*/  WARPSYNC.COLLECTIVE R15, `(.L_x_1178) ;  /* 0x000000000f087348 */ /* 0x000fea0003c00000 */
[----:B------:R0:W1:Y:S02]  /*15770*/  SHFL.IDX P6, R14, R13, R12, R11 ;  /* 0x0000000c0d0e7389 */ /* 0x00006400000c000b */
[----:B01----:R-:W-:Y:S01]  /*15780*/  ENDCOLLECTIVE ;  /* 0x000000000000791b */ /* 0x003fe20003800000 */
.L_x_1178:
[----:B------:R-:W-:Y:S02]  /*15790*/  VIADD R6, R0, 0x30 ;  /* 0x0000003000067836 */ /* 0x000fe40000000000 */
        /* <DEDUP_REMOVED lines=14> */
.L_x_1179:
[----:B------:R-:W-:Y:S01]  /*15880*/  MOV R13, R4 ;  /* 0x00000004000d7202 */ /* 0x000fe20000000f00 */
[----:B------:R-:W-:Y:S01]  /*15890*/  IMAD.MOV.U32 R12, RZ, RZ, 0x4 ;  /* 0x00000004ff0c7424 */ /* 0x000fe200078e00ff */
[----:B------:R-:W-:-:S05]  /*158a0*/  @!P0 LEA R14, P1, R37, R14, 0x1 ;  /* 0x0000000e250e8211 */ /* 0x000fca00078208ff */
[----:B------:R-:W-:-:S08]  /*158b0*/  @!P0 IMAD.MOV.U32 R2, RZ, RZ, R14 ;  /* 0x000000ffff028224 */ /* 0x000fd000078e000e */
[----:B------:R-:W-:Y:S05]  /*158c0*/  WARPSYNC.COLLECTIVE R15, `(.L_x_1180) ;  /* 0x000000000f087348 */ /* 0x000fea0003c00000 */
[----:B------:R0:W1:Y:S02]  /*158d0*/  SHFL.IDX P6, R14, R13, R12, R11 ;  /* 0x0000000c0d0e7389 */ /* 0x00006400000c000b */
[----:B01----:R-:W-:Y:S01]  /*158e0*/  ENDCOLLECTIVE ;  /* 0x000000000000791b */ /* 0x003fe20003800000 */
.L_x_1180:
[----:B------:R-:W-:Y:S02]  /*158f0*/  @!P0 IMAD.X R7, RZ, RZ, R6, P1 ;  /* 0x000000ffff078224 */ /* 0x000fe400008e0606 */
        /* <DEDUP_REMOVED lines=10> */
[----:B------:R-:W-:Y:S01]  /*159a0*/  ISETP.GE.AND P0, PT, R6, UR39, PT ;  /* 0x0000002706007c0c */ /* 0x000fe2000bf06270 */
[----:B------:R-:W-:-:S12]  /*159b0*/  IMAD.MOV.U32 R6, RZ, RZ, R14 ;  /* 0x000000ffff067224 */ /* 0x000fd800078e000e */
[----:B0-----:R-:W-:Y:S05]  /*159c0*/  WARPSYNC.COLLECTIVE R15, `(.L_x_1181) ;  /* 0x000000000f087348 */ /* 0x001fea0003c00000 */
[----:B------:R1:W2:Y:S02]  /*159d0*/  SHFL.IDX P6, R14, R13, R12, R11 ;  /* 0x0000000c0d0e7389 */ /* 0x0002a400000c000b */
[----:B012---:R-:W-:Y:S01]  /*159e0*/  ENDCOLLECTIVE ;  /* 0x000000000000791b */ /* 0x007fe20003800000 */
.L_x_1181:
[----:B------:R-:W-:Y:S02]  /*159f0*/  IMAD.MOV.U32 R13, RZ, RZ, R4 ;  /* 0x000000ffff0d7224 */ /* 0x000fe400078e0004 */
[----:B------:R-:W-:Y:S01]  /*15a00*/  IMAD.MOV.U32 R12, RZ, RZ, 0x5 ;  /* 0x00000005ff0c7424 */ /* 0x000fe200078e00ff */
[----:B------:R-:W-:-:S05]  /*15a10*/  @!P0 LEA R14, P1, R37, R14, 0x1 ;  /* 0x0000000e250e8211 */ /* 0x000fca00078208ff */
[----:B------:R-:W-:-:S08]  /*15a20*/  @!P0 IMAD.MOV.U32 R2, RZ, RZ, R14 ;  /* 0x000000ffff028224 */ /* 0x000fd000078e000e */
[----:B------:R-:W-:Y:S05]  /*15a30*/  WARPSYNC.COLLECTIVE R15, `(.L_x_1182) ;  /* 0x000000000f087348 */ /* 0x000fea0003c00000 */
[----:B------:R0:W1:Y:S02]  /*15a40*/  SHFL.IDX P6, R14, R13, R12, R11 ;  /* 0x0000000c0d0e7389 */ /* 0x00006400000c000b */
[----:B01----:R-:W-:Y:S01]  /*15a50*/  ENDCOLLECTIVE ;  /* 0x000000000000791b */ /* 0x003fe20003800000 */
.L_x_1182:
        /* <DEDUP_REMOVED lines=16> */
.L_x_1183:
        /* <DEDUP_REMOVED lines=8> */
.L_x_1184:
        /* <DEDUP_REMOVED lines=15> */
.L_x_1185:
[----:B------:R-:W-:Y:S01]  /*15cd0*/  IMAD.MOV.U32 R13, RZ, RZ, R4 ;  /* 0x000000ffff0d7224 */ /* 0x000fe200078e0004 */
[----:B------:R-:W-:Y:S02]  /*15ce0*/  MOV R12, 0x7 ;  /* 0x00000007000c7802 */ /* 0x000fe40000000f00 */
[----:B------:R-:W-:-:S05]  /*15cf0*/  @!P0 LEA R14, P1, R37, R14, 0x1 ;  /* 0x0000000e250e8211 */ /* 0x000fca00078208ff */
[----:B------:R-:W-:-:S08]  /*15d00*/  @!P0 IMAD.MOV.U32 R2, RZ, RZ, R14 ;  /* 0x000000ffff028224 */ /* 0x000fd000078e000e */
[----:B------:R-:W-:Y:S05]  /*15d10*/  WARPSYNC.COLLECTIVE R15, `(.L_x_1186) ;  /* 0x000000000f087348 */ /* 0x000fea0003c00000 */
[----:B------:R0:W1:Y:S02]  /*15d20*/  SHFL.IDX P6, R14, R13, R12, R11 ;  /* 0x0000000c0d0e7389 */ /* 0x00006400000c000b */
[----:B01----:R-:W-:Y:S01]  /*15d30*/  ENDCOLLECTIVE ;  /* 0x000000000000791b */ /* 0x003fe20003800000 */
.L_x_1186:
[----:B------:R-:W-:-:S04]  /*15d40*/  @!P0 IMAD.X R7, RZ, RZ, R6, P1 ;  /* 0x000000ffff078224 */ /* 0x000fc800008e0606 */
[----:B------:R-:W-:-:S05]  /*15d50*/  @!P0 IMAD.MOV.U32 R3, RZ, RZ, R7 ;  /* 0x000000ffff038224 */ /* 0x000fca00078e0007 */
        /* <DEDUP_REMOVED lines=8> */
[----:B------:R-:W-:-:S07]  /*15de0*/  IMAD.MOV.U32 R6, RZ, RZ, R14 ;  /* 0x000000ffff067224 */ /* 0x000fce00078e000e */
[----:B0-----:R-:W-:Y:S05]  /*15df0*/  WARPSYNC.COLLECTIVE R15, `(.L_x_1187) ;  /* 0x000000000f087348 */ /* 0x001fea0003c00000 */
[----:B------:R1:W2:Y:S02]  /*15e00*/  SHFL.IDX P6, R14, R13, R12, R11 ;  /* 0x0000000c0d0e7389 */ /* 0x0002a400000c000b */
[----:B012---:R-:W-:Y:S01]  /*15e10*/  ENDCOLLECTIVE ;  /* 0x000000000000791b */ /* 0x007fe20003800000 */
.L_x_1187:
[----:B------:R-:W-:Y:S05]  /*15e20*/  BRA `(.L_x_1188) ;  /* 0xffffffcc00a47947 */ /* 0x000fea000383ffff */
.L_x_1118:
[----:B0-----:R0:W1:Y:S02]  /*15e30*/  SYNCS.PHASECHK.TRANS64.TRYWAIT P0, [R17+URZ+0x30820], R0 ;  /* 0x03082000110075a7 */ /* 0x001064000800017f */
[----:B-1----:R-:W-:Y:S05]  /*15e40*/  @!P0 NANOSLEEP.SYNCS 0x989680 ;  /* 0x009896800000895d */ /* 0x002fea0003900000 */
[----:B------:R-:W1:Y:S02]  /*15e50*/  @!P0 SYNCS.PHASECHK.TRANS64 P0, [R17+URZ+0x30820], R0 ;  /* 0x03082000110085a7 */ /* 0x000e64000800007f */
[----:B-1----:R-:W-:Y:S05]  /*15e60*/  @!P0 BRA `(.L_x_1118) ;  /* 0xfffffffc00f08947 */ /* 0x002fea000383ffff */
[----:B------:R-:W-:Y:S05]  /*15e70*/  BRA `(.L_x_1189) ;  /* 0xffffffd0000c7947 */ /* 0x000fea000383ffff */
.L_x_1122:
[----:B0-----:R0:W1:Y:S02]  /*15e80*/  SYNCS.PHASECHK.TRANS64.TRYWAIT P0, [R7+URZ+0x30840], R2 ;  /* 0x03084002070075a7 */ /* 0x001064000800017f */
[----:B-1----:R-:W-:Y:S05]  /*15e90*/  @!P0 NANOSLEEP.SYNCS 0x989680 ;  /* 0x009896800000895d */ /* 0x002fea0003900000 */
[----:B------:R-:W1:Y:S02]  /*15ea0*/  @!P0 SYNCS.PHASECHK.TRANS64 P0, [R7+URZ+0x30840], R2 ;  /* 0x03084002070085a7 */ /* 0x000e64000800007f */
[----:B-1----:R-:W-:Y:S05]  /*15eb0*/  @!P0 BRA `(.L_x_1122) ;  /* 0xfffffffc00f08947 */ /* 0x002fea000383ffff */
[----:B------:R-:W-:Y:S05]  /*15ec0*/  BRA `(.L_x_1190) ;  /* 0xffffffd000cc7947 */ /* 0x000fea000383ffff */
.L_x_1123:
        /* <DEDUP_REMOVED lines=8> */
.L_x_1192:
[----:B------:R-:W-:Y:S05]  /*15f50*/  BSYNC B1 ;  /* 0x0000000000017941 */ /* 0x000fea0003800000 */
.L_x_1191:
[----:B------:R-:W-:Y:S01]  /*15f60*/  IMAD.MOV.U32 R13, RZ, RZ, R20 ;  /* 0x000000ffff0d7224 */ /* 0x000fe200078e0014 */
[----:B------:R-:W-:Y:S01]  /*15f70*/  SHF.L.U32 R4, R37, 0x1, RZ ;  /* 0x0000000125047819 */ /* 0x000fe200000006ff */
        /* <DEDUP_REMOVED lines=8> */
.L_x_1193:
[----:B------:R-:W-:Y:S02]  /*16000*/  IMAD.MOV.U32 R13, RZ, RZ, R27 ;  /* 0x000000ffff0d7224 */ /* 0x000fe400078e001b */
[----:B------:R-:W-:Y:S01]  /*16010*/  IMAD.MOV.U32 R12, RZ, RZ, 0x1 ;  /* 0x00000001ff0c7424 */ /* 0x000fe200078e00ff */
[----:B------:R-:W-:-:S13]  /*16020*/  IADD3 R2, P0, R14, R4, RZ ;  /* 0x000000040e027210 */ /* 0x000fda0007f1e0ff */
[----:B------:R-:W-:Y:S05]  /*16030*/  WARPSYNC.COLLECTIVE R15, `(.L_x_1194) ;  /* 0x000000000f087348 */ /* 0x000fea0003c00000 */
[----:B------:R0:W1:Y:S02]  /*16040*/  SHFL.IDX P6, R14, R13, R12, R11 ;  /* 0x0000000c0d0e7389 */ /* 0x00006400000c000b */
[----:B01----:R-:W-:Y:S01]  /*16050*/  ENDCOLLECTIVE ;  /* 0x000000000000791b */ /* 0x003fe20003800000 */
.L_x_1194:
        /* <DEDUP_REMOVED lines=13> */
.L_x_1195:
[----:B------:R-:W-:Y:S02]  /*16130*/  IMAD.MOV.U32 R13, RZ, RZ, R27 ;  /* 0x000000ffff0d7224 */ /* 0x000fe400078e001b */
[----:B------:R-:W-:Y:S01]  /*16140*/  IMAD.MOV.U32 R12, RZ, RZ, 0x2 ;  /* 0x00000002ff0c7424 */ /* 0x000fe200078e00ff */
[----:B------:R-:W-:-:S13]  /*16150*/  IADD3 R2, P0, R14, R4, RZ ;  /* 0x000000040e027210 */ /* 0x000fda0007f1e0ff */
[----:B------:R-:W-:Y:S05]  /*16160*/  WARPSYNC.COLLECTIVE R15, `(.L_x_1196) ;  /* 0x000000000f087348 */ /* 0x000fea0003c00000 */
[----:B------:R0:W1:Y:S02]  /*16170*/  SHFL.IDX P6, R14, R13, R12, R11 ;  /* 0x0000000c0d0e7389 */ /* 0x00006400000c000b */
[----:B01----:R-:W-:Y:S01]  /*16180*/  ENDCOLLECTIVE ;  /* 0x000000000000791b */ /* 0x003fe20003800000 */
.L_x_1196:
        /* <DEDUP_REMOVED lines=13> */
.L_x_1197:
[----:B------:R-:W-:Y:S02]  /*16260*/  IMAD.MOV.U32 R13, RZ, RZ, R27 ;  /* 0x000000ffff0d7224 */ /* 0x000fe400078e001b */
[----:B------:R-:W-:Y:S01]  /*16270*/  IMAD.MOV.U32 R12, RZ, RZ, 0x3 ;  /* 0x00000003ff0c7424 */ /* 0x000fe200078e00ff */
[----:B------:R-:W-:-:S13]  /*16280*/  IADD3 R2, P0, R14, R4, RZ ;  /* 0x000000040e027210 */ /* 0x000fda0007f1e0ff */
[----:B------:R-:W-:Y:S05]  /*16290*/  WARPSYNC.COLLECTIVE R15, `(.L_x_1198) ;  /* 0x000000000f087348 */ /* 0x000fea0003c00000 */
[----:B------:R0:W1:Y:S02]  /*162a0*/  SHFL.IDX P6, R14, R13, R12, R11 ;  /* 0x0000000c0d0e7389 */ /* 0x00006400000c000b */
[----:B01----:R-:W-:Y:S01]  /*162b0*/  ENDCOLLECTIVE ;  /* 0x000000000000791b */ /* 0x003fe20003800000 */
.L_x_1198:
        /* <DEDUP_REMOVED lines=13> */
.L_x_1199:
[----:B------:R-:W-:Y:S05]  /*16390*/  BRA `(.L_x_1200) ;  /* 0xffffffd000787947 */ /* 0x000fea000383ffff */
.L_x_1128:
[----:B0-----:R0:W1:Y:S02]  /*163a0*/  SYNCS.PHASECHK.TRANS64.TRYWAIT P0, [R7+URZ+0x30860], R2 ;  /* 0x03086002070075a7 */ /* 0x001064000800017f */
[----:B-1----:R-:W-:Y:S05]  /*163b0*/  @!P0 NANOSLEEP.SYNCS 0x989680 ;  /* 0x009896800000895d */ /* 0x002fea0003900000 */
[----:B------:R-:W1:Y:S02]  /*163c0*/  @!P0 SYNCS.PHASECHK.TRANS64 P0, [R7+URZ+0x30860], R2 ;  /* 0x03086002070085a7 */ /* 0x000e64000800007f */
[----:B-1----:R-:W-:Y:S05]  /*163d0*/  @!P0 BRA `(.L_x_1128) ;  /* 0xfffffffc00f08947 */ /* 0x002fea000383ffff */
[----:B------:R-:W-:Y:S05]  /*163e0*/  BRA `(.L_x_1201) ;  /* 0xffffffd000d87947 */ /* 0x000fea000383ffff */
.L_x_1129:
[----:B------:R-:W-:Y:S01]  /*163f0*/  BSSY B1, `(.L_x_1202) ;  /* 0x0000008000017945 */ /* 0x000fe20003800000 */
[----:B------:R-:W-:Y:S01]  /*16400*/  IMAD.MOV.U32 R13, RZ, RZ, R19 ;  /* 0x000000ffff0d7224 */ /* 0x000fe200078e0013 */
[----:B------:R-:W-:Y:S01]  /*16410*/  MOV R12, RZ ;  /* 0x000000ff000c7202 */ /* 0x000fe20000000f00 */
[----:B------:R-:W-:Y:S02]  /*16420*/  IMAD.MOV.U32 R11, RZ, RZ, 0x181f ;  /* 0x0000181fff0b7424 */ /* 0x000fe400078e00ff */
[----:B------:R-:W-:-:S07]  /*16430*/  IMAD.MOV.U32 R15, RZ, RZ, -0x1 ;  /* 0xffffffffff0f7424 */ /* 0x000fce00078e00ff */
[----:B0-----:R-:W-:Y:S05]  /*16440*/  WARPSYNC.COLLECTIVE R15, `(.L_x_1203) ;  /* 0x000000000f087348 */ /* 0x001fea0003c00000 */
[----:B------:R1:W2:Y:S02]  /*16450*/  SHFL.IDX P6, R14, R13, R12, R11 ;  /* 0x0000000c0d0e7389 */ /* 0x0002a400000c000b */
[----:B012---:R-:W-:Y:S01]  /*16460*/  ENDCOLLECTIVE ;  /* 0x000000000000791b */ /* 0x007fe20003800000 */
.L_x_1203:
[----:B------:R-:W-:Y:S05]  /*16470*/  BSYNC B1 ;  /* 0x0000000000017941 */ /* 0x000fea0003800000 */
.L_x_1202:
[----:B------:R-:W-:Y:S01]  /*16480*/  IMAD.MOV.U32 R13, RZ, RZ, R18 ;  /* 0x000000ffff0d7224 */ /* 0x000fe200078e0012 */
[----:B------:R-:W-:Y:S01]  /*16490*/  MOV R11, 0x181f ;  /* 0x0000181f000b7802 */ /* 0x000fe20000000f00 */
[----:B------:R-:W-:Y:S02]  /*164a0*/  IMAD.MOV.U32 R12, RZ, RZ, RZ ;  /* 0x000000ffff0c7224 */ /* 0x000fe400078e00ff */
[----:B------:R-:W-:Y:S02]  /*164b0*/  IMAD.MOV.U32 R15, RZ, RZ, -0x1 ;  /* 0xffffffffff0f7424 */ /* 0x000fe400078e00ff */
[----:B------:R-:W-:Y:S02]  /*164c0*/  IMAD.MOV.U32 R3, RZ, RZ, R14 ;  /* 0x000000ffff037224 */ /* 0x000fe400078e000e */
[----:B------:R-:W-:-:S07]  /*164d0*/  IMAD R6, R6, 0x2, R17 ;  /* 0x0000000206067824 */ /* 0x000fce00078e0211 */
[----:B------:R-:W-:Y:S05]  /*164e0*/  WARPSYNC.COLLECTIVE R15, `(.L_x_1204) ;  /* 0x000000000f087348 */ /* 0x000fea0003c00000 */
[----:B------:R0:W1:Y:S02]  /*164f0*/  SHFL.IDX P6, R14, R13, R12, R11 ;  /* 0x0000000c0d0e7389 */ /* 0x00006400000c000b */
[----:B01----:R-:W-:Y:S01]  /*16500*/  ENDCOLLECTIVE ;  /* 0x000000000000791b */ /* 0x003fe20003800000 */
.L_x_1204:
[----:B------:R-:W-:Y:S02]  /*16510*/  IMAD.MOV.U32 R13, RZ, RZ, R19 ;  /* 0x000000ffff0d7224 */ /* 0x000fe400078e0013 */
[----:B------:R-:W-:Y:S01]  /*16520*/  IMAD.MOV.U32 R12, RZ, RZ, 0x1 ;  /* 0x00000001ff0c7424 */ /* 0x000fe200078e00ff */
[----:B------:R-:W-:-:S13]  /*16530*/  IADD3 R2, P0, R14, R4, RZ ;  /* 0x000000040e027210 */ /* 0x000fda0007f1e0ff */
[----:B------:R-:W-:Y:S05]  /*16540*/  WARPSYNC.COLLECTIVE R15, `(.L_x_1205) ;  /* 0x000000000f087348 */ /* 0x000fea0003c00000 */
[----:B------:R0:W1:Y:S02]  /*16550*/  SHFL.IDX P6, R14, R13, R12, R11 ;  /* 0x0000000c0d0e7389 */ /* 0x00006400000c000b */
[----:B01----:R-:W-:Y:S01]  /*16560*/  ENDCOLLECTIVE ;  /* 0x000000000000791b */ /* 0x003fe20003800000 */
.L_x_1205:
        /* <DEDUP_REMOVED lines=17> */
.L_x_1206:
[----:B------:R-:W-:Y:S02]  /*16680*/  IMAD.MOV.U32 R13, RZ, RZ, R19 ;  /* 0x000000ffff0d7224 */ /* 0x000fe400078e0013 */
[----:B------:R-:W-:Y:S01]  /*16690*/  IMAD.MOV.U32 R12, RZ, RZ, 0x2 ;  /* 0x00000002ff0c7424 */ /* 0x000fe200078e00ff */
[----:B------:R-:W-:-:S13]  /*166a0*/  IADD3 R2, P0, R14, R4, RZ ;  /* 0x000000040e027210 */ /* 0x000fda0007f1e0ff */
[----:B------:R-:W-:Y:S05]  /*166b0*/  WARPSYNC.COLLECTIVE R15, `(.L_x_1207) ;  /* 0x000000000f087348 */ /* 0x000fea0003c00000 */
[----:B------:R0:W1:Y:S02]  /*166c0*/  SHFL.IDX P6, R14, R13, R12, R11 ;  /* 0x0000000c0d0e7389 */ /* 0x00006400000c000b */
[----:B01----:R-:W-:Y:S01]  /*166d0*/  ENDCOLLECTIVE ;  /* 0x000000000000791b */ /* 0x003fe20003800000 */
.L_x_1207:
        /* <DEDUP_REMOVED lines=17> */
.L_x_1208:
[----:B------:R-:W-:Y:S02]  /*167f0*/  IMAD.MOV.U32 R13, RZ, RZ, R19 ;  /* 0x000000ffff0d7224 */ /* 0x000fe400078e0013 */
[----:B------:R-:W-:Y:S01]  /*16800*/  IMAD.MOV.U32 R12, RZ, RZ, 0x3 ;  /* 0x00000003ff0c7424 */ /* 0x000fe200078e00ff */
[----:B------:R-:W-:-:S13]  /*16810*/  IADD3 R2, P0, R14, R4, RZ ;  /* 0x000000040e027210 */ /* 0x000fda0007f1e0ff */
[----:B------:R-:W-:Y:S05]  /*16820*/  WARPSYNC.COLLECTIVE R15, `(.L_x_1209) ;  /* 0x000000000f087348 */ /* 0x000fea0003c00000 */
[----:B------:R0:W1:Y:S02]  /*16830*/  SHFL.IDX P6, R14, R13, R12, R11 ;  /* 0x0000000c0d0e7389 */ /* 0x00006400000c000b */
[----:B01----:R-:W-:Y:S01]  /*16840*/  ENDCOLLECTIVE ;  /* 0x000000000000791b */ /* 0x003fe20003800000 */
.L_x_1209:
        /* <DEDUP_REMOVED lines=12> */
.L_x_1210:
        /* <DEDUP_REMOVED lines=9> */
.L_x_1137:
[----:B0-----:R0:W1:Y:S02]  /*169a0*/  SYNCS.PHASECHK.TRANS64.TRYWAIT P0, [R4+URZ+0x30860], R3 ;  /* 0x03086003040075a7 */ /* 0x001064000800017f */
[----:B-1----:R-:W-:Y:S05]  /*169b0*/  @!P0 NANOSLEEP.SYNCS 0x989680 ;  /* 0x009896800000895d */ /* 0x002fea0003900000 */
[----:B------:R-:W1:Y:S02]  /*169c0*/  @!P0 SYNCS.PHASECHK.TRANS64 P0, [R4+URZ+0x30860], R3 ;  /* 0x03086003040085a7 */ /* 0x000e64000800007f */
[----:B-1----:R-:W-:Y:S05]  /*169d0*/  @!P0 BRA `(.L_x_1137) ;  /* 0xfffffffc00f08947 */ /* 0x002fea000383ffff */
[----:B------:R-:W-:Y:S05]  /*169e0*/  BRA `(.L_x_1212) ;  /* 0xffffffd4005c7947 */ /* 0x000fea000383ffff */
.L_x_1138:
[----:B------:R-:W-:Y:S01]  /*169f0*/  BSSY B0, `(.L_x_1213) ;  /* 0x0000008000007945 */ /* 0x000fe20003800000 */
[----:B------:R-:W-:Y:S01]  /*16a00*/  MOV R13, R19 ;  /* 0x00000013000d7202 */ /* 0x000fe20000000f00 */
[----:B------:R-:W-:Y:S02]  /*16a10*/  IMAD.MOV.U32 R12, RZ, RZ, RZ ;  /* 0x000000ffff0c7224 */ /* 0x000fe400078e00ff */
[----:B------:R-:W-:Y:S02]  /*16a20*/  IMAD.MOV.U32 R11, RZ, RZ, 0x181f ;  /* 0x0000181fff0b7424 */ /* 0x000fe400078e00ff */
[----:B------:R-:W-:-:S07]  /*16a30*/  IMAD.MOV.U32 R15, RZ, RZ, -0x1 ;  /* 0xffffffffff0f7424 */ /* 0x000fce00078e00ff */
[----:B0-----:R-:W-:Y:S05]  /*16a40*/  WARPSYNC.COLLECTIVE R15, `(.L_x_1214) ;  /* 0x000000000f087348 */ /* 0x001fea0003c00000 */
[----:B------:R1:W2:Y:S02]  /*16a50*/  SHFL.IDX P6, R14, R13, R12, R11 ;  /* 0x0000000c0d0e7389 */ /* 0x0002a400000c000b */
[----:B012---:R-:W-:Y:S01]  /*16a60*/  ENDCOLLECTIVE ;  /* 0x000000000000791b */ /* 0x007fe20003800000 */
.L_x_1214:
[----:B------:R-:W-:Y:S05]  /*16a70*/  BSYNC B0 ;  /* 0x0000000000007941 */ /* 0x000fea0003800000 */
.L_x_1213:
[----:B------:R-:W-:Y:S01]  /*16a80*/  IMAD.MOV.U32 R13, RZ, RZ, R18 ;  /* 0x000000ffff0d7224 */ /* 0x000fe200078e0012 */
[----:B------:R-:W-:Y:S01]  /*16a90*/  MOV R12, RZ ;  /* 0x000000ff000c7202 */ /* 0x000fe20000000f00 */
[----:B------:R-:W-:Y:S02]  /*16aa0*/  IMAD.MOV.U32 R11, RZ, RZ, 0x181f ;  /* 0x0000181fff0b7424 */ /* 0x000fe400078e00ff */
[----:B------:R-:W-:Y:S02]  /*16ab0*/  IMAD.MOV.U32 R15, RZ, RZ, -0x1 ;  /* 0xffffffffff0f7424 */ /* 0x000fe400078e00ff */
[----:B------:R-:W-:Y:S02]  /*16ac0*/  IMAD.MOV.U32 R0, RZ, RZ, R14 ;  /* 0x000000ffff007224 */ /* 0x000fe400078e000e */
[----:B------:R-:W-:-:S07]  /*16ad0*/  IMAD.SHL.U32 R6, R37, 0x2, RZ ;  /* 0x0000000225067824 */ /* 0x000fce00078e00ff */
[----:B------:R-:W-:Y:S05]  /*16ae0*/  WARPSYNC.COLLECTIVE R15, `(.L_x_1215) ;  /* 0x000000000f087348 */ /* 0x000fea0003c00000 */
[----:B------:R0:W1:Y:S02]  /*16af0*/  SHFL.IDX P6, R14, R13, R12, R11 ;  /* 0x0000000c0d0e7389 */ /* 0x00006400000c000b */
[----:B01----:R-:W-:Y:S01]  /*16b00*/  ENDCOLLECTIVE ;  /* 0x000000000000791b */ /* 0x003fe20003800000 */
.L_x_1215:
[----:B------:R-:W-:Y:S01]  /*16b10*/  MOV R13, R19 ;  /* 0x00000013000d7202 */ /* 0x000fe20000000f00 */
[----:B------:R-:W-:Y:S01]  /*16b20*/  IMAD.MOV.U32 R12, RZ, RZ, 0x1 ;  /* 0x00000001ff0c7424 */ /* 0x000fe200078e00ff */
[----:B------:R-:W-:-:S13]  /*16b30*/  IADD3 R2, P0, R14, R6, RZ ;  /* 0x000000060e027210 */ /* 0x000fda0007f1e0ff */
[----:B------:R-:W-:Y:S05]  /*16b40*/  WARPSYNC.COLLECTIVE R15, `(.L_x_1216) ;  /* 0x000000000f087348 */ /* 0x000fea0003c00000 */
[----:B------:R0:W1:Y:S02]  /*16b50*/  SHFL.IDX P6, R14, R13, R12, R11 ;  /* 0x0000000c0d0e7389 */ /* 0x00006400000c000b */
[----:B01----:R-:W-:Y:S01]  /*16b60*/  ENDCOLLECTIVE ;  /* 0x000000000000791b */ /* 0x003fe20003800000 */
.L_x_1216:
[----:B------:R-:W-:Y:S01]  /*16b70*/  IMAD.X R3, RZ, RZ, R0, P0 ;  /* 0x000000ffff037224 */ /* 0x000fe200000e0600 */
[----:B------:R-:W-:Y:S01]  /*16b80*/  ISETP.LT.OR P0, PT, R5, 0x1, P5 ;  /* 0x000000010500780c */ /* 0x000fe20002f01670 */
[----:B------:R-:W-:Y:S02]  /*16b90*/  IMAD R0, R8, 0x2, R17 ;  /* 0x0000000208007824 */ /* 0x000fe400078e0211 */
        /* <DEDUP_REMOVED lines=10> */
.L_x_1217:
        /* <DEDUP_REMOVED lines=14> */
.L_x_1218:
        /* <DEDUP_REMOVED lines=12> */
.L_x_1219:
        /* <DEDUP_REMOVED lines=14> */
.L_x_1220:
        /* <DEDUP_REMOVED lines=12> */
.L_x_1221:
        /* <DEDUP_REMOVED lines=9> */
.L_x_1143:
[----:B------:R-:W-:Y:S01]  /*17010*/  BSSY B0, `(.L_x_1223) ;  /* 0x0000008000007945 */ /* 0x000fe20003800000 */
[----:B------:R-:W-:Y:S02]  /*17020*/  IMAD.MOV.U32 R13, RZ, RZ, R34 ;  /* 0x000000ffff0d7224 */ /* 0x000fe400078e0022 */
[----:B------:R-:W-:Y:S02]  /*17030*/  IMAD.MOV.U32 R12, RZ, RZ, RZ ;  /* 0x000000ffff0c7224 */ /* 0x000fe400078e00ff */
[----:B------:R-:W-:Y:S02]  /*17040*/  IMAD.MOV.U32 R11, RZ, RZ, 0x1f ;  /* 0x0000001fff0b7424 */ /* 0x000fe400078e00ff */
[----:B------:R-:W-:-:S07]  /*17050*/  IMAD.MOV.U32 R15, RZ, RZ, -0x1 ;  /* 0xffffffffff0f7424 */ /* 0x000fce00078e00ff */
[----:B-----5:R-:W-:Y:S05]  /*17060*/  WARPSYNC.COLLECTIVE R15, `(.L_x_1224) ;  /* 0x000000000f087348 */ /* 0x020fea0003c00000 */
[----:B------:R0:W1:Y:S02]  /*17070*/  SHFL.IDX P6, R14, R13, R12, R11 ;  /* 0x0000000c0d0e7389 */ /* 0x00006400000c000b */
[----:B01---5:R-:W-:Y:S01]  /*17080*/  ENDCOLLECTIVE ;  /* 0x000000000000791b */ /* 0x023fe20003800000 */
.L_x_1224:
[----:B------:R-:W-:Y:S05]  /*17090*/  BSYNC B0 ;  /* 0x0000000000007941 */ /* 0x000fea0003800000 */
.L_x_1223:
[----:B------:R-:W-:Y:S05]  /*170a0*/  BRA `(.L_x_1225) ;  /* 0xffffffd400287947 */ /* 0x000fea000383ffff */
.L_x_1146:
[----:B-1----:R1:W2:Y:S02]  /*170b0*/  SYNCS.PHASECHK.TRANS64.TRYWAIT P0, [R5+URZ+0x30820], R0 ;  /* 0x03082000050075a7 */ /* 0x0022a4000800017f */
[----:B--2---:R-:W-:Y:S05]  /*170c0*/  @!P0 NANOSLEEP.SYNCS 0x989680 ;  /* 0x009896800000895d */ /* 0x004fea0003900000 */
[----:B------:R-:W2:Y:S02]  /*170d0*/  @!P0 SYNCS.PHASECHK.TRANS64 P0, [R5+URZ+0x30820], R0 ;  /* 0x03082000050085a7 */ /* 0x000ea4000800007f */
[----:B--2---:R-:W-:Y:S05]  /*170e0*/  @!P0 BRA `(.L_x_1146) ;  /* 0xfffffffc00f08947 */ /* 0x004fea000383ffff */
[----:B------:R-:W-:Y:S05]  /*170f0*/  BRA `(.L_x_1226) ;  /* 0xffffffd400707947 */ /* 0x000fea000383ffff */
.L_x_1147:
[----:B------:R-:W2:Y:S01]  /*17100*/  S2R R2, SR_TID.X ;  /* 0x0000000000027919 */ /* 0x000ea20000002100 */
[----:B------:R-:W-:Y:S01]  /*17110*/  BSSY B0, `(.L_x_1227) ;  /* 0x000000a000007945 */ /* 0x000fe20003800000 */
[----:B------:R-:W-:Y:S02]  /*17120*/  IMAD.MOV.U32 R12, RZ, RZ, RZ ;  /* 0x000000ffff0c7224 */ /* 0x000fe400078e00ff */
[----:B------:R-:W-:Y:S02]  /*17130*/  IMAD.MOV.U32 R11, RZ, RZ, 0x1f ;  /* 0x0000001fff0b7424 */ /* 0x000fe400078e00ff */
[----:B------:R-:W-:Y:S01]  /*17140*/  IMAD.MOV.U32 R15, RZ, RZ, -0x1 ;  /* 0xffffffffff0f7424 */ /* 0x000fe200078e00ff */
[----:B--2---:R-:W-:-:S04]  /*17150*/  SHF.R.U32.HI R2, RZ, 0x5, R2 ;  /* 0x00000005ff027819 */ /* 0x004fc80000011602 */
[----:B------:R-:W-:-:S04]  /*17160*/  LOP3.LUT R2, R2, 0x3, RZ, 0xc0, !PT ;  /* 0x0000000302027812 */ /* 0x000fc800078ec0ff */
[----:B------:R-:W-:-:S07]  /*17170*/  MOV R13, R2 ;  /* 0x00000002000d7202 */ /* 0x000fce0000000f00 */
[----:B01---5:R-:W-:Y:S05]  /*17180*/  WARPSYNC.COLLECTIVE R15, `(.L_x_1228) ;  /* 0x000000000f087348 */ /* 0x023fea0003c00000 */
[----:B------:R2:W3:Y:S02]  /*17190*/  SHFL.IDX P6, R14, R13, R12, R11 ;  /* 0x0000000c0d0e7389 */ /* 0x0004e400000c000b */
[----:B0123-5:R-:W-:Y:S01]  /*171a0*/  ENDCOLLECTIVE ;  /* 0x000000000000791b */ /* 0x02ffe20003800000 */
.L_x_1228:
[----:B------:R-:W-:Y:S05]  /*171b0*/  BSYNC B0 ;  /* 0x0000000000007941 */ /* 0x000fea0003800000 */
.L_x_1227:
[----:B------:R-:W-:Y:S05]  /*171c0*/  BRA `(.L_x_1229) ;  /* 0xffffffd400587947 */ /* 0x000fea000383ffff */
.L_x_1150:
[----:B------:R-:W-:Y:S01]  /*171d0*/  BSSY B1, `(.L_x_1230) ;  /* 0x0000006000017945 */ /* 0x000fe20003800000 */
[----:B------:R-:W-:-:S07]  /*171e0*/  IMAD.MOV.U32 R15, RZ, RZ, -0x1 ;  /* 0xffffffffff0f7424 */ /* 0x000fce00078e00ff */
[----:B01---5:R-:W-:Y:S05]  /*171f0*/  WARPSYNC.COLLECTIVE R15, `(.L_x_1231) ;  /* 0x000000000f0c7348 */ /* 0x023fea0003c00000 */
[----:B------:R-:W-:Y:S02]  /*17200*/  ELECT P6, UR62, PT ;  /* 0x00000000003e782f */ /* 0x000fe400038c0000 */
[----:B------:R-:W-:Y:S01]  /*17210*/  MOV R14, UR62 ;  /* 0x0000003e000e7c02 */ /* 0x000fe20008000f00 */
[----:B01---5:R-:W-:Y:S10]  /*17220*/  ENDCOLLECTIVE ;  /* 0x000000000000791b */ /* 0x023ff40003800000 */
.L_x_1231:
[----:B------:R-:W-:Y:S05]  /*17230*/  BSYNC B1 ;  /* 0x0000000000017941 */ /* 0x000fea0003800000 */
.L_x_1230:
[----:B------:R-:W-:Y:S05]  /*17240*/  BRA `(.L_x_1232) ;  /* 0xffffffd400507947 */ /* 0x000fea000383ffff */
.L_x_1152:
[----:B-1----:R1:W2:Y:S02]  /*17250*/  SYNCS.PHASECHK.TRANS64.TRYWAIT P1, [R3+URZ+0x30840], R2 ;  /* 0x03084002030075a7 */ /* 0x0022a4000802017f */
[----:B--2---:R-:W-:Y:S05]  /*17260*/  @!P1 NANOSLEEP.SYNCS 0x989680 ;  /* 0x009896800000995d */ /* 0x004fea0003900000 */
[----:B------:R-:W2:Y:S02]  /*17270*/  @!P1 SYNCS.PHASECHK.TRANS64 P1, [R3+URZ+0x30840], R2 ;  /* 0x03084002030095a7 */ /* 0x000ea4000802007f */
[----:B--2---:R-:W-:Y:S05]  /*17280*/  @!P1 BRA `(.L_x_1152) ;  /* 0xfffffffc00f09947 */ /* 0x004fea000383ffff */
[----:B------:R-:W-:Y:S05]  /*17290*/  BRA `(.L_x_1233) ;  /* 0xffffffd400787947 */ /* 0x000fea000383ffff */
.L_x_1154:
[----:B--2---:R2:W3:Y:S02]  /*172a0*/  SYNCS.PHASECHK.TRANS64.TRYWAIT P1, [R23+URZ+0x30840], R0 ;  /* 0x03084000170075a7 */ /* 0x0044e4000802017f */
[----:B---3--:R-:W-:Y:S05]  /*172b0*/  @!P1 NANOSLEEP.SYNCS 0x989680 ;  /* 0x009896800000995d */ /* 0x008fea0003900000 */
[----:B------:R-:W3:Y:S02]  /*172c0*/  @!P1 SYNCS.PHASECHK.TRANS64 P1, [R23+URZ+0x30840], R0 ;  /* 0x03084000170095a7 */ /* 0x000ee4000802007f */
[----:B---3--:R-:W-:Y:S05]  /*172d0*/  @!P1 BRA `(.L_x_1154) ;  /* 0xfffffffc00f09947 */ /* 0x008fea000383ffff */
[----:B------:R-:W-:Y:S05]  /*172e0*/  BRA `(.L_x_1234) ;  /* 0xffffffd400847947 */ /* 0x000fea000383ffff */
.L_x_1156:
[----:B---3--:R3:W4:Y:S02]  /*172f0*/  SYNCS.PHASECHK.TRANS64.TRYWAIT P1, [R3+URZ+0x30860], R2 ;  /* 0x03086002030075a7 */ /* 0x008724000802017f */
[----:B----4-:R-:W-:Y:S05]  /*17300*/  @!P1 NANOSLEEP.SYNCS 0x989680 ;  /* 0x009896800000995d */ /* 0x010fea0003900000 */
[----:B------:R-:W4:Y:S02]  /*17310*/  @!P1 SYNCS.PHASECHK.TRANS64 P1, [R3+URZ+0x30860], R2 ;  /* 0x03086002030095a7 */ /* 0x000f24000802007f */
[----:B----4-:R-:W-:Y:S05]  /*17320*/  @!P1 BRA `(.L_x_1156) ;  /* 0xfffffffc00f09947 */ /* 0x010fea000383ffff */
[----:B------:R-:W-:Y:S05]  /*17330*/  BRA `(.L_x_1235) ;  /* 0xffffffd400807947 */ /* 0x000fea000383ffff */
.L_x_1236:
        /* <DEDUP_REMOVED lines=12> */
.L_x_15828:


//--------------------- .text._ZN7cutlass13device_kernelIN5flash11enable_sm90INS1_16FlashAttnFwdSm90INS1_25CollectiveMainloopFwdSm90ILi2EN4cute5tupleIJNS5_1CILi1EEES8_S8_EEENS6_IJNS7_ILi128EEENS7_ILi64EEENS7_ILi256EEEEEELi256ENS_10bfloat16_tEfNS_4arch4Sm90ELb0ELb1ELb1ELb1ELb1ELb0ELb0ELb1ELb1ELb1ELb0ELb0EEENS1_21CollectiveEpilogueFwdINS6_IJSA_SC_SB_EEES9_SE_SG_Li256ELb1ELb1ELb0ELb0EEENS1_36VarlenDynamicPersistentTileSchedulerILi128ELi64ELi256ELi128ELb0ELb1ELb1ELb1ELb0ELb1EEEEEEEEEvNT_6ParamsE --------------------------
	.section	.text._ZN7cutlass13device_kernelIN5flash11enable_sm90INS1_16FlashAttnFwdSm90INS1_25CollectiveMainloopFwdSm90ILi2EN4cute5tupleIJNS5_1CILi1EEES8_S8_EEENS6_IJNS7_ILi128EEENS7_ILi64EEENS7_ILi256EEEEEELi256ENS_10bfloat16_tEfNS_4arch4Sm90ELb0ELb1ELb1ELb1ELb1ELb0ELb0ELb1ELb1ELb1ELb0ELb0EEENS1_21CollectiveEpilogueFwdINS6_IJSA_SC_SB_EEES9_SE_SG_Li256ELb1ELb1ELb0ELb0EEENS1_36VarlenDynamicPersistentTileSchedulerILi128ELi64ELi256ELi128ELb0ELb1ELb1ELb1ELb0ELb1EEEEEEEEEvNT_6ParamsE,"ax",@progbits
	.align	128
.text._ZN7cutlass13device_kernelIN5flash11enable_sm90INS1_16FlashAttnFwdSm90INS1_25CollectiveMainloopFwdSm90ILi2EN4cute5tupleIJNS5_1CILi1EEES8_S8_EEENS6_IJNS7_ILi128EEENS7_ILi64EEENS7_ILi256EEEEEELi256ENS_10bfloat16_tEfNS_4arch4Sm90ELb0ELb1ELb1ELb1ELb1ELb0ELb0ELb1ELb1ELb1ELb0ELb0EEENS1_21CollectiveEpilogueFwdINS6_IJSA_SC_SB_EEES9_SE_SG_Li256ELb1ELb1ELb0ELb0EEENS1_36VarlenDynamicPersistentTileSchedulerILi128ELi64ELi256ELi128ELb0ELb1ELb1ELb1ELb0ELb1EEEEEEEEEvNT_6ParamsE:
        .type           _ZN7cutlass13device_kernelIN5flash11enable_sm90INS1_16FlashAttnFwdSm90INS1_25CollectiveMainloopFwdSm90ILi2EN4cute5tupleIJNS5_1CILi1EEES8_S8_EEENS6_IJNS7_ILi128EEENS7_ILi64EEENS7_ILi256EEEEEELi256ENS_10bfloat16_tEfNS_4arch4Sm90ELb0ELb1ELb1ELb1ELb1ELb0ELb0ELb1ELb1ELb1ELb0ELb0EEENS1_21CollectiveEpilogueFwdINS6_IJSA_SC_SB_EEES9_SE_SG_Li256ELb1ELb1ELb0ELb0EEENS1_36VarlenDynamicPersistentTileSchedulerILi128ELi64ELi256ELi128ELb0ELb1ELb1ELb1ELb0ELb1EEEEEEEEEvNT_6ParamsE,@function
        .size           _ZN7cutlass13device_kernelIN5flash11enable_sm90INS1_16FlashAttnFwdSm90INS1_25CollectiveMainloopFwdSm90ILi2EN4cute5tupleIJNS5_1CILi1EEES8_S8_EEENS6_IJNS7_ILi128EEENS7_ILi64EEENS7_ILi256EEEEEELi256ENS_10bfloat16_tEfNS_4arch4Sm90ELb0ELb1ELb1ELb1ELb1ELb0ELb0ELb1ELb1ELb1ELb0ELb0EEENS1_21CollectiveEpilogueFwdINS6_IJSA_SC_SB_EEES9_SE_SG_Li256ELb1ELb1ELb0ELb0EEENS1_36VarlenDynamicPersistentTileSchedulerILi128ELi64ELi256ELi128ELb0ELb1ELb1ELb1ELb0ELb1EEEEEEEEEvNT_6ParamsE,(.L_x_15829 - _ZN7cutlass13device_kernelIN5flash11enable_sm90INS1_16FlashAttnFwdSm90INS1_25CollectiveMainloopFwdSm90ILi2EN4cute5tupleIJNS5_1CILi1EEES8_S8_EEENS6_IJNS7_ILi128EEENS7_ILi64EEENS7_ILi256EEEEEELi256ENS_10bfloat16_tEfNS_4arch4Sm90ELb0ELb1ELb1ELb1ELb1ELb0ELb0ELb1ELb1ELb1ELb0ELb0EEENS1_21CollectiveEpilogueFwdINS6_IJSA_SC_SB_EEES9_SE_SG_Li256ELb1ELb1ELb0ELb0EEENS1_36VarlenDynamicPersistentTileSchedulerILi128ELi64ELi256ELi128ELb0ELb1ELb1ELb1ELb0ELb1EEEEEEEEEvNT_6ParamsE)
        .other          _ZN7cutlass13device_kernelIN5flash11enable_sm90INS1_16FlashAttnFwdSm90INS1_25CollectiveMainloopFwdSm90ILi2EN4cute5tupleIJNS5_1CILi1EEES8_S8_EEENS6_IJNS7_ILi128EEENS7_ILi64EEENS7_ILi256EEEEEELi256ENS_10bfloat16_tEfNS_4arch4Sm90ELb0ELb1ELb1ELb1ELb1ELb0ELb0ELb1ELb1ELb1ELb0ELb0EEENS1_21CollectiveEpilogueFwdINS6_IJSA_SC_SB_EEES9_SE_SG_Li256ELb1ELb1ELb0ELb0EEENS1_36VarlenDynamicPersistentTileSchedulerILi128ELi64ELi256ELi128ELb0ELb1ELb1ELb1ELb0ELb1EEEEEEEEEvNT_6ParamsE,@"STO_CUDA_ENTRY STV_DEFAULT"
_ZN7cutlass13device_kernelIN5flash11enable_sm90INS1_16FlashAttnFwdSm90INS1_25CollectiveMainloopFwdSm90ILi2EN4cute5tupleIJNS5_1CILi1EEES8_S8_EEENS6_IJNS7_ILi128EEENS7_ILi64EEENS7_ILi256EEEEEELi256ENS_10bfloat16_tEfNS_4arch4Sm90ELb0ELb1ELb1ELb1ELb1ELb0ELb0ELb1ELb1ELb1ELb0ELb0EEENS1_21CollectiveEpilogueFwdINS6_IJSA_SC_SB_EEES9_SE_SG_Li256ELb1ELb1ELb0ELb0EEENS1_36VarlenDynamicPersistentTileSchedulerILi128ELi64ELi256ELi128ELb0ELb1ELb1ELb1ELb0ELb1EEEEEEEEEvNT_6ParamsE:
        /* <DEDUP_REMOVED lines=45> */
.L_x_1237:
        /* <DEDUP_REMOVED lines=22> */
.L_x_1238:
        /* <DEDUP_REMOVED lines=18> */
.L_x_1239:
        /* <DEDUP_REMOVED lines=22> */
.L_x_1240:
        /* <DEDUP_REMOVED lines=23> */
.L_x_1241:
        /* <DEDUP_REMOVED lines=10> */
.L_x_1243:
        /* <DEDUP_REMOVED lines=14> */
[----:B------:R-:W2:Y:S01]  /*09a0*/  LDL R2, [R1+0x20] ;  /* 0x0000200001027983 */ /* 0x000ea20000100800 */
[----:B------:R-:W-:Y:S01]  /*09b0*/  VIADD R219, R0, 0xffffff80 ;  /* 0xffffff8000db7836 */ /* 0x000fe20000000000 */
[----:B------:R-:W-:Y:S01]  /*09c0*/  R2UR UR6, R11 ;  /* 0x000000000b0672ca */ /* 0x000fe200000e0000 */
[----:B------:R-:W-:Y:S01]  /*09d0*/  UMOV UR39, URZ ;  /* 0x0000003f00277c82 */ /* 0x000fe20008000000 */
[----:B------:R-:W-:Y:S01]  /*09e0*/  R2UR UR5, R9 ;  /* 0x00000000090572ca */ /* 0x000fe200000e0000 */
[----:B------:R-:W-:Y:S01]  /*09f0*/  UMOV UR38, URZ ;  /* 0x0000003f00267c82 */ /* 0x000fe20008000000 */
[----:B------:R-:W-:Y:S02]  /*0a00*/  SHF.R.S32.HI R0, RZ, 0x1f, R219 ;  /* 0x0000001fff007819 */ /* 0x000fe400000114db */
[----:B------:R-:W-:Y:S02]  /*0a10*/  R2UR UR7, R10 ;  /* 0x000000000a0772ca */ /* 0x000fe400000e0000 */
[----:B0-----:R-:W-:-:S02]  /*0a20*/  LEA.HI R3, R0, R219, RZ, 0x4 ;  /* 0x000000db00037211 */ /* 0x001fc400078f20ff */
[CC--:B------:R-:W-:Y:S02]  /*0a30*/  LEA.HI R4, R0.reuse, R219.reuse, RZ, 0x5 ;  /* 0x000000db00047211 */ /* 0x0c0fe400078f28ff */
[----:B------:R-:W-:Y:S02]  /*0a40*/  SHF.R.S32.HI R6, RZ, 0x4, R3 ;  /* 0x00000004ff067819 */ /* 0x000fe40000011403 */
[----:B------:R-:W-:Y:S01]  /*0a50*/  LEA.HI R11, R0, R219, RZ, 0x2 ;  /* 0x000000db000b7211 */ /* 0x000fe200078f10ff */
[----:B------:R-:W-:Y:S01]  /*0a60*/  IMAD.SHL.U32 R5, R4, 0x20, RZ ;  /* 0x0000002004057824 */ /* 0x000fe200078e00ff */
[C---:B------:R-:W-:Y:S02]  /*0a70*/  LOP3.LUT R4, R3.reuse, 0x3fffff0, RZ, 0xc0, !PT ;  /* 0x03fffff003047812 */ /* 0x040fe400078ec0ff */
[----:B------:R-:W-:Y:S02]  /*0a80*/  LEA.HI R3, R3, R6, RZ, 0x1 ;  /* 0x0000000603037211 */ /* 0x000fe400078f08ff */
[----:B------:R-:W-:Y:S01]  /*0a90*/  LOP3.LUT R5, R5, 0xfffffc00, RZ, 0xc0, !PT ;  /* 0xfffffc0005057812 */ /* 0x000fe200078ec0ff */
[----:B------:R-:W-:Y:S01]  /*0aa0*/  IMAD.IADD R4, R219, 0x1, -R4 ;  /* 0x00000001db047824 */ /* 0x000fe200078e0a04 */
[----:B------:R-:W-:-:S03]  /*0ab0*/  LOP3.LUT R3, R3, 0x1ffffffe, RZ, 0xc0, !PT ;  /* 0x1ffffffe03037812 */ /* 0x000fc600078ec0ff */
[----:B------:R-:W-:Y:S01]  /*0ac0*/  IMAD R4, R4, 0x40, R5 ;  /* 0x0000004004047824 */ /* 0x000fe200078e0205 */
[----:B------:R-:W-:Y:S02]  /*0ad0*/  IADD3 R3, R6, -R3, RZ ;  /* 0x8000000306037210 */ /* 0x000fe40007ffe0ff */
        /* <DEDUP_REMOVED lines=24> */
[----:B------:R-:W-:Y:S01]  /*0c60*/  SHF.R.S32.HI R7, RZ, 0x5, R7 ;  /* 0x00000005ff077819 */ /* 0x000fe20000011407 */
[----:B------:R-:W-:Y:S01]  /*0c70*/  IMAD.IADD R205, R219, 0x1, -R2 ;  /* 0x00000001dbcd7824 */ /* 0x000fe200078e0a02 */
[----:B------:R-:W-:Y:S02]  /*0c80*/  LOP3.LUT R10, R10, 0xfffffff8, RZ, 0xc0, !PT ;  /* 0xfffffff80a0a7812 */ /* 0x000fe400078ec0ff */
[----:B------:R-:W-:Y:S01]  /*0c90*/  LOP3.LUT R19, R8, 0x7ffffffc, RZ, 0xc0, !PT ;  /* 0x7ffffffc08137812 */ /* 0x000fe200078ec0ff */
[----:B------:R-:W-:Y:S02]  /*0ca0*/  IMAD.SHL.U32 R23, R205, 0x8, RZ ;  /* 0x00000008cd177824 */ /* 0x000fe400078e00ff */
[----:B------:R-:W-:Y:S01]  /*0cb0*/  IMAD.IADD R10, R9, 0x1, -R10 ;  /* 0x00000001090a7824 */ /* 0x000fe200078e0a0a */
[----:B------:R-:W-:Y:S01]  /*0cc0*/  LEA.HI R9, R5, R5, RZ, 0x1 ;  /* 0x0000000505097211 */ /* 0x000fe200078f08ff */
[----:B------:R-:W-:Y:S01]  /*0cd0*/  VIADD R203, R23, 0x40 ;  /* 0x0000004017cb7836 */ /* 0x000fe20000000000 */
[----:B------:R-:W-:Y:S01]  /*0ce0*/  SHF.R.S32.HI R218, RZ, 0x1f, R23 ;  /* 0x0000001fffda7819 */ /* 0x000fe20000011417 */
[----:B------:R-:W-:Y:S01]  /*0cf0*/  IMAD R7, R7, 0x10, R10 ;  /* 0x0000001007077824 */ /* 0x000fe200078e020a */
[----:B------:R-:W-:Y:S01]  /*0d00*/  LOP3.LUT R10, R9, 0x1ffffffe, RZ, 0xc0, !PT ;  /* 0x1ffffffe090a7812 */ /* 0x000fe200078ec0ff */
[C---:B------:R-:W-:Y:S01]  /*0d10*/  VIADD R202, R23.reuse, 0x80 ;  /* 0x0000008017ca7836 */ /* 0x040fe20000000000 */
[----:B------:R-:W-:Y:S01]  /*0d20*/  SHF.R.S32.HI R217, RZ, 0x1f, R203 ;  /* 0x0000001fffd97819 */ /* 0x000fe200000114cb */
[----:B------:R-:W-:Y:S01]  /*0d30*/  VIADD R204, R23, 0xc0 ;  /* 0x000000c017cc7836 */ /* 0x000fe20000000000 */
[----:B------:R-:W-:Y:S01]  /*0d40*/  LEA R212, R6, R7, 0x6 ;  /* 0x0000000706d47211 */ /* 0x000fe200078e30ff */
[----:B------:R-:W-:Y:S01]  /*0d50*/  IMAD.IADD R5, R5, 0x1, -R10 ;  /* 0x0000000105057824 */ /* 0x000fe200078e0a0a */
[----:B------:R-:W-:Y:S01]  /*0d60*/  SHF.R.S32.HI R216, RZ, 0x1f, R202 ;  /* 0x0000001fffd87819 */ /* 0x000fe200000114ca */
[----:B------:R-:W-:Y:S01]  /*0d70*/  IMAD.IADD R19, R210, 0x1, -R19 ;  /* 0x00000001d2137824 */ /* 0x000fe200078e0a13 */
[----:B------:R-:W-:-:S02]  /*0d80*/  SHF.R.S32.HI R215, RZ, 0x1f, R204 ;  /* 0x0000001fffd77819 */ /* 0x000fc400000114cc */
[----:B------:R-:W-:-:S07]  /*0d90*/  LEA R200, R5, R212, 0x3 ;  /* 0x000000d405c87211 */ /* 0x000fce00078e18ff */
.L_x_1351:
[----:B------:R-:W-:Y:S01]  /*0da0*/  ULDC.64 UR8, c[0x0][0xa28] ;  /* 0x00028a0000087ab9 */ /* 0x000fe20000000a00 */
[----:B------:R-:W-:Y:S01]  /*0db0*/  ULDC UR4, c[0x0][0x424] ;  /* 0x0001090000047ab9 */ /* 0x000fe20000000800 */
[----:B------:R-:W-:-:S04]  /*0dc0*/  UISETP.NE.U32.AND UP0, UPT, UR8, URZ, UPT ;  /* 0x0000003f0800728c */ /* 0x000fc8000bf05070 */
[----:B------:R-:W-:-:S03]  /*0dd0*/  UISETP.NE.AND.EX UP0, UPT, UR9, URZ, UPT, UP0 ;  /* 0x0000003f0900728c */ /* 0x000fc6000bf05300 */
[----:B------:R-:W-:Y:S02]  /*0de0*/  ULDC.64 UR8, c[0x0][0xa18] ;  /* 0x0002860000087ab9 */ /* 0x000fe40000000a00 */
[----:B------:R-:W-:Y:S01]  /*0df0*/  UISETP.NE.U32.AND UP1, UPT, UR8, URZ, UPT ;  /* 0x0000003f0800728c */ /* 0x000fe2000bf25070 */
[----:B------:R-:W-:-:S03]  /*0e00*/  PLOP3.LUT P0, PT, PT, PT, UP0, 0x80, 0x0 ;  /* 0x000000000000781c */ /* 0x000fc60003f0f008 */
[----:B------:R-:W-:-:S03]  /*0e10*/  UISETP.NE.AND.EX UP1, UPT, UR9, URZ, UPT, UP1 ;  /* 0x0000003f0900728c */ /* 0x000fc6000bf25310 */
[----:B------:R-:W-:Y:S02]  /*0e20*/  @UP0 ULDC.64 UR8, c[0x0][0xa28] ;  /* 0x00028a0000080ab9 */ /* 0x000fe40000000a00 */
[----:B------:R-:W-:Y:S01]  /*0e30*/  @UP0 UIMAD.WIDE UR8, UR6, 0x4, UR8 ;  /* 0x00000004060808a5 */ /* 0x000fe2000f8e0208 */
[----:B------:R-:W-:-:S05]  /*0e40*/  PLOP3.LUT P2, PT, PT, PT, UP1, 0x80, 0x0 ;  /* 0x000000000000781c */ /* 0x000fca0003f4f018 */
[----:B------:R-:W-:Y:S01]  /*0e50*/  @UP1 ULDC.64 UR10, c[0x0][0xa18] ;  /* 0x00028600000a1ab9 */ /* 0x000fe20000000a00 */
[----:B0-2-4-:R-:W-:Y:S02]  /*0e60*/  IMAD.U32 R2, RZ, RZ, UR8 ;  /* 0x00000008ff027e24 */ /* 0x015fe4000f8e00ff */
[----:B------:R-:W-:Y:S01]  /*0e70*/  IMAD.U32 R3, RZ, RZ, UR9 ;  /* 0x00000009ff037e24 */ /* 0x000fe2000f8e00ff */
[----:B------:R-:W-:-:S04]  /*0e80*/  @UP1 UIMAD.WIDE UR8, UR6, 0x4, UR10 ;  /* 0x00000004060818a5 */ /* 0x000fc8000f8e020a */
[----:B------:R-:W2:Y:S02]  /*0e90*/  @P0 LDG.E R2, desc[UR36][R2.64] ;  /* 0x0000002402020981 */ /* 0x000ea4000c1e1900 */
[----:B------:R-:W-:Y:S02]  /*0ea0*/  IMAD.U32 R4, RZ, RZ, UR8 ;  /* 0x00000008ff047e24 */ /* 0x000fe4000f8e00ff */
[----:B------:R-:W-:Y:S01]  /*0eb0*/  IMAD.U32 R5, RZ, RZ, UR9 ;  /* 0x00000009ff057e24 */ /* 0x000fe2000f8e00ff */
[----:B------:R-:W-:-:S04]  /*0ec0*/  ULDC.64 UR8, c[0x0][0x418] ;  /* 0x0001060000087ab9 */ /* 0x000fc80000000a00 */
[----:B---3--:R-:W3:Y:S01]  /*0ed0*/  @P2 LDG.E R4, desc[UR36][R4.64] ;  /* 0x0000002404042981 */ /* 0x008ee2000c1e1900 */
[----:B------:R-:W-:Y:S01]  /*0ee0*/  UISETP.NE.U32.AND UP0, UPT, UR8, URZ, UPT ;  /* 0x0000003f0800728c */ /* 0x000fe2000bf05070 */
[----:B------:R-:W-:Y:S01]  /*0ef0*/  IMAD.U32 R206, RZ, RZ, UR7 ;  /* 0x00000007ffce7e24 */ /* 0x000fe2000f8e00ff */
[----:B------:R-:W-:Y:S02]  /*0f00*/  UMOV UR43, URZ ;  /* 0x0000003f002b7c82 */ /* 0x000fe40008000000 */
[----:B------:R-:W-:-:S03]  /*0f10*/  UISETP.NE.AND.EX UP0, UPT, UR9, URZ, UPT, UP0 ;  /* 0x0000003f0900728c */ /* 0x000fc6000bf05300 */
[----:B------:R-:W-:Y:S01]  /*0f20*/  ULDC.64 UR8, c[0x0][0xa20] ;  /* 0x0002880000087ab9 */ /* 0x000fe20000000a00 */
[----:B------:R-:W-:Y:S01]  /*0f30*/  USEL UR4, UR4, 0x1, UP0 ;  /* 0x0000000104047887 */ /* 0x000fe20008000000 */
[----:B------:R-:W-:Y:S01]  /*0f40*/  ISETP.NE.U32.AND P1, PT, RZ, UR8, PT ;  /* 0x00000008ff007c0c */ /* 0x000fe2000bf25070 */
[----:B------:R-:W-:Y:S02]  /*0f50*/  ULDC UR8, c[0x0][0x2f0] ;  /* 0x0000bc0000087ab9 */ /* 0x000fe40000000800 */
[----:B------:R-:W-:Y:S01]  /*0f60*/  UIMAD UR4, UR4, UR8, URZ ;  /* 0x00000008040472a4 */ /* 0x000fe2000f8e023f */
[----:B------:R-:W-:Y:S02]  /*0f70*/  ISETP.NE.AND.EX P1, PT, RZ, UR9, PT, P1 ;  /* 0x00000009ff007c0c */ /* 0x000fe4000bf25310 */
[----:B--2---:R-:W-:Y:S02]  /*0f80*/  @P0 R2UR UR43, R2 ;  /* 0x00000000022b02ca */ /* 0x004fe400000e0000 */
[----:B---3--:R-:W-:Y:S01]  /*0f90*/  @P2 R2UR UR42, R4 ;  /* 0x00000000042a22ca */ /* 0x008fe200000e0000 */
[----:B-1----:R-:W-:-:S14]  /*0fa0*/  @P2 BRA `(.L_x_1244) ;  /* 0x0000000000382947 */ /* 0x002fdc0003800000 */
[----:B------:R-:W-:Y:S01]  /*0fb0*/  ULDC.64 UR8, c[0x0][0xa00] ;  /* 0x0002800000087ab9 */ /* 0x000fe20000000a00 */
[----:B------:R-:W-:Y:S01]  /*0fc0*/  ULDC UR42, c[0x0][0x288] ;  /* 0x0000a200002a7ab9 */ /* 0x000fe20000000800 */
[----:B------:R-:W-:-:S04]  /*0fd0*/  ISETP.NE.U32.AND P0, PT, RZ, UR8, PT ;  /* 0x00000008ff007c0c */ /* 0x000fc8000bf05070 */
[----:B------:R-:W-:-:S13]  /*0fe0*/  ISETP.NE.AND.EX P0, PT, RZ, UR9, PT, P0 ;  /* 0x00000009ff007c0c */ /* 0x000fda000bf05300 */
[----:B------:R-:W-:Y:S05]  /*0ff0*/  @!P0 BRA `(.L_x_1244) ;  /* 0x0000000000248947 */ /* 0x000fea0003800000 */
[----:B------:R-:W-:Y:S02]  /*1000*/  ULDC.64 UR8, c[0x0][0xa00] ;  /* 0x0002800000087ab9 */ /* 0x000fe40000000a00 */
        /* <DEDUP_REMOVED lines=8> */
.L_x_1244:
[----:B------:R-:W-:Y:S01]  /*1090*/  MOV R208, UR6 ;  /* 0x0000000600d07c02 */ /* 0x000fe20008000f00 */
[----:B------:R-:W-:Y:S06]  /*10a0*/  @!P1 BRA `(.L_x_1245) ;  /* 0x00000000001c9947 */ /* 0x000fec0003800000 */
[----:B------:R-:W-:Y:S02]  /*10b0*/  ULDC.64 UR8, c[0x0][0xa20] ;  /* 0x0002880000087ab9 */ /* 0x000fe40000000a00 */
[----:B------:R-:W-:-:S06]  /*10c0*/  UIMAD.WIDE UR6, UR6, 0x4, UR8 ;  /* 0x00000004060678a5 */ /* 0x000fcc000f8e0208 */
[----:B------:R-:W-:Y:S02]  /*10d0*/  IMAD.U32 R2, RZ, RZ, UR6 ;  /* 0x00000006ff027e24 */ /* 0x000fe4000f8e00ff */
[----:B------:R-:W-:-:S05]  /*10e0*/  IMAD.U32 R3, RZ, RZ, UR7 ;  /* 0x00000007ff037e24 */ /* 0x000fca000f8e00ff */
[----:B------:R-:W2:Y:S02]  /*10f0*/  LDG.E R2, desc[UR36][R2.64] ;  /* 0x0000002402027981 */ /* 0x000ea4000c1e1900 */
[----:B--2---:R-:W-:Y:S01]  /*1100*/  R2UR UR4, R2 ;  /* 0x00000000020472ca */ /* 0x004fe200000e0000 */
[----:B------:R-:W-:-:S14]  /*1110*/  BRA `(.L_x_1246) ;  /* 0x0000000000347947 */ /* 0x000fdc0003800000 */
.L_x_1245:
[----:B------:R-:W-:Y:S02]  /*1120*/  ULDC.64 UR8, c[0x0][0xa08] ;  /* 0x0002820000087ab9 */ /* 0x000fe40000000a00 */
        /* <DEDUP_REMOVED lines=12> */
.L_x_1246:
[----:B------:R-:W-:Y:S01]  /*11f0*/  ULDC UR6, c[0x0][0x448] ;  /* 0x0001120000067ab9 */ /* 0x000fe20000000800 */
[----:B------:R-:W-:Y:S02]  /*1200*/  USHF.L.U32 UR61, UR5, 0x7, URZ ;  /* 0x00000007053d7899 */ /* 0x000fe4000800063f */
[----:B------:R-:W-:Y:S02]  /*1210*/  UISETP.NE.AND UP0, UPT, UR6, 0x1, UPT ;  /* 0x000000010600788c */ /* 0x000fe4000bf05270 */
[----:B------:R-:W-:Y:S02]  /*1220*/  UIADD3 UR43, -UR43, UR4, URZ ;  /* 0x000000042b2b7290 */ /* 0x000fe4000fffe13f */
[----:B------:R-:W-:Y:S02]  /*1230*/  UIADD3 UR8, UR61, 0x7f, URZ ;  /* 0x0000007f3d087890 */ /* 0x000fe4000fffe03f */
[----:B------:R-:W-:Y:S02]  /*1240*/  UP2UR UR4, UPR, URZ, 0x1 ;  /* 0x000000013f047883 */ /* 0x000fe40008000000 */
[----:B------:R-:W-:-:S03]  /*1250*/  UIADD3 UR9, UR43, 0x1, -UR42 ;  /* 0x000000012b097890 */ /* 0x000fc6000fffe82a */
[----:B------:R-:W-:Y:S01]  /*1260*/  @UP0 ULDC UR6, c[0x0][0x44c] ;  /* 0x0001130000060ab9 */ /* 0x000fe20000000800 */
[----:B------:R-:W-:Y:S01]  /*1270*/  IMAD.U32 R22, RZ, RZ, UR4 ;  /* 0x00000004ff167e24 */ /* 0x000fe2000f8e00ff */
[----:B------:R-:W-:Y:S01]  /*1280*/  UIMAD.WIDE.U32 UR6, UR8, UR6, URZ ;  /* 0x00000006080672a5 */ /* 0x000fe2000f8e003f */
[----:B------:R-:W-:Y:S01]  /*1290*/  @UP0 ULDC UR10, c[0x0][0x450] ;  /* 0x00011400000a0ab9 */ /* 0x000fe20000000800 */
[----:B------:R-:W-:Y:S02]  /*12a0*/  ULDC.64 UR4, c[0x0][0x9e0] ;  /* 0x0002780000047ab9 */ /* 0x000fe40000000a00 */
[----:B------:R-:W-:Y:S02]  /*12b0*/  @UP0 USHF.R.U32.HI UR8, URZ, UR10, UR7 ;  /* 0x0000000a3f080299 */ /* 0x000fe40008011607 */
[----:B------:R-:W-:Y:S02]  /*12c0*/  UISETP.GE.AND UP0, UPT, UR5, 0x1, UPT ;  /* 0x000000010500788c */ /* 0x000fe4000bf06270 */
[----:B------:R-:W-:-:S02]  /*12d0*/  UIADD3 UR8, UR9, UR8, URZ ;  /* 0x0000000809087290 */ /* 0x000fc4000fffe03f */
[----:B------:R-:W-:Y:S02]  /*12e0*/  UP2UR UR60, UPR, URZ, 0x1 ;  /* 0x000000013f3c7883 */ /* 0x000fe40008000000 */
[----:B------:R-:W-:Y:S01]  /*12f0*/  PLOP3.LUT P0, PT, PT, PT, UP0, 0x40, 0x0 ;  /* 0x000000000000781c */ /* 0x000fe20003f0e808 */
[----:B------:R-:W-:-:S06]  /*1300*/  UIADD3 UR4, UR8, UR4, URZ ;  /* 0x0000000408047290 */ /* 0x000fcc000fffe03f */
[----:B------:R-:W-:-:S06]  /*1310*/  IMAD.U32 R0, RZ, RZ, UR4 ;  /* 0x00000004ff007e24 */ /* 0x000fcc000f8e00ff */
[----:B------:R-:W-:Y:S05]  /*1320*/  @P0 BRA `(.L_x_1247) ;  /* 0x0000000000400947 */ /* 0x000fea0003800000 */
        /* <DEDUP_REMOVED lines=10> */
.L_x_1248:
[----:B------:R-:W-:-:S11]  /*13d0*/  UISETP.NE.AND UP0, UPT, UR5, 0x1, UPT ;  /* 0x000000010500788c */ /* 0x000fd6000bf05270 */
[----:B------:R-:W-:Y:S02]  /*13e0*/  @UP0 ULDC.64 UR8, c[0x0][0x9e8] ;  /* 0x00027a0000080ab9 */ /* 0x000fe40000000a00 */
[----:B------:R-:W-:-:S04]  /*13f0*/  UIMAD.WIDE.U32 UR6, UR4, UR8, URZ ;  /* 0x00000008040672a5 */ /* 0x000fc8000f8e003f */
[----:B------:R-:W-:-:S12]  /*1400*/  @UP0 USHF.R.U32.HI UR4, URZ, UR9, UR7 ;  /* 0x000000093f040299 */ /* 0x000fd80008011607 */
.L_x_1249:
[----:B------:R-:W-:-:S06]  /*1410*/  UIMAD UR4, UR4, UR5, UR5 ;  /* 0x00000005040472a4 */ /* 0x000fcc000f8e0205 */
[----:B------:R-:W-:-:S07]  /*1420*/  VIMNMX R0, R0, UR4, PT ;  /* 0x0000000400007c48 */ /* 0x000fce000bfe0100 */
.L_x_1247:
[----:B------:R-:W-:Y:S01]  /*1430*/  R2UR UR4, R22 ;  /* 0x00000000160472ca */ /* 0x000fe200000e0000 */
[----:B------:R-:W-:Y:S01]  /*1440*/  UMOV UR9, UR61 ;  /* 0x0000003d00097c82 */ /* 0x000fe20008000000 */
[----:B------:R-:W-:Y:S01]  /*1450*/  VIADD R0, R0, 0x3f ;  /* 0x0000003f00007836 */ /* 0x000fe20000000000 */
[----:B------:R-:W-:Y:S01]  /*1460*/  UIADD3 UR41, UR43, -UR42, URZ ;  /* 0x8000002a2b297290 */ /* 0x000fe2000fffe03f */
[----:B------:R-:W-:-:S03]  /*1470*/  ULDC UR10, c[0x0][0x9dc] ;  /* 0x00027700000a7ab9 */ /* 0x000fc60000000800 */
[----:B------:R-:W-:-:S04]  /*1480*/  SHF.R.S32.HI R3, RZ, 0x1f, R0 ;  /* 0x0000001fff037819 */ /* 0x000fc80000011400 */
[----:B------:R-:W-:Y:S02]  /*1490*/  LEA.HI R3, R3, R0, RZ, 0x6 ;  /* 0x0000000003037211 */ /* 0x000fe400078f30ff */
[----:B------:R-:W-:Y:S02]  /*14a0*/  UISETP.NE.AND UP0, UPT, UR4, URZ, UPT ;  /* 0x0000003f0400728c */ /* 0x000fe4000bf05270 */
[----:B------:R-:W-:Y:S01]  /*14b0*/  UIADD3 UR4, UR43, 0x3f, URZ ;  /* 0x0000003f2b047890 */ /* 0x000fe2000fffe03f */
        /* <DEDUP_REMOVED lines=24> */
.L_x_1251:
[----:B------:R-:W-:-:S11]  /*1640*/  UISETP.NE.AND UP0, UPT, UR5, 0x1, UPT ;  /* 0x000000010500788c */ /* 0x000fd6000bf05270 */
[----:B------:R-:W-:Y:S02]  /*1650*/  @UP0 ULDC.64 UR10, c[0x0][0x9e8] ;  /* 0x00027a00000a0ab9 */ /* 0x000fe40000000a00 */
[----:B------:R-:W-:-:S04]  /*1660*/  UIMAD.WIDE.U32 UR6, UR4, UR10, URZ ;  /* 0x0000000a040672a5 */ /* 0x000fc8000f8e003f */
[----:B------:R-:W-:-:S12]  /*1670*/  @UP0 USHF.R.U32.HI UR4, URZ, UR11, UR7 ;  /* 0x0000000b3f040299 */ /* 0x000fd80008011607 */
.L_x_1252:
[----:B------:R-:W-:-:S04]  /*1680*/  UIMAD UR4, UR4, UR5, URZ ;  /* 0x00000005040472a4 */ /* 0x000fc8000f8e023f */
[----:B------:R-:W-:-:S04]  /*1690*/  UISETP.LT.AND UP0, UPT, UR9, UR4, UPT ;  /* 0x000000040900728c */ /* 0x000fc8000bf01270 */
[----:B------:R-:W-:-:S12]  /*16a0*/  USEL UR9, UR9, UR4, !UP0 ;  /* 0x0000000409097287 */ /* 0x000fd8000c000000 */
.L_x_1250:
[----:B------:R-:W-:Y:S01]  /*16b0*/  USHF.R.S32.HI UR4, URZ, 0x1f, UR9 ;  /* 0x0000001f3f047899 */ /* 0x000fe20008011409 */
[----:B------:R-:W-:Y:S02]  /*16c0*/  PLOP3.LUT P0, PT, PT, PT, PT, 0x80, 0x0 ;  /* 0x000000000000781c */ /* 0x000fe40003f0f070 */
[----:B------:R-:W-:Y:S02]  /*16d0*/  CS2R R2, SRZ ;  /* 0x0000000000027805 */ /* 0x000fe4000001ff00 */
[----:B------:R-:W-:Y:S01]  /*16e0*/  MOV R0, RZ ;  /* 0x000000ff00007202 */ /* 0x000fe20000000f00 */
        /* <DEDUP_REMOVED lines=29> */
[----:B------:R-:W-:Y:S01]  /*18c0*/  CS2R R104, SRZ ;  /* 0x0000000000687805 */ /* 0x000fe2000001ff00 */
[----:B------:R-:W-:Y:S01]  /*18d0*/  IMAD.MOV.U32 R166, RZ, RZ, RZ ;  /* 0x000000ffffa67224 */ /* 0x000fe200078e00ff */
        /* <DEDUP_REMOVED lines=36> */
[----:B------:R-:W-:Y:S01]  /*1b20*/  IMAD.MOV.U32 R8, RZ, RZ, RZ ;  /* 0x000000ffff087224 */ /* 0x000fe200078e00ff */
        /* <DEDUP_REMOVED lines=35> */
.L_x_1254:
        /* <DEDUP_REMOVED lines=11> */
.L_x_1446:
[----:B------:R-:W-:Y:S05]  /*1e10*/  @!P0 BRA `(.L_x_1256) ;  /* 0x0000000000048947 */ /* 0x000fea0003800000 */
[----:B------:R-:W-:Y:S01]  /*1e20*/  BPT.TRAP 0x1 ;  /* 0x000000040000795c */ /* 0x000fe20000300000 */
.L_x_1256:
[----:B0-----:R-:W-:Y:S01]  /*1e30*/  IMAD.U32 R0, RZ, RZ, UR39 ;  /* 0x00000027ff007e24 */ /* 0x001fe2000f8e00ff */
[----:B------:R-:W-:-:S04]  /*1e40*/  MOV R3, UR38 ;  /* 0x0000002600037c02 */ /* 0x000fc80008000f00 */
[----:B------:R-:W-:Y:S02]  /*1e50*/  LEA R3, R3, UR40, 0x3 ;  /* 0x0000002803037c11 */ /* 0x000fe4000f8e18ff */
[----:B------:R-:W-:-:S04]  /*1e60*/  SHF.L.U32 R0, R0, 0x1f, RZ ;  /* 0x0000001f00007819 */ /* 0x000fc800000006ff */
[----:B------:R0:W1:Y:S01]  /*1e70*/  SYNCS.PHASECHK.TRANS64.TRYWAIT P1, [R3+URZ+0x30830], R0 ;  /* 0x03083000030075a7 */ /* 0x000062000802017f */
[----:B------:R-:W-:Y:S05]  /*1e80*/  @!P0 BRA `(.L_x_1257) ;  /* 0x0000000000048947 */ /* 0x000fea0003800000 */
[----:B------:R-:W-:Y:S01]  /*1e90*/  BPT.TRAP 0x1 ;  /* 0x000000040000795c */ /* 0x000fe20000300000 */
.L_x_1257:
[----:B-1----:R-:W-:Y:S05]  /*1ea0*/  @P1 BRA `(.L_x_1258) ;  /* 0x0000000000081947 */ /* 0x002fea0003800000 */
[----:B------:R-:W1:Y:S02]  /*1eb0*/  SYNCS.PHASECHK.TRANS64.TRYWAIT P1, [R3+URZ+0x30830], R0 ;  /* 0x03083000030075a7 */ /* 0x000e64000802017f */
[----:B-1----:R-:W-:Y:S05]  /*1ec0*/  @!P1 BRA `(.L_x_1259) ;  /* 0x0000014400d89947 */ /* 0x002fea0003800000 */
.L_x_1258:
        /* <DEDUP_REMOVED lines=13> */
[----:B------:R-:W-:Y:S01]  /*1fa0*/  ULOP3.LUT UR4, UR44, 0x10000, URZ, 0xfc, !UPT ;  /* 0x000100002c047892 */ /* 0x000fe2000f8efc3f */
[----:B------:R-:W-:Y:S01]  /*1fb0*/  UMOV UR13, 0x40000040 ;  /* 0x40000040000d7882 */ /* 0x000fe20000000000 */
[----:B------:R-:W-:Y:S02]  /*1fc0*/  UMOV UR15, 0x40000040 ;  /* 0x40000040000f7882 */ /* 0x000fe40000000000 */
[----:B------:R-:W-:Y:S01]  /*1fd0*/  IMAD.U32 R20, RZ, RZ, UR5 ;  /* 0x00000005ff147e24 */ /* 0x000fe2000f8e00ff */
[----:B------:R-:W-:Y:S02]  /*1fe0*/  ULEA UR5, UR38, UR5, 0xb ;  /* 0x0000000526057291 */ /* 0x000fe4000f8e583f */
[----:B------:R-:W-:Y:S01]  /*1ff0*/  UMOV UR8, UR4 ;  /* 0x0000000400087c82 */ /* 0x000fe20008000000 */
[----:B------:R-:W-:Y:S01]  /*2000*/  UIADD3 UR6, UR4, 0x2, URZ ;  /* 0x0000000204067890 */ /* 0x000fe2000fffe03f */
[----:B------:R-:W-:Y:S01]  /*2010*/  IMAD.U32 R16, RZ, RZ, UR8 ;  /* 0x00000008ff107e24 */ /* 0x000fe2000f8e00ff */
[----:B------:R-:W-:-:S02]  /*2020*/  UIADD3 UR7, UR5, 0x2, URZ ;  /* 0x0000000205077890 */ /* 0x000fc4000fffe03f */
[----:B------:R-:W-:Y:S01]  /*2030*/  UMOV UR10, UR5 ;  /* 0x00000005000a7c82 */ /* 0x000fe20008000000 */
[----:B------:R-:W-:Y:S01]  /*2040*/  UIADD3 UR56, UR4, 0x404, URZ ;  /* 0x0000040404387890 */ /* 0x000fe2000fffe03f */
        /* <DEDUP_REMOVED lines=9> */
[----:B------:R-:W-:-:S02]  /*20e0*/  UIADD3 UR58, UR5, 0x204, URZ ;  /* 0x00000204053a7890 */ /* 0x000fc4000fffe03f */
[----:B------:R-:W-:Y:S02]  /*20f0*/  UIADD3 UR52, UR4, 0x406, URZ ;  /* 0x0000040604347890 */ /* 0x000fe4000fffe03f */
        /* <DEDUP_REMOVED lines=67> */
[----:B------:R-:W-:Y:S02]  /*2530*/  IMAD.U32 R6, RZ, RZ, UR8 ;  /* 0x00000008ff067e24 */ /* 0x000fe4000f8e00ff */
        /* <DEDUP_REMOVED lines=41> */
.L_x_1260:
[----:B------:R-:W-:Y:S01]  /*27d0*/  R2UR UR4, R22 ;  /* 0x00000000160472ca */ /* 0x000fe200000e0000 */
[----:B------:R-:W2:Y:S01]  /*27e0*/  S2UR UR7, SR_CgaCtaId ;  /* 0x00000000000779c3 */ /* 0x000ea20000008800 */
[----:B01----:R-:W-:Y:S01]  /*27f0*/  VIADD R0, R200, UR61 ;  /* 0x0000003dc8007c36 */ /* 0x003fe20008000000 */
[----:B------:R-:W-:Y:S01]  /*2800*/  ULDC UR5, c[0x0][0x9d8] ;  /* 0x0002760000057ab9 */ /* 0x000fe20000000800 */
[----:B------:R-:W-:Y:S01]  /*2810*/  UISETP.NE.AND UP0, UPT, UR60, URZ, UPT ;  /* 0x0000003f3c00728c */ /* 0x000fe2000bf05270 */
[----:B------:R-:W-:Y:S01]  /*2820*/  FMUL.FTZ R31, R31, UR5 ;  /* 0x000000051f1f7c20 */ /* 0x000fe20008410000 */
[----:B------:R-:W-:Y:S01]  /*2830*/  FMUL.FTZ R24, R24, UR5 ;  /* 0x0000000518187c20 */ /* 0x000fe20008410000 */
[----:B------:R-:W-:Y:S01]  /*2840*/  MOV R2, R0 ;  /* 0x0000000000027202 */ /* 0x000fe20000000f00 */
[----:B------:R-:W-:Y:S01]  /*2850*/  FMUL.FTZ R25, R25, UR5 ;  /* 0x0000000519197c20 */ /* 0x000fe20008410000 */
[----:B------:R0:W1:Y:S01]  /*2860*/  MUFU.TANH R21, R31 ;  /* 0x0000001f00157308 */ /* 0x0000620000002400 */
[----:B------:R-:W-:Y:S01]  /*2870*/  FMUL.FTZ R27, R27, UR5 ;  /* 0x000000051b1b7c20 */ /* 0x000fe20008410000 */
[----:B------:R-:W-:Y:S01]  /*2880*/  FMUL.FTZ R28, R28, UR5 ;  /* 0x000000051c1c7c20 */ /* 0x000fe20008410000 */
[----:B------:R-:W-:Y:S01]  /*2890*/  FMUL.FTZ R29, R29, UR5 ;  /* 0x000000051d1d7c20 */ /* 0x000fe20008410000 */
[----:B------:R-:W-:Y:S01]  /*28a0*/  UISETP.NE.AND UP1, UPT, UR4, URZ, UPT ;  /* 0x0000003f0400728c */ /* 0x000fe2000bf25270 */
[----:B------:R-:W-:Y:S01]  /*28b0*/  R2UR UR4, R3 ;  /* 0x00000000030472ca */ /* 0x000fe200000e0000 */
[----:B------:R-:W-:Y:S01]  /*28c0*/  FMUL.FTZ R32, R32, UR5 ;  /* 0x0000000520207c20 */ /* 0x000fe20008410000 */
[----:B------:R-:W-:Y:S01]  /*28d0*/  FMUL.FTZ R33, R33, UR5 ;  /* 0x0000000521217c20 */ /* 0x000fe20008410000 */
[----:B------:R-:W-:Y:S01]  /*28e0*/  FMUL.FTZ R34, R34, UR5 ;  /* 0x0000000522227c20 */ /* 0x000fe20008410000 */
[----:B------:R-:W-:Y:S01]  /*28f0*/  FMUL.FTZ R35, R35, UR5 ;  /* 0x0000000523237c20 */ /* 0x000fe20008410000 */
[----:B------:R-:W-:Y:S01]  /*2900*/  PLOP3.LUT P1, PT, PT, PT, UP1, 0x80, 0x0 ;  /* 0x000000000000781c */ /* 0x000fe20003f2f018 */
[----:B------:R-:W-:Y:S01]  /*2910*/  FMUL.FTZ R36, R36, UR5 ;  /* 0x0000000524247c20 */ /* 0x000fe20008410000 */
[----:B------:R-:W-:Y:S01]  /*2920*/  PLOP3.LUT P2, PT, PT, PT, UP1, 0x80, 0x0 ;  /* 0x000000000000781c */ /* 0x000fe20003f4f018 */
[----:B------:R-:W-:Y:S01]  /*2930*/  FMUL.FTZ R37, R37, UR5 ;  /* 0x0000000525257c20 */ /* 0x000fe20008410000 */
[----:B------:R-:W-:Y:S01]  /*2940*/  FMUL.FTZ R39, R39, UR5 ;  /* 0x0000000527277c20 */ /* 0x000fe20008410000 */
[----:B------:R-:W-:Y:S01]  /*2950*/  @UP1 ULDC UR6, c[0x0][0x44c] ;  /* 0x0001130000061ab9 */ /* 0x000fe20000000800 */
[----:B------:R-:W-:Y:S01]  /*2960*/  FMUL.FTZ R40, R40, UR5 ;  /* 0x0000000528287c20 */ /* 0x000fe20008410000 */
[----:B------:R-:W-:Y:S01]  /*2970*/  FMUL.FTZ R41, R41, UR5 ;  /* 0x0000000529297c20 */ /* 0x000fe20008410000 */
[----:B------:R-:W-:Y:S01]  /*2980*/  UIADD3 UR4, UR4, 0x30840, URZ ;  /* 0x0003084004047890 */ /* 0x000fe2000fffe03f */
[----:B------:R-:W-:Y:S01]  /*2990*/  FMUL.FTZ R42, R42, UR5 ;  /* 0x000000052a2a7c20 */ /* 0x000fe20008410000 */
[----:B------:R-:W-:Y:S01]  /*29a0*/  FMUL.FTZ R43, R43, UR5 ;  /* 0x000000052b2b7c20 */ /* 0x000fe20008410000 */
[----:B------:R-:W-:Y:S01]  /*29b0*/  FMUL.FTZ R44, R44, UR5 ;  /* 0x000000052c2c7c20 */ /* 0x000fe20008410000 */
[----:B--2---:R-:W-:Y:S01]  /*29c0*/  UPRMT UR4, UR7, 0x654, UR4 ;  /* 0x0000065407047896 */ /* 0x004fe20008000004 */
[----:B------:R-:W-:Y:S01]  /*29d0*/  @P1 IMAD.HI.U32 R3, R0, UR6, RZ ;  /* 0x0000000600031c27 */ /* 0x000fe2000f8e00ff */
[----:B------:R-:W-:-:S03]  /*29e0*/  @UP1 ULDC UR6, c[0x0][0x450] ;  /* 0x0001140000061ab9 */ /* 0x000fc60000000800 */
[----:B------:R-:W-:Y:S01]  /*29f0*/  FMUL.FTZ R45, R45, UR5 ;  /* 0x000000052d2d7c20 */ /* 0x000fe20008410000 */
[----:B------:R-:W-:Y:S01]  /*2a00*/  FMUL.FTZ R46, R46, UR5 ;  /* 0x000000052e2e7c20 */ /* 0x000fe20008410000 */
[----:B------:R-:W-:Y:S01]  /*2a10*/  FMUL.FTZ R47, R47, UR5 ;  /* 0x000000052f2f7c20 */ /* 0x000fe20008410000 */
[----:B------:R-:W-:Y:S01]  /*2a20*/  @P2 SHF.R.U32.HI R2, RZ, UR6, R3 ;  /* 0x00000006ff022c19 */ /* 0x000fe20008011603 */
[----:B------:R-:W-:Y:S02]  /*2a30*/  IMAD.MOV.U32 R3, RZ, RZ, -0x40 ;  /* 0xffffffc0ff037424 */ /* 0x000fe400078e00ff */
[----:B------:R-:W-:Y:S01]  /*2a40*/  FMUL.FTZ R48, R48, UR5 ;  /* 0x0000000530307c20 */ /* 0x000fe20008410000 */
[----:B------:R-:W-:Y:S01]  /*2a50*/  FMUL.FTZ R49, R49, UR5 ;  /* 0x0000000531317c20 */ /* 0x000fe20008410000 */
[----:B------:R-:W-:Y:S01]  /*2a60*/  FMUL.FTZ R50, R50, UR5 ;  /* 0x0000000532327c20 */ /* 0x000fe20008410000 */
[----:B------:R-:W2:Y:S01]  /*2a70*/  SHFL.IDX PT, R5, R2, RZ, 0x1c1f ;  /* 0x001c1fff02057589 */ /* 0x000ea200000e0000 */
[----:B0-----:R-:W-:-:S02]  /*2a80*/  IMAD R31, R62, R3, 0x40 ;  /* 0x000000403e1f7424 */ /* 0x001fc400078e0203 */
[----:B------:R-:W-:Y:S01]  /*2a90*/  FMUL.FTZ R51, R51, UR5 ;  /* 0x0000000533337c20 */ /* 0x000fe20008410000 */
[----:B------:R-:W-:Y:S01]  /*2aa0*/  FMUL.FTZ R52, R52, UR5 ;  /* 0x0000000534347c20 */ /* 0x000fe20008410000 */
[----:B------:R-:W-:Y:S01]  /*2ab0*/  FMUL.FTZ R53, R53, UR5 ;  /* 0x0000000535357c20 */ /* 0x000fe20008410000 */
[----:B------:R-:W-:Y:S02]  /*2ac0*/  VIADD R0, R31, 0x1 ;  /* 0x000000011f007836 */ /* 0x000fe40000000000 */
[----:B------:R-:W-:Y:S01]  /*2ad0*/  FMUL.FTZ R54, R54, UR5 ;  /* 0x0000000536367c20 */ /* 0x000fe20008410000 */
[----:B------:R-:W-:Y:S01]  /*2ae0*/  FMUL.FTZ R55, R55, UR5 ;  /* 0x0000000537377c20 */ /* 0x000fe20008410000 */
[----:B------:R-:W-:Y:S01]  /*2af0*/  IMAD.U32 R4, RZ, RZ, UR42 ;  /* 0x0000002aff047e24 */ /* 0x000fe2000f8e00ff */
[----:B------:R-:W-:Y:S01]  /*2b00*/  PLOP3.LUT P1, PT, PT, PT, UP0, 0x40, 0x0 ;  /* 0x000000000000781c */ /* 0x000fe20003f2e808 */
[----:B------:R-:W-:Y:S01]  /*2b10*/  IMAD R3, R19, -0x2, R0 ;  /* 0xfffffffe13037824 */ /* 0x000fe200078e0200 */
[----:B------:R-:W0:Y:S01]  /*2b20*/  MUFU.TANH R24, R24 ;  /* 0x0000001800187308 */ /* 0x000e220000002400 */
[----:B------:R-:W-:Y:S01]  /*2b30*/  FMUL.FTZ R26, R26, UR5 ;  /* 0x000000051a1a7c20 */ /* 0x000fe20008410000 */
[----:B------:R-:W-:Y:S01]  /*2b40*/  ULDC UR7, c[0x0][0x9dc] ;  /* 0x0002770000077ab9 */ /* 0x000fe20000000800 */
[----:B------:R-:W-:Y:S01]  /*2b50*/  SYNCS.ARRIVE.TRANS64.RED.A1T0 RZ, [UR4], RZ ;  /* 0x000000ffffff79a7 */ /* 0x000fe20008100404 */
[----:B------:R-:W-:Y:S01]  /*2b60*/  FMUL.FTZ R38, R38, UR5 ;  /* 0x0000000526267c20 */ /* 0x000fe20008410000 */
[----:B------:R-:W-:Y:S01]  /*2b70*/  ULOP3.LUT UR4, URZ, UR7, URZ, 0x33, !UPT ;  /* 0x000000073f047292 */ /* 0x000fe2000f8e333f */
[----:B------:R-:W-:Y:S01]  /*2b80*/  IADD3 R3, -R4, UR43, R3 ;  /* 0x0000002b04037c10 */ /* 0x000fe2000fffe103 */
[----:B------:R-:W-:Y:S01]  /*2b90*/  VIADD R0, R31, UR43 ;  /* 0x0000002b1f007c36 */ /* 0x000fe20008000000 */
[----:B------:R-:W3:Y:S01]  /*2ba0*/  MUFU.TANH R25, R25 ;  /* 0x0000001900197308 */ /* 0x000ee20000002400 */
[----:B------:R-:W-:Y:S01]  /*2bb0*/  ULDC UR14, c[0x0][0x9e0] ;  /* 0x00027800000e7ab9 */ /* 0x000fe20000000800 */
[----:B------:R-:W-:Y:S01]  /*2bc0*/  FMUL.FTZ R30, R30, UR5 ;  /* 0x000000051e1e7c20 */ /* 0x000fe20008410000 */
[----:B------:R-:W-:-:S02]  /*2bd0*/  VIADD R57, R3, UR14 ;  /* 0x0000000e03397c36 */ /* 0x000fc40008000000 */
[----:B------:R-:W-:-:S03]  /*2be0*/  VIADD R58, R3, UR4 ;  /* 0x00000004033a7c36 */ /* 0x000fc60008000000 */
[----:B------:R-:W4:Y:S01]  /*2bf0*/  MUFU.TANH R27, R27 ;  /* 0x0000001b001b7308 */ /* 0x000f220000002400 */
[----:B--2---:R-:W-:-:S07]  /*2c00*/  IMAD.IADD R3, R58, 0x1, R5 ;  /* 0x000000013a037824 */ /* 0x004fce00078e0205 */
[----:B------:R-:W2:Y:S08]  /*2c10*/  MUFU.TANH R28, R28 ;  /* 0x0000001c001c7308 */ /* 0x000eb00000002400 */
        /* <DEDUP_REMOVED lines=27> */
[----:B-----5:R-:W-:-:S05]  /*2dd0*/  IMAD R38, R19, -0x2, R0 ;  /* 0xfffffffe13267824 */ /* 0x020fca00078e0200 */
[----:B------:R-:W-:Y:S02]  /*2de0*/  VIADDMNMX R0, R5, R57, R38, PT ;  /* 0x0000003905007246 */ /* 0x000fe40003800126 */
[----:B-1----:R-:W-:Y:S01]  /*2df0*/  LEA R30, R62, 0xffffffc0, 0x6 ;  /* 0xffffffc03e1e7811 */ /* 0x002fe200078e30ff */
[----:B--234-:R-:W-:Y:S06]  /*2e00*/  @P1 BRA `(.L_x_1261) ;  /* 0x0000000000641947 */ /* 0x01cfec0003800000 */
[----:B------:R-:W-:Y:S01]  /*2e10*/  MOV R4, UR42 ;  /* 0x0000002a00047c02 */ /* 0x000fe20008000f00 */
[----:B------:R-:W-:Y:S03]  /*2e20*/  BSSY B0, `(.L_x_1262) ;  /* 0x0000013000007945 */ /* 0x000fe60003800000 */
[----:B------:R-:W-:-:S04]  /*2e30*/  IADD3 R5, -R4, UR43, R5 ;  /* 0x0000002b04057c10 */ /* 0x000fc8000fffe105 */
        /* <DEDUP_REMOVED lines=11> */
.L_x_1263:
[----:B------:R-:W-:Y:S02]  /*2ef0*/  ULDC UR4, c[0x0][0x9e4] ;  /* 0x0002790000047ab9 */ /* 0x000fe40000000800 */
[----:B------:R-:W-:-:S05]  /*2f00*/  IMAD.U32 R59, RZ, RZ, UR4 ;  /* 0x00000004ff3b7e24 */ /* 0x000fca000f8e00ff */
[----:B------:R-:W-:-:S13]  /*2f10*/  ISETP.NE.AND P1, PT, R59, 0x1, PT ;  /* 0x000000013b00780c */ /* 0x000fda0003f25270 */
[----:B------:R-:W1:Y:S02]  /*2f20*/  @P1 LDC.64 R60, c[0x0][0x9e8] ;  /* 0x00027a00ff3c1b82 */ /* 0x000e640000000a00 */
[----:B-1----:R-:W-:-:S05]  /*2f30*/  @P1 IMAD.HI.U32 R4, R5, R60, RZ ;  /* 0x0000003c05041227 */ /* 0x002fca00078e00ff */
[----:B------:R-:W-:-:S07]  /*2f40*/  @P1 SHF.R.U32.HI R5, RZ, R61, R4 ;  /* 0x0000003dff051219 */ /* 0x000fce0000011604 */
.L_x_1264:
[----:B------:R-:W-:Y:S05]  /*2f50*/  BSYNC B0 ;  /* 0x0000000000007941 */ /* 0x000fea0003800000 */
.L_x_1262:
[----:B------:R-:W-:-:S04]  /*2f60*/  IMAD R4, R5, R59, -R30 ;  /* 0x0000003b05047224 */ /* 0x000fc800078e0a1e */
[----:B------:R-:W-:-:S05]  /*2f70*/  IMAD R4, R19, -0x2, R4 ;  /* 0xfffffffe13047824 */ /* 0x000fca00078e0204 */
[----:B------:R-:W-:Y:S02]  /*2f80*/  VIADDMNMX R0, R4, R59, R0, PT ;  /* 0x0000003b04007246 */ /* 0x000fe40003800100 */
[----:B------:R-:W-:-:S07]  /*2f90*/  VIMNMX R3, R3, R4, !PT ;  /* 0x0000000403037248 */ /* 0x000fce0007fe0100 */
.L_x_1261:
        /* <DEDUP_REMOVED lines=12> */
[----:B------:R-:W-:Y:S02]  /*3060*/  FSEL R60, R25, -INF , !P4 ;  /* 0xff800000193c7808 */ /* 0x000fe40006000000 */
[----:B------:R-:W-:-:S02]  /*3070*/  P2R R61, PR, RZ, 0x20 ;  /* 0x00000020ff3d7803 */ /* 0x000fc40000000000 */
[----:B------:R-:W-:Y:S02]  /*3080*/  ISETP.LT.OR P3, PT, R0, 0x11, P3 ;  /* 0x000000110000780c */ /* 0x000fe40001f61670 */
[----:B------:R-:W-:Y:S02]  /*3090*/  ISETP.GT.AND P4, PT, R3, 0x9, !P6 ;  /* 0x000000090300780c */ /* 0x000fe40007784270 */
[----:B------:R-:W-:Y:S02]  /*30a0*/  ISETP.GE.AND P5, PT, R31, 0x12, PT ;  /* 0x000000121f00780c */ /* 0x000fe40003fa6270 */
[----:B0-----:R-:W-:Y:S02]  /*30b0*/  FSEL R68, R32, -INF , !P3 ;  /* 0xff80000020447808 */ /* 0x001fe40005800000 */
        /* <DEDUP_REMOVED lines=63> */
[----:B------:R-:W-:Y:S01]  /*34b0*/  IMAD.U32 R2, RZ, RZ, UR42 ;  /* 0x0000002aff027e24 */ /* 0x000fe2000f8e00ff */
[----:B------:R-:W-:Y:S04]  /*34c0*/  BSSY B0, `(.L_x_1266) ;  /* 0x0000013000007945 */ /* 0x000fe80003800000 */
[----:B------:R-:W-:-:S04]  /*34d0*/  IADD3 R5, -R2, UR43, R5 ;  /* 0x0000002b02057c10 */ /* 0x000fc8000fffe105 */
        /* <DEDUP_REMOVED lines=11> */
.L_x_1267:
[----:B------:R-:W-:Y:S02]  /*3590*/  ULDC UR4, c[0x0][0x9e4] ;  /* 0x0002790000047ab9 */ /* 0x000fe40000000800 */
[----:B------:R-:W-:-:S05]  /*35a0*/  IMAD.U32 R25, RZ, RZ, UR4 ;  /* 0x00000004ff197e24 */ /* 0x000fca000f8e00ff */
[----:B------:R-:W-:-:S13]  /*35b0*/  ISETP.NE.AND P6, PT, R25, 0x1, PT ;  /* 0x000000011900780c */ /* 0x000fda0003fc5270 */
[----:B------:R-:W0:Y:S02]  /*35c0*/  @P6 LDC.64 R28, c[0x0][0x9e8] ;  /* 0x00027a00ff1c6b82 */ /* 0x000e240000000a00 */
[----:B0-----:R-:W-:-:S05]  /*35d0*/  @P6 IMAD.HI.U32 R2, R5, R28, RZ ;  /* 0x0000001c05026227 */ /* 0x001fca00078e00ff */
[----:B------:R-:W-:-:S07]  /*35e0*/  @P6 SHF.R.U32.HI R5, RZ, R29, R2 ;  /* 0x0000001dff056219 */ /* 0x000fce0000011602 */
.L_x_1268:
[----:B------:R-:W-:Y:S05]  /*35f0*/  BSYNC B0 ;  /* 0x0000000000007941 */ /* 0x000fea0003800000 */
.L_x_1266:
[----:B------:R-:W-:-:S04]  /*3600*/  IMAD R2, R5, R25, -R30 ;  /* 0x0000001905027224 */ /* 0x000fc800078e0a1e */
[----:B------:R-:W-:-:S05]  /*3610*/  IMAD R2, R19, -0x2, R2 ;  /* 0xfffffffe13027824 */ /* 0x000fca00078e0202 */
[----:B------:R-:W-:Y:S02]  /*3620*/  VIADDMNMX R0, R2, R25, R0, PT ;  /* 0x0000001902007246 */ /* 0x000fe40003800100 */
[----:B------:R-:W-:-:S07]  /*3630*/  VIMNMX R3, R3, R2, !PT ;  /* 0x0000000203037248 */ /* 0x000fce0007fe0100 */
.L_x_1265:
        /* <DEDUP_REMOVED lines=25> */
[----:B------:R-:W-:Y:S02]  /*37d0*/  ISETP.GT.AND P1, PT, R3, 0x11, !P1 ;  /* 0x000000110300780c */ /* 0x000fe40004f24270 */
[----:B------:R-:W-:Y:S02]  /*37e0*/  FMNMX.FTZ R4, R78, R4, !PT ;  /* 0x000000044e047209 */ /* 0x000fe40007810000 */
[----:B------:R-:W-:-:S02]  /*37f0*/  ISETP.LT.OR P1, PT, R0, 0x12, P1 ;  /* 0x000000120000780c */ /* 0x000fc40000f21670 */
[----:B------:R-:W-:Y:S02]  /*3800*/  FMNMX.FTZ R4, R80, R4, !PT ;  /* 0x0000000450047209 */ /* 0x000fe40007810000 */
[----:B------:R-:W-:Y:S02]  /*3810*/  FSEL R25, R35, -INF , !P1 ;  /* 0xff80000023197808 */ /* 0x000fe40004800000 */
[----:B------:R-:W-:Y:S02]  /*3820*/  ISETP.NE.AND P1, PT, R33, RZ, PT ;  /* 0x000000ff2100720c */ /* 0x000fe40003f25270 */
[C---:B------:R-:W-:Y:S02]  /*3830*/  ISETP.GT.AND P2, PT, R3.reuse, 0x8, !P2 ;  /* 0x000000080300780c */ /* 0x040fe40005744270 */
[----:B------:R-:W-:Y:S02]  /*3840*/  ISETP.GT.AND P1, PT, R3, 0x18, !P1 ;  /* 0x000000180300780c */ /* 0x000fe40004f24270 */
[----:B------:R-:W-:-:S02]  /*3850*/  FMNMX.FTZ R4, R82, R4, !PT ;  /* 0x0000000452047209 */ /* 0x000fc40007810000 */
[C---:B------:R-:W-:Y:S02]  /*3860*/  ISETP.LT.OR P1, PT, R0.reuse, 0x19, P1 ;  /* 0x000000190000780c */ /* 0x040fe40000f21670 */
[----:B------:R-:W-:Y:S02]  /*3870*/  ISETP.LT.OR P2, PT, R0, 0x9, P2 ;  /* 0x000000090000780c */ /* 0x000fe40001741670 */
[----:B------:R-:W-:Y:S02]  /*3880*/  FSEL R26, R26, -INF , !P1 ;  /* 0xff8000001a1a7808 */ /* 0x000fe40004800000 */
[----:B------:R-:W-:Y:S02]  /*3890*/  ISETP.NE.AND P1, PT, R63, RZ, PT ;  /* 0x000000ff3f00720c */ /* 0x000fe40003f25270 */
[----:B------:R-:W-:Y:S02]  /*38a0*/  FMNMX.FTZ R4, R48, R4, !PT ;  /* 0x0000000430047209 */ /* 0x000fe40007810000 */
[----:B------:R-:W-:-:S02]  /*38b0*/  ISETP.GT.AND P1, PT, R3, 0x19, !P1 ;  /* 0x000000190300780c */ /* 0x000fc40004f24270 */
[----:B------:R-:W-:Y:S02]  /*38c0*/  FSEL R18, R18, -INF , !P2 ;  /* 0xff80000012127808 */ /* 0x000fe40005000000 */
[----:B------:R-:W-:Y:S02]  /*38d0*/  ISETP.LT.OR P1, PT, R0, 0x1a, P1 ;  /* 0x0000001a0000780c */ /* 0x000fe40000f21670 */
[----:B------:R-:W-:Y:S02]  /*38e0*/  ISETP.NE.AND P2, PT, R40, RZ, PT ;  /* 0x000000ff2800720c */ /* 0x000fe40003f45270 */
[----:B------:R-:W-:Y:S02]  /*38f0*/  FSEL R27, R39, -INF , !P1 ;  /* 0xff800000271b7808 */ /* 0x000fe40004800000 */
[----:B------:R-:W-:Y:S02]  /*3900*/  ISETP.NE.AND P1, PT, R37, RZ, PT ;  /* 0x000000ff2500720c */ /* 0x000fe40003f25270 */
[----:B------:R-:W-:-:S02]  /*3910*/  FMNMX.FTZ R4, R84, R4, !PT ;  /* 0x0000000454047209 */ /* 0x000fc40007810000 */
[C---:B------:R-:W-:Y:S02]  /*3920*/  ISETP.GT.AND P1, PT, R3.reuse, 0x20, !P1 ;  /* 0x000000200300780c */ /* 0x040fe40004f24270 */
[----:B------:R-:W-:Y:S02]  /*3930*/  FMNMX.FTZ R4, R52, R4, !PT ;  /* 0x0000000434047209 */ /* 0x000fe40007810000 */
[----:B------:R-:W-:Y:S02]  /*3940*/  ISETP.LT.OR P1, PT, R0, 0x21, P1 ;  /* 0x000000210000780c */ /* 0x000fe40000f21670 */
[----:B------:R-:W-:Y:S02]  /*3950*/  FMNMX.FTZ R32, R86, R4, !PT ;  /* 0x0000000456207209 */ /* 0x000fe40007810000 */
        /* <DEDUP_REMOVED lines=8> */
[----:B------:R-:W0:Y:S01]  /*39e0*/  SHFL.BFLY PT, R31, R32, 0x2, 0x1f ;  /* 0x0c401f00201f7f89 */ /* 0x000e2200000e0000 */
[----:B------:R-:W-:Y:S02]  /*39f0*/  ISETP.LT.OR P1, PT, R0, 0x1, P1 ;  /* 0x000000010000780c */ /* 0x000fe40000f21670 */
[----:B------:R-:W-:Y:S02]  /*3a00*/  ISETP.GT.AND P3, PT, R3, 0x30, !P3 ;  /* 0x000000300300780c */ /* 0x000fe40005f64270 */
[----:B------:R-:W-:Y:S02]  /*3a10*/  FSEL R2, R56, -INF , !P1 ;  /* 0xff80000038027808 */ /* 0x000fe40004800000 */
[----:B------:R-:W-:Y:S02]  /*3a20*/  ISETP.NE.AND P1, PT, R41, RZ, PT ;  /* 0x000000ff2900720c */ /* 0x000fe40003f25270 */
[C---:B------:R-:W-:Y:S02]  /*3a30*/  ISETP.GT.AND P4, PT, R3.reuse, 0x31, !P4 ;  /* 0x000000310300780c */ /* 0x040fe40006784270 */
[----:B------:R-:W-:-:S02]  /*3a40*/  ISETP.GT.AND P1, PT, R3, 0x28, !P1 ;  /* 0x000000280300780c */ /* 0x000fc40004f24270 */
[----:B------:R-:W-:Y:S02]  /*3a50*/  ISETP.GT.AND P5, PT, R3, 0x38, !P5 ;  /* 0x000000380300780c */ /* 0x000fe40006fa4270 */
[C---:B------:R-:W-:Y:S02]  /*3a60*/  ISETP.LT.OR P1, PT, R0.reuse, 0x29, P1 ;  /* 0x000000290000780c */ /* 0x040fe40000f21670 */
[C---:B------:R-:W-:Y:S02]  /*3a70*/  ISETP.LT.OR P2, PT, R0.reuse, 0x2a, P2 ;  /* 0x0000002a0000780c */ /* 0x040fe40001741670 */
[C---:B------:R-:W-:Y:S02]  /*3a80*/  ISETP.LT.OR P3, PT, R0.reuse, 0x31, P3 ;  /* 0x000000310000780c */ /* 0x040fe40001f61670 */
[C---:B------:R-:W-:Y:S02]  /*3a90*/  ISETP.LT.OR P4, PT, R0.reuse, 0x32, P4 ;  /* 0x000000320000780c */ /* 0x040fe40002781670 */
[----:B------:R-:W-:-:S02]  /*3aa0*/  ISETP.LT.OR P5, PT, R0, 0x39, P5 ;  /* 0x000000390000780c */ /* 0x000fc40002fa1670 */
[----:B0-----:R-:W-:Y:S02]  /*3ab0*/  FMNMX.FTZ R33, R32, R31, !PT ;  /* 0x0000001f20217209 */ /* 0x001fe40007810000 */
[----:B------:R-:W-:Y:S02]  /*3ac0*/  FMNMX.FTZ R31, R2, R5, !PT ;  /* 0x00000005021f7209 */ /* 0x000fe40007810000 */
[----:B------:R-:W-:Y:S01]  /*3ad0*/  R2UR UR4, R22 ;  /* 0x00000000160472ca */ /* 0x000fe200000e0000 */
[----:B------:R-:W0:Y:S01]  /*3ae0*/  SHFL.BFLY PT, R34, R33, 0x1, 0x1f ;  /* 0x0c201f0021227f89 */ /* 0x000e2200000e0000 */
[----:B------:R-:W-:-:S04]  /*3af0*/  FMNMX.FTZ R4, R18, R31, !PT ;  /* 0x0000001f12047209 */ /* 0x000fc80007810000 */
[----:B------:R-:W-:-:S04]  /*3b00*/  FMNMX.FTZ R31, R21, R4, !PT ;  /* 0x00000004151f7209 */ /* 0x000fc80007810000 */
[----:B------:R-:W-:-:S03]  /*3b10*/  FMNMX.FTZ R30, R24, R31, !PT ;  /* 0x0000001f181e7209 */ /* 0x000fc60007810000 */
[----:B------:R-:W-:Y:S01]  /*3b20*/  UISETP.NE.AND UP1, UPT, UR4, URZ, UPT ;  /* 0x0000003f0400728c */ /* 0x000fe2000bf25270 */
[----:B------:R-:W-:Y:S02]  /*3b30*/  FMNMX.FTZ R31, R25, R30, !PT ;  /* 0x0000001e191f7209 */ /* 0x000fe40007810000 */
[----:B------:R-:W-:Y:S02]  /*3b40*/  FSEL R30, R46, -INF , !P1 ;  /* 0xff8000002e1e7808 */ /* 0x000fe40004800000 */
[----:B------:R-:W-:-:S04]  /*3b50*/  FMNMX.FTZ R32, R26, R31, !PT ;  /* 0x0000001f1a207209 */ /* 0x000fc80007810000 */
[----:B------:R-:W-:Y:S02]  /*3b60*/  FMNMX.FTZ R31, R27, R32, !PT ;  /* 0x000000201b1f7209 */ /* 0x000fe40007810000 */
[----:B------:R-:W-:Y:S01]  /*3b70*/  @UP1 ULDC UR4, c[0x0][0x44c] ;  /* 0x0001130000041ab9 */ /* 0x000fe20000000800 */
[----:B0-----:R-:W-:Y:S01]  /*3b80*/  FMNMX.FTZ R4, R33, R34, !PT ;  /* 0x0000002221047209 */ /* 0x001fe20007810000 */
[----:B------:R-:W-:Y:S01]  /*3b90*/  UIMAD.WIDE.U32 UR4, UR61, UR4, URZ ;  /* 0x000000043d0472a5 */ /* 0x000fe2000f8e003f */
[----:B------:R-:W-:Y:S01]  /*3ba0*/  FMNMX.FTZ R32, R28, R31, !PT ;  /* 0x0000001f1c207209 */ /* 0x000fe20007810000 */
[----:B------:R-:W-:Y:S01]  /*3bb0*/  @UP1 ULDC UR11, c[0x0][0x450] ;  /* 0x00011400000b1ab9 */ /* 0x000fe20000000800 */
[C---:B------:R-:W-:Y:S01]  /*3bc0*/  FSETP.NEU.FTZ.AND P1, PT, R4.reuse, -INF , PT ;  /* 0xff8000000400780b */ /* 0x040fe20003f3d000 */
[----:B------:R-:W-:Y:S01]  /*3bd0*/  FMUL.FTZ R33, R4, UR6 ;  /* 0x0000000604217c20 */ /* 0x000fe20008410000 */
[----:B------:R-:W-:Y:S01]  /*3be0*/  FSEL R31, R47, -INF , !P2 ;  /* 0xff8000002f1f7808 */ /* 0x000fe20005000000 */
[----:B------:R-:W-:-:S03]  /*3bf0*/  @UP1 USHF.R.U32.HI UR10, URZ, UR11, UR5 ;  /* 0x0000000b3f0a1299 */ /* 0x000fc60008011605 */
[----:B------:R-:W-:Y:S01]  /*3c00*/  FSEL R35, R33, RZ, P1 ;  /* 0x000000ff21237208 */ /* 0x000fe20000800000 */
[----:B------:R-:W-:Y:S01]  /*3c10*/  UIADD3 UR41, UR41, UR10, URZ ;  /* 0x0000000a29297290 */ /* 0x000fe2000fffe03f */
[----:B------:R-:W-:Y:S02]  /*3c20*/  ISETP.GT.AND P1, PT, R3, 0x39, !P6 ;  /* 0x000000390300780c */ /* 0x000fe40007724270 */
[----:B------:R-:W-:Y:S01]  /*3c30*/  FMNMX.FTZ R3, R29, R32, !PT ;  /* 0x000000201d037209 */ /* 0x000fe20007810000 */
[--C-:B------:R-:W-:Y:S01]  /*3c40*/  FFMA.FTZ R36, R36, UR6, -R35.reuse ;  /* 0x0000000624247c23 */ /* 0x100fe20008010823 */
[----:B------:R-:W-:Y:S01]  /*3c50*/  FSEL R32, R50, -INF , !P3 ;  /* 0xff80000032207808 */ /* 0x000fe20005800000 */
[--C-:B------:R-:W-:Y:S01]  /*3c60*/  FFMA.FTZ R37, R60, UR6, -R35.reuse ;  /* 0x000000063c257c23 */ /* 0x100fe20008010823 */
[----:B------:R-:W-:Y:S01]  /*3c70*/  FMNMX.FTZ R34, R30, R3, !PT ;  /* 0x000000031e227209 */ /* 0x000fe20007810000 */
[----:B------:R0:W-:Y:S01]  /*3c80*/  MUFU.EX2 R196, R36 ;  /* 0x0000002400c47308 */ /* 0x0001e20000000800 */
[----:B------:R-:W-:Y:S01]  /*3c90*/  FSEL R33, R51, -INF , !P4 ;  /* 0xff80000033217808 */ /* 0x000fe20006000000 */
[--C-:B------:R-:W-:Y:S01]  /*3ca0*/  FFMA.FTZ R38, R64, UR6, -R35.reuse ;  /* 0x0000000640267c23 */ /* 0x100fe20008010823 */
[----:B------:R-:W-:Y:S01]  /*3cb0*/  FMNMX.FTZ R3, R31, R34, !PT ;  /* 0x000000221f037209 */ /* 0x000fe20007810000 */
[--C-:B------:R-:W-:Y:S01]  /*3cc0*/  FFMA.FTZ R39, R66, UR6, -R35.reuse ;  /* 0x0000000642277c23 */ /* 0x100fe20008010823 */
[----:B------:R-:W-:Y:S01]  /*3cd0*/  ISETP.LT.OR P1, PT, R0, 0x3a, P1 ;  /* 0x0000003a0000780c */ /* 0x000fe20000f21670 */
[--C-:B------:R-:W-:Y:S01]  /*3ce0*/  FFMA.FTZ R40, R68, UR6, -R35.reuse ;  /* 0x0000000644287c23 */ /* 0x100fe20008010823 */
[----:B------:R-:W-:Y:S01]  /*3cf0*/  FMNMX.FTZ R34, R32, R3, !PT ;  /* 0x0000000320227209 */ /* 0x000fe20007810000 */
[----:B------:R-:W1:Y:S01]  /*3d00*/  MUFU.EX2 R37, R37 ;  /* 0x0000002500257308 */ /* 0x000e620000000800 */
[----:B------:R-:W-:Y:S01]  /*3d10*/  FSEL R0, R54, -INF , !P5 ;  /* 0xff80000036007808 */ /* 0x000fe20006800000 */
[--C-:B------:R-:W-:Y:S01]  /*3d20*/  FFMA.FTZ R41, R70, UR6, -R35.reuse ;  /* 0x0000000646297c23 */ /* 0x100fe20008010823 */
        /* <DEDUP_REMOVED lines=12> */
[----:B------:R-:W-:Y:S01]  /*3df0*/  FFMA.FTZ R49, R84, UR6, -R35 ;  /* 0x0000000654317c23 */ /* 0x000fe20008010823 */
[----:B0-----:R-:W0:Y:S01]  /*3e00*/  SHFL.BFLY PT, R36, R3, 0x2, 0x1f ;  /* 0x0c401f0003247f89 */ /* 0x001e2200000e0000 */
[----:B------:R-:W2:Y:S01]  /*3e10*/  MUFU.EX2 R39, R39 ;  /* 0x0000002700277308 */ /* 0x000ea20000000800 */
[----:B-1----:R-:W-:Y:S01]  /*3e20*/  FADD.FTZ R53, R196, R37 ;  /* 0x00000025c4357221 */ /* 0x002fe20000010000 */
[----:B------:R-:W-:Y:S01]  /*3e30*/  F2FP.BF16.F32.PACK_AB R196, R37, R196 ;  /* 0x000000c425c4723e */ /* 0x000fe200000010ff */
[----:B------:R-:W-:-:S05]  /*3e40*/  UIADD3 UR14, UR41, UR14, URZ ;  /* 0x0000000e290e7290 */ /* 0x000fca000fffe03f */
[----:B------:R-:W-:Y:S08]  /*3e50*/  MUFU.EX2 R40, R40 ;  /* 0x0000002800287308 */ /* 0x000ff00000000800 */
[----:B------:R-:W1:Y:S01]  /*3e60*/  MUFU.EX2 R41, R41 ;  /* 0x0000002900297308 */ /* 0x000e620000000800 */
[----:B--2---:R-:W-:Y:S02]  /*3e70*/  F2FP.BF16.F32.PACK_AB R198, R39, R38 ;  /* 0x0000002627c6723e */ /* 0x004fe400000010ff */
[----:B0-----:R-:W-:-:S05]  /*3e80*/  FMNMX.FTZ R36, R3, R36, !PT ;  /* 0x0000002403247209 */ /* 0x001fca0007810000 */
        /* <DEDUP_REMOVED lines=9> */
[----:B------:R-:W-:-:S02]  /*3f20*/  FFMA.FTZ R35, R86, UR6, -R35 ;  /* 0x0000000656237c23 */ /* 0x000fc40008010823 */
[C---:B------:R-:W-:Y:S01]  /*3f30*/  FSETP.NEU.FTZ.AND P1, PT, R3.reuse, -INF , PT ;  /* 0xff8000000300780b */ /* 0x040fe20003f3d000 */
[----:B------:R-:W-:Y:S01]  /*3f40*/  FMUL.FTZ R50, R3, UR6 ;  /* 0x0000000603327c20 */ /* 0x000fe20008410000 */
[----:B------:R-:W-:Y:S04]  /*3f50*/  MUFU.EX2 R46, R46 ;  /* 0x0000002e002e7308 */ /* 0x000fe80000000800 */
[----:B------:R-:W-:Y:S02]  /*3f60*/  FSEL R51, R50, RZ, P1 ;  /* 0x000000ff32337208 */ /* 0x000fe40000800000 */
[----:B------:R-:W-:Y:S02]  /*3f70*/  PLOP3.LUT P1, PT, PT, PT, UP0, 0x40, 0x0 ;  /* 0x000000000000781c */ /* 0x000fe40003f2e808 */
        /* <DEDUP_REMOVED lines=8> */
[----:B------:R2:W-:Y:S01]  /*4000*/  MUFU.EX2 R199, R18 ;  /* 0x0000001200c77308 */ /* 0x0005e20000000800 */
[--C-:B------:R-:W-:Y:S01]  /*4010*/  FFMA.FTZ R27, R27, UR6, -R51.reuse ;  /* 0x000000061b1b7c23 */ /* 0x100fe20008010833 */
[--C-:B------:R-:W-:Y:S01]  /*4020*/  FFMA.FTZ R28, R28, UR6, -R51.reuse ;  /* 0x000000061c1c7c23 */ /* 0x100fe20008010833 */
[--C-:B------:R-:W-:Y:S01]  /*4030*/  FFMA.FTZ R29, R29, UR6, -R51.reuse ;  /* 0x000000061d1d7c23 */ /* 0x100fe20008010833 */
[--C-:B------:R-:W-:Y:S01]  /*4040*/  FFMA.FTZ R30, R30, UR6, -R51.reuse ;  /* 0x000000061e1e7c23 */ /* 0x100fe20008010833 */
[--C-:B------:R-:W-:Y:S01]  /*4050*/  FFMA.FTZ R31, R31, UR6, -R51.reuse ;  /* 0x000000061f1f7c23 */ /* 0x100fe20008010833 */
[--C-:B------:R-:W-:Y:S01]  /*4060*/  FFMA.FTZ R32, R32, UR6, -R51.reuse ;  /* 0x0000000620207c23 */ /* 0x100fe20008010833 */
[----:B------:R-:W-:Y:S01]  /*4070*/  FFMA.FTZ R33, R33, UR6, -R51 ;  /* 0x0000000621217c23 */ /* 0x000fe20008010833 */
[----:B------:R-:W-:Y:S01]  /*4080*/  MUFU.EX2 R2, R2 ;  /* 0x0000000200027308 */ /* 0x000fe20000000800 */
[----:B--2---:R-:W-:Y:S01]  /*4090*/  FADD.FTZ R18, R38, R53 ;  /* 0x0000003526127221 */ /* 0x004fe20000010000 */
[--C-:B------:R-:W-:Y:S01]  /*40a0*/  FFMA.FTZ R0, R0, UR6, -R51.reuse ;  /* 0x0000000600007c23 */ /* 0x100fe20008010833 */
[----:B------:R-:W-:Y:S01]  /*40b0*/  FFMA.FTZ R34, R34, UR6, -R51 ;  /* 0x0000000622227c23 */ /* 0x000fe20008010833 */
[----:B-1----:R-:W-:-:S02]  /*40c0*/  F2FP.BF16.F32.PACK_AB R188, R45, R44 ;  /* 0x0000002c2dbc723e */ /* 0x002fc400000010ff */
[----:B0-----:R-:W-:Y:S02]  /*40d0*/  F2FP.BF16.F32.PACK_AB R190, R47, R46 ;  /* 0x0000002e2fbe723e */ /* 0x001fe400000010ff */
[----:B------:R-:W0:Y:S08]  /*40e0*/  MUFU.EX2 R5, R5 ;  /* 0x0000000500057308 */ /* 0x000e300000000800 */
[----:B------:R1:W2:Y:S08]  /*40f0*/  MUFU.EX2 R50, R21 ;  /* 0x0000001500327308 */ /* 0x0002b00000000800 */
[----:B------:R-:W3:Y:S01]  /*4100*/  MUFU.EX2 R24, R24 ;  /* 0x0000001800187308 */ /* 0x000ee20000000800 */
[----:B-1----:R-:W-:Y:S01]  /*4110*/  FADD.FTZ R21, R39, R18 ;  /* 0x0000001227157221 */ /* 0x002fe20000010000 */
[----:B0-----:R-:W-:-:S03]  /*4120*/  F2FP.BF16.F32.PACK_AB R197, R5, R2 ;  /* 0x0000000205c5723e */ /* 0x001fc600000010ff */
[----:B------:R-:W-:-:S03]  /*4130*/  FADD.FTZ R18, R40, R21 ;  /* 0x0000001528127221 */ /* 0x000fc60000010000 */
[----:B------:R-:W0:Y:S01]  /*4140*/  MUFU.EX2 R25, R25 ;  /* 0x0000001900197308 */ /* 0x000e220000000800 */
[----:B------:R-:W-:Y:S01]  /*4150*/  FADD.FTZ R21, R41, R18 ;  /* 0x0000001229157221 */ /* 0x000fe20000010000 */
[----:B------:R-:W-:-:S03]  /*4160*/  FADD.FTZ R18, R2, R5 ;  /* 0x0000000502127221 */ /* 0x000fc60000010000 */
[----:B------:R-:W-:Y:S01]  /*4170*/  FADD.FTZ R52, R42, R21 ;  /* 0x000000152a347221 */ /* 0x000fe20000010000 */
[----:B------:R-:W-:Y:S01]  /*4180*/  FADD.FTZ R21, R199, R18 ;  /* 0x00000012c7157221 */ /* 0x000fe20000010000 */
[C---:B--2---:R-:W-:Y:S01]  /*4190*/  F2FP.BF16.F32.PACK_AB R199, R50.reuse, R199 ;  /* 0x000000c732c7723e */ /* 0x044fe200000010ff */
[----:B------:R-:W1:Y:S01]  /*41a0*/  MUFU.EX2 R26, R26 ;  /* 0x0000001a001a7308 */ /* 0x000e620000000800 */
[----:B------:R-:W-:Y:S01]  /*41b0*/  FADD.FTZ R53, R43, R52 ;  /* 0x000000342b357221 */ /* 0x000fe20000010000 */
[----:B------:R-:W-:-:S03]  /*41c0*/  FADD.FTZ R21, R50, R21 ;  /* 0x0000001532157221 */ /* 0x000fc60000010000 */
[----:B------:R-:W-:-:S03]  /*41d0*/  FADD.FTZ R18, R44, R53 ;  /* 0x000000352c127221 */ /* 0x000fc60000010000 */
[----:B------:R-:W2:Y:S01]  /*41e0*/  MUFU.EX2 R27, R27 ;  /* 0x0000001b001b7308 */ /* 0x000ea20000000800 */
[----:B------:R-:W-:Y:S01]  /*41f0*/  FADD.FTZ R53, R45, R18 ;  /* 0x000000122d357221 */ /* 0x000fe20000010000 */
[----:B---3--:R-:W-:Y:S01]  /*4200*/  FADD.FTZ R18, R24, R21 ;  /* 0x0000001518127221 */ /* 0x008fe20000010000 */
[C---:B0-----:R-:W-:Y:S02]  /*4210*/  F2FP.BF16.F32.PACK_AB R193, R25.reuse, R24 ;  /* 0x0000001819c1723e */ /* 0x041fe400000010ff */
[----:B------:R-:W-:Y:S01]  /*4220*/  FADD.FTZ R52, R46, R53 ;  /* 0x000000352e347221 */ /* 0x000fe20000010000 */
[----:B------:R-:W-:Y:S02]  /*4230*/  FADD.FTZ R21, R25, R18 ;  /* 0x0000001219157221 */ /* 0x000fe40000010000 */
[----:B------:R-:W0:Y:S01]  /*4240*/  MUFU.EX2 R28, R28 ;  /* 0x0000001c001c7308 */ /* 0x000e220000000800 */
[----:B------:R-:W-:Y:S01]  /*4250*/  FADD.FTZ R37, R47, R52 ;  /* 0x000000342f257221 */ /* 0x000fe20000010000 */
[----:B-1----:R-:W-:-:S06]  /*4260*/  FADD.FTZ R18, R26, R21 ;  /* 0x000000151a127221 */ /* 0x002fcc0000010000 */
        /* <DEDUP_REMOVED lines=14> */
[----:B-1----:R-:W-:-:S07]  /*4350*/  FADD.FTZ R2, R32, R5 ;  /* 0x0000000520027221 */ /* 0x002fce0000010000 */
        /* <DEDUP_REMOVED lines=11> */
[----:B0-----:R-:W-:Y:S01]  /*4410*/  FADD.FTZ R38, R36, R37 ;  /* 0x0000002524267221 */ /* 0x001fe20000010000 */
[C---:B-1----:R-:W-:Y:S01]  /*4420*/  FADD.FTZ R5, R187.reuse, R2 ;  /* 0x00000002bb057221 */ /* 0x042fe20000010000 */
[----:B------:R-:W-:Y:S02]  /*4430*/  F2FP.BF16.F32.PACK_AB R187, R187, R0 ;  /* 0x00000000bbbb723e */ /* 0x000fe400000010ff */
[C---:B--2---:R-:W-:Y:S01]  /*4440*/  FADD.FTZ R18, R35.reuse, R38 ;  /* 0x0000002623127221 */ /* 0x044fe20000010000 */
        /* <DEDUP_REMOVED lines=13> */
.L_x_1270:
[----:B------:R-:W-:Y:S02]  /*4520*/  ULDC UR15, c[0x0][0x9e4] ;  /* 0x00027900000f7ab9 */ /* 0x000fe40000000800 */
[----:B------:R-:W-:-:S11]  /*4530*/  UISETP.NE.AND UP0, UPT, UR15, 0x1, UPT ;  /* 0x000000010f00788c */ /* 0x000fd6000bf05270 */
[----:B------:R-:W-:Y:S02]  /*4540*/  @UP0 ULDC.64 UR4, c[0x0][0x9e8] ;  /* 0x00027a0000040ab9 */ /* 0x000fe40000000a00 */
[----:B------:R-:W-:-:S04]  /*4550*/  UIMAD.WIDE.U32 UR10, UR18, UR4, URZ ;  /* 0x00000004120a72a5 */ /* 0x000fc8000f8e003f */
[----:B------:R-:W-:-:S12]  /*4560*/  @UP0 USHF.R.U32.HI UR18, URZ, UR5, UR11 ;  /* 0x000000053f120299 */ /* 0x000fd8000801160b */
.L_x_1271:
[----:B------:R-:W-:-:S04]  /*4570*/  UIMAD UR15, UR18, UR15, UR15 ;  /* 0x0000000f120f72a4 */ /* 0x000fc8000f8e020f */
[----:B------:R-:W-:-:S04]  /*4580*/  UISETP.LT.AND UP0, UPT, UR14, UR15, UPT ;  /* 0x0000000f0e00728c */ /* 0x000fc8000bf01270 */
[----:B------:R-:W-:-:S12]  /*4590*/  USEL UR14, UR14, UR15, UP0 ;  /* 0x0000000f0e0e7287 */ /* 0x000fd80008000000 */
.L_x_1269:
[----:B------:R-:W-:Y:S01]  /*45a0*/  R2UR UR5, R201 ;  /* 0x00000000c90572ca */ /* 0x000fe200000e0000 */
[----:B------:R-:W-:Y:S01]  /*45b0*/  USHF.R.S32.HI UR4, URZ, 0x1f, UR14 ;  /* 0x0000001f3f047899 */ /* 0x000fe2000801140e */
[----:B------:R-:W-:Y:S01]  /*45c0*/  MOV R2, 0x3f800000 ;  /* 0x3f80000000027802 */ /* 0x000fe20000000f00 */
[----:B------:R-:W-:Y:S01]  /*45d0*/  IMAD.MOV.U32 R0, RZ, RZ, 0x3f800000 ;  /* 0x3f800000ff007424 */ /* 0x000fe200078e00ff */
[----:B------:R-:W-:Y:S01]  /*45e0*/  CS2R R150, SRZ ;  /* 0x0000000000967805 */ /* 0x000fe2000001ff00 */
        /* <DEDUP_REMOVED lines=70> */
[----:B------:R-:W-:Y:S01]  /*4a50*/  UMOV UR41, UR39 ;  /* 0x0000002700297c82 */ /* 0x000fe20008000000 */
[----:B------:R-:W-:Y:S01]  /*4a60*/  IMAD.MOV.U32 R220, RZ, RZ, R4 ;  /* 0x000000ffffdc7224 */ /* 0x000fe200078e0004 */
[----:B------:R-:W-:Y:S01]  /*4a70*/  UMOV UR4, UR38 ;  /* 0x0000002600047c82 */ /* 0x000fe20008000000 */
[----:B------:R-:W-:Y:S01]  /*4a80*/  IMAD.MOV.U32 R2, RZ, RZ, 0x3f800000 ;  /* 0x3f800000ff027424 */ /* 0x000fe200078e00ff */
[----:B------:R-:W-:Y:S01]  /*4a90*/  ULDC UR51, c[0x0][0x9e4] ;  /* 0x0002790000337ab9 */ /* 0x000fe20000000800 */
[----:B------:R-:W-:Y:S01]  /*4aa0*/  IMAD.MOV.U32 R151, RZ, RZ, RZ ;  /* 0x000000ffff977224 */ /* 0x000fe200078e00ff */
[----:B------:R-:W-:Y:S01]  /*4ab0*/  ULDC UR54, c[0x0][0x9dc] ;  /* 0x0002770000367ab9 */ /* 0x000fe20000000800 */
[----:B------:R-:W-:-:S05]  /*4ac0*/  ULDC UR5, c[0x0][0x9d8] ;  /* 0x0002760000057ab9 */ /* 0x000fca0000000800 */
.L_x_1291:
[----:B------:R-:W-:-:S04]  /*4ad0*/  UISETP.NE.AND UP0, UPT, UR4, 0x1, UPT ;  /* 0x000000010400788c */ /* 0x000fc8000bf05270 */
[----:B------:R-:W-:-:S04]  /*4ae0*/  USEL UR39, URZ, 0x1, UP0 ;  /* 0x000000013f277887 */ /* 0x000fc80008000000 */
[----:B------:R-:W-:Y:S01]  /*4af0*/  ULOP3.LUT UR39, UR41, UR39, URZ, 0x3c, !UPT ;  /* 0x0000002729277292 */ /* 0x000fe2000f8e3c3f */
[----:B------:R-:W-:Y:S11]  /*4b00*/  @!P0 BRA `(.L_x_1273) ;  /* 0x0000000000048947 */ /* 0x000ff60003800000 */
[----:B------:R-:W-:Y:S01]  /*4b10*/  BPT.TRAP 0x1 ;  /* 0x000000040000795c */ /* 0x000fe20000300000 */
.L_x_1273:
        /* <DEDUP_REMOVED lines=9> */
.L_x_1274:
[----:B-1----:R-:W-:Y:S05]  /*4bb0*/  @P1 BRA `(.L_x_1275) ;  /* 0x0000000000081947 */ /* 0x002fea0003800000 */
[----:B------:R-:W1:Y:S02]  /*4bc0*/  SYNCS.PHASECHK.TRANS64.TRYWAIT P1, [UR7+0x30830], R3 ;  /* 0x03083003ff0075a7 */ /* 0x000e640008020147 */
[----:B-1----:R-:W-:Y:S05]  /*4bd0*/  @!P1 BRA `(.L_x_1276) ;  /* 0x0000011800a89947 */ /* 0x002fea0003800000 */
.L_x_1275:
[----:B------:R-:W-:Y:S01]  /*4be0*/  R2UR UR6, R20 ;  /* 0x00000000140672ca */ /* 0x000fe200000e0000 */
[----:B------:R-:W-:Y:S01]  /*4bf0*/  WARPGROUP.ARRIVE ;  /* 0x00000000000079c5 */ /* 0x000fe20000000000 */
[----:B------:R-:W-:Y:S01]  /*4c00*/  R2UR UR44, R16 ;  /* 0x00000000102c72ca */ /* 0x000fe200000e0000 */
[----:B------:R-:W-:Y:S01]  /*4c10*/  UMOV UR47, 0x40000040 ;  /* 0x40000040002f7882 */ /* 0x000fe20000000000 */
[----:B------:R-:W-:Y:S01]  /*4c20*/  R2UR UR45, R17 ;  /* 0x00000000112d72ca */ /* 0x000fe200000e0000 */
[----:B------:R-:W-:Y:S01]  /*4c30*/  UMOV UR11, 0x40000040 ;  /* 0x40000040000b7882 */ /* 0x000fe20000000000 */
[----:B------:R-:W-:Y:S01]  /*4c40*/  UMOV UR15, 0x40000040 ;  /* 0x40000040000f7882 */ /* 0x000fe20000000000 */
[----:B------:R-:W-:Y:S01]  /*4c50*/  UMOV UR19, 0x40000040 ;  /* 0x4000004000137882 */ /* 0x000fe20000000000 */
[----:B------:R-:W-:Y:S01]  /*4c60*/  UMOV UR23, 0x40000040 ;  /* 0x4000004000177882 */ /* 0x000fe20000000000 */
[----:B------:R-:W-:Y:S01]  /*4c70*/  UMOV UR27, 0x40000040 ;  /* 0x40000040001b7882 */ /* 0x000fe20000000000 */
[----:B------:R-:W-:Y:S01]  /*4c80*/  UMOV UR31, 0x40000040 ;  /* 0x40000040001f7882 */ /* 0x000fe20000000000 */
[----:B------:R-:W-:Y:S01]  /*4c90*/  UMOV UR35, 0x40000040 ;  /* 0x4000004000237882 */ /* 0x000fe20000000000 */
[-C--:B------:R-:W-:Y:S01]  /*4ca0*/  FMUL.FTZ R24, R24, R0.reuse ;  /* 0x0000000018187220 */ /* 0x080fe20000410000 */
[----:B------:R-:W-:Y:S01]  /*4cb0*/  ULEA UR6, UR38, UR6, 0xb ;  /* 0x0000000626067291 */ /* 0x000fe2000f8e583f */
[-C--:B------:R-:W-:Y:S01]  /*4cc0*/  FMUL.FTZ R25, R25, R0.reuse ;  /* 0x0000000019197220 */ /* 0x080fe20000410000 */
[-C--:B------:R-:W-:Y:S01]  /*4cd0*/  FMUL.FTZ R28, R28, R0.reuse ;  /* 0x000000001c1c7220 */ /* 0x080fe20000410000 */
[-C--:B------:R-:W-:Y:S01]  /*4ce0*/  FMUL.FTZ R29, R29, R0.reuse ;  /* 0x000000001d1d7220 */ /* 0x080fe20000410000 */
[----:B------:R-:W-:Y:S01]  /*4cf0*/  UIADD3 UR10, UR6, 0x400, URZ ;  /* 0x00000400060a7890 */ /* 0x000fe2000fffe03f */
[-C--:B------:R-:W-:Y:S01]  /*4d00*/  FMUL.FTZ R32, R32, R0.reuse ;  /* 0x0000000020207220 */ /* 0x080fe20000410000 */
[----:B------:R-:W-:Y:S01]  /*4d10*/  UIADD3 UR14, UR6, 0x402, URZ ;  /* 0x00000402060e7890 */ /* 0x000fe2000fffe03f */
[-C--:B------:R-:W-:Y:S01]  /*4d20*/  FMUL.FTZ R33, R33, R0.reuse ;  /* 0x0000000021217220 */ /* 0x080fe20000410000 */
[----:B------:R-:W-:Y:S01]  /*4d30*/  UMOV UR46, UR6 ;  /* 0x00000006002e7c82 */ /* 0x000fe20008000000 */
[----:B------:R-:W-:Y:S01]  /*4d40*/  UIADD3 UR18, UR6, 0x404, URZ ;  /* 0x0000040406127890 */ /* 0x000fe2000fffe03f */
[----:B------:R-:W-:Y:S01]  /*4d50*/  HGMMA.64x64x16.F32.BF16 R152, gdesc[UR44], RZ, !UPT, gsb0 ;  /* 0x00e000002c9879f0 */ /* 0x000fe2000c0018ff */
[----:B------:R-:W-:Y:S01]  /*4d60*/  R2UR UR44, R14 ;  /* 0x000000000e2c72ca */ /* 0x000fe200000e0000 */
[----:B------:R-:W-:Y:S01]  /*4d70*/  UIADD3 UR46, UR6, 0x2, URZ ;  /* 0x00000002062e7890 */ /* 0x000fe2000fffe03f */
[----:B------:R-:W-:Y:S01]  /*4d80*/  R2UR UR45, R15 ;  /* 0x000000000f2d72ca */ /* 0x000fe200000e0000 */
        /* <DEDUP_REMOVED lines=203> */
.L_x_1277:
[----:B------:R-:W-:Y:S01]  /*5a40*/  ULEA UR14, UR4, UR40, 0x3 ;  /* 0x00000028040e7291 */ /* 0x000fe2000f8e183f */
[----:B------:R-:W-:-:S04]  /*5a50*/  MOV R0, UR41 ;  /* 0x0000002900007c02 */ /* 0x000fc80008000f00 */
[----:B------:R-:W-:-:S04]  /*5a60*/  SHF.L.U32 R0, R0, 0x1f, RZ ;  /* 0x0000001f00007819 */ /* 0x000fc800000006ff */
[----:B------:R2:W3:Y:S01]  /*5a70*/  SYNCS.PHASECHK.TRANS64.TRYWAIT P1, [UR14+0x30850], R0 ;  /* 0x03085000ff0075a7 */ /* 0x0004e2000802014e */
[----:B------:R-:W-:Y:S05]  /*5a80*/  @!P0 BRA `(.L_x_1278) ;  /* 0x0000000000048947 */ /* 0x000fea0003800000 */
[----:B------:R-:W-:Y:S01]  /*5a90*/  BPT.TRAP 0x1 ;  /* 0x000000040000795c */ /* 0x000fe20000300000 */
.L_x_1278:
[----:B---3--:R-:W-:Y:S05]  /*5aa0*/  @P1 BRA `(.L_x_1279) ;  /* 0x0000000000081947 */ /* 0x008fea0003800000 */
[----:B------:R-:W3:Y:S02]  /*5ab0*/  SYNCS.PHASECHK.TRANS64.TRYWAIT P1, [UR14+0x30850], R0 ;  /* 0x03085000ff0075a7 */ /* 0x000ee4000802014e */
[----:B---3--:R-:W-:Y:S05]  /*5ac0*/  @!P1 BRA `(.L_x_1280) ;  /* 0x0000010c00049947 */ /* 0x008fea0003800000 */
.L_x_1279:
        /* <DEDUP_REMOVED lines=30> */
.L_x_1281:
[----:B------:R-:W-:Y:S01]  /*5cb0*/  R2UR UR4, R22 ;  /* 0x00000000160472ca */ /* 0x000fe200000e0000 */
[----:B------:R-:W3:Y:S01]  /*5cc0*/  S2UR UR6, SR_CgaCtaId ;  /* 0x00000000000679c3 */ /* 0x000ee20000008800 */
[----:B------:R-:W-:Y:S01]  /*5cd0*/  FMUL.FTZ R191, R169, UR5 ;  /* 0x00000005a9bf7c20 */ /* 0x000fe20008410000 */
[----:B------:R-:W-:Y:S02]  /*5ce0*/  VIADD R169, R200, UR61 ;  /* 0x0000003dc8a97c36 */ /* 0x000fe40008000000 */
[----:B------:R-:W-:Y:S01]  /*5cf0*/  FMUL.FTZ R186, R156, UR5 ;  /* 0x000000059cba7c20 */ /* 0x000fe20008410000 */
[----:B-1----:R-:W-:Y:S01]  /*5d00*/  FMUL.FTZ R4, R153, UR5 ;  /* 0x0000000599047c20 */ /* 0x002fe20008410000 */
[----:B------:R-:W-:Y:S01]  /*5d10*/  FMUL.FTZ R156, R163, UR5 ;  /* 0x00000005a39c7c20 */ /* 0x000fe20008410000 */
[----:B------:R-:W-:Y:S01]  /*5d20*/  UIADD3 UR7, UR7, 0x30840, URZ ;  /* 0x0003084007077890 */ /* 0x000fe2000fffe03f */
[----:B------:R-:W-:Y:S01]  /*5d30*/  FMUL.FTZ R153, R158, UR5 ;  /* 0x000000059e997c20 */ /* 0x000fe20008410000 */
[----:B------:R-:W-:Y:S01]  /*5d40*/  FMUL.FTZ R163, R178, UR5 ;  /* 0x00000005b2a37c20 */ /* 0x000fe20008410000 */
[----:B------:R-:W-:Y:S01]  /*5d50*/  FMUL.FTZ R158, R167, UR5 ;  /* 0x00000005a79e7c20 */ /* 0x000fe20008410000 */
[----:B------:R-:W-:-:S02]  /*5d60*/  IMAD.SHL.U32 R178, R221, 0x40, RZ ;  /* 0x00000040ddb27824 */ /* 0x000fc400078e00ff */
[----:B------:R-:W-:Y:S01]  /*5d70*/  FMUL.FTZ R184, R152, UR5 ;  /* 0x0000000598b87c20 */ /* 0x000fe20008410000 */
[----:B------:R-:W-:Y:S01]  /*5d80*/  UISETP.NE.AND UP1, UPT, UR4, URZ, UPT ;  /* 0x0000003f0400728c */ /* 0x000fe2000bf25270 */
[----:B------:R-:W-:Y:S01]  /*5d90*/  FMUL.FTZ R152, R155, UR5 ;  /* 0x000000059b987c20 */ /* 0x000fe20008410000 */
[----:B------:R-:W-:Y:S01]  /*5da0*/  UISETP.NE.AND UP0, UPT, UR60, URZ, UPT ;  /* 0x0000003f3c00728c */ /* 0x000fe2000bf05270 */
[----:B------:R-:W-:Y:S01]  /*5db0*/  FMUL.FTZ R188, R160, UR5 ;  /* 0x00000005a0bc7c20 */ /* 0x000fe20008410000 */
[----:B0-2---:R-:W-:Y:S01]  /*5dc0*/  FMUL.FTZ R0, R154, UR5 ;  /* 0x000000059a007c20 */ /* 0x005fe20008410000 */
[----:B------:R-:W-:Y:S01]  /*5dd0*/  FMUL.FTZ R185, R157, UR5 ;  /* 0x000000059db97c20 */ /* 0x000fe20008410000 */
[----:B------:R-:W-:Y:S01]  /*5de0*/  PLOP3.LUT P1, PT, PT, PT, UP1, 0x80, 0x0 ;  /* 0x000000000000781c */ /* 0x000fe20003f2f018 */
[----:B------:R-:W-:Y:S01]  /*5df0*/  FMUL.FTZ R187, R161, UR5 ;  /* 0x00000005a1bb7c20 */ /* 0x000fe20008410000 */
[----:B------:R-:W-:Y:S01]  /*5e00*/  PLOP3.LUT P2, PT, PT, PT, UP1, 0x80, 0x0 ;  /* 0x000000000000781c */ /* 0x000fe20003f4f018 */
[----:B------:R-:W-:Y:S01]  /*5e10*/  FMUL.FTZ R155, R162, UR5 ;  /* 0x00000005a29b7c20 */ /* 0x000fe20008410000 */
        /* <DEDUP_REMOVED lines=19> */
[----:B------:R-:W0:Y:S01]  /*5f50*/  SHFL.IDX PT, R167, R169, RZ, 0x1c1f ;  /* 0x001c1fffa9a77589 */ /* 0x000e2200000e0000 */
[----:B------:R-:W-:Y:S01]  /*5f60*/  FMUL.FTZ R175, R177, UR5 ;  /* 0x00000005b1af7c20 */ /* 0x000fe20008410000 */
[----:B------:R-:W-:Y:S01]  /*5f70*/  FMUL.FTZ R174, R180, UR5 ;  /* 0x00000005b4ae7c20 */ /* 0x000fe20008410000 */
[----:B------:R-:W-:Y:S01]  /*5f80*/  FMUL.FTZ R179, R181, UR5 ;  /* 0x00000005b5b37c20 */ /* 0x000fe20008410000 */
[----:B------:R-:W-:Y:S01]  /*5f90*/  FMUL.FTZ R165, R182, UR5 ;  /* 0x00000005b6a57c20 */ /* 0x000fe20008410000 */
[----:B------:R-:W-:Y:S01]  /*5fa0*/  FMUL.FTZ R166, R183, UR5 ;  /* 0x00000005b7a67c20 */ /* 0x000fe20008410000 */
[----:B------:R-:W-:Y:S01]  /*5fb0*/  IMAD R2, R19, -0x2, R2 ;  /* 0xfffffffe13027824 */ /* 0x000fe200078e0202 */
[----:B------:R-:W-:Y:S01]  /*5fc0*/  PLOP3.LUT P1, PT, PT, PT, UP0, 0x40, 0x0 ;  /* 0x000000000000781c */ /* 0x000fe20003f2e808 */
[----:B------:R-:W-:Y:S01]  /*5fd0*/  IMAD.U32 R3, RZ, RZ, UR42 ;  /* 0x0000002aff037e24 */ /* 0x000fe2000f8e00ff */
[----:B------:R-:W-:Y:S01]  /*5fe0*/  SYNCS.ARRIVE.TRANS64.RED.A1T0 RZ, [UR7], RZ ;  /* 0x000000ffffff79a7 */ /* 0x000fe20008100407 */
[----:B------:R-:W-:Y:S01]  /*5ff0*/  UMOV UR7, UR54 ;  /* 0x0000003600077c82 */ /* 0x000fe20008000000 */
[----:B------:R-:W1:Y:S01]  /*6000*/  MUFU.TANH R184, R184 ;  /* 0x000000b800b87308 */ /* 0x000e620000002400 */
[----:B------:R-:W-:Y:S01]  /*6010*/  ULOP3.LUT UR4, URZ, UR7, URZ, 0x33, !UPT ;  /* 0x000000073f047292 */ /* 0x000fe2000f8e333f */
[----:B------:R-:W-:Y:S01]  /*6020*/  IADD3 R2, -R3, UR43, R2 ;  /* 0x0000002b03027c10 */ /* 0x000fe2000fffe102 */
[----:B------:R-:W-:-:S04]  /*6030*/  ULDC UR6, c[0x0][0x9e0] ;  /* 0x0002780000067ab9 */ /* 0x000fc80000000800 */
[C---:B------:R-:W-:Y:S01]  /*6040*/  VIADD R180, R2.reuse, UR4 ;  /* 0x0000000402b47c36 */ /* 0x040fe20008000000 */
[----:B------:R-:W2:Y:S01]  /*6050*/  MUFU.TANH R4, R4 ;  /* 0x0000000400047308 */ /* 0x000ea20000002400 */
[----:B------:R-:W-:-:S04]  /*6060*/  VIADD R177, R2, UR6 ;  /* 0x0000000602b17c36 */ /* 0x000fc80008000000 */
[----:B0-----:R-:W-:Y:S01]  /*6070*/  IMAD.IADD R181, R177, 0x1, R167 ;  /* 0x00000001b1b57824 */ /* 0x001fe200078e02a7 */
[----:B------:R-:W-:Y:S02]  /*6080*/  IADD3 R182, R180, R167, RZ ;  /* 0x000000a7b4b67210 */ /* 0x000fe40007ffe0ff */
[----:B------:R-:W0:Y:S08]  /*6090*/  MUFU.TANH R0, R0 ;  /* 0x0000000000007308 */ /* 0x000e300000002400 */
        /* <DEDUP_REMOVED lines=30> */
[----:B------:R-:W-:Y:S01]  /*6280*/  IMAD.U32 R2, RZ, RZ, UR42 ;  /* 0x0000002aff027e24 */ /* 0x000fe2000f8e00ff */
[----:B------:R-:W-:Y:S04]  /*6290*/  BSSY B0, `(.L_x_1283) ;  /* 0x0000011000007945 */ /* 0x000fe80003800000 */
[----:B------:R-:W-:-:S04]  /*62a0*/  IADD3 R167, -R2, UR43, R167 ;  /* 0x0000002b02a77c10 */ /* 0x000fc8000fffe1a7 */
        /* <DEDUP_REMOVED lines=10> */
.L_x_1284:
[----:B------:R-:W-:-:S05]  /*6350*/  IMAD.U32 R168, RZ, RZ, UR51 ;  /* 0x00000033ffa87e24 */ /* 0x000fca000f8e00ff */
[----:B------:R-:W-:-:S13]  /*6360*/  ISETP.NE.AND P1, PT, R168, 0x1, PT ;  /* 0x00000001a800780c */ /* 0x000fda0003f25270 */
[----:B------:R-:W1:Y:S02]  /*6370*/  @P1 LDC.64 R2, c[0x0][0x9e8] ;  /* 0x00027a00ff021b82 */ /* 0x000e640000000a00 */
[----:B-1----:R-:W-:-:S05]  /*6380*/  @P1 IMAD.HI.U32 R2, R167, R2, RZ ;  /* 0x00000002a7021227 */ /* 0x002fca00078e00ff */
[----:B------:R-:W-:-:S07]  /*6390*/  @P1 SHF.R.U32.HI R167, RZ, R3, R2 ;  /* 0x00000003ffa71219 */ /* 0x000fce0000011602 */
.L_x_1285:
[----:B------:R-:W-:Y:S05]  /*63a0*/  BSYNC B0 ;  /* 0x0000000000007941 */ /* 0x000fea0003800000 */
.L_x_1283:
[----:B------:R-:W-:-:S04]  /*63b0*/  IMAD R2, R167, R168, -R178 ;  /* 0x000000a8a7027224 */ /* 0x000fc800078e0ab2 */
[----:B------:R-:W-:-:S05]  /*63c0*/  IMAD R2, R19, -0x2, R2 ;  /* 0xfffffffe13027824 */ /* 0x000fca00078e0202 */
[----:B------:R-:W-:Y:S02]  /*63d0*/  VIADDMNMX R181, R2, R168, R181, PT ;  /* 0x000000a802b57246 */ /* 0x000fe400038001b5 */
[----:B------:R-:W-:-:S07]  /*63e0*/  VIMNMX R182, R182, R2, !PT ;  /* 0x00000002b6b67248 */ /* 0x000fce0007fe0100 */
.L_x_1282:
        /* <DEDUP_REMOVED lines=8> */
[----:B------:R-:W-:Y:S02]  /*6470*/  ISETP.GT.AND P4, PT, R182, 0x18, P1 ;  /* 0x00000018b600780c */ /* 0x000fe40000f84270 */
[----:B------:R-:W-:Y:S02]  /*6480*/  FSEL R167, R184, -INF , !P5 ;  /* 0xff800000b8a77808 */ /* 0x000fe40006800000 */
[----:B------:R-:W-:Y:S02]  /*6490*/  ISETP.LT.OR P4, PT, R181, 0x19, P4 ;  /* 0x00000019b500780c */ /* 0x000fe40002781670 */
[C---:B------:R-:W-:Y:S02]  /*64a0*/  ISETP.GT.AND P6, PT, R182.reuse, 0x8, P1 ;  /* 0x00000008b600780c */ /* 0x040fe40000fc4270 */
[----:B------:R-:W-:-:S02]  /*64b0*/  ISETP.GT.AND P2, PT, R182, 0x9, P1 ;  /* 0x00000009b600780c */ /* 0x000fc40000f44270 */
[C---:B------:R-:W-:Y:S01]  /*64c0*/  ISETP.GT.AND P3, PT, R182.reuse, 0x10, P1 ;  /* 0x00000010b600780c */ /* 0x040fe20000f64270 */
[--C-:B-1----:R-:W-:Y:S01]  /*64d0*/  IMAD.IADD R177, R177, 0x1, R2.reuse ;  /* 0x00000001b1b17824 */ /* 0x102fe200078e0202 */
[----:B------:R-:W-:Y:S01]  /*64e0*/  ISETP.GT.AND P5, PT, R182, 0x11, P1 ;  /* 0x00000011b600780c */ /* 0x000fe20000fa4270 */
[----:B------:R-:W-:Y:S01]  /*64f0*/  IMAD.IADD R180, R180, 0x1, R2 ;  /* 0x00000001b4b47824 */ /* 0x000fe200078e0202 */
[----:B0-----:R-:W-:Y:S02]  /*6500*/  FSEL R190, R190, -INF , !P4 ;  /* 0xff800000bebe7808 */ /* 0x001fe40006000000 */
        /* <DEDUP_REMOVED lines=37> */
[----:B------:R-:W-:Y:S01]  /*6760*/  IMAD.U32 R179, RZ, RZ, UR42 ;  /* 0x0000002affb37e24 */ /* 0x000fe2000f8e00ff */
[----:B------:R-:W-:Y:S04]  /*6770*/  BSSY B0, `(.L_x_1287) ;  /* 0x0000011000007945 */ /* 0x000fe80003800000 */
[----:B------:R-:W-:-:S04]  /*6780*/  IADD3 R179, -R179, UR43, R2 ;  /* 0x0000002bb3b37c10 */ /* 0x000fc8000fffe102 */
[----:B------:R-:W-:-:S13]  /*6790*/  ISETP.GT.AND P2, PT, R179, -0x1, PT ;  /* 0xffffffffb300780c */ /* 0x000fda0003f44270 */
[----:B------:R-:W-:Y:S05]  /*67a0*/  @P2 BRA `(.L_x_1288) ;  /* 0x0000000000202947 */ /* 0x000fea0003800000 */
[----:B------:R-:W-:Y:S02]  /*67b0*/  MOV R4, UR51 ;  /* 0x0000003300047c02 */ /* 0x000fe40008000f00 */
[----:B------:R-:W-:Y:S02]  /*67c0*/  LOP3.LUT R179, RZ, R179, RZ, 0x33, !PT ;  /* 0x000000b3ffb37212 */ /* 0x000fe400078e33ff */
[----:B------:R-:W-:-:S13]  /*67d0*/  ISETP.NE.AND P2, PT, R4, 0x1, PT ;  /* 0x000000010400780c */ /* 0x000fda0003f45270 */
[----:B------:R-:W0:Y:S02]  /*67e0*/  @P2 LDC.64 R2, c[0x0][0x9e8] ;  /* 0x00027a00ff022b82 */ /* 0x000e240000000a00 */
[----:B0-----:R-:W-:-:S05]  /*67f0*/  @P2 IMAD.HI.U32 R2, R179, R2, RZ ;  /* 0x00000002b3022227 */ /* 0x001fca00078e00ff */
[----:B------:R-:W-:-:S04]  /*6800*/  @P2 SHF.R.U32.HI R179, RZ, R3, R2 ;  /* 0x00000003ffb32219 */ /* 0x000fc80000011602 */
[----:B------:R-:W-:Y:S01]  /*6810*/  LOP3.LUT R179, RZ, R179, RZ, 0x33, !PT ;  /* 0x000000b3ffb37212 */ /* 0x000fe200078e33ff */
[----:B------:R-:W-:Y:S06]  /*6820*/  BRA `(.L_x_1289) ;  /* 0x0000000000147947 */ /* 0x000fec0003800000 */
.L_x_1288:
[----:B------:R-:W-:-:S05]  /*6830*/  IMAD.U32 R4, RZ, RZ, UR51 ;  /* 0x00000033ff047e24 */ /* 0x000fca000f8e00ff */
[----:B------:R-:W-:-:S13]  /*6840*/  ISETP.NE.AND P2, PT, R4, 0x1, PT ;  /* 0x000000010400780c */ /* 0x000fda0003f45270 */
[----:B------:R-:W0:Y:S02]  /*6850*/  @P2 LDC.64 R2, c[0x0][0x9e8] ;  /* 0x00027a00ff022b82 */ /* 0x000e240000000a00 */
[----:B0-----:R-:W-:-:S05]  /*6860*/  @P2 IMAD.HI.U32 R2, R179, R2, RZ ;  /* 0x00000002b3022227 */ /* 0x001fca00078e00ff */
[----:B------:R-:W-:-:S07]  /*6870*/  @P2 SHF.R.U32.HI R179, RZ, R3, R2 ;  /* 0x00000003ffb32219 */ /* 0x000fce0000011602 */
.L_x_1289:
[----:B------:R-:W-:Y:S05]  /*6880*/  BSYNC B0 ;  /* 0x0000000000007941 */ /* 0x000fea0003800000 */
.L_x_1287:
[----:B------:R-:W-:-:S04]  /*6890*/  IMAD R178, R179, R4, -R178 ;  /* 0x00000004b3b27224 */ /* 0x000fc800078e0ab2 */
[----:B------:R-:W-:-:S05]  /*68a0*/  IMAD R178, R19, -0x2, R178 ;  /* 0xfffffffe13b27824 */ /* 0x000fca00078e02b2 */
[----:B------:R-:W-:Y:S02]  /*68b0*/  VIADDMNMX R177, R178, R4, R177, PT ;  /* 0x00000004b2b17246 */ /* 0x000fe400038001b1 */
[----:B------:R-:W-:-:S07]  /*68c0*/  VIMNMX R180, R180, R178, !PT ;  /* 0x000000b2b4b47248 */ /* 0x000fce0007fe0100 */
.L_x_1286:
[----:B------:R-:W-:Y:S01]  /*68d0*/  FMNMX.FTZ R3, R167, R220, !PT ;  /* 0x000000dca7037209 */ /* 0x000fe20007810000 */
[----:B------:R-:W-:Y:S01]  /*68e0*/  ULDC UR6, c[0x0][0x988] ;  /* 0x0002620000067ab9 */ /* 0x000fe20000000800 */
[----:B------:R-:W-:Y:S02]  /*68f0*/  ISETP.GT.AND P3, PT, R180, RZ, P1 ;  /* 0x000000ffb400720c */ /* 0x000fe40000f64270 */
        /* <DEDUP_REMOVED lines=45> */
[----:B------:R-:W-:Y:S02]  /*6bd0*/  FSEL R2, R0, -INF , !P3 ;  /* 0xff80000000027808 */ /* 0x000fe40005800000 */
[C---:B------:R-:W-:Y:S01]  /*6be0*/  ISETP.GT.AND P3, PT, R180.reuse, 0x20, P1 ;  /* 0x00000020b400780c */ /* 0x040fe20000f64270 */
[----:B------:R-:W0:Y:S01]  /*6bf0*/  SHFL.BFLY PT, R4, R3, 0x1, 0x1f ;  /* 0x0c201f0003047f89 */ /* 0x000e2200000e0000 */
[----:B------:R-:W-:-:S02]  /*6c00*/  ISETP.GT.AND P2, PT, R180, 0x30, P1 ;  /* 0x00000030b400780c */ /* 0x000fc40000f44270 */
[C---:B------:R-:W-:Y:S02]  /*6c10*/  ISETP.LT.OR P3, PT, R177.reuse, 0x21, P3 ;  /* 0x00000021b100780c */ /* 0x040fe40001f61670 */
[----:B------:R-:W-:Y:S02]  /*6c20*/  ISETP.LT.OR P6, PT, R177, 0x2a, P6 ;  /* 0x0000002ab100780c */ /* 0x000fe400037c1670 */
[----:B------:R-:W-:Y:S02]  /*6c30*/  FSEL R159, R159, -INF , !P3 ;  /* 0xff8000009f9f7808 */ /* 0x000fe40005800000 */
[----:B------:R-:W-:Y:S02]  /*6c40*/  ISETP.GT.AND P5, PT, R180, 0x31, P1 ;  /* 0x00000031b400780c */ /* 0x000fe40000fa4270 */
[----:B------:R-:W-:Y:S02]  /*6c50*/  ISETP.LT.OR P2, PT, R177, 0x31, P2 ;  /* 0x00000031b100780c */ /* 0x000fe40001741670 */
[----:B------:R-:W-:-:S02]  /*6c60*/  FSEL R162, R162, -INF , !P6 ;  /* 0xff800000a2a27808 */ /* 0x000fc40007000000 */
[----:B------:R-:W-:Y:S02]  /*6c70*/  ISETP.LT.OR P5, PT, R177, 0x32, P5 ;  /* 0x00000032b100780c */ /* 0x000fe40002fa1670 */
[----:B------:R-:W-:Y:S02]  /*6c80*/  FSEL R163, R163, -INF , !P2 ;  /* 0xff800000a3a37808 */ /* 0x000fe40005000000 */
[----:B------:R-:W-:Y:S02]  /*6c90*/  FSEL R164, R164, -INF , !P5 ;  /* 0xff800000a4a47808 */ /* 0x000fe40006800000 */
[----:B0-----:R-:W-:Y:S02]  /*6ca0*/  FMNMX.FTZ R4, R3, R4, !PT ;  /* 0x0000000403047209 */ /* 0x001fe40007810000 */
[----:B------:R-:W-:Y:S02]  /*6cb0*/  FMNMX.FTZ R3, R2, R21, !PT ;  /* 0x0000001502037209 */ /* 0x000fe40007810000 */
[----:B------:R-:W-:-:S02]  /*6cc0*/  FSETP.NEU.FTZ.AND P3, PT, R4, -INF , PT ;  /* 0xff8000000400780b */ /* 0x000fc40003f7d000 */
[----:B------:R-:W-:-:S04]  /*6cd0*/  FMNMX.FTZ R0, R152, R3, !PT ;  /* 0x0000000398007209 */ /* 0x000fc80007810000 */
[----:B------:R-:W-:-:S04]  /*6ce0*/  FMNMX.FTZ R3, R153, R0, !PT ;  /* 0x0000000099037209 */ /* 0x000fc80007810000 */
        /* <DEDUP_REMOVED lines=16> */
[----:B------:R0:W-:Y:S01]  /*6df0*/  MUFU.EX2 R161, R179 ;  /* 0x000000b300a17308 */ /* 0x0001e20000000800 */
        /* <DEDUP_REMOVED lines=11> */
[--C-:B0-----:R-:W-:Y:S01]  /*6eb0*/  FFMA.FTZ R179, R189, UR6, -R0.reuse ;  /* 0x00000006bdb37c23 */ /* 0x101fe20008010800 */
[----:B------:R-:W-:Y:S01]  /*6ec0*/  FSEL R168, R165, -INF , !P4 ;  /* 0xff800000a5a87808 */ /* 0x000fe20006000000 */
[--C-:B------:R-:W-:Y:S01]  /*6ed0*/  FFMA.FTZ R169, R172, UR6, -R0.reuse ;  /* 0x00000006aca97c23 */ /* 0x100fe20008010800 */
[----:B------:R-:W-:Y:S01]  /*6ee0*/  FMNMX.FTZ R3, R164, R3, !PT ;  /* 0x00000003a4037209 */ /* 0x000fe20007810000 */
[--C-:B------:R-:W-:Y:S01]  /*6ef0*/  FFMA.FTZ R184, R176, UR6, -R0.reuse ;  /* 0x00000006b0b87c23 */ /* 0x100fe20008010800 */
[----:B------:R-:W-:Y:S01]  /*6f00*/  FSEL R166, R166, -INF , !P1 ;  /* 0xff800000a6a67808 */ /* 0x000fe20004800000 */
[--C-:B------:R-:W-:Y:S01]  /*6f10*/  FFMA.FTZ R165, R175, UR6, -R0.reuse ;  /* 0x00000006afa57c23 */ /* 0x100fe20008010800 */
[----:B------:R-:W-:Y:S01]  /*6f20*/  FMNMX.FTZ R3, R168, R3, !PT ;  /* 0x00000003a8037209 */ /* 0x000fe20007810000 */
[--C-:B------:R-:W-:Y:S01]  /*6f30*/  FFMA.FTZ R186, R174, UR6, -R0.reuse ;  /* 0x00000006aeba7c23 */ /* 0x100fe20008010800 */
[----:B------:R-:W-:Y:S01]  /*6f40*/  FSEL R173, R4, RZ, P3 ;  /* 0x000000ff04ad7208 */ /* 0x000fe20001800000 */
[----:B------:R-:W-:Y:S01]  /*6f50*/  FFMA.FTZ R171, R171, UR6, -R0 ;  /* 0x00000006abab7c23 */ /* 0x000fe20008010800 */
[----:B------:R-:W-:Y:S01]  /*6f60*/  FMNMX.FTZ R3, R166, R3, !PT ;  /* 0x00000003a6037209 */ /* 0x000fe20007810000 */
[----:B------:R-:W-:Y:S02]  /*6f70*/  MUFU.EX2 R196, R196 ;  /* 0x000000c400c47308 */ /* 0x000fe40000000800 */
[----:B------:R-:W-:-:S02]  /*6f80*/  FADD.FTZ R173, -R173, R220 ;  /* 0x000000dcadad7221 */ /* 0x000fc40000010100 */
[----:B------:R-:W0:Y:S02]  /*6f90*/  SHFL.BFLY PT, R178, R3, 0x2, 0x1f ;  /* 0x0c401f0003b27f89 */ /* 0x000e2400000e0000 */
[----:B------:R-:W-:Y:S02]  /*6fa0*/  FMUL.FTZ R0, R173, UR6 ;  /* 0x00000006ad007c20 */ /* 0x000fe40008410000 */
        /* <DEDUP_REMOVED lines=12> */
[----:B------:R-:W-:Y:S03]  /*7070*/  MUFU.EX2 R188, R188 ;  /* 0x000000bc00bc7308 */ /* 0x000fe60000000800 */
[----:B------:R-:W-:-:S05]  /*7080*/  FSEL R173, R170, RZ, P1 ;  /* 0x000000ffaaad7208 */ /* 0x000fca0000800000 */
        /* <DEDUP_REMOVED lines=17> */
[----:B------:R-:W-:Y:S01]  /*71a0*/  FADD.FTZ R170, R198, R21 ;  /* 0x00000015c6aa7221 */ /* 0x000fe20000010000 */
[--C-:B------:R-:W-:Y:S01]  /*71b0*/  FFMA.FTZ R191, R167, UR6, -R173.reuse ;  /* 0x00000006a7bf7c23 */ /* 0x100fe200080108ad */
[--C-:B------:R-:W-:Y:S01]  /*71c0*/  FFMA.FTZ R162, R162, UR6, -R173.reuse ;  /* 0x00000006a2a27c23 */ /* 0x100fe200080108ad */
[--C-:B------:R-:W-:Y:S01]  /*71d0*/  FFMA.FTZ R185, R163, UR6, -R173.reuse ;  /* 0x00000006a3b97c23 */ /* 0x100fe200080108ad */
[----:B--2---:R-:W-:Y:S01]  /*71e0*/  FADD.FTZ R21, R183, R170 ;  /* 0x000000aab7157221 */ /* 0x004fe20000010000 */
[--C-:B------:R-:W-:Y:S01]  /*71f0*/  FFMA.FTZ R164, R164, UR6, -R173.reuse ;  /* 0x00000006a4a47c23 */ /* 0x100fe200080108ad */
[----:B------:R-:W1:Y:S01]  /*7200*/  MUFU.EX2 R2, R2 ;  /* 0x0000000200027308 */ /* 0x000e620000000800 */
[----:B------:R-:W-:Y:S01]  /*7210*/  FFMA.FTZ R187, R168, UR6, -R173 ;  /* 0x00000006a8bb7c23 */ /* 0x000fe200080108ad */
[----:B0-----:R-:W-:Y:S01]  /*7220*/  FADD.FTZ R170, R192, R21 ;  /* 0x00000015c0aa7221 */ /* 0x001fe20000010000 */
[----:B------:R-:W-:-:S03]  /*7230*/  FFMA.FTZ R166, R166, UR6, -R173 ;  /* 0x00000006a6a67c23 */ /* 0x000fc600080108ad */
[----:B----4-:R-:W-:Y:S02]  /*7240*/  FADD.FTZ R21, R181, R170 ;  /* 0x000000aab5157221 */ /* 0x010fe40000010000 */
[----:B------:R-:W0:Y:S02]  /*7250*/  MUFU.EX2 R199, R199 ;  /* 0x000000c700c77308 */ /* 0x000e240000000800 */
[----:B-----5:R-:W-:-:S04]  /*7260*/  FADD.FTZ R170, R194, R21 ;  /* 0x00000015c2aa7221 */ /* 0x020fc80000010000 */
[----:B------:R-:W-:Y:S02]  /*7270*/  FADD.FTZ R21, R179, R170 ;  /* 0x000000aab3157221 */ /* 0x000fe40000010000 */
[----:B------:R-:W2:Y:S01]  /*7280*/  MUFU.EX2 R154, R154 ;  /* 0x0000009a009a7308 */ /* 0x000ea20000000800 */
[----:B-1----:R-:W-:Y:S01]  /*7290*/  FFMA.FTZ R5, R2, R5, R197 ;  /* 0x0000000502057223 */ /* 0x002fe200000100c5 */
[----:B------:R-:W-:-:S03]  /*72a0*/  FADD.FTZ R168, R188, R21 ;  /* 0x00000015bca87221 */ /* 0x000fc60000010000 */
[----:B------:R-:W-:-:S03]  /*72b0*/  FADD.FTZ R18, R152, R5 ;  /* 0x0000000598127221 */ /* 0x000fc60000010000 */
        /* <DEDUP_REMOVED lines=42> */
.L_x_1290:
[----:B------:R-:W0:Y:S01]  /*7560*/  S2UR UR4, SR_CgaCtaId ;  /* 0x00000000000479c3 */ /* 0x000e220000008800 */
[----:B------:R-:W-:Y:S01]  /*7570*/  UIADD3 UR14, UR14, 0x30860, URZ ;  /* 0x000308600e0e7890 */ /* 0x000fe2000fffe03f */
[C---:B------:R-:W-:Y:S01]  /*7580*/  ISETP.GT.AND P1, PT, R221.reuse, UR50, PT ;  /* 0x00000032dd007c0c */ /* 0x040fe2000bf24270 */
        /* <DEDUP_REMOVED lines=24> */
.L_x_1272:
[----:B------:R-:W-:Y:S01]  /*7710*/  R2UR UR4, R22 ;  /* 0x00000000160472ca */ /* 0x000fe200000e0000 */
[----:B------:R-:W-:Y:S02]  /*7720*/  UISETP.NE.AND UP0, UPT, UR60, URZ, UPT ;  /* 0x0000003f3c00728c */ /* 0x000fe4000bf05270 */
[----:B------:R-:W-:Y:S02]  /*7730*/  UIADD3 UR11, UR61, 0x7f, URZ ;  /* 0x0000007f3d0b7890 */ /* 0x000fe4000fffe03f */
[----:B------:R-:W-:Y:S02]  /*7740*/  UIADD3 UR10, UR43, 0x1, -UR42 ;  /* 0x000000012b0a7890 */ /* 0x000fe4000fffe82a */
[----:B------:R-:W-:-:S06]  /*7750*/  PLOP3.LUT P1, PT, PT, PT, UP0, 0x40, 0x0 ;  /* 0x000000000000781c */ /* 0x000fcc0003f2e808 */
[----:B------:R-:W-:-:S11]  /*7760*/  UISETP.NE.AND UP1, UPT, UR4, URZ, UPT ;  /* 0x0000003f0400728c */ /* 0x000fd6000bf25270 */
[----:B------:R-:W-:Y:S01]  /*7770*/  @UP1 ULDC UR4, c[0x0][0x44c] ;  /* 0x0001130000041ab9 */ /* 0x000fe20000000800 */
[----:B------:R-:W-:Y:S01]  /*7780*/  @UP1 ULDC UR14, c[0x0][0x450] ;  /* 0x00011400000e1ab9 */ /* 0x000fe20000000800 */
[----:B------:R-:W-:-:S04]  /*7790*/  UIMAD.WIDE.U32 UR4, UR11, UR4, URZ ;  /* 0x000000040b0472a5 */ /* 0x000fc8000f8e003f */
[----:B------:R-:W-:-:S04]  /*77a0*/  @UP1 USHF.R.U32.HI UR11, URZ, UR14, UR5 ;  /* 0x0000000e3f0b1299 */ /* 0x000fc80008011605 */
[----:B------:R-:W-:-:S04]  /*77b0*/  UIADD3 UR15, UR10, UR11, URZ ;  /* 0x0000000b0a0f7290 */ /* 0x000fc8000fffe03f */
[----:B------:R-:W-:Y:S01]  /*77c0*/  UIADD3 UR7, UR15, -UR7, URZ ;  /* 0x800000070f077290 */ /* 0x000fe2000fffe03f */
[----:B------:R-:W-:Y:S11]  /*77d0*/  @P1 BRA `(.L_x_1292) ;  /* 0x00000000004c1947 */ /* 0x000ff60003800000 */
[----:B------:R-:W-:-:S06]  /*77e0*/  UISETP.GT.AND UP0, UPT, UR15, -0x1, UPT ;  /* 0xffffffff0f00788c */ /* 0x000fcc000bf04270 */
[----:B------:R-:W-:-:S13]  /*77f0*/  PLOP3.LUT P1, PT, PT, PT, UP0, 0x80, 0x0 ;  /* 0x000000000000781c */ /* 0x000fda0003f2f008 */
[----:B------:R-:W-:Y:S05]  /*7800*/  @P1 BRA `(.L_x_1293) ;  /* 0x0000000000201947 */ /* 0x000fea0003800000 */
[----:B------:R-:W-:Y:S01]  /*7810*/  ULDC UR14, c[0x0][0x9e4] ;  /* 0x00027900000e7ab9 */ /* 0x000fe20000000800 */
[----:B------:R-:W-:Y:S02]  /*7820*/  ULOP3.LUT UR15, URZ, UR15, URZ, 0x33, !UPT ;  /* 0x0000000f3f0f7292 */ /* 0x000fe4000f8e333f */
[----:B------:R-:W-:-:S11]  /*7830*/  UISETP.NE.AND UP0, UPT, UR14, 0x1, UPT ;  /* 0x000000010e00788c */ /* 0x000fd6000bf05270 */
[----:B------:R-:W-:Y:S02]  /*7840*/  @UP0 ULDC.64 UR4, c[0x0][0x9e8] ;  /* 0x00027a0000040ab9 */ /* 0x000fe40000000a00 */
[----:B------:R-:W-:-:S04]  /*7850*/  UIMAD.WIDE.U32 UR10, UR15, UR4, URZ ;  /* 0x000000040f0a72a5 */ /* 0x000fc8000f8e003f */
[----:B------:R-:W-:-:S04]  /*7860*/  @UP0 USHF.R.U32.HI UR15, URZ, UR5, UR11 ;  /* 0x000000053f0f0299 */ /* 0x000fc8000801160b */
[----:B------:R-:W-:Y:S01]  /*7870*/  ULOP3.LUT UR15, URZ, UR15, URZ, 0x33, !UPT ;  /* 0x0000000f3f0f7292 */ /* 0x000fe2000f8e333f */
[----:B------:R-:W-:Y:S11]  /*7880*/  BRA `(.L_x_1294) ;  /* 0x0000000000147947 */ /* 0x000ff60003800000 */
.L_x_1293:
[----:B------:R-:W-:Y:S02]  /*7890*/  ULDC UR14, c[0x0][0x9e4] ;  /* 0x00027900000e7ab9 */ /* 0x000fe40000000800 */
[----:B------:R-:W-:-:S11]  /*78a0*/  UISETP.NE.AND UP0, UPT, UR14, 0x1, UPT ;  /* 0x000000010e00788c */ /* 0x000fd6000bf05270 */
[----:B------:R-:W-:Y:S02]  /*78b0*/  @UP0 ULDC.64 UR4, c[0x0][0x9e8] ;  /* 0x00027a0000040ab9 */ /* 0x000fe40000000a00 */
[----:B------:R-:W-:-:S04]  /*78c0*/  UIMAD.WIDE.U32 UR10, UR15, UR4, URZ ;  /* 0x000000040f0a72a5 */ /* 0x000fc8000f8e003f */
[----:B------:R-:W-:-:S12]  /*78d0*/  @UP0 USHF.R.U32.HI UR15, URZ, UR5, UR11 ;  /* 0x000000053f0f0299 */ /* 0x000fd8000801160b */
.L_x_1294:
[----:B------:R-:W-:-:S04]  /*78e0*/  UIMAD UR14, UR15, UR14, URZ ;  /* 0x0000000e0f0e72a4 */ /* 0x000fc8000f8e023f */
[----:B------:R-:W-:-:S04]  /*78f0*/  UISETP.LT.AND UP0, UPT, UR7, UR14, UPT ;  /* 0x0000000e0700728c */ /* 0x000fc8000bf01270 */
[----:B------:R-:W-:-:S12]  /*7900*/  USEL UR7, UR7, UR14, !UP0 ;  /* 0x0000000e07077287 */ /* 0x000fd8000c000000 */
.L_x_1292:
[----:B------:R-:W-:Y:S01]  /*7910*/  UIADD3 UR7, UR7, 0x3f, URZ ;  /* 0x0000003f07077890 */ /* 0x000fe2000fffe03f */
[----:B------:R-:W-:-:S03]  /*7920*/  R2UR UR5, R201 ;  /* 0x00000000c90572ca */ /* 0x000fc600000e0000 */
[----:B------:R-:W-:-:S04]  /*7930*/  USHF.R.S32.HI UR4, URZ, 0x1f, UR7 ;  /* 0x0000001f3f047899 */ /* 0x000fc80008011407 */
[----:B------:R-:W-:-:S04]  /*7940*/  ULEA.HI UR4, UR4, UR7, URZ, 0x6 ;  /* 0x0000000704047291 */ /* 0x000fc8000f8f303f */
[----:B------:R-:W-:-:S04]  /*7950*/  USHF.R.S32.HI UR4, URZ, 0x6, UR4 ;  /* 0x000000063f047899 */ /* 0x000fc80008011404 */
[----:B------:R-:W-:-:S04]  /*7960*/  UISETP.LT.AND UP0, UPT, UR5, UR4, UPT ;  /* 0x000000040500728c */ /* 0x000fc8000bf01270 */
[----:B------:R-:W-:-:S06]  /*7970*/  USEL UR50, UR5, UR4, !UP0 ;  /* 0x0000000405327287 */ /* 0x000fcc000c000000 */
[----:B------:R-:W-:-:S13]  /*7980*/  ISETP.GE.AND P1, PT, R221, UR50, PT ;  /* 0x00000032dd007c0c */ /* 0x000fda000bf26270 */
[----:B------:R-:W-:Y:S05]  /*7990*/  @!P1 BRA `(.L_x_1295) ;  /* 0x0000002000589947 */ /* 0x000fea0003800000 */
[----:B------:R-:W-:Y:S01]  /*79a0*/  IMAD.MOV.U32 R220, RZ, RZ, R3 ;  /* 0x000000ffffdc7224 */ /* 0x000fe200078e0003 */
[----:B------:R-:W-:Y:S01]  /*79b0*/  UMOV UR41, UR39 ;  /* 0x0000002700297c82 */ /* 0x000fe20008000000 */
[----:B------:R-:W-:Y:S01]  /*79c0*/  IMAD.MOV.U32 R21, RZ, RZ, R4 ;  /* 0x000000ffff157224 */ /* 0x000fe200078e0004 */
[----:B------:R-:W-:Y:S01]  /*79d0*/  UMOV UR4, UR38 ;  /* 0x0000002600047c82 */ /* 0x000fe20008000000 */
[----:B------:R-:W-:Y:S01]  /*79e0*/  ULDC UR5, c[0x0][0x9d8] ;  /* 0x0002760000057ab9 */ /* 0x000fe20000000800 */
[----:B------:R-:W-:-:S05]  /*79f0*/  ULDC UR51, c[0x0][0x988] ;  /* 0x0002620000337ab9 */ /* 0x000fca0000000800 */
.L_x_1306:
[----:B------:R-:W-:-:S04]  /*7a00*/  UISETP.NE.AND UP0, UPT, UR4, 0x1, UPT ;  /* 0x000000010400788c */ /* 0x000fc8000bf05270 */
[----:B------:R-:W-:-:S04]  /*7a10*/  USEL UR39, URZ, 0x1, UP0 ;  /* 0x000000013f277887 */ /* 0x000fc80008000000 */
[----:B------:R-:W-:Y:S01]  /*7a20*/  ULOP3.LUT UR39, UR41, UR39, URZ, 0x3c, !UPT ;  /* 0x0000002729277292 */ /* 0x000fe2000f8e3c3f */
[----:B------:R-:W-:Y:S11]  /*7a30*/  @!P0 BRA `(.L_x_1296) ;  /* 0x0000000000048947 */ /* 0x000ff60003800000 */
[----:B------:R-:W-:Y:S01]  /*7a40*/  BPT.TRAP 0x1 ;  /* 0x000000040000795c */ /* 0x000fe20000300000 */
.L_x_1296:
[----:B------:R-:W-:Y:S01]  /*7a50*/  UIADD3 UR38, UR4, 0x1, URZ ;  /* 0x0000000104267890 */ /* 0x000fe2000fffe03f */
[----:B------:R-:W-:-:S03]  /*7a60*/  MOV R3, UR39 ;  /* 0x0000002700037c02 */ /* 0x000fc60008000f00 */
[----:B------:R-:W-:Y:S01]  /*7a70*/  UISETP.NE.AND UP0, UPT, UR38, 0x2, UPT ;  /* 0x000000022600788c */ /* 0x000fe2000bf05270 */
[----:B------:R-:W-:-:S03]  /*7a80*/  SHF.L.U32 R3, R3, 0x1f, RZ ;  /* 0x0000001f03037819 */ /* 0x000fc600000006ff */
[----:B------:R-:W-:-:S04]  /*7a90*/  USEL UR38, UR38, URZ, UP0 ;  /* 0x0000003f26267287 */ /* 0x000fc80008000000 */
[----:B------:R-:W-:-:S09]  /*7aa0*/  ULEA UR7, UR38, UR40, 0x3 ;  /* 0x0000002826077291 */ /* 0x000fd2000f8e183f */
[----:B------:R0:W1:Y:S01]  /*7ab0*/  SYNCS.PHASECHK.TRANS64.TRYWAIT P1, [UR7+0x30830], R3 ;  /* 0x03083003ff0075a7 */ /* 0x0000620008020147 */
[----:B------:R-:W-:Y:S05]  /*7ac0*/  @!P0 BRA `(.L_x_1297) ;  /* 0x0000000000048947 */ /* 0x000fea0003800000 */
[----:B------:R-:W-:Y:S01]  /*7ad0*/  BPT.TRAP 0x1 ;  /* 0x000000040000795c */ /* 0x000fe20000300000 */
.L_x_1297:
[----:B-1----:R-:W-:Y:S05]  /*7ae0*/  @P1 BRA `(.L_x_1298) ;  /* 0x0000000000081947 */ /* 0x002fea0003800000 */
[----:B------:R-:W1:Y:S02]  /*7af0*/  SYNCS.PHASECHK.TRANS64.TRYWAIT P1, [UR7+0x30830], R3 ;  /* 0x03083003ff0075a7 */ /* 0x000e640008020147 */
[----:B-1----:R-:W-:Y:S05]  /*7b00*/  @!P1 BRA `(.L_x_1299) ;  /* 0x000000ec000c9947 */ /* 0x002fea0003800000 */
.L_x_1298:
        /* <DEDUP_REMOVED lines=230> */
.L_x_1300:
[----:B------:R-:W-:Y:S01]  /*8970*/  ULEA UR14, UR4, UR40, 0x3 ;  /* 0x00000028040e7291 */ /* 0x000fe2000f8e183f */
[----:B------:R-:W-:-:S05]  /*8980*/  IMAD.U32 R0, RZ, RZ, UR41 ;  /* 0x00000029ff007e24 */ /* 0x000fca000f8e00ff */
[----:B------:R-:W-:-:S04]  /*8990*/  SHF.L.U32 R0, R0, 0x1f, RZ ;  /* 0x0000001f00007819 */ /* 0x000fc800000006ff */
[----:B------:R2:W3:Y:S01]  /*89a0*/  SYNCS.PHASECHK.TRANS64.TRYWAIT P1, [UR14+0x30850], R0 ;  /* 0x03085000ff0075a7 */ /* 0x0004e2000802014e */
[----:B------:R-:W-:Y:S05]  /*89b0*/  @!P0 BRA `(.L_x_1301) ;  /* 0x0000000000048947 */ /* 0x000fea0003800000 */
[----:B------:R-:W-:Y:S01]  /*89c0*/  BPT.TRAP 0x1 ;  /* 0x000000040000795c */ /* 0x000fe20000300000 */
.L_x_1301:
[----:B---3--:R-:W-:Y:S05]  /*89d0*/  @P1 BRA `(.L_x_1302) ;  /* 0x0000000000081947 */ /* 0x008fea0003800000 */
[----:B------:R-:W3:Y:S02]  /*89e0*/  SYNCS.PHASECHK.TRANS64.TRYWAIT P1, [UR14+0x30850], R0 ;  /* 0x03085000ff0075a7 */ /* 0x000ee4000802014e */
[----:B---3--:R-:W-:Y:S05]  /*89f0*/  @!P1 BRA `(.L_x_1303) ;  /* 0x000000dc00689947 */ /* 0x008fea0003800000 */
.L_x_1302:
        /* <DEDUP_REMOVED lines=30> */
.L_x_1304:
        /* <DEDUP_REMOVED lines=110> */
[----:B------:R-:W-:-:S03]  /*92c0*/  FMUL.FTZ R181, R4, UR6 ;  /* 0x0000000604b57c20 */ /* 0x000fc60008410000 */
[----:B------:R-:W-:Y:S01]  /*92d0*/  FMUL.FTZ R177, R21, UR6 ;  /* 0x0000000615b17c20 */ /* 0x000fe20008410000 */
[--C-:B------:R-:W-:Y:S01]  /*92e0*/  FFMA.FTZ R21, R152, UR6, -R181.reuse ;  /* 0x0000000698157c23 */ /* 0x100fe200080108b5 */
[C---:B------:R-:W-:Y:S01]  /*92f0*/  FADD.FTZ R2, -R3.reuse, R220 ;  /* 0x000000dc03027221 */ /* 0x040fe20000010100 */
[----:B------:R-:W-:Y:S01]  /*9300*/  FMUL.FTZ R152, R3, UR6 ;  /* 0x0000000603987c20 */ /* 0x000fe20008410000 */
[--C-:B------:R-:W-:Y:S01]  /*9310*/  FFMA.FTZ R196, R153, UR6, -R181.reuse ;  /* 0x0000000699c47c23 */ /* 0x100fe200080108b5 */
[----:B------:R-:W-:Y:S01]  /*9320*/  MUFU.EX2 R0, R177 ;  /* 0x000000b100007308 */ /* 0x000fe20000000800 */
[----:B------:R-:W-:Y:S01]  /*9330*/  FMUL.FTZ R2, R2, UR6 ;  /* 0x0000000602027c20 */ /* 0x000fe20008410000 */
        /* <DEDUP_REMOVED lines=25> */
[--C-:B------:R-:W-:Y:S01]  /*94d0*/  FFMA.FTZ R184, R174, UR6, -R181.reuse ;  /* 0x00000006aeb87c23 */ /* 0x100fe200080108b5 */
[--C-:B------:R-:W-:Y:S01]  /*94e0*/  FFMA.FTZ R185, R169, UR6, -R152.reuse ;  /* 0x00000006a9b97c23 */ /* 0x100fe20008010898 */
[--C-:B------:R-:W-:Y:S01]  /*94f0*/  FFMA.FTZ R153, R176, UR6, -R181.reuse ;  /* 0x00000006b0997c23 */ /* 0x100fe200080108b5 */
[----:B------:R-:W-:Y:S01]  /*9500*/  FFMA.FTZ R187, R171, UR6, -R152 ;  /* 0x00000006abbb7c23 */ /* 0x000fe20008010898 */
[----:B------:R-:W-:Y:S01]  /*9510*/  FFMA.FTZ R179, R179, UR6, -R181 ;  /* 0x00000006b3b37c23 */ /* 0x000fe200080108b5 */
        /* <DEDUP_REMOVED lines=67> */
.L_x_1305:
        /* <DEDUP_REMOVED lines=27> */
.L_x_1295:
[----:B------:R-:W-:-:S13]  /*9b00*/  R2UR UR4, R201 ;  /* 0x00000000c90472ca */ /* 0x000fda00000e0000 */
[----:B------:R-:W-:-:S13]  /*9b10*/  ISETP.GE.AND P1, PT, R221, UR4, PT ;  /* 0x00000004dd007c0c */ /* 0x000fda000bf26270 */
[----:B------:R-:W-:Y:S05]  /*9b20*/  @!P1 BRA `(.L_x_1307) ;  /* 0x0000002c00309947 */ /* 0x000fea0003800000 */
[----:B------:R-:W-:Y:S01]  /*9b30*/  IMAD.MOV.U32 R21, RZ, RZ, R3 ;  /* 0x000000ffff157224 */ /* 0x000fe200078e0003 */
[----:B------:R-:W-:Y:S01]  /*9b40*/  UMOV UR7, UR39 ;  /* 0x0000002700077c82 */ /* 0x000fe20008000000 */
[----:B------:R-:W-:Y:S01]  /*9b50*/  IMAD.MOV.U32 R220, RZ, RZ, R4 ;  /* 0x000000ffffdc7224 */ /* 0x000fe200078e0004 */
[----:B------:R-:W-:Y:S01]  /*9b60*/  UMOV UR4, UR38 ;  /* 0x0000002600047c82 */ /* 0x000fe20008000000 */
[----:B------:R-:W-:Y:S01]  /*9b70*/  ULDC UR41, c[0x0][0x9e4] ;  /* 0x0002790000297ab9 */ /* 0x000fe20000000800 */
[----:B------:R-:W-:Y:S01]  /*9b80*/  ULDC UR50, c[0x0][0x9dc] ;  /* 0x0002770000327ab9 */ /* 0x000fe20000000800 */
[----:B------:R-:W-:Y:S01]  /*9b90*/  ULDC UR5, c[0x0][0x9d8] ;  /* 0x0002760000057ab9 */ /* 0x000fe20000000800 */
[----:B------:R-:W-:-:S05]  /*9ba0*/  ULDC UR51, c[0x0][0x988] ;  /* 0x0002620000337ab9 */ /* 0x000fca0000000800 */
.L_x_1326:
[----:B------:R-:W-:-:S04]  /*9bb0*/  UIADD3 UR38, UR4, 0x1, URZ ;  /* 0x0000000104267890 */ /* 0x000fc8000fffe03f */
[----:B------:R-:W-:-:S04]  /*9bc0*/  UISETP.NE.AND UP0, UPT, UR38, 0x2, UPT ;  /* 0x000000022600788c */ /* 0x000fc8000bf05270 */
[----:B------:R-:W-:Y:S02]  /*9bd0*/  USEL UR39, URZ, 0x1, UP0 ;  /* 0x000000013f277887 */ /* 0x000fe40008000000 */
[----:B------:R-:W-:Y:S02]  /*9be0*/  USEL UR38, UR38, URZ, UP0 ;  /* 0x0000003f26267287 */ /* 0x000fe40008000000 */
[----:B------:R-:W-:Y:S01]  /*9bf0*/  ULOP3.LUT UR39, UR7, UR39, URZ, 0x3c, !UPT ;  /* 0x0000002707277292 */ /* 0x000fe2000f8e3c3f */
[----:B------:R-:W-:Y:S11]  /*9c00*/  @!P0 BRA `(.L_x_1308) ;  /* 0x0000000000048947 */ /* 0x000ff60003800000 */
[----:B------:R-:W-:Y:S01]  /*9c10*/  BPT.TRAP 0x1 ;  /* 0x000000040000795c */ /* 0x000fe20000300000 */
.L_x_1308:
[----:B------:R-:W-:Y:S01]  /*9c20*/  ULEA UR6, UR38, UR40, 0x3 ;  /* 0x0000002826067291 */ /* 0x000fe2000f8e183f */
[----:B------:R-:W-:-:S04]  /*9c30*/  MOV R3, UR39 ;  /* 0x0000002700037c02 */ /* 0x000fc80008000f00 */
[----:B------:R-:W-:-:S04]  /*9c40*/  SHF.L.U32 R3, R3, 0x1f, RZ ;  /* 0x0000001f03037819 */ /* 0x000fc800000006ff */
[----:B------:R0:W1:Y:S01]  /*9c50*/  SYNCS.PHASECHK.TRANS64.TRYWAIT P1, [UR6+0x30830], R3 ;  /* 0x03083003ff0075a7 */ /* 0x0000620008020146 */
[----:B------:R-:W-:Y:S05]  /*9c60*/  @!P0 BRA `(.L_x_1309) ;  /* 0x0000000000048947 */ /* 0x000fea0003800000 */
[----:B------:R-:W-:Y:S01]  /*9c70*/  BPT.TRAP 0x1 ;  /* 0x000000040000795c */ /* 0x000fe20000300000 */
.L_x_1309:
[----:B-1----:R-:W-:Y:S05]  /*9c80*/  @P1 BRA `(.L_x_1310) ;  /* 0x0000000000081947 */ /* 0x002fea0003800000 */
[----:B------:R-:W1:Y:S02]  /*9c90*/  SYNCS.PHASECHK.TRANS64.TRYWAIT P1, [UR6+0x30830], R3 ;  /* 0x03083003ff0075a7 */ /* 0x000e640008020146 */
[----:B-1----:R-:W-:Y:S05]  /*9ca0*/  @!P1 BRA `(.L_x_1311) ;  /* 0x000000c800d49947 */ /* 0x002fea0003800000 */
.L_x_1310:
        /* <DEDUP_REMOVED lines=230> */
.L_x_1312:
[----:B------:R-:W-:Y:S01]  /*ab10*/  ULEA UR10, UR4, UR40, 0x3 ;  /* 0x00000028040a7291 */ /* 0x000fe2000f8e183f */
[----:B------:R-:W-:-:S05]  /*ab20*/  IMAD.U32 R0, RZ, RZ, UR7 ;  /* 0x00000007ff007e24 */ /* 0x000fca000f8e00ff */
[----:B------:R-:W-:-:S04]  /*ab30*/  SHF.L.U32 R0, R0, 0x1f, RZ ;  /* 0x0000001f00007819 */ /* 0x000fc800000006ff */
[----:B------:R2:W3:Y:S01]  /*ab40*/  SYNCS.PHASECHK.TRANS64.TRYWAIT P1, [UR10+0x30850], R0 ;  /* 0x03085000ff0075a7 */ /* 0x0004e2000802014a */
[----:B------:R-:W-:Y:S05]  /*ab50*/  @!P0 BRA `(.L_x_1313) ;  /* 0x0000000000048947 */ /* 0x000fea0003800000 */
[----:B------:R-:W-:Y:S01]  /*ab60*/  BPT.TRAP 0x1 ;  /* 0x000000040000795c */ /* 0x000fe20000300000 */
.L_x_1313:
[----:B---3--:R-:W-:Y:S05]  /*ab70*/  @P1 BRA `(.L_x_1314) ;  /* 0x0000000000081947 */ /* 0x008fea0003800000 */
[----:B------:R-:W3:Y:S02]  /*ab80*/  SYNCS.PHASECHK.TRANS64.TRYWAIT P1, [UR10+0x30850], R0 ;  /* 0x03085000ff0075a7 */ /* 0x000ee4000802014a */
[----:B---3--:R-:W-:Y:S05]  /*ab90*/  @!P1 BRA `(.L_x_1315) ;  /* 0x000000bc00309947 */ /* 0x008fea0003800000 */
.L_x_1314:
        /* <DEDUP_REMOVED lines=30> */
.L_x_1316:
[----:B------:R-:W-:Y:S01]  /*ad80*/  R2UR UR4, R22 ;  /* 0x00000000160472ca */ /* 0x000fe200000e0000 */
[----:B------:R-:W3:Y:S01]  /*ad90*/  S2UR UR7, SR_CgaCtaId ;  /* 0x00000000000779c3 */ /* 0x000ee20000008800 */
[----:B------:R-:W-:Y:S01]  /*ada0*/  FMUL.FTZ R191, R169, UR5 ;  /* 0x00000005a9bf7c20 */ /* 0x000fe20008410000 */
[----:B------:R-:W-:Y:S02]  /*adb0*/  VIADD R169, R200, UR61 ;  /* 0x0000003dc8a97c36 */ /* 0x000fe40008000000 */
[----:B------:R-:W-:Y:S01]  /*adc0*/  FMUL.FTZ R184, R152, UR5 ;  /* 0x0000000598b87c20 */ /* 0x000fe20008410000 */
[----:B------:R-:W-:Y:S01]  /*add0*/  FMUL.FTZ R152, R155, UR5 ;  /* 0x000000059b987c20 */ /* 0x000fe20008410000 */
[----:B------:R-:W-:Y:S01]  /*ade0*/  FMUL.FTZ R155, R162, UR5 ;  /* 0x00000005a29b7c20 */ /* 0x000fe20008410000 */
[----:B-1----:R-:W-:Y:S01]  /*adf0*/  FMUL.FTZ R4, R153, UR5 ;  /* 0x0000000599047c20 */ /* 0x002fe20008410000 */
[----:B------:R-:W-:Y:S01]  /*ae00*/  FMUL.FTZ R162, R175, UR5 ;  /* 0x00000005afa27c20 */ /* 0x000fe20008410000 */
[----:B------:R-:W-:Y:S01]  /*ae10*/  FMUL.FTZ R153, R158, UR5 ;  /* 0x000000059e997c20 */ /* 0x000fe20008410000 */
[----:B------:R-:W-:Y:S01]  /*ae20*/  FMUL.FTZ R175, R177, UR5 ;  /* 0x00000005b1af7c20 */ /* 0x000fe20008410000 */
[----:B------:R-:W-:Y:S01]  /*ae30*/  FMUL.FTZ R158, R167, UR5 ;  /* 0x00000005a79e7c20 */ /* 0x000fe20008410000 */
[----:B------:R-:W-:Y:S01]  /*ae40*/  IMAD.SHL.U32 R177, R221, 0x40, RZ ;  /* 0x00000040ddb17824 */ /* 0x000fe200078e00ff */
[----:B------:R-:W-:Y:S01]  /*ae50*/  UISETP.NE.AND UP1, UPT, UR4, URZ, UPT ;  /* 0x0000003f0400728c */ /* 0x000fe2000bf25270 */
[----:B------:R-:W-:Y:S01]  /*ae60*/  FMUL.FTZ R188, R160, UR5 ;  /* 0x00000005a0bc7c20 */ /* 0x000fe20008410000 */
[----:B------:R-:W-:Y:S01]  /*ae70*/  ULEA UR4, UR38, UR40, 0x3 ;  /* 0x0000002826047291 */ /* 0x000fe2000f8e183f */
[----:B0-2---:R-:W-:Y:S01]  /*ae80*/  FMUL.FTZ R0, R154, UR5 ;  /* 0x000000059a007c20 */ /* 0x005fe20008410000 */
[----:B------:R-:W-:Y:S01]  /*ae90*/  UISETP.NE.AND UP0, UPT, UR60, URZ, UPT ;  /* 0x0000003f3c00728c */ /* 0x000fe2000bf05270 */
[----:B------:R-:W-:Y:S01]  /*aea0*/  FMUL.FTZ R186, R156, UR5 ;  /* 0x000000059cba7c20 */ /* 0x000fe20008410000 */
[----:B------:R-:W-:Y:S01]  /*aeb0*/  PLOP3.LUT P1, PT, PT, PT, UP1, 0x80, 0x0 ;  /* 0x000000000000781c */ /* 0x000fe20003f2f018 */
[----:B------:R-:W-:Y:S01]  /*aec0*/  UIADD3 UR4, UR4, 0x30840, URZ ;  /* 0x0003084004047890 */ /* 0x000fe2000fffe03f */
[----:B------:R-:W-:Y:S01]  /*aed0*/  PLOP3.LUT P2, PT, PT, PT, UP1, 0x80, 0x0 ;  /* 0x000000000000781c */ /* 0x000fe20003f4f018 */
[----:B------:R-:W-:Y:S01]  /*aee0*/  FMUL.FTZ R185, R157, UR5 ;  /* 0x000000059db97c20 */ /* 0x000fe20008410000 */
[----:B------:R-:W-:Y:S01]  /*aef0*/  FMUL.FTZ R187, R161, UR5 ;  /* 0x00000005a1bb7c20 */ /* 0x000fe20008410000 */
[----:B------:R-:W-:Y:S01]  /*af00*/  @UP1 ULDC UR6, c[0x0][0x44c] ;  /* 0x0001130000061ab9 */ /* 0x000fe20000000800 */
[----:B------:R-:W-:Y:S01]  /*af10*/  FMUL.FTZ R190, R164, UR5 ;  /* 0x00000005a4be7c20 */ /* 0x000fe20008410000 */
[----:B------:R-:W-:Y:S01]  /*af20*/  FMUL.FTZ R160, R171, UR5 ;  /* 0x00000005aba07c20 */ /* 0x000fe20008410000 */
[----:B---3--:R-:W-:Y:S01]  /*af30*/  UPRMT UR4, UR7, 0x654, UR4 ;  /* 0x0000065407047896 */ /* 0x008fe20008000004 */
        /* <DEDUP_REMOVED lines=24> */
[----:B------:R-:W1:Y:S01]  /*b0c0*/  MUFU.TANH R184, R184 ;  /* 0x000000b800b87308 */ /* 0x000e620000002400 */
[----:B------:R-:W-:Y:S01]  /*b0d0*/  SYNCS.ARRIVE.TRANS64.RED.A1T0 RZ, [UR4], RZ ;  /* 0x000000ffffff79a7 */ /* 0x000fe20008100404 */
[----:B------:R-:W-:-:S02]  /*b0e0*/  ULOP3.LUT UR4, URZ, UR50, URZ, 0x33, !UPT ;  /* 0x000000323f047292 */ /* 0x000fc4000f8e333f */
[----:B------:R-:W-:Y:S01]  /*b0f0*/  IADD3 R2, -R3, UR43, R2 ;  /* 0x0000002b03027c10 */ /* 0x000fe2000fffe102 */
[----:B------:R-:W-:-:S03]  /*b100*/  ULDC UR6, c[0x0][0x9e0] ;  /* 0x0002780000067ab9 */ /* 0x000fc60000000800 */
[----:B------:R-:W2:Y:S01]  /*b110*/  MUFU.TANH R4, R4 ;  /* 0x0000000400047308 */ /* 0x000ea20000002400 */
[C---:B------:R-:W-:Y:S02]  /*b120*/  VIADD R178, R2.reuse, UR6 ;  /* 0x0000000602b27c36 */ /* 0x040fe40008000000 */
[----:B------:R-:W-:-:S03]  /*b130*/  VIADD R180, R2, UR4 ;  /* 0x0000000402b47c36 */ /* 0x000fc60008000000 */
[----:B0-----:R-:W-:Y:S01]  /*b140*/  IADD3 R181, R178, R167, RZ ;  /* 0x000000a7b2b57210 */ /* 0x001fe20007ffe0ff */
[----:B------:R-:W-:Y:S01]  /*b150*/  IMAD.IADD R182, R180, 0x1, R167 ;  /* 0x00000001b4b67824 */ /* 0x000fe200078e02a7 */
        /* <DEDUP_REMOVED lines=44> */
.L_x_1319:
[----:B------:R-:W-:-:S05]  /*b420*/  IMAD.U32 R168, RZ, RZ, UR41 ;  /* 0x00000029ffa87e24 */ /* 0x000fca000f8e00ff */
[----:B------:R-:W-:-:S13]  /*b430*/  ISETP.NE.AND P1, PT, R168, 0x1, PT ;  /* 0x00000001a800780c */ /* 0x000fda0003f25270 */
[----:B------:R-:W1:Y:S02]  /*b440*/  @P1 LDC.64 R2, c[0x0][0x9e8] ;  /* 0x00027a00ff021b82 */ /* 0x000e640000000a00 */
[----:B-1----:R-:W-:-:S05]  /*b450*/  @P1 IMAD.HI.U32 R2, R167, R2, RZ ;  /* 0x00000002a7021227 */ /* 0x002fca00078e00ff */
[----:B------:R-:W-:-:S07]  /*b460*/  @P1 SHF.R.U32.HI R167, RZ, R3, R2 ;  /* 0x00000003ffa71219 */ /* 0x000fce0000011602 */
.L_x_1320:
[----:B------:R-:W-:Y:S05]  /*b470*/  BSYNC B0 ;  /* 0x0000000000007941 */ /* 0x000fea0003800000 */
.L_x_1318:
[----:B------:R-:W-:-:S04]  /*b480*/  IMAD R2, R167, R168, -R177 ;  /* 0x000000a8a7027224 */ /* 0x000fc800078e0ab1 */
[----:B------:R-:W-:-:S05]  /*b490*/  IMAD R2, R19, -0x2, R2 ;  /* 0xfffffffe13027824 */ /* 0x000fca00078e0202 */
[----:B------:R-:W-:Y:S02]  /*b4a0*/  VIADDMNMX R181, R2, R168, R181, PT ;  /* 0x000000a802b57246 */ /* 0x000fe400038001b5 */
[----:B------:R-:W-:-:S07]  /*b4b0*/  VIMNMX R182, R182, R2, !PT ;  /* 0x00000002b6b67248 */ /* 0x000fce0007fe0100 */
.L_x_1317:
        /* <DEDUP_REMOVED lines=13> */
[----:B------:R-:W-:Y:S01]  /*b590*/  ISETP.GT.AND P3, PT, R182, 0x10, P1 ;  /* 0x00000010b600780c */ /* 0x000fe20000f64270 */
        /* <DEDUP_REMOVED lines=41> */
[----:B------:R-:W-:Y:S01]  /*b830*/  MOV R4, UR42 ;  /* 0x0000002a00047c02 */ /* 0x000fe20008000f00 */
[----:B------:R-:W-:Y:S03]  /*b840*/  BSSY B0, `(.L_x_1322) ;  /* 0x0000011000007945 */ /* 0x000fe60003800000 */
[----:B------:R-:W-:-:S04]  /*b850*/  IADD3 R4, -R4, UR43, R3 ;  /* 0x0000002b04047c10 */ /* 0x000fc8000fffe103 */
        /* <DEDUP_REMOVED lines=10> */
.L_x_1323:
[----:B------:R-:W-:-:S05]  /*b900*/  IMAD.U32 R181, RZ, RZ, UR41 ;  /* 0x00000029ffb57e24 */ /* 0x000fca000f8e00ff */
[----:B------:R-:W-:-:S13]  /*b910*/  ISETP.NE.AND P2, PT, R181, 0x1, PT ;  /* 0x00000001b500780c */ /* 0x000fda0003f45270 */
[----:B------:R-:W0:Y:S02]  /*b920*/  @P2 LDC.64 R2, c[0x0][0x9e8] ;  /* 0x00027a00ff022b82 */ /* 0x000e240000000a00 */
[----:B0-----:R-:W-:-:S05]  /*b930*/  @P2 IMAD.HI.U32 R2, R4, R2, RZ ;  /* 0x0000000204022227 */ /* 0x001fca00078e00ff */
[----:B------:R-:W-:-:S07]  /*b940*/  @P2 SHF.R.U32.HI R4, RZ, R3, R2 ;  /* 0x00000003ff042219 */ /* 0x000fce0000011602 */
.L_x_1324:
[----:B------:R-:W-:Y:S05]  /*b950*/  BSYNC B0 ;  /* 0x0000000000007941 */ /* 0x000fea0003800000 */
.L_x_1322:
[----:B------:R-:W-:-:S04]  /*b960*/  IMAD R4, R4, R181, -R177 ;  /* 0x000000b504047224 */ /* 0x000fc800078e0ab1 */
[----:B------:R-:W-:-:S05]  /*b970*/  IMAD R3, R19, -0x2, R4 ;  /* 0xfffffffe13037824 */ /* 0x000fca00078e0204 */
[----:B------:R-:W-:Y:S02]  /*b980*/  VIADDMNMX R178, R3, R181, R178, PT ;  /* 0x000000b503b27246 */ /* 0x000fe400038001b2 */
[----:B------:R-:W-:-:S07]  /*b990*/  VIMNMX R180, R180, R3, !PT ;  /* 0x00000003b4b47248 */ /* 0x000fce0007fe0100 */
.L_x_1321:
[----:B------:R-:W-:Y:S01]  /*b9a0*/  FMNMX.FTZ R3, R167, R220, !PT ;  /* 0x000000dca7037209 */ /* 0x000fe20007810000 */
[----:B------:R-:W-:Y:S01]  /*b9b0*/  UMOV UR6, UR51 ;  /* 0x0000003300067c82 */ /* 0x000fe20008000000 */
        /* <DEDUP_REMOVED lines=78> */
[----:B------:R0:W-:Y:S01]  /*bea0*/  MUFU.EX2 R161, R177 ;  /* 0x000000b100a17308 */ /* 0x0001e20000000800 */
        /* <DEDUP_REMOVED lines=9> */
[--C-:B0-----:R-:W-:Y:S01]  /*bf40*/  FFMA.FTZ R177, R170, UR6, -R0.reuse ;  /* 0x00000006aab17c23 */ /* 0x101fe20008010800 */
        /* <DEDUP_REMOVED lines=110> */
.L_x_1325:
[----:B------:R-:W0:Y:S01]  /*c630*/  S2UR UR7, SR_CgaCtaId ;  /* 0x00000000000779c3 */ /* 0x000e220000008800 */
[----:B------:R-:W-:Y:S01]  /*c640*/  R2UR UR4, R201 ;  /* 0x00000000c90472ca */ /* 0x000fe200000e0000 */
[----:B------:R-:W-:Y:S01]  /*c650*/  UIADD3 UR10, UR10, 0x30860, URZ ;  /* 0x000308600a0a7890 */ /* 0x000fe2000fffe03f */
[----:B------:R-:W-:Y:S01]  /*c660*/  F2FP.BF16.F32.PACK_AB R196, R196, R161 ;  /* 0x000000a1c4c4723e */ /* 0x000fe200000010ff */
[----:B------:R-:W-:Y:S01]  /*c670*/  IMAD.MOV.U32 R21, RZ, RZ, R3 ;  /* 0x000000ffff157224 */ /* 0x000fe200078e0003 */
[----:B------:R-:W-:Y:S01]  /*c680*/  F2FP.BF16.F32.PACK_AB R197, R152, R197 ;  /* 0x000000c598c5723e */ /* 0x000fe200000010ff */
[----:B------:R-:W-:Y:S01]  /*c690*/  IMAD.MOV.U32 R220, RZ, RZ, R4 ;  /* 0x000000ffffdc7224 */ /* 0x000fe200078e0004 */
[----:B------:R-:W-:Y:S02]  /*c6a0*/  F2FP.BF16.F32.PACK_AB R198, R183, R198 ;  /* 0x000000c6b7c6723e */ /* 0x000fe400000010ff */
[----:B------:R-:W-:Y:S02]  /*c6b0*/  F2FP.BF16.F32.PACK_AB R199, R154, R199 ;  /* 0x000000c79ac7723e */ /* 0x000fe400000010ff */
[----:B------:R-:W-:-:S02]  /*c6c0*/  F2FP.BF16.F32.PACK_AB R192, R181, R192 ;  /* 0x000000c0b5c0723e */ /* 0x000fc400000010ff */
[----:B------:R-:W-:Y:S02]  /*c6d0*/  F2FP.BF16.F32.PACK_AB R193, R156, R193 ;  /* 0x000000c19cc1723e */ /* 0x000fe400000010ff */
[----:B------:R-:W-:Y:S01]  /*c6e0*/  ISETP.GT.AND P1, PT, R221, UR4, PT ;  /* 0x00000004dd007c0c */ /* 0x000fe2000bf24270 */
        /* <DEDUP_REMOVED lines=16> */
.L_x_1307:
        /* <DEDUP_REMOVED lines=131> */
.L_x_1327:
[----:B------:R-:W-:Y:S01]  /*d020*/  ULEA UR5, UR38, UR40, 0x3 ;  /* 0x0000002826057291 */ /* 0x000fe2000f8e183f */
[----:B------:R-:W-:-:S05]  /*d030*/  IMAD.U32 R0, RZ, RZ, UR39 ;  /* 0x00000027ff007e24 */ /* 0x000fca000f8e00ff */
[----:B------:R-:W-:-:S04]  /*d040*/  SHF.L.U32 R0, R0, 0x1f, RZ ;  /* 0x0000001f00007819 */ /* 0x000fc800000006ff */
[----:B------:R0:W1:Y:S01]  /*d050*/  SYNCS.PHASECHK.TRANS64.TRYWAIT P1, [UR5+0x30850], R0 ;  /* 0x03085000ff0075a7 */ /* 0x0000620008020145 */
[----:B------:R-:W-:Y:S05]  /*d060*/  @!P0 BRA `(.L_x_1328) ;  /* 0x0000000000048947 */ /* 0x000fea0003800000 */
[----:B------:R-:W-:Y:S01]  /*d070*/  BPT.TRAP 0x1 ;  /* 0x000000040000795c */ /* 0x000fe20000300000 */
.L_x_1328:
[----:B-1----:R-:W-:Y:S05]  /*d080*/  @P1 BRA `(.L_x_1329) ;  /* 0x0000000000081947 */ /* 0x002fea0003800000 */
[----:B------:R-:W1:Y:S02]  /*d090*/  SYNCS.PHASECHK.TRANS64.TRYWAIT P1, [UR5+0x30850], R0 ;  /* 0x03085000ff0075a7 */ /* 0x000e640008020145 */
[----:B-1----:R-:W-:Y:S05]  /*d0a0*/  @!P1 BRA `(.L_x_1330) ;  /* 0x0000009800049947 */ /* 0x002fea0003800000 */
.L_x_1329:
[----:B------:R-:W-:Y:S01]  /*d0b0*/  UIADD3 UR40, UR40, 0x400, URZ ;  /* 0x0000040028287890 */ /* 0x000fe2000fffe03f */
[----:B------:R-:W-:Y:S01]  /*d0c0*/  WARPGROUP.ARRIVE ;  /* 0x00000000000079c5 */ /* 0x000fe20000000000 */
[----:B------:R-:W-:Y:S01]  /*d0d0*/  UMOV UR11, 0x40000040 ;  /* 0x40000040000b7882 */ /* 0x000fe20000000000 */
[----:B-1----:R-:W1:Y:S01]  /*d0e0*/  SHFL.BFLY PT, R7, R18, 0x2, 0x1f ;  /* 0x0c401f0012077f89 */ /* 0x002e6200000e0000 */
[----:B------:R-:W-:Y:S01]  /*d0f0*/  USHF.R.U32.HI UR40, URZ, 0x4, UR40 ;  /* 0x000000043f287899 */ /* 0x000fe20008011628 */
[----:B------:R-:W-:Y:S01]  /*d100*/  MOV R6, RZ ;  /* 0x000000ff00067202 */ /* 0x000fe20000000f00 */
[----:B------:R-:W-:Y:S01]  /*d110*/  IMAD.U32 R13, RZ, RZ, UR6 ;  /* 0x00000006ff0d7e24 */ /* 0x000fe2000f8e00ff */
[----:B0-----:R-:W0:Y:S01]  /*d120*/  SHFL.BFLY PT, R0, R5, 0x2, 0x1f ;  /* 0x0c401f0005007f89 */ /* 0x001e2200000e0000 */
[----:B------:R-:W-:-:S04]  /*d130*/  ULOP3.LUT UR40, UR40, 0x3fff, URZ, 0xc0, !UPT ;  /* 0x00003fff28287892 */ /* 0x000fc8000f8ec03f */
[----:B------:R-:W-:-:S04]  /*d140*/  ULOP3.LUT UR4, UR40, 0x2000000, URZ, 0xfc, !UPT ;  /* 0x0200000028047892 */ /* 0x000fc8000f8efc3f */
[----:B------:R-:W-:-:S04]  /*d150*/  ULEA UR4, UR38, UR4, 0xb ;  /* 0x0000000426047291 */ /* 0x000fc8000f8e583f */
[----:B------:R-:W-:-:S03]  /*d160*/  UIADD3 UR8, UR4, 0x80, URZ ;  /* 0x0000008004087890 */ /* 0x000fc6000fffe03f */
[----:B------:R-:W-:-:S06]  /*d170*/  UMOV UR10, UR4 ;  /* 0x00000004000a7c82 */ /* 0x000fcc0008000000 */
[----:B------:R-:W-:Y:S01]  /*d180*/  HGMMA.64x256x16.F32.BF16 R24, R196, gdesc[UR8].tnspB, R24, gsb0 ;  /* 0x43e00008c4187df0 */ /* 0x000fe20008001818 */
[----:B------:R-:W-:Y:S01]  /*d190*/  UMOV UR11, 0x40000040 ;  /* 0x40000040000b7882 */ /* 0x000fe20000000000 */
[----:B------:R-:W-:Y:S01]  /*d1a0*/  UMOV UR10, UR8 ;  /* 0x00000008000a7c82 */ /* 0x000fe20008000000 */
[----:B------:R-:W-:Y:S01]  /*d1b0*/  UIADD3 UR8, UR4, 0x100, URZ ;  /* 0x0000010004087890 */ /* 0x000fe2000fffe03f */
[----:B-1----:R-:W-:Y:S01]  /*d1c0*/  FADD.FTZ R7, R7, R18 ;  /* 0x0000001207077221 */ /* 0x002fe20000010000 */
[----:B------:R-:W-:Y:S01]  /*d1d0*/  UIADD3 UR4, UR4, 0x180, URZ ;  /* 0x0000018004047890 */ /* 0x000fe2000fffe03f */
        /* <DEDUP_REMOVED lines=39> */
.L_x_1331:
        /* <DEDUP_REMOVED lines=136> */
[-C--:B------:R-:W-:Y:S01]  /*dcd0*/  FMUL.FTZ R147, R147, R5.reuse ;  /* 0x0000000593937220 */ /* 0x080fe20000410000 */
[-C--:B------:R-:W-:Y:S01]  /*dce0*/  FMUL.FTZ R150, R150, R5.reuse ;  /* 0x0000000596967220 */ /* 0x080fe20000410000 */
[----:B------:R-:W-:Y:S01]  /*dcf0*/  FMUL.FTZ R151, R151, R5 ;  /* 0x0000000597977220 */ /* 0x000fe20000410000 */
[----:B------:R-:W-:-:S02]  /*dd00*/  USEL UR38, UR38, URZ, UP0 ;  /* 0x0000003f26267287 */ /* 0x000fc40008000000 */
[----:B------:R-:W-:-:S12]  /*dd10*/  ULOP3.LUT UR39, UR39, UR4, URZ, 0x3c, !UPT ;  /* 0x0000000427277292 */ /* 0x000fd8000f8e3c3f */
.L_x_1253:
[----:B------:R-:W0:Y:S01]  /*dd20*/  S2R R5, SR_CgaCtaId ;  /* 0x0000000000057919 */ /* 0x000e220000008800 */
[----:B------:R-:W-:Y:S01]  /*dd30*/  MOV R22, 0x400 ;  /* 0x0000040000167802 */ /* 0x000fe20000000f00 */
[----:B------:R-:W-:Y:S01]  /*dd40*/  BSSY B0, `(.L_x_1332) ;  /* 0x00002dd000007945 */ /* 0x000fe20003800000 */
[----:B------:R-:W-:Y:S02]  /*dd50*/  BAR.SYNC.DEFER_BLOCKING 0x5, 0x180 ;  /* 0x0146000000007b1d */ /* 0x000fe40000010000 */
[----:B0-----:R-:W-:-:S05]  /*dd60*/  LEA R22, R5, R22, 0x18 ;  /* 0x0000001605167211 */ /* 0x001fca00078ec0ff */
[----:B------:R-:W0:Y:S02]  /*dd70*/  LDS.128 R4, [R22+0x308d0] ;  /* 0x0308d00016047984 */ /* 0x000e240000000c00 */
[----:B0-----:R-:W-:Y:S02]  /*dd80*/  R2UR UR5, R5 ;  /* 0x00000000050572ca */ /* 0x001fe400000e0000 */
[----:B------:R-:W-:Y:S02]  /*dd90*/  R2UR UR7, R6 ;  /* 0x00000000060772ca */ /* 0x000fe400000e0000 */
[----:B------:R-:W-:Y:S01]  /*dda0*/  R2UR UR6, R7 ;  /* 0x00000000070672ca */ /* 0x000fe200000e0000 */
[----:B------:R-:W-:Y:S06]  /*ddb0*/  BAR.ARV 0x4, 0x180 ;  /* 0x0106000000007b1d */ /* 0x000fec0000002000 */
[----:B------:R-:W-:Y:S08]  /*ddc0*/  @P0 BRA `(.L_x_1333) ;  /* 0x0000001c00dc0947 */ /* 0x000ff00003800000 */
[----:B------:R-:W0:Y:S01]  /*ddd0*/  S2R R7, SR_SWINHI ;  /* 0x0000000000077919 */ /* 0x000e220000002f00 */
[----:B------:R-:W-:Y:S01]  /*dde0*/  F2FP.BF16.F32.PACK_AB R24, R25, R24 ;  /* 0x000000181918723e */ /* 0x000fe200000010ff */
[----:B------:R-:W-:Y:S01]  /*ddf0*/  ULDC.64 UR8, c[0x0][0xc00] ;  /* 0x0003000000087ab9 */ /* 0x000fe20000000a00 */
[----:B------:R-:W-:Y:S01]  /*de00*/  F2FP.BF16.F32.PACK_AB R25, R161, R26 ;  /* 0x0000001aa119723e */ /* 0x000fe200000010ff */
[----:B------:R-:W-:Y:S01]  /*de10*/  UISETP.NE.U32.AND UP0, UPT, UR8, URZ, UPT ;  /* 0x0000003f0800728c */ /* 0x000fe2000bf05070 */
[----:B------:R-:W-:Y:S02]  /*de20*/  F2FP.BF16.F32.PACK_AB R26, R29, R28 ;  /* 0x0000001c1d1a723e */ /* 0x000fe400000010ff */
[----:B------:R-:W-:Y:S01]  /*de30*/  F2FP.BF16.F32.PACK_AB R27, R8, R27 ;  /* 0x0000001b081b723e */ /* 0x000fe200000010ff */
[----:B------:R-:W-:Y:S01]  /*de40*/  UISETP.NE.AND.EX UP0, UPT, UR9, URZ, UPT, UP0 ;  /* 0x0000003f0900728c */ /* 0x000fe2000bf05300 */
[----:B------:R-:W-:Y:S02]  /*de50*/  F2FP.BF16.F32.PACK_AB R32, R33, R32 ;  /* 0x000000202120723e */ /* 0x000fe400000010ff */
[----:B------:R-:W-:Y:S01]  /*de60*/  F2FP.BF16.F32.PACK_AB R33, R160, R34 ;  /* 0x00000022a021723e */ /* 0x000fe200000010ff */
[----:B------:R-:W-:Y:S01]  /*de70*/  ULDC.64 UR8, c[0x0][0xc00] ;  /* 0x0003000000087ab9 */ /* 0x000fe20000000a00 */
        /* <DEDUP_REMOVED lines=10> */
[----:B------:R-:W-:Y:S02]  /*df20*/  MOV R4, R22 ;  /* 0x0000001600047202 */ /* 0x000fe40000000f00 */
[----:B0-----:R-:W-:Y:S02]  /*df30*/  MOV R5, R7 ;  /* 0x0000000700057202 */ /* 0x001fe40000000f00 */
[----:B------:R-:W-:-:S02]  /*df40*/  F2FP.BF16.F32.PACK_AB R51, R155, R51 ;  /* 0x000000339b33723e */ /* 0x000fc400000010ff */
[----:B------:R-:W-:Y:S01]  /*df50*/  F2FP.BF16.F32.PACK_AB R57, R154, R58 ;  /* 0x0000003a9a39723e */ /* 0x000fe200000010ff */
[----:B------:R-:W-:Y:S01]  /*df60*/  IMAD.WIDE R102, R213, 0x2, R4 ;  /* 0x00000002d5667825 */ /* 0x000fe200078e0204 */
[----:B------:R-:W-:Y:S02]  /*df70*/  F2FP.BF16.F32.PACK_AB R64, R65, R64 ;  /* 0x000000404140723e */ /* 0x000fe400000010ff */
[----:B------:R-:W-:Y:S02]  /*df80*/  F2FP.BF16.F32.PACK_AB R58, R61, R60 ;  /* 0x0000003c3d3a723e */ /* 0x000fe400000010ff */
[C---:B------:R-:W-:Y:S02]  /*df90*/  IADD3 R169, P1, R102.reuse, 0x20, RZ ;  /* 0x0000002066a97810 */ /* 0x040fe40007f3e0ff */
[----:B------:R-:W-:Y:S02]  /*dfa0*/  IADD3 R171, P0, R102, 0x40, RZ ;  /* 0x0000004066ab7810 */ /* 0x000fe40007f1e0ff */
[----:B------:R-:W-:-:S02]  /*dfb0*/  IADD3.X R11, RZ, R103, RZ, P1, !PT ;  /* 0x00000067ff0b7210 */ /* 0x000fc40000ffe4ff */
[C---:B------:R-:W-:Y:S01]  /*dfc0*/  IADD3 R183, P1, R102.reuse, 0x8000, RZ ;  /* 0x0000800066b77810 */ /* 0x040fe20007f3e0ff */
[--C-:B------:R-:W-:Y:S01]  /*dfd0*/  IMAD.X R13, RZ, RZ, R103.reuse, P0 ;  /* 0x000000ffff0d7224 */ /* 0x100fe200000e0667 */
[C---:B------:R-:W-:Y:S02]  /*dfe0*/  IADD3 R173, P4, R102.reuse, 0x60, RZ ;  /* 0x0000006066ad7810 */ /* 0x040fe40007f9e0ff */
[C---:B------:R-:W-:Y:S02]  /*dff0*/  IADD3 R179, P5, R102.reuse, 0x4040, RZ ;  /* 0x0000404066b37810 */ /* 0x040fe40007fbe0ff */
[C---:B------:R-:W-:Y:S01]  /*e000*/  IADD3 R175, P3, R102.reuse, 0x4000, RZ ;  /* 0x0000400066af7810 */ /* 0x040fe20007f7e0ff */
[--C-:B------:R-:W-:Y:S01]  /*e010*/  IMAD.X R15, RZ, RZ, R103.reuse, P4 ;  /* 0x000000ffff0f7224 */ /* 0x100fe200020e0667 */
[----:B------:R-:W-:Y:S01]  /*e020*/  IADD3.X R47, RZ, R103, RZ, P1, !PT ;  /* 0x00000067ff2f7210 */ /* 0x000fe20000ffe4ff */
[--C-:B------:R-:W-:Y:S01]  /*e030*/  IMAD.X R31, RZ, RZ, R103.reuse, P5 ;  /* 0x000000ffff1f7224 */ /* 0x100fe200028e0667 */
[C---:B------:R-:W-:Y:S01]  /*e040*/  LOP3.LUT R7, R102.reuse, 0x380, RZ, 0xc0, !PT ;  /* 0x0000038066077812 */ /* 0x040fe200078ec0ff */
[----:B------:R-:W-:Y:S01]  /*e050*/  IMAD.X R17, RZ, RZ, R103, P3 ;  /* 0x000000ffff117224 */ /* 0x000fe200018e0667 */
[----:B------:R-:W-:-:S02]  /*e060*/  IADD3 R167, P1, R102, 0xc060, RZ ;  /* 0x0000c06066a77810 */ /* 0x000fc40007f3e0ff */
[----:B------:R-:W-:Y:S02]  /*e070*/  LOP3.LUT R10, R169, 0x380, RZ, 0xc0, !PT ;  /* 0x00000380a90a7812 */ /* 0x000fe400078ec0ff */
[C---:B------:R-:W-:Y:S02]  /*e080*/  IADD3 R177, P6, R102.reuse, 0x4020, RZ ;  /* 0x0000402066b17810 */ /* 0x040fe40007fde0ff */
[----:B------:R-:W-:Y:S02]  /*e090*/  IADD3 R181, P2, R102, 0x4060, RZ ;  /* 0x0000406066b57810 */ /* 0x000fe40007f5e0ff */
[----:B------:R-:W-:Y:S01]  /*e0a0*/  LOP3.LUT R12, R171, 0x380, RZ, 0xc0, !PT ;  /* 0x00000380ab0c7812 */ /* 0x000fe200078ec0ff */
[--C-:B------:R-:W-:Y:S01]  /*e0b0*/  IMAD.X R21, RZ, RZ, R103.reuse, P6 ;  /* 0x000000ffff157224 */ /* 0x100fe200030e0667 */
[----:B------:R-:W-:Y:S01]  /*e0c0*/  LOP3.LUT R14, R173, 0x380, RZ, 0xc0, !PT ;  /* 0x00000380ad0e7812 */ /* 0x000fe200078ec0ff */
[----:B------:R-:W-:Y:S01]  /*e0d0*/  IMAD.X R39, RZ, RZ, R103, P2 ;  /* 0x000000ffff277224 */ /* 0x000fe200010e0667 */
[----:B------:R-:W-:-:S02]  /*e0e0*/  LOP3.LUT R16, R175, 0x380, RZ, 0xc0, !PT ;  /* 0x00000380af107812 */ /* 0x000fc400078ec0ff */
[----:B------:R-:W-:Y:S02]  /*e0f0*/  IADD3 R6, P5, R102, 0xc020, RZ ;  /* 0x0000c02066067810 */ /* 0x000fe40007fbe0ff */
[----:B------:R-:W-:Y:S02]  /*e100*/  SHF.R.U64 R7, R7, 0x3, RZ ;  /* 0x0000000307077819 */ /* 0x000fe400000012ff */
[----:B------:R-:W-:Y:S01]  /*e110*/  SHF.R.U64 R10, R10, 0x3, RZ ;  /* 0x000000030a0a7819 */ /* 0x000fe200000012ff */
[----:B------:R-:W-:Y:S01]  /*e120*/  IMAD.X R99, RZ, RZ, R103, P5 ;  /* 0x000000ffff637224 */ /* 0x000fe200028e0667 */
[----:B------:R-:W-:Y:S02]  /*e130*/  LOP3.LUT R161, R167, 0x380, RZ, 0xc0, !PT ;  /* 0x00000380a7a17812 */ /* 0x000fe400078ec0ff */
[----:B------:R-:W-:Y:S02]  /*e140*/  IADD3 R54, P0, R102, 0x8020, RZ ;  /* 0x0000802066367810 */ /* 0x000fe40007f1e0ff */
[----:B------:R-:W-:-:S02]  /*e150*/  SHF.R.U64 R12, R12, 0x3, RZ ;  /* 0x000000030c0c7819 */ /* 0x000fc400000012ff */
[----:B------:R-:W-:Y:S01]  /*e160*/  LOP3.LUT R20, R177, 0x380, RZ, 0xc0, !PT ;  /* 0x00000380b1147812 */ /* 0x000fe200078ec0ff */
[--C-:B------:R-:W-:Y:S01]  /*e170*/  IMAD.X R55, RZ, RZ, R103.reuse, P0 ;  /* 0x000000ffff377224 */ /* 0x100fe200000e0667 */
[----:B------:R-:W-:Y:S02]  /*e180*/  IADD3 R62, P4, R102, 0x8040, RZ ;  /* 0x00008040663e7810 */ /* 0x000fe40007f9e0ff */
[----:B------:R-:W-:Y:S02]  /*e190*/  SHF.R.U64 R14, R14, 0x3, RZ ;  /* 0x000000030e0e7819 */ /* 0x000fe400000012ff */
[----:B------:R-:W-:Y:S01]  /*e1a0*/  LOP3.LUT R30, R179, 0x380, RZ, 0xc0, !PT ;  /* 0x00000380b31e7812 */ /* 0x000fe200078ec0ff */
[----:B------:R-:W-:Y:S01]  /*e1b0*/  IMAD.X R63, RZ, RZ, R103, P4 ;  /* 0x000000ffff3f7224 */ /* 0x000fe200020e0667 */
[C---:B------:R-:W-:Y:S02]  /*e1c0*/  IADD3 R70, P3, R102.reuse, 0x8060, RZ ;  /* 0x0000806066467810 */ /* 0x040fe40007f7e0ff */
[----:B------:R-:W-:-:S02]  /*e1d0*/  IADD3 R94, P6, R102, 0xc000, RZ ;  /* 0x0000c000665e7810 */ /* 0x000fc40007fde0ff */
[----:B------:R-:W-:Y:S01]  /*e1e0*/  IADD3 R168, P2, R102, 0xc040, RZ ;  /* 0x0000c04066a87810 */ /* 0x000fe20007f5e0ff */
[--C-:B------:R-:W-:Y:S01]  /*e1f0*/  IMAD.X R71, RZ, RZ, R103.reuse, P3 ;  /* 0x000000ffff477224 */ /* 0x100fe200018e0667 */
[----:B------:R-:W-:Y:S01]  /*e200*/  SHF.R.U64 R16, R16, 0x3, RZ ;  /* 0x0000000310107819 */ /* 0x000fe200000012ff */
[--C-:B------:R-:W-:Y:S01]  /*e210*/  IMAD.X R95, RZ, RZ, R103.reuse, P6 ;  /* 0x000000ffff5f7224 */ /* 0x100fe200030e0667 */
[----:B------:R-:W-:Y:S02]  /*e220*/  LOP3.LUT R38, R181, 0x380, RZ, 0xc0, !PT ;  /* 0x00000380b5267812 */ /* 0x000fe400078ec0ff */
[----:B------:R-:W-:Y:S01]  /*e230*/  LOP3.LUT R102, R7, R102, RZ, 0x3c, !PT ;  /* 0x0000006607667212 */ /* 0x000fe200078e3cff */
[----:B------:R-:W-:Y:S01]  /*e240*/  IMAD.X R7, RZ, RZ, R103, P2 ;  /* 0x000000ffff077224 */ /* 0x000fe200010e0667 */
[----:B------:R-:W-:Y:S02]  /*e250*/  LOP3.LUT R10, R10, R169, RZ, 0x3c, !PT ;  /* 0x000000a90a0a7212 */ /* 0x000fe400078e3cff */
[----:B------:R-:W-:-:S02]  /*e260*/  LOP3.LUT R46, R183, 0x380, RZ, 0xc0, !PT ;  /* 0x00000380b72e7812 */ /* 0x000fc400078ec0ff */
[----:B------:R-:W-:Y:S02]  /*e270*/  LOP3.LUT R98, R6, 0x380, RZ, 0xc0, !PT ;  /* 0x0000038006627812 */ /* 0x000fe400078ec0ff */
[----:B------:R-:W-:Y:S02]  /*e280*/  SHF.R.U64 R28, R161, 0x3, RZ ;  /* 0x00000003a11c7819 */ /* 0x000fe400000012ff */
[----:B------:R-:W-:Y:S02]  /*e290*/  LOP3.LUT R12, R12, R171, RZ, 0x3c, !PT ;  /* 0x000000ab0c0c7212 */ /* 0x000fe400078e3cff */
[----:B------:R-:W-:Y:S02]  /*e2a0*/  SHF.R.U64 R20, R20, 0x3, RZ ;  /* 0x0000000314147819 */ /* 0x000fe400000012ff */
[----:B------:R-:W-:Y:S02]  /*e2b0*/  LOP3.LUT R169, R54, 0x380, RZ, 0xc0, !PT ;  /* 0x0000038036a97812 */ /* 0x000fe400078ec0ff */
[----:B------:R-:W-:-:S02]  /*e2c0*/  LOP3.LUT R14, R14, R173, RZ, 0x3c, !PT ;  /* 0x000000ad0e0e7212 */ /* 0x000fc400078e3cff */
[----:B------:R-:W-:Y:S02]  /*e2d0*/  SHF.R.U64 R30, R30, 0x3, RZ ;  /* 0x000000031e1e7819 */ /* 0x000fe400000012ff */
[----:B------:R-:W-:Y:S02]  /*e2e0*/  LOP3.LUT R171, R62, 0x380, RZ, 0xc0, !PT ;  /* 0x000003803eab7812 */ /* 0x000fe400078ec0ff */
[----:B------:R-:W-:Y:S02]  /*e2f0*/  LOP3.LUT R16, R16, R175, RZ, 0x3c, !PT ;  /* 0x000000af10107212 */ /* 0x000fe400078e3cff */
[----:B------:R-:W-:Y:S02]  /*e300*/  SHF.R.U64 R38, R38, 0x3, RZ ;  /* 0x0000000326267819 */ /* 0x000fe400000012ff */
[----:B------:R-:W-:Y:S02]  /*e310*/  LOP3.LUT R173, R70, 0x380, RZ, 0xc0, !PT ;  /* 0x0000038046ad7812 */ /* 0x000fe400078ec0ff */
[----:B------:R-:W-:-:S02]  /*e320*/  SHF.R.U64 R46, R46, 0x3, RZ ;  /* 0x000000032e2e7819 */ /* 0x000fc400000012ff */
[----:B------:R-:W-:Y:S02]  /*e330*/  LOP3.LUT R175, R94, 0x380, RZ, 0xc0, !PT ;  /* 0x000003805eaf7812 */ /* 0x000fe400078ec0ff */
[----:B------:R-:W-:Y:S01]  /*e340*/  MOV R102, R102 ;  /* 0x0000006600667202 */ /* 0x000fe20000000f00 */
[----:B------:R-:W-:Y:S01]  /*e350*/  BAR.SYNC.DEFER_BLOCKING 0x1, 0x100 ;  /* 0x0044000000007b1d */ /* 0x000fe20000010000 */
[----:B------:R-:W-:Y:S02]  /*e360*/  SHF.R.U64 R29, R98, 0x3, RZ ;  /* 0x00000003621d7819 */ /* 0x000fe400000012ff */
[----:B------:R-:W-:Y:S02]  /*e370*/  LOP3.LUT R8, R28, R167, RZ, 0x3c, !PT ;  /* 0x000000a71c087212 */ /* 0x000fe400078e3cff */
[----:B------:R-:W-:Y:S02]  /*e380*/  IADD3.X R9, RZ, R103, RZ, P1, !PT ;  /* 0x00000067ff097210 */ /* 0x000fe40000ffe4ff */
[----:B------:R-:W-:-:S02]  /*e390*/  LOP3.LUT R20, R20, R177, RZ, 0x3c, !PT ;  /* 0x000000b114147212 */ /* 0x000fc400078e3cff */
[----:B------:R-:W-:Y:S02]  /*e3a0*/  SHF.R.U64 R169, R169, 0x3, RZ ;  /* 0x00000003a9a97819 */ /* 0x000fe400000012ff */
[----:B------:R-:W-:Y:S02]  /*e3b0*/  MOV R28, R10 ;  /* 0x0000000a001c7202 */ /* 0x000fe40000000f00 */
[----:B------:R-:W-:Y:S02]  /*e3c0*/  LOP3.LUT R30, R30, R179, RZ, 0x3c, !PT ;  /* 0x000000b31e1e7212 */ /* 0x000fe400078e3cff */
[----:B------:R-:W-:Y:S02]  /*e3d0*/  SHF.R.U64 R171, R171, 0x3, RZ ;  /* 0x00000003abab7819 */ /* 0x000fe400000012ff */
[----:B------:R-:W-:Y:S02]  /*e3e0*/  LOP3.LUT R103, R168, 0x380, RZ, 0xc0, !PT ;  /* 0x00000380a8677812 */ /* 0x000fe400078ec0ff */
[----:B------:R-:W-:-:S02]  /*e3f0*/  MOV R12, R12 ;  /* 0x0000000c000c7202 */ /* 0x000fc40000000f00 */
[----:B------:R-:W-:Y:S02]  /*e400*/  LOP3.LUT R38, R38, R181, RZ, 0x3c, !PT ;  /* 0x000000b526267212 */ /* 0x000fe400078e3cff */
[----:B------:R-:W-:Y:S01]  /*e410*/  SHF.R.U64 R173, R173, 0x3, RZ ;  /* 0x00000003adad7819 */ /* 0x000fe200000012ff */
[----:B------:R-:W-:Y:S01]  /*e420*/  STSM.16.M88.4 [R102], R24 ;  /* 0x0000001866007844 */ /* 0x000fe20000000200 */
[----:B------:R-:W-:Y:S02]  /*e430*/  MOV R14, R14 ;  /* 0x0000000e000e7202 */ /* 0x000fe40000000f00 */
[----:B------:R-:W-:Y:S01]  /*e440*/  LOP3.LUT R46, R46, R183, RZ, 0x3c, !PT ;  /* 0x000000b72e2e7212 */ /* 0x000fe200078e3cff */
[----:B------:R-:W-:Y:S01]  /*e450*/  STSM.16.M88.4 [R28], R32 ;  /* 0x000000201c007844 */ /* 0x000fe20000000200 */
[----:B------:R-:W-:Y:S02]  /*e460*/  SHF.R.U64 R175, R175, 0x3, RZ ;  /* 0x00000003afaf7819 */ /* 0x000fe400000012ff */
[----:B------:R-:W-:Y:S01]  /*e470*/  LOP3.LUT R98, R29, R6, RZ, 0x3c, !PT ;  /* 0x000000061d627212 */ /* 0x000fe200078e3cff */
[----:B------:R0:W-:Y:S01]  /*e480*/  STSM.16.M88.4 [R12], R40 ;  /* 0x000000280c007844 */ /* 0x0001e20000000200 */
[----:B------:R-:W-:-:S02]  /*e490*/  MOV R16, R16 ;  /* 0x0000001000107202 */ /* 0x000fc40000000f00 */
[----:B------:R-:W-:Y:S01]  /*e4a0*/  F2FP.BF16.F32.PACK_AB R59, R153, R59 ;  /* 0x0000003b993b723e */ /* 0x000fe200000010ff */
[----:B------:R-:W-:Y:S01]  /*e4b0*/  STSM.16.M88.4 [R14], R48 ;  /* 0x000000300e007844 */ /* 0x000fe20000000200 */
[----:B------:R-:W-:Y:S02]  /*e4c0*/  F2FP.BF16.F32.PACK_AB R65, R152, R66 ;  /* 0x000000429841723e */ /* 0x000fe400000010ff */
[----:B------:R-:W-:Y:S01]  /*e4d0*/  F2FP.BF16.F32.PACK_AB R72, R73, R72 ;  /* 0x000000484948723e */ /* 0x000fe200000010ff */
[----:B------:R-:W-:Y:S01]  /*e4e0*/  STSM.16.M88.4 [R16], R56 ;  /* 0x0000003810007844 */ /* 0x000fe20000000200 */
[----:B------:R-:W-:Y:S02]  /*e4f0*/  LOP3.LUT R54, R169, R54, RZ, 0x3c, !PT ;  /* 0x00000036a9367212 */ /* 0x000fe400078e3cff */
[----:B------:R-:W-:Y:S02]  /*e500*/  MOV R20, R20 ;  /* 0x0000001400147202 */ /* 0x000fe40000000f00 */
[----:B------:R-:W-:-:S02]  /*e510*/  F2FP.BF16.F32.PACK_AB R66, R69, R68 ;  /* 0x000000444542723e */ /* 0x000fc400000010ff */
[----:B------:R-:W-:Y:S02]  /*e520*/  F2FP.BF16.F32.PACK_AB R67, R18, R67 ;  /* 0x000000431243723e */ /* 0x000fe400000010ff */
[----:B------:R-:W-:Y:S02]  /*e530*/  F2FP.BF16.F32.PACK_AB R73, R3, R74 ;  /* 0x0000004a0349723e */ /* 0x000fe400000010ff */
[----:B------:R-:W-:Y:S01]  /*e540*/  F2FP.BF16.F32.PACK_AB R80, R81, R80 ;  /* 0x000000505150723e */ /* 0x000fe200000010ff */
[----:B------:R-:W-:Y:S01]  /*e550*/  STSM.16.M88.4 [R20], R64 ;  /* 0x0000004014007844 */ /* 0x000fe20000000200 */
[----:B------:R-:W-:Y:S02]  /*e560*/  LOP3.LUT R62, R171, R62, RZ, 0x3c, !PT ;  /* 0x0000003eab3e7212 */ /* 0x000fe400078e3cff */
        /* <DEDUP_REMOVED lines=9> */
[----:B------:R-:W-:Y:S01]  /*e600*/  R2UR UR4, R208 ;  /* 0x00000000d00472ca */ /* 0x000fe200000e0000 */
[----:B------:R-:W-:Y:S01]  /*e610*/  ULDC UR10, c[0x0][0xa88] ;  /* 0x0002a200000a7ab9 */ /* 0x000fe20000000800 */
[----:B------:R-:W-:Y:S01]  /*e620*/  SHF.R.U64 R103, R103, 0x3, RZ ;  /* 0x0000000367677819 */ /* 0x000fe200000012ff */
[----:B------:R-:W1:Y:S01]  /*e630*/  LDC R18, c[0x0][0xbe8] ;  /* 0x0002fa00ff127b82 */ /* 0x000e620000000800 */
[----:B------:R-:W-:Y:S02]  /*e640*/  MOV R30, R30 ;  /* 0x0000001e001e7202 */ /* 0x000fe40000000f00 */
[----:B------:R-:W-:Y:S02]  /*e650*/  F2FP.BF16.F32.PACK_AB R74, R77, R76 ;  /* 0x0000004c4d4a723e */ /* 0x000fe400000010ff */
[----:B------:R-:W-:-:S02]  /*e660*/  F2FP.BF16.F32.PACK_AB R81, R83, R82 ;  /* 0x000000525351723e */ /* 0x000fc400000010ff */
[----:B------:R-:W-:Y:S01]  /*e670*/  LOP3.LUT R70, R173, R70, RZ, 0x3c, !PT ;  /* 0x00000046ad467212 */ /* 0x000fe200078e3cff */
[----:B------:R-:W-:Y:S01]  /*e680*/  STSM.16.M88.4 [R30], R72 ;  /* 0x000000481e007844 */ /* 0x000fe20000000200 */
[----:B------:R-:W-:Y:S01]  /*e690*/  MOV R38, R38 ;  /* 0x0000002600267202 */ /* 0x000fe20000000f00 */
[----:B------:R-:W-:Y:S01]  /*e6a0*/  UIMAD.WIDE UR8, UR4, 0x4, UR8 ;  /* 0x00000004040878a5 */ /* 0x000fe2000f8e0208 */
[----:B------:R-:W-:Y:S02]  /*e6b0*/  F2FP.BF16.F32.PACK_AB R82, R85, R84 ;  /* 0x000000545552723e */ /* 0x000fe400000010ff */
[----:B------:R-:W-:Y:S02]  /*e6c0*/  F2FP.BF16.F32.PACK_AB R83, R87, R86 ;  /* 0x000000565753723e */ /* 0x000fe400000010ff */
[----:B------:R-:W-:Y:S02]  /*e6d0*/  LOP3.LUT R94, R175, R94, RZ, 0x3c, !PT ;  /* 0x0000005eaf5e7212 */ /* 0x000fe400078e3cff */
[----:B------:R-:W-:Y:S01]  /*e6e0*/  MOV R46, R46 ;  /* 0x0000002e002e7202 */ /* 0x000fe20000000f00 */
[----:B------:R-:W-:Y:S01]  /*e6f0*/  STSM.16.M88.4 [R38], R80 ;  /* 0x0000005026007844 */ /* 0x000fe20000000200 */
[----:B------:R-:W-:-:S02]  /*e700*/  MOV R11, R98 ;  /* 0x00000062000b7202 */ /* 0x000fc40000000f00 */
[----:B------:R-:W-:Y:S02]  /*e710*/  F2FP.BF16.F32.PACK_AB R76, R89, R88 ;  /* 0x00000058594c723e */ /* 0x000fe400000010ff */
[----:B------:R-:W-:Y:S02]  /*e720*/  F2FP.BF16.F32.PACK_AB R77, R91, R90 ;  /* 0x0000005a5b4d723e */ /* 0x000fe400000010ff */
[----:B------:R-:W-:Y:S02]  /*e730*/  F2FP.BF16.F32.PACK_AB R78, R93, R92 ;  /* 0x0000005c5d4e723e */ /* 0x000fe400000010ff */
[----:B------:R-:W-:Y:S02]  /*e740*/  MOV R54, R54 ;  /* 0x0000003600367202 */ /* 0x000fe40000000f00 */
[----:B------:R-:W-:Y:S01]  /*e750*/  F2FP.BF16.F32.PACK_AB R97, R164, R163 ;  /* 0x000000a3a461723e */ /* 0x000fe200000010ff */
[----:B------:R-:W-:Y:S01]  /*e760*/  STSM.16.M88.4 [R46], R76 ;  /* 0x0000004c2e007844 */ /* 0x000fe20000000200 */
[----:B------:R-:W-:-:S02]  /*e770*/  F2FP.BF16.F32.PACK_AB R98, R101, R100 ;  /* 0x000000646562723e */ /* 0x000fc400000010ff */
[----:B------:R-:W-:Y:S02]  /*e780*/  F2FP.BF16.F32.PACK_AB R99, R166, R165 ;  /* 0x000000a5a663723e */ /* 0x000fe400000010ff */
[----:B------:R-:W-:Y:S02]  /*e790*/  F2FP.BF16.F32.PACK_AB R105, R107, R106 ;  /* 0x0000006a6b69723e */ /* 0x000fe400000010ff */
[----:B------:R-:W-:Y:S01]  /*e7a0*/  LOP3.LUT R6, R103, R168, RZ, 0x3c, !PT ;  /* 0x000000a867067212 */ /* 0x000fe200078e3cff */
[----:B------:R-:W-:Y:S01]  /*e7b0*/  STSM.16.M88.4 [R54], R96 ;  /* 0x0000006036007844 */ /* 0x000fe20000000200 */
[----:B------:R-:W-:Y:S02]  /*e7c0*/  MOV R62, R62 ;  /* 0x0000003e003e7202 */ /* 0x000fe40000000f00 */
[----:B------:R-:W-:Y:S02]  /*e7d0*/  F2FP.BF16.F32.PACK_AB R106, R109, R108 ;  /* 0x0000006c6d6a723e */ /* 0x000fe400000010ff */
[----:B------:R-:W-:-:S02]  /*e7e0*/  F2FP.BF16.F32.PACK_AB R107, R111, R110 ;  /* 0x0000006e6f6b723e */ /* 0x000fc400000010ff */
[----:B------:R-:W-:Y:S02]  /*e7f0*/  F2FP.BF16.F32.PACK_AB R113, R115, R114 ;  /* 0x000000727371723e */ /* 0x000fe400000010ff */
[----:B------:R-:W-:Y:S01]  /*e800*/  MOV R70, R70 ;  /* 0x0000004600467202 */ /* 0x000fe20000000f00 */
[----:B------:R-:W-:Y:S01]  /*e810*/  STSM.16.M88.4 [R62], R104 ;  /* 0x000000683e007844 */ /* 0x000fe20000000200 */
[----:B------:R-:W-:Y:S02]  /*e820*/  F2FP.BF16.F32.PACK_AB R114, R117, R116 ;  /* 0x000000747572723e */ /* 0x000fe400000010ff */
[----:B------:R-:W-:Y:S02]  /*e830*/  F2FP.BF16.F32.PACK_AB R115, R119, R118 ;  /* 0x000000767773723e */ /* 0x000fe400000010ff */
[----:B------:R-:W-:Y:S02]  /*e840*/  F2FP.BF16.F32.PACK_AB R121, R123, R122 ;  /* 0x0000007a7b79723e */ /* 0x000fe400000010ff */
[----:B------:R-:W-:Y:S01]  /*e850*/  MOV R94, R94 ;  /* 0x0000005e005e7202 */ /* 0x000fe20000000f00 */
[----:B------:R-:W-:Y:S01]  /*e860*/  STSM.16.M88.4 [R70], R112 ;  /* 0x0000007046007844 */ /* 0x000fe20000000200 */
[----:B------:R-:W-:-:S02]  /*e870*/  F2FP.BF16.F32.PACK_AB R122, R125, R124 ;  /* 0x0000007c7d7a723e */ /* 0x000fc400000010ff */
[----:B------:R-:W-:Y:S02]  /*e880*/  F2FP.BF16.F32.PACK_AB R123, R127, R126 ;  /* 0x0000007e7f7b723e */ /* 0x000fe400000010ff */
[----:B------:R-:W-:Y:S02]  /*e890*/  F2FP.BF16.F32.PACK_AB R129, R131, R130 ;  /* 0x000000828381723e */ /* 0x000fe400000010ff */
[----:B------:R-:W-:Y:S01]  /*e8a0*/  F2FP.BF16.F32.PACK_AB R130, R133, R132 ;  /* 0x000000848582723e */ /* 0x000fe200000010ff */
[----:B------:R-:W-:Y:S01]  /*e8b0*/  STSM.16.M88.4 [R94], R120 ;  /* 0x000000785e007844 */ /* 0x000fe20000000200 */
[----:B------:R-:W-:Y:S02]  /*e8c0*/  F2FP.BF16.F32.PACK_AB R131, R135, R134 ;  /* 0x000000868783723e */ /* 0x000fe400000010ff */
[----:B------:R-:W-:Y:S02]  /*e8d0*/  F2FP.BF16.F32.PACK_AB R137, R139, R138 ;  /* 0x0000008a8b89723e */ /* 0x000fe400000010ff */
[----:B------:R-:W-:Y:S01]  /*e8e0*/  MOV R10, R6 ;  /* 0x00000006000a7202 */ /* 0x000fe20000000f00 */
[----:B------:R-:W-:Y:S01]  /*e8f0*/  STSM.16.M88.4 [R11], R128 ;  /* 0x000000800b007844 */ /* 0x000fe20000000200 */
        /* <DEDUP_REMOVED lines=13> */
[----:B------:R-:W4:Y:S01]  /*e9d0*/  @P0 LDG.E R3, desc[UR36][R6.64] ;  /* 0x0000002406030981 */ /* 0x000f22000c1e1900 */
[----:B------:R-:W-:Y:S01]  /*e9e0*/  UISETP.NE.U32.AND UP1, UPT, UR8, URZ, UPT ;  /* 0x0000003f0800728c */ /* 0x000fe2000bf25070 */
[----:B-1----:R-:W-:-:S03]  /*e9f0*/  ISETP.NE.AND P1, PT, R18, 0x1, PT ;  /* 0x000000011200780c */ /* 0x002fc60003f25270 */
[----:B------:R-:W-:-:S06]  /*ea00*/  UISETP.NE.AND.EX UP1, UPT, UR9, URZ, UPT, UP1 ;  /* 0x0000003f0900728c */ /* 0x000fcc000bf25310 */
[----:B------:R-:W-:-:S04]  /*ea10*/  PLOP3.LUT P2, PT, PT, PT, UP1, 0x80, 0x0 ;  /* 0x000000000000781c */ /* 0x000fc80003f4f018 */
[----:B------:R-:W1:Y:S01]  /*ea20*/  @P1 LDC R9, c[0x0][0xbec] ;  /* 0x0002fb00ff091b82 */ /* 0x000e620000000800 */
[----:B------:R-:W-:Y:S02]  /*ea30*/  @UP1 ULDC.64 UR8, c[0x0][0xc08] ;  /* 0x0003020000081ab9 */ /* 0x000fe40000000a00 */
[----:B------:R-:W-:-:S03]  /*ea40*/  @UP1 UIMAD.WIDE UR8, UR4, 0x4, UR8 ;  /* 0x00000004040818a5 */ /* 0x000fc6000f8e0208 */
[----:B------:R-:W-:Y:S02]  /*ea50*/  UMOV UR4, URZ ;  /* 0x0000003f00047c82 */ /* 0x000fe40008000000 */
[----:B0-----:R-:W0:Y:S01]  /*ea60*/  @P1 LDC R12, c[0x0][0xbf0] ;  /* 0x0002fc00ff0c1b82 */ /* 0x001e220000000800 */
[----:B--2---:R-:W-:Y:S02]  /*ea70*/  IMAD.U32 R10, RZ, RZ, UR8 ;  /* 0x00000008ff0a7e24 */ /* 0x004fe4000f8e00ff */
[----:B------:R-:W-:Y:S01]  /*ea80*/  IMAD.U32 R11, RZ, RZ, UR9 ;  /* 0x00000009ff0b7e24 */ /* 0x000fe2000f8e00ff */
[----:B----4-:R-:W-:Y:S01]  /*ea90*/  @P0 R2UR UR4, R3 ;  /* 0x00000000030402ca */ /* 0x010fe200000e0000 */
[----:B------:R-:W-:-:S06]  /*eaa0*/  IMAD.U32 R3, RZ, RZ, UR10 ;  /* 0x0000000aff037e24 */ /* 0x000fcc000f8e00ff */
[----:B------:R3:W5:Y:S01]  /*eab0*/  @P2 LDG.E R3, desc[UR36][R10.64] ;  /* 0x000000240a032981 */ /* 0x000762000c1e1900 */
[----:B01----:R-:W-:Y:S07]  /*eac0*/  @P2 BRA `(.L_x_1334) ;  /* 0x0000000000102947 */ /* 0x003fee0003800000 */
[----:B------:R-:W-:Y:S05]  /*ead0*/  @!P0 BRA `(.L_x_1334) ;  /* 0x00000000000c8947 */ /* 0x000fea0003800000 */
[----:B---3--:R-:W2:Y:S04]  /*eae0*/  LDG.E R8, desc[UR36][R6.64] ;  /* 0x0000002406087981 */ /* 0x008ea8000c1e1900 */
[----:B-----5:R-:W2:Y:S02]  /*eaf0*/  LDG.E R3, desc[UR36][R6.64+0x4] ;  /* 0x0000042406037981 */ /* 0x020ea4000c1e1900 */
[----:B--2---:R-:W-:-:S07]  /*eb00*/  IMAD.IADD R3, R3, 0x1, -R8 ;  /* 0x0000000103037824 */ /* 0x004fce00078e0a08 */
.L_x_1334:
[----:B------:R-:W-:Y:S01]  /*eb10*/  R2UR UR19, R206 ;  /* 0x00000000ce1372ca */ /* 0x000fe200000e0000 */
[----:B------:R-:W-:Y:S01]  /*eb20*/  USHF.R.S32.HI UR9, URZ, 0x1f, UR4 ;  /* 0x0000001f3f097899 */ /* 0x000fe20008011404 */
[----:B------:R-:W-:Y:S01]  /*eb30*/  R2UR UR13, R208 ;  /* 0x00000000d00d72ca */ /* 0x000fe200000e0000 */
[----:B------:R-:W-:Y:S01]  /*eb40*/  ULDC.64 UR14, c[0x0][0xb90] ;  /* 0x0002e400000e7ab9 */ /* 0x000fe20000000a00 */
[----:B---3--:R-:W-:Y:S01]  /*eb50*/  IADD3 R8, R200, UR61, RZ ;  /* 0x0000003dc8087c10 */ /* 0x008fe2000fffe0ff */
[----:B------:R-:W-:Y:S01]  /*eb60*/  UMOV UR8, UR4 ;  /* 0x0000000400087c82 */ /* 0x000fe20008000000 */
[----:B------:R-:W-:Y:S01]  /*eb70*/  IADD3 R26, R212, UR61, RZ ;  /* 0x0000003dd41a7c10 */ /* 0x000fe2000fffe0ff */
[----:B-----5:R-:W-:Y:S02]  /*eb80*/  IMAD R79, R3, R18, RZ ;  /* 0x00000012034f7224 */ /* 0x020fe400078e02ff */
[----:B------:R-:W-:-:S04]  /*eb90*/  @P1 IMAD.HI.U32 R7, R8, R9, RZ ;  /* 0x0000000908071227 */ /* 0x000fc800078e00ff */
[----:B------:R-:W-:Y:S01]  /*eba0*/  USHF.R.S32.HI UR16, URZ, 0x1f, UR19 ;  /* 0x0000001f3f107899 */ /* 0x000fe20008011413 */
[----:B------:R-:W-:Y:S01]  /*ebb0*/  IMAD.MOV.U32 R6, RZ, RZ, R8 ;  /* 0x000000ffff067224 */ /* 0x000fe200078e0008 */
[----:B------:R-:W-:Y:S01]  /*ebc0*/  UIMAD.WIDE.U32 UR10, UR19, UR14, UR8 ;  /* 0x0000000e130a72a5 */ /* 0x000fe2000f8e0008 */
[----:B------:R-:W-:Y:S01]  /*ebd0*/  @P1 SHF.R.U32.HI R6, RZ, R12, R7 ;  /* 0x0000000cff061219 */ /* 0x000fe20000011607 */
[----:B------:R-:W-:Y:S01]  /*ebe0*/  USHF.R.S32.HI UR8, URZ, 0x1f, UR13 ;  /* 0x0000001f3f087899 */ /* 0x000fe2000801140d */
[----:B------:R-:W-:Y:S01]  /*ebf0*/  IMAD R7, R207, 0x40, R23 ;  /* 0x00000040cf077824 */ /* 0x000fe200078e0217 */
[----:B------:R-:W-:Y:S02]  /*ec00*/  UIMAD UR12, UR16, UR14, URZ ;  /* 0x0000000e100c72a4 */ /* 0x000fe4000f8e023f */
[----:B------:R-:W-:Y:S01]  /*ec10*/  USEL UR18, UR8, URZ, !UP0 ;  /* 0x0000003f08127287 */ /* 0x000fe2000c000000 */
[----:B------:R-:W-:Y:S01]  /*ec20*/  IMAD.MOV R9, RZ, RZ, -R6 ;  /* 0x000000ffff097224 */ /* 0x000fe200078e0a06 */
[----:B------:R-:W-:Y:S01]  /*ec30*/  UIMAD UR12, UR19, UR15, UR12 ;  /* 0x0000000f130c72a4 */ /* 0x000fe2000f8e020c */
[----:B------:R-:W-:Y:S01]  /*ec40*/  IMAD.WIDE R4, R7, 0x2, R4 ;  /* 0x0000000207047825 */ /* 0x000fe200078e0204 */
[----:B------:R-:W-:Y:S01]  /*ec50*/  USEL UR17, UR13, URZ, !UP0 ;  /* 0x0000003f0d117287 */ /* 0x000fe2000c000000 */
[----:B------:R-:W-:Y:S01]  /*ec60*/  SHF.R.S32.HI R7, RZ, 0x1f, R6 ;  /* 0x0000001fff077819 */ /* 0x000fe20000011406 */
[----:B------:R-:W-:Y:S01]  /*ec70*/  ULDC.64 UR14, c[0x0][0xb98] ;  /* 0x0002e600000e7ab9 */ /* 0x000fe20000000a00 */
[----:B------:R-:W-:Y:S01]  /*ec80*/  UIADD3 UR11, UR11, UR12, URZ ;  /* 0x0000000c0b0b7290 */ /* 0x000fe2000fffe03f */
[----:B------:R-:W-:Y:S01]  /*ec90*/  IMAD R9, R18, R9, R8 ;  /* 0x0000000912097224 */ /* 0x000fe200078e0208 */
[----:B------:R-:W-:Y:S01]  /*eca0*/  UIMAD UR8, UR18, UR14, URZ ;  /* 0x0000000e120872a4 */ /* 0x000fe2000f8e023f */
[C---:B------:R-:W-:Y:S01]  /*ecb0*/  IADD3 R11, P5, R4.reuse, 0x1000, RZ ;  /* 0x00001000040b7810 */ /* 0x040fe20007fbe0ff */
[----:B------:R-:W-:Y:S01]  /*ecc0*/  UIMAD.WIDE.U32 UR10, UR17, UR14, UR10 ;  /* 0x0000000e110a72a5 */ /* 0x000fe2000f8e000a */
[C---:B------:R-:W-:Y:S01]  /*ecd0*/  IADD3 R53, P3, R4.reuse, 0x4000, RZ ;  /* 0x0000400004357810 */ /* 0x040fe20007f7e0ff */
[----:B------:R-:W-:Y:S01]  /*ece0*/  UIMAD UR8, UR17, UR15, UR8 ;  /* 0x0000000f110872a4 */ /* 0x000fe2000f8e0208 */
[----:B------:R-:W-:Y:S01]  /*ecf0*/  SHF.R.S32.HI R8, RZ, 0x1f, R9 ;  /* 0x0000001fff087819 */ /* 0x000fe20000011409 */
[----:B------:R-:W-:Y:S01]  /*ed00*/  ULDC.64 UR12, c[0x0][0xaa0] ;  /* 0x0002a800000c7ab9 */ /* 0x000fe20000000a00 */
[----:B------:R-:W-:-:S02]  /*ed10*/  IADD3 R29, P2, R4, 0x5000, RZ ;  /* 0x00005000041d7810 */ /* 0x000fc40007f5e0ff */
[----:B------:R-:W-:Y:S01]  /*ed20*/  IADD3 R6, P0, R6, UR10, RZ ;  /* 0x0000000a06067c10 */ /* 0x000fe2000ff1e0ff */
[----:B------:R-:W-:Y:S01]  /*ed30*/  IMAD.U32 R10, RZ, RZ, UR8 ;  /* 0x00000008ff0a7e24 */ /* 0x000fe2000f8e00ff */
[----:B------:R-:W-:Y:S02]  /*ed40*/  LOP3.LUT R52, R53, 0x380, RZ, 0xc0, !PT ;  /* 0x0000038035347812 */ /* 0x000fe400078ec0ff */
[----:B------:R-:W-:Y:S02]  /*ed50*/  LOP3.LUT R28, R29, 0x380, RZ, 0xc0, !PT ;  /* 0x000003801d1c7812 */ /* 0x000fe400078ec0ff */
[----:B------:R-:W-:Y:S01]  /*ed60*/  IADD3.X R7, R7, UR11, R10, P0, !PT ;  /* 0x0000000b07077c10 */ /* 0x000fe200087fe40a */
[----:B------:R-:W-:Y:S01]  /*ed70*/  ULDC.64 UR10, c[0x0][0xb88] ;  /* 0x0002e200000a7ab9 */ /* 0x000fe20000000a00 */
[----:B------:R-:W-:Y:S01]  /*ed80*/  SHF.R.U64 R52, R52, 0x3, RZ ;  /* 0x0000000334347819 */ /* 0x000fe200000012ff */
[----:B------:R-:W-:Y:S01]  /*ed90*/  IMAD R10, R8, UR10, RZ ;  /* 0x0000000a080a7c24 */ /* 0x000fe2000f8e02ff */
[----:B------:R-:W-:Y:S01]  /*eda0*/  LOP3.LUT R8, R11, 0x380, RZ, 0xc0, !PT ;  /* 0x000003800b087812 */ /* 0x000fe200078ec0ff */
[----:B------:R-:W-:Y:S01]  /*edb0*/  IMAD.WIDE.U32 R6, R9, UR10, R6 ;  /* 0x0000000a09067c25 */ /* 0x000fe2000f8e0006 */
[----:B------:R-:W-:-:S02]  /*edc0*/  SHF.R.U64 R28, R28, 0x3, RZ ;  /* 0x000000031c1c7819 */ /* 0x000fc400000012ff */
[----:B------:R-:W-:Y:S01]  /*edd0*/  SHF.R.U64 R8, R8, 0x3, RZ ;  /* 0x0000000308087819 */ /* 0x000fe200000012ff */
[----:B------:R-:W-:Y:S01]  /*ede0*/  IMAD R15, R9, UR11, R10 ;  /* 0x0000000b090f7c24 */ /* 0x000fe2000f8e020a */
[----:B------:R-:W-:Y:S01]  /*edf0*/  ULDC.64 UR10, c[0x0][0xb50] ;  /* 0x0002d400000a7ab9 */ /* 0x000fe20000000a00 */
[----:B------:R-:W-:Y:S01]  /*ee00*/  LOP3.LUT R52, R52, R53, RZ, 0x3c, !PT ;  /* 0x0000003534347212 */ /* 0x000fe200078e3cff */
[----:B------:R-:W-:Y:S01]  /*ee10*/  IMAD.X R53, RZ, RZ, R5, P3 ;  /* 0x000000ffff357224 */ /* 0x000fe200018e0605 */
[----:B------:R-:W-:Y:S01]  /*ee20*/  LEA R14, P0, R6, UR10, 0x2 ;  /* 0x0000000a060e7c11 */ /* 0x000fe2000f8010ff */
[----:B------:R-:W-:Y:S01]  /*ee30*/  IMAD.IADD R7, R7, 0x1, R15 ;  /* 0x0000000107077824 */ /* 0x000fe200078e020f */
[----:B------:R-:W-:Y:S01]  /*ee40*/  LOP3.LUT R8, R8, R11, RZ, 0x3c, !PT ;  /* 0x0000000b08087212 */ /* 0x000fe200078e3cff */
[----:B------:R-:W-:Y:S01]  /*ee50*/  IMAD.X R9, RZ, RZ, R5, P5 ;  /* 0x000000ffff097224 */ /* 0x000fe200028e0605 */
[----:B------:R-:W-:Y:S01]  /*ee60*/  IADD3 R41, P3, R4, 0xa000, RZ ;  /* 0x0000a00004297810 */ /* 0x000fe20007f7e0ff */
[----:B------:R-:W-:Y:S01]  /*ee70*/  SHFL.IDX PT, R16, R14, RZ, 0x1c1f ;  /* 0x001c1fff0e107589 */ /* 0x000fe200000e0000 */
[----:B------:R-:W-:Y:S01]  /*ee80*/  LEA.HI.X R11, R6, UR11, R7, 0x2, P0 ;  /* 0x0000000b060b7c11 */ /* 0x000fe200080f1407 */
[----:B------:R-:W-:Y:S01]  /*ee90*/  VIADD R6, R26, 0x8 ;  /* 0x000000081a067836 */ /* 0x000fe20000000000 */
[----:B------:R-:W-:Y:S01]  /*eea0*/  IADD3 R25, P0, R4, 0x3000, RZ ;  /* 0x0000300004197810 */ /* 0x000fe20007f1e0ff */
[----:B------:R-:W-:Y:S01]  /*eeb0*/  SHFL.IDX PT, R20, R14, 0x1, 0x1c1f ;  /* 0x003c1f000e147f89 */ /* 0x000fe200000e0000 */
[----:B------:R-:W-:Y:S01]  /*eec0*/  LOP3.LUT R28, R28, R29, RZ, 0x3c, !PT ;  /* 0x0000001d1c1c7212 */ /* 0x000fe200078e3cff */
[----:B------:R-:W-:Y:S01]  /*eed0*/  IMAD.X R29, RZ, RZ, R5, P2 ;  /* 0x000000ffff1d7224 */ /* 0x000fe200010e0605 */
[----:B------:R-:W-:Y:S01]  /*eee0*/  LOP3.LUT R24, R25, 0x380, RZ, 0xc0, !PT ;  /* 0x0000038019187812 */ /* 0x000fe200078ec0ff */
[----:B------:R-:W0:Y:S01]  /*eef0*/  SHFL.IDX PT, R17, R11, RZ, 0x1c1f ;  /* 0x001c1fff0b117589 */ /* 0x000e2200000e0000 */
[----:B------:R-:W-:-:S02]  /*ef00*/  LOP3.LUT R40, R41, 0x380, RZ, 0xc0, !PT ;  /* 0x0000038029287812 */ /* 0x000fc400078ec0ff */
[----:B------:R-:W-:Y:S01]  /*ef10*/  SHF.R.U64 R24, R24, 0x3, RZ ;  /* 0x0000000318187819 */ /* 0x000fe200000012ff */
[----:B------:R-:W1:Y:S01]  /*ef20*/  SHFL.IDX PT, R21, R11, 0x1, 0x1c1f ;  /* 0x003c1f000b157f89 */ /* 0x000e6200000e0000 */
[----:B------:R-:W-:Y:S02]  /*ef30*/  IADD3 R45, P2, R4, 0xb000, RZ ;  /* 0x0000b000042d7810 */ /* 0x000fe40007f5e0ff */
[----:B------:R-:W-:Y:S01]  /*ef40*/  LOP3.LUT R24, R24, R25, RZ, 0x3c, !PT ;  /* 0x0000001918187212 */ /* 0x000fe200078e3cff */
[----:B------:R-:W-:Y:S01]  /*ef50*/  IMAD.X R25, RZ, RZ, R5, P0 ;  /* 0x000000ffff197224 */ /* 0x000fe200000e0605 */
[----:B------:R-:W-:Y:S02]  /*ef60*/  IADD3 R57, P0, R4, 0x9000, RZ ;  /* 0x0000900004397810 */ /* 0x000fe40007f1e0ff */
[----:B------:R-:W-:Y:S02]  /*ef70*/  SHF.R.U64 R40, R40, 0x3, RZ ;  /* 0x0000000328287819 */ /* 0x000fe400000012ff */
[----:B------:R-:W-:-:S02]  /*ef80*/  LOP3.LUT R56, R57, 0x380, RZ, 0xc0, !PT ;  /* 0x0000038039387812 */ /* 0x000fc400078ec0ff */
[----:B------:R-:W-:Y:S02]  /*ef90*/  LOP3.LUT R44, R45, 0x380, RZ, 0xc0, !PT ;  /* 0x000003802d2c7812 */ /* 0x000fe400078ec0ff */
[----:B------:R-:W-:Y:S02]  /*efa0*/  SHF.R.U64 R56, R56, 0x3, RZ ;  /* 0x0000000338387819 */ /* 0x000fe400000012ff */
[----:B------:R-:W-:Y:S01]  /*efb0*/  LOP3.LUT R40, R40, R41, RZ, 0x3c, !PT ;  /* 0x0000002928287212 */ /* 0x000fe200078e3cff */
[--C-:B------:R-:W-:Y:S01]  /*efc0*/  IMAD.X R41, RZ, RZ, R5.reuse, P3 ;  /* 0x000000ffff297224 */ /* 0x100fe200018e0605 */
[----:B------:R-:W-:Y:S01]  /*efd0*/  LOP3.LUT R56, R56, R57, RZ, 0x3c, !PT ;  /* 0x0000003938387212 */ /* 0x000fe200078e3cff */
[----:B------:R-:W-:Y:S01]  /*efe0*/  IMAD.X R57, RZ, RZ, R5, P0 ;  /* 0x000000ffff397224 */ /* 0x000fe200000e0605 */
[----:B------:R-:W-:Y:S02]  /*eff0*/  SHF.R.U64 R44, R44, 0x3, RZ ;  /* 0x000000032c2c7819 */ /* 0x000fe400000012ff */
[----:B------:R-:W-:-:S02]  /*f000*/  LOP3.LUT P0, RZ, R210, 0x3, RZ, 0xc0, !PT ;  /* 0x00000003d2ff7812 */ /* 0x000fc4000780c0ff */
[----:B------:R-:W-:Y:S02]  /*f010*/  IADD3 R10, P3, R4, 0xf000, RZ ;  /* 0x0000f000040a7810 */ /* 0x000fe40007f7e0ff */
[----:B------:R-:W-:Y:S01]  /*f020*/  LOP3.LUT R44, R44, R45, RZ, 0x3c, !PT ;  /* 0x0000002d2c2c7212 */ /* 0x000fe200078e3cff */
[--C-:B------:R-:W-:Y:S01]  /*f030*/  IMAD.X R45, RZ, RZ, R5.reuse, P2 ;  /* 0x000000ffff2d7224 */ /* 0x100fe200010e0605 */
[-C--:B------:R-:W-:Y:S02]  /*f040*/  ISETP.GE.OR P2, PT, R26, R79.reuse, P0 ;  /* 0x0000004f1a00720c */ /* 0x080fe40000746670 */
[----:B------:R-:W-:Y:S01]  /*f050*/  IADD3 R13, P4, R4, 0x2000, RZ ;  /* 0x00002000040d7810 */ /* 0x000fe20007f9e0ff */
[----:B------:R-:W-:Y:S01]  /*f060*/  UIMAD UR10, UR9, UR12, URZ ;  /* 0x0000000c090a72a4 */ /* 0x000fe2000f8e023f */
[----:B------:R-:W-:Y:S01]  /*f070*/  LOP3.LUT R3, R10, 0x380, RZ, 0xc0, !PT ;  /* 0x000003800a037812 */ /* 0x000fe200078ec0ff */
[----:B------:R-:W-:Y:S01]  /*f080*/  IMAD.X R49, RZ, RZ, R5, P3 ;  /* 0x000000ffff317224 */ /* 0x000fe200018e0605 */
[----:B------:R-:W-:-:S02]  /*f090*/  ISETP.GE.OR P0, PT, R6, R79, P0 ;  /* 0x0000004f0600720c */ /* 0x000fc40000706670 */
[----:B------:R-:W-:Y:S02]  /*f0a0*/  SHF.R.U64 R3, R3, 0x3, RZ ;  /* 0x0000000303037819 */ /* 0x000fe400000012ff */
        /* <DEDUP_REMOVED lines=8> */
[----:B------:R-:W-:Y:S02]  /*f130*/  IADD3.X R13, RZ, R5, RZ, P4, !PT ;  /* 0x00000005ff0d7210 */ /* 0x000fe400027fe4ff */
[C---:B------:R-:W-:Y:S01]  /*f140*/  IADD3 R37, P5, R4.reuse, 0x7000, RZ ;  /* 0x0000700004257810 */ /* 0x040fe20007fbe0ff */
[----:B------:R-:W-:Y:S01]  /*f150*/  UIMAD.WIDE.U32 UR8, UR4, UR12, URZ ;  /* 0x0000000c040872a5 */ /* 0x000fe2000f8e003f */
[----:B------:R-:W-:Y:S01]  /*f160*/  IADD3 R65, P4, R4, 0x8000, RZ ;  /* 0x0000800004417810 */ /* 0x000fe20007f9e0ff */
[----:B------:R-:W-:Y:S01]  /*f170*/  UIMAD UR10, UR4, UR13, UR10 ;  /* 0x0000000d040a72a4 */ /* 0x000fe2000f8e020a */
[----:B------:R-:W-:Y:S01]  /*f180*/  LOP3.LUT R32, R33, 0x380, RZ, 0xc0, !PT ;  /* 0x0000038021207812 */ /* 0x000fe200078ec0ff */
[----:B0-----:R-:W-:Y:S01]  /*f190*/  IMAD R0, R205, 0x20, R207 ;  /* 0x00000020cd007824 */ /* 0x001fe200078e02cf */
[----:B------:R-:W-:Y:S01]  /*f1a0*/  LOP3.LUT R36, R37, 0x380, RZ, 0xc0, !PT ;  /* 0x0000038025247812 */ /* 0x000fe200078ec0ff */
[----:B-1----:R-:W0:Y:S01]  /*f1b0*/  @P1 LDC R21, c[0x0][0xbf0] ;  /* 0x0002fc00ff151b82 */ /* 0x002e220000000800 */
[----:B------:R-:W-:Y:S01]  /*f1c0*/  LOP3.LUT R64, R65, 0x380, RZ, 0xc0, !PT ;  /* 0x0000038041407812 */ /* 0x000fe200078ec0ff */
[----:B------:R-:W-:Y:S01]  /*f1d0*/  ULDC.64 UR12, c[0x0][0xae8] ;  /* 0x0002ba00000c7ab9 */ /* 0x000fe20000000a00 */
[----:B------:R-:W-:Y:S01]  /*f1e0*/  SHF.R.U64 R32, R32, 0x3, RZ ;  /* 0x0000000320207819 */ /* 0x000fe200000012ff */
[----:B------:R-:W-:Y:S01]  /*f1f0*/  UIADD3 UR9, UR9, UR10, URZ ;  /* 0x0000000a09097290 */ /* 0x000fe2000fffe03f */
[----:B------:R-:W-:Y:S01]  /*f200*/  SHF.R.U64 R36, R36, 0x3, RZ ;  /* 0x0000000324247819 */ /* 0x000fe200000012ff */
[----:B------:R-:W-:Y:S01]  /*f210*/  UIMAD UR4, UR16, UR12, URZ ;  /* 0x0000000c100472a4 */ /* 0x000fe2000f8e023f */
[----:B------:R-:W-:Y:S01]  /*f220*/  SHF.R.U64 R64, R64, 0x3, RZ ;  /* 0x0000000340407819 */ /* 0x000fe200000012ff */
[----:B------:R-:W-:Y:S01]  /*f230*/  VIADD R16, R0, UR61 ;  /* 0x0000003d00107c36 */ /* 0x000fe20008000000 */
[----:B------:R-:W-:Y:S01]  /*f240*/  LOP3.LUT R32, R32, R33, RZ, 0x3c, !PT ;  /* 0x0000002120207212 */ /* 0x000fe200078e3cff */
[--C-:B------:R-:W-:Y:S01]  /*f250*/  IMAD.X R33, RZ, RZ, R5.reuse, P6 ;  /* 0x000000ffff217224 */ /* 0x100fe200030e0605 */
[----:B------:R-:W-:Y:S01]  /*f260*/  LOP3.LUT R36, R36, R37, RZ, 0x3c, !PT ;  /* 0x0000002524247212 */ /* 0x000fe200078e3cff */
[--C-:B------:R-:W-:Y:S01]  /*f270*/  IMAD.X R37, RZ, RZ, R5.reuse, P5 ;  /* 0x000000ffff257224 */ /* 0x100fe200028e0605 */
[----:B------:R-:W-:Y:S01]  /*f280*/  LOP3.LUT R64, R64, R65, RZ, 0x3c, !PT ;  /* 0x0000004140407212 */ /* 0x000fe200078e3cff */
[----:B------:R-:W-:Y:S01]  /*f290*/  IMAD.X R65, RZ, RZ, R5, P4 ;  /* 0x000000ffff417224 */ /* 0x000fe200020e0605 */
[----:B------:R-:W-:Y:S01]  /*f2a0*/  UIMAD UR4, UR19, UR13, UR4 ;  /* 0x0000000d130472a4 */ /* 0x000fe2000f8e0204 */
[C---:B------:R-:W-:Y:S01]  /*f2b0*/  IADD3 R73, P6, R4.reuse, 0xc000, RZ ;  /* 0x0000c00004497810 */ /* 0x040fe20007fde0ff */
[----:B------:R-:W-:Y:S01]  /*f2c0*/  UIMAD.WIDE.U32 UR8, UR19, UR12, UR8 ;  /* 0x0000000c130872a5 */ /* 0x000fe2000f8e0008 */
[C---:B------:R-:W-:Y:S01]  /*f2d0*/  IADD3 R69, P5, R4.reuse, 0xd000, RZ ;  /* 0x0000d00004457810 */ /* 0x040fe20007fbe0ff */
[----:B------:R-:W-:Y:S01]  /*f2e0*/  ULDC.64 UR10, c[0x0][0xaf0] ;  /* 0x0002bc00000a7ab9 */ /* 0x000fe20000000a00 */
[----:B------:R-:W-:Y:S01]  /*f2f0*/  IADD3 R61, P4, R4, 0xe000, RZ ;  /* 0x0000e000043d7810 */ /* 0x000fe20007f9e0ff */
[----:B--2---:R-:W-:Y:S01]  /*f300*/  @P1 IMAD.HI.U32 R0, R16, R3, RZ ;  /* 0x0000000310001227 */ /* 0x004fe200078e00ff */
[----:B------:R-:W-:Y:S01]  /*f310*/  UIADD3 UR9, UR9, UR4, URZ ;  /* 0x0000000409097290 */ /* 0x000fe2000fffe03f */
[----:B------:R-:W-:Y:S01]  /*f320*/  LOP3.LUT R72, R73, 0x380, RZ, 0xc0, !PT ;  /* 0x0000038049487812 */ /* 0x000fe200078ec0ff */
[----:B------:R-:W-:Y:S01]  /*f330*/  UIMAD UR4, UR18, UR10, URZ ;  /* 0x0000000a120472a4 */ /* 0x000fe2000f8e023f */
[----:B------:R-:W-:Y:S01]  /*f340*/  LOP3.LUT R68, R69, 0x380, RZ, 0xc0, !PT ;  /* 0x0000038045447812 */ /* 0x000fe200078ec0ff */
[----:B------:R-:W-:Y:S01]  /*f350*/  IMAD.MOV.U32 R17, RZ, RZ, R16 ;  /* 0x000000ffff117224 */ /* 0x000fe200078e0010 */
[----:B------:R-:W-:-:S02]  /*f360*/  LOP3.LUT R60, R61, 0x380, RZ, 0xc0, !PT ;  /* 0x000003803d3c7812 */ /* 0x000fc400078ec0ff */
[----:B------:R-:W-:Y:S01]  /*f370*/  LOP3.LUT R7, R4, 0x380, RZ, 0xc0, !PT ;  /* 0x0000038004077812 */ /* 0x000fe200078ec0ff */
[----:B------:R-:W-:Y:S01]  /*f380*/  UIMAD UR4, UR17, UR11, UR4 ;  /* 0x0000000b110472a4 */ /* 0x000fe2000f8e0204 */
[----:B0-----:R-:W-:Y:S01]  /*f390*/  @P1 SHF.R.U32.HI R17, RZ, R21, R0 ;  /* 0x00000015ff111219 */ /* 0x001fe20000011600 */
[----:B------:R-:W-:Y:S01]  /*f3a0*/  UIMAD.WIDE.U32 UR8, UR17, UR10, UR8 ;  /* 0x0000000a110872a5 */ /* 0x000fe2000f8e0008 */
[----:B------:R-:W-:Y:S01]  /*f3b0*/  SHF.R.U64 R72, R72, 0x3, RZ ;  /* 0x0000000348487819 */ /* 0x000fe200000012ff */
[----:B------:R-:W5:Y:S01]  /*f3c0*/  LD.E.128 R8, desc[UR36][R8.64] ;  /* 0x0000002408087980 */ /* 0x000f62000c101d00 */
[----:B------:R-:W-:Y:S02]  /*f3d0*/  SHF.R.U64 R68, R68, 0x3, RZ ;  /* 0x0000000344447819 */ /* 0x000fe400000012ff */
[----:B------:R-:W-:Y:S01]  /*f3e0*/  SHF.R.U64 R60, R60, 0x3, RZ ;  /* 0x000000033c3c7819 */ /* 0x000fe200000012ff */
[----:B------:R-:W5:Y:S01]  /*f3f0*/  LD.E.128 R12, desc[UR36][R12.64] ;  /* 0x000000240c0c7980 */ /* 0x000f62000c101d00 */
[----:B------:R-:W-:Y:S01]  /*f400*/  SHF.R.U64 R7, R7, 0x3, RZ ;  /* 0x0000000307077819 */ /* 0x000fe200000012ff */
[----:B------:R-:W-:Y:S01]  /*f410*/  UIADD3 UR4, UR9, UR4, URZ ;  /* 0x0000000409047290 */ /* 0x000fe2000fffe03f */
[--C-:B------:R-:W-:Y:S01]  /*f420*/  SHF.R.S32.HI R0, RZ, 0x1f, R17.reuse ;  /* 0x0000001fff007819 */ /* 0x100fe20000011411 */
[----:B------:R-:W-:Y:S01]  /*f430*/  IMAD.MOV R21, RZ, RZ, -R17 ;  /* 0x000000ffff157224 */ /* 0x000fe200078e0a11 */
[----:B------:R-:W-:Y:S01]  /*f440*/  LOP3.LUT R72, R72, R73, RZ, 0x3c, !PT ;  /* 0x0000004948487212 */ /* 0x000fe200078e3cff */
[--C-:B------:R-:W-:Y:S01]  /*f450*/  IMAD.X R73, RZ, RZ, R5.reuse, P6 ;  /* 0x000000ffff497224 */ /* 0x100fe200030e0605 */
[----:B------:R-:W-:Y:S01]  /*f460*/  LOP3.LUT R68, R68, R69, RZ, 0x3c, !PT ;  /* 0x0000004544447212 */ /* 0x000fe200078e3cff */
[----:B------:R-:W-:Y:S01]  /*f470*/  IMAD.X R69, RZ, RZ, R5, P5 ;  /* 0x000000ffff457224 */ /* 0x000fe200028e0605 */
[----:B------:R-:W-:Y:S01]  /*f480*/  LOP3.LUT R60, R60, R61, RZ, 0x3c, !PT ;  /* 0x0000003d3c3c7212 */ /* 0x000fe200078e3cff */
[----:B------:R-:W-:Y:S01]  /*f490*/  ULDC.64 UR10, c[0x0][0xae0] ;  /* 0x0002b800000a7ab9 */ /* 0x000fe20000000a00 */
[----:B------:R-:W-:Y:S01]  /*f4a0*/  LOP3.LUT R4, R7, R4, RZ, 0x3c, !PT ;  /* 0x0000000407047212 */ /* 0x000fe200078e3cff */
[----:B------:R-:W-:Y:S01]  /*f4b0*/  IMAD R21, R18, R21, R16 ;  /* 0x0000001512157224 */ /* 0x000fe200078e0210 */
[----:B------:R-:W-:Y:S01]  /*f4c0*/  IADD3.X R61, RZ, R5, RZ, P4, !PT ;  /* 0x00000005ff3d7210 */ /* 0x000fe200027fe4ff */
[----:B------:R-:W-:Y:S01]  /*f4d0*/  IMAD R0, R0, UR10, RZ ;  /* 0x0000000a00007c24 */ /* 0x000fe2000f8e02ff */
[----:B------:R-:W-:Y:S01]  /*f4e0*/  MOV R3, UR9 ;  /* 0x0000000900037c02 */ /* 0x000fe20008000f00 */
[----:B------:R-:W-:Y:S01]  /*f4f0*/  IMAD.U32 R2, RZ, RZ, UR8 ;  /* 0x00000008ff027e24 */ /* 0x000fe2000f8e00ff */
[----:B------:R-:W5:Y:S01]  /*f500*/  LD.E.128 R4, desc[UR36][R4.64] ;  /* 0x0000002404047980 */ /* 0x000f62000c101d00 */
[----:B------:R-:W-:Y:S01]  /*f510*/  IMAD.U32 R3, RZ, RZ, UR4 ;  /* 0x00000004ff037e24 */ /* 0x000fe2000f8e00ff */
[----:B------:R-:W-:Y:S01]  /*f520*/  ULDC.64 UR8, c[0x0][0xad8] ;  /* 0x0002b60000087ab9 */ /* 0x000fe20000000a00 */
[----:B------:R-:W-:Y:S01]  /*f530*/  IMAD R77, R17, UR11, R0 ;  /* 0x0000000b114d7c24 */ /* 0x000fe2000f8e0200 */
[----:B------:R-:W5:Y:S01]  /*f540*/  LD.E.128 R24, desc[UR36][R24.64] ;  /* 0x0000002418187980 */ /* 0x000f62000c101d00 */
[----:B------:R-:W-:-:S03]  /*f550*/  SHF.R.S32.HI R0, RZ, 0x1f, R21 ;  /* 0x0000001fff007819 */ /* 0x000fc60000011415 */
[----:B------:R-:W5:Y:S01]  /*f560*/  LD.E.128 R52, desc[UR36][R52.64] ;  /* 0x0000002434347980 */ /* 0x000f62000c101d00 */
[----:B------:R-:W-:-:S03]  /*f570*/  IMAD.WIDE.U32 R2, R17, UR10, R2 ;  /* 0x0000000a11027c25 */ /* 0x000fc6000f8e0002 */
[----:B------:R-:W5:Y:S04]  /*f580*/  LD.E.128 R28, desc[UR36][R28.64] ;  /* 0x000000241c1c7980 */ /* 0x000f68000c101d00 */
        /* <DEDUP_REMOVED lines=18> */
[----:B------:R-:W-:Y:S02]  /*f6b0*/  VIADD R80, R207, UR61 ;  /* 0x0000003dcf507c36 */ /* 0x000fe40008000000 */
[C---:B------:R-:W-:Y:S02]  /*f6c0*/  IMAD R17, R21.reuse, UR9, R16 ;  /* 0x0000000915117c24 */ /* 0x040fe4000f8e0210 */
[----:B------:R-:W-:Y:S01]  /*f6d0*/  IMAD.WIDE.U32 R2, R21, UR8, R2 ;  /* 0x0000000815027c25 */ /* 0x000fe2000f8e0002 */
[C---:B------:R-:W-:Y:S01]  /*f6e0*/  ISETP.GE.AND P2, PT, R80.reuse, R79, PT ;  /* 0x0000004f5000720c */ /* 0x040fe20003f46270 */
[----:B------:R-:W-:Y:S02]  /*f6f0*/  ULDC.64 UR8, c[0x0][0xa80] ;  /* 0x0002a00000087ab9 */ /* 0x000fe40000000a00 */
[----:B------:R-:W-:Y:S01]  /*f700*/  VIADD R0, R80, 0x20 ;  /* 0x0000002050007836 */ /* 0x000fe20000000000 */
[----:B------:R-:W-:Y:S01]  /*f710*/  IADD3 R3, R3, R17, RZ ;  /* 0x0000001103037210 */ /* 0x000fe20007ffe0ff */
[----:B------:R-:W-:Y:S01]  /*f720*/  VIADD R22, R22, 0x30820 ;  /* 0x0003082016167836 */ /* 0x000fe20000000000 */
[----:B------:R-:W-:-:S02]  /*f730*/  LEA R18, P3, R2, UR8, 0x1 ;  /* 0x0000000802127c11 */ /* 0x000fc4000f8608ff */
[-C--:B------:R-:W-:Y:S01]  /*f740*/  ISETP.GE.AND P1, PT, R0, R79.reuse, PT ;  /* 0x0000004f0000720c */ /* 0x080fe20003f26270 */
[----:B------:R-:W-:Y:S01]  /*f750*/  VIADD R0, R80, 0x40 ;  /* 0x0000004050007836 */ /* 0x000fe20000000000 */
[----:B------:R-:W-:Y:S02]  /*f760*/  LEA.HI.X R78, R2, UR9, R3, 0x1, P3 ;  /* 0x00000009024e7c11 */ /* 0x000fe400098f0c03 */
[----:B------:R-:W-:Y:S01]  /*f770*/  PRMT R22, RZ, 0x654, R22 ;  /* 0x00000654ff167816 */ /* 0x000fe20000000016 */
[----:B0-----:R0:W1:Y:S01]  /*f780*/  SHFL.IDX PT, R76, R18, RZ, 0x181f ;  /* 0x00181fff124c7589 */ /* 0x00106200000e0000 */
[----:B------:R-:W-:Y:S01]  /*f790*/  ISETP.GE.AND P0, PT, R0, R79, PT ;  /* 0x0000004f0000720c */ /* 0x000fe20003f06270 */
[----:B------:R-:W-:Y:S01]  /*f7a0*/  BSSY B1, `(.L_x_1335) ;  /* 0x0000015000017945 */ /* 0x000fe20003800000 */
[----:B------:R0:W-:Y:S01]  /*f7b0*/  SYNCS.ARRIVE.TRANS64.RED.A1T0 RZ, [R22+URZ], RZ ;  /* 0x000000ff16ff79a7 */ /* 0x0001e2000810043f */
[----:B------:R0:W2:Y:S02]  /*f7c0*/  SHFL.IDX PT, R0, R78, RZ, 0x181f ;  /* 0x00181fff4e007589 */ /* 0x0000a400000e0000 */
[----:B------:R-:W-:Y:S08]  /*f7d0*/  @P2 BRA `(.L_x_1336) ;  /* 0x0000000000442947 */ /* 0x000ff00003800000 */
        /* <DEDUP_REMOVED lines=17> */
.L_x_1336:
[----:B------:R-:W-:Y:S05]  /*f8f0*/  BSYNC B1 ;  /* 0x0000000000017941 */ /* 0x000fea0003800000 */
.L_x_1335:
        /* <DEDUP_REMOVED lines=21> */
.L_x_1338:
[----:B------:R-:W-:Y:S05]  /*fa50*/  BSYNC B1 ;  /* 0x0000000000017941 */ /* 0x000fea0003800000 */
.L_x_1337:
        /* <DEDUP_REMOVED lines=21> */
.L_x_1340:
[----:B------:R-:W-:Y:S05]  /*fbb0*/  BSYNC B1 ;  /* 0x0000000000017941 */ /* 0x000fea0003800000 */
.L_x_1339:
        /* <DEDUP_REMOVED lines=20> */
[----:B----4-:R-:W-:-:S04]  /*fd00*/  LEA R2, P0, R204, R18, 0x1 ;  /* 0x00000012cc027211 */ /* 0x010fc800078008ff */
[----:B------:R-:W-:-:S05]  /*fd10*/  LEA.HI.X R3, R204, R78, R215, 0x1, P0 ;  /* 0x0000004ecc037211 */ /* 0x000fca00000f0cd7 */
[----:B------:R0:W-:Y:S01]  /*fd20*/  ST.E.128 desc[UR36][R2.64], R48 ;  /* 0x0000003002007985 */ /* 0x0001e2000c101d24 */
[----:B------:R-:W-:Y:S05]  /*fd30*/  BRA `(.L_x_1341) ;  /* 0x0000000c00747947 */ /* 0x000fea0003800000 */
.L_x_1333:
[----:B------:R-:W-:Y:S01]  /*fd40*/  R2UR UR4, R208 ;  /* 0x00000000d00472ca */ /* 0x000fe200000e0000 */
[----:B------:R-:W-:Y:S01]  /*fd50*/  ULDC.64 UR8, c[0x0][0xc00] ;  /* 0x0003000000087ab9 */ /* 0x000fe20000000a00 */
[----:B------:R-:W0:Y:S01]  /*fd60*/  LDC R11, c[0x0][0xbe8] ;  /* 0x0002fa00ff0b7b82 */ /* 0x000e220000000800 */
[----:B------:R-:W-:Y:S01]  /*fd70*/  UISETP.NE.U32.AND UP0, UPT, UR8, URZ, UPT ;  /* 0x0000003f0800728c */ /* 0x000fe2000bf05070 */
[----:B------:R-:W-:-:S03]  /*fd80*/  R2UR UR10, R206 ;  /* 0x00000000ce0a72ca */ /* 0x000fc600000e0000 */
[----:B------:R-:W-:-:S03]  /*fd90*/  UISETP.NE.AND.EX UP0, UPT, UR9, URZ, UPT, UP0 ;  /* 0x0000003f0900728c */ /* 0x000fc6000bf05300 */
[----:B------:R-:W-:-:S03]  /*fda0*/  ULDC.64 UR8, c[0x0][0xc00] ;  /* 0x0003000000087ab9 */ /* 0x000fc60000000a00 */
[----:B------:R-:W-:Y:S01]  /*fdb0*/  UIMAD.WIDE UR8, UR4, 0x4, UR8 ;  /* 0x00000004040878a5 */ /* 0x000fe2000f8e0208 */
[----:B------:R-:W-:-:S05]  /*fdc0*/  PLOP3.LUT P2, PT, PT, PT, UP0, 0x80, 0x0 ;  /* 0x000000000000781c */ /* 0x000fca0003f4f008 */
[----:B------:R-:W-:Y:S02]  /*fdd0*/  IMAD.U32 R2, RZ, RZ, UR8 ;  /* 0x00000008ff027e24 */ /* 0x000fe4000f8e00ff */
[----:B------:R-:W-:Y:S01]  /*fde0*/  IMAD.U32 R3, RZ, RZ, UR9 ;  /* 0x00000009ff037e24 */ /* 0x000fe2000f8e00ff */
[----:B------:R-:W-:Y:S02]  /*fdf0*/  ULDC.64 UR8, c[0x0][0xc08] ;  /* 0x0003020000087ab9 */ /* 0x000fe40000000a00 */
[----:B------:R-:W-:-:S03]  /*fe00*/  UISETP.NE.U32.AND UP1, UPT, UR8, URZ, UPT ;  /* 0x0000003f0800728c */ /* 0x000fc6000bf25070 */
[----:B------:R-:W2:Y:S01]  /*fe10*/  @P2 LDG.E R6, desc[UR36][R2.64] ;  /* 0x0000002402062981 */ /* 0x000ea2000c1e1900 */
[----:B------:R-:W-:-:S06]  /*fe20*/  UISETP.NE.AND.EX UP1, UPT, UR9, URZ, UPT, UP1 ;  /* 0x0000003f0900728c */ /* 0x000fcc000bf25310 */
[----:B------:R-:W-:-:S05]  /*fe30*/  PLOP3.LUT P3, PT, PT, PT, UP1, 0x80, 0x0 ;  /* 0x000000000000781c */ /* 0x000fca0003f6f018 */
[----:B------:R-:W-:Y:S02]  /*fe40*/  @UP1 ULDC.64 UR8, c[0x0][0xc08] ;  /* 0x0003020000081ab9 */ /* 0x000fe40000000a00 */
[----:B------:R-:W-:-:S03]  /*fe50*/  @UP1 UIMAD.WIDE UR8, UR4, 0x4, UR8 ;  /* 0x00000004040818a5 */ /* 0x000fc6000f8e0208 */
[----:B------:R-:W-:Y:S02]  /*fe60*/  ULDC UR4, c[0x0][0xa88] ;  /* 0x0002a20000047ab9 */ /* 0x000fe40000000800 */
[----:B------:R-:W-:Y:S02]  /*fe70*/  IMAD.U32 R0, RZ, RZ, UR4 ;  /* 0x00000004ff007e24 */ /* 0x000fe4000f8e00ff */
[----:B------:R-:W-:Y:S02]  /*fe80*/  IMAD.U32 R4, RZ, RZ, UR8 ;  /* 0x00000008ff047e24 */ /* 0x000fe4000f8e00ff */
[----:B------:R-:W-:-:S05]  /*fe90*/  IMAD.U32 R5, RZ, RZ, UR9 ;  /* 0x00000009ff057e24 */ /* 0x000fca000f8e00ff */
[----:B------:R1:W5:Y:S01]  /*fea0*/  @P3 LDG.E R0, desc[UR36][R4.64] ;  /* 0x0000002404003981 */ /* 0x000362000c1e1900 */
[----:B0-----:R-:W-:Y:S01]  /*feb0*/  ISETP.NE.AND P0, PT, R11, 0x1, PT ;  /* 0x000000010b00780c */ /* 0x001fe20003f05270 */
[----:B------:R-:W-:Y:S01]  /*fec0*/  UMOV UR4, URZ ;  /* 0x0000003f00047c82 */ /* 0x000fe20008000000 */
[----:B------:R-:W-:Y:S01]  /*fed0*/  USHF.R.S32.HI UR12, URZ, 0x1f, UR10 ;  /* 0x0000001f3f0c7899 */ /* 0x000fe2000801140a */
[----:B------:R-:W-:-:S10]  /*fee0*/  ISETP.GE.AND P1, PT, R219, 0x80, PT ;  /* 0x00000080db00780c */ /* 0x000fd40003f26270 */
[----:B------:R-:W0:Y:S01]  /*fef0*/  @P0 LDC R9, c[0x0][0xbec] ;  /* 0x0002fb00ff090b82 */ /* 0x000e220000000800 */
[----:B--2---:R-:W-:Y:S01]  /*ff00*/  @P2 R2UR UR4, R6 ;  /* 0x00000000060422ca */ /* 0x004fe200000e0000 */
[----:B01----:R-:W-:-:S14]  /*ff10*/  @P3 BRA `(.L_x_1342) ;  /* 0x0000000000103947 */ /* 0x003fdc0003800000 */
[----:B------:R-:W-:Y:S05]  /*ff20*/  @!P2 BRA `(.L_x_1342) ;  /* 0x00000000000ca947 */ /* 0x000fea0003800000 */
[----:B------:R-:W2:Y:S04]  /*ff30*/  LDG.E R5, desc[UR36][R2.64] ;  /* 0x0000002402057981 */ /* 0x000ea8000c1e1900 */
[----:B-----5:R-:W2:Y:S02]  /*ff40*/  LDG.E R0, desc[UR36][R2.64+0x4] ;  /* 0x0000042402007981 */ /* 0x020ea4000c1e1900 */
[----:B--2---:R-:W-:-:S07]  /*ff50*/  IADD3 R0, -R5, R0, RZ ;  /* 0x0000000005007210 */ /* 0x004fce0007ffe1ff */
.L_x_1342:
[----:B------:R-:W-:Y:S01]  /*ff60*/  R2UR UR9, R208 ;  /* 0x00000000d00972ca */ /* 0x000fe200000e0000 */
[----:B------:R-:W-:Y:S01]  /*ff70*/  USHF.R.S32.HI UR11, URZ, 0x1f, UR4 ;  /* 0x0000001f3f0b7899 */ /* 0x000fe20008011404 */
[----:B------:R-:W-:Y:S11]  /*ff80*/  BSSY B1, `(.L_x_1343) ;  /* 0x000002f000017945 */ /* 0x000ff60003800000 */
[----:B------:R-:W-:-:S02]  /*ff90*/  USHF.R.S32.HI UR8, URZ, 0x1f, UR9 ;  /* 0x0000001f3f087899 */ /* 0x000fc40008011409 */
[----:B------:R-:W-:Y:S02]  /*ffa0*/  USEL UR13, UR9, URZ, !UP0 ;  /* 0x0000003f090d7287 */ /* 0x000fe4000c000000 */
[----:B------:R-:W-:Y:S01]  /*ffb0*/  USEL UR14, UR8, URZ, !UP0 ;  /* 0x0000003f080e7287 */ /* 0x000fe2000c000000 */
[----:B------:R-:W-:Y:S11]  /*ffc0*/  @P1 BRA `(.L_x_1344) ;  /* 0x0000000000a81947 */ /* 0x000ff60003800000 */
[----:B------:R-:W0:Y:S01]  /*ffd0*/  S2R R4, SR_TID.X ;  /* 0x0000000000047919 */ /* 0x000e220000002100 */
[----:B------:R-:W1:Y:S01]  /*ffe0*/  LDC R7, c[0x0][0xbe8] ;  /* 0x0002fa00ff077b82 */ /* 0x000e620000000800 */
[----:B------:R-:W-:Y:S02]  /*fff0*/  IMAD.U32 R3, RZ, RZ, UR61 ;  /* 0x0000003dff037e24 */ /* 0x000fe4000f8e00ff */
[----:B-1---5:R-:W-:-:S03]  /*10000*/  IMAD R2, R0, R7, RZ ;  /* 0x0000000700027224 */ /* 0x022fc600078e02ff */
[----:B0-----:R-:W-:-:S04]  /*10010*/  IADD3 R4, R3, -0x80, R4 ;  /* 0xffffff8003047810 */ /* 0x001fc80007ffe004 */
[----:B------:R-:W-:-:S13]  /*10020*/  ISETP.GE.AND P1, PT, R4, R2, PT ;  /* 0x000000020400720c */ /* 0x000fda0003f26270 */
[----:B------:R-:W-:Y:S05]  /*10030*/  @P1 BRA `(.L_x_1344) ;  /* 0x00000000008c1947 */ /* 0x000fea0003800000 */
[----:B------:R-:W-:Y:S01]  /*10040*/  ISETP.NE.AND P1, PT, R7, 0x1, PT ;  /* 0x000000010700780c */ /* 0x000fe20003f25270 */
[----:B------:R-:W-:Y:S01]  /*10050*/  ULDC.64 UR16, c[0x0][0xb90] ;  /* 0x0002e40000107ab9 */ /* 0x000fe20000000a00 */
[----:B------:R-:W-:Y:S01]  /*10060*/  R2UR UR15, R206 ;  /* 0x00000000ce0f72ca */ /* 0x000fe200000e0000 */
[----:B------:R-:W-:Y:S01]  /*10070*/  UIMAD UR10, UR12, UR16, URZ ;  /* 0x000000100c0a72a4 */ /* 0x000fe2000f8e023f */
[----:B------:R-:W-:Y:S01]  /*10080*/  IMAD.MOV.U32 R2, RZ, RZ, R4 ;  /* 0x000000ffff027224 */ /* 0x000fe200078e0004 */
        /* <DEDUP_REMOVED lines=30> */
.L_x_1344:
[----:B------:R-:W-:Y:S05]  /*10270*/  BSYNC B1 ;  /* 0x0000000000017941 */ /* 0x000fea0003800000 */
.L_x_1343:
[----:B0-----:R-:W0:Y:S01]  /*10280*/  @P0 LDC R3, c[0x0][0xbf0] ;  /* 0x0002fc00ff030b82 */ /* 0x001e220000000800 */
[----:B------:R-:W-:Y:S01]  /*10290*/  ULDC.64 UR16, c[0x0][0xaa0] ;  /* 0x0002a80000107ab9 */ /* 0x000fe20000000a00 */
[----:B------:R-:W-:Y:S01]  /*102a0*/  R2UR UR15, R206 ;  /* 0x00000000ce0f72ca */ /* 0x000fe200000e0000 */
[----:B------:R-:W-:Y:S01]  /*102b0*/  UIMAD UR10, UR11, UR16, URZ ;  /* 0x000000100b0a72a4 */ /* 0x000fe2000f8e023f */
[----:B------:R-:W-:Y:S01]  /*102c0*/  LEA R2, R205, R207, 0x5 ;  /* 0x000000cfcd027211 */ /* 0x000fe200078e28ff */
[----:B------:R-:W-:Y:S01]  /*102d0*/  UIMAD.WIDE.U32 UR8, UR4, UR16, URZ ;  /* 0x00000010040872a5 */ /* 0x000fe2000f8e003f */
[----:B------:R-:W-:Y:S01]  /*102e0*/  BSSY B1, `(.L_x_1345) ;  /* 0x0000040000017945 */ /* 0x000fe20003800000 */
[----:B------:R-:W-:Y:S02]  /*102f0*/  UIMAD UR10, UR4, UR17, UR10 ;  /* 0x00000011040a72a4 */ /* 0x000fe4000f8e020a */
[----:B------:R-:W-:Y:S01]  /*10300*/  VIADD R6, R2, UR61 ;  /* 0x0000003d02067c36 */ /* 0x000fe20008000000 */
[----:B------:R-:W-:Y:S01]  /*10310*/  ULDC.64 UR16, c[0x0][0xae8] ;  /* 0x0002ba0000107ab9 */ /* 0x000fe20000000a00 */
[----:B------:R-:W-:-:S02]  /*10320*/  UIADD3 UR9, UR9, UR10, URZ ;  /* 0x0000000a09097290 */ /* 0x000fc4000fffe03f */
[----:B------:R-:W-:Y:S01]  /*10330*/  UIMAD UR4, UR12, UR16, URZ ;  /* 0x000000100c0472a4 */ /* 0x000fe2000f8e023f */
[----:B------:R-:W-:Y:S01]  /*10340*/  @P0 IMAD.HI.U32 R2, R6, R9, RZ ;  /* 0x0000000906020227 */ /* 0x000fe200078e00ff */
[----:B------:R-:W-:Y:S02]  /*10350*/  UIMAD.WIDE.U32 UR8, UR15, UR16, UR8 ;  /* 0x000000100f0872a5 */ /* 0x000fe4000f8e0008 */
[----:B------:R-:W-:Y:S01]  /*10360*/  UIMAD UR4, UR15, UR17, UR4 ;  /* 0x000000110f0472a4 */ /* 0x000fe2000f8e0204 */
[----:B------:R-:W-:Y:S01]  /*10370*/  IMAD.MOV.U32 R5, RZ, RZ, R6 ;  /* 0x000000ffff057224 */ /* 0x000fe200078e0006 */
[----:B------:R-:W-:Y:S02]  /*10380*/  ULDC.64 UR10, c[0x0][0xaf0] ;  /* 0x0002bc00000a7ab9 */ /* 0x000fe40000000a00 */
[----:B------:R-:W-:Y:S02]  /*10390*/  UIADD3 UR9, UR9, UR4, URZ ;  /* 0x0000000409097290 */ /* 0x000fe4000fffe03f */
[----:B------:R-:W-:Y:S01]  /*103a0*/  UIMAD UR4, UR14, UR10, URZ ;  /* 0x0000000a0e0472a4 */ /* 0x000fe2000f8e023f */
[----:B0-----:R-:W-:Y:S01]  /*103b0*/  @P0 SHF.R.U32.HI R5, RZ, R3, R2 ;  /* 0x00000003ff050219 */ /* 0x001fe20000011602 */
[----:B------:R-:W-:-:S02]  /*103c0*/  UIMAD.WIDE.U32 UR8, UR13, UR10, UR8 ;  /* 0x0000000a0d0872a5 */ /* 0x000fc4000f8e0008 */
[----:B------:R-:W-:Y:S01]  /*103d0*/  UIMAD UR4, UR13, UR11, UR4 ;  /* 0x0000000b0d0472a4 */ /* 0x000fe2000f8e0204 */
[--C-:B------:R-:W-:Y:S01]  /*103e0*/  SHF.R.S32.HI R2, RZ, 0x1f, R5.reuse ;  /* 0x0000001fff027819 */ /* 0x100fe20000011405 */
[----:B------:R-:W-:Y:S01]  /*103f0*/  IMAD.MOV R7, RZ, RZ, -R5 ;  /* 0x000000ffff077224 */ /* 0x000fe200078e0a05 */
[----:B------:R-:W-:Y:S01]  /*10400*/  ULDC.64 UR10, c[0x0][0xae0] ;  /* 0x0002b800000a7ab9 */ /* 0x000fe20000000a00 */
[----:B------:R-:W-:Y:S02]  /*10410*/  UIADD3 UR4, UR9, UR4, URZ ;  /* 0x0000000409047290 */ /* 0x000fe4000fffe03f */
[----:B------:R-:W-:Y:S02]  /*10420*/  IMAD.U32 R3, RZ, RZ, UR9 ;  /* 0x00000009ff037e24 */ /* 0x000fe4000f8e00ff */
[----:B------:R-:W-:Y:S02]  /*10430*/  IMAD R4, R2, UR10, RZ ;  /* 0x0000000a02047c24 */ /* 0x000fe4000f8e02ff */
[----:B------:R-:W-:Y:S01]  /*10440*/  IMAD.U32 R2, RZ, RZ, UR8 ;  /* 0x00000008ff027e24 */ /* 0x000fe2000f8e00ff */
[----:B------:R-:W-:Y:S01]  /*10450*/  ULDC.64 UR8, c[0x0][0xad8] ;  /* 0x0002b60000087ab9 */ /* 0x000fe20000000a00 */
[----:B------:R-:W-:-:S02]  /*10460*/  IMAD.U32 R3, RZ, RZ, UR4 ;  /* 0x00000004ff037e24 */ /* 0x000fc4000f8e00ff */
[----:B------:R-:W-:Y:S02]  /*10470*/  IMAD R7, R11, R7, R6 ;  /* 0x000000070b077224 */ /* 0x000fe400078e0206 */
[C---:B------:R-:W-:Y:S02]  /*10480*/  IMAD R9, R5.reuse, UR11, R4 ;  /* 0x0000000b05097c24 */ /* 0x040fe4000f8e0204 */
[----:B------:R-:W-:Y:S01]  /*10490*/  IMAD.WIDE.U32 R2, R5, UR10, R2 ;  /* 0x0000000a05027c25 */ /* 0x000fe2000f8e0002 */
[----:B------:R-:W-:-:S03]  /*104a0*/  SHF.R.S32.HI R4, RZ, 0x1f, R7 ;  /* 0x0000001fff047819 */ /* 0x000fc60000011407 */
[----:B------:R-:W-:Y:S01]  /*104b0*/  VIADD R6, R207, UR61 ;  /* 0x0000003dcf067c36 */ /* 0x000fe20008000000 */
[----:B------:R-:W-:Y:S01]  /*104c0*/  IADD3 R3, R3, R9, RZ ;  /* 0x0000000903037210 */ /* 0x000fe20007ffe0ff */
[----:B------:R-:W-:Y:S02]  /*104d0*/  IMAD R4, R4, UR8, RZ ;  /* 0x0000000804047c24 */ /* 0x000fe4000f8e02ff */
[----:B-----5:R-:W-:Y:S02]  /*104e0*/  IMAD R11, R0, R11, RZ ;  /* 0x0000000b000b7224 */ /* 0x020fe400078e02ff */
[C---:B------:R-:W-:Y:S02]  /*104f0*/  IMAD R5, R7.reuse, UR9, R4 ;  /* 0x0000000907057c24 */ /* 0x040fe4000f8e0204 */
[----:B------:R-:W-:Y:S01]  /*10500*/  IMAD.WIDE.U32 R2, R7, UR8, R2 ;  /* 0x0000000807027c25 */ /* 0x000fe2000f8e0002 */
[----:B------:R-:W-:Y:S01]  /*10510*/  ISETP.GE.AND P2, PT, R6, R11, PT ;  /* 0x0000000b0600720c */ /* 0x000fe20003f46270 */
[----:B------:R-:W-:-:S02]  /*10520*/  ULDC.64 UR8, c[0x0][0xa80] ;  /* 0x0002a00000087ab9 */ /* 0x000fc40000000a00 */
        /* <DEDUP_REMOVED lines=27> */
.L_x_1346:
[----:B------:R-:W-:Y:S05]  /*106e0*/  BSYNC B1 ;  /* 0x0000000000017941 */ /* 0x000fea0003800000 */
.L_x_1345:
        /* <DEDUP_REMOVED lines=21> */
.L_x_1348:
[----:B------:R-:W-:Y:S05]  /*10840*/  BSYNC B1 ;  /* 0x0000000000017941 */ /* 0x000fea0003800000 */
.L_x_1347:
        /* <DEDUP_REMOVED lines=21> */
.L_x_1350:
[----:B------:R-:W-:Y:S05]  /*109a0*/  BSYNC B1 ;  /* 0x0000000000017941 */ /* 0x000fea0003800000 */
.L_x_1349:
        /* <DEDUP_REMOVED lines=22> */
.L_x_1341:
[----:B------:R-:W-:Y:S05]  /*10b10*/  BSYNC B0 ;  /* 0x0000000000007941 */ /* 0x000fea0003800000 */
.L_x_1332:
[----:B------:R-:W-:Y:S02]  /*10b20*/  ULDC UR4, c[0x0][0xc3c] ;  /* 0x00030f0000047ab9 */ /* 0x000fe40000000800 */
[----:B------:R-:W-:-:S06]  /*10b30*/  UISETP.GE.AND UP0, UPT, UR6, UR4, UPT ;  /* 0x000000040600728c */ /* 0x000fcc000bf06270 */
[----:B------:R-:W-:-:S13]  /*10b40*/  PLOP3.LUT P0, PT, PT, PT, UP0, 0x80, 0x0 ;  /* 0x000000000000781c */ /* 0x000fda0003f0f008 */
[----:B------:R-:W-:Y:S05]  /*10b50*/  @!P0 BRA `(.L_x_1351) ;  /* 0xffffff0000908947 */ /* 0x000fea000383ffff */
[----:B------:R-:W-:Y:S05]  /*10b60*/  EXIT ;  /* 0x000000000000794d */ /* 0x000fea0003800000 */
.L_x_1242:
[----:B------:R-:W-:-:S08]  /*10b70*/  NOP ;  /* 0x0000000000007918 */ /* 0x000fd00000000000 */
[----:B0-----:R-:W0:-:S00]  /*10b80*/  USETMAXREG.DEALLOC.CTAPOOL 0x28 ;  /* 0x00000028000079c8 */ /* 0x001e0000080e0500 */
        /* <DEDUP_REMOVED lines=14> */
.L_x_1352:
[----:B------:R-:W-:Y:S01]  /*10c70*/  LOP3.LUT R5, R0, 0x1f, RZ, 0xc0, !PT ;  /* 0x0000001f00057812 */ /* 0x000fe200078ec0ff */
[----:B------:R-:W-:Y:S01]  /*10c80*/  ULDC UR4, c[0x0][0xc3c] ;  /* 0x00030f0000047ab9 */ /* 0x000fe20000000800 */
[----:B------:R-:W0:Y:S01]  /*10c90*/  S2UR UR6, SR_CTAID.X ;  /* 0x00000000000679c3 */ /* 0x000e220000002500 */
[----:B------:R-:W-:Y:S01]  /*10ca0*/  ULDC UR5, c[0x0][0xc38] ;  /* 0x00030e0000057ab9 */ /* 0x000fe20000000800 */
[----:B------:R-:W-:-:S04]  /*10cb0*/  ISETP.NE.AND P0, PT, R5, 0x1f, PT ;  /* 0x0000001f0500780c */ /* 0x000fc80003f05270 */
[----:B------:R-:W-:-:S13]  /*10cc0*/  ISETP.GE.OR P1, PT, R5, UR4, !P0 ;  /* 0x0000000405007c0c */ /* 0x000fda000c726670 */
[----:B------:R-:W1:Y:S02]  /*10cd0*/  @!P1 LDC.64 R2, c[0x0][0xc80] ;  /* 0x00032000ff029b82 */ /* 0x000e640000000a00 */
[----:B-1----:R-:W-:-:S05]  /*10ce0*/  @!P1 IMAD.WIDE.U32 R2, R5, 0x4, R2 ;  /* 0x0000000405029825 */ /* 0x002fca00078e0002 */
        /* <DEDUP_REMOVED lines=8> */
[----:B--2---:R-:W1:Y:S02]  /*10d70*/  SHFL.UP PT, R6, R4, 0x1, RZ ;  /* 0x0420000004067989 */ /* 0x004e6400000e00ff */
[----:B-1----:R-:W-:-:S04]  /*10d80*/  SEL R7, R6, RZ, P1 ;  /* 0x000000ff06077207 */ /* 0x002fc80000800000 */
[----:B------:R-:W-:-:S05]  /*10d90*/  IADD3 R7, R4, R7, RZ ;  /* 0x0000000704077210 */ /* 0x000fca0007ffe0ff */
        /* <DEDUP_REMOVED lines=17> */
[----:B------:R-:W-:Y:S01]  /*10eb0*/  MOV R6, R3 ;  /* 0x0000000300067202 */ /* 0x000fe20000000f00 */
[----:B------:R-:W-:Y:S01]  /*10ec0*/  UMOV UR4, URZ ;  /* 0x0000003f00047c82 */ /* 0x000fe20008000000 */
[----:B------:R-:W-:-:S05]  /*10ed0*/  ULDC UR5, c[0x0][0xc38] ;  /* 0x00030e0000057ab9 */ /* 0x000fca0000000800 */
.L_x_1358:
[----:B------:R-:W0:Y:S01]  /*10ee0*/  LDC R2, c[0x0][0xc3c] ;  /* 0x00030f00ff027b82 */ /* 0x000e220000000800 */
[----:B------:R-:W-:-:S06]  /*10ef0*/  UIADD3 UR4, UR4, 0x1f, URZ ;  /* 0x0000001f04047890 */ /* 0x000fcc000fffe03f */
[----:B0-----:R-:W-:-:S13]  /*10f00*/  ISETP.LE.AND P6, PT, R2, UR4, PT ;  /* 0x0000000402007c0c */ /* 0x001fda000bfc3270 */
[----:B------:R-:W-:Y:S05]  /*10f10*/  @P6 BRA `(.L_x_1355) ;  /* 0x0000000400b06947 */ /* 0x000fea0003800000 */
[----:B------:R-:W-:Y:S01]  /*10f20*/  VIADD R7, R5, UR4 ;  /* 0x0000000405077c36 */ /* 0x000fe20008000000 */
[----:B------:R-:W-:Y:S01]  /*10f30*/  BSSY B0, `(.L_x_1356) ;  /* 0x0000007000007945 */ /* 0x000fe20003800000 */
[----:B------:R-:W-:-:S03]  /*10f40*/  IMAD.MOV.U32 R4, RZ, RZ, RZ ;  /* 0x000000ffff047224 */ /* 0x000fc600078e00ff */
[----:B------:R-:W-:-:S13]  /*10f50*/  ISETP.GE.OR P6, PT, R7, R2, !P0 ;  /* 0x000000020700720c */ /* 0x000fda00047c6670 */
[----:B------:R-:W-:Y:S05]  /*10f60*/  @P6 BRA `(.L_x_1357) ;  /* 0x00000000000c6947 */ /* 0x000fea0003800000 */
[----:B------:R-:W0:Y:S02]  /*10f70*/  LDC.64 R2, c[0x0][0xc80] ;  /* 0x00032000ff027b82 */ /* 0x000e240000000a00 */
[----:B0-----:R-:W-:-:S05]  /*10f80*/  IMAD.WIDE R2, R7, 0x4, R2 ;  /* 0x0000000407027825 */ /* 0x001fca00078e0202 */
[----:B------:R0:W5:Y:S02]  /*10f90*/  LDG.E R4, desc[UR36][R2.64] ;  /* 0x0000002402047981 */ /* 0x000164000c1e1900 */
.L_x_1357:
[----:B------:R-:W-:Y:S05]  /*10fa0*/  BSYNC B0 ;  /* 0x0000000000007941 */ /* 0x000fea0003800000 */
.L_x_1356:
        /* <DEDUP_REMOVED lines=15> */
[----:B------:R-:W0:Y:S02]  /*110a0*/  SHFL.IDX PT, R3, R8, 0x1f, 0x1f ;  /* 0x03e01f0008037f89 */ /* 0x000e2400000e0000 */
[----:B0-----:R-:W-:-:S04]  /*110b0*/  IMAD R3, R3, UR5, RZ ;  /* 0x0000000503037c24 */ /* 0x001fc8000f8e02ff */
[----:B------:R-:W-:-:S05]  /*110c0*/  IMAD.IADD R6, R3, 0x1, R6 ;  /* 0x0000000103067824 */ /* 0x000fca00078e0206 */
[----:B------:R-:W-:-:S13]  /*110d0*/  ISETP.GT.AND P6, PT, R6, UR6, PT ;  /* 0x0000000606007c0c */ /* 0x000fda000bfc4270 */
[----:B------:R-:W-:Y:S05]  /*110e0*/  @!P6 BRA `(.L_x_1358) ;  /* 0xfffffffc007ce947 */ /* 0x000fea000383ffff */
.L_x_1354:
[----:B------:R-:W-:-:S04]  /*110f0*/  IMAD.IADD R13, R6, 0x1, -R3 ;  /* 0x00000001060d7824 */ /* 0x000fc800078e0a03 */
[----:B------:R-:W-:-:S05]  /*11100*/  IMAD R2, R8, UR5, R13 ;  /* 0x0000000508027c24 */ /* 0x000fca000f8e020d */
[----:B------:R-:W-:Y:S02]  /*11110*/  ISETP.GT.AND P0, PT, R2, UR6, PT ;  /* 0x0000000602007c0c */ /* 0x000fe4000bf04270 */
[----:B------:R-:W0:Y:S11]  /*11120*/  LDC.64 R2, c[0x0][0xc90] ;  /* 0x00032400ff027b82 */ /* 0x000e360000000a00 */
[----:B------:R-:W-:-:S04]  /*11130*/  VOTE.ANY R9, PT, !P0 ;  /* 0x0000000000097806 */ /* 0x000fc800040e0100 */
[----:B------:R-:W1:Y:S02]  /*11140*/  POPC R15, R9 ;  /* 0x00000009000f7309 */ /* 0x000e640000000000 */
[----:B-1----:R-:W-:-:S04]  /*11150*/  VIADD R19, R15, UR4 ;  /* 0x000000040f137c36 */ /* 0x002fc80008000000 */
[----:B0-----:R-:W-:-:S05]  /*11160*/  IMAD.WIDE R2, R19, 0x4, R2 ;  /* 0x0000000413027825 */ /* 0x001fca00078e0202 */
[----:B------:R-:W2:Y:S01]  /*11170*/  LDG.E R7, desc[UR36][R2.64] ;  /* 0x0000002402077981 */ /* 0x000ea2000c1e1900 */
[----:B------:R-:W-:-:S03]  /*11180*/  ISETP.NE.AND P0, PT, R9, RZ, PT ;  /* 0x000000ff0900720c */ /* 0x000fc60003f05270 */
[----:B------:R-:W2:Y:S02]  /*11190*/  SHFL.IDX PT, R4, R4, R15, 0x1f ;  /* 0x00001f0f04047589 */ /* 0x000ea400000e0000 */
[----:B--2---:R-:W-:-:S05]  /*111a0*/  IMAD R6, R4, R7, RZ ;  /* 0x0000000704067224 */ /* 0x004fca00078e02ff */
[----:B------:R-:W-:-:S04]  /*111b0*/  IABS R12, R6 ;  /* 0x00000006000c7213 */ /* 0x000fc80000000000 */
[----:B------:R-:W0:Y:S08]  /*111c0*/  I2F.RP R10, R12 ;  /* 0x0000000c000a7306 */ /* 0x000e300000209400 */
[----:B0-----:R-:W0:Y:S02]  /*111d0*/  MUFU.RCP R10, R10 ;  /* 0x0000000a000a7308 */ /* 0x001e240000001000 */
[----:B0-----:R-:W-:-:S06]  /*111e0*/  VIADD R11, R10, 0xffffffe ;  /* 0x0ffffffe0a0b7836 */ /* 0x001fcc0000000000 */
[----:B------:R0:W1:Y:S01]  /*111f0*/  F2I.FTZ.U32.TRUNC.NTZ R3, R11 ;  /* 0x0000000b00037305 */ /* 0x000062000021f000 */
[----:B------:R-:W-:Y:S05]  /*11200*/  @!P0 BRA `(.L_x_1359) ;  /* 0x0000000000088947 */ /* 0x000fea0003800000 */
[----:B------:R-:W-:-:S05]  /*11210*/  VIADD R9, R15, 0xffffffff ;  /* 0xffffffff0f097836 */ /* 0x000fca0000000000 */
[----:B------:R2:W3:Y:S02]  /*11220*/  SHFL.IDX PT, R16, R8, R9, 0x1f ;  /* 0x00001f0908107589 */ /* 0x0004e400000e0000 */
.L_x_1359:
[----:B---3--:R-:W-:Y:S01]  /*11230*/  IMAD R16, R16, UR5, R13 ;  /* 0x0000000510107c24 */ /* 0x008fe2000f8e020d */
[----:B------:R-:W-:Y:S01]  /*11240*/  IABS R2, R6 ;  /* 0x0000000600027213 */ /* 0x000fe20000000000 */
[----:B01----:R-:W-:-:S03]  /*11250*/  IMAD.MOV R11, RZ, RZ, -R3 ;  /* 0x000000ffff0b7224 */ /* 0x003fc600078e0a03 */
[----:B--2---:R-:W-:Y:S01]  /*11260*/  IADD3 R9, -R16, UR6, RZ ;  /* 0x0000000610097c10 */ /* 0x004fe2000fffe1ff */
        /* <DEDUP_REMOVED lines=17> */
[----:B------:R-:W-:Y:S02]  /*11380*/  @!P2 IADD3 R2, -R2, RZ, RZ ;  /* 0x000000ff0202a210 */ /* 0x000fe40007ffe1ff */
[----:B------:R-:W-:-:S05]  /*11390*/  @!P1 LOP3.LUT R2, RZ, R6, RZ, 0x33, !PT ;  /* 0x00000006ff029212 */ /* 0x000fca00078e33ff */
[----:B------:R-:W-:Y:S02]  /*113a0*/  IMAD R13, R7, R2, RZ ;  /* 0x00000002070d7224 */ /* 0x000fe400078e02ff */
[----:B------:R-:W-:Y:S02]  /*113b0*/  IMAD.MOV R2, RZ, RZ, -R2 ;  /* 0x000000ffff027224 */ /* 0x000fe400078e0a02 */
[----:B------:R-:W-:Y:S02]  /*113c0*/  IMAD.MOV R8, RZ, RZ, -R13 ;  /* 0x000000ffff087224 */ /* 0x000fe400078e0a0d */
[----:B------:R-:W-:Y:S02]  /*113d0*/  IMAD R6, R6, R2, R9 ;  /* 0x0000000206067224 */ /* 0x000fe400078e0209 */
[----:B------:R-:W-:Y:S01]  /*113e0*/  IMAD.MOV.U32 R2, RZ, RZ, RZ ;  /* 0x000000ffff027224 */ /* 0x000fe200078e00ff */
[----:B------:R-:W-:Y:S02]  /*113f0*/  VIADDMNMX R15, R8, UR5, R7, PT ;  /* 0x00000005080f7c46 */ /* 0x000fe4000b800107 */
[----:B------:R-:W-:-:S02]  /*11400*/  IABS R11, R6 ;  /* 0x00000006000b7213 */ /* 0x000fc40000000000 */
[----:B------:R-:W-:Y:S01]  /*11410*/  IABS R8, R15 ;  /* 0x0000000f00087213 */ /* 0x000fe20000000000 */
[----:B------:R-:W-:-:S03]  /*11420*/  IMAD.MOV R18, RZ, RZ, -R15 ;  /* 0x000000ffff127224 */ /* 0x000fc600078e0a0f */
[----:B------:R-:W0:Y:S08]  /*11430*/  I2F.RP R7, R8 ;  /* 0x0000000800077306 */ /* 0x000e300000209400 */
[----:B0-----:R-:W0:Y:S02]  /*11440*/  MUFU.RCP R7, R7 ;  /* 0x0000000700077308 */ /* 0x001e240000001000 */
[----:B0-----:R-:W-:-:S06]  /*11450*/  VIADD R3, R7, 0xffffffe ;  /* 0x0ffffffe07037836 */ /* 0x001fcc0000000000 */
[----:B------:R-:W0:Y:S02]  /*11460*/  F2I.FTZ.U32.TRUNC.NTZ R3, R3 ;  /* 0x0000000300037305 */ /* 0x000e24000021f000 */
[----:B0-----:R-:W-:-:S04]  /*11470*/  IMAD.MOV R10, RZ, RZ, -R3 ;  /* 0x000000ffff0a7224 */ /* 0x001fc800078e0a03 */
[----:B------:R-:W-:Y:S01]  /*11480*/  IMAD.MOV.U32 R9, RZ, RZ, R10 ;  /* 0x000000ffff097224 */ /* 0x000fe200078e000a */
[----:B------:R-:W-:-:S03]  /*11490*/  IABS R10, R15 ;  /* 0x0000000f000a7213 */ /* 0x000fc60000000000 */
[----:B------:R-:W-:-:S04]  /*114a0*/  IMAD R9, R9, R8, RZ ;  /* 0x0000000809097224 */ /* 0x000fc800078e02ff */
[----:B------:R-:W-:Y:S01]  /*114b0*/  IMAD.HI.U32 R2, R3, R9, R2 ;  /* 0x0000000903027227 */ /* 0x000fe200078e0002 */
[----:B------:R-:W-:-:S05]  /*114c0*/  IADD3 R3, RZ, -R10, RZ ;  /* 0x8000000aff037210 */ /* 0x000fca0007ffe0ff */
        /* <DEDUP_REMOVED lines=8> */
[----:B------:R-:W-:Y:S01]  /*11550*/  ISETP.GE.AND P2, PT, R3, RZ, PT ;  /* 0x000000ff0300720c */ /* 0x000fe20003f46270 */
[----:B------:R-:W-:-:S06]  /*11560*/  IMAD.IADD R3, R6, 0x1, R13 ;  /* 0x0000000106037824 */ /* 0x000fcc00078e020d */
[----:B------:R-:W-:-:S06]  /*11570*/  @P0 VIADD R2, R2, 0x1 ;  /* 0x0000000102020836 */ /* 0x000fcc0000000000 */
[----:B------:R-:W-:Y:S01]  /*11580*/  @!P2 IMAD.MOV R2, RZ, RZ, -R2 ;  /* 0x000000ffff02a224 */ /* 0x000fe200078e0a02 */
[----:B------:R-:W-:-:S04]  /*11590*/  @!P1 LOP3.LUT R2, RZ, R15, RZ, 0x33, !PT ;  /* 0x0000000fff029212 */ /* 0x000fc800078e33ff */
[----:B------:R-:W-:Y:S01]  /*115a0*/  LOP3.LUT R17, RZ, R2, RZ, 0x33, !PT ;  /* 0x00000002ff117212 */ /* 0x000fe200078e33ff */
[----:B------:R-:W-:-:S03]  /*115b0*/  IMAD R18, R2, R18, R3 ;  /* 0x0000001202127224 */ /* 0x000fc600078e0203 */
[----:B------:R-:W-:Y:S01]  /*115c0*/  IADD3 R17, R4, R17, RZ ;  /* 0x0000001104117210 */ /* 0x000fe20007ffe0ff */
[----:B------:R-:W-:Y:S06]  /*115d0*/  BRA `(.L_x_1360) ;  /* 0x0000000000147947 */ /* 0x000fec0003800000 */
.L_x_1355:
[----:B------:R-:W-:Y:S01]  /*115e0*/  ULDC UR4, c[0x0][0xc3c] ;  /* 0x00030f0000047ab9 */ /* 0x000fe20000000800 */
[----:B------:R-:W-:Y:S02]  /*115f0*/  IMAD.MOV.U32 R17, RZ, RZ, RZ ;  /* 0x000000ffff117224 */ /* 0x000fe400078e00ff */
[----:B------:R-:W-:Y:S02]  /*11600*/  IMAD.U32 R16, RZ, RZ, UR6 ;  /* 0x00000006ff107e24 */ /* 0x000fe4000f8e00ff */
[----:B------:R-:W-:Y:S02]  /*11610*/  IMAD.MOV.U32 R18, RZ, RZ, RZ ;  /* 0x000000ffff127224 */ /* 0x000fe400078e00ff */
[----:B------:R-:W-:-:S07]  /*11620*/  IMAD.U32 R19, RZ, RZ, UR4 ;  /* 0x00000004ff137e24 */ /* 0x000fce000f8e00ff */
.L_x_1360:
[----:B------:R-:W-:-:S13]  /*11630*/  ISETP.NE.AND P0, PT, R5, RZ, PT ;  /* 0x000000ff0500720c */ /* 0x000fda0003f05270 */
[----:B------:R-:W0:Y:S01]  /*11640*/  @!P0 S2R R3, SR_CgaCtaId ;  /* 0x0000000000038919 */ /* 0x000e220000008800 */
[----:B------:R-:W-:-:S04]  /*11650*/  @!P0 MOV R2, 0x400 ;  /* 0x0000040000028802 */ /* 0x000fc80000000f00 */
[----:B0-----:R-:W-:-:S05]  /*11660*/  @!P0 LEA R2, R3, R2, 0x18 ;  /* 0x0000000203028211 */ /* 0x001fca00078ec0ff */
[----:B------:R1:W-:Y:S01]  /*11670*/  @!P0 STS.128 [R2+0x308d0], R16 ;  /* 0x0308d01002008388 */ /* 0x0003e20000000c00 */
[----:B------:R-:W-:Y:S06]  /*11680*/  BAR.ARV 0x5, 0x180 ;  /* 0x0146000000007b1d */ /* 0x000fec0000002000 */
.L_x_1353:
[----:B------:R2:W-:Y:S01]  /*11690*/  STL [R1+0x1c], RZ ;  /* 0x00001cff01007387 */ /* 0x0005e20000100800 */
[----:B------:R-:W-:Y:S01]  /*116a0*/  ULDC UR4, c[0x0][0xc3c] ;  /* 0x00030f0000047ab9 */ /* 0x000fe20000000800 */
[----:B------:R-:W-:Y:S01]  /*116b0*/  IMAD.MOV.U32 R28, RZ, RZ, 0x1 ;  /* 0x00000001ff1c7424 */ /* 0x000fe200078e00ff */
[----:B0-----:R-:W-:Y:S01]  /*116c0*/  ISETP.GE.AND P0, PT, R19, UR4, PT ;  /* 0x0000000413007c0c */ /* 0x001fe2000bf06270 */
[----:B------:R-:W-:-:S12]  /*116d0*/  IMAD.MOV.U32 R25, RZ, RZ, RZ ;  /* 0x000000ffff197224 */ /* 0x000fd800078e00ff */
[----:B--2---:R-:W-:Y:S05]  /*116e0*/  @P0 BRA `(.L_x_1361) ;  /* 0x0000004800c80947 */ /* 0x004fea0003800000 */
[----:B-1----:R-:W2:Y:S01]  /*116f0*/  LDL R2, [R1+0x20] ;  /* 0x0000200001027983 */ /* 0x002ea20000100800 */
[----:B------:R-:W0:Y:S01]  /*11700*/  S2UR UR5, SR_CgaCtaId ;  /* 0x00000000000579c3 */ /* 0x000e220000008800 */
[----:B------:R-:W-:Y:S01]  /*11710*/  SHF.L.U32 R34, R0, 0x3, RZ ;  /* 0x0000000300227819 */ /* 0x000fe200000006ff */
[----:B------:R-:W-:Y:S01]  /*11720*/  BSSY B8, `(.L_x_1361) ;  /* 0x00004ae000087945 */ /* 0x000fe20003800000 */
[----:B------:R1:W-:Y:S01]  /*11730*/  STL [R1+0x1c], RZ ;  /* 0x00001cff01007387 */ /* 0x0003e20000100800 */
[----:B------:R-:W-:Y:S01]  /*11740*/  IMAD.MOV.U32 R28, RZ, RZ, 0x1 ;  /* 0x00000001ff1c7424 */ /* 0x000fe200078e00ff */
[----:B------:R-:W-:Y:S01]  /*11750*/  LOP3.LUT R3, R34, 0x1f8, RZ, 0xc0, !PT ;  /* 0x000001f822037812 */ /* 0x000fe200078ec0ff */
[----:B------:R-:W-:Y:S01]  /*11760*/  IMAD.MOV.U32 R25, RZ, RZ, RZ ;  /* 0x000000ffff197224 */ /* 0x000fe200078e00ff */
[----:B------:R-:W-:Y:S02]  /*11770*/  ULDC UR39, c[0x0][0xc] ;  /* 0x0000030000277ab9 */ /* 0x000fe40000000800 */
[----:B------:R-:W-:-:S04]  /*11780*/  LOP3.LUT R3, R3, 0x38, R0, 0x78, !PT ;  /* 0x0000003803037812 */ /* 0x000fc800078e7800 */
[----:B------:R-:W-:Y:S02]  /*11790*/  LOP3.LUT R32, R3, 0x200, R34, 0xf8, !PT ;  /* 0x0000020003207812 */ /* 0x000fe400078ef822 */
[----:B------:R-:W-:-:S04]  /*117a0*/  LOP3.LUT R34, R34, 0x38, RZ, 0xc0, !PT ;  /* 0x0000003822227812 */ /* 0x000fc800078ec0ff */
[C---:B------:R-:W-:Y:S02]  /*117b0*/  LOP3.LUT R37, R34.reuse, 0x80, RZ, 0xfc, !PT ;  /* 0x0000008022257812 */ /* 0x040fe400078efcff */
[----:B------:R-:W-:Y:S02]  /*117c0*/  LOP3.LUT R36, R34, 0xc0, RZ, 0xfc, !PT ;  /* 0x000000c022247812 */ /* 0x000fe400078efcff */
[----:B--2---:R-:W-:Y:S02]  /*117d0*/  R2UR UR4, R2 ;  /* 0x00000000020472ca */ /* 0x004fe400000e0000 */
[C---:B------:R-:W-:Y:S01]  /*117e0*/  LOP3.LUT R2, R0.reuse, 0x7f, RZ, 0xc0, !PT ;  /* 0x0000007f00027812 */ /* 0x040fe200078ec0ff */
[----:B------:R-:W-:-:S03]  /*117f0*/  IMAD.SHL.U32 R0, R0, 0x10, RZ ;  /* 0x0000001000007824 */ /* 0x000fc600078e00ff */
[----:B------:R-:W-:-:S04]  /*11800*/  SHF.R.U32.HI R2, RZ, 0x3, R2 ;  /* 0x00000003ff027819 */ /* 0x000fc80000011602 */
[----:B------:R-:W-:Y:S02]  /*11810*/  LOP3.LUT R2, R2, 0x70, R0, 0xf8, !PT ;  /* 0x0000007002027812 */ /* 0x000fe400078ef800 */
[----:B------:R-:W-:Y:S01]  /*11820*/  LOP3.LUT R0, R34, 0x40, RZ, 0xfc, !PT ;  /* 0x0000004022007812 */ /* 0x000fe200078efcff */
[----:B------:R-:W-:-:S03]  /*11830*/  ULOP3.LUT UR38, UR4, 0x2, URZ, 0xfc, !UPT ;  /* 0x0000000204267892 */ /* 0x000fc6000f8efc3f */
[----:B------:R-:W-:Y:S02]  /*11840*/  UMOV UR4, 0x400 ;  /* 0x0000040000047882 */ /* 0x000fe40000000000 */
[----:B0-----:R-:W-:-:S06]  /*11850*/  ULEA UR4, UR5, UR4, 0x18 ;  /* 0x0000000405047291 */ /* 0x001fcc000f8ec03f */
[----:B------:R-:W-:-:S04]  /*11860*/  IMAD.U32 R22, RZ, RZ, UR4 ;  /* 0x00000004ff167e24 */ /* 0x000fc8000f8e00ff */
[----:B-1----:R-:W-:-:S07]  /*11870*/  IMAD R33, R32, 0x2, R22 ;  /* 0x0000000220217824 */ /* 0x002fce00078e0216 */
.L_x_1432:
[----:B------:R-:W-:Y:S05]  /*11880*/  YIELD ;  /* 0x0000000000007946 */ /* 0x000fea0003800000 */
[----:B------:R-:W-:Y:S01]  /*11890*/  ULDC.64 UR4, c[0x0][0xa28] ;  /* 0x00028a0000047ab9 */ /* 0x000fe20000000a00 */
[----:B------:R-:W-:Y:S01]  /*118a0*/  IMAD.MOV.U32 R24, RZ, RZ, RZ ;  /* 0x000000ffff187224 */ /* 0x000fe200078e00ff */
[----:B------:R-:W-:-:S04]  /*118b0*/  ISETP.NE.U32.AND P0, PT, RZ, UR4, PT ;  /* 0x00000004ff007c0c */ /* 0x000fc8000bf05070 */
[----:B------:R-:W-:Y:S01]  /*118c0*/  ISETP.NE.AND.EX P0, PT, RZ, UR5, PT, P0 ;  /* 0x00000005ff007c0c */ /* 0x000fe2000bf05300 */
[----:B------:R-:W-:-:S12]  /*118d0*/  ULDC.64 UR4, c[0x0][0xa18] ;  /* 0x0002860000047ab9 */ /* 0x000fd80000000a00 */
[----:B0-----:R-:W0:Y:S02]  /*118e0*/  @P0 LDC.64 R2, c[0x0][0xa28] ;  /* 0x00028a00ff020b82 */ /* 0x001e240000000a00 */
[----:B0-----:R-:W-:-:S05]  /*118f0*/  @P0 IMAD.WIDE R2, R19, 0x4, R2 ;  /* 0x0000000413020825 */ /* 0x001fca00078e0202 */
[----:B------:R0:W2:Y:S01]  /*11900*/  @P0 LDG.E R24, desc[UR36][R2.64] ;  /* 0x0000002402180981 */ /* 0x0000a2000c1e1900 */
[----:B------:R-:W-:Y:S02]  /*11910*/  ISETP.NE.U32.AND P0, PT, RZ, UR4, PT ;  /* 0x00000004ff007c0c */ /* 0x000fe4000bf05070 */
[----:B------:R-:W-:Y:S02]  /*11920*/  MOV R35, RZ ;  /* 0x000000ff00237202 */ /* 0x000fe40000000f00 */
[----:B------:R-:W-:Y:S01]  /*11930*/  ISETP.NE.AND.EX P1, PT, RZ, UR5, PT, P0 ;  /* 0x00000005ff007c0c */ /* 0x000fe2000bf25300 */
[----:B------:R-:W-:Y:S01]  /*11940*/  ULDC.64 UR4, c[0x0][0xa00] ;  /* 0x0002800000047ab9 */ /* 0x000fe20000000a00 */
[----:B------:R-:W-:Y:S02]  /*11950*/  LOP3.LUT R23, R23, 0xfffffeff, RZ, 0xc0, !PT ;  /* 0xfffffeff17177812 */ /* 0x000fe400078ec0ff */
[----:B------:R-:W-:Y:S01]  /*11960*/  ISETP.NE.U32.AND P0, PT, RZ, UR4, PT ;  /* 0x00000004ff007c0c */ /* 0x000fe2000bf05070 */
[----:B0-----:R-:W0:Y:S03]  /*11970*/  LDC.64 R2, c[0x0][0xa00] ;  /* 0x00028000ff027b82 */ /* 0x001e260000000a00 */
[----:B------:R-:W-:Y:S01]  /*11980*/  ISETP.NE.AND.EX P2, PT, RZ, UR5, PT, P0 ;  /* 0x00000005ff007c0c */ /* 0x000fe2000bf45300 */
[----:B------:R-:W-:-:S04]  /*11990*/  ULDC.64 UR4, c[0x0][0x418] ;  /* 0x0001060000047ab9 */ /* 0x000fc80000000a00 */
[----:B-1----:R-:W1:Y:S08]  /*119a0*/  @P1 LDC.64 R4, c[0x0][0xa18] ;  /* 0x00028600ff041b82 */ /* 0x002e700000000a00 */
[----:B------:R-:W-:Y:S01]  /*119b0*/  @P2 LOP3.LUT R23, R23, 0x100, RZ, 0xfc, !PT ;  /* 0x0000010017172812 */ /* 0x000fe200078efcff */
[----:B0-----:R-:W-:-:S05]  /*119c0*/  IMAD.WIDE R2, R19, 0x4, R2 ;  /* 0x0000000413027825 */ /* 0x001fca00078e0202 */
[----:B------:R0:W5:Y:S01]  /*119d0*/  @P2 LDG.E R35, desc[UR36][R2.64] ;  /* 0x0000002402232981 */ /* 0x000162000c1e1900 */
[----:B-1----:R-:W-:-:S05]  /*119e0*/  @P1 IMAD.WIDE R4, R19, 0x4, R4 ;  /* 0x0000000413041825 */ /* 0x002fca00078e0204 */
[----:B------:R0:W5:Y:S01]  /*119f0*/  @P1 LDG.E R29, desc[UR36][R4.64] ;  /* 0x00000024041d1981 */ /* 0x000162000c1e1900 */
[----:B------:R-:W-:-:S03]  /*11a00*/  UISETP.NE.U32.AND UP0, UPT, UR4, URZ, UPT ;  /* 0x0000003f0400728c */ /* 0x000fc6000bf05070 */
[----:B------:R-:W-:Y:S01]  /*11a10*/  ULDC UR4, c[0x0][0x424] ;  /* 0x0001090000047ab9 */ /* 0x000fe20000000800 */
[----:B------:R-:W-:-:S03]  /*11a20*/  UISETP.NE.AND.EX UP0, UPT, UR5, URZ, UPT, UP0 ;  /* 0x0000003f0500728c */ /* 0x000fc6000bf05300 */
[----:B------:R-:W-:Y:S01]  /*11a30*/  ULDC UR5, c[0x0][0x2f0] ;  /* 0x0000bc0000057ab9 */ /* 0x000fe20000000800 */
[----:B------:R-:W-:-:S04]  /*11a40*/  USEL UR4, UR4, 0x1, UP0 ;  /* 0x0000000104047887 */ /* 0x000fc80008000000 */
[----:B------:R-:W-:-:S06]  /*11a50*/  UIMAD UR4, UR4, UR5, URZ ;  /* 0x00000005040472a4 */ /* 0x000fcc000f8e023f */
[----:B------:R-:W-:Y:S01]  /*11a60*/  IMAD.U32 R0, RZ, RZ, UR4 ;  /* 0x00000004ff007e24 */ /* 0x000fe2000f8e00ff */
[----:B--2---:R0:W-:Y:S01]  /*11a70*/  STL [R1+0x4], R24 ;  /* 0x0000041801007387 */ /* 0x0041e20000100800 */
[----:B---3--:R-:W-:Y:S05]  /*11a80*/  @P1 BRA `(.L_x_1362) ;  /* 0x0000000000181947 */ /* 0x008fea0003800000 */
[----:B------:R-:W-:Y:S02]  /*11a90*/  ULDC UR4, c[0x0][0x288] ;  /* 0x0000a20000047ab9 */ /* 0x000fe40000000800 */
[----:B-----5:R-:W-:Y:S01]  /*11aa0*/  IMAD.U32 R29, RZ, RZ, UR4 ;  /* 0x00000004ff1d7e24 */ /* 0x020fe2000f8e00ff */
[----:B------:R-:W-:Y:S06]  /*11ab0*/  @!P2 BRA `(.L_x_1362) ;  /* 0x00000000000ca947 */ /* 0x000fec0003800000 */
[----:B0-----:R-:W2:Y:S04]  /*11ac0*/  LDG.E R4, desc[UR36][R2.64] ;  /* 0x0000002402047981 */ /* 0x001ea8000c1e1900 */
[----:B------:R-:W2:Y:S02]  /*11ad0*/  LDG.E R29, desc[UR36][R2.64+0x4] ;  /* 0x00000424021d7981 */ /* 0x000ea4000c1e1900 */
[----:B--2---:R-:W-:-:S07]  /*11ae0*/  IMAD.IADD R29, R29, 0x1, -R4 ;  /* 0x000000011d1d7824 */ /* 0x004fce00078e0a04 */
.L_x_1362:
[----:B------:R-:W-:Y:S02]  /*11af0*/  ULDC.64 UR4, c[0x0][0xa20] ;  /* 0x0002880000047ab9 */ /* 0x000fe40000000a00 */
[----:B------:R-:W-:-:S04]  /*11b00*/  ISETP.NE.U32.AND P0, PT, RZ, UR4, PT ;  /* 0x00000004ff007c0c */ /* 0x000fc8000bf05070 */
[----:B------:R-:W-:-:S13]  /*11b10*/  ISETP.NE.AND.EX P0, PT, RZ, UR5, PT, P0 ;  /* 0x00000005ff007c0c */ /* 0x000fda000bf05300 */
[----:B------:R-:W-:Y:S05]  /*11b20*/  @!P0 BRA `(.L_x_1363) ;  /* 0x0000000000108947 */ /* 0x000fea0003800000 */
[----:B0-----:R-:W0:Y:S02]  /*11b30*/  LDC.64 R2, c[0x0][0xa20] ;  /* 0x00028800ff027b82 */ /* 0x001e240000000a00 */
[----:B0-----:R-:W-:-:S05]  /*11b40*/  IMAD.WIDE R2, R19, 0x4, R2 ;  /* 0x0000000413027825 */ /* 0x001fca00078e0202 */
[----:B------:R0:W5:Y:S01]  /*11b50*/  LDG.E R0, desc[UR36][R2.64] ;  /* 0x0000002402007981 */ /* 0x000162000c1e1900 */
[----:B------:R-:W-:Y:S05]  /*11b60*/  BRA `(.L_x_1364) ;  /* 0x0000000000247947 */ /* 0x000fea0003800000 */
.L_x_1363:
[----:B------:R-:W-:Y:S02]  /*11b70*/  ULDC.64 UR4, c[0x0][0xa08] ;  /* 0x0002820000047ab9 */ /* 0x000fe40000000a00 */
[----:B------:R-:W-:-:S04]  /*11b80*/  ISETP.NE.U32.AND P0, PT, RZ, UR4, PT ;  /* 0x00000004ff007c0c */ /* 0x000fc8000bf05070 */
[----:B------:R-:W-:-:S13]  /*11b90*/  ISETP.NE.AND.EX P0, PT, RZ, UR5, PT, P0 ;  /* 0x00000005ff007c0c */ /* 0x000fda000bf05300 */
[----:B------:R-:W-:Y:S05]  /*11ba0*/  @!P0 BRA `(.L_x_1364) ;  /* 0x0000000000148947 */ /* 0x000fea0003800000 */
[----:B0-----:R-:W0:Y:S02]  /*11bb0*/  LDC.64 R2, c[0x0][0xa08] ;  /* 0x00028200ff027b82 */ /* 0x001e240000000a00 */
[----:B0-----:R-:W-:-:S05]  /*11bc0*/  IMAD.WIDE R2, R19, 0x4, R2 ;  /* 0x0000000413027825 */ /* 0x001fca00078e0202 */
[----:B------:R-:W2:Y:S04]  /*11bd0*/  LDG.E R0, desc[UR36][R2.64] ;  /* 0x0000002402007981 */ /* 0x000ea8000c1e1900 */
[----:B------:R-:W2:Y:S02]  /*11be0*/  LDG.E R5, desc[UR36][R2.64+0x4] ;  /* 0x0000042402057981 */ /* 0x000ea4000c1e1900 */
[----:B--2---:R-:W-:-:S07]  /*11bf0*/  IMAD.IADD R0, R5, 0x1, -R0 ;  /* 0x0000000105007824 */ /* 0x004fce00078e0a00 */
.L_x_1364:
[----:B0-----:R-:W0:Y:S01]  /*11c00*/  LDC R2, c[0x0][0x448] ;  /* 0x00011200ff027b82 */ /* 0x001e220000000800 */
[----:B-----5:R-:W-:Y:S01]  /*11c10*/  IADD3 R26, -R24, R0, RZ ;  /* 0x00000000181a7210 */ /* 0x020fe20007ffe1ff */
[----:B------:R-:W-:Y:S01]  /*11c20*/  IMAD.SHL.U32 R27, R17, 0x80, RZ ;  /* 0x00000080111b7824 */ /* 0x000fe200078e00ff */
[----:B------:R-:W-:-:S03]  /*11c30*/  LOP3.LUT R23, R23, 0xffffff7f, RZ, 0xc0, !PT ;  /* 0xffffff7f17177812 */ /* 0x000fc600078ec0ff */
[----:B------:R1:W-:Y:S01]  /*11c40*/  STL [R1], R26 ;  /* 0x0000001a01007387 */ /* 0x0003e20000100800 */
[----:B------:R-:W-:Y:S01]  /*11c50*/  VIADD R4, R27, 0x7f ;  /* 0x0000007f1b047836 */ /* 0x000fe20000000000 */
[----:B0-----:R-:W-:Y:S02]  /*11c60*/  ISETP.NE.AND P2, PT, R2, 0x1, PT ;  /* 0x000000010200780c */ /* 0x001fe40003f45270 */
[----:B------:R-:W0:Y:S11]  /*11c70*/  LDC.64 R2, c[0x0][0x9e0] ;  /* 0x00027800ff027b82 */ /* 0x000e360000000a00 */
[----:B------:R-:W2:Y:S01]  /*11c80*/  @P2 LDC R5, c[0x0][0x44c] ;  /* 0x00011300ff052b82 */ /* 0x000ea20000000800 */
[----:B------:R-:W-:-:S07]  /*11c90*/  @P2 LOP3.LUT R23, R23, 0x80, RZ, 0xfc, !PT ;  /* 0x0000008017172812 */ /* 0x000fce00078efcff */
[----:B------:R-:W3:Y:S01]  /*11ca0*/  @P2 LDC R6, c[0x0][0x450] ;  /* 0x00011400ff062b82 */ /* 0x000ee20000000800 */
[----:B0-----:R-:W-:Y:S01]  /*11cb0*/  ISETP.GE.AND P1, PT, R3, 0x1, PT ;  /* 0x000000010300780c */ /* 0x001fe20003f26270 */
[----:B--2---:R-:W-:-:S05]  /*11cc0*/  @P2 IMAD.HI.U32 R5, R4, R5, RZ ;  /* 0x0000000504052227 */ /* 0x004fca00078e00ff */
[----:B---3--:R-:W-:Y:S02]  /*11cd0*/  @P2 SHF.R.U32.HI R4, RZ, R6, R5 ;  /* 0x00000006ff042219 */ /* 0x008fe40000011605 */
[----:B------:R-:W-:-:S05]  /*11ce0*/  IADD3 R5, R26, 0x1, -R29 ;  /* 0x000000011a057810 */ /* 0x000fca0007ffe81d */
[----:B------:R-:W-:-:S04]  /*11cf0*/  IMAD.IADD R7, R5, 0x1, R4 ;  /* 0x0000000105077824 */ /* 0x000fc800078e0204 */
[----:B------:R-:W-:Y:S01]  /*11d00*/  IMAD.IADD R2, R7, 0x1, R2 ;  /* 0x0000000107027824 */ /* 0x000fe200078e0202 */
[----:B-1----:R-:W-:Y:S06]  /*11d10*/  @!P1 BRA `(.L_x_1365) ;  /* 0x0000000000489947 */ /* 0x002fec0003800000 */
[C---:B------:R-:W-:Y:S01]  /*11d20*/  ISETP.GT.AND P0, PT, R7.reuse, RZ, PT ;  /* 0x000000ff0700720c */ /* 0x040fe20003f04270 */
[----:B------:R-:W-:Y:S01]  /*11d30*/  BSSY B0, `(.L_x_1366) ;  /* 0x000000e000007945 */ /* 0x000fe20003800000 */
[----:B------:R-:W-:-:S11]  /*11d40*/  VIADD R0, R7, 0xffffffff ;  /* 0xffffffff07007836 */ /* 0x000fd60000000000 */
[----:B------:R-:W-:Y:S05]  /*11d50*/  @P0 BRA `(.L_x_1367) ;  /* 0x00000000001c0947 */ /* 0x000fea0003800000 */
[----:B------:R-:W-:Y:S01]  /*11d60*/  ISETP.NE.AND P0, PT, R3, 0x1, PT ;  /* 0x000000010300780c */ /* 0x000fe20003f05270 */
[----:B------:R-:W-:-:S12]  /*11d70*/  IMAD.MOV R7, RZ, RZ, -R7 ;  /* 0x000000ffff077224 */ /* 0x000fd800078e0a07 */
[----:B------:R-:W0:Y:S02]  /*11d80*/  @P0 LDC.64 R4, c[0x0][0x9e8] ;  /* 0x00027a00ff040b82 */ /* 0x000e240000000a00 */
[----:B0-----:R-:W-:-:S05]  /*11d90*/  @P0 IMAD.HI.U32 R4, R7, R4, RZ ;  /* 0x0000000407040227 */ /* 0x001fca00078e00ff */
[----:B------:R-:W-:-:S04]  /*11da0*/  @P0 SHF.R.U32.HI R7, RZ, R5, R4 ;  /* 0x00000005ff070219 */ /* 0x000fc80000011604 */
[----:B------:R-:W-:Y:S01]  /*11db0*/  LOP3.LUT R0, RZ, R7, RZ, 0x33, !PT ;  /* 0x00000007ff007212 */ /* 0x000fe200078e33ff */
[----:B------:R-:W-:Y:S06]  /*11dc0*/  BRA `(.L_x_1368) ;  /* 0x0000000000107947 */ /* 0x000fec0003800000 */
.L_x_1367:
[----:B------:R-:W-:-:S13]  /*11dd0*/  ISETP.NE.AND P0, PT, R3, 0x1, PT ;  /* 0x000000010300780c */ /* 0x000fda0003f05270 */
[----:B------:R-:W0:Y:S02]  /*11de0*/  @P0 LDC.64 R4, c[0x0][0x9e8] ;  /* 0x00027a00ff040b82 */ /* 0x000e240000000a00 */
[----:B0-----:R-:W-:-:S05]  /*11df0*/  @P0 IMAD.HI.U32 R4, R0, R4, RZ ;  /* 0x0000000400040227 */ /* 0x001fca00078e00ff */
[----:B------:R-:W-:-:S07]  /*11e00*/  @P0 SHF.R.U32.HI R0, RZ, R5, R4 ;  /* 0x00000005ff000219 */ /* 0x000fce0000011604 */
.L_x_1368:
[----:B------:R-:W-:Y:S05]  /*11e10*/  BSYNC B0 ;  /* 0x0000000000007941 */ /* 0x000fea0003800000 */
.L_x_1366:
[----:B------:R-:W-:-:S05]  /*11e20*/  IMAD R5, R0, R3, R3 ;  /* 0x0000000300057224 */ /* 0x000fca00078e0203 */
[----:B------:R-:W-:-:S07]  /*11e30*/  VIMNMX R2, R2, R5, PT ;  /* 0x0000000502027248 */ /* 0x000fce0003fe0100 */
.L_x_1365:
[----:B------:R-:W0:Y:S01]  /*11e40*/  @P2 LDC R4, c[0x0][0x44c] ;  /* 0x00011300ff042b82 */ /* 0x000e220000000800 */
[----:B------:R-:W-:Y:S01]  /*11e50*/  VIADD R2, R2, 0x3f ;  /* 0x0000003f02027836 */ /* 0x000fe20000000000 */
[----:B------:R-:W-:Y:S01]  /*11e60*/  ULDC UR4, c[0x0][0x9dc] ;  /* 0x0002770000047ab9 */ /* 0x000fe20000000800 */
[----:B------:R-:W-:-:S05]  /*11e70*/  IMAD.MOV.U32 R0, RZ, RZ, R27 ;  /* 0x000000ffff007224 */ /* 0x000fca00078e001b */
[----:B------:R-:W1:Y:S01]  /*11e80*/  @P2 LDC R5, c[0x0][0x450] ;  /* 0x00011400ff052b82 */ /* 0x000e620000000800 */
[----:B0-----:R-:W-:-:S05]  /*11e90*/  @P2 IMAD.HI.U32 R4, R27, R4, RZ ;  /* 0x000000041b042227 */ /* 0x001fca00078e00ff */
[----:B-1----:R-:W-:Y:S02]  /*11ea0*/  @P2 SHF.R.U32.HI R0, RZ, R5, R4 ;  /* 0x00000005ff002219 */ /* 0x002fe40000011604 */
[----:B------:R-:W-:-:S04]  /*11eb0*/  SHF.R.S32.HI R5, RZ, 0x1f, R2 ;  /* 0x0000001fff057819 */ /* 0x000fc80000011402 */
[----:B------:R-:W-:Y:S02]  /*11ec0*/  LEA.HI R4, R5, R2, RZ, 0x6 ;  /* 0x0000000205047211 */ /* 0x000fe400078f30ff */
[----:B------:R-:W-:Y:S02]  /*11ed0*/  IADD3 R2, R26, 0x3f, RZ ;  /* 0x0000003f1a027810 */ /* 0x000fe40007ffe0ff */
[----:B------:R-:W-:Y:S02]  /*11ee0*/  SHF.R.S32.HI R4, RZ, 0x6, R4 ;  /* 0x00000006ff047819 */ /* 0x000fe40000011404 */
[----:B------:R-:W-:-:S04]  /*11ef0*/  SHF.R.S32.HI R5, RZ, 0x1f, R2 ;  /* 0x0000001fff057819 */ /* 0x000fc80000011402 */
[----:B------:R-:W-:Y:S02]  /*11f00*/  LEA.HI R5, R5, R2, RZ, 0x6 ;  /* 0x0000000205057211 */ /* 0x000fe400078f30ff */
[----:B------:R-:W-:Y:S02]  /*11f10*/  IADD3 R2, R0, R26, -R29 ;  /* 0x0000001a00027210 */ /* 0x000fe40007ffe81d */
[----:B------:R-:W-:-:S03]  /*11f20*/  SHF.R.S32.HI R5, RZ, 0x6, R5 ;  /* 0x00000006ff057819 */ /* 0x000fc60000011405 */
[----:B------:R-:W-:Y:S01]  /*11f30*/  VIADD R0, R2, -UR4 ;  /* 0x8000000402007c36 */ /* 0x000fe20008000000 */
[----:B------:R-:W-:-:S05]  /*11f40*/  VIMNMX R30, R5, R4, PT ;  /* 0x00000004051e7248 */ /* 0x000fca0003fe0100 */
[----:B------:R0:W-:Y:S01]  /*11f50*/  STL [R1+0x18], R30 ;  /* 0x0000181e01007387 */ /* 0x0001e20000100800 */
[----:B------:R-:W-:Y:S05]  /*11f60*/  @!P1 BRA `(.L_x_1369) ;  /* 0x0000000000449947 */ /* 0x000fea0003800000 */
[----:B------:R-:W-:Y:S01]  /*11f70*/  ISETP.GT.AND P0, PT, R2, -0x1, PT ;  /* 0xffffffff0200780c */ /* 0x000fe20003f04270 */
[----:B------:R-:W-:-:S12]  /*11f80*/  BSSY B0, `(.L_x_1370) ;  /* 0x000000d000007945 */ /* 0x000fd80003800000 */
[----:B------:R-:W-:Y:S05]  /*11f90*/  @P0 BRA `(.L_x_1371) ;  /* 0x00000000001c0947 */ /* 0x000fea0003800000 */
[----:B------:R-:W-:Y:S02]  /*11fa0*/  ISETP.NE.AND P0, PT, R3, 0x1, PT ;  /* 0x000000010300780c */ /* 0x000fe40003f05270 */
[----:B------:R-:W-:-:S11]  /*11fb0*/  LOP3.LUT R7, RZ, R2, RZ, 0x33, !PT ;  /* 0x00000002ff077212 */ /* 0x000fd600078e33ff */
[----:B------:R-:W1:Y:S02]  /*11fc0*/  @P0 LDC.64 R4, c[0x0][0x9e8] ;  /* 0x00027a00ff040b82 */ /* 0x000e640000000a00 */
[----:B-1----:R-:W-:-:S05]  /*11fd0*/  @P0 IMAD.HI.U32 R4, R7, R4, RZ ;  /* 0x0000000407040227 */ /* 0x002fca00078e00ff */
[----:B------:R-:W-:-:S04]  /*11fe0*/  @P0 SHF.R.U32.HI R7, RZ, R5, R4 ;  /* 0x00000005ff070219 */ /* 0x000fc80000011604 */
[----:B------:R-:W-:Y:S01]  /*11ff0*/  LOP3.LUT R2, RZ, R7, RZ, 0x33, !PT ;  /* 0x00000007ff027212 */ /* 0x000fe200078e33ff */
[----:B------:R-:W-:Y:S06]  /*12000*/  BRA `(.L_x_1372) ;  /* 0x0000000000107947 */ /* 0x000fec0003800000 */
.L_x_1371:
[----:B------:R-:W-:-:S13]  /*12010*/  ISETP.NE.AND P0, PT, R3, 0x1, PT ;  /* 0x000000010300780c */ /* 0x000fda0003f05270 */
[----:B------:R-:W1:Y:S02]  /*12020*/  @P0 LDC.64 R4, c[0x0][0x9e8] ;  /* 0x00027a00ff040b82 */ /* 0x000e640000000a00 */
[----:B-1----:R-:W-:-:S05]  /*12030*/  @P0 IMAD.HI.U32 R4, R2, R4, RZ ;  /* 0x0000000402040227 */ /* 0x002fca00078e00ff */
[----:B------:R-:W-:-:S07]  /*12040*/  @P0 SHF.R.U32.HI R2, RZ, R5, R4 ;  /* 0x00000005ff020219 */ /* 0x000fce0000011604 */
.L_x_1372:
[----:B------:R-:W-:Y:S05]  /*12050*/  BSYNC B0 ;  /* 0x0000000000007941 */ /* 0x000fea0003800000 */
.L_x_1370:
[----:B------:R-:W-:-:S05]  /*12060*/  IMAD R3, R2, R3, RZ ;  /* 0x0000000302037224 */ /* 0x000fca00078e02ff */
[----:B------:R-:W-:-:S07]  /*12070*/  VIMNMX R0, R0, R3, !PT ;  /* 0x0000000300007248 */ /* 0x000fce0007fe0100 */
.L_x_1369:
[----:B------:R-:W-:Y:S01]  /*12080*/  SHF.R.S32.HI R3, RZ, 0x1f, R0 ;  /* 0x0000001fff037819 */ /* 0x000fe20000011400 */
[----:B------:R-:W-:Y:S03]  /*12090*/  BSSY B7, `(.L_x_1373) ;  /* 0x0000355000077945 */ /* 0x000fe60003800000 */
[----:B------:R-:W-:-:S04]  /*120a0*/  LEA.HI R3, R3, R0, RZ, 0x6 ;  /* 0x0000000003037211 */ /* 0x000fc800078f30ff */
[----:B------:R-:W-:-:S04]  /*120b0*/  SHF.R.S32.HI R3, RZ, 0x6, R3 ;  /* 0x00000006ff037819 */ /* 0x000fc80000011403 */
[----:B------:R-:W-:-:S04]  /*120c0*/  VIMNMX R2, RZ, R3, !PT ;  /* 0x00000003ff027248 */ /* 0x000fc80007fe0100 */
[----:B------:R-:W-:Y:S01]  /*120d0*/  ISETP.GT.AND P0, PT, R30, R2, PT ;  /* 0x000000021e00720c */ /* 0x000fe20003f04270 */
[----:B------:R1:W-:-:S12]  /*120e0*/  STL [R1+0x8], R2 ;  /* 0x0000080201007387 */ /* 0x0003d80000100800 */
[----:B-1----:R-:W-:Y:S05]  /*120f0*/  @P0 BRA `(.L_x_1374) ;  /* 0x0000000000440947 */ /* 0x002fea0003800000 */
[----:B------:R-:W1:Y:S02]  /*12100*/  S2R R2, SR_TID.X ;  /* 0x0000000000027919 */ /* 0x000e640000002100 */
        /* <DEDUP_REMOVED lines=10> */
[----:B------:R-:W1:Y:S02]  /*121b0*/  S2R R4, SR_LTMASK ;  /* 0x0000000000047919 */ /* 0x000e640000003900 */
[----:B-1----:R-:W-:-:S04]  /*121c0*/  LOP3.LUT R4, R4, UR4, RZ, 0xc0, !PT ;  /* 0x0000000404047c12 */ /* 0x002fc8000f8ec0ff */
[----:B------:R-:W1:Y:S01]  /*121d0*/  POPC R7, R4 ;  /* 0x0000000400077309 */ /* 0x000e620000000000 */
[----:B--2---:R-:W1:Y:S02]  /*121e0*/  SHFL.IDX PT, R0, R3, R0, 0x1f ;  /* 0x00001f0003007589 */ /* 0x004e6400000e0000 */
[----:B-1----:R-:W-:Y:S01]  /*121f0*/  IADD3 R16, R0, UR39, R7 ;  /* 0x0000002700107c10 */ /* 0x002fe2000fffe007 */
[----:B------:R-:W-:Y:S06]  /*12200*/  BRA `(.L_x_1375) ;  /* 0x0000003000f47947 */ /* 0x000fec0003800000 */
.L_x_1374:
        /* <DEDUP_REMOVED lines=9> */
[----:B------:R-:W-:Y:S01]  /*122a0*/  MOV R10, UR4 ;  /* 0x00000004000a7c02 */ /* 0x000fe20008000f00 */
[----:B------:R-:W1:Y:S01]  /*122b0*/  LDC.64 R2, c[0x4][R2] ;  /* 0x0100000002027b82 */ /* 0x000e620000000a00 */
        /* <DEDUP_REMOVED lines=8> */
[----:B01----:R-:W-:Y:S05]  /*12340*/  CALL.ABS.NOINC R2 ;  /* 0x0000000002007343 */ /* 0x003fea0003c00000 */
.L_x_1377:
[----:B------:R-:W-:Y:S05]  /*12350*/  BSYNC B6 ;  /* 0x0000000000067941 */ /* 0x000fea0003800000 */
.L_x_1376:
        /* <DEDUP_REMOVED lines=9> */
[----:B------:R-:W-:Y:S01]  /*123f0*/  IMAD.U32 R4, RZ, RZ, UR6 ;  /* 0x00000006ff047e24 */ /* 0x000fe2000f8e00ff */
[----:B------:R-:W-:Y:S01]  /*12400*/  MOV R5, UR7 ;  /* 0x0000000700057c02 */ /* 0x000fe20008000f00 */
[----:B------:R-:W-:Y:S01]  /*12410*/  IMAD.U32 R6, RZ, RZ, UR8 ;  /* 0x00000008ff067e24 */ /* 0x000fe2000f8e00ff */
[----:B------:R-:W-:Y:S01]  /*12420*/  MOV R13, RZ ;  /* 0x000000ff000d7202 */ /* 0x000fe20000000f00 */
[----:B------:R-:W-:Y:S02]  /*12430*/  IMAD.U32 R7, RZ, RZ, UR9 ;  /* 0x00000009ff077e24 */ /* 0x000fe4000f8e00ff */
[----:B------:R-:W-:-:S02]  /*12440*/  IMAD.U32 R10, RZ, RZ, UR4 ;  /* 0x00000004ff0a7e24 */ /* 0x000fc4000f8e00ff */
[----:B------:R-:W-:Y:S02]  /*12450*/  IMAD.U32 R11, RZ, RZ, UR5 ;  /* 0x00000005ff0b7e24 */ /* 0x000fe4000f8e00ff */
[----:B------:R-:W-:Y:S02]  /*12460*/  IMAD.MOV.U32 R8, RZ, RZ, 0x70 ;  /* 0x00000070ff087424 */ /* 0x000fe400078e00ff */
[----:B-1----:R-:W-:-:S07]  /*12470*/  IMAD.MOV.U32 R12, RZ, RZ, 0x1 ;  /* 0x00000001ff0c7424 */ /* 0x002fce00078e00ff */
[----:B------:R-:W-:-:S07]  /*12480*/  LEPC R20, `(.L_x_1380) ;  /* 0x000000001014794e */ /* 0x000fce0000000000 */
[----:B0-2---:R-:W-:Y:S05]  /*12490*/  CALL.ABS.NOINC R2 ;  /* 0x0000000002007343 */ /* 0x005fea0003c00000 */
.L_x_1380:
[----:B------:R0:W1:Y:S01]  /*124a0*/  LDC.64 R2, c[0x4][R17] ;  /* 0x0100000011027b82 */ /* 0x0000620000000a00 */
[----:B------:R-:W-:Y:S01]  /*124b0*/  ULDC.64 UR6, c[0x4][0x138] ;  /* 0x01004e0000067ab9 */ /* 0x000fe20000000a00 */
[----:B------:R-:W-:Y:S01]  /*124c0*/  ULDC.64 UR8, c[0x4][0x140] ;  /* 0x0100500000087ab9 */ /* 0x000fe20000000a00 */
[----:B------:R-:W-:Y:S01]  /*124d0*/  ULDC.64 UR4, c[0x4][0xd0] ;  /* 0x0100340000047ab9 */ /* 0x000fe20000000a00 */
[----:B------:R-:W-:Y:S01]  /*124e0*/  IMAD.U32 R4, RZ, RZ, UR6 ;  /* 0x00000006ff047e24 */ /* 0x000fe2000f8e00ff */
[----:B------:R-:W-:Y:S01]  /*124f0*/  MOV R8, 0x70 ;  /* 0x0000007000087802 */ /* 0x000fe20000000f00 */
[----:B------:R-:W-:Y:S02]  /*12500*/  IMAD.U32 R5, RZ, RZ, UR7 ;  /* 0x00000007ff057e24 */ /* 0x000fe4000f8e00ff */
[----:B------:R-:W-:Y:S02]  /*12510*/  IMAD.U32 R6, RZ, RZ, UR8 ;  /* 0x00000008ff067e24 */ /* 0x000fe4000f8e00ff */
[----:B------:R-:W-:-:S02]  /*12520*/  IMAD.U32 R7, RZ, RZ, UR9 ;  /* 0x00000009ff077e24 */ /* 0x000fc4000f8e00ff */
[----:B------:R-:W-:Y:S02]  /*12530*/  IMAD.U32 R10, RZ, RZ, UR4 ;  /* 0x00000004ff0a7e24 */ /* 0x000fe4000f8e00ff */
[----:B------:R-:W-:Y:S02]  /*12540*/  IMAD.U32 R11, RZ, RZ, UR5 ;  /* 0x00000005ff0b7e24 */ /* 0x000fe4000f8e00ff */
[----:B------:R-:W-:Y:S02]  /*12550*/  IMAD.MOV.U32 R12, RZ, RZ, 0x1 ;  /* 0x00000001ff0c7424 */ /* 0x000fe400078e00ff */
[----:B0-----:R-:W-:-:S07]  /*12560*/  IMAD.MOV.U32 R13, RZ, RZ, RZ ;  /* 0x000000ffff0d7224 */ /* 0x001fce00078e00ff */
[----:B------:R-:W-:-:S07]  /*12570*/  LEPC R20, `(.L_x_1379) ;  /* 0x000000001014794e */ /* 0x000fce0000000000 */
[----:B-1----:R-:W-:Y:S05]  /*12580*/  CALL.ABS.NOINC R2 ;  /* 0x0000000002007343 */ /* 0x002fea0003c00000 */
.L_x_1379:
[----:B------:R-:W-:Y:S05]  /*12590*/  BSYNC B6 ;  /* 0x0000000000067941 */ /* 0x000fea0003800000 */
.L_x_1378:
[----:B------:R-:W-:Y:S01]  /*125a0*/  ULDC.64 UR4, c[0x0][0x9f8] ;  /* 0x00027e0000047ab9 */ /* 0x000fe20000000a00 */
[----:B------:R-:W-:Y:S01]  /*125b0*/  IMAD.MOV.U32 R31, RZ, RZ, R19 ;  /* 0x000000ffff1f7224 */ /* 0x000fe200078e0013 */
[----:B------:R-:W-:Y:S01]  /*125c0*/  ISETP.NE.U32.AND P0, PT, RZ, UR4, PT ;  /* 0x00000004ff007c0c */ /* 0x000fe2000bf05070 */
[----:B------:R-:W-:Y:S01]  /*125d0*/  ULDC UR4, c[0x0][0x2f4] ;  /* 0x0000bd0000047ab9 */ /* 0x000fe20000000800 */
[----:B------:R-:W1:Y:S02]  /*125e0*/  LDC R10, c[0x0][0x430] ;  /* 0x00010c00ff0a7b82 */ /* 0x000e640000000800 */
[----:B------:R-:W-:-:S13]  /*125f0*/  ISETP.NE.AND.EX P0, PT, RZ, UR5, PT, P0 ;  /* 0x00000005ff007c0c */ /* 0x000fda000bf05300 */
[----:B------:R-:W2:Y:S01]  /*12600*/  @P0 LDC.64 R2, c[0x0][0x9f8] ;  /* 0x00027e00ff020b82 */ /* 0x000ea20000000a00 */
[----:B------:R-:W-:Y:S02]  /*12610*/  LOP3.LUT R17, R34, 0x40, RZ, 0xfc, !PT ;  /* 0x0000004022117812 */ /* 0x000fe400078efcff */
[----:B------:R-:W-:Y:S02]  /*12620*/  LOP3.LUT R23, R23, 0xffffffef, RZ, 0xc0, !PT ;  /* 0xffffffef17177812 */ /* 0x000fe400078ec0ff */
[----:B------:R-:W-:Y:S01]  /*12630*/  ISETP.GE.AND P2, PT, R17, UR4, PT ;  /* 0x0000000411007c0c */ /* 0x000fe2000bf46270 */
[----:B--2---:R-:W-:-:S05]  /*12640*/  @P0 IMAD.WIDE R2, R19, 0x4, R2 ;  /* 0x0000000413020825 */ /* 0x004fca00078e0202 */
[----:B------:R2:W5:Y:S01]  /*12650*/  @P0 LDG.E R31, desc[UR36][R2.64] ;  /* 0x00000024021f0981 */ /* 0x000562000c1e1900 */
[----:B------:R-:W-:Y:S01]  /*12660*/  ISETP.GE.AND P0, PT, R34, UR4, PT ;  /* 0x0000000422007c0c */ /* 0x000fe2000bf06270 */
[----:B------:R-:W-:Y:S01]  /*12670*/  UMOV UR5, 0xffffffff ;  /* 0xffffffff00057882 */ /* 0x000fe20000000000 */
[----:B------:R-:W-:Y:S01]  /*12680*/  ISETP.GE.AND P1, PT, R37, UR4, PT ;  /* 0x0000000425007c0c */ /* 0x000fe2000bf26270 */
[----:B------:R-:W-:-:S10]  /*12690*/  VIADD R7, R30, 0xffffffff ;  /* 0xffffffff1e077836 */ /* 0x000fd40000000000 */
[----:B------:R-:W-:Y:S02]  /*126a0*/  @P0 LOP3.LUT R23, R23, 0x10, RZ, 0xfc, !PT ;  /* 0x0000001017170812 */ /* 0x000fe400078efcff */
[----:B------:R-:W-:Y:S02]  /*126b0*/  ISETP.GE.AND P0, PT, R36, UR4, PT ;  /* 0x0000000424007c0c */ /* 0x000fe4000bf06270 */
[----:B------:R-:W-:-:S04]  /*126c0*/  LOP3.LUT R23, R23, 0xfffffff7, RZ, 0xc0, !PT ;  /* 0xfffffff717177812 */ /* 0x000fc800078ec0ff */
[----:B------:R-:W-:-:S04]  /*126d0*/  @P2 LOP3.LUT R23, R23, 0x8, RZ, 0xfc, !PT ;  /* 0x0000000817172812 */ /* 0x000fc800078efcff */
[----:B------:R-:W-:-:S04]  /*126e0*/  LOP3.LUT R23, R23, 0xfffffffb, RZ, 0xc0, !PT ;  /* 0xfffffffb17177812 */ /* 0x000fc800078ec0ff */
[----:B------:R-:W-:-:S04]  /*126f0*/  @P1 LOP3.LUT R23, R23, 0x4, RZ, 0xfc, !PT ;  /* 0x0000000417171812 */ /* 0x000fc800078efcff */
[----:B------:R-:W-:-:S04]  /*12700*/  LOP3.LUT R23, R23, 0xfffffffd, RZ, 0xc0, !PT ;  /* 0xfffffffd17177812 */ /* 0x000fc800078ec0ff */
[----:B------:R-:W-:Y:S01]  /*12710*/  @P0 LOP3.LUT R23, R23, 0x2, RZ, 0xfc, !PT ;  /* 0x0000000217170812 */ /* 0x000fe200078efcff */
[----:B-12---:R-:W-:Y:S06]  /*12720*/  BRA.DIV UR5, `(.L_x_1381) ;  /* 0x00000042057c7947 */ /* 0x006fec000b800000 */
.L_x_1449:
[----:B------:R-:W1:Y:S01]  /*12730*/  S2R R0, SR_TID.X ;  /* 0x0000000000007919 */ /* 0x000e620000002100 */
[----:B------:R-:W-:Y:S02]  /*12740*/  ISETP.NE.AND P1, PT, R10, 0x1, PT ;  /* 0x000000010a00780c */ /* 0x000fe40003f25270 */
[----:B-----5:R-:W-:Y:S01]  /*12750*/  SHF.R.S32.HI R11, RZ, 0x1f, R31 ;  /* 0x0000001fff0b7819 */ /* 0x020fe2000001141f */
[----:B------:R-:W2:Y:S01]  /*12760*/  S2R R9, SR_TID.X ;  /* 0x0000000000097919 */ /* 0x000ea20000002100 */
[----:B------:R-:W-:-:S03]  /*12770*/  LOP3.LUT R23, R23, 0xffffffbf, RZ, 0xc0, !PT ;  /* 0xffffffbf17177812 */ /* 0x000fc600078ec0ff */
[----:B------:R3:W-:Y:S06]  /*12780*/  STL [R1+0xc], R11 ;  /* 0x00000c0b01007387 */ /* 0x0007ec0000100800 */
[----:B------:R-:W4:Y:S01]  /*12790*/  @P1 LDC R5, c[0x0][0x434] ;  /* 0x00010d00ff051b82 */ /* 0x000f220000000800 */
[----:B------:R-:W-:Y:S02]  /*127a0*/  @P1 LOP3.LUT R23, R23, 0x40, RZ, 0xfc, !PT ;  /* 0x0000004017171812 */ /* 0x000fe400078efcff */
[----:B-1----:R-:W-:Y:S01]  /*127b0*/  LOP3.LUT R0, R0, 0x7f, RZ, 0xc0, !PT ;  /* 0x0000007f00007812 */ /* 0x002fe200078ec0ff */
[----:B--2---:R-:W-:-:S03]  /*127c0*/  IMAD.SHL.U32 R9, R9, 0x10, RZ ;  /* 0x0000001009097824 */ /* 0x004fc600078e00ff */
[----:B------:R-:W-:-:S04]  /*127d0*/  SHF.R.U32.HI R0, RZ, 0x3, R0 ;  /* 0x00000003ff007819 */ /* 0x000fc80000011600 */
[----:B------:R-:W-:Y:S02]  /*127e0*/  LOP3.LUT R9, R0, 0x70, R9, 0xf8, !PT ;  /* 0x0000007000097812 */ /* 0x000fe400078ef809 */
[----:B------:R-:W1:Y:S03]  /*127f0*/  @P1 LDC R0, c[0x0][0x438] ;  /* 0x00010e00ff001b82 */ /* 0x000e660000000800 */
[----:B------:R-:W-:-:S05]  /*12800*/  IMAD R6, R7, 0x40, R9 ;  /* 0x0000004007067824 */ /* 0x000fca00078e0209 */
[C---:B------:R-:W-:Y:S02]  /*12810*/  ISETP.GE.AND P0, PT, R6.reuse, R26, PT ;  /* 0x0000001a0600720c */ /* 0x040fe40003f06270 */
[----:B------:R-:W-:Y:S02]  /*12820*/  IADD3 R6, R6, R24, RZ ;  /* 0x0000001806067210 */ /* 0x000fe40007ffe0ff */
[----:B------:R-:W-:-:S03]  /*12830*/  ISETP.GT.U32.OR P0, PT, R9, 0x3f, P0 ;  /* 0x0000003f0900780c */ /* 0x000fc60000704470 */
[----:B----4-:R-:W-:-:S04]  /*12840*/  @P1 IMAD.HI.U32 R5, R6, R5, RZ ;  /* 0x0000000506051227 */ /* 0x010fc800078e00ff */
[----:B------:R-:W-:Y:S01]  /*12850*/  IMAD.MOV.U32 R8, RZ, RZ, R6 ;  /* 0x000000ffff087224 */ /* 0x000fe200078e0006 */
[----:B-1----:R-:W-:-:S05]  /*12860*/  @P1 SHF.R.U32.HI R8, RZ, R0, R5 ;  /* 0x00000000ff081219 */ /* 0x002fca0000011605 */
[----:B------:R-:W1:Y:S01]  /*12870*/  @!P0 LDC.64 R2, c[0x0][0x428] ;  /* 0x00010a00ff028b82 */ /* 0x000e620000000a00 */
[--C-:B------:R-:W-:Y:S01]  /*12880*/  @!P0 SHF.R.S32.HI R5, RZ, 0x1f, R8.reuse ;  /* 0x0000001fff058819 */ /* 0x100fe20000011408 */
[----:B------:R-:W-:Y:S02]  /*12890*/  @!P0 IMAD.MOV.U32 R4, RZ, RZ, R8 ;  /* 0x000000ffff048224 */ /* 0x000fe400078e0008 */
[-C--:B-1----:R-:W-:Y:S02]  /*128a0*/  @!P0 IMAD R0, R11, R2.reuse, RZ ;  /* 0x000000020b008224 */ /* 0x082fe400078e02ff */
[----:B------:R-:W-:-:S04]  /*128b0*/  @!P0 IMAD.WIDE.U32 R4, R31, R2, R4 ;  /* 0x000000021f048225 */ /* 0x000fc800078e0004 */
[----:B------:R-:W-:Y:S02]  /*128c0*/  @!P0 IMAD R0, R31, R3, R0 ;  /* 0x000000031f008224 */ /* 0x000fe400078e0200 */
[----:B------:R-:W1:Y:S02]  /*128d0*/  @!P0 LDC.64 R2, c[0x0][0x418] ;  /* 0x00010600ff028b82 */ /* 0x000e640000000a00 */
[----:B------:R-:W-:Y:S02]  /*128e0*/  @!P0 IMAD.IADD R0, R5, 0x1, R0 ;  /* 0x0000000105008824 */ /* 0x000fe400078e0200 */
[----:B------:R-:W-:Y:S01]  /*128f0*/  IMAD.MOV R5, RZ, RZ, -R8 ;  /* 0x000000ffff057224 */ /* 0x000fe200078e0a08 */
[----:B-1----:R-:W-:-:S04]  /*12900*/  @!P0 LEA R2, P1, R4, R2, 0x2 ;  /* 0x0000000204028211 */ /* 0x002fc800078210ff */
[----:B------:R-:W-:Y:S01]  /*12910*/  @!P0 LEA.HI.X R3, R4, R3, R0, 0x2, P1 ;  /* 0x0000000304038211 */ /* 0x000fe200008f1400 */
[----:B------:R-:W-:Y:S02]  /*12920*/  IMAD R4, R10, R5, R6 ;  /* 0x000000050a047224 */ /* 0x000fe400078e0206 */
[----:B------:R-:W-:Y:S02]  /*12930*/  IMAD.U32 R5, RZ, RZ, UR38 ;  /* 0x00000026ff057e24 */ /* 0x000fe4000f8e00ff */
[----:B------:R-:W-:-:S03]  /*12940*/  IMAD.MOV.U32 R0, RZ, RZ, RZ ;  /* 0x000000ffff007224 */ /* 0x000fc600078e00ff */
[----:B------:R-:W-:-:S03]  /*12950*/  ISETP.NE.AND P2, PT, R5, 0x3, PT ;  /* 0x000000030500780c */ /* 0x000fc60003f45270 */
[----:B------:R3:W5:Y:S01]  /*12960*/  @!P0 LDG.E R0, desc[UR36][R2.64] ;  /* 0x0000002402008981 */ /* 0x000762000c1e1900 */
[----:B------:R-:W-:Y:S02]  /*12970*/  ISETP.GT.U32.AND P0, PT, R9, 0x3f, PT ;  /* 0x0000003f0900780c */ /* 0x000fe40003f04070 */
[----:B------:R-:W-:Y:S02]  /*12980*/  LOP3.LUT R23, R23, 0xffffffdf, RZ, 0xc0, !PT ;  /* 0xffffffdf17177812 */ /* 0x000fe400078ec0ff */
[----:B0-----:R-:W-:Y:S02]  /*12990*/  SHF.R.S32.HI R30, RZ, 0x1f, R18 ;  /* 0x0000001fff1e7819 */ /* 0x001fe40000011412 */
[----:B------:R-:W-:-:S03]  /*129a0*/  MOV R26, R7 ;  /* 0x00000007001a7202 */ /* 0x000fc60000000f00 */
[----:B------:R-:W-:-:S04]  /*129b0*/  @P2 LOP3.LUT R23, R23, 0x20, RZ, 0xfc, !PT ;  /* 0x0000002017172812 */ /* 0x000fc800078efcff */
[----:B------:R-:W-:-:S04]  /*129c0*/  LOP3.LUT R23, R23, 0xfffffffe, RZ, 0xc0, !PT ;  /* 0xfffffffe17177812 */ /* 0x000fc800078ec0ff */
[----:B------:R-:W-:Y:S01]  /*129d0*/  @P0 LOP3.LUT R23, R23, 0x1, RZ, 0xfc, !PT ;  /* 0x0000000117170812 */ /* 0x000fe200078efcff */
[----:B---3--:R-:W-:Y:S06]  /*129e0*/  @!P2 BRA `(.L_x_1382) ;  /* 0x000000000004a947 */ /* 0x008fec0003800000 */
[----:B------:R-:W-:Y:S01]  /*129f0*/  BPT.TRAP 0x1 ;  /* 0x000000040000795c */ /* 0x000fe20000300000 */
.L_x_1382:
        /* <DEDUP_REMOVED lines=25> */
.L_x_1450:
[----:B------:R-:W-:Y:S05]  /*12b90*/  BSYNC B0 ;  /* 0x0000000000007941 */ /* 0x000fea0003800000 */
.L_x_1383:
[----:B------:R-:W2:Y:S01]  /*12ba0*/  LDL R10, [R1] ;  /* 0x00000000010a7983 */ /* 0x000ea20000100800 */
[----:B------:R-:W-:Y:S01]  /*12bb0*/  ULDC.64 UR4, c[0x0][0x300] ;  /* 0x0000c00000047ab9 */ /* 0x000fe20000000a00 */
[----:B------:R-:W-:Y:S01]  /*12bc0*/  LOP3.LUT P5, RZ, R23, 0x10, RZ, 0xc0, !PT ;  /* 0x0000001017ff7812 */ /* 0x000fe200078ac0ff */
[----:B------:R-:W-:Y:S01]  /*12bd0*/  IMAD R5, R5, UR4, RZ ;  /* 0x0000000405057c24 */ /* 0x000fe2000f8e02ff */
[----:B------:R-:W1:Y:S01]  /*12be0*/  S2R R9, SR_TID.X ;  /* 0x0000000000097919 */ /* 0x000e620000002100 */
[C---:B0-----:R-:W-:Y:S01]  /*12bf0*/  IMAD.WIDE.U32 R2, R4.reuse, UR4, RZ ;  /* 0x0000000404027c25 */ /* 0x041fe2000f8e00ff */
[C---:B------:R-:W-:Y:S02]  /*12c00*/  LOP3.LUT P4, RZ, R23.reuse, 0x8, RZ, 0xc0, !PT ;  /* 0x0000000817ff7812 */ /* 0x040fe4000788c0ff */
[C---:B------:R-:W-:Y:S01]  /*12c10*/  LOP3.LUT P3, RZ, R23.reuse, 0x4, RZ, 0xc0, !PT ;  /* 0x0000000417ff7812 */ /* 0x040fe2000786c0ff */
[----:B------:R-:W-:Y:S01]  /*12c20*/  IMAD R5, R4, UR5, R5 ;  /* 0x0000000504057c24 */ /* 0x000fe2000f8e0205 */
[----:B------:R-:W-:Y:S01]  /*12c30*/  ULDC.64 UR4, c[0x0][0x310] ;  /* 0x0000c40000047ab9 */ /* 0x000fe20000000a00 */
[----:B------:R-:W-:Y:S01]  /*12c40*/  LOP3.LUT P2, RZ, R23, 0x2, RZ, 0xc0, !PT ;  /* 0x0000000217ff7812 */ /* 0x000fe2000784c0ff */
[----:B------:R-:W-:-:S02]  /*12c50*/  IMAD R8, R8, UR4, RZ ;  /* 0x0000000408087c24 */ /* 0x000fc4000f8e02ff */
        /* <DEDUP_REMOVED lines=9> */
[C---:B------:R-:W-:Y:S01]  /*12cf0*/  LEA R4, P0, R2.reuse, UR4, 0x1 ;  /* 0x0000000402047c11 */ /* 0x040fe2000f8008ff */
[----:B------:R-:W-:Y:S01]  /*12d00*/  UMOV UR4, 0xffffffff ;  /* 0xffffffff00047882 */ /* 0x000fe20000000000 */
[----:B------:R-:W-:Y:S02]  /*12d10*/  IADD3 R0, R3, R0, RZ ;  /* 0x0000000003007210 */ /* 0x000fe40007ffe0ff */
[----:B-1----:R-:W-:Y:S02]  /*12d20*/  LOP3.LUT R9, R9, 0x7f, RZ, 0xc0, !PT ;  /* 0x0000007f09097812 */ /* 0x002fe400078ec0ff */
[----:B------:R-:W-:Y:S02]  /*12d30*/  LEA.HI.X R0, R2, UR5, R0, 0x1, P0 ;  /* 0x0000000502007c11 */ /* 0x000fe400080f0c00 */
[----:B------:R-:W-:Y:S01]  /*12d40*/  SHF.R.U32.HI R9, RZ, 0x3, R9 ;  /* 0x00000003ff097819 */ /* 0x000fe20000011609 */
[----:B--2---:R-:W-:-:S02]  /*12d50*/  IMAD R5, R7, -0x40, R10 ;  /* 0xffffffc007057824 */ /* 0x004fc400078e020a */
[----:B------:R-:W-:Y:S02]  /*12d60*/  IMAD R7, R25, 0x4000, R32 ;  /* 0x0000400019077824 */ /* 0x000fe400078e0220 */
[----:B------:R-:W-:-:S05]  /*12d70*/  IMAD.IADD R5, R5, 0x1, -R9 ;  /* 0x0000000105057824 */ /* 0x000fca00078e0a09 */
[----:B------:R-:W-:Y:S01]  /*12d80*/  ISETP.GE.AND P0, PT, R5, 0x1, PT ;  /* 0x000000010500780c */ /* 0x000fe20003f06270 */
[----:B------:R-:W-:-:S12]  /*12d90*/  BRA.DIV UR4, `(.L_x_1385) ;  /* 0x0000003e04287947 */ /* 0x000fd8000b800000 */
[----:B------:R-:W0:Y:S01]  /*12da0*/  SHFL.IDX PT, R3, R4, RZ, 0x181f ;  /* 0x00181fff04037589 */ /* 0x000e2200000e0000 */
[----:B------:R-:W-:-:S03]  /*12db0*/  @P0 IMAD R9, R7, 0x2, R22 ;  /* 0x0000000207090824 */ /* 0x000fc600078e0216 */
[----:B------:R-:W1:Y:S04]  /*12dc0*/  SHFL.IDX PT, R2, R0, RZ, 0x181f ;  /* 0x00181fff00027589 */ /* 0x000e6800000e0000 */
[----:B------:R-:W-:Y:S01]  /*12dd0*/  SHFL.IDX PT, R8, R0, 0x1, 0x181f ;  /* 0x00381f0000087f89 */ /* 0x000fe200000e0000 */
[----:B0-----:R-:W-:-:S05]  /*12de0*/  @P0 LEA R3, P1, R34, R3, 0x1 ;  /* 0x0000000322030211 */ /* 0x001fca00078208ff */
[----:B-1----:R-:W-:-:S05]  /*12df0*/  @P0 IMAD.X R2, RZ, RZ, R2, P1 ;  /* 0x000000ffff020224 */ /* 0x002fca00008e0602 */
        /* <DEDUP_REMOVED lines=20> */
[----:B0-----:R-:W-:-:S04]  /*12f40*/  @P0 LEA R2, P1, R34, R2, 0x1 ;  /* 0x0000000222020211 */ /* 0x001fc800078208ff */
[----:B------:R-:W-:Y:S02]  /*12f50*/  @P0 IADD3.X R3, RZ, R8, RZ, P1, !PT ;  /* 0x00000008ff030210 */ /* 0x000fe40000ffe4ff */
[----:B------:R0:W1:Y:S04]  /*12f60*/  SHFL.IDX PT, R8, R0, 0x3, 0x181f ;  /* 0x00781f0000087f89 */ /* 0x00006800000e0000 */
[----:B------:R-:W-:Y:S04]  /*12f70*/  @P0 LDGSTS.E.BYPASS.LTC128B.128 [R9+0x21400], desc[UR36][R2.64], !P5 ;  /* 0x2140000002090fae */ /* 0x000fe8000e901d64 */
[----:B------:R-:W-:Y:S04]  /*12f80*/  @P0 LDGSTS.E.BYPASS.LTC128B.128 [R9+0x23400], desc[UR36][R2.64+0x80], !P4 ;  /* 0x2340008002090fae */ /* 0x000fe8000e101d64 */
[----:B------:R-:W-:Y:S04]  /*12f90*/  @P0 LDGSTS.E.BYPASS.LTC128B.128 [R9+0x25400], desc[UR36][R2.64+0x100], !P3 ;  /* 0x2540010002090fae */ /* 0x000fe8000d901d64 */
[----:B------:R2:W-:Y:S04]  /*12fa0*/  @P0 LDGSTS.E.BYPASS.LTC128B.128 [R9+0x27400], desc[UR36][R2.64+0x180], !P2 ;  /* 0x2740018002090fae */ /* 0x0005e8000d101d64 */
[----:B-12---:R0:W2:Y:S02]  /*12fb0*/  SHFL.IDX PT, R2, R4, 0x3, 0x181f ;  /* 0x00781f0004027f89 */ /* 0x0060a400000e0000 */
.L_x_1460:
[----:B------:R-:W-:-:S13]  /*12fc0*/  ISETP.GE.AND P0, PT, R5, 0x31, PT ;  /* 0x000000310500780c */ /* 0x000fda0003f06270 */
[----:B--2---:R-:W-:Y:S01]  /*12fd0*/  @P0 LEA R2, P1, R34, R2, 0x1 ;  /* 0x0000000222020211 */ /* 0x004fe200078208ff */
[----:B------:R-:W-:-:S04]  /*12fe0*/  @P0 IMAD R7, R7, 0x2, R22 ;  /* 0x0000000207070824 */ /* 0x000fc800078e0216 */
        /* <DEDUP_REMOVED lines=10> */
.L_x_1386:
        /* <DEDUP_REMOVED lines=10> */
.L_x_1387:
[----:B------:R2:W-:Y:S02]  /*13130*/  SYNCS.ARRIVE.TRANS64.A1T0 RZ, [R6+URZ+0x30830], RZ ;  /* 0x030830ff06ff79a7 */ /* 0x0005e4000810003f */
[----:B------:R-:W-:Y:S05]  /*13140*/  WARPSYNC.ALL ;  /* 0x0000000000007948 */ /* 0x000fea0003800000 */
[----:B------:R-:W-:Y:S01]  /*13150*/  ULDC.64 UR4, c[0x0][0x298] ;  /* 0x0000a60000047ab9 */ /* 0x000fe20000000a00 */
[----:B-1----:R-:W-:Y:S01]  /*13160*/  VIADD R2, R22, 0x10400 ;  /* 0x0001040016027836 */ /* 0x002fe20000000000 */
[----:B0-----:R-:W-:Y:S01]  /*13170*/  SHF.R.S32.HI R0, RZ, 0x1f, R35 ;  /* 0x0000001fff007819 */ /* 0x001fe20000011423 */
[----:B------:R-:W-:Y:S01]  /*13180*/  IMAD.WIDE.U32 R4, R35, UR4, RZ ;  /* 0x0000000423047c25 */ /* 0x000fe2000f8e00ff */
[----:B------:R-:W-:Y:S01]  /*13190*/  BSSY B6, `(.L_x_1388) ;  /* 0x0000018000067945 */ /* 0x000fe20003800000 */
[----:B------:R-:W-:Y:S01]  /*131a0*/  BAR.SYNC.DEFER_BLOCKING 0x8, 0x180 ;  /* 0x0206000000007b1d */ /* 0x000fe20000010000 */
[----:B------:R-:W-:Y:S01]  /*131b0*/  LOP3.LUT P0, RZ, R2, 0x3ff, RZ, 0xc0, !PT ;  /* 0x000003ff02ff7812 */ /* 0x000fe2000780c0ff */
[----:B------:R-:W-:-:S04]  /*131c0*/  IMAD R0, R0, UR4, RZ ;  /* 0x0000000400007c24 */ /* 0x000fc8000f8e02ff */
[----:B------:R-:W-:Y:S01]  /*131d0*/  IMAD R0, R35, UR5, R0 ;  /* 0x0000000523007c24 */ /* 0x000fe2000f8e0200 */
[----:B------:R0:W-:Y:S03]  /*131e0*/  STL.64 [R1+0x10], R4 ;  /* 0x0000100401007387 */ /* 0x0001e60000100a00 */
[----:B------:R-:W-:-:S04]  /*131f0*/  IMAD.IADD R35, R5, 0x1, R0 ;  /* 0x0000000105237824 */ /* 0x000fc800078e0200 */
        /* <DEDUP_REMOVED lines=8> */
[----:B--2---:R-:W-:Y:S01]  /*13280*/  IMAD.U32 R6, RZ, RZ, UR8 ;  /* 0x00000008ff067e24 */ /* 0x004fe2000f8e00ff */
        /* <DEDUP_REMOVED lines=8> */
.L_x_1389:
[----:B------:R-:W-:Y:S05]  /*13310*/  BSYNC B6 ;  /* 0x0000000000067941 */ /* 0x000fea0003800000 */
.L_x_1388:
[----:B------:R-:W3:Y:S01]  /*13320*/  LDL.LU.64 R20, [R1+0x10] ;  /* 0x0000100001147983 */ /* 0x000ee20000300a00 */
[----:B------:R-:W-:Y:S01]  /*13330*/  ULDC.64 UR4, c[0x0][0x2d8] ;  /* 0x0000b60000047ab9 */ /* 0x000fe20000000a00 */
[----:B------:R-:W-:Y:S01]  /*13340*/  LOP3.LUT P6, RZ, R23, 0x100, RZ, 0xc0, !PT ;  /* 0x0000010017ff7812 */ /* 0x000fe200078cc0ff */
[----:B------:R-:W-:Y:S01]  /*13350*/  IMAD R0, R30, UR4, RZ ;  /* 0x000000041e007c24 */ /* 0x000fe2000f8e02ff */
[----:B------:R-:W-:Y:S01]  /*13360*/  LOP3.LUT R7, R34, 0x40, RZ, 0xfc, !PT ;  /* 0x0000004022077812 */ /* 0x000fe200078efcff */
[----:B------:R-:W-:Y:S01]  /*13370*/  IMAD.MOV.U32 R3, RZ, RZ, R35 ;  /* 0x000000ffff037224 */ /* 0x000fe200078e0023 */
[----:B0-----:R-:W-:Y:S01]  /*13380*/  SEL R4, R19, RZ, !P6 ;  /* 0x000000ff13047207 */ /* 0x001fe20007000000 */
[----:B------:R-:W-:Y:S01]  /*13390*/  IMAD R5, R18, UR5, R0 ;  /* 0x0000000512057c24 */ /* 0x000fe2000f8e0200 */
[----:B------:R-:W-:-:S04]  /*133a0*/  SHF.R.S32.HI R0, RZ, 0x1f, R19 ;  /* 0x0000001fff007819 */ /* 0x000fc80000011413 */
[----:B------:R-:W-:Y:S01]  /*133b0*/  SEL R0, R0, RZ, !P6 ;  /* 0x000000ff00007207 */ /* 0x000fe20007000000 */
[----:B---3--:R-:W-:Y:S01]  /*133c0*/  IMAD.MOV.U32 R2, RZ, RZ, R20 ;  /* 0x000000ffff027224 */ /* 0x008fe200078e0014 */
[----:B------:R-:W0:Y:S01]  /*133d0*/  LDC R21, c[0x0][0x448] ;  /* 0x00011200ff157b82 */ /* 0x000e220000000800 */
[----:B------:R-:W1:Y:S02]  /*133e0*/  S2R R20, SR_TID.X ;  /* 0x0000000000147919 */ /* 0x000e640000002100 */
[----:B------:R-:W-:Y:S01]  /*133f0*/  IMAD.WIDE.U32 R2, R18, UR4, R2 ;  /* 0x0000000412027c25 */ /* 0x000fe2000f8e0002 */
[----:B------:R-:W-:-:S03]  /*13400*/  ULDC.64 UR4, c[0x0][0x2e0] ;  /* 0x0000b80000047ab9 */ /* 0x000fc60000000a00 */
[----:B------:R-:W-:Y:S02]  /*13410*/  IMAD.IADD R3, R3, 0x1, R5 ;  /* 0x0000000103037824 */ /* 0x000fe400078e0205 */
[----:B------:R-:W-:Y:S02]  /*13420*/  IMAD R0, R0, UR4, RZ ;  /* 0x0000000400007c24 */ /* 0x000fe4000f8e02ff */
[----:B------:R-:W-:-:S04]  /*13430*/  IMAD.WIDE.U32 R2, R4, UR4, R2 ;  /* 0x0000000404027c25 */ /* 0x000fc8000f8e0002 */
[----:B------:R-:W-:Y:S01]  /*13440*/  IMAD R0, R4, UR5, R0 ;  /* 0x0000000504007c24 */ /* 0x000fe2000f8e0200 */
[----:B------:R-:W-:-:S03]  /*13450*/  ULDC.64 UR4, c[0x0][0x2d0] ;  /* 0x0000b40000047ab9 */ /* 0x000fc60000000a00 */
[----:B------:R-:W-:Y:S01]  /*13460*/  IMAD.IADD R3, R3, 0x1, R0 ;  /* 0x0000000103037824 */ /* 0x000fe200078e0200 */
[----:B0-----:R-:W-:Y:S02]  /*13470*/  ISETP.NE.AND P6, PT, R21, 0x1, PT ;  /* 0x000000011500780c */ /* 0x001fe40003fc5270 */
[----:B-1----:R-:W-:-:S04]  /*13480*/  LOP3.LUT R20, R20, 0x7f, RZ, 0xc0, !PT ;  /* 0x0000007f14147812 */ /* 0x002fc800078ec0ff */
[----:B------:R-:W-:-:S07]  /*13490*/  SHF.R.U32.HI R21, RZ, 0x3, R20 ;  /* 0x00000003ff157819 */ /* 0x000fce0000011614 */
[----:B--2---:R-:W0:Y:S01]  /*134a0*/  @P6 LDC R6, c[0x0][0x44c] ;  /* 0x00011300ff066b82 */ /* 0x004e220000000800 */
[----:B------:R-:W1:Y:S07]  /*134b0*/  S2R R20, SR_TID.X ;  /* 0x0000000000147919 */ /* 0x000e6e0000002100 */
[----:B------:R-:W2:Y:S01]  /*134c0*/  @P6 LDC R5, c[0x0][0x450] ;  /* 0x00011400ff056b82 */ /* 0x000ea20000000800 */
[----:B-1----:R-:W-:-:S05]  /*134d0*/  IMAD.SHL.U32 R20, R20, 0x10, RZ ;  /* 0x0000001014147824 */ /* 0x002fca00078e00ff */
[----:B------:R-:W-:-:S05]  /*134e0*/  LOP3.LUT R20, R21, 0x70, R20, 0xf8, !PT ;  /* 0x0000007015147812 */ /* 0x000fca00078ef814 */
[----:B------:R-:W-:Y:S02]  /*134f0*/  IMAD.IADD R0, R20, 0x1, R27 ;  /* 0x0000000114007824 */ /* 0x000fe400078e021b */
[----:B------:R-:W1:Y:S02]  /*13500*/  S2R R20, SR_TID.X ;  /* 0x0000000000147919 */ /* 0x000e640000002100 */
[----:B0-----:R-:W-:Y:S01]  /*13510*/  @P6 IMAD.HI.U32 R6, R0, R6, RZ ;  /* 0x0000000600066227 */ /* 0x001fe200078e00ff */
[----:B------:R-:W-:-:S04]  /*13520*/  MOV R4, R0 ;  /* 0x0000000000047202 */ /* 0x000fc80000000f00 */
[----:B--2---:R-:W-:Y:S02]  /*13530*/  @P6 SHF.R.U32.HI R4, RZ, R5, R6 ;  /* 0x00000005ff046219 */ /* 0x004fe40000011606 */
[----:B------:R-:W0:Y:S03]  /*13540*/  LDC R6, c[0x0][0x448] ;  /* 0x00011200ff067b82 */ /* 0x000e260000000800 */
[----:B------:R-:W-:Y:S02]  /*13550*/  IMAD.MOV R5, RZ, RZ, -R4 ;  /* 0x000000ffff057224 */ /* 0x000fe400078e0a04 */
[----:B------:R-:W-:Y:S01]  /*13560*/  IMAD.WIDE.U32 R2, R4, UR4, R2 ;  /* 0x0000000404027c25 */ /* 0x000fe2000f8e0002 */
[----:B-1----:R-:W-:-:S03]  /*13570*/  LOP3.LUT R20, R20, 0x7f, RZ, 0xc0, !PT ;  /* 0x0000007f14147812 */ /* 0x002fc600078ec0ff */
[----:B0-----:R-:W-:Y:S01]  /*13580*/  IMAD R0, R6, R5, R0 ;  /* 0x0000000506007224 */ /* 0x001fe200078e0200 */
[----:B------:R-:W-:Y:S02]  /*13590*/  SHF.R.S32.HI R5, RZ, 0x1f, R4 ;  /* 0x0000001fff057819 */ /* 0x000fe40000011404 */
[----:B------:R-:W-:-:S03]  /*135a0*/  SHF.R.U32.HI R8, RZ, 0x3, R20 ;  /* 0x00000003ff087819 */ /* 0x000fc60000011614 */
        /* <DEDUP_REMOVED lines=10> */
[----:B------:R-:W-:Y:S01]  /*13650*/  IMAD.IADD R0, R3, 0x1, R5 ;  /* 0x0000000103007824 */ /* 0x000fe200078e0205 */
[----:B------:R-:W-:Y:S02]  /*13660*/  ULDC UR4, c[0x0][0x2b8] ;  /* 0x0000ae0000047ab9 */ /* 0x000fe40000000800 */
[----:B------:R-:W-:Y:S02]  /*13670*/  ISETP.GE.AND P4, PT, R34, UR4, PT ;  /* 0x0000000422007c0c */ /* 0x000fe4000bf86270 */
[----:B------:R-:W-:Y:S01]  /*13680*/  LEA.HI.X R0, R2, UR5, R0, 0x1, P0 ;  /* 0x0000000502007c11 */ /* 0x000fe200080f0c00 */
[----:B------:R-:W-:Y:S01]  /*13690*/  UMOV UR5, 0xffffffff ;  /* 0xffffffff00057882 */ /* 0x000fe20000000000 */
[----:B------:R-:W-:-:S02]  /*136a0*/  ISETP.GE.AND P3, PT, R7, UR4, PT ;  /* 0x0000000407007c0c */ /* 0x000fc4000bf66270 */
[----:B------:R-:W-:Y:S02]  /*136b0*/  ISETP.GE.AND P2, PT, R37, UR4, PT ;  /* 0x0000000425007c0c */ /* 0x000fe4000bf46270 */
[----:B------:R-:W-:Y:S01]  /*136c0*/  ISETP.GE.AND P1, PT, R36, UR4, PT ;  /* 0x0000000424007c0c */ /* 0x000fe2000bf26270 */
[----:B------:R-:W-:-:S12]  /*136d0*/  BRA.DIV UR5, `(.L_x_1390) ;  /* 0x0000003a05347947 */ /* 0x000fd8000b800000 */
[----:B------:R-:W0:Y:S01]  /*136e0*/  SHFL.IDX PT, R3, R4, RZ, 0x181f ;  /* 0x00181fff04037589 */ /* 0x000e2200000e0000 */
[----:B------:R-:W-:Y:S02]  /*136f0*/  IMAD R5, R29, R6, RZ ;  /* 0x000000061d057224 */ /* 0x000fe400078e02ff */
[----:B------:R-:W-:Y:S01]  /*13700*/  IMAD.IADD R27, R8, 0x1, R27 ;  /* 0x00000001081b7824 */ /* 0x000fe200078e021b */
[----:B------:R-:W1:Y:S04]  /*13710*/  SHFL.IDX PT, R2, R0, RZ, 0x181f ;  /* 0x00181fff00027589 */ /* 0x000e6800000e0000 */
[----:B------:R-:W-:Y:S01]  /*13720*/  ISETP.GE.AND P0, PT, R27, R5, PT ;  /* 0x000000051b00720c */ /* 0x000fe20003f06270 */
[----:B------:R-:W-:-:S12]  /*13730*/  SHFL.IDX PT, R14, R4, 0x7, 0x181f ;  /* 0x00f81f00040e7f89 */ /* 0x000fd800000e0000 */
[----:B0-----:R-:W-:-:S05]  /*13740*/  @!P0 LEA R6, P5, R34, R3, 0x1 ;  /* 0x0000000322068211 */ /* 0x001fca00078a08ff */
[----:B-1----:R-:W-:Y:S02]  /*13750*/  @!P0 IMAD.X R3, RZ, RZ, R2, P5 ;  /* 0x000000ffff038224 */ /* 0x002fe400028e0602 */
[----:B------:R-:W-:Y:S01]  /*13760*/  @!P0 IMAD.MOV.U32 R2, RZ, RZ, R6 ;  /* 0x000000ffff028224 */ /* 0x000fe200078e0006 */
[----:B------:R-:W-:-:S04]  /*13770*/  IADD3 R6, R27, 0x10, RZ ;  /* 0x000000101b067810 */ /* 0x000fc80007ffe0ff */
        /* <DEDUP_REMOVED lines=22> */
[----:B------:R-:W-:Y:S01]  /*138e0*/  VIADD R6, R27, 0x30 ;  /* 0x000000301b067836 */ /* 0x000fe20000000000 */
[----:B------:R-:W-:-:S05]  /*138f0*/  @!P0 MOV R3, R7 ;  /* 0x0000000700038202 */ /* 0x000fca0000000f00 */
        /* <DEDUP_REMOVED lines=43> */
[----:B0-----:R-:W-:-:S04]  /*13bb0*/  @!P0 LEA R6, P5, R34, R3, 0x1 ;  /* 0x0000000322068211 */ /* 0x001fc800078a08ff */
[----:B-1----:R-:W-:Y:S01]  /*13bc0*/  @!P0 IADD3.X R7, RZ, R2, RZ, P5, !PT ;  /* 0x00000002ff078210 */ /* 0x002fe20002ffe4ff */
[----:B------:R-:W-:Y:S02]  /*13bd0*/  @!P0 IMAD.MOV.U32 R2, RZ, RZ, R6 ;  /* 0x000000ffff028224 */ /* 0x000fe400078e0006 */
[----:B------:R0:W1:Y:S02]  /*13be0*/  SHFL.IDX PT, R6, R0, 0x7, 0x181f ;  /* 0x00f81f0000067f89 */ /* 0x00006400000e0000 */
[----:B------:R-:W-:-:S05]  /*13bf0*/  @!P0 IMAD.MOV.U32 R3, RZ, RZ, R7 ;  /* 0x000000ffff038224 */ /* 0x000fca00078e0007 */
[----:B------:R0:W-:Y:S04]  /*13c00*/  @!P0 LDGSTS.E.BYPASS.LTC128B.128 [R33+0x13400], desc[UR36][R2.64], !P4 ;  /* 0x1340000002218fae */ /* 0x0001e8000e101d64 */
[----:B------:R0:W-:Y:S04]  /*13c10*/  @!P0 LDGSTS.E.BYPASS.LTC128B.128 [R33+0x17400], desc[UR36][R2.64+0x80], !P3 ;  /* 0x1740008002218fae */ /* 0x0001e8000d901d64 */
[----:B------:R0:W-:Y:S04]  /*13c20*/  @!P0 LDGSTS.E.BYPASS.LTC128B.128 [R33+0x1b400], desc[UR36][R2.64+0x100], !P2 ;  /* 0x1b40010002218fae */ /* 0x0001e8000d101d64 */
[----:B------:R0:W-:Y:S02]  /*13c30*/  @!P0 LDGSTS.E.BYPASS.LTC128B.128 [R33+0x1f400], desc[UR36][R2.64+0x180], !P1 ;  /* 0x1f40018002218fae */ /* 0x0001e4000c901d64 */
.L_x_1477:
[----:B0-----:R-:W-:Y:S01]  /*13c40*/  VIADD R0, R27, 0x70 ;  /* 0x000000701b007836 */ /* 0x001fe20000000000 */
[----:B------:R-:W-:Y:S04]  /*13c50*/  BSSY B0, `(.L_x_1391) ;  /* 0x000000c000007945 */ /* 0x000fe80003800000 */
[----:B------:R-:W-:-:S13]  /*13c60*/  ISETP.GE.AND P0, PT, R0, R5, PT ;  /* 0x000000050000720c */ /* 0x000fda0003f06270 */
[----:B------:R-:W-:Y:S05]  /*13c70*/  @P0 BRA `(.L_x_1392) ;  /* 0x0000000000240947 */ /* 0x000fea0003800000 */
[----:B------:R-:W-:-:S05]  /*13c80*/  LEA R2, P0, R34, R14, 0x1 ;  /* 0x0000000e22027211 */ /* 0x000fca00078008ff */
        /* <DEDUP_REMOVED lines=8> */
.L_x_1392:
[----:B------:R-:W-:Y:S05]  /*13d10*/  BSYNC B0 ;  /* 0x0000000000007941 */ /* 0x000fea0003800000 */
.L_x_1391:
[----:B------:R-:W-:Y:S01]  /*13d20*/  NOP ;  /* 0x0000000000007918 */ /* 0x000fe20000000000 */
[----:B------:R-:W-:-:S13]  /*13d30*/  PLOP3.LUT P0, PT, PT, PT, PT, 0x80, 0x0 ;  /* 0x000000000000781c */ /* 0x000fda0003f0f070 */
.L_x_1393:
[----:B------:R-:W-:Y:S02]  /*13d40*/  PLOP3.LUT P1, PT, P1, P0, PT, 0xa2, 0x0 ;  /* 0x000000000000781c */ /* 0x000fe40000f21472 */
[----:B------:R-:W-:-:S08]  /*13d50*/  @P0 R2UR P1, UR4, R22 ;  /* 0x00000000160402ca */ /* 0x000fd00000020000 */
[----:B------:R-:W-:-:S05]  /*13d60*/  @P0 PLOP3.LUT P0, PT, P1, PT, PT, 0x80, 0x0 ;  /* 0x000000000000081c */ /* 0x000fca0000f0f070 */
[----:B------:R-:W-:Y:S01]  /*13d70*/  @!P1 SYNCS.ARRIVE.TRANS64.RED.A0T1 RZ, [UR4+0x30800], RZ ;  /* 0x030800ffffff99a7 */ /* 0x000fe20008200404 */
[----:B------:R-:W-:Y:S07]  /*13d80*/  @!P1 ARRIVES.LDGSTSBAR.64.TRANSCNT [UR4+0x30800] ;  /* 0x03080000ff0099b0 */ /* 0x000fee0008000a84 */
[----:B------:R-:W-:Y:S05]  /*13d90*/  @P0 BRA.U.ANY `(.L_x_1393) ;  /* 0xfffffffd00e80947 */ /* 0x000fea000393ffff */
[----:B0-----:R-:W2:Y:S04]  /*13da0*/  LDL.LU R3, [R1+0x1c] ;  /* 0x00001c0001037983 */ /* 0x001ea80000300800 */
[----:B------:R-:W3:Y:S01]  /*13db0*/  LDL.LU R2, [R1+0x18] ;  /* 0x0000180001027983 */ /* 0x000ee20000300800 */
[----:B--2---:R-:W-:Y:S01]  /*13dc0*/  VIADD R3, R3, 0x1 ;  /* 0x0000000103037836 */ /* 0x004fe20000000000 */
[----:B---3--:R-:W-:-:S04]  /*13dd0*/  IADD3 R7, R2, -0x2, RZ ;  /* 0xfffffffe02077810 */ /* 0x008fc80007ffe0ff */
[----:B------:R0:W-:Y:S01]  /*13de0*/  STL [R1+0x1c], R3 ;  /* 0x00001c0301007387 */ /* 0x0001e20000100800 */
[----:B------:R-:W-:-:S04]  /*13df0*/  LEA.HI R0, R3, R3, RZ, 0x1 ;  /* 0x0000000303007211 */ /* 0x000fc800078f08ff */
[----:B------:R-:W-:-:S05]  /*13e00*/  LOP3.LUT R0, R0, 0xfffffffe, RZ, 0xc0, !PT ;  /* 0xfffffffe00007812 */ /* 0x000fca00078ec0ff */
[----:B------:R-:W-:-:S05]  /*13e10*/  IMAD.IADD R0, R3, 0x1, -R0 ;  /* 0x0000000103007824 */ /* 0x000fca00078e0a00 */
[----:B0-----:R-:W-:Y:S01]  /*13e20*/  SHF.L.U32 R3, R0, 0x1f, RZ ;  /* 0x0000001f00037819 */ /* 0x001fe200000006ff */
[----:B------:R-:W-:Y:S01]  /*13e30*/  NOP ;  /* 0x0000000000007918 */ /* 0x000fe20000000000 */
[----:B------:R0:W-:Y:S01]  /*13e40*/  SYNCS.ARRIVE.TRANS64.A1T0 RZ, [R22+URZ+0x30800], RZ ;  /* 0x030800ff16ff79a7 */ /* 0x0001e2000810003f */
[----:B------:R-:W-:Y:S01]  /*13e50*/  BSSY B0, `(.L_x_1394) ;  /* 0x0000003000007945 */ /* 0x000fe20003800000 */
[----:B------:R-:W2:Y:S03]  /*13e60*/  SYNCS.PHASECHK.TRANS64.TRYWAIT P0, [R22+URZ+0x30820], R3 ;  /* 0x03082003160075a7 */ /* 0x000ea6000800017f */
[----:B0-2---:R-:W-:Y:S05]  /*13e70*/  @!P0 BRA `(.L_x_1395) ;  /* 0x0000003c00208947 */ /* 0x005fea0003800000 */
.L_x_1478:
[----:B------:R-:W-:Y:S05]  /*13e80*/  BSYNC B0 ;  /* 0x0000000000007941 */ /* 0x000fea0003800000 */
.L_x_1394:
[----:B------:R-:W2:Y:S01]  /*13e90*/  LDL R0, [R1+0x8] ;  /* 0x0000080001007983 */ /* 0x000ea20000100800 */
[----:B------:R-:W-:Y:S01]  /*13ea0*/  BSSY B0, `(.L_x_1396) ;  /* 0x0000102000007945 */ /* 0x000fe20003800000 */
[----:B--2---:R-:W-:-:S13]  /*13eb0*/  ISETP.GE.AND P0, PT, R7, R0, PT ;  /* 0x000000000700720c */ /* 0x004fda0003f06270 */
[----:B------:R-:W-:Y:S05]  /*13ec0*/  @!P0 BRA `(.L_x_1397) ;  /* 0x0000000c00fc8947 */ /* 0x000fea0003800000 */
[C---:B------:R-:W-:Y:S01]  /*13ed0*/  LOP3.LUT R0, R34.reuse, 0x40, RZ, 0xfc, !PT ;  /* 0x0000004022007812 */ /* 0x040fe200078efcff */
[----:B------:R-:W-:Y:S01]  /*13ee0*/  ULDC UR4, c[0x0][0x2f4] ;  /* 0x0000bd0000047ab9 */ /* 0x000fe20000000800 */
[----:B------:R-:W-:Y:S01]  /*13ef0*/  IMAD.MOV.U32 R10, RZ, RZ, R28 ;  /* 0x000000ffff0a7224 */ /* 0x000fe200078e001c */
[----:B------:R-:W-:Y:S01]  /*13f00*/  ISETP.GE.AND P4, PT, R34, UR4, PT ;  /* 0x0000000422007c0c */ /* 0x000fe2000bf86270 */
[----:B-1----:R-:W-:Y:S01]  /*13f10*/  IMAD.MOV.U32 R6, RZ, RZ, R25 ;  /* 0x000000ffff067224 */ /* 0x002fe200078e0019 */
[----:B------:R-:W-:Y:S01]  /*13f20*/  ISETP.GE.AND P3, PT, R0, UR4, PT ;  /* 0x0000000400007c0c */ /* 0x000fe2000bf66270 */
[----:B------:R-:W-:Y:S01]  /*13f30*/  IMAD.MOV.U32 R29, RZ, RZ, R26 ;  /* 0x000000ffff1d7224 */ /* 0x000fe200078e001a */
[----:B------:R-:W-:Y:S02]  /*13f40*/  ISETP.GE.AND P2, PT, R37, UR4, PT ;  /* 0x0000000425007c0c */ /* 0x000fe4000bf46270 */
[----:B------:R-:W-:-:S13]  /*13f50*/  ISETP.GE.AND P1, PT, R36, UR4, PT ;  /* 0x0000000424007c0c */ /* 0x000fda000bf26270 */
.L_x_1410:
[----:B------:R-:W2:Y:S04]  /*13f60*/  LDL R0, [R1+0x4] ;  /* 0x0000040001007983 */ /* 0x000ea80000100800 */
[----:B------:R-:W3:Y:S01]  /*13f70*/  LDL R8, [R1+0xc] ;  /* 0x00000c0001087983 */ /* 0x000ee20000100800 */
[----:B------:R-:W1:Y:S01]  /*13f80*/  S2R R2, SR_TID.X ;  /* 0x0000000000027919 */ /* 0x000e620000002100 */
[----:B------:R-:W4:Y:S01]  /*13f90*/  S2R R9, SR_TID.X ;  /* 0x0000000000097919 */ /* 0x000f220000002100 */
[----:B-1----:R-:W-:-:S04]  /*13fa0*/  LOP3.LUT R2, R2, 0x7f, RZ, 0xc0, !PT ;  /* 0x0000007f02027812 */ /* 0x002fc800078ec0ff */
[----:B0-----:R-:W-:Y:S02]  /*13fb0*/  SHF.R.U32.HI R3, RZ, 0x3, R2 ;  /* 0x00000003ff037819 */ /* 0x001fe40000011602 */
[----:B------:R-:W0:Y:S01]  /*13fc0*/  LDC R2, c[0x0][0x430] ;  /* 0x00010c00ff027b82 */ /* 0x000e220000000800 */
[----:B----4-:R-:W-:-:S05]  /*13fd0*/  IMAD.SHL.U32 R9, R9, 0x10, RZ ;  /* 0x0000001009097824 */ /* 0x010fca00078e00ff */
[----:B------:R-:W-:-:S04]  /*13fe0*/  LOP3.LUT R9, R3, 0x70, R9, 0xf8, !PT ;  /* 0x0000007003097812 */ /* 0x000fc800078ef809 */
[----:B------:R-:W-:-:S13]  /*13ff0*/  ISETP.GT.U32.AND P6, PT, R9, 0x3f, PT ;  /* 0x0000003f0900780c */ /* 0x000fda0003fc4070 */
[----:B------:R-:W1:Y:S01]  /*14000*/  @!P6 LDC.64 R4, c[0x0][0x428] ;  /* 0x00010a00ff04eb82 */ /* 0x000e620000000a00 */
[----:B0-----:R-:W-:-:S13]  /*14010*/  ISETP.NE.AND P0, PT, R2, 0x1, PT ;  /* 0x000000010200780c */ /* 0x001fda0003f05270 */
[----:B------:R-:W0:Y:S08]  /*14020*/  @P0 LDC R3, c[0x0][0x434] ;  /* 0x00010d00ff030b82 */ /* 0x000e300000000800 */
[----:B------:R-:W4:Y:S01]  /*14030*/  @P0 LDC R2, c[0x0][0x438] ;  /* 0x00010e00ff020b82 */ /* 0x000f220000000800 */
[----:B------:R-:W-:Y:S05]  /*14040*/  YIELD ;  /* 0x0000000000007946 */ /* 0x000fea0003800000 */
[----:B------:R-:W-:Y:S01]  /*14050*/  ULDC UR4, c[0x0][0x430] ;  /* 0x00010c0000047ab9 */ /* 0x000fe20000000800 */
[----:B--2---:R-:W-:-:S04]  /*14060*/  IMAD R0, R7, 0x40, R0 ;  /* 0x0000004007007824 */ /* 0x004fc800078e0200 */
[----:B------:R-:W-:-:S04]  /*14070*/  IMAD.IADD R0, R9, 0x1, R0 ;  /* 0x0000000109007824 */ /* 0x000fc800078e0200 */
[----:B0-----:R-:W-:Y:S01]  /*14080*/  @P0 IMAD.HI.U32 R3, R0, R3, RZ ;  /* 0x0000000300030227 */ /* 0x001fe200078e00ff */
[----:B------:R-:W-:-:S04]  /*14090*/  MOV R11, R0 ;  /* 0x00000000000b7202 */ /* 0x000fc80000000f00 */
[----:B----4-:R-:W-:-:S04]  /*140a0*/  @P0 SHF.R.U32.HI R11, RZ, R2, R3 ;  /* 0x00000002ff0b0219 */ /* 0x010fc80000011603 */
[--C-:B------:R-:W-:Y:S01]  /*140b0*/  @!P6 SHF.R.S32.HI R3, RZ, 0x1f, R11.reuse ;  /* 0x0000001fff03e819 */ /* 0x100fe2000001140b */
[----:B------:R-:W-:-:S04]  /*140c0*/  @!P6 IMAD.MOV.U32 R2, RZ, RZ, R11 ;  /* 0x000000ffff02e224 */ /* 0x000fc800078e000b */
[----:B-1----:R-:W-:-:S04]  /*140d0*/  @!P6 IMAD.WIDE.U32 R2, R31, R4, R2 ;  /* 0x000000041f02e225 */ /* 0x002fc800078e0002 */
[----:B---3--:R-:W-:Y:S02]  /*140e0*/  @!P6 IMAD R4, R8, R4, RZ ;  /* 0x000000040804e224 */ /* 0x008fe400078e02ff */
[----:B------:R-:W0:Y:S02]  /*140f0*/  @!P6 LDC.64 R8, c[0x0][0x418] ;  /* 0x00010600ff08eb82 */ /* 0x000e240000000a00 */
[----:B------:R-:W-:-:S04]  /*14100*/  @!P6 IMAD R5, R31, R5, R4 ;  /* 0x000000051f05e224 */ /* 0x000fc800078e0204 */
[----:B------:R-:W-:Y:S02]  /*14110*/  @!P6 IMAD.IADD R3, R5, 0x1, R3 ;  /* 0x000000010503e824 */ /* 0x000fe400078e0203 */
[----:B------:R-:W-:-:S04]  /*14120*/  IMAD.MOV R5, RZ, RZ, -R11 ;  /* 0x000000ffff057224 */ /* 0x000fc800078e0a0b */
[----:B------:R-:W-:Y:S02]  /*14130*/  IMAD R5, R5, UR4, R0 ;  /* 0x0000000405057c24 */ /* 0x000fe4000f8e0200 */
[----:B------:R-:W-:Y:S01]  /*14140*/  IMAD.MOV.U32 R0, RZ, RZ, RZ ;  /* 0x000000ffff007224 */ /* 0x000fe200078e00ff */
[----:B0-----:R-:W-:-:S04]  /*14150*/  @!P6 LEA R8, P0, R2, R8, 0x2 ;  /* 0x000000080208e211 */ /* 0x001fc800078010ff */
[----:B------:R-:W-:-:S05]  /*14160*/  @!P6 LEA.HI.X R9, R2, R9, R3, 0x2, P0 ;  /* 0x000000090209e211 */ /* 0x000fca00000f1403 */
[----:B------:R0:W5:Y:S01]  /*14170*/  @!P6 LDG.E R0, desc[UR36][R8.64] ;  /* 0x000000240800e981 */ /* 0x000162000c1e1900 */
[----:B------:R-:W-:Y:S01]  /*14180*/  LOP3.LUT P5, RZ, R23, 0x20, RZ, 0xc0, !PT ;  /* 0x0000002017ff7812 */ /* 0x000fe200078ac0ff */
[----:B------:R-:W-:-:S05]  /*14190*/  VIADD R25, R6, 0x1 ;  /* 0x0000000106197836 */ /* 0x000fca0000000000 */
[----:B------:R-:W-:-:S04]  /*141a0*/  ISETP.NE.AND P0, PT, R25, 0x2, PT ;  /* 0x000000021900780c */ /* 0x000fc80003f05270 */
[----:B------:R-:W-:Y:S01]  /*141b0*/  SEL R28, RZ, 0x1, P0 ;  /* 0x00000001ff1c7807 */ /* 0x000fe20000000000 */
[----:B------:R-:W-:Y:S01]  /*141c0*/  IMAD.MOV.U32 R26, RZ, RZ, R7 ;  /* 0x000000ffff1a7224 */ /* 0x000fe200078e0007 */
[----:B------:R-:W-:Y:S02]  /*141d0*/  SEL R25, R25, RZ, P0 ;  /* 0x000000ff19197207 */ /* 0x000fe40000000000 */
[----:B------:R-:W-:Y:S01]  /*141e0*/  LOP3.LUT R28, R10, R28, RZ, 0x3c, !PT ;  /* 0x0000001c0a1c7212 */ /* 0x000fe200078e3cff */
[----:B0-----:R-:W-:Y:S06]  /*141f0*/  @!P5 BRA `(.L_x_1398) ;  /* 0x000000000004d947 */ /* 0x001fec0003800000 */
[----:B------:R-:W-:Y:S01]  /*14200*/  BPT.TRAP 0x1 ;  /* 0x000000040000795c */ /* 0x000fe20000300000 */
.L_x_1398:
[----:B------:R-:W-:Y:S01]  /*14210*/  LEA R7, R25, R22, 0x3 ;  /* 0x0000001619077211 */ /* 0x000fe200078e18ff */
[----:B------:R-:W-:Y:S01]  /*14220*/  BSSY B1, `(.L_x_1399) ;  /* 0x0000004000017945 */ /* 0x000fe20003800000 */
[----:B------:R-:W-:-:S04]  /*14230*/  SHF.L.U32 R2, R28, 0x1f, RZ ;  /* 0x0000001f1c027819 */ /* 0x000fc800000006ff */
[----:B------:R-:W0:Y:S02]  /*14240*/  SYNCS.PHASECHK.TRANS64.TRYWAIT P0, [R7+URZ+0x30840], R2 ;  /* 0x03084002070075a7 */ /* 0x000e24000800017f */
[----:B0-----:R-:W-:Y:S05]  /*14250*/  @!P0 BRA `(.L_x_1400) ;  /* 0x00000038003c8947 */ /* 0x001fea0003800000 */
.L_x_1479:
[----:B------:R-:W-:Y:S05]  /*14260*/  BSYNC B1 ;  /* 0x0000000000017941 */ /* 0x000fea0003800000 */
.L_x_1399:
        /* <DEDUP_REMOVED lines=27> */
[----:B------:R-:W-:Y:S01]  /*14420*/  LEA R20, R20, R22, 0x1 ;  /* 0x0000001614147211 */ /* 0x000fe200078e08ff */
[----:B------:R-:W1:Y:S01]  /*14430*/  SHFL.IDX PT, R3, R27, RZ, 0x181f ;  /* 0x00181fff1b037589 */ /* 0x000e6200000e0000 */
[----:B------:R-:W-:-:S03]  /*14440*/  @P2 LOP3.LUT R23, R23, 0x1000, RZ, 0xfc, !PT ;  /* 0x0000100017172812 */ /* 0x000fc600078efcff */
        /* <DEDUP_REMOVED lines=31> */
.L_x_1489:
        /* <DEDUP_REMOVED lines=17> */
.L_x_1402:
        /* <DEDUP_REMOVED lines=10> */
.L_x_1403:
[----:B------:R2:W-:Y:S01]  /*147f0*/  SYNCS.ARRIVE.TRANS64.A1T0 RZ, [R7+URZ+0x30830], RZ ;  /* 0x030830ff07ff79a7 */ /* 0x0005e2000810003f */
[----:B------:R-:W-:Y:S05]  /*14800*/  @!P6 BRA `(.L_x_1404) ;  /* 0x000000000004e947 */ /* 0x000fea0003800000 */
[----:B------:R-:W-:Y:S01]  /*14810*/  BPT.TRAP 0x1 ;  /* 0x000000040000795c */ /* 0x000fe20000300000 */
.L_x_1404:
[----:B-1----:R-:W-:Y:S01]  /*14820*/  SHF.L.U32 R2, R10, 0x1f, RZ ;  /* 0x0000001f0a027819 */ /* 0x002fe200000006ff */
[----:B--2---:R-:W-:Y:S01]  /*14830*/  IMAD R7, R6, 0x8, R22 ;  /* 0x0000000806077824 */ /* 0x004fe200078e0216 */
[----:B------:R-:W-:Y:S03]  /*14840*/  BSSY B1, `(.L_x_1405) ;  /* 0x0000003000017945 */ /* 0x000fe60003800000 */
[----:B------:R-:W1:Y:S02]  /*14850*/  SYNCS.PHASECHK.TRANS64.TRYWAIT P0, [R7+URZ+0x30860], R2 ;  /* 0x03086002070075a7 */ /* 0x000e64000800017f */
[----:B-1----:R-:W-:Y:S05]  /*14860*/  @!P0 BRA `(.L_x_1406) ;  /* 0x0000003800408947 */ /* 0x002fea0003800000 */
.L_x_1490:
[----:B------:R-:W-:Y:S05]  /*14870*/  BSYNC B1 ;  /* 0x0000000000017941 */ /* 0x000fea0003800000 */
.L_x_1405:
        /* <DEDUP_REMOVED lines=11> */
[----:B------:R-:W1:Y:S01]  /*14930*/  SHFL.IDX PT, R3, R24, RZ, 0x181f ;  /* 0x00181fff18037589 */ /* 0x000e6200000e0000 */
[----:B0-----:R-:W-:-:S04]  /*14940*/  IADD3 R2, P0, R2, R4, RZ ;  /* 0x0000000402027210 */ /* 0x001fc80007f1e0ff */
[----:B-1----:R-:W-:Y:S02]  /*14950*/  IADD3.X R3, RZ, R3, RZ, P0, !PT ;  /* 0x00000003ff037210 */ /* 0x002fe400007fe4ff */
        /* <DEDUP_REMOVED lines=35> */
.L_x_1500:
[----:B-1----:R-:W-:Y:S01]  /*14b90*/  IADD3 R2, P0, R2, R4, RZ ;  /* 0x0000000402027210 */ /* 0x002fe20007f1e0ff */
        /* <DEDUP_REMOVED lines=15> */
[----:B-1----:R-:W-:Y:S01]  /*14c90*/  IMAD.WIDE.U32 R2, R5, UR4, RZ ;  /* 0x0000000405027c25 */ /* 0x002fe2000f8e00ff */
[----:B------:R-:W-:-:S03]  /*14ca0*/  ULDC.64 UR4, c[0x0][0x338] ;  /* 0x0000ce0000047ab9 */ /* 0x000fc60000000a00 */
[----:B------:R-:W-:Y:S02]  /*14cb0*/  IMAD.IADD R3, R3, 0x1, R9 ;  /* 0x0000000103037824 */ /* 0x000fe400078e0209 */
[----:B------:R-:W-:Y:S02]  /*14cc0*/  IMAD R21, R21, UR4, RZ ;  /* 0x0000000415157c24 */ /* 0x000fe4000f8e02ff */
[----:B------:R-:W-:-:S04]  /*14cd0*/  IMAD.WIDE.U32 R2, R0, UR4, R2 ;  /* 0x0000000400027c25 */ /* 0x000fc8000f8e0002 */
[----:B------:R-:W-:Y:S01]  /*14ce0*/  IMAD R21, R0, UR5, R21 ;  /* 0x0000000500157c24 */ /* 0x000fe2000f8e0215 */
[----:B------:R-:W-:Y:S01]  /*14cf0*/  ULDC.64 UR4, c[0x0][0x330] ;  /* 0x0000cc0000047ab9 */ /* 0x000fe20000000a00 */
[----:B------:R-:W-:Y:S01]  /*14d00*/  NOP ;  /* 0x0000000000007918 */ /* 0x000fe20000000000 */
[----:B------:R-:W-:Y:S02]  /*14d10*/  IMAD R5, R30, UR4, RZ ;  /* 0x000000041e057c24 */ /* 0x000fe4000f8e02ff */
[----:B------:R-:W-:Y:S02]  /*14d20*/  IMAD.IADD R3, R3, 0x1, R21 ;  /* 0x0000000103037824 */ /* 0x000fe400078e0215 */
[C---:B------:R-:W-:Y:S02]  /*14d30*/  IMAD R5, R18.reuse, UR5, R5 ;  /* 0x0000000512057c24 */ /* 0x040fe4000f8e0205 */
[----:B------:R-:W-:Y:S01]  /*14d40*/  IMAD.WIDE.U32 R2, R18, UR4, R2 ;  /* 0x0000000412027c25 */ /* 0x000fe2000f8e0002 */
[----:B------:R-:W-:-:S04]  /*14d50*/  ULDC.64 UR4, c[0x0][0x318] ;  /* 0x0000c60000047ab9 */ /* 0x000fc80000000a00 */
[----:B------:R-:W-:Y:S02]  /*14d60*/  IADD3 R3, R5, R3, RZ ;  /* 0x0000000305037210 */ /* 0x000fe40007ffe0ff */
[----:B0-----:R-:W-:-:S04]  /*14d70*/  LEA R17, P0, R2, UR4, 0x1 ;  /* 0x0000000402117c11 */ /* 0x001fc8000f8008ff */
[----:B------:R-:W-:Y:S02]  /*14d80*/  LEA.HI.X R24, R2, UR5, R3, 0x1, P0 ;  /* 0x0000000502187c11 */ /* 0x000fe400080f0c03 */
[----:B------:R-:W-:-:S13]  /*14d90*/  PLOP3.LUT P0, PT, PT, PT, PT, 0x80, 0x0 ;  /* 0x000000000000781c */ /* 0x000fda0003f0f070 */
.L_x_1408:
        /* <DEDUP_REMOVED lines=10> */
.L_x_1409:
[----:B------:R-:W2:Y:S01]  /*14e40*/  LDL R0, [R1+0x8] ;  /* 0x0000080001007983 */ /* 0x000ea20000100800 */
[----:B------:R0:W-:Y:S01]  /*14e50*/  SYNCS.ARRIVE.TRANS64.A1T0 RZ, [R7+URZ+0x30850], RZ ;  /* 0x030850ff07ff79a7 */ /* 0x0001e2000810003f */
[----:B------:R-:W-:Y:S02]  /*14e60*/  IMAD.MOV.U32 R10, RZ, RZ, R28 ;  /* 0x000000ffff0a7224 */ /* 0x000fe400078e001c */
[----:B------:R-:W-:Y:S02]  /*14e70*/  IMAD.MOV.U32 R6, RZ, RZ, R25 ;  /* 0x000000ffff067224 */ /* 0x000fe400078e0019 */
[----:B------:R-:W-:Y:S02]  /*14e80*/  IMAD.MOV.U32 R29, RZ, RZ, R26 ;  /* 0x000000ffff1d7224 */ /* 0x000fe400078e001a */
[C---:B0-----:R-:W-:Y:S01]  /*14e90*/  VIADD R7, R26.reuse, 0xffffffff ;  /* 0xffffffff1a077836 */ /* 0x041fe20000000000 */
[----:B--2---:R-:W-:-:S13]  /*14ea0*/  ISETP.GT.AND P0, PT, R26, R0, PT ;  /* 0x000000001a00720c */ /* 0x004fda0003f04270 */
[----:B------:R-:W-:Y:S05]  /*14eb0*/  @P0 BRA `(.L_x_1410) ;  /* 0xfffffff000280947 */ /* 0x000fea000383ffff */
.L_x_1397:
[----:B------:R-:W-:Y:S05]  /*14ec0*/  BSYNC B0 ;  /* 0x0000000000007941 */ /* 0x000fea0003800000 */
.L_x_1396:
        /* <DEDUP_REMOVED lines=8> */
[----:B------:R-:W2:Y:S02]  /*14f50*/  FLO.U32 R0, UR4 ;  /* 0x0000000400007d00 */ /* 0x000ea400080e0000 */
[----:B--2---:R-:W-:-:S06]  /*14f60*/  ISETP.EQ.U32.AND P0, PT, R0, R5, PT ;  /* 0x000000050000720c */ /* 0x004fcc0003f02070 */
[----:B------:R-:W0:Y:S07]  /*14f70*/  POPC R5, UR4 ;  /* 0x0000000400057d09 */ /* 0x000e2e0008000000 */
[----:B0-----:R-:W2:Y:S01]  /*14f80*/  @P0 ATOMG.E.ADD.STRONG.GPU PT, R3, desc[UR36][R2.64], R5 ;  /* 0x00000005020309a8 */ /* 0x001ea200081ee1e4 */
[----:B------:R-:W0:Y:S02]  /*14f90*/  S2R R4, SR_LTMASK ;  /* 0x0000000000047919 */ /* 0x000e240000003900 */
[----:B0-----:R-:W-:-:S04]  /*14fa0*/  LOP3.LUT R4, R4, UR4, RZ, 0xc0, !PT ;  /* 0x0000000404047c12 */ /* 0x001fc8000f8ec0ff */
[----:B------:R-:W0:Y:S01]  /*14fb0*/  POPC R7, R4 ;  /* 0x0000000400077309 */ /* 0x000e220000000000 */
[----:B--2---:R-:W0:Y:S02]  /*14fc0*/  SHFL.IDX PT, R0, R3, R0, 0x1f ;  /* 0x00001f0003007589 */ /* 0x004e2400000e0000 */
[----:B0-----:R-:W-:-:S07]  /*14fd0*/  IADD3 R16, R0, UR39, R7 ;  /* 0x0000002700107c10 */ /* 0x001fce000fffe007 */
.L_x_1412:
[----:B------:R-:W-:Y:S05]  /*14fe0*/  BSYNC B0 ;  /* 0x0000000000007941 */ /* 0x000fea0003800000 */
.L_x_1411:
[----:B------:R-:W-:-:S13]  /*14ff0*/  LOP3.LUT P0, RZ, R23, 0x20, RZ, 0xc0, !PT ;  /* 0x0000002017ff7812 */ /* 0x000fda000780c0ff */
[----:B------:R-:W-:Y:S05]  /*15000*/  @!P0 BRA `(.L_x_1413) ;  /* 0x0000000000048947 */ /* 0x000fea0003800000 */
[----:B------:R-:W-:Y:S01]  /*15010*/  BPT.TRAP 0x1 ;  /* 0x000000040000795c */ /* 0x000fe20000300000 */
.L_x_1413:
[----:B------:R-:W2:Y:S01]  /*15020*/  LDL.LU R2, [R1] ;  /* 0x0000000001027983 */ /* 0x000ea20000300800 */
[----:B------:R-:W-:Y:S01]  /*15030*/  IMAD R0, R25, 0x8, R22 ;  /* 0x0000000819007824 */ /* 0x000fe200078e0216 */
[----:B0-----:R-:W-:Y:S01]  /*15040*/  SHF.L.U32 R3, R28, 0x1f, RZ ;  /* 0x0000001f1c037819 */ /* 0x001fe200000006ff */
[----:B------:R-:W-:Y:S03]  /*15050*/  BSSY B0, `(.L_x_1414) ;  /* 0x0000004000007945 */ /* 0x000fe60003800000 */
[----:B------:R-:W0:Y:S01]  /*15060*/  SYNCS.PHASECHK.TRANS64.TRYWAIT P0, [R0+URZ+0x30860], R3 ;  /* 0x03086003000075a7 */ /* 0x000e22000800017f */
[----:B--2---:R-:W-:Y:S01]  /*15070*/  IMAD R5, R26, -0x40, R2 ;  /* 0xffffffc01a057824 */ /* 0x004fe200078e0202 */
[----:B0-----:R-:W-:Y:S06]  /*15080*/  @!P0 BRA `(.L_x_1415) ;  /* 0x0000003400c88947 */ /* 0x001fec0003800000 */
.L_x_1501:
[----:B------:R-:W-:Y:S05]  /*15090*/  BSYNC B0 ;  /* 0x0000000000007941 */ /* 0x000fea0003800000 */
.L_x_1414:
[----:B------:R-:W2:Y:S01]  /*150a0*/  S2R R2, SR_TID.X ;  /* 0x0000000000027919 */ /* 0x000ea20000002100 */
[----:B------:R-:W-:Y:S01]  /*150b0*/  UMOV UR4, 0xffffffff ;  /* 0xffffffff00047882 */ /* 0x000fe20000000000 */
[----:B------:R-:W-:Y:S02]  /*150c0*/  LEA R7, R25, R32, 0xe ;  /* 0x0000002019077211 */ /* 0x000fe400078e70ff */
[----:B--2---:R-:W-:-:S04]  /*150d0*/  LOP3.LUT R2, R2, 0x7f, RZ, 0xc0, !PT ;  /* 0x0000007f02027812 */ /* 0x004fc800078ec0ff */
[----:B------:R-:W-:-:S05]  /*150e0*/  SHF.R.U32.HI R2, RZ, 0x3, R2 ;  /* 0x00000003ff027819 */ /* 0x000fca0000011602 */
[----:B------:R-:W-:Y:S01]  /*150f0*/  IMAD.IADD R5, R5, 0x1, -R2 ;  /* 0x0000000105057824 */ /* 0x000fe200078e0a02 */
[----:B------:R-:W-:Y:S06]  /*15100*/  BRA.DIV UR4, `(.L_x_1416) ;  /* 0x0000003604bc7947 */ /* 0x000fec000b800000 */
[----:B------:R-:W2:Y:S01]  /*15110*/  SHFL.IDX PT, R14, R17, RZ, 0x181f ;  /* 0x00181fff110e7589 */ /* 0x000ea200000e0000 */
[----:B------:R-:W-:Y:S01]  /*15120*/  ULDC UR4, c[0x0][0x2f4] ;  /* 0x0000bd0000047ab9 */ /* 0x000fe20000000800 */
[C---:B-1----:R-:W-:Y:S01]  /*15130*/  IMAD.SHL.U32 R6, R34.reuse, 0x2, RZ ;  /* 0x0000000222067824 */ /* 0x042fe200078e00ff */
[C---:B------:R-:W-:Y:S01]  /*15140*/  ISETP.GE.AND P3, PT, R34.reuse, UR4, PT ;  /* 0x0000000422007c0c */ /* 0x040fe2000bf66270 */
[----:B0-----:R-:W0:Y:S01]  /*15150*/  SHFL.IDX PT, R3, R24, RZ, 0x181f ;  /* 0x00181fff18037589 */ /* 0x001e2200000e0000 */
[----:B------:R-:W-:Y:S01]  /*15160*/  LOP3.LUT R8, R34, 0x40, RZ, 0xfc, !PT ;  /* 0x0000004022087812 */ /* 0x000fe200078efcff */
[----:B------:R-:W-:Y:S01]  /*15170*/  IMAD R4, R7, 0x2, R22 ;  /* 0x0000000207047824 */ /* 0x000fe200078e0216 */
[----:B------:R-:W-:Y:S01]  /*15180*/  ISETP.LT.OR P4, PT, R5, 0x1, P3 ;  /* 0x000000010500780c */ /* 0x000fe20001f81670 */
[----:B------:R-:W-:Y:S01]  /*15190*/  SHFL.IDX PT, R7, R24, 0x1, 0x181f ;  /* 0x00381f0018077f89 */ /* 0x000fe200000e0000 */
[----:B------:R-:W-:Y:S02]  /*151a0*/  ISETP.GE.AND P2, PT, R8, UR4, PT ;  /* 0x0000000408007c0c */ /* 0x000fe4000bf46270 */
[----:B------:R-:W-:-:S02]  /*151b0*/  ISETP.GE.AND P1, PT, R37, UR4, PT ;  /* 0x0000000425007c0c */ /* 0x000fc4000bf26270 */
[----:B--2---:R-:W-:Y:S02]  /*151c0*/  IADD3 R2, P0, R14, R6, RZ ;  /* 0x000000060e027210 */ /* 0x004fe40007f1e0ff */
[----:B------:R-:W1:Y:S03]  /*151d0*/  SHFL.IDX PT, R14, R17, 0x1, 0x181f ;  /* 0x00381f00110e7f89 */ /* 0x000e6600000e0000 */
        /* <DEDUP_REMOVED lines=8> */
[----:B------:R1:W-:Y:S02]  /*15260*/  LDGSTS.E.BYPASS.LTC128B.128 [R4+0x6400], desc[UR36][R2.64+0x180], !P4 ;  /* 0x0640018002047fae */ /* 0x0003e4000e101d64 */
[----:B-1----:R-:W-:Y:S02]  /*15270*/  IADD3 R2, P4, R14, R6, RZ ;  /* 0x000000060e027210 */ /* 0x002fe40007f9e0ff */
[----:B------:R-:W0:Y:S03]  /*15280*/  SHFL.IDX PT, R14, R17, 0x2, 0x181f ;  /* 0x00581f00110e7f89 */ /* 0x000e2600000e0000 */
        /* <DEDUP_REMOVED lines=12> */
[----:B------:R0:W3:Y:S03]  /*15350*/  SHFL.IDX PT, R14, R17, 0x3, 0x181f ;  /* 0x00781f00110e7f89 */ /* 0x0000e600000e0000 */
        /* <DEDUP_REMOVED lines=9> */
.L_x_1511:
[C---:B------:R-:W-:Y:S02]  /*153f0*/  ISETP.LT.OR P3, PT, R5.reuse, 0x31, P3 ;  /* 0x000000310500780c */ /* 0x040fe40001f61670 */
[C---:B------:R-:W-:Y:S02]  /*15400*/  ISETP.LT.OR P2, PT, R5.reuse, 0x31, P2 ;  /* 0x000000310500780c */ /* 0x040fe40001741670 */
[C---:B------:R-:W-:Y:S02]  /*15410*/  ISETP.LT.OR P1, PT, R5.reuse, 0x31, P1 ;  /* 0x000000310500780c */ /* 0x040fe40000f21670 */
[----:B01----:R-:W-:Y:S02]  /*15420*/  IADD3 R2, P4, R14, R6, RZ ;  /* 0x000000060e027210 */ /* 0x003fe40007f9e0ff */
        /* <DEDUP_REMOVED lines=11> */
.L_x_1417:
        /* <DEDUP_REMOVED lines=10> */
.L_x_1418:
[----:B------:R1:W-:Y:S01]  /*15580*/  SYNCS.ARRIVE.TRANS64.A1T0 RZ, [R0+URZ+0x30850], RZ ;  /* 0x030850ff00ff79a7 */ /* 0x0003e2000810003f */
[----:B------:R-:W-:-:S04]  /*15590*/  IADD3 R25, R25, 0x1, RZ ;  /* 0x0000000119197810 */ /* 0x000fc80007ffe0ff */
[----:B------:R-:W-:-:S04]  /*155a0*/  ISETP.NE.AND P0, PT, R25, 0x2, PT ;  /* 0x000000021900780c */ /* 0x000fc80003f05270 */
[----:B0-----:R-:W-:Y:S02]  /*155b0*/  SEL R3, RZ, 0x1, P0 ;  /* 0x00000001ff037807 */ /* 0x001fe40000000000 */
[----:B------:R-:W-:Y:S02]  /*155c0*/  SEL R25, R25, RZ, P0 ;  /* 0x000000ff19197207 */ /* 0x000fe40000000000 */
[----:B-1----:R-:W-:-:S07]  /*155d0*/  LOP3.LUT R28, R28, R3, RZ, 0x3c, !PT ;  /* 0x000000031c1c7212 */ /* 0x002fce00078e3cff */
.L_x_1375:
[----:B------:R-:W-:Y:S05]  /*155e0*/  BSYNC B7 ;  /* 0x0000000000077941 */ /* 0x000fea0003800000 */
.L_x_1373:
        /* <DEDUP_REMOVED lines=8> */
[----:B------:R1:W2:Y:S01]  /*15670*/  LDS.128 R16, [R22+0x308d0] ;  /* 0x0308d00016107984 */ /* 0x0002a20000000c00 */
[----:B------:R-:W-:Y:S06]  /*15680*/  BAR.ARV 0x4, 0x180 ;  /* 0x0106000000007b1d */ /* 0x000fec0000002000 */
[----:B------:R-:W-:Y:S05]  /*15690*/  BRA `(.L_x_1420) ;  /* 0x0000000800cc7947 */ /* 0x000fea0003800000 */
.L_x_1419:
        /* <DEDUP_REMOVED lines=11> */
[----:B------:R-:W-:Y:S01]  /*15750*/  IMAD.MOV.U32 R5, RZ, RZ, RZ ;  /* 0x000000ffff057224 */ /* 0x000fe200078e00ff */
[C---:B------:R-:W-:Y:S02]  /*15760*/  ISETP.GE.U32.AND P2, PT, R8.reuse, 0x2, PT ;  /* 0x000000020800780c */ /* 0x040fe40003f46070 */
[C---:B------:R-:W-:Y:S01]  /*15770*/  ISETP.GE.U32.AND P3, PT, R8.reuse, 0x4, PT ;  /* 0x000000040800780c */ /* 0x040fe20003f66070 */
[----:B------:R-:W-:Y:S01]  /*15780*/  SHFL.IDX PT, R0, R16, RZ, 0x1f ;  /* 0x00001fff10007589 */ /* 0x000fe200000e0000 */
[C---:B------:R-:W-:Y:S02]  /*15790*/  ISETP.GE.U32.AND P4, PT, R8.reuse, 0x8, PT ;  /* 0x000000080800780c */ /* 0x040fe40003f86070 */
[C---:B------:R-:W-:Y:S01]  /*157a0*/  ISETP.GE.U32.AND P5, PT, R8.reuse, 0x10, PT ;  /* 0x000000100800780c */ /* 0x040fe20003fa6070 */
[----:B------:R-:W-:Y:S01]  /*157b0*/  SHFL.IDX PT, R4, R16, 0x1, 0x1f ;  /* 0x00201f0010047f89 */ /* 0x000fe200000e0000 */
[----:B--2---:R-:W-:Y:S01]  /*157c0*/  @!P1 IMAD.MOV.U32 R5, RZ, RZ, R2 ;  /* 0x000000ffff059224 */ /* 0x004fe200078e0002 */
[----:B------:R-:W-:-:S04]  /*157d0*/  ISETP.NE.AND P1, PT, R8, RZ, PT ;  /* 0x000000ff0800720c */ /* 0x000fc80003f25270 */
[----:B------:R-:W1:Y:S02]  /*157e0*/  SHFL.UP PT, R14, R5, 0x1, RZ ;  /* 0x04200000050e7989 */ /* 0x000e6400000e00ff */
[----:B-1----:R-:W-:-:S05]  /*157f0*/  SEL R6, R14, RZ, P1 ;  /* 0x000000ff0e067207 */ /* 0x002fca0000800000 */
[----:B------:R-:W-:-:S05]  /*15800*/  IMAD.IADD R6, R5, 0x1, R6 ;  /* 0x0000000105067824 */ /* 0x000fca00078e0206 */
[----:B------:R-:W1:Y:S02]  /*15810*/  SHFL.UP PT, R14, R6, 0x2, RZ ;  /* 0x04400000060e7989 */ /* 0x000e6400000e00ff */
[----:B-1----:R-:W-:-:S05]  /*15820*/  SEL R7, R14, RZ, P2 ;  /* 0x000000ff0e077207 */ /* 0x002fca0001000000 */
[----:B------:R-:W-:-:S05]  /*15830*/  IMAD.IADD R7, R6, 0x1, R7 ;  /* 0x0000000106077824 */ /* 0x000fca00078e0207 */
[----:B------:R-:W1:Y:S02]  /*15840*/  SHFL.UP PT, R14, R7, 0x4, RZ ;  /* 0x04800000070e7989 */ /* 0x000e6400000e00ff */
        /* <DEDUP_REMOVED lines=8> */
[----:B------:R1:W2:Y:S02]  /*158d0*/  SHFL.IDX PT, R14, R6, 0x1f, 0x1f ;  /* 0x03e01f00060e7f89 */ /* 0x0002a400000e0000 */
.L_x_1521:
[----:B------:R-:W-:Y:S02]  /*158e0*/  ULDC UR4, c[0x0][0xc38] ;  /* 0x00030e0000047ab9 */ /* 0x000fe40000000800 */
[----:B------:R-:W-:-:S04]  /*158f0*/  IMAD.U32 R7, RZ, RZ, UR4 ;  /* 0x00000004ff077e24 */ /* 0x000fc8000f8e00ff */
[----:B--2---:R-:W-:-:S04]  /*15900*/  IMAD R14, R14, R7, RZ ;  /* 0x000000070e0e7224 */ /* 0x004fc800078e02ff */
[----:B------:R-:W-:-:S05]  /*15910*/  IMAD.IADD R9, R4, 0x1, R14 ;  /* 0x0000000104097824 */ /* 0x000fca00078e020e */
[----:B------:R-:W-:-:S13]  /*15920*/  ISETP.GT.AND P6, PT, R9, R0, PT ;  /* 0x000000000900720c */ /* 0x000fda0003fc4270 */
[----:B------:R-:W-:Y:S05]  /*15930*/  @P6 BRA `(.L_x_1422) ;  /* 0x00000000009c6947 */ /* 0x000fea0003800000 */
.L_x_1427:
[----:B------:R-:W2:Y:S01]  /*15940*/  LDC R2, c[0x0][0xc3c] ;  /* 0x00030f00ff027b82 */ /* 0x000ea20000000800 */
[----:B------:R-:W-:-:S05]  /*15950*/  VIADD R19, R19, 0x1f ;  /* 0x0000001f13137836 */ /* 0x000fca0000000000 */
[----:B--2---:R-:W-:-:S13]  /*15960*/  ISETP.GE.AND P6, PT, R19, R2, PT ;  /* 0x000000021300720c */ /* 0x004fda0003fc6270 */
[----:B------:R-:W-:Y:S05]  /*15970*/  @P6 BRA `(.L_x_1423) ;  /* 0x0000000400d06947 */ /* 0x000fea0003800000 */
[----:B------:R-:W2:Y:S01]  /*15980*/  S2R R3, SR_TID.X ;  /* 0x0000000000037919 */ /* 0x000ea20000002100 */
[----:B------:R-:W-:Y:S01]  /*15990*/  BSSY B0, `(.L_x_1424) ;  /* 0x0000009000007945 */ /* 0x000fe20003800000 */
[----:B------:R-:W-:Y:S02]  /*159a0*/  MOV R5, RZ ;  /* 0x000000ff00057202 */ /* 0x000fe40000000f00 */
[----:B--2---:R-:W-:-:S05]  /*159b0*/  LOP3.LUT R3, R3, 0x1f, RZ, 0xc0, !PT ;  /* 0x0000001f03037812 */ /* 0x004fca00078ec0ff */
[----:B------:R-:W-:-:S05]  /*159c0*/  IMAD.IADD R7, R19, 0x1, R3 ;  /* 0x0000000113077824 */ /* 0x000fca00078e0203 */
[----:B------:R-:W-:-:S13]  /*159d0*/  ISETP.GE.OR P6, PT, R7, R2, !P0 ;  /* 0x000000020700720c */ /* 0x000fda00047c6670 */
[----:B------:R-:W-:Y:S05]  /*159e0*/  @P6 BRA `(.L_x_1425) ;  /* 0x00000000000c6947 */ /* 0x000fea0003800000 */
[----:B------:R-:W2:Y:S02]  /*159f0*/  LDC.64 R2, c[0x0][0xc80] ;  /* 0x00032000ff027b82 */ /* 0x000ea40000000a00 */
[----:B--2---:R-:W-:-:S05]  /*15a00*/  IMAD.WIDE R2, R7, 0x4, R2 ;  /* 0x0000000407027825 */ /* 0x004fca00078e0202 */
[----:B------:R2:W5:Y:S02]  /*15a10*/  LDG.E R5, desc[UR36][R2.64] ;  /* 0x0000002402057981 */ /* 0x000564000c1e1900 */
.L_x_1425:
[----:B------:R-:W-:Y:S05]  /*15a20*/  BSYNC B0 ;  /* 0x0000000000007941 */ /* 0x000fea0003800000 */
.L_x_1424:
[----:B------:R-:W-:-:S03]  /*15a30*/  UMOV UR4, 0xffffffff ;  /* 0xffffffff00047882 */ /* 0x000fc60000000000 */
[----:B------:R-:W-:Y:S05]  /*15a40*/  BRA.DIV UR4, `(.L_x_1426) ;  /* 0x0000003a04307947 */ /* 0x000fea000b800000 */
[----:B-----5:R-:W3:Y:S02]  /*15a50*/  SHFL.UP PT, R14, R5, 0x1, RZ ;  /* 0x04200000050e7989 */ /* 0x020ee400000e00ff */
[----:B---3--:R-:W-:-:S05]  /*15a60*/  SEL R14, R14, RZ, P1 ;  /* 0x000000ff0e0e7207 */ /* 0x008fca0000800000 */
[----:B------:R-:W-:-:S05]  /*15a70*/  IMAD.IADD R13, R5, 0x1, R14 ;  /* 0x00000001050d7824 */ /* 0x000fca00078e020e */
[----:B------:R-:W2:Y:S02]  /*15a80*/  SHFL.UP PT, R14, R13, 0x2, RZ ;  /* 0x044000000d0e7989 */ /* 0x000ea400000e00ff */
[----:B--2---:R-:W-:-:S05]  /*15a90*/  SEL R2, R14, RZ, P2 ;  /* 0x000000ff0e027207 */ /* 0x004fca0001000000 */
        /* <DEDUP_REMOVED lines=9> */
[----:B-1----:R-:W-:-:S05]  /*15b30*/  IMAD.IADD R6, R4, 0x1, R7 ;  /* 0x0000000104067824 */ /* 0x002fca00078e0207 */
[----:B------:R1:W2:Y:S02]  /*15b40*/  SHFL.IDX PT, R14, R6, 0x1f, 0x1f ;  /* 0x03e01f00060e7f89 */ /* 0x0002a400000e0000 */
.L_x_1529:
[----:B------:R-:W-:Y:S02]  /*15b50*/  ULDC UR4, c[0x0][0xc38] ;  /* 0x00030e0000047ab9 */ /* 0x000fe40000000800 */
[----:B------:R-:W-:-:S04]  /*15b60*/  IMAD.U32 R7, RZ, RZ, UR4 ;  /* 0x00000004ff077e24 */ /* 0x000fc8000f8e00ff */
[----:B--2---:R-:W-:-:S05]  /*15b70*/  IMAD R14, R14, R7, RZ ;  /* 0x000000070e0e7224 */ /* 0x004fca00078e02ff */
[----:B------:R-:W-:-:S04]  /*15b80*/  IADD3 R9, R14, R9, RZ ;  /* 0x000000090e097210 */ /* 0x000fc80007ffe0ff */
[----:B------:R-:W-:-:S13]  /*15b90*/  ISETP.GT.AND P6, PT, R9, R0, PT ;  /* 0x000000000900720c */ /* 0x000fda0003fc4270 */
[----:B------:R-:W-:Y:S05]  /*15ba0*/  @!P6 BRA `(.L_x_1427) ;  /* 0xfffffffc0064e947 */ /* 0x000fea000383ffff */
.L_x_1422:
[----:B------:R-:W-:Y:S01]  /*15bb0*/  IMAD.IADD R16, R9, 0x1, -R14 ;  /* 0x0000000109107824 */ /* 0x000fe200078e0a0e */
[----:B------:R-:W-:-:S03]  /*15bc0*/  UMOV UR4, 0xffffffff ;  /* 0xffffffff00047882 */ /* 0x000fc60000000000 */
[----:B------:R-:W-:-:S05]  /*15bd0*/  IMAD R3, R6, R7, R16 ;  /* 0x0000000706037224 */ /* 0x000fca00078e0210 */
[----:B------:R-:W-:Y:S01]  /*15be0*/  ISETP.GT.AND P6, PT, R3, R0, PT ;  /* 0x000000000300720c */ /* 0x000fe20003fc4270 */
[----:B------:R-:W-:-:S12]  /*15bf0*/  BRA.DIV UR4, `(.L_x_1428) ;  /* 0x0000003a04807947 */ /* 0x000fd8000b800000 */
[----:B------:R-:W-:-:S04]  /*15c00*/  VOTE.ANY R2, PT, !P6 ;  /* 0x0000000000027806 */ /* 0x000fc800070e0100 */
[----:B------:R-:W2:Y:S02]  /*15c10*/  POPC R4, R2 ;  /* 0x0000000200047309 */ /* 0x000ea40000000000 */
[----:B--2---:R2:W3:Y:S02]  /*15c20*/  SHFL.IDX PT, R5, R5, R4, 0x1f ;  /* 0x00001f0405057589 */ /* 0x0044e400000e0000 */
.L_x_1533:
[----:B------:R-:W-:Y:S01]  /*15c30*/  ISETP.NE.AND P0, PT, R2, RZ, PT ;  /* 0x000000ff0200720c */ /* 0x000fe20003f05270 */
[----:B------:R-:W-:-:S12]  /*15c40*/  IMAD.MOV.U32 R14, RZ, RZ, RZ ;  /* 0x000000ffff0e7224 */ /* 0x000fd800078e00ff */
[----:B------:R-:W-:Y:S05]  /*15c50*/  @!P0 BRA `(.L_x_1429) ;  /* 0x0000000000108947 */ /* 0x000fea0003800000 */
[----:B------:R-:W-:Y:S01]  /*15c60*/  UMOV UR4, 0xffffffff ;  /* 0xffffffff00047882 */ /* 0x000fe20000000000 */
[----:B------:R-:W-:Y:S02]  /*15c70*/  VIADD R12, R4, 0xffffffff ;  /* 0xffffffff040c7836 */ /* 0x000fe40000000000 */
[----:B------:R-:W-:Y:S05]  /*15c80*/  BRA.DIV UR4, `(.L_x_1430) ;  /* 0x0000003a04a47947 */ /* 0x000fea000b800000 */
[----:B------:R4:W0:Y:S02]  /*15c90*/  SHFL.IDX PT, R14, R6, R12, 0x1f ;  /* 0x00001f0c060e7589 */ /* 0x00082400000e0000 */
.L_x_1429:
[----:B------:R-:W5:Y:S01]  /*15ca0*/  LDC.64 R2, c[0x0][0xc90] ;  /* 0x00032400ff027b82 */ /* 0x000f620000000a00 */
[----:B------:R-:W-:-:S04]  /*15cb0*/  IMAD.IADD R19, R4, 0x1, R19 ;  /* 0x0000000104137824 */ /* 0x000fc800078e0213 */
[----:B-----5:R-:W-:-:S05]  /*15cc0*/  IMAD.WIDE R2, R19, 0x4, R2 ;  /* 0x0000000413027825 */ /* 0x020fca00078e0202 */
[----:B-1--4-:R1:W2:Y:S01]  /*15cd0*/  LDG.E R6, desc[UR36][R2.64] ;  /* 0x0000002402067981 */ /* 0x0122a2000c1e1900 */
[----:B0-----:R-:W-:Y:S01]  /*15ce0*/  IMAD R16, R14, R7, R16 ;  /* 0x000000070e107224 */ /* 0x001fe200078e0210 */
[----:B-1----:R-:W-:Y:S01]  /*15cf0*/  MOV R2, RZ ;  /* 0x000000ff00027202 */ /* 0x002fe20000000f00 */
[----:B--23--:R-:W-:-:S05]  /*15d00*/  IMAD R4, R5, R6, RZ ;  /* 0x0000000605047224 */ /* 0x00cfca00078e02ff */
[----:B------:R-:W-:-:S04]  /*15d10*/  IABS R8, R4 ;  /* 0x0000000400087213 */ /* 0x000fc80000000000 */
[----:B------:R-:W0:Y:S08]  /*15d20*/  I2F.RP R10, R8 ;  /* 0x00000008000a7306 */ /* 0x000e300000209400 */
[----:B0-----:R-:W0:Y:S02]  /*15d30*/  MUFU.RCP R10, R10 ;  /* 0x0000000a000a7308 */ /* 0x001e240000001000 */
[----:B0-----:R-:W-:-:S06]  /*15d40*/  VIADD R11, R10, 0xffffffe ;  /* 0x0ffffffe0a0b7836 */ /* 0x001fcc0000000000 */
[----:B------:R-:W0:Y:S02]  /*15d50*/  F2I.FTZ.U32.TRUNC.NTZ R3, R11 ;  /* 0x0000000b00037305 */ /* 0x000e24000021f000 */
[----:B0-----:R-:W-:-:S04]  /*15d60*/  IMAD.MOV R9, RZ, RZ, -R3 ;  /* 0x000000ffff097224 */ /* 0x001fc800078e0a03 */
[----:B------:R-:W-:-:S04]  /*15d70*/  IMAD R9, R9, R8, RZ ;  /* 0x0000000809097224 */ /* 0x000fc800078e02ff */
[----:B------:R-:W-:-:S04]  /*15d80*/  IMAD.HI.U32 R2, R3, R9, R2 ;  /* 0x0000000903027227 */ /* 0x000fc800078e0002 */
[----:B------:R-:W-:Y:S01]  /*15d90*/  IMAD.IADD R9, R0, 0x1, -R16 ;  /* 0x0000000100097824 */ /* 0x000fe200078e0a10 */
[----:B------:R-:W-:-:S04]  /*15da0*/  IABS R0, R4 ;  /* 0x0000000400007213 */ /* 0x000fc80000000000 */
[----:B------:R-:W-:Y:S01]  /*15db0*/  IABS R3, R9 ;  /* 0x0000000900037213 */ /* 0x000fe20000000000 */
[----:B------:R-:W-:-:S04]  /*15dc0*/  IMAD.MOV R0, RZ, RZ, -R0 ;  /* 0x000000ffff007224 */ /* 0x000fc800078e0a00 */
        /* <DEDUP_REMOVED lines=12> */
[----:B------:R-:W-:Y:S02]  /*15e90*/  IMAD R0, R6, R2, RZ ;  /* 0x0000000206007224 */ /* 0x000fe400078e02ff */
[----:B------:R-:W-:-:S03]  /*15ea0*/  IMAD.MOV R2, RZ, RZ, -R2 ;  /* 0x000000ffff027224 */ /* 0x000fc600078e0a02 */
[----:B------:R-:W-:Y:S01]  /*15eb0*/  IADD3 R3, -R0, RZ, RZ ;  /* 0x000000ff00037210 */ /* 0x000fe20007ffe1ff */
[----:B------:R-:W-:-:S03]  /*15ec0*/  IMAD R9, R4, R2, R9 ;  /* 0x0000000204097224 */ /* 0x000fc600078e0209 */
[----:B------:R-:W-:-:S04]  /*15ed0*/  VIADDMNMX R6, R3, R7, R6, PT ;  /* 0x0000000703067246 */ /* 0x000fc80003800106 */
[-C--:B------:R-:W-:Y:S02]  /*15ee0*/  IABS R7, R6.reuse ;  /* 0x0000000600077213 */ /* 0x080fe40000000000 */
[----:B------:R-:W-:Y:S02]  /*15ef0*/  IABS R4, R6 ;  /* 0x0000000600047213 */ /* 0x000fe40000000000 */
[----:B------:R-:W0:Y:S03]  /*15f00*/  I2F.RP R8, R7 ;  /* 0x0000000700087306 */ /* 0x000e260000209400 */
[----:B------:R-:W-:-:S05]  /*15f10*/  IMAD.MOV R4, RZ, RZ, -R4 ;  /* 0x000000ffff047224 */ /* 0x000fca00078e0a04 */
[----:B0-----:R-:W0:Y:S02]  /*15f20*/  MUFU.RCP R8, R8 ;  /* 0x0000000800087308 */ /* 0x001e240000001000 */
[----:B0-----:R-:W-:-:S06]  /*15f30*/  VIADD R3, R8, 0xffffffe ;  /* 0x0ffffffe08037836 */ /* 0x001fcc0000000000 */
[----:B------:R-:W0:Y:S02]  /*15f40*/  F2I.FTZ.U32.TRUNC.NTZ R3, R3 ;  /* 0x0000000300037305 */ /* 0x000e24000021f000 */
[----:B0-----:R-:W-:-:S04]  /*15f50*/  IMAD.MOV R2, RZ, RZ, -R3 ;  /* 0x000000ffff027224 */ /* 0x001fc800078e0a03 */
[----:B------:R-:W-:Y:S02]  /*15f60*/  IMAD R11, R2, R7, RZ ;  /* 0x00000007020b7224 */ /* 0x000fe400078e02ff */
[----:B------:R-:W-:-:S04]  /*15f70*/  IMAD.MOV.U32 R2, RZ, RZ, RZ ;  /* 0x000000ffff027224 */ /* 0x000fc800078e00ff */
[----:B------:R-:W-:Y:S01]  /*15f80*/  IMAD.HI.U32 R2, R3, R11, R2 ;  /* 0x0000000b03027227 */ /* 0x000fe200078e0002 */
[----:B------:R-:W-:Y:S02]  /*15f90*/  IABS R11, R9 ;  /* 0x00000009000b7213 */ /* 0x000fe40000000000 */
[C---:B------:R-:W-:Y:S01]  /*15fa0*/  LOP3.LUT R3, R9.reuse, R6, RZ, 0x3c, !PT ;  /* 0x0000000609037212 */ /* 0x040fe200078e3cff */
[----:B------:R-:W-:Y:S02]  /*15fb0*/  IMAD.IADD R9, R9, 0x1, R0 ;  /* 0x0000000109097824 */ /* 0x000fe400078e0200 */
[----:B------:R-:W-:Y:S01]  /*15fc0*/  IMAD.HI.U32 R2, R2, R11, RZ ;  /* 0x0000000b02027227 */ /* 0x000fe200078e00ff */
[----:B------:R-:W-:-:S03]  /*15fd0*/  ISETP.GE.AND P2, PT, R3, RZ, PT ;  /* 0x000000ff0300720c */ /* 0x000fc60003f46270 */
[----:B------:R-:W-:-:S05]  /*15fe0*/  IMAD R4, R2, R4, R11 ;  /* 0x0000000402047224 */ /* 0x000fca00078e020b */
[----:B------:R-:W-:-:S13]  /*15ff0*/  ISETP.GT.U32.AND P1, PT, R7, R4, PT ;  /* 0x000000040700720c */ /* 0x000fda0003f24070 */
[----:B------:R-:W-:Y:S01]  /*16000*/  @!P1 IMAD.IADD R4, R4, 0x1, -R7 ;  /* 0x0000000104049824 */ /* 0x000fe200078e0a07 */
[----:B------:R-:W-:Y:S02]  /*16010*/  @!P1 IADD3 R2, R2, 0x1, RZ ;  /* 0x0000000102029810 */ /* 0x000fe40007ffe0ff */
[----:B------:R-:W-:Y:S02]  /*16020*/  ISETP.NE.AND P1, PT, R6, RZ, PT ;  /* 0x000000ff0600720c */ /* 0x000fe40003f25270 */
[----:B------:R-:W-:-:S13]  /*16030*/  ISETP.GE.U32.AND P0, PT, R4, R7, PT ;  /* 0x000000070400720c */ /* 0x000fda0003f06070 */
[----:B------:R-:W-:-:S04]  /*16040*/  @P0 VIADD R2, R2, 0x1 ;  /* 0x0000000102020836 */ /* 0x000fc80000000000 */
[----:B------:R-:W-:Y:S01]  /*16050*/  @!P2 IMAD.MOV R2, RZ, RZ, -R2 ;  /* 0x000000ffff02a224 */ /* 0x000fe200078e0a02 */
[----:B------:R-:W-:Y:S01]  /*16060*/  @!P1 LOP3.LUT R2, RZ, R6, RZ, 0x33, !PT ;  /* 0x00000006ff029212 */ /* 0x000fe200078e33ff */
[----:B------:R-:W-:-:S04]  /*16070*/  IMAD.MOV R6, RZ, RZ, -R6 ;  /* 0x000000ffff067224 */ /* 0x000fc800078e0a06 */
[----:B------:R-:W-:Y:S01]  /*16080*/  IMAD R18, R2, R6, R9 ;  /* 0x0000000602127224 */ /* 0x000fe200078e0209 */
[----:B------:R-:W-:-:S05]  /*16090*/  LOP3.LUT R2, RZ, R2, RZ, 0x33, !PT ;  /* 0x00000002ff027212 */ /* 0x000fca00078e33ff */
[----:B------:R-:W-:Y:S01]  /*160a0*/  IMAD.IADD R17, R5, 0x1, R2 ;  /* 0x0000000105117824 */ /* 0x000fe200078e0202 */
[----:B------:R-:W-:Y:S06]  /*160b0*/  BRA `(.L_x_1431) ;  /* 0x00000000001c7947 */ /* 0x000fec0003800000 */
.L_x_1423:
[----:B------:R-:W-:Y:S01]  /*160c0*/  UMOV UR4, URZ ;  /* 0x0000003f00047c82 */ /* 0x000fe20008000000 */
[----:B------:R-:W-:Y:S01]  /*160d0*/  UMOV UR5, URZ ;  /* 0x0000003f00057c82 */ /* 0x000fe20008000000 */
[----:B------:R-:W-:Y:S01]  /*160e0*/  ULDC UR6, c[0x0][0xc3c] ;  /* 0x00030f0000067ab9 */ /* 0x000fe20000000800 */
[----:B------:R-:W-:Y:S01]  /*160f0*/  IMAD.MOV.U32 R16, RZ, RZ, R0 ;  /* 0x000000ffff107224 */ /* 0x000fe200078e0000 */
[----:B------:R-:W-:Y:S01]  /*16100*/  MOV R17, UR4 ;  /* 0x0000000400117c02 */ /* 0x000fe20008000f00 */
[----:B------:R-:W-:Y:S02]  /*16110*/  IMAD.U32 R18, RZ, RZ, UR5 ;  /* 0x00000005ff127e24 */ /* 0x000fe4000f8e00ff */
[----:B------:R-:W-:-:S07]  /*16120*/  IMAD.U32 R19, RZ, RZ, UR6 ;  /* 0x00000006ff137e24 */ /* 0x000fce000f8e00ff */
.L_x_1431:
[----:B------:R-:W2:Y:S01]  /*16130*/  S2R R0, SR_TID.X ;  /* 0x0000000000007919 */ /* 0x000ea20000002100 */
[----:B------:R-:W-:Y:S05]  /*16140*/  WARPSYNC.ALL ;  /* 0x0000000000007948 */ /* 0x000fea0003800000 */
[----:B------:R-:W-:Y:S01]  /*16150*/  BAR.SYNC.DEFER_BLOCKING 0x4, 0x180 ;  /* 0x0106000000007b1d */ /* 0x000fe20000010000 */
[----:B--2---:R-:W-:-:S04]  /*16160*/  LOP3.LUT R0, R0, 0x1f, RZ, 0xc0, !PT ;  /* 0x0000001f00007812 */ /* 0x004fc800078ec0ff */
[----:B------:R-:W-:-:S13]  /*16170*/  ISETP.NE.AND P0, PT, R0, RZ, PT ;  /* 0x000000ff0000720c */ /* 0x000fda0003f05270 */
[----:B------:R-:W2:Y:S01]  /*16180*/  @!P0 S2R R3, SR_CgaCtaId ;  /* 0x0000000000038919 */ /* 0x000ea20000008800 */
[----:B------:R-:W-:-:S04]  /*16190*/  @!P0 MOV R0, 0x400 ;  /* 0x0000040000008802 */ /* 0x000fc80000000f00 */
[----:B--2---:R-:W-:-:S05]  /*161a0*/  @!P0 LEA R22, R3, R0, 0x18 ;  /* 0x0000000003168211 */ /* 0x004fca00078ec0ff */
[----:B------:R3:W-:Y:S01]  /*161b0*/  @!P0 STS.128 [R22+0x308d0], R16 ;  /* 0x0308d01016008388 */ /* 0x0007e20000000c00 */
[----:B------:R-:W-:Y:S06]  /*161c0*/  BAR.ARV 0x5, 0x180 ;  /* 0x0146000000007b1d */ /* 0x000fec0000002000 */
.L_x_1420:
[----:B------:R-:W-:Y:S02]  /*161d0*/  ULDC UR4, c[0x0][0xc3c] ;  /* 0x00030f0000047ab9 */ /* 0x000fe40000000800 */
[----:B--2---:R-:W-:-:S13]  /*161e0*/  ISETP.GE.AND P0, PT, R19, UR4, PT ;  /* 0x0000000413007c0c */ /* 0x004fda000bf06270 */
[----:B------:R-:W-:Y:S05]  /*161f0*/  @!P0 BRA `(.L_x_1432) ;  /* 0xffffffb400a08947 */ /* 0x000fea000383ffff */
[----:B------:R-:W-:Y:S05]  /*16200*/  BSYNC B8 ;  /* 0x0000000000087941 */ /* 0x000fea0003800000 */
.L_x_1361:
[----:B------:R-:W2:Y:S01]  /*16210*/  LDL.LU R0, [R1+0x1c] ;  /* 0x00001c0001007983 */ /* 0x000ea20000300800 */
[----:B------:R-:W-:Y:S01]  /*16220*/  BSSY B0, `(.L_x_1433) ;  /* 0x000000b000007945 */ /* 0x000fe20003800000 */
[----:B------:R-:W4:Y:S01]  /*16230*/  S2R R5, SR_CgaCtaId ;  /* 0x0000000000057919 */ /* 0x000f220000008800 */
[----:B--2---:R-:W-:-:S05]  /*16240*/  VIADD R0, R0, 0x1 ;  /* 0x0000000100007836 */ /* 0x004fca0000000000 */
[----:B-1----:R-:W-:-:S04]  /*16250*/  LEA.HI R2, R0, R0, RZ, 0x1 ;  /* 0x0000000000027211 */ /* 0x002fc800078f08ff */
[----:B------:R-:W-:Y:S02]  /*16260*/  LOP3.LUT R3, R2, 0xfffffffe, RZ, 0xc0, !PT ;  /* 0xfffffffe02037812 */ /* 0x000fe400078ec0ff */
[----:B------:R-:W-:-:S03]  /*16270*/  MOV R2, 0x400 ;  /* 0x0000040000027802 */ /* 0x000fc60000000f00 */
[----:B------:R-:W-:Y:S01]  /*16280*/  IMAD.IADD R0, R0, 0x1, -R3 ;  /* 0x0000000100007824 */ /* 0x000fe200078e0a03 */
[----:B----4-:R-:W-:-:S04]  /*16290*/  LEA R4, R5, R2, 0x18 ;  /* 0x0000000205047211 */ /* 0x010fc800078ec0ff */
[----:B------:R-:W-:-:S04]  /*162a0*/  SHF.L.U32 R0, R0, 0x1f, RZ ;  /* 0x0000001f00007819 */ /* 0x000fc800000006ff */
[----:B------:R-:W1:Y:S02]  /*162b0*/  SYNCS.PHASECHK.TRANS64.TRYWAIT P0, [R4+URZ+0x30820], R0 ;  /* 0x03082000040075a7 */ /* 0x000e64000800017f */
[----:B-1----:R-:W-:Y:S05]  /*162c0*/  @!P0 BRA `(.L_x_1434) ;  /* 0x0000003400388947 */ /* 0x002fea0003800000 */
.L_x_1536:
[----:B------:R-:W-:Y:S05]  /*162d0*/  BSYNC B0 ;  /* 0x0000000000007941 */ /* 0x000fea0003800000 */
.L_x_1433:
[----:B------:R-:W-:-:S03]  /*162e0*/  UMOV UR4, 0xffffffff ;  /* 0xffffffff00047882 */ /* 0x000fc60000000000 */
[----:B------:R-:W-:Y:S05]  /*162f0*/  BRA.DIV UR4, `(.L_x_1435) ;  /* 0x0000003604407947 */ /* 0x000fea000b800000 */
[----:B-1----:R-:W1:Y:S02]  /*16300*/  S2R R0, SR_TID.X ;  /* 0x0000000000007919 */ /* 0x002e640000002100 */
[----:B-1----:R-:W-:-:S04]  /*16310*/  SHF.R.U32.HI R0, RZ, 0x5, R0 ;  /* 0x00000005ff007819 */ /* 0x002fc80000011600 */
[----:B------:R-:W-:-:S05]  /*16320*/  LOP3.LUT R0, R0, 0x3, RZ, 0xc0, !PT ;  /* 0x0000000300007812 */ /* 0x000fca00078ec0ff */
[----:B------:R1:W2:Y:S02]  /*16330*/  SHFL.IDX PT, R14, R0, RZ, 0x1f ;  /* 0x00001fff000e7589 */ /* 0x0002a400000e0000 */
.L_x_1539:
[----:B--2---:R-:W-:Y:S01]  /*16340*/  ISETP.NE.AND P0, PT, R14, RZ, PT ;  /* 0x000000ff0e00720c */ /* 0x004fe20003f05270 */
[----:B------:R-:W-:-:S12]  /*16350*/  BSSY B0, `(.L_x_1436) ;  /* 0x0000026000007945 */ /* 0x000fd80003800000 */
[----:B------:R-:W-:Y:S05]  /*16360*/  @P0 BRA `(.L_x_1437) ;  /* 0x0000000000900947 */ /* 0x000fea0003800000 */
[----:B------:R-:W-:-:S03]  /*16370*/  UMOV UR4, 0xffffffff ;  /* 0xffffffff00047882 */ /* 0x000fc60000000000 */
[----:B------:R-:W-:Y:S05]  /*16380*/  BRA.DIV UR4, `(.L_x_1438) ;  /* 0x0000003604507947 */ /* 0x000fea000b800000 */
[----:B------:R-:W-:-:S13]  /*16390*/  ELECT P6, URZ, PT ;  /* 0x00000000003f782f */ /* 0x000fda00038c0000 */
.L_x_1542:
        /* <DEDUP_REMOVED lines=8> */
.L_x_1439:
[C---:B------:R-:W-:Y:S01]  /*16420*/  IMAD R5, R25.reuse, 0x8, R4 ;  /* 0x0000000819057824 */ /* 0x040fe200078e0204 */
[----:B------:R-:W-:Y:S02]  /*16430*/  SHF.L.U32 R0, R28, 0x1f, RZ ;  /* 0x0000001f1c007819 */ /* 0x000fe400000006ff */
[----:B------:R-:W-:Y:S02]  /*16440*/  IADD3 R25, R25, 0x1, RZ ;  /* 0x0000000119197810 */ /* 0x000fe40007ffe0ff */
[----:B------:R-:W1:Y:S02]  /*16450*/  SYNCS.PHASECHK.TRANS64.TRYWAIT P1, [R5+URZ+0x30840], R0 ;  /* 0x03084000050075a7 */ /* 0x000e64000802017f */
[----:B------:R-:W-:-:S04]  /*16460*/  ISETP.NE.AND P2, PT, R25, 0x2, PT ;  /* 0x000000021900780c */ /* 0x000fc80003f45270 */
[----:B------:R-:W-:Y:S01]  /*16470*/  SEL R3, RZ, 0x1, P2 ;  /* 0x00000001ff037807 */ /* 0x000fe20001000000 */
[----:B-1----:R-:W-:Y:S08]  /*16480*/  @!P1 BRA `(.L_x_1440) ;  /* 0x0000003400309947 */ /* 0x002ff00003800000 */
.L_x_1543:
[----:B------:R-:W-:Y:S02]  /*16490*/  SEL R25, R25, RZ, P2 ;  /* 0x000000ff19197207 */ /* 0x000fe40001000000 */
[----:B------:R-:W-:Y:S01]  /*164a0*/  LOP3.LUT R2, R28, R3, RZ, 0x3c, !PT ;  /* 0x000000031c027212 */ /* 0x000fe200078e3cff */
[----:B------:R-:W-:Y:S06]  /*164b0*/  @!P0 BRA `(.L_x_1441) ;  /* 0x0000000000048947 */ /* 0x000fec0003800000 */
[----:B------:R-:W-:Y:S01]  /*164c0*/  BPT.TRAP 0x1 ;  /* 0x000000040000795c */ /* 0x000fe20000300000 */
.L_x_1441:
[----:B------:R-:W-:Y:S01]  /*164d0*/  IMAD R25, R25, 0x8, R4 ;  /* 0x0000000819197824 */ /* 0x000fe200078e0204 */
[----:B------:R-:W-:-:S04]  /*164e0*/  SHF.L.U32 R2, R2, 0x1f, RZ ;  /* 0x0000001f02027819 */ /* 0x000fc800000006ff */
[----:B------:R-:W2:Y:S02]  /*164f0*/  SYNCS.PHASECHK.TRANS64.TRYWAIT P1, [R25+URZ+0x30840], R2 ;  /* 0x03084002190075a7 */ /* 0x000ea4000802017f */
[----:B--2---:R-:W-:Y:S05]  /*16500*/  @!P1 BRA `(.L_x_1442) ;  /* 0x0000003400249947 */ /* 0x004fea0003800000 */
.L_x_1544:
[----:B------:R-:W-:Y:S05]  /*16510*/  @!P0 BRA `(.L_x_1443) ;  /* 0x0000000000048947 */ /* 0x000fea0003800000 */
[----:B------:R-:W-:Y:S01]  /*16520*/  BPT.TRAP 0x1 ;  /* 0x000000040000795c */ /* 0x000fe20000300000 */
.L_x_1443:
[----:B------:R-:W4:Y:S02]  /*16530*/  SYNCS.PHASECHK.TRANS64.TRYWAIT P1, [R5+URZ+0x30860], R0 ;  /* 0x03086000050075a7 */ /* 0x000f24000802017f */
[----:B----4-:R-:W-:Y:S05]  /*16540*/  @!P1 BRA `(.L_x_1444) ;  /* 0x0000003400289947 */ /* 0x010fea0003800000 */
.L_x_1545:
[----:B------:R-:W-:Y:S05]  /*16550*/  @!P0 BRA `(.L_x_1445) ;  /* 0x0000000000048947 */ /* 0x000fea0003800000 */
[----:B------:R-:W-:Y:S01]  /*16560*/  BPT.TRAP 0x1 ;  /* 0x000000040000795c */ /* 0x000fe20000300000 */
.L_x_1445:
[----:B------:R0:W0:Y:S02]  /*16570*/  SYNCS.PHASECHK.TRANS64.TRYWAIT P0, [R25+URZ+0x30860], R2 ;  /* 0x03086002190075a7 */ /* 0x000024000800017f */
[----:B0-----:R-:W-:Y:S05]  /*16580*/  @!P0 NANOSLEEP.SYNCS 0x989680 ;  /* 0x009896800000895d */ /* 0x001fea0003900000 */
[----:B------:R-:W0:Y:S02]  /*16590*/  @!P0 SYNCS.PHASECHK.TRANS64 P0, [R25+URZ+0x30860], R2 ;  /* 0x03086002190085a7 */ /* 0x000e24000800007f */
[----:B0-----:R-:W-:Y:S05]  /*165a0*/  @!P0 BRA `(.L_x_1445) ;  /* 0xfffffffc00f08947 */ /* 0x001fea000383ffff */
.L_x_1437:
[----:B------:R-:W-:Y:S05]  /*165b0*/  BSYNC B0 ;  /* 0x0000000000007941 */ /* 0x000fea0003800000 */
.L_x_1436:
[----:B------:R-:W-:Y:S05]  /*165c0*/  EXIT ;  /* 0x000000000000794d */ /* 0x000fea0003800000 */
.L_x_1255:
[----:B0-----:R-:W-:-:S04]  /*165d0*/  IMAD.U32 R3, RZ, RZ, UR40 ;  /* 0x00000028ff037e24 */ /* 0x001fc8000f8e00ff */
[----:B------:R0:W1:Y:S03]  /*165e0*/  SYNCS.PHASECHK.TRANS64.TRYWAIT P1, [R3+URZ+0x30800], R0 ;  /* 0x03080000030075a7 */ /* 0x000066000802017f */
[----:B-1----:R-:W-:Y:S05]  /*165f0*/  @!P1 NANOSLEEP.SYNCS 0x989680 ;  /* 0x009896800000995d */ /* 0x002fea0003900000 */
[----:B------:R-:W1:Y:S02]  /*16600*/  @!P1 SYNCS.PHASECHK.TRANS64 P1, [R3+URZ+0x30800], R0 ;  /* 0x03080000030095a7 */ /* 0x000e64000802007f */
[----:B-1----:R-:W-:Y:S05]  /*16610*/  @!P1 BRA `(.L_x_1255) ;  /* 0xfffffffc00ec9947 */ /* 0x002fea000383ffff */
[----:B------:R-:W-:Y:S05]  /*16620*/  BRA `(.L_x_1446) ;  /* 0xfffffeb400f87947 */ /* 0x000fea000383ffff */
.L_x_1259:
[----:B-1----:R1:W2:Y:S02]  /*16630*/  SYNCS.PHASECHK.TRANS64.TRYWAIT P1, [R3+URZ+0x30830], R0 ;  /* 0x03083000030075a7 */ /* 0x0022a4000802017f */
[----:B--2---:R-:W-:Y:S05]  /*16640*/  @!P1 NANOSLEEP.SYNCS 0x989680 ;  /* 0x009896800000995d */ /* 0x004fea0003900000 */
[----:B------:R-:W2:Y:S02]  /*16650*/  @!P1 SYNCS.PHASECHK.TRANS64 P1, [R3+URZ+0x30830], R0 ;  /* 0x03083000030095a7 */ /* 0x000ea4000802007f */
[----:B--2---:R-:W-:Y:S05]  /*16660*/  @!P1 BRA `(.L_x_1259) ;  /* 0xfffffffc00f09947 */ /* 0x004fea000383ffff */
[----:B------:R-:W-:Y:S05]  /*16670*/  BRA `(.L_x_1258) ;  /* 0xfffffeb800147947 */ /* 0x000fea000383ffff */
.L_x_1276:
[----:B-1----:R-:W-:-:S04]  /*16680*/  IMAD.U32 R4, RZ, RZ, UR7 ;  /* 0x00000007ff047e24 */ /* 0x002fc8000f8e00ff */
[----:B------:R1:W2:Y:S03]  /*16690*/  SYNCS.PHASECHK.TRANS64.TRYWAIT P1, [R4+URZ+0x30830], R3 ;  /* 0x03083003040075a7 */ /* 0x0002a6000802017f */
[----:B--2---:R-:W-:Y:S05]  /*166a0*/  @!P1 NANOSLEEP.SYNCS 0x989680 ;  /* 0x009896800000995d */ /* 0x004fea0003900000 */
[----:B------:R-:W2:Y:S02]  /*166b0*/  @!P1 SYNCS.PHASECHK.TRANS64 P1, [R4+URZ+0x30830], R3 ;  /* 0x03083003040095a7 */ /* 0x000ea4000802007f */
[----:B--2---:R-:W-:Y:S05]  /*166c0*/  @!P1 BRA `(.L_x_1276) ;  /* 0xfffffffc00ec9947 */ /* 0x004fea000383ffff */
[----:B------:R-:W-:Y:S05]  /*166d0*/  BRA `(.L_x_1275) ;  /* 0xfffffee400407947 */ /* 0x000fea000383ffff */
.L_x_1280:
[----:B01----:R-:W-:-:S04]  /*166e0*/  IMAD.U32 R3, RZ, RZ, UR14 ;  /* 0x0000000eff037e24 */ /* 0x003fc8000f8e00ff */
[----:B------:R0:W1:Y:S03]  /*166f0*/  SYNCS.PHASECHK.TRANS64.TRYWAIT P1, [R3+URZ+0x30850], R0 ;  /* 0x03085000030075a7 */ /* 0x000066000802017f */
[----:B-1----:R-:W-:Y:S05]  /*16700*/  @!P1 NANOSLEEP.SYNCS 0x989680 ;  /* 0x009896800000995d */ /* 0x002fea0003900000 */
[----:B------:R-:W1:Y:S02]  /*16710*/  @!P1 SYNCS.PHASECHK.TRANS64 P1, [R3+URZ+0x30850], R0 ;  /* 0x03085000030095a7 */ /* 0x000e64000802007f */
[----:B-1----:R-:W-:Y:S05]  /*16720*/  @!P1 BRA `(.L_x_1280) ;  /* 0xfffffffc00ec9947 */ /* 0x002fea000383ffff */
[----:B------:R-:W-:Y:S05]  /*16730*/  BRA `(.L_x_1279) ;  /* 0xfffffef000e47947 */ /* 0x000fea000383ffff */
.L_x_1299:
[----:B-1----:R-:W-:-:S04]  /*16740*/  IMAD.U32 R4, RZ, RZ, UR7 ;  /* 0x00000007ff047e24 */ /* 0x002fc8000f8e00ff */
[----:B------:R1:W2:Y:S03]  /*16750*/  SYNCS.PHASECHK.TRANS64.TRYWAIT P1, [R4+URZ+0x30830], R3 ;  /* 0x03083003040075a7 */ /* 0x0002a6000802017f */
[----:B--2---:R-:W-:Y:S05]  /*16760*/  @!P1 NANOSLEEP.SYNCS 0x989680 ;  /* 0x009896800000995d */ /* 0x004fea0003900000 */
[----:B------:R-:W2:Y:S02]  /*16770*/  @!P1 SYNCS.PHASECHK.TRANS64 P1, [R4+URZ+0x30830], R3 ;  /* 0x03083003040095a7 */ /* 0x000ea4000802007f */
[----:B--2---:R-:W-:Y:S05]  /*16780*/  @!P1 BRA `(.L_x_1299) ;  /* 0xfffffffc00ec9947 */ /* 0x004fea000383ffff */
[----:B------:R-:W-:Y:S05]  /*16790*/  BRA `(.L_x_1298) ;  /* 0xffffff1000dc7947 */ /* 0x000fea000383ffff */
.L_x_1303:
[----:B01----:R-:W-:-:S04]  /*167a0*/  IMAD.U32 R3, RZ, RZ, UR14 ;  /* 0x0000000eff037e24 */ /* 0x003fc8000f8e00ff */
[----:B------:R0:W1:Y:S03]  /*167b0*/  SYNCS.PHASECHK.TRANS64.TRYWAIT P1, [R3+URZ+0x30850], R0 ;  /* 0x03085000030075a7 */ /* 0x000066000802017f */
[----:B-1----:R-:W-:Y:S05]  /*167c0*/  @!P1 NANOSLEEP.SYNCS 0x989680 ;  /* 0x009896800000995d */ /* 0x002fea0003900000 */
[----:B------:R-:W1:Y:S02]  /*167d0*/  @!P1 SYNCS.PHASECHK.TRANS64 P1, [R3+URZ+0x30850], R0 ;  /* 0x03085000030095a7 */ /* 0x000e64000802007f */
[----:B-1----:R-:W-:Y:S05]  /*167e0*/  @!P1 BRA `(.L_x_1303) ;  /* 0xfffffffc00ec9947 */ /* 0x002fea000383ffff */
[----:B------:R-:W-:Y:S05]  /*167f0*/  BRA `(.L_x_1302) ;  /* 0xffffff2000807947 */ /* 0x000fea000383ffff */
.L_x_1311:
[----:B-1----:R-:W-:-:S04]  /*16800*/  MOV R4, UR6 ;  /* 0x0000000600047c02 */ /* 0x002fc80008000f00 */
[----:B------:R1:W2:Y:S03]  /*16810*/  SYNCS.PHASECHK.TRANS64.TRYWAIT P1, [R4+URZ+0x30830], R3 ;  /* 0x03083003040075a7 */ /* 0x0002a6000802017f */
[----:B--2---:R-:W-:Y:S05]  /*16820*/  @!P1 NANOSLEEP.SYNCS 0x989680 ;  /* 0x009896800000995d */ /* 0x004fea0003900000 */
[----:B------:R-:W2:Y:S02]  /*16830*/  @!P1 SYNCS.PHASECHK.TRANS64 P1, [R4+URZ+0x30830], R3 ;  /* 0x03083003040095a7 */ /* 0x000ea4000802007f */
[----:B--2---:R-:W-:Y:S05]  /*16840*/  @!P1 BRA `(.L_x_1311) ;  /* 0xfffffffc00ec9947 */ /* 0x004fea000383ffff */
[----:B------:R-:W-:Y:S05]  /*16850*/  BRA `(.L_x_1310) ;  /* 0xffffff3400147947 */ /* 0x000fea000383ffff */
.L_x_1315:
[----:B01----:R-:W-:-:S04]  /*16860*/  IMAD.U32 R3, RZ, RZ, UR10 ;  /* 0x0000000aff037e24 */ /* 0x003fc8000f8e00ff */
[----:B------:R0:W1:Y:S03]  /*16870*/  SYNCS.PHASECHK.TRANS64.TRYWAIT P1, [R3+URZ+0x30850], R0 ;  /* 0x03085000030075a7 */ /* 0x000066000802017f */
[----:B-1----:R-:W-:Y:S05]  /*16880*/  @!P1 NANOSLEEP.SYNCS 0x989680 ;  /* 0x009896800000995d */ /* 0x002fea0003900000 */
[----:B------:R-:W1:Y:S02]  /*16890*/  @!P1 SYNCS.PHASECHK.TRANS64 P1, [R3+URZ+0x30850], R0 ;  /* 0x03085000030095a7 */ /* 0x000e64000802007f */
[----:B-1----:R-:W-:Y:S05]  /*168a0*/  @!P1 BRA `(.L_x_1315) ;  /* 0xfffffffc00ec9947 */ /* 0x002fea000383ffff */
[----:B------:R-:W-:Y:S05]  /*168b0*/  BRA `(.L_x_1314) ;  /* 0xffffff4000b87947 */ /* 0x000fea000383ffff */
.L_x_1330:
[----:B-1----:R-:W-:-:S04]  /*168c0*/  IMAD.U32 R7, RZ, RZ, UR5 ;  /* 0x00000005ff077e24 */ /* 0x002fc8000f8e00ff */
[----:B------:R1:W2:Y:S03]  /*168d0*/  SYNCS.PHASECHK.TRANS64.TRYWAIT P1, [R7+URZ+0x30850], R0 ;  /* 0x03085000070075a7 */ /* 0x0002a6000802017f */
[----:B--2---:R-:W-:Y:S05]  /*168e0*/  @!P1 NANOSLEEP.SYNCS 0x989680 ;  /* 0x009896800000995d */ /* 0x004fea0003900000 */
[----:B------:R-:W2:Y:S02]  /*168f0*/  @!P1 SYNCS.PHASECHK.TRANS64 P1, [R7+URZ+0x30850], R0 ;  /* 0x03085000070095a7 */ /* 0x000ea4000802007f */
[----:B--2---:R-:W-:Y:S05]  /*16900*/  @!P1 BRA `(.L_x_1330) ;  /* 0xfffffffc00ec9947 */ /* 0x004fea000383ffff */
[----:B------:R-:W-:Y:S05]  /*16910*/  BRA `(.L_x_1329) ;  /* 0xffffff6400e47947 */ /* 0x000fea000383ffff */
.L_x_1381:
        /* <DEDUP_REMOVED lines=8> */
[----:B0----5:R-:W-:Y:S05]  /*169a0*/  WARPSYNC.COLLECTIVE R15, `(.L_x_1448) ;  /* 0x000000000f087348 */ /* 0x021fea0003c00000 */
[----:B------:R1:W2:Y:S02]  /*169b0*/  SHFL.IDX P6, R14, R13, R12, R11 ;  /* 0x0000000c0d0e7389 */ /* 0x0002a400000c000b */
[----:B012--5:R-:W-:Y:S01]  /*169c0*/  ENDCOLLECTIVE ;  /* 0x000000000000791b */ /* 0x027fe20003800000 */
.L_x_1448:
[----:B------:R-:W-:Y:S05]  /*169d0*/  BSYNC B0 ;  /* 0x0000000000007941 */ /* 0x000fea0003800000 */
.L_x_1447:
[----:B------:R-:W-:Y:S05]  /*169e0*/  BRA `(.L_x_1449) ;  /* 0xffffffbc00507947 */ /* 0x000fea000383ffff */
.L_x_1384:
[----:B0-----:R0:W1:Y:S02]  /*169f0*/  SYNCS.PHASECHK.TRANS64.TRYWAIT P0, [R6+URZ+0x30840], R2 ;  /* 0x03084002060075a7 */ /* 0x001064000800017f */
[----:B-1----:R-:W-:Y:S05]  /*16a00*/  @!P0 NANOSLEEP.SYNCS 0x989680 ;  /* 0x009896800000895d */ /* 0x002fea0003900000 */
[----:B------:R-:W1:Y:S02]  /*16a10*/  @!P0 SYNCS.PHASECHK.TRANS64 P0, [R6+URZ+0x30840], R2 ;  /* 0x03084002060085a7 */ /* 0x000e64000800007f */
[----:B-1----:R-:W-:Y:S05]  /*16a20*/  @!P0 BRA `(.L_x_1384) ;  /* 0xfffffffc00f08947 */ /* 0x002fea000383ffff */
[----:B------:R-:W-:Y:S05]  /*16a30*/  BRA `(.L_x_1450) ;  /* 0xffffffc000547947 */ /* 0x000fea000383ffff */
.L_x_1385:
        /* <DEDUP_REMOVED lines=8> */
.L_x_1452:
[----:B------:R-:W-:Y:S05]  /*16ac0*/  BSYNC B0 ;  /* 0x0000000000007941 */ /* 0x000fea0003800000 */
.L_x_1451:
[----:B------:R-:W-:Y:S01]  /*16ad0*/  IMAD.MOV.U32 R13, RZ, RZ, R4 ;  /* 0x000000ffff0d7224 */ /* 0x000fe200078e0004 */
[----:B------:R-:W-:Y:S01]  /*16ae0*/  MOV R11, 0x181f ;  /* 0x0000181f000b7802 */ /* 0x000fe20000000f00 */
[----:B------:R-:W-:Y:S02]  /*16af0*/  IMAD.MOV.U32 R12, RZ, RZ, RZ ;  /* 0x000000ffff0c7224 */ /* 0x000fe400078e00ff */
[----:B------:R-:W-:Y:S02]  /*16b00*/  IMAD.MOV.U32 R15, RZ, RZ, -0x1 ;  /* 0xffffffffff0f7424 */ /* 0x000fe400078e00ff */
[----:B------:R-:W-:Y:S02]  /*16b10*/  IMAD.MOV.U32 R2, RZ, RZ, R14 ;  /* 0x000000ffff027224 */ /* 0x000fe400078e000e */
[----:B------:R-:W-:-:S07]  /*16b20*/  @P0 IMAD R9, R7, 0x2, R22 ;  /* 0x0000000207090824 */ /* 0x000fce00078e0216 */
[----:B------:R-:W-:Y:S05]  /*16b30*/  WARPSYNC.COLLECTIVE R15, `(.L_x_1453) ;  /* 0x000000000f087348 */ /* 0x000fea0003c00000 */
[----:B------:R0:W1:Y:S02]  /*16b40*/  SHFL.IDX P6, R14, R13, R12, R11 ;  /* 0x0000000c0d0e7389 */ /* 0x00006400000c000b */
[----:B01----:R-:W-:Y:S01]  /*16b50*/  ENDCOLLECTIVE ;  /* 0x000000000000791b */ /* 0x003fe20003800000 */
.L_x_1453:
[----:B------:R-:W-:Y:S02]  /*16b60*/  IMAD.MOV.U32 R13, RZ, RZ, R0 ;  /* 0x000000ffff0d7224 */ /* 0x000fe400078e0000 */
[----:B------:R-:W-:Y:S02]  /*16b70*/  IMAD.MOV.U32 R12, RZ, RZ, 0x1 ;  /* 0x00000001ff0c7424 */ /* 0x000fe400078e00ff */
[----:B------:R-:W-:-:S07]  /*16b80*/  IMAD.MOV.U32 R3, RZ, RZ, R14 ;  /* 0x000000ffff037224 */ /* 0x000fce00078e000e */
[----:B------:R-:W-:Y:S05]  /*16b90*/  WARPSYNC.COLLECTIVE R15, `(.L_x_1454) ;  /* 0x000000000f087348 */ /* 0x000fea0003c00000 */
[----:B------:R0:W1:Y:S02]  /*16ba0*/  SHFL.IDX P6, R14, R13, R12, R11 ;  /* 0x0000000c0d0e7389 */ /* 0x00006400000c000b */
[----:B01----:R-:W-:Y:S01]  /*16bb0*/  ENDCOLLECTIVE ;  /* 0x000000000000791b */ /* 0x003fe20003800000 */
.L_x_1454:
[----:B------:R-:W-:-:S05]  /*16bc0*/  @P0 LEA R3, P1, R34, R3, 0x1 ;  /* 0x0000000322030211 */ /* 0x000fca00078208ff */
[----:B------:R-:W-:-:S05]  /*16bd0*/  @P0 IMAD.X R2, RZ, RZ, R2, P1 ;  /* 0x000000ffff020224 */ /* 0x000fca00008e0602 */
[----:B------:R-:W-:Y:S01]  /*16be0*/  @P0 LOP3.LUT R3, R3, R2, RZ, 0x3c, !PT ;  /* 0x0000000203030212 */ /* 0x000fe200078e3cff */
[----:B------:R-:W-:-:S03]  /*16bf0*/  IMAD.MOV.U32 R13, RZ, RZ, R4 ;  /* 0x000000ffff0d7224 */ /* 0x000fc600078e0004 */
[----:B------:R-:W-:-:S04]  /*16c00*/  @P0 LOP3.LUT R2, R3, R2, RZ, 0x3c, !PT ;  /* 0x0000000203020212 */ /* 0x000fc800078e3cff */
[----:B------:R-:W-:Y:S02]  /*16c10*/  @P0 LOP3.LUT R3, R3, R2, RZ, 0x3c, !PT ;  /* 0x0000000203030212 */ /* 0x000fe400078e3cff */
[----:B------:R-:W-:-:S07]  /*16c20*/  MOV R8, R14 ;  /* 0x0000000e00087202 */ /* 0x000fce0000000f00 */
[----:B------:R-:W-:Y:S05]  /*16c30*/  WARPSYNC.COLLECTIVE R15, `(.L_x_1455) ;  /* 0x000000000f087348 */ /* 0x000fea0003c00000 */
[----:B------:R0:W1:Y:S02]  /*16c40*/  SHFL.IDX P6, R14, R13, R12, R11 ;  /* 0x0000000c0d0e7389 */ /* 0x00006400000c000b */
[----:B01----:R-:W-:Y:S01]  /*16c50*/  ENDCOLLECTIVE ;  /* 0x000000000000791b */ /* 0x003fe20003800000 */
.L_x_1455:
        /* <DEDUP_REMOVED lines=14> */
.L_x_1456:
[----:B------:R-:W-:Y:S01]  /*16d40*/  @P0 IMAD R21, R7, 0x2, R22 ;  /* 0x0000000207150824 */ /* 0x000fe200078e0216 */
        /* <DEDUP_REMOVED lines=15> */
.L_x_1457:
[----:B------:R-:W-:Y:S02]  /*16e40*/  @P0 IMAD R9, R7, 0x2, R22 ;  /* 0x0000000207090824 */ /* 0x000fe400078e0216 */
[----:B------:R-:W-:Y:S02]  /*16e50*/  IMAD.MOV.U32 R13, RZ, RZ, R0 ;  /* 0x000000ffff0d7224 */ /* 0x000fe400078e0000 */
[----:B------:R-:W-:Y:S02]  /*16e60*/  IMAD.MOV.U32 R12, RZ, RZ, 0x3 ;  /* 0x00000003ff0c7424 */ /* 0x000fe400078e00ff */
[----:B------:R-:W-:-:S07]  /*16e70*/  IMAD.MOV.U32 R2, RZ, RZ, R14 ;  /* 0x000000ffff027224 */ /* 0x000fce00078e000e */
[----:B------:R-:W-:Y:S05]  /*16e80*/  WARPSYNC.COLLECTIVE R15, `(.L_x_1458) ;  /* 0x000000000f087348 */ /* 0x000fea0003c00000 */
[----:B------:R0:W1:Y:S02]  /*16e90*/  SHFL.IDX P6, R14, R13, R12, R11 ;  /* 0x0000000c0d0e7389 */ /* 0x00006400000c000b */
[----:B01----:R-:W-:Y:S01]  /*16ea0*/  ENDCOLLECTIVE ;  /* 0x000000000000791b */ /* 0x003fe20003800000 */
.L_x_1458:
        /* <DEDUP_REMOVED lines=10> */
[----:B------:R0:W-:Y:S04]  /*16f50*/  @P0 LDGSTS.E.BYPASS.LTC128B.128 [R9+0x27400], desc[UR36][R2.64+0x180], !P2 ;  /* 0x2740018002090fae */ /* 0x0001e8000d101d64 */
[----:B0-----:R-:W-:Y:S05]  /*16f60*/  WARPSYNC.COLLECTIVE R15, `(.L_x_1459) ;  /* 0x000000000f087348 */ /* 0x001fea0003c00000 */
[----:B------:R1:W2:Y:S02]  /*16f70*/  SHFL.IDX P6, R14, R13, R12, R11 ;  /* 0x0000000c0d0e7389 */ /* 0x0002a400000c000b */
[----:B012---:R-:W-:Y:S01]  /*16f80*/  ENDCOLLECTIVE ;  /* 0x000000000000791b */ /* 0x007fe20003800000 */
.L_x_1459:
[----:B------:R-:W-:Y:S01]  /*16f90*/  IMAD.MOV.U32 R2, RZ, RZ, R14 ;  /* 0x000000ffff027224 */ /* 0x000fe200078e000e */
[----:B------:R-:W-:Y:S06]  /*16fa0*/  BRA `(.L_x_1460) ;  /* 0xffffffc000047947 */ /* 0x000fec000383ffff */
.L_x_1390:
[----:B------:R-:W-:Y:S02]  /*16fb0*/  IMAD.MOV.U32 R13, RZ, RZ, R0 ;  /* 0x000000ffff0d7224 */ /* 0x000fe400078e0000 */
[----:B------:R-:W-:Y:S02]  /*16fc0*/  IMAD.MOV.U32 R12, RZ, RZ, RZ ;  /* 0x000000ffff0c7224 */ /* 0x000fe400078e00ff */
[----:B------:R-:W-:Y:S02]  /*16fd0*/  IMAD.MOV.U32 R11, RZ, RZ, 0x181f ;  /* 0x0000181fff0b7424 */ /* 0x000fe400078e00ff */
[----:B------:R-:W-:Y:S02]  /*16fe0*/  IMAD.MOV.U32 R15, RZ, RZ, -0x1 ;  /* 0xffffffffff0f7424 */ /* 0x000fe400078e00ff */
[----:B------:R-:W-:Y:S02]  /*16ff0*/  IMAD R5, R29, R6, RZ ;  /* 0x000000061d057224 */ /* 0x000fe400078e02ff */
[----:B------:R-:W-:-:S07]  /*17000*/  IMAD.IADD R27, R8, 0x1, R27 ;  /* 0x00000001081b7824 */ /* 0x000fce00078e021b */
[----:B------:R-:W-:Y:S05]  /*17010*/  WARPSYNC.COLLECTIVE R15, `(.L_x_1461) ;  /* 0x000000000f087348 */ /* 0x000fea0003c00000 */
[----:B------:R0:W1:Y:S02]  /*17020*/  SHFL.IDX P6, R14, R13, R12, R11 ;  /* 0x0000000c0d0e7389 */ /* 0x00006400000c000b */
[----:B01----:R-:W-:Y:S01]  /*17030*/  ENDCOLLECTIVE ;  /* 0x000000000000791b */ /* 0x003fe20003800000 */
.L_x_1461:
[----:B------:R-:W-:Y:S01]  /*17040*/  ISETP.GE.AND P0, PT, R27, R5, PT ;  /* 0x000000051b00720c */ /* 0x000fe20003f06270 */
[----:B------:R-:W-:Y:S01]  /*17050*/  IMAD.MOV.U32 R13, RZ, RZ, R4 ;  /* 0x000000ffff0d7224 */ /* 0x000fe200078e0004 */
[----:B------:R-:W-:-:S11]  /*17060*/  MOV R2, R14 ;  /* 0x0000000e00027202 */ /* 0x000fd60000000f00 */
[----:B------:R-:W-:Y:S05]  /*17070*/  WARPSYNC.COLLECTIVE R15, `(.L_x_1462) ;  /* 0x000000000f087348 */ /* 0x000fea0003c00000 */
[----:B------:R0:W1:Y:S02]  /*17080*/  SHFL.IDX P6, R14, R13, R12, R11 ;  /* 0x0000000c0d0e7389 */ /* 0x00006400000c000b */
[----:B01----:R-:W-:Y:S01]  /*17090*/  ENDCOLLECTIVE ;  /* 0x000000000000791b */ /* 0x003fe20003800000 */
.L_x_1462:
[----:B------:R-:W-:Y:S01]  /*170a0*/  MOV R13, R0 ;  /* 0x00000000000d7202 */ /* 0x000fe20000000f00 */
[----:B------:R-:W-:Y:S02]  /*170b0*/  IMAD.MOV.U32 R12, RZ, RZ, 0x1 ;  /* 0x00000001ff0c7424 */ /* 0x000fe400078e00ff */
[----:B------:R-:W-:-:S07]  /*170c0*/  IMAD.MOV.U32 R3, RZ, RZ, R14 ;  /* 0x000000ffff037224 */ /* 0x000fce00078e000e */
[----:B------:R-:W-:Y:S05]  /*170d0*/  WARPSYNC.COLLECTIVE R15, `(.L_x_1463) ;  /* 0x000000000f087348 */ /* 0x000fea0003c00000 */
[----:B------:R0:W1:Y:S02]  /*170e0*/  SHFL.IDX P6, R14, R13, R12, R11 ;  /* 0x0000000c0d0e7389 */ /* 0x00006400000c000b */
[----:B01----:R-:W-:Y:S01]  /*170f0*/  ENDCOLLECTIVE ;  /* 0x000000000000791b */ /* 0x003fe20003800000 */
.L_x_1463:
[----:B------:R-:W-:-:S05]  /*17100*/  @!P0 LEA R6, P5, R34, R3, 0x1 ;  /* 0x0000000322068211 */ /* 0x000fca00078a08ff */
[----:B------:R-:W-:Y:S02]  /*17110*/  @!P0 IMAD.X R3, RZ, RZ, R2, P5 ;  /* 0x000000ffff038224 */ /* 0x000fe400028e0602 */
[----:B------:R-:W-:Y:S02]  /*17120*/  @!P0 IMAD.MOV.U32 R2, RZ, RZ, R6 ;  /* 0x000000ffff028224 */ /* 0x000fe400078e0006 */
[----:B------:R-:W-:Y:S02]  /*17130*/  VIADD R6, R27, 0x10 ;  /* 0x000000101b067836 */ /* 0x000fe40000000000 */
[----:B------:R-:W-:Y:S01]  /*17140*/  IMAD.MOV.U32 R13, RZ, RZ, R4 ;  /* 0x000000ffff0d7224 */ /* 0x000fe200078e0004 */
[----:B------:R-:W-:Y:S01]  /*17150*/  @!PT LDS RZ, [RZ] ;  /* 0x00000000fffff984 */ /* 0x000fe20000000800 */
[----:B------:R-:W-:Y:S01]  /*17160*/  @!PT LDS RZ, [RZ] ;  /* 0x00000000fffff984 */ /* 0x000fe20000000800 */
[----:B------:R-:W-:Y:S01]  /*17170*/  @!PT LDS RZ, [RZ] ;  /* 0x00000000fffff984 */ /* 0x000fe20000000800 */
[----:B------:R-:W-:Y:S04]  /*17180*/  @!P0 LDGSTS.E.BYPASS.LTC128B.128 [R33+0x10400], desc[UR36][R2.64], !P4 ;  /* 0x1040000002218fae */ /* 0x000fe8000e101d64 */
[----:B------:R-:W-:Y:S04]  /*17190*/  @!P0 LDGSTS.E.BYPASS.LTC128B.128 [R33+0x14400], desc[UR36][R2.64+0x80], !P3 ;  /* 0x1440008002218fae */ /* 0x000fe8000d901d64 */
[----:B------:R-:W-:Y:S04]  /*171a0*/  @!P0 LDGSTS.E.BYPASS.LTC128B.128 [R33+0x18400], desc[UR36][R2.64+0x100], !P2 ;  /* 0x1840010002218fae */ /* 0x000fe8000d101d64 */
[----:B------:R0:W-:Y:S01]  /*171b0*/  @!P0 LDGSTS.E.BYPASS.LTC128B.128 [R33+0x1c400], desc[UR36][R2.64+0x180], !P1 ;  /* 0x1c40018002218fae */ /* 0x0001e2000c901d64 */
[----:B------:R-:W-:Y:S01]  /*171c0*/  ISETP.GE.AND P0, PT, R6, R5, PT ;  /* 0x000000050600720c */ /* 0x000fe20003f06270 */
[----:B0-----:R-:W-:-:S12]  /*171d0*/  IMAD.MOV.U32 R2, RZ, RZ, R14 ;  /* 0x000000ffff027224 */ /* 0x001fd800078e000e */
[----:B------:R-:W-:Y:S05]  /*171e0*/  WARPSYNC.COLLECTIVE R15, `(.L_x_1464) ;  /* 0x000000000f087348 */ /* 0x000fea0003c00000 */
[----:B------:R0:W1:Y:S02]  /*171f0*/  SHFL.IDX P6, R14, R13, R12, R11 ;  /* 0x0000000c0d0e7389 */ /* 0x00006400000c000b */
[----:B01----:R-:W-:Y:S01]  /*17200*/  ENDCOLLECTIVE ;  /* 0x000000000000791b */ /* 0x003fe20003800000 */
.L_x_1464:
[----:B------:R-:W-:Y:S02]  /*17210*/  IMAD.MOV.U32 R13, RZ, RZ, R0 ;  /* 0x000000ffff0d7224 */ /* 0x000fe400078e0000 */
[----:B------:R-:W-:Y:S02]  /*17220*/  IMAD.MOV.U32 R12, RZ, RZ, 0x2 ;  /* 0x00000002ff0c7424 */ /* 0x000fe400078e00ff */
[----:B------:R-:W-:-:S07]  /*17230*/  IMAD.MOV.U32 R3, RZ, RZ, R14 ;  /* 0x000000ffff037224 */ /* 0x000fce00078e000e */
[----:B------:R-:W-:Y:S05]  /*17240*/  WARPSYNC.COLLECTIVE R15, `(.L_x_1465) ;  /* 0x000000000f087348 */ /* 0x000fea0003c00000 */
[----:B------:R0:W1:Y:S02]  /*17250*/  SHFL.IDX P6, R14, R13, R12, R11 ;  /* 0x0000000c0d0e7389 */ /* 0x00006400000c000b */
[----:B01----:R-:W-:Y:S01]  /*17260*/  ENDCOLLECTIVE ;  /* 0x000000000000791b */ /* 0x003fe20003800000 */
.L_x_1465:
[----:B------:R-:W-:-:S05]  /*17270*/  @!P0 LEA R6, P5, R34, R3, 0x1 ;  /* 0x0000000322068211 */ /* 0x000fca00078a08ff */
[----:B------:R-:W-:Y:S02]  /*17280*/  @!P0 IMAD.X R7, RZ, RZ, R2, P5 ;  /* 0x000000ffff078224 */ /* 0x000fe400028e0602 */
[----:B------:R-:W-:Y:S02]  /*17290*/  @!P0 IMAD.MOV.U32 R2, RZ, RZ, R6 ;  /* 0x000000ffff028224 */ /* 0x000fe400078e0006 */
[----:B------:R-:W-:Y:S01]  /*172a0*/  VIADD R6, R27, 0x20 ;  /* 0x000000201b067836 */ /* 0x000fe20000000000 */
[----:B------:R-:W-:Y:S01]  /*172b0*/  @!P0 MOV R3, R7 ;  /* 0x0000000700038202 */ /* 0x000fe20000000f00 */
[----:B------:R-:W-:-:S04]  /*172c0*/  IMAD.MOV.U32 R13, RZ, RZ, R4 ;  /* 0x000000ffff0d7224 */ /* 0x000fc800078e0004 */
        /* <DEDUP_REMOVED lines=12> */
.L_x_1466:
[----:B------:R-:W-:Y:S02]  /*17390*/  IMAD.MOV.U32 R13, RZ, RZ, R0 ;  /* 0x000000ffff0d7224 */ /* 0x000fe400078e0000 */
[----:B------:R-:W-:Y:S02]  /*173a0*/  IMAD.MOV.U32 R12, RZ, RZ, 0x3 ;  /* 0x00000003ff0c7424 */ /* 0x000fe400078e00ff */
[----:B------:R-:W-:-:S07]  /*173b0*/  IMAD.MOV.U32 R3, RZ, RZ, R14 ;  /* 0x000000ffff037224 */ /* 0x000fce00078e000e */
[----:B------:R-:W-:Y:S05]  /*173c0*/  WARPSYNC.COLLECTIVE R15, `(.L_x_1467) ;  /* 0x000000000f087348 */ /* 0x000fea0003c00000 */
[----:B------:R0:W1:Y:S02]  /*173d0*/  SHFL.IDX P6, R14, R13, R12, R11 ;  /* 0x0000000c0d0e7389 */ /* 0x00006400000c000b */
[----:B01----:R-:W-:Y:S01]  /*173e0*/  ENDCOLLECTIVE ;  /* 0x000000000000791b */ /* 0x003fe20003800000 */
.L_x_1467:
[----:B------:R-:W-:-:S04]  /*173f0*/  @!P0 LEA R6, P5, R34, R3, 0x1 ;  /* 0x0000000322068211 */ /* 0x000fc800078a08ff */
[----:B------:R-:W-:Y:S01]  /*17400*/  @!P0 IADD3.X R7, RZ, R2, RZ, P5, !PT ;  /* 0x00000002ff078210 */ /* 0x000fe20002ffe4ff */
[----:B------:R-:W-:Y:S02]  /*17410*/  @!P0 IMAD.MOV.U32 R2, RZ, RZ, R6 ;  /* 0x000000ffff028224 */ /* 0x000fe400078e0006 */
[----:B------:R-:W-:Y:S02]  /*17420*/  VIADD R6, R27, 0x30 ;  /* 0x000000301b067836 */ /* 0x000fe40000000000 */
[----:B------:R-:W-:Y:S01]  /*17430*/  @!P0 IMAD.MOV.U32 R3, RZ, RZ, R7 ;  /* 0x000000ffff038224 */ /* 0x000fe200078e0007 */
[----:B------:R-:W-:-:S04]  /*17440*/  MOV R13, R4 ;  /* 0x00000004000d7202 */ /* 0x000fc80000000f00 */
        /* <DEDUP_REMOVED lines=12> */
.L_x_1468:
[----:B------:R-:W-:Y:S01]  /*17510*/  IMAD.MOV.U32 R13, RZ, RZ, R0 ;  /* 0x000000ffff0d7224 */ /* 0x000fe200078e0000 */
[----:B------:R-:W-:Y:S01]  /*17520*/  MOV R12, 0x4 ;  /* 0x00000004000c7802 */ /* 0x000fe20000000f00 */
[----:B------:R-:W-:-:S07]  /*17530*/  IMAD.MOV.U32 R3, RZ, RZ, R14 ;  /* 0x000000ffff037224 */ /* 0x000fce00078e000e */
[----:B------:R-:W-:Y:S05]  /*17540*/  WARPSYNC.COLLECTIVE R15, `(.L_x_1469) ;  /* 0x000000000f087348 */ /* 0x000fea0003c00000 */
[----:B------:R0:W1:Y:S02]  /*17550*/  SHFL.IDX P6, R14, R13, R12, R11 ;  /* 0x0000000c0d0e7389 */ /* 0x00006400000c000b */
[----:B01----:R-:W-:Y:S01]  /*17560*/  ENDCOLLECTIVE ;  /* 0x000000000000791b */ /* 0x003fe20003800000 */
.L_x_1469:
[----:B------:R-:W-:-:S05]  /*17570*/  @!P0 LEA R6, P5, R34, R3, 0x1 ;  /* 0x0000000322068211 */ /* 0x000fca00078a08ff */
[----:B------:R-:W-:Y:S02]  /*17580*/  @!P0 IMAD.X R7, RZ, RZ, R2, P5 ;  /* 0x000000ffff078224 */ /* 0x000fe400028e0602 */
[----:B------:R-:W-:Y:S02]  /*17590*/  @!P0 IMAD.MOV.U32 R2, RZ, RZ, R6 ;  /* 0x000000ffff028224 */ /* 0x000fe400078e0006 */
[----:B------:R-:W-:Y:S02]  /*175a0*/  @!P0 IMAD.MOV.U32 R3, RZ, RZ, R7 ;  /* 0x000000ffff038224 */ /* 0x000fe400078e0007 */
[----:B------:R-:W-:Y:S02]  /*175b0*/  IMAD.MOV.U32 R13, RZ, RZ, R4 ;  /* 0x000000ffff0d7224 */ /* 0x000fe400078e0004 */
[----:B------:R-:W-:Y:S01]  /*175c0*/  VIADD R6, R27, 0x40 ;  /* 0x000000401b067836 */ /* 0x000fe20000000000 */
        /* <DEDUP_REMOVED lines=12> */
.L_x_1470:
[----:B------:R-:W-:Y:S02]  /*17690*/  IMAD.MOV.U32 R13, RZ, RZ, R0 ;  /* 0x000000ffff0d7224 */ /* 0x000fe400078e0000 */
[----:B------:R-:W-:Y:S02]  /*176a0*/  IMAD.MOV.U32 R12, RZ, RZ, 0x5 ;  /* 0x00000005ff0c7424 */ /* 0x000fe400078e00ff */
[----:B------:R-:W-:-:S07]  /*176b0*/  IMAD.MOV.U32 R3, RZ, RZ, R14 ;  /* 0x000000ffff037224 */ /* 0x000fce00078e000e */
[----:B------:R-:W-:Y:S05]  /*176c0*/  WARPSYNC.COLLECTIVE R15, `(.L_x_1471) ;  /* 0x000000000f087348 */ /* 0x000fea0003c00000 */
[----:B------:R0:W1:Y:S02]  /*176d0*/  SHFL.IDX P6, R14, R13, R12, R11 ;  /* 0x0000000c0d0e7389 */ /* 0x00006400000c000b */
[----:B01----:R-:W-:Y:S01]  /*176e0*/  ENDCOLLECTIVE ;  /* 0x000000000000791b */ /* 0x003fe20003800000 */
.L_x_1471:
[----:B------:R-:W-:-:S05]  /*176f0*/  @!P0 LEA R6, P5, R34, R3, 0x1 ;  /* 0x0000000322068211 */ /* 0x000fca00078a08ff */
[----:B------:R-:W-:Y:S02]  /*17700*/  @!P0 IMAD.X R7, RZ, RZ, R2, P5 ;  /* 0x000000ffff078224 */ /* 0x000fe400028e0602 */
[----:B------:R-:W-:Y:S01]  /*17710*/  @!P0 IMAD.MOV.U32 R2, RZ, RZ, R6 ;  /* 0x000000ffff028224 */ /* 0x000fe200078e0006 */
[----:B------:R-:W-:Y:S01]  /*17720*/  IADD3 R6, R27, 0x50, RZ ;  /* 0x000000501b067810 */ /* 0x000fe20007ffe0ff */
[----:B------:R-:W-:Y:S02]  /*17730*/  @!P0 IMAD.MOV.U32 R3, RZ, RZ, R7 ;  /* 0x000000ffff038224 */ /* 0x000fe400078e0007 */
[----:B------:R-:W-:-:S03]  /*17740*/  IMAD.MOV.U32 R13, RZ, RZ, R4 ;  /* 0x000000ffff0d7224 */ /* 0x000fc600078e0004 */
        /* <DEDUP_REMOVED lines=12> */
.L_x_1472:
[----:B------:R-:W-:Y:S02]  /*17810*/  IMAD.MOV.U32 R13, RZ, RZ, R0 ;  /* 0x000000ffff0d7224 */ /* 0x000fe400078e0000 */
[----:B------:R-:W-:Y:S02]  /*17820*/  IMAD.MOV.U32 R12, RZ, RZ, 0x6 ;  /* 0x00000006ff0c7424 */ /* 0x000fe400078e00ff */
[----:B------:R-:W-:-:S07]  /*17830*/  IMAD.MOV.U32 R3, RZ, RZ, R14 ;  /* 0x000000ffff037224 */ /* 0x000fce00078e000e */
[----:B------:R-:W-:Y:S05]  /*17840*/  WARPSYNC.COLLECTIVE R15, `(.L_x_1473) ;  /* 0x000000000f087348 */ /* 0x000fea0003c00000 */
[----:B------:R0:W1:Y:S02]  /*17850*/  SHFL.IDX P6, R14, R13, R12, R11 ;  /* 0x0000000c0d0e7389 */ /* 0x00006400000c000b */
[----:B01----:R-:W-:Y:S01]  /*17860*/  ENDCOLLECTIVE ;  /* 0x000000000000791b */ /* 0x003fe20003800000 */
.L_x_1473:
[----:B------:R-:W-:-:S05]  /*17870*/  @!P0 LEA R6, P5, R34, R3, 0x1 ;  /* 0x0000000322068211 */ /* 0x000fca00078a08ff */
[----:B------:R-:W-:Y:S01]  /*17880*/  @!P0 IMAD.X R7, RZ, RZ, R2, P5 ;  /* 0x000000ffff078224 */ /* 0x000fe200028e0602 */
[----:B------:R-:W-:Y:S01]  /*17890*/  @!P0 MOV R2, R6 ;  /* 0x0000000600028202 */ /* 0x000fe20000000f00 */
[----:B------:R-:W-:Y:S02]  /*178a0*/  VIADD R6, R27, 0x60 ;  /* 0x000000601b067836 */ /* 0x000fe40000000000 */
        /* <DEDUP_REMOVED lines=14> */
.L_x_1474:
[----:B------:R-:W-:Y:S02]  /*17990*/  IMAD.MOV.U32 R13, RZ, RZ, R0 ;  /* 0x000000ffff0d7224 */ /* 0x000fe400078e0000 */
[----:B------:R-:W-:Y:S01]  /*179a0*/  IMAD.MOV.U32 R12, RZ, RZ, 0x7 ;  /* 0x00000007ff0c7424 */ /* 0x000fe200078e00ff */
[----:B------:R-:W-:-:S07]  /*179b0*/  MOV R3, R14 ;  /* 0x0000000e00037202 */ /* 0x000fce0000000f00 */
[----:B------:R-:W-:Y:S05]  /*179c0*/  WARPSYNC.COLLECTIVE R15, `(.L_x_1475) ;  /* 0x000000000f087348 */ /* 0x000fea0003c00000 */
[----:B------:R0:W1:Y:S02]  /*179d0*/  SHFL.IDX P6, R14, R13, R12, R11 ;  /* 0x0000000c0d0e7389 */ /* 0x00006400000c000b */
[----:B01----:R-:W-:Y:S01]  /*179e0*/  ENDCOLLECTIVE ;  /* 0x000000000000791b */ /* 0x003fe20003800000 */
.L_x_1475:
[----:B------:R-:W-:-:S05]  /*179f0*/  @!P0 LEA R6, P5, R34, R3, 0x1 ;  /* 0x0000000322068211 */ /* 0x000fca00078a08ff */
[----:B------:R-:W-:Y:S02]  /*17a00*/  @!P0 IMAD.X R7, RZ, RZ, R2, P5 ;  /* 0x000000ffff078224 */ /* 0x000fe400028e0602 */
[----:B------:R-:W-:Y:S02]  /*17a10*/  @!P0 IMAD.MOV.U32 R2, RZ, RZ, R6 ;  /* 0x000000ffff028224 */ /* 0x000fe400078e0006 */
[----:B------:R-:W-:Y:S01]  /*17a20*/  @!P0 IMAD.MOV.U32 R3, RZ, RZ, R7 ;  /* 0x000000ffff038224 */ /* 0x000fe200078e0007 */
[----:B------:R-:W-:-:S04]  /*17a30*/  MOV R13, R4 ;  /* 0x00000004000d7202 */ /* 0x000fc80000000f00 */
[----:B------:R-:W-:Y:S01]  /*17a40*/  @!PT LDS RZ, [RZ] ;  /* 0x00000000fffff984 */ /* 0x000fe20000000800 */
[----:B------:R-:W-:Y:S01]  /*17a50*/  @!PT LDS RZ, [RZ] ;  /* 0x00000000fffff984 */ /* 0x000fe20000000800 */
[----:B------:R-:W-:Y:S01]  /*17a60*/  @!PT LDS RZ, [RZ] ;  /* 0x00000000fffff984 */ /* 0x000fe20000000800 */
[----:B------:R0:W-:Y:S04]  /*17a70*/  @!P0 LDGSTS.E.BYPASS.LTC128B.128 [R33+0x13400], desc[UR36][R2.64], !P4 ;  /* 0x1340000002218fae */ /* 0x0001e8000e101d64 */
[----:B------:R0:W-:Y:S04]  /*17a80*/  @!P0 LDGSTS.E.BYPASS.LTC128B.128 [R33+0x17400], desc[UR36][R2.64+0x80], !P3 ;  /* 0x1740008002218fae */ /* 0x0001e8000d901d64 */
[----:B------:R0:W-:Y:S01]  /*17a90*/  @!P0 LDGSTS.E.BYPASS.LTC128B.128 [R33+0x1b400], desc[UR36][R2.64+0x100], !P2 ;  /* 0x1b40010002218fae */ /* 0x0001e2000d101d64 */
[----:B------:R-:W-:-:S03]  /*17aa0*/  IMAD.MOV.U32 R6, RZ, RZ, R14 ;  /* 0x000000ffff067224 */ /* 0x000fc600078e000e */
[----:B------:R0:W-:Y:S04]  /*17ab0*/  @!P0 LDGSTS.E.BYPASS.LTC128B.128 [R33+0x1f400], desc[UR36][R2.64+0x180], !P1 ;  /* 0x1f40018002218fae */ /* 0x0001e8000c901d64 */
[----:B0-----:R-:W-:Y:S05]  /*17ac0*/  WARPSYNC.COLLECTIVE R15, `(.L_x_1476) ;  /* 0x000000000f087348 */ /* 0x001fea0003c00000 */
[----:B------:R1:W2:Y:S02]  /*17ad0*/  SHFL.IDX P6, R14, R13, R12, R11 ;  /* 0x0000000c0d0e7389 */ /* 0x0002a400000c000b */
[----:B012---:R-:W-:Y:S01]  /*17ae0*/  ENDCOLLECTIVE ;  /* 0x000000000000791b */ /* 0x007fe20003800000 */
.L_x_1476:
[----:B------:R-:W-:Y:S05]  /*17af0*/  BRA `(.L_x_1477) ;  /* 0xffffffc000507947 */ /* 0x000fea000383ffff */
.L_x_1395:
[----:B0-----:R0:W2:Y:S02]  /*17b00*/  SYNCS.PHASECHK.TRANS64.TRYWAIT P0, [R22+URZ+0x30820], R3 ;  /* 0x03082003160075a7 */ /* 0x0010a4000800017f */
[----:B--2---:R-:W-:Y:S05]  /*17b10*/  @!P0 NANOSLEEP.SYNCS 0x989680 ;  /* 0x009896800000895d */ /* 0x004fea0003900000 */
[----:B------:R-:W2:Y:S02]  /*17b20*/  @!P0 SYNCS.PHASECHK.TRANS64 P0, [R22+URZ+0x30820], R3 ;  /* 0x03082003160085a7 */ /* 0x000ea4000800007f */
[----:B--2---:R-:W-:Y:S05]  /*17b30*/  @!P0 BRA `(.L_x_1395) ;  /* 0xfffffffc00f08947 */ /* 0x004fea000383ffff */
[----:B------:R-:W-:Y:S05]  /*17b40*/  BRA `(.L_x_1478) ;  /* 0xffffffc000cc7947 */ /* 0x000fea000383ffff */
.L_x_1400:
[----:B0-----:R0:W1:Y:S02]  /*17b50*/  SYNCS.PHASECHK.TRANS64.TRYWAIT P0, [R7+URZ+0x30840], R2 ;  /* 0x03084002070075a7 */ /* 0x001064000800017f */
[----:B-1----:R-:W-:Y:S05]  /*17b60*/  @!P0 NANOSLEEP.SYNCS 0x989680 ;  /* 0x009896800000895d */ /* 0x002fea0003900000 */
[----:B------:R-:W1:Y:S02]  /*17b70*/  @!P0 SYNCS.PHASECHK.TRANS64 P0, [R7+URZ+0x30840], R2 ;  /* 0x03084002070085a7 */ /* 0x000e64000800007f */
[----:B-1----:R-:W-:Y:S05]  /*17b80*/  @!P0 BRA `(.L_x_1400) ;  /* 0xfffffffc00f08947 */ /* 0x002fea000383ffff */
[----:B------:R-:W-:Y:S05]  /*17b90*/  BRA `(.L_x_1479) ;  /* 0xffffffc400b07947 */ /* 0x000fea000383ffff */
.L_x_1401:
        /* <DEDUP_REMOVED lines=8> */
.L_x_1481:
[----:B------:R-:W-:Y:S05]  /*17c20*/  BSYNC B1 ;  /* 0x0000000000017941 */ /* 0x000fea0003800000 */
.L_x_1480:
[----:B------:R-:W-:Y:S01]  /*17c30*/  IMAD.MOV.U32 R13, RZ, RZ, R9 ;  /* 0x000000ffff0d7224 */ /* 0x000fe200078e0009 */
[----:B------:R-:W-:Y:S01]  /*17c40*/  MOV R12, RZ ;  /* 0x000000ff000c7202 */ /* 0x000fe20000000f00 */
[----:B------:R-:W-:Y:S01]  /*17c50*/  IMAD.MOV.U32 R11, RZ, RZ, 0x181f ;  /* 0x0000181fff0b7424 */ /* 0x000fe200078e00ff */
[----:B------:R-:W-:Y:S01]  /*17c60*/  LOP3.LUT R23, R23, 0xffffdfff, RZ, 0xc0, !PT ;  /* 0xffffdfff17177812 */ /* 0x000fe200078ec0ff */
[----:B------:R-:W-:Y:S02]  /*17c70*/  IMAD.MOV.U32 R15, RZ, RZ, -0x1 ;  /* 0xffffffffff0f7424 */ /* 0x000fe400078e00ff */
[----:B------:R-:W-:Y:S01]  /*17c80*/  IMAD.MOV.U32 R3, RZ, RZ, R14 ;  /* 0x000000ffff037224 */ /* 0x000fe200078e000e */
[----:B------:R-:W-:Y:S01]  /*17c90*/  @P3 LOP3.LUT R23, R23, 0x2000, RZ, 0xfc, !PT ;  /* 0x0000200017173812 */ /* 0x000fe200078efcff */
[----:B------:R-:W-:-:S07]  /*17ca0*/  IMAD.SHL.U32 R4, R34, 0x2, RZ ;  /* 0x0000000222047824 */ /* 0x000fce00078e00ff */
[----:B------:R-:W-:Y:S05]  /*17cb0*/  WARPSYNC.COLLECTIVE R15, `(.L_x_1482) ;  /* 0x000000000f087348 */ /* 0x000fea0003c00000 */
[----:B------:R0:W1:Y:S02]  /*17cc0*/  SHFL.IDX P6, R14, R13, R12, R11 ;  /* 0x0000000c0d0e7389 */ /* 0x00006400000c000b */
[----:B01----:R-:W-:Y:S01]  /*17cd0*/  ENDCOLLECTIVE ;  /* 0x000000000000791b */ /* 0x003fe20003800000 */
.L_x_1482:
[----:B------:R-:W-:Y:S01]  /*17ce0*/  IMAD R20, R20, 0x2, R22 ;  /* 0x0000000214147824 */ /* 0x000fe200078e0216 */
[C---:B------:R-:W-:Y:S02]  /*17cf0*/  LOP3.LUT P3, RZ, R23.reuse, 0x10, RZ, 0xc0, !PT ;  /* 0x0000001017ff7812 */ /* 0x040fe4000786c0ff */
[----:B------:R-:W-:-:S04]  /*17d00*/  LOP3.LUT R23, R23, 0xffffefff, RZ, 0xc0, !PT ;  /* 0xffffefff17177812 */ /* 0x000fc800078ec0ff */
[----:B------:R-:W-:-:S04]  /*17d10*/  @P2 LOP3.LUT R23, R23, 0x1000, RZ, 0xfc, !PT ;  /* 0x0000100017172812 */ /* 0x000fc800078efcff */
[C---:B------:R-:W-:Y:S02]  /*17d20*/  LOP3.LUT P2, RZ, R23.reuse, 0x8, RZ, 0xc0, !PT ;  /* 0x0000000817ff7812 */ /* 0x040fe4000784c0ff */
[----:B------:R-:W-:Y:S01]  /*17d30*/  MOV R13, R27 ;  /* 0x0000001b000d7202 */ /* 0x000fe20000000f00 */
[----:B------:R-:W-:Y:S01]  /*17d40*/  IMAD.MOV.U32 R12, RZ, RZ, 0x1 ;  /* 0x00000001ff0c7424 */ /* 0x000fe200078e00ff */
[----:B------:R-:W-:-:S04]  /*17d50*/  LOP3.LUT R23, R23, 0xfffff7ff, RZ, 0xc0, !PT ;  /* 0xfffff7ff17177812 */ /* 0x000fc800078ec0ff */
[----:B------:R-:W-:Y:S01]  /*17d60*/  @P1 LOP3.LUT R23, R23, 0x800, RZ, 0xfc, !PT ;  /* 0x0000080017171812 */ /* 0x000fe200078efcff */
[----:B------:R-:W-:-:S03]  /*17d70*/  IMAD.MOV.U32 R2, RZ, RZ, R14 ;  /* 0x000000ffff027224 */ /* 0x000fc600078e000e */
[----:B------:R-:W-:-:S13]  /*17d80*/  LOP3.LUT P1, RZ, R23, 0x4, RZ, 0xc0, !PT ;  /* 0x0000000417ff7812 */ /* 0x000fda000782c0ff */
[----:B------:R-:W-:Y:S05]  /*17d90*/  WARPSYNC.COLLECTIVE R15, `(.L_x_1483) ;  /* 0x000000000f087348 */ /* 0x000fea0003c00000 */
[----:B------:R0:W1:Y:S02]  /*17da0*/  SHFL.IDX P6, R14, R13, R12, R11 ;  /* 0x0000000c0d0e7389 */ /* 0x00006400000c000b */
[----:B01----:R-:W-:Y:S01]  /*17db0*/  ENDCOLLECTIVE ;  /* 0x000000000000791b */ /* 0x003fe20003800000 */
.L_x_1483:
        /* <DEDUP_REMOVED lines=14> */
.L_x_1484:
[----:B------:R-:W-:Y:S01]  /*17ea0*/  IMAD.MOV.U32 R13, RZ, RZ, R27 ;  /* 0x000000ffff0d7224 */ /* 0x000fe200078e001b */
[----:B------:R-:W-:Y:S01]  /*17eb0*/  MOV R12, 0x2 ;  /* 0x00000002000c7802 */ /* 0x000fe20000000f00 */
[----:B------:R-:W-:-:S07]  /*17ec0*/  IMAD.MOV.U32 R2, RZ, RZ, R14 ;  /* 0x000000ffff027224 */ /* 0x000fce00078e000e */
[----:B------:R-:W-:Y:S05]  /*17ed0*/  WARPSYNC.COLLECTIVE R15, `(.L_x_1485) ;  /* 0x000000000f087348 */ /* 0x000fea0003c00000 */
[----:B------:R0:W1:Y:S02]  /*17ee0*/  SHFL.IDX P6, R14, R13, R12, R11 ;  /* 0x0000000c0d0e7389 */ /* 0x00006400000c000b */
[----:B01----:R-:W-:Y:S01]  /*17ef0*/  ENDCOLLECTIVE ;  /* 0x000000000000791b */ /* 0x003fe20003800000 */
.L_x_1485:
        /* <DEDUP_REMOVED lines=14> */
.L_x_1486:
[----:B------:R-:W-:Y:S02]  /*17fe0*/  IMAD.MOV.U32 R13, RZ, RZ, R27 ;  /* 0x000000ffff0d7224 */ /* 0x000fe400078e001b */
[----:B------:R-:W-:Y:S02]  /*17ff0*/  IMAD.MOV.U32 R12, RZ, RZ, 0x3 ;  /* 0x00000003ff0c7424 */ /* 0x000fe400078e00ff */
[----:B------:R-:W-:-:S07]  /*18000*/  IMAD.MOV.U32 R2, RZ, RZ, R14 ;  /* 0x000000ffff027224 */ /* 0x000fce00078e000e */
[----:B------:R-:W-:Y:S05]  /*18010*/  WARPSYNC.COLLECTIVE R15, `(.L_x_1487) ;  /* 0x000000000f087348 */ /* 0x000fea0003c00000 */
[----:B------:R0:W1:Y:S02]  /*18020*/  SHFL.IDX P6, R14, R13, R12, R11 ;  /* 0x0000000c0d0e7389 */ /* 0x00006400000c000b */
[----:B01----:R-:W-:Y:S01]  /*18030*/  ENDCOLLECTIVE ;  /* 0x000000000000791b */ /* 0x003fe20003800000 */
.L_x_1487:
[----:B------:R-:W-:-:S05]  /*18040*/  IADD3 R2, P0, R2, R4, RZ ;  /* 0x0000000402027210 */ /* 0x000fca0007f1e0ff */
[----:B------:R-:W-:-:S05]  /*18050*/  IMAD.X R3, RZ, RZ, R35, P0 ;  /* 0x000000ffff037224 */ /* 0x000fca00000e0623 */
[----:B------:R-:W-:Y:S01]  /*18060*/  @!PT LDS RZ, [RZ] ;  /* 0x00000000fffff984 */ /* 0x000fe20000000800 */
[----:B------:R-:W-:Y:S01]  /*18070*/  @!PT LDS RZ, [RZ] ;  /* 0x00000000fffff984 */ /* 0x000fe20000000800 */
[----:B------:R-:W-:Y:S01]  /*18080*/  @!PT LDS RZ, [RZ] ;  /* 0x00000000fffff984 */ /* 0x000fe20000000800 */
[----:B------:R0:W-:Y:S01]  /*18090*/  LDGSTS.E.BYPASS.LTC128B.128 [R20+0x21400], desc[UR36][R2.64], !P3 ;  /* 0x2140000002147fae */ /* 0x0001e2000d901d64 */
[----:B------:R-:W-:Y:S01]  /*180a0*/  IMAD.MOV.U32 R13, RZ, RZ, R9 ;  /* 0x000000ffff0d7224 */ /* 0x000fe200078e0009 */
[C---:B------:R-:W-:Y:S02]  /*180b0*/  LOP3.LUT P3, RZ, R23.reuse, 0x2000, RZ, 0xc0, !PT ;  /* 0x0000200017ff7812 */ /* 0x040fe4000786c0ff */
[----:B------:R0:W-:Y:S01]  /*180c0*/  LDGSTS.E.BYPASS.LTC128B.128 [R20+0x23400], desc[UR36][R2.64+0x80], !P2 ;  /* 0x2340008002147fae */ /* 0x0001e2000d101d64 */
[----:B------:R-:W-:-:S03]  /*180d0*/  LOP3.LUT P2, RZ, R23, 0x1000, RZ, 0xc0, !PT ;  /* 0x0000100017ff7812 */ /* 0x000fc6000784c0ff */
[----:B------:R0:W-:Y:S01]  /*180e0*/  LDGSTS.E.BYPASS.LTC128B.128 [R20+0x25400], desc[UR36][R2.64+0x100], !P1 ;  /* 0x2540010002147fae */ /* 0x0001e2000c901d64 */
[----:B------:R-:W-:Y:S02]  /*180f0*/  LOP3.LUT P1, RZ, R23, 0x800, RZ, 0xc0, !PT ;  /* 0x0000080017ff7812 */ /* 0x000fe4000782c0ff */
[----:B------:R-:W-:Y:S01]  /*18100*/  MOV R35, R14 ;  /* 0x0000000e00237202 */ /* 0x000fe20000000f00 */
[----:B------:R0:W-:Y:S10]  /*18110*/  LDGSTS.E.BYPASS.LTC128B.128 [R20+0x27400], desc[UR36][R2.64+0x180], !P5 ;  /* 0x2740018002147fae */ /* 0x0001f4000e901d64 */
[----:B0-----:R-:W-:Y:S05]  /*18120*/  WARPSYNC.COLLECTIVE R15, `(.L_x_1488) ;  /* 0x000000000f087348 */ /* 0x001fea0003c00000 */
[----:B------:R1:W2:Y:S02]  /*18130*/  SHFL.IDX P6, R14, R13, R12, R11 ;  /* 0x0000000c0d0e7389 */ /* 0x0002a400000c000b */
[----:B012---:R-:W-:Y:S01]  /*18140*/  ENDCOLLECTIVE ;  /* 0x000000000000791b */ /* 0x007fe20003800000 */
.L_x_1488:
[----:B------:R-:W-:Y:S01]  /*18150*/  IMAD.MOV.U32 R2, RZ, RZ, R14 ;  /* 0x000000ffff027224 */ /* 0x000fe200078e000e */
[----:B------:R-:W-:Y:S06]  /*18160*/  BRA `(.L_x_1489) ;  /* 0xffffffc400347947 */ /* 0x000fec000383ffff */
.L_x_1406:
[----:B-1----:R1:W2:Y:S02]  /*18170*/  SYNCS.PHASECHK.TRANS64.TRYWAIT P0, [R7+URZ+0x30860], R2 ;  /* 0x03086002070075a7 */ /* 0x0022a4000800017f */
[----:B--2---:R-:W-:Y:S05]  /*18180*/  @!P0 NANOSLEEP.SYNCS 0x989680 ;  /* 0x009896800000895d */ /* 0x004fea0003900000 */
[----:B------:R-:W2:Y:S02]  /*18190*/  @!P0 SYNCS.PHASECHK.TRANS64 P0, [R7+URZ+0x30860], R2 ;  /* 0x03086002070085a7 */ /* 0x000ea4000800007f */
[----:B--2---:R-:W-:Y:S05]  /*181a0*/  @!P0 BRA `(.L_x_1406) ;  /* 0xfffffffc00f08947 */ /* 0x004fea000383ffff */
[----:B------:R-:W-:Y:S05]  /*181b0*/  BRA `(.L_x_1490) ;  /* 0xffffffc400ac7947 */ /* 0x000fea000383ffff */
.L_x_1407:
[----:B------:R-:W-:Y:S01]  /*181c0*/  BSSY B1, `(.L_x_1491) ;  /* 0x0000008000017945 */ /* 0x000fe20003800000 */
[----:B------:R-:W-:Y:S02]  /*181d0*/  IMAD.MOV.U32 R13, RZ, RZ, R24 ;  /* 0x000000ffff0d7224 */ /* 0x000fe400078e0018 */
[----:B------:R-:W-:Y:S02]  /*181e0*/  IMAD.MOV.U32 R12, RZ, RZ, RZ ;  /* 0x000000ffff0c7224 */ /* 0x000fe400078e00ff */
[----:B------:R-:W-:Y:S02]  /*181f0*/  IMAD.MOV.U32 R11, RZ, RZ, 0x181f ;  /* 0x0000181fff0b7424 */ /* 0x000fe400078e00ff */
[----:B------:R-:W-:-:S07]  /*18200*/  IMAD.MOV.U32 R15, RZ, RZ, -0x1 ;  /* 0xffffffffff0f7424 */ /* 0x000fce00078e00ff */
[----:B-1----:R-:W-:Y:S05]  /*18210*/  WARPSYNC.COLLECTIVE R15, `(.L_x_1492) ;  /* 0x000000000f087348 */ /* 0x002fea0003c00000 */
[----:B------:R0:W2:Y:S02]  /*18220*/  SHFL.IDX P6, R14, R13, R12, R11 ;  /* 0x0000000c0d0e7389 */ /* 0x0000a400000c000b */
[----:B012---:R-:W-:Y:S01]  /*18230*/  ENDCOLLECTIVE ;  /* 0x000000000000791b */ /* 0x007fe20003800000 */
.L_x_1492:
[----:B------:R-:W-:Y:S05]  /*18240*/  BSYNC B1 ;  /* 0x0000000000017941 */ /* 0x000fea0003800000 */
.L_x_1491:
[----:B------:R-:W-:Y:S01]  /*18250*/  IMAD.MOV.U32 R13, RZ, RZ, R17 ;  /* 0x000000ffff0d7224 */ /* 0x000fe200078e0011 */
[----:B------:R-:W-:Y:S01]  /*18260*/  MOV R3, R14 ;  /* 0x0000000e00037202 */ /* 0x000fe20000000f00 */
[----:B------:R-:W-:Y:S01]  /*18270*/  IMAD.MOV.U32 R12, RZ, RZ, RZ ;  /* 0x000000ffff0c7224 */ /* 0x000fe200078e00ff */
[----:B------:R-:W-:Y:S01]  /*18280*/  LEA R6, R6, R22, 0x1 ;  /* 0x0000001606067211 */ /* 0x000fe200078e08ff */
[----:B------:R-:W-:Y:S02]  /*18290*/  IMAD.MOV.U32 R11, RZ, RZ, 0x181f ;  /* 0x0000181fff0b7424 */ /* 0x000fe400078e00ff */
[----:B------:R-:W-:-:S07]  /*182a0*/  IMAD.MOV.U32 R15, RZ, RZ, -0x1 ;  /* 0xffffffffff0f7424 */ /* 0x000fce00078e00ff */
[----:B------:R-:W-:Y:S05]  /*182b0*/  WARPSYNC.COLLECTIVE R15, `(.L_x_1493) ;  /* 0x000000000f087348 */ /* 0x000fea0003c00000 */
[----:B------:R0:W1:Y:S02]  /*182c0*/  SHFL.IDX P6, R14, R13, R12, R11 ;  /* 0x0000000c0d0e7389 */ /* 0x00006400000c000b */
[----:B01----:R-:W-:Y:S01]  /*182d0*/  ENDCOLLECTIVE ;  /* 0x000000000000791b */ /* 0x003fe20003800000 */
.L_x_1493:
[----:B------:R-:W-:Y:S02]  /*182e0*/  IMAD.MOV.U32 R13, RZ, RZ, R24 ;  /* 0x000000ffff0d7224 */ /* 0x000fe400078e0018 */
[----:B------:R-:W-:Y:S02]  /*182f0*/  IMAD.MOV.U32 R12, RZ, RZ, 0x1 ;  /* 0x00000001ff0c7424 */ /* 0x000fe400078e00ff */
[----:B------:R-:W-:-:S07]  /*18300*/  IMAD.MOV.U32 R2, RZ, RZ, R14 ;  /* 0x000000ffff027224 */ /* 0x000fce00078e000e */
[----:B------:R-:W-:Y:S05]  /*18310*/  WARPSYNC.COLLECTIVE R15, `(.L_x_1494) ;  /* 0x000000000f087348 */ /* 0x000fea0003c00000 */
[----:B------:R0:W1:Y:S02]  /*18320*/  SHFL.IDX P6, R14, R13, R12, R11 ;  /* 0x0000000c0d0e7389 */ /* 0x00006400000c000b */
[----:B01----:R-:W-:Y:S01]  /*18330*/  ENDCOLLECTIVE ;  /* 0x000000000000791b */ /* 0x003fe20003800000 */
.L_x_1494:
        /* <DEDUP_REMOVED lines=18> */
.L_x_1495:
[----:B------:R-:W-:Y:S01]  /*18460*/  MOV R13, R24 ;  /* 0x00000018000d7202 */ /* 0x000fe20000000f00 */
[----:B------:R-:W-:Y:S02]  /*18470*/  IMAD.MOV.U32 R12, RZ, RZ, 0x2 ;  /* 0x00000002ff0c7424 */ /* 0x000fe400078e00ff */
[----:B------:R-:W-:-:S07]  /*18480*/  IMAD.MOV.U32 R2, RZ, RZ, R14 ;  /* 0x000000ffff027224 */ /* 0x000fce00078e000e */
[----:B------:R-:W-:Y:S05]  /*18490*/  WARPSYNC.COLLECTIVE R15, `(.L_x_1496) ;  /* 0x000000000f087348 */ /* 0x000fea0003c00000 */
[----:B------:R0:W1:Y:S02]  /*184a0*/  SHFL.IDX P6, R14, R13, R12, R11 ;  /* 0x0000000c0d0e7389 */ /* 0x00006400000c000b */
[----:B01----:R-:W-:Y:S01]  /*184b0*/  ENDCOLLECTIVE ;  /* 0x000000000000791b */ /* 0x003fe20003800000 */
.L_x_1496:
        /* <DEDUP_REMOVED lines=18> */
.L_x_1497:
[----:B------:R-:W-:Y:S01]  /*185e0*/  IMAD.MOV.U32 R13, RZ, RZ, R24 ;  /* 0x000000ffff0d7224 */ /* 0x000fe200078e0018 */
[----:B------:R-:W-:Y:S01]  /*185f0*/  MOV R12, 0x3 ;  /* 0x00000003000c7802 */ /* 0x000fe20000000f00 */
[----:B------:R-:W-:-:S07]  /*18600*/  IMAD.MOV.U32 R2, RZ, RZ, R14 ;  /* 0x000000ffff027224 */ /* 0x000fce00078e000e */
[----:B------:R-:W-:Y:S05]  /*18610*/  WARPSYNC.COLLECTIVE R15, `(.L_x_1498) ;  /* 0x000000000f087348 */ /* 0x000fea0003c00000 */
[----:B------:R0:W1:Y:S02]  /*18620*/  SHFL.IDX P6, R14, R13, R12, R11 ;  /* 0x0000000c0d0e7389 */ /* 0x00006400000c000b */
[----:B01----:R-:W-:Y:S01]  /*18630*/  ENDCOLLECTIVE ;  /* 0x000000000000791b */ /* 0x003fe20003800000 */
.L_x_1498:
[----:B------:R-:W-:-:S05]  /*18640*/  IADD3 R2, P0, R2, R4, RZ ;  /* 0x0000000402027210 */ /* 0x000fca0007f1e0ff */
        /* <DEDUP_REMOVED lines=12> */
.L_x_1499:
[----:B------:R-:W-:Y:S01]  /*18710*/  @!PT LDS RZ, [RZ] ;  /* 0x00000000fffff984 */ /* 0x000fe20000000800 */
[----:B------:R-:W-:Y:S01]  /*18720*/  @!PT LDS RZ, [RZ] ;  /* 0x00000000fffff984 */ /* 0x000fe20000000800 */
[----:B------:R-:W-:Y:S01]  /*18730*/  @!PT LDS RZ, [RZ] ;  /* 0x00000000fffff984 */ /* 0x000fe20000000800 */
[----:B------:R-:W-:Y:S01]  /*18740*/  LDGSTS.E.BYPASS.LTC128B.128 [R6+0x3400], desc[UR36][R2.64+0x80], !P0 ;  /* 0x0340008002067fae */ /* 0x000fe2000c101d64 */
[----:B------:R-:W-:-:S13]  /*18750*/  ISETP.LT.OR P0, PT, R9, 0x21, P2 ;  /* 0x000000210900780c */ /* 0x000fda0001701670 */
[----:B------:R-:W-:Y:S01]  /*18760*/  LDGSTS.E.BYPASS.LTC128B.128 [R6+0x5400], desc[UR36][R2.64+0x100], !P0 ;  /* 0x0540010002067fae */ /* 0x000fe2000c101d64 */
[----:B------:R-:W-:-:S13]  /*18770*/  ISETP.LT.OR P0, PT, R9, 0x21, P1 ;  /* 0x000000210900780c */ /* 0x000fda0000f01670 */
[----:B------:R0:W-:Y:S02]  /*18780*/  LDGSTS.E.BYPASS.LTC128B.128 [R6+0x7400], desc[UR36][R2.64+0x180], !P0 ;  /* 0x0740018002067fae */ /* 0x0001e4000c101d64 */
[----:B0-----:R-:W-:Y:S01]  /*18790*/  IMAD.MOV.U32 R2, RZ, RZ, R14 ;  /* 0x000000ffff027224 */ /* 0x001fe200078e000e */
[----:B------:R-:W-:Y:S06]  /*187a0*/  BRA `(.L_x_1500) ;  /* 0xffffffc000f87947 */ /* 0x000fec000383ffff */
.L_x_1415:
[----:B0-----:R0:W2:Y:S02]  /*187b0*/  SYNCS.PHASECHK.TRANS64.TRYWAIT P0, [R0+URZ+0x30860], R3 ;  /* 0x03086003000075a7 */ /* 0x0010a4000800017f */
[----:B--2---:R-:W-:Y:S05]  /*187c0*/  @!P0 NANOSLEEP.SYNCS 0x989680 ;  /* 0x009896800000895d */ /* 0x004fea0003900000 */
[----:B------:R-:W2:Y:S02]  /*187d0*/  @!P0 SYNCS.PHASECHK.TRANS64 P0, [R0+URZ+0x30860], R3 ;  /* 0x03086003000085a7 */ /* 0x000ea4000800007f */
[----:B--2---:R-:W-:Y:S05]  /*187e0*/  @!P0 BRA `(.L_x_1415) ;  /* 0xfffffffc00f08947 */ /* 0x004fea000383ffff */
[----:B------:R-:W-:Y:S05]  /*187f0*/  BRA `(.L_x_1501) ;  /* 0xffffffc800247947 */ /* 0x000fea000383ffff */
.L_x_1416:
[----:B------:R-:W-:Y:S01]  /*18800*/  BSSY B0, `(.L_x_1502) ;  /* 0x0000008000007945 */ /* 0x000fe20003800000 */
[----:B------:R-:W-:Y:S01]  /*18810*/  IMAD.MOV.U32 R13, RZ, RZ, R24 ;  /* 0x000000ffff0d7224 */ /* 0x000fe200078e0018 */
[----:B------:R-:W-:Y:S01]  /*18820*/  MOV R15, 0xffffffff ;  /* 0xffffffff000f7802 */ /* 0x000fe20000000f00 */
[----:B------:R-:W-:Y:S02]  /*18830*/  IMAD.MOV.U32 R12, RZ, RZ, RZ ;  /* 0x000000ffff0c7224 */ /* 0x000fe400078e00ff */
[----:B------:R-:W-:-:S07]  /*18840*/  IMAD.MOV.U32 R11, RZ, RZ, 0x181f ;  /* 0x0000181fff0b7424 */ /* 0x000fce00078e00ff */
[----:B01----:R-:W-:Y:S05]  /*18850*/  WARPSYNC.COLLECTIVE R15, `(.L_x_1503) ;  /* 0x000000000f087348 */ /* 0x003fea0003c00000 */
[----:B------:R2:W3:Y:S02]  /*18860*/  SHFL.IDX P6, R14, R13, R12, R11 ;  /* 0x0000000c0d0e7389 */ /* 0x0004e400000c000b */
[----:B0123--:R-:W-:Y:S01]  /*18870*/  ENDCOLLECTIVE ;  /* 0x000000000000791b */ /* 0x00ffe20003800000 */
.L_x_1503:
[----:B------:R-:W-:Y:S05]  /*18880*/  BSYNC B0 ;  /* 0x0000000000007941 */ /* 0x000fea0003800000 */
.L_x_1502:
[----:B------:R-:W-:Y:S01]  /*18890*/  IMAD.MOV.U32 R13, RZ, RZ, R17 ;  /* 0x000000ffff0d7224 */ /* 0x000fe200078e0011 */
[C---:B------:R-:W-:Y:S01]  /*188a0*/  LOP3.LUT R4, R34.reuse, 0x40, RZ, 0xfc, !PT ;  /* 0x0000004022047812 */ /* 0x040fe200078efcff */
[----:B------:R-:W-:Y:S02]  /*188b0*/  IMAD.MOV.U32 R12, RZ, RZ, RZ ;  /* 0x000000ffff0c7224 */ /* 0x000fe400078e00ff */
[----:B------:R-:W-:Y:S02]  /*188c0*/  IMAD.MOV.U32 R11, RZ, RZ, 0x181f ;  /* 0x0000181fff0b7424 */ /* 0x000fe400078e00ff */
[----:B------:R-:W-:Y:S02]  /*188d0*/  IMAD.MOV.U32 R15, RZ, RZ, -0x1 ;  /* 0xffffffffff0f7424 */ /* 0x000fe400078e00ff */
[----:B------:R-:W-:Y:S02]  /*188e0*/  IMAD.MOV.U32 R3, RZ, RZ, R14 ;  /* 0x000000ffff037224 */ /* 0x000fe400078e000e */
[----:B------:R-:W-:-:S07]  /*188f0*/  IMAD.SHL.U32 R6, R34, 0x2, RZ ;  /* 0x0000000222067824 */ /* 0x000fce00078e00ff */
[----:B------:R-:W-:Y:S05]  /*18900*/  WARPSYNC.COLLECTIVE R15, `(.L_x_1504) ;  /* 0x000000000f087348 */ /* 0x000fea0003c00000 */
[----:B------:R0:W1:Y:S02]  /*18910*/  SHFL.IDX P6, R14, R13, R12, R11 ;  /* 0x0000000c0d0e7389 */ /* 0x00006400000c000b */
[----:B01----:R-:W-:Y:S01]  /*18920*/  ENDCOLLECTIVE ;  /* 0x000000000000791b */ /* 0x003fe20003800000 */
.L_x_1504:
        /* <DEDUP_REMOVED lines=8> */
[----:B------:R-:W-:-:S04]  /*189b0*/  IADD3 R2, P0, R14, R6, RZ ;  /* 0x000000060e027210 */ /* 0x000fc80007f1e0ff */
[----:B------:R-:W-:Y:S02]  /*189c0*/  IADD3.X R3, RZ, R3, RZ, P0, !PT ;  /* 0x00000003ff037210 */ /* 0x000fe400007fe4ff */
[----:B------:R-:W-:-:S03]  /*189d0*/  ISETP.LT.OR P0, PT, R5, 0x1, P2 ;  /* 0x000000010500780c */ /* 0x000fc60001701670 */
[----:B------:R-:W-:Y:S01]  /*189e0*/  @!PT LDS RZ, [RZ] ;  /* 0x00000000fffff984 */ /* 0x000fe20000000800 */
[----:B------:R-:W-:Y:S01]  /*189f0*/  @!PT LDS RZ, [RZ] ;  /* 0x00000000fffff984 */ /* 0x000fe20000000800 */
[----:B------:R-:W-:Y:S01]  /*18a00*/  @!PT LDS RZ, [RZ] ;  /* 0x00000000fffff984 */ /* 0x000fe20000000800 */
[----:B------:R0:W-:Y:S01]  /*18a10*/  LDGSTS.E.BYPASS.LTC128B.128 [R4+0x400], desc[UR36][R2.64], !P4 ;  /* 0x0040000002047fae */ /* 0x0001e2000e101d64 */
[----:B------:R-:W-:-:S09]  /*18a20*/  ISETP.LT.OR P4, PT, R5, 0x1, P1 ;  /* 0x000000010500780c */ /* 0x000fd20000f81670 */
[----:B------:R0:W-:Y:S01]  /*18a30*/  LDGSTS.E.BYPASS.LTC128B.128 [R4+0x2400], desc[UR36][R2.64+0x80], !P0 ;  /* 0x0240008002047fae */ /* 0x0001e2000c101d64 */
[----:B------:R-:W-:-:S13]  /*18a40*/  ISETP.GE.AND P0, PT, R36, UR4, PT ;  /* 0x0000000424007c0c */ /* 0x000fda000bf06270 */
[----:B0-----:R-:W-:Y:S05]  /*18a50*/  WARPSYNC.COLLECTIVE R15, `(.L_x_1505) ;  /* 0x000000000f087348 */ /* 0x001fea0003c00000 */
[----:B------:R1:W2:Y:S02]  /*18a60*/  SHFL.IDX P6, R14, R13, R12, R11 ;  /* 0x0000000c0d0e7389 */ /* 0x0002a400000c000b */
[----:B012---:R-:W-:Y:S01]  /*18a70*/  ENDCOLLECTIVE ;  /* 0x000000000000791b */ /* 0x007fe20003800000 */
.L_x_1505:
[----:B------:R-:W-:Y:S01]  /*18a80*/  @!PT LDS RZ, [RZ] ;  /* 0x00000000fffff984 */ /* 0x000fe20000000800 */
[----:B------:R-:W-:Y:S01]  /*18a90*/  @!PT LDS RZ, [RZ] ;  /* 0x00000000fffff984 */ /* 0x000fe20000000800 */
[----:B------:R-:W-:Y:S01]  /*18aa0*/  @!PT LDS RZ, [RZ] ;  /* 0x00000000fffff984 */ /* 0x000fe20000000800 */
[----:B------:R0:W-:Y:S01]  /*18ab0*/  LDGSTS.E.BYPASS.LTC128B.128 [R4+0x4400], desc[UR36][R2.64+0x100], !P4 ;  /* 0x0440010002047fae */ /* 0x0001e2000e101d64 */
[----:B------:R-:W-:Y:S01]  /*18ac0*/  ISETP.LT.OR P4, PT, R5, 0x1, P0 ;  /* 0x000000010500780c */ /* 0x000fe20000781670 */
[----:B------:R-:W-:-:S12]  /*18ad0*/  IMAD.MOV.U32 R13, RZ, RZ, R17 ;  /* 0x000000ffff0d7224 */ /* 0x000fd800078e0011 */
[----:B------:R0:W-:Y:S01]  /*18ae0*/  LDGSTS.E.BYPASS.LTC128B.128 [R4+0x6400], desc[UR36][R2.64+0x180], !P4 ;  /* 0x0640018002047fae */ /* 0x0001e2000e101d64 */
[----:B------:R-:W-:-:S07]  /*18af0*/  IMAD.MOV.U32 R7, RZ, RZ, R14 ;  /* 0x000000ffff077224 */ /* 0x000fce00078e000e */
[----:B0-----:R-:W-:Y:S05]  /*18b00*/  WARPSYNC.COLLECTIVE R15, `(.L_x_1506) ;  /* 0x000000000f087348 */ /* 0x001fea0003c00000 */
[----:B------:R1:W2:Y:S02]  /*18b10*/  SHFL.IDX P6, R14, R13, R12, R11 ;  /* 0x0000000c0d0e7389 */ /* 0x0002a400000c000b */
[----:B012---:R-:W-:Y:S01]  /*18b20*/  ENDCOLLECTIVE ;  /* 0x000000000000791b */ /* 0x007fe20003800000 */
.L_x_1506:
[----:B------:R-:W-:Y:S01]  /*18b30*/  MOV R13, R24 ;  /* 0x00000018000d7202 */ /* 0x000fe20000000f00 */
[----:B------:R-:W-:Y:S01]  /*18b40*/  IMAD.MOV.U32 R12, RZ, RZ, 0x2 ;  /* 0x00000002ff0c7424 */ /* 0x000fe200078e00ff */
[----:B------:R-:W-:-:S13]  /*18b50*/  IADD3 R2, P4, R14, R6, RZ ;  /* 0x000000060e027210 */ /* 0x000fda0007f9e0ff */
[----:B------:R-:W-:Y:S05]  /*18b60*/  WARPSYNC.COLLECTIVE R15, `(.L_x_1507) ;  /* 0x000000000f087348 */ /* 0x000fea0003c00000 */
[----:B------:R0:W1:Y:S02]  /*18b70*/  SHFL.IDX P6, R14, R13, R12, R11 ;  /* 0x0000000c0d0e7389 */ /* 0x00006400000c000b */
[----:B01----:R-:W-:Y:S01]  /*18b80*/  ENDCOLLECTIVE ;  /* 0x000000000000791b */ /* 0x003fe20003800000 */
.L_x_1507:
        /* <DEDUP_REMOVED lines=12> */
.L_x_1508:
        /* <DEDUP_REMOVED lines=14> */
.L_x_1509:
        /* <DEDUP_REMOVED lines=12> */
.L_x_1510:
        /* <DEDUP_REMOVED lines=9> */
.L_x_1421:
        /* <DEDUP_REMOVED lines=8> */
.L_x_1513:
[----:B------:R-:W-:Y:S05]  /*18f00*/  BSYNC B0 ;  /* 0x0000000000007941 */ /* 0x000fea0003800000 */
.L_x_1512:
[----:B------:R-:W-:Y:S01]  /*18f10*/  MOV R13, R16 ;  /* 0x00000010000d7202 */ /* 0x000fe20000000f00 */
[----:B------:R-:W-:Y:S02]  /*18f20*/  IMAD.MOV.U32 R12, RZ, RZ, 0x1 ;  /* 0x00000001ff0c7424 */ /* 0x000fe400078e00ff */
[----:B------:R-:W-:Y:S02]  /*18f30*/  IMAD.MOV.U32 R11, RZ, RZ, 0x1f ;  /* 0x0000001fff0b7424 */ /* 0x000fe400078e00ff */
[----:B------:R-:W-:Y:S02]  /*18f40*/  IMAD.MOV.U32 R15, RZ, RZ, -0x1 ;  /* 0xffffffffff0f7424 */ /* 0x000fe400078e00ff */
[----:B------:R-:W-:Y:S02]  /*18f50*/  IMAD.IADD R5, R19, 0x1, R8 ;  /* 0x0000000113057824 */ /* 0x000fe400078e0208 */
[----:B------:R-:W-:-:S07]  /*18f60*/  IMAD.MOV.U32 R0, RZ, RZ, R14 ;  /* 0x000000ffff007224 */ /* 0x000fce00078e000e */
[----:B------:R-:W-:Y:S05]  /*18f70*/  WARPSYNC.COLLECTIVE R15, `(.L_x_1514) ;  /* 0x000000000f087348 */ /* 0x000fea0003c00000 */
[----:B------:R0:W1:Y:S02]  /*18f80*/  SHFL.IDX P6, R14, R13, R12, R11 ;  /* 0x0000000c0d0e7389 */ /* 0x00006400000c000b */
[----:B01----:R-:W-:Y:S01]  /*18f90*/  ENDCOLLECTIVE ;  /* 0x000000000000791b */ /* 0x003fe20003800000 */
.L_x_1514:
[----:B------:R-:W-:Y:S02]  /*18fa0*/  ULDC UR4, c[0x0][0xc3c] ;  /* 0x00030f0000047ab9 */ /* 0x000fe40000000800 */
[----:B------:R-:W-:-:S13]  /*18fb0*/  ISETP.GE.OR P1, PT, R5, UR4, !P0 ;  /* 0x0000000405007c0c */ /* 0x000fda000c726670 */
[----:B------:R-:W0:Y:S01]  /*18fc0*/  @!P1 LDC.64 R2, c[0x0][0xc80] ;  /* 0x00032000ff029b82 */ /* 0x000e220000000a00 */
[----:B------:R-:W-:Y:S02]  /*18fd0*/  IMAD.MOV.U32 R11, RZ, RZ, RZ ;  /* 0x000000ffff0b7224 */ /* 0x000fe400078e00ff */
[----:B------:R-:W-:Y:S02]  /*18fe0*/  IMAD.MOV.U32 R4, RZ, RZ, R14 ;  /* 0x000000ffff047224 */ /* 0x000fe400078e000e */
[----:B0-----:R-:W-:-:S06]  /*18ff0*/  @!P1 IMAD.WIDE R2, R5, 0x4, R2 ;  /* 0x0000000405029825 */ /* 0x001fcc00078e0202 */
[----:B------:R-:W2:Y:S01]  /*19000*/  @!P1 LDG.E R2, desc[UR36][R2.64] ;  /* 0x0000002402029981 */ /* 0x000ea2000c1e1900 */
[----:B------:R-:W-:Y:S01]  /*19010*/  IMAD.MOV.U32 R5, RZ, RZ, RZ ;  /* 0x000000ffff057224 */ /* 0x000fe200078e00ff */
[C---:B------:R-:W-:Y:S02]  /*19020*/  ISETP.GE.U32.AND P2, PT, R8.reuse, 0x2, PT ;  /* 0x000000020800780c */ /* 0x040fe40003f46070 */
[C---:B------:R-:W-:Y:S02]  /*19030*/  ISETP.GE.U32.AND P3, PT, R8.reuse, 0x4, PT ;  /* 0x000000040800780c */ /* 0x040fe40003f66070 */
[C---:B------:R-:W-:Y:S02]  /*19040*/  ISETP.GE.U32.AND P4, PT, R8.reuse, 0x8, PT ;  /* 0x000000080800780c */ /* 0x040fe40003f86070 */
[----:B------:R-:W-:Y:S02]  /*19050*/  ISETP.GE.U32.AND P5, PT, R8, 0x10, PT ;  /* 0x000000100800780c */ /* 0x000fe40003fa6070 */
[----:B--2---:R-:W-:-:S02]  /*19060*/  @!P1 MOV R5, R2 ;  /* 0x0000000200059202 */ /* 0x004fc40000000f00 */
[----:B------:R-:W-:-:S03]  /*19070*/  ISETP.NE.AND P1, PT, R8, RZ, PT ;  /* 0x000000ff0800720c */ /* 0x000fc60003f25270 */
[----:B------:R-:W-:-:S10]  /*19080*/  IMAD.MOV.U32 R13, RZ, RZ, R5 ;  /* 0x000000ffff0d7224 */ /* 0x000fd400078e0005 */
[----:B------:R-:W-:Y:S05]  /*19090*/  WARPSYNC.COLLECTIVE R15, `(.L_x_1515) ;  /* 0x000000000f087348 */ /* 0x000fea0003c00000 */
[----:B------:R0:W1:Y:S02]  /*190a0*/  SHFL.UP P6, R14, R13, R12, R11 ;  /* 0x0400000c0d0e7389 */ /* 0x00006400000c000b */
[----:B01----:R-:W-:Y:S01]  /*190b0*/  ENDCOLLECTIVE ;  /* 0x000000000000791b */ /* 0x003fe20003800000 */
.L_x_1515:
[----:B------:R-:W-:Y:S01]  /*190c0*/  IMAD.MOV.U32 R12, RZ, RZ, 0x2 ;  /* 0x00000002ff0c7424 */ /* 0x000fe200078e00ff */
[----:B------:R-:W-:-:S05]  /*190d0*/  SEL R6, R14, RZ, P1 ;  /* 0x000000ff0e067207 */ /* 0x000fca0000800000 */
[----:B------:R-:W-:-:S04]  /*190e0*/  IMAD.IADD R6, R5, 0x1, R6 ;  /* 0x0000000105067824 */ /* 0x000fc800078e0206 */
[----:B------:R-:W-:-:S07]  /*190f0*/  IMAD.MOV.U32 R13, RZ, RZ, R6 ;  /* 0x000000ffff0d7224 */ /* 0x000fce00078e0006 */
[----:B------:R-:W-:Y:S05]  /*19100*/  WARPSYNC.COLLECTIVE R15, `(.L_x_1516) ;  /* 0x000000000f087348 */ /* 0x000fea0003c00000 */
[----:B------:R0:W1:Y:S02]  /*19110*/  SHFL.UP P6, R14, R13, R12, R11 ;  /* 0x0400000c0d0e7389 */ /* 0x00006400000c000b */
[----:B01----:R-:W-:Y:S01]  /*19120*/  ENDCOLLECTIVE ;  /* 0x000000000000791b */ /* 0x003fe20003800000 */
.L_x_1516:
[----:B------:R-:W-:Y:S01]  /*19130*/  IMAD.MOV.U32 R12, RZ, RZ, 0x4 ;  /* 0x00000004ff0c7424 */ /* 0x000fe200078e00ff */
[----:B------:R-:W-:-:S05]  /*19140*/  SEL R7, R14, RZ, P2 ;  /* 0x000000ff0e077207 */ /* 0x000fca0001000000 */
[----:B------:R-:W-:-:S05]  /*19150*/  IMAD.IADD R7, R6, 0x1, R7 ;  /* 0x0000000106077824 */ /* 0x000fca00078e0207 */
[----:B------:R-:W-:-:S07]  /*19160*/  MOV R13, R7 ;  /* 0x00000007000d7202 */ /* 0x000fce0000000f00 */
[----:B------:R-:W-:Y:S05]  /*19170*/  WARPSYNC.COLLECTIVE R15, `(.L_x_1517) ;  /* 0x000000000f087348 */ /* 0x000fea0003c00000 */
[----:B------:R0:W1:Y:S02]  /*19180*/  SHFL.UP P6, R14, R13, R12, R11 ;  /* 0x0400000c0d0e7389 */ /* 0x00006400000c000b */
[----:B01----:R-:W-:Y:S01]  /*19190*/  ENDCOLLECTIVE ;  /* 0x000000000000791b */ /* 0x003fe20003800000 */
.L_x_1517:
[----:B------:R-:W-:Y:S01]  /*191a0*/  IMAD.MOV.U32 R12, RZ, RZ, 0x8 ;  /* 0x00000008ff0c7424 */ /* 0x000fe200078e00ff */
[----:B------:R-:W-:-:S05]  /*191b0*/  SEL R2, R14, RZ, P3 ;  /* 0x000000ff0e027207 */ /* 0x000fca0001800000 */
[----:B------:R-:W-:-:S04]  /*191c0*/  IMAD.IADD R2, R7, 0x1, R2 ;  /* 0x0000000107027824 */ /* 0x000fc800078e0202 */
[----:B------:R-:W-:-:S07]  /*191d0*/  IMAD.MOV.U32 R13, RZ, RZ, R2 ;  /* 0x000000ffff0d7224 */ /* 0x000fce00078e0002 */
[----:B------:R-:W-:Y:S05]  /*191e0*/  WARPSYNC.COLLECTIVE R15, `(.L_x_1518) ;  /* 0x000000000f087348 */ /* 0x000fea0003c00000 */
[----:B------:R0:W1:Y:S02]  /*191f0*/  SHFL.UP P6, R14, R13, R12, R11 ;  /* 0x0400000c0d0e7389 */ /* 0x00006400000c000b */
[----:B01----:R-:W-:Y:S01]  /*19200*/  ENDCOLLECTIVE ;  /* 0x000000000000791b */ /* 0x003fe20003800000 */
.L_x_1518:
[----:B------:R-:W-:Y:S02]  /*19210*/  MOV R12, 0x10 ;  /* 0x00000010000c7802 */ /* 0x000fe40000000f00 */
[----:B------:R-:W-:-:S05]  /*19220*/  SEL R3, R14, RZ, P4 ;  /* 0x000000ff0e037207 */ /* 0x000fca0002000000 */
[----:B------:R-:W-:-:S04]  /*19230*/  IMAD.IADD R3, R2, 0x1, R3 ;  /* 0x0000000102037824 */ /* 0x000fc800078e0203 */
[----:B------:R-:W-:-:S07]  /*19240*/  IMAD.MOV.U32 R13, RZ, RZ, R3 ;  /* 0x000000ffff0d7224 */ /* 0x000fce00078e0003 */
[----:B------:R-:W-:Y:S05]  /*19250*/  WARPSYNC.COLLECTIVE R15, `(.L_x_1519) ;  /* 0x000000000f087348 */ /* 0x000fea0003c00000 */
[----:B------:R0:W1:Y:S02]  /*19260*/  SHFL.UP P6, R14, R13, R12, R11 ;  /* 0x0400000c0d0e7389 */ /* 0x00006400000c000b */
[----:B01----:R-:W-:Y:S01]  /*19270*/  ENDCOLLECTIVE ;  /* 0x000000000000791b */ /* 0x003fe20003800000 */
.L_x_1519:
        /* <DEDUP_REMOVED lines=8> */
.L_x_1520:
[----:B------:R-:W-:Y:S05]  /*19300*/  BRA `(.L_x_1521) ;  /* 0xffffffc400747947 */ /* 0x000fea000383ffff */
.L_x_1426:
[----:B------:R-:W-:Y:S01]  /*19310*/  BSSY B0, `(.L_x_1522) ;  /* 0x0000008000007945 */ /* 0x000fe20003800000 */
[----:B-----5:R-:W-:Y:S01]  /*19320*/  IMAD.MOV.U32 R13, RZ, RZ, R5 ;  /* 0x000000ffff0d7224 */ /* 0x020fe200078e0005 */
[----:B------:R-:W-:Y:S01]  /*19330*/  MOV R11, RZ ;  /* 0x000000ff000b7202 */ /* 0x000fe20000000f00 */
[----:B------:R-:W-:Y:S02]  /*19340*/  IMAD.MOV.U32 R12, RZ, RZ, 0x1 ;  /* 0x00000001ff0c7424 */ /* 0x000fe400078e00ff */
[----:B------:R-:W-:-:S07]  /*19350*/  IMAD.MOV.U32 R15, RZ, RZ, -0x1 ;  /* 0xffffffffff0f7424 */ /* 0x000fce00078e00ff */
[----:B012---:R-:W-:Y:S05]  /*19360*/  WARPSYNC.COLLECTIVE R15, `(.L_x_1523) ;  /* 0x000000000f087348 */ /* 0x007fea0003c00000 */
[----:B------:R3:W4:Y:S02]  /*19370*/  SHFL.UP P6, R14, R13, R12, R11 ;  /* 0x0400000c0d0e7389 */ /* 0x00072400000c000b */
[----:B01234-:R-:W-:Y:S01]  /*19380*/  ENDCOLLECTIVE ;  /* 0x000000000000791b */ /* 0x01ffe20003800000 */
.L_x_1523:
[----:B------:R-:W-:Y:S05]  /*19390*/  BSYNC B0 ;  /* 0x0000000000007941 */ /* 0x000fea0003800000 */
.L_x_1522:
        /* <DEDUP_REMOVED lines=8> */
.L_x_1524:
[----:B------:R-:W-:Y:S01]  /*19420*/  IMAD.MOV.U32 R12, RZ, RZ, 0x4 ;  /* 0x00000004ff0c7424 */ /* 0x000fe200078e00ff */
[----:B------:R-:W-:-:S05]  /*19430*/  SEL R2, R14, RZ, P2 ;  /* 0x000000ff0e027207 */ /* 0x000fca0001000000 */
[----:B------:R-:W-:-:S05]  /*19440*/  IMAD.IADD R2, R13, 0x1, R2 ;  /* 0x000000010d027824 */ /* 0x000fca00078e0202 */
[----:B------:R-:W-:-:S07]  /*19450*/  MOV R13, R2 ;  /* 0x00000002000d7202 */ /* 0x000fce0000000f00 */
[----:B------:R-:W-:Y:S05]  /*19460*/  WARPSYNC.COLLECTIVE R15, `(.L_x_1525) ;  /* 0x000000000f087348 */ /* 0x000fea0003c00000 */
[----:B------:R0:W1:Y:S02]  /*19470*/  SHFL.UP P6, R14, R13, R12, R11 ;  /* 0x0400000c0d0e7389 */ /* 0x00006400000c000b */
[----:B01----:R-:W-:Y:S01]  /*19480*/  ENDCOLLECTIVE ;  /* 0x000000000000791b */ /* 0x003fe20003800000 */
.L_x_1525:
[----:B------:R-:W-:Y:S01]  /*19490*/  IMAD.MOV.U32 R12, RZ, RZ, 0x8 ;  /* 0x00000008ff0c7424 */ /* 0x000fe200078e00ff */
[----:B------:R-:W-:-:S05]  /*194a0*/  SEL R3, R14, RZ, P3 ;  /* 0x000000ff0e037207 */ /* 0x000fca0001800000 */
[----:B------:R-:W-:-:S04]  /*194b0*/  IMAD.IADD R3, R2, 0x1, R3 ;  /* 0x0000000102037824 */ /* 0x000fc800078e0203 */
[----:B------:R-:W-:-:S07]  /*194c0*/  IMAD.MOV.U32 R13, RZ, RZ, R3 ;  /* 0x000000ffff0d7224 */ /* 0x000fce00078e0003 */
[----:B------:R-:W-:Y:S05]  /*194d0*/  WARPSYNC.COLLECTIVE R15, `(.L_x_1526) ;  /* 0x000000000f087348 */ /* 0x000fea0003c00000 */
[----:B------:R0:W1:Y:S02]  /*194e0*/  SHFL.UP P6, R14, R13, R12, R11 ;  /* 0x0400000c0d0e7389 */ /* 0x00006400000c000b */
[----:B01----:R-:W-:Y:S01]  /*194f0*/  ENDCOLLECTIVE ;  /* 0x000000000000791b */ /* 0x003fe20003800000 */
.L_x_1526:
[----:B------:R-:W-:Y:S02]  /*19500*/  MOV R12, 0x10 ;  /* 0x00000010000c7802 */ /* 0x000fe40000000f00 */
[----:B------:R-:W-:-:S05]  /*19510*/  SEL R4, R14, RZ, P4 ;  /* 0x000000ff0e047207 */ /* 0x000fca0002000000 */
[----:B------:R-:W-:-:S04]  /*19520*/  IMAD.IADD R4, R3, 0x1, R4 ;  /* 0x0000000103047824 */ /* 0x000fc800078e0204 */
[----:B------:R-:W-:-:S07]  /*19530*/  IMAD.MOV.U32 R13, RZ, RZ, R4 ;  /* 0x000000ffff0d7224 */ /* 0x000fce00078e0004 */
[----:B------:R-:W-:Y:S05]  /*19540*/  WARPSYNC.COLLECTIVE R15, `(.L_x_1527) ;  /* 0x000000000f087348 */ /* 0x000fea0003c00000 */
[----:B------:R0:W1:Y:S02]  /*19550*/  SHFL.UP P6, R14, R13, R12, R11 ;  /* 0x0400000c0d0e7389 */ /* 0x00006400000c000b */
[----:B01----:R-:W-:Y:S01]  /*19560*/  ENDCOLLECTIVE ;  /* 0x000000000000791b */ /* 0x003fe20003800000 */
.L_x_1527:
        /* <DEDUP_REMOVED lines=8> */
.L_x_1528:
[----:B------:R-:W-:Y:S05]  /*195f0*/  BRA `(.L_x_1529) ;  /* 0xffffffc400547947 */ /* 0x000fea000383ffff */
.L_x_1428:
[----:B------:R-:W-:Y:S01]  /*19600*/  BSSY B0, `(.L_x_1530) ;  /* 0x0000006000007945 */ /* 0x000fe20003800000 */
[----:B------:R-:W-:Y:S01]  /*19610*/  PLOP3.LUT P6, PT, P6, PT, PT, 0x8, 0x0 ;  /* 0x000000000000781c */ /* 0x000fe200037ce170 */
[----:B------:R-:W-:-:S12]  /*19620*/  IMAD.MOV.U32 R15, RZ, RZ, -0x1 ;  /* 0xffffffffff0f7424 */ /* 0x000fd800078e00ff */
[----:B01----:R-:W-:Y:S05]  /*19630*/  WARPSYNC.COLLECTIVE R15, `(.L_x_1531) ;  /* 0x000000000f087348 */ /* 0x003fea0003c00000 */
[----:B------:R-:W-:Y:S01]  /*19640*/  VOTE.ANY R14, PT, P6 ;  /* 0x00000000000e7806 */ /* 0x000fe200030e0100 */
[----:B01----:R-:W-:Y:S06]  /*19650*/  ENDCOLLECTIVE ;  /* 0x000000000000791b */ /* 0x003fec0003800000 */
.L_x_1531:
[----:B------:R-:W-:Y:S05]  /*19660*/  BSYNC B0 ;  /* 0x0000000000007941 */ /* 0x000fea0003800000 */
.L_x_1530:
[----:B------:R-:W-:Y:S01]  /*19670*/  IMAD.MOV.U32 R2, RZ, RZ, R14 ;  /* 0x000000ffff027224 */ /* 0x000fe200078e000e */
[----:B------:R-:W-:Y:S01]  /*19680*/  MOV R13, R5 ;  /* 0x00000005000d7202 */ /* 0x000fe20000000f00 */
[----:B------:R-:W-:Y:S02]  /*19690*/  IMAD.MOV.U32 R11, RZ, RZ, 0x1f ;  /* 0x0000001fff0b7424 */ /* 0x000fe400078e00ff */
[----:B------:R-:W0:Y:S01]  /*196a0*/  POPC R4, R2 ;  /* 0x0000000200047309 */ /* 0x000e220000000000 */
[----:B------:R-:W-:Y:S02]  /*196b0*/  IMAD.MOV.U32 R15, RZ, RZ, -0x1 ;  /* 0xffffffffff0f7424 */ /* 0x000fe400078e00ff */
[----:B0-----:R-:W-:-:S07]  /*196c0*/  IMAD.MOV.U32 R12, RZ, RZ, R4 ;  /* 0x000000ffff0c7224 */ /* 0x001fce00078e0004 */
[----:B------:R-:W-:Y:S05]  /*196d0*/  WARPSYNC.COLLECTIVE R15, `(.L_x_1532) ;  /* 0x000000000f087348 */ /* 0x000fea0003c00000 */
[----:B------:R0:W1:Y:S02]  /*196e0*/  SHFL.IDX P6, R14, R13, R12, R11 ;  /* 0x0000000c0d0e7389 */ /* 0x00006400000c000b */
[----:B01----:R-:W-:Y:S01]  /*196f0*/  ENDCOLLECTIVE ;  /* 0x000000000000791b */ /* 0x003fe20003800000 */
.L_x_1532:
[----:B------:R-:W-:Y:S01]  /*19700*/  IMAD.MOV.U32 R5, RZ, RZ, R14 ;  /* 0x000000ffff057224 */ /* 0x000fe200078e000e */
[----:B------:R-:W-:Y:S06]  /*19710*/  BRA `(.L_x_1533) ;  /* 0xffffffc400447947 */ /* 0x000fec000383ffff */
.L_x_1430:
[----:B------:R-:W-:Y:S01]  /*19720*/  BSSY B0, `(.L_x_1534) ;  /* 0x0000007000007945 */ /* 0x000fe20003800000 */
[----:B------:R-:W-:Y:S01]  /*19730*/  IMAD.MOV.U32 R13, RZ, RZ, R6 ;  /* 0x000000ffff0d7224 */ /* 0x000fe200078e0006 */
[----:B------:R-:W-:Y:S01]  /*19740*/  MOV R15, 0xffffffff ;  /* 0xffffffff000f7802 */ /* 0x000fe20000000f00 */
[----:B------:R-:W-:-:S07]  /*19750*/  IMAD.MOV.U32 R11, RZ, RZ, 0x1f ;  /* 0x0000001fff0b7424 */ /* 0x000fce00078e00ff */
[----:B0123--:R-:W-:Y:S05]  /*19760*/  WARPSYNC.COLLECTIVE R15, `(.L_x_1535) ;  /* 0x000000000f087348 */ /* 0x00ffea0003c00000 */
[----:B------:R4:W0:Y:S02]  /*19770*/  SHFL.IDX P6, R14, R13, R12, R11 ;  /* 0x0000000c0d0e7389 */ /* 0x00082400000c000b */
[----:B01234-:R-:W-:Y:S01]  /*19780*/  ENDCOLLECTIVE ;  /* 0x000000000000791b */ /* 0x01ffe20003800000 */
.L_x_1535:
[----:B------:R-:W-:Y:S05]  /*19790*/  BSYNC B0 ;  /* 0x0000000000007941 */ /* 0x000fea0003800000 */
.L_x_1534:
[----:B------:R-:W-:Y:S05]  /*197a0*/  BRA `(.L_x_1429) ;  /* 0xffffffc4003c7947 */ /* 0x000fea000383ffff */
.L_x_1434:
[----:B-1----:R1:W2:Y:S02]  /*197b0*/  SYNCS.PHASECHK.TRANS64.TRYWAIT P0, [R4+URZ+0x30820], R0 ;  /* 0x03082000040075a7 */ /* 0x0022a4000800017f */
[----:B--2---:R-:W-:Y:S05]  /*197c0*/  @!P0 NANOSLEEP.SYNCS 0x989680 ;  /* 0x009896800000895d */ /* 0x004fea0003900000 */
[----:B------:R-:W2:Y:S02]  /*197d0*/  @!P0 SYNCS.PHASECHK.TRANS64 P0, [R4+URZ+0x30820], R0 ;  /* 0x03082000040085a7 */ /* 0x000ea4000800007f */
[----:B--2---:R-:W-:Y:S05]  /*197e0*/  @!P0 BRA `(.L_x_1434) ;  /* 0xfffffffc00f08947 */ /* 0x004fea000383ffff */
[----:B------:R-:W-:Y:S05]  /*197f0*/  BRA `(.L_x_1536) ;  /* 0xffffffc800b47947 */ /* 0x000fea000383ffff */
.L_x_1435:
[----:B------:R-:W2:Y:S01]  /*19800*/  S2R R2, SR_TID.X ;  /* 0x0000000000027919 */ /* 0x000ea20000002100 */
[----:B------:R-:W-:Y:S01]  /*19810*/  BSSY B0, `(.L_x_1537) ;  /* 0x000000a000007945 */ /* 0x000fe20003800000 */
[----:B------:R-:W-:Y:S02]  /*19820*/  IMAD.MOV.U32 R12, RZ, RZ, RZ ;  /* 0x000000ffff0c7224 */ /* 0x000fe400078e00ff */
[----:B------:R-:W-:Y:S02]  /*19830*/  IMAD.MOV.U32 R11, RZ, RZ, 0x1f ;  /* 0x0000001fff0b7424 */ /* 0x000fe400078e00ff */
[----:B------:R-:W-:Y:S01]  /*19840*/  IMAD.MOV.U32 R15, RZ, RZ, -0x1 ;  /* 0xffffffffff0f7424 */ /* 0x000fe200078e00ff */
[----:B--2---:R-:W-:-:S04]  /*19850*/  SHF.R.U32.HI R2, RZ, 0x5, R2 ;  /* 0x00000005ff027819 */ /* 0x004fc80000011602 */
[----:B------:R-:W-:-:S05]  /*19860*/  LOP3.LUT R2, R2, 0x3, RZ, 0xc0, !PT ;  /* 0x0000000302027812 */ /* 0x000fca00078ec0ff */
[----:B------:R-:W-:-:S07]  /*19870*/  IMAD.MOV.U32 R13, RZ, RZ, R2 ;  /* 0x000000ffff0d7224 */ /* 0x000fce00078e0002 */
[----:B01-3--:R-:W-:Y:S05]  /*19880*/  WARPSYNC.COLLECTIVE R15, `(.L_x_1538) ;  /* 0x000000000f087348 */ /* 0x00bfea0003c00000 */
[----:B------:R2:W4:Y:S02]  /*19890*/  SHFL.IDX P6, R14, R13, R12, R11 ;  /* 0x0000000c0d0e7389 */ /* 0x00052400000c000b */
[----:B01234-:R-:W-:Y:S01]  /*198a0*/  ENDCOLLECTIVE ;  /* 0x000000000000791b */ /* 0x01ffe20003800000 */
.L_x_1538:
[----:B------:R-:W-:Y:S05]  /*198b0*/  BSYNC B0 ;  /* 0x0000000000007941 */ /* 0x000fea0003800000 */
.L_x_1537:
[----:B------:R-:W-:Y:S05]  /*198c0*/  BRA `(.L_x_1539) ;  /* 0xffffffc8009c7947 */ /* 0x000fea000383ffff */
.L_x_1438:
[----:B------:R-:W-:Y:S01]  /*198d0*/  BSSY B1, `(.L_x_1540) ;  /* 0x0000006000017945 */ /* 0x000fe20003800000 */
[----:B------:R-:W-:-:S07]  /*198e0*/  IMAD.MOV.U32 R15, RZ, RZ, -0x1 ;  /* 0xffffffffff0f7424 */ /* 0x000fce00078e00ff */
[----:B01-3--:R-:W-:Y:S05]  /*198f0*/  WARPSYNC.COLLECTIVE R15, `(.L_x_1541) ;  /* 0x000000000f0c7348 */ /* 0x00bfea0003c00000 */
[----:B------:R-:W-:Y:S02]  /*19900*/  ELECT P6, UR62, PT ;  /* 0x00000000003e782f */ /* 0x000fe400038c0000 */
[----:B------:R-:W-:Y:S01]  /*19910*/  MOV R14, UR62 ;  /* 0x0000003e000e7c02 */ /* 0x000fe20008000f00 */
[----:B01-3--:R-:W-:Y:S10]  /*19920*/  ENDCOLLECTIVE ;  /* 0x000000000000791b */ /* 0x00bff40003800000 */
.L_x_1541:
[----:B------:R-:W-:Y:S05]  /*19930*/  BSYNC B1 ;  /* 0x0000000000017941 */ /* 0x000fea0003800000 */
.L_x_1540:
[----:B------:R-:W-:Y:S05]  /*19940*/  BRA `(.L_x_1542) ;  /* 0xffffffc800947947 */ /* 0x000fea000383ffff */
.L_x_1440:
[----:B-1----:R1:W2:Y:S02]  /*19950*/  SYNCS.PHASECHK.TRANS64.TRYWAIT P1, [R5+URZ+0x30840], R0 ;  /* 0x03084000050075a7 */ /* 0x0022a4000802017f */
[----:B--2---:R-:W-:Y:S05]  /*19960*/  @!P1 NANOSLEEP.SYNCS 0x989680 ;  /* 0x009896800000995d */ /* 0x004fea0003900000 */
[----:B------:R-:W2:Y:S02]  /*19970*/  @!P1 SYNCS.PHASECHK.TRANS64 P1, [R5+URZ+0x30840], R0 ;  /* 0x03084000050095a7 */ /* 0x000ea4000802007f */
[----:B--2---:R-:W-:Y:S05]  /*19980*/  @!P1 BRA `(.L_x_1440) ;  /* 0xfffffffc00f09947 */ /* 0x004fea000383ffff */
[----:B------:R-:W-:Y:S05]  /*19990*/  BRA `(.L_x_1543) ;  /* 0xffffffc800bc7947 */ /* 0x000fea000383ffff */
.L_x_1442:
[----:B--2---:R2:W4:Y:S02]  /*199a0*/  SYNCS.PHASECHK.TRANS64.TRYWAIT P1, [R25+URZ+0x30840], R2 ;  /* 0x03084002190075a7 */ /* 0x004524000802017f */
[----:B----4-:R-:W-:Y:S05]  /*199b0*/  @!P1 NANOSLEEP.SYNCS 0x989680 ;  /* 0x009896800000995d */ /* 0x010fea0003900000 */
[----:B------:R-:W4:Y:S02]  /*199c0*/  @!P1 SYNCS.PHASECHK.TRANS64 P1, [R25+URZ+0x30840], R2 ;  /* 0x03084002190095a7 */ /* 0x000f24000802007f */
[----:B----4-:R-:W-:Y:S05]  /*199d0*/  @!P1 BRA `(.L_x_1442) ;  /* 0xfffffffc00f09947 */ /* 0x010fea000383ffff */
[----:B------:R-:W-:Y:S05]  /*199e0*/  BRA `(.L_x_1544) ;  /* 0xffffffc800c87947 */ /* 0x000fea000383ffff */
.L_x_1444:
[----:B----4-:R4:W0:Y:S02]  /*199f0*/  SYNCS.PHASECHK.TRANS64.TRYWAIT P1, [R5+URZ+0x30860], R0 ;  /* 0x03086000050075a7 */ /* 0x010824000802017f */
[----:B0-----:R-:W-:Y:S05]  /*19a00*/  @!P1 NANOSLEEP.SYNCS 0x989680 ;  /* 0x009896800000995d */ /* 0x001fea0003900000 */
[----:B------:R-:W0:Y:S02]  /*19a10*/  @!P1 SYNCS.PHASECHK.TRANS64 P1, [R5+URZ+0x30860], R0 ;  /* 0x03086000050095a7 */ /* 0x000e24000802007f */
[----:B0-----:R-:W-:Y:S05]  /*19a20*/  @!P1 BRA `(.L_x_1444) ;  /* 0xfffffffc00f09947 */ /* 0x001fea000383ffff */
[----:B------:R-:W-:Y:S05]  /*19a30*/  BRA `(.L_x_1545) ;  /* 0xffffffc800c47947 */ /* 0x000fea000383ffff */
.L_x_1546:
        /* <DEDUP_REMOVED lines=12> */
.L_x_15829:


//--------------------- .text._ZN7cutlass13device_kernelIN5flash11enable_sm90INS1_16FlashAttnFwdSm90INS1_25CollectiveMainloopFwdSm90ILi2EN4cute5tupleIJNS5_1CILi1EEES8_S8_EEENS6_IJNS7_ILi128EEENS7_ILi64EEENS7_ILi256EEEEEELi256ENS_10bfloat16_tEfNS_4arch4Sm90ELb0ELb1ELb1ELb1ELb1ELb1ELb0ELb1ELb1ELb1ELb0ELb0EEENS1_21CollectiveEpilogueFwdINS6_IJSA_SC_SB_EEES9_SE_SG_Li256ELb1ELb1ELb0ELb0EEENS1_36VarlenDynamicPersistentTileSchedulerILi128ELi64ELi256ELi128ELb0ELb1ELb1ELb1ELb0ELb1EEEEEEEEEvNT_6ParamsE --------------------------
	.section	.text._ZN7cutlass13device_kernelIN5flash11enable_sm90INS1_16FlashAttnFwdSm90INS1_25CollectiveMainloopFwdSm90ILi2EN4cute5tupleIJNS5_1CILi1EEES8_S8_EEENS6_IJNS7_ILi128EEENS7_ILi64EEENS7_ILi256EEEEEELi256ENS_10bfloat16_tEfNS_4arch4Sm90ELb0ELb1ELb1ELb1ELb1ELb1ELb0ELb1ELb1ELb1ELb0ELb0EEENS1_21CollectiveEpilogueFwdINS6_IJSA_SC_SB_EEES9_SE_SG_Li256ELb1ELb1ELb0ELb0EEENS1_36VarlenDynamicPersistentTileSchedulerILi128ELi64ELi256ELi128ELb0ELb1ELb1ELb1ELb0ELb1EEEEEEEEEvNT_6ParamsE,"ax",@progbits
	.align	128
.text._ZN7cutlass13device_kernelIN5flash11enable_sm90INS1_16FlashAttnFwdSm90INS1_25CollectiveMainloopFwdSm90ILi2EN4cute5tupleIJNS5_1CILi1EEES8_S8_EEENS6_IJNS7_ILi128EEENS7_ILi64EEENS7_ILi256EEEEEELi256ENS_10bfloat16_tEfNS_4arch4Sm90ELb0ELb1ELb1ELb1ELb1ELb1ELb0ELb1ELb1ELb1ELb0ELb0EEENS1_21CollectiveEpilogueFwdINS6_IJSA_SC_SB_EEES9_SE_SG_Li256ELb1ELb1ELb0ELb0EEENS1_36VarlenDynamicPersistentTileSchedulerILi128ELi64ELi256ELi128ELb0ELb1ELb1ELb1ELb0ELb1EEEEEEEEEvNT_6ParamsE:
        .type           _ZN7cutlass13device_kernelIN5flash11enable_sm90INS1_16FlashAttnFwdSm90INS1_25CollectiveMainloopFwdSm90ILi2EN4cute5tupleIJNS5_1CILi1EEES8_S8_EEENS6_IJNS7_ILi128EEENS7_ILi64EEENS7_ILi256EEEEEELi256ENS_10bfloat16_tEfNS_4arch4Sm90ELb0ELb1ELb1ELb1ELb1ELb1ELb0ELb1ELb1ELb1ELb0ELb0EEENS1_21CollectiveEpilogueFwdINS6_IJSA_SC_SB_EEES9_SE_SG_Li256ELb1ELb1ELb0ELb0EEENS1_36VarlenDynamicPersistentTileSchedulerILi128ELi64ELi256ELi128ELb0ELb1ELb1ELb1ELb0ELb1EEEEEEEEEvNT_6ParamsE,@function
        .size           _ZN7cutlass13device_kernelIN5flash11enable_sm90INS1_16FlashAttnFwdSm90INS1_25CollectiveMainloopFwdSm90ILi2EN4cute5tupleIJNS5_1CILi1EEES8_S8_EEENS6_IJNS7_ILi128EEENS7_ILi64EEENS7_ILi256EEEEEELi256ENS_10bfloat16_tEfNS_4arch4Sm90ELb0ELb1ELb1ELb1ELb1ELb1ELb0ELb1ELb1ELb1ELb0ELb0EEENS1_21CollectiveEpilogueFwdINS6_IJSA_SC_SB_EEES9_SE_SG_Li256ELb1ELb1ELb0ELb0EEENS1_36VarlenDynamicPersistentTileSchedulerILi128ELi64ELi256ELi128ELb0ELb1ELb1ELb1ELb0ELb1EEEEEEEEEvNT_6ParamsE,(.L_x_15830 - _ZN7cutlass13device_kernelIN5flash11enable_sm90INS1_16FlashAttnFwdSm90INS1_25CollectiveMainloopFwdSm90ILi2EN4cute5tupleIJNS5_1CILi1EEES8_S8_EEENS6_IJNS7_ILi128EEENS7_ILi64EEENS7_ILi256EEEEEELi256ENS_10bfloat16_tEfNS_4arch4Sm90ELb0ELb1ELb1ELb1ELb1ELb1ELb0ELb1ELb1ELb1ELb0ELb0EEENS1_21CollectiveEpilogueFwdINS6_IJSA_SC_SB_EEES9_SE_SG_Li256ELb1ELb1ELb0ELb0EEENS1_36VarlenDynamicPersistentTileSchedulerILi128ELi64ELi256ELi128ELb0ELb1ELb1ELb1ELb0ELb1EEEEEEEEEvNT_6ParamsE)
        .other          _ZN7cutlass13device_kernelIN5flash11enable_sm90INS1_16FlashAttnFwdSm90INS1_25CollectiveMainloopFwdSm90ILi2EN4cute5tupleIJNS5_1CILi1EEES8_S8_EEENS6_IJNS7_ILi128EEENS7_ILi64EEENS7_ILi256EEEEEELi256ENS_10bfloat16_tEfNS_4arch4Sm90ELb0ELb1ELb1ELb1ELb1ELb1ELb0ELb1ELb1ELb1ELb0ELb0EEENS1_21CollectiveEpilogueFwdINS6_IJSA_SC_SB_EEES9_SE_SG_Li256ELb1ELb1ELb0ELb0EEENS1_36VarlenDynamicPersistentTileSchedulerILi128ELi64ELi256ELi128ELb0ELb1ELb1ELb1ELb0ELb1EEEEEEEEEvNT_6ParamsE,@"STO_CUDA_ENTRY STV_DEFAULT"
_ZN7cutlass13device_kernelIN5flash11enable_sm90INS1_16FlashAttnFwdSm90INS1_25CollectiveMainloopFwdSm90ILi2EN4cute5tupleIJNS5_1CILi1EEES8_S8_EEENS6_IJNS7_ILi128EEENS7_ILi64EEENS7_ILi256EEEEEELi256ENS_10bfloat16_tEfNS_4arch4Sm90ELb0ELb1ELb1ELb1ELb1ELb1ELb0ELb1ELb1ELb1ELb0ELb0EEENS1_21CollectiveEpilogueFwdINS6_IJSA_SC_SB_EEES9_SE_SG_Li256ELb1ELb1ELb0ELb0EEENS1_36VarlenDynamicPersistentTileSchedulerILi128ELi64ELi256ELi128ELb0ELb1ELb1ELb1ELb0ELb1EEEEEEEEEvNT_6ParamsE:
[----:B------:R-:W0:Y:S02]  /*0000*/  LDC R1, c[0x0][0x28] ;  /* 0x00000a00ff017b82 */ /* 0x000e240000000800 */
[----:B0-----:R-:W-:Y:S01]  /*0010*/  VIADD R1, R1, 0xffffff28 ;  /* 0xffffff2801017836 */ /* 0x001fe20000000000 */
[----:B------:R-:W0:Y:S01]  /*0020*/  S2R R0, SR_TID.X ;  /* 0x0000000000007919 */ /* 0x000e220000002100 */
[----:B------:R-:W-:Y:S01]  /*0030*/  ELECT P0, URZ, PT ;  /* 0x00000000003f782f */ /* 0x000fe20003800000 */
[----:B------:R-:W-:Y:S01]  /*0040*/  BSSY B0, `(.L_x_1547) ;  /* 0x000000d000007945 */ /* 0x000fe20003800000 */
[----:B0-----:R-:W-:-:S05]  /*0050*/  SHF.R.U32.HI R2, RZ, 0x5, R0 ;  /* 0x00000005ff027819 */ /* 0x001fca0000011600 */
[----:B------:R-:W0:Y:S02]  /*0060*/  SHFL.IDX PT, R3, R2, RZ, 0x1f ;  /* 0x00001fff02037589 */ /* 0x000e2400000e0000 */
[----:B0-----:R-:W-:-:S13]  /*0070*/  ISETP.EQ.AND P0, PT, R3, RZ, P0 ;  /* 0x000000ff0300720c */ /* 0x001fda0000702270 */
        /* <DEDUP_REMOVED lines=9> */
.L_x_1548:
[----:B------:R-:W-:Y:S05]  /*0110*/  BSYNC B0 ;  /* 0x0000000000007941 */ /* 0x000fea0003800000 */
.L_x_1547:
[----:B------:R-:W-:Y:S01]  /*0120*/  VOTEU.ANY UP0, P0 ;  /* 0x00000000003f7886 */ /* 0x000fe20000000100 */
[----:B------:R-:W0:Y:S01]  /*0130*/  SHFL.IDX PT, R3, R2, RZ, 0x1f ;  /* 0x00001fff02037589 */ /* 0x000e2200000e0000 */
[----:B------:R-:W-:Y:S01]  /*0140*/  UMOV UR4, 0x80 ;  /* 0x0000008000047882 */ /* 0x000fe20000000000 */
[----:B------:R-:W-:Y:S01]  /*0150*/  UMOV UR7, 0x100 ;  /* 0x0000010000077882 */ /* 0x000fe20000000000 */
[----:B------:R-:W-:Y:S01]  /*0160*/  VOTEU.ANY UP1, P0 ;  /* 0x00000000003f7886 */ /* 0x000fe20000020100 */
[----:B------:R-:W1:Y:S01]  /*0170*/  @UP0 S2UR UR8, SR_CgaCtaId ;  /* 0x00000000000809c3 */ /* 0x000e620000008800 */
[----:B------:R-:W-:Y:S01]  /*0180*/  @UP0 UMOV UR6, 0x400 ;  /* 0x0000040000060882 */ /* 0x000fe20000000000 */
[----:B------:R-:W-:-:S04]  /*0190*/  @UP0 UIADD3 UR4, -UR4, 0x100000, URZ ;  /* 0x0010000004040890 */ /* 0x000fc8000fffe13f */
[----:B------:R-:W-:Y:S02]  /*01a0*/  @UP0 USHF.L.U32 UR5, UR4, 0xb, URZ ;  /* 0x0000000b04050899 */ /* 0x000fe4000800063f */
[----:B------:R-:W-:Y:S01]  /*01b0*/  @UP0 USHF.L.U32 UR4, UR4, 0x1, URZ ;  /* 0x0000000104040899 */ /* 0x000fe2000800063f */
[----:B0-----:R-:W-:Y:S02]  /*01c0*/  ISETP.NE.AND P1, PT, R3, RZ, PT ;  /* 0x000000ff0300720c */ /* 0x001fe40003f25270 */
[----:B------:R-:W-:Y:S01]  /*01d0*/  SHF.R.U32.HI R3, RZ, 0x7, R0 ;  /* 0x00000007ff037819 */ /* 0x000fe20000011600 */
[----:B-1----:R-:W-:Y:S02]  /*01e0*/  @UP0 ULEA UR8, UR8, UR6, 0x18 ;  /* 0x0000000608080291 */ /* 0x002fe4000f8ec03f */
[----:B------:R-:W-:-:S04]  /*01f0*/  @UP0 UIADD3 UR6, -UR7, 0x100000, URZ ;  /* 0x0010000007060890 */ /* 0x000fc8000fffe13f */
[----:B------:R-:W-:Y:S02]  /*0200*/  @UP0 USHF.L.U32 UR7, UR6, 0xb, URZ ;  /* 0x0000000b06070899 */ /* 0x000fe4000800063f */
[----:B------:R-:W-:Y:S01]  /*0210*/  @UP0 USHF.L.U32 UR6, UR6, 0x1, URZ ;  /* 0x0000000106060899 */ /* 0x000fe2000800063f */
[----:B------:R-:W-:Y:S01]  /*0220*/  VOTEU.ANY UP0, P0 ;  /* 0x00000000003f7886 */ /* 0x000fe20000000100 */
[----:B------:R-:W0:Y:S04]  /*0230*/  SHFL.IDX PT, R3, R3, RZ, 0x1f ;  /* 0x00001fff03037589 */ /* 0x000e2800000e0000 */
[----:B------:R-:W1:Y:S02]  /*0240*/  FENCE.VIEW.ASYNC.S ;  /* 0x00000000000073c6 */ /* 0x000e640000000000 */
[----:B-1----:R1:W2:Y:S04]  /*0250*/  @UP0 SYNCS.EXCH.64 URZ, [UR8+0x30800], UR4 ;  /* 0x03080004083f05b2 */ /* 0x0022a80008000100 */
[----:B------:R1:W3:Y:S01]  /*0260*/  @UP1 SYNCS.EXCH.64 URZ, [UR8+0x30820], UR6 ;  /* 0x03082006083f15b2 */ /* 0x0002e20008000100 */
[----:B------:R-:W-:Y:S05]  /*0270*/  @P1 BRA `(.L_x_1549) ;  /* 0x0000000000481947 */ /* 0x000fea0003800000 */
[----:B-1----:R-:W1:Y:S01]  /*0280*/  S2UR UR5, SR_CgaCtaId ;  /* 0x00000000000579c3 */ /* 0x002e620000008800 */
[----:B------:R-:W-:Y:S01]  /*0290*/  UMOV UR4, 0x400 ;  /* 0x0000040000047882 */ /* 0x000fe20000000000 */
[----:B------:R-:W-:Y:S01]  /*02a0*/  UMOV UR6, 0x80 ;  /* 0x0000008000067882 */ /* 0x000fe20000000000 */
[----:B------:R-:W-:Y:S01]  /*02b0*/  UMOV UR7, 0x100 ;  /* 0x0000010000077882 */ /* 0x000fe20000000000 */
[----:B------:R-:W-:Y:S01]  /*02c0*/  ELECT P0, URZ, PT ;  /* 0x00000000003f782f */ /* 0x000fe20003800000 */
[----:B-1----:R-:W-:Y:S02]  /*02d0*/  ULEA UR8, UR5, UR4, 0x18 ;  /* 0x0000000405087291 */ /* 0x002fe4000f8ec03f */
[----:B------:R-:W-:-:S04]  /*02e0*/  UIADD3 UR4, -UR6, 0x100000, URZ ;  /* 0x0010000006047890 */ /* 0x000fc8000fffe13f */
[----:B------:R-:W-:Y:S02]  /*02f0*/  USHF.L.U32 UR5, UR4, 0xb, URZ ;  /* 0x0000000b04057899 */ /* 0x000fe4000800063f */
[----:B------:R-:W-:Y:S02]  /*0300*/  USHF.L.U32 UR4, UR4, 0x1, URZ ;  /* 0x0000000104047899 */ /* 0x000fe4000800063f */
[----:B------:R-:W-:-:S04]  /*0310*/  UIADD3 UR6, -UR7, 0x100000, URZ ;  /* 0x0010000007067890 */ /* 0x000fc8000fffe13f */
[----:B------:R-:W-:Y:S02]  /*0320*/  USHF.L.U32 UR7, UR6, 0xb, URZ ;  /* 0x0000000b06077899 */ /* 0x000fe4000800063f */
[----:B------:R-:W-:Y:S01]  /*0330*/  USHF.L.U32 UR6, UR6, 0x1, URZ ;  /* 0x0000000106067899 */ /* 0x000fe2000800063f */
[----:B------:R-:W1:Y:S03]  /*0340*/  FENCE.VIEW.ASYNC.S ;  /* 0x00000000000073c6 */ /* 0x000e660000000000 */
[----:B-1----:R4:W1:Y:S08]  /*0350*/  SYNCS.EXCH.64 URZ, [UR8+0x30830], UR4 ;  /* 0x03083004083f75b2 */ /* 0x0028700008000100 */
[----:B------:R4:W0:Y:S01]  /*0360*/  SYNCS.EXCH.64 URZ, [UR8+0x30840], UR6 ;  /* 0x03084006083f75b2 */ /* 0x0008220008000100 */
[----:B------:R4:W0:Y:S01]  /*0370*/  SYNCS.EXCH.64 URZ, [UR8+0x30838], UR4 ;  /* 0x03083804083f75b2 */ /* 0x0008220008000100 */
[----:B------:R4:W0:Y:S02]  /*0380*/  SYNCS.EXCH.64 URZ, [UR8+0x30848], UR6 ;  /* 0x03084806083f75b2 */ /* 0x0008240008000100 */
[----:B----4-:R-:W-:Y:S01]  /*0390*/  NOP ;  /* 0x0000000000007918 */ /* 0x010fe20000000000 */
.L_x_1549:
[----:B------:R-:W4:Y:S01]  /*03a0*/  SHFL.IDX PT, R4, R2, RZ, 0x1f ;  /* 0x00001fff02047589 */ /* 0x000f2200000e0000 */
[----:B------:R-:W-:Y:S01]  /*03b0*/  NOP ;  /* 0x0000000000007918 */ /* 0x000fe20000000000 */
[----:B----4-:R-:W-:-:S13]  /*03c0*/  ISETP.NE.AND P0, PT, R4, RZ, PT ;  /* 0x000000ff0400720c */ /* 0x010fda0003f05270 */
        /* <DEDUP_REMOVED lines=19> */
.L_x_1550:
[----:B------:R-:W4:Y:S01]  /*0500*/  SHFL.IDX PT, R4, R2, RZ, 0x1f ;  /* 0x00001fff02047589 */ /* 0x000f2200000e0000 */
[----:B------:R-:W-:Y:S01]  /*0510*/  NOP ;  /* 0x0000000000007918 */ /* 0x000fe20000000000 */
[----:B----4-:R-:W-:-:S13]  /*0520*/  ISETP.NE.AND P0, PT, R4, RZ, PT ;  /* 0x000000ff0400720c */ /* 0x010fda0003f05270 */
[----:B------:R-:W-:Y:S05]  /*0530*/  @P0 BRA `(.L_x_1551) ;  /* 0x0000000000380947 */ /* 0x000fea0003800000 */
[----:B-1----:R-:W1:Y:S01]  /*0540*/  S2UR UR5, SR_CgaCtaId ;  /* 0x00000000000579c3 */ /* 0x002e620000008800 */
[----:B------:R-:W-:Y:S01]  /*0550*/  UMOV UR4, 0x400 ;  /* 0x0000040000047882 */ /* 0x000fe20000000000 */
[----:B------:R-:W-:Y:S01]  /*0560*/  UMOV UR7, 0x80 ;  /* 0x0000008000077882 */ /* 0x000fe20000000000 */
[----:B------:R-:W-:Y:S01]  /*0570*/  ELECT P0, URZ, PT ;  /* 0x00000000003f782f */ /* 0x000fe20003800000 */
[----:B-1----:R-:W-:Y:S02]  /*0580*/  ULEA UR6, UR5, UR4, 0x18 ;  /* 0x0000000405067291 */ /* 0x002fe4000f8ec03f */
[----:B------:R-:W-:-:S04]  /*0590*/  UIADD3 UR4, -UR7, 0x100000, URZ ;  /* 0x0010000007047890 */ /* 0x000fc8000fffe13f */
[----:B------:R-:W-:Y:S02]  /*05a0*/  USHF.L.U32 UR5, UR4, 0xb, URZ ;  /* 0x0000000b04057899 */ /* 0x000fe4000800063f */
[----:B------:R-:W-:Y:S01]  /*05b0*/  USHF.L.U32 UR4, UR4, 0x1, URZ ;  /* 0x0000000104047899 */ /* 0x000fe2000800063f */
[----:B------:R-:W1:Y:S11]  /*05c0*/  FENCE.VIEW.ASYNC.S ;  /* 0x00000000000073c6 */ /* 0x000e760000000000 */
[----:B-1----:R4:W1:Y:S01]  /*05d0*/  SYNCS.EXCH.64 URZ, [UR6+0x30870], UR4 ;  /* 0x03087004063f75b2 */ /* 0x0028620008000100 */
[----:B------:R4:W0:Y:S01]  /*05e0*/  SYNCS.EXCH.64 URZ, [UR6+0x30880], UR4 ;  /* 0x03088004063f75b2 */ /* 0x0008220008000100 */
[----:B------:R4:W0:Y:S01]  /*05f0*/  SYNCS.EXCH.64 URZ, [UR6+0x30878], UR4 ;  /* 0x03087804063f75b2 */ /* 0x0008220008000100 */
[----:B------:R4:W0:Y:S02]  /*0600*/  SYNCS.EXCH.64 URZ, [UR6+0x30888], UR4 ;  /* 0x03088804063f75b2 */ /* 0x0008240008000100 */
[----:B----4-:R-:W-:Y:S01]  /*0610*/  NOP ;  /* 0x0000000000007918 */ /* 0x010fe20000000000 */
.L_x_1551:
        /* <DEDUP_REMOVED lines=22> */
.L_x_1552:
        /* <DEDUP_REMOVED lines=22> */
.L_x_1553:
[----:B0-----:R-:W-:Y:S01]  /*08e0*/  ISETP.NE.AND P0, PT, R3, RZ, PT ;  /* 0x000000ff0300720c */ /* 0x001fe20003f05270 */
[----:B------:R-:W-:Y:S01]  /*08f0*/  IMAD.MOV.U32 R3, RZ, RZ, 0x1 ;  /* 0x00000001ff037424 */ /* 0x000fe200078e00ff */
[----:B------:R-:W-:Y:S01]  /*0900*/  NOP ;  /* 0x0000000000007918 */ /* 0x000fe20000000000 */
[----:B------:R-:W-:Y:S01]  /*0910*/  ULDC.64 UR60, c[0x0][0x208] ;  /* 0x00008200003c7ab9 */ /* 0x000fe20000000a00 */
[----:B------:R-:W-:Y:S02]  /*0920*/  BSSY B9, `(.L_x_1554) ;  /* 0x0002a33000097945 */ /* 0x000fe40003800000 */
[----:B------:R-:W-:-:S05]  /*0930*/  SEL R3, R3, 0x2, !P0 ;  /* 0x0000000203037807 */ /* 0x000fca0004000000 */
[----:B------:R0:W-:Y:S01]  /*0940*/  STL [R1+0x20], R3 ;  /* 0x0000200301007387 */ /* 0x0001e20000100800 */
[----:B-123--:R-:W-:Y:S06]  /*0950*/  BAR.SYNC.DEFER_BLOCKING 0x0 ;  /* 0x0000000000007b1d */ /* 0x00efec0000010000 */
[----:B------:R-:W-:Y:S05]  /*0960*/  @!P0 BRA `(.L_x_1555) ;  /* 0x0000022800508947 */ /* 0x000fea0003800000 */
.L_x_1556:
[----:B------:R-:W-:-:S08]  /*0970*/  NOP ;  /* 0x0000000000007918 */ /* 0x000fd00000000000 */
[----:B------:R-:W1:Y:S02]  /*0980*/  USETMAXREG.TRY_ALLOC.CTAPOOL UP0, 0xe8 ;  /* 0x000000e8000079c8 */ /* 0x000e640008000600 */
[----:B-1----:R-:W-:-:S13]  /*0990*/  PLOP3.LUT P0, PT, PT, PT, UP0, 0x80, 0x0 ;  /* 0x000000000000781c */ /* 0x002fda0003f0f008 */
[----:B------:R-:W-:Y:S05]  /*09a0*/  @!P0 BRA `(.L_x_1556) ;  /* 0xfffffffc00f08947 */ /* 0x000fea000383ffff */
[----:B------:R-:W1:Y:S08]  /*09b0*/  S2UR UR4, SR_CgaCtaId ;  /* 0x00000000000479c3 */ /* 0x000e700000008800 */
[----:B------:R-:W-:Y:S06]  /*09c0*/  BAR.ARV 0x8, 0x180 ;  /* 0x0206000000007b1d */ /* 0x000fec0000002000 */
[----:B------:R-:W-:-:S02]  /*09d0*/  MOV R18, 0x400 ;  /* 0x0000040000127802 */ /* 0x000fc40000000f00 */
[----:B------:R-:W-:Y:S01]  /*09e0*/  BAR.SYNC.DEFER_BLOCKING 0x5, 0x180 ;  /* 0x0146000000007b1d */ /* 0x000fe20000010000 */
[----:B-1----:R-:W-:-:S05]  /*09f0*/  IMAD.U32 R2, RZ, RZ, UR4 ;  /* 0x00000004ff027e24 */ /* 0x002fca000f8e00ff */
[----:B------:R-:W-:Y:S01]  /*0a00*/  ULDC UR4, c[0x0][0xc3c] ;  /* 0x00030f0000047ab9 */ /* 0x000fe20000000800 */
[----:B------:R-:W-:Y:S01]  /*0a10*/  LEA R18, R2, R18, 0x18 ;  /* 0x0000001202127211 */ /* 0x000fe200078ec0ff */
[----:B------:R-:W-:Y:S04]  /*0a20*/  STL [R1+0x8], R2 ;  /* 0x0000080201007387 */ /* 0x000fe80000100800 */
[----:B------:R-:W1:Y:S01]  /*0a30*/  LDS.128 R36, [R18+0x308d0] ;  /* 0x0308d00012247984 */ /* 0x000e620000000c00 */
[----:B------:R-:W-:Y:S06]  /*0a40*/  BAR.ARV 0x4, 0x180 ;  /* 0x0106000000007b1d */ /* 0x000fec0000002000 */
[----:B-1----:R-:W-:-:S13]  /*0a50*/  ISETP.GE.AND P0, PT, R39, UR4, PT ;  /* 0x0000000427007c0c */ /* 0x002fda000bf06270 */
[----:B------:R-:W-:Y:S05]  /*0a60*/  @P0 BRA `(.L_x_1557) ;  /* 0x000002a000780947 */ /* 0x000fea0003800000 */
[----:B------:R-:W-:-:S05]  /*0a70*/  VIADD R0, R0, 0xffffff80 ;  /* 0xffffff8000007836 */ /* 0x000fca0000000000 */
[----:B0-----:R-:W-:-:S04]  /*0a80*/  SHF.R.S32.HI R3, RZ, 0x1f, R0 ;  /* 0x0000001fff037819 */ /* 0x001fc80000011400 */
[CC--:B------:R-:W-:Y:S02]  /*0a90*/  LEA.HI R2, R3.reuse, R0.reuse, RZ, 0x4 ;  /* 0x0000000003027211 */ /* 0x0c0fe400078f20ff */
[CC--:B------:R-:W-:Y:S02]  /*0aa0*/  LEA.HI R4, R3.reuse, R0.reuse, RZ, 0x5 ;  /* 0x0000000003047211 */ /* 0x0c0fe400078f28ff */
[----:B------:R-:W-:Y:S02]  /*0ab0*/  LEA.HI R5, R3, R0, RZ, 0x2 ;  /* 0x0000000003057211 */ /* 0x000fe400078f10ff */
[----:B------:R-:W-:Y:S01]  /*0ac0*/  SHF.R.S32.HI R7, RZ, 0x4, R2 ;  /* 0x00000004ff077819 */ /* 0x000fe20000011402 */
[----:B------:R-:W-:Y:S01]  /*0ad0*/  IMAD.SHL.U32 R4, R4, 0x20, RZ ;  /* 0x0000002004047824 */ /* 0x000fe200078e00ff */
[----:B------:R-:W-:Y:S02]  /*0ae0*/  LOP3.LUT R13, R5, 0xfffffffc, RZ, 0xc0, !PT ;  /* 0xfffffffc050d7812 */ /* 0x000fe400078ec0ff */
[----:B------:R-:W-:-:S02]  /*0af0*/  LOP3.LUT R5, R2, 0x3fffff0, RZ, 0xc0, !PT ;  /* 0x03fffff002057812 */ /* 0x000fc400078ec0ff */
[----:B------:R-:W-:Y:S01]  /*0b00*/  LEA.HI R2, R2, R7, RZ, 0x1 ;  /* 0x0000000702027211 */ /* 0x000fe200078f08ff */
[C---:B------:R-:W-:Y:S01]  /*0b10*/  IMAD.IADD R13, R0.reuse, 0x1, -R13 ;  /* 0x00000001000d7824 */ /* 0x040fe200078e0a0d */
[CC--:B------:R-:W-:Y:S01]  /*0b20*/  LEA.HI R6, R3.reuse, R0.reuse, RZ, 0x3 ;  /* 0x0000000003067211 */ /* 0x0c0fe200078f18ff */
[----:B------:R-:W-:Y:S01]  /*0b30*/  IMAD.IADD R5, R0, 0x1, -R5 ;  /* 0x0000000100057824 */ /* 0x000fe200078e0a05 */
[CC--:B------:R-:W-:Y:S02]  /*0b40*/  LEA.HI R8, R3.reuse, R0.reuse, RZ, 0x6 ;  /* 0x0000000003087211 */ /* 0x0c0fe400078f30ff */
[----:B------:R-:W-:Y:S02]  /*0b50*/  LEA.HI R3, R3, R0, RZ, 0x7 ;  /* 0x0000000003037211 */ /* 0x000fe400078f38ff */
[----:B------:R-:W-:Y:S01]  /*0b60*/  LOP3.LUT R4, R4, 0xfffffc00, RZ, 0xc0, !PT ;  /* 0xfffffc0004047812 */ /* 0x000fe200078ec0ff */
[----:B------:R-:W-:Y:S01]  /*0b70*/  IMAD.SHL.U32 R8, R8, 0x8, RZ ;  /* 0x0000000808087824 */ /* 0x000fe200078e00ff */
[----:B------:R-:W-:-:S02]  /*0b80*/  LOP3.LUT R2, R2, 0x1ffffffe, RZ, 0xc0, !PT ;  /* 0x1ffffffe02027812 */ /* 0x000fc400078ec0ff */
[----:B------:R-:W-:Y:S01]  /*0b90*/  LOP3.LUT R9, R6, 0xfffffff8, RZ, 0xc0, !PT ;  /* 0xfffffff806097812 */ /* 0x000fe200078ec0ff */
[----:B------:R-:W-:Y:S01]  /*0ba0*/  IMAD R5, R5, 0x40, R4 ;  /* 0x0000004005057824 */ /* 0x000fe200078e0204 */
[----:B------:R-:W-:Y:S01]  /*0bb0*/  LOP3.LUT R11, R3, 0xffffff80, RZ, 0xc0, !PT ;  /* 0xffffff80030b7812 */ /* 0x000fe200078ec0ff */
[----:B------:R-:W-:Y:S01]  /*0bc0*/  IMAD.IADD R2, R7, 0x1, -R2 ;  /* 0x0000000107027824 */ /* 0x000fe200078e0a02 */
[----:B------:R-:W-:Y:S01]  /*0bd0*/  SHF.R.S32.HI R19, RZ, 0x3, R6 ;  /* 0x00000003ff137819 */ /* 0x000fe20000011406 */
[C---:B------:R-:W-:Y:S01]  /*0be0*/  IMAD.IADD R10, R0.reuse, 0x1, -R9 ;  /* 0x00000001000a7824 */ /* 0x040fe200078e0a09 */
[----:B------:R-:W-:Y:S01]  /*0bf0*/  SHF.R.S32.HI R26, RZ, 0x7, R3 ;  /* 0x00000007ff1a7819 */ /* 0x000fe20000011403 */
[----:B------:R-:W-:Y:S01]  /*0c00*/  IMAD.IADD R21, R0, 0x1, -R11 ;  /* 0x0000000100157824 */ /* 0x000fe200078e0a0b */
[----:B------:R-:W-:Y:S01]  /*0c10*/  LEA.HI R0, R13, R13, RZ, 0x1 ;  /* 0x0000000d0d007211 */ /* 0x000fe200078f08ff */
[----:B------:R-:W-:Y:S01]  /*0c20*/  IMAD R2, R2, 0x8, R5 ;  /* 0x0000000802027824 */ /* 0x000fe200078e0205 */
[----:B------:R-:W-:Y:S01]  /*0c30*/  STL [R1+0x68], R10 ;  /* 0x0000680a01007387 */ /* 0x000fe20000100800 */
[C---:B------:R-:W-:Y:S01]  /*0c40*/  VIADD R25, R19.reuse, 0x20 ;  /* 0x0000002013197836 */ /* 0x040fe20000000000 */
[----:B------:R-:W-:Y:S01]  /*0c50*/  LOP3.LUT R0, R0, 0x1ffffffe, RZ, 0xc0, !PT ;  /* 0x1ffffffe00007812 */ /* 0x000fe200078ec0ff */
[----:B------:R-:W-:Y:S01]  /*0c60*/  VIADD R6, R19, 0x40 ;  /* 0x0000004013067836 */ /* 0x000fe20000000000 */
[----:B------:R-:W-:Y:S01]  /*0c70*/  STL [R1+0x7c], R21 ;  /* 0x00007c1501007387 */ /* 0x000fe20000100800 */
[----:B------:R-:W-:-:S02]  /*0c80*/  IMAD.SHL.U32 R219, R10, 0x4, RZ ;  /* 0x000000040adb7824 */ /* 0x000fc400078e00ff */
[----:B------:R-:W-:Y:S01]  /*0c90*/  IMAD.IADD R13, R13, 0x1, -R0 ;  /* 0x000000010d0d7824 */ /* 0x000fe200078e0a00 */
[----:B------:R-:W-:Y:S01]  /*0ca0*/  STL [R1+0x10], R19 ;  /* 0x0000101301007387 */ /* 0x000fe20000100800 */
[----:B------:R-:W-:Y:S01]  /*0cb0*/  SHF.R.S32.HI R5, RZ, 0x1f, R6 ;  /* 0x0000001fff057819 */ /* 0x000fe20000011406 */
[----:B------:R-:W-:Y:S01]  /*0cc0*/  VIADD R4, R219, 0x40 ;  /* 0x00000040db047836 */ /* 0x000fe20000000000 */
[----:B------:R-:W-:Y:S01]  /*0cd0*/  SHF.R.S32.HI R0, RZ, 0x1f, R21 ;  /* 0x0000001fff007819 */ /* 0x000fe20000011415 */
[----:B------:R0:W-:Y:S01]  /*0ce0*/  STL [R1+0xb0], R2 ;  /* 0x0000b00201007387 */ /* 0x0001e20000100800 */
[----:B------:R-:W-:Y:S01]  /*0cf0*/  LEA.HI R9, R5, R6, RZ, 0x3 ;  /* 0x0000000605097211 */ /* 0x000fe200078f18ff */
[----:B------:R-:W-:Y:S02]  /*0d00*/  IMAD.SHL.U32 R6, R6, 0x40, RZ ;  /* 0x0000004006067824 */ /* 0x000fe400078e00ff */
[----:B------:R1:W-:Y:S01]  /*0d10*/  STL [R1+0x9c], R25 ;  /* 0x00009c1901007387 */ /* 0x0003e20000100800 */
[----:B------:R-:W-:-:S02]  /*0d20*/  IMAD.IADD R219, R219, 0x1, R4 ;  /* 0x00000001dbdb7824 */ /* 0x000fc400078e0204 */
[----:B------:R-:W-:Y:S01]  /*0d30*/  VIADD R12, R19, 0x60 ;  /* 0x00000060130c7836 */ /* 0x000fe20000000000 */
[----:B------:R-:W2:Y:S01]  /*0d40*/  LDL.LU R23, [R1+0x20] ;  /* 0x0000200001177983 */ /* 0x000ea20000300800 */
[----:B------:R-:W-:Y:S01]  /*0d50*/  LOP3.LUT R7, R6, 0x1c0, RZ, 0xc0, !PT ;  /* 0x000001c006077812 */ /* 0x000fe200078ec0ff */
[----:B------:R-:W-:Y:S01]  /*0d60*/  IMAD.SHL.U32 R16, R10, 0x8, RZ ;  /* 0x000000080a107824 */ /* 0x000fe200078e00ff */
[----:B0-----:R-:W-:Y:S01]  /*0d70*/  LEA.HI R2, R0, R21, RZ, 0x2 ;  /* 0x0000001500027211 */ /* 0x001fe200078f10ff */
[----:B------:R-:W-:Y:S01]  /*0d80*/  IMAD.SHL.U32 R10, R9, 0x40, RZ ;  /* 0x00000040090a7824 */ /* 0x000fe200078e00ff */
[----:B------:R-:W-:Y:S02]  /*0d90*/  SHF.R.S32.HI R6, RZ, 0x1f, R219 ;  /* 0x0000001fff067819 */ /* 0x000fe400000114db */
[----:B------:R-:W-:Y:S02]  /*0da0*/  SHF.R.S32.HI R11, RZ, 0x1f, R12 ;  /* 0x0000001fff0b7819 */ /* 0x000fe4000001140c */
[----:B------:R-:W-:-:S02]  /*0db0*/  SHF.R.S32.HI R4, RZ, 0x2, R2 ;  /* 0x00000002ff047819 */ /* 0x000fc40000011402 */
[----:B------:R-:W-:Y:S02]  /*0dc0*/  SHF.R.S32.HI R5, RZ, 0x1f, R2 ;  /* 0x0000001fff057819 */ /* 0x000fe40000011402 */
[----:B------:R-:W-:Y:S02]  /*0dd0*/  LEA.HI R201, R6, R219, RZ, 0x3 ;  /* 0x000000db06c97211 */ /* 0x000fe400078f18ff */
[----:B------:R-:W-:Y:S02]  /*0de0*/  LEA.HI R15, R11, R12, RZ, 0x3 ;  /* 0x0000000c0b0f7211 */ /* 0x000fe400078f18ff */
[----:B------:R-:W-:Y:S02]  /*0df0*/  LEA.HI R5, R5, R4, RZ, 0x3 ;  /* 0x0000000405057211 */ /* 0x000fe400078f18ff */
[----:B------:R-:W-:Y:S01]  /*0e00*/  LOP3.LUT R9, R7, 0x38, R16, 0xf8, !PT ;  /* 0x0000003807097812 */ /* 0x000fe200078ef810 */
[----:B------:R-:W-:Y:S01]  /*0e10*/  IMAD.SHL.U32 R15, R15, 0x40, RZ ;  /* 0x000000400f0f7824 */ /* 0x000fe200078e00ff */
[----:B------:R-:W-:-:S02]  /*0e20*/  SHF.R.U32.HI R11, RZ, 0x3, R7 ;  /* 0x00000003ff0b7819 */ /* 0x000fc40000011607 */
[----:B------:R-:W-:Y:S01]  /*0e30*/  LOP3.LUT R14, R7, 0x38, R201, 0xf8, !PT ;  /* 0x00000038070e7812 */ /* 0x000fe200078ef8c9 */
[----:B------:R-:W-:Y:S01]  /*0e40*/  IMAD.SHL.U32 R7, R12, 0x40, RZ ;  /* 0x000000400c077824 */ /* 0x000fe200078e00ff */
[----:B------:R-:W-:Y:S02]  /*0e50*/  LOP3.LUT R5, R5, 0xfffffff8, RZ, 0xc0, !PT ;  /* 0xfffffff805057812 */ /* 0x000fe400078ec0ff */
[----:B------:R-:W-:Y:S02]  /*0e60*/  LOP3.LUT R10, R10, 0xfffffe00, RZ, 0xc0, !PT ;  /* 0xfffffe000a0a7812 */ /* 0x000fe400078ec0ff */
[----:B------:R-:W-:Y:S01]  /*0e70*/  LOP3.LUT R7, R7, 0x1c0, RZ, 0xc0, !PT ;  /* 0x000001c007077812 */ /* 0x000fe200078ec0ff */
[----:B------:R-:W-:Y:S01]  /*0e80*/  IMAD.IADD R5, R4, 0x1, -R5 ;  /* 0x0000000104057824 */ /* 0x000fe200078e0a05 */
[----:B------:R-:W-:Y:S02]  /*0e90*/  LEA.HI R0, R0, R21, RZ, 0x5 ;  /* 0x0000001500007211 */ /* 0x000fe400078f28ff */
[----:B------:R-:W-:-:S02]  /*0ea0*/  LEA.HI R6, R6, R219, RZ, 0x6 ;  /* 0x000000db06067211 */ /* 0x000fc400078f30ff */
[----:B------:R-:W-:Y:S02]  /*0eb0*/  LOP3.LUT R12, R10, R9, R11, 0xf6, !PT ;  /* 0x000000090a0c7212 */ /* 0x000fe400078ef60b */
[----:B------:R-:W-:Y:S01]  /*0ec0*/  LOP3.LUT R4, R7, 0x38, R16, 0xf8, !PT ;  /* 0x0000003807047812 */ /* 0x000fe200078ef810 */
[----:B------:R-:W-:Y:S01]  /*0ed0*/  IMAD.SHL.U32 R6, R6, 0x80, RZ ;  /* 0x0000008006067824 */ /* 0x000fe200078e00ff */
[----:B------:R-:W-:Y:S02]  /*0ee0*/  SHF.R.U32.HI R9, RZ, 0x3, R7 ;  /* 0x00000003ff097819 */ /* 0x000fe40000011607 */
[----:B------:R-:W-:Y:S02]  /*0ef0*/  LOP3.LUT R15, R15, 0xfffffe00, RZ, 0xc0, !PT ;  /* 0xfffffe000f0f7812 */ /* 0x000fe400078ec0ff */
[----:B------:R-:W-:Y:S02]  /*0f00*/  SHF.R.S32.HI R0, RZ, 0x5, R0 ;  /* 0x00000005ff007819 */ /* 0x000fe40000011400 */
[----:B------:R-:W-:-:S02]  /*0f10*/  LOP3.LUT R20, R15, R4, R9, 0xf6, !PT ;  /* 0x000000040f147212 */ /* 0x000fc400078ef609 */
[----:B------:R-:W-:Y:S01]  /*0f20*/  LOP3.LUT R22, R7, 0x38, R201, 0xf8, !PT ;  /* 0x0000003807167812 */ /* 0x000fe200078ef8c9 */
[----:B------:R-:W-:Y:S01]  /*0f30*/  IMAD R4, R0, 0x10, R5 ;  /* 0x0000001000047824 */ /* 0x000fe200078e0205 */
[----:B------:R-:W-:Y:S01]  /*0f40*/  LOP3.LUT R7, R6, 0xffffe000, RZ, 0xc0, !PT ;  /* 0xffffe00006077812 */ /* 0x000fe200078ec0ff */
[----:B------:R-:W-:Y:S01]  /*0f50*/  IMAD.SHL.U32 R0, R19, 0x40, RZ ;  /* 0x0000004013007824 */ /* 0x000fe200078e00ff */
[----:B------:R-:W-:Y:S01]  /*0f60*/  SHF.R.S32.HI R6, RZ, 0x1f, R25 ;  /* 0x0000001fff067819 */ /* 0x000fe20000011419 */
[----:B------:R-:W-:Y:S01]  /*0f70*/  IMAD.SHL.U32 R5, R25, 0x40, RZ ;  /* 0x0000004019057824 */ /* 0x000fe200078e00ff */
[----:B------:R-:W-:Y:S02]  /*0f80*/  LEA.HI R3, R3, R26, RZ, 0x1 ;  /* 0x0000001a03037211 */ /* 0x000fe400078f08ff */
[----:B------:R-:W-:Y:S02]  /*0f90*/  LOP3.LUT R19, R0, 0x1c0, RZ, 0xc0, !PT ;  /* 0x000001c000137812 */ /* 0x000fe400078ec0ff */
[----:B------:R-:W-:-:S02]  /*0fa0*/  LEA.HI R6, R6, R25, RZ, 0x3 ;  /* 0x0000001906067211 */ /* 0x000fc400078f18ff */
[----:B-1----:R-:W-:Y:S02]  /*0fb0*/  SHF.R.U32.HI R25, RZ, 0x3, R19 ;  /* 0x00000003ff197819 */ /* 0x002fe40000011613 */
[----:B------:R-:W-:Y:S01]  /*0fc0*/  LOP3.LUT R0, R19, 0x38, R201, 0xf8, !PT ;  /* 0x0000003813007812 */ /* 0x000fe200078ef8c9 */
[----:B------:R-:W-:Y:S01]  /*0fd0*/  IMAD.SHL.U32 R6, R6, 0x40, RZ ;  /* 0x0000004006067824 */ /* 0x000fe200078e00ff */
[----:B------:R-:W-:Y:S02]  /*0fe0*/  LOP3.LUT R14, R14, R11, RZ, 0x3c, !PT ;  /* 0x0000000b0e0e7212 */ /* 0x000fe400078e3cff */
[----:B------:R-:W-:Y:S02]  /*0ff0*/  LOP3.LUT R3, R3, 0x3fffffe, RZ, 0xc0, !PT ;  /* 0x03fffffe03037812 */ /* 0x000fe400078ec0ff */
[----:B------:R-:W-:Y:S02]  /*1000*/  LOP3.LUT R24, R8, 0xfffffe00, RZ, 0xc0, !PT ;  /* 0xfffffe0008187812 */ /* 0x000fe400078ec0ff */
[----:B------:R-:W-:-:S02]  /*1010*/  LOP3.LUT R11, R5, 0x1c0, RZ, 0xc0, !PT ;  /* 0x000001c0050b7812 */ /* 0x000fc400078ec0ff */
[----:B------:R-:W-:Y:S02]  /*1020*/  LOP3.LUT R0, R0, R25, RZ, 0x3c, !PT ;  /* 0x0000001900007212 */ /* 0x000fe400078e3cff */
[----:B------:R-:W-:Y:S01]  /*1030*/  LOP3.LUT R22, R22, R9, RZ, 0x3c, !PT ;  /* 0x0000000916167212 */ /* 0x000fe200078e3cff */
[----:B------:R-:W-:Y:S01]  /*1040*/  IMAD.IADD R3, R26, 0x1, -R3 ;  /* 0x000000011a037824 */ /* 0x000fe200078e0a03 */
[----:B------:R-:W-:Y:S02]  /*1050*/  IADD3 R14, R14, R7, R10 ;  /* 0x000000070e0e7210 */ /* 0x000fe40007ffe00a */
[----:B------:R-:W-:Y:S02]  /*1060*/  LOP3.LUT R9, R6, 0xfffffe00, RZ, 0xc0, !PT ;  /* 0xfffffe0006097812 */ /* 0x000fe400078ec0ff */
[----:B------:R-:W-:Y:S02]  /*1070*/  SHF.R.U32.HI R10, RZ, 0x3, R11 ;  /* 0x00000003ff0a7819 */ /* 0x000fe4000001160b */
[----:B------:R-:W-:-:S02]  /*1080*/  LOP3.LUT R5, R11, 0x38, R201, 0xf8, !PT ;  /* 0x000000380b057812 */ /* 0x000fc400078ef8c9 */
[----:B------:R-:W-:Y:S01]  /*1090*/  IADD3 R6, R0, R7, R24 ;  /* 0x0000000700067210 */ /* 0x000fe20007ffe018 */
[----:B------:R-:W-:Y:S01]  /*10a0*/  STL [R1+0xa8], R26 ;  /* 0x0000a81a01007387 */ /* 0x000fe20000100800 */
[----:B------:R-:W-:Y:S01]  /*10b0*/  LOP3.LUT R0, R19, 0x38, R16, 0xf8, !PT ;  /* 0x0000003813007812 */ /* 0x000fe200078ef810 */
[----:B------:R-:W-:Y:S01]  /*10c0*/  IMAD R4, R3, 0x40, R4 ;  /* 0x0000004003047824 */ /* 0x000fe200078e0204 */
[----:B------:R-:W-:Y:S01]  /*10d0*/  LOP3.LUT R2, R2, 0x7ffffffc, RZ, 0xc0, !PT ;  /* 0x7ffffffc02027812 */ /* 0x000fe200078ec0ff */
[----:B------:R-:W-:Y:S01]  /*10e0*/  STL [R1+0x58], R24 ;  /* 0x0000581801007387 */ /* 0x000fe20000100800 */
[----:B------:R-:W-:Y:S02]  /*10f0*/  LOP3.LUT R8, R5, R10, RZ, 0x3c, !PT ;  /* 0x0000000a05087212 */ /* 0x000fe400078e3cff */
[----:B------:R-:W-:Y:S01]  /*1100*/  LOP3.LUT R5, R24, R0, R25, 0xf6, !PT ;  /* 0x0000000018057212 */ /* 0x000fe200078ef619 */
[----:B------:R-:W-:Y:S01]  /*1110*/  STL [R1+0x50], R19 ;  /* 0x0000501301007387 */ /* 0x000fe20000100800 */
[----:B------:R-:W-:-:S03]  /*1120*/  LOP3.LUT R0, R11, 0x38, R16, 0xf8, !PT ;  /* 0x000000380b007812 */ /* 0x000fc600078ef810 */
[----:B------:R-:W-:Y:S01]  /*1130*/  STL [R1+0x4c], R11 ;  /* 0x00004c0b01007387 */ /* 0x000fe20000100800 */
[----:B------:R-:W-:-:S03]  /*1140*/  IMAD.IADD R2, R21, 0x1, -R2 ;  /* 0x0000000115027824 */ /* 0x000fc600078e0a02 */
[----:B------:R-:W-:Y:S01]  /*1150*/  STL [R1+0xa4], R25 ;  /* 0x0000a41901007387 */ /* 0x000fe20000100800 */
[----:B------:R-:W-:-:S03]  /*1160*/  VIADD R3, R18, 0x10400 ;  /* 0x0001040012037836 */ /* 0x000fc60000000000 */
[----:B------:R-:W-:Y:S01]  /*1170*/  STL [R1+0xa0], R10 ;  /* 0x0000a00a01007387 */ /* 0x000fe20000100800 */
[----:B------:R-:W-:-:S03]  /*1180*/  LOP3.LUT R0, R9, R0, R10, 0xf6, !PT ;  /* 0x0000000009007212 */ /* 0x000fc600078ef60a */
[----:B------:R0:W-:Y:S01]  /*1190*/  STL [R1+0x54], R9 ;  /* 0x0000540901007387 */ /* 0x0001e20000100800 */
[----:B------:R-:W-:-:S03]  /*11a0*/  IADD3 R8, R8, R7, R9 ;  /* 0x0000000708087210 */ /* 0x000fc60007ffe009 */
[----:B------:R-:W-:Y:S04]  /*11b0*/  STL [R1+0xac], R4 ;  /* 0x0000ac0401007387 */ /* 0x000fe80000100800 */
[----:B------:R-:W-:Y:S01]  /*11c0*/  STL [R1+0x78], RZ ;  /* 0x000078ff01007387 */ /* 0x000fe20000100800 */
[----:B------:R-:W-:Y:S01]  /*11d0*/  IADD3 R22, R22, R7, R15 ;  /* 0x0000000716167210 */ /* 0x000fe20007ffe00f */
[--C-:B0-----:R-:W-:Y:S02]  /*11e0*/  IMAD R9, R12, 0x2, R3.reuse ;  /* 0x000000020c097824 */ /* 0x101fe400078e0203 */
[----:B------:R-:W-:Y:S01]  /*11f0*/  STL [R1+0x1c], RZ ;  /* 0x00001cff01007387 */ /* 0x000fe20000100800 */
[----:B------:R-:W-:-:S03]  /*1200*/  IMAD R7, R0, 0x2, R3 ;  /* 0x0000000200077824 */ /* 0x000fc600078e0203 */
[----:B------:R-:W-:Y:S01]  /*1210*/  STL [R1+0x6c], R5 ;  /* 0x00006c0501007387 */ /* 0x000fe20000100800 */
[----:B------:R-:W-:-:S03]  /*1220*/  IMAD R0, R6, 0x2, R3 ;  /* 0x0000000206007824 */ /* 0x000fc600078e0203 */
[----:B------:R0:W-:Y:S01]  /*1230*/  STL [R1+0xc], R2 ;  /* 0x00000c0201007387 */ /* 0x0001e20000100800 */
[----:B------:R-:W-:-:S03]  /*1240*/  IMAD R6, R14, 0x2, R3 ;  /* 0x000000020e067824 */ /* 0x000fc600078e0203 */
[----:B------:R-:W-:Y:S01]  /*1250*/  STL [R1+0x8c], R9 ;  /* 0x00008c0901007387 */ /* 0x000fe20000100800 */
[----:B0-----:R-:W-:-:S05]  /*1260*/  IMAD R2, R20, 0x2, R3 ;  /* 0x0000000214027824 */ /* 0x001fca00078e0203 */
[----:B------:R0:W-:Y:S04]  /*1270*/  STL [R1+0x84], R2 ;  /* 0x0000840201007387 */ /* 0x0001e80000100800 */
[----:B------:R-:W-:Y:S04]  /*1280*/  STL [R1+0x94], R7 ;  /* 0x0000940701007387 */ /* 0x000fe80000100800 */
[----:B------:R1:W-:Y:S01]  /*1290*/  STL [R1+0x98], R0 ;  /* 0x0000980001007387 */ /* 0x0003e20000100800 */
[----:B0-----:R-:W-:-:S05]  /*12a0*/  IMAD R2, R8, 0x2, R3 ;  /* 0x0000000208027824 */ /* 0x001fca00078e0203 */
[----:B------:R0:W-:Y:S01]  /*12b0*/  STL [R1+0x90], R2 ;  /* 0x0000900201007387 */ /* 0x0001e20000100800 */
[----:B-1----:R-:W-:-:S03]  /*12c0*/  IMAD R0, R22, 0x2, R3 ;  /* 0x0000000216007824 */ /* 0x002fc600078e0203 */
[----:B------:R-:W-:Y:S04]  /*12d0*/  STL [R1+0x88], R6 ;  /* 0x0000880601007387 */ /* 0x000fe80000100800 */
[----:B------:R1:W-:Y:S01]  /*12e0*/  STL [R1+0x80], R0 ;  /* 0x0000800001007387 */ /* 0x0003e20000100800 */
[----:B0-----:R-:W-:Y:S02]  /*12f0*/  IMAD R2, R5, 0x2, R3 ;  /* 0x0000000205027824 */ /* 0x001fe400078e0203 */
[----:B-1----:R-:W-:-:S03]  /*1300*/  IMAD R0, R13, 0x8, R4 ;  /* 0x000000080d007824 */ /* 0x002fc600078e0204 */
[----:B------:R0:W-:Y:S04]  /*1310*/  STL [R1+0x5c], R2 ;  /* 0x00005c0201007387 */ /* 0x0001e80000100800 */
[----:B------:R0:W-:Y:S01]  /*1320*/  STL [R1+0x60], R0 ;  /* 0x0000600001007387 */ /* 0x0001e20000100800 */
[----:B------:R-:W-:Y:S01]  /*1330*/  VIADD R19, R16, 0x80 ;  /* 0x0000008010137836 */ /* 0x000fe20000000000 */
[----:B------:R-:W-:Y:S01]  /*1340*/  LOP3.LUT R201, R201, 0xfffffff8, RZ, 0xc0, !PT ;  /* 0xfffffff8c9c97812 */ /* 0x000fe200078ec0ff */
[----:B------:R-:W-:Y:S01]  /*1350*/  IMAD.MOV.U32 R200, RZ, RZ, RZ ;  /* 0x000000ffffc87224 */ /* 0x000fe200078e00ff */
[----:B------:R-:W-:Y:S02]  /*1360*/  CS2R R202, SRZ ;  /* 0x0000000000ca7805 */ /* 0x000fe4000001ff00 */
[----:B------:R-:W-:-:S02]  /*1370*/  SHF.R.S32.HI R17, RZ, 0x1f, R16 ;  /* 0x0000001fff117819 */ /* 0x000fc40000011410 */
[----:B------:R-:W-:Y:S02]  /*1380*/  SHF.R.S32.HI R229, RZ, 0x1f, R19 ;  /* 0x0000001fffe57819 */ /* 0x000fe40000011413 */
[----:B------:R-:W-:Y:S02]  /*1390*/  SHF.R.S32.HI R224, RZ, 0x1f, R201 ;  /* 0x0000001fffe07819 */ /* 0x000fe400000114c9 */
[----:B--2---:R-:W-:Y:S01]  /*13a0*/  LOP3.LUT R225, R23, 0x1, RZ, 0xfc, !PT ;  /* 0x0000000117e17812 */ /* 0x004fe200078efcff */
[----:B------:R-:W-:-:S05]  /*13b0*/  VIADD R23, R16, 0xc0 ;  /* 0x000000c010177836 */ /* 0x000fca0000000000 */
[----:B0-----:R-:W-:-:S07]  /*13c0*/  SHF.R.S32.HI R228, RZ, 0x1f, R23 ;  /* 0x0000001fffe47819 */ /* 0x001fce0000011417 */
.L_x_1860:
[----:B------:R-:W-:Y:S01]  /*13d0*/  ULDC.64 UR4, c[0x0][0xa28] ;  /* 0x00028a0000047ab9 */ /* 0x000fe20000000a00 */
[----:B01-34-:R-:W0:Y:S01]  /*13e0*/  LDC.64 R4, c[0x0][0xa08] ;  /* 0x00028200ff047b82 */ /* 0x01be220000000a00 */
[----:B------:R-:W-:Y:S01]  /*13f0*/  ISETP.NE.U32.AND P0, PT, RZ, UR4, PT ;  /* 0x00000004ff007c0c */ /* 0x000fe2000bf05070 */
[----:B------:R-:W-:Y:S01]  /*1400*/  IMAD.MOV.U32 R0, RZ, RZ, RZ ;  /* 0x000000ffff007224 */ /* 0x000fe200078e00ff */
[----:B------:R-:W-:Y:S01]  /*1410*/  ULDC.64 UR6, c[0x0][0xa20] ;  /* 0x0002880000067ab9 */ /* 0x000fe20000000a00 */
[----:B------:R-:W-:Y:S01]  /*1420*/  IMAD.MOV.U32 R26, RZ, RZ, RZ ;  /* 0x000000ffff1a7224 */ /* 0x000fe200078e00ff */
[----:B------:R-:W-:Y:S01]  /*1430*/  ISETP.NE.AND.EX P0, PT, RZ, UR5, PT, P0 ;  /* 0x00000005ff007c0c */ /* 0x000fe2000bf05300 */
[----:B------:R-:W-:Y:S02]  /*1440*/  ULDC.64 UR4, c[0x0][0xa18] ;  /* 0x0002860000047ab9 */ /* 0x000fe40000000a00 */
[----:B------:R-:W-:-:S04]  /*1450*/  ISETP.NE.U32.AND P1, PT, RZ, UR4, PT ;  /* 0x00000004ff007c0c */ /* 0x000fc8000bf25070 */
[----:B------:R-:W-:Y:S01]  /*1460*/  ISETP.NE.AND.EX P1, PT, RZ, UR5, PT, P1 ;  /* 0x00000005ff007c0c */ /* 0x000fe2000bf25310 */
[----:B------:R-:W-:Y:S02]  /*1470*/  ULDC.64 UR4, c[0x0][0xa08] ;  /* 0x0002820000047ab9 */ /* 0x000fe40000000a00 */
[----:B------:R-:W-:-:S03]  /*1480*/  ISETP.NE.U32.AND P3, PT, RZ, UR4, PT ;  /* 0x00000004ff007c0c */ /* 0x000fc6000bf65070 */
[----:B------:R-:W1:Y:S01]  /*1490*/  @P0 LDC.64 R2, c[0x0][0xa28] ;  /* 0x00028a00ff020b82 */ /* 0x000e620000000a00 */
[----:B------:R-:W-:Y:S01]  /*14a0*/  ISETP.NE.AND.EX P3, PT, RZ, UR5, PT, P3 ;  /* 0x00000005ff007c0c */ /* 0x000fe2000bf65330 */
[----:B0-----:R-:W-:-:S06]  /*14b0*/  IMAD.WIDE R8, R39, 0x4, R4 ;  /* 0x0000000427087825 */ /* 0x001fcc00078e0204 */
[----:B------:R-:W0:Y:S01]  /*14c0*/  @P1 LDC.64 R6, c[0x0][0xa18] ;  /* 0x00028600ff061b82 */ /* 0x000e220000000a00 */
[----:B------:R-:W-:Y:S02]  /*14d0*/  ULDC UR4, c[0x0][0x288] ;  /* 0x0000a20000047ab9 */ /* 0x000fe40000000800 */
[----:B------:R-:W-:Y:S01]  /*14e0*/  IMAD.U32 R218, RZ, RZ, UR4 ;  /* 0x00000004ffda7e24 */ /* 0x000fe2000f8e00ff */
[----:B------:R2:W-:Y:S01]  /*14f0*/  STL [R1+0x70], R38 ;  /* 0x0000702601007387 */ /* 0x0005e20000100800 */
[----:B------:R-:W-:-:S03]  /*1500*/  ULDC.64 UR4, c[0x0][0x418] ;  /* 0x0001060000047ab9 */ /* 0x000fc60000000a00 */
[----:B------:R2:W5:Y:S01]  /*1510*/  @P3 LDG.E R26, desc[UR60][R8.64] ;  /* 0x0000003c081a3981 */ /* 0x000562000c1e1900 */
[----:B-1----:R-:W-:-:S05]  /*1520*/  @P0 IMAD.WIDE R2, R39, 0x4, R2 ;  /* 0x0000000427020825 */ /* 0x002fca00078e0202 */
[----:B------:R2:W5:Y:S01]  /*1530*/  @P0 LDG.E R0, desc[UR60][R2.64] ;  /* 0x0000003c02000981 */ /* 0x000562000c1e1900 */
[----:B0-----:R-:W-:-:S05]  /*1540*/  @P1 IMAD.WIDE R4, R39, 0x4, R6 ;  /* 0x0000000427041825 */ /* 0x001fca00078e0206 */
[----:B------:R2:W5:Y:S04]  /*1550*/  @P1 LDG.E R218, desc[UR60][R4.64] ;  /* 0x0000003c04da1981 */ /* 0x000568000c1e1900 */
[----:B------:R2:W-:Y:S01]  /*1560*/  STL [R1+0x74], R39 ;  /* 0x0000742701007387 */ /* 0x0005e20000100800 */
[----:B------:R-:W-:-:S03]  /*1570*/  UISETP.NE.U32.AND UP0, UPT, UR4, URZ, UPT ;  /* 0x0000003f0400728c */ /* 0x000fc6000bf05070 */
[----:B------:R-:W-:Y:S01]  /*1580*/  ULDC UR4, c[0x0][0x424] ;  /* 0x0001090000047ab9 */ /* 0x000fe20000000800 */
[----:B------:R-:W-:Y:S01]  /*1590*/  UISETP.NE.AND.EX UP0, UPT, UR5, URZ, UPT, UP0 ;  /* 0x0000003f0500728c */ /* 0x000fe2000bf05300 */
[----:B------:R-:W-:Y:S02]  /*15a0*/  ISETP.NE.U32.AND P2, PT, RZ, UR6, PT ;  /* 0x00000006ff007c0c */ /* 0x000fe4000bf45070 */
[----:B------:R-:W-:Y:S01]  /*15b0*/  ULDC UR5, c[0x0][0x2f0] ;  /* 0x0000bc0000057ab9 */ /* 0x000fe20000000800 */
[----:B------:R-:W-:Y:S01]  /*15c0*/  USEL UR4, UR4, 0x1, UP0 ;  /* 0x0000000104047887 */ /* 0x000fe20008000000 */
[----:B------:R-:W-:-:S03]  /*15d0*/  ISETP.NE.AND.EX P2, PT, RZ, UR7, PT, P2 ;  /* 0x00000007ff007c0c */ /* 0x000fc6000bf45320 */
[----:B------:R-:W-:-:S03]  /*15e0*/  UIMAD UR4, UR4, UR5, URZ ;  /* 0x00000005040472a4 */ /* 0x000fc6000f8e023f */
[----:B------:R-:W-:Y:S01]  /*15f0*/  ULDC UR5, c[0x0][0x348] ;  /* 0x0000d20000057ab9 */ /* 0x000fe20000000800 */
[----:B--2---:R-:W-:Y:S08]  /*1600*/  @P1 BRA `(.L_x_1558) ;  /* 0x0000000000241947 */ /* 0x004ff00003800000 */
[----:B------:R-:W-:Y:S02]  /*1610*/  ULDC.64 UR6, c[0x0][0xa00] ;  /* 0x0002800000067ab9 */ /* 0x000fe40000000a00 */
[----:B------:R-:W-:-:S04]  /*1620*/  ISETP.NE.U32.AND P0, PT, RZ, UR6, PT ;  /* 0x00000006ff007c0c */ /* 0x000fc8000bf05070 */
[----:B------:R-:W-:-:S13]  /*1630*/  ISETP.NE.AND.EX P0, PT, RZ, UR7, PT, P0 ;  /* 0x00000007ff007c0c */ /* 0x000fda000bf05300 */
[----:B------:R-:W-:Y:S05]  /*1640*/  @!P0 BRA `(.L_x_1558) ;  /* 0x0000000000148947 */ /* 0x000fea0003800000 */
[----:B------:R-:W0:Y:S02]  /*1650*/  LDC.64 R2, c[0x0][0xa00] ;  /* 0x00028000ff027b82 */ /* 0x000e240000000a00 */
[----:B0-----:R-:W-:-:S05]  /*1660*/  IMAD.WIDE R2, R39, 0x4, R2 ;  /* 0x0000000427027825 */ /* 0x001fca00078e0202 */
[----:B-----5:R-:W2:Y:S04]  /*1670*/  LDG.E R218, desc[UR60][R2.64] ;  /* 0x0000003c02da7981 */ /* 0x020ea8000c1e1900 */
[----:B------:R-:W2:Y:S02]  /*1680*/  LDG.E R5, desc[UR60][R2.64+0x4] ;  /* 0x0000043c02057981 */ /* 0x000ea4000c1e1900 */
[----:B--2---:R-:W-:-:S07]  /*1690*/  IMAD.IADD R218, R5, 0x1, -R218 ;  /* 0x0000000105da7824 */ /* 0x004fce00078e0ada */
.L_x_1558:
[----:B------:R-:W-:Y:S02]  /*16a0*/  IMAD.U32 R2, RZ, RZ, UR5 ;  /* 0x00000005ff027e24 */ /* 0x000fe4000f8e00ff */
[----:B------:R-:W-:Y:S01]  /*16b0*/  IMAD.U32 R27, RZ, RZ, UR4 ;  /* 0x00000004ff1b7e24 */ /* 0x000fe2000f8e00ff */
[----:B------:R-:W-:Y:S06]  /*16c0*/  @!P2 BRA `(.L_x_1559) ;  /* 0x000000000010a947 */ /* 0x000fec0003800000 */
[----:B------:R-:W0:Y:S02]  /*16d0*/  LDC.64 R4, c[0x0][0xa20] ;  /* 0x00028800ff047b82 */ /* 0x000e240000000a00 */
[----:B0-----:R-:W-:-:S05]  /*16e0*/  IMAD.WIDE R4, R39, 0x4, R4 ;  /* 0x0000000427047825 */ /* 0x001fca00078e0204 */
[----:B------:R0:W5:Y:S01]  /*16f0*/  LDG.E R27, desc[UR60][R4.64] ;  /* 0x0000003c041b7981 */ /* 0x000162000c1e1900 */
[----:B------:R-:W-:Y:S05]  /*1700*/  BRA `(.L_x_1560) ;  /* 0x0000000000107947 */ /* 0x000fea0003800000 */
.L_x_1559:
[----:B------:R-:W-:Y:S05]  /*1710*/  @!P3 BRA `(.L_x_1560) ;  /* 0x00000000000cb947 */ /* 0x000fea0003800000 */
[----:B------:R-:W2:Y:S04]  /*1720*/  LDG.E R4, desc[UR60][R8.64] ;  /* 0x0000003c08047981 */ /* 0x000ea8000c1e1900 */
[----:B------:R-:W2:Y:S02]  /*1730*/  LDG.E R27, desc[UR60][R8.64+0x4] ;  /* 0x0000043c081b7981 */ /* 0x000ea4000c1e1900 */
[----:B--2---:R-:W-:-:S07]  /*1740*/  IMAD.IADD R27, R27, 0x1, -R4 ;  /* 0x000000011b1b7824 */ /* 0x004fce00078e0a04 */
.L_x_1560:
[----:B------:R-:W-:Y:S01]  /*1750*/  ULDC.64 UR4, c[0x0][0xa10] ;  /* 0x0002840000047ab9 */ /* 0x000fe20000000a00 */
[----:B------:R-:W1:Y:S01]  /*1760*/  LDC R9, c[0x0][0x448] ;  /* 0x00011200ff097b82 */ /* 0x000e620000000800 */
[----:B------:R-:W-:-:S04]  /*1770*/  ISETP.NE.U32.AND P0, PT, RZ, UR4, PT ;  /* 0x00000004ff007c0c */ /* 0x000fc8000bf05070 */
[----:B------:R-:W-:Y:S01]  /*1780*/  ISETP.NE.AND.EX P0, PT, RZ, UR5, PT, P0 ;  /* 0x00000005ff007c0c */ /* 0x000fe2000bf05300 */
[----:B------:R-:W-:Y:S02]  /*1790*/  ULDC.64 UR4, c[0x0][0xa30] ;  /* 0x00028c0000047ab9 */ /* 0x000fe40000000a00 */
[----:B------:R-:W-:Y:S01]  /*17a0*/  ISETP.NE.U32.AND P1, PT, RZ, UR4, PT ;  /* 0x00000004ff007c0c */ /* 0x000fe2000bf25070 */
[----:B-----5:R-:W-:Y:S01]  /*17b0*/  IMAD.MOV.U32 R96, RZ, RZ, R27 ;  /* 0x000000ffff607224 */ /* 0x020fe200078e001b */
[----:B------:R-:W2:Y:S02]  /*17c0*/  LDC.64 R12, c[0x0][0x9e0] ;  /* 0x00027800ff0c7b82 */ /* 0x000ea40000000a00 */
[----:B------:R-:W-:-:S06]  /*17d0*/  ISETP.NE.AND.EX P1, PT, RZ, UR5, PT, P1 ;  /* 0x00000005ff007c0c */ /* 0x000fcc000bf25310 */
[----:B0-----:R-:W0:Y:S08]  /*17e0*/  @P0 LDC.64 R4, c[0x0][0xa10] ;  /* 0x00028400ff040b82 */ /* 0x001e300000000a00 */
[----:B------:R-:W3:Y:S01]  /*17f0*/  @P1 LDC.64 R6, c[0x0][0xa30] ;  /* 0x00028c00ff061b82 */ /* 0x000ee20000000a00 */
[----:B0-----:R-:W-:-:S05]  /*1800*/  @P0 IMAD.WIDE R4, R39, 0x4, R4 ;  /* 0x0000000427040825 */ /* 0x001fca00078e0204 */
[----:B------:R-:W4:Y:S04]  /*1810*/  @P0 LDG.E R3, desc[UR60][R4.64] ;  /* 0x0000003c04030981 */ /* 0x000f28000c1e1900 */
[----:B------:R0:W4:Y:S01]  /*1820*/  @P0 LDG.E R8, desc[UR60][R4.64+0x4] ;  /* 0x0000043c04080981 */ /* 0x000122000c1e1900 */
[----:B---3--:R-:W-:-:S05]  /*1830*/  @P1 IMAD.WIDE R6, R39, 0x4, R6 ;  /* 0x0000000427061825 */ /* 0x008fca00078e0206 */
[----:B------:R3:W5:Y:S01]  /*1840*/  @P1 LDG.E R96, desc[UR60][R6.64] ;  /* 0x0000003c06601981 */ /* 0x000762000c1e1900 */
[----:B-1----:R-:W-:Y:S01]  /*1850*/  ISETP.NE.AND P1, PT, R9, 0x1, PT ;  /* 0x000000010900780c */ /* 0x002fe20003f25270 */
[----:B------:R-:W-:Y:S01]  /*1860*/  IMAD.SHL.U32 R14, R37, 0x80, RZ ;  /* 0x00000080250e7824 */ /* 0x000fe200078e00ff */
[----:B--2---:R-:W-:Y:S01]  /*1870*/  ISETP.GE.AND P2, PT, R13, 0x1, PT ;  /* 0x000000010d00780c */ /* 0x004fe20003f46270 */
[----:B------:R-:W-:Y:S02]  /*1880*/  IMAD.IADD R11, R27, 0x1, -R0 ;  /* 0x000000011b0b7824 */ /* 0x000fe400078e0a00 */
[----:B------:R-:W-:Y:S01]  /*1890*/  VIADD R0, R14, 0x7f ;  /* 0x0000007f0e007836 */ /* 0x000fe20000000000 */
[----:B------:R1:W-:Y:S03]  /*18a0*/  STL [R1+0x48], R14 ;  /* 0x0000480e01007387 */ /* 0x0003e60000100800 */
[----:B0-----:R-:W-:-:S04]  /*18b0*/  IMAD.MOV.U32 R4, RZ, RZ, R0 ;  /* 0x000000ffff047224 */ /* 0x001fc800078e0000 */
[----:B------:R-:W0:Y:S08]  /*18c0*/  @P1 LDC R9, c[0x0][0x44c] ;  /* 0x00011300ff091b82 */ /* 0x000e300000000800 */
[----:B------:R-:W2:Y:S01]  /*18d0*/  @P1 LDC R10, c[0x0][0x450] ;  /* 0x00011400ff0a1b82 */ /* 0x000ea20000000800 */
[----:B----4-:R-:W-:Y:S02]  /*18e0*/  @P0 IMAD.IADD R2, R8, 0x1, -R3 ;  /* 0x0000000108020824 */ /* 0x010fe400078e0a03 */
[----:B0-----:R-:W-:-:S04]  /*18f0*/  @P1 IMAD.HI.U32 R3, R0, R9, RZ ;  /* 0x0000000900031227 */ /* 0x001fc800078e00ff */
[----:B------:R-:W-:Y:S01]  /*1900*/  IMAD.IADD R220, R11, 0x1, R2 ;  /* 0x000000010bdc7824 */ /* 0x000fe200078e0202 */
[----:B--2---:R-:W-:-:S03]  /*1910*/  @P1 SHF.R.U32.HI R4, RZ, R10, R3 ;  /* 0x0000000aff041219 */ /* 0x004fc60000011603 */
[C---:B------:R-:W-:Y:S01]  /*1920*/  VIADD R0, R220.reuse, 0x3f ;  /* 0x0000003fdc007836 */ /* 0x040fe20000000000 */
[----:B------:R-:W-:-:S04]  /*1930*/  IADD3 R5, R220, 0x1, -R218 ;  /* 0x00000001dc057810 */ /* 0x000fc80007ffe8da */
[----:B------:R-:W-:Y:S01]  /*1940*/  SHF.R.S32.HI R3, RZ, 0x1f, R0 ;  /* 0x0000001fff037819 */ /* 0x000fe20000011400 */
[----:B---3--:R-:W-:-:S03]  /*1950*/  IMAD.IADD R7, R5, 0x1, R4 ;  /* 0x0000000105077824 */ /* 0x008fc600078e0204 */
[----:B------:R-:W-:Y:S01]  /*1960*/  LEA.HI R3, R3, R0, RZ, 0x6 ;  /* 0x0000000003037211 */ /* 0x000fe200078f30ff */
[----:B------:R-:W-:-:S03]  /*1970*/  IMAD.IADD R0, R7, 0x1, R12 ;  /* 0x0000000107007824 */ /* 0x000fc600078e020c */
[----:B------:R-:W-:Y:S01]  /*1980*/  SHF.R.S32.HI R97, RZ, 0x6, R3 ;  /* 0x00000006ff617819 */ /* 0x000fe20000011403 */
        /* <DEDUP_REMOVED lines=12> */
.L_x_1563:
[----:B------:R-:W-:-:S13]  /*1a50*/  ISETP.NE.AND P0, PT, R13, 0x1, PT ;  /* 0x000000010d00780c */ /* 0x000fda0003f05270 */
[----:B------:R-:W0:Y:S02]  /*1a60*/  @P0 LDC.64 R4, c[0x0][0x9e8] ;  /* 0x00027a00ff040b82 */ /* 0x000e240000000a00 */
[----:B0-----:R-:W-:-:S05]  /*1a70*/  @P0 IMAD.HI.U32 R4, R3, R4, RZ ;  /* 0x0000000403040227 */ /* 0x001fca00078e00ff */
[----:B------:R-:W-:-:S07]  /*1a80*/  @P0 SHF.R.U32.HI R3, RZ, R5, R4 ;  /* 0x00000005ff030219 */ /* 0x000fce0000011604 */
.L_x_1564:
[----:B------:R-:W-:Y:S05]  /*1a90*/  BSYNC B0 ;  /* 0x0000000000007941 */ /* 0x000fea0003800000 */
.L_x_1562:
[----:B------:R-:W-:-:S05]  /*1aa0*/  IMAD R3, R3, R13, R13 ;  /* 0x0000000d03037224 */ /* 0x000fca00078e020d */
[----:B------:R-:W-:-:S07]  /*1ab0*/  VIMNMX R0, R0, R3, PT ;  /* 0x0000000300007248 */ /* 0x000fce0003fe0100 */
.L_x_1561:
[----:B------:R-:W0:Y:S01]  /*1ac0*/  @P1 LDC R4, c[0x0][0x44c] ;  /* 0x00011300ff041b82 */ /* 0x000e220000000800 */
[----:B------:R-:W-:Y:S01]  /*1ad0*/  IMAD.MOV.U32 R3, RZ, RZ, R14 ;  /* 0x000000ffff037224 */ /* 0x000fe200078e000e */
[----:B------:R-:W-:Y:S01]  /*1ae0*/  ULDC UR4, c[0x0][0x9dc] ;  /* 0x0002770000047ab9 */ /* 0x000fe20000000800 */
[----:B------:R-:W-:-:S05]  /*1af0*/  IMAD.IADD R102, R220, 0x1, -R218 ;  /* 0x00000001dc667824 */ /* 0x000fca00078e0ada */
[----:B------:R-:W1:Y:S01]  /*1b00*/  @P1 LDC R5, c[0x0][0x450] ;  /* 0x00011400ff051b82 */ /* 0x000e620000000800 */
[----:B0-----:R-:W-:-:S05]  /*1b10*/  @P1 IMAD.HI.U32 R4, R14, R4, RZ ;  /* 0x000000040e041227 */ /* 0x001fca00078e00ff */
[----:B-1----:R-:W-:-:S05]  /*1b20*/  @P1 SHF.R.U32.HI R3, RZ, R5, R4 ;  /* 0x00000005ff031219 */ /* 0x002fca0000011604 */
[----:B------:R-:W-:-:S04]  /*1b30*/  IMAD.IADD R3, R102, 0x1, R3 ;  /* 0x0000000166037824 */ /* 0x000fc800078e0203 */
[----:B------:R-:W-:Y:S01]  /*1b40*/  VIADD R4, R3, -UR4 ;  /* 0x8000000403047c36 */ /* 0x000fe20008000000 */
[----:B------:R-:W-:Y:S06]  /*1b50*/  @!P2 BRA `(.L_x_1565) ;  /* 0x000000000044a947 */ /* 0x000fec0003800000 */
[----:B------:R-:W-:Y:S01]  /*1b60*/  ISETP.GT.AND P0, PT, R3, -0x1, PT ;  /* 0xffffffff0300780c */ /* 0x000fe20003f04270 */
[----:B------:R-:W-:-:S12]  /*1b70*/  BSSY B0, `(.L_x_1566) ;  /* 0x000000d000007945 */ /* 0x000fd80003800000 */
[----:B------:R-:W-:Y:S05]  /*1b80*/  @P0 BRA `(.L_x_1567) ;  /* 0x00000000001c0947 */ /* 0x000fea0003800000 */
[----:B------:R-:W-:Y:S02]  /*1b90*/  ISETP.NE.AND P0, PT, R13, 0x1, PT ;  /* 0x000000010d00780c */ /* 0x000fe40003f05270 */
[----:B------:R-:W-:-:S11]  /*1ba0*/  LOP3.LUT R3, RZ, R3, RZ, 0x33, !PT ;  /* 0x00000003ff037212 */ /* 0x000fd600078e33ff */
[----:B------:R-:W0:Y:S02]  /*1bb0*/  @P0 LDC.64 R6, c[0x0][0x9e8] ;  /* 0x00027a00ff060b82 */ /* 0x000e240000000a00 */
[----:B0-----:R-:W-:-:S05]  /*1bc0*/  @P0 IMAD.HI.U32 R6, R3, R6, RZ ;  /* 0x0000000603060227 */ /* 0x001fca00078e00ff */
[----:B------:R-:W-:-:S04]  /*1bd0*/  @P0 SHF.R.U32.HI R3, RZ, R7, R6 ;  /* 0x00000007ff030219 */ /* 0x000fc80000011606 */
[----:B------:R-:W-:Y:S01]  /*1be0*/  LOP3.LUT R3, RZ, R3, RZ, 0x33, !PT ;  /* 0x00000003ff037212 */ /* 0x000fe200078e33ff */
[----:B------:R-:W-:Y:S06]  /*1bf0*/  BRA `(.L_x_1568) ;  /* 0x0000000000107947 */ /* 0x000fec0003800000 */
.L_x_1567:
[----:B------:R-:W-:-:S13]  /*1c00*/  ISETP.NE.AND P0, PT, R13, 0x1, PT ;  /* 0x000000010d00780c */ /* 0x000fda0003f05270 */
[----:B------:R-:W0:Y:S02]  /*1c10*/  @P0 LDC.64 R6, c[0x0][0x9e8] ;  /* 0x00027a00ff060b82 */ /* 0x000e240000000a00 */
[----:B0-----:R-:W-:-:S05]  /*1c20*/  @P0 IMAD.HI.U32 R6, R3, R6, RZ ;  /* 0x0000000603060227 */ /* 0x001fca00078e00ff */
[----:B------:R-:W-:-:S07]  /*1c30*/  @P0 SHF.R.U32.HI R3, RZ, R7, R6 ;  /* 0x00000007ff030219 */ /* 0x000fce0000011606 */
.L_x_1568:
[----:B------:R-:W-:Y:S05]  /*1c40*/  BSYNC B0 ;  /* 0x0000000000007941 */ /* 0x000fea0003800000 */
.L_x_1566:
[----:B------:R-:W-:-:S05]  /*1c50*/  IMAD R3, R3, R13, RZ ;  /* 0x0000000d03037224 */ /* 0x000fca00078e02ff */
[----:B------:R-:W-:-:S07]  /*1c60*/  VIMNMX R4, R4, R3, !PT ;  /* 0x0000000304047248 */ /* 0x000fce0007fe0100 */
.L_x_1565:
[----:B------:R-:W-:Y:S01]  /*1c70*/  VIADD R0, R0, 0x3f ;  /* 0x0000003f00007836 */ /* 0x000fe20000000000 */
[----:B------:R-:W-:-:S04]  /*1c80*/  SHF.R.S32.HI R5, RZ, 0x1f, R4 ;  /* 0x0000001fff057819 */ /* 0x000fc80000011404 */
[----:B------:R-:W-:Y:S02]  /*1c90*/  SHF.R.S32.HI R3, RZ, 0x1f, R0 ;  /* 0x0000001fff037819 */ /* 0x000fe40000011400 */
[----:B------:R-:W-:Y:S02]  /*1ca0*/  LEA.HI R5, R5, R4, RZ, 0x6 ;  /* 0x0000000405057211 */ /* 0x000fe400078f30ff */
[----:B------:R-:W-:Y:S02]  /*1cb0*/  LEA.HI R3, R3, R0, RZ, 0x6 ;  /* 0x0000000003037211 */ /* 0x000fe400078f30ff */
[----:B------:R-:W-:Y:S02]  /*1cc0*/  SHF.R.S32.HI R5, RZ, 0x6, R5 ;  /* 0x00000006ff057819 */ /* 0x000fe40000011405 */
[----:B------:R-:W-:Y:S02]  /*1cd0*/  SHF.R.S32.HI R0, RZ, 0x6, R3 ;  /* 0x00000006ff007819 */ /* 0x000fe40000011403 */
[----:B------:R-:W-:-:S02]  /*1ce0*/  VIMNMX R5, RZ, R5, !PT ;  /* 0x00000005ff057248 */ /* 0x000fc40007fe0100 */
[----:B------:R-:W-:-:S03]  /*1cf0*/  VIMNMX R0, R97, R0, PT ;  /* 0x0000000061007248 */ /* 0x000fc60003fe0100 */
[--C-:B------:R-:W-:Y:S02]  /*1d00*/  IMAD R5, R5, 0x40, -R11.reuse ;  /* 0x0000004005057824 */ /* 0x100fe400078e0a0b */
[----:B------:R-:W-:-:S03]  /*1d10*/  IMAD R3, R0, 0x40, -R11 ;  /* 0x0000004000037824 */ /* 0x000fc600078e0a0b */
[----:B------:R-:W-:Y:S02]  /*1d20*/  VIMNMX R5, RZ, R5, !PT ;  /* 0x00000005ff057248 */ /* 0x000fe40007fe0100 */
[----:B------:R-:W-:Y:S02]  /*1d30*/  VIMNMX R0, R3, R2, PT ;  /* 0x0000000203007248 */ /* 0x000fe40003fe0100 */
[----:B------:R-:W-:Y:S02]  /*1d40*/  SHF.R.U32.HI R24, RZ, 0x6, R5 ;  /* 0x00000006ff187819 */ /* 0x000fe40000011605 */
[----:B------:R-:W-:-:S03]  /*1d50*/  ISETP.GT.AND P0, PT, R0, R5, PT ;  /* 0x000000050000720c */ /* 0x000fc60003f04270 */
[----:B------:R-:W-:-:S10]  /*1d60*/  IMAD.MOV.U32 R25, RZ, RZ, R24 ;  /* 0x000000ffff197224 */ /* 0x000fd400078e0018 */
[----:B------:R-:W-:-:S05]  /*1d70*/  @P0 VIADD R0, R0, 0x3f ;  /* 0x0000003f00000836 */ /* 0x000fca0000000000 */
[----:B------:R-:W-:-:S04]  /*1d80*/  @P0 SHF.R.S32.HI R3, RZ, 0x1f, R0 ;  /* 0x0000001fff030819 */ /* 0x000fc80000011400 */
[----:B------:R-:W-:-:S04]  /*1d90*/  @P0 LEA.HI R3, R3, R0, RZ, 0x6 ;  /* 0x0000000003030211 */ /* 0x000fc800078f30ff */
[----:B------:R-:W-:Y:S02]  /*1da0*/  @P0 SHF.R.S32.HI R25, RZ, 0x6, R3 ;  /* 0x00000006ff190819 */ /* 0x000fe40000011403 */
[----:B------:R-:W-:Y:S02]  /*1db0*/  PLOP3.LUT P0, PT, PT, PT, PT, 0x80, 0x0 ;  /* 0x000000000000781c */ /* 0x000fe40003f0f070 */
[----:B------:R-:W-:-:S13]  /*1dc0*/  ISETP.GT.AND P1, PT, R25, R24, PT ;  /* 0x000000181900720c */ /* 0x000fda0003f24270 */
[----:B------:R-:W-:Y:S05]  /*1dd0*/  @!P1 BRA `(.L_x_1569) ;  /* 0x0000006c00209947 */ /* 0x000fea0003800000 */
        /* <DEDUP_REMOVED lines=19> */
[----:B-1---5:R-:W-:Y:S05]  /*1f10*/  CALL.ABS.NOINC R14 ;  /* 0x000000000e007343 */ /* 0x022fea0003c00000 */
.L_x_1571:
[----:B------:R-:W-:Y:S05]  /*1f20*/  BSYNC B6 ;  /* 0x0000000000067941 */ /* 0x000fea0003800000 */
.L_x_1570:
        /* <DEDUP_REMOVED lines=20> */
.L_x_1573:
[----:B------:R-:W-:Y:S05]  /*2070*/  BSYNC B6 ;  /* 0x0000000000067941 */ /* 0x000fea0003800000 */
.L_x_1572:
[----:B------:R-:W2:Y:S01]  /*2080*/  LDL R30, [R1+0x10] ;  /* 0x00001000011e7983 */ /* 0x000ea20000100800 */
[----:B------:R-:W-:-:S03]  /*2090*/  ULDC.64 UR4, c[0x0][0x9f8] ;  /* 0x00027e0000047ab9 */ /* 0x000fc60000000a00 */
[----:B------:R-:W3:Y:S01]  /*20a0*/  LDL R29, [R1+0x68] ;  /* 0x00006800011d7983 */ /* 0x000ee20000100800 */
[----:B------:R-:W-:-:S03]  /*20b0*/  ISETP.NE.U32.AND P0, PT, RZ, UR4, PT ;  /* 0x00000004ff007c0c */ /* 0x000fc6000bf05070 */
[----:B------:R-:W4:Y:S01]  /*20c0*/  LDL R36, [R1+0x50] ;  /* 0x0000500001247983 */ /* 0x000f220000100800 */
[----:B------:R-:W-:-:S03]  /*20d0*/  ISETP.NE.AND.EX P0, PT, RZ, UR5, PT, P0 ;  /* 0x00000005ff007c0c */ /* 0x000fc6000bf05300 */
[----:B------:R-:W4:Y:S04]  /*20e0*/  LDL R34, [R1+0x4c] ;  /* 0x00004c0001227983 */ /* 0x000f280000100800 */
[----:B------:R-:W4:Y:S04]  /*20f0*/  LDL R32, [R1+0xa4] ;  /* 0x0000a40001207983 */ /* 0x000f280000100800 */
[----:B------:R-:W4:Y:S04]  /*2100*/  LDL R31, [R1+0xa0] ;  /* 0x0000a000011f7983 */ /* 0x000f280000100800 */
[----:B------:R-:W4:Y:S01]  /*2110*/  LDL R21, [R1+0x58] ;  /* 0x0000580001157983 */ /* 0x000f220000100800 */
[----:B------:R-:W0:Y:S03]  /*2120*/  @P0 LDC.64 R4, c[0x0][0x9f8] ;  /* 0x00027e00ff040b82 */ /* 0x000e260000000a00 */
[----:B------:R-:W4:Y:S01]  /*2130*/  LDL R20, [R1+0x54] ;  /* 0x0000540001147983 */ /* 0x000f220000100800 */
[----:B------:R-:W-:Y:S01]  /*2140*/  IMAD.MOV.U32 R3, RZ, RZ, R39 ;  /* 0x000000ffff037224 */ /* 0x000fe200078e0027 */
[----:B------:R-:W-:-:S03]  /*2150*/  ULDC UR4, c[0x0][0x2f4] ;  /* 0x0000bd0000047ab9 */ /* 0x000fc60000000800 */
[----:B------:R-:W1:Y:S08]  /*2160*/  LDC.64 R8, c[0x0][0x3f8] ;  /* 0x0000fe00ff087b82 */ /* 0x000e700000000a00 */
[----:B------:R-:W1:Y:S01]  /*2170*/  LDC R95, c[0x0][0x3f4] ;  /* 0x0000fd00ff5f7b82 */ /* 0x000e620000000800 */
[----:B0-----:R-:W-:-:S07]  /*2180*/  @P0 IMAD.WIDE R4, R39, 0x4, R4 ;  /* 0x0000000427040825 */ /* 0x001fce00078e0204 */
[----:B------:R-:W0:Y:S01]  /*2190*/  LDC.64 R12, c[0x0][0x408] ;  /* 0x00010200ff0c7b82 */ /* 0x000e220000000a00 */
[----:B------:R3:W4:Y:S01]  /*21a0*/  @P0 LDG.E R3, desc[UR60][R4.64] ;  /* 0x0000003c04030981 */ /* 0x000722000c1e1900 */
[----:B------:R-:W-:Y:S02]  /*21b0*/  ISETP.GE.AND P1, PT, R219, UR4, PT ;  /* 0x00000004db007c0c */ /* 0x000fe4000bf26270 */
[----:B------:R-:W-:Y:S02]  /*21c0*/  ISETP.GE.AND P0, PT, R16, UR4, PT ;  /* 0x0000000410007c0c */ /* 0x000fe4000bf06270 */
[----:B------:R-:W-:Y:S02]  /*21d0*/  SEL R6, RZ, 0xffffffff, P1 ;  /* 0xffffffffff067807 */ /* 0x000fe40000800000 */
[----:B------:R-:W-:-:S03]  /*21e0*/  SEL R0, RZ, 0x1, P0 ;  /* 0x00000001ff007807 */ /* 0x000fc60000000000 */
[----:B------:R-:W-:Y:S01]  /*21f0*/  IMAD.SHL.U32 R7, R6, 0x2, RZ ;  /* 0x0000000206077824 */ /* 0x000fe200078e00ff */
[----:B------:R-:W-:-:S04]  /*2200*/  ISETP.GE.AND P2, PT, R19, UR4, PT ;  /* 0x0000000413007c0c */ /* 0x000fc8000bf46270 */
[----:B------:R-:W-:Y:S02]  /*2210*/  LOP3.LUT R6, R7, 0x2, R0, 0xe2, !PT ;  /* 0x0000000207067812 */ /* 0x000fe400078ee200 */
[----:B------:R-:W-:Y:S02]  /*2220*/  SEL R7, RZ, 0x4, P2 ;  /* 0x00000004ff077807 */ /* 0x000fe40001000000 */
[CC--:B-1----:R-:W-:Y:S02]  /*2230*/  ISETP.GE.AND P2, PT, R16.reuse, R95.reuse, PT ;  /* 0x0000005f1000720c */ /* 0x0c2fe40003f46270 */
[----:B------:R-:W-:Y:S02]  /*2240*/  ISETP.GE.AND P1, PT, R219, R95, PT ;  /* 0x0000005fdb00720c */ /* 0x000fe40003f26270 */
[C---:B------:R-:W-:Y:S02]  /*2250*/  SEL R15, R95.reuse, RZ, P2 ;  /* 0x000000ff5f0f7207 */ /* 0x040fe40001000000 */
[----:B------:R-:W-:Y:S01]  /*2260*/  SEL R14, R95, RZ, P1 ;  /* 0x000000ff5f0e7207 */ /* 0x000fe20000800000 */
[----:B------:R-:W1:Y:S02]  /*2270*/  S2R R98, SR_TID.X ;  /* 0x0000000000627919 */ /* 0x000e640000002100 */
[----:B------:R-:W-:-:S02]  /*2280*/  IMAD.IADD R15, R16, 0x1, R15 ;  /* 0x00000001100f7824 */ /* 0x000fc400078e020f */
[----:B------:R-:W-:Y:S01]  /*2290*/  IMAD.IADD R14, R219, 0x1, R14 ;  /* 0x00000001db0e7824 */ /* 0x000fe200078e020e */
[----:B------:R-:W-:Y:S02]  /*22a0*/  LOP3.LUT R28, R6, R7, RZ, 0xfc, !PT ;  /* 0x00000007061c7212 */ /* 0x000fe400078efcff */
[----:B------:R-:W-:Y:S01]  /*22b0*/  ISETP.GE.AND P0, PT, R23, UR4, PT ;  /* 0x0000000417007c0c */ /* 0x000fe2000bf06270 */
[----:B------:R-:W-:Y:S01]  /*22c0*/  IMAD.IADD R0, R26, 0x1, R27 ;  /* 0x000000011a007824 */ /* 0x000fe200078e021b */
[----:B------:R-:W-:Y:S01]  /*22d0*/  SHF.R.S32.HI R26, RZ, 0x1f, R38 ;  /* 0x0000001fff1a7819 */ /* 0x000fe20000011426 */
[----:B------:R-:W-:Y:S01]  /*22e0*/  IMAD.SHL.U32 R95, R95, 0x2, RZ ;  /* 0x000000025f5f7824 */ /* 0x000fe200078e00ff */
[----:B-1----:R-:W-:Y:S02]  /*22f0*/  LEA.HI R98, R98, 0x8, RZ, 0x19 ;  /* 0x0000000862627811 */ /* 0x002fe400078fc8ff */
[----:B--2---:R-:W-:Y:S01]  /*2300*/  SHF.R.S32.HI R11, RZ, 0x1f, R30 ;  /* 0x0000001fff0b7819 */ /* 0x004fe2000001141e */
[----:B---3--:R-:W-:-:S04]  /*2310*/  IMAD.SHL.U32 R78, R29, 0x4, RZ ;  /* 0x000000041d4e7824 */ /* 0x008fc800078e00ff */
[-C--:B------:R-:W-:Y:S02]  /*2320*/  IMAD R10, R11, R8.reuse, RZ ;  /* 0x000000080b0a7224 */ /* 0x080fe400078e02ff */
[----:B------:R-:W-:Y:S01]  /*2330*/  IMAD.WIDE.U32 R4, R30, R8, R16 ;  /* 0x000000081e047225 */ /* 0x000fe200078e0010 */
[----:B------:R-:W-:-:S03]  /*2340*/  SHF.R.S32.HI R79, RZ, 0x1f, R78 ;  /* 0x0000001fff4f7819 */ /* 0x000fc6000001144e */
[C---:B------:R-:W-:Y:S02]  /*2350*/  IMAD R83, R30.reuse, R9, R10 ;  /* 0x000000091e537224 */ /* 0x040fe400078e020a */
[----:B------:R-:W-:Y:S02]  /*2360*/  IMAD.MOV.U32 R80, RZ, RZ, R4 ;  /* 0x000000ffff507224 */ /* 0x000fe400078e0004 */
[----:B------:R-:W-:Y:S02]  /*2370*/  IMAD.IADD R81, R83, 0x1, R5 ;  /* 0x0000000153517824 */ /* 0x000fe400078e0205 */
[----:B------:R-:W-:-:S04]  /*2380*/  IMAD.WIDE.U32 R4, R30, R8, R78 ;  /* 0x000000081e047225 */ /* 0x000fc800078e004e */
[----:B------:R-:W-:Y:S01]  /*2390*/  IMAD.MOV.U32 R82, RZ, RZ, R4 ;  /* 0x000000ffff527224 */ /* 0x000fe200078e0004 */
[----:B------:R-:W-:Y:S01]  /*23a0*/  SHF.R.S32.HI R4, RZ, 0x1f, R15 ;  /* 0x0000001fff047819 */ /* 0x000fe2000001140f */
[----:B------:R-:W-:Y:S01]  /*23b0*/  IMAD.IADD R83, R5, 0x1, R83 ;  /* 0x0000000105537824 */ /* 0x000fe200078e0253 */
[----:B------:R-:W-:Y:S01]  /*23c0*/  SHF.R.S32.HI R5, RZ, 0x1f, R14 ;  /* 0x0000001fff057819 */ /* 0x000fe2000001140e */
[----:B0-----:R-:W-:Y:S01]  /*23d0*/  IMAD R6, R11, R12, RZ ;  /* 0x0000000c0b067224 */ /* 0x001fe200078e02ff */
[CC--:B------:R-:W-:Y:S02]  /*23e0*/  LEA.HI R33, R4.reuse, R15.reuse, RZ, 0x3 ;  /* 0x0000000f04217211 */ /* 0x0c0fe400078f18ff */
[----:B------:R-:W-:Y:S02]  /*23f0*/  LEA.HI R4, R4, R15, RZ, 0x6 ;  /* 0x0000000f04047211 */ /* 0x000fe400078f30ff */
[C---:B------:R-:W-:Y:S01]  /*2400*/  LEA.HI R35, R5.reuse, R14, RZ, 0x3 ;  /* 0x0000000e05237211 */ /* 0x040fe200078f18ff */
[----:B------:R-:W-:Y:S01]  /*2410*/  IMAD.WIDE.U32 R10, R30, R12, R16 ;  /* 0x0000000c1e0a7225 */ /* 0x000fe200078e0010 */
[----:B------:R-:W-:-:S03]  /*2420*/  LEA.HI R14, R5, R14, RZ, 0x6 ;  /* 0x0000000e050e7211 */ /* 0x000fc600078f30ff */
[C---:B------:R-:W-:Y:S02]  /*2430*/  IMAD R87, R30.reuse, R13, R6 ;  /* 0x0000000d1e577224 */ /* 0x040fe400078e0206 */
[----:B------:R-:W-:-:S04]  /*2440*/  IMAD.WIDE.U32 R6, R30, R12, R78 ;  /* 0x0000000c1e067225 */ /* 0x000fc800078e004e */
[----:B------:R-:W-:Y:S01]  /*2450*/  IMAD.SHL.U32 R5, R4, 0x40, RZ ;  /* 0x0000004004057824 */ /* 0x000fe200078e00ff */
[----:B----4-:R-:W-:Y:S01]  /*2460*/  LOP3.LUT R4, R36, 0x38, R33, 0xf8, !PT ;  /* 0x0000003824047812 */ /* 0x010fe200078ef821 */
[----:B------:R-:W-:Y:S01]  /*2470*/  IMAD.IADD R85, R87, 0x1, R11 ;  /* 0x0000000157557824 */ /* 0x000fe200078e020b */
[----:B------:R-:W-:Y:S01]  /*2480*/  LOP3.LUT R11, R34, 0x38, R35, 0xf8, !PT ;  /* 0x00000038220b7812 */ /* 0x000fe200078ef823 */
[----:B------:R-:W-:Y:S02]  /*2490*/  IMAD.SHL.U32 R14, R14, 0x40, RZ ;  /* 0x000000400e0e7824 */ /* 0x000fe400078e00ff */
[----:B------:R-:W-:Y:S01]  /*24a0*/  IMAD.IADD R87, R7, 0x1, R87 ;  /* 0x0000000107577824 */ /* 0x000fe200078e0257 */
[----:B------:R-:W-:Y:S01]  /*24b0*/  LOP3.LUT R7, R34, 0x38, R33, 0xf8, !PT ;  /* 0x0000003822077812 */ /* 0x000fe200078ef821 */
[----:B------:R-:W-:Y:S01]  /*24c0*/  IMAD.MOV.U32 R86, RZ, RZ, R6 ;  /* 0x000000ffff567224 */ /* 0x000fe200078e0006 */
[----:B-----5:R-:W-:Y:S02]  /*24d0*/  SHF.R.S32.HI R15, RZ, 0x1f, R96 ;  /* 0x0000001fff0f7819 */ /* 0x020fe40000011460 */
[----:B------:R-:W-:-:S02]  /*24e0*/  LOP3.LUT R6, R36, 0x38, R35, 0xf8, !PT ;  /* 0x0000003824067812 */ /* 0x000fc400078ef823 */
[----:B------:R-:W-:Y:S02]  /*24f0*/  LOP3.LUT R5, R5, 0xfffff000, RZ, 0xc0, !PT ;  /* 0xfffff00005057812 */ /* 0x000fe400078ec0ff */
[-C--:B------:R-:W-:Y:S01]  /*2500*/  LOP3.LUT R4, R4, R32.reuse, RZ, 0x3c, !PT ;  /* 0x0000002004047212 */ /* 0x080fe200078e3cff */
[----:B------:R-:W-:Y:S01]  /*2510*/  IMAD.MOV.U32 R84, RZ, RZ, R10 ;  /* 0x000000ffff547224 */ /* 0x000fe200078e000a */
[----:B------:R-:W-:Y:S02]  /*2520*/  LOP3.LUT R14, R14, 0xfffff000, RZ, 0xc0, !PT ;  /* 0xfffff0000e0e7812 */ /* 0x000fe400078ec0ff */
[-C--:B------:R-:W-:Y:S02]  /*2530*/  LOP3.LUT R11, R11, R31.reuse, RZ, 0x3c, !PT ;  /* 0x0000001f0b0b7212 */ /* 0x080fe400078e3cff */
[----:B------:R-:W-:Y:S02]  /*2540*/  LOP3.LUT R10, R7, R31, RZ, 0x3c, !PT ;  /* 0x0000001f070a7212 */ /* 0x000fe400078e3cff */
[----:B------:R-:W-:Y:S01]  /*2550*/  LOP3.LUT R7, R6, R32, RZ, 0x3c, !PT ;  /* 0x0000002006077212 */ /* 0x000fe200078e3cff */
[C---:B------:R-:W-:Y:S01]  /*2560*/  IMAD R6, R15.reuse, R8, RZ ;  /* 0x000000080f067224 */ /* 0x040fe200078e02ff */
[----:B------:R-:W-:Y:S01]  /*2570*/  IADD3 R93, R4, R5, R21 ;  /* 0x00000005045d7210 */ /* 0x000fe20007ffe015 */
[----:B------:R-:W-:Y:S01]  /*2580*/  IMAD R15, R15, R12, RZ ;  /* 0x0000000c0f0f7224 */ /* 0x000fe200078e02ff */
[----:B------:R-:W-:-:S02]  /*2590*/  IADD3 R4, R11, R14, R20 ;  /* 0x0000000e0b047210 */ /* 0x000fc40007ffe014 */
[----:B------:R-:W-:Y:S01]  /*25a0*/  SEL R11, RZ, 0x8, P0 ;  /* 0x00000008ff0b7807 */ /* 0x000fe20000000000 */
[C---:B------:R-:W-:Y:S01]  /*25b0*/  IMAD R41, R96.reuse, R9, R6 ;  /* 0x0000000960297224 */ /* 0x040fe200078e0206 */
[----:B------:R-:W-:Y:S01]  /*25c0*/  SHF.R.S32.HI R32, RZ, 0x3, R33 ;  /* 0x00000003ff207819 */ /* 0x000fe20000011421 */
[-C--:B------:R-:W-:Y:S01]  /*25d0*/  IMAD.WIDE.U32 R80, R96, R8.reuse, R80 ;  /* 0x0000000860507225 */ /* 0x080fe200078e0050 */
[----:B------:R-:W-:Y:S02]  /*25e0*/  SHF.R.S32.HI R34, RZ, 0x3, R35 ;  /* 0x00000003ff227819 */ /* 0x000fe40000011423 */
[----:B------:R-:W-:Y:S01]  /*25f0*/  LOP3.LUT R11, R28, R11, RZ, 0xfc, !PT ;  /* 0x0000000b1c0b7212 */ /* 0x000fe200078efcff */
[C---:B------:R-:W-:Y:S01]  /*2600*/  IMAD.WIDE.U32 R82, R96.reuse, R8, R82 ;  /* 0x0000000860527225 */ /* 0x040fe200078e0052 */
[----:B------:R-:W-:Y:S02]  /*2610*/  LOP3.LUT R33, R33, 0xfffffff8, RZ, 0xc0, !PT ;  /* 0xfffffff821217812 */ /* 0x000fe400078ec0ff */
[----:B------:R-:W-:Y:S01]  /*2620*/  LOP3.LUT R35, R35, 0xfffffff8, RZ, 0xc0, !PT ;  /* 0xfffffff823237812 */ /* 0x000fe200078ec0ff */
[----:B------:R-:W-:-:S02]  /*2630*/  IMAD R15, R96, R13, R15 ;  /* 0x0000000d600f7224 */ /* 0x000fc400078e020f */
[----:B------:R-:W-:Y:S01]  /*2640*/  IMAD.WIDE.U32 R84, R96, R12, R84 ;  /* 0x0000000c60547225 */ /* 0x000fe200078e0054 */
[----:B------:R-:W-:-:S03]  /*2650*/  IADD3 R91, R10, R5, R20 ;  /* 0x000000050a5b7210 */ /* 0x000fc60007ffe014 */
[----:B------:R-:W-:Y:S01]  /*2660*/  IMAD.WIDE.U32 R86, R96, R12, R86 ;  /* 0x0000000c60567225 */ /* 0x000fe200078e0056 */
[----:B------:R-:W-:Y:S02]  /*2670*/  IADD3 R92, R7, R14, R21 ;  /* 0x0000000e075c7210 */ /* 0x000fe40007ffe015 */
[C-C-:B------:R-:W-:Y:S01]  /*2680*/  SHF.L.U64.HI R5, R8.reuse, 0x6, R9.reuse ;  /* 0x0000000608057819 */ /* 0x140fe20000010209 */
[C---:B------:R-:W-:Y:S01]  /*2690*/  IMAD.SHL.U32 R7, R8.reuse, 0x40, RZ ;  /* 0x0000004008077824 */ /* 0x040fe200078e00ff */
[----:B------:R-:W-:Y:S01]  /*26a0*/  SHF.L.U64.HI R6, R8, 0x5, R9 ;  /* 0x0000000508067819 */ /* 0x000fe20000010209 */
[----:B------:R-:W-:Y:S01]  /*26b0*/  IMAD R27, R29, 0x20, R30 ;  /* 0x000000201d1b7824 */ /* 0x000fe200078e021e */
[--C-:B------:R-:W-:Y:S01]  /*26c0*/  SHF.L.U64.HI R9, R12, 0x6, R13.reuse ;  /* 0x000000060c097819 */ /* 0x100fe2000001020d */
[----:B------:R-:W-:Y:S01]  /*26d0*/  IMAD.SHL.U32 R8, R8, 0x20, RZ ;  /* 0x0000002008087824 */ /* 0x000fe200078e00ff */
[C---:B------:R-:W-:Y:S01]  /*26e0*/  SHF.L.U64.HI R10, R12.reuse, 0x5, R13 ;  /* 0x000000050c0a7819 */ /* 0x040fe2000001020d */
[----:B------:R-:W-:Y:S01]  /*26f0*/  IMAD.SHL.U32 R20, R12, 0x40, RZ ;  /* 0x000000400c147824 */ /* 0x000fe200078e00ff */
[----:B------:R-:W-:Y:S01]  /*2700*/  LOP3.LUT R28, R28, 0x1, RZ, 0xc0, !PT ;  /* 0x000000011c1c7812 */ /* 0x000fe200078ec0ff */
[----:B------:R-:W-:Y:S01]  /*2710*/  IMAD.SHL.U32 R21, R12, 0x20, RZ ;  /* 0x000000200c157824 */ /* 0x000fe200078e00ff */
[----:B------:R-:W-:Y:S01]  /*2720*/  SHF.R.S32.HI R29, RZ, 0x1f, R3 ;  /* 0x0000001fff1d7819 */ /* 0x000fe20000011403 */
[----:B------:R-:W-:Y:S01]  /*2730*/  IMAD.IADD R30, R41, 0x1, R81 ;  /* 0x00000001291e7824 */ /* 0x000fe200078e0251 */
[----:B------:R-:W-:Y:S01]  /*2740*/  LOP3.LUT R36, R11, 0x2, RZ, 0xc0, !PT ;  /* 0x000000020b247812 */ /* 0x000fe200078ec0ff */
[----:B------:R-:W-:Y:S01]  /*2750*/  IMAD.IADD R31, R15, 0x1, R85 ;  /* 0x000000010f1f7824 */ /* 0x000fe200078e0255 */
[----:B------:R-:W-:Y:S01]  /*2760*/  LOP3.LUT R37, R11, 0x4, RZ, 0xc0, !PT ;  /* 0x000000040b257812 */ /* 0x000fe200078ec0ff */
[----:B------:R-:W-:Y:S01]  /*2770*/  IMAD.IADD R76, R83, 0x1, R41 ;  /* 0x00000001534c7824 */ /* 0x000fe200078e0229 */
[----:B------:R-:W-:Y:S01]  /*2780*/  LOP3.LUT R39, R11, 0x8, RZ, 0xc0, !PT ;  /* 0x000000080b277812 */ /* 0x000fe200078ec0ff */
[----:B------:R-:W-:Y:S01]  /*2790*/  IMAD.IADD R77, R87, 0x1, R15 ;  /* 0x00000001574d7824 */ /* 0x000fe200078e020f */
[----:B------:R-:W-:-:S02]  /*27a0*/  SHF.R.S32.HI R88, RZ, 0x1f, R33 ;  /* 0x0000001fff587819 */ /* 0x000fc40000011421 */
[----:B------:R-:W-:-:S07]  /*27b0*/  SHF.R.S32.HI R89, RZ, 0x1f, R35 ;  /* 0x0000001fff597819 */ /* 0x000fce0000011423 */
.L_x_1655:
[----:B------:R-:W2:Y:S01]  /*27c0*/  LDL R40, [R1+0x6c] ;  /* 0x00006c0001287983 */ /* 0x000ea20000100800 */
[----:B0-----:R-:W0:Y:S01]  /*27d0*/  LDC R103, c[0x0][0x430] ;  /* 0x00010c00ff677b82 */ /* 0x001e220000000800 */
[----:B------:R-:W-:Y:S02]  /*27e0*/  VIADD R25, R25, 0xffffffff ;  /* 0xffffffff19197836 */ /* 0x000fe40000000000 */
[----:B------:R-:W-:Y:S02]  /*27f0*/  IMAD.MOV.U32 R104, RZ, RZ, RZ ;  /* 0x000000ffff687224 */ /* 0x000fe400078e00ff */
[----:B------:R-:W-:-:S03]  /*2800*/  IMAD R11, R25, 0x40, R27 ;  /* 0x00000040190b7824 */ /* 0x000fc600078e021b */
[----:B-1----:R-:W1:Y:S01]  /*2810*/  LDC R106, c[0x0][0x3f4] ;  /* 0x0000fd00ff6a7b82 */ /* 0x002e620000000800 */
[----:B------:R-:W-:Y:S01]  /*2820*/  IMAD.IADD R41, R0, 0x1, R11 ;  /* 0x0000000100297824 */ /* 0x000fe200078e020b */
[----:B------:R-:W-:-:S03]  /*2830*/  ISETP.GE.AND P0, PT, R11, R2, PT ;  /* 0x000000020b00720c */ /* 0x000fc60003f06270 */
[----:B------:R-:W-:Y:S01]  /*2840*/  IMAD.MOV.U32 R11, RZ, RZ, R41 ;  /* 0x000000ffff0b7224 */ /* 0x000fe200078e0029 */
[----:B------:R-:W-:Y:S02]  /*2850*/  ISETP.GT.OR P0, PT, R27, 0x3f, P0 ;  /* 0x0000003f1b00780c */ /* 0x000fe40000704670 */
[----:B0-----:R-:W-:-:S11]  /*2860*/  ISETP.NE.AND P3, PT, R103, 0x1, PT ;  /* 0x000000016700780c */ /* 0x001fd60003f65270 */
[----:B------:R-:W0:Y:S08]  /*2870*/  @!P0 LDC.64 R14, c[0x0][0x428] ;  /* 0x00010a00ff0e8b82 */ /* 0x000e300000000a00 */
[----:B---3--:R-:W3:Y:S08]  /*2880*/  @!P0 LDC.64 R42, c[0x0][0x418] ;  /* 0x00010600ff2a8b82 */ /* 0x008ef00000000a00 */
[----:B----4-:R-:W4:Y:S08]  /*2890*/  @P3 LDC R12, c[0x0][0x434] ;  /* 0x00010d00ff0c3b82 */ /* 0x010f300000000800 */
[----:B------:R-:W1:Y:S01]  /*28a0*/  @P3 LDC R13, c[0x0][0x438] ;  /* 0x00010e00ff0d3b82 */ /* 0x000e620000000800 */
[----:B----4-:R-:W-:-:S05]  /*28b0*/  @P3 IMAD.HI.U32 R12, R41, R12, RZ ;  /* 0x0000000c290c3227 */ /* 0x010fca00078e00ff */
[----:B-1----:R-:W-:Y:S01]  /*28c0*/  @P3 SHF.R.U32.HI R11, RZ, R13, R12 ;  /* 0x0000000dff0b3219 */ /* 0x002fe2000001160c */
[----:B0-----:R-:W-:-:S03]  /*28d0*/  @!P0 IMAD R12, R29, R14, RZ ;  /* 0x0000000e1d0c8224 */ /* 0x001fc600078e02ff */
[--C-:B------:R-:W-:Y:S01]  /*28e0*/  @!P0 SHF.R.S32.HI R13, RZ, 0x1f, R11.reuse ;  /* 0x0000001fff0d8819 */ /* 0x100fe2000001140b */
[----:B------:R-:W-:Y:S02]  /*28f0*/  @!P0 IMAD R15, R3, R15, R12 ;  /* 0x0000000f030f8224 */ /* 0x000fe400078e020c */
[----:B------:R-:W-:-:S04]  /*2900*/  @!P0 IMAD.MOV.U32 R12, RZ, RZ, R11 ;  /* 0x000000ffff0c8224 */ /* 0x000fc800078e000b */
[----:B------:R-:W-:-:S04]  /*2910*/  @!P0 IMAD.WIDE.U32 R12, R3, R14, R12 ;  /* 0x0000000e030c8225 */ /* 0x000fc800078e000c */
[----:B------:R-:W-:Y:S01]  /*2920*/  @!P0 IMAD.IADD R13, R13, 0x1, R15 ;  /* 0x000000010d0d8824 */ /* 0x000fe200078e020f */
[----:B---3--:R-:W-:-:S04]  /*2930*/  @!P0 LEA R14, P3, R12, R42, 0x2 ;  /* 0x0000002a0c0e8211 */ /* 0x008fc800078610ff */
[----:B------:R-:W-:-:S05]  /*2940*/  @!P0 LEA.HI.X R15, R12, R43, R13, 0x2, P3 ;  /* 0x0000002b0c0f8211 */ /* 0x000fca00018f140d */
[----:B------:R0:W5:Y:S01]  /*2950*/  @!P0 LDG.E R104, desc[UR60][R14.64] ;  /* 0x0000003c0e688981 */ /* 0x000162000c1e1900 */
[----:B------:R-:W-:Y:S01]  /*2960*/  ISETP.GE.AND P0, PT, R106, 0x1, PT ;  /* 0x000000016a00780c */ /* 0x000fe20003f06270 */
[----:B------:R-:W-:Y:S01]  /*2970*/  IMAD.MOV R12, RZ, RZ, -R11 ;  /* 0x000000ffff0c7224 */ /* 0x000fe200078e0a0b */
[----:B------:R-:W-:Y:S05]  /*2980*/  YIELD ;  /* 0x0000000000007946 */ /* 0x000fea0003800000 */
[----:B------:R-:W-:Y:S01]  /*2990*/  BSSY B0, `(.L_x_1574) ;  /* 0x0000599000007945 */ /* 0x000fe20003800000 */
[----:B------:R-:W-:Y:S01]  /*29a0*/  IMAD R103, R103, R12, R41 ;  /* 0x0000000c67677224 */ /* 0x000fe200078e0229 */
[----:B------:R-:W-:Y:S01]  /*29b0*/  ISETP.GT.AND P3, PT, R25, R24, PT ;  /* 0x000000181900720c */ /* 0x000fe20003f64270 */
[----:B--2---:R-:W-:-:S04]  /*29c0*/  IMAD R11, R200, 0x4000, R40 ;  /* 0x00004000c80b7824 */ /* 0x004fc800078e0228 */
        /* <DEDUP_REMOVED lines=9> */
[-C--:B------:R-:W-:Y:S02]  /*2a60*/  IMAD R40, R9, R25.reuse, RZ ;  /* 0x0000001909287224 */ /* 0x080fe400078e02ff */
[----:B------:R-:W-:Y:S01]  /*2a70*/  IMAD R11, R103, UR5, R14 ;  /* 0x00000005670b7c24 */ /* 0x000fe2000f8e020e */
[----:B------:R-:W-:Y:S01]  /*2a80*/  ULDC.64 UR4, c[0x0][0x310] ;  /* 0x0000c40000047ab9 */ /* 0x000fe20000000a00 */
[----:B------:R-:W-:-:S02]  /*2a90*/  IMAD R14, R5, R25, RZ ;  /* 0x00000019050e7224 */ /* 0x000fc400078e02ff */
[----:B------:R-:W-:Y:S02]  /*2aa0*/  IMAD R15, R100, UR4, RZ ;  /* 0x00000004640f7c24 */ /* 0x000fe4000f8e02ff */
[----:B------:R-:W-:Y:S01]  /*2ab0*/  IMAD.IADD R13, R13, 0x1, R11 ;  /* 0x000000010d0d7824 */ /* 0x000fe200078e020b */
[----:B------:R-:W-:Y:S01]  /*2ac0*/  SHF.R.S32.HI R11, RZ, 0x1f, R25 ;  /* 0x0000001fff0b7819 */ /* 0x000fe20000011419 */
[C---:B------:R-:W-:Y:S02]  /*2ad0*/  IMAD R15, R104.reuse, UR5, R15 ;  /* 0x00000005680f7c24 */ /* 0x040fe4000f8e020f */
[----:B------:R-:W-:Y:S01]  /*2ae0*/  IMAD.WIDE.U32 R12, R104, UR4, R12 ;  /* 0x00000004680c7c25 */ /* 0x000fe2000f8e000c */
[----:B------:R-:W-:-:S03]  /*2af0*/  ULDC.64 UR4, c[0x0][0x308] ;  /* 0x0000c20000047ab9 */ /* 0x000fc60000000a00 */
[----:B------:R-:W-:Y:S02]  /*2b00*/  IMAD.IADD R13, R13, 0x1, R15 ;  /* 0x000000010d0d7824 */ /* 0x000fe400078e020f */
[----:B------:R-:W-:Y:S02]  /*2b10*/  IMAD R15, R26, UR4, RZ ;  /* 0x000000041a0f7c24 */ /* 0x000fe4000f8e02ff */
[C---:B------:R-:W-:Y:S02]  /*2b20*/  IMAD R41, R11.reuse, R7, R14 ;  /* 0x000000070b297224 */ /* 0x040fe400078e020e */
[----:B------:R-:W-:Y:S02]  /*2b30*/  IMAD R43, R11, R20, R40 ;  /* 0x000000140b2b7224 */ /* 0x000fe400078e0228 */
[C---:B------:R-:W-:Y:S02]  /*2b40*/  IMAD R11, R38.reuse, UR5, R15 ;  /* 0x00000005260b7c24 */ /* 0x040fe4000f8e020f */
[----:B------:R-:W-:Y:S01]  /*2b50*/  IMAD.WIDE.U32 R114, R38, UR4, R12 ;  /* 0x0000000426727c25 */ /* 0x000fe2000f8e000c */
[----:B------:R-:W-:-:S03]  /*2b60*/  ULDC.64 UR4, c[0x0][0x2e8] ;  /* 0x0000ba0000047ab9 */ /* 0x000fc60000000a00 */
[----:B------:R-:W-:Y:S01]  /*2b70*/  IMAD.IADD R11, R115, 0x1, R11 ;  /* 0x00000001730b7824 */ /* 0x000fe200078e020b */
[C---:B------:R-:W-:Y:S01]  /*2b80*/  LEA R107, P4, R114.reuse, UR4, 0x1 ;  /* 0x00000004726b7c11 */ /* 0x040fe2000f8808ff */
[----:B------:R-:W-:Y:S02]  /*2b90*/  IMAD R99, R25, -0x40, R2 ;  /* 0xffffffc019637824 */ /* 0x000fe400078e0202 */
[-C--:B------:R-:W-:Y:S01]  /*2ba0*/  IMAD.WIDE.U32 R14, R7, R25.reuse, RZ ;  /* 0x00000019070e7225 */ /* 0x080fe200078e00ff */
[----:B------:R-:W-:Y:S02]  /*2bb0*/  LEA.HI.X R114, R114, UR5, R11, 0x1, P4 ;  /* 0x0000000572727c11 */ /* 0x000fe4000a0f0c0b */
[----:B------:R-:W-:Y:S01]  /*2bc0*/  VIMNMX R99, R99, 0x40, PT ;  /* 0x0000004063637848 */ /* 0x000fe20003fe0100 */
[----:B------:R-:W-:-:S04]  /*2bd0*/  IMAD.WIDE.U32 R12, R20, R25, RZ ;  /* 0x00000019140c7225 */ /* 0x000fc800078e00ff */
[----:B------:R-:W-:Y:S02]  /*2be0*/  IMAD.IADD R73, R15, 0x1, R41 ;  /* 0x000000010f497824 */ /* 0x000fe400078e0229 */
[----:B------:R-:W-:Y:S01]  /*2bf0*/  IMAD.IADD R72, R13, 0x1, R43 ;  /* 0x000000010d487824 */ /* 0x000fe200078e022b */
[----:B------:R-:W-:Y:S06]  /*2c00*/  @!P0 BRA `(.L_x_1576) ;  /* 0x0000002400e88947 */ /* 0x000fec0003800000 */
[----:B------:R-:W2:Y:S01]  /*2c10*/  LDL R42, [R1+0x10] ;  /* 0x00001000012a7983 */ /* 0x000ea20000100800 */
[----:B------:R-:W-:Y:S01]  /*2c20*/  BSSY B1, `(.L_x_1577) ;  /* 0x000002d000017945 */ /* 0x000fe20003800000 */
[C---:B------:R-:W-:Y:S01]  /*2c30*/  VIADD R111, R78.reuse, 0x20 ;  /* 0x000000204e6f7836 */ /* 0x040fe20000000000 */
[----:B------:R-:W-:Y:S01]  /*2c40*/  CS2R R40, SRZ ;  /* 0x0000000000287805 */ /* 0x000fe2000001ff00 */
[C---:B------:R-:W-:Y:S01]  /*2c50*/  VIADD R109, R78.reuse, 0x40 ;  /* 0x000000404e6d7836 */ /* 0x040fe20000000000 */
[----:B------:R-:W-:Y:S01]  /*2c60*/  CS2R R56, SRZ ;  /* 0x0000000000387805 */ /* 0x000fe2000001ff00 */
[----:B------:R-:W-:Y:S01]  /*2c70*/  VIADD R75, R78, 0x60 ;  /* 0x000000604e4b7836 */ /* 0x000fe20000000000 */
[----:B------:R-:W-:Y:S02]  /*2c80*/  CS2R R60, SRZ ;  /* 0x00000000003c7805 */ /* 0x000fe4000001ff00 */
[----:B------:R-:W-:Y:S02]  /*2c90*/  CS2R R64, SRZ ;  /* 0x0000000000407805 */ /* 0x000fe4000001ff00 */
[----:B------:R-:W-:-:S02]  /*2ca0*/  CS2R R68, SRZ ;  /* 0x0000000000447805 */ /* 0x000fc4000001ff00 */
[----:B------:R-:W-:Y:S02]  /*2cb0*/  CS2R R58, SRZ ;  /* 0x00000000003a7805 */ /* 0x000fe4000001ff00 */
[----:B------:R-:W-:Y:S02]  /*2cc0*/  CS2R R62, SRZ ;  /* 0x00000000003e7805 */ /* 0x000fe4000001ff00 */
[----:B------:R-:W-:Y:S02]  /*2cd0*/  CS2R R66, SRZ ;  /* 0x0000000000427805 */ /* 0x000fe4000001ff00 */
[----:B------:R-:W-:Y:S02]  /*2ce0*/  CS2R R70, SRZ ;  /* 0x0000000000467805 */ /* 0x000fe4000001ff00 */
[----:B--2---:R-:W-:-:S13]  /*2cf0*/  ISETP.GE.AND P0, PT, R42, R99, PT ;  /* 0x000000632a00720c */ /* 0x004fda0003f06270 */
[----:B------:R-:W-:Y:S05]  /*2d00*/  @P0 BRA `(.L_x_1578) ;  /* 0x0000000000780947 */ /* 0x000fea0003800000 */
[----:B------:R-:W-:Y:S01]  /*2d10*/  IADD3 R43, P4, R82, R14, RZ ;  /* 0x0000000e522b7210 */ /* 0x000fe20007f9e0ff */
[----:B------:R-:W-:Y:S01]  /*2d20*/  ULDC.64 UR4, c[0x0][0x3e8] ;  /* 0x0000fa0000047ab9 */ /* 0x000fe20000000a00 */
[----:B------:R-:W-:Y:S02]  /*2d30*/  IADD3 R11, P5, R86, R12, RZ ;  /* 0x0000000c560b7210 */ /* 0x000fe40007fbe0ff */
[----:B------:R-:W-:Y:S02]  /*2d40*/  CS2R R68, SRZ ;  /* 0x0000000000447805 */ /* 0x000fe4000001ff00 */
[----:B------:R-:W-:Y:S01]  /*2d50*/  ISETP.GE.AND P6, PT, R78, R106, PT ;  /* 0x0000006a4e00720c */ /* 0x000fe20003fc6270 */
[----:B------:R-:W-:Y:S01]  /*2d60*/  IMAD.X R44, R73, 0x1, R76, P4 ;  /* 0x00000001492c7824 */ /* 0x000fe200020e064c */
[----:B------:R-:W-:Y:S01]  /*2d70*/  LEA R42, P4, R43, UR4, 0x1 ;  /* 0x000000042b2a7c11 */ /* 0x000fe2000f8808ff */
[----:B------:R-:W-:Y:S01]  /*2d80*/  IMAD.X R46, R72, 0x1, R77, P5 ;  /* 0x00000001482e7824 */ /* 0x000fe200028e064d */
[----:B------:R-:W-:-:S02]  /*2d90*/  CS2R R70, SRZ ;  /* 0x0000000000467805 */ /* 0x000fc4000001ff00 */
[-C--:B------:R-:W-:Y:S02]  /*2da0*/  ISETP.GE.AND P5, PT, R111, R106.reuse, PT ;  /* 0x0000006a6f00720c */ /* 0x080fe40003fa6270 */
[----:B------:R-:W-:Y:S01]  /*2db0*/  LEA.HI.X R43, R43, UR5, R44, 0x1, P4 ;  /* 0x000000052b2b7c11 */ /* 0x000fe2000a0f0c2c */
[----:B------:R-:W-:Y:S02]  /*2dc0*/  ULDC.64 UR4, c[0x0][0x400] ;  /* 0x0001000000047ab9 */ /* 0x000fe40000000a00 */
[C---:B------:R-:W-:Y:S02]  /*2dd0*/  LEA R44, P4, R11.reuse, UR4, 0x1 ;  /* 0x000000040b2c7c11 */ /* 0x040fe4000f8808ff */
[----:B------:R0:W5:Y:S02]  /*2de0*/  @!P6 LDG.E.64 R68, desc[UR60][R42.64] ;  /* 0x0000003c2a44e981 */ /* 0x000164000c1e1b00 */
[----:B------:R-:W-:Y:S02]  /*2df0*/  LEA.HI.X R45, R11, UR5, R46, 0x1, P4 ;  /* 0x000000050b2d7c11 */ /* 0x000fe4000a0f0c2e */
[----:B------:R-:W-:-:S03]  /*2e00*/  ISETP.GE.AND P4, PT, R109, R106, PT ;  /* 0x0000006a6d00720c */ /* 0x000fc60003f86270 */
[----:B------:R0:W5:Y:S01]  /*2e10*/  @!P6 LDG.E.64 R70, desc[UR60][R44.64] ;  /* 0x0000003c2c46e981 */ /* 0x000162000c1e1b00 */
[----:B------:R-:W-:Y:S02]  /*2e20*/  ISETP.GE.AND P6, PT, R75, R106, PT ;  /* 0x0000006a4b00720c */ /* 0x000fe40003fc6270 */
[----:B------:R-:W-:Y:S02]  /*2e30*/  CS2R R64, SRZ ;  /* 0x0000000000407805 */ /* 0x000fe4000001ff00 */
[----:B------:R-:W-:Y:S02]  /*2e40*/  CS2R R60, SRZ ;  /* 0x00000000003c7805 */ /* 0x000fe4000001ff00 */
[----:B------:R-:W-:Y:S02]  /*2e50*/  CS2R R56, SRZ ;  /* 0x0000000000387805 */ /* 0x000fe4000001ff00 */
[----:B------:R-:W-:Y:S02]  /*2e60*/  CS2R R66, SRZ ;  /* 0x0000000000427805 */ /* 0x000fe4000001ff00 */
[----:B------:R-:W-:-:S02]  /*2e70*/  CS2R R62, SRZ ;  /* 0x00000000003e7805 */ /* 0x000fc4000001ff00 */
[----:B------:R-:W-:Y:S01]  /*2e80*/  CS2R R58, SRZ ;  /* 0x00000000003a7805 */ /* 0x000fe2000001ff00 */
[----:B------:R0:W5:Y:S04]  /*2e90*/  @!P5 LDG.E.64 R64, desc[UR60][R42.64+0x40] ;  /* 0x0000403c2a40d981 */ /* 0x000168000c1e1b00 */
[----:B------:R0:W5:Y:S04]  /*2ea0*/  @!P4 LDG.E.64 R60, desc[UR60][R42.64+0x80] ;  /* 0x0000803c2a3cc981 */ /* 0x000168000c1e1b00 */
[----:B------:R0:W5:Y:S04]  /*2eb0*/  @!P6 LDG.E.64 R56, desc[UR60][R42.64+0xc0] ;  /* 0x0000c03c2a38e981 */ /* 0x000168000c1e1b00 */
[----:B------:R0:W5:Y:S04]  /*2ec0*/  @!P5 LDG.E.64 R66, desc[UR60][R44.64+0x40] ;  /* 0x0000403c2c42d981 */ /* 0x000168000c1e1b00 */
[----:B------:R0:W5:Y:S04]  /*2ed0*/  @!P4 LDG.E.64 R62, desc[UR60][R44.64+0x80] ;  /* 0x0000803c2c3ec981 */ /* 0x000168000c1e1b00 */
[----:B------:R0:W5:Y:S02]  /*2ee0*/  @!P6 LDG.E.64 R58, desc[UR60][R44.64+0xc0] ;  /* 0x0000c03c2c3ae981 */ /* 0x000164000c1e1b00 */
.L_x_1578:
[----:B------:R-:W-:Y:S05]  /*2ef0*/  BSYNC B1 ;  /* 0x0000000000017941 */ /* 0x000fea0003800000 */
.L_x_1577:
[----:B------:R-:W2:Y:S01]  /*2f00*/  LDL R11, [R1+0x9c] ;  /* 0x00009c00010b7983 */ /* 0x000ea20000100800 */
[----:B------:R-:W-:Y:S01]  /*2f10*/  BSSY B1, `(.L_x_1579) ;  /* 0x000002a000017945 */ /* 0x000fe20003800000 */
[----:B0-----:R-:W-:Y:S02]  /*2f20*/  CS2R R44, SRZ ;  /* 0x00000000002c7805 */ /* 0x001fe4000001ff00 */
[----:B------:R-:W-:Y:S02]  /*2f30*/  CS2R R48, SRZ ;  /* 0x0000000000307805 */ /* 0x000fe4000001ff00 */
[----:B------:R-:W-:Y:S02]  /*2f40*/  CS2R R52, SRZ ;  /* 0x0000000000347805 */ /* 0x000fe4000001ff00 */
[----:B------:R-:W-:Y:S02]  /*2f50*/  CS2R R42, SRZ ;  /* 0x00000000002a7805 */ /* 0x000fe4000001ff00 */
[----:B------:R-:W-:-:S02]  /*2f60*/  CS2R R46, SRZ ;  /* 0x00000000002e7805 */ /* 0x000fc4000001ff00 */
[----:B------:R-:W-:Y:S01]  /*2f70*/  CS2R R50, SRZ ;  /* 0x0000000000327805 */ /* 0x000fe2000001ff00 */
[----:B-----5:R-:W-:Y:S01]  /*2f80*/  IMAD.MOV.U32 R74, RZ, RZ, R56 ;  /* 0x000000ffff4a7224 */ /* 0x020fe200078e0038 */
[----:B------:R-:W-:Y:S01]  /*2f90*/  CS2R R54, SRZ ;  /* 0x0000000000367805 */ /* 0x000fe2000001ff00 */
[----:B------:R-:W-:Y:S01]  /*2fa0*/  IMAD.MOV.U32 R90, RZ, RZ, R57 ;  /* 0x000000ffff5a7224 */ /* 0x000fe200078e0039 */
[----:B--2---:R-:W-:-:S13]  /*2fb0*/  ISETP.GE.AND P4, PT, R11, R99, PT ;  /* 0x000000630b00720c */ /* 0x004fda0003f86270 */
[----:B------:R-:W-:Y:S05]  /*2fc0*/  @P4 BRA `(.L_x_1580) ;  /* 0x0000000000784947 */ /* 0x000fea0003800000 */
        /* <DEDUP_REMOVED lines=30> */
.L_x_1580:
[----:B------:R-:W-:Y:S05]  /*31b0*/  BSYNC B1 ;  /* 0x0000000000017941 */ /* 0x000fea0003800000 */
.L_x_1579:
[----:B------:R-:W-:Y:S01]  /*31c0*/  IMAD.MOV.U32 R11, RZ, RZ, R60 ;  /* 0x000000ffff0b7224 */ /* 0x000fe200078e003c */
[----:B------:R-:W-:Y:S01]  /*31d0*/  ISETP.NE.AND P5, PT, R225, 0x3, PT ;  /* 0x00000003e100780c */ /* 0x000fe20003fa5270 */
        /* <DEDUP_REMOVED lines=63> */
.L_x_1581:
[----:B------:R-:W2:Y:S01]  /*35d0*/  LDL R11, [R1+0x1c] ;  /* 0x00001c00010b7983 */ /* 0x000ea20000100800 */
[----:B------:R-:W-:Y:S01]  /*35e0*/  IMAD R90, R200, 0x8, R18 ;  /* 0x00000008c85a7824 */ /* 0x000fe200078e0212 */
[----:B------:R-:W-:Y:S01]  /*35f0*/  BSSY B1, `(.L_x_1582) ;  /* 0x0000004000017945 */ /* 0x000fe20003800000 */
[----:B--2---:R-:W-:-:S04]  /*3600*/  SHF.L.U32 R105, R11, 0x1f, RZ ;  /* 0x0000001f0b697819 */ /* 0x004fc800000006ff */
[----:B------:R-:W0:Y:S02]  /*3610*/  SYNCS.PHASECHK.TRANS64.TRYWAIT P6, [R90+URZ+0x30890], R105 ;  /* 0x030890695a0075a7 */ /* 0x000e2400080c017f */
[----:B0-----:R-:W-:Y:S05]  /*3620*/  @!P6 BRA `(.L_x_1583) ;  /* 0x000002740090e947 */ /* 0x001fea0003800000 */
.L_x_2005:
[----:B------:R-:W-:Y:S05]  /*3630*/  BSYNC B1 ;  /* 0x0000000000017941 */ /* 0x000fea0003800000 */
.L_x_1582:
[----:B------:R-:W-:-:S03]  /*3640*/  UMOV UR4, 0xffffffff ;  /* 0xffffffff00047882 */ /* 0x000fc60000000000 */
[----:B------:R-:W-:Y:S05]  /*3650*/  BRA.DIV UR4, `(.L_x_1584) ;  /* 0x0000027604987947 */ /* 0x000fea000b800000 */
[----:B------:R1:W2:Y:S04]  /*3660*/  SHFL.IDX PT, R74, R114, RZ, 0x181f ;  /* 0x00181fff724a7589 */ /* 0x0002a800000e0000 */
[----:B------:R1:W3:Y:S02]  /*3670*/  SHFL.IDX PT, R108, R107, RZ, 0x181f ;  /* 0x00181fff6b6c7589 */ /* 0x0002e400000e0000 */
.L_x_2009:
[----:B------:R-:W-:Y:S04]  /*3680*/  BSSY B1, `(.L_x_1585) ;  /* 0x00000e6000017945 */ /* 0x000fe80003800000 */
[----:B------:R-:W-:Y:S05]  /*3690*/  @P0 BRA `(.L_x_1586) ;  /* 0x0000000c00900947 */ /* 0x000fea0003800000 */
[----:B------:R-:W-:Y:S01]  /*36a0*/  ISETP.NE.AND P0, PT, R28, RZ, PT ;  /* 0x000000ff1c00720c */ /* 0x000fe20003f05270 */
[----:B------:R-:W-:-:S12]  /*36b0*/  BSSY B2, `(.L_x_1587) ;  /* 0x0000037000027945 */ /* 0x000fd80003800000 */
[----:B------:R-:W-:Y:S05]  /*36c0*/  @!P0 BRA `(.L_x_1588) ;  /* 0x0000000000d48947 */ /* 0x000fea0003800000 */
[----:B------:R4:W0:Y:S01]  /*36d0*/  LDS.128 R12, [R94+0x20400] ;  /* 0x020400005e0c7984 */ /* 0x0008220000000c00 */
[----:B------:R-:W-:Y:S01]  /*36e0*/  ISETP.GE.AND P6, PT, R78, R106, PT ;  /* 0x0000006a4e00720c */ /* 0x000fe20003fc6270 */
[----:B------:R-:W-:Y:S01]  /*36f0*/  BSSY B3, `(.L_x_1589) ;  /* 0x0000031000037945 */ /* 0x000fe20003800000 */
[----:B---3--:R-:W-:-:S04]  /*3700*/  LEA R72, P0, R16, R108, 0x1 ;  /* 0x0000006c10487211 */ /* 0x008fc800078008ff */
[----:B--2---:R-:W-:-:S07]  /*3710*/  LEA.HI.X R73, R16, R74, R17, 0x1, P0 ;  /* 0x0000004a10497211 */ /* 0x004fce00000f0c11 */
[----:B----4-:R-:W-:Y:S05]  /*3720*/  @P6 BRA `(.L_x_1590) ;  /* 0x0000000000b46947 */ /* 0x010fea0003800000 */
[----:B------:R-:W-:Y:S02]  /*3730*/  SHF.R.U64 R141, R70, 0x10, R71 ;  /* 0x00000010468d7819 */ /* 0x000fe40000001247 */
[----:B------:R-:W-:Y:S01]  /*3740*/  SHF.R.U64 R11, R68, 0x10, R69 ;  /* 0x00000010440b7819 */ /* 0x000fe20000001245 */
[----:B0-----:R-:W-:Y:S01]  /*3750*/  IMAD.U32 R68, R14, 0x10000, RZ ;  /* 0x000100000e447824 */ /* 0x001fe200078e00ff */
[----:B------:R-:W-:Y:S02]  /*3760*/  SHF.R.U32.HI R143, RZ, 0x10, R71 ;  /* 0x00000010ff8f7819 */ /* 0x000fe40000011647 */
[----:B------:R-:W-:Y:S02]  /*3770*/  SHF.R.U32.HI R139, RZ, 0x10, R69 ;  /* 0x00000010ff8b7819 */ /* 0x000fe40000011645 */
[----:B------:R-:W-:Y:S02]  /*3780*/  PRMT R141, R142, 0x5410, R141 ;  /* 0x000054108e8d7816 */ /* 0x000fe4000000008d */
[----:B------:R-:W-:Y:S01]  /*3790*/  PRMT R71, R138, 0x5410, R11 ;  /* 0x000054108a477816 */ /* 0x000fe2000000000b */
[----:B------:R-:W-:Y:S01]  /*37a0*/  IMAD.U32 R11, R12, 0x10000, RZ ;  /* 0x000100000c0b7824 */ /* 0x000fe200078e00ff */
[----:B------:R-:W-:Y:S01]  /*37b0*/  LOP3.LUT R69, R14, 0xffff0000, RZ, 0xc0, !PT ;  /* 0xffff00000e457812 */ /* 0x000fe200078ec0ff */
[----:B------:R-:W-:Y:S01]  /*37c0*/  IMAD.U32 R14, R13, 0x10000, RZ ;  /* 0x000100000d0e7824 */ /* 0x000fe200078e00ff */
[----:B------:R-:W-:-:S02]  /*37d0*/  PRMT R143, R144, 0x5410, R143 ;  /* 0x00005410908f7816 */ /* 0x000fc4000000008f */
[----:B------:R-:W-:Y:S02]  /*37e0*/  PRMT R139, R140, 0x5410, R139 ;  /* 0x000054108c8b7816 */ /* 0x000fe4000000008b */
        /* <DEDUP_REMOVED lines=12> */
[----:B------:R-:W-:Y:S01]  /*38b0*/  FMUL.FTZ R69, R69, R140 ;  /* 0x0000008c45457220 */ /* 0x000fe20000410000 */
[----:B------:R-:W-:Y:S01]  /*38c0*/  LOP3.LUT R139, R139, 0xffff0000, RZ, 0xc0, !PT ;  /* 0xffff00008b8b7812 */ /* 0x000fe200078ec0ff */
[----:B------:R-:W-:Y:S02]  /*38d0*/  IMAD.U32 R71, R71, 0x10000, RZ ;  /* 0x0001000047477824 */ /* 0x000fe400078e00ff */
[C---:B------:R-:W-:Y:S01]  /*38e0*/  FFMA.FTZ R145, R14.reuse, R138, -R145 ;  /* 0x0000008a0e917223 */ /* 0x040fe20000010891 */
[----:B------:R-:W-:Y:S01]  /*38f0*/  FFMA.FTZ R142, R14, R142, R13 ;  /* 0x0000008e0e8e7223 */ /* 0x000fe2000001000d */
[----:B------:R-:W-:Y:S01]  /*3900*/  FFMA.FTZ R147, R68, R140, -R147 ;  /* 0x0000008c44937223 */ /* 0x000fe20000010893 */
[----:B------:R-:W-:Y:S01]  /*3910*/  FMUL.FTZ R14, R12, R141 ;  /* 0x0000008d0c0e7220 */ /* 0x000fe20000410000 */
[----:B------:R-:W-:Y:S02]  /*3920*/  IMAD.U32 R15, R15, 0x10000, RZ ;  /* 0x000100000f0f7824 */ /* 0x000fe400078e00ff */
[----:B------:R-:W-:Y:S01]  /*3930*/  FFMA.FTZ R68, R68, R144, R69 ;  /* 0x0000009044447223 */ /* 0x000fe20000010045 */
        /* <DEDUP_REMOVED lines=11> */
[----:B------:R-:W-:-:S07]  /*39f0*/  F2FP.BF16.F32.PACK_AB R15, R15, R138 ;  /* 0x0000008a0f0f723e */ /* 0x000fce00000010ff */
.L_x_1590:
[----:B------:R-:W-:Y:S05]  /*3a00*/  BSYNC B3 ;  /* 0x0000000000037941 */ /* 0x000fea0003800000 */
.L_x_1589:
[----:B0-----:R4:W-:Y:S02]  /*3a10*/  ST.E.128 desc[UR60][R72.64], R12 ;  /* 0x0000000c48007985 */ /* 0x0019e4000c101d3c */
.L_x_1588:
[----:B------:R-:W-:Y:S05]  /*3a20*/  BSYNC B2 ;  /* 0x0000000000027941 */ /* 0x000fea0003800000 */
.L_x_1587:
[----:B------:R-:W-:Y:S01]  /*3a30*/  ISETP.NE.AND P0, PT, R36, RZ, PT ;  /* 0x000000ff2400720c */ /* 0x000fe20003f05270 */
[----:B------:R-:W-:-:S12]  /*3a40*/  BSSY B2, `(.L_x_1591) ;  /* 0x0000037000027945 */ /* 0x000fd80003800000 */
[----:B------:R-:W-:Y:S05]  /*3a50*/  @!P0 BRA `(.L_x_1592) ;  /* 0x0000000000d48947 */ /* 0x000fea0003800000 */
[----:B----4-:R4:W0:Y:S01]  /*3a60*/  LDS.128 R12, [R94+0x22400] ;  /* 0x022400005e0c7984 */ /* 0x0108220000000c00 */
        /* <DEDUP_REMOVED lines=50> */
.L_x_1594:
[----:B------:R-:W-:Y:S05]  /*3d90*/  BSYNC B3 ;  /* 0x0000000000037941 */ /* 0x000fea0003800000 */
.L_x_1593:
[----:B0-----:R0:W-:Y:S02]  /*3da0*/  ST.E.128 desc[UR60][R68.64], R12 ;  /* 0x0000000c44007985 */ /* 0x0011e4000c101d3c */
.L_x_1592:
[----:B------:R-:W-:Y:S05]  /*3db0*/  BSYNC B2 ;  /* 0x0000000000027941 */ /* 0x000fea0003800000 */
.L_x_1591:
[----:B------:R-:W-:Y:S01]  /*3dc0*/  ISETP.NE.AND P0, PT, R37, RZ, PT ;  /* 0x000000ff2500720c */ /* 0x000fe20003f05270 */
[----:B------:R-:W-:-:S12]  /*3dd0*/  BSSY B2, `(.L_x_1595) ;  /* 0x0000038000027945 */ /* 0x000fd80003800000 */
[----:B------:R-:W-:Y:S05]  /*3de0*/  @!P0 BRA `(.L_x_1596) ;  /* 0x0000000000d88947 */ /* 0x000fea0003800000 */
[----:B0---4-:R0:W4:Y:S01]  /*3df0*/  LDS.128 R12, [R94+0x24400] ;  /* 0x024400005e0c7984 */ /* 0x0111220000000c00 */
[----:B------:R-:W-:Y:S01]  /*3e00*/  ISETP.GE.AND P6, PT, R109, R106, PT ;  /* 0x0000006a6d00720c */ /* 0x000fe20003fc6270 */
[----:B------:R-:W-:Y:S01]  /*3e10*/  BSSY B3, `(.L_x_1597) ;  /* 0x0000032000037945 */ /* 0x000fe20003800000 */
[----:B---3--:R-:W-:-:S04]  /*3e20*/  LEA R64, P0, R19, R108, 0x1 ;  /* 0x0000006c13407211 */ /* 0x008fc800078008ff */
[----:B--2---:R-:W-:-:S07]  /*3e30*/  LEA.HI.X R65, R19, R74, R229, 0x1, P0 ;  /* 0x0000004a13417211 */ /* 0x004fce00000f0ce5 */
        /* <DEDUP_REMOVED lines=47> */
.L_x_1598:
[----:B------:R-:W-:Y:S05]  /*4130*/  BSYNC B3 ;  /* 0x0000000000037941 */ /* 0x000fea0003800000 */
.L_x_1597:
[----:B----4-:R0:W-:Y:S02]  /*4140*/  ST.E.128 desc[UR60][R64.64], R12 ;  /* 0x0000000c40007985 */ /* 0x0101e4000c101d3c */
.L_x_1596:
[----:B------:R-:W-:Y:S05]  /*4150*/  BSYNC B2 ;  /* 0x0000000000027941 */ /* 0x000fea0003800000 */
.L_x_1595:
[----:B------:R-:W-:-:S13]  /*4160*/  ISETP.NE.AND P0, PT, R39, RZ, PT ;  /* 0x000000ff2700720c */ /* 0x000fda0003f05270 */
        /* <DEDUP_REMOVED lines=53> */
.L_x_1600:
[----:B------:R-:W-:Y:S05]  /*44c0*/  BSYNC B2 ;  /* 0x0000000000027941 */ /* 0x000fea0003800000 */
.L_x_1599:
[----:B----4-:R0:W-:Y:S02]  /*44d0*/  ST.E.128 desc[UR60][R60.64], R12 ;  /* 0x0000000c3c007985 */ /* 0x0101e4000c101d3c */
.L_x_1586:
[----:B------:R-:W-:Y:S05]  /*44e0*/  BSYNC B1 ;  /* 0x0000000000017941 */ /* 0x000fea0003800000 */
.L_x_1585:
[----:B------:R-:W-:-:S03]  /*44f0*/  UMOV UR4, 0xffffffff ;  /* 0xffffffff00047882 */ /* 0x000fc60000000000 */
[----:B------:R-:W-:Y:S05]  /*4500*/  BRA.DIV UR4, `(.L_x_1601) ;  /* 0x0000026a04387947 */ /* 0x000fea000b800000 */
[----:B-1----:R-:W1:Y:S04]  /*4510*/  SHFL.IDX PT, R114, R114, 0x1, 0x181f ;  /* 0x00381f0072727f89 */ /* 0x002e6800000e0000 */
[----:B------:R0:W0:Y:S02]  /*4520*/  SHFL.IDX PT, R58, R107, 0x1, 0x181f ;  /* 0x00381f006b3a7f89 */ /* 0x00002400000e0000 */
.L_x_2013:
        /* <DEDUP_REMOVED lines=8> */
[----:B-1----:R-:W-:-:S07]  /*45b0*/  LEA.HI.X R57, R16, R114, R17, 0x1, P0 ;  /* 0x0000007210397211 */ /* 0x002fce00000f0c11 */
[----:B0-----:R-:W-:Y:S05]  /*45c0*/  @P4 BRA `(.L_x_1606) ;  /* 0x0000000000b84947 */ /* 0x001fea0003800000 */
[----:B------:R-:W-:Y:S02]  /*45d0*/  SHF.R.U64 R11, R54, 0x10, R55 ;  /* 0x00000010360b7819 */ /* 0x000fe40000001237 */
[----:B------:R-:W-:Y:S01]  /*45e0*/  SHF.R.U64 R59, R52, 0x10, R53 ;  /* 0x00000010343b7819 */ /* 0x000fe20000001235 */
[----:B----4-:R-:W-:Y:S01]  /*45f0*/  IMAD.U32 R52, R14, 0x10000, RZ ;  /* 0x000100000e347824 */ /* 0x010fe200078e00ff */
[----:B------:R-:W-:Y:S02]  /*4600*/  SHF.R.U32.HI R60, RZ, 0x10, R55 ;  /* 0x00000010ff3c7819 */ /* 0x000fe40000011637 */
[----:B------:R-:W-:Y:S02]  /*4610*/  SHF.R.U32.HI R62, RZ, 0x10, R53 ;  /* 0x00000010ff3e7819 */ /* 0x000fe40000011635 */
[----:B------:R-:W-:Y:S01]  /*4620*/  PRMT R126, R126, 0x5410, R11 ;  /* 0x000054107e7e7816 */ /* 0x000fe2000000000b */
[----:B------:R-:W-:Y:S01]  /*4630*/  IMAD.U32 R11, R12, 0x10000, RZ ;  /* 0x000100000c0b7824 */ /* 0x000fe200078e00ff */
        /* <DEDUP_REMOVED lines=10> */
[----:B------:R-:W-:Y:S01]  /*46e0*/  FMUL.FTZ R65, R53, R61 ;  /* 0x0000003d35417220 */ /* 0x000fe20000410000 */
[----:B------:R-:W-:Y:S01]  /*46f0*/  LOP3.LUT R54, R15, 0xffff0000, RZ, 0xc0, !PT ;  /* 0xffff00000f367812 */ /* 0x000fe200078ec0ff */
[C---:B------:R-:W-:Y:S01]  /*4700*/  FMUL.FTZ R63, R13.reuse, R60 ;  /* 0x0000003c0d3f7220 */ /* 0x040fe20000410000 */
[----:B------:R-:W-:Y:S01]  /*4710*/  LOP3.LUT R12, R12, 0xffff0000, RZ, 0xc0, !PT ;  /* 0xffff00000c0c7812 */ /* 0x000fe200078ec0ff */
[----:B------:R-:W-:Y:S01]  /*4720*/  FMUL.FTZ R13, R13, R55 ;  /* 0x000000370d0d7220 */ /* 0x000fe20000410000 */
[----:B------:R-:W-:Y:S01]  /*4730*/  LOP3.LUT R127, R127, 0xffff0000, RZ, 0xc0, !PT ;  /* 0xffff00007f7f7812 */ /* 0x000fe200078ec0ff */
[----:B------:R-:W-:Y:S01]  /*4740*/  FMUL.FTZ R53, R53, R59 ;  /* 0x0000003b35357220 */ /* 0x000fe20000410000 */
[----:B------:R-:W-:Y:S01]  /*4750*/  LOP3.LUT R125, R125, 0xffff0000, RZ, 0xc0, !PT ;  /* 0xffff00007d7d7812 */ /* 0x000fe200078ec0ff */
[----:B------:R-:W-:-:S02]  /*4760*/  IMAD.U32 R126, R126, 0x10000, RZ ;  /* 0x000100007e7e7824 */ /* 0x000fc400078e00ff */
[----:B------:R-:W-:Y:S01]  /*4770*/  FFMA.FTZ R63, R14, R55, -R63 ;  /* 0x000000370e3f7223 */ /* 0x000fe2000001083f */
[----:B------:R-:W-:Y:S02]  /*4780*/  IMAD.U32 R124, R124, 0x10000, RZ ;  /* 0x000100007c7c7824 */ /* 0x000fe400078e00ff */
[----:B------:R-:W-:Y:S01]  /*4790*/  FFMA.FTZ R60, R14, R60, R13 ;  /* 0x0000003c0e3c7223 */ /* 0x000fe2000001000d */
[C---:B------:R-:W-:Y:S01]  /*47a0*/  FFMA.FTZ R65, R52.reuse, R59, -R65 ;  /* 0x0000003b34417223 */ /* 0x040fe20000010841 */
[----:B------:R-:W-:Y:S02]  /*47b0*/  IMAD.U32 R15, R15, 0x10000, RZ ;  /* 0x000100000f0f7824 */ /* 0x000fe400078e00ff */
[----:B------:R-:W-:Y:S01]  /*47c0*/  FFMA.FTZ R52, R52, R61, R53 ;  /* 0x0000003d34347223 */ /* 0x000fe20000010035 */
        /* <DEDUP_REMOVED lines=14> */
.L_x_1606:
[----:B------:R-:W-:Y:S05]  /*48b0*/  BSYNC B2 ;  /* 0x0000000000027941 */ /* 0x000fea0003800000 */
.L_x_1605:
[----:B----4-:R0:W-:Y:S02]  /*48c0*/  ST.E.128 desc[UR60][R56.64], R12 ;  /* 0x0000000c38007985 */ /* 0x0101e4000c101d3c */
.L_x_1604:
[----:B------:R-:W-:Y:S05]  /*48d0*/  BSYNC B1 ;  /* 0x0000000000017941 */ /* 0x000fea0003800000 */
.L_x_1603:
        /* <DEDUP_REMOVED lines=55> */
.L_x_1610:
[----:B------:R-:W-:Y:S05]  /*4c50*/  BSYNC B2 ;  /* 0x0000000000027941 */ /* 0x000fea0003800000 */
.L_x_1609:
[----:B----4-:R0:W-:Y:S02]  /*4c60*/  ST.E.128 desc[UR60][R52.64], R12 ;  /* 0x0000000c34007985 */ /* 0x0101e4000c101d3c */
.L_x_1608:
[----:B------:R-:W-:Y:S05]  /*4c70*/  BSYNC B1 ;  /* 0x0000000000017941 */ /* 0x000fea0003800000 */
.L_x_1607:
        /* <DEDUP_REMOVED lines=55> */
.L_x_1614:
[----:B------:R-:W-:Y:S05]  /*4ff0*/  BSYNC B2 ;  /* 0x0000000000027941 */ /* 0x000fea0003800000 */
.L_x_1613:
[----:B----4-:R0:W-:Y:S02]  /*5000*/  ST.E.128 desc[UR60][R48.64], R12 ;  /* 0x0000000c30007985 */ /* 0x0101e4000c101d3c */
.L_x_1612:
[----:B------:R-:W-:Y:S05]  /*5010*/  BSYNC B1 ;  /* 0x0000000000017941 */ /* 0x000fea0003800000 */
.L_x_1611:
[----:B------:R-:W-:-:S13]  /*5020*/  ISETP.NE.AND P0, PT, R39, RZ, PT ;  /* 0x000000ff2700720c */ /* 0x000fda0003f05270 */
        /* <DEDUP_REMOVED lines=19> */
[----:B------:R-:W-:Y:S01]  /*5160*/  LOP3.LUT R13, R13, 0xffff0000, RZ, 0xc0, !PT ;  /* 0xffff00000d0d7812 */ /* 0x000fe200078ec0ff */
[----:B------:R-:W-:Y:S01]  /*5170*/  IMAD.U32 R11, R12, 0x10000, RZ ;  /* 0x000100000c0b7824 */ /* 0x000fe200078e00ff */
[C---:B------:R-:W-:Y:S01]  /*5180*/  LOP3.LUT R45, R113.reuse, 0xffff0000, RZ, 0xc0, !PT ;  /* 0xffff0000712d7812 */ /* 0x040fe200078ec0ff */
[----:B------:R-:W-:Y:S01]  /*5190*/  IMAD.U32 R44, R112, 0x10000, RZ ;  /* 0x00010000702c7824 */ /* 0x000fe200078e00ff */
[----:B------:R-:W-:Y:S01]  /*51a0*/  LOP3.LUT R43, R110, 0xffff0000, RZ, 0xc0, !PT ;  /* 0xffff00006e2b7812 */ /* 0x000fe200078ec0ff */
[----:B------:R-:W-:Y:S01]  /*51b0*/  IMAD.U32 R113, R113, 0x10000, RZ ;  /* 0x0001000071717824 */ /* 0x000fe200078e00ff */
[----:B------:R-:W-:Y:S01]  /*51c0*/  LOP3.LUT R12, R12, 0xffff0000, RZ, 0xc0, !PT ;  /* 0xffff00000c0c7812 */ /* 0x000fe200078ec0ff */
[----:B------:R-:W-:Y:S01]  /*51d0*/  FMUL.FTZ R47, R13, R45 ;  /* 0x0000002d0d2f7220 */ /* 0x000fe20000410000 */
[----:B------:R-:W-:Y:S01]  /*51e0*/  LOP3.LUT R42, R15, 0xffff0000, RZ, 0xc0, !PT ;  /* 0xffff00000f2a7812 */ /* 0x000fe200078ec0ff */
[----:B------:R-:W-:Y:S01]  /*51f0*/  FMUL.FTZ R48, R13, R43 ;  /* 0x0000002b0d307220 */ /* 0x000fe20000410000 */
        /* <DEDUP_REMOVED lines=24> */
.L_x_1616:
[----:B------:R-:W-:Y:S05]  /*5380*/  BSYNC B1 ;  /* 0x0000000000017941 */ /* 0x000fea0003800000 */
.L_x_1615:
[----:B----4-:R0:W-:Y:S01]  /*5390*/  ST.E.128 desc[UR60][R58.64], R12 ;  /* 0x0000000c3a007985 */ /* 0x0101e2000c101d3c */
[----:B------:R-:W-:Y:S05]  /*53a0*/  BRA `(.L_x_1602) ;  /* 0x0000002c00dc7947 */ /* 0x000fea0003800000 */
.L_x_1576:
[----:B------:R-:W2:Y:S01]  /*53b0*/  LDL R11, [R1+0x10] ;  /* 0x00001000010b7983 */ /* 0x000ea20000100800 */
[----:B------:R-:W-:Y:S01]  /*53c0*/  BSSY B1, `(.L_x_1617) ;  /* 0x0000024000017945 */ /* 0x000fe20003800000 */
        /* <DEDUP_REMOVED lines=31> */
[----:B------:R0:W5:Y:S04]  /*55c0*/  @!P6 LDG.E.128 R40, desc[UR60][R56.64+0x80] ;  /* 0x0000803c3828e981 */ /* 0x000168000c1e1d00 */
[----:B------:R0:W5:Y:S04]  /*55d0*/  @!P5 LDG.E.128 R44, desc[UR60][R56.64] ;  /* 0x0000003c382cd981 */ /* 0x000168000c1e1d00 */
[----:B------:R0:W5:Y:S04]  /*55e0*/  @!P5 LDG.E.128 R52, desc[UR60][R60.64] ;  /* 0x0000003c3c34d981 */ /* 0x000168000c1e1d00 */
[----:B------:R0:W5:Y:S02]  /*55f0*/  @!P6 LDG.E.128 R48, desc[UR60][R60.64+0x80] ;  /* 0x0000803c3c30e981 */ /* 0x000164000c1e1d00 */
.L_x_1618:
[----:B------:R-:W-:Y:S05]  /*5600*/  BSYNC B1 ;  /* 0x0000000000017941 */ /* 0x000fea0003800000 */
.L_x_1617:
        /* <DEDUP_REMOVED lines=25> */
[----:B------:R-:W-:Y:S02]  /*57a0*/  LEA R12, P6, R15, UR4, 0x1 ;  /* 0x000000040f0c7c11 */ /* 0x000fe4000f8c08ff */
        /* <DEDUP_REMOVED lines=11> */
.L_x_1620:
[----:B------:R-:W-:Y:S05]  /*5860*/  BSYNC B1 ;  /* 0x0000000000017941 */ /* 0x000fea0003800000 */
.L_x_1619:
        /* <DEDUP_REMOVED lines=65> */
.L_x_1621:
[----:B------:R-:W2:Y:S01]  /*5c80*/  LDL R11, [R1+0x1c] ;  /* 0x00001c00010b7983 */ /* 0x000ea20000100800 */
[----:B------:R-:W-:Y:S01]  /*5c90*/  IMAD R90, R200, 0x8, R18 ;  /* 0x00000008c85a7824 */ /* 0x000fe200078e0212 */
[----:B------:R-:W0:Y:S01]  /*5ca0*/  LDC R116, c[0x0][0x2f4] ;  /* 0x0000bd00ff747b82 */ /* 0x000e220000000800 */
[----:B------:R-:W-:Y:S01]  /*5cb0*/  BSSY B1, `(.L_x_1622) ;  /* 0x0000004000017945 */ /* 0x000fe20003800000 */
[----:B--2---:R-:W-:-:S04]  /*5cc0*/  SHF.L.U32 R105, R11, 0x1f, RZ ;  /* 0x0000001f0b697819 */ /* 0x004fc800000006ff */
[----:B------:R-:W1:Y:S02]  /*5cd0*/  SYNCS.PHASECHK.TRANS64.TRYWAIT P6, [R90+URZ+0x30890], R105 ;  /* 0x030890695a0075a7 */ /* 0x000e6400080c017f */
[----:B01----:R-:W-:Y:S05]  /*5ce0*/  @!P6 BRA `(.L_x_1623) ;  /* 0x00000250008ce947 */ /* 0x003fea0003800000 */
.L_x_2014:
[----:B------:R-:W-:Y:S05]  /*5cf0*/  BSYNC B1 ;  /* 0x0000000000017941 */ /* 0x000fea0003800000 */
.L_x_1622:
[----:B------:R-:W-:Y:S01]  /*5d00*/  UMOV UR4, 0xffffffff ;  /* 0xffffffff00047882 */ /* 0x000fe20000000000 */
[----:B------:R-:W-:Y:S02]  /*5d10*/  IMAD.IADD R118, R116, 0x1, -R95 ;  /* 0x0000000174767824 */ /* 0x000fe400078e0a5f */
[----:B------:R-:W-:Y:S05]  /*5d20*/  BRA.DIV UR4, `(.L_x_1624) ;  /* 0x0000025204907947 */ /* 0x000fea000b800000 */
[----:B------:R1:W2:Y:S04]  /*5d30*/  SHFL.IDX PT, R109, R114, RZ, 0x181f ;  /* 0x00181fff726d7589 */ /* 0x0002a800000e0000 */
[----:B------:R1:W3:Y:S02]  /*5d40*/  SHFL.IDX PT, R108, R107, RZ, 0x181f ;  /* 0x00181fff6b6c7589 */ /* 0x0002e400000e0000 */
.L_x_2018:
[----:B------:R-:W-:Y:S04]  /*5d50*/  BSSY B1, `(.L_x_1625) ;  /* 0x00000ff000017945 */ /* 0x000fe80003800000 */
[----:B------:R-:W-:Y:S05]  /*5d60*/  @P0 BRA `(.L_x_1626) ;  /* 0x0000000c00f40947 */ /* 0x000fea0003800000 */
[----:B------:R-:W-:Y:S01]  /*5d70*/  ISETP.NE.AND P0, PT, R28, RZ, PT ;  /* 0x000000ff1c00720c */ /* 0x000fe20003f05270 */
[----:B------:R-:W-:-:S12]  /*5d80*/  BSSY B2, `(.L_x_1627) ;  /* 0x000007d000027945 */ /* 0x000fd80003800000 */
[----:B------:R-:W-:Y:S05]  /*5d90*/  @!P0 BRA `(.L_x_1628) ;  /* 0x0000000400ec8947 */ /* 0x000fea0003800000 */
[----:B------:R-:W4:Y:S04]  /*5da0*/  LDL R15, [R1+0x50] ;  /* 0x00005000010f7983 */ /* 0x000f280000100800 */
[----:B------:R-:W5:Y:S04]  /*5db0*/  LDL R14, [R1+0xa4] ;  /* 0x0000a400010e7983 */ /* 0x000f680000100800 */
[----:B------:R-:W5:Y:S01]  /*5dc0*/  LDL R13, [R1+0x58] ;  /* 0x00005800010d7983 */ /* 0x000f620000100800 */
[----:B------:R-:W-:Y:S01]  /*5dd0*/  SEL R11, R95, R118, !P2 ;  /* 0x000000765f0b7207 */ /* 0x000fe20005000000 */
[----:B------:R-:W-:Y:S01]  /*5de0*/  BSSY B3, `(.L_x_1629) ;  /* 0x0000074000037945 */ /* 0x000fe20003800000 */
[----:B---3--:R-:W-:-:S02]  /*5df0*/  LEA R110, P6, R33, R108, 0x1 ;  /* 0x0000006c216e7211 */ /* 0x008fc400078c08ff */
[----:B------:R-:W-:Y:S02]  /*5e00*/  SHF.R.S32.HI R12, RZ, 0x1f, R11 ;  /* 0x0000001fff0c7819 */ /* 0x000fe4000001140b */
[----:B--2---:R-:W-:Y:S02]  /*5e10*/  LEA.HI.X R111, R33, R109, R88, 0x1, P6 ;  /* 0x0000006d216f7211 */ /* 0x004fe400030f0c58 */
[----:B------:R-:W-:Y:S02]  /*5e20*/  LEA.HI R11, R12, R11, RZ, 0x4 ;  /* 0x0000000b0c0b7211 */ /* 0x000fe400078f20ff */
[----:B------:R-:W-:Y:S02]  /*5e30*/  ISETP.GE.AND P6, PT, R16, R106, PT ;  /* 0x0000006a1000720c */ /* 0x000fe40003fc6270 */
[----:B------:R-:W-:-:S04]  /*5e40*/  LEA.HI.SX32 R11, R11, R32, 0x1c ;  /* 0x000000200b0b7211 */ /* 0x000fc800078fe2ff */
[----:B------:R-:W-:Y:S01]  /*5e50*/  SHF.R.S32.HI R12, RZ, 0x1f, R11 ;  /* 0x0000001fff0c7819 */ /* 0x000fe2000001140b */
[----:B------:R-:W-:-:S03]  /*5e60*/  IMAD.SHL.U32 R113, R11, 0x8, RZ ;  /* 0x000000080b717824 */ /* 0x000fc600078e00ff */
[----:B------:R-:W-:Y:S02]  /*5e70*/  LEA.HI R12, R12, R11, RZ, 0x3 ;  /* 0x0000000b0c0c7211 */ /* 0x000fe400078f18ff */
[----:B------:R-:W-:-:S03]  /*5e80*/  ISETP.GE.AND P0, PT, R113, R116, PT ;  /* 0x000000747100720c */ /* 0x000fc60003f06270 */
[----:B------:R-:W-:-:S05]  /*5e90*/  IMAD.SHL.U32 R12, R12, 0x200, RZ ;  /* 0x000002000c0c7824 */ /* 0x000fca00078e00ff */
[----:B------:R-:W-:Y:S02]  /*5ea0*/  LOP3.LUT R12, R12, 0x7ffff000, RZ, 0xc0, !PT ;  /* 0x7ffff0000c0c7812 */ /* 0x000fe400078ec0ff */
[----:B----4-:R-:W-:-:S03]  /*5eb0*/  LOP3.LUT R11, R15, 0x38, R113, 0xf8, !PT ;  /* 0x000000380f0b7812 */ /* 0x010fc600078ef871 */
[----:B------:R-:W-:Y:S01]  /*5ec0*/  @!P0 IMAD.WIDE R112, R113, 0x2, R108 ;  /* 0x0000000271708825 */ /* 0x000fe200078e026c */
[----:B-----5:R-:W-:-:S04]  /*5ed0*/  LOP3.LUT R11, R11, R14, RZ, 0x3c, !PT ;  /* 0x0000000e0b0b7212 */ /* 0x020fc800078e3cff */
[----:B------:R-:W-:Y:S01]  /*5ee0*/  IADD3 R13, R11, R12, R13 ;  /* 0x0000000c0b0d7210 */ /* 0x000fe20007ffe00d */
[----:B------:R-:W-:-:S04]  /*5ef0*/  IMAD R11, R200, 0x4000, R93 ;  /* 0x00004000c80b7824 */ /* 0x000fc800078e025d */
[----:B------:R-:W-:Y:S02]  /*5f00*/  IMAD R13, R200, 0x4000, R13 ;  /* 0x00004000c80d7824 */ /* 0x000fe400078e020d */
[--C-:B------:R-:W-:Y:S02]  /*5f10*/  IMAD R11, R11, 0x2, R18.reuse ;  /* 0x000000020b0b7824 */ /* 0x100fe400078e0212 */
[----:B------:R-:W-:-:S03]  /*5f20*/  IMAD R72, R13, 0x2, R18 ;  /* 0x000000020d487824 */ /* 0x000fc600078e0212 */
[----:B------:R2:W3:Y:S04]  /*5f30*/  LDS.128 R12, [R11+0x20400] ;  /* 0x020400000b0c7984 */ /* 0x0004e80000000c00 */
[----:B------:R-:W4:Y:S01]  /*5f40*/  LDS.128 R72, [R72+0x20400] ;  /* 0x0204000048487984 */ /* 0x000f220000000c00 */
[----:B------:R-:W-:Y:S05]  /*5f50*/  @P6 BRA `(.L_x_1630) ;  /* 0x0000000400706947 */ /* 0x000fea0003800000 */
[----:B------:R-:W-:Y:S01]  /*5f60*/  SHF.R.U32.HI R147, RZ, 0x10, R53 ;  /* 0x00000010ff937819 */ /* 0x000fe20000011635 */
[----:B----4-:R-:W-:Y:S01]  /*5f70*/  IMAD.U32 R143, R75, 0x10000, RZ ;  /* 0x000100004b8f7824 */ /* 0x010fe200078e00ff */
[----:B------:R-:W-:Y:S01]  /*5f80*/  SHF.R.U32.HI R144, RZ, 0x10, R45 ;  /* 0x00000010ff907819 */ /* 0x000fe2000001162d */
[----:B---3--:R-:W-:Y:S01]  /*5f90*/  IMAD.U32 R141, R15, 0x10000, RZ ;  /* 0x000100000f8d7824 */ /* 0x008fe200078e00ff */
[--C-:B------:R-:W-:Y:S01]  /*5fa0*/  SHF.R.U64 R46, R46, 0x10, R47.reuse ;  /* 0x000000102e2e7819 */ /* 0x100fe2000000122f */
[----:B--2---:R-:W-:Y:S01]  /*5fb0*/  IMAD.U32 R11, R14, 0x10000, RZ ;  /* 0x000100000e0b7824 */ /* 0x004fe200078e00ff */
[----:B------:R-:W-:Y:S02]  /*5fc0*/  SHF.R.U32.HI R145, RZ, 0x10, R47 ;  /* 0x00000010ff917819 */ /* 0x000fe4000001162f */
[----:B------:R-:W-:Y:S01]  /*5fd0*/  SHF.R.U64 R148, R44, 0x10, R45 ;  /* 0x000000102c947819 */ /* 0x000fe2000000122d */
[----:B------:R-:W-:Y:S01]  /*5fe0*/  IMAD.U32 R44, R13, 0x10000, RZ ;  /* 0x000100000d2c7824 */ /* 0x000fe200078e00ff */
[----:B------:R-:W-:Y:S01]  /*5ff0*/  SHF.R.U64 R47, R54, 0x10, R55 ;  /* 0x00000010362f7819 */ /* 0x000fe20000001237 */
[----:B------:R-:W-:Y:S01]  /*6000*/  IMAD.U32 R45, R12, 0x10000, RZ ;  /* 0x000100000c2d7824 */ /* 0x000fe200078e00ff */
[----:B------:R-:W-:-:S02]  /*6010*/  PRMT R147, R153, 0x5410, R147 ;  /* 0x0000541099937816 */ /* 0x000fc40000000093 */
[----:B------:R-:W-:Y:S02]  /*6020*/  SHF.R.U32.HI R149, RZ, 0x10, R55 ;  /* 0x00000010ff957819 */ /* 0x000fe40000011637 */
[----:B------:R-:W-:Y:S02]  /*6030*/  LOP3.LUT R54, R75, 0xffff0000, RZ, 0xc0, !PT ;  /* 0xffff00004b367812 */ /* 0x000fe400078ec0ff */
[----:B------:R-:W-:Y:S01]  /*6040*/  LOP3.LUT R55, R13, 0xffff0000, RZ, 0xc0, !PT ;  /* 0xffff00000d377812 */ /* 0x000fe200078ec0ff */
[----:B------:R-:W-:Y:S01]  /*6050*/  IMAD.U32 R13, R73, 0x10000, RZ ;  /* 0x00010000490d7824 */ /* 0x000fe200078e00ff */
[----:B------:R-:W-:Y:S02]  /*6060*/  PRMT R75, R119, 0x5432, R144 ;  /* 0x00005432774b7816 */ /* 0x000fe40000000090 */
[----:B------:R-:W-:Y:S02]  /*6070*/  LOP3.LUT R142, R73, 0xffff0000, RZ, 0xc0, !PT ;  /* 0xffff0000498e7812 */ /* 0x000fe400078ec0ff */
[----:B------:R-:W-:Y:S01]  /*6080*/  PRMT R73, R117, 0x5432, R148 ;  /* 0x0000543275497816 */ /* 0x000fe20000000094 */
[----:B------:R-:W-:Y:S01]  /*6090*/  IMAD.U32 R148, R147, 0x10000, RZ ;  /* 0x0001000093947824 */ /* 0x000fe200078e00ff */
[----:B------:R-:W-:Y:S01]  /*60a0*/  PRMT R149, R152, 0x5410, R149 ;  /* 0x0000541098957816 */ /* 0x000fe20000000095 */
[----:B------:R-:W-:Y:S01]  /*60b0*/  IMAD.U32 R144, R75, 0x10000, RZ ;  /* 0x000100004b907824 */ /* 0x000fe200078e00ff */
[----:B------:R-:W-:Y:S01]  /*60c0*/  PRMT R47, R151, 0x5410, R47 ;  /* 0x00005410972f7816 */ /* 0x000fe2000000002f */
[----:B------:R-:W-:Y:S01]  /*60d0*/  FMUL.FTZ R151, R13, R148 ;  /* 0x000000940d977220 */ /* 0x000fe20000410000 */
[----:B------:R-:W-:Y:S01]  /*60e0*/  LOP3.LUT R147, R147, 0xffff0000, RZ, 0xc0, !PT ;  /* 0xffff000093937812 */ /* 0x000fe200078ec0ff */
[-C--:B------:R-:W-:Y:S01]  /*60f0*/  FMUL.FTZ R153, R13, R144.reuse ;  /* 0x000000900d997220 */ /* 0x080fe20000410000 */
[----:B------:R-:W-:Y:S01]  /*6100*/  SHF.R.U64 R146, R52, 0x10, R53 ;  /* 0x0000001034927819 */ /* 0x000fe20000001235 */
[----:B------:R-:W-:Y:S01]  /*6110*/  FFMA.FTZ R13, R44, R144, -R151 ;  /* 0x000000902c0d7223 */ /* 0x000fe20000010897 */
[----:B------:R-:W-:Y:S01]  /*6120*/  PRMT R145, R150, 0x5410, R145 ;  /* 0x0000541096917816 */ /* 0x000fe20000000091 */
[----:B------:R-:W-:Y:S01]  /*6130*/  IMAD.U32 R150, R149, 0x10000, RZ ;  /* 0x0001000095967824 */ /* 0x000fe200078e00ff */
[----:B------:R-:W-:Y:S01]  /*6140*/  LOP3.LUT R75, R75, 0xffff0000, RZ, 0xc0, !PT ;  /* 0xffff00004b4b7812 */ /* 0x000fe200078ec0ff */
[----:B------:R-:W-:Y:S01]  /*6150*/  FMUL.FTZ R152, R142, R147 ;  /* 0x000000938e987220 */ /* 0x000fe20000410000 */
[----:B------:R-:W-:Y:S01]  /*6160*/  PRMT R146, R120, 0x5432, R146 ;  /* 0x0000543278927816 */ /* 0x000fe20000000092 */
[----:B------:R-:W-:-:S02]  /*6170*/  IMAD.U32 R144, R145, 0x10000, RZ ;  /* 0x0001000091907824 */ /* 0x000fc400078e00ff */
[----:B------:R-:W-:Y:S01]  /*6180*/  FFMA.FTZ R44, R44, R148, R153 ;  /* 0x000000942c2c7223 */ /* 0x000fe20000010099 */
[-C--:B------:R-:W-:Y:S01]  /*6190*/  FMUL.FTZ R142, R142, R75.reuse ;  /* 0x0000004b8e8e7220 */ /* 0x080fe20000410000 */
[----:B------:R-:W-:Y:S01]  /*61a0*/  FMUL.FTZ R148, R143, R150 ;  /* 0x000000968f947220 */ /* 0x000fe20000410000 */
[----:B------:R-:W-:Y:S01]  /*61b0*/  LOP3.LUT R149, R149, 0xffff0000, RZ, 0xc0, !PT ;  /* 0xffff000095957812 */ /* 0x000fe200078ec0ff */
[----:B------:R-:W-:Y:S01]  /*61c0*/  FFMA.FTZ R152, R55, R75, -R152 ;  /* 0x0000004b37987223 */ /* 0x000fe20000010898 */
[----:B------:R-:W-:Y:S01]  /*61d0*/  LOP3.LUT R145, R145, 0xffff0000, RZ, 0xc0, !PT ;  /* 0xffff000091917812 */ /* 0x000fe200078ec0ff */
[----:B------:R-:W-:Y:S02]  /*61e0*/  IMAD.U32 R52, R72, 0x10000, RZ ;  /* 0x0001000048347824 */ /* 0x000fe400078e00ff */
[-C--:B------:R-:W-:Y:S01]  /*61f0*/  FMUL.FTZ R143, R143, R144.reuse ;  /* 0x000000908f8f7220 */ /* 0x080fe20000410000 */
[----:B------:R-:W-:Y:S02]  /*6200*/  IMAD.U32 R75, R146, 0x10000, RZ ;  /* 0x00010000924b7824 */ /* 0x000fe400078e00ff */
[----:B------:R-:W-:Y:S01]  /*6210*/  FFMA.FTZ R147, R55, R147, R142 ;  /* 0x0000009337937223 */ /* 0x000fe2000001008e */
[----:B------:R-:W-:Y:S01]  /*6220*/  FFMA.FTZ R148, R141, R144, -R148 ;  /* 0x000000908d947223 */ /* 0x000fe20000010894 */
[----:B------:R-:W-:-:S02]  /*6230*/  IMAD.U32 R55, R73, 0x10000, RZ ;  /* 0x0001000049377824 */ /* 0x000fc400078e00ff */
[C---:B------:R-:W-:Y:S01]  /*6240*/  FMUL.FTZ R142, R54.reuse, R149 ;  /* 0x00000095368e7220 */ /* 0x040fe20000410000 */
[----:B------:R-:W-:Y:S01]  /*6250*/  FMUL.FTZ R144, R54, R145 ;  /* 0x0000009136907220 */ /* 0x000fe20000410000 */
[----:B------:R-:W-:Y:S01]  /*6260*/  LOP3.LUT R53, R15, 0xffff0000, RZ, 0xc0, !PT ;  /* 0xffff00000f357812 */ /* 0x000fe200078ec0ff */
[----:B------:R-:W-:Y:S01]  /*6270*/  FFMA.FTZ R150, R141, R150, R143 ;  /* 0x000000968d967223 */ /* 0x000fe2000001008f */
[----:B------:R-:W-:Y:S01]  /*6280*/  FMUL.FTZ R54, R52, R75 ;  /* 0x0000004b34367220 */ /* 0x000fe20000410000 */
[----:B------:R-:W-:Y:S01]  /*6290*/  LOP3.LUT R72, R72, 0xffff0000, RZ, 0xc0, !PT ;  /* 0xffff000048487812 */ /* 0x000fe200078ec0ff */
[-C--:B------:R-:W-:Y:S01]  /*62a0*/  FMUL.FTZ R52, R52, R55.reuse ;  /* 0x0000003734347220 */ /* 0x080fe20000410000 */
[----:B------:R-:W-:Y:S01]  /*62b0*/  LOP3.LUT R141, R146, 0xffff0000, RZ, 0xc0, !PT ;  /* 0xffff0000928d7812 */ /* 0x000fe200078ec0ff */
[----:B------:R-:W-:Y:S01]  /*62c0*/  FFMA.FTZ R55, R45, R55, -R54 ;  /* 0x000000372d377223 */ /* 0x000fe20000010836 */
[----:B------:R-:W-:Y:S01]  /*62d0*/  PRMT R46, R115, 0x5432, R46 ;  /* 0x00005432732e7816 */ /* 0x000fe2000000002e */
[----:B------:R-:W-:Y:S01]  /*62e0*/  IMAD.U32 R15, R74, 0x10000, RZ ;  /* 0x000100004a0f7824 */ /* 0x000fe200078e00ff */
[----:B------:R-:W-:Y:S01]  /*62f0*/  LOP3.LUT R73, R73, 0xffff0000, RZ, 0xc0, !PT ;  /* 0xffff000049497812 */ /* 0x000fe200078ec0ff */
[C---:B------:R-:W-:Y:S01]  /*6300*/  FFMA.FTZ R145, R53.reuse, R145, -R142 ;  /* 0x0000009135917223 */ /* 0x040fe2000001088e */
[----:B------:R-:W-:Y:S01]  /*6310*/  LOP3.LUT R12, R12, 0xffff0000, RZ, 0xc0, !PT ;  /* 0xffff00000c0c7812 */ /* 0x000fe200078ec0ff */
[----:B------:R-:W-:Y:S01]  /*6320*/  FFMA.FTZ R149, R53, R149, R144 ;  /* 0x0000009535957223 */ /* 0x000fe20000010090 */
[----:B------:R-:W-:Y:S01]  /*6330*/  IMAD.U32 R54, R47, 0x10000, RZ ;  /* 0x000100002f367824 */ /* 0x000fe200078e00ff */
[----:B------:R-:W-:Y:S01]  /*6340*/  LOP3.LUT R74, R74, 0xffff0000, RZ, 0xc0, !PT ;  /* 0xffff00004a4a7812 */ /* 0x000fe200078ec0ff */
[C---:B------:R-:W-:Y:S01]  /*6350*/  FMUL.FTZ R53, R72.reuse, R141 ;  /* 0x0000008d48357220 */ /* 0x040fe20000410000 */
[----:B------:R-:W-:Y:S01]  /*6360*/  FFMA.FTZ R75, R45, R75, R52 ;  /* 0x0000004b2d4b7223 */ /* 0x000fe20000010034 */
[----:B------:R-:W-:Y:S01]  /*6370*/  LOP3.LUT R47, R47, 0xffff0000, RZ, 0xc0, !PT ;  /* 0xffff00002f2f7812 */ /* 0x000fe200078ec0ff */
[----:B------:R-:W-:Y:S01]  /*6380*/  FMUL.FTZ R143, R72, R73 ;  /* 0x00000049488f7220 */ /* 0x000fe20000410000 */
[C---:B------:R-:W-:Y:S01]  /*6390*/  LOP3.LUT R45, R46.reuse, 0xffff0000, RZ, 0xc0, !PT ;  /* 0xffff00002e2d7812 */ /* 0x040fe200078ec0ff */
[----:B------:R-:W-:-:S02]  /*63a0*/  IMAD.U32 R52, R46, 0x10000, RZ ;  /* 0x000100002e347824 */ /* 0x000fc400078e00ff */
[----:B------:R-:W-:Y:S01]  /*63b0*/  FFMA.FTZ R72, R12, R73, -R53 ;  /* 0x000000490c487223 */ /* 0x000fe20000010835 */
[----:B------:R-:W-:Y:S01]  /*63c0*/  LOP3.LUT R14, R14, 0xffff0000, RZ, 0xc0, !PT ;  /* 0xffff00000e0e7812 */ /* 0x000fe200078ec0ff */
[C---:B------:R-:W-:Y:S01]  /*63d0*/  FMUL.FTZ R46, R15.reuse, R54 ;  /* 0x000000360f2e7220 */ /* 0x040fe20000410000 */
[----:B------:R-:W-:Y:S01]  /*63e0*/  FMUL.FTZ R53, R74, R47 ;  /* 0x0000002f4a357220 */ /* 0x000fe20000410000 */
[----:B------:R-:W-:Y:S01]  /*63f0*/  FFMA.FTZ R12, R12, R141, R143 ;  /* 0x0000008d0c0c7223 */ /* 0x000fe2000001008f */
[----:B------:R-:W-:Y:S01]  /*6400*/  FMUL.FTZ R15, R15, R52 ;  /* 0x000000340f0f7220 */ /* 0x000fe20000410000 */
[----:B------:R-:W-:Y:S01]  /*6410*/  FMUL.FTZ R74, R74, R45 ;  /* 0x0000002d4a4a7220 */ /* 0x000fe20000410000 */
[----:B------:R-:W-:Y:S01]  /*6420*/  F2FP.BF16.F32.PACK_AB R73, R147, R44 ;  /* 0x0000002c9349723e */ /* 0x000fe200000010ff */
[C---:B------:R-:W-:Y:S01]  /*6430*/  FFMA.FTZ R46, R11.reuse, R52, -R46 ;  /* 0x000000340b2e7223 */ /* 0x040fe2000001082e */
[----:B------:R-:W-:Y:S01]  /*6440*/  FFMA.FTZ R15, R11, R54, R15 ;  /* 0x000000360b0f7223 */ /* 0x000fe2000001000f */
[----:B------:R-:W-:Y:S01]  /*6450*/  FFMA.FTZ R74, R14, R47, R74 ;  /* 0x0000002f0e4a7223 */ /* 0x000fe2000001004a */
[----:B------:R-:W-:Y:S01]  /*6460*/  F2FP.BF16.F32.PACK_AB R72, R72, R55 ;  /* 0x000000374848723e */ /* 0x000fe200000010ff */
        /* <DEDUP_REMOVED lines=11> */
.L_x_1630:
[----:B------:R-:W-:Y:S05]  /*6520*/  BSYNC B3 ;  /* 0x0000000000037941 */ /* 0x000fea0003800000 */
.L_x_1629:
[----:B---3--:R3:W-:Y:S04]  /*6530*/  ST.E.128 desc[UR60][R110.64], R12 ;  /* 0x0000000c6e007985 */ /* 0x0087e8000c101d3c */
[----:B----4-:R3:W-:Y:S02]  /*6540*/  @!P0 ST.E.128 desc[UR60][R112.64], R72 ;  /* 0x0000004870008985 */ /* 0x0107e4000c101d3c */
.L_x_1628:
[----:B------:R-:W-:Y:S05]  /*6550*/  BSYNC B2 ;  /* 0x0000000000027941 */ /* 0x000fea0003800000 */
.L_x_1627:
[----:B------:R-:W-:-:S13]  /*6560*/  ISETP.NE.AND P0, PT, R36, RZ, PT ;  /* 0x000000ff2400720c */ /* 0x000fda0003f05270 */
[----:B------:R-:W-:Y:S05]  /*6570*/  @!P0 BRA `(.L_x_1626) ;  /* 0x0000000400f08947 */ /* 0x000fea0003800000 */
[----:B---3--:R-:W3:Y:S04]  /*6580*/  LDL R15, [R1+0x50] ;  /* 0x00005000010f7983 */ /* 0x008ee80000100800 */
[----:B------:R-:W4:Y:S04]  /*6590*/  LDL R14, [R1+0xa4] ;  /* 0x0000a400010e7983 */ /* 0x000f280000100800 */
[----:B------:R-:W5:Y:S01]  /*65a0*/  LDL R13, [R1+0x58] ;  /* 0x00005800010d7983 */ /* 0x000f620000100800 */
[----:B--2---:R-:W-:Y:S01]  /*65b0*/  SEL R11, R95, R118, !P1 ;  /* 0x000000765f0b7207 */ /* 0x004fe20004800000 */
[----:B------:R-:W-:Y:S01]  /*65c0*/  BSSY B2, `(.L_x_1631) ;  /* 0x0000075000027945 */ /* 0x000fe20003800000 */
[----:B------:R-:W-:-:S02]  /*65d0*/  LEA R52, P6, R35, R108, 0x1 ;  /* 0x0000006c23347211 */ /* 0x000fc400078c08ff */
[----:B------:R-:W-:Y:S02]  /*65e0*/  SHF.R.S32.HI R12, RZ, 0x1f, R11 ;  /* 0x0000001fff0c7819 */ /* 0x000fe4000001140b */
[----:B------:R-:W-:Y:S02]  /*65f0*/  LEA.HI.X R53, R35, R109, R89, 0x1, P6 ;  /* 0x0000006d23357211 */ /* 0x000fe400030f0c59 */
        /* <DEDUP_REMOVED lines=8> */
[----:B------:R-:W-:-:S05]  /*6680*/  LOP3.LUT R12, R12, 0x7ffff000, RZ, 0xc0, !PT ;  /* 0x7ffff0000c0c7812 */ /* 0x000fca00078ec0ff */
[----:B------:R-:W-:Y:S01]  /*6690*/  @!P0 IMAD.WIDE R108, R55, 0x2, R108 ;  /* 0x00000002376c8825 */ /* 0x000fe200078e026c */
[----:B---3--:R-:W-:-:S04]  /*66a0*/  LOP3.LUT R11, R15, 0x38, R55, 0xf8, !PT ;  /* 0x000000380f0b7812 */ /* 0x008fc800078ef837 */
[----:B----4-:R-:W-:-:S04]  /*66b0*/  LOP3.LUT R11, R11, R14, RZ, 0x3c, !PT ;  /* 0x0000000e0b0b7212 */ /* 0x010fc800078e3cff */
[----:B-----5:R-:W-:Y:S01]  /*66c0*/  IADD3 R13, R11, R12, R13 ;  /* 0x0000000c0b0d7210 */ /* 0x020fe20007ffe00d */
        /* <DEDUP_REMOVED lines=8> */
[----:B--23--:R-:W-:Y:S01]  /*6750*/  IMAD.U32 R11, R14, 0x10000, RZ ;  /* 0x000100000e0b7824 */ /* 0x00cfe200078e00ff */
[----:B------:R-:W-:Y:S02]  /*6760*/  SHF.R.U32.HI R111, RZ, 0x10, R41 ;  /* 0x00000010ff6f7819 */ /* 0x000fe40000011629 */
[----:B------:R-:W-:Y:S02]  /*6770*/  SHF.R.U64 R54, R42, 0x10, R43 ;  /* 0x000000102a367819 */ /* 0x000fe4000000122b */
[----:B------:R-:W-:Y:S02]  /*6780*/  PRMT R140, R140, 0x5410, R73 ;  /* 0x000054108c8c7816 */ /* 0x000fe40000000049 */
[----:B------:R-:W-:Y:S02]  /*6790*/  PRMT R136, R136, 0x5410, R111 ;  /* 0x0000541088887816 */ /* 0x000fe4000000006f */
[----:B------:R-:W-:-:S02]  /*67a0*/  SHF.R.U32.HI R55, RZ, 0x10, R51 ;  /* 0x00000010ff377819 */ /* 0x000fc40000011633 */
[----:B------:R-:W-:Y:S01]  /*67b0*/  SHF.R.U64 R74, R48, 0x10, R49 ;  /* 0x00000010304a7819 */ /* 0x000fe20000001231 */
[----:B----4-:R-:W-:Y:S01]  /*67c0*/  IMAD.U32 R48, R45, 0x10000, RZ ;  /* 0x000100002d307824 */ /* 0x010fe200078e00ff */
[----:B------:R-:W-:Y:S01]  /*67d0*/  SHF.R.U64 R72, R50, 0x10, R51 ;  /* 0x0000001032487819 */ /* 0x000fe20000001233 */
[----:B------:R-:W-:Y:S01]  /*67e0*/  IMAD.U32 R51, R136, 0x10000, RZ ;  /* 0x0001000088337824 */ /* 0x000fe200078e00ff */
[----:B------:R-:W-:Y:S01]  /*67f0*/  PRMT R133, R133, 0x5410, R54 ;  /* 0x0000541085857816 */ /* 0x000fe20000000036 */
[----:B------:R-:W-:Y:S01]  /*6800*/  IMAD.U32 R54, R140, 0x10000, RZ ;  /* 0x000100008c367824 */ /* 0x000fe200078e00ff */
[----:B------:R-:W-:Y:S01]  /*6810*/  SHF.R.U32.HI R75, RZ, 0x10, R43 ;  /* 0x00000010ff4b7819 */ /* 0x000fe2000001162b */
[----:B------:R-:W-:Y:S01]  /*6820*/  IMAD.U32 R50, R47, 0x10000, RZ ;  /* 0x000100002f327824 */ /* 0x000fe200078e00ff */
[----:B------:R-:W-:Y:S01]  /*6830*/  PRMT R138, R138, 0x5410, R55 ;  /* 0x000054108a8a7816 */ /* 0x000fe20000000037 */
[----:B------:R-:W-:Y:S01]  /*6840*/  IMAD.U32 R43, R15, 0x10000, RZ ;  /* 0x000100000f2b7824 */ /* 0x000fe200078e00ff */
[----:B------:R-:W-:Y:S01]  /*6850*/  SHF.R.U64 R110, R40, 0x10, R41 ;  /* 0x00000010286e7819 */ /* 0x000fe20000001229 */
[----:B------:R-:W-:Y:S01]  /*6860*/  IMAD.U32 R41, R13, 0x10000, RZ ;  /* 0x000100000d297824 */ /* 0x000fe200078e00ff */
[----:B------:R-:W-:Y:S01]  /*6870*/  PRMT R137, R137, 0x5410, R72 ;  /* 0x0000541089897816 */ /* 0x000fe20000000048 */
[----:B------:R-:W-:Y:S01]  /*6880*/  FMUL.FTZ R72, R48, R54 ;  /* 0x0000003630487220 */ /* 0x000fe20000410000 */
[----:B------:R-:W-:Y:S01]  /*6890*/  LOP3.LUT R49, R45, 0xffff0000, RZ, 0xc0, !PT ;  /* 0xffff00002d317812 */ /* 0x000fe200078ec0ff */
[----:B------:R-:W-:Y:S01]  /*68a0*/  IMAD.U32 R45, R44, 0x10000, RZ ;  /* 0x000100002c2d7824 */ /* 0x000fe200078e00ff */
[----:B------:R-:W-:Y:S01]  /*68b0*/  PRMT R139, R139, 0x5410, R74 ;  /* 0x000054108b8b7816 */ /* 0x000fe2000000004a */
[-C--:B------:R-:W-:Y:S01]  /*68c0*/  FMUL.FTZ R74, R48, R51.reuse ;  /* 0x00000033304a7220 */ /* 0x080fe20000410000 */
[----:B------:R-:W-:Y:S01]  /*68d0*/  LOP3.LUT R140, R140, 0xffff0000, RZ, 0xc0, !PT ;  /* 0xffff00008c8c7812 */ /* 0x000fe200078ec0ff */
[----:B------:R-:W-:Y:S01]  /*68e0*/  IMAD.U32 R48, R138, 0x10000, RZ ;  /* 0x000100008a307824 */ /* 0x000fe200078e00ff */
[----:B------:R-:W-:Y:S01]  /*68f0*/  PRMT R134, R134, 0x5410, R75 ;  /* 0x0000541086867816 */ /* 0x000fe2000000004b */
[----:B------:R-:W-:Y:S01]  /*6900*/  FFMA.FTZ R72, R41, R51, -R72 ;  /* 0x0000003329487223 */ /* 0x000fe20000010848 */
[----:B------:R-:W-:Y:S01]  /*6910*/  LOP3.LUT R136, R136, 0xffff0000, RZ, 0xc0, !PT ;  /* 0xffff000088887812 */ /* 0x000fe200078ec0ff */
[----:B------:R-:W-:Y:S01]  /*6920*/  FMUL.FTZ R51, R49, R140 ;  /* 0x0000008c31337220 */ /* 0x000fe20000410000 */
[----:B------:R-:W-:Y:S01]  /*6930*/  LOP3.LUT R42, R13, 0xffff0000, RZ, 0xc0, !PT ;  /* 0xffff00000d2a7812 */ /* 0x000fe200078ec0ff */
[----:B------:R-:W-:Y:S01]  /*6940*/  FFMA.FTZ R74, R41, R54, R74 ;  /* 0x00000036294a7223 */ /* 0x000fe2000001004a */
[----:B------:R-:W-:-:S02]  /*6950*/  IMAD.U32 R41, R134, 0x10000, RZ ;  /* 0x0001000086297824 */ /* 0x000fc400078e00ff */
[----:B------:R-:W-:Y:S01]  /*6960*/  FMUL.FTZ R49, R49, R136 ;  /* 0x0000008831317220 */ /* 0x000fe20000410000 */
[----:B------:R-:W-:Y:S01]  /*6970*/  PRMT R135, R135, 0x5410, R110 ;  /* 0x0000541087877816 */ /* 0x000fe2000000006e */
[----:B------:R-:W-:Y:S01]  /*6980*/  FMUL.FTZ R54, R50, R48 ;  /* 0x0000003032367220 */ /* 0x000fe20000410000 */
[----:B------:R-:W-:Y:S01]  /*6990*/  FFMA.FTZ R51, R42, R136, -R51 ;  /* 0x000000882a337223 */ /* 0x000fe20000010833 */
[-C--:B------:R-:W-:Y:S01]  /*69a0*/  FMUL.FTZ R55, R50, R41.reuse ;  /* 0x0000002932377220 */ /* 0x080fe20000410000 */
[----:B------:R-:W-:Y:S01]  /*69b0*/  FFMA.FTZ R49, R42, R140, R49 ;  /* 0x0000008c2a317223 */ /* 0x000fe20000010031 */
[----:B------:R-:W-:Y:S01]  /*69c0*/  FFMA.FTZ R54, R43, R41, -R54 ;  /* 0x000000292b367223 */ /* 0x000fe20000010836 */
[----:B------:R-:W-:Y:S01]  /*69d0*/  IMAD.U32 R42, R139, 0x10000, RZ ;  /* 0x000100008b2a7824 */ /* 0x000fe200078e00ff */
[----:B------:R-:W-:Y:S01]  /*69e0*/  LOP3.LUT R47, R47, 0xffff0000, RZ, 0xc0, !PT ;  /* 0xffff00002f2f7812 */ /* 0x000fe200078ec0ff */
[----:B------:R-:W-:Y:S01]  /*69f0*/  IMAD.U32 R41, R135, 0x10000, RZ ;  /* 0x0001000087297824 */ /* 0x000fe200078e00ff */
[----:B------:R-:W-:Y:S01]  /*6a00*/  LOP3.LUT R138, R138, 0xffff0000, RZ, 0xc0, !PT ;  /* 0xffff00008a8a7812 */ /* 0x000fe200078ec0ff */
[----:B------:R-:W-:Y:S01]  /*6a10*/  FFMA.FTZ R55, R43, R48, R55 ;  /* 0x000000302b377223 */ /* 0x000fe20000010037 */
[----:B------:R-:W-:Y:S01]  /*6a20*/  LOP3.LUT R134, R134, 0xffff0000, RZ, 0xc0, !PT ;  /* 0xffff000086867812 */ /* 0x000fe200078ec0ff */
[----:B------:R-:W-:Y:S01]  /*6a30*/  FMUL.FTZ R43, R45, R42 ;  /* 0x0000002a2d2b7220 */ /* 0x000fe20000410000 */
[----:B------:R-:W-:Y:S01]  /*6a40*/  IMAD.U32 R40, R12, 0x10000, RZ ;  /* 0x000100000c287824 */ /* 0x000fe200078e00ff */
[----:B------:R-:W-:Y:S01]  /*6a50*/  LOP3.LUT R15, R15, 0xffff0000, RZ, 0xc0, !PT ;  /* 0xffff00000f0f7812 */ /* 0x000fe200078ec0ff */
[-C--:B------:R-:W-:Y:S01]  /*6a60*/  FMUL.FTZ R45, R45, R41.reuse ;  /* 0x000000292d2d7220 */ /* 0x080fe20000410000 */
[----:B------:R-:W-:Y:S01]  /*6a70*/  LOP3.LUT R44, R44, 0xffff0000, RZ, 0xc0, !PT ;  /* 0xffff00002c2c7812 */ /* 0x000fe200078ec0ff */
[C---:B------:R-:W-:Y:S01]  /*6a80*/  FMUL.FTZ R48, R47.reuse, R138 ;  /* 0x0000008a2f307220 */ /* 0x040fe20000410000 */
[----:B------:R-:W-:Y:S01]  /*6a90*/  FMUL.FTZ R50, R47, R134 ;  /* 0x000000862f327220 */ /* 0x000fe20000410000 */
[----:B------:R-:W-:Y:S01]  /*6aa0*/  LOP3.LUT R139, R139, 0xffff0000, RZ, 0xc0, !PT ;  /* 0xffff00008b8b7812 */ /* 0x000fe200078ec0ff */
[----:B------:R-:W-:Y:S01]  /*6ab0*/  FFMA.FTZ R45, R40, R42, R45 ;  /* 0x0000002a282d7223 */ /* 0x000fe2000001002d */
[----:B------:R-:W-:Y:S01]  /*6ac0*/  LOP3.LUT R135, R135, 0xffff0000, RZ, 0xc0, !PT ;  /* 0xffff000087877812 */ /* 0x000fe200078ec0ff */
[----:B------:R-:W-:Y:S01]  /*6ad0*/  IMAD.U32 R13, R46, 0x10000, RZ ;  /* 0x000100002e0d7824 */ /* 0x000fe200078e00ff */
[----:B------:R-:W-:Y:S01]  /*6ae0*/  LOP3.LUT R12, R12, 0xffff0000, RZ, 0xc0, !PT ;  /* 0xffff00000c0c7812 */ /* 0x000fe200078ec0ff */
[C---:B------:R-:W-:Y:S01]  /*6af0*/  FFMA.FTZ R47, R15.reuse, R134, -R48 ;  /* 0x000000860f2f7223 */ /* 0x040fe20000010830 */
[----:B------:R-:W-:Y:S01]  /*6b00*/  FFMA.FTZ R50, R15, R138, R50 ;  /* 0x0000008a0f327223 */ /* 0x000fe20000010032 */
[----:B------:R-:W-:Y:S01]  /*6b10*/  FFMA.FTZ R43, R40, R41, -R43 ;  /* 0x00000029282b7223 */ /* 0x000fe2000001082b */
[----:B------:R-:W-:Y:S01]  /*6b20*/  IMAD.U32 R42, R137, 0x10000, RZ ;  /* 0x00010000892a7824 */ /* 0x000fe200078e00ff */
[----:B------:R-:W-:Y:S01]  /*6b30*/  LOP3.LUT R46, R46, 0xffff0000, RZ, 0xc0, !PT ;  /* 0xffff00002e2e7812 */ /* 0x000fe200078ec0ff */
[C---:B------:R-:W-:Y:S01]  /*6b40*/  FMUL.FTZ R15, R44.reuse, R139 ;  /* 0x0000008b2c0f7220 */ /* 0x040fe20000410000 */
[----:B------:R-:W-:Y:S01]  /*6b50*/  IMAD.U32 R40, R133, 0x10000, RZ ;  /* 0x0001000085287824 */ /* 0x000fe200078e00ff */
[----:B------:R-:W-:Y:S01]  /*6b60*/  LOP3.LUT R137, R137, 0xffff0000, RZ, 0xc0, !PT ;  /* 0xffff000089897812 */ /* 0x000fe200078ec0ff */
[-C--:B------:R-:W-:Y:S01]  /*6b70*/  FMUL.FTZ R41, R44, R135.reuse ;  /* 0x000000872c297220 */ /* 0x080fe20000410000 */
[----:B------:R-:W-:Y:S01]  /*6b80*/  LOP3.LUT R133, R133, 0xffff0000, RZ, 0xc0, !PT ;  /* 0xffff000085857812 */ /* 0x000fe200078ec0ff */
[----:B------:R-:W-:Y:S01]  /*6b90*/  FFMA.FTZ R44, R12, R135, -R15 ;  /* 0x000000870c2c7223 */ /* 0x000fe2000001080f */
[----:B------:R-:W-:Y:S01]  /*6ba0*/  LOP3.LUT R14, R14, 0xffff0000, RZ, 0xc0, !PT ;  /* 0xffff00000e0e7812 */ /* 0x000fe200078ec0ff */
[C---:B------:R-:W-:Y:S01]  /*6bb0*/  FMUL.FTZ R48, R13.reuse, R42 ;  /* 0x0000002a0d307220 */ /* 0x040fe20000410000 */
[C---:B------:R-:W-:Y:S01]  /*6bc0*/  FMUL.FTZ R15, R46.reuse, R137 ;  /* 0x000000892e0f7220 */ /* 0x040fe20000410000 */
[-C--:B------:R-:W-:Y:S01]  /*6bd0*/  FMUL.FTZ R13, R13, R40.reuse ;  /* 0x000000280d0d7220 */ /* 0x080fe20000410000 */
[-C--:B------:R-:W-:Y:S01]  /*6be0*/  FMUL.FTZ R46, R46, R133.reuse ;  /* 0x000000852e2e7220 */ /* 0x080fe20000410000 */
[C---:B------:R-:W-:Y:S01]  /*6bf0*/  FFMA.FTZ R48, R11.reuse, R40, -R48 ;  /* 0x000000280b307223 */ /* 0x040fe20000010830 */
        /* <DEDUP_REMOVED lines=14> */
[----:B------:R-:W-:-:S02]  /*6ce0*/  IMAD.MOV.U32 R13, RZ, RZ, R51 ;  /* 0x000000ffff0d7224 */ /* 0x000fc400078e0033 */
[----:B------:R-:W-:Y:S02]  /*6cf0*/  IMAD.MOV.U32 R45, RZ, RZ, R49 ;  /* 0x000000ffff2d7224 */ /* 0x000fe400078e0031 */
[----:B------:R-:W-:-:S07]  /*6d00*/  IMAD.MOV.U32 R47, RZ, RZ, R55 ;  /* 0x000000ffff2f7224 */ /* 0x000fce00078e0037 */
.L_x_1632:
[----:B------:R-:W-:Y:S05]  /*6d10*/  BSYNC B2 ;  /* 0x0000000000027941 */ /* 0x000fea0003800000 */
.L_x_1631:
[----:B---3--:R3:W-:Y:S04]  /*6d20*/  ST.E.128 desc[UR60][R52.64], R12 ;  /* 0x0000000c34007985 */ /* 0x0087e8000c101d3c */
[----:B----4-:R3:W-:Y:S02]  /*6d30*/  @!P0 ST.E.128 desc[UR60][R108.64], R44 ;  /* 0x0000002c6c008985 */ /* 0x0107e4000c101d3c */
.L_x_1626:
[----:B------:R-:W-:Y:S05]  /*6d40*/  BSYNC B1 ;  /* 0x0000000000017941 */ /* 0x000fea0003800000 */
.L_x_1625:
[----:B------:R-:W-:-:S03]  /*6d50*/  UMOV UR4, 0xffffffff ;  /* 0xffffffff00047882 */ /* 0x000fc60000000000 */
[----:B------:R-:W-:Y:S05]  /*6d60*/  BRA.DIV UR4, `(.L_x_1633) ;  /* 0x0000024204cc7947 */ /* 0x000fea000b800000 */
[----:B---3--:R3:W4:Y:S04]  /*6d70*/  SHFL.IDX PT, R45, R114, 0x1, 0x181f ;  /* 0x00381f00722d7f89 */ /* 0x00872800000e0000 */
[----:B------:R3:W0:Y:S02]  /*6d80*/  SHFL.IDX PT, R44, R107, 0x1, 0x181f ;  /* 0x00381f006b2c7f89 */ /* 0x00062400000e0000 */
.L_x_2022:
[----:B------:R-:W-:Y:S05]  /*6d90*/  @P4 BRA `(.L_x_1602) ;  /* 0x0000001400604947 */ /* 0x000fea0003800000 */
[----:B------:R-:W-:Y:S01]  /*6da0*/  ISETP.NE.AND P0, PT, R28, RZ, PT ;  /* 0x000000ff1c00720c */ /* 0x000fe20003f05270 */
[----:B------:R-:W-:-:S12]  /*6db0*/  BSSY B1, `(.L_x_1634) ;  /* 0x000007d000017945 */ /* 0x000fd80003800000 */
[----:B------:R-:W-:Y:S05]  /*6dc0*/  @!P0 BRA `(.L_x_1635) ;  /* 0x0000000400ec8947 */ /* 0x000fea0003800000 */
[----:B------:R-:W5:Y:S04]  /*6dd0*/  LDL R15, [R1+0x4c] ;  /* 0x00004c00010f7983 */ /* 0x000f680000100800 */
[----:B------:R-:W3:Y:S04]  /*6de0*/  LDL R14, [R1+0xa0] ;  /* 0x0000a000010e7983 */ /* 0x000ee80000100800 */
[----:B------:R-:W3:Y:S01]  /*6df0*/  LDL R13, [R1+0x54] ;  /* 0x00005400010d7983 */ /* 0x000ee20000100800 */
[----:B--2---:R-:W-:Y:S01]  /*6e00*/  SEL R11, R95, R118, !P2 ;  /* 0x000000765f0b7207 */ /* 0x004fe20005000000 */
[----:B------:R-:W-:Y:S01]  /*6e10*/  BSSY B2, `(.L_x_1636) ;  /* 0x0000074000027945 */ /* 0x000fe20003800000 */
[----:B------:R-:W-:-:S02]  /*6e20*/  ISETP.GE.AND P4, PT, R16, R106, PT ;  /* 0x0000006a1000720c */ /* 0x000fc40003f86270 */
[----:B------:R-:W-:Y:S02]  /*6e30*/  SHF.R.S32.HI R12, RZ, 0x1f, R11 ;  /* 0x0000001fff0c7819 */ /* 0x000fe4000001140b */
[C---:B0-----:R-:W-:Y:S02]  /*6e40*/  LEA R46, P0, R33.reuse, R44, 0x1 ;  /* 0x0000002c212e7211 */ /* 0x041fe400078008ff */
[----:B------:R-:W-:Y:S02]  /*6e50*/  LEA.HI R11, R12, R11, RZ, 0x4 ;  /* 0x0000000b0c0b7211 */ /* 0x000fe400078f20ff */
[----:B----4-:R-:W-:Y:S02]  /*6e60*/  LEA.HI.X R47, R33, R45, R88, 0x1, P0 ;  /* 0x0000002d212f7211 */ /* 0x010fe400000f0c58 */
[----:B------:R-:W-:-:S04]  /*6e70*/  LEA.HI.SX32 R11, R11, R32, 0x1c ;  /* 0x000000200b0b7211 */ /* 0x000fc800078fe2ff */
[----:B------:R-:W-:Y:S01]  /*6e80*/  SHF.R.S32.HI R12, RZ, 0x1f, R11 ;  /* 0x0000001fff0c7819 */ /* 0x000fe2000001140b */
[----:B------:R-:W-:-:S03]  /*6e90*/  IMAD.SHL.U32 R49, R11, 0x8, RZ ;  /* 0x000000080b317824 */ /* 0x000fc600078e00ff */
[----:B------:R-:W-:Y:S02]  /*6ea0*/  LEA.HI R12, R12, R11, RZ, 0x3 ;  /* 0x0000000b0c0c7211 */ /* 0x000fe400078f18ff */
[----:B------:R-:W-:-:S03]  /*6eb0*/  ISETP.GE.AND P6, PT, R49, R116, PT ;  /* 0x000000743100720c */ /* 0x000fc60003fc6270 */
[----:B------:R-:W-:-:S05]  /*6ec0*/  IMAD.SHL.U32 R12, R12, 0x200, RZ ;  /* 0x000002000c0c7824 */ /* 0x000fca00078e00ff */
[----:B------:R-:W-:Y:S02]  /*6ed0*/  LOP3.LUT R12, R12, 0x7ffff000, RZ, 0xc0, !PT ;  /* 0x7ffff0000c0c7812 */ /* 0x000fe400078ec0ff */
[----:B-----5:R-:W-:-:S03]  /*6ee0*/  LOP3.LUT R11, R15, 0x38, R49, 0xf8, !PT ;  /* 0x000000380f0b7812 */ /* 0x020fc600078ef831 */
[----:B------:R-:W-:Y:S01]  /*6ef0*/  @!P6 IMAD.WIDE R48, R49, 0x2, R44 ;  /* 0x000000023130e825 */ /* 0x000fe200078e022c */
[----:B---3--:R-:W-:-:S04]  /*6f00*/  LOP3.LUT R11, R11, R14, RZ, 0x3c, !PT ;  /* 0x0000000e0b0b7212 */ /* 0x008fc800078e3cff */
[----:B------:R-:W-:Y:S01]  /*6f10*/  IADD3 R13, R11, R12, R13 ;  /* 0x0000000c0b0d7210 */ /* 0x000fe20007ffe00d */
[----:B------:R-:W-:-:S04]  /*6f20*/  IMAD R11, R200, 0x4000, R91 ;  /* 0x00004000c80b7824 */ /* 0x000fc800078e025b */
[----:B------:R-:W-:Y:S02]  /*6f30*/  IMAD R13, R200, 0x4000, R13 ;  /* 0x00004000c80d7824 */ /* 0x000fe400078e020d */
[--C-:B------:R-:W-:Y:S02]  /*6f40*/  IMAD R11, R11, 0x2, R18.reuse ;  /* 0x000000020b0b7824 */ /* 0x100fe400078e0212 */
[----:B------:R-:W-:-:S03]  /*6f50*/  IMAD R40, R13, 0x2, R18 ;  /* 0x000000020d287824 */ /* 0x000fc600078e0212 */
[----:B------:R0:W2:Y:S04]  /*6f60*/  LDS.128 R12, [R11+0x20400] ;  /* 0x020400000b0c7984 */ /* 0x0000a80000000c00 */
[----:B------:R-:W3:Y:S01]  /*6f70*/  LDS.128 R40, [R40+0x20400] ;  /* 0x0204000028287984 */ /* 0x000ee20000000c00 */
[----:B------:R-:W-:Y:S05]  /*6f80*/  @P4 BRA `(.L_x_1637) ;  /* 0x0000000400704947 */ /* 0x000fea0003800000 */
[----:B------:R-:W-:Y:S01]  /*6f90*/  SHF.R.U64 R74, R60, 0x10, R61 ;  /* 0x000000103c4a7819 */ /* 0x000fe2000000123d */
[----:B---3--:R-:W-:Y:S01]  /*6fa0*/  IMAD.U32 R53, R41, 0x10000, RZ ;  /* 0x0001000029357824 */ /* 0x008fe200078e00ff */
        /* <DEDUP_REMOVED lines=10> */
[----:B------:R-:W-:Y:S01]  /*7050*/  SHF.R.U64 R68, R70, 0x10, R71 ;  /* 0x0000001046447819 */ /* 0x000fe20000001247 */
[----:B------:R-:W-:Y:S01]  /*7060*/  IMAD.U32 R61, R128, 0x10000, RZ ;  /* 0x00010000803d7824 */ /* 0x000fe200078e00ff */
[----:B------:R-:W-:Y:S02]  /*7070*/  SHF.R.U32.HI R63, RZ, 0x10, R63 ;  /* 0x00000010ff3f7819 */ /* 0x000fe4000001163f */
[----:B------:R-:W-:Y:S01]  /*7080*/  SHF.R.U32.HI R71, RZ, 0x10, R71 ;  /* 0x00000010ff477819 */ /* 0x000fe20000011647 */
[----:B------:R-:W-:Y:S01]  /*7090*/  FMUL.FTZ R69, R53, R61 ;  /* 0x0000003d35457220 */ /* 0x000fe20000410000 */
[----:B------:R-:W-:Y:S01]  /*70a0*/  PRMT R125, R125, 0x5410, R62 ;  /* 0x000054107d7d7816 */ /* 0x000fe2000000003e */
[----:B------:R-:W-:Y:S01]  /*70b0*/  IMAD.U32 R62, R132, 0x10000, RZ ;  /* 0x00010000843e7824 */ /* 0x000fe200078e00ff */
[----:B------:R-:W-:-:S02]  /*70c0*/  PRMT R126, R126, 0x5410, R63 ;  /* 0x000054107e7e7816 */ /* 0x000fc4000000003f */
[----:B------:R-:W-:Y:S01]  /*70d0*/  PRMT R130, R130, 0x5410, R71 ;  /* 0x0000541082827816 */ /* 0x000fe20000000047 */
[-C--:B------:R-:W-:Y:S01]  /*70e0*/  FMUL.FTZ R63, R53, R62.reuse ;  /* 0x0000003e353f7220 */ /* 0x080fe20000410000 */
[----:B------:R-:W-:Y:S01]  /*70f0*/  LOP3.LUT R54, R41, 0xffff0000, RZ, 0xc0, !PT ;  /* 0xffff000029367812 */ /* 0x000fe200078ec0ff */
[----:B------:R-:W-:Y:S01]  /*7100*/  FFMA.FTZ R69, R50, R62, R69 ;  /* 0x0000003e32457223 */ /* 0x000fe20000010045 */
[----:B------:R-:W-:Y:S01]  /*7110*/  LOP3.LUT R132, R132, 0xffff0000, RZ, 0xc0, !PT ;  /* 0xffff000084847812 */ /* 0x000fe200078ec0ff */
[----:B------:R-:W-:Y:S01]  /*7120*/  FFMA.FTZ R63, R50, R61, -R63 ;  /* 0x0000003d323f7223 */ /* 0x000fe2000001083f */
[----:B------:R-:W-:Y:S01]  /*7130*/  LOP3.LUT R128, R128, 0xffff0000, RZ, 0xc0, !PT ;  /* 0xffff000080807812 */ /* 0x000fe200078ec0ff */
[----:B------:R-:W-:Y:S01]  /*7140*/  IMAD.U32 R53, R130, 0x10000, RZ ;  /* 0x0001000082357824 */ /* 0x000fe200078e00ff */
[----:B------:R-:W-:Y:S01]  /*7150*/  PRMT R129, R129, 0x5410, R68 ;  /* 0x0000541081817816 */ /* 0x000fe20000000044 */
[----:B------:R-:W-:Y:S01]  /*7160*/  IMAD.U32 R50, R126, 0x10000, RZ ;  /* 0x000100007e327824 */ /* 0x000fe200078e00ff */
[----:B------:R-:W-:Y:S01]  /*7170*/  LOP3.LUT R13, R13, 0xffff0000, RZ, 0xc0, !PT ;  /* 0xffff00000d0d7812 */ /* 0x000fe200078ec0ff */
[----:B------:R-:W-:Y:S01]  /*7180*/  FMUL.FTZ R68, R54, R132 ;  /* 0x0000008436447220 */ /* 0x000fe20000410000 */
[----:B------:R-:W-:Y:S01]  /*7190*/  LOP3.LUT R52, R40, 0xffff0000, RZ, 0xc0, !PT ;  /* 0xffff000028347812 */ /* 0x000fe200078ec0ff */
[----:B------:R-:W-:Y:S01]  /*71a0*/  FMUL.FTZ R54, R54, R128 ;  /* 0x0000008036367220 */ /* 0x000fe20000410000 */
[----:B------:R-:W-:Y:S01]  /*71b0*/  LOP3.LUT R60, R43, 0xffff0000, RZ, 0xc0, !PT ;  /* 0xffff00002b3c7812 */ /* 0x000fe200078ec0ff */
[----:B------:R-:W-:Y:S01]  /*71c0*/  IMAD.U32 R40, R15, 0x10000, RZ ;  /* 0x000100000f287824 */ /* 0x000fe200078e00ff */
[----:B------:R-:W-:Y:S01]  /*71d0*/  LOP3.LUT R130, R130, 0xffff0000, RZ, 0xc0, !PT ;  /* 0xffff000082827812 */ /* 0x000fe200078ec0ff */
[-C--:B------:R-:W-:Y:S01]  /*71e0*/  FMUL.FTZ R61, R55, R53.reuse ;  /* 0x00000035373d7220 */ /* 0x080fe20000410000 */
[----:B------:R-:W-:Y:S01]  /*71f0*/  PRMT R131, R131, 0x5410, R72 ;  /* 0x0000541083837816 */ /* 0x000fe20000000048 */
[----:B------:R-:W-:Y:S01]  /*7200*/  FMUL.FTZ R62, R55, R50 ;  /* 0x00000032373e7220 */ /* 0x000fe20000410000 */
[----:B------:R-:W-:Y:S01]  /*7210*/  PRMT R127, R127, 0x5410, R74 ;  /* 0x000054107f7f7816 */ /* 0x000fe2000000004a */
[----:B------:R-:W-:Y:S01]  /*7220*/  FFMA.FTZ R132, R13, R132, R54 ;  /* 0x000000840d847223 */ /* 0x000fe20000010036 */
[----:B------:R-:W-:Y:S01]  /*7230*/  LOP3.LUT R126, R126, 0xffff0000, RZ, 0xc0, !PT ;  /* 0xffff00007e7e7812 */ /* 0x000fe200078ec0ff */
[----:B------:R-:W-:Y:S01]  /*7240*/  FFMA.FTZ R61, R40, R50, -R61 ;  /* 0x00000032283d7223 */ /* 0x000fe2000001083d */
[----:B------:R-:W-:Y:S01]  /*7250*/  LOP3.LUT R41, R15, 0xffff0000, RZ, 0xc0, !PT ;  /* 0xffff00000f297812 */ /* 0x000fe200078ec0ff */
[----:B------:R-:W-:Y:S01]  /*7260*/  FMUL.FTZ R54, R60, R130 ;  /* 0x000000823c367220 */ /* 0x000fe20000410000 */
[----:B------:R-:W-:Y:S01]  /*7270*/  FFMA.FTZ R62, R40, R53, R62 ;  /* 0x00000035283e7223 */ /* 0x000fe2000001003e */
[----:B------:R-:W-:-:S02]  /*7280*/  IMAD.U32 R50, R131, 0x10000, RZ ;  /* 0x0001000083327824 */ /* 0x000fc400078e00ff */
[-C--:B------:R-:W-:Y:S01]  /*7290*/  FMUL.FTZ R60, R60, R126.reuse ;  /* 0x0000007e3c3c7220 */ /* 0x080fe20000410000 */
[----:B------:R-:W-:Y:S02]  /*72a0*/  IMAD.U32 R40, R127, 0x10000, RZ ;  /* 0x000100007f287824 */ /* 0x000fe400078e00ff */
[----:B------:R-:W-:Y:S01]  /*72b0*/  FFMA.FTZ R126, R41, R126, -R54 ;  /* 0x0000007e297e7223 */ /* 0x000fe20000010836 */
[----:B------:R-:W-:Y:S01]  /*72c0*/  FMUL.FTZ R54, R51, R50 ;  /* 0x0000003233367220 */ /* 0x000fe20000410000 */
[----:B------:R-:W-:Y:S01]  /*72d0*/  LOP3.LUT R131, R131, 0xffff0000, RZ, 0xc0, !PT ;  /* 0xffff000083837812 */ /* 0x000fe200078ec0ff */
[----:B------:R-:W-:Y:S01]  /*72e0*/  FMUL.FTZ R51, R51, R40 ;  /* 0x0000002833337220 */ /* 0x000fe20000410000 */
[----:B------:R-:W-:Y:S01]  /*72f0*/  LOP3.LUT R127, R127, 0xffff0000, RZ, 0xc0, !PT ;  /* 0xffff00007f7f7812 */ /* 0x000fe200078ec0ff */
[----:B------:R-:W-:Y:S01]  /*7300*/  FFMA.FTZ R68, R13, R128, -R68 ;  /* 0x000000800d447223 */ /* 0x000fe20000010844 */
[----:B------:R-:W-:Y:S01]  /*7310*/  LOP3.LUT R12, R12, 0xffff0000, RZ, 0xc0, !PT ;  /* 0xffff00000c0c7812 */ /* 0x000fe200078ec0ff */
[----:B------:R-:W-:Y:S01]  /*7320*/  FFMA.FTZ R51, R11, R50, R51 ;  /* 0x000000320b337223 */ /* 0x000fe20000010033 */
[----:B------:R-:W-:-:S02]  /*7330*/  IMAD.U32 R43, R42, 0x10000, RZ ;  /* 0x000100002a2b7824 */ /* 0x000fc400078e00ff */
[----:B------:R-:W-:Y:S01]  /*7340*/  FMUL.FTZ R13, R52, R131 ;  /* 0x00000083340d7220 */ /* 0x000fe20000410000 */
[----:B------:R-:W-:Y:S01]  /*7350*/  FFMA.FTZ R54, R11, R40, -R54 ;  /* 0x000000280b367223 */ /* 0x000fe20000010836 */
[----:B------:R-:W-:Y:S01]  /*7360*/  IMAD.U32 R50, R129, 0x10000, RZ ;  /* 0x0001000081327824 */ /* 0x000fe200078e00ff */
[----:B------:R-:W-:Y:S01]  /*7370*/  LOP3.LUT R42, R42, 0xffff0000, RZ, 0xc0, !PT ;  /* 0xffff00002a2a7812 */ /* 0x000fe200078ec0ff */
[-C--:B------:R-:W-:Y:S01]  /*7380*/  FMUL.FTZ R11, R52, R127.reuse ;  /* 0x0000007f340b7220 */ /* 0x080fe20000410000 */
[----:B------:R-:W-:Y:S01]  /*7390*/  IMAD.U32 R40, R125, 0x10000, RZ ;  /* 0x000100007d287824 */ /* 0x000fe200078e00ff */
[----:B------:R-:W-:Y:S01]  /*73a0*/  LOP3.LUT R129, R129, 0xffff0000, RZ, 0xc0, !PT ;  /* 0xffff000081817812 */ /* 0x000fe200078ec0ff */
[----:B------:R-:W-:Y:S01]  /*73b0*/  FFMA.FTZ R13, R12, R127, -R13 ;  /* 0x0000007f0c0d7223 */ /* 0x000fe2000001080d */
[----:B------:R-:W-:Y:S01]  /*73c0*/  LOP3.LUT R125, R125, 0xffff0000, RZ, 0xc0, !PT ;  /* 0xffff00007d7d7812 */ /* 0x000fe200078ec0ff */
[----:B------:R-:W-:Y:S02]  /*73d0*/  IMAD.U32 R15, R14, 0x10000, RZ ;  /* 0x000100000e0f7824 */ /* 0x000fe400078e00ff */
[----:B------:R-:W-:Y:S01]  /*73e0*/  FFMA.FTZ R12, R12, R131, R11 ;  /* 0x000000830c0c7223 */ /* 0x000fe2000001000b */
[----:B------:R-:W-:Y:S01]  /*73f0*/  FMUL.FTZ R52, R43, R50 ;  /* 0x000000322b347220 */ /* 0x000fe20000410000 */
[----:B------:R-:W-:Y:S01]  /*7400*/  LOP3.LUT R14, R14, 0xffff0000, RZ, 0xc0, !PT ;  /* 0xffff00000e0e7812 */ /* 0x000fe200078ec0ff */
[----:B------:R-:W-:Y:S01]  /*7410*/  FFMA.FTZ R41, R41, R130, R60 ;  /* 0x0000008229297223 */ /* 0x000fe2000001003c */
[-C--:B------:R-:W-:Y:S01]  /*7420*/  FMUL.FTZ R43, R43, R40.reuse ;  /* 0x000000282b2b7220 */ /* 0x080fe20000410000 */
[C---:B------:R-:W-:Y:S01]  /*7430*/  FMUL.FTZ R11, R42.reuse, R129 ;  /* 0x000000812a0b7220 */ /* 0x040fe20000410000 */
[----:B------:R-:W-:Y:S01]  /*7440*/  FMUL.FTZ R42, R42, R125 ;  /* 0x0000007d2a2a7220 */ /* 0x000fe20000410000 */
[C---:B------:R-:W-:Y:S01]  /*7450*/  FFMA.FTZ R52, R15.reuse, R40, -R52 ;  /* 0x000000280f347223 */ /* 0x040fe20000010834 */
[----:B------:R-:W-:Y:S01]  /*7460*/  FFMA.FTZ R43, R15, R50, R43 ;  /* 0x000000320f2b7223 */ /* 0x000fe2000001002b */
[----:B------:R-:W-:Y:S01]  /*7470*/  F2FP.BF16.F32.PACK_AB R50, R41, R62 ;  /* 0x0000003e2932723e */ /* 0x000fe200000010ff */
[C---:B------:R-:W-:Y:S01]  /*7480*/  FFMA.FTZ R42, R14.reuse, R129, R42 ;  /* 0x000000810e2a7223 */ /* 0x040fe2000001002a */
        /* <DEDUP_REMOVED lines=11> */
[----:B------:R-:W-:-:S07]  /*7540*/  F2FP.BF16.F32.PACK_AB R14, R11, R52 ;  /* 0x000000340b0e723e */ /* 0x000fce00000010ff */
.L_x_1637:
[----:B------:R-:W-:Y:S05]  /*7550*/  BSYNC B2 ;  /* 0x0000000000027941 */ /* 0x000fea0003800000 */
.L_x_1636:
[----:B--2---:R2:W-:Y:S04]  /*7560*/  ST.E.128 desc[UR60][R46.64], R12 ;  /* 0x0000000c2e007985 */ /* 0x0045e8000c101d3c */
[----:B---3--:R2:W-:Y:S02]  /*7570*/  @!P6 ST.E.128 desc[UR60][R48.64], R40 ;  /* 0x000000283000e985 */ /* 0x0085e4000c101d3c */
.L_x_1635:
[----:B------:R-:W-:Y:S05]  /*7580*/  BSYNC B1 ;  /* 0x0000000000017941 */ /* 0x000fea0003800000 */
.L_x_1634:
[----:B------:R-:W-:-:S13]  /*7590*/  ISETP.NE.AND P0, PT, R36, RZ, PT ;  /* 0x000000ff2400720c */ /* 0x000fda0003f05270 */
[----:B------:R-:W-:Y:S05]  /*75a0*/  @!P0 BRA `(.L_x_1602) ;  /* 0x0000000c005c8947 */ /* 0x000fea0003800000 */
[----:B--2---:R-:W2:Y:S04]  /*75b0*/  LDL R40, [R1+0x4c] ;  /* 0x00004c0001287983 */ /* 0x004ea80000100800 */
[----:B------:R-:W5:Y:S04]  /*75c0*/  LDL R15, [R1+0xa0] ;  /* 0x0000a000010f7983 */ /* 0x000f680000100800 */
[----:B------:R-:W3:Y:S01]  /*75d0*/  LDL R14, [R1+0x54] ;  /* 0x00005400010e7983 */ /* 0x000ee20000100800 */
[----:B------:R-:W-:Y:S01]  /*75e0*/  SEL R118, R95, R118, !P1 ;  /* 0x000000765f767207 */ /* 0x000fe20004800000 */
[----:B------:R-:W-:Y:S01]  /*75f0*/  BSSY B1, `(.L_x_1638) ;  /* 0x0000072000017945 */ /* 0x000fe20003800000 */
[----:B------:R-:W-:-:S02]  /*7600*/  ISETP.GE.AND P4, PT, R219, R106, PT ;  /* 0x0000006adb00720c */ /* 0x000fc40003f86270 */
[----:B0-----:R-:W-:Y:S02]  /*7610*/  SHF.R.S32.HI R11, RZ, 0x1f, R118 ;  /* 0x0000001fff0b7819 */ /* 0x001fe40000011476 */
[----:B------:R-:W-:Y:S02]  /*7620*/  LEA R46, P0, R35, R44, 0x1 ;  /* 0x0000002c232e7211 */ /* 0x000fe400078008ff */
[----:B------:R-:W-:Y:S02]  /*7630*/  LEA.HI R11, R11, R118, RZ, 0x4 ;  /* 0x000000760b0b7211 */ /* 0x000fe400078f20ff */
[----:B----4-:R-:W-:Y:S02]  /*7640*/  LEA.HI.X R47, R35, R45, R89, 0x1, P0 ;  /* 0x0000002d232f7211 */ /* 0x010fe400000f0c59 */
[----:B------:R-:W-:-:S04]  /*7650*/  LEA.HI.SX32 R12, R11, R34, 0x1c ;  /* 0x000000220b0c7211 */ /* 0x000fc800078fe2ff */
[----:B------:R-:W-:Y:S01]  /*7660*/  SHF.R.S32.HI R13, RZ, 0x1f, R12 ;  /* 0x0000001fff0d7819 */ /* 0x000fe2000001140c */
[----:B------:R-:W-:-:S03]  /*7670*/  IMAD.SHL.U32 R11, R12, 0x8, RZ ;  /* 0x000000080c0b7824 */ /* 0x000fc600078e00ff */
[----:B------:R-:W-:-:S05]  /*7680*/  LEA.HI R13, R13, R12, RZ, 0x3 ;  /* 0x0000000c0d0d7211 */ /* 0x000fca00078f18ff */
[----:B------:R-:W-:-:S05]  /*7690*/  IMAD.SHL.U32 R13, R13, 0x200, RZ ;  /* 0x000002000d0d7824 */ /* 0x000fca00078e00ff */
[----:B------:R-:W-:Y:S02]  /*76a0*/  LOP3.LUT R13, R13, 0x7ffff000, RZ, 0xc0, !PT ;  /* 0x7ffff0000d0d7812 */ /* 0x000fe400078ec0ff */
[----:B--2---:R-:W-:-:S04]  /*76b0*/  LOP3.LUT R12, R40, 0x38, R11, 0xf8, !PT ;  /* 0x00000038280c7812 */ /* 0x004fc800078ef80b */
[----:B-----5:R-:W-:-:S04]  /*76c0*/  LOP3.LUT R12, R12, R15, RZ, 0x3c, !PT ;  /* 0x0000000f0c0c7212 */ /* 0x020fc800078e3cff */
[----:B---3--:R-:W-:Y:S01]  /*76d0*/  IADD3 R15, R12, R13, R14 ;  /* 0x0000000d0c0f7210 */ /* 0x008fe20007ffe00e */
[----:B------:R-:W-:-:S04]  /*76e0*/  IMAD R13, R200, 0x4000, R4 ;  /* 0x00004000c80d7824 */ /* 0x000fc800078e0204 */
[----:B------:R-:W-:Y:S02]  /*76f0*/  IMAD R15, R200, 0x4000, R15 ;  /* 0x00004000c80f7824 */ /* 0x000fe400078e020f */
[--C-:B------:R-:W-:Y:S02]  /*7700*/  IMAD R13, R13, 0x2, R18.reuse ;  /* 0x000000020d0d7824 */ /* 0x100fe400078e0212 */
[----:B------:R-:W-:-:S04]  /*7710*/  IMAD R40, R15, 0x2, R18 ;  /* 0x000000020f287824 */ /* 0x000fc800078e0212 */
[----:B------:R-:W0:Y:S04]  /*7720*/  LDS.128 R12, [R13+0x20400] ;  /* 0x020400000d0c7984 */ /* 0x000e280000000c00 */
[----:B------:R-:W2:Y:S01]  /*7730*/  LDS.128 R40, [R40+0x20400] ;  /* 0x0204000028287984 */ /* 0x000ea20000000c00 */
[----:B------:R-:W-:Y:S05]  /*7740*/  @P4 BRA `(.L_x_1639) ;  /* 0x0000000400704947 */ /* 0x000fea0003800000 */
[----:B------:R-:W-:Y:S01]  /*7750*/  SHF.R.U64 R62, R58, 0x10, R59 ;  /* 0x000000103a3e7819 */ /* 0x000fe2000000123b */
[----:B--2---:R-:W-:Y:S01]  /*7760*/  IMAD.U32 R52, R41, 0x10000, RZ ;  /* 0x0001000029347824 */ /* 0x004fe200078e00ff */
[----:B------:R-:W-:Y:S01]  /*7770*/  SHF.R.U64 R68, R56, 0x10, R57 ;  /* 0x0000001038447819 */ /* 0x000fe20000001239 */
[----:B0-----:R-:W-:Y:S01]  /*7780*/  IMAD.U32 R48, R13, 0x10000, RZ ;  /* 0x000100000d307824 */ /* 0x001fe200078e00ff */
[----:B------:R-:W-:Y:S01]  /*7790*/  SHF.R.U64 R58, R64, 0x10, R65 ;  /* 0x00000010403a7819 */ /* 0x000fe20000001241 */
[----:B------:R-:W-:Y:S01]  /*77a0*/  IMAD.U32 R54, R43, 0x10000, RZ ;  /* 0x000100002b367824 */ /* 0x000fe200078e00ff */
[----:B------:R-:W-:Y:S01]  /*77b0*/  SHF.R.U32.HI R57, RZ, 0x10, R57 ;  /* 0x00000010ff397819 */ /* 0x000fe20000011639 */
[----:B------:R-:W-:Y:S01]  /*77c0*/  IMAD.U32 R50, R40, 0x10000, RZ ;  /* 0x0001000028327824 */ /* 0x000fe200078e00ff */
[----:B------:R-:W-:Y:S02]  /*77d0*/  SHF.R.U32.HI R65, RZ, 0x10, R65 ;  /* 0x00000010ff417819 */ /* 0x000fe40000011641 */
[----:B------:R-:W-:-:S02]  /*77e0*/  PRMT R120, R120, 0x5410, R57 ;  /* 0x0000541078787816 */ /* 0x000fc40000000039 */
[----:B------:R-:W-:Y:S02]  /*77f0*/  PRMT R124, R124, 0x5410, R65 ;  /* 0x000054107c7c7816 */ /* 0x000fe40000000041 */
[----:B------:R-:W-:Y:S01]  /*7800*/  SHF.R.U32.HI R60, RZ, 0x10, R59 ;  /* 0x00000010ff3c7819 */ /* 0x000fe2000001163b */
[----:B------:R-:W-:Y:S01]  /*7810*/  IMAD.U32 R57, R120, 0x10000, RZ ;  /* 0x0001000078397824 */ /* 0x000fe200078e00ff */
[--C-:B------:R-:W-:Y:S01]  /*7820*/  SHF.R.U64 R56, R66, 0x10, R67.reuse ;  /* 0x0000001042387819 */ /* 0x100fe20000001243 */
[----:B------:R-:W-:Y:S01]  /*7830*/  IMAD.U32 R59, R124, 0x10000, RZ ;  /* 0x000100007c3b7824 */ /* 0x000fe200078e00ff */
[----:B------:R-:W-:Y:S01]  /*7840*/  SHF.R.U32.HI R67, RZ, 0x10, R67 ;  /* 0x00000010ff437819 */ /* 0x000fe20000011643 */
[C---:B------:R-:W-:Y:S01]  /*7850*/  FMUL.FTZ R63, R52.reuse, R57 ;  /* 0x00000039343f7220 */ /* 0x040fe20000410000 */
[----:B------:R-:W-:Y:S01]  /*7860*/  LOP3.LUT R53, R41, 0xffff0000, RZ, 0xc0, !PT ;  /* 0xffff000029357812 */ /* 0x000fe200078ec0ff */
[-C--:B------:R-:W-:Y:S01]  /*7870*/  FMUL.FTZ R61, R52, R59.reuse ;  /* 0x0000003b343d7220 */ /* 0x080fe20000410000 */
[----:B------:R-:W-:Y:S01]  /*7880*/  PRMT R122, R122, 0x5410, R67 ;  /* 0x000054107a7a7816 */ /* 0x000fe20000000043 */
[----:B------:R-:W-:Y:S01]  /*7890*/  FFMA.FTZ R63, R48, R59, R63 ;  /* 0x0000003b303f7223 */ /* 0x000fe2000001003f */
[----:B------:R-:W-:-:S02]  /*78a0*/  LOP3.LUT R120, R120, 0xffff0000, RZ, 0xc0, !PT ;  /* 0xffff000078787812 */ /* 0x000fc400078ec0ff */
[----:B------:R-:W-:Y:S02]  /*78b0*/  LOP3.LUT R124, R124, 0xffff0000, RZ, 0xc0, !PT ;  /* 0xffff00007c7c7812 */ /* 0x000fe400078ec0ff */
[----:B------:R-:W-:Y:S02]  /*78c0*/  PRMT R117, R117, 0x5410, R60 ;  /* 0x0000541075757816 */ /* 0x000fe4000000003c */
[----:B------:R-:W-:Y:S01]  /*78d0*/  PRMT R121, R121, 0x5410, R56 ;  /* 0x0000541079797816 */ /* 0x000fe20000000038 */
[----:B------:R-:W-:Y:S01]  /*78e0*/  FFMA.FTZ R56, R48, R57, -R61 ;  /* 0x0000003930387223 */ /* 0x000fe2000001083d */
[----:B------:R-:W-:Y:S01]  /*78f0*/  LOP3.LUT R49, R13, 0xffff0000, RZ, 0xc0, !PT ;  /* 0xffff00000d317812 */ /* 0x000fe200078ec0ff */
[C---:B------:R-:W-:Y:S02]  /*7900*/  IMAD.U32 R61, R122.reuse, 0x10000, RZ ;  /* 0x000100007a3d7824 */ /* 0x040fe400078e00ff */
[----:B------:R-:W-:Y:S01]  /*7910*/  FMUL.FTZ R48, R53, R120 ;  /* 0x0000007835307220 */ /* 0x000fe20000410000 */
[----:B------:R-:W-:Y:S01]  /*7920*/  LOP3.LUT R55, R43, 0xffff0000, RZ, 0xc0, !PT ;  /* 0xffff00002b377812 */ /* 0x000fe200078ec0ff */
[-C--:B------:R-:W-:Y:S01]  /*7930*/  FMUL.FTZ R52, R53, R124.reuse ;  /* 0x0000007c35347220 */ /* 0x080fe20000410000 */
[----:B------:R-:W-:Y:S01]  /*7940*/  LOP3.LUT R122, R122, 0xffff0000, RZ, 0xc0, !PT ;  /* 0xffff00007a7a7812 */ /* 0x000fe200078ec0ff */
[----:B------:R-:W-:Y:S01]  /*7950*/  IMAD.U32 R57, R117, 0x10000, RZ ;  /* 0x0001000075397824 */ /* 0x000fe200078e00ff */
[----:B------:R-:W-:Y:S01]  /*7960*/  PRMT R123, R123, 0x5410, R58 ;  /* 0x000054107b7b7816 */ /* 0x000fe2000000003a */
[C---:B------:R-:W-:Y:S01]  /*7970*/  FFMA.FTZ R124, R49.reuse, R124, R48 ;  /* 0x0000007c317c7223 */ /* 0x040fe20000010030 */
[----:B------:R-:W-:Y:S01]  /*7980*/  LOP3.LUT R51, R40, 0xffff0000, RZ, 0xc0, !PT ;  /* 0xffff000028337812 */ /* 0x000fe200078ec0ff */
[----:B------:R-:W-:Y:S01]  /*7990*/  FFMA.FTZ R59, R49, R120, -R52 ;  /* 0x00000078313b7223 */ /* 0x000fe20000010834 */
[----:B------:R-:W-:Y:S01]  /*79a0*/  LOP3.LUT R41, R15, 0xffff0000, RZ, 0xc0, !PT ;  /* 0xffff00000f297812 */ /* 0x000fe200078ec0ff */
[C---:B------:R-:W-:Y:S01]  /*79b0*/  FMUL.FTZ R53, R54.reuse, R61 ;  /* 0x0000003d36357220 */ /* 0x040fe20000410000 */
[----:B------:R-:W-:Y:S01]  /*79c0*/  LOP3.LUT R48, R117, 0xffff0000, RZ, 0xc0, !PT ;  /* 0xffff000075307812 */ /* 0x000fe200078ec0ff */
[----:B------:R-:W-:Y:S01]  /*79d0*/  IMAD.U32 R40, R15, 0x10000, RZ ;  /* 0x000100000f287824 */ /* 0x000fe200078e00ff */
[----:B------:R-:W-:Y:S01]  /*79e0*/  PRMT R119, R119, 0x5410, R68 ;  /* 0x0000541077777816 */ /* 0x000fe20000000044 */
[----:B------:R-:W-:Y:S01]  /*79f0*/  FMUL.FTZ R54, R54, R57 ;  /* 0x0000003936367220 */ /* 0x000fe20000410000 */
[----:B------:R-:W-:Y:S01]  /*7a00*/  FMUL.FTZ R52, R55, R122 ;  /* 0x0000007a37347220 */ /* 0x000fe20000410000 */
[----:B------:R-:W-:-:S02]  /*7a10*/  IMAD.U32 R49, R123, 0x10000, RZ ;  /* 0x000100007b317824 */ /* 0x000fc400078e00ff */
[C---:B------:R-:W-:Y:S01]  /*7a20*/  FFMA.FTZ R57, R40.reuse, R57, -R53 ;  /* 0x0000003928397223 */ /* 0x040fe20000010835 */
[----:B------:R-:W-:Y:S01]  /*7a30*/  FFMA.FTZ R54, R40, R61, R54 ;  /* 0x0000003d28367223 */ /* 0x000fe20000010036 */
[-C--:B------:R-:W-:Y:S01]  /*7a40*/  FMUL.FTZ R60, R55, R48.reuse ;  /* 0x00000030373c7220 */ /* 0x080fe20000410000 */
[----:B------:R-:W-:Y:S01]  /*7a50*/  FFMA.FTZ R58, R41, R48, -R52 ;  /* 0x00000030293a7223 */ /* 0x000fe20000010834 */
[----:B------:R-:W-:Y:S01]  /*7a60*/  IMAD.U32 R13, R12, 0x10000, RZ ;  /* 0x000100000c0d7824 */ /* 0x000fe200078e00ff */
[----:B------:R-:W-:Y:S01]  /*7a70*/  LOP3.LUT R123, R123, 0xffff0000, RZ, 0xc0, !PT ;  /* 0xffff00007b7b7812 */ /* 0x000fe200078ec0ff */
[----:B------:R-:W-:Y:S02]  /*7a80*/  IMAD.U32 R40, R119, 0x10000, RZ ;  /* 0x0001000077287824 */ /* 0x000fe400078e00ff */
[----:B------:R-:W-:Y:S01]  /*7a90*/  FMUL.FTZ R48, R50, R49 ;  /* 0x0000003132307220 */ /* 0x000fe20000410000 */
[----:B------:R-:W-:Y:S01]  /*7aa0*/  PRMT R115, R115, 0x5410, R62 ;  /* 0x0000541073737816 */ /* 0x000fe2000000003e */
[----:B------:R-:W-:Y:S01]  /*7ab0*/  FFMA.FTZ R55, R41, R122, R60 ;  /* 0x0000007a29377223 */ /* 0x000fe2000001003c */
[----:B------:R-:W-:Y:S01]  /*7ac0*/  LOP3.LUT R119, R119, 0xffff0000, RZ, 0xc0, !PT ;  /* 0xffff000077777812 */ /* 0x000fe200078ec0ff */
[----:B------:R-:W-:Y:S01]  /*7ad0*/  FFMA.FTZ R41, R13, R40, -R48 ;  /* 0x000000280d297223 */ /* 0x000fe20000010830 */
[----:B------:R-:W-:Y:S01]  /*7ae0*/  LOP3.LUT R12, R12, 0xffff0000, RZ, 0xc0, !PT ;  /* 0xffff00000c0c7812 */ /* 0x000fe200078ec0ff */
[----:B------:R-:W-:-:S02]  /*7af0*/  IMAD.U32 R43, R42, 0x10000, RZ ;  /* 0x000100002a2b7824 */ /* 0x000fc400078e00ff */
[----:B------:R-:W-:Y:S01]  /*7b00*/  FMUL.FTZ R50, R50, R40 ;  /* 0x0000002832327220 */ /* 0x000fe20000410000 */
[----:B------:R-:W-:Y:S01]  /*7b10*/  FMUL.FTZ R53, R51, R123 ;  /* 0x0000007b33357220 */ /* 0x000fe20000410000 */
[----:B------:R-:W-:Y:S01]  /*7b20*/  IMAD.U32 R48, R121, 0x10000, RZ ;  /* 0x0001000079307824 */ /* 0x000fe200078e00ff */
[----:B------:R-:W-:Y:S01]  /*7b30*/  LOP3.LUT R42, R42, 0xffff0000, RZ, 0xc0, !PT ;  /* 0xffff00002a2a7812 */ /* 0x000fe200078ec0ff */
[----:B------:R-:W-:Y:S01]  /*7b40*/  FMUL.FTZ R51, R51, R119 ;  /* 0x0000007733337220 */ /* 0x000fe20000410000 */
[----:B------:R-:W-:Y:S01]  /*7b50*/  IMAD.U32 R40, R115, 0x10000, RZ ;  /* 0x0001000073287824 */ /* 0x000fe200078e00ff */
[----:B------:R-:W-:Y:S01]  /*7b60*/  LOP3.LUT R121, R121, 0xffff0000, RZ, 0xc0, !PT ;  /* 0xffff000079797812 */ /* 0x000fe200078ec0ff */
[C---:B------:R-:W-:Y:S01]  /*7b70*/  IMAD.U32 R15, R14.reuse, 0x10000, RZ ;  /* 0x000100000e0f7824 */ /* 0x040fe200078e00ff */
[----:B------:R-:W-:Y:S01]  /*7b80*/  LOP3.LUT R115, R115, 0xffff0000, RZ, 0xc0, !PT ;  /* 0xffff000073737812 */ /* 0x000fe200078ec0ff */
[----:B------:R-:W-:Y:S01]  /*7b90*/  FFMA.FTZ R50, R13, R49, R50 ;  /* 0x000000310d327223 */ /* 0x000fe20000010032 */
[----:B------:R-:W-:Y:S01]  /*7ba0*/  LOP3.LUT R14, R14, 0xffff0000, RZ, 0xc0, !PT ;  /* 0xffff00000e0e7812 */ /* 0x000fe200078ec0ff */
[C---:B------:R-:W-:Y:S01]  /*7bb0*/  FFMA.FTZ R52, R12.reuse, R119, -R53 ;  /* 0x000000770c347223 */ /* 0x040fe20000010835 */
        /* <DEDUP_REMOVED lines=21> */
.L_x_1639:
[----:B------:R-:W-:Y:S05]  /*7d10*/  BSYNC B1 ;  /* 0x0000000000017941 */ /* 0x000fea0003800000 */
.L_x_1638:
[----:B0-----:R0:W-:Y:S01]  /*7d20*/  ST.E.128 desc[UR60][R46.64], R12 ;  /* 0x0000000c2e007985 */ /* 0x0011e2000c101d3c */
[----:B------:R-:W-:-:S13]  /*7d30*/  ISETP.GE.AND P0, PT, R11, R116, PT ;  /* 0x000000740b00720c */ /* 0x000fda0003f06270 */
[----:B------:R-:W-:Y:S05]  /*7d40*/  @P0 BRA `(.L_x_1602) ;  /* 0x0000000400740947 */ /* 0x000fea0003800000 */
[----:B------:R-:W-:-:S05]  /*7d50*/  IMAD.WIDE R44, R11, 0x2, R44 ;  /* 0x000000020b2c7825 */ /* 0x000fca00078e022c */
[----:B--2---:R2:W-:Y:S01]  /*7d60*/  ST.E.128 desc[UR60][R44.64], R40 ;  /* 0x000000282c007985 */ /* 0x0045e2000c101d3c */
[----:B------:R-:W-:Y:S05]  /*7d70*/  BRA `(.L_x_1602) ;  /* 0x0000000400687947 */ /* 0x000fea0003800000 */
.L_x_1575:
[----:B------:R-:W-:-:S13]  /*7d80*/  ISETP.NE.AND P5, PT, R225, 0x3, PT ;  /* 0x00000003e100780c */ /* 0x000fda0003fa5270 */
[----:B------:R-:W-:Y:S05]  /*7d90*/  @!P5 BRA `(.L_x_1640) ;  /* 0x000000000004d947 */ /* 0x000fea0003800000 */
[----:B------:R-:W-:Y:S01]  /*7da0*/  BPT.TRAP 0x1 ;  /* 0x000000040000795c */ /* 0x000fe20000300000 */
.L_x_1640:
[----:B------:R-:W2:Y:S01]  /*7db0*/  LDL R11, [R1+0x1c] ;  /* 0x00001c00010b7983 */ /* 0x000ea20000100800 */
[----:B------:R-:W-:Y:S01]  /*7dc0*/  IMAD R90, R200, 0x8, R18 ;  /* 0x00000008c85a7824 */ /* 0x000fe200078e0212 */
[----:B------:R-:W-:Y:S01]  /*7dd0*/  BSSY B1, `(.L_x_1641) ;  /* 0x0000005000017945 */ /* 0x000fe20003800000 */
[----:B------:R-:W-:Y:S02]  /*7de0*/  SHF.R.S32.HI R101, RZ, 0x1f, R103 ;  /* 0x0000001fff657819 */ /* 0x000fe40000011467 */
[----:B--2---:R-:W-:-:S04]  /*7df0*/  SHF.L.U32 R105, R11, 0x1f, RZ ;  /* 0x0000001f0b697819 */ /* 0x004fc800000006ff */
[----:B------:R-:W0:Y:S02]  /*7e00*/  SYNCS.PHASECHK.TRANS64.TRYWAIT P0, [R90+URZ+0x30890], R105 ;  /* 0x030890695a0075a7 */ /* 0x000e24000800017f */
[----:B0-----:R-:W-:Y:S05]  /*7e10*/  @!P0 BRA `(.L_x_1642) ;  /* 0x0000023000ec8947 */ /* 0x001fea0003800000 */
.L_x_2023:
[----:B------:R-:W-:Y:S05]  /*7e20*/  BSYNC B1 ;  /* 0x0000000000017941 */ /* 0x000fea0003800000 */
.L_x_1641:
[----:B------:R-:W2:Y:S01]  /*7e30*/  LDL R40, [R1+0x10] ;  /* 0x0000100001287983 */ /* 0x000ea20000100800 */
        /* <DEDUP_REMOVED lines=20> */
[----:B------:R-:W-:-:S03]  /*7f80*/  UMOV UR4, 0xffffffff ;  /* 0xffffffff00047882 */ /* 0x000fc60000000000 */
[----:B------:R-:W-:Y:S01]  /*7f90*/  LEA.HI.X R43, R12, UR5, R11, 0x1, P0 ;  /* 0x000000050c2b7c11 */ /* 0x000fe200080f0c0b */
[----:B--2---:R-:W-:-:S05]  /*7fa0*/  IMAD.IADD R50, R99, 0x1, -R40 ;  /* 0x0000000163327824 */ /* 0x004fca00078e0a28 */
[----:B------:R-:W-:Y:S01]  /*7fb0*/  ISETP.GE.AND P0, PT, R50, 0x1, PT ;  /* 0x000000013200780c */ /* 0x000fe20003f06270 */
[----:B------:R-:W-:-:S12]  /*7fc0*/  BRA.DIV UR4, `(.L_x_1643) ;  /* 0x0000023204947947 */ /* 0x000fd8000b800000 */
[----:B------:R1:W2:Y:S04]  /*7fd0*/  SHFL.IDX PT, R40, R43, RZ, 0x181f ;  /* 0x00181fff2b287589 */ /* 0x0002a800000e0000 */
[----:B------:R1:W3:Y:S02]  /*7fe0*/  SHFL.IDX PT, R42, R41, RZ, 0x181f ;  /* 0x00181fff292a7589 */ /* 0x0002e400000e0000 */
.L_x_2027:
[----:B------:R-:W-:Y:S04]  /*7ff0*/  BSSY B1, `(.L_x_1644) ;  /* 0x0000017000017945 */ /* 0x000fe80003800000 */
[----:B------:R-:W-:Y:S05]  /*8000*/  @!P0 BRA `(.L_x_1645) ;  /* 0x0000000000548947 */ /* 0x000fea0003800000 */
[----:B------:R-:W-:Y:S02]  /*8010*/  ULDC UR4, c[0x0][0x2f4] ;  /* 0x0000bd0000047ab9 */ /* 0x000fe40000000800 */
        /* <DEDUP_REMOVED lines=20> */
.L_x_1645:
[----:B------:R-:W-:Y:S05]  /*8160*/  BSYNC B1 ;  /* 0x0000000000017941 */ /* 0x000fea0003800000 */
.L_x_1644:
[----:B------:R-:W-:-:S03]  /*8170*/  UMOV UR4, 0xffffffff ;  /* 0xffffffff00047882 */ /* 0x000fc60000000000 */
[----:B------:R-:W-:Y:S05]  /*8180*/  BRA.DIV UR4, `(.L_x_1646) ;  /* 0x0000023204707947 */ /* 0x000fea000b800000 */
[----:B--2---:R2:W0:Y:S04]  /*8190*/  SHFL.IDX PT, R40, R43, 0x1, 0x181f ;  /* 0x00381f002b287f89 */ /* 0x00442800000e0000 */
[----:B---3--:R2:W3:Y:S02]  /*81a0*/  SHFL.IDX PT, R42, R41, 0x1, 0x181f ;  /* 0x00381f00292a7f89 */ /* 0x0084e400000e0000 */
.L_x_2031:
[----:B------:R-:W-:-:S13]  /*81b0*/  ISETP.GE.AND P0, PT, R50, 0x21, PT ;  /* 0x000000213200780c */ /* 0x000fda0003f06270 */
[----:B------:R-:W-:Y:S05]  /*81c0*/  @!P0 BRA `(.L_x_1602) ;  /* 0x0000000000548947 */ /* 0x000fea0003800000 */
[----:B------:R-:W-:Y:S02]  /*81d0*/  ULDC UR4, c[0x0][0x2f4] ;  /* 0x0000bd0000047ab9 */ /* 0x000fe40000000800 */
[----:B------:R-:W-:Y:S02]  /*81e0*/  ISETP.GE.AND P6, PT, R16, UR4, PT ;  /* 0x0000000410007c0c */ /* 0x000fe4000bfc6270 */
[----:B------:R-:W-:-:S11]  /*81f0*/  ISETP.GE.AND P4, PT, R219, UR4, PT ;  /* 0x00000004db007c0c */ /* 0x000fd6000bf86270 */
[----:B----4-:R-:W4:Y:S01]  /*8200*/  @!P6 LDS.128 R12, [R94+0x21400] ;  /* 0x021400005e0ce984 */ /* 0x010f220000000c00 */
[----:B---3--:R-:W-:-:S04]  /*8210*/  @!P6 LEA R44, P0, R16, R42, 0x1 ;  /* 0x0000002a102ce211 */ /* 0x008fc800078008ff */
[----:B0-----:R-:W-:Y:S02]  /*8220*/  @!P6 LEA.HI.X R45, R16, R40, R17, 0x1, P0 ;  /* 0x00000028102de211 */ /* 0x001fe400000f0c11 */
[----:B------:R-:W-:-:S03]  /*8230*/  ISETP.GE.AND P0, PT, R19, UR4, PT ;  /* 0x0000000413007c0c */ /* 0x000fc6000bf06270 */
[----:B----4-:R-:W-:Y:S01]  /*8240*/  @!P6 ST.E.128 desc[UR60][R44.64], R12 ;  /* 0x0000000c2c00e985 */ /* 0x010fe2000c101d3c */
        /* <DEDUP_REMOVED lines=11> */
[----:B-12---:R-:W-:-:S05]  /*8300*/  @!P4 LEA.HI.X R43, R23, R40, R228, 0x1, P0 ;  /* 0x00000028172bc211 */ /* 0x006fca00000f0ce4 */
[----:B0-----:R0:W-:Y:S04]  /*8310*/  @!P4 ST.E.128 desc[UR60][R42.64], R12 ;  /* 0x0000000c2a00c985 */ /* 0x0011e8000c101d3c */
.L_x_1602:
[----:B------:R-:W-:Y:S05]  /*8320*/  BSYNC B0 ;  /* 0x0000000000007941 */ /* 0x000fea0003800000 */
.L_x_1574:
[----:B0-2---:R-:W0:Y:S01]  /*8330*/  S2R R11, SR_TID.X ;  /* 0x00000000000b7919 */ /* 0x005e220000002100 */
[----:B------:R-:W-:Y:S01]  /*8340*/  @!PT LDS RZ, [RZ] ;  /* 0x00000000fffff984 */ /* 0x000fe20000000800 */
[----:B------:R-:W-:Y:S01]  /*8350*/  @!PT LDS RZ, [RZ] ;  /* 0x00000000fffff984 */ /* 0x000fe20000000800 */
[----:B------:R-:W-:Y:S01]  /*8360*/  @!PT LDS RZ, [RZ] ;  /* 0x00000000fffff984 */ /* 0x000fe20000000800 */
[----:B------:R-:W-:Y:S01]  /*8370*/  @!PT LDS RZ, [RZ] ;  /* 0x00000000fffff984 */ /* 0x000fe20000000800 */
[----:B------:R2:W-:Y:S06]  /*8380*/  MEMBAR.ALL.CTA ;  /* 0x0000000000007992 */ /* 0x0005ec0000008000 */
[----:B--2---:R-:W2:Y:S01]  /*8390*/  FENCE.VIEW.ASYNC.S ;  /* 0x00000000000073c6 */ /* 0x004ea20000000000 */
[----:B------:R-:W-:Y:S05]  /*83a0*/  WARPSYNC.ALL ;  /* 0x0000000000007948 */ /* 0x000fea0003800000 */
[----:B------:R-:W-:Y:S01]  /*83b0*/  BSSY B0, `(.L_x_1647) ;  /* 0x0000009000007945 */ /* 0x000fe20003800000 */
[----:B0-----:R-:W-:Y:S01]  /*83c0*/  LOP3.LUT R11, R11, 0x7f, RZ, 0xc0, !PT ;  /* 0x0000007f0b0b7812 */ /* 0x001fe200078ec0ff */
[----:B--2---:R0:W-:Y:S03]  /*83d0*/  BAR.SYNC.DEFER_BLOCKING R98, 0x80 ;  /* 0x000200620000751d */ /* 0x0041e60000010000 */
[----:B------:R-:W-:-:S13]  /*83e0*/  ISETP.NE.AND P0, PT, R11, RZ, PT ;  /* 0x000000ff0b00720c */ /* 0x000fda0003f05270 */
[----:B------:R-:W-:-:S05]  /*83f0*/  @!P0 VIADD R11, R90, 0x308a0 ;  /* 0x000308a05a0b8836 */ /* 0x000fca0000000000 */
[----:B------:R-:W-:-:S04]  /*8400*/  @!P0 PRMT R11, RZ, 0x654, R11 ;  /* 0x00000654ff0b8816 */ /* 0x000fc8000000000b */
[----:B------:R0:W-:Y:S01]  /*8410*/  @!P0 SYNCS.ARRIVE.TRANS64.RED.A1T0 RZ, [R11+URZ], RZ ;  /* 0x000000ff0bff89a7 */ /* 0x0001e2000810043f */
[----:B------:R-:W-:Y:S05]  /*8420*/  @!P5 BRA `(.L_x_1648) ;  /* 0x000000000004d947 */ /* 0x000fea0003800000 */
[----:B------:R-:W-:Y:S01]  /*8430*/  BPT.TRAP 0x1 ;  /* 0x000000040000795c */ /* 0x000fe20000300000 */
.L_x_1648:
[----:B------:R-:W-:Y:S05]  /*8440*/  BSYNC B0 ;  /* 0x0000000000007941 */ /* 0x000fea0003800000 */
.L_x_1647:
[----:B------:R-:W2:Y:S01]  /*8450*/  SYNCS.PHASECHK.TRANS64.TRYWAIT P4, [R90+URZ+0x308b0], R105 ;  /* 0x0308b0695a0075a7 */ /* 0x000ea2000808017f */
[----:B------:R-:W-:Y:S04]  /*8460*/  BSSY B0, `(.L_x_1649) ;  /* 0x0000002000007945 */ /* 0x000fe80003800000 */
[----:B--2---:R-:W-:Y:S05]  /*8470*/  @!P4 BRA `(.L_x_1650) ;  /* 0x000002300000c947 */ /* 0x004fea0003800000 */
.L_x_2032:
[----:B------:R-:W-:Y:S05]  /*8480*/  BSYNC B0 ;  /* 0x0000000000007941 */ /* 0x000fea0003800000 */
.L_x_1649:
[----:B----4-:R-:W4:Y:S01]  /*8490*/  LDL R15, [R1+0x10] ;  /* 0x00001000010f7983 */ /* 0x010f220000100800 */
[----:B------:R-:W-:Y:S01]  /*84a0*/  ULDC.64 UR4, c[0x0][0x328] ;  /* 0x0000ca0000047ab9 */ /* 0x000fe20000000a00 */
[----:B------:R-:W-:Y:S01]  /*84b0*/  BSSY B0, `(.L_x_1651) ;  /* 0x000002c000007945 */ /* 0x000fe20003800000 */
[----:B------:R-:W-:Y:S02]  /*84c0*/  IMAD R14, R101, UR4, RZ ;  /* 0x00000004650e7c24 */ /* 0x000fe4000f8e02ff */
[----:B------:R-:W-:-:S04]  /*84d0*/  IMAD.WIDE.U32 R12, R103, UR4, RZ ;  /* 0x00000004670c7c25 */ /* 0x000fc8000f8e00ff */
[----:B------:R-:W-:Y:S01]  /*84e0*/  IMAD R103, R103, UR5, R14 ;  /* 0x0000000567677c24 */ /* 0x000fe2000f8e020e */
[----:B------:R-:W-:Y:S02]  /*84f0*/  ULDC.64 UR4, c[0x0][0x338] ;  /* 0x0000ce0000047ab9 */ /* 0x000fe40000000a00 */
[----:B0-----:R-:W-:Y:S02]  /*8500*/  IMAD R11, R100, UR4, RZ ;  /* 0x00000004640b7c24 */ /* 0x001fe4000f8e02ff */
[----:B------:R-:W-:Y:S02]  /*8510*/  IMAD.IADD R13, R13, 0x1, R103 ;  /* 0x000000010d0d7824 */ /* 0x000fe400078e0267 */
[C---:B------:R-:W-:Y:S02]  /*8520*/  IMAD R11, R104.reuse, UR5, R11 ;  /* 0x00000005680b7c24 */ /* 0x040fe4000f8e020b */
[----:B--2---:R-:W-:Y:S01]  /*8530*/  IMAD.WIDE.U32 R104, R104, UR4, R12 ;  /* 0x0000000468687c25 */ /* 0x004fe2000f8e000c */
        /* <DEDUP_REMOVED lines=10> */
[----:B------:R0:W0:Y:S01]  /*85e0*/  SHFL.IDX PT, R48, R11, RZ, 0x181f ;  /* 0x00181fff0b307589 */ /* 0x00002200000e0000 */
[----:B----4-:R-:W-:-:S05]  /*85f0*/  IMAD.IADD R99, R99, 0x1, -R15 ;  /* 0x0000000163637824 */ /* 0x010fca00078e0a0f */
[----:B------:R-:W-:-:S13]  /*8600*/  ISETP.GE.AND P4, PT, R99, 0x1, PT ;  /* 0x000000016300780c */ /* 0x000fda0003f86270 */
[----:B0-2---:R-:W-:Y:S05]  /*8610*/  @!P4 BRA `(.L_x_1652) ;  /* 0x000000000054c947 */ /* 0x005fea0003800000 */
[----:B------:R-:W-:Y:S02]  /*8620*/  ULDC UR4, c[0x0][0x2f4] ;  /* 0x0000bd0000047ab9 */ /* 0x000fe40000000800 */
[----:B------:R-:W-:Y:S02]  /*8630*/  ISETP.GE.AND P6, PT, R16, UR4, PT ;  /* 0x0000000410007c0c */ /* 0x000fe4000bfc6270 */
[----:B------:R-:W-:-:S11]  /*8640*/  ISETP.GE.AND P5, PT, R219, UR4, PT ;  /* 0x00000004db007c0c */ /* 0x000fd6000bfa6270 */
[----:B------:R-:W0:Y:S01]  /*8650*/  @!P6 LDS.128 R12, [R94+0x400] ;  /* 0x000400005e0ce984 */ /* 0x000e220000000c00 */
[----:B------:R-:W-:-:S04]  /*8660*/  @!P6 LEA R40, P4, R16, R50, 0x1 ;  /* 0x000000321028e211 */ /* 0x000fc800078808ff */
[----:B-1----:R-:W-:Y:S02]  /*8670*/  @!P6 LEA.HI.X R41, R16, R48, R17, 0x1, P4 ;  /* 0x000000301029e211 */ /* 0x002fe400020f0c11 */
[----:B------:R-:W-:-:S03]  /*8680*/  ISETP.GE.AND P4, PT, R19, UR4, PT ;  /* 0x0000000413007c0c */ /* 0x000fc6000bf86270 */
[----:B0-----:R-:W-:Y:S01]  /*8690*/  @!P6 ST.E.128 desc[UR60][R40.64], R12 ;  /* 0x0000000c2800e985 */ /* 0x001fe2000c101d3c */
[----:B---3--:R-:W-:-:S03]  /*86a0*/  @!P5 LEA R42, P6, R201, R50, 0x1 ;  /* 0x00000032c92ad211 */ /* 0x008fc600078c08ff */
        /* <DEDUP_REMOVED lines=12> */
.L_x_1652:
[----:B------:R-:W-:Y:S05]  /*8770*/  BSYNC B0 ;  /* 0x0000000000007941 */ /* 0x000fea0003800000 */
.L_x_1651:
[----:B------:R-:W-:Y:S01]  /*8780*/  ISETP.GE.AND P4, PT, R99, 0x21, PT ;  /* 0x000000216300780c */ /* 0x000fe20003f86270 */
[----:B------:R2:W4:Y:S01]  /*8790*/  SHFL.IDX PT, R48, R11, 0x1, 0x181f ;  /* 0x00381f000b307f89 */ /* 0x00052200000e0000 */
[----:B------:R-:W-:Y:S03]  /*87a0*/  BSSY B0, `(.L_x_1653) ;  /* 0x0000018000007945 */ /* 0x000fe60003800000 */
[----:B------:R-:W0:Y:S08]  /*87b0*/  SHFL.IDX PT, R46, R46, 0x1, 0x181f ;  /* 0x00381f002e2e7f89 */ /* 0x000e3000000e0000 */
[----:B--2---:R-:W-:Y:S05]  /*87c0*/  @!P4 BRA `(.L_x_1654) ;  /* 0x000000000054c947 */ /* 0x004fea0003800000 */
[----:B------:R-:W-:Y:S02]  /*87d0*/  ULDC UR4, c[0x0][0x2f4] ;  /* 0x0000bd0000047ab9 */ /* 0x000fe40000000800 */
[----:B------:R-:W-:Y:S02]  /*87e0*/  ISETP.GE.AND P6, PT, R16, UR4, PT ;  /* 0x0000000410007c0c */ /* 0x000fe4000bfc6270 */
[----:B------:R-:W-:-:S11]  /*87f0*/  ISETP.GE.AND P5, PT, R219, UR4, PT ;  /* 0x00000004db007c0c */ /* 0x000fd6000bfa6270 */
[----:B0-----:R-:W0:Y:S01]  /*8800*/  @!P6 LDS.128 R12, [R94+0x1400] ;  /* 0x001400005e0ce984 */ /* 0x001e220000000c00 */
[----:B------:R-:W-:-:S04]  /*8810*/  @!P6 LEA R40, P4, R16, R46, 0x1 ;  /* 0x0000002e1028e211 */ /* 0x000fc800078808ff */
[----:B-1--4-:R-:W-:Y:S02]  /*8820*/  @!P6 LEA.HI.X R41, R16, R48, R17, 0x1, P4 ;  /* 0x000000301029e211 */ /* 0x012fe400020f0c11 */
        /* <DEDUP_REMOVED lines=15> */
.L_x_1654:
[----:B------:R-:W-:Y:S05]  /*8920*/  BSYNC B0 ;  /* 0x0000000000007941 */ /* 0x000fea0003800000 */
.L_x_1653:
[----:B0-2---:R-:W2:Y:S01]  /*8930*/  LDL.LU R12, [R1+0x1c] ;  /* 0x00001c00010c7983 */ /* 0x005ea20000300800 */
[----:B------:R-:W-:Y:S02]  /*8940*/  VIADD R200, R200, 0x1 ;  /* 0x00000001c8c87836 */ /* 0x000fe40000000000 */
[----:B------:R-:W-:Y:S01]  /*8950*/  @!P0 VIADD R90, R90, 0x308c0 ;  /* 0x000308c05a5a8836 */ /* 0x000fe20000000000 */
[----:B------:R-:W-:Y:S01]  /*8960*/  @!PT LDS RZ, [RZ] ;  /* 0x00000000fffff984 */ /* 0x000fe20000000800 */
[----:B------:R-:W-:Y:S01]  /*8970*/  @!PT LDS RZ, [RZ] ;  /* 0x00000000fffff984 */ /* 0x000fe20000000800 */
[----:B------:R-:W-:Y:S01]  /*8980*/  @!PT LDS RZ, [RZ] ;  /* 0x00000000fffff984 */ /* 0x000fe20000000800 */
[----:B------:R-:W-:Y:S01]  /*8990*/  @!PT LDS RZ, [RZ] ;  /* 0x00000000fffff984 */ /* 0x000fe20000000800 */
[----:B------:R0:W-:Y:S06]  /*89a0*/  MEMBAR.ALL.CTA ;  /* 0x0000000000007992 */ /* 0x0001ec0000008000 */
[----:B0-----:R-:W0:Y:S02]  /*89b0*/  FENCE.VIEW.ASYNC.S ;  /* 0x00000000000073c6 */ /* 0x001e240000000000 */
[----:B0-----:R0:W-:Y:S01]  /*89c0*/  BAR.SYNC.DEFER_BLOCKING R98, 0x80 ;  /* 0x000200620000751d */ /* 0x0011e20000010000 */
[----:B------:R-:W-:-:S02]  /*89d0*/  ISETP.NE.AND P4, PT, R200, 0x2, PT ;  /* 0x00000002c800780c */ /* 0x000fc40003f85270 */
[----:B------:R-:W-:Y:S02]  /*89e0*/  @!P0 PRMT R90, RZ, 0x654, R90 ;  /* 0x00000654ff5a8816 */ /* 0x000fe4000000005a */
[----:B------:R-:W-:Y:S02]  /*89f0*/  SEL R11, RZ, 0x1, P4 ;  /* 0x00000001ff0b7807 */ /* 0x000fe40002000000 */
[----:B------:R-:W-:Y:S01]  /*8a00*/  SEL R200, R200, RZ, P4 ;  /* 0x000000ffc8c87207 */ /* 0x000fe20002000000 */
[----:B------:R0:W-:Y:S01]  /*8a10*/  @!P0 SYNCS.ARRIVE.TRANS64.RED.A1T0 RZ, [R90+URZ], RZ ;  /* 0x000000ff5aff89a7 */ /* 0x0001e2000810043f */
[----:B------:R-:W-:Y:S02]  /*8a20*/  PLOP3.LUT P0, PT, PT, PT, PT, 0x8, 0x0 ;  /* 0x000000000000781c */ /* 0x000fe40003f0e170 */
[----:B--2---:R-:W-:-:S05]  /*8a30*/  LOP3.LUT R12, R12, R11, RZ, 0x3c, !PT ;  /* 0x0000000b0c0c7212 */ /* 0x004fca00078e3cff */
[----:B------:R0:W-:Y:S01]  /*8a40*/  STL [R1+0x1c], R12 ;  /* 0x00001c0c01007387 */ /* 0x0001e20000100800 */
[----:B------:R-:W-:Y:S05]  /*8a50*/  @P3 BRA `(.L_x_1655) ;  /* 0xffffff9c00583947 */ /* 0x000fea000383ffff */
.L_x_1569:
[----:B------:R-:W2:Y:S01]  /*8a60*/  LDL R11, [R1+0x48] ;  /* 0x00004800010b7983 */ /* 0x000ea20000100800 */
[----:B------:R-:W1:Y:S01]  /*8a70*/  LDC R0, c[0x0][0x448] ;  /* 0x00011200ff007b82 */ /* 0x000e620000000800 */
[----:B------:R-:W-:Y:S01]  /*8a80*/  IADD3 R5, R220, 0x1, -R218 ;  /* 0x00000001dc057810 */ /* 0x000fe20007ffe8da */
[----:B------:R-:W-:Y:S06]  /*8a90*/  BSSY B0, `(.L_x_1656) ;  /* 0x000000d000007945 */ /* 0x000fec0003800000 */
[----:B------:R-:W3:Y:S01]  /*8aa0*/  LDC.64 R6, c[0x0][0x9e0] ;  /* 0x00027800ff067b82 */ /* 0x000ee20000000a00 */
[----:B-1----:R-:W-:-:S02]  /*8ab0*/  ISETP.NE.AND P1, PT, R0, 0x1, PT ;  /* 0x000000010000780c */ /* 0x002fc40003f25270 */
[----:B---3--:R-:W-:-:S11]  /*8ac0*/  ISETP.GE.AND P2, PT, R7, 0x1, PT ;  /* 0x000000010700780c */ /* 0x008fd60003f46270 */
[----:B------:R-:W1:Y:S08]  /*8ad0*/  @P1 LDC R3, c[0x0][0x44c] ;  /* 0x00011300ff031b82 */ /* 0x000e700000000800 */
[----:B------:R-:W3:Y:S01]  /*8ae0*/  @P1 LDC R2, c[0x0][0x450] ;  /* 0x00011400ff021b82 */ /* 0x000ee20000000800 */
[----:B--2---:R-:W-:-:S04]  /*8af0*/  VIADD R0, R11, 0x7f ;  /* 0x0000007f0b007836 */ /* 0x004fc80000000000 */
[----:B-1----:R-:W-:-:S05]  /*8b00*/  @P1 IMAD.HI.U32 R3, R0, R3, RZ ;  /* 0x0000000300031227 */ /* 0x002fca00078e00ff */
[----:B---3--:R-:W-:-:S05]  /*8b10*/  @P1 SHF.R.U32.HI R0, RZ, R2, R3 ;  /* 0x00000002ff001219 */ /* 0x008fca0000011603 */
[----:B------:R-:W-:Y:S01]  /*8b20*/  IMAD.IADD R3, R5, 0x1, R0 ;  /* 0x0000000105037824 */ /* 0x000fe200078e0200 */
[----:B------:R-:W-:Y:S06]  /*8b30*/  @P0 BRA `(.L_x_1657) ;  /* 0x0000000000080947 */ /* 0x000fec0003800000 */
[----:B------:R-:W1:Y:S02]  /*8b40*/  FENCE.VIEW.ASYNC.G ;  /* 0x00000000000073c6 */ /* 0x000e640000000100 */
[----:B-1----:R-:W-:Y:S06]  /*8b50*/  BAR.ARV 0xc, 0x180 ;  /* 0x0306000000007b1d */ /* 0x002fec0000002000 */
.L_x_1657:
[----:B------:R-:W-:Y:S05]  /*8b60*/  BSYNC B0 ;  /* 0x0000000000007941 */ /* 0x000fea0003800000 */
.L_x_1656:
[----:B------:R-:W-:Y:S01]  /*8b70*/  IMAD.IADD R0, R3, 0x1, R6 ;  /* 0x0000000103007824 */ /* 0x000fe200078e0206 */
[----:B------:R-:W-:Y:S06]  /*8b80*/  @!P2 BRA `(.L_x_1658) ;  /* 0x000000000048a947 */ /* 0x000fec0003800000 */
[C---:B------:R-:W-:Y:S01]  /*8b90*/  ISETP.GT.AND P0, PT, R3.reuse, RZ, PT ;  /* 0x000000ff0300720c */ /* 0x040fe20003f04270 */
[----:B------:R-:W-:Y:S01]  /*8ba0*/  BSSY B0, `(.L_x_1659) ;  /* 0x000000e000007945 */ /* 0x000fe20003800000 */
[----:B------:R-:W-:-:S11]  /*8bb0*/  VIADD R2, R3, 0xffffffff ;  /* 0xffffffff03027836 */ /* 0x000fd60000000000 */
[----:B------:R-:W-:Y:S05]  /*8bc0*/  @P0 BRA `(.L_x_1660) ;  /* 0x00000000001c0947 */ /* 0x000fea0003800000 */
[----:B------:R-:W-:Y:S01]  /*8bd0*/  ISETP.NE.AND P0, PT, R7, 0x1, PT ;  /* 0x000000010700780c */ /* 0x000fe20003f05270 */
[----:B------:R-:W-:-:S12]  /*8be0*/  IMAD.MOV R3, RZ, RZ, -R3 ;  /* 0x000000ffff037224 */ /* 0x000fd800078e0a03 */
[----:B------:R-:W1:Y:S02]  /*8bf0*/  @P0 LDC.64 R4, c[0x0][0x9e8] ;  /* 0x00027a00ff040b82 */ /* 0x000e640000000a00 */
[----:B-1----:R-:W-:-:S05]  /*8c00*/  @P0 IMAD.HI.U32 R2, R3, R4, RZ ;  /* 0x0000000403020227 */ /* 0x002fca00078e00ff */
[----:B------:R-:W-:-:S04]  /*8c10*/  @P0 SHF.R.U32.HI R3, RZ, R5, R2 ;  /* 0x00000005ff030219 */ /* 0x000fc80000011602 */
[----:B------:R-:W-:Y:S01]  /*8c20*/  LOP3.LUT R2, RZ, R3, RZ, 0x33, !PT ;  /* 0x00000003ff027212 */ /* 0x000fe200078e33ff */
[----:B------:R-:W-:Y:S06]  /*8c30*/  BRA `(.L_x_1661) ;  /* 0x0000000000107947 */ /* 0x000fec0003800000 */
.L_x_1660:
[----:B------:R-:W-:-:S13]  /*8c40*/  ISETP.NE.AND P0, PT, R7, 0x1, PT ;  /* 0x000000010700780c */ /* 0x000fda0003f05270 */
[----:B------:R-:W1:Y:S02]  /*8c50*/  @P0 LDC.64 R4, c[0x0][0x9e8] ;  /* 0x00027a00ff040b82 */ /* 0x000e640000000a00 */
[----:B-1----:R-:W-:-:S05]  /*8c60*/  @P0 IMAD.HI.U32 R4, R2, R4, RZ ;  /* 0x0000000402040227 */ /* 0x002fca00078e00ff */
[----:B------:R-:W-:-:S07]  /*8c70*/  @P0 SHF.R.U32.HI R2, RZ, R5, R4 ;  /* 0x00000005ff020219 */ /* 0x000fce0000011604 */
.L_x_1661:
[----:B------:R-:W-:Y:S05]  /*8c80*/  BSYNC B0 ;  /* 0x0000000000007941 */ /* 0x000fea0003800000 */
.L_x_1659:
[----:B------:R-:W-:-:S05]  /*8c90*/  IMAD R3, R2, R7, R7 ;  /* 0x0000000702037224 */ /* 0x000fca00078e0207 */
[----:B------:R-:W-:-:S07]  /*8ca0*/  VIMNMX R0, R0, R3, PT ;  /* 0x0000000300007248 */ /* 0x000fce0003fe0100 */
.L_x_1658:
[----:B------:R-:W1:Y:S01]  /*8cb0*/  @P1 LDC R2, c[0x0][0x44c] ;  /* 0x00011300ff021b82 */ /* 0x000e620000000800 */
[----:B------:R-:W-:Y:S01]  /*8cc0*/  VIADD R0, R0, 0x3f ;  /* 0x0000003f00007836 */ /* 0x000fe20000000000 */
[----:B------:R-:W-:Y:S01]  /*8cd0*/  ULDC UR4, c[0x0][0x9dc] ;  /* 0x0002770000047ab9 */ /* 0x000fe20000000800 */
[----:B------:R-:W-:-:S03]  /*8ce0*/  IMAD.MOV.U32 R5, RZ, RZ, R11 ;  /* 0x000000ffff057224 */ /* 0x000fc600078e000b */
[----:B------:R-:W-:Y:S02]  /*8cf0*/  SHF.R.S32.HI R3, RZ, 0x1f, R0 ;  /* 0x0000001fff037819 */ /* 0x000fe40000011400 */
[----:B------:R-:W2:Y:S02]  /*8d00*/  @P1 LDC R9, c[0x0][0x450] ;  /* 0x00011400ff091b82 */ /* 0x000ea40000000800 */
[----:B------:R-:W-:-:S04]  /*8d10*/  LEA.HI R3, R3, R0, RZ, 0x6 ;  /* 0x0000000003037211 */ /* 0x000fc800078f30ff */
[----:B------:R-:W-:-:S04]  /*8d20*/  SHF.R.S32.HI R0, RZ, 0x6, R3 ;  /* 0x00000006ff007819 */ /* 0x000fc80000011403 */
[----:B------:R-:W-:Y:S01]  /*8d30*/  VIMNMX R97, R97, R0, PT ;  /* 0x0000000061617248 */ /* 0x000fe20003fe0100 */
[----:B-1----:R-:W-:-:S05]  /*8d40*/  @P1 IMAD.HI.U32 R2, R11, R2, RZ ;  /* 0x000000020b021227 */ /* 0x002fca00078e00ff */
[----:B--2---:R-:W-:-:S05]  /*8d50*/  @P1 SHF.R.U32.HI R5, RZ, R9, R2 ;  /* 0x00000009ff051219 */ /* 0x004fca0000011602 */
        /* <DEDUP_REMOVED lines=13> */
.L_x_1664:
[----:B------:R-:W-:-:S13]  /*8e30*/  ISETP.NE.AND P0, PT, R7, 0x1, PT ;  /* 0x000000010700780c */ /* 0x000fda0003f05270 */
[----:B------:R-:W1:Y:S02]  /*8e40*/  @P0 LDC.64 R4, c[0x0][0x9e8] ;  /* 0x00027a00ff040b82 */ /* 0x000e640000000a00 */
[----:B-1----:R-:W-:-:S05]  /*8e50*/  @P0 IMAD.HI.U32 R0, R2, R4, RZ ;  /* 0x0000000402000227 */ /* 0x002fca00078e00ff */
[----:B------:R-:W-:-:S07]  /*8e60*/  @P0 SHF.R.U32.HI R2, RZ, R5, R0 ;  /* 0x00000005ff020219 */ /* 0x000fce0000011600 */
.L_x_1665:
[----:B------:R-:W-:Y:S05]  /*8e70*/  BSYNC B0 ;  /* 0x0000000000007941 */ /* 0x000fea0003800000 */
.L_x_1663:
[----:B------:R-:W-:-:S05]  /*8e80*/  IMAD R2, R2, R7, RZ ;  /* 0x0000000702027224 */ /* 0x000fca00078e02ff */
[----:B------:R-:W-:-:S07]  /*8e90*/  VIMNMX R3, R3, R2, !PT ;  /* 0x0000000203037248 */ /* 0x000fce0007fe0100 */
.L_x_1662:
[----:B------:R-:W-:Y:S01]  /*8ea0*/  SHF.R.S32.HI R2, RZ, 0x1f, R3 ;  /* 0x0000001fff027819 */ /* 0x000fe20000011403 */
[----:B------:R-:W-:Y:S01]  /*8eb0*/  IMAD.MOV.U32 R0, RZ, RZ, RZ ;  /* 0x000000ffff007224 */ /* 0x000fe200078e00ff */
[----:B------:R-:W-:Y:S02]  /*8ec0*/  PLOP3.LUT P0, PT, PT, PT, PT, 0x80, 0x0 ;  /* 0x000000000000781c */ /* 0x000fe40003f0f070 */
[----:B------:R-:W-:Y:S02]  /*8ed0*/  CS2R R4, SRZ ;  /* 0x0000000000047805 */ /* 0x000fe4000001ff00 */
[----:B------:R-:W-:Y:S02]  /*8ee0*/  LEA.HI R6, R2, R3, RZ, 0x6 ;  /* 0x0000000302067211 */ /* 0x000fe400078f30ff */
[----:B------:R-:W-:Y:S02]  /*8ef0*/  CS2R R150, SRZ ;  /* 0x0000000000967805 */ /* 0x000fe4000001ff00 */
[----:B------:R-:W-:-:S02]  /*8f00*/  CS2R R148, SRZ ;  /* 0x0000000000947805 */ /* 0x000fc4000001ff00 */
[----:B------:R-:W-:Y:S02]  /*8f10*/  CS2R R146, SRZ ;  /* 0x0000000000927805 */ /* 0x000fe4000001ff00 */
[----:B------:R-:W-:Y:S02]  /*8f20*/  SHF.R.S32.HI R6, RZ, 0x6, R6 ;  /* 0x00000006ff067819 */ /* 0x000fe40000011406 */
[----:B------:R-:W-:Y:S02]  /*8f30*/  CS2R R144, SRZ ;  /* 0x0000000000907805 */ /* 0x000fe4000001ff00 */
[----:B------:R-:W-:Y:S02]  /*8f40*/  CS2R R142, SRZ ;  /* 0x00000000008e7805 */ /* 0x000fe4000001ff00 */
[----:B------:R-:W-:Y:S02]  /*8f50*/  CS2R R140, SRZ ;  /* 0x00000000008c7805 */ /* 0x000fe4000001ff00 */
[----:B------:R-:W-:-:S02]  /*8f60*/  VIMNMX R7, RZ, R6, !PT ;  /* 0x00000006ff077248 */ /* 0x000fc40007fe0100 */
[----:B------:R-:W-:Y:S02]  /*8f70*/  CS2R R138, SRZ ;  /* 0x00000000008a7805 */ /* 0x000fe4000001ff00 */
[----:B------:R-:W-:Y:S02]  /*8f80*/  CS2R R136, SRZ ;  /* 0x0000000000887805 */ /* 0x000fe4000001ff00 */
[----:B------:R-:W-:Y:S02]  /*8f90*/  CS2R R134, SRZ ;  /* 0x0000000000867805 */ /* 0x000fe4000001ff00 */
[----:B------:R-:W-:Y:S01]  /*8fa0*/  ISETP.GT.AND P1, PT, R97, R7, PT ;  /* 0x000000076100720c */ /* 0x000fe20003f24270 */
[----:B------:R1:W-:Y:S01]  /*8fb0*/  STL [R1+0x64], R7 ;  /* 0x0000640701007387 */ /* 0x0003e20000100800 */
[----:B------:R-:W-:Y:S02]  /*8fc0*/  CS2R R132, SRZ ;  /* 0x0000000000847805 */ /* 0x000fe4000001ff00 */
[----:B------:R-:W-:-:S02]  /*8fd0*/  CS2R R100, SRZ ;  /* 0x0000000000647805 */ /* 0x000fc4000001ff00 */
[----:B------:R-:W-:Y:S02]  /*8fe0*/  CS2R R92, SRZ ;  /* 0x00000000005c7805 */ /* 0x000fe4000001ff00 */
[----:B------:R-:W-:Y:S01]  /*8ff0*/  CS2R R108, SRZ ;  /* 0x00000000006c7805 */ /* 0x000fe2000001ff00 */
[----:B------:R-:W-:Y:S01]  /*9000*/  IMAD.MOV.U32 R172, RZ, RZ, RZ ;  /* 0x000000ffffac7224 */ /* 0x000fe200078e00ff */
        /* <DEDUP_REMOVED lines=16> */
[----:B----4-:R-:W-:Y:S02]  /*9110*/  CS2R R48, SRZ ;  /* 0x0000000000307805 */ /* 0x010fe4000001ff00 */
[----:B------:R-:W-:Y:S02]  /*9120*/  CS2R R168, SRZ ;  /* 0x0000000000a87805 */ /* 0x000fe4000001ff00 */
[----:B------:R-:W-:Y:S02]  /*9130*/  CS2R R44, SRZ ;  /* 0x00000000002c7805 */ /* 0x000fe4000001ff00 */
[----:B------:R-:W-:Y:S02]  /*9140*/  CS2R R40, SRZ ;  /* 0x0000000000287805 */ /* 0x000fe4000001ff00 */
[----:B0-----:R-:W-:Y:S02]  /*9150*/  CS2R R98, SRZ ;  /* 0x0000000000627805 */ /* 0x001fe4000001ff00 */
        /* <DEDUP_REMOVED lines=29> */
[----:B------:R-:W-:Y:S01]  /*9330*/  CS2R R24, SRZ ;  /* 0x0000000000187805 */ /* 0x000fe2000001ff00 */
[----:B-1----:R-:W-:Y:S06]  /*9340*/  @!P1 BRA `(.L_x_1666) ;  /* 0x0000017000889947 */ /* 0x002fec0003800000 */
[----:B------:R-:W2:Y:S01]  /*9350*/  LDL R7, [R1+0xa8] ;  /* 0x0000a80001077983 */ /* 0x000ea20000100800 */
[----:B------:R-:W-:Y:S03]  /*9360*/  BSSY B6, `(.L_x_1667) ;  /* 0x000001c000067945 */ /* 0x000fe60003800000 */
[----:B--2---:R-:W0:Y:S02]  /*9370*/  SHFL.IDX PT, R0, R7, RZ, 0x1f ;  /* 0x00001fff07007589 */ /* 0x004e2400000e0000 */
[----:B0-----:R-:W-:-:S04]  /*9380*/  LEA.HI R2, R0, R0, RZ, 0x1 ;  /* 0x0000000000027211 */ /* 0x001fc800078f08ff */
[----:B------:R-:W-:Y:S01]  /*9390*/  LOP3.LUT R3, R2, 0x1e, RZ, 0xc0, !PT ;  /* 0x0000001e02037812 */ /* 0x000fe200078ec0ff */
[----:B------:R-:W-:-:S04]  /*93a0*/  VIADD R2, R18, 0x10400 ;  /* 0x0001040012027836 */ /* 0x000fc80000000000 */
[----:B------:R-:W-:Y:S01]  /*93b0*/  IMAD.IADD R3, R0, 0x1, -R3 ;  /* 0x0000000100037824 */ /* 0x000fe200078e0a03 */
[----:B------:R-:W-:-:S03]  /*93c0*/  LOP3.LUT P0, RZ, R2, 0x3ff, RZ, 0xc0, !PT ;  /* 0x000003ff02ff7812 */ /* 0x000fc6000780c0ff */
[----:B------:R-:W-:Y:S01]  /*93d0*/  IMAD R3, R3, 0x2000, R2 ;  /* 0x0000200003037824 */ /* 0x000fe200078e0202 */
[----:B------:R-:W-:-:S04]  /*93e0*/  P2R R24, PR, RZ, 0x1 ;  /* 0x00000001ff187803 */ /* 0x000fc80000000000 */
[----:B------:R-:W-:-:S04]  /*93f0*/  SHF.R.U32.HI R2, RZ, 0x4, R3 ;  /* 0x00000004ff027819 */ /* 0x000fc80000011603 */
[----:B------:R-:W-:Y:S01]  /*9400*/  LOP3.LUT R2, R2, 0x3fff, RZ, 0xc0, !PT ;  /* 0x00003fff02027812 */ /* 0x000fe200078ec0ff */
[----:B------:R-:W-:Y:S06]  /*9410*/  @!P0 BRA `(.L_x_1668) ;  /* 0x0000000000408947 */ /* 0x000fec0003800000 */
        /* <DEDUP_REMOVED lines=16> */
.L_x_1668:
[----:B------:R-:W-:Y:S05]  /*9520*/  BSYNC B6 ;  /* 0x0000000000067941 */ /* 0x000fea0003800000 */
.L_x_1667:
        /* <DEDUP_REMOVED lines=13> */
.L_x_1672:
[----:B-1----:R1:W2:Y:S02]  /*9600*/  SYNCS.PHASECHK.TRANS64.TRYWAIT P0, [R18+URZ+0x30800], R3 ;  /* 0x03080003120075a7 */ /* 0x0022a4000800017f */
[----:B--2---:R-:W-:Y:S05]  /*9610*/  @!P0 NANOSLEEP.SYNCS 0x989680 ;  /* 0x009896800000895d */ /* 0x004fea0003900000 */
[----:B------:R-:W2:Y:S02]  /*9620*/  @!P0 SYNCS.PHASECHK.TRANS64 P0, [R18+URZ+0x30800], R3 ;  /* 0x03080003120085a7 */ /* 0x000ea4000800007f */
[----:B--2---:R-:W-:Y:S05]  /*9630*/  @!P0 BRA `(.L_x_1672) ;  /* 0xfffffffc00f08947 */ /* 0x004fea000383ffff */
.L_x_1671:
[----:B------:R-:W-:Y:S05]  /*9640*/  BSYNC B0 ;  /* 0x0000000000007941 */ /* 0x000fea0003800000 */
.L_x_1670:
[----:B------:R-:W-:Y:S05]  /*9650*/  BRA `(.L_x_1673) ;  /* 0x0000009c00807947 */ /* 0x000fea0003800000 */
.L_x_1669:
[----:B------:R-:W-:Y:S01]  /*9660*/  ISETP.NE.AND P0, PT, R24, RZ, PT ;  /* 0x000000ff1800720c */ /* 0x000fe20003f05270 */
[----:B------:R-:W-:Y:S01]  /*9670*/  ULDC.64 UR4, c[0x0][0x3f8] ;  /* 0x0000fe0000047ab9 */ /* 0x000fe20000000a00 */
[----:B-----5:R-:W-:Y:S01]  /*9680*/  SHF.R.S32.HI R0, RZ, 0x1f, R96 ;  /* 0x0000001fff007819 */ /* 0x020fe20000011460 */
[----:B------:R-:W-:Y:S01]  /*9690*/  ULDC.64 UR6, c[0x0][0x408] ;  /* 0x0001020000067ab9 */ /* 0x000fe20000000a00 */
[----:B------:R-:W-:Y:S01]  /*96a0*/  IMAD.WIDE.U32 R24, R96, UR4, RZ ;  /* 0x0000000460187c25 */ /* 0x000fe2000f8e00ff */
[----:B------:R-:W-:Y:S03]  /*96b0*/  BSSY B6, `(.L_x_1674) ;  /* 0x0000019000067945 */ /* 0x000fe60003800000 */
[C---:B------:R-:W-:Y:S02]  /*96c0*/  IMAD R3, R0.reuse, UR4, RZ ;  /* 0x0000000400037c24 */ /* 0x040fe4000f8e02ff */
[----:B------:R-:W-:-:S02]  /*96d0*/  IMAD R5, R0, UR6, RZ ;  /* 0x0000000600057c24 */ /* 0x000fc4000f8e02ff */
[C---:B------:R-:W-:Y:S02]  /*96e0*/  IMAD R3, R96.reuse, UR5, R3 ;  /* 0x0000000560037c24 */ /* 0x040fe4000f8e0203 */
[C---:B------:R-:W-:Y:S02]  /*96f0*/  IMAD R5, R96.reuse, UR7, R5 ;  /* 0x0000000760057c24 */ /* 0x040fe4000f8e0205 */
[----:B------:R-:W-:-:S04]  /*9700*/  IMAD.WIDE.U32 R26, R96, UR6, RZ ;  /* 0x00000006601a7c25 */ /* 0x000fc8000f8e00ff */
[----:B------:R-:W-:Y:S02]  /*9710*/  IMAD.IADD R29, R3, 0x1, R25 ;  /* 0x00000001031d7824 */ /* 0x000fe400078e0219 */
[----:B------:R-:W-:Y:S01]  /*9720*/  IMAD.IADD R31, R5, 0x1, R27 ;  /* 0x00000001051f7824 */ /* 0x000fe200078e021b */
        /* <DEDUP_REMOVED lines=17> */
.L_x_1675:
[----:B------:R-:W-:Y:S05]  /*9840*/  BSYNC B6 ;  /* 0x0000000000067941 */ /* 0x000fea0003800000 */
.L_x_1674:
[----:B------:R-:W2:Y:S01]  /*9850*/  LDL R149, [R1+0x48] ;  /* 0x0000480001957983 */ /* 0x000ea20000100800 */
[----:B------:R-:W-:-:S03]  /*9860*/  ULDC.U8 UR4, c[0x0][0x410] ;  /* 0x0001040000047ab9 */ /* 0x000fc60000000000 */
[----:B------:R-:W2:Y:S04]  /*9870*/  LDL R128, [R1+0x10] ;  /* 0x0000100001807983 */ /* 0x000ea80000100800 */
[----:B------:R-:W3:Y:S01]  /*9880*/  LDL R21, [R1+0x68] ;  /* 0x0000680001157983 */ /* 0x000ee20000100800 */
[----:B------:R-:W-:Y:S01]  /*9890*/  ISETP.NE.AND P0, PT, RZ, UR4, PT ;  /* 0x00000004ff007c0c */ /* 0x000fe2000bf05270 */
[----:B------:R-:W-:Y:S01]  /*98a0*/  BSSY B0, `(.L_x_1676) ;  /* 0x00009b3000007945 */ /* 0x000fe20003800000 */
[C---:B--2---:R-:W-:Y:S02]  /*98b0*/  IMAD.IADD R84, R128.reuse, 0x1, R149 ;  /* 0x0000000180547824 */ /* 0x044fe400078e0295 */
[C---:B------:R-:W-:Y:S02]  /*98c0*/  VIADD R20, R128.reuse, 0x40 ;  /* 0x0000004080147836 */ /* 0x040fe40000000000 */
[----:B------:R-:W-:-:S02]  /*98d0*/  VIADD R3, R128, 0x60 ;  /* 0x0000006080037836 */ /* 0x000fc40000000000 */
[----:B---3--:R-:W-:-:S05]  /*98e0*/  IMAD R7, R21, 0x20, R84 ;  /* 0x0000002015077824 */ /* 0x008fca00078e0254 */
[----:B------:R-:W-:Y:S05]  /*98f0*/  @!P0 BRA `(.L_x_1677) ;  /* 0x0000004c00488947 */ /* 0x000fea0003800000 */
[----:B------:R-:W0:Y:S01]  /*9900*/  LDC R111, c[0x0][0x448] ;  /* 0x00011200ff6f7b82 */ /* 0x000e220000000800 */
[----:B------:R-:W-:Y:S01]  /*9910*/  ULDC.64 UR4, c[0x0][0x3f8] ;  /* 0x0000fe0000047ab9 */ /* 0x000fe20000000a00 */
[----:B------:R-:W-:Y:S01]  /*9920*/  ULDC.64 UR6, c[0x0][0x408] ;  /* 0x0001020000067ab9 */ /* 0x000fe20000000a00 */
[----:B------:R-:W-:Y:S02]  /*9930*/  IMAD.MOV.U32 R4, RZ, RZ, R24 ;  /* 0x000000ffff047224 */ /* 0x000fe400078e0018 */
[----:B------:R-:W-:Y:S02]  /*9940*/  IMAD.MOV.U32 R8, RZ, RZ, R26 ;  /* 0x000000ffff087224 */ /* 0x000fe400078e001a */
[----:B------:R-:W-:Y:S02]  /*9950*/  IMAD.MOV.U32 R9, RZ, RZ, R31 ;  /* 0x000000ffff097224 */ /* 0x000fe400078e001f */
[----:B------:R-:W-:-:S04]  /*9960*/  IMAD.SHL.U32 R74, R21, 0x4, RZ ;  /* 0x00000004154a7824 */ /* 0x000fc800078e00ff */
[C---:B------:R-:W-:Y:S02]  /*9970*/  VIADD R73, R74.reuse, 0x40 ;  /* 0x000000404a497836 */ /* 0x040fe40000000000 */
[C---:B------:R-:W-:Y:S02]  /*9980*/  VIADD R72, R74.reuse, 0x60 ;  /* 0x000000604a487836 */ /* 0x040fe40000000000 */
[----:B------:R-:W-:Y:S01]  /*9990*/  VIADD R21, R74, 0x20 ;  /* 0x000000204a157836 */ /* 0x000fe20000000000 */
[----:B------:R-:W-:Y:S02]  /*99a0*/  SHF.R.S32.HI R88, RZ, 0x1f, R73 ;  /* 0x0000001fff587819 */ /* 0x000fe40000011449 */
[----:B------:R-:W-:Y:S02]  /*99b0*/  SHF.R.S32.HI R85, RZ, 0x1f, R72 ;  /* 0x0000001fff557819 */ /* 0x000fe40000011448 */
[----:B------:R-:W-:Y:S02]  /*99c0*/  SHF.R.S32.HI R86, RZ, 0x1f, R21 ;  /* 0x0000001fff567819 */ /* 0x000fe40000011415 */
[----:B0-----:R-:W-:-:S13]  /*99d0*/  ISETP.NE.AND P0, PT, R111, 0x1, PT ;  /* 0x000000016f00780c */ /* 0x001fda0003f05270 */
[----:B------:R-:W0:Y:S08]  /*99e0*/  @P0 LDC R0, c[0x0][0x44c] ;  /* 0x00011300ff000b82 */ /* 0x000e300000000800 */
[----:B------:R-:W1:Y:S01]  /*99f0*/  @P0 LDC R5, c[0x0][0x450] ;  /* 0x00011400ff050b82 */ /* 0x000e620000000800 */
[----:B0-----:R-:W-:-:S05]  /*9a00*/  @P0 IMAD.HI.U32 R0, R7, R0, RZ ;  /* 0x0000000007000227 */ /* 0x001fca00078e00ff */
[----:B-1----:R-:W-:Y:S01]  /*9a10*/  @P0 SHF.R.U32.HI R7, RZ, R5, R0 ;  /* 0x00000005ff070219 */ /* 0x002fe20000011600 */
[----:B------:R-:W-:-:S03]  /*9a20*/  IMAD.MOV.U32 R5, RZ, RZ, R29 ;  /* 0x000000ffff057224 */ /* 0x000fc600078e001d */
[----:B------:R-:W-:Y:S01]  /*9a30*/  SHF.R.S32.HI R0, RZ, 0x1f, R7 ;  /* 0x0000001fff007819 */ /* 0x000fe20000011407 */
[----:B------:R-:W-:-:S04]  /*9a40*/  IMAD.WIDE.U32 R4, R7, UR4, R4 ;  /* 0x0000000407047c25 */ /* 0x000fc8000f8e0004 */
[C---:B------:R-:W-:Y:S02]  /*9a50*/  IMAD R6, R0.reuse, UR4, RZ ;  /* 0x0000000400067c24 */ /* 0x040fe4000f8e02ff */
[----:B------:R-:W-:Y:S02]  /*9a60*/  IMAD R0, R0, UR6, RZ ;  /* 0x0000000600007c24 */ /* 0x000fe4000f8e02ff */
[C---:B------:R-:W-:Y:S01]  /*9a70*/  IMAD R11, R7.reuse, UR5, R6 ;  /* 0x00000005070b7c24 */ /* 0x040fe2000f8e0206 */
[----:B------:R-:W-:Y:S01]  /*9a80*/  ULDC.64 UR4, c[0x0][0x3e8] ;  /* 0x0000fa0000047ab9 */ /* 0x000fe20000000a00 */
[C---:B------:R-:W-:Y:S01]  /*9a90*/  IMAD.WIDE.U32 R8, R7.reuse, UR6, R8 ;  /* 0x0000000607087c25 */ /* 0x040fe2000f8e0008 */
[----:B------:R-:W-:Y:S01]  /*9aa0*/  LEA R6, P0, R4, UR4, 0x1 ;  /* 0x0000000404067c11 */ /* 0x000fe2000f8008ff */
[----:B------:R-:W-:Y:S02]  /*9ab0*/  UMOV UR4, 0xffffffff ;  /* 0xffffffff00047882 */ /* 0x000fe40000000000 */
[----:B------:R-:W-:Y:S01]  /*9ac0*/  IMAD R13, R7, UR7, R0 ;  /* 0x00000007070d7c24 */ /* 0x000fe2000f8e0200 */
[----:B------:R-:W-:Y:S01]  /*9ad0*/  ULDC.64 UR6, c[0x0][0x400] ;  /* 0x0001000000067ab9 */ /* 0x000fe20000000a00 */
[----:B------:R-:W-:Y:S01]  /*9ae0*/  IMAD.IADD R7, R5, 0x1, R11 ;  /* 0x0000000105077824 */ /* 0x000fe200078e020b */
[----:B------:R-:W-:Y:S01]  /*9af0*/  LEA R0, P1, R8, UR6, 0x1 ;  /* 0x0000000608007c11 */ /* 0x000fe2000f8208ff */
[----:B------:R-:W-:-:S03]  /*9b00*/  IMAD.IADD R5, R9, 0x1, R13 ;  /* 0x0000000109057824 */ /* 0x000fc600078e020d */
[----:B------:R-:W-:Y:S02]  /*9b10*/  LEA.HI.X R7, R4, UR5, R7, 0x1, P0 ;  /* 0x0000000504077c11 */ /* 0x000fe400080f0c07 */
[----:B------:R-:W-:Y:S01]  /*9b20*/  LEA.HI.X R8, R8, UR7, R5, 0x1, P1 ;  /* 0x0000000708087c11 */ /* 0x000fe200088f0c05 */
[----:B------:R-:W-:Y:S06]  /*9b30*/  BRA.DIV UR4, `(.L_x_1678) ;  /* 0x0000021a04647947 */ /* 0x000fec000b800000 */
[----:B------:R0:W1:Y:S04]  /*9b40*/  SHFL.IDX PT, R5, R7, RZ, 0x181f ;  /* 0x00181fff07057589 */ /* 0x00006800000e0000 */
[----:B------:R0:W2:Y:S04]  /*9b50*/  SHFL.IDX PT, R4, R6, RZ, 0x181f ;  /* 0x00181fff06047589 */ /* 0x0000a800000e0000 */
[----:B------:R0:W3:Y:S04]  /*9b60*/  SHFL.IDX PT, R9, R8, RZ, 0x181f ;  /* 0x00181fff08097589 */ /* 0x0000e800000e0000 */
[----:B------:R0:W4:Y:S02]  /*9b70*/  SHFL.IDX PT, R14, R0, RZ, 0x181f ;  /* 0x00181fff000e7589 */ /* 0x00012400000e0000 */
.L_x_2038:
[----:B------:R-:W-:Y:S01]  /*9b80*/  IMAD R111, R218, R111, RZ ;  /* 0x0000006fda6f7224 */ /* 0x000fe200078e02ff */
        /* <DEDUP_REMOVED lines=8> */
[----:B------:R-:W-:Y:S02]  /*9c10*/  CS2R R76, SRZ ;  /* 0x00000000004c7805 */ /* 0x000fe4000001ff00 */
[----:B------:R-:W-:-:S03]  /*9c20*/  CS2R R80, SRZ ;  /* 0x0000000000507805 */ /* 0x000fc6000001ff00 */
[----:B------:R-:W-:Y:S05]  /*9c30*/  @P0 BRA `(.L_x_1680) ;  /* 0x0000000000a80947 */ /* 0x000fea0003800000 */
[----:B------:R-:W-:Y:S01]  /*9c40*/  ULDC UR4, c[0x0][0x3f4] ;  /* 0x0000fd0000047ab9 */ /* 0x000fe20000000800 */
[----:B------:R-:W-:Y:S02]  /*9c50*/  CS2R R82, SRZ ;  /* 0x0000000000527805 */ /* 0x000fe4000001ff00 */
[----:B------:R-:W-:Y:S02]  /*9c60*/  ISETP.GE.AND P2, PT, R21, UR4, PT ;  /* 0x0000000415007c0c */ /* 0x000fe4000bf46270 */
[----:B------:R-:W-:Y:S02]  /*9c70*/  CS2R R80, SRZ ;  /* 0x0000000000507805 */ /* 0x000fe4000001ff00 */
[----:B------:R-:W-:Y:S02]  /*9c80*/  ISETP.GE.AND P1, PT, R73, UR4, PT ;  /* 0x0000000449007c0c */ /* 0x000fe4000bf26270 */
[----:B------:R-:W-:Y:S02]  /*9c90*/  ISETP.GE.AND P0, PT, R72, UR4, PT ;  /* 0x0000000448007c0c */ /* 0x000fe4000bf06270 */
[----:B------:R-:W-:-:S05]  /*9ca0*/  ISETP.GE.AND P3, PT, R74, UR4, PT ;  /* 0x000000044a007c0c */ /* 0x000fca000bf66270 */
[C---:B------:R-:W-:Y:S01]  /*9cb0*/  @!P2 IMAD.SHL.U32 R27, R21.reuse, 0x2, RZ ;  /* 0x00000002151ba824 */ /* 0x040fe200078e00ff */
[----:B------:R-:W-:-:S03]  /*9cc0*/  @!P2 SHF.L.U64.HI R32, R21, 0x1, R86 ;  /* 0x000000011520a819 */ /* 0x000fc60000010256 */
[C---:B------:R-:W-:Y:S01]  /*9cd0*/  @!P1 IMAD.SHL.U32 R11, R73.reuse, 0x2, RZ ;  /* 0x00000002490b9824 */ /* 0x040fe200078e00ff */
[----:B------:R-:W-:Y:S01]  /*9ce0*/  @!P1 SHF.L.U64.HI R34, R73, 0x1, R88 ;  /* 0x0000000149229819 */ /* 0x000fe20000010258 */
[----:B------:R-:W-:Y:S01]  /*9cf0*/  @!P0 IMAD.SHL.U32 R31, R72, 0x2, RZ ;  /* 0x00000002481f8824 */ /* 0x000fe200078e00ff */
[-C--:B--2---:R-:W-:Y:S01]  /*9d00*/  @!P2 IADD3 R24, P4, R4, R27.reuse, RZ ;  /* 0x0000001b0418a210 */ /* 0x084fe20007f9e0ff */
[----:B---3--:R-:W-:Y:S01]  /*9d10*/  @!P3 IMAD.MOV.U32 R15, RZ, RZ, R9 ;  /* 0x000000ffff0fb224 */ /* 0x008fe200078e0009 */
[----:B----4-:R-:W-:Y:S02]  /*9d20*/  @!P2 IADD3 R26, P6, R14, R27, RZ ;  /* 0x0000001b0e1aa210 */ /* 0x010fe40007fde0ff */
[-C--:B------:R-:W-:Y:S01]  /*9d30*/  @!P1 IADD3 R28, P5, R4, R11.reuse, RZ ;  /* 0x0000000b041c9210 */ /* 0x080fe20007fbe0ff */
[----:B-1----:R-:W-:Y:S01]  /*9d40*/  @!P2 IMAD.X R25, R5, 0x1, R32, P4 ;  /* 0x000000010519a824 */ /* 0x002fe200020e0620 */
[----:B------:R-:W-:Y:S01]  /*9d50*/  @!P1 IADD3 R30, P4, R14, R11, RZ ;  /* 0x0000000b0e1e9210 */ /* 0x000fe20007f9e0ff */
[----:B------:R-:W-:-:S04]  /*9d60*/  @!P3 IMAD.WIDE R10, R74, 0x2, R4 ;  /* 0x000000024a0ab825 */ /* 0x000fc800078e0204 */
[----:B------:R-:W-:Y:S01]  /*9d70*/  @!P3 IMAD.WIDE R12, R74, 0x2, R14 ;  /* 0x000000024a0cb825 */ /* 0x000fe200078e020e */
[----:B------:R-:W-:Y:S02]  /*9d80*/  CS2R R78, SRZ ;  /* 0x00000000004e7805 */ /* 0x000fe4000001ff00 */
[----:B------:R-:W-:Y:S02]  /*9d90*/  CS2R R76, SRZ ;  /* 0x00000000004c7805 */ /* 0x000fe4000001ff00 */
[----:B------:R-:W-:Y:S01]  /*9da0*/  CS2R R70, SRZ ;  /* 0x0000000000467805 */ /* 0x000fe2000001ff00 */
[----:B------:R-:W-:Y:S01]  /*9db0*/  @!P2 IMAD.X R27, R9, 0x1, R32, P6 ;  /* 0x00000001091ba824 */ /* 0x000fe200030e0620 */
[-C--:B------:R-:W-:Y:S01]  /*9dc0*/  @!P0 IADD3 R4, P6, R4, R31.reuse, RZ ;  /* 0x0000001f04048210 */ /* 0x080fe20007fde0ff */
[----:B------:R-:W-:Y:S01]  /*9dd0*/  @!P1 IMAD.X R29, R5, 0x1, R34, P5 ;  /* 0x00000001051d9824 */ /* 0x000fe200028e0622 */
[----:B------:R-:W-:Y:S02]  /*9de0*/  @!P0 IADD3 R14, P5, R14, R31, RZ ;  /* 0x0000001f0e0e8210 */ /* 0x000fe40007fbe0ff */
[----:B------:R-:W-:-:S02]  /*9df0*/  CS2R R68, SRZ ;  /* 0x0000000000447805 */ /* 0x000fc4000001ff00 */
[----:B------:R-:W-:Y:S02]  /*9e00*/  @!P0 SHF.L.U64.HI R32, R72, 0x1, R85 ;  /* 0x0000000148208819 */ /* 0x000fe40000010255 */
[----:B------:R-:W-:Y:S02]  /*9e10*/  CS2R R60, SRZ ;  /* 0x00000000003c7805 */ /* 0x000fe4000001ff00 */
[----:B------:R-:W-:Y:S01]  /*9e20*/  CS2R R62, SRZ ;  /* 0x00000000003e7805 */ /* 0x000fe2000001ff00 */
[----:B------:R-:W-:Y:S01]  /*9e30*/  @!P1 IMAD.X R31, R9, 0x1, R34, P4 ;  /* 0x00000001091f9824 */ /* 0x000fe200020e0622 */
[----:B------:R1:W5:Y:S01]  /*9e40*/  @!P3 LD.E.64 R82, desc[UR60][R10.64] ;  /* 0x0000003c0a52b980 */ /* 0x000362000c101b00 */
[--C-:B------:R-:W-:Y:S02]  /*9e50*/  @!P0 IMAD.X R5, R5, 0x1, R32.reuse, P6 ;  /* 0x0000000105058824 */ /* 0x100fe400030e0620 */
[----:B------:R-:W-:Y:S01]  /*9e60*/  @!P0 IMAD.X R15, R9, 0x1, R32, P5 ;  /* 0x00000001090f8824 */ /* 0x000fe200028e0620 */
[----:B------:R1:W5:Y:S04]  /*9e70*/  @!P3 LD.E.64 R80, desc[UR60][R12.64] ;  /* 0x0000003c0c50b980 */ /* 0x000368000c101b00 */
[----:B------:R1:W5:Y:S04]  /*9e80*/  @!P2 LD.E.64 R78, desc[UR60][R24.64] ;  /* 0x0000003c184ea980 */ /* 0x000368000c101b00 */
[----:B------:R1:W5:Y:S04]  /*9e90*/  @!P2 LD.E.64 R76, desc[UR60][R26.64] ;  /* 0x0000003c1a4ca980 */ /* 0x000368000c101b00 */
[----:B------:R1:W5:Y:S04]  /*9ea0*/  @!P1 LD.E.64 R70, desc[UR60][R28.64] ;  /* 0x0000003c1c469980 */ /* 0x000368000c101b00 */
[----:B------:R1:W5:Y:S04]  /*9eb0*/  @!P1 LD.E.64 R68, desc[UR60][R30.64] ;  /* 0x0000003c1e449980 */ /* 0x000368000c101b00 */
[----:B------:R1:W5:Y:S04]  /*9ec0*/  @!P0 LD.E.64 R60, desc[UR60][R4.64] ;  /* 0x0000003c043c8980 */ /* 0x000368000c101b00 */
[----:B------:R1:W5:Y:S02]  /*9ed0*/  @!P0 LD.E.64 R62, desc[UR60][R14.64] ;  /* 0x0000003c0e3e8980 */ /* 0x000364000c101b00 */
.L_x_1680:
[----:B------:R-:W-:Y:S05]  /*9ee0*/  BSYNC B1 ;  /* 0x0000000000017941 */ /* 0x000fea0003800000 */
.L_x_1679:
[----:B-12--5:R-:W-:Y:S01]  /*9ef0*/  IMAD.MOV.U32 R4, RZ, RZ, R60 ;  /* 0x000000ffff047224 */ /* 0x026fe200078e003c */
[----:B------:R-:W-:Y:S01]  /*9f00*/  UMOV UR4, 0xffffffff ;  /* 0xffffffff00047882 */ /* 0x000fe20000000000 */
[----:B------:R-:W-:Y:S01]  /*9f10*/  IMAD.MOV.U32 R5, RZ, RZ, R61 ;  /* 0x000000ffff057224 */ /* 0x000fe200078e003d */
[----:B------:R-:W-:Y:S01]  /*9f20*/  CS2R R48, SRZ ;  /* 0x0000000000307805 */ /* 0x000fe2000001ff00 */
[----:B---3--:R-:W-:Y:S01]  /*9f30*/  IMAD.MOV.U32 R9, RZ, RZ, R70 ;  /* 0x000000ffff097224 */ /* 0x008fe200078e0046 */
        /* <DEDUP_REMOVED lines=28> */
[----:B------:R-:W-:Y:S01]  /*a100*/  PRMT R148, R10, 0x7610, R148 ;  /* 0x000076100a947816 */ /* 0x000fe20000000094 */
[----:B------:R-:W-:Y:S06]  /*a110*/  BRA.DIV UR4, `(.L_x_1681) ;  /* 0x00000216045c7947 */ /* 0x000fec000b800000 */
[----:B------:R1:W2:Y:S04]  /*a120*/  SHFL.IDX PT, R5, R7, 0x1, 0x181f ;  /* 0x00381f0007057f89 */ /* 0x0002a800000e0000 */
[----:B------:R1:W3:Y:S04]  /*a130*/  SHFL.IDX PT, R4, R6, 0x1, 0x181f ;  /* 0x00381f0006047f89 */ /* 0x0002e800000e0000 */
[----:B------:R1:W0:Y:S04]  /*a140*/  SHFL.IDX PT, R9, R8, 0x1, 0x181f ;  /* 0x00381f0008097f89 */ /* 0x00022800000e0000 */
[----:B----4-:R1:W4:Y:S02]  /*a150*/  SHFL.IDX PT, R14, R0, 0x1, 0x181f ;  /* 0x00381f00000e7f89 */ /* 0x01032400000e0000 */
.L_x_2044:
[----:B------:R-:W-:Y:S01]  /*a160*/  VIADD R10, R84, 0x20 ;  /* 0x00000020540a7836 */ /* 0x000fe20000000000 */
        /* <DEDUP_REMOVED lines=8> */
[----:B------:R-:W-:-:S05]  /*a1f0*/  CS2R R66, SRZ ;  /* 0x0000000000427805 */ /* 0x000fca000001ff00 */
        /* <DEDUP_REMOVED lines=13> */
[-C--:B---3--:R-:W-:Y:S01]  /*a2d0*/  @!P2 IADD3 R24, P4, R4, R27.reuse, RZ ;  /* 0x0000001b0418a210 */ /* 0x088fe20007f9e0ff */
[----:B0-----:R-:W-:Y:S01]  /*a2e0*/  @!P3 IMAD.MOV.U32 R15, RZ, RZ, R9 ;  /* 0x000000ffff0fb224 */ /* 0x001fe200078e0009 */
[----:B----4-:R-:W-:Y:S01]  /*a2f0*/  @!P2 IADD3 R26, P6, R14, R27, RZ ;  /* 0x0000001b0e1aa210 */ /* 0x010fe20007fde0ff */
[----:B--2---:R-:W-:Y:S01]  /*a300*/  @!P3 IMAD.WIDE R28, R74, 0x2, R4 ;  /* 0x000000024a1cb825 */ /* 0x004fe200078e0204 */
[----:B------:R-:W-:-:S03]  /*a310*/  @!P1 IADD3 R12, P5, R4, R11, RZ ;  /* 0x0000000b040c9210 */ /* 0x000fc60007fbe0ff */
[----:B------:R-:W-:Y:S01]  /*a320*/  @!P2 IMAD.X R25, R5, 0x1, R32, P4 ;  /* 0x000000010519a824 */ /* 0x000fe200020e0620 */
[----:B------:R-:W-:Y:S01]  /*a330*/  @!P1 IADD3 R10, P4, R14, R11, RZ ;  /* 0x0000000b0e0a9210 */ /* 0x000fe20007f9e0ff */
[----:B------:R-:W-:Y:S01]  /*a340*/  @!P3 IMAD.WIDE R30, R74, 0x2, R14 ;  /* 0x000000024a1eb825 */ /* 0x000fe200078e020e */
[----:B------:R-:W-:Y:S02]  /*a350*/  CS2R R56, SRZ ;  /* 0x0000000000387805 */ /* 0x000fe4000001ff00 */
[----:B------:R-:W-:Y:S02]  /*a360*/  CS2R R58, SRZ ;  /* 0x00000000003a7805 */ /* 0x000fe4000001ff00 */
[----:B------:R-:W-:Y:S01]  /*a370*/  CS2R R52, SRZ ;  /* 0x0000000000347805 */ /* 0x000fe2000001ff00 */
[----:B------:R-:W-:Y:S01]  /*a380*/  @!P2 IMAD.X R27, R9, 0x1, R32, P6 ;  /* 0x00000001091ba824 */ /* 0x000fe200030e0620 */
[-C--:B------:R-:W-:Y:S01]  /*a390*/  @!P0 IADD3 R4, P6, R4, R33.reuse, RZ ;  /* 0x0000002104048210 */ /* 0x080fe20007fde0ff */
[----:B------:R-:W-:Y:S01]  /*a3a0*/  @!P1 IMAD.X R13, R5, 0x1, R34, P5 ;  /* 0x00000001050d9824 */ /* 0x000fe200028e0622 */
[----:B------:R-:W-:-:S02]  /*a3b0*/  @!P0 IADD3 R14, P5, R14, R33, RZ ;  /* 0x000000210e0e8210 */ /* 0x000fc40007fbe0ff */
[----:B------:R-:W-:Y:S02]  /*a3c0*/  CS2R R54, SRZ ;  /* 0x0000000000367805 */ /* 0x000fe4000001ff00 */
        /* <DEDUP_REMOVED lines=14> */
.L_x_1683:
[----:B------:R-:W-:Y:S05]  /*a4b0*/  BSYNC B1 ;  /* 0x0000000000017941 */ /* 0x000fea0003800000 */
.L_x_1682:
[----:B0--3-5:R-:W-:Y:S01]  /*a4c0*/  IMAD.MOV.U32 R4, RZ, RZ, R48 ;  /* 0x000000ffff047224 */ /* 0x029fe200078e0030 */
[----:B------:R-:W-:Y:S01]  /*a4d0*/  UMOV UR4, 0xffffffff ;  /* 0xffffffff00047882 */ /* 0x000fe20000000000 */
[----:B--2---:R-:W-:Y:S02]  /*a4e0*/  IMAD.MOV.U32 R5, RZ, RZ, R49 ;  /* 0x000000ffff057224 */ /* 0x004fe400078e0031 */
        /* <DEDUP_REMOVED lines=34> */
[----:B----4-:R4:W0:Y:S02]  /*a710*/  SHFL.IDX PT, R14, R0, 0x2, 0x181f ;  /* 0x00581f00000e7f89 */ /* 0x01082400000e0000 */
.L_x_2050:
        /* <DEDUP_REMOVED lines=23> */
[----:B0-----:R-:W-:Y:S01]  /*a890*/  @!P3 IMAD.MOV.U32 R15, RZ, RZ, R9 ;  /* 0x000000ffff0fb224 */ /* 0x001fe200078e0009 */
[-C--:B---3--:R-:W-:Y:S01]  /*a8a0*/  @!P2 IADD3 R26, P4, R4, R25.reuse, RZ ;  /* 0x00000019041aa210 */ /* 0x088fe20007f9e0ff */
[----:B------:R-:W-:Y:S01]  /*a8b0*/  @!P0 IMAD.SHL.U32 R33, R72, 0x2, RZ ;  /* 0x0000000248218824 */ /* 0x000fe200078e00ff */
[----:B------:R-:W-:Y:S01]  /*a8c0*/  @!P2 IADD3 R24, P6, R14, R25, RZ ;  /* 0x000000190e18a210 */ /* 0x000fe20007fde0ff */
[----:B--2---:R-:W-:Y:S01]  /*a8d0*/  @!P3 IMAD.WIDE R28, R74, 0x2, R4 ;  /* 0x000000024a1cb825 */ /* 0x004fe200078e0204 */
[----:B------:R-:W-:-:S03]  /*a8e0*/  @!P1 IADD3 R12, P5, R4, R11, RZ ;  /* 0x0000000b040c9210 */ /* 0x000fc60007fbe0ff */
[----:B------:R-:W-:Y:S01]  /*a8f0*/  @!P2 IMAD.X R27, R5, 0x1, R32, P4 ;  /* 0x00000001051ba824 */ /* 0x000fe200020e0620 */
[----:B------:R-:W-:Y:S01]  /*a900*/  @!P1 IADD3 R10, P4, R14, R11, RZ ;  /* 0x0000000b0e0a9210 */ /* 0x000fe20007f9e0ff */
[----:B------:R-:W-:Y:S01]  /*a910*/  @!P3 IMAD.WIDE R30, R74, 0x2, R14 ;  /* 0x000000024a1eb825 */ /* 0x000fe200078e020e */
[----:B------:R0:W5:Y:S03]  /*a920*/  @!P3 LD.E.64 R44, desc[UR60][R28.64] ;  /* 0x0000003c1c2cb980 */ /* 0x000166000c101b00 */
[----:B------:R-:W-:Y:S01]  /*a930*/  @!P2 IMAD.X R25, R9, 0x1, R32, P6 ;  /* 0x000000010919a824 */ /* 0x000fe200030e0620 */
[-C--:B------:R-:W-:Y:S01]  /*a940*/  @!P0 IADD3 R4, P6, R4, R33.reuse, RZ ;  /* 0x0000002104048210 */ /* 0x080fe20007fde0ff */
[----:B------:R-:W-:Y:S01]  /*a950*/  @!P1 IMAD.X R13, R5, 0x1, R34, P5 ;  /* 0x00000001050d9824 */ /* 0x000fe200028e0622 */
[----:B------:R-:W-:Y:S01]  /*a960*/  @!P0 IADD3 R14, P5, R14, R33, RZ ;  /* 0x000000210e0e8210 */ /* 0x000fe20007fbe0ff */
[----:B------:R2:W5:Y:S01]  /*a970*/  @!P3 LD.E.64 R46, desc[UR60][R30.64] ;  /* 0x0000003c1e2eb980 */ /* 0x000562000c101b00 */
[----:B------:R-:W-:-:S02]  /*a980*/  @!P0 SHF.L.U64.HI R32, R72, 0x1, R85 ;  /* 0x0000000148208819 */ /* 0x000fc40000010255 */
[----:B------:R-:W-:Y:S02]  /*a990*/  CS2R R40, SRZ ;  /* 0x0000000000287805 */ /* 0x000fe4000001ff00 */
[----:B------:R-:W-:Y:S02]  /*a9a0*/  CS2R R42, SRZ ;  /* 0x00000000002a7805 */ /* 0x000fe4000001ff00 */
[----:B------:R-:W-:Y:S02]  /*a9b0*/  CS2R R36, SRZ ;  /* 0x0000000000247805 */ /* 0x000fe4000001ff00 */
[----:B------:R-:W-:Y:S02]  /*a9c0*/  CS2R R38, SRZ ;  /* 0x0000000000267805 */ /* 0x000fe4000001ff00 */
[----:B0-----:R-:W-:Y:S01]  /*a9d0*/  CS2R R28, SRZ ;  /* 0x00000000001c7805 */ /* 0x001fe2000001ff00 */
[----:B------:R-:W-:Y:S01]  /*a9e0*/  @!P1 IMAD.X R11, R9, 0x1, R34, P4 ;  /* 0x00000001090b9824 */ /* 0x000fe200020e0622 */
[----:B------:R0:W5:Y:S01]  /*a9f0*/  @!P2 LD.E.64 R40, desc[UR60][R26.64] ;  /* 0x0000003c1a28a980 */ /* 0x000162000c101b00 */
[--C-:B------:R-:W-:Y:S01]  /*aa00*/  @!P0 IMAD.X R5, R5, 0x1, R32.reuse, P6 ;  /* 0x0000000105058824 */ /* 0x100fe200030e0620 */
[----:B--2---:R-:W-:Y:S01]  /*aa10*/  CS2R R30, SRZ ;  /* 0x00000000001e7805 */ /* 0x004fe2000001ff00 */
[----:B------:R-:W-:Y:S01]  /*aa20*/  @!P0 IMAD.X R15, R9, 0x1, R32, P5 ;  /* 0x00000001090f8824 */ /* 0x000fe200028e0620 */
[----:B------:R0:W5:Y:S04]  /*aa30*/  @!P2 LD.E.64 R42, desc[UR60][R24.64] ;  /* 0x0000003c182aa980 */ /* 0x000168000c101b00 */
[----:B------:R0:W5:Y:S04]  /*aa40*/  @!P1 LD.E.64 R36, desc[UR60][R12.64] ;  /* 0x0000003c0c249980 */ /* 0x000168000c101b00 */
[----:B------:R0:W5:Y:S04]  /*aa50*/  @!P1 LD.E.64 R38, desc[UR60][R10.64] ;  /* 0x0000003c0a269980 */ /* 0x000168000c101b00 */
[----:B------:R0:W5:Y:S04]  /*aa60*/  @!P0 LD.E.64 R30, desc[UR60][R4.64] ;  /* 0x0000003c041e8980 */ /* 0x000168000c101b00 */
[----:B------:R0:W5:Y:S02]  /*aa70*/  @!P0 LD.E.64 R28, desc[UR60][R14.64] ;  /* 0x0000003c0e1c8980 */ /* 0x000164000c101b00 */
.L_x_1686:
[----:B------:R-:W-:Y:S05]  /*aa80*/  BSYNC B1 ;  /* 0x0000000000017941 */ /* 0x000fea0003800000 */
.L_x_1685:
        /* <DEDUP_REMOVED lines=33> */
[----:B------:R-:W-:Y:S01]  /*aca0*/  PRMT R120, R10, 0x7610, R120 ;  /* 0x000076100a787816 */ /* 0x000fe20000000078 */
[----:B------:R-:W-:Y:S06]  /*acb0*/  BRA.DIV UR4, `(.L_x_1687) ;  /* 0x0000020e04547947 */ /* 0x000fec000b800000 */
[----:B------:R0:W2:Y:S04]  /*acc0*/  SHFL.IDX PT, R9, R7, 0x3, 0x181f ;  /* 0x00781f0007097f89 */ /* 0x0000a800000e0000 */
[----:B------:R0:W3:Y:S04]  /*acd0*/  SHFL.IDX PT, R10, R6, 0x3, 0x181f ;  /* 0x00781f00060a7f89 */ /* 0x0000e800000e0000 */
[----:B------:R0:W0:Y:S04]  /*ace0*/  SHFL.IDX PT, R75, R8, 0x3, 0x181f ;  /* 0x00781f00084b7f89 */ /* 0x00002800000e0000 */
[----:B-1--4-:R-:W1:Y:S02]  /*acf0*/  SHFL.IDX PT, R0, R0, 0x3, 0x181f ;  /* 0x00781f0000007f89 */ /* 0x012e6400000e0000 */
.L_x_2056:
[----:B0-----:R-:W4:Y:S01]  /*ad00*/  LDL R7, [R1+0x78] ;  /* 0x0000780001077983 */ /* 0x001f220000100800 */
        /* <DEDUP_REMOVED lines=9> */
[----:B----4-:R-:W-:-:S04]  /*ada0*/  LEA.HI R6, R7, R7, RZ, 0x1 ;  /* 0x0000000707067211 */ /* 0x010fc800078f08ff */
[----:B------:R-:W-:-:S05]  /*adb0*/  LOP3.LUT R6, R6, 0xfffffffe, RZ, 0xc0, !PT ;  /* 0xfffffffe06067812 */ /* 0x000fca00078ec0ff */
[----:B------:R-:W-:Y:S01]  /*adc0*/  IMAD.IADD R127, R7, 0x1, -R6 ;  /* 0x00000001077f7824 */ /* 0x000fe200078e0a06 */
[----:B------:R-:W-:-:S04]  /*add0*/  CS2R R6, SRZ ;  /* 0x0000000000067805 */ /* 0x000fc8000001ff00 */
[----:B------:R-:W-:Y:S01]  /*ade0*/  SHF.L.U32 R127, R127, 0x1f, RZ ;  /* 0x0000001f7f7f7819 */ /* 0x000fe200000006ff */
[----:B------:R-:W-:Y:S06]  /*adf0*/  @P0 BRA `(.L_x_1689) ;  /* 0x0000000000b00947 */ /* 0x000fec0003800000 */
        /* <DEDUP_REMOVED lines=12> */
[C---:B---3--:R-:W-:Y:S01]  /*aec0*/  @!P2 IADD3 R90, P4, R10.reuse, R89, RZ ;  /* 0x000000590a5aa210 */ /* 0x048fe20007f9e0ff */
[----:B------:R-:W-:Y:S01]  /*aed0*/  @!P3 IMAD.MOV.U32 R8, RZ, RZ, R10 ;  /* 0x000000ffff08b224 */ /* 0x000fe200078e000a */
[----:B------:R-:W-:Y:S01]  /*aee0*/  @!P1 IADD3 R86, P5, R10, R5, RZ ;  /* 0x000000050a569210 */ /* 0x000fe20007fbe0ff */
[----:B-1----:R-:W-:Y:S01]  /*aef0*/  @!P3 IMAD.MOV.U32 R6, RZ, RZ, R0 ;  /* 0x000000ffff06b224 */ /* 0x002fe200078e0000 */
[C---:B------:R-:W-:Y:S01]  /*af00*/  @!P2 IADD3 R88, P6, R0.reuse, R89, RZ ;  /* 0x000000590058a210 */ /* 0x040fe20007fde0ff */
[----:B------:R-:W-:Y:S02]  /*af10*/  @!P3 IMAD.MOV.U32 R7, RZ, RZ, R75 ;  /* 0x000000ffff07b224 */ /* 0x000fe400078e004b */
[----:B--2---:R-:W-:Y:S01]  /*af20*/  @!P2 IMAD.X R91, R9, 0x1, R12, P4 ;  /* 0x00000001095ba824 */ /* 0x004fe200020e060c */
[----:B------:R-:W-:Y:S01]  /*af30*/  @!P1 IADD3 R84, P4, R0, R5, RZ ;  /* 0x0000000500549210 */ /* 0x000fe20007f9e0ff */
[----:B------:R-:W-:-:S04]  /*af40*/  @!P3 IMAD.WIDE R4, R74, 0x2, R8 ;  /* 0x000000024a04b825 */ /* 0x000fc800078e0208 */
[----:B------:R-:W-:Y:S01]  /*af50*/  @!P1 IMAD.X R87, R9, 0x1, R14, P5 ;  /* 0x0000000109579824 */ /* 0x000fe200028e060e */
[-C--:B------:R-:W-:Y:S01]  /*af60*/  @!P0 IADD3 R8, P5, R0, R11.reuse, RZ ;  /* 0x0000000b00088210 */ /* 0x080fe20007fbe0ff */
[----:B------:R-:W-:Y:S01]  /*af70*/  @!P3 IMAD.WIDE R6, R74, 0x2, R6 ;  /* 0x000000024a06b825 */ /* 0x000fe200078e0206 */
[----:B------:R-:W-:Y:S01]  /*af80*/  @!P0 SHF.L.U64.HI R0, R72, 0x1, R85 ;  /* 0x0000000148008819 */ /* 0x000fe20000010255 */
[----:B------:R0:W5:Y:S02]  /*af90*/  @!P3 LD.E.64 R32, desc[UR60][R4.64] ;  /* 0x0000003c0420b980 */ /* 0x000164000c101b00 */
[C---:B------:R-:W-:Y:S01]  /*afa0*/  @!P2 IMAD.X R89, R75.reuse, 0x1, R12, P6 ;  /* 0x000000014b59a824 */ /* 0x040fe200030e060c */
[----:B------:R-:W-:Y:S01]  /*afb0*/  @!P0 IADD3 R10, P6, R10, R11, RZ ;  /* 0x0000000b0a0a8210 */ /* 0x000fe20007fde0ff */
[----:B------:R1:W5:Y:S01]  /*afc0*/  @!P3 LD.E.64 R34, desc[UR60][R6.64] ;  /* 0x0000003c0622b980 */ /* 0x000362000c101b00 */
[----:B------:R-:W-:Y:S01]  /*afd0*/  @!P1 IMAD.X R85, R75, 0x1, R14, P4 ;  /* 0x000000014b559824 */ /* 0x000fe200020e060e */
[----:B------:R-:W-:-:S02]  /*afe0*/  CS2R R24, SRZ ;  /* 0x0000000000187805 */ /* 0x000fc4000001ff00 */
[----:B------:R-:W-:Y:S01]  /*aff0*/  CS2R R26, SRZ ;  /* 0x00000000001a7805 */ /* 0x000fe2000001ff00 */
[--C-:B------:R-:W-:Y:S01]  /*b000*/  @!P0 IMAD.X R11, R9, 0x1, R0.reuse, P6 ;  /* 0x00000001090b8824 */ /* 0x100fe200030e0600 */
[----:B------:R-:W-:Y:S02]  /*b010*/  CS2R R14, SRZ ;  /* 0x00000000000e7805 */ /* 0x000fe4000001ff00 */
[----:B------:R-:W-:Y:S02]  /*b020*/  CS2R R12, SRZ ;  /* 0x00000000000c7805 */ /* 0x000fe4000001ff00 */
[----:B0-----:R-:W-:Y:S01]  /*b030*/  CS2R R4, SRZ ;  /* 0x0000000000047805 */ /* 0x001fe2000001ff00 */
[----:B------:R-:W-:Y:S01]  /*b040*/  @!P0 IMAD.X R9, R75, 0x1, R0, P5 ;  /* 0x000000014b098824 */ /* 0x000fe200028e0600 */
[----:B------:R0:W5:Y:S01]  /*b050*/  @!P2 LD.E.64 R24, desc[UR60][R90.64] ;  /* 0x0000003c5a18a980 */ /* 0x000162000c101b00 */
[----:B-1----:R-:W-:-:S03]  /*b060*/  CS2R R6, SRZ ;  /* 0x0000000000067805 */ /* 0x002fc6000001ff00 */
[----:B------:R0:W5:Y:S04]  /*b070*/  @!P2 LD.E.64 R26, desc[UR60][R88.64] ;  /* 0x0000003c581aa980 */ /* 0x000168000c101b00 */
[----:B------:R0:W5:Y:S04]  /*b080*/  @!P1 LD.E.64 R14, desc[UR60][R86.64] ;  /* 0x0000003c560e9980 */ /* 0x000168000c101b00 */
[----:B------:R0:W5:Y:S04]  /*b090*/  @!P1 LD.E.64 R12, desc[UR60][R84.64] ;  /* 0x0000003c540c9980 */ /* 0x000168000c101b00 */
[----:B------:R0:W5:Y:S04]  /*b0a0*/  @!P0 LD.E.64 R4, desc[UR60][R10.64] ;  /* 0x0000003c0a048980 */ /* 0x000168000c101b00 */
[----:B------:R0:W5:Y:S02]  /*b0b0*/  @!P0 LD.E.64 R6, desc[UR60][R8.64] ;  /* 0x0000003c08068980 */ /* 0x000164000c101b00 */
.L_x_1689:
[----:B------:R-:W-:Y:S05]  /*b0c0*/  BSYNC B1 ;  /* 0x0000000000017941 */ /* 0x000fea0003800000 */
.L_x_1688:
[----:B------:R-:W4:Y:S01]  /*b0d0*/  SYNCS.PHASECHK.TRANS64.TRYWAIT P0, [R18+URZ+0x30800], R127 ;  /* 0x0308007f120075a7 */ /* 0x000f22000800017f */
[----:B0----5:R-:W-:Y:S01]  /*b0e0*/  IMAD.MOV.U32 R8, RZ, RZ, R5 ;  /* 0x000000ffff087224 */ /* 0x021fe200078e0005 */
[----:B------:R-:W-:Y:S01]  /*b0f0*/  BSSY B1, `(.L_x_1690) ;  /* 0x0000021000017945 */ /* 0x000fe20003800000 */
[----:B--2---:R-:W-:Y:S02]  /*b100*/  IMAD.MOV.U32 R9, RZ, RZ, R14 ;  /* 0x000000ffff097224 */ /* 0x004fe400078e000e */
[----:B---3--:R-:W-:Y:S01]  /*b110*/  IMAD.MOV.U32 R10, RZ, RZ, R32 ;  /* 0x000000ffff0a7224 */ /* 0x008fe200078e0020 */
[----:B------:R-:W-:Y:S01]  /*b120*/  PRMT R75, R8, 0x7610, R75 ;  /* 0x00007610084b7816 */ /* 0x000fe2000000004b */
[----:B------:R-:W-:Y:S01]  /*b130*/  IMAD.MOV.U32 R8, RZ, RZ, R24 ;  /* 0x000000ffff087224 */ /* 0x000fe200078e0018 */
[----:B------:R-:W-:Y:S01]  /*b140*/  PRMT R87, R9, 0x7610, R87 ;  /* 0x0000761009577816 */ /* 0x000fe20000000057 */
[----:B------:R-:W-:Y:S01]  /*b150*/  IMAD.MOV.U32 R9, RZ, RZ, R25 ;  /* 0x000000ffff097224 */ /* 0x000fe200078e0019 */
[----:B------:R-:W-:Y:S01]  /*b160*/  PRMT R125, R10, 0x7610, R125 ;  /* 0x000076100a7d7816 */ /* 0x000fe2000000007d */
[----:B-1----:R-:W-:Y:S01]  /*b170*/  IMAD.MOV.U32 R0, RZ, RZ, R4 ;  /* 0x000000ffff007224 */ /* 0x002fe200078e0004 */
        /* <DEDUP_REMOVED lines=14> */
[----:B------:R-:W-:Y:S01]  /*b260*/  VIADDMNMX R0, R111, -R149, 0x80, PT ;  /* 0x000000806f007446 */ /* 0x000fe20003800995 */
[----:B------:R-:W-:Y:S01]  /*b270*/  IMAD.MOV.U32 R11, RZ, RZ, R27 ;  /* 0x000000ffff0b7224 */ /* 0x000fe200078e001b */
[----:B------:R-:W-:Y:S01]  /*b280*/  PRMT R89, R8, 0x7610, R89 ;  /* 0x0000761008597816 */ /* 0x000fe20000000059 */
[----:B------:R-:W-:Y:S01]  /*b290*/  IMAD.MOV.U32 R8, RZ, RZ, R34 ;  /* 0x000000ffff087224 */ /* 0x000fe200078e0022 */
[----:B------:R-:W-:Y:S01]  /*b2a0*/  PRMT R90, R9, 0x7610, R90 ;  /* 0x00007610095a7816 */ /* 0x000fe2000000005a */
[----:B------:R-:W-:Y:S01]  /*b2b0*/  IMAD.MOV.U32 R9, RZ, RZ, R35 ;  /* 0x000000ffff097224 */ /* 0x000fe200078e0023 */
[----:B------:R-:W-:-:S02]  /*b2c0*/  ISETP.GE.AND P1, PT, R128, R0, PT ;  /* 0x000000008000720c */ /* 0x000fc40003f26270 */
[----:B------:R-:W-:Y:S02]  /*b2d0*/  PRMT R111, R10, 0x7610, R111 ;  /* 0x000076100a6f7816 */ /* 0x000fe4000000006f */
[----:B------:R-:W-:Y:S01]  /*b2e0*/  PRMT R112, R11, 0x7610, R112 ;  /* 0x000076100b707816 */ /* 0x000fe20000000070 */
[----:B----4-:R-:W-:Y:S08]  /*b2f0*/  @!P0 BRA `(.L_x_1691) ;  /* 0x0000020800388947 */ /* 0x010ff00003800000 */
.L_x_2057:
[----:B------:R-:W-:Y:S05]  /*b300*/  BSYNC B1 ;  /* 0x0000000000017941 */ /* 0x000fea0003800000 */
.L_x_1690:
[----:B------:R-:W-:Y:S01]  /*b310*/  BSSY B1, `(.L_x_1692) ;  /* 0x00000cc000017945 */ /* 0x000fe20003800000 */
[----:B0-----:R-:W-:Y:S02]  /*b320*/  PRMT R127, R8, 0x7610, R127 ;  /* 0x00007610087f7816 */ /* 0x001fe4000000007f */
[----:B------:R-:W-:Y:S01]  /*b330*/  PRMT R128, R9, 0x7610, R128 ;  /* 0x0000761009807816 */ /* 0x000fe20000000080 */
[----:B------:R-:W-:Y:S06]  /*b340*/  @P1 BRA `(.L_x_1693) ;  /* 0x0000000c00201947 */ /* 0x000fec0003800000 */
[----:B------:R0:W5:Y:S01]  /*b350*/  LDL R154, [R1+0x5c] ;  /* 0x00005c00019a7983 */ /* 0x0001620000100800 */
[----:B------:R-:W1:Y:S01]  /*b360*/  LDC R8, c[0x0][0x3f4] ;  /* 0x0000fd00ff087b82 */ /* 0x000e620000000800 */
[----:B------:R-:W-:Y:S01]  /*b370*/  BSSY B2, `(.L_x_1694) ;  /* 0x0000034000027945 */ /* 0x000fe20003800000 */
[-C--:B-1----:R-:W-:Y:S02]  /*b380*/  ISETP.GE.AND P0, PT, R74, R8.reuse, PT ;  /* 0x000000084a00720c */ /* 0x082fe40003f06270 */
[-C--:B------:R-:W-:Y:S02]  /*b390*/  ISETP.GE.AND P1, PT, R21, R8.reuse, PT ;  /* 0x000000081500720c */ /* 0x080fe40003f26270 */
[-C--:B------:R-:W-:Y:S02]  /*b3a0*/  ISETP.GE.AND P2, PT, R73, R8.reuse, PT ;  /* 0x000000084900720c */ /* 0x080fe40003f46270 */
[----:B------:R-:W-:-:S07]  /*b3b0*/  ISETP.GE.AND P3, PT, R72, R8, PT ;  /* 0x000000084800720c */ /* 0x000fce0003f66270 */
[----:B0-----:R-:W-:Y:S06]  /*b3c0*/  @P0 BRA `(.L_x_1695) ;  /* 0x0000000000b80947 */ /* 0x001fec0003800000 */
[----:B-----5:R-:W0:Y:S01]  /*b3d0*/  LDS.128 R8, [R154] ;  /* 0x000000009a087984 */ /* 0x020e220000000c00 */
[--C-:B------:R-:W-:Y:S02]  /*b3e0*/  SHF.R.U64 R80, R80, 0x10, R81.reuse ;  /* 0x0000001050507819 */ /* 0x100fe40000001251 */
[----:B------:R-:W-:Y:S02]  /*b3f0*/  SHF.R.U32.HI R81, RZ, 0x10, R81 ;  /* 0x00000010ff517819 */ /* 0x000fe40000011651 */
[--C-:B------:R-:W-:Y:S02]  /*b400*/  SHF.R.U64 R82, R82, 0x10, R83.reuse ;  /* 0x0000001052527819 */ /* 0x100fe40000001253 */
[----:B------:R-:W-:Y:S02]  /*b410*/  SHF.R.U32.HI R83, RZ, 0x10, R83 ;  /* 0x00000010ff537819 */ /* 0x000fe40000011653 */
[----:B------:R-:W-:Y:S02]  /*b420*/  PRMT R148, R148, 0x5410, R81 ;  /* 0x0000541094947816 */ /* 0x000fe40000000051 */
[----:B------:R-:W-:-:S02]  /*b430*/  PRMT R146, R146, 0x5410, R83 ;  /* 0x0000541092927816 */ /* 0x000fc40000000053 */
[----:B------:R-:W-:Y:S01]  /*b440*/  PRMT R149, R147, 0x5410, R80 ;  /* 0x0000541093957816 */ /* 0x000fe20000000050 */
[C---:B------:R-:W-:Y:S01]  /*b450*/  IMAD.U32 R150, R148.reuse, 0x10000, RZ ;  /* 0x0001000094967824 */ /* 0x040fe200078e00ff */
[----:B------:R-:W-:Y:S01]  /*b460*/  LOP3.LUT R148, R148, 0xffff0000, RZ, 0xc0, !PT ;  /* 0xffff000094947812 */ /* 0x000fe200078ec0ff */
[C---:B------:R-:W-:Y:S01]  /*b470*/  IMAD.U32 R147, R146.reuse, 0x10000, RZ ;  /* 0x0001000092937824 */ /* 0x040fe200078e00ff */
[----:B------:R-:W-:Y:S02]  /*b480*/  PRMT R145, R145, 0x5410, R82 ;  /* 0x0000541091917816 */ /* 0x000fe40000000052 */
[----:B------:R-:W-:Y:S02]  /*b490*/  LOP3.LUT R146, R146, 0xffff0000, RZ, 0xc0, !PT ;  /* 0xffff000092927812 */ /* 0x000fe400078ec0ff */
[C---:B0-----:R-:W-:Y:S01]  /*b4a0*/  LOP3.LUT R81, R10.reuse, 0xffff0000, RZ, 0xc0, !PT ;  /* 0xffff00000a517812 */ /* 0x041fe200078ec0ff */
[----:B------:R-:W-:Y:S01]  /*b4b0*/  IMAD.U32 R80, R10, 0x10000, RZ ;  /* 0x000100000a507824 */ /* 0x000fe200078e00ff */
[C---:B------:R-:W-:Y:S01]  /*b4c0*/  LOP3.LUT R83, R11.reuse, 0xffff0000, RZ, 0xc0, !PT ;  /* 0xffff00000b537812 */ /* 0x040fe200078ec0ff */
[----:B------:R-:W-:-:S02]  /*b4d0*/  IMAD.U32 R82, R11, 0x10000, RZ ;  /* 0x000100000b527824 */ /* 0x000fc400078e00ff */
[C---:B------:R-:W-:Y:S01]  /*b4e0*/  FMUL.FTZ R151, R81.reuse, R150 ;  /* 0x0000009651977220 */ /* 0x040fe20000410000 */
[-C--:B------:R-:W-:Y:S01]  /*b4f0*/  FMUL.FTZ R81, R81, R147.reuse ;  /* 0x0000009351517220 */ /* 0x080fe20000410000 */
[----:B------:R-:W-:Y:S01]  /*b500*/  FMUL.FTZ R153, R83, R148 ;  /* 0x0000009453997220 */ /* 0x000fe20000410000 */
[----:B------:R-:W-:Y:S02]  /*b510*/  IMAD.U32 R10, R8, 0x10000, RZ ;  /* 0x00010000080a7824 */ /* 0x000fe400078e00ff */
[C---:B------:R-:W-:Y:S01]  /*b520*/  FFMA.FTZ R151, R80.reuse, R147, -R151 ;  /* 0x0000009350977223 */ /* 0x040fe20000010897 */
[----:B------:R-:W-:Y:S02]  /*b530*/  IMAD.U32 R11, R9, 0x10000, RZ ;  /* 0x00010000090b7824 */ /* 0x000fe400078e00ff */
[----:B------:R-:W-:Y:S01]  /*b540*/  FFMA.FTZ R150, R80, R150, R81 ;  /* 0x0000009650967223 */ /* 0x000fe20000010051 */
[-C--:B------:R-:W-:Y:S01]  /*b550*/  FMUL.FTZ R147, R83, R146.reuse ;  /* 0x0000009253937220 */ /* 0x080fe20000410000 */
[----:B------:R-:W-:Y:S01]  /*b560*/  FFMA.FTZ R153, R82, R146, -R153 ;  /* 0x0000009252997223 */ /* 0x000fe20000010899 */
[----:B------:R-:W-:Y:S01]  /*b570*/  LOP3.LUT R8, R8, 0xffff0000, RZ, 0xc0, !PT ;  /* 0xffff000008087812 */ /* 0x000fe200078ec0ff */
[----:B------:R-:W-:Y:S01]  /*b580*/  IMAD.U32 R83, R149, 0x10000, RZ ;  /* 0x0001000095537824 */ /* 0x000fe200078e00ff */
[----:B------:R-:W-:Y:S01]  /*b590*/  LOP3.LUT R9, R9, 0xffff0000, RZ, 0xc0, !PT ;  /* 0xffff000009097812 */ /* 0x000fe200078ec0ff */
[----:B------:R-:W-:Y:S01]  /*b5a0*/  IMAD.U32 R81, R145, 0x10000, RZ ;  /* 0x0001000091517824 */ /* 0x000fe200078e00ff */
[----:B------:R-:W-:Y:S01]  /*b5b0*/  LOP3.LUT R146, R149, 0xffff0000, RZ, 0xc0, !PT ;  /* 0xffff000095927812 */ /* 0x000fe200078ec0ff */
[----:B------:R-:W-:Y:S01]  /*b5c0*/  FFMA.FTZ R152, R82, R148, R147 ;  /* 0x0000009452987223 */ /* 0x000fe20000010093 */
[----:B------:R-:W-:Y:S01]  /*b5d0*/  LOP3.LUT R80, R145, 0xffff0000, RZ, 0xc0, !PT ;  /* 0xffff000091507812 */ /* 0x000fe200078ec0ff */
[C---:B------:R-:W-:Y:S01]  /*b5e0*/  FMUL.FTZ R145, R8.reuse, R83 ;  /* 0x0000005308917220 */ /* 0x040fe20000410000 */
[----:B------:R-:W-:Y:S01]  /*b5f0*/  FMUL.FTZ R82, R8, R81 ;  /* 0x0000005108527220 */ /* 0x000fe20000410000 */
[----:B------:R-:W-:-:S02]  /*b600*/  FMUL.FTZ R148, R9, R146 ;  /* 0x0000009209947220 */ /* 0x000fc40000410000 */
[-C--:B------:R-:W-:Y:S01]  /*b610*/  FMUL.FTZ R147, R9, R80.reuse ;  /* 0x0000005009937220 */ /* 0x080fe20000410000 */
[C---:B------:R-:W-:Y:S01]  /*b620*/  FFMA.FTZ R8, R10.reuse, R81, -R145 ;  /* 0x000000510a087223 */ /* 0x040fe20000010891 */
[----:B------:R-:W-:Y:S01]  /*b630*/  FFMA.FTZ R83, R10, R83, R82 ;  /* 0x000000530a537223 */ /* 0x000fe20000010052 */
[C---:B------:R-:W-:Y:S01]  /*b640*/  FFMA.FTZ R9, R11.reuse, R80, -R148 ;  /* 0x000000500b097223 */ /* 0x040fe20000010894 */
[----:B------:R-:W-:Y:S01]  /*b650*/  FFMA.FTZ R146, R11, R146, R147 ;  /* 0x000000920b927223 */ /* 0x000fe20000010093 */
[----:B------:R-:W-:Y:S02]  /*b660*/  F2FP.BF16.F32.PACK_AB R10, R150, R151 ;  /* 0x00000097960a723e */ /* 0x000fe400000010ff */
[----:B------:R-:W-:Y:S02]  /*b670*/  F2FP.BF16.F32.PACK_AB R11, R152, R153 ;  /* 0x00000099980b723e */ /* 0x000fe400000010ff */
[----:B------:R-:W-:Y:S02]  /*b680*/  F2FP.BF16.F32.PACK_AB R8, R83, R8 ;  /* 0x000000085308723e */ /* 0x000fe400000010ff */
[----:B------:R-:W-:-:S05]  /*b690*/  F2FP.BF16.F32.PACK_AB R9, R146, R9 ;  /* 0x000000099209723e */ /* 0x000fca00000010ff */
[----:B------:R0:W-:Y:S02]  /*b6a0*/  STS.128 [R154], R8 ;  /* 0x000000089a007388 */ /* 0x0001e40000000c00 */
.L_x_1695:
[----:B------:R-:W-:Y:S05]  /*b6b0*/  BSYNC B2 ;  /* 0x0000000000027941 */ /* 0x000fea0003800000 */
.L_x_1694:
[----:B------:R-:W-:Y:S04]  /*b6c0*/  BSSY B2, `(.L_x_1696) ;  /* 0x0000030000027945 */ /* 0x000fe80003800000 */
[----:B------:R-:W-:Y:S05]  /*b6d0*/  @P1 BRA `(.L_x_1697) ;  /* 0x0000000000b81947 */ /* 0x000fea0003800000 */
[----:B0----5:R-:W0:Y:S01]  /*b6e0*/  LDS.128 R8, [R154+0x4000] ;  /* 0x004000009a087984 */ /* 0x021e220000000c00 */
[----:B------:R-:W-:Y:S02]  /*b6f0*/  SHF.R.U64 R78, R78, 0x10, R79 ;  /* 0x000000104e4e7819 */ /* 0x000fe4000000124f */
[----:B------:R-:W-:Y:S02]  /*b700*/  SHF.R.U64 R76, R76, 0x10, R77 ;  /* 0x000000104c4c7819 */ /* 0x000fe4000000124d */
[----:B------:R-:W-:Y:S02]  /*b710*/  SHF.R.U32.HI R79, RZ, 0x10, R79 ;  /* 0x00000010ff4f7819 */ /* 0x000fe4000001164f */
[----:B------:R-:W-:Y:S02]  /*b720*/  SHF.R.U32.HI R77, RZ, 0x10, R77 ;  /* 0x00000010ff4d7819 */ /* 0x000fe4000001164d */
[----:B------:R-:W-:Y:S02]  /*b730*/  PRMT R142, R142, 0x5410, R79 ;  /* 0x000054108e8e7816 */ /* 0x000fe4000000004f */
[----:B------:R-:W-:-:S02]  /*b740*/  PRMT R144, R144, 0x5410, R77 ;  /* 0x0000541090907816 */ /* 0x000fc4000000004d */
[----:B------:R-:W-:Y:S01]  /*b750*/  PRMT R143, R143, 0x5410, R76 ;  /* 0x000054108f8f7816 */ /* 0x000fe2000000004c */
[C---:B------:R-:W-:Y:S01]  /*b760*/  IMAD.U32 R80, R142.reuse, 0x10000, RZ ;  /* 0x000100008e507824 */ /* 0x040fe200078e00ff */
[----:B------:R-:W-:Y:S01]  /*b770*/  LOP3.LUT R142, R142, 0xffff0000, RZ, 0xc0, !PT ;  /* 0xffff00008e8e7812 */ /* 0x000fe200078ec0ff */
[C---:B------:R-:W-:Y:S01]  /*b780*/  IMAD.U32 R81, R144.reuse, 0x10000, RZ ;  /* 0x0001000090517824 */ /* 0x040fe200078e00ff */
[----:B------:R-:W-:Y:S02]  /*b790*/  LOP3.LUT R144, R144, 0xffff0000, RZ, 0xc0, !PT ;  /* 0xffff000090907812 */ /* 0x000fe400078ec0ff */
[----:B------:R-:W-:Y:S02]  /*b7a0*/  PRMT R141, R141, 0x5410, R78 ;  /* 0x000054108d8d7816 */ /* 0x000fe4000000004e */
        /* <DEDUP_REMOVED lines=8> */
[C---:B------:R-:W-:Y:S01]  /*b830*/  FFMA.FTZ R146, R76.reuse, R81, R82 ;  /* 0x000000514c927223 */ /* 0x040fe20000010052 */
[----:B------:R-:W-:Y:S02]  /*b840*/  IMAD.U32 R11, R9, 0x10000, RZ ;  /* 0x00010000090b7824 */ /* 0x000fe400078e00ff */
[----:B------:R-:W-:Y:S01]  /*b850*/  FFMA.FTZ R145, R76, R80, -R83 ;  /* 0x000000504c917223 */ /* 0x000fe20000010853 */
[-C--:B------:R-:W-:Y:S01]  /*b860*/  FMUL.FTZ R81, R79, R142.reuse ;  /* 0x0000008e4f517220 */ /* 0x080fe20000410000 */
[----:B------:R-:W-:Y:S01]  /*b870*/  LOP3.LUT R8, R8, 0xffff0000, RZ, 0xc0, !PT ;  /* 0xffff000008087812 */ /* 0x000fe200078ec0ff */
[C---:B------:R-:W-:Y:S01]  /*b880*/  FFMA.FTZ R142, R78.reuse, R142, -R77 ;  /* 0x0000008e4e8e7223 */ /* 0x040fe2000001084d */
[----:B------:R-:W-:Y:S01]  /*b890*/  LOP3.LUT R9, R9, 0xffff0000, RZ, 0xc0, !PT ;  /* 0xffff000009097812 */ /* 0x000fe200078ec0ff */
[C---:B------:R-:W-:Y:S01]  /*b8a0*/  IMAD.U32 R79, R143.reuse, 0x10000, RZ ;  /* 0x000100008f4f7824 */ /* 0x040fe200078e00ff */
[----:B------:R-:W-:Y:S01]  /*b8b0*/  LOP3.LUT R80, R143, 0xffff0000, RZ, 0xc0, !PT ;  /* 0xffff00008f507812 */ /* 0x000fe200078ec0ff */
[C---:B------:R-:W-:Y:S01]  /*b8c0*/  IMAD.U32 R77, R141.reuse, 0x10000, RZ ;  /* 0x000100008d4d7824 */ /* 0x040fe200078e00ff */
        /* <DEDUP_REMOVED lines=15> */
.L_x_1697:
[----:B------:R-:W-:Y:S05]  /*b9c0*/  BSYNC B2 ;  /* 0x0000000000027941 */ /* 0x000fea0003800000 */
.L_x_1696:
[----:B------:R-:W-:Y:S04]  /*b9d0*/  BSSY B2, `(.L_x_1698) ;  /* 0x0000030000027945 */ /* 0x000fe80003800000 */
[----:B------:R-:W-:Y:S05]  /*b9e0*/  @P2 BRA `(.L_x_1699) ;  /* 0x0000000000b82947 */ /* 0x000fea0003800000 */
[----:B01---5:R-:W0:Y:S01]  /*b9f0*/  LDS.128 R8, [R154+0x8000] ;  /* 0x008000009a087984 */ /* 0x023e220000000c00 */
[--C-:B------:R-:W-:Y:S02]  /*ba00*/  SHF.R.U64 R77, R70, 0x10, R71.reuse ;  /* 0x00000010464d7819 */ /* 0x100fe40000001247 */
[----:B------:R-:W-:Y:S02]  /*ba10*/  SHF.R.U32.HI R70, RZ, 0x10, R71 ;  /* 0x00000010ff467819 */ /* 0x000fe40000011647 */
[--C-:B------:R-:W-:Y:S02]  /*ba20*/  SHF.R.U64 R71, R68, 0x10, R69.reuse ;  /* 0x0000001044477819 */ /* 0x100fe40000001245 */
[----:B------:R-:W-:Y:S02]  /*ba30*/  SHF.R.U32.HI R68, RZ, 0x10, R69 ;  /* 0x00000010ff447819 */ /* 0x000fe40000011645 */
[----:B------:R-:W-:Y:S02]  /*ba40*/  PRMT R139, R139, 0x5410, R70 ;  /* 0x000054108b8b7816 */ /* 0x000fe40000000046 */
[----:B------:R-:W-:-:S02]  /*ba50*/  PRMT R137, R137, 0x5410, R68 ;  /* 0x0000541089897816 */ /* 0x000fc40000000044 */
[----:B------:R-:W-:Y:S01]  /*ba60*/  PRMT R140, R140, 0x5410, R77 ;  /* 0x000054108c8c7816 */ /* 0x000fe2000000004d */
[----:B------:R-:W-:Y:S01]  /*ba70*/  IMAD.U32 R76, R139, 0x10000, RZ ;  /* 0x000100008b4c7824 */ /* 0x000fe200078e00ff */
[----:B------:R-:W-:Y:S01]  /*ba80*/  PRMT R138, R138, 0x5410, R71 ;  /* 0x000054108a8a7816 */ /* 0x000fe20000000047 */
[C---:B------:R-:W-:Y:S01]  /*ba90*/  IMAD.U32 R77, R137.reuse, 0x10000, RZ ;  /* 0x00010000894d7824 */ /* 0x040fe200078e00ff */
[----:B------:R-:W-:Y:S02]  /*baa0*/  LOP3.LUT R137, R137, 0xffff0000, RZ, 0xc0, !PT ;  /* 0xffff000089897812 */ /* 0x000fe400078ec0ff */
[----:B------:R-:W-:Y:S02]  /*bab0*/  LOP3.LUT R139, R139, 0xffff0000, RZ, 0xc0, !PT ;  /* 0xffff00008b8b7812 */ /* 0x000fe400078ec0ff */
[C---:B0-----:R-:W-:Y:S01]  /*bac0*/  LOP3.LUT R69, R10.reuse, 0xffff0000, RZ, 0xc0, !PT ;  /* 0xffff00000a457812 */ /* 0x041fe200078ec0ff */
[----:B------:R-:W-:Y:S01]  /*bad0*/  IMAD.U32 R68, R10, 0x10000, RZ ;  /* 0x000100000a447824 */ /* 0x000fe200078e00ff */
[C---:B------:R-:W-:Y:S01]  /*bae0*/  LOP3.LUT R71, R11.reuse, 0xffff0000, RZ, 0xc0, !PT ;  /* 0xffff00000b477812 */ /* 0x040fe200078ec0ff */
[----:B------:R-:W-:-:S02]  /*baf0*/  IMAD.U32 R70, R11, 0x10000, RZ ;  /* 0x000100000b467824 */ /* 0x000fc400078e00ff */
[CC--:B------:R-:W-:Y:S01]  /*bb00*/  FMUL.FTZ R78, R69.reuse, R76.reuse ;  /* 0x0000004c454e7220 */ /* 0x0c0fe20000410000 */
[----:B------:R-:W-:Y:S01]  /*bb10*/  FMUL.FTZ R79, R69, R77 ;  /* 0x0000004d454f7220 */ /* 0x000fe20000410000 */
[C---:B------:R-:W-:Y:S01]  /*bb20*/  FMUL.FTZ R69, R71.reuse, R137 ;  /* 0x0000008947457220 */ /* 0x040fe20000410000 */
[----:B------:R-:W-:Y:S02]  /*bb30*/  IMAD.U32 R10, R8, 0x10000, RZ ;  /* 0x00010000080a7824 */ /* 0x000fe400078e00ff */
[----:B------:R-:W-:Y:S01]  /*bb40*/  FFMA.FTZ R81, R68, R77, R78 ;  /* 0x0000004d44517223 */ /* 0x000fe2000001004e */
[-C--:B------:R-:W-:Y:S01]  /*bb50*/  FMUL.FTZ R77, R71, R139.reuse ;  /* 0x0000008b474d7220 */ /* 0x080fe20000410000 */
[----:B------:R-:W-:Y:S01]  /*bb60*/  FFMA.FTZ R139, R70, R139, -R69 ;  /* 0x0000008b468b7223 */ /* 0x000fe20000010845 */
[C---:B------:R-:W-:Y:S01]  /*bb70*/  IMAD.U32 R11, R9.reuse, 0x10000, RZ ;  /* 0x00010000090b7824 */ /* 0x040fe200078e00ff */
[----:B------:R-:W-:Y:S01]  /*bb80*/  LOP3.LUT R8, R8, 0xffff0000, RZ, 0xc0, !PT ;  /* 0xffff000008087812 */ /* 0x000fe200078ec0ff */
[----:B------:R-:W-:Y:S01]  /*bb90*/  IMAD.U32 R71, R138, 0x10000, RZ ;  /* 0x000100008a477824 */ /* 0x000fe200078e00ff */
[----:B------:R-:W-:Y:S01]  /*bba0*/  LOP3.LUT R9, R9, 0xffff0000, RZ, 0xc0, !PT ;  /* 0xffff000009097812 */ /* 0x000fe200078ec0ff */
[----:B------:R-:W-:Y:S01]  /*bbb0*/  IMAD.U32 R69, R140, 0x10000, RZ ;  /* 0x000100008c457824 */ /* 0x000fe200078e00ff */
[----:B------:R-:W-:Y:S01]  /*bbc0*/  LOP3.LUT R138, R138, 0xffff0000, RZ, 0xc0, !PT ;  /* 0xffff00008a8a7812 */ /* 0x000fe200078ec0ff */
[----:B------:R-:W-:Y:S01]  /*bbd0*/  FFMA.FTZ R76, R68, R76, -R79 ;  /* 0x0000004c444c7223 */ /* 0x000fe2000001084f */
        /* <DEDUP_REMOVED lines=15> */
.L_x_1699:
[----:B------:R-:W-:Y:S05]  /*bcd0*/  BSYNC B2 ;  /* 0x0000000000027941 */ /* 0x000fea0003800000 */
.L_x_1698:
[----:B------:R-:W-:Y:S05]  /*bce0*/  @P3 BRA `(.L_x_1693) ;  /* 0x0000000000b83947 */ /* 0x000fea0003800000 */
[----:B012--5:R-:W0:Y:S01]  /*bcf0*/  LDS.128 R8, [R154+0xc000] ;  /* 0x00c000009a087984 */ /* 0x027e220000000c00 */
[----:B------:R-:W-:Y:S02]  /*bd00*/  SHF.R.U64 R69, R60, 0x10, R61 ;  /* 0x000000103c457819 */ /* 0x000fe4000000123d */
[----:B------:R-:W-:Y:S02]  /*bd10*/  SHF.R.U64 R60, R62, 0x10, R63 ;  /* 0x000000103e3c7819 */ /* 0x000fe4000000123f */
[----:B------:R-:W-:Y:S02]  /*bd20*/  SHF.R.U32.HI R68, RZ, 0x10, R61 ;  /* 0x00000010ff447819 */ /* 0x000fe4000001163d */
        /* <DEDUP_REMOVED lines=13> */
[C---:B------:R-:W-:Y:S01]  /*be00*/  FMUL.FTZ R76, R61.reuse, R68 ;  /* 0x000000443d4c7220 */ /* 0x040fe20000410000 */
[-C--:B------:R-:W-:Y:S01]  /*be10*/  FMUL.FTZ R71, R61, R69.reuse ;  /* 0x000000453d477220 */ /* 0x080fe20000410000 */
[C---:B------:R-:W-:Y:S01]  /*be20*/  FMUL.FTZ R61, R63.reuse, R136 ;  /* 0x000000883f3d7220 */ /* 0x040fe20000410000 */
[----:B------:R-:W-:Y:S02]  /*be30*/  IMAD.U32 R10, R8, 0x10000, RZ ;  /* 0x00010000080a7824 */ /* 0x000fe400078e00ff */
[----:B------:R-:W-:Y:S01]  /*be40*/  FFMA.FTZ R77, R60, R69, R76 ;  /* 0x000000453c4d7223 */ /* 0x000fe2000001004c */
[-C--:B------:R-:W-:Y:S01]  /*be50*/  FMUL.FTZ R69, R63, R133.reuse ;  /* 0x000000853f457220 */ /* 0x080fe20000410000 */
[----:B------:R-:W-:Y:S01]  /*be60*/  FFMA.FTZ R133, R62, R133, -R61 ;  /* 0x000000853e857223 */ /* 0x000fe2000001083d */
[----:B------:R-:W-:Y:S02]  /*be70*/  IMAD.U32 R11, R9, 0x10000, RZ ;  /* 0x00010000090b7824 */ /* 0x000fe400078e00ff */
        /* <DEDUP_REMOVED lines=8> */
[----:B------:R-:W-:Y:S01]  /*bf00*/  LOP3.LUT R134, R134, 0xffff0000, RZ, 0xc0, !PT ;  /* 0xffff000086867812 */ /* 0x000fe200078ec0ff */
[----:B------:R-:W-:-:S02]  /*bf10*/  FMUL.FTZ R62, R8, R61 ;  /* 0x0000003d083e7220 */ /* 0x000fc40000410000 */
[C---:B------:R-:W-:Y:S01]  /*bf20*/  FMUL.FTZ R68, R9.reuse, R60 ;  /* 0x0000003c09447220 */ /* 0x040fe20000410000 */
[C---:B------:R-:W-:Y:S01]  /*bf30*/  FFMA.FTZ R8, R10.reuse, R61, -R69 ;  /* 0x0000003d0a087223 */ /* 0x040fe20000010845 */
[-C--:B------:R-:W-:Y:S01]  /*bf40*/  FMUL.FTZ R71, R9, R134.reuse ;  /* 0x0000008609477220 */ /* 0x080fe20000410000 */
[----:B------:R-:W-:Y:S01]  /*bf50*/  FFMA.FTZ R63, R10, R63, R62 ;  /* 0x0000003f0a3f7223 */ /* 0x000fe2000001003e */
[----:B------:R-:W-:Y:S01]  /*bf60*/  FFMA.FTZ R9, R11, R134, -R68 ;  /* 0x000000860b097223 */ /* 0x000fe20000010844 */
[----:B------:R-:W-:Y:S01]  /*bf70*/  F2FP.BF16.F32.PACK_AB R10, R77, R70 ;  /* 0x000000464d0a723e */ /* 0x000fe200000010ff */
[----:B------:R-:W-:Y:S01]  /*bf80*/  FFMA.FTZ R60, R11, R60, R71 ;  /* 0x0000003c0b3c7223 */ /* 0x000fe20000010047 */
[----:B------:R-:W-:Y:S02]  /*bf90*/  F2FP.BF16.F32.PACK_AB R11, R136, R133 ;  /* 0x00000085880b723e */ /* 0x000fe400000010ff */
[----:B------:R-:W-:Y:S02]  /*bfa0*/  F2FP.BF16.F32.PACK_AB R8, R63, R8 ;  /* 0x000000083f08723e */ /* 0x000fe400000010ff */
[----:B------:R-:W-:-:S05]  /*bfb0*/  F2FP.BF16.F32.PACK_AB R9, R60, R9 ;  /* 0x000000093c09723e */ /* 0x000fca00000010ff */
[----:B------:R3:W-:Y:S02]  /*bfc0*/  STS.128 [R154+0xc000], R8 ;  /* 0x00c000089a007388 */ /* 0x0007e40000000c00 */
.L_x_1693:
[----:B------:R-:W-:Y:S05]  /*bfd0*/  BSYNC B1 ;  /* 0x0000000000017941 */ /* 0x000fea0003800000 */
.L_x_1692:
[----:B0123--:R-:W2:Y:S01]  /*bfe0*/  LDL R8, [R1+0x9c] ;  /* 0x00009c0001087983 */ /* 0x00fea20000100800 */
[----:B------:R-:W-:Y:S01]  /*bff0*/  BSSY B1, `(.L_x_1700) ;  /* 0x00000cb000017945 */ /* 0x000fe20003800000 */
[----:B--2---:R-:W-:-:S13]  /*c000*/  ISETP.GE.AND P0, PT, R8, R0, PT ;  /* 0x000000000800720c */ /* 0x004fda0003f06270 */
[----:B------:R-:W-:Y:S05]  /*c010*/  @P0 BRA `(.L_x_1701) ;  /* 0x0000000c00200947 */ /* 0x000fea0003800000 */
        /* <DEDUP_REMOVED lines=8> */
[----:B-----5:R-:W0:Y:S01]  /*c0a0*/  LDS.128 R8, [R70+0x1000] ;  /* 0x0010000046087984 */ /* 0x020e220000000c00 */
        /* <DEDUP_REMOVED lines=45> */
.L_x_1703:
[----:B------:R-:W-:Y:S05]  /*c380*/  BSYNC B2 ;  /* 0x0000000000027941 */ /* 0x000fea0003800000 */
.L_x_1702:
        /* <DEDUP_REMOVED lines=48> */
.L_x_1705:
[----:B------:R-:W-:Y:S05]  /*c690*/  BSYNC B2 ;  /* 0x0000000000027941 */ /* 0x000fea0003800000 */
.L_x_1704:
[----:B------:R-:W-:Y:S04]  /*c6a0*/  BSSY B2, `(.L_x_1706) ;  /* 0x0000030000027945 */ /* 0x000fe80003800000 */
[----:B------:R-:W-:Y:S05]  /*c6b0*/  @P2 BRA `(.L_x_1707) ;  /* 0x0000000000b82947 */ /* 0x000fea0003800000 */
[----:B01---5:R-:W0:Y:S01]  /*c6c0*/  LDS.128 R8, [R70+0x9000] ;  /* 0x0090000046087984 */ /* 0x023e220000000c00 */
        /* <DEDUP_REMOVED lines=45> */
.L_x_1707:
[----:B------:R-:W-:Y:S05]  /*c9a0*/  BSYNC B2 ;  /* 0x0000000000027941 */ /* 0x000fea0003800000 */
.L_x_1706:
[----:B------:R-:W-:Y:S05]  /*c9b0*/  @P3 BRA `(.L_x_1701) ;  /* 0x0000000000b83947 */ /* 0x000fea0003800000 */
[----:B012--5:R-:W0:Y:S01]  /*c9c0*/  LDS.128 R8, [R70+0xd000] ;  /* 0x00d0000046087984 */ /* 0x027e220000000c00 */
        /* <DEDUP_REMOVED lines=45> */
.L_x_1701:
[----:B------:R-:W-:Y:S05]  /*cca0*/  BSYNC B1 ;  /* 0x0000000000017941 */ /* 0x000fea0003800000 */
.L_x_1700:
[----:B------:R-:W-:Y:S01]  /*ccb0*/  ISETP.GE.AND P0, PT, R20, R0, PT ;  /* 0x000000001400720c */ /* 0x000fe20003f06270 */
[----:B------:R-:W-:-:S12]  /*ccc0*/  BSSY B1, `(.L_x_1708) ;  /* 0x00000ca000017945 */ /* 0x000fd80003800000 */
[----:B------:R-:W-:Y:S05]  /*ccd0*/  @P0 BRA `(.L_x_1709) ;  /* 0x0000000c00200947 */ /* 0x000fea0003800000 */
[----:B------:R4:W5:Y:S01]  /*cce0*/  LDL R52, [R1+0x5c] ;  /* 0x00005c0001347983 */ /* 0x0009620000100800 */
[----:B0123--:R-:W0:Y:S01]  /*ccf0*/  LDC R8, c[0x0][0x3f4] ;  /* 0x0000fd00ff087b82 */ /* 0x00fe220000000800 */
[----:B------:R-:W-:Y:S01]  /*cd00*/  BSSY B2, `(.L_x_1710) ;  /* 0x0000034000027945 */ /* 0x000fe20003800000 */
[-C--:B0-----:R-:W-:Y:S02]  /*cd10*/  ISETP.GE.AND P0, PT, R74, R8.reuse, PT ;  /* 0x000000084a00720c */ /* 0x081fe40003f06270 */
[-C--:B------:R-:W-:Y:S02]  /*cd20*/  ISETP.GE.AND P1, PT, R21, R8.reuse, PT ;  /* 0x000000081500720c */ /* 0x080fe40003f26270 */
[-C--:B------:R-:W-:Y:S02]  /*cd30*/  ISETP.GE.AND P2, PT, R73, R8.reuse, PT ;  /* 0x000000084900720c */ /* 0x080fe40003f46270 */
[----:B------:R-:W-:-:S07]  /*cd40*/  ISETP.GE.AND P3, PT, R72, R8, PT ;  /* 0x000000084800720c */ /* 0x000fce0003f66270 */
[----:B----4-:R-:W-:Y:S06]  /*cd50*/  @P0 BRA `(.L_x_1711) ;  /* 0x0000000000b80947 */ /* 0x010fec0003800000 */
        /* <DEDUP_REMOVED lines=10> */
[----:B------:R-:W-:Y:S01]  /*ce00*/  IMAD.U32 R47, R118, 0x10000, RZ ;  /* 0x00010000762f7824 */ /* 0x000fe200078e00ff */
        /* <DEDUP_REMOVED lines=8> */
[----:B------:R-:W-:Y:S02]  /*ce90*/  IMAD.U32 R10, R8, 0x10000, RZ ;  /* 0x00010000080a7824 */ /* 0x000fe400078e00ff */
[----:B------:R-:W-:Y:S01]  /*cea0*/  FMUL.FTZ R48, R46, R120 ;  /* 0x000000782e307220 */ /* 0x000fe20000410000 */
[C---:B------:R-:W-:Y:S02]  /*ceb0*/  IMAD.U32 R11, R9.reuse, 0x10000, RZ ;  /* 0x00010000090b7824 */ /* 0x040fe400078e00ff */
[C---:B------:R-:W-:Y:S01]  /*cec0*/  FFMA.FTZ R50, R20.reuse, R47, -R51 ;  /* 0x0000002f14327223 */ /* 0x040fe20000010833 */
[----:B------:R-:W-:Y:S01]  /*ced0*/  FFMA.FTZ R53, R20, R49, R44 ;  /* 0x0000003114357223 */ /* 0x000fe2000001002c */
[----:B------:R-:W-:Y:S01]  /*cee0*/  LOP3.LUT R8, R8, 0xffff0000, RZ, 0xc0, !PT ;  /* 0xffff000008087812 */ /* 0x000fe200078ec0ff */
[-C--:B------:R-:W-:Y:S01]  /*cef0*/  FMUL.FTZ R46, R46, R118.reuse ;  /* 0x000000762e2e7220 */ /* 0x080fe20000410000 */
[----:B------:R-:W-:Y:S01]  /*cf00*/  LOP3.LUT R9, R9, 0xffff0000, RZ, 0xc0, !PT ;  /* 0xffff000009097812 */ /* 0x000fe200078ec0ff */
[C---:B------:R-:W-:Y:S01]  /*cf10*/  IMAD.U32 R49, R119.reuse, 0x10000, RZ ;  /* 0x0001000077317824 */ /* 0x040fe200078e00ff */
[----:B------:R-:W-:Y:S01]  /*cf20*/  LOP3.LUT R44, R119, 0xffff0000, RZ, 0xc0, !PT ;  /* 0xffff0000772c7812 */ /* 0x000fe200078ec0ff */
[C---:B------:R-:W-:Y:S01]  /*cf30*/  IMAD.U32 R47, R117.reuse, 0x10000, RZ ;  /* 0x00010000752f7824 */ /* 0x040fe200078e00ff */
[----:B------:R-:W-:Y:S01]  /*cf40*/  LOP3.LUT R20, R117, 0xffff0000, RZ, 0xc0, !PT ;  /* 0xffff000075147812 */ /* 0x000fe200078ec0ff */
        /* <DEDUP_REMOVED lines=15> */
.L_x_1711:
[----:B------:R-:W-:Y:S05]  /*d040*/  BSYNC B2 ;  /* 0x0000000000027941 */ /* 0x000fea0003800000 */
.L_x_1710:
[----:B------:R-:W-:Y:S04]  /*d050*/  BSSY B2, `(.L_x_1712) ;  /* 0x0000030000027945 */ /* 0x000fe80003800000 */
[----:B------:R-:W-:Y:S05]  /*d060*/  @P1 BRA `(.L_x_1713) ;  /* 0x0000000000b81947 */ /* 0x000fea0003800000 */
[----:B0----5:R-:W0:Y:S01]  /*d070*/  LDS.128 R8, [R52+0x6000] ;  /* 0x0060000034087984 */ /* 0x021e220000000c00 */
        /* <DEDUP_REMOVED lines=17> */
[----:B------:R-:W-:Y:S01]  /*d190*/  FMUL.FTZ R40, R40, R43 ;  /* 0x0000002b28287220 */ /* 0x000fe20000410000 */
[----:B------:R-:W-:Y:S02]  /*d1a0*/  IMAD.U32 R10, R8, 0x10000, RZ ;  /* 0x00010000080a7824 */ /* 0x000fe400078e00ff */
[----:B------:R-:W-:Y:S01]  /*d1b0*/  FMUL.FTZ R46, R42, R105 ;  /* 0x000000692a2e7220 */ /* 0x000fe20000410000 */
[C---:B------:R-:W-:Y:S02]  /*d1c0*/  IMAD.U32 R11, R9.reuse, 0x10000, RZ ;  /* 0x00010000090b7824 */ /* 0x040fe400078e00ff */
[C---:B------:R-:W-:Y:S01]  /*d1d0*/  FFMA.FTZ R49, R20.reuse, R45, R40 ;  /* 0x0000002d14317223 */ /* 0x040fe20000010028 */
[----:B------:R-:W-:Y:S01]  /*d1e0*/  FFMA.FTZ R44, R20, R43, -R47 ;  /* 0x0000002b142c7223 */ /* 0x000fe2000001082f */
[----:B------:R-:W-:Y:S01]  /*d1f0*/  IMAD.U32 R45, R104, 0x10000, RZ ;  /* 0x00010000682d7824 */ /* 0x000fe200078e00ff */
[----:B------:R-:W-:Y:S01]  /*d200*/  LOP3.LUT R8, R8, 0xffff0000, RZ, 0xc0, !PT ;  /* 0xffff000008087812 */ /* 0x000fe200078ec0ff */
[-C--:B------:R-:W-:Y:S01]  /*d210*/  FMUL.FTZ R42, R42, R103.reuse ;  /* 0x000000672a2a7220 */ /* 0x080fe20000410000 */
        /* <DEDUP_REMOVED lines=19> */
.L_x_1713:
[----:B------:R-:W-:Y:S05]  /*d350*/  BSYNC B2 ;  /* 0x0000000000027941 */ /* 0x000fea0003800000 */
.L_x_1712:
        /* <DEDUP_REMOVED lines=23> */
[C---:B------:R-:W-:Y:S01]  /*d4d0*/  FFMA.FTZ R40, R20.reuse, R39, -R43 ;  /* 0x0000002714287223 */ /* 0x040fe2000001082b */
[C---:B------:R-:W-:Y:S02]  /*d4e0*/  IMAD.U32 R11, R9.reuse, 0x10000, RZ ;  /* 0x00010000090b7824 */ /* 0x040fe400078e00ff */
[----:B------:R-:W-:Y:S01]  /*d4f0*/  FFMA.FTZ R45, R20, R41, R36 ;  /* 0x00000029142d7223 */ /* 0x000fe20000010024 */
[----:B------:R-:W-:Y:S01]  /*d500*/  IMAD.U32 R39, R96, 0x10000, RZ ;  /* 0x0001000060277824 */ /* 0x000fe200078e00ff */
[----:B------:R-:W-:Y:S01]  /*d510*/  LOP3.LUT R8, R8, 0xffff0000, RZ, 0xc0, !PT ;  /* 0xffff000008087812 */ /* 0x000fe200078ec0ff */
[-C--:B------:R-:W-:Y:S01]  /*d520*/  FMUL.FTZ R38, R38, R98.reuse ;  /* 0x0000006226267220 */ /* 0x080fe20000410000 */
[----:B------:R-:W-:Y:S01]  /*d530*/  LOP3.LUT R9, R9, 0xffff0000, RZ, 0xc0, !PT ;  /* 0xffff000009097812 */ /* 0x000fe200078ec0ff */
[C---:B------:R-:W-:Y:S01]  /*d540*/  IMAD.U32 R41, R99.reuse, 0x10000, RZ ;  /* 0x0001000063297824 */ /* 0x040fe200078e00ff */
        /* <DEDUP_REMOVED lines=17> */
.L_x_1715:
[----:B------:R-:W-:Y:S05]  /*d660*/  BSYNC B2 ;  /* 0x0000000000027941 */ /* 0x000fea0003800000 */
.L_x_1714:
        /* <DEDUP_REMOVED lines=8> */
[----:B------:R-:W-:Y:S02]  /*d6f0*/  PRMT R92, R92, 0x5410, R37 ;  /* 0x000054105c5c7816 */ /* 0x000fe40000000025 */
[----:B------:R-:W-:Y:S01]  /*d700*/  PRMT R94, R94, 0x5410, R31 ;  /* 0x000054105e5e7816 */ /* 0x000fe2000000001f */
[C---:B------:R-:W-:Y:S01]  /*d710*/  IMAD.U32 R37, R95.reuse, 0x10000, RZ ;  /* 0x000100005f257824 */ /* 0x040fe200078e00ff */
[----:B------:R-:W-:Y:S01]  /*d720*/  LOP3.LUT R95, R95, 0xffff0000, RZ, 0xc0, !PT ;  /* 0xffff00005f5f7812 */ /* 0x000fe200078ec0ff */
[C---:B------:R-:W-:Y:S01]  /*d730*/  IMAD.U32 R31, R93.reuse, 0x10000, RZ ;  /* 0x000100005d1f7824 */ /* 0x040fe200078e00ff */
        /* <DEDUP_REMOVED lines=9> */
[C---:B------:R-:W-:Y:S01]  /*d7d0*/  FFMA.FTZ R36, R20.reuse, R31, -R39 ;  /* 0x0000001f14247223 */ /* 0x040fe20000010827 */
[----:B------:R-:W-:Y:S01]  /*d7e0*/  FFMA.FTZ R41, R20, R37, R28 ;  /* 0x0000002514297223 */ /* 0x000fe2000001001c */
[C---:B------:R-:W-:Y:S01]  /*d7f0*/  IMAD.U32 R11, R9.reuse, 0x10000, RZ ;  /* 0x00010000090b7824 */ /* 0x040fe200078e00ff */
[----:B------:R-:W-:Y:S01]  /*d800*/  LOP3.LUT R8, R8, 0xffff0000, RZ, 0xc0, !PT ;  /* 0xffff000008087812 */ /* 0x000fe200078ec0ff */
[----:B------:R-:W-:Y:S01]  /*d810*/  IMAD.U32 R37, R94, 0x10000, RZ ;  /* 0x000100005e257824 */ /* 0x000fe200078e00ff */
[----:B------:R-:W-:Y:S01]  /*d820*/  LOP3.LUT R9, R9, 0xffff0000, RZ, 0xc0, !PT ;  /* 0xffff000009097812 */ /* 0x000fe200078ec0ff */
[----:B------:R-:W-:-:S02]  /*d830*/  IMAD.U32 R31, R92, 0x10000, RZ ;  /* 0x000100005c1f7824 */ /* 0x000fc400078e00ff */
[-C--:B------:R-:W-:Y:S01]  /*d840*/  FMUL.FTZ R30, R30, R93.reuse ;  /* 0x0000005d1e1e7220 */ /* 0x080fe20000410000 */
        /* <DEDUP_REMOVED lines=17> */
.L_x_1709:
[----:B------:R-:W-:Y:S05]  /*d960*/  BSYNC B1 ;  /* 0x0000000000017941 */ /* 0x000fea0003800000 */
.L_x_1708:
[----:B------:R-:W-:-:S13]  /*d970*/  ISETP.GE.AND P0, PT, R3, R0, PT ;  /* 0x000000000300720c */ /* 0x000fda0003f06270 */
        /* <DEDUP_REMOVED lines=9> */
[----:B--2345:R-:W0:Y:S01]  /*da10*/  LDS.128 R8, [R36+0x3000] ;  /* 0x0030000024087984 */ /* 0x03ce220000000c00 */
        /* <DEDUP_REMOVED lines=11> */
[----:B------:R-:W-:Y:S01]  /*dad0*/  PRMT R127, R127, 0x5410, R0 ;  /* 0x000054107f7f7816 */ /* 0x000fe20000000000 */
        /* <DEDUP_REMOVED lines=8> */
[----:B------:R-:W-:Y:S01]  /*db60*/  FMUL.FTZ R28, R11, R128 ;  /* 0x000000800b1c7220 */ /* 0x000fe20000410000 */
[----:B------:R-:W-:-:S02]  /*db70*/  IMAD.U32 R8, R9, 0x10000, RZ ;  /* 0x0001000009087824 */ /* 0x000fc400078e00ff */
[C---:B------:R-:W-:Y:S01]  /*db80*/  FFMA.FTZ R33, R20.reuse, R29, -R33 ;  /* 0x0000001d14217223 */ /* 0x040fe20000010821 */
[----:B------:R-:W-:Y:S01]  /*db90*/  FFMA.FTZ R30, R20, R31, R10 ;  /* 0x0000001f141e7223 */ /* 0x000fe2000001000a */
[-C--:B------:R-:W-:Y:S01]  /*dba0*/  FMUL.FTZ R20, R11, R126.reuse ;  /* 0x0000007e0b147220 */ /* 0x080fe20000410000 */
        /* <DEDUP_REMOVED lines=20> */
.L_x_1718:
[----:B------:R-:W-:Y:S05]  /*dcf0*/  BSYNC B1 ;  /* 0x0000000000017941 */ /* 0x000fea0003800000 */
.L_x_1717:
[----:B------:R-:W-:Y:S04]  /*dd00*/  BSSY B1, `(.L_x_1719) ;  /* 0x0000030000017945 */ /* 0x000fe80003800000 */
[----:B------:R-:W-:Y:S05]  /*dd10*/  @P1 BRA `(.L_x_1720) ;  /* 0x0000000000b81947 */ /* 0x000fea0003800000 */
[----:B0-2345:R-:W0:Y:S01]  /*dd20*/  LDS.128 R8, [R36+0x7000] ;  /* 0x0070000024087984 */ /* 0x03de220000000c00 */
        /* <DEDUP_REMOVED lines=27> */
[C---:B------:R-:W-:Y:S01]  /*dee0*/  IMAD.U32 R10, R110.reuse, 0x10000, RZ ;  /* 0x000100006e0a7824 */ /* 0x040fe200078e00ff */
[----:B------:R-:W-:Y:S01]  /*def0*/  LOP3.LUT R111, R111, 0xffff0000, RZ, 0xc0, !PT ;  /* 0xffff00006f6f7812 */ /* 0x000fe200078ec0ff */
[C---:B------:R-:W-:Y:S01]  /*df00*/  FFMA.FTZ R28, R21.reuse, R24, -R28 ;  /* 0x00000018151c7223 */ /* 0x040fe2000001081c */
[----:B------:R-:W-:Y:S01]  /*df10*/  LOP3.LUT R110, R110, 0xffff0000, RZ, 0xc0, !PT ;  /* 0xffff00006e6e7812 */ /* 0x000fe200078ec0ff */
        /* <DEDUP_REMOVED lines=14> */
.L_x_1720:
[----:B------:R-:W-:Y:S05]  /*e000*/  BSYNC B1 ;  /* 0x0000000000017941 */ /* 0x000fea0003800000 */
.L_x_1719:
[----:B------:R-:W-:Y:S04]  /*e010*/  BSSY B1, `(.L_x_1721) ;  /* 0x0000030000017945 */ /* 0x000fe80003800000 */
[----:B------:R-:W-:Y:S05]  /*e020*/  @P2 BRA `(.L_x_1722) ;  /* 0x0000000000b82947 */ /* 0x000fea0003800000 */
[----:B012345:R-:W0:Y:S01]  /*e030*/  LDS.128 R8, [R36+0xb000] ;  /* 0x00b0000024087984 */ /* 0x03fe220000000c00 */
        /* <DEDUP_REMOVED lines=45> */
.L_x_1722:
[----:B------:R-:W-:Y:S05]  /*e310*/  BSYNC B1 ;  /* 0x0000000000017941 */ /* 0x000fea0003800000 */
.L_x_1721:
        /* <DEDUP_REMOVED lines=18> */
[----:B------:R-:W-:Y:S01]  /*e440*/  FMUL.FTZ R14, R6, R12 ;  /* 0x0000000c060e7220 */ /* 0x000fe20000410000 */
[----:B------:R-:W-:-:S02]  /*e450*/  IMAD.U32 R0, R8, 0x10000, RZ ;  /* 0x0001000008007824 */ /* 0x000fc400078e00ff */
[----:B------:R-:W-:Y:S01]  /*e460*/  FMUL.FTZ R13, R6, R11 ;  /* 0x0000000b060d7220 */ /* 0x000fe20000410000 */
[C---:B------:R-:W-:Y:S01]  /*e470*/  FMUL.FTZ R6, R10.reuse, R86 ;  /* 0x000000560a067220 */ /* 0x040fe20000410000 */
[-C--:B------:R-:W-:Y:S01]  /*e480*/  FMUL.FTZ R10, R10, R75.reuse ;  /* 0x0000004b0a0a7220 */ /* 0x080fe20000410000 */
[----:B------:R-:W-:Y:S01]  /*e490*/  LOP3.LUT R3, R8, 0xffff0000, RZ, 0xc0, !PT ;  /* 0xffff000008037812 */ /* 0x000fe200078ec0ff */
[----:B------:R-:W-:Y:S02]  /*e4a0*/  IMAD.U32 R4, R9, 0x10000, RZ ;  /* 0x0001000009047824 */ /* 0x000fe400078e00ff */
[----:B------:R-:W-:Y:S01]  /*e4b0*/  FFMA.FTZ R75, R7, R75, -R6 ;  /* 0x0000004b074b7223 */ /* 0x000fe20000010806 */
[----:B------:R-:W-:Y:S01]  /*e4c0*/  IMAD.U32 R6, R85, 0x10000, RZ ;  /* 0x0001000055067824 */ /* 0x000fe200078e00ff */
[----:B------:R-:W-:Y:S01]  /*e4d0*/  LOP3.LUT R8, R9, 0xffff0000, RZ, 0xc0, !PT ;  /* 0xffff000009087812 */ /* 0x000fe200078ec0ff */
[C---:B------:R-:W-:Y:S01]  /*e4e0*/  FFMA.FTZ R14, R5.reuse, R11, -R14 ;  /* 0x0000000b050e7223 */ /* 0x040fe2000001080e */
[----:B------:R-:W-:Y:S01]  /*e4f0*/  FFMA.FTZ R13, R5, R12, R13 ;  /* 0x0000000c050d7223 */ /* 0x000fe2000001000d */
[----:B------:R-:W-:Y:S01]  /*e500*/  LOP3.LUT R85, R85, 0xffff0000, RZ, 0xc0, !PT ;  /* 0xffff000055557812 */ /* 0x000fe200078ec0ff */
[C---:B------:R-:W-:Y:S01]  /*e510*/  IMAD.U32 R5, R84.reuse, 0x10000, RZ ;  /* 0x0001000054057824 */ /* 0x040fe200078e00ff */
[----:B------:R-:W-:Y:S01]  /*e520*/  LOP3.LUT R9, R84, 0xffff0000, RZ, 0xc0, !PT ;  /* 0xffff000054097812 */ /* 0x000fe200078ec0ff */
[----:B------:R-:W-:Y:S01]  /*e530*/  FFMA.FTZ R10, R7, R86, R10 ;  /* 0x00000056070a7223 */ /* 0x000fe2000001000a */
[CC--:B------:R-:W-:Y:S01]  /*e540*/  FMUL.FTZ R7, R3.reuse, R6.reuse ;  /* 0x0000000603077220 */ /* 0x0c0fe20000410000 */
        /* <DEDUP_REMOVED lines=11> */
[----:B------:R0:W-:Y:S01]  /*e600*/  STS.128 [R36+0xf000], R4 ;  /* 0x00f0000424007388 */ /* 0x0001e20000000c00 */
[----:B------:R-:W-:Y:S05]  /*e610*/  BRA `(.L_x_1716) ;  /* 0x0000004c006c7947 */ /* 0x000fea0003800000 */
.L_x_1677:
[----:B------:R-:W0:Y:S01]  /*e620*/  LDC R89, c[0x0][0x448] ;  /* 0x00011200ff597b82 */ /* 0x000e220000000800 */
[----:B------:R-:W-:Y:S01]  /*e630*/  ULDC.64 UR4, c[0x0][0x3f8] ;  /* 0x0000fe0000047ab9 */ /* 0x000fe20000000a00 */
[----:B------:R-:W-:Y:S01]  /*e640*/  ULDC.64 UR6, c[0x0][0x408] ;  /* 0x0001020000067ab9 */ /* 0x000fe20000000a00 */
[----:B------:R-:W-:Y:S02]  /*e650*/  IMAD.MOV.U32 R25, RZ, RZ, R29 ;  /* 0x000000ffff197224 */ /* 0x000fe400078e001d */
[----:B------:R-:W-:Y:S01]  /*e660*/  IMAD.MOV.U32 R27, RZ, RZ, R31 ;  /* 0x000000ffff1b7224 */ /* 0x000fe200078e001f */
[----:B0-----:R-:W-:-:S13]  /*e670*/  ISETP.NE.AND P0, PT, R89, 0x1, PT ;  /* 0x000000015900780c */ /* 0x001fda0003f05270 */
[----:B------:R-:W0:Y:S08]  /*e680*/  @P0 LDC R0, c[0x0][0x44c] ;  /* 0x00011300ff000b82 */ /* 0x000e300000000800 */
[----:B------:R-:W1:Y:S01]  /*e690*/  @P0 LDC R5, c[0x0][0x450] ;  /* 0x00011400ff050b82 */ /* 0x000e620000000800 */
[----:B0-----:R-:W-:-:S05]  /*e6a0*/  @P0 IMAD.HI.U32 R0, R7, R0, RZ ;  /* 0x0000000007000227 */ /* 0x001fca00078e00ff */
[----:B-1----:R-:W-:-:S04]  /*e6b0*/  @P0 SHF.R.U32.HI R7, RZ, R5, R0 ;  /* 0x00000005ff070219 */ /* 0x002fc80000011600 */
        /* <DEDUP_REMOVED lines=21> */
.L_x_2063:
        /* <DEDUP_REMOVED lines=16> */
[----:B------:R-:W-:-:S09]  /*e910*/  ISETP.GE.AND P5, PT, R219, UR4, PT ;  /* 0x00000004db007c0c */ /* 0x000fd2000bfa6270 */
[C---:B------:R-:W-:Y:S01]  /*e920*/  @!P4 IMAD.SHL.U32 R12, R16.reuse, 0x2, RZ ;  /* 0x00000002100cc824 */ /* 0x040fe200078e00ff */
[----:B------:R-:W-:-:S03]  /*e930*/  @!P4 SHF.L.U64.HI R13, R16, 0x1, R17 ;  /* 0x00000001100dc819 */ /* 0x000fc60000010211 */
[----:B------:R-:W-:Y:S01]  /*e940*/  @!P5 IMAD.SHL.U32 R15, R201, 0x2, RZ ;  /* 0x00000002c90fd824 */ /* 0x000fe200078e00ff */
[CC--:B--2---:R-:W-:Y:S02]  /*e950*/  @!P4 IADD3 R10, P0, R7.reuse, R12.reuse, RZ ;  /* 0x0000000c070ac210 */ /* 0x0c4fe40007f1e0ff */
[----:B----4-:R-:W-:Y:S02]  /*e960*/  @!P4 IADD3 R12, P1, R14, R12, RZ ;  /* 0x0000000c0e0cc210 */ /* 0x010fe40007f3e0ff */
[-C--:B------:R-:W-:Y:S01]  /*e970*/  @!P5 IADD3 R24, P2, R7, R15.reuse, RZ ;  /* 0x0000000f0718d210 */ /* 0x080fe20007f5e0ff */
[----:B-1----:R-:W-:Y:S01]  /*e980*/  @!P4 IMAD.X R11, R6, 0x1, R13, P0 ;  /* 0x00000001060bc824 */ /* 0x002fe200000e060d */
[----:B------:R-:W-:Y:S02]  /*e990*/  @!P5 IADD3 R14, P3, R14, R15, RZ ;  /* 0x0000000f0e0ed210 */ /* 0x000fe40007f7e0ff */
[----:B------:R-:W-:Y:S02]  /*e9a0*/  CS2R R58, SRZ ;  /* 0x00000000003a7805 */ /* 0x000fe4000001ff00 */
[----:B------:R-:W-:-:S02]  /*e9b0*/  @!P5 SHF.L.U64.HI R7, R201, 0x1, R224 ;  /* 0x00000001c907d819 */ /* 0x000fc400000102e0 */
[----:B------:R-:W-:Y:S02]  /*e9c0*/  CS2R R56, SRZ ;  /* 0x0000000000387805 */ /* 0x000fe4000001ff00 */
[----:B------:R-:W-:Y:S02]  /*e9d0*/  CS2R R70, SRZ ;  /* 0x0000000000467805 */ /* 0x000fe4000001ff00 */
[----:B------:R-:W-:Y:S02]  /*e9e0*/  CS2R R68, SRZ ;  /* 0x0000000000447805 */ /* 0x000fe4000001ff00 */
[----:B------:R-:W-:Y:S02]  /*e9f0*/  CS2R R62, SRZ ;  /* 0x00000000003e7805 */ /* 0x000fe4000001ff00 */
[----:B------:R-:W-:Y:S01]  /*ea00*/  CS2R R60, SRZ ;  /* 0x00000000003c7805 */ /* 0x000fe2000001ff00 */
[----:B---3--:R-:W-:Y:S01]  /*ea10*/  @!P4 IMAD.X R13, R9, 0x1, R13, P1 ;  /* 0x00000001090dc824 */ /* 0x008fe200008e060d */
[----:B------:R1:W5:Y:S01]  /*ea20*/  @!P4 LD.E.128 R64, desc[UR60][R10.64] ;  /* 0x0000003c0a40c980 */ /* 0x000362000c101d00 */
[----:B------:R-:W-:-:S02]  /*ea30*/  @!P5 IMAD.X R25, R6, 0x1, R7, P2 ;  /* 0x000000010619d824 */ /* 0x000fc400010e0607 */
[----:B------:R-:W-:Y:S01]  /*ea40*/  @!P5 IMAD.X R15, R9, 0x1, R7, P3 ;  /* 0x00000001090fd824 */ /* 0x000fe200018e0607 */
[----:B------:R1:W5:Y:S04]  /*ea50*/  @!P4 LD.E.128 R56, desc[UR60][R12.64] ;  /* 0x0000003c0c38c980 */ /* 0x000368000c101d00 */
[----:B------:R1:W5:Y:S04]  /*ea60*/  @!P5 LD.E.128 R68, desc[UR60][R24.64] ;  /* 0x0000003c1844d980 */ /* 0x000368000c101d00 */
[----:B------:R1:W5:Y:S02]  /*ea70*/  @!P5 LD.E.128 R60, desc[UR60][R14.64] ;  /* 0x0000003c0e3cd980 */ /* 0x000364000c101d00 */
.L_x_1725:
[----:B------:R-:W-:Y:S05]  /*ea80*/  BSYNC B1 ;  /* 0x0000000000017941 */ /* 0x000fea0003800000 */
.L_x_1724:
[----:B-1---5:R-:W-:Y:S01]  /*ea90*/  IMAD.MOV.U32 R6, RZ, RZ, R70 ;  /* 0x000000ffff067224 */ /* 0x022fe200078e0046 */
[----:B------:R-:W-:Y:S01]  /*eaa0*/  UMOV UR4, 0xffffffff ;  /* 0xffffffff00047882 */ /* 0x000fe20000000000 */
[----:B--2---:R-:W-:Y:S01]  /*eab0*/  IMAD.MOV.U32 R7, RZ, RZ, R71 ;  /* 0x000000ffff077224 */ /* 0x004fe200078e0047 */
        /* <DEDUP_REMOVED lines=36> */
.L_x_2069:
        /* <DEDUP_REMOVED lines=19> */
[CC--:B---3--:R-:W-:Y:S02]  /*ee30*/  @!P4 IADD3 R10, P0, R7.reuse, R12.reuse, RZ ;  /* 0x0000000c070ac210 */ /* 0x0c8fe40007f1e0ff */
[----:B----4-:R-:W-:Y:S02]  /*ee40*/  @!P4 IADD3 R12, P1, R14, R12, RZ ;  /* 0x0000000c0e0cc210 */ /* 0x010fe40007f3e0ff */
[-C--:B------:R-:W-:Y:S01]  /*ee50*/  @!P5 IADD3 R24, P2, R7, R15.reuse, RZ ;  /* 0x0000000f0718d210 */ /* 0x080fe20007f5e0ff */
[----:B--2---:R-:W-:Y:S01]  /*ee60*/  @!P4 IMAD.X R11, R6, 0x1, R13, P0 ;  /* 0x00000001060bc824 */ /* 0x004fe200000e060d */
        /* <DEDUP_REMOVED lines=8> */
[----:B0-----:R-:W-:Y:S01]  /*eef0*/  @!P4 IMAD.X R13, R9, 0x1, R13, P1 ;  /* 0x00000001090dc824 */ /* 0x001fe200008e060d */
[----:B------:R0:W5:Y:S01]  /*ef00*/  @!P4 LD.E.128 R48, desc[UR60][R10.64] ;  /* 0x0000003c0a30c980 */ /* 0x000162000c101d00 */
[----:B------:R-:W-:-:S02]  /*ef10*/  @!P5 IMAD.X R25, R6, 0x1, R7, P2 ;  /* 0x000000010619d824 */ /* 0x000fc400010e0607 */
[----:B------:R-:W-:Y:S01]  /*ef20*/  @!P5 IMAD.X R15, R9, 0x1, R7, P3 ;  /* 0x00000001090fd824 */ /* 0x000fe200018e0607 */
[----:B------:R0:W5:Y:S04]  /*ef30*/  @!P4 LD.E.128 R40, desc[UR60][R12.64] ;  /* 0x0000003c0c28c980 */ /* 0x000168000c101d00 */
[----:B------:R0:W5:Y:S04]  /*ef40*/  @!P5 LD.E.128 R52, desc[UR60][R24.64] ;  /* 0x0000003c1834d980 */ /* 0x000168000c101d00 */
[----:B------:R0:W5:Y:S02]  /*ef50*/  @!P5 LD.E.128 R44, desc[UR60][R14.64] ;  /* 0x0000003c0e2cd980 */ /* 0x000164000c101d00 */
.L_x_1728:
[----:B------:R-:W-:Y:S05]  /*ef60*/  BSYNC B1 ;  /* 0x0000000000017941 */ /* 0x000fea0003800000 */
.L_x_1727:
[----:B--2--5:R-:W-:Y:S01]  /*ef70*/  IMAD.MOV.U32 R6, RZ, RZ, R54 ;  /* 0x000000ffff067224 */ /* 0x024fe200078e0036 */
[----:B------:R-:W-:Y:S01]  /*ef80*/  UMOV UR4, 0xffffffff ;  /* 0xffffffff00047882 */ /* 0x000fe20000000000 */
[----:B---3--:R-:W-:Y:S02]  /*ef90*/  IMAD.MOV.U32 R7, RZ, RZ, R55 ;  /* 0x000000ffff077224 */ /* 0x008fe400078e0037 */
        /* <DEDUP_REMOVED lines=35> */
.L_x_2075:
        /* <DEDUP_REMOVED lines=21> */
[----:B0-----:R-:W-:Y:S02]  /*f320*/  @!P4 IADD3 R10, P1, R14, R10, RZ ;  /* 0x0000000a0e0ac210 */ /* 0x001fe40007f3e0ff */
        /* <DEDUP_REMOVED lines=10> */
[----:B------:R-:W-:Y:S01]  /*f3d0*/  @!P4 IMAD.X R11, R9, 0x1, R11, P1 ;  /* 0x00000001090bc824 */ /* 0x000fe200008e060b */
[----:B------:R0:W5:Y:S01]  /*f3e0*/  @!P4 LD.E.128 R32, desc[UR60][R72.64] ;  /* 0x0000003c4820c980 */ /* 0x000162000c101d00 */
[----:B------:R-:W-:-:S02]  /*f3f0*/  @!P5 IMAD.X R13, R6, 0x1, R7, P2 ;  /* 0x00000001060dd824 */ /* 0x000fc400010e0607 */
[----:B------:R-:W-:Y:S01]  /*f400*/  @!P5 IMAD.X R15, R9, 0x1, R7, P3 ;  /* 0x00000001090fd824 */ /* 0x000fe200018e0607 */
[----:B------:R0:W5:Y:S04]  /*f410*/  @!P4 LD.E.128 R24, desc[UR60][R10.64] ;  /* 0x0000003c0a18c980 */ /* 0x000168000c101d00 */
[----:B------:R0:W5:Y:S04]  /*f420*/  @!P5 LD.E.128 R36, desc[UR60][R12.64] ;  /* 0x0000003c0c24d980 */ /* 0x000168000c101d00 */
[----:B------:R0:W5:Y:S02]  /*f430*/  @!P5 LD.E.128 R28, desc[UR60][R14.64] ;  /* 0x0000003c0e1cd980 */ /* 0x000164000c101d00 */
.L_x_1731:
[----:B------:R-:W-:Y:S05]  /*f440*/  BSYNC B1 ;  /* 0x0000000000017941 */ /* 0x000fea0003800000 */
.L_x_1730:
        /* <DEDUP_REMOVED lines=39> */
.L_x_2081:
[----:B------:R-:W4:Y:S01]  /*f6c0*/  LDL R13, [R1+0x78] ;  /* 0x00007800010d7983 */ /* 0x000f220000100800 */
[----:B------:R-:W-:Y:S01]  /*f6d0*/  VIADD R84, R84, 0x60 ;  /* 0x0000006054547836 */ /* 0x000fe20000000000 */
[----:B------:R-:W-:Y:S01]  /*f6e0*/  BSSY B1, `(.L_x_1733) ;  /* 0x0000029000017945 */ /* 0x000fe20003800000 */
[----:B0-----:R-:W-:Y:S02]  /*f6f0*/  CS2R R4, SRZ ;  /* 0x0000000000047805 */ /* 0x001fe4000001ff00 */
[----:B------:R-:W-:Y:S02]  /*f700*/  CS2R R10, SRZ ;  /* 0x00000000000a7805 */ /* 0x000fe4000001ff00 */
[----:B------:R-:W-:Y:S02]  /*f710*/  CS2R R14, SRZ ;  /* 0x00000000000e7805 */ /* 0x000fe4000001ff00 */
[----:B------:R-:W-:Y:S02]  /*f720*/  ISETP.GE.AND P0, PT, R84, R89, PT ;  /* 0x000000595400720c */ /* 0x000fe40003f06270 */
[----:B------:R-:W-:-:S02]  /*f730*/  CS2R R74, SRZ ;  /* 0x00000000004a7805 */ /* 0x000fc4000001ff00 */
[----:B------:R-:W-:Y:S02]  /*f740*/  CS2R R72, SRZ ;  /* 0x0000000000487805 */ /* 0x000fe4000001ff00 */
[----:B----4-:R-:W-:-:S04]  /*f750*/  LEA.HI R8, R13, R13, RZ, 0x1 ;  /* 0x0000000d0d087211 */ /* 0x010fc800078f08ff */
[----:B------:R-:W-:Y:S02]  /*f760*/  LOP3.LUT R12, R8, 0xfffffffe, RZ, 0xc0, !PT ;  /* 0xfffffffe080c7812 */ /* 0x000fe400078ec0ff */
[----:B------:R-:W-:-:S03]  /*f770*/  CS2R R8, SRZ ;  /* 0x0000000000087805 */ /* 0x000fc6000001ff00 */
        /* <DEDUP_REMOVED lines=12> */
[-C--:B---3--:R-:W-:Y:S02]  /*f840*/  @!P4 IADD3 R82, P0, R76, R79.reuse, RZ ;  /* 0x0000004f4c52c210 */ /* 0x088fe40007f1e0ff */
[----:B-1----:R-:W-:Y:S02]  /*f850*/  @!P4 IADD3 R78, P1, R0, R79, RZ ;  /* 0x0000004f004ec210 */ /* 0x002fe40007f3e0ff */
[-C--:B------:R-:W-:Y:S01]  /*f860*/  @!P5 IADD3 R80, P2, R76, R5.reuse, RZ ;  /* 0x000000054c50d210 */ /* 0x080fe20007f5e0ff */
[--C-:B--2---:R-:W-:Y:S01]  /*f870*/  @!P4 IMAD.X R83, R21, 0x1, R4.reuse, P0 ;  /* 0x000000011553c824 */ /* 0x104fe200000e0604 */
[----:B------:R-:W-:Y:S01]  /*f880*/  @!P5 IADD3 R76, P3, R0, R5, RZ ;  /* 0x00000005004cd210 */ /* 0x000fe20007f7e0ff */
[----:B------:R-:W-:Y:S01]  /*f890*/  @!P4 IMAD.X R79, R77, 0x1, R4, P1 ;  /* 0x000000014d4fc824 */ /* 0x000fe200008e0604 */
[----:B------:R-:W-:Y:S02]  /*f8a0*/  @!P5 SHF.L.U64.HI R0, R201, 0x1, R224 ;  /* 0x00000001c900d819 */ /* 0x000fe400000102e0 */
[----:B------:R-:W-:-:S02]  /*f8b0*/  CS2R R74, SRZ ;  /* 0x00000000004a7805 */ /* 0x000fc4000001ff00 */
[----:B------:R-:W-:Y:S02]  /*f8c0*/  CS2R R72, SRZ ;  /* 0x0000000000487805 */ /* 0x000fe4000001ff00 */
[----:B------:R-:W-:Y:S02]  /*f8d0*/  CS2R R6, SRZ ;  /* 0x0000000000067805 */ /* 0x000fe4000001ff00 */
[----:B------:R-:W-:Y:S02]  /*f8e0*/  CS2R R4, SRZ ;  /* 0x0000000000047805 */ /* 0x000fe4000001ff00 */
[----:B------:R-:W-:Y:S02]  /*f8f0*/  CS2R R14, SRZ ;  /* 0x00000000000e7805 */ /* 0x000fe4000001ff00 */
[----:B------:R-:W-:Y:S01]  /*f900*/  CS2R R12, SRZ ;  /* 0x00000000000c7805 */ /* 0x000fe2000001ff00 */
[--C-:B------:R-:W-:Y:S01]  /*f910*/  @!P5 IMAD.X R81, R21, 0x1, R0.reuse, P2 ;  /* 0x000000011551d824 */ /* 0x100fe200010e0600 */
[----:B------:R0:W5:Y:S01]  /*f920*/  @!P4 LD.E.128 R8, desc[UR60][R82.64] ;  /* 0x0000003c5208c980 */ /* 0x000162000c101d00 */
[----:B------:R-:W-:-:S03]  /*f930*/  @!P5 IMAD.X R77, R77, 0x1, R0, P3 ;  /* 0x000000014d4dd824 */ /* 0x000fc600018e0600 */
[----:B------:R0:W5:Y:S04]  /*f940*/  @!P4 LD.E.128 R72, desc[UR60][R78.64] ;  /* 0x0000003c4e48c980 */ /* 0x000168000c101d00 */
[----:B------:R0:W5:Y:S04]  /*f950*/  @!P5 LD.E.128 R4, desc[UR60][R80.64] ;  /* 0x0000003c5004d980 */ /* 0x000168000c101d00 */
[----:B------:R0:W5:Y:S02]  /*f960*/  @!P5 LD.E.128 R12, desc[UR60][R76.64] ;  /* 0x0000003c4c0cd980 */ /* 0x000164000c101d00 */
.L_x_1734:
[----:B------:R-:W-:Y:S05]  /*f970*/  BSYNC B1 ;  /* 0x0000000000017941 */ /* 0x000fea0003800000 */
.L_x_1733:
[----:B0-----:R-:W4:Y:S01]  /*f980*/  LDL R79, [R1+0x48] ;  /* 0x00004800014f7983 */ /* 0x001f220000100800 */
[----:B------:R-:W0:Y:S03]  /*f990*/  SYNCS.PHASECHK.TRANS64.TRYWAIT P0, [R18+URZ+0x30800], R109 ;  /* 0x0308006d120075a7 */ /* 0x000e26000800017f */
[----:B------:R-:W4:Y:S01]  /*f9a0*/  LDL R78, [R1+0x10] ;  /* 0x00001000014e7983 */ /* 0x000f220000100800 */
[----:B-1---5:R-:W-:Y:S01]  /*f9b0*/  IMAD.MOV.U32 R0, RZ, RZ, R6 ;  /* 0x000000ffff007224 */ /* 0x022fe200078e0006 */
[----:B------:R-:W-:Y:S01]  /*f9c0*/  BSSY B1, `(.L_x_1735) ;  /* 0x0000024000017945 */ /* 0x000fe20003800000 */
[----:B---3--:R-:W-:Y:S02]  /*f9d0*/  IMAD.MOV.U32 R76, RZ, RZ, R5 ;  /* 0x000000ffff4c7224 */ /* 0x008fe400078e0005 */
[----:B------:R-:W-:Y:S01]  /*f9e0*/  IMAD.MOV.U32 R77, RZ, RZ, R10 ;  /* 0x000000ffff4d7224 */ /* 0x000fe200078e000a */
[----:B------:R-:W-:Y:S01]  /*f9f0*/  PRMT R84, R0, 0x7610, R84 ;  /* 0x0000761000547816 */ /* 0x000fe20000000054 */
[----:B--2---:R-:W-:Y:S01]  /*fa00*/  IMAD.MOV.U32 R21, RZ, RZ, R7 ;  /* 0x000000ffff157224 */ /* 0x004fe200078e0007 */
        /* <DEDUP_REMOVED lines=19> */
[----:B------:R-:W-:-:S03]  /*fb40*/  IMAD.MOV.U32 R77, RZ, RZ, R75 ;  /* 0x000000ffff4d7224 */ /* 0x000fc600078e004b */
[----:B------:R-:W-:Y:S01]  /*fb50*/  PRMT R106, R76, 0x7610, R106 ;  /* 0x000076104c6a7816 */ /* 0x000fe2000000006a */
[----:B------:R-:W-:Y:S01]  /*fb60*/  IMAD.MOV.U32 R76, RZ, RZ, R73 ;  /* 0x000000ffff4c7224 */ /* 0x000fe200078e0049 */
[----:B------:R-:W-:Y:S02]  /*fb70*/  PRMT R107, R77, 0x7610, R107 ;  /* 0x000076104d6b7816 */ /* 0x000fe4000000006b */
[----:B----4-:R-:W-:Y:S02]  /*fb80*/  VIADDMNMX R21, R89, -R79, 0x80, PT ;  /* 0x0000008059157446 */ /* 0x010fe4000380094f */
[----:B------:R-:W-:Y:S02]  /*fb90*/  PRMT R89, R0, 0x7610, R89 ;  /* 0x0000761000597816 */ /* 0x000fe40000000059 */
[----:B------:R-:W-:Y:S01]  /*fba0*/  ISETP.GE.AND P1, PT, R78, R21, PT ;  /* 0x000000154e00720c */ /* 0x000fe20003f26270 */
[----:B------:R-:W-:Y:S01]  /*fbb0*/  IMAD.MOV.U32 R78, RZ, RZ, R72 ;  /* 0x000000ffff4e7224 */ /* 0x000fe200078e0048 */
[----:B------:R-:W-:-:S04]  /*fbc0*/  SHF.R.S32.HI R0, RZ, 0x1f, R219 ;  /* 0x0000001fff007819 */ /* 0x000fc800000114db */
[----:B------:R-:W-:Y:S02]  /*fbd0*/  PRMT R108, R78, 0x7610, R108 ;  /* 0x000076104e6c7816 */ /* 0x000fe4000000006c */
[----:B------:R-:W-:Y:S01]  /*fbe0*/  LEA.HI R0, R0, R219, RZ, 0x3 ;  /* 0x000000db00007211 */ /* 0x000fe200078f18ff */
[----:B0-----:R-:W-:Y:S06]  /*fbf0*/  @!P0 BRA `(.L_x_1736) ;  /* 0x000001c400d08947 */ /* 0x001fec0003800000 */
.L_x_2082:
[----:B------:R-:W-:Y:S05]  /*fc00*/  BSYNC B1 ;  /* 0x0000000000017941 */ /* 0x000fea0003800000 */
.L_x_1735:
[----:B------:R-:W-:Y:S01]  /*fc10*/  BSSY B1, `(.L_x_1737) ;  /* 0x00000dd000017945 */ /* 0x000fe20003800000 */
[----:B0-----:R-:W-:Y:S02]  /*fc20*/  PRMT R109, R76, 0x7610, R109 ;  /* 0x000076104c6d7816 */ /* 0x001fe4000000006d */
[----:B------:R-:W-:Y:S01]  /*fc30*/  SHF.R.S32.HI R0, RZ, 0x3, R0 ;  /* 0x00000003ff007819 */ /* 0x000fe20000011400 */
[----:B------:R-:W-:Y:S06]  /*fc40*/  @P1 BRA `(.L_x_1738) ;  /* 0x0000000c00641947 */ /* 0x000fec0003800000 */
[----:B------:R0:W5:Y:S01]  /*fc50*/  LDL R163, [R1+0x50] ;  /* 0x0000500001a37983 */ /* 0x0001620000100800 */
[----:B------:R-:W1:Y:S03]  /*fc60*/  LDC R143, c[0x0][0x3f4] ;  /* 0x0000fd00ff8f7b82 */ /* 0x000e660000000800 */
[----:B------:R0:W5:Y:S04]  /*fc70*/  LDL R162, [R1+0xa4] ;  /* 0x0000a40001a27983 */ /* 0x0001680000100800 */
[----:B------:R0:W5:Y:S01]  /*fc80*/  LDL R161, [R1+0x58] ;  /* 0x0000580001a17983 */ /* 0x0001620000100800 */
[----:B------:R-:W-:Y:S01]  /*fc90*/  BSSY B2, `(.L_x_1739) ;  /* 0x000006c000027945 */ /* 0x000fe20003800000 */
[----:B-1----:R-:W-:-:S02]  /*fca0*/  ISETP.GE.AND P0, PT, R16, R143, PT ;  /* 0x0000008f1000720c */ /* 0x002fc40003f06270 */
[----:B------:R-:W-:-:S11]  /*fcb0*/  ISETP.GE.AND P1, PT, R219, R143, PT ;  /* 0x0000008fdb00720c */ /* 0x000fd60003f26270 */
[----:B0-----:R-:W-:Y:S05]  /*fcc0*/  @P0 BRA `(.L_x_1740) ;  /* 0x0000000400a00947 */ /* 0x001fea0003800000 */
[----:B------:R-:W2:Y:S04]  /*fcd0*/  LDL R77, [R1+0x68] ;  /* 0x00006800014d7983 */ /* 0x000ea80000100800 */
[----:B------:R-:W3:Y:S01]  /*fce0*/  LDL R164, [R1+0x5c] ;  /* 0x00005c0001a47983 */ /* 0x000ee20000100800 */
[----:B------:R-:W-:Y:S02]  /*fcf0*/  SHF.R.U64 R153, R64, 0x10, R65 ;  /* 0x0000001040997819 */ /* 0x000fe40000001241 */
[----:B------:R-:W-:Y:S02]  /*fd00*/  SHF.R.U64 R149, R66, 0x10, R67 ;  /* 0x0000001042957819 */ /* 0x000fe40000001243 */
[--C-:B------:R-:W-:Y:S02]  /*fd10*/  SHF.R.U64 R66, R56, 0x10, R57.reuse ;  /* 0x0000001038427819 */ /* 0x100fe40000001239 */
[----:B------:R-:W-:-:S02]  /*fd20*/  SHF.R.U32.HI R64, RZ, 0x10, R57 ;  /* 0x00000010ff407819 */ /* 0x000fc40000011639 */
[----:B------:R-:W-:Y:S02]  /*fd30*/  PRMT R146, R146, 0x5410, R153 ;  /* 0x0000541092927816 */ /* 0x000fe40000000099 */
[----:B------:R-:W-:Y:S02]  /*fd40*/  PRMT R153, R147, 0x5410, R66 ;  /* 0x0000541093997816 */ /* 0x000fe40000000042 */
[----:B------:R-:W-:Y:S02]  /*fd50*/  SHF.R.U32.HI R148, RZ, 0x10, R67 ;  /* 0x00000010ff947819 */ /* 0x000fe40000011643 */
[----:B------:R-:W-:Y:S01]  /*fd60*/  PRMT R155, R145, 0x5410, R64 ;  /* 0x00005410919b7816 */ /* 0x000fe20000000040 */
[----:B------:R-:W-:Y:S01]  /*fd70*/  IMAD.U32 R154, R153, 0x10000, RZ ;  /* 0x00010000999a7824 */ /* 0x000fe200078e00ff */
[----:B------:R-:W-:Y:S02]  /*fd80*/  SHF.R.U32.HI R151, RZ, 0x10, R65 ;  /* 0x00000010ff977819 */ /* 0x000fe40000011641 */
[--C-:B------:R-:W-:Y:S01]  /*fd90*/  SHF.R.U64 R65, R58, 0x10, R59.reuse ;  /* 0x000000103a417819 */ /* 0x100fe2000000123b */
[----:B------:R-:W-:Y:S01]  /*fda0*/  IMAD.U32 R156, R155, 0x10000, RZ ;  /* 0x000100009b9c7824 */ /* 0x000fe200078e00ff */
[----:B------:R-:W-:-:S02]  /*fdb0*/  SHF.R.U32.HI R58, RZ, 0x10, R59 ;  /* 0x00000010ff3a7819 */ /* 0x000fc4000001163b */
[----:B------:R-:W-:Y:S02]  /*fdc0*/  PRMT R57, R88, 0x5432, R149 ;  /* 0x0000543258397816 */ /* 0x000fe40000000095 */
[----:B------:R-:W-:Y:S02]  /*fdd0*/  PRMT R144, R144, 0x5410, R151 ;  /* 0x0000541090907816 */ /* 0x000fe40000000097 */
[----:B------:R-:W-:Y:S02]  /*fde0*/  PRMT R58, R85, 0x5432, R58 ;  /* 0x00005432553a7816 */ /* 0x000fe4000000003a */
[----:B------:R-:W-:Y:S02]  /*fdf0*/  PRMT R56, R87, 0x5432, R148 ;  /* 0x0000543257387816 */ /* 0x000fe40000000094 */
[----:B------:R-:W-:Y:S01]  /*fe00*/  PRMT R65, R86, 0x5432, R65 ;  /* 0x0000543256417816 */ /* 0x000fe20000000041 */
[----:B------:R-:W-:Y:S01]  /*fe10*/  IMAD.U32 R157, R58, 0x10000, RZ ;  /* 0x000100003a9d7824 */ /* 0x000fe200078e00ff */
[----:B------:R-:W-:-:S02]  /*fe20*/  LOP3.LUT R155, R155, 0xffff0000, RZ, 0xc0, !PT ;  /* 0xffff00009b9b7812 */ /* 0x000fc400078ec0ff */
[----:B--2---:R-:W-:-:S04]  /*fe30*/  LEA.HI R76, R143, R77, RZ, 0x1d ;  /* 0x0000004d8f4c7211 */ /* 0x004fc800078fe8ff */
[----:B------:R-:W-:Y:S01]  /*fe40*/  SHF.R.S32.HI R79, RZ, 0x1f, R76 ;  /* 0x0000001fff4f7819 */ /* 0x000fe2000001144c */
[----:B------:R-:W-:-:S03]  /*fe50*/  IMAD.SHL.U32 R77, R76, 0x8, RZ ;  /* 0x000000084c4d7824 */ /* 0x000fc600078e00ff */
[----:B------:R-:W-:Y:S02]  /*fe60*/  LEA.HI R79, R79, R76, RZ, 0x3 ;  /* 0x0000004c4f4f7211 */ /* 0x000fe400078f18ff */
[----:B-----5:R-:W-:-:S03]  /*fe70*/  LOP3.LUT R77, R163, 0x38, R77, 0xf8, !PT ;  /* 0x00000038a34d7812 */ /* 0x020fc600078ef84d */
[----:B------:R-:W-:Y:S01]  /*fe80*/  IMAD.SHL.U32 R79, R79, 0x400, RZ ;  /* 0x000004004f4f7824 */ /* 0x000fe200078e00ff */
[----:B------:R-:W-:-:S04]  /*fe90*/  LOP3.LUT R76, R77, R162, RZ, 0x3c, !PT ;  /* 0x000000a24d4c7212 */ /* 0x000fc800078e3cff */
[----:B------:R-:W-:-:S04]  /*fea0*/  LOP3.LUT R79, R79, 0x7fffe000, RZ, 0xc0, !PT ;  /* 0x7fffe0004f4f7812 */ /* 0x000fc800078ec0ff */
[----:B------:R-:W-:Y:S02]  /*feb0*/  IADD3 R81, R76, R79, R161 ;  /* 0x0000004f4c517210 */ /* 0x000fe40007ffe0a1 */
[----:B---3--:R-:W0:Y:S03]  /*fec0*/  LDS.128 R76, [R164] ;  /* 0x00000000a44c7984 */ /* 0x008e260000000c00 */
        /* <DEDUP_REMOVED lines=12> */
[----:B------:R-:W-:Y:S01]  /*ff90*/  IMAD.U32 R80, R146, 0x10000, RZ ;  /* 0x0001000092507824 */ /* 0x000fe200078e00ff */
[----:B------:R-:W-:Y:S01]  /*ffa0*/  LOP3.LUT R151, R81, 0xffff0000, RZ, 0xc0, !PT ;  /* 0xffff000051977812 */ /* 0x000fe200078ec0ff */
[----:B------:R-:W-:Y:S01]  /*ffb0*/  FMUL.FTZ R158, R77, R154 ;  /* 0x0000009a4d9e7220 */ /* 0x000fe20000410000 */
[----:B------:R-:W-:-:S02]  /*ffc0*/  IMAD.U32 R150, R81, 0x10000, RZ ;  /* 0x0001000051967824 */ /* 0x000fc400078e00ff */
[-C--:B------:R-:W-:Y:S01]  /*ffd0*/  FMUL.FTZ R160, R77, R80.reuse ;  /* 0x000000504da07220 */ /* 0x080fe20000410000 */
[C---:B------:R-:W-:Y:S02]  /*ffe0*/  IMAD.U32 R81, R82.reuse, 0x10000, RZ ;  /* 0x0001000052517824 */ /* 0x040fe400078e00ff */
[----:B------:R-:W-:Y:S01]  /*fff0*/  FFMA.FTZ R77, R145, R80, -R158 ;  /* 0x00000050914d7223 */ /* 0x000fe2000001089e */
[----:B------:R-:W-:Y:S01]  /*10000*/  LOP3.LUT R66, R82, 0xffff0000, RZ, 0xc0, !PT ;  /* 0xffff000052427812 */ /* 0x000fe200078ec0ff */
[----:B------:R-:W-:Y:S01]  /*10010*/  IMAD.U32 R80, R144, 0x10000, RZ ;  /* 0x0001000090507824 */ /* 0x000fe200078e00ff */
[C---:B------:R-:W-:Y:S01]  /*10020*/  LOP3.LUT R82, R83.reuse, 0xffff0000, RZ, 0xc0, !PT ;  /* 0xffff000053527812 */ /* 0x040fe200078ec0ff */
[----:B------:R-:W-:Y:S02]  /*10030*/  IMAD.U32 R152, R83, 0x10000, RZ ;  /* 0x0001000053987824 */ /* 0x000fe400078e00ff */
[----:B------:R-:W-:Y:S01]  /*10040*/  FMUL.FTZ R158, R150, R156 ;  /* 0x0000009c969e7220 */ /* 0x000fe20000410000 */
[----:B------:R-:W-:-:S02]  /*10050*/  IMAD.U32 R83, R56, 0x10000, RZ ;  /* 0x0001000038537824 */ /* 0x000fc400078e00ff */
[----:B------:R-:W-:Y:S01]  /*10060*/  FMUL.FTZ R150, R150, R80 ;  /* 0x0000005096967220 */ /* 0x000fe20000410000 */
[----:B------:R-:W-:Y:S01]  /*10070*/  FFMA.FTZ R79, R145, R154, R160 ;  /* 0x0000009a914f7223 */ /* 0x000fe200000100a0 */
[C---:B------:R-:W-:Y:S01]  /*10080*/  FMUL.FTZ R159, R152.reuse, R157 ;  /* 0x0000009d989f7220 */ /* 0x040fe20000410000 */
[----:B------:R-:W-:Y:S01]  /*10090*/  LOP3.LUT R154, R153, 0xffff0000, RZ, 0xc0, !PT ;  /* 0xffff0000999a7812 */ /* 0x000fe200078ec0ff */
[-C--:B------:R-:W-:Y:S01]  /*100a0*/  FMUL.FTZ R152, R152, R83.reuse ;  /* 0x0000005398987220 */ /* 0x080fe20000410000 */
[----:B------:R-:W-:Y:S01]  /*100b0*/  FFMA.FTZ R145, R147, R156, R150 ;  /* 0x0000009c93917223 */ /* 0x000fe20000010096 */
[----:B------:R-:W-:Y:S01]  /*100c0*/  LOP3.LUT R150, R146, 0xffff0000, RZ, 0xc0, !PT ;  /* 0xffff000092967812 */ /* 0x000fe200078ec0ff */
[C---:B------:R-:W-:Y:S01]  /*100d0*/  FFMA.FTZ R83, R148.reuse, R83, -R159 ;  /* 0x0000005394537223 */ /* 0x040fe2000001089f */
[----:B------:R-:W-:Y:S01]  /*100e0*/  FFMA.FTZ R146, R148, R157, R152 ;  /* 0x0000009d94927223 */ /* 0x000fe20000010098 */
[C---:B------:R-:W-:Y:S01]  /*100f0*/  FMUL.FTZ R148, R149.reuse, R154 ;  /* 0x0000009a95947220 */ /* 0x040fe20000410000 */
[----:B------:R-:W-:Y:S01]  /*10100*/  LOP3.LUT R144, R144, 0xffff0000, RZ, 0xc0, !PT ;  /* 0xffff000090907812 */ /* 0x000fe200078ec0ff */
[----:B------:R-:W-:Y:S01]  /*10110*/  FMUL.FTZ R152, R149, R150 ;  /* 0x0000009695987220 */ /* 0x000fe20000410000 */
[----:B------:R-:W-:Y:S01]  /*10120*/  FFMA.FTZ R80, R147, R80, -R158 ;  /* 0x0000005093507223 */ /* 0x000fe2000001089e */
[----:B------:R-:W-:Y:S01]  /*10130*/  FFMA.FTZ R150, R67, R150, -R148 ;  /* 0x0000009643967223 */ /* 0x000fe20000010894 */
[----:B------:R-:W-:-:S02]  /*10140*/  IMAD.U32 R148, R65, 0x10000, RZ ;  /* 0x0001000041947824 */ /* 0x000fc400078e00ff */
[----:B------:R-:W-:Y:S01]  /*10150*/  FFMA.FTZ R152, R67, R154, R152 ;  /* 0x0000009a43987223 */ /* 0x000fe20000010098 */
[----:B------:R-:W-:Y:S02]  /*10160*/  IMAD.U32 R147, R57, 0x10000, RZ ;  /* 0x0001000039937824 */ /* 0x000fe400078e00ff */
[----:B------:R-:W-:Y:S01]  /*10170*/  FMUL.FTZ R149, R151, R155 ;  /* 0x0000009b97957220 */ /* 0x000fe20000410000 */
[----:B------:R-:W-:Y:S01]  /*10180*/  FMUL.FTZ R67, R81, R148 ;  /* 0x0000009451437220 */ /* 0x000fe20000410000 */
[-C--:B------:R-:W-:Y:S01]  /*10190*/  FMUL.FTZ R156, R151, R144.reuse ;  /* 0x00000090979c7220 */ /* 0x080fe20000410000 */
[-C--:B------:R-:W-:Y:S01]  /*101a0*/  FMUL.FTZ R151, R81, R147.reuse ;  /* 0x0000009351977220 */ /* 0x080fe20000410000 */
[----:B------:R-:W-:Y:S01]  /*101b0*/  LOP3.LUT R57, R57, 0xffff0000, RZ, 0xc0, !PT ;  /* 0xffff000039397812 */ /* 0x000fe200078ec0ff */
[----:B------:R-:W-:Y:S01]  /*101c0*/  FFMA.FTZ R147, R64, R147, -R67 ;  /* 0x0000009340937223 */ /* 0x000fe20000010843 */
[----:B------:R-:W-:Y:S01]  /*101d0*/  LOP3.LUT R67, R65, 0xffff0000, RZ, 0xc0, !PT ;  /* 0xffff000041437812 */ /* 0x000fe200078ec0ff */
[----:B------:R-:W-:Y:S01]  /*101e0*/  FFMA.FTZ R149, R76, R144, -R149 ;  /* 0x000000904c957223 */ /* 0x000fe20000010895 */
[----:B------:R-:W-:Y:S01]  /*101f0*/  LOP3.LUT R81, R58, 0xffff0000, RZ, 0xc0, !PT ;  /* 0xffff00003a517812 */ /* 0x000fe200078ec0ff */
[----:B------:R-:W-:Y:S01]  /*10200*/  FFMA.FTZ R156, R76, R155, R156 ;  /* 0x0000009b4c9c7223 */ /* 0x000fe2000001009c */
[----:B------:R-:W-:Y:S01]  /*10210*/  LOP3.LUT R65, R56, 0xffff0000, RZ, 0xc0, !PT ;  /* 0xffff000038417812 */ /* 0x000fe200078ec0ff */
[C---:B------:R-:W-:Y:S01]  /*10220*/  FMUL.FTZ R56, R66.reuse, R67 ;  /* 0x0000004342387220 */ /* 0x040fe20000410000 */
[----:B------:R-:W-:Y:S01]  /*10230*/  FMUL.FTZ R66, R66, R57 ;  /* 0x0000003942427220 */ /* 0x000fe20000410000 */
[----:B------:R-:W-:Y:S01]  /*10240*/  FMUL.FTZ R153, R82, R81 ;  /* 0x0000005152997220 */ /* 0x000fe20000410000 */
[----:B------:R-:W-:Y:S01]  /*10250*/  FFMA.FTZ R151, R64, R148, R151 ;  /* 0x0000009440977223 */ /* 0x000fe20000010097 */
        /* <DEDUP_REMOVED lines=15> */
.L_x_1740:
[----:B------:R-:W-:Y:S05]  /*10350*/  BSYNC B2 ;  /* 0x0000000000027941 */ /* 0x000fea0003800000 */
.L_x_1739:
[----:B------:R-:W-:Y:S05]  /*10360*/  @P1 BRA `(.L_x_1738) ;  /* 0x00000004009c1947 */ /* 0x000fea0003800000 */
[----:B------:R-:W2:Y:S01]  /*10370*/  LDL R144, [R1+0x98] ;  /* 0x0000980001907983 */ /* 0x000ea20000100800 */
[----:B------:R-:W-:Y:S02]  /*10380*/  LEA.HI R143, R143, R0, RZ, 0x1d ;  /* 0x000000008f8f7211 */ /* 0x000fe400078fe8ff */
[----:B------:R-:W-:Y:S02]  /*10390*/  SHF.R.U64 R77, R68, 0x10, R69 ;  /* 0x00000010444d7819 */ /* 0x000fe40000001245 */
[----:B0-----:R-:W-:Y:S01]  /*103a0*/  SHF.R.S32.HI R58, RZ, 0x1f, R143 ;  /* 0x0000001fff3a7819 */ /* 0x001fe2000001148f */
[----:B------:R-:W-:Y:S01]  /*103b0*/  IMAD.SHL.U32 R56, R143, 0x8, RZ ;  /* 0x000000088f387824 */ /* 0x000fe200078e00ff */
[----:B------:R-:W-:Y:S02]  /*103c0*/  SHF.R.U64 R68, R60, 0x10, R61 ;  /* 0x000000103c447819 */ /* 0x000fe4000000123d */
[----:B------:R-:W-:Y:S02]  /*103d0*/  LEA.HI R58, R58, R143, RZ, 0x3 ;  /* 0x0000008f3a3a7211 */ /* 0x000fe400078f18ff */
[----:B-----5:R-:W-:-:S02]  /*103e0*/  LOP3.LUT R56, R163, 0x38, R56, 0xf8, !PT ;  /* 0x00000038a3387812 */ /* 0x020fc400078ef838 */
[----:B------:R-:W-:Y:S01]  /*103f0*/  SHF.R.U32.HI R61, RZ, 0x10, R61 ;  /* 0x00000010ff3d7819 */ /* 0x000fe2000001163d */
[----:B------:R-:W-:Y:S01]  /*10400*/  IMAD.SHL.U32 R58, R58, 0x400, RZ ;  /* 0x000004003a3a7824 */ /* 0x000fe200078e00ff */
[----:B------:R-:W-:Y:S02]  /*10410*/  LOP3.LUT R57, R56, R162, RZ, 0x3c, !PT ;  /* 0x000000a238397212 */ /* 0x000fe400078e3cff */
[----:B------:R-:W-:Y:S02]  /*10420*/  PRMT R140, R140, 0x5410, R77 ;  /* 0x000054108c8c7816 */ /* 0x000fe4000000004d */
[----:B------:R-:W-:Y:S02]  /*10430*/  LOP3.LUT R58, R58, 0x7fffe000, RZ, 0xc0, !PT ;  /* 0x7fffe0003a3a7812 */ /* 0x000fe400078ec0ff */
[----:B------:R-:W-:Y:S01]  /*10440*/  PRMT R137, R137, 0x5410, R68 ;  /* 0x0000541089897816 */ /* 0x000fe20000000044 */
[----:B------:R-:W-:Y:S01]  /*10450*/  IMAD.U32 R77, R140, 0x10000, RZ ;  /* 0x000100008c4d7824 */ /* 0x000fe200078e00ff */
[----:B------:R-:W-:-:S02]  /*10460*/  IADD3 R65, R57, R58, R161 ;  /* 0x0000003a39417210 */ /* 0x000fc40007ffe0a1 */
[----:B------:R-:W-:Y:S01]  /*10470*/  SHF.R.U32.HI R78, RZ, 0x10, R69 ;  /* 0x00000010ff4e7819 */ /* 0x000fe20000011645 */
[----:B------:R-:W-:Y:S01]  /*10480*/  IMAD.U32 R79, R137, 0x10000, RZ ;  /* 0x00010000894f7824 */ /* 0x000fe200078e00ff */
[----:B------:R-:W-:Y:S01]  /*10490*/  SHF.R.U64 R60, R62, 0x10, R63 ;  /* 0x000000103e3c7819 */ /* 0x000fe2000000123f */
[----:B------:R-:W-:Y:S01]  /*104a0*/  IMAD R76, R65, 0x2, R18 ;  /* 0x00000002414c7824 */ /* 0x000fe200078e0212 */
[----:B------:R-:W-:Y:S02]  /*104b0*/  PRMT R138, R138, 0x5410, R61 ;  /* 0x000054108a8a7816 */ /* 0x000fe4000000003d */
[----:B------:R-:W-:Y:S02]  /*104c0*/  SHF.R.U64 R70, R70, 0x10, R71 ;  /* 0x0000001046467819 */ /* 0x000fe40000001247 */
[----:B------:R-:W0:Y:S01]  /*104d0*/  LDS.128 R64, [R76+0x10400] ;  /* 0x010400004c407984 */ /* 0x000e220000000c00 */
[----:B------:R-:W-:Y:S02]  /*104e0*/  SHF.R.U32.HI R63, RZ, 0x10, R63 ;  /* 0x00000010ff3f7819 */ /* 0x000fe4000001163f */
[----:B------:R-:W-:-:S02]  /*104f0*/  SHF.R.U32.HI R71, RZ, 0x10, R71 ;  /* 0x00000010ff477819 */ /* 0x000fc40000011647 */
[----:B------:R-:W-:Y:S01]  /*10500*/  PRMT R141, R141, 0x5410, R78 ;  /* 0x000054108d8d7816 */ /* 0x000fe2000000004e */
[----:B------:R-:W-:Y:S01]  /*10510*/  IMAD.U32 R78, R138, 0x10000, RZ ;  /* 0x000100008a4e7824 */ /* 0x000fe200078e00ff */
[----:B------:R-:W-:Y:S02]  /*10520*/  PRMT R135, R135, 0x5410, R60 ;  /* 0x0000541087877816 */ /* 0x000fe4000000003c */
[----:B------:R-:W-:Y:S02]  /*10530*/  PRMT R136, R136, 0x5410, R63 ;  /* 0x0000541088887816 */ /* 0x000fe4000000003f */
[----:B------:R-:W-:Y:S02]  /*10540*/  PRMT R134, R134, 0x5410, R71 ;  /* 0x0000541086867816 */ /* 0x000fe40000000047 */
[----:B------:R-:W-:Y:S01]  /*10550*/  LOP3.LUT R137, R137, 0xffff0000, RZ, 0xc0, !PT ;  /* 0xffff000089897812 */ /* 0x000fe200078ec0ff */
[----:B------:R-:W-:Y:S01]  /*10560*/  IMAD.U32 R80, R136, 0x10000, RZ ;  /* 0x0001000088507824 */ /* 0x000fe200078e00ff */
[----:B------:R-:W-:-:S02]  /*10570*/  LOP3.LUT R138, R138, 0xffff0000, RZ, 0xc0, !PT ;  /* 0xffff00008a8a7812 */ /* 0x000fc400078ec0ff */
[----:B------:R-:W-:Y:S02]  /*10580*/  PRMT R139, R139, 0x5410, R70 ;  /* 0x000054108b8b7816 */ /* 0x000fe40000000046 */
[----:B------:R-:W-:Y:S01]  /*10590*/  LOP3.LUT R136, R136, 0xffff0000, RZ, 0xc0, !PT ;  /* 0xffff000088887812 */ /* 0x000fe200078ec0ff */
[C---:B0-----:R-:W-:Y:S01]  /*105a0*/  IMAD.U32 R68, R64.reuse, 0x10000, RZ ;  /* 0x0001000040447824 */ /* 0x041fe200078e00ff */
[----:B------:R-:W-:Y:S01]  /*105b0*/  LOP3.LUT R64, R64, 0xffff0000, RZ, 0xc0, !PT ;  /* 0xffff000040407812 */ /* 0x000fe200078ec0ff */
[C---:B------:R-:W-:Y:S01]  /*105c0*/  IMAD.U32 R69, R65.reuse, 0x10000, RZ ;  /* 0x0001000041457824 */ /* 0x040fe200078e00ff */
[----:B------:R-:W-:Y:S01]  /*105d0*/  LOP3.LUT R65, R65, 0xffff0000, RZ, 0xc0, !PT ;  /* 0xffff000041417812 */ /* 0x000fe200078ec0ff */
[C---:B------:R-:W-:Y:S01]  /*105e0*/  FMUL.FTZ R81, R68.reuse, R79 ;  /* 0x0000004f44517220 */ /* 0x040fe20000410000 */
[-C--:B------:R-:W-:Y:S01]  /*105f0*/  FMUL.FTZ R83, R68, R77.reuse ;  /* 0x0000004d44537220 */ /* 0x080fe20000410000 */
[----:B------:R-:W-:Y:S02]  /*10600*/  IMAD.U32 R68, R141, 0x10000, RZ ;  /* 0x000100008d447824 */ /* 0x000fe400078e00ff */
[----:B------:R-:W-:Y:S01]  /*10610*/  FMUL.FTZ R82, R69, R78 ;  /* 0x0000004e45527220 */ /* 0x000fe20000410000 */
[C---:B------:R-:W-:Y:S01]  /*10620*/  IMAD.U32 R71, R67.reuse, 0x10000, RZ ;  /* 0x0001000043477824 */ /* 0x040fe200078e00ff */
[----:B------:R-:W-:Y:S01]  /*10630*/  LOP3.LUT R67, R67, 0xffff0000, RZ, 0xc0, !PT ;  /* 0xffff000043437812 */ /* 0x000fe200078ec0ff */
[----:B------:R-:W-:Y:S01]  /*10640*/  FMUL.FTZ R142, R69, R68 ;  /* 0x00000044458e7220 */ /* 0x000fe20000410000 */
[C---:B------:R-:W-:Y:S01]  /*10650*/  IMAD.U32 R70, R66.reuse, 0x10000, RZ ;  /* 0x0001000042467824 */ /* 0x040fe200078e00ff */
[----:B------:R-:W-:Y:S01]  /*10660*/  LOP3.LUT R66, R66, 0xffff0000, RZ, 0xc0, !PT ;  /* 0xffff000042427812 */ /* 0x000fe200078ec0ff */
[----:B--2---:R-:W0:Y:S02]  /*10670*/  LDS.128 R56, [R144] ;  /* 0x0000000090387984 */ /* 0x004e240000000c00 */
[C---:B0-----:R-:W-:Y:S01]  /*10680*/  IMAD.U32 R60, R56.reuse, 0x10000, RZ ;  /* 0x00010000383c7824 */ /* 0x041fe200078e00ff */
[----:B------:R-:W-:Y:S01]  /*10690*/  LOP3.LUT R56, R56, 0xffff0000, RZ, 0xc0, !PT ;  /* 0xffff000038387812 */ /* 0x000fe200078ec0ff */
[C---:B------:R-:W-:Y:S01]  /*106a0*/  IMAD.U32 R61, R57.reuse, 0x10000, RZ ;  /* 0x00010000393d7824 */ /* 0x040fe200078e00ff */
[----:B------:R-:W-:Y:S01]  /*106b0*/  LOP3.LUT R57, R57, 0xffff0000, RZ, 0xc0, !PT ;  /* 0xffff000039397812 */ /* 0x000fe200078ec0ff */
[C---:B------:R-:W-:Y:S01]  /*106c0*/  FFMA.FTZ R81, R60.reuse, R77, -R81 ;  /* 0x0000004d3c517223 */ /* 0x040fe20000010851 */
[----:B------:R-:W-:Y:S01]  /*106d0*/  FFMA.FTZ R83, R60, R79, R83 ;  /* 0x0000004f3c537223 */ /* 0x000fe20000010053 */
[----:B------:R-:W-:-:S02]  /*106e0*/  IMAD.U32 R60, R134, 0x10000, RZ ;  /* 0x00010000863c7824 */ /* 0x000fc400078e00ff */
[----:B------:R-:W-:Y:S01]  /*106f0*/  FFMA.FTZ R82, R61, R68, -R82 ;  /* 0x000000443d527223 */ /* 0x000fe20000010852 */
[----:B------:R-:W-:Y:S01]  /*10700*/  FMUL.FTZ R68, R71, R80 ;  /* 0x0000005047447220 */ /* 0x000fe20000410000 */
[----:B------:R-:W-:Y:S02]  /*10710*/  IMAD.U32 R63, R59, 0x10000, RZ ;  /* 0x000100003b3f7824 */ /* 0x000fe400078e00ff */
[----:B------:R-:W-:Y:S01]  /*10720*/  FMUL.FTZ R71, R71, R60 ;  /* 0x0000003c47477220 */ /* 0x000fe20000410000 */
[----:B------:R-:W-:Y:S01]  /*10730*/  FFMA.FTZ R142, R61, R78, R142 ;  /* 0x0000004e3d8e7223 */ /* 0x000fe2000001008e */
[----:B------:R-:W-:Y:S01]  /*10740*/  LOP3.LUT R61, R140, 0xffff0000, RZ, 0xc0, !PT ;  /* 0xffff00008c3d7812 */ /* 0x000fe200078ec0ff */
[C---:B------:R-:W-:Y:S01]  /*10750*/  FFMA.FTZ R77, R63.reuse, R60, -R68 ;  /* 0x0000003c3f4d7223 */ /* 0x040fe20000010844 */
[----:B------:R-:W-:Y:S01]  /*10760*/  FFMA.FTZ R80, R63, R80, R71 ;  /* 0x000000503f507223 */ /* 0x000fe20000010047 */
[C---:B------:R-:W-:Y:S01]  /*10770*/  FMUL.FTZ R63, R64.reuse, R137 ;  /* 0x00000089403f7220 */ /* 0x040fe20000410000 */
[----:B------:R-:W-:Y:S01]  /*10780*/  LOP3.LUT R60, R141, 0xffff0000, RZ, 0xc0, !PT ;  /* 0xffff00008d3c7812 */ /* 0x000fe200078ec0ff */
[-C--:B------:R-:W-:Y:S01]  /*10790*/  FMUL.FTZ R69, R64, R61.reuse ;  /* 0x0000003d40457220 */ /* 0x080fe20000410000 */
[----:B------:R-:W-:Y:S01]  /*107a0*/  FMUL.FTZ R78, R65, R138 ;  /* 0x0000008a414e7220 */ /* 0x000fe20000410000 */
[----:B------:R-:W-:Y:S01]  /*107b0*/  FFMA.FTZ R64, R56, R61, -R63 ;  /* 0x0000003d38407223 */ /* 0x000fe2000001083f */
[----:B------:R-:W-:-:S02]  /*107c0*/  IMAD.U32 R63, R135, 0x10000, RZ ;  /* 0x00010000873f7824 */ /* 0x000fc400078e00ff */
[-C--:B------:R-:W-:Y:S01]  /*107d0*/  FMUL.FTZ R71, R65, R60.reuse ;  /* 0x0000003c41477220 */ /* 0x080fe20000410000 */
[----:B------:R-:W-:Y:S02]  /*107e0*/  IMAD.U32 R61, R139, 0x10000, RZ ;  /* 0x000100008b3d7824 */ /* 0x000fe400078e00ff */
[----:B------:R-:W-:Y:S01]  /*107f0*/  FFMA.FTZ R68, R56, R137, R69 ;  /* 0x0000008938447223 */ /* 0x000fe20000010045 */
[----:B------:R-:W-:Y:S02]  /*10800*/  IMAD.U32 R62, R58, 0x10000, RZ ;  /* 0x000100003a3e7824 */ /* 0x000fe400078e00ff */
[C---:B------:R-:W-:Y:S01]  /*10810*/  FMUL.FTZ R69, R70.reuse, R63 ;  /* 0x0000003f46457220 */ /* 0x040fe20000410000 */
[C---:B------:R-:W-:Y:S01]  /*10820*/  FFMA.FTZ R65, R57.reuse, R60, -R78 ;  /* 0x0000003c39417223 */ /* 0x040fe2000001084e */
[----:B------:R-:W-:Y:S01]  /*10830*/  FFMA.FTZ R71, R57, R138, R71 ;  /* 0x0000008a39477223 */ /* 0x000fe20000010047 */
[-C--:B------:R-:W-:Y:S01]  /*10840*/  FMUL.FTZ R57, R70, R61.reuse ;  /* 0x0000003d46397220 */ /* 0x080fe20000410000 */
[----:B------:R-:W-:Y:S01]  /*10850*/  LOP3.LUT R135, R135, 0xffff0000, RZ, 0xc0, !PT ;  /* 0xffff000087877812 */ /* 0x000fe200078ec0ff */
[C---:B------:R-:W-:Y:S01]  /*10860*/  FFMA.FTZ R69, R62.reuse, R61, -R69 ;  /* 0x0000003d3e457223 */ /* 0x040fe20000010845 */
[----:B------:R-:W-:Y:S01]  /*10870*/  LOP3.LUT R139, R139, 0xffff0000, RZ, 0xc0, !PT ;  /* 0xffff00008b8b7812 */ /* 0x000fe200078ec0ff */
[----:B------:R-:W-:Y:S01]  /*10880*/  FFMA.FTZ R62, R62, R63, R57 ;  /* 0x0000003f3e3e7223 */ /* 0x000fe20000010039 */
[----:B------:R-:W-:Y:S01]  /*10890*/  LOP3.LUT R134, R134, 0xffff0000, RZ, 0xc0, !PT ;  /* 0xffff000086867812 */ /* 0x000fe200078ec0ff */
[----:B------:R-:W-:Y:S01]  /*108a0*/  FMUL.FTZ R57, R66, R135 ;  /* 0x0000008742397220 */ /* 0x000fe20000410000 */
[----:B------:R-:W-:Y:S01]  /*108b0*/  LOP3.LUT R58, R58, 0xffff0000, RZ, 0xc0, !PT ;  /* 0xffff00003a3a7812 */ /* 0x000fe200078ec0ff */
[----:B------:R-:W-:Y:S01]  /*108c0*/  FMUL.FTZ R60, R67, R136 ;  /* 0x00000088433c7220 */ /* 0x000fe20000410000 */
[----:B------:R-:W-:Y:S01]  /*108d0*/  LOP3.LUT R59, R59, 0xffff0000, RZ, 0xc0, !PT ;  /* 0xffff00003b3b7812 */ /* 0x000fe200078ec0ff */
[-C--:B------:R-:W-:Y:S01]  /*108e0*/  FMUL.FTZ R56, R66, R139.reuse ;  /* 0x0000008b42387220 */ /* 0x080fe20000410000 */
[----:B------:R-:W-:Y:S01]  /*108f0*/  FMUL.FTZ R67, R67, R134 ;  /* 0x0000008643437220 */ /* 0x000fe20000410000 */
[C---:B------:R-:W-:Y:S01]  /*10900*/  FFMA.FTZ R66, R58.reuse, R139, -R57 ;  /* 0x0000008b3a427223 */ /* 0x040fe20000010839 */
[----:B------:R-:W-:Y:S01]  /*10910*/  F2FP.BF16.F32.PACK_AB R57, R65, R82 ;  /* 0x000000524139723e */ /* 0x000fe200000010ff */
        /* <DEDUP_REMOVED lines=12> */
.L_x_1738:
[----:B------:R-:W-:Y:S05]  /*109e0*/  BSYNC B1 ;  /* 0x0000000000017941 */ /* 0x000fea0003800000 */
.L_x_1737:
[----:B01----:R-:W2:Y:S01]  /*109f0*/  LDL R56, [R1+0x9c] ;  /* 0x00009c0001387983 */ /* 0x003ea20000100800 */
[----:B------:R-:W-:Y:S01]  /*10a00*/  BSSY B1, `(.L_x_1741) ;  /* 0x00000dc000017945 */ /* 0x000fe20003800000 */
[----:B--2---:R-:W-:-:S13]  /*10a10*/  ISETP.GE.AND P0, PT, R56, R21, PT ;  /* 0x000000153800720c */ /* 0x004fda0003f06270 */
[----:B------:R-:W-:Y:S05]  /*10a20*/  @P0 BRA `(.L_x_1742) ;  /* 0x0000000c00640947 */ /* 0x000fea0003800000 */
        /* <DEDUP_REMOVED lines=10> */
[--C-:B------:R-:W-:Y:S02]  /*10ad0*/  SHF.R.U64 R69, R48, 0x10, R49.reuse ;  /* 0x0000001030457819 */ /* 0x100fe40000001231 */
[----:B------:R-:W-:Y:S02]  /*10ae0*/  SHF.R.U32.HI R48, RZ, 0x10, R49 ;  /* 0x00000010ff307819 */ /* 0x000fe40000011631 */
[--C-:B------:R-:W-:Y:S02]  /*10af0*/  SHF.R.U64 R49, R40, 0x10, R41.reuse ;  /* 0x0000001028317819 */ /* 0x100fe40000001229 */
[----:B------:R-:W-:-:S02]  /*10b00*/  SHF.R.U32.HI R40, RZ, 0x10, R41 ;  /* 0x00000010ff287819 */ /* 0x000fc40000011629 */
        /* <DEDUP_REMOVED lines=8> */
[----:B------:R-:W-:Y:S02]  /*10b90*/  PRMT R130, R130, 0x5410, R41 ;  /* 0x0000541082827816 */ /* 0x000fe40000000029 */
[----:B------:R-:W-:Y:S02]  /*10ba0*/  PRMT R129, R129, 0x5410, R48 ;  /* 0x0000541081817816 */ /* 0x000fe40000000030 */
[----:B------:R-:W-:Y:S02]  /*10bb0*/  PRMT R127, R127, 0x5410, R50 ;  /* 0x000054107f7f7816 */ /* 0x000fe40000000032 */
[----:B------:R-:W-:Y:S02]  /*10bc0*/  PRMT R131, R131, 0x5410, R42 ;  /* 0x0000541083837816 */ /* 0x000fe4000000002a */
[----:B------:R-:W-:Y:S01]  /*10bd0*/  PRMT R126, R126, 0x5410, R67 ;  /* 0x000054107e7e7816 */ /* 0x000fe20000000043 */
[----:B------:R-:W-:Y:S01]  /*10be0*/  IMAD.U32 R67, R128, 0x10000, RZ ;  /* 0x0001000080437824 */ /* 0x000fe200078e00ff */
[----:B------:R-:W-:-:S02]  /*10bf0*/  LOP3.LUT R132, R132, 0xffff0000, RZ, 0xc0, !PT ;  /* 0xffff000084847812 */ /* 0x000fc400078ec0ff */
[----:B------:R-:W-:Y:S02]  /*10c00*/  LOP3.LUT R128, R128, 0xffff0000, RZ, 0xc0, !PT ;  /* 0xffff000080807812 */ /* 0x000fe400078ec0ff */
        /* <DEDUP_REMOVED lines=24> */
[C---:B------:R-:W-:Y:S01]  /*10d90*/  IMAD.U32 R59, R62.reuse, 0x10000, RZ ;  /* 0x000100003e3b7824 */ /* 0x040fe200078e00ff */
[----:B------:R-:W-:Y:S01]  /*10da0*/  LOP3.LUT R61, R62, 0xffff0000, RZ, 0xc0, !PT ;  /* 0xffff00003e3d7812 */ /* 0x000fe200078ec0ff */
[C---:B------:R-:W-:Y:S01]  /*10db0*/  IMAD.U32 R66, R63.reuse, 0x10000, RZ ;  /* 0x000100003f427824 */ /* 0x040fe200078e00ff */
[----:B------:R-:W-:Y:S01]  /*10dc0*/  LOP3.LUT R62, R63, 0xffff0000, RZ, 0xc0, !PT ;  /* 0xffff00003f3e7812 */ /* 0x000fe200078ec0ff */
[----:B------:R-:W-:Y:S01]  /*10dd0*/  FMUL.FTZ R71, R50, R69 ;  /* 0x0000004532477220 */ /* 0x000fe20000410000 */
[----:B------:R-:W-:-:S02]  /*10de0*/  IMAD.U32 R63, R133, 0x10000, RZ ;  /* 0x00010000853f7824 */ /* 0x000fc400078e00ff */
[-C--:B------:R-:W-:Y:S01]  /*10df0*/  FMUL.FTZ R77, R50, R67.reuse ;  /* 0x00000043324d7220 */ /* 0x080fe20000410000 */
[----:B------:R-:W-:Y:S02]  /*10e00*/  IMAD.U32 R50, R129, 0x10000, RZ ;  /* 0x0001000081327824 */ /* 0x000fe400078e00ff */
[C---:B------:R-:W-:Y:S01]  /*10e10*/  FFMA.FTZ R71, R40.reuse, R67, -R71 ;  /* 0x0000004328477223 */ /* 0x040fe20000010847 */
[----:B------:R-:W-:Y:S01]  /*10e20*/  FMUL.FTZ R79, R57, R63 ;  /* 0x0000003f394f7220 */ /* 0x000fe20000410000 */
[----:B------:R-:W-:Y:S02]  /*10e30*/  IMAD.U32 R67, R131, 0x10000, RZ ;  /* 0x0001000083437824 */ /* 0x000fe400078e00ff */
[----:B------:R-:W-:Y:S01]  /*10e40*/  FFMA.FTZ R77, R40, R69, R77 ;  /* 0x00000045284d7223 */ /* 0x000fe2000001004d */
[-C--:B------:R-:W-:Y:S01]  /*10e50*/  FMUL.FTZ R57, R57, R50.reuse ;  /* 0x0000003239397220 */ /* 0x080fe20000410000 */
[----:B------:R-:W-:Y:S01]  /*10e60*/  FFMA.FTZ R79, R42, R50, -R79 ;  /* 0x000000322a4f7223 */ /* 0x000fe2000001084f */
[----:B------:R-:W-:-:S02]  /*10e70*/  IMAD.U32 R40, R127, 0x10000, RZ ;  /* 0x000100007f287824 */ /* 0x000fc400078e00ff */
[----:B------:R-:W-:Y:S01]  /*10e80*/  FMUL.FTZ R50, R66, R67 ;  /* 0x0000004342327220 */ /* 0x000fe20000410000 */
[----:B------:R-:W-:Y:S01]  /*10e90*/  FFMA.FTZ R57, R42, R63, R57 ;  /* 0x0000003f2a397223 */ /* 0x000fe20000010039 */
[----:B------:R-:W-:Y:S01]  /*10ea0*/  LOP3.LUT R129, R129, 0xffff0000, RZ, 0xc0, !PT ;  /* 0xffff000081817812 */ /* 0x000fe200078ec0ff */
[-C--:B------:R-:W-:Y:S01]  /*10eb0*/  FMUL.FTZ R66, R66, R40.reuse ;  /* 0x0000002842427220 */ /* 0x080fe20000410000 */
[----:B------:R-:W-:Y:S01]  /*10ec0*/  FFMA.FTZ R63, R49, R40, -R50 ;  /* 0x00000028313f7223 */ /* 0x000fe20000010832 */
[----:B------:R-:W-:Y:S01]  /*10ed0*/  LOP3.LUT R133, R133, 0xffff0000, RZ, 0xc0, !PT ;  /* 0xffff000085857812 */ /* 0x000fe200078ec0ff */
[----:B------:R-:W-:Y:S01]  /*10ee0*/  FMUL.FTZ R40, R51, R132 ;  /* 0x0000008433287220 */ /* 0x000fe20000410000 */
[----:B------:R-:W-:Y:S01]  /*10ef0*/  FFMA.FTZ R67, R49, R67, R66 ;  /* 0x0000004331437223 */ /* 0x000fe20000010042 */
[-C--:B------:R-:W-:Y:S01]  /*10f00*/  FMUL.FTZ R50, R51, R128.reuse ;  /* 0x0000008033327220 */ /* 0x080fe20000410000 */
[----:B------:R-:W-:Y:S02]  /*10f10*/  IMAD.U32 R42, R130, 0x10000, RZ ;  /* 0x00010000822a7824 */ /* 0x000fe400078e00ff */
[----:B------:R-:W-:Y:S01]  /*10f20*/  FFMA.FTZ R128, R41, R128, -R40 ;  /* 0x0000008029807223 */ /* 0x000fe20000010828 */
[C---:B------:R-:W-:Y:S01]  /*10f30*/  FMUL.FTZ R49, R60.reuse, R133 ;  /* 0x000000853c317220 */ /* 0x040fe20000410000 */
[-C--:B------:R-:W-:Y:S01]  /*10f40*/  FMUL.FTZ R66, R60, R129.reuse ;  /* 0x000000813c427220 */ /* 0x080fe20000410000 */
[----:B------:R-:W-:Y:S01]  /*10f50*/  IMAD.U32 R40, R126, 0x10000, RZ ;  /* 0x000100007e287824 */ /* 0x000fe200078e00ff */
[----:B------:R-:W-:Y:S01]  /*10f60*/  LOP3.LUT R130, R130, 0xffff0000, RZ, 0xc0, !PT ;  /* 0xffff000082827812 */ /* 0x000fe200078ec0ff */
[----:B------:R-:W-:Y:S01]  /*10f70*/  FMUL.FTZ R68, R59, R42 ;  /* 0x0000002a3b447220 */ /* 0x000fe20000410000 */
[----:B------:R-:W-:Y:S01]  /*10f80*/  LOP3.LUT R131, R131, 0xffff0000, RZ, 0xc0, !PT ;  /* 0xffff000083837812 */ /* 0x000fe200078ec0ff */
[----:B------:R-:W-:Y:S01]  /*10f90*/  FFMA.FTZ R60, R56, R129, -R49 ;  /* 0x00000081383c7223 */ /* 0x000fe20000010831 */
[----:B------:R-:W-:Y:S01]  /*10fa0*/  LOP3.LUT R126, R126, 0xffff0000, RZ, 0xc0, !PT ;  /* 0xffff00007e7e7812 */ /* 0x000fe200078ec0ff */
[----:B------:R-:W-:Y:S01]  /*10fb0*/  FFMA.FTZ R66, R56, R133, R66 ;  /* 0x0000008538427223 */ /* 0x000fe20000010042 */
[----:B------:R-:W-:Y:S01]  /*10fc0*/  LOP3.LUT R127, R127, 0xffff0000, RZ, 0xc0, !PT ;  /* 0xffff00007f7f7812 */ /* 0x000fe200078ec0ff */
[----:B------:R-:W-:Y:S01]  /*10fd0*/  FFMA.FTZ R50, R41, R132, R50 ;  /* 0x0000008429327223 */ /* 0x000fe20000010032 */
[----:B------:R-:W-:Y:S01]  /*10fe0*/  FMUL.FTZ R56, R59, R40 ;  /* 0x000000283b387220 */ /* 0x000fe20000410000 */
[----:B------:R-:W-:Y:S01]  /*10ff0*/  FMUL.FTZ R41, R61, R130 ;  /* 0x000000823d297220 */ /* 0x000fe20000410000 */
[----:B------:R-:W-:Y:S01]  /*11000*/  FFMA.FTZ R68, R43, R40, -R68 ;  /* 0x000000282b447223 */ /* 0x000fe20000010844 */
[C---:B------:R-:W-:Y:S01]  /*11010*/  FMUL.FTZ R49, R62.reuse, R131 ;  /* 0x000000833e317220 */ /* 0x040fe20000410000 */
[----:B------:R-:W-:Y:S01]  /*11020*/  FMUL.FTZ R61, R61, R126 ;  /* 0x0000007e3d3d7220 */ /* 0x000fe20000410000 */
[-C--:B------:R-:W-:Y:S01]  /*11030*/  FMUL.FTZ R40, R62, R127.reuse ;  /* 0x0000007f3e287220 */ /* 0x080fe20000410000 */
[----:B------:R-:W-:Y:S01]  /*11040*/  FFMA.FTZ R56, R43, R42, R56 ;  /* 0x0000002a2b387223 */ /* 0x000fe20000010038 */
[----:B------:R-:W-:Y:S01]  /*11050*/  FFMA.FTZ R43, R48, R126, -R41 ;  /* 0x0000007e302b7223 */ /* 0x000fe20000010829 */
[----:B------:R-:W-:Y:S01]  /*11060*/  FFMA.FTZ R62, R58, R127, -R49 ;  /* 0x0000007f3a3e7223 */ /* 0x000fe20000010831 */
[----:B------:R-:W-:Y:S01]  /*11070*/  FFMA.FTZ R61, R48, R130, R61 ;  /* 0x00000082303d7223 */ /* 0x000fe2000001003d */
        /* <DEDUP_REMOVED lines=11> */
.L_x_1744:
[----:B------:R-:W-:Y:S05]  /*11130*/  BSYNC B2 ;  /* 0x0000000000027941 */ /* 0x000fea0003800000 */
.L_x_1743:
[----:B------:R-:W-:Y:S05]  /*11140*/  @P1 BRA `(.L_x_1742) ;  /* 0x00000004009c1947 */ /* 0x000fea0003800000 */
[----:B------:R-:W2:Y:S01]  /*11150*/  LDL R66, [R1+0x90] ;  /* 0x0000900001427983 */ /* 0x000ea20000100800 */
[----:B------:R-:W-:Y:S02]  /*11160*/  LEA.HI R65, R65, R0, RZ, 0x1d ;  /* 0x0000000041417211 */ /* 0x000fe400078fe8ff */
[----:B------:R-:W-:Y:S02]  /*11170*/  SHF.R.U64 R59, R52, 0x10, R53 ;  /* 0x00000010343b7819 */ /* 0x000fe40000001235 */
[----:B0-----:R-:W-:Y:S01]  /*11180*/  SHF.R.S32.HI R42, RZ, 0x1f, R65 ;  /* 0x0000001fff2a7819 */ /* 0x001fe20000011441 */
[----:B------:R-:W-:Y:S01]  /*11190*/  IMAD.SHL.U32 R40, R65, 0x8, RZ ;  /* 0x0000000841287824 */ /* 0x000fe200078e00ff */
[----:B------:R-:W-:Y:S02]  /*111a0*/  SHF.R.U32.HI R52, RZ, 0x10, R53 ;  /* 0x00000010ff347819 */ /* 0x000fe40000011635 */
[----:B------:R-:W-:Y:S02]  /*111b0*/  LEA.HI R42, R42, R65, RZ, 0x3 ;  /* 0x000000412a2a7211 */ /* 0x000fe400078f18ff */
[----:B-----5:R-:W-:-:S02]  /*111c0*/  LOP3.LUT R40, R78, 0x38, R40, 0xf8, !PT ;  /* 0x000000384e287812 */ /* 0x020fc400078ef828 */
[--C-:B------:R-:W-:Y:S01]  /*111d0*/  SHF.R.U64 R53, R44, 0x10, R45.reuse ;  /* 0x000000102c357819 */ /* 0x100fe2000000122d */
[----:B------:R-:W-:Y:S01]  /*111e0*/  IMAD.SHL.U32 R42, R42, 0x400, RZ ;  /* 0x000004002a2a7824 */ /* 0x000fe200078e00ff */
[----:B------:R-:W-:Y:S02]  /*111f0*/  LOP3.LUT R40, R40, R76, RZ, 0x3c, !PT ;  /* 0x0000004c28287212 */ /* 0x000fe400078e3cff */
[----:B------:R-:W-:Y:S02]  /*11200*/  SHF.R.U32.HI R44, RZ, 0x10, R45 ;  /* 0x00000010ff2c7819 */ /* 0x000fe4000001162d */
[----:B------:R-:W-:Y:S02]  /*11210*/  LOP3.LUT R49, R42, 0x7fffe000, RZ, 0xc0, !PT ;  /* 0x7fffe0002a317812 */ /* 0x000fe400078ec0ff */
[----:B------:R-:W-:Y:S02]  /*11220*/  SHF.R.U64 R57, R54, 0x10, R55 ;  /* 0x0000001036397819 */ /* 0x000fe40000001237 */
[----:B------:R-:W-:-:S02]  /*11230*/  IADD3 R49, R40, R49, R70 ;  /* 0x0000003128317210 */ /* 0x000fc40007ffe046 */
[----:B------:R-:W-:Y:S02]  /*11240*/  PRMT R120, R120, 0x5410, R59 ;  /* 0x0000541078787816 */ /* 0x000fe4000000003b */
[----:B------:R-:W-:Y:S01]  /*11250*/  PRMT R124, R124, 0x5410, R53 ;  /* 0x000054107c7c7816 */ /* 0x000fe20000000035 */
[----:B------:R-:W-:Y:S01]  /*11260*/  IMAD R56, R49, 0x2, R18 ;  /* 0x0000000231387824 */ /* 0x000fe200078e0212 */
[--C-:B------:R-:W-:Y:S02]  /*11270*/  SHF.R.U64 R45, R46, 0x10, R47.reuse ;  /* 0x000000102e2d7819 */ /* 0x100fe4000000122f */
[----:B------:R-:W-:Y:S01]  /*11280*/  PRMT R125, R125, 0x5410, R44 ;  /* 0x000054107d7d7816 */ /* 0x000fe2000000002c */
[----:B------:R-:W-:Y:S01]  /*11290*/  IMAD.U32 R59, R124, 0x10000, RZ ;  /* 0x000100007c3b7824 */ /* 0x000fe200078e00ff */
[----:B------:R-:W0:Y:S01]  /*112a0*/  LDS.128 R48, [R56+0x10400] ;  /* 0x0104000038307984 */ /* 0x000e220000000c00 */
[----:B------:R-:W-:Y:S02]  /*112b0*/  SHF.R.U32.HI R46, RZ, 0x10, R47 ;  /* 0x00000010ff2e7819 */ /* 0x000fe4000001162f */
[----:B------:R-:W-:Y:S01]  /*112c0*/  PRMT R121, R121, 0x5410, R52 ;  /* 0x0000541079797816 */ /* 0x000fe20000000034 */
[----:B------:R-:W-:Y:S01]  /*112d0*/  IMAD.U32 R58, R125, 0x10000, RZ ;  /* 0x000100007d3a7824 */ /* 0x000fe200078e00ff */
[----:B------:R-:W-:Y:S01]  /*112e0*/  PRMT R118, R118, 0x5410, R57 ;  /* 0x0000541076767816 */ /* 0x000fe20000000039 */
[----:B------:R-:W-:Y:S01]  /*112f0*/  IMAD.U32 R57, R120, 0x10000, RZ ;  /* 0x0001000078397824 */ /* 0x000fe200078e00ff */
[----:B------:R-:W-:-:S02]  /*11300*/  SHF.R.U32.HI R54, RZ, 0x10, R55 ;  /* 0x00000010ff367819 */ /* 0x000fc40000011637 */
[----:B------:R-:W-:Y:S02]  /*11310*/  PRMT R123, R123, 0x5410, R46 ;  /* 0x000054107b7b7816 */ /* 0x000fe4000000002e */
[----:B------:R-:W-:Y:S02]  /*11320*/  PRMT R119, R119, 0x5410, R54 ;  /* 0x0000541077777816 */ /* 0x000fe40000000036 */
[----:B------:R-:W-:Y:S01]  /*11330*/  PRMT R122, R122, 0x5410, R45 ;  /* 0x000054107a7a7816 */ /* 0x000fe2000000002d */
[----:B------:R-:W-:Y:S02]  /*11340*/  IMAD.U32 R60, R123, 0x10000, RZ ;  /* 0x000100007b3c7824 */ /* 0x000fe400078e00ff */
[C---:B0-----:R-:W-:Y:S01]  /*11350*/  IMAD.U32 R52, R48.reuse, 0x10000, RZ ;  /* 0x0001000030347824 */ /* 0x041fe200078e00ff */
[----:B------:R-:W-:Y:S01]  /*11360*/  LOP3.LUT R48, R48, 0xffff0000, RZ, 0xc0, !PT ;  /* 0xffff000030307812 */ /* 0x000fe200078ec0ff */
[C---:B------:R-:W-:Y:S01]  /*11370*/  IMAD.U32 R53, R49.reuse, 0x10000, RZ ;  /* 0x0001000031357824 */ /* 0x040fe200078e00ff */
[----:B------:R-:W-:Y:S01]  /*11380*/  LOP3.LUT R49, R49, 0xffff0000, RZ, 0xc0, !PT ;  /* 0xffff000031317812 */ /* 0x000fe200078ec0ff */
[C---:B------:R-:W-:Y:S01]  /*11390*/  FMUL.FTZ R61, R52.reuse, R59 ;  /* 0x0000003b343d7220 */ /* 0x040fe20000410000 */
[----:B------:R-:W-:Y:S01]  /*113a0*/  FMUL.FTZ R63, R52, R57 ;  /* 0x00000039343f7220 */ /* 0x000fe20000410000 */
[----:B------:R-:W-:-:S02]  /*113b0*/  IMAD.U32 R52, R121, 0x10000, RZ ;  /* 0x0001000079347824 */ /* 0x000fc400078e00ff */
[----:B------:R-:W-:Y:S01]  /*113c0*/  FMUL.FTZ R62, R53, R58 ;  /* 0x0000003a353e7220 */ /* 0x000fe20000410000 */
[C---:B------:R-:W-:Y:S01]  /*113d0*/  IMAD.U32 R55, R51.reuse, 0x10000, RZ ;  /* 0x0001000033377824 */ /* 0x040fe200078e00ff */
[----:B------:R-:W-:Y:S01]  /*113e0*/  LOP3.LUT R51, R51, 0xffff0000, RZ, 0xc0, !PT ;  /* 0xffff000033337812 */ /* 0x000fe200078ec0ff */
[----:B------:R-:W-:Y:S01]  /*113f0*/  FMUL.FTZ R64, R53, R52 ;  /* 0x0000003435407220 */ /* 0x000fe20000410000 */
[----:B------:R-:W-:Y:S01]  /*11400*/  LOP3.LUT R53, R124, 0xffff0000, RZ, 0xc0, !PT ;  /* 0xffff00007c357812 */ /* 0x000fe200078ec0ff */
        /* <DEDUP_REMOVED lines=21> */
[----:B------:R-:W-:Y:S01]  /*11560*/  LOP3.LUT R52, R125, 0xffff0000, RZ, 0xc0, !PT ;  /* 0xffff00007d347812 */ /* 0x000fe200078ec0ff */
[----:B------:R-:W-:Y:S01]  /*11570*/  FFMA.FTZ R48, R40, R45, -R47 ;  /* 0x0000002d28307223 */ /* 0x000fe2000001082f */
[----:B------:R-:W-:-:S02]  /*11580*/  IMAD.U32 R47, R122, 0x10000, RZ ;  /* 0x000100007a2f7824 */ /* 0x000fc400078e00ff */
[----:B------:R-:W-:Y:S01]  /*11590*/  FFMA.FTZ R58, R40, R53, R55 ;  /* 0x00000035283a7223 */ /* 0x000fe20000010037 */
[----:B------:R-:W-:Y:S02]  /*115a0*/  IMAD.U32 R46, R42, 0x10000, RZ ;  /* 0x000100002a2e7824 */ /* 0x000fe400078e00ff */
[C---:B------:R-:W-:Y:S01]  /*115b0*/  FMUL.FTZ R60, R49.reuse, R52 ;  /* 0x00000034313c7220 */ /* 0x040fe20000410000 */
[----:B------:R-:W-:Y:S02]  /*115c0*/  IMAD.U32 R45, R118, 0x10000, RZ ;  /* 0x00010000762d7824 */ /* 0x000fe400078e00ff */
[C---:B------:R-:W-:Y:S01]  /*115d0*/  FMUL.FTZ R53, R54.reuse, R47 ;  /* 0x0000002f36357220 */ /* 0x040fe20000410000 */
[-C--:B------:R-:W-:Y:S01]  /*115e0*/  FMUL.FTZ R57, R49, R44.reuse ;  /* 0x0000002c31397220 */ /* 0x080fe20000410000 */
[C---:B------:R-:W-:Y:S01]  /*115f0*/  FFMA.FTZ R49, R41.reuse, R44, -R60 ;  /* 0x0000002c29317223 */ /* 0x040fe2000001083c */
[-C--:B------:R-:W-:Y:S01]  /*11600*/  FMUL.FTZ R55, R54, R45.reuse ;  /* 0x0000002d36377220 */ /* 0x080fe20000410000 */
[----:B------:R-:W-:Y:S01]  /*11610*/  FFMA.FTZ R53, R46, R45, -R53 ;  /* 0x0000002d2e357223 */ /* 0x000fe20000010835 */
[----:B------:R-:W-:Y:S01]  /*11620*/  FFMA.FTZ R57, R41, R52, R57 ;  /* 0x0000003429397223 */ /* 0x000fe20000010039 */
[----:B------:R-:W-:Y:S01]  /*11630*/  LOP3.LUT R45, R122, 0xffff0000, RZ, 0xc0, !PT ;  /* 0xffff00007a2d7812 */ /* 0x000fe200078ec0ff */
[----:B------:R-:W-:Y:S01]  /*11640*/  FFMA.FTZ R46, R46, R47, R55 ;  /* 0x0000002f2e2e7223 */ /* 0x000fe20000010037 */
[----:B------:R-:W-:-:S02]  /*11650*/  LOP3.LUT R41, R118, 0xffff0000, RZ, 0xc0, !PT ;  /* 0xffff000076297812 */ /* 0x000fc400078ec0ff */
[----:B------:R-:W-:Y:S01]  /*11660*/  LOP3.LUT R44, R123, 0xffff0000, RZ, 0xc0, !PT ;  /* 0xffff00007b2c7812 */ /* 0x000fe200078ec0ff */
[C---:B------:R-:W-:Y:S01]  /*11670*/  FMUL.FTZ R47, R50.reuse, R45 ;  /* 0x0000002d322f7220 */ /* 0x040fe20000410000 */
[----:B------:R-:W-:Y:S01]  /*11680*/  LOP3.LUT R40, R119, 0xffff0000, RZ, 0xc0, !PT ;  /* 0xffff000077287812 */ /* 0x000fe200078ec0ff */
[-C--:B------:R-:W-:Y:S01]  /*11690*/  FMUL.FTZ R52, R50, R41.reuse ;  /* 0x0000002932347220 */ /* 0x080fe20000410000 */
[----:B------:R-:W-:Y:S01]  /*116a0*/  LOP3.LUT R42, R42, 0xffff0000, RZ, 0xc0, !PT ;  /* 0xffff00002a2a7812 */ /* 0x000fe200078ec0ff */
[----:B------:R-:W-:Y:S01]  /*116b0*/  FMUL.FTZ R54, R51, R44 ;  /* 0x0000002c33367220 */ /* 0x000fe20000410000 */
[----:B------:R-:W-:Y:S01]  /*116c0*/  LOP3.LUT R43, R43, 0xffff0000, RZ, 0xc0, !PT ;  /* 0xffff00002b2b7812 */ /* 0x000fe200078ec0ff */
[-C--:B------:R-:W-:Y:S02]  /*116d0*/  FMUL.FTZ R51, R51, R40.reuse ;  /* 0x0000002833337220 */ /* 0x080fe40000410000 */
        /* <DEDUP_REMOVED lines=14> */
.L_x_1742:
[----:B------:R-:W-:Y:S05]  /*117c0*/  BSYNC B1 ;  /* 0x0000000000017941 */ /* 0x000fea0003800000 */
.L_x_1741:
[----:B------:R-:W-:Y:S01]  /*117d0*/  ISETP.GE.AND P0, PT, R20, R21, PT ;  /* 0x000000151400720c */ /* 0x000fe20003f06270 */
[----:B------:R-:W-:-:S12]  /*117e0*/  BSSY B1, `(.L_x_1745) ;  /* 0x00000df000017945 */ /* 0x000fd80003800000 */
[----:B------:R-:W-:Y:S05]  /*117f0*/  @P0 BRA `(.L_x_1746) ;  /* 0x0000000c00740947 */ /* 0x000fea0003800000 */
[----:B0-----:R-:W0:Y:S01]  /*11800*/  LDC R49, c[0x0][0x3f4] ;  /* 0x0000fd00ff317b82 */ /* 0x001e220000000800 */
[----:B-1----:R-:W-:Y:S01]  /*11810*/  SHF.R.S32.HI R41, RZ, 0x1f, R20 ;  /* 0x0000001fff297819 */ /* 0x002fe20000011414 */
[----:B------:R-:W-:Y:S01]  /*11820*/  IMAD.SHL.U32 R50, R20, 0x40, RZ ;  /* 0x0000004014327824 */ /* 0x000fe200078e00ff */
[----:B------:R-:W-:Y:S02]  /*11830*/  BSSY B2, `(.L_x_1747) ;  /* 0x0000071000027945 */ /* 0x000fe40003800000 */
[----:B------:R-:W-:Y:S02]  /*11840*/  LEA.HI R41, R41, R20, RZ, 0x3 ;  /* 0x0000001429297211 */ /* 0x000fe400078f18ff */
[----:B------:R-:W-:-:S03]  /*11850*/  LOP3.LUT R50, R50, 0x1c0, RZ, 0xc0, !PT ;  /* 0x000001c032327812 */ /* 0x000fc600078ec0ff */
[----:B------:R-:W-:Y:S01]  /*11860*/  IMAD.SHL.U32 R20, R41, 0x40, RZ ;  /* 0x0000004029147824 */ /* 0x000fe200078e00ff */
[----:B------:R-:W-:-:S04]  /*11870*/  SHF.R.U32.HI R48, RZ, 0x3, R50 ;  /* 0x00000003ff307819 */ /* 0x000fc80000011632 */
[----:B------:R-:W-:Y:S02]  /*11880*/  LOP3.LUT R20, R20, 0xfffffe00, RZ, 0xc0, !PT ;  /* 0xfffffe0014147812 */ /* 0x000fe400078ec0ff */
[-C--:B0-----:R-:W-:Y:S02]  /*11890*/  ISETP.GE.AND P0, PT, R16, R49.reuse, PT ;  /* 0x000000311000720c */ /* 0x081fe40003f06270 */
[----:B------:R-:W-:-:S11]  /*118a0*/  ISETP.GE.AND P1, PT, R219, R49, PT ;  /* 0x00000031db00720c */ /* 0x000fd60003f26270 */
[----:B------:R-:W-:Y:S05]  /*118b0*/  @P0 BRA `(.L_x_1748) ;  /* 0x0000000400a00947 */ /* 0x000fea0003800000 */
        /* <DEDUP_REMOVED lines=104> */
.L_x_1748:
[----:B------:R-:W-:Y:S05]  /*11f40*/  BSYNC B2 ;  /* 0x0000000000027941 */ /* 0x000fea0003800000 */
.L_x_1747:
[----:B------:R-:W-:Y:S05]  /*11f50*/  @P1 BRA `(.L_x_1746) ;  /* 0x00000004009c1947 */ /* 0x000fea0003800000 */
[----:B0-----:R-:W2:Y:S01]  /*11f60*/  LDL R51, [R1+0x88] ;  /* 0x0000880001337983 */ /* 0x001ea20000100800 */
[----:B------:R-:W-:Y:S02]  /*11f70*/  LEA.HI R49, R49, R0, RZ, 0x1d ;  /* 0x0000000031317211 */ /* 0x000fe400078fe8ff */
[----:B------:R-:W-:Y:S02]  /*11f80*/  SHF.R.U64 R43, R36, 0x10, R37 ;  /* 0x00000010242b7819 */ /* 0x000fe40000001225 */
[----:B------:R-:W-:Y:S01]  /*11f90*/  SHF.R.S32.HI R24, RZ, 0x1f, R49 ;  /* 0x0000001fff187819 */ /* 0x000fe20000011431 */
[----:B------:R-:W-:Y:S01]  /*11fa0*/  IMAD.SHL.U32 R25, R49, 0x8, RZ ;  /* 0x0000000831197824 */ /* 0x000fe200078e00ff */
[----:B------:R-:W-:Y:S02]  /*11fb0*/  SHF.R.U64 R28, R28, 0x10, R29 ;  /* 0x000000101c1c7819 */ /* 0x000fe4000000121d */
[----:B------:R-:W-:Y:S02]  /*11fc0*/  LEA.HI R24, R24, R49, RZ, 0x3 ;  /* 0x0000003118187211 */ /* 0x000fe400078f18ff */
[----:B------:R-:W-:-:S02]  /*11fd0*/  LOP3.LUT R25, R50, 0x38, R25, 0xf8, !PT ;  /* 0x0000003832197812 */ /* 0x000fc400078ef819 */
[----:B------:R-:W-:Y:S01]  /*11fe0*/  SHF.R.U32.HI R36, RZ, 0x10, R37 ;  /* 0x00000010ff247819 */ /* 0x000fe20000011625 */
        /* <DEDUP_REMOVED lines=9> */
[----:B------:R-:W-:Y:S02]  /*12080*/  SHF.R.U64 R29, R30, 0x10, R31 ;  /* 0x000000101e1d7819 */ /* 0x000fe4000000121f */
        /* <DEDUP_REMOVED lines=12> */
[----:B------:R-:W-:Y:S01]  /*12150*/  IMAD.U32 R42, R98, 0x10000, RZ ;  /* 0x00010000622a7824 */ /* 0x000fe200078e00ff */
[----:B------:R-:W-:Y:S02]  /*12160*/  LOP3.LUT R99, R99, 0xffff0000, RZ, 0xc0, !PT ;  /* 0xffff000063637812 */ /* 0x000fe400078ec0ff */
[----:B------:R-:W-:Y:S02]  /*12170*/  LOP3.LUT R100, R100, 0xffff0000, RZ, 0xc0, !PT ;  /* 0xffff000064647812 */ /* 0x000fe400078ec0ff */
[----:B------:R-:W-:Y:S01]  /*12180*/  LOP3.LUT R98, R98, 0xffff0000, RZ, 0xc0, !PT ;  /* 0xffff000062627812 */ /* 0x000fe200078ec0ff */
        /* <DEDUP_REMOVED lines=31> */
[----:B------:R-:W-:Y:S01]  /*12380*/  FMUL.FTZ R37, R32, R29 ;  /* 0x0000001d20257220 */ /* 0x000fe20000410000 */
[----:B------:R-:W-:-:S02]  /*12390*/  IMAD.U32 R30, R26, 0x10000, RZ ;  /* 0x000100001a1e7824 */ /* 0x000fc400078e00ff */
[----:B------:R-:W-:Y:S01]  /*123a0*/  FFMA.FTZ R32, R24, R29, -R31 ;  /* 0x0000001d18207223 */ /* 0x000fe2000001081f */
[----:B------:R-:W-:Y:S02]  /*123b0*/  IMAD.U32 R31, R96, 0x10000, RZ ;  /* 0x00010000601f7824 */ /* 0x000fe400078e00ff */
[----:B------:R-:W-:Y:S01]  /*123c0*/  FFMA.FTZ R36, R24, R99, R37 ;  /* 0x0000006318247223 */ /* 0x000fe20000010025 */
[----:B------:R-:W-:Y:S02]  /*123d0*/  IMAD.U32 R29, R92, 0x10000, RZ ;  /* 0x000100005c1d7824 */ /* 0x000fe400078e00ff */
[C---:B------:R-:W-:Y:S01]  /*123e0*/  FMUL.FTZ R40, R33.reuse, R100 ;  /* 0x0000006421287220 */ /* 0x040fe20000410000 */
[C---:B------:R-:W-:Y:S01]  /*123f0*/  FMUL.FTZ R37, R38.reuse, R31 ;  /* 0x0000001f26257220 */ /* 0x040fe20000410000 */
[-C--:B------:R-:W-:Y:S01]  /*12400*/  FMUL.FTZ R39, R33, R28.reuse ;  /* 0x0000001c21277220 */ /* 0x080fe20000410000 */
[-C--:B------:R-:W-:Y:S01]  /*12410*/  FMUL.FTZ R41, R38, R29.reuse ;  /* 0x0000001d26297220 */ /* 0x080fe20000410000 */
[C---:B------:R-:W-:Y:S01]  /*12420*/  FFMA.FTZ R33, R25.reuse, R28, -R40 ;  /* 0x0000001c19217223 */ /* 0x040fe20000010828 */
[----:B------:R-:W-:Y:S01]  /*12430*/  FFMA.FTZ R37, R30, R29, -R37 ;  /* 0x0000001d1e257223 */ /* 0x000fe20000010825 */
[----:B------:R-:W-:Y:S01]  /*12440*/  FFMA.FTZ R39, R25, R100, R39 ;  /* 0x0000006419277223 */ /* 0x000fe20000010027 */
        /* <DEDUP_REMOVED lines=8> */
[----:B------:R-:W-:Y:S01]  /*124d0*/  LOP3.LUT R27, R27, 0xffff0000, RZ, 0xc0, !PT ;  /* 0xffff00001b1b7812 */ /* 0x000fe200078ec0ff */
[----:B------:R-:W-:-:S02]  /*124e0*/  FMUL.FTZ R35, R35, R24 ;  /* 0x0000001823237220 */ /* 0x000fc40000410000 */
[C---:B------:R-:W-:Y:S01]  /*124f0*/  FFMA.FTZ R34, R26.reuse, R25, -R31 ;  /* 0x000000191a227223 */ /* 0x040fe2000001081f */
[----:B------:R-:W-:Y:S01]  /*12500*/  FFMA.FTZ R31, R26, R29, R28 ;  /* 0x0000001d1a1f7223 */ /* 0x000fe2000001001c */
[C---:B------:R-:W-:Y:S01]  /*12510*/  FFMA.FTZ R38, R27.reuse, R24, -R38 ;  /* 0x000000181b267223 */ /* 0x040fe20000010826 */
[----:B------:R-:W-:Y:S01]  /*12520*/  FFMA.FTZ R35, R27, R98, R35 ;  /* 0x000000621b237223 */ /* 0x000fe20000010023 */
[----:B------:R-:W-:Y:S02]  /*12530*/  F2FP.BF16.F32.PACK_AB R24, R32, R45 ;  /* 0x0000002d2018723e */ /* 0x000fe400000010ff */
[----:B------:R-:W-:Y:S02]  /*12540*/  F2FP.BF16.F32.PACK_AB R25, R33, R44 ;  /* 0x0000002c2119723e */ /* 0x000fe400000010ff */
[----:B------:R-:W-:Y:S02]  /*12550*/  F2FP.BF16.F32.PACK_AB R26, R34, R37 ;  /* 0x00000025221a723e */ /* 0x000fe400000010ff */
[----:B------:R-:W-:-:S02]  /*12560*/  F2FP.BF16.F32.PACK_AB R30, R31, R30 ;  /* 0x0000001e1f1e723e */ /* 0x000fc400000010ff */
[----:B------:R-:W-:Y:S02]  /*12570*/  F2FP.BF16.F32.PACK_AB R27, R38, R43 ;  /* 0x0000002b261b723e */ /* 0x000fe400000010ff */
[----:B------:R-:W-:Y:S02]  /*12580*/  F2FP.BF16.F32.PACK_AB R28, R36, R47 ;  /* 0x0000002f241c723e */ /* 0x000fe400000010ff */
[----:B------:R-:W-:Y:S01]  /*12590*/  F2FP.BF16.F32.PACK_AB R29, R39, R46 ;  /* 0x0000002e271d723e */ /* 0x000fe200000010ff */
[----:B------:R2:W-:Y:S01]  /*125a0*/  STS.128 [R51], R24 ;  /* 0x0000001833007388 */ /* 0x0005e20000000c00 */
[----:B------:R-:W-:-:S05]  /*125b0*/  F2FP.BF16.F32.PACK_AB R31, R35, R42 ;  /* 0x0000002a231f723e */ /* 0x000fca00000010ff */
[----:B------:R2:W-:Y:S02]  /*125c0*/  STS.128 [R20+0x10400], R28 ;  /* 0x0104001c14007388 */ /* 0x0005e40000000c00 */
.L_x_1746:
[----:B------:R-:W-:Y:S05]  /*125d0*/  BSYNC B1 ;  /* 0x0000000000017941 */ /* 0x000fea0003800000 */
.L_x_1745:
[----:B------:R-:W-:-:S13]  /*125e0*/  ISETP.GE.AND P0, PT, R3, R21, PT ;  /* 0x000000150300720c */ /* 0x000fda0003f06270 */
[----:B------:R-:W-:Y:S05]  /*125f0*/  @P0 BRA `(.L_x_1716) ;  /* 0x0000000c00740947 */ /* 0x000fea0003800000 */
[----:B-1----:R-:W1:Y:S01]  /*12600*/  LDC R47, c[0x0][0x3f4] ;  /* 0x0000fd00ff2f7b82 */ /* 0x002e620000000800 */
[----:B0-2---:R-:W-:Y:S01]  /*12610*/  SHF.R.S32.HI R24, RZ, 0x1f, R3 ;  /* 0x0000001fff187819 */ /* 0x005fe20000011403 */
[----:B------:R-:W-:Y:S01]  /*12620*/  IMAD.SHL.U32 R20, R3, 0x40, RZ ;  /* 0x0000004003147824 */ /* 0x000fe200078e00ff */
[----:B------:R-:W-:Y:S02]  /*12630*/  BSSY B1, `(.L_x_1749) ;  /* 0x0000071000017945 */ /* 0x000fe40003800000 */
[----:B------:R-:W-:Y:S02]  /*12640*/  LEA.HI R24, R24, R3, RZ, 0x3 ;  /* 0x0000000318187211 */ /* 0x000fe400078f18ff */
[----:B------:R-:W-:-:S03]  /*12650*/  LOP3.LUT R40, R20, 0x1c0, RZ, 0xc0, !PT ;  /* 0x000001c014287812 */ /* 0x000fc600078ec0ff */
[----:B------:R-:W-:Y:S01]  /*12660*/  IMAD.SHL.U32 R24, R24, 0x40, RZ ;  /* 0x0000004018187824 */ /* 0x000fe200078e00ff */
[----:B------:R-:W-:-:S04]  /*12670*/  SHF.R.U32.HI R42, RZ, 0x3, R40 ;  /* 0x00000003ff2a7819 */ /* 0x000fc80000011628 */
[----:B------:R-:W-:Y:S02]  /*12680*/  LOP3.LUT R44, R24, 0xfffffe00, RZ, 0xc0, !PT ;  /* 0xfffffe00182c7812 */ /* 0x000fe400078ec0ff */
[-C--:B-1----:R-:W-:Y:S02]  /*12690*/  ISETP.GE.AND P0, PT, R16, R47.reuse, PT ;  /* 0x0000002f1000720c */ /* 0x082fe40003f06270 */
[----:B------:R-:W-:-:S11]  /*126a0*/  ISETP.GE.AND P1, PT, R219, R47, PT ;  /* 0x0000002fdb00720c */ /* 0x000fd60003f26270 */
[----:B------:R-:W-:Y:S05]  /*126b0*/  @P0 BRA `(.L_x_1750) ;  /* 0x0000000400a00947 */ /* 0x000fea0003800000 */
[----:B------:R-:W2:Y:S04]  /*126c0*/  LDL R25, [R1+0x68] ;  /* 0x0000680001197983 */ /* 0x000ea80000100800 */
[----:B------:R-:W3:Y:S01]  /*126d0*/  LDL R46, [R1+0x84] ;  /* 0x00008400012e7983 */ /* 0x000ee20000100800 */
[----:B------:R-:W-:Y:S02]  /*126e0*/  SHF.R.U64 R21, R8, 0x10, R9 ;  /* 0x0000001008157819 */ /* 0x000fe40000001209 */
[--C-:B------:R-:W-:Y:S02]  /*126f0*/  SHF.R.U64 R8, R10, 0x10, R11.reuse ;  /* 0x000000100a087819 */ /* 0x100fe4000000120b */
[----:B------:R-:W-:Y:S02]  /*12700*/  SHF.R.U32.HI R10, RZ, 0x10, R11 ;  /* 0x00000010ff0a7819 */ /* 0x000fe4000001160b */
[----:B------:R-:W-:-:S02]  /*12710*/  SHF.R.U64 R11, R72, 0x10, R73 ;  /* 0x00000010480b7819 */ /* 0x000fc40000001249 */
[----:B------:R-:W-:Y:S02]  /*12720*/  PRMT R101, R101, 0x5410, R8 ;  /* 0x0000541065657816 */ /* 0x000fe40000000008 */
[----:B------:R-:W-:Y:S02]  /*12730*/  PRMT R108, R108, 0x5410, R11 ;  /* 0x000054106c6c7816 */ /* 0x000fe4000000000b */
[----:B------:R-:W-:Y:S02]  /*12740*/  PRMT R104, R104, 0x5410, R21 ;  /* 0x0000541068687816 */ /* 0x000fe40000000015 */
[----:B------:R-:W-:Y:S01]  /*12750*/  PRMT R103, R103, 0x5410, R10 ;  /* 0x0000541067677816 */ /* 0x000fe2000000000a */
[----:B------:R-:W-:Y:S01]  /*12760*/  IMAD.U32 R35, R108, 0x10000, RZ ;  /* 0x000100006c237824 */ /* 0x000fe200078e00ff */
[----:B------:R-:W-:Y:S01]  /*12770*/  SHF.R.U32.HI R72, RZ, 0x10, R73 ;  /* 0x00000010ff487819 */ /* 0x000fe20000011649 */
[----:B------:R-:W-:Y:S01]  /*12780*/  IMAD.U32 R34, R104, 0x10000, RZ ;  /* 0x0001000068227824 */ /* 0x000fe200078e00ff */
[----:B------:R-:W-:-:S02]  /*12790*/  LOP3.LUT R108, R108, 0xffff0000, RZ, 0xc0, !PT ;  /* 0xffff00006c6c7812 */ /* 0x000fc400078ec0ff */
[----:B------:R-:W-:Y:S02]  /*127a0*/  PRMT R109, R109, 0x5410, R72 ;  /* 0x000054106d6d7816 */ /* 0x000fe40000000048 */
[----:B------:R-:W-:-:S03]  /*127b0*/  LOP3.LUT R104, R104, 0xffff0000, RZ, 0xc0, !PT ;  /* 0xffff000068687812 */ /* 0x000fc600078ec0ff */
[C---:B------:R-:W-:Y:S01]  /*127c0*/  IMAD.U32 R37, R109.reuse, 0x10000, RZ ;  /* 0x000100006d257824 */ /* 0x040fe200078e00ff */
[----:B------:R-:W-:Y:S02]  /*127d0*/  LOP3.LUT R109, R109, 0xffff0000, RZ, 0xc0, !PT ;  /* 0xffff00006d6d7812 */ /* 0x000fe400078ec0ff */
[----:B--2---:R-:W-:-:S04]  /*127e0*/  LEA.HI R3, R47, R25, RZ, 0x1d ;  /* 0x000000192f037211 */ /* 0x004fc800078fe8ff */
[----:B------:R-:W-:Y:S01]  /*127f0*/  SHF.R.S32.HI R24, RZ, 0x1f, R3 ;  /* 0x0000001fff187819 */ /* 0x000fe20000011403 */
[----:B------:R-:W-:-:S03]  /*12800*/  IMAD.SHL.U32 R20, R3, 0x8, RZ ;  /* 0x0000000803147824 */ /* 0x000fc600078e00ff */
[----:B------:R-:W-:Y:S02]  /*12810*/  LEA.HI R24, R24, R3, RZ, 0x3 ;  /* 0x0000000318187211 */ /* 0x000fe400078f18ff */
[----:B------:R-:W-:Y:S02]  /*12820*/  LOP3.LUT R3, R40, 0x38, R20, 0xf8, !PT ;  /* 0x0000003828037812 */ /* 0x000fe400078ef814 */
[----:B------:R-:W-:Y:S01]  /*12830*/  SHF.R.U32.HI R20, RZ, 0x10, R9 ;  /* 0x00000010ff147819 */ /* 0x000fe20000011609 */
[----:B------:R-:W-:Y:S01]  /*12840*/  IMAD.SHL.U32 R24, R24, 0x400, RZ ;  /* 0x0000040018187824 */ /* 0x000fe200078e00ff */
[----:B------:R-:W-:Y:S02]  /*12850*/  LOP3.LUT R3, R3, R42, RZ, 0x3c, !PT ;  /* 0x0000002a03037212 */ /* 0x000fe400078e3cff */
[----:B------:R-:W-:Y:S02]  /*12860*/  SHF.R.U64 R9, R74, 0x10, R75 ;  /* 0x000000104a097819 */ /* 0x000fe4000000124b */
[----:B------:R-:W-:-:S02]  /*12870*/  LOP3.LUT R24, R24, 0x7fffe000, RZ, 0xc0, !PT ;  /* 0x7fffe00018187812 */ /* 0x000fc400078ec0ff */
[----:B------:R-:W-:Y:S02]  /*12880*/  PRMT R106, R106, 0x5410, R9 ;  /* 0x000054106a6a7816 */ /* 0x000fe40000000009 */
[----:B------:R-:W-:Y:S02]  /*12890*/  IADD3 R3, R3, R24, R44 ;  /* 0x0000001803037210 */ /* 0x000fe40007ffe02c */
[----:B---3--:R-:W0:Y:S01]  /*128a0*/  LDS.128 R24, [R46] ;  /* 0x000000002e187984 */ /* 0x008e220000000c00 */
[----:B------:R-:W-:Y:S02]  /*128b0*/  SHF.R.U32.HI R74, RZ, 0x10, R75 ;  /* 0x00000010ff4a7819 */ /* 0x000fe4000001164b */
[----:B------:R-:W-:Y:S01]  /*128c0*/  IMAD R3, R3, 0x2, R18 ;  /* 0x0000000203037824 */ /* 0x000fe200078e0212 */
[----:B------:R-:W-:Y:S02]  /*128d0*/  PRMT R105, R105, 0x5410, R20 ;  /* 0x0000541069697816 */ /* 0x000fe40000000014 */
[----:B------:R-:W-:-:S02]  /*128e0*/  PRMT R107, R107, 0x5410, R74 ;  /* 0x000054106b6b7816 */ /* 0x000fc4000000004a */
        /* <DEDUP_REMOVED lines=18> */
[----:B------:R-:W-:Y:S02]  /*12a10*/  IMAD.U32 R33, R31, 0x10000, RZ ;  /* 0x000100001f217824 */ /* 0x000fe400078e00ff */
[----:B------:R-:W-:Y:S01]  /*12a20*/  FFMA.FTZ R41, R8, R35, R41 ;  /* 0x0000002308297223 */ /* 0x000fe20000010029 */
[----:B------:R-:W-:Y:S02]  /*12a30*/  IMAD.U32 R34, R107, 0x10000, RZ ;  /* 0x000100006b227824 */ /* 0x000fe400078e00ff */
[-C--:B------:R-:W-:Y:S01]  /*12a40*/  FMUL.FTZ R35, R32, R25.reuse ;  /* 0x0000001920237220 */ /* 0x080fe20000410000 */
[----:B------:R-:W-:Y:S01]  /*12a50*/  IMAD.U32 R8, R103, 0x10000, RZ ;  /* 0x0001000067087824 */ /* 0x000fe200078e00ff */
[----:B------:R-:W-:Y:S01]  /*12a60*/  LOP3.LUT R105, R105, 0xffff0000, RZ, 0xc0, !PT ;  /* 0xffff000069697812 */ /* 0x000fe200078ec0ff */
[C---:B------:R-:W-:Y:S01]  /*12a70*/  FMUL.FTZ R32, R33.reuse, R34 ;  /* 0x0000002221207220 */ /* 0x040fe20000410000 */
[C---:B------:R-:W-:Y:S01]  /*12a80*/  FFMA.FTZ R43, R10.reuse, R25, -R43 ;  /* 0x000000190a2b7223 */ /* 0x040fe2000001082b */
[-C--:B------:R-:W-:Y:S01]  /*12a90*/  FMUL.FTZ R45, R33, R8.reuse ;  /* 0x00000008212d7220 */ /* 0x080fe20000410000 */
[----:B------:R-:W-:Y:S01]  /*12aa0*/  FFMA.FTZ R25, R10, R37, R35 ;  /* 0x000000250a197223 */ /* 0x000fe20000010023 */
[----:B------:R-:W-:Y:S01]  /*12ab0*/  FFMA.FTZ R33, R21, R8, -R32 ;  /* 0x0000000815217223 */ /* 0x000fe20000010820 */
[C---:B------:R-:W-:Y:S01]  /*12ac0*/  FMUL.FTZ R8, R27.reuse, R108 ;  /* 0x0000006c1b087220 */ /* 0x040fe20000410000 */
[----:B------:R-:W-:Y:S01]  /*12ad0*/  FMUL.FTZ R32, R27, R104 ;  /* 0x000000681b207220 */ /* 0x000fe20000410000 */
[----:B------:R-:W-:-:S02]  /*12ae0*/  IMAD.U32 R29, R30, 0x10000, RZ ;  /* 0x000100001e1d7824 */ /* 0x000fc400078e00ff */
[----:B------:R-:W-:Y:S01]  /*12af0*/  FFMA.FTZ R45, R21, R34, R45 ;  /* 0x00000022152d7223 */ /* 0x000fe2000001002d */
[C---:B------:R-:W-:Y:S01]  /*12b00*/  FFMA.FTZ R104, R9.reuse, R104, -R8 ;  /* 0x0000006809687223 */ /* 0x040fe20000010808 */
[----:B------:R-:W-:Y:S02]  /*12b10*/  IMAD.U32 R10, R106, 0x10000, RZ ;  /* 0x000100006a0a7824 */ /* 0x000fe400078e00ff */
[----:B------:R-:W-:Y:S01]  /*12b20*/  FFMA.FTZ R32, R9, R108, R32 ;  /* 0x0000006c09207223 */ /* 0x000fe20000010020 */
[----:B------:R-:W-:Y:S01]  /*12b30*/  LOP3.LUT R30, R30, 0xffff0000, RZ, 0xc0, !PT ;  /* 0xffff00001e1e7812 */ /* 0x000fe200078ec0ff */
[C---:B------:R-:W-:Y:S02]  /*12b40*/  IMAD.U32 R8, R101.reuse, 0x10000, RZ ;  /* 0x0001000065087824 */ /* 0x040fe400078e00ff */
[----:B------:R-:W-:Y:S01]  /*12b50*/  FMUL.FTZ R21, R28, R109 ;  /* 0x0000006d1c157220 */ /* 0x000fe20000410000 */
[----:B------:R-:W-:Y:S01]  /*12b60*/  LOP3.LUT R9, R106, 0xffff0000, RZ, 0xc0, !PT ;  /* 0xffff00006a097812 */ /* 0x000fe200078ec0ff */
[-C--:B------:R-:W-:Y:S01]  /*12b70*/  FMUL.FTZ R34, R28, R105.reuse ;  /* 0x000000691c227220 */ /* 0x080fe20000410000 */
[----:B------:R-:W-:Y:S01]  /*12b80*/  LOP3.LUT R101, R101, 0xffff0000, RZ, 0xc0, !PT ;  /* 0xffff000065657812 */ /* 0x000fe200078ec0ff */
[----:B------:R-:W-:Y:S01]  /*12b90*/  FMUL.FTZ R36, R29, R10 ;  /* 0x0000000a1d247220 */ /* 0x000fe20000410000 */
[----:B------:R-:W-:Y:S01]  /*12ba0*/  LOP3.LUT R31, R31, 0xffff0000, RZ, 0xc0, !PT ;  /* 0xffff00001f1f7812 */ /* 0x000fe200078ec0ff */
[C---:B------:R-:W-:Y:S01]  /*12bb0*/  FFMA.FTZ R28, R24.reuse, R105, -R21 ;  /* 0x00000069181c7223 */ /* 0x040fe20000010815 */
[----:B------:R-:W-:Y:S01]  /*12bc0*/  LOP3.LUT R107, R107, 0xffff0000, RZ, 0xc0, !PT ;  /* 0xffff00006b6b7812 */ /* 0x000fe200078ec0ff */
[----:B------:R-:W-:Y:S01]  /*12bd0*/  FFMA.FTZ R34, R24, R109, R34 ;  /* 0x0000006d18227223 */ /* 0x000fe20000010022 */
[----:B------:R-:W-:Y:S01]  /*12be0*/  LOP3.LUT R103, R103, 0xffff0000, RZ, 0xc0, !PT ;  /* 0xffff000067677812 */ /* 0x000fe200078ec0ff */
[C---:B------:R-:W-:Y:S01]  /*12bf0*/  FMUL.FTZ R21, R30.reuse, R9 ;  /* 0x000000091e157220 */ /* 0x040fe20000410000 */
[-C--:B------:R-:W-:Y:S01]  /*12c00*/  FMUL.FTZ R24, R29, R8.reuse ;  /* 0x000000081d187220 */ /* 0x080fe20000410000 */
[----:B------:R-:W-:Y:S01]  /*12c10*/  FMUL.FTZ R30, R30, R101 ;  /* 0x000000651e1e7220 */ /* 0x000fe20000410000 */
[----:B------:R-:W-:Y:S01]  /*12c20*/  FFMA.FTZ R36, R11, R8, -R36 ;  /* 0x000000080b247223 */ /* 0x000fe20000010824 */
[C---:B------:R-:W-:Y:S01]  /*12c30*/  FMUL.FTZ R27, R31.reuse, R107 ;  /* 0x0000006b1f1b7220 */ /* 0x040fe20000410000 */
[----:B------:R-:W-:Y:S01]  /*12c40*/  FMUL.FTZ R8, R31, R103 ;  /* 0x000000671f087220 */ /* 0x000fe20000410000 */
[----:B------:R-:W-:Y:S01]  /*12c50*/  FFMA.FTZ R11, R11, R10, R24 ;  /* 0x0000000a0b0b7223 */ /* 0x000fe20000010018 */
        /* <DEDUP_REMOVED lines=14> */
.L_x_1750:
[----:B------:R-:W-:Y:S05]  /*12d40*/  BSYNC B1 ;  /* 0x0000000000017941 */ /* 0x000fea0003800000 */
.L_x_1749:
        /* <DEDUP_REMOVED lines=16> */
[----:B------:R-:W-:Y:S02]  /*12e50*/  SHF.R.U64 R5, R14, 0x10, R15 ;  /* 0x000000100e057819 */ /* 0x000fe4000000120f */
[----:B------:R-:W-:Y:S01]  /*12e60*/  SHF.R.U32.HI R12, RZ, 0x10, R13 ;  /* 0x00000010ff0c7819 */ /* 0x000fe2000001160d */
[----:B------:R-:W-:Y:S01]  /*12e70*/  IMAD R3, R3, 0x2, R18 ;  /* 0x0000000203037824 */ /* 0x000fe200078e0212 */
[----:B------:R-:W-:Y:S02]  /*12e80*/  PRMT R87, R87, 0x5410, R4 ;  /* 0x0000541057577816 */ /* 0x000fe40000000004 */
[----:B------:R-:W-:Y:S02]  /*12e90*/  PRMT R85, R85, 0x5410, R6 ;  /* 0x0000541055557816 */ /* 0x000fe40000000006 */
[----:B------:R-:W0:Y:S01]  /*12ea0*/  LDS.128 R24, [R3+0x10400] ;  /* 0x0104000003187984 */ /* 0x000e220000000c00 */
[----:B------:R-:W-:Y:S01]  /*12eb0*/  PRMT R90, R90, 0x5410, R7 ;  /* 0x000054105a5a7816 */ /* 0x000fe20000000007 */
[----:B------:R-:W-:Y:S01]  /*12ec0*/  IMAD.U32 R28, R87, 0x10000, RZ ;  /* 0x00010000571c7824 */ /* 0x000fe200078e00ff */
[----:B------:R-:W-:-:S02]  /*12ed0*/  PRMT R88, R88, 0x5410, R5 ;  /* 0x0000541058587816 */ /* 0x000fc40000000005 */
[----:B------:R-:W-:Y:S02]  /*12ee0*/  PRMT R86, R86, 0x5410, R29 ;  /* 0x0000541056567816 */ /* 0x000fe4000000001d */
[----:B------:R-:W-:Y:S02]  /*12ef0*/  PRMT R91, R91, 0x5410, R12 ;  /* 0x000054105b5b7816 */ /* 0x000fe4000000000c */
[----:B------:R-:W-:Y:S02]  /*12f00*/  SHF.R.U32.HI R14, RZ, 0x10, R15 ;  /* 0x00000010ff0e7819 */ /* 0x000fe4000001160f */
[----:B------:R-:W-:Y:S01]  /*12f10*/  PRMT R84, R84, 0x5410, R21 ;  /* 0x0000541054547816 */ /* 0x000fe20000000015 */
[----:B------:R-:W-:Y:S01]  /*12f20*/  IMAD.U32 R21, R86, 0x10000, RZ ;  /* 0x0001000056157824 */ /* 0x000fe200078e00ff */
[----:B------:R-:W-:Y:S01]  /*12f30*/  PRMT R89, R89, 0x5410, R14 ;  /* 0x0000541059597816 */ /* 0x000fe2000000000e */
[C---:B------:R-:W-:Y:S01]  /*12f40*/  IMAD.U32 R30, R91.reuse, 0x10000, RZ ;  /* 0x000100005b1e7824 */ /* 0x040fe200078e00ff */
[----:B------:R-:W-:-:S02]  /*12f50*/  LOP3.LUT R91, R91, 0xffff0000, RZ, 0xc0, !PT ;  /* 0xffff00005b5b7812 */ /* 0x000fc400078ec0ff */
[----:B------:R-:W-:Y:S02]  /*12f60*/  LOP3.LUT R87, R87, 0xffff0000, RZ, 0xc0, !PT ;  /* 0xffff000057577812 */ /* 0x000fe400078ec0ff */
[----:B0-----:R-:W-:Y:S01]  /*12f70*/  LOP3.LUT R12, R24, 0xffff0000, RZ, 0xc0, !PT ;  /* 0xffff0000180c7812 */ /* 0x001fe200078ec0ff */
[----:B------:R-:W-:Y:S01]  /*12f80*/  IMAD.U32 R13, R25, 0x10000, RZ ;  /* 0x00010000190d7824 */ /* 0x000fe200078e00ff */
[C---:B------:R-:W-:Y:S01]  /*12f90*/  LOP3.LUT R15, R26.reuse, 0xffff0000, RZ, 0xc0, !PT ;  /* 0xffff00001a0f7812 */ /* 0x040fe200078ec0ff */
[----:B------:R-:W-:Y:S02]  /*12fa0*/  IMAD.U32 R20, R27, 0x10000, RZ ;  /* 0x000100001b147824 */ /* 0x000fe400078e00ff */
[C---:B------:R-:W-:Y:S01]  /*12fb0*/  FMUL.FTZ R32, R13.reuse, R30 ;  /* 0x0000001e0d207220 */ /* 0x040fe20000410000 */
[----:B------:R-:W-:Y:S01]  /*12fc0*/  FMUL.FTZ R34, R13, R28 ;  /* 0x0000001c0d227220 */ /* 0x000fe20000410000 */
[----:B------:R-:W-:Y:S01]  /*12fd0*/  IMAD.U32 R14, R26, 0x10000, RZ ;  /* 0x000100001a0e7824 */ /* 0x000fe200078e00ff */
[----:B------:R-:W-:Y:S01]  /*12fe0*/  LOP3.LUT R26, R27, 0xffff0000, RZ, 0xc0, !PT ;  /* 0xffff00001b1a7812 */ /* 0x000fe200078ec0ff */
[----:B--2---:R-:W0:Y:S02]  /*12ff0*/  LDS.128 R8, [R31] ;  /* 0x000000001f087984 */ /* 0x004e240000000c00 */
        /* <DEDUP_REMOVED lines=8> */
[----:B------:R-:W-:Y:S01]  /*13080*/  IMAD.U32 R11, R24, 0x10000, RZ ;  /* 0x00010000180b7824 */ /* 0x000fe200078e00ff */
[----:B------:R-:W-:Y:S01]  /*13090*/  LOP3.LUT R24, R25, 0xffff0000, RZ, 0xc0, !PT ;  /* 0xffff000019187812 */ /* 0x000fe200078ec0ff */
[----:B------:R-:W-:-:S02]  /*130a0*/  IMAD.U32 R25, R90, 0x10000, RZ ;  /* 0x000100005a197824 */ /* 0x000fc400078e00ff */
[C---:B------:R-:W-:Y:S01]  /*130b0*/  FFMA.FTZ R32, R5.reuse, R28, -R32 ;  /* 0x0000001c05207223 */ /* 0x040fe20000010820 */
[----:B------:R-:W-:Y:S01]  /*130c0*/  FFMA.FTZ R34, R5, R30, R34 ;  /* 0x0000001e05227223 */ /* 0x000fe20000010022 */
[----:B------:R-:W-:Y:S01]  /*130d0*/  LOP3.LUT R5, R86, 0xffff0000, RZ, 0xc0, !PT ;  /* 0xffff000056057812 */ /* 0x000fe200078ec0ff */
[C---:B------:R-:W-:Y:S01]  /*130e0*/  FMUL.FTZ R29, R11.reuse, R25 ;  /* 0x000000190b1d7220 */ /* 0x040fe20000410000 */
[----:B------:R-:W-:-:S03]  /*130f0*/  FMUL.FTZ R11, R11, R21 ;  /* 0x000000150b0b7220 */ /* 0x000fc60000410000 */
[C---:B------:R-:W-:Y:S01]  /*13100*/  FFMA.FTZ R29, R0.reuse, R21, -R29 ;  /* 0x00000015001d7223 */ /* 0x040fe2000001081d */
[----:B------:R-:W-:Y:S02]  /*13110*/  IMAD.U32 R21, R89, 0x10000, RZ ;  /* 0x0001000059157824 */ /* 0x000fe400078e00ff */
[----:B------:R-:W-:Y:S01]  /*13120*/  FFMA.FTZ R25, R0, R25, R11 ;  /* 0x0000001900197223 */ /* 0x000fe2000001000b */
[----:B------:R-:W-:Y:S01]  /*13130*/  IMAD.U32 R0, R85, 0x10000, RZ ;  /* 0x0001000055007824 */ /* 0x000fe200078e00ff */
[----:B------:R-:W-:Y:S01]  /*13140*/  LOP3.LUT R11, R90, 0xffff0000, RZ, 0xc0, !PT ;  /* 0xffff00005a0b7812 */ /* 0x000fe200078ec0ff */
[----:B------:R-:W-:Y:S01]  /*13150*/  FMUL.FTZ R28, R20, R21 ;  /* 0x00000015141c7220 */ /* 0x000fe20000410000 */
[----:B------:R-:W-:Y:S01]  /*13160*/  FMUL.FTZ R13, R12, R5 ;  /* 0x000000050c0d7220 */ /* 0x000fe20000410000 */
[-C--:B------:R-:W-:Y:S01]  /*13170*/  FMUL.FTZ R20, R20, R0.reuse ;  /* 0x0000000014147220 */ /* 0x080fe20000410000 */
[----:B------:R-:W-:Y:S01]  /*13180*/  LOP3.LUT R89, R89, 0xffff0000, RZ, 0xc0, !PT ;  /* 0xffff000059597812 */ /* 0x000fe200078ec0ff */
[----:B------:R-:W-:Y:S01]  /*13190*/  FFMA.FTZ R28, R9, R0, -R28 ;  /* 0x00000000091c7223 */ /* 0x000fe2000001081c */
[----:B------:R-:W-:Y:S01]  /*131a0*/  LOP3.LUT R85, R85, 0xffff0000, RZ, 0xc0, !PT ;  /* 0xffff000055557812 */ /* 0x000fe200078ec0ff */
[----:B------:R-:W-:Y:S01]  /*131b0*/  FFMA.FTZ R20, R9, R21, R20 ;  /* 0x0000001509147223 */ /* 0x000fe20000010014 */
[-C--:B------:R-:W-:Y:S01]  /*131c0*/  FMUL.FTZ R9, R12, R11.reuse ;  /* 0x0000000b0c097220 */ /* 0x080fe20000410000 */
[----:B------:R-:W-:Y:S01]  /*131d0*/  FFMA.FTZ R12, R4, R11, R13 ;  /* 0x0000000b040c7223 */ /* 0x000fe2000001000d */
[C---:B------:R-:W-:Y:S01]  /*131e0*/  FMUL.FTZ R21, R24.reuse, R91 ;  /* 0x0000005b18157220 */ /* 0x040fe20000410000 */
[----:B------:R-:W-:Y:S01]  /*131f0*/  FMUL.FTZ R24, R24, R87 ;  /* 0x0000005718187220 */ /* 0x000fe20000410000 */
[----:B------:R-:W-:Y:S01]  /*13200*/  FFMA.FTZ R0, R4, R5, -R9 ;  /* 0x0000000504007223 */ /* 0x000fe20000010809 */
[C---:B------:R-:W-:Y:S01]  /*13210*/  IMAD.U32 R9, R88.reuse, 0x10000, RZ ;  /* 0x0001000058097824 */ /* 0x040fe200078e00ff */
[----:B------:R-:W-:Y:S01]  /*13220*/  LOP3.LUT R88, R88, 0xffff0000, RZ, 0xc0, !PT ;  /* 0xffff000058587812 */ /* 0x000fe200078ec0ff */
[C---:B------:R-:W-:Y:S01]  /*13230*/  IMAD.U32 R5, R84.reuse, 0x10000, RZ ;  /* 0x0001000054057824 */ /* 0x040fe200078e00ff */
[----:B------:R-:W-:Y:S01]  /*13240*/  LOP3.LUT R84, R84, 0xffff0000, RZ, 0xc0, !PT ;  /* 0xffff000054547812 */ /* 0x000fe200078ec0ff */
[----:B------:R-:W-:Y:S01]  /*13250*/  FMUL.FTZ R11, R14, R9 ;  /* 0x000000090e0b7220 */ /* 0x000fe20000410000 */
[----:B------:R-:W-:Y:S01]  /*13260*/  FFMA.FTZ R21, R8, R87, -R21 ;  /* 0x0000005708157223 */ /* 0x000fe20000010815 */
[-C--:B------:R-:W-:Y:S01]  /*13270*/  FMUL.FTZ R13, R14, R5.reuse ;  /* 0x000000050e0d7220 */ /* 0x080fe20000410000 */
[C---:B------:R-:W-:Y:S01]  /*13280*/  FMUL.FTZ R4, R15.reuse, R88 ;  /* 0x000000580f047220 */ /* 0x040fe20000410000 */
[----:B------:R-:W-:Y:S01]  /*13290*/  FFMA.FTZ R11, R6, R5, -R11 ;  /* 0x00000005060b7223 */ /* 0x000fe2000001080b */
[-C--:B------:R-:W-:Y:S01]  /*132a0*/  FMUL.FTZ R15, R15, R84.reuse ;  /* 0x000000540f0f7220 */ /* 0x080fe20000410000 */
[C---:B------:R-:W-:Y:S01]  /*132b0*/  FMUL.FTZ R5, R26.reuse, R89 ;  /* 0x000000591a057220 */ /* 0x040fe20000410000 */
[----:B------:R-:W-:Y:S01]  /*132c0*/  FMUL.FTZ R26, R26, R85 ;  /* 0x000000551a1a7220 */ /* 0x000fe20000410000 */
[----:B------:R-:W-:Y:S01]  /*132d0*/  FFMA.FTZ R13, R6, R9, R13 ;  /* 0x00000009060d7223 */ /* 0x000fe2000001000d */
[C---:B------:R-:W-:Y:S01]  /*132e0*/  FFMA.FTZ R6, R7.reuse, R84, -R4 ;  /* 0x0000005407067223 */ /* 0x040fe20000010804 */
[----:B------:R-:W-:Y:S01]  /*132f0*/  FFMA.FTZ R88, R7, R88, R15 ;  /* 0x0000005807587223 */ /* 0x000fe2000001000f */
        /* <DEDUP_REMOVED lines=13> */
.L_x_1716:
[----:B------:R-:W-:Y:S05]  /*133d0*/  BSYNC B0 ;  /* 0x0000000000007941 */ /* 0x000fea0003800000 */
.L_x_1676:
        /* <DEDUP_REMOVED lines=8> */
.L_x_1673:
[----:B------:R-:W-:-:S13]  /*13460*/  ISETP.NE.AND P0, PT, R225, 0x3, PT ;  /* 0x00000003e100780c */ /* 0x000fda0003f05270 */
[----:B------:R-:W-:Y:S05]  /*13470*/  @!P0 BRA `(.L_x_1751) ;  /* 0x0000000000048947 */ /* 0x000fea0003800000 */
[----:B------:R-:W-:Y:S01]  /*13480*/  BPT.TRAP 0x1 ;  /* 0x000000040000795c */ /* 0x000fe20000300000 */
.L_x_1751:
[----:B------:R-:W-:Y:S01]  /*13490*/  IMAD R58, R202, 0x8, R18 ;  /* 0x00000008ca3a7824 */ /* 0x000fe200078e0212 */
[----:B01-3--:R-:W-:-:S04]  /*134a0*/  SHF.L.U32 R3, R203, 0x1f, RZ ;  /* 0x0000001fcb037819 */ /* 0x00bfc800000006ff */
[----:B------:R0:W1:Y:S01]  /*134b0*/  SYNCS.PHASECHK.TRANS64.TRYWAIT P1, [R58+URZ+0x30830], R3 ;  /* 0x030830033a0075a7 */ /* 0x000062000802017f */
[----:B------:R-:W-:Y:S05]  /*134c0*/  @!P0 BRA `(.L_x_1752) ;  /* 0x0000000000048947 */ /* 0x000fea0003800000 */
[----:B------:R-:W-:Y:S01]  /*134d0*/  BPT.TRAP 0x1 ;  /* 0x000000040000795c */ /* 0x000fe20000300000 */
.L_x_1752:
[----:B------:R-:W-:Y:S01]  /*134e0*/  VIADD R0, R18, 0x20400 ;  /* 0x0002040012007836 */ /* 0x000fe20000000000 */
[----:B------:R-:W-:Y:S01]  /*134f0*/  LOP3.LUT R6, R2, 0x10000, RZ, 0xfc, !PT ;  /* 0x0001000002067812 */ /* 0x000fe200078efcff */
[----:B------:R-:W-:-:S03]  /*13500*/  IMAD.MOV.U32 R7, RZ, RZ, 0x40000040 ;  /* 0x40000040ff077424 */ /* 0x000fc600078e00ff */
[----:B------:R-:W-:-:S04]  /*13510*/  SHF.R.U32.HI R0, RZ, 0x4, R0 ;  /* 0x00000004ff007819 */ /* 0x000fc80000011600 */
[----:B------:R-:W-:-:S04]  /*13520*/  LOP3.LUT R0, R0, 0x3fff, RZ, 0xc0, !PT ;  /* 0x00003fff00007812 */ /* 0x000fc800078ec0ff */
[----:B------:R-:W-:-:S05]  /*13530*/  LOP3.LUT R0, R0, 0x10000, RZ, 0xfc, !PT ;  /* 0x0001000000007812 */ /* 0x000fca00078efcff */
[----:B------:R3:W-:Y:S01]  /*13540*/  STL [R1+0x40], R0 ;  /* 0x0000400001007387 */ /* 0x0007e20000100800 */
[----:B-1----:R-:W-:Y:S05]  /*13550*/  @P1 BRA `(.L_x_1753) ;  /* 0x0000000000081947 */ /* 0x002fea0003800000 */
[----:B------:R-:W1:Y:S02]  /*13560*/  SYNCS.PHASECHK.TRANS64.TRYWAIT P1, [R58+URZ+0x30830], R3 ;  /* 0x030830033a0075a7 */ /* 0x000e64000802017f */
[----:B-1----:R-:W-:Y:S05]  /*13570*/  @!P1 BRA `(.L_x_1754) ;  /* 0x0000018c00849947 */ /* 0x002fea0003800000 */
.L_x_1753:
[----:B---3--:R-:W3:Y:S01]  /*13580*/  LDL R0, [R1+0x40] ;  /* 0x0000400001007983 */ /* 0x008ee20000100800 */
[----:B01----:R-:W-:Y:S01]  /*13590*/  IMAD.MOV.U32 R3, RZ, RZ, 0x40000040 ;  /* 0x40000040ff037424 */ /* 0x003fe200078e00ff */
[----:B------:R-:W-:Y:S05]  /*135a0*/  WARPSYNC.ALL ;  /* 0x0000000000007948 */ /* 0x000fea0003800000 */
[C---:B------:R-:W-:Y:S01]  /*135b0*/  R2UR UR4, R6.reuse ;  /* 0x00000000060472ca */ /* 0x040fe200000e0000 */
[----:B--2-45:R-:W-:Y:S01]  /*135c0*/  WARPGROUP.ARRIVE ;  /* 0x00000000000079c5 */ /* 0x034fe20000000000 */
[----:B------:R-:W-:Y:S01]  /*135d0*/  R2UR UR5, R7 ;  /* 0x00000000070572ca */ /* 0x000fe200000e0000 */
[----:B------:R-:W-:Y:S01]  /*135e0*/  VIADD R62, R6, 0x2 ;  /* 0x00000002063e7836 */ /* 0x000fe20000000000 */
[----:B------:R-:W-:Y:S01]  /*135f0*/  R2UR UR7, R3 ;  /* 0x00000000030772ca */ /* 0x000fe200000e0000 */
[----:B------:R-:W-:-:S02]  /*13600*/  IMAD.MOV.U32 R63, RZ, RZ, 0x40000040 ;  /* 0x40000040ff3f7424 */ /* 0x000fc400078e00ff */
[----:B------:R-:W-:Y:S02]  /*13610*/  IMAD.MOV.U32 R5, RZ, RZ, 0x40000040 ;  /* 0x40000040ff057424 */ /* 0x000fe400078e00ff */
[C---:B------:R-:W-:Y:S01]  /*13620*/  VIADD R60, R6.reuse, 0x4 ;  /* 0x00000004063c7836 */ /* 0x040fe20000000000 */
[----:B------:R0:W-:Y:S01]  /*13630*/  STL.64 [R1+0x38], R62 ;  /* 0x0000383e01007387 */ /* 0x0001e20000100a00 */
[----:B------:R-:W-:Y:S02]  /*13640*/  IMAD.MOV.U32 R61, RZ, RZ, 0x40000040 ;  /* 0x40000040ff3d7424 */ /* 0x000fe400078e00ff */
[C---:B------:R-:W-:Y:S02]  /*13650*/  VIADD R56, R6.reuse, 0x6 ;  /* 0x0000000606387836 */ /* 0x040fe40000000000 */
[----:B------:R-:W-:Y:S01]  /*13660*/  IMAD.MOV.U32 R57, RZ, RZ, 0x40000040 ;  /* 0x40000040ff397424 */ /* 0x000fe200078e00ff */
[----:B------:R0:W-:Y:S01]  /*13670*/  STL.64 [R1+0x30], R60 ;  /* 0x0000303c01007387 */ /* 0x0001e20000100a00 */
[----:B------:R-:W-:-:S02]  /*13680*/  VIADD R12, R6, 0x400 ;  /* 0x00000400060c7836 */ /* 0x000fc40000000000 */
[----:B------:R-:W-:Y:S01]  /*13690*/  IMAD.MOV.U32 R13, RZ, RZ, 0x40000040 ;  /* 0x40000040ff0d7424 */ /* 0x000fe200078e00ff */
[----:B------:R0:W-:Y:S01]  /*136a0*/  STL.64 [R1+0x28], R56 ;  /* 0x0000283801007387 */ /* 0x0001e20000100a00 */
[C---:B------:R-:W-:Y:S02]  /*136b0*/  VIADD R216, R6.reuse, 0x402 ;  /* 0x0000040206d87836 */ /* 0x040fe40000000000 */
[----:B------:R-:W-:Y:S01]  /*136c0*/  IMAD.MOV.U32 R217, RZ, RZ, 0x40000040 ;  /* 0x40000040ffd97424 */ /* 0x000fe200078e00ff */
[----:B------:R0:W-:Y:S01]  /*136d0*/  STL.64 [R1+0x20], R12 ;  /* 0x0000200c01007387 */ /* 0x0001e20000100a00 */
[C---:B------:R-:W-:Y:S02]  /*136e0*/  VIADD R214, R6.reuse, 0x404 ;  /* 0x0000040406d67836 */ /* 0x040fe40000000000 */
[----:B------:R-:W-:Y:S02]  /*136f0*/  IMAD.MOV.U32 R215, RZ, RZ, 0x40000040 ;  /* 0x40000040ffd77424 */ /* 0x000fe400078e00ff */
[----:B------:R-:W-:-:S02]  /*13700*/  VIADD R212, R6, 0x406 ;  /* 0x0000040606d47836 */ /* 0x000fc40000000000 */
[----:B------:R-:W-:Y:S02]  /*13710*/  IMAD.MOV.U32 R213, RZ, RZ, 0x40000040 ;  /* 0x40000040ffd57424 */ /* 0x000fe400078e00ff */
[C---:B------:R-:W-:Y:S02]  /*13720*/  VIADD R210, R6.reuse, 0x800 ;  /* 0x0000080006d27836 */ /* 0x040fe40000000000 */
[----:B------:R-:W-:Y:S02]  /*13730*/  IMAD.MOV.U32 R211, RZ, RZ, 0x40000040 ;  /* 0x40000040ffd37424 */ /* 0x000fe400078e00ff */
        /* <DEDUP_REMOVED lines=12> */
[----:B------:R-:W-:Y:S02]  /*13800*/  VIADD R8, R6, 0xc06 ;  /* 0x00000c0606087836 */ /* 0x000fe40000000000 */
[----:B------:R-:W-:Y:S02]  /*13810*/  IMAD.MOV.U32 R9, RZ, RZ, 0x40000040 ;  /* 0x40000040ff097424 */ /* 0x000fe400078e00ff */
[----:B------:R-:W-:-:S02]  /*13820*/  IMAD.MOV.U32 R3, RZ, RZ, 0x40000040 ;  /* 0x40000040ff037424 */ /* 0x000fc400078e00ff */
[----:B---3--:R-:W-:-:S04]  /*13830*/  IMAD R2, R202, 0x800, R0 ;  /* 0x00000800ca027824 */ /* 0x008fc800078e0200 */
[C---:B------:R-:W-:Y:S01]  /*13840*/  VIADD R4, R2.reuse, 0x2 ;  /* 0x0000000202047836 */ /* 0x040fe20000000000 */
[----:B------:R-:W-:-:S13]  /*13850*/  R2UR UR6, R2 ;  /* 0x00000000020672ca */ /* 0x000fda00000e0000 */
[----:B------:R-:W-:Y:S01]  /*13860*/  HGMMA.64x64x16.F32.BF16 R24, gdesc[UR4], RZ, !UPT, gsb0 ;  /* 0x00e00000041879f0 */ /* 0x000fe2000c0018ff */
[----:B------:R-:W-:Y:S02]  /*13870*/  R2UR UR4, R62 ;  /* 0x000000003e0472ca */ /* 0x000fe400000e0000 */
[----:B------:R-:W-:Y:S02]  /*13880*/  R2UR UR5, R63 ;  /* 0x000000003f0572ca */ /* 0x000fe400000e0000 */
[----:B------:R-:W-:Y:S01]  /*13890*/  R2UR UR6, R4 ;  /* 0x00000000040672ca */ /* 0x000fe200000e0000 */
[----:B------:R-:W-:Y:S01]  /*138a0*/  VIADD R4, R2, 0x4 ;  /* 0x0000000402047836 */ /* 0x000fe20000000000 */
[----:B------:R-:W-:Y:S01]  /*138b0*/  R2UR UR7, R5 ;  /* 0x00000000050772ca */ /* 0x000fe200000e0000 */
[----:B------:R-:W-:Y:S01]  /*138c0*/  IMAD.MOV.U32 R5, RZ, RZ, 0x40000040 ;  /* 0x40000040ff057424 */ /* 0x000fe200078e00ff */
[----:B------:R-:W-:Y:S02]  /*138d0*/  WARPGROUP.DEPBAR.LE gsb0, 0x0 ;  /* 0x00008000000079c5 */ /* 0x000fe40000010000 */
[----:B------:R-:W-:-:S09]  /*138e0*/  WARPGROUP.ARRIVE ;  /* 0x00000000000079c5 */ /* 0x000fd20000000000 */
[----:B------:R-:W-:Y:S01]  /*138f0*/  HGMMA.64x64x16.F32.BF16 R24, gdesc[UR4], R24, gsb0 ;  /* 0x00e00000041879f0 */ /* 0x000fe20008001818 */
        /* <DEDUP_REMOVED lines=102> */
[C---:B------:R-:W-:Y:S01]  /*13f60*/  VIADD R4, R2.reuse, 0x604 ;  /* 0x0000060402047836 */ /* 0x040fe20000000000 */
[----:B------:R-:W-:Y:S01]  /*13f70*/  R2UR UR7, R5 ;  /* 0x00000000050772ca */ /* 0x000fe200000e0000 */
[----:B------:R-:W-:Y:S02]  /*13f80*/  IMAD.MOV.U32 R5, RZ, RZ, 0x40000040 ;  /* 0x40000040ff057424 */ /* 0x000fe400078e00ff */
[----:B------:R-:W-:Y:S01]  /*13f90*/  VIADD R2, R2, 0x606 ;  /* 0x0000060602027836 */ /* 0x000fe20000000000 */
[----:B------:R-:W-:-:S02]  /*13fa0*/  WARPGROUP.DEPBAR.LE gsb0, 0x0 ;  /* 0x00008000000079c5 */ /* 0x000fc40000010000 */
[----:B------:R-:W-:-:S07]  /*13fb0*/  WARPGROUP.ARRIVE ;  /* 0x00000000000079c5 */ /* 0x000fce0000000000 */
[----:B------:R-:W-:Y:S01]  /*13fc0*/  HGMMA.64x64x16.F32.BF16 R24, gdesc[UR4], R24, gsb0 ;  /* 0x00e00000041879f0 */ /* 0x000fe20008001818 */
[----:B------:R-:W-:Y:S02]  /*13fd0*/  R2UR UR4, R10 ;  /* 0x000000000a0472ca */ /* 0x000fe400000e0000 */
[----:B------:R-:W-:Y:S02]  /*13fe0*/  R2UR UR5, R11 ;  /* 0x000000000b0572ca */ /* 0x000fe400000e0000 */
[----:B------:R-:W-:Y:S02]  /*13ff0*/  R2UR UR6, R4 ;  /* 0x00000000040672ca */ /* 0x000fe400000e0000 */
[----:B------:R-:W-:Y:S01]  /*14000*/  R2UR UR7, R5 ;  /* 0x00000000050772ca */ /* 0x000fe200000e0000 */
[----:B------:R-:W-:Y:S02]  /*14010*/  WARPGROUP.DEPBAR.LE gsb0, 0x0 ;  /* 0x00008000000079c5 */ /* 0x000fe40000010000 */
[----:B------:R-:W-:-:S10]  /*14020*/  WARPGROUP.ARRIVE ;  /* 0x00000000000079c5 */ /* 0x000fd40000000000 */
[----:B------:R-:W-:Y:S01]  /*14030*/  HGMMA.64x64x16.F32.BF16 R24, gdesc[UR4], R24, gsb0 ;  /* 0x00e00000041879f0 */ /* 0x000fe20008001818 */
[----:B------:R-:W-:Y:S02]  /*14040*/  R2UR UR4, R8 ;  /* 0x00000000080472ca */ /* 0x000fe400000e0000 */
[----:B------:R-:W-:Y:S02]  /*14050*/  R2UR UR5, R9 ;  /* 0x00000000090572ca */ /* 0x000fe400000e0000 */
[----:B------:R-:W-:Y:S02]  /*14060*/  R2UR UR6, R2 ;  /* 0x00000000020672ca */ /* 0x000fe400000e0000 */
[----:B------:R-:W-:Y:S01]  /*14070*/  R2UR UR7, R3 ;  /* 0x00000000030772ca */ /* 0x000fe200000e0000 */
[----:B------:R-:W-:Y:S02]  /*14080*/  WARPGROUP.DEPBAR.LE gsb0, 0x0 ;  /* 0x00008000000079c5 */ /* 0x000fe40000010000 */
[----:B------:R-:W-:-:S10]  /*14090*/  WARPGROUP.ARRIVE ;  /* 0x00000000000079c5 */ /* 0x000fd40000000000 */
[----:B------:R-:W-:Y:S03]  /*140a0*/  HGMMA.64x64x16.F32.BF16 R24, gdesc[UR4], R24, gsb0 ;  /* 0x00e00000041879f0 */ /* 0x000fe60008001818 */
[----:B------:R-:W-:Y:S02]  /*140b0*/  WARPGROUP.DEPBAR.LE gsb0, 0x0 ;  /* 0x00008000000079c5 */ /* 0x000fe40000010000 */
[----:B0-----:R-:W-:Y:S05]  /*140c0*/  @!P0 BRA `(.L_x_1755) ;  /* 0x0000000000048947 */ /* 0x001fea0003800000 */
[----:B------:R-:W-:Y:S01]  /*140d0*/  BPT.TRAP 0x1 ;  /* 0x000000040000795c */ /* 0x000fe20000300000 */
.L_x_1755:
[----:B------:R-:W2:Y:S01]  /*140e0*/  LDL R12, [R1+0x60] ;  /* 0x00006000010c7983 */ /* 0x000ea20000100800 */
[----:B------:R-:W0:Y:S01]  /*140f0*/  LDC R74, c[0x0][0x448] ;  /* 0x00011200ff4a7b82 */ /* 0x000e220000000800 */
[----:B------:R-:W-:Y:S02]  /*14100*/  ULDC UR4, c[0x0][0x9d8] ;  /* 0x0002760000047ab9 */ /* 0x000fe40000000800 */
[----:B------:R-:W2:Y:S04]  /*14110*/  LDL R72, [R1+0x48] ;  /* 0x0000480001487983 */ /* 0x000ea80000100800 */
[----:B------:R-:W3:Y:S04]  /*14120*/  LDL R76, [R1+0xc] ;  /* 0x00000c00014c7983 */ /* 0x000ee80000100800 */
[----:B------:R-:W4:Y:S01]  /*14130*/  LDL R64, [R1+0x8] ;  /* 0x0000080001407983 */ /* 0x000f220000100800 */
[----:B0-----:R-:W-:Y:S01]  /*14140*/  ISETP.NE.AND P1, PT, R74, 0x1, PT ;  /* 0x000000014a00780c */ /* 0x001fe20003f25270 */
[----:B------:R-:W-:-:S12]  /*14150*/  FMUL.FTZ R0, R26, UR4 ;  /* 0x000000041a007c20 */ /* 0x000fd80008410000 */
[----:B------:R-:W0:Y:S08]  /*14160*/  @P1 LDC R13, c[0x0][0x44c] ;  /* 0x00011300ff0d1b82 */ /* 0x000e300000000800 */
[----:B------:R-:W1:Y:S01]  /*14170*/  @P1 LDC R26, c[0x0][0x450] ;  /* 0x00011400ff1a1b82 */ /* 0x000e620000000800 */
[----:B------:R-:W-:-:S04]  /*14180*/  FMUL.FTZ R25, R25, UR4 ;  /* 0x0000000419197c20 */ /* 0x000fc80008410000 */
[----:B------:R5:W0:Y:S02]  /*14190*/  MUFU.TANH R57, R25 ;  /* 0x0000001900397308 */ /* 0x000a240000002400 */
[----:B-----5:R-:W-:Y:S01]  /*141a0*/  FMUL.FTZ R25, R34, UR4 ;  /* 0x0000000422197c20 */ /* 0x020fe20008410000 */
[----:B------:R-:W-:Y:S01]  /*141b0*/  FMUL.FTZ R28, R28, UR4 ;  /* 0x000000041c1c7c20 */ /* 0x000fe20008410000 */
[----:B------:R-:W-:Y:S01]  /*141c0*/  FMUL.FTZ R43, R43, UR4 ;  /* 0x000000042b2b7c20 */ /* 0x000fe20008410000 */
[----:B------:R-:W-:-:S03]  /*141d0*/  FMUL.FTZ R47, R47, UR4 ;  /* 0x000000042f2f7c20 */ /* 0x000fc60008410000 */
[----:B------:R5:W0:Y:S01]  /*141e0*/  MUFU.TANH R59, R28 ;  /* 0x0000001c003b7308 */ /* 0x000a220000002400 */
[----:B------:R-:W-:Y:S01]  /*141f0*/  FMUL.FTZ R29, R29, UR4 ;  /* 0x000000041d1d7c20 */ /* 0x000fe20008410000 */
[----:B------:R-:W-:Y:S01]  /*14200*/  FMUL.FTZ R32, R32, UR4 ;  /* 0x0000000420207c20 */ /* 0x000fe20008410000 */
[----:B------:R-:W-:Y:S01]  /*14210*/  FMUL.FTZ R56, R24, UR4 ;  /* 0x0000000418387c20 */ /* 0x000fe20008410000 */
[----:B-----5:R-:W-:-:S04]  /*14220*/  IMAD.MOV.U32 R28, RZ, RZ, -0x40 ;  /* 0xffffffc0ff1c7424 */ /* 0x020fc800078e00ff */
[----:B------:R-:W0:Y:S01]  /*14230*/  MUFU.TANH R62, R43 ;  /* 0x0000002b003e7308 */ /* 0x000e220000002400 */
[----:B------:R-:W-:Y:S01]  /*14240*/  FMUL.FTZ R24, R31, UR4 ;  /* 0x000000041f187c20 */ /* 0x000fe20008410000 */
[----:B------:R-:W-:Y:S01]  /*14250*/  LOP3.LUT R22, R22, 0xffffffbf, RZ, 0xc0, !PT ;  /* 0xffffffbf16167812 */ /* 0x000fe200078ec0ff */
[----:B------:R-:W-:-:S05]  /*14260*/  FMUL.FTZ R4, R30, UR4 ;  /* 0x000000041e047c20 */ /* 0x000fca0008410000 */
[----:B------:R5:W0:Y:S01]  /*14270*/  MUFU.TANH R63, R47 ;  /* 0x0000002f003f7308 */ /* 0x000a220000002400 */
[----:B------:R-:W-:Y:S01]  /*14280*/  FMUL.FTZ R2, R27, UR4 ;  /* 0x000000041b027c20 */ /* 0x000fe20008410000 */
[----:B------:R-:W-:Y:S01]  /*14290*/  FMUL.FTZ R33, R33, UR4 ;  /* 0x0000000421217c20 */ /* 0x000fe20008410000 */
[----:B------:R-:W-:Y:S01]  /*142a0*/  FMUL.FTZ R30, R35, UR4 ;  /* 0x00000004231e7c20 */ /* 0x000fe20008410000 */
[----:B------:R-:W-:Y:S01]  /*142b0*/  FMUL.FTZ R37, R37, UR4 ;  /* 0x0000000425257c20 */ /* 0x000fe20008410000 */
[----:B-----5:R-:W-:-:S03]  /*142c0*/  IMAD R47, R97, R28, 0x40 ;  /* 0x00000040612f7424 */ /* 0x020fc600078e021c */
[----:B------:R5:W0:Y:S01]  /*142d0*/  MUFU.TANH R60, R29 ;  /* 0x0000001d003c7308 */ /* 0x000a220000002400 */
[----:B------:R-:W-:Y:S01]  /*142e0*/  FMUL.FTZ R40, R40, UR4 ;  /* 0x0000000428287c20 */ /* 0x000fe20008410000 */
[----:B------:R-:W-:Y:S01]  /*142f0*/  FMUL.FTZ R41, R41, UR4 ;  /* 0x0000000429297c20 */ /* 0x000fe20008410000 */
[----:B------:R-:W-:Y:S01]  /*14300*/  FMUL.FTZ R42, R42, UR4 ;  /* 0x000000042a2a7c20 */ /* 0x000fe20008410000 */
[----:B------:R-:W-:Y:S01]  /*14310*/  FMUL.FTZ R45, R45, UR4 ;  /* 0x000000042d2d7c20 */ /* 0x000fe20008410000 */
[----:B------:R-:W-:Y:S01]  /*14320*/  FMUL.FTZ R46, R46, UR4 ;  /* 0x000000042e2e7c20 */ /* 0x000fe20008410000 */
[----:B------:R-:W-:Y:S01]  /*14330*/  FMUL.FTZ R48, R48, UR4 ;  /* 0x0000000430307c20 */ /* 0x000fe20008410000 */
[----:B------:R-:W-:Y:S01]  /*14340*/  FMUL.FTZ R49, R49, UR4 ;  /* 0x0000000431317c20 */ /* 0x000fe20008410000 */
[----:B------:R1:W0:Y:S01]  /*14350*/  MUFU.TANH R31, R32 ;  /* 0x00000020001f7308 */ /* 0x0002220000002400 */
[----:B-----5:R-:W-:Y:S02]  /*14360*/  VIADD R29, R47, 0x1 ;  /* 0x000000012f1d7836 */ /* 0x020fe40000000000 */
[----:B------:R-:W-:Y:S01]  /*14370*/  FMUL.FTZ R5, R50, UR4 ;  /* 0x0000000432057c20 */ /* 0x000fe20008410000 */
[----:B------:R-:W-:Y:S01]  /*14380*/  FMUL.FTZ R3, R51, UR4 ;  /* 0x0000000433037c20 */ /* 0x000fe20008410000 */
[----:B------:R-:W-:Y:S01]  /*14390*/  FMUL.FTZ R52, R52, UR4 ;  /* 0x0000000434347c20 */ /* 0x000fe20008410000 */
[----:B------:R-:W-:Y:S01]  /*143a0*/  FMUL.FTZ R53, R53, UR4 ;  /* 0x0000000435357c20 */ /* 0x000fe20008410000 */
[----:B------:R-:W-:Y:S01]  /*143b0*/  FMUL.FTZ R28, R55, UR4 ;  /* 0x00000004371c7c20 */ /* 0x000fe20008410000 */
[----:B------:R-:W-:Y:S01]  /*143c0*/  @P1 LOP3.LUT R22, R22, 0x40, RZ, 0xfc, !PT ;  /* 0x0000004016161812 */ /* 0x000fe200078efcff */
[----:B-1----:R-:W-:Y:S01]  /*143d0*/  FMUL.FTZ R32, R38, UR4 ;  /* 0x0000000426207c20 */ /* 0x002fe20008410000 */
[----:B------:R-:W-:Y:S01]  /*143e0*/  FMUL.FTZ R36, R36, UR4 ;  /* 0x0000000424247c20 */ /* 0x000fe20008410000 */
[----:B------:R-:W-:Y:S01]  /*143f0*/  FMUL.FTZ R39, R39, UR4 ;  /* 0x0000000427277c20 */ /* 0x000fe20008410000 */
[----:B------:R-:W-:Y:S01]  /*14400*/  FMUL.FTZ R44, R44, UR4 ;  /* 0x000000042c2c7c20 */ /* 0x000fe20008410000 */
[----:B------:R-:W-:Y:S01]  /*14410*/  FMUL.FTZ R54, R54, UR4 ;  /* 0x0000000436367c20 */ /* 0x000fe20008410000 */
[----:B------:R-:W-:Y:S01]  /*14420*/  ULDC UR4, c[0x0][0x9dc] ;  /* 0x0002770000047ab9 */ /* 0x000fe20000000800 */
[----:B------:R-:W1:Y:S01]  /*14430*/  MUFU.TANH R56, R56 ;  /* 0x0000003800387308 */ /* 0x000e620000002400 */
[----:B------:R-:W-:-:S07]  /*14440*/  ULOP3.LUT UR5, URZ, UR4, URZ, 0x33, !UPT ;  /* 0x000000043f057292 */ /* 0x000fce000f8e333f */
        /* <DEDUP_REMOVED lines=18> */
[----:B--2---:R-:W-:-:S04]  /*14570*/  IMAD.IADD R12, R12, 0x1, R72 ;  /* 0x000000010c0c7824 */ /* 0x004fc800078e0248 */
[----:B0-----:R-:W-:-:S04]  /*14580*/  @P1 IMAD.HI.U32 R13, R12, R13, RZ ;  /* 0x0000000d0c0d1227 */ /* 0x001fc800078e00ff */
[----:B------:R-:W-:Y:S01]  /*14590*/  IMAD.MOV.U32 R34, RZ, RZ, R12 ;  /* 0x000000ffff227224 */ /* 0x000fe200078e000c */
[----:B------:R-:W-:Y:S02]  /*145a0*/  @P1 SHF.R.U32.HI R34, RZ, R26, R13 ;  /* 0x0000001aff221219 */ /* 0x000fe4000001160d */
[----:B------:R-:W0:Y:S03]  /*145b0*/  LDC.64 R12, c[0x0][0x9e0] ;  /* 0x00027800ff0c7b82 */ /* 0x000e260000000a00 */
[----:B------:R-:W2:Y:S01]  /*145c0*/  SHFL.IDX PT, R43, R34, RZ, 0x1c1f ;  /* 0x001c1fff222b7589 */ /* 0x000ea200000e0000 */
[----:B------:R-:W-:Y:S02]  /*145d0*/  VIADD R26, R58, 0x30840 ;  /* 0x000308403a1a7836 */ /* 0x000fe40000000000 */
[----:B---3--:R-:W-:Y:S01]  /*145e0*/  IMAD R29, R76, -0x2, R29 ;  /* 0xfffffffe4c1d7824 */ /* 0x008fe200078e021d */
[----:B------:R-:W3:Y:S02]  /*145f0*/  MUFU.TANH R52, R52 ;  /* 0x0000003400347308 */ /* 0x000ee40000002400 */
[----:B----4-:R-:W-:-:S02]  /*14600*/  PRMT R27, R64, 0x654, R26 ;  /* 0x00000654401b7816 */ /* 0x010fc4000000001a */
[----:B------:R-:W-:Y:S02]  /*14610*/  IADD3 R29, -R218, R29, R220 ;  /* 0x0000001dda1d7210 */ /* 0x000fe40007ffe1dc */
[----:B------:R4:W-:Y:S02]  /*14620*/  SYNCS.ARRIVE.TRANS64.RED.A1T0 RZ, [R27+URZ], RZ ;  /* 0x000000ff1bff79a7 */ /* 0x0009e4000810043f */
[----:B------:R-:W0:Y:S02]  /*14630*/  MUFU.TANH R53, R53 ;  /* 0x0000003500357308 */ /* 0x000e240000002400 */
[----:B0-----:R-:W-:-:S06]  /*14640*/  ISETP.GE.AND P1, PT, R13, 0x1, PT ;  /* 0x000000010d00780c */ /* 0x001fcc0003f26270 */
[----:B------:R-:W0:Y:S01]  /*14650*/  MUFU.TANH R28, R28 ;  /* 0x0000001c001c7308 */ /* 0x000e220000002400 */
[----:B----4-:R-:W-:Y:S01]  /*14660*/  IMAD.IADD R27, R220, 0x1, R47 ;  /* 0x00000001dc1b7824 */ /* 0x010fe200078e022f */
[----:B------:R-:W-:Y:S01]  /*14670*/  LOP3.LUT R22, R22, 0xffffffdf, RZ, 0xc0, !PT ;  /* 0xffffffdf16167812 */ /* 0x000fe200078ec0ff */
[----:B------:R-:W-:Y:S02]  /*14680*/  IMAD.IADD R51, R29, 0x1, R12 ;  /* 0x000000011d337824 */ /* 0x000fe400078e020c */
[----:B------:R-:W-:-:S03]  /*14690*/  IMAD R50, R76, -0x2, R27 ;  /* 0xfffffffe4c327824 */ /* 0x000fc600078e021b */
[----:B------:R4:W0:Y:S08]  /*146a0*/  MUFU.TANH R35, R36 ;  /* 0x0000002400237308 */ /* 0x0008300000002400 */
[----:B------:R5:W0:Y:S01]  /*146b0*/  MUFU.TANH R26, R54 ;  /* 0x00000036001a7308 */ /* 0x000a220000002400 */
[----:B----4-:R-:W-:Y:S01]  /*146c0*/  IMAD.U32 R36, RZ, RZ, UR5 ;  /* 0x00000005ff247e24 */ /* 0x010fe2000f8e00ff */
[----:B------:R-:W-:-:S04]  /*146d0*/  @P1 LOP3.LUT R22, R22, 0x20, RZ, 0xfc, !PT ;  /* 0x0000002016161812 */ /* 0x000fc800078efcff */
[----:B------:R4:W-:Y:S01]  /*146e0*/  STL [R1], R36 ;  /* 0x0000002401007387 */ /* 0x0009e20000100800 */
[----:B-----5:R-:W-:Y:S01]  /*146f0*/  VIADD R54, R29, UR5 ;  /* 0x000000051d367c36 */ /* 0x020fe20008000000 */
[----:B------:R-:W0:Y:S03]  /*14700*/  MUFU.TANH R61, R39 ;  /* 0x00000027003d7308 */ /* 0x000e260000002400 */
[----:B--2---:R-:W-:Y:S01]  /*14710*/  IMAD.IADD R29, R54, 0x1, R43 ;  /* 0x00000001361d7824 */ /* 0x004fe200078e022b */
[----:B----4-:R-:W-:-:S04]  /*14720*/  VIADDMNMX R36, R43, R51, R50, PT ;  /* 0x000000332b247246 */ /* 0x010fc80003800132 */
[----:B------:R2:W4:Y:S02]  /*14730*/  MUFU.TANH R39, R44 ;  /* 0x0000002c00277308 */ /* 0x0005240000002400 */
[----:B--2---:R-:W-:Y:S01]  /*14740*/  LEA R44, R97, 0xffffffc0, 0x6 ;  /* 0xffffffc0612c7811 */ /* 0x004fe200078e30ff */
[----:B01-3--:R-:W-:Y:S06]  /*14750*/  @!P1 BRA `(.L_x_1756) ;  /* 0x0000000000509947 */ /* 0x00bfec0003800000 */
[----:B------:R-:W-:Y:S01]  /*14760*/  IADD3 R27, -R218, R220, R43 ;  /* 0x000000dcda1b7210 */ /* 0x000fe20007ffe12b */
[----:B------:R-:W-:Y:S03]  /*14770*/  BSSY B0, `(.L_x_1757) ;  /* 0x000000e000007945 */ /* 0x000fe60003800000 */
[----:B------:R-:W-:-:S13]  /*14780*/  ISETP.GT.AND P1, PT, R27, -0x1, PT ;  /* 0xffffffff1b00780c */ /* 0x000fda0003f24270 */
        /* <DEDUP_REMOVED lines=8> */
.L_x_1758:
[----:B------:R-:W-:-:S13]  /*14810*/  ISETP.NE.AND P1, PT, R13, 0x1, PT ;  /* 0x000000010d00780c */ /* 0x000fda0003f25270 */
[----:B------:R-:W0:Y:S02]  /*14820*/  @P1 LDC.64 R64, c[0x0][0x9e8] ;  /* 0x00027a00ff401b82 */ /* 0x000e240000000a00 */
[----:B0-----:R-:W-:-:S05]  /*14830*/  @P1 IMAD.HI.U32 R38, R27, R64, RZ ;  /* 0x000000401b261227 */ /* 0x001fca00078e00ff */
[----:B------:R-:W-:-:S07]  /*14840*/  @P1 SHF.R.U32.HI R27, RZ, R65, R38 ;  /* 0x00000041ff1b1219 */ /* 0x000fce0000011626 */
.L_x_1759:
[----:B------:R-:W-:Y:S05]  /*14850*/  BSYNC B0 ;  /* 0x0000000000007941 */ /* 0x000fea0003800000 */
.L_x_1757:
[----:B------:R-:W-:-:S04]  /*14860*/  IMAD R27, R27, R13, -R44 ;  /* 0x0000000d1b1b7224 */ /* 0x000fc800078e0a2c */
[----:B------:R-:W-:-:S05]  /*14870*/  IMAD R38, R76, -0x2, R27 ;  /* 0xfffffffe4c267824 */ /* 0x000fca00078e021b */
[----:B------:R-:W-:Y:S02]  /*14880*/  VIMNMX R29, R29, R38, !PT ;  /* 0x000000261d1d7248 */ /* 0x000fe40007fe0100 */
[----:B------:R-:W-:-:S07]  /*14890*/  VIADDMNMX R36, R38, R13, R36, PT ;  /* 0x0000000d26247246 */ /* 0x000fce0003800124 */
.L_x_1756:
[C---:B------:R-:W-:Y:S02]  /*148a0*/  ISETP.GE.AND P2, PT, R47.reuse, 0x9, PT ;  /* 0x000000092f00780c */ /* 0x040fe40003f46270 */
[----:B------:R-:W-:Y:S02]  /*148b0*/  ISETP.GE.AND P1, PT, R47, 0x2, PT ;  /* 0x000000022f00780c */ /* 0x000fe40003f26270 */
[C---:B------:R-:W-:Y:S02]  /*148c0*/  ISETP.GT.AND P3, PT, R29.reuse, 0x8, !P2 ;  /* 0x000000081d00780c */ /* 0x040fe40005764270 */
[----:B------:R-:W-:Y:S02]  /*148d0*/  ISETP.GT.AND P4, PT, R29, 0x1, !P1 ;  /* 0x000000011d00780c */ /* 0x000fe40004f84270 */
[----:B------:R-:W-:Y:S02]  /*148e0*/  ISETP.LT.OR P3, PT, R36, 0x9, P3 ;  /* 0x000000092400780c */ /* 0x000fe40001f61670 */
[----:B------:R-:W-:-:S02]  /*148f0*/  ISETP.GE.AND P5, PT, R47, 0xa, PT ;  /* 0x0000000a2f00780c */ /* 0x000fc40003fa6270 */
[----:B------:R-:W-:Y:S02]  /*14900*/  FSEL R71, R59, -INF , !P3 ;  /* 0xff8000003b477808 */ /* 0x000fe40005800000 */
[C---:B------:R-:W-:Y:S02]  /*14910*/  ISETP.LT.OR P4, PT, R36.reuse, 0x2, P4 ;  /* 0x000000022400780c */ /* 0x040fe40002781670 */
[----:B------:R-:W-:Y:S02]  /*14920*/  ISETP.GT.AND P3, PT, R29, 0x9, !P5 ;  /* 0x000000091d00780c */ /* 0x000fe40006f64270 */
[----:B------:R-:W-:Y:S02]  /*14930*/  FSEL R67, R57, -INF , !P4 ;  /* 0xff80000039437808 */ /* 0x000fe40006000000 */
        /* <DEDUP_REMOVED lines=16> */
[----:B------:R-:W-:Y:S02]  /*14a40*/  ISETP.GE.AND P4, PT, R47, 0x1a, PT ;  /* 0x0000001a2f00780c */ /* 0x000fe40003f86270 */
[----:B------:R-:W-:Y:S02]  /*14a50*/  FSEL R79, R35, -INF , !P3 ;  /* 0xff800000234f7808 */ /* 0x000fe40005800000 */
[----:B------:R-:W-:Y:S02]  /*14a60*/  ISETP.GT.AND P3, PT, R29, 0x19, !P4 ;  /* 0x000000191d00780c */ /* 0x000fe40006764270 */
[----:B------:R-:W-:-:S02]  /*14a70*/  P2R R60, PR, RZ, 0x10 ;  /* 0x00000010ff3c7803 */ /* 0x000fc40000000000 */
[C---:B------:R-:W-:Y:S02]  /*14a80*/  ISETP.LT.OR P3, PT, R36.reuse, 0x1a, P3 ;  /* 0x0000001a2400780c */ /* 0x040fe40001f61670 */
[----:B------:R-:W-:Y:S02]  /*14a90*/  ISETP.GE.AND P4, PT, R47, 0x21, PT ;  /* 0x000000212f00780c */ /* 0x000fe40003f86270 */
[----:B------:R-:W-:Y:S02]  /*14aa0*/  FSEL R81, R37, -INF , !P3 ;  /* 0xff80000025517808 */ /* 0x000fe40005800000 */
[----:B------:R-:W-:Y:S01]  /*14ab0*/  ISETP.GT.AND P3, PT, R29, 0x20, !P4 ;  /* 0x000000201d00780c */ /* 0x000fe20006764270 */
[----:B------:R-:W0:Y:S01]  /*14ac0*/  SHFL.IDX PT, R37, R34, 0x1, 0x1c1f ;  /* 0x003c1f0022257f89 */ /* 0x000e2200000e0000 */
        /* <DEDUP_REMOVED lines=11> */
[----:B------:R-:W-:Y:S01]  /*14b80*/  ISETP.LT.OR P3, PT, R36, 0x29, P3 ;  /* 0x000000292400780c */ /* 0x000fe20001f61670 */
[----:B0-----:R-:W-:Y:S01]  /*14b90*/  IMAD.IADD R40, R54, 0x1, R37 ;  /* 0x0000000136287824 */ /* 0x001fe200078e0225 */
[----:B------:R-:W-:Y:S02]  /*14ba0*/  ISETP.GE.AND P4, PT, R47, 0x2a, PT ;  /* 0x0000002a2f00780c */ /* 0x000fe40003f86270 */
[----:B----4-:R-:W-:-:S02]  /*14bb0*/  FSEL R39, R39, -INF , !P3 ;  /* 0xff80000027277808 */ /* 0x010fc40005800000 */
        /* <DEDUP_REMOVED lines=15> */
[----:B------:R-:W-:Y:S02]  /*14cb0*/  ISETP.GE.AND P3, PT, R47, 0x39, PT ;  /* 0x000000392f00780c */ /* 0x000fe40003f66270 */
[----:B------:R-:W-:Y:S02]  /*14cc0*/  P2R R55, PR, RZ, 0x20 ;  /* 0x00000020ff377803 */ /* 0x000fe40000000000 */
[----:B------:R-:W-:-:S02]  /*14cd0*/  ISETP.GT.AND P4, PT, R29, 0x38, !P3 ;  /* 0x000000381d00780c */ /* 0x000fc40005f84270 */
[----:B------:R-:W-:Y:S02]  /*14ce0*/  ISETP.GE.AND P5, PT, R47, 0x3a, PT ;  /* 0x0000003a2f00780c */ /* 0x000fe40003fa6270 */
[----:B------:R-:W-:Y:S02]  /*14cf0*/  ISETP.LT.OR P4, PT, R36, 0x39, P4 ;  /* 0x000000392400780c */ /* 0x000fe40002781670 */
[----:B------:R-:W-:Y:S02]  /*14d00*/  VIADDMNMX R38, R37, R51, R50, PT ;  /* 0x0000003325267246 */ /* 0x000fe40003800132 */
[----:B------:R-:W-:Y:S02]  /*14d10*/  FSEL R27, R52, -INF , !P4 ;  /* 0xff800000341b7808 */ /* 0x000fe40006000000 */
[----:B------:R-:W-:-:S04]  /*14d20*/  ISETP.GT.AND P4, PT, R29, RZ, !P6 ;  /* 0x000000ff1d00720c */ /* 0x000fc80007784270 */
[----:B------:R-:W-:-:S04]  /*14d30*/  ISETP.LT.OR P4, PT, R36, 0x1, P4 ;  /* 0x000000012400780c */ /* 0x000fc80002781670 */
[----:B------:R-:W-:Y:S02]  /*14d40*/  FSEL R65, R56, -INF , !P4 ;  /* 0xff80000038417808 */ /* 0x000fe40006000000 */
[----:B------:R-:W-:-:S04]  /*14d50*/  ISETP.GT.AND P4, PT, R29, 0x39, !P5 ;  /* 0x000000391d00780c */ /* 0x000fc80006f84270 */
[----:B------:R-:W-:-:S04]  /*14d60*/  ISETP.LT.OR P4, PT, R36, 0x3a, P4 ;  /* 0x0000003a2400780c */ /* 0x000fc80002781670 */
[----:B------:R-:W-:Y:S02]  /*14d70*/  FSEL R29, R53, -INF , !P4 ;  /* 0xff800000351d7808 */ /* 0x000fe40006000000 */
[----:B------:R-:W-:-:S13]  /*14d80*/  ISETP.GE.AND P4, PT, R13, 0x1, PT ;  /* 0x000000010d00780c */ /* 0x000fda0003f86270 */
[----:B------:R-:W-:Y:S05]  /*14d90*/  @!P4 BRA `(.L_x_1760) ;  /* 0x000000000050c947 */ /* 0x000fea0003800000 */
        /* <DEDUP_REMOVED lines=11> */
.L_x_1762:
[----:B------:R-:W-:-:S13]  /*14e50*/  ISETP.NE.AND P4, PT, R13, 0x1, PT ;  /* 0x000000010d00780c */ /* 0x000fda0003f85270 */
[----:B------:R-:W0:Y:S02]  /*14e60*/  @P4 LDC.64 R36, c[0x0][0x9e8] ;  /* 0x00027a00ff244b82 */ /* 0x000e240000000a00 */
[----:B0-----:R-:W-:-:S05]  /*14e70*/  @P4 IMAD.HI.U32 R36, R34, R36, RZ ;  /* 0x0000002422244227 */ /* 0x001fca00078e00ff */
[----:B------:R-:W-:-:S07]  /*14e80*/  @P4 SHF.R.U32.HI R34, RZ, R37, R36 ;  /* 0x00000025ff224219 */ /* 0x000fce0000011624 */
.L_x_1763:
[----:B------:R-:W-:Y:S05]  /*14e90*/  BSYNC B0 ;  /* 0x0000000000007941 */ /* 0x000fea0003800000 */
.L_x_1761:
[----:B------:R-:W-:-:S04]  /*14ea0*/  IMAD R34, R34, R13, -R44 ;  /* 0x0000000d22227224 */ /* 0x000fc800078e0a2c */
[----:B------:R-:W-:-:S05]  /*14eb0*/  IMAD R37, R76, -0x2, R34 ;  /* 0xfffffffe4c257824 */ /* 0x000fca00078e0222 */
[----:B------:R-:W-:Y:S02]  /*14ec0*/  VIMNMX R40, R40, R37, !PT ;  /* 0x0000002528287248 */ /* 0x000fe40007fe0100 */
[----:B------:R-:W-:-:S07]  /*14ed0*/  VIADDMNMX R38, R37, R13, R38, PT ;  /* 0x0000000d25267246 */ /* 0x000fce0003800126 */
.L_x_1760:
[C---:B------:R-:W-:Y:S01]  /*14ee0*/  ISETP.GT.AND P1, PT, R40.reuse, 0x1, !P1 ;  /* 0x000000012800780c */ /* 0x040fe20004f24270 */
[----:B------:R-:W-:Y:S01]  /*14ef0*/  ULDC UR4, c[0x0][0x988] ;  /* 0x0002620000047ab9 */ /* 0x000fe20000000800 */
[----:B------:R-:W-:Y:S02]  /*14f00*/  ISETP.GT.AND P6, PT, R40, RZ, !P6 ;  /* 0x000000ff2800720c */ /* 0x000fe400077c4270 */
[C---:B------:R-:W-:Y:S02]  /*14f10*/  ISETP.LT.OR P1, PT, R38.reuse, 0x2, P1 ;  /* 0x000000022600780c */ /* 0x040fe40000f21670 */
[----:B------:R-:W-:Y:S02]  /*14f20*/  ISETP.LT.OR P6, PT, R38, 0x1, P6 ;  /* 0x000000012600780c */ /* 0x000fe400037c1670 */
[----:B------:R-:W-:Y:S01]  /*14f30*/  FSEL R34, R2, -INF , !P1 ;  /* 0xff80000002227808 */ /* 0x000fe20004800000 */
[----:B------:R-:W-:Y:S01]  /*14f40*/  IMAD.U32 R2, RZ, RZ, UR4 ;  /* 0x00000004ff027e24 */ /* 0x000fe2000f8e00ff */
[----:B------:R-:W-:-:S02]  /*14f50*/  ISETP.NE.AND P1, PT, R55, RZ, PT ;  /* 0x000000ff3700720c */ /* 0x000fc40003f25270 */
[----:B------:R-:W-:Y:S02]  /*14f60*/  FSEL R37, R0, -INF , !P6 ;  /* 0xff80000000257808 */ /* 0x000fe40007000000 */
        /* <DEDUP_REMOVED lines=35> */
[----:B------:R-:W-:Y:S02]  /*151a0*/  ISETP.GT.AND P1, PT, R40, 0x20, !P1 ;  /* 0x000000202800780c */ /* 0x000fe40004f24270 */
[----:B------:R-:W-:Y:S02]  /*151b0*/  FMNMX.FTZ R0, R33, R0, !PT ;  /* 0x0000000021007209 */ /* 0x000fe40007810000 */
[----:B------:R-:W-:Y:S02]  /*151c0*/  ISETP.LT.OR P1, PT, R38, 0x21, P1 ;  /* 0x000000212600780c */ /* 0x000fe40000f21670 */
[----:B------:R-:W-:Y:S02]  /*151d0*/  ISETP.NE.AND P4, PT, R69, RZ, PT ;  /* 0x000000ff4500720c */ /* 0x000fe40003f85270 */
        /* <DEDUP_REMOVED lines=8> */
[----:B------:R-:W-:Y:S02]  /*15260*/  ISETP.GT.AND P1, PT, R40, 0x28, !P2 ;  /* 0x000000282800780c */ /* 0x000fe40005724270 */
[----:B------:R-:W-:Y:S02]  /*15270*/  ISETP.NE.AND P2, PT, R70, RZ, PT ;  /* 0x000000ff4600720c */ /* 0x000fe40003f45270 */
[----:B------:R-:W-:Y:S02]  /*15280*/  ISETP.LT.OR P1, PT, R38, 0x29, P1 ;  /* 0x000000292600780c */ /* 0x000fe40000f21670 */
[----:B------:R-:W-:Y:S02]  /*15290*/  ISETP.GT.AND P3, PT, R40, 0x38, !P3 ;  /* 0x000000382800780c */ /* 0x000fe40005f64270 */
[----:B------:R-:W-:Y:S02]  /*152a0*/  FSEL R61, R46, -INF , !P1 ;  /* 0xff8000002e3d7808 */ /* 0x000fe40004800000 */
[----:B------:R-:W-:-:S02]  /*152b0*/  ISETP.GT.AND P1, PT, R40, 0x29, !P4 ;  /* 0x000000292800780c */ /* 0x000fc40006724270 */
[----:B------:R-:W-:Y:S02]  /*152c0*/  ISETP.NE.AND P4, PT, R48, RZ, PT ;  /* 0x000000ff3000720c */ /* 0x000fe40003f85270 */
[----:B------:R-:W-:Y:S02]  /*152d0*/  ISETP.LT.OR P1, PT, R38, 0x2a, P1 ;  /* 0x0000002a2600780c */ /* 0x000fe40000f21670 */
[----:B------:R-:W-:Y:S02]  /*152e0*/  ISETP.GT.AND P5, PT, R40, 0x39, !P5 ;  /* 0x000000392800780c */ /* 0x000fe40006fa4270 */
[----:B------:R-:W-:Y:S02]  /*152f0*/  FSEL R25, R63, -INF , !P1 ;  /* 0xff8000003f197808 */ /* 0x000fe40004800000 */
[----:B------:R-:W0:Y:S01]  /*15300*/  SHFL.BFLY PT, R63, R24, 0x2, 0x1f ;  /* 0x0c401f00183f7f89 */ /* 0x000e2200000e0000 */
[C---:B------:R-:W-:Y:S02]  /*15310*/  ISETP.LT.OR P3, PT, R38.reuse, 0x39, P3 ;  /* 0x000000392600780c */ /* 0x040fe40001f61670 */
[----:B------:R-:W-:-:S02]  /*15320*/  ISETP.LT.OR P5, PT, R38, 0x3a, P5 ;  /* 0x0000003a2600780c */ /* 0x000fc40002fa1670 */
[----:B0-----:R-:W-:-:S05]  /*15330*/  FMNMX.FTZ R63, R24, R63, !PT ;  /* 0x0000003f183f7209 */ /* 0x001fca0007810000 */
[----:B------:R-:W0:Y:S02]  /*15340*/  SHFL.BFLY PT, R4, R63, 0x1, 0x1f ;  /* 0x0c201f003f047f89 */ /* 0x000e2400000e0000 */
[----:B0-----:R-:W-:-:S04]  /*15350*/  FMNMX.FTZ R4, R63, R4, !PT ;  /* 0x000000043f047209 */ /* 0x001fc80007810000 */
[C---:B------:R-:W-:Y:S01]  /*15360*/  FSETP.NEU.FTZ.AND P1, PT, R4.reuse, -INF , PT ;  /* 0xff8000000400780b */ /* 0x040fe20003f3d000 */
[----:B------:R-:W-:-:S05]  /*15370*/  FMUL.FTZ R0, R4, R2 ;  /* 0x0000000204007220 */ /* 0x000fca0000410000 */
[----:B------:R-:W-:Y:S02]  /*15380*/  FSEL R30, R0, RZ, P1 ;  /* 0x000000ff001e7208 */ /* 0x000fe40000800000 */
[----:B------:R-:W-:Y:S02]  /*15390*/  FMNMX.FTZ R0, R37, R34, !PT ;  /* 0x0000002225007209 */ /* 0x000fe40007810000 */
[C---:B------:R-:W-:Y:S01]  /*153a0*/  ISETP.GT.AND P1, PT, R40.reuse, 0x30, !P2 ;  /* 0x000000302800780c */ /* 0x040fe20005724270 */
[--C-:B------:R-:W-:Y:S01]  /*153b0*/  FFMA.FTZ R24, R65, R2, -R30.reuse ;  /* 0x0000000241187223 */ /* 0x100fe2000001081e */
[----:B------:R-:W-:Y:S01]  /*153c0*/  FMNMX.FTZ R0, R45, R0, !PT ;  /* 0x000000002d007209 */ /* 0x000fe20007810000 */
[--C-:B------:R-:W-:Y:S01]  /*153d0*/  FFMA.FTZ R32, R67, R2, -R30.reuse ;  /* 0x0000000243207223 */ /* 0x100fe2000001081e */
[----:B------:R-:W-:Y:S01]  /*153e0*/  ISETP.GT.AND P2, PT, R40, 0x31, !P4 ;  /* 0x000000312800780c */ /* 0x000fe20006744270 */
[----:B------:R0:W-:Y:S01]  /*153f0*/  MUFU.EX2 R196, R24 ;  /* 0x0000001800c47308 */ /* 0x0001e20000000800 */
[----:B------:R-:W-:Y:S01]  /*15400*/  FMNMX.FTZ R0, R47, R0, !PT ;  /* 0x000000002f007209 */ /* 0x000fe20007810000 */
[-CC-:B------:R-:W-:Y:S01]  /*15410*/  FFMA.FTZ R29, R29, R2.reuse, -R30.reuse ;  /* 0x000000021d1d7223 */ /* 0x180fe2000001081e */
[C---:B------:R-:W-:Y:S01]  /*15420*/  ISETP.LT.OR P1, PT, R38.reuse, 0x31, P1 ;  /* 0x000000312600780c */ /* 0x040fe20000f21670 */
[--C-:B------:R-:W-:Y:S01]  /*15430*/  FFMA.FTZ R36, R79, R2, -R30.reuse ;  /* 0x000000024f247223 */ /* 0x100fe2000001081e */
[----:B------:R-:W-:Y:S01]  /*15440*/  FMNMX.FTZ R0, R49, R0, !PT ;  /* 0x0000000031007209 */ /* 0x000fe20007810000 */
[--C-:B------:R-:W-:Y:S01]  /*15450*/  FFMA.FTZ R31, R31, R2, -R30.reuse ;  /* 0x000000021f1f7223 */ /* 0x100fe2000001081e */
[----:B------:R-:W-:Y:S01]  /*15460*/  ISETP.LT.OR P2, PT, R38, 0x32, P2 ;  /* 0x000000322600780c */ /* 0x000fe20001741670 */
[----:B------:R1:W2:Y:S01]  /*15470*/  MUFU.EX2 R69, R32 ;  /* 0x0000002000457308 */ /* 0x0002a20000000800 */
[----:B------:R-:W-:Y:S01]  /*15480*/  FMNMX.FTZ R0, R51, R0, !PT ;  /* 0x0000000033007209 */ /* 0x000fe20007810000 */
[-CC-:B0-----:R-:W-:Y:S01]  /*15490*/  FFMA.FTZ R24, R71, R2.reuse, -R30.reuse ;  /* 0x0000000247187223 */ /* 0x181fe2000001081e */
[----:B------:R-:W-:Y:S01]  /*154a0*/  FSEL R5, R5, -INF , !P1 ;  /* 0xff80000005057808 */ /* 0x000fe20004800000 */
[--C-:B------:R-:W-:Y:S01]  /*154b0*/  FFMA.FTZ R38, R81, R2, -R30.reuse ;  /* 0x0000000251267223 */ /* 0x100fe2000001081e */
[----:B------:R-:W-:Y:S01]  /*154c0*/  FMNMX.FTZ R0, R53, R0, !PT ;  /* 0x0000000035007209 */ /* 0x000fe20007810000 */
[--C-:B------:R-:W-:Y:S01]  /*154d0*/  FFMA.FTZ R43, R43, R2, -R30.reuse ;  /* 0x000000022b2b7223 */ /* 0x100fe2000001081e */
[----:B------:R-:W-:Y:S01]  /*154e0*/  FSEL R63, R3, -INF , !P2 ;  /* 0xff800000033f7808 */ /* 0x000fe20005000000 */
[----:B------:R-:W-:Y:S01]  /*154f0*/  MUFU.EX2 R198, R24 ;  /* 0x0000001800c67308 */ /* 0x000fe20000000800 */
[----:B------:R-:W-:Y:S01]  /*15500*/  FMNMX.FTZ R0, R55, R0, !PT ;  /* 0x0000000037007209 */ /* 0x000fe20007810000 */
[-CC-:B-1----:R-:W-:Y:S01]  /*15510*/  FFMA.FTZ R32, R77, R2.reuse, -R30.reuse ;  /* 0x000000024d207223 */ /* 0x182fe2000001081e */
[----:B------:R-:W-:Y:S01]  /*15520*/  FSEL R65, R26, -INF , !P3 ;  /* 0xff8000001a417808 */ /* 0x000fe20005800000 */
[--C-:B------:R-:W-:Y:S01]  /*15530*/  FFMA.FTZ R26, R73, R2, -R30.reuse ;  /* 0x00000002491a7223 */ /* 0x100fe2000001081e */
[----:B------:R-:W-:Y:S01]  /*15540*/  FMNMX.FTZ R0, R57, R0, !PT ;  /* 0x0000000039007209 */ /* 0x000fe20007810000 */
[-CC-:B------:R-:W-:Y:S01]  /*15550*/  FFMA.FTZ R41, R41, R2.reuse, -R30.reuse ;  /* 0x0000000229297223 */ /* 0x180fe2000001081e */
[----:B------:R-:W-:Y:S01]  /*15560*/  FSEL R67, R28, -INF , !P5 ;  /* 0xff8000001c437808 */ /* 0x000fe20006800000 */
[--C-:B------:R-:W-:Y:S01]  /*15570*/  FFMA.FTZ R28, R75, R2, -R30.reuse ;  /* 0x000000024b1c7223 */ /* 0x100fe2000001081e */
[----:B------:R-:W-:Y:S01]  /*15580*/  FMNMX.FTZ R0, R59, R0, !PT ;  /* 0x000000003b007209 */ /* 0x000fe20007810000 */
[----:B------:R-:W-:Y:S01]  /*15590*/  MUFU.EX2 R71, R26 ;  /* 0x0000001a00477308 */ /* 0x000fe20000000800 */
[----:B------:R-:W-:Y:S01]  /*155a0*/  ISETP.NE.AND P4, PT, R74, 0x1, PT ;  /* 0x000000014a00780c */ /* 0x000fe20003f85270 */
[--C-:B------:R-:W-:Y:S01]  /*155b0*/  FFMA.FTZ R39, R39, R2, -R30.reuse ;  /* 0x0000000227277223 */ /* 0x100fe2000001081e */
[----:B------:R-:W-:Y:S01]  /*155c0*/  FMNMX.FTZ R0, R61, R0, !PT ;  /* 0x000000003d007209 */ /* 0x000fe20007810000 */
[-CC-:B------:R-:W-:Y:S01]  /*155d0*/  FFMA.FTZ R35, R35, R2.reuse, -R30.reuse ;  /* 0x0000000223237223 */ /* 0x180fe2000001081e */
[-CC-:B------:R-:W-:Y:S01]  /*155e0*/  FFMA.FTZ R33, R33, R2.reuse, -R30.reuse ;  /* 0x0000000221217223 */ /* 0x180fe2000001081e */
[----:B------:R-:W-:Y:S01]  /*155f0*/  FFMA.FTZ R27, R27, R2, -R30 ;  /* 0x000000021b1b7223 */ /* 0x000fe2000001081e */
[----:B------:R-:W-:Y:S01]  /*15600*/  FMNMX.FTZ R0, R25, R0, !PT ;  /* 0x0000000019007209 */ /* 0x000fe20007810000 */
[----:B------:R-:W-:Y:S03]  /*15610*/  MUFU.EX2 R28, R28 ;  /* 0x0000001c001c7308 */ /* 0x000fe60000000800 */
[----:B------:R-:W-:-:S03]  /*15620*/  FMNMX.FTZ R0, R5, R0, !PT ;  /* 0x0000000005007209 */ /* 0x000fc60007810000 */
[----:B------:R-:W0:Y:S01]  /*15630*/  @P4 LDC R44, c[0x0][0x450] ;  /* 0x00011400ff2c4b82 */ /* 0x000e220000000800 */
[----:B------:R-:W-:Y:S01]  /*15640*/  FMNMX.FTZ R0, R63, R0, !PT ;  /* 0x000000003f007209 */ /* 0x000fe20007810000 */
[----:B------:R-:W1:Y:S03]  /*15650*/  MUFU.EX2 R73, R32 ;  /* 0x0000002000497308 */ /* 0x000e660000000800 */
[----:B------:R-:W-:-:S04]  /*15660*/  FMNMX.FTZ R0, R65, R0, !PT ;  /* 0x0000000041007209 */ /* 0x000fc80007810000 */
[----:B------:R-:W-:Y:S01]  /*15670*/  FMNMX.FTZ R0, R67, R0, !PT ;  /* 0x0000000043007209 */ /* 0x000fe20007810000 */
[----:B------:R2:W-:Y:S04]  /*15680*/  MUFU.EX2 R186, R29 ;  /* 0x0000001d00ba7308 */ /* 0x0005e80000000800 */
[----:B------:R-:W3:Y:S04]  /*15690*/  SHFL.BFLY PT, R3, R0, 0x2, 0x1f ;  /* 0x0c401f0000037f89 */ /* 0x000ee800000e0000 */
[----:B------:R4:W-:Y:S01]  /*156a0*/  MUFU.EX2 R75, R38 ;  /* 0x00000026004b7308 */ /* 0x0009e20000000800 */
[----:B--2---:R-:W-:Y:S01]  /*156b0*/  FADD.FTZ R29, R196, R69 ;  /* 0x00000045c41d7221 */ /* 0x004fe20000010000 */
[----:B-1----:R-:W-:-:S02]  /*156c0*/  F2FP.BF16.F32.PACK_AB R192, R73, R28 ;  /* 0x0000001c49c0723e */ /* 0x002fc400000010ff */
[----:B------:R-:W-:-:S04]  /*156d0*/  F2FP.BF16.F32.PACK_AB R196, R69, R196 ;  /* 0x000000c445c4723e */ /* 0x000fc800000010ff */
[----:B------:R-:W1:Y:S01]  /*156e0*/  MUFU.EX2 R36, R36 ;  /* 0x0000002400247308 */ /* 0x000e620000000800 */
[----:B----4-:R-:W-:Y:S01]  /*156f0*/  FADD.FTZ R38, R198, R29 ;  /* 0x0000001dc6267221 */ /* 0x010fe20000010000 */
[----:B------:R-:W-:-:S03]  /*15700*/  F2FP.BF16.F32.PACK_AB R198, R71, R198 ;  /* 0x000000c647c6723e */ /* 0x000fc600000010ff */
[----:B------:R-:W-:-:S03]  /*15710*/  FADD.FTZ R29, R71, R38 ;  /* 0x00000026471d7221 */ /* 0x000fc60000010000 */
[----:B------:R2:W-:Y:S01]  /*15720*/  MUFU.EX2 R184, R31 ;  /* 0x0000001f00b87308 */ /* 0x0005e20000000800 */
[----:B------:R-:W-:Y:S01]  /*15730*/  FADD.FTZ R40, R28, R29 ;  /* 0x0000001d1c287221 */ /* 0x000fe20000010000 */
[----:B---3--:R-:W-:-:S06]  /*15740*/  FMNMX.FTZ R24, R0, R3, !PT ;  /* 0x0000000300187209 */ /* 0x008fcc0007810000 */
[----:B------:R-:W-:Y:S01]  /*15750*/  MUFU.EX2 R43, R43 ;  /* 0x0000002b002b7308 */ /* 0x000fe20000000800 */
[----:B------:R-:W3:Y:S01]  /*15760*/  SHFL.BFLY PT, R3, R24, 0x1, 0x1f ;  /* 0x0c201f0018037f89 */ /* 0x000ee200000e0000 */
[----:B--2---:R-:W-:Y:S01]  /*15770*/  FADD.FTZ R31, R73, R40 ;  /* 0x00000028491f7221 */ /* 0x004fe20000010000 */
[----:B-1----:R-:W-:-:S03]  /*15780*/  F2FP.BF16.F32.PACK_AB R194, R75, R36 ;  /* 0x000000244bc2723e */ /* 0x002fc600000010ff */
[----:B------:R-:W-:Y:S02]  /*15790*/  FADD.FTZ R42, R36, R31 ;  /* 0x0000001f242a7221 */ /* 0x000fe40000010000 */
[----:B------:R1:W-:Y:S02]  /*157a0*/  MUFU.EX2 R188, R41 ;  /* 0x0000002900bc7308 */ /* 0x0003e40000000800 */
[----:B------:R-:W-:-:S06]  /*157b0*/  FADD.FTZ R42, R75, R42 ;  /* 0x0000002a4b2a7221 */ /* 0x000fcc0000010000 */
[----:B------:R-:W-:Y:S01]  /*157c0*/  MUFU.EX2 R39, R39 ;  /* 0x0000002700277308 */ /* 0x000fe20000000800 */
[----:B-1----:R-:W1:Y:S07]  /*157d0*/  @P4 LDC R41, c[0x0][0x44c] ;  /* 0x00011300ff294b82 */ /* 0x002e6e0000000800 */
[----:B------:R2:W-:Y:S01]  /*157e0*/  MUFU.EX2 R190, R35 ;  /* 0x0000002300be7308 */ /* 0x0005e20000000800 */
[----:B---3--:R-:W-:-:S04]  /*157f0*/  FMNMX.FTZ R3, R24, R3, !PT ;  /* 0x0000000318037209 */ /* 0x008fc80007810000 */
[C---:B------:R-:W-:Y:S01]  /*15800*/  FSETP.NEU.FTZ.AND P1, PT, R3.reuse, -INF , PT ;  /* 0xff8000000300780b */ /* 0x040fe20003f3d000 */
[----:B------:R-:W-:Y:S02]  /*15810*/  FMUL.FTZ R0, R3, R2 ;  /* 0x0000000203007220 */ /* 0x000fe40000410000 */
[----:B------:R-:W-:Y:S01]  /*15820*/  MUFU.EX2 R33, R33 ;  /* 0x0000002100217308 */ /* 0x000fe20000000800 */
[----:B--2---:R-:W-:Y:S02]  /*15830*/  IMAD.MOV.U32 R35, RZ, RZ, R72 ;  /* 0x000000ffff237224 */ /* 0x004fe400078e0048 */
[----:B------:R-:W-:-:S05]  /*15840*/  FSEL R0, R0, RZ, P1 ;  /* 0x000000ff00007208 */ /* 0x000fca0000800000 */
[-CC-:B------:R-:W-:Y:S01]  /*15850*/  FFMA.FTZ R37, R37, R2.reuse, -R0.reuse ;  /* 0x0000000225257223 */ /* 0x180fe20000010800 */
[-CC-:B------:R-:W-:Y:S01]  /*15860*/  FFMA.FTZ R34, R34, R2.reuse, -R0.reuse ;  /* 0x0000000222227223 */ /* 0x180fe20000010800 */
[-CC-:B------:R-:W-:Y:S01]  /*15870*/  FFMA.FTZ R45, R45, R2.reuse, -R0.reuse ;  /* 0x000000022d2d7223 */ /* 0x180fe20000010800 */
[-CC-:B------:R-:W-:Y:S01]  /*15880*/  FFMA.FTZ R47, R47, R2.reuse, -R0.reuse ;  /* 0x000000022f2f7223 */ /* 0x180fe20000010800 */
[-CC-:B------:R-:W-:Y:S01]  /*15890*/  FFMA.FTZ R49, R49, R2.reuse, -R0.reuse ;  /* 0x0000000231317223 */ /* 0x180fe20000010800 */
[-CC-:B------:R-:W-:Y:S01]  /*158a0*/  FFMA.FTZ R51, R51, R2.reuse, -R0.reuse ;  /* 0x0000000233337223 */ /* 0x180fe20000010800 */
[----:B------:R-:W-:Y:S01]  /*158b0*/  MUFU.EX2 R37, R37 ;  /* 0x0000002500257308 */ /* 0x000fe20000000800 */
[-CC-:B------:R-:W-:Y:S01]  /*158c0*/  FFMA.FTZ R53, R53, R2.reuse, -R0.reuse ;  /* 0x0000000235357223 */ /* 0x180fe20000010800 */
[-CC-:B------:R-:W-:Y:S01]  /*158d0*/  FFMA.FTZ R55, R55, R2.reuse, -R0.reuse ;  /* 0x0000000237377223 */ /* 0x180fe20000010800 */
[-CC-:B------:R-:W-:Y:S01]  /*158e0*/  FFMA.FTZ R57, R57, R2.reuse, -R0.reuse ;  /* 0x0000000239397223 */ /* 0x180fe20000010800 */
[-CC-:B------:R-:W-:Y:S01]  /*158f0*/  FFMA.FTZ R59, R59, R2.reuse, -R0.reuse ;  /* 0x000000023b3b7223 */ /* 0x180fe20000010800 */
[-CC-:B------:R-:W-:Y:S01]  /*15900*/  FFMA.FTZ R61, R61, R2.reuse, -R0.reuse ;  /* 0x000000023d3d7223 */ /* 0x180fe20000010800 */
[-CC-:B------:R-:W-:Y:S01]  /*15910*/  FFMA.FTZ R25, R25, R2.reuse, -R0.reuse ;  /* 0x0000000219197223 */ /* 0x180fe20000010800 */
[-CC-:B------:R-:W-:Y:S01]  /*15920*/  FFMA.FTZ R5, R5, R2.reuse, -R0.reuse ;  /* 0x0000000205057223 */ /* 0x180fe20000010800 */
[----:B------:R-:W2:Y:S01]  /*15930*/  MUFU.EX2 R34, R34 ;  /* 0x0000002200227308 */ /* 0x000ea20000000800 */
[-CC-:B------:R-:W-:Y:S01]  /*15940*/  FFMA.FTZ R63, R63, R2.reuse, -R0.reuse ;  /* 0x000000023f3f7223 */ /* 0x180fe20000010800 */
[-CC-:B------:R-:W-:Y:S01]  /*15950*/  FFMA.FTZ R65, R65, R2.reuse, -R0.reuse ;  /* 0x0000000241417223 */ /* 0x180fe20000010800 */
[----:B------:R-:W-:Y:S01]  /*15960*/  FFMA.FTZ R67, R67, R2, -R0 ;  /* 0x0000000243437223 */ /* 0x000fe20000010800 */
[----:B-1----:R-:W-:-:S04]  /*15970*/  @P4 IMAD.HI.U32 R41, R72, R41, RZ ;  /* 0x0000002948294227 */ /* 0x002fc800078e00ff */
[----:B------:R-:W1:Y:S01]  /*15980*/  MUFU.EX2 R45, R45 ;  /* 0x0000002d002d7308 */ /* 0x000e620000000800 */
[----:B0-----:R-:W-:Y:S02]  /*15990*/  @P4 SHF.R.U32.HI R35, RZ, R44, R41 ;  /* 0x0000002cff234219 */ /* 0x001fe40000011629 */
[----:B------:R-:W-:-:S03]  /*159a0*/  ISETP.GE.AND P4, PT, R13, 0x1, PT ;  /* 0x000000010d00780c */ /* 0x000fc60003f86270 */
[----:B------:R-:W-:Y:S02]  /*159b0*/  IMAD.IADD R31, R102, 0x1, R35 ;  /* 0x00000001661f7824 */ /* 0x000fe400078e0223 */
[----:B------:R-:W0:Y:S01]  /*159c0*/  MUFU.EX2 R24, R47 ;  /* 0x0000002f00187308 */ /* 0x000e220000000800 */
[----:B--2---:R-:W-:Y:S01]  /*159d0*/  FADD.FTZ R38, R37, R34 ;  /* 0x0000002225267221 */ /* 0x004fe20000010000 */
[----:B------:R-:W-:Y:S01]  /*159e0*/  F2FP.BF16.F32.PACK_AB R197, R34, R37 ;  /* 0x0000002522c5723e */ /* 0x000fe200000010ff */
[----:B------:R-:W-:-:S05]  /*159f0*/  IMAD.IADD R12, R31, 0x1, R12 ;  /* 0x000000011f0c7824 */ /* 0x000fca00078e020c */
[----:B------:R-:W2:Y:S01]  /*15a00*/  MUFU.EX2 R49, R49 ;  /* 0x0000003100317308 */ /* 0x000ea20000000800 */
[----:B-1----:R-:W-:-:S07]  /*15a10*/  FADD.FTZ R29, R45, R38 ;  /* 0x000000262d1d7221 */ /* 0x002fce0000010000 */
[----:B------:R-:W1:Y:S01]  /*15a20*/  MUFU.EX2 R26, R51 ;  /* 0x00000033001a7308 */ /* 0x000e620000000800 */
[C---:B0-----:R-:W-:Y:S01]  /*15a30*/  FADD.FTZ R40, R24.reuse, R29 ;  /* 0x0000001d18287221 */ /* 0x041fe20000010000 */
[----:B------:R-:W-:-:S06]  /*15a40*/  F2FP.BF16.F32.PACK_AB R199, R24, R45 ;  /* 0x0000002d18c7723e */ /* 0x000fcc00000010ff */
[----:B------:R-:W-:Y:S01]  /*15a50*/  MUFU.EX2 R53, R53 ;  /* 0x0000003500357308 */ /* 0x000fe20000000800 */
[----:B--2---:R-:W-:-:S07]  /*15a60*/  FADD.FTZ R29, R49, R40 ;  /* 0x00000028311d7221 */ /* 0x004fce0000010000 */
[----:B------:R-:W0:Y:S01]  /*15a70*/  MUFU.EX2 R30, R55 ;  /* 0x00000037001e7308 */ /* 0x000e220000000800 */
[C---:B-1----:R-:W-:Y:S01]  /*15a80*/  FADD.FTZ R40, R26.reuse, R29 ;  /* 0x0000001d1a287221 */ /* 0x042fe20000010000 */
[----:B------:R-:W-:Y:S01]  /*15a90*/  FADD.FTZ R29, R43, R42 ;  /* 0x0000002a2b1d7221 */ /* 0x000fe20000010000 */
[----:B------:R-:W-:-:S03]  /*15aa0*/  F2FP.BF16.F32.PACK_AB R193, R26, R49 ;  /* 0x000000311ac1723e */ /* 0x000fc600000010ff */
[C---:B------:R-:W-:Y:S01]  /*15ab0*/  FADD.FTZ R42, R188.reuse, R29 ;  /* 0x0000001dbc2a7221 */ /* 0x040fe20000010000 */
[----:B------:R-:W-:Y:S01]  /*15ac0*/  F2FP.BF16.F32.PACK_AB R188, R188, R43 ;  /* 0x0000002bbcbc723e */ /* 0x000fe200000010ff */
[----:B------:R-:W-:Y:S02]  /*15ad0*/  MUFU.EX2 R57, R57 ;  /* 0x0000003900397308 */ /* 0x000fe40000000800 */
[----:B------:R-:W-:-:S04]  /*15ae0*/  FADD.FTZ R29, R39, R42 ;  /* 0x0000002a271d7221 */ /* 0x000fc80000010000 */
[C---:B------:R-:W-:Y:S01]  /*15af0*/  FADD.FTZ R42, R190.reuse, R29 ;  /* 0x0000001dbe2a7221 */ /* 0x040fe20000010000 */
[----:B------:R-:W-:Y:S01]  /*15b00*/  F2FP.BF16.F32.PACK_AB R190, R190, R39 ;  /* 0x00000027bebe723e */ /* 0x000fe200000010ff */
[----:B------:R-:W1:Y:S01]  /*15b10*/  MUFU.EX2 R32, R59 ;  /* 0x0000003b00207308 */ /* 0x000e620000000800 */
[----:B0-----:R-:W-:Y:S01]  /*15b20*/  F2FP.BF16.F32.PACK_AB R195, R30, R53 ;  /* 0x000000351ec3723e */ /* 0x001fe200000010ff */
[----:B------:R-:W-:-:S06]  /*15b30*/  FADD.FTZ R29, R33, R42 ;  /* 0x0000002a211d7221 */ /* 0x000fcc0000010000 */
[----:B------:R-:W-:Y:S08]  /*15b40*/  MUFU.EX2 R61, R61 ;  /* 0x0000003d003d7308 */ /* 0x000ff00000000800 */
[----:B------:R0:W2:Y:S01]  /*15b50*/  MUFU.EX2 R38, R25 ;  /* 0x0000001900267308 */ /* 0x0000a20000000800 */
[----:B-1----:R-:W-:-:S07]  /*15b60*/  F2FP.BF16.F32.PACK_AB R189, R32, R57 ;  /* 0x0000003920bd723e */ /* 0x002fce00000010ff */
[----:B------:R-:W1:Y:S01]  /*15b70*/  MUFU.EX2 R5, R5 ;  /* 0x0000000500057308 */ /* 0x000e620000000800 */
[----:B0-----:R-:W-:-:S04]  /*15b80*/  FADD.FTZ R25, R53, R40 ;  /* 0x0000002835197221 */ /* 0x001fc80000010000 */
[----:B------:R-:W-:-:S03]  /*15b90*/  FADD.FTZ R40, R30, R25 ;  /* 0x000000191e287221 */ /* 0x000fc60000010000 */
[----:B------:R-:W0:Y:S01]  /*15ba0*/  MUFU.EX2 R0, R63 ;  /* 0x0000003f00007308 */ /* 0x000e220000000800 */
[----:B------:R-:W-:Y:S01]  /*15bb0*/  FADD.FTZ R25, R57, R40 ;  /* 0x0000002839197221 */ /* 0x000fe20000010000 */
[----:B--2---:R-:W-:-:S03]  /*15bc0*/  F2FP.BF16.F32.PACK_AB R191, R38, R61 ;  /* 0x0000003d26bf723e */ /* 0x004fc600000010ff */
[----:B------:R-:W-:-:S03]  /*15bd0*/  FADD.FTZ R40, R32, R25 ;  /* 0x0000001920287221 */ /* 0x000fc60000010000 */
[----:B------:R-:W2:Y:S01]  /*15be0*/  MUFU.EX2 R27, R27 ;  /* 0x0000001b001b7308 */ /* 0x000ea20000000800 */
[----:B------:R-:W-:Y:S01]  /*15bf0*/  FADD.FTZ R25, R61, R40 ;  /* 0x000000283d197221 */ /* 0x000fe20000010000 */
[C---:B------:R-:W-:Y:S01]  /*15c00*/  FADD.FTZ R40, R184.reuse, R29 ;  /* 0x0000001db8287221 */ /* 0x040fe20000010000 */
[----:B------:R-:W-:Y:S02]  /*15c10*/  F2FP.BF16.F32.PACK_AB R184, R184, R33 ;  /* 0x00000021b8b8723e */ /* 0x000fe400000010ff */
[----:B------:R-:W-:-:S03]  /*15c20*/  FADD.FTZ R36, R38, R25 ;  /* 0x0000001926247221 */ /* 0x000fc60000010000 */
[----:B------:R-:W3:Y:S01]  /*15c30*/  MUFU.EX2 R65, R65 ;  /* 0x0000004100417308 */ /* 0x000ee20000000800 */
[----:B-1----:R-:W-:Y:S01]  /*15c40*/  FADD.FTZ R25, R5, R36 ;  /* 0x0000002405197221 */ /* 0x002fe20000010000 */
[C---:B0-----:R-:W-:Y:S01]  /*15c50*/  F2FP.BF16.F32.PACK_AB R185, R0.reuse, R5 ;  /* 0x0000000500b9723e */ /* 0x041fe200000010ff */
[----:B------:R-:W-:Y:S02]  /*15c60*/  VIADD R5, R97, 0xfffffffe ;  /* 0xfffffffe61057836 */ /* 0x000fe40000000000 */
[----:B------:R-:W-:-:S03]  /*15c70*/  FADD.FTZ R34, R0, R25 ;  /* 0x0000001900227221 */ /* 0x000fc60000010000 */
[----:B------:R-:W0:Y:S01]  /*15c80*/  MUFU.EX2 R28, R67 ;  /* 0x00000043001c7308 */ /* 0x000e220000000800 */
[----:B--2---:R-:W-:-:S04]  /*15c90*/  FADD.FTZ R223, R27, R40 ;  /* 0x000000281bdf7221 */ /* 0x004fc80000010000 */
[C---:B------:R-:W-:Y:S01]  /*15ca0*/  FADD.FTZ R223, R186.reuse, R223 ;  /* 0x000000dfbadf7221 */ /* 0x040fe20000010000 */
[----:B------:R-:W-:Y:S01]  /*15cb0*/  F2FP.BF16.F32.PACK_AB R186, R186, R27 ;  /* 0x0000001bbaba723e */ /* 0x000fe200000010ff */
[----:B---3--:R-:W-:-:S04]  /*15cc0*/  FADD.FTZ R221, R65, R34 ;  /* 0x0000002241dd7221 */ /* 0x008fc80000010000 */
[C---:B0-----:R-:W-:Y:S01]  /*15cd0*/  FADD.FTZ R221, R28.reuse, R221 ;  /* 0x000000dd1cdd7221 */ /* 0x041fe20000010000 */
[----:B------:R-:W-:Y:S01]  /*15ce0*/  F2FP.BF16.F32.PACK_AB R187, R28, R65 ;  /* 0x000000411cbb723e */ /* 0x000fe200000010ff */
[----:B------:R-:W-:Y:S06]  /*15cf0*/  @!P4 BRA `(.L_x_1764) ;  /* 0x000000000048c947 */ /* 0x000fec0003800000 */
        /* <DEDUP_REMOVED lines=11> */
.L_x_1766:
[----:B------:R-:W-:-:S13]  /*15db0*/  ISETP.NE.AND P1, PT, R13, 0x1, PT ;  /* 0x000000010d00780c */ /* 0x000fda0003f25270 */
[----:B------:R-:W0:Y:S02]  /*15dc0*/  @P1 LDC.64 R24, c[0x0][0x9e8] ;  /* 0x00027a00ff181b82 */ /* 0x000e240000000a00 */
[----:B0-----:R-:W-:-:S05]  /*15dd0*/  @P1 IMAD.HI.U32 R24, R0, R24, RZ ;  /* 0x0000001800181227 */ /* 0x001fca00078e00ff */
[----:B------:R-:W-:-:S07]  /*15de0*/  @P1 SHF.R.U32.HI R0, RZ, R25, R24 ;  /* 0x00000019ff001219 */ /* 0x000fce0000011618 */
.L_x_1767:
[----:B------:R-:W-:Y:S05]  /*15df0*/  BSYNC B0 ;  /* 0x0000000000007941 */ /* 0x000fea0003800000 */
.L_x_1765:
[----:B------:R-:W-:-:S05]  /*15e00*/  IMAD R13, R0, R13, R13 ;  /* 0x0000000d000d7224 */ /* 0x000fca00078e020d */
[----:B------:R-:W-:-:S07]  /*15e10*/  VIMNMX R12, R12, R13, PT ;  /* 0x0000000d0c0c7248 */ /* 0x000fce0003fe0100 */
.L_x_1764:
[----:B------:R-:W2:Y:S01]  /*15e20*/  LDL R24, [R1+0x64] ;  /* 0x0000640001187983 */ /* 0x000ea20000100800 */
[----:B------:R-:W-:Y:S01]  /*15e30*/  SHF.R.S32.HI R13, RZ, 0x1f, R12 ;  /* 0x0000001fff0d7819 */ /* 0x000fe2000001140c */
[----:B------:R-:W-:Y:S01]  /*15e40*/  BSSY B1, `(.L_x_1768) ;  /* 0x000036a000017945 */ /* 0x000fe20003800000 */
[----:B------:R-:W-:Y:S01]  /*15e50*/  IMAD.MOV.U32 R0, RZ, RZ, 0x3f800000 ;  /* 0x3f800000ff007424 */ /* 0x000fe200078e00ff */
[----:B------:R-:W-:Y:S02]  /*15e60*/  CS2R R150, SRZ ;  /* 0x0000000000967805 */ /* 0x000fe4000001ff00 */
[----:B------:R-:W-:Y:S01]  /*15e70*/  LEA.HI R13, R13, R12, RZ, 0x6 ;  /* 0x0000000c0d0d7211 */ /* 0x000fe200078f30ff */
[----:B------:R-:W-:Y:S01]  /*15e80*/  IMAD.MOV.U32 R12, RZ, RZ, 0x3f800000 ;  /* 0x3f800000ff0c7424 */ /* 0x000fe200078e00ff */
[----:B------:R-:W-:Y:S02]  /*15e90*/  CS2R R148, SRZ ;  /* 0x0000000000947805 */ /* 0x000fe4000001ff00 */
[----:B------:R-:W-:-:S02]  /*15ea0*/  CS2R R146, SRZ ;  /* 0x0000000000927805 */ /* 0x000fc4000001ff00 */
[----:B------:R-:W-:Y:S02]  /*15eb0*/  SHF.R.S32.HI R13, RZ, 0x6, R13 ;  /* 0x00000006ff0d7819 */ /* 0x000fe4000001140d */
        /* <DEDUP_REMOVED lines=60> */
[----:B--2---:R-:W-:-:S04]  /*16280*/  VIMNMX R24, R24, R13, !PT ;  /* 0x0000000d18187248 */ /* 0x004fc80007fe0100 */
[----:B------:R-:W-:Y:S01]  /*16290*/  ISETP.GE.AND P1, PT, R5, R24, PT ;  /* 0x000000180500720c */ /* 0x000fe20003f26270 */
[----:B------:R0:W-:Y:S02]  /*162a0*/  STL [R1+0x14], R24 ;  /* 0x0000141801007387 */ /* 0x0001e40000100800 */
[----:B0-----:R-:W-:-:S10]  /*162b0*/  CS2R R24, SRZ ;  /* 0x0000000000187805 */ /* 0x001fd4000001ff00 */
[----:B------:R-:W-:Y:S05]  /*162c0*/  @!P1 BRA `(.L_x_1769) ;  /* 0x0000003000849947 */ /* 0x000fea0003800000 */
[----:B------:R-:W-:Y:S01]  /*162d0*/  BSSY B0, `(.L_x_1770) ;  /* 0x000031c000007945 */ /* 0x000fe20003800000 */
[----:B------:R-:W-:Y:S02]  /*162e0*/  IMAD.MOV.U32 R0, RZ, RZ, 0x3f800000 ;  /* 0x3f800000ff007424 */ /* 0x000fe400078e00ff */
[----:B------:R-:W-:-:S07]  /*162f0*/  IMAD.MOV.U32 R151, RZ, RZ, RZ ;  /* 0x000000ffff977224 */ /* 0x000fce00078e00ff */
.L_x_1791:
[----:B------:R-:W-:-:S05]  /*16300*/  VIADD R222, R202, 0x1 ;  /* 0x00000001cade7836 */ /* 0x000fca0000000000 */
[----:B------:R-:W-:-:S04]  /*16310*/  ISETP.NE.AND P1, PT, R222, 0x2, PT ;  /* 0x00000002de00780c */ /* 0x000fc80003f25270 */
[----:B------:R-:W-:Y:S02]  /*16320*/  SEL R226, RZ, 0x1, P1 ;  /* 0x00000001ffe27807 */ /* 0x000fe40000800000 */
[----:B------:R-:W-:Y:S02]  /*16330*/  SEL R222, R222, RZ, P1 ;  /* 0x000000ffdede7207 */ /* 0x000fe40000800000 */
[----:B------:R-:W-:Y:S01]  /*16340*/  LOP3.LUT R226, R203, R226, RZ, 0x3c, !PT ;  /* 0x000000e2cbe27212 */ /* 0x000fe200078e3cff */
[----:B------:R-:W-:Y:S06]  /*16350*/  @!P0 BRA `(.L_x_1771) ;  /* 0x0000000000048947 */ /* 0x000fec0003800000 */
[----:B------:R-:W-:Y:S01]  /*16360*/  BPT.TRAP 0x1 ;  /* 0x000000040000795c */ /* 0x000fe20000300000 */
.L_x_1771:
[----:B------:R-:W-:Y:S01]  /*16370*/  IMAD R2, R222, 0x8, R18 ;  /* 0x00000008de027824 */ /* 0x000fe200078e0212 */
[----:B------:R-:W-:-:S04]  /*16380*/  SHF.L.U32 R152, R226, 0x1f, RZ ;  /* 0x0000001fe2987819 */ /* 0x000fc800000006ff */
[----:B------:R0:W1:Y:S01]  /*16390*/  SYNCS.PHASECHK.TRANS64.TRYWAIT P1, [R2+URZ+0x30830], R152 ;  /* 0x03083098020075a7 */ /* 0x000062000802017f */
[----:B------:R-:W-:Y:S05]  /*163a0*/  @!P0 BRA `(.L_x_1772) ;  /* 0x0000000000048947 */ /* 0x000fea0003800000 */
[----:B------:R-:W-:Y:S01]  /*163b0*/  BPT.TRAP 0x1 ;  /* 0x000000040000795c */ /* 0x000fe20000300000 */
.L_x_1772:
[----:B------:R-:W2:Y:S01]  /*163c0*/  LDL R13, [R1+0x40] ;  /* 0x00004000010d7983 */ /* 0x000ea20000100800 */
[----:B------:R-:W-:Y:S01]  /*163d0*/  BSSY B2, `(.L_x_1773) ;  /* 0x0000007000027945 */ /* 0x000fe20003800000 */
[----:B--2---:R-:W-:-:S04]  /*163e0*/  IMAD R13, R222, 0x800, R13 ;  /* 0x00000800de0d7824 */ /* 0x004fc800078e020d */
[C---:B------:R-:W-:Y:S02]  /*163f0*/  VIADD R156, R13.reuse, 0x2 ;  /* 0x000000020d9c7836 */ /* 0x040fe40000000000 */
[----:B------:R-:W-:Y:S01]  /*16400*/  VIADD R155, R13, 0x4 ;  /* 0x000000040d9b7836 */ /* 0x000fe20000000000 */
[----:B-1----:R-:W-:Y:S06]  /*16410*/  @P1 BRA `(.L_x_1774) ;  /* 0x0000000000081947 */ /* 0x002fec0003800000 */
[----:B------:R-:W1:Y:S02]  /*16420*/  SYNCS.PHASECHK.TRANS64.TRYWAIT P1, [R2+URZ+0x30830], R152 ;  /* 0x03083098020075a7 */ /* 0x000e64000802017f */
[----:B-1----:R-:W-:Y:S05]  /*16430*/  @!P1 BRA `(.L_x_1775) ;  /* 0x0000015c00e89947 */ /* 0x002fea0003800000 */
.L_x_1774:
[----:B------:R-:W-:Y:S05]  /*16440*/  BSYNC B2 ;  /* 0x0000000000027941 */ /* 0x000fea0003800000 */
.L_x_1773:
[----:B------:R-:W-:Y:S04]  /*16450*/  STL.64 [R1+0xc8], R16 ;  /* 0x0000c81001007387 */ /* 0x000fe80000100a00 */
[----:B------:R2:W-:Y:S04]  /*16460*/  STL.64 [R1+0xc0], R4 ;  /* 0x0000c00401007387 */ /* 0x0005e80000100a00 */
[----:B--2---:R-:W2:Y:S04]  /*16470*/  LDL.64 R4, [R1+0x30] ;  /* 0x0000300001047983 */ /* 0x004ea80000100a00 */
[----:B------:R3:W-:Y:S04]  /*16480*/  STL.64 [R1+0xb8], R2 ;  /* 0x0000b80201007387 */ /* 0x0007e80000100a00 */
[----:B------:R-:W4:Y:S01]  /*16490*/  LDL.64 R16, [R1+0x38] ;  /* 0x0000380001107983 */ /* 0x000f220000100a00 */
[----:B01----:R-:W-:-:S05]  /*164a0*/  IMAD.MOV.U32 R152, RZ, RZ, R13 ;  /* 0x000000ffff987224 */ /* 0x003fca00078e000d */
[----:B------:R-:W-:Y:S01]  /*164b0*/  R2UR UR6, R152 ;  /* 0x00000000980672ca */ /* 0x000fe200000e0000 */
[----:B------:R-:W-:Y:S01]  /*164c0*/  IMAD.MOV.U32 R152, RZ, RZ, R156 ;  /* 0x000000ffff987224 */ /* 0x000fe200078e009c */
[----:B---3--:R-:W3:Y:S01]  /*164d0*/  LDL.64 R2, [R1+0x28] ;  /* 0x0000280001027983 */ /* 0x008ee20000100a00 */
[C---:B------:R-:W-:Y:S02]  /*164e0*/  VIADD R154, R13.reuse, 0x6 ;  /* 0x000000060d9a7836 */ /* 0x040fe40000000000 */
[----:B------:R-:W-:Y:S01]  /*164f0*/  IMAD.MOV.U32 R153, RZ, RZ, 0x40000040 ;  /* 0x40000040ff997424 */ /* 0x000fe200078e00ff */
[----:B------:R-:W-:Y:S01]  /*16500*/  R2UR UR4, R152 ;  /* 0x00000000980472ca */ /* 0x000fe200000e0000 */
[----:B------:R-:W-:Y:S01]  /*16510*/  IMAD.MOV.U32 R152, RZ, RZ, R155 ;  /* 0x000000ffff987224 */ /* 0x000fe200078e009b */
[----:B------:R-:W-:Y:S01]  /*16520*/  R2UR UR10, R154 ;  /* 0x000000009a0a72ca */ /* 0x000fe200000e0000 */
[----:B------:R-:W-:Y:S02]  /*16530*/  IMAD.MOV.U32 R155, RZ, RZ, 0x40000040 ;  /* 0x40000040ff9b7424 */ /* 0x000fe400078e00ff */
[-C--:B------:R-:W-:Y:S01]  /*16540*/  FMUL.FTZ R24, R24, R12.reuse ;  /* 0x0000000c18187220 */ /* 0x080fe20000410000 */
[C---:B------:R-:W-:Y:S01]  /*16550*/  VIADD R156, R13.reuse, 0x204 ;  /* 0x000002040d9c7836 */ /* 0x040fe20000000000 */
[----:B------:R-:W-:Y:S01]  /*16560*/  R2UR UR8, R152 ;  /* 0x00000000980872ca */ /* 0x000fe200000e0000 */
[----:B------:R-:W-:Y:S01]  /*16570*/  VIADD R152, R13, 0x200 ;  /* 0x000002000d987836 */ /* 0x000fe20000000000 */
[----:B------:R-:W-:Y:S01]  /*16580*/  R2UR UR11, R155 ;  /* 0x000000009b0b72ca */ /* 0x000fe200000e0000 */
[-C--:B------:R-:W-:Y:S01]  /*16590*/  FMUL.FTZ R25, R25, R12.reuse ;  /* 0x0000000c19197220 */ /* 0x080fe20000410000 */
[-C--:B------:R-:W-:Y:S01]  /*165a0*/  FMUL.FTZ R28, R28, R12.reuse ;  /* 0x0000000c1c1c7220 */ /* 0x080fe20000410000 */
[----:B------:R-:W-:Y:S01]  /*165b0*/  FMUL.FTZ R29, R29, R12 ;  /* 0x0000000c1d1d7220 */ /* 0x000fe20000410000 */
[----:B------:R-:W-:Y:S01]  /*165c0*/  R2UR UR14, R152 ;  /* 0x00000000980e72ca */ /* 0x000fe200000e0000 */
[C---:B------:R-:W-:Y:S01]  /*165d0*/  VIADD R152, R13.reuse, 0x206 ;  /* 0x000002060d987836 */ /* 0x040fe20000000000 */
[----:B------:R-:W-:Y:S01]  /*165e0*/  R2UR UR22, R156 ;  /* 0x000000009c1672ca */ /* 0x000fe200000e0000 */
[----:B------:R-:W-:-:S02]  /*165f0*/  VIADD R156, R13, 0x400 ;  /* 0x000004000d9c7836 */ /* 0x000fc40000000000 */
[-C--:B------:R-:W-:Y:S01]  /*16600*/  FMUL.FTZ R32, R32, R12.reuse ;  /* 0x0000000c20207220 */ /* 0x080fe20000410000 */
[-C--:B------:R-:W-:Y:S01]  /*16610*/  FMUL.FTZ R33, R33, R12.reuse ;  /* 0x0000000c21217220 */ /* 0x080fe20000410000 */
[-C--:B------:R-:W-:Y:S01]  /*16620*/  FMUL.FTZ R36, R36, R12.reuse ;  /* 0x0000000c24247220 */ /* 0x080fe20000410000 */
[-C--:B------:R-:W-:Y:S01]  /*16630*/  FMUL.FTZ R37, R37, R12.reuse ;  /* 0x0000000c25257220 */ /* 0x080fe20000410000 */
[-C--:B------:R-:W-:Y:S01]  /*16640*/  FMUL.FTZ R40, R40, R12.reuse ;  /* 0x0000000c28287220 */ /* 0x080fe20000410000 */
[----:B------:R-:W-:Y:S02]  /*16650*/  MOV R154, UR11 ;  /* 0x0000000b009a7c02 */ /* 0x000fe40008000f00 */
[----:B------:R-:W-:Y:S01]  /*16660*/  R2UR UR26, R152 ;  /* 0x00000000981a72ca */ /* 0x000fe200000e0000 */
[----:B------:R-:W-:Y:S02]  /*16670*/  VIADD R152, R13, 0x404 ;  /* 0x000004040d987836 */ /* 0x000fe40000000000 */
[----:B------:R-:W-:Y:S01]  /*16680*/  FMUL.FTZ R41, R41, R12 ;  /* 0x0000000c29297220 */ /* 0x000fe20000410000 */
[----:B------:R0:W-:Y:S01]  /*16690*/  STL [R1+0x4], R154 ;  /* 0x0000049a01007387 */ /* 0x0001e20000100800 */
        /* <DEDUP_REMOVED lines=9> */
[----:B0-----:R-:W-:Y:S02]  /*16730*/  VIADD R154, R13, 0x202 ;  /* 0x000002020d9a7836 */ /* 0x001fe40000000000 */
[-C--:B------:R-:W-:Y:S01]  /*16740*/  FMUL.FTZ R53, R53, R12.reuse ;  /* 0x0000000c35357220 */ /* 0x080fe20000410000 */
[-C--:B------:R-:W-:Y:S01]  /*16750*/  FMUL.FTZ R56, R56, R12.reuse ;  /* 0x0000000c38387220 */ /* 0x080fe20000410000 */
[-C--:B------:R-:W-:Y:S01]  /*16760*/  FMUL.FTZ R57, R57, R12.reuse ;  /* 0x0000000c39397220 */ /* 0x080fe20000410000 */
[----:B------:R-:W-:Y:S01]  /*16770*/  FMUL.FTZ R60, R60, R12 ;  /* 0x0000000c3c3c7220 */ /* 0x000fe20000410000 */
[----:B------:R-:W-:Y:S01]  /*16780*/  R2UR UR18, R154 ;  /* 0x000000009a1272ca */ /* 0x000fe200000e0000 */
[C---:B------:R-:W-:Y:S01]  /*16790*/  VIADD R154, R13.reuse, 0x402 ;  /* 0x000004020d9a7836 */ /* 0x040fe20000000000 */
[----:B------:R-:W-:Y:S01]  /*167a0*/  R2UR UR42, R156 ;  /* 0x000000009c2a72ca */ /* 0x000fe200000e0000 */
[C---:B------:R-:W-:Y:S01]  /*167b0*/  VIADD R156, R13.reuse, 0x602 ;  /* 0x000006020d9c7836 */ /* 0x040fe20000000000 */
        /* <DEDUP_REMOVED lines=50> */
[----:B------:R-:W3:Y:S01]  /*16ae0*/  LDL.64 R12, [R1+0x20] ;  /* 0x00002000010c7983 */ /* 0x000ee20000100a00 */
        /* <DEDUP_REMOVED lines=63> */
[C---:B------:R-:W-:Y:S01]  /*16ee0*/  R2UR UR5, R153.reuse ;  /* 0x00000000990572ca */ /* 0x040fe200000e0000 */
[----:B------:R-:W3:Y:S01]  /*16ef0*/  LDL.LU R0, [R1+0x4] ;  /* 0x0000040001007983 */ /* 0x000ee20000300800 */
[----:B------:R-:W-:Y:S01]  /*16f00*/  MOV R227, UR10 ;  /* 0x0000000a00e37c02 */ /* 0x000fe20008000f00 */
[----:B------:R-:W-:Y:S01]  /*16f10*/  UMOV UR10, UR4 ;  /* 0x00000004000a7c82 */ /* 0x000fe20008000000 */
[----:B------:R-:W-:Y:S01]  /*16f20*/  R2UR UR7, R153 ;  /* 0x00000000990772ca */ /* 0x000fe200000e0000 */
[----:B------:R-:W-:Y:S01]  /*16f30*/  IMAD.MOV.U32 R157, RZ, RZ, 0x40000040 ;  /* 0x40000040ff9d7424 */ /* 0x000fe200078e00ff */
[----:B------:R-:W-:-:S02]  /*16f40*/  R2UR UR4, R6 ;  /* 0x00000000060472ca */ /* 0x000fc400000e0000 */
[----:B------:R-:W-:-:S05]  /*16f50*/  R2UR UR9, R153 ;  /* 0x00000000990972ca */ /* 0x000fca00000e0000 */
[----:B------:R-:W-:Y:S01]  /*16f60*/  UMOV UR11, UR5 ;  /* 0x00000005000b7c82 */ /* 0x000fe20008000000 */
[----:B------:R-:W-:Y:S02]  /*16f70*/  R2UR UR5, R7 ;  /* 0x00000000070572ca */ /* 0x000fe400000e0000 */
[----:B------:R-:W-:Y:S02]  /*16f80*/  R2UR UR15, R153 ;  /* 0x00000000990f72ca */ /* 0x000fe400000e0000 */
[----:B------:R-:W-:Y:S02]  /*16f90*/  R2UR UR19, R155 ;  /* 0x000000009b1372ca */ /* 0x000fe400000e0000 */
[----:B------:R-:W-:Y:S02]  /*16fa0*/  R2UR UR23, R157 ;  /* 0x000000009d1772ca */ /* 0x000fe400000e0000 */
[----:B------:R-:W-:Y:S02]  /*16fb0*/  R2UR UR27, R153 ;  /* 0x00000000991b72ca */ /* 0x000fe400000e0000 */
[----:B------:R-:W-:-:S02]  /*16fc0*/  R2UR UR31, R157 ;  /* 0x000000009d1f72ca */ /* 0x000fc400000e0000 */
        /* <DEDUP_REMOVED lines=10> */
[----:B------:R-:W-:-:S06]  /*17070*/  WARPGROUP.ARRIVE ;  /* 0x00000000000079c5 */ /* 0x000fcc0000000000 */
[----:B------:R-:W-:Y:S01]  /*17080*/  HGMMA.64x64x16.F32.BF16 R152, gdesc[UR4], RZ, !UPT, gsb0 ;  /* 0x00e00000049879f0 */ /* 0x000fe2000c0018ff */
[----:B------:R-:W-:Y:S01]  /*17090*/  UMOV UR6, UR8 ;  /* 0x0000000800067c82 */ /* 0x000fe20008000000 */
[----:B------:R-:W-:Y:S01]  /*170a0*/  UMOV UR7, UR9 ;  /* 0x0000000900077c82 */ /* 0x000fe20008000000 */
[----:B----4-:R-:W-:Y:S02]  /*170b0*/  R2UR UR8, R16 ;  /* 0x00000000100872ca */ /* 0x010fe400000e0000 */
[----:B------:R-:W-:Y:S01]  /*170c0*/  R2UR UR9, R17 ;  /* 0x00000000110972ca */ /* 0x000fe200000e0000 */
[----:B------:R-:W-:Y:S02]  /*170d0*/  WARPGROUP.DEPBAR.LE gsb0, 0x0 ;  /* 0x00008000000079c5 */ /* 0x000fe40000010000 */
[----:B------:R-:W-:Y:S01]  /*170e0*/  WARPGROUP.ARRIVE ;  /* 0x00000000000079c5 */ /* 0x000fe20000000000 */
[----:B--2---:R-:W-:Y:S01]  /*170f0*/  R2UR UR4, R4 ;  /* 0x00000000040472ca */ /* 0x004fe200000e0000 */
[----:B------:R0:W5:Y:S08]  /*17100*/  LDL.LU.64 R16, [R1+0xc8] ;  /* 0x0000c80001107983 */ /* 0x0001700000300a00 */
[----:B------:R-:W-:Y:S01]  /*17110*/  HGMMA.64x64x16.F32.BF16 R152, gdesc[UR8], R152, gsb0 ;  /* 0x00e00000089879f0 */ /* 0x000fe20008001898 */
[----:B------:R-:W-:-:S02]  /*17120*/  R2UR UR5, R5 ;  /* 0x00000000050572ca */ /* 0x000fc400000e0000 */
[----:B------:R-:W-:Y:S01]  /*17130*/  R2UR UR10, R227 ;  /* 0x00000000e30a72ca */ /* 0x000fe200000e0000 */
[----:B------:R0:W5:Y:S01]  /*17140*/  LDL.LU.64 R4, [R1+0xc0] ;  /* 0x0000c00001047983 */ /* 0x0001620000300a00 */
[----:B------:R-:W-:Y:S02]  /*17150*/  WARPGROUP.DEPBAR.LE gsb0, 0x0 ;  /* 0x00008000000079c5 */ /* 0x000fe40000010000 */
[----:B------:R-:W-:-:S07]  /*17160*/  WARPGROUP.ARRIVE ;  /* 0x00000000000079c5 */ /* 0x000fce0000000000 */
[----:B------:R-:W-:Y:S01]  /*17170*/  HGMMA.64x64x16.F32.BF16 R152, gdesc[UR4], R152, gsb0 ;  /* 0x00e00000049879f0 */ /* 0x000fe20008001898 */
[----:B---3--:R-:W-:Y:S02]  /*17180*/  R2UR UR8, R2 ;  /* 0x00000000020872ca */ /* 0x008fe400000e0000 */
[----:B------:R-:W-:Y:S02]  /*17190*/  R2UR UR9, R3 ;  /* 0x00000000030972ca */ /* 0x000fe400000e0000 */
[----:B------:R-:W-:Y:S01]  /*171a0*/  R2UR UR16, R216 ;  /* 0x00000000d81072ca */ /* 0x000fe200000e0000 */
[----:B------:R0:W5:Y:S01]  /*171b0*/  LDL.LU.64 R2, [R1+0xb8] ;  /* 0x0000b80001027983 */ /* 0x0001620000300a00 */
[----:B------:R-:W-:Y:S01]  /*171c0*/  R2UR UR11, R0 ;  /* 0x00000000000b72ca */ /* 0x000fe200000e0000 */
[----:B------:R-:W-:Y:S02]  /*171d0*/  WARPGROUP.DEPBAR.LE gsb0, 0x0 ;  /* 0x00008000000079c5 */ /* 0x000fe40000010000 */
[----:B------:R-:W-:-:S10]  /*171e0*/  WARPGROUP.ARRIVE ;  /* 0x00000000000079c5 */ /* 0x000fd40000000000 */
[----:B------:R-:W-:Y:S01]  /*171f0*/  HGMMA.64x64x16.F32.BF16 R152, gdesc[UR8], R152, gsb0 ;  /* 0x00e00000089879f0 */ /* 0x000fe20008001898 */
[----:B------:R-:W-:Y:S02]  /*17200*/  R2UR UR12, R12 ;  /* 0x000000000c0c72ca */ /* 0x000fe400000e0000 */
[----:B------:R-:W-:Y:S01]  /*17210*/  R2UR UR13, R13 ;  /* 0x000000000d0d72ca */ /* 0x000fe200000e0000 */
[----:B------:R-:W-:Y:S02]  /*17220*/  WARPGROUP.DEPBAR.LE gsb0, 0x0 ;  /* 0x00008000000079c5 */ /* 0x000fe40000010000 */
[----:B------:R-:W-:-:S10]  /*17230*/  WARPGROUP.ARRIVE ;  /* 0x00000000000079c5 */ /* 0x000fd40000000000 */
[----:B------:R-:W-:Y:S01]  /*17240*/  HGMMA.64x64x16.F32.BF16 R152, gdesc[UR12], R152, gsb0 ;  /* 0x00e000000c9879f0 */ /* 0x000fe20008001898 */
[----:B------:R-:W-:Y:S02]  /*17250*/  R2UR UR17, R217 ;  /* 0x00000000d91172ca */ /* 0x000fe400000e0000 */
[----:B------:R-:W-:Y:S02]  /*17260*/  WARPGROUP.DEPBAR.LE gsb0, 0x0 ;  /* 0x00008000000079c5 */ /* 0x000fe40000010000 */
[----:B------:R-:W-:-:S09]  /*17270*/  WARPGROUP.ARRIVE ;  /* 0x00000000000079c5 */ /* 0x000fd20000000000 */
[----:B------:R-:W-:Y:S01]  /*17280*/  HGMMA.64x64x16.F32.BF16 R152, gdesc[UR16], R152, gsb0 ;  /* 0x00e00000109879f0 */ /* 0x000fe20008001898 */
[----:B------:R-:W-:Y:S02]  /*17290*/  R2UR UR20, R214 ;  /* 0x00000000d61472ca */ /* 0x000fe400000e0000 */
        /* <DEDUP_REMOVED lines=52> */
.L_x_1776:
[----:B------:R-:W-:Y:S01]  /*175e0*/  SHF.L.U32 R0, R203, 0x1f, RZ ;  /* 0x0000001fcb007819 */ /* 0x000fe200000006ff */
[----:B------:R-:W-:-:S04]  /*175f0*/  IMAD R203, R202, 0x8, R18 ;  /* 0x00000008cacb7824 */ /* 0x000fc800078e0212 */
[----:B------:R0:W1:Y:S01]  /*17600*/  SYNCS.PHASECHK.TRANS64.TRYWAIT P1, [R203+URZ+0x30850], R0 ;  /* 0x03085000cb0075a7 */ /* 0x000062000802017f */
[----:B------:R-:W-:Y:S05]  /*17610*/  @!P0 BRA `(.L_x_1777) ;  /* 0x0000000000048947 */ /* 0x000fea0003800000 */
[----:B------:R-:W-:Y:S01]  /*17620*/  BPT.TRAP 0x1 ;  /* 0x000000040000795c */ /* 0x000fe20000300000 */
.L_x_1777:
[----:B------:R-:W-:Y:S04]  /*17630*/  BSSY B2, `(.L_x_1778) ;  /* 0x0000004000027945 */ /* 0x000fe80003800000 */
[----:B-1----:R-:W-:Y:S05]  /*17640*/  @P1 BRA `(.L_x_1779) ;  /* 0x0000000000081947 */ /* 0x002fea0003800000 */
[----:B------:R-:W1:Y:S02]  /*17650*/  SYNCS.PHASECHK.TRANS64.TRYWAIT P1, [R203+URZ+0x30850], R0 ;  /* 0x03085000cb0075a7 */ /* 0x000e64000802017f */
[----:B-1----:R-:W-:Y:S05]  /*17660*/  @!P1 BRA `(.L_x_1780) ;  /* 0x0000014c00709947 */ /* 0x002fea0003800000 */
.L_x_1779:
[----:B------:R-:W-:Y:S05]  /*17670*/  BSYNC B2 ;  /* 0x0000000000027941 */ /* 0x000fea0003800000 */
.L_x_1778:
[----:B01----:R-:W-:Y:S01]  /*17680*/  VIADD R0, R18, 0x400 ;  /* 0x0000040012007836 */ /* 0x003fe20000000000 */
[----:B------:R-:W-:Y:S01]  /*17690*/  WARPGROUP.ARRIVE ;  /* 0x00000000000079c5 */ /* 0x000fe20000000000 */
[----:B------:R-:W-:-:S03]  /*176a0*/  IMAD.MOV.U32 R13, RZ, RZ, 0x40000040 ;  /* 0x40000040ff0d7424 */ /* 0x000fc600078e00ff */
[----:B------:R-:W-:Y:S02]  /*176b0*/  SHF.R.U32.HI R0, RZ, 0x4, R0 ;  /* 0x00000004ff007819 */ /* 0x000fe40000011600 */
[----:B------:R-:W-:Y:S01]  /*176c0*/  R2UR UR7, R13 ;  /* 0x000000000d0772ca */ /* 0x000fe200000e0000 */
[----:B------:R-:W-:Y:S01]  /*176d0*/  IMAD.MOV.U32 R13, RZ, RZ, 0x40000040 ;  /* 0x40000040ff0d7424 */ /* 0x000fe200078e00ff */
[----:B------:R-:W-:-:S04]  /*176e0*/  LOP3.LUT R12, R0, 0x3fff, RZ, 0xc0, !PT ;  /* 0x00003fff000c7812 */ /* 0x000fc800078ec0ff */
[----:B------:R-:W-:-:S05]  /*176f0*/  LOP3.LUT R12, R12, 0x2000000, RZ, 0xfc, !PT ;  /* 0x020000000c0c7812 */ /* 0x000fca00078efcff */
[----:B------:R-:W-:-:S05]  /*17700*/  IMAD R12, R202, 0x800, R12 ;  /* 0x00000800ca0c7824 */ /* 0x000fca00078e020c */
[----:B------:R-:W-:-:S13]  /*17710*/  R2UR UR6, R12 ;  /* 0x000000000c0672ca */ /* 0x000fda00000e0000 */
[----:B------:R-:W-:Y:S03]  /*17720*/  HGMMA.64x256x16.F32.BF16 R24, R196, gdesc[UR4].tnspB, R24, gsb0 ;  /* 0x43e00004c4187df0 */ /* 0x000fe60008001818 */
[----:B------:R-:W-:Y:S02]  /*17730*/  WARPGROUP.DEPBAR.LE gsb0, 0x0 ;  /* 0x00008000000079c5 */ /* 0x000fe40000010000 */
[----:B------:R-:W-:Y:S01]  /*17740*/  VIADD R196, R12, 0x80 ;  /* 0x000000800cc47836 */ /* 0x000fe20000000000 */
[----:B------:R-:W-:Y:S01]  /*17750*/  WARPGROUP.ARRIVE ;  /* 0x00000000000079c5 */ /* 0x000fe20000000000 */
[----:B------:R-:W-:-:S03]  /*17760*/  IMAD.MOV.U32 R197, RZ, RZ, 0x40000040 ;  /* 0x40000040ffc57424 */ /* 0x000fc600078e00ff */
[----:B------:R-:W-:Y:S02]  /*17770*/  R2UR UR6, R196 ;  /* 0x00000000c40672ca */ /* 0x000fe400000e0000 */
[----:B------:R-:W-:-:S15]  /*17780*/  R2UR UR7, R197 ;  /* 0x00000000c50772ca */ /* 0x000fde00000e0000 */
[----:B------:R-:W-:-:S01]  /*17790*/  NOP ;  /* 0x0000000000007918 */ /* 0x000fc20000000000 */
[----:B------:R-:W-:Y:S03]  /*177a0*/  HGMMA.64x256x16.F32.BF16 R24, R192, gdesc[UR4].tnspB, R24, gsb0 ;  /* 0x43e00004c0187df0 */ /* 0x000fe60008001818 */
[----:B------:R-:W-:Y:S02]  /*177b0*/  WARPGROUP.DEPBAR.LE gsb0, 0x0 ;  /* 0x00008000000079c5 */ /* 0x000fe40000010000 */
[C---:B------:R-:W-:Y:S01]  /*177c0*/  VIADD R192, R12.reuse, 0x100 ;  /* 0x000001000cc07836 */ /* 0x040fe20000000000 */
[----:B------:R-:W-:Y:S01]  /*177d0*/  WARPGROUP.ARRIVE ;  /* 0x00000000000079c5 */ /* 0x000fe20000000000 */
[----:B------:R-:W-:Y:S02]  /*177e0*/  IMAD.MOV.U32 R193, RZ, RZ, 0x40000040 ;  /* 0x40000040ffc17424 */ /* 0x000fe400078e00ff */
[----:B------:R-:W-:Y:S01]  /*177f0*/  VIADD R12, R12, 0x180 ;  /* 0x000001800c0c7836 */ /* 0x000fe20000000000 */
[----:B------:R-:W-:-:S02]  /*17800*/  R2UR UR6, R192 ;  /* 0x00000000c00672ca */ /* 0x000fc400000e0000 */
[----:B------:R-:W-:-:S15]  /*17810*/  R2UR UR7, R193 ;  /* 0x00000000c10772ca */ /* 0x000fde00000e0000 */
[----:B------:R-:W-:-:S01]  /*17820*/  NOP ;  /* 0x0000000000007918 */ /* 0x000fc20000000000 */
        /* <DEDUP_REMOVED lines=10> */
.L_x_1781:
[----:B------:R-:W2:Y:S01]  /*178d0*/  LDL R12, [R1] ;  /* 0x00000000010c7983 */ /* 0x000ea20000100800 */
[----:B------:R-:W0:Y:S01]  /*178e0*/  LDC R13, c[0x0][0x448] ;  /* 0x00011200ff0d7b82 */ /* 0x000e220000000800 */
[----:B------:R-:W-:Y:S02]  /*178f0*/  ULDC UR5, c[0x0][0x9d8] ;  /* 0x0002760000057ab9 */ /* 0x000fe40000000800 */
[----:B------:R-:W3:Y:S04]  /*17900*/  LDL R184, [R1+0x48] ;  /* 0x0000480001b87983 */ /* 0x000ee80000100800 */
[----:B------:R-:W3:Y:S04]  /*17910*/  LDL R0, [R1+0x60] ;  /* 0x0000600001007983 */ /* 0x000ee80000100800 */
[----:B------:R-:W4:Y:S04]  /*17920*/  LDL R190, [R1+0x8] ;  /* 0x0000080001be7983 */ /* 0x000f280000100800 */
[----:B------:R-:W4:Y:S01]  /*17930*/  LDL R191, [R1+0xc] ;  /* 0x00000c0001bf7983 */ /* 0x000f220000100800 */
[----:B0-----:R-:W-:-:S13]  /*17940*/  ISETP.NE.AND P1, PT, R13, 0x1, PT ;  /* 0x000000010d00780c */ /* 0x001fda0003f25270 */
[----:B------:R-:W0:Y:S01]  /*17950*/  @P1 LDC R13, c[0x0][0x44c] ;  /* 0x00011300ff0d1b82 */ /* 0x000e220000000800 */
[----:B-----5:R-:W-:Y:S02]  /*17960*/  VIADD R2, R2, 0x30840 ;  /* 0x0003084002027836 */ /* 0x020fe40000000000 */
        /* <DEDUP_REMOVED lines=16> */
[----:B------:R-:W-:Y:S01]  /*17a70*/  LOP3.LUT P5, RZ, R22, 0x20, RZ, 0xc0, !PT ;  /* 0x0000002016ff7812 */ /* 0x000fe200078ac0ff */
        /* <DEDUP_REMOVED lines=16> */
[----:B--2---:R-:W-:-:S02]  /*17b80*/  R2UR UR4, R12 ;  /* 0x000000000c0472ca */ /* 0x004fc400000e0000 */
[----:B------:R-:W2:Y:S01]  /*17b90*/  @P1 LDC R12, c[0x0][0x450] ;  /* 0x00011400ff0c1b82 */ /* 0x000ea20000000800 */
[----:B---3--:R-:W-:-:S04]  /*17ba0*/  IMAD.IADD R0, R0, 0x1, R184 ;  /* 0x0000000100007824 */ /* 0x008fc800078e02b8 */
[----:B0-----:R-:W-:Y:S01]  /*17bb0*/  @P1 IMAD.HI.U32 R13, R0, R13, RZ ;  /* 0x0000000d000d1227 */ /* 0x001fe200078e00ff */
[----:B----4-:R-:W-:-:S03]  /*17bc0*/  PRMT R2, R190, 0x654, R2 ;  /* 0x00000654be027816 */ /* 0x010fc60000000002 */
[----:B------:R-:W-:Y:S01]  /*17bd0*/  FMUL.FTZ R184, R170, UR5 ;  /* 0x00000005aab87c20 */ /* 0x000fe20008410000 */
[----:B------:R0:W-:Y:S01]  /*17be0*/  SYNCS.ARRIVE.TRANS64.RED.A1T0 RZ, [R2+URZ], RZ ;  /* 0x000000ff02ff79a7 */ /* 0x0001e2000810043f */
[----:B------:R-:W-:Y:S01]  /*17bf0*/  FMUL.FTZ R170, R171, UR5 ;  /* 0x00000005abaa7c20 */ /* 0x000fe20008410000 */
[----:B--2---:R-:W-:Y:S01]  /*17c00*/  @P1 SHF.R.U32.HI R0, RZ, R12, R13 ;  /* 0x0000000cff001219 */ /* 0x004fe2000001160d */
[----:B0-----:R-:W-:Y:S02]  /*17c10*/  IMAD.SHL.U32 R2, R5, 0x40, RZ ;  /* 0x0000004005027824 */ /* 0x001fe400078e00ff */
        /* <DEDUP_REMOVED lines=13> */
[----:B------:R-:W-:Y:S01]  /*17cf0*/  IADD3 R160, -R2, 0x1, RZ ;  /* 0x0000000102a07810 */ /* 0x000fe20007ffe1ff */
[----:B------:R-:W-:Y:S01]  /*17d00*/  FMUL.FTZ R159, R161, UR5 ;  /* 0x00000005a19f7c20 */ /* 0x000fe20008410000 */
[----:B------:R-:W-:Y:S01]  /*17d10*/  FMUL.FTZ R180, R181, UR5 ;  /* 0x00000005b5b47c20 */ /* 0x000fe20008410000 */
[----:B------:R-:W2:Y:S01]  /*17d20*/  MUFU.TANH R12, R12 ;  /* 0x0000000c000c7308 */ /* 0x000ea20000002400 */
[----:B------:R-:W-:Y:S01]  /*17d30*/  ULDC UR5, c[0x0][0x9e0] ;  /* 0x0002780000057ab9 */ /* 0x000fe20000000800 */
[----:B------:R-:W-:-:S06]  /*17d40*/  IMAD R160, R191, -0x2, R160 ;  /* 0xfffffffebfa07824 */ /* 0x000fcc00078e02a0 */
[----:B------:R-:W3:Y:S01]  /*17d50*/  MUFU.TANH R152, R152 ;  /* 0x0000009800987308 */ /* 0x000ee20000002400 */
[----:B------:R-:W-:-:S07]  /*17d60*/  IADD3 R160, -R218, R160, R220 ;  /* 0x000000a0daa07210 */ /* 0x000fce0007ffe1dc */
        /* <DEDUP_REMOVED lines=12> */
[----:B------:R-:W1:Y:S08]  /*17e30*/  MUFU.TANH R179, R179 ;  /* 0x000000b300b37308 */ /* 0x000e700000002400 */
[----:B------:R-:W1:Y:S01]  /*17e40*/  MUFU.TANH R180, R180 ;  /* 0x000000b400b47308 */ /* 0x000e620000002400 */
[----:B------:R-:W-:-:S02]  /*17e50*/  VIADD R187, R160, UR5 ;  /* 0x00000005a0bb7c36 */ /* 0x000fc40008000000 */
[----:B------:R-:W-:Y:S02]  /*17e60*/  VIADD R183, R160, UR4 ;  /* 0x00000004a0b77c36 */ /* 0x000fe40008000000 */
[--C-:B0-----:R-:W-:Y:S02]  /*17e70*/  IMAD.IADD R182, R187, 0x1, R188.reuse ;  /* 0x00000001bbb67824 */ /* 0x101fe400078e02bc */
[----:B------:R-:W-:Y:S01]  /*17e80*/  IMAD.IADD R181, R183, 0x1, R188 ;  /* 0x00000001b7b57824 */ /* 0x000fe200078e02bc */
[----:B--234-:R-:W-:Y:S06]  /*17e90*/  @!P5 BRA `(.L_x_1782) ;  /* 0x000000000060d947 */ /* 0x01cfec0003800000 */
[----:B------:R-:W-:Y:S01]  /*17ea0*/  IADD3 R188, -R218, R220, R188 ;  /* 0x000000dcdabc7210 */ /* 0x000fe20007ffe1bc */
[----:B------:R-:W-:Y:S03]  /*17eb0*/  BSSY B2, `(.L_x_1783) ;  /* 0x0000012000027945 */ /* 0x000fe60003800000 */
        /* <DEDUP_REMOVED lines=11> */
.L_x_1784:
[----:B------:R-:W-:Y:S02]  /*17f70*/  ULDC UR4, c[0x0][0x9e4] ;  /* 0x0002790000047ab9 */ /* 0x000fe40000000800 */
[----:B------:R-:W-:-:S05]  /*17f80*/  IMAD.U32 R189, RZ, RZ, UR4 ;  /* 0x00000004ffbd7e24 */ /* 0x000fca000f8e00ff */
[----:B------:R-:W-:-:S13]  /*17f90*/  ISETP.NE.AND P1, PT, R189, 0x1, PT ;  /* 0x00000001bd00780c */ /* 0x000fda0003f25270 */
[----:B------:R-:W0:Y:S02]  /*17fa0*/  @P1 LDC.64 R160, c[0x0][0x9e8] ;  /* 0x00027a00ffa01b82 */ /* 0x000e240000000a00 */
[----:B0-----:R-:W-:-:S05]  /*17fb0*/  @P1 IMAD.HI.U32 R160, R188, R160, RZ ;  /* 0x000000a0bca01227 */ /* 0x001fca00078e00ff */
[----:B------:R-:W-:-:S07]  /*17fc0*/  @P1 SHF.R.U32.HI R188, RZ, R161, R160 ;  /* 0x000000a1ffbc1219 */ /* 0x000fce00000116a0 */
.L_x_1785:
[----:B------:R-:W-:Y:S05]  /*17fd0*/  BSYNC B2 ;  /* 0x0000000000027941 */ /* 0x000fea0003800000 */
.L_x_1783:
[----:B------:R-:W-:-:S04]  /*17fe0*/  IMAD R188, R188, R189, -R2 ;  /* 0x000000bdbcbc7224 */ /* 0x000fc800078e0a02 */
[----:B------:R-:W-:-:S05]  /*17ff0*/  IMAD R188, R191, -0x2, R188 ;  /* 0xfffffffebfbc7824 */ /* 0x000fca00078e02bc */
[----:B------:R-:W-:Y:S02]  /*18000*/  VIMNMX R181, R181, R188, !PT ;  /* 0x000000bcb5b57248 */ /* 0x000fe40007fe0100 */
[----:B------:R-:W-:-:S07]  /*18010*/  VIADDMNMX R182, R188, R189, R182, PT ;  /* 0x000000bdbcb67246 */ /* 0x000fce00038001b6 */
.L_x_1782:
[----:B------:R-:W-:Y:S01]  /*18020*/  ISETP.GT.AND P1, PT, R5, -0x1, PT ;  /* 0xffffffff0500780c */ /* 0x000fe20003f24270 */
[----:B------:R-:W0:Y:S03]  /*18030*/  SHFL.IDX PT, R0, R0, 0x1, 0x1c1f ;  /* 0x003c1f0000007f89 */ /* 0x000e2600000e0000 */
[C---:B------:R-:W-:Y:S02]  /*18040*/  ISETP.GT.AND P2, PT, R181.reuse, RZ, P1 ;  /* 0x000000ffb500720c */ /* 0x040fe40000f44270 */
[C---:B------:R-:W-:Y:S02]  /*18050*/  ISETP.GT.AND P4, PT, R181.reuse, 0x1, P1 ;  /* 0x00000001b500780c */ /* 0x040fe40000f84270 */
[----:B------:R-:W-:Y:S02]  /*18060*/  ISETP.LT.OR P3, PT, R182, 0x1, P2 ;  /* 0x00000001b600780c */ /* 0x000fe40001761670 */
[----:B------:R-:W-:-:S02]  /*18070*/  ISETP.GT.AND P2, PT, R181, 0x8, P1 ;  /* 0x00000008b500780c */ /* 0x000fc40000f44270 */
[----:B------:R-:W-:Y:S02]  /*18080*/  FSEL R12, R12, -INF , !P3 ;  /* 0xff8000000c0c7808 */ /* 0x000fe40005800000 */
[----:B------:R-:W-:Y:S02]  /*18090*/  ISETP.GT.AND P3, PT, R181, 0x9, P1 ;  /* 0x00000009b500780c */ /* 0x000fe40000f64270 */
[C---:B------:R-:W-:Y:S02]  /*180a0*/  ISETP.LT.OR P4, PT, R182.reuse, 0x2, P4 ;  /* 0x00000002b600780c */ /* 0x040fe40002781670 */
[C---:B------:R-:W-:Y:S02]  /*180b0*/  ISETP.LT.OR P2, PT, R182.reuse, 0x9, P2 ;  /* 0x00000009b600780c */ /* 0x040fe40001741670 */
[----:B------:R-:W-:Y:S02]  /*180c0*/  ISETP.LT.OR P3, PT, R182, 0xa, P3 ;  /* 0x0000000ab600780c */ /* 0x000fe40001f61670 */
[----:B------:R-:W-:-:S02]  /*180d0*/  FSEL R152, R152, -INF , !P4 ;  /* 0xff80000098987808 */ /* 0x000fc40006000000 */
[----:B------:R-:W-:Y:S01]  /*180e0*/  FSEL R160, R154, -INF , !P2 ;  /* 0xff8000009aa07808 */ /* 0x000fe20005000000 */
[--C-:B0-----:R-:W-:Y:S01]  /*180f0*/  IMAD.IADD R187, R187, 0x1, R0.reuse ;  /* 0x00000001bbbb7824 */ /* 0x101fe200078e0200 */
[----:B------:R-:W-:Y:S01]  /*18100*/  FSEL R161, R155, -INF , !P3 ;  /* 0xff8000009ba17808 */ /* 0x000fe20005800000 */
[----:B------:R-:W-:Y:S01]  /*18110*/  IMAD.IADD R183, R183, 0x1, R0 ;  /* 0x00000001b7b77824 */ /* 0x000fe200078e0200 */
[C---:B------:R-:W-:Y:S02]  /*18120*/  ISETP.GT.AND P4, PT, R181.reuse, 0x10, P1 ;  /* 0x00000010b500780c */ /* 0x040fe40000f84270 */
[C---:B------:R-:W-:Y:S02]  /*18130*/  ISETP.GT.AND P2, PT, R181.reuse, 0x11, P1 ;  /* 0x00000011b500780c */ /* 0x040fe40000f44270 */
[----:B------:R-:W-:Y:S02]  /*18140*/  ISETP.GT.AND P3, PT, R181, 0x18, P1 ;  /* 0x00000018b500780c */ /* 0x000fe40000f64270 */
[----:B------:R-:W-:-:S02]  /*18150*/  ISETP.LT.OR P4, PT, R182, 0x11, P4 ;  /* 0x00000011b600780c */ /* 0x000fc40002781670 */
[C---:B------:R-:W-:Y:S02]  /*18160*/  ISETP.LT.OR P2, PT, R182.reuse, 0x12, P2 ;  /* 0x00000012b600780c */ /* 0x040fe40001741670 */
[----:B------:R-:W-:Y:S02]  /*18170*/  ISETP.LT.OR P3, PT, R182, 0x19, P3 ;  /* 0x00000019b600780c */ /* 0x000fe40001f61670 */
[----:B------:R-:W-:Y:S02]  /*18180*/  FSEL R158, R158, -INF , !P4 ;  /* 0xff8000009e9e7808 */ /* 0x000fe40006000000 */
[----:B------:R-:W-:Y:S02]  /*18190*/  FSEL R159, R159, -INF , !P2 ;  /* 0xff8000009f9f7808 */ /* 0x000fe40005000000 */
[----:B------:R-:W-:Y:S02]  /*181a0*/  FSEL R164, R164, -INF , !P3 ;  /* 0xff800000a4a47808 */ /* 0x000fe40005800000 */
[----:B------:R-:W-:-:S02]  /*181b0*/  ISETP.GT.AND P4, PT, R181, 0x19, P1 ;  /* 0x00000019b500780c */ /* 0x000fc40000f84270 */
[C---:B------:R-:W-:Y:S02]  /*181c0*/  ISETP.GT.AND P2, PT, R181.reuse, 0x20, P1 ;  /* 0x00000020b500780c */ /* 0x040fe40000f44270 */
[----:B------:R-:W-:Y:S02]  /*181d0*/  ISETP.GT.AND P3, PT, R181, 0x21, P1 ;  /* 0x00000021b500780c */ /* 0x000fe40000f64270 */
[C---:B------:R-:W-:Y:S02]  /*181e0*/  ISETP.LT.OR P4, PT, R182.reuse, 0x1a, P4 ;  /* 0x0000001ab600780c */ /* 0x040fe40002781670 */
[C---:B------:R-:W-:Y:S02]  /*181f0*/  ISETP.LT.OR P2, PT, R182.reuse, 0x21, P2 ;  /* 0x00000021b600780c */ /* 0x040fe40001741670 */
[----:B------:R-:W-:Y:S02]  /*18200*/  ISETP.LT.OR P3, PT, R182, 0x22, P3 ;  /* 0x00000022b600780c */ /* 0x000fe40001f61670 */
[----:B------:R-:W-:-:S02]  /*18210*/  FSEL R165, R165, -INF , !P4 ;  /* 0xff800000a5a57808 */ /* 0x000fc40006000000 */
[----:B------:R-:W-:Y:S02]  /*18220*/  FSEL R168, R168, -INF , !P2 ;  /* 0xff800000a8a87808 */ /* 0x000fe40005000000 */
[----:B------:R-:W-:Y:S02]  /*18230*/  FSEL R169, R169, -INF , !P3 ;  /* 0xff800000a9a97808 */ /* 0x000fe40005800000 */
        /* <DEDUP_REMOVED lines=16> */
[----:B-1----:R-:W-:Y:S02]  /*18340*/  FSEL R179, R179, -INF , !P2 ;  /* 0xff800000b3b37808 */ /* 0x002fe40005000000 */
[----:B------:R-:W-:Y:S01]  /*18350*/  FSEL R180, R180, -INF , !P3 ;  /* 0xff800000b4b47808 */ /* 0x000fe20005800000 */
[----:B------:R-:W-:Y:S06]  /*18360*/  @!P5 BRA `(.L_x_1786) ;  /* 0x000000000060d947 */ /* 0x000fec0003800000 */
        /* <DEDUP_REMOVED lines=13> */
.L_x_1788:
[----:B------:R-:W-:Y:S02]  /*18440*/  ULDC UR4, c[0x0][0x9e4] ;  /* 0x0002790000047ab9 */ /* 0x000fe40000000800 */
[----:B------:R-:W-:-:S05]  /*18450*/  IMAD.U32 R181, RZ, RZ, UR4 ;  /* 0x00000004ffb57e24 */ /* 0x000fca000f8e00ff */
[----:B------:R-:W-:-:S13]  /*18460*/  ISETP.NE.AND P2, PT, R181, 0x1, PT ;  /* 0x00000001b500780c */ /* 0x000fda0003f45270 */
[----:B------:R-:W0:Y:S02]  /*18470*/  @P2 LDC.64 R154, c[0x0][0x9e8] ;  /* 0x00027a00ff9a2b82 */ /* 0x000e240000000a00 */
[----:B0-----:R-:W-:-:S05]  /*18480*/  @P2 IMAD.HI.U32 R154, R0, R154, RZ ;  /* 0x0000009a009a2227 */ /* 0x001fca00078e00ff */
[----:B------:R-:W-:-:S07]  /*18490*/  @P2 SHF.R.U32.HI R0, RZ, R155, R154 ;  /* 0x0000009bff002219 */ /* 0x000fce000001169a */
.L_x_1789:
[----:B------:R-:W-:Y:S05]  /*184a0*/  BSYNC B2 ;  /* 0x0000000000027941 */ /* 0x000fea0003800000 */
.L_x_1787:
[----:B------:R-:W-:-:S04]  /*184b0*/  IMAD R0, R0, R181, -R2 ;  /* 0x000000b500007224 */ /* 0x000fc800078e0a02 */
[----:B------:R-:W-:-:S05]  /*184c0*/  IMAD R0, R191, -0x2, R0 ;  /* 0xfffffffebf007824 */ /* 0x000fca00078e0200 */
[----:B------:R-:W-:Y:S02]  /*184d0*/  VIMNMX R183, R183, R0, !PT ;  /* 0x00000000b7b77248 */ /* 0x000fe40007fe0100 */
[----:B------:R-:W-:-:S07]  /*184e0*/  VIADDMNMX R187, R0, R181, R187, PT ;  /* 0x000000b500bb7246 */ /* 0x000fce00038001bb */
.L_x_1786:
[----:B------:R-:W-:Y:S01]  /*184f0*/  FMNMX.FTZ R2, R12, R4, !PT ;  /* 0x000000040c027209 */ /* 0x000fe20007810000 */
[----:B------:R-:W-:Y:S01]  /*18500*/  ULDC UR4, c[0x0][0x988] ;  /* 0x0002620000047ab9 */ /* 0x000fe20000000800 */
[----:B------:R-:W-:Y:S02]  /*18510*/  LOP3.LUT R22, R22, 0xffffdfff, RZ, 0xc0, !PT ;  /* 0xffffdfff16167812 */ /* 0x000fe400078ec0ff */
[----:B------:R-:W-:Y:S02]  /*18520*/  FMNMX.FTZ R2, R152, R2, !PT ;  /* 0x0000000298027209 */ /* 0x000fe40007810000 */
[C---:B------:R-:W-:Y:S02]  /*18530*/  ISETP.GT.AND P2, PT, R183.reuse, 0x1, P1 ;  /* 0x00000001b700780c */ /* 0x040fe40000f44270 */
[----:B------:R-:W-:Y:S02]  /*18540*/  FMNMX.FTZ R2, R160, R2, !PT ;  /* 0x00000002a0027209 */ /* 0x000fe40007810000 */
[----:B------:R-:W-:-:S02]  /*18550*/  ISETP.GT.AND P3, PT, R183, 0x8, P1 ;  /* 0x00000008b700780c */ /* 0x000fc40000f64270 */
[----:B------:R-:W-:Y:S02]  /*18560*/  FMNMX.FTZ R2, R161, R2, !PT ;  /* 0x00000002a1027209 */ /* 0x000fe40007810000 */
[----:B------:R-:W-:Y:S02]  /*18570*/  @P0 LOP3.LUT R22, R22, 0x2000, RZ, 0xfc, !PT ;  /* 0x0000200016160812 */ /* 0x000fe400078efcff */
[----:B------:R-:W-:Y:S02]  /*18580*/  FMNMX.FTZ R2, R158, R2, !PT ;  /* 0x000000029e027209 */ /* 0x000fe40007810000 */
[----:B------:R-:W-:Y:S02]  /*18590*/  ISETP.LT.OR P2, PT, R187, 0x2, P2 ;  /* 0x00000002bb00780c */ /* 0x000fe40001741670 */
[----:B------:R-:W-:Y:S02]  /*185a0*/  FMNMX.FTZ R2, R159, R2, !PT ;  /* 0x000000029f027209 */ /* 0x000fe40007810000 */
[----:B------:R-:W-:-:S02]  /*185b0*/  ISETP.LT.OR P3, PT, R187, 0x9, P3 ;  /* 0x00000009bb00780c */ /* 0x000fc40001f61670 */
[----:B------:R-:W-:Y:S02]  /*185c0*/  FMNMX.FTZ R2, R164, R2, !PT ;  /* 0x00000002a4027209 */ /* 0x000fe40007810000 */
[----:B------:R-:W-:Y:S02]  /*185d0*/  ISETP.GT.AND P0, PT, R183, 0x21, P1 ;  /* 0x00000021b700780c */ /* 0x000fe40000f04270 */
[----:B------:R-:W-:Y:S02]  /*185e0*/  FMNMX.FTZ R2, R165, R2, !PT ;  /* 0x00000002a5027209 */ /* 0x000fe40007810000 */
[----:B------:R-:W-:Y:S02]  /*185f0*/  FSEL R0, R153, -INF , !P2 ;  /* 0xff80000099007808 */ /* 0x000fe40005000000 */
[----:B------:R-:W-:Y:S02]  /*18600*/  FMNMX.FTZ R2, R168, R2, !PT ;  /* 0x00000002a8027209 */ /* 0x000fe40007810000 */
[----:B------:R-:W-:-:S02]  /*18610*/  FSEL R156, R156, -INF , !P3 ;  /* 0xff8000009c9c7808 */ /* 0x000fc40005800000 */
[----:B------:R-:W-:Y:S02]  /*18620*/  FMNMX.FTZ R2, R169, R2, !PT ;  /* 0x00000002a9027209 */ /* 0x000fe40007810000 */
[----:B------:R-:W-:Y:S02]  /*18630*/  ISETP.GT.AND P4, PT, R183, 0x9, P1 ;  /* 0x00000009b700780c */ /* 0x000fe40000f84270 */
[----:B------:R-:W-:Y:S02]  /*18640*/  FMNMX.FTZ R2, R185, R2, !PT ;  /* 0x00000002b9027209 */ /* 0x000fe40007810000 */
[C---:B------:R-:W-:Y:S02]  /*18650*/  ISETP.GT.AND P2, PT, R183.reuse, 0x10, P1 ;  /* 0x00000010b700780c */ /* 0x040fe40000f44270 */
[----:B------:R-:W-:Y:S02]  /*18660*/  FMNMX.FTZ R2, R186, R2, !PT ;  /* 0x00000002ba027209 */ /* 0x000fe40007810000 */
[----:B------:R-:W-:-:S02]  /*18670*/  ISETP.GT.AND P3, PT, R183, 0x11, P1 ;  /* 0x00000011b700780c */ /* 0x000fc40000f64270 */
[----:B------:R-:W-:Y:S02]  /*18680*/  FMNMX.FTZ R2, R175, R2, !PT ;  /* 0x00000002af027209 */ /* 0x000fe40007810000 */
[C---:B------:R-:W-:Y:S02]  /*18690*/  ISETP.LT.OR P4, PT, R187.reuse, 0xa, P4 ;  /* 0x0000000abb00780c */ /* 0x040fe40002781670 */
[----:B------:R-:W-:Y:S02]  /*186a0*/  FMNMX.FTZ R2, R176, R2, !PT ;  /* 0x00000002b0027209 */ /* 0x000fe40007810000 */
[----:B------:R-:W-:Y:S02]  /*186b0*/  ISETP.LT.OR P2, PT, R187, 0x11, P2 ;  /* 0x00000011bb00780c */ /* 0x000fe40001741670 */
[----:B------:R-:W-:Y:S02]  /*186c0*/  FMNMX.FTZ R2, R179, R2, !PT ;  /* 0x00000002b3027209 */ /* 0x000fe40007810000 */
[----:B------:R-:W-:-:S02]  /*186d0*/  ISETP.LT.OR P3, PT, R187, 0x12, P3 ;  /* 0x00000012bb00780c */ /* 0x000fc40001f61670 */
[----:B------:R-:W-:Y:S02]  /*186e0*/  FMNMX.FTZ R2, R180, R2, !PT ;  /* 0x00000002b4027209 */ /* 0x000fe40007810000 */
[----:B------:R-:W-:Y:S02]  /*186f0*/  LOP3.LUT R22, R22, 0xffff7fff, RZ, 0xc0, !PT ;  /* 0xffff7fff16167812 */ /* 0x000fe400078ec0ff */
[----:B------:R-:W-:Y:S01]  /*18700*/  FSEL R157, R157, -INF , !P4 ;  /* 0xff8000009d9d7808 */ /* 0x000fe20006000000 */
[----:B------:R-:W0:Y:S01]  /*18710*/  SHFL.BFLY PT, R153, R2, 0x2, 0x1f ;  /* 0x0c401f0002997f89 */ /* 0x000e2200000e0000 */
[----:B------:R-:W-:Y:S02]  /*18720*/  FSEL R162, R162, -INF , !P2 ;  /* 0xff800000a2a27808 */ /* 0x000fe40005000000 */
[----:B------:R-:W-:Y:S02]  /*18730*/  FSEL R163, R163, -INF , !P3 ;  /* 0xff800000a3a37808 */ /* 0x000fe40005800000 */
[----:B------:R-:W-:-:S02]  /*18740*/  ISETP.GT.AND P4, PT, R183, 0x18, P1 ;  /* 0x00000018b700780c */ /* 0x000fc40000f84270 */
[C---:B------:R-:W-:Y:S02]  /*18750*/  ISETP.GT.AND P2, PT, R183.reuse, 0x19, P1 ;  /* 0x00000019b700780c */ /* 0x040fe40000f44270 */
[C---:B------:R-:W-:Y:S02]  /*18760*/  ISETP.GT.AND P3, PT, R183.reuse, 0x20, P1 ;  /* 0x00000020b700780c */ /* 0x040fe40000f64270 */
[----:B------:R-:W-:Y:S02]  /*18770*/  @P0 LOP3.LUT R22, R22, 0x8000, RZ, 0xfc, !PT ;  /* 0x0000800016160812 */ /* 0x000fe400078efcff */
[----:B------:R-:W-:Y:S02]  /*18780*/  ISETP.GT.AND P0, PT, R183, RZ, P1 ;  /* 0x000000ffb700720c */ /* 0x000fe40000f04270 */
[C---:B------:R-:W-:Y:S02]  /*18790*/  ISETP.LT.OR P4, PT, R187.reuse, 0x19, P4 ;  /* 0x00000019bb00780c */ /* 0x040fe40002781670 */
[----:B------:R-:W-:-:S02]  /*187a0*/  ISETP.LT.OR P2, PT, R187, 0x1a, P2 ;  /* 0x0000001abb00780c */ /* 0x000fc40001741670 */
[----:B------:R-:W-:Y:S02]  /*187b0*/  ISETP.LT.OR P3, PT, R187, 0x21, P3 ;  /* 0x00000021bb00780c */ /* 0x000fe40001f61670 */
[----:B------:R-:W-:Y:S02]  /*187c0*/  FSEL R166, R166, -INF , !P4 ;  /* 0xff800000a6a67808 */ /* 0x000fe40006000000 */
[----:B------:R-:W-:Y:S02]  /*187d0*/  FSEL R167, R167, -INF , !P2 ;  /* 0xff800000a7a77808 */ /* 0x000fe40005000000 */
[----:B------:R-:W-:Y:S02]  /*187e0*/  FSEL R184, R184, -INF , !P3 ;  /* 0xff800000b8b87808 */ /* 0x000fe40005800000 */
[C---:B------:R-:W-:Y:S02]  /*187f0*/  ISETP.GT.AND P2, PT, R183.reuse, 0x28, P1 ;  /* 0x00000028b700780c */ /* 0x040fe40000f44270 */
[----:B------:R-:W-:-:S02]  /*18800*/  ISETP.GT.AND P3, PT, R183, 0x29, P1 ;  /* 0x00000029b700780c */ /* 0x000fc40000f64270 */
[C---:B------:R-:W-:Y:S02]  /*18810*/  ISETP.GT.AND P4, PT, R183.reuse, 0x30, P1 ;  /* 0x00000030b700780c */ /* 0x040fe40000f84270 */
[C---:B------:R-:W-:Y:S02]  /*18820*/  ISETP.GT.AND P5, PT, R183.reuse, 0x31, P1 ;  /* 0x00000031b700780c */ /* 0x040fe40000fa4270 */
[C---:B------:R-:W-:Y:S02]  /*18830*/  ISETP.GT.AND P6, PT, R183.reuse, 0x38, P1 ;  /* 0x00000038b700780c */ /* 0x040fe40000fc4270 */
[----:B------:R-:W-:Y:S02]  /*18840*/  LOP3.LUT R22, R22, 0xfffffff7, RZ, 0xc0, !PT ;  /* 0xfffffff716167812 */ /* 0x000fe400078ec0ff */
[----:B------:R-:W-:Y:S02]  /*18850*/  ISETP.GT.AND P1, PT, R183, 0x39, P1 ;  /* 0x00000039b700780c */ /* 0x000fe40000f24270 */
[----:B------:R-:W-:-:S02]  /*18860*/  @P0 LOP3.LUT R22, R22, 0x8, RZ, 0xfc, !PT ;  /* 0x0000000816160812 */ /* 0x000fc400078efcff */
[----:B0-----:R-:W-:Y:S02]  /*18870*/  FMNMX.FTZ R153, R2, R153, !PT ;  /* 0x0000009902997209 */ /* 0x001fe40007810000 */
[C---:B------:R-:W-:Y:S02]  /*18880*/  LOP3.LUT P0, RZ, R22.reuse, 0x8000, RZ, 0xc0, !PT ;  /* 0x0000800016ff7812 */ /* 0x040fe4000780c0ff */
[----:B------:R-:W-:Y:S01]  /*18890*/  LOP3.LUT R22, R22, 0xfffffffd, RZ, 0xc0, !PT ;  /* 0xfffffffd16167812 */ /* 0x000fe200078ec0ff */
[----:B------:R-:W0:Y:S01]  /*188a0*/  SHFL.BFLY PT, R2, R153, 0x1, 0x1f ;  /* 0x0c201f0099027f89 */ /* 0x000e2200000e0000 */
[C---:B------:R-:W-:Y:S02]  /*188b0*/  ISETP.LT.OR P0, PT, R187.reuse, 0x22, P0 ;  /* 0x00000022bb00780c */ /* 0x040fe40000701670 */
[----:B------:R-:W-:Y:S02]  /*188c0*/  ISETP.LT.OR P4, PT, R187, 0x31, P4 ;  /* 0x00000031bb00780c */ /* 0x000fe40002781670 */
[----:B------:R-:W-:-:S02]  /*188d0*/  @P1 LOP3.LUT R22, R22, 0x2, RZ, 0xfc, !PT ;  /* 0x0000000216161812 */ /* 0x000fc400078efcff */
[C---:B------:R-:W-:Y:S02]  /*188e0*/  ISETP.LT.OR P5, PT, R187.reuse, 0x32, P5 ;  /* 0x00000032bb00780c */ /* 0x040fe40002fa1670 */
[C---:B------:R-:W-:Y:S02]  /*188f0*/  LOP3.LUT P1, RZ, R22.reuse, 0x8, RZ, 0xc0, !PT ;  /* 0x0000000816ff7812 */ /* 0x040fe4000782c0ff */
[----:B------:R-:W-:Y:S02]  /*18900*/  LOP3.LUT R22, R22, 0xffffffef, RZ, 0xc0, !PT ;  /* 0xffffffef16167812 */ /* 0x000fe400078ec0ff */
[----:B------:R-:W-:Y:S02]  /*18910*/  ISETP.LT.OR P1, PT, R187, 0x1, P1 ;  /* 0x00000001bb00780c */ /* 0x000fe40000f21670 */
[----:B------:R-:W-:Y:S02]  /*18920*/  @P0 LOP3.LUT R22, R22, 0x10, RZ, 0xfc, !PT ;  /* 0x0000001016160812 */ /* 0x000fe400078efcff */
[----:B------:R-:W-:-:S02]  /*18930*/  FSEL R13, R13, -INF , !P1 ;  /* 0xff8000000d0d7808 */ /* 0x000fc40004800000 */
[----:B------:R-:W-:Y:S02]  /*18940*/  ISETP.LT.OR P0, PT, R187, 0x29, P2 ;  /* 0x00000029bb00780c */ /* 0x000fe40001701670 */
[----:B------:R-:W-:Y:S02]  /*18950*/  FMNMX.FTZ R155, R13, R3, !PT ;  /* 0x000000030d9b7209 */ /* 0x000fe40007810000 */
[----:B------:R-:W-:Y:S02]  /*18960*/  LOP3.LUT P2, RZ, R22, 0x2, RZ, 0xc0, !PT ;  /* 0x0000000216ff7812 */ /* 0x000fe4000784c0ff */
[----:B------:R-:W-:Y:S02]  /*18970*/  FMNMX.FTZ R155, R0, R155, !PT ;  /* 0x0000009b009b7209 */ /* 0x000fe40007810000 */
[----:B------:R-:W-:Y:S02]  /*18980*/  LOP3.LUT R22, R22, 0xfffffffb, RZ, 0xc0, !PT ;  /* 0xfffffffb16167812 */ /* 0x000fe400078ec0ff */
[----:B0-----:R-:W-:-:S02]  /*18990*/  FMNMX.FTZ R153, R153, R2, !PT ;  /* 0x0000000299997209 */ /* 0x001fc40007810000 */
[----:B------:R-:W-:Y:S02]  /*189a0*/  FMNMX.FTZ R155, R156, R155, !PT ;  /* 0x0000009b9c9b7209 */ /* 0x000fe40007810000 */
[----:B------:R-:W-:Y:S02]  /*189b0*/  @P0 LOP3.LUT R22, R22, 0x4, RZ, 0xfc, !PT ;  /* 0x0000000416160812 */ /* 0x000fe400078efcff */
[----:B------:R-:W-:Y:S02]  /*189c0*/  ISETP.LT.OR P0, PT, R187, 0x2a, P3 ;  /* 0x0000002abb00780c */ /* 0x000fe40001f01670 */
[----:B------:R-:W-:Y:S02]  /*189d0*/  FSETP.NEU.FTZ.AND P3, PT, R153, -INF , PT ;  /* 0xff8000009900780b */ /* 0x000fe40003f7d000 */
[----:B------:R-:W-:Y:S02]  /*189e0*/  FMNMX.FTZ R155, R157, R155, !PT ;  /* 0x0000009b9d9b7209 */ /* 0x000fe40007810000 */
[----:B------:R-:W-:-:S02]  /*189f0*/  FSEL R2, R153, RZ, P3 ;  /* 0x000000ff99027208 */ /* 0x000fc40001800000 */
[----:B------:R-:W-:Y:S02]  /*18a00*/  FMNMX.FTZ R155, R162, R155, !PT ;  /* 0x0000009ba29b7209 */ /* 0x000fe40007810000 */
[----:B------:R-:W-:Y:S01]  /*18a10*/  LOP3.LUT R22, R22, 0xffffbfff, RZ, 0xc0, !PT ;  /* 0xffffbfff16167812 */ /* 0x000fe200078ec0ff */
[----:B------:R-:W-:Y:S01]  /*18a20*/  FADD.FTZ R4, -R2, R4 ;  /* 0x0000000402047221 */ /* 0x000fe20000010100 */
[----:B------:R-:W-:Y:S01]  /*18a30*/  FMNMX.FTZ R155, R163, R155, !PT ;  /* 0x0000009ba39b7209 */ /* 0x000fe20007810000 */
[----:B------:R-:W-:Y:S01]  /*18a40*/  IMAD.U32 R2, RZ, RZ, UR4 ;  /* 0x00000004ff027e24 */ /* 0x000fe2000f8e00ff */
[----:B------:R-:W-:Y:S02]  /*18a50*/  @P0 LOP3.LUT R22, R22, 0x4000, RZ, 0xfc, !PT ;  /* 0x0000400016160812 */ /* 0x000fe400078efcff */
[----:B------:R-:W-:Y:S01]  /*18a60*/  FMNMX.FTZ R155, R166, R155, !PT ;  /* 0x0000009ba69b7209 */ /* 0x000fe20007810000 */
[----:B------:R-:W-:Y:S01]  /*18a70*/  FMUL.FTZ R154, R153, R2 ;  /* 0x00000002999a7220 */ /* 0x000fe20000410000 */
[----:B------:R-:W-:-:S02]  /*18a80*/  LOP3.LUT P0, RZ, R22, 0x10, RZ, 0xc0, !PT ;  /* 0x0000001016ff7812 */ /* 0x000fc4000780c0ff */
[----:B------:R-:W-:Y:S02]  /*18a90*/  FMNMX.FTZ R155, R167, R155, !PT ;  /* 0x0000009ba79b7209 */ /* 0x000fe40007810000 */
[----:B------:R-:W-:Y:S02]  /*18aa0*/  FSEL R154, R154, RZ, P3 ;  /* 0x000000ff9a9a7208 */ /* 0x000fe40001800000 */
[----:B------:R-:W-:Y:S02]  /*18ab0*/  LOP3.LUT P3, RZ, R22, 0x4, RZ, 0xc0, !PT ;  /* 0x0000000416ff7812 */ /* 0x000fe4000786c0ff */
[----:B------:R-:W-:Y:S01]  /*18ac0*/  FSEL R170, R170, -INF , !P0 ;  /* 0xff800000aaaa7808 */ /* 0x000fe20004000000 */
[-CC-:B------:R-:W-:Y:S01]  /*18ad0*/  FFMA.FTZ R12, R12, R2.reuse, -R154.reuse ;  /* 0x000000020c0c7223 */ /* 0x180fe2000001089a */
[----:B------:R-:W-:Y:S01]  /*18ae0*/  FMNMX.FTZ R155, R184, R155, !PT ;  /* 0x0000009bb89b7209 */ /* 0x000fe20007810000 */
[-CC-:B------:R-:W-:Y:S01]  /*18af0*/  FFMA.FTZ R152, R152, R2.reuse, -R154.reuse ;  /* 0x0000000298987223 */ /* 0x180fe2000001089a */
[----:B------:R-:W-:Y:S01]  /*18b00*/  LOP3.LUT P0, RZ, R22, 0x4000, RZ, 0xc0, !PT ;  /* 0x0000400016ff7812 */ /* 0x000fe2000780c0ff */
[-CC-:B------:R-:W-:Y:S01]  /*18b10*/  FFMA.FTZ R160, R160, R2.reuse, -R154.reuse ;  /* 0x00000002a0a07223 */ /* 0x180fe2000001089a */
[----:B------:R-:W-:Y:S01]  /*18b20*/  FSEL R171, R171, -INF , !P3 ;  /* 0xff800000abab7808 */ /* 0x000fe20005800000 */
[-CC-:B------:R-:W-:Y:S01]  /*18b30*/  FFMA.FTZ R161, R161, R2.reuse, -R154.reuse ;  /* 0x00000002a1a17223 */ /* 0x180fe2000001089a */
[----:B------:R-:W-:Y:S01]  /*18b40*/  FMNMX.FTZ R155, R170, R155, !PT ;  /* 0x0000009baa9b7209 */ /* 0x000fe20007810000 */
        /* <DEDUP_REMOVED lines=9> */
[----:B------:R-:W-:Y:S01]  /*18be0*/  ISETP.LT.OR P6, PT, R187, 0x39, P6 ;  /* 0x00000039bb00780c */ /* 0x000fe200037c1670 */
        /* <DEDUP_REMOVED lines=11> */
[----:B------:R-:W-:Y:S01]  /*18ca0*/  FSEL R178, R178, -INF , !P2 ;  /* 0xff800000b2b27808 */ /* 0x000fe20005000000 */
[----:B------:R-:W-:Y:S01]  /*18cb0*/  FFMA.FTZ R154, R180, R2, -R154 ;  /* 0x00000002b49a7223 */ /* 0x000fe2000001089a */
[----:B------:R-:W-:Y:S01]  /*18cc0*/  FMNMX.FTZ R155, R177, R155, !PT ;  /* 0x0000009bb19b7209 */ /* 0x000fe20007810000 */
[----:B------:R-:W-:Y:S01]  /*18cd0*/  MUFU.EX2 R196, R12 ;  /* 0x0000000c00c47308 */ /* 0x000fe20000000800 */
[----:B------:R-:W-:-:S02]  /*18ce0*/  LOP3.LUT P0, RZ, R22, 0x2000, RZ, 0xc0, !PT ;  /* 0x0000200016ff7812 */ /* 0x000fc4000780c0ff */
[----:B------:R-:W-:-:S05]  /*18cf0*/  FMNMX.FTZ R180, R178, R155, !PT ;  /* 0x0000009bb2b47209 */ /* 0x000fca0007810000 */
[----:B------:R-:W0:Y:S01]  /*18d00*/  SHFL.BFLY PT, R155, R180, 0x2, 0x1f ;  /* 0x0c401f00b49b7f89 */ /* 0x000e2200000e0000 */
[----:B------:R-:W-:Y:S08]  /*18d10*/  MUFU.EX2 R160, R160 ;  /* 0x000000a000a07308 */ /* 0x000ff00000000800 */
[----:B------:R-:W-:Y:S08]  /*18d20*/  MUFU.EX2 R161, R161 ;  /* 0x000000a100a17308 */ /* 0x000ff00000000800 */
[----:B------:R-:W-:Y:S01]  /*18d30*/  MUFU.EX2 R158, R158 ;  /* 0x0000009e009e7308 */ /* 0x000fe20000000800 */
[----:B0-----:R-:W-:-:S07]  /*18d40*/  FMNMX.FTZ R180, R180, R155, !PT ;  /* 0x0000009bb4b47209 */ /* 0x001fce0007810000 */
[----:B------:R-:W-:Y:S01]  /*18d50*/  MUFU.EX2 R159, R159 ;  /* 0x0000009f009f7308 */ /* 0x000fe20000000800 */
[----:B------:R-:W0:Y:S07]  /*18d60*/  SHFL.BFLY PT, R181, R180, 0x1, 0x1f ;  /* 0x0c201f00b4b57f89 */ /* 0x000e2e00000e0000 */
[----:B------:R0:W-:Y:S08]  /*18d70*/  MUFU.EX2 R155, R152 ;  /* 0x00000098009b7308 */ /* 0x0001f00000000800 */
[----:B------:R-:W-:Y:S08]  /*18d80*/  MUFU.EX2 R164, R164 ;  /* 0x000000a400a47308 */ /* 0x000ff00000000800 */
[----:B------:R-:W-:Y:S01]  /*18d90*/  MUFU.EX2 R165, R165 ;  /* 0x000000a500a57308 */ /* 0x000fe20000000800 */
[----:B0-----:R-:W-:Y:S01]  /*18da0*/  FMNMX.FTZ R152, R180, R181, !PT ;  /* 0x000000b5b4987209 */ /* 0x001fe20007810000 */
[----:B------:R-:W-:-:S03]  /*18db0*/  FMUL.FTZ R180, R4, R2 ;  /* 0x0000000204b47220 */ /* 0x000fc60000410000 */
[----:B------:R-:W-:-:S03]  /*18dc0*/  FSETP.NEU.FTZ.AND P1, PT, R152, -INF , PT ;  /* 0xff8000009800780b */ /* 0x000fc60003f3d000 */
[----:B------:R-:W-:Y:S01]  /*18dd0*/  MUFU.EX2 R168, R168 ;  /* 0x000000a800a87308 */ /* 0x000fe20000000800 */
[----:B------:R-:W-:-:S05]  /*18de0*/  FSEL R12, R152, RZ, P1 ;  /* 0x000000ff980c7208 */ /* 0x000fca0000800000 */
[----:B------:R-:W-:Y:S01]  /*18df0*/  FADD.FTZ R3, -R12, R3 ;  /* 0x000000030c037221 */ /* 0x000fe20000010100 */
[-C--:B------:R-:W-:Y:S01]  /*18e00*/  FMUL.FTZ R12, R152, R2.reuse ;  /* 0x00000002980c7220 */ /* 0x080fe20000410000 */
[----:B------:R-:W-:Y:S02]  /*18e10*/  MUFU.EX2 R169, R169 ;  /* 0x000000a900a97308 */ /* 0x000fe40000000800 */
[----:B------:R-:W-:Y:S02]  /*18e20*/  FMUL.FTZ R3, R3, R2 ;  /* 0x0000000203037220 */ /* 0x000fe40000410000 */
[----:B------:R-:W-:-:S04]  /*18e30*/  FSEL R4, R12, RZ, P1 ;  /* 0x000000ff0c047208 */ /* 0x000fc80000800000 */
[----:B------:R-:W0:Y:S01]  /*18e40*/  MUFU.EX2 R12, R180 ;  /* 0x000000b4000c7308 */ /* 0x000e220000000800 */
[-CC-:B------:R-:W-:Y:S01]  /*18e50*/  FFMA.FTZ R13, R13, R2.reuse, -R4.reuse ;  /* 0x000000020d0d7223 */ /* 0x180fe20000010804 */
        /* <DEDUP_REMOVED lines=13> */
[-C--:B------:R-:W-:Y:S01]  /*18f30*/  FFMA.FTZ R174, R174, R2.reuse, -R4 ;  /* 0x00000002aeae7223 */ /* 0x080fe20000010804 */
[----:B------:R-:W-:Y:S01]  /*18f40*/  MUFU.EX2 R13, R13 ;  /* 0x0000000d000d7308 */ /* 0x000fe20000000800 */
[----:B0-----:R-:W-:Y:S01]  /*18f50*/  FFMA.FTZ R223, R12, R223, R196 ;  /* 0x000000df0cdf7223 */ /* 0x001fe200000100c4 */
[-CC-:B------:R-:W-:Y:S01]  /*18f60*/  FFMA.FTZ R177, R177, R2.reuse, -R4.reuse ;  /* 0x00000002b1b17223 */ /* 0x180fe20000010804 */
[----:B------:R-:W-:-:S05]  /*18f70*/  FFMA.FTZ R4, R178, R2, -R4 ;  /* 0x00000002b2047223 */ /* 0x000fca0000010804 */
[----:B------:R0:W1:Y:S08]  /*18f80*/  MUFU.EX2 R0, R3 ;  /* 0x0000000300007308 */ /* 0x0000700000000800 */
[----:B------:R-:W2:Y:S01]  /*18f90*/  MUFU.EX2 R156, R156 ;  /* 0x0000009c009c7308 */ /* 0x000ea20000000800 */
[----:B0-----:R-:W-:-:S04]  /*18fa0*/  FADD.FTZ R3, R155, R223 ;  /* 0x000000df9b037221 */ /* 0x001fc80000010000 */
[----:B------:R-:W-:-:S03]  /*18fb0*/  FADD.FTZ R3, R160, R3 ;  /* 0x00000003a0037221 */ /* 0x000fc60000010000 */
[----:B------:R-:W0:Y:S01]  /*18fc0*/  MUFU.EX2 R157, R157 ;  /* 0x0000009d009d7308 */ /* 0x000e220000000800 */
[----:B-1----:R-:W-:Y:S01]  /*18fd0*/  FFMA.FTZ R221, R0, R221, R13 ;  /* 0x000000dd00dd7223 */ /* 0x002fe2000001000d */
[----:B------:R-:W-:-:S03]  /*18fe0*/  FADD.FTZ R3, R161, R3 ;  /* 0x00000003a1037221 */ /* 0x000fc60000010000 */
[----:B------:R-:W-:Y:S01]  /*18ff0*/  FADD.FTZ R178, R197, R221 ;  /* 0x000000ddc5b27221 */ /* 0x000fe20000010000 */
[----:B------:R-:W-:Y:S02]  /*19000*/  FADD.FTZ R3, R158, R3 ;  /* 0x000000039e037221 */ /* 0x000fe40000010000 */
[----:B------:R-:W1:Y:S01]  /*19010*/  MUFU.EX2 R162, R162 ;  /* 0x000000a200a27308 */ /* 0x000e620000000800 */
[----:B--2---:R-:W-:Y:S01]  /*19020*/  FADD.FTZ R178, R156, R178 ;  /* 0x000000b29cb27221 */ /* 0x004fe20000010000 */
[----:B------:R-:W-:-:S04]  /*19030*/  FADD.FTZ R3, R159, R3 ;  /* 0x000000039f037221 */ /* 0x000fc80000010000 */
[----:B------:R-:W-:Y:S02]  /*19040*/  FADD.FTZ R3, R164, R3 ;  /* 0x00000003a4037221 */ /* 0x000fe40000010000 */
[----:B------:R-:W2:Y:S01]  /*19050*/  MUFU.EX2 R163, R163 ;  /* 0x000000a300a37308 */ /* 0x000ea20000000800 */
[----:B0-----:R-:W-:Y:S01]  /*19060*/  FADD.FTZ R178, R157, R178 ;  /* 0x000000b29db27221 */ /* 0x001fe20000010000 */
[----:B------:R-:W-:-:S04]  /*19070*/  FADD.FTZ R3, R165, R3 ;  /* 0x00000003a5037221 */ /* 0x000fc80000010000 */
[----:B------:R-:W-:Y:S02]  /*19080*/  FADD.FTZ R3, R168, R3 ;  /* 0x00000003a8037221 */ /* 0x000fe40000010000 */
[----:B------:R-:W0:Y:S01]  /*19090*/  MUFU.EX2 R166, R166 ;  /* 0x000000a600a67308 */ /* 0x000e220000000800 */
[----:B-1----:R-:W-:Y:S01]  /*190a0*/  FADD.FTZ R178, R162, R178 ;  /* 0x000000b2a2b27221 */ /* 0x002fe20000010000 */
[----:B------:R-:W-:-:S06]  /*190b0*/  FADD.FTZ R3, R169, R3 ;  /* 0x00000003a9037221 */ /* 0x000fcc0000010000 */
        /* <DEDUP_REMOVED lines=34> */
.L_x_1790:
[----:B------:R-:W2:Y:S01]  /*192e0*/  LDL R3, [R1+0x14] ;  /* 0x0000140001037983 */ /* 0x000ea20000100800 */
[----:B------:R-:W-:Y:S01]  /*192f0*/  VIADD R203, R203, 0x30860 ;  /* 0x00030860cbcb7836 */ /* 0x000fe20000000000 */
[----:B------:R-:W-:Y:S01]  /*19300*/  F2FP.BF16.F32.PACK_AB R189, R170, R184 ;  /* 0x000000b8aabd723e */ /* 0x000fe200000010ff */
[----:B------:R-:W-:Y:S01]  /*19310*/  IMAD.MOV.U32 R202, RZ, RZ, R222 ;  /* 0x000000ffffca7224 */ /* 0x000fe200078e00de */
[----:B------:R-:W-:Y:S01]  /*19320*/  F2FP.BF16.F32.PACK_AB R187, R4, R177 ;  /* 0x000000b104bb723e */ /* 0x000fe200000010ff */
[----:B------:R-:W-:Y:S01]  /*19330*/  IMAD.MOV.U32 R4, RZ, RZ, R153 ;  /* 0x000000ffff047224 */ /* 0x000fe200078e0099 */
[----:B------:R-:W-:Y:S02]  /*19340*/  PRMT R203, R190, 0x654, R203 ;  /* 0x00000654becb7816 */ /* 0x000fe400000000cb */
[----:B------:R-:W-:Y:S02]  /*19350*/  F2FP.BF16.F32.PACK_AB R190, R186, R185 ;  /* 0x000000b9babe723e */ /* 0x000fe400000010ff */
[----:B------:R0:W-:Y:S01]  /*19360*/  SYNCS.ARRIVE.TRANS64.RED.A1T0 RZ, [R203+URZ], RZ ;  /* 0x000000ffcbff79a7 */ /* 0x0001e2000810043f */
[----:B------:R-:W-:-:S02]  /*19370*/  F2FP.BF16.F32.PACK_AB R196, R155, R196 ;  /* 0x000000c49bc4723e */ /* 0x000fc400000010ff */
[----:B------:R-:W-:Y:S02]  /*19380*/  F2FP.BF16.F32.PACK_AB R197, R197, R13 ;  /* 0x0000000dc5c5723e */ /* 0x000fe400000010ff */
[----:B------:R-:W-:Y:S02]  /*19390*/  F2FP.BF16.F32.PACK_AB R198, R161, R160 ;  /* 0x000000a0a1c6723e */ /* 0x000fe400000010ff */
[----:B------:R-:W-:Y:S01]  /*193a0*/  F2FP.BF16.F32.PACK_AB R199, R157, R156 ;  /* 0x0000009c9dc7723e */ /* 0x000fe200000010ff */
[----:B0-----:R-:W-:Y:S01]  /*193b0*/  IMAD.MOV.U32 R203, RZ, RZ, R226 ;  /* 0x000000ffffcb7224 */ /* 0x001fe200078e00e2 */
        /* <DEDUP_REMOVED lines=9> */
[C---:B--2---:R-:W-:Y:S01]  /*19450*/  ISETP.GT.AND P1, PT, R5.reuse, R3, PT ;  /* 0x000000030500720c */ /* 0x044fe20003f24270 */
[----:B------:R-:W-:Y:S02]  /*19460*/  VIADD R5, R5, 0xffffffff ;  /* 0xffffffff05057836 */ /* 0x000fe40000000000 */
[----:B------:R-:W-:-:S10]  /*19470*/  IMAD.MOV.U32 R3, RZ, RZ, R152 ;  /* 0x000000ffff037224 */ /* 0x000fd400078e0098 */
[----:B------:R-:W-:Y:S05]  /*19480*/  @P1 BRA `(.L_x_1791) ;  /* 0xffffffcc009c1947 */ /* 0x000fea000383ffff */
[----:B------:R-:W-:Y:S05]  /*19490*/  BSYNC B0 ;  /* 0x0000000000007941 */ /* 0x000fea0003800000 */
.L_x_1770:
[----:B------:R-:W-:Y:S02]  /*194a0*/  IMAD.MOV.U32 R3, RZ, RZ, R152 ;  /* 0x000000ffff037224 */ /* 0x000fe400078e0098 */
[----:B------:R-:W-:Y:S02]  /*194b0*/  IMAD.MOV.U32 R4, RZ, RZ, R153 ;  /* 0x000000ffff047224 */ /* 0x000fe400078e0099 */
[----:B------:R-:W-:Y:S02]  /*194c0*/  IMAD.MOV.U32 R202, RZ, RZ, R222 ;  /* 0x000000ffffca7224 */ /* 0x000fe400078e00de */
[----:B------:R-:W-:-:S07]  /*194d0*/  IMAD.MOV.U32 R203, RZ, RZ, R226 ;  /* 0x000000ffffcb7224 */ /* 0x000fce00078e00e2 */
.L_x_1769:
[----:B------:R-:W-:Y:S05]  /*194e0*/  BSYNC B1 ;  /* 0x0000000000017941 */ /* 0x000fea0003800000 */
.L_x_1768:
[----:B------:R-:W2:Y:S01]  /*194f0*/  LDL R152, [R1+0x48] ;  /* 0x0000480001987983 */ /* 0x000ea20000100800 */
[----:B------:R-:W0:Y:S01]  /*19500*/  LDC R13, c[0x0][0x448] ;  /* 0x00011200ff0d7b82 */ /* 0x000e220000000800 */
[----:B------:R-:W-:Y:S01]  /*19510*/  LOP3.LUT R22, R22, 0xffffffdf, RZ, 0xc0, !PT ;  /* 0xffffffdf16167812 */ /* 0x000fe200078ec0ff */
[----:B------:R-:W-:-:S06]  /*19520*/  ULDC UR4, c[0x0][0x9dc] ;  /* 0x0002770000047ab9 */ /* 0x000fcc0000000800 */
[----:B------:R-:W1:Y:S01]  /*19530*/  LDC R155, c[0x0][0x9e4] ;  /* 0x00027900ff9b7b82 */ /* 0x000e620000000800 */
[----:B0-----:R-:W-:-:S13]  /*19540*/  ISETP.NE.AND P1, PT, R13, 0x1, PT ;  /* 0x000000010d00780c */ /* 0x001fda0003f25270 */
[----:B------:R-:W0:Y:S01]  /*19550*/  @P1 LDC R153, c[0x0][0x44c] ;  /* 0x00011300ff991b82 */ /* 0x000e220000000800 */
[----:B------:R-:W-:-:S04]  /*19560*/  @P1 LOP3.LUT R22, R22, 0x20, RZ, 0xfc, !PT ;  /* 0x0000002016161812 */ /* 0x000fc800078efcff */
[----:B------:R-:W-:-:S03]  /*19570*/  LOP3.LUT R22, R22, 0xffffffbf, RZ, 0xc0, !PT ;  /* 0xffffffbf16167812 */ /* 0x000fc600078ec0ff */
[----:B------:R-:W3:Y:S01]  /*19580*/  @P1 LDC R13, c[0x0][0x450] ;  /* 0x00011400ff0d1b82 */ /* 0x000ee20000000800 */
[----:B--2---:R-:W-:-:S04]  /*19590*/  VIADD R152, R152, 0x7f ;  /* 0x0000007f98987836 */ /* 0x004fc80000000000 */
[----:B0-----:R-:W-:-:S05]  /*195a0*/  @P1 IMAD.HI.U32 R153, R152, R153, RZ ;  /* 0x0000009998991227 */ /* 0x001fca00078e00ff */
[----:B---3--:R-:W-:Y:S02]  /*195b0*/  @P1 SHF.R.U32.HI R152, RZ, R13, R153 ;  /* 0x0000000dff981219 */ /* 0x008fe40000011699 */
[----:B-1----:R-:W-:Y:S02]  /*195c0*/  ISETP.GE.AND P1, PT, R155, 0x1, PT ;  /* 0x000000019b00780c */ /* 0x002fe40003f26270 */
[----:B------:R-:W-:-:S05]  /*195d0*/  IADD3 R13, R220, 0x1, -R218 ;  /* 0x00000001dc0d7810 */ /* 0x000fca0007ffe8da */
[----:B------:R-:W-:-:S04]  /*195e0*/  IMAD.IADD R152, R13, 0x1, R152 ;  /* 0x000000010d987824 */ /* 0x000fc800078e0298 */
[----:B------:R-:W-:Y:S02]  /*195f0*/  VIADD R13, R152, -UR4 ;  /* 0x80000004980d7c36 */ /* 0x000fe40008000000 */
[----:B------:R-:W-:Y:S01]  /*19600*/  @P1 LOP3.LUT R22, R22, 0x40, RZ, 0xfc, !PT ;  /* 0x0000004016161812 */ /* 0x000fe200078efcff */
[----:B------:R-:W-:Y:S06]  /*19610*/  @!P1 BRA `(.L_x_1792) ;  /* 0x0000000000489947 */ /* 0x000fec0003800000 */
[----:B------:R-:W-:Y:S01]  /*19620*/  IMAD.MOV.U32 R154, RZ, RZ, R152 ;  /* 0x000000ffff9a7224 */ /* 0x000fe200078e0098 */
[----:B------:R-:W-:Y:S04]  /*19630*/  BSSY B0, `(.L_x_1793) ;  /* 0x000000e000007945 */ /* 0x000fe80003800000 */
        /* <DEDUP_REMOVED lines=9> */
.L_x_1794:
[----:B------:R-:W-:-:S13]  /*196d0*/  ISETP.NE.AND P1, PT, R155, 0x1, PT ;  /* 0x000000019b00780c */ /* 0x000fda0003f25270 */
[----:B------:R-:W0:Y:S02]  /*196e0*/  @P1 LDC.64 R152, c[0x0][0x9e8] ;  /* 0x00027a00ff981b82 */ /* 0x000e240000000a00 */
[----:B0-----:R-:W-:-:S05]  /*196f0*/  @P1 IMAD.HI.U32 R152, R154, R152, RZ ;  /* 0x000000989a981227 */ /* 0x001fca00078e00ff */
[----:B------:R-:W-:-:S07]  /*19700*/  @P1 SHF.R.U32.HI R154, RZ, R153, R152 ;  /* 0x00000099ff9a1219 */ /* 0x000fce0000011698 */
.L_x_1795:
[----:B------:R-:W-:Y:S05]  /*19710*/  BSYNC B0 ;  /* 0x0000000000007941 */ /* 0x000fea0003800000 */
.L_x_1793:
[----:B------:R-:W-:-:S05]  /*19720*/  IMAD R154, R154, R155, RZ ;  /* 0x0000009b9a9a7224 */ /* 0x000fca00078e02ff */
[----:B------:R-:W-:-:S07]  /*19730*/  VIMNMX R13, R13, R154, !PT ;  /* 0x0000009a0d0d7248 */ /* 0x000fce0007fe0100 */
.L_x_1792:
[----:B------:R-:W2:Y:S01]  /*19740*/  LDL R153, [R1+0x64] ;  /* 0x0000640001997983 */ /* 0x000ea20000100800 */
[----:B------:R-:W-:Y:S01]  /*19750*/  VIADD R13, R13, 0x3f ;  /* 0x0000003f0d0d7836 */ /* 0x000fe20000000000 */
[----:B------:R-:W-:Y:S04]  /*19760*/  BSSY B0, `(.L_x_1796) ;  /* 0x0000265000007945 */ /* 0x000fe80003800000 */
[----:B------:R-:W-:-:S04]  /*19770*/  SHF.R.S32.HI R152, RZ, 0x1f, R13 ;  /* 0x0000001fff987819 */ /* 0x000fc8000001140d */
[----:B------:R-:W-:-:S04]  /*19780*/  LEA.HI R152, R152, R13, RZ, 0x6 ;  /* 0x0000000d98987211 */ /* 0x000fc800078f30ff */
[----:B------:R-:W-:-:S04]  /*19790*/  SHF.R.S32.HI R152, RZ, 0x6, R152 ;  /* 0x00000006ff987819 */ /* 0x000fc80000011498 */
[----:B--2---:R-:W-:-:S04]  /*197a0*/  VIMNMX R153, R153, R152, !PT ;  /* 0x0000009899997248 */ /* 0x004fc80007fe0100 */
[----:B------:R-:W-:Y:S01]  /*197b0*/  ISETP.GE.AND P1, PT, R5, R153, PT ;  /* 0x000000990500720c */ /* 0x000fe20003f26270 */
[----:B------:R0:W-:-:S12]  /*197c0*/  STL [R1+0x44], R153 ;  /* 0x0000449901007387 */ /* 0x0001d80000100800 */
[----:B0-----:R-:W-:Y:S05]  /*197d0*/  @!P1 BRA `(.L_x_1797) ;  /* 0x0000002400749947 */ /* 0x001fea0003800000 */
[----:B------:R-:W-:Y:S01]  /*197e0*/  BSSY B1, `(.L_x_1798) ;  /* 0x000025b000017945 */ /* 0x000fe20003800000 */
[----:B------:R0:W-:Y:S01]  /*197f0*/  STL [R1+0x4], R5 ;  /* 0x0000040501007387 */ /* 0x0001e20000100800 */
[----:B------:R-:W-:Y:S02]  /*19800*/  IMAD.MOV.U32 R227, RZ, RZ, R3 ;  /* 0x000000ffffe37224 */ /* 0x000fe400078e0003 */
[----:B------:R-:W-:Y:S02]  /*19810*/  IMAD.MOV.U32 R226, RZ, RZ, R4 ;  /* 0x000000ffffe27224 */ /* 0x000fe400078e0004 */
[----:B------:R-:W-:Y:S02]  /*19820*/  IMAD.MOV.U32 R13, RZ, RZ, R203 ;  /* 0x000000ffff0d7224 */ /* 0x000fe400078e00cb */
[----:B0-----:R-:W-:-:S07]  /*19830*/  IMAD.MOV.U32 R5, RZ, RZ, R202 ;  /* 0x000000ffff057224 */ /* 0x001fce00078e00ca */
.L_x_1811:
[----:B------:R-:W-:-:S04]  /*19840*/  ISETP.NE.AND P1, PT, R5, 0x1, PT ;  /* 0x000000010500780c */ /* 0x000fc80003f25270 */
[----:B------:R-:W-:-:S04]  /*19850*/  SEL R203, RZ, 0x1, P1 ;  /* 0x00000001ffcb7807 */ /* 0x000fc80000800000 */
[----:B------:R-:W-:Y:S01]  /*19860*/  LOP3.LUT R203, R13, R203, RZ, 0x3c, !PT ;  /* 0x000000cb0dcb7212 */ /* 0x000fe200078e3cff */
[----:B0-----:R-:W-:Y:S06]  /*19870*/  @!P0 BRA `(.L_x_1799) ;  /* 0x0000000000048947 */ /* 0x001fec0003800000 */
[----:B------:R-:W-:Y:S01]  /*19880*/  BPT.TRAP 0x1 ;  /* 0x000000040000795c */ /* 0x000fe20000300000 */
.L_x_1799:
        /* <DEDUP_REMOVED lines=8> */
.L_x_1800:
        /* <DEDUP_REMOVED lines=8> */
.L_x_1802:
[----:B------:R-:W-:Y:S05]  /*19990*/  BSYNC B2 ;  /* 0x0000000000027941 */ /* 0x000fea0003800000 */
.L_x_1801:
[----:B------:R-:W-:Y:S04]  /*199a0*/  STL.64 [R1+0xd0], R22 ;  /* 0x0000d01601007387 */ /* 0x000fe80000100a00 */
[----:B------:R-:W-:Y:S04]  /*199b0*/  STL [R1+0xc8], R5 ;  /* 0x0000c80501007387 */ /* 0x000fe80000100800 */
[----:B------:R2:W-:Y:S04]  /*199c0*/  STL.64 [R1+0xc0], R18 ;  /* 0x0000c01201007387 */ /* 0x0005e80000100a00 */
[----:B--2---:R-:W2:Y:S04]  /*199d0*/  LDL.64 R18, [R1+0x30] ;  /* 0x0000300001127983 */ /* 0x004ea80000100a00 */
[----:B------:R3:W-:Y:S04]  /*199e0*/  STL.64 [R1+0xb8], R16 ;  /* 0x0000b81001007387 */ /* 0x0007e80000100a00 */
[----:B------:R-:W4:Y:S04]  /*199f0*/  LDL.64 R22, [R1+0x38] ;  /* 0x0000380001167983 */ /* 0x000f280000100a00 */
[----:B---3--:R-:W3:Y:S01]  /*19a00*/  LDL.64 R16, [R1+0x28] ;  /* 0x0000280001107983 */ /* 0x008ee20000100a00 */
[----:B01----:R-:W-:-:S02]  /*19a10*/  IMAD.MOV.U32 R2, RZ, RZ, R4 ;  /* 0x000000ffff027224 */ /* 0x003fc400078e0004 */
[----:B------:R-:W-:Y:S02]  /*19a20*/  VIADD R152, R4, 0x6 ;  /* 0x0000000604987836 */ /* 0x000fe40000000000 */
[----:B------:R-:W-:Y:S01]  /*19a30*/  IMAD.MOV.U32 R3, RZ, RZ, 0x40000040 ;  /* 0x40000040ff037424 */ /* 0x000fe200078e00ff */
[----:B------:R-:W-:Y:S01]  /*19a40*/  R2UR UR6, R2 ;  /* 0x00000000020672ca */ /* 0x000fe200000e0000 */
[----:B------:R-:W-:Y:S01]  /*19a50*/  IMAD.MOV.U32 R2, RZ, RZ, R154 ;  /* 0x000000ffff027224 */ /* 0x000fe200078e009a */
[----:B------:R-:W-:Y:S01]  /*19a60*/  R2UR UR10, R152 ;  /* 0x00000000980a72ca */ /* 0x000fe200000e0000 */
[C---:B------:R-:W-:Y:S01]  /*19a70*/  VIADD R154, R4.reuse, 0x204 ;  /* 0x00000204049a7836 */ /* 0x040fe20000000000 */
[----:B------:R-:W-:Y:S01]  /*19a80*/  R2UR UR5, R3 ;  /* 0x00000000030572ca */ /* 0x000fe200000e0000 */
[----:B------:R-:W-:Y:S01]  /*19a90*/  VIADD R152, R4, 0x202 ;  /* 0x0000020204987836 */ /* 0x000fe20000000000 */
[----:B------:R-:W-:Y:S01]  /*19aa0*/  R2UR UR4, R2 ;  /* 0x00000000020472ca */ /* 0x000fe200000e0000 */
[----:B------:R-:W-:Y:S01]  /*19ab0*/  IMAD.MOV.U32 R2, RZ, RZ, R153 ;  /* 0x000000ffff027224 */ /* 0x000fe200078e0099 */
[----:B------:R-:W-:Y:S01]  /*19ac0*/  R2UR UR22, R154 ;  /* 0x000000009a1672ca */ /* 0x000fe200000e0000 */
[----:B------:R-:W-:Y:S01]  /*19ad0*/  IMAD.MOV.U32 R153, RZ, RZ, 0x40000040 ;  /* 0x40000040ff997424 */ /* 0x000fe200078e00ff */
[----:B------:R-:W-:Y:S01]  /*19ae0*/  R2UR UR18, R152 ;  /* 0x00000000981272ca */ /* 0x000fe200000e0000 */
[----:B------:R-:W-:Y:S01]  /*19af0*/  VIADD R154, R4, 0x400 ;  /* 0x00000400049a7836 */ /* 0x000fe20000000000 */
[----:B------:R-:W-:Y:S01]  /*19b00*/  R2UR UR8, R2 ;  /* 0x00000000020872ca */ /* 0x000fe200000e0000 */
[C---:B------:R-:W-:Y:S01]  /*19b10*/  VIADD R2, R4.reuse, 0x200 ;  /* 0x0000020004027836 */ /* 0x040fe20000000000 */
[----:B------:R-:W-:Y:S01]  /*19b20*/  R2UR UR11, R153 ;  /* 0x00000000990b72ca */ /* 0x000fe200000e0000 */
[----:B------:R-:W-:Y:S01]  /*19b30*/  VIADD R152, R4, 0x402 ;  /* 0x0000040204987836 */ /* 0x000fe20000000000 */
[----:B------:R-:W-:Y:S01]  /*19b40*/  R2UR UR30, R154 ;  /* 0x000000009a1e72ca */ /* 0x000fe200000e0000 */
[----:B------:R-:W-:Y:S01]  /*19b50*/  VIADD R154, R4, 0x406 ;  /* 0x00000406049a7836 */ /* 0x000fe20000000000 */
[----:B------:R-:W-:Y:S01]  /*19b60*/  R2UR UR14, R2 ;  /* 0x00000000020e72ca */ /* 0x000fe200000e0000 */
[----:B------:R-:W-:Y:S01]  /*19b70*/  VIADD R2, R4, 0x206 ;  /* 0x0000020604027836 */ /* 0x000fe20000000000 */
[----:B------:R-:W-:Y:S01]  /*19b80*/  MOV R5, UR10 ;  /* 0x0000000a00057c02 */ /* 0x000fe20008000f00 */
[----:B------:R-:W-:Y:S01]  /*19b90*/  UMOV UR10, UR4 ;  /* 0x00000004000a7c82 */ /* 0x000fe20008000000 */
[----:B------:R-:W-:Y:S01]  /*19ba0*/  R2UR UR7, R3 ;  /* 0x00000000030772ca */ /* 0x000fe200000e0000 */
[----:B------:R-:W-:Y:S01]  /*19bb0*/  IMAD.MOV.U32 R155, RZ, RZ, 0x40000040 ;  /* 0x40000040ff9b7424 */ /* 0x000fe200078e00ff */
[----:B------:R-:W-:Y:S01]  /*19bc0*/  R2UR UR26, R2 ;  /* 0x00000000021a72ca */ /* 0x000fe200000e0000 */
[----:B------:R-:W-:Y:S01]  /*19bd0*/  VIADD R2, R4, 0x404 ;  /* 0x0000040404027836 */ /* 0x000fe20000000000 */
[----:B------:R-:W-:Y:S01]  /*19be0*/  R2UR UR34, R152 ;  /* 0x00000000982272ca */ /* 0x000fe200000e0000 */
[----:B------:R-:W-:Y:S01]  /*19bf0*/  VIADD R152, R4, 0x604 ;  /* 0x0000060404987836 */ /* 0x000fe20000000000 */
[----:B------:R-:W-:Y:S01]  /*19c00*/  MOV R156, UR11 ;  /* 0x0000000b009c7c02 */ /* 0x000fe20008000f00 */
[----:B------:R-:W-:Y:S01]  /*19c10*/  UMOV UR11, UR5 ;  /* 0x00000005000b7c82 */ /* 0x000fe20008000000 */
[----:B------:R-:W-:Y:S01]  /*19c20*/  R2UR UR38, R2 ;  /* 0x00000000022672ca */ /* 0x000fe200000e0000 */
[----:B------:R-:W-:Y:S01]  /*19c30*/  VIADD R2, R4, 0x600 ;  /* 0x0000060004027836 */ /* 0x000fe20000000000 */
[----:B------:R-:W-:Y:S01]  /*19c40*/  R2UR UR42, R154 ;  /* 0x000000009a2a72ca */ /* 0x000fe200000e0000 */
[----:B------:R-:W-:Y:S01]  /*19c50*/  VIADD R154, R4, 0x602 ;  /* 0x00000602049a7836 */ /* 0x000fe20000000000 */
[----:B------:R-:W-:-:S02]  /*19c60*/  R2UR UR4, R6 ;  /* 0x00000000060472ca */ /* 0x000fc400000e0000 */
[----:B------:R-:W-:Y:S02]  /*19c70*/  R2UR UR5, R7 ;  /* 0x00000000070572ca */ /* 0x000fe400000e0000 */
[----:B------:R-:W-:Y:S01]  /*19c80*/  R2UR UR46, R2 ;  /* 0x00000000022e72ca */ /* 0x000fe200000e0000 */
[----:B------:R-:W-:Y:S01]  /*19c90*/  VIADD R2, R4, 0x606 ;  /* 0x0000060604027836 */ /* 0x000fe20000000000 */
[----:B------:R-:W-:Y:S01]  /*19ca0*/  R2UR UR19, R153 ;  /* 0x00000000991372ca */ /* 0x000fe200000e0000 */
[----:B------:R-:W-:Y:S01]  /*19cb0*/  IMAD.MOV.U32 R4, RZ, RZ, R156 ;  /* 0x000000ffff047224 */ /* 0x000fe200078e009c */
[C---:B------:R-:W-:Y:S02]  /*19cc0*/  R2UR UR23, R155.reuse ;  /* 0x000000009b1772ca */ /* 0x040fe400000e0000 */
[----:B------:R-:W-:Y:S02]  /*19cd0*/  R2UR UR31, R155 ;  /* 0x000000009b1f72ca */ /* 0x000fe400000e0000 */
[----:B------:R-:W-:-:S02]  /*19ce0*/  R2UR UR35, R153 ;  /* 0x00000000992372ca */ /* 0x000fc400000e0000 */
[C---:B------:R-:W-:Y:S02]  /*19cf0*/  R2UR UR43, R155.reuse ;  /* 0x000000009b2b72ca */ /* 0x040fe400000e0000 */
[----:B------:R-:W-:Y:S02]  /*19d00*/  R2UR UR50, R154 ;  /* 0x000000009a3272ca */ /* 0x000fe400000e0000 */
[----:B------:R-:W-:Y:S02]  /*19d10*/  R2UR UR51, R155 ;  /* 0x000000009b3372ca */ /* 0x000fe400000e0000 */
[----:B------:R-:W-:Y:S02]  /*19d20*/  R2UR UR54, R152 ;  /* 0x00000000983672ca */ /* 0x000fe400000e0000 */
[----:B------:R-:W-:Y:S02]  /*19d30*/  R2UR UR55, R153 ;  /* 0x00000000993772ca */ /* 0x000fe400000e0000 */
[----:B------:R-:W-:Y:S01]  /*19d40*/  WARPGROUP.ARRIVE ;  /* 0x00000000000079c5 */ /* 0x000fe20000000000 */
[----:B------:R-:W-:-:S02]  /*19d50*/  R2UR UR9, R3 ;  /* 0x00000000030972ca */ /* 0x000fc400000e0000 */
[C---:B------:R-:W-:Y:S02]  /*19d60*/  R2UR UR15, R3.reuse ;  /* 0x00000000030f72ca */ /* 0x040fe400000e0000 */
[C---:B------:R-:W-:Y:S01]  /*19d70*/  R2UR UR27, R3.reuse ;  /* 0x00000000031b72ca */ /* 0x040fe200000e0000 */
[----:B------:R-:W-:Y:S01]  /*19d80*/  HGMMA.64x64x16.F32.BF16 R152, gdesc[UR4], RZ, !UPT, gsb0 ;  /* 0x00e00000049879f0 */ /* 0x000fe2000c0018ff */
[C---:B------:R-:W-:Y:S02]  /*19d90*/  R2UR UR39, R3.reuse ;  /* 0x00000000032772ca */ /* 0x040fe400000e0000 */
[C---:B------:R-:W-:Y:S02]  /*19da0*/  R2UR UR47, R3.reuse ;  /* 0x00000000032f72ca */ /* 0x040fe400000e0000 */
[----:B------:R-:W-:Y:S02]  /*19db0*/  R2UR UR58, R2 ;  /* 0x00000000023a72ca */ /* 0x000fe400000e0000 */
[----:B------:R-:W-:-:S02]  /*19dc0*/  R2UR UR59, R3 ;  /* 0x00000000033b72ca */ /* 0x000fc400000e0000 */
[----:B------:R-:W3:Y:S01]  /*19dd0*/  LDL.64 R2, [R1+0x20] ;  /* 0x0000200001027983 */ /* 0x000ee20000100a00 */
[----:B------:R-:W-:Y:S01]  /*19de0*/  UMOV UR6, UR8 ;  /* 0x0000000800067c82 */ /* 0x000fe20008000000 */
[----:B------:R-:W-:Y:S01]  /*19df0*/  UMOV UR7, UR9 ;  /* 0x0000000900077c82 */ /* 0x000fe20008000000 */
[----:B------:R-:W-:Y:S02]  /*19e00*/  WARPGROUP.DEPBAR.LE gsb0, 0x0 ;  /* 0x00008000000079c5 */ /* 0x000fe40000010000 */
[----:B------:R-:W-:Y:S01]  /*19e10*/  WARPGROUP.ARRIVE ;  /* 0x00000000000079c5 */ /* 0x000fe20000000000 */
[----:B----4-:R-:W-:Y:S02]  /*19e20*/  R2UR UR8, R22 ;  /* 0x00000000160872ca */ /* 0x010fe400000e0000 */
[----:B------:R-:W-:Y:S02]  /*19e30*/  R2UR UR9, R23 ;  /* 0x00000000170972ca */ /* 0x000fe400000e0000 */
[----:B--2---:R-:W-:Y:S01]  /*19e40*/  R2UR UR4, R18 ;  /* 0x00000000120472ca */ /* 0x004fe200000e0000 */
[----:B------:R0:W5:Y:S10]  /*19e50*/  LDL.LU.64 R22, [R1+0xd0] ;  /* 0x0000d00001167983 */ /* 0x0001740000300a00 */
[----:B------:R-:W-:Y:S01]  /*19e60*/  HGMMA.64x64x16.F32.BF16 R152, gdesc[UR8], R152, gsb0 ;  /* 0x00e00000089879f0 */ /* 0x000fe20008001898 */
[----:B------:R-:W-:-:S02]  /*19e70*/  R2UR UR5, R19 ;  /* 0x00000000130572ca */ /* 0x000fc400000e0000 */
[----:B------:R-:W-:Y:S02]  /*19e80*/  WARPGROUP.DEPBAR.LE gsb0, 0x0 ;  /* 0x00008000000079c5 */ /* 0x000fe40000010000 */
[----:B------:R-:W-:-:S09]  /*19e90*/  WARPGROUP.ARRIVE ;  /* 0x00000000000079c5 */ /* 0x000fd20000000000 */
[----:B------:R-:W-:Y:S01]  /*19ea0*/  HGMMA.64x64x16.F32.BF16 R152, gdesc[UR4], R152, gsb0 ;  /* 0x00e00000049879f0 */ /* 0x000fe20008001898 */
[----:B------:R-:W-:Y:S02]  /*19eb0*/  R2UR UR11, R4 ;  /* 0x00000000040b72ca */ /* 0x000fe400000e0000 */
[----:B------:R-:W-:Y:S02]  /*19ec0*/  R2UR UR10, R5 ;  /* 0x00000000050a72ca */ /* 0x000fe400000e0000 */
[----:B---3--:R-:W-:Y:S01]  /*19ed0*/  R2UR UR8, R16 ;  /* 0x00000000100872ca */ /* 0x008fe200000e0000 */
[----:B------:R0:W5:Y:S01]  /*19ee0*/  LDL.LU R5, [R1+0xc8] ;  /* 0x0000c80001057983 */ /* 0x0001620000300800 */
[----:B------:R-:W-:Y:S02]  /*19ef0*/  R2UR UR9, R17 ;  /* 0x00000000110972ca */ /* 0x000fe400000e0000 */
[----:B------:R-:W-:Y:S01]  /*19f00*/  R2UR UR12, R2 ;  /* 0x00000000020c72ca */ /* 0x000fe200000e0000 */
[----:B------:R0:W5:Y:S01]  /*19f10*/  LDL.LU.64 R18, [R1+0xc0] ;  /* 0x0000c00001127983 */ /* 0x0001620000300a00 */
[----:B------:R-:W-:-:S02]  /*19f20*/  R2UR UR13, R3 ;  /* 0x00000000030d72ca */ /* 0x000fc400000e0000 */
[----:B------:R-:W-:Y:S01]  /*19f30*/  R2UR UR16, R216 ;  /* 0x00000000d81072ca */ /* 0x000fe200000e0000 */
[----:B------:R0:W5:Y:S01]  /*19f40*/  LDL.LU.64 R16, [R1+0xb8] ;  /* 0x0000b80001107983 */ /* 0x0001620000300a00 */
[----:B------:R-:W-:Y:S02]  /*19f50*/  WARPGROUP.DEPBAR.LE gsb0, 0x0 ;  /* 0x00008000000079c5 */ /* 0x000fe40000010000 */
[----:B------:R-:W-:-:S06]  /*19f60*/  WARPGROUP.ARRIVE ;  /* 0x00000000000079c5 */ /* 0x000fcc0000000000 */
[----:B------:R-:W-:Y:S03]  /*19f70*/  HGMMA.64x64x16.F32.BF16 R152, gdesc[UR8], R152, gsb0 ;  /* 0x00e00000089879f0 */ /* 0x000fe60008001898 */
[----:B------:R-:W-:Y:S02]  /*19f80*/  WARPGROUP.DEPBAR.LE gsb0, 0x0 ;  /* 0x00008000000079c5 */ /* 0x000fe40000010000 */
[----:B------:R-:W-:-:S06]  /*19f90*/  WARPGROUP.ARRIVE ;  /* 0x00000000000079c5 */ /* 0x000fcc0000000000 */
        /* <DEDUP_REMOVED lines=184> */
[----:B0-----:R-:W-:Y:S06]  /*1ab20*/  @!P0 BRA `(.L_x_1804) ;  /* 0x0000000000048947 */ /* 0x001fec0003800000 */
[----:B------:R-:W-:Y:S01]  /*1ab30*/  BPT.TRAP 0x1 ;  /* 0x000000040000795c */ /* 0x000fe20000300000 */
.L_x_1804:
[----:B------:R-:W-:Y:S01]  /*1ab40*/  SHF.L.U32 R0, R13, 0x1f, RZ ;  /* 0x0000001f0d007819 */ /* 0x000fe200000006ff */
[----:B-----5:R-:W-:-:S04]  /*1ab50*/  IMAD R13, R5, 0x8, R18 ;  /* 0x00000008050d7824 */ /* 0x020fc800078e0212 */
[----:B------:R0:W1:Y:S01]  /*1ab60*/  SYNCS.PHASECHK.TRANS64.TRYWAIT P1, [R13+URZ+0x30850], R0 ;  /* 0x030850000d0075a7 */ /* 0x000062000802017f */
[----:B------:R-:W-:Y:S05]  /*1ab70*/  @!P0 BRA `(.L_x_1805) ;  /* 0x0000000000048947 */ /* 0x000fea0003800000 */
[----:B------:R-:W-:Y:S01]  /*1ab80*/  BPT.TRAP 0x1 ;  /* 0x000000040000795c */ /* 0x000fe20000300000 */
.L_x_1805:
[----:B------:R-:W-:Y:S04]  /*1ab90*/  BSSY B2, `(.L_x_1806) ;  /* 0x0000004000027945 */ /* 0x000fe80003800000 */
[----:B-1----:R-:W-:Y:S05]  /*1aba0*/  @P1 BRA `(.L_x_1807) ;  /* 0x0000000000081947 */ /* 0x002fea0003800000 */
[----:B------:R-:W1:Y:S02]  /*1abb0*/  SYNCS.PHASECHK.TRANS64.TRYWAIT P1, [R13+URZ+0x30850], R0 ;  /* 0x030850000d0075a7 */ /* 0x000e64000802017f */
[----:B-1----:R-:W-:Y:S05]  /*1abc0*/  @!P1 BRA `(.L_x_1808) ;  /* 0x0000011800409947 */ /* 0x002fea0003800000 */
.L_x_1807:
[----:B------:R-:W-:Y:S05]  /*1abd0*/  BSYNC B2 ;  /* 0x0000000000027941 */ /* 0x000fea0003800000 */
.L_x_1806:
[----:B------:R-:W-:Y:S01]  /*1abe0*/  VIADD R2, R18, 0x400 ;  /* 0x0000040012027836 */ /* 0x000fe20000000000 */
[----:B------:R-:W-:Y:S01]  /*1abf0*/  WARPGROUP.ARRIVE ;  /* 0x00000000000079c5 */ /* 0x000fe20000000000 */
[----:B------:R-:W-:-:S03]  /*1ac00*/  IMAD.MOV.U32 R3, RZ, RZ, 0x40000040 ;  /* 0x40000040ff037424 */ /* 0x000fc600078e00ff */
[----:B------:R-:W-:Y:S02]  /*1ac10*/  SHF.R.U32.HI R2, RZ, 0x4, R2 ;  /* 0x00000004ff027819 */ /* 0x000fe40000011602 */
[----:B------:R-:W-:Y:S01]  /*1ac20*/  R2UR UR7, R3 ;  /* 0x00000000030772ca */ /* 0x000fe200000e0000 */
[----:B------:R-:W-:Y:S01]  /*1ac30*/  IMAD.MOV.U32 R3, RZ, RZ, 0x40000040 ;  /* 0x40000040ff037424 */ /* 0x000fe200078e00ff */
[----:B------:R-:W-:-:S04]  /*1ac40*/  LOP3.LUT R2, R2, 0x3fff, RZ, 0xc0, !PT ;  /* 0x00003fff02027812 */ /* 0x000fc800078ec0ff */
[----:B------:R-:W-:-:S05]  /*1ac50*/  LOP3.LUT R2, R2, 0x2000000, RZ, 0xfc, !PT ;  /* 0x0200000002027812 */ /* 0x000fca00078efcff */
[----:B------:R-:W-:Y:S02]  /*1ac60*/  IMAD R2, R5, 0x800, R2 ;  /* 0x0000080005027824 */ /* 0x000fe400078e0202 */
[----:B------:R-:W-:Y:S02]  /*1ac70*/  IMAD.MOV.U32 R5, RZ, RZ, 0x40000040 ;  /* 0x40000040ff057424 */ /* 0x000fe400078e00ff */
[C---:B------:R-:W-:Y:S01]  /*1ac80*/  VIADD R4, R2.reuse, 0x80 ;  /* 0x0000008002047836 */ /* 0x040fe20000000000 */
[----:B------:R-:W-:-:S13]  /*1ac90*/  R2UR UR6, R2 ;  /* 0x00000000020672ca */ /* 0x000fda00000e0000 */
[----:B------:R-:W-:Y:S01]  /*1aca0*/  HGMMA.64x256x16.F32.BF16 R24, R196, gdesc[UR4].tnspB, R24, gsb0 ;  /* 0x43e00004c4187df0 */ /* 0x000fe20008001818 */
[----:B------:R-:W-:Y:S01]  /*1acb0*/  R2UR UR6, R4 ;  /* 0x00000000040672ca */ /* 0x000fe200000e0000 */
[C---:B------:R-:W-:Y:S01]  /*1acc0*/  VIADD R4, R2.reuse, 0x100 ;  /* 0x0000010002047836 */ /* 0x040fe20000000000 */
[----:B------:R-:W-:Y:S01]  /*1acd0*/  R2UR UR7, R5 ;  /* 0x00000000050772ca */ /* 0x000fe200000e0000 */
[----:B------:R-:W-:Y:S02]  /*1ace0*/  IMAD.MOV.U32 R5, RZ, RZ, 0x40000040 ;  /* 0x40000040ff057424 */ /* 0x000fe400078e00ff */
[----:B------:R-:W-:Y:S01]  /*1acf0*/  VIADD R2, R2, 0x180 ;  /* 0x0000018002027836 */ /* 0x000fe20000000000 */
[----:B------:R-:W-:Y:S02]  /*1ad00*/  WARPGROUP.DEPBAR.LE gsb0, 0x0 ;  /* 0x00008000000079c5 */ /* 0x000fe40000010000 */
[----:B------:R-:W-:-:S15]  /*1ad10*/  WARPGROUP.ARRIVE ;  /* 0x00000000000079c5 */ /* 0x000fde0000000000 */
[----:B------:R-:W-:-:S04]  /*1ad20*/  NOP ;  /* 0x0000000000007918 */ /* 0x000fc80000000000 */
        /* <DEDUP_REMOVED lines=16> */
.L_x_1809:
[----:B------:R-:W-:Y:S01]  /*1ae30*/  ULDC UR4, c[0x0][0x9d8] ;  /* 0x0002760000047ab9 */ /* 0x000fe20000000800 */
[----:B------:R-:W2:Y:S01]  /*1ae40*/  LDL R186, [R1+0x8] ;  /* 0x0000080001ba7983 */ /* 0x000ea20000100800 */
[----:B01----:R-:W-:Y:S01]  /*1ae50*/  FMUL.FTZ R0, R152, UR4 ;  /* 0x0000000498007c20 */ /* 0x003fe20008410000 */
        /* <DEDUP_REMOVED lines=22> */
[----:B0-----:R-:W-:Y:S01]  /*1afc0*/  FMNMX.FTZ R2, R0, R226, !PT ;  /* 0x000000e200027209 */ /* 0x001fe20007810000 */
        /* <DEDUP_REMOVED lines=16> */
[----:B------:R-:W-:Y:S01]  /*1b0d0*/  ULDC UR4, c[0x0][0x988] ;  /* 0x0002620000047ab9 */ /* 0x000fe20000000800 */
[----:B------:R-:W-:-:S05]  /*1b0e0*/  VIADD R222, R222, 0x30840 ;  /* 0x00030840dede7836 */ /* 0x000fca0000000000 */
[----:B------:R-:W3:Y:S01]  /*1b0f0*/  MUFU.TANH R156, R156 ;  /* 0x0000009c009c7308 */ /* 0x000ee20000002400 */
[----:B0-----:R-:W-:-:S07]  /*1b100*/  FMNMX.FTZ R2, R152, R2, !PT ;  /* 0x0000000298027209 */ /* 0x001fce0007810000 */
[----:B------:R-:W0:Y:S01]  /*1b110*/  MUFU.TANH R157, R157 ;  /* 0x0000009d009d7308 */ /* 0x000e220000002400 */
[----:B-1----:R-:W-:-:S07]  /*1b120*/  FMNMX.FTZ R2, R153, R2, !PT ;  /* 0x0000000299027209 */ /* 0x002fce0007810000 */
[----:B------:R-:W1:Y:S01]  /*1b130*/  MUFU.TANH R160, R160 ;  /* 0x000000a000a07308 */ /* 0x000e620000002400 */
[----:B---3--:R-:W-:-:S07]  /*1b140*/  FMNMX.FTZ R2, R156, R2, !PT ;  /* 0x000000029c027209 */ /* 0x008fce0007810000 */
        /* <DEDUP_REMOVED lines=19> */
[----:B0-----:R-:W-:-:S05]  /*1b280*/  FMNMX.FTZ R4, R176, R4, !PT ;  /* 0x00000004b0047209 */ /* 0x001fca0007810000 */
[----:B------:R-:W0:Y:S02]  /*1b290*/  SHFL.BFLY PT, R2, R4, 0x2, 0x1f ;  /* 0x0c401f0004027f89 */ /* 0x000e2400000e0000 */
[----:B------:R-:W4:Y:S08]  /*1b2a0*/  MUFU.TANH R158, R158 ;  /* 0x0000009e009e7308 */ /* 0x000f300000002400 */
[----:B------:R-:W5:Y:S08]  /*1b2b0*/  MUFU.TANH R159, R159 ;  /* 0x0000009f009f7308 */ /* 0x000f700000002400 */
[----:B------:R-:W5:Y:S01]  /*1b2c0*/  MUFU.TANH R162, R162 ;  /* 0x000000a200a27308 */ /* 0x000f620000002400 */
[----:B0-----:R-:W-:-:S07]  /*1b2d0*/  FMNMX.FTZ R4, R4, R2, !PT ;  /* 0x0000000204047209 */ /* 0x001fce0007810000 */
[----:B------:R-:W0:Y:S01]  /*1b2e0*/  MUFU.TANH R163, R163 ;  /* 0x000000a300a37308 */ /* 0x000e220000002400 */
[----:B------:R-:W1:Y:S07]  /*1b2f0*/  SHFL.BFLY PT, R2, R4, 0x1, 0x1f ;  /* 0x0c201f0004027f89 */ /* 0x000e6e00000e0000 */
[----:B------:R-:W0:Y:S08]  /*1b300*/  MUFU.TANH R166, R166 ;  /* 0x000000a600a67308 */ /* 0x000e300000002400 */
[----:B------:R-:W0:Y:S08]  /*1b310*/  MUFU.TANH R167, R167 ;  /* 0x000000a700a77308 */ /* 0x000e300000002400 */
[----:B------:R-:W0:Y:S01]  /*1b320*/  MUFU.TANH R170, R170 ;  /* 0x000000aa00aa7308 */ /* 0x000e220000002400 */
[----:B-1----:R-:W-:-:S02]  /*1b330*/  FMNMX.FTZ R4, R4, R2, !PT ;  /* 0x0000000204047209 */ /* 0x002fc40007810000 */
[----:B------:R-:W-:-:S05]  /*1b340*/  FMNMX.FTZ R2, R154, R227, !PT ;  /* 0x000000e39a027209 */ /* 0x000fca0007810000 */
[----:B------:R-:W1:Y:S01]  /*1b350*/  MUFU.TANH R171, R171 ;  /* 0x000000ab00ab7308 */ /* 0x000e620000002400 */
[----:B---3--:R-:W-:Y:S01]  /*1b360*/  FMNMX.FTZ R2, R155, R2, !PT ;  /* 0x000000029b027209 */ /* 0x008fe20007810000 */
[----:B------:R-:W-:-:S03]  /*1b370*/  FADD.FTZ R185, -R4, R226 ;  /* 0x000000e204b97221 */ /* 0x000fc60000010100 */
[----:B----4-:R-:W-:-:S03]  /*1b380*/  FMNMX.FTZ R2, R158, R2, !PT ;  /* 0x000000029e027209 */ /* 0x010fc60007810000 */
[----:B------:R-:W3:Y:S01]  /*1b390*/  MUFU.TANH R174, R174 ;  /* 0x000000ae00ae7308 */ /* 0x000ee20000002400 */
[----:B-----5:R-:W-:-:S04]  /*1b3a0*/  FMNMX.FTZ R2, R159, R2, !PT ;  /* 0x000000029f027209 */ /* 0x020fc80007810000 */
[----:B------:R-:W-:-:S03]  /*1b3b0*/  FMNMX.FTZ R2, R162, R2, !PT ;  /* 0x00000002a2027209 */ /* 0x000fc60007810000 */
[----:B------:R-:W4:Y:S01]  /*1b3c0*/  MUFU.TANH R175, R175 ;  /* 0x000000af00af7308 */ /* 0x000f220000002400 */
[----:B0-----:R-:W-:-:S04]  /*1b3d0*/  FMNMX.FTZ R2, R163, R2, !PT ;  /* 0x00000002a3027209 */ /* 0x001fc80007810000 */
[----:B------:R-:W-:-:S03]  /*1b3e0*/  FMNMX.FTZ R2, R166, R2, !PT ;  /* 0x00000002a6027209 */ /* 0x000fc60007810000 */
[----:B------:R-:W0:Y:S01]  /*1b3f0*/  MUFU.TANH R177, R177 ;  /* 0x000000b100b17308 */ /* 0x000e220000002400 */
[----:B------:R-:W-:-:S04]  /*1b400*/  FMNMX.FTZ R2, R167, R2, !PT ;  /* 0x00000002a7027209 */ /* 0x000fc80007810000 */
[----:B------:R-:W-:-:S03]  /*1b410*/  FMNMX.FTZ R2, R170, R2, !PT ;  /* 0x00000002aa027209 */ /* 0x000fc60007810000 */
[----:B------:R-:W5:Y:S01]  /*1b420*/  MUFU.TANH R178, R178 ;  /* 0x000000b200b27308 */ /* 0x000f620000002400 */
[----:B-1----:R-:W-:-:S04]  /*1b430*/  FMNMX.FTZ R2, R171, R2, !PT ;  /* 0x00000002ab027209 */ /* 0x002fc80007810000 */
[----:B---3--:R-:W-:-:S03]  /*1b440*/  FMNMX.FTZ R2, R174, R2, !PT ;  /* 0x00000002ae027209 */ /* 0x008fc60007810000 */
[----:B------:R-:W1:Y:S01]  /*1b450*/  MUFU.TANH R179, R179 ;  /* 0x000000b300b37308 */ /* 0x000e620000002400 */
[----:B----4-:R-:W-:-:S04]  /*1b460*/  FMNMX.FTZ R2, R175, R2, !PT ;  /* 0x00000002af027209 */ /* 0x010fc80007810000 */
[----:B0-----:R-:W-:-:S03]  /*1b470*/  FMNMX.FTZ R2, R177, R2, !PT ;  /* 0x00000002b1027209 */ /* 0x001fc60007810000 */
[----:B------:R-:W0:Y:S01]  /*1b480*/  MUFU.TANH R180, R180 ;  /* 0x000000b400b47308 */ /* 0x000e220000002400 */
[----:B-----5:R-:W-:-:S04]  /*1b490*/  FMNMX.FTZ R2, R178, R2, !PT ;  /* 0x00000002b2027209 */ /* 0x020fc80007810000 */
[----:B-1----:R-:W-:-:S04]  /*1b4a0*/  FMNMX.FTZ R2, R179, R2, !PT ;  /* 0x00000002b3027209 */ /* 0x002fc80007810000 */
[----:B0-----:R-:W-:-:S05]  /*1b4b0*/  FMNMX.FTZ R2, R180, R2, !PT ;  /* 0x00000002b4027209 */ /* 0x001fca0007810000 */
[----:B------:R-:W0:Y:S01]  /*1b4c0*/  SHFL.BFLY PT, R3, R2, 0x2, 0x1f ;  /* 0x0c401f0002037f89 */ /* 0x000e2200000e0000 */
[----:B--2---:R-:W-:Y:S02]  /*1b4d0*/  PRMT R222, R186, 0x654, R222 ;  /* 0x00000654bade7816 */ /* 0x004fe400000000de */
[----:B0-----:R-:W-:Y:S02]  /*1b4e0*/  FMNMX.FTZ R3, R2, R3, !PT ;  /* 0x0000000302037209 */ /* 0x001fe40007810000 */
[----:B------:R0:W-:Y:S03]  /*1b4f0*/  SYNCS.ARRIVE.TRANS64.RED.A1T0 RZ, [R222+URZ], RZ ;  /* 0x000000ffdeff79a7 */ /* 0x0001e6000810043f */
[----:B------:R-:W1:Y:S02]  /*1b500*/  SHFL.BFLY PT, R2, R3, 0x1, 0x1f ;  /* 0x0c201f0003027f89 */ /* 0x000e6400000e0000 */
[----:B-1----:R-:W-:Y:S01]  /*1b510*/  FMNMX.FTZ R3, R3, R2, !PT ;  /* 0x0000000203037209 */ /* 0x002fe20007810000 */
[----:B------:R-:W-:-:S04]  /*1b520*/  IMAD.U32 R2, RZ, RZ, UR4 ;  /* 0x00000004ff027e24 */ /* 0x000fc8000f8e00ff */
[-C--:B------:R-:W-:Y:S01]  /*1b530*/  FMUL.FTZ R181, R4, R2.reuse ;  /* 0x0000000204b57220 */ /* 0x080fe20000410000 */
[----:B------:R-:W-:Y:S01]  /*1b540*/  FADD.FTZ R184, -R3, R227 ;  /* 0x000000e303b87221 */ /* 0x000fe20000010100 */
[-C--:B------:R-:W-:Y:S02]  /*1b550*/  FMUL.FTZ R185, R185, R2.reuse ;  /* 0x00000002b9b97220 */ /* 0x080fe40000410000 */
        /* <DEDUP_REMOVED lines=16> */
[-C--:B------:R-:W-:Y:S01]  /*1b660*/  FMUL.FTZ R181, R3, R2.reuse ;  /* 0x0000000203b57220 */ /* 0x080fe20000410000 */
[-C--:B------:R-:W-:Y:S01]  /*1b670*/  FMUL.FTZ R184, R184, R2.reuse ;  /* 0x00000002b8b87220 */ /* 0x080fe20000410000 */
[----:B------:R-:W-:Y:S02]  /*1b680*/  MUFU.EX2 R12, R185 ;  /* 0x000000b9000c7308 */ /* 0x000fe40000000800 */
        /* <DEDUP_REMOVED lines=14> */
[----:B------:R-:W1:Y:S01]  /*1b770*/  MUFU.EX2 R182, R182 ;  /* 0x000000b600b67308 */ /* 0x000e620000000800 */
[-CC-:B------:R-:W-:Y:S01]  /*1b780*/  FFMA.FTZ R178, R178, R2.reuse, -R181.reuse ;  /* 0x00000002b2b27223 */ /* 0x180fe200000108b5 */
[-CC-:B------:R-:W-:Y:S01]  /*1b790*/  FFMA.FTZ R179, R179, R2.reuse, -R181.reuse ;  /* 0x00000002b3b37223 */ /* 0x180fe200000108b5 */
[----:B------:R-:W-:-:S05]  /*1b7a0*/  FFMA.FTZ R187, R180, R2, -R181 ;  /* 0x00000002b4bb7223 */ /* 0x000fca00000108b5 */
[----:B------:R-:W2:Y:S08]  /*1b7b0*/  MUFU.EX2 R154, R154 ;  /* 0x0000009a009a7308 */ /* 0x000eb00000000800 */
[----:B------:R-:W3:Y:S01]  /*1b7c0*/  MUFU.EX2 R183, R183 ;  /* 0x000000b700b77308 */ /* 0x000ee20000000800 */
[----:B-1----:R-:W-:-:S07]  /*1b7d0*/  FFMA.FTZ R223, R12, R223, R182 ;  /* 0x000000df0cdf7223 */ /* 0x002fce00000100b6 */
[----:B------:R-:W1:Y:S01]  /*1b7e0*/  MUFU.EX2 R155, R155 ;  /* 0x0000009b009b7308 */ /* 0x000e620000000800 */
[----:B--2---:R-:W-:-:S07]  /*1b7f0*/  FFMA.FTZ R221, R0, R221, R154 ;  /* 0x000000dd00dd7223 */ /* 0x004fce000001009a */
[----:B------:R-:W2:Y:S01]  /*1b800*/  MUFU.EX2 R5, R5 ;  /* 0x0000000500057308 */ /* 0x000ea20000000800 */
[----:B---3--:R-:W-:-:S07]  /*1b810*/  FADD.FTZ R180, R183, R223 ;  /* 0x000000dfb7b47221 */ /* 0x008fce0000010000 */
[----:B------:R-:W3:Y:S01]  /*1b820*/  MUFU.EX2 R158, R158 ;  /* 0x0000009e009e7308 */ /* 0x000ee20000000800 */
[----:B-1----:R-:W-:-:S07]  /*1b830*/  FADD.FTZ R181, R155, R221 ;  /* 0x000000dd9bb57221 */ /* 0x002fce0000010000 */
[----:B------:R-:W1:Y:S01]  /*1b840*/  MUFU.EX2 R152, R152 ;  /* 0x0000009800987308 */ /* 0x000e620000000800 */
[----:B--2---:R-:W-:-:S07]  /*1b850*/  FADD.FTZ R180, R5, R180 ;  /* 0x000000b405b47221 */ /* 0x004fce0000010000 */
        /* <DEDUP_REMOVED lines=49> */
[----:B---3--:R-:W-:Y:S01]  /*1bb70*/  FADD.FTZ R181, R179, R181 ;  /* 0x000000b5b3b57221 */ /* 0x008fe20000010000 */
[----:B-1----:R-:W-:-:S03]  /*1bb80*/  FADD.FTZ R223, R176, R180 ;  /* 0x000000b4b0df7221 */ /* 0x002fc60000010000 */
[----:B--2---:R-:W-:Y:S01]  /*1bb90*/  FADD.FTZ R221, R187, R181 ;  /* 0x000000b5bbdd7221 */ /* 0x004fe20000010000 */
[----:B0-----:R-:W-:Y:S06]  /*1bba0*/  @!P0 BRA `(.L_x_1810) ;  /* 0x0000000000048947 */ /* 0x001fec0003800000 */
[----:B------:R-:W-:Y:S01]  /*1bbb0*/  BPT.TRAP 0x1 ;  /* 0x000000040000795c */ /* 0x000fe20000300000 */
.L_x_1810:
[----:B------:R-:W2:Y:S04]  /*1bbc0*/  LDL R181, [R1+0x44] ;  /* 0x0000440001b57983 */ /* 0x000ea80000100800 */
[----:B------:R-:W3:Y:S01]  /*1bbd0*/  LDL.LU R180, [R1+0x4] ;  /* 0x0000040001b47983 */ /* 0x000ee20000300800 */
[----:B------:R-:W-:Y:S01]  /*1bbe0*/  F2FP.BF16.F32.PACK_AB R198, R152, R5 ;  /* 0x0000000598c6723e */ /* 0x000fe200000010ff */
[----:B------:R-:W-:Y:S01]  /*1bbf0*/  VIADD R13, R13, 0x30860 ;  /* 0x000308600d0d7836 */ /* 0x000fe20000000000 */
[----:B------:R-:W-:Y:S01]  /*1bc00*/  F2FP.BF16.F32.PACK_AB R196, R183, R182 ;  /* 0x000000b6b7c4723e */ /* 0x000fe200000010ff */
[----:B------:R-:W-:Y:S01]  /*1bc10*/  IMAD.MOV.U32 R227, RZ, RZ, R3 ;  /* 0x000000ffffe37224 */ /* 0x000fe200078e0003 */
[----:B------:R-:W-:Y:S01]  /*1bc20*/  F2FP.BF16.F32.PACK_AB R197, R155, R154 ;  /* 0x0000009a9bc5723e */ /* 0x000fe200000010ff */
[----:B------:R-:W-:Y:S01]  /*1bc30*/  IMAD.MOV.U32 R226, RZ, RZ, R4 ;  /* 0x000000ffffe27224 */ /* 0x000fe200078e0004 */
[----:B------:R-:W-:Y:S01]  /*1bc40*/  PRMT R13, R186, 0x654, R13 ;  /* 0x00000654ba0d7816 */ /* 0x000fe2000000000d */
[----:B------:R-:W-:Y:S01]  /*1bc50*/  IMAD.MOV.U32 R5, RZ, RZ, R202 ;  /* 0x000000ffff057224 */ /* 0x000fe200078e00ca */
[----:B------:R-:W-:-:S02]  /*1bc60*/  F2FP.BF16.F32.PACK_AB R199, R159, R158 ;  /* 0x0000009e9fc7723e */ /* 0x000fc400000010ff */
[----:B------:R0:W-:Y:S01]  /*1bc70*/  SYNCS.ARRIVE.TRANS64.RED.A1T0 RZ, [R13+URZ], RZ ;  /* 0x000000ff0dff79a7 */ /* 0x0001e2000810043f */
[----:B------:R-:W-:Y:S02]  /*1bc80*/  F2FP.BF16.F32.PACK_AB R192, R156, R153 ;  /* 0x000000999cc0723e */ /* 0x000fe400000010ff */
[----:B------:R-:W-:Y:S02]  /*1bc90*/  F2FP.BF16.F32.PACK_AB R193, R163, R162 ;  /* 0x000000a2a3c1723e */ /* 0x000fe400000010ff */
[----:B------:R-:W-:Y:S02]  /*1bca0*/  F2FP.BF16.F32.PACK_AB R194, R160, R157 ;  /* 0x0000009da0c2723e */ /* 0x000fe400000010ff */
[----:B------:R-:W-:Y:S01]  /*1bcb0*/  F2FP.BF16.F32.PACK_AB R195, R167, R166 ;  /* 0x000000a6a7c3723e */ /* 0x000fe200000010ff */
[----:B0-----:R-:W-:Y:S01]  /*1bcc0*/  IMAD.MOV.U32 R13, RZ, RZ, R203 ;  /* 0x000000ffff0d7224 */ /* 0x001fe200078e00cb */
        /* <DEDUP_REMOVED lines=8> */
[C---:B---3--:R-:W-:Y:S01]  /*1bd50*/  VIADD R152, R180.reuse, 0xffffffff ;  /* 0xffffffffb4987836 */ /* 0x048fe20000000000 */
[----:B--2---:R-:W-:-:S04]  /*1bd60*/  ISETP.GT.AND P1, PT, R180, R181, PT ;  /* 0x000000b5b400720c */ /* 0x004fc80003f24270 */
[----:B------:R0:W-:Y:S09]  /*1bd70*/  STL [R1+0x4], R152 ;  /* 0x0000049801007387 */ /* 0x0001f20000100800 */
[----:B------:R-:W-:Y:S05]  /*1bd80*/  @P1 BRA `(.L_x_1811) ;  /* 0xffffffd800ac1947 */ /* 0x000fea000383ffff */
[----:B------:R-:W-:Y:S05]  /*1bd90*/  BSYNC B1 ;  /* 0x0000000000017941 */ /* 0x000fea0003800000 */
.L_x_1798:
[----:B------:R-:W-:-:S07]  /*1bda0*/  IMAD.MOV.U32 R5, RZ, RZ, R152 ;  /* 0x000000ffff057224 */ /* 0x000fce00078e0098 */
.L_x_1797:
[----:B------:R-:W-:Y:S05]  /*1bdb0*/  BSYNC B0 ;  /* 0x0000000000007941 */ /* 0x000fea0003800000 */
.L_x_1796:
[----:B------:R-:W2:Y:S01]  /*1bdc0*/  LDL R13, [R1+0x64] ;  /* 0x00006400010d7983 */ /* 0x000ea20000100800 */
[----:B------:R-:W-:Y:S01]  /*1bdd0*/  BSSY B0, `(.L_x_1812) ;  /* 0x0000324000007945 */ /* 0x000fe20003800000 */
[----:B--2---:R-:W-:-:S13]  /*1bde0*/  ISETP.GE.AND P1, PT, R5, R13, PT ;  /* 0x0000000d0500720c */ /* 0x004fda0003f26270 */
[----:B------:R-:W-:Y:S05]  /*1bdf0*/  @!P1 BRA `(.L_x_1813) ;  /* 0x0000003000849947 */ /* 0x000fea0003800000 */
[----:B------:R-:W-:Y:S02]  /*1be00*/  IMAD.MOV.U32 R227, RZ, RZ, R3 ;  /* 0x000000ffffe37224 */ /* 0x000fe400078e0003 */
[----:B------:R-:W-:Y:S02]  /*1be10*/  IMAD.MOV.U32 R226, RZ, RZ, R4 ;  /* 0x000000ffffe27224 */ /* 0x000fe400078e0004 */
[----:B------:R-:W-:Y:S02]  /*1be20*/  IMAD.MOV.U32 R222, RZ, RZ, R203 ;  /* 0x000000ffffde7224 */ /* 0x000fe400078e00cb */
[----:B------:R-:W-:-:S07]  /*1be30*/  IMAD.MOV.U32 R13, RZ, RZ, R202 ;  /* 0x000000ffff0d7224 */ /* 0x000fce00078e00ca */
.L_x_1834:
[----:B------:R-:W-:-:S04]  /*1be40*/  ISETP.NE.AND P1, PT, R13, 0x1, PT ;  /* 0x000000010d00780c */ /* 0x000fc80003f25270 */
[----:B------:R-:W-:-:S04]  /*1be50*/  SEL R203, RZ, 0x1, P1 ;  /* 0x00000001ffcb7807 */ /* 0x000fc80000800000 */
[----:B------:R-:W-:Y:S01]  /*1be60*/  LOP3.LUT R203, R222, R203, RZ, 0x3c, !PT ;  /* 0x000000cbdecb7212 */ /* 0x000fe200078e3cff */
[----:B------:R-:W-:Y:S06]  /*1be70*/  @!P0 BRA `(.L_x_1814) ;  /* 0x0000000000048947 */ /* 0x000fec0003800000 */
[----:B------:R-:W-:Y:S01]  /*1be80*/  BPT.TRAP 0x1 ;  /* 0x000000040000795c */ /* 0x000fe20000300000 */
.L_x_1814:
[----:B------:R-:W-:Y:S01]  /*1be90*/  VIADD R202, R13, 0x1 ;  /* 0x000000010dca7836 */ /* 0x000fe20000000000 */
[----:B------:R-:W-:-:S04]  /*1bea0*/  SHF.L.U32 R2, R203, 0x1f, RZ ;  /* 0x0000001fcb027819 */ /* 0x000fc800000006ff */
[----:B------:R-:W-:-:S04]  /*1beb0*/  ISETP.NE.AND P1, PT, R202, 0x2, PT ;  /* 0x00000002ca00780c */ /* 0x000fc80003f25270 */
[----:B------:R-:W-:-:S05]  /*1bec0*/  SEL R202, R202, RZ, P1 ;  /* 0x000000ffcaca7207 */ /* 0x000fca0000800000 */
[----:B------:R-:W-:-:S04]  /*1bed0*/  IMAD R4, R202, 0x8, R18 ;  /* 0x00000008ca047824 */ /* 0x000fc800078e0212 */
[----:B------:R1:W2:Y:S01]  /*1bee0*/  SYNCS.PHASECHK.TRANS64.TRYWAIT P1, [R4+URZ+0x30830], R2 ;  /* 0x03083002040075a7 */ /* 0x0002a2000802017f */
[----:B------:R-:W-:Y:S05]  /*1bef0*/  @!P0 BRA `(.L_x_1815) ;  /* 0x0000000000048947 */ /* 0x000fea0003800000 */
[----:B------:R-:W-:Y:S01]  /*1bf00*/  BPT.TRAP 0x1 ;  /* 0x000000040000795c */ /* 0x000fe20000300000 */
.L_x_1815:
[----:B------:R-:W3:Y:S01]  /*1bf10*/  LDL R3, [R1+0x40] ;  /* 0x0000400001037983 */ /* 0x000ee20000100800 */
[----:B------:R-:W-:Y:S01]  /*1bf20*/  BSSY B1, `(.L_x_1816) ;  /* 0x0000007000017945 */ /* 0x000fe20003800000 */
[----:B---3--:R-:W-:-:S04]  /*1bf30*/  IMAD R156, R202, 0x800, R3 ;  /* 0x00000800ca9c7824 */ /* 0x008fc800078e0203 */
[C---:B------:R-:W-:Y:S02]  /*1bf40*/  VIADD R154, R156.reuse, 0x2 ;  /* 0x000000029c9a7836 */ /* 0x040fe40000000000 */
[----:B------:R-:W-:Y:S01]  /*1bf50*/  VIADD R153, R156, 0x4 ;  /* 0x000000049c997836 */ /* 0x000fe20000000000 */
[----:B--2---:R-:W-:Y:S06]  /*1bf60*/  @P1 BRA `(.L_x_1817) ;  /* 0x0000000000081947 */ /* 0x004fec0003800000 */
[----:B------:R-:W2:Y:S02]  /*1bf70*/  SYNCS.PHASECHK.TRANS64.TRYWAIT P1, [R4+URZ+0x30830], R2 ;  /* 0x03083002040075a7 */ /* 0x000ea4000802017f */
[----:B--2---:R-:W-:Y:S05]  /*1bf80*/  @!P1 BRA `(.L_x_1818) ;  /* 0x0000010400649947 */ /* 0x004fea0003800000 */
.L_x_1817:
[----:B------:R-:W-:Y:S05]  /*1bf90*/  BSYNC B1 ;  /* 0x0000000000017941 */ /* 0x000fea0003800000 */
.L_x_1816:
[----:B------:R-:W-:Y:S04]  /*1bfa0*/  STL.64 [R1+0xd0], R18 ;  /* 0x0000d01201007387 */ /* 0x000fe80000100a00 */
[----:B------:R-:W-:Y:S04]  /*1bfb0*/  STL [R1+0xc8], R13 ;  /* 0x0000c80d01007387 */ /* 0x000fe80000100800 */
[----:B------:R3:W-:Y:S04]  /*1bfc0*/  STL.64 [R1+0xc0], R16 ;  /* 0x0000c01001007387 */ /* 0x0007e80000100a00 */
[----:B---3--:R-:W3:Y:S04]  /*1bfd0*/  LDL.64 R16, [R1+0x30] ;  /* 0x0000300001107983 */ /* 0x008ee80000100a00 */
[----:B------:R4:W-:Y:S04]  /*1bfe0*/  STL.64 [R1+0xb8], R4 ;  /* 0x0000b80401007387 */ /* 0x0009e80000100a00 */
[----:B------:R-:W3:Y:S01]  /*1bff0*/  LDL.64 R18, [R1+0x38] ;  /* 0x0000380001127983 */ /* 0x000ee20000100a00 */
[----:B-12---:R-:W-:-:S05]  /*1c000*/  IMAD.MOV.U32 R2, RZ, RZ, R156 ;  /* 0x000000ffff027224 */ /* 0x006fca00078e009c */
[----:B------:R-:W-:Y:S01]  /*1c010*/  R2UR UR6, R2 ;  /* 0x00000000020672ca */ /* 0x000fe200000e0000 */
[----:B------:R-:W-:Y:S01]  /*1c020*/  IMAD.MOV.U32 R2, RZ, RZ, R154 ;  /* 0x000000ffff027224 */ /* 0x000fe200078e009a */
[----:B----4-:R-:W2:Y:S01]  /*1c030*/  LDL.64 R4, [R1+0x28] ;  /* 0x0000280001047983 */ /* 0x010ea20000100a00 */
[----:B0-----:R-:W-:Y:S02]  /*1c040*/  VIADD R152, R156, 0x6 ;  /* 0x000000069c987836 */ /* 0x001fe40000000000 */
[----:B------:R-:W-:Y:S01]  /*1c050*/  IMAD.MOV.U32 R3, RZ, RZ, 0x40000040 ;  /* 0x40000040ff037424 */ /* 0x000fe200078e00ff */
[----:B------:R-:W-:Y:S01]  /*1c060*/  R2UR UR4, R2 ;  /* 0x00000000020472ca */ /* 0x000fe200000e0000 */
[----:B------:R-:W-:Y:S01]  /*1c070*/  IMAD.MOV.U32 R2, RZ, RZ, R153 ;  /* 0x000000ffff027224 */ /* 0x000fe200078e0099 */
[----:B------:R-:W-:Y:S01]  /*1c080*/  R2UR UR10, R152 ;  /* 0x00000000980a72ca */ /* 0x000fe200000e0000 */
[----:B------:R-:W-:Y:S01]  /*1c090*/  IMAD.MOV.U32 R153, RZ, RZ, 0x40000040 ;  /* 0x40000040ff997424 */ /* 0x000fe200078e00ff */
[----:B------:R-:W-:-:S02]  /*1c0a0*/  R2UR UR7, R3 ;  /* 0x00000000030772ca */ /* 0x000fc400000e0000 */
[----:B------:R-:W-:Y:S01]  /*1c0b0*/  R2UR UR8, R2 ;  /* 0x00000000020872ca */ /* 0x000fe200000e0000 */
[----:B------:R-:W-:Y:S01]  /*1c0c0*/  VIADD R2, R156, 0x200 ;  /* 0x000002009c027836 */ /* 0x000fe20000000000 */
[----:B------:R-:W-:Y:S01]  /*1c0d0*/  R2UR UR11, R153 ;  /* 0x00000000990b72ca */ /* 0x000fe200000e0000 */
[----:B------:R-:W-:Y:S01]  /*1c0e0*/  FMUL.FTZ R24, R24, R12 ;  /* 0x0000000c18187220 */ /* 0x000fe20000410000 */
[C---:B------:R-:W-:Y:S02]  /*1c0f0*/  R2UR UR5, R3.reuse ;  /* 0x00000000030572ca */ /* 0x040fe400000e0000 */
[----:B------:R-:W-:Y:S01]  /*1c100*/  R2UR UR14, R2 ;  /* 0x00000000020e72ca */ /* 0x000fe200000e0000 */
[----:B------:R-:W-:Y:S01]  /*1c110*/  VIADD R2, R156, 0x206 ;  /* 0x000002069c027836 */ /* 0x000fe20000000000 */
[----:B------:R-:W-:-:S04]  /*1c120*/  R2UR UR9, R3 ;  /* 0x00000000030972ca */ /* 0x000fc800000e0000 */
[----:B------:R-:W-:Y:S01]  /*1c130*/  R2UR UR26, R2 ;  /* 0x00000000021a72ca */ /* 0x000fe200000e0000 */
[----:B------:R-:W-:Y:S02]  /*1c140*/  VIADD R2, R156, 0x404 ;  /* 0x000004049c027836 */ /* 0x000fe40000000000 */
[----:B------:R-:W-:-:S03]  /*1c150*/  MOV R152, UR11 ;  /* 0x0000000b00987c02 */ /* 0x000fc60008000f00 */
[----:B------:R-:W-:Y:S01]  /*1c160*/  R2UR UR38, R2 ;  /* 0x00000000022672ca */ /* 0x000fe200000e0000 */
[----:B------:R-:W-:-:S05]  /*1c170*/  VIADD R2, R156, 0x600 ;  /* 0x000006009c027836 */ /* 0x000fca0000000000 */
[----:B------:R-:W-:Y:S01]  /*1c180*/  R2UR UR46, R2 ;  /* 0x00000000022e72ca */ /* 0x000fe200000e0000 */
[----:B------:R-:W-:Y:S01]  /*1c190*/  VIADD R2, R156, 0x606 ;  /* 0x000006069c027836 */ /* 0x000fe20000000000 */
[----:B------:R0:W-:Y:S01]  /*1c1a0*/  STL [R1+0x14], R152 ;  /* 0x0000149801007387 */ /* 0x0001e20000100800 */
[----:B------:R-:W-:Y:S01]  /*1c1b0*/  R2UR UR15, R3 ;  /* 0x00000000030f72ca */ /* 0x000fe200000e0000 */
[-C--:B------:R-:W-:Y:S01]  /*1c1c0*/  FMUL.FTZ R25, R25, R12.reuse ;  /* 0x0000000c19197220 */ /* 0x080fe20000410000 */
[C---:B------:R-:W-:Y:S01]  /*1c1d0*/  R2UR UR27, R3.reuse ;  /* 0x00000000031b72ca */ /* 0x040fe200000e0000 */
[-C--:B------:R-:W-:Y:S01]  /*1c1e0*/  FMUL.FTZ R28, R28, R12.reuse ;  /* 0x0000000c1c1c7220 */ /* 0x080fe20000410000 */
[----:B------:R-:W-:Y:S01]  /*1c1f0*/  R2UR UR39, R3 ;  /* 0x00000000032772ca */ /* 0x000fe200000e0000 */
[-C--:B------:R-:W-:Y:S01]  /*1c200*/  FMUL.FTZ R29, R29, R12.reuse ;  /* 0x0000000c1d1d7220 */ /* 0x080fe20000410000 */
[----:B------:R-:W-:Y:S01]  /*1c210*/  R2UR UR47, R3 ;  /* 0x00000000032f72ca */ /* 0x000fe200000e0000 */
[-C--:B------:R-:W-:Y:S01]  /*1c220*/  FMUL.FTZ R32, R32, R12.reuse ;  /* 0x0000000c20207220 */ /* 0x080fe20000410000 */
[----:B------:R-:W-:Y:S01]  /*1c230*/  R2UR UR58, R2 ;  /* 0x00000000023a72ca */ /* 0x000fe200000e0000 */
[-C--:B------:R-:W-:Y:S01]  /*1c240*/  FMUL.FTZ R33, R33, R12.reuse ;  /* 0x0000000c21217220 */ /* 0x080fe20000410000 */
[----:B------:R-:W-:Y:S01]  /*1c250*/  R2UR UR59, R3 ;  /* 0x00000000033b72ca */ /* 0x000fe200000e0000 */
[-C--:B------:R-:W-:Y:S01]  /*1c260*/  FMUL.FTZ R36, R36, R12.reuse ;  /* 0x0000000c24247220 */ /* 0x080fe20000410000 */
[----:B------:R-:W4:Y:S01]  /*1c270*/  LDL.64 R2, [R1+0x20] ;  /* 0x0000200001027983 */ /* 0x000f220000100a00 */
        /* <DEDUP_REMOVED lines=56> */
[----:B------:R-:W-:-:S02]  /*1c600*/  FMUL.FTZ R149, R149, R12 ;  /* 0x0000000c95957220 */ /* 0x000fc40000410000 */
[----:B------:R-:W4:Y:S01]  /*1c610*/  LDL.LU R12, [R1+0x14] ;  /* 0x00001400010c7983 */ /* 0x000f220000300800 */
[C---:B------:R-:W-:Y:S02]  /*1c620*/  VIADD R154, R156.reuse, 0x204 ;  /* 0x000002049c9a7836 */ /* 0x040fe40000000000 */
[----:B0-----:R-:W-:-:S03]  /*1c630*/  VIADD R152, R156, 0x202 ;  /* 0x000002029c987836 */ /* 0x001fc60000000000 */
[----:B------:R-:W-:Y:S01]  /*1c640*/  R2UR UR22, R154 ;  /* 0x000000009a1672ca */ /* 0x000fe200000e0000 */
[----:B------:R-:W-:Y:S01]  /*1c650*/  VIADD R154, R156, 0x400 ;  /* 0x000004009c9a7836 */ /* 0x000fe20000000000 */
[----:B------:R-:W-:Y:S01]  /*1c660*/  R2UR UR18, R152 ;  /* 0x00000000981272ca */ /* 0x000fe200000e0000 */
[----:B------:R-:W-:-:S03]  /*1c670*/  VIADD R152, R156, 0x402 ;  /* 0x000004029c987836 */ /* 0x000fc60000000000 */
[----:B------:R-:W-:Y:S01]  /*1c680*/  R2UR UR30, R154 ;  /* 0x000000009a1e72ca */ /* 0x000fe200000e0000 */
[----:B------:R-:W-:Y:S01]  /*1c690*/  VIADD R154, R156, 0x406 ;  /* 0x000004069c9a7836 */ /* 0x000fe20000000000 */
[----:B------:R-:W-:Y:S01]  /*1c6a0*/  MOV R13, UR10 ;  /* 0x0000000a000d7c02 */ /* 0x000fe20008000f00 */
[----:B------:R-:W-:Y:S01]  /*1c6b0*/  UMOV UR10, UR4 ;  /* 0x00000004000a7c82 */ /* 0x000fe20008000000 */
[----:B------:R-:W-:Y:S01]  /*1c6c0*/  UMOV UR11, UR5 ;  /* 0x00000005000b7c82 */ /* 0x000fe20008000000 */
[----:B------:R-:W-:Y:S01]  /*1c6d0*/  R2UR UR34, R152 ;  /* 0x00000000982272ca */ /* 0x000fe200000e0000 */
[----:B------:R-:W-:Y:S01]  /*1c6e0*/  IMAD.MOV.U32 R155, RZ, RZ, 0x40000040 ;  /* 0x40000040ff9b7424 */ /* 0x000fe200078e00ff */
[----:B------:R-:W-:Y:S01]  /*1c6f0*/  R2UR UR42, R154 ;  /* 0x000000009a2a72ca */ /* 0x000fe200000e0000 */
[----:B------:R-:W-:Y:S01]  /*1c700*/  VIADD R154, R156, 0x602 ;  /* 0x000006029c9a7836 */ /* 0x000fe20000000000 */
[----:B------:R-:W-:Y:S01]  /*1c710*/  R2UR UR4, R6 ;  /* 0x00000000060472ca */ /* 0x000fe200000e0000 */
[----:B------:R-:W-:Y:S01]  /*1c720*/  VIADD R152, R156, 0x604 ;  /* 0x000006049c987836 */ /* 0x000fe20000000000 */
[----:B------:R-:W-:-:S02]  /*1c730*/  R2UR UR5, R7 ;  /* 0x00000000070572ca */ /* 0x000fc400000e0000 */
[----:B------:R-:W-:Y:S02]  /*1c740*/  R2UR UR19, R153 ;  /* 0x00000000991372ca */ /* 0x000fe400000e0000 */
[C---:B------:R-:W-:Y:S02]  /*1c750*/  R2UR UR23, R155.reuse ;  /* 0x000000009b1772ca */ /* 0x040fe400000e0000 */
[----:B------:R-:W-:Y:S02]  /*1c760*/  R2UR UR31, R155 ;  /* 0x000000009b1f72ca */ /* 0x000fe400000e0000 */
[----:B------:R-:W-:Y:S02]  /*1c770*/  R2UR UR35, R153 ;  /* 0x00000000992372ca */ /* 0x000fe400000e0000 */
[----:B------:R-:W-:Y:S02]  /*1c780*/  R2UR UR43, R155 ;  /* 0x000000009b2b72ca */ /* 0x000fe400000e0000 */
[----:B------:R-:W-:-:S02]  /*1c790*/  R2UR UR50, R154 ;  /* 0x000000009a3272ca */ /* 0x000fc400000e0000 */
[----:B------:R-:W-:Y:S02]  /*1c7a0*/  R2UR UR51, R155 ;  /* 0x000000009b3372ca */ /* 0x000fe400000e0000 */
[----:B------:R-:W-:Y:S02]  /*1c7b0*/  R2UR UR54, R152 ;  /* 0x00000000983672ca */ /* 0x000fe400000e0000 */
[----:B------:R-:W-:Y:S02]  /*1c7c0*/  R2UR UR55, R153 ;  /* 0x00000000993772ca */ /* 0x000fe400000e0000 */
[----:B------:R-:W-:-:S06]  /*1c7d0*/  WARPGROUP.ARRIVE ;  /* 0x00000000000079c5 */ /* 0x000fcc0000000000 */
[----:B------:R-:W-:Y:S01]  /*1c7e0*/  HGMMA.64x64x16.F32.BF16 R152, gdesc[UR4], RZ, !UPT, gsb0 ;  /* 0x00e00000049879f0 */ /* 0x000fe2000c0018ff */
[----:B------:R-:W-:Y:S01]  /*1c7f0*/  UMOV UR6, UR8 ;  /* 0x0000000800067c82 */ /* 0x000fe20008000000 */
[----:B------:R-:W-:Y:S01]  /*1c800*/  UMOV UR7, UR9 ;  /* 0x0000000900077c82 */ /* 0x000fe20008000000 */
[----:B------:R-:W-:Y:S02]  /*1c810*/  WARPGROUP.DEPBAR.LE gsb0, 0x0 ;  /* 0x00008000000079c5 */ /* 0x000fe40000010000 */
[----:B------:R-:W-:Y:S01]  /*1c820*/  WARPGROUP.ARRIVE ;  /* 0x00000000000079c5 */ /* 0x000fe20000000000 */
[----:B---3--:R-:W-:Y:S02]  /*1c830*/  R2UR UR8, R18 ;  /* 0x00000000120872ca */ /* 0x008fe400000e0000 */
[----:B------:R-:W-:Y:S02]  /*1c840*/  R2UR UR9, R19 ;  /* 0x00000000130972ca */ /* 0x000fe400000e0000 */
[----:B------:R-:W-:Y:S01]  /*1c850*/  R2UR UR4, R16 ;  /* 0x00000000100472ca */ /* 0x000fe200000e0000 */
[----:B------:R0:W5:Y:S10]  /*1c860*/  LDL.LU.64 R18, [R1+0xd0] ;  /* 0x0000d00001127983 */ /* 0x0001740000300a00 */
[----:B------:R-:W-:Y:S01]  /*1c870*/  HGMMA.64x64x16.F32.BF16 R152, gdesc[UR8], R152, gsb0 ;  /* 0x00e00000089879f0 */ /* 0x000fe20008001898 */
[----:B------:R-:W-:-:S02]  /*1c880*/  R2UR UR5, R17 ;  /* 0x00000000110572ca */ /* 0x000fc400000e0000 */
[----:B------:R-:W-:Y:S02]  /*1c890*/  WARPGROUP.DEPBAR.LE gsb0, 0x0 ;  /* 0x00008000000079c5 */ /* 0x000fe40000010000 */
[----:B------:R-:W-:-:S09]  /*1c8a0*/  WARPGROUP.ARRIVE ;  /* 0x00000000000079c5 */ /* 0x000fd20000000000 */
[----:B------:R-:W-:Y:S01]  /*1c8b0*/  HGMMA.64x64x16.F32.BF16 R152, gdesc[UR4], R152, gsb0 ;  /* 0x00e00000049879f0 */ /* 0x000fe20008001898 */
[----:B------:R-:W-:Y:S02]  /*1c8c0*/  R2UR UR10, R13 ;  /* 0x000000000d0a72ca */ /* 0x000fe400000e0000 */
[----:B--2---:R-:W-:Y:S01]  /*1c8d0*/  R2UR UR8, R4 ;  /* 0x00000000040872ca */ /* 0x004fe200000e0000 */
[----:B------:R0:W5:Y:S01]  /*1c8e0*/  LDL.LU R13, [R1+0xc8] ;  /* 0x0000c800010d7983 */ /* 0x0001620000300800 */
[----:B------:R-:W-:Y:S02]  /*1c8f0*/  R2UR UR9, R5 ;  /* 0x00000000050972ca */ /* 0x000fe400000e0000 */
[----:B----4-:R-:W-:Y:S01]  /*1c900*/  R2UR UR12, R2 ;  /* 0x00000000020c72ca */ /* 0x010fe200000e0000 */
[----:B------:R0:W5:Y:S01]  /*1c910*/  LDL.LU.64 R16, [R1+0xc0] ;  /* 0x0000c00001107983 */ /* 0x0001620000300a00 */
[----:B------:R-:W-:Y:S02]  /*1c920*/  R2UR UR13, R3 ;  /* 0x00000000030d72ca */ /* 0x000fe400000e0000 */
[----:B------:R-:W-:Y:S01]  /*1c930*/  R2UR UR16, R216 ;  /* 0x00000000d81072ca */ /* 0x000fe200000e0000 */
[----:B------:R0:W5:Y:S01]  /*1c940*/  LDL.LU.64 R4, [R1+0xb8] ;  /* 0x0000b80001047983 */ /* 0x0001620000300a00 */
[----:B------:R-:W-:Y:S01]  /*1c950*/  R2UR UR11, R12 ;  /* 0x000000000c0b72ca */ /* 0x000fe200000e0000 */
[----:B------:R-:W-:-:S02]  /*1c960*/  WARPGROUP.DEPBAR.LE gsb0, 0x0 ;  /* 0x00008000000079c5 */ /* 0x000fc40000010000 */
[----:B------:R-:W-:-:S10]  /*1c970*/  WARPGROUP.ARRIVE ;  /* 0x00000000000079c5 */ /* 0x000fd40000000000 */
        /* <DEDUP_REMOVED lines=123> */
[----:B0-----:R-:W-:Y:S05]  /*1d130*/  @!P0 BRA `(.L_x_1819) ;  /* 0x0000000000048947 */ /* 0x001fea0003800000 */
[----:B------:R-:W-:Y:S01]  /*1d140*/  BPT.TRAP 0x1 ;  /* 0x000000040000795c */ /* 0x000fe20000300000 */
.L_x_1819:
[----:B------:R-:W-:Y:S01]  /*1d150*/  SHF.L.U32 R0, R222, 0x1f, RZ ;  /* 0x0000001fde007819 */ /* 0x000fe200000006ff */
[----:B-----5:R-:W-:-:S04]  /*1d160*/  IMAD R222, R13, 0x8, R18 ;  /* 0x000000080dde7824 */ /* 0x020fc800078e0212 */
[----:B------:R0:W1:Y:S01]  /*1d170*/  SYNCS.PHASECHK.TRANS64.TRYWAIT P1, [R222+URZ+0x30850], R0 ;  /* 0x03085000de0075a7 */ /* 0x000062000802017f */
[----:B------:R-:W-:Y:S05]  /*1d180*/  @!P0 BRA `(.L_x_1820) ;  /* 0x0000000000048947 */ /* 0x000fea0003800000 */
[----:B------:R-:W-:Y:S01]  /*1d190*/  BPT.TRAP 0x1 ;  /* 0x000000040000795c */ /* 0x000fe20000300000 */
.L_x_1820:
[----:B------:R-:W-:Y:S04]  /*1d1a0*/  BSSY B1, `(.L_x_1821) ;  /* 0x0000004000017945 */ /* 0x000fe80003800000 */
[----:B-1----:R-:W-:Y:S05]  /*1d1b0*/  @P1 BRA `(.L_x_1822) ;  /* 0x0000000000081947 */ /* 0x002fea0003800000 */
[----:B------:R-:W1:Y:S02]  /*1d1c0*/  SYNCS.PHASECHK.TRANS64.TRYWAIT P1, [R222+URZ+0x30850], R0 ;  /* 0x03085000de0075a7 */ /* 0x000e64000802017f */
[----:B-1----:R-:W-:Y:S05]  /*1d1d0*/  @!P1 BRA `(.L_x_1823) ;  /* 0x000000f000e49947 */ /* 0x002fea0003800000 */
.L_x_1822:
[----:B------:R-:W-:Y:S05]  /*1d1e0*/  BSYNC B1 ;  /* 0x0000000000017941 */ /* 0x000fea0003800000 */
.L_x_1821:
        /* <DEDUP_REMOVED lines=37> */
.L_x_1824:
[----:B------:R-:W2:Y:S01]  /*1d440*/  LDL R2, [R1] ;  /* 0x0000000001027983 */ /* 0x000ea20000100800 */
[----:B------:R-:W3:Y:S03]  /*1d450*/  LDC R3, c[0x0][0x448] ;  /* 0x00011200ff037b82 */ /* 0x000ee60000000800 */
[----:B------:R-:W4:Y:S01]  /*1d460*/  LDL R12, [R1+0x48] ;  /* 0x00004800010c7983 */ /* 0x000f220000100800 */
[----:B------:R-:W-:-:S03]  /*1d470*/  ULDC UR5, c[0x0][0x9d8] ;  /* 0x0002760000057ab9 */ /* 0x000fc60000000800 */
[----:B01----:R-:W4:Y:S01]  /*1d480*/  LDL R0, [R1+0x60] ;  /* 0x0000600001007983 */ /* 0x003f220000100800 */
[----:B------:R-:W0:Y:S03]  /*1d490*/  LDC R187, c[0x0][0x9e4] ;  /* 0x00027900ffbb7b82 */ /* 0x000e260000000800 */
[----:B------:R-:W5:Y:S04]  /*1d4a0*/  LDL R188, [R1+0x8] ;  /* 0x0000080001bc7983 */ /* 0x000f680000100800 */
[----:B------:R-:W5:Y:S01]  /*1d4b0*/  LDL R189, [R1+0xc] ;  /* 0x00000c0001bd7983 */ /* 0x000f620000100800 */
[----:B---3--:R-:W-:-:S13]  /*1d4c0*/  ISETP.NE.AND P1, PT, R3, 0x1, PT ;  /* 0x000000010300780c */ /* 0x008fda0003f25270 */
[----:B------:R-:W1:Y:S01]  /*1d4d0*/  @P1 LDC R3, c[0x0][0x44c] ;  /* 0x00011300ff031b82 */ /* 0x000e620000000800 */
[----:B------:R-:W-:Y:S02]  /*1d4e0*/  VIADD R4, R4, 0x30840 ;  /* 0x0003084004047836 */ /* 0x000fe40000000000 */
        /* <DEDUP_REMOVED lines=11> */
[----:B0-----:R-:W-:Y:S01]  /*1d5a0*/  ISETP.GE.AND P5, PT, R187, 0x1, PT ;  /* 0x00000001bb00780c */ /* 0x001fe20003fa6270 */
[----:B------:R-:W0:Y:S08]  /*1d5b0*/  MUFU.TANH R13, R13 ;  /* 0x0000000d000d7308 */ /* 0x000e300000002400 */
[----:B------:R-:W3:Y:S08]  /*1d5c0*/  MUFU.TANH R155, R155 ;  /* 0x0000009b009b7308 */ /* 0x000ef00000002400 */
        /* <DEDUP_REMOVED lines=11> */
[----:B----4-:R-:W-:-:S04]  /*1d680*/  IMAD.IADD R0, R0, 0x1, R12 ;  /* 0x0000000100007824 */ /* 0x010fc800078e020c */
[----:B-1----:R-:W-:Y:S01]  /*1d690*/  @P1 IMAD.HI.U32 R3, R0, R3, RZ ;  /* 0x0000000300031227 */ /* 0x002fe200078e00ff */
[----:B-----5:R-:W-:-:S03]  /*1d6a0*/  PRMT R4, R188, 0x654, R4 ;  /* 0x00000654bc047816 */ /* 0x020fc60000000004 */
[----:B------:R-:W-:Y:S01]  /*1d6b0*/  FMUL.FTZ R12, R153, UR5 ;  /* 0x00000005990c7c20 */ /* 0x000fe20008410000 */
[----:B------:R-:W-:Y:S01]  /*1d6c0*/  FMUL.FTZ R153, R157, UR5 ;  /* 0x000000059d997c20 */ /* 0x000fe20008410000 */
[----:B------:R-:W-:Y:S01]  /*1d6d0*/  FMUL.FTZ R157, R161, UR5 ;  /* 0x00000005a19d7c20 */ /* 0x000fe20008410000 */
[----:B------:R1:W-:Y:S01]  /*1d6e0*/  SYNCS.ARRIVE.TRANS64.RED.A1T0 RZ, [R4+URZ], RZ ;  /* 0x000000ff04ff79a7 */ /* 0x0003e2000810043f */
[----:B------:R-:W-:Y:S01]  /*1d6f0*/  FMUL.FTZ R161, R163, UR5 ;  /* 0x00000005a3a17c20 */ /* 0x000fe20008410000 */
[----:B------:R-:W-:Y:S01]  /*1d700*/  FMUL.FTZ R163, R165, UR5 ;  /* 0x00000005a5a37c20 */ /* 0x000fe20008410000 */
[----:B--2---:R-:W-:Y:S01]  /*1d710*/  @P1 SHF.R.U32.HI R0, RZ, R2, R3 ;  /* 0x00000002ff001219 */ /* 0x004fe20000011603 */
[----:B------:R-:W-:Y:S01]  /*1d720*/  FMUL.FTZ R2, R152, UR5 ;  /* 0x0000000598027c20 */ /* 0x000fe20008410000 */
[----:B------:R-:W-:Y:S01]  /*1d730*/  FMUL.FTZ R152, R156, UR5 ;  /* 0x000000059c987c20 */ /* 0x000fe20008410000 */
[----:B------:R-:W-:Y:S01]  /*1d740*/  FMUL.FTZ R156, R160, UR5 ;  /* 0x00000005a09c7c20 */ /* 0x000fe20008410000 */
[----:B------:R-:W-:Y:S01]  /*1d750*/  FMUL.FTZ R160, R162, UR5 ;  /* 0x00000005a2a07c20 */ /* 0x000fe20008410000 */
[----:B------:R-:W2:Y:S01]  /*1d760*/  SHFL.IDX PT, R186, R0, RZ, 0x1c1f ;  /* 0x001c1fff00ba7589 */ /* 0x000ea200000e0000 */
[----:B-1----:R-:W-:-:S02]  /*1d770*/  IMAD.SHL.U32 R4, R5, 0x40, RZ ;  /* 0x0000004005047824 */ /* 0x002fc400078e00ff */
        /* <DEDUP_REMOVED lines=13> */
[----:B------:R-:W1:Y:S01]  /*1d850*/  MUFU.TANH R2, R2 ;  /* 0x0000000200027308 */ /* 0x000e620000002400 */
[----:B------:R-:W-:Y:S01]  /*1d860*/  ULDC UR5, c[0x0][0x9e0] ;  /* 0x0002780000057ab9 */ /* 0x000fe20000000800 */
[----:B------:R-:W-:-:S06]  /*1d870*/  IMAD R158, R189, -0x2, R158 ;  /* 0xfffffffebd9e7824 */ /* 0x000fcc00078e029e */
[----:B------:R-:W4:Y:S01]  /*1d880*/  MUFU.TANH R12, R12 ;  /* 0x0000000c000c7308 */ /* 0x000f220000002400 */
[----:B------:R-:W-:-:S07]  /*1d890*/  IADD3 R158, -R218, R158, R220 ;  /* 0x0000009eda9e7210 */ /* 0x000fce0007ffe1dc */
        /* <DEDUP_REMOVED lines=19> */
[----:B------:R-:W-:-:S02]  /*1d9d0*/  VIADD R183, R158, UR5 ;  /* 0x000000059eb77c36 */ /* 0x000fc40008000000 */
[----:B------:R-:W-:Y:S02]  /*1d9e0*/  VIADD R182, R158, UR4 ;  /* 0x000000049eb67c36 */ /* 0x000fe40008000000 */
[--C-:B--2---:R-:W-:Y:S02]  /*1d9f0*/  IMAD.IADD R181, R183, 0x1, R186.reuse ;  /* 0x00000001b7b57824 */ /* 0x104fe400078e02ba */
[----:B------:R-:W-:Y:S01]  /*1da00*/  IMAD.IADD R180, R182, 0x1, R186 ;  /* 0x00000001b6b47824 */ /* 0x000fe200078e02ba */
[----:B-1-34-:R-:W-:Y:S06]  /*1da10*/  @!P5 BRA `(.L_x_1825) ;  /* 0x000000000060d947 */ /* 0x01afec0003800000 */
        /* <DEDUP_REMOVED lines=13> */
.L_x_1827:
[----:B------:R-:W-:Y:S02]  /*1daf0*/  ULDC UR4, c[0x0][0x9e4] ;  /* 0x0002790000047ab9 */ /* 0x000fe40000000800 */
[----:B------:R-:W-:-:S05]  /*1db00*/  IMAD.U32 R187, RZ, RZ, UR4 ;  /* 0x00000004ffbb7e24 */ /* 0x000fca000f8e00ff */
[----:B------:R-:W-:-:S13]  /*1db10*/  ISETP.NE.AND P1, PT, R187, 0x1, PT ;  /* 0x00000001bb00780c */ /* 0x000fda0003f25270 */
[----:B------:R-:W1:Y:S02]  /*1db20*/  @P1 LDC.64 R158, c[0x0][0x9e8] ;  /* 0x00027a00ff9e1b82 */ /* 0x000e640000000a00 */
[----:B-1----:R-:W-:-:S05]  /*1db30*/  @P1 IMAD.HI.U32 R158, R186, R158, RZ ;  /* 0x0000009eba9e1227 */ /* 0x002fca00078e00ff */
[----:B------:R-:W-:-:S07]  /*1db40*/  @P1 SHF.R.U32.HI R186, RZ, R159, R158 ;  /* 0x0000009fffba1219 */ /* 0x000fce000001169e */
.L_x_1828:
[----:B------:R-:W-:Y:S05]  /*1db50*/  BSYNC B1 ;  /* 0x0000000000017941 */ /* 0x000fea0003800000 */
.L_x_1826:
[----:B------:R-:W-:-:S04]  /*1db60*/  IMAD R186, R186, R187, -R4 ;  /* 0x000000bbbaba7224 */ /* 0x000fc800078e0a04 */
[----:B------:R-:W-:-:S05]  /*1db70*/  IMAD R186, R189, -0x2, R186 ;  /* 0xfffffffebdba7824 */ /* 0x000fca00078e02ba */
[----:B------:R-:W-:Y:S02]  /*1db80*/  VIMNMX R180, R180, R186, !PT ;  /* 0x000000bab4b47248 */ /* 0x000fe40007fe0100 */
[----:B------:R-:W-:-:S07]  /*1db90*/  VIADDMNMX R181, R186, R187, R181, PT ;  /* 0x000000bbbab57246 */ /* 0x000fce00038001b5 */
.L_x_1825:
[----:B------:R-:W-:Y:S01]  /*1dba0*/  ISETP.GT.AND P1, PT, R5, -0x1, PT ;  /* 0xffffffff0500780c */ /* 0x000fe20003f24270 */
[----:B------:R-:W1:Y:S03]  /*1dbb0*/  SHFL.IDX PT, R0, R0, 0x1, 0x1c1f ;  /* 0x003c1f0000007f89 */ /* 0x000e6600000e0000 */
        /* <DEDUP_REMOVED lines=10> */
[----:B0-----:R-:W-:Y:S01]  /*1dc60*/  FSEL R159, R152, -INF , !P2 ;  /* 0xff800000989f7808 */ /* 0x001fe20005000000 */
[--C-:B-1----:R-:W-:Y:S01]  /*1dc70*/  IMAD.IADD R183, R183, 0x1, R0.reuse ;  /* 0x00000001b7b77824 */ /* 0x102fe200078e0200 */
        /* <DEDUP_REMOVED lines=52> */
.L_x_1831:
[----:B------:R-:W-:Y:S02]  /*1dfc0*/  ULDC UR4, c[0x0][0x9e4] ;  /* 0x0002790000047ab9 */ /* 0x000fe40000000800 */
[----:B------:R-:W-:-:S05]  /*1dfd0*/  IMAD.U32 R2, RZ, RZ, UR4 ;  /* 0x00000004ff027e24 */ /* 0x000fca000f8e00ff */
[----:B------:R-:W-:-:S13]  /*1dfe0*/  ISETP.NE.AND P2, PT, R2, 0x1, PT ;  /* 0x000000010200780c */ /* 0x000fda0003f45270 */
[----:B------:R-:W0:Y:S02]  /*1dff0*/  @P2 LDC.64 R152, c[0x0][0x9e8] ;  /* 0x00027a00ff982b82 */ /* 0x000e240000000a00 */
[----:B0-----:R-:W-:-:S05]  /*1e000*/  @P2 IMAD.HI.U32 R152, R0, R152, RZ ;  /* 0x0000009800982227 */ /* 0x001fca00078e00ff */
[----:B------:R-:W-:-:S07]  /*1e010*/  @P2 SHF.R.U32.HI R0, RZ, R153, R152 ;  /* 0x00000099ff002219 */ /* 0x000fce0000011698 */
.L_x_1832:
[----:B------:R-:W-:Y:S05]  /*1e020*/  BSYNC B1 ;  /* 0x0000000000017941 */ /* 0x000fea0003800000 */
.L_x_1830:
[----:B------:R-:W-:-:S04]  /*1e030*/  IMAD R0, R0, R2, -R4 ;  /* 0x0000000200007224 */ /* 0x000fc800078e0a04 */
[----:B------:R-:W-:-:S05]  /*1e040*/  IMAD R0, R189, -0x2, R0 ;  /* 0xfffffffebd007824 */ /* 0x000fca00078e0200 */
[----:B------:R-:W-:Y:S02]  /*1e050*/  VIMNMX R182, R182, R0, !PT ;  /* 0x00000000b6b67248 */ /* 0x000fe40007fe0100 */
[----:B------:R-:W-:-:S07]  /*1e060*/  VIADDMNMX R183, R0, R2, R183, PT ;  /* 0x0000000200b77246 */ /* 0x000fce00038001b7 */
.L_x_1829:
        /* <DEDUP_REMOVED lines=28> */
[C---:B------:R-:W-:Y:S02]  /*1e230*/  ISETP.LT.OR P2, PT, R183.reuse, 0x11, P2 ;  /* 0x00000011b700780c */ /* 0x040fe40001741670 */
[----:B------:R-:W-:Y:S02]  /*1e240*/  ISETP.LT.OR P3, PT, R183, 0x12, P3 ;  /* 0x00000012b700780c */ /* 0x000fe40001f61670 */
[----:B------:R-:W-:-:S02]  /*1e250*/  LOP3.LUT R22, R22, 0xffff7fff, RZ, 0xc0, !PT ;  /* 0xffff7fff16167812 */ /* 0x000fc400078ec0ff */
[----:B------:R-:W-:Y:S02]  /*1e260*/  FMNMX.FTZ R0, R178, R0, !PT ;  /* 0x00000000b2007209 */ /* 0x000fe40007810000 */
[----:B------:R-:W-:Y:S02]  /*1e270*/  FSEL R155, R155, -INF , !P4 ;  /* 0xff8000009b9b7808 */ /* 0x000fe40006000000 */
[----:B------:R-:W-:Y:S02]  /*1e280*/  FSEL R160, R160, -INF , !P2 ;  /* 0xff800000a0a07808 */ /* 0x000fe40005000000 */
[----:B------:R-:W-:Y:S02]  /*1e290*/  FSEL R161, R161, -INF , !P3 ;  /* 0xff800000a1a17808 */ /* 0x000fe40005800000 */
[C---:B------:R-:W-:Y:S02]  /*1e2a0*/  ISETP.GT.AND P4, PT, R182.reuse, 0x18, P1 ;  /* 0x00000018b600780c */ /* 0x040fe40000f84270 */
[----:B------:R-:W-:-:S02]  /*1e2b0*/  ISETP.GT.AND P2, PT, R182, 0x19, P1 ;  /* 0x00000019b600780c */ /* 0x000fc40000f44270 */
[----:B------:R-:W-:Y:S02]  /*1e2c0*/  ISETP.GT.AND P3, PT, R182, 0x20, P1 ;  /* 0x00000020b600780c */ /* 0x000fe40000f64270 */
[----:B------:R-:W-:Y:S02]  /*1e2d0*/  @P0 LOP3.LUT R22, R22, 0x8000, RZ, 0xfc, !PT ;  /* 0x0000800016160812 */ /* 0x000fe400078efcff */
[----:B------:R-:W-:Y:S02]  /*1e2e0*/  ISETP.GT.AND P0, PT, R182, RZ, P1 ;  /* 0x000000ffb600720c */ /* 0x000fe40000f04270 */
[----:B------:R-:W-:Y:S02]  /*1e2f0*/  FMNMX.FTZ R0, R179, R0, !PT ;  /* 0x00000000b3007209 */ /* 0x000fe40007810000 */
[C---:B------:R-:W-:Y:S02]  /*1e300*/  ISETP.LT.OR P4, PT, R183.reuse, 0x19, P4 ;  /* 0x00000019b700780c */ /* 0x040fe40002781670 */
[C---:B------:R-:W-:Y:S01]  /*1e310*/  ISETP.LT.OR P2, PT, R183.reuse, 0x1a, P2 ;  /* 0x0000001ab700780c */ /* 0x040fe20001741670 */
[----:B------:R-:W0:Y:S01]  /*1e320*/  SHFL.BFLY PT, R2, R0, 0x2, 0x1f ;  /* 0x0c401f0000027f89 */ /* 0x000e2200000e0000 */
[----:B------:R-:W-:-:S02]  /*1e330*/  ISETP.LT.OR P3, PT, R183, 0x21, P3 ;  /* 0x00000021b700780c */ /* 0x000fc40001f61670 */
[----:B------:R-:W-:Y:S02]  /*1e340*/  FSEL R164, R164, -INF , !P4 ;  /* 0xff800000a4a47808 */ /* 0x000fe40006000000 */
[----:B------:R-:W-:Y:S02]  /*1e350*/  FSEL R165, R165, -INF , !P2 ;  /* 0xff800000a5a57808 */ /* 0x000fe40005000000 */
[----:B------:R-:W-:Y:S02]  /*1e360*/  FSEL R168, R168, -INF , !P3 ;  /* 0xff800000a8a87808 */ /* 0x000fe40005800000 */
[C---:B------:R-:W-:Y:S02]  /*1e370*/  ISETP.GT.AND P2, PT, R182.reuse, 0x28, P1 ;  /* 0x00000028b600780c */ /* 0x040fe40000f44270 */
[C---:B------:R-:W-:Y:S02]  /*1e380*/  ISETP.GT.AND P3, PT, R182.reuse, 0x29, P1 ;  /* 0x00000029b600780c */ /* 0x040fe40000f64270 */
[----:B------:R-:W-:-:S02]  /*1e390*/  ISETP.GT.AND P4, PT, R182, 0x30, P1 ;  /* 0x00000030b600780c */ /* 0x000fc40000f84270 */
[C---:B------:R-:W-:Y:S02]  /*1e3a0*/  ISETP.GT.AND P5, PT, R182.reuse, 0x31, P1 ;  /* 0x00000031b600780c */ /* 0x040fe40000fa4270 */
[----:B------:R-:W-:Y:S02]  /*1e3b0*/  ISETP.GT.AND P6, PT, R182, 0x38, P1 ;  /* 0x00000038b600780c */ /* 0x000fe40000fc4270 */
[----:B------:R-:W-:Y:S02]  /*1e3c0*/  LOP3.LUT R22, R22, 0xfffffff7, RZ, 0xc0, !PT ;  /* 0xfffffff716167812 */ /* 0x000fe400078ec0ff */
[----:B------:R-:W-:Y:S02]  /*1e3d0*/  ISETP.GT.AND P1, PT, R182, 0x39, P1 ;  /* 0x00000039b600780c */ /* 0x000fe40000f24270 */
[----:B------:R-:W-:Y:S02]  /*1e3e0*/  @P0 LOP3.LUT R22, R22, 0x8, RZ, 0xfc, !PT ;  /* 0x0000000816160812 */ /* 0x000fe400078efcff */
[----:B0-----:R-:W-:-:S02]  /*1e3f0*/  FMNMX.FTZ R2, R0, R2, !PT ;  /* 0x0000000200027209 */ /* 0x001fc40007810000 */
[C---:B------:R-:W-:Y:S02]  /*1e400*/  LOP3.LUT P0, RZ, R22.reuse, 0x8000, RZ, 0xc0, !PT ;  /* 0x0000800016ff7812 */ /* 0x040fe4000780c0ff */
[----:B------:R-:W-:Y:S01]  /*1e410*/  LOP3.LUT R22, R22, 0xfffffffd, RZ, 0xc0, !PT ;  /* 0xfffffffd16167812 */ /* 0x000fe200078ec0ff */
[----:B------:R-:W0:Y:S01]  /*1e420*/  SHFL.BFLY PT, R4, R2, 0x1, 0x1f ;  /* 0x0c201f0002047f89 */ /* 0x000e2200000e0000 */
[C---:B------:R-:W-:Y:S02]  /*1e430*/  ISETP.LT.OR P0, PT, R183.reuse, 0x22, P0 ;  /* 0x00000022b700780c */ /* 0x040fe40000701670 */
[C---:B------:R-:W-:Y:S02]  /*1e440*/  ISETP.LT.OR P4, PT, R183.reuse, 0x31, P4 ;  /* 0x00000031b700780c */ /* 0x040fe40002781670 */
[----:B------:R-:W-:Y:S02]  /*1e450*/  @P1 LOP3.LUT R22, R22, 0x2, RZ, 0xfc, !PT ;  /* 0x0000000216161812 */ /* 0x000fe400078efcff */
[----:B------:R-:W-:-:S02]  /*1e460*/  ISETP.LT.OR P5, PT, R183, 0x32, P5 ;  /* 0x00000032b700780c */ /* 0x000fc40002fa1670 */
[C---:B------:R-:W-:Y:S02]  /*1e470*/  LOP3.LUT P1, RZ, R22.reuse, 0x8, RZ, 0xc0, !PT ;  /* 0x0000000816ff7812 */ /* 0x040fe4000782c0ff */
[----:B------:R-:W-:Y:S02]  /*1e480*/  LOP3.LUT R22, R22, 0xffffffef, RZ, 0xc0, !PT ;  /* 0xffffffef16167812 */ /* 0x000fe400078ec0ff */
[----:B------:R-:W-:Y:S02]  /*1e490*/  ISETP.LT.OR P1, PT, R183, 0x1, P1 ;  /* 0x00000001b700780c */ /* 0x000fe40000f21670 */
[----:B------:R-:W-:Y:S02]  /*1e4a0*/  @P0 LOP3.LUT R22, R22, 0x10, RZ, 0xfc, !PT ;  /* 0x0000001016160812 */ /* 0x000fe400078efcff */
[----:B------:R-:W-:Y:S02]  /*1e4b0*/  FSEL R153, R3, -INF , !P1 ;  /* 0xff80000003997808 */ /* 0x000fe40004800000 */
[----:B------:R-:W-:-:S02]  /*1e4c0*/  ISETP.LT.OR P0, PT, R183, 0x29, P2 ;  /* 0x00000029b700780c */ /* 0x000fc40001701670 */
[----:B------:R-:W-:Y:S02]  /*1e4d0*/  FMNMX.FTZ R3, R153, R227, !PT ;  /* 0x000000e399037209 */ /* 0x000fe40007810000 */
[C---:B------:R-:W-:Y:S02]  /*1e4e0*/  LOP3.LUT P2, RZ, R22.reuse, 0x2, RZ, 0xc0, !PT ;  /* 0x0000000216ff7812 */ /* 0x040fe4000784c0ff */
[----:B------:R-:W-:Y:S02]  /*1e4f0*/  FMNMX.FTZ R3, R13, R3, !PT ;  /* 0x000000030d037209 */ /* 0x000fe40007810000 */
[----:B------:R-:W-:Y:S02]  /*1e500*/  LOP3.LUT R22, R22, 0xfffffffb, RZ, 0xc0, !PT ;  /* 0xfffffffb16167812 */ /* 0x000fe400078ec0ff */
[----:B------:R-:W-:Y:S02]  /*1e510*/  FMNMX.FTZ R3, R154, R3, !PT ;  /* 0x000000039a037209 */ /* 0x000fe40007810000 */
[----:B0-----:R-:W-:Y:S01]  /*1e520*/  FMNMX.FTZ R4, R2, R4, !PT ;  /* 0x0000000402047209 */ /* 0x001fe20007810000 */
[----:B------:R-:W-:Y:S01]  /*1e530*/  IMAD.U32 R2, RZ, RZ, UR4 ;  /* 0x00000004ff027e24 */ /* 0x000fe2000f8e00ff */
[----:B------:R-:W-:-:S02]  /*1e540*/  @P0 LOP3.LUT R22, R22, 0x4, RZ, 0xfc, !PT ;  /* 0x0000000416160812 */ /* 0x000fc400078efcff */
[----:B------:R-:W-:Y:S01]  /*1e550*/  ISETP.LT.OR P0, PT, R183, 0x2a, P3 ;  /* 0x0000002ab700780c */ /* 0x000fe20001f01670 */
[----:B------:R-:W-:Y:S01]  /*1e560*/  FMUL.FTZ R152, R4, R2 ;  /* 0x0000000204987220 */ /* 0x000fe20000410000 */
[----:B------:R-:W-:Y:S02]  /*1e570*/  FMNMX.FTZ R3, R155, R3, !PT ;  /* 0x000000039b037209 */ /* 0x000fe40007810000 */
[----:B------:R-:W-:Y:S02]  /*1e580*/  LOP3.LUT R22, R22, 0xffffbfff, RZ, 0xc0, !PT ;  /* 0xffffbfff16167812 */ /* 0x000fe400078ec0ff */
[----:B------:R-:W-:Y:S02]  /*1e590*/  FMNMX.FTZ R3, R160, R3, !PT ;  /* 0x00000003a0037209 */ /* 0x000fe40007810000 */
[----:B------:R-:W-:Y:S02]  /*1e5a0*/  FSETP.NEU.FTZ.AND P3, PT, R4, -INF , PT ;  /* 0xff8000000400780b */ /* 0x000fe40003f7d000 */
[----:B------:R-:W-:-:S02]  /*1e5b0*/  FMNMX.FTZ R3, R161, R3, !PT ;  /* 0x00000003a1037209 */ /* 0x000fc40007810000 */
[----:B------:R-:W-:Y:S02]  /*1e5c0*/  FSEL R0, R4, RZ, P3 ;  /* 0x000000ff04007208 */ /* 0x000fe40001800000 */
[----:B------:R-:W-:Y:S02]  /*1e5d0*/  @P0 LOP3.LUT R22, R22, 0x4000, RZ, 0xfc, !PT ;  /* 0x0000400016160812 */ /* 0x000fe400078efcff */
[----:B------:R-:W-:Y:S01]  /*1e5e0*/  FMNMX.FTZ R3, R164, R3, !PT ;  /* 0x00000003a4037209 */ /* 0x000fe20007810000 */
[----:B------:R-:W-:Y:S01]  /*1e5f0*/  FADD.FTZ R0, -R0, R226 ;  /* 0x000000e200007221 */ /* 0x000fe20000010100 */
[----:B------:R-:W-:Y:S02]  /*1e600*/  LOP3.LUT P0, RZ, R22, 0x10, RZ, 0xc0, !PT ;  /* 0x0000001016ff7812 */ /* 0x000fe4000780c0ff */
[----:B------:R-:W-:Y:S01]  /*1e610*/  FMNMX.FTZ R3, R165, R3, !PT ;  /* 0x00000003a5037209 */ /* 0x000fe20007810000 */
[----:B------:R-:W-:Y:S01]  /*1e620*/  FMUL.FTZ R180, R0, R2 ;  /* 0x0000000200b47220 */ /* 0x000fe20000410000 */
[----:B------:R-:W-:-:S02]  /*1e630*/  FSEL R152, R152, RZ, P3 ;  /* 0x000000ff98987208 */ /* 0x000fc40001800000 */
        /* <DEDUP_REMOVED lines=34> */
[----:B------:R0:W-:Y:S01]  /*1e860*/  MUFU.EX2 R196, R12 ;  /* 0x0000000c00c47308 */ /* 0x0001e20000000800 */
[----:B------:R-:W-:-:S02]  /*1e870*/  LOP3.LUT P0, RZ, R22, 0x2000, RZ, 0xc0, !PT ;  /* 0x0000200016ff7812 */ /* 0x000fc4000780c0ff */
[----:B------:R-:W-:-:S05]  /*1e880*/  FMNMX.FTZ R3, R177, R3, !PT ;  /* 0x00000003b1037209 */ /* 0x000fca0007810000 */
[----:B------:R-:W1:Y:S01]  /*1e890*/  SHFL.BFLY PT, R179, R3, 0x2, 0x1f ;  /* 0x0c401f0003b37f89 */ /* 0x000e6200000e0000 */
[----:B------:R-:W-:Y:S08]  /*1e8a0*/  MUFU.EX2 R158, R158 ;  /* 0x0000009e009e7308 */ /* 0x000ff00000000800 */
[----:B------:R-:W-:Y:S08]  /*1e8b0*/  MUFU.EX2 R159, R159 ;  /* 0x0000009f009f7308 */ /* 0x000ff00000000800 */
[----:B------:R-:W-:Y:S01]  /*1e8c0*/  MUFU.EX2 R186, R186 ;  /* 0x000000ba00ba7308 */ /* 0x000fe20000000800 */
[----:B-1----:R-:W-:-:S07]  /*1e8d0*/  FMNMX.FTZ R3, R3, R179, !PT ;  /* 0x000000b303037209 */ /* 0x002fce0007810000 */
[----:B------:R-:W-:Y:S01]  /*1e8e0*/  MUFU.EX2 R156, R156 ;  /* 0x0000009c009c7308 */ /* 0x000fe20000000800 */
[----:B------:R-:W1:Y:S07]  /*1e8f0*/  SHFL.BFLY PT, R179, R3, 0x1, 0x1f ;  /* 0x0c201f0003b37f89 */ /* 0x000e6e00000e0000 */
[----:B------:R-:W-:Y:S08]  /*1e900*/  MUFU.EX2 R157, R157 ;  /* 0x0000009d009d7308 */ /* 0x000ff00000000800 */
[----:B------:R-:W-:Y:S08]  /*1e910*/  MUFU.EX2 R162, R162 ;  /* 0x000000a200a27308 */ /* 0x000ff00000000800 */
[----:B------:R-:W-:Y:S01]  /*1e920*/  MUFU.EX2 R163, R163 ;  /* 0x000000a300a37308 */ /* 0x000fe20000000800 */
[----:B-1----:R-:W-:-:S04]  /*1e930*/  FMNMX.FTZ R3, R3, R179, !PT ;  /* 0x000000b303037209 */ /* 0x002fc80007810000 */
[C---:B------:R-:W-:Y:S01]  /*1e940*/  FSETP.NEU.FTZ.AND P1, PT, R3.reuse, -INF , PT ;  /* 0xff8000000300780b */ /* 0x040fe20003f3d000 */
[C---:B0-----:R-:W-:Y:S02]  /*1e950*/  FMUL.FTZ R12, R3.reuse, R2 ;  /* 0x00000002030c7220 */ /* 0x041fe40000410000 */
[----:B------:R-:W-:Y:S01]  /*1e960*/  MUFU.EX2 R166, R166 ;  /* 0x000000a600a67308 */ /* 0x000fe20000000800 */
[----:B------:R-:W-:Y:S02]  /*1e970*/  FSEL R179, R3, RZ, P1 ;  /* 0x000000ff03b37208 */ /* 0x000fe40000800000 */
[----:B------:R-:W-:-:S03]  /*1e980*/  FSEL R0, R12, RZ, P1 ;  /* 0x000000ff0c007208 */ /* 0x000fc60000800000 */
[----:B------:R-:W-:Y:S02]  /*1e990*/  FADD.FTZ R179, -R179, R227 ;  /* 0x000000e3b3b37221 */ /* 0x000fe40000010100 */
[----:B------:R-:W0:Y:S01]  /*1e9a0*/  MUFU.EX2 R12, R180 ;  /* 0x000000b4000c7308 */ /* 0x000e220000000800 */
[-CC-:B------:R-:W-:Y:S01]  /*1e9b0*/  FFMA.FTZ R153, R153, R2.reuse, -R0.reuse ;  /* 0x0000000299997223 */ /* 0x180fe20000010800 */
[-CC-:B------:R-:W-:Y:S01]  /*1e9c0*/  FFMA.FTZ R13, R13, R2.reuse, -R0.reuse ;  /* 0x000000020d0d7223 */ /* 0x180fe20000010800 */
[-C--:B------:R-:W-:Y:S01]  /*1e9d0*/  FMUL.FTZ R179, R179, R2.reuse ;  /* 0x00000002b3b37220 */ /* 0x080fe20000410000 */
        /* <DEDUP_REMOVED lines=13> */
[----:B------:R-:W-:Y:S01]  /*1eab0*/  FFMA.FTZ R177, R177, R2, -R0 ;  /* 0x00000002b1b17223 */ /* 0x000fe20000010800 */
[----:B------:R-:W-:Y:S01]  /*1eac0*/  MUFU.EX2 R153, R153 ;  /* 0x0000009900997308 */ /* 0x000fe20000000800 */
[----:B0-----:R-:W-:-:S07]  /*1ead0*/  FFMA.FTZ R223, R12, R223, R158 ;  /* 0x000000df0cdf7223 */ /* 0x001fce000001009e */
[----:B------:R0:W1:Y:S08]  /*1eae0*/  MUFU.EX2 R0, R179 ;  /* 0x000000b300007308 */ /* 0x0000700000000800 */
[----:B------:R-:W2:Y:S01]  /*1eaf0*/  MUFU.EX2 R13, R13 ;  /* 0x0000000d000d7308 */ /* 0x000ea20000000800 */
[----:B0-----:R-:W-:-:S04]  /*1eb00*/  FADD.FTZ R179, R196, R223 ;  /* 0x000000dfc4b37221 */ /* 0x001fc80000010000 */
[----:B------:R-:W-:-:S03]  /*1eb10*/  FADD.FTZ R179, R159, R179 ;  /* 0x000000b39fb37221 */ /* 0x000fc60000010000 */
[----:B------:R-:W0:Y:S01]  /*1eb20*/  MUFU.EX2 R154, R154 ;  /* 0x0000009a009a7308 */ /* 0x000e220000000800 */
[----:B-1----:R-:W-:Y:S01]  /*1eb30*/  FFMA.FTZ R221, R0, R221, R153 ;  /* 0x000000dd00dd7223 */ /* 0x002fe20000010099 */
[----:B------:R-:W-:-:S04]  /*1eb40*/  FADD.FTZ R179, R186, R179 ;  /* 0x000000b3bab37221 */ /* 0x000fc80000010000 */
        /* <DEDUP_REMOVED lines=45> */
[----:B-1----:R-:W-:-:S03]  /*1ee20*/  FADD.FTZ R223, R152, R179 ;  /* 0x000000b398df7221 */ /* 0x002fc60000010000 */
[----:B--2---:R-:W-:Y:S01]  /*1ee30*/  FADD.FTZ R221, R177, R180 ;  /* 0x000000b4b1dd7221 */ /* 0x004fe20000010000 */
[----:B------:R-:W-:Y:S06]  /*1ee40*/  @!P0 BRA `(.L_x_1833) ;  /* 0x0000000000048947 */ /* 0x000fec0003800000 */
[----:B------:R-:W-:Y:S01]  /*1ee50*/  BPT.TRAP 0x1 ;  /* 0x000000040000795c */ /* 0x000fe20000300000 */
.L_x_1833:
[----:B------:R-:W2:Y:S01]  /*1ee60*/  LDL R179, [R1+0x64] ;  /* 0x0000640001b37983 */ /* 0x000ea20000100800 */
[----:B------:R-:W-:Y:S01]  /*1ee70*/  VIADD R222, R222, 0x30860 ;  /* 0x00030860dede7836 */ /* 0x000fe20000000000 */
[----:B------:R-:W-:Y:S01]  /*1ee80*/  F2FP.BF16.F32.PACK_AB R197, R13, R153 ;  /* 0x000000990dc5723e */ /* 0x000fe200000010ff */
[----:B------:R-:W-:Y:S01]  /*1ee90*/  IMAD.MOV.U32 R227, RZ, RZ, R3 ;  /* 0x000000ffffe37224 */ /* 0x000fe200078e0003 */
[----:B------:R-:W-:Y:S01]  /*1eea0*/  F2FP.BF16.F32.PACK_AB R198, R186, R159 ;  /* 0x0000009fbac6723e */ /* 0x000fe200000010ff */
[----:B------:R-:W-:Y:S01]  /*1eeb0*/  IMAD.MOV.U32 R226, RZ, RZ, R4 ;  /* 0x000000ffffe27224 */ /* 0x000fe200078e0004 */
[----:B------:R-:W-:Y:S01]  /*1eec0*/  PRMT R222, R188, 0x654, R222 ;  /* 0x00000654bcde7816 */ /* 0x000fe200000000de */
[----:B------:R-:W-:Y:S01]  /*1eed0*/  IMAD.MOV.U32 R13, RZ, RZ, R202 ;  /* 0x000000ffff0d7224 */ /* 0x000fe200078e00ca */
        /* <DEDUP_REMOVED lines=17> */
[----:B------:R-:W-:-:S12]  /*1eff0*/  VIADD R5, R5, 0xffffffff ;  /* 0xffffffff05057836 */ /* 0x000fd80000000000 */
[----:B------:R-:W-:Y:S05]  /*1f000*/  @P1 BRA `(.L_x_1834) ;  /* 0xffffffcc008c1947 */ /* 0x000fea000383ffff */
.L_x_1813:
[----:B------:R-:W-:Y:S05]  /*1f010*/  BSYNC B0 ;  /* 0x0000000000007941 */ /* 0x000fea0003800000 */
.L_x_1812:
        /* <DEDUP_REMOVED lines=131> */
.L_x_1835:
[----:B------:R-:W-:Y:S01]  /*1f850*/  IMAD R12, R202, 0x8, R18 ;  /* 0x00000008ca0c7824 */ /* 0x000fe200078e0212 */
[----:B------:R-:W-:-:S04]  /*1f860*/  SHF.L.U32 R5, R203, 0x1f, RZ ;  /* 0x0000001fcb057819 */ /* 0x000fc800000006ff */
[----:B------:R1:W2:Y:S01]  /*1f870*/  SYNCS.PHASECHK.TRANS64.TRYWAIT P1, [R12+URZ+0x30850], R5 ;  /* 0x030850050c0075a7 */ /* 0x0002a2000802017f */
[----:B------:R-:W-:Y:S05]  /*1f880*/  @!P0 BRA `(.L_x_1836) ;  /* 0x0000000000048947 */ /* 0x000fea0003800000 */
[----:B------:R-:W-:Y:S01]  /*1f890*/  BPT.TRAP 0x1 ;  /* 0x000000040000795c */ /* 0x000fe20000300000 */
.L_x_1836:
[----:B------:R-:W-:Y:S01]  /*1f8a0*/  VIADD R18, R18, 0x400 ;  /* 0x0000040012127836 */ /* 0x000fe20000000000 */
[----:B------:R-:W-:Y:S04]  /*1f8b0*/  BSSY B0, `(.L_x_1837) ;  /* 0x0000008000007945 */ /* 0x000fe80003800000 */
[----:B------:R-:W-:-:S04]  /*1f8c0*/  SHF.R.U32.HI R18, RZ, 0x4, R18 ;  /* 0x00000004ff127819 */ /* 0x000fc80000011612 */
[----:B------:R-:W-:-:S04]  /*1f8d0*/  LOP3.LUT R18, R18, 0x3fff, RZ, 0xc0, !PT ;  /* 0x00003fff12127812 */ /* 0x000fc800078ec0ff */
[----:B------:R-:W-:-:S05]  /*1f8e0*/  LOP3.LUT R7, R18, 0x2000000, RZ, 0xfc, !PT ;  /* 0x0200000012077812 */ /* 0x000fca00078efcff */
[----:B------:R-:W-:Y:S01]  /*1f8f0*/  IMAD R0, R202, 0x800, R7 ;  /* 0x00000800ca007824 */ /* 0x000fe200078e0207 */
[----:B--2---:R-:W-:Y:S06]  /*1f900*/  @P1 BRA `(.L_x_1838) ;  /* 0x0000000000081947 */ /* 0x004fec0003800000 */
[----:B------:R-:W2:Y:S02]  /*1f910*/  SYNCS.PHASECHK.TRANS64.TRYWAIT P1, [R12+URZ+0x30850], R5 ;  /* 0x030850050c0075a7 */ /* 0x000ea4000802017f */
[----:B--2---:R-:W-:Y:S05]  /*1f920*/  @!P1 BRA `(.L_x_1839) ;  /* 0x000000cc00249947 */ /* 0x004fea0003800000 */
.L_x_1838:
[----:B------:R-:W-:Y:S05]  /*1f930*/  BSYNC B0 ;  /* 0x0000000000007941 */ /* 0x000fea0003800000 */
.L_x_1837:
[----:B------:R-:W-:Y:S01]  /*1f940*/  IMAD.MOV.U32 R6, RZ, RZ, R0 ;  /* 0x000000ffff067224 */ /* 0x000fe200078e0000 */
[----:B------:R-:W-:Y:S01]  /*1f950*/  WARPGROUP.ARRIVE ;  /* 0x00000000000079c5 */ /* 0x000fe20000000000 */
[----:B------:R-:W-:-:S03]  /*1f960*/  IMAD.MOV.U32 R7, RZ, RZ, 0x40000040 ;  /* 0x40000040ff077424 */ /* 0x000fc600078e00ff */
        /* <DEDUP_REMOVED lines=17> */
[----:B------:R-:W3:Y:S02]  /*1fa80*/  SHFL.BFLY PT, R0, R223, 0x2, 0x1f ;  /* 0x0c401f00df007f89 */ /* 0x000ee400000e0000 */
[----:B---3--:R-:W-:-:S05]  /*1fa90*/  FADD.FTZ R0, R0, R223 ;  /* 0x000000df00007221 */ /* 0x008fca0000010000 */
[----:B-12---:R-:W1:Y:S02]  /*1faa0*/  SHFL.BFLY PT, R5, R0, 0x1, 0x1f ;  /* 0x0c201f0000057f89 */ /* 0x006e6400000e0000 */
[----:B-1----:R-:W-:Y:S01]  /*1fab0*/  FADD.FTZ R13, R0, R5 ;  /* 0x00000005000d7221 */ /* 0x002fe20000010000 */
[----:B------:R-:W-:Y:S02]  /*1fac0*/  IMAD.MOV.U32 R5, RZ, RZ, -0x800000 ;  /* 0xff800000ff057424 */ /* 0x000fe400078e00ff */
[----:B------:R-:W-:Y:S02]  /*1fad0*/  IMAD.MOV.U32 R0, RZ, RZ, -0x800000 ;  /* 0xff800000ff007424 */ /* 0x000fe400078e00ff */
[----:B------:R-:W-:-:S13]  /*1fae0*/  FSETP.NE.FTZ.AND P1, PT, R13, RZ, PT ;  /* 0x000000ff0d00720b */ /* 0x000fda0003f35000 */
[----:B------:R-:W1:Y:S01]  /*1faf0*/  @P1 MUFU.LG2 R10, R13 ;  /* 0x0000000d000a1308 */ /* 0x000e620000000c00 */
[----:B------:R-:W-:Y:S01]  /*1fb00*/  @P1 FMUL.FTZ R9, R2, 0.69314718246459960938 ;  /* 0x3f31721802091820 */ /* 0x000fe20000410000 */
[----:B-1----:R-:W-:-:S04]  /*1fb10*/  @P1 FMUL.FTZ R10, R10, 0.69314718246459960938 ;  /* 0x3f3172180a0a1820 */ /* 0x002fc80000410000 */
[----:B------:R-:W-:Y:S01]  /*1fb20*/  @P1 FFMA.FTZ R5, R9, R4, R10 ;  /* 0x0000000409051223 */ /* 0x000fe2000001000a */
[----:B------:R-:W-:Y:S02]  /*1fb30*/  WARPGROUP.DEPBAR.LE gsb0, 0x0 ;  /* 0x00008000000079c5 */ /* 0x000fe40000010000 */
[----:B------:R-:W-:-:S06]  /*1fb40*/  WARPGROUP.ARRIVE ;  /* 0x00000000000079c5 */ /* 0x000fcc0000000000 */
[----:B------:R-:W-:Y:S01]  /*1fb50*/  HGMMA.64x256x16.F32.BF16 R24, R188, gdesc[UR4].tnspB, R24, gsb0 ;  /* 0x43e00004bc187df0 */ /* 0x000fe20008001818 */
[----:B------:R-:W-:Y:S02]  /*1fb60*/  R2UR UR6, R6 ;  /* 0x00000000060672ca */ /* 0x000fe400000e0000 */
[----:B------:R-:W-:Y:S01]  /*1fb70*/  R2UR UR7, R7 ;  /* 0x00000000070772ca */ /* 0x000fe200000e0000 */
[----:B------:R-:W1:Y:S02]  /*1fb80*/  SHFL.BFLY PT, R6, R221, 0x2, 0x1f ;  /* 0x0c401f00dd067f89 */ /* 0x000e6400000e0000 */
[----:B-1----:R-:W-:-:S05]  /*1fb90*/  FADD.FTZ R8, R6, R221 ;  /* 0x000000dd06087221 */ /* 0x002fca0000010000 */
[----:B------:R-:W1:Y:S02]  /*1fba0*/  SHFL.BFLY PT, R7, R8, 0x1, 0x1f ;  /* 0x0c201f0008077f89 */ /* 0x000e6400000e0000 */
[----:B-1----:R-:W-:Y:S01]  /*1fbb0*/  FADD.FTZ R14, R8, R7 ;  /* 0x00000007080e7221 */ /* 0x002fe20000010000 */
[----:B------:R-:W-:-:S04]  /*1fbc0*/  CS2R R6, SRZ ;  /* 0x0000000000067805 */ /* 0x000fc8000001ff00 */
[----:B------:R-:W-:Y:S02]  /*1fbd0*/  FSETP.NE.FTZ.AND P2, PT, R14, RZ, PT ;  /* 0x000000ff0e00720b */ /* 0x000fe40003f55000 */
[----:B------:R-:W-:Y:S11]  /*1fbe0*/  @P1 MUFU.RCP R7, R13 ;  /* 0x0000000d00071308 */ /* 0x000ff60000001000 */
[----:B------:R-:W1:Y:S01]  /*1fbf0*/  @P2 MUFU.LG2 R11, R14 ;  /* 0x0000000e000b2308 */ /* 0x000e620000000c00 */
[----:B------:R-:W-:-:S07]  /*1fc00*/  @P2 FMUL.FTZ R15, R2, 0.69314718246459960938 ;  /* 0x3f317218020f2820 */ /* 0x000fce0000410000 */
[----:B------:R2:W3:Y:S01]  /*1fc10*/  @P2 MUFU.RCP R6, R14 ;  /* 0x0000000e00062308 */ /* 0x0004e20000001000 */
        /* <DEDUP_REMOVED lines=8> */
.L_x_1840:
[----:B------:R-:W2:Y:S01]  /*1fca0*/  LDL.LU R2, [R1+0x8] ;  /* 0x0000080001027983 */ /* 0x000ea20000300800 */
[----:B------:R-:W-:Y:S02]  /*1fcb0*/  VIADD R4, R12, 0x30860 ;  /* 0x000308600c047836 */ /* 0x000fe40000000000 */
[-C--:B------:R-:W-:Y:S01]  /*1fcc0*/  FMUL.FTZ R24, R24, R7.reuse ;  /* 0x0000000718187220 */ /* 0x080fe20000410000 */
[----:B------:R-:W-:Y:S01]  /*1fcd0*/  FMUL.FTZ R25, R25, R7 ;  /* 0x0000000719197220 */ /* 0x000fe20000410000 */
[----:B------:R-:W3:Y:S01]  /*1fce0*/  LDL.LU R20, [R1+0x78] ;  /* 0x0000780001147983 */ /* 0x000ee20000300800 */
[----:B------:R-:W-:-:S05]  /*1fcf0*/  VIADD R202, R202, 0x1 ;  /* 0x00000001caca7836 */ /* 0x000fca0000000000 */
[----:B------:R-:W-:Y:S01]  /*1fd00*/  ISETP.NE.AND P1, PT, R202, 0x2, PT ;  /* 0x00000002ca00780c */ /* 0x000fe20003f25270 */
[-C--:B0-----:R-:W-:Y:S01]  /*1fd10*/  FMUL.FTZ R152, R32, R7.reuse ;  /* 0x0000000720987220 */ /* 0x081fe20000410000 */
        /* <DEDUP_REMOVED lines=128> */
[----:B---3--:R-:W-:-:S03]  /*20520*/  VIADD R20, R20, 0x1 ;  /* 0x0000000114147836 */ /* 0x008fc60000000000 */
[----:B------:R0:W-:Y:S02]  /*20530*/  SYNCS.ARRIVE.TRANS64.RED.A1T0 RZ, [R4+URZ], RZ ;  /* 0x000000ff04ff79a7 */ /* 0x0001e4000810043f */
[----:B------:R1:W-:Y:S01]  /*20540*/  STL [R1+0x78], R20 ;  /* 0x0000781401007387 */ /* 0x0003e20000100800 */
[----:B------:R-:W-:Y:S01]  /*20550*/  FMUL.FTZ R2, R37, R7 ;  /* 0x0000000725027220 */ /* 0x000fe20000410000 */
[----:B0-----:R-:W-:-:S07]  /*20560*/  FMUL.FTZ R4, R47, R6 ;  /* 0x000000062f047220 */ /* 0x001fce0000410000 */
.L_x_1666:
[----:B------:R-:W0:Y:S08]  /*20570*/  S2UR UR4, SR_CgaCtaId ;  /* 0x00000000000479c3 */ /* 0x000e300000008800 */
[----:B------:R-:W-:Y:S01]  /*20580*/  BAR.SYNC.DEFER_BLOCKING 0x5, 0x180 ;  /* 0x0146000000007b1d */ /* 0x000fe20000010000 */
[----:B------:R-:W-:-:S05]  /*20590*/  MOV R18, 0x400 ;  /* 0x0000040000127802 */ /* 0x000fca0000000f00 */
[----:B------:R-:W-:Y:S01]  /*205a0*/  BSSY B0, `(.L_x_1841) ;  /* 0x00002cc000007945 */ /* 0x000fe20003800000 */
[----:B0-----:R-:W-:-:S05]  /*205b0*/  IMAD.U32 R6, RZ, RZ, UR4 ;  /* 0x00000004ff067e24 */ /* 0x001fca000f8e00ff */
[----:B------:R0:W-:Y:S01]  /*205c0*/  STL [R1+0x8], R6 ;  /* 0x0000080601007387 */ /* 0x0001e20000100800 */
[----:B------:R-:W-:-:S05]  /*205d0*/  LEA R18, R6, R18, 0x18 ;  /* 0x0000001206127211 */ /* 0x000fca00078ec0ff */
[----:B------:R0:W2:Y:S01]  /*205e0*/  LDS.128 R36, [R18+0x308d0] ;  /* 0x0308d00012247984 */ /* 0x0000a20000000c00 */
[----:B------:R-:W-:Y:S06]  /*205f0*/  BAR.ARV 0x4, 0x180 ;  /* 0x0106000000007b1d */ /* 0x000fec0000002000 */
[----:B------:R-:W-:Y:S05]  /*20600*/  @P0 BRA `(.L_x_1842) ;  /* 0x0000001c00cc0947 */ /* 0x000fea0003800000 */
[----:B-1----:R-:W3:Y:S01]  /*20610*/  LDL R20, [R1+0xb0] ;  /* 0x0000b00001147983 */ /* 0x002ee20000100800 */
[----:B------:R-:W-:-:S03]  /*20620*/  ULDC.64 UR4, c[0x0][0xc00] ;  /* 0x0003000000047ab9 */ /* 0x000fc60000000a00 */
[----:B------:R-:W4:Y:S01]  /*20630*/  LDL R176, [R1+0x74] ;  /* 0x0000740001b07983 */ /* 0x000f220000100800 */
[----:B------:R-:W1:Y:S03]  /*20640*/  S2R R21, SR_SWINHI ;  /* 0x0000000000157919 */ /* 0x000e660000002f00 */
[----:B------:R-:W4:Y:S01]  /*20650*/  LDL R174, [R1+0x70] ;  /* 0x0000700001ae7983 */ /* 0x000f220000100800 */
[----:B0-----:R-:W-:Y:S02]  /*20660*/  MOV R6, R18 ;  /* 0x0000001200067202 */ /* 0x001fe40000000f00 */
[----:B-1----:R-:W-:Y:S02]  /*20670*/  MOV R7, R21 ;  /* 0x0000001500077202 */ /* 0x002fe40000000f00 */
        /* <DEDUP_REMOVED lines=27> */
[----:B------:R-:W-:Y:S01]  /*20830*/  F2FP.BF16.F32.PACK_AB R147, R151, R150 ;  /* 0x000000969793723e */ /* 0x000fe200000010ff */
[----:B------:R-:W-:Y:S01]  /*20840*/  IMAD.MOV.U32 R2, RZ, RZ, RZ ;  /* 0x000000ffff027224 */ /* 0x000fe200078e00ff */
[----:B------:R-:W-:Y:S01]  /*20850*/  BAR.SYNC.DEFER_BLOCKING 0x1, 0x100 ;  /* 0x0044000000007b1d */ /* 0x000fe20000010000 */
[----:B---3--:R-:W-:-:S03]  /*20860*/  IMAD.WIDE R20, R20, 0x2, R6 ;  /* 0x0000000214147825 */ /* 0x008fc600078e0206 */
[C---:B------:R-:W-:Y:S02]  /*20870*/  IADD3 R43, P1, R20.reuse, 0x20, RZ ;  /* 0x00000020142b7810 */ /* 0x040fe40007f3e0ff */
[----:B------:R-:W-:Y:S02]  /*20880*/  IADD3 R47, P0, R20, 0x40, RZ ;  /* 0x00000040142f7810 */ /* 0x000fe40007f1e0ff */
[----:B------:R-:W-:Y:S02]  /*20890*/  LOP3.LUT R42, R43, 0x380, RZ, 0xc0, !PT ;  /* 0x000003802b2a7812 */ /* 0x000fe400078ec0ff */
[----:B------:R-:W-:Y:S02]  /*208a0*/  LOP3.LUT R46, R47, 0x380, RZ, 0xc0, !PT ;  /* 0x000003802f2e7812 */ /* 0x000fe400078ec0ff */
[----:B------:R-:W-:Y:S02]  /*208b0*/  SHF.R.U64 R42, R42, 0x3, RZ ;  /* 0x000000032a2a7819 */ /* 0x000fe400000012ff */
[----:B------:R-:W-:-:S02]  /*208c0*/  IADD3 R111, P5, R20, 0x4040, RZ ;  /* 0x00004040146f7810 */ /* 0x000fc40007fbe0ff */
[----:B------:R-:W-:Y:S02]  /*208d0*/  SHF.R.U64 R46, R46, 0x3, RZ ;  /* 0x000000032e2e7819 */ /* 0x000fe400000012ff */
[----:B------:R-:W-:Y:S01]  /*208e0*/  LOP3.LUT R42, R42, R43, RZ, 0x3c, !PT ;  /* 0x0000002b2a2a7212 */ /* 0x000fe200078e3cff */
[----:B------:R-:W-:Y:S01]  /*208f0*/  IMAD.X R43, RZ, RZ, R21, P1 ;  /* 0x000000ffff2b7224 */ /* 0x000fe200008e0615 */
[C---:B------:R-:W-:Y:S02]  /*20900*/  IADD3 R97, P4, R20.reuse, 0x60, RZ ;  /* 0x0000006014617810 */ /* 0x040fe40007f9e0ff */
[C---:B------:R-:W-:Y:S02]  /*20910*/  IADD3 R103, P3, R20.reuse, 0x4000, RZ ;  /* 0x0000400014677810 */ /* 0x040fe40007f7e0ff */
[C---:B------:R-:W-:Y:S02]  /*20920*/  IADD3 R107, P6, R20.reuse, 0x4020, RZ ;  /* 0x00004020146b7810 */ /* 0x040fe40007fde0ff */
[----:B------:R-:W-:-:S02]  /*20930*/  IADD3 R115, P2, R20, 0x4060, RZ ;  /* 0x0000406014737810 */ /* 0x000fc40007f5e0ff */
[----:B------:R-:W-:Y:S02]  /*20940*/  IADD3 R119, P1, R20, 0x8000, RZ ;  /* 0x0000800014777810 */ /* 0x000fe40007f3e0ff */
[----:B------:R-:W-:Y:S02]  /*20950*/  LOP3.LUT R110, R111, 0x380, RZ, 0xc0, !PT ;  /* 0x000003806f6e7812 */ /* 0x000fe400078ec0ff */
[----:B------:R-:W-:Y:S01]  /*20960*/  LOP3.LUT R46, R46, R47, RZ, 0x3c, !PT ;  /* 0x0000002f2e2e7212 */ /* 0x000fe200078e3cff */
[----:B------:R-:W-:Y:S01]  /*20970*/  IMAD.X R47, RZ, RZ, R21, P0 ;  /* 0x000000ffff2f7224 */ /* 0x000fe200000e0615 */
[----:B-----5:R-:W-:Y:S02]  /*20980*/  LOP3.LUT R96, R97, 0x380, RZ, 0xc0, !PT ;  /* 0x0000038061607812 */ /* 0x020fe400078ec0ff */
[----:B------:R-:W-:Y:S02]  /*20990*/  LOP3.LUT R102, R103, 0x380, RZ, 0xc0, !PT ;  /* 0x0000038067667812 */ /* 0x000fe400078ec0ff */
[----:B------:R-:W-:-:S02]  /*209a0*/  LOP3.LUT R106, R107, 0x380, RZ, 0xc0, !PT ;  /* 0x000003806b6a7812 */ /* 0x000fc400078ec0ff */
[----:B------:R-:W-:Y:S02]  /*209b0*/  LOP3.LUT R114, R115, 0x380, RZ, 0xc0, !PT ;  /* 0x0000038073727812 */ /* 0x000fe400078ec0ff */
[----:B------:R-:W-:Y:S02]  /*209c0*/  LOP3.LUT R118, R119, 0x380, RZ, 0xc0, !PT ;  /* 0x0000038077767812 */ /* 0x000fe400078ec0ff */
[----:B------:R-:W-:Y:S02]  /*209d0*/  IADD3 R123, P0, R20, 0x8020, RZ ;  /* 0x00008020147b7810 */ /* 0x000fe40007f1e0ff */
[----:B------:R-:W-:Y:S02]  /*209e0*/  SHF.R.U64 R110, R110, 0x3, RZ ;  /* 0x000000036e6e7819 */ /* 0x000fe400000012ff */
[----:B------:R-:W-:Y:S02]  /*209f0*/  LOP3.LUT R131, R20, 0x380, RZ, 0xc0, !PT ;  /* 0x0000038014837812 */ /* 0x000fe400078ec0ff */
[----:B------:R-:W-:-:S02]  /*20a00*/  SHF.R.U64 R96, R96, 0x3, RZ ;  /* 0x0000000360607819 */ /* 0x000fc400000012ff */
[----:B------:R-:W-:Y:S02]  /*20a10*/  SHF.R.U64 R102, R102, 0x3, RZ ;  /* 0x0000000366667819 */ /* 0x000fe400000012ff */
[----:B------:R-:W-:Y:S02]  /*20a20*/  SHF.R.U64 R106, R106, 0x3, RZ ;  /* 0x000000036a6a7819 */ /* 0x000fe400000012ff */
[----:B------:R-:W-:Y:S02]  /*20a30*/  SHF.R.U64 R114, R114, 0x3, RZ ;  /* 0x0000000372727819 */ /* 0x000fe400000012ff */
[----:B------:R-:W-:Y:S02]  /*20a40*/  SHF.R.U64 R118, R118, 0x3, RZ ;  /* 0x0000000376767819 */ /* 0x000fe400000012ff */
[----:B------:R-:W-:Y:S02]  /*20a50*/  LOP3.LUT R122, R123, 0x380, RZ, 0xc0, !PT ;  /* 0x000003807b7a7812 */ /* 0x000fe400078ec0ff */
[----:B------:R-:W-:Y:S01]  /*20a60*/  LOP3.LUT R110, R110, R111, RZ, 0x3c, !PT ;  /* 0x0000006f6e6e7212 */ /* 0x000fe200078e3cff */
[----:B------:R-:W-:Y:S01]  /*20a70*/  IMAD.X R111, RZ, RZ, R21, P5 ;  /* 0x000000ffff6f7224 */ /* 0x000fe200028e0615 */
[----:B------:R-:W-:-:S02]  /*20a80*/  SHF.R.U64 R131, R131, 0x3, RZ ;  /* 0x0000000383837819 */ /* 0x000fc400000012ff */
[----:B------:R-:W-:Y:S02]  /*20a90*/  IADD3 R173, P5, R20, 0xc020, RZ ;  /* 0x0000c02014ad7810 */ /* 0x000fe40007fbe0ff */
        /* <DEDUP_REMOVED lines=10> */
[----:B------:R-:W-:-:S02]  /*20b40*/  SHF.R.U64 R122, R122, 0x3, RZ ;  /* 0x000000037a7a7819 */ /* 0x000fc400000012ff */
[C---:B------:R-:W-:Y:S02]  /*20b50*/  IADD3 R125, P4, R20.reuse, 0x8040, RZ ;  /* 0x00008040147d7810 */ /* 0x040fe40007f9e0ff */
[C---:B------:R-:W-:Y:S02]  /*20b60*/  IADD3 R127, P3, R20.reuse, 0x8060, RZ ;  /* 0x00008060147f7810 */ /* 0x040fe40007f7e0ff */
[C---:B------:R-:W-:Y:S02]  /*20b70*/  IADD3 R129, P6, R20.reuse, 0xc000, RZ ;  /* 0x0000c00014817810 */ /* 0x040fe40007fde0ff */
[----:B------:R-:W-:Y:S02]  /*20b80*/  LOP3.LUT R130, R131, R20, RZ, 0x3c, !PT ;  /* 0x0000001483827212 */ /* 0x000fe400078e3cff */
[C---:B------:R-:W-:Y:S02]  /*20b90*/  IADD3 R175, P2, R20.reuse, 0xc040, RZ ;  /* 0x0000c04014af7810 */ /* 0x040fe40007f5e0ff */
[----:B------:R-:W-:Y:S01]  /*20ba0*/  IADD3 R177, P1, R20, 0xc060, RZ ;  /* 0x0000c06014b17810 */ /* 0x000fe20007f3e0ff */
[----:B------:R-:W-:Y:S01]  /*20bb0*/  IMAD.MOV.U32 R131, RZ, RZ, R21 ;  /* 0x000000ffff837224 */ /* 0x000fe200078e0015 */
[----:B------:R-:W-:-:S02]  /*20bc0*/  LOP3.LUT R20, R173, 0x380, RZ, 0xc0, !PT ;  /* 0x00000380ad147812 */ /* 0x000fc400078ec0ff */
[----:B------:R-:W-:Y:S01]  /*20bd0*/  LOP3.LUT R122, R122, R123, RZ, 0x3c, !PT ;  /* 0x0000007b7a7a7212 */ /* 0x000fe200078e3cff */
[--C-:B------:R-:W-:Y:S01]  /*20be0*/  IMAD.X R123, RZ, RZ, R21.reuse, P0 ;  /* 0x000000ffff7b7224 */ /* 0x100fe200000e0615 */
[----:B------:R-:W-:Y:S02]  /*20bf0*/  ISETP.NE.U32.AND P0, PT, RZ, UR4, PT ;  /* 0x00000004ff007c0c */ /* 0x000fe4000bf05070 */
[----:B------:R-:W-:Y:S02]  /*20c00*/  SHF.R.U64 R20, R20, 0x3, RZ ;  /* 0x0000000314147819 */ /* 0x000fe400000012ff */
[----:B------:R-:W-:Y:S02]  /*20c10*/  LOP3.LUT R32, R175, 0x380, RZ, 0xc0, !PT ;  /* 0x00000380af207812 */ /* 0x000fe400078ec0ff */
[----:B------:R-:W-:Y:S01]  /*20c20*/  LOP3.LUT R34, R177, 0x380, RZ, 0xc0, !PT ;  /* 0x00000380b1227812 */ /* 0x000fe200078ec0ff */
[----:B------:R-:W-:Y:S01]  /*20c30*/  IMAD.X R29, RZ, RZ, R21, P5 ;  /* 0x000000ffff1d7224 */ /* 0x000fe200028e0615 */
[----:B------:R-:W-:-:S02]  /*20c40*/  LOP3.LUT R124, R125, 0x380, RZ, 0xc0, !PT ;  /* 0x000003807d7c7812 */ /* 0x000fc400078ec0ff */
[----:B------:R-:W-:Y:S02]  /*20c50*/  MOV R30, R130 ;  /* 0x00000082001e7202 */ /* 0x000fe40000000f00 */
[----:B------:R-:W-:Y:S02]  /*20c60*/  LOP3.LUT R126, R127, 0x380, RZ, 0xc0, !PT ;  /* 0x000003807f7e7812 */ /* 0x000fe400078ec0ff */
[----:B------:R-:W-:Y:S01]  /*20c70*/  ISETP.NE.AND.EX P0, PT, RZ, UR5, PT, P0 ;  /* 0x00000005ff007c0c */ /* 0x000fe2000bf05300 */
[----:B------:R-:W-:Y:S01]  /*20c80*/  ULDC.64 UR4, c[0x0][0xc08] ;  /* 0x0003020000047ab9 */ /* 0x000fe20000000a00 */
[----:B------:R-:W-:Y:S01]  /*20c90*/  LOP3.LUT R28, R20, R173, RZ, 0x3c, !PT ;  /* 0x000000ad141c7212 */ /* 0x000fe200078e3cff */
[----:B------:R-:W-:Y:S01]  /*20ca0*/  IMAD.X R131, RZ, RZ, R21, P2 ;  /* 0x000000ffff837224 */ /* 0x000fe200010e0615 */
[----:B------:R-:W-:Y:S02]  /*20cb0*/  LOP3.LUT R128, R129, 0x380, RZ, 0xc0, !PT ;  /* 0x0000038081807812 */ /* 0x000fe400078ec0ff */
[----:B------:R-:W-:-:S02]  /*20cc0*/  SHF.R.U64 R32, R32, 0x3, RZ ;  /* 0x0000000320207819 */ /* 0x000fc400000012ff */
[----:B------:R-:W-:Y:S02]  /*20cd0*/  SHF.R.U64 R34, R34, 0x3, RZ ;  /* 0x0000000322227819 */ /* 0x000fe400000012ff */
[----:B------:R-:W-:Y:S01]  /*20ce0*/  MOV R42, R42 ;  /* 0x0000002a002a7202 */ /* 0x000fe20000000f00 */
[----:B------:R0:W-:Y:S01]  /*20cf0*/  STSM.16.M88.4 [R30], R24 ;  /* 0x000000181e007844 */ /* 0x0001e20000000200 */
[----:B------:R-:W-:Y:S02]  /*20d00*/  SHF.R.U64 R124, R124, 0x3, RZ ;  /* 0x000000037c7c7819 */ /* 0x000fe400000012ff */
[----:B------:R-:W-:Y:S02]  /*20d10*/  ISETP.NE.U32.AND P2, PT, RZ, UR4, PT ;  /* 0x00000004ff007c0c */ /* 0x000fe4000bf45070 */
[----:B------:R-:W-:Y:S02]  /*20d20*/  SHF.R.U64 R126, R126, 0x3, RZ ;  /* 0x000000037e7e7819 */ /* 0x000fe400000012ff */
[----:B------:R-:W-:-:S02]  /*20d30*/  MOV R46, R46 ;  /* 0x0000002e002e7202 */ /* 0x000fc40000000f00 */
[----:B------:R-:W-:Y:S02]  /*20d40*/  MOV R96, R96 ;  /* 0x0000006000607202 */ /* 0x000fe40000000f00 */
[----:B--2---:R-:W-:Y:S01]  /*20d50*/  MOV R36, R28 ;  /* 0x0000001c00247202 */ /* 0x004fe20000000f00 */
[----:B------:R1:W-:Y:S01]  /*20d60*/  STSM.16.M88.4 [R42], R8 ;  /* 0x000000082a007844 */ /* 0x0003e20000000200 */
[----:B------:R-:W-:Y:S02]  /*20d70*/  SHF.R.U64 R128, R128, 0x3, RZ ;  /* 0x0000000380807819 */ /* 0x000fe400000012ff */
[----:B------:R-:W-:Y:S02]  /*20d80*/  LOP3.LUT R130, R32, R175, RZ, 0x3c, !PT ;  /* 0x000000af20827212 */ /* 0x000fe400078e3cff */
[----:B0-----:R-:W-:Y:S02]  /*20d90*/  F2FP.BF16.F32.PACK_AB R24, R49, R156 ;  /* 0x0000009c3118723e */ /* 0x001fe400000010ff */
[----:B------:R-:W-:-:S02]  /*20da0*/  F2FP.BF16.F32.PACK_AB R25, R51, R50 ;  /* 0x000000323319723e */ /* 0x000fc400000010ff */
[----:B------:R-:W-:Y:S02]  /*20db0*/  F2FP.BF16.F32.PACK_AB R26, R53, R157 ;  /* 0x0000009d351a723e */ /* 0x000fe400000010ff */
[----:B------:R-:W-:Y:S02]  /*20dc0*/  F2FP.BF16.F32.PACK_AB R27, R55, R54 ;  /* 0x00000036371b723e */ /* 0x000fe400000010ff */
[----:B------:R-:W-:Y:S02]  /*20dd0*/  LOP3.LUT R20, R34, R177, RZ, 0x3c, !PT ;  /* 0x000000b122147212 */ /* 0x000fe400078e3cff */
[----:B------:R-:W-:Y:S02]  /*20de0*/  MOV R102, R102 ;  /* 0x0000006600667202 */ /* 0x000fe40000000f00 */
[----:B------:R-:W-:Y:S02]  /*20df0*/  F2FP.BF16.F32.PACK_AB R28, R57, R158 ;  /* 0x0000009e391c723e */ /* 0x000fe400000010ff */
[----:B------:R-:W-:-:S02]  /*20e00*/  F2FP.BF16.F32.PACK_AB R29, R59, R58 ;  /* 0x0000003a3b1d723e */ /* 0x000fc400000010ff */
[----:B------:R-:W-:Y:S02]  /*20e10*/  F2FP.BF16.F32.PACK_AB R30, R61, R159 ;  /* 0x0000009f3d1e723e */ /* 0x000fe400000010ff */
[----:B------:R-:W-:Y:S01]  /*20e20*/  LOP3.LUT R124, R124, R125, RZ, 0x3c, !PT ;  /* 0x0000007d7c7c7212 */ /* 0x000fe200078e3cff */
[--C-:B------:R-:W-:Y:S01]  /*20e30*/  IMAD.X R125, RZ, RZ, R21.reuse, P4 ;  /* 0x000000ffff7d7224 */ /* 0x100fe200020e0615 */
[----:B------:R-:W-:Y:S02]  /*20e40*/  MOV R106, R106 ;  /* 0x0000006a006a7202 */ /* 0x000fe40000000f00 */
[----:B------:R-:W-:Y:S02]  /*20e50*/  F2FP.BF16.F32.PACK_AB R32, R65, R64 ;  /* 0x000000404120723e */ /* 0x000fe400000010ff */
[----:B------:R-:W-:Y:S02]  /*20e60*/  F2FP.BF16.F32.PACK_AB R34, R69, R160 ;  /* 0x000000a04522723e */ /* 0x000fe400000010ff */
[----:B------:R-:W-:Y:S01]  /*20e70*/  ISETP.NE.AND.EX P2, PT, RZ, UR5, PT, P2 ;  /* 0x00000005ff007c0c */ /* 0x000fe2000bf45320 */
[----:B------:R0:W-:Y:S01]  /*20e80*/  STSM.16.M88.4 [R46], R12 ;  /* 0x0000000c2e007844 */ /* 0x0001e20000000200 */
[----:B------:R-:W-:Y:S01]  /*20e90*/  LOP3.LUT R126, R126, R127, RZ, 0x3c, !PT ;  /* 0x0000007f7e7e7212 */ /* 0x000fe200078e3cff */
[----:B------:R-:W-:Y:S01]  /*20ea0*/  IMAD.X R127, RZ, RZ, R21, P3 ;  /* 0x000000ffff7f7224 */ /* 0x000fe200018e0615 */
[----:B------:R-:W-:-:S02]  /*20eb0*/  MOV R110, R110 ;  /* 0x0000006e006e7202 */ /* 0x000fc40000000f00 */
[----:B-1----:R-:W-:Y:S02]  /*20ec0*/  F2FP.BF16.F32.PACK_AB R8, R73, R161 ;  /* 0x000000a14908723e */ /* 0x002fe400000010ff */
[----:B------:R-:W-:Y:S02]  /*20ed0*/  F2FP.BF16.F32.PACK_AB R9, R75, R74 ;  /* 0x0000004a4b09723e */ /* 0x000fe400000010ff */
[----:B------:R-:W-:Y:S02]  /*20ee0*/  F2FP.BF16.F32.PACK_AB R10, R77, R162 ;  /* 0x000000a24d0a723e */ /* 0x000fe400000010ff */
[----:B------:R-:W-:Y:S01]  /*20ef0*/  F2FP.BF16.F32.PACK_AB R11, R79, R78 ;  /* 0x0000004e4f0b723e */ /* 0x000fe200000010ff */
[----:B------:R1:W-:Y:S01]  /*20f00*/  STSM.16.M88.4 [R96], R24 ;  /* 0x0000001860007844 */ /* 0x0003e20000000200 */
[----:B------:R-:W-:Y:S01]  /*20f10*/  LOP3.LUT R128, R128, R129, RZ, 0x3c, !PT ;  /* 0x0000008180807212 */ /* 0x000fe200078e3cff */
[----:B------:R-:W-:Y:S01]  /*20f20*/  IMAD.X R129, RZ, RZ, R21, P6 ;  /* 0x000000ffff817224 */ /* 0x000fe200030e0615 */
[----:B------:R-:W-:Y:S01]  /*20f30*/  MOV R114, R114 ;  /* 0x0000007200727202 */ /* 0x000fe20000000f00 */
[----:B------:R-:W-:Y:S01]  /*20f40*/  STSM.16.M88.4 [R102], R28 ;  /* 0x0000001c66007844 */ /* 0x000fe20000000200 */
[----:B0-----:R-:W-:-:S02]  /*20f50*/  F2FP.BF16.F32.PACK_AB R12, R81, R163 ;  /* 0x000000a3510c723e */ /* 0x001fc400000010ff */
[----:B------:R-:W-:Y:S02]  /*20f60*/  F2FP.BF16.F32.PACK_AB R13, R83, R82 ;  /* 0x00000052530d723e */ /* 0x000fe400000010ff */
[----:B------:R-:W-:Y:S02]  /*20f70*/  F2FP.BF16.F32.PACK_AB R14, R85, R164 ;  /* 0x000000a4550e723e */ /* 0x000fe400000010ff */
[----:B------:R-:W-:Y:S01]  /*20f80*/  F2FP.BF16.F32.PACK_AB R15, R87, R86 ;  /* 0x00000056570f723e */ /* 0x000fe200000010ff */
[----:B------:R-:W-:Y:S01]  /*20f90*/  STSM.16.M88.4 [R106], R32 ;  /* 0x000000206a007844 */ /* 0x000fe20000000200 */
[----:B------:R-:W-:Y:S02]  /*20fa0*/  MOV R118, R118 ;  /* 0x0000007600767202 */ /* 0x000fe40000000f00 */
[----:B------:R-:W-:Y:S02]  /*20fb0*/  MOV R122, R122 ;  /* 0x0000007a007a7202 */ /* 0x000fe40000000f00 */
[----:B-1----:R-:W-:-:S02]  /*20fc0*/  F2FP.BF16.F32.PACK_AB R24, R89, R165 ;  /* 0x000000a55918723e */ /* 0x002fc400000010ff */
[----:B------:R-:W-:Y:S02]  /*20fd0*/  F2FP.BF16.F32.PACK_AB R25, R91, R90 ;  /* 0x0000005a5b19723e */ /* 0x000fe400000010ff */
[----:B------:R-:W-:Y:S02]  /*20fe0*/  F2FP.BF16.F32.PACK_AB R26, R93, R166 ;  /* 0x000000a65d1a723e */ /* 0x000fe400000010ff */
[----:B------:R-:W-:Y:S01]  /*20ff0*/  F2FP.BF16.F32.PACK_AB R27, R95, R94 ;  /* 0x0000005e5f1b723e */ /* 0x000fe200000010ff */
[----:B------:R0:W-:Y:S01]  /*21000*/  STSM.16.M88.4 [R110], R8 ;  /* 0x000000086e007844 */ /* 0x0001e20000000200 */
[----:B------:R-:W-:Y:S02]  /*21010*/  F2FP.BF16.F32.PACK_AB R64, R3, R167 ;  /* 0x000000a70340723e */ /* 0x000fe400000010ff */
[----:B------:R-:W-:Y:S01]  /*21020*/  F2FP.BF16.F32.PACK_AB R65, R99, R98 ;  /* 0x000000626341723e */ /* 0x000fe200000010ff */
[----:B------:R-:W-:Y:S01]  /*21030*/  IMAD.X R21, RZ, RZ, R21, P1 ;  /* 0x000000ffff157224 */ /* 0x000fe200008e0615 */
[----:B------:R-:W-:-:S02]  /*21040*/  MOV R124, R124 ;  /* 0x0000007c007c7202 */ /* 0x000fc40000000f00 */
[----:B------:R-:W-:Y:S02]  /*21050*/  F2FP.BF16.F32.PACK_AB R42, R109, R170 ;  /* 0x000000aa6d2a723e */ /* 0x000fe400000010ff */
[----:B------:R-:W-:Y:S01]  /*21060*/  F2FP.BF16.F32.PACK_AB R43, R60, R56 ;  /* 0x000000383c2b723e */ /* 0x000fe200000010ff */
[----:B------:R1:W-:Y:S01]  /*21070*/  STSM.16.M88.4 [R114], R12 ;  /* 0x0000000c72007844 */ /* 0x0003e20000000200 */
[----:B------:R-:W-:Y:S02]  /*21080*/  MOV R126, R126 ;  /* 0x0000007e007e7202 */ /* 0x000fe40000000f00 */
[----:B------:R-:W-:Y:S01]  /*21090*/  MOV R128, R128 ;  /* 0x0000008000807202 */ /* 0x000fe20000000f00 */
[----:B------:R2:W-:Y:S01]  /*210a0*/  STSM.16.M88.4 [R118], R24 ;  /* 0x0000001876007844 */ /* 0x0005e20000000200 */
[----:B0-----:R-:W-:Y:S02]  /*210b0*/  F2FP.BF16.F32.PACK_AB R8, R113, R112 ;  /* 0x000000707108723e */ /* 0x001fe400000010ff */
[----:B------:R-:W-:-:S02]  /*210c0*/  F2FP.BF16.F32.PACK_AB R9, R68, R62 ;  /* 0x0000003e4409723e */ /* 0x000fc400000010ff */
[----:B------:R-:W-:Y:S02]  /*210d0*/  F2FP.BF16.F32.PACK_AB R10, R117, R116 ;  /* 0x00000074750a723e */ /* 0x000fe400000010ff */
[----:B------:R-:W-:Y:S01]  /*210e0*/  F2FP.BF16.F32.PACK_AB R11, R72, R70 ;  /* 0x00000046480b723e */ /* 0x000fe200000010ff */
[----:B------:R-:W-:Y:S01]  /*210f0*/  STSM.16.M88.4 [R122], R64 ;  /* 0x000000407a007844 */ /* 0x000fe20000000200 */
[----:B------:R-:W-:Y:S02]  /*21100*/  F2FP.BF16.F32.PACK_AB R109, R100, R92 ;  /* 0x0000005c646d723e */ /* 0x000fe400000010ff */
[----:B-1----:R-:W-:Y:S02]  /*21110*/  F2FP.BF16.F32.PACK_AB R12, R121, R120 ;  /* 0x00000078790c723e */ /* 0x002fe400000010ff */
[----:B------:R-:W-:Y:S02]  /*21120*/  F2FP.BF16.F32.PACK_AB R13, R80, R76 ;  /* 0x0000004c500d723e */ /* 0x000fe400000010ff */
[----:B------:R-:W-:-:S02]  /*21130*/  F2FP.BF16.F32.PACK_AB R14, R104, R171 ;  /* 0x000000ab680e723e */ /* 0x000fc400000010ff */
[----:B------:R-:W-:Y:S01]  /*21140*/  F2FP.BF16.F32.PACK_AB R15, R88, R84 ;  /* 0x00000054580f723e */ /* 0x000fe200000010ff */
[----:B------:R-:W-:Y:S01]  /*21150*/  STSM.16.M88.4 [R124], R40 ;  /* 0x000000287c007844 */ /* 0x000fe20000000200 */
[----:B------:R-:W-:Y:S01]  /*21160*/  F2FP.BF16.F32.PACK_AB R110, R133, R132 ;  /* 0x00000084856e723e */ /* 0x000fe200000010ff */
[----:B--2---:R-:W4:Y:S01]  /*21170*/  LDC.64 R24, c[0x0][0xc00] ;  /* 0x00030000ff187b82 */ /* 0x004f220000000a00 */
[----:B------:R-:W-:Y:S01]  /*21180*/  F2FP.BF16.F32.PACK_AB R111, R135, R134 ;  /* 0x00000086876f723e */ /* 0x000fe200000010ff */
[----:B------:R0:W-:Y:S01]  /*21190*/  STSM.16.M88.4 [R126], R8 ;  /* 0x000000087e007844 */ /* 0x0001e20000000200 */
[----:B------:R-:W-:Y:S02]  /*211a0*/  MOV R130, R130 ;  /* 0x0000008200827202 */ /* 0x000fe40000000f00 */
[----:B------:R-:W-:Y:S01]  /*211b0*/  MOV R20, R20 ;  /* 0x0000001400147202 */ /* 0x000fe20000000f00 */
[----:B------:R-:W-:Y:S01]  /*211c0*/  STSM.16.M88.4 [R128], R12 ;  /* 0x0000000c80007844 */ /* 0x000fe20000000200 */
[----:B------:R-:W-:Y:S01]  /*211d0*/  ULDC UR4, c[0x0][0xa88] ;  /* 0x0002a20000047ab9 */ /* 0x000fe20000000800 */
[----:B------:R-:W1:Y:S02]  /*211e0*/  LDC R21, c[0x0][0xbe8] ;  /* 0x0002fa00ff157b82 */ /* 0x000e640000000800 */
[----:B------:R-:W-:Y:S04]  /*211f0*/  STSM.16.M88.4 [R36], R108 ;  /* 0x0000006c24007844 */ /* 0x000fe80000000200 */
[----:B------:R-:W-:Y:S02]  /*21200*/  STSM.16.M88.4 [R130], R136 ;  /* 0x0000008882007844 */ /* 0x000fe40000000200 */
[----:B0-----:R-:W0:Y:S02]  /*21210*/  @P2 LDC.64 R8, c[0x0][0xc08] ;  /* 0x00030200ff082b82 */ /* 0x001e240000000a00 */
[----:B------:R2:W-:Y:S01]  /*21220*/  STSM.16.M88.4 [R20], R144 ;  /* 0x0000009014007844 */ /* 0x0005e20000000200 */
[----:B------:R-:W-:-:S02]  /*21230*/  IMAD.U32 R4, RZ, RZ, UR4 ;  /* 0x00000004ff047e24 */ /* 0x000fc4000f8e00ff */
[----:B----4-:R-:W-:-:S03]  /*21240*/  IMAD.WIDE R24, R176, 0x4, R24 ;  /* 0x00000004b0187825 */ /* 0x010fc600078e0218 */
[----:B------:R-:W-:Y:S01]  /*21250*/  BAR.SYNC.DEFER_BLOCKING 0x1, 0x100 ;  /* 0x0044000000007b1d */ /* 0x000fe20000010000 */
[----:B0-----:R-:W-:-:S05]  /*21260*/  @P2 IMAD.WIDE R8, R176, 0x4, R8 ;  /* 0x00000004b0082825 */ /* 0x001fca00078e0208 */
[----:B------:R0:W5:Y:S04]  /*21270*/  @P0 LDG.E R2, desc[UR60][R24.64] ;  /* 0x0000003c18020981 */ /* 0x000168000c1e1900 */
[----:B------:R0:W5:Y:S01]  /*21280*/  @P2 LDG.E R4, desc[UR60][R8.64] ;  /* 0x0000003c08042981 */ /* 0x000162000c1e1900 */
[----:B-1----:R-:W-:-:S13]  /*21290*/  ISETP.NE.AND P1, PT, R21, 0x1, PT ;  /* 0x000000011500780c */ /* 0x002fda0003f25270 */
[----:B------:R-:W1:Y:S08]  /*212a0*/  @P1 LDC R10, c[0x0][0xbec] ;  /* 0x0002fb00ff0a1b82 */ /* 0x000e700000000800 */
[----:B------:R-:W3:Y:S01]  /*212b0*/  @P1 LDC R27, c[0x0][0xbf0] ;  /* 0x0002fc00ff1b1b82 */ /* 0x000ee20000000800 */
[----:B--2---:R-:W-:Y:S01]  /*212c0*/  SHF.R.S32.HI R20, RZ, 0x1f, R174 ;  /* 0x0000001fff147819 */ /* 0x004fe200000114ae */
[----:B0-----:R-:W-:Y:S06]  /*212d0*/  @P2 BRA `(.L_x_1843) ;  /* 0x0000000000102947 */ /* 0x001fec0003800000 */
[----:B------:R-:W-:Y:S05]  /*212e0*/  @!P0 BRA `(.L_x_1843) ;  /* 0x00000000000c8947 */ /* 0x000fea0003800000 */
[----:B------:R-:W2:Y:S04]  /*212f0*/  LDG.E R3, desc[UR60][R24.64] ;  /* 0x0000003c18037981 */ /* 0x000ea8000c1e1900 */
[----:B-----5:R-:W2:Y:S02]  /*21300*/  LDG.E R4, desc[UR60][R24.64+0x4] ;  /* 0x0000043c18047981 */ /* 0x020ea4000c1e1900 */
[----:B--2---:R-:W-:-:S07]  /*21310*/  IMAD.IADD R4, R4, 0x1, -R3 ;  /* 0x0000000104047824 */ /* 0x004fce00078e0a03 */
.L_x_1843:
[----:B------:R-:W2:Y:S01]  /*21320*/  LDL R9, [R1+0x60] ;  /* 0x0000600001097983 */ /* 0x000ea20000100800 */
[----:B------:R-:W-:-:S03]  /*21330*/  ULDC.64 UR4, c[0x0][0xb90] ;  /* 0x0002e40000047ab9 */ /* 0x000fc60000000a00 */
[----:B------:R-:W4:Y:S01]  /*21340*/  LDL R82, [R1+0x68] ;  /* 0x0000680001527983 */ /* 0x000f220000100800 */
[----:B-----5:R-:W-:Y:S01]  /*21350*/  SHF.R.S32.HI R3, RZ, 0x1f, R2 ;  /* 0x0000001fff037819 */ /* 0x020fe20000011402 */
[----:B------:R-:W0:Y:S02]  /*21360*/  @P1 LDC R85, c[0x0][0xbec] ;  /* 0x0002fb00ff551b82 */ /* 0x000e240000000800 */
[----:B------:R-:W2:Y:S04]  /*21370*/  LDL.LU R86, [R1+0x48] ;  /* 0x0000480001567983 */ /* 0x000ea80000300800 */
[----:B------:R-:W4:Y:S01]  /*21380*/  LDL R84, [R1+0x10] ;  /* 0x0000100001547983 */ /* 0x000f220000100800 */
[----:B------:R-:W-:Y:S01]  /*21390*/  IMAD R8, R20, UR4, RZ ;  /* 0x0000000414087c24 */ /* 0x000fe2000f8e02ff */
[----:B------:R-:W-:-:S02]  /*213a0*/  SHF.R.S32.HI R36, RZ, 0x1f, R176 ;  /* 0x0000001fff247819 */ /* 0x000fc400000114b0 */
[----:B------:R-:W-:Y:S01]  /*213b0*/  SEL R80, R176, RZ, !P0 ;  /* 0x000000ffb0507207 */ /* 0x000fe20004000000 */
[----:B------:R-:W4:Y:S01]  /*213c0*/  LDL R30, [R1+0xac] ;  /* 0x0000ac00011e7983 */ /* 0x000f220000100800 */
[----:B------:R-:W-:Y:S01]  /*213d0*/  IMAD R15, R174, UR5, R8 ;  /* 0x00000005ae0f7c24 */ /* 0x000fe2000f8e0208 */
[----:B------:R-:W-:Y:S01]  /*213e0*/  SEL R36, R36, RZ, !P0 ;  /* 0x000000ff24247207 */ /* 0x000fe20004000000 */
[----:B------:R-:W-:Y:S01]  /*213f0*/  IMAD R81, R4, R21, RZ ;  /* 0x0000001504517224 */ /* 0x000fe200078e02ff */
[----:B------:R-:W0:Y:S01]  /*21400*/  @P1 LDC R87, c[0x0][0xbf0] ;  /* 0x0002fc00ff571b82 */ /* 0x000e220000000800 */
[----:B--2---:R-:W-:Y:S02]  /*21410*/  IMAD.IADD R25, R9, 0x1, R86 ;  /* 0x0000000109197824 */ /* 0x004fe400078e0256 */
[----:B------:R-:W-:Y:S01]  /*21420*/  IMAD.WIDE.U32 R8, R174, UR4, R2 ;  /* 0x00000004ae087c25 */ /* 0x000fe2000f8e0002 */
[----:B------:R-:W-:-:S03]  /*21430*/  ULDC.64 UR4, c[0x0][0xb98] ;  /* 0x0002e60000047ab9 */ /* 0x000fc60000000a00 */
[----:B-1----:R-:W-:-:S04]  /*21440*/  @P1 IMAD.HI.U32 R10, R25, R10, RZ ;  /* 0x0000000a190a1227 */ /* 0x002fc800078e00ff */
[----:B------:R-:W-:Y:S01]  /*21450*/  IMAD.MOV.U32 R11, RZ, RZ, R25 ;  /* 0x000000ffff0b7224 */ /* 0x000fe200078e0019 */
[----:B---3--:R-:W-:Y:S01]  /*21460*/  @P1 SHF.R.U32.HI R11, RZ, R27, R10 ;  /* 0x0000001bff0b1219 */ /* 0x008fe2000001160a */
[----:B----4-:R-:W-:Y:S01]  /*21470*/  IMAD R13, R84, 0x8, R82 ;  /* 0x00000008540d7824 */ /* 0x010fe200078e0252 */
[----:B------:R-:W2:Y:S01]  /*21480*/  LDL R27, [R1+0x7c] ;  /* 0x00007c00011b7983 */ /* 0x000ea20000100800 */
[----:B------:R-:W-:Y:S02]  /*21490*/  IMAD.IADD R9, R9, 0x1, R15 ;  /* 0x0000000109097824 */ /* 0x000fe400078e020f */
[----:B------:R-:W-:Y:S02]  /*214a0*/  IMAD.SHL.U32 R13, R13, 0x8, RZ ;  /* 0x000000080d0d7824 */ /* 0x000fe400078e00ff */
[----:B------:R-:W-:Y:S02]  /*214b0*/  IMAD.MOV R10, RZ, RZ, -R11 ;  /* 0x000000ffff0a7224 */ /* 0x000fe400078e0a0b */
[----:B------:R-:W-:-:S04]  /*214c0*/  IMAD.WIDE.U32 R8, R80, UR4, R8 ;  /* 0x0000000450087c25 */ /* 0x000fc8000f8e0008 */
[----:B------:R-:W-:-:S04]  /*214d0*/  IMAD.WIDE R6, R13, 0x2, R6 ;  /* 0x000000020d067825 */ /* 0x000fc800078e0206 */
[----:B------:R-:W-:Y:S02]  /*214e0*/  IMAD R15, R36, UR4, RZ ;  /* 0x00000004240f7c24 */ /* 0x000fe4000f8e02ff */
[----:B------:R-:W-:Y:S01]  /*214f0*/  IMAD R13, R21, R10, R25 ;  /* 0x0000000a150d7224 */ /* 0x000fe200078e0219 */
[----:B------:R-:W-:Y:S01]  /*21500*/  IADD3 R10, P0, R11, R8, RZ ;  /* 0x000000080b0a7210 */ /* 0x000fe20007f1e0ff */
[----:B------:R-:W-:Y:S01]  /*21510*/  IMAD R12, R80, UR5, R15 ;  /* 0x00000005500c7c24 */ /* 0x000fe2000f8e020f */
[----:B------:R-:W-:Y:S01]  /*21520*/  SHF.R.S32.HI R15, RZ, 0x1f, R11 ;  /* 0x0000001fff0f7819 */ /* 0x000fe2000001140b */
[----:B------:R-:W-:Y:S01]  /*21530*/  ULDC.64 UR4, c[0x0][0xb88] ;  /* 0x0002e20000047ab9 */ /* 0x000fe20000000a00 */
[----:B------:R-:W-:Y:S02]  /*21540*/  SHF.R.S32.HI R8, RZ, 0x1f, R13 ;  /* 0x0000001fff087819 */ /* 0x000fe4000001140d */
[----:B------:R-:W-:Y:S02]  /*21550*/  IADD3.X R11, R15, R9, R12, P0, !PT ;  /* 0x000000090f0b7210 */ /* 0x000fe400007fe40c */
[----:B------:R-:W-:Y:S01]  /*21560*/  IADD3 R25, P5, R6, 0x1000, RZ ;  /* 0x0000100006197810 */ /* 0x000fe20007fbe0ff */
[----:B------:R-:W-:-:S02]  /*21570*/  IMAD R14, R8, UR4, RZ ;  /* 0x00000004080e7c24 */ /* 0x000fc4000f8e02ff */
[----:B------:R-:W-:Y:S01]  /*21580*/  IMAD.WIDE.U32 R10, R13, UR4, R10 ;  /* 0x000000040d0a7c25 */ /* 0x000fe2000f8e000a */
[----:B------:R-:W-:-:S03]  /*21590*/  LOP3.LUT R8, R25, 0x380, RZ, 0xc0, !PT ;  /* 0x0000038019087812 */ /* 0x000fc600078ec0ff */
[----:B------:R-:W-:Y:S01]  /*215a0*/  IMAD R15, R13, UR5, R14 ;  /* 0x000000050d0f7c24 */ /* 0x000fe2000f8e020e */
[----:B------:R-:W-:Y:S01]  /*215b0*/  ULDC.64 UR4, c[0x0][0xb50] ;  /* 0x0002d40000047ab9 */ /* 0x000fe20000000a00 */
[----:B------:R-:W-:Y:S02]  /*215c0*/  SHF.R.U64 R8, R8, 0x3, RZ ;  /* 0x0000000308087819 */ /* 0x000fe400000012ff */
[----:B------:R-:W-:Y:S01]  /*215d0*/  IMAD.IADD R11, R11, 0x1, R15 ;  /* 0x000000010b0b7824 */ /* 0x000fe200078e020f */
[----:B------:R-:W-:Y:S02]  /*215e0*/  LEA R14, P0, R10, UR4, 0x2 ;  /* 0x000000040a0e7c11 */ /* 0x000fe4000f8010ff */
[----:B------:R-:W-:Y:S02]  /*215f0*/  LOP3.LUT R8, R8, R25, RZ, 0x3c, !PT ;  /* 0x0000001908087212 */ /* 0x000fe400078e3cff */
[----:B------:R-:W-:Y:S02]  /*21600*/  LEA.HI.X R26, R10, UR5, R11, 0x2, P0 ;  /* 0x000000050a1a7c11 */ /* 0x000fe400080f140b */
[----:B------:R-:W-:-:S02]  /*21610*/  IADD3 R33, P2, R6, 0x5000, RZ ;  /* 0x0000500006217810 */ /* 0x000fc40007f5e0ff */
[C---:B------:R-:W-:Y:S02]  /*21620*/  IADD3 R9, P4, R6.reuse, 0x2000, RZ ;  /* 0x0000200006097810 */ /* 0x040fe40007f9e0ff */
[C---:B------:R-:W-:Y:S01]  /*21630*/  IADD3 R29, P3, R6.reuse, 0x4000, RZ ;  /* 0x00004000061d7810 */ /* 0x040fe20007f7e0ff */
[----:B------:R-:W-:Y:S01]  /*21640*/  SHFL.IDX PT, R54, R14, RZ, 0x1c1f ;  /* 0x001c1fff0e367589 */ /* 0x000fe200000e0000 */
[----:B------:R-:W-:Y:S01]  /*21650*/  IADD3 R25, P0, R6, 0x3000, RZ ;  /* 0x0000300006197810 */ /* 0x000fe20007f1e0ff */
[----:B------:R-:W-:Y:S01]  /*21660*/  IMAD.IADD R30, R30, 0x1, R86 ;  /* 0x000000011e1e7824 */ /* 0x000fe200078e0256 */
[----:B------:R-:W-:Y:S01]  /*21670*/  IADD3 R41, P6, R6, 0x6000, RZ ;  /* 0x0000600006297810 */ /* 0x000fe20007fde0ff */
[----:B------:R-:W-:Y:S01]  /*21680*/  SHFL.IDX PT, R58, R14, 0x1, 0x1c1f ;  /* 0x003c1f000e3a7f89 */ /* 0x000fe200000e0000 */
[----:B------:R-:W-:Y:S01]  /*21690*/  LOP3.LUT R24, R25, 0x380, RZ, 0xc0, !PT ;  /* 0x0000038019187812 */ /* 0x000fe200078ec0ff */
[----:B------:R-:W-:Y:S01]  /*216a0*/  ULDC.64 UR4, c[0x0][0xaa0] ;  /* 0x0002a80000047ab9 */ /* 0x000fe20000000a00 */
[----:B------:R-:W-:-:S02]  /*216b0*/  LOP3.LUT R32, R33, 0x380, RZ, 0xc0, !PT ;  /* 0x0000038021207812 */ /* 0x000fc400078ec0ff */
[----:B------:R-:W-:Y:S02]  /*216c0*/  SHF.R.U64 R24, R24, 0x3, RZ ;  /* 0x0000000318187819 */ /* 0x000fe400000012ff */
[----:B------:R-:W-:Y:S02]  /*216d0*/  SHF.R.U64 R32, R32, 0x3, RZ ;  /* 0x0000000320207819 */ /* 0x000fe400000012ff */
[----:B------:R-:W-:Y:S01]  /*216e0*/  LOP3.LUT R24, R24, R25, RZ, 0x3c, !PT ;  /* 0x0000001918187212 */ /* 0x000fe200078e3cff */
[--C-:B------:R-:W-:Y:S01]  /*216f0*/  IMAD.X R25, RZ, RZ, R7.reuse, P0 ;  /* 0x000000ffff197224 */ /* 0x100fe200000e0607 */
[----:B------:R-:W-:Y:S02]  /*21700*/  IADD3 R53, P0, R6, 0x9000, RZ ;  /* 0x0000900006357810 */ /* 0x000fe40007f1e0ff */
[----:B------:R-:W-:Y:S01]  /*21710*/  LOP3.LUT R32, R32, R33, RZ, 0x3c, !PT ;  /* 0x0000002120207212 */ /* 0x000fe200078e3cff */
[----:B------:R-:W-:Y:S01]  /*21720*/  IMAD.X R33, RZ, RZ, R7, P2 ;  /* 0x000000ffff217224 */ /* 0x000fe200010e0607 */
[----:B------:R-:W-:-:S02]  /*21730*/  LOP3.LUT R52, R53, 0x380, RZ, 0xc0, !PT ;  /* 0x0000038035347812 */ /* 0x000fc400078ec0ff */
[----:B------:R-:W-:Y:S01]  /*21740*/  IADD3 R61, P2, R6, 0xb000, RZ ;  /* 0x0000b000063d7810 */ /* 0x000fe20007f5e0ff */
[----:B------:R-:W1:Y:S01]  /*21750*/  SHFL.IDX PT, R55, R26, RZ, 0x1c1f ;  /* 0x001c1fff1a377589 */ /* 0x000e6200000e0000 */
[----:B------:R-:W-:Y:S02]  /*21760*/  LOP3.LUT R12, R9, 0x380, RZ, 0xc0, !PT ;  /* 0x00000380090c7812 */ /* 0x000fe400078ec0ff */
[----:B------:R-:W-:Y:S01]  /*21770*/  LOP3.LUT R28, R29, 0x380, RZ, 0xc0, !PT ;  /* 0x000003801d1c7812 */ /* 0x000fe200078ec0ff */
[----:B------:R-:W3:Y:S01]  /*21780*/  SHFL.IDX PT, R59, R26, 0x1, 0x1c1f ;  /* 0x003c1f001a3b7f89 */ /* 0x000ee200000e0000 */
[----:B------:R-:W-:Y:S02]  /*21790*/  SHF.R.U64 R52, R52, 0x3, RZ ;  /* 0x0000000334347819 */ /* 0x000fe400000012ff */
[----:B------:R-:W-:Y:S02]  /*217a0*/  LOP3.LUT R60, R61, 0x380, RZ, 0xc0, !PT ;  /* 0x000003803d3c7812 */ /* 0x000fe400078ec0ff */
[----:B------:R-:W-:-:S02]  /*217b0*/  SHF.R.U64 R12, R12, 0x3, RZ ;  /* 0x000000030c0c7819 */ /* 0x000fc400000012ff */
[----:B------:R-:W-:Y:S02]  /*217c0*/  SHF.R.U64 R28, R28, 0x3, RZ ;  /* 0x000000031c1c7819 */ /* 0x000fe400000012ff */
[----:B------:R-:W-:Y:S01]  /*217d0*/  LOP3.LUT R52, R52, R53, RZ, 0x3c, !PT ;  /* 0x0000003534347212 */ /* 0x000fe200078e3cff */
[--C-:B------:R-:W-:Y:S01]  /*217e0*/  IMAD.X R53, RZ, RZ, R7.reuse, P0 ;  /* 0x000000ffff357224 */ /* 0x100fe200000e0607 */
[----:B------:R-:W-:Y:S01]  /*217f0*/  SHF.R.U64 R60, R60, 0x3, RZ ;  /* 0x000000033c3c7819 */ /* 0x000fe200000012ff */
[----:B------:R-:W-:Y:S01]  /*21800*/  VIADD R10, R30, 0x8 ;  /* 0x000000081e0a7836 */ /* 0x000fe20000000000 */
[----:B------:R-:W-:Y:S01]  /*21810*/  LOP3.LUT R12, R12, R9, RZ, 0x3c, !PT ;  /* 0x000000090c0c7212 */ /* 0x000fe200078e3cff */
[--C-:B------:R-:W-:Y:S01]  /*21820*/  IMAD.X R9, RZ, RZ, R7.reuse, P5 ;  /* 0x000000ffff097224 */ /* 0x100fe200028e0607 */
[----:B------:R-:W-:Y:S01]  /*21830*/  LOP3.LUT R28, R28, R29, RZ, 0x3c, !PT ;  /* 0x0000001d1c1c7212 */ /* 0x000fe200078e3cff */
[--C-:B------:R-:W-:Y:S01]  /*21840*/  IMAD.X R13, RZ, RZ, R7.reuse, P4 ;  /* 0x000000ffff0d7224 */ /* 0x100fe200020e0607 */
[C---:B------:R-:W-:Y:S01]  /*21850*/  IADD3 R45, P5, R6.reuse, 0x7000, RZ ;  /* 0x00007000062d7810 */ /* 0x040fe20007fbe0ff */
[----:B------:R-:W-:Y:S01]  /*21860*/  IMAD.X R29, RZ, RZ, R7, P3 ;  /* 0x000000ffff1d7224 */ /* 0x000fe200018e0607 */
[----:B------:R-:W-:-:S02]  /*21870*/  IADD3 R49, P4, R6, 0x8000, RZ ;  /* 0x0000800006317810 */ /* 0x000fc40007f9e0ff */
[----:B------:R-:W-:Y:S01]  /*21880*/  LOP3.LUT R60, R60, R61, RZ, 0x3c, !PT ;  /* 0x0000003d3c3c7212 */ /* 0x000fe200078e3cff */
[----:B------:R-:W-:Y:S01]  /*21890*/  IMAD.X R61, RZ, RZ, R7, P2 ;  /* 0x000000ffff3d7224 */ /* 0x000fe200010e0607 */
[----:B------:R-:W-:Y:S01]  /*218a0*/  IADD3 R57, P3, R6, 0xa000, RZ ;  /* 0x0000a00006397810 */ /* 0x000fe20007f7e0ff */
[----:B------:R-:W-:Y:S01]  /*218b0*/  IMAD R3, R3, UR4, RZ ;  /* 0x0000000403037c24 */ /* 0x000fe2000f8e02ff */
[----:B------:R-:W-:Y:S02]  /*218c0*/  LOP3.LUT R40, R41, 0x380, RZ, 0xc0, !PT ;  /* 0x0000038029287812 */ /* 0x000fe400078ec0ff */
[----:B------:R-:W-:Y:S02]  /*218d0*/  LOP3.LUT R44, R45, 0x380, RZ, 0xc0, !PT ;  /* 0x000003802d2c7812 */ /* 0x000fe400078ec0ff */
[----:B------:R-:W-:Y:S02]  /*218e0*/  LOP3.LUT R48, R49, 0x380, RZ, 0xc0, !PT ;  /* 0x0000038031307812 */ /* 0x000fe400078ec0ff */
[----:B------:R-:W-:Y:S01]  /*218f0*/  LOP3.LUT R56, R57, 0x380, RZ, 0xc0, !PT ;  /* 0x0000038039387812 */ /* 0x000fe200078ec0ff */
[----:B------:R-:W-:Y:S01]  /*21900*/  IMAD R83, R2, UR5, R3 ;  /* 0x0000000502537c24 */ /* 0x000fe2000f8e0203 */
[----:B------:R-:W-:Y:S01]  /*21910*/  SHF.R.U64 R40, R40, 0x3, RZ ;  /* 0x0000000328287819 */ /* 0x000fe200000012ff */
[----:B------:R-:W-:Y:S01]  /*21920*/  IMAD.WIDE.U32 R2, R2, UR4, RZ ;  /* 0x0000000402027c25 */ /* 0x000fe2000f8e00ff */
[----:B------:R-:W-:Y:S01]  /*21930*/  SHF.R.U64 R44, R44, 0x3, RZ ;  /* 0x000000032c2c7819 */ /* 0x000fe200000012ff */
[----:B------:R-:W-:Y:S01]  /*21940*/  ULDC.64 UR4, c[0x0][0xae8] ;  /* 0x0002ba0000047ab9 */ /* 0x000fe20000000a00 */
[----:B------:R-:W-:Y:S01]  /*21950*/  SHF.R.U64 R48, R48, 0x3, RZ ;  /* 0x0000000330307819 */ /* 0x000fe200000012ff */
[----:B------:R-:W-:Y:S01]  /*21960*/  IMAD R82, R82, 0x20, R84 ;  /* 0x0000002052527824 */ /* 0x000fe200078e0254 */
[----:B------:R-:W-:Y:S01]  /*21970*/  SHF.R.U64 R56, R56, 0x3, RZ ;  /* 0x0000000338387819 */ /* 0x000fe200000012ff */
[----:B------:R-:W-:Y:S01]  /*21980*/  IMAD.IADD R3, R3, 0x1, R83 ;  /* 0x0000000103037824 */ /* 0x000fe200078e0253 */
[----:B------:R-:W-:Y:S01]  /*21990*/  LOP3.LUT R40, R40, R41, RZ, 0x3c, !PT ;  /* 0x0000002928287212 */ /* 0x000fe200078e3cff */
[----:B------:R-:W-:Y:S01]  /*219a0*/  IMAD R20, R20, UR4, RZ ;  /* 0x0000000414147c24 */ /* 0x000fe2000f8e02ff */
[----:B------:R-:W-:Y:S01]  /*219b0*/  LOP3.LUT R44, R44, R45, RZ, 0x3c, !PT ;  /* 0x0000002d2c2c7212 */ /* 0x000fe200078e3cff */
[--C-:B------:R-:W-:Y:S01]  /*219c0*/  IMAD.X R41, RZ, RZ, R7.reuse, P6 ;  /* 0x000000ffff297224 */ /* 0x100fe200030e0607 */
[----:B------:R-:W-:Y:S01]  /*219d0*/  LOP3.LUT R48, R48, R49, RZ, 0x3c, !PT ;  /* 0x0000003130307212 */ /* 0x000fe200078e3cff */
[--C-:B------:R-:W-:Y:S01]  /*219e0*/  IMAD.X R45, RZ, RZ, R7.reuse, P5 ;  /* 0x000000ffff2d7224 */ /* 0x100fe200028e0607 */
[----:B------:R-:W-:Y:S01]  /*219f0*/  LOP3.LUT R56, R56, R57, RZ, 0x3c, !PT ;  /* 0x0000003938387212 */ /* 0x000fe200078e3cff */
[--C-:B------:R-:W-:Y:S01]  /*21a00*/  IMAD.X R49, RZ, RZ, R7.reuse, P4 ;  /* 0x000000ffff317224 */ /* 0x100fe200020e0607 */
[----:B------:R-:W-:Y:S01]  /*21a10*/  IADD3 R65, P6, R6, 0xc000, RZ ;  /* 0x0000c00006417810 */ /* 0x000fe20007fde0ff */
[----:B------:R-:W-:Y:S01]  /*21a20*/  IMAD.IADD R82, R86, 0x1, R82 ;  /* 0x0000000156527824 */ /* 0x000fe200078e0252 */
[C---:B------:R-:W-:Y:S01]  /*21a30*/  IADD3 R69, P5, R6.reuse, 0xd000, RZ ;  /* 0x0000d00006457810 */ /* 0x040fe20007fbe0ff */
[----:B------:R-:W-:Y:S01]  /*21a40*/  IMAD.X R57, RZ, RZ, R7, P3 ;  /* 0x000000ffff397224 */ /* 0x000fe200018e0607 */
[----:B------:R-:W-:Y:S01]  /*21a50*/  IADD3 R73, P4, R6, 0xe000, RZ ;  /* 0x0000e00006497810 */ /* 0x000fe20007f9e0ff */
[----:B------:R-:W-:Y:S01]  /*21a60*/  IMAD R83, R174, UR5, R20 ;  /* 0x00000005ae537c24 */ /* 0x000fe2000f8e0214 */
[----:B------:R-:W-:Y:S01]  /*21a70*/  IADD3 R11, P3, R6, 0xf000, RZ ;  /* 0x0000f000060b7810 */ /* 0x000fe20007f7e0ff */
[----:B------:R-:W-:Y:S01]  /*21a80*/  IMAD.WIDE.U32 R2, R174, UR4, R2 ;  /* 0x00000004ae027c25 */ /* 0x000fe2000f8e0002 */
[----:B------:R-:W-:Y:S01]  /*21a90*/  LOP3.LUT R64, R65, 0x380, RZ, 0xc0, !PT ;  /* 0x0000038041407812 */ /* 0x000fe200078ec0ff */
[----:B------:R-:W-:Y:S01]  /*21aa0*/  ULDC.64 UR4, c[0x0][0xaf0] ;  /* 0x0002bc0000047ab9 */ /* 0x000fe20000000a00 */
[----:B------:R-:W-:-:S02]  /*21ab0*/  LOP3.LUT R68, R69, 0x380, RZ, 0xc0, !PT ;  /* 0x0000038045447812 */ /* 0x000fc400078ec0ff */
[----:B------:R-:W-:Y:S01]  /*21ac0*/  LOP3.LUT R72, R73, 0x380, RZ, 0xc0, !PT ;  /* 0x0000038049487812 */ /* 0x000fe200078ec0ff */
[----:B------:R-:W-:Y:S01]  /*21ad0*/  IMAD.IADD R3, R3, 0x1, R83 ;  /* 0x0000000103037824 */ /* 0x000fe200078e0253 */
[----:B------:R-:W-:Y:S02]  /*21ae0*/  LOP3.LUT R15, R6, 0x380, RZ, 0xc0, !PT ;  /* 0x00000380060f7812 */ /* 0x000fe400078ec0ff */
[----:B------:R-:W-:Y:S01]  /*21af0*/  LOP3.LUT R4, R11, 0x380, RZ, 0xc0, !PT ;  /* 0x000003800b047812 */ /* 0x000fe200078ec0ff */
[----:B------:R-:W-:Y:S01]  /*21b00*/  IMAD.MOV.U32 R83, RZ, RZ, R82 ;  /* 0x000000ffff537224 */ /* 0x000fe200078e0052 */
[----:B------:R-:W-:Y:S02]  /*21b10*/  SHF.R.U64 R64, R64, 0x3, RZ ;  /* 0x0000000340407819 */ /* 0x000fe400000012ff */
[----:B------:R-:W-:Y:S02]  /*21b20*/  SHF.R.U64 R68, R68, 0x3, RZ ;  /* 0x0000000344447819 */ /* 0x000fe400000012ff */
[----:B------:R-:W-:-:S02]  /*21b30*/  SHF.R.U64 R72, R72, 0x3, RZ ;  /* 0x0000000348487819 */ /* 0x000fc400000012ff */
[----:B------:R-:W-:Y:S02]  /*21b40*/  SHF.R.U64 R15, R15, 0x3, RZ ;  /* 0x000000030f0f7819 */ /* 0x000fe400000012ff */
[----:B------:R-:W-:Y:S01]  /*21b50*/  SHF.R.U64 R4, R4, 0x3, RZ ;  /* 0x0000000304047819 */ /* 0x000fe200000012ff */
[--C-:B------:R-:W-:Y:S01]  /*21b60*/  IMAD.X R77, RZ, RZ, R7.reuse, P3 ;  /* 0x000000ffff4d7224 */ /* 0x100fe200018e0607 */
[----:B------:R-:W-:Y:S01]  /*21b70*/  LOP3.LUT R64, R64, R65, RZ, 0x3c, !PT ;  /* 0x0000004140407212 */ /* 0x000fe200078e3cff */
[--C-:B------:R-:W-:Y:S01]  /*21b80*/  IMAD.X R65, RZ, RZ, R7.reuse, P6 ;  /* 0x000000ffff417224 */ /* 0x100fe200030e0607 */
[----:B------:R-:W-:Y:S01]  /*21b90*/  LOP3.LUT R68, R68, R69, RZ, 0x3c, !PT ;  /* 0x0000004544447212 */ /* 0x000fe200078e3cff */
[--C-:B------:R-:W-:Y:S01]  /*21ba0*/  IMAD.X R69, RZ, RZ, R7.reuse, P5 ;  /* 0x000000ffff457224 */ /* 0x100fe200028e0607 */
[----:B------:R-:W-:Y:S01]  /*21bb0*/  LOP3.LUT R72, R72, R73, RZ, 0x3c, !PT ;  /* 0x0000004948487212 */ /* 0x000fe200078e3cff */
[----:B------:R-:W-:Y:S01]  /*21bc0*/  IMAD.X R73, RZ, RZ, R7, P4 ;  /* 0x000000ffff497224 */ /* 0x000fe200020e0607 */
[----:B------:R-:W-:Y:S01]  /*21bd0*/  LOP3.LUT R6, R15, R6, RZ, 0x3c, !PT ;  /* 0x000000060f067212 */ /* 0x000fe200078e3cff */
[----:B------:R-:W-:Y:S01]  /*21be0*/  IMAD.WIDE.U32 R2, R80, UR4, R2 ;  /* 0x0000000450027c25 */ /* 0x000fe2000f8e0002 */
[----:B------:R-:W-:-:S03]  /*21bf0*/  LOP3.LUT R76, R4, R11, RZ, 0x3c, !PT ;  /* 0x0000000b044c7212 */ /* 0x000fc600078e3cff */
[----:B------:R-:W-:Y:S01]  /*21c00*/  IMAD.IADD R86, R84, 0x1, R86 ;  /* 0x0000000154567824 */ /* 0x000fe200078e0256 */
[----:B------:R-:W-:Y:S01]  /*21c10*/  BSSY B1, `(.L_x_1844) ;  /* 0x000004e000017945 */ /* 0x000fe20003800000 */
[----:B--2---:R-:W-:-:S04]  /*21c20*/  LOP3.LUT P0, RZ, R27, 0x3, RZ, 0xc0, !PT ;  /* 0x000000031bff7812 */ /* 0x004fc8000780c0ff */
[-C--:B------:R-:W-:Y:S02]  /*21c30*/  ISETP.GE.OR P2, PT, R30, R81.reuse, P0 ;  /* 0x000000511e00720c */ /* 0x080fe40000746670 */
[----:B------:R-:W-:-:S11]  /*21c40*/  ISETP.GE.OR P0, PT, R10, R81, P0 ;  /* 0x000000510a00720c */ /* 0x000fd60000706670 */
[----:B-1----:R1:W-:Y:S04]  /*21c50*/  @!P2 ST.E desc[UR60][R54.64], R5 ;  /* 0x000000053600a985 */ /* 0x0023e8000c10193c */
[----:B---3--:R0:W-:Y:S04]  /*21c60*/  @!P0 ST.E desc[UR60][R58.64], R0 ;  /* 0x000000003a008985 */ /* 0x0081e8000c10193c */
[----:B------:R-:W5:Y:S04]  /*21c70*/  LD.E.128 R8, desc[UR60][R8.64] ;  /* 0x0000003c08087980 */ /* 0x000f68000c101d00 */
[----:B-1----:R-:W5:Y:S01]  /*21c80*/  LD.E.128 R4, desc[UR60][R6.64] ;  /* 0x0000003c06047980 */ /* 0x002f62000c101d00 */
[----:B0-----:R-:W-:-:S03]  /*21c90*/  @P1 IMAD.HI.U32 R0, R82, R85, RZ ;  /* 0x0000005552001227 */ /* 0x001fc600078e00ff */
[----:B------:R-:W5:Y:S02]  /*21ca0*/  LD.E.128 R12, desc[UR60][R12.64] ;  /* 0x0000003c0c0c7980 */ /* 0x000f64000c101d00 */
[----:B------:R-:W-:Y:S01]  /*21cb0*/  @P1 SHF.R.U32.HI R83, RZ, R87, R0 ;  /* 0x00000057ff531219 */ /* 0x000fe20000011600 */
[----:B------:R-:W-:Y:S01]  /*21cc0*/  IMAD R85, R36, UR4, RZ ;  /* 0x0000000424557c24 */ /* 0x000fe2000f8e02ff */
[----:B------:R-:W5:Y:S02]  /*21cd0*/  LD.E.128 R24, desc[UR60][R24.64] ;  /* 0x0000003c18187980 */ /* 0x000f64000c101d00 */
[--C-:B------:R-:W-:Y:S01]  /*21ce0*/  SHF.R.S32.HI R0, RZ, 0x1f, R83.reuse ;  /* 0x0000001fff007819 */ /* 0x100fe20000011453 */
[----:B------:R-:W-:Y:S01]  /*21cf0*/  IMAD.MOV R20, RZ, RZ, -R83 ;  /* 0x000000ffff147224 */ /* 0x000fe200078e0a53 */
[----:B------:R-:W5:Y:S01]  /*21d00*/  LD.E.128 R28, desc[UR60][R28.64] ;  /* 0x0000003c1c1c7980 */ /* 0x000f62000c101d00 */
[----:B------:R-:W-:Y:S01]  /*21d10*/  IMAD R85, R80, UR5, R85 ;  /* 0x0000000550557c24 */ /* 0x000fe2000f8e0255 */
[----:B------:R-:W-:Y:S01]  /*21d20*/  ULDC.64 UR4, c[0x0][0xae0] ;  /* 0x0002b80000047ab9 */ /* 0x000fe20000000a00 */
[----:B------:R-:W-:Y:S01]  /*21d30*/  IMAD R21, R21, R20, R82 ;  /* 0x0000001415157224 */ /* 0x000fe200078e0252 */
[----:B------:R-:W5:Y:S01]  /*21d40*/  LD.E.128 R32, desc[UR60][R32.64] ;  /* 0x0000003c20207980 */ /* 0x000f62000c101d00 */
[----:B------:R-:W-:-:S02]  /*21d50*/  IMAD R0, R0, UR4, RZ ;  /* 0x0000000400007c24 */ /* 0x000fc4000f8e02ff */
[----:B------:R-:W-:Y:S01]  /*21d60*/  IMAD.IADD R3, R3, 0x1, R85 ;  /* 0x0000000103037824 */ /* 0x000fe200078e0255 */
[----:B------:R-:W5:Y:S01]  /*21d70*/  LD.E.128 R40, desc[UR60][R40.64] ;  /* 0x0000003c28287980 */ /* 0x000f62000c101d00 */
[----:B------:R-:W-:-:S03]  /*21d80*/  IMAD R85, R83, UR5, R0 ;  /* 0x0000000553557c24 */ /* 0x000fc6000f8e0200 */
[----:B------:R-:W5:Y:S01]  /*21d90*/  LD.E.128 R44, desc[UR60][R44.64] ;  /* 0x0000003c2c2c7980 */ /* 0x000f62000c101d00 */
[----:B------:R-:W-:-:S03]  /*21da0*/  SHF.R.S32.HI R0, RZ, 0x1f, R21 ;  /* 0x0000001fff007819 */ /* 0x000fc60000011415 */
        /* <DEDUP_REMOVED lines=18> */
[----:B------:R-:W-:Y:S02]  /*21ed0*/  VIADD R0, R86, 0x20 ;  /* 0x0000002056007836 */ /* 0x000fe40000000000 */
[C---:B------:R-:W-:Y:S02]  /*21ee0*/  IMAD R83, R21.reuse, UR5, R20 ;  /* 0x0000000515537c24 */ /* 0x040fe4000f8e0214 */
[----:B------:R-:W-:Y:S01]  /*21ef0*/  IMAD.WIDE.U32 R2, R21, UR4, R2 ;  /* 0x0000000415027c25 */ /* 0x000fe2000f8e0002 */
[-C--:B------:R-:W-:Y:S01]  /*21f00*/  ISETP.GE.AND P1, PT, R0, R81.reuse, PT ;  /* 0x000000510000720c */ /* 0x080fe20003f26270 */
[----:B------:R-:W-:Y:S01]  /*21f10*/  ULDC.64 UR4, c[0x0][0xa80] ;  /* 0x0002a00000047ab9 */ /* 0x000fe20000000a00 */
[----:B------:R-:W-:Y:S01]  /*21f20*/  ISETP.GE.AND P2, PT, R86, R81, PT ;  /* 0x000000515600720c */ /* 0x000fe20003f46270 */
[----:B------:R-:W-:Y:S01]  /*21f30*/  VIADD R0, R18, 0x30820 ;  /* 0x0003082012007836 */ /* 0x000fe20000000000 */
[----:B------:R-:W-:Y:S01]  /*21f40*/  LEA R36, P3, R2, UR4, 0x1 ;  /* 0x0000000402247c11 */ /* 0x000fe2000f8608ff */
[----:B------:R-:W-:-:S03]  /*21f50*/  IMAD.IADD R3, R3, 0x1, R83 ;  /* 0x0000000103037824 */ /* 0x000fc600078e0253 */
[----:B------:R-:W-:Y:S02]  /*21f60*/  PRMT R0, RZ, 0x654, R0 ;  /* 0x00000654ff007816 */ /* 0x000fe40000000000 */
[----:B------:R-:W-:Y:S01]  /*21f70*/  LEA.HI.X R80, R2, UR5, R3, 0x1, P3 ;  /* 0x0000000502507c11 */ /* 0x000fe200098f0c03 */
[----:B------:R-:W-:Y:S01]  /*21f80*/  VIADD R20, R86, 0x40 ;  /* 0x0000004056147836 */ /* 0x000fe20000000000 */
[----:B0-----:R0:W1:Y:S01]  /*21f90*/  SHFL.IDX PT, R84, R36, RZ, 0x181f ;  /* 0x00181fff24547589 */ /* 0x00106200000e0000 */
[----:B------:R2:W-:Y:S03]  /*21fa0*/  SYNCS.ARRIVE.TRANS64.RED.A1T0 RZ, [R0+URZ], RZ ;  /* 0x000000ff00ff79a7 */ /* 0x0005e6000810043f */
[----:B------:R-:W-:Y:S01]  /*21fb0*/  ISETP.GE.AND P0, PT, R20, R81, PT ;  /* 0x000000511400720c */ /* 0x000fe20003f06270 */
[----:B--2---:R0:W2:Y:S01]  /*21fc0*/  SHFL.IDX PT, R0, R80, RZ, 0x181f ;  /* 0x00181fff50007589 */ /* 0x0040a200000e0000 */
[----:B------:R-:W-:Y:S11]  /*21fd0*/  @P2 BRA `(.L_x_1845) ;  /* 0x0000000000442947 */ /* 0x000ff60003800000 */
        /* <DEDUP_REMOVED lines=17> */
.L_x_1845:
[----:B------:R-:W-:Y:S05]  /*220f0*/  BSYNC B1 ;  /* 0x0000000000017941 */ /* 0x000fea0003800000 */
.L_x_1844:
        /* <DEDUP_REMOVED lines=9> */
[CC--:B---3--:R-:W-:Y:S02]  /*22190*/  @!P4 LEA R2, P6, R16.reuse, R20.reuse, 0x1 ;  /* 0x000000141002c211 */ /* 0x0c8fe400078c08ff */
        /* <DEDUP_REMOVED lines=11> */
.L_x_1847:
[----:B------:R-:W-:Y:S05]  /*22250*/  BSYNC B1 ;  /* 0x0000000000017941 */ /* 0x000fea0003800000 */
.L_x_1846:
        /* <DEDUP_REMOVED lines=9> */
[CC--:B---3--:R-:W-:Y:S02]  /*222f0*/  @!P3 LEA R2, P6, R16.reuse, R8.reuse, 0x1 ;  /* 0x000000081002b211 */ /* 0x0c8fe400078c08ff */
        /* <DEDUP_REMOVED lines=11> */
.L_x_1849:
[----:B------:R-:W-:Y:S05]  /*223b0*/  BSYNC B1 ;  /* 0x0000000000017941 */ /* 0x000fea0003800000 */
.L_x_1848:
        /* <DEDUP_REMOVED lines=9> */
[CC--:B--2---:R-:W-:Y:S02]  /*22450*/  @!P3 LEA R2, P0, R16.reuse, R36.reuse, 0x1 ;  /* 0x000000241002b211 */ /* 0x0c4fe400078008ff */
[-C--:B------:R-:W-:Y:S02]  /*22460*/  @!P4 LEA R4, P1, R201, R36.reuse, 0x1 ;  /* 0x00000024c904c211 */ /* 0x080fe400078208ff */
[----:B------:R-:W-:Y:S02]  /*22470*/  @!P5 LEA R6, P2, R19, R36, 0x1 ;  /* 0x000000241306d211 */ /* 0x000fe400078408ff */
        /* <DEDUP_REMOVED lines=12> */
.L_x_1842:
[----:B------:R-:W3:Y:S01]  /*22540*/  LDL R9, [R1+0x74] ;  /* 0x0000740001097983 */ /* 0x000ee20000100800 */
[----:B------:R-:W-:Y:S01]  /*22550*/  ULDC.64 UR4, c[0x0][0xc00] ;  /* 0x0003000000047ab9 */ /* 0x000fe20000000a00 */
[----:B------:R-:W3:Y:S01]  /*22560*/  LDC.64 R2, c[0x0][0xc00] ;  /* 0x00030000ff027b82 */ /* 0x000ee20000000a00 */
[----:B------:R-:W-:Y:S01]  /*22570*/  ISETP.NE.U32.AND P0, PT, RZ, UR4, PT ;  /* 0x00000004ff007c0c */ /* 0x000fe2000bf05070 */
[----:B0-----:R-:W-:-:S03]  /*22580*/  IMAD.MOV.U32 R6, RZ, RZ, RZ ;  /* 0x000000ffff067224 */ /* 0x001fc600078e00ff */
[----:B------:R-:W-:Y:S01]  /*22590*/  ISETP.NE.AND.EX P0, PT, RZ, UR5, PT, P0 ;  /* 0x00000005ff007c0c */ /* 0x000fe2000bf05300 */
[----:B------:R-:W-:Y:S02]  /*225a0*/  ULDC.64 UR4, c[0x0][0xc08] ;  /* 0x0003020000047ab9 */ /* 0x000fe40000000a00 */
[----:B------:R-:W-:Y:S01]  /*225b0*/  ISETP.NE.U32.AND P1, PT, RZ, UR4, PT ;  /* 0x00000004ff007c0c */ /* 0x000fe2000bf25070 */
[----:B------:R-:W0:Y:S03]  /*225c0*/  LDC R25, c[0x0][0xbe8] ;  /* 0x0002fa00ff197b82 */ /* 0x000e260000000800 */
[----:B------:R-:W-:-:S13]  /*225d0*/  ISETP.NE.AND.EX P1, PT, RZ, UR5, PT, P1 ;  /* 0x00000005ff007c0c */ /* 0x000fda000bf25310 */
[----:B------:R-:W4:Y:S01]  /*225e0*/  @P1 LDC.64 R4, c[0x0][0xc08] ;  /* 0x00030200ff041b82 */ /* 0x000f220000000a00 */
[----:B------:R-:W-:Y:S02]  /*225f0*/  ULDC UR4, c[0x0][0xa88] ;  /* 0x0002a20000047ab9 */ /* 0x000fe40000000800 */
[----:B------:R-:W-:Y:S01]  /*22600*/  IMAD.U32 R0, RZ, RZ, UR4 ;  /* 0x00000004ff007e24 */ /* 0x000fe2000f8e00ff */
[----:B------:R-:W1:Y:S01]  /*22610*/  S2R R8, SR_TID.X ;  /* 0x0000000000087919 */ /* 0x000e620000002100 */
[----:B---3--:R-:W-:-:S04]  /*22620*/  IMAD.WIDE R2, R9, 0x4, R2 ;  /* 0x0000000409027825 */ /* 0x008fc800078e0202 */
[----:B----4-:R-:W-:Y:S01]  /*22630*/  @P1 IMAD.WIDE R4, R9, 0x4, R4 ;  /* 0x0000000409041825 */ /* 0x010fe200078e0204 */
[----:B------:R3:W5:Y:S04]  /*22640*/  @P0 LDG.E R6, desc[UR60][R2.64] ;  /* 0x0000003c02060981 */ /* 0x000768000c1e1900 */
[----:B------:R3:W5:Y:S01]  /*22650*/  @P1 LDG.E R0, desc[UR60][R4.64] ;  /* 0x0000003c04001981 */ /* 0x000762000c1e1900 */
[----:B0-----:R-:W-:Y:S01]  /*22660*/  ISETP.NE.AND P2, PT, R25, 0x1, PT ;  /* 0x000000011900780c */ /* 0x001fe20003f45270 */
[----:B-1----:R-:W-:-:S05]  /*22670*/  VIADD R7, R8, 0xffffff80 ;  /* 0xffffff8008077836 */ /* 0x002fca0000000000 */
[----:B------:R-:W-:Y:S02]  /*22680*/  ISETP.GE.AND P3, PT, R7, 0x80, PT ;  /* 0x000000800700780c */ /* 0x000fe40003f66270 */
[----:B------:R-:W-:-:S05]  /*22690*/  SHF.R.S32.HI R7, RZ, 0x1f, R9 ;  /* 0x0000001fff077819 */ /* 0x000fca0000011409 */
[----:B------:R-:W0:Y:S08]  /*226a0*/  @P2 LDC R14, c[0x0][0xbec] ;  /* 0x0002fb00ff0e2b82 */ /* 0x000e300000000800 */
[----:B------:R-:W1:Y:S01]  /*226b0*/  @P2 LDC R27, c[0x0][0xbf0] ;  /* 0x0002fc00ff1b2b82 */ /* 0x000e620000000800 */
[----:B---3--:R-:W-:Y:S05]  /*226c0*/  @P1 BRA `(.L_x_1851) ;  /* 0x0000000000101947 */ /* 0x008fea0003800000 */
[----:B------:R-:W-:Y:S05]  /*226d0*/  @!P0 BRA `(.L_x_1851) ;  /* 0x00000000000c8947 */ /* 0x000fea0003800000 */
[----:B------:R-:W3:Y:S04]  /*226e0*/  LDG.E R5, desc[UR60][R2.64] ;  /* 0x0000003c02057981 */ /* 0x000ee8000c1e1900 */
[----:B-----5:R-:W3:Y:S02]  /*226f0*/  LDG.E R0, desc[UR60][R2.64+0x4] ;  /* 0x0000043c02007981 */ /* 0x020ee4000c1e1900 */
[----:B---3--:R-:W-:-:S07]  /*22700*/  IMAD.IADD R0, R0, 0x1, -R5 ;  /* 0x0000000100007824 */ /* 0x008fce00078e0a05 */
.L_x_1851:
[----:B------:R-:W3:Y:S04]  /*22710*/  LDL R24, [R1+0x70] ;  /* 0x0000700001187983 */ /* 0x000ee80000100800 */
[----:B------:R4:W5:Y:S01]  /*22720*/  LDL R20, [R1+0x48] ;  /* 0x0000480001147983 */ /* 0x0009620000100800 */
[----:B------:R-:W-:Y:S01]  /*22730*/  BSSY B1, `(.L_x_1852) ;  /* 0x000002c000017945 */ /* 0x000fe20003800000 */
[----:B------:R-:W-:Y:S02]  /*22740*/  SEL R13, R9, RZ, !P0 ;  /* 0x000000ff090d7207 */ /* 0x000fe40004000000 */
[----:B------:R-:W-:Y:S02]  /*22750*/  SEL R12, R7, RZ, !P0 ;  /* 0x000000ff070c7207 */ /* 0x000fe40004000000 */
[----:B-----5:R-:W-:-:S02]  /*22760*/  SHF.R.S32.HI R11, RZ, 0x1f, R6 ;  /* 0x0000001fff0b7819 */ /* 0x020fc40000011406 */
[----:B---3--:R-:W-:Y:S01]  /*22770*/  SHF.R.S32.HI R10, RZ, 0x1f, R24 ;  /* 0x0000001fff0a7819 */ /* 0x008fe20000011418 */
[----:B----4-:R-:W-:Y:S06]  /*22780*/  @P3 BRA `(.L_x_1853) ;  /* 0x0000000000983947 */ /* 0x010fec0003800000 */
[----:B------:R-:W3:Y:S01]  /*22790*/  LDC R9, c[0x0][0xbe8] ;  /* 0x0002fa00ff097b82 */ /* 0x000ee20000000800 */
[----:B------:R-:W-:Y:S01]  /*227a0*/  IADD3 R8, R20, -0x80, R8 ;  /* 0xffffff8014087810 */ /* 0x000fe20007ffe008 */
[----:B---3--:R-:W-:-:S05]  /*227b0*/  IMAD R2, R0, R9, RZ ;  /* 0x0000000900027224 */ /* 0x008fca00078e02ff */
[----:B------:R-:W-:-:S13]  /*227c0*/  ISETP.GE.AND P0, PT, R8, R2, PT ;  /* 0x000000020800720c */ /* 0x000fda0003f06270 */
[----:B------:R-:W-:Y:S05]  /*227d0*/  @P0 BRA `(.L_x_1853) ;  /* 0x0000000000840947 */ /* 0x000fea0003800000 */
[----:B------:R-:W-:Y:S01]  /*227e0*/  ISETP.NE.AND P0, PT, R9, 0x1, PT ;  /* 0x000000010900780c */ /* 0x000fe20003f05270 */
[----:B------:R-:W-:Y:S01]  /*227f0*/  ULDC.64 UR4, c[0x0][0xb90] ;  /* 0x0002e40000047ab9 */ /* 0x000fe20000000a00 */
[----:B------:R-:W-:Y:S02]  /*22800*/  IMAD.MOV.U32 R2, RZ, RZ, R6 ;  /* 0x000000ffff027224 */ /* 0x000fe400078e0006 */
[----:B------:R-:W-:Y:S02]  /*22810*/  IMAD R7, R10, UR4, RZ ;  /* 0x000000040a077c24 */ /* 0x000fe4000f8e02ff */
[----:B------:R-:W-:Y:S02]  /*22820*/  IMAD.MOV.U32 R3, RZ, RZ, R11 ;  /* 0x000000ffff037224 */ /* 0x000fe400078e000b */
[----:B------:R-:W-:Y:S02]  /*22830*/  IMAD.MOV.U32 R5, RZ, RZ, R8 ;  /* 0x000000ffff057224 */ /* 0x000fe400078e0008 */
[----:B------:R-:W-:-:S03]  /*22840*/  IMAD.WIDE.U32 R2, R24, UR4, R2 ;  /* 0x0000000418027c25 */ /* 0x000fc6000f8e0002 */
[----:B------:R-:W3:Y:S01]  /*22850*/  @P0 LDC R15, c[0x0][0xbec] ;  /* 0x0002fb00ff0f0b82 */ /* 0x000ee20000000800 */
[----:B------:R-:W-:Y:S01]  /*22860*/  IMAD R7, R24, UR5, R7 ;  /* 0x0000000518077c24 */ /* 0x000fe2000f8e0207 */
[----:B------:R-:W-:-:S03]  /*22870*/  ULDC.64 UR4, c[0x0][0xb98] ;  /* 0x0002e60000047ab9 */ /* 0x000fc60000000a00 */
[----:B------:R-:W-:-:S03]  /*22880*/  IMAD.IADD R3, R3, 0x1, R7 ;  /* 0x0000000103037824 */ /* 0x000fc600078e0207 */
[----:B------:R-:W4:Y:S01]  /*22890*/  @P0 LDC R21, c[0x0][0xbf0] ;  /* 0x0002fc00ff150b82 */ /* 0x000f220000000800 */
[----:B------:R-:W-:-:S04]  /*228a0*/  IMAD.WIDE.U32 R2, R13, UR4, R2 ;  /* 0x000000040d027c25 */ /* 0x000fc8000f8e0002 */
[----:B---3--:R-:W-:-:S05]  /*228b0*/  @P0 IMAD.HI.U32 R4, R8, R15, RZ ;  /* 0x0000000f08040227 */ /* 0x008fca00078e00ff */
[----:B----4-:R-:W-:Y:S01]  /*228c0*/  @P0 SHF.R.U32.HI R5, RZ, R21, R4 ;  /* 0x00000015ff050219 */ /* 0x010fe20000011604 */
        /* <DEDUP_REMOVED lines=18> */
.L_x_1853:
[----:B------:R-:W-:Y:S05]  /*229f0*/  BSYNC B1 ;  /* 0x0000000000017941 */ /* 0x000fea0003800000 */
.L_x_1852:
[----:B---3--:R-:W3:Y:S01]  /*22a00*/  LDL R4, [R1+0x68] ;  /* 0x0000680001047983 */ /* 0x008ee20000100800 */
[----:B------:R-:W-:-:S03]  /*22a10*/  ULDC.64 UR4, c[0x0][0xaa0] ;  /* 0x0002a80000047ab9 */ /* 0x000fc60000000a00 */
[----:B------:R-:W3:Y:S01]  /*22a20*/  LDL R8, [R1+0x10] ;  /* 0x0000100001087983 */ /* 0x000ee20000100800 */
[----:B------:R-:W-:Y:S01]  /*22a30*/  IMAD R3, R11, UR4, RZ ;  /* 0x000000040b037c24 */ /* 0x000fe2000f8e02ff */
[----:B------:R-:W-:Y:S03]  /*22a40*/  BSSY B1, `(.L_x_1854) ;  /* 0x000003f000017945 */ /* 0x000fe60003800000 */
        /* <DEDUP_REMOVED lines=14> */
[----:B---3--:R-:W-:Y:S02]  /*22b30*/  IMAD R4, R4, 0x20, R8 ;  /* 0x0000002004047824 */ /* 0x008fe400078e0208 */
[----:B------:R-:W-:Y:S02]  /*22b40*/  IMAD.IADD R8, R8, 0x1, R20 ;  /* 0x0000000108087824 */ /* 0x000fe400078e0214 */
[----:B------:R-:W-:-:S04]  /*22b50*/  IMAD.IADD R9, R20, 0x1, R4 ;  /* 0x0000000114097824 */ /* 0x000fc800078e0204 */
[----:B0-----:R-:W-:-:S04]  /*22b60*/  @P2 IMAD.HI.U32 R4, R9, R14, RZ ;  /* 0x0000000e09042227 */ /* 0x001fc800078e00ff */
[----:B------:R-:W-:Y:S01]  /*22b70*/  IMAD.MOV.U32 R5, RZ, RZ, R9 ;  /* 0x000000ffff057224 */ /* 0x000fe200078e0009 */
[----:B-1----:R-:W-:-:S04]  /*22b80*/  @P2 SHF.R.U32.HI R5, RZ, R27, R4 ;  /* 0x0000001bff052219 */ /* 0x002fc80000011604 */
[--C-:B------:R-:W-:Y:S01]  /*22b90*/  SHF.R.S32.HI R4, RZ, 0x1f, R5.reuse ;  /* 0x0000001fff047819 */ /* 0x100fe20000011405 */
[----:B------:R-:W-:Y:S02]  /*22ba0*/  IMAD.MOV R6, RZ, RZ, -R5 ;  /* 0x000000ffff067224 */ /* 0x000fe400078e0a05 */
[----:B------:R-:W-:-:S04]  /*22bb0*/  IMAD.WIDE.U32 R2, R5, UR4, R2 ;  /* 0x0000000405027c25 */ /* 0x000fc8000f8e0002 */
[----:B------:R-:W-:Y:S02]  /*22bc0*/  IMAD R4, R4, UR4, RZ ;  /* 0x0000000404047c24 */ /* 0x000fe4000f8e02ff */
[----:B------:R-:W-:Y:S02]  /*22bd0*/  IMAD R7, R25, R6, R9 ;  /* 0x0000000619077224 */ /* 0x000fe400078e0209 */
[----:B------:R-:W-:Y:S01]  /*22be0*/  IMAD R9, R5, UR5, R4 ;  /* 0x0000000505097c24 */ /* 0x000fe2000f8e0204 */
[----:B------:R-:W-:Y:S01]  /*22bf0*/  ULDC.64 UR4, c[0x0][0xad8] ;  /* 0x0002b60000047ab9 */ /* 0x000fe20000000a00 */
[----:B------:R-:W-:Y:S01]  /*22c00*/  IMAD R25, R0, R25, RZ ;  /* 0x0000001900197224 */ /* 0x000fe200078e02ff */
[----:B------:R-:W-:Y:S01]  /*22c10*/  SHF.R.S32.HI R4, RZ, 0x1f, R7 ;  /* 0x0000001fff047819 */ /* 0x000fe20000011407 */
[----:B------:R-:W-:Y:S02]  /*22c20*/  IMAD.IADD R3, R3, 0x1, R9 ;  /* 0x0000000103037824 */ /* 0x000fe400078e0209 */
[C---:B------:R-:W-:Y:S01]  /*22c30*/  VIADD R0, R8.reuse, 0x20 ;  /* 0x0000002008007836 */ /* 0x040fe20000000000 */
[----:B------:R-:W-:Y:S01]  /*22c40*/  ISETP.GE.AND P2, PT, R8, R25, PT ;  /* 0x000000190800720c */ /* 0x000fe20003f46270 */
[----:B------:R-:W-:-:S02]  /*22c50*/  IMAD R4, R4, UR4, RZ ;  /* 0x0000000404047c24 */ /* 0x000fc4000f8e02ff */
[----:B------:R-:W-:Y:S01]  /*22c60*/  IMAD.WIDE.U32 R2, R7, UR4, R2 ;  /* 0x0000000407027c25 */ /* 0x000fe2000f8e0002 */
[----:B------:R-:W-:-:S03]  /*22c70*/  ISETP.GE.AND P1, PT, R0, R25, PT ;  /* 0x000000190000720c */ /* 0x000fc60003f26270 */
[----:B------:R-:W-:Y:S01]  /*22c80*/  IMAD R5, R7, UR5, R4 ;  /* 0x0000000507057c24 */ /* 0x000fe2000f8e0204 */
[----:B------:R-:W-:Y:S01]  /*22c90*/  ULDC.64 UR4, c[0x0][0xa80] ;  /* 0x0002a00000047ab9 */ /* 0x000fe20000000a00 */
[----:B------:R-:W-:Y:S01]  /*22ca0*/  VIADD R0, R8, 0x40 ;  /* 0x0000004008007836 */ /* 0x000fe20000000000 */
[----:B------:R-:W-:Y:S01]  /*22cb0*/  LEA R4, P3, R2, UR4, 0x1 ;  /* 0x0000000402047c11 */ /* 0x000fe2000f8608ff */
[----:B------:R-:W-:-:S03]  /*22cc0*/  IMAD.IADD R3, R3, 0x1, R5 ;  /* 0x0000000103037824 */ /* 0x000fc600078e0205 */
[----:B------:R-:W-:Y:S02]  /*22cd0*/  ISETP.GE.AND P0, PT, R0, R25, PT ;  /* 0x000000190000720c */ /* 0x000fe40003f06270 */
[----:B------:R-:W-:Y:S02]  /*22ce0*/  LEA.HI.X R5, R2, UR5, R3, 0x1, P3 ;  /* 0x0000000502057c11 */ /* 0x000fe400098f0c03 */
[----:B------:R0:W1:Y:S04]  /*22cf0*/  SHFL.IDX PT, R2, R4, RZ, 0x181f ;  /* 0x00181fff04027589 */ /* 0x00006800000e0000 */
[----:B------:R0:W3:Y:S01]  /*22d00*/  SHFL.IDX PT, R0, R5, RZ, 0x181f ;  /* 0x00181fff05007589 */ /* 0x0000e200000e0000 */
[----:B------:R-:W-:Y:S05]  /*22d10*/  @P2 BRA `(.L_x_1855) ;  /* 0x0000000000442947 */ /* 0x000fea0003800000 */
[----:B------:R-:W-:Y:S02]  /*22d20*/  ULDC UR4, c[0x0][0xac8] ;  /* 0x0002b20000047ab9 */ /* 0x000fe40000000800 */
[----:B------:R-:W-:Y:S02]  /*22d30*/  ISETP.GE.AND P5, PT, R16, UR4, PT ;  /* 0x0000000410007c0c */ /* 0x000fe4000bfa6270 */
[----:B------:R-:W-:Y:S02]  /*22d40*/  ISETP.GE.AND P4, PT, R219, UR4, PT ;  /* 0x00000004db007c0c */ /* 0x000fe4000bf86270 */
[----:B------:R-:W-:Y:S02]  /*22d50*/  ISETP.GE.AND P3, PT, R19, UR4, PT ;  /* 0x0000000413007c0c */ /* 0x000fe4000bf66270 */
[----:B------:R-:W-:-:S07]  /*22d60*/  ISETP.GE.AND P2, PT, R23, UR4, PT ;  /* 0x0000000417007c0c */ /* 0x000fce000bf46270 */
[----:B-1----:R-:W-:-:S04]  /*22d70*/  @!P5 LEA R6, P6, R16, R2, 0x1 ;  /* 0x000000021006d211 */ /* 0x002fc800078c08ff */
[----:B---3--:R-:W-:Y:S02]  /*22d80*/  @!P5 LEA.HI.X R7, R16, R0, R17, 0x1, P6 ;  /* 0x000000001007d211 */ /* 0x008fe400030f0c11 */
        /* <DEDUP_REMOVED lines=10> */
.L_x_1855:
[----:B------:R-:W-:Y:S05]  /*22e30*/  BSYNC B1 ;  /* 0x0000000000017941 */ /* 0x000fea0003800000 */
.L_x_1854:
[----:B---3--:R3:W0:Y:S01]  /*22e40*/  SHFL.IDX PT, R0, R5, 0x1, 0x181f ;  /* 0x00381f0005007f89 */ /* 0x00862200000e0000 */
[----:B------:R-:W-:Y:S03]  /*22e50*/  BSSY B1, `(.L_x_1856) ;  /* 0x0000014000017945 */ /* 0x000fe60003800000 */
[----:B-1--4-:R3:W1:Y:S01]  /*22e60*/  SHFL.IDX PT, R2, R4, 0x1, 0x181f ;  /* 0x00381f0004027f89 */ /* 0x01266200000e0000 */
[----:B------:R-:W-:Y:S05]  /*22e70*/  @P1 BRA `(.L_x_1857) ;  /* 0x0000000000441947 */ /* 0x000fea0003800000 */
[----:B------:R-:W-:Y:S02]  /*22e80*/  ULDC UR4, c[0x0][0xac8] ;  /* 0x0002b20000047ab9 */ /* 0x000fe40000000800 */
[----:B------:R-:W-:Y:S02]  /*22e90*/  ISETP.GE.AND P4, PT, R16, UR4, PT ;  /* 0x0000000410007c0c */ /* 0x000fe4000bf86270 */
[----:B------:R-:W-:Y:S02]  /*22ea0*/  ISETP.GE.AND P3, PT, R219, UR4, PT ;  /* 0x00000004db007c0c */ /* 0x000fe4000bf66270 */
[----:B------:R-:W-:Y:S02]  /*22eb0*/  ISETP.GE.AND P2, PT, R19, UR4, PT ;  /* 0x0000000413007c0c */ /* 0x000fe4000bf46270 */
[----:B------:R-:W-:-:S07]  /*22ec0*/  ISETP.GE.AND P1, PT, R23, UR4, PT ;  /* 0x0000000417007c0c */ /* 0x000fce000bf26270 */
[CC--:B-1----:R-:W-:Y:S02]  /*22ed0*/  @!P4 LEA R6, P6, R16.reuse, R2.reuse, 0x1 ;  /* 0x000000021006c211 */ /* 0x0c2fe400078c08ff */
[----:B------:R-:W-:Y:S02]  /*22ee0*/  @!P3 LEA R10, P5, R201, R2, 0x1 ;  /* 0x00000002c90ab211 */ /* 0x000fe400078a08ff */
[----:B0-----:R-:W-:Y:S02]  /*22ef0*/  @!P4 LEA.HI.X R7, R16, R0, R17, 0x1, P6 ;  /* 0x000000001007c211 */ /* 0x001fe400030f0c11 */
        /* <DEDUP_REMOVED lines=9> */
.L_x_1857:
[----:B------:R-:W-:Y:S05]  /*22f90*/  BSYNC B1 ;  /* 0x0000000000017941 */ /* 0x000fea0003800000 */
.L_x_1856:
[----:B0-----:R0:W0:Y:S01]  /*22fa0*/  SHFL.IDX PT, R0, R5, 0x2, 0x181f ;  /* 0x00581f0005007f89 */ /* 0x00102200000e0000 */
[----:B------:R-:W-:Y:S03]  /*22fb0*/  BSSY B1, `(.L_x_1858) ;  /* 0x0000014000017945 */ /* 0x000fe60003800000 */
[----:B-1--4-:R1:W4:Y:S01]  /*22fc0*/  SHFL.IDX PT, R2, R4, 0x2, 0x181f ;  /* 0x00581f0004027f89 */ /* 0x01232200000e0000 */
[----:B------:R-:W-:Y:S05]  /*22fd0*/  @P0 BRA `(.L_x_1859) ;  /* 0x0000000000440947 */ /* 0x000fea0003800000 */
[----:B------:R-:W-:Y:S02]  /*22fe0*/  ULDC UR4, c[0x0][0xac8] ;  /* 0x0002b20000047ab9 */ /* 0x000fe40000000800 */
[----:B------:R-:W-:Y:S02]  /*22ff0*/  ISETP.GE.AND P3, PT, R16, UR4, PT ;  /* 0x0000000410007c0c */ /* 0x000fe4000bf66270 */
[----:B------:R-:W-:Y:S02]  /*23000*/  ISETP.GE.AND P2, PT, R219, UR4, PT ;  /* 0x00000004db007c0c */ /* 0x000fe4000bf46270 */
[----:B------:R-:W-:Y:S02]  /*23010*/  ISETP.GE.AND P1, PT, R19, UR4, PT ;  /* 0x0000000413007c0c */ /* 0x000fe4000bf26270 */
[----:B------:R-:W-:-:S07]  /*23020*/  ISETP.GE.AND P0, PT, R23, UR4, PT ;  /* 0x0000000417007c0c */ /* 0x000fce000bf06270 */
[CC--:B----4-:R-:W-:Y:S02]  /*23030*/  @!P3 LEA R6, P6, R16.reuse, R2.reuse, 0x1 ;  /* 0x000000021006b211 */ /* 0x0d0fe400078c08ff */
        /* <DEDUP_REMOVED lines=11> */
.L_x_1859:
[----:B------:R-:W-:Y:S05]  /*230f0*/  BSYNC B1 ;  /* 0x0000000000017941 */ /* 0x000fea0003800000 */
.L_x_1858:
[----:B0-----:R-:W-:Y:S01]  /*23100*/  VIADD R0, R8, 0x60 ;  /* 0x0000006008007836 */ /* 0x001fe20000000000 */
[----:B------:R0:W0:Y:S04]  /*23110*/  SHFL.IDX PT, R6, R5, 0x3, 0x181f ;  /* 0x00781f0005067f89 */ /* 0x00002800000e0000 */
[----:B------:R-:W-:Y:S01]  /*23120*/  ISETP.GE.AND P0, PT, R0, R25, PT ;  /* 0x000000190000720c */ /* 0x000fe20003f06270 */
[----:B----4-:R4:W0:-:S12]  /*23130*/  SHFL.IDX PT, R2, R4, 0x3, 0x181f ;  /* 0x00781f0004027f89 */ /* 0x01081800000e0000 */
[----:B----4-:R-:W-:Y:S05]  /*23140*/  @P0 BRA `(.L_x_1850) ;  /* 0x0000000000440947 */ /* 0x010fea0003800000 */
[----:B------:R-:W-:Y:S02]  /*23150*/  ULDC UR4, c[0x0][0xac8] ;  /* 0x0002b20000047ab9 */ /* 0x000fe40000000800 */
[----:B------:R-:W-:Y:S02]  /*23160*/  ISETP.GE.AND P3, PT, R16, UR4, PT ;  /* 0x0000000410007c0c */ /* 0x000fe4000bf66270 */
[----:B------:R-:W-:Y:S02]  /*23170*/  ISETP.GE.AND P2, PT, R219, UR4, PT ;  /* 0x00000004db007c0c */ /* 0x000fe4000bf46270 */
[----:B------:R-:W-:Y:S02]  /*23180*/  ISETP.GE.AND P1, PT, R19, UR4, PT ;  /* 0x0000000413007c0c */ /* 0x000fe4000bf26270 */
[----:B------:R-:W-:-:S07]  /*23190*/  ISETP.GE.AND P0, PT, R23, UR4, PT ;  /* 0x0000000417007c0c */ /* 0x000fce000bf06270 */
[CC--:B01-3--:R-:W-:Y:S02]  /*231a0*/  @!P3 LEA R4, P6, R16.reuse, R2.reuse, 0x1 ;  /* 0x000000021004b211 */ /* 0x0cbfe400078c08ff */
[-C--:B------:R-:W-:Y:S02]  /*231b0*/  @!P2 LEA R8, P5, R201, R2.reuse, 0x1 ;  /* 0x00000002c908a211 */ /* 0x080fe400078a08ff */
[----:B------:R-:W-:Y:S02]  /*231c0*/  @!P1 LEA R10, P4, R19, R2, 0x1 ;  /* 0x00000002130a9211 */ /* 0x000fe400078808ff */
[----:B------:R-:W-:Y:S02]  /*231d0*/  @!P3 LEA.HI.X R5, R16, R6, R17, 0x1, P6 ;  /* 0x000000061005b211 */ /* 0x000fe400030f0c11 */
        /* <DEDUP_REMOVED lines=8> */
.L_x_1850:
[----:B------:R-:W-:Y:S05]  /*23260*/  BSYNC B0 ;  /* 0x0000000000007941 */ /* 0x000fea0003800000 */
.L_x_1841:
[----:B------:R-:W-:Y:S02]  /*23270*/  ULDC UR4, c[0x0][0xc3c] ;  /* 0x00030f0000047ab9 */ /* 0x000fe40000000800 */
[----:B--2---:R-:W-:-:S13]  /*23280*/  ISETP.GE.AND P0, PT, R39, UR4, PT ;  /* 0x0000000427007c0c */ /* 0x004fda000bf06270 */
[----:B------:R-:W-:Y:S05]  /*23290*/  @!P0 BRA `(.L_x_1860) ;  /* 0xfffffde0004c8947 */ /* 0x000fea000383ffff */
[----:B------:R-:W-:Y:S05]  /*232a0*/  BRA `(.L_x_1557) ;  /* 0x0000007800687947 */ /* 0x000fea0003800000 */
.L_x_1555:
        /* <DEDUP_REMOVED lines=16> */
.L_x_1861:
        /* <DEDUP_REMOVED lines=41> */
.L_x_1867:
[----:B------:R-:W-:Y:S01]  /*23640*/  UIADD3 UR4, UR4, 0x1f, URZ ;  /* 0x0000001f04047890 */ /* 0x000fe2000fffe03f */
[----:B------:R-:W-:-:S05]  /*23650*/  IMAD.U32 R19, RZ, RZ, UR7 ;  /* 0x00000007ff137e24 */ /* 0x000fca000f8e00ff */
        /* <DEDUP_REMOVED lines=10> */
.L_x_1866:
[----:B------:R-:W-:Y:S05]  /*23700*/  BSYNC B0 ;  /* 0x0000000000007941 */ /* 0x000fea0003800000 */
.L_x_1865:
        /* <DEDUP_REMOVED lines=20> */
.L_x_1863:
        /* <DEDUP_REMOVED lines=20> */
.L_x_1868:
[----:B---3--:R-:W-:Y:S01]  /*23990*/  IMAD R16, R16, UR5, R13 ;  /* 0x0000000510107c24 */ /* 0x008fe2000f8e020d */
[----:B------:R-:W-:Y:S01]  /*239a0*/  IABS R2, R6 ;  /* 0x0000000600027213 */ /* 0x000fe20000000000 */
[----:B01----:R-:W-:-:S03]  /*239b0*/  IMAD.MOV R11, RZ, RZ, -R3 ;  /* 0x000000ffff0b7224 */ /* 0x003fc600078e0a03 */
[----:B--2---:R-:W-:Y:S01]  /*239c0*/  IADD3 R9, -R16, UR6, RZ ;  /* 0x0000000610097c10 */ /* 0x004fe2000fffe1ff */
[----:B------:R-:W-:Y:S02]  /*239d0*/  IMAD.MOV R10, RZ, RZ, -R2 ;  /* 0x000000ffff0a7224 */ /* 0x000fe400078e0a02 */
[----:B------:R-:W-:Y:S01]  /*239e0*/  IMAD R11, R11, R12, RZ ;  /* 0x0000000c0b0b7224 */ /* 0x000fe200078e02ff */
[----:B------:R-:W-:Y:S01]  /*239f0*/  IABS R8, R9 ;  /* 0x0000000900087213 */ /* 0x000fe20000000000 */
[----:B------:R-:W-:-:S04]  /*23a00*/  IMAD.MOV.U32 R2, RZ, RZ, RZ ;  /* 0x000000ffff027224 */ /* 0x000fc800078e00ff */
        /* <DEDUP_REMOVED lines=15> */
[----:B------:R-:W-:Y:S02]  /*23b00*/  IMAD R8, R7, R2, RZ ;  /* 0x0000000207087224 */ /* 0x000fe400078e02ff */
[----:B------:R-:W-:Y:S02]  /*23b10*/  IMAD.MOV R2, RZ, RZ, -R2 ;  /* 0x000000ffff027224 */ /* 0x000fe400078e0a02 */
[----:B------:R-:W-:Y:S02]  /*23b20*/  IMAD.MOV R10, RZ, RZ, -R8 ;  /* 0x000000ffff0a7224 */ /* 0x000fe400078e0a08 */
[----:B------:R-:W-:Y:S02]  /*23b30*/  IMAD R13, R6, R2, R9 ;  /* 0x00000002060d7224 */ /* 0x000fe400078e0209 */
[----:B------:R-:W-:Y:S01]  /*23b40*/  IMAD.MOV.U32 R2, RZ, RZ, RZ ;  /* 0x000000ffff027224 */ /* 0x000fe200078e00ff */
[----:B------:R-:W-:-:S04]  /*23b50*/  VIADDMNMX R18, R10, UR5, R7, PT ;  /* 0x000000050a127c46 */ /* 0x000fc8000b800107 */
[-C--:B------:R-:W-:Y:S02]  /*23b60*/  IABS R10, R18.reuse ;  /* 0x00000012000a7213 */ /* 0x080fe40000000000 */
[----:B------:R-:W-:Y:S02]  /*23b70*/  IABS R6, R18 ;  /* 0x0000001200067213 */ /* 0x000fe40000000000 */
        /* <DEDUP_REMOVED lines=8> */
[----:B------:R-:W-:-:S04]  /*23c00*/  IMAD.HI.U32 R2, R3, R9, R2 ;  /* 0x0000000903027227 */ /* 0x000fc800078e0002 */
[----:B------:R-:W-:Y:S02]  /*23c10*/  IMAD.MOV R3, RZ, RZ, -R6 ;  /* 0x000000ffff037224 */ /* 0x000fe400078e0a06 */
        /* <DEDUP_REMOVED lines=12> */
[----:B------:R-:W-:Y:S01]  /*23ce0*/  @!P1 LOP3.LUT R2, RZ, R18, RZ, 0x33, !PT ;  /* 0x00000012ff029212 */ /* 0x000fe200078e33ff */
[----:B------:R-:W-:-:S03]  /*23cf0*/  IMAD.MOV R18, RZ, RZ, -R18 ;  /* 0x000000ffff127224 */ /* 0x000fc600078e0a12 */
[----:B------:R-:W-:Y:S01]  /*23d00*/  LOP3.LUT R17, RZ, R2, RZ, 0x33, !PT ;  /* 0x00000002ff117212 */ /* 0x000fe200078e33ff */
[----:B------:R-:W-:-:S04]  /*23d10*/  IMAD R18, R2, R18, R3 ;  /* 0x0000001202127224 */ /* 0x000fc800078e0203 */
[----:B------:R-:W-:Y:S01]  /*23d20*/  IMAD.IADD R17, R4, 0x1, R17 ;  /* 0x0000000104117824 */ /* 0x000fe200078e0211 */
[----:B------:R-:W-:Y:S06]  /*23d30*/  BRA `(.L_x_1869) ;  /* 0x00000000000c7947 */ /* 0x000fec0003800000 */
.L_x_1864:
[----:B------:R-:W-:Y:S02]  /*23d40*/  IMAD.MOV.U32 R17, RZ, RZ, RZ ;  /* 0x000000ffff117224 */ /* 0x000fe400078e00ff */
[----:B------:R-:W-:Y:S02]  /*23d50*/  IMAD.U32 R16, RZ, RZ, UR6 ;  /* 0x00000006ff107e24 */ /* 0x000fe4000f8e00ff */
[----:B------:R-:W-:-:S07]  /*23d60*/  IMAD.MOV.U32 R18, RZ, RZ, RZ ;  /* 0x000000ffff127224 */ /* 0x000fce00078e00ff */
.L_x_1869:
[----:B------:R-:W-:-:S13]  /*23d70*/  ISETP.NE.AND P0, PT, R5, RZ, PT ;  /* 0x000000ff0500720c */ /* 0x000fda0003f05270 */
[----:B------:R-:W0:Y:S01]  /*23d80*/  @!P0 S2R R3, SR_CgaCtaId ;  /* 0x0000000000038919 */ /* 0x000e220000008800 */
[----:B------:R-:W-:-:S04]  /*23d90*/  @!P0 MOV R2, 0x400 ;  /* 0x0000040000028802 */ /* 0x000fc80000000f00 */
[----:B0-----:R-:W-:-:S05]  /*23da0*/  @!P0 LEA R2, R3, R2, 0x18 ;  /* 0x0000000203028211 */ /* 0x001fca00078ec0ff */
[----:B------:R0:W-:Y:S01]  /*23db0*/  @!P0 STS.128 [R2+0x308d0], R16 ;  /* 0x0308d01002008388 */ /* 0x0001e20000000c00 */
[----:B------:R-:W-:Y:S06]  /*23dc0*/  BAR.ARV 0x5, 0x180 ;  /* 0x0146000000007b1d */ /* 0x000fec0000002000 */
.L_x_1862:
[----:B------:R2:W-:Y:S01]  /*23dd0*/  STL [R1+0x34], RZ ;  /* 0x000034ff01007387 */ /* 0x0005e20000100800 */
[----:B------:R-:W-:Y:S01]  /*23de0*/  ULDC UR4, c[0x0][0xc3c] ;  /* 0x00030f0000047ab9 */ /* 0x000fe20000000800 */
[----:B------:R-:W-:Y:S01]  /*23df0*/  IMAD.MOV.U32 R29, RZ, RZ, 0x1 ;  /* 0x00000001ff1d7424 */ /* 0x000fe200078e00ff */
[----:B-1----:R-:W-:Y:S01]  /*23e00*/  ISETP.GE.AND P0, PT, R19, UR4, PT ;  /* 0x0000000413007c0c */ /* 0x002fe2000bf06270 */
[----:B------:R-:W-:-:S12]  /*23e10*/  IMAD.MOV.U32 R25, RZ, RZ, RZ ;  /* 0x000000ffff197224 */ /* 0x000fd800078e00ff */
[----:B--2---:R-:W-:Y:S05]  /*23e20*/  @P0 BRA `(.L_x_1870) ;  /* 0x0000006800ac0947 */ /* 0x004fea0003800000 */
[----:B------:R-:W2:Y:S01]  /*23e30*/  LDL R4, [R1+0x20] ;  /* 0x0000200001047983 */ /* 0x000ea20000100800 */
[C---:B------:R-:W-:Y:S01]  /*23e40*/  IMAD.SHL.U32 R37, R0.reuse, 0x8, RZ ;  /* 0x0000000800257824 */ /* 0x040fe200078e00ff */
[----:B0-----:R-:W-:Y:S01]  /*23e50*/  LOP3.LUT R2, R0, 0x7f, RZ, 0xc0, !PT ;  /* 0x0000007f00027812 */ /* 0x001fe200078ec0ff */
[----:B------:R-:W0:Y:S01]  /*23e60*/  S2UR UR5, SR_CgaCtaId ;  /* 0x00000000000579c3 */ /* 0x000e220000008800 */
[----:B------:R-:W-:Y:S01]  /*23e70*/  UMOV UR4, 0x400 ;  /* 0x0000040000047882 */ /* 0x000fe20000000000 */
[----:B------:R-:W-:Y:S01]  /*23e80*/  BSSY B8, `(.L_x_1870) ;  /* 0x00006a5000087945 */ /* 0x000fe20003800000 */
[----:B------:R-:W-:Y:S01]  /*23e90*/  LOP3.LUT R3, R37, 0x1f8, RZ, 0xc0, !PT ;  /* 0x000001f825037812 */ /* 0x000fe200078ec0ff */
[----:B------:R-:W-:Y:S01]  /*23ea0*/  IMAD.SHL.U32 R34, R2, 0x8, RZ ;  /* 0x0000000802227824 */ /* 0x000fe200078e00ff */
[----:B------:R-:W-:Y:S01]  /*23eb0*/  SHF.R.U32.HI R2, RZ, 0x3, R2 ;  /* 0x00000003ff027819 */ /* 0x000fe20000011602 */
[----:B------:R-:W-:Y:S01]  /*23ec0*/  IMAD.MOV.U32 R30, RZ, RZ, 0x1 ;  /* 0x00000001ff1e7424 */ /* 0x000fe200078e00ff */
[----:B------:R-:W-:Y:S01]  /*23ed0*/  LOP3.LUT R3, R3, 0x38, R0, 0x78, !PT ;  /* 0x0000003803037812 */ /* 0x000fe200078e7800 */
[----:B------:R-:W-:Y:S01]  /*23ee0*/  IMAD.SHL.U32 R0, R0, 0x10, RZ ;  /* 0x0000001000007824 */ /* 0x000fe200078e00ff */
[----:B------:R-:W-:Y:S01]  /*23ef0*/  LOP3.LUT R37, R37, 0x38, RZ, 0xc0, !PT ;  /* 0x0000003825257812 */ /* 0x000fe200078ec0ff */
[----:B------:R-:W-:Y:S01]  /*23f00*/  IMAD.MOV.U32 R27, RZ, RZ, RZ ;  /* 0x000000ffff1b7224 */ /* 0x000fe200078e00ff */
[----:B------:R-:W-:Y:S01]  /*23f10*/  LOP3.LUT R34, R3, 0x200, R34, 0xf8, !PT ;  /* 0x0000020003227812 */ /* 0x000fe200078ef822 */
[----:B------:R-:W-:Y:S01]  /*23f20*/  IMAD.MOV.U32 R25, RZ, RZ, RZ ;  /* 0x000000ffff197224 */ /* 0x000fe200078e00ff */
[----:B------:R-:W-:Y:S01]  /*23f30*/  LOP3.LUT R0, R2, 0x70, R0, 0xf8, !PT ;  /* 0x0000007002007812 */ /* 0x000fe200078ef800 */
[----:B------:R-:W-:Y:S01]  /*23f40*/  IMAD.MOV.U32 R29, RZ, RZ, 0x1 ;  /* 0x00000001ff1d7424 */ /* 0x000fe200078e00ff */
[C---:B------:R-:W-:Y:S01]  /*23f50*/  LOP3.LUT R2, R37.reuse, 0x80, RZ, 0xfc, !PT ;  /* 0x0000008025027812 */ /* 0x040fe200078efcff */
[----:B------:R-:W-:Y:S01]  /*23f60*/  ULDC.64 UR36, c[0x0][0x198] ;  /* 0x0000660000247ab9 */ /* 0x000fe20000000a00 */
[----:B------:R-:W-:Y:S01]  /*23f70*/  LOP3.LUT R0, R37, 0xc0, RZ, 0xfc, !PT ;  /* 0x000000c025007812 */ /* 0x000fe200078efcff */
[----:B------:R-:W-:Y:S01]  /*23f80*/  ULDC UR38, c[0x0][0xc] ;  /* 0x0000030000267ab9 */ /* 0x000fe20000000800 */
[----:B0-----:R-:W-:-:S06]  /*23f90*/  ULEA UR4, UR5, UR4, 0x18 ;  /* 0x0000000405047291 */ /* 0x001fcc000f8ec03f */
[----:B------:R-:W-:-:S04]  /*23fa0*/  IMAD.U32 R23, RZ, RZ, UR4 ;  /* 0x00000004ff177e24 */ /* 0x000fc8000f8e00ff */
[----:B------:R-:W-:Y:S01]  /*23fb0*/  IMAD R36, R34, 0x2, R23 ;  /* 0x0000000222247824 */ /* 0x000fe200078e0217 */
[----:B--2---:R-:W-:-:S05]  /*23fc0*/  LOP3.LUT R3, R4, 0x2, RZ, 0xfc, !PT ;  /* 0x0000000204037812 */ /* 0x004fca00078efcff */
[----:B------:R0:W-:Y:S04]  /*23fd0*/  STL [R1+0x44], R3 ;  /* 0x0000440301007387 */ /* 0x0001e80000100800 */
[----:B------:R1:W-:Y:S01]  /*23fe0*/  STL [R1+0x34], RZ ;  /* 0x000034ff01007387 */ /* 0x0003e20000100800 */
[----:B0-----:R-:W-:-:S07]  /*23ff0*/  LOP3.LUT R3, R37, 0x40, RZ, 0xfc, !PT ;  /* 0x0000004025037812 */ /* 0x001fce00078efcff */
.L_x_1993:
[----:B------:R-:W-:Y:S05]  /*24000*/  YIELD ;  /* 0x0000000000007946 */ /* 0x000fea0003800000 */
[----:B------:R-:W-:Y:S01]  /*24010*/  ULDC.64 UR4, c[0x0][0xa28] ;  /* 0x00028a0000047ab9 */ /* 0x000fe20000000a00 */
[----:B------:R-:W-:Y:S01]  /*24020*/  IMAD.MOV.U32 R11, RZ, RZ, RZ ;  /* 0x000000ffff0b7224 */ /* 0x000fe200078e00ff */
[----:B------:R-:W-:Y:S01]  /*24030*/  ISETP.NE.U32.AND P0, PT, RZ, UR4, PT ;  /* 0x00000004ff007c0c */ /* 0x000fe2000bf05070 */
[----:B0-----:R-:W0:Y:S01]  /*24040*/  LDC.64 R4, c[0x0][0xa00] ;  /* 0x00028000ff047b82 */ /* 0x001e220000000a00 */
[----:B------:R-:W-:Y:S02]  /*24050*/  ULDC.64 UR6, c[0x0][0xa10] ;  /* 0x0002840000067ab9 */ /* 0x000fe40000000a00 */
[----:B------:R-:W-:Y:S01]  /*24060*/  ISETP.NE.AND.EX P0, PT, RZ, UR5, PT, P0 ;  /* 0x00000005ff007c0c */ /* 0x000fe2000bf05300 */
[----:B------:R-:W-:-:S12]  /*24070*/  ULDC.64 UR4, c[0x0][0xa18] ;  /* 0x0002860000047ab9 */ /* 0x000fd80000000a00 */
[----:B--2---:R-:W2:Y:S01]  /*24080*/  @P0 LDC.64 R2, c[0x0][0xa28] ;  /* 0x00028a00ff020b82 */ /* 0x004ea20000000a00 */
[----:B------:R-:W-:Y:S01]  /*24090*/  ISETP.NE.U32.AND P1, PT, RZ, UR6, PT ;  /* 0x00000006ff007c0c */ /* 0x000fe2000bf25070 */
[----:B--2---:R-:W-:-:S05]  /*240a0*/  @P0 IMAD.WIDE R2, R19, 0x4, R2 ;  /* 0x0000000413020825 */ /* 0x004fca00078e0202 */
[----:B------:R2:W3:Y:S01]  /*240b0*/  @P0 LDG.E R11, desc[UR60][R2.64] ;  /* 0x0000003c020b0981 */ /* 0x0004e2000c1e1900 */
[----:B------:R-:W-:Y:S01]  /*240c0*/  ISETP.NE.U32.AND P0, PT, RZ, UR4, PT ;  /* 0x00000004ff007c0c */ /* 0x000fe2000bf05070 */
[----:B------:R-:W-:Y:S01]  /*240d0*/  IMAD.MOV.U32 R35, RZ, RZ, RZ ;  /* 0x000000ffff237224 */ /* 0x000fe200078e00ff */
[----:B------:R-:W-:Y:S01]  /*240e0*/  ISETP.NE.AND.EX P1, PT, RZ, UR7, PT, P1 ;  /* 0x00000007ff007c0c */ /* 0x000fe2000bf25310 */
[----:B------:R-:W-:Y:S01]  /*240f0*/  IMAD.MOV.U32 R0, RZ, RZ, RZ ;  /* 0x000000ffff007224 */ /* 0x000fe200078e00ff */
[----:B------:R-:W-:Y:S01]  /*24100*/  ISETP.NE.AND.EX P2, PT, RZ, UR5, PT, P0 ;  /* 0x00000005ff007c0c */ /* 0x000fe2000bf45300 */
[----:B------:R-:W-:Y:S01]  /*24110*/  ULDC.64 UR4, c[0x0][0xa00] ;  /* 0x0002800000047ab9 */ /* 0x000fe20000000a00 */
[----:B0-----:R-:W-:Y:S01]  /*24120*/  IMAD.WIDE R4, R19, 0x4, R4 ;  /* 0x0000000413047825 */ /* 0x001fe200078e0204 */
[----:B------:R-:W-:Y:S01]  /*24130*/  ISETP.NE.U32.AND P0, PT, RZ, UR4, PT ;  /* 0x00000004ff007c0c */ /* 0x000fe2000bf05070 */
[----:B--2---:R-:W0:Y:S03]  /*24140*/  LDC.64 R2, c[0x0][0xa10] ;  /* 0x00028400ff027b82 */ /* 0x004e260000000a00 */
[----:B------:R-:W-:-:S06]  /*24150*/  ISETP.NE.AND.EX P0, PT, RZ, UR5, PT, P0 ;  /* 0x00000005ff007c0c */ /* 0x000fcc000bf05300 */
[----:B------:R-:W2:Y:S07]  /*24160*/  @P2 LDC.64 R6, c[0x0][0xa18] ;  /* 0x00028600ff062b82 */ /* 0x000eae0000000a00 */
[----:B------:R-:W5:Y:S01]  /*24170*/  @P0 LDG.E R35, desc[UR60][R4.64] ;  /* 0x0000003c04230981 */ /* 0x000f62000c1e1900 */
[----:B0-----:R-:W-:-:S05]  /*24180*/  IMAD.WIDE R2, R19, 0x4, R2 ;  /* 0x0000000413027825 */ /* 0x001fca00078e0202 */
[----:B------:R-:W5:Y:S01]  /*24190*/  @P1 LDG.E R0, desc[UR60][R2.64] ;  /* 0x0000003c02001981 */ /* 0x000f62000c1e1900 */
[----:B------:R-:W-:Y:S02]  /*241a0*/  ULDC UR4, c[0x0][0x288] ;  /* 0x0000a20000047ab9 */ /* 0x000fe40000000800 */
[----:B------:R-:W-:Y:S01]  /*241b0*/  IMAD.U32 R31, RZ, RZ, UR4 ;  /* 0x00000004ff1f7e24 */ /* 0x000fe2000f8e00ff */
[----:B------:R-:W-:Y:S02]  /*241c0*/  ULDC.64 UR4, c[0x0][0x418] ;  /* 0x0001060000047ab9 */ /* 0x000fe40000000a00 */
[----:B------:R-:W-:-:S03]  /*241d0*/  UISETP.NE.U32.AND UP0, UPT, UR4, URZ, UPT ;  /* 0x0000003f0400728c */ /* 0x000fc6000bf05070 */
[----:B------:R-:W-:Y:S01]  /*241e0*/  ULDC UR4, c[0x0][0x424] ;  /* 0x0001090000047ab9 */ /* 0x000fe20000000800 */
[----:B------:R-:W-:Y:S01]  /*241f0*/  UISETP.NE.AND.EX UP0, UPT, UR5, URZ, UPT, UP0 ;  /* 0x0000003f0500728c */ /* 0x000fe2000bf05300 */
[----:B--2---:R-:W-:Y:S02]  /*24200*/  @P2 IMAD.WIDE R6, R19, 0x4, R6 ;  /* 0x0000000413062825 */ /* 0x004fe400078e0206 */
[----:B------:R-:W-:Y:S01]  /*24210*/  ULDC UR5, c[0x0][0x2f0] ;  /* 0x0000bc0000057ab9 */ /* 0x000fe20000000800 */
[----:B------:R-:W-:Y:S02]  /*24220*/  USEL UR4, UR4, 0x1, UP0 ;  /* 0x0000000104047887 */ /* 0x000fe40008000000 */
[----:B------:R0:W5:Y:S02]  /*24230*/  @P2 LDG.E R31, desc[UR60][R6.64] ;  /* 0x0000003c061f2981 */ /* 0x000164000c1e1900 */
[----:B------:R-:W-:-:S03]  /*24240*/  UIMAD UR4, UR4, UR5, URZ ;  /* 0x00000005040472a4 */ /* 0x000fc6000f8e023f */
[----:B------:R-:W-:-:S03]  /*24250*/  ULDC UR5, c[0x0][0x348] ;  /* 0x0000d20000057ab9 */ /* 0x000fc60000000800 */
[----:B------:R-:W-:Y:S02]  /*24260*/  IMAD.U32 R9, RZ, RZ, UR4 ;  /* 0x00000004ff097e24 */ /* 0x000fe4000f8e00ff */
[----:B0-----:R-:W-:Y:S01]  /*24270*/  IMAD.U32 R6, RZ, RZ, UR5 ;  /* 0x00000005ff067e24 */ /* 0x001fe2000f8e00ff */
[----:B---3--:R0:W-:Y:S01]  /*24280*/  STL [R1+0x10], R11 ;  /* 0x0000100b01007387 */ /* 0x0081e20000100800 */
[----:B------:R-:W-:Y:S05]  /*24290*/  @P2 BRA `(.L_x_1871) ;  /* 0x0000000000102947 */ /* 0x000fea0003800000 */
[----:B------:R-:W-:Y:S05]  /*242a0*/  @!P0 BRA `(.L_x_1871) ;  /* 0x00000000000c8947 */ /* 0x000fea0003800000 */
[----:B------:R-:W2:Y:S04]  /*242b0*/  LDG.E R8, desc[UR60][R4.64] ;  /* 0x0000003c04087981 */ /* 0x000ea8000c1e1900 */
[----:B-----5:R-:W2:Y:S02]  /*242c0*/  LDG.E R31, desc[UR60][R4.64+0x4] ;  /* 0x0000043c041f7981 */ /* 0x020ea4000c1e1900 */
[----:B--2---:R-:W-:-:S07]  /*242d0*/  IMAD.IADD R31, R31, 0x1, -R8 ;  /* 0x000000011f1f7824 */ /* 0x004fce00078e0a08 */
.L_x_1871:
[----:B------:R-:W-:Y:S02]  /*242e0*/  ULDC.64 UR4, c[0x0][0xa20] ;  /* 0x0002880000047ab9 */ /* 0x000fe40000000a00 */
[----:B------:R-:W-:-:S04]  /*242f0*/  ISETP.NE.U32.AND P0, PT, RZ, UR4, PT ;  /* 0x00000004ff007c0c */ /* 0x000fc8000bf05070 */
[----:B------:R-:W-:-:S13]  /*24300*/  ISETP.NE.AND.EX P0, PT, RZ, UR5, PT, P0 ;  /* 0x00000005ff007c0c */ /* 0x000fda000bf05300 */
[----:B------:R-:W-:Y:S05]  /*24310*/  @!P0 BRA `(.L_x_1872) ;  /* 0x0000000000108947 */ /* 0x000fea0003800000 */
[----:B------:R-:W2:Y:S02]  /*24320*/  LDC.64 R4, c[0x0][0xa20] ;  /* 0x00028800ff047b82 */ /* 0x000ea40000000a00 */
[----:B--2---:R-:W-:-:S05]  /*24330*/  IMAD.WIDE R4, R19, 0x4, R4 ;  /* 0x0000000413047825 */ /* 0x004fca00078e0204 */
[----:B------:R2:W5:Y:S01]  /*24340*/  LDG.E R9, desc[UR60][R4.64] ;  /* 0x0000003c04097981 */ /* 0x000562000c1e1900 */
[----:B------:R-:W-:Y:S05]  /*24350*/  BRA `(.L_x_1873) ;  /* 0x0000000000247947 */ /* 0x000fea0003800000 */
.L_x_1872:
[----:B------:R-:W-:Y:S02]  /*24360*/  ULDC.64 UR4, c[0x0][0xa08] ;  /* 0x0002820000047ab9 */ /* 0x000fe40000000a00 */
[----:B------:R-:W-:-:S04]  /*24370*/  ISETP.NE.U32.AND P0, PT, RZ, UR4, PT ;  /* 0x00000004ff007c0c */ /* 0x000fc8000bf05070 */
[----:B------:R-:W-:-:S13]  /*24380*/  ISETP.NE.AND.EX P0, PT, RZ, UR5, PT, P0 ;  /* 0x00000005ff007c0c */ /* 0x000fda000bf05300 */
[----:B------:R-:W-:Y:S05]  /*24390*/  @!P0 BRA `(.L_x_1873) ;  /* 0x0000000000148947 */ /* 0x000fea0003800000 */
[----:B------:R-:W2:Y:S02]  /*243a0*/  LDC.64 R4, c[0x0][0xa08] ;  /* 0x00028200ff047b82 */ /* 0x000ea40000000a00 */
[----:B--2---:R-:W-:-:S05]  /*243b0*/  IMAD.WIDE R4, R19, 0x4, R4 ;  /* 0x0000000413047825 */ /* 0x004fca00078e0204 */
[----:B------:R-:W2:Y:S04]  /*243c0*/  LDG.E R9, desc[UR60][R4.64] ;  /* 0x0000003c04097981 */ /* 0x000ea8000c1e1900 */
[----:B------:R-:W2:Y:S02]  /*243d0*/  LDG.E R8, desc[UR60][R4.64+0x4] ;  /* 0x0000043c04087981 */ /* 0x000ea4000c1e1900 */
[----:B--2---:R-:W-:-:S07]  /*243e0*/  IMAD.IADD R9, R8, 0x1, -R9 ;  /* 0x0000000108097824 */ /* 0x004fce00078e0a09 */
.L_x_1873:
[----:B------:R-:W3:Y:S01]  /*243f0*/  @P1 LDG.E R8, desc[UR60][R2.64] ;  /* 0x0000003c02081981 */ /* 0x000ee2000c1e1900 */
[----:B--2---:R-:W2:Y:S03]  /*24400*/  LDC R4, c[0x0][0x448] ;  /* 0x00011200ff047b82 */ /* 0x004ea60000000800 */
[----:B------:R-:W3:Y:S01]  /*24410*/  @P1 LDG.E R5, desc[UR60][R2.64+0x4] ;  /* 0x0000043c02051981 */ /* 0x000ee2000c1e1900 */
[----:B-----5:R-:W-:Y:S02]  /*24420*/  IMAD.IADD R9, R9, 0x1, -R11 ;  /* 0x0000000109097824 */ /* 0x020fe400078e0a0b */
[----:B------:R-:W-:-:S04]  /*24430*/  IMAD.SHL.U32 R28, R17, 0x80, RZ ;  /* 0x00000080111c7824 */ /* 0x000fc800078e00ff */
[----:B------:R-:W-:Y:S01]  /*24440*/  VIADD R7, R28, 0x7f ;  /* 0x0000007f1c077836 */ /* 0x000fe20000000000 */
[----:B--2---:R-:W-:-:S13]  /*24450*/  ISETP.NE.AND P2, PT, R4, 0x1, PT ;  /* 0x000000010400780c */ /* 0x004fda0003f45270 */
[----:B------:R-:W2:Y:S08]  /*24460*/  @P2 LDC R10, c[0x0][0x44c] ;  /* 0x00011300ff0a2b82 */ /* 0x000eb00000000800 */
[----:B------:R-:W4:Y:S01]  /*24470*/  @P2 LDC R4, c[0x0][0x450] ;  /* 0x00011400ff042b82 */ /* 0x000f220000000800 */
[----:B---3--:R-:W-:Y:S02]  /*24480*/  @P1 IMAD.IADD R6, R5, 0x1, -R8 ;  /* 0x0000000105061824 */ /* 0x008fe400078e0a08 */
[----:B--2---:R-:W-:-:S04]  /*24490*/  @P2 IMAD.HI.U32 R5, R7, R10, RZ ;  /* 0x0000000a07052227 */ /* 0x004fc800078e00ff */
[----:B------:R-:W-:Y:S01]  /*244a0*/  IMAD.IADD R12, R9, 0x1, R6 ;  /* 0x00000001090c7824 */ /* 0x000fe200078e0206 */
[----:B----4-:R-:W-:-:S03]  /*244b0*/  @P2 SHF.R.U32.HI R7, RZ, R4, R5 ;  /* 0x00000004ff072219 */ /* 0x010fc60000011605 */
[C---:B------:R-:W-:Y:S01]  /*244c0*/  VIADD R2, R12.reuse, 0x3f ;  /* 0x0000003f0c027836 */ /* 0x040fe20000000000 */
[----:B------:R2:W-:Y:S01]  /*244d0*/  STL [R1+0xc], R12 ;  /* 0x00000c0c01007387 */ /* 0x0005e20000100800 */
[----:B------:R-:W-:-:S03]  /*244e0*/  IADD3 R8, R12, 0x1, -R31 ;  /* 0x000000010c087810 */ /* 0x000fc60007ffe81f */
[----:B------:R-:W-:Y:S02]  /*244f0*/  SHF.R.S32.HI R3, RZ, 0x1f, R2 ;  /* 0x0000001fff037819 */ /* 0x000fe40000011402 */
[----:B------:R-:W-:Y:S02]  /*24500*/  IMAD.IADD R7, R8, 0x1, R7 ;  /* 0x0000000108077824 */ /* 0x000fe400078e0207 */
[----:B------:R-:W-:Y:S02]  /*24510*/  LEA.HI R10, R3, R2, RZ, 0x6 ;  /* 0x00000002030a7211 */ /* 0x000fe400078f30ff */
[----:B------:R-:W3:Y:S02]  /*24520*/  LDC.64 R2, c[0x0][0x9e0] ;  /* 0x00027800ff027b82 */ /* 0x000ee40000000a00 */
[----:B------:R-:W-:Y:S02]  /*24530*/  SHF.R.S32.HI R10, RZ, 0x6, R10 ;  /* 0x00000006ff0a7819 */ /* 0x000fe4000001140a */
[----:B---3--:R-:W-:Y:S01]  /*24540*/  ISETP.GE.AND P3, PT, R3, 0x1, PT ;  /* 0x000000010300780c */ /* 0x008fe20003f66270 */
[----:B------:R-:W-:-:S12]  /*24550*/  IMAD.IADD R2, R7, 0x1, R2 ;  /* 0x0000000107027824 */ /* 0x000fd800078e0202 */
[----:B--2---:R-:W-:Y:S05]  /*24560*/  @!P3 BRA `(.L_x_1874) ;  /* 0x000000000048b947 */ /* 0x004fea0003800000 */
[C---:B------:R-:W-:Y:S01]  /*24570*/  ISETP.GT.AND P0, PT, R7.reuse, RZ, PT ;  /* 0x000000ff0700720c */ /* 0x040fe20003f04270 */
[----:B------:R-:W-:Y:S01]  /*24580*/  BSSY B0, `(.L_x_1875) ;  /* 0x000000e000007945 */ /* 0x000fe20003800000 */
[----:B0-----:R-:W-:-:S11]  /*24590*/  VIADD R11, R7, 0xffffffff ;  /* 0xffffffff070b7836 */ /* 0x001fd60000000000 */
        /* <DEDUP_REMOVED lines=8> */
.L_x_1876:
[----:B------:R-:W-:-:S13]  /*24620*/  ISETP.NE.AND P0, PT, R3, 0x1, PT ;  /* 0x000000010300780c */ /* 0x000fda0003f05270 */
[----:B------:R-:W0:Y:S02]  /*24630*/  @P0 LDC.64 R4, c[0x0][0x9e8] ;  /* 0x00027a00ff040b82 */ /* 0x000e240000000a00 */
[----:B0-----:R-:W-:-:S05]  /*24640*/  @P0 IMAD.HI.U32 R4, R11, R4, RZ ;  /* 0x000000040b040227 */ /* 0x001fca00078e00ff */
[----:B------:R-:W-:-:S07]  /*24650*/  @P0 SHF.R.U32.HI R11, RZ, R5, R4 ;  /* 0x00000005ff0b0219 */ /* 0x000fce0000011604 */
.L_x_1877:
[----:B------:R-:W-:Y:S05]  /*24660*/  BSYNC B0 ;  /* 0x0000000000007941 */ /* 0x000fea0003800000 */
.L_x_1875:
[----:B------:R-:W-:-:S05]  /*24670*/  IMAD R11, R11, R3, R3 ;  /* 0x000000030b0b7224 */ /* 0x000fca00078e0203 */
[----:B------:R-:W-:-:S07]  /*24680*/  VIMNMX R2, R2, R11, PT ;  /* 0x0000000b02027248 */ /* 0x000fce0003fe0100 */
.L_x_1874:
[----:B------:R-:W2:Y:S01]  /*24690*/  @P2 LDC R7, c[0x0][0x44c] ;  /* 0x00011300ff072b82 */ /* 0x000ea20000000800 */
[----:B------:R-:W-:Y:S01]  /*246a0*/  IMAD.MOV.U32 R4, RZ, RZ, R28 ;  /* 0x000000ffff047224 */ /* 0x000fe200078e001c */
[----:B------:R-:W-:-:S06]  /*246b0*/  ULDC UR4, c[0x0][0x9dc] ;  /* 0x0002770000047ab9 */ /* 0x000fcc0000000800 */
[----:B------:R-:W3:Y:S01]  /*246c0*/  @P2 LDC R5, c[0x0][0x450] ;  /* 0x00011400ff052b82 */ /* 0x000ee20000000800 */
[----:B--2---:R-:W-:-:S05]  /*246d0*/  @P2 IMAD.HI.U32 R7, R28, R7, RZ ;  /* 0x000000071c072227 */ /* 0x004fca00078e00ff */
[----:B---3--:R-:W-:Y:S01]  /*246e0*/  @P2 SHF.R.U32.HI R4, RZ, R5, R7 ;  /* 0x00000005ff042219 */ /* 0x008fe20000011607 */
[----:B------:R-:W-:-:S04]  /*246f0*/  IMAD.IADD R7, R12, 0x1, -R31 ;  /* 0x000000010c077824 */ /* 0x000fc800078e0a1f */
[----:B------:R-:W-:-:S04]  /*24700*/  IMAD.IADD R12, R7, 0x1, R4 ;  /* 0x00000001070c7824 */ /* 0x000fc800078e0204 */
[----:B0-----:R-:W-:Y:S01]  /*24710*/  VIADD R11, R12, -UR4 ;  /* 0x800000040c0b7c36 */ /* 0x001fe20008000000 */
        /* <DEDUP_REMOVED lines=11> */
.L_x_1880:
[----:B------:R-:W-:-:S13]  /*247d0*/  ISETP.NE.AND P0, PT, R3, 0x1, PT ;  /* 0x000000010300780c */ /* 0x000fda0003f05270 */
[----:B------:R-:W0:Y:S02]  /*247e0*/  @P0 LDC.64 R4, c[0x0][0x9e8] ;  /* 0x00027a00ff040b82 */ /* 0x000e240000000a00 */
[----:B0-----:R-:W-:-:S05]  /*247f0*/  @P0 IMAD.HI.U32 R4, R12, R4, RZ ;  /* 0x000000040c040227 */ /* 0x001fca00078e00ff */
[----:B------:R-:W-:-:S07]  /*24800*/  @P0 SHF.R.U32.HI R12, RZ, R5, R4 ;  /* 0x00000005ff0c0219 */ /* 0x000fce0000011604 */
.L_x_1881:
[----:B------:R-:W-:Y:S05]  /*24810*/  BSYNC B0 ;  /* 0x0000000000007941 */ /* 0x000fea0003800000 */
.L_x_1879:
[----:B------:R-:W-:-:S05]  /*24820*/  IMAD R12, R12, R3, RZ ;  /* 0x000000030c0c7224 */ /* 0x000fca00078e02ff */
[----:B------:R-:W-:-:S07]  /*24830*/  VIMNMX R11, R11, R12, !PT ;  /* 0x0000000c0b0b7248 */ /* 0x000fce0007fe0100 */
.L_x_1878:
[----:B------:R-:W-:Y:S01]  /*24840*/  VIADD R2, R2, 0x3f ;  /* 0x0000003f02027836 */ /* 0x000fe20000000000 */
[----:B------:R-:W-:Y:S01]  /*24850*/  SHF.R.S32.HI R4, RZ, 0x1f, R11 ;  /* 0x0000001fff047819 */ /* 0x000fe2000001140b */
[----:B------:R-:W-:Y:S03]  /*24860*/  BSSY B0, `(.L_x_1882) ;  /* 0x0000196000007945 */ /* 0x000fe60003800000 */
[----:B------:R-:W-:Y:S02]  /*24870*/  SHF.R.S32.HI R3, RZ, 0x1f, R2 ;  /* 0x0000001fff037819 */ /* 0x000fe40000011402 */
[----:B------:R-:W-:Y:S02]  /*24880*/  LEA.HI R4, R4, R11, RZ, 0x6 ;  /* 0x0000000b04047211 */ /* 0x000fe400078f30ff */
[----:B------:R-:W-:Y:S02]  /*24890*/  LEA.HI R2, R3, R2, RZ, 0x6 ;  /* 0x0000000203027211 */ /* 0x000fe400078f30ff */
[----:B------:R-:W-:-:S02]  /*248a0*/  SHF.R.S32.HI R4, RZ, 0x6, R4 ;  /* 0x00000006ff047819 */ /* 0x000fc40000011404 */
[----:B------:R-:W-:Y:S02]  /*248b0*/  SHF.R.S32.HI R3, RZ, 0x6, R2 ;  /* 0x00000006ff037819 */ /* 0x000fe40000011402 */
[----:B------:R-:W-:Y:S02]  /*248c0*/  VIMNMX R2, RZ, R4, !PT ;  /* 0x00000004ff027248 */ /* 0x000fe40007fe0100 */
[----:B------:R-:W-:-:S03]  /*248d0*/  VIMNMX R4, R10, R3, PT ;  /* 0x000000030a047248 */ /* 0x000fc60003fe0100 */
[--C-:B------:R-:W-:Y:S02]  /*248e0*/  IMAD R2, R2, 0x40, -R9.reuse ;  /* 0x0000004002027824 */ /* 0x100fe400078e0a09 */
[----:B------:R-:W-:-:S03]  /*248f0*/  IMAD R9, R4, 0x40, -R9 ;  /* 0x0000004004097824 */ /* 0x000fc600078e0a09 */
[----:B------:R-:W-:Y:S02]  /*24900*/  VIMNMX R2, RZ, R2, !PT ;  /* 0x00000002ff027248 */ /* 0x000fe40007fe0100 */
[----:B------:R-:W-:Y:S02]  /*24910*/  VIMNMX R9, R9, R6, PT ;  /* 0x0000000609097248 */ /* 0x000fe40003fe0100 */
[----:B------:R-:W-:Y:S02]  /*24920*/  SHF.R.U32.HI R5, RZ, 0x6, R2 ;  /* 0x00000006ff057819 */ /* 0x000fe40000011602 */
[----:B------:R-:W-:-:S13]  /*24930*/  ISETP.GT.AND P0, PT, R9, R2, PT ;  /* 0x000000020900720c */ /* 0x000fda0003f04270 */
[----:B------:R-:W-:-:S05]  /*24940*/  @P0 VIADD R3, R9, 0x3f ;  /* 0x0000003f09030836 */ /* 0x000fca0000000000 */
[----:B------:R-:W-:-:S04]  /*24950*/  @P0 SHF.R.S32.HI R2, RZ, 0x1f, R3 ;  /* 0x0000001fff020819 */ /* 0x000fc80000011403 */
[----:B------:R-:W-:Y:S01]  /*24960*/  @P0 LEA.HI R3, R2, R3, RZ, 0x6 ;  /* 0x0000000302030211 */ /* 0x000fe200078f30ff */
[----:B------:R-:W-:-:S03]  /*24970*/  IMAD.MOV.U32 R2, RZ, RZ, R5 ;  /* 0x000000ffff027224 */ /* 0x000fc600078e0005 */
[----:B------:R-:W-:Y:S02]  /*24980*/  @P0 SHF.R.S32.HI R2, RZ, 0x6, R3 ;  /* 0x00000006ff020819 */ /* 0x000fe40000011403 */
        /* <DEDUP_REMOVED lines=9> */
[----:B------:R0:W2:Y:S02]  /*24a20*/  SHFL.IDX PT, R14, R3, RZ, 0x1f ;  /* 0x00001fff030e7589 */ /* 0x0000a400000e0000 */
.L_x_2085:
[----:B--2---:R-:W-:Y:S02]  /*24a30*/  ISETP.NE.AND P0, PT, R14, RZ, PT ;  /* 0x000000ff0e00720c */ /* 0x004fe40003f05270 */
[----:B------:R-:W-:-:S11]  /*24a40*/  PLOP3.LUT P6, PT, PT, PT, PT, 0x8, 0x0 ;  /* 0x000000000000781c */ /* 0x000fd60003fce170 */
[----:B------:R-:W-:Y:S05]  /*24a50*/  @P0 BRA `(.L_x_1885) ;  /* 0x00000000000c0947 */ /* 0x000fea0003800000 */
[----:B------:R-:W-:-:S03]  /*24a60*/  UMOV UR4, 0xffffffff ;  /* 0xffffffff00047882 */ /* 0x000fc60000000000 */
[----:B------:R-:W-:Y:S05]  /*24a70*/  BRA.DIV UR4, `(.L_x_1886) ;  /* 0x0000007e04187947 */ /* 0x000fea000b800000 */
[----:B------:R-:W-:-:S13]  /*24a80*/  ELECT P6, URZ, PT ;  /* 0x00000000003f782f */ /* 0x000fda00038c0000 */
.L_x_1885:
        /* <DEDUP_REMOVED lines=9> */
.L_x_2088:
[----:B------:R-:W-:Y:S05]  /*24b20*/  BSYNC B1 ;  /* 0x0000000000017941 */ /* 0x000fea0003800000 */
.L_x_1887:
[----:B------:R-:W-:Y:S04]  /*24b30*/  BSSY B1, `(.L_x_1889) ;  /* 0x00000ac000017945 */ /* 0x000fe80003800000 */
[----:B------:R-:W-:Y:S05]  /*24b40*/  @!P6 BRA `(.L_x_1890) ;  /* 0x0000000800a8e947 */ /* 0x000fea0003800000 */
[----:B------:R-:W-:Y:S01]  /*24b50*/  IMAD R13, R27, 0x8, R23 ;  /* 0x000000081b0d7824 */ /* 0x000fe200078e0217 */
[----:B------:R-:W-:Y:S01]  /*24b60*/  SHF.L.U32 R12, R30, 0x1f, RZ ;  /* 0x0000001f1e0c7819 */ /* 0x000fe200000006ff */
[----:B------:R-:W2:Y:S01]  /*24b70*/  S2R R3, SR_TID.X ;  /* 0x0000000000037919 */ /* 0x000ea20000002100 */
[----:B------:R-:W-:Y:S02]  /*24b80*/  BSSY B2, `(.L_x_1891) ;  /* 0x0000005000027945 */ /* 0x000fe40003800000 */
[----:B------:R-:W3:Y:S01]  /*24b90*/  SYNCS.PHASECHK.TRANS64.TRYWAIT P0, [R13+URZ+0x308a0], R12 ;  /* 0x0308a00c0d0075a7 */ /* 0x000ee2000800017f */
[----:B--2---:R-:W-:-:S04]  /*24ba0*/  LOP3.LUT R3, R3, 0x7f, RZ, 0xc0, !PT ;  /* 0x0000007f03037812 */ /* 0x004fc800078ec0ff */
[----:B------:R-:W-:Y:S01]  /*24bb0*/  ISETP.NE.AND P1, PT, R3, RZ, PT ;  /* 0x000000ff0300720c */ /* 0x000fe20003f25270 */
[----:B---3--:R-:W-:-:S12]  /*24bc0*/  @!P0 BRA `(.L_x_1892) ;  /* 0x0000007800f88947 */ /* 0x008fd80003800000 */
.L_x_2089:
[----:B------:R-:W-:Y:S05]  /*24bd0*/  BSYNC B2 ;  /* 0x0000000000027941 */ /* 0x000fea0003800000 */
.L_x_1891:
[----:B------:R-:W-:Y:S04]  /*24be0*/  BSSY B2, `(.L_x_1893) ;  /* 0x0000009000027945 */ /* 0x000fe80003800000 */
[----:B------:R-:W-:Y:S05]  /*24bf0*/  @P1 BRA `(.L_x_1894) ;  /* 0x00000000001c1947 */ /* 0x000fea0003800000 */
[----:B0-----:R-:W0:Y:S01]  /*24c00*/  S2R R6, SR_TID.X ;  /* 0x0000000000067919 */ /* 0x001e220000002100 */
[----:B------:R-:W-:-:S04]  /*24c10*/  IMAD.MOV.U32 R3, RZ, RZ, 0x8000 ;  /* 0x00008000ff037424 */ /* 0x000fc800078e00ff */
[----:B------:R3:W-:Y:S01]  /*24c20*/  SYNCS.ARRIVE.TRANS64 RZ, [R13+URZ+0x30890], R3 ;  /* 0x030890030dff79a7 */ /* 0x0007e2000800003f */
[----:B0-----:R-:W-:-:S04]  /*24c30*/  LOP3.LUT R6, R6, 0x1f, RZ, 0xc0, !PT ;  /* 0x0000001f06067812 */ /* 0x001fc800078ec0ff */
[----:B------:R-:W-:-:S13]  /*24c40*/  ISETP.NE.AND P0, PT, R6, RZ, PT ;  /* 0x000000ff0600720c */ /* 0x000fda0003f05270 */
[----:B---3--:R-:W-:Y:S05]  /*24c50*/  @!P0 BRA `(.L_x_1894) ;  /* 0x0000000000048947 */ /* 0x008fea0003800000 */
[----:B------:R-:W-:Y:S01]  /*24c60*/  BPT.TRAP 0x1 ;  /* 0x000000040000795c */ /* 0x000fe20000300000 */
.L_x_1894:
[----:B------:R-:W-:Y:S05]  /*24c70*/  BSYNC B2 ;  /* 0x0000000000027941 */ /* 0x000fea0003800000 */
.L_x_1893:
[----:B------:R-:W-:Y:S01]  /*24c80*/  IMAD.MOV.U32 R17, RZ, RZ, RZ ;  /* 0x000000ffff117224 */ /* 0x000fe200078e00ff */
[----:B------:R-:W-:Y:S01]  /*24c90*/  UIADD3 UR4, UP0, UR36, 0x570, URZ ;  /* 0x0000057024047890 */ /* 0x000fe2000ff1e03f */
[----:B------:R-:W-:Y:S01]  /*24ca0*/  IMAD R11, R2, 0x40, R0 ;  /* 0x00000040020b7824 */ /* 0x000fe200078e0200 */
[----:B------:R-:W-:Y:S01]  /*24cb0*/  PLOP3.LUT P0, PT, PT, PT, PT, 0x80, 0x0 ;  /* 0x000000000000781c */ /* 0x000fe20003f0f070 */
[----:B------:R-:W-:Y:S01]  /*24cc0*/  IMAD R9, R27, 0x8000, R23 ;  /* 0x000080001b097824 */ /* 0x000fe200078e0217 */
[----:B------:R-:W-:Y:S01]  /*24cd0*/  R2UR UR10, R17 ;  /* 0x00000000110a72ca */ /* 0x000fe200000e0000 */
[----:B------:R-:W-:Y:S01]  /*24ce0*/  VIADD R11, R11, 0xffffffc0 ;  /* 0xffffffc00b0b7836 */ /* 0x000fe20000000000 */
[----:B------:R-:W-:Y:S01]  /*24cf0*/  UIADD3.X UR5, URZ, UR37, URZ, UP0, !UPT ;  /* 0x000000253f057290 */ /* 0x000fe200087fe43f */
[----:B0-----:R-:W-:Y:S01]  /*24d00*/  IMAD.SHL.U32 R6, R27, 0x4000, RZ ;  /* 0x000040001b067824 */ /* 0x001fe200078e00ff */
[----:B------:R-:W-:Y:S01]  /*24d10*/  UMOV UR6, 0x0 ;  /* 0x0000000000067882 */ /* 0x000fe20000000000 */
[----:B------:R-:W-:Y:S01]  /*24d20*/  VIADD R3, R13, 0x30890 ;  /* 0x000308900d037836 */ /* 0x000fe20000000000 */
[----:B------:R-:W-:Y:S01]  /*24d30*/  UMOV UR7, 0x12f00000 ;  /* 0x12f0000000077882 */ /* 0x000fe20000000000 */
[----:B------:R-:W-:-:S08]  /*24d40*/  VIADD R14, R9, 0x20400 ;  /* 0x00020400090e7836 */ /* 0x000fd00000000000 */
.L_x_1895:
        /* <DEDUP_REMOVED lines=16> */
.L_x_1896:
        /* <DEDUP_REMOVED lines=16> */
.L_x_1897:
        /* <DEDUP_REMOVED lines=16> */
.L_x_1898:
        /* <DEDUP_REMOVED lines=13> */
.L_x_2090:
[----:B------:R-:W-:Y:S05]  /*25120*/  BSYNC B2 ;  /* 0x0000000000027941 */ /* 0x000fea0003800000 */
.L_x_1899:
[----:B------:R-:W-:Y:S01]  /*25130*/  BSSY B2, `(.L_x_1901) ;  /* 0x000000b000027945 */ /* 0x000fe20003800000 */
[----:B------:R-:W-:Y:S02]  /*25140*/  IMAD.MOV.U32 R14, RZ, RZ, 0x0 ;  /* 0x00000000ff0e7424 */ /* 0x000fe400078e00ff */
[----:B------:R-:W-:Y:S01]  /*25150*/  IMAD.MOV.U32 R15, RZ, RZ, 0x12f00000 ;  /* 0x12f00000ff0f7424 */ /* 0x000fe200078e00ff */
[----:B------:R-:W-:Y:S06]  /*25160*/  @P1 BRA `(.L_x_1902) ;  /* 0x00000000001c1947 */ /* 0x000fec0003800000 */
[----:B------:R-:W3:Y:S01]  /*25170*/  S2R R9, SR_TID.X ;  /* 0x0000000000097919 */ /* 0x000ee20000002100 */
[----:B------:R-:W-:-:S04]  /*25180*/  IMAD.MOV.U32 R3, RZ, RZ, 0x8000 ;  /* 0x00008000ff037424 */ /* 0x000fc800078e00ff */
[----:B------:R4:W-:Y:S01]  /*25190*/  SYNCS.ARRIVE.TRANS64 RZ, [R13+URZ+0x308b0], R3 ;  /* 0x0308b0030dff79a7 */ /* 0x0009e2000800003f */
[----:B---3--:R-:W-:-:S04]  /*251a0*/  LOP3.LUT R9, R9, 0x1f, RZ, 0xc0, !PT ;  /* 0x0000001f09097812 */ /* 0x008fc800078ec0ff */
[----:B------:R-:W-:-:S13]  /*251b0*/  ISETP.NE.AND P0, PT, R9, RZ, PT ;  /* 0x000000ff0900720c */ /* 0x000fda0003f05270 */
[----:B----4-:R-:W-:Y:S05]  /*251c0*/  @!P0 BRA `(.L_x_1902) ;  /* 0x0000000000048947 */ /* 0x010fea0003800000 */
[----:B------:R-:W-:Y:S01]  /*251d0*/  BPT.TRAP 0x1 ;  /* 0x000000040000795c */ /* 0x000fe20000300000 */
.L_x_1902:
[----:B------:R-:W-:Y:S05]  /*251e0*/  BSYNC B2 ;  /* 0x0000000000027941 */ /* 0x000fea0003800000 */
.L_x_1901:
[----:B------:R-:W-:Y:S01]  /*251f0*/  R2UR UR10, R17 ;  /* 0x00000000110a72ca */ /* 0x000fe200000e0000 */
[----:B------:R-:W-:Y:S01]  /*25200*/  IMAD R6, R6, 0x2, R23 ;  /* 0x0000000206067824 */ /* 0x000fe200078e0217 */
[----:B------:R-:W-:Y:S01]  /*25210*/  R2UR UR6, R14 ;  /* 0x000000000e0672ca */ /* 0x000fe200000e0000 */
[----:B------:R-:W-:Y:S01]  /*25220*/  UIADD3 UR4, UP0, UR36, 0x670, URZ ;  /* 0x0000067024047890 */ /* 0x000fe2000ff1e03f */
[----:B------:R-:W-:Y:S01]  /*25230*/  R2UR UR7, R15 ;  /* 0x000000000f0772ca */ /* 0x000fe200000e0000 */
[----:B0-2---:R-:W-:Y:S01]  /*25240*/  VIADD R13, R13, 0x308b0 ;  /* 0x000308b00d0d7836 */ /* 0x005fe20000000000 */
[----:B------:R-:W-:Y:S01]  /*25250*/  PLOP3.LUT P0, PT, PT, PT, PT, 0x80, 0x0 ;  /* 0x000000000000781c */ /* 0x000fe20003f0f070 */
[----:B------:R-:W-:Y:S01]  /*25260*/  VIADD R3, R6, 0x400 ;  /* 0x0000040006037836 */ /* 0x000fe20000000000 */
[----:B------:R-:W-:-:S12]  /*25270*/  UIADD3.X UR5, URZ, UR37, URZ, UP0, !UPT ;  /* 0x000000253f057290 */ /* 0x000fd800087fe43f */
.L_x_1903:
        /* <DEDUP_REMOVED lines=15> */
.L_x_1904:
        /* <DEDUP_REMOVED lines=15> */
.L_x_1905:
        /* <DEDUP_REMOVED lines=15> */
.L_x_1906:
        /* <DEDUP_REMOVED lines=9> */
[----:B--2---:R-:W-:Y:S05]  /*255e0*/  @P0 BRA.U.ANY `(.L_x_1906) ;  /* 0xfffffffd00d80947 */ /* 0x004fea000393ffff */
.L_x_1890:
[----:B------:R-:W-:Y:S05]  /*255f0*/  BSYNC B1 ;  /* 0x0000000000017941 */ /* 0x000fea0003800000 */
.L_x_1889:
        /* <DEDUP_REMOVED lines=9> */
.L_x_1925:
[----:B------:R-:W-:Y:S05]  /*25690*/  YIELD ;  /* 0x0000000000007946 */ /* 0x000fea0003800000 */
[----:B------:R-:W-:Y:S04]  /*256a0*/  BSSY B1, `(.L_x_1907) ;  /* 0x00000a9000017945 */ /* 0x000fe80003800000 */
[----:B------:R-:W-:Y:S05]  /*256b0*/  @!P6 BRA `(.L_x_1908) ;  /* 0x00000008009ce947 */ /* 0x000fea0003800000 */
[----:B0-----:R-:W-:Y:S01]  /*256c0*/  IMAD R6, R27, 0x8, R23 ;  /* 0x000000081b067824 */ /* 0x001fe200078e0217 */
[----:B------:R-:W-:Y:S01]  /*256d0*/  SHF.L.U32 R3, R30, 0x1f, RZ ;  /* 0x0000001f1e037819 */ /* 0x000fe200000006ff */
[----:B------:R-:W0:Y:S01]  /*256e0*/  S2R R2, SR_TID.X ;  /* 0x0000000000027919 */ /* 0x000e220000002100 */
[----:B------:R-:W-:Y:S02]  /*256f0*/  BSSY B2, `(.L_x_1909) ;  /* 0x0000005000027945 */ /* 0x000fe40003800000 */
[----:B------:R-:W2:Y:S01]  /*25700*/  SYNCS.PHASECHK.TRANS64.TRYWAIT P1, [R6+URZ+0x308a0], R3 ;  /* 0x0308a003060075a7 */ /* 0x000ea2000802017f */
[----:B0-----:R-:W-:-:S04]  /*25710*/  LOP3.LUT R2, R2, 0x7f, RZ, 0xc0, !PT ;  /* 0x0000007f02027812 */ /* 0x001fc800078ec0ff */
[----:B------:R-:W-:Y:S01]  /*25720*/  ISETP.NE.AND P2, PT, R2, RZ, PT ;  /* 0x000000ff0200720c */ /* 0x000fe20003f45270 */
[----:B--2---:R-:W-:-:S12]  /*25730*/  @!P1 BRA `(.L_x_1910) ;  /* 0x0000007000449947 */ /* 0x004fd80003800000 */
.L_x_2091:
[----:B------:R-:W-:Y:S05]  /*25740*/  BSYNC B2 ;  /* 0x0000000000027941 */ /* 0x000fea0003800000 */
.L_x_1909:
[----:B------:R-:W-:Y:S04]  /*25750*/  BSSY B2, `(.L_x_1911) ;  /* 0x0000009000027945 */ /* 0x000fe80003800000 */
[----:B------:R-:W-:Y:S05]  /*25760*/  @P2 BRA `(.L_x_1912) ;  /* 0x00000000001c2947 */ /* 0x000fea0003800000 */
[----:B------:R-:W2:Y:S01]  /*25770*/  S2R R11, SR_TID.X ;  /* 0x00000000000b7919 */ /* 0x000ea20000002100 */
[----:B------:R-:W-:-:S04]  /*25780*/  IMAD.MOV.U32 R2, RZ, RZ, 0x8000 ;  /* 0x00008000ff027424 */ /* 0x000fc800078e00ff */
[----:B------:R3:W-:Y:S01]  /*25790*/  SYNCS.ARRIVE.TRANS64 RZ, [R6+URZ+0x30890], R2 ;  /* 0x0308900206ff79a7 */ /* 0x0007e2000800003f */
[----:B--2---:R-:W-:-:S04]  /*257a0*/  LOP3.LUT R11, R11, 0x1f, RZ, 0xc0, !PT ;  /* 0x0000001f0b0b7812 */ /* 0x004fc800078ec0ff */
[----:B------:R-:W-:-:S13]  /*257b0*/  ISETP.NE.AND P1, PT, R11, RZ, PT ;  /* 0x000000ff0b00720c */ /* 0x000fda0003f25270 */
[----:B---3--:R-:W-:Y:S05]  /*257c0*/  @!P1 BRA `(.L_x_1912) ;  /* 0x0000000000049947 */ /* 0x008fea0003800000 */
[----:B------:R-:W-:Y:S01]  /*257d0*/  BPT.TRAP 0x1 ;  /* 0x000000040000795c */ /* 0x000fe20000300000 */
.L_x_1912:
[----:B------:R-:W-:Y:S05]  /*257e0*/  BSYNC B2 ;  /* 0x0000000000027941 */ /* 0x000fea0003800000 */
.L_x_1911:
        /* <DEDUP_REMOVED lines=8> */
[----:B------:R-:W-:Y:S01]  /*25870*/  VIADD R13, R11, 0x20400 ;  /* 0x000204000b0d7836 */ /* 0x000fe20000000000 */
[----:B------:R-:W-:Y:S01]  /*25880*/  UMOV UR6, 0x0 ;  /* 0x0000000000067882 */ /* 0x000fe20000000000 */
[----:B------:R-:W-:-:S10]  /*25890*/  UMOV UR7, 0x12f00000 ;  /* 0x12f0000000077882 */ /* 0x000fd40000000000 */
.L_x_1913:
        /* <DEDUP_REMOVED lines=10> */
[----:B------:R-:W-:Y:S01]  /*25940*/  IMAD.MOV.U32 R20, RZ, RZ, 0x40 ;  /* 0x00000040ff147424 */ /* 0x000fe200078e00ff */
[----:B------:R-:W-:Y:S01]  /*25950*/  PLOP3.LUT P1, PT, PT, PT, PT, 0x80, 0x0 ;  /* 0x000000000000781c */ /* 0x000fe20003f2f070 */
[----:B------:R-:W-:Y:S01]  /*25960*/  VIADD R13, R11, 0x22400 ;  /* 0x000224000b0d7836 */ /* 0x000fe20000000000 */
[----:B------:R-:W-:Y:S01]  /*25970*/  UMOV UR6, 0x0 ;  /* 0x0000000000067882 */ /* 0x000fe20000000000 */
[----:B------:R-:W-:Y:S01]  /*25980*/  UMOV UR7, 0x12f00000 ;  /* 0x12f0000000077882 */ /* 0x000fe20000000000 */
[----:B------:R-:W-:-:S15]  /*25990*/  R2UR UR10, R20 ;  /* 0x00000000140a72ca */ /* 0x000fde00000e0000 */
.L_x_1914:
        /* <DEDUP_REMOVED lines=16> */
.L_x_1915:
        /* <DEDUP_REMOVED lines=16> */
.L_x_1916:
        /* <DEDUP_REMOVED lines=10> */
[----:B------:R-:W2:Y:S01]  /*25c40*/  SYNCS.PHASECHK.TRANS64.TRYWAIT P1, [R6+URZ+0x308c0], R3 ;  /* 0x0308c003060075a7 */ /* 0x000ea2000802017f */
[----:B------:R-:W-:Y:S04]  /*25c50*/  BSSY B2, `(.L_x_1917) ;  /* 0x0000002000027945 */ /* 0x000fe80003800000 */
[----:B--2---:R-:W-:Y:S05]  /*25c60*/  @!P1 BRA `(.L_x_1918) ;  /* 0x0000006c000c9947 */ /* 0x004fea0003800000 */
.L_x_2092:
[----:B------:R-:W-:Y:S05]  /*25c70*/  BSYNC B2 ;  /* 0x0000000000027941 */ /* 0x000fea0003800000 */
.L_x_1917:
[----:B------:R-:W-:Y:S01]  /*25c80*/  BSSY B2, `(.L_x_1919) ;  /* 0x000000b000027945 */ /* 0x000fe20003800000 */
[----:B------:R-:W-:Y:S02]  /*25c90*/  IMAD.MOV.U32 R2, RZ, RZ, 0x0 ;  /* 0x00000000ff027424 */ /* 0x000fe400078e00ff */
[----:B0-2---:R-:W-:Y:S01]  /*25ca0*/  IMAD.MOV.U32 R3, RZ, RZ, 0x12f00000 ;  /* 0x12f00000ff037424 */ /* 0x005fe200078e00ff */
[----:B------:R-:W-:Y:S06]  /*25cb0*/  @P2 BRA `(.L_x_1920) ;  /* 0x00000000001c2947 */ /* 0x000fec0003800000 */
[----:B------:R-:W0:Y:S01]  /*25cc0*/  S2R R21, SR_TID.X ;  /* 0x0000000000157919 */ /* 0x000e220000002100 */
[----:B------:R-:W-:-:S04]  /*25cd0*/  IMAD.MOV.U32 R13, RZ, RZ, 0x8000 ;  /* 0x00008000ff0d7424 */ /* 0x000fc800078e00ff */
[----:B------:R2:W-:Y:S01]  /*25ce0*/  SYNCS.ARRIVE.TRANS64 RZ, [R6+URZ+0x308b0], R13 ;  /* 0x0308b00d06ff79a7 */ /* 0x0005e2000800003f */
[----:B0-----:R-:W-:-:S04]  /*25cf0*/  LOP3.LUT R21, R21, 0x1f, RZ, 0xc0, !PT ;  /* 0x0000001f15157812 */ /* 0x001fc800078ec0ff */
[----:B------:R-:W-:-:S13]  /*25d00*/  ISETP.NE.AND P1, PT, R21, RZ, PT ;  /* 0x000000ff1500720c */ /* 0x000fda0003f25270 */
[----:B--2---:R-:W-:Y:S05]  /*25d10*/  @!P1 BRA `(.L_x_1920) ;  /* 0x0000000000049947 */ /* 0x004fea0003800000 */
[----:B------:R-:W-:Y:S01]  /*25d20*/  BPT.TRAP 0x1 ;  /* 0x000000040000795c */ /* 0x000fe20000300000 */
.L_x_1920:
[----:B------:R-:W-:Y:S05]  /*25d30*/  BSYNC B2 ;  /* 0x0000000000027941 */ /* 0x000fea0003800000 */
.L_x_1919:
[----:B------:R-:W-:Y:S01]  /*25d40*/  R2UR UR10, R14 ;  /* 0x000000000e0a72ca */ /* 0x000fe200000e0000 */
[----:B------:R-:W-:Y:S01]  /*25d50*/  UIADD3 UR4, UP0, UR36, 0x670, URZ ;  /* 0x0000067024047890 */ /* 0x000fe2000ff1e03f */
[----:B------:R-:W-:Y:S01]  /*25d60*/  R2UR UR6, R2 ;  /* 0x00000000020672ca */ /* 0x000fe200000e0000 */
[----:B------:R-:W-:Y:S01]  /*25d70*/  VIADD R6, R6, 0x308b0 ;  /* 0x000308b006067836 */ /* 0x000fe20000000000 */
[----:B------:R-:W-:Y:S01]  /*25d80*/  R2UR UR7, R3 ;  /* 0x00000000030772ca */ /* 0x000fe200000e0000 */
[----:B------:R-:W-:Y:S01]  /*25d90*/  VIADD R13, R11, 0x400 ;  /* 0x000004000b0d7836 */ /* 0x000fe20000000000 */
[----:B------:R-:W-:Y:S01]  /*25da0*/  PLOP3.LUT P1, PT, PT, PT, PT, 0x80, 0x0 ;  /* 0x000000000000781c */ /* 0x000fe20003f2f070 */
[----:B------:R-:W-:-:S12]  /*25db0*/  UIADD3.X UR5, URZ, UR37, URZ, UP0, !UPT ;  /* 0x000000253f057290 */ /* 0x000fd800087fe43f */
.L_x_1921:
        /* <DEDUP_REMOVED lines=15> */
.L_x_1922:
        /* <DEDUP_REMOVED lines=15> */
.L_x_1923:
        /* <DEDUP_REMOVED lines=15> */
.L_x_1924:
        /* <DEDUP_REMOVED lines=10> */
.L_x_1908:
[----:B------:R-:W-:Y:S05]  /*26130*/  BSYNC B1 ;  /* 0x0000000000017941 */ /* 0x000fea0003800000 */
.L_x_1907:
[----:B------:R-:W-:Y:S01]  /*26140*/  ISETP.GT.AND P2, PT, R9, R5, PT ;  /* 0x000000050900720c */ /* 0x000fe20003f44270 */
[----:B------:R-:W-:Y:S02]  /*26150*/  VIADD R27, R27, 0x1 ;  /* 0x000000011b1b7836 */ /* 0x000fe40000000000 */
[----:B------:R-:W-:-:S03]  /*26160*/  VIADD R9, R9, 0xffffffff ;  /* 0xffffffff09097836 */ /* 0x000fc60000000000 */
[----:B------:R-:W-:-:S04]  /*26170*/  ISETP.NE.AND P1, PT, R27, 0x2, PT ;  /* 0x000000021b00780c */ /* 0x000fc80003f25270 */
[----:B------:R-:W-:Y:S02]  /*26180*/  SEL R3, RZ, 0x1, P1 ;  /* 0x00000001ff037807 */ /* 0x000fe40000800000 */
[----:B------:R-:W-:Y:S02]  /*26190*/  SEL R27, R27, RZ, P1 ;  /* 0x000000ff1b1b7207 */ /* 0x000fe40000800000 */
[----:B------:R-:W-:Y:S01]  /*261a0*/  LOP3.LUT R30, R30, R3, RZ, 0x3c, !PT ;  /* 0x000000031e1e7212 */ /* 0x000fe200078e3cff */
[----:B------:R-:W-:Y:S06]  /*261b0*/  @P2 BRA `(.L_x_1925) ;  /* 0xfffffff400342947 */ /* 0x000fec000383ffff */
.L_x_1883:
[----:B------:R-:W-:Y:S05]  /*261c0*/  BSYNC B0 ;  /* 0x0000000000007941 */ /* 0x000fea0003800000 */
.L_x_1882:
[----:B------:R-:W2:Y:S01]  /*261d0*/  LDC R0, c[0x0][0x448] ;  /* 0x00011200ff007b82 */ /* 0x000ea20000000800 */
[----:B------:R-:W-:Y:S01]  /*261e0*/  VIADD R5, R28, 0x7f ;  /* 0x0000007f1c057836 */ /* 0x000fe20000000000 */
[----:B------:R-:W-:Y:S06]  /*261f0*/  @!P0 WARPSYNC.ALL ;  /* 0x0000000000008948 */ /* 0x000fec0003800000 */
[----:B------:R-:W-:Y:S01]  /*26200*/  @!P0 BAR.SYNC.DEFER_BLOCKING 0xc, 0x180 ;  /* 0x0306000000008b1d */ /* 0x000fe20000010000 */
[----:B--2---:R-:W-:-:S13]  /*26210*/  ISETP.NE.AND P1, PT, R0, 0x1, PT ;  /* 0x000000010000780c */ /* 0x004fda0003f25270 */
[----:B------:R-:W2:Y:S08]  /*26220*/  @P1 LDC R0, c[0x0][0x44c] ;  /* 0x00011300ff001b82 */ /* 0x000eb00000000800 */
[----:B------:R-:W3:Y:S01]  /*26230*/  @P1 LDC R3, c[0x0][0x450] ;  /* 0x00011400ff031b82 */ /* 0x000ee20000000800 */
[----:B--2---:R-:W-:-:S05]  /*26240*/  @P1 IMAD.HI.U32 R0, R5, R0, RZ ;  /* 0x0000000005001227 */ /* 0x004fca00078e00ff */
[----:B---3--:R-:W-:Y:S02]  /*26250*/  @P1 SHF.R.U32.HI R5, RZ, R3, R0 ;  /* 0x00000003ff051219 */ /* 0x008fe40000011600 */
[----:B------:R-:W2:Y:S03]  /*26260*/  LDC.64 R2, c[0x0][0x9e0] ;  /* 0x00027800ff027b82 */ /* 0x000ea60000000a00 */
[----:B------:R-:W-:Y:S01]  /*26270*/  IMAD.IADD R9, R8, 0x1, R5 ;  /* 0x0000000108097824 */ /* 0x000fe200078e0205 */
[----:B--2---:R-:W-:-:S03]  /*26280*/  ISETP.GE.AND P2, PT, R3, 0x1, PT ;  /* 0x000000010300780c */ /* 0x004fc60003f46270 */
[----:B------:R-:W-:-:S10]  /*26290*/  IMAD.IADD R2, R9, 0x1, R2 ;  /* 0x0000000109027824 */ /* 0x000fd400078e0202 */
[----:B------:R-:W-:Y:S05]  /*262a0*/  @!P2 BRA `(.L_x_1926) ;  /* 0x000000000048a947 */ /* 0x000fea0003800000 */
[C---:B------:R-:W-:Y:S01]  /*262b0*/  ISETP.GT.AND P0, PT, R9.reuse, RZ, PT ;  /* 0x000000ff0900720c */ /* 0x040fe20003f04270 */
[----:B------:R-:W-:Y:S01]  /*262c0*/  BSSY B0, `(.L_x_1927) ;  /* 0x000000e000007945 */ /* 0x000fe20003800000 */
[----:B------:R-:W-:-:S11]  /*262d0*/  VIADD R0, R9, 0xffffffff ;  /* 0xffffffff09007836 */ /* 0x000fd60000000000 */
[----:B------:R-:W-:Y:S05]  /*262e0*/  @P0 BRA `(.L_x_1928) ;  /* 0x00000000001c0947 */ /* 0x000fea0003800000 */
[----:B------:R-:W-:Y:S01]  /*262f0*/  ISETP.NE.AND P0, PT, R3, 0x1, PT ;  /* 0x000000010300780c */ /* 0x000fe20003f05270 */
[----:B------:R-:W-:-:S12]  /*26300*/  IMAD.MOV R9, RZ, RZ, -R9 ;  /* 0x000000ffff097224 */ /* 0x000fd800078e0a09 */
[----:B------:R-:W2:Y:S02]  /*26310*/  @P0 LDC.64 R4, c[0x0][0x9e8] ;  /* 0x00027a00ff040b82 */ /* 0x000ea40000000a00 */
[----:B--2---:R-:W-:-:S05]  /*26320*/  @P0 IMAD.HI.U32 R4, R9, R4, RZ ;  /* 0x0000000409040227 */ /* 0x004fca00078e00ff */
[----:B------:R-:W-:-:S04]  /*26330*/  @P0 SHF.R.U32.HI R9, RZ, R5, R4 ;  /* 0x00000005ff090219 */ /* 0x000fc80000011604 */
[----:B------:R-:W-:Y:S01]  /*26340*/  LOP3.LUT R0, RZ, R9, RZ, 0x33, !PT ;  /* 0x00000009ff007212 */ /* 0x000fe200078e33ff */
[----:B------:R-:W-:Y:S06]  /*26350*/  BRA `(.L_x_1929) ;  /* 0x0000000000107947 */ /* 0x000fec0003800000 */
.L_x_1928:
[----:B------:R-:W-:-:S13]  /*26360*/  ISETP.NE.AND P0, PT, R3, 0x1, PT ;  /* 0x000000010300780c */ /* 0x000fda0003f05270 */
[----:B------:R-:W2:Y:S02]  /*26370*/  @P0 LDC.64 R4, c[0x0][0x9e8] ;  /* 0x00027a00ff040b82 */ /* 0x000ea40000000a00 */
[----:B--2---:R-:W-:-:S05]  /*26380*/  @P0 IMAD.HI.U32 R4, R0, R4, RZ ;  /* 0x0000000400040227 */ /* 0x004fca00078e00ff */
[----:B------:R-:W-:-:S07]  /*26390*/  @P0 SHF.R.U32.HI R0, RZ, R5, R4 ;  /* 0x00000005ff000219 */ /* 0x000fce0000011604 */
.L_x_1929:
[----:B------:R-:W-:Y:S05]  /*263a0*/  BSYNC B0 ;  /* 0x0000000000007941 */ /* 0x000fea0003800000 */
.L_x_1927:
[----:B------:R-:W-:-:S05]  /*263b0*/  IMAD R5, R0, R3, R3 ;  /* 0x0000000300057224 */ /* 0x000fca00078e0203 */
[----:B------:R-:W-:-:S07]  /*263c0*/  VIMNMX R2, R2, R5, PT ;  /* 0x0000000502027248 */ /* 0x000fce0003fe0100 */
.L_x_1926:
[----:B------:R-:W-:Y:S01]  /*263d0*/  VIADD R2, R2, 0x3f ;  /* 0x0000003f02027836 */ /* 0x000fe20000000000 */
[----:B------:R-:W2:Y:S01]  /*263e0*/  @P1 LDC R9, c[0x0][0x44c] ;  /* 0x00011300ff091b82 */ /* 0x000ea20000000800 */
[----:B------:R-:W-:-:S03]  /*263f0*/  ULDC UR4, c[0x0][0x9dc] ;  /* 0x0002770000047ab9 */ /* 0x000fc60000000800 */
[----:B------:R-:W-:-:S04]  /*26400*/  SHF.R.S32.HI R5, RZ, 0x1f, R2 ;  /* 0x0000001fff057819 */ /* 0x000fc80000011402 */
[----:B------:R-:W3:Y:S01]  /*26410*/  @P1 LDC R0, c[0x0][0x450] ;  /* 0x00011400ff001b82 */ /* 0x000ee20000000800 */
[----:B------:R-:W-:Y:S01]  /*26420*/  LEA.HI R5, R5, R2, RZ, 0x6 ;  /* 0x0000000205057211 */ /* 0x000fe200078f30ff */
[----:B------:R-:W-:-:S03]  /*26430*/  IMAD.MOV.U32 R2, RZ, RZ, R28 ;  /* 0x000000ffff027224 */ /* 0x000fc600078e001c */
[----:B------:R-:W-:-:S04]  /*26440*/  SHF.R.S32.HI R5, RZ, 0x6, R5 ;  /* 0x00000006ff057819 */ /* 0x000fc80000011405 */
[----:B------:R-:W-:-:S05]  /*26450*/  VIMNMX R26, R10, R5, PT ;  /* 0x000000050a1a7248 */ /* 0x000fca0003fe0100 */
[----:B------:R4:W-:Y:S01]  /*26460*/  STL [R1+0x30], R26 ;  /* 0x0000301a01007387 */ /* 0x0009e20000100800 */
[----:B--2---:R-:W-:-:S05]  /*26470*/  @P1 IMAD.HI.U32 R9, R28, R9, RZ ;  /* 0x000000091c091227 */ /* 0x004fca00078e00ff */
[----:B---3--:R-:W-:-:S05]  /*26480*/  @P1 SHF.R.U32.HI R2, RZ, R0, R9 ;  /* 0x00000000ff021219 */ /* 0x008fca0000011609 */
[----:B------:R-:W-:-:S04]  /*26490*/  IMAD.IADD R7, R7, 0x1, R2 ;  /* 0x0000000107077824 */ /* 0x000fc800078e0202 */
[----:B------:R-:W-:Y:S01]  /*264a0*/  VIADD R0, R7, -UR4 ;  /* 0x8000000407007c36 */ /* 0x000fe20008000000 */
[----:B----4-:R-:W-:Y:S06]  /*264b0*/  @!P2 BRA `(.L_x_1930) ;  /* 0x000000000044a947 */ /* 0x010fec0003800000 */
[----:B------:R-:W-:Y:S01]  /*264c0*/  ISETP.GT.AND P0, PT, R7, -0x1, PT ;  /* 0xffffffff0700780c */ /* 0x000fe20003f04270 */
[----:B------:R-:W-:-:S12]  /*264d0*/  BSSY B0, `(.L_x_1931) ;  /* 0x000000d000007945 */ /* 0x000fd80003800000 */
[----:B------:R-:W-:Y:S05]  /*264e0*/  @P0 BRA `(.L_x_1932) ;  /* 0x00000000001c0947 */ /* 0x000fea0003800000 */
[----:B------:R-:W-:Y:S02]  /*264f0*/  ISETP.NE.AND P0, PT, R3, 0x1, PT ;  /* 0x000000010300780c */ /* 0x000fe40003f05270 */
[----:B------:R-:W-:-:S11]  /*26500*/  LOP3.LUT R7, RZ, R7, RZ, 0x33, !PT ;  /* 0x00000007ff077212 */ /* 0x000fd600078e33ff */
[----:B------:R-:W2:Y:S02]  /*26510*/  @P0 LDC.64 R4, c[0x0][0x9e8] ;  /* 0x00027a00ff040b82 */ /* 0x000ea40000000a00 */
[----:B--2---:R-:W-:-:S05]  /*26520*/  @P0 IMAD.HI.U32 R4, R7, R4, RZ ;  /* 0x0000000407040227 */ /* 0x004fca00078e00ff */
[----:B------:R-:W-:-:S04]  /*26530*/  @P0 SHF.R.U32.HI R7, RZ, R5, R4 ;  /* 0x00000005ff070219 */ /* 0x000fc80000011604 */
[----:B------:R-:W-:Y:S01]  /*26540*/  LOP3.LUT R7, RZ, R7, RZ, 0x33, !PT ;  /* 0x00000007ff077212 */ /* 0x000fe200078e33ff */
[----:B------:R-:W-:Y:S06]  /*26550*/  BRA `(.L_x_1933) ;  /* 0x0000000000107947 */ /* 0x000fec0003800000 */
.L_x_1932:
[----:B------:R-:W-:-:S13]  /*26560*/  ISETP.NE.AND P0, PT, R3, 0x1, PT ;  /* 0x000000010300780c */ /* 0x000fda0003f05270 */
[----:B------:R-:W2:Y:S02]  /*26570*/  @P0 LDC.64 R4, c[0x0][0x9e8] ;  /* 0x00027a00ff040b82 */ /* 0x000ea40000000a00 */
[----:B--2---:R-:W-:-:S05]  /*26580*/  @P0 IMAD.HI.U32 R4, R7, R4, RZ ;  /* 0x0000000407040227 */ /* 0x004fca00078e00ff */
[----:B------:R-:W-:-:S07]  /*26590*/  @P0 SHF.R.U32.HI R7, RZ, R5, R4 ;  /* 0x00000005ff070219 */ /* 0x000fce0000011604 */
.L_x_1933:
[----:B------:R-:W-:Y:S05]  /*265a0*/  BSYNC B0 ;  /* 0x0000000000007941 */ /* 0x000fea0003800000 */
.L_x_1931:
[----:B------:R-:W-:-:S05]  /*265b0*/  IMAD R3, R7, R3, RZ ;  /* 0x0000000307037224 */ /* 0x000fca00078e02ff */
[----:B------:R-:W-:-:S07]  /*265c0*/  VIMNMX R0, R0, R3, !PT ;  /* 0x0000000300007248 */ /* 0x000fce0007fe0100 */
.L_x_1930:
[----:B------:R-:W-:Y:S01]  /*265d0*/  SHF.R.S32.HI R3, RZ, 0x1f, R0 ;  /* 0x0000001fff037819 */ /* 0x000fe20000011400 */
[----:B------:R-:W-:Y:S03]  /*265e0*/  BSSY B7, `(.L_x_1934) ;  /* 0x000036d000077945 */ /* 0x000fe60003800000 */
[----:B------:R-:W-:-:S04]  /*265f0*/  LEA.HI R3, R3, R0, RZ, 0x6 ;  /* 0x0000000003037211 */ /* 0x000fc800078f30ff */
[----:B------:R-:W-:-:S04]  /*26600*/  SHF.R.S32.HI R3, RZ, 0x6, R3 ;  /* 0x00000006ff037819 */ /* 0x000fc80000011403 */
[----:B------:R-:W-:-:S04]  /*26610*/  VIMNMX R2, RZ, R3, !PT ;  /* 0x00000003ff027248 */ /* 0x000fc80007fe0100 */
[----:B------:R-:W-:Y:S01]  /*26620*/  ISETP.GT.AND P0, PT, R26, R2, PT ;  /* 0x000000021a00720c */ /* 0x000fe20003f04270 */
[----:B------:R2:W-:-:S12]  /*26630*/  STL [R1+0x14], R2 ;  /* 0x0000140201007387 */ /* 0x0005d80000100800 */
[----:B--2---:R-:W-:Y:S05]  /*26640*/  @P0 BRA `(.L_x_1935) ;  /* 0x0000000000440947 */ /* 0x004fea0003800000 */
[----:B------:R-:W2:Y:S02]  /*26650*/  S2R R2, SR_TID.X ;  /* 0x0000000000027919 */ /* 0x000ea40000002100 */
[----:B--2---:R-:W-:-:S04]  /*26660*/  LOP3.LUT R2, R2, 0x7f, RZ, 0xc0, !PT ;  /* 0x0000007f02027812 */ /* 0x004fc800078ec0ff */
[----:B------:R-:W-:-:S13]  /*26670*/  ISETP.NE.AND P0, PT, R2, RZ, PT ;  /* 0x000000ff0200720c */ /* 0x000fda0003f05270 */
[----:B------:R-:W-:Y:S05]  /*26680*/  @P0 BRA `(.L_x_1936) ;  /* 0x0000003400880947 */ /* 0x000fea0003800000 */
[----:B------:R-:W2:Y:S01]  /*26690*/  S2R R5, SR_LANEID ;  /* 0x0000000000057919 */ /* 0x000ea20000000000 */
[----:B------:R-:W-:Y:S01]  /*266a0*/  VOTEU.ANY UR4, UPT, PT ;  /* 0x0000000000047886 */ /* 0x000fe200038e0100 */
[----:B------:R-:W3:Y:S01]  /*266b0*/  LDC.64 R2, c[0x0][0xc60] ;  /* 0x00031800ff027b82 */ /* 0x000ee20000000a00 */
[----:B------:R-:W2:Y:S02]  /*266c0*/  FLO.U32 R0, UR4 ;  /* 0x0000000400007d00 */ /* 0x000ea400080e0000 */
[----:B--2---:R-:W-:-:S06]  /*266d0*/  ISETP.EQ.U32.AND P0, PT, R0, R5, PT ;  /* 0x000000050000720c */ /* 0x004fcc0003f02070 */
[----:B------:R-:W3:Y:S07]  /*266e0*/  POPC R5, UR4 ;  /* 0x0000000400057d09 */ /* 0x000eee0008000000 */
[----:B---3--:R-:W2:Y:S01]  /*266f0*/  @P0 ATOMG.E.ADD.STRONG.GPU PT, R3, desc[UR60][R2.64], R5 ;  /* 0x00000005020309a8 */ /* 0x008ea200081ee1fc */
[----:B------:R-:W3:Y:S02]  /*26700*/  S2R R4, SR_LTMASK ;  /* 0x0000000000047919 */ /* 0x000ee40000003900 */
[----:B---3--:R-:W-:-:S04]  /*26710*/  LOP3.LUT R4, R4, UR4, RZ, 0xc0, !PT ;  /* 0x0000000404047c12 */ /* 0x008fc8000f8ec0ff */
[----:B------:R-:W3:Y:S01]  /*26720*/  POPC R7, R4 ;  /* 0x0000000400077309 */ /* 0x000ee20000000000 */
[----:B--2---:R-:W3:Y:S02]  /*26730*/  SHFL.IDX PT, R0, R3, R0, 0x1f ;  /* 0x00001f0003007589 */ /* 0x004ee400000e0000 */
[----:B---3--:R-:W-:Y:S01]  /*26740*/  IADD3 R16, R0, UR38, R7 ;  /* 0x0000002600107c10 */ /* 0x008fe2000fffe007 */
[----:B------:R-:W-:Y:S06]  /*26750*/  BRA `(.L_x_1936) ;  /* 0x0000003400547947 */ /* 0x000fec0003800000 */
.L_x_1935:
        /* <DEDUP_REMOVED lines=8> */
[----:B------:R-:W-:Y:S02]  /*267e0*/  IMAD.U32 R4, RZ, RZ, UR6 ;  /* 0x00000006ff047e24 */ /* 0x000fe4000f8e00ff */
[----:B------:R-:W2:Y:S01]  /*267f0*/  LDC.64 R2, c[0x4][R2] ;  /* 0x0100000002027b82 */ /* 0x000ea20000000a00 */
[----:B------:R-:W-:Y:S02]  /*26800*/  IMAD.U32 R5, RZ, RZ, UR7 ;  /* 0x00000007ff057e24 */ /* 0x000fe4000f8e00ff */
[----:B0-----:R-:W-:Y:S02]  /*26810*/  IMAD.U32 R6, RZ, RZ, UR8 ;  /* 0x00000008ff067e24 */ /* 0x001fe4000f8e00ff */
[----:B------:R-:W-:-:S02]  /*26820*/  IMAD.U32 R7, RZ, RZ, UR9 ;  /* 0x00000009ff077e24 */ /* 0x000fc4000f8e00ff */
[----:B------:R-:W-:Y:S02]  /*26830*/  IMAD.U32 R10, RZ, RZ, UR4 ;  /* 0x00000004ff0a7e24 */ /* 0x000fe4000f8e00ff */
[----:B------:R-:W-:Y:S02]  /*26840*/  IMAD.U32 R11, RZ, RZ, UR5 ;  /* 0x00000005ff0b7e24 */ /* 0x000fe4000f8e00ff */
[----:B------:R-:W-:Y:S02]  /*26850*/  IMAD.MOV.U32 R8, RZ, RZ, 0x70 ;  /* 0x00000070ff087424 */ /* 0x000fe400078e00ff */
[----:B------:R-:W-:Y:S02]  /*26860*/  IMAD.MOV.U32 R12, RZ, RZ, 0x1 ;  /* 0x00000001ff0c7424 */ /* 0x000fe400078e00ff */
[----:B------:R-:W-:-:S07]  /*26870*/  IMAD.MOV.U32 R13, RZ, RZ, RZ ;  /* 0x000000ffff0d7224 */ /* 0x000fce00078e00ff */
[----:B------:R-:W-:-:S07]  /*26880*/  LEPC R20, `(.L_x_1938) ;  /* 0x000000001014794e */ /* 0x000fce0000000000 */
[----:B-12---:R-:W-:Y:S05]  /*26890*/  CALL.ABS.NOINC R2 ;  /* 0x0000000002007343 */ /* 0x006fea0003c00000 */
.L_x_1938:
[----:B------:R-:W-:Y:S05]  /*268a0*/  BSYNC B6 ;  /* 0x0000000000067941 */ /* 0x000fea0003800000 */
.L_x_1937:
        /* <DEDUP_REMOVED lines=8> */
[----:B------:R2:W3:Y:S01]  /*26930*/  LDC.64 R2, c[0x4][R17] ;  /* 0x0100000011027b82 */ /* 0x0004e20000000a00 */
[----:B------:R-:W-:Y:S02]  /*26940*/  IMAD.U32 R4, RZ, RZ, UR6 ;  /* 0x00000006ff047e24 */ /* 0x000fe4000f8e00ff */
[----:B------:R-:W-:Y:S02]  /*26950*/  IMAD.U32 R5, RZ, RZ, UR7 ;  /* 0x00000007ff057e24 */ /* 0x000fe4000f8e00ff */
[----:B0-----:R-:W-:Y:S02]  /*26960*/  IMAD.U32 R6, RZ, RZ, UR8 ;  /* 0x00000008ff067e24 */ /* 0x001fe4000f8e00ff */
[----:B------:R-:W-:-:S02]  /*26970*/  IMAD.U32 R7, RZ, RZ, UR9 ;  /* 0x00000009ff077e24 */ /* 0x000fc4000f8e00ff */
[----:B------:R-:W-:Y:S02]  /*26980*/  IMAD.U32 R10, RZ, RZ, UR4 ;  /* 0x00000004ff0a7e24 */ /* 0x000fe4000f8e00ff */
[----:B------:R-:W-:Y:S02]  /*26990*/  IMAD.U32 R11, RZ, RZ, UR5 ;  /* 0x00000005ff0b7e24 */ /* 0x000fe4000f8e00ff */
[----:B------:R-:W-:Y:S02]  /*269a0*/  IMAD.MOV.U32 R8, RZ, RZ, 0x70 ;  /* 0x00000070ff087424 */ /* 0x000fe400078e00ff */
[----:B------:R-:W-:Y:S02]  /*269b0*/  IMAD.MOV.U32 R12, RZ, RZ, 0x1 ;  /* 0x00000001ff0c7424 */ /* 0x000fe400078e00ff */
[----:B--2---:R-:W-:-:S07]  /*269c0*/  IMAD.MOV.U32 R13, RZ, RZ, RZ ;  /* 0x000000ffff0d7224 */ /* 0x004fce00078e00ff */
[----:B------:R-:W-:-:S07]  /*269d0*/  LEPC R20, `(.L_x_1941) ;  /* 0x000000001014794e */ /* 0x000fce0000000000 */
[----:B-1-3--:R-:W-:Y:S05]  /*269e0*/  CALL.ABS.NOINC R2 ;  /* 0x0000000002007343 */ /* 0x00afea0003c00000 */
.L_x_1941:
[----:B------:R0:W1:Y:S01]  /*269f0*/  LDC.64 R2, c[0x4][R17] ;  /* 0x0100000011027b82 */ /* 0x0000620000000a00 */
[----:B------:R-:W-:Y:S01]  /*26a00*/  ULDC.64 UR4, c[0x4][0x138] ;  /* 0x01004e0000047ab9 */ /* 0x000fe20000000a00 */
[----:B------:R-:W-:Y:S01]  /*26a10*/  ULDC.64 UR6, c[0x4][0x140] ;  /* 0x0100500000067ab9 */ /* 0x000fe20000000a00 */
[----:B------:R-:W-:Y:S01]  /*26a20*/  ULDC.64 UR8, c[0x4][0xd0] ;  /* 0x0100340000087ab9 */ /* 0x000fe20000000a00 */
[----:B------:R-:W-:Y:S02]  /*26a30*/  IMAD.U32 R4, RZ, RZ, UR4 ;  /* 0x00000004ff047e24 */ /* 0x000fe4000f8e00ff */
[----:B------:R-:W-:Y:S02]  /*26a40*/  IMAD.U32 R5, RZ, RZ, UR5 ;  /* 0x00000005ff057e24 */ /* 0x000fe4000f8e00ff */
[----:B------:R-:W-:Y:S02]  /*26a50*/  IMAD.U32 R6, RZ, RZ, UR6 ;  /* 0x00000006ff067e24 */ /* 0x000fe4000f8e00ff */
[----:B------:R-:W-:-:S02]  /*26a60*/  IMAD.U32 R7, RZ, RZ, UR7 ;  /* 0x00000007ff077e24 */ /* 0x000fc4000f8e00ff */
[----:B------:R-:W-:Y:S02]  /*26a70*/  IMAD.U32 R10, RZ, RZ, UR8 ;  /* 0x00000008ff0a7e24 */ /* 0x000fe4000f8e00ff */
[----:B------:R-:W-:Y:S02]  /*26a80*/  IMAD.U32 R11, RZ, RZ, UR9 ;  /* 0x00000009ff0b7e24 */ /* 0x000fe4000f8e00ff */
[----:B------:R-:W-:Y:S02]  /*26a90*/  IMAD.MOV.U32 R8, RZ, RZ, 0x70 ;  /* 0x00000070ff087424 */ /* 0x000fe400078e00ff */
[----:B------:R-:W-:Y:S02]  /*26aa0*/  IMAD.MOV.U32 R12, RZ, RZ, 0x1 ;  /* 0x00000001ff0c7424 */ /* 0x000fe400078e00ff */
[----:B0-----:R-:W-:-:S07]  /*26ab0*/  IMAD.MOV.U32 R13, RZ, RZ, RZ ;  /* 0x000000ffff0d7224 */ /* 0x001fce00078e00ff */
[----:B------:R-:W-:-:S07]  /*26ac0*/  LEPC R20, `(.L_x_1940) ;  /* 0x000000001014794e */ /* 0x000fce0000000000 */
[----:B-1----:R-:W-:Y:S05]  /*26ad0*/  CALL.ABS.NOINC R2 ;  /* 0x0000000002007343 */ /* 0x002fea0003c00000 */
.L_x_1940:
[----:B------:R-:W-:Y:S05]  /*26ae0*/  BSYNC B6 ;  /* 0x0000000000067941 */ /* 0x000fea0003800000 */
.L_x_1939:
[----:B------:R-:W-:Y:S01]  /*26af0*/  ULDC.64 UR4, c[0x0][0x9f8] ;  /* 0x00027e0000047ab9 */ /* 0x000fe20000000a00 */
[----:B------:R-:W2:Y:S01]  /*26b00*/  LDL R24, [R1+0xc] ;  /* 0x00000c0001187983 */ /* 0x000ea20000100800 */
[----:B------:R-:W-:-:S03]  /*26b10*/  ISETP.NE.U32.AND P0, PT, RZ, UR4, PT ;  /* 0x00000004ff007c0c */ /* 0x000fc6000bf05070 */
[----:B------:R-:W3:Y:S01]  /*26b20*/  LDL R21, [R1+0x10] ;  /* 0x0000100001157983 */ /* 0x000ee20000100800 */
[----:B------:R-:W-:Y:S01]  /*26b30*/  ISETP.NE.AND.EX P0, PT, RZ, UR5, PT, P0 ;  /* 0x00000005ff007c0c */ /* 0x000fe2000bf05300 */
[----:B------:R-:W-:Y:S01]  /*26b40*/  IMAD.MOV.U32 R33, RZ, RZ, R19 ;  /* 0x000000ffff217224 */ /* 0x000fe200078e0013 */
[----:B------:R-:W4:Y:S01]  /*26b50*/  LDC R7, c[0x0][0x430] ;  /* 0x00010c00ff077b82 */ /* 0x000f220000000800 */
[----:B------:R-:W3:Y:S01]  /*26b60*/  LDL R17, [R1+0x44] ;  /* 0x0000440001117983 */ /* 0x000ee20000100800 */
[----:B------:R-:W0:Y:S01]  /*26b70*/  S2R R20, SR_TID.X ;  /* 0x0000000000147919 */ /* 0x000e220000002100 */
[----:B------:R-:W-:Y:S01]  /*26b80*/  VIADD R8, R26, 0xffffffff ;  /* 0xffffffff1a087836 */ /* 0x000fe20000000000 */
[----:B------:R-:W-:Y:S01]  /*26b90*/  LOP3.LUT R22, R22, 0xfffffffe, RZ, 0xc0, !PT ;  /* 0xfffffffe16167812 */ /* 0x000fe200078ec0ff */
[----:B------:R-:W-:-:S06]  /*26ba0*/  ULDC UR4, c[0x0][0x2f4] ;  /* 0x0000bd0000047ab9 */ /* 0x000fcc0000000800 */
[----:B------:R-:W1:Y:S02]  /*26bb0*/  @P0 LDC.64 R2, c[0x0][0x9f8] ;  /* 0x00027e00ff020b82 */ /* 0x000e640000000a00 */
[----:B-1----:R-:W-:Y:S01]  /*26bc0*/  @P0 IMAD.WIDE R2, R19, 0x4, R2 ;  /* 0x0000000413020825 */ /* 0x002fe200078e0202 */
[----:B0-----:R-:W-:-:S04]  /*26bd0*/  LOP3.LUT R20, R20, 0x7f, RZ, 0xc0, !PT ;  /* 0x0000007f14147812 */ /* 0x001fc800078ec0ff */
[----:B------:R0:W3:Y:S01]  /*26be0*/  @P0 LDG.E R33, desc[UR60][R2.64] ;  /* 0x0000003c02210981 */ /* 0x0000e2000c1e1900 */
[----:B------:R-:W-:Y:S02]  /*26bf0*/  SHF.R.U32.HI R32, RZ, 0x3, R20 ;  /* 0x00000003ff207819 */ /* 0x000fe40000011614 */
[----:B------:R-:W1:Y:S01]  /*26c00*/  S2R R20, SR_TID.X ;  /* 0x0000000000147919 */ /* 0x000e620000002100 */
[----:B----4-:R-:W-:-:S13]  /*26c10*/  ISETP.NE.AND P1, PT, R7, 0x1, PT ;  /* 0x000000010700780c */ /* 0x010fda0003f25270 */
[----:B------:R-:W4:Y:S08]  /*26c20*/  @P1 LDC R6, c[0x0][0x434] ;  /* 0x00010d00ff061b82 */ /* 0x000f300000000800 */
[----:B------:R-:W0:Y:S01]  /*26c30*/  @P1 LDC R0, c[0x0][0x438] ;  /* 0x00010e00ff001b82 */ /* 0x000e220000000800 */
[----:B-1----:R-:W-:-:S05]  /*26c40*/  IMAD.SHL.U32 R20, R20, 0x10, RZ ;  /* 0x0000001014147824 */ /* 0x002fca00078e00ff */
[----:B------:R-:W-:-:S05]  /*26c50*/  LOP3.LUT R20, R32, 0x70, R20, 0xf8, !PT ;  /* 0x0000007020147812 */ /* 0x000fca00078ef814 */
[----:B------:R-:W-:Y:S01]  /*26c60*/  IMAD R5, R8, 0x40, R20 ;  /* 0x0000004008057824 */ /* 0x000fe200078e0214 */
[----:B------:R-:W-:-:S04]  /*26c70*/  LOP3.LUT R11, R37, 0x40, RZ, 0xfc, !PT ;  /* 0x00000040250b7812 */ /* 0x000fc800078efcff */
[----:B------:R-:W-:Y:S02]  /*26c80*/  ISETP.GE.AND P3, PT, R11, UR4, PT ;  /* 0x000000040b007c0c */ /* 0x000fe4000bf66270 */
[----:B------:R-:W-:-:S04]  /*26c90*/  LOP3.LUT R10, R37, 0x80, RZ, 0xfc, !PT ;  /* 0x00000080250a7812 */ /* 0x000fc800078efcff */
[----:B------:R-:W-:Y:S01]  /*26ca0*/  ISETP.GE.AND P2, PT, R10, UR4, PT ;  /* 0x000000040a007c0c */ /* 0x000fe2000bf46270 */
[----:B------:R-:W-:Y:S01]  /*26cb0*/  UMOV UR5, 0xffffffff ;  /* 0xffffffff00057882 */ /* 0x000fe20000000000 */
[----:B--2---:R-:W-:-:S04]  /*26cc0*/  ISETP.GE.AND P0, PT, R5, R24, PT ;  /* 0x000000180500720c */ /* 0x004fc80003f06270 */
[----:B------:R-:W-:Y:S01]  /*26cd0*/  ISETP.GT.U32.OR P0, PT, R20, 0x3f, P0 ;  /* 0x0000003f1400780c */ /* 0x000fe20000704470 */
[----:B---3--:R-:W-:-:S04]  /*26ce0*/  IMAD.IADD R5, R5, 0x1, R21 ;  /* 0x0000000105057824 */ /* 0x008fc800078e0215 */
[----:B----4-:R-:W-:-:S08]  /*26cf0*/  @P1 IMAD.HI.U32 R6, R5, R6, RZ ;  /* 0x0000000605061227 */ /* 0x010fd000078e00ff */
[----:B0-----:R-:W0:Y:S01]  /*26d00*/  @!P0 LDC.64 R2, c[0x0][0x428] ;  /* 0x00010a00ff028b82 */ /* 0x001e220000000a00 */
[----:B------:R-:W-:Y:S01]  /*26d10*/  IMAD.MOV.U32 R4, RZ, RZ, R5 ;  /* 0x000000ffff047224 */ /* 0x000fe200078e0005 */
[----:B------:R-:W-:-:S05]  /*26d20*/  @P1 SHF.R.U32.HI R4, RZ, R0, R6 ;  /* 0x00000000ff041219 */ /* 0x000fca0000011606 */
[----:B------:R-:W-:-:S04]  /*26d30*/  IMAD.MOV R0, RZ, RZ, -R4 ;  /* 0x000000ffff007224 */ /* 0x000fc800078e0a04 */
[----:B------:R-:W-:Y:S01]  /*26d40*/  IMAD R0, R7, R0, R5 ;  /* 0x0000000007007224 */ /* 0x000fe200078e0205 */
[--C-:B------:R-:W-:Y:S02]  /*26d50*/  @!P0 SHF.R.S32.HI R5, RZ, 0x1f, R4.reuse ;  /* 0x0000001fff058819 */ /* 0x100fe40000011404 */
[----:B------:R-:W-:Y:S01]  /*26d60*/  SHF.R.S32.HI R9, RZ, 0x1f, R33 ;  /* 0x0000001fff097819 */ /* 0x000fe20000011421 */
[----:B0-----:R-:W-:-:S04]  /*26d70*/  @!P0 IMAD.WIDE.U32 R4, R33, R2, R4 ;  /* 0x0000000221048225 */ /* 0x001fc800078e0004 */
[----:B------:R-:W-:-:S04]  /*26d80*/  @!P0 IMAD R6, R9, R2, RZ ;  /* 0x0000000209068224 */ /* 0x000fc800078e02ff */
[----:B------:R-:W-:Y:S02]  /*26d90*/  @!P0 IMAD R7, R33, R3, R6 ;  /* 0x0000000321078224 */ /* 0x000fe400078e0206 */
[----:B------:R-:W0:Y:S02]  /*26da0*/  @!P0 LDC.64 R2, c[0x0][0x418] ;  /* 0x00010600ff028b82 */ /* 0x000e240000000a00 */
[----:B------:R-:W-:Y:S01]  /*26db0*/  @!P0 IMAD.IADD R7, R5, 0x1, R7 ;  /* 0x0000000105078824 */ /* 0x000fe200078e0207 */
[----:B0-----:R-:W-:Y:S01]  /*26dc0*/  @!P0 LEA R6, P1, R4, R2, 0x2 ;  /* 0x0000000204068211 */ /* 0x001fe200078210ff */
[----:B------:R-:W-:-:S03]  /*26dd0*/  IMAD.MOV.U32 R2, RZ, RZ, RZ ;  /* 0x000000ffff027224 */ /* 0x000fc600078e00ff */
[----:B------:R-:W-:Y:S02]  /*26de0*/  @!P0 LEA.HI.X R7, R4, R3, R7, 0x2, P1 ;  /* 0x0000000304078211 */ /* 0x000fe400008f1407 */
[----:B------:R-:W-:-:S03]  /*26df0*/  ISETP.GT.U32.AND P1, PT, R20, 0x3f, PT ;  /* 0x0000003f1400780c */ /* 0x000fc60003f24070 */
[----:B------:R0:W5:Y:S01]  /*26e00*/  @!P0 LDG.E R2, desc[UR60][R6.64] ;  /* 0x0000003c06028981 */ /* 0x000162000c1e1900 */
[----:B------:R-:W-:-:S09]  /*26e10*/  ISETP.NE.AND P0, PT, R17, 0x3, PT ;  /* 0x000000031100780c */ /* 0x000fd20003f05270 */
[----:B------:R-:W-:Y:S02]  /*26e20*/  @P1 LOP3.LUT R22, R22, 0x1, RZ, 0xfc, !PT ;  /* 0x0000000116161812 */ /* 0x000fe400078efcff */
[----:B------:R-:W-:Y:S02]  /*26e30*/  ISETP.GE.AND P1, PT, R37, UR4, PT ;  /* 0x0000000425007c0c */ /* 0x000fe4000bf26270 */
[----:B------:R-:W-:-:S04]  /*26e40*/  LOP3.LUT R22, R22, 0xffffffdf, RZ, 0xc0, !PT ;  /* 0xffffffdf16167812 */ /* 0x000fc800078ec0ff */
[----:B------:R-:W-:-:S04]  /*26e50*/  @P0 LOP3.LUT R22, R22, 0x20, RZ, 0xfc, !PT ;  /* 0x0000002016160812 */ /* 0x000fc800078efcff */
[----:B------:R-:W-:-:S04]  /*26e60*/  LOP3.LUT R22, R22, 0xffffffef, RZ, 0xc0, !PT ;  /* 0xffffffef16167812 */ /* 0x000fc800078ec0ff */
[----:B------:R-:W-:Y:S01]  /*26e70*/  @P1 LOP3.LUT R22, R22, 0x10, RZ, 0xfc, !PT ;  /* 0x0000001016161812 */ /* 0x000fe200078efcff */
[----:B------:R1:W-:Y:S03]  /*26e80*/  STL [R1+0x18], R9 ;  /* 0x0000180901007387 */ /* 0x0003e60000100800 */
[----:B------:R-:W-:-:S04]  /*26e90*/  LOP3.LUT R22, R22, 0xfffffff7, RZ, 0xc0, !PT ;  /* 0xfffffff716167812 */ /* 0x000fc800078ec0ff */
[----:B------:R-:W-:Y:S02]  /*26ea0*/  @P3 LOP3.LUT R22, R22, 0x8, RZ, 0xfc, !PT ;  /* 0x0000000816163812 */ /* 0x000fe400078efcff */
[----:B-1----:R-:W-:Y:S02]  /*26eb0*/  LOP3.LUT R9, R37, 0xc0, RZ, 0xfc, !PT ;  /* 0x000000c025097812 */ /* 0x002fe400078efcff */
[----:B------:R-:W-:Y:S02]  /*26ec0*/  LOP3.LUT R22, R22, 0xfffffffd, RZ, 0xc0, !PT ;  /* 0xfffffffd16167812 */ /* 0x000fe400078ec0ff */
[----:B------:R-:W-:Y:S02]  /*26ed0*/  ISETP.GE.AND P1, PT, R9, UR4, PT ;  /* 0x0000000409007c0c */ /* 0x000fe4000bf26270 */
[----:B------:R-:W-:-:S04]  /*26ee0*/  LOP3.LUT R22, R22, 0xfffffffb, RZ, 0xc0, !PT ;  /* 0xfffffffb16167812 */ /* 0x000fc800078ec0ff */
[----:B------:R-:W-:-:S07]  /*26ef0*/  @P2 LOP3.LUT R22, R22, 0x4, RZ, 0xfc, !PT ;  /* 0x0000000416162812 */ /* 0x000fce00078efcff */
[----:B------:R-:W-:Y:S01]  /*26f00*/  @P1 LOP3.LUT R22, R22, 0x2, RZ, 0xfc, !PT ;  /* 0x0000000216161812 */ /* 0x000fe200078efcff */
[----:B0-----:R-:W-:Y:S06]  /*26f10*/  BRA.DIV UR5, `(.L_x_1942) ;  /* 0x0000005a05747947 */ /* 0x001fec000b800000 */
.L_x_2095:
[----:B------:R-:W-:Y:S01]  /*26f20*/  SHF.R.S32.HI R32, RZ, 0x1f, R18 ;  /* 0x0000001fff207819 */ /* 0x000fe20000011412 */
[----:B------:R-:W-:Y:S01]  /*26f30*/  IMAD.MOV.U32 R26, RZ, RZ, R8 ;  /* 0x000000ffff1a7224 */ /* 0x000fe200078e0008 */
[----:B------:R-:W-:Y:S06]  /*26f40*/  @!P0 BRA `(.L_x_1943) ;  /* 0x0000000000048947 */ /* 0x000fec0003800000 */
[----:B------:R-:W-:Y:S01]  /*26f50*/  BPT.TRAP 0x1 ;  /* 0x000000040000795c */ /* 0x000fe20000300000 */
.L_x_1943:
        /* <DEDUP_REMOVED lines=19> */
[C---:B------:R-:W-:Y:S02]  /*27090*/  LEA R17, P0, R4.reuse, UR4, 0x1 ;  /* 0x0000000404117c11 */ /* 0x040fe4000f8008ff */
[----:B------:R-:W-:Y:S02]  /*270a0*/  SHF.L.U32 R5, R29, 0x1f, RZ ;  /* 0x0000001f1d057819 */ /* 0x000fe400000006ff */
[----:B------:R-:W-:Y:S01]  /*270b0*/  LEA.HI.X R24, R4, UR5, R24, 0x1, P0 ;  /* 0x0000000504187c11 */ /* 0x000fe200080f0c18 */
[----:B------:R-:W-:-:S07]  /*270c0*/  IMAD R4, R25, 0x8, R23 ;  /* 0x0000000819047824 */ /* 0x000fce00078e0217 */
[----:B------:R-:W0:Y:S02]  /*270d0*/  SYNCS.PHASECHK.TRANS64.TRYWAIT P0, [R4+URZ+0x30840], R5 ;  /* 0x03084005040075a7 */ /* 0x000e24000800017f */
[----:B0-----:R-:W-:Y:S05]  /*270e0*/  @!P0 BRA `(.L_x_1945) ;  /* 0x0000005800348947 */ /* 0x001fea0003800000 */
.L_x_2096:
[----:B------:R-:W-:Y:S05]  /*270f0*/  BSYNC B0 ;  /* 0x0000000000007941 */ /* 0x000fea0003800000 */
.L_x_1944:
[----:B------:R-:W0:Y:S01]  /*27100*/  LDL R11, [R1+0xc] ;  /* 0x00000c00010b7983 */ /* 0x000e220000100800 */
[----:B------:R-:W-:Y:S01]  /*27110*/  ULDC.64 UR4, c[0x0][0x300] ;  /* 0x0000c00000047ab9 */ /* 0x000fe20000000a00 */
[----:B------:R-:W-:Y:S01]  /*27120*/  LOP3.LUT P5, RZ, R22, 0x10, RZ, 0xc0, !PT ;  /* 0x0000001016ff7812 */ /* 0x000fe200078ac0ff */
[----:B------:R-:W-:Y:S01]  /*27130*/  IMAD R3, R3, UR4, RZ ;  /* 0x0000000403037c24 */ /* 0x000fe2000f8e02ff */
[----:B------:R-:W1:Y:S01]  /*27140*/  S2R R10, SR_TID.X ;  /* 0x00000000000a7919 */ /* 0x000e620000002100 */
[----:B------:R-:W-:Y:S01]  /*27150*/  IMAD.WIDE.U32 R6, R0, UR4, RZ ;  /* 0x0000000400067c25 */ /* 0x000fe2000f8e00ff */
[C---:B------:R-:W-:Y:S02]  /*27160*/  LOP3.LUT P4, RZ, R22.reuse, 0x8, RZ, 0xc0, !PT ;  /* 0x0000000816ff7812 */ /* 0x040fe4000788c0ff */
[----:B------:R-:W-:Y:S01]  /*27170*/  LOP3.LUT P3, RZ, R22, 0x4, RZ, 0xc0, !PT ;  /* 0x0000000416ff7812 */ /* 0x000fe2000786c0ff */
[----:B------:R-:W-:Y:S01]  /*27180*/  IMAD R3, R0, UR5, R3 ;  /* 0x0000000500037c24 */ /* 0x000fe2000f8e0203 */
[----:B------:R-:W-:Y:S01]  /*27190*/  ULDC.64 UR4, c[0x0][0x310] ;  /* 0x0000c40000047ab9 */ /* 0x000fe20000000a00 */
[----:B------:R-:W-:Y:S01]  /*271a0*/  LOP3.LUT P2, RZ, R22, 0x2, RZ, 0xc0, !PT ;  /* 0x0000000216ff7812 */ /* 0x000fe2000784c0ff */
[----:B------:R-:W-:-:S02]  /*271b0*/  IMAD R9, R9, UR4, RZ ;  /* 0x0000000409097c24 */ /* 0x000fc4000f8e02ff */
[----:B------:R-:W-:Y:S02]  /*271c0*/  IMAD.IADD R7, R7, 0x1, R3 ;  /* 0x0000000107077824 */ /* 0x000fe400078e0203 */
[----:B------:R-:W-:-:S04]  /*271d0*/  IMAD.WIDE.U32 R6, R2, UR4, R6 ;  /* 0x0000000402067c25 */ /* 0x000fc8000f8e0006 */
[----:B------:R-:W-:Y:S01]  /*271e0*/  IMAD R2, R2, UR5, R9 ;  /* 0x0000000502027c24 */ /* 0x000fe2000f8e0209 */
[----:B------:R-:W-:Y:S02]  /*271f0*/  ULDC.64 UR4, c[0x0][0x308] ;  /* 0x0000c20000047ab9 */ /* 0x000fe40000000a00 */
[----:B------:R-:W-:Y:S02]  /*27200*/  IMAD R0, R32, UR4, RZ ;  /* 0x0000000420007c24 */ /* 0x000fe4000f8e02ff */
[----:B------:R-:W-:Y:S02]  /*27210*/  IMAD.IADD R3, R7, 0x1, R2 ;  /* 0x0000000107037824 */ /* 0x000fe400078e0202 */
[----:B------:R-:W-:Y:S02]  /*27220*/  IMAD.MOV.U32 R2, RZ, RZ, R6 ;  /* 0x000000ffff027224 */ /* 0x000fe400078e0006 */
[C---:B------:R-:W-:Y:S02]  /*27230*/  IMAD R0, R18.reuse, UR5, R0 ;  /* 0x0000000512007c24 */ /* 0x040fe4000f8e0200 */
[----:B------:R-:W-:Y:S01]  /*27240*/  IMAD.WIDE.U32 R2, R18, UR4, R2 ;  /* 0x0000000412027c25 */ /* 0x000fe2000f8e0002 */
[----:B------:R-:W-:Y:S01]  /*27250*/  ULDC.64 UR4, c[0x0][0x2e8] ;  /* 0x0000ba0000047ab9 */ /* 0x000fe20000000a00 */
[----:B-1----:R-:W-:-:S02]  /*27260*/  LOP3.LUT R10, R10, 0x7f, RZ, 0xc0, !PT ;  /* 0x0000007f0a0a7812 */ /* 0x002fc400078ec0ff */
[----:B------:R-:W-:Y:S01]  /*27270*/  IMAD.IADD R6, R3, 0x1, R0 ;  /* 0x0000000103067824 */ /* 0x000fe200078e0200 */
[C---:B------:R-:W-:Y:S01]  /*27280*/  LEA R0, P0, R2.reuse, UR4, 0x1 ;  /* 0x0000000402007c11 */ /* 0x040fe2000f8008ff */
[----:B------:R-:W-:Y:S01]  /*27290*/  UMOV UR4, 0xffffffff ;  /* 0xffffffff00047882 */ /* 0x000fe20000000000 */
[----:B------:R-:W-:Y:S01]  /*272a0*/  SHF.R.U32.HI R10, RZ, 0x3, R10 ;  /* 0x00000003ff0a7819 */ /* 0x000fe2000001160a */
[----:B------:R-:W-:Y:S01]  /*272b0*/  IMAD R7, R25, 0x4000, R34 ;  /* 0x0000400019077824 */ /* 0x000fe200078e0222 */
[----:B------:R-:W-:Y:S01]  /*272c0*/  LEA.HI.X R6, R2, UR5, R6, 0x1, P0 ;  /* 0x0000000502067c11 */ /* 0x000fe200080f0c06 */
[----:B0-----:R-:W-:-:S04]  /*272d0*/  IMAD R5, R8, -0x40, R11 ;  /* 0xffffffc008057824 */ /* 0x001fc800078e020b */
        /* <DEDUP_REMOVED lines=37> */
.L_x_2106:
[----:B------:R-:W-:-:S13]  /*27530*/  ISETP.GE.AND P0, PT, R5, 0x31, PT ;  /* 0x000000310500780c */ /* 0x000fda0003f06270 */
[----:B0-----:R-:W-:Y:S01]  /*27540*/  @P0 LEA R2, P1, R37, R0, 0x1 ;  /* 0x0000000025020211 */ /* 0x001fe200078208ff */
[----:B------:R-:W-:-:S04]  /*27550*/  @P0 IMAD R7, R7, 0x2, R23 ;  /* 0x0000000207070824 */ /* 0x000fc800078e0217 */
[----:B--2---:R-:W-:-:S05]  /*27560*/  @P0 IMAD.X R3, RZ, RZ, R8, P1 ;  /* 0x000000ffff030224 */ /* 0x004fca00008e0608 */
        /* <DEDUP_REMOVED lines=9> */
.L_x_1947:
[----:B------:R-:W-:Y:S02]  /*27600*/  PLOP3.LUT P1, PT, P1, P0, PT, 0xa2, 0x0 ;  /* 0x000000000000781c */ /* 0x000fe40000f21472 */
[----:B------:R-:W-:-:S08]  /*27610*/  @P0 R2UR P1, UR4, R4 ;  /* 0x00000000040402ca */ /* 0x000fd00000020000 */
[----:B------:R-:W-:-:S05]  /*27620*/  @P0 PLOP3.LUT P0, PT, P1, PT, PT, 0x80, 0x0 ;  /* 0x000000000000081c */ /* 0x000fca0000f0f070 */
[----:B------:R-:W-:Y:S01]  /*27630*/  @!P1 SYNCS.ARRIVE.TRANS64.RED.A0T1 RZ, [UR4+0x30830], RZ ;  /* 0x030830ffffff99a7 */ /* 0x000fe20008200404 */
[----:B------:R-:W-:Y:S07]  /*27640*/  @!P1 ARRIVES.LDGSTSBAR.64.TRANSCNT [UR4+0x30830] ;  /* 0x03083000ff0099b0 */ /* 0x000fee0008000a84 */
[----:B------:R-:W-:Y:S05]  /*27650*/  @P0 BRA.U.ANY `(.L_x_1947) ;  /* 0xfffffffd00e80947 */ /* 0x000fea000393ffff */
[----:B------:R-:W-:Y:S01]  /*27660*/  NOP ;  /* 0x0000000000007918 */ /* 0x000fe20000000000 */
[----:B------:R-:W2:Y:S02]  /*27670*/  LDL R0, [R1+0x44] ;  /* 0x0000440001007983 */ /* 0x000ea40000100800 */
[----:B--2---:R-:W-:-:S13]  /*27680*/  ISETP.NE.AND P2, PT, R0, 0x3, PT ;  /* 0x000000030000780c */ /* 0x004fda0003f45270 */
[----:B------:R-:W-:Y:S05]  /*27690*/  @!P2 BRA `(.L_x_1948) ;  /* 0x000000000004a947 */ /* 0x000fea0003800000 */
[----:B------:R-:W-:Y:S01]  /*276a0*/  BPT.TRAP 0x1 ;  /* 0x000000040000795c */ /* 0x000fe20000300000 */
.L_x_1948:
[----:B------:R1:W-:Y:S02]  /*276b0*/  SYNCS.ARRIVE.TRANS64.A1T0 RZ, [R4+URZ+0x30830], RZ ;  /* 0x030830ff04ff79a7 */ /* 0x0003e4000810003f */
[----:B------:R-:W-:Y:S05]  /*276c0*/  WARPSYNC.ALL ;  /* 0x0000000000007948 */ /* 0x000fea0003800000 */
[----:B------:R-:W-:Y:S01]  /*276d0*/  ULDC.64 UR4, c[0x0][0xa00] ;  /* 0x0002800000047ab9 */ /* 0x000fe20000000a00 */
[----:B------:R-:W-:Y:S01]  /*276e0*/  VIADD R0, R23, 0x10400 ;  /* 0x0001040017007836 */ /* 0x000fe20000000000 */
[----:B------:R-:W-:Y:S01]  /*276f0*/  BAR.SYNC.DEFER_BLOCKING 0x8, 0x180 ;  /* 0x0206000000007b1d */ /* 0x000fe20000010000 */
[----:B------:R-:W-:-:S03]  /*27700*/  ISETP.NE.U32.AND P0, PT, RZ, UR4, PT ;  /* 0x00000004ff007c0c */ /* 0x000fc6000bf05070 */
[----:B------:R-:W-:Y:S02]  /*27710*/  LOP3.LUT P1, RZ, R0, 0x3ff, RZ, 0xc0, !PT ;  /* 0x000003ff00ff7812 */ /* 0x000fe4000782c0ff */
[----:B------:R-:W-:Y:S01]  /*27720*/  ISETP.NE.AND.EX P0, PT, RZ, UR5, PT, P0 ;  /* 0x00000005ff007c0c */ /* 0x000fe2000bf05300 */
[----:B------:R-:W-:Y:S01]  /*27730*/  ULDC.64 UR4, c[0x0][0x298] ;  /* 0x0000a60000047ab9 */ /* 0x000fe20000000a00 */
[----:B------:R-:W-:Y:S01]  /*27740*/  SHF.R.S32.HI R0, RZ, 0x1f, R19 ;  /* 0x0000001fff007819 */ /* 0x000fe20000011413 */
[----:B------:R-:W-:Y:S01]  /*27750*/  BSSY B6, `(.L_x_1949) ;  /* 0x000001c000067945 */ /* 0x000fe20003800000 */
[----:B0-----:R-:W-:Y:S02]  /*27760*/  SEL R2, R19, RZ, !P0 ;  /* 0x000000ff13027207 */ /* 0x001fe40004000000 */
[----:B------:R-:W-:-:S05]  /*27770*/  SEL R0, R0, RZ, !P0 ;  /* 0x000000ff00007207 */ /* 0x000fca0004000000 */
[----:B------:R0:W-:Y:S04]  /*27780*/  STL [R1+0x38], R0 ;  /* 0x0000380001007387 */ /* 0x0001e80000100800 */
[----:B------:R2:W-:Y:S01]  /*27790*/  STL [R1+0x24], R2 ;  /* 0x0000240201007387 */ /* 0x0005e20000100800 */
[----:B0-----:R-:W-:Y:S01]  /*277a0*/  SHF.R.S32.HI R0, RZ, 0x1f, R35 ;  /* 0x0000001fff007819 */ /* 0x001fe20000011423 */
[----:B--2---:R-:W-:-:S04]  /*277b0*/  IMAD.WIDE.U32 R2, R35, UR4, RZ ;  /* 0x0000000423027c25 */ /* 0x004fc8000f8e00ff */
[----:B------:R-:W-:Y:S01]  /*277c0*/  IMAD R0, R0, UR4, RZ ;  /* 0x0000000400007c24 */ /* 0x000fe2000f8e02ff */
[----:B------:R0:W-:Y:S03]  /*277d0*/  STL.64 [R1+0x28], R2 ;  /* 0x0000280201007387 */ /* 0x0001e60000100a00 */
[----:B------:R-:W-:-:S04]  /*277e0*/  IMAD R0, R35, UR5, R0 ;  /* 0x0000000523007c24 */ /* 0x000fc8000f8e0200 */
[----:B------:R-:W-:Y:S01]  /*277f0*/  IMAD.IADD R35, R3, 0x1, R0 ;  /* 0x0000000103237824 */ /* 0x000fe200078e0200 */
[----:B------:R-:W-:Y:S06]  /*27800*/  @!P1 BRA `(.L_x_1950) ;  /* 0x0000000000409947 */ /* 0x000fec0003800000 */
[----:B0-----:R-:W-:Y:S01]  /*27810*/  MOV R2, 0x0 ;  /* 0x0000000000027802 */ /* 0x001fe20000000f00 */
[----:B------:R-:W-:Y:S01]  /*27820*/  ULDC.64 UR4, c[0x4][0x138] ;  /* 0x01004e0000047ab9 */ /* 0x000fe20000000a00 */
[----:B------:R-:W-:Y:S01]  /*27830*/  ULDC.64 UR6, c[0x4][0x140] ;  /* 0x0100500000067ab9 */ /* 0x000fe20000000a00 */
[----:B------:R-:W-:Y:S01]  /*27840*/  ULDC.64 UR8, c[0x4][0xb0] ;  /* 0x01002c0000087ab9 */ /* 0x000fe20000000a00 */
[----:B-1----:R-:W-:Y:S02]  /*27850*/  IMAD.U32 R4, RZ, RZ, UR4 ;  /* 0x00000004ff047e24 */ /* 0x002fe4000f8e00ff */
[----:B------:R-:W0:Y:S01]  /*27860*/  LDC.64 R2, c[0x4][R2] ;  /* 0x0100000002027b82 */ /* 0x000e220000000a00 */
[----:B------:R-:W-:Y:S02]  /*27870*/  IMAD.U32 R5, RZ, RZ, UR5 ;  /* 0x00000005ff057e24 */ /* 0x000fe4000f8e00ff */
[----:B------:R-:W-:Y:S02]  /*27880*/  IMAD.U32 R6, RZ, RZ, UR6 ;  /* 0x00000006ff067e24 */ /* 0x000fe4000f8e00ff */
[----:B------:R-:W-:-:S02]  /*27890*/  IMAD.U32 R7, RZ, RZ, UR7 ;  /* 0x00000007ff077e24 */ /* 0x000fc4000f8e00ff */
[----:B------:R-:W-:Y:S02]  /*278a0*/  IMAD.U32 R10, RZ, RZ, UR8 ;  /* 0x00000008ff0a7e24 */ /* 0x000fe4000f8e00ff */
[----:B------:R-:W-:Y:S02]  /*278b0*/  IMAD.U32 R11, RZ, RZ, UR9 ;  /* 0x00000009ff0b7e24 */ /* 0x000fe4000f8e00ff */
[----:B------:R-:W-:Y:S02]  /*278c0*/  IMAD.MOV.U32 R8, RZ, RZ, 0x70 ;  /* 0x00000070ff087424 */ /* 0x000fe400078e00ff */
[----:B------:R-:W-:Y:S02]  /*278d0*/  IMAD.MOV.U32 R12, RZ, RZ, 0x1 ;  /* 0x00000001ff0c7424 */ /* 0x000fe400078e00ff */
[----:B------:R-:W-:-:S07]  /*278e0*/  IMAD.MOV.U32 R13, RZ, RZ, RZ ;  /* 0x000000ffff0d7224 */ /* 0x000fce00078e00ff */
[----:B------:R-:W-:-:S07]  /*278f0*/  LEPC R20, `(.L_x_1950) ;  /* 0x000000001014794e */ /* 0x000fce0000000000 */
[----:B0-----:R-:W-:Y:S05]  /*27900*/  CALL.ABS.NOINC R2 ;  /* 0x0000000002007343 */ /* 0x001fea0003c00000 */
.L_x_1950:
[----:B------:R-:W-:Y:S05]  /*27910*/  BSYNC B6 ;  /* 0x0000000000067941 */ /* 0x000fea0003800000 */
.L_x_1949:
[----:B------:R-:W2:Y:S01]  /*27920*/  LDL.LU R20, [R1+0x38] ;  /* 0x0000380001147983 */ /* 0x000ea20000300800 */
[----:B------:R-:W-:Y:S01]  /*27930*/  ULDC.64 UR4, c[0x0][0x2d8] ;  /* 0x0000b60000047ab9 */ /* 0x000fe20000000a00 */
[----:B------:R-:W3:Y:S02]  /*27940*/  LDC R7, c[0x0][0x448] ;  /* 0x00011200ff077b82 */ /* 0x000ee40000000800 */
[----:B------:R-:W4:Y:S04]  /*27950*/  LDL.LU R21, [R1+0x24] ;  /* 0x0000240001157983 */ /* 0x000f280000300800 */
[----:B0-----:R-:W5:Y:S01]  /*27960*/  LDL.LU.64 R2, [R1+0x28] ;  /* 0x0000280001027983 */ /* 0x001f620000300a00 */
[----:B------:R-:W-:Y:S01]  /*27970*/  IMAD R0, R32, UR4, RZ ;  /* 0x0000000420007c24 */ /* 0x000fe2000f8e02ff */
[----:B------:R-:W-:-:S02]  /*27980*/  LOP3.LUT R10, R37, 0x40, RZ, 0xfc, !PT ;  /* 0x00000040250a7812 */ /* 0x000fc400078efcff */
[C---:B------:R-:W-:Y:S01]  /*27990*/  LOP3.LUT R8, R37.reuse, 0x80, RZ, 0xfc, !PT ;  /* 0x0000008025087812 */ /* 0x040fe200078efcff */
[----:B------:R-:W-:Y:S01]  /*279a0*/  IMAD R0, R18, UR5, R0 ;  /* 0x0000000512007c24 */ /* 0x000fe2000f8e0200 */
[----:B------:R-:W-:Y:S02]  /*279b0*/  LOP3.LUT R9, R37, 0xc0, RZ, 0xfc, !PT ;  /* 0x000000c025097812 */ /* 0x000fe400078efcff */
[----:B---3--:R-:W-:-:S13]  /*279c0*/  ISETP.NE.AND P0, PT, R7, 0x1, PT ;  /* 0x000000010700780c */ /* 0x008fda0003f05270 */
[----:B------:R-:W0:Y:S08]  /*279d0*/  @P0 LDC R5, c[0x0][0x44c] ;  /* 0x00011300ff050b82 */ /* 0x000e300000000800 */
[----:B------:R-:W3:Y:S01]  /*279e0*/  @P0 LDC R6, c[0x0][0x450] ;  /* 0x00011400ff060b82 */ /* 0x000ee20000000800 */
[----:B-----5:R-:W-:Y:S02]  /*279f0*/  IMAD.MOV.U32 R3, RZ, RZ, R35 ;  /* 0x000000ffff037224 */ /* 0x020fe400078e0023 */
[----:B------:R-:W-:Y:S01]  /*27a00*/  IMAD.WIDE.U32 R2, R18, UR4, R2 ;  /* 0x0000000412027c25 */ /* 0x000fe2000f8e0002 */
[----:B------:R-:W-:-:S03]  /*27a10*/  ULDC.64 UR4, c[0x0][0x2e0] ;  /* 0x0000b80000047ab9 */ /* 0x000fc60000000a00 */
[----:B------:R-:W-:Y:S02]  /*27a20*/  IMAD.IADD R3, R3, 0x1, R0 ;  /* 0x0000000103037824 */ /* 0x000fe400078e0200 */
[----:B--2---:R-:W-:Y:S02]  /*27a30*/  IMAD R0, R20, UR4, RZ ;  /* 0x0000000414007c24 */ /* 0x004fe4000f8e02ff */
[----:B------:R-:W2:Y:S01]  /*27a40*/  S2R R20, SR_TID.X ;  /* 0x0000000000147919 */ /* 0x000ea20000002100 */
[----:B----4-:R-:W-:-:S04]  /*27a50*/  IMAD.WIDE.U32 R2, R21, UR4, R2 ;  /* 0x0000000415027c25 */ /* 0x010fc8000f8e0002 */
[----:B------:R-:W-:Y:S01]  /*27a60*/  IMAD R0, R21, UR5, R0 ;  /* 0x0000000515007c24 */ /* 0x000fe2000f8e0200 */
[----:B------:R-:W-:-:S03]  /*27a70*/  ULDC.64 UR4, c[0x0][0x2d0] ;  /* 0x0000b40000047ab9 */ /* 0x000fc60000000a00 */
[----:B------:R-:W-:Y:S01]  /*27a80*/  IMAD.IADD R3, R3, 0x1, R0 ;  /* 0x0000000103037824 */ /* 0x000fe200078e0200 */
[----:B--2---:R-:W-:-:S04]  /*27a90*/  LOP3.LUT R20, R20, 0x7f, RZ, 0xc0, !PT ;  /* 0x0000007f14147812 */ /* 0x004fc800078ec0ff */
[----:B------:R-:W-:Y:S02]  /*27aa0*/  SHF.R.U32.HI R21, RZ, 0x3, R20 ;  /* 0x00000003ff157819 */ /* 0x000fe40000011614 */
[----:B------:R-:W2:Y:S02]  /*27ab0*/  S2R R20, SR_TID.X ;  /* 0x0000000000147919 */ /* 0x000ea40000002100 */
[----:B--2---:R-:W-:-:S05]  /*27ac0*/  IMAD.SHL.U32 R20, R20, 0x10, RZ ;  /* 0x0000001014147824 */ /* 0x004fca00078e00ff */
[----:B------:R-:W-:-:S05]  /*27ad0*/  LOP3.LUT R20, R21, 0x70, R20, 0xf8, !PT ;  /* 0x0000007015147812 */ /* 0x000fca00078ef814 */
[----:B------:R-:W-:Y:S02]  /*27ae0*/  IMAD.IADD R0, R20, 0x1, R28 ;  /* 0x0000000114007824 */ /* 0x000fe400078e021c */
[----:B------:R-:W2:Y:S02]  /*27af0*/  S2R R20, SR_TID.X ;  /* 0x0000000000147919 */ /* 0x000ea40000002100 */
[----:B0-----:R-:W-:-:S04]  /*27b00*/  @P0 IMAD.HI.U32 R5, R0, R5, RZ ;  /* 0x0000000500050227 */ /* 0x001fc800078e00ff */
[----:B-1----:R-:W-:Y:S01]  /*27b10*/  IMAD.MOV.U32 R4, RZ, RZ, R0 ;  /* 0x000000ffff047224 */ /* 0x002fe200078e0000 */
[----:B---3--:R-:W-:-:S05]  /*27b20*/  @P0 SHF.R.U32.HI R4, RZ, R6, R5 ;  /* 0x00000006ff040219 */ /* 0x008fca0000011605 */
[----:B------:R-:W-:Y:S02]  /*27b30*/  IMAD.MOV R5, RZ, RZ, -R4 ;  /* 0x000000ffff057224 */ /* 0x000fe400078e0a04 */
[----:B------:R-:W-:-:S04]  /*27b40*/  IMAD.WIDE.U32 R2, R4, UR4, R2 ;  /* 0x0000000404027c25 */ /* 0x000fc8000f8e0002 */
[----:B------:R-:W-:Y:S01]  /*27b50*/  IMAD R0, R7, R5, R0 ;  /* 0x0000000507007224 */ /* 0x000fe200078e0200 */
[----:B------:R-:W-:-:S05]  /*27b60*/  SHF.R.S32.HI R5, RZ, 0x1f, R4 ;  /* 0x0000001fff057819 */ /* 0x000fca0000011404 */
[----:B------:R-:W-:-:S04]  /*27b70*/  IMAD R5, R5, UR4, RZ ;  /* 0x0000000405057c24 */ /* 0x000fc8000f8e02ff */
[----:B------:R-:W-:Y:S01]  /*27b80*/  IMAD R5, R4, UR5, R5 ;  /* 0x0000000504057c24 */ /* 0x000fe2000f8e0205 */
[----:B------:R-:W-:Y:S01]  /*27b90*/  SHF.R.S32.HI R4, RZ, 0x1f, R0 ;  /* 0x0000001fff047819 */ /* 0x000fe20000011400 */
[----:B------:R-:W-:Y:S02]  /*27ba0*/  ULDC.64 UR4, c[0x0][0x2c8] ;  /* 0x0000b20000047ab9 */ /* 0x000fe40000000a00 */
[----:B------:R-:W-:Y:S01]  /*27bb0*/  IMAD.IADD R3, R3, 0x1, R5 ;  /* 0x0000000103037824 */ /* 0x000fe200078e0205 */
[----:B--2---:R-:W-:Y:S01]  /*27bc0*/  LOP3.LUT R20, R20, 0x7f, RZ, 0xc0, !PT ;  /* 0x0000007f14147812 */ /* 0x004fe200078ec0ff */
[----:B------:R-:W-:Y:S02]  /*27bd0*/  IMAD R4, R4, UR4, RZ ;  /* 0x0000000404047c24 */ /* 0x000fe4000f8e02ff */
[----:B------:R-:W-:-:S04]  /*27be0*/  IMAD.WIDE.U32 R2, R0, UR4, R2 ;  /* 0x0000000400027c25 */ /* 0x000fc8000f8e0002 */
[----:B------:R-:W-:Y:S01]  /*27bf0*/  IMAD R0, R0, UR5, R4 ;  /* 0x0000000500007c24 */ /* 0x000fe2000f8e0204 */
[----:B------:R-:W-:Y:S02]  /*27c00*/  ULDC.64 UR4, c[0x0][0x280] ;  /* 0x0000a00000047ab9 */ /* 0x000fe40000000a00 */
[C---:B------:R-:W-:Y:S01]  /*27c10*/  LEA R4, P0, R2.reuse, UR4, 0x1 ;  /* 0x0000000402047c11 */ /* 0x040fe2000f8008ff */
[----:B------:R-:W-:Y:S01]  /*27c20*/  IMAD.IADD R0, R3, 0x1, R0 ;  /* 0x0000000103007824 */ /* 0x000fe200078e0200 */
[----:B------:R-:W-:Y:S02]  /*27c30*/  ULDC UR4, c[0x0][0x2b8] ;  /* 0x0000ae0000047ab9 */ /* 0x000fe40000000800 */
[----:B------:R-:W-:Y:S02]  /*27c40*/  ISETP.GE.AND P4, PT, R37, UR4, PT ;  /* 0x0000000425007c0c */ /* 0x000fe4000bf86270 */
[----:B------:R-:W-:Y:S01]  /*27c50*/  LEA.HI.X R0, R2, UR5, R0, 0x1, P0 ;  /* 0x0000000502007c11 */ /* 0x000fe200080f0c00 */
[----:B------:R-:W-:Y:S01]  /*27c60*/  UMOV UR5, 0xffffffff ;  /* 0xffffffff00057882 */ /* 0x000fe20000000000 */
[----:B------:R-:W-:-:S02]  /*27c70*/  ISETP.GE.AND P3, PT, R10, UR4, PT ;  /* 0x000000040a007c0c */ /* 0x000fc4000bf66270 */
[----:B------:R-:W-:Y:S02]  /*27c80*/  ISETP.GE.AND P2, PT, R8, UR4, PT ;  /* 0x0000000408007c0c */ /* 0x000fe4000bf46270 */
[----:B------:R-:W-:Y:S02]  /*27c90*/  ISETP.GE.AND P1, PT, R9, UR4, PT ;  /* 0x0000000409007c0c */ /* 0x000fe4000bf26270 */
[----:B------:R-:W-:Y:S01]  /*27ca0*/  SHF.R.U32.HI R8, RZ, 0x3, R20 ;  /* 0x00000003ff087819 */ /* 0x000fe20000011614 */
[----:B------:R-:W-:Y:S10]  /*27cb0*/  BRA.DIV UR5, `(.L_x_1951) ;  /* 0x0000005205b07947 */ /* 0x000ff4000b800000 */
[----:B------:R-:W0:Y:S01]  /*27cc0*/  SHFL.IDX PT, R3, R4, RZ, 0x181f ;  /* 0x00181fff04037589 */ /* 0x000e2200000e0000 */
[----:B------:R-:W-:Y:S02]  /*27cd0*/  IMAD R5, R31, R7, RZ ;  /* 0x000000071f057224 */ /* 0x000fe400078e02ff */
[----:B------:R-:W-:Y:S01]  /*27ce0*/  IMAD.IADD R28, R8, 0x1, R28 ;  /* 0x00000001081c7824 */ /* 0x000fe200078e021c */
[----:B------:R-:W1:Y:S03]  /*27cf0*/  SHFL.IDX PT, R2, R0, RZ, 0x181f ;  /* 0x00181fff00027589 */ /* 0x000e6600000e0000 */
[C---:B------:R-:W-:Y:S01]  /*27d00*/  VIADD R6, R28.reuse, 0x10 ;  /* 0x000000101c067836 */ /* 0x040fe20000000000 */
[----:B------:R-:W-:Y:S01]  /*27d10*/  ISETP.GE.AND P0, PT, R28, R5, PT ;  /* 0x000000051c00720c */ /* 0x000fe20003f06270 */
[----:B------:R-:W-:-:S12]  /*27d20*/  SHFL.IDX PT, R14, R4, 0x7, 0x181f ;  /* 0x00f81f00040e7f89 */ /* 0x000fd800000e0000 */
[----:B0-----:R-:W-:-:S05]  /*27d30*/  @!P0 LEA R3, P5, R37, R3, 0x1 ;  /* 0x0000000325038211 */ /* 0x001fca00078a08ff */
[----:B-1----:R-:W-:-:S05]  /*27d40*/  @!P0 IMAD.X R2, RZ, RZ, R2, P5 ;  /* 0x000000ffff028224 */ /* 0x002fca00028e0602 */
[----:B------:R-:W-:-:S04]  /*27d50*/  @!P0 LOP3.LUT R3, R3, R2, RZ, 0x3c, !PT ;  /* 0x0000000203038212 */ /* 0x000fc800078e3cff */
[----:B------:R-:W-:-:S04]  /*27d60*/  @!P0 LOP3.LUT R2, R3, R2, RZ, 0x3c, !PT ;  /* 0x0000000203028212 */ /* 0x000fc800078e3cff */
[----:B------:R-:W-:-:S05]  /*27d70*/  @!P0 LOP3.LUT R3, R3, R2, RZ, 0x3c, !PT ;  /* 0x0000000203038212 */ /* 0x000fca00078e3cff */
[----:B------:R-:W-:Y:S04]  /*27d80*/  @!P0 LDGSTS.E.BYPASS.LTC128B.128 [R36+0x10400], desc[UR60][R2.64], !P4 ;  /* 0x1040000002248fae */ /* 0x000fe8000e101d7c */
[----:B------:R-:W-:Y:S04]  /*27d90*/  @!P0 LDGSTS.E.BYPASS.LTC128B.128 [R36+0x14400], desc[UR60][R2.64+0x80], !P3 ;  /* 0x1440008002248fae */ /* 0x000fe8000d901d7c */
[----:B------:R-:W-:Y:S04]  /*27da0*/  @!P0 LDGSTS.E.BYPASS.LTC128B.128 [R36+0x18400], desc[UR60][R2.64+0x100], !P2 ;  /* 0x1840010002248fae */ /* 0x000fe8000d101d7c */
[----:B------:R0:W-:Y:S01]  /*27db0*/  @!P0 LDGSTS.E.BYPASS.LTC128B.128 [R36+0x1c400], desc[UR60][R2.64+0x180], !P1 ;  /* 0x1c40018002248fae */ /* 0x0001e2000c901d7c */
[----:B------:R-:W-:Y:S01]  /*27dc0*/  ISETP.GE.AND P0, PT, R6, R5, PT ;  /* 0x000000050600720c */ /* 0x000fe20003f06270 */
[----:B------:R-:W-:-:S02]  /*27dd0*/  VIADD R6, R28, 0x20 ;  /* 0x000000201c067836 */ /* 0x000fc40000000000 */
[----:B0-----:R-:W0:Y:S04]  /*27de0*/  SHFL.IDX PT, R3, R4, 0x1, 0x181f ;  /* 0x00381f0004037f89 */ /* 0x001e2800000e0000 */
[----:B------:R-:W1:Y:S06]  /*27df0*/  SHFL.IDX PT, R2, R0, 0x1, 0x181f ;  /* 0x00381f0000027f89 */ /* 0x000e6c00000e0000 */
        /* <DEDUP_REMOVED lines=61> */
[----:B------:R-:W-:-:S03]  /*281d0*/  ISETP.GE.AND P0, PT, R6, R5, PT ;  /* 0x000000050600720c */ /* 0x000fc60003f06270 */
[----:B------:R-:W-:Y:S04]  /*281e0*/  SHFL.IDX PT, R6, R0, 0x7, 0x181f ;  /* 0x00f81f0000067f89 */ /* 0x000fe800000e0000 */
[----:B0-----:R-:W0:Y:S04]  /*281f0*/  SHFL.IDX PT, R3, R4, 0x6, 0x181f ;  /* 0x00d81f0004037f89 */ /* 0x001e2800000e0000 */
[----:B------:R-:W1:Y:S02]  /*28200*/  SHFL.IDX PT, R2, R0, 0x6, 0x181f ;  /* 0x00d81f0000027f89 */ /* 0x000e6400000e0000 */
[----:B0-----:R-:W-:-:S05]  /*28210*/  @!P0 LEA R3, P5, R37, R3, 0x1 ;  /* 0x0000000325038211 */ /* 0x001fca00078a08ff */
[----:B-1----:R-:W-:-:S05]  /*28220*/  @!P0 IMAD.X R2, RZ, RZ, R2, P5 ;  /* 0x000000ffff028224 */ /* 0x002fca00028e0602 */
[----:B------:R-:W-:-:S04]  /*28230*/  @!P0 LOP3.LUT R3, R3, R2, RZ, 0x3c, !PT ;  /* 0x0000000203038212 */ /* 0x000fc800078e3cff */
[----:B------:R-:W-:-:S04]  /*28240*/  @!P0 LOP3.LUT R2, R3, R2, RZ, 0x3c, !PT ;  /* 0x0000000203028212 */ /* 0x000fc800078e3cff */
[----:B------:R-:W-:-:S05]  /*28250*/  @!P0 LOP3.LUT R3, R3, R2, RZ, 0x3c, !PT ;  /* 0x0000000203038212 */ /* 0x000fca00078e3cff */
[----:B------:R0:W-:Y:S04]  /*28260*/  @!P0 LDGSTS.E.BYPASS.LTC128B.128 [R36+0x13400], desc[UR60][R2.64], !P4 ;  /* 0x1340000002248fae */ /* 0x0001e8000e101d7c */
[----:B------:R0:W-:Y:S04]  /*28270*/  @!P0 LDGSTS.E.BYPASS.LTC128B.128 [R36+0x17400], desc[UR60][R2.64+0x80], !P3 ;  /* 0x1740008002248fae */ /* 0x0001e8000d901d7c */
[----:B------:R0:W-:Y:S04]  /*28280*/  @!P0 LDGSTS.E.BYPASS.LTC128B.128 [R36+0x1b400], desc[UR60][R2.64+0x100], !P2 ;  /* 0x1b40010002248fae */ /* 0x0001e8000d101d7c */
[----:B------:R0:W-:Y:S02]  /*28290*/  @!P0 LDGSTS.E.BYPASS.LTC128B.128 [R36+0x1f400], desc[UR60][R2.64+0x180], !P1 ;  /* 0x1f40018002248fae */ /* 0x0001e4000c901d7c */
.L_x_2123:
[----:B------:R-:W-:Y:S01]  /*282a0*/  VIADD R28, R28, 0x70 ;  /* 0x000000701c1c7836 */ /* 0x000fe20000000000 */
[----:B------:R-:W-:Y:S04]  /*282b0*/  BSSY B0, `(.L_x_1952) ;  /* 0x000000c000007945 */ /* 0x000fe80003800000 */
[----:B------:R-:W-:-:S13]  /*282c0*/  ISETP.GE.AND P0, PT, R28, R5, PT ;  /* 0x000000051c00720c */ /* 0x000fda0003f06270 */
[----:B------:R-:W-:Y:S05]  /*282d0*/  @P0 BRA `(.L_x_1953) ;  /* 0x0000000000240947 */ /* 0x000fea0003800000 */
[----:B0-----:R-:W-:-:S05]  /*282e0*/  LEA R2, P0, R37, R14, 0x1 ;  /* 0x0000000e25027211 */ /* 0x001fca00078008ff */
        /* <DEDUP_REMOVED lines=8> */
.L_x_1953:
[----:B------:R-:W-:Y:S05]  /*28370*/  BSYNC B0 ;  /* 0x0000000000007941 */ /* 0x000fea0003800000 */
.L_x_1952:
[----:B------:R-:W-:Y:S01]  /*28380*/  NOP ;  /* 0x0000000000007918 */ /* 0x000fe20000000000 */
[----:B------:R-:W-:-:S13]  /*28390*/  PLOP3.LUT P0, PT, PT, PT, PT, 0x80, 0x0 ;  /* 0x000000000000781c */ /* 0x000fda0003f0f070 */
.L_x_1954:
[----:B------:R-:W-:Y:S02]  /*283a0*/  PLOP3.LUT P1, PT, P1, P0, PT, 0xa2, 0x0 ;  /* 0x000000000000781c */ /* 0x000fe40000f21472 */
[----:B------:R-:W-:-:S08]  /*283b0*/  @P0 R2UR P1, UR4, R23 ;  /* 0x00000000170402ca */ /* 0x000fd00000020000 */
[----:B------:R-:W-:-:S05]  /*283c0*/  @P0 PLOP3.LUT P0, PT, P1, PT, PT, 0x80, 0x0 ;  /* 0x000000000000081c */ /* 0x000fca0000f0f070 */
[----:B------:R-:W-:Y:S01]  /*283d0*/  @!P1 SYNCS.ARRIVE.TRANS64.RED.A0T1 RZ, [UR4+0x30800], RZ ;  /* 0x030800ffffff99a7 */ /* 0x000fe20008200404 */
[----:B------:R-:W-:Y:S07]  /*283e0*/  @!P1 ARRIVES.LDGSTSBAR.64.TRANSCNT [UR4+0x30800] ;  /* 0x03080000ff0099b0 */ /* 0x000fee0008000a84 */
[----:B------:R-:W-:Y:S05]  /*283f0*/  @P0 BRA.U.ANY `(.L_x_1954) ;  /* 0xfffffffd00e80947 */ /* 0x000fea000393ffff */
[----:B01----:R-:W2:Y:S04]  /*28400*/  LDL.LU R3, [R1+0x34] ;  /* 0x0000340001037983 */ /* 0x003ea80000300800 */
[----:B------:R-:W3:Y:S01]  /*28410*/  LDL.LU R2, [R1+0x30] ;  /* 0x0000300001027983 */ /* 0x000ee20000300800 */
[----:B--2---:R-:W-:Y:S02]  /*28420*/  VIADD R3, R3, 0x1 ;  /* 0x0000000103037836 */ /* 0x004fe40000000000 */
[----:B---3--:R-:W-:-:S03]  /*28430*/  VIADD R4, R2, 0xfffffffe ;  /* 0xfffffffe02047836 */ /* 0x008fc60000000000 */
[----:B------:R0:W-:Y:S01]  /*28440*/  STL [R1+0x34], R3 ;  /* 0x0000340301007387 */ /* 0x0001e20000100800 */
        /* <DEDUP_REMOVED lines=9> */
.L_x_2124:
[----:B------:R-:W-:Y:S05]  /*284e0*/  BSYNC B0 ;  /* 0x0000000000007941 */ /* 0x000fea0003800000 */
.L_x_1955:
[----:B------:R-:W2:Y:S01]  /*284f0*/  LDL R2, [R1+0x14] ;  /* 0x0000140001027983 */ /* 0x000ea20000100800 */
[----:B------:R-:W-:Y:S01]  /*28500*/  BSSY B0, `(.L_x_1957) ;  /* 0x0000105000007945 */ /* 0x000fe20003800000 */
[----:B--2---:R-:W-:-:S13]  /*28510*/  ISETP.GE.AND P0, PT, R4, R2, PT ;  /* 0x000000020400720c */ /* 0x004fda0003f06270 */
[----:B------:R-:W-:Y:S05]  /*28520*/  @!P0 BRA `(.L_x_1958) ;  /* 0x0000001000088947 */ /* 0x000fea0003800000 */
[C---:B------:R-:W-:Y:S01]  /*28530*/  LOP3.LUT R5, R37.reuse, 0x40, RZ, 0xfc, !PT ;  /* 0x0000004025057812 */ /* 0x040fe200078efcff */
[----:B------:R-:W-:Y:S01]  /*28540*/  ULDC UR4, c[0x0][0x2f4] ;  /* 0x0000bd0000047ab9 */ /* 0x000fe20000000800 */
[C---:B------:R-:W-:Y:S01]  /*28550*/  LOP3.LUT R3, R37.reuse, 0x80, RZ, 0xfc, !PT ;  /* 0x0000008025037812 */ /* 0x040fe200078efcff */
[----:B------:R-:W-:Y:S01]  /*28560*/  IMAD.MOV.U32 R6, RZ, RZ, R25 ;  /* 0x000000ffff067224 */ /* 0x000fe200078e0019 */
[C---:B------:R-:W-:Y:S01]  /*28570*/  LOP3.LUT R2, R37.reuse, 0xc0, RZ, 0xfc, !PT ;  /* 0x000000c025027812 */ /* 0x040fe200078efcff */
[----:B------:R-:W-:Y:S01]  /*28580*/  IMAD.MOV.U32 R10, RZ, RZ, R29 ;  /* 0x000000ffff0a7224 */ /* 0x000fe200078e001d */
[----:B------:R-:W-:Y:S01]  /*28590*/  ISETP.GE.AND P4, PT, R37, UR4, PT ;  /* 0x0000000425007c0c */ /* 0x000fe2000bf86270 */
[----:B------:R-:W-:Y:S01]  /*285a0*/  IMAD.MOV.U32 R31, RZ, RZ, R26 ;  /* 0x000000ffff1f7224 */ /* 0x000fe200078e001a */
[----:B------:R-:W-:Y:S02]  /*285b0*/  ISETP.GE.AND P3, PT, R5, UR4, PT ;  /* 0x0000000405007c0c */ /* 0x000fe4000bf66270 */
[----:B------:R-:W-:-:S02]  /*285c0*/  ISETP.GE.AND P2, PT, R3, UR4, PT ;  /* 0x0000000403007c0c */ /* 0x000fc4000bf46270 */
[----:B------:R-:W-:-:S13]  /*285d0*/  ISETP.GE.AND P1, PT, R2, UR4, PT ;  /* 0x0000000402007c0c */ /* 0x000fda000bf26270 */
.L_x_1971:
[----:B------:R-:W2:Y:S01]  /*285e0*/  LDL R3, [R1+0x10] ;  /* 0x0000100001037983 */ /* 0x000ea20000100800 */
[----:B------:R-:W1:Y:S03]  /*285f0*/  LDC R5, c[0x0][0x430] ;  /* 0x00010c00ff057b82 */ /* 0x000e660000000800 */
[----:B------:R-:W3:Y:S04]  /*28600*/  LDL R12, [R1+0x18] ;  /* 0x00001800010c7983 */ /* 0x000ee80000100800 */
[----:B------:R-:W4:Y:S01]  /*28610*/  LDL R11, [R1+0x44] ;  /* 0x00004400010b7983 */ /* 0x000f220000100800 */
[----:B0-----:R-:W0:Y:S01]  /*28620*/  S2R R0, SR_TID.X ;  /* 0x0000000000007919 */ /* 0x001e220000002100 */
[----:B------:R-:W0:Y:S01]  /*28630*/  S2R R8, SR_TID.X ;  /* 0x0000000000087919 */ /* 0x000e220000002100 */
[----:B-1----:R-:W-:-:S13]  /*28640*/  ISETP.NE.AND P0, PT, R5, 0x1, PT ;  /* 0x000000010500780c */ /* 0x002fda0003f05270 */
[----:B------:R-:W1:Y:S01]  /*28650*/  @P0 LDC R2, c[0x0][0x434] ;  /* 0x00010d00ff020b82 */ /* 0x000e620000000800 */
[----:B0-----:R-:W-:Y:S01]  /*28660*/  LOP3.LUT R0, R0, 0x7f, RZ, 0xc0, !PT ;  /* 0x0000007f00007812 */ /* 0x001fe200078ec0ff */
[----:B------:R-:W-:-:S03]  /*28670*/  IMAD.SHL.U32 R8, R8, 0x10, RZ ;  /* 0x0000001008087824 */ /* 0x000fc600078e00ff */
[----:B------:R-:W-:-:S04]  /*28680*/  SHF.R.U32.HI R0, RZ, 0x3, R0 ;  /* 0x00000003ff007819 */ /* 0x000fc80000011600 */
[----:B------:R-:W-:Y:S02]  /*28690*/  LOP3.LUT R8, R0, 0x70, R8, 0xf8, !PT ;  /* 0x0000007000087812 */ /* 0x000fe400078ef808 */
[----:B------:R-:W0:Y:S02]  /*286a0*/  @P0 LDC R0, c[0x0][0x438] ;  /* 0x00010e00ff000b82 */ /* 0x000e240000000800 */
[----:B------:R-:W-:Y:S01]  /*286b0*/  ISETP.GT.U32.AND P5, PT, R8, 0x3f, PT ;  /* 0x0000003f0800780c */ /* 0x000fe20003fa4070 */
[----:B------:R-:W-:Y:S01]  /*286c0*/  VIADD R25, R6, 0x1 ;  /* 0x0000000106197836 */ /* 0x000fe20000000000 */
[----:B------:R-:W-:Y:S05]  /*286d0*/  YIELD ;  /* 0x0000000000007946 */ /* 0x000fea0003800000 */
[----:B------:R-:W-:-:S02]  /*286e0*/  IMAD.MOV.U32 R26, RZ, RZ, R4 ;  /* 0x000000ffff1a7224 */ /* 0x000fc400078e0004 */
[----:B--2---:R-:W-:-:S04]  /*286f0*/  IMAD R3, R4, 0x40, R3 ;  /* 0x0000004004037824 */ /* 0x004fc800078e0203 */
[----:B------:R-:W-:Y:S02]  /*28700*/  IMAD.IADD R3, R8, 0x1, R3 ;  /* 0x0000000108037824 */ /* 0x000fe400078e0203 */
[----:B------:R-:W3:Y:S02]  /*28710*/  @!P5 LDC.64 R8, c[0x0][0x428] ;  /* 0x00010a00ff08db82 */ /* 0x000ee40000000a00 */
[----:B-1----:R-:W-:-:S04]  /*28720*/  @P0 IMAD.HI.U32 R7, R3, R2, RZ ;  /* 0x0000000203070227 */ /* 0x002fc800078e00ff */
[----:B------:R-:W-:Y:S01]  /*28730*/  IMAD.MOV.U32 R2, RZ, RZ, R3 ;  /* 0x000000ffff027224 */ /* 0x000fe200078e0003 */
[----:B0-----:R-:W-:-:S05]  /*28740*/  @P0 SHF.R.U32.HI R2, RZ, R0, R7 ;  /* 0x00000000ff020219 */ /* 0x001fca0000011607 */
[----:B------:R-:W-:-:S04]  /*28750*/  IMAD.MOV R0, RZ, RZ, -R2 ;  /* 0x000000ffff007224 */ /* 0x000fc800078e0a02 */
[----:B------:R-:W-:Y:S01]  /*28760*/  IMAD R5, R5, R0, R3 ;  /* 0x0000000005057224 */ /* 0x000fe200078e0203 */
[--C-:B------:R-:W-:Y:S01]  /*28770*/  @!P5 SHF.R.S32.HI R3, RZ, 0x1f, R2.reuse ;  /* 0x0000001fff03d819 */ /* 0x100fe20000011402 */
[-C--:B---3--:R-:W-:Y:S02]  /*28780*/  @!P5 IMAD R0, R12, R8.reuse, RZ ;  /* 0x000000080c00d224 */ /* 0x088fe400078e02ff */
[----:B------:R-:W-:-:S04]  /*28790*/  @!P5 IMAD.WIDE.U32 R2, R33, R8, R2 ;  /* 0x000000082102d225 */ /* 0x000fc800078e0002 */
[----:B------:R-:W-:Y:S02]  /*287a0*/  @!P5 IMAD R0, R33, R9, R0 ;  /* 0x000000092100d224 */ /* 0x000fe400078e0200 */
[----:B------:R-:W0:Y:S02]  /*287b0*/  @!P5 LDC.64 R8, c[0x0][0x418] ;  /* 0x00010600ff08db82 */ /* 0x000e240000000a00 */
[----:B------:R-:W-:Y:S01]  /*287c0*/  @!P5 IMAD.IADD R0, R0, 0x1, R3 ;  /* 0x000000010000d824 */ /* 0x000fe200078e0203 */
[----:B0-----:R-:W-:-:S04]  /*287d0*/  @!P5 LEA R8, P0, R2, R8, 0x2 ;  /* 0x000000080208d211 */ /* 0x001fc800078010ff */
[----:B------:R-:W-:Y:S01]  /*287e0*/  @!P5 LEA.HI.X R9, R2, R9, R0, 0x2, P0 ;  /* 0x000000090209d211 */ /* 0x000fe200000f1400 */
[----:B------:R-:W-:-:S06]  /*287f0*/  IMAD.MOV.U32 R0, RZ, RZ, RZ ;  /* 0x000000ffff007224 */ /* 0x000fcc00078e00ff */
[----:B------:R0:W5:Y:S01]  /*28800*/  @!P5 LDG.E R0, desc[UR60][R8.64] ;  /* 0x0000003c0800d981 */ /* 0x000162000c1e1900 */
[----:B----4-:R-:W-:Y:S02]  /*28810*/  ISETP.NE.AND P5, PT, R11, 0x3, PT ;  /* 0x000000030b00780c */ /* 0x010fe40003fa5270 */
[----:B------:R-:W-:-:S04]  /*28820*/  ISETP.NE.AND P0, PT, R25, 0x2, PT ;  /* 0x000000021900780c */ /* 0x000fc80003f05270 */
[----:B------:R-:W-:Y:S02]  /*28830*/  SEL R29, RZ, 0x1, P0 ;  /* 0x00000001ff1d7807 */ /* 0x000fe40000000000 */
[----:B------:R-:W-:Y:S02]  /*28840*/  SEL R25, R25, RZ, P0 ;  /* 0x000000ff19197207 */ /* 0x000fe40000000000 */
[----:B------:R-:W-:-:S03]  /*28850*/  LOP3.LUT R29, R10, R29, RZ, 0x3c, !PT ;  /* 0x0000001d0a1d7212 */ /* 0x000fc600078e3cff */
[----:B0-----:R-:W-:Y:S05]  /*28860*/  @!P5 BRA `(.L_x_1959) ;  /* 0x000000000004d947 */ /* 0x001fea0003800000 */
[----:B------:R-:W-:Y:S01]  /*28870*/  BPT.TRAP 0x1 ;  /* 0x000000040000795c */ /* 0x000fe20000300000 */
.L_x_1959:
[----:B------:R-:W-:Y:S01]  /*28880*/  IMAD R7, R25, 0x8, R23 ;  /* 0x0000000819077824 */ /* 0x000fe200078e0217 */
[----:B------:R-:W-:Y:S01]  /*28890*/  SHF.L.U32 R2, R29, 0x1f, RZ ;  /* 0x0000001f1d027819 */ /* 0x000fe200000006ff */
[----:B------:R-:W-:Y:S03]  /*288a0*/  BSSY B1, `(.L_x_1960) ;  /* 0x0000003000017945 */ /* 0x000fe60003800000 */
[----:B------:R-:W0:Y:S02]  /*288b0*/  SYNCS.PHASECHK.TRANS64.TRYWAIT P0, [R7+URZ+0x30840], R2 ;  /* 0x03084002070075a7 */ /* 0x000e24000800017f */
[----:B0-----:R-:W-:Y:S05]  /*288c0*/  @!P0 BRA `(.L_x_1961) ;  /* 0x0000005000b48947 */ /* 0x001fea0003800000 */
.L_x_2125:
[----:B------:R-:W-:Y:S05]  /*288d0*/  BSYNC B1 ;  /* 0x0000000000017941 */ /* 0x000fea0003800000 */
.L_x_1960:
        /* <DEDUP_REMOVED lines=61> */
.L_x_2135:
        /* <DEDUP_REMOVED lines=17> */
.L_x_1963:
[----:B------:R-:W-:Y:S02]  /*28dc0*/  PLOP3.LUT P5, PT, P5, P0, PT, 0xa2, 0x0 ;  /* 0x000000000000781c */ /* 0x000fe40002fa1472 */
[----:B------:R-:W-:-:S08]  /*28dd0*/  @P0 R2UR P5, UR4, R7 ;  /* 0x00000000070402ca */ /* 0x000fd000000a0000 */
[----:B------:R-:W-:-:S05]  /*28de0*/  @P0 PLOP3.LUT P0, PT, P5, PT, PT, 0x80, 0x0 ;  /* 0x000000000000081c */ /* 0x000fca0002f0f070 */
[----:B------:R-:W-:Y:S01]  /*28df0*/  @!P5 SYNCS.ARRIVE.TRANS64.RED.A0T1 RZ, [UR4+0x30830], RZ ;  /* 0x030830ffffffd9a7 */ /* 0x000fe20008200404 */
[----:B------:R-:W-:Y:S07]  /*28e00*/  @!P5 ARRIVES.LDGSTSBAR.64.TRANSCNT [UR4+0x30830] ;  /* 0x03083000ff00d9b0 */ /* 0x000fee0008000a84 */
[----:B------:R-:W-:Y:S05]  /*28e10*/  @P0 BRA.U.ANY `(.L_x_1963) ;  /* 0xfffffffd00e80947 */ /* 0x000fea000393ffff */
[----:B------:R-:W-:Y:S01]  /*28e20*/  NOP ;  /* 0x0000000000007918 */ /* 0x000fe20000000000 */
[----:B-1----:R-:W2:Y:S02]  /*28e30*/  LDL R2, [R1+0x44] ;  /* 0x0000440001027983 */ /* 0x002ea40000100800 */
[----:B--2---:R-:W-:-:S13]  /*28e40*/  ISETP.NE.AND P6, PT, R2, 0x3, PT ;  /* 0x000000030200780c */ /* 0x004fda0003fc5270 */
[----:B------:R-:W-:Y:S05]  /*28e50*/  @!P6 BRA `(.L_x_1964) ;  /* 0x000000000004e947 */ /* 0x000fea0003800000 */
[----:B------:R-:W-:Y:S01]  /*28e60*/  BPT.TRAP 0x1 ;  /* 0x000000040000795c */ /* 0x000fe20000300000 */
.L_x_1964:
[----:B------:R1:W-:Y:S01]  /*28e70*/  SYNCS.ARRIVE.TRANS64.A1T0 RZ, [R7+URZ+0x30830], RZ ;  /* 0x030830ff07ff79a7 */ /* 0x0003e2000810003f */
[----:B------:R-:W-:Y:S05]  /*28e80*/  @!P6 BRA `(.L_x_1965) ;  /* 0x000000000004e947 */ /* 0x000fea0003800000 */
[----:B------:R-:W-:Y:S01]  /*28e90*/  BPT.TRAP 0x1 ;  /* 0x000000040000795c */ /* 0x000fe20000300000 */
.L_x_1965:
[----:B------:R-:W-:Y:S01]  /*28ea0*/  SHF.L.U32 R2, R10, 0x1f, RZ ;  /* 0x0000001f0a027819 */ /* 0x000fe200000006ff */
[----:B-1----:R-:W-:Y:S01]  /*28eb0*/  IMAD R7, R6, 0x8, R23 ;  /* 0x0000000806077824 */ /* 0x002fe200078e0217 */
[----:B------:R-:W-:Y:S03]  /*28ec0*/  BSSY B1, `(.L_x_1966) ;  /* 0x0000003000017945 */ /* 0x000fe60003800000 */
[----:B------:R-:W1:Y:S02]  /*28ed0*/  SYNCS.PHASECHK.TRANS64.TRYWAIT P0, [R7+URZ+0x30860], R2 ;  /* 0x03086002070075a7 */ /* 0x000e64000800017f */
[----:B-1----:R-:W-:Y:S05]  /*28ee0*/  @!P0 BRA `(.L_x_1967) ;  /* 0x0000005000b48947 */ /* 0x002fea0003800000 */
.L_x_2136:
[----:B------:R-:W-:Y:S05]  /*28ef0*/  BSYNC B1 ;  /* 0x0000000000017941 */ /* 0x000fea0003800000 */
.L_x_1966:
        /* <DEDUP_REMOVED lines=49> */
.L_x_2146:
[----:B-1----:R-:W-:Y:S01]  /*29210*/  IADD3 R2, P0, R2, R4, RZ ;  /* 0x0000000402027210 */ /* 0x002fe20007f1e0ff */
        /* <DEDUP_REMOVED lines=32> */
.L_x_1969:
        /* <DEDUP_REMOVED lines=11> */
.L_x_1970:
[----:B------:R-:W2:Y:S01]  /*294d0*/  LDL R0, [R1+0x14] ;  /* 0x0000140001007983 */ /* 0x000ea20000100800 */
[----:B------:R1:W-:Y:S01]  /*294e0*/  SYNCS.ARRIVE.TRANS64.A1T0 RZ, [R7+URZ+0x30850], RZ ;  /* 0x030850ff07ff79a7 */ /* 0x0003e2000810003f */
[C---:B------:R-:W-:Y:S02]  /*294f0*/  VIADD R4, R26.reuse, 0xffffffff ;  /* 0xffffffff1a047836 */ /* 0x040fe40000000000 */
[----:B------:R-:W-:Y:S02]  /*29500*/  IMAD.MOV.U32 R6, RZ, RZ, R25 ;  /* 0x000000ffff067224 */ /* 0x000fe400078e0019 */
[----:B------:R-:W-:Y:S02]  /*29510*/  IMAD.MOV.U32 R10, RZ, RZ, R29 ;  /* 0x000000ffff0a7224 */ /* 0x000fe400078e001d */
[----:B------:R-:W-:Y:S01]  /*29520*/  IMAD.MOV.U32 R31, RZ, RZ, R26 ;  /* 0x000000ffff1f7224 */ /* 0x000fe200078e001a */
[----:B--2---:R-:W-:-:S13]  /*29530*/  ISETP.GT.AND P0, PT, R26, R0, PT ;  /* 0x000000001a00720c */ /* 0x004fda0003f04270 */
[----:B-1----:R-:W-:Y:S05]  /*29540*/  @P0 BRA `(.L_x_1971) ;  /* 0xfffffff000240947 */ /* 0x002fea000383ffff */
.L_x_1958:
[----:B------:R-:W-:Y:S05]  /*29550*/  BSYNC B0 ;  /* 0x0000000000007941 */ /* 0x000fea0003800000 */
.L_x_1957:
        /* <DEDUP_REMOVED lines=8> */
[----:B------:R-:W0:Y:S02]  /*295e0*/  FLO.U32 R0, UR4 ;  /* 0x0000000400007d00 */ /* 0x000e2400080e0000 */
[----:B0-----:R-:W-:-:S06]  /*295f0*/  ISETP.EQ.U32.AND P0, PT, R0, R5, PT ;  /* 0x000000050000720c */ /* 0x001fcc0003f02070 */
[----:B------:R-:W1:Y:S07]  /*29600*/  POPC R5, UR4 ;  /* 0x0000000400057d09 */ /* 0x000e6e0008000000 */
[----:B-1----:R-:W2:Y:S01]  /*29610*/  @P0 ATOMG.E.ADD.STRONG.GPU PT, R3, desc[UR60][R2.64], R5 ;  /* 0x00000005020309a8 */ /* 0x002ea200081ee1fc */
[----:B------:R-:W0:Y:S02]  /*29620*/  S2R R4, SR_LTMASK ;  /* 0x0000000000047919 */ /* 0x000e240000003900 */
[----:B0-----:R-:W-:-:S04]  /*29630*/  LOP3.LUT R4, R4, UR4, RZ, 0xc0, !PT ;  /* 0x0000000404047c12 */ /* 0x001fc8000f8ec0ff */
[----:B------:R-:W0:Y:S01]  /*29640*/  POPC R7, R4 ;  /* 0x0000000400077309 */ /* 0x000e220000000000 */
[----:B--2---:R-:W0:Y:S02]  /*29650*/  SHFL.IDX PT, R0, R3, R0, 0x1f ;  /* 0x00001f0003007589 */ /* 0x004e2400000e0000 */
[----:B0-----:R-:W-:-:S07]  /*29660*/  IADD3 R16, R0, UR38, R7 ;  /* 0x0000002600107c10 */ /* 0x001fce000fffe007 */
.L_x_1973:
[----:B------:R-:W-:Y:S05]  /*29670*/  BSYNC B0 ;  /* 0x0000000000007941 */ /* 0x000fea0003800000 */
.L_x_1972:
[----:B------:R-:W2:Y:S02]  /*29680*/  LDL R0, [R1+0x44] ;  /* 0x0000440001007983 */ /* 0x000ea40000100800 */
[----:B--2---:R-:W-:-:S13]  /*29690*/  ISETP.NE.AND P0, PT, R0, 0x3, PT ;  /* 0x000000030000780c */ /* 0x004fda0003f05270 */
[----:B------:R-:W-:Y:S05]  /*296a0*/  @!P0 BRA `(.L_x_1974) ;  /* 0x0000000000048947 */ /* 0x000fea0003800000 */
[----:B------:R-:W-:Y:S01]  /*296b0*/  BPT.TRAP 0x1 ;  /* 0x000000040000795c */ /* 0x000fe20000300000 */
.L_x_1974:
[----:B------:R-:W2:Y:S01]  /*296c0*/  LDL.LU R0, [R1+0xc] ;  /* 0x00000c0001007983 */ /* 0x000ea20000300800 */
[----:B------:R-:W-:Y:S01]  /*296d0*/  IMAD R4, R25, 0x8, R23 ;  /* 0x0000000819047824 */ /* 0x000fe200078e0217 */
[----:B------:R-:W-:Y:S01]  /*296e0*/  SHF.L.U32 R3, R29, 0x1f, RZ ;  /* 0x0000001f1d037819 */ /* 0x000fe200000006ff */
[----:B------:R-:W-:Y:S03]  /*296f0*/  BSSY B0, `(.L_x_1975) ;  /* 0x0000004000007945 */ /* 0x000fe60003800000 */
[----:B------:R-:W0:Y:S01]  /*29700*/  SYNCS.PHASECHK.TRANS64.TRYWAIT P0, [R4+URZ+0x30860], R3 ;  /* 0x03086003040075a7 */ /* 0x000e22000800017f */
[----:B--2---:R-:W-:Y:S01]  /*29710*/  IMAD R5, R26, -0x40, R0 ;  /* 0xffffffc01a057824 */ /* 0x004fe200078e0200 */
[----:B0-----:R-:W-:Y:S06]  /*29720*/  @!P0 BRA `(.L_x_1976) ;  /* 0x0000005000348947 */ /* 0x001fec0003800000 */
.L_x_2147:
[----:B------:R-:W-:Y:S05]  /*29730*/  BSYNC B0 ;  /* 0x0000000000007941 */ /* 0x000fea0003800000 */
.L_x_1975:
[----:B------:R-:W1:Y:S01]  /*29740*/  S2R R0, SR_TID.X ;  /* 0x0000000000007919 */ /* 0x000e620000002100 */
[----:B------:R-:W-:Y:S01]  /*29750*/  UMOV UR4, 0xffffffff ;  /* 0xffffffff00047882 */ /* 0x000fe20000000000 */
[----:B-1----:R-:W-:-:S04]  /*29760*/  LOP3.LUT R0, R0, 0x7f, RZ, 0xc0, !PT ;  /* 0x0000007f00007812 */ /* 0x002fc800078ec0ff */
[----:B------:R-:W-:-:S05]  /*29770*/  SHF.R.U32.HI R0, RZ, 0x3, R0 ;  /* 0x00000003ff007819 */ /* 0x000fca0000011600 */
[----:B------:R-:W-:Y:S02]  /*29780*/  IMAD.IADD R5, R5, 0x1, -R0 ;  /* 0x0000000105057824 */ /* 0x000fe400078e0a00 */
[----:B------:R-:W-:Y:S01]  /*29790*/  IMAD R0, R25, 0x4000, R34 ;  /* 0x0000400019007824 */ /* 0x000fe200078e0222 */
[----:B------:R-:W-:Y:S06]  /*297a0*/  BRA.DIV UR4, `(.L_x_1977) ;  /* 0x0000005204287947 */ /* 0x000fec000b800000 */
[----:B------:R-:W1:Y:S01]  /*297b0*/  SHFL.IDX PT, R14, R17, RZ, 0x181f ;  /* 0x00181fff110e7589 */ /* 0x000e6200000e0000 */
[----:B------:R-:W-:Y:S01]  /*297c0*/  ULDC UR4, c[0x0][0x2f4] ;  /* 0x0000bd0000047ab9 */ /* 0x000fe20000000800 */
[C---:B------:R-:W-:Y:S01]  /*297d0*/  IMAD.SHL.U32 R8, R37.reuse, 0x2, RZ ;  /* 0x0000000225087824 */ /* 0x040fe200078e00ff */
[C---:B------:R-:W-:Y:S01]  /*297e0*/  ISETP.GE.AND P3, PT, R37.reuse, UR4, PT ;  /* 0x0000000425007c0c */ /* 0x040fe2000bf66270 */
[----:B0-----:R-:W0:Y:S01]  /*297f0*/  SHFL.IDX PT, R3, R24, RZ, 0x181f ;  /* 0x00181fff18037589 */ /* 0x001e2200000e0000 */
[----:B------:R-:W-:Y:S01]  /*29800*/  LOP3.LUT R2, R37, 0x40, RZ, 0xfc, !PT ;  /* 0x0000004025027812 */ /* 0x000fe200078efcff */
[----:B------:R-:W-:Y:S01]  /*29810*/  IMAD R0, R0, 0x2, R23 ;  /* 0x0000000200007824 */ /* 0x000fe200078e0217 */
[----:B------:R-:W-:Y:S02]  /*29820*/  ISETP.LT.OR P4, PT, R5, 0x1, P3 ;  /* 0x000000010500780c */ /* 0x000fe40001f81670 */
[----:B------:R-:W-:Y:S02]  /*29830*/  ISETP.GE.AND P2, PT, R2, UR4, PT ;  /* 0x0000000402007c0c */ /* 0x000fe4000bf46270 */
[----:B------:R-:W-:-:S04]  /*29840*/  LOP3.LUT R2, R37, 0x80, RZ, 0xfc, !PT ;  /* 0x0000008025027812 */ /* 0x000fc800078efcff */
        /* <DEDUP_REMOVED lines=28> */
[----:B------:R1:W3:Y:S03]  /*29a10*/  SHFL.IDX PT, R14, R17, 0x3, 0x181f ;  /* 0x00781f00110e7f89 */ /* 0x0002e600000e0000 */
        /* <DEDUP_REMOVED lines=9> */
.L_x_2157:
        /* <DEDUP_REMOVED lines=15> */
.L_x_1978:
[----:B------:R-:W-:Y:S02]  /*29ba0*/  PLOP3.LUT P1, PT, P1, P0, PT, 0xa2, 0x0 ;  /* 0x000000000000781c */ /* 0x000fe40000f21472 */
[----:B------:R-:W-:-:S08]  /*29bb0*/  @P0 R2UR P1, UR4, R4 ;  /* 0x00000000040402ca */ /* 0x000fd00000020000 */
[----:B------:R-:W-:-:S05]  /*29bc0*/  @P0 PLOP3.LUT P0, PT, P1, PT, PT, 0x80, 0x0 ;  /* 0x000000000000081c */ /* 0x000fca0000f0f070 */
[----:B------:R-:W-:Y:S01]  /*29bd0*/  @!P1 SYNCS.ARRIVE.TRANS64.RED.A0T1 RZ, [UR4+0x30850], RZ ;  /* 0x030850ffffff99a7 */ /* 0x000fe20008200404 */
[----:B------:R-:W-:Y:S07]  /*29be0*/  @!P1 ARRIVES.LDGSTSBAR.64.TRANSCNT [UR4+0x30850] ;  /* 0x03085000ff0099b0 */ /* 0x000fee0008000a84 */
[----:B------:R-:W-:Y:S05]  /*29bf0*/  @P0 BRA.U.ANY `(.L_x_1978) ;  /* 0xfffffffd00e80947 */ /* 0x000fea000393ffff */
[----:B------:R-:W-:Y:S01]  /*29c00*/  NOP ;  /* 0x0000000000007918 */ /* 0x000fe20000000000 */
[----:B0-----:R-:W2:Y:S02]  /*29c10*/  LDL R0, [R1+0x44] ;  /* 0x0000440001007983 */ /* 0x001ea40000100800 */
[----:B--2---:R-:W-:-:S13]  /*29c20*/  ISETP.NE.AND P2, PT, R0, 0x3, PT ;  /* 0x000000030000780c */ /* 0x004fda0003f45270 */
[----:B------:R-:W-:Y:S05]  /*29c30*/  @!P2 BRA `(.L_x_1979) ;  /* 0x000000000004a947 */ /* 0x000fea0003800000 */
[----:B------:R-:W-:Y:S01]  /*29c40*/  BPT.TRAP 0x1 ;  /* 0x000000040000795c */ /* 0x000fe20000300000 */
.L_x_1979:
[----:B------:R2:W-:Y:S01]  /*29c50*/  SYNCS.ARRIVE.TRANS64.A1T0 RZ, [R4+URZ+0x30850], RZ ;  /* 0x030850ff04ff79a7 */ /* 0x0005e2000810003f */
[----:B------:R-:W-:-:S05]  /*29c60*/  VIADD R25, R25, 0x1 ;  /* 0x0000000119197836 */ /* 0x000fca0000000000 */
[----:B------:R-:W-:-:S04]  /*29c70*/  ISETP.NE.AND P0, PT, R25, 0x2, PT ;  /* 0x000000021900780c */ /* 0x000fc80003f05270 */
[----:B------:R-:W-:Y:S02]  /*29c80*/  SEL R0, RZ, 0x1, P0 ;  /* 0x00000001ff007807 */ /* 0x000fe40000000000 */
[----:B------:R-:W-:Y:S02]  /*29c90*/  SEL R25, R25, RZ, P0 ;  /* 0x000000ff19197207 */ /* 0x000fe40000000000 */
[----:B--2---:R-:W-:-:S07]  /*29ca0*/  LOP3.LUT R29, R29, R0, RZ, 0x3c, !PT ;  /* 0x000000001d1d7212 */ /* 0x004fce00078e3cff */
.L_x_1936:
[----:B------:R-:W-:Y:S05]  /*29cb0*/  BSYNC B7 ;  /* 0x0000000000077941 */ /* 0x000fea0003800000 */
.L_x_1934:
[----:B------:R-:W-:-:S13]  /*29cc0*/  LOP3.LUT P0, RZ, R22, 0x40, RZ, 0xc0, !PT ;  /* 0x0000004016ff7812 */ /* 0x000fda000780c0ff */
[----:B------:R-:W-:Y:S05]  /*29cd0*/  @!P0 BRA `(.L_x_1980) ;  /* 0x0000000000248947 */ /* 0x000fea0003800000 */
[----:B------:R-:W-:Y:S05]  /*29ce0*/  WARPSYNC.ALL ;  /* 0x0000000000007948 */ /* 0x000fea0003800000 */
[----:B------:R-:W2:Y:S08]  /*29cf0*/  S2UR UR5, SR_CgaCtaId ;  /* 0x00000000000579c3 */ /* 0x000eb00000008800 */
[----:B------:R-:W-:Y:S06]  /*29d00*/  BAR.SYNC.DEFER_BLOCKING 0x5, 0x180 ;  /* 0x0146000000007b1d */ /* 0x000fec0000010000 */
[----:B------:R-:W-:-:S02]  /*29d10*/  UMOV UR4, 0x400 ;  /* 0x0000040000047882 */ /* 0x000fc40000000000 */
[----:B--2---:R-:W-:-:S06]  /*29d20*/  ULEA UR4, UR5, UR4, 0x18 ;  /* 0x0000000405047291 */ /* 0x004fcc000f8ec03f */
[----:B0-----:R-:W-:-:S05]  /*29d30*/  IMAD.U32 R23, RZ, RZ, UR4 ;  /* 0x00000004ff177e24 */ /* 0x001fca000f8e00ff */
[----:B------:R2:W3:Y:S01]  /*29d40*/  LDS.128 R16, [R23+0x308d0] ;  /* 0x0308d00017107984 */ /* 0x0004e20000000c00 */
[----:B------:R-:W-:Y:S06]  /*29d50*/  BAR.ARV 0x4, 0x180 ;  /* 0x0106000000007b1d */ /* 0x000fec0000002000 */
[----:B------:R-:W-:Y:S05]  /*29d60*/  BRA `(.L_x_1981) ;  /* 0x0000000800cc7947 */ /* 0x000fea0003800000 */
.L_x_1980:
[----:B------:R-:W2:Y:S01]  /*29d70*/  S2R R8, SR_TID.X ;  /* 0x0000000000087919 */ /* 0x000ea20000002100 */
[----:B------:R-:W-:Y:S01]  /*29d80*/  UMOV UR4, 0xffffffff ;  /* 0xffffffff00047882 */ /* 0x000fe20000000000 */
[----:B--2---:R-:W-:-:S04]  /*29d90*/  LOP3.LUT R8, R8, 0x1f, RZ, 0xc0, !PT ;  /* 0x0000001f08087812 */ /* 0x004fc800078ec0ff */
[----:B------:R-:W-:Y:S01]  /*29da0*/  ISETP.NE.AND P0, PT, R8, 0x1f, PT ;  /* 0x0000001f0800780c */ /* 0x000fe20003f05270 */
[----:B------:R-:W-:-:S12]  /*29db0*/  BRA.DIV UR4, `(.L_x_1982) ;  /* 0x00000052044c7947 */ /* 0x000fd8000b800000 */
[----:B------:R-:W-:Y:S01]  /*29dc0*/  IMAD.IADD R5, R19, 0x1, R8 ;  /* 0x0000000113057824 */ /* 0x000fe200078e0208 */
[----:B------:R-:W-:-:S04]  /*29dd0*/  ULDC UR4, c[0x0][0xc3c] ;  /* 0x00030f0000047ab9 */ /* 0x000fc80000000800 */
[----:B------:R-:W-:-:S13]  /*29de0*/  ISETP.GE.OR P1, PT, R5, UR4, !P0 ;  /* 0x0000000405007c0c */ /* 0x000fda000c726670 */
[----:B------:R-:W2:Y:S02]  /*29df0*/  @!P1 LDC.64 R2, c[0x0][0xc80] ;  /* 0x00032000ff029b82 */ /* 0x000ea40000000a00 */
[----:B--2---:R-:W-:-:S06]  /*29e00*/  @!P1 IMAD.WIDE R2, R5, 0x4, R2 ;  /* 0x0000000405029825 */ /* 0x004fcc00078e0202 */
[----:B------:R-:W2:Y:S01]  /*29e10*/  @!P1 LDG.E R2, desc[UR60][R2.64] ;  /* 0x0000003c02029981 */ /* 0x000ea2000c1e1900 */
[----:B------:R-:W-:Y:S01]  /*29e20*/  IMAD.MOV.U32 R17, RZ, RZ, RZ ;  /* 0x000000ffff117224 */ /* 0x000fe200078e00ff */
[C---:B------:R-:W-:Y:S02]  /*29e30*/  ISETP.GE.U32.AND P2, PT, R8.reuse, 0x2, PT ;  /* 0x000000020800780c */ /* 0x040fe40003f46070 */
[C---:B------:R-:W-:Y:S01]  /*29e40*/  ISETP.GE.U32.AND P3, PT, R8.reuse, 0x4, PT ;  /* 0x000000040800780c */ /* 0x040fe20003f66070 */
[----:B------:R-:W-:Y:S01]  /*29e50*/  SHFL.IDX PT, R0, R16, RZ, 0x1f ;  /* 0x00001fff10007589 */ /* 0x000fe200000e0000 */
[C---:B------:R-:W-:Y:S02]  /*29e60*/  ISETP.GE.U32.AND P4, PT, R8.reuse, 0x8, PT ;  /* 0x000000080800780c */ /* 0x040fe40003f86070 */
[C---:B------:R-:W-:Y:S01]  /*29e70*/  ISETP.GE.U32.AND P5, PT, R8.reuse, 0x10, PT ;  /* 0x000000100800780c */ /* 0x040fe20003fa6070 */
[----:B--2---:R-:W-:Y:S01]  /*29e80*/  @!P1 IMAD.MOV.U32 R17, RZ, RZ, R2 ;  /* 0x000000ffff119224 */ /* 0x004fe200078e0002 */
[----:B------:R-:W-:-:S04]  /*29e90*/  ISETP.NE.AND P1, PT, R8, RZ, PT ;  /* 0x000000ff0800720c */ /* 0x000fc80003f25270 */
[----:B------:R-:W2:Y:S02]  /*29ea0*/  SHFL.UP PT, R14, R17, 0x1, RZ ;  /* 0x04200000110e7989 */ /* 0x000ea400000e00ff */
[----:B--2---:R-:W-:-:S05]  /*29eb0*/  SEL R4, R14, RZ, P1 ;  /* 0x000000ff0e047207 */ /* 0x004fca0000800000 */
[----:B------:R-:W-:-:S05]  /*29ec0*/  IMAD.IADD R4, R17, 0x1, R4 ;  /* 0x0000000111047824 */ /* 0x000fca00078e0204 */
[----:B------:R-:W2:Y:S02]  /*29ed0*/  SHFL.UP PT, R14, R4, 0x2, RZ ;  /* 0x04400000040e7989 */ /* 0x000ea400000e00ff */
[----:B--2---:R-:W-:-:S05]  /*29ee0*/  SEL R5, R14, RZ, P2 ;  /* 0x000000ff0e057207 */ /* 0x004fca0001000000 */
[----:B0-----:R-:W-:Y:S02]  /*29ef0*/  IMAD.IADD R6, R4, 0x1, R5 ;  /* 0x0000000104067824 */ /* 0x001fe400078e0205 */
[----:B------:R-:W-:Y:S04]  /*29f00*/  SHFL.IDX PT, R5, R16, 0x1, 0x1f ;  /* 0x00201f0010057f89 */ /* 0x000fe800000e0000 */
        /* <DEDUP_REMOVED lines=9> */
[----:B------:R0:W2:Y:S02]  /*29fa0*/  SHFL.IDX PT, R14, R2, 0x1f, 0x1f ;  /* 0x03e01f00020e7f89 */ /* 0x0000a400000e0000 */
.L_x_2167:
[----:B------:R-:W-:Y:S02]  /*29fb0*/  ULDC UR4, c[0x0][0xc38] ;  /* 0x00030e0000047ab9 */ /* 0x000fe40000000800 */
[----:B------:R-:W-:-:S04]  /*29fc0*/  IMAD.U32 R4, RZ, RZ, UR4 ;  /* 0x00000004ff047e24 */ /* 0x000fc8000f8e00ff */
[----:B--2---:R-:W-:-:S04]  /*29fd0*/  IMAD R14, R14, R4, RZ ;  /* 0x000000040e0e7224 */ /* 0x004fc800078e02ff */
[----:B------:R-:W-:-:S05]  /*29fe0*/  IMAD.IADD R5, R5, 0x1, R14 ;  /* 0x0000000105057824 */ /* 0x000fca00078e020e */
[----:B------:R-:W-:-:S13]  /*29ff0*/  ISETP.GT.AND P6, PT, R5, R0, PT ;  /* 0x000000000500720c */ /* 0x000fda0003fc4270 */
[----:B------:R-:W-:Y:S05]  /*2a000*/  @P6 BRA `(.L_x_1983) ;  /* 0x00000000009c6947 */ /* 0x000fea0003800000 */
.L_x_1988:
[----:B0-----:R-:W0:Y:S01]  /*2a010*/  LDC R2, c[0x0][0xc3c] ;  /* 0x00030f00ff027b82 */ /* 0x001e220000000800 */
[----:B------:R-:W-:-:S05]  /*2a020*/  VIADD R19, R19, 0x1f ;  /* 0x0000001f13137836 */ /* 0x000fca0000000000 */
[----:B0-----:R-:W-:-:S13]  /*2a030*/  ISETP.GE.AND P6, PT, R19, R2, PT ;  /* 0x000000021300720c */ /* 0x001fda0003fc6270 */
[----:B------:R-:W-:Y:S05]  /*2a040*/  @P6 BRA `(.L_x_1984) ;  /* 0x0000000400d06947 */ /* 0x000fea0003800000 */
[----:B------:R-:W0:Y:S01]  /*2a050*/  S2R R3, SR_TID.X ;  /* 0x0000000000037919 */ /* 0x000e220000002100 */
[----:B------:R-:W-:Y:S01]  /*2a060*/  BSSY B0, `(.L_x_1985) ;  /* 0x0000009000007945 */ /* 0x000fe20003800000 */
[----:B------:R-:W-:Y:S01]  /*2a070*/  IMAD.MOV.U32 R17, RZ, RZ, RZ ;  /* 0x000000ffff117224 */ /* 0x000fe200078e00ff */
[----:B0-----:R-:W-:-:S05]  /*2a080*/  LOP3.LUT R3, R3, 0x1f, RZ, 0xc0, !PT ;  /* 0x0000001f03037812 */ /* 0x001fca00078ec0ff */
[----:B------:R-:W-:-:S05]  /*2a090*/  IMAD.IADD R7, R19, 0x1, R3 ;  /* 0x0000000113077824 */ /* 0x000fca00078e0203 */
[----:B------:R-:W-:-:S13]  /*2a0a0*/  ISETP.GE.OR P6, PT, R7, R2, !P0 ;  /* 0x000000020700720c */ /* 0x000fda00047c6670 */
[----:B------:R-:W-:Y:S05]  /*2a0b0*/  @P6 BRA `(.L_x_1986) ;  /* 0x00000000000c6947 */ /* 0x000fea0003800000 */
[----:B------:R-:W0:Y:S02]  /*2a0c0*/  LDC.64 R2, c[0x0][0xc80] ;  /* 0x00032000ff027b82 */ /* 0x000e240000000a00 */
[----:B0-----:R-:W-:-:S05]  /*2a0d0*/  IMAD.WIDE R2, R7, 0x4, R2 ;  /* 0x0000000407027825 */ /* 0x001fca00078e0202 */
[----:B------:R0:W5:Y:S02]  /*2a0e0*/  LDG.E R17, desc[UR60][R2.64] ;  /* 0x0000003c02117981 */ /* 0x000164000c1e1900 */
.L_x_1986:
[----:B------:R-:W-:Y:S05]  /*2a0f0*/  BSYNC B0 ;  /* 0x0000000000007941 */ /* 0x000fea0003800000 */
.L_x_1985:
[----:B------:R-:W-:-:S03]  /*2a100*/  UMOV UR4, 0xffffffff ;  /* 0xffffffff00047882 */ /* 0x000fc60000000000 */
[----:B------:R-:W-:Y:S05]  /*2a110*/  BRA.DIV UR4, `(.L_x_1987) ;  /* 0x0000005204987947 */ /* 0x000fea000b800000 */
[----:B-----5:R-:W2:Y:S02]  /*2a120*/  SHFL.UP PT, R14, R17, 0x1, RZ ;  /* 0x04200000110e7989 */ /* 0x020ea400000e00ff */
[----:B--2---:R-:W-:-:S05]  /*2a130*/  SEL R14, R14, RZ, P1 ;  /* 0x000000ff0e0e7207 */ /* 0x004fca0000800000 */
        /* <DEDUP_REMOVED lines=14> */
.L_x_2175:
[----:B------:R-:W-:Y:S02]  /*2a220*/  ULDC UR4, c[0x0][0xc38] ;  /* 0x00030e0000047ab9 */ /* 0x000fe40000000800 */
[----:B------:R-:W-:-:S04]  /*2a230*/  IMAD.U32 R4, RZ, RZ, UR4 ;  /* 0x00000004ff047e24 */ /* 0x000fc8000f8e00ff */
[----:B--2---:R-:W-:-:S04]  /*2a240*/  IMAD R14, R14, R4, RZ ;  /* 0x000000040e0e7224 */ /* 0x004fc800078e02ff */
[----:B------:R-:W-:-:S05]  /*2a250*/  IMAD.IADD R5, R14, 0x1, R5 ;  /* 0x000000010e057824 */ /* 0x000fca00078e0205 */
[----:B------:R-:W-:-:S13]  /*2a260*/  ISETP.GT.AND P6, PT, R5, R0, PT ;  /* 0x000000000500720c */ /* 0x000fda0003fc4270 */
[----:B------:R-:W-:Y:S05]  /*2a270*/  @!P6 BRA `(.L_x_1988) ;  /* 0xfffffffc0064e947 */ /* 0x000fea000383ffff */
.L_x_1983:
        /* <DEDUP_REMOVED lines=8> */
.L_x_2179:
[----:B------:R-:W-:Y:S01]  /*2a300*/  ISETP.NE.AND P0, PT, R3, RZ, PT ;  /* 0x000000ff0300720c */ /* 0x000fe20003f05270 */
[----:B------:R-:W-:-:S12]  /*2a310*/  IMAD.MOV.U32 R14, RZ, RZ, RZ ;  /* 0x000000ffff0e7224 */ /* 0x000fd800078e00ff */
[----:B------:R-:W-:Y:S05]  /*2a320*/  @!P0 BRA `(.L_x_1990) ;  /* 0x0000000000108947 */ /* 0x000fea0003800000 */
[----:B------:R-:W-:Y:S01]  /*2a330*/  UMOV UR4, 0xffffffff ;  /* 0xffffffff00047882 */ /* 0x000fe20000000000 */
[----:B------:R-:W-:Y:S02]  /*2a340*/  VIADD R12, R6, 0xffffffff ;  /* 0xffffffff060c7836 */ /* 0x000fe40000000000 */
[----:B------:R-:W-:Y:S05]  /*2a350*/  BRA.DIV UR4, `(.L_x_1991) ;  /* 0x00000056040c7947 */ /* 0x000fea000b800000 */
[----:B------:R4:W0:Y:S02]  /*2a360*/  SHFL.IDX PT, R14, R2, R12, 0x1f ;  /* 0x00001f0c020e7589 */ /* 0x00082400000e0000 */
.L_x_1990:
[----:B0---4-:R-:W0:Y:S01]  /*2a370*/  LDC.64 R2, c[0x0][0xc90] ;  /* 0x00032400ff027b82 */ /* 0x011e220000000a00 */
[----:B------:R-:W-:-:S04]  /*2a380*/  IMAD.IADD R19, R6, 0x1, R19 ;  /* 0x0000000106137824 */ /* 0x000fc800078e0213 */
[----:B0-----:R-:W-:-:S05]  /*2a390*/  IMAD.WIDE R2, R19, 0x4, R2 ;  /* 0x0000000413027825 */ /* 0x001fca00078e0202 */
[----:B------:R0:W2:Y:S01]  /*2a3a0*/  LDG.E R7, desc[UR60][R2.64] ;  /* 0x0000003c02077981 */ /* 0x0000a2000c1e1900 */
[----:B------:R-:W-:Y:S02]  /*2a3b0*/  IMAD R16, R14, R4, R5 ;  /* 0x000000040e107224 */ /* 0x000fe400078e0205 */
[----:B0-----:R-:W-:Y:S02]  /*2a3c0*/  IMAD.MOV.U32 R2, RZ, RZ, RZ ;  /* 0x000000ffff027224 */ /* 0x001fe400078e00ff */
        /* <DEDUP_REMOVED lines=26> */
[----:B------:R-:W-:Y:S02]  /*2a570*/  IMAD.MOV R2, RZ, RZ, -R2 ;  /* 0x000000ffff027224 */ /* 0x000fe400078e0a02 */
[----:B------:R-:W-:Y:S02]  /*2a580*/  IMAD.MOV R3, RZ, RZ, -R0 ;  /* 0x000000ffff037224 */ /* 0x000fe400078e0a00 */
        /* <DEDUP_REMOVED lines=20> */
[----:B------:R-:W-:Y:S02]  /*2a6d0*/  @!P1 IMAD.IADD R6, R6, 0x1, -R7 ;  /* 0x0000000106069824 */ /* 0x000fe400078e0a07 */
[----:B------:R-:W-:Y:S01]  /*2a6e0*/  @!P1 VIADD R2, R2, 0x1 ;  /* 0x0000000102029836 */ /* 0x000fe20000000000 */
        /* <DEDUP_REMOVED lines=10> */
.L_x_1984:
[----:B------:R-:W-:Y:S01]  /*2a790*/  UMOV UR4, URZ ;  /* 0x0000003f00047c82 */ /* 0x000fe20008000000 */
[----:B------:R-:W-:Y:S01]  /*2a7a0*/  UMOV UR5, URZ ;  /* 0x0000003f00057c82 */ /* 0x000fe20008000000 */
[----:B------:R-:W-:Y:S01]  /*2a7b0*/  ULDC UR6, c[0x0][0xc3c] ;  /* 0x00030f0000067ab9 */ /* 0x000fe20000000800 */
[----:B------:R-:W-:Y:S02]  /*2a7c0*/  IMAD.MOV.U32 R16, RZ, RZ, R0 ;  /* 0x000000ffff107224 */ /* 0x000fe400078e0000 */
[----:B------:R-:W-:Y:S02]  /*2a7d0*/  IMAD.U32 R17, RZ, RZ, UR4 ;  /* 0x00000004ff117e24 */ /* 0x000fe4000f8e00ff */
[----:B------:R-:W-:Y:S02]  /*2a7e0*/  IMAD.U32 R18, RZ, RZ, UR5 ;  /* 0x00000005ff127e24 */ /* 0x000fe4000f8e00ff */
[----:B------:R-:W-:-:S07]  /*2a7f0*/  IMAD.U32 R19, RZ, RZ, UR6 ;  /* 0x00000006ff137e24 */ /* 0x000fce000f8e00ff */
.L_x_1992:
[----:B------:R-:W0:Y:S01]  /*2a800*/  S2R R0, SR_TID.X ;  /* 0x0000000000007919 */ /* 0x000e220000002100 */
[----:B------:R-:W-:Y:S05]  /*2a810*/  WARPSYNC.ALL ;  /* 0x0000000000007948 */ /* 0x000fea0003800000 */
[----:B------:R-:W-:Y:S01]  /*2a820*/  BAR.SYNC.DEFER_BLOCKING 0x4, 0x180 ;  /* 0x0106000000007b1d */ /* 0x000fe20000010000 */
[----:B0-----:R-:W-:-:S04]  /*2a830*/  LOP3.LUT R0, R0, 0x1f, RZ, 0xc0, !PT ;  /* 0x0000001f00007812 */ /* 0x001fc800078ec0ff */
[----:B------:R-:W-:-:S13]  /*2a840*/  ISETP.NE.AND P0, PT, R0, RZ, PT ;  /* 0x000000ff0000720c */ /* 0x000fda0003f05270 */
[----:B------:R-:W0:Y:S01]  /*2a850*/  @!P0 S2R R3, SR_CgaCtaId ;  /* 0x0000000000038919 */ /* 0x000e220000008800 */
[----:B------:R-:W-:-:S04]  /*2a860*/  @!P0 MOV R0, 0x400 ;  /* 0x0000040000008802 */ /* 0x000fc80000000f00 */
[----:B0-----:R-:W-:-:S05]  /*2a870*/  @!P0 LEA R23, R3, R0, 0x18 ;  /* 0x0000000003178211 */ /* 0x001fca00078ec0ff */
[----:B------:R0:W-:Y:S01]  /*2a880*/  @!P0 STS.128 [R23+0x308d0], R16 ;  /* 0x0308d01017008388 */ /* 0x0001e20000000c00 */
[----:B------:R-:W-:Y:S06]  /*2a890*/  BAR.ARV 0x5, 0x180 ;  /* 0x0146000000007b1d */ /* 0x000fec0000002000 */
.L_x_1981:
[----:B------:R-:W-:Y:S02]  /*2a8a0*/  ULDC UR4, c[0x0][0xc3c] ;  /* 0x00030f0000047ab9 */ /* 0x000fe40000000800 */
[----:B---3--:R-:W-:-:S13]  /*2a8b0*/  ISETP.GE.AND P0, PT, R19, UR4, PT ;  /* 0x0000000413007c0c */ /* 0x008fda000bf06270 */
[----:B------:R-:W-:Y:S05]  /*2a8c0*/  @!P0 BRA `(.L_x_1993) ;  /* 0xffffff9400cc8947 */ /* 0x000fea000383ffff */
[----:B------:R-:W-:Y:S05]  /*2a8d0*/  BSYNC B8 ;  /* 0x0000000000087941 */ /* 0x000fea0003800000 */
.L_x_1870:
[----:B------:R-:W3:Y:S01]  /*2a8e0*/  LDL.LU R0, [R1+0x34] ;  /* 0x0000340001007983 */ /* 0x000ee20000300800 */
[----:B------:R-:W-:Y:S01]  /*2a8f0*/  BSSY B0, `(.L_x_1994) ;  /* 0x000000b000007945 */ /* 0x000fe20003800000 */
[----:B------:R-:W4:Y:S01]  /*2a900*/  S2R R5, SR_CgaCtaId ;  /* 0x0000000000057919 */ /* 0x000f220000008800 */
[----:B---3--:R-:W-:-:S05]  /*2a910*/  VIADD R0, R0, 0x1 ;  /* 0x0000000100007836 */ /* 0x008fca0000000000 */
[----:B0-----:R-:W-:-:S04]  /*2a920*/  LEA.HI R2, R0, R0, RZ, 0x1 ;  /* 0x0000000000027211 */ /* 0x001fc800078f08ff */
[----:B------:R-:W-:Y:S02]  /*2a930*/  LOP3.LUT R3, R2, 0xfffffffe, RZ, 0xc0, !PT ;  /* 0xfffffffe02037812 */ /* 0x000fe400078ec0ff */
[----:B------:R-:W-:-:S03]  /*2a940*/  MOV R2, 0x400 ;  /* 0x0000040000027802 */ /* 0x000fc60000000f00 */
[----:B------:R-:W-:Y:S01]  /*2a950*/  IMAD.IADD R0, R0, 0x1, -R3 ;  /* 0x0000000100007824 */ /* 0x000fe200078e0a03 */
[----:B----4-:R-:W-:-:S04]  /*2a960*/  LEA R5, R5, R2, 0x18 ;  /* 0x0000000205057211 */ /* 0x010fc800078ec0ff */
[----:B------:R-:W-:-:S04]  /*2a970*/  SHF.L.U32 R0, R0, 0x1f, RZ ;  /* 0x0000001f00007819 */ /* 0x000fc800000006ff */
[----:B------:R-:W0:Y:S02]  /*2a980*/  SYNCS.PHASECHK.TRANS64.TRYWAIT P0, [R5+URZ+0x30820], R0 ;  /* 0x03082000050075a7 */ /* 0x000e24000800017f */
[----:B0-----:R-:W-:Y:S05]  /*2a990*/  @!P0 BRA `(.L_x_1995) ;  /* 0x0000004c00a08947 */ /* 0x001fea0003800000 */
.L_x_2182:
[----:B------:R-:W-:Y:S05]  /*2a9a0*/  BSYNC B0 ;  /* 0x0000000000007941 */ /* 0x000fea0003800000 */
.L_x_1994:
[----:B------:R-:W-:-:S03]  /*2a9b0*/  UMOV UR4, 0xffffffff ;  /* 0xffffffff00047882 */ /* 0x000fc60000000000 */
[----:B------:R-:W-:Y:S05]  /*2a9c0*/  BRA.DIV UR4, `(.L_x_1996) ;  /* 0x0000004e04a87947 */ /* 0x000fea000b800000 */
[----:B0-----:R-:W0:Y:S02]  /*2a9d0*/  S2R R0, SR_TID.X ;  /* 0x0000000000007919 */ /* 0x001e240000002100 */
[----:B0-----:R-:W-:-:S04]  /*2a9e0*/  SHF.R.U32.HI R0, RZ, 0x5, R0 ;  /* 0x00000005ff007819 */ /* 0x001fc80000011600 */
[----:B------:R-:W-:-:S05]  /*2a9f0*/  LOP3.LUT R0, R0, 0x3, RZ, 0xc0, !PT ;  /* 0x0000000300007812 */ /* 0x000fca00078ec0ff */
[----:B------:R0:W3:Y:S02]  /*2aa00*/  SHFL.IDX PT, R14, R0, RZ, 0x1f ;  /* 0x00001fff000e7589 */ /* 0x0000e400000e0000 */
.L_x_2185:
[----:B---3--:R-:W-:-:S13]  /*2aa10*/  ISETP.NE.AND P0, PT, R14, RZ, PT ;  /* 0x000000ff0e00720c */ /* 0x008fda0003f05270 */
[----:B------:R-:W-:Y:S05]  /*2aa20*/  @P0 BRA `(.L_x_1557) ;  /* 0x0000000000880947 */ /* 0x000fea0003800000 */
[----:B------:R-:W-:-:S03]  /*2aa30*/  UMOV UR4, 0xffffffff ;  /* 0xffffffff00047882 */ /* 0x000fc60000000000 */
[----:B------:R-:W-:Y:S05]  /*2aa40*/  BRA.DIV UR4, `(.L_x_1997) ;  /* 0x0000004e04bc7947 */ /* 0x000fea000b800000 */
[----:B------:R-:W-:-:S13]  /*2aa50*/  ELECT P6, URZ, PT ;  /* 0x00000000003f782f */ /* 0x000fda00038c0000 */
.L_x_2188:
[----:B------:R-:W-:Y:S05]  /*2aa60*/  @!P6 BRA `(.L_x_1557) ;  /* 0x000000000078e947 */ /* 0x000fea0003800000 */
[----:B0-----:R-:W3:Y:S02]  /*2aa70*/  LDL.LU R0, [R1+0x20] ;  /* 0x0000200001007983 */ /* 0x001ee40000300800 */
[----:B---3--:R-:W-:-:S04]  /*2aa80*/  LOP3.LUT R0, R0, 0x2, RZ, 0xfc, !PT ;  /* 0x0000000200007812 */ /* 0x008fc800078efcff */
[----:B------:R-:W-:-:S13]  /*2aa90*/  ISETP.NE.AND P0, PT, R0, 0x3, PT ;  /* 0x000000030000780c */ /* 0x000fda0003f05270 */
[----:B------:R-:W-:Y:S05]  /*2aaa0*/  @!P0 BRA `(.L_x_1998) ;  /* 0x0000000000048947 */ /* 0x000fea0003800000 */
[----:B------:R-:W-:Y:S01]  /*2aab0*/  BPT.TRAP 0x1 ;  /* 0x000000040000795c */ /* 0x000fe20000300000 */
.L_x_1998:
[----:B------:R-:W-:Y:S01]  /*2aac0*/  IMAD R3, R25, 0x8, R5 ;  /* 0x0000000819037824 */ /* 0x000fe200078e0205 */
[----:B------:R-:W-:Y:S01]  /*2aad0*/  SHF.L.U32 R2, R29, 0x1f, RZ ;  /* 0x0000001f1d027819 */ /* 0x000fe200000006ff */
[----:B------:R-:W-:-:S03]  /*2aae0*/  VIADD R25, R25, 0x1 ;  /* 0x0000000119197836 */ /* 0x000fc60000000000 */
[----:B------:R-:W0:Y:S02]  /*2aaf0*/  SYNCS.PHASECHK.TRANS64.TRYWAIT P1, [R3+URZ+0x30840], R2 ;  /* 0x03084002030075a7 */ /* 0x000e24000802017f */
[----:B------:R-:W-:-:S04]  /*2ab00*/  ISETP.NE.AND P2, PT, R25, 0x2, PT ;  /* 0x000000021900780c */ /* 0x000fc80003f45270 */
[----:B------:R-:W-:Y:S01]  /*2ab10*/  SEL R0, RZ, 0x1, P2 ;  /* 0x00000001ff007807 */ /* 0x000fe20001000000 */
[----:B0-----:R-:W-:Y:S08]  /*2ab20*/  @!P1 BRA `(.L_x_1999) ;  /* 0x0000004c00a49947 */ /* 0x001ff00003800000 */
.L_x_2189:
[----:B------:R-:W-:Y:S02]  /*2ab30*/  SEL R25, R25, RZ, P2 ;  /* 0x000000ff19197207 */ /* 0x000fe40001000000 */
[----:B------:R-:W-:Y:S01]  /*2ab40*/  LOP3.LUT R0, R29, R0, RZ, 0x3c, !PT ;  /* 0x000000001d007212 */ /* 0x000fe200078e3cff */
[----:B------:R-:W-:Y:S06]  /*2ab50*/  @!P0 BRA `(.L_x_2000) ;  /* 0x0000000000048947 */ /* 0x000fec0003800000 */
[----:B------:R-:W-:Y:S01]  /*2ab60*/  BPT.TRAP 0x1 ;  /* 0x000000040000795c */ /* 0x000fe20000300000 */
.L_x_2000:
[----:B------:R-:W-:Y:S01]  /*2ab70*/  IMAD R25, R25, 0x8, R5 ;  /* 0x0000000819197824 */ /* 0x000fe200078e0205 */
[----:B------:R-:W-:-:S04]  /*2ab80*/  SHF.L.U32 R0, R0, 0x1f, RZ ;  /* 0x0000001f00007819 */ /* 0x000fc800000006ff */
[----:B------:R-:W3:Y:S02]  /*2ab90*/  SYNCS.PHASECHK.TRANS64.TRYWAIT P1, [R25+URZ+0x30840], R0 ;  /* 0x03084000190075a7 */ /* 0x000ee4000802017f */
[----:B---3--:R-:W-:Y:S05]  /*2aba0*/  @!P1 BRA `(.L_x_2001) ;  /* 0x0000004c00989947 */ /* 0x008fea0003800000 */
.L_x_2190:
[----:B------:R-:W-:Y:S05]  /*2abb0*/  @!P0 BRA `(.L_x_2002) ;  /* 0x0000000000048947 */ /* 0x000fea0003800000 */
[----:B------:R-:W-:Y:S01]  /*2abc0*/  BPT.TRAP 0x1 ;  /* 0x000000040000795c */ /* 0x000fe20000300000 */
.L_x_2002:
[----:B------:R-:W4:Y:S02]  /*2abd0*/  SYNCS.PHASECHK.TRANS64.TRYWAIT P1, [R3+URZ+0x30860], R2 ;  /* 0x03086002030075a7 */ /* 0x000f24000802017f */
[----:B----4-:R-:W-:Y:S05]  /*2abe0*/  @!P1 BRA `(.L_x_2003) ;  /* 0x0000004c009c9947 */ /* 0x010fea0003800000 */
.L_x_2191:
[----:B------:R-:W-:Y:S05]  /*2abf0*/  @!P0 BRA `(.L_x_2004) ;  /* 0x0000000000048947 */ /* 0x000fea0003800000 */
[----:B------:R-:W-:Y:S01]  /*2ac00*/  BPT.TRAP 0x1 ;  /* 0x000000040000795c */ /* 0x000fe20000300000 */
.L_x_2004:
[----:B------:R0:W0:Y:S02]  /*2ac10*/  SYNCS.PHASECHK.TRANS64.TRYWAIT P0, [R25+URZ+0x30860], R0 ;  /* 0x03086000190075a7 */ /* 0x000024000800017f */
[----:B0-----:R-:W-:Y:S05]  /*2ac20*/  @!P0 NANOSLEEP.SYNCS 0x989680 ;  /* 0x009896800000895d */ /* 0x001fea0003900000 */
[----:B------:R-:W0:Y:S02]  /*2ac30*/  @!P0 SYNCS.PHASECHK.TRANS64 P0, [R25+URZ+0x30860], R0 ;  /* 0x03086000190085a7 */ /* 0x000e24000800007f */
[----:B0-----:R-:W-:Y:S05]  /*2ac40*/  @!P0 BRA `(.L_x_2004) ;  /* 0xfffffffc00f08947 */ /* 0x001fea000383ffff */
.L_x_1557:
[----:B------:R-:W-:Y:S05]  /*2ac50*/  BSYNC B9 ;  /* 0x0000000000097941 */ /* 0x000fea0003800000 */
.L_x_1554:
[----:B------:R-:W-:Y:S05]  /*2ac60*/  EXIT ;  /* 0x000000000000794d */ /* 0x000fea0003800000 */
.L_x_1583:
[----:B0-----:R0:W1:Y:S02]  /*2ac70*/  SYNCS.PHASECHK.TRANS64.TRYWAIT P6, [R90+URZ+0x30890], R105 ;  /* 0x030890695a0075a7 */ /* 0x00106400080c017f */
[----:B-1----:R-:W-:Y:S05]  /*2ac80*/  @!P6 NANOSLEEP.SYNCS 0x989680 ;  /* 0x009896800000e95d */ /* 0x002fea0003900000 */
[----:B------:R-:W1:Y:S02]  /*2ac90*/  @!P6 SYNCS.PHASECHK.TRANS64 P6, [R90+URZ+0x30890], R105 ;  /* 0x030890695a00e5a7 */ /* 0x000e6400080c007f */
[----:B-1----:R-:W-:Y:S05]  /*2aca0*/  @!P6 BRA `(.L_x_1583) ;  /* 0xfffffffc00f0e947 */ /* 0x002fea000383ffff */
[----:B------:R-:W-:Y:S05]  /*2acb0*/  BRA `(.L_x_2005) ;  /* 0xfffffd88005c7947 */ /* 0x000fea000383ffff */
.L_x_1584:
        /* <DEDUP_REMOVED lines=8> */
.L_x_2007:
[----:B------:R-:W-:Y:S05]  /*2ad40*/  BSYNC B1 ;  /* 0x0000000000017941 */ /* 0x000fea0003800000 */
.L_x_2006:
        /* <DEDUP_REMOVED lines=8> */
.L_x_2008:
[----:B------:R-:W-:Y:S01]  /*2add0*/  IMAD.MOV.U32 R108, RZ, RZ, R14 ;  /* 0x000000ffff6c7224 */ /* 0x000fe200078e000e */
[----:B------:R-:W-:Y:S06]  /*2ade0*/  BRA `(.L_x_2009) ;  /* 0xfffffd8800247947 */ /* 0x000fec000383ffff */
.L_x_1601:
        /* <DEDUP_REMOVED lines=8> */
.L_x_2011:
[----:B------:R-:W-:Y:S05]  /*2ae70*/  BSYNC B1 ;  /* 0x0000000000017941 */ /* 0x000fea0003800000 */
.L_x_2010:
        /* <DEDUP_REMOVED lines=8> */
.L_x_2012:
[----:B------:R-:W-:Y:S01]  /*2af00*/  IMAD.MOV.U32 R58, RZ, RZ, R14 ;  /* 0x000000ffff3a7224 */ /* 0x000fe200078e000e */
[----:B------:R-:W-:Y:S06]  /*2af10*/  BRA `(.L_x_2013) ;  /* 0xfffffd9400847947 */ /* 0x000fec000383ffff */
.L_x_1623:
[----:B0-----:R0:W1:Y:S02]  /*2af20*/  SYNCS.PHASECHK.TRANS64.TRYWAIT P6, [R90+URZ+0x30890], R105 ;  /* 0x030890695a0075a7 */ /* 0x00106400080c017f */
[----:B-1----:R-:W-:Y:S05]  /*2af30*/  @!P6 NANOSLEEP.SYNCS 0x989680 ;  /* 0x009896800000e95d */ /* 0x002fea0003900000 */
[----:B------:R-:W1:Y:S02]  /*2af40*/  @!P6 SYNCS.PHASECHK.TRANS64 P6, [R90+URZ+0x30890], R105 ;  /* 0x030890695a00e5a7 */ /* 0x000e6400080c007f */
[----:B-1----:R-:W-:Y:S05]  /*2af50*/  @!P6 BRA `(.L_x_1623) ;  /* 0xfffffffc00f0e947 */ /* 0x002fea000383ffff */
[----:B------:R-:W-:Y:S05]  /*2af60*/  BRA `(.L_x_2014) ;  /* 0xfffffdac00607947 */ /* 0x000fea000383ffff */
.L_x_1624:
        /* <DEDUP_REMOVED lines=8> */
.L_x_2016:
[----:B------:R-:W-:Y:S05]  /*2aff0*/  BSYNC B1 ;  /* 0x0000000000017941 */ /* 0x000fea0003800000 */
.L_x_2015:
        /* <DEDUP_REMOVED lines=8> */
.L_x_2017:
[----:B------:R-:W-:Y:S01]  /*2b080*/  IMAD.MOV.U32 R108, RZ, RZ, R14 ;  /* 0x000000ffff6c7224 */ /* 0x000fe200078e000e */
[----:B------:R-:W-:Y:S06]  /*2b090*/  BRA `(.L_x_2018) ;  /* 0xfffffdac002c7947 */ /* 0x000fec000383ffff */
.L_x_1633:
[----:B------:R-:W-:Y:S01]  /*2b0a0*/  BSSY B1, `(.L_x_2019) ;  /* 0x0000008000017945 */ /* 0x000fe20003800000 */
[----:B---3--:R-:W-:Y:S02]  /*2b0b0*/  IMAD.MOV.U32 R13, RZ, RZ, R114 ;  /* 0x000000ffff0d7224 */ /* 0x008fe400078e0072 */
[----:B------:R-:W-:Y:S02]  /*2b0c0*/  IMAD.MOV.U32 R12, RZ, RZ, 0x1 ;  /* 0x00000001ff0c7424 */ /* 0x000fe400078e00ff */
[----:B--2---:R-:W-:Y:S02]  /*2b0d0*/  IMAD.MOV.U32 R11, RZ, RZ, 0x181f ;  /* 0x0000181fff0b7424 */ /* 0x004fe400078e00ff */
[----:B------:R-:W-:-:S07]  /*2b0e0*/  IMAD.MOV.U32 R15, RZ, RZ, -0x1 ;  /* 0xffffffffff0f7424 */ /* 0x000fce00078e00ff */
[----:B01----:R-:W-:Y:S05]  /*2b0f0*/  WARPSYNC.COLLECTIVE R15, `(.L_x_2020) ;  /* 0x000000000f087348 */ /* 0x003fea0003c00000 */
[----:B------:R2:W3:Y:S02]  /*2b100*/  SHFL.IDX P6, R14, R13, R12, R11 ;  /* 0x0000000c0d0e7389 */ /* 0x0004e400000c000b */
[----:B0123--:R-:W-:Y:S01]  /*2b110*/  ENDCOLLECTIVE ;  /* 0x000000000000791b */ /* 0x00ffe20003800000 */
.L_x_2020:
[----:B------:R-:W-:Y:S05]  /*2b120*/  BSYNC B1 ;  /* 0x0000000000017941 */ /* 0x000fea0003800000 */
.L_x_2019:
        /* <DEDUP_REMOVED lines=8> */
.L_x_2021:
[----:B------:R-:W-:Y:S01]  /*2b1b0*/  IMAD.MOV.U32 R44, RZ, RZ, R14 ;  /* 0x000000ffff2c7224 */ /* 0x000fe200078e000e */
[----:B------:R-:W-:Y:S06]  /*2b1c0*/  BRA `(.L_x_2022) ;  /* 0xfffffdb800f07947 */ /* 0x000fec000383ffff */
.L_x_1642:
[----:B0-----:R0:W1:Y:S02]  /*2b1d0*/  SYNCS.PHASECHK.TRANS64.TRYWAIT P0, [R90+URZ+0x30890], R105 ;  /* 0x030890695a0075a7 */ /* 0x001064000800017f */
[----:B-1----:R-:W-:Y:S05]  /*2b1e0*/  @!P0 NANOSLEEP.SYNCS 0x989680 ;  /* 0x009896800000895d */ /* 0x002fea0003900000 */
[----:B------:R-:W1:Y:S02]  /*2b1f0*/  @!P0 SYNCS.PHASECHK.TRANS64 P0, [R90+URZ+0x30890], R105 ;  /* 0x030890695a0085a7 */ /* 0x000e64000800007f */
[----:B-1----:R-:W-:Y:S05]  /*2b200*/  @!P0 BRA `(.L_x_1642) ;  /* 0xfffffffc00f08947 */ /* 0x002fea000383ffff */
[----:B------:R-:W-:Y:S05]  /*2b210*/  BRA `(.L_x_2023) ;  /* 0xfffffdcc00007947 */ /* 0x000fea000383ffff */
.L_x_1643:
        /* <DEDUP_REMOVED lines=8> */
.L_x_2025:
[----:B------:R-:W-:Y:S05]  /*2b2a0*/  BSYNC B1 ;  /* 0x0000000000017941 */ /* 0x000fea0003800000 */
.L_x_2024:
        /* <DEDUP_REMOVED lines=8> */
.L_x_2026:
[----:B------:R-:W-:Y:S01]  /*2b330*/  IMAD.MOV.U32 R42, RZ, RZ, R14 ;  /* 0x000000ffff2a7224 */ /* 0x000fe200078e000e */
[----:B------:R-:W-:Y:S06]  /*2b340*/  BRA `(.L_x_2027) ;  /* 0xfffffdcc00287947 */ /* 0x000fec000383ffff */
.L_x_1646:
        /* <DEDUP_REMOVED lines=8> */
.L_x_2029:
[----:B------:R-:W-:Y:S05]  /*2b3d0*/  BSYNC B1 ;  /* 0x0000000000017941 */ /* 0x000fea0003800000 */
.L_x_2028:
        /* <DEDUP_REMOVED lines=8> */
.L_x_2030:
[----:B------:R-:W-:Y:S01]  /*2b460*/  IMAD.MOV.U32 R42, RZ, RZ, R14 ;  /* 0x000000ffff2a7224 */ /* 0x000fe200078e000e */
[----:B------:R-:W-:Y:S06]  /*2b470*/  BRA `(.L_x_2031) ;  /* 0xfffffdcc004c7947 */ /* 0x000fec000383ffff */
.L_x_1650:
[----:B--2---:R2:W0:Y:S02]  /*2b480*/  SYNCS.PHASECHK.TRANS64.TRYWAIT P4, [R90+URZ+0x308b0], R105 ;  /* 0x0308b0695a0075a7 */ /* 0x004424000808017f */
[----:B0-----:R-:W-:Y:S05]  /*2b490*/  @!P4 NANOSLEEP.SYNCS 0x989680 ;  /* 0x009896800000c95d */ /* 0x001fea0003900000 */
[----:B------:R-:W0:Y:S02]  /*2b4a0*/  @!P4 SYNCS.PHASECHK.TRANS64 P4, [R90+URZ+0x308b0], R105 ;  /* 0x0308b0695a00c5a7 */ /* 0x000e24000808007f */
[----:B0-----:R-:W-:Y:S05]  /*2b4b0*/  @!P4 BRA `(.L_x_1650) ;  /* 0xfffffffc00f0c947 */ /* 0x001fea000383ffff */
[----:B------:R-:W-:Y:S05]  /*2b4c0*/  BRA `(.L_x_2032) ;  /* 0xfffffdcc00ec7947 */ /* 0x000fea000383ffff */
.L_x_1678:
        /* <DEDUP_REMOVED lines=8> */
.L_x_2034:
[----:B------:R-:W-:Y:S05]  /*2b550*/  BSYNC B1 ;  /* 0x0000000000017941 */ /* 0x000fea0003800000 */
.L_x_2033:
        /* <DEDUP_REMOVED lines=8> */
.L_x_2035:
[----:B------:R-:W-:Y:S02]  /*2b5e0*/  IMAD.MOV.U32 R13, RZ, RZ, R8 ;  /* 0x000000ffff0d7224 */ /* 0x000fe400078e0008 */
[----:B------:R-:W-:-:S07]  /*2b5f0*/  IMAD.MOV.U32 R4, RZ, RZ, R14 ;  /* 0x000000ffff047224 */ /* 0x000fce00078e000e */
[----:B------:R-:W-:Y:S05]  /*2b600*/  WARPSYNC.COLLECTIVE R15, `(.L_x_2036) ;  /* 0x000000000f087348 */ /* 0x000fea0003c00000 */
[----:B------:R0:W1:Y:S02]  /*2b610*/  SHFL.IDX P6, R14, R13, R12, R11 ;  /* 0x0000000c0d0e7389 */ /* 0x00006400000c000b */
[----:B01----:R-:W-:Y:S01]  /*2b620*/  ENDCOLLECTIVE ;  /* 0x000000000000791b */ /* 0x003fe20003800000 */
.L_x_2036:
[----:B------:R-:W-:Y:S02]  /*2b630*/  IMAD.MOV.U32 R13, RZ, RZ, R0 ;  /* 0x000000ffff0d7224 */ /* 0x000fe400078e0000 */
[----:B------:R-:W-:-:S07]  /*2b640*/  IMAD.MOV.U32 R9, RZ, RZ, R14 ;  /* 0x000000ffff097224 */ /* 0x000fce00078e000e */
[----:B------:R-:W-:Y:S05]  /*2b650*/  WARPSYNC.COLLECTIVE R15, `(.L_x_2037) ;  /* 0x000000000f087348 */ /* 0x000fea0003c00000 */
[----:B------:R0:W1:Y:S02]  /*2b660*/  SHFL.IDX P6, R14, R13, R12, R11 ;  /* 0x0000000c0d0e7389 */ /* 0x00006400000c000b */
[----:B01----:R-:W-:Y:S01]  /*2b670*/  ENDCOLLECTIVE ;  /* 0x000000000000791b */ /* 0x003fe20003800000 */
.L_x_2037:
[----:B------:R-:W-:Y:S05]  /*2b680*/  BRA `(.L_x_2038) ;  /* 0xfffffde4003c7947 */ /* 0x000fea000383ffff */
.L_x_1681:
[----:B------:R-:W-:Y:S01]  /*2b690*/  BSSY B1, `(.L_x_2039) ;  /* 0x0000008000017945 */ /* 0x000fe20003800000 */
[----:B------:R-:W-:Y:S02]  /*2b6a0*/  IMAD.MOV.U32 R13, RZ, RZ, R7 ;  /* 0x000000ffff0d7224 */ /* 0x000fe400078e0007 */
[----:B------:R-:W-:Y:S02]  /*2b6b0*/  IMAD.MOV.U32 R12, RZ, RZ, 0x1 ;  /* 0x00000001ff0c7424 */ /* 0x000fe400078e00ff */
[----:B------:R-:W-:Y:S02]  /*2b6c0*/  IMAD.MOV.U32 R11, RZ, RZ, 0x181f ;  /* 0x0000181fff0b7424 */ /* 0x000fe400078e00ff */
[----:B------:R-:W-:-:S07]  /*2b6d0*/  IMAD.MOV.U32 R15, RZ, RZ, -0x1 ;  /* 0xffffffffff0f7424 */ /* 0x000fce00078e00ff */
[----:B0---4-:R-:W-:Y:S05]  /*2b6e0*/  WARPSYNC.COLLECTIVE R15, `(.L_x_2040) ;  /* 0x000000000f087348 */ /* 0x011fea0003c00000 */
[----:B----4-:R1:W2:Y:S02]  /*2b6f0*/  SHFL.IDX P6, R14, R13, R12, R11 ;  /* 0x0000000c0d0e7389 */ /* 0x0102a400000c000b */
[----:B012---:R-:W-:Y:S01]  /*2b700*/  ENDCOLLECTIVE ;  /* 0x000000000000791b */ /* 0x007fe20003800000 */
.L_x_2040:
[----:B------:R-:W-:Y:S05]  /*2b710*/  BSYNC B1 ;  /* 0x0000000000017941 */ /* 0x000fea0003800000 */
.L_x_2039:
        /* <DEDUP_REMOVED lines=8> */
.L_x_2041:
[----:B------:R-:W-:Y:S02]  /*2b7a0*/  IMAD.MOV.U32 R13, RZ, RZ, R8 ;  /* 0x000000ffff0d7224 */ /* 0x000fe400078e0008 */
[----:B------:R-:W-:-:S07]  /*2b7b0*/  IMAD.MOV.U32 R4, RZ, RZ, R14 ;  /* 0x000000ffff047224 */ /* 0x000fce00078e000e */
[----:B------:R-:W-:Y:S05]  /*2b7c0*/  WARPSYNC.COLLECTIVE R15, `(.L_x_2042) ;  /* 0x000000000f087348 */ /* 0x000fea0003c00000 */
[----:B------:R0:W1:Y:S02]  /*2b7d0*/  SHFL.IDX P6, R14, R13, R12, R11 ;  /* 0x0000000c0d0e7389 */ /* 0x00006400000c000b */
[----:B01----:R-:W-:Y:S01]  /*2b7e0*/  ENDCOLLECTIVE ;  /* 0x000000000000791b */ /* 0x003fe20003800000 */
.L_x_2042:
[----:B------:R-:W-:Y:S02]  /*2b7f0*/  IMAD.MOV.U32 R13, RZ, RZ, R0 ;  /* 0x000000ffff0d7224 */ /* 0x000fe400078e0000 */
[----:B------:R-:W-:-:S07]  /*2b800*/  IMAD.MOV.U32 R9, RZ, RZ, R14 ;  /* 0x000000ffff097224 */ /* 0x000fce00078e000e */
[----:B------:R-:W-:Y:S05]  /*2b810*/  WARPSYNC.COLLECTIVE R15, `(.L_x_2043) ;  /* 0x000000000f087348 */ /* 0x000fea0003c00000 */
[----:B------:R0:W1:Y:S02]  /*2b820*/  SHFL.IDX P6, R14, R13, R12, R11 ;  /* 0x0000000c0d0e7389 */ /* 0x00006400000c000b */
[----:B01----:R-:W-:Y:S01]  /*2b830*/  ENDCOLLECTIVE ;  /* 0x000000000000791b */ /* 0x003fe20003800000 */
.L_x_2043:
[----:B------:R-:W-:Y:S05]  /*2b840*/  BRA `(.L_x_2044) ;  /* 0xfffffde800447947 */ /* 0x000fea000383ffff */
.L_x_1684:
[----:B------:R-:W-:Y:S01]  /*2b850*/  BSSY B1, `(.L_x_2045) ;  /* 0x0000008000017945 */ /* 0x000fe20003800000 */
[----:B------:R-:W-:Y:S02]  /*2b860*/  IMAD.MOV.U32 R13, RZ, RZ, R7 ;  /* 0x000000ffff0d7224 */ /* 0x000fe400078e0007 */
[----:B------:R-:W-:Y:S02]  /*2b870*/  IMAD.MOV.U32 R12, RZ, RZ, 0x2 ;  /* 0x00000002ff0c7424 */ /* 0x000fe400078e00ff */
[----:B------:R-:W-:Y:S02]  /*2b880*/  IMAD.MOV.U32 R11, RZ, RZ, 0x181f ;  /* 0x0000181fff0b7424 */ /* 0x000fe400078e00ff */
[----:B------:R-:W-:-:S07]  /*2b890*/  IMAD.MOV.U32 R15, RZ, RZ, -0x1 ;  /* 0xffffffffff0f7424 */ /* 0x000fce00078e00ff */
[----:B-1--4-:R-:W-:Y:S05]  /*2b8a0*/  WARPSYNC.COLLECTIVE R15, `(.L_x_2046) ;  /* 0x000000000f087348 */ /* 0x012fea0003c00000 */
[----:B----4-:R0:W2:Y:S02]  /*2b8b0*/  SHFL.IDX P6, R14, R13, R12, R11 ;  /* 0x0000000c0d0e7389 */ /* 0x0100a400000c000b */
[----:B012---:R-:W-:Y:S01]  /*2b8c0*/  ENDCOLLECTIVE ;  /* 0x000000000000791b */ /* 0x007fe20003800000 */
.L_x_2046:
[----:B------:R-:W-:Y:S05]  /*2b8d0*/  BSYNC B1 ;  /* 0x0000000000017941 */ /* 0x000fea0003800000 */
.L_x_2045:
        /* <DEDUP_REMOVED lines=8> */
.L_x_2047:
[----:B------:R-:W-:Y:S02]  /*2b960*/  IMAD.MOV.U32 R13, RZ, RZ, R8 ;  /* 0x000000ffff0d7224 */ /* 0x000fe400078e0008 */
[----:B------:R-:W-:-:S07]  /*2b970*/  IMAD.MOV.U32 R4, RZ, RZ, R14 ;  /* 0x000000ffff047224 */ /* 0x000fce00078e000e */
[----:B------:R-:W-:Y:S05]  /*2b980*/  WARPSYNC.COLLECTIVE R15, `(.L_x_2048) ;  /* 0x000000000f087348 */ /* 0x000fea0003c00000 */
[----:B------:R0:W1:Y:S02]  /*2b990*/  SHFL.IDX P6, R14, R13, R12, R11 ;  /* 0x0000000c0d0e7389 */ /* 0x00006400000c000b */
[----:B01----:R-:W-:Y:S01]  /*2b9a0*/  ENDCOLLECTIVE ;  /* 0x000000000000791b */ /* 0x003fe20003800000 */
.L_x_2048:
[----:B------:R-:W-:Y:S02]  /*2b9b0*/  IMAD.MOV.U32 R13, RZ, RZ, R0 ;  /* 0x000000ffff0d7224 */ /* 0x000fe400078e0000 */
[----:B------:R-:W-:-:S07]  /*2b9c0*/  IMAD.MOV.U32 R9, RZ, RZ, R14 ;  /* 0x000000ffff097224 */ /* 0x000fce00078e000e */
[----:B------:R-:W-:Y:S05]  /*2b9d0*/  WARPSYNC.COLLECTIVE R15, `(.L_x_2049) ;  /* 0x000000000f087348 */ /* 0x000fea0003c00000 */
[----:B------:R0:W1:Y:S02]  /*2b9e0*/  SHFL.IDX P6, R14, R13, R12, R11 ;  /* 0x0000000c0d0e7389 */ /* 0x00006400000c000b */
[----:B01----:R-:W-:Y:S01]  /*2b9f0*/  ENDCOLLECTIVE ;  /* 0x000000000000791b */ /* 0x003fe20003800000 */
.L_x_2049:
[----:B------:R-:W-:Y:S05]  /*2ba00*/  BRA `(.L_x_2050) ;  /* 0xfffffdec00447947 */ /* 0x000fea000383ffff */
.L_x_1687:
[----:B------:R-:W-:Y:S01]  /*2ba10*/  BSSY B1, `(.L_x_2051) ;  /* 0x0000008000017945 */ /* 0x000fe20003800000 */
[----:B------:R-:W-:Y:S02]  /*2ba20*/  IMAD.MOV.U32 R13, RZ, RZ, R7 ;  /* 0x000000ffff0d7224 */ /* 0x000fe400078e0007 */
[----:B------:R-:W-:Y:S02]  /*2ba30*/  IMAD.MOV.U32 R12, RZ, RZ, 0x3 ;  /* 0x00000003ff0c7424 */ /* 0x000fe400078e00ff */
[----:B------:R-:W-:Y:S02]  /*2ba40*/  IMAD.MOV.U32 R11, RZ, RZ, 0x181f ;  /* 0x0000181fff0b7424 */ /* 0x000fe400078e00ff */
[----:B------:R-:W-:-:S07]  /*2ba50*/  IMAD.MOV.U32 R15, RZ, RZ, -0x1 ;  /* 0xffffffffff0f7424 */ /* 0x000fce00078e00ff */
[----:B-1--4-:R-:W-:Y:S05]  /*2ba60*/  WARPSYNC.COLLECTIVE R15, `(.L_x_2052) ;  /* 0x000000000f087348 */ /* 0x012fea0003c00000 */
[----:B------:R0:W2:Y:S02]  /*2ba70*/  SHFL.IDX P6, R14, R13, R12, R11 ;  /* 0x0000000c0d0e7389 */ /* 0x0000a400000c000b */
[----:B012-4-:R-:W-:Y:S01]  /*2ba80*/  ENDCOLLECTIVE ;  /* 0x000000000000791b */ /* 0x017fe20003800000 */
.L_x_2052:
[----:B------:R-:W-:Y:S05]  /*2ba90*/  BSYNC B1 ;  /* 0x0000000000017941 */ /* 0x000fea0003800000 */
.L_x_2051:
        /* <DEDUP_REMOVED lines=8> */
.L_x_2053:
[----:B------:R-:W-:Y:S02]  /*2bb20*/  IMAD.MOV.U32 R13, RZ, RZ, R8 ;  /* 0x000000ffff0d7224 */ /* 0x000fe400078e0008 */
[----:B------:R-:W-:-:S07]  /*2bb30*/  IMAD.MOV.U32 R10, RZ, RZ, R14 ;  /* 0x000000ffff0a7224 */ /* 0x000fce00078e000e */
[----:B------:R-:W-:Y:S05]  /*2bb40*/  WARPSYNC.COLLECTIVE R15, `(.L_x_2054) ;  /* 0x000000000f087348 */ /* 0x000fea0003c00000 */
[----:B------:R0:W1:Y:S02]  /*2bb50*/  SHFL.IDX P6, R14, R13, R12, R11 ;  /* 0x0000000c0d0e7389 */ /* 0x00006400000c000b */
[----:B01----:R-:W-:Y:S01]  /*2bb60*/  ENDCOLLECTIVE ;  /* 0x000000000000791b */ /* 0x003fe20003800000 */
.L_x_2054:
[----:B------:R-:W-:Y:S02]  /*2bb70*/  IMAD.MOV.U32 R13, RZ, RZ, R0 ;  /* 0x000000ffff0d7224 */ /* 0x000fe400078e0000 */
[----:B------:R-:W-:-:S07]  /*2bb80*/  IMAD.MOV.U32 R75, RZ, RZ, R14 ;  /* 0x000000ffff4b7224 */ /* 0x000fce00078e000e */
[----:B------:R-:W-:Y:S05]  /*2bb90*/  WARPSYNC.COLLECTIVE R15, `(.L_x_2055) ;  /* 0x000000000f087348 */ /* 0x000fea0003c00000 */
[----:B------:R0:W1:Y:S02]  /*2bba0*/  SHFL.IDX P6, R14, R13, R12, R11 ;  /* 0x0000000c0d0e7389 */ /* 0x00006400000c000b */
[----:B01----:R-:W-:Y:S01]  /*2bbb0*/  ENDCOLLECTIVE ;  /* 0x000000000000791b */ /* 0x003fe20003800000 */
.L_x_2055:
[----:B------:R-:W-:Y:S01]  /*2bbc0*/  IMAD.MOV.U32 R0, RZ, RZ, R14 ;  /* 0x000000ffff007224 */ /* 0x000fe200078e000e */
[----:B------:R-:W-:Y:S06]  /*2bbd0*/  BRA `(.L_x_2056) ;  /* 0xfffffdf000487947 */ /* 0x000fec000383ffff */
.L_x_1691:
[----:B0-----:R0:W1:Y:S02]  /*2bbe0*/  SYNCS.PHASECHK.TRANS64.TRYWAIT P0, [R18+URZ+0x30800], R127 ;  /* 0x0308007f120075a7 */ /* 0x001064000800017f */
[----:B-1----:R-:W-:Y:S05]  /*2bbf0*/  @!P0 NANOSLEEP.SYNCS 0x989680 ;  /* 0x009896800000895d */ /* 0x002fea0003900000 */
[----:B------:R-:W1:Y:S02]  /*2bc00*/  @!P0 SYNCS.PHASECHK.TRANS64 P0, [R18+URZ+0x30800], R127 ;  /* 0x0308007f120085a7 */ /* 0x000e64000800007f */
[----:B-1----:R-:W-:Y:S05]  /*2bc10*/  @!P0 BRA `(.L_x_1691) ;  /* 0xfffffffc00f08947 */ /* 0x002fea000383ffff */
[----:B------:R-:W-:Y:S05]  /*2bc20*/  BRA `(.L_x_2057) ;  /* 0xfffffdf400b47947 */ /* 0x000fea000383ffff */
.L_x_1723:
        /* <DEDUP_REMOVED lines=8> */
.L_x_2059:
[----:B------:R-:W-:Y:S05]  /*2bcb0*/  BSYNC B1 ;  /* 0x0000000000017941 */ /* 0x000fea0003800000 */
.L_x_2058:
        /* <DEDUP_REMOVED lines=8> */
.L_x_2060:
[----:B------:R-:W-:Y:S02]  /*2bd40*/  IMAD.MOV.U32 R13, RZ, RZ, R8 ;  /* 0x000000ffff0d7224 */ /* 0x000fe400078e0008 */
[----:B------:R-:W-:-:S07]  /*2bd50*/  IMAD.MOV.U32 R7, RZ, RZ, R14 ;  /* 0x000000ffff077224 */ /* 0x000fce00078e000e */
[----:B------:R-:W-:Y:S05]  /*2bd60*/  WARPSYNC.COLLECTIVE R15, `(.L_x_2061) ;  /* 0x000000000f087348 */ /* 0x000fea0003c00000 */
[----:B------:R0:W1:Y:S02]  /*2bd70*/  SHFL.IDX P6, R14, R13, R12, R11 ;  /* 0x0000000c0d0e7389 */ /* 0x00006400000c000b */
[----:B01----:R-:W-:Y:S01]  /*2bd80*/  ENDCOLLECTIVE ;  /* 0x000000000000791b */ /* 0x003fe20003800000 */
.L_x_2061:
[----:B------:R-:W-:Y:S02]  /*2bd90*/  IMAD.MOV.U32 R13, RZ, RZ, R0 ;  /* 0x000000ffff0d7224 */ /* 0x000fe400078e0000 */
[----:B------:R-:W-:-:S07]  /*2bda0*/  IMAD.MOV.U32 R9, RZ, RZ, R14 ;  /* 0x000000ffff097224 */ /* 0x000fce00078e000e */
[----:B------:R-:W-:Y:S05]  /*2bdb0*/  WARPSYNC.COLLECTIVE R15, `(.L_x_2062) ;  /* 0x000000000f087348 */ /* 0x000fea0003c00000 */
[----:B------:R0:W1:Y:S02]  /*2bdc0*/  SHFL.IDX P6, R14, R13, R12, R11 ;  /* 0x0000000c0d0e7389 */ /* 0x00006400000c000b */
[----:B01----:R-:W-:Y:S01]  /*2bdd0*/  ENDCOLLECTIVE ;  /* 0x000000000000791b */ /* 0x003fe20003800000 */
.L_x_2062:
[----:B------:R-:W-:Y:S05]  /*2bde0*/  BRA `(.L_x_2063) ;  /* 0xfffffe2800887947 */ /* 0x000fea000383ffff */
.L_x_1726:
        /* <DEDUP_REMOVED lines=8> */
.L_x_2065:
[----:B------:R-:W-:Y:S05]  /*2be70*/  BSYNC B1 ;  /* 0x0000000000017941 */ /* 0x000fea0003800000 */
.L_x_2064:
        /* <DEDUP_REMOVED lines=8> */
.L_x_2066:
[----:B------:R-:W-:Y:S02]  /*2bf00*/  IMAD.MOV.U32 R13, RZ, RZ, R8 ;  /* 0x000000ffff0d7224 */ /* 0x000fe400078e0008 */
[----:B------:R-:W-:-:S07]  /*2bf10*/  IMAD.MOV.U32 R7, RZ, RZ, R14 ;  /* 0x000000ffff077224 */ /* 0x000fce00078e000e */
[----:B------:R-:W-:Y:S05]  /*2bf20*/  WARPSYNC.COLLECTIVE R15, `(.L_x_2067) ;  /* 0x000000000f087348 */ /* 0x000fea0003c00000 */
[----:B------:R0:W1:Y:S02]  /*2bf30*/  SHFL.IDX P6, R14, R13, R12, R11 ;  /* 0x0000000c0d0e7389 */ /* 0x00006400000c000b */
[----:B01----:R-:W-:Y:S01]  /*2bf40*/  ENDCOLLECTIVE ;  /* 0x000000000000791b */ /* 0x003fe20003800000 */
.L_x_2067:
[----:B------:R-:W-:Y:S02]  /*2bf50*/  IMAD.MOV.U32 R13, RZ, RZ, R0 ;  /* 0x000000ffff0d7224 */ /* 0x000fe400078e0000 */
[----:B------:R-:W-:-:S07]  /*2bf60*/  IMAD.MOV.U32 R9, RZ, RZ, R14 ;  /* 0x000000ffff097224 */ /* 0x000fce00078e000e */
[----:B------:R-:W-:Y:S05]  /*2bf70*/  WARPSYNC.COLLECTIVE R15, `(.L_x_2068) ;  /* 0x000000000f087348 */ /* 0x000fea0003c00000 */
[----:B------:R0:W1:Y:S02]  /*2bf80*/  SHFL.IDX P6, R14, R13, R12, R11 ;  /* 0x0000000c0d0e7389 */ /* 0x00006400000c000b */
[----:B01----:R-:W-:Y:S01]  /*2bf90*/  ENDCOLLECTIVE ;  /* 0x000000000000791b */ /* 0x003fe20003800000 */
.L_x_2068:
[----:B------:R-:W-:Y:S05]  /*2bfa0*/  BRA `(.L_x_2069) ;  /* 0xfffffe2c00547947 */ /* 0x000fea000383ffff */
.L_x_1729:
        /* <DEDUP_REMOVED lines=8> */
.L_x_2071:
[----:B------:R-:W-:Y:S05]  /*2c030*/  BSYNC B1 ;  /* 0x0000000000017941 */ /* 0x000fea0003800000 */
.L_x_2070:
        /* <DEDUP_REMOVED lines=8> */
.L_x_2072:
[----:B------:R-:W-:Y:S02]  /*2c0c0*/  IMAD.MOV.U32 R13, RZ, RZ, R8 ;  /* 0x000000ffff0d7224 */ /* 0x000fe400078e0008 */
[----:B------:R-:W-:-:S07]  /*2c0d0*/  IMAD.MOV.U32 R7, RZ, RZ, R14 ;  /* 0x000000ffff077224 */ /* 0x000fce00078e000e */
[----:B------:R-:W-:Y:S05]  /*2c0e0*/  WARPSYNC.COLLECTIVE R15, `(.L_x_2073) ;  /* 0x000000000f087348 */ /* 0x000fea0003c00000 */
[----:B------:R0:W1:Y:S02]  /*2c0f0*/  SHFL.IDX P6, R14, R13, R12, R11 ;  /* 0x0000000c0d0e7389 */ /* 0x00006400000c000b */
[----:B01----:R-:W-:Y:S01]  /*2c100*/  ENDCOLLECTIVE ;  /* 0x000000000000791b */ /* 0x003fe20003800000 */
.L_x_2073:
[----:B------:R-:W-:Y:S02]  /*2c110*/  IMAD.MOV.U32 R13, RZ, RZ, R0 ;  /* 0x000000ffff0d7224 */ /* 0x000fe400078e0000 */
[----:B------:R-:W-:-:S07]  /*2c120*/  IMAD.MOV.U32 R9, RZ, RZ, R14 ;  /* 0x000000ffff097224 */ /* 0x000fce00078e000e */
[----:B------:R-:W-:Y:S05]  /*2c130*/  WARPSYNC.COLLECTIVE R15, `(.L_x_2074) ;  /* 0x000000000f087348 */ /* 0x000fea0003c00000 */
[----:B------:R0:W1:Y:S02]  /*2c140*/  SHFL.IDX P6, R14, R13, R12, R11 ;  /* 0x0000000c0d0e7389 */ /* 0x00006400000c000b */
[----:B01----:R-:W-:Y:S01]  /*2c150*/  ENDCOLLECTIVE ;  /* 0x000000000000791b */ /* 0x003fe20003800000 */
.L_x_2074:
[----:B------:R-:W-:Y:S05]  /*2c160*/  BRA `(.L_x_2075) ;  /* 0xfffffe3000187947 */ /* 0x000fea000383ffff */
.L_x_1732:
        /* <DEDUP_REMOVED lines=8> */
.L_x_2077:
[----:B------:R-:W-:Y:S05]  /*2c1f0*/  BSYNC B1 ;  /* 0x0000000000017941 */ /* 0x000fea0003800000 */
.L_x_2076:
        /* <DEDUP_REMOVED lines=8> */
.L_x_2078:
[----:B------:R-:W-:Y:S02]  /*2c280*/  IMAD.MOV.U32 R13, RZ, RZ, R8 ;  /* 0x000000ffff0d7224 */ /* 0x000fe400078e0008 */
[----:B------:R-:W-:-:S07]  /*2c290*/  IMAD.MOV.U32 R76, RZ, RZ, R14 ;  /* 0x000000ffff4c7224 */ /* 0x000fce00078e000e */
[----:B------:R-:W-:Y:S05]  /*2c2a0*/  WARPSYNC.COLLECTIVE R15, `(.L_x_2079) ;  /* 0x000000000f087348 */ /* 0x000fea0003c00000 */
[----:B------:R0:W1:Y:S02]  /*2c2b0*/  SHFL.IDX P6, R14, R13, R12, R11 ;  /* 0x0000000c0d0e7389 */ /* 0x00006400000c000b */
[----:B01----:R-:W-:Y:S01]  /*2c2c0*/  ENDCOLLECTIVE ;  /* 0x000000000000791b */ /* 0x003fe20003800000 */
.L_x_2079:
[----:B------:R-:W-:Y:S02]  /*2c2d0*/  IMAD.MOV.U32 R13, RZ, RZ, R0 ;  /* 0x000000ffff0d7224 */ /* 0x000fe400078e0000 */
[----:B------:R-:W-:-:S07]  /*2c2e0*/  IMAD.MOV.U32 R77, RZ, RZ, R14 ;  /* 0x000000ffff4d7224 */ /* 0x000fce00078e000e */
[----:B------:R-:W-:Y:S05]  /*2c2f0*/  WARPSYNC.COLLECTIVE R15, `(.L_x_2080) ;  /* 0x000000000f087348 */ /* 0x000fea0003c00000 */
[----:B------:R0:W1:Y:S02]  /*2c300*/  SHFL.IDX P6, R14, R13, R12, R11 ;  /* 0x0000000c0d0e7389 */ /* 0x00006400000c000b */
[----:B01----:R-:W-:Y:S01]  /*2c310*/  ENDCOLLECTIVE ;  /* 0x000000000000791b */ /* 0x003fe20003800000 */
.L_x_2080:
[----:B------:R-:W-:Y:S01]  /*2c320*/  IMAD.MOV.U32 R0, RZ, RZ, R14 ;  /* 0x000000ffff007224 */ /* 0x000fe200078e000e */
[----:B------:R-:W-:Y:S06]  /*2c330*/  BRA `(.L_x_2081) ;  /* 0xfffffe3000e07947 */ /* 0x000fec000383ffff */
.L_x_1736:
[----:B0-----:R0:W1:Y:S02]  /*2c340*/  SYNCS.PHASECHK.TRANS64.TRYWAIT P0, [R18+URZ+0x30800], R109 ;  /* 0x0308006d120075a7 */ /* 0x001064000800017f */
[----:B-1----:R-:W-:Y:S05]  /*2c350*/  @!P0 NANOSLEEP.SYNCS 0x989680 ;  /* 0x009896800000895d */ /* 0x002fea0003900000 */
[----:B------:R-:W1:Y:S02]  /*2c360*/  @!P0 SYNCS.PHASECHK.TRANS64 P0, [R18+URZ+0x30800], R109 ;  /* 0x0308006d120085a7 */ /* 0x000e64000800007f */
[----:B-1----:R-:W-:Y:S05]  /*2c370*/  @!P0 BRA `(.L_x_1736) ;  /* 0xfffffffc00f08947 */ /* 0x002fea000383ffff */
[----:B------:R-:W-:Y:S05]  /*2c380*/  BRA `(.L_x_2082) ;  /* 0xfffffe38001c7947 */ /* 0x000fea000383ffff */
.L_x_1754:
[----:B-1----:R1:W0:Y:S02]  /*2c390*/  SYNCS.PHASECHK.TRANS64.TRYWAIT P1, [R58+URZ+0x30830], R3 ;  /* 0x030830033a0075a7 */ /* 0x002224000802017f */
[----:B0-----:R-:W-:Y:S05]  /*2c3a0*/  @!P1 NANOSLEEP.SYNCS 0x989680 ;  /* 0x009896800000995d */ /* 0x001fea0003900000 */
[----:B------:R-:W0:Y:S02]  /*2c3b0*/  @!P1 SYNCS.PHASECHK.TRANS64 P1, [R58+URZ+0x30830], R3 ;  /* 0x030830033a0095a7 */ /* 0x000e24000802007f */
[----:B0-----:R-:W-:Y:S05]  /*2c3c0*/  @!P1 BRA `(.L_x_1754) ;  /* 0xfffffffc00f09947 */ /* 0x001fea000383ffff */
[----:B------:R-:W-:Y:S05]  /*2c3d0*/  BRA `(.L_x_1753) ;  /* 0xfffffe7000687947 */ /* 0x000fea000383ffff */
.L_x_1775:
[----:B-1----:R1:W2:Y:S02]  /*2c3e0*/  SYNCS.PHASECHK.TRANS64.TRYWAIT P1, [R2+URZ+0x30830], R152 ;  /* 0x03083098020075a7 */ /* 0x0022a4000802017f */
[----:B--2---:R-:W-:Y:S05]  /*2c3f0*/  @!P1 NANOSLEEP.SYNCS 0x989680 ;  /* 0x009896800000995d */ /* 0x004fea0003900000 */
[----:B------:R-:W2:Y:S02]  /*2c400*/  @!P1 SYNCS.PHASECHK.TRANS64 P1, [R2+URZ+0x30830], R152 ;  /* 0x03083098020095a7 */ /* 0x000ea4000802007f */
[----:B--2---:R-:W-:Y:S05]  /*2c410*/  @!P1 BRA `(.L_x_1775) ;  /* 0xfffffffc00f09947 */ /* 0x004fea000383ffff */
[----:B------:R-:W-:Y:S05]  /*2c420*/  BRA `(.L_x_1774) ;  /* 0xfffffea000047947 */ /* 0x000fea000383ffff */
.L_x_1780:
[----:B-1----:R1:W2:Y:S02]  /*2c430*/  SYNCS.PHASECHK.TRANS64.TRYWAIT P1, [R203+URZ+0x30850], R0 ;  /* 0x03085000cb0075a7 */ /* 0x0022a4000802017f */
[----:B--2---:R-:W-:Y:S05]  /*2c440*/  @!P1 NANOSLEEP.SYNCS 0x989680 ;  /* 0x009896800000995d */ /* 0x004fea0003900000 */
[----:B------:R-:W2:Y:S02]  /*2c450*/  @!P1 SYNCS.PHASECHK.TRANS64 P1, [R203+URZ+0x30850], R0 ;  /* 0x03085000cb0095a7 */ /* 0x000ea4000802007f */
[----:B--2---:R-:W-:Y:S05]  /*2c460*/  @!P1 BRA `(.L_x_1780) ;  /* 0xfffffffc00f09947 */ /* 0x004fea000383ffff */
[----:B------:R-:W-:Y:S05]  /*2c470*/  BRA `(.L_x_1779) ;  /* 0xfffffeb0007c7947 */ /* 0x000fea000383ffff */
.L_x_1803:
[----:B-1----:R1:W2:Y:S02]  /*2c480*/  SYNCS.PHASECHK.TRANS64.TRYWAIT P1, [R222+URZ+0x30830], R2 ;  /* 0x03083002de0075a7 */ /* 0x0022a4000802017f */
[----:B--2---:R-:W-:Y:S05]  /*2c490*/  @!P1 NANOSLEEP.SYNCS 0x989680 ;  /* 0x009896800000995d */ /* 0x004fea0003900000 */
[----:B------:R-:W2:Y:S02]  /*2c4a0*/  @!P1 SYNCS.PHASECHK.TRANS64 P1, [R222+URZ+0x30830], R2 ;  /* 0x03083002de0095a7 */ /* 0x000ea4000802007f */
[----:B--2---:R-:W-:Y:S05]  /*2c4b0*/  @!P1 BRA `(.L_x_1803) ;  /* 0xfffffffc00f09947 */ /* 0x004fea000383ffff */
[----:B------:R-:W-:Y:S05]  /*2c4c0*/  BRA `(.L_x_1802) ;  /* 0xfffffed400307947 */ /* 0x000fea000383ffff */
.L_x_1808:
[----:B-1----:R1:W2:Y:S02]  /*2c4d0*/  SYNCS.PHASECHK.TRANS64.TRYWAIT P1, [R13+URZ+0x30850], R0 ;  /* 0x030850000d0075a7 */ /* 0x0022a4000802017f */
[----:B--2---:R-:W-:Y:S05]  /*2c4e0*/  @!P1 NANOSLEEP.SYNCS 0x989680 ;  /* 0x009896800000995d */ /* 0x004fea0003900000 */
[----:B------:R-:W2:Y:S02]  /*2c4f0*/  @!P1 SYNCS.PHASECHK.TRANS64 P1, [R13+URZ+0x30850], R0 ;  /* 0x030850000d0095a7 */ /* 0x000ea4000802007f */
[----:B--2---:R-:W-:Y:S05]  /*2c500*/  @!P1 BRA `(.L_x_1808) ;  /* 0xfffffffc00f09947 */ /* 0x004fea000383ffff */
[----:B------:R-:W-:Y:S05]  /*2c510*/  BRA `(.L_x_1807) ;  /* 0xfffffee400ac7947 */ /* 0x000fea000383ffff */
.L_x_1818:
[----:B--2---:R2:W3:Y:S02]  /*2c520*/  SYNCS.PHASECHK.TRANS64.TRYWAIT P1, [R4+URZ+0x30830], R2 ;  /* 0x03083002040075a7 */ /* 0x0044e4000802017f */
[----:B---3--:R-:W-:Y:S05]  /*2c530*/  @!P1 NANOSLEEP.SYNCS 0x989680 ;  /* 0x009896800000995d */ /* 0x008fea0003900000 */
[----:B------:R-:W3:Y:S02]  /*2c540*/  @!P1 SYNCS.PHASECHK.TRANS64 P1, [R4+URZ+0x30830], R2 ;  /* 0x03083002040095a7 */ /* 0x000ee4000802007f */
[----:B---3--:R-:W-:Y:S05]  /*2c550*/  @!P1 BRA `(.L_x_1818) ;  /* 0xfffffffc00f09947 */ /* 0x008fea000383ffff */
[----:B------:R-:W-:Y:S05]  /*2c560*/  BRA `(.L_x_1817) ;  /* 0xfffffef800887947 */ /* 0x000fea000383ffff */
.L_x_1823:
[----:B-1----:R1:W2:Y:S02]  /*2c570*/  SYNCS.PHASECHK.TRANS64.TRYWAIT P1, [R222+URZ+0x30850], R0 ;  /* 0x03085000de0075a7 */ /* 0x0022a4000802017f */
[----:B--2---:R-:W-:Y:S05]  /*2c580*/  @!P1 NANOSLEEP.SYNCS 0x989680 ;  /* 0x009896800000995d */ /* 0x004fea0003900000 */
[----:B------:R-:W2:Y:S02]  /*2c590*/  @!P1 SYNCS.PHASECHK.TRANS64 P1, [R222+URZ+0x30850], R0 ;  /* 0x03085000de0095a7 */ /* 0x000ea4000802007f */
[----:B--2---:R-:W-:Y:S05]  /*2c5a0*/  @!P1 BRA `(.L_x_1823) ;  /* 0xfffffffc00f09947 */ /* 0x004fea000383ffff */
[----:B------:R-:W-:Y:S05]  /*2c5b0*/  BRA `(.L_x_1822) ;  /* 0xffffff0c00087947 */ /* 0x000fea000383ffff */
.L_x_1839:
[----:B--2---:R2:W3:Y:S02]  /*2c5c0*/  SYNCS.PHASECHK.TRANS64.TRYWAIT P1, [R12+URZ+0x30850], R5 ;  /* 0x030850050c0075a7 */ /* 0x0044e4000802017f */
[----:B---3--:R-:W-:Y:S05]  /*2c5d0*/  @!P1 NANOSLEEP.SYNCS 0x989680 ;  /* 0x009896800000995d */ /* 0x008fea0003900000 */
[----:B------:R-:W3:Y:S02]  /*2c5e0*/  @!P1 SYNCS.PHASECHK.TRANS64 P1, [R12+URZ+0x30850], R5 ;  /* 0x030850050c0095a7 */ /* 0x000ee4000802007f */
[----:B---3--:R-:W-:Y:S05]  /*2c5f0*/  @!P1 BRA `(.L_x_1839) ;  /* 0xfffffffc00f09947 */ /* 0x008fea000383ffff */
[----:B------:R-:W-:Y:S05]  /*2c600*/  BRA `(.L_x_1838) ;  /* 0xffffff3000c87947 */ /* 0x000fea000383ffff */
.L_x_1884:
[----:B------:R-:W0:Y:S01]  /*2c610*/  S2R R12, SR_TID.X ;  /* 0x00000000000c7919 */ /* 0x000e220000002100 */
[----:B------:R-:W-:Y:S01]  /*2c620*/  BSSY B1, `(.L_x_2083) ;  /* 0x000000a000017945 */ /* 0x000fe20003800000 */
[----:B------:R-:W-:Y:S02]  /*2c630*/  IMAD.MOV.U32 R11, RZ, RZ, 0x1f ;  /* 0x0000001fff0b7424 */ /* 0x000fe400078e00ff */
[----:B------:R-:W-:Y:S01]  /*2c640*/  IMAD.MOV.U32 R15, RZ, RZ, -0x1 ;  /* 0xffffffffff0f7424 */ /* 0x000fe200078e00ff */
[----:B0-----:R-:W-:-:S04]  /*2c650*/  SHF.R.U32.HI R12, RZ, 0x5, R12 ;  /* 0x00000005ff0c7819 */ /* 0x001fc8000001160c */
[----:B------:R-:W-:-:S05]  /*2c660*/  LOP3.LUT R12, R12, 0x3, RZ, 0xc0, !PT ;  /* 0x000000030c0c7812 */ /* 0x000fca00078ec0ff */
[----:B------:R-:W-:Y:S02]  /*2c670*/  IMAD.MOV.U32 R13, RZ, RZ, R12 ;  /* 0x000000ffff0d7224 */ /* 0x000fe400078e000c */
[----:B------:R-:W-:-:S07]  /*2c680*/  IMAD.MOV.U32 R12, RZ, RZ, RZ ;  /* 0x000000ffff0c7224 */ /* 0x000fce00078e00ff */
[----:B-1----:R-:W-:Y:S05]  /*2c690*/  WARPSYNC.COLLECTIVE R15, `(.L_x_2084) ;  /* 0x000000000f087348 */ /* 0x002fea0003c00000 */
[----:B------:R0:W2:Y:S02]  /*2c6a0*/  SHFL.IDX P6, R14, R13, R12, R11 ;  /* 0x0000000c0d0e7389 */ /* 0x0000a400000c000b */
[----:B012---:R-:W-:Y:S01]  /*2c6b0*/  ENDCOLLECTIVE ;  /* 0x000000000000791b */ /* 0x007fe20003800000 */
.L_x_2084:
[----:B------:R-:W-:Y:S05]  /*2c6c0*/  BSYNC B1 ;  /* 0x0000000000017941 */ /* 0x000fea0003800000 */
.L_x_2083:
[----:B------:R-:W-:Y:S05]  /*2c6d0*/  BRA `(.L_x_2085) ;  /* 0xffffff8000d47947 */ /* 0x000fea000383ffff */
.L_x_1886:
[----:B------:R-:W-:Y:S01]  /*2c6e0*/  BSSY B1, `(.L_x_2086) ;  /* 0x0000006000017945 */ /* 0x000fe20003800000 */
[----:B------:R-:W-:-:S07]  /*2c6f0*/  IMAD.MOV.U32 R15, RZ, RZ, -0x1 ;  /* 0xffffffffff0f7424 */ /* 0x000fce00078e00ff */
[----:B01----:R-:W-:Y:S05]  /*2c700*/  WARPSYNC.COLLECTIVE R15, `(.L_x_2087) ;  /* 0x000000000f0c7348 */ /* 0x003fea0003c00000 */
[----:B------:R-:W-:Y:S02]  /*2c710*/  ELECT P6, UR62, PT ;  /* 0x00000000003e782f */ /* 0x000fe400038c0000 */
[----:B------:R-:W-:Y:S01]  /*2c720*/  MOV R14, UR62 ;  /* 0x0000003e000e7c02 */ /* 0x000fe20008000f00 */
[----:B01----:R-:W-:Y:S10]  /*2c730*/  ENDCOLLECTIVE ;  /* 0x000000000000791b */ /* 0x003ff40003800000 */
.L_x_2087:
[----:B------:R-:W-:Y:S05]  /*2c740*/  BSYNC B1 ;  /* 0x0000000000017941 */ /* 0x000fea0003800000 */
.L_x_2086:
[----:B------:R-:W-:Y:S05]  /*2c750*/  BRA `(.L_x_1885) ;  /* 0xffffff8000cc7947 */ /* 0x000fea000383ffff */
.L_x_1888:
[----:B0-----:R0:W2:Y:S02]  /*2c760*/  SYNCS.PHASECHK.TRANS64.TRYWAIT P0, [R23+URZ+0x30820], R6 ;  /* 0x03082006170075a7 */ /* 0x0010a4000800017f */
[----:B--2---:R-:W-:Y:S05]  /*2c770*/  @!P0 NANOSLEEP.SYNCS 0x989680 ;  /* 0x009896800000895d */ /* 0x004fea0003900000 */
[----:B------:R-:W2:Y:S02]  /*2c780*/  @!P0 SYNCS.PHASECHK.TRANS64 P0, [R23+URZ+0x30820], R6 ;  /* 0x03082006170085a7 */ /* 0x000ea4000800007f */
[----:B--2---:R-:W-:Y:S05]  /*2c790*/  @!P0 BRA `(.L_x_1888) ;  /* 0xfffffffc00f08947 */ /* 0x004fea000383ffff */
[----:B------:R-:W-:Y:S05]  /*2c7a0*/  BRA `(.L_x_2088) ;  /* 0xffffff8000dc7947 */ /* 0x000fea000383ffff */
.L_x_1892:
[----:B--2---:R2:W3:Y:S02]  /*2c7b0*/  SYNCS.PHASECHK.TRANS64.TRYWAIT P0, [R13+URZ+0x308a0], R12 ;  /* 0x0308a00c0d0075a7 */ /* 0x0044e4000800017f */
[----:B---3--:R-:W-:Y:S05]  /*2c7c0*/  @!P0 NANOSLEEP.SYNCS 0x989680 ;  /* 0x009896800000895d */ /* 0x008fea0003900000 */
[----:B------:R-:W3:Y:S02]  /*2c7d0*/  @!P0 SYNCS.PHASECHK.TRANS64 P0, [R13+URZ+0x308a0], R12 ;  /* 0x0308a00c0d0085a7 */ /* 0x000ee4000800007f */
[----:B---3--:R-:W-:Y:S05]  /*2c7e0*/  @!P0 BRA `(.L_x_1892) ;  /* 0xfffffffc00f08947 */ /* 0x008fea000383ffff */
[----:B------:R-:W-:Y:S05]  /*2c7f0*/  BRA `(.L_x_2089) ;  /* 0xffffff8000f47947 */ /* 0x000fea000383ffff */
.L_x_1900:
[----:B0-----:R0:W3:Y:S02]  /*2c800*/  SYNCS.PHASECHK.TRANS64.TRYWAIT P0, [R13+URZ+0x308c0], R12 ;  /* 0x0308c00c0d0075a7 */ /* 0x0010e4000800017f */
[----:B---3--:R-:W-:Y:S05]  /*2c810*/  @!P0 NANOSLEEP.SYNCS 0x989680 ;  /* 0x009896800000895d */ /* 0x008fea0003900000 */
[----:B------:R-:W3:Y:S02]  /*2c820*/  @!P0 SYNCS.PHASECHK.TRANS64 P0, [R13+URZ+0x308c0], R12 ;  /* 0x0308c00c0d0085a7 */ /* 0x000ee4000800007f */
[----:B---3--:R-:W-:Y:S05]  /*2c830*/  @!P0 BRA `(.L_x_1900) ;  /* 0xfffffffc00f08947 */ /* 0x008fea000383ffff */
[----:B------:R-:W-:Y:S05]  /*2c840*/  BRA `(.L_x_2090) ;  /* 0xffffff8800347947 */ /* 0x000fea000383ffff */
.L_x_1910:
[----:B0-----:R0:W2:Y:S02]  /*2c850*/  SYNCS.PHASECHK.TRANS64.TRYWAIT P1, [R6+URZ+0x308a0], R3 ;  /* 0x0308a003060075a7 */ /* 0x0010a4000802017f */
[----:B--2---:R-:W-:Y:S05]  /*2c860*/  @!P1 NANOSLEEP.SYNCS 0x989680 ;  /* 0x009896800000995d */ /* 0x004fea0003900000 */
[----:B------:R-:W2:Y:S02]  /*2c870*/  @!P1 SYNCS.PHASECHK.TRANS64 P1, [R6+URZ+0x308a0], R3 ;  /* 0x0308a003060095a7 */ /* 0x000ea4000802007f */
[----:B--2---:R-:W-:Y:S05]  /*2c880*/  @!P1 BRA `(.L_x_1910) ;  /* 0xfffffffc00f09947 */ /* 0x004fea000383ffff */
[----:B------:R-:W-:Y:S05]  /*2c890*/  BRA `(.L_x_2091) ;  /* 0xffffff8c00a87947 */ /* 0x000fea000383ffff */
.L_x_1918:
[----:B--2---:R2:W3:Y:S02]  /*2c8a0*/  SYNCS.PHASECHK.TRANS64.TRYWAIT P1, [R6+URZ+0x308c0], R3 ;  /* 0x0308c003060075a7 */ /* 0x0044e4000802017f */
[----:B---3--:R-:W-:Y:S05]  /*2c8b0*/  @!P1 NANOSLEEP.SYNCS 0x989680 ;  /* 0x009896800000995d */ /* 0x008fea0003900000 */
[----:B------:R-:W3:Y:S02]  /*2c8c0*/  @!P1 SYNCS.PHASECHK.TRANS64 P1, [R6+URZ+0x308c0], R3 ;  /* 0x0308c003060095a7 */ /* 0x000ee4000802007f */
[----:B---3--:R-:W-:Y:S05]  /*2c8d0*/  @!P1 BRA `(.L_x_1918) ;  /* 0xfffffffc00f09947 */ /* 0x008fea000383ffff */
[----:B------:R-:W-:Y:S05]  /*2c8e0*/  BRA `(.L_x_2092) ;  /* 0xffffff9000e07947 */ /* 0x000fea000383ffff */
.L_x_1942:
        /* <DEDUP_REMOVED lines=11> */
.L_x_2094:
[----:B------:R-:W-:Y:S05]  /*2c9a0*/  BSYNC B0 ;  /* 0x0000000000007941 */ /* 0x000fea0003800000 */
.L_x_2093:
[----:B------:R-:W-:Y:S05]  /*2c9b0*/  BRA `(.L_x_2095) ;  /* 0xffffffa400587947 */ /* 0x000fea000383ffff */
.L_x_1945:
[----:B0-----:R0:W1:Y:S02]  /*2c9c0*/  SYNCS.PHASECHK.TRANS64.TRYWAIT P0, [R4+URZ+0x30840], R5 ;  /* 0x03084005040075a7 */ /* 0x001064000800017f */
[----:B-1----:R-:W-:Y:S05]  /*2c9d0*/  @!P0 NANOSLEEP.SYNCS 0x989680 ;  /* 0x009896800000895d */ /* 0x002fea0003900000 */
[----:B------:R-:W1:Y:S02]  /*2c9e0*/  @!P0 SYNCS.PHASECHK.TRANS64 P0, [R4+URZ+0x30840], R5 ;  /* 0x03084005040085a7 */ /* 0x000e64000800007f */
[----:B-1----:R-:W-:Y:S05]  /*2c9f0*/  @!P0 BRA `(.L_x_1945) ;  /* 0xfffffffc00f08947 */ /* 0x002fea000383ffff */
[----:B------:R-:W-:Y:S05]  /*2ca00*/  BRA `(.L_x_2096) ;  /* 0xffffffa400b87947 */ /* 0x000fea000383ffff */
.L_x_1946:
        /* <DEDUP_REMOVED lines=8> */
.L_x_2098:
[----:B------:R-:W-:Y:S05]  /*2ca90*/  BSYNC B0 ;  /* 0x0000000000007941 */ /* 0x000fea0003800000 */
.L_x_2097:
[----:B------:R-:W-:Y:S02]  /*2caa0*/  IMAD.MOV.U32 R13, RZ, RZ, R0 ;  /* 0x000000ffff0d7224 */ /* 0x000fe400078e0000 */
[----:B------:R-:W-:Y:S02]  /*2cab0*/  IMAD.MOV.U32 R12, RZ, RZ, RZ ;  /* 0x000000ffff0c7224 */ /* 0x000fe400078e00ff */
[----:B------:R-:W-:Y:S02]  /*2cac0*/  IMAD.MOV.U32 R11, RZ, RZ, 0x181f ;  /* 0x0000181fff0b7424 */ /* 0x000fe400078e00ff */
[----:B------:R-:W-:Y:S02]  /*2cad0*/  IMAD.MOV.U32 R15, RZ, RZ, -0x1 ;  /* 0xffffffffff0f7424 */ /* 0x000fe400078e00ff */
[----:B------:R-:W-:Y:S02]  /*2cae0*/  IMAD.MOV.U32 R2, RZ, RZ, R14 ;  /* 0x000000ffff027224 */ /* 0x000fe400078e000e */
[----:B------:R-:W-:-:S07]  /*2caf0*/  @P0 IMAD R9, R7, 0x2, R23 ;  /* 0x0000000207090824 */ /* 0x000fce00078e0217 */
[----:B------:R-:W-:Y:S05]  /*2cb00*/  WARPSYNC.COLLECTIVE R15, `(.L_x_2099) ;  /* 0x000000000f087348 */ /* 0x000fea0003c00000 */
[----:B------:R0:W1:Y:S02]  /*2cb10*/  SHFL.IDX P6, R14, R13, R12, R11 ;  /* 0x0000000c0d0e7389 */ /* 0x00006400000c000b */
[----:B01----:R-:W-:Y:S01]  /*2cb20*/  ENDCOLLECTIVE ;  /* 0x000000000000791b */ /* 0x003fe20003800000 */
.L_x_2099:
[----:B------:R-:W-:Y:S02]  /*2cb30*/  IMAD.MOV.U32 R13, RZ, RZ, R6 ;  /* 0x000000ffff0d7224 */ /* 0x000fe400078e0006 */
[----:B------:R-:W-:Y:S02]  /*2cb40*/  IMAD.MOV.U32 R12, RZ, RZ, 0x1 ;  /* 0x00000001ff0c7424 */ /* 0x000fe400078e00ff */
[----:B------:R-:W-:-:S07]  /*2cb50*/  IMAD.MOV.U32 R3, RZ, RZ, R14 ;  /* 0x000000ffff037224 */ /* 0x000fce00078e000e */
[----:B------:R-:W-:Y:S05]  /*2cb60*/  WARPSYNC.COLLECTIVE R15, `(.L_x_2100) ;  /* 0x000000000f087348 */ /* 0x000fea0003c00000 */
[----:B------:R0:W1:Y:S02]  /*2cb70*/  SHFL.IDX P6, R14, R13, R12, R11 ;  /* 0x0000000c0d0e7389 */ /* 0x00006400000c000b */
[----:B01----:R-:W-:Y:S01]  /*2cb80*/  ENDCOLLECTIVE ;  /* 0x000000000000791b */ /* 0x003fe20003800000 */
.L_x_2100:
        /* <DEDUP_REMOVED lines=10> */
.L_x_2101:
        /* <DEDUP_REMOVED lines=14> */
.L_x_2102:
        /* <DEDUP_REMOVED lines=16> */
.L_x_2103:
[----:B------:R-:W-:Y:S02]  /*2ce10*/  @P0 IMAD R9, R7, 0x2, R23 ;  /* 0x0000000207090824 */ /* 0x000fe400078e0217 */
[----:B------:R-:W-:Y:S02]  /*2ce20*/  IMAD.MOV.U32 R13, RZ, RZ, R6 ;  /* 0x000000ffff0d7224 */ /* 0x000fe400078e0006 */
[----:B------:R-:W-:Y:S02]  /*2ce30*/  IMAD.MOV.U32 R12, RZ, RZ, 0x3 ;  /* 0x00000003ff0c7424 */ /* 0x000fe400078e00ff */
[----:B------:R-:W-:-:S07]  /*2ce40*/  IMAD.MOV.U32 R2, RZ, RZ, R14 ;  /* 0x000000ffff027224 */ /* 0x000fce00078e000e */
[----:B------:R-:W-:Y:S05]  /*2ce50*/  WARPSYNC.COLLECTIVE R15, `(.L_x_2104) ;  /* 0x000000000f087348 */ /* 0x000fea0003c00000 */
[----:B------:R0:W1:Y:S02]  /*2ce60*/  SHFL.IDX P6, R14, R13, R12, R11 ;  /* 0x0000000c0d0e7389 */ /* 0x00006400000c000b */
[----:B01----:R-:W-:Y:S01]  /*2ce70*/  ENDCOLLECTIVE ;  /* 0x000000000000791b */ /* 0x003fe20003800000 */
.L_x_2104:
        /* <DEDUP_REMOVED lines=14> */
.L_x_2105:
[----:B------:R-:W-:Y:S01]  /*2cf60*/  IMAD.MOV.U32 R0, RZ, RZ, R14 ;  /* 0x000000ffff007224 */ /* 0x000fe200078e000e */
[----:B------:R-:W-:Y:S06]  /*2cf70*/  BRA `(.L_x_2106) ;  /* 0xffffffa4006c7947 */ /* 0x000fec000383ffff */
.L_x_1951:
        /* <DEDUP_REMOVED lines=9> */
.L_x_2107:
[C---:B------:R-:W-:Y:S01]  /*2d010*/  VIADD R6, R28.reuse, 0x10 ;  /* 0x000000101c067836 */ /* 0x040fe20000000000 */
[----:B------:R-:W-:Y:S01]  /*2d020*/  ISETP.GE.AND P0, PT, R28, R5, PT ;  /* 0x000000051c00720c */ /* 0x000fe20003f06270 */
[----:B------:R-:W-:Y:S02]  /*2d030*/  IMAD.MOV.U32 R13, RZ, RZ, R4 ;  /* 0x000000ffff0d7224 */ /* 0x000fe400078e0004 */
[----:B------:R-:W-:-:S10]  /*2d040*/  IMAD.MOV.U32 R2, RZ, RZ, R14 ;  /* 0x000000ffff027224 */ /* 0x000fd400078e000e */
[----:B------:R-:W-:Y:S05]  /*2d050*/  WARPSYNC.COLLECTIVE R15, `(.L_x_2108) ;  /* 0x000000000f087348 */ /* 0x000fea0003c00000 */
[----:B------:R0:W1:Y:S02]  /*2d060*/  SHFL.IDX P6, R14, R13, R12, R11 ;  /* 0x0000000c0d0e7389 */ /* 0x00006400000c000b */
[----:B01----:R-:W-:Y:S01]  /*2d070*/  ENDCOLLECTIVE ;  /* 0x000000000000791b */ /* 0x003fe20003800000 */
.L_x_2108:
[----:B------:R-:W-:Y:S02]  /*2d080*/  IMAD.MOV.U32 R13, RZ, RZ, R0 ;  /* 0x000000ffff0d7224 */ /* 0x000fe400078e0000 */
[----:B------:R-:W-:Y:S02]  /*2d090*/  IMAD.MOV.U32 R12, RZ, RZ, 0x1 ;  /* 0x00000001ff0c7424 */ /* 0x000fe400078e00ff */
[----:B------:R-:W-:-:S07]  /*2d0a0*/  IMAD.MOV.U32 R3, RZ, RZ, R14 ;  /* 0x000000ffff037224 */ /* 0x000fce00078e000e */
[----:B------:R-:W-:Y:S05]  /*2d0b0*/  WARPSYNC.COLLECTIVE R15, `(.L_x_2109) ;  /* 0x000000000f087348 */ /* 0x000fea0003c00000 */
[----:B------:R0:W1:Y:S02]  /*2d0c0*/  SHFL.IDX P6, R14, R13, R12, R11 ;  /* 0x0000000c0d0e7389 */ /* 0x00006400000c000b */
[----:B01----:R-:W-:Y:S01]  /*2d0d0*/  ENDCOLLECTIVE ;  /* 0x000000000000791b */ /* 0x003fe20003800000 */
.L_x_2109:
[----:B------:R-:W-:-:S05]  /*2d0e0*/  @!P0 LEA R3, P5, R37, R3, 0x1 ;  /* 0x0000000325038211 */ /* 0x000fca00078a08ff */
[----:B------:R-:W-:-:S05]  /*2d0f0*/  @!P0 IMAD.X R2, RZ, RZ, R2, P5 ;  /* 0x000000ffff028224 */ /* 0x000fca00028e0602 */
[----:B------:R-:W-:Y:S01]  /*2d100*/  @!P0 LOP3.LUT R3, R3, R2, RZ, 0x3c, !PT ;  /* 0x0000000203038212 */ /* 0x000fe200078e3cff */
[----:B------:R-:W-:-:S03]  /*2d110*/  IMAD.MOV.U32 R13, RZ, RZ, R4 ;  /* 0x000000ffff0d7224 */ /* 0x000fc600078e0004 */
[----:B------:R-:W-:-:S04]  /*2d120*/  @!P0 LOP3.LUT R2, R3, R2, RZ, 0x3c, !PT ;  /* 0x0000000203028212 */ /* 0x000fc800078e3cff */
[----:B------:R-:W-:-:S05]  /*2d130*/  @!P0 LOP3.LUT R3, R3, R2, RZ, 0x3c, !PT ;  /* 0x0000000203038212 */ /* 0x000fca00078e3cff */
        /* <DEDUP_REMOVED lines=12> */
.L_x_2110:
[----:B------:R-:W-:Y:S02]  /*2d200*/  IMAD.MOV.U32 R13, RZ, RZ, R0 ;  /* 0x000000ffff0d7224 */ /* 0x000fe400078e0000 */
[----:B------:R-:W-:Y:S02]  /*2d210*/  IMAD.MOV.U32 R12, RZ, RZ, 0x2 ;  /* 0x00000002ff0c7424 */ /* 0x000fe400078e00ff */
[----:B------:R-:W-:-:S07]  /*2d220*/  IMAD.MOV.U32 R3, RZ, RZ, R14 ;  /* 0x000000ffff037224 */ /* 0x000fce00078e000e */
[----:B------:R-:W-:Y:S05]  /*2d230*/  WARPSYNC.COLLECTIVE R15, `(.L_x_2111) ;  /* 0x000000000f087348 */ /* 0x000fea0003c00000 */
[----:B------:R0:W1:Y:S02]  /*2d240*/  SHFL.IDX P6, R14, R13, R12, R11 ;  /* 0x0000000c0d0e7389 */ /* 0x00006400000c000b */
[----:B01----:R-:W-:Y:S01]  /*2d250*/  ENDCOLLECTIVE ;  /* 0x000000000000791b */ /* 0x003fe20003800000 */
.L_x_2111:
        /* <DEDUP_REMOVED lines=12> */
[----:B------:R0:W-:Y:S02]  /*2d320*/  @!P0 LDGSTS.E.BYPASS.LTC128B.128 [R36+0x1cc00], desc[UR60][R2.64+0x180], !P1 ;  /* 0x1cc0018002248fae */ /* 0x0001e4000c901d7c */
[----:B0-----:R-:W-:-:S05]  /*2d330*/  VIADD R2, R28, 0x20 ;  /* 0x000000201c027836 */ /* 0x001fca0000000000 */
[----:B------:R-:W-:Y:S01]  /*2d340*/  ISETP.GE.AND P0, PT, R2, R5, PT ;  /* 0x000000050200720c */ /* 0x000fe20003f06270 */
[----:B------:R-:W-:-:S12]  /*2d350*/  IMAD.MOV.U32 R2, RZ, RZ, R14 ;  /* 0x000000ffff027224 */ /* 0x000fd800078e000e */
[----:B------:R-:W-:Y:S05]  /*2d360*/  WARPSYNC.COLLECTIVE R15, `(.L_x_2112) ;  /* 0x000000000f087348 */ /* 0x000fea0003c00000 */
[----:B------:R0:W1:Y:S02]  /*2d370*/  SHFL.IDX P6, R14, R13, R12, R11 ;  /* 0x0000000c0d0e7389 */ /* 0x00006400000c000b */
[----:B01----:R-:W-:Y:S01]  /*2d380*/  ENDCOLLECTIVE ;  /* 0x000000000000791b */ /* 0x003fe20003800000 */
.L_x_2112:
[----:B------:R-:W-:Y:S02]  /*2d390*/  IMAD.MOV.U32 R13, RZ, RZ, R0 ;  /* 0x000000ffff0d7224 */ /* 0x000fe400078e0000 */
[----:B------:R-:W-:Y:S02]  /*2d3a0*/  IMAD.MOV.U32 R12, RZ, RZ, 0x3 ;  /* 0x00000003ff0c7424 */ /* 0x000fe400078e00ff */
[----:B------:R-:W-:-:S07]  /*2d3b0*/  IMAD.MOV.U32 R3, RZ, RZ, R14 ;  /* 0x000000ffff037224 */ /* 0x000fce00078e000e */
[----:B------:R-:W-:Y:S05]  /*2d3c0*/  WARPSYNC.COLLECTIVE R15, `(.L_x_2113) ;  /* 0x000000000f087348 */ /* 0x000fea0003c00000 */
[----:B------:R0:W1:Y:S02]  /*2d3d0*/  SHFL.IDX P6, R14, R13, R12, R11 ;  /* 0x0000000c0d0e7389 */ /* 0x00006400000c000b */
[----:B01----:R-:W-:Y:S01]  /*2d3e0*/  ENDCOLLECTIVE ;  /* 0x000000000000791b */ /* 0x003fe20003800000 */
.L_x_2113:
        /* <DEDUP_REMOVED lines=19> */
.L_x_2114:
[----:B------:R-:W-:Y:S02]  /*2d520*/  IMAD.MOV.U32 R13, RZ, RZ, R0 ;  /* 0x000000ffff0d7224 */ /* 0x000fe400078e0000 */
[----:B------:R-:W-:Y:S02]  /*2d530*/  IMAD.MOV.U32 R12, RZ, RZ, 0x4 ;  /* 0x00000004ff0c7424 */ /* 0x000fe400078e00ff */
[----:B------:R-:W-:-:S07]  /*2d540*/  IMAD.MOV.U32 R3, RZ, RZ, R14 ;  /* 0x000000ffff037224 */ /* 0x000fce00078e000e */
[----:B------:R-:W-:Y:S05]  /*2d550*/  WARPSYNC.COLLECTIVE R15, `(.L_x_2115) ;  /* 0x000000000f087348 */ /* 0x000fea0003c00000 */
[----:B------:R0:W1:Y:S02]  /*2d560*/  SHFL.IDX P6, R14, R13, R12, R11 ;  /* 0x0000000c0d0e7389 */ /* 0x00006400000c000b */
[----:B01----:R-:W-:Y:S01]  /*2d570*/  ENDCOLLECTIVE ;  /* 0x000000000000791b */ /* 0x003fe20003800000 */
.L_x_2115:
        /* <DEDUP_REMOVED lines=19> */
.L_x_2116:
[----:B------:R-:W-:Y:S02]  /*2d6b0*/  IMAD.MOV.U32 R13, RZ, RZ, R0 ;  /* 0x000000ffff0d7224 */ /* 0x000fe400078e0000 */
[----:B------:R-:W-:Y:S02]  /*2d6c0*/  IMAD.MOV.U32 R12, RZ, RZ, 0x5 ;  /* 0x00000005ff0c7424 */ /* 0x000fe400078e00ff */
[----:B------:R-:W-:-:S07]  /*2d6d0*/  IMAD.MOV.U32 R3, RZ, RZ, R14 ;  /* 0x000000ffff037224 */ /* 0x000fce00078e000e */
[----:B------:R-:W-:Y:S05]  /*2d6e0*/  WARPSYNC.COLLECTIVE R15, `(.L_x_2117) ;  /* 0x000000000f087348 */ /* 0x000fea0003c00000 */
[----:B------:R0:W1:Y:S02]  /*2d6f0*/  SHFL.IDX P6, R14, R13, R12, R11 ;  /* 0x0000000c0d0e7389 */ /* 0x00006400000c000b */
[----:B01----:R-:W-:Y:S01]  /*2d700*/  ENDCOLLECTIVE ;  /* 0x000000000000791b */ /* 0x003fe20003800000 */
.L_x_2117:
        /* <DEDUP_REMOVED lines=19> */
.L_x_2118:
[----:B------:R-:W-:Y:S02]  /*2d840*/  IMAD.MOV.U32 R13, RZ, RZ, R0 ;  /* 0x000000ffff0d7224 */ /* 0x000fe400078e0000 */
[----:B------:R-:W-:Y:S02]  /*2d850*/  IMAD.MOV.U32 R12, RZ, RZ, 0x6 ;  /* 0x00000006ff0c7424 */ /* 0x000fe400078e00ff */
[----:B------:R-:W-:-:S07]  /*2d860*/  IMAD.MOV.U32 R3, RZ, RZ, R14 ;  /* 0x000000ffff037224 */ /* 0x000fce00078e000e */
[----:B------:R-:W-:Y:S05]  /*2d870*/  WARPSYNC.COLLECTIVE R15, `(.L_x_2119) ;  /* 0x000000000f087348 */ /* 0x000fea0003c00000 */
[----:B------:R0:W1:Y:S02]  /*2d880*/  SHFL.IDX P6, R14, R13, R12, R11 ;  /* 0x0000000c0d0e7389 */ /* 0x00006400000c000b */
[----:B01----:R-:W-:Y:S01]  /*2d890*/  ENDCOLLECTIVE ;  /* 0x000000000000791b */ /* 0x003fe20003800000 */
.L_x_2119:
        /* <DEDUP_REMOVED lines=19> */
.L_x_2120:
[----:B------:R-:W-:Y:S02]  /*2d9d0*/  IMAD.MOV.U32 R13, RZ, RZ, R0 ;  /* 0x000000ffff0d7224 */ /* 0x000fe400078e0000 */
[----:B------:R-:W-:Y:S02]  /*2d9e0*/  IMAD.MOV.U32 R12, RZ, RZ, 0x7 ;  /* 0x00000007ff0c7424 */ /* 0x000fe400078e00ff */
[----:B------:R-:W-:-:S07]  /*2d9f0*/  IMAD.MOV.U32 R3, RZ, RZ, R14 ;  /* 0x000000ffff037224 */ /* 0x000fce00078e000e */
[----:B------:R-:W-:Y:S05]  /*2da00*/  WARPSYNC.COLLECTIVE R15, `(.L_x_2121) ;  /* 0x000000000f087348 */ /* 0x000fea0003c00000 */
[----:B------:R0:W1:Y:S02]  /*2da10*/  SHFL.IDX P6, R14, R13, R12, R11 ;  /* 0x0000000c0d0e7389 */ /* 0x00006400000c000b */
[----:B01----:R-:W-:Y:S01]  /*2da20*/  ENDCOLLECTIVE ;  /* 0x000000000000791b */ /* 0x003fe20003800000 */
.L_x_2121:
[----:B------:R-:W-:-:S05]  /*2da30*/  @!P0 LEA R3, P5, R37, R3, 0x1 ;  /* 0x0000000325038211 */ /* 0x000fca00078a08ff */
[----:B------:R-:W-:-:S05]  /*2da40*/  @!P0 IMAD.X R2, RZ, RZ, R2, P5 ;  /* 0x000000ffff028224 */ /* 0x000fca00028e0602 */
[----:B------:R-:W-:Y:S01]  /*2da50*/  @!P0 LOP3.LUT R3, R3, R2, RZ, 0x3c, !PT ;  /* 0x0000000203038212 */ /* 0x000fe200078e3cff */
[----:B------:R-:W-:-:S03]  /*2da60*/  IMAD.MOV.U32 R13, RZ, RZ, R4 ;  /* 0x000000ffff0d7224 */ /* 0x000fc600078e0004 */
[----:B------:R-:W-:-:S04]  /*2da70*/  @!P0 LOP3.LUT R2, R3, R2, RZ, 0x3c, !PT ;  /* 0x0000000203028212 */ /* 0x000fc800078e3cff */
[----:B------:R-:W-:Y:S01]  /*2da80*/  @!P0 LOP3.LUT R3, R3, R2, RZ, 0x3c, !PT ;  /* 0x0000000203038212 */ /* 0x000fe200078e3cff */
[----:B------:R-:W-:-:S04]  /*2da90*/  IMAD.MOV.U32 R6, RZ, RZ, R14 ;  /* 0x000000ffff067224 */ /* 0x000fc800078e000e */
        /* <DEDUP_REMOVED lines=10> */
.L_x_2122:
[----:B------:R-:W-:Y:S05]  /*2db40*/  BRA `(.L_x_2123) ;  /* 0xffffffa400d47947 */ /* 0x000fea000383ffff */
.L_x_1956:
[----:B0-----:R0:W1:Y:S02]  /*2db50*/  SYNCS.PHASECHK.TRANS64.TRYWAIT P0, [R23+URZ+0x30820], R0 ;  /* 0x03082000170075a7 */ /* 0x001064000800017f */
[----:B-1----:R-:W-:Y:S05]  /*2db60*/  @!P0 NANOSLEEP.SYNCS 0x989680 ;  /* 0x009896800000895d */ /* 0x002fea0003900000 */
[----:B------:R-:W1:Y:S02]  /*2db70*/  @!P0 SYNCS.PHASECHK.TRANS64 P0, [R23+URZ+0x30820], R0 ;  /* 0x03082000170085a7 */ /* 0x000e64000800007f */
[----:B-1----:R-:W-:Y:S05]  /*2db80*/  @!P0 BRA `(.L_x_1956) ;  /* 0xfffffffc00f08947 */ /* 0x002fea000383ffff */
[----:B------:R-:W-:Y:S05]  /*2db90*/  BRA `(.L_x_2124) ;  /* 0xffffffa800507947 */ /* 0x000fea000383ffff */
.L_x_1961:
[----:B0-----:R0:W1:Y:S02]  /*2dba0*/  SYNCS.PHASECHK.TRANS64.TRYWAIT P0, [R7+URZ+0x30840], R2 ;  /* 0x03084002070075a7 */ /* 0x001064000800017f */
[----:B-1----:R-:W-:Y:S05]  /*2dbb0*/  @!P0 NANOSLEEP.SYNCS 0x989680 ;  /* 0x009896800000895d */ /* 0x002fea0003900000 */
[----:B------:R-:W1:Y:S02]  /*2dbc0*/  @!P0 SYNCS.PHASECHK.TRANS64 P0, [R7+URZ+0x30840], R2 ;  /* 0x03084002070085a7 */ /* 0x000e64000800007f */
[----:B-1----:R-:W-:Y:S05]  /*2dbd0*/  @!P0 BRA `(.L_x_1961) ;  /* 0xfffffffc00f08947 */ /* 0x002fea000383ffff */
[----:B------:R-:W-:Y:S05]  /*2dbe0*/  BRA `(.L_x_2125) ;  /* 0xffffffac00387947 */ /* 0x000fea000383ffff */
.L_x_1962:
        /* <DEDUP_REMOVED lines=8> */
.L_x_2127:
[----:B------:R-:W-:Y:S05]  /*2dc70*/  BSYNC B1 ;  /* 0x0000000000017941 */ /* 0x000fea0003800000 */
.L_x_2126:
        /* <DEDUP_REMOVED lines=12> */
.L_x_2128:
[----:B------:R-:W-:Y:S01]  /*2dd40*/  LOP3.LUT R22, R22, 0xffffbfff, RZ, 0xc0, !PT ;  /* 0xffffbfff16167812 */ /* 0x000fe200078ec0ff */
[----:B------:R-:W-:-:S03]  /*2dd50*/  IMAD R9, R9, 0x2, R23 ;  /* 0x0000000209097824 */ /* 0x000fc600078e0217 */
[----:B------:R-:W-:-:S04]  /*2dd60*/  @P2 LOP3.LUT R22, R22, 0x4000, RZ, 0xfc, !PT ;  /* 0x0000400016162812 */ /* 0x000fc800078efcff */
[C---:B------:R-:W-:Y:S02]  /*2dd70*/  LOP3.LUT P2, RZ, R22.reuse, 0x8, RZ, 0xc0, !PT ;  /* 0x0000000816ff7812 */ /* 0x040fe4000784c0ff */
[----:B------:R-:W-:Y:S01]  /*2dd80*/  LOP3.LUT R22, R22, 0xffffdfff, RZ, 0xc0, !PT ;  /* 0xffffdfff16167812 */ /* 0x000fe200078ec0ff */
[----:B------:R-:W-:-:S03]  /*2dd90*/  IMAD.MOV.U32 R13, RZ, RZ, R21 ;  /* 0x000000ffff0d7224 */ /* 0x000fc600078e0015 */
[----:B------:R-:W-:Y:S01]  /*2dda0*/  @P1 LOP3.LUT R22, R22, 0x2000, RZ, 0xfc, !PT ;  /* 0x0000200016161812 */ /* 0x000fe200078efcff */
[----:B------:R-:W-:-:S03]  /*2ddb0*/  IMAD.MOV.U32 R12, RZ, RZ, 0x1 ;  /* 0x00000001ff0c7424 */ /* 0x000fc600078e00ff */
[----:B------:R-:W-:Y:S01]  /*2ddc0*/  LOP3.LUT P1, RZ, R22, 0x4, RZ, 0xc0, !PT ;  /* 0x0000000416ff7812 */ /* 0x000fe2000782c0ff */
[----:B------:R-:W-:-:S12]  /*2ddd0*/  IMAD.MOV.U32 R2, RZ, RZ, R14 ;  /* 0x000000ffff027224 */ /* 0x000fd800078e000e */
[----:B------:R-:W-:Y:S05]  /*2dde0*/  WARPSYNC.COLLECTIVE R15, `(.L_x_2129) ;  /* 0x000000000f087348 */ /* 0x000fea0003c00000 */
[----:B------:R0:W1:Y:S02]  /*2ddf0*/  SHFL.IDX P6, R14, R13, R12, R11 ;  /* 0x0000000c0d0e7389 */ /* 0x00006400000c000b */
[----:B01----:R-:W-:Y:S01]  /*2de00*/  ENDCOLLECTIVE ;  /* 0x000000000000791b */ /* 0x003fe20003800000 */
.L_x_2129:
        /* <DEDUP_REMOVED lines=14> */
.L_x_2130:
[----:B------:R-:W-:Y:S02]  /*2def0*/  IMAD.MOV.U32 R13, RZ, RZ, R21 ;  /* 0x000000ffff0d7224 */ /* 0x000fe400078e0015 */
[----:B------:R-:W-:Y:S02]  /*2df00*/  IMAD.MOV.U32 R12, RZ, RZ, 0x2 ;  /* 0x00000002ff0c7424 */ /* 0x000fe400078e00ff */
[----:B------:R-:W-:-:S07]  /*2df10*/  IMAD.MOV.U32 R2, RZ, RZ, R14 ;  /* 0x000000ffff027224 */ /* 0x000fce00078e000e */
[----:B------:R-:W-:Y:S05]  /*2df20*/  WARPSYNC.COLLECTIVE R15, `(.L_x_2131) ;  /* 0x000000000f087348 */ /* 0x000fea0003c00000 */
[----:B------:R0:W1:Y:S02]  /*2df30*/  SHFL.IDX P6, R14, R13, R12, R11 ;  /* 0x0000000c0d0e7389 */ /* 0x00006400000c000b */
[----:B01----:R-:W-:Y:S01]  /*2df40*/  ENDCOLLECTIVE ;  /* 0x000000000000791b */ /* 0x003fe20003800000 */
.L_x_2131:
        /* <DEDUP_REMOVED lines=14> */
.L_x_2132:
[----:B------:R-:W-:Y:S02]  /*2e030*/  IMAD.MOV.U32 R13, RZ, RZ, R21 ;  /* 0x000000ffff0d7224 */ /* 0x000fe400078e0015 */
[----:B------:R-:W-:Y:S02]  /*2e040*/  IMAD.MOV.U32 R12, RZ, RZ, 0x3 ;  /* 0x00000003ff0c7424 */ /* 0x000fe400078e00ff */
[----:B------:R-:W-:-:S07]  /*2e050*/  IMAD.MOV.U32 R2, RZ, RZ, R14 ;  /* 0x000000ffff027224 */ /* 0x000fce00078e000e */
[----:B------:R-:W-:Y:S05]  /*2e060*/  WARPSYNC.COLLECTIVE R15, `(.L_x_2133) ;  /* 0x000000000f087348 */ /* 0x000fea0003c00000 */
[----:B------:R0:W1:Y:S02]  /*2e070*/  SHFL.IDX P6, R14, R13, R12, R11 ;  /* 0x0000000c0d0e7389 */ /* 0x00006400000c000b */
[----:B01----:R-:W-:Y:S01]  /*2e080*/  ENDCOLLECTIVE ;  /* 0x000000000000791b */ /* 0x003fe20003800000 */
.L_x_2133:
        /* <DEDUP_REMOVED lines=17> */
.L_x_2134:
[----:B------:R-:W-:Y:S01]  /*2e1a0*/  IMAD.MOV.U32 R2, RZ, RZ, R14 ;  /* 0x000000ffff027224 */ /* 0x000fe200078e000e */
[----:B------:R-:W-:Y:S06]  /*2e1b0*/  BRA `(.L_x_2135) ;  /* 0xffffffa800bc7947 */ /* 0x000fec000383ffff */
.L_x_1967:
[----:B-1----:R1:W2:Y:S02]  /*2e1c0*/  SYNCS.PHASECHK.TRANS64.TRYWAIT P0, [R7+URZ+0x30860], R2 ;  /* 0x03086002070075a7 */ /* 0x0022a4000800017f */
[----:B--2---:R-:W-:Y:S05]  /*2e1d0*/  @!P0 NANOSLEEP.SYNCS 0x989680 ;  /* 0x009896800000895d */ /* 0x004fea0003900000 */
[----:B------:R-:W2:Y:S02]  /*2e1e0*/  @!P0 SYNCS.PHASECHK.TRANS64 P0, [R7+URZ+0x30860], R2 ;  /* 0x03086002070085a7 */ /* 0x000ea4000800007f */
[----:B--2---:R-:W-:Y:S05]  /*2e1f0*/  @!P0 BRA `(.L_x_1967) ;  /* 0xfffffffc00f08947 */ /* 0x004fea000383ffff */
[----:B------:R-:W-:Y:S05]  /*2e200*/  BRA `(.L_x_2136) ;  /* 0xffffffac00387947 */ /* 0x000fea000383ffff */
.L_x_1968:
        /* <DEDUP_REMOVED lines=8> */
.L_x_2138:
[----:B------:R-:W-:Y:S05]  /*2e290*/  BSYNC B1 ;  /* 0x0000000000017941 */ /* 0x000fea0003800000 */
.L_x_2137:
        /* <DEDUP_REMOVED lines=9> */
.L_x_2139:
[----:B------:R-:W-:Y:S02]  /*2e330*/  IMAD.MOV.U32 R13, RZ, RZ, R24 ;  /* 0x000000ffff0d7224 */ /* 0x000fe400078e0018 */
[----:B------:R-:W-:Y:S02]  /*2e340*/  IMAD.MOV.U32 R12, RZ, RZ, 0x1 ;  /* 0x00000001ff0c7424 */ /* 0x000fe400078e00ff */
[----:B------:R-:W-:-:S07]  /*2e350*/  IMAD.MOV.U32 R2, RZ, RZ, R14 ;  /* 0x000000ffff027224 */ /* 0x000fce00078e000e */
[----:B------:R-:W-:Y:S05]  /*2e360*/  WARPSYNC.COLLECTIVE R15, `(.L_x_2140) ;  /* 0x000000000f087348 */ /* 0x000fea0003c00000 */
[----:B------:R0:W1:Y:S02]  /*2e370*/  SHFL.IDX P6, R14, R13, R12, R11 ;  /* 0x0000000c0d0e7389 */ /* 0x00006400000c000b */
[----:B01----:R-:W-:Y:S01]  /*2e380*/  ENDCOLLECTIVE ;  /* 0x000000000000791b */ /* 0x003fe20003800000 */
.L_x_2140:
        /* <DEDUP_REMOVED lines=18> */
.L_x_2141:
[----:B------:R-:W-:Y:S02]  /*2e4b0*/  IMAD.MOV.U32 R13, RZ, RZ, R24 ;  /* 0x000000ffff0d7224 */ /* 0x000fe400078e0018 */
[----:B------:R-:W-:Y:S02]  /*2e4c0*/  IMAD.MOV.U32 R12, RZ, RZ, 0x2 ;  /* 0x00000002ff0c7424 */ /* 0x000fe400078e00ff */
[----:B------:R-:W-:-:S07]  /*2e4d0*/  IMAD.MOV.U32 R2, RZ, RZ, R14 ;  /* 0x000000ffff027224 */ /* 0x000fce00078e000e */
[----:B------:R-:W-:Y:S05]  /*2e4e0*/  WARPSYNC.COLLECTIVE R15, `(.L_x_2142) ;  /* 0x000000000f087348 */ /* 0x000fea0003c00000 */
[----:B------:R0:W1:Y:S02]  /*2e4f0*/  SHFL.IDX P6, R14, R13, R12, R11 ;  /* 0x0000000c0d0e7389 */ /* 0x00006400000c000b */
[----:B01----:R-:W-:Y:S01]  /*2e500*/  ENDCOLLECTIVE ;  /* 0x000000000000791b */ /* 0x003fe20003800000 */
.L_x_2142:
        /* <DEDUP_REMOVED lines=18> */
.L_x_2143:
[----:B------:R-:W-:Y:S02]  /*2e630*/  IMAD.MOV.U32 R13, RZ, RZ, R24 ;  /* 0x000000ffff0d7224 */ /* 0x000fe400078e0018 */
[----:B------:R-:W-:Y:S02]  /*2e640*/  IMAD.MOV.U32 R12, RZ, RZ, 0x3 ;  /* 0x00000003ff0c7424 */ /* 0x000fe400078e00ff */
[----:B------:R-:W-:-:S07]  /*2e650*/  IMAD.MOV.U32 R2, RZ, RZ, R14 ;  /* 0x000000ffff027224 */ /* 0x000fce00078e000e */
[----:B------:R-:W-:Y:S05]  /*2e660*/  WARPSYNC.COLLECTIVE R15, `(.L_x_2144) ;  /* 0x000000000f087348 */ /* 0x000fea0003c00000 */
[----:B------:R0:W1:Y:S02]  /*2e670*/  SHFL.IDX P6, R14, R13, R12, R11 ;  /* 0x0000000c0d0e7389 */ /* 0x00006400000c000b */
[----:B01----:R-:W-:Y:S01]  /*2e680*/  ENDCOLLECTIVE ;  /* 0x000000000000791b */ /* 0x003fe20003800000 */
.L_x_2144:
        /* <DEDUP_REMOVED lines=13> */
.L_x_2145:
        /* <DEDUP_REMOVED lines=10> */
.L_x_1976:
[----:B0-----:R0:W1:Y:S02]  /*2e800*/  SYNCS.PHASECHK.TRANS64.TRYWAIT P0, [R4+URZ+0x30860], R3 ;  /* 0x03086003040075a7 */ /* 0x001064000800017f */
[----:B-1----:R-:W-:Y:S05]  /*2e810*/  @!P0 NANOSLEEP.SYNCS 0x989680 ;  /* 0x009896800000895d */ /* 0x002fea0003900000 */
[----:B------:R-:W1:Y:S02]  /*2e820*/  @!P0 SYNCS.PHASECHK.TRANS64 P0, [R4+URZ+0x30860], R3 ;  /* 0x03086003040085a7 */ /* 0x000e64000800007f */
[----:B-1----:R-:W-:Y:S05]  /*2e830*/  @!P0 BRA `(.L_x_1976) ;  /* 0xfffffffc00f08947 */ /* 0x002fea000383ffff */
[----:B------:R-:W-:Y:S05]  /*2e840*/  BRA `(.L_x_2147) ;  /* 0xffffffac00b87947 */ /* 0x000fea000383ffff */
.L_x_1977:
        /* <DEDUP_REMOVED lines=8> */
.L_x_2149:
[----:B------:R-:W-:Y:S05]  /*2e8d0*/  BSYNC B0 ;  /* 0x0000000000007941 */ /* 0x000fea0003800000 */
.L_x_2148:
        /* <DEDUP_REMOVED lines=11> */
.L_x_2150:
[----:B------:R-:W-:Y:S01]  /*2e990*/  ULDC UR4, c[0x0][0x2f4] ;  /* 0x0000bd0000047ab9 */ /* 0x000fe20000000800 */
[----:B------:R-:W-:Y:S01]  /*2e9a0*/  IMAD R0, R0, 0x2, R23 ;  /* 0x0000000200007824 */ /* 0x000fe200078e0217 */
[----:B------:R-:W-:Y:S02]  /*2e9b0*/  ISETP.GE.AND P3, PT, R37, UR4, PT ;  /* 0x0000000425007c0c */ /* 0x000fe4000bf66270 */
[----:B------:R-:W-:Y:S02]  /*2e9c0*/  ISETP.GE.AND P2, PT, R7, UR4, PT ;  /* 0x0000000407007c0c */ /* 0x000fe4000bf46270 */
        /* <DEDUP_REMOVED lines=18> */
.L_x_2151:
[----:B------:R-:W-:Y:S01]  /*2eaf0*/  @!PT LDS RZ, [RZ] ;  /* 0x00000000fffff984 */ /* 0x000fe20000000800 */
[----:B------:R-:W-:Y:S01]  /*2eb00*/  @!PT LDS RZ, [RZ] ;  /* 0x00000000fffff984 */ /* 0x000fe20000000800 */
[----:B------:R-:W-:Y:S01]  /*2eb10*/  @!PT LDS RZ, [RZ] ;  /* 0x00000000fffff984 */ /* 0x000fe20000000800 */
[----:B------:R-:W-:Y:S01]  /*2eb20*/  LDGSTS.E.BYPASS.LTC128B.128 [R0+0x4400], desc[UR60][R2.64+0x100], !P4 ;  /* 0x0440010002007fae */ /* 0x000fe2000e101d7c */
[----:B------:R-:W-:Y:S01]  /*2eb30*/  ISETP.LT.OR P4, PT, R5, 0x1, P0 ;  /* 0x000000010500780c */ /* 0x000fe20000781670 */
[----:B------:R-:W-:-:S12]  /*2eb40*/  IMAD.MOV.U32 R13, RZ, RZ, R17 ;  /* 0x000000ffff0d7224 */ /* 0x000fd800078e0011 */
[----:B------:R0:W-:Y:S02]  /*2eb50*/  LDGSTS.E.BYPASS.LTC128B.128 [R0+0x6400], desc[UR60][R2.64+0x180], !P4 ;  /* 0x0640018002007fae */ /* 0x0001e4000e101d7c */
[----:B0-----:R-:W-:-:S07]  /*2eb60*/  IMAD.MOV.U32 R3, RZ, RZ, R14 ;  /* 0x000000ffff037224 */ /* 0x001fce00078e000e */
[----:B------:R-:W-:Y:S05]  /*2eb70*/  WARPSYNC.COLLECTIVE R15, `(.L_x_2152) ;  /* 0x000000000f087348 */ /* 0x000fea0003c00000 */
[----:B------:R0:W1:Y:S02]  /*2eb80*/  SHFL.IDX P6, R14, R13, R12, R11 ;  /* 0x0000000c0d0e7389 */ /* 0x00006400000c000b */
[----:B01----:R-:W-:Y:S01]  /*2eb90*/  ENDCOLLECTIVE ;  /* 0x000000000000791b */ /* 0x003fe20003800000 */
.L_x_2152:
[----:B------:R-:W-:Y:S02]  /*2eba0*/  IMAD.MOV.U32 R13, RZ, RZ, R24 ;  /* 0x000000ffff0d7224 */ /* 0x000fe400078e0018 */
[----:B------:R-:W-:Y:S01]  /*2ebb0*/  IMAD.MOV.U32 R12, RZ, RZ, 0x2 ;  /* 0x00000002ff0c7424 */ /* 0x000fe200078e00ff */
[----:B------:R-:W-:-:S13]  /*2ebc0*/  IADD3 R2, P4, R14, R8, RZ ;  /* 0x000000080e027210 */ /* 0x000fda0007f9e0ff */
[----:B------:R-:W-:Y:S05]  /*2ebd0*/  WARPSYNC.COLLECTIVE R15, `(.L_x_2153) ;  /* 0x000000000f087348 */ /* 0x000fea0003c00000 */
[----:B------:R0:W1:Y:S02]  /*2ebe0*/  SHFL.IDX P6, R14, R13, R12, R11 ;  /* 0x0000000c0d0e7389 */ /* 0x00006400000c000b */
[----:B01----:R-:W-:Y:S01]  /*2ebf0*/  ENDCOLLECTIVE ;  /* 0x000000000000791b */ /* 0x003fe20003800000 */
.L_x_2153:
        /* <DEDUP_REMOVED lines=12> */
.L_x_2154:
        /* <DEDUP_REMOVED lines=14> */
.L_x_2155:
        /* <DEDUP_REMOVED lines=12> */
.L_x_2156:
        /* <DEDUP_REMOVED lines=9> */
.L_x_1982:
[----:B------:R-:W-:Y:S01]  /*2eef0*/  BSSY B0, `(.L_x_2158) ;  /* 0x0000008000007945 */ /* 0x000fe20003800000 */
[----:B------:R-:W-:Y:S02]  /*2ef00*/  IMAD.MOV.U32 R13, RZ, RZ, R16 ;  /* 0x000000ffff0d7224 */ /* 0x000fe400078e0010 */
[----:B------:R-:W-:Y:S02]  /*2ef10*/  IMAD.MOV.U32 R12, RZ, RZ, RZ ;  /* 0x000000ffff0c7224 */ /* 0x000fe400078e00ff */
[----:B------:R-:W-:Y:S02]  /*2ef20*/  IMAD.MOV.U32 R11, RZ, RZ, 0x1f ;  /* 0x0000001fff0b7424 */ /* 0x000fe400078e00ff */
[----:B------:R-:W-:-:S07]  /*2ef30*/  IMAD.MOV.U32 R15, RZ, RZ, -0x1 ;  /* 0xffffffffff0f7424 */ /* 0x000fce00078e00ff */
[----:B01----:R-:W-:Y:S05]  /*2ef40*/  WARPSYNC.COLLECTIVE R15, `(.L_x_2159) ;  /* 0x000000000f087348 */ /* 0x003fea0003c00000 */
[----:B------:R2:W3:Y:S02]  /*2ef50*/  SHFL.IDX P6, R14, R13, R12, R11 ;  /* 0x0000000c0d0e7389 */ /* 0x0004e400000c000b */
[----:B0123--:R-:W-:Y:S01]  /*2ef60*/  ENDCOLLECTIVE ;  /* 0x000000000000791b */ /* 0x00ffe20003800000 */
.L_x_2159:
[----:B------:R-:W-:Y:S05]  /*2ef70*/  BSYNC B0 ;  /* 0x0000000000007941 */ /* 0x000fea0003800000 */
.L_x_2158:
[----:B------:R-:W-:Y:S02]  /*2ef80*/  IMAD.MOV.U32 R13, RZ, RZ, R16 ;  /* 0x000000ffff0d7224 */ /* 0x000fe400078e0010 */
        /* <DEDUP_REMOVED lines=8> */
.L_x_2160:
        /* <DEDUP_REMOVED lines=18> */
.L_x_2161:
[----:B------:R-:W-:Y:S01]  /*2f130*/  IMAD.MOV.U32 R12, RZ, RZ, 0x2 ;  /* 0x00000002ff0c7424 */ /* 0x000fe200078e00ff */
[----:B------:R-:W-:-:S05]  /*2f140*/  SEL R4, R14, RZ, P1 ;  /* 0x000000ff0e047207 */ /* 0x000fca0000800000 */
[----:B------:R-:W-:-:S04]  /*2f150*/  IMAD.IADD R4, R17, 0x1, R4 ;  /* 0x0000000111047824 */ /* 0x000fc800078e0204 */
[----:B------:R-:W-:-:S07]  /*2f160*/  IMAD.MOV.U32 R13, RZ, RZ, R4 ;  /* 0x000000ffff0d7224 */ /* 0x000fce00078e0004 */
[----:B------:R-:W-:Y:S05]  /*2f170*/  WARPSYNC.COLLECTIVE R15, `(.L_x_2162) ;  /* 0x000000000f087348 */ /* 0x000fea0003c00000 */
[----:B------:R0:W1:Y:S02]  /*2f180*/  SHFL.UP P6, R14, R13, R12, R11 ;  /* 0x0400000c0d0e7389 */ /* 0x00006400000c000b */
[----:B01----:R-:W-:Y:S01]  /*2f190*/  ENDCOLLECTIVE ;  /* 0x000000000000791b */ /* 0x003fe20003800000 */
.L_x_2162:
[----:B------:R-:W-:Y:S01]  /*2f1a0*/  IMAD.MOV.U32 R12, RZ, RZ, 0x4 ;  /* 0x00000004ff0c7424 */ /* 0x000fe200078e00ff */
[----:B------:R-:W-:-:S05]  /*2f1b0*/  SEL R3, R14, RZ, P2 ;  /* 0x000000ff0e037207 */ /* 0x000fca0001000000 */
[----:B------:R-:W-:-:S04]  /*2f1c0*/  IMAD.IADD R6, R4, 0x1, R3 ;  /* 0x0000000104067824 */ /* 0x000fc800078e0203 */
[----:B------:R-:W-:-:S07]  /*2f1d0*/  IMAD.MOV.U32 R13, RZ, RZ, R6 ;  /* 0x000000ffff0d7224 */ /* 0x000fce00078e0006 */
[----:B------:R-:W-:Y:S05]  /*2f1e0*/  WARPSYNC.COLLECTIVE R15, `(.L_x_2163) ;  /* 0x000000000f087348 */ /* 0x000fea0003c00000 */
[----:B------:R0:W1:Y:S02]  /*2f1f0*/  SHFL.UP P6, R14, R13, R12, R11 ;  /* 0x0400000c0d0e7389 */ /* 0x00006400000c000b */
[----:B01----:R-:W-:Y:S01]  /*2f200*/  ENDCOLLECTIVE ;  /* 0x000000000000791b */ /* 0x003fe20003800000 */
.L_x_2163:
[----:B------:R-:W-:Y:S01]  /*2f210*/  IMAD.MOV.U32 R12, RZ, RZ, 0x8 ;  /* 0x00000008ff0c7424 */ /* 0x000fe200078e00ff */
[----:B------:R-:W-:-:S05]  /*2f220*/  SEL R3, R14, RZ, P3 ;  /* 0x000000ff0e037207 */ /* 0x000fca0001800000 */
[----:B------:R-:W-:-:S04]  /*2f230*/  IMAD.IADD R2, R6, 0x1, R3 ;  /* 0x0000000106027824 */ /* 0x000fc800078e0203 */
[----:B------:R-:W-:-:S07]  /*2f240*/  IMAD.MOV.U32 R13, RZ, RZ, R2 ;  /* 0x000000ffff0d7224 */ /* 0x000fce00078e0002 */
[----:B------:R-:W-:Y:S05]  /*2f250*/  WARPSYNC.COLLECTIVE R15, `(.L_x_2164) ;  /* 0x000000000f087348 */ /* 0x000fea0003c00000 */
[----:B------:R0:W1:Y:S02]  /*2f260*/  SHFL.UP P6, R14, R13, R12, R11 ;  /* 0x0400000c0d0e7389 */ /* 0x00006400000c000b */
[----:B01----:R-:W-:Y:S01]  /*2f270*/  ENDCOLLECTIVE ;  /* 0x000000000000791b */ /* 0x003fe20003800000 */
.L_x_2164:
[----:B------:R-:W-:Y:S01]  /*2f280*/  IMAD.MOV.U32 R12, RZ, RZ, 0x10 ;  /* 0x00000010ff0c7424 */ /* 0x000fe200078e00ff */
[----:B------:R-:W-:-:S05]  /*2f290*/  SEL R3, R14, RZ, P4 ;  /* 0x000000ff0e037207 */ /* 0x000fca0002000000 */
[----:B------:R-:W-:-:S04]  /*2f2a0*/  IMAD.IADD R3, R2, 0x1, R3 ;  /* 0x0000000102037824 */ /* 0x000fc800078e0203 */
[----:B------:R-:W-:-:S07]  /*2f2b0*/  IMAD.MOV.U32 R13, RZ, RZ, R3 ;  /* 0x000000ffff0d7224 */ /* 0x000fce00078e0003 */
[----:B------:R-:W-:Y:S05]  /*2f2c0*/  WARPSYNC.COLLECTIVE R15, `(.L_x_2165) ;  /* 0x000000000f087348 */ /* 0x000fea0003c00000 */
[----:B------:R0:W1:Y:S02]  /*2f2d0*/  SHFL.UP P6, R14, R13, R12, R11 ;  /* 0x0400000c0d0e7389 */ /* 0x00006400000c000b */
[----:B01----:R-:W-:Y:S01]  /*2f2e0*/  ENDCOLLECTIVE ;  /* 0x000000000000791b */ /* 0x003fe20003800000 */
.L_x_2165:
        /* <DEDUP_REMOVED lines=8> */
.L_x_2166:
[----:B------:R-:W-:Y:S05]  /*2f370*/  BRA `(.L_x_2167) ;  /* 0xffffffac000c7947 */ /* 0x000fea000383ffff */
.L_x_1987:
[----:B------:R-:W-:Y:S01]  /*2f380*/  BSSY B0, `(.L_x_2168) ;  /* 0x0000008000007945 */ /* 0x000fe20003800000 */
[----:B-----5:R-:W-:Y:S02]  /*2f390*/  IMAD.MOV.U32 R13, RZ, RZ, R17 ;  /* 0x000000ffff0d7224 */ /* 0x020fe400078e0011 */
[----:B------:R-:W-:Y:S02]  /*2f3a0*/  IMAD.MOV.U32 R12, RZ, RZ, 0x1 ;  /* 0x00000001ff0c7424 */ /* 0x000fe400078e00ff */
[----:B------:R-:W-:Y:S02]  /*2f3b0*/  IMAD.MOV.U32 R11, RZ, RZ, RZ ;  /* 0x000000ffff0b7224 */ /* 0x000fe400078e00ff */
[----:B------:R-:W-:-:S07]  /*2f3c0*/  IMAD.MOV.U32 R15, RZ, RZ, -0x1 ;  /* 0xffffffffff0f7424 */ /* 0x000fce00078e00ff */
[----:B01----:R-:W-:Y:S05]  /*2f3d0*/  WARPSYNC.COLLECTIVE R15, `(.L_x_2169) ;  /* 0x000000000f087348 */ /* 0x003fea0003c00000 */
[----:B------:R2:W3:Y:S02]  /*2f3e0*/  SHFL.UP P6, R14, R13, R12, R11 ;  /* 0x0400000c0d0e7389 */ /* 0x0004e400000c000b */
[----:B0123--:R-:W-:Y:S01]  /*2f3f0*/  ENDCOLLECTIVE ;  /* 0x000000000000791b */ /* 0x00ffe20003800000 */
.L_x_2169:
[----:B------:R-:W-:Y:S05]  /*2f400*/  BSYNC B0 ;  /* 0x0000000000007941 */ /* 0x000fea0003800000 */
.L_x_2168:
        /* <DEDUP_REMOVED lines=8> */
.L_x_2170:
[----:B------:R-:W-:Y:S01]  /*2f490*/  IMAD.MOV.U32 R12, RZ, RZ, 0x4 ;  /* 0x00000004ff0c7424 */ /* 0x000fe200078e00ff */
[----:B------:R-:W-:-:S05]  /*2f4a0*/  SEL R2, R14, RZ, P2 ;  /* 0x000000ff0e027207 */ /* 0x000fca0001000000 */
[----:B------:R-:W-:-:S04]  /*2f4b0*/  IMAD.IADD R2, R13, 0x1, R2 ;  /* 0x000000010d027824 */ /* 0x000fc800078e0202 */
[----:B------:R-:W-:-:S07]  /*2f4c0*/  IMAD.MOV.U32 R13, RZ, RZ, R2 ;  /* 0x000000ffff0d7224 */ /* 0x000fce00078e0002 */
[----:B------:R-:W-:Y:S05]  /*2f4d0*/  WARPSYNC.COLLECTIVE R15, `(.L_x_2171) ;  /* 0x000000000f087348 */ /* 0x000fea0003c00000 */
[----:B------:R0:W1:Y:S02]  /*2f4e0*/  SHFL.UP P6, R14, R13, R12, R11 ;  /* 0x0400000c0d0e7389 */ /* 0x00006400000c000b */
[----:B01----:R-:W-:Y:S01]  /*2f4f0*/  ENDCOLLECTIVE ;  /* 0x000000000000791b */ /* 0x003fe20003800000 */
.L_x_2171:
[----:B------:R-:W-:Y:S01]  /*2f500*/  IMAD.MOV.U32 R12, RZ, RZ, 0x8 ;  /* 0x00000008ff0c7424 */ /* 0x000fe200078e00ff */
[----:B------:R-:W-:-:S05]  /*2f510*/  SEL R3, R14, RZ, P3 ;  /* 0x000000ff0e037207 */ /* 0x000fca0001800000 */
[----:B------:R-:W-:-:S04]  /*2f520*/  IMAD.IADD R3, R2, 0x1, R3 ;  /* 0x0000000102037824 */ /* 0x000fc800078e0203 */
[----:B------:R-:W-:-:S07]  /*2f530*/  IMAD.MOV.U32 R13, RZ, RZ, R3 ;  /* 0x000000ffff0d7224 */ /* 0x000fce00078e0003 */
[----:B------:R-:W-:Y:S05]  /*2f540*/  WARPSYNC.COLLECTIVE R15, `(.L_x_2172) ;  /* 0x000000000f087348 */ /* 0x000fea0003c00000 */
[----:B------:R0:W1:Y:S02]  /*2f550*/  SHFL.UP P6, R14, R13, R12, R11 ;  /* 0x0400000c0d0e7389 */ /* 0x00006400000c000b */
[----:B01----:R-:W-:Y:S01]  /*2f560*/  ENDCOLLECTIVE ;  /* 0x000000000000791b */ /* 0x003fe20003800000 */
.L_x_2172:
[----:B------:R-:W-:Y:S01]  /*2f570*/  IMAD.MOV.U32 R12, RZ, RZ, 0x10 ;  /* 0x00000010ff0c7424 */ /* 0x000fe200078e00ff */
[----:B------:R-:W-:-:S05]  /*2f580*/  SEL R4, R14, RZ, P4 ;  /* 0x000000ff0e047207 */ /* 0x000fca0002000000 */
[----:B------:R-:W-:-:S04]  /*2f590*/  IMAD.IADD R4, R3, 0x1, R4 ;  /* 0x0000000103047824 */ /* 0x000fc800078e0204 */
[----:B------:R-:W-:-:S07]  /*2f5a0*/  IMAD.MOV.U32 R13, RZ, RZ, R4 ;  /* 0x000000ffff0d7224 */ /* 0x000fce00078e0004 */
[----:B------:R-:W-:Y:S05]  /*2f5b0*/  WARPSYNC.COLLECTIVE R15, `(.L_x_2173) ;  /* 0x000000000f087348 */ /* 0x000fea0003c00000 */
[----:B------:R0:W1:Y:S02]  /*2f5c0*/  SHFL.UP P6, R14, R13, R12, R11 ;  /* 0x0400000c0d0e7389 */ /* 0x00006400000c000b */
[----:B01----:R-:W-:Y:S01]  /*2f5d0*/  ENDCOLLECTIVE ;  /* 0x000000000000791b */ /* 0x003fe20003800000 */
.L_x_2173:
        /* <DEDUP_REMOVED lines=8> */
.L_x_2174:
[----:B------:R-:W-:Y:S05]  /*2f660*/  BRA `(.L_x_2175) ;  /* 0xffffffa800ec7947 */ /* 0x000fea000383ffff */
.L_x_1989:
[----:B------:R-:W-:Y:S01]  /*2f670*/  BSSY B0, `(.L_x_2176) ;  /* 0x0000006000007945 */ /* 0x000fe20003800000 */
[----:B------:R-:W-:Y:S01]  /*2f680*/  PLOP3.LUT P6, PT, P6, PT, PT, 0x8, 0x0 ;  /* 0x000000000000781c */ /* 0x000fe200037ce170 */
[----:B------:R-:W-:-:S12]  /*2f690*/  IMAD.MOV.U32 R15, RZ, RZ, -0x1 ;  /* 0xffffffffff0f7424 */ /* 0x000fd800078e00ff */
[----:B01----:R-:W-:Y:S05]  /*2f6a0*/  WARPSYNC.COLLECTIVE R15, `(.L_x_2177) ;  /* 0x000000000f087348 */ /* 0x003fea0003c00000 */
[----:B------:R-:W-:Y:S01]  /*2f6b0*/  VOTE.ANY R14, PT, P6 ;  /* 0x00000000000e7806 */ /* 0x000fe200030e0100 */
[----:B01----:R-:W-:Y:S06]  /*2f6c0*/  ENDCOLLECTIVE ;  /* 0x000000000000791b */ /* 0x003fec0003800000 */
.L_x_2177:
[----:B------:R-:W-:Y:S05]  /*2f6d0*/  BSYNC B0 ;  /* 0x0000000000007941 */ /* 0x000fea0003800000 */
.L_x_2176:
[----:B------:R-:W-:Y:S02]  /*2f6e0*/  IMAD.MOV.U32 R3, RZ, RZ, R14 ;  /* 0x000000ffff037224 */ /* 0x000fe400078e000e */
[----:B------:R-:W-:Y:S02]  /*2f6f0*/  IMAD.MOV.U32 R13, RZ, RZ, R17 ;  /* 0x000000ffff0d7224 */ /* 0x000fe400078e0011 */
[----:B------:R-:W0:Y:S01]  /*2f700*/  POPC R6, R3 ;  /* 0x0000000300067309 */ /* 0x000e220000000000 */
[----:B------:R-:W-:Y:S02]  /*2f710*/  IMAD.MOV.U32 R11, RZ, RZ, 0x1f ;  /* 0x0000001fff0b7424 */ /* 0x000fe400078e00ff */
[----:B------:R-:W-:Y:S02]  /*2f720*/  IMAD.MOV.U32 R15, RZ, RZ, -0x1 ;  /* 0xffffffffff0f7424 */ /* 0x000fe400078e00ff */
[----:B0-----:R-:W-:-:S07]  /*2f730*/  IMAD.MOV.U32 R12, RZ, RZ, R6 ;  /* 0x000000ffff0c7224 */ /* 0x001fce00078e0006 */
[----:B------:R-:W-:Y:S05]  /*2f740*/  WARPSYNC.COLLECTIVE R15, `(.L_x_2178) ;  /* 0x000000000f087348 */ /* 0x000fea0003c00000 */
[----:B------:R0:W1:Y:S02]  /*2f750*/  SHFL.IDX P6, R14, R13, R12, R11 ;  /* 0x0000000c0d0e7389 */ /* 0x00006400000c000b */
[----:B01----:R-:W-:Y:S01]  /*2f760*/  ENDCOLLECTIVE ;  /* 0x000000000000791b */ /* 0x003fe20003800000 */
.L_x_2178:
[----:B------:R-:W-:Y:S01]  /*2f770*/  IMAD.MOV.U32 R17, RZ, RZ, R14 ;  /* 0x000000ffff117224 */ /* 0x000fe200078e000e */
[----:B------:R-:W-:Y:S06]  /*2f780*/  BRA `(.L_x_2179) ;  /* 0xffffffa800dc7947 */ /* 0x000fec000383ffff */
.L_x_1991:
[----:B------:R-:W-:Y:S01]  /*2f790*/  BSSY B0, `(.L_x_2180) ;  /* 0x0000007000007945 */ /* 0x000fe20003800000 */
[----:B------:R-:W-:Y:S02]  /*2f7a0*/  IMAD.MOV.U32 R13, RZ, RZ, R2 ;  /* 0x000000ffff0d7224 */ /* 0x000fe400078e0002 */
[----:B------:R-:W-:Y:S02]  /*2f7b0*/  IMAD.MOV.U32 R11, RZ, RZ, 0x1f ;  /* 0x0000001fff0b7424 */ /* 0x000fe400078e00ff */
[----:B------:R-:W-:-:S07]  /*2f7c0*/  IMAD.MOV.U32 R15, RZ, RZ, -0x1 ;  /* 0xffffffffff0f7424 */ /* 0x000fce00078e00ff */
[----:B0123--:R-:W-:Y:S05]  /*2f7d0*/  WARPSYNC.COLLECTIVE R15, `(.L_x_2181) ;  /* 0x000000000f087348 */ /* 0x00ffea0003c00000 */
[----:B------:R4:W0:Y:S02]  /*2f7e0*/  SHFL.IDX P6, R14, R13, R12, R11 ;  /* 0x0000000c0d0e7389 */ /* 0x00082400000c000b */
[----:B01234-:R-:W-:Y:S01]  /*2f7f0*/  ENDCOLLECTIVE ;  /* 0x000000000000791b */ /* 0x01ffe20003800000 */
.L_x_2181:
[----:B------:R-:W-:Y:S05]  /*2f800*/  BSYNC B0 ;  /* 0x0000000000007941 */ /* 0x000fea0003800000 */
.L_x_2180:
[----:B------:R-:W-:Y:S05]  /*2f810*/  BRA `(.L_x_1990) ;  /* 0xffffffa800d47947 */ /* 0x000fea000383ffff */
.L_x_1995:
[----:B0-----:R0:W3:Y:S02]  /*2f820*/  SYNCS.PHASECHK.TRANS64.TRYWAIT P0, [R5+URZ+0x30820], R0 ;  /* 0x03082000050075a7 */ /* 0x0010e4000800017f */
[----:B---3--:R-:W-:Y:S05]  /*2f830*/  @!P0 NANOSLEEP.SYNCS 0x989680 ;  /* 0x009896800000895d */ /* 0x008fea0003900000 */
[----:B------:R-:W3:Y:S02]  /*2f840*/  @!P0 SYNCS.PHASECHK.TRANS64 P0, [R5+URZ+0x30820], R0 ;  /* 0x03082000050085a7 */ /* 0x000ee4000800007f */
[----:B---3--:R-:W-:Y:S05]  /*2f850*/  @!P0 BRA `(.L_x_1995) ;  /* 0xfffffffc00f08947 */ /* 0x008fea000383ffff */
[----:B------:R-:W-:Y:S05]  /*2f860*/  BRA `(.L_x_2182) ;  /* 0xffffffb0004c7947 */ /* 0x000fea000383ffff */
.L_x_1996:
[----:B------:R-:W3:Y:S01]  /*2f870*/  S2R R2, SR_TID.X ;  /* 0x0000000000027919 */ /* 0x000ee20000002100 */
[----:B------:R-:W-:Y:S01]  /*2f880*/  BSSY B0, `(.L_x_2183) ;  /* 0x000000a000007945 */ /* 0x000fe20003800000 */
[----:B------:R-:W-:Y:S02]  /*2f890*/  IMAD.MOV.U32 R12, RZ, RZ, RZ ;  /* 0x000000ffff0c7224 */ /* 0x000fe400078e00ff */
        /* <DEDUP_REMOVED lines=8> */
.L_x_2184:
[----:B------:R-:W-:Y:S05]  /*2f920*/  BSYNC B0 ;  /* 0x0000000000007941 */ /* 0x000fea0003800000 */
.L_x_2183:
[----:B------:R-:W-:Y:S05]  /*2f930*/  BRA `(.L_x_2185) ;  /* 0xffffffb000347947 */ /* 0x000fea000383ffff */
.L_x_1997:
[----:B------:R-:W-:Y:S01]  /*2f940*/  BSSY B0, `(.L_x_2186) ;  /* 0x0000006000007945 */ /* 0x000fe20003800000 */
[----:B------:R-:W-:-:S07]  /*2f950*/  IMAD.MOV.U32 R15, RZ, RZ, -0x1 ;  /* 0xffffffffff0f7424 */ /* 0x000fce00078e00ff */
[----:B012---:R-:W-:Y:S05]  /*2f960*/  WARPSYNC.COLLECTIVE R15, `(.L_x_2187) ;  /* 0x000000000f0c7348 */ /* 0x007fea0003c00000 */
[----:B------:R-:W-:Y:S02]  /*2f970*/  ELECT P6, UR62, PT ;  /* 0x00000000003e782f */ /* 0x000fe400038c0000 */
[----:B------:R-:W-:Y:S01]  /*2f980*/  MOV R14, UR62 ;  /* 0x0000003e000e7c02 */ /* 0x000fe20008000f00 */
[----:B012---:R-:W-:Y:S10]  /*2f990*/  ENDCOLLECTIVE ;  /* 0x000000000000791b */ /* 0x007ff40003800000 */
.L_x_2187:
[----:B------:R-:W-:Y:S05]  /*2f9a0*/  BSYNC B0 ;  /* 0x0000000000007941 */ /* 0x000fea0003800000 */
.L_x_2186:
[----:B------:R-:W-:Y:S05]  /*2f9b0*/  BRA `(.L_x_2188) ;  /* 0xffffffb000287947 */ /* 0x000fea000383ffff */
.L_x_1999:
[----:B0-----:R0:W3:Y:S02]  /*2f9c0*/  SYNCS.PHASECHK.TRANS64.TRYWAIT P1, [R3+URZ+0x30840], R2 ;  /* 0x03084002030075a7 */ /* 0x0010e4000802017f */
[----:B---3--:R-:W-:Y:S05]  /*2f9d0*/  @!P1 NANOSLEEP.SYNCS 0x989680 ;  /* 0x009896800000995d */ /* 0x008fea0003900000 */
[----:B------:R-:W3:Y:S02]  /*2f9e0*/  @!P1 SYNCS.PHASECHK.TRANS64 P1, [R3+URZ+0x30840], R2 ;  /* 0x03084002030095a7 */ /* 0x000ee4000802007f */
[----:B---3--:R-:W-:Y:S05]  /*2f9f0*/  @!P1 BRA `(.L_x_1999) ;  /* 0xfffffffc00f09947 */ /* 0x008fea000383ffff */
[----:B------:R-:W-:Y:S05]  /*2fa00*/  BRA `(.L_x_2189) ;  /* 0xffffffb000487947 */ /* 0x000fea000383ffff */
.L_x_2001:
[----:B---3--:R3:W4:Y:S02]  /*2fa10*/  SYNCS.PHASECHK.TRANS64.TRYWAIT P1, [R25+URZ+0x30840], R0 ;  /* 0x03084000190075a7 */ /* 0x008724000802017f */
[----:B----4-:R-:W-:Y:S05]  /*2fa20*/  @!P1 NANOSLEEP.SYNCS 0x989680 ;  /* 0x009896800000995d */ /* 0x010fea0003900000 */
[----:B------:R-:W4:Y:S02]  /*2fa30*/  @!P1 SYNCS.PHASECHK.TRANS64 P1, [R25+URZ+0x30840], R0 ;  /* 0x03084000190095a7 */ /* 0x000f24000802007f */
[----:B----4-:R-:W-:Y:S05]  /*2fa40*/  @!P1 BRA `(.L_x_2001) ;  /* 0xfffffffc00f09947 */ /* 0x010fea000383ffff */
[----:B------:R-:W-:Y:S05]  /*2fa50*/  BRA `(.L_x_2190) ;  /* 0xffffffb000547947 */ /* 0x000fea000383ffff */
.L_x_2003:
[----:B----4-:R4:W0:Y:S02]  /*2fa60*/  SYNCS.PHASECHK.TRANS64.TRYWAIT P1, [R3+URZ+0x30860], R2 ;  /* 0x03086002030075a7 */ /* 0x010824000802017f */
[----:B0-----:R-:W-:Y:S05]  /*2fa70*/  @!P1 NANOSLEEP.SYNCS 0x989680 ;  /* 0x009896800000995d */ /* 0x001fea0003900000 */
[----:B------:R-:W0:Y:S02]  /*2fa80*/  @!P1 SYNCS.PHASECHK.TRANS64 P1, [R3+URZ+0x30860], R2 ;  /* 0x03086002030095a7 */ /* 0x000e24000802007f */
[----:B0-----:R-:W-:Y:S05]  /*2fa90*/  @!P1 BRA `(.L_x_2003) ;  /* 0xfffffffc00f09947 */ /* 0x001fea000383ffff */
[----:B------:R-:W-:Y:S05]  /*2faa0*/  BRA `(.L_x_2191) ;  /* 0xffffffb000507947 */ /* 0x000fea000383ffff */
.L_x_2192:
        /* <DEDUP_REMOVED lines=13> */
.L_x_15830:


//--------------------- .text._ZN7cutlass13device_kernelIN5flash11enable_sm90INS1_16FlashAttnFwdSm90INS1_25CollectiveMainloopFwdSm90ILi2EN4cute5tupleIJNS5_1CILi1EEES8_S8_EEENS6_IJNS7_ILi128EEENS7_ILi80EEENS7_ILi256EEEEEELi256ENS_10bfloat16_tEfNS_4arch4Sm90ELb1ELb0ELb1ELb0ELb1ELb0ELb0ELb1ELb1ELb1ELb0ELb0EEENS1_21CollectiveEpilogueFwdINS6_IJSA_SC_SB_EEES9_SE_SG_Li256ELb0ELb1ELb0ELb0EEENS1_30DynamicPersistentTileSchedulerILi256ELi128ELb0ELb1ELb1EEEEEEEEEvNT_6ParamsE --------------------------
	.section	.text._ZN7cutlass13device_kernelIN5flash11enable_sm90INS1_16FlashAttnFwdSm90INS1_25CollectiveMainloopFwdSm90ILi2EN4cute5tupleIJNS5_1CILi1EEES8_S8_EEENS6_IJNS7_ILi128EEENS7_ILi80EEENS7_ILi256EEEEEELi256ENS_10bfloat16_tEfNS_4arch4Sm90ELb1ELb0ELb1ELb0ELb1ELb0ELb0ELb1ELb1ELb1ELb0ELb0EEENS1_21CollectiveEpilogueFwdINS6_IJSA_SC_SB_EEES9_SE_SG_Li256ELb0ELb1ELb0ELb0EEENS1_30DynamicPersistentTileSchedulerILi256ELi128ELb0ELb1ELb1EEEEEEEEEvNT_6ParamsE,"ax",@progbits
	.align	128
.text._ZN7cutlass13device_kernelIN5flash11enable_sm90INS1_16FlashAttnFwdSm90INS1_25CollectiveMainloopFwdSm90ILi2EN4cute5tupleIJNS5_1CILi1EEES8_S8_EEENS6_IJNS7_ILi128EEENS7_ILi80EEENS7_ILi256EEEEEELi256ENS_10bfloat16_tEfNS_4arch4Sm90ELb1ELb0ELb1ELb0ELb1ELb0ELb0ELb1ELb1ELb1ELb0ELb0EEENS1_21CollectiveEpilogueFwdINS6_IJSA_SC_SB_EEES9_SE_SG_Li256ELb0ELb1ELb0ELb0EEENS1_30DynamicPersistentTileSchedulerILi256ELi128ELb0ELb1ELb1EEEEEEEEEvNT_6ParamsE:
        .type           _ZN7cutlass13device_kernelIN5flash11enable_sm90INS1_16FlashAttnFwdSm90INS1_25CollectiveMainloopFwdSm90ILi2EN4cute5tupleIJNS5_1CILi1EEES8_S8_EEENS6_IJNS7_ILi128EEENS7_ILi80EEENS7_ILi256EEEEEELi256ENS_10bfloat16_tEfNS_4arch4Sm90ELb1ELb0ELb1ELb0ELb1ELb0ELb0ELb1ELb1ELb1ELb0ELb0EEENS1_21CollectiveEpilogueFwdINS6_IJSA_SC_SB_EEES9_SE_SG_Li256ELb0ELb1ELb0ELb0EEENS1_30DynamicPersistentTileSchedulerILi256ELi128ELb0ELb1ELb1EEEEEEEEEvNT_6ParamsE,@function
        .size           _ZN7cutlass13device_kernelIN5flash11enable_sm90INS1_16FlashAttnFwdSm90INS1_25CollectiveMainloopFwdSm90ILi2EN4cute5tupleIJNS5_1CILi1EEES8_S8_EEENS6_IJNS7_ILi128EEENS7_ILi80EEENS7_ILi256EEEEEELi256ENS_10bfloat16_tEfNS_4arch4Sm90ELb1ELb0ELb1ELb0ELb1ELb0ELb0ELb1ELb1ELb1ELb0ELb0EEENS1_21CollectiveEpilogueFwdINS6_IJSA_SC_SB_EEES9_SE_SG_Li256ELb0ELb1ELb0ELb0EEENS1_30DynamicPersistentTileSchedulerILi256ELi128ELb0ELb1ELb1EEEEEEEEEvNT_6ParamsE,(.L_x_15831 - _ZN7cutlass13device_kernelIN5flash11enable_sm90INS1_16FlashAttnFwdSm90INS1_25CollectiveMainloopFwdSm90ILi2EN4cute5tupleIJNS5_1CILi1EEES8_S8_EEENS6_IJNS7_ILi128EEENS7_ILi80EEENS7_ILi256EEEEEELi256ENS_10bfloat16_tEfNS_4arch4Sm90ELb1ELb0ELb1ELb0ELb1ELb0ELb0ELb1ELb1ELb1ELb0ELb0EEENS1_21CollectiveEpilogueFwdINS6_IJSA_SC_SB_EEES9_SE_SG_Li256ELb0ELb1ELb0ELb0EEENS1_30DynamicPersistentTileSchedulerILi256ELi128ELb0ELb1ELb1EEEEEEEEEvNT_6ParamsE)
        .other          _ZN7cutlass13device_kernelIN5flash11enable_sm90INS1_16FlashAttnFwdSm90INS1_25CollectiveMainloopFwdSm90ILi2EN4cute5tupleIJNS5_1CILi1EEES8_S8_EEENS6_IJNS7_ILi128EEENS7_ILi80EEENS7_ILi256EEEEEELi256ENS_10bfloat16_tEfNS_4arch4Sm90ELb1ELb0ELb1ELb0ELb1ELb0ELb0ELb1ELb1ELb1ELb0ELb0EEENS1_21CollectiveEpilogueFwdINS6_IJSA_SC_SB_EEES9_SE_SG_Li256ELb0ELb1ELb0ELb0EEENS1_30DynamicPersistentTileSchedulerILi256ELi128ELb0ELb1ELb1EEEEEEEEEvNT_6ParamsE,@"STO_CUDA_ENTRY STV_DEFAULT"
_ZN7cutlass13device_kernelIN5flash11enable_sm90INS1_16FlashAttnFwdSm90INS1_25CollectiveMainloopFwdSm90ILi2EN4cute5tupleIJNS5_1CILi1EEES8_S8_EEENS6_IJNS7_ILi128EEENS7_ILi80EEENS7_ILi256EEEEEELi256ENS_10bfloat16_tEfNS_4arch4Sm90ELb1ELb0ELb1ELb0ELb1ELb0ELb0ELb1ELb1ELb1ELb0ELb0EEENS1_21CollectiveEpilogueFwdINS6_IJSA_SC_SB_EEES9_SE_SG_Li256ELb0ELb1ELb0ELb0EEENS1_30DynamicPersistentTileSchedulerILi256ELi128ELb0ELb1ELb1EEEEEEEEEvNT_6ParamsE:
        /* <DEDUP_REMOVED lines=45> */
.L_x_2193:
        /* <DEDUP_REMOVED lines=22> */
.L_x_2194:
        /* <DEDUP_REMOVED lines=18> */
.L_x_2195:
        /* <DEDUP_REMOVED lines=22> */
.L_x_2196:
        /* <DEDUP_REMOVED lines=23> */
.L_x_2197:
        /* <DEDUP_REMOVED lines=10> */
.L_x_2199:
        /* <DEDUP_REMOVED lines=10> */
[----:B------:R-:W2:Y:S01]  /*0960*/  LDL R3, [R1+0x4] ;  /* 0x0000040001037983 */ /* 0x000ea20000100800 */
[----:B------:R-:W-:Y:S01]  /*0970*/  UMOV UR36, URZ ;  /* 0x0000003f00247c82 */ /* 0x000fe20008000000 */
[----:B0-----:R-:W0:Y:S02]  /*0980*/  S2R R2, SR_TID.X ;  /* 0x0000000000027919 */ /* 0x001e240000002100 */
[----:B0-----:R-:W-:-:S05]  /*0990*/  VIADD R12, R2, 0xffffff80 ;  /* 0xffffff80020c7836 */ /* 0x001fca0000000000 */
[----:B------:R-:W-:-:S04]  /*09a0*/  SHF.R.S32.HI R0, RZ, 0x1f, R12 ;  /* 0x0000001fff007819 */ /* 0x000fc8000001140c */
[CC--:B------:R-:W-:Y:S02]  /*09b0*/  LEA.HI R2, R0.reuse, R12.reuse, RZ, 0x7 ;  /* 0x0000000c00027211 */ /* 0x0c0fe400078f38ff */
[-C--:B------:R-:W-:Y:S02]  /*09c0*/  LEA.HI R4, R0, R12.reuse, RZ, 0x5 ;  /* 0x0000000c00047211 */ /* 0x080fe400078f28ff */
[----:B------:R-:W-:Y:S02]  /*09d0*/  LOP3.LUT R224, R2, 0xffffff80, RZ, 0xc0, !PT ;  /* 0xffffff8002e07812 */ /* 0x000fe400078ec0ff */
[----:B------:R-:W-:Y:S01]  /*09e0*/  LEA.HI R11, R0, R12, RZ, 0x2 ;  /* 0x0000000c000b7211 */ /* 0x000fe200078f10ff */
[----:B------:R-:W-:Y:S01]  /*09f0*/  IMAD.SHL.U32 R5, R4, 0x20, RZ ;  /* 0x0000002004057824 */ /* 0x000fe200078e00ff */
[----:B------:R-:W-:Y:S01]  /*0a00*/  SHF.R.S32.HI R225, RZ, 0x7, R2 ;  /* 0x00000007ffe17819 */ /* 0x000fe20000011402 */
[----:B------:R-:W-:Y:S01]  /*0a10*/  IMAD.IADD R224, R12, 0x1, -R224 ;  /* 0x000000010ce07824 */ /* 0x000fe200078e0ae0 */
[----:B------:R-:W-:-:S02]  /*0a20*/  LOP3.LUT R11, R11, 0xfffffffc, RZ, 0xc0, !PT ;  /* 0xfffffffc0b0b7812 */ /* 0x000fc400078ec0ff */
[----:B------:R-:W-:Y:S02]  /*0a30*/  LOP3.LUT R5, R5, 0xfffffc00, RZ, 0xc0, !PT ;  /* 0xfffffc0005057812 */ /* 0x000fe400078ec0ff */
[----:B------:R-:W-:Y:S01]  /*0a40*/  SHF.R.S32.HI R7, RZ, 0x1f, R224 ;  /* 0x0000001fff077819 */ /* 0x000fe200000114e0 */
[----:B------:R-:W-:Y:S01]  /*0a50*/  IMAD.IADD R11, R12, 0x1, -R11 ;  /* 0x000000010c0b7824 */ /* 0x000fe200078e0a0b */
[----:B------:R-:W-:Y:S02]  /*0a60*/  LEA.HI R2, R2, R225, RZ, 0x1 ;  /* 0x000000e102027211 */ /* 0x000fe400078f08ff */
[CC--:B------:R-:W-:Y:S02]  /*0a70*/  LEA.HI R8, R7.reuse, R224.reuse, RZ, 0x2 ;  /* 0x000000e007087211 */ /* 0x0c0fe400078f10ff */
[----:B------:R-:W-:Y:S02]  /*0a80*/  LEA.HI R7, R7, R224, RZ, 0x5 ;  /* 0x000000e007077211 */ /* 0x000fe400078f28ff */
[----:B------:R-:W-:-:S02]  /*0a90*/  SHF.R.S32.HI R9, RZ, 0x2, R8 ;  /* 0x00000002ff097819 */ /* 0x000fc40000011408 */
[----:B------:R-:W-:Y:S02]  /*0aa0*/  SHF.R.S32.HI R10, RZ, 0x1f, R8 ;  /* 0x0000001fff0a7819 */ /* 0x000fe40000011408 */
[----:B------:R-:W-:Y:S02]  /*0ab0*/  SHF.R.S32.HI R7, RZ, 0x5, R7 ;  /* 0x00000005ff077819 */ /* 0x000fe40000011407 */
[----:B------:R-:W-:Y:S02]  /*0ac0*/  LEA.HI R10, R10, R9, RZ, 0x3 ;  /* 0x000000090a0a7211 */ /* 0x000fe400078f18ff */
[----:B------:R-:W-:Y:S02]  /*0ad0*/  LOP3.LUT R2, R2, 0x3fffffe, RZ, 0xc0, !PT ;  /* 0x03fffffe02027812 */ /* 0x000fe400078ec0ff */
[----:B------:R-:W-:Y:S02]  /*0ae0*/  LOP3.LUT R10, R10, 0xfffffff8, RZ, 0xc0, !PT ;  /* 0xfffffff80a0a7812 */ /* 0x000fe400078ec0ff */
[----:B------:R-:W-:-:S03]  /*0af0*/  IADD3 R2, R225, -R2, RZ ;  /* 0x80000002e1027210 */ /* 0x000fc60007ffe0ff */
[----:B------:R-:W-:-:S04]  /*0b00*/  IMAD.IADD R10, R9, 0x1, -R10 ;  /* 0x00000001090a7824 */ /* 0x000fc800078e0a0a */
[----:B------:R-:W-:-:S04]  /*0b10*/  IMAD R7, R7, 0x10, R10 ;  /* 0x0000001007077824 */ /* 0x000fc800078e020a */
[----:B------:R-:W-:Y:S01]  /*0b20*/  IMAD R226, R2, 0x40, R7 ;  /* 0x0000004002e27824 */ /* 0x000fe200078e0207 */
[----:B--2---:R-:W-:Y:S02]  /*0b30*/  R2UR UR5, R3 ;  /* 0x00000000030572ca */ /* 0x004fe400000e0000 */
[CC--:B------:R-:W-:Y:S02]  /*0b40*/  LEA.HI R3, R0.reuse, R12.reuse, RZ, 0x4 ;  /* 0x0000000c00037211 */ /* 0x0c0fe400078f20ff */
[----:B------:R-:W-:Y:S02]  /*0b50*/  LEA.HI R0, R0, R12, RZ, 0x3 ;  /* 0x0000000c00007211 */ /* 0x000fe400078f18ff */
[----:B------:R-:W-:Y:S02]  /*0b60*/  SHF.R.S32.HI R6, RZ, 0x4, R3 ;  /* 0x00000004ff067819 */ /* 0x000fe40000011403 */
[C---:B------:R-:W-:Y:S02]  /*0b70*/  LOP3.LUT R4, R3.reuse, 0x3fffff0, RZ, 0xc0, !PT ;  /* 0x03fffff003047812 */ /* 0x040fe400078ec0ff */
[----:B------:R-:W-:-:S02]  /*0b80*/  LEA.HI R3, R3, R6, RZ, 0x1 ;  /* 0x0000000603037211 */ /* 0x000fc400078f08ff */
[----:B------:R-:W-:Y:S01]  /*0b90*/  IADD3 R4, R12, -R4, RZ ;  /* 0x800000040c047210 */ /* 0x000fe20007ffe0ff */
[----:B------:R-:W-:Y:S01]  /*0ba0*/  ULOP3.LUT UR6, UR5, 0x1, URZ, 0xfc, !UPT ;  /* 0x0000000105067892 */ /* 0x000fe2000f8efc3f */
[----:B------:R-:W-:Y:S02]  /*0bb0*/  LOP3.LUT R219, R0, 0xfffffff8, RZ, 0xc0, !PT ;  /* 0xfffffff800db7812 */ /* 0x000fe400078ec0ff */
[----:B------:R-:W-:Y:S01]  /*0bc0*/  LOP3.LUT R3, R3, 0x1ffffffe, RZ, 0xc0, !PT ;  /* 0x1ffffffe03037812 */ /* 0x000fe200078ec0ff */
[----:B------:R-:W-:Y:S01]  /*0bd0*/  IMAD R4, R4, 0x40, R5 ;  /* 0x0000004004047824 */ /* 0x000fe200078e0205 */
[----:B------:R-:W-:Y:S01]  /*0be0*/  LEA.HI R5, R11, R11, RZ, 0x1 ;  /* 0x0000000b0b057211 */ /* 0x000fe200078f08ff */
[----:B------:R-:W-:Y:S01]  /*0bf0*/  IMAD.IADD R219, R12, 0x1, -R219 ;  /* 0x000000010cdb7824 */ /* 0x000fe200078e0adb */
[----:B------:R-:W-:Y:S01]  /*0c00*/  MOV R2, UR6 ;  /* 0x0000000600027c02 */ /* 0x000fe20008000f00 */
[----:B------:R-:W-:Y:S01]  /*0c10*/  IMAD.IADD R3, R6, 0x1, -R3 ;  /* 0x0000000106037824 */ /* 0x000fe200078e0a03 */
[----:B------:R-:W-:Y:S01]  /*0c20*/  LOP3.LUT R6, R5, 0x1ffffffe, RZ, 0xc0, !PT ;  /* 0x1ffffffe05067812 */ /* 0x000fe200078ec0ff */
[----:B------:R-:W-:Y:S01]  /*0c30*/  IMAD.SHL.U32 R22, R219, 0x8, RZ ;  /* 0x00000008db167824 */ /* 0x000fe200078e00ff */
[----:B------:R-:W-:Y:S01]  /*0c40*/  UMOV UR5, URZ ;  /* 0x0000003f00057c82 */ /* 0x000fe20008000000 */
[----:B------:R-:W-:Y:S01]  /*0c50*/  IMAD R227, R3, 0x8, R4 ;  /* 0x0000000803e37824 */ /* 0x000fe200078e0204 */
[----:B------:R-:W-:Y:S01]  /*0c60*/  LOP3.LUT R3, R8, 0x7ffffffc, RZ, 0xc0, !PT ;  /* 0x7ffffffc08037812 */ /* 0x000fe200078ec0ff */
[----:B------:R-:W-:Y:S01]  /*0c70*/  IMAD.IADD R215, R11, 0x1, -R6 ;  /* 0x000000010bd77824 */ /* 0x000fe200078e0a06 */
[----:B------:R-:W-:Y:S01]  /*0c80*/  SHF.R.S32.HI R222, RZ, 0x3, R0 ;  /* 0x00000003ffde7819 */ /* 0x000fe20000011400 */
[C---:B------:R-:W-:Y:S01]  /*0c90*/  VIADD R217, R22.reuse, 0x40 ;  /* 0x0000004016d97836 */ /* 0x040fe20000000000 */
[----:B------:R-:W-:Y:S01]  /*0ca0*/  SHF.R.S32.HI R0, RZ, 0x1f, R22 ;  /* 0x0000001fff007819 */ /* 0x000fe20000011416 */
[C---:B------:R-:W-:Y:S01]  /*0cb0*/  VIADD R216, R22.reuse, 0x80 ;  /* 0x0000008016d87836 */ /* 0x040fe20000000000 */
[----:B------:R0:W-:Y:S01]  /*0cc0*/  STL [R1], R2 ;  /* 0x0000000201007387 */ /* 0x0001e20000100800 */
[----:B------:R-:W-:Y:S01]  /*0cd0*/  VIADD R218, R22, 0xc0 ;  /* 0x000000c016da7836 */ /* 0x000fe20000000000 */
[----:B------:R-:W-:Y:S01]  /*0ce0*/  SHF.R.S32.HI R4, RZ, 0x1f, R217 ;  /* 0x0000001fff047819 */ /* 0x000fe200000114d9 */
[----:B------:R-:W-:Y:S01]  /*0cf0*/  IMAD.U32 R223, RZ, RZ, UR5 ;  /* 0x00000005ffdf7e24 */ /* 0x000fe2000f8e00ff */
[----:B------:R-:W-:Y:S01]  /*0d00*/  LEA R215, R215, R226, 0x3 ;  /* 0x000000e2d7d77211 */ /* 0x000fe200078e18ff */
[----:B------:R-:W-:Y:S01]  /*0d10*/  IMAD.IADD R214, R224, 0x1, -R3 ;  /* 0x00000001e0d67824 */ /* 0x000fe200078e0a03 */
[----:B------:R-:W-:Y:S01]  /*0d20*/  SHF.R.S32.HI R0, RZ, 0x1f, R218 ;  /* 0x0000001fff007819 */ /* 0x000fe200000114da */
[----:B------:R-:W-:Y:S01]  /*0d30*/  IMAD.U32 R17, RZ, RZ, UR5 ;  /* 0x00000005ff117e24 */ /* 0x000fe2000f8e00ff */
[----:B0-----:R-:W-:-:S07]  /*0d40*/  SHF.R.S32.HI R2, RZ, 0x1f, R216 ;  /* 0x0000001fff027819 */ /* 0x001fce00000114d8 */
.L_x_2256:
        /* <DEDUP_REMOVED lines=21> */
.L_x_2200:
[----:B------:R-:W-:Y:S01]  /*0ea0*/  ULDC UR8, c[0x0][0xc54] ;  /* 0x0003150000087ab9 */ /* 0x000fe20000000800 */
[----:B------:R-:W-:Y:S01]  /*0eb0*/  UMOV UR4, UR9 ;  /* 0x0000000900047c82 */ /* 0x000fe20008000000 */
[----:B------:R-:W-:-:S11]  /*0ec0*/  UISETP.NE.AND UP0, UPT, UR8, 0x1, UPT ;  /* 0x000000010800788c */ /* 0x000fd6000bf05270 */
[----:B------:R-:W-:Y:S02]  /*0ed0*/  @UP0 ULDC.64 UR10, c[0x0][0xc58] ;  /* 0x00031600000a0ab9 */ /* 0x000fe40000000a00 */
[----:B------:R-:W-:-:S04]  /*0ee0*/  UIMAD.WIDE.U32 UR6, UR9, UR10, URZ ;  /* 0x0000000a090672a5 */ /* 0x000fc8000f8e003f */
[----:B------:R-:W-:-:S04]  /*0ef0*/  @UP0 USHF.R.U32.HI UR4, URZ, UR11, UR7 ;  /* 0x0000000b3f040299 */ /* 0x000fc80008011607 */
[----:B------:R-:W-:-:S12]  /*0f00*/  UIMAD UR6, UR4, UR8, URZ ;  /* 0x00000008040672a4 */ /* 0x000fd8000f8e023f */
.L_x_2201:
[----:B------:R-:W-:Y:S01]  /*0f10*/  ULDC.64 UR10, c[0x0][0x418] ;  /* 0x00010600000a7ab9 */ /* 0x000fe20000000a00 */
[----:B------:R-:W-:Y:S01]  /*0f20*/  ULOP3.LUT UR4, URZ, UR4, URZ, 0x33, !UPT ;  /* 0x000000043f047292 */ /* 0x000fe2000f8e333f */
[----:B------:R-:W-:Y:S01]  /*0f30*/  PLOP3.LUT P0, PT, PT, PT, PT, 0x80, 0x0 ;  /* 0x000000000000781c */ /* 0x000fe20003f0f070 */
[----:B------:R-:W-:Y:S01]  /*0f40*/  UISETP.NE.U32.AND UP0, UPT, UR10, URZ, UPT ;  /* 0x0000003f0a00728c */ /* 0x000fe2000bf05070 */
[----:B------:R-:W-:Y:S01]  /*0f50*/  CS2R R2, SRZ ;  /* 0x0000000000027805 */ /* 0x000fe2000001ff00 */
[----:B------:R-:W-:Y:S01]  /*0f60*/  UIADD3 UR10, UR9, -UR6, URZ ;  /* 0x80000006090a7290 */ /* 0x000fe2000fffe03f */
[----:B------:R-:W-:Y:S01]  /*0f70*/  IMAD.MOV.U32 R0, RZ, RZ, RZ ;  /* 0x000000ffff007224 */ /* 0x000fe200078e00ff */
[----:B------:R-:W-:Y:S01]  /*0f80*/  ULDC UR7, c[0x0][0x448] ;  /* 0x0001120000077ab9 */ /* 0x000fe20000000800 */
[----:B------:R-:W-:Y:S01]  /*0f90*/  ULDC UR6, c[0x0][0xc3c] ;  /* 0x00030f0000067ab9 */ /* 0x000fe20000000800 */
[----:B------:R-:W-:Y:S01]  /*0fa0*/  UISETP.NE.AND UP2, UPT, UR7, 0x1, UPT ;  /* 0x000000010700788c */ /* 0x000fe2000bf45270 */
[----:B------:R-:W-:Y:S01]  /*0fb0*/  CS2R R164, SRZ ;  /* 0x0000000000a47805 */ /* 0x000fe2000001ff00 */
[----:B------:R-:W-:Y:S01]  /*0fc0*/  UIADD3 UR4, UR4, UR6, URZ ;  /* 0x0000000604047290 */ /* 0x000fe2000fffe03f */
[----:B------:R-:W-:Y:S01]  /*0fd0*/  CS2R R162, SRZ ;  /* 0x0000000000a27805 */ /* 0x000fe2000001ff00 */
[----:B------:R-:W-:Y:S01]  /*0fe0*/  UP2UR UR6, UPR, URZ, 0x4 ;  /* 0x000000043f067883 */ /* 0x000fe20008000000 */
[----:B------:R-:W-:Y:S01]  /*0ff0*/  CS2R R148, SRZ ;  /* 0x0000000000947805 */ /* 0x000fe2000001ff00 */
[----:B------:R-:W-:Y:S01]  /*1000*/  USHF.L.U32 UR4, UR4, 0x7, URZ ;  /* 0x0000000704047899 */ /* 0x000fe2000800063f */
[----:B------:R-:W-:Y:S01]  /*1010*/  CS2R R160, SRZ ;  /* 0x0000000000a07805 */ /* 0x000fe2000001ff00 */
[----:B------:R-:W-:Y:S01]  /*1020*/  UISETP.NE.AND.EX UP0, UPT, UR11, URZ, UPT, UP0 ;  /* 0x0000003f0b00728c */ /* 0x000fe2000bf05300 */
[----:B------:R-:W-:Y:S01]  /*1030*/  CS2R R144, SRZ ;  /* 0x0000000000907805 */ /* 0x000fe2000001ff00 */
[----:B------:R-:W-:Y:S01]  /*1040*/  IMAD.U32 R212, RZ, RZ, UR6 ;  /* 0x00000006ffd47e24 */ /* 0x000fe2000f8e00ff */
[----:B------:R-:W-:Y:S01]  /*1050*/  ULDC UR9, c[0x0][0x424] ;  /* 0x0001090000097ab9 */ /* 0x000fe20000000800 */
[----:B------:R-:W-:Y:S01]  /*1060*/  IMAD.U32 R213, RZ, RZ, UR4 ;  /* 0x00000004ffd57e24 */ /* 0x000fe2000f8e00ff */
[----:B------:R-:W-:Y:S01]  /*1070*/  UIADD3 UR4, UR4, 0x7f, URZ ;  /* 0x0000007f04047890 */ /* 0x000fe2000fffe03f */
[----:B------:R-:W-:Y:S01]  /*1080*/  CS2R R128, SRZ ;  /* 0x0000000000807805 */ /* 0x000fe2000001ff00 */
[----:B------:R-:W-:Y:S01]  /*1090*/  ULDC UR8, c[0x0][0x288] ;  /* 0x0000a20000087ab9 */ /* 0x000fe20000000800 */
[----:B------:R-:W-:Y:S01]  /*10a0*/  @UP2 ULDC UR6, c[0x0][0x44c] ;  /* 0x0001130000062ab9 */ /* 0x000fe20000000800 */
[----:B------:R-:W-:Y:S01]  /*10b0*/  UIADD3 UR8, -UR8, 0x50, URZ ;  /* 0x0000005008087890 */ /* 0x000fe2000fffe13f */
[----:B------:R-:W-:Y:S01]  /*10c0*/  CS2R R140, SRZ ;  /* 0x00000000008c7805 */ /* 0x000fe2000001ff00 */
[----:B------:R-:W-:Y:S01]  /*10d0*/  UIMAD.WIDE.U32 UR6, UR4, UR6, URZ ;  /* 0x00000006040672a5 */ /* 0x000fe2000f8e003f */
[----:B------:R-:W-:Y:S01]  /*10e0*/  CS2R R124, SRZ ;  /* 0x00000000007c7805 */ /* 0x000fe2000001ff00 */
[----:B------:R-:W-:Y:S01]  /*10f0*/  USEL UR14, UR9, 0x1, UP0 ;  /* 0x00000001090e7887 */ /* 0x000fe20008000000 */
[----:B------:R-:W-:Y:S01]  /*1100*/  CS2R R96, SRZ ;  /* 0x0000000000607805 */ /* 0x000fe2000001ff00 */
[----:B------:R-:W-:Y:S01]  /*1110*/  ULDC UR12, c[0x0][0x2f0] ;  /* 0x0000bc00000c7ab9 */ /* 0x000fe20000000800 */
[----:B------:R-:W-:Y:S01]  /*1120*/  @UP2 ULDC UR9, c[0x0][0x450] ;  /* 0x0001140000092ab9 */ /* 0x000fe20000000800 */
[----:B------:R-:W-:Y:S01]  /*1130*/  UIMAD UR8, UR14, UR12, UR8 ;  /* 0x0000000c0e0872a4 */ /* 0x000fe2000f8e0208 */
[----:B------:R-:W-:Y:S01]  /*1140*/  CS2R R136, SRZ ;  /* 0x0000000000887805 */ /* 0x000fe2000001ff00 */
[----:B------:R-:W-:Y:S01]  /*1150*/  @UP2 USHF.R.U32.HI UR4, URZ, UR9, UR7 ;  /* 0x000000093f042299 */ /* 0x000fe20008011607 */
[----:B------:R-:W-:Y:S01]  /*1160*/  MOV R23, UR14 ;  /* 0x0000000e00177c02 */ /* 0x000fe20008000f00 */
[----:B------:R-:W-:Y:S01]  /*1170*/  UIMAD UR6, UR14, UR12, 0x4f ;  /* 0x0000004f0e0674a4 */ /* 0x000fe2000f8e020c */
[----:B------:R-:W-:Y:S01]  /*1180*/  CS2R R92, SRZ ;  /* 0x00000000005c7805 */ /* 0x000fe2000001ff00 */
[----:B------:R-:W-:Y:S01]  /*1190*/  UIADD3 UR8, UR8, UR4, URZ ;  /* 0x0000000408087290 */ /* 0x000fe2000fffe03f */
[----:B------:R-:W-:Y:S01]  /*11a0*/  CS2R R88, SRZ ;  /* 0x0000000000587805 */ /* 0x000fe2000001ff00 */
[----:B------:R-:W-:Y:S01]  /*11b0*/  UIMAD.WIDE UR6, UR6, 0x66666667, URZ ;  /* 0x66666667060678a5 */ /* 0x000fe2000f8e023f */
[----:B------:R-:W-:Y:S01]  /*11c0*/  CS2R R132, SRZ ;  /* 0x0000000000847805 */ /* 0x000fe2000001ff00 */
[----:B------:R-:W-:Y:S01]  /*11d0*/  UIMAD.WIDE UR8, UR8, 0x66666667, URZ ;  /* 0x66666667080878a5 */ /* 0x000fe2000f8e023f */
[----:B------:R-:W-:Y:S01]  /*11e0*/  CS2R R84, SRZ ;  /* 0x0000000000547805 */ /* 0x000fe2000001ff00 */
[----:B------:R-:W-:Y:S01]  /*11f0*/  ULDC UR13, c[0x0][0xc54] ;  /* 0x00031500000d7ab9 */ /* 0x000fe20000000800 */
[----:B------:R-:W-:Y:S01]  /*1200*/  USHF.R.U32.HI UR4, URZ, 0x1f, UR7 ;  /* 0x0000001f3f047899 */ /* 0x000fe20008011607 */
[----:B------:R-:W-:Y:S01]  /*1210*/  CS2R R80, SRZ ;  /* 0x0000000000507805 */ /* 0x000fe2000001ff00 */
[----:B------:R-:W-:Y:S01]  /*1220*/  UIMAD UR12, UR5, UR13, UR10 ;  /* 0x0000000d050c72a4 */ /* 0x000fe2000f8e020a */
[----:B------:R-:W-:Y:S01]  /*1230*/  CS2R R194, SRZ ;  /* 0x0000000000c27805 */ /* 0x000fe2000001ff00 */
[----:B------:R-:W-:Y:S01]  /*1240*/  USHF.R.U32.HI UR5, URZ, 0x1f, UR9 ;  /* 0x0000001f3f057899 */ /* 0x000fe20008011609 */
[----:B------:R-:W-:Y:S01]  /*1250*/  CS2R R76, SRZ ;  /* 0x00000000004c7805 */ /* 0x000fe2000001ff00 */
[----:B------:R-:W-:Y:S01]  /*1260*/  ULDC UR11, c[0x0][0xc48] ;  /* 0x00031200000b7ab9 */ /* 0x000fe20000000800 */
[----:B------:R-:W-:Y:S01]  /*1270*/  ULEA.HI.SX32 UR7, UR7, UR4, 0x1b ;  /* 0x0000000407077291 */ /* 0x000fe2000f8fda3f */
[----:B------:R-:W-:Y:S01]  /*1280*/  CS2R R72, SRZ ;  /* 0x0000000000487805 */ /* 0x000fe2000001ff00 */
[----:B------:R-:W-:Y:S01]  /*1290*/  UISETP.NE.AND UP1, UPT, UR11, 0x1, UPT ;  /* 0x000000010b00788c */ /* 0x000fe2000bf25270 */
[----:B------:R-:W-:Y:S01]  /*12a0*/  CS2R R68, SRZ ;  /* 0x0000000000447805 */ /* 0x000fe2000001ff00 */
[----:B------:R-:W-:Y:S01]  /*12b0*/  ULEA.HI.SX32 UR9, UR9, UR5, 0x1b ;  /* 0x0000000509097291 */ /* 0x000fe2000f8fda3f */
[----:B------:R-:W-:Y:S01]  /*12c0*/  CS2R R64, SRZ ;  /* 0x0000000000407805 */ /* 0x000fe2000001ff00 */
[----:B------:R-:W-:Y:S01]  /*12d0*/  UMOV UR14, UR12 ;  /* 0x0000000c000e7c82 */ /* 0x000fe20008000000 */
[----:B------:R-:W-:Y:S01]  /*12e0*/  CS2R R170, SRZ ;  /* 0x0000000000aa7805 */ /* 0x000fe2000001ff00 */
[----:B------:R-:W-:Y:S01]  /*12f0*/  UISETP.LT.AND UP0, UPT, UR7, UR9, UPT ;  /* 0x000000090700728c */ /* 0x000fe2000bf01270 */
[----:B------:R-:W-:-:S02]  /*1300*/  CS2R R192, SRZ ;  /* 0x0000000000c07805 */ /* 0x000fc4000001ff00 */
[----:B------:R-:W-:Y:S02]  /*1310*/  CS2R R60, SRZ ;  /* 0x00000000003c7805 */ /* 0x000fe4000001ff00 */
[----:B------:R-:W-:Y:S01]  /*1320*/  CS2R R56, SRZ ;  /* 0x0000000000387805 */ /* 0x000fe2000001ff00 */
[----:B------:R-:W-:Y:S01]  /*1330*/  USEL UR61, UR7, UR9, UP0 ;  /* 0x00000009073d7287 */ /* 0x000fe20008000000 */
[----:B------:R-:W-:Y:S01]  /*1340*/  CS2R R168, SRZ ;  /* 0x0000000000a87805 */ /* 0x000fe2000001ff00 */
[----:B------:R-:W-:Y:S01]  /*1350*/  @UP1 ULDC UR10, c[0x0][0xc4c] ;  /* 0x00031300000a1ab9 */ /* 0x000fe20000000800 */
[----:B------:R-:W-:Y:S01]  /*1360*/  @UP1 ULDC UR6, c[0x0][0xc50] ;  /* 0x0003140000061ab9 */ /* 0x000fe20000000800 */
[----:B------:R-:W-:Y:S01]  /*1370*/  UIMAD.WIDE.U32 UR4, UR12, UR10, URZ ;  /* 0x0000000a0c0472a5 */ /* 0x000fe2000f8e003f */
[----:B------:R-:W-:Y:S01]  /*1380*/  CS2R R52, SRZ ;  /* 0x0000000000347805 */ /* 0x000fe2000001ff00 */
[----:B------:R-:W-:Y:S01]  /*1390*/  UISETP.GE.AND UP0, UPT, UR61, 0x1, UPT ;  /* 0x000000013d00788c */ /* 0x000fe2000bf06270 */
[----:B------:R-:W-:Y:S01]  /*13a0*/  CS2R R48, SRZ ;  /* 0x0000000000307805 */ /* 0x000fe2000001ff00 */
[----:B------:R-:W-:Y:S01]  /*13b0*/  @UP1 USHF.R.U32.HI UR14, URZ, UR6, UR5 ;  /* 0x000000063f0e1299 */ /* 0x000fe20008011605 */
[----:B------:R-:W-:-:S02]  /*13c0*/  CS2R R190, SRZ ;  /* 0x0000000000be7805 */ /* 0x000fc4000001ff00 */
[----:B------:R-:W-:Y:S02]  /*13d0*/  CS2R R44, SRZ ;  /* 0x00000000002c7805 */ /* 0x000fe4000001ff00 */
[----:B------:R-:W-:Y:S02]  /*13e0*/  CS2R R40, SRZ ;  /* 0x0000000000287805 */ /* 0x000fe4000001ff00 */
[----:B------:R-:W-:Y:S01]  /*13f0*/  PLOP3.LUT P1, PT, PT, PT, UP0, 0x80, 0x0 ;  /* 0x000000000000781c */ /* 0x000fe20003f2f008 */
[----:B------:R-:W-:Y:S02]  /*1400*/  UIADD3 UR4, -UR14, URZ, URZ ;  /* 0x0000003f0e047290 */ /* 0x000fe4000fffe13f */
[----:B------:R-:W-:Y:S01]  /*1410*/  IMAD.U32 R221, RZ, RZ, UR14 ;  /* 0x0000000effdd7e24 */ /* 0x000fe2000f8e00ff */
[----:B------:R-:W-:Y:S02]  /*1420*/  CS2R R166, SRZ ;  /* 0x0000000000a67805 */ /* 0x000fe4000001ff00 */
[----:B------:R-:W-:Y:S01]  /*1430*/  CS2R R36, SRZ ;  /* 0x0000000000247805 */ /* 0x000fe2000001ff00 */
[----:B------:R-:W-:Y:S01]  /*1440*/  UIMAD UR4, UR11, UR4, UR12 ;  /* 0x000000040b0472a4 */ /* 0x000fe2000f8e020c */
[----:B------:R-:W-:-:S02]  /*1450*/  CS2R R32, SRZ ;  /* 0x0000000000207805 */ /* 0x000fc4000001ff00 */
[----:B------:R-:W-:Y:S01]  /*1460*/  CS2R R188, SRZ ;  /* 0x0000000000bc7805 */ /* 0x000fe2000001ff00 */
[----:B------:R-:W-:Y:S01]  /*1470*/  IMAD.MOV.U32 R16, RZ, RZ, RZ ;  /* 0x000000ffff107224 */ /* 0x000fe200078e00ff */
[----:B------:R-:W-:Y:S02]  /*1480*/  CS2R R98, SRZ ;  /* 0x0000000000627805 */ /* 0x000fe4000001ff00 */
[----:B------:R-:W-:Y:S01]  /*1490*/  CS2R R186, SRZ ;  /* 0x0000000000ba7805 */ /* 0x000fe2000001ff00 */
[----:B------:R-:W-:Y:S01]  /*14a0*/  IMAD.U32 R220, RZ, RZ, UR4 ;  /* 0x00000004ffdc7e24 */ /* 0x000fe2000f8e00ff */
        /* <DEDUP_REMOVED lines=33> */
[----:B------:R-:W-:Y:S02]  /*16c0*/  UIADD3 UR6, UR7, 0x14400, URZ ;  /* 0x0001440007067890 */ /* 0x000fe4000fffe03f */
[----:B------:R-:W-:Y:S02]  /*16d0*/  IMAD.U32 R16, RZ, RZ, UR7 ;  /* 0x00000007ff107e24 */ /* 0x000fe4000f8e00ff */
        /* <DEDUP_REMOVED lines=18> */
[----:B------:R-:W-:Y:S01]  /*1800*/  IMAD.U32 R7, RZ, RZ, UR5 ;  /* 0x00000005ff077e24 */ /* 0x000fe2000f8e00ff */
[----:B------:R-:W-:Y:S01]  /*1810*/  MOV R13, RZ ;  /* 0x000000ff000d7202 */ /* 0x000fe20000000f00 */
[----:B------:R-:W-:-:S02]  /*1820*/  IMAD.U32 R11, RZ, RZ, UR7 ;  /* 0x00000007ff0b7e24 */ /* 0x000fc4000f8e00ff */
[----:B------:R-:W-:Y:S02]  /*1830*/  IMAD.MOV.U32 R8, RZ, RZ, 0x70 ;  /* 0x00000070ff087424 */ /* 0x000fe400078e00ff */
[----:B0-----:R-:W-:-:S07]  /*1840*/  IMAD.MOV.U32 R12, RZ, RZ, 0x1 ;  /* 0x00000001ff0c7424 */ /* 0x001fce00078e00ff */
[----:B------:R-:W-:-:S07]  /*1850*/  LEPC R20, `(.L_x_2203) ;  /* 0x000000001014794e */ /* 0x000fce0000000000 */
[----:B-1----:R-:W-:Y:S05]  /*1860*/  CALL.ABS.NOINC R2 ;  /* 0x0000000002007343 */ /* 0x002fea0003c00000 */
.L_x_2203:
[----:B------:R-:W2:Y:S01]  /*1870*/  LDL R2, [R1] ;  /* 0x0000000001027983 */ /* 0x000ea20000100800 */
[----:B------:R-:W-:Y:S02]  /*1880*/  R2UR UR7, R223 ;  /* 0x00000000df0772ca */ /* 0x000fe400000e0000 */
[----:B------:R-:W-:-:S11]  /*1890*/  R2UR UR6, R16 ;  /* 0x00000000100672ca */ /* 0x000fd600000e0000 */
[----:B------:R-:W-:-:S04]  /*18a0*/  ULEA.HI UR4, UR7, UR7, URZ, 0x1 ;  /* 0x0000000707047291 */ /* 0x000fc8000f8f083f */
[----:B------:R-:W-:-:S04]  /*18b0*/  ULOP3.LUT UR4, UR4, 0xfffffffe, URZ, 0xc0, !UPT ;  /* 0xfffffffe04047892 */ /* 0x000fc8000f8ec03f */
[----:B------:R-:W-:-:S06]  /*18c0*/  UIADD3 UR4, UR7, -UR4, URZ ;  /* 0x8000000407047290 */ /* 0x000fcc000fffe03f */
[----:B------:R-:W-:-:S05]  /*18d0*/  IMAD.U32 R0, RZ, RZ, UR4 ;  /* 0x00000004ff007e24 */ /* 0x000fca000f8e00ff */
[----:B------:R-:W-:-:S04]  /*18e0*/  SHF.L.U32 R0, R0, 0x1f, RZ ;  /* 0x0000001f00007819 */ /* 0x000fc800000006ff */
[----:B------:R-:W0:Y:S01]  /*18f0*/  SYNCS.PHASECHK.TRANS64.TRYWAIT P1, [UR6+0x38800], R0 ;  /* 0x03880000ff0075a7 */ /* 0x000e220008020146 */
[----:B--2---:R-:W-:-:S13]  /*1900*/  R2UR UR5, R2 ;  /* 0x00000000020572ca */ /* 0x004fda00000e0000 */
[----:B------:R-:W-:-:S05]  /*1910*/  IMAD.U32 R2, RZ, RZ, UR5 ;  /* 0x00000005ff027e24 */ /* 0x000fca000f8e00ff */
[----:B------:R-:W-:Y:S01]  /*1920*/  ISETP.NE.AND P0, PT, R2, 0x3, PT ;  /* 0x000000030200780c */ /* 0x000fe20003f05270 */
[----:B0-----:R-:W-:-:S12]  /*1930*/  @!P1 BRA `(.L_x_2204) ;  /* 0x0000014800ac9947 */ /* 0x001fd80003800000 */
.L_x_2322:
[----:B------:R-:W-:Y:S05]  /*1940*/  @!P0 BRA `(.L_x_2205) ;  /* 0x0000000000048947 */ /* 0x000fea0003800000 */
[----:B------:R-:W-:Y:S01]  /*1950*/  BPT.TRAP 0x1 ;  /* 0x000000040000795c */ /* 0x000fe20000300000 */
.L_x_2205:
[----:B------:R-:W-:Y:S01]  /*1960*/  R2UR UR5, R17 ;  /* 0x00000000110572ca */ /* 0x000fe200000e0000 */
[----:B0-----:R-:W-:Y:S01]  /*1970*/  IMAD.U32 R0, RZ, RZ, UR36 ;  /* 0x00000024ff007e24 */ /* 0x001fe2000f8e00ff */
[----:B------:R-:W-:-:S11]  /*1980*/  R2UR UR4, R16 ;  /* 0x00000000100472ca */ /* 0x000fd600000e0000 */
[----:B------:R-:W-:Y:S02]  /*1990*/  IMAD.U32 R3, RZ, RZ, UR5 ;  /* 0x00000005ff037e24 */ /* 0x000fe4000f8e00ff */
[----:B------:R-:W-:-:S03]  /*19a0*/  LEA R0, R0, UR4, 0x3 ;  /* 0x0000000400007c11 */ /* 0x000fc6000f8e18ff */
[----:B------:R-:W-:-:S04]  /*19b0*/  SHF.L.U32 R3, R3, 0x1f, RZ ;  /* 0x0000001f03037819 */ /* 0x000fc800000006ff */
[----:B------:R0:W1:Y:S01]  /*19c0*/  SYNCS.PHASECHK.TRANS64.TRYWAIT P1, [R0+URZ+0x38830], R3 ;  /* 0x03883003000075a7 */ /* 0x000062000802017f */
[----:B------:R-:W-:Y:S05]  /*19d0*/  @!P0 BRA `(.L_x_2206) ;  /* 0x0000000000048947 */ /* 0x000fea0003800000 */
[----:B------:R-:W-:Y:S01]  /*19e0*/  BPT.TRAP 0x1 ;  /* 0x000000040000795c */ /* 0x000fe20000300000 */
.L_x_2206:
[----:B-1----:R-:W-:Y:S05]  /*19f0*/  @P1 BRA `(.L_x_2207) ;  /* 0x0000000000081947 */ /* 0x002fea0003800000 */
[----:B------:R-:W1:Y:S02]  /*1a00*/  SYNCS.PHASECHK.TRANS64.TRYWAIT P1, [R0+URZ+0x38830], R3 ;  /* 0x03883003000075a7 */ /* 0x000e64000802017f */
[----:B-1----:R-:W-:Y:S05]  /*1a10*/  @!P1 BRA `(.L_x_2208) ;  /* 0x0000014800909947 */ /* 0x002fea0003800000 */
.L_x_2207:
[----:B------:R-:W-:Y:S05]  /*1a20*/  WARPSYNC.ALL ;  /* 0x0000000000007948 */ /* 0x000fea0003800000 */
[----:B------:R-:W-:Y:S01]  /*1a30*/  R2UR UR4, R16 ;  /* 0x00000000100472ca */ /* 0x000fe200000e0000 */
[----:B------:R-:W-:Y:S01]  /*1a40*/  ULOP3.LUT UR5, UR37, 0x10000, URZ, 0xfc, !UPT ;  /* 0x0001000025057892 */ /* 0x000fe2000f8efc3f */
[----:B------:R-:W-:Y:S01]  /*1a50*/  WARPGROUP.ARRIVE ;  /* 0x00000000000079c5 */ /* 0x000fe20000000000 */
[----:B------:R-:W-:Y:S01]  /*1a60*/  UMOV UR17, 0x40000040 ;  /* 0x4000004000117882 */ /* 0x000fe20000000000 */
[----:B------:R-:W-:Y:S01]  /*1a70*/  UMOV UR19, 0x40000040 ;  /* 0x4000004000137882 */ /* 0x000fe20000000000 */
[----:B------:R-:W-:Y:S01]  /*1a80*/  UMOV UR9, UR17 ;  /* 0x0000001100097c82 */ /* 0x000fe20008000000 */
[----:B------:R-:W-:Y:S01]  /*1a90*/  UMOV UR11, 0x40000040 ;  /* 0x40000040000b7882 */ /* 0x000fe20000000000 */
[----:B------:R-:W-:Y:S01]  /*1aa0*/  UMOV UR13, UR17 ;  /* 0x00000011000d7c82 */ /* 0x000fe20008000000 */
[----:B------:R-:W-:Y:S01]  /*1ab0*/  UMOV UR16, UR5 ;  /* 0x0000000500107c82 */ /* 0x000fe20008000000 */
[----:B------:R-:W-:Y:S01]  /*1ac0*/  UMOV UR15, 0x40000040 ;  /* 0x40000040000f7882 */ /* 0x000fe20000000000 */
[----:B------:R-:W-:Y:S01]  /*1ad0*/  UMOV UR8, UR16 ;  /* 0x0000001000087c82 */ /* 0x000fe20008000000 */
[----:B------:R-:W-:Y:S01]  /*1ae0*/  UMOV UR12, UR16 ;  /* 0x00000010000c7c82 */ /* 0x000fe20008000000 */
[----:B------:R-:W-:Y:S01]  /*1af0*/  MOV R14, UR16 ;  /* 0x00000010000e7c02 */ /* 0x000fe20008000f00 */
[----:B------:R-:W-:Y:S01]  /*1b00*/  UIADD3 UR4, UR4, 0x24400, URZ ;  /* 0x0002440004047890 */ /* 0x000fe2000fffe03f */
[----:B------:R-:W-:Y:S01]  /*1b10*/  IMAD.U32 R15, RZ, RZ, UR17 ;  /* 0x00000011ff0f7e24 */ /* 0x000fe2000f8e00ff */
[----:B------:R-:W-:Y:S01]  /*1b20*/  UMOV UR23, 0x40000040 ;  /* 0x4000004000177882 */ /* 0x000fe20000000000 */
[----:B------:R-:W-:Y:S01]  /*1b30*/  UMOV UR27, 0x40000040 ;  /* 0x40000040001b7882 */ /* 0x000fe20000000000 */
[----:B------:R-:W-:Y:S01]  /*1b40*/  USHF.R.U32.HI UR4, URZ, 0x4, UR4 ;  /* 0x000000043f047899 */ /* 0x000fe20008011604 */
[----:B------:R-:W-:Y:S01]  /*1b50*/  MOV R4, UR39 ;  /* 0x0000002700047c02 */ /* 0x000fe20008000f00 */
[----:B------:R-:W-:Y:S01]  /*1b60*/  UMOV UR31, 0x40000040 ;  /* 0x40000040001f7882 */ /* 0x000fe20000000000 */
[----:B------:R-:W-:Y:S01]  /*1b70*/  UMOV UR35, 0x40000040 ;  /* 0x4000004000237882 */ /* 0x000fe20000000000 */
[----:B------:R-:W-:Y:S01]  /*1b80*/  ULOP3.LUT UR4, UR4, 0x3fff, URZ, 0xc0, !UPT ;  /* 0x00003fff04047892 */ /* 0x000fe2000f8ec03f */
[----:B------:R-:W-:Y:S01]  /*1b90*/  MOV R5, UR38 ;  /* 0x0000002600057c02 */ /* 0x000fe20008000f00 */
[----:B------:R-:W-:Y:S01]  /*1ba0*/  UMOV UR43, 0x40000040 ;  /* 0x40000040002b7882 */ /* 0x000fe20000000000 */
[----:B------:R-:W-:Y:S01]  /*1bb0*/  UMOV UR47, 0x40000040 ;  /* 0x40000040002f7882 */ /* 0x000fe20000000000 */
[----:B------:R-:W-:Y:S01]  /*1bc0*/  ULOP3.LUT UR6, UR4, 0x10000, URZ, 0xfc, !UPT ;  /* 0x0001000004067892 */ /* 0x000fe2000f8efc3f */
[----:B------:R-:W-:Y:S01]  /*1bd0*/  MOV R18, UR36 ;  /* 0x0000002400127c02 */ /* 0x000fe20008000f00 */
[----:B------:R-:W-:Y:S01]  /*1be0*/  UMOV UR51, 0x40000040 ;  /* 0x4000004000337882 */ /* 0x000fe20000000000 */
[----:B------:R-:W-:Y:S01]  /*1bf0*/  UMOV UR55, 0x40000040 ;  /* 0x4000004000377882 */ /* 0x000fe20000000000 */
[----:B------:R-:W-:-:S02]  /*1c00*/  UIMAD UR4, UR36, 0xa00, UR6 ;  /* 0x00000a00240478a4 */ /* 0x000fc4000f8e0206 */
[----:B------:R-:W-:Y:S01]  /*1c10*/  IMAD.U32 R19, RZ, RZ, UR6 ;  /* 0x00000006ff137e24 */ /* 0x000fe2000f8e00ff */
[----:B------:R-:W-:Y:S01]  /*1c20*/  UMOV UR59, 0x40000040 ;  /* 0x40000040003b7882 */ /* 0x000fe20000000000 */
[----:B------:R-:W-:Y:S02]  /*1c30*/  UIADD3 UR10, UR4, 0x80, URZ ;  /* 0x00000080040a7890 */ /* 0x000fe4000fffe03f */
[----:B------:R-:W-:Y:S02]  /*1c40*/  UIADD3 UR14, UR4, 0x100, URZ ;  /* 0x00000100040e7890 */ /* 0x000fe4000fffe03f */
[----:B------:R-:W-:Y:S01]  /*1c50*/  UMOV UR18, UR4 ;  /* 0x0000000400127c82 */ /* 0x000fe20008000000 */
[----:B------:R-:W-:Y:S01]  /*1c60*/  UIADD3 UR6, UR4, 0x180, URZ ;  /* 0x0000018004067890 */ /* 0x000fe2000fffe03f */
[----:B------:R-:W-:Y:S01]  /*1c70*/  HGMMA.64x16x16.F32.BF16 R56, gdesc[UR16], RZ, !UPT, gsb0 ;  /* 0x00200000103879f0 */ /* 0x000fe2000c0018ff */
[----:B------:R-:W-:Y:S01]  /*1c80*/  UIADD3 UR7, UR4, 0x200, URZ ;  /* 0x0000020004077890 */ /* 0x000fe2000fffe03f */
[----:B------:R-:W-:Y:S01]  /*1c90*/  UMOV UR19, 0x40000040 ;  /* 0x4000004000137882 */ /* 0x000fe20000000000 */
[----:B------:R-:W-:-:S02]  /*1ca0*/  UIADD3 UR22, UR4, 0x384, URZ ;  /* 0x0000038404167890 */ /* 0x000fc4000fffe03f */
[----:B------:R-:W-:Y:S02]  /*1cb0*/  UIADD3 UR26, UR4, 0x386, URZ ;  /* 0x00000386041a7890 */ /* 0x000fe4000fffe03f */
[----:B------:R-:W-:Y:S02]  /*1cc0*/  UIADD3 UR30, UR4, 0x600, URZ ;  /* 0x00000600041e7890 */ /* 0x000fe4000fffe03f */
[----:B------:R-:W-:Y:S02]  /*1cd0*/  UIADD3 UR34, UR4, 0x602, URZ ;  /* 0x0000060204227890 */ /* 0x000fe4000fffe03f */
[----:B------:R-:W-:Y:S02]  /*1ce0*/  UIADD3 UR42, UR4, 0x584, URZ ;  /* 0x00000584042a7890 */ /* 0x000fe4000fffe03f */
[----:B------:R-:W-:Y:S02]  /*1cf0*/  UIADD3 UR46, UR4, 0x586, URZ ;  /* 0x00000586042e7890 */ /* 0x000fe4000fffe03f */
[----:B------:R-:W-:-:S02]  /*1d00*/  UIADD3 UR50, UR4, 0x800, URZ ;  /* 0x0000080004327890 */ /* 0x000fc4000fffe03f */
[----:B------:R-:W-:Y:S02]  /*1d10*/  UIADD3 UR54, UR4, 0x802, URZ ;  /* 0x0000080204367890 */ /* 0x000fe4000fffe03f */
        /* <DEDUP_REMOVED lines=177> */
[----:B------:R-:W-:Y:S02]  /*2830*/  MOV R2, UR13 ;  /* 0x0000000d00027c02 */ /* 0x000fe40008000f00 */
[----:B01----:R-:W-:Y:S01]  /*2840*/  MOV R3, UR12 ;  /* 0x0000000c00037c02 */ /* 0x003fe20008000f00 */
        /* <DEDUP_REMOVED lines=308> */
[----:B------:R-:W-:-:S07]  /*3b90*/  UIADD3 UR6, UR4, 0x786, URZ ;  /* 0x0000078604067890 */ /* 0x000fce000fffe03f */
[----:B------:R-:W-:Y:S01]  /*3ba0*/  UMOV UR14, UR6 ;  /* 0x00000006000e7c82 */ /* 0x000fe20008000000 */
[----:B------:R-:W-:Y:S01]  /*3bb0*/  UIADD3 UR6, UR4, 0x906, URZ ;  /* 0x0000090604067890 */ /* 0x000fe2000fffe03f */
[----:B------:R-:W-:Y:S02]  /*3bc0*/  WARPGROUP.DEPBAR.LE gsb0, 0x0 ;  /* 0x00008000000079c5 */ /* 0x000fe40000010000 */
[----:B------:R-:W-:-:S06]  /*3bd0*/  WARPGROUP.ARRIVE ;  /* 0x00000000000079c5 */ /* 0x000fcc0000000000 */
[----:B------:R-:W-:Y:S01]  /*3be0*/  HGMMA.64x16x16.F32.BF16 R32, gdesc[UR52], R32, gsb0 ;  /* 0x00200000342079f0 */ /* 0x000fe20008001820 */
[----:B------:R-:W-:Y:S01]  /*3bf0*/  UMOV UR54, UR7 ;  /* 0x0000000700367c82 */ /* 0x000fe20008000000 */
[----:B------:R-:W-:Y:S01]  /*3c00*/  UMOV UR55, 0x40000040 ;  /* 0x4000004000377882 */ /* 0x000fe20000000000 */
        /* <DEDUP_REMOVED lines=35> */
.L_x_2209:
[----:B------:R-:W-:Y:S01]  /*3e40*/  R2UR UR4, R212 ;  /* 0x00000000d40472ca */ /* 0x000fe200000e0000 */
[----:B------:R-:W-:Y:S01]  /*3e50*/  ULDC UR6, c[0x0][0x9d8] ;  /* 0x0002760000067ab9 */ /* 0x000fe20000000800 */
[----:B------:R-:W-:Y:S01]  /*3e60*/  R2UR UR7, R213 ;  /* 0x00000000d50772ca */ /* 0x000fe200000e0000 */
[----:B------:R-:W-:Y:S01]  /*3e70*/  ULDC UR10, c[0x0][0x2f0] ;  /* 0x0000bc00000a7ab9 */ /* 0x000fe20000000800 */
[----:B------:R-:W-:Y:S01]  /*3e80*/  R2UR UR18, R23 ;  /* 0x00000000171272ca */ /* 0x000fe200000e0000 */
[----:B------:R-:W-:Y:S01]  /*3e90*/  FMUL.FTZ R49, R49, UR6 ;  /* 0x0000000631317c20 */ /* 0x000fe20008410000 */
[----:B------:R-:W-:Y:S01]  /*3ea0*/  FMUL.FTZ R58, R58, UR6 ;  /* 0x000000063a3a7c20 */ /* 0x000fe20008410000 */
[----:B------:R-:W-:Y:S01]  /*3eb0*/  FMUL.FTZ R59, R59, UR6 ;  /* 0x000000063b3b7c20 */ /* 0x000fe20008410000 */
[----:B------:R-:W-:Y:S01]  /*3ec0*/  FMUL.FTZ R62, R62, UR6 ;  /* 0x000000063e3e7c20 */ /* 0x000fe20008410000 */
[----:B------:R0:W-:Y:S01]  /*3ed0*/  MUFU.TANH R68, R49 ;  /* 0x0000003100447308 */ /* 0x0001e20000002400 */
[----:B------:R-:W-:Y:S01]  /*3ee0*/  FMUL.FTZ R63, R63, UR6 ;  /* 0x000000063f3f7c20 */ /* 0x000fe20008410000 */
[----:B------:R-:W-:Y:S01]  /*3ef0*/  ULDC UR14, c[0x0][0x288] ;  /* 0x0000a200000e7ab9 */ /* 0x000fe20000000800 */
[----:B------:R-:W-:Y:S01]  /*3f00*/  FMUL.FTZ R50, R50, UR6 ;  /* 0x0000000632327c20 */ /* 0x000fe20008410000 */
[----:B------:R-:W-:Y:S01]  /*3f10*/  UISETP.NE.AND UP0, UPT, UR4, URZ, UPT ;  /* 0x0000003f0400728c */ /* 0x000fe2000bf05270 */
[----:B------:R-:W-:Y:S01]  /*3f20*/  FMUL.FTZ R56, R56, UR6 ;  /* 0x0000000638387c20 */ /* 0x000fe20008410000 */
[----:B------:R-:W-:-:S02]  /*3f30*/  VIADD R3, R215, UR7 ;  /* 0x00000007d7037c36 */ /* 0x000fc40008000000 */
[----:B------:R-:W-:Y:S01]  /*3f40*/  FMUL.FTZ R57, R57, UR6 ;  /* 0x0000000639397c20 */ /* 0x000fe20008410000 */
[----:B------:R-:W1:Y:S01]  /*3f50*/  MUFU.TANH R58, R58 ;  /* 0x0000003a003a7308 */ /* 0x000e620000002400 */
[----:B0-----:R-:W-:Y:S01]  /*3f60*/  MOV R49, UR10 ;  /* 0x0000000a00317c02 */ /* 0x001fe20008000f00 */
[----:B------:R-:W-:Y:S01]  /*3f70*/  FMUL.FTZ R52, R52, UR6 ;  /* 0x0000000634347c20 */ /* 0x000fe20008410000 */
[----:B------:R-:W-:Y:S01]  /*3f80*/  PLOP3.LUT P1, PT, PT, PT, UP0, 0x80, 0x0 ;  /* 0x000000000000781c */ /* 0x000fe20003f2f008 */
[----:B------:R-:W-:Y:S01]  /*3f90*/  FMUL.FTZ R51, R51, UR6 ;  /* 0x0000000633337c20 */ /* 0x000fe20008410000 */
[----:B------:R-:W-:Y:S01]  /*3fa0*/  PLOP3.LUT P2, PT, PT, PT, UP0, 0x80, 0x0 ;  /* 0x000000000000781c */ /* 0x000fe20003f4f008 */
[----:B------:R-:W-:Y:S01]  /*3fb0*/  FMUL.FTZ R42, R42, UR6 ;  /* 0x000000062a2a7c20 */ /* 0x000fe20008410000 */
[----:B------:R-:W-:Y:S01]  /*3fc0*/  @UP0 ULDC UR4, c[0x0][0x44c] ;  /* 0x0001130000040ab9 */ /* 0x000fe20000000800 */
        /* <DEDUP_REMOVED lines=8> */
[----:B------:R-:W-:Y:S01]  /*4050*/  @P1 IMAD.HI.U32 R2, R3, UR4, RZ ;  /* 0x0000000403021c27 */ /* 0x000fe2000f8e00ff */
[----:B------:R-:W-:Y:S01]  /*4060*/  @UP0 ULDC UR4, c[0x0][0x450] ;  /* 0x0001140000040ab9 */ /* 0x000fe20000000800 */
[----:B------:R-:W2:Y:S02]  /*4070*/  MUFU.TANH R62, R62 ;  /* 0x0000003e003e7308 */ /* 0x000ea40000002400 */
[----:B------:R-:W-:Y:S01]  /*4080*/  FMUL.FTZ R35, R35, UR6 ;  /* 0x0000000623237c20 */ /* 0x000fe20008410000 */
[----:B------:R-:W-:Y:S01]  /*4090*/  FMUL.FTZ R34, R34, UR6 ;  /* 0x0000000622227c20 */ /* 0x000fe20008410000 */
[----:B------:R-:W-:Y:S01]  /*40a0*/  @P2 SHF.R.U32.HI R3, RZ, UR4, R2 ;  /* 0x00000004ff032c19 */ /* 0x000fe20008011602 */
[----:B------:R-:W-:Y:S01]  /*40b0*/  UIMAD UR4, UR61, -0x50, URZ ;  /* 0xffffffb03d0478a4 */ /* 0x000fe2000f8e023f */
[----:B------:R-:W-:Y:S01]  /*40c0*/  FMUL.FTZ R38, R38, UR6 ;  /* 0x0000000626267c20 */ /* 0x000fe20008410000 */
[----:B------:R-:W-:Y:S01]  /*40d0*/  FMUL.FTZ R39, R39, UR6 ;  /* 0x0000000627277c20 */ /* 0x000fe20008410000 */
[----:B------:R-:W-:Y:S01]  /*40e0*/  FMUL.FTZ R26, R26, UR6 ;  /* 0x000000061a1a7c20 */ /* 0x000fe20008410000 */
[----:B------:R-:W3:Y:S01]  /*40f0*/  SHFL.IDX PT, R18, R3, 0x1, 0x1c1f ;  /* 0x003c1f0003127f89 */ /* 0x000ee200000e0000 */
[----:B------:R-:W-:Y:S01]  /*4100*/  UIADD3 UR5, UR4, 0x51, URZ ;  /* 0x0000005104057890 */ /* 0x000fe2000fffe03f */
[----:B------:R-:W4:Y:S01]  /*4110*/  MUFU.TANH R63, R63 ;  /* 0x0000003f003f7308 */ /* 0x000f220000002400 */
[----:B------:R-:W-:Y:S01]  /*4120*/  UIMAD UR4, UR18, UR10, UR4 ;  /* 0x0000000a120472a4 */ /* 0x000fe2000f8e0204 */
[----:B------:R-:W-:Y:S01]  /*4130*/  FMUL.FTZ R27, R27, UR6 ;  /* 0x000000061b1b7c20 */ /* 0x000fe20008410000 */
[----:B------:R-:W-:Y:S01]  /*4140*/  FMUL.FTZ R30, R30, UR6 ;  /* 0x000000061e1e7c20 */ /* 0x000fe20008410000 */
[----:B------:R-:W-:Y:S01]  /*4150*/  FMUL.FTZ R31, R31, UR6 ;  /* 0x000000061f1f7c20 */ /* 0x000fe20008410000 */
[----:B------:R-:W-:Y:S01]  /*4160*/  IMAD.U32 R5, RZ, RZ, UR5 ;  /* 0x00000005ff057e24 */ /* 0x000fe2000f8e00ff */
[----:B------:R-:W-:Y:S01]  /*4170*/  UIADD3 UR4, UR4, 0x50, URZ ;  /* 0x0000005004047890 */ /* 0x000fe2000fffe03f */
[----:B------:R-:W-:Y:S01]  /*4180*/  FMUL.FTZ R61, R61, UR6 ;  /* 0x000000063d3d7c20 */ /* 0x000fe20008410000 */
[----:B------:R-:W-:Y:S01]  /*4190*/  MUFU.TANH R50, R50 ;  /* 0x0000003200327308 */ /* 0x000fe20000002400 */
[----:B------:R-:W-:Y:S01]  /*41a0*/  IMAD R2, R214, -0x2, R5 ;  /* 0xfffffffed6027824 */ /* 0x000fe200078e0205 */
[----:B------:R-:W5:Y:S01]  /*41b0*/  SHFL.IDX PT, R3, R3, RZ, 0x1c1f ;  /* 0x001c1fff03037589 */ /* 0x000f6200000e0000 */
[----:B------:R-:W-:Y:S01]  /*41c0*/  FMUL.FTZ R53, R53, UR6 ;  /* 0x0000000635357c20 */ /* 0x000fe20008410000 */
[----:B------:R-:W-:-:S02]  /*41d0*/  IMAD.U32 R21, RZ, RZ, UR4 ;  /* 0x00000004ff157e24 */ /* 0x000fc4000f8e00ff */
[----:B------:R-:W-:Y:S01]  /*41e0*/  FMUL.FTZ R40, R40, UR6 ;  /* 0x0000000628287c20 */ /* 0x000fe20008410000 */
[----:B------:R-:W-:Y:S02]  /*41f0*/  IMAD R5, R49, UR18, R2 ;  /* 0x0000001231057c24 */ /* 0x000fe4000f8e0202 */
[----:B------:R-:W-:Y:S01]  /*4200*/  FMUL.FTZ R24, R24, UR6 ;  /* 0x0000000618187c20 */ /* 0x000fe20008410000 */
[----:B------:R-:W-:Y:S01]  /*4210*/  IMAD R4, R214, -0x2, R21 ;  /* 0xfffffffed6047824 */ /* 0x000fe200078e0215 */
[----:B------:R-:W-:Y:S01]  /*4220*/  MUFU.TANH R20, R56 ;  /* 0x0000003800147308 */ /* 0x000fe20000002400 */
[----:B------:R-:W-:Y:S01]  /*4230*/  FMUL.FTZ R41, R41, UR6 ;  /* 0x0000000629297c20 */ /* 0x000fe20008410000 */
[----:B------:R-:W-:Y:S01]  /*4240*/  FMUL.FTZ R44, R44, UR6 ;  /* 0x000000062c2c7c20 */ /* 0x000fe20008410000 */
[----:B------:R-:W-:Y:S01]  /*4250*/  FMUL.FTZ R25, R25, UR6 ;  /* 0x0000000619197c20 */ /* 0x000fe20008410000 */
[----:B------:R-:W-:Y:S01]  /*4260*/  FMUL.FTZ R45, R45, UR6 ;  /* 0x000000062d2d7c20 */ /* 0x000fe20008410000 */
[----:B---3--:R-:W-:Y:S01]  /*4270*/  IADD3 R21, R18, -UR14, R5 ;  /* 0x8000000e12157c10 */ /* 0x008fe2000fffe005 */
[----:B------:R-:W-:-:S02]  /*4280*/  VIADD R5, R5, -UR14 ;  /* 0x8000000e05057c36 */ /* 0x000fc40008000000 */
[----:B------:R-:W-:Y:S01]  /*4290*/  FMUL.FTZ R32, R32, UR6 ;  /* 0x0000000620207c20 */ /* 0x000fe20008410000 */
[----:B------:R-:W-:Y:S01]  /*42a0*/  MUFU.TANH R64, R57 ;  /* 0x0000003900407308 */ /* 0x000fe20000002400 */
[----:B------:R-:W-:Y:S01]  /*42b0*/  VIMNMX R21, R4, R21, PT ;  /* 0x0000001504157248 */ /* 0x000fe20003fe0100 */
[----:B------:R-:W-:Y:S01]  /*42c0*/  FMUL.FTZ R33, R33, UR6 ;  /* 0x0000000621217c20 */ /* 0x000fe20008410000 */
[----:B------:R-:W-:Y:S01]  /*42d0*/  FMUL.FTZ R28, R28, UR6 ;  /* 0x000000061c1c7c20 */ /* 0x000fe20008410000 */
[----:B------:R-:W-:Y:S01]  /*42e0*/  FMUL.FTZ R36, R36, UR6 ;  /* 0x0000000624247c20 */ /* 0x000fe20008410000 */
[----:B------:R-:W-:Y:S01]  /*42f0*/  ISETP.GT.AND P1, PT, R21, RZ, PT ;  /* 0x000000ff1500720c */ /* 0x000fe20003f24270 */
[----:B------:R-:W-:Y:S01]  /*4300*/  FMUL.FTZ R29, R29, UR6 ;  /* 0x000000061d1d7c20 */ /* 0x000fe20008410000 */
[C---:B------:R-:W-:Y:S01]  /*4310*/  ISETP.GT.AND P2, PT, R21.reuse, 0x1, PT ;  /* 0x000000011500780c */ /* 0x040fe20003f44270 */
[----:B------:R-:W-:Y:S01]  /*4320*/  MUFU.TANH R69, R52 ;  /* 0x0000003400457308 */ /* 0x000fe20000002400 */
[----:B------:R-:W-:Y:S01]  /*4330*/  ISETP.GT.AND P3, PT, R21, 0x8, PT ;  /* 0x000000081500780c */ /* 0x000fe20003f64270 */
[----:B------:R-:W-:Y:S01]  /*4340*/  ULDC UR5, c[0x0][0x988] ;  /* 0x0002620000057ab9 */ /* 0x000fe20000000800 */
[----:B-----5:R-:W-:Y:S01]  /*4350*/  VIADDMNMX R5, R3, R5, R4, PT ;  /* 0x0000000503057246 */ /* 0x020fe20003800104 */
[----:B------:R-:W-:Y:S01]  /*4360*/  FMUL.FTZ R37, R37, UR6 ;  /* 0x0000000625257c20 */ /* 0x000fe20008410000 */
[----:B------:R-:W-:Y:S01]  /*4370*/  R2UR UR4, R0 ;  /* 0x00000000000472ca */ /* 0x000fe200000e0000 */
[----:B------:R-:W-:Y:S01]  /*4380*/  @UP0 ULDC UR6, c[0x0][0x44c] ;  /* 0x0001130000060ab9 */ /* 0x000fe20000000800 */
[----:B------:R-:W-:Y:S01]  /*4390*/  UMOV UR11, UR7 ;  /* 0x00000007000b7c82 */ /* 0x000fe20008000000 */
[----:B------:R-:W3:Y:S01]  /*43a0*/  MUFU.TANH R56, R51 ;  /* 0x0000003300387308 */ /* 0x000ee20000002400 */
[----:B------:R-:W-:Y:S01]  /*43b0*/  UIMAD.WIDE.U32 UR6, UR7, UR6, URZ ;  /* 0x00000006070672a5 */ /* 0x000fe2000f8e003f */
[----:B------:R-:W-:Y:S01]  /*43c0*/  CS2R R150, SRZ ;  /* 0x0000000000967805 */ /* 0x000fe2000001ff00 */
[----:B------:R-:W-:Y:S01]  /*43d0*/  @UP0 ULDC UR15, c[0x0][0x450] ;  /* 0x00011400000f0ab9 */ /* 0x000fe20000000800 */
[----:B------:R-:W-:Y:S01]  /*43e0*/  UIMAD UR10, UR18, UR10, -UR14 ;  /* 0x0000000a120a72a4 */ /* 0x000fe2000f8e0a0e */
[----:B------:R-:W5:Y:S01]  /*43f0*/  S2UR UR18, SR_CgaCtaId ;  /* 0x00000000001279c3 */ /* 0x000f620000008800 */
[----:B------:R-:W-:Y:S01]  /*4400*/  @UP0 USHF.R.U32.HI UR11, URZ, UR15, UR7 ;  /* 0x0000000f3f0b0299 */ /* 0x000fe20008011607 */
[----:B------:R-:W-:Y:S01]  /*4410*/  CS2R R148, SRZ ;  /* 0x0000000000947805 */ /* 0x000fe2000001ff00 */
[----:B------:R1:W-:Y:S01]  /*4420*/  MUFU.TANH R52, R42 ;  /* 0x0000002a00347308 */ /* 0x0003e20000002400 */
[----:B------:R-:W-:Y:S01]  /*4430*/  UIADD3 UR61, UR61, -0x2, URZ ;  /* 0xfffffffe3d3d7890 */ /* 0x000fe2000fffe03f */
[----:B------:R-:W-:Y:S01]  /*4440*/  CS2R R146, SRZ ;  /* 0x0000000000927805 */ /* 0x000fe2000001ff00 */
[----:B------:R-:W-:Y:S01]  /*4450*/  UIADD3 UR6, UR10, UR11, URZ ;  /* 0x0000000b0a067290 */ /* 0x000fe2000fffe03f */
[----:B------:R-:W-:Y:S01]  /*4460*/  CS2R R144, SRZ ;  /* 0x0000000000907805 */ /* 0x000fe2000001ff00 */
[----:B------:R-:W-:Y:S01]  /*4470*/  UIADD3 UR4, UR4, 0x38840, URZ ;  /* 0x0003884004047890 */ /* 0x000fe2000fffe03f */
[----:B------:R-:W-:Y:S01]  /*4480*/  CS2R R142, SRZ ;  /* 0x00000000008e7805 */ /* 0x000fe2000001ff00 */
[----:B------:R-:W-:Y:S01]  /*4490*/  UIMAD.WIDE UR6, UR6, 0x66666667, URZ ;  /* 0x66666667060678a5 */ /* 0x000fe2000f8e023f */
[----:B------:R0:W-:Y:S01]  /*44a0*/  MUFU.TANH R57, R43 ;  /* 0x0000002b00397308 */ /* 0x0001e20000002400 */
[----:B-1----:R-:W-:-:S02]  /*44b0*/  FSEL R42, R58, -INF , P1 ;  /* 0xff8000003a2a7808 */ /* 0x002fc40000800000 */
[----:B------:R-:W-:Y:S02]  /*44c0*/  CS2R R140, SRZ ;  /* 0x00000000008c7805 */ /* 0x000fe4000001ff00 */
[----:B------:R-:W-:Y:S01]  /*44d0*/  ISETP.GT.AND P1, PT, R21, 0x9, PT ;  /* 0x000000091500780c */ /* 0x000fe20003f24270 */
[----:B------:R-:W-:Y:S01]  /*44e0*/  USHF.R.U32.HI UR6, URZ, 0x1f, UR7 ;  /* 0x0000001f3f067899 */ /* 0x000fe20008011607 */
[----:B------:R-:W-:Y:S02]  /*44f0*/  CS2R R138, SRZ ;  /* 0x00000000008a7805 */ /* 0x000fe4000001ff00 */
[----:B------:R-:W-:Y:S02]  /*4500*/  CS2R R136, SRZ ;  /* 0x0000000000887805 */ /* 0x000fe4000001ff00 */
[----:B------:R-:W-:Y:S01]  /*4510*/  CS2R R134, SRZ ;  /* 0x0000000000867805 */ /* 0x000fe2000001ff00 */
[----:B------:R-:W-:Y:S01]  /*4520*/  MUFU.TANH R65, R60 ;  /* 0x0000003c00417308 */ /* 0x000fe20000002400 */
[----:B0-----:R-:W-:Y:S01]  /*4530*/  FSEL R43, R59, -INF , P2 ;  /* 0xff8000003b2b7808 */ /* 0x001fe20001000000 */
[----:B------:R-:W-:Y:S01]  /*4540*/  ULEA.HI.SX32 UR6, UR7, UR6, 0x1b ;  /* 0x0000000607067291 */ /* 0x000fe2000f8fda3f */
[----:B------:R-:W-:-:S02]  /*4550*/  ISETP.GT.AND P2, PT, R21, 0x10, PT ;  /* 0x000000101500780c */ /* 0x000fc40003f44270 */
[----:B------:R-:W-:Y:S02]  /*4560*/  CS2R R132, SRZ ;  /* 0x0000000000847805 */ /* 0x000fe4000001ff00 */
[----:B------:R-:W-:Y:S01]  /*4570*/  FMNMX.FTZ R49, R42, R43, !PT ;  /* 0x0000002b2a317209 */ /* 0x000fe20007810000 */
[----:B------:R-:W-:Y:S01]  /*4580*/  UISETP.LT.AND UP0, UPT, URZ, UR6, UPT ;  /* 0x000000063f00728c */ /* 0x000fe2000bf01270 */
[----:B------:R-:W-:Y:S01]  /*4590*/  CS2R R130, SRZ ;  /* 0x0000000000827805 */ /* 0x000fe2000001ff00 */
[----:B------:R-:W0:Y:S01]  /*45a0*/  MUFU.TANH R54, R54 ;  /* 0x0000003600367308 */ /* 0x000e220000002400 */
[----:B-----5:R-:W-:Y:S01]  /*45b0*/  UPRMT UR4, UR18, 0x654, UR4 ;  /* 0x0000065412047896 */ /* 0x020fe20008000004 */
[----:B------:R-:W-:Y:S01]  /*45c0*/  CS2R R128, SRZ ;  /* 0x0000000000807805 */ /* 0x000fe2000001ff00 */
[----:B------:R-:W-:Y:S01]  /*45d0*/  USEL UR10, URZ, UR6, !UP0 ;  /* 0x000000063f0a7287 */ /* 0x000fe2000c000000 */
[----:B------:R-:W-:Y:S02]  /*45e0*/  CS2R R126, SRZ ;  /* 0x00000000007e7805 */ /* 0x000fe4000001ff00 */
[----:B------:R-:W-:-:S02]  /*45f0*/  CS2R R124, SRZ ;  /* 0x00000000007c7805 */ /* 0x000fc4000001ff00 */
[----:B------:R-:W-:Y:S01]  /*4600*/  CS2R R122, SRZ ;  /* 0x00000000007a7805 */ /* 0x000fe2000001ff00 */
[----:B------:R-:W-:Y:S01]  /*4610*/  UISETP.GE.AND UP0, UPT, UR61, UR10, UPT ;  /* 0x0000000a3d00728c */ /* 0x000fe2000bf06270 */
[----:B------:R2:W-:Y:S01]  /*4620*/  MUFU.TANH R60, R46 ;  /* 0x0000002e003c7308 */ /* 0x0005e20000002400 */
[----:B------:R-:W-:Y:S01]  /*4630*/  IMAD.U32 R229, RZ, RZ, UR10 ;  /* 0x0000000affe57e24 */ /* 0x000fe2000f8e00ff */
[----:B------:R-:W-:Y:S01]  /*4640*/  SYNCS.ARRIVE.TRANS64.RED.A1T0 RZ, [UR4], RZ ;  /* 0x000000ffffff79a7 */ /* 0x000fe20008100404 */
[----:B------:R-:W-:Y:S02]  /*4650*/  CS2R R120, SRZ ;  /* 0x0000000000787805 */ /* 0x000fe4000001ff00 */
[----:B------:R-:W-:Y:S02]  /*4660*/  CS2R R118, SRZ ;  /* 0x0000000000767805 */ /* 0x000fe4000001ff00 */
[----:B------:R-:W-:Y:S02]  /*4670*/  CS2R R116, SRZ ;  /* 0x0000000000747805 */ /* 0x000fe4000001ff00 */
[----:B------:R-:W-:-:S02]  /*4680*/  CS2R R114, SRZ ;  /* 0x0000000000727805 */ /* 0x000fc4000001ff00 */
[----:B------:R-:W-:Y:S01]  /*4690*/  CS2R R112, SRZ ;  /* 0x0000000000707805 */ /* 0x000fe2000001ff00 */
[----:B------:R-:W1:Y:S01]  /*46a0*/  MUFU.TANH R55, R55 ;  /* 0x0000003700377308 */ /* 0x000e620000002400 */
[----:B--2---:R-:W-:Y:S02]  /*46b0*/  FSEL R46, R62, -INF , P3 ;  /* 0xff8000003e2e7808 */ /* 0x004fe40001800000 */
[----:B------:R-:W-:Y:S02]  /*46c0*/  CS2R R110, SRZ ;  /* 0x00000000006e7805 */ /* 0x000fe4000001ff00 */
[----:B------:R-:W-:Y:S02]  /*46d0*/  ISETP.GT.AND P3, PT, R5, 0x8, PT ;  /* 0x000000080500780c */ /* 0x000fe40003f64270 */
[----:B------:R-:W-:Y:S02]  /*46e0*/  CS2R R108, SRZ ;  /* 0x00000000006c7805 */ /* 0x000fe4000001ff00 */
[----:B------:R-:W-:-:S02]  /*46f0*/  FMNMX.FTZ R2, R46, R49, !PT ;  /* 0x000000312e027209 */ /* 0x000fc40007810000 */
[----:B------:R-:W-:Y:S02]  /*4700*/  CS2R R106, SRZ ;  /* 0x00000000006a7805 */ /* 0x000fe4000001ff00 */
[----:B------:R-:W-:Y:S01]  /*4710*/  CS2R R104, SRZ ;  /* 0x0000000000687805 */ /* 0x000fe2000001ff00 */
[----:B------:R4:W2:Y:S01]  /*4720*/  MUFU.TANH R18, R47 ;  /* 0x0000002f00127308 */ /* 0x0008a20000002400 */
[----:B------:R-:W-:Y:S02]  /*4730*/  CS2R R102, SRZ ;  /* 0x0000000000667805 */ /* 0x000fe4000001ff00 */
[----:B------:R-:W-:Y:S02]  /*4740*/  CS2R R100, SRZ ;  /* 0x0000000000647805 */ /* 0x000fe4000001ff00 */
[----:B------:R-:W-:Y:S02]  /*4750*/  CS2R R98, SRZ ;  /* 0x0000000000627805 */ /* 0x000fe4000001ff00 */
[----:B------:R-:W-:-:S02]  /*4760*/  CS2R R96, SRZ ;  /* 0x0000000000607805 */ /* 0x000fc4000001ff00 */
[----:B------:R-:W-:Y:S02]  /*4770*/  CS2R R94, SRZ ;  /* 0x00000000005e7805 */ /* 0x000fe4000001ff00 */
[----:B------:R-:W-:Y:S02]  /*4780*/  CS2R R92, SRZ ;  /* 0x00000000005c7805 */ /* 0x000fe4000001ff00 */
[----:B------:R-:W-:Y:S01]  /*4790*/  CS2R R90, SRZ ;  /* 0x00000000005a7805 */ /* 0x000fe2000001ff00 */
[----:B------:R5:W-:Y:S01]  /*47a0*/  MUFU.TANH R67, R48 ;  /* 0x0000003000437308 */ /* 0x000be20000002400 */
[----:B----4-:R-:W-:Y:S02]  /*47b0*/  FSEL R47, R63, -INF , P1 ;  /* 0xff8000003f2f7808 */ /* 0x010fe40000800000 */
[----:B------:R-:W-:Y:S02]  /*47c0*/  CS2R R88, SRZ ;  /* 0x0000000000587805 */ /* 0x000fe4000001ff00 */
[----:B------:R-:W-:-:S02]  /*47d0*/  ISETP.GT.AND P1, PT, R21, 0x11, PT ;  /* 0x000000111500780c */ /* 0x000fc40003f24270 */
[----:B------:R-:W-:Y:S02]  /*47e0*/  CS2R R86, SRZ ;  /* 0x0000000000567805 */ /* 0x000fe4000001ff00 */
[----:B------:R-:W-:Y:S02]  /*47f0*/  FMNMX.FTZ R51, R47, R2, !PT ;  /* 0x000000022f337209 */ /* 0x000fe40007810000 */
[----:B------:R-:W-:Y:S02]  /*4800*/  CS2R R84, SRZ ;  /* 0x0000000000547805 */ /* 0x000fe4000001ff00 */
[----:B---3--:R-:W-:Y:S01]  /*4810*/  FSEL R49, R56, -INF , P1 ;  /* 0xff80000038317808 */ /* 0x008fe20000800000 */
[----:B------:R3:W-:Y:S01]  /*4820*/  MUFU.TANH R58, R35 ;  /* 0x00000023003a7308 */ /* 0x0007e20000002400 */
[----:B-----5:R-:W-:Y:S02]  /*4830*/  FSEL R48, R50, -INF , P2 ;  /* 0xff80000032307808 */ /* 0x020fe40001000000 */
[----:B------:R-:W-:-:S02]  /*4840*/  CS2R R82, SRZ ;  /* 0x0000000000527805 */ /* 0x000fc4000001ff00 */
[C---:B------:R-:W-:Y:S02]  /*4850*/  ISETP.GT.AND P2, PT, R21.reuse, 0x18, PT ;  /* 0x000000181500780c */ /* 0x040fe40003f44270 */
[----:B------:R-:W-:Y:S02]  /*4860*/  CS2R R80, SRZ ;  /* 0x0000000000507805 */ /* 0x000fe4000001ff00 */
[----:B------:R-:W-:Y:S02]  /*4870*/  FMNMX.FTZ R2, R48, R51, !PT ;  /* 0x0000003330027209 */ /* 0x000fe40007810000 */
[----:B------:R-:W-:Y:S02]  /*4880*/  CS2R R78, SRZ ;  /* 0x00000000004e7805 */ /* 0x000fe4000001ff00 */
[----:B------:R-:W-:Y:S01]  /*4890*/  ISETP.GT.AND P1, PT, R21, 0x19, PT ;  /* 0x000000191500780c */ /* 0x000fe20003f24270 */
[----:B------:R-:W4:Y:S01]  /*48a0*/  MUFU.TANH R34, R34 ;  /* 0x0000002200227308 */ /* 0x000f220000002400 */
[----:B0-----:R-:W-:-:S02]  /*48b0*/  FSEL R50, R54, -INF , P2 ;  /* 0xff80000036327808 */ /* 0x001fc40001000000 */
[----:B------:R-:W-:Y:S02]  /*48c0*/  CS2R R76, SRZ ;  /* 0x00000000004c7805 */ /* 0x000fe4000001ff00 */
[----:B---3--:R-:W-:Y:S02]  /*48d0*/  FMNMX.FTZ R35, R49, R2, !PT ;  /* 0x0000000231237209 */ /* 0x008fe40007810000 */
[----:B------:R-:W-:Y:S02]  /*48e0*/  CS2R R74, SRZ ;  /* 0x00000000004a7805 */ /* 0x000fe4000001ff00 */
[----:B------:R-:W-:Y:S02]  /*48f0*/  ISETP.GT.AND P2, PT, R21, 0x20, PT ;  /* 0x000000201500780c */ /* 0x000fe40003f44270 */
[----:B------:R-:W-:Y:S02]  /*4900*/  CS2R R72, SRZ ;  /* 0x0000000000487805 */ /* 0x000fe4000001ff00 */
[----:B-1----:R-:W-:Y:S01]  /*4910*/  FSEL R51, R55, -INF , P1 ;  /* 0xff80000037337808 */ /* 0x002fe20000800000 */
[----:B------:R-:W0:Y:S01]  /*4920*/  MUFU.TANH R38, R38 ;  /* 0x0000002600267308 */ /* 0x000e220000002400 */
[----:B------:R-:W-:-:S02]  /*4930*/  FMNMX.FTZ R2, R50, R35, !PT ;  /* 0x0000002332027209 */ /* 0x000fc40007810000 */
[----:B------:R-:W-:Y:S02]  /*4940*/  ISETP.GT.AND P1, PT, R21, 0x21, PT ;  /* 0x000000211500780c */ /* 0x000fe40003f24270 */
[----:B------:R-:W-:Y:S02]  /*4950*/  FSEL R52, R52, -INF , P2 ;  /* 0xff80000034347808 */ /* 0x000fe40001000000 */
[----:B------:R-:W-:Y:S01]  /*4960*/  FMNMX.FTZ R35, R51, R2, !PT ;  /* 0x0000000233237209 */ /* 0x000fe20007810000 */
[----:B------:R-:W1:Y:S01]  /*4970*/  MUFU.TANH R39, R39 ;  /* 0x0000002700277308 */ /* 0x000e620000002400 */
[----:B------:R-:W-:Y:S02]  /*4980*/  ISETP.GT.AND P2, PT, R21, 0x28, PT ;  /* 0x000000281500780c */ /* 0x000fe40003f44270 */
[----:B------:R-:W-:Y:S02]  /*4990*/  FSEL R54, R57, -INF , P1 ;  /* 0xff80000039367808 */ /* 0x000fe40000800000 */
[----:B------:R-:W-:-:S02]  /*49a0*/  FMNMX.FTZ R35, R52, R35, !PT ;  /* 0x0000002334237209 */ /* 0x000fc40007810000 */
[C---:B------:R-:W-:Y:S01]  /*49b0*/  ISETP.GT.AND P1, PT, R21.reuse, 0x29, PT ;  /* 0x000000291500780c */ /* 0x040fe20003f24270 */
[----:B------:R-:W-:Y:S01]  /*49c0*/  MUFU.TANH R26, R26 ;  /* 0x0000001a001a7308 */ /* 0x000fe20000002400 */
[----:B------:R-:W-:Y:S02]  /*49d0*/  FSEL R55, R60, -INF , P2 ;  /* 0xff8000003c377808 */ /* 0x000fe40001000000 */
[----:B------:R-:W-:Y:S02]  /*49e0*/  FMNMX.FTZ R2, R54, R35, !PT ;  /* 0x0000002336027209 */ /* 0x000fe40007810000 */
[----:B------:R-:W-:Y:S02]  /*49f0*/  ISETP.GT.AND P2, PT, R21, 0x30, PT ;  /* 0x000000301500780c */ /* 0x000fe40003f44270 */
[----:B--2---:R-:W-:Y:S01]  /*4a00*/  FSEL R56, R18, -INF , P1 ;  /* 0xff80000012387808 */ /* 0x004fe20000800000 */
[----:B------:R2:W3:Y:S01]  /*4a10*/  MUFU.TANH R62, R27 ;  /* 0x0000001b003e7308 */ /* 0x0004e20000002400 */
[----:B------:R-:W-:-:S02]  /*4a20*/  FMNMX.FTZ R35, R55, R2, !PT ;  /* 0x0000000237237209 */ /* 0x000fc40007810000 */
[C---:B------:R-:W-:Y:S02]  /*4a30*/  ISETP.GT.AND P1, PT, R21.reuse, 0x31, PT ;  /* 0x000000311500780c */ /* 0x040fe40003f24270 */
[----:B----4-:R-:W-:Y:S02]  /*4a40*/  FSEL R57, R34, -INF , P2 ;  /* 0xff80000022397808 */ /* 0x010fe40001000000 */
[----:B------:R-:W-:Y:S01]  /*4a50*/  FMNMX.FTZ R2, R56, R35, !PT ;  /* 0x0000002338027209 */ /* 0x000fe20007810000 */
[----:B------:R-:W4:Y:S01]  /*4a60*/  MUFU.TANH R30, R30 ;  /* 0x0000001e001e7308 */ /* 0x000f220000002400 */
[----:B------:R-:W-:Y:S02]  /*4a70*/  ISETP.GT.AND P2, PT, R21, 0x38, PT ;  /* 0x000000381500780c */ /* 0x000fe40003f44270 */
[----:B------:R-:W-:Y:S02]  /*4a80*/  FSEL R58, R58, -INF , P1 ;  /* 0xff8000003a3a7808 */ /* 0x000fe40000800000 */
[----:B--2---:R-:W-:-:S02]  /*4a90*/  FMNMX.FTZ R27, R57, R2, !PT ;  /* 0x00000002391b7209 */ /* 0x004fc40007810000 */
[C---:B------:R-:W-:Y:S01]  /*4aa0*/  ISETP.GT.AND P1, PT, R21.reuse, 0x39, PT ;  /* 0x000000391500780c */ /* 0x040fe20003f24270 */
[----:B------:R-:W2:Y:S01]  /*4ab0*/  MUFU.TANH R31, R31 ;  /* 0x0000001f001f7308 */ /* 0x000ea20000002400 */
[----:B0-----:R-:W-:Y:S02]  /*4ac0*/  FSEL R59, R38, -INF , P2 ;  /* 0xff800000263b7808 */ /* 0x001fe40001000000 */
[----:B------:R-:W-:Y:S02]  /*4ad0*/  FMNMX.FTZ R2, R58, R27, !PT ;  /* 0x0000001b3a027209 */ /* 0x000fe40007810000 */
[----:B------:R-:W-:Y:S02]  /*4ae0*/  ISETP.GT.AND P2, PT, R21, 0x40, PT ;  /* 0x000000401500780c */ /* 0x000fe40003f44270 */
[----:B-1----:R-:W-:Y:S01]  /*4af0*/  FSEL R60, R39, -INF , P1 ;  /* 0xff800000273c7808 */ /* 0x002fe20000800000 */
[----:B------:R0:W1:Y:S01]  /*4b00*/  MUFU.TANH R66, R61 ;  /* 0x0000003d00427308 */ /* 0x0000620000002400 */
[----:B------:R-:W-:-:S02]  /*4b10*/  FMNMX.FTZ R27, R59, R2, !PT ;  /* 0x000000023b1b7209 */ /* 0x000fc40007810000 */
[C---:B------:R-:W-:Y:S02]  /*4b20*/  ISETP.GT.AND P1, PT, R21.reuse, 0x41, PT ;  /* 0x000000411500780c */ /* 0x040fe40003f24270 */
[----:B------:R-:W-:Y:S02]  /*4b30*/  FMNMX.FTZ R2, R60, R27, !PT ;  /* 0x0000001b3c027209 */ /* 0x000fe40007810000 */
[----:B---3--:R-:W-:Y:S01]  /*4b40*/  FSEL R62, R62, -INF , P1 ;  /* 0xff8000003e3e7808 */ /* 0x008fe20000800000 */
[----:B------:R-:W3:Y:S01]  /*4b50*/  MUFU.TANH R53, R53 ;  /* 0x0000003500357308 */ /* 0x000ee20000002400 */
[----:B0-----:R-:W-:Y:S02]  /*4b60*/  FSEL R61, R26, -INF , P2 ;  /* 0xff8000001a3d7808 */ /* 0x001fe40001000000 */
[----:B------:R-:W-:Y:S02]  /*4b70*/  ISETP.GT.AND P2, PT, R21, 0x48, PT ;  /* 0x000000481500780c */ /* 0x000fe40003f44270 */
[----:B------:R-:W-:-:S02]  /*4b80*/  FMNMX.FTZ R27, R61, R2, !PT ;  /* 0x000000023d1b7209 */ /* 0x000fc40007810000 */
[----:B------:R-:W-:Y:S01]  /*4b90*/  ISETP.GT.AND P1, PT, R21, 0x49, PT ;  /* 0x000000491500780c */ /* 0x000fe20003f24270 */
[----:B------:R-:W0:Y:S01]  /*4ba0*/  MUFU.TANH R40, R40 ;  /* 0x0000002800287308 */ /* 0x000e220000002400 */
[----:B----4-:R-:W-:Y:S02]  /*4bb0*/  FSEL R63, R30, -INF , P2 ;  /* 0xff8000001e3f7808 */ /* 0x010fe40001000000 */
[----:B------:R-:W-:Y:S02]  /*4bc0*/  FMNMX.FTZ R18, R62, R27, !PT ;  /* 0x0000001b3e127209 */ /* 0x000fe40007810000 */
[----:B--2---:R-:W-:Y:S02]  /*4bd0*/  FSEL R2, R31, -INF , P1 ;  /* 0xff8000001f027808 */ /* 0x004fe40000800000 */
[----:B------:R-:W-:Y:S01]  /*4be0*/  FMNMX.FTZ R21, R63, R18, !PT ;  /* 0x000000123f157209 */ /* 0x000fe20007810000 */
[----:B------:R2:W-:Y:S01]  /*4bf0*/  MUFU.TANH R71, R24 ;  /* 0x0000001800477308 */ /* 0x0005e20000002400 */
[----:B------:R-:W-:-:S02]  /*4c00*/  ISETP.GT.AND P1, PT, R5, RZ, PT ;  /* 0x000000ff0500720c */ /* 0x000fc40003f24270 */
[----:B------:R-:W-:Y:S02]  /*4c10*/  FMNMX.FTZ R21, R2, R21, !PT ;  /* 0x0000001502157209 */ /* 0x000fe40007810000 */
[----:B------:R-:W-:-:S03]  /*4c20*/  ISETP.GT.AND P2, PT, R5, 0x1, PT ;  /* 0x000000010500780c */ /* 0x000fc60003f44270 */
[----:B------:R-:W4:Y:S01]  /*4c30*/  SHFL.BFLY PT, R18, R21, 0x2, 0x1f ;  /* 0x0c401f0015127f89 */ /* 0x000f2200000e0000 */
[----:B------:R-:W5:Y:S08]  /*4c40*/  MUFU.TANH R41, R41 ;  /* 0x0000002900297308 */ /* 0x000f700000002400 */
[----:B------:R-:W5:Y:S08]  /*4c50*/  MUFU.TANH R44, R44 ;  /* 0x0000002c002c7308 */ /* 0x000f700000002400 */
[----:B------:R-:W5:Y:S01]  /*4c60*/  MUFU.TANH R34, R45 ;  /* 0x0000002d00227308 */ /* 0x000f620000002400 */
[----:B----4-:R-:W-:-:S07]  /*4c70*/  FMNMX.FTZ R30, R21, R18, !PT ;  /* 0x00000012151e7209 */ /* 0x010fce0007810000 */
[----:B------:R-:W4:Y:S01]  /*4c80*/  MUFU.TANH R38, R32 ;  /* 0x0000002000267308 */ /* 0x000f220000002400 */
[----:B------:R-:W-:Y:S02]  /*4c90*/  FSEL R18, R20, -INF , P1 ;  /* 0xff80000014127808 */ /* 0x000fe40000800000 */
[----:B------:R-:W-:Y:S01]  /*4ca0*/  FSEL R21, R64, -INF , P2 ;  /* 0xff80000040157808 */ /* 0x000fe20001000000 */
[----:B------:R-:W3:Y:S01]  /*4cb0*/  SHFL.BFLY PT, R31, R30, 0x1, 0x1f ;  /* 0x0c201f001e1f7f89 */ /* 0x000ee200000e0000 */
[----:B------:R-:W-:Y:S02]  /*4cc0*/  ISETP.GT.AND P1, PT, R5, 0x9, PT ;  /* 0x000000090500780c */ /* 0x000fe40003f24270 */
[----:B------:R-:W-:Y:S01]  /*4cd0*/  FSEL R20, R65, -INF , P3 ;  /* 0xff80000041147808 */ /* 0x000fe20001800000 */
[----:B------:R0:W-:Y:S01]  /*4ce0*/  MUFU.TANH R64, R25 ;  /* 0x0000001900407308 */ /* 0x0001e20000002400 */
[----:B------:R-:W-:Y:S02]  /*4cf0*/  FMNMX.FTZ R3, R18, R21, !PT ;  /* 0x0000001512037209 */ /* 0x000fe40007810000 */
[----:B------:R-:W-:-:S02]  /*4d00*/  ISETP.GT.AND P2, PT, R5, 0x10, PT ;  /* 0x000000100500780c */ /* 0x000fc40003f44270 */
[----:B-1----:R-:W-:Y:S02]  /*4d10*/  FSEL R26, R66, -INF , P1 ;  /* 0xff800000421a7808 */ /* 0x002fe40000800000 */
[----:B------:R-:W-:Y:S01]  /*4d20*/  FMNMX.FTZ R27, R20, R3, !PT ;  /* 0x00000003141b7209 */ /* 0x000fe20007810000 */
[----:B------:R-:W1:Y:S01]  /*4d30*/  MUFU.TANH R39, R33 ;  /* 0x0000002100277308 */ /* 0x000e620000002400 */
[----:B------:R-:W-:Y:S02]  /*4d40*/  ISETP.GT.AND P1, PT, R5, 0x11, PT ;  /* 0x000000110500780c */ /* 0x000fe40003f24270 */
[----:B--2---:R-:W-:Y:S02]  /*4d50*/  FSEL R24, R67, -INF , P2 ;  /* 0xff80000043187808 */ /* 0x004fe40001000000 */
[C---:B------:R-:W-:Y:S02]  /*4d60*/  ISETP.GT.AND P2, PT, R5.reuse, 0x18, PT ;  /* 0x000000180500780c */ /* 0x040fe40003f44270 */
[----:B------:R-:W-:Y:S01]  /*4d70*/  ISETP.GT.AND P3, PT, R5, 0x28, PT ;  /* 0x000000280500780c */ /* 0x000fe20003f64270 */
[----:B------:R2:W-:Y:S01]  /*4d80*/  MUFU.TANH R65, R28 ;  /* 0x0000001c00417308 */ /* 0x0005e20000002400 */
[----:B0-----:R-:W-:-:S02]  /*4d90*/  FSEL R25, R69, -INF , P2 ;  /* 0xff80000045197808 */ /* 0x001fc40001000000 */
[----:B------:R-:W-:Y:S02]  /*4da0*/  ISETP.GT.AND P2, PT, R5, 0x20, PT ;  /* 0x000000200500780c */ /* 0x000fe40003f44270 */
[----:B---3--:R-:W-:Y:S02]  /*4db0*/  FMNMX.FTZ R3, R30, R31, !PT ;  /* 0x0000001f1e037209 */ /* 0x008fe40007810000 */
[----:B------:R-:W-:Y:S01]  /*4dc0*/  FMNMX.FTZ R31, R26, R27, !PT ;  /* 0x0000001b1a1f7209 */ /* 0x000fe20007810000 */
[----:B------:R-:W0:Y:S01]  /*4dd0*/  MUFU.TANH R36, R36 ;  /* 0x0000002400247308 */ /* 0x000e220000002400 */
[----:B------:R-:W-:Y:S01]  /*4de0*/  FSEL R27, R68, -INF , P1 ;  /* 0xff800000441b7808 */ /* 0x000fe20000800000 */
[----:B------:R-:W-:Y:S01]  /*4df0*/  FMUL.FTZ R32, R3, UR5 ;  /* 0x0000000503207c20 */ /* 0x000fe20008410000 */
[----:B------:R-:W-:Y:S02]  /*4e00*/  FMNMX.FTZ R4, R24, R31, !PT ;  /* 0x0000001f18047209 */ /* 0x000fe40007810000 */
[----:B------:R-:W-:-:S02]  /*4e10*/  CS2R R68, SRZ ;  /* 0x0000000000447805 */ /* 0x000fc4000001ff00 */
[----:B------:R-:W-:Y:S02]  /*4e20*/  ISETP.GT.AND P1, PT, R5, 0x19, PT ;  /* 0x000000190500780c */ /* 0x000fe40003f24270 */
[----:B------:R-:W-:Y:S01]  /*4e30*/  FMNMX.FTZ R4, R27, R4, !PT ;  /* 0x000000041b047209 */ /* 0x000fe20007810000 */
[----:B------:R3:W-:Y:S01]  /*4e40*/  MUFU.TANH R66, R29 ;  /* 0x0000001d00427308 */ /* 0x0007e20000002400 */
[----:B------:R-:W-:Y:S02]  /*4e50*/  FSEL R30, R53, -INF , P1 ;  /* 0xff800000351e7808 */ /* 0x000fe40000800000 */
[----:B------:R-:W-:Y:S02]  /*4e60*/  FMNMX.FTZ R31, R25, R4, !PT ;  /* 0x00000004191f7209 */ /* 0x000fe40007810000 */
[----:B------:R-:W-:Y:S02]  /*4e70*/  ISETP.GT.AND P1, PT, R5, 0x21, PT ;  /* 0x000000210500780c */ /* 0x000fe40003f24270 */
[----:B--2---:R-:W-:Y:S01]  /*4e80*/  FSEL R28, R40, -INF , P2 ;  /* 0xff800000281c7808 */ /* 0x004fe20001000000 */
[----:B------:R2:W0:Y:S01]  /*4e90*/  MUFU.TANH R70, R37 ;  /* 0x0000002500467308 */ /* 0x0004220000002400 */
[----:B------:R-:W-:-:S02]  /*4ea0*/  FMNMX.FTZ R33, R30, R31, !PT ;  /* 0x0000001f1e217209 */ /* 0x000fc40007810000 */
[----:B-----5:R-:W-:Y:S02]  /*4eb0*/  FSEL R31, R41, -INF , P1 ;  /* 0xff800000291f7808 */ /* 0x020fe40000800000 */
[----:B------:R-:W-:Y:S02]  /*4ec0*/  FMNMX.FTZ R4, R28, R33, !PT ;  /* 0x000000211c047209 */ /* 0x000fe40007810000 */
[----:B------:R-:W-:Y:S02]  /*4ed0*/  FSETP.NEU.FTZ.AND P2, PT, R3, -INF , PT ;  /* 0xff8000000300780b */ /* 0x000fe40003f5d000 */
[----:B------:R-:W-:Y:S02]  /*4ee0*/  ISETP.GT.AND P1, PT, R5, 0x29, PT ;  /* 0x000000290500780c */ /* 0x000fe40003f24270 */
[----:B---3--:R-:W-:Y:S02]  /*4ef0*/  FSEL R29, R44, -INF , P3 ;  /* 0xff8000002c1d7808 */ /* 0x008fe40001800000 */
[----:B------:R-:W-:-:S02]  /*4f00*/  FMNMX.FTZ R4, R31, R4, !PT ;  /* 0x000000041f047209 */ /* 0x000fc40007810000 */
[----:B------:R-:W-:Y:S02]  /*4f10*/  FSEL R45, R32, RZ, P2 ;  /* 0x000000ff202d7208 */ /* 0x000fe40001000000 */
[----:B------:R-:W-:Y:S02]  /*4f20*/  ISETP.GT.AND P2, PT, R5, 0x30, PT ;  /* 0x000000300500780c */ /* 0x000fe40003f44270 */
[----:B------:R-:W-:Y:S01]  /*4f30*/  FSEL R32, R34, -INF , P1 ;  /* 0xff80000022207808 */ /* 0x000fe20000800000 */
[--C-:B------:R-:W-:Y:S01]  /*4f40*/  FFMA.FTZ R42, R42, UR5, -R45.reuse ;  /* 0x000000052a2a7c23 */ /* 0x100fe2000801082d */
[----:B------:R-:W-:Y:S01]  /*4f50*/  FMNMX.FTZ R35, R29, R4, !PT ;  /* 0x000000041d237209 */ /* 0x000fe20007810000 */
[--C-:B------:R-:W-:Y:S01]  /*4f60*/  FFMA.FTZ R43, R43, UR5, -R45.reuse ;  /* 0x000000052b2b7c23 */ /* 0x100fe2000801082d */
[----:B------:R-:W-:Y:S01]  /*4f70*/  ISETP.GT.AND P1, PT, R5, 0x31, PT ;  /* 0x000000310500780c */ /* 0x000fe20003f24270 */
[--C-:B------:R-:W-:Y:S01]  /*4f80*/  FFMA.FTZ R46, R46, UR5, -R45.reuse ;  /* 0x000000052e2e7c23 */ /* 0x100fe2000801082d */
[----:B----4-:R-:W-:Y:S01]  /*4f90*/  FSEL R33, R38, -INF , P2 ;  /* 0xff80000026217808 */ /* 0x010fe20001000000 */
[----:B------:R-:W-:Y:S01]  /*4fa0*/  MUFU.EX2 R42, R42 ;  /* 0x0000002a002a7308 */ /* 0x000fe20000000800 */
[----:B------:R-:W-:Y:S01]  /*4fb0*/  FMNMX.FTZ R4, R32, R35, !PT ;  /* 0x0000002320047209 */ /* 0x000fe20007810000 */
[--C-:B------:R-:W-:Y:S01]  /*4fc0*/  FFMA.FTZ R47, R47, UR5, -R45.reuse ;  /* 0x000000052f2f7c23 */ /* 0x100fe2000801082d */
[----:B------:R-:W-:Y:S01]  /*4fd0*/  ISETP.GT.AND P2, PT, R5, 0x38, PT ;  /* 0x000000380500780c */ /* 0x000fe20003f44270 */
[--C-:B------:R-:W-:Y:S01]  /*4fe0*/  FFMA.FTZ R48, R48, UR5, -R45.reuse ;  /* 0x0000000530307c23 */ /* 0x100fe2000801082d */
[----:B-1----:R-:W-:Y:S01]  /*4ff0*/  FSEL R34, R39, -INF , P1 ;  /* 0xff80000027227808 */ /* 0x002fe20000800000 */
[--C-:B------:R-:W-:Y:S01]  /*5000*/  FFMA.FTZ R49, R49, UR5, -R45.reuse ;  /* 0x0000000531317c23 */ /* 0x100fe2000801082d */
[----:B--2---:R-:W-:Y:S01]  /*5010*/  FMNMX.FTZ R37, R33, R4, !PT ;  /* 0x0000000421257209 */ /* 0x004fe20007810000 */
[----:B------:R-:W1:Y:S01]  /*5020*/  MUFU.EX2 R43, R43 ;  /* 0x0000002b002b7308 */ /* 0x000e620000000800 */
[----:B------:R-:W-:Y:S01]  /*5030*/  ISETP.GT.AND P1, PT, R5, 0x39, PT ;  /* 0x000000390500780c */ /* 0x000fe20003f24270 */
[--C-:B------:R-:W-:Y:S01]  /*5040*/  FFMA.FTZ R50, R50, UR5, -R45.reuse ;  /* 0x0000000532327c23 */ /* 0x100fe2000801082d */
[----:B0-----:R-:W-:Y:S01]  /*5050*/  FSEL R35, R36, -INF , P2 ;  /* 0xff80000024237808 */ /* 0x001fe20001000000 */
[--C-:B------:R-:W-:Y:S01]  /*5060*/  FFMA.FTZ R51, R51, UR5, -R45.reuse ;  /* 0x0000000533337c23 */ /* 0x100fe2000801082d */
[----:B------:R-:W-:Y:S01]  /*5070*/  FMNMX.FTZ R4, R34, R37, !PT ;  /* 0x0000002522047209 */ /* 0x000fe20007810000 */
[--C-:B------:R-:W-:Y:S01]  /*5080*/  FFMA.FTZ R52, R52, UR5, -R45.reuse ;  /* 0x0000000534347c23 */ /* 0x100fe2000801082d */
[----:B------:R-:W-:Y:S01]  /*5090*/  ISETP.GT.AND P2, PT, R5, 0x40, PT ;  /* 0x000000400500780c */ /* 0x000fe20003f44270 */
[----:B------:R-:W0:Y:S01]  /*50a0*/  MUFU.EX2 R46, R46 ;  /* 0x0000002e002e7308 */ /* 0x000e220000000800 */
[----:B------:R-:W-:Y:S01]  /*50b0*/  FSEL R36, R70, -INF , P1 ;  /* 0xff80000046247808 */ /* 0x000fe20000800000 */
[--C-:B------:R-:W-:Y:S01]  /*50c0*/  FFMA.FTZ R54, R54, UR5, -R45.reuse ;  /* 0x0000000536367c23 */ /* 0x100fe2000801082d */
[----:B------:R-:W-:Y:S01]  /*50d0*/  FMNMX.FTZ R39, R35, R4, !PT ;  /* 0x0000000423277209 */ /* 0x000fe20007810000 */
[--C-:B------:R-:W-:Y:S01]  /*50e0*/  FFMA.FTZ R55, R55, UR5, -R45.reuse ;  /* 0x0000000537377c23 */ /* 0x100fe2000801082d */
[----:B------:R-:W-:Y:S01]  /*50f0*/  ISETP.GT.AND P1, PT, R5, 0x41, PT ;  /* 0x000000410500780c */ /* 0x000fe20003f24270 */
[--C-:B------:R-:W-:Y:S01]  /*5100*/  FFMA.FTZ R56, R56, UR5, -R45.reuse ;  /* 0x0000000538387c23 */ /* 0x100fe2000801082d */
[----:B------:R-:W-:Y:S01]  /*5110*/  FSEL R37, R71, -INF , P2 ;  /* 0xff80000047257808 */ /* 0x000fe20001000000 */
[----:B------:R-:W2:Y:S01]  /*5120*/  MUFU.EX2 R47, R47 ;  /* 0x0000002f002f7308 */ /* 0x000ea20000000800 */
[----:B------:R-:W-:Y:S01]  /*5130*/  FMNMX.FTZ R4, R36, R39, !PT ;  /* 0x0000002724047209 */ /* 0x000fe20007810000 */
[--C-:B------:R-:W-:Y:S01]  /*5140*/  FFMA.FTZ R57, R57, UR5, -R45.reuse ;  /* 0x0000000539397c23 */ /* 0x100fe2000801082d */
[----:B------:R-:W-:Y:S01]  /*5150*/  ISETP.GT.AND P2, PT, R5, 0x48, PT ;  /* 0x000000480500780c */ /* 0x000fe20003f44270 */
[--C-:B------:R-:W-:Y:S01]  /*5160*/  FFMA.FTZ R58, R58, UR5, -R45.reuse ;  /* 0x000000053a3a7c23 */ /* 0x100fe2000801082d */
[----:B------:R-:W-:Y:S01]  /*5170*/  FSEL R38, R64, -INF , P1 ;  /* 0xff80000040267808 */ /* 0x000fe20000800000 */
[--C-:B------:R-:W-:Y:S01]  /*5180*/  FFMA.FTZ R59, R59, UR5, -R45.reuse ;  /* 0x000000053b3b7c23 */ /* 0x100fe2000801082d */
[----:B------:R-:W-:Y:S01]  /*5190*/  FMNMX.FTZ R39, R37, R4, !PT ;  /* 0x0000000425277209 */ /* 0x000fe20007810000 */
[----:B------:R-:W-:Y:S01]  /*51a0*/  MUFU.EX2 R48, R48 ;  /* 0x0000003000307308 */ /* 0x000fe20000000800 */
[----:B------:R-:W-:Y:S01]  /*51b0*/  ISETP.GT.AND P1, PT, R5, 0x49, PT ;  /* 0x000000490500780c */ /* 0x000fe20003f24270 */
[----:B------:R-:W-:Y:S01]  /*51c0*/  FFMA.FTZ R60, R60, UR5, -R45 ;  /* 0x000000053c3c7c23 */ /* 0x000fe2000801082d */
[----:B------:R-:W-:Y:S01]  /*51d0*/  FSEL R5, R65, -INF , P2 ;  /* 0xff80000041057808 */ /* 0x000fe20001000000 */
[----:B-1----:R-:W-:Y:S01]  /*51e0*/  FADD.FTZ R65, R42, R43 ;  /* 0x0000002b2a417221 */ /* 0x002fe20000010000 */
[----:B------:R-:W-:Y:S01]  /*51f0*/  FMNMX.FTZ R4, R38, R39, !PT ;  /* 0x0000002726047209 */ /* 0x000fe20007810000 */
[----:B------:R-:W-:Y:S01]  /*5200*/  FFMA.FTZ R61, R61, UR5, -R45 ;  /* 0x000000053d3d7c23 */ /* 0x000fe2000801082d */
[----:B------:R-:W-:Y:S01]  /*5210*/  FSEL R39, R66, -INF , P1 ;  /* 0xff80000042277808 */ /* 0x000fe20000800000 */
[----:B------:R-:W1:Y:S01]  /*5220*/  MUFU.EX2 R49, R49 ;  /* 0x0000003100317308 */ /* 0x000e620000000800 */
[----:B------:R-:W-:Y:S01]  /*5230*/  FMNMX.FTZ R4, R5, R4, !PT ;  /* 0x0000000405047209 */ /* 0x000fe20007810000 */
[----:B0-----:R-:W-:Y:S01]  /*5240*/  FADD.FTZ R44, R46, R65 ;  /* 0x000000412e2c7221 */ /* 0x001fe20000010000 */
[--C-:B------:R-:W-:Y:S01]  /*5250*/  FFMA.FTZ R62, R62, UR5, -R45.reuse ;  /* 0x000000053e3e7c23 */ /* 0x100fe2000801082d */
[--C-:B------:R-:W-:Y:S01]  /*5260*/  FFMA.FTZ R63, R63, UR5, -R45.reuse ;  /* 0x000000053f3f7c23 */ /* 0x100fe2000801082d */
[----:B------:R-:W-:Y:S01]  /*5270*/  FMNMX.FTZ R4, R39, R4, !PT ;  /* 0x0000000427047209 */ /* 0x000fe20007810000 */
[----:B--2---:R-:W-:Y:S01]  /*5280*/  FADD.FTZ R65, R47, R44 ;  /* 0x0000002c2f417221 */ /* 0x004fe20000010000 */
[----:B------:R-:W-:Y:S01]  /*5290*/  FFMA.FTZ R2, R2, UR5, -R45 ;  /* 0x0000000502027c23 */ /* 0x000fe2000801082d */
[----:B------:R-:W-:Y:S01]  /*52a0*/  MUFU.EX2 R50, R50 ;  /* 0x0000003200327308 */ /* 0x000fe20000000800 */
[----:B------:R-:W-:Y:S01]  /*52b0*/  F2FP.BF16.F32.PACK_AB R209, R43, R42 ;  /* 0x0000002a2bd1723e */ /* 0x000fe200000010ff */
[----:B------:R-:W0:Y:S01]  /*52c0*/  SHFL.BFLY PT, R41, R4, 0x2, 0x1f ;  /* 0x0c401f0004297f89 */ /* 0x000e2200000e0000 */
[----:B------:R-:W-:-:S02]  /*52d0*/  F2FP.BF16.F32.PACK_AB R211, R47, R46 ;  /* 0x0000002e2fd3723e */ /* 0x000fc400000010ff */
[----:B------:R-:W-:Y:S02]  /*52e0*/  CS2R R70, SRZ ;  /* 0x0000000000467805 */ /* 0x000fe4000001ff00 */
[----:B------:R-:W-:Y:S02]  /*52f0*/  CS2R R66, SRZ ;  /* 0x0000000000427805 */ /* 0x000fe4000001ff00 */
[----:B------:R-:W-:Y:S01]  /*5300*/  CS2R R46, SRZ ;  /* 0x00000000002e7805 */ /* 0x000fe2000001ff00 */
[----:B------:R-:W2:Y:S01]  /*5310*/  MUFU.EX2 R51, R51 ;  /* 0x0000003300337308 */ /* 0x000ea20000000800 */
[----:B-1----:R-:W-:-:S07]  /*5320*/  F2FP.BF16.F32.PACK_AB R205, R49, R48 ;  /* 0x0000003031cd723e */ /* 0x002fce00000010ff */
[----:B------:R-:W-:Y:S08]  /*5330*/  MUFU.EX2 R52, R52 ;  /* 0x0000003400347308 */ /* 0x000ff00000000800 */
[----:B------:R-:W-:Y:S01]  /*5340*/  MUFU.EX2 R201, R54 ;  /* 0x0000003600c97308 */ /* 0x000fe20000000800 */
[----:B--2---:R-:W-:Y:S02]  /*5350*/  F2FP.BF16.F32.PACK_AB R207, R51, R50 ;  /* 0x0000003233cf723e */ /* 0x004fe400000010ff */
[----:B0-----:R-:W-:-:S05]  /*5360*/  FMNMX.FTZ R41, R4, R41, !PT ;  /* 0x0000002904297209 */ /* 0x001fca0007810000 */
[----:B------:R-:W0:Y:S01]  /*5370*/  SHFL.BFLY PT, R4, R41, 0x1, 0x1f ;  /* 0x0c201f0029047f89 */ /* 0x000e2200000e0000 */
[----:B------:R-:W-:Y:S08]  /*5380*/  MUFU.EX2 R55, R55 ;  /* 0x0000003700377308 */ /* 0x000ff00000000800 */
[----:B------:R-:W1:Y:S08]  /*5390*/  MUFU.EX2 R56, R56 ;  /* 0x0000003800387308 */ /* 0x000e700000000800 */
[----:B------:R-:W-:Y:S01]  /*53a0*/  MUFU.EX2 R57, R57 ;  /* 0x0000003900397308 */ /* 0x000fe20000000800 */
[----:B0-----:R-:W-:-:S07]  /*53b0*/  FMNMX.FTZ R4, R41, R4, !PT ;  /* 0x0000000429047209 */ /* 0x001fce0007810000 */
[----:B------:R-:W0:Y:S01]  /*53c0*/  MUFU.EX2 R58, R58 ;  /* 0x0000003a003a7308 */ /* 0x000e220000000800 */
[----:B-1----:R-:W-:Y:S02]  /*53d0*/  F2FP.BF16.F32.PACK_AB R203, R56, R55 ;  /* 0x0000003738cb723e */ /* 0x002fe400000010ff */
[C---:B------:R-:W-:Y:S01]  /*53e0*/  FSETP.NEU.FTZ.AND P1, PT, R4.reuse, -INF , PT ;  /* 0xff8000000400780b */ /* 0x040fe20003f3d000 */
[----:B------:R-:W-:-:S04]  /*53f0*/  FMUL.FTZ R40, R4, UR5 ;  /* 0x0000000504287c20 */ /* 0x000fc80008410000 */
[----:B------:R-:W-:Y:S01]  /*5400*/  MUFU.EX2 R59, R59 ;  /* 0x0000003b003b7308 */ /* 0x000fe20000000800 */
[----:B------:R-:W-:Y:S02]  /*5410*/  FSEL R40, R40, RZ, P1 ;  /* 0x000000ff28287208 */ /* 0x000fe40000800000 */
[----:B------:R-:W-:-:S03]  /*5420*/  PLOP3.LUT P1, PT, PT, PT, UP0, 0x80, 0x0 ;  /* 0x000000000000781c */ /* 0x000fc60003f2f008 */
        /* <DEDUP_REMOVED lines=20> */
[--C-:B------:R-:W-:Y:S01]  /*5570*/  FFMA.FTZ R5, R5, UR5, -R40.reuse ;  /* 0x0000000505057c23 */ /* 0x100fe20008010828 */
[----:B------:R-:W-:Y:S01]  /*5580*/  FFMA.FTZ R39, R39, UR5, -R40 ;  /* 0x0000000527277c23 */ /* 0x000fe20008010828 */
[----:B------:R-:W2:Y:S01]  /*5590*/  MUFU.EX2 R20, R20 ;  /* 0x0000001400147308 */ /* 0x000ea20000000800 */
[----:B0-----:R-:W-:-:S07]  /*55a0*/  F2FP.BF16.F32.PACK_AB R197, R58, R57 ;  /* 0x000000393ac5723e */ /* 0x001fce00000010ff */
[----:B------:R2:W0:Y:S01]  /*55b0*/  MUFU.EX2 R41, R26 ;  /* 0x0000001a00297308 */ /* 0x0004220000000800 */
[----:B-1----:R-:W-:Y:S01]  /*55c0*/  FADD.FTZ R53, R18, R21 ;  /* 0x0000001512357221 */ /* 0x002fe20000010000 */
[----:B------:R-:W-:-:S06]  /*55d0*/  F2FP.BF16.F32.PACK_AB R208, R21, R18 ;  /* 0x0000001215d0723e */ /* 0x000fcc00000010ff */
[----:B------:R-:W1:Y:S01]  /*55e0*/  MUFU.EX2 R24, R24 ;  /* 0x0000001800187308 */ /* 0x000e620000000800 */
[----:B--2---:R-:W-:-:S07]  /*55f0*/  FADD.FTZ R26, R20, R53 ;  /* 0x00000035141a7221 */ /* 0x004fce0000010000 */
[----:B------:R-:W2:Y:S01]  /*5600*/  MUFU.EX2 R27, R27 ;  /* 0x0000001b001b7308 */ /* 0x000ea20000000800 */
[C---:B0-----:R-:W-:Y:S01]  /*5610*/  FADD.FTZ R53, R41.reuse, R26 ;  /* 0x0000001a29357221 */ /* 0x041fe20000010000 */
[----:B------:R-:W-:Y:S01]  /*5620*/  FADD.FTZ R26, R48, R65 ;  /* 0x00000041301a7221 */ /* 0x000fe20000010000 */
[----:B------:R-:W-:Y:S02]  /*5630*/  F2FP.BF16.F32.PACK_AB R210, R41, R20 ;  /* 0x0000001429d2723e */ /* 0x000fe400000010ff */
[----:B------:R-:W-:Y:S02]  /*5640*/  CS2R R64, SRZ ;  /* 0x0000000000407805 */ /* 0x000fe4000001ff00 */
[----:B------:R-:W-:Y:S01]  /*5650*/  CS2R R40, SRZ ;  /* 0x0000000000287805 */ /* 0x000fe2000001ff00 */
[----:B------:R-:W-:Y:S01]  /*5660*/  FADD.FTZ R45, R49, R26 ;  /* 0x0000001a312d7221 */ /* 0x000fe20000010000 */
[----:B------:R-:W-:Y:S01]  /*5670*/  CS2R R48, SRZ ;  /* 0x0000000000307805 */ /* 0x000fe2000001ff00 */
[----:B------:R-:W0:Y:S01]  /*5680*/  MUFU.EX2 R25, R25 ;  /* 0x0000001900197308 */ /* 0x000e220000000800 */
[----:B-1----:R-:W-:-:S07]  /*5690*/  FADD.FTZ R0, R24, R53 ;  /* 0x0000003518007221 */ /* 0x002fce0000010000 */
[----:B------:R-:W1:Y:S01]  /*56a0*/  MUFU.EX2 R30, R30 ;  /* 0x0000001e001e7308 */ /* 0x000e620000000800 */
[C---:B--2---:R-:W-:Y:S01]  /*56b0*/  FADD.FTZ R0, R27.reuse, R0 ;  /* 0x000000001b007221 */ /* 0x044fe20000010000 */
[----:B------:R-:W-:-:S06]  /*56c0*/  F2FP.BF16.F32.PACK_AB R204, R27, R24 ;  /* 0x000000181bcc723e */ /* 0x000fcc00000010ff */
[----:B------:R-:W2:Y:S01]  /*56d0*/  MUFU.EX2 R28, R28 ;  /* 0x0000001c001c7308 */ /* 0x000ea20000000800 */
[----:B0-----:R-:W-:Y:S01]  /*56e0*/  FADD.FTZ R53, R25, R0 ;  /* 0x0000000019357221 */ /* 0x001fe20000010000 */
[----:B------:R-:W-:-:S04]  /*56f0*/  FADD.FTZ R0, R50, R45 ;  /* 0x0000002d32007221 */ /* 0x000fc80000010000 */
[----:B------:R-:W-:Y:S01]  /*5700*/  FADD.FTZ R45, R51, R0 ;  /* 0x00000000332d7221 */ /* 0x000fe20000010000 */
[----:B------:R-:W-:Y:S01]  /*5710*/  CS2R R50, SRZ ;  /* 0x0000000000327805 */ /* 0x000fe2000001ff00 */
[----:B------:R-:W0:Y:S01]  /*5720*/  MUFU.EX2 R31, R31 ;  /* 0x0000001f001f7308 */ /* 0x000e220000000800 */
[----:B-1----:R-:W-:Y:S01]  /*5730*/  FADD.FTZ R53, R30, R53 ;  /* 0x000000351e357221 */ /* 0x002fe20000010000 */
[----:B------:R-:W-:Y:S01]  /*5740*/  FADD.FTZ R26, R52, R45 ;  /* 0x0000002d341a7221 */ /* 0x000fe20000010000 */
[----:B------:R-:W-:-:S03]  /*5750*/  F2FP.BF16.F32.PACK_AB R206, R30, R25 ;  /* 0x000000191ece723e */ /* 0x000fc600000010ff */
[C---:B------:R-:W-:Y:S01]  /*5760*/  FADD.FTZ R26, R201.reuse, R26 ;  /* 0x0000001ac91a7221 */ /* 0x040fe20000010000 */
[----:B------:R-:W-:Y:S01]  /*5770*/  F2FP.BF16.F32.PACK_AB R201, R201, R52 ;  /* 0x00000034c9c9723e */ /* 0x000fe200000010ff */
[----:B------:R-:W1:Y:S01]  /*5780*/  MUFU.EX2 R29, R29 ;  /* 0x0000001d001d7308 */ /* 0x000e620000000800 */
[----:B--2---:R-:W-:Y:S01]  /*5790*/  FADD.FTZ R0, R28, R53 ;  /* 0x000000351c007221 */ /* 0x004fe20000010000 */
[----:B------:R-:W-:Y:S01]  /*57a0*/  FADD.FTZ R45, R55, R26 ;  /* 0x0000001a372d7221 */ /* 0x000fe20000010000 */
[----:B------:R-:W-:Y:S02]  /*57b0*/  CS2R R54, SRZ ;  /* 0x0000000000367805 */ /* 0x000fe4000001ff00 */
[----:B------:R-:W-:Y:S01]  /*57c0*/  CS2R R52, SRZ ;  /* 0x0000000000347805 */ /* 0x000fe2000001ff00 */
[----:B------:R-:W-:Y:S01]  /*57d0*/  FADD.FTZ R26, R56, R45 ;  /* 0x0000002d381a7221 */ /* 0x000fe20000010000 */
[----:B------:R-:W-:Y:S01]  /*57e0*/  CS2R R44, SRZ ;  /* 0x00000000002c7805 */ /* 0x000fe2000001ff00 */
[----:B------:R-:W2:Y:S01]  /*57f0*/  MUFU.EX2 R32, R32 ;  /* 0x0000002000207308 */ /* 0x000ea20000000800 */
[----:B0-----:R-:W-:Y:S01]  /*5800*/  FADD.FTZ R0, R31, R0 ;  /* 0x000000001f007221 */ /* 0x001fe20000010000 */
[----:B------:R-:W-:Y:S01]  /*5810*/  FADD.FTZ R21, R57, R26 ;  /* 0x0000001a39157221 */ /* 0x000fe20000010000 */
[----:B------:R-:W-:-:S02]  /*5820*/  F2FP.BF16.F32.PACK_AB R200, R31, R28 ;  /* 0x0000001c1fc8723e */ /* 0x000fc400000010ff */
[----:B------:R-:W-:Y:S02]  /*5830*/  CS2R R56, SRZ ;  /* 0x0000000000387805 */ /* 0x000fe4000001ff00 */
[----:B------:R-:W-:Y:S01]  /*5840*/  CS2R R30, SRZ ;  /* 0x00000000001e7805 */ /* 0x000fe2000001ff00 */
[----:B------:R-:W-:Y:S01]  /*5850*/  FADD.FTZ R18, R58, R21 ;  /* 0x000000153a127221 */ /* 0x000fe20000010000 */
[----:B------:R-:W-:Y:S01]  /*5860*/  CS2R R26, SRZ ;  /* 0x00000000001a7805 */ /* 0x000fe2000001ff00 */
[----:B------:R-:W0:Y:S01]  /*5870*/  MUFU.EX2 R33, R33 ;  /* 0x0000002100217308 */ /* 0x000e220000000800 */
[----:B-1----:R-:W-:Y:S01]  /*5880*/  FADD.FTZ R43, R29, R0 ;  /* 0x000000001d2b7221 */ /* 0x002fe20000010000 */
[----:B------:R-:W-:-:S06]  /*5890*/  FADD.FTZ R25, R59, R18 ;  /* 0x000000123b197221 */ /* 0x000fcc0000010000 */
[----:B------:R-:W1:Y:S01]  /*58a0*/  MUFU.EX2 R34, R34 ;  /* 0x0000002200227308 */ /* 0x000e620000000800 */
[C---:B--2---:R-:W-:Y:S01]  /*58b0*/  FADD.FTZ R0, R32.reuse, R43 ;  /* 0x0000002b20007221 */ /* 0x044fe20000010000 */
[----:B------:R-:W-:Y:S02]  /*58c0*/  F2FP.BF16.F32.PACK_AB R202, R32, R29 ;  /* 0x0000001d20ca723e */ /* 0x000fe400000010ff */
[----:B------:R-:W-:-:S04]  /*58d0*/  CS2R R28, SRZ ;  /* 0x00000000001c7805 */ /* 0x000fc8000001ff00 */
[----:B------:R-:W2:Y:S01]  /*58e0*/  MUFU.EX2 R35, R35 ;  /* 0x0000002300237308 */ /* 0x000ea20000000800 */
[----:B0-----:R-:W-:-:S07]  /*58f0*/  FADD.FTZ R43, R33, R0 ;  /* 0x00000000212b7221 */ /* 0x001fce0000010000 */
[----:B------:R-:W0:Y:S01]  /*5900*/  MUFU.EX2 R36, R36 ;  /* 0x0000002400247308 */ /* 0x000e220000000800 */
[C---:B-1----:R-:W-:Y:S01]  /*5910*/  FADD.FTZ R0, R34.reuse, R43 ;  /* 0x0000002b22007221 */ /* 0x042fe20000010000 */
[----:B------:R-:W-:Y:S02]  /*5920*/  F2FP.BF16.F32.PACK_AB R196, R34, R33 ;  /* 0x0000002122c4723e */ /* 0x000fe400000010ff */
[----:B------:R-:W-:Y:S02]  /*5930*/  CS2R R42, SRZ ;  /* 0x00000000002a7805 */ /* 0x000fe4000001ff00 */
[----:B------:R-:W-:Y:S02]  /*5940*/  CS2R R32, SRZ ;  /* 0x0000000000207805 */ /* 0x000fe4000001ff00 */
[----:B------:R-:W1:Y:S01]  /*5950*/  MUFU.EX2 R60, R60 ;  /* 0x0000003c003c7308 */ /* 0x000e620000000800 */
[----:B--2---:R-:W-:-:S07]  /*5960*/  FADD.FTZ R21, R35, R0 ;  /* 0x0000000023157221 */ /* 0x004fce0000010000 */
[----:B------:R-:W2:Y:S01]  /*5970*/  MUFU.EX2 R37, R37 ;  /* 0x0000002500257308 */ /* 0x000ea20000000800 */
[C---:B0-----:R-:W-:Y:S01]  /*5980*/  FADD.FTZ R0, R36.reuse, R21 ;  /* 0x0000001524007221 */ /* 0x041fe20000010000 */
[----:B------:R-:W-:Y:S02]  /*5990*/  F2FP.BF16.F32.PACK_AB R198, R36, R35 ;  /* 0x0000002324c6723e */ /* 0x000fe400000010ff */
[----:B------:R-:W-:-:S04]  /*59a0*/  CS2R R34, SRZ ;  /* 0x0000000000227805 */ /* 0x000fc8000001ff00 */
[----:B------:R-:W0:Y:S01]  /*59b0*/  MUFU.EX2 R61, R61 ;  /* 0x0000003d003d7308 */ /* 0x000e220000000800 */
[C---:B-1----:R-:W-:Y:S01]  /*59c0*/  FADD.FTZ R18, R60.reuse, R25 ;  /* 0x000000193c127221 */ /* 0x042fe20000010000 */
[----:B------:R-:W-:Y:S02]  /*59d0*/  F2FP.BF16.F32.PACK_AB R199, R60, R59 ;  /* 0x0000003b3cc7723e */ /* 0x000fe400000010ff */
[----:B------:R-:W-:-:S04]  /*59e0*/  CS2R R58, SRZ ;  /* 0x00000000003a7805 */ /* 0x000fc8000001ff00 */
[----:B------:R-:W1:Y:S01]  /*59f0*/  MUFU.EX2 R38, R38 ;  /* 0x0000002600267308 */ /* 0x000e620000000800 */
[----:B--2---:R-:W-:-:S07]  /*5a00*/  FADD.FTZ R21, R37, R0 ;  /* 0x0000000025157221 */ /* 0x004fce0000010000 */
[----:B------:R-:W2:Y:S01]  /*5a10*/  MUFU.EX2 R62, R62 ;  /* 0x0000003e003e7308 */ /* 0x000ea20000000800 */
[----:B0-----:R-:W-:-:S07]  /*5a20*/  FADD.FTZ R25, R61, R18 ;  /* 0x000000123d197221 */ /* 0x001fce0000010000 */
[----:B------:R-:W0:Y:S01]  /*5a30*/  MUFU.EX2 R5, R5 ;  /* 0x0000000500057308 */ /* 0x000e220000000800 */
[C---:B-1----:R-:W-:Y:S01]  /*5a40*/  FADD.FTZ R0, R38.reuse, R21 ;  /* 0x0000001526007221 */ /* 0x042fe20000010000 */
[----:B------:R-:W-:Y:S02]  /*5a50*/  F2FP.BF16.F32.PACK_AB R192, R38, R37 ;  /* 0x0000002526c0723e */ /* 0x000fe400000010ff */
[----:B------:R-:W-:-:S04]  /*5a60*/  CS2R R36, SRZ ;  /* 0x0000000000247805 */ /* 0x000fc8000001ff00 */
[----:B------:R-:W1:Y:S01]  /*5a70*/  MUFU.EX2 R63, R63 ;  /* 0x0000003f003f7308 */ /* 0x000e620000000800 */
[C---:B--2---:R-:W-:Y:S01]  /*5a80*/  FADD.FTZ R18, R62.reuse, R25 ;  /* 0x000000193e127221 */ /* 0x044fe20000010000 */
[----:B------:R-:W-:Y:S02]  /*5a90*/  F2FP.BF16.F32.PACK_AB R193, R62, R61 ;  /* 0x0000003d3ec1723e */ /* 0x000fe400000010ff */
[----:B------:R-:W-:-:S04]  /*5aa0*/  CS2R R60, SRZ ;  /* 0x00000000003c7805 */ /* 0x000fc8000001ff00 */
[----:B------:R2:W3:Y:S01]  /*5ab0*/  MUFU.EX2 R194, R39 ;  /* 0x0000002700c27308 */ /* 0x0004e20000000800 */
[----:B0-----:R-:W-:Y:S01]  /*5ac0*/  FADD.FTZ R21, R5, R0 ;  /* 0x0000000005157221 */ /* 0x001fe20000010000 */
[----:B------:R-:W-:-:S06]  /*5ad0*/  IMAD.MOV.U32 R0, RZ, RZ, 0x3f800000 ;  /* 0x3f800000ff007424 */ /* 0x000fcc00078e00ff */
[----:B------:R-:W0:Y:S01]  /*5ae0*/  MUFU.EX2 R2, R2 ;  /* 0x0000000200027308 */ /* 0x000e220000000800 */
[----:B-1----:R-:W-:Y:S01]  /*5af0*/  FADD.FTZ R25, R63, R18 ;  /* 0x000000123f197221 */ /* 0x002fe20000010000 */
[----:B--2---:R-:W-:Y:S01]  /*5b00*/  CS2R R38, SRZ ;  /* 0x0000000000267805 */ /* 0x004fe2000001ff00 */
[C---:B---3--:R-:W-:Y:S01]  /*5b10*/  FADD.FTZ R18, R194.reuse, R21 ;  /* 0x00000015c2127221 */ /* 0x048fe20000010000 */
[----:B------:R-:W-:Y:S01]  /*5b20*/  F2FP.BF16.F32.PACK_AB R194, R194, R5 ;  /* 0x00000005c2c2723e */ /* 0x000fe200000010ff */
[C---:B0-----:R-:W-:Y:S01]  /*5b30*/  FADD.FTZ R5, R2.reuse, R25 ;  /* 0x0000001902057221 */ /* 0x041fe20000010000 */
[----:B------:R-:W-:Y:S01]  /*5b40*/  F2FP.BF16.F32.PACK_AB R195, R2, R63 ;  /* 0x0000003f02c3723e */ /* 0x000fe200000010ff */
[----:B------:R-:W-:Y:S01]  /*5b50*/  IMAD.MOV.U32 R2, RZ, RZ, 0x3f800000 ;  /* 0x3f800000ff027424 */ /* 0x000fe200078e00ff */
[----:B------:R-:W-:Y:S02]  /*5b60*/  CS2R R62, SRZ ;  /* 0x00000000003e7805 */ /* 0x000fe4000001ff00 */
[----:B------:R-:W-:Y:S01]  /*5b70*/  CS2R R24, SRZ ;  /* 0x0000000000187805 */ /* 0x000fe2000001ff00 */
[----:B------:R-:W-:Y:S06]  /*5b80*/  @!P1 BRA `(.L_x_2210) ;  /* 0x0000004000d49947 */ /* 0x000fec0003800000 */
[----:B------:R-:W-:Y:S01]  /*5b90*/  R2UR UR4, R17 ;  /* 0x00000000110472ca */ /* 0x000fe200000e0000 */
[----:B------:R-:W-:Y:S01]  /*5ba0*/  IMAD.MOV.U32 R21, RZ, RZ, R4 ;  /* 0x000000ffff157224 */ /* 0x000fe200078e0004 */
[----:B------:R-:W-:Y:S01]  /*5bb0*/  MOV R228, R3 ;  /* 0x0000000300e47202 */ /* 0x000fe20000000f00 */
[----:B------:R-:W-:Y:S01]  /*5bc0*/  IMAD.MOV.U32 R2, RZ, RZ, 0x3f800000 ;  /* 0x3f800000ff027424 */ /* 0x000fe200078e00ff */
[----:B------:R-:W-:Y:S01]  /*5bd0*/  UMOV UR60, UR36 ;  /* 0x00000024003c7c82 */ /* 0x000fe20008000000 */
[----:B------:R-:W-:Y:S01]  /*5be0*/  IMAD.MOV.U32 R151, RZ, RZ, RZ ;  /* 0x000000ffff977224 */ /* 0x000fe200078e00ff */
[----:B------:R-:W-:-:S07]  /*5bf0*/  ULDC UR37, c[0x0][0x9d8] ;  /* 0x0002760000257ab9 */ /* 0x000fce0000000800 */
[----:B------:R-:W-:-:S07]  /*5c00*/  IMAD.U32 R20, RZ, RZ, UR4 ;  /* 0x00000004ff147e24 */ /* 0x000fce000f8e00ff */
.L_x_2221:
[----:B------:R-:W-:Y:S01]  /*5c10*/  R2UR UR5, R20 ;  /* 0x00000000140572ca */ /* 0x000fe200000e0000 */
[----:B------:R-:W-:-:S04]  /*5c20*/  UISETP.NE.AND UP0, UPT, UR60, 0x1, UPT ;  /* 0x000000013c00788c */ /* 0x000fc8000bf05270 */
[----:B------:R-:W-:-:S08]  /*5c30*/  USEL UR4, URZ, 0x1, UP0 ;  /* 0x000000013f047887 */ /* 0x000fd00008000000 */
[----:B------:R-:W-:-:S06]  /*5c40*/  ULOP3.LUT UR4, UR5, UR4, URZ, 0x3c, !UPT ;  /* 0x0000000405047292 */ /* 0x000fcc000f8e3c3f */
[----:B------:R-:W-:Y:S01]  /*5c50*/  IMAD.U32 R17, RZ, RZ, UR4 ;  /* 0x00000004ff117e24 */ /* 0x000fe2000f8e00ff */
[----:B------:R-:W-:Y:S06]  /*5c60*/  @!P0 BRA `(.L_x_2211) ;  /* 0x0000000000048947 */ /* 0x000fec0003800000 */
[----:B------:R-:W-:Y:S01]  /*5c70*/  BPT.TRAP 0x1 ;  /* 0x000000040000795c */ /* 0x000fe20000300000 */
.L_x_2211:
[----:B------:R-:W-:Y:S01]  /*5c80*/  R2UR UR4, R16 ;  /* 0x00000000100472ca */ /* 0x000fe200000e0000 */
[----:B------:R-:W-:Y:S01]  /*5c90*/  UIADD3 UR36, UR60, 0x1, URZ ;  /* 0x000000013c247890 */ /* 0x000fe2000fffe03f */
[----:B------:R-:W-:-:S03]  /*5ca0*/  R2UR UR5, R17 ;  /* 0x00000000110572ca */ /* 0x000fc600000e0000 */
[----:B------:R-:W-:-:S04]  /*5cb0*/  UISETP.NE.AND UP0, UPT, UR36, 0x2, UPT ;  /* 0x000000022400788c */ /* 0x000fc8000bf05270 */
[----:B------:R-:W-:-:S04]  /*5cc0*/  USEL UR36, UR36, URZ, UP0 ;  /* 0x0000003f24247287 */ /* 0x000fc80008000000 */
[----:B------:R-:W-:Y:S02]  /*5cd0*/  ULEA UR4, UR36, UR4, 0x3 ;  /* 0x0000000424047291 */ /* 0x000fe4000f8e183f */
[----:B------:R-:W-:-:S04]  /*5ce0*/  MOV R4, UR5 ;  /* 0x0000000500047c02 */ /* 0x000fc80008000f00 */
[----:B------:R-:W-:Y:S01]  /*5cf0*/  SHF.L.U32 R4, R4, 0x1f, RZ ;  /* 0x0000001f04047819 */ /* 0x000fe200000006ff */
[----:B------:R-:W-:-:S03]  /*5d00*/  IMAD.U32 R3, RZ, RZ, UR4 ;  /* 0x00000004ff037e24 */ /* 0x000fc6000f8e00ff */
[----:B------:R0:W1:Y:S01]  /*5d10*/  SYNCS.PHASECHK.TRANS64.TRYWAIT P1, [UR4+0x38830], R4 ;  /* 0x03883004ff0075a7 */ /* 0x0000620008020144 */
[----:B------:R-:W-:Y:S05]  /*5d20*/  @!P0 BRA `(.L_x_2212) ;  /* 0x0000000000048947 */ /* 0x000fea0003800000 */
[----:B------:R-:W-:Y:S01]  /*5d30*/  BPT.TRAP 0x1 ;  /* 0x000000040000795c */ /* 0x000fe20000300000 */
.L_x_2212:
[----:B-1----:R-:W-:Y:S05]  /*5d40*/  @P1 BRA `(.L_x_2213) ;  /* 0x00000000000c1947 */ /* 0x002fea0003800000 */
[----:B------:R-:W-:-:S13]  /*5d50*/  R2UR UR4, R3 ;  /* 0x00000000030472ca */ /* 0x000fda00000e0000 */
[----:B------:R-:W1:Y:S02]  /*5d60*/  SYNCS.PHASECHK.TRANS64.TRYWAIT P1, [UR4+0x38830], R4 ;  /* 0x03883004ff0075a7 */ /* 0x000e640008020144 */
[----:B-1----:R-:W-:Y:S05]  /*5d70*/  @!P1 BRA `(.L_x_2214) ;  /* 0x0000010400cc9947 */ /* 0x002fea0003800000 */
.L_x_2213:
        /* <DEDUP_REMOVED lines=23> */
[----:B------:R-:W-:Y:S01]  /*5ef0*/  UIADD3 UR58, UR4, 0x80, URZ ;  /* 0x00000080043a7890 */ /* 0x000fe2000fffe03f */
[-C--:B------:R-:W-:Y:S01]  /*5f00*/  FMUL.FTZ R28, R28, R0.reuse ;  /* 0x000000001c1c7220 */ /* 0x080fe20000410000 */
        /* <DEDUP_REMOVED lines=57> */
[----:B------:R-:W-:Y:S01]  /*62a0*/  UIADD3 UR58, UR4, 0x100, URZ ;  /* 0x00000100043a7890 */ /* 0x000fe2000fffe03f */
[-C--:B------:R-:W-:Y:S01]  /*62b0*/  FMUL.FTZ R109, R109, R0.reuse ;  /* 0x000000006d6d7220 */ /* 0x080fe20000410000 */
[----:B------:R-:W-:Y:S01]  /*62c0*/  UMOV UR56, UR6 ;  /* 0x0000000600387c82 */ /* 0x000fe20008000000 */
[----:B------:R-:W-:Y:S01]  /*62d0*/  UMOV UR57, UR7 ;  /* 0x0000000700397c82 */ /* 0x000fe20008000000 */
        /* <DEDUP_REMOVED lines=95> */
[----:B------:R-:W-:Y:S01]  /*68d0*/  UIADD3 UR58, UR4, 0x200, URZ ;  /* 0x00000200043a7890 */ /* 0x000fe2000fffe03f */
[----:B------:R-:W-:Y:S01]  /*68e0*/  UMOV UR56, UR6 ;  /* 0x0000000600387c82 */ /* 0x000fe20008000000 */
[----:B------:R-:W-:Y:S01]  /*68f0*/  UMOV UR57, UR7 ;  /* 0x0000000700397c82 */ /* 0x000fe20008000000 */
[----:B------:R-:W-:Y:S01]  /*6900*/  UMOV UR59, 0x40000040 ;  /* 0x40000040003b7882 */ /* 0x000fe20000000000 */
        /* <DEDUP_REMOVED lines=141> */
[----:B------:R-:W-:Y:S02]  /*71e0*/  R2UR UR10, R6 ;  /* 0x00000000060a72ca */ /* 0x000fe400000e0000 */
[----:B------:R-:W-:-:S11]  /*71f0*/  R2UR UR11, R7 ;  /* 0x00000000070b72ca */ /* 0x000fd600000e0000 */
[----:B------:R-:W-:Y:S02]  /*7200*/  UMOV UR56, UR10 ;  /* 0x0000000a00387c82 */ /* 0x000fe40008000000 */
[----:B------:R-:W-:Y:S01]  /*7210*/  UMOV UR57, UR11 ;  /* 0x0000000b00397c82 */ /* 0x000fe20008000000 */
[----:B------:R-:W-:Y:S01]  /*7220*/  UMOV UR5, UR11 ;  /* 0x0000000b00057c82 */ /* 0x000fe20008000000 */
        /* <DEDUP_REMOVED lines=22> */
[----:B------:R-:W-:Y:S03]  /*7390*/  HGMMA.64x16x16.F32.BF16 R152, gdesc[UR12], R152, gsb0 ;  /* 0x002000000c9879f0 */ /* 0x000fe60008001898 */
        /* <DEDUP_REMOVED lines=236> */
[----:B------:R-:W-:Y:S05]  /*8260*/  @!P0 BRA `(.L_x_2215) ;  /* 0x0000000000048947 */ /* 0x000fea0003800000 */
[----:B------:R-:W-:Y:S01]  /*8270*/  BPT.TRAP 0x1 ;  /* 0x000000040000795c */ /* 0x000fe20000300000 */
.L_x_2215:
        /* <DEDUP_REMOVED lines=8> */
.L_x_2216:
[----:B--2---:R-:W-:Y:S05]  /*8300*/  @P1 BRA `(.L_x_2217) ;  /* 0x0000000000081947 */ /* 0x004fea0003800000 */
[----:B------:R-:W2:Y:S02]  /*8310*/  SYNCS.PHASECHK.TRANS64.TRYWAIT P1, [UR4+0x38850], R0 ;  /* 0x03885000ff0075a7 */ /* 0x000ea40008020144 */
[----:B--2---:R-:W-:Y:S05]  /*8320*/  @!P1 BRA `(.L_x_2218) ;  /* 0x000000e0007c9947 */ /* 0x004fea0003800000 */
.L_x_2217:
        /* <DEDUP_REMOVED lines=37> */
.L_x_2219:
[----:B------:R-:W-:Y:S01]  /*8580*/  R2UR UR6, R212 ;  /* 0x00000000d40672ca */ /* 0x000fe200000e0000 */
[----:B-12---:R-:W-:Y:S01]  /*8590*/  FMUL.FTZ R0, R187, UR37 ;  /* 0x00000025bb007c20 */ /* 0x006fe20008410000 */
[----:B------:R-:W-:Y:S01]  /*85a0*/  R2UR UR5, R213 ;  /* 0x00000000d50572ca */ /* 0x000fe200000e0000 */
[----:B------:R-:W-:Y:S01]  /*85b0*/  FMUL.FTZ R187, R188, UR37 ;  /* 0x00000025bcbb7c20 */ /* 0x000fe20008410000 */
[----:B------:R-:W-:Y:S01]  /*85c0*/  FMUL.FTZ R188, R177, UR37 ;  /* 0x00000025b1bc7c20 */ /* 0x000fe20008410000 */
[----:B------:R-:W-:Y:S01]  /*85d0*/  FMUL.FTZ R177, R179, UR37 ;  /* 0x00000025b3b17c20 */ /* 0x000fe20008410000 */
[----:B------:R-:W1:Y:S01]  /*85e0*/  LDC R193, c[0x0][0x2f0] ;  /* 0x0000bc00ffc17b82 */ /* 0x000e620000000800 */
[----:B------:R-:W-:Y:S01]  /*85f0*/  FMUL.FTZ R2, R186, UR37 ;  /* 0x00000025ba027c20 */ /* 0x000fe20008410000 */
[----:B------:R-:W-:Y:S01]  /*8600*/  FMUL.FTZ R186, R189, UR37 ;  /* 0x00000025bdba7c20 */ /* 0x000fe20008410000 */
[----:B------:R-:W-:Y:S01]  /*8610*/  R2UR UR7, R23 ;  /* 0x00000000170772ca */ /* 0x000fe200000e0000 */
[----:B------:R-:W-:Y:S01]  /*8620*/  FMUL.FTZ R192, R184, UR37 ;  /* 0x00000025b8c07c20 */ /* 0x000fe20008410000 */
[----:B------:R-:W-:Y:S01]  /*8630*/  FMUL.FTZ R184, R191, UR37 ;  /* 0x00000025bfb87c20 */ /* 0x000fe20008410000 */
[----:B------:R-:W-:Y:S01]  /*8640*/  FMUL.FTZ R191, R181, UR37 ;  /* 0x00000025b5bf7c20 */ /* 0x000fe20008410000 */
[----:B------:R-:W-:Y:S01]  /*8650*/  UISETP.NE.AND UP0, UPT, UR6, URZ, UPT ;  /* 0x0000003f0600728c */ /* 0x000fe2000bf05270 */
[----:B------:R-:W-:Y:S01]  /*8660*/  FMUL.FTZ R181, R169, UR37 ;  /* 0x00000025a9b57c20 */ /* 0x000fe20008410000 */
[----:B0-----:R-:W-:-:S02]  /*8670*/  VIADD R4, R215, UR5 ;  /* 0x00000005d7047c36 */ /* 0x001fc40008000000 */
[----:B------:R-:W-:Y:S01]  /*8680*/  FMUL.FTZ R185, R185, UR37 ;  /* 0x00000025b9b97c20 */ /* 0x000fe20008410000 */
[----:B------:R-:W-:Y:S01]  /*8690*/  IMAD.MOV.U32 R169, RZ, RZ, -0x2 ;  /* 0xfffffffeffa97424 */ /* 0x000fe200078e00ff */
[----:B------:R-:W0:Y:S01]  /*86a0*/  MUFU.TANH R192, R192 ;  /* 0x000000c000c07308 */ /* 0x000e220000002400 */
[----:B------:R-:W-:Y:S01]  /*86b0*/  PLOP3.LUT P1, PT, PT, PT, UP0, 0x80, 0x0 ;  /* 0x000000000000781c */ /* 0x000fe20003f2f008 */
[----:B------:R-:W-:Y:S01]  /*86c0*/  ULDC UR6, c[0x0][0x288] ;  /* 0x0000a20000067ab9 */ /* 0x000fe20000000800 */
[----:B------:R-:W-:Y:S01]  /*86d0*/  PLOP3.LUT P2, PT, PT, PT, UP0, 0x80, 0x0 ;  /* 0x000000000000781c */ /* 0x000fe20003f4f008 */
[----:B------:R-:W-:Y:S01]  /*86e0*/  FMUL.FTZ R20, R190, UR37 ;  /* 0x00000025be147c20 */ /* 0x000fe20008410000 */
[----:B------:R-:W-:Y:S01]  /*86f0*/  FMUL.FTZ R190, R176, UR37 ;  /* 0x00000025b0be7c20 */ /* 0x000fe20008410000 */
[----:B------:R-:W-:Y:S01]  /*8700*/  @UP0 ULDC UR5, c[0x0][0x44c] ;  /* 0x0001130000050ab9 */ /* 0x000fe20000000800 */
[----:B------:R-:W-:Y:S01]  /*8710*/  FMUL.FTZ R176, R178, UR37 ;  /* 0x00000025b2b07c20 */ /* 0x000fe20008410000 */
[----:B------:R-:W2:Y:S01]  /*8720*/  MUFU.TANH R185, R185 ;  /* 0x000000b900b97308 */ /* 0x000ea20000002400 */
[----:B------:R-:W-:Y:S01]  /*8730*/  FMUL.FTZ R178, R180, UR37 ;  /* 0x00000025b4b27c20 */ /* 0x000fe20008410000 */
[----:B------:R-:W-:Y:S01]  /*8740*/  FMUL.FTZ R180, R172, UR37 ;  /* 0x00000025acb47c20 */ /* 0x000fe20008410000 */
[----:B------:R-:W-:Y:S01]  /*8750*/  FMUL.FTZ R170, R170, UR37 ;  /* 0x00000025aaaa7c20 */ /* 0x000fe20008410000 */
[----:B------:R-:W-:Y:S01]  /*8760*/  FMUL.FTZ R171, R171, UR37 ;  /* 0x00000025abab7c20 */ /* 0x000fe20008410000 */
[----:B------:R-:W-:Y:S01]  /*8770*/  FMUL.FTZ R174, R174, UR37 ;  /* 0x00000025aeae7c20 */ /* 0x000fe20008410000 */
[----:B------:R-:W-:Y:S01]  /*8780*/  @P1 IMAD.HI.U32 R179, R4, UR5, RZ ;  /* 0x0000000504b31c27 */ /* 0x000fe2000f8e00ff */
[----:B------:R-:W-:Y:S01]  /*8790*/  @UP0 ULDC UR5, c[0x0][0x450] ;  /* 0x0001140000050ab9 */ /* 0x000fe20000000800 */
[----:B------:R-:W3:Y:S02]  /*87a0*/  MUFU.TANH R187, R187 ;  /* 0x000000bb00bb7308 */ /* 0x000ee40000002400 */
[----:B------:R-:W-:Y:S01]  /*87b0*/  FMUL.FTZ R175, R175, UR37 ;  /* 0x00000025afaf7c20 */ /* 0x000fe20008410000 */
[----:B------:R-:W-:Y:S01]  /*87c0*/  FMUL.FTZ R162, R162, UR37 ;  /* 0x00000025a2a27c20 */ /* 0x000fe20008410000 */
[----:B------:R-:W-:Y:S01]  /*87d0*/  @P2 SHF.R.U32.HI R4, RZ, UR5, R179 ;  /* 0x00000005ff042c19 */ /* 0x000fe200080116b3 */
[----:B------:R-:W-:Y:S01]  /*87e0*/  UMOV UR5, 0x1 ;  /* 0x0000000100057882 */ /* 0x000fe20000000000 */
[----:B------:R-:W-:Y:S01]  /*87f0*/  FMUL.FTZ R179, R168, UR37 ;  /* 0x00000025a8b37c20 */ /* 0x000fe20008410000 */
[----:B------:R-:W-:Y:S01]  /*8800*/  UIMAD UR5, UR61, -0x50, UR5 ;  /* 0xffffffb03d0578a4 */ /* 0x000fe2000f8e0205 */
[----:B------:R-:W-:Y:S01]  /*8810*/  FMUL.FTZ R159, R159, UR37 ;  /* 0x000000259f9f7c20 */ /* 0x000fe20008410000 */
[----:B------:R-:W4:Y:S01]  /*8820*/  SHFL.IDX PT, R189, R4, RZ, 0x1c1f ;  /* 0x001c1fff04bd7589 */ /* 0x000f2200000e0000 */
[----:B------:R-:W5:Y:S01]  /*8830*/  MUFU.TANH R186, R186 ;  /* 0x000000ba00ba7308 */ /* 0x000f620000002400 */
[----:B------:R-:W-:Y:S01]  /*8840*/  FMUL.FTZ R163, R163, UR37 ;  /* 0x00000025a3a37c20 */ /* 0x000fe20008410000 */
[----:B------:R-:W-:Y:S01]  /*8850*/  FMUL.FTZ R166, R166, UR37 ;  /* 0x00000025a6a67c20 */ /* 0x000fe20008410000 */
[----:B------:R-:W-:Y:S01]  /*8860*/  IMAD R168, R214, R169, UR5 ;  /* 0x00000005d6a87e24 */ /* 0x000fe2000f8e02a9 */
[----:B------:R-:W-:Y:S01]  /*8870*/  ULDC UR5, c[0x0][0x988] ;  /* 0x0002620000057ab9 */ /* 0x000fe20000000800 */
[----:B------:R-:W-:Y:S01]  /*8880*/  FMUL.FTZ R167, R167, UR37 ;  /* 0x00000025a7a77c20 */ /* 0x000fe20008410000 */
[----:B------:R-:W-:Y:S01]  /*8890*/  FMUL.FTZ R154, R154, UR37 ;  /* 0x000000259a9a7c20 */ /* 0x000fe20008410000 */
[----:B-1----:R-:W-:-:S02]  /*88a0*/  IMAD R168, R193, UR7, R168 ;  /* 0x00000007c1a87c24 */ /* 0x002fc4000f8e02a8 */
[----:B------:R-:W-:Y:S01]  /*88b0*/  FMUL.FTZ R193, R173, UR37 ;  /* 0x00000025adc17c20 */ /* 0x000fe20008410000 */
[----:B------:R-:W1:Y:S01]  /*88c0*/  MUFU.TANH R190, R190 ;  /* 0x000000be00be7308 */ /* 0x000e620000002400 */
[----:B------:R-:W-:Y:S01]  /*88d0*/  FMUL.FTZ R173, R160, UR37 ;  /* 0x00000025a0ad7c20 */ /* 0x000fe20008410000 */
[----:B------:R-:W-:Y:S01]  /*88e0*/  FMUL.FTZ R155, R155, UR37 ;  /* 0x000000259b9b7c20 */ /* 0x000fe20008410000 */
[----:B------:R-:W-:Y:S01]  /*88f0*/  FMUL.FTZ R158, R158, UR37 ;  /* 0x000000259e9e7c20 */ /* 0x000fe20008410000 */
[----:B------:R-:W1:Y:S04]  /*8900*/  S2UR UR7, SR_CgaCtaId ;  /* 0x00000000000779c3 */ /* 0x000e680000008800 */
[----:B------:R-:W1:Y:S01]  /*8910*/  MUFU.TANH R188, R188 ;  /* 0x000000bc00bc7308 */ /* 0x000e620000002400 */
[----:B----4-:R-:W-:-:S07]  /*8920*/  IADD3 R189, R189, -UR6, R168 ;  /* 0x80000006bdbd7c10 */ /* 0x010fce000fffe0a8 */
[----:B------:R-:W4:Y:S01]  /*8930*/  MUFU.TANH R178, R178 ;  /* 0x000000b200b27308 */ /* 0x000f220000002400 */
[C---:B------:R-:W-:Y:S02]  /*8940*/  ISETP.GT.AND P1, PT, R189.reuse, RZ, PT ;  /* 0x000000ffbd00720c */ /* 0x040fe40003f24270 */
[C---:B------:R-:W-:Y:S02]  /*8950*/  ISETP.GT.AND P2, PT, R189.reuse, 0x1, PT ;  /* 0x00000001bd00780c */ /* 0x040fe40003f44270 */
[----:B0-----:R-:W-:Y:S02]  /*8960*/  FSEL R160, R192, -INF , P1 ;  /* 0xff800000c0a07808 */ /* 0x001fe40000800000 */
[----:B------:R-:W-:Y:S01]  /*8970*/  ISETP.GT.AND P1, PT, R189, 0x8, PT ;  /* 0x00000008bd00780c */ /* 0x000fe20003f24270 */
[----:B------:R-:W0:Y:S01]  /*8980*/  MUFU.TANH R191, R191 ;  /* 0x000000bf00bf7308 */ /* 0x000e220000002400 */
[----:B--2---:R-:W-:Y:S01]  /*8990*/  FSEL R169, R185, -INF , P2 ;  /* 0xff800000b9a97808 */ /* 0x004fe20001000000 */
[----:B------:R-:W-:Y:S01]  /*89a0*/  FMUL.FTZ R185, R161, UR37 ;  /* 0x00000025a1b97c20 */ /* 0x000fe20008410000 */
[----:B------:R-:W-:-:S02]  /*89b0*/  FMNMX.FTZ R172, R160, R21, !PT ;  /* 0x00000015a0ac7209 */ /* 0x000fc40007810000 */
[----:B------:R-:W-:Y:S02]  /*89c0*/  ISETP.GT.AND P2, PT, R189, 0x9, PT ;  /* 0x00000009bd00780c */ /* 0x000fe40003f44270 */
[----:B---3--:R-:W-:Y:S01]  /*89d0*/  FSEL R161, R187, -INF , P1 ;  /* 0xff800000bba17808 */ /* 0x008fe20000800000 */
[----:B------:R2:W-:Y:S01]  /*89e0*/  MUFU.TANH R192, R173 ;  /* 0x000000ad00c07308 */ /* 0x0005e20000002400 */
[----:B------:R-:W-:Y:S02]  /*89f0*/  FMNMX.FTZ R194, R169, R172, !PT ;  /* 0x000000aca9c27209 */ /* 0x000fe40007810000 */
[C---:B------:R-:W-:Y:S02]  /*8a00*/  ISETP.GT.AND P1, PT, R189.reuse, 0x10, PT ;  /* 0x00000010bd00780c */ /* 0x040fe40003f24270 */
[----:B-----5:R-:W-:Y:S01]  /*8a10*/  FSEL R172, R186, -INF , P2 ;  /* 0xff800000baac7808 */ /* 0x020fe20001000000 */
[----:B------:R-:W-:Y:S01]  /*8a20*/  FMUL.FTZ R186, R164, UR37 ;  /* 0x00000025a4ba7c20 */ /* 0x000fe20008410000 */
[----:B------:R-:W-:Y:S01]  /*8a30*/  ISETP.GT.AND P2, PT, R189, 0x11, PT ;  /* 0x00000011bd00780c */ /* 0x000fe20003f44270 */
[----:B------:R-:W3:Y:S01]  /*8a40*/  MUFU.TANH R179, R179 ;  /* 0x000000b300b37308 */ /* 0x000ee20000002400 */
[----:B--2---:R-:W-:-:S02]  /*8a50*/  FMNMX.FTZ R173, R161, R194, !PT ;  /* 0x000000c2a1ad7209 */ /* 0x004fc40007810000 */
[----:B-1----:R-:W-:Y:S02]  /*8a60*/  FSEL R164, R190, -INF , P1 ;  /* 0xff800000bea47808 */ /* 0x002fe40000800000 */
[----:B------:R-:W-:Y:S02]  /*8a70*/  FMNMX.FTZ R187, R172, R173, !PT ;  /* 0x000000adacbb7209 */ /* 0x000fe40007810000 */
[----:B------:R-:W-:Y:S01]  /*8a80*/  FSEL R173, R188, -INF , P2 ;  /* 0xff800000bcad7808 */ /* 0x000fe20001000000 */
[----:B------:R-:W1:Y:S01]  /*8a90*/  MUFU.TANH R181, R181 ;  /* 0x000000b500b57308 */ /* 0x000e620000002400 */
[----:B------:R-:W-:Y:S02]  /*8aa0*/  ISETP.GT.AND P1, PT, R189, 0x18, PT ;  /* 0x00000018bd00780c */ /* 0x000fe40003f24270 */
[----:B------:R-:W-:Y:S01]  /*8ab0*/  FMNMX.FTZ R188, R164, R187, !PT ;  /* 0x000000bba4bc7209 */ /* 0x000fe20007810000 */
[----:B------:R-:W-:Y:S01]  /*8ac0*/  FMUL.FTZ R187, R165, UR37 ;  /* 0x00000025a5bb7c20 */ /* 0x000fe20008410000 */
[----:B------:R-:W-:-:S02]  /*8ad0*/  ISETP.GT.AND P2, PT, R189, 0x19, PT ;  /* 0x00000019bd00780c */ /* 0x000fc40003f44270 */
[----:B----4-:R-:W-:Y:S01]  /*8ae0*/  FSEL R178, R178, -INF , P1 ;  /* 0xff800000b2b27808 */ /* 0x010fe20000800000 */
[----:B------:R-:W2:Y:S01]  /*8af0*/  MUFU.TANH R180, R180 ;  /* 0x000000b400b47308 */ /* 0x000ea20000002400 */
[----:B------:R-:W-:Y:S01]  /*8b00*/  FMNMX.FTZ R195, R173, R188, !PT ;  /* 0x000000bcadc37209 */ /* 0x000fe20007810000 */
[----:B------:R-:W-:Y:S01]  /*8b10*/  FMUL.FTZ R188, R152, UR37 ;  /* 0x0000002598bc7c20 */ /* 0x000fe20008410000 */
[----:B------:R-:W-:Y:S02]  /*8b20*/  ISETP.GT.AND P1, PT, R189, 0x20, PT ;  /* 0x00000020bd00780c */ /* 0x000fe40003f24270 */
[----:B0-----:R-:W-:Y:S02]  /*8b30*/  FSEL R165, R191, -INF , P2 ;  /* 0xff800000bfa57808 */ /* 0x001fe40001000000 */
[----:B------:R-:W-:Y:S01]  /*8b40*/  FMNMX.FTZ R190, R178, R195, !PT ;  /* 0x000000c3b2be7209 */ /* 0x000fe20007810000 */
[----:B------:R-:W0:Y:S01]  /*8b50*/  MUFU.TANH R193, R193 ;  /* 0x000000c100c17308 */ /* 0x000e220000002400 */
[----:B------:R-:W-:-:S02]  /*8b60*/  ISETP.GT.AND P2, PT, R189, 0x21, PT ;  /* 0x00000021bd00780c */ /* 0x000fc40003f44270 */
[----:B---3--:R-:W-:Y:S02]  /*8b70*/  FSEL R152, R179, -INF , P1 ;  /* 0xff800000b3987808 */ /* 0x008fe40000800000 */
[----:B------:R-:W-:Y:S01]  /*8b80*/  FMNMX.FTZ R191, R165, R190, !PT ;  /* 0x000000bea5bf7209 */ /* 0x000fe20007810000 */
[----:B------:R-:W-:Y:S01]  /*8b90*/  FMUL.FTZ R190, R153, UR37 ;  /* 0x0000002599be7c20 */ /* 0x000fe20008410000 */
[----:B------:R-:W-:Y:S01]  /*8ba0*/  ISETP.GT.AND P1, PT, R189, 0x28, PT ;  /* 0x00000028bd00780c */ /* 0x000fe20003f24270 */
[----:B------:R-:W3:Y:S01]  /*8bb0*/  MUFU.TANH R185, R185 ;  /* 0x000000b900b97308 */ /* 0x000ee20000002400 */
[----:B-1----:R-:W-:Y:S02]  /*8bc0*/  FSEL R179, R181, -INF , P2 ;  /* 0xff800000b5b37808 */ /* 0x002fe40001000000 */
[----:B------:R-:W-:Y:S01]  /*8bd0*/  FMNMX.FTZ R194, R152, R191, !PT ;  /* 0x000000bf98c27209 */ /* 0x000fe20007810000 */
[----:B------:R-:W-:Y:S01]  /*8be0*/  FMUL.FTZ R191, R156, UR37 ;  /* 0x000000259cbf7c20 */ /* 0x000fe20008410000 */
[----:B------:R-:W-:-:S02]  /*8bf0*/  ISETP.GT.AND P2, PT, R189, 0x29, PT ;  /* 0x00000029bd00780c */ /* 0x000fc40003f44270 */
[----:B--2---:R-:W-:Y:S01]  /*8c00*/  FSEL R153, R180, -INF , P1 ;  /* 0xff800000b4997808 */ /* 0x004fe20000800000 */
[----:B------:R-:W1:Y:S01]  /*8c10*/  MUFU.TANH R186, R186 ;  /* 0x000000ba00ba7308 */ /* 0x000e620000002400 */
[----:B------:R-:W-:Y:S02]  /*8c20*/  FMNMX.FTZ R194, R179, R194, !PT ;  /* 0x000000c2b3c27209 */ /* 0x000fe40007810000 */
[----:B------:R-:W-:Y:S02]  /*8c30*/  ISETP.GT.AND P1, PT, R189, 0x30, PT ;  /* 0x00000030bd00780c */ /* 0x000fe40003f24270 */
[----:B0-----:R-:W-:Y:S02]  /*8c40*/  FSEL R180, R193, -INF , P2 ;  /* 0xff800000c1b47808 */ /* 0x001fe40001000000 */
[----:B------:R-:W-:Y:S01]  /*8c50*/  FMNMX.FTZ R193, R153, R194, !PT ;  /* 0x000000c299c17209 */ /* 0x000fe20007810000 */
[----:B------:R-:W0:Y:S01]  /*8c60*/  MUFU.TANH R187, R187 ;  /* 0x000000bb00bb7308 */ /* 0x000e220000002400 */
[----:B------:R-:W-:-:S02]  /*8c70*/  ISETP.GT.AND P2, PT, R189, 0x31, PT ;  /* 0x00000031bd00780c */ /* 0x000fc40003f44270 */
[----:B------:R-:W-:Y:S02]  /*8c80*/  FSEL R181, R192, -INF , P1 ;  /* 0xff800000c0b57808 */ /* 0x000fe40000800000 */
[----:B------:R-:W-:Y:S01]  /*8c90*/  FMNMX.FTZ R192, R180, R193, !PT ;  /* 0x000000c1b4c07209 */ /* 0x000fe20007810000 */
[----:B------:R-:W-:Y:S01]  /*8ca0*/  FMUL.FTZ R193, R157, UR37 ;  /* 0x000000259dc17c20 */ /* 0x000fe20008410000 */
[----:B------:R-:W-:Y:S01]  /*8cb0*/  ISETP.GT.AND P1, PT, R189, 0x38, PT ;  /* 0x00000038bd00780c */ /* 0x000fe20003f24270 */
[----:B------:R-:W2:Y:S01]  /*8cc0*/  MUFU.TANH R188, R188 ;  /* 0x000000bc00bc7308 */ /* 0x000ea20000002400 */
[----:B---3--:R-:W-:Y:S02]  /*8cd0*/  FSEL R156, R185, -INF , P2 ;  /* 0xff800000b99c7808 */ /* 0x008fe40001000000 */
[----:B------:R-:W-:Y:S01]  /*8ce0*/  FMNMX.FTZ R185, R181, R192, !PT ;  /* 0x000000c0b5b97209 */ /* 0x000fe20007810000 */
[----:B------:R-:W-:Y:S01]  /*8cf0*/  FMUL.FTZ R192, R182, UR37 ;  /* 0x00000025b6c07c20 */ /* 0x000fe20008410000 */
[----:B-1----:R-:W-:-:S02]  /*8d00*/  FSEL R157, R186, -INF , P1 ;  /* 0xff800000ba9d7808 */ /* 0x002fc40000800000 */
[C---:B------:R-:W-:Y:S01]  /*8d10*/  ISETP.GT.AND P2, PT, R189.reuse, 0x39, PT ;  /* 0x00000039bd00780c */ /* 0x040fe20003f44270 */
[----:B------:R-:W1:Y:S01]  /*8d20*/  MUFU.TANH R190, R190 ;  /* 0x000000be00be7308 */ /* 0x000e620000002400 */
[----:B------:R-:W-:Y:S02]  /*8d30*/  FMNMX.FTZ R186, R156, R185, !PT ;  /* 0x000000b99cba7209 */ /* 0x000fe40007810000 */
[----:B------:R-:W-:Y:S02]  /*8d40*/  ISETP.GT.AND P1, PT, R189, 0x40, PT ;  /* 0x00000040bd00780c */ /* 0x000fe40003f24270 */
[----:B0-----:R-:W-:Y:S02]  /*8d50*/  FSEL R185, R187, -INF , P2 ;  /* 0xff800000bbb97808 */ /* 0x001fe40001000000 */
[----:B------:R-:W-:Y:S01]  /*8d60*/  FMNMX.FTZ R194, R157, R186, !PT ;  /* 0x000000ba9dc27209 */ /* 0x000fe20007810000 */
[----:B------:R-:W0:Y:S01]  /*8d70*/  MUFU.TANH R191, R191 ;  /* 0x000000bf00bf7308 */ /* 0x000e220000002400 */
[----:B------:R-:W-:-:S02]  /*8d80*/  ISETP.GT.AND P2, PT, R189, 0x41, PT ;  /* 0x00000041bd00780c */ /* 0x000fc40003f44270 */
[----:B--2---:R-:W-:Y:S02]  /*8d90*/  FSEL R186, R188, -INF , P1 ;  /* 0xff800000bcba7808 */ /* 0x004fe40000800000 */
[----:B------:R-:W-:Y:S02]  /*8da0*/  FMNMX.FTZ R195, R185, R194, !PT ;  /* 0x000000c2b9c37209 */ /* 0x000fe40007810000 */
[----:B------:R-:W-:Y:S01]  /*8db0*/  ISETP.GT.AND P1, PT, R189, 0x48, PT ;  /* 0x00000048bd00780c */ /* 0x000fe20003f24270 */
[----:B------:R-:W2:Y:S01]  /*8dc0*/  MUFU.TANH R193, R193 ;  /* 0x000000c100c17308 */ /* 0x000ea20000002400 */
[----:B-1----:R-:W-:Y:S01]  /*8dd0*/  FSEL R187, R190, -INF , P2 ;  /* 0xff800000bebb7808 */ /* 0x002fe20001000000 */
[----:B------:R-:W-:Y:S01]  /*8de0*/  FMUL.FTZ R190, R183, UR37 ;  /* 0x00000025b7be7c20 */ /* 0x000fe20008410000 */
[----:B------:R-:W-:Y:S02]  /*8df0*/  FMNMX.FTZ R182, R186, R195, !PT ;  /* 0x000000c3bab67209 */ /* 0x000fe40007810000 */
[----:B------:R-:W-:-:S02]  /*8e00*/  ISETP.GT.AND P2, PT, R189, 0x49, PT ;  /* 0x00000049bd00780c */ /* 0x000fc40003f44270 */
[----:B------:R-:W-:Y:S01]  /*8e10*/  FMNMX.FTZ R194, R187, R182, !PT ;  /* 0x000000b6bbc27209 */ /* 0x000fe20007810000 */
[----:B------:R1:W-:Y:S01]  /*8e20*/  MUFU.TANH R188, R192 ;  /* 0x000000c000bc7308 */ /* 0x0003e20000002400 */
[----:B0-----:R-:W-:-:S04]  /*8e30*/  FSEL R183, R191, -INF , P1 ;  /* 0xff800000bfb77808 */ /* 0x001fc80000800000 */
[----:B------:R-:W-:-:S03]  /*8e40*/  FMNMX.FTZ R191, R183, R194, !PT ;  /* 0x000000c2b7bf7209 */ /* 0x000fc60007810000 */
[----:B------:R-:W0:Y:S01]  /*8e50*/  MUFU.TANH R2, R2 ;  /* 0x0000000200027308 */ /* 0x000e220000002400 */
[----:B--2---:R-:W-:-:S04]  /*8e60*/  FSEL R182, R193, -INF , P2 ;  /* 0xff800000c1b67808 */ /* 0x004fc80001000000 */
[----:B-1----:R-:W-:Y:S02]  /*8e70*/  FMNMX.FTZ R192, R182, R191, !PT ;  /* 0x000000bfb6c07209 */ /* 0x002fe40007810000 */
[----:B------:R-:W1:Y:S01]  /*8e80*/  SHFL.IDX PT, R191, R4, 0x1, 0x1c1f ;  /* 0x003c1f0004bf7f89 */ /* 0x000e6200000e0000 */
[----:B------:R-:W2:Y:S03]  /*8e90*/  MUFU.TANH R0, R0 ;  /* 0x0000000000007308 */ /* 0x000ea60000002400 */
[----:B------:R-:W3:Y:S05]  /*8ea0*/  SHFL.BFLY PT, R193, R192, 0x2, 0x1f ;  /* 0x0c401f00c0c17f89 */ /* 0x000eea00000e0000 */
[----:B------:R3:W-:Y:S08]  /*8eb0*/  MUFU.TANH R189, R190 ;  /* 0x000000be00bd7308 */ /* 0x0007f00000002400 */
[----:B------:R-:W4:Y:S01]  /*8ec0*/  MUFU.TANH R20, R20 ;  /* 0x0000001400147308 */ /* 0x000f220000002400 */
[----:B-1----:R-:W-:-:S07]  /*8ed0*/  IADD3 R168, R191, -UR6, R168 ;  /* 0x80000006bfa87c10 */ /* 0x002fce000fffe0a8 */
[----:B------:R-:W1:Y:S01]  /*8ee0*/  MUFU.TANH R184, R184 ;  /* 0x000000b800b87308 */ /* 0x000e620000002400 */
[----:B------:R-:W-:Y:S02]  /*8ef0*/  R2UR UR6, R3 ;  /* 0x00000000030672ca */ /* 0x000fe400000e0000 */
[----:B---3--:R-:W-:Y:S02]  /*8f00*/  FMNMX.FTZ R190, R192, R193, !PT ;  /* 0x000000c1c0be7209 */ /* 0x008fe40007810000 */
[C---:B------:R-:W-:Y:S02]  /*8f10*/  ISETP.GT.AND P1, PT, R168.reuse, RZ, PT ;  /* 0x000000ffa800720c */ /* 0x040fe40003f24270 */
[----:B------:R-:W-:Y:S01]  /*8f20*/  ISETP.GT.AND P2, PT, R168, 0x1, PT ;  /* 0x00000001a800780c */ /* 0x000fe20003f44270 */
[----:B------:R-:W3:Y:S01]  /*8f30*/  SHFL.BFLY PT, R193, R190, 0x1, 0x1f ;  /* 0x0c201f00bec17f89 */ /* 0x000ee200000e0000 */
[----:B------:R-:W5:Y:S01]  /*8f40*/  MUFU.TANH R176, R176 ;  /* 0x000000b000b07308 */ /* 0x000f620000002400 */
[----:B0-----:R-:W-:-:S02]  /*8f50*/  FSEL R2, R2, -INF , P1 ;  /* 0xff80000002027808 */ /* 0x001fc40000800000 */
[----:B------:R-:W-:Y:S02]  /*8f60*/  ISETP.GT.AND P1, PT, R168, 0x8, PT ;  /* 0x00000008a800780c */ /* 0x000fe40003f24270 */
[----:B--2---:R-:W-:Y:S01]  /*8f70*/  FSEL R0, R0, -INF , P2 ;  /* 0xff80000000007808 */ /* 0x004fe20001000000 */
[----:B------:R-:W-:Y:S01]  /*8f80*/  UIADD3 UR6, UR6, 0x38840, URZ ;  /* 0x0003884006067890 */ /* 0x000fe2000fffe03f */
[----:B------:R-:W-:Y:S01]  /*8f90*/  FMNMX.FTZ R191, R2, R228, !PT ;  /* 0x000000e402bf7209 */ /* 0x000fe20007810000 */
[----:B------:R-:W0:Y:S01]  /*8fa0*/  MUFU.TANH R177, R177 ;  /* 0x000000b100b17308 */ /* 0x000e220000002400 */
[----:B------:R-:W-:Y:S01]  /*8fb0*/  ISETP.GT.AND P2, PT, R168, 0x9, PT ;  /* 0x00000009a800780c */ /* 0x000fe20003f44270 */
[----:B------:R-:W-:Y:S01]  /*8fc0*/  UPRMT UR6, UR7, 0x654, UR6 ;  /* 0x0000065407067896 */ /* 0x000fe20008000006 */
[----:B----4-:R-:W-:Y:S02]  /*8fd0*/  FSEL R20, R20, -INF , P1 ;  /* 0xff80000014147808 */ /* 0x010fe40000800000 */
[----:B------:R-:W-:-:S02]  /*8fe0*/  FMNMX.FTZ R191, R0, R191, !PT ;  /* 0x000000bf00bf7209 */ /* 0x000fc40007810000 */
[----:B------:R-:W-:Y:S01]  /*8ff0*/  ISETP.GT.AND P1, PT, R168, 0x10, PT ;  /* 0x00000010a800780c */ /* 0x000fe20003f24270 */
[----:B------:R-:W2:Y:S01]  /*9000*/  MUFU.TANH R170, R170 ;  /* 0x000000aa00aa7308 */ /* 0x000ea20000002400 */
[----:B-1----:R-:W-:Y:S02]  /*9010*/  FSEL R184, R184, -INF , P2 ;  /* 0xff800000b8b87808 */ /* 0x002fe40001000000 */
[----:B------:R-:W-:Y:S01]  /*9020*/  FMNMX.FTZ R191, R20, R191, !PT ;  /* 0x000000bf14bf7209 */ /* 0x000fe20007810000 */
[----:B------:R-:W-:Y:S01]  /*9030*/  SYNCS.ARRIVE.TRANS64.RED.A1T0 RZ, [UR6], RZ ;  /* 0x000000ffffff79a7 */ /* 0x000fe20008100406 */
[----:B------:R-:W-:Y:S02]  /*9040*/  ISETP.GT.AND P2, PT, R168, 0x11, PT ;  /* 0x00000011a800780c */ /* 0x000fe40003f44270 */
[----:B-----5:R-:W-:Y:S01]  /*9050*/  FSEL R176, R176, -INF , P1 ;  /* 0xff800000b0b07808 */ /* 0x020fe20000800000 */
[----:B------:R-:W1:Y:S01]  /*9060*/  MUFU.TANH R171, R171 ;  /* 0x000000ab00ab7308 */ /* 0x000e620000002400 */
[----:B------:R-:W-:-:S02]  /*9070*/  FMNMX.FTZ R191, R184, R191, !PT ;  /* 0x000000bfb8bf7209 */ /* 0x000fc40007810000 */
[----:B---3--:R-:W-:Y:S02]  /*9080*/  FMNMX.FTZ R4, R190, R193, !PT ;  /* 0x000000c1be047209 */ /* 0x008fe40007810000 */
[----:B------:R-:W-:Y:S02]  /*9090*/  ISETP.GT.AND P3, PT, R168, 0x18, PT ;  /* 0x00000018a800780c */ /* 0x000fe40003f64270 */
[----:B0-----:R-:W-:Y:S01]  /*90a0*/  FSEL R177, R177, -INF , P2 ;  /* 0xff800000b1b17808 */ /* 0x001fe20001000000 */
[----:B------:R-:W0:Y:S01]  /*90b0*/  MUFU.TANH R174, R174 ;  /* 0x000000ae00ae7308 */ /* 0x000e220000002400 */
[----:B------:R-:W-:Y:S01]  /*90c0*/  FMNMX.FTZ R190, R176, R191, !PT ;  /* 0x000000bfb0be7209 */ /* 0x000fe20007810000 */
[----:B------:R-:W-:Y:S01]  /*90d0*/  FMUL.FTZ R192, R4, UR5 ;  /* 0x0000000504c07c20 */ /* 0x000fe20008410000 */
[----:B------:R-:W-:Y:S02]  /*90e0*/  ISETP.GT.AND P4, PT, R168, 0x19, PT ;  /* 0x00000019a800780c */ /* 0x000fe40003f84270 */
[----:B------:R-:W-:-:S02]  /*90f0*/  FSEL R188, R188, -INF , P3 ;  /* 0xff800000bcbc7808 */ /* 0x000fc40001800000 */
[----:B------:R-:W-:Y:S01]  /*9100*/  FMNMX.FTZ R191, R177, R190, !PT ;  /* 0x000000beb1bf7209 */ /* 0x000fe20007810000 */
[----:B------:R-:W3:Y:S01]  /*9110*/  MUFU.TANH R175, R175 ;  /* 0x000000af00af7308 */ /* 0x000ee20000002400 */
[----:B------:R-:W-:Y:S02]  /*9120*/  FSETP.NEU.FTZ.AND P1, PT, R4, -INF , PT ;  /* 0xff8000000400780b */ /* 0x000fe40003f3d000 */
[----:B------:R-:W-:Y:S02]  /*9130*/  ISETP.GT.AND P2, PT, R168, 0x20, PT ;  /* 0x00000020a800780c */ /* 0x000fe40003f44270 */
[----:B------:R-:W-:Y:S02]  /*9140*/  FSEL R189, R189, -INF , P4 ;  /* 0xff800000bdbd7808 */ /* 0x000fe40002000000 */
[----:B------:R-:W-:Y:S01]  /*9150*/  FMNMX.FTZ R190, R188, R191, !PT ;  /* 0x000000bfbcbe7209 */ /* 0x000fe20007810000 */
[----:B------:R4:W-:Y:S01]  /*9160*/  MUFU.TANH R3, R159 ;  /* 0x0000009f00037308 */ /* 0x0009e20000002400 */
[----:B------:R-:W-:-:S02]  /*9170*/  ISETP.GT.AND P3, PT, R168, 0x21, PT ;  /* 0x00000021a800780c */ /* 0x000fc40003f64270 */
[----:B--2---:R-:W-:Y:S02]  /*9180*/  FSEL R170, R170, -INF , P2 ;  /* 0xff800000aaaa7808 */ /* 0x004fe40001000000 */
[----:B------:R-:W-:Y:S02]  /*9190*/  FMNMX.FTZ R191, R189, R190, !PT ;  /* 0x000000bebdbf7209 */ /* 0x000fe40007810000 */
[----:B------:R-:W-:Y:S01]  /*91a0*/  ISETP.GT.AND P2, PT, R168, 0x28, PT ;  /* 0x00000028a800780c */ /* 0x000fe20003f44270 */
[----:B------:R-:W2:Y:S01]  /*91b0*/  MUFU.TANH R162, R162 ;  /* 0x000000a200a27308 */ /* 0x000ea20000002400 */
[----:B----4-:R-:W-:Y:S02]  /*91c0*/  FSEL R159, R192, RZ, P1 ;  /* 0x000000ffc09f7208 */ /* 0x010fe40000800000 */
[----:B-1----:R-:W-:Y:S02]  /*91d0*/  FSEL R171, R171, -INF , P3 ;  /* 0xff800000abab7808 */ /* 0x002fe40001800000 */
[----:B------:R-:W-:Y:S01]  /*91e0*/  ISETP.GT.AND P3, PT, R168, 0x29, PT ;  /* 0x00000029a800780c */ /* 0x000fe20003f64270 */
[--C-:B------:R-:W-:Y:S01]  /*91f0*/  FFMA.FTZ R208, R160, UR5, -R159.reuse ;  /* 0x00000005a0d07c23 */ /* 0x100fe2000801089f */
[----:B------:R-:W-:Y:S01]  /*9200*/  FMNMX.FTZ R160, R170, R191, !PT ;  /* 0x000000bfaaa07209 */ /* 0x000fe20007810000 */
[----:B------:R-:W1:Y:S01]  /*9210*/  MUFU.TANH R163, R163 ;  /* 0x000000a300a37308 */ /* 0x000e620000002400 */
[--C-:B------:R-:W-:Y:S01]  /*9220*/  FFMA.FTZ R191, R169, UR5, -R159.reuse ;  /* 0x00000005a9bf7c23 */ /* 0x100fe2000801089f */
[----:B0-----:R-:W-:Y:S01]  /*9230*/  FSEL R174, R174, -INF , P2 ;  /* 0xff800000aeae7808 */ /* 0x001fe20001000000 */
[--C-:B------:R-:W-:Y:S01]  /*9240*/  FFMA.FTZ R210, R161, UR5, -R159.reuse ;  /* 0x00000005a1d27c23 */ /* 0x100fe2000801089f */
[----:B------:R-:W-:Y:S01]  /*9250*/  FMNMX.FTZ R169, R171, R160, !PT ;  /* 0x000000a0aba97209 */ /* 0x000fe20007810000 */
[--C-:B------:R-:W-:Y:S01]  /*9260*/  FFMA.FTZ R204, R164, UR5, -R159.reuse ;  /* 0x00000005a4cc7c23 */ /* 0x100fe2000801089f */
[----:B------:R-:W-:Y:S01]  /*9270*/  ISETP.GT.AND P2, PT, R168, 0x30, PT ;  /* 0x00000030a800780c */ /* 0x000fe20003f44270 */
[--C-:B------:R-:W-:Y:S01]  /*9280*/  FFMA.FTZ R206, R178, UR5, -R159.reuse ;  /* 0x00000005b2ce7c23 */ /* 0x100fe2000801089f */
[----:B------:R-:W0:Y:S01]  /*9290*/  MUFU.TANH R166, R166 ;  /* 0x000000a600a67308 */ /* 0x000e220000002400 */
[----:B---3--:R-:W-:Y:S01]  /*92a0*/  FSEL R175, R175, -INF , P3 ;  /* 0xff800000afaf7808 */ /* 0x008fe20001800000 */
[--C-:B------:R-:W-:Y:S01]  /*92b0*/  FFMA.FTZ R198, R157, UR5, -R159.reuse ;  /* 0x000000059dc67c23 */ /* 0x100fe2000801089f */
[----:B------:R-:W-:Y:S01]  /*92c0*/  FMNMX.FTZ R190, R174, R169, !PT ;  /* 0x000000a9aebe7209 */ /* 0x000fe20007810000 */
[--C-:B------:R-:W-:Y:S01]  /*92d0*/  FFMA.FTZ R200, R152, UR5, -R159.reuse ;  /* 0x0000000598c87c23 */ /* 0x100fe2000801089f */
[----:B------:R-:W-:Y:S01]  /*92e0*/  ISETP.GT.AND P3, PT, R168, 0x31, PT ;  /* 0x00000031a800780c */ /* 0x000fe20003f64270 */
[--C-:B------:R-:W-:Y:S01]  /*92f0*/  FFMA.FTZ R202, R153, UR5, -R159.reuse ;  /* 0x0000000599ca7c23 */ /* 0x100fe2000801089f */
[----:B--2---:R-:W-:Y:S01]  /*9300*/  FSEL R162, R162, -INF , P2 ;  /* 0xff800000a2a27808 */ /* 0x004fe20001000000 */
[----:B------:R-:W2:Y:S01]  /*9310*/  MUFU.TANH R167, R167 ;  /* 0x000000a700a77308 */ /* 0x000ea20000002400 */
[----:B------:R-:W-:Y:S01]  /*9320*/  FMNMX.FTZ R161, R175, R190, !PT ;  /* 0x000000beafa17209 */ /* 0x000fe20007810000 */
[--C-:B------:R-:W-:Y:S01]  /*9330*/  FFMA.FTZ R165, R165, UR5, -R159.reuse ;  /* 0x00000005a5a57c23 */ /* 0x100fe2000801089f */
[----:B------:R-:W-:Y:S01]  /*9340*/  ISETP.GT.AND P2, PT, R168, 0x38, PT ;  /* 0x00000038a800780c */ /* 0x000fe20003f44270 */
[--C-:B------:R-:W-:Y:S01]  /*9350*/  FFMA.FTZ R196, R181, UR5, -R159.reuse ;  /* 0x00000005b5c47c23 */ /* 0x100fe2000801089f */
[----:B-1----:R-:W-:Y:S01]  /*9360*/  FSEL R163, R163, -INF , P3 ;  /* 0xff800000a3a37808 */ /* 0x002fe20001800000 */
[--C-:B------:R-:W-:Y:S01]  /*9370*/  FFMA.FTZ R153, R185, UR5, -R159.reuse ;  /* 0x00000005b9997c23 */ /* 0x100fe2000801089f */
[----:B------:R-:W-:Y:S01]  /*9380*/  FMNMX.FTZ R190, R162, R161, !PT ;  /* 0x000000a1a2be7209 */ /* 0x000fe20007810000 */
[----:B------:R-:W1:Y:S01]  /*9390*/  MUFU.TANH R154, R154 ;  /* 0x0000009a009a7308 */ /* 0x000e620000002400 */
[----:B------:R-:W-:Y:S01]  /*93a0*/  ISETP.GT.AND P3, PT, R168, 0x39, PT ;  /* 0x00000039a800780c */ /* 0x000fe20003f64270 */
[--C-:B------:R-:W-:Y:S01]  /*93b0*/  FFMA.FTZ R161, R172, UR5, -R159.reuse ;  /* 0x00000005aca17c23 */ /* 0x100fe2000801089f */
[----:B0-----:R-:W-:Y:S01]  /*93c0*/  FSEL R166, R166, -INF , P2 ;  /* 0xff800000a6a67808 */ /* 0x001fe20001000000 */
[--C-:B------:R-:W-:Y:S01]  /*93d0*/  FFMA.FTZ R192, R186, UR5, -R159.reuse ;  /* 0x00000005bac07c23 */ /* 0x100fe2000801089f */
[----:B------:R-:W-:Y:S01]  /*93e0*/  FMNMX.FTZ R169, R163, R190, !PT ;  /* 0x000000bea3a97209 */ /* 0x000fe20007810000 */
[--C-:B------:R-:W-:Y:S01]  /*93f0*/  FFMA.FTZ R152, R187, UR5, -R159.reuse ;  /* 0x00000005bb987c23 */ /* 0x100fe2000801089f */
[----:B------:R-:W-:Y:S01]  /*9400*/  ISETP.GT.AND P2, PT, R168, 0x40, PT ;  /* 0x00000040a800780c */ /* 0x000fe20003f44270 */
[----:B------:R-:W0:Y:S01]  /*9410*/  MUFU.TANH R155, R155 ;  /* 0x0000009b009b7308 */ /* 0x000e220000002400 */
[----:B--2---:R-:W-:Y:S01]  /*9420*/  FSEL R167, R167, -INF , P3 ;  /* 0xff800000a7a77808 */ /* 0x004fe20001800000 */
[----:B------:R-:W-:Y:S01]  /*9430*/  FFMA.FTZ R194, R183, UR5, -R159 ;  /* 0x00000005b7c27c23 */ /* 0x000fe2000801089f */
[----:B------:R-:W-:-:S02]  /*9440*/  FMNMX.FTZ R172, R166, R169, !PT ;  /* 0x000000a9a6ac7209 */ /* 0x000fc40007810000 */
[----:B------:R-:W-:-:S03]  /*9450*/  ISETP.GT.AND P3, PT, R168, 0x41, PT ;  /* 0x00000041a800780c */ /* 0x000fc60003f64270 */
[----:B------:R-:W2:Y:S01]  /*9460*/  MUFU.TANH R158, R158 ;  /* 0x0000009e009e7308 */ /* 0x000ea20000002400 */
[----:B-1----:R-:W-:Y:S02]  /*9470*/  FSEL R154, R154, -INF , P2 ;  /* 0xff8000009a9a7808 */ /* 0x002fe40001000000 */
[----:B------:R-:W-:-:S05]  /*9480*/  ISETP.GT.AND P2, PT, R168, 0x48, PT ;  /* 0x00000048a800780c */ /* 0x000fca0003f44270 */
[----:B------:R1:W-:Y:S01]  /*9490*/  MUFU.EX2 R160, R191 ;  /* 0x000000bf00a07308 */ /* 0x0003e20000000800 */
[----:B0-----:R-:W-:Y:S02]  /*94a0*/  FSEL R169, R155, -INF , P3 ;  /* 0xff8000009ba97808 */ /* 0x001fe40001800000 */
[----:B------:R-:W-:Y:S01]  /*94b0*/  ISETP.GT.AND P3, PT, R168, 0x49, PT ;  /* 0x00000049a800780c */ /* 0x000fe20003f64270 */
[----:B------:R-:W-:-:S03]  /*94c0*/  FFMA.FTZ R168, R173, UR5, -R159 ;  /* 0x00000005ada87c23 */ /* 0x000fc6000801089f */
[----:B------:R-:W-:Y:S01]  /*94d0*/  FSEL R173, R3, -INF , P3 ;  /* 0xff80000003ad7808 */ /* 0x000fe20001800000 */
[----:B------:R-:W-:Y:S01]  /*94e0*/  MUFU.EX2 R208, R208 ;  /* 0x000000d000d07308 */ /* 0x000fe20000000800 */
[----:B-1----:R-:W-:Y:S02]  /*94f0*/  FMNMX.FTZ R191, R167, R172, !PT ;  /* 0x000000aca7bf7209 */ /* 0x002fe40007810000 */
[----:B--2---:R-:W-:Y:S02]  /*9500*/  FSEL R172, R158, -INF , P2 ;  /* 0xff8000009eac7808 */ /* 0x004fe40001000000 */
[----:B------:R-:W-:-:S03]  /*9510*/  FMNMX.FTZ R164, R154, R191, !PT ;  /* 0x000000bf9aa47209 */ /* 0x000fc60007810000 */
[----:B------:R-:W-:Y:S01]  /*9520*/  MUFU.EX2 R210, R210 ;  /* 0x000000d200d27308 */ /* 0x000fe20000000800 */
[----:B------:R-:W-:Y:S01]  /*9530*/  FMNMX.FTZ R155, R169, R164, !PT ;  /* 0x000000a4a99b7209 */ /* 0x000fe20007810000 */
[----:B------:R-:W-:-:S03]  /*9540*/  FFMA.FTZ R164, R179, UR5, -R159 ;  /* 0x00000005b3a47c23 */ /* 0x000fc6000801089f */
[----:B------:R-:W-:Y:S01]  /*9550*/  FMNMX.FTZ R158, R172, R155, !PT ;  /* 0x0000009bac9e7209 */ /* 0x000fe20007810000 */
[--C-:B------:R-:W-:Y:S01]  /*9560*/  FFMA.FTZ R155, R156, UR5, -R159.reuse ;  /* 0x000000059c9b7c23 */ /* 0x100fe2000801089f */
[--C-:B------:R-:W-:Y:S01]  /*9570*/  FFMA.FTZ R156, R182, UR5, -R159.reuse ;  /* 0x00000005b69c7c23 */ /* 0x100fe2000801089f */
[----:B------:R-:W-:Y:S01]  /*9580*/  MUFU.EX2 R161, R161 ;  /* 0x000000a100a17308 */ /* 0x000fe20000000800 */
[----:B------:R-:W-:Y:S01]  /*9590*/  FMNMX.FTZ R3, R173, R158, !PT ;  /* 0x0000009ead037209 */ /* 0x000fe20007810000 */
[----:B------:R-:W-:-:S04]  /*95a0*/  FFMA.FTZ R158, R180, UR5, -R159 ;  /* 0x00000005b49e7c23 */ /* 0x000fc8000801089f */
[----:B------:R-:W0:Y:S02]  /*95b0*/  SHFL.BFLY PT, R178, R3, 0x2, 0x1f ;  /* 0x0c401f0003b27f89 */ /* 0x000e2400000e0000 */
[----:B------:R-:W-:Y:S08]  /*95c0*/  MUFU.EX2 R204, R204 ;  /* 0x000000cc00cc7308 */ /* 0x000ff00000000800 */
[----:B------:R-:W-:Y:S08]  /*95d0*/  MUFU.EX2 R168, R168 ;  /* 0x000000a800a87308 */ /* 0x000ff00000000800 */
[----:B------:R-:W-:Y:S01]  /*95e0*/  MUFU.EX2 R206, R206 ;  /* 0x000000ce00ce7308 */ /* 0x000fe20000000800 */
[----:B0-----:R-:W-:-:S07]  /*95f0*/  FMNMX.FTZ R178, R3, R178, !PT ;  /* 0x000000b203b27209 */ /* 0x001fce0007810000 */
[----:B------:R-:W-:Y:S01]  /*9600*/  MUFU.EX2 R165, R165 ;  /* 0x000000a500a57308 */ /* 0x000fe20000000800 */
[----:B------:R-:W0:Y:S07]  /*9610*/  SHFL.BFLY PT, R3, R178, 0x1, 0x1f ;  /* 0x0c201f00b2037f89 */ /* 0x000e2e00000e0000 */
[----:B------:R-:W-:Y:S08]  /*9620*/  MUFU.EX2 R200, R200 ;  /* 0x000000c800c87308 */ /* 0x000ff00000000800 */
[----:B------:R-:W-:Y:S08]  /*9630*/  MUFU.EX2 R164, R164 ;  /* 0x000000a400a47308 */ /* 0x000ff00000000800 */
[----:B------:R-:W-:Y:S01]  /*9640*/  MUFU.EX2 R202, R202 ;  /* 0x000000ca00ca7308 */ /* 0x000fe20000000800 */
[----:B0-----:R-:W-:-:S04]  /*9650*/  FMNMX.FTZ R3, R178, R3, !PT ;  /* 0x00000003b2037209 */ /* 0x001fc80007810000 */
[C---:B------:R-:W-:Y:S01]  /*9660*/  FSETP.NEU.FTZ.AND P2, PT, R3.reuse, -INF , PT ;  /* 0xff8000000300780b */ /* 0x040fe20003f5d000 */
[----:B------:R-:W-:Y:S02]  /*9670*/  FMUL.FTZ R157, R3, UR5 ;  /* 0x00000005039d7c20 */ /* 0x000fe40008410000 */
[----:B------:R-:W-:Y:S03]  /*9680*/  MUFU.EX2 R158, R158 ;  /* 0x0000009e009e7308 */ /* 0x000fe60000000800 */
        /* <DEDUP_REMOVED lines=9> */
[----:B------:R-:W-:Y:S01]  /*9720*/  FSEL R21, R3, RZ, P2 ;  /* 0x000000ff03157208 */ /* 0x000fe20001000000 */
[----:B------:R-:W-:Y:S01]  /*9730*/  MUFU.EX2 R209, R209 ;  /* 0x000000d100d17308 */ /* 0x000fe20000000800 */
[--C-:B------:R-:W-:Y:S01]  /*9740*/  FFMA.FTZ R159, R177, UR5, -R157.reuse ;  /* 0x00000005b19f7c23 */ /* 0x100fe2000801089d */
[----:B------:R-:W-:Y:S01]  /*9750*/  FMUL.FTZ R0, R0, UR5 ;  /* 0x0000000500007c20 */ /* 0x000fe20008410000 */
[--C-:B------:R-:W-:Y:S01]  /*9760*/  FFMA.FTZ R201, R170, UR5, -R157.reuse ;  /* 0x00000005aac97c23 */ /* 0x100fe2000801089d */
[----:B------:R-:W-:Y:S01]  /*9770*/  FADD.FTZ R21, -R21, R228 ;  /* 0x000000e415157221 */ /* 0x000fe20000010100 */
[--C-:B------:R-:W-:Y:S01]  /*9780*/  FFMA.FTZ R170, R175, UR5, -R157.reuse ;  /* 0x00000005afaa7c23 */ /* 0x100fe2000801089d */
[--C-:B------:R-:W-:Y:S01]  /*9790*/  FFMA.FTZ R207, R188, UR5, -R157.reuse ;  /* 0x00000005bccf7c23 */ /* 0x100fe2000801089d */
[--C-:B------:R-:W-:Y:S01]  /*97a0*/  FFMA.FTZ R20, R189, UR5, -R157.reuse ;  /* 0x00000005bd147c23 */ /* 0x100fe2000801089d */
[----:B------:R-:W-:Y:S01]  /*97b0*/  FMUL.FTZ R21, R21, UR5 ;  /* 0x0000000515157c20 */ /* 0x000fe20008410000 */
[----:B------:R-:W0:Y:S01]  /*97c0*/  MUFU.EX2 R0, R0 ;  /* 0x0000000000007308 */ /* 0x000e220000000800 */
[--C-:B------:R-:W-:Y:S01]  /*97d0*/  FFMA.FTZ R197, R162, UR5, -R157.reuse ;  /* 0x00000005a2c57c23 */ /* 0x100fe2000801089d */
[--C-:B------:R-:W-:Y:S01]  /*97e0*/  FFMA.FTZ R171, R171, UR5, -R157.reuse ;  /* 0x00000005abab7c23 */ /* 0x100fe2000801089d */
[--C-:B------:R-:W-:Y:S01]  /*97f0*/  FFMA.FTZ R203, R174, UR5, -R157.reuse ;  /* 0x00000005aecb7c23 */ /* 0x100fe2000801089d */
[--C-:B------:R-:W-:Y:S01]  /*9800*/  FFMA.FTZ R199, R166, UR5, -R157.reuse ;  /* 0x00000005a6c77c23 */ /* 0x100fe2000801089d */
[--C-:B------:R-:W-:Y:S01]  /*9810*/  FFMA.FTZ R163, R163, UR5, -R157.reuse ;  /* 0x00000005a3a37c23 */ /* 0x100fe2000801089d */
[--C-:B------:R-:W-:Y:S01]  /*9820*/  FFMA.FTZ R193, R154, UR5, -R157.reuse ;  /* 0x000000059ac17c23 */ /* 0x100fe2000801089d */
[----:B------:R-:W-:Y:S01]  /*9830*/  FFMA.FTZ R195, R172, UR5, -R157 ;  /* 0x00000005acc37c23 */ /* 0x000fe2000801089d */
[----:B------:R-:W1:Y:S08]  /*9840*/  MUFU.EX2 R2, R21 ;  /* 0x0000001500027308 */ /* 0x000e700000000800 */
[----:B------:R-:W2:Y:S01]  /*9850*/  MUFU.EX2 R179, R179 ;  /* 0x000000b300b37308 */ /* 0x000ea20000000800 */
[----:B0-----:R-:W-:-:S04]  /*9860*/  FFMA.FTZ R175, R0, R18, R208 ;  /* 0x0000001200af7223 */ /* 0x001fc800000100d0 */
[----:B------:R-:W-:-:S03]  /*9870*/  FADD.FTZ R175, R160, R175 ;  /* 0x000000afa0af7221 */ /* 0x000fc60000010000 */
[----:B------:R-:W0:Y:S01]  /*9880*/  MUFU.EX2 R211, R211 ;  /* 0x000000d300d37308 */ /* 0x000e220000000800 */
[----:B-1----:R-:W-:Y:S01]  /*9890*/  FFMA.FTZ R18, R2, R5, R209 ;  /* 0x0000000502127223 */ /* 0x002fe200000100d1 */
[----:B------:R-:W-:-:S04]  /*98a0*/  FADD.FTZ R162, R210, R175 ;  /* 0x000000afd2a27221 */ /* 0x000fc80000010000 */
[----:B------:R-:W-:Y:S01]  /*98b0*/  FADD.FTZ R21, R161, R162 ;  /* 0x000000a2a1157221 */ /* 0x000fe20000010000 */
[----:B------:R-:W-:Y:S01]  /*98c0*/  FFMA.FTZ R162, R167, UR5, -R157 ;  /* 0x00000005a7a27c23 */ /* 0x000fe2000801089d */
        /* <DEDUP_REMOVED lines=19> */
[----:B------:R-:W-:Y:S01]  /*9a00*/  FADD.FTZ R5, R164, R21 ;  /* 0x00000015a4057221 */ /* 0x000fe20000010000 */
[----:B------:R-:W-:-:S03]  /*9a10*/  FFMA.FTZ R21, R169, UR5, -R157 ;  /* 0x00000005a9157c23 */ /* 0x000fc6000801089d */
        /* <DEDUP_REMOVED lines=42> */
.L_x_2220:
[----:B------:R-:W0:Y:S01]  /*9cc0*/  S2UR UR7, SR_CgaCtaId ;  /* 0x00000000000779c3 */ /* 0x000e220000008800 */
[----:B------:R-:W-:Y:S01]  /*9cd0*/  R2UR UR6, R229 ;  /* 0x00000000e50672ca */ /* 0x000fe200000e0000 */
[----:B------:R-:W-:Y:S01]  /*9ce0*/  UIADD3 UR4, UR4, 0x38860, URZ ;  /* 0x0003886004047890 */ /* 0x000fe2000fffe03f */
[----:B------:R-:W-:Y:S01]  /*9cf0*/  F2FP.BF16.F32.PACK_AB R207, R20, R207 ;  /* 0x000000cf14cf723e */ /* 0x000fe200000010ff */
[----:B------:R-:W-:Y:S01]  /*9d00*/  UMOV UR60, UR36 ;  /* 0x00000024003c7c82 */ /* 0x000fe20008000000 */
[----:B------:R-:W-:Y:S01]  /*9d10*/  F2FP.BF16.F32.PACK_AB R193, R21, R193 ;  /* 0x000000c115c1723e */ /* 0x000fe200000010ff */
[----:B------:R-:W-:Y:S01]  /*9d20*/  IMAD.MOV.U32 R228, RZ, RZ, R3 ;  /* 0x000000ffffe47224 */ /* 0x000fe200078e0003 */
[----:B------:R-:W-:Y:S02]  /*9d30*/  F2FP.BF16.F32.PACK_AB R208, R160, R208 ;  /* 0x000000d0a0d0723e */ /* 0x000fe400000010ff */
[----:B------:R-:W-:Y:S02]  /*9d40*/  F2FP.BF16.F32.PACK_AB R209, R179, R209 ;  /* 0x000000d1b3d1723e */ /* 0x000fe400000010ff */
[----:B------:R-:W-:-:S02]  /*9d50*/  F2FP.BF16.F32.PACK_AB R210, R161, R210 ;  /* 0x000000d2a1d2723e */ /* 0x000fc400000010ff */
[----:B------:R-:W-:Y:S01]  /*9d60*/  F2FP.BF16.F32.PACK_AB R211, R178, R211 ;  /* 0x000000d3b2d3723e */ /* 0x000fe200000010ff */
[----:B------:R-:W-:Y:S01]  /*9d70*/  UISETP.GT.AND UP0, UPT, UR61, UR6, UPT ;  /* 0x000000063d00728c */ /* 0x000fe2000bf04270 */
[----:B------:R-:W-:Y:S01]  /*9d80*/  F2FP.BF16.F32.PACK_AB R204, R168, R204 ;  /* 0x000000cca8cc723e */ /* 0x000fe200000010ff */
[----:B------:R-:W-:Y:S01]  /*9d90*/  UIADD3 UR61, UR61, -0x1, URZ ;  /* 0xffffffff3d3d7890 */ /* 0x000fe2000fffe03f */
[----:B------:R-:W-:Y:S02]  /*9da0*/  F2FP.BF16.F32.PACK_AB R205, R159, R205 ;  /* 0x000000cd9fcd723e */ /* 0x000fe400000010ff */
[----:B------:R-:W-:Y:S02]  /*9db0*/  F2FP.BF16.F32.PACK_AB R206, R165, R206 ;  /* 0x000000cea5ce723e */ /* 0x000fe400000010ff */
[----:B------:R-:W-:Y:S02]  /*9dc0*/  PLOP3.LUT P1, PT, PT, PT, UP0, 0x80, 0x0 ;  /* 0x000000000000781c */ /* 0x000fe40003f2f008 */
[----:B------:R-:W-:Y:S01]  /*9dd0*/  F2FP.BF16.F32.PACK_AB R200, R164, R200 ;  /* 0x000000c8a4c8723e */ /* 0x000fe200000010ff */
[----:B0-----:R-:W-:Y:S01]  /*9de0*/  UPRMT UR4, UR7, 0x654, UR4 ;  /* 0x0000065407047896 */ /* 0x001fe20008000004 */
[----:B------:R-:W-:-:S02]  /*9df0*/  F2FP.BF16.F32.PACK_AB R201, R171, R201 ;  /* 0x000000c9abc9723e */ /* 0x000fc400000010ff */
[----:B------:R-:W-:Y:S02]  /*9e00*/  F2FP.BF16.F32.PACK_AB R202, R158, R202 ;  /* 0x000000ca9eca723e */ /* 0x000fe400000010ff */
[----:B------:R-:W-:Y:S02]  /*9e10*/  F2FP.BF16.F32.PACK_AB R203, R170, R203 ;  /* 0x000000cbaacb723e */ /* 0x000fe400000010ff */
[----:B------:R-:W-:Y:S02]  /*9e20*/  F2FP.BF16.F32.PACK_AB R196, R155, R196 ;  /* 0x000000c49bc4723e */ /* 0x000fe400000010ff */
[----:B------:R-:W-:Y:S01]  /*9e30*/  SYNCS.ARRIVE.TRANS64.RED.A1T0 RZ, [UR4], RZ ;  /* 0x000000ffffff79a7 */ /* 0x000fe20008100404 */
[----:B------:R-:W-:Y:S02]  /*9e40*/  R2UR UR4, R17 ;  /* 0x00000000110472ca */ /* 0x000fe400000e0000 */
[----:B------:R-:W-:Y:S02]  /*9e50*/  F2FP.BF16.F32.PACK_AB R197, R163, R197 ;  /* 0x000000c5a3c5723e */ /* 0x000fe400000010ff */
[----:B------:R-:W-:-:S02]  /*9e60*/  F2FP.BF16.F32.PACK_AB R198, R153, R198 ;  /* 0x000000c699c6723e */ /* 0x000fc400000010ff */
[----:B------:R-:W-:Y:S02]  /*9e70*/  F2FP.BF16.F32.PACK_AB R199, R162, R199 ;  /* 0x000000c7a2c7723e */ /* 0x000fe400000010ff */
[----:B------:R-:W-:Y:S02]  /*9e80*/  F2FP.BF16.F32.PACK_AB R192, R152, R192 ;  /* 0x000000c098c0723e */ /* 0x000fe400000010ff */
[----:B------:R-:W-:Y:S02]  /*9e90*/  F2FP.BF16.F32.PACK_AB R194, R156, R194 ;  /* 0x000000c29cc2723e */ /* 0x000fe400000010ff */
[----:B------:R-:W-:Y:S01]  /*9ea0*/  F2FP.BF16.F32.PACK_AB R195, R154, R195 ;  /* 0x000000c39ac3723e */ /* 0x000fe200000010ff */
[----:B------:R-:W-:Y:S01]  /*9eb0*/  IMAD.U32 R20, RZ, RZ, UR4 ;  /* 0x00000004ff147e24 */ /* 0x000fe2000f8e00ff */
[----:B------:R-:W-:Y:S01]  /*9ec0*/  MOV R21, R4 ;  /* 0x0000000400157202 */ /* 0x000fe20000000f00 */
[----:B------:R-:W-:Y:S06]  /*9ed0*/  @P1 BRA `(.L_x_2221) ;  /* 0xffffffbc004c1947 */ /* 0x000fec000383ffff */
.L_x_2210:
[----:B------:R-:W-:-:S13]  /*9ee0*/  ISETP.LE.AND P1, PT, RZ, UR61, PT ;  /* 0x0000003dff007c0c */ /* 0x000fda000bf23270 */
[----:B------:R-:W-:Y:S05]  /*9ef0*/  @!P1 BRA `(.L_x_2222) ;  /* 0x0000004000089947 */ /* 0x000fea0003800000 */
[----:B------:R-:W-:Y:S01]  /*9f00*/  R2UR UR4, R17 ;  /* 0x00000000110472ca */ /* 0x000fe200000e0000 */
[----:B------:R-:W-:Y:S01]  /*9f10*/  IMAD.MOV.U32 R20, RZ, RZ, R3 ;  /* 0x000000ffff147224 */ /* 0x000fe200078e0003 */
[----:B------:R-:W-:Y:S01]  /*9f20*/  UMOV UR60, UR36 ;  /* 0x00000024003c7c82 */ /* 0x000fe20008000000 */
[----:B------:R-:W-:Y:S01]  /*9f30*/  IMAD.MOV.U32 R21, RZ, RZ, R4 ;  /* 0x000000ffff157224 */ /* 0x000fe200078e0004 */
[----:B------:R-:W-:-:S09]  /*9f40*/  ULDC UR37, c[0x0][0x9d8] ;  /* 0x0002760000257ab9 */ /* 0x000fd20000000800 */
[----:B------:R-:W-:-:S07]  /*9f50*/  IMAD.U32 R23, RZ, RZ, UR4 ;  /* 0x00000004ff177e24 */ /* 0x000fce000f8e00ff */
.L_x_2233:
[----:B------:R-:W-:Y:S01]  /*9f60*/  R2UR UR5, R23 ;  /* 0x00000000170572ca */ /* 0x000fe200000e0000 */
[----:B------:R-:W-:-:S04]  /*9f70*/  UIADD3 UR36, UR60, 0x1, URZ ;  /* 0x000000013c247890 */ /* 0x000fc8000fffe03f */
[----:B------:R-:W-:-:S04]  /*9f80*/  UISETP.NE.AND UP0, UPT, UR36, 0x2, UPT ;  /* 0x000000022400788c */ /* 0x000fc8000bf05270 */
[----:B------:R-:W-:Y:S02]  /*9f90*/  USEL UR4, URZ, 0x1, UP0 ;  /* 0x000000013f047887 */ /* 0x000fe40008000000 */
[----:B------:R-:W-:Y:S02]  /*9fa0*/  USEL UR36, UR36, URZ, UP0 ;  /* 0x0000003f24247287 */ /* 0x000fe40008000000 */
[----:B------:R-:W-:-:S06]  /*9fb0*/  ULOP3.LUT UR4, UR5, UR4, URZ, 0x3c, !UPT ;  /* 0x0000000405047292 */ /* 0x000fcc000f8e3c3f */
[----:B------:R-:W-:Y:S01]  /*9fc0*/  IMAD.U32 R17, RZ, RZ, UR4 ;  /* 0x00000004ff117e24 */ /* 0x000fe2000f8e00ff */
[----:B------:R-:W-:Y:S06]  /*9fd0*/  @!P0 BRA `(.L_x_2223) ;  /* 0x0000000000048947 */ /* 0x000fec0003800000 */
[----:B------:R-:W-:Y:S01]  /*9fe0*/  BPT.TRAP 0x1 ;  /* 0x000000040000795c */ /* 0x000fe20000300000 */
.L_x_2223:
[----:B------:R-:W-:Y:S02]  /*9ff0*/  R2UR UR4, R16 ;  /* 0x00000000100472ca */ /* 0x000fe400000e0000 */
[----:B------:R-:W-:-:S11]  /*a000*/  R2UR UR5, R17 ;  /* 0x00000000110572ca */ /* 0x000fd600000e0000 */
[----:B------:R-:W-:Y:S02]  /*a010*/  ULEA UR4, UR36, UR4, 0x3 ;  /* 0x0000000424047291 */ /* 0x000fe4000f8e183f */
[----:B------:R-:W-:-:S04]  /*a020*/  MOV R3, UR5 ;  /* 0x0000000500037c02 */ /* 0x000fc80008000f00 */
[----:B------:R-:W-:-:S04]  /*a030*/  SHF.L.U32 R3, R3, 0x1f, RZ ;  /* 0x0000001f03037819 */ /* 0x000fc800000006ff */
[----:B------:R0:W1:Y:S01]  /*a040*/  SYNCS.PHASECHK.TRANS64.TRYWAIT P1, [UR4+0x38830], R3 ;  /* 0x03883003ff0075a7 */ /* 0x0000620008020144 */
[----:B------:R-:W-:Y:S05]  /*a050*/  @!P0 BRA `(.L_x_2224) ;  /* 0x0000000000048947 */ /* 0x000fea0003800000 */
[----:B------:R-:W-:Y:S01]  /*a060*/  BPT.TRAP 0x1 ;  /* 0x000000040000795c */ /* 0x000fe20000300000 */
.L_x_2224:
[----:B-1----:R-:W-:Y:S05]  /*a070*/  @P1 BRA `(.L_x_2225) ;  /* 0x0000000000081947 */ /* 0x002fea0003800000 */
[----:B------:R-:W1:Y:S02]  /*a080*/  SYNCS.PHASECHK.TRANS64.TRYWAIT P1, [UR4+0x38830], R3 ;  /* 0x03883003ff0075a7 */ /* 0x000e640008020144 */
[----:B-1----:R-:W-:Y:S05]  /*a090*/  @!P1 BRA `(.L_x_2226) ;  /* 0x000000c400389947 */ /* 0x002fea0003800000 */
.L_x_2225:
        /* <DEDUP_REMOVED lines=655> */
.L_x_2227:
[----:B------:R-:W-:Y:S02]  /*c990*/  R2UR UR4, R16 ;  /* 0x00000000100472ca */ /* 0x000fe400000e0000 */
[----:B------:R-:W-:-:S11]  /*c9a0*/  R2UR UR5, R23 ;  /* 0x00000000170572ca */ /* 0x000fd600000e0000 */
[----:B------:R-:W-:Y:S02]  /*c9b0*/  ULEA UR4, UR60, UR4, 0x3 ;  /* 0x000000043c047291 */ /* 0x000fe4000f8e183f */
[----:B------:R-:W-:-:S05]  /*c9c0*/  IMAD.U32 R0, RZ, RZ, UR5 ;  /* 0x00000005ff007e24 */ /* 0x000fca000f8e00ff */
[----:B------:R-:W-:-:S04]  /*c9d0*/  SHF.L.U32 R0, R0, 0x1f, RZ ;  /* 0x0000001f00007819 */ /* 0x000fc800000006ff */
[----:B------:R2:W3:Y:S01]  /*c9e0*/  SYNCS.PHASECHK.TRANS64.TRYWAIT P1, [UR4+0x38850], R0 ;  /* 0x03885000ff0075a7 */ /* 0x0004e20008020144 */
[----:B------:R-:W-:Y:S05]  /*c9f0*/  @!P0 BRA `(.L_x_2228) ;  /* 0x0000000000048947 */ /* 0x000fea0003800000 */
[----:B------:R-:W-:Y:S01]  /*ca00*/  BPT.TRAP 0x1 ;  /* 0x000000040000795c */ /* 0x000fe20000300000 */
.L_x_2228:
[----:B---3--:R-:W-:Y:S05]  /*ca10*/  @P1 BRA `(.L_x_2229) ;  /* 0x0000000000081947 */ /* 0x008fea0003800000 */
[----:B------:R-:W3:Y:S02]  /*ca20*/  SYNCS.PHASECHK.TRANS64.TRYWAIT P1, [UR4+0x38850], R0 ;  /* 0x03885000ff0075a7 */ /* 0x000ee40008020144 */
[----:B---3--:R-:W-:Y:S05]  /*ca30*/  @!P1 BRA `(.L_x_2230) ;  /* 0x0000009800e89947 */ /* 0x008fea0003800000 */
.L_x_2229:
        /* <DEDUP_REMOVED lines=37> */
.L_x_2231:
[----:B------:R-:W-:Y:S01]  /*cc90*/  FMUL.FTZ R23, R184, UR37 ;  /* 0x00000025b8177c20 */ /* 0x000fe20008410000 */
        /* <DEDUP_REMOVED lines=23> */
[----:B01----:R-:W-:Y:S01]  /*ce10*/  FMNMX.FTZ R3, R23, R21, !PT ;  /* 0x0000001517037209 */ /* 0x003fe20007810000 */
[----:B------:R-:W-:Y:S01]  /*ce20*/  FMUL.FTZ R175, R175, UR37 ;  /* 0x00000025afaf7c20 */ /* 0x000fe20008410000 */
[----:B------:R-:W-:Y:S01]  /*ce30*/  FMUL.FTZ R172, R172, UR37 ;  /* 0x00000025acac7c20 */ /* 0x000fe20008410000 */
[----:B------:R-:W-:Y:S01]  /*ce40*/  FMUL.FTZ R162, R162, UR37 ;  /* 0x00000025a2a27c20 */ /* 0x000fe20008410000 */
[----:B------:R-:W-:Y:S01]  /*ce50*/  FMUL.FTZ R173, R173, UR37 ;  /* 0x00000025adad7c20 */ /* 0x000fe20008410000 */
[----:B------:R-:W-:Y:S01]  /*ce60*/  FMUL.FTZ R163, R163, UR37 ;  /* 0x00000025a3a37c20 */ /* 0x000fe20008410000 */
[----:B------:R-:W-:Y:S01]  /*ce70*/  FMUL.FTZ R160, R160, UR37 ;  /* 0x00000025a0a07c20 */ /* 0x000fe20008410000 */
[----:B------:R-:W0:Y:S01]  /*ce80*/  MUFU.TANH R189, R189 ;  /* 0x000000bd00bd7308 */ /* 0x000e220000002400 */
[----:B----4-:R-:W-:Y:S01]  /*ce90*/  FMNMX.FTZ R191, R185, R20, !PT ;  /* 0x00000014b9bf7209 */ /* 0x010fe20007810000 */
[----:B------:R-:W-:Y:S01]  /*cea0*/  FMUL.FTZ R166, R166, UR37 ;  /* 0x00000025a6a67c20 */ /* 0x000fe20008410000 */
[----:B------:R-:W-:Y:S01]  /*ceb0*/  FMUL.FTZ R161, R161, UR37 ;  /* 0x00000025a1a17c20 */ /* 0x000fe20008410000 */
[----:B------:R-:W-:Y:S01]  /*cec0*/  FMUL.FTZ R167, R167, UR37 ;  /* 0x00000025a7a77c20 */ /* 0x000fe20008410000 */
[----:B------:R-:W-:Y:S01]  /*ced0*/  FMUL.FTZ R164, R164, UR37 ;  /* 0x00000025a4a47c20 */ /* 0x000fe20008410000 */
[----:B------:R-:W-:Y:S01]  /*cee0*/  FMUL.FTZ R154, R154, UR37 ;  /* 0x000000259a9a7c20 */ /* 0x000fe20008410000 */
[----:B------:R-:W-:Y:S01]  /*cef0*/  FMUL.FTZ R165, R165, UR37 ;  /* 0x00000025a5a57c20 */ /* 0x000fe20008410000 */
[----:B------:R-:W2:Y:S01]  /*cf00*/  MUFU.TANH R184, R184 ;  /* 0x000000b800b87308 */ /* 0x000ea20000002400 */
[----:B---3--:R-:W-:Y:S01]  /*cf10*/  FMNMX.FTZ R2, R186, R191, !PT ;  /* 0x000000bfba027209 */ /* 0x008fe20007810000 */
[----:B------:R-:W-:Y:S01]  /*cf20*/  FMUL.FTZ R155, R155, UR37 ;  /* 0x000000259b9b7c20 */ /* 0x000fe20008410000 */
[----:B------:R-:W-:Y:S01]  /*cf30*/  FMUL.FTZ R152, R152, UR37 ;  /* 0x0000002598987c20 */ /* 0x000fe20008410000 */
[----:B------:R-:W-:Y:S01]  /*cf40*/  FMUL.FTZ R158, R158, UR37 ;  /* 0x000000259e9e7c20 */ /* 0x000fe20008410000 */
[----:B------:R-:W-:Y:S01]  /*cf50*/  FMUL.FTZ R153, R153, UR37 ;  /* 0x0000002599997c20 */ /* 0x000fe20008410000 */
[----:B------:R-:W-:Y:S01]  /*cf60*/  FMUL.FTZ R159, R159, UR37 ;  /* 0x000000259f9f7c20 */ /* 0x000fe20008410000 */
[----:B------:R-:W-:Y:S01]  /*cf70*/  FMUL.FTZ R156, R156, UR37 ;  /* 0x000000259c9c7c20 */ /* 0x000fe20008410000 */
[----:B------:R-:W1:Y:S01]  /*cf80*/  MUFU.TANH R190, R190 ;  /* 0x000000be00be7308 */ /* 0x000e620000002400 */
[----:B0-----:R-:W-:Y:S01]  /*cf90*/  FMNMX.FTZ R191, R189, R2, !PT ;  /* 0x00000002bdbf7209 */ /* 0x001fe20007810000 */
[----:B------:R-:W-:Y:S01]  /*cfa0*/  FMUL.FTZ R157, R157, UR37 ;  /* 0x000000259d9d7c20 */ /* 0x000fe20008410000 */
[----:B------:R-:W-:Y:S01]  /*cfb0*/  ULDC UR5, c[0x0][0x988] ;  /* 0x0002620000057ab9 */ /* 0x000fe20000000800 */
[----:B------:R-:W0:Y:S01]  /*cfc0*/  S2UR UR7, SR_CgaCtaId ;  /* 0x00000000000779c3 */ /* 0x000e220000008800 */
[----:B------:R-:W-:-:S03]  /*cfd0*/  R2UR UR6, R16 ;  /* 0x00000000100672ca */ /* 0x000fc600000e0000 */
[----:B------:R-:W3:Y:S01]  /*cfe0*/  MUFU.TANH R187, R187 ;  /* 0x000000bb00bb7308 */ /* 0x000ee20000002400 */
[----:B--2---:R-:W-:-:S07]  /*cff0*/  FMNMX.FTZ R0, R184, R3, !PT ;  /* 0x00000003b8007209 */ /* 0x004fce0007810000 */
[----:B------:R-:W2:Y:S01]  /*d000*/  MUFU.TANH R178, R178 ;  /* 0x000000b200b27308 */ /* 0x000ea20000002400 */
[----:B-1----:R-:W-:Y:S01]  /*d010*/  FMNMX.FTZ R191, R190, R191, !PT ;  /* 0x000000bfbebf7209 */ /* 0x002fe20007810000 */
[----:B------:R-:W-:-:S04]  /*d020*/  ULEA UR6, UR36, UR6, 0x3 ;  /* 0x0000000624067291 */ /* 0x000fc8000f8e183f */
[----:B------:R-:W-:Y:S02]  /*d030*/  UIADD3 UR6, UR6, 0x38840, URZ ;  /* 0x0003884006067890 */ /* 0x000fe4000fffe03f */
[----:B------:R-:W1:Y:S01]  /*d040*/  MUFU.TANH R188, R188 ;  /* 0x000000bc00bc7308 */ /* 0x000e620000002400 */
[----:B---3--:R-:W-:Y:S01]  /*d050*/  FMNMX.FTZ R3, R187, R0, !PT ;  /* 0x00000000bb037209 */ /* 0x008fe20007810000 */
[----:B0-----:R-:W-:-:S06]  /*d060*/  UPRMT UR6, UR7, 0x654, UR6 ;  /* 0x0000065407067896 */ /* 0x001fcc0008000006 */
[----:B------:R-:W0:Y:S01]  /*d070*/  MUFU.TANH R179, R179 ;  /* 0x000000b300b37308 */ /* 0x000e220000002400 */
[----:B--2---:R-:W-:Y:S02]  /*d080*/  FMNMX.FTZ R2, R178, R191, !PT ;  /* 0x000000bfb2027209 */ /* 0x004fe40007810000 */
[----:B------:R-:W-:Y:S05]  /*d090*/  SYNCS.ARRIVE.TRANS64.RED.A1T0 RZ, [UR6], RZ ;  /* 0x000000ffffff79a7 */ /* 0x000fea0008100406 */
[----:B------:R-:W2:Y:S01]  /*d0a0*/  MUFU.TANH R176, R176 ;  /* 0x000000b000b07308 */ /* 0x000ea20000002400 */
[----:B-1----:R-:W-:-:S07]  /*d0b0*/  FMNMX.FTZ R3, R188, R3, !PT ;  /* 0x00000003bc037209 */ /* 0x002fce0007810000 */
[----:B------:R-:W1:Y:S01]  /*d0c0*/  MUFU.TANH R182, R182 ;  /* 0x000000b600b67308 */ /* 0x000e620000002400 */
[----:B0-----:R-:W-:-:S07]  /*d0d0*/  FMNMX.FTZ R191, R179, R2, !PT ;  /* 0x00000002b3bf7209 */ /* 0x001fce0007810000 */
[----:B------:R-:W0:Y:S01]  /*d0e0*/  MUFU.TANH R177, R177 ;  /* 0x000000b100b17308 */ /* 0x000e220000002400 */
[----:B--2---:R-:W-:-:S07]  /*d0f0*/  FMNMX.FTZ R0, R176, R3, !PT ;  /* 0x00000003b0007209 */ /* 0x004fce0007810000 */
        /* <DEDUP_REMOVED lines=53> */
[----:B--2---:R-:W-:-:S05]  /*d450*/  FMNMX.FTZ R2, R159, R2, !PT ;  /* 0x000000029f027209 */ /* 0x004fca0007810000 */
[----:B------:R-:W2:Y:S01]  /*d460*/  SHFL.BFLY PT, R193, R2, 0x2, 0x1f ;  /* 0x0c401f0002c17f89 */ /* 0x000ea200000e0000 */
[----:B-1----:R-:W-:-:S04]  /*d470*/  FMNMX.FTZ R0, R156, R3, !PT ;  /* 0x000000039c007209 */ /* 0x002fc80007810000 */
[----:B0-----:R-:W-:-:S05]  /*d480*/  FMNMX.FTZ R0, R157, R0, !PT ;  /* 0x000000009d007209 */ /* 0x001fca0007810000 */
[----:B------:R-:W0:Y:S01]  /*d490*/  SHFL.BFLY PT, R3, R0, 0x2, 0x1f ;  /* 0x0c401f0000037f89 */ /* 0x000e2200000e0000 */
[----:B--2---:R-:W-:-:S05]  /*d4a0*/  FMNMX.FTZ R193, R2, R193, !PT ;  /* 0x000000c102c17209 */ /* 0x004fca0007810000 */
[----:B------:R-:W1:Y:S01]  /*d4b0*/  SHFL.BFLY PT, R192, R193, 0x1, 0x1f ;  /* 0x0c201f00c1c07f89 */ /* 0x000e6200000e0000 */
[----:B0-----:R-:W-:-:S05]  /*d4c0*/  FMNMX.FTZ R191, R0, R3, !PT ;  /* 0x0000000300bf7209 */ /* 0x001fca0007810000 */
[----:B------:R-:W0:Y:S01]  /*d4d0*/  SHFL.BFLY PT, R4, R191, 0x1, 0x1f ;  /* 0x0c201f00bf047f89 */ /* 0x000e2200000e0000 */
[----:B-1----:R-:W-:-:S05]  /*d4e0*/  FMNMX.FTZ R3, R193, R192, !PT ;  /* 0x000000c0c1037209 */ /* 0x002fca0007810000 */
[----:B------:R-:W-:-:S04]  /*d4f0*/  FADD.FTZ R20, -R3, R20 ;  /* 0x0000001403147221 */ /* 0x000fc80000010100 */
[----:B------:R-:W-:-:S06]  /*d500*/  FMUL.FTZ R2, R20, UR5 ;  /* 0x0000000514027c20 */ /* 0x000fcc0008410000 */
[----:B------:R-:W-:Y:S01]  /*d510*/  MUFU.EX2 R2, R2 ;  /* 0x0000000200027308 */ /* 0x000fe20000000800 */
[----:B0-----:R-:W-:-:S05]  /*d520*/  FMNMX.FTZ R4, R191, R4, !PT ;  /* 0x00000004bf047209 */ /* 0x001fca0007810000 */
[C---:B------:R-:W-:Y:S01]  /*d530*/  FMUL.FTZ R20, R4.reuse, UR5 ;  /* 0x0000000504147c20 */ /* 0x040fe20008410000 */
[----:B------:R-:W-:-:S03]  /*d540*/  FADD.FTZ R21, -R4, R21 ;  /* 0x0000001504157221 */ /* 0x000fc60000010100 */
[--C-:B------:R-:W-:Y:S01]  /*d550*/  FFMA.FTZ R192, R152, UR5, -R20.reuse ;  /* 0x0000000598c07c23 */ /* 0x100fe20008010814 */
[----:B------:R-:W-:Y:S01]  /*d560*/  FMUL.FTZ R152, R3, UR5 ;  /* 0x0000000503987c20 */ /* 0x000fe20008410000 */
[--C-:B------:R-:W-:Y:S01]  /*d570*/  FFMA.FTZ R208, R23, UR5, -R20.reuse ;  /* 0x0000000517d07c23 */ /* 0x100fe20008010814 */
[----:B------:R-:W-:Y:S01]  /*d580*/  FMUL.FTZ R21, R21, UR5 ;  /* 0x0000000515157c20 */ /* 0x000fe20008410000 */
[----:B------:R-:W-:Y:S01]  /*d590*/  FFMA.FTZ R191, R184, UR5, -R20 ;  /* 0x00000005b8bf7c23 */ /* 0x000fe20008010814 */
[----:B------:R-:W-:Y:S01]  /*d5a0*/  FFMA.FTZ R209, R185, UR5, -R152 ;  /* 0x00000005b9d17c23 */ /* 0x000fe20008010898 */
[----:B------:R-:W-:Y:S01]  /*d5b0*/  FFMA.FTZ R206, R180, UR5, -R20 ;  /* 0x00000005b4ce7c23 */ /* 0x000fe20008010814 */
[----:B------:R-:W-:Y:S01]  /*d5c0*/  FFMA.FTZ R180, R186, UR5, -R152 ;  /* 0x00000005bab47c23 */ /* 0x000fe20008010898 */
[----:B------:R0:W-:Y:S01]  /*d5d0*/  MUFU.EX2 R0, R21 ;  /* 0x0000001500007308 */ /* 0x0001e20000000800 */
[----:B------:R-:W-:Y:S01]  /*d5e0*/  FFMA.FTZ R210, R187, UR5, -R20 ;  /* 0x00000005bbd27c23 */ /* 0x000fe20008010814 */
[----:B------:R-:W-:Y:S01]  /*d5f0*/  FFMA.FTZ R211, R189, UR5, -R152 ;  /* 0x00000005bdd37c23 */ /* 0x000fe20008010898 */
[--C-:B------:R-:W-:Y:S01]  /*d600*/  FFMA.FTZ R200, R168, UR5, -R20.reuse ;  /* 0x00000005a8c87c23 */ /* 0x100fe20008010814 */
[--C-:B------:R-:W-:Y:S01]  /*d610*/  FFMA.FTZ R184, R188, UR5, -R20.reuse ;  /* 0x00000005bcb87c23 */ /* 0x100fe20008010814 */
[----:B------:R-:W-:Y:S01]  /*d620*/  FFMA.FTZ R168, R173, UR5, -R20 ;  /* 0x00000005ada87c23 */ /* 0x000fe20008010814 */
[----:B------:R-:W-:Y:S01]  /*d630*/  FFMA.FTZ R173, R190, UR5, -R152 ;  /* 0x00000005bead7c23 */ /* 0x000fe20008010898 */
[----:B------:R-:W-:Y:S01]  /*d640*/  FFMA.FTZ R204, R176, UR5, -R20 ;  /* 0x00000005b0cc7c23 */ /* 0x000fe20008010814 */
[----:B------:R-:W1:Y:S01]  /*d650*/  MUFU.EX2 R208, R208 ;  /* 0x000000d000d07308 */ /* 0x000e620000000800 */
[----:B------:R-:W-:Y:S01]  /*d660*/  FFMA.FTZ R205, R178, UR5, -R152 ;  /* 0x00000005b2cd7c23 */ /* 0x000fe20008010898 */
[--C-:B------:R-:W-:Y:S01]  /*d670*/  FFMA.FTZ R177, R177, UR5, -R20.reuse ;  /* 0x00000005b1b17c23 */ /* 0x100fe20008010814 */
[----:B------:R-:W-:Y:S01]  /*d680*/  FFMA.FTZ R202, R172, UR5, -R20 ;  /* 0x00000005acca7c23 */ /* 0x000fe20008010814 */
[--C-:B------:R-:W-:Y:S01]  /*d690*/  FFMA.FTZ R172, R179, UR5, -R152.reuse ;  /* 0x00000005b3ac7c23 */ /* 0x100fe20008010898 */
[----:B------:R-:W-:Y:S01]  /*d6a0*/  FFMA.FTZ R207, R182, UR5, -R152 ;  /* 0x00000005b6cf7c23 */ /* 0x000fe20008010898 */
[--C-:B0-----:R-:W-:Y:S01]  /*d6b0*/  FFMA.FTZ R21, R153, UR5, -R20.reuse ;  /* 0x0000000599157c23 */ /* 0x101fe20008010814 */
[--C-:B------:R-:W-:Y:S01]  /*d6c0*/  FFMA.FTZ R176, R181, UR5, -R20.reuse ;  /* 0x00000005b5b07c23 */ /* 0x100fe20008010814 */
[----:B------:R-:W0:Y:S01]  /*d6d0*/  MUFU.EX2 R209, R209 ;  /* 0x000000d100d17308 */ /* 0x000e220000000800 */
[----:B------:R-:W-:Y:S01]  /*d6e0*/  FFMA.FTZ R23, R165, UR5, -R20 ;  /* 0x00000005a5177c23 */ /* 0x000fe20008010814 */
[--C-:B------:R-:W-:Y:S01]  /*d6f0*/  FFMA.FTZ R165, R183, UR5, -R152.reuse ;  /* 0x00000005b7a57c23 */ /* 0x100fe20008010898 */
[----:B------:R-:W-:Y:S01]  /*d700*/  FFMA.FTZ R201, R170, UR5, -R152 ;  /* 0x00000005aac97c23 */ /* 0x000fe20008010898 */
[--C-:B------:R-:W-:Y:S01]  /*d710*/  FFMA.FTZ R169, R169, UR5, -R20.reuse ;  /* 0x00000005a9a97c23 */ /* 0x100fe20008010814 */
[----:B------:R-:W-:Y:S01]  /*d720*/  FFMA.FTZ R198, R164, UR5, -R20 ;  /* 0x00000005a4c67c23 */ /* 0x000fe20008010814 */
[----:B------:R-:W-:Y:S01]  /*d730*/  FFMA.FTZ R164, R171, UR5, -R152 ;  /* 0x00000005aba47c23 */ /* 0x000fe20008010898 */
[----:B------:R-:W-:Y:S01]  /*d740*/  FFMA.FTZ R194, R156, UR5, -R20 ;  /* 0x000000059cc27c23 */ /* 0x000fe20008010814 */
[----:B------:R-:W2:Y:S01]  /*d750*/  MUFU.EX2 R191, R191 ;  /* 0x000000bf00bf7308 */ /* 0x000ea20000000800 */
[----:B-1----:R-:W-:Y:S01]  /*d760*/  FFMA.FTZ R18, R0, R18, R208 ;  /* 0x0000001200127223 */ /* 0x002fe200000100d0 */
[----:B------:R-:W-:Y:S01]  /*d770*/  FFMA.FTZ R203, R174, UR5, -R152 ;  /* 0x00000005aecb7c23 */ /* 0x000fe20008010898 */
[--C-:B------:R-:W-:Y:S01]  /*d780*/  FFMA.FTZ R196, R160, UR5, -R20.reuse ;  /* 0x00000005a0c47c23 */ /* 0x100fe20008010814 */
[----:B------:R-:W-:Y:S01]  /*d790*/  FFMA.FTZ R160, R161, UR5, -R20 ;  /* 0x00000005a1a07c23 */ /* 0x000fe20008010814 */
[--C-:B------:R-:W-:Y:S01]  /*d7a0*/  FFMA.FTZ R161, R175, UR5, -R152.reuse ;  /* 0x00000005afa17c23 */ /* 0x100fe20008010898 */
[----:B------:R-:W-:Y:S01]  /*d7b0*/  FFMA.FTZ R197, R162, UR5, -R152 ;  /* 0x00000005a2c57c23 */ /* 0x000fe20008010898 */
[----:B------:R-:W-:Y:S01]  /*d7c0*/  FFMA.FTZ R20, R157, UR5, -R20 ;  /* 0x000000059d147c23 */ /* 0x000fe20008010814 */
[----:B------:R-:W1:Y:S01]  /*d7d0*/  MUFU.EX2 R180, R180 ;  /* 0x000000b400b47308 */ /* 0x000e620000000800 */
[----:B0-----:R-:W-:Y:S01]  /*d7e0*/  FFMA.FTZ R5, R2, R5, R209 ;  /* 0x0000000502057223 */ /* 0x001fe200000100d1 */
[--C-:B------:R-:W-:Y:S01]  /*d7f0*/  FFMA.FTZ R157, R163, UR5, -R152.reuse ;  /* 0x00000005a39d7c23 */ /* 0x100fe20008010898 */
[--C-:B------:R-:W-:Y:S01]  /*d800*/  FFMA.FTZ R193, R154, UR5, -R152.reuse ;  /* 0x000000059ac17c23 */ /* 0x100fe20008010898 */
[--C-:B------:R-:W-:Y:S01]  /*d810*/  FFMA.FTZ R199, R166, UR5, -R152.reuse ;  /* 0x00000005a6c77c23 */ /* 0x100fe20008010898 */
[----:B------:R-:W-:-:S03]  /*d820*/  FFMA.FTZ R195, R158, UR5, -R152 ;  /* 0x000000059ec37c23 */ /* 0x000fc60008010898 */
        /* <DEDUP_REMOVED lines=18> */
[----:B------:R-:W-:-:S06]  /*d950*/  FFMA.FTZ R156, R167, UR5, -R152 ;  /* 0x00000005a79c7c23 */ /* 0x000fcc0008010898 */
        /* <DEDUP_REMOVED lines=12> */
[--C-:B------:R-:W-:Y:S01]  /*da20*/  FFMA.FTZ R153, R155, UR5, -R152.reuse ;  /* 0x000000059b997c23 */ /* 0x100fe20008010898 */
[----:B------:R-:W-:-:S05]  /*da30*/  FFMA.FTZ R152, R159, UR5, -R152 ;  /* 0x000000059f987c23 */ /* 0x000fca0008010898 */
        /* <DEDUP_REMOVED lines=46> */
.L_x_2232:
[----:B------:R-:W0:Y:S01]  /*dd20*/  S2UR UR6, SR_CgaCtaId ;  /* 0x00000000000679c3 */ /* 0x000e220000008800 */
[----:B------:R-:W-:Y:S01]  /*dd30*/  UIADD3 UR4, UR4, 0x38860, URZ ;  /* 0x0003886004047890 */ /* 0x000fe2000fffe03f */
[----:B------:R-:W-:Y:S01]  /*dd40*/  ISETP.LT.AND P1, PT, RZ, UR61, PT ;  /* 0x0000003dff007c0c */ /* 0x000fe2000bf21270 */
[----:B------:R-:W-:Y:S01]  /*dd50*/  UIADD3 UR61, UR61, -0x1, URZ ;  /* 0xffffffff3d3d7890 */ /* 0x000fe2000fffe03f */
[----:B------:R-:W-:Y:S01]  /*dd60*/  F2FP.BF16.F32.PACK_AB R198, R23, R198 ;  /* 0x000000c617c6723e */ /* 0x000fe200000010ff */
[----:B------:R-:W-:Y:S01]  /*dd70*/  UMOV UR60, UR36 ;  /* 0x00000024003c7c82 */ /* 0x000fe20008000000 */
        /* <DEDUP_REMOVED lines=25> */
[----:B------:R-:W-:Y:S06]  /*df10*/  @P1 BRA `(.L_x_2233) ;  /* 0xffffffc000101947 */ /* 0x000fec000383ffff */
.L_x_2222:
        /* <DEDUP_REMOVED lines=131> */
.L_x_2234:
[----:B------:R-:W-:Y:S02]  /*e750*/  R2UR UR6, R16 ;  /* 0x00000000100672ca */ /* 0x000fe400000e0000 */
[----:B------:R-:W-:-:S11]  /*e760*/  R2UR UR4, R17 ;  /* 0x00000000110472ca */ /* 0x000fd600000e0000 */
[----:B------:R-:W-:Y:S02]  /*e770*/  ULEA UR7, UR36, UR6, 0x3 ;  /* 0x0000000624077291 */ /* 0x000fe4000f8e183f */
[----:B------:R-:W-:-:S05]  /*e780*/  IMAD.U32 R0, RZ, RZ, UR4 ;  /* 0x00000004ff007e24 */ /* 0x000fca000f8e00ff */
[----:B------:R-:W-:-:S04]  /*e790*/  SHF.L.U32 R0, R0, 0x1f, RZ ;  /* 0x0000001f00007819 */ /* 0x000fc800000006ff */
[----:B------:R0:W1:Y:S01]  /*e7a0*/  SYNCS.PHASECHK.TRANS64.TRYWAIT P1, [UR7+0x38850], R0 ;  /* 0x03885000ff0075a7 */ /* 0x0000620008020147 */
[----:B------:R-:W-:Y:S05]  /*e7b0*/  @!P0 BRA `(.L_x_2235) ;  /* 0x0000000000048947 */ /* 0x000fea0003800000 */
[----:B------:R-:W-:Y:S01]  /*e7c0*/  BPT.TRAP 0x1 ;  /* 0x000000040000795c */ /* 0x000fe20000300000 */
.L_x_2235:
[----:B-1----:R-:W-:Y:S05]  /*e7d0*/  @P1 BRA `(.L_x_2236) ;  /* 0x0000000000081947 */ /* 0x002fea0003800000 */
[----:B------:R-:W1:Y:S02]  /*e7e0*/  SYNCS.PHASECHK.TRANS64.TRYWAIT P1, [UR7+0x38850], R0 ;  /* 0x03885000ff0075a7 */ /* 0x000e640008020147 */
[----:B-1----:R-:W-:Y:S05]  /*e7f0*/  @!P1 BRA `(.L_x_2237) ;  /* 0x0000007c00909947 */ /* 0x002fea0003800000 */
.L_x_2236:
[----:B------:R-:W-:Y:S01]  /*e800*/  R2UR UR4, R16 ;  /* 0x00000000100472ca */ /* 0x000fe200000e0000 */
[----:B------:R-:W-:Y:S01]  /*e810*/  WARPGROUP.ARRIVE ;  /* 0x00000000000079c5 */ /* 0x000fe20000000000 */
[----:B------:R-:W-:Y:S01]  /*e820*/  UMOV UR11, 0x40000040 ;  /* 0x40000040000b7882 */ /* 0x000fe20000000000 */
[----:B-1----:R-:W1:Y:S01]  /*e830*/  SHFL.BFLY PT, R7, R18, 0x2, 0x1f ;  /* 0x0c401f0012077f89 */ /* 0x002e6200000e0000 */
[----:B------:R-:W-:Y:S01]  /*e840*/  MOV R6, RZ ;  /* 0x000000ff00067202 */ /* 0x000fe20000000f00 */
[----:B------:R-:W-:Y:S02]  /*e850*/  IMAD.U32 R13, RZ, RZ, UR5 ;  /* 0x00000005ff0d7e24 */ /* 0x000fe4000f8e00ff */
[----:B0-----:R-:W0:Y:S06]  /*e860*/  SHFL.BFLY PT, R0, R5, 0x2, 0x1f ;  /* 0x0c401f0005007f89 */ /* 0x001e2c00000e0000 */
[----:B------:R-:W-:-:S04]  /*e870*/  UIADD3 UR4, UR4, 0x400, URZ ;  /* 0x0000040004047890 */ /* 0x000fc8000fffe03f */
[----:B------:R-:W-:-:S04]  /*e880*/  USHF.R.U32.HI UR4, URZ, 0x4, UR4 ;  /* 0x000000043f047899 */ /* 0x000fc80008011604 */
[----:B------:R-:W-:-:S04]  /*e890*/  ULOP3.LUT UR4, UR4, 0x3fff, URZ, 0xc0, !UPT ;  /* 0x00003fff04047892 */ /* 0x000fc8000f8ec03f */
[----:B------:R-:W-:Y:S01]  /*e8a0*/  ULOP3.LUT UR4, UR4, 0x2800000, URZ, 0xfc, !UPT ;  /* 0x0280000004047892 */ /* 0x000fe2000f8efc3f */
[----:B-1----:R-:W-:-:S03]  /*e8b0*/  FADD.FTZ R7, R7, R18 ;  /* 0x0000001207077221 */ /* 0x002fc60000010000 */
[----:B------:R-:W-:Y:S01]  /*e8c0*/  UIMAD UR4, UR36, 0xa00, UR4 ;  /* 0x00000a00240478a4 */ /* 0x000fe2000f8e0204 */
[----:B0-----:R-:W-:Y:S01]  /*e8d0*/  FADD.FTZ R2, R0, R5 ;  /* 0x0000000500027221 */ /* 0x001fe20000010000 */
[----:B------:R-:W-:Y:S02]  /*e8e0*/  IMAD.MOV.U32 R5, RZ, RZ, RZ ;  /* 0x000000ffff057224 */ /* 0x000fe400078e00ff */
[----:B------:R-:W-:Y:S01]  /*e8f0*/  UIADD3 UR6, UR4, 0x80, URZ ;  /* 0x0000008004067890 */ /* 0x000fe2000fffe03f */
[----:B------:R-:W0:Y:S02]  /*e900*/  SHFL.BFLY PT, R0, R7, 0x1, 0x1f ;  /* 0x0c201f0007007f89 */ /* 0x000e2400000e0000 */
[----:B------:R-:W-:Y:S02]  /*e910*/  UMOV UR10, UR4 ;  /* 0x00000004000a7c82 */ /* 0x000fe40008000000 */
[----:B------:R-:W-:Y:S01]  /*e920*/  HGMMA.64x256x16.F32.BF16 R24, R208, gdesc[UR8].tnspB, R24, gsb0 ;  /* 0x43e00008d0187df0 */ /* 0x000fe20008001818 */
[----:B------:R-:W-:Y:S01]  /*e930*/  UMOV UR11, 0x40000040 ;  /* 0x40000040000b7882 */ /* 0x000fe20000000000 */
[----:B------:R-:W-:Y:S01]  /*e940*/  UMOV UR10, UR6 ;  /* 0x00000006000a7c82 */ /* 0x000fe20008000000 */
[----:B------:R-:W-:Y:S01]  /*e950*/  UIADD3 UR6, UR4, 0x100, URZ ;  /* 0x0000010004067890 */ /* 0x000fe2000fffe03f */
[----:B------:R-:W1:Y:S01]  /*e960*/  SHFL.BFLY PT, R9, R2, 0x1, 0x1f ;  /* 0x0c201f0002097f89 */ /* 0x000e6200000e0000 */
[----:B0-----:R-:W-:Y:S01]  /*e970*/  FADD.FTZ R11, R7, R0 ;  /* 0x00000000070b7221 */ /* 0x001fe20000010000 */
[----:B------:R-:W-:-:S02]  /*e980*/  IMAD.U32 R7, RZ, RZ, UR5 ;  /* 0x00000005ff077e24 */ /* 0x000fc4000f8e00ff */
[----:B------:R-:W-:Y:S02]  /*e990*/  IMAD.MOV.U32 R0, RZ, RZ, -0x800000 ;  /* 0xff800000ff007424 */ /* 0x000fe400078e00ff */
[----:B------:R-:W-:Y:S01]  /*e9a0*/  FSETP.NE.FTZ.AND P1, PT, R11, RZ, PT ;  /* 0x000000ff0b00720b */ /* 0x000fe20003f35000 */
[----:B-1----:R-:W-:Y:S01]  /*e9b0*/  FADD.FTZ R12, R2, R9 ;  /* 0x00000009020c7221 */ /* 0x002fe20000010000 */
[----:B------:R-:W-:-:S04]  /*e9c0*/  IMAD.MOV.U32 R2, RZ, RZ, -0x800000 ;  /* 0xff800000ff027424 */ /* 0x000fc800078e00ff */
[----:B------:R-:W-:-:S07]  /*e9d0*/  FSETP.NE.FTZ.AND P2, PT, R12, RZ, PT ;  /* 0x000000ff0c00720b */ /* 0x000fce0003f55000 */
[----:B------:R-:W0:Y:S01]  /*e9e0*/  @P1 MUFU.LG2 R8, R11 ;  /* 0x0000000b00081308 */ /* 0x000e220000000c00 */
[----:B------:R-:W-:-:S07]  /*e9f0*/  @P1 FMUL.FTZ R7, R7, 0.69314718246459960938 ;  /* 0x3f31721807071820 */ /* 0x000fce0000410000 */
[----:B------:R-:W1:Y:S01]  /*ea00*/  @P2 MUFU.LG2 R9, R12 ;  /* 0x0000000c00092308 */ /* 0x000e620000000c00 */
[----:B------:R-:W-:-:S07]  /*ea10*/  @P2 FMUL.FTZ R13, R13, 0.69314718246459960938 ;  /* 0x3f3172180d0d2820 */ /* 0x000fce0000410000 */
        /* <DEDUP_REMOVED lines=32> */
.L_x_2238:
[----:B------:R-:W0:Y:S01]  /*ec20*/  S2UR UR8, SR_CgaCtaId ;  /* 0x00000000000879c3 */ /* 0x000e220000008800 */
[----:B------:R-:W-:Y:S01]  /*ec30*/  UIADD3 UR4, UR7, 0x38860, URZ ;  /* 0x0003886007047890 */ /* 0x000fe2000fffe03f */
[----:B------:R-:W-:Y:S01]  /*ec40*/  R2UR UR6, R223 ;  /* 0x00000000df0672ca */ /* 0x000fe200000e0000 */
[----:B------:R-:W-:Y:S01]  /*ec50*/  UIADD3 UR36, UR36, 0x1, URZ ;  /* 0x0000000124247890 */ /* 0x000fe2000fffe03f */
[----:B------:R-:W-:Y:S01]  /*ec60*/  R2UR UR5, R17 ;  /* 0x00000000110572ca */ /* 0x000fe200000e0000 */
        /* <DEDUP_REMOVED lines=133> */
[----:B------:R-:W-:Y:S01]  /*f4c0*/  FMUL.FTZ R162, R147, R5 ;  /* 0x0000000593a27220 */ /* 0x000fe20000410000 */
[----:B------:R-:W-:-:S02]  /*f4d0*/  IMAD.U32 R17, RZ, RZ, UR5 ;  /* 0x00000005ff117e24 */ /* 0x000fc4000f8e00ff */
[-C--:B------:R-:W-:Y:S01]  /*f4e0*/  FMUL.FTZ R163, R150, R5.reuse ;  /* 0x0000000596a37220 */ /* 0x080fe20000410000 */
[----:B------:R-:W-:Y:S01]  /*f4f0*/  FMUL.FTZ R165, R151, R5 ;  /* 0x0000000597a57220 */ /* 0x000fe20000410000 */
[----:B------:R-:W-:-:S12]  /*f500*/  USEL UR36, UR36, URZ, UP0 ;  /* 0x0000003f24247287 */ /* 0x000fd80008000000 */
.L_x_2202:
[----:B------:R-:W0:Y:S08]  /*f510*/  S2UR UR5, SR_CgaCtaId ;  /* 0x00000000000579c3 */ /* 0x000e300000008800 */
[----:B------:R-:W-:Y:S06]  /*f520*/  BAR.SYNC.DEFER_BLOCKING 0x5, 0x180 ;  /* 0x0146000000007b1d */ /* 0x000fec0000010000 */
[----:B------:R-:W-:Y:S01]  /*f530*/  UMOV UR4, 0x400 ;  /* 0x0000040000047882 */ /* 0x000fe20000000000 */
[----:B------:R-:W-:Y:S01]  /*f540*/  BSSY B0, `(.L_x_2239) ;  /* 0x00002a5000007945 */ /* 0x000fe20003800000 */
[----:B0-----:R-:W-:-:S09]  /*f550*/  ULEA UR13, UR5, UR4, 0x18 ;  /* 0x00000004050d7291 */ /* 0x001fd2000f8ec03f */
[----:B------:R-:W0:Y:S02]  /*f560*/  LDS R4, [UR13+0x388d0] ;  /* 0x0388d00dff047984 */ /* 0x000e240008000800 */
[----:B0-----:R-:W-:Y:S01]  /*f570*/  R2UR UR4, R4 ;  /* 0x00000000040472ca */ /* 0x001fe200000e0000 */
[----:B------:R-:W-:Y:S06]  /*f580*/  BAR.ARV 0x4, 0x180 ;  /* 0x0106000000007b1d */ /* 0x000fec0000002000 */
[----:B------:R-:W-:Y:S08]  /*f590*/  @P0 BRA `(.L_x_2240) ;  /* 0x0000001c00700947 */ /* 0x000ff00003800000 */
[----:B------:R-:W0:Y:S01]  /*f5a0*/  S2UR UR5, SR_SWINHI ;  /* 0x00000000000579c3 */ /* 0x000e220000002f00 */
[----:B------:R-:W-:Y:S01]  /*f5b0*/  IMAD.MOV.U32 R18, RZ, RZ, 0x2 ;  /* 0x00000002ff127424 */ /* 0x000fe200078e00ff */
[----:B------:R-:W-:Y:S01]  /*f5c0*/  R2UR UR11, R220 ;  /* 0x00000000dc0b72ca */ /* 0x000fe200000e0000 */
[----:B------:R-:W-:Y:S01]  /*f5d0*/  IMAD R156, R222, 0x40, R22 ;  /* 0x00000040de9c7824 */ /* 0x000fe200078e0216 */
[----:B------:R-:W-:Y:S01]  /*f5e0*/  R2UR UR14, R213 ;  /* 0x00000000d50e72ca */ /* 0x000fe200000e0000 */
[----:B------:R-:W-:-:S03]  /*f5f0*/  IMAD.MOV.U32 R157, RZ, RZ, 0x2 ;  /* 0x00000002ff9d7424 */ /* 0x000fc600078e00ff */
[----:B------:R-:W-:Y:S01]  /*f600*/  BAR.SYNC.DEFER_BLOCKING 0x1, 0x100 ;  /* 0x0044000000007b1d */ /* 0x000fe20000010000 */
[----:B------:R-:W-:Y:S02]  /*f610*/  F2FP.BF16.F32.PACK_AB R24, R25, R24 ;  /* 0x000000181918723e */ /* 0x000fe400000010ff */
[----:B------:R-:W-:Y:S02]  /*f620*/  R2UR UR15, R221 ;  /* 0x00000000dd0f72ca */ /* 0x000fe400000e0000 */
[----:B------:R-:W-:Y:S01]  /*f630*/  F2FP.BF16.F32.PACK_AB R25, R27, R26 ;  /* 0x0000001a1b19723e */ /* 0x000fe200000010ff */
[----:B------:R-:W-:Y:S01]  /*f640*/  ULDC.64 UR8, c[0x0][0xb90] ;  /* 0x0002e40000087ab9 */ /* 0x000fe20000000a00 */
[----:B------:R-:W-:Y:S01]  /*f650*/  F2FP.BF16.F32.PACK_AB R27, R31, R30 ;  /* 0x0000001e1f1b723e */ /* 0x000fe200000010ff */
[----:B------:R-:W-:Y:S01]  /*f660*/  USHF.R.S32.HI UR10, URZ, 0x1f, UR11 ;  /* 0x0000001f3f0a7899 */ /* 0x000fe2000801140b */
[----:B------:R-:W-:Y:S02]  /*f670*/  F2FP.BF16.F32.PACK_AB R26, R29, R28 ;  /* 0x0000001c1d1a723e */ /* 0x000fe400000010ff */
[----:B------:R-:W-:-:S02]  /*f680*/  F2FP.BF16.F32.PACK_AB R161, R162, R161 ;  /* 0x000000a1a2a1723e */ /* 0x000fc400000010ff */
[----:B------:R-:W-:-:S03]  /*f690*/  F2FP.BF16.F32.PACK_AB R162, R149, R148 ;  /* 0x0000009495a2723e */ /* 0x000fc600000010ff */
[----:B------:R-:W-:Y:S01]  /*f6a0*/  USHF.R.S32.HI UR12, URZ, 0x1f, UR15 ;  /* 0x0000001f3f0c7899 */ /* 0x000fe2000801140f */
[----:B------:R-:W-:Y:S01]  /*f6b0*/  F2FP.BF16.F32.PACK_AB R163, R165, R163 ;  /* 0x000000a3a5a3723e */ /* 0x000fe200000010ff */
[----:B------:R-:W-:Y:S01]  /*f6c0*/  UMOV UR6, UR13 ;  /* 0x0000000d00067c82 */ /* 0x000fe20008000000 */
[----:B0-----:R-:W-:Y:S01]  /*f6d0*/  UMOV UR7, UR5 ;  /* 0x0000000500077c82 */ /* 0x001fe20008000000 */
[----:B------:R-:W-:Y:S01]  /*f6e0*/  UIMAD UR5, UR10, UR8, URZ ;  /* 0x000000080a0572a4 */ /* 0x000fe2000f8e023f */
[----:B------:R-:W-:-:S03]  /*f6f0*/  IMAD.WIDE R18, R227, R18, UR6 ;  /* 0x00000006e3127e25 */ /* 0x000fc6000f8e0212 */
[----:B------:R-:W-:Y:S01]  /*f700*/  UIMAD UR5, UR11, UR9, UR5 ;  /* 0x000000090b0572a4 */ /* 0x000fe2000f8e0205 */
[----:B------:R-:W-:Y:S01]  /*f710*/  IMAD.WIDE R156, R156, R157, UR6 ;  /* 0x000000069c9c7e25 */ /* 0x000fe2000f8e029d */
[C---:B------:R-:W-:Y:S01]  /*f720*/  IADD3 R109, P2, R18.reuse, 0x8020, RZ ;  /* 0x00008020126d7810 */ /* 0x040fe20007f5e0ff */
[----:B------:R-:W-:Y:S01]  /*f730*/  UIMAD.WIDE.U32 UR6, UR11, UR8, URZ ;  /* 0x000000080b0672a5 */ /* 0x000fe2000f8e003f */
[C---:B------:R-:W-:Y:S02]  /*f740*/  IADD3 R135, P4, R18.reuse, 0xc040, RZ ;  /* 0x0000c04012877810 */ /* 0x040fe40007f9e0ff */
[C---:B------:R-:W-:Y:S01]  /*f750*/  LOP3.LUT R159, R18.reuse, 0x380, RZ, 0xc0, !PT ;  /* 0x00000380129f7812 */ /* 0x040fe200078ec0ff */
[--C-:B------:R-:W-:Y:S01]  /*f760*/  IMAD.X R147, RZ, RZ, R19.reuse, P2 ;  /* 0x000000ffff937224 */ /* 0x100fe200010e0613 */
[C---:B------:R-:W-:Y:S01]  /*f770*/  IADD3 R15, P3, R18.reuse, 0xc060, RZ ;  /* 0x0000c060120f7810 */ /* 0x040fe20007f7e0ff */
[----:B------:R-:W-:Y:S01]  /*f780*/  ULDC.64 UR8, c[0x0][0xb98] ;  /* 0x0002e60000087ab9 */ /* 0x000fe20000000a00 */
[----:B------:R-:W-:Y:S01]  /*f790*/  LOP3.LUT R10, R109, 0x380, RZ, 0xc0, !PT ;  /* 0x000003806d0a7812 */ /* 0x000fe200078ec0ff */
[----:B------:R-:W-:Y:S01]  /*f7a0*/  UIADD3 UR7, UR7, UR5, URZ ;  /* 0x0000000507077290 */ /* 0x000fe2000fffe03f */
[----:B------:R-:W-:Y:S01]  /*f7b0*/  LOP3.LUT R134, R135, 0x380, RZ, 0xc0, !PT ;  /* 0x0000038087867812 */ /* 0x000fe200078ec0ff */
[----:B------:R-:W-:Y:S01]  /*f7c0*/  UIMAD UR5, UR12, UR8, URZ ;  /* 0x000000080c0572a4 */ /* 0x000fe2000f8e023f */
[C---:B------:R-:W-:Y:S01]  /*f7d0*/  IADD3 R4, P2, R18.reuse, 0x4000, RZ ;  /* 0x0000400012047810 */ /* 0x040fe20007f5e0ff */
[----:B------:R-:W-:Y:S01]  /*f7e0*/  UIMAD.WIDE.U32 UR6, UR15, UR8, UR6 ;  /* 0x000000080f0672a5 */ /* 0x000fe2000f8e0006 */
[----:B------:R-:W-:Y:S01]  /*f7f0*/  SHF.R.U64 R159, R159, 0x3, RZ ;  /* 0x000000039f9f7819 */ /* 0x000fe200000012ff */
[----:B------:R-:W-:Y:S01]  /*f800*/  UIMAD UR5, UR15, UR9, UR5 ;  /* 0x000000090f0572a4 */ /* 0x000fe2000f8e0205 */
[----:B------:R-:W-:Y:S01]  /*f810*/  LOP3.LUT R14, R15, 0x380, RZ, 0xc0, !PT ;  /* 0x000003800f0e7812 */ /* 0x000fe200078ec0ff */
[----:B------:R-:W-:Y:S01]  /*f820*/  IMAD.X R127, RZ, RZ, R19, P2 ;  /* 0x000000ffff7f7224 */ /* 0x000fe200010e0613 */
[----:B------:R-:W-:Y:S01]  /*f830*/  IADD3 R115, P6, R18, 0xc000, RZ ;  /* 0x0000c00012737810 */ /* 0x000fe20007fde0ff */
[----:B------:R-:W-:Y:S01]  /*f840*/  ULDC.64 UR8, c[0x0][0xae8] ;  /* 0x0002ba0000087ab9 */ /* 0x000fe20000000a00 */
[----:B------:R-:W-:-:S02]  /*f850*/  SHF.R.U64 R10, R10, 0x3, RZ ;  /* 0x000000030a0a7819 */ /* 0x000fc400000012ff */
[----:B------:R-:W-:Y:S02]  /*f860*/  IADD3 R113, P0, R18, 0x8060, RZ ;  /* 0x0000806012717810 */ /* 0x000fe40007f1e0ff */
[----:B------:R-:W-:Y:S02]  /*f870*/  SHF.R.U64 R134, R134, 0x3, RZ ;  /* 0x0000000386867819 */ /* 0x000fe400000012ff */
[----:B------:R-:W-:Y:S01]  /*f880*/  LOP3.LUT R158, R159, R18, RZ, 0x3c, !PT ;  /* 0x000000129f9e7212 */ /* 0x000fe200078e3cff */
[----:B------:R-:W-:Y:S01]  /*f890*/  IMAD.X R151, RZ, RZ, R19, P0 ;  /* 0x000000ffff977224 */ /* 0x000fe200000e0613 */
[----:B------:R-:W-:Y:S02]  /*f8a0*/  SHF.R.U64 R14, R14, 0x3, RZ ;  /* 0x000000030e0e7819 */ /* 0x000fe400000012ff */
[----:B------:R-:W-:Y:S02]  /*f8b0*/  LOP3.LUT R8, R115, 0x380, RZ, 0xc0, !PT ;  /* 0x0000038073087812 */ /* 0x000fe400078ec0ff */
[----:B------:R-:W-:-:S02]  /*f8c0*/  MOV R159, R19 ;  /* 0x00000013009f7202 */ /* 0x000fc40000000f00 */
[----:B------:R-:W-:Y:S02]  /*f8d0*/  LOP3.LUT R146, R10, R109, RZ, 0x3c, !PT ;  /* 0x0000006d0a927212 */ /* 0x000fe400078e3cff */
[----:B------:R-:W-:Y:S02]  /*f8e0*/  LOP3.LUT R6, R113, 0x380, RZ, 0xc0, !PT ;  /* 0x0000038071067812 */ /* 0x000fe400078ec0ff */
[----:B------:R-:W-:Y:S02]  /*f8f0*/  IADD3 R109, P2, R156, 0x7000, RZ ;  /* 0x000070009c6d7810 */ /* 0x000fe40007f5e0ff */
[----:B------:R-:W-:Y:S01]  /*f900*/  LOP3.LUT R134, R134, R135, RZ, 0x3c, !PT ;  /* 0x0000008786867212 */ /* 0x000fe200078e3cff */
[--C-:B------:R-:W-:Y:S01]  /*f910*/  IMAD.X R135, RZ, RZ, R19.reuse, P4 ;  /* 0x000000ffff877224 */ /* 0x100fe200020e0613 */
[----:B------:R-:W-:Y:S01]  /*f920*/  LOP3.LUT R14, R14, R15, RZ, 0x3c, !PT ;  /* 0x0000000f0e0e7212 */ /* 0x000fe200078e3cff */
[----:B------:R-:W-:Y:S01]  /*f930*/  IMAD.X R15, RZ, RZ, R19, P3 ;  /* 0x000000ffff0f7224 */ /* 0x000fe200018e0613 */
[----:B------:R-:W-:-:S02]  /*f940*/  SHF.R.U64 R8, R8, 0x3, RZ ;  /* 0x0000000308087819 */ /* 0x000fc400000012ff */
[----:B------:R-:W-:Y:S02]  /*f950*/  MOV R159, R158 ;  /* 0x0000009e009f7202 */ /* 0x000fe40000000f00 */
[----:B------:R-:W-:Y:S01]  /*f960*/  IADD3 R107, P4, R18, 0x8000, RZ ;  /* 0x00008000126b7810 */ /* 0x000fe20007f9e0ff */
[----:B------:R-:W0:Y:S01]  /*f970*/  LDC R158, c[0x0][0xbe8] ;  /* 0x0002fa00ff9e7b82 */ /* 0x000e220000000800 */
[----:B------:R-:W-:Y:S01]  /*f980*/  SHF.R.U64 R6, R6, 0x3, RZ ;  /* 0x0000000306067819 */ /* 0x000fe200000012ff */
[----:B------:R1:W-:Y:S01]  /*f990*/  STSM.16.M88.4 [R159], R24 ;  /* 0x000000189f007844 */ /* 0x0003e20000000200 */
[----:B------:R-:W-:Y:S01]  /*f9a0*/  LOP3.LUT R108, R109, 0x380, RZ, 0xc0, !PT ;  /* 0x000003806d6c7812 */ /* 0x000fe200078ec0ff */
[----:B------:R-:W-:Y:S01]  /*f9b0*/  IMAD.X R155, RZ, RZ, R19, P4 ;  /* 0x000000ffff9b7224 */ /* 0x000fe200020e0613 */
[----:B------:R-:W-:Y:S02]  /*f9c0*/  IADD3 R21, P3, R18, 0x20, RZ ;  /* 0x0000002012157810 */ /* 0x000fe40007f7e0ff */
[----:B------:R-:W-:-:S02]  /*f9d0*/  LOP3.LUT R142, R8, R115, RZ, 0x3c, !PT ;  /* 0x00000073088e7212 */ /* 0x000fc400078e3cff */
[----:B------:R-:W-:Y:S01]  /*f9e0*/  IADD3 R111, P1, R18, 0x8040, RZ ;  /* 0x00008040126f7810 */ /* 0x000fe20007f3e0ff */
[--C-:B------:R-:W-:Y:S01]  /*f9f0*/  IMAD.X R153, RZ, RZ, R19.reuse, P3 ;  /* 0x000000ffff997224 */ /* 0x100fe200018e0613 */
[----:B------:R-:W-:Y:S02]  /*fa00*/  LOP3.LUT R150, R6, R113, RZ, 0x3c, !PT ;  /* 0x0000007106967212 */ /* 0x000fe400078e3cff */
[----:B------:R-:W-:Y:S01]  /*fa10*/  LOP3.LUT R8, R107, 0x380, RZ, 0xc0, !PT ;  /* 0x000003806b087812 */ /* 0x000fe200078ec0ff */
[----:B------:R-:W-:Y:S01]  /*fa20*/  IMAD.X R131, RZ, RZ, R19, P1 ;  /* 0x000000ffff837224 */ /* 0x000fe200008e0613 */
[----:B------:R-:W-:Y:S02]  /*fa30*/  SHF.R.U64 R108, R108, 0x3, RZ ;  /* 0x000000036c6c7819 */ /* 0x000fe400000012ff */
[----:B------:R-:W-:Y:S02]  /*fa40*/  IADD3 R139, P5, R18, 0xc020, RZ ;  /* 0x0000c020128b7810 */ /* 0x000fe40007fbe0ff */
[----:B------:R-:W-:-:S02]  /*fa50*/  LOP3.LUT R6, R21, 0x380, RZ, 0xc0, !PT ;  /* 0x0000038015067812 */ /* 0x000fc400078ec0ff */
[----:B------:R-:W-:Y:S02]  /*fa60*/  SHF.R.U64 R8, R8, 0x3, RZ ;  /* 0x0000000308087819 */ /* 0x000fe400000012ff */
[----:B------:R-:W-:Y:S01]  /*fa70*/  LOP3.LUT R108, R108, R109, RZ, 0x3c, !PT ;  /* 0x0000006d6c6c7212 */ /* 0x000fe200078e3cff */
[----:B------:R-:W-:Y:S01]  /*fa80*/  IMAD.X R109, RZ, RZ, R157, P2 ;  /* 0x000000ffff6d7224 */ /* 0x000fe200010e069d */
[----:B------:R-:W-:Y:S02]  /*fa90*/  LOP3.LUT R138, R139, 0x380, RZ, 0xc0, !PT ;  /* 0x000003808b8a7812 */ /* 0x000fe400078ec0ff */
[----:B------:R-:W-:Y:S02]  /*faa0*/  IADD3 R101, P0, R18, 0x4020, RZ ;  /* 0x0000402012657810 */ /* 0x000fe40007f1e0ff */
[----:B------:R-:W-:Y:S02]  /*fab0*/  SHF.R.U64 R6, R6, 0x3, RZ ;  /* 0x0000000306067819 */ /* 0x000fe400000012ff */
[----:B------:R-:W-:Y:S01]  /*fac0*/  IADD3 R23, P1, R18, 0x40, RZ ;  /* 0x0000004012177810 */ /* 0x000fe20007f3e0ff */
[----:B------:R-:W-:Y:S01]  /*fad0*/  IMAD.X R9, RZ, RZ, R19, P0 ;  /* 0x000000ffff097224 */ /* 0x000fe200000e0613 */
[----:B------:R-:W-:-:S02]  /*fae0*/  IADD3 R123, P2, R156, 0xe000, RZ ;  /* 0x0000e0009c7b7810 */ /* 0x000fc40007f5e0ff */
[----:B------:R-:W-:Y:S01]  /*faf0*/  LOP3.LUT R154, R8, R107, RZ, 0x3c, !PT ;  /* 0x0000006b089a7212 */ /* 0x000fe200078e3cff */
[----:B------:R-:W-:Y:S01]  /*fb00*/  IMAD.X R7, RZ, RZ, R19, P1 ;  /* 0x000000ffff077224 */ /* 0x000fe200008e0613 */
[----:B------:R-:W-:Y:S02]  /*fb10*/  SHF.R.U64 R138, R138, 0x3, RZ ;  /* 0x000000038a8a7819 */ /* 0x000fe400000012ff */
[----:B------:R-:W-:Y:S02]  /*fb20*/  LOP3.LUT R152, R6, R21, RZ, 0x3c, !PT ;  /* 0x0000001506987212 */ /* 0x000fe400078e3cff */
[----:B------:R-:W-:Y:S02]  /*fb30*/  LOP3.LUT R8, R101, 0x380, RZ, 0xc0, !PT ;  /* 0x0000038065087812 */ /* 0x000fe400078ec0ff */
[----:B------:R-:W-:Y:S02]  /*fb40*/  LOP3.LUT R6, R23, 0x380, RZ, 0xc0, !PT ;  /* 0x0000038017067812 */ /* 0x000fe400078ec0ff */
[----:B------:R-:W-:-:S02]  /*fb50*/  LOP3.LUT R122, R123, 0x380, RZ, 0xc0, !PT ;  /* 0x000003807b7a7812 */ /* 0x000fc400078ec0ff */
[----:B------:R-:W-:Y:S01]  /*fb60*/  LOP3.LUT R138, R138, R139, RZ, 0x3c, !PT ;  /* 0x0000008b8a8a7212 */ /* 0x000fe200078e3cff */
[--C-:B------:R-:W-:Y:S01]  /*fb70*/  IMAD.X R139, RZ, RZ, R19.reuse, P5 ;  /* 0x000000ffff8b7224 */ /* 0x100fe200028e0613 */
[----:B------:R-:W-:Y:S02]  /*fb80*/  IADD3.X R143, RZ, R19, RZ, P6, !PT ;  /* 0x00000013ff8f7210 */ /* 0x000fe400037fe4ff */
[----:B------:R-:W-:Y:S02]  /*fb90*/  SHF.R.U64 R8, R8, 0x3, RZ ;  /* 0x0000000308087819 */ /* 0x000fe400000012ff */
[C---:B------:R-:W-:Y:S02]  /*fba0*/  IADD3 R103, P6, R18.reuse, 0x4040, RZ ;  /* 0x0000404012677810 */ /* 0x040fe40007fde0ff */
[----:B------:R-:W-:Y:S02]  /*fbb0*/  IADD3 R20, P3, R18, 0x60, RZ ;  /* 0x0000006012147810 */ /* 0x000fe40007f7e0ff */
[----:B------:R-:W-:Y:S01]  /*fbc0*/  SHF.R.U64 R6, R6, 0x3, RZ ;  /* 0x0000000306067819 */ /* 0x000fe200000012ff */
[--C-:B------:R-:W-:Y:S01]  /*fbd0*/  IMAD.X R11, RZ, RZ, R19.reuse, P6 ;  /* 0x000000ffff0b7224 */ /* 0x100fe200030e0613 */
[----:B------:R-:W-:Y:S01]  /*fbe0*/  SHF.R.U64 R122, R122, 0x3, RZ ;  /* 0x000000037a7a7819 */ /* 0x000fe200000012ff */
[----:B------:R-:W-:Y:S01]  /*fbf0*/  IMAD.X R5, RZ, RZ, R19, P3 ;  /* 0x000000ffff057224 */ /* 0x000fe200018e0613 */
[----:B------:R-:W-:-:S02]  /*fc00*/  IADD3 R105, P5, R18, 0x4060, RZ ;  /* 0x0000406012697810 */ /* 0x000fc40007fbe0ff */
[----:B------:R-:W-:Y:S02]  /*fc10*/  LOP3.LUT R8, R8, R101, RZ, 0x3c, !PT ;  /* 0x0000006508087212 */ /* 0x000fe400078e3cff */
[----:B------:R-:W-:Y:S02]  /*fc20*/  LOP3.LUT R6, R6, R23, RZ, 0x3c, !PT ;  /* 0x0000001706067212 */ /* 0x000fe400078e3cff */
[----:B------:R-:W-:Y:S02]  /*fc30*/  LOP3.LUT R101, R4, 0x380, RZ, 0xc0, !PT ;  /* 0x0000038004657812 */ /* 0x000fe400078ec0ff */
[----:B------:R-:W-:Y:S01]  /*fc40*/  LOP3.LUT R122, R122, R123, RZ, 0x3c, !PT ;  /* 0x0000007b7a7a7212 */ /* 0x000fe200078e3cff */
[----:B------:R-:W-:Y:S01]  /*fc50*/  IMAD.X R123, RZ, RZ, R157, P2 ;  /* 0x000000ffff7b7224 */ /* 0x000fe200010e069d */
[----:B------:R-:W-:Y:S02]  /*fc60*/  IADD3.X R13, RZ, R19, RZ, P5, !PT ;  /* 0x00000013ff0d7210 */ /* 0x000fe40002ffe4ff */
[----:B------:R-:W-:-:S02]  /*fc70*/  LOP3.LUT R23, R20, 0x380, RZ, 0xc0, !PT ;  /* 0x0000038014177812 */ /* 0x000fc400078ec0ff */
[----:B------:R-:W-:Y:S02]  /*fc80*/  IADD3 R19, P3, R156, 0x1000, RZ ;  /* 0x000010009c137810 */ /* 0x000fe40007f7e0ff */
[----:B0-----:R-:W-:Y:S02]  /*fc90*/  ISETP.NE.AND P2, PT, R158, 0x1, PT ;  /* 0x000000019e00780c */ /* 0x001fe40003f45270 */
[----:B------:R-:W-:Y:S02]  /*fca0*/  SHF.R.U64 R101, R101, 0x3, RZ ;  /* 0x0000000365657819 */ /* 0x000fe400000012ff */
[----:B------:R-:W-:Y:S02]  /*fcb0*/  SHF.R.U64 R23, R23, 0x3, RZ ;  /* 0x0000000317177819 */ /* 0x000fe400000012ff */
[----:B------:R-:W-:Y:S02]  /*fcc0*/  LOP3.LUT R18, R19, 0x380, RZ, 0xc0, !PT ;  /* 0x0000038013127812 */ /* 0x000fe400078ec0ff */
[----:B------:R-:W-:-:S02]  /*fcd0*/  LOP3.LUT R12, R111, 0x380, RZ, 0xc0, !PT ;  /* 0x000003806f0c7812 */ /* 0x000fc400078ec0ff */
[----:B------:R-:W-:Y:S02]  /*fce0*/  LOP3.LUT R126, R101, R4, RZ, 0x3c, !PT ;  /* 0x00000004657e7212 */ /* 0x000fe400078e3cff */
[----:B------:R-:W-:Y:S02]  /*fcf0*/  LOP3.LUT R4, R23, R20, RZ, 0x3c, !PT ;  /* 0x0000001417047212 */ /* 0x000fe400078e3cff */
[----:B------:R-:W-:Y:S02]  /*fd00*/  SHF.R.U64 R18, R18, 0x3, RZ ;  /* 0x0000000312127819 */ /* 0x000fe400000012ff */
[----:B------:R-:W-:Y:S02]  /*fd10*/  SHF.R.U64 R12, R12, 0x3, RZ ;  /* 0x000000030c0c7819 */ /* 0x000fe400000012ff */
[----:B------:R-:W-:Y:S02]  /*fd20*/  MOV R142, R142 ;  /* 0x0000008e008e7202 */ /* 0x000fe40000000f00 */
[----:B------:R-:W-:-:S02]  /*fd30*/  MOV R143, R4 ;  /* 0x00000004008f7202 */ /* 0x000fc40000000f00 */
[----:B------:R-:W-:Y:S01]  /*fd40*/  LOP3.LUT R18, R18, R19, RZ, 0x3c, !PT ;  /* 0x0000001312127212 */ /* 0x000fe200078e3cff */
[----:B------:R-:W-:Y:S01]  /*fd50*/  IMAD.X R19, RZ, RZ, R157, P3 ;  /* 0x000000ffff137224 */ /* 0x000fe200018e069d */
[----:B------:R-:W-:Y:S02]  /*fd60*/  F2FP.BF16.F32.PACK_AB R5, R35, R34 ;  /* 0x000000222305723e */ /* 0x000fe400000010ff */
[----:B------:R-:W-:Y:S01]  /*fd70*/  LOP3.LUT R130, R12, R111, RZ, 0x3c, !PT ;  /* 0x0000006f0c827212 */ /* 0x000fe200078e3cff */
[----:B------:R-:W0:Y:S01]  /*fd80*/  @P2 LDC R34, c[0x0][0xbec] ;  /* 0x0002fb00ff222b82 */ /* 0x000e220000000800 */
[----:B------:R-:W-:Y:S02]  /*fd90*/  IADD3 R111, P3, R156, 0x8000, RZ ;  /* 0x000080009c6f7810 */ /* 0x000fe40007f7e0ff */
[----:B------:R-:W-:Y:S02]  /*fda0*/  LOP3.LUT R12, R105, 0x380, RZ, 0xc0, !PT ;  /* 0x00000380690c7812 */ /* 0x000fe400078ec0ff */
[----:B------:R-:W-:-:S02]  /*fdb0*/  LOP3.LUT R110, R111, 0x380, RZ, 0xc0, !PT ;  /* 0x000003806f6e7812 */ /* 0x000fc400078ec0ff */
[----:B------:R-:W-:Y:S01]  /*fdc0*/  SHF.R.U64 R12, R12, 0x3, RZ ;  /* 0x000000030c0c7819 */ /* 0x000fe200000012ff */
[----:B------:R-:W2:Y:S01]  /*fdd0*/  @P2 LDC R35, c[0x0][0xbf0] ;  /* 0x0002fc00ff232b82 */ /* 0x000ea20000000800 */
[----:B------:R-:W-:Y:S02]  /*fde0*/  SHF.R.U64 R110, R110, 0x3, RZ ;  /* 0x000000036e6e7819 */ /* 0x000fe400000012ff */
[----:B------:R-:W-:Y:S02]  /*fdf0*/  LOP3.LUT R12, R12, R105, RZ, 0x3c, !PT ;  /* 0x000000690c0c7212 */ /* 0x000fe400078e3cff */
[----:B------:R-:W-:Y:S02]  /*fe00*/  IADD3 R105, P0, R156, 0x5000, RZ ;  /* 0x000050009c697810 */ /* 0x000fe40007f1e0ff */
[----:B------:R-:W-:Y:S01]  /*fe10*/  LOP3.LUT R110, R110, R111, RZ, 0x3c, !PT ;  /* 0x0000006f6e6e7212 */ /* 0x000fe200078e3cff */
[----:B------:R-:W-:Y:S01]  /*fe20*/  IMAD.X R111, RZ, RZ, R157, P3 ;  /* 0x000000ffff6f7224 */ /* 0x000fe200018e069d */
[----:B------:R-:W-:-:S02]  /*fe30*/  LOP3.LUT R10, R103, 0x380, RZ, 0xc0, !PT ;  /* 0x00000380670a7812 */ /* 0x000fc400078ec0ff */
[----:B------:R-:W-:Y:S02]  /*fe40*/  IADD3 R30, P3, R156, 0xf000, RZ ;  /* 0x0000f0009c1e7810 */ /* 0x000fe40007f7e0ff */
[----:B------:R-:W-:Y:S02]  /*fe50*/  LOP3.LUT R104, R105, 0x380, RZ, 0xc0, !PT ;  /* 0x0000038069687812 */ /* 0x000fe400078ec0ff */
[----:B------:R-:W-:Y:S01]  /*fe60*/  MOV R146, R146 ;  /* 0x0000009200927202 */ /* 0x000fe20000000f00 */
[----:B------:R-:W-:Y:S01]  /*fe70*/  IMAD.X R31, RZ, RZ, R157, P3 ;  /* 0x000000ffff1f7224 */ /* 0x000fe200018e069d */
[----:B------:R-:W-:Y:S02]  /*fe80*/  MOV R147, R6 ;  /* 0x0000000600937202 */ /* 0x000fe40000000f00 */
[----:B------:R-:W-:Y:S02]  /*fe90*/  SHF.R.U64 R10, R10, 0x3, RZ ;  /* 0x000000030a0a7819 */ /* 0x000fe400000012ff */
[----:B------:R-:W-:-:S02]  /*fea0*/  LOP3.LUT R23, R30, 0x380, RZ, 0xc0, !PT ;  /* 0x000003801e177812 */ /* 0x000fc400078ec0ff */
[----:B------:R-:W-:Y:S01]  /*feb0*/  F2FP.BF16.F32.PACK_AB R6, R37, R172 ;  /* 0x000000ac2506723e */ /* 0x000fe200000010ff */
[----:B------:R-:W-:Y:S01]  /*fec0*/  VIADD R37, R215, UR14 ;  /* 0x0000000ed7257c36 */ /* 0x000fe20008000000 */
[----:B------:R-:W-:Y:S02]  /*fed0*/  SHF.R.U64 R104, R104, 0x3, RZ ;  /* 0x0000000368687819 */ /* 0x000fe400000012ff */
[----:B------:R-:W-:Y:S01]  /*fee0*/  LOP3.LUT R10, R10, R103, RZ, 0x3c, !PT ;  /* 0x000000670a0a7212 */ /* 0x000fe200078e3cff */
[----:B0-----:R-:W-:Y:S01]  /*fef0*/  @P2 IMAD.HI.U32 R34, R37, R34, RZ ;  /* 0x0000002225222227 */ /* 0x001fe200078e00ff */
[----:B------:R-:W-:Y:S02]  /*ff00*/  SHF.R.U64 R23, R23, 0x3, RZ ;  /* 0x0000000317177819 */ /* 0x000fe400000012ff */
[----:B------:R-:W-:Y:S01]  /*ff10*/  LOP3.LUT R104, R104, R105, RZ, 0x3c, !PT ;  /* 0x0000006968687212 */ /* 0x000fe200078e3cff */
[----:B------:R-:W-:Y:S01]  /*ff20*/  IMAD.X R105, RZ, RZ, R157, P0 ;  /* 0x000000ffff697224 */ /* 0x000fe200000e069d */
[----:B------:R-:W-:-:S02]  /*ff30*/  MOV R134, R134 ;  /* 0x0000008600867202 */ /* 0x000fc40000000f00 */
[----:B------:R-:W-:Y:S02]  /*ff40*/  MOV R138, R138 ;  /* 0x0000008a008a7202 */ /* 0x000fe40000000f00 */
[----:B------:R-:W-:Y:S02]  /*ff50*/  IADD3 R119, P0, R156, 0xc000, RZ ;  /* 0x0000c0009c777810 */ /* 0x000fe40007f1e0ff */
[----:B------:R-:W-:Y:S02]  /*ff60*/  LOP3.LUT R30, R23, R30, RZ, 0x3c, !PT ;  /* 0x0000001e171e7212 */ /* 0x000fe400078e3cff */
[----:B------:R-:W-:Y:S02]  /*ff70*/  MOV R130, R130 ;  /* 0x0000008200827202 */ /* 0x000fe40000000f00 */
[----:B------:R-:W-:Y:S02]  /*ff80*/  MOV R152, R152 ;  /* 0x0000009800987202 */ /* 0x000fe40000000f00 */
[----:B------:R-:W-:-:S02]  /*ff90*/  MOV R135, R10 ;  /* 0x0000000a00877202 */ /* 0x000fc40000000f00 */
[----:B------:R-:W-:Y:S02]  /*ffa0*/  MOV R139, R8 ;  /* 0x00000008008b7202 */ /* 0x000fe40000000f00 */
[----:B------:R-:W-:Y:S01]  /*ffb0*/  F2FP.BF16.F32.PACK_AB R4, R33, R171 ;  /* 0x000000ab2104723e */ /* 0x000fe200000010ff */
[----:B------:R-:W-:Y:S01]  /*ffc0*/  IMAD.MOV.U32 R33, RZ, RZ, R37 ;  /* 0x000000ffff217224 */ /* 0x000fe200078e0025 */
        /* <DEDUP_REMOVED lines=8> */
[----:B------:R-:W-:Y:S02]  /*10050*/  F2FP.BF16.F32.PACK_AB R12, R49, R175 ;  /* 0x000000af310c723e */ /* 0x000fe400000010ff */
[----:B------:R-:W-:Y:S01]  /*10060*/  F2FP.BF16.F32.PACK_AB R13, R51, R50 ;  /* 0x00000032330d723e */ /* 0x000fe200000010ff */
[----:B------:R3:W-:Y:S01]  /*10070*/  STSM.16.M88.4 [R147], R8 ;  /* 0x0000000893007844 */ /* 0x0007e20000000200 */
[----:B------:R-:W-:-:S02]  /*10080*/  F2FP.BF16.F32.PACK_AB R14, R53, R176 ;  /* 0x000000b0350e723e */ /* 0x000fc400000010ff */
[----:B------:R-:W-:Y:S02]  /*10090*/  F2FP.BF16.F32.PACK_AB R15, R55, R54 ;  /* 0x00000036370f723e */ /* 0x000fe400000010ff */
[----:B--2---:R-:W-:Y:S02]  /*100a0*/  @P2 SHF.R.U32.HI R33, RZ, R35, R34 ;  /* 0x00000023ff212219 */ /* 0x004fe40000011622 */
[----:B------:R-:W-:Y:S01]  /*100b0*/  LOP3.LUT R118, R119, 0x380, RZ, 0xc0, !PT ;  /* 0x0000038077767812 */ /* 0x000fe200078ec0ff */
[----:B------:R2:W-:Y:S01]  /*100c0*/  STSM.16.M88.4 [R143], R12 ;  /* 0x0000000c8f007844 */ /* 0x0005e20000000200 */
[----:B------:R-:W-:Y:S01]  /*100d0*/  MOV R126, R126 ;  /* 0x0000007e007e7202 */ /* 0x000fe20000000f00 */
[----:B------:R-:W-:Y:S01]  /*100e0*/  IMAD.MOV R35, RZ, RZ, -R33 ;  /* 0x000000ffff237224 */ /* 0x000fe200078e0a21 */
[----:B-1----:R-:W-:Y:S02]  /*100f0*/  F2FP.BF16.F32.PACK_AB R24, R57, R177 ;  /* 0x000000b13918723e */ /* 0x002fe400000010ff */
[----:B------:R-:W-:Y:S01]  /*10100*/  F2FP.BF16.F32.PACK_AB R25, R59, R58 ;  /* 0x0000003a3b19723e */ /* 0x000fe200000010ff */
[----:B------:R-:W-:Y:S01]  /*10110*/  IMAD R35, R158, R35, R37 ;  /* 0x000000239e237224 */ /* 0x000fe200078e0225 */
[----:B------:R-:W-:-:S02]  /*10120*/  F2FP.BF16.F32.PACK_AB R26, R61, R178 ;  /* 0x000000b23d1a723e */ /* 0x000fc400000010ff */
[----:B------:R-:W-:Y:S02]  /*10130*/  F2FP.BF16.F32.PACK_AB R27, R63, R62 ;  /* 0x0000003e3f1b723e */ /* 0x000fe400000010ff */
[----:B0-----:R-:W-:Y:S02]  /*10140*/  F2FP.BF16.F32.PACK_AB R4, R65, R179 ;  /* 0x000000b34104723e */ /* 0x001fe400000010ff */
[----:B------:R-:W-:Y:S01]  /*10150*/  F2FP.BF16.F32.PACK_AB R5, R67, R66 ;  /* 0x000000424305723e */ /* 0x000fe200000010ff */
[----:B------:R-:W-:Y:S01]  /*10160*/  STSM.16.M88.4 [R126], R24 ;  /* 0x000000187e007844 */ /* 0x000fe20000000200 */
[----:B------:R-:W-:Y:S02]  /*10170*/  F2FP.BF16.F32.PACK_AB R6, R69, R180 ;  /* 0x000000b44506723e */ /* 0x000fe400000010ff */
[----:B------:R-:W-:Y:S02]  /*10180*/  F2FP.BF16.F32.PACK_AB R7, R71, R70 ;  /* 0x000000464707723e */ /* 0x000fe400000010ff */
[----:B------:R-:W-:-:S02]  /*10190*/  IADD3 R107, P1, R156, 0x6000, RZ ;  /* 0x000060009c6b7810 */ /* 0x000fc40007f3e0ff */
[----:B---3--:R-:W-:Y:S01]  /*101a0*/  F2FP.BF16.F32.PACK_AB R8, R73, R181 ;  /* 0x000000b54908723e */ /* 0x008fe200000010ff */
[----:B------:R-:W-:Y:S01]  /*101b0*/  STSM.16.M88.4 [R139], R4 ;  /* 0x000000048b007844 */ /* 0x000fe20000000200 */
[----:B------:R-:W-:Y:S02]  /*101c0*/  F2FP.BF16.F32.PACK_AB R9, R75, R74 ;  /* 0x0000004a4b09723e */ /* 0x000fe400000010ff */
[----:B------:R-:W-:Y:S02]  /*101d0*/  F2FP.BF16.F32.PACK_AB R10, R77, R182 ;  /* 0x000000b64d0a723e */ /* 0x000fe400000010ff */
[----:B------:R-:W-:Y:S02]  /*101e0*/  F2FP.BF16.F32.PACK_AB R11, R79, R78 ;  /* 0x0000004e4f0b723e */ /* 0x000fe400000010ff */
[----:B------:R-:W-:Y:S02]  /*101f0*/  SHF.R.U64 R118, R118, 0x3, RZ ;  /* 0x0000000376767819 */ /* 0x000fe400000012ff */
[----:B--2---:R-:W-:Y:S01]  /*10200*/  F2FP.BF16.F32.PACK_AB R12, R81, R183 ;  /* 0x000000b7510c723e */ /* 0x004fe200000010ff */
[----:B------:R0:W-:Y:S01]  /*10210*/  STSM.16.M88.4 [R135], R8 ;  /* 0x0000000887007844 */ /* 0x0001e20000000200 */
[----:B------:R-:W-:-:S02]  /*10220*/  F2FP.BF16.F32.PACK_AB R13, R83, R82 ;  /* 0x00000052530d723e */ /* 0x000fc400000010ff */
[----:B------:R-:W-:Y:S02]  /*10230*/  F2FP.BF16.F32.PACK_AB R14, R85, R184 ;  /* 0x000000b8550e723e */ /* 0x000fe400000010ff */
[----:B------:R-:W-:Y:S02]  /*10240*/  F2FP.BF16.F32.PACK_AB R15, R87, R86 ;  /* 0x00000056570f723e */ /* 0x000fe400000010ff */
[----:B------:R-:W-:Y:S02]  /*10250*/  LOP3.LUT R106, R107, 0x380, RZ, 0xc0, !PT ;  /* 0x000003806b6a7812 */ /* 0x000fe400078ec0ff */
[----:B------:R-:W-:Y:S01]  /*10260*/  LOP3.LUT R118, R118, R119, RZ, 0x3c, !PT ;  /* 0x0000007776767212 */ /* 0x000fe200078e3cff */
[----:B------:R-:W-:Y:S01]  /*10270*/  IMAD.X R119, RZ, RZ, R157, P0 ;  /* 0x000000ffff777224 */ /* 0x000fe200000e069d */
[----:B------:R1:W-:Y:S01]  /*10280*/  STSM.16.M88.4 [R131], R12 ;  /* 0x0000000c83007844 */ /* 0x0003e20000000200 */
[----:B------:R-:W-:Y:S02]  /*10290*/  SHF.R.U64 R106, R106, 0x3, RZ ;  /* 0x000000036a6a7819 */ /* 0x000fe400000012ff */
[----:B------:R-:W-:Y:S01]  /*102a0*/  MOV R154, R154 ;  /* 0x0000009a009a7202 */ /* 0x000fe20000000f00 */
[----:B0-----:R-:W-:Y:S01]  /*102b0*/  IMAD.U32 R10, RZ, RZ, UR5 ;  /* 0x00000005ff0a7e24 */ /* 0x001fe2000f8e00ff */
[----:B------:R-:W-:Y:S01]  /*102c0*/  SHF.R.S32.HI R9, RZ, 0x1f, R33 ;  /* 0x0000001fff097819 */ /* 0x000fe20000011421 */
[----:B------:R-:W-:Y:S01]  /*102d0*/  ULDC UR5, c[0x0][0xa88] ;  /* 0x0002a20000057ab9 */ /* 0x000fe20000000800 */
[----:B------:R-:W-:-:S02]  /*102e0*/  SHF.R.S32.HI R8, RZ, 0x1f, R35 ;  /* 0x0000001fff087819 */ /* 0x000fc40000011423 */
[----:B------:R-:W-:Y:S01]  /*102f0*/  LOP3.LUT R106, R106, R107, RZ, 0x3c, !PT ;  /* 0x0000006b6a6a7212 */ /* 0x000fe200078e3cff */
[----:B------:R-:W-:Y:S01]  /*10300*/  IMAD.X R107, RZ, RZ, R157, P1 ;  /* 0x000000ffff6b7224 */ /* 0x000fe200008e069d */
[----:B------:R-:W-:Y:S02]  /*10310*/  IADD3 R121, P1, R156, 0xd000, RZ ;  /* 0x0000d0009c797810 */ /* 0x000fe40007f3e0ff */
[----:B------:R-:W-:Y:S02]  /*10320*/  F2FP.BF16.F32.PACK_AB R24, R89, R185 ;  /* 0x000000b95918723e */ /* 0x000fe400000010ff */
[----:B-1----:R-:W-:Y:S01]  /*10330*/  IADD3 R12, P0, R33, UR6, RZ ;  /* 0x00000006210c7c10 */ /* 0x002fe2000ff1e0ff */
[----:B------:R-:W-:Y:S01]  /*10340*/  VIADD R14, R226, UR14 ;  /* 0x0000000ee20e7c36 */ /* 0x000fe20008000000 */
[----:B------:R-:W-:Y:S02]  /*10350*/  F2FP.BF16.F32.PACK_AB R25, R91, R90 ;  /* 0x0000005a5b19723e */ /* 0x000fe400000010ff */
[----:B------:R-:W-:Y:S01]  /*10360*/  IADD3.X R13, R9, UR7, R10, P0, !PT ;  /* 0x00000007090d7c10 */ /* 0x000fe200087fe40a */
[----:B------:R-:W-:Y:S01]  /*10370*/  ULDC.64 UR6, c[0x0][0xb88] ;  /* 0x0002e20000067ab9 */ /* 0x000fe20000000a00 */
[----:B------:R-:W-:Y:S01]  /*10380*/  F2FP.BF16.F32.PACK_AB R26, R93, R186 ;  /* 0x000000ba5d1a723e */ /* 0x000fe200000010ff */
[----:B------:R-:W-:Y:S01]  /*10390*/  IMAD R8, R8, UR6, RZ ;  /* 0x0000000608087c24 */ /* 0x000fe2000f8e02ff */
[----:B------:R-:W-:Y:S01]  /*103a0*/  F2FP.BF16.F32.PACK_AB R27, R95, R94 ;  /* 0x0000005e5f1b723e */ /* 0x000fe200000010ff */
[----:B------:R-:W-:Y:S01]  /*103b0*/  IMAD.WIDE.U32 R12, R35, UR6, R12 ;  /* 0x00000006230c7c25 */ /* 0x000fe2000f8e000c */
[----:B------:R-:W-:-:S02]  /*103c0*/  F2FP.BF16.F32.PACK_AB R4, R97, R187 ;  /* 0x000000bb6104723e */ /* 0x000fc400000010ff */
[----:B------:R-:W-:Y:S01]  /*103d0*/  F2FP.BF16.F32.PACK_AB R5, R99, R98 ;  /* 0x000000626305723e */ /* 0x000fe200000010ff */
[----:B------:R-:W-:Y:S01]  /*103e0*/  IMAD R35, R35, UR7, R8 ;  /* 0x0000000723237c24 */ /* 0x000fe2000f8e0208 */
[----:B------:R-:W-:Y:S01]  /*103f0*/  F2FP.BF16.F32.PACK_AB R6, R164, R188 ;  /* 0x000000bca406723e */ /* 0x000fe200000010ff */
[----:B------:R-:W-:Y:S01]  /*10400*/  STSM.16.M88.4 [R154], R24 ;  /* 0x000000189a007844 */ /* 0x000fe20000000200 */
[----:B------:R-:W-:Y:S01]  /*10410*/  F2FP.BF16.F32.PACK_AB R7, R16, R3 ;  /* 0x000000031007723e */ /* 0x000fe200000010ff */
[----:B------:R-:W-:Y:S01]  /*10420*/  ULDC.64 UR6, c[0x0][0xb50] ;  /* 0x0002d40000067ab9 */ /* 0x000fe20000000a00 */
[----:B------:R-:W-:Y:S01]  /*10430*/  LOP3.LUT R120, R121, 0x380, RZ, 0xc0, !PT ;  /* 0x0000038079787812 */ /* 0x000fe200078ec0ff */
[----:B------:R-:W-:Y:S01]  /*10440*/  IMAD R3, R158, UR5, RZ ;  /* 0x000000059e037c24 */ /* 0x000fe2000f8e02ff */
[----:B------:R-:W-:Y:S01]  /*10450*/  LEA R16, P3, R12, UR6, 0x2 ;  /* 0x000000060c107c11 */ /* 0x000fe2000f8610ff */
[----:B------:R0:W-:Y:S01]  /*10460*/  STSM.16.M88.4 [R146], R4 ;  /* 0x0000000492007844 */ /* 0x0001e20000000200 */
[----:B------:R-:W-:-:S02]  /*10470*/  SHF.R.U64 R120, R120, 0x3, RZ ;  /* 0x0000000378787819 */ /* 0x000fc400000012ff */
[----:B------:R-:W-:Y:S02]  /*10480*/  LOP3.LUT P0, RZ, R224, 0x3, RZ, 0xc0, !PT ;  /* 0x00000003e0ff7812 */ /* 0x000fe4000780c0ff */
[----:B------:R-:W-:Y:S02]  /*10490*/  F2FP.BF16.F32.PACK_AB R8, R166, R189 ;  /* 0x000000bda608723e */ /* 0x000fe400000010ff */
[----:B------:R-:W-:Y:S02]  /*104a0*/  F2FP.BF16.F32.PACK_AB R9, R36, R32 ;  /* 0x000000202409723e */ /* 0x000fe400000010ff */
[----:B------:R-:W-:Y:S02]  /*104b0*/  F2FP.BF16.F32.PACK_AB R10, R167, R190 ;  /* 0x000000bea70a723e */ /* 0x000fe400000010ff */
[----:B------:R-:W-:Y:S02]  /*104c0*/  F2FP.BF16.F32.PACK_AB R11, R44, R40 ;  /* 0x000000282c0b723e */ /* 0x000fe400000010ff */
[----:B------:R-:W-:Y:S01]  /*104d0*/  LOP3.LUT R120, R120, R121, RZ, 0x3c, !PT ;  /* 0x0000007978787212 */ /* 0x000fe200078e3cff */
[----:B------:R-:W-:Y:S01]  /*104e0*/  IMAD.X R121, RZ, RZ, R157, P1 ;  /* 0x000000ffff797224 */ /* 0x000fe200008e069d */
[C---:B------:R-:W-:Y:S01]  /*104f0*/  ISETP.GE.OR P1, PT, R14.reuse, R3, P0 ;  /* 0x000000030e00720c */ /* 0x040fe20000726670 */
[----:B0-----:R-:W-:Y:S01]  /*10500*/  IMAD.IADD R5, R13, 0x1, R35 ;  /* 0x000000010d057824 */ /* 0x001fe200078e0223 */
[----:B------:R-:W-:Y:S01]  /*10510*/  IADD3 R4, R14, 0x8, RZ ;  /* 0x000000080e047810 */ /* 0x000fe20007ffe0ff */
[----:B------:R0:W-:Y:S01]  /*10520*/  STSM.16.M88.4 [R130], R8 ;  /* 0x0000000882007844 */ /* 0x0001e20000000200 */
[----:B------:R-:W-:-:S02]  /*10530*/  MOV R150, R150 ;  /* 0x0000009600967202 */ /* 0x000fc40000000f00 */
[----:B------:R-:W-:Y:S02]  /*10540*/  LEA.HI.X R27, R12, UR7, R5, 0x2, P3 ;  /* 0x000000070c1b7c11 */ /* 0x000fe400098f1405 */
[----:B------:R-:W-:Y:S02]  /*10550*/  ISETP.GE.OR P0, PT, R4, R3, P0 ;  /* 0x000000030400720c */ /* 0x000fe40000706670 */
[----:B------:R-:W-:Y:S01]  /*10560*/  F2FP.BF16.F32.PACK_AB R4, R168, R191 ;  /* 0x000000bfa804723e */ /* 0x000fe200000010ff */
[----:B------:R-:W-:Y:S01]  /*10570*/  SHFL.IDX PT, R49, R27, RZ, 0x1c1f ;  /* 0x001c1fff1b317589 */ /* 0x000fe200000e0000 */
[----:B------:R-:W-:Y:S02]  /*10580*/  F2FP.BF16.F32.PACK_AB R5, R52, R48 ;  /* 0x000000303405723e */ /* 0x000fe400000010ff */
[----:B------:R-:W-:Y:S01]  /*10590*/  F2FP.BF16.F32.PACK_AB R6, R169, R192 ;  /* 0x000000c0a906723e */ /* 0x000fe200000010ff */
[----:B------:R1:W-:Y:S01]  /*105a0*/  SHFL.IDX PT, R53, R27, 0x1, 0x1c1f ;  /* 0x003c1f001b357f89 */ /* 0x0003e200000e0000 */
[----:B------:R-:W-:-:S02]  /*105b0*/  F2FP.BF16.F32.PACK_AB R7, R60, R56 ;  /* 0x000000383c07723e */ /* 0x000fc400000010ff */
[----:B------:R-:W-:Y:S01]  /*105c0*/  F2FP.BF16.F32.PACK_AB R12, R129, R195 ;  /* 0x000000c3810c723e */ /* 0x000fe200000010ff */
[----:B------:R-:W2:Y:S01]  /*105d0*/  SHFL.IDX PT, R48, R16, RZ, 0x1c1f ;  /* 0x001c1fff10307589 */ /* 0x000ea200000e0000 */
[----:B0-----:R-:W-:Y:S02]  /*105e0*/  F2FP.BF16.F32.PACK_AB R8, R170, R193 ;  /* 0x000000c1aa08723e */ /* 0x001fe400000010ff */
[----:B------:R-:W-:Y:S01]  /*105f0*/  F2FP.BF16.F32.PACK_AB R9, R68, R64 ;  /* 0x000000404409723e */ /* 0x000fe200000010ff */
[----:B------:R-:W-:Y:S01]  /*10600*/  STSM.16.M88.4 [R150], R4 ;  /* 0x0000000496007844 */ /* 0x000fe20000000200 */
[----:B------:R-:W-:Y:S02]  /*10610*/  F2FP.BF16.F32.PACK_AB R10, R125, R194 ;  /* 0x000000c27d0a723e */ /* 0x000fe400000010ff */
[----:B------:R-:W-:Y:S01]  /*10620*/  F2FP.BF16.F32.PACK_AB R11, R76, R72 ;  /* 0x000000484c0b723e */ /* 0x000fe200000010ff */
[----:B------:R-:W0:Y:S01]  /*10630*/  SHFL.IDX PT, R52, R16, 0x1, 0x1c1f ;  /* 0x003c1f0010347f89 */ /* 0x000e2200000e0000 */
[----:B------:R-:W-:-:S02]  /*10640*/  F2FP.BF16.F32.PACK_AB R13, R84, R80 ;  /* 0x00000050540d723e */ /* 0x000fc400000010ff */
[----:B------:R-:W-:Y:S01]  /*10650*/  F2FP.BF16.F32.PACK_AB R14, R133, R132 ;  /* 0x00000084850e723e */ /* 0x000fe200000010ff */
[----:B------:R-:W-:Y:S01]  /*10660*/  STSM.16.M88.4 [R142], R8 ;  /* 0x000000088e007844 */ /* 0x000fe20000000200 */
[----:B------:R-:W-:Y:S02]  /*10670*/  F2FP.BF16.F32.PACK_AB R15, R92, R88 ;  /* 0x000000585c0f723e */ /* 0x000fe400000010ff */
[----:B------:R-:W-:Y:S02]  /*10680*/  F2FP.BF16.F32.PACK_AB R24, R137, R136 ;  /* 0x000000888918723e */ /* 0x000fe400000010ff */
[----:B------:R-:W-:Y:S01]  /*10690*/  F2FP.BF16.F32.PACK_AB R25, R124, R96 ;  /* 0x000000607c19723e */ /* 0x000fe200000010ff */
[----:B------:R-:W-:Y:S01]  /*106a0*/  STSM.16.M88.4 [R138], R12 ;  /* 0x0000000c8a007844 */ /* 0x000fe20000000200 */
[----:B------:R-:W-:Y:S02]  /*106b0*/  F2FP.BF16.F32.PACK_AB R26, R141, R140 ;  /* 0x0000008c8d1a723e */ /* 0x000fe400000010ff */
[----:B-1----:R-:W-:-:S02]  /*106c0*/  F2FP.BF16.F32.PACK_AB R27, R160, R128 ;  /* 0x00000080a01b723e */ /* 0x002fc400000010ff */
[----:B------:R-:W-:Y:S02]  /*106d0*/  F2FP.BF16.F32.PACK_AB R160, R145, R144 ;  /* 0x0000009091a0723e */ /* 0x000fe400000010ff */
[C---:B------:R-:W-:Y:S01]  /*106e0*/  IADD3 R100, P4, R156.reuse, 0x2000, RZ ;  /* 0x000020009c647810 */ /* 0x040fe20007f9e0ff */
[----:B------:R-:W-:Y:S01]  /*106f0*/  STSM.16.M88.4 [R134], R24 ;  /* 0x0000001886007844 */ /* 0x000fe20000000200 */
[----:B------:R-:W-:Y:S02]  /*10700*/  IADD3 R101, P5, R156, 0x3000, RZ ;  /* 0x000030009c657810 */ /* 0x000fe40007fbe0ff */
[----:B------:R-:W-:Y:S01]  /*10710*/  LOP3.LUT R21, R100, 0x380, RZ, 0xc0, !PT ;  /* 0x0000038064157812 */ /* 0x000fe200078ec0ff */
[----:B------:R1:W-:Y:S01]  /*10720*/  STSM.16.M88.4 [R23], R160 ;  /* 0x000000a017007844 */ /* 0x0003e20000000200 */
[----:B------:R-:W-:Y:S02]  /*10730*/  IADD3 R103, P6, R156, 0x4000, RZ ;  /* 0x000040009c677810 */ /* 0x000fe40007fde0ff */
[----:B------:R-:W-:Y:S01]  /*10740*/  SHF.R.U64 R21, R21, 0x3, RZ ;  /* 0x0000000315157819 */ /* 0x000fe200000012ff */
[----:B------:R-:W-:Y:S01]  /*10750*/  BAR.SYNC.DEFER_BLOCKING 0x1, 0x100 ;  /* 0x0044000000007b1d */ /* 0x000fe20000010000 */
[----:B------:R-:W-:-:S02]  /*10760*/  LOP3.LUT R102, R103, 0x380, RZ, 0xc0, !PT ;  /* 0x0000038067667812 */ /* 0x000fc400078ec0ff */
[----:B------:R-:W-:Y:S01]  /*10770*/  LOP3.LUT R20, R21, R100, RZ, 0x3c, !PT ;  /* 0x0000006415147212 */ /* 0x000fe200078e3cff */
[----:B------:R-:W-:Y:S01]  /*10780*/  UIMAD UR5, UR10, UR8, URZ ;  /* 0x000000080a0572a4 */ /* 0x000fe2000f8e023f */
[----:B------:R-:W-:Y:S01]  /*10790*/  LOP3.LUT R100, R101, 0x380, RZ, 0xc0, !PT ;  /* 0x0000038065647812 */ /* 0x000fe200078ec0ff */
[--C-:B------:R-:W-:Y:S01]  /*107a0*/  IMAD.X R21, RZ, RZ, R157.reuse, P4 ;  /* 0x000000ffff157224 */ /* 0x100fe200020e069d */
[----:B------:R-:W-:Y:S02]  /*107b0*/  SHF.R.U64 R102, R102, 0x3, RZ ;  /* 0x0000000366667819 */ /* 0x000fe400000012ff */
[----:B------:R-:W-:Y:S02]  /*107c0*/  SHF.R.U64 R100, R100, 0x3, RZ ;  /* 0x0000000364647819 */ /* 0x000fe400000012ff */
[----:B------:R-:W-:Y:S01]  /*107d0*/  LOP3.LUT R29, R156, 0x380, RZ, 0xc0, !PT ;  /* 0x000003809c1d7812 */ /* 0x000fe200078ec0ff */
[----:B-1----:R-:W1:Y:S01]  /*107e0*/  @P2 LDC R23, c[0x0][0xbf0] ;  /* 0x0002fc00ff172b82 */ /* 0x002e620000000800 */
[----:B------:R-:W-:Y:S01]  /*107f0*/  LOP3.LUT R100, R100, R101, RZ, 0x3c, !PT ;  /* 0x0000006564647212 */ /* 0x000fe200078e3cff */
[----:B------:R-:W-:Y:S01]  /*10800*/  IMAD.X R101, RZ, RZ, R157, P5 ;  /* 0x000000ffff657224 */ /* 0x000fe200028e069d */
[----:B------:R-:W-:Y:S01]  /*10810*/  LOP3.LUT R102, R102, R103, RZ, 0x3c, !PT ;  /* 0x0000006766667212 */ /* 0x000fe200078e3cff */
[----:B--2---:R2:W-:Y:S01]  /*10820*/  @!P1 ST.E desc[UR38][R48.64], R0 ;  /* 0x0000000030009985 */ /* 0x0045e2000c101926 */
[----:B------:R-:W-:Y:S01]  /*10830*/  IADD3.X R103, RZ, R157, RZ, P6, !PT ;  /* 0x0000009dff677210 */ /* 0x000fe200037fe4ff */
[----:B------:R-:W-:Y:S01]  /*10840*/  UIMAD.WIDE.U32 UR6, UR11, UR8, URZ ;  /* 0x000000080b0672a5 */ /* 0x000fe2000f8e003f */
[C---:B------:R-:W-:Y:S01]  /*10850*/  IADD3 R113, P4, R156.reuse, 0x9000, RZ ;  /* 0x000090009c717810 */ /* 0x040fe20007f9e0ff */
[----:B0-----:R0:W-:Y:S01]  /*10860*/  @!P0 ST.E desc[UR38][R52.64], R2 ;  /* 0x0000000234008985 */ /* 0x0011e2000c101926 */
[----:B------:R-:W-:Y:S01]  /*10870*/  UIMAD UR5, UR11, UR9, UR5 ;  /* 0x000000090b0572a4 */ /* 0x000fe2000f8e0205 */
[----:B------:R-:W-:-:S02]  /*10880*/  IADD3 R115, P5, R156, 0xa000, RZ ;  /* 0x0000a0009c737810 */ /* 0x000fc40007fbe0ff */
[----:B------:R3:W5:Y:S01]  /*10890*/  LD.E.128 R36, desc[UR38][R18.64] ;  /* 0x0000002612247980 */ /* 0x000762000c101d00 */
[----:B------:R-:W-:Y:S01]  /*108a0*/  IADD3 R117, P6, R156, 0xb000, RZ ;  /* 0x0000b0009c757810 */ /* 0x000fe20007fde0ff */
[----:B------:R-:W-:Y:S01]  /*108b0*/  ULDC.64 UR10, c[0x0][0xaf0] ;  /* 0x0002bc00000a7ab9 */ /* 0x000fe20000000a00 */
[----:B------:R-:W-:Y:S01]  /*108c0*/  SHF.R.U64 R29, R29, 0x3, RZ ;  /* 0x000000031d1d7819 */ /* 0x000fe200000012ff */
[----:B--2---:R-:W-:Y:S01]  /*108d0*/  IMAD R0, R219, 0x20, R222 ;  /* 0x00000020db007824 */ /* 0x004fe200078e02de */
[----:B------:R-:W-:Y:S01]  /*108e0*/  UIADD3 UR7, UR7, UR5, URZ ;  /* 0x0000000507077290 */ /* 0x000fe2000fffe03f */
[----:B------:R-:W-:Y:S01]  /*108f0*/  LOP3.LUT R112, R113, 0x380, RZ, 0xc0, !PT ;  /* 0x0000038071707812 */ /* 0x000fe200078ec0ff */
[----:B------:R2:W5:Y:S01]  /*10900*/  LD.E.128 R40, desc[UR38][R20.64] ;  /* 0x0000002614287980 */ /* 0x000562000c101d00 */
[----:B------:R-:W-:Y:S01]  /*10910*/  LOP3.LUT R114, R115, 0x380, RZ, 0xc0, !PT ;  /* 0x0000038073727812 */ /* 0x000fe200078ec0ff */
[----:B---3--:R-:W3:Y:S01]  /*10920*/  @P2 LDC R19, c[0x0][0xbec] ;  /* 0x0002fb00ff132b82 */ /* 0x008ee20000000800 */
[----:B0-----:R-:W-:Y:S01]  /*10930*/  VIADD R2, R0, UR14 ;  /* 0x0000000e00027c36 */ /* 0x001fe20008000000 */
[----:B------:R-:W-:Y:S01]  /*10940*/  UIMAD UR8, UR12, UR10, URZ ;  /* 0x0000000a0c0872a4 */ /* 0x000fe2000f8e023f */
[----:B------:R-:W-:Y:S01]  /*10950*/  LOP3.LUT R116, R117, 0x380, RZ, 0xc0, !PT ;  /* 0x0000038075747812 */ /* 0x000fe200078ec0ff */
[----:B------:R-:W-:Y:S01]  /*10960*/  UIMAD.WIDE.U32 UR6, UR15, UR10, UR6 ;  /* 0x0000000a0f0672a5 */ /* 0x000fe2000f8e0006 */
[----:B------:R-:W-:Y:S01]  /*10970*/  SHF.R.U64 R112, R112, 0x3, RZ ;  /* 0x0000000370707819 */ /* 0x000fe200000012ff */
[----:B------:R0:W5:Y:S01]  /*10980*/  LD.E.128 R4, desc[UR38][R100.64] ;  /* 0x0000002664047980 */ /* 0x000162000c101d00 */
[----:B--2---:R-:W-:Y:S01]  /*10990*/  IMAD.MOV.U32 R21, RZ, RZ, R2 ;  /* 0x000000ffff157224 */ /* 0x004fe200078e0002 */
[----:B------:R-:W-:Y:S01]  /*109a0*/  UIMAD UR5, UR15, UR11, UR8 ;  /* 0x0000000b0f0572a4 */ /* 0x000fe2000f8e0208 */
[----:B------:R-:W-:Y:S01]  /*109b0*/  SHF.R.U64 R114, R114, 0x3, RZ ;  /* 0x0000000372727819 */ /* 0x000fe200000012ff */
[----:B------:R0:W5:Y:S01]  /*109c0*/  LD.E.128 R8, desc[UR38][R102.64] ;  /* 0x0000002666087980 */ /* 0x000162000c101d00 */
[----:B------:R-:W-:Y:S01]  /*109d0*/  SHF.R.U64 R116, R116, 0x3, RZ ;  /* 0x0000000374747819 */ /* 0x000fe200000012ff */
[----:B------:R-:W-:Y:S01]  /*109e0*/  UIADD3 UR5, UR7, UR5, URZ ;  /* 0x0000000507057290 */ /* 0x000fe2000fffe03f */
[----:B------:R-:W-:Y:S01]  /*109f0*/  LOP3.LUT R28, R29, R156, RZ, 0x3c, !PT ;  /* 0x0000009c1d1c7212 */ /* 0x000fe200078e3cff */
[----:B------:R-:W-:Y:S01]  /*10a00*/  ULDC.64 UR8, c[0x0][0xae0] ;  /* 0x0002b80000087ab9 */ /* 0x000fe20000000a00 */
[----:B------:R-:W-:Y:S01]  /*10a10*/  LOP3.LUT R112, R112, R113, RZ, 0x3c, !PT ;  /* 0x0000007170707212 */ /* 0x000fe200078e3cff */
[--C-:B------:R-:W-:Y:S01]  /*10a20*/  IMAD.X R113, RZ, RZ, R157.reuse, P4 ;  /* 0x000000ffff717224 */ /* 0x100fe200020e069d */
[----:B------:R-:W-:Y:S01]  /*10a30*/  LOP3.LUT R114, R114, R115, RZ, 0x3c, !PT ;  /* 0x0000007372727212 */ /* 0x000fe200078e3cff */
[----:B------:R0:W5:Y:S01]  /*10a40*/  LD.E.128 R12, desc[UR38][R104.64] ;  /* 0x00000026680c7980 */ /* 0x000162000c101d00 */
[----:B------:R-:W-:Y:S01]  /*10a50*/  LOP3.LUT R116, R116, R117, RZ, 0x3c, !PT ;  /* 0x0000007574747212 */ /* 0x000fe200078e3cff */
[----:B------:R-:W-:Y:S01]  /*10a60*/  IMAD.X R117, RZ, RZ, R157, P6 ;  /* 0x000000ffff757224 */ /* 0x000fe200030e069d */
[-C--:B------:R-:W-:Y:S01]  /*10a70*/  MOV R29, R157.reuse ;  /* 0x0000009d001d7202 */ /* 0x080fe20000000f00 */
[----:B------:R0:W5:Y:S01]  /*10a80*/  LD.E.128 R24, desc[UR38][R106.64] ;  /* 0x000000266a187980 */ /* 0x000162000c101d00 */
[----:B------:R-:W-:Y:S01]  /*10a90*/  IADD3.X R115, RZ, R157, RZ, P5, !PT ;  /* 0x0000009dff737210 */ /* 0x000fe20002ffe4ff */
[----:B---3--:R-:W-:Y:S01]  /*10aa0*/  @P2 IMAD.HI.U32 R0, R2, R19, RZ ;  /* 0x0000001302002227 */ /* 0x008fe200078e00ff */
[----:B------:R-:W-:Y:S01]  /*10ab0*/  MOV R18, UR6 ;  /* 0x0000000600127c02 */ /* 0x000fe20008000f00 */
[----:B------:R0:W5:Y:S03]  /*10ac0*/  LD.E.128 R32, desc[UR38][R28.64] ;  /* 0x000000261c207980 */ /* 0x000166000c101d00 */
[----:B-1----:R-:W-:Y:S01]  /*10ad0*/  @P2 SHF.R.U32.HI R21, RZ, R23, R0 ;  /* 0x00000017ff152219 */ /* 0x002fe20000011600 */
[----:B------:R0:W5:Y:S03]  /*10ae0*/  LD.E.128 R44, desc[UR38][R108.64] ;  /* 0x000000266c2c7980 */ /* 0x000166000c101d00 */
[--C-:B------:R-:W-:Y:S01]  /*10af0*/  SHF.R.S32.HI R0, RZ, 0x1f, R21.reuse ;  /* 0x0000001fff007819 */ /* 0x100fe20000011415 */
[----:B------:R-:W-:Y:S01]  /*10b00*/  IMAD.MOV R23, RZ, RZ, -R21 ;  /* 0x000000ffff177224 */ /* 0x000fe200078e0a15 */
[----:B------:R0:W5:Y:S01]  /*10b10*/  LD.E.128 R64, desc[UR38][R110.64] ;  /* 0x000000266e407980 */ /* 0x000162000c101d00 */
[----:B------:R-:W-:Y:S01]  /*10b20*/  IMAD.U32 R19, RZ, RZ, UR7 ;  /* 0x00000007ff137e24 */ /* 0x000fe2000f8e00ff */
[----:B------:R-:W-:Y:S01]  /*10b30*/  ULDC.64 UR6, c[0x0][0xad8] ;  /* 0x0002b60000067ab9 */ /* 0x000fe20000000a00 */
[----:B------:R-:W-:Y:S01]  /*10b40*/  IMAD R0, R0, UR8, RZ ;  /* 0x0000000800007c24 */ /* 0x000fe2000f8e02ff */
[----:B------:R0:W5:Y:S01]  /*10b50*/  LD.E.128 R48, desc[UR38][R112.64] ;  /* 0x0000002670307980 */ /* 0x000162000c101d00 */
[----:B------:R-:W-:-:S02]  /*10b60*/  IMAD R23, R158, R23, R2 ;  /* 0x000000179e177224 */ /* 0x000fc400078e0202 */
[----:B------:R-:W-:Y:S01]  /*10b70*/  IMAD.U32 R19, RZ, RZ, UR5 ;  /* 0x00000005ff137e24 */ /* 0x000fe2000f8e00ff */
[----:B------:R0:W5:Y:S01]  /*10b80*/  LD.E.128 R52, desc[UR38][R114.64] ;  /* 0x0000002672347980 */ /* 0x000162000c101d00 */
[C---:B------:R-:W-:Y:S01]  /*10b90*/  IMAD R77, R21.reuse, UR9, R0 ;  /* 0x00000009154d7c24 */ /* 0x040fe2000f8e0200 */
[----:B------:R-:W-:Y:S02]  /*10ba0*/  SHF.R.S32.HI R0, RZ, 0x1f, R23 ;  /* 0x0000001fff007819 */ /* 0x000fe40000011417 */
[----:B------:R0:W5:Y:S01]  /*10bb0*/  LD.E.128 R56, desc[UR38][R116.64] ;  /* 0x0000002674387980 */ /* 0x000162000c101d00 */
[----:B------:R-:W-:-:S03]  /*10bc0*/  IMAD.WIDE.U32 R18, R21, UR8, R18 ;  /* 0x0000000815127c25 */ /* 0x000fc6000f8e0012 */
[----:B------:R0:W5:Y:S04]  /*10bd0*/  LD.E.128 R72, desc[UR38][R118.64] ;  /* 0x0000002676487980 */ /* 0x000168000c101d00 */
[----:B------:R0:W5:Y:S04]  /*10be0*/  LD.E.128 R68, desc[UR38][R120.64] ;  /* 0x0000002678447980 */ /* 0x000168000c101d00 */
[----:B------:R0:W5:Y:S04]  /*10bf0*/  LD.E.128 R60, desc[UR38][R122.64] ;  /* 0x000000267a3c7980 */ /* 0x000168000c101d00 */
[----:B------:R-:W5:Y:S01]  /*10c00*/  LD.E.128 R28, desc[UR38][R30.64] ;  /* 0x000000261e1c7980 */ /* 0x000f62000c101d00 */
[----:B------:R-:W-:Y:S01]  /*10c10*/  @!PT LDS RZ, [RZ] ;  /* 0x00000000fffff984 */ /* 0x000fe20000000800 */
[----:B------:R-:W-:Y:S01]  /*10c20*/  @!PT LDS RZ, [RZ] ;  /* 0x00000000fffff984 */ /* 0x000fe20000000800 */
[----:B------:R-:W-:Y:S01]  /*10c30*/  @!PT LDS RZ, [RZ] ;  /* 0x00000000fffff984 */ /* 0x000fe20000000800 */
[----:B------:R-:W-:Y:S01]  /*10c40*/  @!PT LDS RZ, [RZ] ;  /* 0x00000000fffff984 */ /* 0x000fe20000000800 */
[----:B------:R1:W-:Y:S06]  /*10c50*/  MEMBAR.ALL.CTA ;  /* 0x0000000000007992 */ /* 0x0003ec0000008000 */
[----:B-1----:R-:W1:Y:S01]  /*10c60*/  FENCE.VIEW.ASYNC.S ;  /* 0x00000000000073c6 */ /* 0x002e620000000000 */
[----:B------:R-:W-:-:S02]  /*10c70*/  IMAD.IADD R19, R19, 0x1, R77 ;  /* 0x0000000113137824 */ /* 0x000fc400078e024d */
[----:B------:R-:W-:Y:S02]  /*10c80*/  IMAD R2, R0, UR6, RZ ;  /* 0x0000000600027c24 */ /* 0x000fe4000f8e02ff */
[----:B------:R-:W-:Y:S01]  /*10c90*/  VIADD R80, R222, UR14 ;  /* 0x0000000ede507c36 */ /* 0x000fe20008000000 */
[----:B------:R-:W-:Y:S01]  /*10ca0*/  UIADD3 UR5, UR13, 0x38820, URZ ;  /* 0x000388200d057890 */ /* 0x000fe2000fffe03f */
[C---:B------:R-:W-:Y:S02]  /*10cb0*/  IMAD R21, R23.reuse, UR7, R2 ;  /* 0x0000000717157c24 */ /* 0x040fe4000f8e0202 */
[----:B------:R-:W-:Y:S01]  /*10cc0*/  IMAD.WIDE.U32 R18, R23, UR6, R18 ;  /* 0x0000000617127c25 */ /* 0x000fe2000f8e0012 */
[----:B------:R-:W-:Y:S01]  /*10cd0*/  ISETP.GE.AND P2, PT, R80, R3, PT ;  /* 0x000000035000720c */ /* 0x000fe20003f46270 */
[----:B------:R-:W-:Y:S01]  /*10ce0*/  ULDC.64 UR6, c[0x0][0xa80] ;  /* 0x0002a00000067ab9 */ /* 0x000fe20000000a00 */
[----:B------:R-:W-:Y:S01]  /*10cf0*/  UPRMT UR5, URZ, 0x654, UR5 ;  /* 0x000006543f057896 */ /* 0x000fe20008000005 */
[----:B------:R-:W-:Y:S01]  /*10d00*/  IMAD.IADD R19, R19, 0x1, R21 ;  /* 0x0000000113137824 */ /* 0x000fe200078e0215 */
[----:B------:R-:W-:Y:S01]  /*10d10*/  LEA R2, P3, R18, UR6, 0x1 ;  /* 0x0000000612027c11 */ /* 0x000fe2000f8608ff */
[----:B------:R-:W-:-:S03]  /*10d20*/  VIADD R0, R80, 0x20 ;  /* 0x0000002050007836 */ /* 0x000fc60000000000 */
[----:B------:R-:W-:Y:S02]  /*10d30*/  LEA.HI.X R16, R18, UR7, R19, 0x1, P3 ;  /* 0x0000000712107c11 */ /* 0x000fe400098f0c13 */
[-C--:B------:R-:W-:Y:S01]  /*10d40*/  ISETP.GE.AND P1, PT, R0, R3.reuse, PT ;  /* 0x000000030000720c */ /* 0x080fe20003f26270 */
[----:B-1----:R0:W1:Y:S01]  /*10d50*/  SHFL.IDX PT, R79, R2, RZ, 0x181f ;  /* 0x00181fff024f7589 */ /* 0x00206200000e0000 */
[----:B------:R-:W-:Y:S01]  /*10d60*/  IADD3 R0, R80, 0x40, RZ ;  /* 0x0000004050007810 */ /* 0x000fe20007ffe0ff */
[----:B------:R-:W-:Y:S01]  /*10d70*/  BSSY B1, `(.L_x_2241) ;  /* 0x000001a000017945 */ /* 0x000fe20003800000 */
[----:B------:R-:W-:Y:S01]  /*10d80*/  SYNCS.ARRIVE.TRANS64.RED.A1T0 RZ, [UR5], RZ ;  /* 0x000000ffffff79a7 */ /* 0x000fe20008100405 */
[----:B------:R0:W2:Y:S01]  /*10d90*/  SHFL.IDX PT, R23, R16, RZ, 0x181f ;  /* 0x00181fff10177589 */ /* 0x0000a200000e0000 */
[----:B------:R-:W-:Y:S02]  /*10da0*/  ISETP.GE.AND P0, PT, R0, R3, PT ;  /* 0x000000030000720c */ /* 0x000fe40003f06270 */
[----:B------:R-:W-:-:S02]  /*10db0*/  SHF.R.S32.HI R196, RZ, 0x1f, R218 ;  /* 0x0000001fffc47819 */ /* 0x000fc400000114da */
[----:B------:R-:W-:Y:S02]  /*10dc0*/  SHF.R.S32.HI R197, RZ, 0x1f, R216 ;  /* 0x0000001fffc57819 */ /* 0x000fe400000114d8 */
[----:B------:R-:W-:Y:S02]  /*10dd0*/  SHF.R.S32.HI R198, RZ, 0x1f, R217 ;  /* 0x0000001fffc67819 */ /* 0x000fe400000114d9 */
[----:B------:R-:W-:Y:S01]  /*10de0*/  SHF.R.S32.HI R199, RZ, 0x1f, R22 ;  /* 0x0000001fffc77819 */ /* 0x000fe20000011416 */
[----:B0-----:R-:W-:Y:S06]  /*10df0*/  @P2 BRA `(.L_x_2242) ;  /* 0x0000000000442947 */ /* 0x001fec0003800000 */
        /* <DEDUP_REMOVED lines=17> */
.L_x_2242:
[----:B------:R-:W-:Y:S05]  /*10f10*/  BSYNC B1 ;  /* 0x0000000000017941 */ /* 0x000fea0003800000 */
.L_x_2241:
[----:B0-----:R0:W3:Y:S01]  /*10f20*/  SHFL.IDX PT, R21, R16, 0x1, 0x181f ;  /* 0x00381f0010157f89 */ /* 0x0010e200000e0000 */
[----:B------:R-:W-:Y:S03]  /*10f30*/  BSSY B1, `(.L_x_2243) ;  /* 0x0000014000017945 */ /* 0x000fe60003800000 */
[----:B------:R0:W4:Y:S01]  /*10f40*/  SHFL.IDX PT, R19, R2, 0x1, 0x181f ;  /* 0x00381f0002137f89 */ /* 0x00012200000e0000 */
[----:B------:R-:W-:Y:S05]  /*10f50*/  @P1 BRA `(.L_x_2244) ;  /* 0x0000000000441947 */ /* 0x000fea0003800000 */
[----:B------:R-:W-:Y:S02]  /*10f60*/  ULDC UR5, c[0x0][0xac8] ;  /* 0x0002b20000057ab9 */ /* 0x000fe40000000800 */
[----:B------:R-:W-:Y:S02]  /*10f70*/  ISETP.GE.AND P4, PT, R22, UR5, PT ;  /* 0x0000000516007c0c */ /* 0x000fe4000bf86270 */
[----:B------:R-:W-:Y:S02]  /*10f80*/  ISETP.GE.AND P3, PT, R217, UR5, PT ;  /* 0x00000005d9007c0c */ /* 0x000fe4000bf66270 */
[----:B------:R-:W-:Y:S02]  /*10f90*/  ISETP.GE.AND P2, PT, R216, UR5, PT ;  /* 0x00000005d8007c0c */ /* 0x000fe4000bf46270 */
[----:B------:R-:W-:-:S07]  /*10fa0*/  ISETP.GE.AND P1, PT, R218, UR5, PT ;  /* 0x00000005da007c0c */ /* 0x000fce000bf26270 */
[CC--:B----45:R-:W-:Y:S02]  /*10fb0*/  @!P4 LEA R8, P6, R22.reuse, R19.reuse, 0x1 ;  /* 0x000000131608c211 */ /* 0x0f0fe400078c08ff */
[C---:B------:R-:W-:Y:S02]  /*10fc0*/  @!P3 LEA R10, P5, R217.reuse, R19, 0x1 ;  /* 0x00000013d90ab211 */ /* 0x040fe400078a08ff */
        /* <DEDUP_REMOVED lines=10> */
.L_x_2244:
[----:B------:R-:W-:Y:S05]  /*11070*/  BSYNC B1 ;  /* 0x0000000000017941 */ /* 0x000fea0003800000 */
.L_x_2243:
[----:B---3-5:R3:W0:Y:S01]  /*11080*/  SHFL.IDX PT, R15, R16, 0x2, 0x181f ;  /* 0x00581f00100f7f89 */ /* 0x02862200000e0000 */
        /* <DEDUP_REMOVED lines=8> */
[-C--:B0-----:R-:W-:Y:S02]  /*11110*/  @!P3 LEA R8, P6, R22, R11.reuse, 0x1 ;  /* 0x0000000b1608b211 */ /* 0x081fe400078c08ff */
[CC--:B------:R-:W-:Y:S02]  /*11120*/  @!P2 LEA R10, P5, R217.reuse, R11.reuse, 0x1 ;  /* 0x0000000bd90aa211 */ /* 0x0c0fe400078a08ff */
[----:B------:R-:W-:Y:S02]  /*11130*/  @!P1 LEA R12, P4, R216, R11, 0x1 ;  /* 0x0000000bd80c9211 */ /* 0x000fe400078808ff */
[----:B------:R-:W-:Y:S02]  /*11140*/  @!P3 LEA.HI.X R9, R22, R15, R199, 0x1, P6 ;  /* 0x0000000f1609b211 */ /* 0x000fe400030f0cc7 */
        /* <DEDUP_REMOVED lines=8> */
.L_x_2246:
[----:B------:R-:W-:Y:S05]  /*111d0*/  BSYNC B1 ;  /* 0x0000000000017941 */ /* 0x000fea0003800000 */
.L_x_2245:
[----:B------:R-:W-:Y:S01]  /*111e0*/  VIADD R0, R80, 0x60 ;  /* 0x0000006050007836 */ /* 0x000fe20000000000 */
[----:B0-----:R0:W0:Y:S04]  /*111f0*/  SHFL.IDX PT, R13, R16, 0x3, 0x181f ;  /* 0x00781f00100d7f89 */ /* 0x00102800000e0000 */
[----:B------:R-:W-:Y:S01]  /*11200*/  ISETP.GE.AND P0, PT, R0, R3, PT ;  /* 0x000000030000720c */ /* 0x000fe20003f06270 */
[----:B------:R0:W0:-:S12]  /*11210*/  SHFL.IDX PT, R15, R2, 0x3, 0x181f ;  /* 0x00781f00020f7f89 */ /* 0x00001800000e0000 */
[----:B------:R-:W-:Y:S05]  /*11220*/  @P0 BRA `(.L_x_2247) ;  /* 0x0000000c00580947 */ /* 0x000fea0003800000 */
[----:B------:R-:W-:Y:S02]  /*11230*/  ULDC UR5, c[0x0][0xac8] ;  /* 0x0002b20000057ab9 */ /* 0x000fe40000000800 */
[----:B------:R-:W-:Y:S02]  /*11240*/  ISETP.GE.AND P3, PT, R22, UR5, PT ;  /* 0x0000000516007c0c */ /* 0x000fe4000bf66270 */
[----:B------:R-:W-:Y:S02]  /*11250*/  ISETP.GE.AND P4, PT, R217, UR5, PT ;  /* 0x00000005d9007c0c */ /* 0x000fe4000bf86270 */
[----:B------:R-:W-:-:S09]  /*11260*/  ISETP.GE.AND P5, PT, R216, UR5, PT ;  /* 0x00000005d8007c0c */ /* 0x000fd2000bfa6270 */
[-C--:B0--3--:R-:W-:Y:S02]  /*11270*/  @!P3 LEA R2, P0, R22, R15.reuse, 0x1 ;  /* 0x0000000f1602b211 */ /* 0x089fe400078008ff */
[CC--:B------:R-:W-:Y:S02]  /*11280*/  @!P4 LEA R8, P1, R217.reuse, R15.reuse, 0x1 ;  /* 0x0000000fd908c211 */ /* 0x0c0fe400078208ff */
[----:B------:R-:W-:Y:S02]  /*11290*/  @!P5 LEA R10, P2, R216, R15, 0x1 ;  /* 0x0000000fd80ad211 */ /* 0x000fe400078408ff */
[-C--:B------:R-:W-:Y:S02]  /*112a0*/  @!P3 LEA.HI.X R3, R22, R13.reuse, R199, 0x1, P0 ;  /* 0x0000000d1603b211 */ /* 0x080fe400000f0cc7 */
        /* <DEDUP_REMOVED lines=11> */
.L_x_2240:
[----:B------:R-:W0:Y:S01]  /*11360*/  LDC R8, c[0x0][0xbe8] ;  /* 0x0002fa00ff087b82 */ /* 0x000e220000000800 */
[----:B------:R-:W1:Y:S01]  /*11370*/  S2R R0, SR_TID.X ;  /* 0x0000000000007919 */ /* 0x000e620000002100 */
[----:B------:R-:W-:Y:S01]  /*11380*/  R2UR UR6, R220 ;  /* 0x00000000dc0672ca */ /* 0x000fe200000e0000 */
[----:B------:R-:W-:Y:S01]  /*11390*/  BSSY B1, `(.L_x_2248) ;  /* 0x0000036000017945 */ /* 0x000fe20003800000 */
[----:B------:R-:W-:Y:S01]  /*113a0*/  R2UR UR5, R221 ;  /* 0x00000000dd0572ca */ /* 0x000fe200000e0000 */
[----:B------:R-:W-:-:S10]  /*113b0*/  IMAD R6, R219, 0x20, R222 ;  /* 0x00000020db067824 */ /* 0x000fd400078e02de */
[----:B------:R-:W-:Y:S02]  /*113c0*/  USHF.R.S32.HI UR8, URZ, 0x1f, UR6 ;  /* 0x0000001f3f087899 */ /* 0x000fe40008011406 */
[----:B------:R-:W-:Y:S01]  /*113d0*/  USHF.R.S32.HI UR9, URZ, 0x1f, UR5 ;  /* 0x0000001f3f097899 */ /* 0x000fe20008011405 */
[----:B0-----:R-:W-:Y:S01]  /*113e0*/  ISETP.NE.AND P1, PT, R8, 0x1, PT ;  /* 0x000000010800780c */ /* 0x001fe20003f25270 */
[----:B-1----:R-:W-:-:S12]  /*113f0*/  VIADD R0, R0, 0xffffff80 ;  /* 0xffffff8000007836 */ /* 0x002fd80000000000 */
[----:B------:R-:W0:Y:S01]  /*11400*/  @P1 LDC R9, c[0x0][0xbec] ;  /* 0x0002fb00ff091b82 */ /* 0x000e220000000800 */
[----:B------:R-:W-:-:S07]  /*11410*/  ISETP.GE.AND P0, PT, R0, 0x80, PT ;  /* 0x000000800000780c */ /* 0x000fce0003f06270 */
[----:B------:R-:W1:Y:S06]  /*11420*/  @P1 LDC R11, c[0x0][0xbf0] ;  /* 0x0002fc00ff0b1b82 */ /* 0x000e6c0000000800 */
[----:B------:R-:W-:Y:S05]  /*11430*/  @P0 BRA `(.L_x_2249) ;  /* 0x0000000000ac0947 */ /* 0x000fea0003800000 */
[----:B------:R-:W2:Y:S01]  /*11440*/  S2R R0, SR_TID.X ;  /* 0x0000000000007919 */ /* 0x000ea20000002100 */
[----:B------:R-:W3:Y:S01]  /*11450*/  LDC R3, c[0x0][0xbe8] ;  /* 0x0002fa00ff037b82 */ /* 0x000ee20000000800 */
[----:B------:R-:W-:-:S13]  /*11460*/  R2UR UR5, R213 ;  /* 0x00000000d50572ca */ /* 0x000fda00000e0000 */
[----:B------:R-:W-:Y:S01]  /*11470*/  IMAD.U32 R4, RZ, RZ, UR5 ;  /* 0x00000005ff047e24 */ /* 0x000fe2000f8e00ff */
[----:B------:R-:W-:Y:S02]  /*11480*/  ULDC UR5, c[0x0][0xa88] ;  /* 0x0002a20000057ab9 */ /* 0x000fe40000000800 */
[----:B---3--:R-:W-:Y:S02]  /*11490*/  IMAD R5, R3, UR5, RZ ;  /* 0x0000000503057c24 */ /* 0x008fe4000f8e02ff */
[----:B--2---:R-:W-:-:S04]  /*114a0*/  IADD3 R4, R4, -0x80, R0 ;  /* 0xffffff8004047810 */ /* 0x004fc80007ffe000 */
[----:B------:R-:W-:-:S13]  /*114b0*/  ISETP.GE.AND P0, PT, R4, R5, PT ;  /* 0x000000050400720c */ /* 0x000fda0003f06270 */
[----:B------:R-:W-:Y:S05]  /*114c0*/  @P0 BRA `(.L_x_2249) ;  /* 0x0000000000880947 */ /* 0x000fea0003800000 */
[----:B------:R-:W-:Y:S01]  /*114d0*/  ISETP.NE.AND P0, PT, R3, 0x1, PT ;  /* 0x000000010300780c */ /* 0x000fe20003f05270 */
[----:B------:R-:W-:Y:S01]  /*114e0*/  ULDC.64 UR10, c[0x0][0xb90] ;  /* 0x0002e400000a7ab9 */ /* 0x000fe20000000a00 */
[----:B------:R-:W-:Y:S01]  /*114f0*/  R2UR UR13, R220 ;  /* 0x00000000dc0d72ca */ /* 0x000fe200000e0000 */
[----:B------:R-:W-:Y:S01]  /*11500*/  UIMAD UR5, UR8, UR10, URZ ;  /* 0x0000000a080572a4 */ /* 0x000fe2000f8e023f */
[----:B------:R-:W-:Y:S02]  /*11510*/  R2UR UR12, R221 ;  /* 0x00000000dd0c72ca */ /* 0x000fe400000e0000 */
[----:B------:R-:W-:-:S07]  /*11520*/  MOV R2, R4 ;  /* 0x0000000400027202 */ /* 0x000fce0000000f00 */
        /* <DEDUP_REMOVED lines=28> */
.L_x_2249:
[----:B------:R-:W-:Y:S05]  /*116f0*/  BSYNC B1 ;  /* 0x0000000000017941 */ /* 0x000fea0003800000 */
.L_x_2248:
[----:B------:R-:W-:Y:S01]  /*11700*/  R2UR UR12, R213 ;  /* 0x00000000d50c72ca */ /* 0x000fe200000e0000 */
[----:B------:R-:W-:Y:S01]  /*11710*/  ULDC.64 UR10, c[0x0][0xae8] ;  /* 0x0002ba00000a7ab9 */ /* 0x000fe20000000a00 */
[----:B------:R-:W-:Y:S01]  /*11720*/  R2UR UR14, R220 ;  /* 0x00000000dc0e72ca */ /* 0x000fe200000e0000 */
[----:B------:R-:W-:Y:S01]  /*11730*/  UIMAD UR5, UR8, UR10, URZ ;  /* 0x0000000a080572a4 */ /* 0x000fe2000f8e023f */
[----:B------:R-:W-:Y:S01]  /*11740*/  R2UR UR13, R221 ;  /* 0x00000000dd0d72ca */ /* 0x000fe200000e0000 */
[----:B------:R-:W-:Y:S01]  /*11750*/  BSSY B1, `(.L_x_2250) ;  /* 0x0000041000017945 */ /* 0x000fe20003800000 */
[----:B------:R-:W-:Y:S02]  /*11760*/  SHF.R.S32.HI R16, RZ, 0x1f, R218 ;  /* 0x0000001fff107819 */ /* 0x000fe400000114da */
[----:B------:R-:W-:Y:S02]  /*11770*/  SHF.R.S32.HI R18, RZ, 0x1f, R216 ;  /* 0x0000001fff127819 */ /* 0x000fe400000114d8 */
[----:B------:R-:W-:-:S02]  /*11780*/  SHF.R.S32.HI R19, RZ, 0x1f, R217 ;  /* 0x0000001fff137819 */ /* 0x000fc400000114d9 */
[----:B------:R-:W-:Y:S01]  /*11790*/  SHF.R.S32.HI R20, RZ, 0x1f, R22 ;  /* 0x0000001fff147819 */ /* 0x000fe20000011416 */
[----:B------:R-:W-:Y:S02]  /*117a0*/  VIADD R6, R6, UR12 ;  /* 0x0000000c06067c36 */ /* 0x000fe40008000000 */
[----:B------:R-:W-:Y:S02]  /*117b0*/  UIMAD.WIDE.U32 UR6, UR14, UR10, URZ ;  /* 0x0000000a0e0672a5 */ /* 0x000fe4000f8e003f */
[----:B------:R-:W-:Y:S01]  /*117c0*/  UIMAD UR5, UR14, UR11, UR5 ;  /* 0x0000000b0e0572a4 */ /* 0x000fe2000f8e0205 */
[----:B0-----:R-:W-:Y:S01]  /*117d0*/  @P1 IMAD.HI.U32 R0, R6, R9, RZ ;  /* 0x0000000906001227 */ /* 0x001fe200078e00ff */
[----:B--2---:R-:W-:Y:S01]  /*117e0*/  MOV R5, R6 ;  /* 0x0000000600057202 */ /* 0x004fe20000000f00 */
[----:B------:R-:W-:Y:S01]  /*117f0*/  ULDC.64 UR10, c[0x0][0xaf0] ;  /* 0x0002bc00000a7ab9 */ /* 0x000fe20000000a00 */
[----:B------:R-:W-:Y:S02]  /*11800*/  UIADD3 UR7, UR7, UR5, URZ ;  /* 0x0000000507077290 */ /* 0x000fe4000fffe03f */
[----:B------:R-:W-:Y:S01]  /*11810*/  UIMAD UR5, UR9, UR10, URZ ;  /* 0x0000000a090572a4 */ /* 0x000fe2000f8e023f */
[----:B-1----:R-:W-:Y:S01]  /*11820*/  @P1 SHF.R.U32.HI R5, RZ, R11, R0 ;  /* 0x0000000bff051219 */ /* 0x002fe20000011600 */
        /* <DEDUP_REMOVED lines=8> */
[----:B------:R-:W-:Y:S01]  /*118b0*/  IMAD R7, R8, R7, R6 ;  /* 0x0000000708077224 */ /* 0x000fe200078e0206 */
[----:B------:R-:W-:Y:S01]  /*118c0*/  IADD3 R6, R222, UR12, RZ ;  /* 0x0000000cde067c10 */ /* 0x000fe2000fffe0ff */
        /* <DEDUP_REMOVED lines=8> */
[----:B------:R-:W-:Y:S02]  /*11950*/  IMAD R4, R0, UR6, RZ ;  /* 0x0000000600047c24 */ /* 0x000fe4000f8e02ff */
[----:B------:R-:W-:Y:S02]  /*11960*/  IMAD R9, R8, UR5, RZ ;  /* 0x0000000508097c24 */ /* 0x000fe4000f8e02ff */
[C---:B------:R-:W-:Y:S02]  /*11970*/  IMAD R5, R7.reuse, UR7, R4 ;  /* 0x0000000707057c24 */ /* 0x040fe4000f8e0204 */
[----:B------:R-:W-:Y:S01]  /*11980*/  IMAD.WIDE.U32 R2, R7, UR6, R2 ;  /* 0x0000000607027c25 */ /* 0x000fe2000f8e0002 */
[----:B------:R-:W-:Y:S01]  /*11990*/  ISETP.GE.AND P2, PT, R6, R9, PT ;  /* 0x000000090600720c */ /* 0x000fe20003f46270 */
[----:B------:R-:W-:-:S02]  /*119a0*/  ULDC.64 UR6, c[0x0][0xa80] ;  /* 0x0002a00000067ab9 */ /* 0x000fc40000000a00 */
[----:B------:R-:W-:Y:S01]  /*119b0*/  IMAD.IADD R3, R3, 0x1, R5 ;  /* 0x0000000103037824 */ /* 0x000fe200078e0205 */
[----:B------:R-:W-:Y:S01]  /*119c0*/  LEA R4, P3, R2, UR6, 0x1 ;  /* 0x0000000602047c11 */ /* 0x000fe2000f8608ff */
[----:B------:R-:W-:-:S03]  /*119d0*/  VIADD R0, R6, 0x20 ;  /* 0x0000002006007836 */ /* 0x000fc60000000000 */
[----:B------:R-:W-:Y:S01]  /*119e0*/  LEA.HI.X R5, R2, UR7, R3, 0x1, P3 ;  /* 0x0000000702057c11 */ /* 0x000fe200098f0c03 */
[----:B------:R0:W1:Y:S01]  /*119f0*/  SHFL.IDX PT, R7, R4, RZ, 0x181f ;  /* 0x00181fff04077589 */ /* 0x00006200000e0000 */
[-C--:B------:R-:W-:Y:S01]  /*11a00*/  ISETP.GE.AND P1, PT, R0, R9.reuse, PT ;  /* 0x000000090000720c */ /* 0x080fe20003f26270 */
[----:B------:R-:W-:Y:S02]  /*11a10*/  VIADD R0, R6, 0x40 ;  /* 0x0000004006007836 */ /* 0x000fe40000000000 */
[----:B------:R0:W2:Y:S03]  /*11a20*/  SHFL.IDX PT, R3, R5, RZ, 0x181f ;  /* 0x00181fff05037589 */ /* 0x0000a600000e0000 */
[----:B------:R-:W-:Y:S01]  /*11a30*/  ISETP.GE.AND P0, PT, R0, R9, PT ;  /* 0x000000090000720c */ /* 0x000fe20003f06270 */
[----:B------:R-:W-:-:S12]  /*11a40*/  @P2 BRA `(.L_x_2251) ;  /* 0x0000000000442947 */ /* 0x000fd80003800000 */
        /* <DEDUP_REMOVED lines=17> */
.L_x_2251:
[----:B------:R-:W-:Y:S05]  /*11b60*/  BSYNC B1 ;  /* 0x0000000000017941 */ /* 0x000fea0003800000 */
.L_x_2250:
[----:B--23--:R2:W3:Y:S01]  /*11b70*/  SHFL.IDX PT, R3, R5, 0x1, 0x181f ;  /* 0x00381f0005037f89 */ /* 0x00c4e200000e0000 */
[----:B------:R-:W-:Y:S03]  /*11b80*/  BSSY B1, `(.L_x_2252) ;  /* 0x0000014000017945 */ /* 0x000fe60003800000 */
[----:B-1----:R2:W1:Y:S01]  /*11b90*/  SHFL.IDX PT, R7, R4, 0x1, 0x181f ;  /* 0x00381f0004077f89 */ /* 0x00246200000e0000 */
[----:B------:R-:W-:Y:S05]  /*11ba0*/  @P1 BRA `(.L_x_2253) ;  /* 0x0000000000441947 */ /* 0x000fea0003800000 */
[----:B------:R-:W-:Y:S02]  /*11bb0*/  ULDC UR5, c[0x0][0xac8] ;  /* 0x0002b20000057ab9 */ /* 0x000fe40000000800 */
[----:B------:R-:W-:Y:S02]  /*11bc0*/  ISETP.GE.AND P4, PT, R22, UR5, PT ;  /* 0x0000000516007c0c */ /* 0x000fe4000bf86270 */
[----:B------:R-:W-:Y:S02]  /*11bd0*/  ISETP.GE.AND P3, PT, R217, UR5, PT ;  /* 0x00000005d9007c0c */ /* 0x000fe4000bf66270 */
[----:B------:R-:W-:Y:S02]  /*11be0*/  ISETP.GE.AND P2, PT, R216, UR5, PT ;  /* 0x00000005d8007c0c */ /* 0x000fe4000bf46270 */
[----:B------:R-:W-:-:S07]  /*11bf0*/  ISETP.GE.AND P1, PT, R218, UR5, PT ;  /* 0x00000005da007c0c */ /* 0x000fce000bf26270 */
[CC--:B-1----:R-:W-:Y:S02]  /*11c00*/  @!P4 LEA R10, P6, R22.reuse, R7.reuse, 0x1 ;  /* 0x00000007160ac211 */ /* 0x0c2fe400078c08ff */
[C---:B------:R-:W-:Y:S02]  /*11c10*/  @!P3 LEA R12, P5, R217.reuse, R7, 0x1 ;  /* 0x00000007d90cb211 */ /* 0x040fe400078a08ff */
[----:B---3--:R-:W-:Y:S02]  /*11c20*/  @!P4 LEA.HI.X R11, R22, R3, R20, 0x1, P6 ;  /* 0x00000003160bc211 */ /* 0x008fe400030f0c14 */
        /* <DEDUP_REMOVED lines=9> */
.L_x_2253:
[----:B------:R-:W-:Y:S05]  /*11cc0*/  BSYNC B1 ;  /* 0x0000000000017941 */ /* 0x000fea0003800000 */
.L_x_2252:
[----:B---34-:R3:W4:Y:S01]  /*11cd0*/  SHFL.IDX PT, R3, R5, 0x2, 0x181f ;  /* 0x00581f0005037f89 */ /* 0x01872200000e0000 */
        /* <DEDUP_REMOVED lines=8> */
[-C--:B-1----:R-:W-:Y:S02]  /*11d60*/  @!P3 LEA R10, P6, R22, R7.reuse, 0x1 ;  /* 0x00000007160ab211 */ /* 0x082fe400078c08ff */
[CC--:B------:R-:W-:Y:S02]  /*11d70*/  @!P2 LEA R12, P5, R217.reuse, R7.reuse, 0x1 ;  /* 0x00000007d90ca211 */ /* 0x0c0fe400078a08ff */
[----:B------:R-:W-:Y:S02]  /*11d80*/  @!P1 LEA R14, P4, R216, R7, 0x1 ;  /* 0x00000007d80e9211 */ /* 0x000fe400078808ff */
[----:B----4-:R-:W-:Y:S02]  /*11d90*/  @!P3 LEA.HI.X R11, R22, R3, R20, 0x1, P6 ;  /* 0x00000003160bb211 */ /* 0x010fe400030f0c14 */
        /* <DEDUP_REMOVED lines=8> */
.L_x_2255:
[----:B------:R-:W-:Y:S05]  /*11e20*/  BSYNC B1 ;  /* 0x0000000000017941 */ /* 0x000fea0003800000 */
.L_x_2254:
[----:B------:R-:W-:Y:S01]  /*11e30*/  VIADD R0, R6, 0x60 ;  /* 0x0000006006007836 */ /* 0x000fe20000000000 */
[----:B0-23--:R-:W0:Y:S04]  /*11e40*/  SHFL.IDX PT, R5, R5, 0x3, 0x181f ;  /* 0x00781f0005057f89 */ /* 0x00de2800000e0000 */
[----:B------:R-:W-:Y:S01]  /*11e50*/  ISETP.GE.AND P0, PT, R0, R9, PT ;  /* 0x000000090000720c */ /* 0x000fe20003f06270 */
[----:B-1--4-:R1:W2:-:S12]  /*11e60*/  SHFL.IDX PT, R3, R4, 0x3, 0x181f ;  /* 0x00781f0004037f89 */ /* 0x01229800000e0000 */
[----:B-1----:R-:W-:Y:S05]  /*11e70*/  @P0 BRA `(.L_x_2247) ;  /* 0x0000000000440947 */ /* 0x002fea0003800000 */
[----:B------:R-:W-:Y:S02]  /*11e80*/  ULDC UR5, c[0x0][0xac8] ;  /* 0x0002b20000057ab9 */ /* 0x000fe40000000800 */
[----:B------:R-:W-:Y:S02]  /*11e90*/  ISETP.GE.AND P3, PT, R22, UR5, PT ;  /* 0x0000000516007c0c */ /* 0x000fe4000bf66270 */
[----:B------:R-:W-:Y:S02]  /*11ea0*/  ISETP.GE.AND P2, PT, R217, UR5, PT ;  /* 0x00000005d9007c0c */ /* 0x000fe4000bf46270 */
[----:B------:R-:W-:Y:S02]  /*11eb0*/  ISETP.GE.AND P1, PT, R216, UR5, PT ;  /* 0x00000005d8007c0c */ /* 0x000fe4000bf26270 */
[----:B------:R-:W-:-:S07]  /*11ec0*/  ISETP.GE.AND P0, PT, R218, UR5, PT ;  /* 0x00000005da007c0c */ /* 0x000fce000bf06270 */
[-C--:B--2---:R-:W-:Y:S02]  /*11ed0*/  @!P3 LEA R6, P6, R22, R3.reuse, 0x1 ;  /* 0x000000031606b211 */ /* 0x084fe400078c08ff */
[CC--:B------:R-:W-:Y:S02]  /*11ee0*/  @!P2 LEA R8, P5, R217.reuse, R3.reuse, 0x1 ;  /* 0x00000003d908a211 */ /* 0x0c0fe400078a08ff */
        /* <DEDUP_REMOVED lines=10> */
.L_x_2247:
[----:B------:R-:W-:Y:S05]  /*11f90*/  BSYNC B0 ;  /* 0x0000000000007941 */ /* 0x000fea0003800000 */
.L_x_2239:
[----:B------:R-:W-:Y:S02]  /*11fa0*/  ULDC UR5, c[0x0][0xc38] ;  /* 0x00030e0000057ab9 */ /* 0x000fe40000000800 */
[----:B------:R-:W-:-:S06]  /*11fb0*/  UISETP.GE.AND UP0, UPT, UR4, UR5, UPT ;  /* 0x000000050400728c */ /* 0x000fcc000bf06270 */
[----:B------:R-:W-:-:S13]  /*11fc0*/  PLOP3.LUT P0, PT, PT, PT, UP0, 0x80, 0x0 ;  /* 0x000000000000781c */ /* 0x000fda0003f0f008 */
[----:B------:R-:W-:Y:S05]  /*11fd0*/  @!P0 BRA `(.L_x_2256) ;  /* 0xfffffeec005c8947 */ /* 0x000fea000383ffff */
[----:B------:R-:W-:Y:S05]  /*11fe0*/  EXIT ;  /* 0x000000000000794d */ /* 0x000fea0003800000 */
.L_x_2198:
[----:B------:R-:W-:-:S08]  /*11ff0*/  NOP ;  /* 0x0000000000007918 */ /* 0x000fd00000000000 */
[----:B0-----:R-:W0:-:S00]  /*12000*/  USETMAXREG.DEALLOC.CTAPOOL 0x28 ;  /* 0x00000028000079c8 */ /* 0x001e0000080e0500 */
[----:B0-----:R-:W-:-:S06]  /*12010*/  LOP3.LUT R0, R0, 0x3, RZ, 0xc0, !PT ;  /* 0x0000000300007812 */ /* 0x001fcc00078ec0ff */
[----:B------:R-:W0:Y:S01]  /*12020*/  S2UR UR10, SR_CTAID.X ;  /* 0x00000000000a79c3 */ /* 0x000e220000002500 */
[----:B------:R-:W-:Y:S01]  /*12030*/  LOP3.LUT R16, R16, 0xffff7fff, RZ, 0xc0, !PT ;  /* 0xffff7fff10107812 */ /* 0x000fe200078ec0ff */
[----:B------:R-:W-:Y:S01]  /*12040*/  STL [R1], RZ ;  /* 0x000000ff01007387 */ /* 0x000fe20000100800 */
[----:B------:R-:W-:Y:S01]  /*12050*/  IMAD.MOV.U32 R23, RZ, RZ, RZ ;  /* 0x000000ffff177224 */ /* 0x000fe200078e00ff */
[----:B------:R-:W-:Y:S02]  /*12060*/  MOV R26, 0x1 ;  /* 0x00000001001a7802 */ /* 0x000fe40000000f00 */
        /* <DEDUP_REMOVED lines=8> */
[----:B------:R-:W-:Y:S01]  /*120f0*/  ULDC UR9, c[0x0][0x2b8] ;  /* 0x0000ae0000097ab9 */ /* 0x000fe20000000800 */
[----:B------:R-:W-:Y:S01]  /*12100*/  LOP3.LUT R16, R16, 0xfffffff7, RZ, 0xc0, !PT ;  /* 0xfffffff710107812 */ /* 0x000fe200078ec0ff */
[----:B------:R-:W0:Y:S01]  /*12110*/  S2UR UR8, SR_CgaCtaId ;  /* 0x00000000000879c3 */ /* 0x000e220000008800 */
[----:B------:R-:W1:Y:S01]  /*12120*/  S2R R3, SR_TID.X ;  /* 0x0000000000037919 */ /* 0x000e620000002100 */
[----:B------:R-:W-:Y:S01]  /*12130*/  ULDC.64 UR4, c[0x0][0x418] ;  /* 0x0001060000047ab9 */ /* 0x000fe20000000a00 */
[----:B------:R-:W-:Y:S01]  /*12140*/  ULDC UR40, c[0x0][0x288] ;  /* 0x0000a20000287ab9 */ /* 0x000fe20000000800 */
[----:B------:R-:W-:Y:S01]  /*12150*/  UISETP.NE.U32.AND UP0, UPT, UR4, URZ, UPT ;  /* 0x0000003f0400728c */ /* 0x000fe2000bf05070 */
[----:B------:R3:W-:Y:S01]  /*12160*/  STL [R1], RZ ;  /* 0x000000ff01007387 */ /* 0x0007e20000100800 */
[----:B------:R-:W-:Y:S01]  /*12170*/  ULDC UR37, c[0x0][0x448] ;  /* 0x0001120000257ab9 */ /* 0x000fe20000000800 */
[----:B------:R-:W-:Y:S01]  /*12180*/  ULDC UR4, c[0x0][0x424] ;  /* 0x0001090000047ab9 */ /* 0x000fe20000000800 */
[----:B------:R-:W-:Y:S01]  /*12190*/  UISETP.NE.AND.EX UP0, UPT, UR5, URZ, UPT, UP0 ;  /* 0x0000003f0500728c */ /* 0x000fe2000bf05300 */
[----:B------:R-:W-:Y:S01]  /*121a0*/  IMAD.U32 R34, RZ, RZ, UR10 ;  /* 0x0000000aff227e24 */ /* 0x000fe2000f8e00ff */
[----:B------:R-:W-:Y:S01]  /*121b0*/  UIMAD UR37, UR37, UR40, URZ ;  /* 0x00000028252572a4 */ /* 0x000fe2000f8e023f */
[----:B------:R-:W-:Y:S01]  /*121c0*/  IMAD.MOV.U32 R26, RZ, RZ, 0x1 ;  /* 0x00000001ff1a7424 */ /* 0x000fe200078e00ff */
[----:B------:R-:W-:Y:S01]  /*121d0*/  USEL UR4, UR4, 0x1, UP0 ;  /* 0x0000000104047887 */ /* 0x000fe20008000000 */
[----:B------:R-:W-:Y:S01]  /*121e0*/  IMAD.MOV.U32 R23, RZ, RZ, RZ ;  /* 0x000000ffff177224 */ /* 0x000fe200078e00ff */
[----:B------:R-:W-:Y:S01]  /*121f0*/  UMOV UR5, 0x400 ;  /* 0x0000040000057882 */ /* 0x000fe20000000000 */
[----:B------:R-:W-:Y:S01]  /*12200*/  ULDC UR46, c[0x0][0xc] ;  /* 0x00000300002e7ab9 */ /* 0x000fe20000000800 */
[----:B0-----:R-:W-:-:S06]  /*12210*/  ULEA UR8, UR8, UR5, 0x18 ;  /* 0x0000000508087291 */ /* 0x001fcc000f8ec03f */
[----:B------:R-:W-:Y:S01]  /*12220*/  MOV R17, UR8 ;  /* 0x0000000800117c02 */ /* 0x000fe20008000f00 */
[----:B-1----:R-:W-:-:S05]  /*12230*/  IMAD.SHL.U32 R37, R3, 0x8, RZ ;  /* 0x0000000803257824 */ /* 0x002fca00078e00ff */
[----:B------:R-:W-:-:S04]  /*12240*/  LOP3.LUT R0, R37, 0x1f8, RZ, 0xc0, !PT ;  /* 0x000001f825007812 */ /* 0x000fc800078ec0ff */
[----:B------:R-:W-:-:S04]  /*12250*/  LOP3.LUT R0, R0, 0x38, R3, 0x78, !PT ;  /* 0x0000003800007812 */ /* 0x000fc800078e7803 */
[----:B------:R-:W-:Y:S02]  /*12260*/  LOP3.LUT R30, R0, 0x200, R37, 0xf8, !PT ;  /* 0x00000200001e7812 */ /* 0x000fe400078ef825 */
[----:B------:R-:W-:-:S03]  /*12270*/  LOP3.LUT R37, R37, 0x38, RZ, 0xc0, !PT ;  /* 0x0000003825257812 */ /* 0x000fc600078ec0ff */
[----:B------:R-:W-:Y:S01]  /*12280*/  IMAD R31, R30, 0x2, R17 ;  /* 0x000000021e1f7824 */ /* 0x000fe200078e0211 */
[C---:B------:R-:W-:Y:S02]  /*12290*/  LOP3.LUT R0, R37.reuse, 0x40, RZ, 0xfc, !PT ;  /* 0x0000004025007812 */ /* 0x040fe400078efcff */
[----:B------:R-:W-:Y:S02]  /*122a0*/  LOP3.LUT R2, R37, 0x80, RZ, 0xfc, !PT ;  /* 0x0000008025027812 */ /* 0x000fe400078efcff */
[----:B------:R-:W-:Y:S02]  /*122b0*/  ISETP.GE.AND P1, PT, R0, UR9, PT ;  /* 0x0000000900007c0c */ /* 0x000fe4000bf26270 */
[----:B--2---:R-:W-:Y:S02]  /*122c0*/  R2UR UR6, R4 ;  /* 0x00000000040672ca */ /* 0x004fe400000e0000 */
[C---:B------:R-:W-:Y:S01]  /*122d0*/  LOP3.LUT R4, R3.reuse, 0x7f, RZ, 0xc0, !PT ;  /* 0x0000007f03047812 */ /* 0x040fe200078ec0ff */
[----:B------:R-:W-:-:S03]  /*122e0*/  IMAD.SHL.U32 R3, R3, 0x10, RZ ;  /* 0x0000001003037824 */ /* 0x000fc600078e00ff */
[----:B------:R-:W-:-:S07]  /*122f0*/  SHF.R.U32.HI R36, RZ, 0x3, R4 ;  /* 0x00000003ff247819 */ /* 0x000fce0000011604 */
[----:B------:R-:W-:-:S03]  /*12300*/  ULOP3.LUT UR47, UR6, 0x2, URZ, 0xfc, !UPT ;  /* 0x00000002062f7892 */ /* 0x000fc6000f8efc3f */
[----:B------:R-:W-:Y:S02]  /*12310*/  ULDC.64 UR6, c[0x0][0x2f0] ;  /* 0x0000bc0000067ab9 */ /* 0x000fe40000000a00 */
[C---:B------:R-:W-:Y:S01]  /*12320*/  ISETP.GE.AND P2, PT, R0.reuse, UR7, PT ;  /* 0x0000000700007c0c */ /* 0x040fe2000bf46270 */
[----:B------:R-:W-:Y:S01]  /*12330*/  UIMAD UR36, UR4, UR6, URZ ;  /* 0x00000006042472a4 */ /* 0x000fe2000f8e023f */
[----:B------:R-:W-:Y:S02]  /*12340*/  ISETP.GE.AND P0, PT, R0, UR7, PT ;  /* 0x0000000700007c0c */ /* 0x000fe4000bf06270 */
[----:B------:R-:W-:Y:S01]  /*12350*/  LOP3.LUT R0, R36, 0x70, R3, 0xf8, !PT ;  /* 0x0000007024007812 */ /* 0x000fe200078ef803 */
[----:B------:R-:W-:Y:S01]  /*12360*/  UIADD3 UR4, UR36, 0x4f, URZ ;  /* 0x0000004f24047890 */ /* 0x000fe2000fffe03f */
[----:B------:R-:W-:Y:S01]  /*12370*/  LOP3.LUT R0, R37, 0xc0, RZ, 0xfc, !PT ;  /* 0x000000c025007812 */ /* 0x000fe200078efcff */
[----:B------:R-:W-:Y:S02]  /*12380*/  UIADD3 UR40, UR36, 0x50, -UR40 ;  /* 0x0000005024287890 */ /* 0x000fe4000fffe828 */
[----:B------:R-:W-:-:S04]  /*12390*/  UIMAD.WIDE UR4, UR4, 0x66666667, URZ ;  /* 0x66666667040478a5 */ /* 0x000fc8000f8e023f */
[----:B------:R-:W-:Y:S01]  /*123a0*/  @P2 LOP3.LUT R16, R16, 0x8, RZ, 0xfc, !PT ;  /* 0x0000000810102812 */ /* 0x000fe200078efcff */
[----:B------:R-:W-:Y:S01]  /*123b0*/  USHF.R.U32.HI UR41, URZ, 0x1f, UR5 ;  /* 0x0000001f3f297899 */ /* 0x000fe20008011605 */
[----:B------:R-:W-:Y:S02]  /*123c0*/  ISETP.GE.AND P2, PT, R2, UR7, PT ;  /* 0x0000000702007c0c */ /* 0x000fe4000bf46270 */
[----:B------:R-:W-:Y:S01]  /*123d0*/  LOP3.LUT R16, R16, 0xffffdfff, RZ, 0xc0, !PT ;  /* 0xffffdfff10107812 */ /* 0x000fe200078ec0ff */
[----:B------:R-:W-:-:S03]  /*123e0*/  ULEA.HI.SX32 UR41, UR5, UR41, 0x1b ;  /* 0x0000002905297291 */ /* 0x000fc6000f8fda3f */
        /* <DEDUP_REMOVED lines=28> */
[----:B---3--:R-:W-:-:S07]  /*125b0*/  @P0 LOP3.LUT R16, R16, 0x4000, RZ, 0xfc, !PT ;  /* 0x0000400010100812 */ /* 0x008fce00078efcff */
.L_x_2308:
        /* <DEDUP_REMOVED lines=22> */
.L_x_2258:
[----:B------:R-:W-:Y:S01]  /*12720*/  ULDC UR8, c[0x0][0xc54] ;  /* 0x0003150000087ab9 */ /* 0x000fe20000000800 */
[----:B------:R-:W-:Y:S01]  /*12730*/  UMOV UR6, UR7 ;  /* 0x0000000700067c82 */ /* 0x000fe20008000000 */
[----:B------:R-:W-:-:S11]  /*12740*/  UISETP.NE.AND UP0, UPT, UR8, 0x1, UPT ;  /* 0x000000010800788c */ /* 0x000fd6000bf05270 */
[----:B------:R-:W-:Y:S02]  /*12750*/  @UP0 ULDC.64 UR10, c[0x0][0xc58] ;  /* 0x00031600000a0ab9 */ /* 0x000fe40000000a00 */
[----:B------:R-:W-:-:S04]  /*12760*/  UIMAD.WIDE.U32 UR4, UR7, UR10, URZ ;  /* 0x0000000a070472a5 */ /* 0x000fc8000f8e003f */
[----:B------:R-:W-:-:S04]  /*12770*/  @UP0 USHF.R.U32.HI UR6, URZ, UR11, UR5 ;  /* 0x0000000b3f060299 */ /* 0x000fc80008011605 */
[----:B------:R-:W-:-:S12]  /*12780*/  UIMAD UR4, UR6, UR8, URZ ;  /* 0x00000008060472a4 */ /* 0x000fd8000f8e023f */
.L_x_2259:
[----:B------:R-:W-:Y:S01]  /*12790*/  ULDC UR5, c[0x0][0xc48] ;  /* 0x0003120000057ab9 */ /* 0x000fe20000000800 */
[----:B------:R-:W-:Y:S01]  /*127a0*/  ULDC.64 UR8, c[0x0][0xa28] ;  /* 0x00028a0000087ab9 */ /* 0x000fe20000000a00 */
[----:B------:R-:W-:Y:S01]  /*127b0*/  UISETP.NE.AND UP1, UPT, UR5, 0x1, UPT ;  /* 0x000000010500788c */ /* 0x000fe2000bf25270 */
[----:B------:R-:W-:Y:S01]  /*127c0*/  IMAD.MOV.U32 R32, RZ, RZ, RZ ;  /* 0x000000ffff207224 */ /* 0x000fe200078e00ff */
        /* <DEDUP_REMOVED lines=21> */
[----:B------:R-:W-:Y:S01]  /*12920*/  UP2UR UR48, UPR, URZ, 0x4 ;  /* 0x000000043f307883 */ /* 0x000fe20008000000 */
[----:B------:R-:W-:Y:S01]  /*12930*/  BSSY B7, `(.L_x_2260) ;  /* 0x0000356000077945 */ /* 0x000fe20003800000 */
[----:B------:R-:W-:-:S04]  /*12940*/  USHF.L.U32 UR6, UR44, 0x7, URZ ;  /* 0x000000072c067899 */ /* 0x000fc8000800063f */
[----:B------:R-:W-:Y:S01]  /*12950*/  UIADD3 UR6, UR6, 0x7f, URZ ;  /* 0x0000007f06067890 */ /* 0x000fe2000fffe03f */
[----:B------:R-:W-:Y:S01]  /*12960*/  @UP2 ULDC UR4, c[0x0][0x44c] ;  /* 0x0001130000042ab9 */ /* 0x000fe20000000800 */
[----:B------:R-:W-:Y:S02]  /*12970*/  @UP2 ULDC UR7, c[0x0][0x450] ;  /* 0x0001140000072ab9 */ /* 0x000fe40000000800 */
[----:B------:R-:W-:-:S04]  /*12980*/  UIMAD.WIDE.U32 UR4, UR6, UR4, URZ ;  /* 0x00000004060472a5 */ /* 0x000fc8000f8e003f */
[----:B------:R-:W-:-:S04]  /*12990*/  @UP2 USHF.R.U32.HI UR6, URZ, UR7, UR5 ;  /* 0x000000073f062299 */ /* 0x000fc80008011605 */
[----:B------:R-:W-:-:S04]  /*129a0*/  UIADD3 UR4, UR40, UR6, URZ ;  /* 0x0000000628047290 */ /* 0x000fc8000fffe03f */
[----:B------:R-:W-:-:S04]  /*129b0*/  UIMAD.WIDE UR4, UR4, 0x66666667, URZ ;  /* 0x66666667040478a5 */ /* 0x000fc8000f8e023f */
[----:B------:R-:W-:-:S04]  /*129c0*/  USHF.R.U32.HI UR4, URZ, 0x1f, UR5 ;  /* 0x0000001f3f047899 */ /* 0x000fc80008011605 */
[----:B------:R-:W-:-:S04]  /*129d0*/  ULEA.HI.SX32 UR4, UR5, UR4, 0x1b ;  /* 0x0000000405047291 */ /* 0x000fc8000f8fda3f */
[----:B------:R-:W-:-:S04]  /*129e0*/  UISETP.LT.AND UP0, UPT, UR41, UR4, UPT ;  /* 0x000000042900728c */ /* 0x000fc8000bf01270 */
[----:B------:R-:W-:-:S06]  /*129f0*/  USEL UR45, UR41, UR4, UP0 ;  /* 0x00000004292d7287 */ /* 0x000fcc0008000000 */
[----:B------:R-:W-:-:S13]  /*12a00*/  ISETP.LT.AND P0, PT, RZ, UR45, PT ;  /* 0x0000002dff007c0c */ /* 0x000fda000bf01270 */
[----:B0-----:R-:W-:Y:S05]  /*12a10*/  @P0 BRA `(.L_x_2261) ;  /* 0x0000000000440947 */ /* 0x001fea0003800000 */
        /* <DEDUP_REMOVED lines=17> */
.L_x_2261:
[----:B------:R-:W-:Y:S01]  /*12b30*/  VIADD R0, R17, 0x24400 ;  /* 0x0002440011007836 */ /* 0x000fe20000000000 */
[----:B------:R-:W-:Y:S04]  /*12b40*/  BSSY B6, `(.L_x_2263) ;  /* 0x0000013000067945 */ /* 0x000fe80003800000 */
[----:B------:R-:W-:-:S13]  /*12b50*/  LOP3.LUT P0, RZ, R0, 0x3ff, RZ, 0xc0, !PT ;  /* 0x000003ff00ff7812 */ /* 0x000fda000780c0ff */
[----:B------:R-:W-:Y:S05]  /*12b60*/  @!P0 BRA `(.L_x_2264) ;  /* 0x0000000000408947 */ /* 0x000fea0003800000 */
[----:B------:R-:W-:Y:S01]  /*12b70*/  MOV R2, 0x0 ;  /* 0x0000000000027802 */ /* 0x000fe20000000f00 */
[----:B------:R-:W-:Y:S01]  /*12b80*/  ULDC.64 UR4, c[0x4][0x138] ;  /* 0x01004e0000047ab9 */ /* 0x000fe20000000a00 */
[----:B------:R-:W-:Y:S01]  /*12b90*/  ULDC.64 UR6, c[0x4][0x140] ;  /* 0x0100500000067ab9 */ /* 0x000fe20000000a00 */
[----:B------:R-:W-:Y:S01]  /*12ba0*/  MOV R4, UR4 ;  /* 0x0000000400047c02 */ /* 0x000fe20008000f00 */
[----:B------:R-:W-:Y:S01]  /*12bb0*/  IMAD.U32 R5, RZ, RZ, UR5 ;  /* 0x00000005ff057e24 */ /* 0x000fe2000f8e00ff */
[----:B------:R-:W-:Y:S01]  /*12bc0*/  ULDC.64 UR4, c[0x4][0x98] ;  /* 0x0100260000047ab9 */ /* 0x000fe20000000a00 */
[----:B------:R-:W0:Y:S01]  /*12bd0*/  LDC.64 R2, c[0x4][R2] ;  /* 0x0100000002027b82 */ /* 0x000e220000000a00 */
[----:B------:R-:W-:Y:S01]  /*12be0*/  IMAD.U32 R6, RZ, RZ, UR6 ;  /* 0x00000006ff067e24 */ /* 0x000fe2000f8e00ff */
[----:B------:R-:W-:Y:S01]  /*12bf0*/  MOV R8, 0x70 ;  /* 0x0000007000087802 */ /* 0x000fe20000000f00 */
[----:B------:R-:W-:Y:S02]  /*12c00*/  IMAD.U32 R7, RZ, RZ, UR7 ;  /* 0x00000007ff077e24 */ /* 0x000fe4000f8e00ff */
[----:B------:R-:W-:-:S02]  /*12c10*/  IMAD.U32 R10, RZ, RZ, UR4 ;  /* 0x00000004ff0a7e24 */ /* 0x000fc4000f8e00ff */
[----:B------:R-:W-:Y:S02]  /*12c20*/  IMAD.U32 R11, RZ, RZ, UR5 ;  /* 0x00000005ff0b7e24 */ /* 0x000fe4000f8e00ff */
[----:B------:R-:W-:Y:S02]  /*12c30*/  IMAD.MOV.U32 R12, RZ, RZ, 0x1 ;  /* 0x00000001ff0c7424 */ /* 0x000fe400078e00ff */
[----:B------:R-:W-:-:S07]  /*12c40*/  IMAD.MOV.U32 R13, RZ, RZ, RZ ;  /* 0x000000ffff0d7224 */ /* 0x000fce00078e00ff */
[----:B------:R-:W-:-:S07]  /*12c50*/  LEPC R20, `(.L_x_2264) ;  /* 0x000000001014794e */ /* 0x000fce0000000000 */
[----:B0----5:R-:W-:Y:S05]  /*12c60*/  CALL.ABS.NOINC R2 ;  /* 0x0000000002007343 */ /* 0x021fea0003c00000 */
.L_x_2264:
[----:B------:R-:W-:Y:S05]  /*12c70*/  BSYNC B6 ;  /* 0x0000000000067941 */ /* 0x000fea0003800000 */
.L_x_2263:
        /* <DEDUP_REMOVED lines=11> */
[----:B------:R-:W-:Y:S01]  /*12d30*/  MOV R6, UR6 ;  /* 0x0000000600067c02 */ /* 0x000fe20008000f00 */
[----:B------:R-:W-:Y:S01]  /*12d40*/  IMAD.U32 R7, RZ, RZ, UR7 ;  /* 0x00000007ff077e24 */ /* 0x000fe2000f8e00ff */
[----:B------:R-:W-:Y:S01]  /*12d50*/  MOV R13, RZ ;  /* 0x000000ff000d7202 */ /* 0x000fe20000000f00 */
[----:B------:R-:W-:-:S02]  /*12d60*/  IMAD.U32 R10, RZ, RZ, UR4 ;  /* 0x00000004ff0a7e24 */ /* 0x000fc4000f8e00ff */
[----:B------:R-:W-:Y:S02]  /*12d70*/  IMAD.U32 R11, RZ, RZ, UR5 ;  /* 0x00000005ff0b7e24 */ /* 0x000fe4000f8e00ff */
[----:B------:R-:W-:Y:S02]  /*12d80*/  IMAD.MOV.U32 R8, RZ, RZ, 0x70 ;  /* 0x00000070ff087424 */ /* 0x000fe400078e00ff */
[----:B0-----:R-:W-:-:S07]  /*12d90*/  IMAD.MOV.U32 R12, RZ, RZ, 0x1 ;  /* 0x00000001ff0c7424 */ /* 0x001fce00078e00ff */
[----:B------:R-:W-:-:S07]  /*12da0*/  LEPC R20, `(.L_x_2267) ;  /* 0x000000001014794e */ /* 0x000fce0000000000 */
[----:B-1---5:R-:W-:Y:S05]  /*12db0*/  CALL.ABS.NOINC R2 ;  /* 0x0000000002007343 */ /* 0x022fea0003c00000 */
.L_x_2267:
[----:B------:R0:W1:Y:S01]  /*12dc0*/  LDC.64 R2, c[0x4][R18] ;  /* 0x0100000012027b82 */ /* 0x0000620000000a00 */
[----:B------:R-:W-:Y:S01]  /*12dd0*/  ULDC.64 UR4, c[0x4][0x138] ;  /* 0x01004e0000047ab9 */ /* 0x000fe20000000a00 */
[----:B------:R-:W-:Y:S01]  /*12de0*/  ULDC.64 UR6, c[0x4][0x140] ;  /* 0x0100500000067ab9 */ /* 0x000fe20000000a00 */
[----:B------:R-:W-:Y:S02]  /*12df0*/  IMAD.U32 R4, RZ, RZ, UR4 ;  /* 0x00000004ff047e24 */ /* 0x000fe4000f8e00ff */
        /* <DEDUP_REMOVED lines=11> */
.L_x_2266:
[----:B------:R-:W-:Y:S05]  /*12eb0*/  BSYNC B6 ;  /* 0x0000000000067941 */ /* 0x000fea0003800000 */
.L_x_2265:
        /* <DEDUP_REMOVED lines=9> */
[----:B------:R-:W-:Y:S01]  /*12f50*/  MOV R3, UR5 ;  /* 0x0000000500037c02 */ /* 0x000fe20008000f00 */
[----:B------:R-:W-:-:S04]  /*12f60*/  ULDC UR4, c[0x0][0xc48] ;  /* 0x0003120000047ab9 */ /* 0x000fc80000000800 */
[----:B------:R1:W5:Y:S01]  /*12f70*/  @P0 LDG.E R29, desc[UR38][R2.64] ;  /* 0x00000026021d0981 */ /* 0x000362000c1e1900 */
[----:B------:R-:W-:Y:S01]  /*12f80*/  UMOV UR5, 0xffffffff ;  /* 0xffffffff00057882 */ /* 0x000fe20000000000 */
[----:B------:R-:W-:Y:S02]  /*12f90*/  IMAD.U32 R22, RZ, RZ, UR4 ;  /* 0x00000004ff167e24 */ /* 0x000fe4000f8e00ff */
[----:B------:R-:W-:Y:S05]  /*12fa0*/  BRA.DIV UR5, `(.L_x_2268) ;  /* 0x0000003605bc7947 */ /* 0x000fea000b800000 */
.L_x_2324:
[----:B------:R-:W2:Y:S01]  /*12fb0*/  S2R R0, SR_TID.X ;  /* 0x0000000000007919 */ /* 0x000ea20000002100 */
[----:B------:R-:W-:Y:S01]  /*12fc0*/  UIADD3 UR4, UR45, -0x1, URZ ;  /* 0xffffffff2d047890 */ /* 0x000fe2000fffe03f */
[----:B0-----:R-:W-:Y:S02]  /*12fd0*/  ISETP.NE.AND P1, PT, R10, 0x1, PT ;  /* 0x000000010a00780c */ /* 0x001fe40003f25270 */
[----:B-----5:R-:W-:Y:S02]  /*12fe0*/  SHF.R.S32.HI R33, RZ, 0x1f, R29 ;  /* 0x0000001fff217819 */ /* 0x020fe4000001141d */
[----:B------:R-:W-:Y:S01]  /*12ff0*/  LOP3.LUT R16, R16, 0xfffffbff, RZ, 0xc0, !PT ;  /* 0xfffffbff10107812 */ /* 0x000fe200078ec0ff */
[----:B------:R-:W-:-:S08]  /*13000*/  IMAD.U32 R7, RZ, RZ, UR4 ;  /* 0x00000004ff077e24 */ /* 0x000fd0000f8e00ff */
[----:B-1----:R-:W0:Y:S01]  /*13010*/  @P1 LDC R3, c[0x0][0x434] ;  /* 0x00010d00ff031b82 */ /* 0x002e220000000800 */
[----:B------:R-:W-:-:S07]  /*13020*/  @P1 LOP3.LUT R16, R16, 0x400, RZ, 0xfc, !PT ;  /* 0x0000040010101812 */ /* 0x000fce00078efcff */
[----:B------:R-:W1:Y:S01]  /*13030*/  @P1 LDC R5, c[0x0][0x438] ;  /* 0x00010e00ff051b82 */ /* 0x000e620000000800 */
[----:B--2---:R-:W-:-:S05]  /*13040*/  IMAD.SHL.U32 R8, R0, 0x10, RZ ;  /* 0x0000001000087824 */ /* 0x004fca00078e00ff */
[----:B------:R-:W-:-:S05]  /*13050*/  LOP3.LUT R8, R36, 0x70, R8, 0xf8, !PT ;  /* 0x0000007024087812 */ /* 0x000fca00078ef808 */
[----:B------:R-:W-:-:S04]  /*13060*/  IMAD R7, R7, 0x50, R8 ;  /* 0x0000005007077824 */ /* 0x000fc800078e0208 */
[C---:B------:R-:W-:Y:S01]  /*13070*/  IMAD.IADD R0, R7.reuse, 0x1, R32 ;  /* 0x0000000107007824 */ /* 0x040fe200078e0220 */
[----:B------:R-:W-:-:S03]  /*13080*/  ISETP.GE.AND P0, PT, R7, UR36, PT ;  /* 0x0000002407007c0c */ /* 0x000fc6000bf06270 */
[----:B0-----:R-:W-:Y:S01]  /*13090*/  @P1 IMAD.HI.U32 R2, R0, R3, RZ ;  /* 0x0000000300021227 */ /* 0x001fe200078e00ff */
[----:B------:R-:W-:-:S03]  /*130a0*/  ISETP.GT.U32.OR P0, PT, R8, 0x4f, P0 ;  /* 0x0000004f0800780c */ /* 0x000fc60000704470 */
[----:B------:R-:W-:Y:S01]  /*130b0*/  IMAD.MOV.U32 R9, RZ, RZ, R0 ;  /* 0x000000ffff097224 */ /* 0x000fe200078e0000 */
[----:B-1----:R-:W-:-:S09]  /*130c0*/  @P1 SHF.R.U32.HI R9, RZ, R5, R2 ;  /* 0x00000005ff091219 */ /* 0x002fd20000011602 */
[----:B------:R-:W0:Y:S01]  /*130d0*/  @!P0 LDC.64 R6, c[0x0][0x428] ;  /* 0x00010a00ff068b82 */ /* 0x000e220000000a00 */
[----:B------:R-:W-:-:S07]  /*130e0*/  @!P0 SHF.R.S32.HI R3, RZ, 0x1f, R9 ;  /* 0x0000001fff038819 */ /* 0x000fce0000011409 */
[----:B------:R-:W1:Y:S01]  /*130f0*/  @!P0 LDC.64 R4, c[0x0][0x418] ;  /* 0x00010600ff048b82 */ /* 0x000e620000000a00 */
[----:B0-----:R-:W-:-:S04]  /*13100*/  @!P0 IMAD R2, R33, R6, RZ ;  /* 0x0000000621028224 */ /* 0x001fc800078e02ff */
[----:B------:R-:W-:Y:S01]  /*13110*/  @!P0 IMAD R7, R29, R7, R2 ;  /* 0x000000071d078224 */ /* 0x000fe200078e0202 */
[----:B------:R-:W-:-:S05]  /*13120*/  @!P0 MOV R2, R9 ;  /* 0x0000000900028202 */ /* 0x000fca0000000f00 */
[----:B------:R-:W-:-:S04]  /*13130*/  @!P0 IMAD.WIDE.U32 R2, R29, R6, R2 ;  /* 0x000000061d028225 */ /* 0x000fc800078e0002 */
[----:B------:R-:W-:Y:S01]  /*13140*/  @!P0 IMAD.IADD R3, R3, 0x1, R7 ;  /* 0x0000000103038824 */ /* 0x000fe200078e0207 */
[----:B-1----:R-:W-:Y:S01]  /*13150*/  @!P0 LEA R4, P1, R2, R4, 0x2 ;  /* 0x0000000402048211 */ /* 0x002fe200078210ff */
[----:B------:R-:W-:-:S03]  /*13160*/  IMAD.MOV.U32 R6, RZ, RZ, RZ ;  /* 0x000000ffff067224 */ /* 0x000fc600078e00ff */
[----:B------:R-:W-:Y:S01]  /*13170*/  @!P0 LEA.HI.X R5, R2, R5, R3, 0x2, P1 ;  /* 0x0000000502058211 */ /* 0x000fe200008f1403 */
[----:B------:R-:W-:-:S04]  /*13180*/  IMAD.MOV R7, RZ, RZ, -R9 ;  /* 0x000000ffff077224 */ /* 0x000fc800078e0a09 */
[----:B------:R0:W5:Y:S01]  /*13190*/  @!P0 LDG.E R6, desc[UR38][R4.64] ;  /* 0x0000002604068981 */ /* 0x000162000c1e1900 */
[----:B------:R-:W-:Y:S01]  /*131a0*/  ISETP.GT.U32.AND P0, PT, R8, 0x4f, PT ;  /* 0x0000004f0800780c */ /* 0x000fe20003f04070 */
[----:B------:R-:W-:Y:S01]  /*131b0*/  IMAD R3, RZ, RZ, -UR43 ;  /* 0x8000002bff037e24 */ /* 0x000fe2000f8e02ff */
[----:B------:R-:W-:Y:S02]  /*131c0*/  LOP3.LUT R16, R16, 0xfffffdff, RZ, 0xc0, !PT ;  /* 0xfffffdff10107812 */ /* 0x000fe400078ec0ff */
[----:B------:R-:W-:Y:S01]  /*131d0*/  MOV R24, UR4 ;  /* 0x0000000400187c02 */ /* 0x000fe20008000f00 */
[----:B------:R-:W-:Y:S02]  /*131e0*/  IMAD R22, R22, R3, UR42 ;  /* 0x0000002a16167e24 */ /* 0x000fe4000f8e0203 */
[----:B0-----:R-:W-:-:S03]  /*131f0*/  IMAD R5, R10, R7, R0 ;  /* 0x000000070a057224 */ /* 0x001fc600078e0200 */
[----:B------:R-:W-:Y:S01]  /*13200*/  SHF.R.S32.HI R28, RZ, 0x1f, R22 ;  /* 0x0000001fff1c7819 */ /* 0x000fe20000011416 */
[----:B------:R-:W-:-:S05]  /*13210*/  IMAD.U32 R0, RZ, RZ, UR47 ;  /* 0x0000002fff007e24 */ /* 0x000fca000f8e00ff */
[----:B------:R-:W-:-:S13]  /*13220*/  ISETP.NE.AND P2, PT, R0, 0x3, PT ;  /* 0x000000030000780c */ /* 0x000fda0003f45270 */
[----:B------:R-:W-:-:S04]  /*13230*/  @P2 LOP3.LUT R16, R16, 0x200, RZ, 0xfc, !PT ;  /* 0x0000020010102812 */ /* 0x000fc800078efcff */
[----:B------:R-:W-:-:S04]  /*13240*/  LOP3.LUT R16, R16, 0xfffffffe, RZ, 0xc0, !PT ;  /* 0xfffffffe10107812 */ /* 0x000fc800078ec0ff */
[----:B------:R-:W-:Y:S01]  /*13250*/  @P0 LOP3.LUT R16, R16, 0x1, RZ, 0xfc, !PT ;  /* 0x0000000110100812 */ /* 0x000fe200078efcff */
[----:B------:R-:W-:Y:S06]  /*13260*/  @!P2 BRA `(.L_x_2269) ;  /* 0x000000000004a947 */ /* 0x000fec0003800000 */
[----:B------:R-:W-:Y:S01]  /*13270*/  BPT.TRAP 0x1 ;  /* 0x000000040000795c */ /* 0x000fe20000300000 */
.L_x_2269:
[----:B------:R-:W-:Y:S01]  /*13280*/  SHF.R.S32.HI R7, RZ, 0x1f, R5 ;  /* 0x0000001fff077819 */ /* 0x000fe20000011405 */
[----:B------:R-:W-:Y:S01]  /*13290*/  ULDC.64 UR4, c[0x0][0x328] ;  /* 0x0000ca0000047ab9 */ /* 0x000fe20000000a00 */
[----:B-----5:R-:W-:Y:S01]  /*132a0*/  SHF.R.S32.HI R4, RZ, 0x1f, R6 ;  /* 0x0000001fff047819 */ /* 0x020fe20000011406 */
[----:B------:R-:W-:Y:S01]  /*132b0*/  IMAD.WIDE.U32 R2, R5, UR4, RZ ;  /* 0x0000000405027c25 */ /* 0x000fe2000f8e00ff */
[----:B------:R-:W-:Y:S03]  /*132c0*/  BSSY B0, `(.L_x_2270) ;  /* 0x0000015000007945 */ /* 0x000fe60003800000 */
[----:B------:R-:W-:-:S04]  /*132d0*/  IMAD R0, R7, UR4, RZ ;  /* 0x0000000407007c24 */ /* 0x000fc8000f8e02ff */
[----:B------:R-:W-:Y:S01]  /*132e0*/  IMAD R9, R5, UR5, R0 ;  /* 0x0000000505097c24 */ /* 0x000fe2000f8e0200 */
[----:B------:R-:W-:Y:S01]  /*132f0*/  ULDC.64 UR4, c[0x0][0x338] ;  /* 0x0000ce0000047ab9 */ /* 0x000fe20000000a00 */
[----:B------:R-:W-:Y:S02]  /*13300*/  IMAD R0, R23, 0x8, R17 ;  /* 0x0000000817007824 */ /* 0x000fe400078e0211 */
        /* <DEDUP_REMOVED lines=16> */
.L_x_2325:
[----:B------:R-:W-:Y:S05]  /*13410*/  BSYNC B0 ;  /* 0x0000000000007941 */ /* 0x000fea0003800000 */
.L_x_2270:
        /* <DEDUP_REMOVED lines=9> */
[----:B------:R-:W-:Y:S01]  /*134b0*/  ULDC.64 UR4, c[0x0][0x308] ;  /* 0x0000c20000047ab9 */ /* 0x000fe20000000a00 */
[----:B------:R-:W-:-:S03]  /*134c0*/  IMAD.MOV.U32 R7, RZ, RZ, -0x50 ;  /* 0xffffffb0ff077424 */ /* 0x000fc600078e00ff */
[----:B------:R-:W-:Y:S01]  /*134d0*/  IADD3 R3, R3, R5, RZ ;  /* 0x0000000503037210 */ /* 0x000fe20007ffe0ff */
[----:B------:R-:W-:Y:S02]  /*134e0*/  IMAD R5, R28, UR4, RZ ;  /* 0x000000041c057c24 */ /* 0x000fe4000f8e02ff */
[----:B------:R-:W-:Y:S02]  /*134f0*/  IMAD R7, R24, R7, UR36 ;  /* 0x0000002418077e24 */ /* 0x000fe4000f8e0207 */
[C---:B------:R-:W-:Y:S02]  /*13500*/  IMAD R5, R22.reuse, UR5, R5 ;  /* 0x0000000516057c24 */ /* 0x040fe4000f8e0205 */
[----:B------:R-:W-:Y:S01]  /*13510*/  IMAD.WIDE.U32 R2, R22, UR4, R2 ;  /* 0x0000000416027c25 */ /* 0x000fe2000f8e0002 */
[----:B------:R-:W-:-:S03]  /*13520*/  ULDC.64 UR4, c[0x0][0x2e8] ;  /* 0x0000ba0000047ab9 */ /* 0x000fc60000000a00 */
[----:B------:R-:W-:Y:S01]  /*13530*/  IMAD.IADD R3, R3, 0x1, R5 ;  /* 0x0000000103037824 */ /* 0x000fe200078e0205 */
[C---:B------:R-:W-:Y:S01]  /*13540*/  LEA R4, P0, R2.reuse, UR4, 0x1 ;  /* 0x0000000402047c11 */ /* 0x040fe2000f8008ff */
[----:B------:R-:W-:Y:S01]  /*13550*/  IMAD.IADD R7, R7, 0x1, -R36 ;  /* 0x0000000107077824 */ /* 0x000fe200078e0a24 */
[----:B------:R-:W-:Y:S01]  /*13560*/  UMOV UR4, 0xffffffff ;  /* 0xffffffff00047882 */ /* 0x000fe20000000000 */
[----:B------:R-:W-:Y:S01]  /*13570*/  IMAD R5, R23, 0x5000, R30 ;  /* 0x0000500017057824 */ /* 0x000fe200078e021e */
[----:B------:R-:W-:Y:S02]  /*13580*/  LEA.HI.X R6, R2, UR5, R3, 0x1, P0 ;  /* 0x0000000502067c11 */ /* 0x000fe400080f0c03 */
[----:B------:R-:W-:Y:S01]  /*13590*/  ISETP.GE.AND P0, PT, R7, 0x1, PT ;  /* 0x000000010700780c */ /* 0x000fe20003f06270 */
[----:B------:R-:W-:-:S12]  /*135a0*/  BRA.DIV UR4, `(.L_x_2272) ;  /* 0x00000032047c7947 */ /* 0x000fd8000b800000 */
[----:B------:R-:W0:Y:S01]  /*135b0*/  SHFL.IDX PT, R14, R4, RZ, 0x181f ;  /* 0x00181fff040e7589 */ /* 0x000e2200000e0000 */
[C---:B------:R-:W-:Y:S01]  /*135c0*/  LOP3.LUT P5, RZ, R16.reuse, 0x10, RZ, 0xc0, !PT ;  /* 0x0000001010ff7812 */ /* 0x040fe200078ac0ff */
[----:B------:R-:W-:Y:S01]  /*135d0*/  @P0 IMAD R9, R5, 0x2, R17 ;  /* 0x0000000205090824 */ /* 0x000fe200078e0211 */
[C---:B------:R-:W-:Y:S01]  /*135e0*/  LOP3.LUT P4, RZ, R16.reuse, 0x8, RZ, 0xc0, !PT ;  /* 0x0000000810ff7812 */ /* 0x040fe2000788c0ff */
[----:B------:R-:W1:Y:S01]  /*135f0*/  SHFL.IDX PT, R2, R6, RZ, 0x181f ;  /* 0x00181fff06027589 */ /* 0x000e6200000e0000 */
[C---:B------:R-:W-:Y:S02]  /*13600*/  LOP3.LUT P3, RZ, R16.reuse, 0x4, RZ, 0xc0, !PT ;  /* 0x0000000410ff7812 */ /* 0x040fe4000786c0ff */
[----:B------:R-:W-:Y:S01]  /*13610*/  LOP3.LUT P2, RZ, R16, 0x2, RZ, 0xc0, !PT ;  /* 0x0000000210ff7812 */ /* 0x000fe2000784c0ff */
[----:B------:R-:W-:Y:S01]  /*13620*/  SHFL.IDX PT, R8, R6, 0x1, 0x181f ;  /* 0x00381f0006087f89 */ /* 0x000fe200000e0000 */
        /* <DEDUP_REMOVED lines=21> */
[----:B0-----:R-:W-:Y:S02]  /*13780*/  @P0 LEA R14, P1, R37, R14, 0x1 ;  /* 0x0000000e250e0211 */ /* 0x001fe400078208ff */
[----:B------:R-:W-:-:S03]  /*13790*/  @P0 LEA R21, R5, R17, 0x1 ;  /* 0x0000001105150211 */ /* 0x000fc600078e08ff */
        /* <DEDUP_REMOVED lines=14> */
[----:B------:R0:W1:Y:S02]  /*13880*/  SHFL.IDX PT, R8, R6, 0x4, 0x181f ;  /* 0x00981f0006087f89 */ /* 0x00006400000e0000 */
[----:B------:R-:W-:Y:S02]  /*13890*/  @P0 MOV R3, R9 ;  /* 0x0000000900030202 */ /* 0x000fe40000000f00 */
[----:B------:R0:W2:Y:S04]  /*138a0*/  SHFL.IDX PT, R14, R4, 0x4, 0x181f ;  /* 0x00981f00040e7f89 */ /* 0x0000a800000e0000 */
[----:B------:R0:W-:Y:S04]  /*138b0*/  @P0 LDGSTS.E.BYPASS.LTC128B.128 [R25+0x25c00], desc[UR38][R2.64], !P5 ;  /* 0x25c0000002190fae */ /* 0x0001e8000e901d66 */
[----:B------:R0:W-:Y:S04]  /*138c0*/  @P0 LDGSTS.E.BYPASS.LTC128B.128 [R25+0x28400], desc[UR38][R2.64+0x80], !P4 ;  /* 0x2840008002190fae */ /* 0x0001e8000e101d66 */
[----:B------:R0:W-:Y:S04]  /*138d0*/  @P0 LDGSTS.E.BYPASS.LTC128B.128 [R25+0x2ac00], desc[UR38][R2.64+0x100], !P3 ;  /* 0x2ac0010002190fae */ /* 0x0001e8000d901d66 */
[----:B------:R0:W-:Y:S02]  /*138e0*/  @P0 LDGSTS.E.BYPASS.LTC128B.128 [R25+0x2d400], desc[UR38][R2.64+0x180], !P2 ;  /* 0x2d40018002190fae */ /* 0x0001e4000d101d66 */
.L_x_2337:
[----:B------:R-:W-:Y:S01]  /*138f0*/  ISETP.GE.AND P0, PT, R7, 0x41, PT ;  /* 0x000000410700780c */ /* 0x000fe20003f06270 */
[----:B------:R-:W-:-:S12]  /*13900*/  BSSY B0, `(.L_x_2273) ;  /* 0x0000010000007945 */ /* 0x000fd80003800000 */
[----:B------:R-:W-:Y:S05]  /*13910*/  @!P0 BRA `(.L_x_2274) ;  /* 0x0000000000388947 */ /* 0x000fea0003800000 */
[C---:B------:R-:W-:Y:S01]  /*13920*/  LOP3.LUT P4, RZ, R16.reuse, 0x10, RZ, 0xc0, !PT ;  /* 0x0000001010ff7812 */ /* 0x040fe2000788c0ff */
[----:B------:R-:W-:Y:S01]  /*13930*/  IMAD R5, R5, 0x2, R17 ;  /* 0x0000000205057824 */ /* 0x000fe200078e0211 */
[C---:B------:R-:W-:Y:S02]  /*13940*/  LOP3.LUT P3, RZ, R16.reuse, 0x8, RZ, 0xc0, !PT ;  /* 0x0000000810ff7812 */ /* 0x040fe4000786c0ff */
[C---:B------:R-:W-:Y:S02]  /*13950*/  LOP3.LUT P2, RZ, R16.reuse, 0x4, RZ, 0xc0, !PT ;  /* 0x0000000410ff7812 */ /* 0x040fe4000784c0ff */
[----:B------:R-:W-:Y:S02]  /*13960*/  LOP3.LUT P1, RZ, R16, 0x2, RZ, 0xc0, !PT ;  /* 0x0000000210ff7812 */ /* 0x000fe4000782c0ff */
[----:B0-2---:R-:W-:-:S05]  /*13970*/  LEA R2, P0, R37, R14, 0x1 ;  /* 0x0000000e25027211 */ /* 0x005fca00078008ff */
        /* <DEDUP_REMOVED lines=8> */
.L_x_2274:
[----:B------:R-:W-:Y:S05]  /*13a00*/  BSYNC B0 ;  /* 0x0000000000007941 */ /* 0x000fea0003800000 */
.L_x_2273:
[----:B------:R-:W-:Y:S01]  /*13a10*/  NOP ;  /* 0x0000000000007918 */ /* 0x000fe20000000000 */
[----:B------:R-:W-:-:S13]  /*13a20*/  PLOP3.LUT P0, PT, PT, PT, PT, 0x80, 0x0 ;  /* 0x000000000000781c */ /* 0x000fda0003f0f070 */
.L_x_2275:
        /* <DEDUP_REMOVED lines=10> */
.L_x_2276:
[----:B------:R4:W-:Y:S02]  /*13ad0*/  SYNCS.ARRIVE.TRANS64.A1T0 RZ, [R0+URZ+0x38830], RZ ;  /* 0x038830ff00ff79a7 */ /* 0x0009e4000810003f */
[----:B------:R-:W-:Y:S05]  /*13ae0*/  WARPSYNC.ALL ;  /* 0x0000000000007948 */ /* 0x000fea0003800000 */
[----:B------:R-:W-:Y:S01]  /*13af0*/  BSSY B6, `(.L_x_2277) ;  /* 0x0000015000067945 */ /* 0x000fe20003800000 */
[----:B----4-:R-:W-:Y:S01]  /*13b00*/  VIADD R0, R17, 0x14400 ;  /* 0x0001440011007836 */ /* 0x010fe20000000000 */
[----:B------:R-:W-:Y:S04]  /*13b10*/  BAR.SYNC.DEFER_BLOCKING 0x8, 0x180 ;  /* 0x0206000000007b1d */ /* 0x000fe80000010000 */
[----:B------:R-:W-:-:S13]  /*13b20*/  LOP3.LUT P0, RZ, R0, 0x3ff, RZ, 0xc0, !PT ;  /* 0x000003ff00ff7812 */ /* 0x000fda000780c0ff */
        /* <DEDUP_REMOVED lines=9> */
[----:B------:R-:W-:Y:S01]  /*13bc0*/  MOV R13, RZ ;  /* 0x000000ff000d7202 */ /* 0x000fe20000000f00 */
[----:B------:R-:W-:Y:S02]  /*13bd0*/  IMAD.U32 R7, RZ, RZ, UR9 ;  /* 0x00000009ff077e24 */ /* 0x000fe4000f8e00ff */
[----:B------:R-:W-:-:S02]  /*13be0*/  IMAD.U32 R10, RZ, RZ, UR4 ;  /* 0x00000004ff0a7e24 */ /* 0x000fc4000f8e00ff */
[----:B------:R-:W-:Y:S02]  /*13bf0*/  IMAD.U32 R11, RZ, RZ, UR5 ;  /* 0x00000005ff0b7e24 */ /* 0x000fe4000f8e00ff */
[----:B-1----:R-:W-:Y:S02]  /*13c00*/  IMAD.MOV.U32 R8, RZ, RZ, 0x70 ;  /* 0x00000070ff087424 */ /* 0x002fe400078e00ff */
[----:B------:R-:W-:-:S07]  /*13c10*/  IMAD.MOV.U32 R12, RZ, RZ, 0x1 ;  /* 0x00000001ff0c7424 */ /* 0x000fce00078e00ff */
[----:B------:R-:W-:-:S07]  /*13c20*/  LEPC R20, `(.L_x_2278) ;  /* 0x000000001014794e */ /* 0x000fce0000000000 */
[----:B0-2---:R-:W-:Y:S05]  /*13c30*/  CALL.ABS.NOINC R2 ;  /* 0x0000000002007343 */ /* 0x005fea0003c00000 */
.L_x_2278:
[----:B------:R-:W-:Y:S05]  /*13c40*/  BSYNC B6 ;  /* 0x0000000000067941 */ /* 0x000fea0003800000 */
.L_x_2277:
[----:B0--3--:R-:W0:Y:S01]  /*13c50*/  S2R R2, SR_TID.X ;  /* 0x0000000000027919 */ /* 0x009e220000002100 */
[----:B------:R-:W-:Y:S01]  /*13c60*/  UISETP.NE.AND UP0, UPT, UR48, URZ, UPT ;  /* 0x0000003f3000728c */ /* 0x000fe2000bf05270 */
[----:B------:R-:W-:Y:S01]  /*13c70*/  IMAD.U32 R0, RZ, RZ, UR44 ;  /* 0x0000002cff007e24 */ /* 0x000fe2000f8e00ff */
[----:B------:R-:W-:Y:S01]  /*13c80*/  R2UR UR6, R28 ;  /* 0x000000001c0672ca */ /* 0x000fe200000e0000 */
[----:B------:R-:W-:Y:S01]  /*13c90*/  ULDC.64 UR8, c[0x0][0x2d8] ;  /* 0x0000b60000087ab9 */ /* 0x000fe20000000a00 */
[----:B------:R-:W-:Y:S02]  /*13ca0*/  R2UR UR7, R22 ;  /* 0x00000000160772ca */ /* 0x000fe400000e0000 */
[----:B------:R-:W-:Y:S02]  /*13cb0*/  PLOP3.LUT P0, PT, PT, PT, UP0, 0x80, 0x0 ;  /* 0x000000000000781c */ /* 0x000fe40003f0f008 */
[C---:B------:R-:W-:Y:S02]  /*13cc0*/  LOP3.LUT P2, RZ, R16.reuse, 0x4000, RZ, 0xc0, !PT ;  /* 0x0000400010ff7812 */ /* 0x040fe4000784c0ff */
[C---:B------:R-:W-:Y:S01]  /*13cd0*/  LOP3.LUT P3, RZ, R16.reuse, 0x2000, RZ, 0xc0, !PT ;  /* 0x0000200010ff7812 */ /* 0x040fe2000786c0ff */
[----:B------:R-:W-:Y:S01]  /*13ce0*/  @UP0 ULDC UR4, c[0x0][0x44c] ;  /* 0x0001130000040ab9 */ /* 0x000fe20000000800 */
[----:B------:R-:W-:-:S02]  /*13cf0*/  LOP3.LUT P4, RZ, R16, 0x1000, RZ, 0xc0, !PT ;  /* 0x0000100010ff7812 */ /* 0x000fc4000788c0ff */
[----:B------:R-:W-:Y:S01]  /*13d00*/  LOP3.LUT P5, RZ, R16, 0x800, RZ, 0xc0, !PT ;  /* 0x0000080010ff7812 */ /* 0x000fe200078ac0ff */
[----:B------:R-:W-:-:S04]  /*13d10*/  UIMAD UR6, UR6, UR8, URZ ;  /* 0x00000008060672a4 */ /* 0x000fc8000f8e023f */
[----:B------:R-:W-:Y:S02]  /*13d20*/  UIMAD UR7, UR7, UR9, UR6 ;  /* 0x00000009070772a4 */ /* 0x000fe4000f8e0206 */
[----:B------:R-:W-:Y:S01]  /*13d30*/  USHF.R.S32.HI UR6, URZ, 0x1f, UR43 ;  /* 0x0000001f3f067899 */ /* 0x000fe2000801142b */
[----:B0-----:R-:W-:-:S05]  /*13d40*/  IMAD.SHL.U32 R2, R2, 0x10, RZ ;  /* 0x0000001002027824 */ /* 0x001fca00078e00ff */
[----:B------:R-:W-:-:S05]  /*13d50*/  LOP3.LUT R2, R36, 0x70, R2, 0xf8, !PT ;  /* 0x0000007024027812 */ /* 0x000fca00078ef802 */
[----:B------:R-:W-:-:S04]  /*13d60*/  IMAD R0, R0, 0x80, R2 ;  /* 0x0000008000007824 */ /* 0x000fc800078e0202 */
[----:B------:R-:W-:Y:S01]  /*13d70*/  @P0 IMAD.HI.U32 R3, R0, UR4, RZ ;  /* 0x0000000400030c27 */ /* 0x000fe2000f8e00ff */
[----:B------:R-:W-:Y:S01]  /*13d80*/  PLOP3.LUT P0, PT, PT, PT, UP0, 0x80, 0x0 ;  /* 0x000000000000781c */ /* 0x000fe20003f0f008 */
[----:B------:R-:W-:Y:S02]  /*13d90*/  @UP0 ULDC UR4, c[0x0][0x450] ;  /* 0x0001140000040ab9 */ /* 0x000fe40000000800 */
[----:B------:R-:W-:-:S10]  /*13da0*/  IMAD.MOV.U32 R2, RZ, RZ, R0 ;  /* 0x000000ffff027224 */ /* 0x000fd400078e0000 */
        /* <DEDUP_REMOVED lines=14> */
[----:B------:R-:W-:Y:S01]  /*13e90*/  MOV R9, UR8 ;  /* 0x0000000800097c02 */ /* 0x000fe20008000f00 */
        /* <DEDUP_REMOVED lines=15> */
[----:B--2---:R-:W0:Y:S01]  /*13f90*/  SHFL.IDX PT, R14, R5, RZ, 0x181f ;  /* 0x00181fff050e7589 */ /* 0x004e2200000e0000 */
[----:B------:R-:W-:-:S03]  /*13fa0*/  IMAD.U32 R3, RZ, RZ, UR44 ;  /* 0x0000002cff037e24 */ /* 0x000fc6000f8e00ff */
[----:B------:R-:W2:Y:S01]  /*13fb0*/  SHFL.IDX PT, R2, R4, RZ, 0x181f ;  /* 0x00181fff04027589 */ /* 0x000ea200000e0000 */
[----:B------:R-:W-:-:S03]  /*13fc0*/  IMAD R0, R3, 0x80, R36 ;  /* 0x0000008003007824 */ /* 0x000fc600078e0224 */
[----:B------:R-:W-:Y:S01]  /*13fd0*/  SHFL.IDX PT, R6, R4, 0x1, 0x181f ;  /* 0x00381f0004067f89 */ /* 0x000fe200000e0000 */
[C---:B------:R-:W-:Y:S01]  /*13fe0*/  VIADD R7, R0.reuse, 0x10 ;  /* 0x0000001000077836 */ /* 0x040fe20000000000 */
[----:B------:R-:W-:-:S13]  /*13ff0*/  ISETP.GE.AND P0, PT, R0, UR37, PT ;  /* 0x0000002500007c0c */ /* 0x000fda000bf06270 */
[----:B0-----:R-:W-:-:S05]  /*14000*/  @!P0 LEA R14, P1, R37, R14, 0x1 ;  /* 0x0000000e250e8211 */ /* 0x001fca00078208ff */
[----:B--2---:R-:W-:Y:S01]  /*14010*/  @!P0 IMAD.X R3, RZ, RZ, R2, P1 ;  /* 0x000000ffff038224 */ /* 0x004fe200008e0602 */
[----:B------:R-:W-:Y:S02]  /*14020*/  @!P0 MOV R2, R14 ;  /* 0x0000000e00028202 */ /* 0x000fe40000000f00 */
        /* <DEDUP_REMOVED lines=8> */
[----:B--2---:R-:W-:Y:S01]  /*140b0*/  @!P0 IMAD.MOV.U32 R2, RZ, RZ, R14 ;  /* 0x000000ffff028224 */ /* 0x004fe200078e000e */
        /* <DEDUP_REMOVED lines=10> */
[----:B------:R-:W-:Y:S01]  /*14160*/  @!P0 IADD3.X R7, RZ, R6, RZ, P1, !PT ;  /* 0x00000006ff078210 */ /* 0x000fe20000ffe4ff */
[----:B--2---:R-:W-:Y:S01]  /*14170*/  @!P0 IMAD.MOV.U32 R2, RZ, RZ, R14 ;  /* 0x000000ffff028224 */ /* 0x004fe200078e000e */
[----:B------:R-:W-:Y:S03]  /*14180*/  SHFL.IDX PT, R6, R4, 0x3, 0x181f ;  /* 0x00781f0004067f89 */ /* 0x000fe600000e0000 */
[----:B------:R-:W-:Y:S01]  /*14190*/  @!P0 IMAD.MOV.U32 R3, RZ, RZ, R7 ;  /* 0x000000ffff038224 */ /* 0x000fe200078e0007 */
[----:B------:R-:W0:Y:S01]  /*141a0*/  SHFL.IDX PT, R14, R5, 0x3, 0x181f ;  /* 0x00781f00050e7f89 */ /* 0x000e2200000e0000 */
[----:B------:R-:W-:-:S03]  /*141b0*/  VIADD R7, R0, 0x30 ;  /* 0x0000003000077836 */ /* 0x000fc60000000000 */
        /* <DEDUP_REMOVED lines=44> */
[----:B------:R0:W2:Y:S02]  /*14480*/  SHFL.IDX PT, R6, R4, 0x7, 0x181f ;  /* 0x00f81f0004067f89 */ /* 0x0000a400000e0000 */
[----:B------:R-:W-:Y:S02]  /*14490*/  @!P0 MOV R3, R7 ;  /* 0x0000000700038202 */ /* 0x000fe40000000f00 */
[----:B------:R0:W3:Y:S04]  /*144a0*/  SHFL.IDX PT, R14, R5, 0x7, 0x181f ;  /* 0x00f81f00050e7f89 */ /* 0x0000e800000e0000 */
[----:B------:R0:W-:Y:S04]  /*144b0*/  @!P0 LDGSTS.E.BYPASS.LTC128B.128 [R31+0x17400], desc[UR38][R2.64], !P2 ;  /* 0x17400000021f8fae */ /* 0x0001e8000d101d66 */
[----:B------:R0:W-:Y:S04]  /*144c0*/  @!P0 LDGSTS.E.BYPASS.LTC128B.128 [R31+0x1b400], desc[UR38][R2.64+0x80], !P3 ;  /* 0x1b400080021f8fae */ /* 0x0001e8000d901d66 */
[----:B------:R0:W-:Y:S04]  /*144d0*/  @!P0 LDGSTS.E.BYPASS.LTC128B.128 [R31+0x1f400], desc[UR38][R2.64+0x100], !P4 ;  /* 0x1f400100021f8fae */ /* 0x0001e8000e101d66 */
[----:B------:R0:W-:Y:S02]  /*144e0*/  @!P0 LDGSTS.E.BYPASS.LTC128B.128 [R31+0x23400], desc[UR38][R2.64+0x180], !P5 ;  /* 0x23400180021f8fae */ /* 0x0001e4000e901d66 */
.L_x_2354:
[----:B------:R-:W-:-:S05]  /*144f0*/  VIADD R0, R0, 0x70 ;  /* 0x0000007000007836 */ /* 0x000fca0000000000 */
[----:B------:R-:W-:-:S13]  /*14500*/  ISETP.GE.AND P0, PT, R0, UR37, PT ;  /* 0x0000002500007c0c */ /* 0x000fda000bf06270 */
[----:B0--3--:R-:W-:-:S05]  /*14510*/  @!P0 LEA R2, P1, R37, R14, 0x1 ;  /* 0x0000000e25028211 */ /* 0x009fca00078208ff */
        /* <DEDUP_REMOVED lines=10> */
.L_x_2280:
        /* <DEDUP_REMOVED lines=18> */
.L_x_2355:
[----:B------:R-:W-:Y:S05]  /*146e0*/  BSYNC B0 ;  /* 0x0000000000007941 */ /* 0x000fea0003800000 */
.L_x_2281:
[----:B------:R-:W-:-:S06]  /*146f0*/  UISETP.GE.AND UP0, UPT, UR45, 0x2, UPT ;  /* 0x000000022d00788c */ /* 0x000fcc000bf06270 */
[----:B------:R-:W-:-:S13]  /*14700*/  PLOP3.LUT P0, PT, PT, PT, UP0, 0x40, 0x0 ;  /* 0x000000000000781c */ /* 0x000fda0003f0e808 */
[----:B------:R-:W-:Y:S05]  /*14710*/  @P0 BRA `(.L_x_2283) ;  /* 0x0000000c00fc0947 */ /* 0x000fea0003800000 */
[----:B------:R-:W-:Y:S01]  /*14720*/  UIADD3 UR4, UR45, -0x2, URZ ;  /* 0xfffffffe2d047890 */ /* 0x000fe2000fffe03f */
[----:B------:R-:W-:Y:S01]  /*14730*/  BSSY B0, `(.L_x_2283) ;  /* 0x00000fd000007945 */ /* 0x000fe20003800000 */
[----:B------:R-:W-:Y:S01]  /*14740*/  IMAD.MOV.U32 R10, RZ, RZ, R26 ;  /* 0x000000ffff0a7224 */ /* 0x000fe200078e001a */
[----:B------:R-:W-:Y:S01]  /*14750*/  MOV R7, R23 ;  /* 0x0000001700077202 */ /* 0x000fe20000000f00 */
[----:B------:R-:W-:Y:S02]  /*14760*/  IMAD.MOV.U32 R27, RZ, RZ, R24 ;  /* 0x000000ffff1b7224 */ /* 0x000fe400078e0018 */
[----:B0-----:R-:W-:-:S07]  /*14770*/  IMAD.U32 R0, RZ, RZ, UR4 ;  /* 0x00000004ff007e24 */ /* 0x001fce000f8e00ff */
.L_x_2296:
[----:B------:R-:W0:Y:S01]  /*14780*/  S2R R2, SR_TID.X ;  /* 0x0000000000027919 */ /* 0x000e220000002100 */
[----:B------:R-:W2:Y:S01]  /*14790*/  LDC R3, c[0x0][0x430] ;  /* 0x00010c00ff037b82 */ /* 0x000ea20000000800 */
[----:B------:R-:W-:Y:S01]  /*147a0*/  IMAD R6, R0, 0x50, R32 ;  /* 0x0000005000067824 */ /* 0x000fe200078e0220 */
[----:B------:R-:W-:Y:S01]  /*147b0*/  LOP3.LUT P1, RZ, R16, 0x200, RZ, 0xc0, !PT ;  /* 0x0000020010ff7812 */ /* 0x000fe2000782c0ff */
[----:B------:R-:W-:Y:S01]  /*147c0*/  VIADD R23, R7, 0x1 ;  /* 0x0000000107177836 */ /* 0x000fe20000000000 */
[----:B--2---:R-:W-:Y:S01]  /*147d0*/  ISETP.NE.AND P0, PT, R3, 0x1, PT ;  /* 0x000000010300780c */ /* 0x004fe20003f05270 */
[----:B0-----:R-:W-:-:S05]  /*147e0*/  IMAD.SHL.U32 R2, R2, 0x10, RZ ;  /* 0x0000001002027824 */ /* 0x001fca00078e00ff */
[----:B------:R-:W-:-:S07]  /*147f0*/  LOP3.LUT R2, R36, 0x70, R2, 0xf8, !PT ;  /* 0x0000007024027812 */ /* 0x000fce00078ef802 */
[----:B------:R-:W0:Y:S01]  /*14800*/  @P0 LDC R3, c[0x0][0x434] ;  /* 0x00010d00ff030b82 */ /* 0x000e220000000800 */
[C---:B------:R-:W-:Y:S01]  /*14810*/  ISETP.GT.U32.AND P2, PT, R2.reuse, 0x4f, PT ;  /* 0x0000004f0200780c */ /* 0x040fe20003f44070 */
[----:B------:R-:W-:-:S06]  /*14820*/  IMAD.IADD R6, R2, 0x1, R6 ;  /* 0x0000000102067824 */ /* 0x000fcc00078e0206 */
[----:B------:R-:W2:Y:S01]  /*14830*/  @P0 LDC R9, c[0x0][0x438] ;  /* 0x00010e00ff090b82 */ /* 0x000ea20000000800 */
[----:B------:R-:W-:-:S07]  /*14840*/  IMAD.MOV.U32 R11, RZ, RZ, R6 ;  /* 0x000000ffff0b7224 */ /* 0x000fce00078e0006 */
[----:B------:R-:W3:Y:S01]  /*14850*/  @!P2 LDC.64 R4, c[0x0][0x428] ;  /* 0x00010a00ff04ab82 */ /* 0x000ee20000000a00 */
[----:B0-----:R-:W-:-:S05]  /*14860*/  @P0 IMAD.HI.U32 R2, R6, R3, RZ ;  /* 0x0000000306020227 */ /* 0x001fca00078e00ff */
[----:B--2---:R-:W-:Y:S02]  /*14870*/  @P0 SHF.R.U32.HI R11, RZ, R9, R2 ;  /* 0x00000009ff0b0219 */ /* 0x004fe40000011602 */
[----:B-1----:R-:W0:Y:S02]  /*14880*/  @!P2 LDC.64 R8, c[0x0][0x418] ;  /* 0x00010600ff08ab82 */ /* 0x002e240000000a00 */
[----:B------:R-:W-:Y:S01]  /*14890*/  @!P2 SHF.R.S32.HI R3, RZ, 0x1f, R11 ;  /* 0x0000001fff03a819 */ /* 0x000fe2000001140b */
[----:B---3--:R-:W-:-:S04]  /*148a0*/  @!P2 IMAD R2, R33, R4, RZ ;  /* 0x000000042102a224 */ /* 0x008fc800078e02ff */
[----:B------:R-:W-:Y:S01]  /*148b0*/  @!P2 IMAD R5, R29, R5, R2 ;  /* 0x000000051d05a224 */ /* 0x000fe200078e0202 */
[----:B------:R-:W-:-:S05]  /*148c0*/  @!P2 MOV R2, R11 ;  /* 0x0000000b0002a202 */ /* 0x000fca0000000f00 */
[----:B------:R-:W-:-:S04]  /*148d0*/  @!P2 IMAD.WIDE.U32 R2, R29, R4, R2 ;  /* 0x000000041d02a225 */ /* 0x000fc800078e0002 */
[----:B------:R-:W-:Y:S02]  /*148e0*/  @!P2 IMAD.IADD R3, R5, 0x1, R3 ;  /* 0x000000010503a824 */ /* 0x000fe400078e0203 */
[----:B------:R-:W-:Y:S01]  /*148f0*/  IMAD.MOV.U32 R4, RZ, RZ, RZ ;  /* 0x000000ffff047224 */ /* 0x000fe200078e00ff */
[----:B0-----:R-:W-:-:S04]  /*14900*/  @!P2 LEA R8, P0, R2, R8, 0x2 ;  /* 0x000000080208a211 */ /* 0x001fc800078010ff */
[----:B------:R-:W-:Y:S01]  /*14910*/  @!P2 LEA.HI.X R9, R2, R9, R3, 0x2, P0 ;  /* 0x000000090209a211 */ /* 0x000fe200000f1403 */
[----:B------:R-:W-:Y:S01]  /*14920*/  IMAD.MOV R5, RZ, RZ, -R11 ;  /* 0x000000ffff057224 */ /* 0x000fe200078e0a0b */
[----:B------:R-:W-:-:S03]  /*14930*/  ISETP.NE.AND P0, PT, R23, 0x2, PT ;  /* 0x000000021700780c */ /* 0x000fc60003f05270 */
[----:B------:R0:W5:Y:S01]  /*14940*/  @!P2 LDG.E R4, desc[UR38][R8.64] ;  /* 0x000000260804a981 */ /* 0x000162000c1e1900 */
[----:B------:R-:W-:Y:S05]  /*14950*/  YIELD ;  /* 0x0000000000007946 */ /* 0x000fea0003800000 */
[----:B------:R-:W-:Y:S01]  /*14960*/  ULDC UR4, c[0x0][0x430] ;  /* 0x00010c0000047ab9 */ /* 0x000fe20000000800 */
[----:B------:R-:W-:Y:S01]  /*14970*/  SEL R3, RZ, 0x1, P0 ;  /* 0x00000001ff037807 */ /* 0x000fe20000000000 */
[----:B------:R-:W-:Y:S01]  /*14980*/  IMAD R5, R5, UR4, R6 ;  /* 0x0000000405057c24 */ /* 0x000fe2000f8e0206 */
[----:B------:R-:W-:Y:S01]  /*14990*/  SEL R23, R23, RZ, P0 ;  /* 0x000000ff17177207 */ /* 0x000fe20000000000 */
[----:B------:R-:W-:Y:S01]  /*149a0*/  IMAD.MOV.U32 R24, RZ, RZ, R0 ;  /* 0x000000ffff187224 */ /* 0x000fe200078e0000 */
[----:B------:R-:W-:Y:S01]  /*149b0*/  LOP3.LUT R26, R10, R3, RZ, 0x3c, !PT ;  /* 0x000000030a1a7212 */ /* 0x000fe200078e3cff */
[----:B------:R-:W-:Y:S06]  /*149c0*/  @!P1 BRA `(.L_x_2284) ;  /* 0x0000000000049947 */ /* 0x000fec0003800000 */
[----:B------:R-:W-:Y:S01]  /*149d0*/  BPT.TRAP 0x1 ;  /* 0x000000040000795c */ /* 0x000fe20000300000 */
.L_x_2284:
[----:B------:R-:W-:Y:S01]  /*149e0*/  LEA R6, R23, R17, 0x3 ;  /* 0x0000001117067211 */ /* 0x000fe200078e18ff */
[----:B------:R-:W-:Y:S01]  /*149f0*/  BSSY B1, `(.L_x_2285) ;  /* 0x0000004000017945 */ /* 0x000fe20003800000 */
[----:B------:R-:W-:-:S04]  /*14a00*/  SHF.L.U32 R3, R26, 0x1f, RZ ;  /* 0x0000001f1a037819 */ /* 0x000fc800000006ff */
[----:B------:R-:W1:Y:S02]  /*14a10*/  SYNCS.PHASECHK.TRANS64.TRYWAIT P0, [R6+URZ+0x38840], R3 ;  /* 0x03884003060075a7 */ /* 0x000e64000800017f */
[----:B-1----:R-:W-:Y:S05]  /*14a20*/  @!P0 BRA `(.L_x_2286) ;  /* 0x0000002c00e88947 */ /* 0x002fea0003800000 */
.L_x_2356:
[----:B------:R-:W-:Y:S05]  /*14a30*/  BSYNC B1 ;  /* 0x0000000000017941 */ /* 0x000fea0003800000 */
.L_x_2285:
[----:B------:R-:W-:Y:S01]  /*14a40*/  SHF.R.S32.HI R21, RZ, 0x1f, R5 ;  /* 0x0000001fff157819 */ /* 0x000fe20000011405 */
[----:B------:R-:W-:Y:S01]  /*14a50*/  ULDC.64 UR4, c[0x0][0x300] ;  /* 0x0000c00000047ab9 */ /* 0x000fe20000000a00 */
[----:B-----5:R-:W-:Y:S01]  /*14a60*/  SHF.R.S32.HI R25, RZ, 0x1f, R4 ;  /* 0x0000001fff197819 */ /* 0x020fe20000011404 */
[----:B-1----:R-:W-:Y:S01]  /*14a70*/  IMAD.WIDE.U32 R2, R5, UR4, RZ ;  /* 0x0000000405027c25 */ /* 0x002fe2000f8e00ff */
[C---:B------:R-:W-:Y:S02]  /*14a80*/  LOP3.LUT P4, RZ, R16.reuse, 0x10, RZ, 0xc0, !PT ;  /* 0x0000001010ff7812 */ /* 0x040fe4000788c0ff */
[C---:B------:R-:W-:Y:S01]  /*14a90*/  LOP3.LUT P3, RZ, R16.reuse, 0x8, RZ, 0xc0, !PT ;  /* 0x0000000810ff7812 */ /* 0x040fe2000786c0ff */
[----:B------:R-:W-:Y:S01]  /*14aa0*/  IMAD R0, R21, UR4, RZ ;  /* 0x0000000415007c24 */ /* 0x000fe2000f8e02ff */
[C---:B------:R-:W-:Y:S02]  /*14ab0*/  LOP3.LUT P2, RZ, R16.reuse, 0x4, RZ, 0xc0, !PT ;  /* 0x0000000410ff7812 */ /* 0x040fe4000784c0ff */
[----:B------:R-:W-:Y:S01]  /*14ac0*/  LOP3.LUT P1, RZ, R16, 0x2, RZ, 0xc0, !PT ;  /* 0x0000000210ff7812 */ /* 0x000fe2000782c0ff */
[----:B0-----:R-:W-:Y:S01]  /*14ad0*/  IMAD R9, R5, UR5, R0 ;  /* 0x0000000505097c24 */ /* 0x001fe2000f8e0200 */
        /* <DEDUP_REMOVED lines=13> */
[----:B------:R-:W-:Y:S01]  /*14bb0*/  UMOV UR4, 0xffffffff ;  /* 0xffffffff00047882 */ /* 0x000fe20000000000 */
[----:B------:R-:W-:-:S03]  /*14bc0*/  IMAD R9, R23, 0x5000, R30 ;  /* 0x0000500017097824 */ /* 0x000fc600078e021e */
[----:B------:R-:W-:Y:S01]  /*14bd0*/  LEA.HI.X R20, R2, UR5, R3, 0x1, P0 ;  /* 0x0000000502147c11 */ /* 0x000fe200080f0c03 */
[----:B------:R-:W-:Y:S06]  /*14be0*/  BRA.DIV UR4, `(.L_x_2287) ;  /* 0x0000002e048c7947 */ /* 0x000fec000b800000 */
[----:B------:R-:W0:Y:S01]  /*14bf0*/  SHFL.IDX PT, R14, R8, RZ, 0x181f ;  /* 0x00181fff080e7589 */ /* 0x000e2200000e0000 */
[----:B------:R-:W-:Y:S01]  /*14c00*/  IMAD.SHL.U32 R0, R37, 0x2, RZ ;  /* 0x0000000225007824 */ /* 0x000fe200078e00ff */
[----:B------:R-:W-:Y:S02]  /*14c10*/  LEA R9, R9, R17, 0x1 ;  /* 0x0000001109097211 */ /* 0x000fe400078e08ff */
        /* <DEDUP_REMOVED lines=33> */
.L_x_2368:
[----:B0-2---:R-:W-:-:S05]  /*14e30*/  IADD3 R2, P0, R14, R0, RZ ;  /* 0x000000000e027210 */ /* 0x005fca0007f1e0ff */
[----:B-1----:R-:W-:Y:S01]  /*14e40*/  IMAD.X R3, RZ, RZ, R35, P0 ;  /* 0x000000ffff037224 */ /* 0x002fe200000e0623 */
[----:B------:R-:W-:-:S04]  /*14e50*/  PLOP3.LUT P0, PT, PT, PT, PT, 0x80, 0x0 ;  /* 0x000000000000781c */ /* 0x000fc80003f0f070 */
        /* <DEDUP_REMOVED lines=8> */
.L_x_2288:
        /* <DEDUP_REMOVED lines=10> */
.L_x_2289:
[----:B------:R1:W-:Y:S01]  /*14f80*/  SYNCS.ARRIVE.TRANS64.A1T0 RZ, [R6+URZ+0x38830], RZ ;  /* 0x038830ff06ff79a7 */ /* 0x0003e2000810003f */
[----:B------:R-:W-:Y:S05]  /*14f90*/  @!P2 BRA `(.L_x_2290) ;  /* 0x000000000004a947 */ /* 0x000fea0003800000 */
[----:B------:R-:W-:Y:S01]  /*14fa0*/  BPT.TRAP 0x1 ;  /* 0x000000040000795c */ /* 0x000fe20000300000 */
.L_x_2290:
[----:B0-----:R-:W-:Y:S01]  /*14fb0*/  SHF.L.U32 R3, R10, 0x1f, RZ ;  /* 0x0000001f0a037819 */ /* 0x001fe200000006ff */
[----:B-1----:R-:W-:Y:S01]  /*14fc0*/  IMAD R6, R7, 0x8, R17 ;  /* 0x0000000807067824 */ /* 0x002fe200078e0211 */
[----:B------:R-:W-:Y:S03]  /*14fd0*/  BSSY B1, `(.L_x_2291) ;  /* 0x0000003000017945 */ /* 0x000fe60003800000 */
[----:B------:R-:W0:Y:S02]  /*14fe0*/  SYNCS.PHASECHK.TRANS64.TRYWAIT P0, [R6+URZ+0x38860], R3 ;  /* 0x03886003060075a7 */ /* 0x000e24000800017f */
[----:B0-----:R-:W-:Y:S05]  /*14ff0*/  @!P0 BRA `(.L_x_2292) ;  /* 0x0000003000088947 */ /* 0x001fea0003800000 */
.L_x_2369:
[----:B------:R-:W-:Y:S05]  /*15000*/  BSYNC B1 ;  /* 0x0000000000017941 */ /* 0x000fea0003800000 */
.L_x_2291:
[----:B------:R-:W-:Y:S01]  /*15010*/  MOV R2, 0xffffffb0 ;  /* 0xffffffb000027802 */ /* 0x000fe20000000f00 */
[----:B------:R-:W-:Y:S01]  /*15020*/  UMOV UR4, 0xffffffff ;  /* 0xffffffff00047882 */ /* 0x000fe20000000000 */
[C---:B------:R-:W-:Y:S01]  /*15030*/  LOP3.LUT P4, RZ, R16.reuse, 0x100, RZ, 0xc0, !PT ;  /* 0x0000010010ff7812 */ /* 0x040fe2000788c0ff */
[----:B------:R-:W-:Y:S01]  /*15040*/  IMAD R7, R7, 0x5000, R30 ;  /* 0x0000500007077824 */ /* 0x000fe200078e021e */
[C---:B------:R-:W-:Y:S01]  /*15050*/  LOP3.LUT P3, RZ, R16.reuse, 0x80, RZ, 0xc0, !PT ;  /* 0x0000008010ff7812 */ /* 0x040fe2000786c0ff */
[----:B0-----:R-:W-:Y:S01]  /*15060*/  IMAD R3, R27, R2, UR36 ;  /* 0x000000241b037e24 */ /* 0x001fe2000f8e0202 */
[C---:B------:R-:W-:Y:S02]  /*15070*/  LOP3.LUT P2, RZ, R16.reuse, 0x40, RZ, 0xc0, !PT ;  /* 0x0000004010ff7812 */ /* 0x040fe4000784c0ff */
[----:B------:R-:W-:Y:S01]  /*15080*/  LOP3.LUT P1, RZ, R16, 0x20, RZ, 0xc0, !PT ;  /* 0x0000002010ff7812 */ /* 0x000fe2000782c0ff */
[----:B------:R-:W-:Y:S01]  /*15090*/  IMAD.IADD R8, R3, 0x1, -R36 ;  /* 0x0000000103087824 */ /* 0x000fe200078e0a24 */
[----:B------:R-:W-:Y:S11]  /*150a0*/  BRA.DIV UR4, `(.L_x_2293) ;  /* 0x0000002e04f07947 */ /* 0x000ff6000b800000 */
[----:B------:R-:W0:Y:S01]  /*150b0*/  SHFL.IDX PT, R14, R18, RZ, 0x181f ;  /* 0x00181fff120e7589 */ /* 0x000e2200000e0000 */
[----:B------:R-:W-:-:S03]  /*150c0*/  IMAD R7, R7, 0x2, R17 ;  /* 0x0000000207077824 */ /* 0x000fc600078e0211 */
        /* <DEDUP_REMOVED lines=49> */
.L_x_2381:
        /* <DEDUP_REMOVED lines=30> */
[----:B------:R-:W-:-:S04]  /*155c0*/  LEA R18, P0, R2, UR4, 0x1 ;  /* 0x0000000402127c11 */ /* 0x000fc8000f8008ff */
[----:B------:R-:W-:Y:S02]  /*155d0*/  LEA.HI.X R19, R2, UR5, R3, 0x1, P0 ;  /* 0x0000000502137c11 */ /* 0x000fe400080f0c03 */
[----:B------:R-:W-:-:S13]  /*155e0*/  PLOP3.LUT P0, PT, PT, PT, PT, 0x80, 0x0 ;  /* 0x000000000000781c */ /* 0x000fda0003f0f070 */
.L_x_2294:
        /* <DEDUP_REMOVED lines=10> */
.L_x_2295:
        /* <DEDUP_REMOVED lines=8> */
.L_x_2283:
[----:B0-----:R-:W0:Y:S01]  /*15710*/  S2R R0, SR_TID.X ;  /* 0x0000000000007919 */ /* 0x001e220000002100 */
[----:B------:R-:W-:Y:S01]  /*15720*/  BSSY B0, `(.L_x_2297) ;  /* 0x0000010000007945 */ /* 0x000fe20003800000 */
[----:B0-----:R-:W-:-:S04]  /*15730*/  LOP3.LUT R0, R0, 0x7f, RZ, 0xc0, !PT ;  /* 0x0000007f00007812 */ /* 0x001fc800078ec0ff */
[----:B------:R-:W-:-:S13]  /*15740*/  ISETP.NE.AND P2, PT, R0, RZ, PT ;  /* 0x000000ff0000720c */ /* 0x000fda0003f45270 */
[----:B------:R-:W-:Y:S05]  /*15750*/  @P2 BRA `(.L_x_2298) ;  /* 0x0000000000302947 */ /* 0x000fea0003800000 */
[----:B------:R-:W0:Y:S01]  /*15760*/  S2R R7, SR_LANEID ;  /* 0x0000000000077919 */ /* 0x000e220000000000 */
[----:B------:R-:W-:Y:S01]  /*15770*/  VOTEU.ANY UR4, UPT, PT ;  /* 0x0000000000047886 */ /* 0x000fe200038e0100 */
[----:B------:R-:W2:Y:S01]  /*15780*/  LDC.64 R2, c[0x0][0xc80] ;  /* 0x00032000ff027b82 */ /* 0x000ea20000000a00 */
[----:B------:R-:W0:Y:S08]  /*15790*/  FLO.U32 R0, UR4 ;  /* 0x0000000400007d00 */ /* 0x000e3000080e0000 */
[----:B------:R-:W2:Y:S01]  /*157a0*/  POPC R5, UR4 ;  /* 0x0000000400057d09 */ /* 0x000ea20008000000 */
[----:B0-----:R-:W-:-:S13]  /*157b0*/  ISETP.EQ.U32.AND P0, PT, R0, R7, PT ;  /* 0x000000070000720c */ /* 0x001fda0003f02070 */
[----:B--2---:R-:W2:Y:S01]  /*157c0*/  @P0 ATOMG.E.ADD.STRONG.GPU PT, R3, desc[UR38][R2.64], R5 ;  /* 0x00000005020309a8 */ /* 0x004ea200081ee1e6 */
[----:B------:R-:W0:Y:S02]  /*157d0*/  S2R R4, SR_LTMASK ;  /* 0x0000000000047919 */ /* 0x000e240000003900 */
[----:B0-----:R-:W-:-:S04]  /*157e0*/  LOP3.LUT R4, R4, UR4, RZ, 0xc0, !PT ;  /* 0x0000000404047c12 */ /* 0x001fc8000f8ec0ff */
[----:B------:R-:W0:Y:S01]  /*157f0*/  POPC R7, R4 ;  /* 0x0000000400077309 */ /* 0x000e220000000000 */
[----:B--2---:R-:W0:Y:S02]  /*15800*/  SHFL.IDX PT, R0, R3, R0, 0x1f ;  /* 0x00001f0003007589 */ /* 0x004e2400000e0000 */
[----:B0-----:R-:W-:-:S07]  /*15810*/  IADD3 R34, R0, UR46, R7 ;  /* 0x0000002e00227c10 */ /* 0x001fce000fffe007 */
.L_x_2298:
[----:B------:R-:W-:Y:S05]  /*15820*/  BSYNC B0 ;  /* 0x0000000000007941 */ /* 0x000fea0003800000 */
.L_x_2297:
[----:B------:R-:W-:-:S13]  /*15830*/  LOP3.LUT P0, RZ, R16, 0x200, RZ, 0xc0, !PT ;  /* 0x0000020010ff7812 */ /* 0x000fda000780c0ff */
[----:B------:R-:W-:Y:S05]  /*15840*/  @!P0 BRA `(.L_x_2299) ;  /* 0x0000000000048947 */ /* 0x000fea0003800000 */
[----:B------:R-:W-:Y:S01]  /*15850*/  BPT.TRAP 0x1 ;  /* 0x000000040000795c */ /* 0x000fe20000300000 */
.L_x_2299:
[----:B------:R-:W-:Y:S01]  /*15860*/  IMAD R4, R23, 0x8, R17 ;  /* 0x0000000817047824 */ /* 0x000fe200078e0211 */
[----:B------:R-:W-:Y:S01]  /*15870*/  SHF.L.U32 R3, R26, 0x1f, RZ ;  /* 0x0000001f1a037819 */ /* 0x000fe200000006ff */
[----:B------:R-:W-:Y:S01]  /*15880*/  IMAD.MOV.U32 R5, RZ, RZ, -0x50 ;  /* 0xffffffb0ff057424 */ /* 0x000fe200078e00ff */
[----:B------:R-:W-:Y:S02]  /*15890*/  BSSY B0, `(.L_x_2300) ;  /* 0x0000004000007945 */ /* 0x000fe40003800000 */
[----:B------:R-:W0:Y:S01]  /*158a0*/  SYNCS.PHASECHK.TRANS64.TRYWAIT P0, [R4+URZ+0x38860], R3 ;  /* 0x03886003040075a7 */ /* 0x000e22000800017f */
[----:B------:R-:W-:Y:S01]  /*158b0*/  IMAD R5, R24, R5, UR36 ;  /* 0x0000002418057e24 */ /* 0x000fe2000f8e0205 */
[----:B0-----:R-:W-:Y:S06]  /*158c0*/  @!P0 BRA `(.L_x_2301) ;  /* 0x0000002c00b08947 */ /* 0x001fec0003800000 */
.L_x_2382:
[----:B------:R-:W-:Y:S05]  /*158d0*/  BSYNC B0 ;  /* 0x0000000000007941 */ /* 0x000fea0003800000 */
.L_x_2300:
[----:B------:R-:W-:Y:S01]  /*158e0*/  UMOV UR4, 0xffffffff ;  /* 0xffffffff00047882 */ /* 0x000fe20000000000 */
[C---:B------:R-:W-:Y:S01]  /*158f0*/  LOP3.LUT P5, RZ, R16.reuse, 0x100, RZ, 0xc0, !PT ;  /* 0x0000010010ff7812 */ /* 0x040fe200078ac0ff */
[----:B-1----:R-:W-:Y:S01]  /*15900*/  IMAD R8, R23, 0x5000, R30 ;  /* 0x0000500017087824 */ /* 0x002fe200078e021e */
[C---:B------:R-:W-:Y:S01]  /*15910*/  LOP3.LUT P4, RZ, R16.reuse, 0x80, RZ, 0xc0, !PT ;  /* 0x0000008010ff7812 */ /* 0x040fe2000788c0ff */
[----:B------:R-:W-:Y:S01]  /*15920*/  IMAD.IADD R5, R5, 0x1, -R36 ;  /* 0x0000000105057824 */ /* 0x000fe200078e0a24 */
[C---:B------:R-:W-:Y:S02]  /*15930*/  LOP3.LUT P3, RZ, R16.reuse, 0x40, RZ, 0xc0, !PT ;  /* 0x0000004010ff7812 */ /* 0x040fe4000786c0ff */
[----:B------:R-:W-:Y:S01]  /*15940*/  LOP3.LUT P1, RZ, R16, 0x20, RZ, 0xc0, !PT ;  /* 0x0000002010ff7812 */ /* 0x000fe2000782c0ff */
[----:B------:R-:W-:-:S12]  /*15950*/  BRA.DIV UR4, `(.L_x_2302) ;  /* 0x0000002e04a07947 */ /* 0x000fd8000b800000 */
[----:B------:R-:W1:Y:S01]  /*15960*/  SHFL.IDX PT, R14, R18, RZ, 0x181f ;  /* 0x00181fff120e7589 */ /* 0x000e6200000e0000 */
[----:B------:R-:W-:-:S03]  /*15970*/  SHF.L.U32 R6, R37, 0x1, RZ ;  /* 0x0000000125067819 */ /* 0x000fc600000006ff */
        /* <DEDUP_REMOVED lines=15> */
[----:B------:R-:W0:Y:S03]  /*15a70*/  SHFL.IDX PT, R14, R18, 0x2, 0x181f ;  /* 0x00581f00120e7f89 */ /* 0x000e2600000e0000 */
[----:B------:R-:W-:Y:S01]  /*15a80*/  IMAD.X R3, RZ, RZ, R7, P0 ;  /* 0x000000ffff037224 */ /* 0x000fe200000e0607 */
[----:B------:R-:W-:Y:S01]  /*15a90*/  ISETP.LT.OR P0, PT, R5, 0x11, P5 ;  /* 0x000000110500780c */ /* 0x000fe20002f01670 */
[----:B------:R-:W1:-:S12]  /*15aa0*/  SHFL.IDX PT, R7, R19, 0x2, 0x181f ;  /* 0x00581f0013077f89 */ /* 0x000e5800000e0000 */
        /* <DEDUP_REMOVED lines=8> */
[----:B------:R-:W0:Y:S03]  /*15b30*/  SHFL.IDX PT, R14, R18, 0x3, 0x181f ;  /* 0x00781f00120e7f89 */ /* 0x000e2600000e0000 */
[----:B-1----:R-:W-:Y:S01]  /*15b40*/  IMAD.X R3, RZ, RZ, R7, P0 ;  /* 0x000000ffff037224 */ /* 0x002fe200000e0607 */
        /* <DEDUP_REMOVED lines=21> */
.L_x_2394:
[----:B0--3--:R-:W-:-:S04]  /*15ca0*/  IADD3 R2, P0, R14, R6, RZ ;  /* 0x000000060e027210 */ /* 0x009fc80007f1e0ff */
[----:B------:R-:W-:Y:S02]  /*15cb0*/  IADD3.X R3, RZ, R19, RZ, P0, !PT ;  /* 0x00000013ff037210 */ /* 0x000fe400007fe4ff */
        /* <DEDUP_REMOVED lines=13> */
.L_x_2303:
        /* <DEDUP_REMOVED lines=10> */
.L_x_2304:
[----:B------:R1:W-:Y:S01]  /*15e30*/  SYNCS.ARRIVE.TRANS64.A1T0 RZ, [R4+URZ+0x38850], RZ ;  /* 0x038850ff04ff79a7 */ /* 0x0003e2000810003f */
[----:B------:R-:W-:-:S05]  /*15e40*/  VIADD R23, R23, 0x1 ;  /* 0x0000000117177836 */ /* 0x000fca0000000000 */
[----:B------:R-:W-:-:S04]  /*15e50*/  ISETP.NE.AND P0, PT, R23, 0x2, PT ;  /* 0x000000021700780c */ /* 0x000fc80003f05270 */
[----:B0-----:R-:W-:Y:S02]  /*15e60*/  SEL R3, RZ, 0x1, P0 ;  /* 0x00000001ff037807 */ /* 0x001fe40000000000 */
[----:B------:R-:W-:Y:S02]  /*15e70*/  SEL R23, R23, RZ, P0 ;  /* 0x000000ff17177207 */ /* 0x000fe40000000000 */
[----:B-1----:R-:W-:-:S07]  /*15e80*/  LOP3.LUT R26, R26, R3, RZ, 0x3c, !PT ;  /* 0x000000031a1a7212 */ /* 0x002fce00078e3cff */
.L_x_2262:
[----:B------:R-:W-:Y:S05]  /*15e90*/  BSYNC B7 ;  /* 0x0000000000077941 */ /* 0x000fea0003800000 */
.L_x_2260:
        /* <DEDUP_REMOVED lines=11> */
.L_x_2305:
[----:B------:R-:W-:-:S03]  /*15f50*/  UMOV UR4, 0xffffffff ;  /* 0xffffffff00047882 */ /* 0x000fc60000000000 */
[----:B------:R-:W-:Y:S05]  /*15f60*/  BRA.DIV UR4, `(.L_x_2307) ;  /* 0x00000032040c7947 */ /* 0x000fea000b800000 */
[----:B------:R0:W1:Y:S02]  /*15f70*/  SHFL.IDX PT, R14, R34, RZ, 0x1f ;  /* 0x00001fff220e7589 */ /* 0x00006400000e0000 */
.L_x_2397:
        /* <DEDUP_REMOVED lines=8> */
.L_x_2306:
[----:B------:R-:W-:Y:S02]  /*16000*/  ULDC UR4, c[0x0][0xc38] ;  /* 0x00030e0000047ab9 */ /* 0x000fe40000000800 */
[----:B-1----:R-:W-:-:S13]  /*16010*/  ISETP.GE.AND P0, PT, R34, UR4, PT ;  /* 0x0000000422007c0c */ /* 0x002fda000bf06270 */
[----:B------:R-:W-:Y:S05]  /*16020*/  @!P0 BRA `(.L_x_2308) ;  /* 0xffffffc400648947 */ /* 0x000fea000383ffff */
.L_x_2257:
[----:B------:R-:W2:Y:S01]  /*16030*/  LDL.LU R0, [R1] ;  /* 0x0000000001007983 */ /* 0x000ea20000300800 */
[----:B------:R-:W-:Y:S01]  /*16040*/  BSSY B0, `(.L_x_2309) ;  /* 0x000000b000007945 */ /* 0x000fe20003800000 */
[----:B------:R-:W1:Y:S01]  /*16050*/  S2R R5, SR_CgaCtaId ;  /* 0x0000000000057919 */ /* 0x000e620000008800 */
[----:B--2---:R-:W-:-:S05]  /*16060*/  VIADD R0, R0, 0x1 ;  /* 0x0000000100007836 */ /* 0x004fca0000000000 */
        /* <DEDUP_REMOVED lines=8> */
.L_x_2398:
[----:B------:R-:W-:Y:S05]  /*160f0*/  BSYNC B0 ;  /* 0x0000000000007941 */ /* 0x000fea0003800000 */
.L_x_2309:
[----:B------:R-:W-:-:S03]  /*16100*/  UMOV UR4, 0xffffffff ;  /* 0xffffffff00047882 */ /* 0x000fc60000000000 */
[----:B------:R-:W-:Y:S05]  /*16110*/  BRA.DIV UR4, `(.L_x_2311) ;  /* 0x0000002e04dc7947 */ /* 0x000fea000b800000 */
[----:B-1----:R-:W1:Y:S02]  /*16120*/  S2R R0, SR_TID.X ;  /* 0x0000000000007919 */ /* 0x002e640000002100 */
[----:B-1----:R-:W-:-:S04]  /*16130*/  SHF.R.U32.HI R0, RZ, 0x5, R0 ;  /* 0x00000005ff007819 */ /* 0x002fc80000011600 */
[----:B------:R-:W-:-:S05]  /*16140*/  LOP3.LUT R0, R0, 0x3, RZ, 0xc0, !PT ;  /* 0x0000000300007812 */ /* 0x000fca00078ec0ff */
[----:B------:R1:W2:Y:S02]  /*16150*/  SHFL.IDX PT, R14, R0, RZ, 0x1f ;  /* 0x00001fff000e7589 */ /* 0x0002a400000e0000 */
.L_x_2401:
[----:B--2---:R-:W-:Y:S01]  /*16160*/  ISETP.NE.AND P0, PT, R14, RZ, PT ;  /* 0x000000ff0e00720c */ /* 0x004fe20003f05270 */
[----:B------:R-:W-:-:S12]  /*16170*/  BSSY B0, `(.L_x_2312) ;  /* 0x0000026000007945 */ /* 0x000fd80003800000 */
[----:B------:R-:W-:Y:S05]  /*16180*/  @P0 BRA `(.L_x_2313) ;  /* 0x0000000000900947 */ /* 0x000fea0003800000 */
[----:B------:R-:W-:-:S03]  /*16190*/  UMOV UR4, 0xffffffff ;  /* 0xffffffff00047882 */ /* 0x000fc60000000000 */
[----:B------:R-:W-:Y:S05]  /*161a0*/  BRA.DIV UR4, `(.L_x_2314) ;  /* 0x0000002e04ec7947 */ /* 0x000fea000b800000 */
[----:B------:R-:W-:-:S13]  /*161b0*/  ELECT P6, URZ, PT ;  /* 0x00000000003f782f */ /* 0x000fda00038c0000 */
.L_x_2404:
[----:B------:R-:W-:Y:S05]  /*161c0*/  @!P6 BRA `(.L_x_2313) ;  /* 0x000000000080e947 */ /* 0x000fea0003800000 */
[----:B-1----:R-:W2:Y:S02]  /*161d0*/  LDL R0, [R1+0x4] ;  /* 0x0000040001007983 */ /* 0x002ea40000100800 */
[----:B--2---:R-:W-:-:S13]  /*161e0*/  R2UR UR4, R0 ;  /* 0x00000000000472ca */ /* 0x004fda00000e0000 */
[----:B------:R-:W-:-:S06]  /*161f0*/  ULOP3.LUT UR4, UR4, 0x2, URZ, 0xfc, !UPT ;  /* 0x0000000204047892 */ /* 0x000fcc000f8efc3f */
[----:B------:R-:W-:-:S04]  /*16200*/  MOV R0, UR4 ;  /* 0x0000000400007c02 */ /* 0x000fc80008000f00 */
[----:B------:R-:W-:-:S13]  /*16210*/  ISETP.NE.AND P0, PT, R0, 0x3, PT ;  /* 0x000000030000780c */ /* 0x000fda0003f05270 */
[----:B------:R-:W-:Y:S05]  /*16220*/  @!P0 BRA `(.L_x_2315) ;  /* 0x0000000000048947 */ /* 0x000fea0003800000 */
[----:B------:R-:W-:Y:S01]  /*16230*/  BPT.TRAP 0x1 ;  /* 0x000000040000795c */ /* 0x000fe20000300000 */
.L_x_2315:
[C---:B------:R-:W-:Y:S01]  /*16240*/  IMAD R5, R23.reuse, 0x8, R4 ;  /* 0x0000000817057824 */ /* 0x040fe200078e0204 */
[----:B------:R-:W-:Y:S01]  /*16250*/  SHF.L.U32 R0, R26, 0x1f, RZ ;  /* 0x0000001f1a007819 */ /* 0x000fe200000006ff */
[----:B------:R-:W-:-:S03]  /*16260*/  VIADD R23, R23, 0x1 ;  /* 0x0000000117177836 */ /* 0x000fc60000000000 */
[----:B------:R-:W1:Y:S02]  /*16270*/  SYNCS.PHASECHK.TRANS64.TRYWAIT P1, [R5+URZ+0x38840], R0 ;  /* 0x03884000050075a7 */ /* 0x000e64000802017f */
[----:B------:R-:W-:-:S04]  /*16280*/  ISETP.NE.AND P2, PT, R23, 0x2, PT ;  /* 0x000000021700780c */ /* 0x000fc80003f45270 */
[----:B------:R-:W-:Y:S01]  /*16290*/  SEL R3, RZ, 0x1, P2 ;  /* 0x00000001ff037807 */ /* 0x000fe20001000000 */
[----:B-1----:R-:W-:Y:S08]  /*162a0*/  @!P1 BRA `(.L_x_2316) ;  /* 0x0000002c00cc9947 */ /* 0x002ff00003800000 */
.L_x_2405:
[----:B------:R-:W-:Y:S02]  /*162b0*/  SEL R23, R23, RZ, P2 ;  /* 0x000000ff17177207 */ /* 0x000fe40001000000 */
[----:B------:R-:W-:Y:S01]  /*162c0*/  LOP3.LUT R2, R26, R3, RZ, 0x3c, !PT ;  /* 0x000000031a027212 */ /* 0x000fe200078e3cff */
[----:B------:R-:W-:Y:S06]  /*162d0*/  @!P0 BRA `(.L_x_2317) ;  /* 0x0000000000048947 */ /* 0x000fec0003800000 */
[----:B------:R-:W-:Y:S01]  /*162e0*/  BPT.TRAP 0x1 ;  /* 0x000000040000795c */ /* 0x000fe20000300000 */
.L_x_2317:
[----:B------:R-:W-:Y:S01]  /*162f0*/  IMAD R23, R23, 0x8, R4 ;  /* 0x0000000817177824 */ /* 0x000fe200078e0204 */
[----:B------:R-:W-:-:S04]  /*16300*/  SHF.L.U32 R2, R2, 0x1f, RZ ;  /* 0x0000001f02027819 */ /* 0x000fc800000006ff */
[----:B------:R-:W2:Y:S02]  /*16310*/  SYNCS.PHASECHK.TRANS64.TRYWAIT P1, [R23+URZ+0x38840], R2 ;  /* 0x03884002170075a7 */ /* 0x000ea4000802017f */
[----:B--2---:R-:W-:Y:S05]  /*16320*/  @!P1 BRA `(.L_x_2318) ;  /* 0x0000002c00c09947 */ /* 0x004fea0003800000 */
.L_x_2406:
[----:B------:R-:W-:Y:S05]  /*16330*/  @!P0 BRA `(.L_x_2319) ;  /* 0x0000000000048947 */ /* 0x000fea0003800000 */
[----:B------:R-:W-:Y:S01]  /*16340*/  BPT.TRAP 0x1 ;  /* 0x000000040000795c */ /* 0x000fe20000300000 */
.L_x_2319:
[----:B------:R-:W3:Y:S02]  /*16350*/  SYNCS.PHASECHK.TRANS64.TRYWAIT P1, [R5+URZ+0x38860], R0 ;  /* 0x03886000050075a7 */ /* 0x000ee4000802017f */
[----:B---3--:R-:W-:Y:S05]  /*16360*/  @!P1 BRA `(.L_x_2320) ;  /* 0x0000002c00c49947 */ /* 0x008fea0003800000 */
.L_x_2407:
[----:B------:R-:W-:Y:S05]  /*16370*/  @!P0 BRA `(.L_x_2321) ;  /* 0x0000000000048947 */ /* 0x000fea0003800000 */
[----:B------:R-:W-:Y:S01]  /*16380*/  BPT.TRAP 0x1 ;  /* 0x000000040000795c */ /* 0x000fe20000300000 */
.L_x_2321:
[----:B----4-:R4:W0:Y:S02]  /*16390*/  SYNCS.PHASECHK.TRANS64.TRYWAIT P0, [R23+URZ+0x38860], R2 ;  /* 0x03886002170075a7 */ /* 0x010824000800017f */
[----:B0-----:R-:W-:Y:S05]  /*163a0*/  @!P0 NANOSLEEP.SYNCS 0x989680 ;  /* 0x009896800000895d */ /* 0x001fea0003900000 */
[----:B------:R-:W0:Y:S02]  /*163b0*/  @!P0 SYNCS.PHASECHK.TRANS64 P0, [R23+URZ+0x38860], R2 ;  /* 0x03886002170085a7 */ /* 0x000e24000800007f */
[----:B0-----:R-:W-:Y:S05]  /*163c0*/  @!P0 BRA `(.L_x_2321) ;  /* 0xfffffffc00f08947 */ /* 0x001fea000383ffff */
.L_x_2313:
[----:B------:R-:W-:Y:S05]  /*163d0*/  BSYNC B0 ;  /* 0x0000000000007941 */ /* 0x000fea0003800000 */
.L_x_2312:
[----:B------:R-:W-:Y:S05]  /*163e0*/  EXIT ;  /* 0x000000000000794d */ /* 0x000fea0003800000 */
.L_x_2204:
[----:B------:R-:W-:-:S13]  /*163f0*/  R2UR UR4, R16 ;  /* 0x00000000100472ca */ /* 0x000fda00000e0000 */
[----:B0-----:R-:W-:-:S04]  /*16400*/  IMAD.U32 R3, RZ, RZ, UR4 ;  /* 0x00000004ff037e24 */ /* 0x001fc8000f8e00ff */
[----:B------:R0:W1:Y:S03]  /*16410*/  SYNCS.PHASECHK.TRANS64.TRYWAIT P1, [R3+URZ+0x38800], R0 ;  /* 0x03880000030075a7 */ /* 0x000066000802017f */
[----:B-1----:R-:W-:Y:S05]  /*16420*/  @!P1 NANOSLEEP.SYNCS 0x989680 ;  /* 0x009896800000995d */ /* 0x002fea0003900000 */
[----:B------:R-:W1:Y:S02]  /*16430*/  @!P1 SYNCS.PHASECHK.TRANS64 P1, [R3+URZ+0x38800], R0 ;  /* 0x03880000030095a7 */ /* 0x000e64000802007f */
[----:B-1----:R-:W-:Y:S05]  /*16440*/  @!P1 BRA `(.L_x_2204) ;  /* 0xfffffffc00e89947 */ /* 0x002fea000383ffff */
[----:B------:R-:W-:Y:S05]  /*16450*/  BRA `(.L_x_2322) ;  /* 0xfffffeb400387947 */ /* 0x000fea000383ffff */
.L_x_2208:
[----:B-1----:R1:W2:Y:S02]  /*16460*/  SYNCS.PHASECHK.TRANS64.TRYWAIT P1, [R0+URZ+0x38830], R3 ;  /* 0x03883003000075a7 */ /* 0x0022a4000802017f */
[----:B--2---:R-:W-:Y:S05]  /*16470*/  @!P1 NANOSLEEP.SYNCS 0x989680 ;  /* 0x009896800000995d */ /* 0x004fea0003900000 */
[----:B------:R-:W2:Y:S02]  /*16480*/  @!P1 SYNCS.PHASECHK.TRANS64 P1, [R0+URZ+0x38830], R3 ;  /* 0x03883003000095a7 */ /* 0x000ea4000802007f */
[----:B--2---:R-:W-:Y:S05]  /*16490*/  @!P1 BRA `(.L_x_2208) ;  /* 0xfffffffc00f09947 */ /* 0x004fea000383ffff */
[----:B------:R-:W-:Y:S05]  /*164a0*/  BRA `(.L_x_2207) ;  /* 0xfffffeb4005c7947 */ /* 0x000fea000383ffff */
.L_x_2214:
[----:B------:R-:W-:-:S13]  /*164b0*/  R2UR UR4, R3 ;  /* 0x00000000030472ca */ /* 0x000fda00000e0000 */
[----:B-1----:R-:W-:-:S04]  /*164c0*/  IMAD.U32 R153, RZ, RZ, UR4 ;  /* 0x00000004ff997e24 */ /* 0x002fc8000f8e00ff */
[----:B------:R1:W2:Y:S03]  /*164d0*/  SYNCS.PHASECHK.TRANS64.TRYWAIT P1, [R153+URZ+0x38830], R4 ;  /* 0x03883004990075a7 */ /* 0x0002a6000802017f */
[----:B--2---:R-:W-:Y:S05]  /*164e0*/  @!P1 NANOSLEEP.SYNCS 0x989680 ;  /* 0x009896800000995d */ /* 0x004fea0003900000 */
[----:B------:R-:W2:Y:S02]  /*164f0*/  @!P1 SYNCS.PHASECHK.TRANS64 P1, [R153+URZ+0x38830], R4 ;  /* 0x03883004990095a7 */ /* 0x000ea4000802007f */
[----:B--2---:R-:W-:Y:S05]  /*16500*/  @!P1 BRA `(.L_x_2214) ;  /* 0xfffffffc00e89947 */ /* 0x004fea000383ffff */
[----:B------:R-:W-:Y:S05]  /*16510*/  BRA `(.L_x_2213) ;  /* 0xfffffef800187947 */ /* 0x000fea000383ffff */
.L_x_2218:
[----:B--2---:R-:W-:-:S04]  /*16520*/  MOV R2, UR4 ;  /* 0x0000000400027c02 */ /* 0x004fc80008000f00 */
[----:B------:R2:W3:Y:S03]  /*16530*/  SYNCS.PHASECHK.TRANS64.TRYWAIT P1, [R2+URZ+0x38850], R0 ;  /* 0x03885000020075a7 */ /* 0x0004e6000802017f */
[----:B---3--:R-:W-:Y:S05]  /*16540*/  @!P1 NANOSLEEP.SYNCS 0x989680 ;  /* 0x009896800000995d */ /* 0x008fea0003900000 */
[----:B------:R-:W3:Y:S02]  /*16550*/  @!P1 SYNCS.PHASECHK.TRANS64 P1, [R2+URZ+0x38850], R0 ;  /* 0x03885000020095a7 */ /* 0x000ee4000802007f */
[----:B---3--:R-:W-:Y:S05]  /*16560*/  @!P1 BRA `(.L_x_2218) ;  /* 0xfffffffc00ec9947 */ /* 0x008fea000383ffff */
[----:B------:R-:W-:Y:S05]  /*16570*/  BRA `(.L_x_2217) ;  /* 0xffffff1c006c7947 */ /* 0x000fea000383ffff */
.L_x_2226:
[----:B-1----:R-:W-:-:S04]  /*16580*/  IMAD.U32 R4, RZ, RZ, UR4 ;  /* 0x00000004ff047e24 */ /* 0x002fc8000f8e00ff */
[----:B------:R1:W2:Y:S03]  /*16590*/  SYNCS.PHASECHK.TRANS64.TRYWAIT P1, [R4+URZ+0x38830], R3 ;  /* 0x03883003040075a7 */ /* 0x0002a6000802017f */
[----:B--2---:R-:W-:Y:S05]  /*165a0*/  @!P1 NANOSLEEP.SYNCS 0x989680 ;  /* 0x009896800000995d */ /* 0x004fea0003900000 */
[----:B------:R-:W2:Y:S02]  /*165b0*/  @!P1 SYNCS.PHASECHK.TRANS64 P1, [R4+URZ+0x38830], R3 ;  /* 0x03883003040095a7 */ /* 0x000ea4000802007f */
[----:B--2---:R-:W-:Y:S05]  /*165c0*/  @!P1 BRA `(.L_x_2226) ;  /* 0xfffffffc00ec9947 */ /* 0x004fea000383ffff */
[----:B------:R-:W-:Y:S05]  /*165d0*/  BRA `(.L_x_2225) ;  /* 0xffffff3800b07947 */ /* 0x000fea000383ffff */
.L_x_2230:
[----:B---3--:R-:W-:-:S04]  /*165e0*/  IMAD.U32 R2, RZ, RZ, UR4 ;  /* 0x00000004ff027e24 */ /* 0x008fc8000f8e00ff */
[----:B------:R3:W4:Y:S03]  /*165f0*/  SYNCS.PHASECHK.TRANS64.TRYWAIT P1, [R2+URZ+0x38850], R0 ;  /* 0x03885000020075a7 */ /* 0x000726000802017f */
[----:B----4-:R-:W-:Y:S05]  /*16600*/  @!P1 NANOSLEEP.SYNCS 0x989680 ;  /* 0x009896800000995d */ /* 0x010fea0003900000 */
[----:B------:R-:W4:Y:S02]  /*16610*/  @!P1 SYNCS.PHASECHK.TRANS64 P1, [R2+URZ+0x38850], R0 ;  /* 0x03885000020095a7 */ /* 0x000f24000802007f */
[----:B----4-:R-:W-:Y:S05]  /*16620*/  @!P1 BRA `(.L_x_2230) ;  /* 0xfffffffc00ec9947 */ /* 0x010fea000383ffff */
[----:B------:R-:W-:Y:S05]  /*16630*/  BRA `(.L_x_2229) ;  /* 0xffffff6400007947 */ /* 0x000fea000383ffff */
.L_x_2237:
[----:B-1----:R-:W-:-:S04]  /*16640*/  IMAD.U32 R7, RZ, RZ, UR7 ;  /* 0x00000007ff077e24 */ /* 0x002fc8000f8e00ff */
[----:B------:R1:W2:Y:S03]  /*16650*/  SYNCS.PHASECHK.TRANS64.TRYWAIT P1, [R7+URZ+0x38850], R0 ;  /* 0x03885000070075a7 */ /* 0x0002a6000802017f */
[----:B--2---:R-:W-:Y:S05]  /*16660*/  @!P1 NANOSLEEP.SYNCS 0x989680 ;  /* 0x009896800000995d */ /* 0x004fea0003900000 */
[----:B------:R-:W2:Y:S02]  /*16670*/  @!P1 SYNCS.PHASECHK.TRANS64 P1, [R7+URZ+0x38850], R0 ;  /* 0x03885000070095a7 */ /* 0x000ea4000802007f */
[----:B--2---:R-:W-:Y:S05]  /*16680*/  @!P1 BRA `(.L_x_2237) ;  /* 0xfffffffc00ec9947 */ /* 0x004fea000383ffff */
[----:B------:R-:W-:Y:S05]  /*16690*/  BRA `(.L_x_2236) ;  /* 0xffffff8000587947 */ /* 0x000fea000383ffff */
.L_x_2268:
[----:B------:R-:W2:Y:S01]  /*166a0*/  S2R R18, SR_TID.X ;  /* 0x0000000000127919 */ /* 0x000ea20000002100 */
[----:B------:R-:W-:Y:S01]  /*166b0*/  IMAD.MOV.U32 R12, RZ, RZ, RZ ;  /* 0x000000ffff0c7224 */ /* 0x000fe200078e00ff */
[----:B------:R-:W-:Y:S01]  /*166c0*/  MOV R11, 0x1f ;  /* 0x0000001f000b7802 */ /* 0x000fe20000000f00 */
[----:B------:R-:W-:Y:S01]  /*166d0*/  IMAD.MOV.U32 R15, RZ, RZ, -0x1 ;  /* 0xffffffffff0f7424 */ /* 0x000fe200078e00ff */
[----:B--2---:R-:W-:-:S04]  /*166e0*/  SHF.R.U32.HI R18, RZ, 0x5, R18 ;  /* 0x00000005ff127819 */ /* 0x004fc80000011612 */
[----:B------:R-:W-:-:S05]  /*166f0*/  LOP3.LUT R18, R18, 0x3, RZ, 0xc0, !PT ;  /* 0x0000000312127812 */ /* 0x000fca00078ec0ff */
[----:B------:R-:W-:-:S07]  /*16700*/  IMAD.MOV.U32 R13, RZ, RZ, R18 ;  /* 0x000000ffff0d7224 */ /* 0x000fce00078e0012 */
[----:B01---5:R-:W-:Y:S05]  /*16710*/  WARPSYNC.COLLECTIVE R15, `(.L_x_2323) ;  /* 0x000000000f087348 */ /* 0x023fea0003c00000 */
[----:B------:R2:W3:Y:S02]  /*16720*/  SHFL.IDX P6, R14, R13, R12, R11 ;  /* 0x0000000c0d0e7389 */ /* 0x0004e400000c000b */
[----:B0123-5:R-:W-:Y:S01]  /*16730*/  ENDCOLLECTIVE ;  /* 0x000000000000791b */ /* 0x02ffe20003800000 */
.L_x_2323:
[----:B------:R-:W-:Y:S05]  /*16740*/  BRA `(.L_x_2324) ;  /* 0xffffffc800187947 */ /* 0x000fea000383ffff */
.L_x_2271:
[----:B0-----:R0:W1:Y:S02]  /*16750*/  SYNCS.PHASECHK.TRANS64.TRYWAIT P0, [R0+URZ+0x38840], R3 ;  /* 0x03884003000075a7 */ /* 0x001064000800017f */
[----:B-1----:R-:W-:Y:S05]  /*16760*/  @!P0 NANOSLEEP.SYNCS 0x989680 ;  /* 0x009896800000895d */ /* 0x002fea0003900000 */
[----:B------:R-:W1:Y:S02]  /*16770*/  @!P0 SYNCS.PHASECHK.TRANS64 P0, [R0+URZ+0x38840], R3 ;  /* 0x03884003000085a7 */ /* 0x000e64000800007f */
[----:B-1----:R-:W-:Y:S05]  /*16780*/  @!P0 BRA `(.L_x_2271) ;  /* 0xfffffffc00f08947 */ /* 0x002fea000383ffff */
[----:B------:R-:W-:Y:S05]  /*16790*/  BRA `(.L_x_2325) ;  /* 0xffffffcc001c7947 */ /* 0x000fea000383ffff */
.L_x_2272:
        /* <DEDUP_REMOVED lines=8> */
.L_x_2327:
[----:B------:R-:W-:Y:S05]  /*16820*/  BSYNC B0 ;  /* 0x0000000000007941 */ /* 0x000fea0003800000 */
.L_x_2326:
[----:B------:R-:W-:Y:S01]  /*16830*/  IMAD.MOV.U32 R13, RZ, RZ, R4 ;  /* 0x000000ffff0d7224 */ /* 0x000fe200078e0004 */
[----:B------:R-:W-:Y:S01]  /*16840*/  MOV R2, R14 ;  /* 0x0000000e00027202 */ /* 0x000fe20000000f00 */
[----:B------:R-:W-:Y:S01]  /*16850*/  IMAD.MOV.U32 R12, RZ, RZ, RZ ;  /* 0x000000ffff0c7224 */ /* 0x000fe200078e00ff */
[C---:B------:R-:W-:Y:S01]  /*16860*/  LOP3.LUT P5, RZ, R16.reuse, 0x10, RZ, 0xc0, !PT ;  /* 0x0000001010ff7812 */ /* 0x040fe200078ac0ff */
[----:B------:R-:W-:Y:S01]  /*16870*/  IMAD.MOV.U32 R11, RZ, RZ, 0x181f ;  /* 0x0000181fff0b7424 */ /* 0x000fe200078e00ff */
[C---:B------:R-:W-:Y:S01]  /*16880*/  LOP3.LUT P4, RZ, R16.reuse, 0x8, RZ, 0xc0, !PT ;  /* 0x0000000810ff7812 */ /* 0x040fe2000788c0ff */
[----:B------:R-:W-:Y:S01]  /*16890*/  IMAD.MOV.U32 R15, RZ, RZ, -0x1 ;  /* 0xffffffffff0f7424 */ /* 0x000fe200078e00ff */
[C---:B------:R-:W-:Y:S02]  /*168a0*/  LOP3.LUT P3, RZ, R16.reuse, 0x4, RZ, 0xc0, !PT ;  /* 0x0000000410ff7812 */ /* 0x040fe4000786c0ff */
[----:B------:R-:W-:-:S13]  /*168b0*/  LOP3.LUT P2, RZ, R16, 0x2, RZ, 0xc0, !PT ;  /* 0x0000000210ff7812 */ /* 0x000fda000784c0ff */
[----:B------:R-:W-:Y:S05]  /*168c0*/  WARPSYNC.COLLECTIVE R15, `(.L_x_2328) ;  /* 0x000000000f087348 */ /* 0x000fea0003c00000 */
[----:B------:R0:W1:Y:S02]  /*168d0*/  SHFL.IDX P6, R14, R13, R12, R11 ;  /* 0x0000000c0d0e7389 */ /* 0x00006400000c000b */
[----:B01----:R-:W-:Y:S01]  /*168e0*/  ENDCOLLECTIVE ;  /* 0x000000000000791b */ /* 0x003fe20003800000 */
.L_x_2328:
[----:B------:R-:W-:Y:S01]  /*168f0*/  @P0 LEA R9, R5, R17, 0x1 ;  /* 0x0000001105090211 */ /* 0x000fe200078e08ff */
[----:B------:R-:W-:Y:S02]  /*16900*/  IMAD.MOV.U32 R13, RZ, RZ, R6 ;  /* 0x000000ffff0d7224 */ /* 0x000fe400078e0006 */
[----:B------:R-:W-:Y:S01]  /*16910*/  IMAD.MOV.U32 R12, RZ, RZ, 0x1 ;  /* 0x00000001ff0c7424 */ /* 0x000fe200078e00ff */
[----:B------:R-:W-:-:S05]  /*16920*/  @P0 LEA R14, P1, R37, R14, 0x1 ;  /* 0x0000000e250e0211 */ /* 0x000fca00078208ff */
[----:B------:R-:W-:Y:S02]  /*16930*/  @P0 IMAD.X R3, RZ, RZ, R2, P1 ;  /* 0x000000ffff030224 */ /* 0x000fe400008e0602 */
[----:B------:R-:W-:-:S07]  /*16940*/  @P0 IMAD.MOV.U32 R2, RZ, RZ, R14 ;  /* 0x000000ffff020224 */ /* 0x000fce00078e000e */
[----:B------:R-:W-:Y:S05]  /*16950*/  WARPSYNC.COLLECTIVE R15, `(.L_x_2329) ;  /* 0x000000000f087348 */ /* 0x000fea0003c00000 */
[----:B------:R0:W1:Y:S02]  /*16960*/  SHFL.IDX P6, R14, R13, R12, R11 ;  /* 0x0000000c0d0e7389 */ /* 0x00006400000c000b */
[----:B01----:R-:W-:Y:S01]  /*16970*/  ENDCOLLECTIVE ;  /* 0x000000000000791b */ /* 0x003fe20003800000 */
.L_x_2329:
        /* <DEDUP_REMOVED lines=13> */
.L_x_2330:
        /* <DEDUP_REMOVED lines=9> */
.L_x_2331:
        /* <DEDUP_REMOVED lines=9> */
[----:B------:R-:W-:Y:S02]  /*16b70*/  ISETP.GE.AND P0, PT, R7, 0x21, PT ;  /* 0x000000210700780c */ /* 0x000fe40003f06270 */
[----:B------:R-:W-:-:S11]  /*16b80*/  MOV R8, R14 ;  /* 0x0000000e00087202 */ /* 0x000fd60000000f00 */
[----:B0-----:R-:W-:Y:S05]  /*16b90*/  WARPSYNC.COLLECTIVE R15, `(.L_x_2332) ;  /* 0x000000000f087348 */ /* 0x001fea0003c00000 */
[----:B------:R1:W2:Y:S02]  /*16ba0*/  SHFL.IDX P6, R14, R13, R12, R11 ;  /* 0x0000000c0d0e7389 */ /* 0x0002a400000c000b */
[----:B012---:R-:W-:Y:S01]  /*16bb0*/  ENDCOLLECTIVE ;  /* 0x000000000000791b */ /* 0x007fe20003800000 */
.L_x_2332:
[----:B------:R-:W-:Y:S01]  /*16bc0*/  @P0 IMAD R21, R5, 0x2, R17 ;  /* 0x0000000205150824 */ /* 0x000fe200078e0211 */
[----:B------:R-:W-:Y:S01]  /*16bd0*/  MOV R13, R6 ;  /* 0x00000006000d7202 */ /* 0x000fe20000000f00 */
[----:B------:R-:W-:Y:S01]  /*16be0*/  IMAD.MOV.U32 R12, RZ, RZ, 0x3 ;  /* 0x00000003ff0c7424 */ /* 0x000fe200078e00ff */
[----:B------:R-:W-:-:S05]  /*16bf0*/  @P0 LEA R14, P1, R37, R14, 0x1 ;  /* 0x0000000e250e0211 */ /* 0x000fca00078208ff */
[----:B------:R-:W-:-:S08]  /*16c00*/  @P0 IMAD.MOV.U32 R2, RZ, RZ, R14 ;  /* 0x000000ffff020224 */ /* 0x000fd000078e000e */
[----:B------:R-:W-:Y:S05]  /*16c10*/  WARPSYNC.COLLECTIVE R15, `(.L_x_2333) ;  /* 0x000000000f087348 */ /* 0x000fea0003c00000 */
[----:B------:R0:W1:Y:S02]  /*16c20*/  SHFL.IDX P6, R14, R13, R12, R11 ;  /* 0x0000000c0d0e7389 */ /* 0x00006400000c000b */
[----:B01----:R-:W-:Y:S01]  /*16c30*/  ENDCOLLECTIVE ;  /* 0x000000000000791b */ /* 0x003fe20003800000 */
.L_x_2333:
[----:B------:R-:W-:-:S04]  /*16c40*/  @P0 IMAD.X R9, RZ, RZ, R8, P1 ;  /* 0x000000ffff090224 */ /* 0x000fc800008e0608 */
[----:B------:R-:W-:-:S05]  /*16c50*/  @P0 IMAD.MOV.U32 R3, RZ, RZ, R9 ;  /* 0x000000ffff030224 */ /* 0x000fca00078e0009 */
        /* <DEDUP_REMOVED lines=8> */
[----:B------:R-:W-:Y:S01]  /*16ce0*/  IMAD.MOV.U32 R8, RZ, RZ, R14 ;  /* 0x000000ffff087224 */ /* 0x000fe200078e000e */
[----:B------:R-:W-:-:S13]  /*16cf0*/  ISETP.GE.AND P0, PT, R7, 0x31, PT ;  /* 0x000000310700780c */ /* 0x000fda0003f06270 */
[----:B0-----:R-:W-:Y:S05]  /*16d00*/  WARPSYNC.COLLECTIVE R15, `(.L_x_2334) ;  /* 0x000000000f087348 */ /* 0x001fea0003c00000 */
[----:B------:R1:W2:Y:S02]  /*16d10*/  SHFL.IDX P6, R14, R13, R12, R11 ;  /* 0x0000000c0d0e7389 */ /* 0x0002a400000c000b */
[----:B012---:R-:W-:Y:S01]  /*16d20*/  ENDCOLLECTIVE ;  /* 0x000000000000791b */ /* 0x007fe20003800000 */
.L_x_2334:
        /* <DEDUP_REMOVED lines=9> */
.L_x_2335:
        /* <DEDUP_REMOVED lines=9> */
[----:B------:R-:W-:-:S07]  /*16e50*/  IMAD.MOV.U32 R8, RZ, RZ, R14 ;  /* 0x000000ffff087224 */ /* 0x000fce00078e000e */
[----:B0-----:R-:W-:Y:S05]  /*16e60*/  WARPSYNC.COLLECTIVE R15, `(.L_x_2336) ;  /* 0x000000000f087348 */ /* 0x001fea0003c00000 */
[----:B------:R1:W2:Y:S02]  /*16e70*/  SHFL.IDX P6, R14, R13, R12, R11 ;  /* 0x0000000c0d0e7389 */ /* 0x0002a400000c000b */
[----:B012---:R-:W-:Y:S01]  /*16e80*/  ENDCOLLECTIVE ;  /* 0x000000000000791b */ /* 0x007fe20003800000 */
.L_x_2336:
[----:B------:R-:W-:Y:S05]  /*16e90*/  BRA `(.L_x_2337) ;  /* 0xffffffc800947947 */ /* 0x000fea000383ffff */
.L_x_2279:
[----:B------:R-:W-:Y:S01]  /*16ea0*/  MOV R13, R4 ;  /* 0x00000004000d7202 */ /* 0x000fe20000000f00 */
[----:B------:R-:W-:Y:S01]  /*16eb0*/  IMAD.MOV.U32 R12, RZ, RZ, RZ ;  /* 0x000000ffff0c7224 */ /* 0x000fe200078e00ff */
[----:B------:R-:W-:Y:S01]  /*16ec0*/  MOV R3, UR44 ;  /* 0x0000002c00037c02 */ /* 0x000fe20008000f00 */
[----:B------:R-:W-:Y:S02]  /*16ed0*/  IMAD.MOV.U32 R11, RZ, RZ, 0x181f ;  /* 0x0000181fff0b7424 */ /* 0x000fe400078e00ff */
[----:B------:R-:W-:Y:S02]  /*16ee0*/  IMAD.MOV.U32 R15, RZ, RZ, -0x1 ;  /* 0xffffffffff0f7424 */ /* 0x000fe400078e00ff */
[----:B------:R-:W-:-:S07]  /*16ef0*/  IMAD R0, R3, 0x80, R36 ;  /* 0x0000008003007824 */ /* 0x000fce00078e0224 */
[----:B-12---:R-:W-:Y:S05]  /*16f00*/  WARPSYNC.COLLECTIVE R15, `(.L_x_2338) ;  /* 0x000000000f087348 */ /* 0x006fea0003c00000 */
[----:B--2---:R0:W2:Y:S02]  /*16f10*/  SHFL.IDX P6, R14, R13, R12, R11 ;  /* 0x0000000c0d0e7389 */ /* 0x0040a400000c000b */
[----:B012---:R-:W-:Y:S01]  /*16f20*/  ENDCOLLECTIVE ;  /* 0x000000000000791b */ /* 0x007fe20003800000 */
.L_x_2338:
[C---:B------:R-:W-:Y:S01]  /*16f30*/  VIADD R6, R0.reuse, 0x10 ;  /* 0x0000001000067836 */ /* 0x040fe20000000000 */
[----:B------:R-:W-:Y:S01]  /*16f40*/  ISETP.GE.AND P0, PT, R0, UR37, PT ;  /* 0x0000002500007c0c */ /* 0x000fe2000bf06270 */
[----:B------:R-:W-:Y:S02]  /*16f50*/  IMAD.MOV.U32 R13, RZ, RZ, R5 ;  /* 0x000000ffff0d7224 */ /* 0x000fe400078e0005 */
[----:B------:R-:W-:-:S10]  /*16f60*/  IMAD.MOV.U32 R2, RZ, RZ, R14 ;  /* 0x000000ffff027224 */ /* 0x000fd400078e000e */
[----:B------:R-:W-:Y:S05]  /*16f70*/  WARPSYNC.COLLECTIVE R15, `(.L_x_2339) ;  /* 0x000000000f087348 */ /* 0x000fea0003c00000 */
[----:B------:R0:W1:Y:S02]  /*16f80*/  SHFL.IDX P6, R14, R13, R12, R11 ;  /* 0x0000000c0d0e7389 */ /* 0x00006400000c000b */
[----:B01----:R-:W-:Y:S01]  /*16f90*/  ENDCOLLECTIVE ;  /* 0x000000000000791b */ /* 0x003fe20003800000 */
.L_x_2339:
[----:B------:R-:W-:Y:S01]  /*16fa0*/  IMAD.MOV.U32 R13, RZ, RZ, R4 ;  /* 0x000000ffff0d7224 */ /* 0x000fe200078e0004 */
[----:B------:R-:W-:Y:S02]  /*16fb0*/  MOV R12, 0x1 ;  /* 0x00000001000c7802 */ /* 0x000fe40000000f00 */
[----:B------:R-:W-:-:S05]  /*16fc0*/  @!P0 LEA R14, P1, R37, R14, 0x1 ;  /* 0x0000000e250e8211 */ /* 0x000fca00078208ff */
[----:B------:R-:W-:Y:S02]  /*16fd0*/  @!P0 IMAD.X R3, RZ, RZ, R2, P1 ;  /* 0x000000ffff038224 */ /* 0x000fe400008e0602 */
[----:B------:R-:W-:-:S07]  /*16fe0*/  @!P0 IMAD.MOV.U32 R2, RZ, RZ, R14 ;  /* 0x000000ffff028224 */ /* 0x000fce00078e000e */
[----:B------:R-:W-:Y:S05]  /*16ff0*/  WARPSYNC.COLLECTIVE R15, `(.L_x_2340) ;  /* 0x000000000f087348 */ /* 0x000fea0003c00000 */
[----:B------:R0:W1:Y:S02]  /*17000*/  SHFL.IDX P6, R14, R13, R12, R11 ;  /* 0x0000000c0d0e7389 */ /* 0x00006400000c000b */
[----:B01----:R-:W-:Y:S01]  /*17010*/  ENDCOLLECTIVE ;  /* 0x000000000000791b */ /* 0x003fe20003800000 */
.L_x_2340:
        /* <DEDUP_REMOVED lines=13> */
.L_x_2341:
[----:B------:R-:W-:Y:S02]  /*170f0*/  IMAD.MOV.U32 R13, RZ, RZ, R4 ;  /* 0x000000ffff0d7224 */ /* 0x000fe400078e0004 */
[----:B------:R-:W-:Y:S01]  /*17100*/  IMAD.MOV.U32 R12, RZ, RZ, 0x2 ;  /* 0x00000002ff0c7424 */ /* 0x000fe200078e00ff */
[----:B------:R-:W-:-:S05]  /*17110*/  @!P0 LEA R14, P1, R37, R14, 0x1 ;  /* 0x0000000e250e8211 */ /* 0x000fca00078208ff */
[----:B------:R-:W-:-:S08]  /*17120*/  @!P0 IMAD.MOV.U32 R2, RZ, RZ, R14 ;  /* 0x000000ffff028224 */ /* 0x000fd000078e000e */
[----:B------:R-:W-:Y:S05]  /*17130*/  WARPSYNC.COLLECTIVE R15, `(.L_x_2342) ;  /* 0x000000000f087348 */ /* 0x000fea0003c00000 */
[----:B------:R0:W1:Y:S02]  /*17140*/  SHFL.IDX P6, R14, R13, R12, R11 ;  /* 0x0000000c0d0e7389 */ /* 0x00006400000c000b */
[----:B01----:R-:W-:Y:S01]  /*17150*/  ENDCOLLECTIVE ;  /* 0x000000000000791b */ /* 0x003fe20003800000 */
.L_x_2342:
[----:B------:R-:W-:Y:S01]  /*17160*/  @!P0 IMAD.X R7, RZ, RZ, R6, P1 ;  /* 0x000000ffff078224 */ /* 0x000fe200008e0606 */
[----:B------:R-:W-:-:S03]  /*17170*/  IADD3 R6, R0, 0x20, RZ ;  /* 0x0000002000067810 */ /* 0x000fc60007ffe0ff */
        /* <DEDUP_REMOVED lines=14> */
.L_x_2343:
[----:B------:R-:W-:Y:S02]  /*17260*/  IMAD.MOV.U32 R13, RZ, RZ, R4 ;  /* 0x000000ffff0d7224 */ /* 0x000fe400078e0004 */
[----:B------:R-:W-:Y:S01]  /*17270*/  IMAD.MOV.U32 R12, RZ, RZ, 0x3 ;  /* 0x00000003ff0c7424 */ /* 0x000fe200078e00ff */
[----:B------:R-:W-:-:S04]  /*17280*/  @!P0 LEA R14, P1, R37, R14, 0x1 ;  /* 0x0000000e250e8211 */ /* 0x000fc800078208ff */
[----:B------:R-:W-:Y:S01]  /*17290*/  @!P0 MOV R2, R14 ;  /* 0x0000000e00028202 */ /* 0x000fe20000000f00 */
[----:B------:R-:W-:-:S08]  /*172a0*/  @!P0 IMAD.X R7, RZ, RZ, R6, P1 ;  /* 0x000000ffff078224 */ /* 0x000fd000008e0606 */
[----:B------:R-:W-:Y:S05]  /*172b0*/  WARPSYNC.COLLECTIVE R15, `(.L_x_2344) ;  /* 0x000000000f087348 */ /* 0x000fea0003c00000 */
[----:B------:R0:W1:Y:S02]  /*172c0*/  SHFL.IDX P6, R14, R13, R12, R11 ;  /* 0x0000000c0d0e7389 */ /* 0x00006400000c000b */
[----:B01----:R-:W-:Y:S01]  /*172d0*/  ENDCOLLECTIVE ;  /* 0x000000000000791b */ /* 0x003fe20003800000 */
.L_x_2344:
        /* <DEDUP_REMOVED lines=15> */
.L_x_2345:
[----:B------:R-:W-:Y:S02]  /*173d0*/  IMAD.MOV.U32 R13, RZ, RZ, R4 ;  /* 0x000000ffff0d7224 */ /* 0x000fe400078e0004 */
[----:B------:R-:W-:Y:S01]  /*173e0*/  IMAD.MOV.U32 R12, RZ, RZ, 0x4 ;  /* 0x00000004ff0c7424 */ /* 0x000fe200078e00ff */
[----:B------:R-:W-:-:S05]  /*173f0*/  @!P0 LEA R14, P1, R37, R14, 0x1 ;  /* 0x0000000e250e8211 */ /* 0x000fca00078208ff */
[----:B------:R-:W-:-:S08]  /*17400*/  @!P0 IMAD.MOV.U32 R2, RZ, RZ, R14 ;  /* 0x000000ffff028224 */ /* 0x000fd000078e000e */
[----:B------:R-:W-:Y:S05]  /*17410*/  WARPSYNC.COLLECTIVE R15, `(.L_x_2346) ;  /* 0x000000000f087348 */ /* 0x000fea0003c00000 */
[----:B------:R0:W1:Y:S02]  /*17420*/  SHFL.IDX P6, R14, R13, R12, R11 ;  /* 0x0000000c0d0e7389 */ /* 0x00006400000c000b */
[----:B01----:R-:W-:Y:S01]  /*17430*/  ENDCOLLECTIVE ;  /* 0x000000000000791b */ /* 0x003fe20003800000 */
.L_x_2346:
        /* <DEDUP_REMOVED lines=16> */
.L_x_2347:
        /* <DEDUP_REMOVED lines=8> */
.L_x_2348:
        /* <DEDUP_REMOVED lines=15> */
.L_x_2349:
[----:B------:R-:W-:Y:S02]  /*176b0*/  IMAD.MOV.U32 R13, RZ, RZ, R4 ;  /* 0x000000ffff0d7224 */ /* 0x000fe400078e0004 */
[----:B------:R-:W-:Y:S01]  /*176c0*/  IMAD.MOV.U32 R12, RZ, RZ, 0x6 ;  /* 0x00000006ff0c7424 */ /* 0x000fe200078e00ff */
[----:B------:R-:W-:-:S05]  /*176d0*/  @!P0 LEA R14, P1, R37, R14, 0x1 ;  /* 0x0000000e250e8211 */ /* 0x000fca00078208ff */
[----:B------:R-:W-:-:S08]  /*176e0*/  @!P0 IMAD.MOV.U32 R2, RZ, RZ, R14 ;  /* 0x000000ffff028224 */ /* 0x000fd000078e000e */
[----:B------:R-:W-:Y:S05]  /*176f0*/  WARPSYNC.COLLECTIVE R15, `(.L_x_2350) ;  /* 0x000000000f087348 */ /* 0x000fea0003c00000 */
[----:B------:R0:W1:Y:S02]  /*17700*/  SHFL.IDX P6, R14, R13, R12, R11 ;  /* 0x0000000c0d0e7389 */ /* 0x00006400000c000b */
[----:B01----:R-:W-:Y:S01]  /*17710*/  ENDCOLLECTIVE ;  /* 0x000000000000791b */ /* 0x003fe20003800000 */
.L_x_2350:
[----:B------:R-:W-:Y:S02]  /*17720*/  @!P0 IMAD.X R7, RZ, RZ, R6, P1 ;  /* 0x000000ffff078224 */ /* 0x000fe400008e0606 */
[----:B------:R-:W-:-:S03]  /*17730*/  VIADD R6, R0, 0x60 ;  /* 0x0000006000067836 */ /* 0x000fc60000000000 */
[----:B------:R-:W-:-:S05]  /*17740*/  @!P0 MOV R3, R7 ;  /* 0x0000000700038202 */ /* 0x000fca0000000f00 */
[----:B------:R-:W-:Y:S01]  /*17750*/  @!PT LDS RZ, [RZ] ;  /* 0x00000000fffff984 */ /* 0x000fe20000000800 */
[----:B------:R-:W-:Y:S01]  /*17760*/  @!PT LDS RZ, [RZ] ;  /* 0x00000000fffff984 */ /* 0x000fe20000000800 */
[----:B------:R-:W-:Y:S01]  /*17770*/  @!PT LDS RZ, [RZ] ;  /* 0x00000000fffff984 */ /* 0x000fe20000000800 */
[----:B------:R0:W-:Y:S01]  /*17780*/  @!P0 LDGSTS.E.BYPASS.LTC128B.128 [R31+0x16c00], desc[UR38][R2.64], !P2 ;  /* 0x16c00000021f8fae */ /* 0x0001e2000d101d66 */
[----:B------:R-:W-:-:S03]  /*17790*/  MOV R13, R5 ;  /* 0x00000005000d7202 */ /* 0x000fc60000000f00 */
        /* <DEDUP_REMOVED lines=8> */
.L_x_2351:
[----:B------:R-:W-:Y:S01]  /*17820*/  IMAD.MOV.U32 R13, RZ, RZ, R4 ;  /* 0x000000ffff0d7224 */ /* 0x000fe200078e0004 */
[----:B------:R-:W-:Y:S02]  /*17830*/  MOV R12, 0x7 ;  /* 0x00000007000c7802 */ /* 0x000fe40000000f00 */
[----:B------:R-:W-:-:S05]  /*17840*/  @!P0 LEA R14, P1, R37, R14, 0x1 ;  /* 0x0000000e250e8211 */ /* 0x000fca00078208ff */
[----:B------:R-:W-:-:S08]  /*17850*/  @!P0 IMAD.MOV.U32 R2, RZ, RZ, R14 ;  /* 0x000000ffff028224 */ /* 0x000fd000078e000e */
[----:B------:R-:W-:Y:S05]  /*17860*/  WARPSYNC.COLLECTIVE R15, `(.L_x_2352) ;  /* 0x000000000f087348 */ /* 0x000fea0003c00000 */
[----:B------:R0:W1:Y:S02]  /*17870*/  SHFL.IDX P6, R14, R13, R12, R11 ;  /* 0x0000000c0d0e7389 */ /* 0x00006400000c000b */
[----:B01----:R-:W-:Y:S01]  /*17880*/  ENDCOLLECTIVE ;  /* 0x000000000000791b */ /* 0x003fe20003800000 */
.L_x_2352:
        /* <DEDUP_REMOVED lines=14> */
.L_x_2353:
[----:B------:R-:W-:Y:S05]  /*17970*/  BRA `(.L_x_2354) ;  /* 0xffffffc800dc7947 */ /* 0x000fea000383ffff */
.L_x_2282:
[----:B0-----:R0:W2:Y:S02]  /*17980*/  SYNCS.PHASECHK.TRANS64.TRYWAIT P0, [R17+URZ+0x38820], R0 ;  /* 0x03882000110075a7 */ /* 0x0010a4000800017f */
[----:B--2---:R-:W-:Y:S05]  /*17990*/  @!P0 NANOSLEEP.SYNCS 0x989680 ;  /* 0x009896800000895d */ /* 0x004fea0003900000 */
[----:B------:R-:W2:Y:S02]  /*179a0*/  @!P0 SYNCS.PHASECHK.TRANS64 P0, [R17+URZ+0x38820], R0 ;  /* 0x03882000110085a7 */ /* 0x000ea4000800007f */
[----:B--2---:R-:W-:Y:S05]  /*179b0*/  @!P0 BRA `(.L_x_2282) ;  /* 0xfffffffc00f08947 */ /* 0x004fea000383ffff */
[----:B------:R-:W-:Y:S05]  /*179c0*/  BRA `(.L_x_2355) ;  /* 0xffffffcc00447947 */ /* 0x000fea000383ffff */
.L_x_2286:
[----:B-1----:R1:W2:Y:S02]  /*179d0*/  SYNCS.PHASECHK.TRANS64.TRYWAIT P0, [R6+URZ+0x38840], R3 ;  /* 0x03884003060075a7 */ /* 0x0022a4000800017f */
[----:B--2---:R-:W-:Y:S05]  /*179e0*/  @!P0 NANOSLEEP.SYNCS 0x989680 ;  /* 0x009896800000895d */ /* 0x004fea0003900000 */
[----:B------:R-:W2:Y:S02]  /*179f0*/  @!P0 SYNCS.PHASECHK.TRANS64 P0, [R6+URZ+0x38840], R3 ;  /* 0x03884003060085a7 */ /* 0x000ea4000800007f */
[----:B--2---:R-:W-:Y:S05]  /*17a00*/  @!P0 BRA `(.L_x_2286) ;  /* 0xfffffffc00f08947 */ /* 0x004fea000383ffff */
[----:B------:R-:W-:Y:S05]  /*17a10*/  BRA `(.L_x_2356) ;  /* 0xffffffd000047947 */ /* 0x000fea000383ffff */
.L_x_2287:
        /* <DEDUP_REMOVED lines=8> */
.L_x_2358:
[----:B------:R-:W-:Y:S05]  /*17aa0*/  BSYNC B1 ;  /* 0x0000000000017941 */ /* 0x000fea0003800000 */
.L_x_2357:
[----:B------:R-:W-:Y:S01]  /*17ab0*/  IMAD.MOV.U32 R13, RZ, RZ, R8 ;  /* 0x000000ffff0d7224 */ /* 0x000fe200078e0008 */
[----:B------:R-:W-:Y:S01]  /*17ac0*/  MOV R11, 0x181f ;  /* 0x0000181f000b7802 */ /* 0x000fe20000000f00 */
[----:B------:R-:W-:Y:S02]  /*17ad0*/  IMAD.MOV.U32 R12, RZ, RZ, RZ ;  /* 0x000000ffff0c7224 */ /* 0x000fe400078e00ff */
[----:B------:R-:W-:Y:S02]  /*17ae0*/  IMAD.MOV.U32 R15, RZ, RZ, -0x1 ;  /* 0xffffffffff0f7424 */ /* 0x000fe400078e00ff */
[----:B------:R-:W-:Y:S02]  /*17af0*/  IMAD.MOV.U32 R3, RZ, RZ, R14 ;  /* 0x000000ffff037224 */ /* 0x000fe400078e000e */
[----:B------:R-:W-:-:S07]  /*17b00*/  IMAD.SHL.U32 R0, R37, 0x2, RZ ;  /* 0x0000000225007824 */ /* 0x000fce00078e00ff */
[----:B------:R-:W-:Y:S05]  /*17b10*/  WARPSYNC.COLLECTIVE R15, `(.L_x_2359) ;  /* 0x000000000f087348 */ /* 0x000fea0003c00000 */
[----:B------:R0:W1:Y:S02]  /*17b20*/  SHFL.IDX P6, R14, R13, R12, R11 ;  /* 0x0000000c0d0e7389 */ /* 0x00006400000c000b */
[----:B01----:R-:W-:Y:S01]  /*17b30*/  ENDCOLLECTIVE ;  /* 0x000000000000791b */ /* 0x003fe20003800000 */
.L_x_2359:
[----:B------:R-:W-:Y:S01]  /*17b40*/  IMAD R9, R9, 0x2, R17 ;  /* 0x0000000209097824 */ /* 0x000fe200078e0211 */
[----:B------:R-:W-:Y:S01]  /*17b50*/  MOV R13, R20 ;  /* 0x00000014000d7202 */ /* 0x000fe20000000f00 */
[----:B------:R-:W-:Y:S01]  /*17b60*/  IMAD.MOV.U32 R12, RZ, RZ, 0x1 ;  /* 0x00000001ff0c7424 */ /* 0x000fe200078e00ff */
[----:B------:R-:W-:-:S13]  /*17b70*/  IADD3 R2, P0, R14, R0, RZ ;  /* 0x000000000e027210 */ /* 0x000fda0007f1e0ff */
[----:B------:R-:W-:Y:S05]  /*17b80*/  WARPSYNC.COLLECTIVE R15, `(.L_x_2360) ;  /* 0x000000000f087348 */ /* 0x000fea0003c00000 */
[----:B------:R0:W1:Y:S02]  /*17b90*/  SHFL.IDX P6, R14, R13, R12, R11 ;  /* 0x0000000c0d0e7389 */ /* 0x00006400000c000b */
[----:B01----:R-:W-:Y:S01]  /*17ba0*/  ENDCOLLECTIVE ;  /* 0x000000000000791b */ /* 0x003fe20003800000 */
.L_x_2360:
        /* <DEDUP_REMOVED lines=13> */
.L_x_2361:
[----:B------:R-:W-:Y:S01]  /*17c80*/  MOV R13, R20 ;  /* 0x00000014000d7202 */ /* 0x000fe20000000f00 */
[----:B------:R-:W-:Y:S01]  /*17c90*/  IMAD.MOV.U32 R12, RZ, RZ, 0x2 ;  /* 0x00000002ff0c7424 */ /* 0x000fe200078e00ff */
[----:B------:R-:W-:-:S13]  /*17ca0*/  IADD3 R2, P0, R14, R0, RZ ;  /* 0x000000000e027210 */ /* 0x000fda0007f1e0ff */
[----:B------:R-:W-:Y:S05]  /*17cb0*/  WARPSYNC.COLLECTIVE R15, `(.L_x_2362) ;  /* 0x000000000f087348 */ /* 0x000fea0003c00000 */
[----:B------:R0:W1:Y:S02]  /*17cc0*/  SHFL.IDX P6, R14, R13, R12, R11 ;  /* 0x0000000c0d0e7389 */ /* 0x00006400000c000b */
[----:B01----:R-:W-:Y:S01]  /*17cd0*/  ENDCOLLECTIVE ;  /* 0x000000000000791b */ /* 0x003fe20003800000 */
.L_x_2362:
        /* <DEDUP_REMOVED lines=13> */
.L_x_2363:
[----:B------:R-:W-:Y:S01]  /*17db0*/  MOV R13, R20 ;  /* 0x00000014000d7202 */ /* 0x000fe20000000f00 */
[----:B------:R-:W-:Y:S01]  /*17dc0*/  IMAD.MOV.U32 R12, RZ, RZ, 0x3 ;  /* 0x00000003ff0c7424 */ /* 0x000fe200078e00ff */
[----:B------:R-:W-:-:S13]  /*17dd0*/  IADD3 R2, P0, R14, R0, RZ ;  /* 0x000000000e027210 */ /* 0x000fda0007f1e0ff */
[----:B------:R-:W-:Y:S05]  /*17de0*/  WARPSYNC.COLLECTIVE R15, `(.L_x_2364) ;  /* 0x000000000f087348 */ /* 0x000fea0003c00000 */
[----:B------:R0:W1:Y:S02]  /*17df0*/  SHFL.IDX P6, R14, R13, R12, R11 ;  /* 0x0000000c0d0e7389 */ /* 0x00006400000c000b */
[----:B01----:R-:W-:Y:S01]  /*17e00*/  ENDCOLLECTIVE ;  /* 0x000000000000791b */ /* 0x003fe20003800000 */
.L_x_2364:
        /* <DEDUP_REMOVED lines=13> */
.L_x_2365:
[----:B------:R-:W-:Y:S01]  /*17ee0*/  MOV R13, R20 ;  /* 0x00000014000d7202 */ /* 0x000fe20000000f00 */
[----:B------:R-:W-:Y:S01]  /*17ef0*/  IMAD.MOV.U32 R12, RZ, RZ, 0x4 ;  /* 0x00000004ff0c7424 */ /* 0x000fe200078e00ff */
[----:B------:R-:W-:-:S13]  /*17f00*/  IADD3 R2, P0, R14, R0, RZ ;  /* 0x000000000e027210 */ /* 0x000fda0007f1e0ff */
[----:B------:R-:W-:Y:S05]  /*17f10*/  WARPSYNC.COLLECTIVE R15, `(.L_x_2366) ;  /* 0x000000000f087348 */ /* 0x000fea0003c00000 */
[----:B------:R0:W1:Y:S02]  /*17f20*/  SHFL.IDX P6, R14, R13, R12, R11 ;  /* 0x0000000c0d0e7389 */ /* 0x00006400000c000b */
[----:B01----:R-:W-:Y:S01]  /*17f30*/  ENDCOLLECTIVE ;  /* 0x000000000000791b */ /* 0x003fe20003800000 */
.L_x_2366:
        /* <DEDUP_REMOVED lines=13> */
.L_x_2367:
[----:B------:R-:W-:Y:S05]  /*18010*/  BRA `(.L_x_2368) ;  /* 0xffffffcc00847947 */ /* 0x000fea000383ffff */
.L_x_2292:
[----:B0-----:R0:W1:Y:S02]  /*18020*/  SYNCS.PHASECHK.TRANS64.TRYWAIT P0, [R6+URZ+0x38860], R3 ;  /* 0x03886003060075a7 */ /* 0x001064000800017f */
[----:B-1----:R-:W-:Y:S05]  /*18030*/  @!P0 NANOSLEEP.SYNCS 0x989680 ;  /* 0x009896800000895d */ /* 0x002fea0003900000 */
[----:B------:R-:W1:Y:S02]  /*18040*/  @!P0 SYNCS.PHASECHK.TRANS64 P0, [R6+URZ+0x38860], R3 ;  /* 0x03886003060085a7 */ /* 0x000e64000800007f */
[----:B-1----:R-:W-:Y:S05]  /*18050*/  @!P0 BRA `(.L_x_2292) ;  /* 0xfffffffc00f08947 */ /* 0x002fea000383ffff */
[----:B------:R-:W-:Y:S05]  /*18060*/  BRA `(.L_x_2369) ;  /* 0xffffffcc00e47947 */ /* 0x000fea000383ffff */
.L_x_2293:
        /* <DEDUP_REMOVED lines=8> */
.L_x_2371:
[----:B------:R-:W-:Y:S05]  /*180f0*/  BSYNC B1 ;  /* 0x0000000000017941 */ /* 0x000fea0003800000 */
.L_x_2370:
[----:B------:R-:W-:Y:S01]  /*18100*/  IMAD.MOV.U32 R13, RZ, RZ, R18 ;  /* 0x000000ffff0d7224 */ /* 0x000fe200078e0012 */
[----:B------:R-:W-:Y:S01]  /*18110*/  MOV R12, RZ ;  /* 0x000000ff000c7202 */ /* 0x000fe20000000f00 */
[----:B------:R-:W-:Y:S02]  /*18120*/  IMAD.MOV.U32 R11, RZ, RZ, 0x181f ;  /* 0x0000181fff0b7424 */ /* 0x000fe400078e00ff */
[----:B------:R-:W-:Y:S02]  /*18130*/  IMAD.MOV.U32 R15, RZ, RZ, -0x1 ;  /* 0xffffffffff0f7424 */ /* 0x000fe400078e00ff */
[----:B------:R-:W-:Y:S02]  /*18140*/  IMAD.MOV.U32 R3, RZ, RZ, R14 ;  /* 0x000000ffff037224 */ /* 0x000fe400078e000e */
[----:B------:R-:W-:-:S07]  /*18150*/  IMAD R7, R7, 0x2, R17 ;  /* 0x0000000207077824 */ /* 0x000fce00078e0211 */
[----:B------:R-:W-:Y:S05]  /*18160*/  WARPSYNC.COLLECTIVE R15, `(.L_x_2372) ;  /* 0x000000000f087348 */ /* 0x000fea0003c00000 */
[----:B------:R0:W1:Y:S02]  /*18170*/  SHFL.IDX P6, R14, R13, R12, R11 ;  /* 0x0000000c0d0e7389 */ /* 0x00006400000c000b */
[----:B01----:R-:W-:Y:S01]  /*18180*/  ENDCOLLECTIVE ;  /* 0x000000000000791b */ /* 0x003fe20003800000 */
.L_x_2372:
[----:B------:R-:W-:Y:S01]  /*18190*/  MOV R13, R19 ;  /* 0x00000013000d7202 */ /* 0x000fe20000000f00 */
[----:B------:R-:W-:Y:S01]  /*181a0*/  IMAD.MOV.U32 R12, RZ, RZ, 0x1 ;  /* 0x00000001ff0c7424 */ /* 0x000fe200078e00ff */
[----:B------:R-:W-:-:S13]  /*181b0*/  IADD3 R2, P0, R14, R0, RZ ;  /* 0x000000000e027210 */ /* 0x000fda0007f1e0ff */
[----:B------:R-:W-:Y:S05]  /*181c0*/  WARPSYNC.COLLECTIVE R15, `(.L_x_2373) ;  /* 0x000000000f087348 */ /* 0x000fea0003c00000 */
[----:B------:R0:W1:Y:S02]  /*181d0*/  SHFL.IDX P6, R14, R13, R12, R11 ;  /* 0x0000000c0d0e7389 */ /* 0x00006400000c000b */
[----:B01----:R-:W-:Y:S01]  /*181e0*/  ENDCOLLECTIVE ;  /* 0x000000000000791b */ /* 0x003fe20003800000 */
.L_x_2373:
        /* <DEDUP_REMOVED lines=17> */
.L_x_2374:
[----:B------:R-:W-:Y:S01]  /*18300*/  MOV R13, R19 ;  /* 0x00000013000d7202 */ /* 0x000fe20000000f00 */
[----:B------:R-:W-:Y:S01]  /*18310*/  IMAD.MOV.U32 R12, RZ, RZ, 0x2 ;  /* 0x00000002ff0c7424 */ /* 0x000fe200078e00ff */
[----:B------:R-:W-:-:S13]  /*18320*/  IADD3 R2, P0, R14, R0, RZ ;  /* 0x000000000e027210 */ /* 0x000fda0007f1e0ff */
[----:B------:R-:W-:Y:S05]  /*18330*/  WARPSYNC.COLLECTIVE R15, `(.L_x_2375) ;  /* 0x000000000f087348 */ /* 0x000fea0003c00000 */
[----:B------:R0:W1:Y:S02]  /*18340*/  SHFL.IDX P6, R14, R13, R12, R11 ;  /* 0x0000000c0d0e7389 */ /* 0x00006400000c000b */
[----:B01----:R-:W-:Y:S01]  /*18350*/  ENDCOLLECTIVE ;  /* 0x000000000000791b */ /* 0x003fe20003800000 */
.L_x_2375:
        /* <DEDUP_REMOVED lines=17> */
.L_x_2376:
[----:B------:R-:W-:Y:S01]  /*18470*/  MOV R13, R19 ;  /* 0x00000013000d7202 */ /* 0x000fe20000000f00 */
[----:B------:R-:W-:Y:S01]  /*18480*/  IMAD.MOV.U32 R12, RZ, RZ, 0x3 ;  /* 0x00000003ff0c7424 */ /* 0x000fe200078e00ff */
[----:B------:R-:W-:-:S13]  /*18490*/  IADD3 R2, P0, R14, R0, RZ ;  /* 0x000000000e027210 */ /* 0x000fda0007f1e0ff */
[----:B------:R-:W-:Y:S05]  /*184a0*/  WARPSYNC.COLLECTIVE R15, `(.L_x_2377) ;  /* 0x000000000f087348 */ /* 0x000fea0003c00000 */
[----:B------:R0:W1:Y:S02]  /*184b0*/  SHFL.IDX P6, R14, R13, R12, R11 ;  /* 0x0000000c0d0e7389 */ /* 0x00006400000c000b */
[----:B01----:R-:W-:Y:S01]  /*184c0*/  ENDCOLLECTIVE ;  /* 0x000000000000791b */ /* 0x003fe20003800000 */
.L_x_2377:
        /* <DEDUP_REMOVED lines=17> */
.L_x_2378:
[----:B------:R-:W-:Y:S01]  /*185e0*/  MOV R13, R19 ;  /* 0x00000013000d7202 */ /* 0x000fe20000000f00 */
[----:B------:R-:W-:Y:S01]  /*185f0*/  IMAD.MOV.U32 R12, RZ, RZ, 0x4 ;  /* 0x00000004ff0c7424 */ /* 0x000fe200078e00ff */
[----:B------:R-:W-:-:S13]  /*18600*/  IADD3 R2, P0, R14, R0, RZ ;  /* 0x000000000e027210 */ /* 0x000fda0007f1e0ff */
[----:B------:R-:W-:Y:S05]  /*18610*/  WARPSYNC.COLLECTIVE R15, `(.L_x_2379) ;  /* 0x000000000f087348 */ /* 0x000fea0003c00000 */
[----:B------:R0:W1:Y:S02]  /*18620*/  SHFL.IDX P6, R14, R13, R12, R11 ;  /* 0x0000000c0d0e7389 */ /* 0x00006400000c000b */
[----:B01----:R-:W-:Y:S01]  /*18630*/  ENDCOLLECTIVE ;  /* 0x000000000000791b */ /* 0x003fe20003800000 */
.L_x_2379:
        /* <DEDUP_REMOVED lines=12> */
.L_x_2380:
        /* <DEDUP_REMOVED lines=9> */
.L_x_2301:
[----:B0-----:R0:W2:Y:S02]  /*18790*/  SYNCS.PHASECHK.TRANS64.TRYWAIT P0, [R4+URZ+0x38860], R3 ;  /* 0x03886003040075a7 */ /* 0x0010a4000800017f */
[----:B--2---:R-:W-:Y:S05]  /*187a0*/  @!P0 NANOSLEEP.SYNCS 0x989680 ;  /* 0x009896800000895d */ /* 0x004fea0003900000 */
[----:B------:R-:W2:Y:S02]  /*187b0*/  @!P0 SYNCS.PHASECHK.TRANS64 P0, [R4+URZ+0x38860], R3 ;  /* 0x03886003040085a7 */ /* 0x000ea4000800007f */
[----:B--2---:R-:W-:Y:S05]  /*187c0*/  @!P0 BRA `(.L_x_2301) ;  /* 0xfffffffc00f08947 */ /* 0x004fea000383ffff */
[----:B------:R-:W-:Y:S05]  /*187d0*/  BRA `(.L_x_2382) ;  /* 0xffffffd0003c7947 */ /* 0x000fea000383ffff */
.L_x_2302:
        /* <DEDUP_REMOVED lines=8> */
.L_x_2384:
[----:B------:R-:W-:Y:S05]  /*18860*/  BSYNC B0 ;  /* 0x0000000000007941 */ /* 0x000fea0003800000 */
.L_x_2383:
        /* <DEDUP_REMOVED lines=9> */
.L_x_2385:
[----:B------:R-:W-:Y:S02]  /*18900*/  IMAD.MOV.U32 R13, RZ, RZ, R19 ;  /* 0x000000ffff0d7224 */ /* 0x000fe400078e0013 */
[----:B------:R-:W-:Y:S01]  /*18910*/  IMAD.MOV.U32 R12, RZ, RZ, 0x1 ;  /* 0x00000001ff0c7424 */ /* 0x000fe200078e00ff */
[----:B------:R-:W-:-:S13]  /*18920*/  IADD3 R2, P0, R14, R6, RZ ;  /* 0x000000060e027210 */ /* 0x000fda0007f1e0ff */
[----:B------:R-:W-:Y:S05]  /*18930*/  WARPSYNC.COLLECTIVE R15, `(.L_x_2386) ;  /* 0x000000000f087348 */ /* 0x000fea0003c00000 */
[----:B------:R0:W1:Y:S02]  /*18940*/  SHFL.IDX P6, R14, R13, R12, R11 ;  /* 0x0000000c0d0e7389 */ /* 0x00006400000c000b */
[----:B01----:R-:W-:Y:S01]  /*18950*/  ENDCOLLECTIVE ;  /* 0x000000000000791b */ /* 0x003fe20003800000 */
.L_x_2386:
[----:B------:R-:W-:Y:S01]  /*18960*/  IMAD.X R3, RZ, RZ, R0, P0 ;  /* 0x000000ffff037224 */ /* 0x000fe200000e0600 */
[----:B------:R-:W-:Y:S02]  /*18970*/  ISETP.LT.OR P0, PT, R5, 0x1, P5 ;  /* 0x000000010500780c */ /* 0x000fe40002f01670 */
[----:B------:R-:W-:Y:S01]  /*18980*/  LEA R0, R8, R17, 0x1 ;  /* 0x0000001108007211 */ /* 0x000fe200078e08ff */
        /* <DEDUP_REMOVED lines=10> */
.L_x_2387:
        /* <DEDUP_REMOVED lines=14> */
.L_x_2388:
[----:B------:R-:W-:Y:S02]  /*18b10*/  IADD3.X R3, RZ, R7, RZ, P0, !PT ;  /* 0x00000007ff037210 */ /* 0x000fe400007fe4ff */
        /* <DEDUP_REMOVED lines=11> */
.L_x_2389:
        /* <DEDUP_REMOVED lines=14> */
.L_x_2390:
        /* <DEDUP_REMOVED lines=12> */
.L_x_2391:
        /* <DEDUP_REMOVED lines=14> */
.L_x_2392:
        /* <DEDUP_REMOVED lines=12> */
.L_x_2393:
        /* <DEDUP_REMOVED lines=9> */
.L_x_2307:
[----:B------:R-:W-:Y:S01]  /*18fa0*/  BSSY B0, `(.L_x_2395) ;  /* 0x0000008000007945 */ /* 0x000fe20003800000 */
[----:B------:R-:W-:Y:S01]  /*18fb0*/  MOV R13, R34 ;  /* 0x00000022000d7202 */ /* 0x000fe20000000f00 */
[----:B------:R-:W-:Y:S02]  /*18fc0*/  IMAD.MOV.U32 R12, RZ, RZ, RZ ;  /* 0x000000ffff0c7224 */ /* 0x000fe400078e00ff */
[----:B------:R-:W-:Y:S02]  /*18fd0*/  IMAD.MOV.U32 R11, RZ, RZ, 0x1f ;  /* 0x0000001fff0b7424 */ /* 0x000fe400078e00ff */
[----:B------:R-:W-:-:S07]  /*18fe0*/  IMAD.MOV.U32 R15, RZ, RZ, -0x1 ;  /* 0xffffffffff0f7424 */ /* 0x000fce00078e00ff */
[----:B-----5:R-:W-:Y:S05]  /*18ff0*/  WARPSYNC.COLLECTIVE R15, `(.L_x_2396) ;  /* 0x000000000f087348 */ /* 0x020fea0003c00000 */
[----:B------:R0:W1:Y:S02]  /*19000*/  SHFL.IDX P6, R14, R13, R12, R11 ;  /* 0x0000000c0d0e7389 */ /* 0x00006400000c000b */
[----:B01---5:R-:W-:Y:S01]  /*19010*/  ENDCOLLECTIVE ;  /* 0x000000000000791b */ /* 0x023fe20003800000 */
.L_x_2396:
[----:B------:R-:W-:Y:S05]  /*19020*/  BSYNC B0 ;  /* 0x0000000000007941 */ /* 0x000fea0003800000 */
.L_x_2395:
[----:B------:R-:W-:Y:S05]  /*19030*/  BRA `(.L_x_2397) ;  /* 0xffffffcc00d07947 */ /* 0x000fea000383ffff */
.L_x_2310:
[----:B-1----:R1:W2:Y:S02]  /*19040*/  SYNCS.PHASECHK.TRANS64.TRYWAIT P0, [R4+URZ+0x38820], R0 ;  /* 0x03882000040075a7 */ /* 0x0022a4000800017f */
[----:B--2---:R-:W-:Y:S05]  /*19050*/  @!P0 NANOSLEEP.SYNCS 0x989680 ;  /* 0x009896800000895d */ /* 0x004fea0003900000 */
[----:B------:R-:W2:Y:S02]  /*19060*/  @!P0 SYNCS.PHASECHK.TRANS64 P0, [R4+URZ+0x38820], R0 ;  /* 0x03882000040085a7 */ /* 0x000ea4000800007f */
[----:B--2---:R-:W-:Y:S05]  /*19070*/  @!P0 BRA `(.L_x_2310) ;  /* 0xfffffffc00f08947 */ /* 0x004fea000383ffff */
[----:B------:R-:W-:Y:S05]  /*19080*/  BRA `(.L_x_2398) ;  /* 0xffffffd000187947 */ /* 0x000fea000383ffff */
.L_x_2311:
[----:B------:R-:W2:Y:S01]  /*19090*/  S2R R2, SR_TID.X ;  /* 0x0000000000027919 */ /* 0x000ea20000002100 */
[----:B------:R-:W-:Y:S01]  /*190a0*/  BSSY B0, `(.L_x_2399) ;  /* 0x000000a000007945 */ /* 0x000fe20003800000 */
[----:B------:R-:W-:Y:S01]  /*190b0*/  MOV R12, RZ ;  /* 0x000000ff000c7202 */ /* 0x000fe20000000f00 */
[----:B------:R-:W-:Y:S02]  /*190c0*/  IMAD.MOV.U32 R11, RZ, RZ, 0x1f ;  /* 0x0000001fff0b7424 */ /* 0x000fe400078e00ff */
[----:B------:R-:W-:Y:S01]  /*190d0*/  IMAD.MOV.U32 R15, RZ, RZ, -0x1 ;  /* 0xffffffffff0f7424 */ /* 0x000fe200078e00ff */
[----:B--2---:R-:W-:-:S04]  /*190e0*/  SHF.R.U32.HI R2, RZ, 0x5, R2 ;  /* 0x00000005ff027819 */ /* 0x004fc80000011602 */
[----:B------:R-:W-:-:S05]  /*190f0*/  LOP3.LUT R2, R2, 0x3, RZ, 0xc0, !PT ;  /* 0x0000000302027812 */ /* 0x000fca00078ec0ff */
[----:B------:R-:W-:-:S07]  /*19100*/  IMAD.MOV.U32 R13, RZ, RZ, R2 ;  /* 0x000000ffff0d7224 */ /* 0x000fce00078e0002 */
[----:B01---5:R-:W-:Y:S05]  /*19110*/  WARPSYNC.COLLECTIVE R15, `(.L_x_2400) ;  /* 0x000000000f087348 */ /* 0x023fea0003c00000 */
[----:B------:R2:W3:Y:S02]  /*19120*/  SHFL.IDX P6, R14, R13, R12, R11 ;  /* 0x0000000c0d0e7389 */ /* 0x0004e400000c000b */
[----:B0123-5:R-:W-:Y:S01]  /*19130*/  ENDCOLLECTIVE ;  /* 0x000000000000791b */ /* 0x02ffe20003800000 */
.L_x_2400:
[----:B------:R-:W-:Y:S05]  /*19140*/  BSYNC B0 ;  /* 0x0000000000007941 */ /* 0x000fea0003800000 */
.L_x_2399:
[----:B------:R-:W-:Y:S05]  /*19150*/  BRA `(.L_x_2401) ;  /* 0xffffffd000007947 */ /* 0x000fea000383ffff */
.L_x_2314:
[----:B------:R-:W-:Y:S01]  /*19160*/  BSSY B1, `(.L_x_2402) ;  /* 0x0000006000017945 */ /* 0x000fe20003800000 */
[----:B------:R-:W-:-:S07]  /*19170*/  IMAD.MOV.U32 R15, RZ, RZ, -0x1 ;  /* 0xffffffffff0f7424 */ /* 0x000fce00078e00ff */
[----:B01---5:R-:W-:Y:S05]  /*19180*/  WARPSYNC.COLLECTIVE R15, `(.L_x_2403) ;  /* 0x000000000f0c7348 */ /* 0x023fea0003c00000 */
[----:B------:R-:W-:Y:S02]  /*19190*/  ELECT P6, UR62, PT ;  /* 0x00000000003e782f */ /* 0x000fe400038c0000 */
[----:B------:R-:W-:Y:S01]  /*191a0*/  MOV R14, UR62 ;  /* 0x0000003e000e7c02 */ /* 0x000fe20008000f00 */
[----:B01---5:R-:W-:Y:S10]  /*191b0*/  ENDCOLLECTIVE ;  /* 0x000000000000791b */ /* 0x023ff40003800000 */
.L_x_2403:
[----:B------:R-:W-:Y:S05]  /*191c0*/  BSYNC B1 ;  /* 0x0000000000017941 */ /* 0x000fea0003800000 */
.L_x_2402:
[----:B------:R-:W-:Y:S05]  /*191d0*/  BRA `(.L_x_2404) ;  /* 0xffffffcc00f87947 */ /* 0x000fea000383ffff */
.L_x_2316:
[----:B-1----:R1:W2:Y:S02]  /*191e0*/  SYNCS.PHASECHK.TRANS64.TRYWAIT P1, [R5+URZ+0x38840], R0 ;  /* 0x03884000050075a7 */ /* 0x0022a4000802017f */
[----:B--2---:R-:W-:Y:S05]  /*191f0*/  @!P1 NANOSLEEP.SYNCS 0x989680 ;  /* 0x009896800000995d */ /* 0x004fea0003900000 */
[----:B------:R-:W2:Y:S02]  /*19200*/  @!P1 SYNCS.PHASECHK.TRANS64 P1, [R5+URZ+0x38840], R0 ;  /* 0x03884000050095a7 */ /* 0x000ea4000802007f */
[----:B--2---:R-:W-:Y:S05]  /*19210*/  @!P1 BRA `(.L_x_2316) ;  /* 0xfffffffc00f09947 */ /* 0x004fea000383ffff */
[----:B------:R-:W-:Y:S05]  /*19220*/  BRA `(.L_x_2405) ;  /* 0xffffffd000207947 */ /* 0x000fea000383ffff */
.L_x_2318:
[----:B--2---:R2:W3:Y:S02]  /*19230*/  SYNCS.PHASECHK.TRANS64.TRYWAIT P1, [R23+URZ+0x38840], R2 ;  /* 0x03884002170075a7 */ /* 0x0044e4000802017f */
[----:B---3--:R-:W-:Y:S05]  /*19240*/  @!P1 NANOSLEEP.SYNCS 0x989680 ;  /* 0x009896800000995d */ /* 0x008fea0003900000 */
[----:B------:R-:W3:Y:S02]  /*19250*/  @!P1 SYNCS.PHASECHK.TRANS64 P1, [R23+URZ+0x38840], R2 ;  /* 0x03884002170095a7 */ /* 0x000ee4000802007f */
[----:B---3--:R-:W-:Y:S05]  /*19260*/  @!P1 BRA `(.L_x_2318) ;  /* 0xfffffffc00f09947 */ /* 0x008fea000383ffff */
[----:B------:R-:W-:Y:S05]  /*19270*/  BRA `(.L_x_2406) ;  /* 0xffffffd0002c7947 */ /* 0x000fea000383ffff */
.L_x_2320:
[----:B---3--:R3:W4:Y:S02]  /*19280*/  SYNCS.PHASECHK.TRANS64.TRYWAIT P1, [R5+URZ+0x38860], R0 ;  /* 0x03886000050075a7 */ /* 0x008724000802017f */
[----:B----4-:R-:W-:Y:S05]  /*19290*/  @!P1 NANOSLEEP.SYNCS 0x989680 ;  /* 0x009896800000995d */ /* 0x010fea0003900000 */
[----:B------:R-:W4:Y:S02]  /*192a0*/  @!P1 SYNCS.PHASECHK.TRANS64 P1, [R5+URZ+0x38860], R0 ;  /* 0x03886000050095a7 */ /* 0x000f24000802007f */
[----:B----4-:R-:W-:Y:S05]  /*192b0*/  @!P1 BRA `(.L_x_2320) ;  /* 0xfffffffc00f09947 */ /* 0x010fea000383ffff */
[----:B------:R-:W-:Y:S05]  /*192c0*/  BRA `(.L_x_2407) ;  /* 0xffffffd000287947 */ /* 0x000fea000383ffff */
.L_x_2408:
        /* <DEDUP_REMOVED lines=11> */
.L_x_15831:


//--------------------- .text._ZN7cutlass13device_kernelIN5flash11enable_sm90INS1_16FlashAttnFwdSm90INS1_25CollectiveMainloopFwdSm90ILi2EN4cute5tupleIJNS5_1CILi1EEES8_S8_EEENS6_IJNS7_ILi128EEENS7_ILi80EEENS7_ILi256EEEEEELi256ENS_10bfloat16_tEfNS_4arch4Sm90ELb1ELb0ELb1ELb1ELb1ELb0ELb0ELb1ELb1ELb1ELb0ELb0EEENS1_21CollectiveEpilogueFwdINS6_IJSA_SC_SB_EEES9_SE_SG_Li256ELb1ELb1ELb0ELb0EEENS1_36VarlenDynamicPersistentTileSchedulerILi128ELi80ELi256ELi128ELb0ELb1ELb1ELb1ELb1ELb1EEEEEEEEEvNT_6ParamsE --------------------------
	.section	.text._ZN7cutlass13device_kernelIN5flash11enable_sm90INS1_16FlashAttnFwdSm90INS1_25CollectiveMainloopFwdSm90ILi2EN4cute5tupleIJNS5_1CILi1EEES8_S8_EEENS6_IJNS7_ILi128EEENS7_ILi80EEENS7_ILi256EEEEEELi256ENS_10bfloat16_tEfNS_4arch4Sm90ELb1ELb0ELb1ELb1ELb1ELb0ELb0ELb1ELb1ELb1ELb0ELb0EEENS1_21CollectiveEpilogueFwdINS6_IJSA_SC_SB_EEES9_SE_SG_Li256ELb1ELb1ELb0ELb0EEENS1_36VarlenDynamicPersistentTileSchedulerILi128ELi80ELi256ELi128ELb0ELb1ELb1ELb1ELb1ELb1EEEEEEEEEvNT_6ParamsE,"ax",@progbits
	.align	128
.text._ZN7cutlass13device_kernelIN5flash11enable_sm90INS1_16FlashAttnFwdSm90INS1_25CollectiveMainloopFwdSm90ILi2EN4cute5tupleIJNS5_1CILi1EEES8_S8_EEENS6_IJNS7_ILi128EEENS7_ILi80EEENS7_ILi256EEEEEELi256ENS_10bfloat16_tEfNS_4arch4Sm90ELb1ELb0ELb1ELb1ELb1ELb0ELb0ELb1ELb1ELb1ELb0ELb0EEENS1_21CollectiveEpilogueFwdINS6_IJSA_SC_SB_EEES9_SE_SG_Li256ELb1ELb1ELb0ELb0EEENS1_36VarlenDynamicPersistentTileSchedulerILi128ELi80ELi256ELi128ELb0ELb1ELb1ELb1ELb1ELb1EEEEEEEEEvNT_6ParamsE:
        .type           _ZN7cutlass13device_kernelIN5flash11enable_sm90INS1_16FlashAttnFwdSm90INS1_25CollectiveMainloopFwdSm90ILi2EN4cute5tupleIJNS5_1CILi1EEES8_S8_EEENS6_IJNS7_ILi128EEENS7_ILi80EEENS7_ILi256EEEEEELi256ENS_10bfloat16_tEfNS_4arch4Sm90ELb1ELb0ELb1ELb1ELb1ELb0ELb0ELb1ELb1ELb1ELb0ELb0EEENS1_21CollectiveEpilogueFwdINS6_IJSA_SC_SB_EEES9_SE_SG_Li256ELb1ELb1ELb0ELb0EEENS1_36VarlenDynamicPersistentTileSchedulerILi128ELi80ELi256ELi128ELb0ELb1ELb1ELb1ELb1ELb1EEEEEEEEEvNT_6ParamsE,@function
        .size           _ZN7cutlass13device_kernelIN5flash11enable_sm90INS1_16FlashAttnFwdSm90INS1_25CollectiveMainloopFwdSm90ILi2EN4cute5tupleIJNS5_1CILi1EEES8_S8_EEENS6_IJNS7_ILi128EEENS7_ILi80EEENS7_ILi256EEEEEELi256ENS_10bfloat16_tEfNS_4arch4Sm90ELb1ELb0ELb1ELb1ELb1ELb0ELb0ELb1ELb1ELb1ELb0ELb0EEENS1_21CollectiveEpilogueFwdINS6_IJSA_SC_SB_EEES9_SE_SG_Li256ELb1ELb1ELb0ELb0EEENS1_36VarlenDynamicPersistentTileSchedulerILi128ELi80ELi256ELi128ELb0ELb1ELb1ELb1ELb1ELb1EEEEEEEEEvNT_6ParamsE,(.L_x_15832 - _ZN7cutlass13device_kernelIN5flash11enable_sm90INS1_16FlashAttnFwdSm90INS1_25CollectiveMainloopFwdSm90ILi2EN4cute5tupleIJNS5_1CILi1EEES8_S8_EEENS6_IJNS7_ILi128EEENS7_ILi80EEENS7_ILi256EEEEEELi256ENS_10bfloat16_tEfNS_4arch4Sm90ELb1ELb0ELb1ELb1ELb1ELb0ELb0ELb1ELb1ELb1ELb0ELb0EEENS1_21CollectiveEpilogueFwdINS6_IJSA_SC_SB_EEES9_SE_SG_Li256ELb1ELb1ELb0ELb0EEENS1_36VarlenDynamicPersistentTileSchedulerILi128ELi80ELi256ELi128ELb0ELb1ELb1ELb1ELb1ELb1EEEEEEEEEvNT_6ParamsE)
        .other          _ZN7cutlass13device_kernelIN5flash11enable_sm90INS1_16FlashAttnFwdSm90INS1_25CollectiveMainloopFwdSm90ILi2EN4cute5tupleIJNS5_1CILi1EEES8_S8_EEENS6_IJNS7_ILi128EEENS7_ILi80EEENS7_ILi256EEEEEELi256ENS_10bfloat16_tEfNS_4arch4Sm90ELb1ELb0ELb1ELb1ELb1ELb0ELb0ELb1ELb1ELb1ELb0ELb0EEENS1_21CollectiveEpilogueFwdINS6_IJSA_SC_SB_EEES9_SE_SG_Li256ELb1ELb1ELb0ELb0EEENS1_36VarlenDynamicPersistentTileSchedulerILi128ELi80ELi256ELi128ELb0ELb1ELb1ELb1ELb1ELb1EEEEEEEEEvNT_6ParamsE,@"STO_CUDA_ENTRY STV_DEFAULT"
_ZN7cutlass13device_kernelIN5flash11enable_sm90INS1_16FlashAttnFwdSm90INS1_25CollectiveMainloopFwdSm90ILi2EN4cute5tupleIJNS5_1CILi1EEES8_S8_EEENS6_IJNS7_ILi128EEENS7_ILi80EEENS7_ILi256EEEEEELi256ENS_10bfloat16_tEfNS_4arch4Sm90ELb1ELb0ELb1ELb1ELb1ELb0ELb0ELb1ELb1ELb1ELb0ELb0EEENS1_21CollectiveEpilogueFwdINS6_IJSA_SC_SB_EEES9_SE_SG_Li256ELb1ELb1ELb0ELb0EEENS1_36VarlenDynamicPersistentTileSchedulerILi128ELi80ELi256ELi128ELb0ELb1ELb1ELb1ELb1ELb1EEEEEEEEEvNT_6ParamsE:
        /* <DEDUP_REMOVED lines=45> */
.L_x_2409:
        /* <DEDUP_REMOVED lines=22> */
.L_x_2410:
        /* <DEDUP_REMOVED lines=18> */
.L_x_2411:
        /* <DEDUP_REMOVED lines=22> */
.L_x_2412:
        /* <DEDUP_REMOVED lines=23> */
.L_x_2413:
        /* <DEDUP_REMOVED lines=10> */
.L_x_2415:
        /* <DEDUP_REMOVED lines=18> */
[----:B------:R-:W0:Y:S02]  /*09e0*/  S2R R0, SR_TID.X ;  /* 0x0000000000007919 */ /* 0x000e240000002100 */
[----:B0-----:R-:W-:-:S05]  /*09f0*/  VIADD R12, R0, 0xffffff80 ;  /* 0xffffff80000c7836 */ /* 0x001fca0000000000 */
        /* <DEDUP_REMOVED lines=9> */
[C---:B------:R-:W-:Y:S01]  /*0a90*/  IMAD.IADD R4, R12.reuse, 0x1, -R4 ;  /* 0x000000010c047824 */ /* 0x040fe200078e0a04 */
[----:B------:R-:W-:Y:S02]  /*0aa0*/  LOP3.LUT R5, R5, 0xfffffc00, RZ, 0xc0, !PT ;  /* 0xfffffc0005057812 */ /* 0x000fe400078ec0ff */
[----:B------:R-:W-:Y:S01]  /*0ab0*/  LOP3.LUT R3, R3, 0x1ffffffe, RZ, 0xc0, !PT ;  /* 0x1ffffffe03037812 */ /* 0x000fe200078ec0ff */
[----:B------:R-:W-:Y:S01]  /*0ac0*/  IMAD.IADD R11, R12, 0x1, -R11 ;  /* 0x000000010c0b7824 */ /* 0x000fe200078e0a0b */
[----:B------:R-:W-:-:S03]  /*0ad0*/  LEA R4, R4, R5, 0x6 ;  /* 0x0000000504047211 */ /* 0x000fc600078e30ff */
[----:B------:R-:W-:Y:S01]  /*0ae0*/  IMAD.IADD R3, R6, 0x1, -R3 ;  /* 0x0000000106037824 */ /* 0x000fe200078e0a03 */
[----:B------:R-:W-:-:S03]  /*0af0*/  LEA.HI R5, R11, R11, RZ, 0x1 ;  /* 0x0000000b0b057211 */ /* 0x000fc600078f08ff */
[----:B------:R-:W-:Y:S01]  /*0b00*/  IMAD R3, R3, 0x8, R4 ;  /* 0x0000000803037824 */ /* 0x000fe200078e0204 */
[----:B------:R-:W-:-:S04]  /*0b10*/  LOP3.LUT R6, R5, 0x1ffffffe, RZ, 0xc0, !PT ;  /* 0x1ffffffe05067812 */ /* 0x000fc800078ec0ff */
[----:B------:R0:W-:Y:S01]  /*0b20*/  STL [R1+0x4], R3 ;  /* 0x0000040301007387 */ /* 0x0001e20000100800 */
[----:B------:R-:W-:Y:S01]  /*0b30*/  IMAD.IADD R6, R11, 0x1, -R6 ;  /* 0x000000010b067824 */ /* 0x000fe200078e0a06 */
[----:B--2---:R-:W-:Y:S02]  /*0b40*/  R2UR UR4, R2 ;  /* 0x00000000020472ca */ /* 0x004fe400000e0000 */
[CC--:B------:R-:W-:Y:S02]  /*0b50*/  LEA.HI R2, R0.reuse, R12.reuse, RZ, 0x7 ;  /* 0x0000000c00027211 */ /* 0x0c0fe400078f38ff */
[----:B------:R-:W-:Y:S02]  /*0b60*/  LEA.HI R0, R0, R12, RZ, 0x3 ;  /* 0x0000000c00007211 */ /* 0x000fe400078f18ff */
[----:B------:R-:W-:Y:S02]  /*0b70*/  LOP3.LUT R226, R2, 0xffffff80, RZ, 0xc0, !PT ;  /* 0xffffff8002e27812 */ /* 0x000fe400078ec0ff */
[----:B------:R-:W-:-:S02]  /*0b80*/  SHF.R.S32.HI R227, RZ, 0x7, R2 ;  /* 0x00000007ffe37819 */ /* 0x000fc40000011402 */
[----:B------:R-:W-:Y:S01]  /*0b90*/  LOP3.LUT R220, R0, 0xfffffff8, RZ, 0xc0, !PT ;  /* 0xfffffff800dc7812 */ /* 0x000fe200078ec0ff */
[----:B------:R-:W-:Y:S01]  /*0ba0*/  IMAD.IADD R226, R12, 0x1, -R226 ;  /* 0x000000010ce27824 */ /* 0x000fe200078e0ae2 */
[----:B------:R-:W-:Y:S01]  /*0bb0*/  LEA.HI R2, R2, R227, RZ, 0x1 ;  /* 0x000000e302027211 */ /* 0x000fe200078f08ff */
[----:B------:R-:W-:Y:S01]  /*0bc0*/  ULOP3.LUT UR7, UR4, 0x1, URZ, 0xfc, !UPT ;  /* 0x0000000104077892 */ /* 0x000fe2000f8efc3f */
[----:B------:R-:W-:Y:S02]  /*0bd0*/  IADD3 R220, R12, -R220, RZ ;  /* 0x800000dc0cdc7210 */ /* 0x000fe40007ffe0ff */
[----:B------:R-:W-:Y:S01]  /*0be0*/  SHF.R.S32.HI R7, RZ, 0x1f, R226 ;  /* 0x0000001fff077819 */ /* 0x000fe200000114e2 */
[----:B------:R-:W-:Y:S01]  /*0bf0*/  UMOV UR4, URZ ;  /* 0x0000003f00047c82 */ /* 0x000fe20008000000 */
[----:B------:R-:W-:Y:S01]  /*0c00*/  LOP3.LUT R2, R2, 0x3fffffe, RZ, 0xc0, !PT ;  /* 0x03fffffe02027812 */ /* 0x000fe200078ec0ff */
[----:B------:R-:W-:Y:S01]  /*0c10*/  IMAD.SHL.U32 R22, R220, 0x8, RZ ;  /* 0x00000008dc167824 */ /* 0x000fe200078e00ff */
[CC--:B------:R-:W-:Y:S01]  /*0c20*/  LEA.HI R8, R7.reuse, R226.reuse, RZ, 0x2 ;  /* 0x000000e207087211 */ /* 0x0c0fe200078f10ff */
[----:B0-----:R-:W-:Y:S01]  /*0c30*/  IMAD.U32 R3, RZ, RZ, UR7 ;  /* 0x00000007ff037e24 */ /* 0x001fe2000f8e00ff */
[----:B------:R-:W-:Y:S01]  /*0c40*/  LEA.HI R7, R7, R226, RZ, 0x5 ;  /* 0x000000e207077211 */ /* 0x000fe200078f28ff */
[----:B------:R-:W-:Y:S01]  /*0c50*/  IMAD.IADD R2, R227, 0x1, -R2 ;  /* 0x00000001e3027824 */ /* 0x000fe200078e0a02 */
[--C-:B------:R-:W-:Y:S01]  /*0c60*/  SHF.R.S32.HI R9, RZ, 0x2, R8.reuse ;  /* 0x00000002ff097819 */ /* 0x100fe20000011408 */
[C---:B------:R-:W-:Y:S01]  /*0c70*/  VIADD R217, R22.reuse, 0x80 ;  /* 0x0000008016d97836 */ /* 0x040fe20000000000 */
[----:B------:R-:W-:Y:S01]  /*0c80*/  SHF.R.S32.HI R10, RZ, 0x1f, R8 ;  /* 0x0000001fff0a7819 */ /* 0x000fe20000011408 */
[----:B------:R-:W-:Y:S01]  /*0c90*/  VIADD R219, R22, 0xc0 ;  /* 0x000000c016db7836 */ /* 0x000fe20000000000 */
[----:B------:R-:W-:Y:S01]  /*0ca0*/  SHF.R.S32.HI R7, RZ, 0x5, R7 ;  /* 0x00000005ff077819 */ /* 0x000fe20000011407 */
[----:B------:R-:W-:Y:S01]  /*0cb0*/  IMAD.U32 R225, RZ, RZ, UR4 ;  /* 0x00000004ffe17e24 */ /* 0x000fe2000f8e00ff */
[----:B------:R-:W-:Y:S01]  /*0cc0*/  LEA.HI R10, R10, R9, RZ, 0x3 ;  /* 0x000000090a0a7211 */ /* 0x000fe200078f18ff */
[----:B------:R-:W-:Y:S01]  /*0cd0*/  IMAD.U32 R17, RZ, RZ, UR4 ;  /* 0x00000004ff117e24 */ /* 0x000fe2000f8e00ff */
[----:B------:R-:W-:-:S02]  /*0ce0*/  LOP3.LUT R215, R8, 0x7ffffffc, RZ, 0xc0, !PT ;  /* 0x7ffffffc08d77812 */ /* 0x000fc400078ec0ff */
[----:B------:R-:W-:Y:S02]  /*0cf0*/  LOP3.LUT R10, R10, 0xfffffff8, RZ, 0xc0, !PT ;  /* 0xfffffff80a0a7812 */ /* 0x000fe400078ec0ff */
[----:B------:R-:W-:Y:S01]  /*0d00*/  IADD3 R218, R22, 0x40, RZ ;  /* 0x0000004016da7810 */ /* 0x000fe20007ffe0ff */
[----:B------:R-:W-:Y:S01]  /*0d10*/  IMAD.IADD R215, R226, 0x1, -R215 ;  /* 0x00000001e2d77824 */ /* 0x000fe200078e0ad7 */
[----:B------:R-:W-:Y:S01]  /*0d20*/  SHF.R.S32.HI R224, RZ, 0x3, R0 ;  /* 0x00000003ffe07819 */ /* 0x000fe20000011400 */
[----:B------:R-:W-:Y:S01]  /*0d30*/  IMAD.IADD R10, R9, 0x1, -R10 ;  /* 0x00000001090a7824 */ /* 0x000fe200078e0a0a */
[----:B------:R-:W-:Y:S02]  /*0d40*/  SHF.R.S32.HI R0, RZ, 0x1f, R22 ;  /* 0x0000001fff007819 */ /* 0x000fe40000011416 */
[----:B------:R-:W-:Y:S01]  /*0d50*/  SHF.R.S32.HI R4, RZ, 0x1f, R218 ;  /* 0x0000001fff047819 */ /* 0x000fe200000114da */
[----:B------:R-:W-:Y:S01]  /*0d60*/  IMAD R7, R7, 0x10, R10 ;  /* 0x0000001007077824 */ /* 0x000fe200078e020a */
[----:B------:R-:W-:-:S03]  /*0d70*/  SHF.R.S32.HI R0, RZ, 0x1f, R219 ;  /* 0x0000001fff007819 */ /* 0x000fc600000114db */
[----:B------:R-:W-:Y:S02]  /*0d80*/  IMAD R2, R2, 0x40, R7 ;  /* 0x0000004002027824 */ /* 0x000fe400078e0207 */
[----:B------:R-:W-:Y:S02]  /*0d90*/  IMAD.MOV.U32 R7, RZ, RZ, R15 ;  /* 0x000000ffff077224 */ /* 0x000fe400078e000f */
[----:B------:R-:W-:Y:S01]  /*0da0*/  IMAD R216, R6, 0x8, R2 ;  /* 0x0000000806d87824 */ /* 0x000fe200078e0202 */
[----:B------:R-:W-:Y:S04]  /*0db0*/  STL [R1], R2 ;  /* 0x0000000201007387 */ /* 0x000fe80000100800 */
[----:B------:R0:W-:Y:S02]  /*0dc0*/  STL [R1+0x8], R3 ;  /* 0x0000080301007387 */ /* 0x0001e40000100800 */
[----:B0-----:R-:W-:-:S07]  /*0dd0*/  SHF.R.S32.HI R3, RZ, 0x1f, R217 ;  /* 0x0000001fff037819 */ /* 0x001fce00000114d9 */
.L_x_2475:
[----:B012---:R-:W0:Y:S01]  /*0de0*/  LDC.64 R2, c[0x0][0xc88] ;  /* 0x00032200ff027b82 */ /* 0x007e220000000a00 */
[----:B------:R-:W-:Y:S01]  /*0df0*/  ULDC.64 UR8, c[0x0][0xa28] ;  /* 0x00028a0000087ab9 */ /* 0x000fe20000000a00 */
[----:B------:R-:W-:Y:S01]  /*0e00*/  ULDC.64 UR10, c[0x0][0xa18] ;  /* 0x00028600000a7ab9 */ /* 0x000fe20000000a00 */
[----:B0-----:R-:W-:-:S06]  /*0e10*/  IMAD.WIDE R2, R7, 0x4, R2 ;  /* 0x0000000407027825 */ /* 0x001fcc00078e0202 */
[----:B------:R-:W2:Y:S01]  /*0e20*/  LDG.E R2, desc[UR38][R2.64] ;  /* 0x0000002602027981 */ /* 0x000ea2000c1e1900 */
        /* <DEDUP_REMOVED lines=9> */
[----:B------:R-:W-:-:S04]  /*0ec0*/  @UP0 ULEA UR8, UP2, UR4, UR8, 0x2 ;  /* 0x0000000804080291 */ /* 0x000fc8000f84103f */
[----:B------:R-:W-:Y:S02]  /*0ed0*/  @UP0 ULEA.HI.X UR9, UR4, UR9, UR7, 0x2, UP2 ;  /* 0x0000000904090291 */ /* 0x000fe400090f1407 */
[----:B------:R-:W-:Y:S01]  /*0ee0*/  MOV R223, UR7 ;  /* 0x0000000700df7c02 */ /* 0x000fe20008000f00 */
[----:B------:R-:W-:Y:S01]  /*0ef0*/  @UP1 ULEA UR10, UP0, UR4, UR10, 0x2 ;  /* 0x0000000a040a1291 */ /* 0x000fe2000f80103f */
[----:B------:R-:W-:-:S03]  /*0f00*/  IMAD.U32 R2, RZ, RZ, UR8 ;  /* 0x00000008ff027e24 */ /* 0x000fc6000f8e00ff */
[----:B------:R-:W-:Y:S01]  /*0f10*/  @UP1 ULEA.HI.X UR11, UR4, UR11, UR7, 0x2, UP0 ;  /* 0x0000000b040b1291 */ /* 0x000fe200080f1407 */
[----:B------:R-:W-:Y:S01]  /*0f20*/  IMAD.U32 R3, RZ, RZ, UR9 ;  /* 0x00000009ff037e24 */ /* 0x000fe2000f8e00ff */
[----:B------:R-:W-:Y:S01]  /*0f30*/  ULDC.64 UR8, c[0x0][0x418] ;  /* 0x0001060000087ab9 */ /* 0x000fe20000000a00 */
[----:B------:R-:W-:Y:S01]  /*0f40*/  IMAD.U32 R4, RZ, RZ, UR10 ;  /* 0x0000000aff047e24 */ /* 0x000fe2000f8e00ff */
[----:B------:R-:W-:Y:S02]  /*0f50*/  ULDC UR7, c[0x0][0x424] ;  /* 0x0001090000077ab9 */ /* 0x000fe40000000800 */
[----:B------:R-:W-:Y:S01]  /*0f60*/  IMAD.U32 R5, RZ, RZ, UR11 ;  /* 0x0000000bff057e24 */ /* 0x000fe2000f8e00ff */
[----:B------:R-:W2:Y:S01]  /*0f70*/  @P0 LDG.E R2, desc[UR38][R2.64] ;  /* 0x0000002602020981 */ /* 0x000ea2000c1e1900 */
[----:B------:R-:W-:Y:S01]  /*0f80*/  UISETP.NE.U32.AND UP0, UPT, UR8, URZ, UPT ;  /* 0x0000003f0800728c */ /* 0x000fe2000bf05070 */
[----:B------:R-:W-:Y:S02]  /*0f90*/  ULDC.64 UR10, c[0x0][0xa20] ;  /* 0x00028800000a7ab9 */ /* 0x000fe40000000a00 */
[----:B---3--:R-:W3:Y:S01]  /*0fa0*/  @P2 LDG.E R4, desc[UR38][R4.64] ;  /* 0x0000002604042981 */ /* 0x008ee2000c1e1900 */
[----:B------:R-:W-:Y:S01]  /*0fb0*/  UISETP.NE.AND.EX UP0, UPT, UR9, URZ, UPT, UP0 ;  /* 0x0000003f0900728c */ /* 0x000fe2000bf05300 */
[----:B------:R-:W-:Y:S01]  /*0fc0*/  ISETP.NE.U32.AND P1, PT, RZ, UR10, PT ;  /* 0x0000000aff007c0c */ /* 0x000fe2000bf25070 */
[----:B------:R-:W-:Y:S01]  /*0fd0*/  ULDC UR8, c[0x0][0x2f0] ;  /* 0x0000bc0000087ab9 */ /* 0x000fe20000000800 */
[----:B------:R-:W-:Y:S01]  /*0fe0*/  UMOV UR4, URZ ;  /* 0x0000003f00047c82 */ /* 0x000fe20008000000 */
[----:B------:R-:W-:Y:S01]  /*0ff0*/  USEL UR7, UR7, 0x1, UP0 ;  /* 0x0000000107077887 */ /* 0x000fe20008000000 */
[----:B------:R-:W-:Y:S01]  /*1000*/  ISETP.NE.AND.EX P1, PT, RZ, UR11, PT, P1 ;  /* 0x0000000bff007c0c */ /* 0x000fe2000bf25310 */
[----:B------:R-:W-:-:S02]  /*1010*/  IMAD.U32 R222, RZ, RZ, UR6 ;  /* 0x00000006ffde7e24 */ /* 0x000fc4000f8e00ff */
[----:B------:R-:W-:Y:S01]  /*1020*/  UIMAD UR8, UR7, UR8, URZ ;  /* 0x00000008070872a4 */ /* 0x000fe2000f8e023f */
[----:B--2---:R-:W-:Y:S02]  /*1030*/  @P0 R2UR UR4, R2 ;  /* 0x00000000020402ca */ /* 0x004fe400000e0000 */
[----:B---3--:R-:W-:-:S13]  /*1040*/  @P2 R2UR UR7, R4 ;  /* 0x00000000040722ca */ /* 0x008fda00000e0000 */
[----:B------:R-:W-:Y:S01]  /*1050*/  IMAD.U32 R23, RZ, RZ, UR7 ;  /* 0x00000007ff177e24 */ /* 0x000fe2000f8e00ff */
[----:B----4-:R-:W-:Y:S06]  /*1060*/  @P2 BRA `(.L_x_2416) ;  /* 0x0000000000442947 */ /* 0x010fec0003800000 */
[----:B------:R-:W-:Y:S02]  /*1070*/  ULDC.64 UR6, c[0x0][0xa00] ;  /* 0x0002800000067ab9 */ /* 0x000fe40000000a00 */
[----:B------:R-:W-:Y:S01]  /*1080*/  ISETP.NE.U32.AND P0, PT, RZ, UR6, PT ;  /* 0x00000006ff007c0c */ /* 0x000fe2000bf05070 */
[----:B------:R-:W-:Y:S02]  /*1090*/  ULDC UR6, c[0x0][0x288] ;  /* 0x0000a20000067ab9 */ /* 0x000fe40000000800 */
[----:B------:R-:W-:Y:S02]  /*10a0*/  MOV R23, UR6 ;  /* 0x0000000600177c02 */ /* 0x000fe40008000f00 */
        /* <DEDUP_REMOVED lines=11> */
[----:B------:R-:W-:-:S06]  /*1160*/  UIADD3 UR6, -UR6, UR7, URZ ;  /* 0x0000000706067290 */ /* 0x000fcc000fffe13f */
[----:B------:R-:W-:-:S07]  /*1170*/  IMAD.U32 R23, RZ, RZ, UR6 ;  /* 0x00000006ff177e24 */ /* 0x000fce000f8e00ff */
.L_x_2416:
[----:B------:R-:W-:Y:S05]  /*1180*/  @!P1 BRA `(.L_x_2417) ;  /* 0x0000000000249947 */ /* 0x000fea0003800000 */
[----:B------:R-:W-:Y:S02]  /*1190*/  R2UR UR7, R221 ;  /* 0x00000000dd0772ca */ /* 0x000fe400000e0000 */
[----:B------:R-:W-:-:S11]  /*11a0*/  R2UR UR8, R223 ;  /* 0x00000000df0872ca */ /* 0x000fd600000e0000 */
[----:B------:R-:W-:-:S04]  /*11b0*/  ULEA UR6, UP0, UR7, UR10, 0x2 ;  /* 0x0000000a07067291 */ /* 0x000fc8000f80103f */
[----:B------:R-:W-:Y:S02]  /*11c0*/  ULEA.HI.X UR7, UR7, UR11, UR8, 0x2, UP0 ;  /* 0x0000000b07077291 */ /* 0x000fe400080f1408 */
[----:B------:R-:W-:-:S04]  /*11d0*/  IMAD.U32 R2, RZ, RZ, UR6 ;  /* 0x00000006ff027e24 */ /* 0x000fc8000f8e00ff */
[----:B------:R-:W-:-:S05]  /*11e0*/  IMAD.U32 R3, RZ, RZ, UR7 ;  /* 0x00000007ff037e24 */ /* 0x000fca000f8e00ff */
[----:B------:R-:W2:Y:S02]  /*11f0*/  LDG.E R2, desc[UR38][R2.64] ;  /* 0x0000002602027981 */ /* 0x000ea4000c1e1900 */
[----:B--2---:R-:W-:Y:S01]  /*1200*/  R2UR UR8, R2 ;  /* 0x00000000020872ca */ /* 0x004fe200000e0000 */
[----:B------:R-:W-:-:S14]  /*1210*/  BRA `(.L_x_2418) ;  /* 0x0000000000387947 */ /* 0x000fdc0003800000 */
.L_x_2417:
[----:B------:R-:W-:Y:S02]  /*1220*/  ULDC.64 UR6, c[0x0][0xa08] ;  /* 0x0002820000067ab9 */ /* 0x000fe40000000a00 */
[----:B------:R-:W-:-:S04]  /*1230*/  ISETP.NE.U32.AND P0, PT, RZ, UR6, PT ;  /* 0x00000006ff007c0c */ /* 0x000fc8000bf05070 */
[----:B------:R-:W-:-:S13]  /*1240*/  ISETP.NE.AND.EX P0, PT, RZ, UR7, PT, P0 ;  /* 0x00000007ff007c0c */ /* 0x000fda000bf05300 */
[----:B------:R-:W-:Y:S05]  /*1250*/  @!P0 BRA `(.L_x_2418) ;  /* 0x0000000000288947 */ /* 0x000fea0003800000 */
[----:B------:R-:W-:Y:S01]  /*1260*/  R2UR UR8, R221 ;  /* 0x00000000dd0872ca */ /* 0x000fe200000e0000 */
[----:B------:R-:W-:-:S12]  /*1270*/  ULDC.64 UR6, c[0x0][0xa08] ;  /* 0x0002820000067ab9 */ /* 0x000fd80000000a00 */
[----:B------:R-:W-:-:S06]  /*1280*/  UIMAD.WIDE UR6, UR8, 0x4, UR6 ;  /* 0x00000004080678a5 */ /* 0x000fcc000f8e0206 */
[----:B------:R-:W-:Y:S01]  /*1290*/  IMAD.U32 R2, RZ, RZ, UR6 ;  /* 0x00000006ff027e24 */ /* 0x000fe2000f8e00ff */
[----:B------:R-:W-:-:S05]  /*12a0*/  MOV R3, UR7 ;  /* 0x0000000700037c02 */ /* 0x000fca0008000f00 */
[----:B------:R-:W2:Y:S04]  /*12b0*/  LDG.E R4, desc[UR38][R2.64] ;  /* 0x0000002602047981 */ /* 0x000ea8000c1e1900 */
[----:B------:R-:W3:Y:S01]  /*12c0*/  LDG.E R0, desc[UR38][R2.64+0x4] ;  /* 0x0000042602007981 */ /* 0x000ee2000c1e1900 */
[----:B--2---:R-:W-:Y:S02]  /*12d0*/  R2UR UR8, R4 ;  /* 0x00000000040872ca */ /* 0x004fe400000e0000 */
[----:B---3--:R-:W-:-:S13]  /*12e0*/  R2UR UR6, R0 ;  /* 0x00000000000672ca */ /* 0x008fda00000e0000 */
[----:B------:R-:W-:-:S12]  /*12f0*/  UIADD3 UR8, -UR8, UR6, URZ ;  /* 0x0000000608087290 */ /* 0x000fd8000fffe13f */
.L_x_2418:
[----:B------:R-:W-:Y:S01]  /*1300*/  UIADD3 UR9, -UR4, UR8, URZ ;  /* 0x0000000804097290 */ /* 0x000fe2000fffe13f */
[----:B------:R-:W-:Y:S01]  /*1310*/  R2UR UR7, R23 ;  /* 0x00000000170772ca */ /* 0x000fe200000e0000 */
[----:B------:R-:W-:Y:S01]  /*1320*/  USHF.L.U32 UR5, UR5, 0x7, URZ ;  /* 0x0000000705057899 */ /* 0x000fe2000800063f */
[----:B------:R-:W-:Y:S01]  /*1330*/  PLOP3.LUT P0, PT, PT, PT, PT, 0x80, 0x0 ;  /* 0x000000000000781c */ /* 0x000fe20003f0f070 */
[----:B------:R-:W-:Y:S01]  /*1340*/  ULDC UR4, c[0x0][0x448] ;  /* 0x0001120000047ab9 */ /* 0x000fe20000000800 */
[----:B------:R-:W-:Y:S01]  /*1350*/  CS2R R2, SRZ ;  /* 0x0000000000027805 */ /* 0x000fe2000001ff00 */
[----:B------:R-:W-:Y:S01]  /*1360*/  UISETP.NE.AND UP0, UPT, UR4, 0x1, UPT ;  /* 0x000000010400788c */ /* 0x000fe2000bf05270 */
[----:B------:R-:W-:Y:S01]  /*1370*/  IMAD.U32 R212, RZ, RZ, UR9 ;  /* 0x00000009ffd47e24 */ /* 0x000fe2000f8e00ff */
[----:B------:R-:W-:Y:S02]  /*1380*/  UIADD3 UR6, UR5, 0x7f, URZ ;  /* 0x0000007f05067890 */ /* 0x000fe4000fffe03f */
[----:B------:R-:W-:Y:S01]  /*1390*/  IMAD.U32 R214, RZ, RZ, UR5 ;  /* 0x00000005ffd67e24 */ /* 0x000fe2000f8e00ff */
[----:B------:R-:W-:Y:S01]  /*13a0*/  UP2UR UR4, UPR, URZ, 0x1 ;  /* 0x000000013f047883 */ /* 0x000fe20008000000 */
[----:B------:R-:W-:Y:S01]  /*13b0*/  IMAD.MOV.U32 R0, RZ, RZ, RZ ;  /* 0x000000ffff007224 */ /* 0x000fe200078e00ff */
[----:B------:R-:W-:-:S02]  /*13c0*/  CS2R R150, SRZ ;  /* 0x0000000000967805 */ /* 0x000fc4000001ff00 */
[----:B------:R-:W-:Y:S01]  /*13d0*/  CS2R R148, SRZ ;  /* 0x0000000000947805 */ /* 0x000fe2000001ff00 */
[----:B------:R-:W-:Y:S01]  /*13e0*/  UIADD3 UR7, UR9, 0x50, -UR7 ;  /* 0x0000005009077890 */ /* 0x000fe2000fffe807 */
[----:B------:R-:W-:Y:S01]  /*13f0*/  CS2R R146, SRZ ;  /* 0x0000000000927805 */ /* 0x000fe2000001ff00 */
[----:B------:R-:W-:Y:S01]  /*1400*/  IMAD.U32 R213, RZ, RZ, UR4 ;  /* 0x00000004ffd57e24 */ /* 0x000fe2000f8e00ff */
[----:B------:R-:W-:Y:S01]  /*1410*/  @UP0 ULDC UR4, c[0x0][0x44c] ;  /* 0x0001130000040ab9 */ /* 0x000fe20000000800 */
[----:B------:R-:W-:Y:S01]  /*1420*/  @UP0 ULDC UR8, c[0x0][0x450] ;  /* 0x0001140000080ab9 */ /* 0x000fe20000000800 */
[----:B------:R-:W-:Y:S01]  /*1430*/  UIMAD.WIDE.U32 UR4, UR6, UR4, URZ ;  /* 0x00000004060472a5 */ /* 0x000fe2000f8e003f */
[----:B------:R-:W-:Y:S01]  /*1440*/  CS2R R144, SRZ ;  /* 0x0000000000907805 */ /* 0x000fe2000001ff00 */
[----:B------:R-:W-:Y:S01]  /*1450*/  UIADD3 UR4, UR9, 0x4f, URZ ;  /* 0x0000004f09047890 */ /* 0x000fe2000fffe03f */
[----:B------:R-:W-:Y:S01]  /*1460*/  CS2R R142, SRZ ;  /* 0x00000000008e7805 */ /* 0x000fe2000001ff00 */
[----:B------:R-:W-:Y:S01]  /*1470*/  @UP0 USHF.R.U32.HI UR6, URZ, UR8, UR5 ;  /* 0x000000083f060299 */ /* 0x000fe20008011605 */
[----:B------:R-:W-:Y:S01]  /*1480*/  CS2R R140, SRZ ;  /* 0x00000000008c7805 */ /* 0x000fe2000001ff00 */
[----:B------:R-:W-:Y:S01]  /*1490*/  UIMAD.WIDE UR4, UR4, 0x66666667, URZ ;  /* 0x66666667040478a5 */ /* 0x000fe2000f8e023f */
[----:B------:R-:W-:Y:S01]  /*14a0*/  CS2R R138, SRZ ;  /* 0x00000000008a7805 */ /* 0x000fe2000001ff00 */
[----:B------:R-:W-:Y:S01]  /*14b0*/  UIADD3 UR6, UR7, UR6, URZ ;  /* 0x0000000607067290 */ /* 0x000fe2000fffe03f */
[----:B------:R-:W-:Y:S01]  /*14c0*/  CS2R R136, SRZ ;  /* 0x0000000000887805 */ /* 0x000fe2000001ff00 */
[----:B------:R-:W-:Y:S01]  /*14d0*/  USHF.R.U32.HI UR4, URZ, 0x1f, UR5 ;  /* 0x0000001f3f047899 */ /* 0x000fe20008011605 */
[----:B------:R-:W-:Y:S01]  /*14e0*/  CS2R R134, SRZ ;  /* 0x0000000000867805 */ /* 0x000fe2000001ff00 */
[----:B------:R-:W-:Y:S01]  /*14f0*/  UIMAD.WIDE UR6, UR6, 0x66666667, URZ ;  /* 0x66666667060678a5 */ /* 0x000fe2000f8e023f */
[----:B------:R-:W-:Y:S01]  /*1500*/  CS2R R132, SRZ ;  /* 0x0000000000847805 */ /* 0x000fe2000001ff00 */
[----:B------:R-:W-:Y:S01]  /*1510*/  ULEA.HI.SX32 UR4, UR5, UR4, 0x1b ;  /* 0x0000000405047291 */ /* 0x000fe2000f8fda3f */
[----:B------:R-:W-:Y:S01]  /*1520*/  CS2R R130, SRZ ;  /* 0x0000000000827805 */ /* 0x000fe2000001ff00 */
[----:B------:R-:W-:Y:S01]  /*1530*/  USHF.R.U32.HI UR6, URZ, 0x1f, UR7 ;  /* 0x0000001f3f067899 */ /* 0x000fe20008011607 */
[----:B------:R-:W-:-:S02]  /*1540*/  CS2R R128, SRZ ;  /* 0x0000000000807805 */ /* 0x000fc4000001ff00 */
[----:B------:R-:W-:Y:S02]  /*1550*/  CS2R R126, SRZ ;  /* 0x00000000007e7805 */ /* 0x000fe4000001ff00 */
[----:B------:R-:W-:Y:S01]  /*1560*/  CS2R R124, SRZ ;  /* 0x00000000007c7805 */ /* 0x000fe2000001ff00 */
[----:B------:R-:W-:Y:S01]  /*1570*/  ULEA.HI.SX32 UR6, UR7, UR6, 0x1b ;  /* 0x0000000607067291 */ /* 0x000fe2000f8fda3f */
[----:B------:R-:W-:Y:S02]  /*1580*/  CS2R R122, SRZ ;  /* 0x00000000007a7805 */ /* 0x000fe4000001ff00 */
[----:B------:R-:W-:Y:S02]  /*1590*/  CS2R R120, SRZ ;  /* 0x0000000000787805 */ /* 0x000fe4000001ff00 */
[----:B------:R-:W-:Y:S01]  /*15a0*/  CS2R R118, SRZ ;  /* 0x0000000000767805 */ /* 0x000fe2000001ff00 */
[----:B------:R-:W-:Y:S01]  /*15b0*/  UISETP.LT.AND UP0, UPT, UR4, UR6, UPT ;  /* 0x000000060400728c */ /* 0x000fe2000bf01270 */
[----:B------:R-:W-:-:S02]  /*15c0*/  CS2R R116, SRZ ;  /* 0x0000000000747805 */ /* 0x000fc4000001ff00 */
[----:B------:R-:W-:Y:S02]  /*15d0*/  CS2R R114, SRZ ;  /* 0x0000000000727805 */ /* 0x000fe4000001ff00 */
[----:B------:R-:W-:Y:S01]  /*15e0*/  CS2R R112, SRZ ;  /* 0x0000000000707805 */ /* 0x000fe2000001ff00 */
[----:B------:R-:W-:Y:S01]  /*15f0*/  USEL UR61, UR4, UR6, UP0 ;  /* 0x00000006043d7287 */ /* 0x000fe20008000000 */
[----:B------:R-:W-:Y:S02]  /*1600*/  CS2R R110, SRZ ;  /* 0x00000000006e7805 */ /* 0x000fe4000001ff00 */
[----:B------:R-:W-:Y:S02]  /*1610*/  CS2R R108, SRZ ;  /* 0x00000000006c7805 */ /* 0x000fe4000001ff00 */
[----:B------:R-:W-:Y:S01]  /*1620*/  CS2R R106, SRZ ;  /* 0x00000000006a7805 */ /* 0x000fe2000001ff00 */
[----:B------:R-:W-:Y:S01]  /*1630*/  UISETP.GE.AND UP0, UPT, UR61, 0x1, UPT ;  /* 0x000000013d00788c */ /* 0x000fe2000bf06270 */
[----:B------:R-:W-:-:S02]  /*1640*/  CS2R R104, SRZ ;  /* 0x0000000000687805 */ /* 0x000fc4000001ff00 */
[----:B------:R-:W-:Y:S02]  /*1650*/  CS2R R102, SRZ ;  /* 0x0000000000667805 */ /* 0x000fe4000001ff00 */
[----:B------:R-:W-:Y:S01]  /*1660*/  CS2R R100, SRZ ;  /* 0x0000000000647805 */ /* 0x000fe2000001ff00 */
[----:B------:R-:W-:Y:S01]  /*1670*/  IMAD.MOV.U32 R166, RZ, RZ, RZ ;  /* 0x000000ffffa67224 */ /* 0x000fe200078e00ff */
[----:B------:R-:W-:Y:S02]  /*1680*/  CS2R R164, SRZ ;  /* 0x0000000000a47805 */ /* 0x000fe4000001ff00 */
[----:B------:R-:W-:Y:S02]  /*1690*/  PLOP3.LUT P1, PT, PT, PT, UP0, 0x80, 0x0 ;  /* 0x000000000000781c */ /* 0x000fe40003f2f008 */
        /* <DEDUP_REMOVED lines=33> */
[----:B------:R-:W-:-:S02]  /*18b0*/  MOV R8, RZ ;  /* 0x000000ff00087202 */ /* 0x000fc40000000f00 */
        /* <DEDUP_REMOVED lines=36> */
.L_x_2420:
[----:B------:R-:W2:Y:S01]  /*1b00*/  LDL R2, [R1+0x8] ;  /* 0x0000080001027983 */ /* 0x000ea20000100800 */
        /* <DEDUP_REMOVED lines=12> */
.L_x_2564:
[----:B------:R-:W-:Y:S05]  /*1bd0*/  @!P0 BRA `(.L_x_2422) ;  /* 0x0000000000048947 */ /* 0x000fea0003800000 */
[----:B------:R-:W-:Y:S01]  /*1be0*/  BPT.TRAP 0x1 ;  /* 0x000000040000795c */ /* 0x000fe20000300000 */
.L_x_2422:
[----:B------:R-:W-:Y:S01]  /*1bf0*/  R2UR UR5, R17 ;  /* 0x00000000110572ca */ /* 0x000fe200000e0000 */
[----:B0-----:R-:W-:Y:S01]  /*1c00*/  IMAD.U32 R0, RZ, RZ, UR36 ;  /* 0x00000024ff007e24 */ /* 0x001fe2000f8e00ff */
[----:B------:R-:W-:-:S11]  /*1c10*/  R2UR UR4, R16 ;  /* 0x00000000100472ca */ /* 0x000fd600000e0000 */
[----:B------:R-:W-:Y:S02]  /*1c20*/  MOV R3, UR5 ;  /* 0x0000000500037c02 */ /* 0x000fe40008000f00 */
[----:B------:R-:W-:Y:S02]  /*1c30*/  LEA R0, R0, UR4, 0x3 ;  /* 0x0000000400007c11 */ /* 0x000fe4000f8e18ff */
[----:B------:R-:W-:-:S04]  /*1c40*/  SHF.L.U32 R3, R3, 0x1f, RZ ;  /* 0x0000001f03037819 */ /* 0x000fc800000006ff */
[----:B------:R0:W1:Y:S01]  /*1c50*/  SYNCS.PHASECHK.TRANS64.TRYWAIT P1, [R0+URZ+0x38830], R3 ;  /* 0x03883003000075a7 */ /* 0x000062000802017f */
[----:B------:R-:W-:Y:S05]  /*1c60*/  @!P0 BRA `(.L_x_2423) ;  /* 0x0000000000048947 */ /* 0x000fea0003800000 */
[----:B------:R-:W-:Y:S01]  /*1c70*/  BPT.TRAP 0x1 ;  /* 0x000000040000795c */ /* 0x000fe20000300000 */
.L_x_2423:
[----:B-1----:R-:W-:Y:S05]  /*1c80*/  @P1 BRA `(.L_x_2424) ;  /* 0x0000000000081947 */ /* 0x002fea0003800000 */
[----:B------:R-:W1:Y:S02]  /*1c90*/  SYNCS.PHASECHK.TRANS64.TRYWAIT P1, [R0+URZ+0x38830], R3 ;  /* 0x03883003000075a7 */ /* 0x000e64000802017f */
[----:B-1----:R-:W-:Y:S05]  /*1ca0*/  @!P1 BRA `(.L_x_2425) ;  /* 0x0000016400609947 */ /* 0x002fea0003800000 */
.L_x_2424:
        /* <DEDUP_REMOVED lines=13> */
[----:B------:R-:W-:Y:S01]  /*1d80*/  IMAD.U32 R14, RZ, RZ, UR16 ;  /* 0x00000010ff0e7e24 */ /* 0x000fe2000f8e00ff */
        /* <DEDUP_REMOVED lines=104> */
[----:B------:R-:W-:Y:S01]  /*2410*/  MOV R11, UR17 ;  /* 0x00000011000b7c02 */ /* 0x000fe20008000f00 */
        /* <DEDUP_REMOVED lines=459> */
.L_x_2426:
[----:B------:R-:W-:Y:S01]  /*40d0*/  R2UR UR4, R213 ;  /* 0x00000000d50472ca */ /* 0x000fe200000e0000 */
[----:B------:R-:W-:Y:S01]  /*40e0*/  UMOV UR5, 0xffffffb0 ;  /* 0xffffffb000057882 */ /* 0x000fe20000000000 */
[----:B------:R-:W-:Y:S01]  /*40f0*/  R2UR UR7, R214 ;  /* 0x00000000d60772ca */ /* 0x000fe200000e0000 */
[----:B------:R-:W-:Y:S01]  /*4100*/  UIMAD UR5, UR61, UR5, 0x51 ;  /* 0x000000513d0574a4 */ /* 0x000fe2000f8e0205 */
[----:B------:R-:W-:Y:S01]  /*4110*/  R2UR UR14, R212 ;  /* 0x00000000d40e72ca */ /* 0x000fe200000e0000 */
[----:B------:R-:W-:Y:S01]  /*4120*/  ULDC UR6, c[0x0][0x9d8] ;  /* 0x0002760000067ab9 */ /* 0x000fe20000000800 */
[----:B------:R-:W-:Y:S01]  /*4130*/  R2UR UR15, R23 ;  /* 0x00000000170f72ca */ /* 0x000fe200000e0000 */
[----:B------:R-:W-:Y:S01]  /*4140*/  FMUL.FTZ R58, R58, UR6 ;  /* 0x000000063a3a7c20 */ /* 0x000fe20008410000 */
[----:B------:R-:W-:Y:S01]  /*4150*/  FMUL.FTZ R59, R59, UR6 ;  /* 0x000000063b3b7c20 */ /* 0x000fe20008410000 */
[----:B------:R-:W-:Y:S01]  /*4160*/  FMUL.FTZ R62, R62, UR6 ;  /* 0x000000063e3e7c20 */ /* 0x000fe20008410000 */
[----:B------:R-:W-:Y:S01]  /*4170*/  FMUL.FTZ R63, R63, UR6 ;  /* 0x000000063f3f7c20 */ /* 0x000fe20008410000 */
[----:B------:R-:W-:Y:S01]  /*4180*/  FMUL.FTZ R50, R50, UR6 ;  /* 0x0000000632327c20 */ /* 0x000fe20008410000 */
[----:B------:R-:W-:Y:S01]  /*4190*/  FMUL.FTZ R56, R56, UR6 ;  /* 0x0000000638387c20 */ /* 0x000fe20008410000 */
[----:B------:R-:W-:Y:S01]  /*41a0*/  UISETP.NE.AND UP0, UPT, UR4, URZ, UPT ;  /* 0x0000003f0400728c */ /* 0x000fe2000bf05270 */
[----:B------:R-:W0:Y:S01]  /*41b0*/  MUFU.TANH R58, R58 ;  /* 0x0000003a003a7308 */ /* 0x000e220000002400 */
[----:B------:R-:W-:-:S02]  /*41c0*/  VIADD R3, R216, UR7 ;  /* 0x00000007d8037c36 */ /* 0x000fc40008000000 */
[----:B------:R-:W-:Y:S01]  /*41d0*/  FMUL.FTZ R51, R51, UR6 ;  /* 0x0000000633337c20 */ /* 0x000fe20008410000 */
[----:B------:R-:W-:Y:S01]  /*41e0*/  FMUL.FTZ R52, R52, UR6 ;  /* 0x0000000634347c20 */ /* 0x000fe20008410000 */
[----:B------:R-:W-:Y:S01]  /*41f0*/  FMUL.FTZ R42, R42, UR6 ;  /* 0x000000062a2a7c20 */ /* 0x000fe20008410000 */
[----:B------:R-:W-:Y:S01]  /*4200*/  PLOP3.LUT P1, PT, PT, PT, UP0, 0x80, 0x0 ;  /* 0x000000000000781c */ /* 0x000fe20003f2f008 */
[----:B------:R-:W-:Y:S01]  /*4210*/  IMAD.U32 R5, RZ, RZ, UR15 ;  /* 0x0000000fff057e24 */ /* 0x000fe2000f8e00ff */
[----:B------:R-:W-:Y:S01]  /*4220*/  PLOP3.LUT P2, PT, PT, PT, UP0, 0x80, 0x0 ;  /* 0x000000000000781c */ /* 0x000fe20003f4f008 */
[----:B------:R-:W1:Y:S01]  /*4230*/  MUFU.TANH R59, R59 ;  /* 0x0000003b003b7308 */ /* 0x000e620000002400 */
[----:B------:R-:W-:Y:S01]  /*4240*/  FMUL.FTZ R43, R43, UR6 ;  /* 0x000000062b2b7c20 */ /* 0x000fe20008410000 */
[----:B------:R-:W-:Y:S01]  /*4250*/  @UP0 ULDC UR4, c[0x0][0x44c] ;  /* 0x0001130000040ab9 */ /* 0x000fe20000000800 */
[----:B------:R-:W-:Y:S01]  /*4260*/  FMUL.FTZ R57, R57, UR6 ;  /* 0x0000000639397c20 */ /* 0x000fe20008410000 */
[----:B------:R-:W-:Y:S01]  /*4270*/  FMUL.FTZ R54, R54, UR6 ;  /* 0x0000000636367c20 */ /* 0x000fe20008410000 */
[----:B------:R-:W-:Y:S01]  /*4280*/  FMUL.FTZ R46, R46, UR6 ;  /* 0x000000062e2e7c20 */ /* 0x000fe20008410000 */
[----:B------:R-:W-:Y:S01]  /*4290*/  FMUL.FTZ R60, R60, UR6 ;  /* 0x000000063c3c7c20 */ /* 0x000fe20008410000 */
[----:B------:R-:W-:Y:S01]  /*42a0*/  FMUL.FTZ R55, R55, UR6 ;  /* 0x0000000637377c20 */ /* 0x000fe20008410000 */
[----:B------:R-:W2:Y:S01]  /*42b0*/  MUFU.TANH R62, R62 ;  /* 0x0000003e003e7308 */ /* 0x000ea20000002400 */
[----:B------:R-:W-:Y:S01]  /*42c0*/  FMUL.FTZ R47, R47, UR6 ;  /* 0x000000062f2f7c20 */ /* 0x000fe20008410000 */
[----:B------:R-:W-:Y:S01]  /*42d0*/  @P1 IMAD.HI.U32 R2, R3, UR4, RZ ;  /* 0x0000000403021c27 */ /* 0x000fe2000f8e00ff */
[----:B------:R-:W-:-:S03]  /*42e0*/  @UP0 ULDC UR4, c[0x0][0x450] ;  /* 0x0001140000040ab9 */ /* 0x000fc60000000800 */
[----:B------:R-:W-:Y:S01]  /*42f0*/  FMUL.FTZ R48, R48, UR6 ;  /* 0x0000000630307c20 */ /* 0x000fe20008410000 */
[----:B------:R-:W-:Y:S01]  /*4300*/  FMUL.FTZ R49, R49, UR6 ;  /* 0x0000000631317c20 */ /* 0x000fe20008410000 */
[----:B------:R-:W-:Y:S01]  /*4310*/  FMUL.FTZ R34, R34, UR6 ;  /* 0x0000000622227c20 */ /* 0x000fe20008410000 */
[----:B------:R-:W-:Y:S01]  /*4320*/  @P2 SHF.R.U32.HI R3, RZ, UR4, R2 ;  /* 0x00000004ff032c19 */ /* 0x000fe20008011602 */
[----:B------:R-:W-:Y:S01]  /*4330*/  UIMAD UR4, UR61, -0x50, UR14 ;  /* 0xffffffb03d0478a4 */ /* 0x000fe2000f8e020e */
[----:B------:R-:W-:Y:S01]  /*4340*/  IMAD.U32 R2, RZ, RZ, UR5 ;  /* 0x00000005ff027e24 */ /* 0x000fe2000f8e00ff */
[----:B------:R-:W3:Y:S01]  /*4350*/  MUFU.TANH R63, R63 ;  /* 0x0000003f003f7308 */ /* 0x000ee20000002400 */
[----:B------:R-:W-:Y:S01]  /*4360*/  FMUL.FTZ R35, R35, UR6 ;  /* 0x0000000623237c20 */ /* 0x000fe20008410000 */
[----:B------:R-:W4:Y:S01]  /*4370*/  SHFL.IDX PT, R18, R3, 0x1, 0x1c1f ;  /* 0x003c1f0003127f89 */ /* 0x000f2200000e0000 */
[----:B------:R-:W-:Y:S01]  /*4380*/  UIADD3 UR4, UR4, 0x50, URZ ;  /* 0x0000005004047890 */ /* 0x000fe2000fffe03f */
[----:B------:R-:W-:-:S02]  /*4390*/  IMAD R2, R215, -0x2, R2 ;  /* 0xfffffffed7027824 */ /* 0x000fc400078e0202 */
[----:B------:R-:W-:Y:S01]  /*43a0*/  FMUL.FTZ R38, R38, UR6 ;  /* 0x0000000626267c20 */ /* 0x000fe20008410000 */
[----:B------:R-:W-:Y:S01]  /*43b0*/  FMUL.FTZ R39, R39, UR6 ;  /* 0x0000000627277c20 */ /* 0x000fe20008410000 */
[----:B------:R-:W-:Y:S01]  /*43c0*/  FMUL.FTZ R26, R26, UR6 ;  /* 0x000000061a1a7c20 */ /* 0x000fe20008410000 */
[----:B------:R-:W5:Y:S01]  /*43d0*/  MUFU.TANH R50, R50 ;  /* 0x0000003200327308 */ /* 0x000f620000002400 */
[----:B------:R-:W-:Y:S01]  /*43e0*/  MOV R4, UR4 ;  /* 0x0000000400047c02 */ /* 0x000fe20008000f00 */
[----:B------:R-:W-:Y:S01]  /*43f0*/  FMUL.FTZ R27, R27, UR6 ;  /* 0x000000061b1b7c20 */ /* 0x000fe20008410000 */
[----:B------:R-:W-:Y:S01]  /*4400*/  IADD3 R5, -R5, UR14, R2 ;  /* 0x0000000e05057c10 */ /* 0x000fe2000fffe102 */
[----:B------:R-:W-:Y:S01]  /*4410*/  FMUL.FTZ R30, R30, UR6 ;  /* 0x000000061e1e7c20 */ /* 0x000fe20008410000 */
[----:B------:R-:W-:Y:S01]  /*4420*/  FMUL.FTZ R31, R31, UR6 ;  /* 0x000000061f1f7c20 */ /* 0x000fe20008410000 */
[----:B------:R-:W-:Y:S02]  /*4430*/  IMAD R4, R215, -0x2, R4 ;  /* 0xfffffffed7047824 */ /* 0x000fe400078e0204 */
[----:B------:R-:W-:Y:S01]  /*4440*/  FMUL.FTZ R61, R61, UR6 ;  /* 0x000000063d3d7c20 */ /* 0x000fe20008410000 */
[----:B------:R-:W-:Y:S01]  /*4450*/  MUFU.TANH R20, R56 ;  /* 0x0000003800147308 */ /* 0x000fe20000002400 */
[----:B------:R-:W0:Y:S01]  /*4460*/  SHFL.IDX PT, R3, R3, RZ, 0x1c1f ;  /* 0x001c1fff03037589 */ /* 0x000e2200000e0000 */
[----:B------:R-:W-:Y:S01]  /*4470*/  FMUL.FTZ R53, R53, UR6 ;  /* 0x0000000635357c20 */ /* 0x000fe20008410000 */
[----:B------:R-:W-:Y:S01]  /*4480*/  FMUL.FTZ R40, R40, UR6 ;  /* 0x0000000628287c20 */ /* 0x000fe20008410000 */
[----:B------:R-:W-:Y:S01]  /*4490*/  FMUL.FTZ R24, R24, UR6 ;  /* 0x0000000618187c20 */ /* 0x000fe20008410000 */
[----:B------:R-:W-:Y:S01]  /*44a0*/  FMUL.FTZ R41, R41, UR6 ;  /* 0x0000000629297c20 */ /* 0x000fe20008410000 */
[----:B------:R-:W-:Y:S01]  /*44b0*/  FMUL.FTZ R44, R44, UR6 ;  /* 0x000000062c2c7c20 */ /* 0x000fe20008410000 */
[----:B------:R-:W-:Y:S01]  /*44c0*/  FMUL.FTZ R25, R25, UR6 ;  /* 0x0000000619197c20 */ /* 0x000fe20008410000 */
[----:B------:R-:W-:Y:S01]  /*44d0*/  MUFU.TANH R69, R52 ;  /* 0x0000003400457308 */ /* 0x000fe20000002400 */
[----:B------:R-:W-:Y:S01]  /*44e0*/  FMUL.FTZ R45, R45, UR6 ;  /* 0x000000062d2d7c20 */ /* 0x000fe20008410000 */
[-CC-:B----4-:R-:W-:Y:S01]  /*44f0*/  VIADDMNMX R18, R18, R5.reuse, R4.reuse, PT ;  /* 0x0000000512127246 */ /* 0x190fe20003800104 */
[----:B------:R-:W-:Y:S01]  /*4500*/  FMUL.FTZ R32, R32, UR6 ;  /* 0x0000000620207c20 */ /* 0x000fe20008410000 */
[----:B------:R-:W-:Y:S01]  /*4510*/  FMUL.FTZ R28, R28, UR6 ;  /* 0x000000061c1c7c20 */ /* 0x000fe20008410000 */
[----:B------:R-:W-:Y:S01]  /*4520*/  FMUL.FTZ R33, R33, UR6 ;  /* 0x0000000621217c20 */ /* 0x000fe20008410000 */
[C---:B------:R-:W-:Y:S01]  /*4530*/  ISETP.GT.AND P1, PT, R18.reuse, RZ, PT ;  /* 0x000000ff1200720c */ /* 0x040fe20003f24270 */
[----:B------:R-:W-:Y:S01]  /*4540*/  ULDC UR5, c[0x0][0x988] ;  /* 0x0002620000057ab9 */ /* 0x000fe20000000800 */
[C---:B------:R-:W-:Y:S01]  /*4550*/  ISETP.GT.AND P2, PT, R18.reuse, 0x1, PT ;  /* 0x000000011200780c */ /* 0x040fe20003f44270 */
[----:B------:R-:W-:Y:S01]  /*4560*/  MUFU.TANH R51, R51 ;  /* 0x0000003300337308 */ /* 0x000fe20000002400 */
[----:B------:R-:W-:Y:S01]  /*4570*/  ISETP.GT.AND P3, PT, R18, 0x8, PT ;  /* 0x000000081200780c */ /* 0x000fe20003f64270 */
[----:B------:R-:W-:Y:S01]  /*4580*/  FMUL.FTZ R36, R36, UR6 ;  /* 0x0000000624247c20 */ /* 0x000fe20008410000 */
[----:B------:R-:W-:Y:S01]  /*4590*/  FMUL.FTZ R29, R29, UR6 ;  /* 0x000000061d1d7c20 */ /* 0x000fe20008410000 */
[----:B------:R-:W-:Y:S01]  /*45a0*/  FMUL.FTZ R37, R37, UR6 ;  /* 0x0000000625257c20 */ /* 0x000fe20008410000 */
[----:B------:R-:W-:Y:S01]  /*45b0*/  R2UR UR4, R0 ;  /* 0x00000000000472ca */ /* 0x000fe200000e0000 */
[----:B------:R-:W-:Y:S01]  /*45c0*/  @UP0 ULDC UR6, c[0x0][0x44c] ;  /* 0x0001130000060ab9 */ /* 0x000fe20000000800 */
[----:B------:R-:W-:Y:S01]  /*45d0*/  UMOV UR10, UR7 ;  /* 0x00000007000a7c82 */ /* 0x000fe20008000000 */
[----:B------:R4:W-:Y:S01]  /*45e0*/  MUFU.TANH R52, R42 ;  /* 0x0000002a00347308 */ /* 0x0009e20000002400 */
[----:B0-----:R-:W-:Y:S01]  /*45f0*/  VIADDMNMX R4, R3, R5, R4, PT ;  /* 0x0000000503047246 */ /* 0x001fe20003800104 */
[----:B------:R-:W-:Y:S01]  /*4600*/  UIMAD.WIDE.U32 UR6, UR7, UR6, URZ ;  /* 0x00000006070672a5 */ /* 0x000fe2000f8e003f */
[----:B------:R-:W-:Y:S01]  /*4610*/  CS2R R150, SRZ ;  /* 0x0000000000967805 */ /* 0x000fe2000001ff00 */
[----:B------:R-:W-:Y:S01]  /*4620*/  @UP0 ULDC UR11, c[0x0][0x450] ;  /* 0x00011400000b0ab9 */ /* 0x000fe20000000800 */
[----:B------:R-:W-:Y:S01]  /*4630*/  UIADD3 UR61, UR61, -0x2, URZ ;  /* 0xfffffffe3d3d7890 */ /* 0x000fe2000fffe03f */
[----:B------:R-:W-:Y:S01]  /*4640*/  CS2R R148, SRZ ;  /* 0x0000000000947805 */ /* 0x000fe2000001ff00 */
[----:B------:R-:W-:Y:S01]  /*4650*/  @UP0 USHF.R.U32.HI UR10, URZ, UR11, UR7 ;  /* 0x0000000b3f0a0299 */ /* 0x000fe20008011607 */
[----:B------:R1:W-:Y:S01]  /*4660*/  MUFU.TANH R56, R43 ;  /* 0x0000002b00387308 */ /* 0x0003e20000002400 */
[----:B----4-:R-:W-:Y:S01]  /*4670*/  FSEL R42, R58, -INF , P1 ;  /* 0xff8000003a2a7808 */ /* 0x010fe20000800000 */
[----:B------:R-:W-:Y:S01]  /*4680*/  UIADD3 UR4, UR4, 0x38840, URZ ;  /* 0x0003884004047890 */ /* 0x000fe2000fffe03f */
[----:B------:R-:W-:Y:S01]  /*4690*/  ISETP.GT.AND P1, PT, R18, 0x9, PT ;  /* 0x000000091200780c */ /* 0x000fe20003f24270 */
[----:B------:R-:W-:Y:S01]  /*46a0*/  UIADD3 UR6, UR10, UR14, -UR15 ;  /* 0x0000000e0a067290 */ /* 0x000fe2000fffe80f */
[----:B------:R-:W0:Y:S01]  /*46b0*/  S2UR UR14, SR_CgaCtaId ;  /* 0x00000000000e79c3 */ /* 0x000e220000008800 */
[----:B------:R-:W-:-:S02]  /*46c0*/  CS2R R146, SRZ ;  /* 0x0000000000927805 */ /* 0x000fc4000001ff00 */
[----:B------:R-:W-:Y:S01]  /*46d0*/  CS2R R144, SRZ ;  /* 0x0000000000907805 */ /* 0x000fe2000001ff00 */
[----:B------:R-:W-:Y:S01]  /*46e0*/  MUFU.TANH R64, R57 ;  /* 0x0000003900407308 */ /* 0x000fe20000002400 */
[----:B-1----:R-:W-:Y:S01]  /*46f0*/  FSEL R43, R59, -INF , P2 ;  /* 0xff8000003b2b7808 */ /* 0x002fe20001000000 */
[----:B------:R-:W-:Y:S01]  /*4700*/  UIMAD.WIDE UR6, UR6, 0x66666667, URZ ;  /* 0x66666667060678a5 */ /* 0x000fe2000f8e023f */
[----:B------:R-:W-:Y:S02]  /*4710*/  ISETP.GT.AND P2, PT, R18, 0x10, PT ;  /* 0x000000101200780c */ /* 0x000fe40003f44270 */
[----:B------:R-:W-:Y:S02]  /*4720*/  CS2R R142, SRZ ;  /* 0x00000000008e7805 */ /* 0x000fe4000001ff00 */
[----:B------:R-:W-:Y:S01]  /*4730*/  FMNMX.FTZ R21, R42, R43, !PT ;  /* 0x0000002b2a157209 */ /* 0x000fe20007810000 */
[----:B------:R-:W-:Y:S01]  /*4740*/  USHF.R.U32.HI UR6, URZ, 0x1f, UR7 ;  /* 0x0000001f3f067899 */ /* 0x000fe20008011607 */
[----:B------:R-:W-:Y:S01]  /*4750*/  CS2R R140, SRZ ;  /* 0x00000000008c7805 */ /* 0x000fe2000001ff00 */
[----:B------:R-:W1:Y:S01]  /*4760*/  MUFU.TANH R54, R54 ;  /* 0x0000003600367308 */ /* 0x000e620000002400 */
[----:B------:R-:W-:Y:S01]  /*4770*/  CS2R R138, SRZ ;  /* 0x00000000008a7805 */ /* 0x000fe2000001ff00 */
[----:B------:R-:W-:Y:S01]  /*4780*/  ULEA.HI.SX32 UR6, UR7, UR6, 0x1b ;  /* 0x0000000607067291 */ /* 0x000fe2000f8fda3f */
[----:B------:R-:W-:-:S02]  /*4790*/  CS2R R136, SRZ ;  /* 0x0000000000887805 */ /* 0x000fc4000001ff00 */
[----:B------:R-:W-:Y:S02]  /*47a0*/  CS2R R134, SRZ ;  /* 0x0000000000867805 */ /* 0x000fe4000001ff00 */
[----:B------:R-:W-:Y:S01]  /*47b0*/  CS2R R132, SRZ ;  /* 0x0000000000847805 */ /* 0x000fe2000001ff00 */
[----:B------:R-:W-:Y:S01]  /*47c0*/  UISETP.LT.AND UP0, UPT, URZ, UR6, UPT ;  /* 0x000000063f00728c */ /* 0x000fe2000bf01270 */
[----:B------:R-:W-:Y:S01]  /*47d0*/  CS2R R130, SRZ ;  /* 0x0000000000827805 */ /* 0x000fe2000001ff00 */
[----:B------:R2:W-:Y:S01]  /*47e0*/  MUFU.TANH R57, R46 ;  /* 0x0000002e00397308 */ /* 0x0005e20000002400 */
[----:B------:R-:W-:Y:S01]  /*47f0*/  CS2R R128, SRZ ;  /* 0x0000000000807805 */ /* 0x000fe2000001ff00 */
[----:B------:R-:W-:Y:S01]  /*4800*/  USEL UR10, URZ, UR6, !UP0 ;  /* 0x000000063f0a7287 */ /* 0x000fe2000c000000 */
[----:B------:R-:W-:Y:S02]  /*4810*/  CS2R R126, SRZ ;  /* 0x00000000007e7805 */ /* 0x000fe4000001ff00 */
[----:B------:R-:W-:Y:S01]  /*4820*/  CS2R R124, SRZ ;  /* 0x00000000007c7805 */ /* 0x000fe2000001ff00 */
[----:B0-----:R-:W-:Y:S01]  /*4830*/  UPRMT UR4, UR14, 0x654, UR4 ;  /* 0x000006540e047896 */ /* 0x001fe20008000004 */
[----:B------:R-:W-:Y:S01]  /*4840*/  CS2R R122, SRZ ;  /* 0x00000000007a7805 */ /* 0x000fe2000001ff00 */
[----:B------:R-:W-:Y:S01]  /*4850*/  UISETP.GE.AND UP0, UPT, UR61, UR10, UPT ;  /* 0x0000000a3d00728c */ /* 0x000fe2000bf06270 */
[----:B------:R-:W-:Y:S01]  /*4860*/  MUFU.TANH R65, R60 ;  /* 0x0000003c00417308 */ /* 0x000fe20000002400 */
[----:B--2---:R-:W-:Y:S01]  /*4870*/  FSEL R46, R62, -INF , P3 ;  /* 0xff8000003e2e7808 */ /* 0x004fe20001800000 */
[----:B------:R-:W-:Y:S01]  /*4880*/  IMAD.U32 R229, RZ, RZ, UR10 ;  /* 0x0000000affe57e24 */ /* 0x000fe2000f8e00ff */
[----:B------:R-:W-:-:S02]  /*4890*/  ISETP.GT.AND P3, PT, R4, 0x8, PT ;  /* 0x000000080400780c */ /* 0x000fc40003f64270 */
[----:B------:R-:W-:Y:S02]  /*48a0*/  CS2R R120, SRZ ;  /* 0x0000000000787805 */ /* 0x000fe4000001ff00 */
[----:B------:R-:W-:Y:S01]  /*48b0*/  FMNMX.FTZ R2, R46, R21, !PT ;  /* 0x000000152e027209 */ /* 0x000fe20007810000 */
[----:B------:R-:W-:Y:S01]  /*48c0*/  SYNCS.ARRIVE.TRANS64.RED.A1T0 RZ, [UR4], RZ ;  /* 0x000000ffffff79a7 */ /* 0x000fe20008100404 */
[----:B------:R-:W-:Y:S01]  /*48d0*/  CS2R R118, SRZ ;  /* 0x0000000000767805 */ /* 0x000fe2000001ff00 */
[----:B------:R-:W0:Y:S01]  /*48e0*/  MUFU.TANH R55, R55 ;  /* 0x0000003700377308 */ /* 0x000e220000002400 */
[----:B------:R-:W-:Y:S02]  /*48f0*/  CS2R R116, SRZ ;  /* 0x0000000000747805 */ /* 0x000fe4000001ff00 */
[----:B------:R-:W-:Y:S02]  /*4900*/  CS2R R114, SRZ ;  /* 0x0000000000727805 */ /* 0x000fe4000001ff00 */
[----:B------:R-:W-:-:S02]  /*4910*/  CS2R R112, SRZ ;  /* 0x0000000000707805 */ /* 0x000fc4000001ff00 */
[----:B------:R-:W-:Y:S02]  /*4920*/  CS2R R110, SRZ ;  /* 0x00000000006e7805 */ /* 0x000fe4000001ff00 */
[----:B------:R-:W-:Y:S02]  /*4930*/  CS2R R108, SRZ ;  /* 0x00000000006c7805 */ /* 0x000fe4000001ff00 */
[----:B------:R-:W-:Y:S02]  /*4940*/  CS2R R106, SRZ ;  /* 0x00000000006a7805 */ /* 0x000fe4000001ff00 */
[----:B------:R-:W-:Y:S01]  /*4950*/  CS2R R104, SRZ ;  /* 0x0000000000687805 */ /* 0x000fe2000001ff00 */
[----:B------:R3:W2:Y:S01]  /*4960*/  MUFU.TANH R60, R47 ;  /* 0x0000002f003c7308 */ /* 0x0006a20000002400 */
[----:B------:R-:W-:Y:S02]  /*4970*/  CS2R R102, SRZ ;  /* 0x0000000000667805 */ /* 0x000fe4000001ff00 */
[----:B------:R-:W-:-:S02]  /*4980*/  CS2R R100, SRZ ;  /* 0x0000000000647805 */ /* 0x000fc4000001ff00 */
[----:B------:R-:W-:Y:S02]  /*4990*/  CS2R R98, SRZ ;  /* 0x0000000000627805 */ /* 0x000fe4000001ff00 */
[----:B------:R-:W-:Y:S02]  /*49a0*/  CS2R R96, SRZ ;  /* 0x0000000000607805 */ /* 0x000fe4000001ff00 */
[----:B------:R-:W-:Y:S02]  /*49b0*/  CS2R R94, SRZ ;  /* 0x00000000005e7805 */ /* 0x000fe4000001ff00 */
[----:B------:R-:W-:Y:S02]  /*49c0*/  CS2R R92, SRZ ;  /* 0x00000000005c7805 */ /* 0x000fe4000001ff00 */
[----:B------:R-:W-:Y:S01]  /*49d0*/  CS2R R90, SRZ ;  /* 0x00000000005a7805 */ /* 0x000fe2000001ff00 */
[----:B------:R5:W-:Y:S01]  /*49e0*/  MUFU.TANH R67, R48 ;  /* 0x0000003000437308 */ /* 0x000be20000002400 */
[----:B---3--:R-:W-:-:S02]  /*49f0*/  FSEL R47, R63, -INF , P1 ;  /* 0xff8000003f2f7808 */ /* 0x008fc40000800000 */
[----:B------:R-:W-:Y:S02]  /*4a00*/  CS2R R88, SRZ ;  /* 0x0000000000587805 */ /* 0x000fe4000001ff00 */
[----:B------:R-:W-:Y:S02]  /*4a10*/  ISETP.GT.AND P1, PT, R18, 0x11, PT ;  /* 0x000000111200780c */ /* 0x000fe40003f24270 */
[----:B------:R-:W-:Y:S02]  /*4a20*/  CS2R R86, SRZ ;  /* 0x0000000000567805 */ /* 0x000fe4000001ff00 */
[----:B------:R-:W-:Y:S02]  /*4a30*/  FMNMX.FTZ R21, R47, R2, !PT ;  /* 0x000000022f157209 */ /* 0x000fe40007810000 */
[----:B------:R-:W-:Y:S02]  /*4a40*/  CS2R R84, SRZ ;  /* 0x0000000000547805 */ /* 0x000fe4000001ff00 */
[----:B------:R-:W-:Y:S01]  /*4a50*/  CS2R R82, SRZ ;  /* 0x0000000000527805 */ /* 0x000fe2000001ff00 */
[----:B------:R3:W-:Y:S01]  /*4a60*/  MUFU.TANH R68, R49 ;  /* 0x0000003100447308 */ /* 0x0007e20000002400 */
[----:B-----5:R-:W-:-:S02]  /*4a70*/  FSEL R48, R50, -INF , P2 ;  /* 0xff80000032307808 */ /* 0x020fc40001000000 */
[----:B------:R-:W-:Y:S02]  /*4a80*/  CS2R R80, SRZ ;  /* 0x0000000000507805 */ /* 0x000fe4000001ff00 */
[----:B------:R-:W-:Y:S02]  /*4a90*/  ISETP.GT.AND P2, PT, R18, 0x18, PT ;  /* 0x000000181200780c */ /* 0x000fe40003f44270 */
[----:B------:R-:W-:Y:S02]  /*4aa0*/  CS2R R78, SRZ ;  /* 0x00000000004e7805 */ /* 0x000fe4000001ff00 */
[----:B------:R-:W-:Y:S02]  /*4ab0*/  FMNMX.FTZ R2, R48, R21, !PT ;  /* 0x0000001530027209 */ /* 0x000fe40007810000 */
[----:B------:R-:W-:Y:S02]  /*4ac0*/  CS2R R76, SRZ ;  /* 0x00000000004c7805 */ /* 0x000fe4000001ff00 */
[----:B-1----:R-:W-:Y:S01]  /*4ad0*/  FSEL R50, R54, -INF , P2 ;  /* 0xff80000036327808 */ /* 0x002fe20001000000 */
[----:B------:R-:W1:Y:S01]  /*4ae0*/  MUFU.TANH R34, R34 ;  /* 0x0000002200227308 */ /* 0x000e620000002400 */
[----:B---3--:R-:W-:-:S02]  /*4af0*/  FSEL R49, R51, -INF , P1 ;  /* 0xff80000033317808 */ /* 0x008fc40000800000 */
[----:B------:R-:W-:Y:S02]  /*4b00*/  CS2R R74, SRZ ;  /* 0x00000000004a7805 */ /* 0x000fe4000001ff00 */
[C---:B------:R-:W-:Y:S02]  /*4b10*/  ISETP.GT.AND P1, PT, R18.reuse, 0x19, PT ;  /* 0x000000191200780c */ /* 0x040fe40003f24270 */
[----:B------:R-:W-:Y:S02]  /*4b20*/  CS2R R72, SRZ ;  /* 0x0000000000487805 */ /* 0x000fe4000001ff00 */
[----:B------:R-:W-:Y:S02]  /*4b30*/  FMNMX.FTZ R21, R49, R2, !PT ;  /* 0x0000000231157209 */ /* 0x000fe40007810000 */
[----:B------:R-:W-:Y:S01]  /*4b40*/  ISETP.GT.AND P2, PT, R18, 0x20, PT ;  /* 0x000000201200780c */ /* 0x000fe20003f44270 */
[----:B------:R-:W3:Y:S01]  /*4b50*/  MUFU.TANH R35, R35 ;  /* 0x0000002300237308 */ /* 0x000ee20000002400 */
[----:B0-----:R-:W-:-:S02]  /*4b60*/  FSEL R51, R55, -INF , P1 ;  /* 0xff80000037337808 */ /* 0x001fc40000800000 */
[----:B------:R-:W-:Y:S02]  /*4b70*/  FMNMX.FTZ R2, R50, R21, !PT ;  /* 0x0000001532027209 */ /* 0x000fe40007810000 */
[----:B------:R-:W-:Y:S02]  /*4b80*/  ISETP.GT.AND P1, PT, R18, 0x21, PT ;  /* 0x000000211200780c */ /* 0x000fe40003f24270 */
[----:B------:R-:W-:Y:S01]  /*4b90*/  FSEL R52, R52, -INF , P2 ;  /* 0xff80000034347808 */ /* 0x000fe20001000000 */
[----:B------:R-:W0:Y:S01]  /*4ba0*/  MUFU.TANH R38, R38 ;  /* 0x0000002600267308 */ /* 0x000e220000002400 */
[----:B------:R-:W-:Y:S02]  /*4bb0*/  FMNMX.FTZ R21, R51, R2, !PT ;  /* 0x0000000233157209 */ /* 0x000fe40007810000 */
[----:B------:R-:W-:Y:S02]  /*4bc0*/  ISETP.GT.AND P2, PT, R18, 0x28, PT ;  /* 0x000000281200780c */ /* 0x000fe40003f44270 */
[----:B------:R-:W-:-:S02]  /*4bd0*/  FSEL R54, R56, -INF , P1 ;  /* 0xff80000038367808 */ /* 0x000fc40000800000 */
[----:B------:R-:W-:Y:S01]  /*4be0*/  FMNMX.FTZ R21, R52, R21, !PT ;  /* 0x0000001534157209 */ /* 0x000fe20007810000 */
[----:B------:R-:W4:Y:S01]  /*4bf0*/  MUFU.TANH R39, R39 ;  /* 0x0000002700277308 */ /* 0x000f220000002400 */
[----:B------:R-:W-:Y:S02]  /*4c00*/  ISETP.GT.AND P1, PT, R18, 0x29, PT ;  /* 0x000000291200780c */ /* 0x000fe40003f24270 */
[----:B------:R-:W-:Y:S02]  /*4c10*/  FSEL R55, R57, -INF , P2 ;  /* 0xff80000039377808 */ /* 0x000fe40001000000 */
[----:B------:R-:W-:Y:S02]  /*4c20*/  FMNMX.FTZ R2, R54, R21, !PT ;  /* 0x0000001536027209 */ /* 0x000fe40007810000 */
[----:B------:R-:W-:Y:S01]  /*4c30*/  ISETP.GT.AND P2, PT, R18, 0x30, PT ;  /* 0x000000301200780c */ /* 0x000fe20003f44270 */
[----:B------:R-:W-:Y:S01]  /*4c40*/  MUFU.TANH R26, R26 ;  /* 0x0000001a001a7308 */ /* 0x000fe20000002400 */
[----:B--2---:R-:W-:-:S02]  /*4c50*/  FSEL R56, R60, -INF , P1 ;  /* 0xff8000003c387808 */ /* 0x004fc40000800000 */
[----:B------:R-:W-:Y:S02]  /*4c60*/  FMNMX.FTZ R21, R55, R2, !PT ;  /* 0x0000000237157209 */ /* 0x000fe40007810000 */
[----:B------:R-:W-:Y:S02]  /*4c70*/  ISETP.GT.AND P1, PT, R18, 0x31, PT ;  /* 0x000000311200780c */ /* 0x000fe40003f24270 */
[----:B-1----:R-:W-:Y:S01]  /*4c80*/  FSEL R57, R34, -INF , P2 ;  /* 0xff80000022397808 */ /* 0x002fe20001000000 */
[----:B------:R-:W1:Y:S01]  /*4c90*/  MUFU.TANH R27, R27 ;  /* 0x0000001b001b7308 */ /* 0x000e620000002400 */
[----:B------:R-:W-:Y:S02]  /*4ca0*/  FMNMX.FTZ R2, R56, R21, !PT ;  /* 0x0000001538027209 */ /* 0x000fe40007810000 */
[----:B------:R-:W-:Y:S02]  /*4cb0*/  ISETP.GT.AND P2, PT, R18, 0x38, PT ;  /* 0x000000381200780c */ /* 0x000fe40003f44270 */
[----:B---3--:R-:W-:-:S02]  /*4cc0*/  FSEL R58, R35, -INF , P1 ;  /* 0xff800000233a7808 */ /* 0x008fc40000800000 */
[----:B------:R-:W-:Y:S01]  /*4cd0*/  FMNMX.FTZ R21, R57, R2, !PT ;  /* 0x0000000239157209 */ /* 0x000fe20007810000 */
[----:B------:R-:W2:Y:S01]  /*4ce0*/  MUFU.TANH R30, R30 ;  /* 0x0000001e001e7308 */ /* 0x000ea20000002400 */
[----:B------:R-:W-:Y:S02]  /*4cf0*/  ISETP.GT.AND P1, PT, R18, 0x39, PT ;  /* 0x000000391200780c */ /* 0x000fe40003f24270 */
[----:B0-----:R-:W-:Y:S02]  /*4d00*/  FSEL R59, R38, -INF , P2 ;  /* 0xff800000263b7808 */ /* 0x001fe40001000000 */
[----:B------:R-:W-:Y:S02]  /*4d10*/  FMNMX.FTZ R2, R58, R21, !PT ;  /* 0x000000153a027209 */ /* 0x000fe40007810000 */
[----:B------:R-:W-:Y:S01]  /*4d20*/  ISETP.GT.AND P2, PT, R18, 0x40, PT ;  /* 0x000000401200780c */ /* 0x000fe20003f44270 */
[----:B------:R-:W0:Y:S01]  /*4d30*/  MUFU.TANH R31, R31 ;  /* 0x0000001f001f7308 */ /* 0x000e220000002400 */
[----:B----4-:R-:W-:-:S02]  /*4d40*/  FSEL R60, R39, -INF , P1 ;  /* 0xff800000273c7808 */ /* 0x010fc40000800000 */
[----:B------:R-:W-:Y:S02]  /*4d50*/  FMNMX.FTZ R21, R59, R2, !PT ;  /* 0x000000023b157209 */ /* 0x000fe40007810000 */
[----:B------:R-:W-:Y:S02]  /*4d60*/  ISETP.GT.AND P1, PT, R18, 0x41, PT ;  /* 0x000000411200780c */ /* 0x000fe40003f24270 */
[----:B------:R-:W-:Y:S01]  /*4d70*/  FMNMX.FTZ R2, R60, R21, !PT ;  /* 0x000000153c027209 */ /* 0x000fe20007810000 */
[----:B------:R3:W4:Y:S01]  /*4d80*/  MUFU.TANH R66, R61 ;  /* 0x0000003d00427308 */ /* 0x0007220000002400 */
[----:B-1----:R-:W-:Y:S02]  /*4d90*/  FSEL R62, R27, -INF , P1 ;  /* 0xff8000001b3e7808 */ /* 0x002fe40000800000 */
[----:B------:R-:W-:-:S05]  /*4da0*/  ISETP.GT.AND P1, PT, R18, 0x49, PT ;  /* 0x000000491200780c */ /* 0x000fca0003f24270 */
[----:B------:R-:W-:Y:S01]  /*4db0*/  MUFU.TANH R53, R53 ;  /* 0x0000003500357308 */ /* 0x000fe20000002400 */
[----:B---3--:R-:W-:Y:S02]  /*4dc0*/  FSEL R61, R26, -INF , P2 ;  /* 0xff8000001a3d7808 */ /* 0x008fe40001000000 */
[----:B------:R-:W-:Y:S02]  /*4dd0*/  ISETP.GT.AND P2, PT, R18, 0x48, PT ;  /* 0x000000481200780c */ /* 0x000fe40003f44270 */
[----:B------:R-:W-:Y:S02]  /*4de0*/  FMNMX.FTZ R21, R61, R2, !PT ;  /* 0x000000023d157209 */ /* 0x000fe40007810000 */
[----:B--2---:R-:W-:Y:S01]  /*4df0*/  FSEL R63, R30, -INF , P2 ;  /* 0xff8000001e3f7808 */ /* 0x004fe20001000000 */
[----:B------:R-:W1:Y:S01]  /*4e00*/  MUFU.TANH R40, R40 ;  /* 0x0000002800287308 */ /* 0x000e620000002400 */
[----:B------:R-:W-:Y:S02]  /*4e10*/  FMNMX.FTZ R18, R62, R21, !PT ;  /* 0x000000153e127209 */ /* 0x000fe40007810000 */
[----:B0-----:R-:W-:-:S02]  /*4e20*/  FSEL R2, R31, -INF , P1 ;  /* 0xff8000001f027808 */ /* 0x001fc40000800000 */
[----:B------:R-:W-:Y:S02]  /*4e30*/  FMNMX.FTZ R21, R63, R18, !PT ;  /* 0x000000123f157209 */ /* 0x000fe40007810000 */
[----:B------:R-:W-:Y:S01]  /*4e40*/  ISETP.GT.AND P1, PT, R4, RZ, PT ;  /* 0x000000ff0400720c */ /* 0x000fe20003f24270 */
[----:B------:R0:W-:Y:S01]  /*4e50*/  MUFU.TANH R70, R24 ;  /* 0x0000001800467308 */ /* 0x0001e20000002400 */
[----:B------:R-:W-:Y:S02]  /*4e60*/  FMNMX.FTZ R21, R2, R21, !PT ;  /* 0x0000001502157209 */ /* 0x000fe40007810000 */
[----:B------:R-:W-:Y:S02]  /*4e70*/  ISETP.GT.AND P2, PT, R4, 0x1, PT ;  /* 0x000000010400780c */ /* 0x000fe40003f44270 */
[----:B------:R-:W-:Y:S01]  /*4e80*/  FSEL R5, R20, -INF , P1 ;  /* 0xff80000014057808 */ /* 0x000fe20000800000 */
[----:B------:R-:W2:Y:S01]  /*4e90*/  SHFL.BFLY PT, R18, R21, 0x2, 0x1f ;  /* 0x0c401f0015127f89 */ /* 0x000ea200000e0000 */
[----:B------:R-:W-:Y:S01]  /*4ea0*/  ISETP.GT.AND P1, PT, R4, 0x9, PT ;  /* 0x000000090400780c */ /* 0x000fe20003f24270 */
[----:B------:R-:W3:Y:S01]  /*4eb0*/  MUFU.TANH R41, R41 ;  /* 0x0000002900297308 */ /* 0x000ee20000002400 */
[----:B------:R-:W-:-:S02]  /*4ec0*/  FSEL R20, R65, -INF , P3 ;  /* 0xff80000041147808 */ /* 0x000fc40001800000 */
[----:B------:R-:W-:-:S05]  /*4ed0*/  ISETP.GT.AND P3, PT, R4, 0x28, PT ;  /* 0x000000280400780c */ /* 0x000fca0003f64270 */
[----:B------:R-:W5:Y:S08]  /*4ee0*/  MUFU.TANH R44, R44 ;  /* 0x0000002c002c7308 */ /* 0x000f700000002400 */
[----:B------:R-:W5:Y:S01]  /*4ef0*/  MUFU.TANH R34, R45 ;  /* 0x0000002d00227308 */ /* 0x000f620000002400 */
[----:B--2---:R-:W-:Y:S02]  /*4f00*/  FMNMX.FTZ R27, R21, R18, !PT ;  /* 0x00000012151b7209 */ /* 0x004fe40007810000 */
[----:B------:R-:W-:-:S05]  /*4f10*/  FSEL R18, R64, -INF , P2 ;  /* 0xff80000040127808 */ /* 0x000fca0001000000 */
[----:B------:R-:W2:Y:S01]  /*4f20*/  MUFU.TANH R35, R32 ;  /* 0x0000002000237308 */ /* 0x000ea20000002400 */
[----:B------:R-:W-:Y:S01]  /*4f30*/  ISETP.GT.AND P2, PT, R4, 0x10, PT ;  /* 0x000000100400780c */ /* 0x000fe20003f44270 */
[----:B------:R-:W3:Y:S01]  /*4f40*/  SHFL.BFLY PT, R30, R27, 0x1, 0x1f ;  /* 0x0c201f001b1e7f89 */ /* 0x000ee200000e0000 */
[----:B------:R-:W-:Y:S02]  /*4f50*/  FMNMX.FTZ R3, R5, R18, !PT ;  /* 0x0000001205037209 */ /* 0x000fe40007810000 */
[----:B----4-:R-:W-:Y:S02]  /*4f60*/  FSEL R21, R66, -INF , P1 ;  /* 0xff80000042157808 */ /* 0x010fe40000800000 */
[----:B------:R-:W-:Y:S01]  /*4f70*/  FMNMX.FTZ R26, R20, R3, !PT ;  /* 0x00000003141a7209 */ /* 0x000fe20007810000 */
[----:B------:R4:W-:Y:S01]  /*4f80*/  MUFU.TANH R64, R25 ;  /* 0x0000001900407308 */ /* 0x0009e20000002400 */
[----:B------:R-:W-:Y:S02]  /*4f90*/  ISETP.GT.AND P1, PT, R4, 0x11, PT ;  /* 0x000000110400780c */ /* 0x000fe40003f24270 */
[----:B0-----:R-:W-:-:S02]  /*4fa0*/  FSEL R24, R67, -INF , P2 ;  /* 0xff80000043187808 */ /* 0x001fc40001000000 */
[----:B------:R-:W-:-:S03]  /*4fb0*/  ISETP.GT.AND P2, PT, R4, 0x18, PT ;  /* 0x000000180400780c */ /* 0x000fc60003f44270 */
[----:B------:R1:W-:Y:S01]  /*4fc0*/  MUFU.TANH R65, R28 ;  /* 0x0000001c00417308 */ /* 0x0003e20000002400 */
[----:B----4-:R-:W-:Y:S02]  /*4fd0*/  FSEL R25, R69, -INF , P2 ;  /* 0xff80000045197808 */ /* 0x010fe40001000000 */
[----:B------:R-:W-:-:S05]  /*4fe0*/  ISETP.GT.AND P2, PT, R4, 0x20, PT ;  /* 0x000000200400780c */ /* 0x000fca0003f44270 */
[----:B------:R-:W0:Y:S01]  /*4ff0*/  MUFU.TANH R33, R33 ;  /* 0x0000002100217308 */ /* 0x000e220000002400 */
[----:B-1----:R-:W-:Y:S02]  /*5000*/  FSEL R28, R40, -INF , P2 ;  /* 0xff800000281c7808 */ /* 0x002fe40001000000 */
[----:B---3--:R-:W-:Y:S02]  /*5010*/  FMNMX.FTZ R3, R27, R30, !PT ;  /* 0x0000001e1b037209 */ /* 0x008fe40007810000 */
[----:B------:R-:W-:Y:S02]  /*5020*/  FMNMX.FTZ R27, R21, R26, !PT ;  /* 0x0000001a151b7209 */ /* 0x000fe40007810000 */
[----:B------:R-:W-:Y:S01]  /*5030*/  FSEL R26, R68, -INF , P1 ;  /* 0xff800000441a7808 */ /* 0x000fe20000800000 */
[----:B------:R-:W-:Y:S01]  /*5040*/  FMUL.FTZ R32, R3, UR5 ;  /* 0x0000000503207c20 */ /* 0x000fe20008410000 */
[----:B------:R-:W-:Y:S01]  /*5050*/  FMNMX.FTZ R27, R24, R27, !PT ;  /* 0x0000001b181b7209 */ /* 0x000fe20007810000 */
[----:B------:R-:W1:Y:S01]  /*5060*/  MUFU.TANH R38, R36 ;  /* 0x0000002400267308 */ /* 0x000e620000002400 */
[----:B------:R-:W-:-:S02]  /*5070*/  ISETP.GT.AND P1, PT, R4, 0x19, PT ;  /* 0x000000190400780c */ /* 0x000fc40003f24270 */
[----:B------:R-:W-:Y:S02]  /*5080*/  CS2R R68, SRZ ;  /* 0x0000000000447805 */ /* 0x000fe4000001ff00 */
[----:B------:R-:W-:Y:S02]  /*5090*/  FMNMX.FTZ R30, R26, R27, !PT ;  /* 0x0000001b1a1e7209 */ /* 0x000fe40007810000 */
[----:B------:R-:W-:Y:S02]  /*50a0*/  FSEL R27, R53, -INF , P1 ;  /* 0xff800000351b7808 */ /* 0x000fe40000800000 */
[----:B------:R-:W-:Y:S01]  /*50b0*/  FMNMX.FTZ R30, R25, R30, !PT ;  /* 0x0000001e191e7209 */ /* 0x000fe20007810000 */
[----:B------:R5:W-:Y:S01]  /*50c0*/  MUFU.TANH R66, R29 ;  /* 0x0000001d00427308 */ /* 0x000be20000002400 */
[----:B------:R-:W-:Y:S02]  /*50d0*/  ISETP.GT.AND P1, PT, R4, 0x21, PT ;  /* 0x000000210400780c */ /* 0x000fe40003f24270 */
[----:B------:R-:W-:-:S02]  /*50e0*/  FMNMX.FTZ R31, R27, R30, !PT ;  /* 0x0000001e1b1f7209 */ /* 0x000fc40007810000 */
[----:B------:R-:W-:Y:S02]  /*50f0*/  FSETP.NEU.FTZ.AND P2, PT, R3, -INF , PT ;  /* 0xff8000000300780b */ /* 0x000fe40003f5d000 */
[----:B------:R-:W-:Y:S01]  /*5100*/  FSEL R30, R41, -INF , P1 ;  /* 0xff800000291e7808 */ /* 0x000fe20000800000 */
[----:B------:R3:W4:Y:S01]  /*5110*/  MUFU.TANH R39, R37 ;  /* 0x0000002500277308 */ /* 0x0007220000002400 */
[----:B------:R-:W-:Y:S02]  /*5120*/  FMNMX.FTZ R31, R28, R31, !PT ;  /* 0x0000001f1c1f7209 */ /* 0x000fe40007810000 */
[----:B------:R-:W-:Y:S02]  /*5130*/  ISETP.GT.AND P1, PT, R4, 0x29, PT ;  /* 0x000000290400780c */ /* 0x000fe40003f24270 */
[----:B------:R-:W-:Y:S02]  /*5140*/  FSEL R45, R32, RZ, P2 ;  /* 0x000000ff202d7208 */ /* 0x000fe40001000000 */
[----:B-----5:R-:W-:-:S02]  /*5150*/  FSEL R29, R44, -INF , P3 ;  /* 0xff8000002c1d7808 */ /* 0x020fc40001800000 */
        /* <DEDUP_REMOVED lines=8> */
[----:B--2---:R-:W-:Y:S01]  /*51e0*/  FSEL R32, R35, -INF , P2 ;  /* 0xff80000023207808 */ /* 0x004fe20001000000 */
[--C-:B------:R-:W-:Y:S01]  /*51f0*/  FFMA.FTZ R47, R47, UR5, -R45.reuse ;  /* 0x000000052f2f7c23 */ /* 0x100fe2000801082d */
[----:B------:R-:W-:Y:S01]  /*5200*/  ISETP.GT.AND P1, PT, R4, 0x31, PT ;  /* 0x000000310400780c */ /* 0x000fe20003f24270 */
[--C-:B------:R-:W-:Y:S01]  /*5210*/  FFMA.FTZ R48, R48, UR5, -R45.reuse ;  /* 0x0000000530307c23 */ /* 0x100fe2000801082d */
[----:B------:R-:W-:Y:S01]  /*5220*/  FMNMX.FTZ R35, R31, R34, !PT ;  /* 0x000000221f237209 */ /* 0x000fe20007810000 */
[--C-:B------:R-:W-:Y:S01]  /*5230*/  FFMA.FTZ R49, R49, UR5, -R45.reuse ;  /* 0x0000000531317c23 */ /* 0x100fe2000801082d */
[----:B------:R-:W-:Y:S01]  /*5240*/  ISETP.GT.AND P2, PT, R4, 0x38, PT ;  /* 0x000000380400780c */ /* 0x000fe20003f44270 */
[----:B------:R-:W2:Y:S01]  /*5250*/  MUFU.EX2 R209, R43 ;  /* 0x0000002b00d17308 */ /* 0x000ea20000000800 */
[----:B0-----:R-:W-:Y:S01]  /*5260*/  FSEL R33, R33, -INF , P1 ;  /* 0xff80000021217808 */ /* 0x001fe20000800000 */
[--C-:B------:R-:W-:Y:S01]  /*5270*/  FFMA.FTZ R50, R50, UR5, -R45.reuse ;  /* 0x0000000532327c23 */ /* 0x100fe2000801082d */
[----:B------:R-:W-:Y:S01]  /*5280*/  FMNMX.FTZ R36, R32, R35, !PT ;  /* 0x0000002320247209 */ /* 0x000fe20007810000 */
[--C-:B------:R-:W-:Y:S01]  /*5290*/  FFMA.FTZ R51, R51, UR5, -R45.reuse ;  /* 0x0000000533337c23 */ /* 0x100fe2000801082d */
[----:B------:R-:W-:Y:S01]  /*52a0*/  ISETP.GT.AND P1, PT, R4, 0x39, PT ;  /* 0x000000390400780c */ /* 0x000fe20003f24270 */
[--C-:B------:R-:W-:Y:S01]  /*52b0*/  FFMA.FTZ R52, R52, UR5, -R45.reuse ;  /* 0x0000000534347c23 */ /* 0x100fe2000801082d */
[----:B-1----:R-:W-:Y:S01]  /*52c0*/  FSEL R34, R38, -INF , P2 ;  /* 0xff80000026227808 */ /* 0x002fe20001000000 */
[----:B------:R-:W-:Y:S01]  /*52d0*/  MUFU.EX2 R46, R46 ;  /* 0x0000002e002e7308 */ /* 0x000fe20000000800 */
[----:B---3--:R-:W-:Y:S01]  /*52e0*/  FMNMX.FTZ R37, R33, R36, !PT ;  /* 0x0000002421257209 */ /* 0x008fe20007810000 */
[--C-:B------:R-:W-:Y:S01]  /*52f0*/  FFMA.FTZ R54, R54, UR5, -R45.reuse ;  /* 0x0000000536367c23 */ /* 0x100fe2000801082d */
[----:B------:R-:W-:Y:S01]  /*5300*/  ISETP.GT.AND P2, PT, R4, 0x40, PT ;  /* 0x000000400400780c */ /* 0x000fe20003f44270 */
[--C-:B------:R-:W-:Y:S01]  /*5310*/  FFMA.FTZ R55, R55, UR5, -R45.reuse ;  /* 0x0000000537377c23 */ /* 0x100fe2000801082d */
[----:B----4-:R-:W-:Y:S01]  /*5320*/  FSEL R35, R39, -INF , P1 ;  /* 0xff80000027237808 */ /* 0x010fe20000800000 */
[----:B------:R-:W-:Y:S01]  /*5330*/  FFMA.FTZ R56, R56, UR5, -R45 ;  /* 0x0000000538387c23 */ /* 0x000fe2000801082d */
[----:B------:R-:W-:Y:S01]  /*5340*/  FMNMX.FTZ R38, R34, R37, !PT ;  /* 0x0000002522267209 */ /* 0x000fe20007810000 */
[----:B------:R-:W0:Y:S01]  /*5350*/  MUFU.EX2 R47, R47 ;  /* 0x0000002f002f7308 */ /* 0x000e220000000800 */
[----:B------:R-:W-:Y:S01]  /*5360*/  ISETP.GT.AND P1, PT, R4, 0x41, PT ;  /* 0x000000410400780c */ /* 0x000fe20003f24270 */
[----:B--2---:R-:W-:Y:S01]  /*5370*/  FADD.FTZ R53, R42, R209 ;  /* 0x000000d12a357221 */ /* 0x004fe20000010000 */
[----:B------:R-:W-:Y:S01]  /*5380*/  FSEL R36, R70, -INF , P2 ;  /* 0xff80000046247808 */ /* 0x000fe20001000000 */
[--C-:B------:R-:W-:Y:S01]  /*5390*/  FFMA.FTZ R57, R57, UR5, -R45.reuse ;  /* 0x0000000539397c23 */ /* 0x100fe2000801082d */
[----:B------:R-:W-:Y:S01]  /*53a0*/  FMNMX.FTZ R39, R35, R38, !PT ;  /* 0x0000002623277209 */ /* 0x000fe20007810000 */
[--C-:B------:R-:W-:Y:S01]  /*53b0*/  FFMA.FTZ R58, R58, UR5, -R45.reuse ;  /* 0x000000053a3a7c23 */ /* 0x100fe2000801082d */
[----:B------:R-:W-:Y:S01]  /*53c0*/  ISETP.GT.AND P2, PT, R4, 0x48, PT ;  /* 0x000000480400780c */ /* 0x000fe20003f44270 */
[----:B------:R-:W-:Y:S01]  /*53d0*/  MUFU.EX2 R48, R48 ;  /* 0x0000003000307308 */ /* 0x000fe20000000800 */
[----:B------:R-:W-:Y:S01]  /*53e0*/  FSEL R37, R64, -INF , P1 ;  /* 0xff80000040257808 */ /* 0x000fe20000800000 */
[--C-:B------:R-:W-:Y:S01]  /*53f0*/  FFMA.FTZ R59, R59, UR5, -R45.reuse ;  /* 0x000000053b3b7c23 */ /* 0x100fe2000801082d */
[----:B------:R-:W-:Y:S01]  /*5400*/  FMNMX.FTZ R40, R36, R39, !PT ;  /* 0x0000002724287209 */ /* 0x000fe20007810000 */
[--C-:B------:R-:W-:Y:S01]  /*5410*/  FFMA.FTZ R60, R60, UR5, -R45.reuse ;  /* 0x000000053c3c7c23 */ /* 0x100fe2000801082d */
[----:B------:R-:W-:Y:S01]  /*5420*/  ISETP.GT.AND P1, PT, R4, 0x49, PT ;  /* 0x000000490400780c */ /* 0x000fe20003f24270 */
[--C-:B------:R-:W-:Y:S01]  /*5430*/  FFMA.FTZ R61, R61, UR5, -R45.reuse ;  /* 0x000000053d3d7c23 */ /* 0x100fe2000801082d */
[----:B------:R-:W-:Y:S01]  /*5440*/  FSEL R38, R65, -INF , P2 ;  /* 0xff80000041267808 */ /* 0x000fe20001000000 */
[----:B------:R-:W1:Y:S01]  /*5450*/  MUFU.EX2 R49, R49 ;  /* 0x0000003100317308 */ /* 0x000e620000000800 */
[----:B------:R-:W-:Y:S01]  /*5460*/  FMNMX.FTZ R41, R37, R40, !PT ;  /* 0x0000002825297209 */ /* 0x000fe20007810000 */
[--C-:B------:R-:W-:Y:S01]  /*5470*/  FFMA.FTZ R62, R62, UR5, -R45.reuse ;  /* 0x000000053e3e7c23 */ /* 0x100fe2000801082d */
[----:B------:R-:W-:Y:S01]  /*5480*/  FSEL R39, R66, -INF , P1 ;  /* 0xff80000042277808 */ /* 0x000fe20000800000 */
[--C-:B------:R-:W-:Y:S01]  /*5490*/  FFMA.FTZ R63, R63, UR5, -R45.reuse ;  /* 0x000000053f3f7c23 */ /* 0x100fe2000801082d */
[----:B------:R-:W-:Y:S01]  /*54a0*/  FMNMX.FTZ R4, R38, R41, !PT ;  /* 0x0000002926047209 */ /* 0x000fe20007810000 */
[----:B------:R-:W-:Y:S01]  /*54b0*/  FFMA.FTZ R2, R2, UR5, -R45 ;  /* 0x0000000502027c23 */ /* 0x000fe2000801082d */
[----:B------:R-:W-:Y:S01]  /*54c0*/  F2FP.BF16.F32.PACK_AB R209, R209, R42 ;  /* 0x0000002ad1d1723e */ /* 0x000fe200000010ff */
[----:B------:R-:W-:Y:S01]  /*54d0*/  MUFU.EX2 R50, R50 ;  /* 0x0000003200327308 */ /* 0x000fe20000000800 */
[----:B------:R-:W-:-:S02]  /*54e0*/  FMNMX.FTZ R4, R39, R4, !PT ;  /* 0x0000000427047209 */ /* 0x000fc40007810000 */
[----:B------:R-:W-:Y:S02]  /*54f0*/  CS2R R70, SRZ ;  /* 0x0000000000467805 */ /* 0x000fe4000001ff00 */
[----:B0-----:R-:W-:Y:S02]  /*5500*/  F2FP.BF16.F32.PACK_AB R211, R47, R46 ;  /* 0x0000002e2fd3723e */ /* 0x001fe400000010ff */
[----:B------:R-:W-:Y:S02]  /*5510*/  CS2R R66, SRZ ;  /* 0x0000000000427805 */ /* 0x000fe4000001ff00 */
[----:B------:R-:W-:Y:S01]  /*5520*/  CS2R R64, SRZ ;  /* 0x0000000000407805 */ /* 0x000fe2000001ff00 */
[----:B------:R-:W0:Y:S01]  /*5530*/  SHFL.BFLY PT, R41, R4, 0x2, 0x1f ;  /* 0x0c401f0004297f89 */ /* 0x000e2200000e0000 */
[----:B------:R-:W-:Y:S01]  /*5540*/  CS2R R44, SRZ ;  /* 0x00000000002c7805 */ /* 0x000fe2000001ff00 */
[----:B------:R-:W2:Y:S01]  /*5550*/  MUFU.EX2 R51, R51 ;  /* 0x0000003300337308 */ /* 0x000ea20000000800 */
[----:B-1----:R-:W-:-:S07]  /*5560*/  F2FP.BF16.F32.PACK_AB R205, R49, R48 ;  /* 0x0000003031cd723e */ /* 0x002fce00000010ff */
[----:B------:R-:W-:Y:S08]  /*5570*/  MUFU.EX2 R52, R52 ;  /* 0x0000003400347308 */ /* 0x000ff00000000800 */
[----:B------:R-:W-:Y:S01]  /*5580*/  MUFU.EX2 R201, R54 ;  /* 0x0000003600c97308 */ /* 0x000fe20000000800 */
[----:B--2---:R-:W-:Y:S02]  /*5590*/  F2FP.BF16.F32.PACK_AB R207, R51, R50 ;  /* 0x0000003233cf723e */ /* 0x004fe400000010ff */
[----:B0-----:R-:W-:-:S05]  /*55a0*/  FMNMX.FTZ R41, R4, R41, !PT ;  /* 0x0000002904297209 */ /* 0x001fca0007810000 */
[----:B------:R-:W-:Y:S01]  /*55b0*/  MUFU.EX2 R55, R55 ;  /* 0x0000003700377308 */ /* 0x000fe20000000800 */
[----:B------:R-:W0:Y:S07]  /*55c0*/  SHFL.BFLY PT, R4, R41, 0x1, 0x1f ;  /* 0x0c201f0029047f89 */ /* 0x000e2e00000e0000 */
[----:B------:R-:W1:Y:S08]  /*55d0*/  MUFU.EX2 R56, R56 ;  /* 0x0000003800387308 */ /* 0x000e700000000800 */
[----:B------:R-:W-:Y:S08]  /*55e0*/  MUFU.EX2 R57, R57 ;  /* 0x0000003900397308 */ /* 0x000ff00000000800 */
[----:B------:R-:W2:Y:S01]  /*55f0*/  MUFU.EX2 R58, R58 ;  /* 0x0000003a003a7308 */ /* 0x000ea20000000800 */
[----:B-1----:R-:W-:-:S02]  /*5600*/  F2FP.BF16.F32.PACK_AB R203, R56, R55 ;  /* 0x0000003738cb723e */ /* 0x002fc400000010ff */
[----:B0-----:R-:W-:-:S04]  /*5610*/  FMNMX.FTZ R4, R41, R4, !PT ;  /* 0x0000000429047209 */ /* 0x001fc80007810000 */
        /* <DEDUP_REMOVED lines=28> */
[----:B--2---:R-:W-:Y:S01]  /*57e0*/  F2FP.BF16.F32.PACK_AB R197, R58, R57 ;  /* 0x000000393ac5723e */ /* 0x004fe200000010ff */
[----:B------:R-:W-:Y:S01]  /*57f0*/  MUFU.EX2 R20, R20 ;  /* 0x0000001400147308 */ /* 0x000fe20000000800 */
[----:B0-----:R-:W-:-:S07]  /*5800*/  F2FP.BF16.F32.PACK_AB R199, R60, R59 ;  /* 0x0000003b3cc7723e */ /* 0x001fce00000010ff */
[----:B------:R-:W0:Y:S01]  /*5810*/  MUFU.EX2 R21, R21 ;  /* 0x0000001500157308 */ /* 0x000e220000000800 */
[----:B-1----:R-:W-:-:S07]  /*5820*/  F2FP.BF16.F32.PACK_AB R208, R18, R5 ;  /* 0x0000000512d0723e */ /* 0x002fce00000010ff */
[----:B------:R-:W-:Y:S08]  /*5830*/  MUFU.EX2 R24, R24 ;  /* 0x0000001800187308 */ /* 0x000ff00000000800 */
[----:B------:R-:W1:Y:S01]  /*5840*/  MUFU.EX2 R41, R26 ;  /* 0x0000001a00297308 */ /* 0x000e620000000800 */
[----:B0-----:R-:W-:-:S07]  /*5850*/  F2FP.BF16.F32.PACK_AB R210, R21, R20 ;  /* 0x0000001415d2723e */ /* 0x001fce00000010ff */
[----:B------:R0:W-:Y:S08]  /*5860*/  MUFU.EX2 R206, R27 ;  /* 0x0000001b00ce7308 */ /* 0x0001f00000000800 */
[----:B------:R-:W2:Y:S01]  /*5870*/  MUFU.EX2 R25, R25 ;  /* 0x0000001900197308 */ /* 0x000ea20000000800 */
[----:B0-----:R-:W-:Y:S01]  /*5880*/  FADD.FTZ R27, R5, R18 ;  /* 0x00000012051b7221 */ /* 0x001fe20000010000 */
[----:B-1----:R-:W-:-:S03]  /*5890*/  F2FP.BF16.F32.PACK_AB R204, R41, R24 ;  /* 0x0000001829cc723e */ /* 0x002fc600000010ff */
[----:B------:R-:W-:-:S03]  /*58a0*/  FADD.FTZ R26, R20, R27 ;  /* 0x0000001b141a7221 */ /* 0x000fc60000010000 */
[----:B------:R0:W-:Y:S01]  /*58b0*/  MUFU.EX2 R43, R30 ;  /* 0x0000001e002b7308 */ /* 0x0001e20000000800 */
[----:B------:R-:W-:-:S04]  /*58c0*/  FADD.FTZ R27, R21, R26 ;  /* 0x0000001a151b7221 */ /* 0x000fc80000010000 */
[----:B------:R-:W-:-:S03]  /*58d0*/  FADD.FTZ R0, R24, R27 ;  /* 0x0000001b18007221 */ /* 0x000fc60000010000 */
[----:B------:R1:W-:Y:S01]  /*58e0*/  MUFU.EX2 R202, R31 ;  /* 0x0000001f00ca7308 */ /* 0x0003e20000000800 */
[----:B0-----:R-:W-:Y:S01]  /*58f0*/  FADD.FTZ R30, R46, R53 ;  /* 0x000000352e1e7221 */ /* 0x001fe20000010000 */
[----:B------:R-:W-:Y:S01]  /*5900*/  FADD.FTZ R0, R41, R0 ;  /* 0x0000000029007221 */ /* 0x000fe20000010000 */
[----:B------:R-:W-:-:S05]  /*5910*/  CS2R R40, SRZ ;  /* 0x0000000000287805 */ /* 0x000fca000001ff00 */
[----:B------:R-:W0:Y:S01]  /*5920*/  MUFU.EX2 R28, R28 ;  /* 0x0000001c001c7308 */ /* 0x000e220000000800 */
[----:B-1----:R-:W-:Y:S01]  /*5930*/  FADD.FTZ R31, R47, R30 ;  /* 0x0000001e2f1f7221 */ /* 0x002fe20000010000 */
[----:B------:R-:W-:-:S03]  /*5940*/  CS2R R46, SRZ ;  /* 0x00000000002e7805 */ /* 0x000fc6000001ff00 */
[----:B------:R-:W-:Y:S01]  /*5950*/  FADD.FTZ R26, R48, R31 ;  /* 0x0000001f301a7221 */ /* 0x000fe20000010000 */
[----:B--2---:R-:W-:Y:S02]  /*5960*/  FADD.FTZ R31, R25, R0 ;  /* 0x00000000191f7221 */ /* 0x004fe40000010000 */
[----:B------:R-:W1:Y:S01]  /*5970*/  MUFU.EX2 R29, R29 ;  /* 0x0000001d001d7308 */ /* 0x000e620000000800 */
[----:B------:R-:W-:Y:S01]  /*5980*/  FADD.FTZ R27, R49, R26 ;  /* 0x0000001a311b7221 */ /* 0x000fe20000010000 */
[C---:B------:R-:W-:Y:S01]  /*5990*/  FADD.FTZ R31, R206.reuse, R31 ;  /* 0x0000001fce1f7221 */ /* 0x040fe20000010000 */
[----:B------:R-:W-:Y:S02]  /*59a0*/  F2FP.BF16.F32.PACK_AB R206, R206, R25 ;  /* 0x00000019cece723e */ /* 0x000fe400000010ff */
[----:B------:R-:W-:Y:S01]  /*59b0*/  CS2R R48, SRZ ;  /* 0x0000000000307805 */ /* 0x000fe2000001ff00 */
[----:B------:R-:W-:Y:S01]  /*59c0*/  FADD.FTZ R0, R50, R27 ;  /* 0x0000001b32007221 */ /* 0x000fe20000010000 */
[----:B------:R-:W-:Y:S01]  /*59d0*/  CS2R R24, SRZ ;  /* 0x0000000000187805 */ /* 0x000fe2000001ff00 */
[----:B------:R-:W2:Y:S02]  /*59e0*/  MUFU.EX2 R32, R32 ;  /* 0x0000002000207308 */ /* 0x000ea40000000800 */
[----:B------:R-:W-:Y:S01]  /*59f0*/  FADD.FTZ R27, R51, R0 ;  /* 0x00000000331b7221 */ /* 0x000fe20000010000 */
[----:B0-----:R-:W-:Y:S01]  /*5a00*/  FADD.FTZ R0, R28, R31 ;  /* 0x0000001f1c007221 */ /* 0x001fe20000010000 */
[----:B------:R-:W-:-:S02]  /*5a10*/  F2FP.BF16.F32.PACK_AB R200, R43, R28 ;  /* 0x0000001c2bc8723e */ /* 0x000fc400000010ff */
[----:B------:R-:W-:Y:S01]  /*5a20*/  CS2R R50, SRZ ;  /* 0x0000000000327805 */ /* 0x000fe2000001ff00 */
[----:B------:R-:W-:Y:S01]  /*5a30*/  FADD.FTZ R26, R52, R27 ;  /* 0x0000001b341a7221 */ /* 0x000fe20000010000 */
[----:B------:R-:W-:Y:S01]  /*5a40*/  FADD.FTZ R0, R43, R0 ;  /* 0x000000002b007221 */ /* 0x000fe20000010000 */
[----:B------:R-:W-:Y:S01]  /*5a50*/  CS2R R42, SRZ ;  /* 0x00000000002a7805 */ /* 0x000fe2000001ff00 */
[----:B------:R-:W0:Y:S01]  /*5a60*/  MUFU.EX2 R33, R33 ;  /* 0x0000002100217308 */ /* 0x000e220000000800 */
[----:B------:R-:W-:Y:S01]  /*5a70*/  FADD.FTZ R26, R201, R26 ;  /* 0x0000001ac91a7221 */ /* 0x000fe20000010000 */
[----:B-1----:R-:W-:Y:S01]  /*5a80*/  FADD.FTZ R27, R29, R0 ;  /* 0x000000001d1b7221 */ /* 0x002fe20000010000 */
[----:B------:R-:W-:Y:S02]  /*5a90*/  F2FP.BF16.F32.PACK_AB R201, R201, R52 ;  /* 0x00000034c9c9723e */ /* 0x000fe400000010ff */
[----:B------:R-:W-:Y:S01]  /*5aa0*/  CS2R R52, SRZ ;  /* 0x0000000000347805 */ /* 0x000fe2000001ff00 */
[----:B------:R-:W-:Y:S01]  /*5ab0*/  FADD.FTZ R31, R55, R26 ;  /* 0x0000001a371f7221 */ /* 0x000fe20000010000 */
[C---:B------:R-:W-:Y:S01]  /*5ac0*/  FADD.FTZ R27, R202.reuse, R27 ;  /* 0x0000001bca1b7221 */ /* 0x040fe20000010000 */
[----:B------:R-:W-:Y:S01]  /*5ad0*/  F2FP.BF16.F32.PACK_AB R202, R202, R29 ;  /* 0x0000001dcaca723e */ /* 0x000fe200000010ff */
[----:B------:R-:W1:Y:S01]  /*5ae0*/  MUFU.EX2 R34, R34 ;  /* 0x0000002200227308 */ /* 0x000e620000000800 */
[----:B------:R-:W-:Y:S01]  /*5af0*/  FADD.FTZ R0, R56, R31 ;  /* 0x0000001f38007221 */ /* 0x000fe20000010000 */
[----:B--2---:R-:W-:Y:S01]  /*5b00*/  FADD.FTZ R26, R32, R27 ;  /* 0x0000001b201a7221 */ /* 0x004fe20000010000 */
[----:B------:R-:W-:-:S02]  /*5b10*/  CS2R R54, SRZ ;  /* 0x0000000000367805 */ /* 0x000fc4000001ff00 */
[----:B------:R-:W-:Y:S01]  /*5b20*/  CS2R R30, SRZ ;  /* 0x00000000001e7805 */ /* 0x000fe2000001ff00 */
[----:B------:R-:W-:Y:S01]  /*5b30*/  FADD.FTZ R5, R57, R0 ;  /* 0x0000000039057221 */ /* 0x000fe20000010000 */
[----:B------:R-:W-:Y:S02]  /*5b40*/  CS2R R56, SRZ ;  /* 0x0000000000387805 */ /* 0x000fe4000001ff00 */
[----:B------:R-:W-:Y:S01]  /*5b50*/  CS2R R28, SRZ ;  /* 0x00000000001c7805 */ /* 0x000fe2000001ff00 */
[----:B------:R-:W2:Y:S01]  /*5b60*/  MUFU.EX2 R35, R35 ;  /* 0x0000002300237308 */ /* 0x000ea20000000800 */
[C---:B0-----:R-:W-:Y:S01]  /*5b70*/  FADD.FTZ R21, R33.reuse, R26 ;  /* 0x0000001a21157221 */ /* 0x041fe20000010000 */
[----:B------:R-:W-:Y:S01]  /*5b80*/  FADD.FTZ R0, R58, R5 ;  /* 0x000000053a007221 */ /* 0x000fe20000010000 */
[----:B------:R-:W-:Y:S02]  /*5b90*/  F2FP.BF16.F32.PACK_AB R196, R33, R32 ;  /* 0x0000002021c4723e */ /* 0x000fe400000010ff */
[----:B------:R-:W-:-:S02]  /*5ba0*/  CS2R R32, SRZ ;  /* 0x0000000000207805 */ /* 0x000fc4000001ff00 */
        /* <DEDUP_REMOVED lines=13> */
[----:B-1----:R-:W-:-:S07]  /*5c80*/  FADD.FTZ R18, R36, R21 ;  /* 0x0000001524127221 */ /* 0x002fce0000010000 */
[----:B------:R-:W1:Y:S01]  /*5c90*/  MUFU.EX2 R63, R63 ;  /* 0x0000003f003f7308 */ /* 0x000e620000000800 */
[C---:B--2---:R-:W-:Y:S01]  /*5ca0*/  FADD.FTZ R0, R62.reuse, R5 ;  /* 0x000000053e007221 */ /* 0x044fe20000010000 */
[----:B------:R-:W-:Y:S02]  /*5cb0*/  F2FP.BF16.F32.PACK_AB R193, R62, R61 ;  /* 0x0000003d3ec1723e */ /* 0x000fe400000010ff */
[----:B------:R-:W-:-:S04]  /*5cc0*/  CS2R R60, SRZ ;  /* 0x00000000003c7805 */ /* 0x000fc8000001ff00 */
[----:B------:R-:W2:Y:S01]  /*5cd0*/  MUFU.EX2 R38, R38 ;  /* 0x0000002600267308 */ /* 0x000ea20000000800 */
[C---:B0-----:R-:W-:Y:S01]  /*5ce0*/  FADD.FTZ R21, R37.reuse, R18 ;  /* 0x0000001225157221 */ /* 0x041fe20000010000 */
[----:B------:R-:W-:Y:S02]  /*5cf0*/  F2FP.BF16.F32.PACK_AB R192, R37, R36 ;  /* 0x0000002425c0723e */ /* 0x000fe400000010ff */
[----:B------:R-:W-:-:S04]  /*5d00*/  CS2R R36, SRZ ;  /* 0x0000000000247805 */ /* 0x000fc8000001ff00 */
[----:B------:R-:W0:Y:S01]  /*5d10*/  MUFU.EX2 R39, R39 ;  /* 0x0000002700277308 */ /* 0x000e220000000800 */
[----:B-1----:R-:W-:Y:S01]  /*5d20*/  FADD.FTZ R5, R63, R0 ;  /* 0x000000003f057221 */ /* 0x002fe20000010000 */
[----:B------:R-:W-:-:S06]  /*5d30*/  IMAD.MOV.U32 R0, RZ, RZ, 0x3f800000 ;  /* 0x3f800000ff007424 */ /* 0x000fcc00078e00ff */
[----:B------:R-:W1:Y:S01]  /*5d40*/  MUFU.EX2 R2, R2 ;  /* 0x0000000200027308 */ /* 0x000e620000000800 */
[----:B--2---:R-:W-:-:S04]  /*5d50*/  FADD.FTZ R18, R38, R21 ;  /* 0x0000001526127221 */ /* 0x004fc80000010000 */
[C---:B0-----:R-:W-:Y:S01]  /*5d60*/  FADD.FTZ R18, R39.reuse, R18 ;  /* 0x0000001227127221 */ /* 0x041fe20000010000 */
[----:B------:R-:W-:Y:S02]  /*5d70*/  F2FP.BF16.F32.PACK_AB R194, R39, R38 ;  /* 0x0000002627c2723e */ /* 0x000fe400000010ff */
[----:B------:R-:W-:Y:S01]  /*5d80*/  CS2R R38, SRZ ;  /* 0x0000000000267805 */ /* 0x000fe2000001ff00 */
[C---:B-1----:R-:W-:Y:S01]  /*5d90*/  FADD.FTZ R5, R2.reuse, R5 ;  /* 0x0000000502057221 */ /* 0x042fe20000010000 */
[----:B------:R-:W-:Y:S01]  /*5da0*/  F2FP.BF16.F32.PACK_AB R195, R2, R63 ;  /* 0x0000003f02c3723e */ /* 0x000fe200000010ff */
[----:B------:R-:W-:Y:S01]  /*5db0*/  IMAD.MOV.U32 R2, RZ, RZ, 0x3f800000 ;  /* 0x3f800000ff027424 */ /* 0x000fe200078e00ff */
[----:B------:R-:W-:Y:S01]  /*5dc0*/  CS2R R62, SRZ ;  /* 0x00000000003e7805 */ /* 0x000fe2000001ff00 */
[----:B------:R-:W-:Y:S06]  /*5dd0*/  @!P1 BRA `(.L_x_2427) ;  /* 0x0000004000d49947 */ /* 0x000fec0003800000 */
[----:B------:R-:W-:Y:S01]  /*5de0*/  R2UR UR4, R17 ;  /* 0x00000000110472ca */ /* 0x000fe200000e0000 */
[----:B------:R-:W-:Y:S01]  /*5df0*/  IMAD.MOV.U32 R228, RZ, RZ, R3 ;  /* 0x000000ffffe47224 */ /* 0x000fe200078e0003 */
[----:B------:R-:W-:Y:S01]  /*5e00*/  MOV R2, 0x3f800000 ;  /* 0x3f80000000027802 */ /* 0x000fe20000000f00 */
[----:B------:R-:W-:Y:S01]  /*5e10*/  IMAD.MOV.U32 R21, RZ, RZ, R4 ;  /* 0x000000ffff157224 */ /* 0x000fe200078e0004 */
[----:B------:R-:W-:Y:S01]  /*5e20*/  UMOV UR60, UR36 ;  /* 0x00000024003c7c82 */ /* 0x000fe20008000000 */
[----:B------:R-:W-:Y:S01]  /*5e30*/  IMAD.MOV.U32 R151, RZ, RZ, RZ ;  /* 0x000000ffff977224 */ /* 0x000fe200078e00ff */
[----:B------:R-:W-:-:S07]  /*5e40*/  ULDC UR37, c[0x0][0x9d8] ;  /* 0x0002760000257ab9 */ /* 0x000fce0000000800 */
[----:B------:R-:W-:-:S07]  /*5e50*/  IMAD.U32 R20, RZ, RZ, UR4 ;  /* 0x00000004ff147e24 */ /* 0x000fce000f8e00ff */
.L_x_2438:
[----:B------:R-:W-:Y:S01]  /*5e60*/  R2UR UR5, R20 ;  /* 0x00000000140572ca */ /* 0x000fe200000e0000 */
[----:B------:R-:W-:-:S04]  /*5e70*/  UISETP.NE.AND UP0, UPT, UR60, 0x1, UPT ;  /* 0x000000013c00788c */ /* 0x000fc8000bf05270 */
[----:B------:R-:W-:-:S08]  /*5e80*/  USEL UR4, URZ, 0x1, UP0 ;  /* 0x000000013f047887 */ /* 0x000fd00008000000 */
[----:B------:R-:W-:-:S06]  /*5e90*/  ULOP3.LUT UR4, UR5, UR4, URZ, 0x3c, !UPT ;  /* 0x0000000405047292 */ /* 0x000fcc000f8e3c3f */
[----:B------:R-:W-:Y:S01]  /*5ea0*/  IMAD.U32 R17, RZ, RZ, UR4 ;  /* 0x00000004ff117e24 */ /* 0x000fe2000f8e00ff */
[----:B------:R-:W-:Y:S06]  /*5eb0*/  @!P0 BRA `(.L_x_2428) ;  /* 0x0000000000048947 */ /* 0x000fec0003800000 */
[----:B------:R-:W-:Y:S01]  /*5ec0*/  BPT.TRAP 0x1 ;  /* 0x000000040000795c */ /* 0x000fe20000300000 */
.L_x_2428:
[----:B------:R-:W-:Y:S01]  /*5ed0*/  R2UR UR4, R16 ;  /* 0x00000000100472ca */ /* 0x000fe200000e0000 */
[----:B------:R-:W-:Y:S01]  /*5ee0*/  UIADD3 UR36, UR60, 0x1, URZ ;  /* 0x000000013c247890 */ /* 0x000fe2000fffe03f */
[----:B------:R-:W-:-:S03]  /*5ef0*/  R2UR UR5, R17 ;  /* 0x00000000110572ca */ /* 0x000fc600000e0000 */
[----:B------:R-:W-:-:S04]  /*5f00*/  UISETP.NE.AND UP0, UPT, UR36, 0x2, UPT ;  /* 0x000000022400788c */ /* 0x000fc8000bf05270 */
[----:B------:R-:W-:-:S04]  /*5f10*/  USEL UR36, UR36, URZ, UP0 ;  /* 0x0000003f24247287 */ /* 0x000fc80008000000 */
[----:B------:R-:W-:Y:S02]  /*5f20*/  ULEA UR4, UR36, UR4, 0x3 ;  /* 0x0000000424047291 */ /* 0x000fe4000f8e183f */
[----:B------:R-:W-:-:S04]  /*5f30*/  IMAD.U32 R4, RZ, RZ, UR5 ;  /* 0x00000005ff047e24 */ /* 0x000fc8000f8e00ff */
[----:B------:R-:W-:Y:S01]  /*5f40*/  IMAD.U32 R3, RZ, RZ, UR4 ;  /* 0x00000004ff037e24 */ /* 0x000fe2000f8e00ff */
[----:B------:R-:W-:-:S04]  /*5f50*/  SHF.L.U32 R4, R4, 0x1f, RZ ;  /* 0x0000001f04047819 */ /* 0x000fc800000006ff */
[----:B------:R0:W1:Y:S01]  /*5f60*/  SYNCS.PHASECHK.TRANS64.TRYWAIT P1, [UR4+0x38830], R4 ;  /* 0x03883004ff0075a7 */ /* 0x0000620008020144 */
[----:B------:R-:W-:Y:S05]  /*5f70*/  @!P0 BRA `(.L_x_2429) ;  /* 0x0000000000048947 */ /* 0x000fea0003800000 */
[----:B------:R-:W-:Y:S01]  /*5f80*/  BPT.TRAP 0x1 ;  /* 0x000000040000795c */ /* 0x000fe20000300000 */
.L_x_2429:
[----:B-1----:R-:W-:Y:S05]  /*5f90*/  @P1 BRA `(.L_x_2430) ;  /* 0x00000000000c1947 */ /* 0x002fea0003800000 */
[----:B------:R-:W-:-:S13]  /*5fa0*/  R2UR UR4, R3 ;  /* 0x00000000030472ca */ /* 0x000fda00000e0000 */
[----:B------:R-:W1:Y:S02]  /*5fb0*/  SYNCS.PHASECHK.TRANS64.TRYWAIT P1, [UR4+0x38830], R4 ;  /* 0x03883004ff0075a7 */ /* 0x000e640008020144 */
[----:B-1----:R-:W-:Y:S05]  /*5fc0*/  @!P1 BRA `(.L_x_2431) ;  /* 0x0000012000ac9947 */ /* 0x002fea0003800000 */
.L_x_2430:
        /* <DEDUP_REMOVED lines=25> */
[----:B------:R-:W-:Y:S01]  /*6160*/  UMOV UR59, 0x40000040 ;  /* 0x40000040003b7882 */ /* 0x000fe20000000000 */
[----:B------:R-:W-:Y:S01]  /*6170*/  UMOV UR56, UR6 ;  /* 0x0000000600387c82 */ /* 0x000fe20008000000 */
[----:B------:R-:W-:Y:S01]  /*6180*/  UMOV UR57, UR7 ;  /* 0x0000000700397c82 */ /* 0x000fe20008000000 */
        /* <DEDUP_REMOVED lines=56> */
[----:B------:R-:W-:Y:S01]  /*6510*/  UMOV UR59, 0x40000040 ;  /* 0x40000040003b7882 */ /* 0x000fe20000000000 */
[----:B------:R-:W-:Y:S01]  /*6520*/  UMOV UR56, UR6 ;  /* 0x0000000600387c82 */ /* 0x000fe20008000000 */
[----:B------:R-:W-:Y:S01]  /*6530*/  UMOV UR57, UR7 ;  /* 0x0000000700397c82 */ /* 0x000fe20008000000 */
        /* <DEDUP_REMOVED lines=95> */
[----:B------:R-:W-:Y:S01]  /*6b30*/  UMOV UR59, 0x40000040 ;  /* 0x40000040003b7882 */ /* 0x000fe20000000000 */
[----:B------:R-:W-:Y:S01]  /*6b40*/  UMOV UR56, UR6 ;  /* 0x0000000600387c82 */ /* 0x000fe20008000000 */
[----:B------:R-:W-:Y:S01]  /*6b50*/  UMOV UR57, UR7 ;  /* 0x0000000700397c82 */ /* 0x000fe20008000000 */
[----:B------:R-:W-:Y:S02]  /*6b60*/  R2UR UR6, R8 ;  /* 0x00000000080672ca */ /* 0x000fe400000e0000 */
[----:B------:R-:W-:Y:S01]  /*6b70*/  R2UR UR7, R9 ;  /* 0x00000000090772ca */ /* 0x000fe200000e0000 */
[----:B------:R-:W-:Y:S02]  /*6b80*/  WARPGROUP.DEPBAR.LE gsb0, 0x0 ;  /* 0x00008000000079c5 */ /* 0x000fe40000010000 */
[----:B-1----:R-:W-:-:S06]  /*6b90*/  WARPGROUP.ARRIVE ;  /* 0x00000000000079c5 */ /* 0x002fcc0000000000 */
[----:B------:R-:W-:Y:S01]  /*6ba0*/  HGMMA.64x16x16.F32.BF16 R152, gdesc[UR56], RZ, !UPT, gsb0 ;  /* 0x00200000389879f0 */ /* 0x000fe2000c0018ff */
[----:B------:R-:W-:Y:S01]  /*6bb0*/  UIADD3 UR58, UR4, 0x2, URZ ;  /* 0x00000002043a7890 */ /* 0x000fe2000fffe03f */
[----:B------:R-:W-:Y:S01]  /*6bc0*/  UMOV UR59, 0x40000040 ;  /* 0x40000040003b7882 */ /* 0x000fe20000000000 */
[----:B------:R-:W-:Y:S01]  /*6bd0*/  UMOV UR56, UR14 ;  /* 0x0000000e00387c82 */ /* 0x000fe20008000000 */
[----:B------:R-:W-:Y:S01]  /*6be0*/  UMOV UR57, UR15 ;  /* 0x0000000f00397c82 */ /* 0x000fe20008000000 */
[----:B------:R-:W-:Y:S02]  /*6bf0*/  WARPGROUP.DEPBAR.LE gsb0, 0x0 ;  /* 0x00008000000079c5 */ /* 0x000fe40000010000 */
[----:B------:R-:W-:-:S06]  /*6c00*/  WARPGROUP.ARRIVE ;  /* 0x00000000000079c5 */ /* 0x000fcc0000000000 */
[----:B------:R-:W-:Y:S01]  /*6c10*/  HGMMA.64x16x16.F32.BF16 R184, gdesc[UR56], R184, gsb0 ;  /* 0x0020000038b879f0 */ /* 0x000fe200080018b8 */
        /* <DEDUP_REMOVED lines=25> */
[----:B------:R-:W-:Y:S01]  /*6db0*/  UIADD3 UR14, UR4, 0x282, URZ ;  /* 0x00000282040e7890 */ /* 0x000fe2000fffe03f */
[----:B------:R-:W-:Y:S01]  /*6dc0*/  UMOV UR15, 0x40000040 ;  /* 0x40000040000f7882 */ /* 0x000fe20000000000 */
        /* <DEDUP_REMOVED lines=368> */
.L_x_2432:
        /* <DEDUP_REMOVED lines=8> */
.L_x_2433:
[----:B--2---:R-:W-:Y:S05]  /*8550*/  @P1 BRA `(.L_x_2434) ;  /* 0x0000000000081947 */ /* 0x004fea0003800000 */
[----:B------:R-:W2:Y:S02]  /*8560*/  SYNCS.PHASECHK.TRANS64.TRYWAIT P1, [UR4+0x38850], R0 ;  /* 0x03885000ff0075a7 */ /* 0x000ea40008020144 */
[----:B--2---:R-:W-:Y:S05]  /*8570*/  @!P1 BRA `(.L_x_2435) ;  /* 0x000000fc005c9947 */ /* 0x004fea0003800000 */
.L_x_2434:
        /* <DEDUP_REMOVED lines=37> */
.L_x_2436:
[----:B------:R-:W-:Y:S01]  /*87d0*/  R2UR UR6, R213 ;  /* 0x00000000d50672ca */ /* 0x000fe200000e0000 */
[----:B-12---:R-:W-:Y:S01]  /*87e0*/  FMUL.FTZ R0, R187, UR37 ;  /* 0x00000025bb007c20 */ /* 0x006fe20008410000 */
[----:B------:R-:W-:Y:S01]  /*87f0*/  R2UR UR5, R214 ;  /* 0x00000000d60572ca */ /* 0x000fe200000e0000 */
[----:B------:R-:W-:Y:S01]  /*8800*/  FMUL.FTZ R187, R188, UR37 ;  /* 0x00000025bcbb7c20 */ /* 0x000fe20008410000 */
[----:B------:R-:W-:Y:S01]  /*8810*/  FMUL.FTZ R188, R177, UR37 ;  /* 0x00000025b1bc7c20 */ /* 0x000fe20008410000 */
[----:B------:R-:W-:Y:S01]  /*8820*/  FMUL.FTZ R177, R179, UR37 ;  /* 0x00000025b3b17c20 */ /* 0x000fe20008410000 */
[----:B------:R-:W-:Y:S01]  /*8830*/  FMUL.FTZ R2, R186, UR37 ;  /* 0x00000025ba027c20 */ /* 0x000fe20008410000 */
[----:B------:R-:W-:Y:S01]  /*8840*/  FMUL.FTZ R186, R189, UR37 ;  /* 0x00000025bdba7c20 */ /* 0x000fe20008410000 */
[----:B------:R-:W-:Y:S01]  /*8850*/  R2UR UR7, R23 ;  /* 0x00000000170772ca */ /* 0x000fe200000e0000 */
[----:B------:R-:W-:Y:S01]  /*8860*/  FMUL.FTZ R192, R184, UR37 ;  /* 0x00000025b8c07c20 */ /* 0x000fe20008410000 */
[----:B------:R-:W-:Y:S01]  /*8870*/  FMUL.FTZ R184, R191, UR37 ;  /* 0x00000025bfb87c20 */ /* 0x000fe20008410000 */
[----:B------:R-:W-:Y:S01]  /*8880*/  FMUL.FTZ R191, R181, UR37 ;  /* 0x00000025b5bf7c20 */ /* 0x000fe20008410000 */
[----:B------:R-:W-:Y:S01]  /*8890*/  FMUL.FTZ R181, R169, UR37 ;  /* 0x00000025a9b57c20 */ /* 0x000fe20008410000 */
[----:B------:R-:W-:Y:S01]  /*88a0*/  UISETP.NE.AND UP0, UPT, UR6, URZ, UPT ;  /* 0x0000003f0600728c */ /* 0x000fe2000bf05270 */
[----:B------:R-:W-:Y:S01]  /*88b0*/  R2UR UR6, R212 ;  /* 0x00000000d40672ca */ /* 0x000fe200000e0000 */
[----:B------:R-:W-:Y:S01]  /*88c0*/  FMUL.FTZ R185, R185, UR37 ;  /* 0x00000025b9b97c20 */ /* 0x000fe20008410000 */
[----:B0-----:R-:W-:Y:S01]  /*88d0*/  IADD3 R4, R216, UR5, RZ ;  /* 0x00000005d8047c10 */ /* 0x001fe2000fffe0ff */
[----:B------:R-:W0:Y:S01]  /*88e0*/  MUFU.TANH R192, R192 ;  /* 0x000000c000c07308 */ /* 0x000e220000002400 */
[----:B------:R-:W-:Y:S01]  /*88f0*/  FMUL.FTZ R20, R190, UR37 ;  /* 0x00000025be147c20 */ /* 0x000fe20008410000 */
[----:B------:R-:W-:Y:S01]  /*8900*/  PLOP3.LUT P1, PT, PT, PT, UP0, 0x80, 0x0 ;  /* 0x000000000000781c */ /* 0x000fe20003f2f008 */
[----:B------:R-:W-:Y:S01]  /*8910*/  FMUL.FTZ R190, R176, UR37 ;  /* 0x00000025b0be7c20 */ /* 0x000fe20008410000 */
[----:B------:R-:W-:Y:S01]  /*8920*/  PLOP3.LUT P2, PT, PT, PT, UP0, 0x80, 0x0 ;  /* 0x000000000000781c */ /* 0x000fe20003f4f008 */
[----:B------:R-:W-:-:S02]  /*8930*/  IMAD.U32 R169, RZ, RZ, UR7 ;  /* 0x00000007ffa97e24 */ /* 0x000fc4000f8e00ff */
[----:B------:R-:W-:Y:S01]  /*8940*/  FMUL.FTZ R193, R173, UR37 ;  /* 0x00000025adc17c20 */ /* 0x000fe20008410000 */
[----:B------:R-:W-:Y:S01]  /*8950*/  @UP0 ULDC UR5, c[0x0][0x44c] ;  /* 0x0001130000050ab9 */ /* 0x000fe20000000800 */
[----:B------:R-:W1:Y:S01]  /*8960*/  MUFU.TANH R185, R185 ;  /* 0x000000b900b97308 */ /* 0x000e620000002400 */
        /* <DEDUP_REMOVED lines=12> */
[----:B------:R-:W-:Y:S01]  /*8a30*/  UMOV UR5, 0x1 ;  /* 0x0000000100057882 */ /* 0x000fe20000000000 */
[----:B------:R-:W-:Y:S01]  /*8a40*/  FMUL.FTZ R179, R168, UR37 ;  /* 0x00000025a8b37c20 */ /* 0x000fe20008410000 */
[----:B------:R-:W-:Y:S01]  /*8a50*/  UIMAD UR5, UR61, -0x50, UR5 ;  /* 0xffffffb03d0578a4 */ /* 0x000fe2000f8e0205 */
[----:B------:R-:W-:Y:S01]  /*8a60*/  IMAD.MOV.U32 R168, RZ, RZ, -0x2 ;  /* 0xfffffffeffa87424 */ /* 0x000fe200078e00ff */
[----:B------:R-:W3:Y:S01]  /*8a70*/  SHFL.IDX PT, R189, R4, RZ, 0x1c1f ;  /* 0x001c1fff04bd7589 */ /* 0x000ee200000e0000 */
[----:B------:R-:W4:Y:S01]  /*8a80*/  MUFU.TANH R186, R186 ;  /* 0x000000ba00ba7308 */ /* 0x000f220000002400 */
[----:B------:R-:W-:Y:S01]  /*8a90*/  FMUL.FTZ R162, R162, UR37 ;  /* 0x00000025a2a27c20 */ /* 0x000fe20008410000 */
[----:B------:R-:W-:Y:S01]  /*8aa0*/  FMUL.FTZ R159, R159, UR37 ;  /* 0x000000259f9f7c20 */ /* 0x000fe20008410000 */
[----:B------:R-:W-:Y:S01]  /*8ab0*/  IMAD R168, R215, R168, UR5 ;  /* 0x00000005d7a87e24 */ /* 0x000fe2000f8e02a8 */
[----:B------:R-:W-:Y:S01]  /*8ac0*/  ULDC UR5, c[0x0][0x988] ;  /* 0x0002620000057ab9 */ /* 0x000fe20000000800 */
[----:B------:R-:W-:Y:S01]  /*8ad0*/  FMUL.FTZ R163, R163, UR37 ;  /* 0x00000025a3a37c20 */ /* 0x000fe20008410000 */
[----:B------:R-:W-:Y:S01]  /*8ae0*/  FMUL.FTZ R166, R166, UR37 ;  /* 0x00000025a6a67c20 */ /* 0x000fe20008410000 */
[----:B------:R-:W-:Y:S01]  /*8af0*/  FMUL.FTZ R167, R167, UR37 ;  /* 0x00000025a7a77c20 */ /* 0x000fe20008410000 */
[----:B------:R-:W-:Y:S01]  /*8b00*/  IADD3 R168, -R169, UR6, R168 ;  /* 0x00000006a9a87c10 */ /* 0x000fe2000fffe1a8 */
[----:B------:R-:W5:Y:S01]  /*8b10*/  MUFU.TANH R190, R190 ;  /* 0x000000be00be7308 */ /* 0x000f620000002400 */
[----:B------:R-:W-:Y:S01]  /*8b20*/  R2UR UR6, R3 ;  /* 0x00000000030672ca */ /* 0x000fe200000e0000 */
[----:B------:R-:W-:Y:S01]  /*8b30*/  FMUL.FTZ R154, R154, UR37 ;  /* 0x000000259a9a7c20 */ /* 0x000fe20008410000 */
[----:B------:R-:W-:Y:S01]  /*8b40*/  FMUL.FTZ R155, R155, UR37 ;  /* 0x000000259b9b7c20 */ /* 0x000fe20008410000 */
[----:B------:R-:W-:Y:S01]  /*8b50*/  FMUL.FTZ R158, R158, UR37 ;  /* 0x000000259e9e7c20 */ /* 0x000fe20008410000 */
[----:B------:R-:W2:Y:S03]  /*8b60*/  S2UR UR7, SR_CgaCtaId ;  /* 0x00000000000779c3 */ /* 0x000ea60000008800 */
[----:B------:R-:W5:Y:S01]  /*8b70*/  MUFU.TANH R188, R188 ;  /* 0x000000bc00bc7308 */ /* 0x000f620000002400 */
[----:B---3--:R-:W-:-:S05]  /*8b80*/  IMAD.IADD R189, R168, 0x1, R189 ;  /* 0x00000001a8bd7824 */ /* 0x008fca00078e02bd */
[----:B------:R-:W-:Y:S02]  /*8b90*/  UIADD3 UR6, UR6, 0x38840, URZ ;  /* 0x0003884006067890 */ /* 0x000fe4000fffe03f */
[----:B------:R-:W3:Y:S01]  /*8ba0*/  MUFU.TANH R178, R178 ;  /* 0x000000b200b27308 */ /* 0x000ee20000002400 */
[C---:B------:R-:W-:Y:S02]  /*8bb0*/  ISETP.GT.AND P1, PT, R189.reuse, RZ, PT ;  /* 0x000000ffbd00720c */ /* 0x040fe40003f24270 */
[----:B------:R-:W-:Y:S02]  /*8bc0*/  ISETP.GT.AND P2, PT, R189, 0x1, PT ;  /* 0x00000001bd00780c */ /* 0x000fe40003f44270 */
[----:B0-----:R-:W-:-:S03]  /*8bd0*/  FSEL R160, R192, -INF , P1 ;  /* 0xff800000c0a07808 */ /* 0x001fc60000800000 */
[----:B------:R-:W0:Y:S01]  /*8be0*/  MUFU.TANH R191, R191 ;  /* 0x000000bf00bf7308 */ /* 0x000e220000002400 */
[----:B------:R-:W-:Y:S02]  /*8bf0*/  ISETP.GT.AND P1, PT, R189, 0x8, PT ;  /* 0x00000008bd00780c */ /* 0x000fe40003f24270 */
[----:B-1----:R-:W-:Y:S01]  /*8c00*/  FSEL R169, R185, -INF , P2 ;  /* 0xff800000b9a97808 */ /* 0x002fe20001000000 */
[----:B------:R-:W-:Y:S01]  /*8c10*/  FMUL.FTZ R185, R161, UR37 ;  /* 0x00000025a1b97c20 */ /* 0x000fe20008410000 */
[----:B------:R-:W-:Y:S01]  /*8c20*/  FMNMX.FTZ R172, R160, R21, !PT ;  /* 0x00000015a0ac7209 */ /* 0x000fe20007810000 */
[----:B--2---:R-:W-:Y:S01]  /*8c30*/  UPRMT UR6, UR7, 0x654, UR6 ;  /* 0x0000065407067896 */ /* 0x004fe20008000006 */
[----:B------:R-:W-:Y:S01]  /*8c40*/  ISETP.GT.AND P2, PT, R189, 0x9, PT ;  /* 0x00000009bd00780c */ /* 0x000fe20003f44270 */
[----:B------:R1:W-:Y:S01]  /*8c50*/  MUFU.TANH R192, R173 ;  /* 0x000000ad00c07308 */ /* 0x0003e20000002400 */
[----:B------:R-:W-:Y:S02]  /*8c60*/  FSEL R161, R187, -INF , P1 ;  /* 0xff800000bba17808 */ /* 0x000fe40000800000 */
[----:B------:R-:W-:-:S02]  /*8c70*/  FMNMX.FTZ R194, R169, R172, !PT ;  /* 0x000000aca9c27209 */ /* 0x000fc40007810000 */
[----:B------:R-:W-:Y:S02]  /*8c80*/  ISETP.GT.AND P1, PT, R189, 0x10, PT ;  /* 0x00000010bd00780c */ /* 0x000fe40003f24270 */
[----:B----4-:R-:W-:Y:S01]  /*8c90*/  FSEL R172, R186, -INF , P2 ;  /* 0xff800000baac7808 */ /* 0x010fe20001000000 */
[----:B------:R-:W2:Y:S01]  /*8ca0*/  MUFU.TANH R179, R179 ;  /* 0x000000b300b37308 */ /* 0x000ea20000002400 */
[----:B-1----:R-:W-:Y:S01]  /*8cb0*/  FMNMX.FTZ R173, R161, R194, !PT ;  /* 0x000000c2a1ad7209 */ /* 0x002fe20007810000 */
[----:B------:R-:W-:Y:S01]  /*8cc0*/  FMUL.FTZ R186, R164, UR37 ;  /* 0x00000025a4ba7c20 */ /* 0x000fe20008410000 */
[----:B------:R-:W-:Y:S01]  /*8cd0*/  ISETP.GT.AND P2, PT, R189, 0x11, PT ;  /* 0x00000011bd00780c */ /* 0x000fe20003f44270 */
[----:B------:R-:W-:Y:S01]  /*8ce0*/  SYNCS.ARRIVE.TRANS64.RED.A1T0 RZ, [UR6], RZ ;  /* 0x000000ffffff79a7 */ /* 0x000fe20008100406 */
[----:B-----5:R-:W-:Y:S02]  /*8cf0*/  FSEL R164, R190, -INF , P1 ;  /* 0xff800000bea47808 */ /* 0x020fe40000800000 */
[----:B------:R-:W-:Y:S01]  /*8d00*/  FMNMX.FTZ R187, R172, R173, !PT ;  /* 0x000000adacbb7209 */ /* 0x000fe20007810000 */
[----:B------:R-:W1:Y:S01]  /*8d10*/  MUFU.TANH R181, R181 ;  /* 0x000000b500b57308 */ /* 0x000e620000002400 */
[----:B------:R-:W-:-:S02]  /*8d20*/  FSEL R173, R188, -INF , P2 ;  /* 0xff800000bcad7808 */ /* 0x000fc40001000000 */
[----:B------:R-:W-:Y:S02]  /*8d30*/  ISETP.GT.AND P1, PT, R189, 0x18, PT ;  /* 0x00000018bd00780c */ /* 0x000fe40003f24270 */
[----:B------:R-:W-:Y:S01]  /*8d40*/  FMNMX.FTZ R188, R164, R187, !PT ;  /* 0x000000bba4bc7209 */ /* 0x000fe20007810000 */
[----:B------:R-:W-:Y:S01]  /*8d50*/  FMUL.FTZ R187, R165, UR37 ;  /* 0x00000025a5bb7c20 */ /* 0x000fe20008410000 */
[----:B------:R-:W-:Y:S01]  /*8d60*/  ISETP.GT.AND P2, PT, R189, 0x19, PT ;  /* 0x00000019bd00780c */ /* 0x000fe20003f44270 */
[----:B------:R-:W4:Y:S01]  /*8d70*/  MUFU.TANH R180, R180 ;  /* 0x000000b400b47308 */ /* 0x000f220000002400 */
[----:B---3--:R-:W-:Y:S02]  /*8d80*/  FSEL R178, R178, -INF , P1 ;  /* 0xff800000b2b27808 */ /* 0x008fe40000800000 */
[----:B------:R-:W-:Y:S01]  /*8d90*/  FMNMX.FTZ R195, R173, R188, !PT ;  /* 0x000000bcadc37209 */ /* 0x000fe20007810000 */
[----:B------:R-:W-:Y:S01]  /*8da0*/  FMUL.FTZ R188, R152, UR37 ;  /* 0x0000002598bc7c20 */ /* 0x000fe20008410000 */
[----:B------:R-:W-:-:S02]  /*8db0*/  ISETP.GT.AND P1, PT, R189, 0x20, PT ;  /* 0x00000020bd00780c */ /* 0x000fc40003f24270 */
[----:B0-----:R-:W-:Y:S01]  /*8dc0*/  FSEL R165, R191, -INF , P2 ;  /* 0xff800000bfa57808 */ /* 0x001fe20001000000 */
[----:B------:R-:W0:Y:S01]  /*8dd0*/  MUFU.TANH R193, R193 ;  /* 0x000000c100c17308 */ /* 0x000e220000002400 */
[----:B------:R-:W-:Y:S02]  /*8de0*/  FMNMX.FTZ R190, R178, R195, !PT ;  /* 0x000000c3b2be7209 */ /* 0x000fe40007810000 */
[----:B------:R-:W-:Y:S02]  /*8df0*/  ISETP.GT.AND P2, PT, R189, 0x21, PT ;  /* 0x00000021bd00780c */ /* 0x000fe40003f44270 */
[----:B--2---:R-:W-:Y:S02]  /*8e00*/  FSEL R152, R179, -INF , P1 ;  /* 0xff800000b3987808 */ /* 0x004fe40000800000 */
[----:B------:R-:W-:Y:S01]  /*8e10*/  FMNMX.FTZ R191, R165, R190, !PT ;  /* 0x000000bea5bf7209 */ /* 0x000fe20007810000 */
[----:B------:R-:W2:Y:S01]  /*8e20*/  MUFU.TANH R185, R185 ;  /* 0x000000b900b97308 */ /* 0x000ea20000002400 */
[----:B------:R-:W-:Y:S01]  /*8e30*/  ISETP.GT.AND P1, PT, R189, 0x28, PT ;  /* 0x00000028bd00780c */ /* 0x000fe20003f24270 */
[----:B------:R-:W-:Y:S01]  /*8e40*/  FMUL.FTZ R190, R153, UR37 ;  /* 0x0000002599be7c20 */ /* 0x000fe20008410000 */
[----:B-1----:R-:W-:-:S02]  /*8e50*/  FSEL R179, R181, -INF , P2 ;  /* 0xff800000b5b37808 */ /* 0x002fc40001000000 */
[----:B------:R-:W-:Y:S01]  /*8e60*/  FMNMX.FTZ R194, R152, R191, !PT ;  /* 0x000000bf98c27209 */ /* 0x000fe20007810000 */
[----:B------:R-:W-:Y:S01]  /*8e70*/  FMUL.FTZ R191, R156, UR37 ;  /* 0x000000259cbf7c20 */ /* 0x000fe20008410000 */
[----:B------:R-:W-:Y:S01]  /*8e80*/  ISETP.GT.AND P2, PT, R189, 0x29, PT ;  /* 0x00000029bd00780c */ /* 0x000fe20003f44270 */
[----:B------:R-:W1:Y:S01]  /*8e90*/  MUFU.TANH R186, R186 ;  /* 0x000000ba00ba7308 */ /* 0x000e620000002400 */
[----:B----4-:R-:W-:Y:S02]  /*8ea0*/  FSEL R153, R180, -INF , P1 ;  /* 0xff800000b4997808 */ /* 0x010fe40000800000 */
[----:B------:R-:W-:Y:S02]  /*8eb0*/  FMNMX.FTZ R194, R179, R194, !PT ;  /* 0x000000c2b3c27209 */ /* 0x000fe40007810000 */
[----:B------:R-:W-:Y:S02]  /*8ec0*/  ISETP.GT.AND P1, PT, R189, 0x30, PT ;  /* 0x00000030bd00780c */ /* 0x000fe40003f24270 */
[----:B0-----:R-:W-:Y:S01]  /*8ed0*/  FSEL R180, R193, -INF , P2 ;  /* 0xff800000c1b47808 */ /* 0x001fe20001000000 */
[----:B------:R-:W0:Y:S01]  /*8ee0*/  MUFU.TANH R187, R187 ;  /* 0x000000bb00bb7308 */ /* 0x000e220000002400 */
[----:B------:R-:W-:-:S02]  /*8ef0*/  FMNMX.FTZ R193, R153, R194, !PT ;  /* 0x000000c299c17209 */ /* 0x000fc40007810000 */
[C---:B------:R-:W-:Y:S02]  /*8f00*/  ISETP.GT.AND P2, PT, R189.reuse, 0x31, PT ;  /* 0x00000031bd00780c */ /* 0x040fe40003f44270 */
[----:B------:R-:W-:Y:S02]  /*8f10*/  FSEL R181, R192, -INF , P1 ;  /* 0xff800000c0b57808 */ /* 0x000fe40000800000 */
[----:B------:R-:W-:Y:S01]  /*8f20*/  FMNMX.FTZ R192, R180, R193, !PT ;  /* 0x000000c1b4c07209 */ /* 0x000fe20007810000 */
[----:B------:R-:W3:Y:S01]  /*8f30*/  MUFU.TANH R188, R188 ;  /* 0x000000bc00bc7308 */ /* 0x000ee20000002400 */
[----:B------:R-:W-:Y:S01]  /*8f40*/  ISETP.GT.AND P1, PT, R189, 0x38, PT ;  /* 0x00000038bd00780c */ /* 0x000fe20003f24270 */
[----:B------:R-:W-:Y:S01]  /*8f50*/  FMUL.FTZ R193, R182, UR37 ;  /* 0x00000025b6c17c20 */ /* 0x000fe20008410000 */
[----:B--2---:R-:W-:Y:S02]  /*8f60*/  FSEL R156, R185, -INF , P2 ;  /* 0xff800000b99c7808 */ /* 0x004fe40001000000 */
[----:B------:R-:W-:Y:S01]  /*8f70*/  FMNMX.FTZ R185, R181, R192, !PT ;  /* 0x000000c0b5b97209 */ /* 0x000fe20007810000 */
[----:B------:R-:W-:Y:S01]  /*8f80*/  FMUL.FTZ R192, R157, UR37 ;  /* 0x000000259dc07c20 */ /* 0x000fe20008410000 */
[----:B-1----:R-:W-:Y:S01]  /*8f90*/  FSEL R157, R186, -INF , P1 ;  /* 0xff800000ba9d7808 */ /* 0x002fe20000800000 */
[----:B------:R-:W1:Y:S01]  /*8fa0*/  MUFU.TANH R190, R190 ;  /* 0x000000be00be7308 */ /* 0x000e620000002400 */
[----:B------:R-:W-:-:S02]  /*8fb0*/  ISETP.GT.AND P2, PT, R189, 0x39, PT ;  /* 0x00000039bd00780c */ /* 0x000fc40003f44270 */
[----:B------:R-:W-:Y:S02]  /*8fc0*/  FMNMX.FTZ R186, R156, R185, !PT ;  /* 0x000000b99cba7209 */ /* 0x000fe40007810000 */
[----:B------:R-:W-:Y:S02]  /*8fd0*/  ISETP.GT.AND P1, PT, R189, 0x40, PT ;  /* 0x00000040bd00780c */ /* 0x000fe40003f24270 */
[----:B0-----:R-:W-:Y:S01]  /*8fe0*/  FSEL R185, R187, -INF , P2 ;  /* 0xff800000bbb97808 */ /* 0x001fe20001000000 */
[----:B------:R-:W0:Y:S01]  /*8ff0*/  MUFU.TANH R191, R191 ;  /* 0x000000bf00bf7308 */ /* 0x000e220000002400 */
[----:B------:R-:W-:Y:S02]  /*9000*/  FMNMX.FTZ R194, R157, R186, !PT ;  /* 0x000000ba9dc27209 */ /* 0x000fe40007810000 */
[----:B------:R-:W-:Y:S02]  /*9010*/  ISETP.GT.AND P2, PT, R189, 0x41, PT ;  /* 0x00000041bd00780c */ /* 0x000fe40003f44270 */
[----:B---3--:R-:W-:-:S02]  /*9020*/  FSEL R186, R188, -INF , P1 ;  /* 0xff800000bcba7808 */ /* 0x008fc40000800000 */
[----:B------:R-:W-:Y:S01]  /*9030*/  FMNMX.FTZ R195, R185, R194, !PT ;  /* 0x000000c2b9c37209 */ /* 0x000fe20007810000 */
[----:B------:R-:W2:Y:S01]  /*9040*/  MUFU.TANH R192, R192 ;  /* 0x000000c000c07308 */ /* 0x000ea20000002400 */
[----:B------:R-:W-:Y:S02]  /*9050*/  ISETP.GT.AND P1, PT, R189, 0x48, PT ;  /* 0x00000048bd00780c */ /* 0x000fe40003f24270 */
[----:B-1----:R-:W-:Y:S01]  /*9060*/  FSEL R187, R190, -INF , P2 ;  /* 0xff800000bebb7808 */ /* 0x002fe20001000000 */
[----:B------:R-:W-:Y:S01]  /*9070*/  FMUL.FTZ R190, R183, UR37 ;  /* 0x00000025b7be7c20 */ /* 0x000fe20008410000 */
[----:B------:R-:W-:Y:S02]  /*9080*/  FMNMX.FTZ R182, R186, R195, !PT ;  /* 0x000000c3bab67209 */ /* 0x000fe40007810000 */
[----:B------:R-:W-:Y:S01]  /*9090*/  ISETP.GT.AND P2, PT, R189, 0x49, PT ;  /* 0x00000049bd00780c */ /* 0x000fe20003f44270 */
[----:B------:R1:W-:Y:S01]  /*90a0*/  MUFU.TANH R188, R193 ;  /* 0x000000c100bc7308 */ /* 0x0003e20000002400 */
[----:B0-----:R-:W-:-:S02]  /*90b0*/  FSEL R183, R191, -INF , P1 ;  /* 0xff800000bfb77808 */ /* 0x001fc40000800000 */
[----:B------:R-:W-:-:S04]  /*90c0*/  FMNMX.FTZ R194, R187, R182, !PT ;  /* 0x000000b6bbc27209 */ /* 0x000fc80007810000 */
[----:B------:R-:W-:Y:S01]  /*90d0*/  FMNMX.FTZ R191, R183, R194, !PT ;  /* 0x000000c2b7bf7209 */ /* 0x000fe20007810000 */
[----:B------:R0:W-:Y:S01]  /*90e0*/  MUFU.TANH R189, R190 ;  /* 0x000000be00bd7308 */ /* 0x0001e20000002400 */
[----:B--2---:R-:W-:Y:S01]  /*90f0*/  FSEL R182, R192, -INF , P2 ;  /* 0xff800000c0b67808 */ /* 0x004fe20001000000 */
[----:B-1----:R-:W1:Y:S03]  /*9100*/  SHFL.IDX PT, R193, R4, 0x1, 0x1c1f ;  /* 0x003c1f0004c17f89 */ /* 0x002e6600000e0000 */
[----:B------:R-:W-:-:S03]  /*9110*/  FMNMX.FTZ R191, R182, R191, !PT ;  /* 0x000000bfb6bf7209 */ /* 0x000fc60007810000 */
[----:B------:R-:W2:Y:S02]  /*9120*/  MUFU.TANH R2, R2 ;  /* 0x0000000200027308 */ /* 0x000ea40000002400 */
[----:B------:R-:W0:Y:S06]  /*9130*/  SHFL.BFLY PT, R192, R191, 0x2, 0x1f ;  /* 0x0c401f00bfc07f89 */ /* 0x000e2c00000e0000 */
[----:B------:R-:W3:Y:S08]  /*9140*/  MUFU.TANH R0, R0 ;  /* 0x0000000000007308 */ /* 0x000ef00000002400 */
[----:B------:R-:W4:Y:S01]  /*9150*/  MUFU.TANH R20, R20 ;  /* 0x0000001400147308 */ /* 0x000f220000002400 */
[----:B-1----:R-:W-:-:S05]  /*9160*/  IMAD.IADD R168, R168, 0x1, R193 ;  /* 0x00000001a8a87824 */ /* 0x002fca00078e02c1 */
[C---:B------:R-:W-:Y:S02]  /*9170*/  ISETP.GT.AND P1, PT, R168.reuse, RZ, PT ;  /* 0x000000ffa800720c */ /* 0x040fe40003f24270 */
[----:B------:R-:W1:Y:S01]  /*9180*/  MUFU.TANH R184, R184 ;  /* 0x000000b800b87308 */ /* 0x000e620000002400 */
[----:B------:R-:W-:Y:S02]  /*9190*/  ISETP.GT.AND P2, PT, R168, 0x1, PT ;  /* 0x00000001a800780c */ /* 0x000fe40003f44270 */
[----:B0-----:R-:W-:Y:S02]  /*91a0*/  FMNMX.FTZ R190, R191, R192, !PT ;  /* 0x000000c0bfbe7209 */ /* 0x001fe40007810000 */
[----:B--2---:R-:W-:Y:S02]  /*91b0*/  FSEL R2, R2, -INF , P1 ;  /* 0xff80000002027808 */ /* 0x004fe40000800000 */
[----:B------:R-:W-:Y:S01]  /*91c0*/  ISETP.GT.AND P1, PT, R168, 0x8, PT ;  /* 0x00000008a800780c */ /* 0x000fe20003f24270 */
[----:B------:R-:W0:Y:S01]  /*91d0*/  SHFL.BFLY PT, R191, R190, 0x1, 0x1f ;  /* 0x0c201f00bebf7f89 */ /* 0x000e2200000e0000 */
[----:B------:R-:W2:Y:S01]  /*91e0*/  MUFU.TANH R176, R176 ;  /* 0x000000b000b07308 */ /* 0x000ea20000002400 */
[----:B---3--:R-:W-:-:S02]  /*91f0*/  FSEL R0, R0, -INF , P2 ;  /* 0xff80000000007808 */ /* 0x008fc40001000000 */
[----:B------:R-:W-:Y:S02]  /*9200*/  ISETP.GT.AND P2, PT, R168, 0x9, PT ;  /* 0x00000009a800780c */ /* 0x000fe40003f44270 */
[----:B----4-:R-:W-:Y:S02]  /*9210*/  FSEL R20, R20, -INF , P1 ;  /* 0xff80000014147808 */ /* 0x010fe40000800000 */
[----:B------:R-:W-:Y:S01]  /*9220*/  ISETP.GT.AND P1, PT, R168, 0x10, PT ;  /* 0x00000010a800780c */ /* 0x000fe20003f24270 */
[----:B------:R-:W3:Y:S01]  /*9230*/  MUFU.TANH R177, R177 ;  /* 0x000000b100b17308 */ /* 0x000ee20000002400 */
[----:B-1----:R-:W-:Y:S02]  /*9240*/  FSEL R184, R184, -INF , P2 ;  /* 0xff800000b8b87808 */ /* 0x002fe40001000000 */
[C---:B------:R-:W-:Y:S02]  /*9250*/  ISETP.GT.AND P2, PT, R168.reuse, 0x11, PT ;  /* 0x00000011a800780c */ /* 0x040fe40003f44270 */
[----:B------:R-:W-:-:S02]  /*9260*/  ISETP.GT.AND P3, PT, R168, 0x18, PT ;  /* 0x00000018a800780c */ /* 0x000fc40003f64270 */
[----:B------:R-:W-:Y:S01]  /*9270*/  ISETP.GT.AND P4, PT, R168, 0x19, PT ;  /* 0x00000019a800780c */ /* 0x000fe20003f84270 */
[----:B------:R-:W1:Y:S01]  /*9280*/  MUFU.TANH R170, R170 ;  /* 0x000000aa00aa7308 */ /* 0x000e620000002400 */
[----:B--2---:R-:W-:Y:S02]  /*9290*/  FSEL R176, R176, -INF , P1 ;  /* 0xff800000b0b07808 */ /* 0x004fe40000800000 */
[----:B------:R-:W-:Y:S02]  /*92a0*/  FSEL R188, R188, -INF , P3 ;  /* 0xff800000bcbc7808 */ /* 0x000fe40001800000 */
[----:B------:R-:W-:Y:S02]  /*92b0*/  FSEL R189, R189, -INF , P4 ;  /* 0xff800000bdbd7808 */ /* 0x000fe40002000000 */
[----:B0-----:R-:W-:Y:S01]  /*92c0*/  FMNMX.FTZ R4, R190, R191, !PT ;  /* 0x000000bfbe047209 */ /* 0x001fe20007810000 */
[----:B------:R-:W0:Y:S01]  /*92d0*/  MUFU.TANH R171, R171 ;  /* 0x000000ab00ab7308 */ /* 0x000e220000002400 */
[----:B------:R-:W-:-:S02]  /*92e0*/  FMNMX.FTZ R191, R2, R228, !PT ;  /* 0x000000e402bf7209 */ /* 0x000fc40007810000 */
[----:B---3--:R-:W-:Y:S01]  /*92f0*/  FSEL R177, R177, -INF , P2 ;  /* 0xff800000b1b17808 */ /* 0x008fe20001000000 */
[----:B------:R-:W-:Y:S01]  /*9300*/  FMUL.FTZ R192, R4, UR5 ;  /* 0x0000000504c07c20 */ /* 0x000fe20008410000 */
[----:B------:R-:W-:Y:S02]  /*9310*/  FMNMX.FTZ R191, R0, R191, !PT ;  /* 0x000000bf00bf7209 */ /* 0x000fe40007810000 */
[----:B------:R-:W-:Y:S01]  /*9320*/  FSETP.NEU.FTZ.AND P1, PT, R4, -INF , PT ;  /* 0xff8000000400780b */ /* 0x000fe20003f3d000 */
[----:B------:R-:W2:Y:S01]  /*9330*/  MUFU.TANH R174, R174 ;  /* 0x000000ae00ae7308 */ /* 0x000ea20000002400 */
[----:B------:R-:W-:Y:S02]  /*9340*/  FMNMX.FTZ R191, R20, R191, !PT ;  /* 0x000000bf14bf7209 */ /* 0x000fe40007810000 */
[----:B------:R-:W-:Y:S02]  /*9350*/  ISETP.GT.AND P2, PT, R168, 0x20, PT ;  /* 0x00000020a800780c */ /* 0x000fe40003f44270 */
[----:B------:R-:W-:-:S02]  /*9360*/  FMNMX.FTZ R191, R184, R191, !PT ;  /* 0x000000bfb8bf7209 */ /* 0x000fc40007810000 */
[----:B------:R-:W-:Y:S01]  /*9370*/  ISETP.GT.AND P3, PT, R168, 0x21, PT ;  /* 0x00000021a800780c */ /* 0x000fe20003f64270 */
[----:B------:R-:W3:Y:S01]  /*9380*/  MUFU.TANH R175, R175 ;  /* 0x000000af00af7308 */ /* 0x000ee20000002400 */
[----:B------:R-:W-:Y:S02]  /*9390*/  FMNMX.FTZ R190, R176, R191, !PT ;  /* 0x000000bfb0be7209 */ /* 0x000fe40007810000 */
[----:B-1----:R-:W-:Y:S02]  /*93a0*/  FSEL R170, R170, -INF , P2 ;  /* 0xff800000aaaa7808 */ /* 0x002fe40001000000 */
[----:B------:R-:W-:Y:S02]  /*93b0*/  FMNMX.FTZ R191, R177, R190, !PT ;  /* 0x000000beb1bf7209 */ /* 0x000fe40007810000 */
[----:B------:R-:W-:Y:S01]  /*93c0*/  ISETP.GT.AND P2, PT, R168, 0x28, PT ;  /* 0x00000028a800780c */ /* 0x000fe20003f44270 */
[----:B------:R1:W-:Y:S01]  /*93d0*/  MUFU.TANH R3, R159 ;  /* 0x0000009f00037308 */ /* 0x0003e20000002400 */
[----:B------:R-:W-:-:S02]  /*93e0*/  FMNMX.FTZ R190, R188, R191, !PT ;  /* 0x000000bfbcbe7209 */ /* 0x000fc40007810000 */
[----:B0-----:R-:W-:Y:S02]  /*93f0*/  FSEL R171, R171, -INF , P3 ;  /* 0xff800000abab7808 */ /* 0x001fe40001800000 */
[----:B------:R-:W-:Y:S02]  /*9400*/  FMNMX.FTZ R191, R189, R190, !PT ;  /* 0x000000bebdbf7209 */ /* 0x000fe40007810000 */
[----:B------:R-:W-:Y:S01]  /*9410*/  ISETP.GT.AND P3, PT, R168, 0x29, PT ;  /* 0x00000029a800780c */ /* 0x000fe20003f64270 */
[----:B------:R-:W0:Y:S01]  /*9420*/  MUFU.TANH R162, R162 ;  /* 0x000000a200a27308 */ /* 0x000e220000002400 */
[----:B-1----:R-:W-:Y:S02]  /*9430*/  FSEL R159, R192, RZ, P1 ;  /* 0x000000ffc09f7208 */ /* 0x002fe40000800000 */
[----:B--2---:R-:W-:Y:S02]  /*9440*/  FSEL R174, R174, -INF , P2 ;  /* 0xff800000aeae7808 */ /* 0x004fe40001000000 */
[----:B------:R-:W-:Y:S01]  /*9450*/  ISETP.GT.AND P2, PT, R168, 0x30, PT ;  /* 0x00000030a800780c */ /* 0x000fe20003f44270 */
[--C-:B------:R-:W-:Y:S01]  /*9460*/  FFMA.FTZ R208, R160, UR5, -R159.reuse ;  /* 0x00000005a0d07c23 */ /* 0x100fe2000801089f */
[----:B------:R-:W-:Y:S01]  /*9470*/  FMNMX.FTZ R160, R170, R191, !PT ;  /* 0x000000bfaaa07209 */ /* 0x000fe20007810000 */
[----:B------:R-:W1:Y:S01]  /*9480*/  MUFU.TANH R163, R163 ;  /* 0x000000a300a37308 */ /* 0x000e620000002400 */
[--C-:B------:R-:W-:Y:S01]  /*9490*/  FFMA.FTZ R191, R169, UR5, -R159.reuse ;  /* 0x00000005a9bf7c23 */ /* 0x100fe2000801089f */
[----:B---3--:R-:W-:Y:S01]  /*94a0*/  FSEL R175, R175, -INF , P3 ;  /* 0xff800000afaf7808 */ /* 0x008fe20001800000 */
[--C-:B------:R-:W-:Y:S01]  /*94b0*/  FFMA.FTZ R210, R161, UR5, -R159.reuse ;  /* 0x00000005a1d27c23 */ /* 0x100fe2000801089f */
[----:B------:R-:W-:Y:S01]  /*94c0*/  FMNMX.FTZ R169, R171, R160, !PT ;  /* 0x000000a0aba97209 */ /* 0x000fe20007810000 */
[--C-:B------:R-:W-:Y:S01]  /*94d0*/  FFMA.FTZ R204, R164, UR5, -R159.reuse ;  /* 0x00000005a4cc7c23 */ /* 0x100fe2000801089f */
[----:B------:R-:W-:Y:S01]  /*94e0*/  ISETP.GT.AND P3, PT, R168, 0x31, PT ;  /* 0x00000031a800780c */ /* 0x000fe20003f64270 */
[--C-:B------:R-:W-:Y:S01]  /*94f0*/  FFMA.FTZ R206, R178, UR5, -R159.reuse ;  /* 0x00000005b2ce7c23 */ /* 0x100fe2000801089f */
[----:B------:R-:W2:Y:S01]  /*9500*/  MUFU.TANH R166, R166 ;  /* 0x000000a600a67308 */ /* 0x000ea20000002400 */
[----:B------:R-:W-:Y:S01]  /*9510*/  FMNMX.FTZ R190, R174, R169, !PT ;  /* 0x000000a9aebe7209 */ /* 0x000fe20007810000 */
[--C-:B------:R-:W-:Y:S01]  /*9520*/  FFMA.FTZ R198, R157, UR5, -R159.reuse ;  /* 0x000000059dc67c23 */ /* 0x100fe2000801089f */
[----:B0-----:R-:W-:Y:S01]  /*9530*/  FSEL R162, R162, -INF , P2 ;  /* 0xff800000a2a27808 */ /* 0x001fe20001000000 */
[--C-:B------:R-:W-:Y:S01]  /*9540*/  FFMA.FTZ R200, R152, UR5, -R159.reuse ;  /* 0x0000000598c87c23 */ /* 0x100fe2000801089f */
[----:B------:R-:W-:Y:S01]  /*9550*/  FMNMX.FTZ R161, R175, R190, !PT ;  /* 0x000000beafa17209 */ /* 0x000fe20007810000 */
[--C-:B------:R-:W-:Y:S01]  /*9560*/  FFMA.FTZ R202, R153, UR5, -R159.reuse ;  /* 0x0000000599ca7c23 */ /* 0x100fe2000801089f */
[----:B------:R-:W-:Y:S01]  /*9570*/  ISETP.GT.AND P2, PT, R168, 0x38, PT ;  /* 0x00000038a800780c */ /* 0x000fe20003f44270 */
[----:B------:R-:W0:Y:S01]  /*9580*/  MUFU.TANH R167, R167 ;  /* 0x000000a700a77308 */ /* 0x000e220000002400 */
[----:B-1----:R-:W-:Y:S01]  /*9590*/  FSEL R163, R163, -INF , P3 ;  /* 0xff800000a3a37808 */ /* 0x002fe20001800000 */
[--C-:B------:R-:W-:Y:S01]  /*95a0*/  FFMA.FTZ R165, R165, UR5, -R159.reuse ;  /* 0x00000005a5a57c23 */ /* 0x100fe2000801089f */
[----:B------:R-:W-:Y:S01]  /*95b0*/  FMNMX.FTZ R190, R162, R161, !PT ;  /* 0x000000a1a2be7209 */ /* 0x000fe20007810000 */
[--C-:B------:R-:W-:Y:S01]  /*95c0*/  FFMA.FTZ R161, R172, UR5, -R159.reuse ;  /* 0x00000005aca17c23 */ /* 0x100fe2000801089f */
[----:B------:R-:W-:Y:S01]  /*95d0*/  ISETP.GT.AND P3, PT, R168, 0x39, PT ;  /* 0x00000039a800780c */ /* 0x000fe20003f64270 */
[--C-:B------:R-:W-:Y:S01]  /*95e0*/  FFMA.FTZ R196, R181, UR5, -R159.reuse ;  /* 0x00000005b5c47c23 */ /* 0x100fe2000801089f */
[----:B------:R-:W-:Y:S01]  /*95f0*/  FMNMX.FTZ R169, R163, R190, !PT ;  /* 0x000000bea3a97209 */ /* 0x000fe20007810000 */
[----:B------:R-:W1:Y:S01]  /*9600*/  MUFU.TANH R154, R154 ;  /* 0x0000009a009a7308 */ /* 0x000e620000002400 */
[----:B--2---:R-:W-:Y:S01]  /*9610*/  FSEL R166, R166, -INF , P2 ;  /* 0xff800000a6a67808 */ /* 0x004fe20001000000 */
[--C-:B------:R-:W-:Y:S01]  /*9620*/  FFMA.FTZ R153, R185, UR5, -R159.reuse ;  /* 0x00000005b9997c23 */ /* 0x100fe2000801089f */
[----:B------:R-:W-:Y:S01]  /*9630*/  ISETP.GT.AND P2, PT, R168, 0x40, PT ;  /* 0x00000040a800780c */ /* 0x000fe20003f44270 */
[--C-:B------:R-:W-:Y:S01]  /*9640*/  FFMA.FTZ R192, R186, UR5, -R159.reuse ;  /* 0x00000005bac07c23 */ /* 0x100fe2000801089f */
[----:B------:R-:W-:Y:S01]  /*9650*/  FMNMX.FTZ R172, R166, R169, !PT ;  /* 0x000000a9a6ac7209 */ /* 0x000fe20007810000 */
[--C-:B------:R-:W-:Y:S01]  /*9660*/  FFMA.FTZ R152, R187, UR5, -R159.reuse ;  /* 0x00000005bb987c23 */ /* 0x100fe2000801089f */
[----:B------:R-:W-:Y:S01]  /*9670*/  FFMA.FTZ R194, R183, UR5, -R159 ;  /* 0x00000005b7c27c23 */ /* 0x000fe2000801089f */
[----:B------:R-:W2:Y:S01]  /*9680*/  MUFU.TANH R155, R155 ;  /* 0x0000009b009b7308 */ /* 0x000ea20000002400 */
[----:B0-----:R-:W-:-:S02]  /*9690*/  FSEL R167, R167, -INF , P3 ;  /* 0xff800000a7a77808 */ /* 0x001fc40001800000 */
[----:B------:R-:W-:-:S05]  /*96a0*/  ISETP.GT.AND P3, PT, R168, 0x41, PT ;  /* 0x00000041a800780c */ /* 0x000fca0003f64270 */
[----:B------:R-:W0:Y:S01]  /*96b0*/  MUFU.TANH R158, R158 ;  /* 0x0000009e009e7308 */ /* 0x000e220000002400 */
[----:B-1----:R-:W-:Y:S02]  /*96c0*/  FSEL R154, R154, -INF , P2 ;  /* 0xff8000009a9a7808 */ /* 0x002fe40001000000 */
[----:B------:R-:W-:-:S05]  /*96d0*/  ISETP.GT.AND P2, PT, R168, 0x48, PT ;  /* 0x00000048a800780c */ /* 0x000fca0003f44270 */
[----:B------:R1:W-:Y:S01]  /*96e0*/  MUFU.EX2 R160, R191 ;  /* 0x000000bf00a07308 */ /* 0x0003e20000000800 */
[----:B--2---:R-:W-:Y:S02]  /*96f0*/  FSEL R169, R155, -INF , P3 ;  /* 0xff8000009ba97808 */ /* 0x004fe40001800000 */
[----:B------:R-:W-:Y:S01]  /*9700*/  ISETP.GT.AND P3, PT, R168, 0x49, PT ;  /* 0x00000049a800780c */ /* 0x000fe20003f64270 */
[----:B------:R-:W-:-:S03]  /*9710*/  FFMA.FTZ R168, R173, UR5, -R159 ;  /* 0x00000005ada87c23 */ /* 0x000fc6000801089f */
[----:B------:R-:W-:Y:S01]  /*9720*/  FSEL R173, R3, -INF , P3 ;  /* 0xff80000003ad7808 */ /* 0x000fe20001800000 */
[----:B------:R-:W-:Y:S01]  /*9730*/  MUFU.EX2 R208, R208 ;  /* 0x000000d000d07308 */ /* 0x000fe20000000800 */
[----:B-1----:R-:W-:Y:S02]  /*9740*/  FMNMX.FTZ R191, R167, R172, !PT ;  /* 0x000000aca7bf7209 */ /* 0x002fe40007810000 */
[----:B0-----:R-:W-:Y:S02]  /*9750*/  FSEL R172, R158, -INF , P2 ;  /* 0xff8000009eac7808 */ /* 0x001fe40001000000 */
        /* <DEDUP_REMOVED lines=123> */
.L_x_2437:
        /* <DEDUP_REMOVED lines=31> */
[----:B------:R-:W-:Y:S02]  /*a100*/  F2FP.BF16.F32.PACK_AB R195, R154, R195 ;  /* 0x000000c39ac3723e */ /* 0x000fe400000010ff */
[----:B------:R-:W-:Y:S01]  /*a110*/  MOV R20, UR4 ;  /* 0x0000000400147c02 */ /* 0x000fe20008000f00 */
[----:B------:R-:W-:Y:S06]  /*a120*/  @P1 BRA `(.L_x_2438) ;  /* 0xffffffbc004c1947 */ /* 0x000fec000383ffff */
.L_x_2427:
        /* <DEDUP_REMOVED lines=8> */
.L_x_2450:
        /* <DEDUP_REMOVED lines=9> */
.L_x_2440:
        /* <DEDUP_REMOVED lines=8> */
.L_x_2441:
[----:B-1----:R-:W-:Y:S05]  /*a2c0*/  @P1 BRA `(.L_x_2442) ;  /* 0x0000000000081947 */ /* 0x002fea0003800000 */
[----:B------:R-:W1:Y:S02]  /*a2d0*/  SYNCS.PHASECHK.TRANS64.TRYWAIT P1, [UR4+0x38830], R3 ;  /* 0x03883003ff0075a7 */ /* 0x000e640008020144 */
[----:B-1----:R-:W-:Y:S05]  /*a2e0*/  @!P1 BRA `(.L_x_2443) ;  /* 0x000000e000189947 */ /* 0x002fea0003800000 */
.L_x_2442:
        /* <DEDUP_REMOVED lines=655> */
.L_x_2444:
        /* <DEDUP_REMOVED lines=8> */
.L_x_2445:
[----:B---3--:R-:W-:Y:S05]  /*cc60*/  @P1 BRA `(.L_x_2446) ;  /* 0x0000000000081947 */ /* 0x008fea0003800000 */
[----:B------:R-:W3:Y:S02]  /*cc70*/  SYNCS.PHASECHK.TRANS64.TRYWAIT P1, [UR4+0x38850], R0 ;  /* 0x03885000ff0075a7 */ /* 0x000ee40008020144 */
[----:B---3--:R-:W-:Y:S05]  /*cc80*/  @!P1 BRA `(.L_x_2447) ;  /* 0x000000b400c89947 */ /* 0x008fea0003800000 */
.L_x_2446:
        /* <DEDUP_REMOVED lines=37> */
.L_x_2448:
        /* <DEDUP_REMOVED lines=265> */
.L_x_2449:
        /* <DEDUP_REMOVED lines=32> */
.L_x_2439:
        /* <DEDUP_REMOVED lines=131> */
.L_x_2451:
        /* <DEDUP_REMOVED lines=8> */
.L_x_2452:
[----:B-1----:R-:W-:Y:S05]  /*ea20*/  @P1 BRA `(.L_x_2453) ;  /* 0x0000000000081947 */ /* 0x002fea0003800000 */
[----:B------:R-:W1:Y:S02]  /*ea30*/  SYNCS.PHASECHK.TRANS64.TRYWAIT P1, [UR8+0x38850], R0 ;  /* 0x03885000ff0075a7 */ /* 0x000e640008020148 */
[----:B-1----:R-:W-:Y:S05]  /*ea40*/  @!P1 BRA `(.L_x_2454) ;  /* 0x0000009800709947 */ /* 0x002fea0003800000 */
.L_x_2453:
[----:B------:R-:W-:Y:S01]  /*ea50*/  R2UR UR4, R16 ;  /* 0x00000000100472ca */ /* 0x000fe200000e0000 */
[----:B------:R-:W-:Y:S01]  /*ea60*/  WARPGROUP.ARRIVE ;  /* 0x00000000000079c5 */ /* 0x000fe20000000000 */
[----:B------:R-:W-:Y:S01]  /*ea70*/  UMOV UR7, 0x40000040 ;  /* 0x4000004000077882 */ /* 0x000fe20000000000 */
[----:B-1----:R-:W1:Y:S01]  /*ea80*/  SHFL.BFLY PT, R7, R18, 0x2, 0x1f ;  /* 0x0c401f0012077f89 */ /* 0x002e6200000e0000 */
[----:B------:R-:W-:Y:S01]  /*ea90*/  IMAD.MOV.U32 R6, RZ, RZ, RZ ;  /* 0x000000ffff067224 */ /* 0x000fe200078e00ff */
[----:B------:R-:W-:Y:S02]  /*eaa0*/  MOV R13, UR5 ;  /* 0x00000005000d7c02 */ /* 0x000fe40008000f00 */
        /* <DEDUP_REMOVED lines=8> */
[----:B------:R-:W-:Y:S01]  /*eb30*/  IMAD.MOV.U32 R5, RZ, RZ, RZ ;  /* 0x000000ffff057224 */ /* 0x000fe200078e00ff */
[----:B------:R-:W0:Y:S04]  /*eb40*/  SHFL.BFLY PT, R0, R7, 0x1, 0x1f ;  /* 0x0c201f0007007f89 */ /* 0x000e2800000e0000 */
[----:B------:R-:W-:Y:S01]  /*eb50*/  UMOV UR6, UR4 ;  /* 0x0000000400067c82 */ /* 0x000fe20008000000 */
[----:B------:R-:W1:Y:S01]  /*eb60*/  SHFL.BFLY PT, R9, R2, 0x1, 0x1f ;  /* 0x0c201f0002097f89 */ /* 0x000e6200000e0000 */
[----:B------:R-:W-:Y:S01]  /*eb70*/  HGMMA.64x256x16.F32.BF16 R24, R208, gdesc[UR4].tnspB, R24, gsb0 ;  /* 0x43e00004d0187df0 */ /* 0x000fe20008001818 */
[----:B------:R-:W-:Y:S01]  /*eb80*/  UIADD3 UR6, UR4, 0x80, URZ ;  /* 0x0000008004067890 */ /* 0x000fe2000fffe03f */
[----:B------:R-:W-:Y:S01]  /*eb90*/  UMOV UR7, 0x40000040 ;  /* 0x4000004000077882 */ /* 0x000fe20000000000 */
        /* <DEDUP_REMOVED lines=42> */
.L_x_2455:
        /* <DEDUP_REMOVED lines=143> */
.L_x_2419:
[----:B------:R-:W0:Y:S08]  /*f730*/  S2UR UR4, SR_CgaCtaId ;  /* 0x00000000000479c3 */ /* 0x000e300000008800 */
[----:B------:R-:W-:Y:S06]  /*f740*/  BAR.SYNC.DEFER_BLOCKING 0x5, 0x180 ;  /* 0x0146000000007b1d */ /* 0x000fec0000010000 */
[----:B------:R-:W-:Y:S01]  /*f750*/  UMOV UR7, 0x400 ;  /* 0x0000040000077882 */ /* 0x000fe20000000000 */
[----:B------:R-:W-:Y:S01]  /*f760*/  BSSY B0, `(.L_x_2456) ;  /* 0x00002f1000007945 */ /* 0x000fe20003800000 */
[----:B0-----:R-:W-:-:S09]  /*f770*/  ULEA UR7, UR4, UR7, 0x18 ;  /* 0x0000000704077291 */ /* 0x001fd2000f8ec03f */
[----:B------:R-:W0:Y:S02]  /*f780*/  LDS.128 R4, [UR7+0x388d0] ;  /* 0x0388d007ff047984 */ /* 0x000e240008000c00 */
[----:B0-----:R-:W-:Y:S02]  /*f790*/  R2UR UR5, R5 ;  /* 0x00000000050572ca */ /* 0x001fe400000e0000 */
[----:B------:R-:W-:Y:S01]  /*f7a0*/  R2UR UR6, R6 ;  /* 0x00000000060672ca */ /* 0x000fe200000e0000 */
[----:B------:R-:W-:Y:S06]  /*f7b0*/  BAR.ARV 0x4, 0x180 ;  /* 0x0106000000007b1d */ /* 0x000fec0000002000 */
[----:B------:R-:W-:Y:S08]  /*f7c0*/  @P0 BRA `(.L_x_2457) ;  /* 0x0000002000080947 */ /* 0x000ff00003800000 */
[----:B------:R-:W2:Y:S01]  /*f7d0*/  LDL R9, [R1+0x4] ;  /* 0x0000040001097983 */ /* 0x000ea20000100800 */
[----:B------:R-:W0:Y:S01]  /*f7e0*/  S2UR UR4, SR_SWINHI ;  /* 0x00000000000479c3 */ /* 0x000e220000002f00 */
[----:B------:R-:W-:Y:S01]  /*f7f0*/  IMAD.MOV.U32 R98, RZ, RZ, 0x2 ;  /* 0x00000002ff627424 */ /* 0x000fe200078e00ff */
        /* <DEDUP_REMOVED lines=12> */
[----:B------:R-:W-:Y:S02]  /*f8c0*/  F2FP.BF16.F32.PACK_AB R35, R161, R35 ;  /* 0x00000023a123723e */ /* 0x000fe400000010ff */
[----:B------:R-:W-:Y:S02]  /*f8d0*/  F2FP.BF16.F32.PACK_AB R41, R160, R42 ;  /* 0x0000002aa029723e */ /* 0x000fe400000010ff */
[----:B------:R-:W-:Y:S01]  /*f8e0*/  F2FP.BF16.F32.PACK_AB R48, R49, R48 ;  /* 0x000000303130723e */ /* 0x000fe200000010ff */
[----:B------:R-:W-:Y:S01]  /*f8f0*/  UMOV UR8, UR7 ;  /* 0x0000000700087c82 */ /* 0x000fe20008000000 */
[----:B0-----:R-:W-:Y:S01]  /*f900*/  UMOV UR9, UR4 ;  /* 0x0000000400097c82 */ /* 0x001fe20008000000 */
        /* <DEDUP_REMOVED lines=28> */
[----:B------:R-:W-:Y:S02]  /*fad0*/  R2UR UR12, R221 ;  /* 0x00000000dd0c72ca */ /* 0x000fe400000e0000 */
[----:B------:R-:W-:Y:S02]  /*fae0*/  R2UR UR14, R223 ;  /* 0x00000000df0e72ca */ /* 0x000fe400000e0000 */
[----:B------:R-:W-:Y:S01]  /*faf0*/  R2UR UR13, R214 ;  /* 0x00000000d60d72ca */ /* 0x000fe200000e0000 */
[----:B------:R-:W-:Y:S01]  /*fb00*/  BAR.SYNC.DEFER_BLOCKING 0x1, 0x100 ;  /* 0x0044000000007b1d */ /* 0x000fe20000010000 */
[----:B------:R-:W-:-:S02]  /*fb10*/  F2FP.BF16.F32.PACK_AB R82, R85, R84 ;  /* 0x000000545552723e */ /* 0x000fc400000010ff */
[----:B------:R-:W-:Y:S02]  /*fb20*/  F2FP.BF16.F32.PACK_AB R84, R89, R88 ;  /* 0x000000585954723e */ /* 0x000fe400000010ff */
[----:B------:R-:W-:Y:S01]  /*fb30*/  F2FP.BF16.F32.PACK_AB R85, R91, R90 ;  /* 0x0000005a5b55723e */ /* 0x000fe200000010ff */
[----:B------:R-:W-:Y:S01]  /*fb40*/  UMOV UR4, URZ ;  /* 0x0000003f00047c82 */ /* 0x000fe20008000000 */
[----:B------:R-:W-:Y:S01]  /*fb50*/  F2FP.BF16.F32.PACK_AB R86, R93, R92 ;  /* 0x0000005c5d56723e */ /* 0x000fe200000010ff */
[----:B------:R-:W-:Y:S01]  /*fb60*/  UIMAD.WIDE UR10, UR12, 0x4, UR10 ;  /* 0x000000040c0a78a5 */ /* 0x000fe2000f8e020a */
[----:B------:R-:W-:Y:S01]  /*fb70*/  F2FP.BF16.F32.PACK_AB R97, R166, R165 ;  /* 0x000000a5a661723e */ /* 0x000fe200000010ff */
[----:B------:R-:W0:Y:S01]  /*fb80*/  LDC R16, c[0x0][0xbe8] ;  /* 0x0002fa00ff107b82 */ /* 0x000e220000000800 */
        /* <DEDUP_REMOVED lines=18> */
[----:B--2---:R-:W-:-:S03]  /*fcb0*/  IMAD.WIDE R98, R9, R98, UR8 ;  /* 0x0000000809627e25 */ /* 0x004fc6000f8e0262 */
[C---:B------:R-:W-:Y:S02]  /*fcc0*/  IADD3 R167, P1, R98.reuse, 0x20, RZ ;  /* 0x0000002062a77810 */ /* 0x040fe40007f3e0ff */
[C---:B------:R-:W-:Y:S02]  /*fcd0*/  IADD3 R169, P0, R98.reuse, 0x40, RZ ;  /* 0x0000004062a97810 */ /* 0x040fe40007f1e0ff */
[C---:B------:R-:W-:Y:S01]  /*fce0*/  LOP3.LUT R5, R98.reuse, 0x380, RZ, 0xc0, !PT ;  /* 0x0000038062057812 */ /* 0x040fe200078ec0ff */
[--C-:B------:R-:W-:Y:S01]  /*fcf0*/  IMAD.X R11, RZ, RZ, R99.reuse, P1 ;  /* 0x000000ffff0b7224 */ /* 0x100fe200008e0663 */
[C---:B------:R-:W-:Y:S02]  /*fd00*/  IADD3 R171, P4, R98.reuse, 0x60, RZ ;  /* 0x0000006062ab7810 */ /* 0x040fe40007f9e0ff */
[C---:B------:R-:W-:Y:S02]  /*fd10*/  IADD3 R173, P3, R98.reuse, 0x4000, RZ ;  /* 0x0000400062ad7810 */ /* 0x040fe40007f7e0ff */
[C---:B------:R-:W-:Y:S01]  /*fd20*/  IADD3 R175, P6, R98.reuse, 0x4020, RZ ;  /* 0x0000402062af7810 */ /* 0x040fe20007fde0ff */
[--C-:B------:R-:W-:Y:S01]  /*fd30*/  IMAD.X R15, RZ, RZ, R99.reuse, P4 ;  /* 0x000000ffff0f7224 */ /* 0x100fe200020e0663 */
[C---:B------:R-:W-:Y:S01]  /*fd40*/  IADD3 R177, P5, R98.reuse, 0x4040, RZ ;  /* 0x0000404062b17810 */ /* 0x040fe20007fbe0ff */
[--C-:B------:R-:W-:Y:S01]  /*fd50*/  IMAD.X R19, RZ, RZ, R99.reuse, P3 ;  /* 0x000000ffff137224 */ /* 0x100fe200018e0663 */
[C---:B------:R-:W-:Y:S01]  /*fd60*/  IADD3 R179, P2, R98.reuse, 0x4060, RZ ;  /* 0x0000406062b37810 */ /* 0x040fe20007f5e0ff */
[--C-:B------:R-:W-:Y:S01]  /*fd70*/  IMAD.X R21, RZ, RZ, R99.reuse, P6 ;  /* 0x000000ffff157224 */ /* 0x100fe200030e0663 */
[----:B------:R-:W-:Y:S01]  /*fd80*/  IADD3 R181, P1, R98, 0x8000, RZ ;  /* 0x0000800062b57810 */ /* 0x000fe20007f3e0ff */
[--C-:B------:R-:W-:Y:S01]  /*fd90*/  IMAD.X R31, RZ, RZ, R99.reuse, P5 ;  /* 0x000000ffff1f7224 */ /* 0x100fe200028e0663 */
[----:B------:R-:W-:Y:S01]  /*fda0*/  LOP3.LUT R10, R167, 0x380, RZ, 0xc0, !PT ;  /* 0x00000380a70a7812 */ /* 0x000fe200078ec0ff */
[--C-:B------:R-:W-:Y:S01]  /*fdb0*/  IMAD.X R39, RZ, RZ, R99.reuse, P2 ;  /* 0x000000ffff277224 */ /* 0x100fe200010e0663 */
[----:B------:R-:W-:Y:S01]  /*fdc0*/  LOP3.LUT R12, R169, 0x380, RZ, 0xc0, !PT ;  /* 0x00000380a90c7812 */ /* 0x000fe200078ec0ff */
[----:B------:R-:W-:Y:S01]  /*fdd0*/  IMAD.X R47, RZ, RZ, R99, P1 ;  /* 0x000000ffff2f7224 */ /* 0x000fe200008e0663 */
[----:B------:R-:W-:-:S02]  /*fde0*/  SHF.R.U64 R5, R5, 0x3, RZ ;  /* 0x0000000305057819 */ /* 0x000fc400000012ff */
[----:B------:R-:W-:Y:S02]  /*fdf0*/  LOP3.LUT R14, R171, 0x380, RZ, 0xc0, !PT ;  /* 0x00000380ab0e7812 */ /* 0x000fe400078ec0ff */
[----:B------:R-:W-:Y:S02]  /*fe00*/  LOP3.LUT R18, R173, 0x380, RZ, 0xc0, !PT ;  /* 0x00000380ad127812 */ /* 0x000fe400078ec0ff */
[----:B------:R-:W-:Y:S02]  /*fe10*/  IADD3.X R13, RZ, R99, RZ, P0, !PT ;  /* 0x00000063ff0d7210 */ /* 0x000fe400007fe4ff */
[----:B------:R-:W-:Y:S02]  /*fe20*/  SHF.R.U64 R10, R10, 0x3, RZ ;  /* 0x000000030a0a7819 */ /* 0x000fe400000012ff */
[C---:B------:R-:W-:Y:S02]  /*fe30*/  IADD3 R54, P0, R98.reuse, 0x8020, RZ ;  /* 0x0000802062367810 */ /* 0x040fe40007f1e0ff */
[----:B------:R-:W-:-:S02]  /*fe40*/  IADD3 R62, P4, R98, 0x8040, RZ ;  /* 0x00008040623e7810 */ /* 0x000fc40007f9e0ff */
        /* <DEDUP_REMOVED lines=8> */
[----:B------:R-:W-:Y:S01]  /*fed0*/  IMAD.X R95, RZ, RZ, R99, P5 ;  /* 0x000000ffff5f7224 */ /* 0x000fe200028e0663 */
[----:B------:R-:W-:-:S02]  /*fee0*/  SHF.R.U64 R12, R12, 0x3, RZ ;  /* 0x000000030c0c7819 */ /* 0x000fc400000012ff */
[----:B------:R-:W-:Y:S01]  /*fef0*/  LOP3.LUT R20, R175, 0x380, RZ, 0xc0, !PT ;  /* 0x00000380af147812 */ /* 0x000fe200078ec0ff */
[--C-:B------:R-:W-:Y:S01]  /*ff00*/  IMAD.X R9, RZ, RZ, R99.reuse, P1 ;  /* 0x000000ffff097224 */ /* 0x100fe200008e0663 */
[----:B------:R-:W-:Y:S01]  /*ff10*/  LOP3.LUT R98, R5, R98, RZ, 0x3c, !PT ;  /* 0x0000006205627212 */ /* 0x000fe200078e3cff */
[----:B------:R-:W-:Y:S01]  /*ff20*/  IMAD.X R5, RZ, RZ, R99, P2 ;  /* 0x000000ffff057224 */ /* 0x000fe200010e0663 */
[----:B------:R-:W-:Y:S02]  /*ff30*/  SHF.R.U64 R14, R14, 0x3, RZ ;  /* 0x000000030e0e7819 */ /* 0x000fe400000012ff */
[----:B------:R-:W-:Y:S02]  /*ff40*/  LOP3.LUT R30, R177, 0x380, RZ, 0xc0, !PT ;  /* 0x00000380b11e7812 */ /* 0x000fe400078ec0ff */
[----:B------:R-:W-:Y:S02]  /*ff50*/  SHF.R.U64 R18, R18, 0x3, RZ ;  /* 0x0000000312127819 */ /* 0x000fe400000012ff */
[----:B------:R-:W-:-:S02]  /*ff60*/  LOP3.LUT R38, R179, 0x380, RZ, 0xc0, !PT ;  /* 0x00000380b3267812 */ /* 0x000fc400078ec0ff */
[----:B------:R-:W-:Y:S02]  /*ff70*/  LOP3.LUT R10, R10, R167, RZ, 0x3c, !PT ;  /* 0x000000a70a0a7212 */ /* 0x000fe400078e3cff */
[----:B------:R-:W-:Y:S02]  /*ff80*/  LOP3.LUT R46, R181, 0x380, RZ, 0xc0, !PT ;  /* 0x00000380b52e7812 */ /* 0x000fe400078ec0ff */
[----:B------:R-:W-:Y:S02]  /*ff90*/  LOP3.LUT R12, R12, R169, RZ, 0x3c, !PT ;  /* 0x000000a90c0c7212 */ /* 0x000fe400078e3cff */
[----:B------:R-:W-:Y:S02]  /*ffa0*/  SHF.R.U64 R20, R20, 0x3, RZ ;  /* 0x0000000314147819 */ /* 0x000fe400000012ff */
[----:B------:R-:W-:Y:S02]  /*ffb0*/  LOP3.LUT R167, R54, 0x380, RZ, 0xc0, !PT ;  /* 0x0000038036a77812 */ /* 0x000fe400078ec0ff */
[----:B------:R-:W-:-:S02]  /*ffc0*/  IADD3.X R55, RZ, R99, RZ, P0, !PT ;  /* 0x00000063ff377210 */ /* 0x000fc400007fe4ff */
[----:B------:R-:W-:Y:S02]  /*ffd0*/  LOP3.LUT R14, R14, R171, RZ, 0x3c, !PT ;  /* 0x000000ab0e0e7212 */ /* 0x000fe400078e3cff */
[----:B------:R-:W-:Y:S02]  /*ffe0*/  SHF.R.U64 R30, R30, 0x3, RZ ;  /* 0x000000031e1e7819 */ /* 0x000fe400000012ff */
[----:B------:R-:W-:Y:S02]  /*fff0*/  LOP3.LUT R169, R62, 0x380, RZ, 0xc0, !PT ;  /* 0x000003803ea97812 */ /* 0x000fe400078ec0ff */
[----:B------:R-:W-:Y:S02]  /*10000*/  MOV R98, R98 ;  /* 0x0000006200627202 */ /* 0x000fe40000000f00 */
[----:B------:R-:W-:Y:S02]  /*10010*/  LOP3.LUT R18, R18, R173, RZ, 0x3c, !PT ;  /* 0x000000ad12127212 */ /* 0x000fe400078e3cff */
[----:B------:R-:W-:Y:S01]  /*10020*/  SHF.R.U64 R38, R38, 0x3, RZ ;  /* 0x0000000326267819 */ /* 0x000fe200000012ff */
[----:B------:R1:W-:Y:S01]  /*10030*/  STSM.16.M88.4 [R98], R24 ;  /* 0x0000001862007844 */ /* 0x0003e20000000200 */
[----:B------:R-:W-:-:S02]  /*10040*/  LOP3.LUT R171, R70, 0x380, RZ, 0xc0, !PT ;  /* 0x0000038046ab7812 */ /* 0x000fc400078ec0ff */
[----:B------:R-:W-:Y:S02]  /*10050*/  LOP3.LUT R99, R23, 0x380, RZ, 0xc0, !PT ;  /* 0x0000038017637812 */ /* 0x000fe400078ec0ff */
[----:B------:R-:W-:Y:S02]  /*10060*/  SHF.R.U64 R46, R46, 0x3, RZ ;  /* 0x000000032e2e7819 */ /* 0x000fe400000012ff */
[----:B------:R-:W-:Y:S02]  /*10070*/  LOP3.LUT R173, R78, 0x380, RZ, 0xc0, !PT ;  /* 0x000003804ead7812 */ /* 0x000fe400078ec0ff */
[----:B------:R-:W-:Y:S02]  /*10080*/  LOP3.LUT R163, R6, 0x380, RZ, 0xc0, !PT ;  /* 0x0000038006a37812 */ /* 0x000fe400078ec0ff */
[----:B------:R-:W-:Y:S02]  /*10090*/  LOP3.LUT R20, R20, R175, RZ, 0x3c, !PT ;  /* 0x000000af14147212 */ /* 0x000fe400078e3cff */
[----:B------:R-:W-:-:S02]  /*100a0*/  SHF.R.U64 R167, R167, 0x3, RZ ;  /* 0x00000003a7a77819 */ /* 0x000fc400000012ff */
[----:B------:R-:W-:Y:S02]  /*100b0*/  LOP3.LUT R94, R4, 0x380, RZ, 0xc0, !PT ;  /* 0x00000380045e7812 */ /* 0x000fe400078ec0ff */
[----:B------:R-:W-:Y:S02]  /*100c0*/  MOV R10, R10 ;  /* 0x0000000a000a7202 */ /* 0x000fe40000000f00 */
[----:B------:R-:W-:Y:S02]  /*100d0*/  LOP3.LUT R30, R30, R177, RZ, 0x3c, !PT ;  /* 0x000000b11e1e7212 */ /* 0x000fe400078e3cff */
[----:B------:R-:W-:Y:S01]  /*100e0*/  SHF.R.U64 R169, R169, 0x3, RZ ;  /* 0x00000003a9a97819 */ /* 0x000fe200000012ff */
[----:B------:R2:W-:Y:S01]  /*100f0*/  STSM.16.M88.4 [R10], R32 ;  /* 0x000000200a007844 */ /* 0x0005e20000000200 */
[----:B------:R-:W-:Y:S02]  /*10100*/  MOV R12, R12 ;  /* 0x0000000c000c7202 */ /* 0x000fe40000000f00 */
[----:B------:R-:W-:-:S02]  /*10110*/  LOP3.LUT R38, R38, R179, RZ, 0x3c, !PT ;  /* 0x000000b326267212 */ /* 0x000fc400078e3cff */
[----:B------:R-:W-:Y:S01]  /*10120*/  SHF.R.U64 R171, R171, 0x3, RZ ;  /* 0x00000003abab7819 */ /* 0x000fe200000012ff */
[----:B------:R3:W-:Y:S01]  /*10130*/  STSM.16.M88.4 [R12], R40 ;  /* 0x000000280c007844 */ /* 0x0007e20000000200 */
[----:B------:R-:W-:Y:S02]  /*10140*/  SHF.R.U64 R28, R99, 0x3, RZ ;  /* 0x00000003631c7819 */ /* 0x000fe400000012ff */
[----:B------:R-:W-:Y:S02]  /*10150*/  MOV R14, R14 ;  /* 0x0000000e000e7202 */ /* 0x000fe40000000f00 */
[----:B------:R-:W-:Y:S02]  /*10160*/  LOP3.LUT R46, R46, R181, RZ, 0x3c, !PT ;  /* 0x000000b52e2e7212 */ /* 0x000fe400078e3cff */
[----:B------:R-:W-:Y:S01]  /*10170*/  SHF.R.U64 R173, R173, 0x3, RZ ;  /* 0x00000003adad7819 */ /* 0x000fe200000012ff */
[----:B------:R4:W-:Y:S01]  /*10180*/  STSM.16.M88.4 [R14], R48 ;  /* 0x000000300e007844 */ /* 0x0009e20000000200 */
[----:B------:R-:W-:-:S02]  /*10190*/  SHF.R.U64 R99, R163, 0x3, RZ ;  /* 0x00000003a3637819 */ /* 0x000fc400000012ff */
[----:B------:R-:W-:Y:S02]  /*101a0*/  MOV R18, R18 ;  /* 0x0000001200127202 */ /* 0x000fe40000000f00 */
[----:B------:R-:W-:Y:S02]  /*101b0*/  LOP3.LUT R54, R167, R54, RZ, 0x3c, !PT ;  /* 0x00000036a7367212 */ /* 0x000fe400078e3cff */
[----:B------:R-:W-:Y:S01]  /*101c0*/  SHF.R.U64 R29, R94, 0x3, RZ ;  /* 0x000000035e1d7819 */ /* 0x000fe200000012ff */
[----:B------:R4:W-:Y:S01]  /*101d0*/  STSM.16.M88.4 [R18], R56 ;  /* 0x0000003812007844 */ /* 0x0009e20000000200 */
[----:B------:R-:W-:Y:S02]  /*101e0*/  MOV R20, R20 ;  /* 0x0000001400147202 */ /* 0x000fe40000000f00 */
[----:B------:R-:W-:Y:S02]  /*101f0*/  LOP3.LUT R62, R169, R62, RZ, 0x3c, !PT ;  /* 0x0000003ea93e7212 */ /* 0x000fe400078e3cff */
[----:B------:R-:W-:Y:S01]  /*10200*/  MOV R30, R30 ;  /* 0x0000001e001e7202 */ /* 0x000fe20000000f00 */
[----:B------:R4:W-:Y:S01]  /*10210*/  STSM.16.M88.4 [R20], R64 ;  /* 0x0000004014007844 */ /* 0x0009e20000000200 */
[----:B------:R-:W-:-:S02]  /*10220*/  LOP3.LUT R70, R171, R70, RZ, 0x3c, !PT ;  /* 0x00000046ab467212 */ /* 0x000fc400078e3cff */
[----:B------:R-:W-:Y:S01]  /*10230*/  MOV R38, R38 ;  /* 0x0000002600267202 */ /* 0x000fe20000000f00 */
[----:B------:R4:W-:Y:S01]  /*10240*/  STSM.16.M88.4 [R30], R72 ;  /* 0x000000481e007844 */ /* 0x0009e20000000200 */
[----:B------:R-:W-:Y:S02]  /*10250*/  LOP3.LUT R78, R173, R78, RZ, 0x3c, !PT ;  /* 0x0000004ead4e7212 */ /* 0x000fe400078e3cff */
[----:B------:R-:W-:Y:S01]  /*10260*/  LOP3.LUT R8, R99, R6, RZ, 0x3c, !PT ;  /* 0x0000000663087212 */ /* 0x000fe200078e3cff */
[----:B------:R4:W-:Y:S01]  /*10270*/  STSM.16.M88.4 [R38], R80 ;  /* 0x0000005026007844 */ /* 0x0009e20000000200 */
[----:B------:R-:W-:Y:S02]  /*10280*/  MOV R46, R46 ;  /* 0x0000002e002e7202 */ /* 0x000fe40000000f00 */
[----:B------:R-:W-:Y:S02]  /*10290*/  LOP3.LUT R94, R29, R4, RZ, 0x3c, !PT ;  /* 0x000000041d5e7212 */ /* 0x000fe400078e3cff */
[----:B------:R-:W-:Y:S01]  /*102a0*/  MOV R54, R54 ;  /* 0x0000003600367202 */ /* 0x000fe20000000f00 */
[----:B------:R4:W-:Y:S01]  /*102b0*/  STSM.16.M88.4 [R46], R84 ;  /* 0x000000542e007844 */ /* 0x0009e20000000200 */
[----:B-1----:R-:W-:-:S02]  /*102c0*/  F2FP.BF16.F32.PACK_AB R98, R101, R100 ;  /* 0x000000646562723e */ /* 0x002fc400000010ff */
[----:B------:R-:W-:Y:S02]  /*102d0*/  F2FP.BF16.F32.PACK_AB R99, R103, R102 ;  /* 0x000000666763723e */ /* 0x000fe400000010ff */
[----:B------:R-:W-:Y:S02]  /*102e0*/  LOP3.LUT R4, R28, R23, RZ, 0x3c, !PT ;  /* 0x000000171c047212 */ /* 0x000fe400078e3cff */
[----:B------:R-:W-:Y:S01]  /*102f0*/  MOV R62, R62 ;  /* 0x0000003e003e7202 */ /* 0x000fe20000000f00 */
[----:B------:R4:W-:Y:S01]  /*10300*/  STSM.16.M88.4 [R54], R96 ;  /* 0x0000006036007844 */ /* 0x0009e20000000200 */
[----:B------:R-:W-:Y:S02]  /*10310*/  MOV R70, R70 ;  /* 0x0000004600467202 */ /* 0x000fe40000000f00 */
[----:B------:R-:W-:Y:S01]  /*10320*/  MOV R78, R78 ;  /* 0x0000004e004e7202 */ /* 0x000fe20000000f00 */
[----:B------:R4:W-:Y:S01]  /*10330*/  STSM.16.M88.4 [R62], R104 ;  /* 0x000000683e007844 */ /* 0x0009e20000000200 */
[----:B------:R-:W-:-:S02]  /*10340*/  MOV R94, R94 ;  /* 0x0000005e005e7202 */ /* 0x000fc40000000f00 */
[----:B------:R-:W-:Y:S01]  /*10350*/  MOV R6, R4 ;  /* 0x0000000400067202 */ /* 0x000fe20000000f00 */
[----:B------:R4:W-:Y:S01]  /*10360*/  STSM.16.M88.4 [R70], R112 ;  /* 0x0000007046007844 */ /* 0x0009e20000000200 */
[----:B------:R-:W-:Y:S01]  /*10370*/  MOV R8, R8 ;  /* 0x0000000800087202 */ /* 0x000fe20000000f00 */
[----:B------:R-:W-:Y:S01]  /*10380*/  IMAD.U32 R5, RZ, RZ, UR11 ;  /* 0x0000000bff057e24 */ /* 0x000fe2000f8e00ff */
[----:B------:R-:W-:Y:S01]  /*10390*/  PLOP3.LUT P0, PT, PT, PT, UP0, 0x80, 0x0 ;  /* 0x000000000000781c */ /* 0x000fe20003f0f008 */
[----:B------:R4:W-:Y:S01]  /*103a0*/  STSM.16.M88.4 [R78], R120 ;  /* 0x000000784e007844 */ /* 0x0009e20000000200 */
[----:B------:R-:W-:Y:S01]  /*103b0*/  MOV R4, UR10 ;  /* 0x0000000a00047c02 */ /* 0x000fe20008000f00 */
[----:B------:R-:W-:Y:S02]  /*103c0*/  ULDC.64 UR10, c[0x0][0xc08] ;  /* 0x00030200000a7ab9 */ /* 0x000fe40000000a00 */
[----:B------:R4:W-:Y:S04]  /*103d0*/  STSM.16.M88.4 [R94], R128 ;  /* 0x000000805e007844 */ /* 0x0009e80000000200 */
[----:B------:R4:W-:Y:S04]  /*103e0*/  STSM.16.M88.4 [R6], R136 ;  /* 0x0000008806007844 */ /* 0x0009e80000000200 */
[----:B------:R4:W-:Y:S01]  /*103f0*/  STSM.16.M88.4 [R8], R144 ;  /* 0x0000009008007844 */ /* 0x0009e20000000200 */
[----:B------:R-:W-:Y:S06]  /*10400*/  BAR.SYNC.DEFER_BLOCKING 0x1, 0x100 ;  /* 0x0044000000007b1d */ /* 0x000fec0000010000 */
[----:B------:R-:W4:Y:S01]  /*10410*/  @P0 LDG.E R3, desc[UR38][R4.64] ;  /* 0x0000002604030981 */ /* 0x000f22000c1e1900 */
[----:B------:R-:W-:Y:S01]  /*10420*/  UISETP.NE.U32.AND UP1, UPT, UR10, URZ, UPT ;  /* 0x0000003f0a00728c */ /* 0x000fe2000bf25070 */
[----:B0-----:R-:W-:Y:S01]  /*10430*/  ISETP.NE.AND P1, PT, R16, 0x1, PT ;  /* 0x000000011000780c */ /* 0x001fe20003f25270 */
[----:B--2---:R-:W-:-:S02]  /*10440*/  VIADD R10, R216, UR13 ;  /* 0x0000000dd80a7c36 */ /* 0x004fc40008000000 */
[----:B------:R-:W-:-:S06]  /*10450*/  UISETP.NE.AND.EX UP1, UPT, UR11, URZ, UPT, UP1 ;  /* 0x0000003f0b00728c */ /* 0x000fcc000bf25310 */
[----:B------:R-:W-:-:S04]  /*10460*/  PLOP3.LUT P2, PT, PT, PT, UP1, 0x80, 0x0 ;  /* 0x000000000000781c */ /* 0x000fc80003f4f018 */
[----:B------:R-:W0:Y:S01]  /*10470*/  @P1 LDC R9, c[0x0][0xbec] ;  /* 0x0002fb00ff091b82 */ /* 0x000e220000000800 */
[----:B------:R-:W-:-:S04]  /*10480*/  @UP1 ULEA UR10, UP2, UR12, UR10, 0x2 ;  /* 0x0000000a0c0a1291 */ /* 0x000fc8000f84103f */
[----:B------:R-:W-:Y:S02]  /*10490*/  @UP1 ULEA.HI.X UR11, UR12, UR11, UR14, 0x2, UP2 ;  /* 0x0000000b0c0b1291 */ /* 0x000fe400090f140e */
[----:B---3--:R-:W-:Y:S01]  /*104a0*/  IMAD.U32 R12, RZ, RZ, UR10 ;  /* 0x0000000aff0c7e24 */ /* 0x008fe2000f8e00ff */
[----:B------:R-:W-:Y:S01]  /*104b0*/  ULDC UR12, c[0x0][0xa88] ;  /* 0x0002a200000c7ab9 */ /* 0x000fe20000000800 */
[----:B------:R-:W1:Y:S02]  /*104c0*/  @P1 LDC R11, c[0x0][0xbf0] ;  /* 0x0002fc00ff0b1b82 */ /* 0x000e640000000800 */
[----:B------:R-:W-:Y:S01]  /*104d0*/  IMAD.U32 R13, RZ, RZ, UR11 ;  /* 0x0000000bff0d7e24 */ /* 0x000fe2000f8e00ff */
[----:B----4-:R-:W-:Y:S01]  /*104e0*/  @P0 R2UR UR4, R3 ;  /* 0x00000000030402ca */ /* 0x010fe200000e0000 */
[----:B------:R-:W-:-:S06]  /*104f0*/  IMAD.U32 R3, RZ, RZ, UR12 ;  /* 0x0000000cff037e24 */ /* 0x000fcc000f8e00ff */
[----:B------:R2:W5:Y:S01]  /*10500*/  @P2 LDG.E R3, desc[UR38][R12.64] ;  /* 0x000000260c032981 */ /* 0x000562000c1e1900 */
[----:B01----:R-:W-:Y:S07]  /*10510*/  @P2 BRA `(.L_x_2458) ;  /* 0x0000000000102947 */ /* 0x003fee0003800000 */
[----:B------:R-:W-:Y:S05]  /*10520*/  @!P0 BRA `(.L_x_2458) ;  /* 0x00000000000c8947 */ /* 0x000fea0003800000 */
[----:B------:R-:W3:Y:S04]  /*10530*/  LDG.E R6, desc[UR38][R4.64] ;  /* 0x0000002604067981 */ /* 0x000ee8000c1e1900 */
[----:B-----5:R-:W3:Y:S02]  /*10540*/  LDG.E R3, desc[UR38][R4.64+0x4] ;  /* 0x0000042604037981 */ /* 0x020ee4000c1e1900 */
[----:B---3--:R-:W-:-:S07]  /*10550*/  IMAD.IADD R3, R3, 0x1, -R6 ;  /* 0x0000000103037824 */ /* 0x008fce00078e0a06 */
.L_x_2458:
[----:B------:R-:W3:Y:S01]  /*10560*/  LDL R14, [R1] ;  /* 0x00000000010e7983 */ /* 0x000ee20000100800 */
[----:B------:R-:W-:Y:S01]  /*10570*/  R2UR UR21, R222 ;  /* 0x00000000de1572ca */ /* 0x000fe200000e0000 */
[----:B------:R-:W-:Y:S01]  /*10580*/  ULDC.64 UR16, c[0x0][0xb90] ;  /* 0x0002e40000107ab9 */ /* 0x000fe20000000a00 */
[----:B------:R-:W-:Y:S01]  /*10590*/  R2UR UR19, R223 ;  /* 0x00000000df1372ca */ /* 0x000fe200000e0000 */
[----:B------:R-:W-:Y:S01]  /*105a0*/  @P1 IMAD.HI.U32 R4, R10, R9, RZ ;  /* 0x000000090a041227 */ /* 0x000fe200078e00ff */
[----:B------:R-:W-:Y:S01]  /*105b0*/  R2UR UR18, R221 ;  /* 0x00000000dd1272ca */ /* 0x000fe200000e0000 */
[----:B------:R-:W-:Y:S01]  /*105c0*/  USHF.R.S32.HI UR11, URZ, 0x1f, UR4 ;  /* 0x0000001f3f0b7899 */ /* 0x000fe20008011404 */
[----:B------:R-:W-:Y:S01]  /*105d0*/  MOV R8, R10 ;  /* 0x0000000a00087202 */ /* 0x000fe20000000f00 */
[----:B------:R-:W-:Y:S01]  /*105e0*/  UMOV UR10, UR4 ;  /* 0x00000004000a7c82 */ /* 0x000fe20008000000 */
[----:B------:R-:W-:Y:S01]  /*105f0*/  @P1 SHF.R.U32.HI R8, RZ, R11, R4 ;  /* 0x0000000bff081219 */ /* 0x000fe20000011604 */
[----:B------:R-:W-:Y:S01]  /*10600*/  IMAD R4, R224, 0x40, R22 ;  /* 0x00000040e0047824 */ /* 0x000fe200078e0216 */
[----:B------:R-:W-:Y:S01]  /*10610*/  R2UR UR20, R214 ;  /* 0x00000000d61472ca */ /* 0x000fe200000e0000 */
[----:B------:R-:W-:Y:S01]  /*10620*/  IMAD.MOV.U32 R5, RZ, RZ, 0x2 ;  /* 0x00000002ff057424 */ /* 0x000fe200078e00ff */
[--C-:B------:R-:W-:Y:S01]  /*10630*/  SHF.R.S32.HI R9, RZ, 0x1f, R8.reuse ;  /* 0x0000001fff097819 */ /* 0x100fe20000011408 */
[----:B------:R-:W-:Y:S01]  /*10640*/  USHF.R.S32.HI UR15, URZ, 0x1f, UR21 ;  /* 0x0000001f3f0f7899 */ /* 0x000fe20008011415 */
[----:B------:R-:W-:Y:S01]  /*10650*/  IMAD.MOV R11, RZ, RZ, -R8 ;  /* 0x000000ffff0b7224 */ /* 0x000fe200078e0a08 */
[----:B------:R-:W-:Y:S01]  /*10660*/  USEL UR19, UR19, URZ, !UP0 ;  /* 0x0000003f13137287 */ /* 0x000fe2000c000000 */
[----:B------:R-:W-:Y:S01]  /*10670*/  IMAD.WIDE R4, R4, R5, UR8 ;  /* 0x0000000804047e25 */ /* 0x000fe2000f8e0205 */
[----:B------:R-:W-:-:S02]  /*10680*/  UIMAD UR14, UR15, UR16, URZ ;  /* 0x000000100f0e72a4 */ /* 0x000fc4000f8e023f */
[----:B------:R-:W-:Y:S01]  /*10690*/  UIMAD.WIDE.U32 UR12, UR21, UR16, UR10 ;  /* 0x00000010150c72a5 */ /* 0x000fe2000f8e000a */
[----:B------:R-:W-:Y:S01]  /*106a0*/  IMAD R11, R16, R11, R10 ;  /* 0x0000000b100b7224 */ /* 0x000fe200078e020a */
[----:B------:R-:W-:Y:S01]  /*106b0*/  UIMAD UR14, UR21, UR17, UR14 ;  /* 0x00000011150e72a4 */ /* 0x000fe2000f8e020e */
[C---:B------:R-:W-:Y:S01]  /*106c0*/  IADD3 R33, P3, R4.reuse, 0x4000, RZ ;  /* 0x0000400004217810 */ /* 0x040fe20007f7e0ff */
[----:B------:R-:W-:Y:S01]  /*106d0*/  USEL UR18, UR18, URZ, !UP0 ;  /* 0x0000003f12127287 */ /* 0x000fe2000c000000 */
[----:B------:R-:W-:Y:S01]  /*106e0*/  IADD3 R37, P2, R4, 0x5000, RZ ;  /* 0x0000500004257810 */ /* 0x000fe20007f5e0ff */
[----:B------:R-:W-:Y:S01]  /*106f0*/  ULDC.64 UR16, c[0x0][0xb98] ;  /* 0x0002e60000107ab9 */ /* 0x000fe20000000a00 */
[----:B------:R-:W-:Y:S01]  /*10700*/  UIADD3 UR13, UR13, UR14, URZ ;  /* 0x0000000e0d0d7290 */ /* 0x000fe2000fffe03f */
[----:B------:R-:W-:Y:S01]  /*10710*/  SHF.R.S32.HI R6, RZ, 0x1f, R11 ;  /* 0x0000001fff067819 */ /* 0x000fe2000001140b */
[----:B------:R-:W-:Y:S01]  /*10720*/  UIMAD UR10, UR19, UR16, URZ ;  /* 0x00000010130a72a4 */ /* 0x000fe2000f8e023f */
[----:B------:R-:W-:Y:S01]  /*10730*/  LOP3.LUT R32, R33, 0x380, RZ, 0xc0, !PT ;  /* 0x0000038021207812 */ /* 0x000fe200078ec0ff */
[----:B------:R-:W-:Y:S01]  /*10740*/  UIMAD.WIDE.U32 UR12, UR18, UR16, UR12 ;  /* 0x00000010120c72a5 */ /* 0x000fe2000f8e000c */
[----:B------:R-:W-:Y:S01]  /*10750*/  LOP3.LUT R36, R37, 0x380, RZ, 0xc0, !PT ;  /* 0x0000038025247812 */ /* 0x000fe200078ec0ff */
[----:B------:R-:W-:Y:S01]  /*10760*/  UIMAD UR10, UR18, UR17, UR10 ;  /* 0x00000011120a72a4 */ /* 0x000fe2000f8e020a */
[----:B------:R-:W-:Y:S01]  /*10770*/  SHF.R.U64 R32, R32, 0x3, RZ ;  /* 0x0000000320207819 */ /* 0x000fe200000012ff */
[----:B------:R-:W-:Y:S01]  /*10780*/  ULDC.64 UR8, c[0x0][0xb88] ;  /* 0x0002e20000087ab9 */ /* 0x000fe20000000a00 */
[----:B------:R-:W-:Y:S01]  /*10790*/  SHF.R.U64 R36, R36, 0x3, RZ ;  /* 0x0000000324247819 */ /* 0x000fe200000012ff */
[----:B------:R-:W-:Y:S01]  /*107a0*/  IMAD R6, R6, UR8, RZ ;  /* 0x0000000806067c24 */ /* 0x000fe2000f8e02ff */
[----:B------:R-:W-:Y:S01]  /*107b0*/  IADD3 R8, P0, R8, UR12, RZ ;  /* 0x0000000c08087c10 */ /* 0x000fe2000ff1e0ff */
[----:B------:R-:W-:Y:S01]  /*107c0*/  IMAD.U32 R10, RZ, RZ, UR10 ;  /* 0x0000000aff0a7e24 */ /* 0x000fe2000f8e00ff */
[----:B------:R-:W-:Y:S01]  /*107d0*/  LOP3.LUT R32, R32, R33, RZ, 0x3c, !PT ;  /* 0x0000002120207212 */ /* 0x000fe200078e3cff */
[----:B------:R-:W-:Y:S01]  /*107e0*/  IMAD R15, R11, UR9, R6 ;  /* 0x000000090b0f7c24 */ /* 0x000fe2000f8e0206 */
[----:B------:R-:W-:Y:S01]  /*107f0*/  LOP3.LUT R36, R36, R37, RZ, 0x3c, !PT ;  /* 0x0000002524247212 */ /* 0x000fe200078e3cff */
[--C-:B------:R-:W-:Y:S01]  /*10800*/  IMAD.X R33, RZ, RZ, R5.reuse, P3 ;  /* 0x000000ffff217224 */ /* 0x100fe200018e0605 */
[----:B------:R-:W-:Y:S01]  /*10810*/  IADD3.X R9, R9, UR13, R10, P0, !PT ;  /* 0x0000000d09097c10 */ /* 0x000fe200087fe40a */
[----:B------:R-:W-:Y:S01]  /*10820*/  IMAD.X R37, RZ, RZ, R5, P2 ;  /* 0x000000ffff257224 */ /* 0x000fe200010e0605 */
[C---:B------:R-:W-:Y:S01]  /*10830*/  IADD3 R53, P3, R4.reuse, 0xa000, RZ ;  /* 0x0000a00004357810 */ /* 0x040fe20007f7e0ff */
[----:B-----5:R-:W-:Y:S01]  /*10840*/  IMAD R23, R3, R16, RZ ;  /* 0x0000001003177224 */ /* 0x020fe200078e02ff */
[----:B------:R-:W-:Y:S01]  /*10850*/  IADD3 R57, P2, R4, 0xb000, RZ ;  /* 0x0000b00004397810 */ /* 0x000fe20007f5e0ff */
[----:B------:R-:W-:Y:S01]  /*10860*/  IMAD.WIDE.U32 R8, R11, UR8, R8 ;  /* 0x000000080b087c25 */ /* 0x000fe2000f8e0008 */
[----:B------:R-:W-:Y:S01]  /*10870*/  ULDC.64 UR8, c[0x0][0xb50] ;  /* 0x0002d40000087ab9 */ /* 0x000fe20000000a00 */
[----:B------:R-:W-:Y:S01]  /*10880*/  LOP3.LUT R52, R53, 0x380, RZ, 0xc0, !PT ;  /* 0x0000038035347812 */ /* 0x000fe200078ec0ff */
[----:B------:R-:W-:Y:S01]  /*10890*/  ULDC.64 UR12, c[0x0][0xaa0] ;  /* 0x0002a800000c7ab9 */ /* 0x000fe20000000a00 */
[----:B------:R-:W-:Y:S01]  /*108a0*/  IMAD.IADD R9, R9, 0x1, R15 ;  /* 0x0000000109097824 */ /* 0x000fe200078e020f */
[----:B------:R-:W-:-:S02]  /*108b0*/  LEA R10, P0, R8, UR8, 0x2 ;  /* 0x00000008080a7c11 */ /* 0x000fc4000f8010ff */
[----:B------:R-:W-:Y:S02]  /*108c0*/  SHF.R.U64 R52, R52, 0x3, RZ ;  /* 0x0000000334347819 */ /* 0x000fe400000012ff */
[----:B------:R-:W-:Y:S01]  /*108d0*/  LEA.HI.X R11, R8, UR9, R9, 0x2, P0 ;  /* 0x00000009080b7c11 */ /* 0x000fe200080f1409 */
[----:B------:R-:W-:Y:S01]  /*108e0*/  SHFL.IDX PT, R18, R10, RZ, 0x1c1f ;  /* 0x001c1fff0a127589 */ /* 0x000fe200000e0000 */
[----:B------:R-:W-:Y:S02]  /*108f0*/  IADD3 R29, P0, R4, 0x3000, RZ ;  /* 0x00003000041d7810 */ /* 0x000fe40007f1e0ff */
[----:B------:R-:W-:Y:S01]  /*10900*/  LOP3.LUT R56, R57, 0x380, RZ, 0xc0, !PT ;  /* 0x0000038039387812 */ /* 0x000fe200078ec0ff */
[----:B------:R-:W0:Y:S01]  /*10910*/  SHFL.IDX PT, R19, R11, RZ, 0x1c1f ;  /* 0x001c1fff0b137589 */ /* 0x000e2200000e0000 */
[----:B------:R-:W-:Y:S02]  /*10920*/  LOP3.LUT R28, R29, 0x380, RZ, 0xc0, !PT ;  /* 0x000003801d1c7812 */ /* 0x000fe400078ec0ff */
[----:B------:R-:W-:Y:S01]  /*10930*/  LOP3.LUT R52, R52, R53, RZ, 0x3c, !PT ;  /* 0x0000003534347212 */ /* 0x000fe200078e3cff */
[----:B------:R-:W-:Y:S01]  /*10940*/  IMAD.X R53, RZ, RZ, R5, P3 ;  /* 0x000000ffff357224 */ /* 0x000fe200018e0605 */
[----:B------:R-:W-:Y:S01]  /*10950*/  SHF.R.U64 R28, R28, 0x3, RZ ;  /* 0x000000031c1c7819 */ /* 0x000fe200000012ff */
[----:B------:R-:W-:Y:S01]  /*10960*/  SHFL.IDX PT, R20, R10, 0x1, 0x1c1f ;  /* 0x003c1f000a147f89 */ /* 0x000fe200000e0000 */
[----:B--2---:R-:W-:-:S02]  /*10970*/  IADD3 R13, P5, R4, 0x1000, RZ ;  /* 0x00001000040d7810 */ /* 0x004fc40007fbe0ff */
[----:B------:R-:W-:Y:S01]  /*10980*/  LOP3.LUT R28, R28, R29, RZ, 0x3c, !PT ;  /* 0x0000001d1c1c7212 */ /* 0x000fe200078e3cff */
[----:B------:R-:W-:Y:S01]  /*10990*/  IMAD.X R29, RZ, RZ, R5, P0 ;  /* 0x000000ffff1d7224 */ /* 0x000fe200000e0605 */
[C---:B------:R-:W-:Y:S01]  /*109a0*/  IADD3 R49, P0, R4.reuse, 0x9000, RZ ;  /* 0x0000900004317810 */ /* 0x040fe20007f1e0ff */
[----:B------:R-:W1:Y:S01]  /*109b0*/  SHFL.IDX PT, R21, R11, 0x1, 0x1c1f ;  /* 0x003c1f000b157f89 */ /* 0x000e6200000e0000 */
[----:B------:R-:W-:Y:S02]  /*109c0*/  IADD3 R25, P4, R4, 0x2000, RZ ;  /* 0x0000200004197810 */ /* 0x000fe40007f9e0ff */
[----:B------:R-:W-:Y:S02]  /*109d0*/  LOP3.LUT R48, R49, 0x380, RZ, 0xc0, !PT ;  /* 0x0000038031307812 */ /* 0x000fe400078ec0ff */
[----:B------:R-:W-:Y:S02]  /*109e0*/  SHF.R.U64 R56, R56, 0x3, RZ ;  /* 0x0000000338387819 */ /* 0x000fe400000012ff */
[----:B------:R-:W-:-:S02]  /*109f0*/  SHF.R.U64 R48, R48, 0x3, RZ ;  /* 0x0000000330307819 */ /* 0x000fc400000012ff */
[----:B------:R-:W-:Y:S02]  /*10a00*/  IADD3 R8, P3, R4, 0xf000, RZ ;  /* 0x0000f00004087810 */ /* 0x000fe40007f7e0ff */
[----:B------:R-:W-:Y:S01]  /*10a10*/  LOP3.LUT R48, R48, R49, RZ, 0x3c, !PT ;  /* 0x0000003130307212 */ /* 0x000fe200078e3cff */
[--C-:B------:R-:W-:Y:S01]  /*10a20*/  IMAD.X R49, RZ, RZ, R5.reuse, P0 ;  /* 0x000000ffff317224 */ /* 0x100fe200000e0605 */
[----:B------:R-:W-:Y:S02]  /*10a30*/  LOP3.LUT P0, RZ, R226, 0x3, RZ, 0xc0, !PT ;  /* 0x00000003e2ff7812 */ /* 0x000fe4000780c0ff */
[----:B------:R-:W-:Y:S01]  /*10a40*/  IADD3 R41, P6, R4, 0x6000, RZ ;  /* 0x0000600004297810 */ /* 0x000fe20007fde0ff */
[----:B------:R-:W-:Y:S01]  /*10a50*/  UIMAD UR10, UR11, UR12, URZ ;  /* 0x0000000c0b0a72a4 */ /* 0x000fe2000f8e023f */
[----:B------:R-:W-:Y:S01]  /*10a60*/  LOP3.LUT R12, R13, 0x380, RZ, 0xc0, !PT ;  /* 0x000003800d0c7812 */ /* 0x000fe200078ec0ff */
[----:B------:R-:W-:Y:S01]  /*10a70*/  UIMAD.WIDE.U32 UR8, UR4, UR12, URZ ;  /* 0x0000000c040872a5 */ /* 0x000fe2000f8e003f */
[----:B------:R-:W-:Y:S01]  /*10a80*/  LOP3.LUT R24, R25, 0x380, RZ, 0xc0, !PT ;  /* 0x0000038019187812 */ /* 0x000fe200078ec0ff */
[--C-:B------:R-:W-:Y:S01]  /*10a90*/  IMAD.X R61, RZ, RZ, R5.reuse, P3 ;  /* 0x000000ffff3d7224 */ /* 0x100fe200018e0605 */
[----:B------:R-:W-:Y:S01]  /*10aa0*/  LOP3.LUT R56, R56, R57, RZ, 0x3c, !PT ;  /* 0x0000003938387212 */ /* 0x000fe200078e3cff */
[----:B------:R-:W-:Y:S01]  /*10ab0*/  IMAD.X R57, RZ, RZ, R5, P2 ;  /* 0x000000ffff397224 */ /* 0x000fe200010e0605 */
[----:B------:R-:W-:-:S02]  /*10ac0*/  LOP3.LUT R3, R8, 0x380, RZ, 0xc0, !PT ;  /* 0x0000038008037812 */ /* 0x000fc400078ec0ff */
[----:B------:R-:W-:Y:S02]  /*10ad0*/  SHF.R.U64 R12, R12, 0x3, RZ ;  /* 0x000000030c0c7819 */ /* 0x000fe400000012ff */
[----:B------:R-:W-:Y:S02]  /*10ae0*/  SHF.R.U64 R24, R24, 0x3, RZ ;  /* 0x0000000318187819 */ /* 0x000fe400000012ff */
[----:B------:R-:W-:Y:S02]  /*10af0*/  SHF.R.U64 R3, R3, 0x3, RZ ;  /* 0x0000000303037819 */ /* 0x000fe400000012ff */
[----:B------:R-:W-:Y:S01]  /*10b00*/  LOP3.LUT R12, R12, R13, RZ, 0x3c, !PT ;  /* 0x0000000d0c0c7212 */ /* 0x000fe200078e3cff */
[----:B------:R-:W-:Y:S01]  /*10b10*/  IMAD.X R13, RZ, RZ, R5, P5 ;  /* 0x000000ffff0d7224 */ /* 0x000fe200028e0605 */
[----:B------:R-:W-:Y:S02]  /*10b20*/  LOP3.LUT R24, R24, R25, RZ, 0x3c, !PT ;  /* 0x0000001918187212 */ /* 0x000fe400078e3cff */
[----:B------:R-:W-:-:S02]  /*10b30*/  IADD3.X R25, RZ, R5, RZ, P4, !PT ;  /* 0x00000005ff197210 */ /* 0x000fc400027fe4ff */
[C---:B------:R-:W-:Y:S02]  /*10b40*/  IADD3 R45, P5, R4.reuse, 0x7000, RZ ;  /* 0x00007000042d7810 */ /* 0x040fe40007fbe0ff */
[----:B------:R-:W-:Y:S02]  /*10b50*/  IADD3 R69, P4, R4, 0x8000, RZ ;  /* 0x0000800004457810 */ /* 0x000fe40007f9e0ff */
[----:B------:R-:W-:Y:S02]  /*10b60*/  LOP3.LUT R60, R3, R8, RZ, 0x3c, !PT ;  /* 0x00000008033c7212 */ /* 0x000fe400078e3cff */
[----:B------:R-:W2:Y:S01]  /*10b70*/  @P1 LDC R3, c[0x0][0xbec] ;  /* 0x0002fb00ff031b82 */ /* 0x000ea20000000800 */
[----:B------:R-:W-:Y:S02]  /*10b80*/  LOP3.LUT R40, R41, 0x380, RZ, 0xc0, !PT ;  /* 0x0000038029287812 */ /* 0x000fe400078ec0ff */
[----:B------:R-:W-:Y:S02]  /*10b90*/  LOP3.LUT R44, R45, 0x380, RZ, 0xc0, !PT ;  /* 0x000003802d2c7812 */ /* 0x000fe400078ec0ff */
[----:B------:R-:W-:-:S02]  /*10ba0*/  LOP3.LUT R68, R69, 0x380, RZ, 0xc0, !PT ;  /* 0x0000038045447812 */ /* 0x000fc400078ec0ff */
[----:B------:R-:W-:Y:S02]  /*10bb0*/  LOP3.LUT R9, R4, 0x380, RZ, 0xc0, !PT ;  /* 0x0000038004097812 */ /* 0x000fe400078ec0ff */
        /* <DEDUP_REMOVED lines=9> */
[----:B------:R-:W-:Y:S01]  /*10c50*/  IMAD.X R69, RZ, RZ, R5, P4 ;  /* 0x000000ffff457224 */ /* 0x000fe200020e0605 */
[C---:B------:R-:W-:Y:S01]  /*10c60*/  IADD3 R77, P6, R4.reuse, 0xc000, RZ ;  /* 0x0000c000044d7810 */ /* 0x040fe20007fde0ff */
[----:B------:R-:W-:Y:S01]  /*10c70*/  UIMAD UR10, UR4, UR13, UR10 ;  /* 0x0000000d040a72a4 */ /* 0x000fe2000f8e020a */
[----:B------:R-:W-:-:S02]  /*10c80*/  IADD3 R73, P5, R4, 0xd000, RZ ;  /* 0x0000d00004497810 */ /* 0x000fc40007fbe0ff */
[----:B------:R-:W-:Y:S01]  /*10c90*/  IADD3 R65, P4, R4, 0xe000, RZ ;  /* 0x0000e00004417810 */ /* 0x000fe20007f9e0ff */
[----:B------:R-:W-:Y:S01]  /*10ca0*/  ULDC.64 UR12, c[0x0][0xae8] ;  /* 0x0002ba00000c7ab9 */ /* 0x000fe20000000a00 */
[----:B------:R-:W-:Y:S01]  /*10cb0*/  LOP3.LUT R4, R9, R4, RZ, 0x3c, !PT ;  /* 0x0000000409047212 */ /* 0x000fe200078e3cff */
[----:B------:R-:W-:Y:S01]  /*10cc0*/  UIADD3 UR9, UR9, UR10, URZ ;  /* 0x0000000a09097290 */ /* 0x000fe2000fffe03f */
[----:B------:R-:W-:Y:S01]  /*10cd0*/  LOP3.LUT R76, R77, 0x380, RZ, 0xc0, !PT ;  /* 0x000003804d4c7812 */ /* 0x000fe200078ec0ff */
[----:B------:R-:W-:Y:S01]  /*10ce0*/  UIMAD UR4, UR15, UR12, URZ ;  /* 0x0000000c0f0472a4 */ /* 0x000fe2000f8e023f */
[----:B------:R-:W-:Y:S02]  /*10cf0*/  LOP3.LUT R72, R73, 0x380, RZ, 0xc0, !PT ;  /* 0x0000038049487812 */ /* 0x000fe400078ec0ff */
[----:B------:R-:W-:Y:S01]  /*10d00*/  LOP3.LUT R64, R65, 0x380, RZ, 0xc0, !PT ;  /* 0x0000038041407812 */ /* 0x000fe200078ec0ff */
[----:B------:R-:W-:Y:S01]  /*10d10*/  UIMAD UR4, UR21, UR13, UR4 ;  /* 0x0000000d150472a4 */ /* 0x000fe2000f8e0204 */
[----:B------:R-:W-:Y:S01]  /*10d20*/  SHF.R.U64 R76, R76, 0x3, RZ ;  /* 0x000000034c4c7819 */ /* 0x000fe200000012ff */
[----:B------:R-:W-:Y:S01]  /*10d30*/  UIMAD.WIDE.U32 UR8, UR21, UR12, UR8 ;  /* 0x0000000c150872a5 */ /* 0x000fe2000f8e0008 */
[----:B------:R-:W-:Y:S01]  /*10d40*/  SHF.R.U64 R72, R72, 0x3, RZ ;  /* 0x0000000348487819 */ /* 0x000fe200000012ff */
[----:B------:R-:W-:Y:S01]  /*10d50*/  ULDC.64 UR10, c[0x0][0xaf0] ;  /* 0x0002bc00000a7ab9 */ /* 0x000fe20000000a00 */
[----:B------:R-:W-:Y:S01]  /*10d60*/  SHF.R.U64 R64, R64, 0x3, RZ ;  /* 0x0000000340407819 */ /* 0x000fe200000012ff */
[----:B------:R-:W-:Y:S01]  /*10d70*/  UIADD3 UR9, UR9, UR4, URZ ;  /* 0x0000000409097290 */ /* 0x000fe2000fffe03f */
[----:B------:R-:W-:Y:S01]  /*10d80*/  LOP3.LUT R76, R76, R77, RZ, 0x3c, !PT ;  /* 0x0000004d4c4c7212 */ /* 0x000fe200078e3cff */
[----:B------:R-:W-:Y:S01]  /*10d90*/  UIMAD UR4, UR19, UR10, URZ ;  /* 0x0000000a130472a4 */ /* 0x000fe2000f8e023f */
[----:B------:R-:W-:Y:S01]  /*10da0*/  LOP3.LUT R72, R72, R73, RZ, 0x3c, !PT ;  /* 0x0000004948487212 */ /* 0x000fe200078e3cff */
[--C-:B------:R-:W-:Y:S01]  /*10db0*/  IMAD.X R77, RZ, RZ, R5.reuse, P6 ;  /* 0x000000ffff4d7224 */ /* 0x100fe200030e0605 */
[----:B------:R-:W-:Y:S01]  /*10dc0*/  LOP3.LUT R64, R64, R65, RZ, 0x3c, !PT ;  /* 0x0000004140407212 */ /* 0x000fe200078e3cff */
[----:B------:R-:W-:Y:S01]  /*10dd0*/  IMAD.X R73, RZ, RZ, R5, P5 ;  /* 0x000000ffff497224 */ /* 0x000fe200028e0605 */
[----:B------:R-:W-:Y:S01]  /*10de0*/  IADD3.X R65, RZ, R5, RZ, P4, !PT ;  /* 0x00000005ff417210 */ /* 0x000fe200027fe4ff */
[----:B------:R-:W-:-:S02]  /*10df0*/  UIMAD UR4, UR18, UR11, UR4 ;  /* 0x0000000b120472a4 */ /* 0x000fc4000f8e0204 */
[----:B------:R-:W-:-:S03]  /*10e00*/  UIMAD.WIDE.U32 UR8, UR18, UR10, UR8 ;  /* 0x0000000a120872a5 */ /* 0x000fc6000f8e0008 */
[----:B------:R-:W-:Y:S01]  /*10e10*/  ULDC.64 UR10, c[0x0][0xae0] ;  /* 0x0002b800000a7ab9 */ /* 0x000fe20000000a00 */
[----:B------:R-:W-:Y:S01]  /*10e20*/  UIADD3 UR4, UR9, UR4, URZ ;  /* 0x0000000409047290 */ /* 0x000fe2000fffe03f */
[----:B------:R-:W-:Y:S01]  /*10e30*/  VIADD R80, R224, UR20 ;  /* 0x00000014e0507c36 */ /* 0x000fe20008000000 */
[----:B------:R-:W-:-:S04]  /*10e40*/  UIADD3 UR7, UR7, 0x38820, URZ ;  /* 0x0003882007077890 */ /* 0x000fc8000fffe03f */
[----:B------:R-:W-:Y:S01]  /*10e50*/  UPRMT UR7, URZ, 0x654, UR7 ;  /* 0x000006543f077896 */ /* 0x000fe20008000007 */
[----:B------:R-:W-:Y:S01]  /*10e60*/  BSSY B1, `(.L_x_2459) ;  /* 0x0000054000017945 */ /* 0x000fe20003800000 */
[----:B------:R-:W-:Y:S02]  /*10e70*/  SHF.R.S32.HI R81, RZ, 0x1f, R219 ;  /* 0x0000001fff517819 */ /* 0x000fe400000114db */
[----:B------:R-:W-:Y:S02]  /*10e80*/  SHF.R.S32.HI R82, RZ, 0x1f, R217 ;  /* 0x0000001fff527819 */ /* 0x000fe400000114d9 */
[----:B------:R-:W-:Y:S02]  /*10e90*/  SHF.R.S32.HI R83, RZ, 0x1f, R218 ;  /* 0x0000001fff537819 */ /* 0x000fe400000114da */
[----:B------:R-:W-:Y:S02]  /*10ea0*/  SHF.R.S32.HI R84, RZ, 0x1f, R22 ;  /* 0x0000001fff547819 */ /* 0x000fe40000011416 */
[----:B---3--:R-:W-:-:S04]  /*10eb0*/  IADD3 R14, R14, UR20, RZ ;  /* 0x000000140e0e7c10 */ /* 0x008fc8000fffe0ff */
[C---:B------:R-:W-:Y:S01]  /*10ec0*/  ISETP.GE.OR P2, PT, R14.reuse, R23, P0 ;  /* 0x000000170e00720c */ /* 0x040fe20000746670 */
[----:B------:R-:W-:-:S05]  /*10ed0*/  VIADD R6, R14, 0x8 ;  /* 0x000000080e067836 */ /* 0x000fca0000000000 */
[----:B------:R-:W-:-:S07]  /*10ee0*/  ISETP.GE.OR P0, PT, R6, R23, P0 ;  /* 0x000000170600720c */ /* 0x000fce0000706670 */
[----:B0-----:R0:W-:Y:S06]  /*10ef0*/  @!P2 ST.E desc[UR38][R18.64], R0 ;  /* 0x000000001200a985 */ /* 0x0011ec000c101926 */
[----:B-1----:R1:W-:Y:S04]  /*10f00*/  @!P0 ST.E desc[UR38][R20.64], R2 ;  /* 0x0000000214008985 */ /* 0x0023e8000c101926 */
[----:B------:R3:W5:Y:S01]  /*10f10*/  LD.E.128 R8, desc[UR38][R4.64] ;  /* 0x0000002604087980 */ /* 0x000762000c101d00 */
[----:B0-----:R-:W0:Y:S01]  /*10f20*/  @P1 LDC R19, c[0x0][0xbf0] ;  /* 0x0002fc00ff131b82 */ /* 0x001e220000000800 */
[----:B------:R-:W-:-:S02]  /*10f30*/  IMAD R0, R220, 0x20, R224 ;  /* 0x00000020dc007824 */ /* 0x000fc400078e02e0 */
[----:B------:R-:W5:Y:S01]  /*10f40*/  LD.E.128 R12, desc[UR38][R12.64] ;  /* 0x000000260c0c7980 */ /* 0x000f62000c101d00 */
[----:B-1----:R-:W-:-:S03]  /*10f50*/  IMAD.U32 R2, RZ, RZ, UR8 ;  /* 0x00000008ff027e24 */ /* 0x002fc6000f8e00ff */
[----:B------:R-:W5:Y:S01]  /*10f60*/  LD.E.128 R24, desc[UR38][R24.64] ;  /* 0x0000002618187980 */ /* 0x000f62000c101d00 */
[----:B---3--:R-:W-:-:S03]  /*10f70*/  VIADD R4, R0, UR20 ;  /* 0x0000001400047c36 */ /* 0x008fc60008000000 */
[----:B------:R-:W5:Y:S01]  /*10f80*/  LD.E.128 R28, desc[UR38][R28.64] ;  /* 0x000000261c1c7980 */ /* 0x000f62000c101d00 */
[----:B--2---:R-:W-:-:S03]  /*10f90*/  @P1 IMAD.HI.U32 R0, R4, R3, RZ ;  /* 0x0000000304001227 */ /* 0x004fc600078e00ff */
[----:B------:R-:W5:Y:S01]  /*10fa0*/  LD.E.128 R32, desc[UR38][R32.64] ;  /* 0x0000002620207980 */ /* 0x000f62000c101d00 */
[----:B------:R-:W-:-:S03]  /*10fb0*/  IMAD.MOV.U32 R5, RZ, RZ, R4 ;  /* 0x000000ffff057224 */ /* 0x000fc600078e0004 */
[----:B------:R-:W5:Y:S04]  /*10fc0*/  LD.E.128 R36, desc[UR38][R36.64] ;  /* 0x0000002624247980 */ /* 0x000f68000c101d00 */
[----:B------:R-:W5:Y:S01]  /*10fd0*/  LD.E.128 R40, desc[UR38][R40.64] ;  /* 0x0000002628287980 */ /* 0x000f62000c101d00 */
[----:B0-----:R-:W-:-:S03]  /*10fe0*/  @P1 SHF.R.U32.HI R5, RZ, R19, R0 ;  /* 0x00000013ff051219 */ /* 0x001fc60000011600 */
[----:B------:R-:W5:Y:S01]  /*10ff0*/  LD.E.128 R44, desc[UR38][R44.64] ;  /* 0x000000262c2c7980 */ /* 0x000f62000c101d00 */
[--C-:B------:R-:W-:Y:S01]  /*11000*/  SHF.R.S32.HI R0, RZ, 0x1f, R5.reuse ;  /* 0x0000001fff007819 */ /* 0x100fe20000011405 */
[----:B------:R-:W-:Y:S01]  /*11010*/  IMAD.MOV R19, RZ, RZ, -R5 ;  /* 0x000000ffff137224 */ /* 0x000fe200078e0a05 */
[----:B------:R-:W-:Y:S01]  /*11020*/  MOV R3, UR9 ;  /* 0x0000000900037c02 */ /* 0x000fe20008000f00 */
[----:B------:R-:W-:Y:S01]  /*11030*/  IMAD.U32 R3, RZ, RZ, UR4 ;  /* 0x00000004ff037e24 */ /* 0x000fe2000f8e00ff */
[----:B------:R-:W5:Y:S01]  /*11040*/  LD.E.128 R68, desc[UR38][R68.64] ;  /* 0x0000002644447980 */ /* 0x000f62000c101d00 */
[----:B------:R-:W-:Y:S01]  /*11050*/  IMAD R0, R0, UR10, RZ ;  /* 0x0000000a00007c24 */ /* 0x000fe2000f8e02ff */
[----:B------:R-:W-:Y:S01]  /*11060*/  ULDC.64 UR8, c[0x0][0xad8] ;  /* 0x0002b60000087ab9 */ /* 0x000fe20000000a00 */
[----:B------:R-:W-:Y:S01]  /*11070*/  IMAD R19, R16, R19, R4 ;  /* 0x0000001310137224 */ /* 0x000fe200078e0204 */
[----:B------:R-:W5:Y:S01]  /*11080*/  LD.E.128 R48, desc[UR38][R48.64] ;  /* 0x0000002630307980 */ /* 0x000f62000c101d00 */
[----:B------:R-:W-:-:S03]  /*11090*/  IMAD R21, R5, UR11, R0 ;  /* 0x0000000b05157c24 */ /* 0x000fc6000f8e0200 */
[----:B------:R-:W5:Y:S01]  /*110a0*/  LD.E.128 R52, desc[UR38][R52.64] ;  /* 0x0000002634347980 */ /* 0x000f62000c101d00 */
[----:B------:R-:W-:-:S03]  /*110b0*/  SHF.R.S32.HI R0, RZ, 0x1f, R19 ;  /* 0x0000001fff007819 */ /* 0x000fc60000011413 */
[----:B------:R-:W5:Y:S01]  /*110c0*/  LD.E.128 R56, desc[UR38][R56.64] ;  /* 0x0000002638387980 */ /* 0x000f62000c101d00 */
[----:B------:R-:W-:-:S03]  /*110d0*/  IMAD.WIDE.U32 R2, R5, UR10, R2 ;  /* 0x0000000a05027c25 */ /* 0x000fc6000f8e0002 */
[----:B------:R-:W5:Y:S04]  /*110e0*/  LD.E.128 R76, desc[UR38][R76.64] ;  /* 0x000000264c4c7980 */ /* 0x000f68000c101d00 */
[----:B------:R-:W5:Y:S04]  /*110f0*/  LD.E.128 R72, desc[UR38][R72.64] ;  /* 0x0000002648487980 */ /* 0x000f68000c101d00 */
[----:B------:R-:W5:Y:S04]  /*11100*/  LD.E.128 R64, desc[UR38][R64.64] ;  /* 0x0000002640407980 */ /* 0x000f68000c101d00 */
[----:B------:R-:W5:Y:S01]  /*11110*/  LD.E.128 R60, desc[UR38][R60.64] ;  /* 0x000000263c3c7980 */ /* 0x000f62000c101d00 */
[----:B------:R-:W-:Y:S01]  /*11120*/  IMAD.IADD R3, R3, 0x1, R21 ;  /* 0x0000000103037824 */ /* 0x000fe200078e0215 */
[----:B------:R-:W-:Y:S01]  /*11130*/  ISETP.GE.AND P2, PT, R80, R23, PT ;  /* 0x000000175000720c */ /* 0x000fe20003f46270 */
[----:B------:R-:W-:Y:S01]  /*11140*/  IMAD R4, R0, UR8, RZ ;  /* 0x0000000800047c24 */ /* 0x000fe2000f8e02ff */
[----:B------:R-:W-:Y:S01]  /*11150*/  @!PT LDS RZ, [RZ] ;  /* 0x00000000fffff984 */ /* 0x000fe20000000800 */
[----:B------:R-:W-:Y:S01]  /*11160*/  @!PT LDS RZ, [RZ] ;  /* 0x00000000fffff984 */ /* 0x000fe20000000800 */
[----:B------:R-:W-:Y:S01]  /*11170*/  @!PT LDS RZ, [RZ] ;  /* 0x00000000fffff984 */ /* 0x000fe20000000800 */
[----:B------:R-:W-:Y:S01]  /*11180*/  @!PT LDS RZ, [RZ] ;  /* 0x00000000fffff984 */ /* 0x000fe20000000800 */
[----:B------:R0:W-:Y:S06]  /*11190*/  MEMBAR.ALL.CTA ;  /* 0x0000000000007992 */ /* 0x0001ec0000008000 */
[----:B0-----:R-:W0:Y:S01]  /*111a0*/  FENCE.VIEW.ASYNC.S ;  /* 0x00000000000073c6 */ /* 0x001e220000000000 */
[----:B------:R-:W-:-:S04]  /*111b0*/  IMAD.WIDE.U32 R2, R19, UR8, R2 ;  /* 0x0000000813027c25 */ /* 0x000fc8000f8e0002 */
[----:B------:R-:W-:Y:S01]  /*111c0*/  IMAD R5, R19, UR9, R4 ;  /* 0x0000000913057c24 */ /* 0x000fe2000f8e0204 */
[----:B------:R-:W-:Y:S01]  /*111d0*/  ULDC.64 UR8, c[0x0][0xa80] ;  /* 0x0002a00000087ab9 */ /* 0x000fe20000000a00 */
[----:B------:R-:W-:Y:S01]  /*111e0*/  VIADD R0, R80, 0x20 ;  /* 0x0000002050007836 */ /* 0x000fe20000000000 */
[----:B------:R-:W-:Y:S01]  /*111f0*/  LEA R6, P3, R2, UR8, 0x1 ;  /* 0x0000000802067c11 */ /* 0x000fe2000f8608ff */
[----:B------:R-:W-:-:S03]  /*11200*/  IMAD.IADD R3, R3, 0x1, R5 ;  /* 0x0000000103037824 */ /* 0x000fc600078e0205 */
[-C--:B------:R-:W-:Y:S01]  /*11210*/  ISETP.GE.AND P1, PT, R0, R23.reuse, PT ;  /* 0x000000170000720c */ /* 0x080fe20003f26270 */
[----:B------:R-:W-:Y:S01]  /*11220*/  VIADD R0, R80, 0x40 ;  /* 0x0000004050007836 */ /* 0x000fe20000000000 */
[----:B------:R-:W-:Y:S01]  /*11230*/  LEA.HI.X R16, R2, UR9, R3, 0x1, P3 ;  /* 0x0000000902107c11 */ /* 0x000fe200098f0c03 */
[----:B0-----:R0:W1:Y:S03]  /*11240*/  SHFL.IDX PT, R20, R6, RZ, 0x181f ;  /* 0x00181fff06147589 */ /* 0x00106600000e0000 */
[----:B------:R-:W-:Y:S02]  /*11250*/  ISETP.GE.AND P0, PT, R0, R23, PT ;  /* 0x000000170000720c */ /* 0x000fe40003f06270 */
[----:B------:R0:W2:Y:S01]  /*11260*/  SHFL.IDX PT, R0, R16, RZ, 0x181f ;  /* 0x00181fff10007589 */ /* 0x0000a200000e0000 */
[----:B------:R-:W-:Y:S01]  /*11270*/  SYNCS.ARRIVE.TRANS64.RED.A1T0 RZ, [UR7], RZ ;  /* 0x000000ffffff79a7 */ /* 0x000fe20008100407 */
[----:B------:R-:W-:Y:S09]  /*11280*/  @P2 BRA `(.L_x_2460) ;  /* 0x0000000000442947 */ /* 0x000ff20003800000 */
        /* <DEDUP_REMOVED lines=17> */
.L_x_2460:
[----:B------:R-:W-:Y:S05]  /*113a0*/  BSYNC B1 ;  /* 0x0000000000017941 */ /* 0x000fea0003800000 */
.L_x_2459:
[----:B--2---:R2:W4:Y:S01]  /*113b0*/  SHFL.IDX PT, R0, R16, 0x1, 0x181f ;  /* 0x00381f0010007f89 */ /* 0x00452200000e0000 */
        /* <DEDUP_REMOVED lines=9> */
[----:B------:R-:W-:Y:S02]  /*11450*/  @!P3 LEA R4, P5, R218, R10, 0x1 ;  /* 0x0000000ada04b211 */ /* 0x000fe400078a08ff */
        /* <DEDUP_REMOVED lines=10> */
.L_x_2462:
[----:B------:R-:W-:Y:S05]  /*11500*/  BSYNC B1 ;  /* 0x0000000000017941 */ /* 0x000fea0003800000 */
.L_x_2461:
[----:B----4-:R4:W0:Y:S01]  /*11510*/  SHFL.IDX PT, R0, R16, 0x2, 0x181f ;  /* 0x00581f0010007f89 */ /* 0x01082200000e0000 */
        /* <DEDUP_REMOVED lines=20> */
.L_x_2464:
[----:B------:R-:W-:Y:S05]  /*11660*/  BSYNC B1 ;  /* 0x0000000000017941 */ /* 0x000fea0003800000 */
.L_x_2463:
[----:B0-----:R-:W-:Y:S01]  /*11670*/  IADD3 R0, R80, 0x60, RZ ;  /* 0x0000006050007810 */ /* 0x001fe20007ffe0ff */
[----:B--2-4-:R-:W4:Y:S03]  /*11680*/  SHFL.IDX PT, R16, R16, 0x3, 0x181f ;  /* 0x00781f0010107f89 */ /* 0x014f2600000e0000 */
[----:B------:R-:W-:Y:S01]  /*11690*/  ISETP.GE.AND P0, PT, R0, R23, PT ;  /* 0x000000170000720c */ /* 0x000fe20003f06270 */
[----:B------:R-:W0:-:S12]  /*116a0*/  SHFL.IDX PT, R6, R6, 0x3, 0x181f ;  /* 0x00781f0006067f89 */ /* 0x000e1800000e0000 */
[----:B------:R-:W-:Y:S05]  /*116b0*/  @P0 BRA `(.L_x_2465) ;  /* 0x0000000c00ec0947 */ /* 0x000fea0003800000 */
[----:B------:R-:W-:Y:S02]  /*116c0*/  ULDC UR4, c[0x0][0xac8] ;  /* 0x0002b20000047ab9 */ /* 0x000fe40000000800 */
[----:B------:R-:W-:Y:S02]  /*116d0*/  ISETP.GE.AND P3, PT, R22, UR4, PT ;  /* 0x0000000416007c0c */ /* 0x000fe4000bf66270 */
[----:B------:R-:W-:Y:S02]  /*116e0*/  ISETP.GE.AND P4, PT, R218, UR4, PT ;  /* 0x00000004da007c0c */ /* 0x000fe4000bf86270 */
[----:B------:R-:W-:-:S09]  /*116f0*/  ISETP.GE.AND P5, PT, R217, UR4, PT ;  /* 0x00000004d9007c0c */ /* 0x000fd2000bfa6270 */
[-C--:B0-----:R-:W-:Y:S02]  /*11700*/  @!P3 LEA R2, P0, R22, R6.reuse, 0x1 ;  /* 0x000000061602b211 */ /* 0x081fe400078008ff */
[-C--:B------:R-:W-:Y:S02]  /*11710*/  @!P4 LEA R4, P1, R218, R6.reuse, 0x1 ;  /* 0x00000006da04c211 */ /* 0x080fe400078208ff */
[C---:B------:R-:W-:Y:S02]  /*11720*/  @!P5 LEA R8, P2, R217.reuse, R6, 0x1 ;  /* 0x00000006d908d211 */ /* 0x040fe400078408ff */
[-C--:B----4-:R-:W-:Y:S02]  /*11730*/  @!P3 LEA.HI.X R3, R22, R16.reuse, R84, 0x1, P0 ;  /* 0x000000101603b211 */ /* 0x090fe400000f0c54 */
        /* <DEDUP_REMOVED lines=11> */
.L_x_2457:
        /* <DEDUP_REMOVED lines=24> */
[----:B------:R-:W-:-:S05]  /*11970*/  IMAD.U32 R5, RZ, RZ, UR9 ;  /* 0x00000009ff057e24 */ /* 0x000fca000f8e00ff */
        /* <DEDUP_REMOVED lines=14> */
[----:B--2---:R-:W-:-:S07]  /*11a60*/  IADD3 R0, -R5, R0, RZ ;  /* 0x0000000005007210 */ /* 0x004fce0007ffe1ff */
.L_x_2466:
        /* <DEDUP_REMOVED lines=49> */
.L_x_2468:
[----:B------:R-:W-:Y:S05]  /*11d80*/  BSYNC B1 ;  /* 0x0000000000017941 */ /* 0x000fea0003800000 */
.L_x_2467:
[----:B0-----:R-:W0:Y:S01]  /*11d90*/  @P0 LDC R3, c[0x0][0xbf0] ;  /* 0x0002fc00ff030b82 */ /* 0x001e220000000800 */
[----:B------:R-:W-:Y:S01]  /*11da0*/  ULDC.64 UR14, c[0x0][0xaa0] ;  /* 0x0002a800000e7ab9 */ /* 0x000fe20000000a00 */
[----:B------:R-:W-:Y:S01]  /*11db0*/  R2UR UR17, R222 ;  /* 0x00000000de1172ca */ /* 0x000fe200000e0000 */
[----:B------:R-:W-:Y:S01]  /*11dc0*/  UIMAD UR7, UR10, UR14, URZ ;  /* 0x0000000e0a0772a4 */ /* 0x000fe2000f8e023f */
[----:B------:R-:W-:Y:S01]  /*11dd0*/  R2UR UR16, R214 ;  /* 0x00000000d61072ca */ /* 0x000fe200000e0000 */
[----:B------:R-:W-:Y:S01]  /*11de0*/  UIMAD.WIDE.U32 UR8, UR4, UR14, URZ ;  /* 0x0000000e040872a5 */ /* 0x000fe2000f8e003f */
[----:B------:R-:W-:Y:S01]  /*11df0*/  LEA R2, R220, R224, 0x5 ;  /* 0x000000e0dc027211 */ /* 0x000fe200078e28ff */
[----:B------:R-:W-:Y:S01]  /*11e00*/  UIMAD UR7, UR4, UR15, UR7 ;  /* 0x0000000f040772a4 */ /* 0x000fe2000f8e0207 */
[----:B------:R-:W-:Y:S01]  /*11e10*/  BSSY B1, `(.L_x_2469) ;  /* 0x0000043000017945 */ /* 0x000fe20003800000 */
[----:B------:R-:W-:Y:S01]  /*11e20*/  SHF.R.S32.HI R16, RZ, 0x1f, R219 ;  /* 0x0000001fff107819 */ /* 0x000fe200000114db */
[----:B------:R-:W-:Y:S01]  /*11e30*/  ULDC.64 UR14, c[0x0][0xae8] ;  /* 0x0002ba00000e7ab9 */ /* 0x000fe20000000a00 */
[----:B------:R-:W-:Y:S01]  /*11e40*/  UIADD3 UR9, UR9, UR7, URZ ;  /* 0x0000000709097290 */ /* 0x000fe2000fffe03f */
[----:B------:R-:W-:Y:S01]  /*11e50*/  SHF.R.S32.HI R18, RZ, 0x1f, R217 ;  /* 0x0000001fff127819 */ /* 0x000fe200000114d9 */
[----:B------:R-:W-:Y:S01]  /*11e60*/  UIMAD UR4, UR11, UR14, URZ ;  /* 0x0000000e0b0472a4 */ /* 0x000fe2000f8e023f */
[----:B------:R-:W-:Y:S01]  /*11e70*/  SHF.R.S32.HI R19, RZ, 0x1f, R218 ;  /* 0x0000001fff137819 */ /* 0x000fe200000114da */
[----:B------:R-:W-:Y:S01]  /*11e80*/  UIMAD.WIDE.U32 UR8, UR17, UR14, UR8 ;  /* 0x0000000e110872a5 */ /* 0x000fe2000f8e0008 */
[----:B------:R-:W-:Y:S01]  /*11e90*/  SHF.R.S32.HI R20, RZ, 0x1f, R22 ;  /* 0x0000001fff147819 */ /* 0x000fe20000011416 */
[----:B------:R-:W-:Y:S01]  /*11ea0*/  VIADD R6, R2, UR16 ;  /* 0x0000001002067c36 */ /* 0x000fe20008000000 */
        /* <DEDUP_REMOVED lines=15> */
[----:B------:R-:W-:Y:S01]  /*11fa0*/  IMAD.U32 R2, RZ, RZ, UR8 ;  /* 0x00000008ff027e24 */ /* 0x000fe2000f8e00ff */
[----:B------:R-:W-:Y:S01]  /*11fb0*/  ULDC.64 UR8, c[0x0][0xad8] ;  /* 0x0002b60000087ab9 */ /* 0x000fe20000000a00 */
[----:B------:R-:W-:Y:S02]  /*11fc0*/  IMAD.U32 R3, RZ, RZ, UR4 ;  /* 0x00000004ff037e24 */ /* 0x000fe4000f8e00ff */
[----:B------:R-:W-:Y:S02]  /*11fd0*/  IMAD R9, R13, R9, R6 ;  /* 0x000000090d097224 */ /* 0x000fe400078e0206 */
[----:B------:R-:W-:-:S02]  /*11fe0*/  IMAD R11, R5, UR11, R4 ;  /* 0x0000000b050b7c24 */ /* 0x000fc4000f8e0204 */
        /* <DEDUP_REMOVED lines=37> */
.L_x_2470:
[----:B------:R-:W-:Y:S05]  /*12240*/  BSYNC B1 ;  /* 0x0000000000017941 */ /* 0x000fea0003800000 */
.L_x_2469:
        /* <DEDUP_REMOVED lines=21> */
.L_x_2472:
[----:B------:R-:W-:Y:S05]  /*123a0*/  BSYNC B1 ;  /* 0x0000000000017941 */ /* 0x000fea0003800000 */
.L_x_2471:
        /* <DEDUP_REMOVED lines=21> */
.L_x_2474:
[----:B------:R-:W-:Y:S05]  /*12500*/  BSYNC B1 ;  /* 0x0000000000017941 */ /* 0x000fea0003800000 */
.L_x_2473:
        /* <DEDUP_REMOVED lines=22> */
.L_x_2465:
[----:B------:R-:W-:Y:S05]  /*12670*/  BSYNC B0 ;  /* 0x0000000000007941 */ /* 0x000fea0003800000 */
.L_x_2456:
[----:B------:R-:W-:Y:S02]  /*12680*/  ULDC UR4, c[0x0][0xc3c] ;  /* 0x00030f0000047ab9 */ /* 0x000fe40000000800 */
[----:B------:R-:W-:-:S13]  /*12690*/  ISETP.GE.AND P0, PT, R7, UR4, PT ;  /* 0x0000000407007c0c */ /* 0x000fda000bf06270 */
[----:B------:R-:W-:Y:S05]  /*126a0*/  @!P0 BRA `(.L_x_2475) ;  /* 0xfffffee400cc8947 */ /* 0x000fea000383ffff */
[----:B------:R-:W-:Y:S05]  /*126b0*/  EXIT ;  /* 0x000000000000794d */ /* 0x000fea0003800000 */
.L_x_2414:
        /* <DEDUP_REMOVED lines=16> */
.L_x_2476:
        /* <DEDUP_REMOVED lines=37> */
[----:B------:R-:W-:Y:S01]  /*12a10*/  MOV R4, R3 ;  /* 0x0000000300047202 */ /* 0x000fe20000000f00 */
[----:B------:R-:W-:Y:S01]  /*12a20*/  UMOV UR4, URZ ;  /* 0x0000003f00047c82 */ /* 0x000fe20008000000 */
[----:B------:R-:W-:-:S05]  /*12a30*/  ULDC UR5, c[0x0][0xc38] ;  /* 0x00030e0000057ab9 */ /* 0x000fca0000000800 */
.L_x_2482:
        /* <DEDUP_REMOVED lines=12> */
.L_x_2481:
[----:B------:R-:W-:Y:S05]  /*12b00*/  BSYNC B0 ;  /* 0x0000000000007941 */ /* 0x000fea0003800000 */
.L_x_2480:
        /* <DEDUP_REMOVED lines=20> */
.L_x_2478:
        /* <DEDUP_REMOVED lines=20> */
.L_x_2483:
[----:B-1----:R-:W-:Y:S02]  /*12d90*/  IMAD.MOV R2, RZ, RZ, -R3 ;  /* 0x000000ffff027224 */ /* 0x002fe400078e0a03 */
[----:B---3--:R-:W-:-:S03]  /*12da0*/  IMAD R16, R16, UR5, R11 ;  /* 0x0000000510107c24 */ /* 0x008fc6000f8e020b */
[----:B------:R-:W-:Y:S02]  /*12db0*/  MOV R11, R2 ;  /* 0x00000002000b7202 */ /* 0x000fe40000000f00 */
[----:B------:R-:W-:Y:S02]  /*12dc0*/  IABS R2, R4 ;  /* 0x0000000400027213 */ /* 0x000fe40000000000 */
[----:B--2---:R-:W-:Y:S01]  /*12dd0*/  IADD3 R9, -R16, UR6, RZ ;  /* 0x0000000610097c10 */ /* 0x004fe2000fffe1ff */
[----:B------:R-:W-:Y:S02]  /*12de0*/  IMAD R11, R11, R12, RZ ;  /* 0x0000000c0b0b7224 */ /* 0x000fe400078e02ff */
[----:B------:R-:W-:Y:S01]  /*12df0*/  IMAD.MOV R8, RZ, RZ, -R2 ;  /* 0x000000ffff087224 */ /* 0x000fe200078e0a02 */
        /* <DEDUP_REMOVED lines=24> */
[-C--:B------:R-:W-:Y:S01]  /*12f80*/  IABS R8, R13.reuse ;  /* 0x0000000d00087213 */ /* 0x080fe20000000000 */
[----:B------:R-:W-:Y:S01]  /*12f90*/  IMAD.MOV R18, RZ, RZ, -R13 ;  /* 0x000000ffff127224 */ /* 0x000fe200078e0a0d */
[----:B0-----:R-:W-:Y:S02]  /*12fa0*/  IABS R10, R13 ;  /* 0x0000000d000a7213 */ /* 0x001fe40000000000 */
[----:B------:R-:W0:Y:S08]  /*12fb0*/  I2F.RP R6, R8 ;  /* 0x0000000800067306 */ /* 0x000e300000209400 */
[----:B0-----:R-:W0:Y:S02]  /*12fc0*/  MUFU.RCP R6, R6 ;  /* 0x0000000600067308 */ /* 0x001e240000001000 */
[----:B0-----:R-:W-:-:S06]  /*12fd0*/  VIADD R3, R6, 0xffffffe ;  /* 0x0ffffffe06037836 */ /* 0x001fcc0000000000 */
[----:B------:R-:W0:Y:S02]  /*12fe0*/  F2I.FTZ.U32.TRUNC.NTZ R3, R3 ;  /* 0x0000000300037305 */ /* 0x000e24000021f000 */
[----:B0-----:R-:W-:-:S04]  /*12ff0*/  IMAD.MOV R7, RZ, RZ, -R3 ;  /* 0x000000ffff077224 */ /* 0x001fc800078e0a03 */
        /* <DEDUP_REMOVED lines=20> */
.L_x_2479:
[----:B------:R-:W-:Y:S01]  /*13140*/  ULDC UR4, c[0x0][0xc3c] ;  /* 0x00030f0000047ab9 */ /* 0x000fe20000000800 */
[----:B------:R-:W-:Y:S02]  /*13150*/  IMAD.MOV.U32 R17, RZ, RZ, RZ ;  /* 0x000000ffff117224 */ /* 0x000fe400078e00ff */
[----:B------:R-:W-:Y:S02]  /*13160*/  IMAD.U32 R16, RZ, RZ, UR6 ;  /* 0x00000006ff107e24 */ /* 0x000fe4000f8e00ff */
[----:B------:R-:W-:Y:S02]  /*13170*/  IMAD.MOV.U32 R18, RZ, RZ, RZ ;  /* 0x000000ffff127224 */ /* 0x000fe400078e00ff */
[----:B------:R-:W-:-:S07]  /*13180*/  IMAD.U32 R19, RZ, RZ, UR4 ;  /* 0x00000004ff137e24 */ /* 0x000fce000f8e00ff */
.L_x_2484:
[----:B------:R-:W-:-:S13]  /*13190*/  ISETP.NE.AND P0, PT, R5, RZ, PT ;  /* 0x000000ff0500720c */ /* 0x000fda0003f05270 */
[----:B------:R-:W0:Y:S01]  /*131a0*/  @!P0 S2R R3, SR_CgaCtaId ;  /* 0x0000000000038919 */ /* 0x000e220000008800 */
[----:B------:R-:W-:-:S04]  /*131b0*/  @!P0 MOV R0, 0x400 ;  /* 0x0000040000008802 */ /* 0x000fc80000000f00 */
[----:B0-----:R-:W-:-:S05]  /*131c0*/  @!P0 LEA R0, R3, R0, 0x18 ;  /* 0x0000000003008211 */ /* 0x001fca00078ec0ff */
[----:B------:R1:W-:Y:S01]  /*131d0*/  @!P0 STS.128 [R0+0x388d0], R16 ;  /* 0x0388d01000008388 */ /* 0x0003e20000000c00 */
[----:B------:R-:W-:Y:S06]  /*131e0*/  BAR.ARV 0x5, 0x180 ;  /* 0x0146000000007b1d */ /* 0x000fec0000002000 */
.L_x_2477:
        /* <DEDUP_REMOVED lines=8> */
[----:B------:R-:W-:Y:S01]  /*13270*/  BSSY B8, `(.L_x_2485) ;  /* 0x00004b8000087945 */ /* 0x000fe20003800000 */
[----:B------:R-:W-:Y:S01]  /*13280*/  IMAD.MOV.U32 R28, RZ, RZ, 0x1 ;  /* 0x00000001ff1c7424 */ /* 0x000fe200078e00ff */
[----:B------:R-:W1:Y:S01]  /*13290*/  S2R R2, SR_TID.X ;  /* 0x0000000000027919 */ /* 0x000e620000002100 */
[----:B------:R-:W-:Y:S01]  /*132a0*/  IMAD.MOV.U32 R27, RZ, RZ, RZ ;  /* 0x000000ffff1b7224 */ /* 0x000fe200078e00ff */
[----:B------:R-:W-:Y:S01]  /*132b0*/  ULDC UR37, c[0x0][0xc] ;  /* 0x0000030000257ab9 */ /* 0x000fe20000000800 */
[----:B------:R3:W-:Y:S01]  /*132c0*/  STL [R1+0x28], RZ ;  /* 0x000028ff01007387 */ /* 0x0007e20000100800 */
[C---:B-1----:R-:W-:Y:S02]  /*132d0*/  SHF.L.U32 R33, R2.reuse, 0x3, RZ ;  /* 0x0000000302217819 */ /* 0x042fe400000006ff */
[----:B------:R-:W-:-:S04]  /*132e0*/  LOP3.LUT R3, R2, 0x7f, RZ, 0xc0, !PT ;  /* 0x0000007f02037812 */ /* 0x000fc800078ec0ff */
[----:B------:R-:W-:Y:S02]  /*132f0*/  SHF.R.U32.HI R3, RZ, 0x3, R3 ;  /* 0x00000003ff037819 */ /* 0x000fe40000011603 */
[----:B--2---:R-:W-:Y:S02]  /*13300*/  R2UR UR4, R0 ;  /* 0x00000000000472ca */ /* 0x004fe400000e0000 */
[----:B------:R-:W-:-:S04]  /*13310*/  LOP3.LUT R0, R33, 0x1f8, RZ, 0xc0, !PT ;  /* 0x000001f821007812 */ /* 0x000fc800078ec0ff */
[----:B------:R-:W-:Y:S01]  /*13320*/  LOP3.LUT R0, R0, 0x38, R2, 0x78, !PT ;  /* 0x0000003800007812 */ /* 0x000fe200078e7802 */
[----:B------:R-:W-:-:S03]  /*13330*/  IMAD.SHL.U32 R2, R2, 0x10, RZ ;  /* 0x0000001002027824 */ /* 0x000fc600078e00ff */
[----:B------:R-:W-:Y:S02]  /*13340*/  LOP3.LUT R32, R0, 0x200, R33, 0xf8, !PT ;  /* 0x0000020000207812 */ /* 0x000fe400078ef821 */
[----:B------:R-:W-:Y:S01]  /*13350*/  LOP3.LUT R33, R33, 0x38, RZ, 0xc0, !PT ;  /* 0x0000003821217812 */ /* 0x000fe200078ec0ff */
[----:B------:R-:W-:Y:S01]  /*13360*/  ULOP3.LUT UR36, UR4, 0x2, URZ, 0xfc, !UPT ;  /* 0x0000000204247892 */ /* 0x000fe2000f8efc3f */
[----:B------:R-:W-:Y:S02]  /*13370*/  LOP3.LUT R2, R3, 0x70, R2, 0xf8, !PT ;  /* 0x0000007003027812 */ /* 0x000fe400078ef802 */
[----:B------:R-:W-:Y:S01]  /*13380*/  UMOV UR4, 0x400 ;  /* 0x0000040000047882 */ /* 0x000fe20000000000 */
[C---:B------:R-:W-:Y:S01]  /*13390*/  LOP3.LUT R0, R33.reuse, 0x40, RZ, 0xfc, !PT ;  /* 0x0000004021007812 */ /* 0x040fe200078efcff */
[----:B0-----:R-:W-:Y:S01]  /*133a0*/  ULEA UR4, UR5, UR4, 0x18 ;  /* 0x0000000405047291 */ /* 0x001fe2000f8ec03f */
[C---:B------:R-:W-:Y:S02]  /*133b0*/  LOP3.LUT R37, R33.reuse, 0x80, RZ, 0xfc, !PT ;  /* 0x0000008021257812 */ /* 0x040fe400078efcff */
[----:B------:R-:W-:-:S03]  /*133c0*/  LOP3.LUT R36, R33, 0xc0, RZ, 0xfc, !PT ;  /* 0x000000c021247812 */ /* 0x000fc600078efcff */
[----:B------:R-:W-:-:S04]  /*133d0*/  IMAD.U32 R22, RZ, RZ, UR4 ;  /* 0x00000004ff167e24 */ /* 0x000fc8000f8e00ff */
[----:B---3--:R-:W-:-:S07]  /*133e0*/  IMAD R34, R32, 0x2, R22 ;  /* 0x0000000220227824 */ /* 0x008fce00078e0216 */
.L_x_2550:
        /* <DEDUP_REMOVED lines=16> */
[----:B------:R1:W2:Y:S01]  /*134f0*/  @P0 LDG.E R30, desc[UR38][R2.64] ;  /* 0x00000026021e0981 */ /* 0x0002a2000c1e1900 */
        /* <DEDUP_REMOVED lines=32> */
.L_x_2486:
        /* <DEDUP_REMOVED lines=9> */
.L_x_2487:
        /* <DEDUP_REMOVED lines=8> */
[----:B--2---:R-:W-:-:S07]  /*13810*/  IMAD.IADD R0, R5, 0x1, -R0 ;  /* 0x0000000105007824 */ /* 0x004fce00078e0a00 */
.L_x_2488:
[----:B------:R-:W3:Y:S01]  /*13820*/  LDL R5, [R1+0x10] ;  /* 0x0000100001057983 */ /* 0x000ee20000100800 */
[----:B-12---:R-:W1:Y:S01]  /*13830*/  LDC R2, c[0x0][0x448] ;  /* 0x00011200ff027b82 */ /* 0x006e620000000800 */
[----:B-----5:R-:W-:Y:S01]  /*13840*/  IMAD.IADD R0, R0, 0x1, -R30 ;  /* 0x0000000100007824 */ /* 0x020fe200078e0a1e */
[----:B------:R-:W-:Y:S01]  /*13850*/  LOP3.LUT R23, R23, 0xfffffeff, RZ, 0xc0, !PT ;  /* 0xfffffeff17177812 */ /* 0x000fe200078ec0ff */
[----:B------:R-:W-:Y:S03]  /*13860*/  BSSY B7, `(.L_x_2489) ;  /* 0x0000397000077945 */ /* 0x000fe60003800000 */
[----:B------:R2:W-:Y:S01]  /*13870*/  STL [R1+0x4], R0 ;  /* 0x0000040001007387 */ /* 0x0005e20000100800 */
[----:B-1----:R-:W-:Y:S02]  /*13880*/  ISETP.NE.AND P0, PT, R2, 0x1, PT ;  /* 0x000000010200780c */ /* 0x002fe40003f05270 */
[----:B------:R-:W-:-:S05]  /*13890*/  SHF.L.U32 R2, R17, 0x7, RZ ;  /* 0x0000000711027819 */ /* 0x000fca00000006ff */
[----:B------:R-:W-:-:S06]  /*138a0*/  VIADD R2, R2, 0x7f ;  /* 0x0000007f02027836 */ /* 0x000fcc0000000000 */
[----:B------:R-:W1:Y:S01]  /*138b0*/  @P0 LDC R3, c[0x0][0x44c] ;  /* 0x00011300ff030b82 */ /* 0x000e620000000800 */
[----:B------:R-:W-:-:S07]  /*138c0*/  @P0 LOP3.LUT R23, R23, 0x100, RZ, 0xfc, !PT ;  /* 0x0000010017170812 */ /* 0x000fce00078efcff */
[----:B0-----:R-:W0:Y:S01]  /*138d0*/  @P0 LDC R4, c[0x0][0x450] ;  /* 0x00011400ff040b82 */ /* 0x001e220000000800 */
[----:B-1----:R-:W-:-:S05]  /*138e0*/  @P0 IMAD.HI.U32 R3, R2, R3, RZ ;  /* 0x0000000302030227 */ /* 0x002fca00078e00ff */
[----:B0-----:R-:W-:Y:S02]  /*138f0*/  @P0 SHF.R.U32.HI R2, RZ, R4, R3 ;  /* 0x00000004ff020219 */ /* 0x001fe40000011603 */
[C---:B---3--:R-:W-:Y:S01]  /*13900*/  IADD3 R3, R0.reuse, 0x50, -R5 ;  /* 0x0000005000037810 */ /* 0x048fe20007ffe805 */
[----:B--2---:R-:W-:-:S04]  /*13910*/  VIADD R0, R0, 0x4f ;  /* 0x0000004f00007836 */ /* 0x004fc80000000000 */
[----:B------:R-:W-:Y:S02]  /*13920*/  IMAD.IADD R2, R3, 0x1, R2 ;  /* 0x0000000103027824 */ /* 0x000fe400078e0202 */
[----:B------:R-:W-:-:S04]  /*13930*/  IMAD.HI R0, R0, 0x66666667, RZ ;  /* 0x6666666700007827 */ /* 0x000fc800078e02ff */
[----:B------:R-:W-:Y:S01]  /*13940*/  IMAD.HI R2, R2, 0x66666667, RZ ;  /* 0x6666666702027827 */ /* 0x000fe200078e02ff */
[----:B------:R-:W-:-:S04]  /*13950*/  SHF.R.U32.HI R3, RZ, 0x1f, R0 ;  /* 0x0000001fff037819 */ /* 0x000fc80000011600 */
[----:B------:R-:W-:Y:S02]  /*13960*/  SHF.R.U32.HI R5, RZ, 0x1f, R2 ;  /* 0x0000001fff057819 */ /* 0x000fe40000011602 */
[----:B------:R-:W-:Y:S02]  /*13970*/  LEA.HI.SX32 R3, R0, R3, 0x1b ;  /* 0x0000000300037211 */ /* 0x000fe400078fdaff */
[----:B------:R-:W-:-:S04]  /*13980*/  LEA.HI.SX32 R2, R2, R5, 0x1b ;  /* 0x0000000502027211 */ /* 0x000fc800078fdaff */
[----:B------:R-:W-:-:S04]  /*13990*/  VIMNMX R4, R3, R2, PT ;  /* 0x0000000203047248 */ /* 0x000fc80003fe0100 */
[----:B------:R-:W-:Y:S01]  /*139a0*/  ISETP.GT.AND P0, PT, R4, RZ, PT ;  /* 0x000000ff0400720c */ /* 0x000fe20003f04270 */
[----:B------:R0:W-:-:S12]  /*139b0*/  STL [R1+0x14], R4 ;  /* 0x0000140401007387 */ /* 0x0001d80000100800 */
        /* <DEDUP_REMOVED lines=18> */
.L_x_2490:
        /* <DEDUP_REMOVED lines=20> */
.L_x_2493:
[----:B------:R-:W-:Y:S05]  /*13c20*/  BSYNC B6 ;  /* 0x0000000000067941 */ /* 0x000fea0003800000 */
.L_x_2492:
        /* <DEDUP_REMOVED lines=20> */
.L_x_2496:
        /* <DEDUP_REMOVED lines=15> */
.L_x_2495:
[----:B------:R-:W-:Y:S05]  /*13e60*/  BSYNC B6 ;  /* 0x0000000000067941 */ /* 0x000fea0003800000 */
.L_x_2494:
[----:B------:R-:W2:Y:S01]  /*13e70*/  LDL R2, [R1+0x14] ;  /* 0x0000140001027983 */ /* 0x000ea20000100800 */
[----:B------:R-:W-:Y:S01]  /*13e80*/  ULDC.64 UR4, c[0x0][0x9f8] ;  /* 0x00027e0000047ab9 */ /* 0x000fe20000000a00 */
[----:B------:R-:W0:Y:S01]  /*13e90*/  LDC R9, c[0x0][0x430] ;  /* 0x00010c00ff097b82 */ /* 0x000e220000000800 */
[----:B------:R-:W-:-:S04]  /*13ea0*/  ISETP.NE.U32.AND P0, PT, RZ, UR4, PT ;  /* 0x00000004ff007c0c */ /* 0x000fc8000bf05070 */
[----:B------:R-:W-:-:S13]  /*13eb0*/  ISETP.NE.AND.EX P0, PT, RZ, UR5, PT, P0 ;  /* 0x00000005ff007c0c */ /* 0x000fda000bf05300 */
[----:B------:R-:W-:Y:S01]  /*13ec0*/  @P0 IADD3 R24, P1, R24, UR4, RZ ;  /* 0x0000000418180c10 */ /* 0x000fe2000ff3e0ff */
[----:B------:R-:W-:-:S03]  /*13ed0*/  ULDC UR4, c[0x0][0x2f4] ;  /* 0x0000bd0000047ab9 */ /* 0x000fc60000000800 */
[----:B------:R-:W-:-:S05]  /*13ee0*/  @P0 IADD3.X R25, R25, UR5, RZ, P1, !PT ;  /* 0x0000000519190c10 */ /* 0x000fca0008ffe4ff */
[----:B------:R1:W5:Y:S01]  /*13ef0*/  @P0 LDG.E R31, desc[UR38][R24.64] ;  /* 0x00000026181f0981 */ /* 0x000362000c1e1900 */
[C---:B------:R-:W-:Y:S01]  /*13f00*/  ISETP.GE.AND P0, PT, R33.reuse, UR4, PT ;  /* 0x0000000421007c0c */ /* 0x040fe2000bf06270 */
[----:B------:R-:W-:Y:S01]  /*13f10*/  UMOV UR5, 0xffffffff ;  /* 0xffffffff00057882 */ /* 0x000fe20000000000 */
[----:B------:R-:W-:Y:S02]  /*13f20*/  LOP3.LUT R20, R33, 0x40, RZ, 0xfc, !PT ;  /* 0x0000004021147812 */ /* 0x000fe400078efcff */
[----:B------:R-:W-:Y:S02]  /*13f30*/  LOP3.LUT R23, R23, 0xffffffef, RZ, 0xc0, !PT ;  /* 0xffffffef17177812 */ /* 0x000fe400078ec0ff */
[----:B------:R-:W-:Y:S02]  /*13f40*/  ISETP.GE.AND P2, PT, R20, UR4, PT ;  /* 0x0000000414007c0c */ /* 0x000fe4000bf46270 */
[----:B------:R-:W-:-:S05]  /*13f50*/  ISETP.GE.AND P1, PT, R37, UR4, PT ;  /* 0x0000000425007c0c */ /* 0x000fca000bf26270 */
        /* <DEDUP_REMOVED lines=8> */
[----:B--2---:R-:W-:Y:S01]  /*13fe0*/  VIADD R26, R2, 0xffffffff ;  /* 0xffffffff021a7836 */ /* 0x004fe20000000000 */
[----:B01----:R-:W-:Y:S06]  /*13ff0*/  BRA.DIV UR5, `(.L_x_2497) ;  /* 0x00000046051c7947 */ /* 0x003fec000b800000 */
.L_x_2567:
[----:B------:R-:W0:Y:S01]  /*14000*/  S2R R0, SR_TID.X ;  /* 0x0000000000007919 */ /* 0x000e220000002100 */
[----:B------:R-:W1:Y:S01]  /*14010*/  S2R R3, SR_TID.X ;  /* 0x0000000000037919 */ /* 0x000e620000002100 */
[----:B0-----:R-:W-:-:S04]  /*14020*/  LOP3.LUT R0, R0, 0x7f, RZ, 0xc0, !PT ;  /* 0x0000007f00007812 */ /* 0x001fc800078ec0ff */
[----:B------:R-:W-:Y:S02]  /*14030*/  SHF.R.U32.HI R2, RZ, 0x3, R0 ;  /* 0x00000003ff027819 */ /* 0x000fe40000011600 */
[----:B------:R-:W2:Y:S01]  /*14040*/  LDL R0, [R1+0x4] ;  /* 0x0000040001007983 */ /* 0x000ea20000100800 */
[----:B-1----:R-:W-:Y:S02]  /*14050*/  SHF.L.U32 R8, R3, 0x4, RZ ;  /* 0x0000000403087819 */ /* 0x002fe400000006ff */
[----:B------:R-:W-:Y:S02]  /*14060*/  ISETP.NE.AND P1, PT, R9, 0x1, PT ;  /* 0x000000010900780c */ /* 0x000fe40003f25270 */
[----:B------:R-:W-:Y:S02]  /*14070*/  LOP3.LUT R8, R2, 0x70, R8, 0xf8, !PT ;  /* 0x0000007002087812 */ /* 0x000fe400078ef808 */
[----:B-----5:R-:W-:Y:S02]  /*14080*/  SHF.R.S32.HI R10, RZ, 0x1f, R31 ;  /* 0x0000001fff0a7819 */ /* 0x020fe4000001141f */
[----:B------:R-:W-:Y:S01]  /*14090*/  LOP3.LUT R23, R23, 0xffffffbf, RZ, 0xc0, !PT ;  /* 0xffffffbf17177812 */ /* 0x000fe200078ec0ff */
[----:B------:R-:W-:-:S02]  /*140a0*/  IMAD R6, R26, 0x50, R8 ;  /* 0x000000501a067824 */ /* 0x000fc400078e0208 */
[----:B------:R0:W-:Y:S04]  /*140b0*/  STL [R1+0xc], R10 ;  /* 0x00000c0a01007387 */ /* 0x0001e80000100800 */
[----:B------:R-:W1:Y:S01]  /*140c0*/  @P1 LDC R5, c[0x0][0x434] ;  /* 0x00010d00ff051b82 */ /* 0x000e620000000800 */
[----:B------:R-:W-:-:S04]  /*140d0*/  @P1 LOP3.LUT R23, R23, 0x40, RZ, 0xfc, !PT ;  /* 0x0000004017171812 */ /* 0x000fc800078efcff */
[----:B------:R-:W-:Y:S02]  /*140e0*/  LOP3.LUT R23, R23, 0xffffffdf, RZ, 0xc0, !PT ;  /* 0xffffffdf17177812 */ /* 0x000fe400078ec0ff */
[C---:B--2---:R-:W-:Y:S01]  /*140f0*/  ISETP.GE.AND P0, PT, R6.reuse, R0, PT ;  /* 0x000000000600720c */ /* 0x044fe20003f06270 */
[----:B------:R-:W-:Y:S01]  /*14100*/  IMAD.IADD R6, R6, 0x1, R30 ;  /* 0x0000000106067824 */ /* 0x000fe200078e021e */
[----:B------:R-:W2:Y:S02]  /*14110*/  @P1 LDC R0, c[0x0][0x438] ;  /* 0x00010e00ff001b82 */ /* 0x000ea40000000800 */
[----:B------:R-:W-:Y:S01]  /*14120*/  ISETP.GT.U32.OR P0, PT, R8, 0x4f, P0 ;  /* 0x0000004f0800780c */ /* 0x000fe20000704470 */
[----:B-1----:R-:W-:-:S04]  /*14130*/  @P1 IMAD.HI.U32 R4, R6, R5, RZ ;  /* 0x0000000506041227 */ /* 0x002fc800078e00ff */
[----:B------:R-:W-:-:S08]  /*14140*/  IMAD.MOV.U32 R7, RZ, RZ, R6 ;  /* 0x000000ffff077224 */ /* 0x000fd000078e0006 */
[----:B------:R-:W1:Y:S01]  /*14150*/  @!P0 LDC.64 R2, c[0x0][0x428] ;  /* 0x00010a00ff028b82 */ /* 0x000e620000000a00 */
[----:B--2---:R-:W-:-:S04]  /*14160*/  @P1 SHF.R.U32.HI R7, RZ, R0, R4 ;  /* 0x00000000ff071219 */ /* 0x004fc80000011604 */
        /* <DEDUP_REMOVED lines=10> */
[----:B------:R-:W-:Y:S01]  /*14210*/  IMAD R4, R9, R5, R6 ;  /* 0x0000000509047224 */ /* 0x000fe200078e0206 */
[----:B------:R-:W-:Y:S01]  /*14220*/  MOV R5, UR36 ;  /* 0x0000002400057c02 */ /* 0x000fe20008000f00 */
[----:B------:R-:W-:-:S03]  /*14230*/  IMAD.MOV.U32 R0, RZ, RZ, RZ ;  /* 0x000000ffff007224 */ /* 0x000fc600078e00ff */
[----:B------:R-:W-:-:S03]  /*14240*/  ISETP.NE.AND P2, PT, R5, 0x3, PT ;  /* 0x000000030500780c */ /* 0x000fc60003f45270 */
[----:B------:R0:W5:Y:S01]  /*14250*/  @!P0 LDG.E R0, desc[UR38][R2.64] ;  /* 0x0000002602008981 */ /* 0x000162000c1e1900 */
[----:B------:R-:W-:Y:S02]  /*14260*/  ISETP.GT.U32.AND P0, PT, R8, 0x4f, PT ;  /* 0x0000004f0800780c */ /* 0x000fe40003f04070 */
[----:B------:R-:W-:-:S07]  /*14270*/  SHF.R.S32.HI R30, RZ, 0x1f, R18 ;  /* 0x0000001fff1e7819 */ /* 0x000fce0000011412 */
[----:B------:R-:W-:-:S04]  /*14280*/  @P2 LOP3.LUT R23, R23, 0x20, RZ, 0xfc, !PT ;  /* 0x0000002017172812 */ /* 0x000fc800078efcff */
[----:B------:R-:W-:-:S04]  /*14290*/  LOP3.LUT R23, R23, 0xfffffffe, RZ, 0xc0, !PT ;  /* 0xfffffffe17177812 */ /* 0x000fc800078ec0ff */
[----:B------:R-:W-:Y:S01]  /*142a0*/  @P0 LOP3.LUT R23, R23, 0x1, RZ, 0xfc, !PT ;  /* 0x0000000117170812 */ /* 0x000fe200078efcff */
[----:B0-----:R-:W-:Y:S06]  /*142b0*/  @!P2 BRA `(.L_x_2498) ;  /* 0x000000000004a947 */ /* 0x001fec0003800000 */
[----:B------:R-:W-:Y:S01]  /*142c0*/  BPT.TRAP 0x1 ;  /* 0x000000040000795c */ /* 0x000fe20000300000 */
.L_x_2498:
        /* <DEDUP_REMOVED lines=25> */
.L_x_2568:
[----:B------:R-:W-:Y:S05]  /*14460*/  BSYNC B0 ;  /* 0x0000000000007941 */ /* 0x000fea0003800000 */
.L_x_2499:
        /* <DEDUP_REMOVED lines=17> */
[----:B------:R-:W-:-:S03]  /*14580*/  IMAD R7, R27, 0x5000, R32 ;  /* 0x000050001b077824 */ /* 0x000fc600078e0220 */
[----:B------:R-:W-:Y:S02]  /*14590*/  IADD3 R6, R3, R0, RZ ;  /* 0x0000000003067210 */ /* 0x000fe40007ffe0ff */
[----:B-1----:R-:W-:Y:S02]  /*145a0*/  LOP3.LUT R8, R8, 0x7f, RZ, 0xc0, !PT ;  /* 0x0000007f08087812 */ /* 0x002fe400078ec0ff */
[C---:B------:R-:W-:Y:S01]  /*145b0*/  LEA R0, P0, R2.reuse, UR4, 0x1 ;  /* 0x0000000402007c11 */ /* 0x040fe2000f8008ff */
[----:B------:R-:W-:Y:S01]  /*145c0*/  UMOV UR4, 0xffffffff ;  /* 0xffffffff00047882 */ /* 0x000fe20000000000 */
[----:B------:R-:W-:Y:S02]  /*145d0*/  SHF.R.U32.HI R8, RZ, 0x3, R8 ;  /* 0x00000003ff087819 */ /* 0x000fe40000011608 */
[----:B------:R-:W-:Y:S01]  /*145e0*/  LEA.HI.X R6, R2, UR5, R6, 0x1, P0 ;  /* 0x0000000502067c11 */ /* 0x000fe200080f0c06 */
        /* <DEDUP_REMOVED lines=33> */
[----:B------:R-:W-:-:S02]  /*14800*/  @P0 LEA R9, R7, R22, 0x1 ;  /* 0x0000001607090211 */ /* 0x000fc400078e08ff */
        /* <DEDUP_REMOVED lines=18> */
.L_x_2580:
        /* <DEDUP_REMOVED lines=17> */
.L_x_2503:
[----:B------:R-:W-:Y:S05]  /*14a40*/  BSYNC B0 ;  /* 0x0000000000007941 */ /* 0x000fea0003800000 */
.L_x_2502:
[----:B------:R-:W-:Y:S01]  /*14a50*/  NOP ;  /* 0x0000000000007918 */ /* 0x000fe20000000000 */
[----:B------:R-:W-:-:S13]  /*14a60*/  PLOP3.LUT P0, PT, PT, PT, PT, 0x80, 0x0 ;  /* 0x000000000000781c */ /* 0x000fda0003f0f070 */
.L_x_2504:
        /* <DEDUP_REMOVED lines=10> */
.L_x_2505:
        /* <DEDUP_REMOVED lines=27> */
[----:B------:R-:W-:Y:S01]  /*14cc0*/  MOV R12, 0x1 ;  /* 0x00000001000c7802 */ /* 0x000fe20000000f00 */
[----:B------:R-:W-:Y:S02]  /*14cd0*/  IMAD.U32 R7, RZ, RZ, UR9 ;  /* 0x00000009ff077e24 */ /* 0x000fe4000f8e00ff */
[----:B------:R-:W-:-:S02]  /*14ce0*/  IMAD.U32 R10, RZ, RZ, UR4 ;  /* 0x00000004ff0a7e24 */ /* 0x000fc4000f8e00ff */
[----:B------:R-:W-:Y:S02]  /*14cf0*/  IMAD.U32 R11, RZ, RZ, UR5 ;  /* 0x00000005ff0b7e24 */ /* 0x000fe4000f8e00ff */
[----:B--2---:R-:W-:Y:S02]  /*14d00*/  IMAD.MOV.U32 R8, RZ, RZ, 0x70 ;  /* 0x00000070ff087424 */ /* 0x004fe400078e00ff */
[----:B------:R-:W-:-:S07]  /*14d10*/  IMAD.MOV.U32 R13, RZ, RZ, RZ ;  /* 0x000000ffff0d7224 */ /* 0x000fce00078e00ff */
[----:B------:R-:W-:-:S07]  /*14d20*/  LEPC R20, `(.L_x_2507) ;  /* 0x000000001014794e */ /* 0x000fce0000000000 */
[----:B0-----:R-:W-:Y:S05]  /*14d30*/  CALL.ABS.NOINC R2 ;  /* 0x0000000002007343 */ /* 0x001fea0003c00000 */
.L_x_2507:
[----:B------:R-:W-:Y:S05]  /*14d40*/  BSYNC B6 ;  /* 0x0000000000067941 */ /* 0x000fea0003800000 */
.L_x_2506:
[----:B------:R-:W4:Y:S01]  /*14d50*/  LDL.LU R2, [R1+0x18] ;  /* 0x0000180001027983 */ /* 0x000f220000300800 */
[----:B------:R-:W-:-:S03]  /*14d60*/  ULDC.64 UR4, c[0x0][0x2d8] ;  /* 0x0000b60000047ab9 */ /* 0x000fc60000000a00 */
[----:B------:R-:W3:Y:S01]  /*14d70*/  LDL.LU.64 R20, [R1+0x20] ;  /* 0x0000200001147983 */ /* 0x000ee20000300a00 */
[----:B------:R-:W-:Y:S02]  /*14d80*/  IMAD.MOV.U32 R3, RZ, RZ, R35 ;  /* 0x000000ffff037224 */ /* 0x000fe400078e0023 */
[----:B------:R-:W-:Y:S01]  /*14d90*/  IMAD R0, R30, UR4, RZ ;  /* 0x000000041e007c24 */ /* 0x000fe2000f8e02ff */
[----:B------:R0:W5:Y:S03]  /*14da0*/  LDL R9, [R1+0x10] ;  /* 0x0000100001097983 */ /* 0x0001660000100800 */
[C---:B------:R-:W-:Y:S01]  /*14db0*/  IMAD R0, R18.reuse, UR5, R0 ;  /* 0x0000000512007c24 */ /* 0x040fe2000f8e0200 */
[----:B--2---:R-:W-:Y:S01]  /*14dc0*/  LOP3.LUT R8, R33, 0x40, RZ, 0xfc, !PT ;  /* 0x0000004021087812 */ /* 0x004fe200078efcff */
[----:B----4-:R-:W-:Y:S02]  /*14dd0*/  IMAD.MOV.U32 R4, RZ, RZ, R2 ;  /* 0x000000ffff047224 */ /* 0x010fe400078e0002 */
[----:B---3--:R-:W-:Y:S01]  /*14de0*/  IMAD.MOV.U32 R2, RZ, RZ, R20 ;  /* 0x000000ffff027224 */ /* 0x008fe200078e0014 */
[----:B------:R-:W1:Y:S01]  /*14df0*/  S2R R21, SR_TID.X ;  /* 0x0000000000157919 */ /* 0x000e620000002100 */
[----:B------:R-:W2:Y:S02]  /*14e00*/  LDC R20, c[0x0][0x448] ;  /* 0x00011200ff147b82 */ /* 0x000ea40000000800 */
[----:B------:R-:W-:Y:S01]  /*14e10*/  IMAD.WIDE.U32 R2, R18, UR4, R2 ;  /* 0x0000000412027c25 */ /* 0x000fe2000f8e0002 */
[----:B------:R-:W-:-:S03]  /*14e20*/  ULDC.64 UR4, c[0x0][0x2e0] ;  /* 0x0000b80000047ab9 */ /* 0x000fc60000000a00 */
[----:B------:R-:W-:Y:S02]  /*14e30*/  IMAD.IADD R3, R3, 0x1, R0 ;  /* 0x0000000103037824 */ /* 0x000fe400078e0200 */
[----:B------:R-:W-:Y:S02]  /*14e40*/  IMAD R4, R4, UR4, RZ ;  /* 0x0000000404047c24 */ /* 0x000fe4000f8e02ff */
[----:B------:R-:W-:-:S04]  /*14e50*/  IMAD.WIDE.U32 R2, R29, UR4, R2 ;  /* 0x000000041d027c25 */ /* 0x000fc8000f8e0002 */
[----:B------:R-:W-:Y:S01]  /*14e60*/  IMAD R4, R29, UR5, R4 ;  /* 0x000000051d047c24 */ /* 0x000fe2000f8e0204 */
[----:B------:R-:W-:Y:S01]  /*14e70*/  ULDC.64 UR4, c[0x0][0x2d0] ;  /* 0x0000b40000047ab9 */ /* 0x000fe20000000a00 */
[----:B--2---:R-:W-:Y:S02]  /*14e80*/  ISETP.NE.AND P6, PT, R20, 0x1, PT ;  /* 0x000000011400780c */ /* 0x004fe40003fc5270 */
[----:B------:R-:W2:Y:S01]  /*14e90*/  S2R R20, SR_TID.X ;  /* 0x0000000000147919 */ /* 0x000ea20000002100 */
[----:B-1----:R-:W-:-:S04]  /*14ea0*/  LOP3.LUT R21, R21, 0x7f, RZ, 0xc0, !PT ;  /* 0x0000007f15157812 */ /* 0x002fc800078ec0ff */
[----:B------:R-:W-:-:S06]  /*14eb0*/  SHF.R.U32.HI R21, RZ, 0x3, R21 ;  /* 0x00000003ff157819 */ /* 0x000fcc0000011615 */
[----:B------:R-:W1:Y:S08]  /*14ec0*/  @P6 LDC R7, c[0x0][0x44c] ;  /* 0x00011300ff076b82 */ /* 0x000e700000000800 */
[----:B------:R-:W3:Y:S01]  /*14ed0*/  @P6 LDC R5, c[0x0][0x450] ;  /* 0x00011400ff056b82 */ /* 0x000ee20000000800 */
[----:B--2---:R-:W-:-:S05]  /*14ee0*/  IMAD.SHL.U32 R20, R20, 0x10, RZ ;  /* 0x0000001014147824 */ /* 0x004fca00078e00ff */
[----:B------:R-:W-:-:S04]  /*14ef0*/  LOP3.LUT R20, R21, 0x70, R20, 0xf8, !PT ;  /* 0x0000007015147812 */ /* 0x000fc800078ef814 */
[----:B------:R-:W-:-:S05]  /*14f00*/  LEA R6, R17, R20, 0x7 ;  /* 0x0000001411067211 */ /* 0x000fca00078e38ff */
[----:B-1----:R-:W-:-:S04]  /*14f10*/  @P6 IMAD.HI.U32 R7, R6, R7, RZ ;  /* 0x0000000706076227 */ /* 0x002fc800078e00ff */
[----:B------:R-:W-:Y:S01]  /*14f20*/  IMAD.MOV.U32 R0, RZ, RZ, R6 ;  /* 0x000000ffff007224 */ /* 0x000fe200078e0006 */
[----:B---3--:R-:W-:Y:S02]  /*14f30*/  @P6 SHF.R.U32.HI R0, RZ, R5, R7 ;  /* 0x00000005ff006219 */ /* 0x008fe40000011607 */
[----:B------:R-:W1:Y:S01]  /*14f40*/  LDC R5, c[0x0][0x448] ;  /* 0x00011200ff057b82 */ /* 0x000e620000000800 */
[----:B------:R-:W-:Y:S02]  /*14f50*/  IMAD.IADD R3, R3, 0x1, R4 ;  /* 0x0000000103037824 */ /* 0x000fe400078e0204 */
[----:B------:R-:W-:Y:S01]  /*14f60*/  IMAD.MOV R4, RZ, RZ, -R0 ;  /* 0x000000ffff047224 */ /* 0x000fe200078e0a00 */
[----:B------:R-:W2:Y:S01]  /*14f70*/  S2R R20, SR_TID.X ;  /* 0x0000000000147919 */ /* 0x000ea20000002100 */
[----:B------:R-:W-:-:S04]  /*14f80*/  IMAD.WIDE.U32 R2, R0, UR4, R2 ;  /* 0x0000000400027c25 */ /* 0x000fc8000f8e0002 */
[----:B-1----:R-:W-:Y:S01]  /*14f90*/  IMAD R4, R5, R4, R6 ;  /* 0x0000000405047224 */ /* 0x002fe200078e0206 */
[----:B------:R-:W-:-:S05]  /*14fa0*/  SHF.R.S32.HI R6, RZ, 0x1f, R0 ;  /* 0x0000001fff067819 */ /* 0x000fca0000011400 */
        /* <DEDUP_REMOVED lines=11> */
[----:B------:R-:W-:Y:S01]  /*15060*/  ULDC UR4, c[0x0][0x2b8] ;  /* 0x0000ae0000047ab9 */ /* 0x000fe20000000800 */
[----:B--2---:R-:W-:-:S03]  /*15070*/  LOP3.LUT R20, R20, 0x7f, RZ, 0xc0, !PT ;  /* 0x0000007f14147812 */ /* 0x004fc600078ec0ff */
[----:B------:R-:W-:Y:S01]  /*15080*/  LEA.HI.X R0, R2, UR5, R3, 0x1, P0 ;  /* 0x0000000502007c11 */ /* 0x000fe200080f0c03 */
[----:B------:R-:W-:Y:S01]  /*15090*/  UMOV UR5, 0xffffffff ;  /* 0xffffffff00057882 */ /* 0x000fe20000000000 */
[----:B------:R-:W-:Y:S02]  /*150a0*/  ISETP.GE.AND P4, PT, R33, UR4, PT ;  /* 0x0000000421007c0c */ /* 0x000fe4000bf86270 */
[----:B------:R-:W-:Y:S02]  /*150b0*/  ISETP.GE.AND P3, PT, R8, UR4, PT ;  /* 0x0000000408007c0c */ /* 0x000fe4000bf66270 */
[----:B------:R-:W-:Y:S02]  /*150c0*/  ISETP.GE.AND P2, PT, R37, UR4, PT ;  /* 0x0000000425007c0c */ /* 0x000fe4000bf46270 */
[----:B------:R-:W-:Y:S02]  /*150d0*/  ISETP.GE.AND P1, PT, R36, UR4, PT ;  /* 0x0000000424007c0c */ /* 0x000fe4000bf26270 */
[----:B------:R-:W-:Y:S01]  /*150e0*/  SHF.R.U32.HI R8, RZ, 0x3, R20 ;  /* 0x00000003ff087819 */ /* 0x000fe20000011614 */
[----:B0-----:R-:W-:Y:S10]  /*150f0*/  BRA.DIV UR5, `(.L_x_2508) ;  /* 0x0000003a05f47947 */ /* 0x001ff4000b800000 */
[----:B------:R-:W0:Y:S01]  /*15100*/  SHFL.IDX PT, R14, R4, RZ, 0x181f ;  /* 0x00181fff040e7589 */ /* 0x000e2200000e0000 */
[----:B-----5:R-:W-:Y:S02]  /*15110*/  IMAD R5, R9, R5, RZ ;  /* 0x0000000509057224 */ /* 0x020fe400078e02ff */
[----:B------:R-:W-:Y:S01]  /*15120*/  IMAD R17, R17, 0x80, R8 ;  /* 0x0000008011117824 */ /* 0x000fe200078e0208 */
[----:B------:R-:W1:Y:S03]  /*15130*/  SHFL.IDX PT, R2, R0, RZ, 0x181f ;  /* 0x00181fff00027589 */ /* 0x000e6600000e0000 */
[C---:B------:R-:W-:Y:S01]  /*15140*/  VIADD R6, R17.reuse, 0x10 ;  /* 0x0000001011067836 */ /* 0x040fe20000000000 */
[----:B------:R-:W-:-:S13]  /*15150*/  ISETP.GE.AND P0, PT, R17, R5, PT ;  /* 0x000000051100720c */ /* 0x000fda0003f06270 */
        /* <DEDUP_REMOVED lines=8> */
[----:B------:R-:W-:Y:S01]  /*151e0*/  ISETP.GE.AND P0, PT, R6, R5, PT ;  /* 0x000000050600720c */ /* 0x000fe20003f06270 */
[----:B------:R-:W-:-:S02]  /*151f0*/  VIADD R6, R17, 0x20 ;  /* 0x0000002011067836 */ /* 0x000fc40000000000 */
[----:B-1----:R-:W1:Y:S10]  /*15200*/  SHFL.IDX PT, R2, R0, 0x1, 0x181f ;  /* 0x00381f0000027f89 */ /* 0x002e7400000e0000 */
[----:B0-----:R-:W-:-:S05]  /*15210*/  @!P0 LEA R14, P5, R33, R14, 0x1 ;  /* 0x0000000e210e8211 */ /* 0x001fca00078a08ff */
[----:B-1----:R-:W-:Y:S02]  /*15220*/  @!P0 IMAD.X R7, RZ, RZ, R2, P5 ;  /* 0x000000ffff078224 */ /* 0x002fe400028e0602 */
[----:B------:R-:W-:Y:S02]  /*15230*/  @!P0 IMAD.MOV.U32 R2, RZ, RZ, R14 ;  /* 0x000000ffff028224 */ /* 0x000fe400078e000e */
[----:B------:R-:W-:Y:S01]  /*15240*/  @!P0 IMAD.MOV.U32 R3, RZ, RZ, R7 ;  /* 0x000000ffff038224 */ /* 0x000fe200078e0007 */
        /* <DEDUP_REMOVED lines=8> */
[----:B0-----:R-:W-:-:S04]  /*152d0*/  @!P0 LEA R14, P5, R33, R14, 0x1 ;  /* 0x0000000e210e8211 */ /* 0x001fc800078a08ff */
[----:B-1----:R-:W-:Y:S01]  /*152e0*/  @!P0 IADD3.X R7, RZ, R2, RZ, P5, !PT ;  /* 0x00000002ff078210 */ /* 0x002fe20002ffe4ff */
[----:B------:R-:W-:Y:S02]  /*152f0*/  @!P0 IMAD.MOV.U32 R2, RZ, RZ, R14 ;  /* 0x000000ffff028224 */ /* 0x000fe400078e000e */
[----:B------:R-:W0:Y:S02]  /*15300*/  SHFL.IDX PT, R14, R4, 0x3, 0x181f ;  /* 0x00781f00040e7f89 */ /* 0x000e2400000e0000 */
[----:B------:R-:W-:-:S05]  /*15310*/  @!P0 IMAD.MOV.U32 R3, RZ, RZ, R7 ;  /* 0x000000ffff038224 */ /* 0x000fca00078e0007 */
[----:B------:R-:W-:Y:S04]  /*15320*/  @!P0 LDGSTS.E.BYPASS.LTC128B.128 [R34+0x15400], desc[UR38][R2.64], !P4 ;  /* 0x1540000002228fae */ /* 0x000fe8000e101d66 */
[----:B------:R-:W-:Y:S04]  /*15330*/  @!P0 LDGSTS.E.BYPASS.LTC128B.128 [R34+0x19400], desc[UR38][R2.64+0x80], !P3 ;  /* 0x1940008002228fae */ /* 0x000fe8000d901d66 */
[----:B------:R-:W-:Y:S04]  /*15340*/  @!P0 LDGSTS.E.BYPASS.LTC128B.128 [R34+0x1d400], desc[UR38][R2.64+0x100], !P2 ;  /* 0x1d40010002228fae */ /* 0x000fe8000d101d66 */
[----:B------:R1:W-:Y:S01]  /*15350*/  @!P0 LDGSTS.E.BYPASS.LTC128B.128 [R34+0x21400], desc[UR38][R2.64+0x180], !P1 ;  /* 0x2140018002228fae */ /* 0x0003e2000c901d66 */
[----:B------:R-:W-:-:S02]  /*15360*/  ISETP.GE.AND P0, PT, R6, R5, PT ;  /* 0x000000050600720c */ /* 0x000fc40003f06270 */
[----:B------:R-:W-:Y:S01]  /*15370*/  IADD3 R6, R17, 0x40, RZ ;  /* 0x0000004011067810 */ /* 0x000fe20007ffe0ff */
        /* <DEDUP_REMOVED lines=28> */
[----:B------:R-:W0:Y:S01]  /*15540*/  SHFL.IDX PT, R14, R4, 0x6, 0x181f ;  /* 0x00d81f00040e7f89 */ /* 0x000e2200000e0000 */
[----:B------:R-:W-:-:S05]  /*15550*/  @!P0 MOV R3, R7 ;  /* 0x0000000700038202 */ /* 0x000fca0000000f00 */
[----:B------:R-:W-:Y:S04]  /*15560*/  @!P0 LDGSTS.E.BYPASS.LTC128B.128 [R34+0x16c00], desc[UR38][R2.64], !P4 ;  /* 0x16c0000002228fae */ /* 0x000fe8000e101d66 */
[----:B------:R-:W-:Y:S04]  /*15570*/  @!P0 LDGSTS.E.BYPASS.LTC128B.128 [R34+0x1ac00], desc[UR38][R2.64+0x80], !P3 ;  /* 0x1ac0008002228fae */ /* 0x000fe8000d901d66 */
[----:B------:R-:W-:Y:S04]  /*15580*/  @!P0 LDGSTS.E.BYPASS.LTC128B.128 [R34+0x1ec00], desc[UR38][R2.64+0x100], !P2 ;  /* 0x1ec0010002228fae */ /* 0x000fe8000d101d66 */
[----:B------:R1:W-:Y:S01]  /*15590*/  @!P0 LDGSTS.E.BYPASS.LTC128B.128 [R34+0x22c00], desc[UR38][R2.64+0x180], !P1 ;  /* 0x22c0018002228fae */ /* 0x0003e2000c901d66 */
[----:B------:R-:W-:-:S03]  /*155a0*/  ISETP.GE.AND P0, PT, R6, R5, PT ;  /* 0x000000050600720c */ /* 0x000fc60003f06270 */
[----:B------:R-:W-:Y:S04]  /*155b0*/  SHFL.IDX PT, R6, R0, 0x7, 0x181f ;  /* 0x00f81f0000067f89 */ /* 0x000fe800000e0000 */
[----:B-1----:R-:W1:Y:S06]  /*155c0*/  SHFL.IDX PT, R2, R0, 0x6, 0x181f ;  /* 0x00d81f0000027f89 */ /* 0x002e6c00000e0000 */
        /* <DEDUP_REMOVED lines=9> */
.L_x_2597:
[----:B------:R-:W-:Y:S01]  /*15660*/  VIADD R0, R17, 0x70 ;  /* 0x0000007011007836 */ /* 0x000fe20000000000 */
[----:B------:R-:W-:Y:S04]  /*15670*/  BSSY B0, `(.L_x_2509) ;  /* 0x000000c000007945 */ /* 0x000fe80003800000 */
[----:B------:R-:W-:-:S13]  /*15680*/  ISETP.GE.AND P0, PT, R0, R5, PT ;  /* 0x000000050000720c */ /* 0x000fda0003f06270 */
[----:B------:R-:W-:Y:S05]  /*15690*/  @P0 BRA `(.L_x_2510) ;  /* 0x0000000000240947 */ /* 0x000fea0003800000 */
[----:B01----:R-:W-:-:S05]  /*156a0*/  LEA R2, P0, R33, R14, 0x1 ;  /* 0x0000000e21027211 */ /* 0x003fca00078008ff */
        /* <DEDUP_REMOVED lines=8> */
.L_x_2510:
[----:B------:R-:W-:Y:S05]  /*15730*/  BSYNC B0 ;  /* 0x0000000000007941 */ /* 0x000fea0003800000 */
.L_x_2509:
[----:B------:R-:W-:Y:S01]  /*15740*/  NOP ;  /* 0x0000000000007918 */ /* 0x000fe20000000000 */
[----:B------:R-:W-:-:S13]  /*15750*/  PLOP3.LUT P0, PT, PT, PT, PT, 0x80, 0x0 ;  /* 0x000000000000781c */ /* 0x000fda0003f0f070 */
.L_x_2511:
[----:B------:R-:W-:Y:S02]  /*15760*/  PLOP3.LUT P1, PT, P1, P0, PT, 0xa2, 0x0 ;  /* 0x000000000000781c */ /* 0x000fe40000f21472 */
[----:B------:R-:W-:-:S08]  /*15770*/  @P0 R2UR P1, UR4, R22 ;  /* 0x00000000160402ca */ /* 0x000fd00000020000 */
[----:B------:R-:W-:-:S05]  /*15780*/  @P0 PLOP3.LUT P0, PT, P1, PT, PT, 0x80, 0x0 ;  /* 0x000000000000081c */ /* 0x000fca0000f0f070 */
[----:B------:R-:W-:Y:S01]  /*15790*/  @!P1 SYNCS.ARRIVE.TRANS64.RED.A0T1 RZ, [UR4+0x38800], RZ ;  /* 0x038800ffffff99a7 */ /* 0x000fe20008200404 */
[----:B------:R-:W-:Y:S07]  /*157a0*/  @!P1 ARRIVES.LDGSTSBAR.64.TRANSCNT [UR4+0x38800] ;  /* 0x03880000ff0099b0 */ /* 0x000fee0008000a84 */
[----:B------:R-:W-:Y:S05]  /*157b0*/  @P0 BRA.U.ANY `(.L_x_2511) ;  /* 0xfffffffd00e80947 */ /* 0x000fea000393ffff */
[----:B0-2---:R-:W2:Y:S02]  /*157c0*/  LDL.LU R2, [R1+0x28] ;  /* 0x0000280001027983 */ /* 0x005ea40000300800 */
        /* <DEDUP_REMOVED lines=11> */
.L_x_2598:
[----:B------:R-:W-:Y:S05]  /*15880*/  BSYNC B0 ;  /* 0x0000000000007941 */ /* 0x000fea0003800000 */
.L_x_2512:
[----:B------:R-:W2:Y:S01]  /*15890*/  LDL R0, [R1+0x14] ;  /* 0x0000140001007983 */ /* 0x000ea20000100800 */
[----:B------:R-:W-:Y:S01]  /*158a0*/  BSSY B0, `(.L_x_2514) ;  /* 0x0000115000007945 */ /* 0x000fe20003800000 */
[----:B--2---:R-:W-:-:S13]  /*158b0*/  ISETP.GE.AND P0, PT, R0, 0x2, PT ;  /* 0x000000020000780c */ /* 0x004fda0003f06270 */
[----:B------:R-:W-:Y:S05]  /*158c0*/  @!P0 BRA `(.L_x_2515) ;  /* 0x0000001000488947 */ /* 0x000fea0003800000 */
[C---:B------:R-:W-:Y:S01]  /*158d0*/  LOP3.LUT R2, R33.reuse, 0x40, RZ, 0xfc, !PT ;  /* 0x0000004021027812 */ /* 0x040fe200078efcff */
[----:B------:R-:W-:Y:S01]  /*158e0*/  ULDC UR4, c[0x0][0x2f4] ;  /* 0x0000bd0000047ab9 */ /* 0x000fe20000000800 */
[----:B------:R-:W-:Y:S01]  /*158f0*/  VIADD R0, R0, 0xfffffffe ;  /* 0xfffffffe00007836 */ /* 0x000fe20000000000 */
[----:B------:R-:W-:Y:S01]  /*15900*/  ISETP.GE.AND P4, PT, R33, UR4, PT ;  /* 0x0000000421007c0c */ /* 0x000fe2000bf86270 */
[----:B------:R-:W-:Y:S01]  /*15910*/  IMAD.MOV.U32 R17, RZ, RZ, R28 ;  /* 0x000000ffff117224 */ /* 0x000fe200078e001c */
[----:B------:R-:W-:Y:S01]  /*15920*/  ISETP.GE.AND P3, PT, R2, UR4, PT ;  /* 0x0000000402007c0c */ /* 0x000fe2000bf66270 */
[----:B------:R-:W-:Y:S01]  /*15930*/  IMAD.MOV.U32 R7, RZ, RZ, R27 ;  /* 0x000000ffff077224 */ /* 0x000fe200078e001b */
[----:B------:R-:W-:Y:S01]  /*15940*/  ISETP.GE.AND P2, PT, R37, UR4, PT ;  /* 0x0000000425007c0c */ /* 0x000fe2000bf46270 */
[----:B------:R-:W-:Y:S01]  /*15950*/  IMAD.MOV.U32 R29, RZ, RZ, R26 ;  /* 0x000000ffff1d7224 */ /* 0x000fe200078e001a */
[----:B------:R-:W-:-:S13]  /*15960*/  ISETP.GE.AND P1, PT, R36, UR4, PT ;  /* 0x0000000424007c0c */ /* 0x000fda000bf26270 */
.L_x_2528:
[----:B------:R-:W2:Y:S04]  /*15970*/  LDL R6, [R1+0x8] ;  /* 0x0000080001067983 */ /* 0x000ea80000100800 */
[----:B------:R-:W3:Y:S01]  /*15980*/  LDL R8, [R1+0xc] ;  /* 0x00000c0001087983 */ /* 0x000ee20000100800 */
[----:B------:R-:W4:Y:S01]  /*15990*/  S2R R2, SR_TID.X ;  /* 0x0000000000027919 */ /* 0x000f220000002100 */
[----:B------:R-:W1:Y:S01]  /*159a0*/  S2R R4, SR_TID.X ;  /* 0x0000000000047919 */ /* 0x000e620000002100 */
[----:B----4-:R-:W-:-:S04]  /*159b0*/  LOP3.LUT R2, R2, 0x7f, RZ, 0xc0, !PT ;  /* 0x0000007f02027812 */ /* 0x010fc800078ec0ff */
[----:B0-----:R-:W-:Y:S02]  /*159c0*/  SHF.R.U32.HI R3, RZ, 0x3, R2 ;  /* 0x00000003ff037819 */ /* 0x001fe40000011602 */
[----:B------:R-:W0:Y:S01]  /*159d0*/  LDC R2, c[0x0][0x430] ;  /* 0x00010c00ff027b82 */ /* 0x000e220000000800 */
[----:B-1----:R-:W-:-:S05]  /*159e0*/  IMAD.SHL.U32 R9, R4, 0x10, RZ ;  /* 0x0000001004097824 */ /* 0x002fca00078e00ff */
[----:B------:R-:W-:-:S04]  /*159f0*/  LOP3.LUT R9, R3, 0x70, R9, 0xf8, !PT ;  /* 0x0000007003097812 */ /* 0x000fc800078ef809 */
[----:B------:R-:W-:-:S13]  /*15a00*/  ISETP.GT.U32.AND P6, PT, R9, 0x4f, PT ;  /* 0x0000004f0900780c */ /* 0x000fda0003fc4070 */
[----:B------:R-:W3:Y:S01]  /*15a10*/  @!P6 LDC.64 R4, c[0x0][0x428] ;  /* 0x00010a00ff04eb82 */ /* 0x000ee20000000a00 */
[----:B0-----:R-:W-:-:S13]  /*15a20*/  ISETP.NE.AND P0, PT, R2, 0x1, PT ;  /* 0x000000010200780c */ /* 0x001fda0003f05270 */
[----:B------:R-:W0:Y:S08]  /*15a30*/  @P0 LDC R3, c[0x0][0x434] ;  /* 0x00010d00ff030b82 */ /* 0x000e300000000800 */
[----:B------:R-:W1:Y:S01]  /*15a40*/  @P0 LDC R2, c[0x0][0x438] ;  /* 0x00010e00ff020b82 */ /* 0x000e620000000800 */
[----:B--2---:R-:W-:-:S05]  /*15a50*/  IMAD R6, R0, 0x50, R6 ;  /* 0x0000005000067824 */ /* 0x004fca00078e0206 */
[----:B------:R-:W-:-:S05]  /*15a60*/  IADD3 R6, R9, R6, RZ ;  /* 0x0000000609067210 */ /* 0x000fca0007ffe0ff */
        /* <DEDUP_REMOVED lines=9> */
[----:B------:R-:W-:Y:S02]  /*15b00*/  @!P6 IMAD.IADD R5, R5, 0x1, R3 ;  /* 0x000000010505e824 */ /* 0x000fe400078e0203 */
[----:B------:R-:W-:Y:S01]  /*15b10*/  IMAD.MOV.U32 R4, RZ, RZ, RZ ;  /* 0x000000ffff047224 */ /* 0x000fe200078e00ff */
        /* <DEDUP_REMOVED lines=11> */
[----:B------:R-:W-:Y:S02]  /*15bd0*/  SEL R27, R27, RZ, P0 ;  /* 0x000000ff1b1b7207 */ /* 0x000fe40000000000 */
[----:B------:R-:W-:Y:S02]  /*15be0*/  MOV R26, R0 ;  /* 0x00000000001a7202 */ /* 0x000fe40000000f00 */
[----:B------:R-:W-:Y:S01]  /*15bf0*/  LOP3.LUT R28, R17, R28, RZ, 0x3c, !PT ;  /* 0x0000001c111c7212 */ /* 0x000fe200078e3cff */
[----:B0-----:R-:W-:Y:S06]  /*15c00*/  @!P5 BRA `(.L_x_2516) ;  /* 0x000000000004d947 */ /* 0x001fec0003800000 */
[----:B------:R-:W-:Y:S01]  /*15c10*/  BPT.TRAP 0x1 ;  /* 0x000000040000795c */ /* 0x000fe20000300000 */
.L_x_2516:
[----:B------:R-:W-:Y:S01]  /*15c20*/  IMAD R6, R27, 0x8, R22 ;  /* 0x000000081b067824 */ /* 0x000fe200078e0216 */
[----:B------:R-:W-:Y:S01]  /*15c30*/  SHF.L.U32 R3, R28, 0x1f, RZ ;  /* 0x0000001f1c037819 */ /* 0x000fe200000006ff */
[----:B------:R-:W-:Y:S03]  /*15c40*/  BSSY B1, `(.L_x_2517) ;  /* 0x0000003000017945 */ /* 0x000fe60003800000 */
[----:B------:R-:W0:Y:S02]  /*15c50*/  SYNCS.PHASECHK.TRANS64.TRYWAIT P0, [R6+URZ+0x38840], R3 ;  /* 0x03884003060075a7 */ /* 0x000e24000800017f */
[----:B0-----:R-:W-:Y:S05]  /*15c60*/  @!P0 BRA `(.L_x_2518) ;  /* 0x0000003800e48947 */ /* 0x001fea0003800000 */
.L_x_2599:
[----:B------:R-:W-:Y:S05]  /*15c70*/  BSYNC B1 ;  /* 0x0000000000017941 */ /* 0x000fea0003800000 */
.L_x_2517:
        /* <DEDUP_REMOVED lines=69> */
.L_x_2611:
        /* <DEDUP_REMOVED lines=17> */
.L_x_2520:
        /* <DEDUP_REMOVED lines=10> */
.L_x_2521:
[----:B------:R2:W-:Y:S01]  /*16280*/  SYNCS.ARRIVE.TRANS64.A1T0 RZ, [R6+URZ+0x38830], RZ ;  /* 0x038830ff06ff79a7 */ /* 0x0005e2000810003f */
[----:B------:R-:W-:Y:S05]  /*16290*/  @!P6 BRA `(.L_x_2522) ;  /* 0x000000000004e947 */ /* 0x000fea0003800000 */
[----:B------:R-:W-:Y:S01]  /*162a0*/  BPT.TRAP 0x1 ;  /* 0x000000040000795c */ /* 0x000fe20000300000 */
.L_x_2522:
[----:B-1----:R-:W-:Y:S01]  /*162b0*/  SHF.L.U32 R2, R17, 0x1f, RZ ;  /* 0x0000001f11027819 */ /* 0x002fe200000006ff */
[----:B--2---:R-:W-:Y:S01]  /*162c0*/  IMAD R6, R7, 0x8, R22 ;  /* 0x0000000807067824 */ /* 0x004fe200078e0216 */
[----:B------:R-:W-:Y:S03]  /*162d0*/  BSSY B1, `(.L_x_2523) ;  /* 0x0000003000017945 */ /* 0x000fe60003800000 */
[----:B------:R-:W1:Y:S02]  /*162e0*/  SYNCS.PHASECHK.TRANS64.TRYWAIT P0, [R6+URZ+0x38860], R2 ;  /* 0x03886002060075a7 */ /* 0x000e64000800017f */
[----:B-1----:R-:W-:Y:S05]  /*162f0*/  @!P0 BRA `(.L_x_2524) ;  /* 0x0000003c00188947 */ /* 0x002fea0003800000 */
.L_x_2612:
[----:B------:R-:W-:Y:S05]  /*16300*/  BSYNC B1 ;  /* 0x0000000000017941 */ /* 0x000fea0003800000 */
.L_x_2523:
        /* <DEDUP_REMOVED lines=60> */
.L_x_2624:
        /* <DEDUP_REMOVED lines=30> */
[----:B------:R-:W-:-:S04]  /*168b0*/  LEA R24, P0, R2, UR4, 0x1 ;  /* 0x0000000402187c11 */ /* 0x000fc8000f8008ff */
[----:B------:R-:W-:Y:S02]  /*168c0*/  LEA.HI.X R25, R2, UR5, R3, 0x1, P0 ;  /* 0x0000000502197c11 */ /* 0x000fe400080f0c03 */
[----:B------:R-:W-:-:S13]  /*168d0*/  PLOP3.LUT P0, PT, PT, PT, PT, 0x80, 0x0 ;  /* 0x000000000000781c */ /* 0x000fda0003f0f070 */
.L_x_2526:
        /* <DEDUP_REMOVED lines=10> */
.L_x_2527:
[C---:B------:R-:W-:Y:S01]  /*16980*/  ISETP.GT.AND P0, PT, R26.reuse, RZ, PT ;  /* 0x000000ff1a00720c */ /* 0x040fe20003f04270 */
[----:B------:R2:W-:Y:S01]  /*16990*/  SYNCS.ARRIVE.TRANS64.A1T0 RZ, [R6+URZ+0x38850], RZ ;  /* 0x038850ff06ff79a7 */ /* 0x0005e2000810003f */
[----:B------:R-:W-:Y:S02]  /*169a0*/  VIADD R0, R26, 0xffffffff ;  /* 0xffffffff1a007836 */ /* 0x000fe40000000000 */
[----:B------:R-:W-:Y:S02]  /*169b0*/  IMAD.MOV.U32 R17, RZ, RZ, R28 ;  /* 0x000000ffff117224 */ /* 0x000fe400078e001c */
[----:B------:R-:W-:Y:S02]  /*169c0*/  IMAD.MOV.U32 R7, RZ, RZ, R27 ;  /* 0x000000ffff077224 */ /* 0x000fe400078e001b */
[----:B------:R-:W-:-:S05]  /*169d0*/  IMAD.MOV.U32 R29, RZ, RZ, R26 ;  /* 0x000000ffff1d7224 */ /* 0x000fca00078e001a */
[----:B--2---:R-:W-:Y:S05]  /*169e0*/  @P0 BRA `(.L_x_2528) ;  /* 0xffffffec00e00947 */ /* 0x004fea000383ffff */
.L_x_2515:
[----:B------:R-:W-:Y:S05]  /*169f0*/  BSYNC B0 ;  /* 0x0000000000007941 */ /* 0x000fea0003800000 */
.L_x_2514:
        /* <DEDUP_REMOVED lines=17> */
.L_x_2530:
[----:B------:R-:W-:Y:S05]  /*16b10*/  BSYNC B0 ;  /* 0x0000000000007941 */ /* 0x000fea0003800000 */
.L_x_2529:
[----:B------:R-:W-:-:S13]  /*16b20*/  LOP3.LUT P0, RZ, R23, 0x20, RZ, 0xc0, !PT ;  /* 0x0000002017ff7812 */ /* 0x000fda000780c0ff */
[----:B------:R-:W-:Y:S05]  /*16b30*/  @!P0 BRA `(.L_x_2531) ;  /* 0x0000000000048947 */ /* 0x000fea0003800000 */
[----:B------:R-:W-:Y:S01]  /*16b40*/  BPT.TRAP 0x1 ;  /* 0x000000040000795c */ /* 0x000fe20000300000 */
.L_x_2531:
[----:B------:R-:W2:Y:S01]  /*16b50*/  LDL.LU R0, [R1+0x4] ;  /* 0x0000040001007983 */ /* 0x000ea20000300800 */
[----:B------:R-:W-:Y:S01]  /*16b60*/  IMAD R4, R27, 0x8, R22 ;  /* 0x000000081b047824 */ /* 0x000fe200078e0216 */
[----:B0-----:R-:W-:Y:S01]  /*16b70*/  SHF.L.U32 R3, R28, 0x1f, RZ ;  /* 0x0000001f1c037819 */ /* 0x001fe200000006ff */
[----:B------:R-:W-:Y:S03]  /*16b80*/  BSSY B0, `(.L_x_2532) ;  /* 0x0000004000007945 */ /* 0x000fe60003800000 */
[----:B------:R-:W0:Y:S01]  /*16b90*/  SYNCS.PHASECHK.TRANS64.TRYWAIT P0, [R4+URZ+0x38860], R3 ;  /* 0x03886003040075a7 */ /* 0x000e22000800017f */
[----:B--2---:R-:W-:Y:S01]  /*16ba0*/  IMAD R5, R26, -0x50, R0 ;  /* 0xffffffb01a057824 */ /* 0x004fe200078e0200 */
[----:B0-----:R-:W-:Y:S06]  /*16bb0*/  @!P0 BRA `(.L_x_2533) ;  /* 0x0000003800d48947 */ /* 0x001fec0003800000 */
.L_x_2625:
[----:B------:R-:W-:Y:S05]  /*16bc0*/  BSYNC B0 ;  /* 0x0000000000007941 */ /* 0x000fea0003800000 */
.L_x_2532:
[----:B------:R-:W2:Y:S01]  /*16bd0*/  S2R R0, SR_TID.X ;  /* 0x0000000000007919 */ /* 0x000ea20000002100 */
[----:B------:R-:W-:Y:S01]  /*16be0*/  UMOV UR4, 0xffffffff ;  /* 0xffffffff00047882 */ /* 0x000fe20000000000 */
[----:B------:R-:W-:Y:S01]  /*16bf0*/  IMAD R7, R27, 0x5000, R32 ;  /* 0x000050001b077824 */ /* 0x000fe200078e0220 */
[----:B--2---:R-:W-:-:S04]  /*16c00*/  LOP3.LUT R0, R0, 0x7f, RZ, 0xc0, !PT ;  /* 0x0000007f00007812 */ /* 0x004fc800078ec0ff */
        /* <DEDUP_REMOVED lines=61> */
.L_x_2637:
[C---:B------:R-:W-:Y:S02]  /*16fe0*/  ISETP.LT.OR P3, PT, R5.reuse, 0x41, P3 ;  /* 0x000000410500780c */ /* 0x040fe40001f61670 */
[C---:B------:R-:W-:Y:S02]  /*16ff0*/  ISETP.LT.OR P2, PT, R5.reuse, 0x41, P2 ;  /* 0x000000410500780c */ /* 0x040fe40001741670 */
[C---:B------:R-:W-:Y:S02]  /*17000*/  ISETP.LT.OR P1, PT, R5.reuse, 0x41, P1 ;  /* 0x000000410500780c */ /* 0x040fe40000f21670 */
[----:B------:R-:W-:Y:S02]  /*17010*/  ISETP.LT.OR P0, PT, R5, 0x41, P0 ;  /* 0x000000410500780c */ /* 0x000fe40000701670 */
[----:B01----:R-:W-:-:S04]  /*17020*/  IADD3 R2, P4, R14, R8, RZ ;  /* 0x000000080e027210 */ /* 0x003fc80007f9e0ff */
[----:B------:R-:W-:-:S05]  /*17030*/  IADD3.X R3, RZ, R25, RZ, P4, !PT ;  /* 0x00000019ff037210 */ /* 0x000fca00027fe4ff */
        /* <DEDUP_REMOVED lines=9> */
.L_x_2535:
        /* <DEDUP_REMOVED lines=10> */
.L_x_2536:
[----:B------:R1:W-:Y:S01]  /*17170*/  SYNCS.ARRIVE.TRANS64.A1T0 RZ, [R4+URZ+0x38850], RZ ;  /* 0x038850ff04ff79a7 */ /* 0x0003e2000810003f */
[----:B------:R-:W-:-:S05]  /*17180*/  VIADD R27, R27, 0x1 ;  /* 0x000000011b1b7836 */ /* 0x000fca0000000000 */
[----:B------:R-:W-:-:S04]  /*17190*/  ISETP.NE.AND P0, PT, R27, 0x2, PT ;  /* 0x000000021b00780c */ /* 0x000fc80003f05270 */
[----:B0-----:R-:W-:Y:S02]  /*171a0*/  SEL R3, RZ, 0x1, P0 ;  /* 0x00000001ff037807 */ /* 0x001fe40000000000 */
[----:B------:R-:W-:Y:S02]  /*171b0*/  SEL R27, R27, RZ, P0 ;  /* 0x000000ff1b1b7207 */ /* 0x000fe40000000000 */
[----:B-1----:R-:W-:-:S07]  /*171c0*/  LOP3.LUT R28, R28, R3, RZ, 0x3c, !PT ;  /* 0x000000031c1c7212 */ /* 0x002fce00078e3cff */
.L_x_2491:
[----:B------:R-:W-:Y:S05]  /*171d0*/  BSYNC B7 ;  /* 0x0000000000077941 */ /* 0x000fea0003800000 */
.L_x_2489:
        /* <DEDUP_REMOVED lines=8> */
[----:B------:R0:W1:Y:S01]  /*17260*/  LDS.128 R16, [R22+0x388d0] ;  /* 0x0388d00016107984 */ /* 0x0000620000000c00 */
[----:B------:R-:W-:Y:S06]  /*17270*/  BAR.ARV 0x4, 0x180 ;  /* 0x0106000000007b1d */ /* 0x000fec0000002000 */
[----:B------:R-:W-:Y:S05]  /*17280*/  BRA `(.L_x_2538) ;  /* 0x0000000800cc7947 */ /* 0x000fea0003800000 */
.L_x_2537:
[----:B------:R-:W0:Y:S01]  /*17290*/  S2R R0, SR_TID.X ;  /* 0x0000000000007919 */ /* 0x000e220000002100 */
[----:B------:R-:W-:Y:S01]  /*172a0*/  UMOV UR4, 0xffffffff ;  /* 0xffffffff00047882 */ /* 0x000fe20000000000 */
[----:B0-----:R-:W-:-:S04]  /*172b0*/  LOP3.LUT R8, R0, 0x1f, RZ, 0xc0, !PT ;  /* 0x0000001f00087812 */ /* 0x001fc800078ec0ff */
[----:B------:R-:W-:Y:S01]  /*172c0*/  ISETP.NE.AND P0, PT, R8, 0x1f, PT ;  /* 0x0000001f0800780c */ /* 0x000fe20003f05270 */
[----:B------:R-:W-:-:S12]  /*172d0*/  BRA.DIV UR4, `(.L_x_2539) ;  /* 0x0000003e04287947 */ /* 0x000fd8000b800000 */
[----:B------:R-:W-:Y:S01]  /*172e0*/  IMAD.IADD R5, R19, 0x1, R8 ;  /* 0x0000000113057824 */ /* 0x000fe200078e0208 */
[----:B------:R-:W-:-:S04]  /*172f0*/  ULDC UR4, c[0x0][0xc3c] ;  /* 0x00030f0000047ab9 */ /* 0x000fc80000000800 */
[----:B------:R-:W-:-:S13]  /*17300*/  ISETP.GE.OR P1, PT, R5, UR4, !P0 ;  /* 0x0000000405007c0c */ /* 0x000fda000c726670 */
[----:B------:R-:W0:Y:S02]  /*17310*/  @!P1 LDC.64 R2, c[0x0][0xc80] ;  /* 0x00032000ff029b82 */ /* 0x000e240000000a00 */
[----:B0-----:R-:W-:-:S06]  /*17320*/  @!P1 IMAD.WIDE R2, R5, 0x4, R2 ;  /* 0x0000000405029825 */ /* 0x001fcc00078e0202 */
        /* <DEDUP_REMOVED lines=26> */
.L_x_2647:
[----:B------:R-:W-:Y:S02]  /*174d0*/  ULDC UR4, c[0x0][0xc38] ;  /* 0x00030e0000047ab9 */ /* 0x000fe40000000800 */
[----:B------:R-:W-:-:S04]  /*174e0*/  IMAD.U32 R7, RZ, RZ, UR4 ;  /* 0x00000004ff077e24 */ /* 0x000fc8000f8e00ff */
[----:B-1----:R-:W-:-:S04]  /*174f0*/  IMAD R14, R14, R7, RZ ;  /* 0x000000070e0e7224 */ /* 0x002fc800078e02ff */
[----:B------:R-:W-:-:S05]  /*17500*/  IMAD.IADD R9, R4, 0x1, R14 ;  /* 0x0000000104097824 */ /* 0x000fca00078e020e */
[----:B------:R-:W-:-:S13]  /*17510*/  ISETP.GT.AND P6, PT, R9, R0, PT ;  /* 0x000000000900720c */ /* 0x000fda0003fc4270 */
[----:B------:R-:W-:Y:S05]  /*17520*/  @P6 BRA `(.L_x_2540) ;  /* 0x00000000009c6947 */ /* 0x000fea0003800000 */
.L_x_2545:
[----:B------:R-:W1:Y:S01]  /*17530*/  LDC R2, c[0x0][0xc3c] ;  /* 0x00030f00ff027b82 */ /* 0x000e620000000800 */
[----:B------:R-:W-:-:S05]  /*17540*/  VIADD R19, R19, 0x1f ;  /* 0x0000001f13137836 */ /* 0x000fca0000000000 */
[----:B-1----:R-:W-:-:S13]  /*17550*/  ISETP.GE.AND P6, PT, R19, R2, PT ;  /* 0x000000021300720c */ /* 0x002fda0003fc6270 */
[----:B------:R-:W-:Y:S05]  /*17560*/  @P6 BRA `(.L_x_2541) ;  /* 0x0000000400d06947 */ /* 0x000fea0003800000 */
[----:B------:R-:W1:Y:S01]  /*17570*/  S2R R3, SR_TID.X ;  /* 0x0000000000037919 */ /* 0x000e620000002100 */
[----:B------:R-:W-:Y:S01]  /*17580*/  BSSY B0, `(.L_x_2542) ;  /* 0x0000009000007945 */ /* 0x000fe20003800000 */
[----:B------:R-:W-:Y:S01]  /*17590*/  IMAD.MOV.U32 R5, RZ, RZ, RZ ;  /* 0x000000ffff057224 */ /* 0x000fe200078e00ff */
[----:B-1----:R-:W-:-:S04]  /*175a0*/  LOP3.LUT R3, R3, 0x1f, RZ, 0xc0, !PT ;  /* 0x0000001f03037812 */ /* 0x002fc800078ec0ff */
[----:B------:R-:W-:-:S04]  /*175b0*/  IADD3 R7, R19, R3, RZ ;  /* 0x0000000313077210 */ /* 0x000fc80007ffe0ff */
[----:B------:R-:W-:-:S13]  /*175c0*/  ISETP.GE.OR P6, PT, R7, R2, !P0 ;  /* 0x000000020700720c */ /* 0x000fda00047c6670 */
[----:B------:R-:W-:Y:S05]  /*175d0*/  @P6 BRA `(.L_x_2543) ;  /* 0x00000000000c6947 */ /* 0x000fea0003800000 */
[----:B------:R-:W1:Y:S02]  /*175e0*/  LDC.64 R2, c[0x0][0xc80] ;  /* 0x00032000ff027b82 */ /* 0x000e640000000a00 */
[----:B-1----:R-:W-:-:S05]  /*175f0*/  IMAD.WIDE R2, R7, 0x4, R2 ;  /* 0x0000000407027825 */ /* 0x002fca00078e0202 */
[----:B------:R1:W5:Y:S02]  /*17600*/  LDG.E R5, desc[UR38][R2.64] ;  /* 0x0000002602057981 */ /* 0x000364000c1e1900 */
.L_x_2543:
[----:B------:R-:W-:Y:S05]  /*17610*/  BSYNC B0 ;  /* 0x0000000000007941 */ /* 0x000fea0003800000 */
.L_x_2542:
[----:B------:R-:W-:-:S03]  /*17620*/  UMOV UR4, 0xffffffff ;  /* 0xffffffff00047882 */ /* 0x000fc60000000000 */
[----:B------:R-:W-:Y:S05]  /*17630*/  BRA.DIV UR4, `(.L_x_2544) ;  /* 0x0000003e04747947 */ /* 0x000fea000b800000 */
[----:B-----5:R-:W2:Y:S02]  /*17640*/  SHFL.UP PT, R14, R5, 0x1, RZ ;  /* 0x04200000050e7989 */ /* 0x020ea400000e00ff */
[----:B--2---:R-:W-:-:S05]  /*17650*/  SEL R14, R14, RZ, P1 ;  /* 0x000000ff0e0e7207 */ /* 0x004fca0000800000 */
        /* <DEDUP_REMOVED lines=12> */
[----:B0-----:R-:W-:-:S05]  /*17720*/  IMAD.IADD R6, R4, 0x1, R7 ;  /* 0x0000000104067824 */ /* 0x001fca00078e0207 */
[----:B------:R0:W1:Y:S02]  /*17730*/  SHFL.IDX PT, R14, R6, 0x1f, 0x1f ;  /* 0x03e01f00060e7f89 */ /* 0x00006400000e0000 */
.L_x_2655:
[----:B------:R-:W-:Y:S02]  /*17740*/  ULDC UR4, c[0x0][0xc38] ;  /* 0x00030e0000047ab9 */ /* 0x000fe40000000800 */
[----:B------:R-:W-:-:S05]  /*17750*/  MOV R7, UR4 ;  /* 0x0000000400077c02 */ /* 0x000fca0008000f00 */
[----:B-1----:R-:W-:-:S04]  /*17760*/  IMAD R14, R14, R7, RZ ;  /* 0x000000070e0e7224 */ /* 0x002fc800078e02ff */
[----:B------:R-:W-:-:S05]  /*17770*/  IMAD.IADD R9, R14, 0x1, R9 ;  /* 0x000000010e097824 */ /* 0x000fca00078e0209 */
[----:B------:R-:W-:-:S13]  /*17780*/  ISETP.GT.AND P6, PT, R9, R0, PT ;  /* 0x000000000900720c */ /* 0x000fda0003fc4270 */
[----:B------:R-:W-:Y:S05]  /*17790*/  @!P6 BRA `(.L_x_2545) ;  /* 0xfffffffc0064e947 */ /* 0x000fea000383ffff */
.L_x_2540:
        /* <DEDUP_REMOVED lines=8> */
.L_x_2659:
[----:B------:R-:W-:Y:S01]  /*17820*/  ISETP.NE.AND P0, PT, R2, RZ, PT ;  /* 0x000000ff0200720c */ /* 0x000fe20003f05270 */
[----:B------:R-:W-:-:S12]  /*17830*/  IMAD.MOV.U32 R14, RZ, RZ, RZ ;  /* 0x000000ffff0e7224 */ /* 0x000fd800078e00ff */
[----:B------:R-:W-:Y:S05]  /*17840*/  @!P0 BRA `(.L_x_2547) ;  /* 0x0000000000108947 */ /* 0x000fea0003800000 */
[----:B------:R-:W-:Y:S01]  /*17850*/  UMOV UR4, 0xffffffff ;  /* 0xffffffff00047882 */ /* 0x000fe20000000000 */
[----:B------:R-:W-:Y:S02]  /*17860*/  VIADD R12, R4, 0xffffffff ;  /* 0xffffffff040c7836 */ /* 0x000fe40000000000 */
[----:B------:R-:W-:Y:S05]  /*17870*/  BRA.DIV UR4, `(.L_x_2548) ;  /* 0x0000003e04e87947 */ /* 0x000fea000b800000 */
[----:B------:R3:W4:Y:S02]  /*17880*/  SHFL.IDX PT, R14, R6, R12, 0x1f ;  /* 0x00001f0c060e7589 */ /* 0x00072400000e0000 */
.L_x_2547:
[----:B------:R-:W5:Y:S01]  /*17890*/  LDC.64 R2, c[0x0][0xc90] ;  /* 0x00032400ff027b82 */ /* 0x000f620000000a00 */
[----:B------:R-:W-:-:S04]  /*178a0*/  IMAD.IADD R19, R4, 0x1, R19 ;  /* 0x0000000104137824 */ /* 0x000fc800078e0213 */
[----:B-----5:R-:W-:-:S05]  /*178b0*/  IMAD.WIDE R2, R19, 0x4, R2 ;  /* 0x0000000413027825 */ /* 0x020fca00078e0202 */
[----:B0--3--:R0:W1:Y:S01]  /*178c0*/  LDG.E R6, desc[UR38][R2.64] ;  /* 0x0000002602067981 */ /* 0x009062000c1e1900 */
[----:B----4-:R-:W-:Y:S02]  /*178d0*/  IMAD R16, R14, R7, R16 ;  /* 0x000000070e107224 */ /* 0x010fe400078e0210 */
[----:B0-----:R-:W-:Y:S02]  /*178e0*/  IMAD.MOV.U32 R2, RZ, RZ, RZ ;  /* 0x000000ffff027224 */ /* 0x001fe400078e00ff */
[----:B-12---:R-:W-:-:S05]  /*178f0*/  IMAD R4, R5, R6, RZ ;  /* 0x0000000605047224 */ /* 0x006fca00078e02ff */
[----:B------:R-:W-:-:S04]  /*17900*/  IABS R8, R4 ;  /* 0x0000000400087213 */ /* 0x000fc80000000000 */
[----:B------:R-:W0:Y:S08]  /*17910*/  I2F.RP R10, R8 ;  /* 0x00000008000a7306 */ /* 0x000e300000209400 */
[----:B0-----:R-:W0:Y:S02]  /*17920*/  MUFU.RCP R10, R10 ;  /* 0x0000000a000a7308 */ /* 0x001e240000001000 */
[----:B0-----:R-:W-:-:S06]  /*17930*/  VIADD R11, R10, 0xffffffe ;  /* 0x0ffffffe0a0b7836 */ /* 0x001fcc0000000000 */
[----:B------:R-:W0:Y:S02]  /*17940*/  F2I.FTZ.U32.TRUNC.NTZ R3, R11 ;  /* 0x0000000b00037305 */ /* 0x000e24000021f000 */
[----:B0-----:R-:W-:-:S05]  /*17950*/  IADD3 R9, RZ, -R3, RZ ;  /* 0x80000003ff097210 */ /* 0x001fca0007ffe0ff */
        /* <DEDUP_REMOVED lines=15> */
[----:B------:R-:W-:-:S05]  /*17a50*/  @P0 VIADD R2, R2, 0x1 ;  /* 0x0000000102020836 */ /* 0x000fca0000000000 */
[----:B------:R-:W-:Y:S02]  /*17a60*/  @!P2 IADD3 R2, -R2, RZ, RZ ;  /* 0x000000ff0202a210 */ /* 0x000fe40007ffe1ff */
        /* <DEDUP_REMOVED lines=24> */
[-C--:B------:R-:W-:Y:S01]  /*17bf0*/  @!P1 IADD3 R4, R4, -R7.reuse, RZ ;  /* 0x8000000704049210 */ /* 0x080fe20007ffe0ff */
        /* <DEDUP_REMOVED lines=11> */
.L_x_2541:
[----:B------:R-:W-:Y:S01]  /*17cb0*/  UMOV UR4, URZ ;  /* 0x0000003f00047c82 */ /* 0x000fe20008000000 */
[----:B------:R-:W-:Y:S01]  /*17cc0*/  UMOV UR5, URZ ;  /* 0x0000003f00057c82 */ /* 0x000fe20008000000 */
[----:B------:R-:W-:Y:S01]  /*17cd0*/  ULDC UR6, c[0x0][0xc3c] ;  /* 0x00030f0000067ab9 */ /* 0x000fe20000000800 */
[----:B------:R-:W-:Y:S01]  /*17ce0*/  MOV R16, R0 ;  /* 0x0000000000107202 */ /* 0x000fe20000000f00 */
[----:B------:R-:W-:Y:S02]  /*17cf0*/  IMAD.U32 R17, RZ, RZ, UR4 ;  /* 0x00000004ff117e24 */ /* 0x000fe4000f8e00ff */
[----:B------:R-:W-:Y:S02]  /*17d00*/  IMAD.U32 R18, RZ, RZ, UR5 ;  /* 0x00000005ff127e24 */ /* 0x000fe4000f8e00ff */
[----:B------:R-:W-:-:S07]  /*17d10*/  IMAD.U32 R19, RZ, RZ, UR6 ;  /* 0x00000006ff137e24 */ /* 0x000fce000f8e00ff */
.L_x_2549:
[----:B------:R-:W1:Y:S01]  /*17d20*/  S2R R0, SR_TID.X ;  /* 0x0000000000007919 */ /* 0x000e620000002100 */
        /* <DEDUP_REMOVED lines=9> */
.L_x_2538:
[----:B------:R-:W-:Y:S02]  /*17dc0*/  ULDC UR4, c[0x0][0xc3c] ;  /* 0x00030f0000047ab9 */ /* 0x000fe40000000800 */
[----:B-1----:R-:W-:-:S13]  /*17dd0*/  ISETP.GE.AND P0, PT, R19, UR4, PT ;  /* 0x0000000413007c0c */ /* 0x002fda000bf06270 */
[----:B------:R-:W-:Y:S05]  /*17de0*/  @!P0 BRA `(.L_x_2550) ;  /* 0xffffffb400808947 */ /* 0x000fea000383ffff */
[----:B------:R-:W-:Y:S05]  /*17df0*/  BSYNC B8 ;  /* 0x0000000000087941 */ /* 0x000fea0003800000 */
.L_x_2485:
[----:B-1----:R-:W3:Y:S01]  /*17e00*/  LDL.LU R0, [R1+0x28] ;  /* 0x0000280001007983 */ /* 0x002ee20000300800 */
[----:B------:R-:W-:Y:S01]  /*17e10*/  BSSY B0, `(.L_x_2551) ;  /* 0x000000b000007945 */ /* 0x000fe20003800000 */
[----:B------:R-:W1:Y:S01]  /*17e20*/  S2R R5, SR_CgaCtaId ;  /* 0x0000000000057919 */ /* 0x000e620000008800 */
[----:B---3--:R-:W-:-:S05]  /*17e30*/  VIADD R0, R0, 0x1 ;  /* 0x0000000100007836 */ /* 0x008fca0000000000 */
        /* <DEDUP_REMOVED lines=8> */
.L_x_2662:
[----:B------:R-:W-:Y:S05]  /*17ec0*/  BSYNC B0 ;  /* 0x0000000000007941 */ /* 0x000fea0003800000 */
.L_x_2551:
[----:B------:R-:W-:-:S03]  /*17ed0*/  UMOV UR4, 0xffffffff ;  /* 0xffffffff00047882 */ /* 0x000fc60000000000 */
[----:B------:R-:W-:Y:S05]  /*17ee0*/  BRA.DIV UR4, `(.L_x_2553) ;  /* 0x0000003a04847947 */ /* 0x000fea000b800000 */
[----:B-1----:R-:W1:Y:S02]  /*17ef0*/  S2R R0, SR_TID.X ;  /* 0x0000000000007919 */ /* 0x002e640000002100 */
[----:B-1----:R-:W-:-:S04]  /*17f00*/  SHF.R.U32.HI R0, RZ, 0x5, R0 ;  /* 0x00000005ff007819 */ /* 0x002fc80000011600 */
[----:B------:R-:W-:-:S05]  /*17f10*/  LOP3.LUT R0, R0, 0x3, RZ, 0xc0, !PT ;  /* 0x0000000300007812 */ /* 0x000fca00078ec0ff */
[----:B------:R1:W3:Y:S02]  /*17f20*/  SHFL.IDX PT, R14, R0, RZ, 0x1f ;  /* 0x00001fff000e7589 */ /* 0x0002e400000e0000 */
.L_x_2665:
[----:B---3--:R-:W-:Y:S01]  /*17f30*/  ISETP.NE.AND P0, PT, R14, RZ, PT ;  /* 0x000000ff0e00720c */ /* 0x008fe20003f05270 */
[----:B------:R-:W-:-:S12]  /*17f40*/  BSSY B0, `(.L_x_2554) ;  /* 0x0000026000007945 */ /* 0x000fd80003800000 */
[----:B------:R-:W-:Y:S05]  /*17f50*/  @P0 BRA `(.L_x_2555) ;  /* 0x0000000000900947 */ /* 0x000fea0003800000 */
[----:B------:R-:W-:-:S03]  /*17f60*/  UMOV UR4, 0xffffffff ;  /* 0xffffffff00047882 */ /* 0x000fc60000000000 */
[----:B------:R-:W-:Y:S05]  /*17f70*/  BRA.DIV UR4, `(.L_x_2556) ;  /* 0x0000003a04947947 */ /* 0x000fea000b800000 */
[----:B------:R-:W-:-:S13]  /*17f80*/  ELECT P6, URZ, PT ;  /* 0x00000000003f782f */ /* 0x000fda00038c0000 */
.L_x_2668:
[----:B------:R-:W-:Y:S05]  /*17f90*/  @!P6 BRA `(.L_x_2555) ;  /* 0x000000000080e947 */ /* 0x000fea0003800000 */
[----:B-1----:R-:W3:Y:S02]  /*17fa0*/  LDL R0, [R1+0x2c] ;  /* 0x00002c0001007983 */ /* 0x002ee40000100800 */
[----:B---3--:R-:W-:-:S13]  /*17fb0*/  R2UR UR4, R0 ;  /* 0x00000000000472ca */ /* 0x008fda00000e0000 */
[----:B------:R-:W-:-:S06]  /*17fc0*/  ULOP3.LUT UR4, UR4, 0x2, URZ, 0xfc, !UPT ;  /* 0x0000000204047892 */ /* 0x000fcc000f8efc3f */
[----:B------:R-:W-:-:S04]  /*17fd0*/  MOV R0, UR4 ;  /* 0x0000000400007c02 */ /* 0x000fc80008000f00 */
[----:B------:R-:W-:-:S13]  /*17fe0*/  ISETP.NE.AND P0, PT, R0, 0x3, PT ;  /* 0x000000030000780c */ /* 0x000fda0003f05270 */
[----:B------:R-:W-:Y:S05]  /*17ff0*/  @!P0 BRA `(.L_x_2557) ;  /* 0x0000000000048947 */ /* 0x000fea0003800000 */
[----:B------:R-:W-:Y:S01]  /*18000*/  BPT.TRAP 0x1 ;  /* 0x000000040000795c */ /* 0x000fe20000300000 */
.L_x_2557:
[C---:B------:R-:W-:Y:S01]  /*18010*/  IMAD R5, R27.reuse, 0x8, R4 ;  /* 0x000000081b057824 */ /* 0x040fe200078e0204 */
[----:B------:R-:W-:Y:S01]  /*18020*/  SHF.L.U32 R0, R28, 0x1f, RZ ;  /* 0x0000001f1c007819 */ /* 0x000fe200000006ff */
[----:B------:R-:W-:-:S03]  /*18030*/  VIADD R27, R27, 0x1 ;  /* 0x000000011b1b7836 */ /* 0x000fc60000000000 */
[----:B------:R-:W1:Y:S02]  /*18040*/  SYNCS.PHASECHK.TRANS64.TRYWAIT P1, [R5+URZ+0x38840], R0 ;  /* 0x03884000050075a7 */ /* 0x000e64000802017f */
[----:B------:R-:W-:-:S04]  /*18050*/  ISETP.NE.AND P2, PT, R27, 0x2, PT ;  /* 0x000000021b00780c */ /* 0x000fc80003f45270 */
[----:B------:R-:W-:Y:S01]  /*18060*/  SEL R3, RZ, 0x1, P2 ;  /* 0x00000001ff037807 */ /* 0x000fe20001000000 */
[----:B-1----:R-:W-:Y:S08]  /*18070*/  @!P1 BRA `(.L_x_2558) ;  /* 0x0000003800749947 */ /* 0x002ff00003800000 */
.L_x_2669:
[----:B------:R-:W-:Y:S02]  /*18080*/  SEL R27, R27, RZ, P2 ;  /* 0x000000ff1b1b7207 */ /* 0x000fe40001000000 */
[----:B------:R-:W-:Y:S01]  /*18090*/  LOP3.LUT R2, R28, R3, RZ, 0x3c, !PT ;  /* 0x000000031c027212 */ /* 0x000fe200078e3cff */
[----:B------:R-:W-:Y:S06]  /*180a0*/  @!P0 BRA `(.L_x_2559) ;  /* 0x0000000000048947 */ /* 0x000fec0003800000 */
[----:B------:R-:W-:Y:S01]  /*180b0*/  BPT.TRAP 0x1 ;  /* 0x000000040000795c */ /* 0x000fe20000300000 */
.L_x_2559:
[----:B------:R-:W-:Y:S01]  /*180c0*/  IMAD R27, R27, 0x8, R4 ;  /* 0x000000081b1b7824 */ /* 0x000fe200078e0204 */
[----:B------:R-:W-:-:S04]  /*180d0*/  SHF.L.U32 R2, R2, 0x1f, RZ ;  /* 0x0000001f02027819 */ /* 0x000fc800000006ff */
[----:B------:R-:W3:Y:S02]  /*180e0*/  SYNCS.PHASECHK.TRANS64.TRYWAIT P1, [R27+URZ+0x38840], R2 ;  /* 0x038840021b0075a7 */ /* 0x000ee4000802017f */
[----:B---3--:R-:W-:Y:S05]  /*180f0*/  @!P1 BRA `(.L_x_2560) ;  /* 0x0000003800689947 */ /* 0x008fea0003800000 */
.L_x_2670:
[----:B------:R-:W-:Y:S05]  /*18100*/  @!P0 BRA `(.L_x_2561) ;  /* 0x0000000000048947 */ /* 0x000fea0003800000 */
[----:B------:R-:W-:Y:S01]  /*18110*/  BPT.TRAP 0x1 ;  /* 0x000000040000795c */ /* 0x000fe20000300000 */
.L_x_2561:
[----:B------:R-:W4:Y:S02]  /*18120*/  SYNCS.PHASECHK.TRANS64.TRYWAIT P1, [R5+URZ+0x38860], R0 ;  /* 0x03886000050075a7 */ /* 0x000f24000802017f */
[----:B----4-:R-:W-:Y:S05]  /*18130*/  @!P1 BRA `(.L_x_2562) ;  /* 0x00000038006c9947 */ /* 0x010fea0003800000 */
.L_x_2671:
[----:B------:R-:W-:Y:S05]  /*18140*/  @!P0 BRA `(.L_x_2563) ;  /* 0x0000000000048947 */ /* 0x000fea0003800000 */
[----:B------:R-:W-:Y:S01]  /*18150*/  BPT.TRAP 0x1 ;  /* 0x000000040000795c */ /* 0x000fe20000300000 */
.L_x_2563:
[----:B------:R0:W0:Y:S02]  /*18160*/  SYNCS.PHASECHK.TRANS64.TRYWAIT P0, [R27+URZ+0x38860], R2 ;  /* 0x038860021b0075a7 */ /* 0x000024000800017f */
[----:B0-----:R-:W-:Y:S05]  /*18170*/  @!P0 NANOSLEEP.SYNCS 0x989680 ;  /* 0x009896800000895d */ /* 0x001fea0003900000 */
[----:B------:R-:W0:Y:S02]  /*18180*/  @!P0 SYNCS.PHASECHK.TRANS64 P0, [R27+URZ+0x38860], R2 ;  /* 0x038860021b0085a7 */ /* 0x000e24000800007f */
[----:B0-----:R-:W-:Y:S05]  /*18190*/  @!P0 BRA `(.L_x_2563) ;  /* 0xfffffffc00f08947 */ /* 0x001fea000383ffff */
.L_x_2555:
[----:B------:R-:W-:Y:S05]  /*181a0*/  BSYNC B0 ;  /* 0x0000000000007941 */ /* 0x000fea0003800000 */
.L_x_2554:
[----:B------:R-:W-:Y:S05]  /*181b0*/  EXIT ;  /* 0x000000000000794d */ /* 0x000fea0003800000 */
.L_x_2421:
[----:B------:R-:W-:-:S13]  /*181c0*/  R2UR UR4, R16 ;  /* 0x00000000100472ca */ /* 0x000fda00000e0000 */
[----:B0-----:R-:W-:-:S04]  /*181d0*/  IMAD.U32 R3, RZ, RZ, UR4 ;  /* 0x00000004ff037e24 */ /* 0x001fc8000f8e00ff */
[----:B------:R0:W1:Y:S03]  /*181e0*/  SYNCS.PHASECHK.TRANS64.TRYWAIT P1, [R3+URZ+0x38800], R0 ;  /* 0x03880000030075a7 */ /* 0x000066000802017f */
[----:B-1----:R-:W-:Y:S05]  /*181f0*/  @!P1 NANOSLEEP.SYNCS 0x989680 ;  /* 0x009896800000995d */ /* 0x002fea0003900000 */
[----:B------:R-:W1:Y:S02]  /*18200*/  @!P1 SYNCS.PHASECHK.TRANS64 P1, [R3+URZ+0x38800], R0 ;  /* 0x03880000030095a7 */ /* 0x000e64000802007f */
[----:B-1----:R-:W-:Y:S05]  /*18210*/  @!P1 BRA `(.L_x_2421) ;  /* 0xfffffffc00e89947 */ /* 0x002fea000383ffff */
[----:B------:R-:W-:Y:S05]  /*18220*/  BRA `(.L_x_2564) ;  /* 0xfffffe9800687947 */ /* 0x000fea000383ffff */
.L_x_2425:
[----:B-1----:R1:W2:Y:S02]  /*18230*/  SYNCS.PHASECHK.TRANS64.TRYWAIT P1, [R0+URZ+0x38830], R3 ;  /* 0x03883003000075a7 */ /* 0x0022a4000802017f */
[----:B--2---:R-:W-:Y:S05]  /*18240*/  @!P1 NANOSLEEP.SYNCS 0x989680 ;  /* 0x009896800000995d */ /* 0x004fea0003900000 */
[----:B------:R-:W2:Y:S02]  /*18250*/  @!P1 SYNCS.PHASECHK.TRANS64 P1, [R0+URZ+0x38830], R3 ;  /* 0x03883003000095a7 */ /* 0x000ea4000802007f */
[----:B--2---:R-:W-:Y:S05]  /*18260*/  @!P1 BRA `(.L_x_2425) ;  /* 0xfffffffc00f09947 */ /* 0x004fea000383ffff */
[----:B------:R-:W-:Y:S05]  /*18270*/  BRA `(.L_x_2424) ;  /* 0xfffffe98008c7947 */ /* 0x000fea000383ffff */
.L_x_2431:
[----:B------:R-:W-:-:S13]  /*18280*/  R2UR UR4, R3 ;  /* 0x00000000030472ca */ /* 0x000fda00000e0000 */
[----:B-1----:R-:W-:-:S04]  /*18290*/  IMAD.U32 R153, RZ, RZ, UR4 ;  /* 0x00000004ff997e24 */ /* 0x002fc8000f8e00ff */
[----:B------:R1:W2:Y:S03]  /*182a0*/  SYNCS.PHASECHK.TRANS64.TRYWAIT P1, [R153+URZ+0x38830], R4 ;  /* 0x03883004990075a7 */ /* 0x0002a6000802017f */
[----:B--2---:R-:W-:Y:S05]  /*182b0*/  @!P1 NANOSLEEP.SYNCS 0x989680 ;  /* 0x009896800000995d */ /* 0x004fea0003900000 */
[----:B------:R-:W2:Y:S02]  /*182c0*/  @!P1 SYNCS.PHASECHK.TRANS64 P1, [R153+URZ+0x38830], R4 ;  /* 0x03883004990095a7 */ /* 0x000ea4000802007f */
[----:B--2---:R-:W-:Y:S05]  /*182d0*/  @!P1 BRA `(.L_x_2431) ;  /* 0xfffffffc00e89947 */ /* 0x004fea000383ffff */
[----:B------:R-:W-:Y:S05]  /*182e0*/  BRA `(.L_x_2430) ;  /* 0xfffffedc00387947 */ /* 0x000fea000383ffff */
.L_x_2435:
[----:B--2---:R-:W-:-:S04]  /*182f0*/  MOV R2, UR4 ;  /* 0x0000000400027c02 */ /* 0x004fc80008000f00 */
[----:B------:R2:W3:Y:S03]  /*18300*/  SYNCS.PHASECHK.TRANS64.TRYWAIT P1, [R2+URZ+0x38850], R0 ;  /* 0x03885000020075a7 */ /* 0x0004e6000802017f */
[----:B---3--:R-:W-:Y:S05]  /*18310*/  @!P1 NANOSLEEP.SYNCS 0x989680 ;  /* 0x009896800000995d */ /* 0x008fea0003900000 */
[----:B------:R-:W3:Y:S02]  /*18320*/  @!P1 SYNCS.PHASECHK.TRANS64 P1, [R2+URZ+0x38850], R0 ;  /* 0x03885000020095a7 */ /* 0x000ee4000802007f */
[----:B---3--:R-:W-:Y:S05]  /*18330*/  @!P1 BRA `(.L_x_2435) ;  /* 0xfffffffc00ec9947 */ /* 0x008fea000383ffff */
[----:B------:R-:W-:Y:S05]  /*18340*/  BRA `(.L_x_2434) ;  /* 0xffffff00008c7947 */ /* 0x000fea000383ffff */
.L_x_2443:
[----:B-1----:R-:W-:-:S04]  /*18350*/  IMAD.U32 R4, RZ, RZ, UR4 ;  /* 0x00000004ff047e24 */ /* 0x002fc8000f8e00ff */
[----:B------:R1:W2:Y:S03]  /*18360*/  SYNCS.PHASECHK.TRANS64.TRYWAIT P1, [R4+URZ+0x38830], R3 ;  /* 0x03883003040075a7 */ /* 0x0002a6000802017f */
[----:B--2---:R-:W-:Y:S05]  /*18370*/  @!P1 NANOSLEEP.SYNCS 0x989680 ;  /* 0x009896800000995d */ /* 0x004fea0003900000 */
[----:B------:R-:W2:Y:S02]  /*18380*/  @!P1 SYNCS.PHASECHK.TRANS64 P1, [R4+URZ+0x38830], R3 ;  /* 0x03883003040095a7 */ /* 0x000ea4000802007f */
[----:B--2---:R-:W-:Y:S05]  /*18390*/  @!P1 BRA `(.L_x_2443) ;  /* 0xfffffffc00ec9947 */ /* 0x004fea000383ffff */
[----:B------:R-:W-:Y:S05]  /*183a0*/  BRA `(.L_x_2442) ;  /* 0xffffff1c00d07947 */ /* 0x000fea000383ffff */
.L_x_2447:
[----:B---3--:R-:W-:-:S04]  /*183b0*/  IMAD.U32 R2, RZ, RZ, UR4 ;  /* 0x00000004ff027e24 */ /* 0x008fc8000f8e00ff */
[----:B------:R3:W4:Y:S03]  /*183c0*/  SYNCS.PHASECHK.TRANS64.TRYWAIT P1, [R2+URZ+0x38850], R0 ;  /* 0x03885000020075a7 */ /* 0x000726000802017f */
[----:B----4-:R-:W-:Y:S05]  /*183d0*/  @!P1 NANOSLEEP.SYNCS 0x989680 ;  /* 0x009896800000995d */ /* 0x010fea0003900000 */
[----:B------:R-:W4:Y:S02]  /*183e0*/  @!P1 SYNCS.PHASECHK.TRANS64 P1, [R2+URZ+0x38850], R0 ;  /* 0x03885000020095a7 */ /* 0x000f24000802007f */
[----:B----4-:R-:W-:Y:S05]  /*183f0*/  @!P1 BRA `(.L_x_2447) ;  /* 0xfffffffc00ec9947 */ /* 0x010fea000383ffff */
[----:B------:R-:W-:Y:S05]  /*18400*/  BRA `(.L_x_2446) ;  /* 0xffffff4800207947 */ /* 0x000fea000383ffff */
.L_x_2454:
[----:B-1----:R-:W-:-:S04]  /*18410*/  IMAD.U32 R7, RZ, RZ, UR8 ;  /* 0x00000008ff077e24 */ /* 0x002fc8000f8e00ff */
[----:B------:R1:W2:Y:S03]  /*18420*/  SYNCS.PHASECHK.TRANS64.TRYWAIT P1, [R7+URZ+0x38850], R0 ;  /* 0x03885000070075a7 */ /* 0x0002a6000802017f */
[----:B--2---:R-:W-:Y:S05]  /*18430*/  @!P1 NANOSLEEP.SYNCS 0x989680 ;  /* 0x009896800000995d */ /* 0x004fea0003900000 */
[----:B------:R-:W2:Y:S02]  /*18440*/  @!P1 SYNCS.PHASECHK.TRANS64 P1, [R7+URZ+0x38850], R0 ;  /* 0x03885000070095a7 */ /* 0x000ea4000802007f */
[----:B--2---:R-:W-:Y:S05]  /*18450*/  @!P1 BRA `(.L_x_2454) ;  /* 0xfffffffc00ec9947 */ /* 0x004fea000383ffff */
[----:B------:R-:W-:Y:S05]  /*18460*/  BRA `(.L_x_2453) ;  /* 0xffffff6400787947 */ /* 0x000fea000383ffff */
.L_x_2497:
        /* <DEDUP_REMOVED lines=8> */
[----:B-----5:R-:W-:Y:S05]  /*184f0*/  WARPSYNC.COLLECTIVE R15, `(.L_x_2566) ;  /* 0x000000000f087348 */ /* 0x020fea0003c00000 */
[----:B------:R0:W1:Y:S02]  /*18500*/  SHFL.IDX P6, R14, R13, R12, R11 ;  /* 0x0000000c0d0e7389 */ /* 0x00006400000c000b */
[----:B01---5:R-:W-:Y:S01]  /*18510*/  ENDCOLLECTIVE ;  /* 0x000000000000791b */ /* 0x023fe20003800000 */
.L_x_2566:
[----:B------:R-:W-:Y:S05]  /*18520*/  BSYNC B0 ;  /* 0x0000000000007941 */ /* 0x000fea0003800000 */
.L_x_2565:
[----:B------:R-:W-:Y:S05]  /*18530*/  BRA `(.L_x_2567) ;  /* 0xffffffb800b07947 */ /* 0x000fea000383ffff */
.L_x_2500:
[----:B0-----:R0:W1:Y:S02]  /*18540*/  SYNCS.PHASECHK.TRANS64.TRYWAIT P0, [R5+URZ+0x38840], R2 ;  /* 0x03884002050075a7 */ /* 0x001064000800017f */
[----:B-1----:R-:W-:Y:S05]  /*18550*/  @!P0 NANOSLEEP.SYNCS 0x989680 ;  /* 0x009896800000895d */ /* 0x002fea0003900000 */
[----:B------:R-:W1:Y:S02]  /*18560*/  @!P0 SYNCS.PHASECHK.TRANS64 P0, [R5+URZ+0x38840], R2 ;  /* 0x03884002050085a7 */ /* 0x000e64000800007f */
[----:B-1----:R-:W-:Y:S05]  /*18570*/  @!P0 BRA `(.L_x_2500) ;  /* 0xfffffffc00f08947 */ /* 0x002fea000383ffff */
[----:B------:R-:W-:Y:S05]  /*18580*/  BRA `(.L_x_2568) ;  /* 0xffffffbc00b47947 */ /* 0x000fea000383ffff */
.L_x_2501:
        /* <DEDUP_REMOVED lines=8> */
.L_x_2570:
[----:B------:R-:W-:Y:S05]  /*18610*/  BSYNC B0 ;  /* 0x0000000000007941 */ /* 0x000fea0003800000 */
.L_x_2569:
[----:B------:R-:W-:Y:S01]  /*18620*/  IMAD.MOV.U32 R13, RZ, RZ, R0 ;  /* 0x000000ffff0d7224 */ /* 0x000fe200078e0000 */
[----:B------:R-:W-:Y:S01]  /*18630*/  MOV R2, R14 ;  /* 0x0000000e00027202 */ /* 0x000fe20000000f00 */
[----:B------:R-:W-:Y:S01]  /*18640*/  IMAD.MOV.U32 R12, RZ, RZ, RZ ;  /* 0x000000ffff0c7224 */ /* 0x000fe200078e00ff */
[C---:B------:R-:W-:Y:S01]  /*18650*/  LOP3.LUT P5, RZ, R23.reuse, 0x10, RZ, 0xc0, !PT ;  /* 0x0000001017ff7812 */ /* 0x040fe200078ac0ff */
[----:B------:R-:W-:Y:S01]  /*18660*/  IMAD.MOV.U32 R11, RZ, RZ, 0x181f ;  /* 0x0000181fff0b7424 */ /* 0x000fe200078e00ff */
[C---:B------:R-:W-:Y:S01]  /*18670*/  LOP3.LUT P4, RZ, R23.reuse, 0x8, RZ, 0xc0, !PT ;  /* 0x0000000817ff7812 */ /* 0x040fe2000788c0ff */
[----:B------:R-:W-:Y:S01]  /*18680*/  IMAD.MOV.U32 R15, RZ, RZ, -0x1 ;  /* 0xffffffffff0f7424 */ /* 0x000fe200078e00ff */
[----:B------:R-:W-:Y:S01]  /*18690*/  LOP3.LUT P3, RZ, R23, 0x4, RZ, 0xc0, !PT ;  /* 0x0000000417ff7812 */ /* 0x000fe2000786c0ff */
[----:B------:R-:W-:Y:S01]  /*186a0*/  @P0 IMAD R9, R7, 0x2, R22 ;  /* 0x0000000207090824 */ /* 0x000fe200078e0216 */
[----:B------:R-:W-:-:S13]  /*186b0*/  LOP3.LUT P2, RZ, R23, 0x2, RZ, 0xc0, !PT ;  /* 0x0000000217ff7812 */ /* 0x000fda000784c0ff */
[----:B------:R-:W-:Y:S05]  /*186c0*/  WARPSYNC.COLLECTIVE R15, `(.L_x_2571) ;  /* 0x000000000f087348 */ /* 0x000fea0003c00000 */
[----:B------:R0:W1:Y:S02]  /*186d0*/  SHFL.IDX P6, R14, R13, R12, R11 ;  /* 0x0000000c0d0e7389 */ /* 0x00006400000c000b */
[----:B01----:R-:W-:Y:S01]  /*186e0*/  ENDCOLLECTIVE ;  /* 0x000000000000791b */ /* 0x003fe20003800000 */
.L_x_2571:
[----:B------:R-:W-:Y:S02]  /*186f0*/  IMAD.MOV.U32 R13, RZ, RZ, R6 ;  /* 0x000000ffff0d7224 */ /* 0x000fe400078e0006 */
[----:B------:R-:W-:Y:S02]  /*18700*/  IMAD.MOV.U32 R12, RZ, RZ, 0x1 ;  /* 0x00000001ff0c7424 */ /* 0x000fe400078e00ff */
[----:B------:R-:W-:-:S07]  /*18710*/  IMAD.MOV.U32 R3, RZ, RZ, R14 ;  /* 0x000000ffff037224 */ /* 0x000fce00078e000e */
[----:B------:R-:W-:Y:S05]  /*18720*/  WARPSYNC.COLLECTIVE R15, `(.L_x_2572) ;  /* 0x000000000f087348 */ /* 0x000fea0003c00000 */
[----:B------:R0:W1:Y:S02]  /*18730*/  SHFL.IDX P6, R14, R13, R12, R11 ;  /* 0x0000000c0d0e7389 */ /* 0x00006400000c000b */
[----:B01----:R-:W-:Y:S01]  /*18740*/  ENDCOLLECTIVE ;  /* 0x000000000000791b */ /* 0x003fe20003800000 */
.L_x_2572:
[----:B------:R-:W-:-:S04]  /*18750*/  @P0 LEA R3, P1, R33, R3, 0x1 ;  /* 0x0000000321030211 */ /* 0x000fc800078208ff */
[----:B------:R-:W-:-:S04]  /*18760*/  @P0 IADD3.X R2, RZ, R2, RZ, P1, !PT ;  /* 0x00000002ff020210 */ /* 0x000fc80000ffe4ff */
[----:B------:R-:W-:Y:S01]  /*18770*/  @P0 LOP3.LUT R3, R3, R2, RZ, 0x3c, !PT ;  /* 0x0000000203030212 */ /* 0x000fe200078e3cff */
[----:B------:R-:W-:-:S03]  /*18780*/  IMAD.MOV.U32 R13, RZ, RZ, R0 ;  /* 0x000000ffff0d7224 */ /* 0x000fc600078e0000 */
[----:B------:R-:W-:-:S04]  /*18790*/  @P0 LOP3.LUT R2, R3, R2, RZ, 0x3c, !PT ;  /* 0x0000000203020212 */ /* 0x000fc800078e3cff */
[----:B------:R-:W-:Y:S01]  /*187a0*/  @P0 LOP3.LUT R3, R3, R2, RZ, 0x3c, !PT ;  /* 0x0000000203030212 */ /* 0x000fe200078e3cff */
[----:B------:R-:W-:-:S04]  /*187b0*/  IMAD.MOV.U32 R8, RZ, RZ, R14 ;  /* 0x000000ffff087224 */ /* 0x000fc800078e000e */
[----:B------:R-:W-:Y:S01]  /*187c0*/  @!PT LDS RZ, [RZ] ;  /* 0x00000000fffff984 */ /* 0x000fe20000000800 */
[----:B------:R-:W-:Y:S01]  /*187d0*/  @!PT LDS RZ, [RZ] ;  /* 0x00000000fffff984 */ /* 0x000fe20000000800 */
[----:B------:R-:W-:Y:S01]  /*187e0*/  @!PT LDS RZ, [RZ] ;  /* 0x00000000fffff984 */ /* 0x000fe20000000800 */
[----:B------:R0:W-:Y:S03]  /*187f0*/  @P0 LDGSTS.E.BYPASS.LTC128B.128 [R9+0x24400], desc[UR38][R2.64], !P5 ;  /* 0x2440000002090fae */ /* 0x0001e6000e901d66 */
[----:B0-----:R-:W-:Y:S05]  /*18800*/  WARPSYNC.COLLECTIVE R15, `(.L_x_2573) ;  /* 0x000000000f087348 */ /* 0x001fea0003c00000 */
[----:B------:R1:W2:Y:S02]  /*18810*/  SHFL.IDX P6, R14, R13, R12, R11 ;  /* 0x0000000c0d0e7389 */ /* 0x0002a400000c000b */
[----:B012---:R-:W-:Y:S01]  /*18820*/  ENDCOLLECTIVE ;  /* 0x000000000000791b */ /* 0x007fe20003800000 */
.L_x_2573:
[----:B------:R-:W-:Y:S01]  /*18830*/  @!PT LDS RZ, [RZ] ;  /* 0x00000000fffff984 */ /* 0x000fe20000000800 */
[----:B------:R-:W-:Y:S01]  /*18840*/  @!PT LDS RZ, [RZ] ;  /* 0x00000000fffff984 */ /* 0x000fe20000000800 */
[----:B------:R-:W-:Y:S01]  /*18850*/  @!PT LDS RZ, [RZ] ;  /* 0x00000000fffff984 */ /* 0x000fe20000000800 */
[----:B------:R-:W-:Y:S04]  /*18860*/  @P0 LDGSTS.E.BYPASS.LTC128B.128 [R9+0x26c00], desc[UR38][R2.64+0x80], !P4 ;  /* 0x26c0008002090fae */ /* 0x000fe8000e101d66 */
[----:B------:R-:W-:Y:S04]  /*18870*/  @P0 LDGSTS.E.BYPASS.LTC128B.128 [R9+0x29400], desc[UR38][R2.64+0x100], !P3 ;  /* 0x2940010002090fae */ /* 0x000fe8000d901d66 */
[----:B------:R0:W-:Y:S01]  /*18880*/  @P0 LDGSTS.E.BYPASS.LTC128B.128 [R9+0x2bc00], desc[UR38][R2.64+0x180], !P2 ;  /* 0x2bc0018002090fae */ /* 0x0001e2000d101d66 */
[----:B------:R-:W-:Y:S01]  /*18890*/  ISETP.GE.AND P0, PT, R4, 0x11, PT ;  /* 0x000000110400780c */ /* 0x000fe20003f06270 */
[----:B------:R-:W-:-:S02]  /*188a0*/  IMAD.MOV.U32 R13, RZ, RZ, R6 ;  /* 0x000000ffff0d7224 */ /* 0x000fc400078e0006 */
[----:B------:R-:W-:Y:S01]  /*188b0*/  IMAD.MOV.U32 R12, RZ, RZ, 0x2 ;  /* 0x00000002ff0c7424 */ /* 0x000fe200078e00ff */
[----:B0-----:R-:W-:-:S09]  /*188c0*/  MOV R2, R14 ;  /* 0x0000000e00027202 */ /* 0x001fd20000000f00 */
[----:B------:R-:W-:Y:S05]  /*188d0*/  WARPSYNC.COLLECTIVE R15, `(.L_x_2574) ;  /* 0x000000000f087348 */ /* 0x000fea0003c00000 */
[----:B------:R0:W1:Y:S02]  /*188e0*/  SHFL.IDX P6, R14, R13, R12, R11 ;  /* 0x0000000c0d0e7389 */ /* 0x00006400000c000b */
[----:B01----:R-:W-:Y:S01]  /*188f0*/  ENDCOLLECTIVE ;  /* 0x000000000000791b */ /* 0x003fe20003800000 */
.L_x_2574:
[----:B------:R-:W-:Y:S01]  /*18900*/  @P0 IMAD R21, R7, 0x2, R22 ;  /* 0x0000000207150824 */ /* 0x000fe200078e0216 */
[----:B------:R-:W-:-:S05]  /*18910*/  @P0 LEA R2, P1, R33, R2, 0x1 ;  /* 0x0000000221020211 */ /* 0x000fca00078208ff */
[----:B------:R-:W-:-:S05]  /*18920*/  @P0 IMAD.X R3, RZ, RZ, R8, P1 ;  /* 0x000000ffff030224 */ /* 0x000fca00008e0608 */
[----:B------:R-:W-:Y:S01]  /*18930*/  @!PT LDS RZ, [RZ] ;  /* 0x00000000fffff984 */ /* 0x000fe20000000800 */
[----:B------:R-:W-:Y:S01]  /*18940*/  @!PT LDS RZ, [RZ] ;  /* 0x00000000fffff984 */ /* 0x000fe20000000800 */
[----:B------:R-:W-:Y:S01]  /*18950*/  @!PT LDS RZ, [RZ] ;  /* 0x00000000fffff984 */ /* 0x000fe20000000800 */
[----:B------:R0:W-:Y:S01]  /*18960*/  @P0 LDGSTS.E.BYPASS.LTC128B.128 [R21+0x24c00], desc[UR38][R2.64], !P5 ;  /* 0x24c0000002150fae */ /* 0x0001e2000e901d66 */
[----:B------:R-:W-:-:S03]  /*18970*/  MOV R13, R0 ;  /* 0x00000000000d7202 */ /* 0x000fc60000000f00 */
        /* <DEDUP_REMOVED lines=8> */
.L_x_2575:
[----:B------:R-:W-:Y:S02]  /*18a00*/  @P0 IMAD R9, R7, 0x2, R22 ;  /* 0x0000000207090824 */ /* 0x000fe400078e0216 */
[----:B------:R-:W-:Y:S02]  /*18a10*/  IMAD.MOV.U32 R13, RZ, RZ, R6 ;  /* 0x000000ffff0d7224 */ /* 0x000fe400078e0006 */
[----:B------:R-:W-:Y:S02]  /*18a20*/  IMAD.MOV.U32 R12, RZ, RZ, 0x3 ;  /* 0x00000003ff0c7424 */ /* 0x000fe400078e00ff */
[----:B------:R-:W-:-:S07]  /*18a30*/  IMAD.MOV.U32 R2, RZ, RZ, R14 ;  /* 0x000000ffff027224 */ /* 0x000fce00078e000e */
[----:B------:R-:W-:Y:S05]  /*18a40*/  WARPSYNC.COLLECTIVE R15, `(.L_x_2576) ;  /* 0x000000000f087348 */ /* 0x000fea0003c00000 */
[----:B------:R0:W1:Y:S02]  /*18a50*/  SHFL.IDX P6, R14, R13, R12, R11 ;  /* 0x0000000c0d0e7389 */ /* 0x00006400000c000b */
[----:B01----:R-:W-:Y:S01]  /*18a60*/  ENDCOLLECTIVE ;  /* 0x000000000000791b */ /* 0x003fe20003800000 */
.L_x_2576:
        /* <DEDUP_REMOVED lines=15> */
.L_x_2577:
[----:B------:R-:W-:Y:S02]  /*18b60*/  @P0 IMAD R21, R7, 0x2, R22 ;  /* 0x0000000207150824 */ /* 0x000fe400078e0216 */
[----:B------:R-:W-:Y:S01]  /*18b70*/  IMAD.MOV.U32 R13, RZ, RZ, R6 ;  /* 0x000000ffff0d7224 */ /* 0x000fe200078e0006 */
[----:B------:R-:W-:Y:S01]  /*18b80*/  MOV R12, 0x4 ;  /* 0x00000004000c7802 */ /* 0x000fe20000000f00 */
[----:B------:R-:W-:-:S07]  /*18b90*/  IMAD.MOV.U32 R2, RZ, RZ, R14 ;  /* 0x000000ffff027224 */ /* 0x000fce00078e000e */
[----:B------:R-:W-:Y:S05]  /*18ba0*/  WARPSYNC.COLLECTIVE R15, `(.L_x_2578) ;  /* 0x000000000f087348 */ /* 0x000fea0003c00000 */
[----:B------:R0:W1:Y:S02]  /*18bb0*/  SHFL.IDX P6, R14, R13, R12, R11 ;  /* 0x0000000c0d0e7389 */ /* 0x00006400000c000b */
[----:B01----:R-:W-:Y:S01]  /*18bc0*/  ENDCOLLECTIVE ;  /* 0x000000000000791b */ /* 0x003fe20003800000 */
.L_x_2578:
        /* <DEDUP_REMOVED lines=14> */
.L_x_2579:
[----:B------:R-:W-:Y:S01]  /*18cb0*/  IMAD.MOV.U32 R0, RZ, RZ, R14 ;  /* 0x000000ffff007224 */ /* 0x000fe200078e000e */
[----:B------:R-:W-:Y:S06]  /*18cc0*/  BRA `(.L_x_2580) ;  /* 0xffffffbc00187947 */ /* 0x000fec000383ffff */
.L_x_2508:
[----:B------:R-:W-:Y:S01]  /*18cd0*/  IMAD.MOV.U32 R13, RZ, RZ, R0 ;  /* 0x000000ffff0d7224 */ /* 0x000fe200078e0000 */
[----:B------:R-:W-:Y:S01]  /*18ce0*/  MOV R11, 0x181f ;  /* 0x0000181f000b7802 */ /* 0x000fe20000000f00 */
[----:B------:R-:W-:Y:S02]  /*18cf0*/  IMAD.MOV.U32 R12, RZ, RZ, RZ ;  /* 0x000000ffff0c7224 */ /* 0x000fe400078e00ff */
[----:B------:R-:W-:Y:S02]  /*18d00*/  IMAD.MOV.U32 R15, RZ, RZ, -0x1 ;  /* 0xffffffffff0f7424 */ /* 0x000fe400078e00ff */
[----:B-----5:R-:W-:Y:S02]  /*18d10*/  IMAD R5, R9, R5, RZ ;  /* 0x0000000509057224 */ /* 0x020fe400078e02ff */
[----:B------:R-:W-:-:S07]  /*18d20*/  IMAD R17, R17, 0x80, R8 ;  /* 0x0000008011117824 */ /* 0x000fce00078e0208 */
[----:B------:R-:W-:Y:S05]  /*18d30*/  WARPSYNC.COLLECTIVE R15, `(.L_x_2581) ;  /* 0x000000000f087348 */ /* 0x000fea0003c00000 */
[----:B------:R0:W1:Y:S02]  /*18d40*/  SHFL.IDX P6, R14, R13, R12, R11 ;  /* 0x0000000c0d0e7389 */ /* 0x00006400000c000b */
[----:B01----:R-:W-:Y:S01]  /*18d50*/  ENDCOLLECTIVE ;  /* 0x000000000000791b */ /* 0x003fe20003800000 */
.L_x_2581:
[C---:B------:R-:W-:Y:S01]  /*18d60*/  VIADD R6, R17.reuse, 0x10 ;  /* 0x0000001011067836 */ /* 0x040fe20000000000 */
[----:B------:R-:W-:Y:S01]  /*18d70*/  ISETP.GE.AND P0, PT, R17, R5, PT ;  /* 0x000000051100720c */ /* 0x000fe20003f06270 */
[----:B------:R-:W-:Y:S02]  /*18d80*/  IMAD.MOV.U32 R13, RZ, RZ, R4 ;  /* 0x000000ffff0d7224 */ /* 0x000fe400078e0004 */
[----:B------:R-:W-:-:S10]  /*18d90*/  IMAD.MOV.U32 R2, RZ, RZ, R14 ;  /* 0x000000ffff027224 */ /* 0x000fd400078e000e */
[----:B------:R-:W-:Y:S05]  /*18da0*/  WARPSYNC.COLLECTIVE R15, `(.L_x_2582) ;  /* 0x000000000f087348 */ /* 0x000fea0003c00000 */
[----:B------:R0:W1:Y:S02]  /*18db0*/  SHFL.IDX P6, R14, R13, R12, R11 ;  /* 0x0000000c0d0e7389 */ /* 0x00006400000c000b */
[----:B01----:R-:W-:Y:S01]  /*18dc0*/  ENDCOLLECTIVE ;  /* 0x000000000000791b */ /* 0x003fe20003800000 */
.L_x_2582:
        /* <DEDUP_REMOVED lines=8> */
.L_x_2583:
        /* <DEDUP_REMOVED lines=9> */
[----:B------:R-:W-:Y:S02]  /*18ee0*/  VIADD R6, R17, 0x20 ;  /* 0x0000002011067836 */ /* 0x000fe40000000000 */
[----:B0-----:R-:W-:-:S10]  /*18ef0*/  IMAD.MOV.U32 R2, RZ, RZ, R14 ;  /* 0x000000ffff027224 */ /* 0x001fd400078e000e */
[----:B------:R-:W-:Y:S05]  /*18f00*/  WARPSYNC.COLLECTIVE R15, `(.L_x_2584) ;  /* 0x000000000f087348 */ /* 0x000fea0003c00000 */
[----:B------:R0:W1:Y:S02]  /*18f10*/  SHFL.IDX P6, R14, R13, R12, R11 ;  /* 0x0000000c0d0e7389 */ /* 0x00006400000c000b */
[----:B01----:R-:W-:Y:S01]  /*18f20*/  ENDCOLLECTIVE ;  /* 0x000000000000791b */ /* 0x003fe20003800000 */
.L_x_2584:
        /* <DEDUP_REMOVED lines=8> */
.L_x_2585:
[----:B------:R-:W-:-:S05]  /*18fb0*/  @!P0 IMAD.MOV.U32 R3, RZ, RZ, R7 ;  /* 0x000000ffff038224 */ /* 0x000fca00078e0007 */
        /* <DEDUP_REMOVED lines=9> */
[----:B------:R-:W-:Y:S01]  /*19050*/  VIADD R6, R17, 0x30 ;  /* 0x0000003011067836 */ /* 0x000fe20000000000 */
[----:B0-----:R-:W-:-:S11]  /*19060*/  MOV R2, R14 ;  /* 0x0000000e00027202 */ /* 0x001fd60000000f00 */
[----:B------:R-:W-:Y:S05]  /*19070*/  WARPSYNC.COLLECTIVE R15, `(.L_x_2586) ;  /* 0x000000000f087348 */ /* 0x000fea0003c00000 */
[----:B------:R0:W1:Y:S02]  /*19080*/  SHFL.IDX P6, R14, R13, R12, R11 ;  /* 0x0000000c0d0e7389 */ /* 0x00006400000c000b */
[----:B01----:R-:W-:Y:S01]  /*19090*/  ENDCOLLECTIVE ;  /* 0x000000000000791b */ /* 0x003fe20003800000 */
.L_x_2586:
        /* <DEDUP_REMOVED lines=8> */
.L_x_2587:
        /* <DEDUP_REMOVED lines=10> */
[----:B------:R-:W-:Y:S02]  /*191c0*/  VIADD R6, R17, 0x40 ;  /* 0x0000004011067836 */ /* 0x000fe40000000000 */
[----:B0-----:R-:W-:-:S10]  /*191d0*/  IMAD.MOV.U32 R2, RZ, RZ, R14 ;  /* 0x000000ffff027224 */ /* 0x001fd400078e000e */
[----:B------:R-:W-:Y:S05]  /*191e0*/  WARPSYNC.COLLECTIVE R15, `(.L_x_2588) ;  /* 0x000000000f087348 */ /* 0x000fea0003c00000 */
[----:B------:R0:W1:Y:S02]  /*191f0*/  SHFL.IDX P6, R14, R13, R12, R11 ;  /* 0x0000000c0d0e7389 */ /* 0x00006400000c000b */
[----:B01----:R-:W-:Y:S01]  /*19200*/  ENDCOLLECTIVE ;  /* 0x000000000000791b */ /* 0x003fe20003800000 */
.L_x_2588:
        /* <DEDUP_REMOVED lines=8> */
.L_x_2589:
[----:B------:R-:W-:-:S05]  /*19290*/  @!P0 MOV R3, R7 ;  /* 0x0000000700038202 */ /* 0x000fca0000000f00 */
        /* <DEDUP_REMOVED lines=14> */
.L_x_2590:
        /* <DEDUP_REMOVED lines=8> */
.L_x_2591:
        /* <DEDUP_REMOVED lines=15> */
.L_x_2592:
        /* <DEDUP_REMOVED lines=8> */
.L_x_2593:
        /* <DEDUP_REMOVED lines=14> */
.L_x_2594:
        /* <DEDUP_REMOVED lines=8> */
.L_x_2595:
[----:B------:R-:W-:-:S05]  /*196d0*/  @!P0 MOV R3, R7 ;  /* 0x0000000700038202 */ /* 0x000fca0000000f00 */
        /* <DEDUP_REMOVED lines=12> */
.L_x_2596:
[----:B------:R-:W-:Y:S05]  /*197a0*/  BRA `(.L_x_2597) ;  /* 0xffffffbc00ac7947 */ /* 0x000fea000383ffff */
.L_x_2513:
[----:B0-----:R0:W2:Y:S02]  /*197b0*/  SYNCS.PHASECHK.TRANS64.TRYWAIT P0, [R22+URZ+0x38820], R3 ;  /* 0x03882003160075a7 */ /* 0x0010a4000800017f */
[----:B--2---:R-:W-:Y:S05]  /*197c0*/  @!P0 NANOSLEEP.SYNCS 0x989680 ;  /* 0x009896800000895d */ /* 0x004fea0003900000 */
[----:B------:R-:W2:Y:S02]  /*197d0*/  @!P0 SYNCS.PHASECHK.TRANS64 P0, [R22+URZ+0x38820], R3 ;  /* 0x03882003160085a7 */ /* 0x000ea4000800007f */
[----:B--2---:R-:W-:Y:S05]  /*197e0*/  @!P0 BRA `(.L_x_2513) ;  /* 0xfffffffc00f08947 */ /* 0x004fea000383ffff */
[----:B------:R-:W-:Y:S05]  /*197f0*/  BRA `(.L_x_2598) ;  /* 0xffffffc000207947 */ /* 0x000fea000383ffff */
.L_x_2518:
[----:B0-----:R0:W1:Y:S02]  /*19800*/  SYNCS.PHASECHK.TRANS64.TRYWAIT P0, [R6+URZ+0x38840], R3 ;  /* 0x03884003060075a7 */ /* 0x001064000800017f */
[----:B-1----:R-:W-:Y:S05]  /*19810*/  @!P0 NANOSLEEP.SYNCS 0x989680 ;  /* 0x009896800000895d */ /* 0x002fea0003900000 */
[----:B------:R-:W1:Y:S02]  /*19820*/  @!P0 SYNCS.PHASECHK.TRANS64 P0, [R6+URZ+0x38840], R3 ;  /* 0x03884003060085a7 */ /* 0x000e64000800007f */
[----:B-1----:R-:W-:Y:S05]  /*19830*/  @!P0 BRA `(.L_x_2518) ;  /* 0xfffffffc00f08947 */ /* 0x002fea000383ffff */
[----:B------:R-:W-:Y:S05]  /*19840*/  BRA `(.L_x_2599) ;  /* 0xffffffc400087947 */ /* 0x000fea000383ffff */
.L_x_2519:
        /* <DEDUP_REMOVED lines=8> */
.L_x_2601:
[----:B------:R-:W-:Y:S05]  /*198d0*/  BSYNC B1 ;  /* 0x0000000000017941 */ /* 0x000fea0003800000 */
.L_x_2600:
[----:B------:R-:W-:Y:S01]  /*198e0*/  IMAD.MOV.U32 R13, RZ, RZ, R8 ;  /* 0x000000ffff0d7224 */ /* 0x000fe200078e0008 */
[----:B------:R-:W-:Y:S01]  /*198f0*/  MOV R11, 0x181f ;  /* 0x0000181f000b7802 */ /* 0x000fe20000000f00 */
[----:B------:R-:W-:Y:S01]  /*19900*/  IMAD.MOV.U32 R12, RZ, RZ, RZ ;  /* 0x000000ffff0c7224 */ /* 0x000fe200078e00ff */
        /* <DEDUP_REMOVED lines=8> */
.L_x_2602:
        /* <DEDUP_REMOVED lines=14> */
.L_x_2603:
        /* <DEDUP_REMOVED lines=14> */
.L_x_2604:
[----:B------:R-:W-:Y:S01]  /*19b50*/  MOV R13, R10 ;  /* 0x0000000a000d7202 */ /* 0x000fe20000000f00 */
[----:B------:R-:W-:Y:S02]  /*19b60*/  IMAD.MOV.U32 R12, RZ, RZ, 0x2 ;  /* 0x00000002ff0c7424 */ /* 0x000fe400078e00ff */
[----:B------:R-:W-:-:S07]  /*19b70*/  IMAD.MOV.U32 R2, RZ, RZ, R14 ;  /* 0x000000ffff027224 */ /* 0x000fce00078e000e */
[----:B------:R-:W-:Y:S05]  /*19b80*/  WARPSYNC.COLLECTIVE R15, `(.L_x_2605) ;  /* 0x000000000f087348 */ /* 0x000fea0003c00000 */
[----:B------:R0:W1:Y:S02]  /*19b90*/  SHFL.IDX P6, R14, R13, R12, R11 ;  /* 0x0000000c0d0e7389 */ /* 0x00006400000c000b */
[----:B01----:R-:W-:Y:S01]  /*19ba0*/  ENDCOLLECTIVE ;  /* 0x000000000000791b */ /* 0x003fe20003800000 */
.L_x_2605:
        /* <DEDUP_REMOVED lines=14> */
.L_x_2606:
[----:B------:R-:W-:Y:S01]  /*19c90*/  MOV R13, R10 ;  /* 0x0000000a000d7202 */ /* 0x000fe20000000f00 */
[----:B------:R-:W-:Y:S02]  /*19ca0*/  IMAD.MOV.U32 R12, RZ, RZ, 0x3 ;  /* 0x00000003ff0c7424 */ /* 0x000fe400078e00ff */
[----:B------:R-:W-:-:S07]  /*19cb0*/  IMAD.MOV.U32 R2, RZ, RZ, R14 ;  /* 0x000000ffff027224 */ /* 0x000fce00078e000e */
[----:B------:R-:W-:Y:S05]  /*19cc0*/  WARPSYNC.COLLECTIVE R15, `(.L_x_2607) ;  /* 0x000000000f087348 */ /* 0x000fea0003c00000 */
[----:B------:R0:W1:Y:S02]  /*19cd0*/  SHFL.IDX P6, R14, R13, R12, R11 ;  /* 0x0000000c0d0e7389 */ /* 0x00006400000c000b */
[----:B01----:R-:W-:Y:S01]  /*19ce0*/  ENDCOLLECTIVE ;  /* 0x000000000000791b */ /* 0x003fe20003800000 */
.L_x_2607:
        /* <DEDUP_REMOVED lines=14> */
.L_x_2608:
[----:B------:R-:W-:Y:S01]  /*19dd0*/  MOV R13, R10 ;  /* 0x0000000a000d7202 */ /* 0x000fe20000000f00 */
[----:B------:R-:W-:Y:S02]  /*19de0*/  IMAD.MOV.U32 R12, RZ, RZ, 0x4 ;  /* 0x00000004ff0c7424 */ /* 0x000fe400078e00ff */
[----:B------:R-:W-:-:S07]  /*19df0*/  IMAD.MOV.U32 R2, RZ, RZ, R14 ;  /* 0x000000ffff027224 */ /* 0x000fce00078e000e */
[----:B------:R-:W-:Y:S05]  /*19e00*/  WARPSYNC.COLLECTIVE R15, `(.L_x_2609) ;  /* 0x000000000f087348 */ /* 0x000fea0003c00000 */
[----:B------:R0:W1:Y:S02]  /*19e10*/  SHFL.IDX P6, R14, R13, R12, R11 ;  /* 0x0000000c0d0e7389 */ /* 0x00006400000c000b */
[----:B01----:R-:W-:Y:S01]  /*19e20*/  ENDCOLLECTIVE ;  /* 0x000000000000791b */ /* 0x003fe20003800000 */
.L_x_2609:
        /* <DEDUP_REMOVED lines=17> */
.L_x_2610:
[----:B------:R-:W-:Y:S01]  /*19f40*/  IMAD.MOV.U32 R2, RZ, RZ, R14 ;  /* 0x000000ffff027224 */ /* 0x000fe200078e000e */
[----:B------:R-:W-:Y:S06]  /*19f50*/  BRA `(.L_x_2611) ;  /* 0xffffffc0005c7947 */ /* 0x000fec000383ffff */
.L_x_2524:
[----:B-1----:R1:W2:Y:S02]  /*19f60*/  SYNCS.PHASECHK.TRANS64.TRYWAIT P0, [R6+URZ+0x38860], R2 ;  /* 0x03886002060075a7 */ /* 0x0022a4000800017f */
[----:B--2---:R-:W-:Y:S05]  /*19f70*/  @!P0 NANOSLEEP.SYNCS 0x989680 ;  /* 0x009896800000895d */ /* 0x004fea0003900000 */
[----:B------:R-:W2:Y:S02]  /*19f80*/  @!P0 SYNCS.PHASECHK.TRANS64 P0, [R6+URZ+0x38860], R2 ;  /* 0x03886002060085a7 */ /* 0x000ea4000800007f */
[----:B--2---:R-:W-:Y:S05]  /*19f90*/  @!P0 BRA `(.L_x_2524) ;  /* 0xfffffffc00f08947 */ /* 0x004fea000383ffff */
[----:B------:R-:W-:Y:S05]  /*19fa0*/  BRA `(.L_x_2612) ;  /* 0xffffffc000d47947 */ /* 0x000fea000383ffff */
.L_x_2525:
[----:B------:R-:W-:Y:S01]  /*19fb0*/  BSSY B1, `(.L_x_2613) ;  /* 0x0000008000017945 */ /* 0x000fe20003800000 */
[----:B------:R-:W-:Y:S01]  /*19fc0*/  IMAD.MOV.U32 R13, RZ, RZ, R25 ;  /* 0x000000ffff0d7224 */ /* 0x000fe200078e0019 */
[----:B------:R-:W-:Y:S01]  /*19fd0*/  MOV R12, RZ ;  /* 0x000000ff000c7202 */ /* 0x000fe20000000f00 */
[----:B------:R-:W-:Y:S02]  /*19fe0*/  IMAD.MOV.U32 R11, RZ, RZ, 0x181f ;  /* 0x0000181fff0b7424 */ /* 0x000fe400078e00ff */
[----:B------:R-:W-:-:S07]  /*19ff0*/  IMAD.MOV.U32 R15, RZ, RZ, -0x1 ;  /* 0xffffffffff0f7424 */ /* 0x000fce00078e00ff */
[----:B-1----:R-:W-:Y:S05]  /*1a000*/  WARPSYNC.COLLECTIVE R15, `(.L_x_2614) ;  /* 0x000000000f087348 */ /* 0x002fea0003c00000 */
[----:B------:R0:W2:Y:S02]  /*1a010*/  SHFL.IDX P6, R14, R13, R12, R11 ;  /* 0x0000000c0d0e7389 */ /* 0x0000a400000c000b */
[----:B012---:R-:W-:Y:S01]  /*1a020*/  ENDCOLLECTIVE ;  /* 0x000000000000791b */ /* 0x007fe20003800000 */
.L_x_2614:
[----:B------:R-:W-:Y:S05]  /*1a030*/  BSYNC B1 ;  /* 0x0000000000017941 */ /* 0x000fea0003800000 */
.L_x_2613:
        /* <DEDUP_REMOVED lines=9> */
.L_x_2615:
[----:B------:R-:W-:Y:S01]  /*1a0d0*/  IMAD.MOV.U32 R13, RZ, RZ, R25 ;  /* 0x000000ffff0d7224 */ /* 0x000fe200078e0019 */
[----:B------:R-:W-:Y:S01]  /*1a0e0*/  MOV R12, 0x1 ;  /* 0x00000001000c7802 */ /* 0x000fe20000000f00 */
[----:B------:R-:W-:-:S07]  /*1a0f0*/  IMAD.MOV.U32 R2, RZ, RZ, R14 ;  /* 0x000000ffff027224 */ /* 0x000fce00078e000e */
[----:B------:R-:W-:Y:S05]  /*1a100*/  WARPSYNC.COLLECTIVE R15, `(.L_x_2616) ;  /* 0x000000000f087348 */ /* 0x000fea0003c00000 */
[----:B------:R0:W1:Y:S02]  /*1a110*/  SHFL.IDX P6, R14, R13, R12, R11 ;  /* 0x0000000c0d0e7389 */ /* 0x00006400000c000b */
[----:B01----:R-:W-:Y:S01]  /*1a120*/  ENDCOLLECTIVE ;  /* 0x000000000000791b */ /* 0x003fe20003800000 */
.L_x_2616:
        /* <DEDUP_REMOVED lines=18> */
.L_x_2617:
[----:B------:R-:W-:Y:S01]  /*1a250*/  IMAD.MOV.U32 R13, RZ, RZ, R25 ;  /* 0x000000ffff0d7224 */ /* 0x000fe200078e0019 */
[----:B------:R-:W-:Y:S01]  /*1a260*/  MOV R12, 0x2 ;  /* 0x00000002000c7802 */ /* 0x000fe20000000f00 */
[----:B------:R-:W-:-:S07]  /*1a270*/  IMAD.MOV.U32 R2, RZ, RZ, R14 ;  /* 0x000000ffff027224 */ /* 0x000fce00078e000e */
[----:B------:R-:W-:Y:S05]  /*1a280*/  WARPSYNC.COLLECTIVE R15, `(.L_x_2618) ;  /* 0x000000000f087348 */ /* 0x000fea0003c00000 */
[----:B------:R0:W1:Y:S02]  /*1a290*/  SHFL.IDX P6, R14, R13, R12, R11 ;  /* 0x0000000c0d0e7389 */ /* 0x00006400000c000b */
[----:B01----:R-:W-:Y:S01]  /*1a2a0*/  ENDCOLLECTIVE ;  /* 0x000000000000791b */ /* 0x003fe20003800000 */
.L_x_2618:
        /* <DEDUP_REMOVED lines=18> */
.L_x_2619:
[----:B------:R-:W-:Y:S01]  /*1a3d0*/  IMAD.MOV.U32 R13, RZ, RZ, R25 ;  /* 0x000000ffff0d7224 */ /* 0x000fe200078e0019 */
[----:B------:R-:W-:Y:S01]  /*1a3e0*/  MOV R12, 0x3 ;  /* 0x00000003000c7802 */ /* 0x000fe20000000f00 */
[----:B------:R-:W-:-:S07]  /*1a3f0*/  IMAD.MOV.U32 R2, RZ, RZ, R14 ;  /* 0x000000ffff027224 */ /* 0x000fce00078e000e */
[----:B------:R-:W-:Y:S05]  /*1a400*/  WARPSYNC.COLLECTIVE R15, `(.L_x_2620) ;  /* 0x000000000f087348 */ /* 0x000fea0003c00000 */
[----:B------:R0:W1:Y:S02]  /*1a410*/  SHFL.IDX P6, R14, R13, R12, R11 ;  /* 0x0000000c0d0e7389 */ /* 0x00006400000c000b */
[----:B01----:R-:W-:Y:S01]  /*1a420*/  ENDCOLLECTIVE ;  /* 0x000000000000791b */ /* 0x003fe20003800000 */
.L_x_2620:
        /* <DEDUP_REMOVED lines=18> */
.L_x_2621:
[----:B------:R-:W-:Y:S01]  /*1a550*/  IMAD.MOV.U32 R13, RZ, RZ, R25 ;  /* 0x000000ffff0d7224 */ /* 0x000fe200078e0019 */
[----:B------:R-:W-:Y:S01]  /*1a560*/  MOV R12, 0x4 ;  /* 0x00000004000c7802 */ /* 0x000fe20000000f00 */
[----:B------:R-:W-:-:S07]  /*1a570*/  IMAD.MOV.U32 R2, RZ, RZ, R14 ;  /* 0x000000ffff027224 */ /* 0x000fce00078e000e */
[----:B------:R-:W-:Y:S05]  /*1a580*/  WARPSYNC.COLLECTIVE R15, `(.L_x_2622) ;  /* 0x000000000f087348 */ /* 0x000fea0003c00000 */
[----:B------:R0:W1:Y:S02]  /*1a590*/  SHFL.IDX P6, R14, R13, R12, R11 ;  /* 0x0000000c0d0e7389 */ /* 0x00006400000c000b */
[----:B01----:R-:W-:Y:S01]  /*1a5a0*/  ENDCOLLECTIVE ;  /* 0x000000000000791b */ /* 0x003fe20003800000 */
.L_x_2622:
        /* <DEDUP_REMOVED lines=13> */
.L_x_2623:
        /* <DEDUP_REMOVED lines=9> */
.L_x_2533:
[----:B0-----:R0:W2:Y:S02]  /*1a710*/  SYNCS.PHASECHK.TRANS64.TRYWAIT P0, [R4+URZ+0x38860], R3 ;  /* 0x03886003040075a7 */ /* 0x0010a4000800017f */
[----:B--2---:R-:W-:Y:S05]  /*1a720*/  @!P0 NANOSLEEP.SYNCS 0x989680 ;  /* 0x009896800000895d */ /* 0x004fea0003900000 */
[----:B------:R-:W2:Y:S02]  /*1a730*/  @!P0 SYNCS.PHASECHK.TRANS64 P0, [R4+URZ+0x38860], R3 ;  /* 0x03886003040085a7 */ /* 0x000ea4000800007f */
[----:B--2---:R-:W-:Y:S05]  /*1a740*/  @!P0 BRA `(.L_x_2533) ;  /* 0xfffffffc00f08947 */ /* 0x004fea000383ffff */
[----:B------:R-:W-:Y:S05]  /*1a750*/  BRA `(.L_x_2625) ;  /* 0xffffffc400187947 */ /* 0x000fea000383ffff */
.L_x_2534:
[----:B------:R-:W-:Y:S01]  /*1a760*/  BSSY B0, `(.L_x_2626) ;  /* 0x0000008000007945 */ /* 0x000fe20003800000 */
[----:B------:R-:W-:Y:S01]  /*1a770*/  IMAD.MOV.U32 R13, RZ, RZ, R25 ;  /* 0x000000ffff0d7224 */ /* 0x000fe200078e0019 */
[----:B------:R-:W-:Y:S01]  /*1a780*/  MOV R15, 0xffffffff ;  /* 0xffffffff000f7802 */ /* 0x000fe20000000f00 */
[----:B------:R-:W-:Y:S02]  /*1a790*/  IMAD.MOV.U32 R12, RZ, RZ, RZ ;  /* 0x000000ffff0c7224 */ /* 0x000fe400078e00ff */
[----:B------:R-:W-:-:S07]  /*1a7a0*/  IMAD.MOV.U32 R11, RZ, RZ, 0x181f ;  /* 0x0000181fff0b7424 */ /* 0x000fce00078e00ff */
[----:B01----:R-:W-:Y:S05]  /*1a7b0*/  WARPSYNC.COLLECTIVE R15, `(.L_x_2627) ;  /* 0x000000000f087348 */ /* 0x003fea0003c00000 */
[----:B-1----:R1:W2:Y:S02]  /*1a7c0*/  SHFL.IDX P6, R14, R13, R12, R11 ;  /* 0x0000000c0d0e7389 */ /* 0x0022a400000c000b */
[----:B012---:R-:W-:Y:S01]  /*1a7d0*/  ENDCOLLECTIVE ;  /* 0x000000000000791b */ /* 0x007fe20003800000 */
.L_x_2627:
[----:B------:R-:W-:Y:S05]  /*1a7e0*/  BSYNC B0 ;  /* 0x0000000000007941 */ /* 0x000fea0003800000 */
.L_x_2626:
[----:B------:R-:W-:Y:S01]  /*1a7f0*/  IMAD.MOV.U32 R13, RZ, RZ, R24 ;  /* 0x000000ffff0d7224 */ /* 0x000fe200078e0018 */
[C---:B------:R-:W-:Y:S01]  /*1a800*/  SHF.L.U32 R8, R33.reuse, 0x1, RZ ;  /* 0x0000000121087819 */ /* 0x040fe200000006ff */
[----:B------:R-:W-:Y:S01]  /*1a810*/  IMAD.MOV.U32 R12, RZ, RZ, RZ ;  /* 0x000000ffff0c7224 */ /* 0x000fe200078e00ff */
[----:B------:R-:W-:Y:S01]  /*1a820*/  LOP3.LUT R0, R33, 0x40, RZ, 0xfc, !PT ;  /* 0x0000004021007812 */ /* 0x000fe200078efcff */
[----:B------:R-:W-:Y:S02]  /*1a830*/  IMAD.MOV.U32 R11, RZ, RZ, 0x181f ;  /* 0x0000181fff0b7424 */ /* 0x000fe400078e00ff */
[----:B------:R-:W-:Y:S02]  /*1a840*/  IMAD.MOV.U32 R15, RZ, RZ, -0x1 ;  /* 0xffffffffff0f7424 */ /* 0x000fe400078e00ff */
[----:B------:R-:W-:-:S07]  /*1a850*/  IMAD.MOV.U32 R3, RZ, RZ, R14 ;  /* 0x000000ffff037224 */ /* 0x000fce00078e000e */
[----:B------:R-:W-:Y:S05]  /*1a860*/  WARPSYNC.COLLECTIVE R15, `(.L_x_2628) ;  /* 0x000000000f087348 */ /* 0x000fea0003c00000 */
[----:B------:R0:W1:Y:S02]  /*1a870*/  SHFL.IDX P6, R14, R13, R12, R11 ;  /* 0x0000000c0d0e7389 */ /* 0x00006400000c000b */
[----:B01----:R-:W-:Y:S01]  /*1a880*/  ENDCOLLECTIVE ;  /* 0x000000000000791b */ /* 0x003fe20003800000 */
.L_x_2628:
        /* <DEDUP_REMOVED lines=21> */
.L_x_2629:
[----:B------:R-:W-:Y:S01]  /*1a9e0*/  @!PT LDS RZ, [RZ] ;  /* 0x00000000fffff984 */ /* 0x000fe20000000800 */
[----:B------:R-:W-:Y:S01]  /*1a9f0*/  @!PT LDS RZ, [RZ] ;  /* 0x00000000fffff984 */ /* 0x000fe20000000800 */
[----:B------:R-:W-:Y:S01]  /*1aa00*/  @!PT LDS RZ, [RZ] ;  /* 0x00000000fffff984 */ /* 0x000fe20000000800 */
[----:B------:R0:W-:Y:S01]  /*1aa10*/  LDGSTS.E.BYPASS.LTC128B.128 [R0+0x5400], desc[UR38][R2.64+0x100], !P4 ;  /* 0x0540010002007fae */ /* 0x0001e2000e101d66 */
[----:B------:R-:W-:Y:S02]  /*1aa20*/  ISETP.LT.OR P4, PT, R5, 0x1, P0 ;  /* 0x000000010500780c */ /* 0x000fe40000781670 */
[----:B------:R-:W-:-:S11]  /*1aa30*/  MOV R13, R24 ;  /* 0x00000018000d7202 */ /* 0x000fd60000000f00 */
[----:B------:R0:W-:Y:S01]  /*1aa40*/  LDGSTS.E.BYPASS.LTC128B.128 [R0+0x7c00], desc[UR38][R2.64+0x180], !P4 ;  /* 0x07c0018002007fae */ /* 0x0001e2000e101d66 */
[----:B------:R-:W-:-:S07]  /*1aa50*/  IMAD.MOV.U32 R7, RZ, RZ, R14 ;  /* 0x000000ffff077224 */ /* 0x000fce00078e000e */
[----:B0-----:R-:W-:Y:S05]  /*1aa60*/  WARPSYNC.COLLECTIVE R15, `(.L_x_2630) ;  /* 0x000000000f087348 */ /* 0x001fea0003c00000 */
[----:B------:R1:W2:Y:S02]  /*1aa70*/  SHFL.IDX P6, R14, R13, R12, R11 ;  /* 0x0000000c0d0e7389 */ /* 0x0002a400000c000b */
[----:B012---:R-:W-:Y:S01]  /*1aa80*/  ENDCOLLECTIVE ;  /* 0x000000000000791b */ /* 0x007fe20003800000 */
.L_x_2630:
[----:B------:R-:W-:Y:S02]  /*1aa90*/  IMAD.MOV.U32 R13, RZ, RZ, R25 ;  /* 0x000000ffff0d7224 */ /* 0x000fe400078e0019 */
[----:B------:R-:W-:Y:S01]  /*1aaa0*/  IMAD.MOV.U32 R12, RZ, RZ, 0x2 ;  /* 0x00000002ff0c7424 */ /* 0x000fe200078e00ff */
[----:B------:R-:W-:-:S13]  /*1aab0*/  IADD3 R2, P4, R14, R8, RZ ;  /* 0x000000080e027210 */ /* 0x000fda0007f9e0ff */
[----:B------:R-:W-:Y:S05]  /*1aac0*/  WARPSYNC.COLLECTIVE R15, `(.L_x_2631) ;  /* 0x000000000f087348 */ /* 0x000fea0003c00000 */
[----:B------:R0:W1:Y:S02]  /*1aad0*/  SHFL.IDX P6, R14, R13, R12, R11 ;  /* 0x0000000c0d0e7389 */ /* 0x00006400000c000b */
[----:B01----:R-:W-:Y:S01]  /*1aae0*/  ENDCOLLECTIVE ;  /* 0x000000000000791b */ /* 0x003fe20003800000 */
.L_x_2631:
        /* <DEDUP_REMOVED lines=12> */
.L_x_2632:
        /* <DEDUP_REMOVED lines=14> */
.L_x_2633:
        /* <DEDUP_REMOVED lines=12> */
.L_x_2634:
        /* <DEDUP_REMOVED lines=14> */
.L_x_2635:
        /* <DEDUP_REMOVED lines=12> */
.L_x_2636:
        /* <DEDUP_REMOVED lines=9> */
.L_x_2539:
        /* <DEDUP_REMOVED lines=8> */
.L_x_2639:
[----:B------:R-:W-:Y:S05]  /*1b000*/  BSYNC B0 ;  /* 0x0000000000007941 */ /* 0x000fea0003800000 */
.L_x_2638:
        /* <DEDUP_REMOVED lines=9> */
.L_x_2640:
[----:B------:R-:W-:Y:S02]  /*1b0a0*/  ULDC UR4, c[0x0][0xc3c] ;  /* 0x00030f0000047ab9 */ /* 0x000fe40000000800 */
[----:B------:R-:W-:-:S13]  /*1b0b0*/  ISETP.GE.OR P1, PT, R5, UR4, !P0 ;  /* 0x0000000405007c0c */ /* 0x000fda000c726670 */
[----:B------:R-:W0:Y:S01]  /*1b0c0*/  @!P1 LDC.64 R2, c[0x0][0xc80] ;  /* 0x00032000ff029b82 */ /* 0x000e220000000a00 */
[----:B------:R-:W-:Y:S01]  /*1b0d0*/  MOV R11, RZ ;  /* 0x000000ff000b7202 */ /* 0x000fe20000000f00 */
[----:B------:R-:W-:Y:S02]  /*1b0e0*/  IMAD.MOV.U32 R4, RZ, RZ, R14 ;  /* 0x000000ffff047224 */ /* 0x000fe400078e000e */
[----:B0-----:R-:W-:-:S06]  /*1b0f0*/  @!P1 IMAD.WIDE R2, R5, 0x4, R2 ;  /* 0x0000000405029825 */ /* 0x001fcc00078e0202 */
[----:B------:R-:W2:Y:S01]  /*1b100*/  @!P1 LDG.E R2, desc[UR38][R2.64] ;  /* 0x0000002602029981 */ /* 0x000ea2000c1e1900 */
[----:B------:R-:W-:Y:S01]  /*1b110*/  IMAD.MOV.U32 R5, RZ, RZ, RZ ;  /* 0x000000ffff057224 */ /* 0x000fe200078e00ff */
        /* <DEDUP_REMOVED lines=10> */
.L_x_2641:
[----:B------:R-:W-:Y:S01]  /*1b1c0*/  IMAD.MOV.U32 R12, RZ, RZ, 0x2 ;  /* 0x00000002ff0c7424 */ /* 0x000fe200078e00ff */
[----:B------:R-:W-:-:S05]  /*1b1d0*/  SEL R6, R14, RZ, P1 ;  /* 0x000000ff0e067207 */ /* 0x000fca0000800000 */
[----:B------:R-:W-:-:S04]  /*1b1e0*/  IMAD.IADD R6, R5, 0x1, R6 ;  /* 0x0000000105067824 */ /* 0x000fc800078e0206 */
[----:B------:R-:W-:-:S07]  /*1b1f0*/  IMAD.MOV.U32 R13, RZ, RZ, R6 ;  /* 0x000000ffff0d7224 */ /* 0x000fce00078e0006 */
[----:B------:R-:W-:Y:S05]  /*1b200*/  WARPSYNC.COLLECTIVE R15, `(.L_x_2642) ;  /* 0x000000000f087348 */ /* 0x000fea0003c00000 */
[----:B------:R0:W1:Y:S02]  /*1b210*/  SHFL.UP P6, R14, R13, R12, R11 ;  /* 0x0400000c0d0e7389 */ /* 0x00006400000c000b */
[----:B01----:R-:W-:Y:S01]  /*1b220*/  ENDCOLLECTIVE ;  /* 0x000000000000791b */ /* 0x003fe20003800000 */
.L_x_2642:
[----:B------:R-:W-:Y:S02]  /*1b230*/  MOV R12, 0x4 ;  /* 0x00000004000c7802 */ /* 0x000fe40000000f00 */
[----:B------:R-:W-:-:S05]  /*1b240*/  SEL R7, R14, RZ, P2 ;  /* 0x000000ff0e077207 */ /* 0x000fca0001000000 */
[----:B------:R-:W-:-:S04]  /*1b250*/  IMAD.IADD R7, R6, 0x1, R7 ;  /* 0x0000000106077824 */ /* 0x000fc800078e0207 */
[----:B------:R-:W-:-:S07]  /*1b260*/  IMAD.MOV.U32 R13, RZ, RZ, R7 ;  /* 0x000000ffff0d7224 */ /* 0x000fce00078e0007 */
[----:B------:R-:W-:Y:S05]  /*1b270*/  WARPSYNC.COLLECTIVE R15, `(.L_x_2643) ;  /* 0x000000000f087348 */ /* 0x000fea0003c00000 */
[----:B------:R0:W1:Y:S02]  /*1b280*/  SHFL.UP P6, R14, R13, R12, R11 ;  /* 0x0400000c0d0e7389 */ /* 0x00006400000c000b */
[----:B01----:R-:W-:Y:S01]  /*1b290*/  ENDCOLLECTIVE ;  /* 0x000000000000791b */ /* 0x003fe20003800000 */
.L_x_2643:
[----:B------:R-:W-:Y:S01]  /*1b2a0*/  IMAD.MOV.U32 R12, RZ, RZ, 0x8 ;  /* 0x00000008ff0c7424 */ /* 0x000fe200078e00ff */
[----:B------:R-:W-:-:S05]  /*1b2b0*/  SEL R2, R14, RZ, P3 ;  /* 0x000000ff0e027207 */ /* 0x000fca0001800000 */
[----:B------:R-:W-:-:S04]  /*1b2c0*/  IMAD.IADD R2, R7, 0x1, R2 ;  /* 0x0000000107027824 */ /* 0x000fc800078e0202 */
[----:B------:R-:W-:-:S07]  /*1b2d0*/  IMAD.MOV.U32 R13, RZ, RZ, R2 ;  /* 0x000000ffff0d7224 */ /* 0x000fce00078e0002 */
[----:B------:R-:W-:Y:S05]  /*1b2e0*/  WARPSYNC.COLLECTIVE R15, `(.L_x_2644) ;  /* 0x000000000f087348 */ /* 0x000fea0003c00000 */
[----:B------:R0:W1:Y:S02]  /*1b2f0*/  SHFL.UP P6, R14, R13, R12, R11 ;  /* 0x0400000c0d0e7389 */ /* 0x00006400000c000b */
[----:B01----:R-:W-:Y:S01]  /*1b300*/  ENDCOLLECTIVE ;  /* 0x000000000000791b */ /* 0x003fe20003800000 */
.L_x_2644:
[----:B------:R-:W-:Y:S02]  /*1b310*/  MOV R12, 0x10 ;  /* 0x00000010000c7802 */ /* 0x000fe40000000f00 */
[----:B------:R-:W-:-:S05]  /*1b320*/  SEL R3, R14, RZ, P4 ;  /* 0x000000ff0e037207 */ /* 0x000fca0002000000 */
[----:B------:R-:W-:-:S04]  /*1b330*/  IMAD.IADD R3, R2, 0x1, R3 ;  /* 0x0000000102037824 */ /* 0x000fc800078e0203 */
[----:B------:R-:W-:-:S07]  /*1b340*/  IMAD.MOV.U32 R13, RZ, RZ, R3 ;  /* 0x000000ffff0d7224 */ /* 0x000fce00078e0003 */
[----:B------:R-:W-:Y:S05]  /*1b350*/  WARPSYNC.COLLECTIVE R15, `(.L_x_2645) ;  /* 0x000000000f087348 */ /* 0x000fea0003c00000 */
[----:B------:R0:W1:Y:S02]  /*1b360*/  SHFL.UP P6, R14, R13, R12, R11 ;  /* 0x0400000c0d0e7389 */ /* 0x00006400000c000b */
[----:B01----:R-:W-:Y:S01]  /*1b370*/  ENDCOLLECTIVE ;  /* 0x000000000000791b */ /* 0x003fe20003800000 */
.L_x_2645:
        /* <DEDUP_REMOVED lines=8> */
.L_x_2646:
[----:B------:R-:W-:Y:S05]  /*1b400*/  BRA `(.L_x_2647) ;  /* 0xffffffc000307947 */ /* 0x000fea000383ffff */
.L_x_2544:
[----:B------:R-:W-:Y:S01]  /*1b410*/  BSSY B0, `(.L_x_2648) ;  /* 0x0000008000007945 */ /* 0x000fe20003800000 */
[----:B-----5:R-:W-:Y:S01]  /*1b420*/  IMAD.MOV.U32 R13, RZ, RZ, R5 ;  /* 0x000000ffff0d7224 */ /* 0x020fe200078e0005 */
[----:B------:R-:W-:Y:S01]  /*1b430*/  MOV R12, 0x1 ;  /* 0x00000001000c7802 */ /* 0x000fe20000000f00 */
[----:B------:R-:W-:Y:S02]  /*1b440*/  IMAD.MOV.U32 R11, RZ, RZ, RZ ;  /* 0x000000ffff0b7224 */ /* 0x000fe400078e00ff */
[----:B------:R-:W-:-:S07]  /*1b450*/  IMAD.MOV.U32 R15, RZ, RZ, -0x1 ;  /* 0xffffffffff0f7424 */ /* 0x000fce00078e00ff */
[----:B01----:R-:W-:Y:S05]  /*1b460*/  WARPSYNC.COLLECTIVE R15, `(.L_x_2649) ;  /* 0x000000000f087348 */ /* 0x003fea0003c00000 */
[----:B------:R2:W3:Y:S02]  /*1b470*/  SHFL.UP P6, R14, R13, R12, R11 ;  /* 0x0400000c0d0e7389 */ /* 0x0004e400000c000b */
[----:B0123--:R-:W-:Y:S01]  /*1b480*/  ENDCOLLECTIVE ;  /* 0x000000000000791b */ /* 0x00ffe20003800000 */
.L_x_2649:
[----:B------:R-:W-:Y:S05]  /*1b490*/  BSYNC B0 ;  /* 0x0000000000007941 */ /* 0x000fea0003800000 */
.L_x_2648:
        /* <DEDUP_REMOVED lines=8> */
.L_x_2650:
[----:B------:R-:W-:Y:S01]  /*1b520*/  IMAD.MOV.U32 R12, RZ, RZ, 0x4 ;  /* 0x00000004ff0c7424 */ /* 0x000fe200078e00ff */
[----:B------:R-:W-:-:S05]  /*1b530*/  SEL R2, R14, RZ, P2 ;  /* 0x000000ff0e027207 */ /* 0x000fca0001000000 */
[----:B------:R-:W-:-:S04]  /*1b540*/  IMAD.IADD R2, R13, 0x1, R2 ;  /* 0x000000010d027824 */ /* 0x000fc800078e0202 */
[----:B------:R-:W-:-:S07]  /*1b550*/  IMAD.MOV.U32 R13, RZ, RZ, R2 ;  /* 0x000000ffff0d7224 */ /* 0x000fce00078e0002 */
[----:B------:R-:W-:Y:S05]  /*1b560*/  WARPSYNC.COLLECTIVE R15, `(.L_x_2651) ;  /* 0x000000000f087348 */ /* 0x000fea0003c00000 */
[----:B------:R0:W1:Y:S02]  /*1b570*/  SHFL.UP P6, R14, R13, R12, R11 ;  /* 0x0400000c0d0e7389 */ /* 0x00006400000c000b */
[----:B01----:R-:W-:Y:S01]  /*1b580*/  ENDCOLLECTIVE ;  /* 0x000000000000791b */ /* 0x003fe20003800000 */
.L_x_2651:
[----:B------:R-:W-:Y:S02]  /*1b590*/  MOV R12, 0x8 ;  /* 0x00000008000c7802 */ /* 0x000fe40000000f00 */
[----:B------:R-:W-:-:S05]  /*1b5a0*/  SEL R3, R14, RZ, P3 ;  /* 0x000000ff0e037207 */ /* 0x000fca0001800000 */
[----:B------:R-:W-:-:S04]  /*1b5b0*/  IMAD.IADD R3, R2, 0x1, R3 ;  /* 0x0000000102037824 */ /* 0x000fc800078e0203 */
[----:B------:R-:W-:-:S07]  /*1b5c0*/  IMAD.MOV.U32 R13, RZ, RZ, R3 ;  /* 0x000000ffff0d7224 */ /* 0x000fce00078e0003 */
[----:B------:R-:W-:Y:S05]  /*1b5d0*/  WARPSYNC.COLLECTIVE R15, `(.L_x_2652) ;  /* 0x000000000f087348 */ /* 0x000fea0003c00000 */
[----:B------:R0:W1:Y:S02]  /*1b5e0*/  SHFL.UP P6, R14, R13, R12, R11 ;  /* 0x0400000c0d0e7389 */ /* 0x00006400000c000b */
[----:B01----:R-:W-:Y:S01]  /*1b5f0*/  ENDCOLLECTIVE ;  /* 0x000000000000791b */ /* 0x003fe20003800000 */
.L_x_2652:
[----:B------:R-:W-:Y:S01]  /*1b600*/  IMAD.MOV.U32 R12, RZ, RZ, 0x10 ;  /* 0x00000010ff0c7424 */ /* 0x000fe200078e00ff */
[----:B------:R-:W-:-:S05]  /*1b610*/  SEL R4, R14, RZ, P4 ;  /* 0x000000ff0e047207 */ /* 0x000fca0002000000 */
[----:B------:R-:W-:-:S04]  /*1b620*/  IMAD.IADD R4, R3, 0x1, R4 ;  /* 0x0000000103047824 */ /* 0x000fc800078e0204 */
[----:B------:R-:W-:-:S07]  /*1b630*/  IMAD.MOV.U32 R13, RZ, RZ, R4 ;  /* 0x000000ffff0d7224 */ /* 0x000fce00078e0004 */
[----:B------:R-:W-:Y:S05]  /*1b640*/  WARPSYNC.COLLECTIVE R15, `(.L_x_2653) ;  /* 0x000000000f087348 */ /* 0x000fea0003c00000 */
[----:B------:R0:W1:Y:S02]  /*1b650*/  SHFL.UP P6, R14, R13, R12, R11 ;  /* 0x0400000c0d0e7389 */ /* 0x00006400000c000b */
[----:B01----:R-:W-:Y:S01]  /*1b660*/  ENDCOLLECTIVE ;  /* 0x000000000000791b */ /* 0x003fe20003800000 */
.L_x_2653:
[----:B------:R-:W-:Y:S01]  /*1b670*/  MOV R12, 0x1f ;  /* 0x0000001f000c7802 */ /* 0x000fe20000000f00 */
[----:B------:R-:W-:Y:S01]  /*1b680*/  IMAD.MOV.U32 R11, RZ, RZ, 0x1f ;  /* 0x0000001fff0b7424 */ /* 0x000fe200078e00ff */
[----:B------:R-:W-:-:S05]  /*1b690*/  SEL R3, R14, RZ, P5 ;  /* 0x000000ff0e037207 */ /* 0x000fca0002800000 */
[----:B------:R-:W-:-:S04]  /*1b6a0*/  IMAD.IADD R6, R4, 0x1, R3 ;  /* 0x0000000104067824 */ /* 0x000fc800078e0203 */
[----:B------:R-:W-:-:S07]  /*1b6b0*/  IMAD.MOV.U32 R13, RZ, RZ, R6 ;  /* 0x000000ffff0d7224 */ /* 0x000fce00078e0006 */
[----:B------:R-:W-:Y:S05]  /*1b6c0*/  WARPSYNC.COLLECTIVE R15, `(.L_x_2654) ;  /* 0x000000000f087348 */ /* 0x000fea0003c00000 */
[----:B------:R0:W1:Y:S02]  /*1b6d0*/  SHFL.IDX P6, R14, R13, R12, R11 ;  /* 0x0000000c0d0e7389 */ /* 0x00006400000c000b */
[----:B01----:R-:W-:Y:S01]  /*1b6e0*/  ENDCOLLECTIVE ;  /* 0x000000000000791b */ /* 0x003fe20003800000 */
.L_x_2654:
[----:B------:R-:W-:Y:S05]  /*1b6f0*/  BRA `(.L_x_2655) ;  /* 0xffffffc000107947 */ /* 0x000fea000383ffff */
.L_x_2546:
[----:B------:R-:W-:Y:S01]  /*1b700*/  BSSY B0, `(.L_x_2656) ;  /* 0x0000006000007945 */ /* 0x000fe20003800000 */
[----:B------:R-:W-:Y:S01]  /*1b710*/  PLOP3.LUT P6, PT, P6, PT, PT, 0x8, 0x0 ;  /* 0x000000000000781c */ /* 0x000fe200037ce170 */
[----:B------:R-:W-:-:S12]  /*1b720*/  IMAD.MOV.U32 R15, RZ, RZ, -0x1 ;  /* 0xffffffffff0f7424 */ /* 0x000fd800078e00ff */
[----:B0-----:R-:W-:Y:S05]  /*1b730*/  WARPSYNC.COLLECTIVE R15, `(.L_x_2657) ;  /* 0x000000000f087348 */ /* 0x001fea0003c00000 */
[----:B------:R-:W-:Y:S01]  /*1b740*/  VOTE.ANY R14, PT, P6 ;  /* 0x00000000000e7806 */ /* 0x000fe200030e0100 */
[----:B0-----:R-:W-:Y:S06]  /*1b750*/  ENDCOLLECTIVE ;  /* 0x000000000000791b */ /* 0x001fec0003800000 */
.L_x_2657:
[----:B------:R-:W-:Y:S05]  /*1b760*/  BSYNC B0 ;  /* 0x0000000000007941 */ /* 0x000fea0003800000 */
.L_x_2656:
        /* <DEDUP_REMOVED lines=9> */
.L_x_2658:
[----:B------:R-:W-:Y:S01]  /*1b800*/  IMAD.MOV.U32 R5, RZ, RZ, R14 ;  /* 0x000000ffff057224 */ /* 0x000fe200078e000e */
[----:B------:R-:W-:Y:S06]  /*1b810*/  BRA `(.L_x_2659) ;  /* 0xffffffc000007947 */ /* 0x000fec000383ffff */
.L_x_2548:
[----:B------:R-:W-:Y:S01]  /*1b820*/  BSSY B0, `(.L_x_2660) ;  /* 0x0000007000007945 */ /* 0x000fe20003800000 */
[----:B------:R-:W-:Y:S02]  /*1b830*/  IMAD.MOV.U32 R13, RZ, RZ, R6 ;  /* 0x000000ffff0d7224 */ /* 0x000fe400078e0006 */
[----:B------:R-:W-:Y:S02]  /*1b840*/  IMAD.MOV.U32 R11, RZ, RZ, 0x1f ;  /* 0x0000001fff0b7424 */ /* 0x000fe400078e00ff */
[----:B------:R-:W-:-:S07]  /*1b850*/  IMAD.MOV.U32 R15, RZ, RZ, -0x1 ;  /* 0xffffffffff0f7424 */ /* 0x000fce00078e00ff */
[----:B012---:R-:W-:Y:S05]  /*1b860*/  WARPSYNC.COLLECTIVE R15, `(.L_x_2661) ;  /* 0x000000000f087348 */ /* 0x007fea0003c00000 */
[----:B------:R3:W4:Y:S02]  /*1b870*/  SHFL.IDX P6, R14, R13, R12, R11 ;  /* 0x0000000c0d0e7389 */ /* 0x00072400000c000b */
[----:B01234-:R-:W-:Y:S01]  /*1b880*/  ENDCOLLECTIVE ;  /* 0x000000000000791b */ /* 0x01ffe20003800000 */
.L_x_2661:
[----:B------:R-:W-:Y:S05]  /*1b890*/  BSYNC B0 ;  /* 0x0000000000007941 */ /* 0x000fea0003800000 */
.L_x_2660:
[----:B------:R-:W-:Y:S05]  /*1b8a0*/  BRA `(.L_x_2547) ;  /* 0xffffffbc00f87947 */ /* 0x000fea000383ffff */
.L_x_2552:
[----:B-1----:R1:W3:Y:S02]  /*1b8b0*/  SYNCS.PHASECHK.TRANS64.TRYWAIT P0, [R4+URZ+0x38820], R0 ;  /* 0x03882000040075a7 */ /* 0x0022e4000800017f */
[----:B---3--:R-:W-:Y:S05]  /*1b8c0*/  @!P0 NANOSLEEP.SYNCS 0x989680 ;  /* 0x009896800000895d */ /* 0x008fea0003900000 */
[----:B------:R-:W3:Y:S02]  /*1b8d0*/  @!P0 SYNCS.PHASECHK.TRANS64 P0, [R4+URZ+0x38820], R0 ;  /* 0x03882000040085a7 */ /* 0x000ee4000800007f */
[----:B---3--:R-:W-:Y:S05]  /*1b8e0*/  @!P0 BRA `(.L_x_2552) ;  /* 0xfffffffc00f08947 */ /* 0x008fea000383ffff */
[----:B------:R-:W-:Y:S05]  /*1b8f0*/  BRA `(.L_x_2662) ;  /* 0xffffffc400707947 */ /* 0x000fea000383ffff */
.L_x_2553:
[----:B------:R-:W3:Y:S01]  /*1b900*/  S2R R2, SR_TID.X ;  /* 0x0000000000027919 */ /* 0x000ee20000002100 */
[----:B------:R-:W-:Y:S01]  /*1b910*/  BSSY B0, `(.L_x_2663) ;  /* 0x000000a000007945 */ /* 0x000fe20003800000 */
[----:B------:R-:W-:Y:S02]  /*1b920*/  IMAD.MOV.U32 R12, RZ, RZ, RZ ;  /* 0x000000ffff0c7224 */ /* 0x000fe400078e00ff */
[----:B------:R-:W-:Y:S02]  /*1b930*/  IMAD.MOV.U32 R11, RZ, RZ, 0x1f ;  /* 0x0000001fff0b7424 */ /* 0x000fe400078e00ff */
[----:B------:R-:W-:Y:S01]  /*1b940*/  IMAD.MOV.U32 R15, RZ, RZ, -0x1 ;  /* 0xffffffffff0f7424 */ /* 0x000fe200078e00ff */
[----:B---3--:R-:W-:-:S04]  /*1b950*/  SHF.R.U32.HI R2, RZ, 0x5, R2 ;  /* 0x00000005ff027819 */ /* 0x008fc80000011602 */
[----:B------:R-:W-:-:S04]  /*1b960*/  LOP3.LUT R2, R2, 0x3, RZ, 0xc0, !PT ;  /* 0x0000000302027812 */ /* 0x000fc800078ec0ff */
[----:B------:R-:W-:-:S07]  /*1b970*/  MOV R13, R2 ;  /* 0x00000002000d7202 */ /* 0x000fce0000000f00 */
[----:B012---:R-:W-:Y:S05]  /*1b980*/  WARPSYNC.COLLECTIVE R15, `(.L_x_2664) ;  /* 0x000000000f087348 */ /* 0x007fea0003c00000 */
[----:B------:R3:W4:Y:S02]  /*1b990*/  SHFL.IDX P6, R14, R13, R12, R11 ;  /* 0x0000000c0d0e7389 */ /* 0x00072400000c000b */
[----:B01234-:R-:W-:Y:S01]  /*1b9a0*/  ENDCOLLECTIVE ;  /* 0x000000000000791b */ /* 0x01ffe20003800000 */
.L_x_2664:
[----:B------:R-:W-:Y:S05]  /*1b9b0*/  BSYNC B0 ;  /* 0x0000000000007941 */ /* 0x000fea0003800000 */
.L_x_2663:
[----:B------:R-:W-:Y:S05]  /*1b9c0*/  BRA `(.L_x_2665) ;  /* 0xffffffc400587947 */ /* 0x000fea000383ffff */
.L_x_2556:
[----:B------:R-:W-:Y:S01]  /*1b9d0*/  BSSY B1, `(.L_x_2666) ;  /* 0x0000006000017945 */ /* 0x000fe20003800000 */
[----:B------:R-:W-:-:S07]  /*1b9e0*/  IMAD.MOV.U32 R15, RZ, RZ, -0x1 ;  /* 0xffffffffff0f7424 */ /* 0x000fce00078e00ff */
[----:B012---:R-:W-:Y:S05]  /*1b9f0*/  WARPSYNC.COLLECTIVE R15, `(.L_x_2667) ;  /* 0x000000000f0c7348 */ /* 0x007fea0003c00000 */
[----:B------:R-:W-:Y:S02]  /*1ba00*/  ELECT P6, UR62, PT ;  /* 0x00000000003e782f */ /* 0x000fe400038c0000 */
[----:B------:R-:W-:Y:S01]  /*1ba10*/  MOV R14, UR62 ;  /* 0x0000003e000e7c02 */ /* 0x000fe20008000f00 */
[----:B012---:R-:W-:Y:S10]  /*1ba20*/  ENDCOLLECTIVE ;  /* 0x000000000000791b */ /* 0x007ff40003800000 */
.L_x_2667:
[----:B------:R-:W-:Y:S05]  /*1ba30*/  BSYNC B1 ;  /* 0x0000000000017941 */ /* 0x000fea0003800000 */
.L_x_2666:
[----:B------:R-:W-:Y:S05]  /*1ba40*/  BRA `(.L_x_2668) ;  /* 0xffffffc400507947 */ /* 0x000fea000383ffff */
.L_x_2558:
[----:B-1----:R1:W3:Y:S02]  /*1ba50*/  SYNCS.PHASECHK.TRANS64.TRYWAIT P1, [R5+URZ+0x38840], R0 ;  /* 0x03884000050075a7 */ /* 0x0022e4000802017f */
[----:B---3--:R-:W-:Y:S05]  /*1ba60*/  @!P1 NANOSLEEP.SYNCS 0x989680 ;  /* 0x009896800000995d */ /* 0x008fea0003900000 */
[----:B------:R-:W3:Y:S02]  /*1ba70*/  @!P1 SYNCS.PHASECHK.TRANS64 P1, [R5+URZ+0x38840], R0 ;  /* 0x03884000050095a7 */ /* 0x000ee4000802007f */
[----:B---3--:R-:W-:Y:S05]  /*1ba80*/  @!P1 BRA `(.L_x_2558) ;  /* 0xfffffffc00f09947 */ /* 0x008fea000383ffff */
[----:B------:R-:W-:Y:S05]  /*1ba90*/  BRA `(.L_x_2669) ;  /* 0xffffffc400787947 */ /* 0x000fea000383ffff */
.L_x_2560:
[----:B---3--:R3:W4:Y:S02]  /*1baa0*/  SYNCS.PHASECHK.TRANS64.TRYWAIT P1, [R27+URZ+0x38840], R2 ;  /* 0x038840021b0075a7 */ /* 0x008724000802017f */
[----:B----4-:R-:W-:Y:S05]  /*1bab0*/  @!P1 NANOSLEEP.SYNCS 0x989680 ;  /* 0x009896800000995d */ /* 0x010fea0003900000 */
[----:B------:R-:W4:Y:S02]  /*1bac0*/  @!P1 SYNCS.PHASECHK.TRANS64 P1, [R27+URZ+0x38840], R2 ;  /* 0x038840021b0095a7 */ /* 0x000f24000802007f */
[----:B----4-:R-:W-:Y:S05]  /*1bad0*/  @!P1 BRA `(.L_x_2560) ;  /* 0xfffffffc00f09947 */ /* 0x010fea000383ffff */
[----:B------:R-:W-:Y:S05]  /*1bae0*/  BRA `(.L_x_2670) ;  /* 0xffffffc400847947 */ /* 0x000fea000383ffff */
.L_x_2562:
[----:B----4-:R4:W0:Y:S02]  /*1baf0*/  SYNCS.PHASECHK.TRANS64.TRYWAIT P1, [R5+URZ+0x38860], R0 ;  /* 0x03886000050075a7 */ /* 0x010824000802017f */
[----:B0-----:R-:W-:Y:S05]  /*1bb00*/  @!P1 NANOSLEEP.SYNCS 0x989680 ;  /* 0x009896800000995d */ /* 0x001fea0003900000 */
[----:B------:R-:W0:Y:S02]  /*1bb10*/  @!P1 SYNCS.PHASECHK.TRANS64 P1, [R5+URZ+0x38860], R0 ;  /* 0x03886000050095a7 */ /* 0x000e24000802007f */
[----:B0-----:R-:W-:Y:S05]  /*1bb20*/  @!P1 BRA `(.L_x_2562) ;  /* 0xfffffffc00f09947 */ /* 0x001fea000383ffff */
[----:B------:R-:W-:Y:S05]  /*1bb30*/  BRA `(.L_x_2671) ;  /* 0xffffffc400807947 */ /* 0x000fea000383ffff */
.L_x_2672:
        /* <DEDUP_REMOVED lines=12> */
.L_x_15832:


//--------------------- .text._ZN7cutlass13device_kernelIN5flash11enable_sm90INS1_16FlashAttnFwdSm90INS1_25CollectiveMainloopFwdSm90ILi2EN4cute5tupleIJNS5_1CILi1EEES8_S8_EEENS6_IJNS7_ILi128EEENS7_ILi80EEENS7_ILi256EEEEEELi256ENS_10bfloat16_tEfNS_4arch4Sm90ELb1ELb0ELb1ELb1ELb1ELb1ELb0ELb1ELb1ELb1ELb0ELb0EEENS1_21CollectiveEpilogueFwdINS6_IJSA_SC_SB_EEES9_SE_SG_Li256ELb1ELb1ELb0ELb0EEENS1_36VarlenDynamicPersistentTileSchedulerILi128ELi80ELi256ELi128ELb0ELb1ELb1ELb1ELb1ELb1EEEEEEEEEvNT_6ParamsE --------------------------
	.section	.text._ZN7cutlass13device_kernelIN5flash11enable_sm90INS1_16FlashAttnFwdSm90INS1_25CollectiveMainloopFwdSm90ILi2EN4cute5tupleIJNS5_1CILi1EEES8_S8_EEENS6_IJNS7_ILi128EEENS7_ILi80EEENS7_ILi256EEEEEELi256ENS_10bfloat16_tEfNS_4arch4Sm90ELb1ELb0ELb1ELb1ELb1ELb1ELb0ELb1ELb1ELb1ELb0ELb0EEENS1_21CollectiveEpilogueFwdINS6_IJSA_SC_SB_EEES9_SE_SG_Li256ELb1ELb1ELb0ELb0EEENS1_36VarlenDynamicPersistentTileSchedulerILi128ELi80ELi256ELi128ELb0ELb1ELb1ELb1ELb1ELb1EEEEEEEEEvNT_6ParamsE,"ax",@progbits
	.align	128
.text._ZN7cutlass13device_kernelIN5flash11enable_sm90INS1_16FlashAttnFwdSm90INS1_25CollectiveMainloopFwdSm90ILi2EN4cute5tupleIJNS5_1CILi1EEES8_S8_EEENS6_IJNS7_ILi128EEENS7_ILi80EEENS7_ILi256EEEEEELi256ENS_10bfloat16_tEfNS_4arch4Sm90ELb1ELb0ELb1ELb1ELb1ELb1ELb0ELb1ELb1ELb1ELb0ELb0EEENS1_21CollectiveEpilogueFwdINS6_IJSA_SC_SB_EEES9_SE_SG_Li256ELb1ELb1ELb0ELb0EEENS1_36VarlenDynamicPersistentTileSchedulerILi128ELi80ELi256ELi128ELb0ELb1ELb1ELb1ELb1ELb1EEEEEEEEEvNT_6ParamsE:
        .type           _ZN7cutlass13device_kernelIN5flash11enable_sm90INS1_16FlashAttnFwdSm90INS1_25CollectiveMainloopFwdSm90ILi2EN4cute5tupleIJNS5_1CILi1EEES8_S8_EEENS6_IJNS7_ILi128EEENS7_ILi80EEENS7_ILi256EEEEEELi256ENS_10bfloat16_tEfNS_4arch4Sm90ELb1ELb0ELb1ELb1ELb1ELb1ELb0ELb1ELb1ELb1ELb0ELb0EEENS1_21CollectiveEpilogueFwdINS6_IJSA_SC_SB_EEES9_SE_SG_Li256ELb1ELb1ELb0ELb0EEENS1_36VarlenDynamicPersistentTileSchedulerILi128ELi80ELi256ELi128ELb0ELb1ELb1ELb1ELb1ELb1EEEEEEEEEvNT_6ParamsE,@function
        .size           _ZN7cutlass13device_kernelIN5flash11enable_sm90INS1_16FlashAttnFwdSm90INS1_25CollectiveMainloopFwdSm90ILi2EN4cute5tupleIJNS5_1CILi1EEES8_S8_EEENS6_IJNS7_ILi128EEENS7_ILi80EEENS7_ILi256EEEEEELi256ENS_10bfloat16_tEfNS_4arch4Sm90ELb1ELb0ELb1ELb1ELb1ELb1ELb0ELb1ELb1ELb1ELb0ELb0EEENS1_21CollectiveEpilogueFwdINS6_IJSA_SC_SB_EEES9_SE_SG_Li256ELb1ELb1ELb0ELb0EEENS1_36VarlenDynamicPersistentTileSchedulerILi128ELi80ELi256ELi128ELb0ELb1ELb1ELb1ELb1ELb1EEEEEEEEEvNT_6ParamsE,(.L_x_15833 - _ZN7cutlass13device_kernelIN5flash11enable_sm90INS1_16FlashAttnFwdSm90INS1_25CollectiveMainloopFwdSm90ILi2EN4cute5tupleIJNS5_1CILi1EEES8_S8_EEENS6_IJNS7_ILi128EEENS7_ILi80EEENS7_ILi256EEEEEELi256ENS_10bfloat16_tEfNS_4arch4Sm90ELb1ELb0ELb1ELb1ELb1ELb1ELb0ELb1ELb1ELb1ELb0ELb0EEENS1_21CollectiveEpilogueFwdINS6_IJSA_SC_SB_EEES9_SE_SG_Li256ELb1ELb1ELb0ELb0EEENS1_36VarlenDynamicPersistentTileSchedulerILi128ELi80ELi256ELi128ELb0ELb1ELb1ELb1ELb1ELb1EEEEEEEEEvNT_6ParamsE)
        .other          _ZN7cutlass13device_kernelIN5flash11enable_sm90INS1_16FlashAttnFwdSm90INS1_25CollectiveMainloopFwdSm90ILi2EN4cute5tupleIJNS5_1CILi1EEES8_S8_EEENS6_IJNS7_ILi128EEENS7_ILi80EEENS7_ILi256EEEEEELi256ENS_10bfloat16_tEfNS_4arch4Sm90ELb1ELb0ELb1ELb1ELb1ELb1ELb0ELb1ELb1ELb1ELb0ELb0EEENS1_21CollectiveEpilogueFwdINS6_IJSA_SC_SB_EEES9_SE_SG_Li256ELb1ELb1ELb0ELb0EEENS1_36VarlenDynamicPersistentTileSchedulerILi128ELi80ELi256ELi128ELb0ELb1ELb1ELb1ELb1ELb1EEEEEEEEEvNT_6ParamsE,@"STO_CUDA_ENTRY STV_DEFAULT"
_ZN7cutlass13device_kernelIN5flash11enable_sm90INS1_16FlashAttnFwdSm90INS1_25CollectiveMainloopFwdSm90ILi2EN4cute5tupleIJNS5_1CILi1EEES8_S8_EEENS6_IJNS7_ILi128EEENS7_ILi80EEENS7_ILi256EEEEEELi256ENS_10bfloat16_tEfNS_4arch4Sm90ELb1ELb0ELb1ELb1ELb1ELb1ELb0ELb1ELb1ELb1ELb0ELb0EEENS1_21CollectiveEpilogueFwdINS6_IJSA_SC_SB_EEES9_SE_SG_Li256ELb1ELb1ELb0ELb0EEENS1_36VarlenDynamicPersistentTileSchedulerILi128ELi80ELi256ELi128ELb0ELb1ELb1ELb1ELb1ELb1EEEEEEEEEvNT_6ParamsE:
        /* <DEDUP_REMOVED lines=18> */
.L_x_2674:
[----:B------:R-:W-:Y:S05]  /*0120*/  BSYNC B0 ;  /* 0x0000000000007941 */ /* 0x000fea0003800000 */
.L_x_2673:
        /* <DEDUP_REMOVED lines=41> */
.L_x_2675:
        /* <DEDUP_REMOVED lines=22> */
.L_x_2676:
        /* <DEDUP_REMOVED lines=18> */
.L_x_2677:
        /* <DEDUP_REMOVED lines=22> */
.L_x_2678:
        /* <DEDUP_REMOVED lines=22> */
.L_x_2679:
[----:B0-----:R-:W-:Y:S01]  /*0900*/  UMOV UR4, 0x1 ;  /* 0x0000000100047882 */ /* 0x001fe20000000000 */
[----:B------:R-:W-:Y:S01]  /*0910*/  PLOP3.LUT P0, PT, PT, PT, UP0, 0x80, 0x0 ;  /* 0x000000000000781c */ /* 0x000fe20003f0f008 */
[----:B------:R-:W-:Y:S01]  /*0920*/  USEL UR4, UR4, 0x2, !UP0 ;  /* 0x0000000204047887 */ /* 0x000fe2000c000000 */
[----:B------:R-:W-:Y:S01]  /*0930*/  NOP ;  /* 0x0000000000007918 */ /* 0x000fe20000000000 */
[----:B------:R-:W-:Y:S01]  /*0940*/  ULDC.64 UR60, c[0x0][0x208] ;  /* 0x00008200003c7ab9 */ /* 0x000fe20000000a00 */
[----:B------:R-:W-:Y:S03]  /*0950*/  BSSY B9, `(.L_x_2680) ;  /* 0x0002fdc000097945 */ /* 0x000fe60003800000 */
[----:B------:R-:W-:-:S05]  /*0960*/  IMAD.U32 R3, RZ, RZ, UR4 ;  /* 0x00000004ff037e24 */ /* 0x000fca000f8e00ff */
[----:B------:R0:W-:Y:S01]  /*0970*/  STL [R1+0x90], R3 ;  /* 0x0000900301007387 */ /* 0x0001e20000100800 */
[----:B-12-4-:R-:W-:Y:S06]  /*0980*/  BAR.SYNC.DEFER_BLOCKING 0x0 ;  /* 0x0000000000007b1d */ /* 0x016fec0000010000 */
[----:B------:R-:W-:Y:S05]  /*0990*/  @!P0 BRA `(.L_x_2681) ;  /* 0x0000028400f88947 */ /* 0x000fea0003800000 */
.L_x_2682:
        /* <DEDUP_REMOVED lines=10> */
[----:B------:R-:W-:-:S05]  /*0a40*/  LEA R22, R229, R22, 0x18 ;  /* 0x00000016e5167211 */ /* 0x000fca00078ec0ff */
[----:B------:R-:W1:Y:S01]  /*0a50*/  LDS.128 R28, [R22+0x388d0] ;  /* 0x0388d000161c7984 */ /* 0x000e620000000c00 */
[----:B------:R-:W-:Y:S06]  /*0a60*/  BAR.ARV 0x4, 0x180 ;  /* 0x0106000000007b1d */ /* 0x000fec0000002000 */
[----:B-1----:R-:W-:-:S13]  /*0a70*/  ISETP.GE.AND P0, PT, R31, UR4, PT ;  /* 0x000000041f007c0c */ /* 0x002fda000bf06270 */
[----:B------:R-:W-:Y:S05]  /*0a80*/  @P0 BRA `(.L_x_2683) ;  /* 0x000002fc00200947 */ /* 0x000fea0003800000 */
[----:B------:R-:W2:Y:S01]  /*0a90*/  LDL R2, [R1+0x90] ;  /* 0x0000900001027983 */ /* 0x000ea20000100800 */
[----:B------:R-:W-:Y:S01]  /*0aa0*/  VIADD R0, R0, 0xffffff80 ;  /* 0xffffff8000007836 */ /* 0x000fe20000000000 */
[----:B------:R-:W-:Y:S01]  /*0ab0*/  R2UR UR4, R22 ;  /* 0x00000000160472ca */ /* 0x000fe200000e0000 */
[----:B------:R-:W-:Y:S02]  /*0ac0*/  IMAD.MOV.U32 R212, RZ, RZ, RZ ;  /* 0x000000ffffd47224 */ /* 0x000fe400078e00ff */
[----:B------:R-:W-:Y:S01]  /*0ad0*/  IMAD.MOV.U32 R227, RZ, RZ, RZ ;  /* 0x000000ffffe37224 */ /* 0x000fe200078e00ff */
[----:B0-----:R-:W-:Y:S01]  /*0ae0*/  SHF.R.S32.HI R3, RZ, 0x1f, R0 ;  /* 0x0000001fff037819 */ /* 0x001fe20000011400 */
[----:B------:R-:W-:Y:S02]  /*0af0*/  IMAD.MOV.U32 R224, RZ, RZ, RZ ;  /* 0x000000ffffe07224 */ /* 0x000fe400078e00ff */
[----:B------:R-:W-:Y:S01]  /*0b00*/  IMAD.MOV.U32 R219, RZ, RZ, RZ ;  /* 0x000000ffffdb7224 */ /* 0x000fe200078e00ff */
[----:B------:R-:W-:-:S02]  /*0b10*/  LEA.HI R6, R3, R0, RZ, 0x5 ;  /* 0x0000000003067211 */ /* 0x000fc400078f28ff */
[CC--:B------:R-:W-:Y:S02]  /*0b20*/  LEA.HI R4, R3.reuse, R0.reuse, RZ, 0x4 ;  /* 0x0000000003047211 */ /* 0x0c0fe400078f20ff */
[-C--:B------:R-:W-:Y:S01]  /*0b30*/  LEA.HI R13, R3, R0.reuse, RZ, 0x2 ;  /* 0x00000000030d7211 */ /* 0x080fe200078f10ff */
[----:B------:R-:W-:Y:S01]  /*0b40*/  IMAD.SHL.U32 R6, R6, 0x20, RZ ;  /* 0x0000002006067824 */ /* 0x000fe200078e00ff */
[----:B------:R-:W-:Y:S01]  /*0b50*/  LOP3.LUT R7, R4, 0x3fffff0, RZ, 0xc0, !PT ;  /* 0x03fffff004077812 */ /* 0x000fe200078ec0ff */
[----:B------:R-:W-:Y:S01]  /*0b60*/  UIADD3 UR4, UR4, 0x14400, URZ ;  /* 0x0001440004047890 */ /* 0x000fe2000fffe03f */
[----:B------:R-:W-:Y:S02]  /*0b70*/  LOP3.LUT R13, R13, 0xfffffffc, RZ, 0xc0, !PT ;  /* 0xfffffffc0d0d7812 */ /* 0x000fe400078ec0ff */
[----:B------:R-:W-:Y:S01]  /*0b80*/  LOP3.LUT R6, R6, 0xfffffc00, RZ, 0xc0, !PT ;  /* 0xfffffc0006067812 */ /* 0x000fe200078ec0ff */
[C---:B------:R-:W-:Y:S01]  /*0b90*/  IMAD.IADD R7, R0.reuse, 0x1, -R7 ;  /* 0x0000000100077824 */ /* 0x040fe200078e0a07 */
[----:B------:R-:W-:Y:S01]  /*0ba0*/  LEA.HI R220, R3, R0, RZ, 0x3 ;  /* 0x0000000003dc7211 */ /* 0x000fe200078f18ff */
[----:B------:R-:W-:-:S02]  /*0bb0*/  IMAD.IADD R13, R0, 0x1, -R13 ;  /* 0x00000001000d7824 */ /* 0x000fc400078e0a0d */
[----:B------:R-:W-:-:S03]  /*0bc0*/  IMAD R7, R7, 0x40, R6 ;  /* 0x0000004007077824 */ /* 0x000fc600078e0206 */
[----:B------:R-:W-:-:S04]  /*0bd0*/  LEA.HI R6, R13, R13, RZ, 0x1 ;  /* 0x0000000d0d067211 */ /* 0x000fc800078f08ff */
[----:B------:R-:W-:-:S05]  /*0be0*/  LOP3.LUT R6, R6, 0x1ffffffe, RZ, 0xc0, !PT ;  /* 0x1ffffffe06067812 */ /* 0x000fca00078ec0ff */
[----:B------:R-:W-:Y:S01]  /*0bf0*/  IMAD.IADD R13, R13, 0x1, -R6 ;  /* 0x000000010d0d7824 */ /* 0x000fe200078e0a06 */
[----:B--2---:R-:W-:Y:S02]  /*0c00*/  R2UR UR5, R2 ;  /* 0x00000000020572ca */ /* 0x004fe400000e0000 */
[CC--:B------:R-:W-:Y:S02]  /*0c10*/  LEA.HI R2, R3.reuse, R0.reuse, RZ, 0x7 ;  /* 0x0000000003027211 */ /* 0x0c0fe400078f38ff */
[----:B------:R-:W-:Y:S02]  /*0c20*/  LEA.HI R3, R3, R0, RZ, 0x6 ;  /* 0x0000000003037211 */ /* 0x000fe400078f30ff */
[----:B------:R-:W-:-:S03]  /*0c30*/  LOP3.LUT R5, R2, 0xffffff80, RZ, 0xc0, !PT ;  /* 0xffffff8002057812 */ /* 0x000fc600078ec0ff */
[----:B------:R-:W-:Y:S02]  /*0c40*/  IMAD.SHL.U32 R3, R3, 0x8, RZ ;  /* 0x0000000803037824 */ /* 0x000fe400078e00ff */
[----:B------:R-:W-:Y:S01]  /*0c50*/  IMAD.IADD R8, R0, 0x1, -R5 ;  /* 0x0000000100087824 */ /* 0x000fe200078e0a05 */
[----:B------:R-:W-:Y:S01]  /*0c60*/  SHF.R.S32.HI R5, RZ, 0x7, R2 ;  /* 0x00000007ff057819 */ /* 0x000fe20000011402 */
[----:B------:R-:W-:Y:S01]  /*0c70*/  ULOP3.LUT UR5, UR5, 0x1, URZ, 0xfc, !UPT ;  /* 0x0000000105057892 */ /* 0x000fe2000f8efc3f */
[----:B------:R-:W-:Y:S02]  /*0c80*/  LOP3.LUT R3, R3, 0xfffffe00, RZ, 0xc0, !PT ;  /* 0xfffffe0003037812 */ /* 0x000fe400078ec0ff */
[----:B------:R-:W-:Y:S02]  /*0c90*/  SHF.R.S32.HI R9, RZ, 0x1f, R8 ;  /* 0x0000001fff097819 */ /* 0x000fe40000011408 */
[----:B------:R-:W-:Y:S02]  /*0ca0*/  LEA.HI R2, R2, R5, RZ, 0x1 ;  /* 0x0000000502027211 */ /* 0x000fe400078f08ff */
[----:B------:R-:W-:-:S02]  /*0cb0*/  LEA.HI R10, R9, R8, RZ, 0x2 ;  /* 0x00000008090a7211 */ /* 0x000fc400078f10ff */
[----:B------:R-:W-:Y:S02]  /*0cc0*/  LOP3.LUT R2, R2, 0x3fffffe, RZ, 0xc0, !PT ;  /* 0x03fffffe02027812 */ /* 0x000fe400078ec0ff */
[--C-:B------:R-:W-:Y:S02]  /*0cd0*/  SHF.R.S32.HI R11, RZ, 0x2, R10.reuse ;  /* 0x00000002ff0b7819 */ /* 0x100fe4000001140a */
[----:B------:R-:W-:Y:S01]  /*0ce0*/  SHF.R.S32.HI R12, RZ, 0x1f, R10 ;  /* 0x0000001fff0c7819 */ /* 0x000fe2000001140a */
[----:B------:R-:W-:Y:S01]  /*0cf0*/  IMAD.IADD R2, R5, 0x1, -R2 ;  /* 0x0000000105027824 */ /* 0x000fe200078e0a02 */
[----:B------:R-:W-:Y:S02]  /*0d00*/  SHF.R.S32.HI R5, RZ, 0x4, R4 ;  /* 0x00000004ff057819 */ /* 0x000fe40000011404 */
[----:B------:R-:W-:Y:S02]  /*0d10*/  LEA.HI R12, R12, R11, RZ, 0x3 ;  /* 0x0000000b0c0c7211 */ /* 0x000fe400078f18ff */
[----:B------:R-:W-:-:S02]  /*0d20*/  LEA.HI R9, R9, R8, RZ, 0x5 ;  /* 0x0000000809097211 */ /* 0x000fc400078f28ff */
[----:B------:R-:W-:Y:S02]  /*0d30*/  LOP3.LUT R12, R12, 0xfffffff8, RZ, 0xc0, !PT ;  /* 0xfffffff80c0c7812 */ /* 0x000fe400078ec0ff */
[----:B------:R-:W-:Y:S02]  /*0d40*/  LEA.HI R4, R4, R5, RZ, 0x1 ;  /* 0x0000000504047211 */ /* 0x000fe400078f08ff */
[----:B------:R-:W-:Y:S01]  /*0d50*/  SHF.R.S32.HI R9, RZ, 0x5, R9 ;  /* 0x00000005ff097819 */ /* 0x000fe20000011409 */
[----:B------:R-:W-:Y:S01]  /*0d60*/  IMAD.IADD R12, R11, 0x1, -R12 ;  /* 0x000000010b0c7824 */ /* 0x000fe200078e0a0c */
[----:B------:R-:W-:-:S03]  /*0d70*/  LOP3.LUT R4, R4, 0x1ffffffe, RZ, 0xc0, !PT ;  /* 0x1ffffffe04047812 */ /* 0x000fc600078ec0ff */
[----:B------:R-:W-:Y:S02]  /*0d80*/  IMAD R9, R9, 0x10, R12 ;  /* 0x0000001009097824 */ /* 0x000fe400078e020c */
[----:B------:R-:W-:Y:S01]  /*0d90*/  IMAD.IADD R4, R5, 0x1, -R4 ;  /* 0x0000000105047824 */ /* 0x000fe200078e0a04 */
[----:B------:R-:W-:Y:S01]  /*0da0*/  LOP3.LUT R5, R220, 0xfffffff8, RZ, 0xc0, !PT ;  /* 0xfffffff8dc057812 */ /* 0x000fe200078ec0ff */
[----:B------:R-:W-:Y:S01]  /*0db0*/  IMAD R2, R2, 0x40, R9 ;  /* 0x0000004002027824 */ /* 0x000fe200078e0209 */
[----:B------:R-:W-:Y:S01]  /*0dc0*/  LOP3.LUT R9, R10, 0x7ffffffc, RZ, 0xc0, !PT ;  /* 0x7ffffffc0a097812 */ /* 0x000fe200078ec0ff */
[----:B------:R-:W-:Y:S01]  /*0dd0*/  IMAD R6, R4, 0x8, R7 ;  /* 0x0000000804067824 */ /* 0x000fe200078e0207 */
[----:B------:R-:W-:Y:S01]  /*0de0*/  SHF.R.S32.HI R220, RZ, 0x3, R220 ;  /* 0x00000003ffdc7819 */ /* 0x000fe200000114dc */
[----:B------:R-:W-:Y:S02]  /*0df0*/  IMAD.IADD R5, R0, 0x1, -R5 ;  /* 0x0000000100057824 */ /* 0x000fe400078e0a05 */
[----:B------:R-:W-:Y:S01]  /*0e00*/  IMAD.IADD R4, R8, 0x1, -R9 ;  /* 0x0000000108047824 */ /* 0x000fe200078e0a09 */
[----:B------:R-:W-:Y:S01]  /*0e10*/  STL [R1+0x8c], R6 ;  /* 0x00008c0601007387 */ /* 0x000fe20000100800 */
[----:B------:R-:W-:-:S02]  /*0e20*/  IMAD R0, R13, 0x8, R2 ;  /* 0x000000080d007824 */ /* 0x000fc400078e0202 */
[C---:B------:R-:W-:Y:S01]  /*0e30*/  IMAD.SHL.U32 R214, R5.reuse, 0x4, RZ ;  /* 0x0000000405d67824 */ /* 0x040fe200078e00ff */
[----:B------:R0:W-:Y:S01]  /*0e40*/  STL [R1+0x74], R4 ;  /* 0x0000740401007387 */ /* 0x0001e20000100800 */
[----:B------:R-:W-:Y:S02]  /*0e50*/  IMAD.U32 R2, RZ, RZ, UR4 ;  /* 0x00000004ff027e24 */ /* 0x000fe4000f8e00ff */
[----:B------:R-:W-:Y:S01]  /*0e60*/  IMAD.SHL.U32 R228, R220, 0x40, RZ ;  /* 0x00000040dce47824 */ /* 0x000fe200078e00ff */
[----:B------:R1:W-:Y:S01]  /*0e70*/  STL [R1+0x78], R0 ;  /* 0x0000780001007387 */ /* 0x0003e20000100800 */
[----:B------:R-:W-:Y:S02]  /*0e80*/  VIADD R221, R214, 0x40 ;  /* 0x00000040d6dd7836 */ /* 0x000fe40000000000 */
[----:B------:R-:W-:Y:S01]  /*0e90*/  IMAD.SHL.U32 R16, R5, 0x8, RZ ;  /* 0x0000000805107824 */ /* 0x000fe200078e00ff */
[----:B------:R-:W-:Y:S01]  /*0ea0*/  STL [R1+0x88], RZ ;  /* 0x000088ff01007387 */ /* 0x000fe20000100800 */
[----:B------:R-:W-:Y:S01]  /*0eb0*/  LOP3.LUT R228, R228, 0x1c0, RZ, 0xc0, !PT ;  /* 0x000001c0e4e47812 */ /* 0x000fe200078ec0ff */
[----:B0-----:R-:W-:-:S02]  /*0ec0*/  VIADD R4, R220, 0x40 ;  /* 0x00000040dc047836 */ /* 0x001fc40000000000 */
[----:B------:R-:W-:Y:S01]  /*0ed0*/  IMAD.IADD R213, R214, 0x1, R221 ;  /* 0x00000001d6d57824 */ /* 0x000fe200078e02dd */
[----:B------:R-:W-:Y:S01]  /*0ee0*/  SHF.R.S32.HI R17, RZ, 0x1f, R16 ;  /* 0x0000001fff117819 */ /* 0x000fe20000011410 */
[----:B-1----:R-:W-:Y:S02]  /*0ef0*/  IMAD.U32 R0, RZ, RZ, UR5 ;  /* 0x00000005ff007e24 */ /* 0x002fe4000f8e00ff */
[C---:B------:R-:W-:Y:S02]  /*0f00*/  VIADD R18, R16.reuse, 0x80 ;  /* 0x0000008010127836 */ /* 0x040fe40000000000 */
[----:B------:R-:W-:Y:S01]  /*0f10*/  VIADD R19, R16, 0xc0 ;  /* 0x000000c010137836 */ /* 0x000fe20000000000 */
[----:B------:R0:W-:Y:S01]  /*0f20*/  STL [R1+0x5c], R0 ;  /* 0x00005c0001007387 */ /* 0x0001e20000100800 */
[C---:B------:R-:W-:Y:S01]  /*0f30*/  VIADD R222, R214.reuse, 0x20 ;  /* 0x00000020d6de7836 */ /* 0x040fe20000000000 */
[----:B------:R-:W-:Y:S01]  /*0f40*/  SHF.R.S32.HI R218, RZ, 0x1f, R18 ;  /* 0x0000001fffda7819 */ /* 0x000fe20000011412 */
[----:B------:R-:W-:Y:S01]  /*0f50*/  VIADD R223, R214, 0x60 ;  /* 0x00000060d6df7836 */ /* 0x000fe20000000000 */
[----:B------:R-:W-:Y:S01]  /*0f60*/  STL [R1+0x50], R3 ;  /* 0x0000500301007387 */ /* 0x000fe20000100800 */
[----:B------:R-:W-:-:S03]  /*0f70*/  SHF.R.S32.HI R217, RZ, 0x1f, R19 ;  /* 0x0000001fffd97819 */ /* 0x000fc60000011413 */
[----:B------:R1:W-:Y:S01]  /*0f80*/  STL [R1+0x84], R2 ;  /* 0x0000840201007387 */ /* 0x0003e20000100800 */
[----:B0-----:R-:W-:-:S05]  /*0f90*/  VIADD R0, R220, 0x20 ;  /* 0x00000020dc007836 */ /* 0x001fca0000000000 */
[----:B------:R-:W-:Y:S02]  /*0fa0*/  SHF.R.S32.HI R7, RZ, 0x1f, R0 ;  /* 0x0000001fff077819 */ /* 0x000fe40000011400 */
[----:B-1----:R-:W-:Y:S02]  /*0fb0*/  SHF.R.S32.HI R2, RZ, 0x1f, R4 ;  /* 0x0000001fff027819 */ /* 0x002fe40000011404 */
[----:B------:R-:W-:Y:S01]  /*0fc0*/  LEA.HI R7, R7, R0, RZ, 0x3 ;  /* 0x0000000007077211 */ /* 0x000fe200078f18ff */
[----:B------:R-:W-:Y:S01]  /*0fd0*/  IMAD.SHL.U32 R0, R0, 0x40, RZ ;  /* 0x0000004000007824 */ /* 0x000fe200078e00ff */
[----:B------:R-:W-:-:S03]  /*0fe0*/  LEA.HI R2, R2, R4, RZ, 0x3 ;  /* 0x0000000402027211 */ /* 0x000fc600078f18ff */
[----:B------:R-:W-:Y:S01]  /*0ff0*/  IMAD.SHL.U32 R7, R7, 0x40, RZ ;  /* 0x0000004007077824 */ /* 0x000fe200078e00ff */
[----:B------:R-:W-:Y:S01]  /*1000*/  LOP3.LUT R3, R0, 0x1c0, RZ, 0xc0, !PT ;  /* 0x000001c000037812 */ /* 0x000fe200078ec0ff */
[----:B------:R-:W-:Y:S01]  /*1010*/  IMAD.SHL.U32 R2, R2, 0x40, RZ ;  /* 0x0000004002027824 */ /* 0x000fe200078e00ff */
[----:B------:R-:W-:Y:S02]  /*1020*/  SHF.R.U32.HI R0, RZ, 0x3, R228 ;  /* 0x00000003ff007819 */ /* 0x000fe400000116e4 */
[----:B------:R-:W-:Y:S02]  /*1030*/  SHF.R.S32.HI R0, RZ, 0x1f, R213 ;  /* 0x0000001fff007819 */ /* 0x000fe400000114d5 */
[----:B------:R-:W-:Y:S02]  /*1040*/  SHF.R.U32.HI R4, RZ, 0x3, R3 ;  /* 0x00000003ff047819 */ /* 0x000fe40000011603 */
[----:B------:R-:W-:Y:S02]  /*1050*/  LEA.HI R0, R0, R213, RZ, 0x3 ;  /* 0x000000d500007211 */ /* 0x000fe400078f18ff */
[----:B------:R-:W-:-:S02]  /*1060*/  LOP3.LUT R3, R7, 0xfffffe00, RZ, 0xc0, !PT ;  /* 0xfffffe0007037812 */ /* 0x000fc400078ec0ff */
[----:B------:R-:W-:Y:S02]  /*1070*/  LOP3.LUT R23, R0, 0xfffffff8, RZ, 0xc0, !PT ;  /* 0xfffffff800177812 */ /* 0x000fe400078ec0ff */
[----:B------:R-:W-:Y:S01]  /*1080*/  LOP3.LUT R0, R2, 0xfffffe00, RZ, 0xc0, !PT ;  /* 0xfffffe0002007812 */ /* 0x000fe200078ec0ff */
[----:B------:R0:W-:Y:S01]  /*1090*/  STL [R1+0x64], R3 ;  /* 0x0000640301007387 */ /* 0x0001e20000100800 */
[----:B------:R-:W-:-:S03]  /*10a0*/  SHF.R.S32.HI R216, RZ, 0x1f, R23 ;  /* 0x0000001fffd87819 */ /* 0x000fc60000011417 */
[----:B------:R0:W-:Y:S04]  /*10b0*/  STL [R1+0x60], R0 ;  /* 0x0000600001007387 */ /* 0x0001e80000100800 */
.L_x_2955:
[----:B0-234-:R-:W0:Y:S01]  /*10c0*/  LDC.64 R2, c[0x0][0xc88] ;  /* 0x00032200ff027b82 */ /* 0x01de220000000a00 */
        /* <DEDUP_REMOVED lines=13> */
[C---:B------:R-:W-:Y:S02]  /*11a0*/  IMAD.SHL.U32 R26, R8.reuse, 0x4, RZ ;  /* 0x00000004081a7824 */ /* 0x040fe400078e00ff */
[C---:B------:R-:W-:Y:S01]  /*11b0*/  @P2 LEA R2, P3, R8.reuse, UR4, 0x2 ;  /* 0x0000000408022c11 */ /* 0x040fe2000f8610ff */
[----:B------:R0:W-:Y:S01]  /*11c0*/  STL [R1+0x7c], R8 ;  /* 0x00007c0801007387 */ /* 0x0001e20000100800 */
[C-C-:B------:R-:W-:Y:S02]  /*11d0*/  SHF.L.U64.HI R27, R8.reuse, 0x2, R0.reuse ;  /* 0x00000002081b7819 */ /* 0x140fe40000010200 */
[----:B------:R-:W-:Y:S01]  /*11e0*/  @P2 LEA.HI.X R3, R8, UR5, R0, 0x2, P3 ;  /* 0x0000000508032c11 */ /* 0x000fe200098f1400 */
[----:B------:R-:W-:Y:S01]  /*11f0*/  IMAD.MOV.U32 R0, RZ, RZ, RZ ;  /* 0x000000ffff007224 */ /* 0x000fe200078e00ff */
[----:B------:R-:W-:Y:S01]  /*1200*/  ULDC UR4, c[0x0][0x288] ;  /* 0x0000a20000047ab9 */ /* 0x000fe20000000800 */
[----:B------:R-:W-:-:S04]  /*1210*/  IADD3 R6, P4, R26, UR6, RZ ;  /* 0x000000061a067c10 */ /* 0x000fc8000ff9e0ff */
[----:B------:R0:W5:Y:S01]  /*1220*/  @P2 LDG.E R0, desc[UR60][R2.64] ;  /* 0x0000003c02002981 */ /* 0x000162000c1e1900 */
[----:B------:R-:W-:Y:S01]  /*1230*/  @P1 IADD3 R4, P2, R26, UR8, RZ ;  /* 0x000000081a041c10 */ /* 0x000fe2000ff5e0ff */
[----:B------:R-:W-:Y:S01]  /*1240*/  IMAD.U32 R9, RZ, RZ, UR4 ;  /* 0x00000004ff097e24 */ /* 0x000fe2000f8e00ff */
[C---:B------:R-:W-:Y:S01]  /*1250*/  IADD3.X R7, R27.reuse, UR7, RZ, P4, !PT ;  /* 0x000000071b077c10 */ /* 0x040fe2000a7fe4ff */
[----:B------:R-:W-:Y:S01]  /*1260*/  ULDC.64 UR4, c[0x0][0x418] ;  /* 0x0001060000047ab9 */ /* 0x000fe20000000a00 */
[----:B------:R-:W-:Y:S01]  /*1270*/  @P1 IADD3.X R5, R27, UR9, RZ, P2, !PT ;  /* 0x000000091b051c10 */ /* 0x000fe200097fe4ff */
[----:B------:R-:W-:Y:S02]  /*1280*/  ULDC.64 UR6, c[0x0][0xa20] ;  /* 0x0002880000067ab9 */ /* 0x000fe40000000a00 */
[----:B------:R0:W5:Y:S04]  /*1290*/  @P0 LDG.E R118, desc[UR60][R6.64] ;  /* 0x0000003c06760981 */ /* 0x000168000c1e1900 */
[----:B------:R-:W2:Y:S01]  /*12a0*/  @P1 LDG.E R9, desc[UR60][R4.64] ;  /* 0x0000003c04091981 */ /* 0x000ea2000c1e1900 */
        /* <DEDUP_REMOVED lines=9> */
[----:B------:R-:W-:Y:S01]  /*1340*/  IMAD.MOV.U32 R91, RZ, RZ, R8 ;  /* 0x000000ffff5b7224 */ /* 0x000fe200078e0008 */
[----:B--2---:R0:W-:Y:S04]  /*1350*/  STL [R1+0x6c], R9 ;  /* 0x00006c0901007387 */ /* 0x0041e80000100800 */
[----:B------:R0:W-:Y:S01]  /*1360*/  STL [R1+0x80], R30 ;  /* 0x0000801e01007387 */ /* 0x0001e20000100800 */
[----:B------:R-:W-:Y:S01]  /*1370*/  IMAD.MOV.U32 R10, RZ, RZ, R9 ;  /* 0x000000ffff0a7224 */ /* 0x000fe200078e0009 */
[----:B------:R-:W-:Y:S06]  /*1380*/  @P1 BRA `(.L_x_2684) ;  /* 0x0000000000281947 */ /* 0x000fec0003800000 */
        /* <DEDUP_REMOVED lines=8> */
[----:B--2---:R-:W-:-:S05]  /*1410*/  IMAD.IADD R10, R5, 0x1, -R4 ;  /* 0x00000001050a7824 */ /* 0x004fca00078e0a04 */
[----:B------:R1:W-:Y:S02]  /*1420*/  STL [R1+0x6c], R10 ;  /* 0x00006c0a01007387 */ /* 0x0003e40000100800 */
.L_x_2684:
[----:B0-----:R-:W-:Y:S02]  /*1430*/  IMAD.U32 R2, RZ, RZ, UR5 ;  /* 0x00000005ff027e24 */ /* 0x001fe4000f8e00ff */
[----:B------:R-:W-:Y:S01]  /*1440*/  IMAD.U32 R25, RZ, RZ, UR4 ;  /* 0x00000004ff197e24 */ /* 0x000fe2000f8e00ff */
[----:B------:R-:W-:Y:S06]  /*1450*/  @!P2 BRA `(.L_x_2685) ;  /* 0x000000000010a947 */ /* 0x000fec0003800000 */
[----:B------:R-:W-:-:S04]  /*1460*/  IADD3 R4, P0, R26, UR6, RZ ;  /* 0x000000061a047c10 */ /* 0x000fc8000ff1e0ff */
[----:B------:R-:W-:-:S05]  /*1470*/  IADD3.X R5, R27, UR7, RZ, P0, !PT ;  /* 0x000000071b057c10 */ /* 0x000fca00087fe4ff */
[----:B------:R0:W5:Y:S01]  /*1480*/  LDG.E R25, desc[UR60][R4.64] ;  /* 0x0000003c04197981 */ /* 0x000162000c1e1900 */
[----:B------:R-:W-:Y:S05]  /*1490*/  BRA `(.L_x_2686) ;  /* 0x0000000000107947 */ /* 0x000fea0003800000 */
.L_x_2685:
[----:B------:R-:W-:Y:S05]  /*14a0*/  @!P0 BRA `(.L_x_2686) ;  /* 0x00000000000c8947 */ /* 0x000fea0003800000 */
[----:B------:R-:W2:Y:S04]  /*14b0*/  LDG.E R4, desc[UR60][R6.64] ;  /* 0x0000003c06047981 */ /* 0x000ea8000c1e1900 */
[----:B------:R-:W2:Y:S02]  /*14c0*/  LDG.E R25, desc[UR60][R6.64+0x4] ;  /* 0x0000043c06197981 */ /* 0x000ea4000c1e1900 */
[----:B--2---:R-:W-:-:S07]  /*14d0*/  IMAD.IADD R25, R25, 0x1, -R4 ;  /* 0x0000000119197824 */ /* 0x004fce00078e0a04 */
.L_x_2686:
[----:B------:R-:W-:Y:S01]  /*14e0*/  ULDC.64 UR4, c[0x0][0xa10] ;  /* 0x0002840000047ab9 */ /* 0x000fe20000000a00 */
[----:B------:R-:W2:Y:S01]  /*14f0*/  LDC R9, c[0x0][0x448] ;  /* 0x00011200ff097b82 */ /* 0x000ea20000000800 */
[----:B------:R-:W-:-:S04]  /*1500*/  ISETP.NE.U32.AND P0, PT, RZ, UR4, PT ;  /* 0x00000004ff007c0c */ /* 0x000fc8000bf05070 */
[----:B------:R-:W-:Y:S01]  /*1510*/  ISETP.NE.AND.EX P0, PT, RZ, UR5, PT, P0 ;  /* 0x00000005ff007c0c */ /* 0x000fe2000bf05300 */
[----:B------:R-:W-:-:S12]  /*1520*/  ULDC.64 UR4, c[0x0][0xa30] ;  /* 0x00028c0000047ab9 */ /* 0x000fd80000000a00 */
[----:B0-----:R-:W0:Y:S02]  /*1530*/  @P0 LDC.64 R4, c[0x0][0xa10] ;  /* 0x00028400ff040b82 */ /* 0x001e240000000a00 */
[----:B0-----:R-:W-:-:S05]  /*1540*/  @P0 IMAD.WIDE R4, R91, 0x4, R4 ;  /* 0x000000045b040825 */ /* 0x001fca00078e0204 */
[----:B------:R-:W3:Y:S04]  /*1550*/  @P0 LDG.E R3, desc[UR60][R4.64] ;  /* 0x0000003c04030981 */ /* 0x000ee8000c1e1900 */
[----:B------:R0:W3:Y:S01]  /*1560*/  @P0 LDG.E R8, desc[UR60][R4.64+0x4] ;  /* 0x0000043c04080981 */ /* 0x0000e2000c1e1900 */
[----:B------:R-:W-:Y:S01]  /*1570*/  ISETP.NE.U32.AND P1, PT, RZ, UR4, PT ;  /* 0x00000004ff007c0c */ /* 0x000fe2000bf25070 */
[----:B-----5:R-:W-:-:S03]  /*1580*/  IMAD.MOV.U32 R135, RZ, RZ, R25 ;  /* 0x000000ffff877224 */ /* 0x020fc600078e0019 */
[----:B------:R-:W-:-:S13]  /*1590*/  ISETP.NE.AND.EX P1, PT, RZ, UR5, PT, P1 ;  /* 0x00000005ff007c0c */ /* 0x000fda000bf25310 */
[----:B------:R-:W-:-:S04]  /*15a0*/  @P1 IADD3 R6, P2, R26, UR4, RZ ;  /* 0x000000041a061c10 */ /* 0x000fc8000ff5e0ff */
[----:B------:R-:W-:-:S05]  /*15b0*/  @P1 IADD3.X R7, R27, UR5, RZ, P2, !PT ;  /* 0x000000051b071c10 */ /* 0x000fca00097fe4ff */
[----:B------:R4:W5:Y:S01]  /*15c0*/  @P1 LDG.E R135, desc[UR60][R6.64] ;  /* 0x0000003c06871981 */ /* 0x000962000c1e1900 */
[----:B--2---:R-:W-:Y:S01]  /*15d0*/  ISETP.NE.AND P1, PT, R9, 0x1, PT ;  /* 0x000000010900780c */ /* 0x004fe20003f25270 */
[----:B------:R-:W-:-:S04]  /*15e0*/  IMAD.SHL.U32 R11, R29, 0x80, RZ ;  /* 0x000000801d0b7824 */ /* 0x000fc800078e00ff */
[----:B0-----:R-:W-:Y:S01]  /*15f0*/  VIADD R4, R11, 0x7f ;  /* 0x0000007f0b047836 */ /* 0x001fe20000000000 */
[----:B------:R0:W-:Y:S07]  /*1600*/  STL [R1+0x68], R11 ;  /* 0x0000680b01007387 */ /* 0x0001ee0000100800 */
[----:B------:R-:W2:Y:S08]  /*1610*/  @P1 LDC R9, c[0x0][0x44c] ;  /* 0x00011300ff091b82 */ /* 0x000eb00000000800 */
[----:B------:R-:W1:Y:S01]  /*1620*/  @P1 LDC R5, c[0x0][0x450] ;  /* 0x00011400ff051b82 */ /* 0x000e620000000800 */
[----:B---3--:R-:W-:-:S02]  /*1630*/  @P0 IMAD.IADD R2, R8, 0x1, -R3 ;  /* 0x0000000108020824 */ /* 0x008fc400078e0a03 */
[----:B------:R-:W-:Y:S02]  /*1640*/  IMAD.IADD R8, R25, 0x1, -R0 ;  /* 0x0000000119087824 */ /* 0x000fe400078e0a00 */
[----:B--2---:R-:W-:-:S04]  /*1650*/  @P1 IMAD.HI.U32 R0, R4, R9, RZ ;  /* 0x0000000904001227 */ /* 0x004fc800078e00ff */
[----:B----4-:R-:W-:Y:S01]  /*1660*/  IMAD.IADD R6, R8, 0x1, R2 ;  /* 0x0000000108067824 */ /* 0x010fe200078e0202 */
[----:B-1----:R-:W-:Y:S01]  /*1670*/  @P1 SHF.R.U32.HI R4, RZ, R5, R0 ;  /* 0x00000005ff041219 */ /* 0x002fe20000011600 */
[----:B------:R-:W-:Y:S02]  /*1680*/  IMAD.MOV R116, RZ, RZ, -R8 ;  /* 0x000000ffff747224 */ /* 0x000fe400078e0a08 */
[C---:B------:R-:W-:Y:S01]  /*1690*/  VIADD R0, R6.reuse, 0x4f ;  /* 0x0000004f06007836 */ /* 0x040fe20000000000 */
[----:B------:R-:W-:Y:S01]  /*16a0*/  IADD3 R139, R6, 0x50, -R10 ;  /* 0x00000050068b7810 */ /* 0x000fe20007ffe80a */
[----:B------:R0:W-:Y:S01]  /*16b0*/  STL [R1+0x70], R6 ;  /* 0x0000700601007387 */ /* 0x0001e20000100800 */
[----:B------:R-:W-:Y:S01]  /*16c0*/  VIMNMX R116, RZ, R116, !PT ;  /* 0x00000074ff747248 */ /* 0x000fe20007fe0100 */
[----:B------:R-:W-:-:S04]  /*16d0*/  IMAD.HI R0, R0, 0x66666667, RZ ;  /* 0x6666666700007827 */ /* 0x000fc800078e02ff */
[----:B------:R-:W-:Y:S01]  /*16e0*/  IMAD.IADD R4, R139, 0x1, R4 ;  /* 0x000000018b047824 */ /* 0x000fe200078e0204 */
[----:B------:R-:W-:-:S03]  /*16f0*/  SHF.R.U32.HI R3, RZ, 0x1f, R0 ;  /* 0x0000001fff037819 */ /* 0x000fc60000011600 */
[----:B------:R-:W-:Y:S01]  /*1700*/  IMAD.HI R4, R4, 0x66666667, RZ ;  /* 0x6666666704047827 */ /* 0x000fe200078e02ff */
[----:B------:R-:W-:-:S04]  /*1710*/  LEA.HI.SX32 R140, R0, R3, 0x1b ;  /* 0x00000003008c7211 */ /* 0x000fc800078fdaff */
[----:B------:R-:W-:-:S04]  /*1720*/  SHF.R.U32.HI R5, RZ, 0x1f, R4 ;  /* 0x0000001fff057819 */ /* 0x000fc80000011604 */
[----:B------:R-:W-:-:S04]  /*1730*/  LEA.HI.SX32 R5, R4, R5, 0x1b ;  /* 0x0000000504057211 */ /* 0x000fc800078fdaff */
[----:B------:R-:W-:-:S05]  /*1740*/  VIMNMX R5, R140, R5, PT ;  /* 0x000000058c057248 */ /* 0x000fca0003fe0100 */
        /* <DEDUP_REMOVED lines=33> */
.L_x_2689:
[----:B------:R-:W-:Y:S05]  /*1960*/  BSYNC B6 ;  /* 0x0000000000067941 */ /* 0x000fea0003800000 */
.L_x_2688:
        /* <DEDUP_REMOVED lines=20> */
.L_x_2691:
[----:B------:R-:W-:Y:S05]  /*1ab0*/  BSYNC B6 ;  /* 0x0000000000067941 */ /* 0x000fea0003800000 */
.L_x_2690:
[----:B------:R-:W2:Y:S01]  /*1ac0*/  LDL R29, [R1+0x64] ;  /* 0x00006400011d7983 */ /* 0x000ea20000100800 */
[----:B------:R-:W-:Y:S01]  /*1ad0*/  ULDC.64 UR4, c[0x0][0x9f8] ;  /* 0x00027e0000047ab9 */ /* 0x000fe20000000a00 */
[----:B------:R-:W0:Y:S01]  /*1ae0*/  LDC R115, c[0x0][0x3f4] ;  /* 0x0000fd00ff737b82 */ /* 0x000e220000000800 */
[----:B------:R-:W-:Y:S01]  /*1af0*/  ISETP.NE.U32.AND P0, PT, RZ, UR4, PT ;  /* 0x00000004ff007c0c */ /* 0x000fe2000bf05070 */
[----:B------:R-:W3:Y:S04]  /*1b00*/  LDL R31, [R1+0x50] ;  /* 0x00005000011f7983 */ /* 0x000ee80000100800 */
[----:B------:R-:W4:Y:S01]  /*1b10*/  LDL R20, [R1+0x60] ;  /* 0x0000600001147983 */ /* 0x000f220000100800 */
[----:B------:R-:W-:Y:S01]  /*1b20*/  ISETP.NE.AND.EX P0, PT, RZ, UR5, PT, P0 ;  /* 0x00000005ff007c0c */ /* 0x000fe2000bf05300 */
[----:B------:R-:W1:Y:S01]  /*1b30*/  LDC.64 R92, c[0x0][0x408] ;  /* 0x00010200ff5c7b82 */ /* 0x000e620000000a00 */
[----:B------:R-:W0:Y:S07]  /*1b40*/  S2R R0, SR_TID.X ;  /* 0x0000000000007919 */ /* 0x000e2e0000002100 */
[----:B------:R-:W1:Y:S04]  /*1b50*/  LDC.64 R98, c[0x0][0x3f8] ;  /* 0x0000fe00ff627b82 */ /* 0x000e680000000a00 */
[----:B------:R-:W-:Y:S01]  /*1b60*/  @P0 IADD3 R4, P1, R26, UR4, RZ ;  /* 0x000000041a040c10 */ /* 0x000fe2000ff3e0ff */
[----:B------:R-:W-:-:S03]  /*1b70*/  ULDC UR4, c[0x0][0x2f4] ;  /* 0x0000bd0000047ab9 */ /* 0x000fc60000000800 */
[----:B------:R-:W-:-:S05]  /*1b80*/  @P0 IADD3.X R5, R27, UR5, RZ, P1, !PT ;  /* 0x000000051b050c10 */ /* 0x000fca0008ffe4ff */
[----:B------:R0:W4:Y:S01]  /*1b90*/  @P0 LDG.E R91, desc[UR60][R4.64] ;  /* 0x0000003c045b0981 */ /* 0x000122000c1e1900 */
[----:B------:R-:W-:Y:S02]  /*1ba0*/  ISETP.GE.AND P1, PT, R213, UR4, PT ;  /* 0x00000004d5007c0c */ /* 0x000fe4000bf26270 */
[----:B------:R-:W-:Y:S02]  /*1bb0*/  ISETP.GE.AND P0, PT, R16, UR4, PT ;  /* 0x0000000410007c0c */ /* 0x000fe4000bf06270 */
[----:B------:R-:W-:-:S05]  /*1bc0*/  SEL R3, RZ, 0xffffffff, P1 ;  /* 0xffffffffff037807 */ /* 0x000fca0000800000 */
[----:B------:R-:W-:Y:S02]  /*1bd0*/  IMAD.SHL.U32 R3, R3, 0x2, RZ ;  /* 0x0000000203037824 */ /* 0x000fe400078e00ff */
[----:B0-----:R-:W-:Y:S01]  /*1be0*/  VIADD R6, R0, 0xffffff80 ;  /* 0xffffff8000067836 */ /* 0x001fe20000000000 */
[----:B------:R-:W-:Y:S02]  /*1bf0*/  SEL R0, RZ, 0x1, P0 ;  /* 0x00000001ff007807 */ /* 0x000fe40000000000 */
[----:B------:R-:W-:Y:S02]  /*1c00*/  ISETP.GE.AND P0, PT, R18, UR4, PT ;  /* 0x0000000412007c0c */ /* 0x000fe4000bf06270 */
[----:B------:R-:W-:Y:S02]  /*1c10*/  SHF.R.S32.HI R7, RZ, 0x1f, R6 ;  /* 0x0000001fff077819 */ /* 0x000fe40000011406 */
[----:B------:R-:W-:Y:S02]  /*1c20*/  LOP3.LUT R0, R3, 0x2, R0, 0xe2, !PT ;  /* 0x0000000203007812 */ /* 0x000fe400078ee200 */
[----:B------:R-:W-:-:S02]  /*1c30*/  SEL R3, RZ, 0x4, P0 ;  /* 0x00000004ff037807 */ /* 0x000fc40000000000 */
[----:B------:R-:W-:Y:S02]  /*1c40*/  ISETP.GE.AND P2, PT, R16, R115, PT ;  /* 0x000000731000720c */ /* 0x000fe40003f46270 */
[----:B------:R-:W-:Y:S02]  /*1c50*/  SHF.R.S32.HI R9, RZ, 0x1f, R220 ;  /* 0x0000001fff097819 */ /* 0x000fe400000114dc */
[----:B------:R-:W-:Y:S02]  /*1c60*/  LEA.HI R7, R7, R6, RZ, 0x3 ;  /* 0x0000000607077211 */ /* 0x000fe400078f18ff */
[----:B------:R-:W-:Y:S02]  /*1c70*/  LOP3.LUT R5, R0, R3, RZ, 0xfc, !PT ;  /* 0x0000000300057212 */ /* 0x000fe400078efcff */
[----:B------:R-:W-:Y:S01]  /*1c80*/  SEL R3, R115, RZ, P2 ;  /* 0x000000ff73037207 */ /* 0x000fe20001000000 */
[----:B-1----:R-:W-:Y:S01]  /*1c90*/  IMAD R0, R9, R92, RZ ;  /* 0x0000005c09007224 */ /* 0x002fe200078e02ff */
[----:B------:R-:W-:Y:S01]  /*1ca0*/  LOP3.LUT R7, R7, 0xfffffff8, RZ, 0xc0, !PT ;  /* 0xfffffff807077812 */ /* 0x000fe200078ec0ff */
[----:B------:R-:W-:Y:S01]  /*1cb0*/  IMAD R4, R9, R98, RZ ;  /* 0x0000006209047224 */ /* 0x000fe200078e02ff */
[----:B------:R-:W-:Y:S01]  /*1cc0*/  SHF.R.S32.HI R215, RZ, 0x1f, R214 ;  /* 0x0000001fffd77819 */ /* 0x000fe200000114d6 */
[----:B------:R-:W-:Y:S01]  /*1cd0*/  VIADD R21, R220, 0x40 ;  /* 0x00000040dc157836 */ /* 0x000fe20000000000 */
[----:B------:R-:W-:Y:S01]  /*1ce0*/  ISETP.GE.AND P1, PT, R213, R115, PT ;  /* 0x00000073d500720c */ /* 0x000fe20003f26270 */
[----:B------:R-:W-:-:S02]  /*1cf0*/  IMAD.IADD R3, R16, 0x1, R3 ;  /* 0x0000000110037824 */ /* 0x000fc400078e0203 */
[C---:B------:R-:W-:Y:S02]  /*1d00*/  VIADD R33, R220.reuse, 0x20 ;  /* 0x00000020dc217836 */ /* 0x040fe40000000000 */
[----:B------:R-:W-:Y:S02]  /*1d10*/  VIADD R28, R220, 0x20 ;  /* 0x00000020dc1c7836 */ /* 0x000fe40000000000 */
[----:B------:R-:W-:Y:S02]  /*1d20*/  IMAD.IADD R15, R6, 0x1, -R7 ;  /* 0x00000001060f7824 */ /* 0x000fe400078e0a07 */
[C---:B------:R-:W-:Y:S01]  /*1d30*/  IMAD R9, R220.reuse, R93, R0 ;  /* 0x0000005ddc097224 */ /* 0x040fe200078e0200 */
[----:B------:R-:W-:Y:S01]  /*1d40*/  SEL R0, R115, RZ, P1 ;  /* 0x000000ff73007207 */ /* 0x000fe20000800000 */
[C---:B------:R-:W-:Y:S02]  /*1d50*/  IMAD R7, R220.reuse, R99, R4 ;  /* 0x00000063dc077224 */ /* 0x040fe400078e0204 */
[----:B------:R-:W-:Y:S01]  /*1d60*/  IMAD.WIDE.U32 R102, R220, R98, R214 ;  /* 0x00000062dc667225 */ /* 0x000fe200078e00d6 */
[----:B------:R-:W-:-:S03]  /*1d70*/  SHF.R.S32.HI R4, RZ, 0x1f, R3 ;  /* 0x0000001fff047819 */ /* 0x000fc60000011403 */
[----:B------:R-:W-:-:S04]  /*1d80*/  IMAD.WIDE.U32 R100, R220, R98, R16 ;  /* 0x00000062dc647225 */ /* 0x000fc800078e0010 */
[----:B------:R-:W-:Y:S02]  /*1d90*/  IMAD.SHL.U32 R6, R21, 0x40, RZ ;  /* 0x0000004015067824 */ /* 0x000fe400078e00ff */
[----:B------:R-:W-:Y:S02]  /*1da0*/  IMAD.SHL.U32 R33, R33, 0x40, RZ ;  /* 0x0000004021217824 */ /* 0x000fe400078e00ff */
[----:B------:R-:W-:Y:S02]  /*1db0*/  IMAD.SHL.U32 R28, R28, 0x40, RZ ;  /* 0x000000401c1c7824 */ /* 0x000fe400078e00ff */
[----:B------:R-:W-:Y:S02]  /*1dc0*/  IMAD.IADD R103, R103, 0x1, R7 ;  /* 0x0000000167677824 */ /* 0x000fe400078e0207 */
[----:B------:R-:W-:Y:S02]  /*1dd0*/  IMAD.IADD R101, R7, 0x1, R101 ;  /* 0x0000000107657824 */ /* 0x000fe400078e0265 */
[----:B------:R-:W-:Y:S01]  /*1de0*/  IMAD.IADD R7, R213, 0x1, R0 ;  /* 0x00000001d5077824 */ /* 0x000fe200078e0200 */
[----:B------:R-:W-:-:S02]  /*1df0*/  LOP3.LUT R0, R6, 0x1c0, RZ, 0xc0, !PT ;  /* 0x000001c006007812 */ /* 0x000fc400078ec0ff */
[CC--:B------:R-:W-:Y:S02]  /*1e00*/  LEA.HI R6, R4.reuse, R3.reuse, RZ, 0x6 ;  /* 0x0000000304067211 */ /* 0x0c0fe400078f30ff */
[----:B------:R-:W-:Y:S02]  /*1e10*/  LEA.HI R11, R4, R3, RZ, 0x3 ;  /* 0x00000003040b7211 */ /* 0x000fe400078f18ff */
[----:B------:R-:W-:Y:S02]  /*1e20*/  LOP3.LUT R33, R33, 0x1c0, RZ, 0xc0, !PT ;  /* 0x000001c021217812 */ /* 0x000fe400078ec0ff */
[----:B------:R-:W-:Y:S01]  /*1e30*/  LOP3.LUT R28, R28, 0x1c0, RZ, 0xc0, !PT ;  /* 0x000001c01c1c7812 */ /* 0x000fe200078ec0ff */
[CC--:B------:R-:W-:Y:S01]  /*1e40*/  IMAD.WIDE.U32 R96, R220.reuse, R92.reuse, R214 ;  /* 0x0000005cdc607225 */ /* 0x0c0fe200078e00d6 */
[----:B------:R-:W-:Y:S02]  /*1e50*/  SHF.R.S32.HI R4, RZ, 0x1f, R7 ;  /* 0x0000001fff047819 */ /* 0x000fe40000011407 */
[----:B------:R-:W-:Y:S01]  /*1e60*/  SHF.R.S32.HI R6, RZ, 0x6, R6 ;  /* 0x00000006ff067819 */ /* 0x000fe20000011406 */
[----:B------:R-:W-:Y:S01]  /*1e70*/  IMAD.WIDE.U32 R94, R220, R92, R16 ;  /* 0x0000005cdc5e7225 */ /* 0x000fe200078e0010 */
[----:B------:R-:W-:-:S02]  /*1e80*/  LOP3.LUT R8, R33, 0x38, R11, 0xf8, !PT ;  /* 0x0000003821087812 */ /* 0x000fc400078ef80b */
[----:B------:R-:W-:Y:S01]  /*1e90*/  SHF.R.U32.HI R28, RZ, 0x3, R28 ;  /* 0x00000003ff1c7819 */ /* 0x000fe2000001161c */
[----:B------:R-:W0:Y:S01]  /*1ea0*/  S2R R141, SR_TID.X ;  /* 0x00000000008d7919 */ /* 0x000e220000002100 */
[----:B------:R-:W-:Y:S01]  /*1eb0*/  IMAD.IADD R97, R97, 0x1, R9 ;  /* 0x0000000161617824 */ /* 0x000fe200078e0209 */
[----:B------:R-:W-:Y:S01]  /*1ec0*/  LOP3.LUT R3, R228, 0x38, R11, 0xf8, !PT ;  /* 0x00000038e4037812 */ /* 0x000fe200078ef80b */
[----:B------:R-:W-:Y:S01]  /*1ed0*/  IMAD.IADD R95, R9, 0x1, R95 ;  /* 0x00000001095f7824 */ /* 0x000fe200078e025f */
[----:B------:R-:W-:Y:S02]  /*1ee0*/  SHF.R.U32.HI R32, RZ, 0x3, R228 ;  /* 0x00000003ff207819 */ /* 0x000fe400000116e4 */
[-C--:B------:R-:W-:Y:S02]  /*1ef0*/  LEA.HI R21, R4, R7.reuse, RZ, 0x3 ;  /* 0x0000000704157211 */ /* 0x080fe400078f18ff */
[----:B------:R-:W-:Y:S02]  /*1f00*/  LOP3.LUT R9, R8, R28, RZ, 0x3c, !PT ;  /* 0x0000001c08097212 */ /* 0x000fe400078e3cff */
[----:B------:R-:W-:-:S02]  /*1f10*/  LEA.HI R4, R4, R7, RZ, 0x6 ;  /* 0x0000000704047211 */ /* 0x000fc400078f30ff */
[----:B------:R-:W-:Y:S02]  /*1f20*/  SHF.R.U32.HI R138, RZ, 0x3, R0 ;  /* 0x00000003ff8a7819 */ /* 0x000fe40000011600 */
[----:B------:R-:W-:Y:S02]  /*1f30*/  LOP3.LUT R13, R0, 0x38, R11, 0xf8, !PT ;  /* 0x00000038000d7812 */ /* 0x000fe400078ef80b */
[----:B------:R-:W-:Y:S02]  /*1f40*/  LOP3.LUT R3, R3, R32, RZ, 0x3c, !PT ;  /* 0x0000002003037212 */ /* 0x000fe400078e3cff */
[----:B------:R-:W-:Y:S02]  /*1f50*/  SHF.R.S32.HI R4, RZ, 0x6, R4 ;  /* 0x00000006ff047819 */ /* 0x000fe40000011404 */
[----:B------:R-:W-:Y:S02]  /*1f60*/  LOP3.LUT R13, R13, R138, RZ, 0x3c, !PT ;  /* 0x0000008a0d0d7212 */ /* 0x000fe400078e3cff */
[----:B------:R-:W-:-:S02]  /*1f70*/  ISETP.GE.AND P0, PT, R19, UR4, PT ;  /* 0x0000000413007c0c */ /* 0x000fc4000bf06270 */
[----:B------:R-:W-:Y:S01]  /*1f80*/  LOP3.LUT R7, R33, 0x38, R21, 0xf8, !PT ;  /* 0x0000003821077812 */ /* 0x000fe200078ef815 */
[C---:B------:R-:W-:Y:S01]  /*1f90*/  IMAD.SHL.U32 R107, R92.reuse, 0x20, RZ ;  /* 0x000000205c6b7824 */ /* 0x040fe200078e00ff */
[C-C-:B------:R-:W-:Y:S01]  /*1fa0*/  SHF.L.U64.HI R106, R92.reuse, 0x5, R93.reuse ;  /* 0x000000055c6a7819 */ /* 0x140fe2000001025d */
[C---:B------:R-:W-:Y:S01]  /*1fb0*/  IMAD.SHL.U32 R111, R92.reuse, 0x40, RZ ;  /* 0x000000405c6f7824 */ /* 0x040fe200078e00ff */
[----:B------:R-:W-:Y:S01]  /*1fc0*/  LOP3.LUT R8, R7, R28, RZ, 0x3c, !PT ;  /* 0x0000001c07087212 */ /* 0x000fe200078e3cff */
[----:B------:R-:W-:Y:S01]  /*1fd0*/  IMAD R7, R93, 0x50, RZ ;  /* 0x000000505d077824 */ /* 0x000fe200078e02ff */
[----:B------:R-:W-:Y:S01]  /*1fe0*/  SHF.L.U64.HI R110, R92, 0x6, R93 ;  /* 0x000000065c6e7819 */ /* 0x000fe2000001025d */
[CC--:B-----5:R-:W-:Y:S01]  /*1ff0*/  IMAD.WIDE.U32 R96, R135.reuse, R92.reuse, R96 ;  /* 0x0000005c87607225 */ /* 0x0e0fe200078e0060 */
[C-C-:B------:R-:W-:Y:S02]  /*2000*/  SHF.L.U64.HI R104, R98.reuse, 0x5, R99.reuse ;  /* 0x0000000562687819 */ /* 0x140fe40000010263 */
[----:B------:R-:W-:Y:S01]  /*2010*/  SHF.L.U64.HI R108, R98, 0x6, R99 ;  /* 0x00000006626c7819 */ /* 0x000fe20000010263 */
[----:B------:R-:W-:Y:S01]  /*2020*/  IMAD.WIDE.U32 R94, R135, R92, R94 ;  /* 0x0000005c875e7225 */ /* 0x000fe200078e005e */
[----:B------:R-:W-:-:S03]  /*2030*/  LOP3.LUT R10, R11, 0xfffffff8, RZ, 0xc0, !PT ;  /* 0xfffffff80b0a7812 */ /* 0x000fc600078ec0ff */
[----:B------:R-:W-:Y:S02]  /*2040*/  IMAD R121, R99, 0x50, RZ ;  /* 0x0000005063797824 */ /* 0x000fe400078e02ff */
[C---:B------:R-:W-:Y:S02]  /*2050*/  IMAD.SHL.U32 R105, R98.reuse, 0x20, RZ ;  /* 0x0000002062697824 */ /* 0x040fe400078e00ff */
[----:B------:R-:W-:Y:S02]  /*2060*/  IMAD.SHL.U32 R109, R98, 0x40, RZ ;  /* 0x00000040626d7824 */ /* 0x000fe400078e00ff */
[----:B------:R-:W-:-:S04]  /*2070*/  IMAD.WIDE.U32 R102, R135, R98, R102 ;  /* 0x0000006287667225 */ /* 0x000fc800078e0066 */
[----:B------:R-:W-:Y:S01]  /*2080*/  IMAD.WIDE.U32 R100, R135, R98, R100 ;  /* 0x0000006287647225 */ /* 0x000fe200078e0064 */
[----:B0-----:R-:W-:-:S03]  /*2090*/  LEA.HI R141, R141, 0x8, RZ, 0x19 ;  /* 0x000000088d8d7811 */ /* 0x001fc600078fc8ff */
[----:B------:R-:W-:Y:S01]  /*20a0*/  IMAD.IADD R118, R118, 0x1, R25 ;  /* 0x0000000176767824 */ /* 0x000fe200078e0219 */
[----:B------:R-:W-:Y:S01]  /*20b0*/  SHF.R.S32.HI R28, RZ, 0x1f, R10 ;  /* 0x0000001fff1c7819 */ /* 0x000fe2000001140a */
[----:B------:R-:W-:Y:S02]  /*20c0*/  IMAD.SHL.U32 R115, R115, 0x2, RZ ;  /* 0x0000000273737824 */ /* 0x000fe400078e00ff */
[----:B------:R-:W-:Y:S02]  /*20d0*/  IMAD R112, R15, 0x20, R220 ;  /* 0x000000200f707824 */ /* 0x000fe400078e02dc */
[C---:B--2---:R-:W-:Y:S02]  /*20e0*/  IMAD R132, R6.reuse, 0x1400, R29 ;  /* 0x0000140006847824 */ /* 0x044fe400078e021d */
[----:B---3--:R-:W-:Y:S02]  /*20f0*/  IMAD R134, R6, 0x1400, R31 ;  /* 0x0000140006867824 */ /* 0x008fe400078e021f */
[----:B------:R-:W-:Y:S01]  /*2100*/  IMAD.IADD R132, R132, 0x1, R9 ;  /* 0x0000000184847824 */ /* 0x000fe200078e0209 */
[----:B------:R-:W-:Y:S01]  /*2110*/  LOP3.LUT R9, R0, 0x38, R21, 0xf8, !PT ;  /* 0x0000003800097812 */ /* 0x000fe200078ef815 */
[----:B----4-:R-:W-:-:S02]  /*2120*/  IMAD R130, R6, 0x1400, R20 ;  /* 0x0000140006827824 */ /* 0x010fc400078e0214 */
[----:B------:R-:W-:Y:S01]  /*2130*/  IMAD.IADD R134, R134, 0x1, R3 ;  /* 0x0000000186867824 */ /* 0x000fe200078e0203 */
[----:B------:R-:W-:Y:S01]  /*2140*/  LOP3.LUT R3, R228, 0x38, R21, 0xf8, !PT ;  /* 0x00000038e4037812 */ /* 0x000fe200078ef815 */
[C---:B------:R-:W-:Y:S02]  /*2150*/  IMAD R133, R4.reuse, 0x1400, R31 ;  /* 0x0000140004857824 */ /* 0x040fe400078e021f */
[C---:B------:R-:W-:Y:S02]  /*2160*/  IMAD R131, R4.reuse, 0x1400, R29 ;  /* 0x0000140004837824 */ /* 0x040fe400078e021d */
[----:B------:R-:W-:Y:S01]  /*2170*/  IMAD R123, R4, 0x1400, R20 ;  /* 0x00001400047b7824 */ /* 0x000fe200078e0214 */
[----:B------:R-:W-:Y:S01]  /*2180*/  LOP3.LUT R4, R9, R138, RZ, 0x3c, !PT ;  /* 0x0000008a09047212 */ /* 0x000fe200078e3cff */
[----:B------:R-:W-:Y:S01]  /*2190*/  IMAD.IADD R130, R130, 0x1, R13 ;  /* 0x0000000182827824 */ /* 0x000fe200078e020d */
[----:B------:R-:W-:Y:S02]  /*21a0*/  SHF.R.S32.HI R13, RZ, 0x1f, R135 ;  /* 0x0000001fff0d7819 */ /* 0x000fe40000011487 */
[----:B------:R-:W-:Y:S01]  /*21b0*/  LOP3.LUT R6, R3, R32, RZ, 0x3c, !PT ;  /* 0x0000002003067212 */ /* 0x000fe200078e3cff */
[----:B------:R-:W-:-:S02]  /*21c0*/  IMAD.IADD R123, R123, 0x1, R4 ;  /* 0x000000017b7b7824 */ /* 0x000fc400078e0204 */
[----:B------:R-:W-:Y:S02]  /*21d0*/  IMAD R4, R13, R92, RZ ;  /* 0x0000005c0d047224 */ /* 0x000fe400078e02ff */
[----:B------:R-:W-:Y:S02]  /*21e0*/  IMAD.IADD R133, R133, 0x1, R6 ;  /* 0x0000000185857824 */ /* 0x000fe400078e0206 */
[----:B------:R-:W-:Y:S02]  /*21f0*/  IMAD R6, R13, R98, RZ ;  /* 0x000000620d067224 */ /* 0x000fe400078e02ff */
[C---:B------:R-:W-:Y:S01]  /*2200*/  IMAD R13, R135.reuse, R93, R4 ;  /* 0x0000005d870d7224 */ /* 0x040fe200078e0204 */
[----:B------:R-:W-:Y:S01]  /*2210*/  SEL R4, RZ, 0x8, P0 ;  /* 0x00000008ff047807 */ /* 0x000fe20000000000 */
[----:B------:R-:W-:Y:S01]  /*2220*/  IMAD R9, R135, R99, R6 ;  /* 0x0000006387097224 */ /* 0x000fe200078e0206 */
[----:B------:R-:W-:Y:S01]  /*2230*/  SHF.R.S32.HI R20, RZ, 0x3, R21 ;  /* 0x00000003ff147819 */ /* 0x000fe20000011415 */
[----:B------:R-:W-:Y:S01]  /*2240*/  IMAD.WIDE.U32 R92, R92, 0x50, RZ ;  /* 0x000000505c5c7825 */ /* 0x000fe200078e00ff */
[----:B------:R-:W-:-:S02]  /*2250*/  LOP3.LUT R27, R5, R4, RZ, 0xfc, !PT ;  /* 0x00000004051b7212 */ /* 0x000fc400078efcff */
[----:B------:R-:W-:Y:S01]  /*2260*/  LOP3.LUT R21, R21, 0xfffffff8, RZ, 0xc0, !PT ;  /* 0xfffffff815157812 */ /* 0x000fe200078ec0ff */
[----:B------:R-:W-:Y:S01]  /*2270*/  IMAD.WIDE.U32 R98, R98, 0x50, RZ ;  /* 0x0000005062627825 */ /* 0x000fe200078e00ff */
[----:B------:R-:W-:Y:S02]  /*2280*/  LOP3.LUT R4, R5, 0x1, RZ, 0xc0, !PT ;  /* 0x0000000105047812 */ /* 0x000fe400078ec0ff */
[----:B------:R-:W-:Y:S01]  /*2290*/  LOP3.LUT R25, R27, 0x2, RZ, 0xc0, !PT ;  /* 0x000000021b197812 */ /* 0x000fe200078ec0ff */
[----:B------:R-:W-:Y:S01]  /*22a0*/  IMAD.IADD R131, R131, 0x1, R8 ;  /* 0x0000000183837824 */ /* 0x000fe200078e0208 */
[----:B------:R-:W-:Y:S01]  /*22b0*/  LOP3.LUT R26, R27, 0x4, RZ, 0xc0, !PT ;  /* 0x000000041b1a7812 */ /* 0x000fe200078ec0ff */
        /* <DEDUP_REMOVED lines=10> */
[----:B------:R-:W-:-:S07]  /*2360*/  IMAD.IADD R8, R13, 0x1, R95 ;  /* 0x000000010d087824 */ /* 0x000fce00078e025f */
.L_x_2808:
[----:B--2---:R-:W2:Y:S01]  /*2370*/  LDL R34, [R1+0x50] ;  /* 0x0000500001227983 */ /* 0x004ea20000100800 */
[----:B------:R-:W0:Y:S01]  /*2380*/  LDC R84, c[0x0][0x430] ;  /* 0x00010c00ff547b82 */ /* 0x000e220000000800 */
[----:B------:R-:W-:Y:S01]  /*2390*/  VIADD R24, R24, 0xffffffff ;  /* 0xffffffff18187836 */ /* 0x000fe20000000000 */
[----:B------:R-:W-:-:S03]  /*23a0*/  SHF.R.U32.HI R36, RZ, 0x3, R228 ;  /* 0x00000003ff247819 */ /* 0x000fc600000116e4 */
[----:B------:R-:W-:-:S03]  /*23b0*/  IMAD R11, R24, 0x50, R112 ;  /* 0x00000050180b7824 */ /* 0x000fc600078e0270 */
[----:B------:R-:W1:Y:S01]  /*23c0*/  LDC R114, c[0x0][0x3f4] ;  /* 0x0000fd00ff727b82 */ /* 0x000e620000000800 */
        /* <DEDUP_REMOVED lines=17> */
[----:B---3--:R-:W-:Y:S01]  /*24e0*/  @!P0 LEA R12, P3, R14, R12, 0x2 ;  /* 0x0000000c0e0c8211 */ /* 0x008fe200078610ff */
[----:B------:R-:W-:-:S03]  /*24f0*/  IMAD.MOV.U32 R31, RZ, RZ, RZ ;  /* 0x000000ffff1f7224 */ /* 0x000fc600078e00ff */
[----:B------:R-:W-:Y:S02]  /*2500*/  @!P0 LEA.HI.X R13, R14, R13, R15, 0x2, P3 ;  /* 0x0000000d0e0d8211 */ /* 0x000fe400018f140f */
[----:B------:R-:W-:-:S03]  /*2510*/  LOP3.LUT R14, R228, 0x38, R16, 0xf8, !PT ;  /* 0x00000038e40e7812 */ /* 0x000fc600078ef810 */
[----:B------:R0:W5:Y:S01]  /*2520*/  @!P0 LDG.E R31, desc[UR60][R12.64] ;  /* 0x0000003c0c1f8981 */ /* 0x000162000c1e1900 */
[----:B------:R-:W-:Y:S01]  /*2530*/  ISETP.GE.AND P0, PT, R114, 0x1, PT ;  /* 0x000000017200780c */ /* 0x000fe20003f06270 */
[----:B------:R-:W-:Y:S01]  /*2540*/  IMAD.MOV R11, RZ, RZ, -R11 ;  /* 0x000000ffff0b7224 */ /* 0x000fe200078e0a0b */
[----:B------:R-:W-:Y:S01]  /*2550*/  ISETP.GT.AND P3, PT, R24, R116, PT ;  /* 0x000000741800720c */ /* 0x000fe20003f64270 */
[----:B------:R-:W-:Y:S05]  /*2560*/  YIELD ;  /* 0x0000000000007946 */ /* 0x000fea0003800000 */
[----:B------:R-:W-:Y:S01]  /*2570*/  BSSY B0, `(.L_x_2692) ;  /* 0x0000834000007945 */ /* 0x000fe20003800000 */
[----:B------:R-:W-:Y:S01]  /*2580*/  IMAD R84, R84, R11, R35 ;  /* 0x0000000b54547224 */ /* 0x000fe200078e0223 */
[----:B------:R-:W-:-:S02]  /*2590*/  P2R R113, PR, RZ, 0x8 ;  /* 0x00000008ff717803 */ /* 0x000fc40000000000 */
[----:B--2---:R-:W-:-:S05]  /*25a0*/  LOP3.LUT R85, R34, R14, R36, 0xf6, !PT ;  /* 0x0000000e22557212 */ /* 0x004fca00078ef624 */
[----:B------:R-:W-:-:S04]  /*25b0*/  IMAD R85, R212, 0x5000, R85 ;  /* 0x00005000d4557824 */ /* 0x000fc800078e0255 */
[----:B------:R-:W-:Y:S01]  /*25c0*/  IMAD R85, R85, 0x2, R22 ;  /* 0x0000000255557824 */ /* 0x000fe200078e0216 */
[----:B0-----:R-:W-:Y:S06]  /*25d0*/  @!P0 BRA `(.L_x_2693) ;  /* 0x0000007800d48947 */ /* 0x001fec0003800000 */
        /* <DEDUP_REMOVED lines=77> */
.L_x_2696:
[----:B------:R-:W-:Y:S05]  /*2ab0*/  BSYNC B1 ;  /* 0x0000000000017941 */ /* 0x000fea0003800000 */
.L_x_2695:
        /* <DEDUP_REMOVED lines=37> */
[----:B------:R-:W-:-:S02]  /*2d10*/  CS2R R50, SRZ ;  /* 0x0000000000327805 */ /* 0x000fc4000001ff00 */
        /* <DEDUP_REMOVED lines=34> */
.L_x_2698:
[----:B------:R-:W-:Y:S05]  /*2f40*/  BSYNC B1 ;  /* 0x0000000000017941 */ /* 0x000fea0003800000 */
.L_x_2697:
        /* <DEDUP_REMOVED lines=43> */
.L_x_2700:
[----:B------:R-:W-:Y:S05]  /*3200*/  BSYNC B1 ;  /* 0x0000000000017941 */ /* 0x000fea0003800000 */
.L_x_2699:
[----:B------:R-:W2:Y:S01]  /*3210*/  LDL R11, [R1+0x5c] ;  /* 0x00005c00010b7983 */ /* 0x000ea20000100800 */
[----:B0-----:R-:W-:Y:S01]  /*3220*/  IMAD.MOV.U32 R12, RZ, RZ, R52 ;  /* 0x000000ffff0c7224 */ /* 0x001fe200078e0034 */
[----:B------:R-:W-:Y:S01]  /*3230*/  PRMT R150, R81, 0x7610, R150 ;  /* 0x0000761051967816 */ /* 0x000fe20000000096 */
[----:B------:R-:W-:Y:S02]  /*3240*/  IMAD.MOV.U32 R13, RZ, RZ, R53 ;  /* 0x000000ffff0d7224 */ /* 0x000fe400078e0035 */
        /* <DEDUP_REMOVED lines=12> */
[----:B------:R-:W-:Y:S01]  /*3310*/  PRMT R156, R12, 0x7610, R156 ;  /* 0x000076100c9c7816 */ /* 0x000fe2000000009c */
[----:B------:R-:W-:Y:S01]  /*3320*/  IMAD.MOV.U32 R12, RZ, RZ, R62 ;  /* 0x000000ffff0c7224 */ /* 0x000fe200078e003e */
[----:B------:R-:W-:Y:S01]  /*3330*/  PRMT R157, R13, 0x7610, R157 ;  /* 0x000076100d9d7816 */ /* 0x000fe2000000009d */
[----:B------:R-:W-:Y:S01]  /*3340*/  IMAD.MOV.U32 R13, RZ, RZ, R63 ;  /* 0x000000ffff0d7224 */ /* 0x000fe200078e003f */
[----:B------:R-:W-:Y:S02]  /*3350*/  MOV R14, R58 ;  /* 0x0000003a000e7202 */ /* 0x000fe40000000f00 */
        /* <DEDUP_REMOVED lines=27> */
[----:B--2---:R-:W-:Y:S01]  /*3510*/  R2UR UR4, R11 ;  /* 0x000000000b0472ca */ /* 0x004fe200000e0000 */
[----:B------:R-:W-:-:S05]  /*3520*/  IMAD.MOV.U32 R11, RZ, RZ, R49 ;  /* 0x000000ffff0b7224 */ /* 0x000fca00078e0031 */
[----:B------:R-:W-:Y:S01]  /*3530*/  PRMT R151, R11, 0x7610, R151 ;  /* 0x000076100b977816 */ /* 0x000fe20000000097 */
[----:B------:R-:W-:-:S05]  /*3540*/  IMAD.MOV.U32 R11, RZ, RZ, R57 ;  /* 0x000000ffff0b7224 */ /* 0x000fca00078e0039 */
[----:B------:R-:W-:Y:S01]  /*3550*/  PRMT R159, R11, 0x7610, R159 ;  /* 0x000076100b9f7816 */ /* 0x000fe2000000009f */
[----:B------:R-:W-:Y:S01]  /*3560*/  IMAD.MOV.U32 R11, RZ, RZ, R51 ;  /* 0x000000ffff0b7224 */ /* 0x000fe200078e0033 */
[----:B------:R-:W-:-:S04]  /*3570*/  UISETP.NE.AND UP0, UPT, UR4, 0x3, UPT ;  /* 0x000000030400788c */ /* 0x000fc8000bf05270 */
[----:B------:R-:W-:Y:S01]  /*3580*/  PRMT R153, R11, 0x7610, R153 ;  /* 0x000076100b997816 */ /* 0x000fe20000000099 */
[----:B------:R-:W-:Y:S01]  /*3590*/  IMAD.MOV.U32 R11, RZ, RZ, R59 ;  /* 0x000000ffff0b7224 */ /* 0x000fe200078e003b */
[----:B------:R-:W-:-:S04]  /*35a0*/  PLOP3.LUT P0, PT, PT, PT, UP0, 0x80, 0x0 ;  /* 0x000000000000781c */ /* 0x000fc80003f0f008 */
[----:B------:R-:W-:Y:S01]  /*35b0*/  PRMT R161, R11, 0x7610, R161 ;  /* 0x000076100ba17816 */ /* 0x000fe200000000a1 */
[----:B------:R-:W-:-:S05]  /*35c0*/  IMAD.MOV.U32 R11, RZ, RZ, R33 ;  /* 0x000000ffff0b7224 */ /* 0x000fca00078e0021 */
[----:B------:R-:W-:Y:S01]  /*35d0*/  PRMT R126, R11, 0x7610, R126 ;  /* 0x000076100b7e7816 */ /* 0x000fe2000000007e */
[----:B------:R-:W-:-:S05]  /*35e0*/  IMAD.MOV.U32 R11, RZ, RZ, R41 ;  /* 0x000000ffff0b7224 */ /* 0x000fca00078e0029 */
[----:B------:R-:W-:Y:S01]  /*35f0*/  PRMT R144, R11, 0x7610, R144 ;  /* 0x000076100b907816 */ /* 0x000fe20000000090 */
[----:B------:R-:W-:-:S05]  /*3600*/  IMAD.MOV.U32 R11, RZ, RZ, R35 ;  /* 0x000000ffff0b7224 */ /* 0x000fca00078e0023 */
[----:B------:R-:W-:Y:S01]  /*3610*/  PRMT R124, R11, 0x7610, R124 ;  /* 0x000076100b7c7816 */ /* 0x000fe2000000007c */
[----:B------:R-:W-:-:S05]  /*3620*/  IMAD.MOV.U32 R11, RZ, RZ, R42 ;  /* 0x000000ffff0b7224 */ /* 0x000fca00078e002a */
[----:B------:R-:W-:Y:S01]  /*3630*/  PRMT R143, R11, 0x7610, R143 ;  /* 0x000076100b8f7816 */ /* 0x000fe2000000008f */
[----:B------:R-:W-:Y:S06]  /*3640*/  @!P0 BRA `(.L_x_2701) ;  /* 0x0000000000048947 */ /* 0x000fec0003800000 */
[----:B------:R-:W-:Y:S01]  /*3650*/  BPT.TRAP 0x1 ;  /* 0x000000040000795c */ /* 0x000fe20000300000 */
.L_x_2701:
[----:B------:R-:W-:Y:S01]  /*3660*/  IMAD R89, R212, 0x8, R22 ;  /* 0x00000008d4597824 */ /* 0x000fe200078e0216 */
[----:B------:R-:W-:Y:S01]  /*3670*/  SHF.L.U32 R90, R227, 0x1f, RZ ;  /* 0x0000001fe35a7819 */ /* 0x000fe200000006ff */
[----:B------:R-:W-:Y:S03]  /*3680*/  BSSY B1, `(.L_x_2702) ;  /* 0x0000003000017945 */ /* 0x000fe60003800000 */
[----:B------:R-:W0:Y:S02]  /*3690*/  SYNCS.PHASECHK.TRANS64.TRYWAIT P6, [R89+URZ+0x38890], R90 ;  /* 0x0388905a590075a7 */ /* 0x000e2400080c017f */
[----:B0-----:R-:W-:Y:S05]  /*36a0*/  @!P6 BRA `(.L_x_2703) ;  /* 0x000002d00020e947 */ /* 0x001fea0003800000 */
.L_x_3086:
[----:B------:R-:W-:Y:S05]  /*36b0*/  BSYNC B1 ;  /* 0x0000000000017941 */ /* 0x000fea0003800000 */
.L_x_2702:
[----:B------:R-:W-:-:S03]  /*36c0*/  UMOV UR4, 0xffffffff ;  /* 0xffffffff00047882 */ /* 0x000fc60000000000 */
[----:B------:R-:W-:Y:S05]  /*36d0*/  BRA.DIV UR4, `(.L_x_2704) ;  /* 0x000002d204287947 */ /* 0x000fea000b800000 */
[----:B------:R1:W2:Y:S04]  /*36e0*/  SHFL.IDX PT, R83, R119, RZ, 0x181f ;  /* 0x00181fff77537589 */ /* 0x0002a800000e0000 */
[----:B------:R1:W3:Y:S02]  /*36f0*/  SHFL.IDX PT, R82, R120, RZ, 0x181f ;  /* 0x00181fff78527589 */ /* 0x0002e400000e0000 */
.L_x_3090:
        /* <DEDUP_REMOVED lines=13> */
[----:B------:R-:W-:Y:S01]  /*37d0*/  SHF.R.U64 R165, R76, 0x10, R77 ;  /* 0x000000104ca57819 */ /* 0x000fe2000000124d */
[----:B------:R-:W-:Y:S01]  /*37e0*/  IMAD.U32 R76, R14, 0x10000, RZ ;  /* 0x000100000e4c7824 */ /* 0x000fe200078e00ff */
        /* <DEDUP_REMOVED lines=12> */
[----:B------:R-:W-:Y:S01]  /*38b0*/  LOP3.LUT R11, R14, 0xffff0000, RZ, 0xc0, !PT ;  /* 0xffff00000e0b7812 */ /* 0x000fe200078ec0ff */
[----:B------:R-:W-:Y:S01]  /*38c0*/  FMUL.FTZ R171, R171, R170 ;  /* 0x000000aaabab7220 */ /* 0x000fe20000410000 */
[----:B------:R-:W-:Y:S01]  /*38d0*/  LOP3.LUT R14, R15, 0xffff0000, RZ, 0xc0, !PT ;  /* 0xffff00000f0e7812 */ /* 0x000fe200078ec0ff */
[----:B------:R-:W-:-:S02]  /*38e0*/  IMAD.U32 R15, R13, 0x10000, RZ ;  /* 0x000100000d0f7824 */ /* 0x000fc400078e00ff */
[----:B------:R-:W-:Y:S02]  /*38f0*/  IMAD.U32 R169, R77, 0x10000, RZ ;  /* 0x000100004da97824 */ /* 0x000fe400078e00ff */
[----:B------:R-:W-:Y:S01]  /*3900*/  FMUL.FTZ R173, R11, R167 ;  /* 0x000000a70bad7220 */ /* 0x000fe20000410000 */
[C---:B------:R-:W-:Y:S01]  /*3910*/  FFMA.FTZ R172, R15.reuse, R170, -R172 ;  /* 0x000000aa0fac7223 */ /* 0x040fe200000108ac */
[----:B------:R-:W-:Y:S01]  /*3920*/  FFMA.FTZ R171, R15, R168, R171 ;  /* 0x000000a80fab7223 */ /* 0x000fe200000100ab */
[----:B------:R-:W-:Y:S02]  /*3930*/  IMAD.U32 R13, R12, 0x10000, RZ ;  /* 0x000100000c0d7824 */ /* 0x000fe400078e00ff */
[-C--:B------:R-:W-:Y:S01]  /*3940*/  FMUL.FTZ R11, R11, R169.reuse ;  /* 0x000000a90b0b7220 */ /* 0x080fe20000410000 */
[----:B------:R-:W-:Y:S01]  /*3950*/  LOP3.LUT R15, R78, 0xffff0000, RZ, 0xc0, !PT ;  /* 0xffff00004e0f7812 */ /* 0x000fe200078ec0ff */
[----:B------:R-:W-:Y:S01]  /*3960*/  FFMA.FTZ R173, R76, R169, -R173 ;  /* 0x000000a94cad7223 */ /* 0x000fe200000108ad */
[----:B------:R-:W-:Y:S01]  /*3970*/  LOP3.LUT R77, R77, 0xffff0000, RZ, 0xc0, !PT ;  /* 0xffff00004d4d7812 */ /* 0x000fe200078ec0ff */
[----:B------:R-:W-:Y:S01]  /*3980*/  IMAD.U32 R165, R165, 0x10000, RZ ;  /* 0x00010000a5a57824 */ /* 0x000fe200078e00ff */
[----:B------:R-:W-:Y:S01]  /*3990*/  LOP3.LUT R12, R12, 0xffff0000, RZ, 0xc0, !PT ;  /* 0xffff00000c0c7812 */ /* 0x000fe200078ec0ff */
[----:B------:R-:W-:Y:S01]  /*39a0*/  FFMA.FTZ R76, R76, R167, R11 ;  /* 0x000000a74c4c7223 */ /* 0x000fe2000001000b */
[C---:B------:R-:W-:Y:S01]  /*39b0*/  FMUL.FTZ R11, R14.reuse, R15 ;  /* 0x0000000f0e0b7220 */ /* 0x040fe20000410000 */
[----:B------:R-:W-:Y:S01]  /*39c0*/  FMUL.FTZ R78, R14, R77 ;  /* 0x0000004d0e4e7220 */ /* 0x000fe20000410000 */
[----:B------:R-:W-:Y:S01]  /*39d0*/  F2FP.BF16.F32.PACK_AB R171, R171, R172 ;  /* 0x000000acabab723e */ /* 0x000fe200000010ff */
        /* <DEDUP_REMOVED lines=9> */
[----:B------:R-:W-:Y:S02]  /*3a70*/  IMAD.MOV.U32 R14, RZ, RZ, R76 ;  /* 0x000000ffff0e7224 */ /* 0x000fe400078e004c */
[----:B------:R-:W-:-:S07]  /*3a80*/  IMAD.MOV.U32 R13, RZ, RZ, R171 ;  /* 0x000000ffff0d7224 */ /* 0x000fce00078e00ab */
.L_x_2710:
[----:B------:R-:W-:Y:S05]  /*3a90*/  BSYNC B3 ;  /* 0x0000000000037941 */ /* 0x000fea0003800000 */
.L_x_2709:
[----:B0-----:R4:W-:Y:S02]  /*3aa0*/  ST.E.128 desc[UR60][R80.64], R12 ;  /* 0x0000000c50007985 */ /* 0x0019e4000c101d3c */
.L_x_2708:
[----:B------:R-:W-:Y:S05]  /*3ab0*/  BSYNC B2 ;  /* 0x0000000000027941 */ /* 0x000fea0003800000 */
.L_x_2707:
        /* <DEDUP_REMOVED lines=30> */
[----:B------:R-:W-:Y:S02]  /*3ca0*/  IMAD.U32 R13, R12, 0x10000, RZ ;  /* 0x000100000c0d7824 */ /* 0x000fe400078e00ff */
        /* <DEDUP_REMOVED lines=24> */
.L_x_2714:
[----:B------:R-:W-:Y:S05]  /*3e30*/  BSYNC B3 ;  /* 0x0000000000037941 */ /* 0x000fea0003800000 */
.L_x_2713:
[----:B0-----:R0:W-:Y:S02]  /*3e40*/  ST.E.128 desc[UR60][R76.64], R12 ;  /* 0x0000000c4c007985 */ /* 0x0011e4000c101d3c */
.L_x_2712:
[----:B------:R-:W-:Y:S05]  /*3e50*/  BSYNC B2 ;  /* 0x0000000000027941 */ /* 0x000fea0003800000 */
.L_x_2711:
        /* <DEDUP_REMOVED lines=9> */
[--C-:B------:R-:W-:Y:S01]  /*3ef0*/  SHF.R.U64 R74, R68, 0x10, R69.reuse ;  /* 0x00000010444a7819 */ /* 0x100fe20000001245 */
[----:B----4-:R-:W-:Y:S01]  /*3f00*/  IMAD.U32 R68, R14, 0x10000, RZ ;  /* 0x000100000e447824 */ /* 0x010fe200078e00ff */
[----:B------:R-:W-:Y:S02]  /*3f10*/  SHF.R.U32.HI R75, RZ, 0x10, R69 ;  /* 0x00000010ff4b7819 */ /* 0x000fe40000011645 */
[--C-:B------:R-:W-:Y:S02]  /*3f20*/  SHF.R.U64 R69, R70, 0x10, R71.reuse ;  /* 0x0000001046457819 */ /* 0x100fe40000001247 */
[----:B------:R-:W-:Y:S01]  /*3f30*/  SHF.R.U32.HI R70, RZ, 0x10, R71 ;  /* 0x00000010ff467819 */ /* 0x000fe20000011647 */
[----:B------:R-:W-:Y:S01]  /*3f40*/  IMAD.U32 R71, R13, 0x10000, RZ ;  /* 0x000100000d477824 */ /* 0x000fe200078e00ff */
[----:B------:R-:W-:Y:S02]  /*3f50*/  PRMT R182, R182, 0x5410, R69 ;  /* 0x00005410b6b67816 */ /* 0x000fe40000000045 */
[----:B------:R-:W-:-:S02]  /*3f60*/  PRMT R179, R179, 0x5410, R74 ;  /* 0x00005410b3b37816 */ /* 0x000fc4000000004a */
[----:B------:R-:W-:Y:S02]  /*3f70*/  PRMT R183, R183, 0x5410, R70 ;  /* 0x00005410b7b77816 */ /* 0x000fe40000000046 */
[----:B------:R-:W-:Y:S01]  /*3f80*/  LOP3.LUT R77, R13, 0xffff0000, RZ, 0xc0, !PT ;  /* 0xffff00000d4d7812 */ /* 0x000fe200078ec0ff */
[----:B------:R-:W-:Y:S01]  /*3f90*/  IMAD.U32 R13, R12, 0x10000, RZ ;  /* 0x000100000c0d7824 */ /* 0x000fe200078e00ff */
[C---:B------:R-:W-:Y:S01]  /*3fa0*/  LOP3.LUT R74, R182.reuse, 0xffff0000, RZ, 0xc0, !PT ;  /* 0xffff0000b64a7812 */ /* 0x040fe200078ec0ff */
        /* <DEDUP_REMOVED lines=9> */
[C---:B------:R-:W-:Y:S01]  /*4040*/  FFMA.FTZ R70, R71.reuse, R70, -R76 ;  /* 0x0000004647467223 */ /* 0x040fe2000001084c */
[----:B------:R-:W-:Y:S01]  /*4050*/  FFMA.FTZ R71, R71, R74, R77 ;  /* 0x0000004a47477223 */ /* 0x000fe2000001004d */
[C---:B------:R-:W-:Y:S01]  /*4060*/  FMUL.FTZ R79, R14.reuse, R69 ;  /* 0x000000450e4f7220 */ /* 0x040fe20000410000 */
[----:B------:R-:W-:Y:S01]  /*4070*/  LOP3.LUT R74, R183, 0xffff0000, RZ, 0xc0, !PT ;  /* 0xffff0000b74a7812 */ /* 0x000fe200078ec0ff */
[-C--:B------:R-:W-:Y:S01]  /*4080*/  FMUL.FTZ R77, R14, R75.reuse ;  /* 0x0000004b0e4d7220 */ /* 0x080fe20000410000 */
[----:B------:R-:W-:Y:S01]  /*4090*/  LOP3.LUT R180, R180, 0xffff0000, RZ, 0xc0, !PT ;  /* 0xffff0000b4b47812 */ /* 0x000fe200078ec0ff */
[----:B------:R-:W-:Y:S01]  /*40a0*/  IMAD.U32 R179, R179, 0x10000, RZ ;  /* 0x00010000b3b37824 */ /* 0x000fe200078e00ff */
[----:B------:R-:W-:Y:S01]  /*40b0*/  LOP3.LUT R12, R12, 0xffff0000, RZ, 0xc0, !PT ;  /* 0xffff00000c0c7812 */ /* 0x000fe200078ec0ff */
[C---:B------:R-:W-:Y:S01]  /*40c0*/  FFMA.FTZ R14, R68.reuse, R75, -R79 ;  /* 0x0000004b440e7223 */ /* 0x040fe2000001084f */
[----:B------:R-:W-:Y:S01]  /*40d0*/  FFMA.FTZ R69, R68, R69, R77 ;  /* 0x0000004544457223 */ /* 0x000fe2000001004d */
[C---:B------:R-:W-:Y:S01]  /*40e0*/  FMUL.FTZ R76, R11.reuse, R74 ;  /* 0x0000004a0b4c7220 */ /* 0x040fe20000410000 */
[----:B------:R-:W-:Y:S01]  /*40f0*/  FMUL.FTZ R75, R11, R180 ;  /* 0x000000b40b4b7220 */ /* 0x000fe20000410000 */
[----:B------:R-:W-:-:S02]  /*4100*/  IMAD.U32 R15, R15, 0x10000, RZ ;  /* 0x000100000f0f7824 */ /* 0x000fc400078e00ff */
[C---:B------:R-:W-:Y:S01]  /*4110*/  FMUL.FTZ R68, R12.reuse, R182 ;  /* 0x000000b60c447220 */ /* 0x040fe20000410000 */
[-C--:B------:R-:W-:Y:S01]  /*4120*/  FMUL.FTZ R11, R12, R179.reuse ;  /* 0x000000b30c0b7220 */ /* 0x080fe20000410000 */
[----:B------:R-:W-:Y:S01]  /*4130*/  F2FP.BF16.F32.PACK_AB R14, R69, R14 ;  /* 0x0000000e450e723e */ /* 0x000fe200000010ff */
[C---:B------:R-:W-:Y:S01]  /*4140*/  FFMA.FTZ R76, R15.reuse, R180, -R76 ;  /* 0x000000b40f4c7223 */ /* 0x040fe2000001084c */
[----:B------:R-:W-:Y:S01]  /*4150*/  FFMA.FTZ R75, R15, R74, R75 ;  /* 0x0000004a0f4b7223 */ /* 0x000fe2000001004b */
[C---:B------:R-:W-:Y:S01]  /*4160*/  FFMA.FTZ R68, R13.reuse, R179, -R68 ;  /* 0x000000b30d447223 */ /* 0x040fe20000010844 */
[----:B------:R-:W-:Y:S01]  /*4170*/  FFMA.FTZ R11, R13, R182, R11 ;  /* 0x000000b60d0b7223 */ /* 0x000fe2000001000b */
[----:B------:R-:W-:Y:S02]  /*4180*/  F2FP.BF16.F32.PACK_AB R13, R71, R70 ;  /* 0x00000046470d723e */ /* 0x000fe400000010ff */
[----:B------:R-:W-:Y:S02]  /*4190*/  F2FP.BF16.F32.PACK_AB R15, R75, R76 ;  /* 0x0000004c4b0f723e */ /* 0x000fe400000010ff */
[----:B------:R-:W-:-:S07]  /*41a0*/  F2FP.BF16.F32.PACK_AB R12, R11, R68 ;  /* 0x000000440b0c723e */ /* 0x000fce00000010ff */
.L_x_2718:
[----:B------:R-:W-:Y:S05]  /*41b0*/  BSYNC B3 ;  /* 0x0000000000037941 */ /* 0x000fea0003800000 */
.L_x_2717:
[----:B----4-:R0:W-:Y:S02]  /*41c0*/  ST.E.128 desc[UR60][R72.64], R12 ;  /* 0x0000000c48007985 */ /* 0x0101e4000c101d3c */
.L_x_2716:
[----:B------:R-:W-:Y:S05]  /*41d0*/  BSYNC B2 ;  /* 0x0000000000027941 */ /* 0x000fea0003800000 */
.L_x_2715:
        /* <DEDUP_REMOVED lines=8> */
[--C-:B------:R-:W-:Y:S02]  /*4260*/  SHF.R.U64 R66, R66, 0x10, R67.reuse ;  /* 0x0000001042427819 */ /* 0x100fe40000001243 */
[----:B------:R-:W-:Y:S02]  /*4270*/  SHF.R.U32.HI R67, RZ, 0x10, R67 ;  /* 0x00000010ff437819 */ /* 0x000fe40000011643 */
[--C-:B------:R-:W-:Y:S02]  /*4280*/  SHF.R.U32.HI R71, RZ, 0x10, R65.reuse ;  /* 0x00000010ff477819 */ /* 0x100fe40000011641 */
[----:B------:R-:W-:Y:S01]  /*4290*/  SHF.R.U64 R70, R64, 0x10, R65 ;  /* 0x0000001040467819 */ /* 0x000fe20000001241 */
[----:B----4-:R-:W-:Y:S01]  /*42a0*/  IMAD.U32 R64, R14, 0x10000, RZ ;  /* 0x000100000e407824 */ /* 0x010fe200078e00ff */
[----:B------:R-:W-:Y:S02]  /*42b0*/  PRMT R178, R178, 0x5410, R67 ;  /* 0x00005410b2b27816 */ /* 0x000fe40000000043 */
[----:B------:R-:W-:-:S02]  /*42c0*/  PRMT R176, R176, 0x5410, R71 ;  /* 0x00005410b0b07816 */ /* 0x000fc40000000047 */
[----:B------:R-:W-:Y:S01]  /*42d0*/  PRMT R175, R175, 0x5410, R70 ;  /* 0x00005410afaf7816 */ /* 0x000fe20000000046 */
[----:B------:R-:W-:Y:S01]  /*42e0*/  IMAD.U32 R72, R178, 0x10000, RZ ;  /* 0x00010000b2487824 */ /* 0x000fe200078e00ff */
[----:B------:R-:W-:Y:S01]  /*42f0*/  PRMT R177, R177, 0x5410, R66 ;  /* 0x00005410b1b17816 */ /* 0x000fe20000000042 */
[----:B------:R-:W-:Y:S01]  /*4300*/  IMAD.U32 R70, R176, 0x10000, RZ ;  /* 0x00010000b0467824 */ /* 0x000fe200078e00ff */
[----:B------:R-:W-:Y:S01]  /*4310*/  LOP3.LUT R65, R14, 0xffff0000, RZ, 0xc0, !PT ;  /* 0xffff00000e417812 */ /* 0x000fe200078ec0ff */
[C---:B------:R-:W-:Y:S01]  /*4320*/  IMAD.U32 R14, R15.reuse, 0x10000, RZ ;  /* 0x000100000f0e7824 */ /* 0x040fe200078e00ff */
[----:B------:R-:W-:Y:S01]  /*4330*/  LOP3.LUT R11, R15, 0xffff0000, RZ, 0xc0, !PT ;  /* 0xffff00000f0b7812 */ /* 0x000fe200078ec0ff */
[C---:B------:R-:W-:Y:S01]  /*4340*/  IMAD.U32 R66, R13.reuse, 0x10000, RZ ;  /* 0x000100000d427824 */ /* 0x040fe200078e00ff */
[----:B------:R-:W-:Y:S01]  /*4350*/  LOP3.LUT R15, R13, 0xffff0000, RZ, 0xc0, !PT ;  /* 0xffff00000d0f7812 */ /* 0x000fe200078ec0ff */
[----:B------:R-:W-:Y:S01]  /*4360*/  FMUL.FTZ R75, R65, R72 ;  /* 0x00000048414b7220 */ /* 0x000fe20000410000 */
[----:B------:R-:W-:Y:S01]  /*4370*/  LOP3.LUT R71, R177, 0xffff0000, RZ, 0xc0, !PT ;  /* 0xffff0000b1477812 */ /* 0x000fe200078ec0ff */
[-C--:B------:R-:W-:Y:S01]  /*4380*/  FMUL.FTZ R65, R65, R70.reuse ;  /* 0x0000004641417220 */ /* 0x080fe20000410000 */
[----:B------:R-:W-:Y:S01]  /*4390*/  LOP3.LUT R67, R175, 0xffff0000, RZ, 0xc0, !PT ;  /* 0xffff0000af437812 */ /* 0x000fe200078ec0ff */
[----:B------:R-:W-:Y:S01]  /*43a0*/  IMAD.U32 R13, R12, 0x10000, RZ ;  /* 0x000100000c0d7824 */ /* 0x000fe200078e00ff */
[----:B------:R-:W-:Y:S01]  /*43b0*/  LOP3.LUT R178, R178, 0xffff0000, RZ, 0xc0, !PT ;  /* 0xffff0000b2b27812 */ /* 0x000fe200078ec0ff */
[C---:B------:R-:W-:Y:S01]  /*43c0*/  FMUL.FTZ R73, R15.reuse, R71 ;  /* 0x000000470f497220 */ /* 0x040fe20000410000 */
[----:B------:R-:W-:Y:S01]  /*43d0*/  LOP3.LUT R176, R176, 0xffff0000, RZ, 0xc0, !PT ;  /* 0xffff0000b0b07812 */ /* 0x000fe200078ec0ff */
[-C--:B------:R-:W-:Y:S01]  /*43e0*/  FMUL.FTZ R74, R15, R67.reuse ;  /* 0x000000430f4a7220 */ /* 0x080fe20000410000 */
[----:B------:R-:W-:Y:S01]  /*43f0*/  LOP3.LUT R15, R12, 0xffff0000, RZ, 0xc0, !PT ;  /* 0xffff00000c0f7812 */ /* 0x000fe200078ec0ff */
[C---:B------:R-:W-:Y:S01]  /*4400*/  FFMA.FTZ R75, R64.reuse, R70, -R75 ;  /* 0x00000046404b7223 */ /* 0x040fe2000001084b */
[----:B------:R-:W-:Y:S01]  /*4410*/  FFMA.FTZ R72, R64, R72, R65 ;  /* 0x0000004840487223 */ /* 0x000fe20000010041 */
[C---:B------:R-:W-:Y:S01]  /*4420*/  FFMA.FTZ R12, R66.reuse, R67, -R73 ;  /* 0x00000043420c7223 */ /* 0x040fe20000010849 */
[----:B------:R-:W-:Y:S01]  /*4430*/  FFMA.FTZ R71, R66, R71, R74 ;  /* 0x0000004742477223 */ /* 0x000fe2000001004a */
[----:B------:R-:W-:-:S02]  /*4440*/  IMAD.U32 R70, R177, 0x10000, RZ ;  /* 0x00010000b1467824 */ /* 0x000fc400078e00ff */
[----:B------:R-:W-:Y:S01]  /*4450*/  FMUL.FTZ R65, R11, R178 ;  /* 0x000000b20b417220 */ /* 0x000fe20000410000 */
[----:B------:R-:W-:Y:S02]  /*4460*/  IMAD.U32 R66, R175, 0x10000, RZ ;  /* 0x00010000af427824 */ /* 0x000fe400078e00ff */
[----:B------:R-:W-:Y:S01]  /*4470*/  FMUL.FTZ R11, R11, R176 ;  /* 0x000000b00b0b7220 */ /* 0x000fe20000410000 */
[C---:B------:R-:W-:Y:S01]  /*4480*/  FMUL.FTZ R64, R15.reuse, R70 ;  /* 0x000000460f407220 */ /* 0x040fe20000410000 */
[C---:B------:R-:W-:Y:S01]  /*4490*/  FFMA.FTZ R65, R14.reuse, R176, -R65 ;  /* 0x000000b00e417223 */ /* 0x040fe20000010841 */
[----:B------:R-:W-:Y:S01]  /*44a0*/  FMUL.FTZ R15, R15, R66 ;  /* 0x000000420f0f7220 */ /* 0x000fe20000410000 */
[----:B------:R-:W-:Y:S01]  /*44b0*/  FFMA.FTZ R14, R14, R178, R11 ;  /* 0x000000b20e0e7223 */ /* 0x000fe2000001000b */
[C---:B------:R-:W-:Y:S02]  /*44c0*/  FFMA.FTZ R64, R13.reuse, R66, -R64 ;  /* 0x000000420d407223 */ /* 0x040fe40000010840 */
[----:B------:R-:W-:Y:S01]  /*44d0*/  FFMA.FTZ R15, R13, R70, R15 ;  /* 0x000000460d0f7223 */ /* 0x000fe2000001000f */
[----:B------:R-:W-:-:S02]  /*44e0*/  F2FP.BF16.F32.PACK_AB R13, R71, R12 ;  /* 0x0000000c470d723e */ /* 0x000fc400000010ff */
[----:B------:R-:W-:Y:S02]  /*44f0*/  F2FP.BF16.F32.PACK_AB R65, R14, R65 ;  /* 0x000000410e41723e */ /* 0x000fe400000010ff */
[----:B------:R-:W-:Y:S02]  /*4500*/  F2FP.BF16.F32.PACK_AB R12, R15, R64 ;  /* 0x000000400f0c723e */ /* 0x000fe400000010ff */
[----:B------:R-:W-:Y:S01]  /*4510*/  F2FP.BF16.F32.PACK_AB R14, R72, R75 ;  /* 0x0000004b480e723e */ /* 0x000fe200000010ff */
[----:B------:R-:W-:-:S07]  /*4520*/  IMAD.MOV.U32 R15, RZ, RZ, R65 ;  /* 0x000000ffff0f7224 */ /* 0x000fce00078e0041 */
.L_x_2720:
[----:B------:R-:W-:Y:S05]  /*4530*/  BSYNC B2 ;  /* 0x0000000000027941 */ /* 0x000fea0003800000 */
.L_x_2719:
[----:B----4-:R0:W-:Y:S02]  /*4540*/  ST.E.128 desc[UR60][R68.64], R12 ;  /* 0x0000000c44007985 */ /* 0x0101e4000c101d3c */
.L_x_2706:
[----:B------:R-:W-:Y:S05]  /*4550*/  BSYNC B1 ;  /* 0x0000000000017941 */ /* 0x000fea0003800000 */
.L_x_2705:
[----:B------:R-:W-:-:S03]  /*4560*/  UMOV UR4, 0xffffffff ;  /* 0xffffffff00047882 */ /* 0x000fc60000000000 */
[----:B------:R-:W-:Y:S05]  /*4570*/  BRA.DIV UR4, `(.L_x_2721) ;  /* 0x000002c204cc7947 */ /* 0x000fea000b800000 */
[----:B------:R0:W0:Y:S04]  /*4580*/  SHFL.IDX PT, R67, R119, 0x1, 0x181f ;  /* 0x00381f0077437f89 */ /* 0x00002800000e0000 */
[----:B------:R0:W0:Y:S02]  /*4590*/  SHFL.IDX PT, R66, R120, 0x1, 0x181f ;  /* 0x00381f0078427f89 */ /* 0x00002400000e0000 */
.L_x_3094:
        /* <DEDUP_REMOVED lines=11> */
[--C-:B------:R-:W-:Y:S01]  /*4650*/  SHF.R.U64 R69, R60, 0x10, R61.reuse ;  /* 0x000000103c457819 */ /* 0x100fe2000000123d */
[----:B----4-:R-:W-:Y:S01]  /*4660*/  IMAD.U32 R60, R14, 0x10000, RZ ;  /* 0x000100000e3c7824 */ /* 0x010fe200078e00ff */
[----:B------:R-:W-:Y:S02]  /*4670*/  SHF.R.U32.HI R68, RZ, 0x10, R61 ;  /* 0x00000010ff447819 */ /* 0x000fe4000001163d */
[----:B------:R-:W-:Y:S02]  /*4680*/  SHF.R.U64 R61, R62, 0x10, R63 ;  /* 0x000000103e3d7819 */ /* 0x000fe4000000123f */
        /* <DEDUP_REMOVED lines=20> */
[----:B------:R-:W-:Y:S01]  /*47d0*/  FFMA.FTZ R61, R15, R70, R61 ;  /* 0x000000460f3d7223 */ /* 0x000fe2000001003d */
[----:B------:R-:W-:Y:S01]  /*47e0*/  FMUL.FTZ R15, R62, R63 ;  /* 0x0000003f3e0f7220 */ /* 0x000fe20000410000 */
[----:B------:R-:W-:Y:S01]  /*47f0*/  LOP3.LUT R174, R174, 0xffff0000, RZ, 0xc0, !PT ;  /* 0xffff0000aeae7812 */ /* 0x000fe200078ec0ff */
[----:B------:R-:W-:Y:S02]  /*4800*/  IMAD.U32 R13, R12, 0x10000, RZ ;  /* 0x000100000c0d7824 */ /* 0x000fe400078e00ff */
[-C--:B------:R-:W-:Y:S01]  /*4810*/  FMUL.FTZ R71, R62, R69.reuse ;  /* 0x000000453e477220 */ /* 0x080fe20000410000 */
[----:B------:R-:W-:Y:S01]  /*4820*/  LOP3.LUT R12, R12, 0xffff0000, RZ, 0xc0, !PT ;  /* 0xffff00000c0c7812 */ /* 0x000fe200078ec0ff */
[C---:B------:R-:W-:Y:S01]  /*4830*/  FFMA.FTZ R62, R60.reuse, R69, R15 ;  /* 0x000000453c3e7223 */ /* 0x040fe2000001000f */
[C---:B------:R-:W-:Y:S01]  /*4840*/  FMUL.FTZ R15, R11.reuse, R174 ;  /* 0x000000ae0b0f7220 */ /* 0x040fe20000410000 */
[----:B------:R-:W-:Y:S01]  /*4850*/  FFMA.FTZ R71, R60, R63, -R71 ;  /* 0x0000003f3c477223 */ /* 0x000fe20000010847 */
        /* <DEDUP_REMOVED lines=10> */
[----:B------:R-:W-:-:S07]  /*4900*/  F2FP.BF16.F32.PACK_AB R12, R11, R60 ;  /* 0x0000003c0b0c723e */ /* 0x000fce00000010ff */
.L_x_2727:
[----:B------:R-:W-:Y:S05]  /*4910*/  BSYNC B3 ;  /* 0x0000000000037941 */ /* 0x000fea0003800000 */
.L_x_2726:
[----:B----4-:R0:W-:Y:S02]  /*4920*/  ST.E.128 desc[UR60][R64.64], R12 ;  /* 0x0000000c40007985 */ /* 0x0101e4000c101d3c */
.L_x_2725:
[----:B------:R-:W-:Y:S05]  /*4930*/  BSYNC B2 ;  /* 0x0000000000027941 */ /* 0x000fea0003800000 */
.L_x_2724:
        /* <DEDUP_REMOVED lines=55> */
.L_x_2731:
[----:B------:R-:W-:Y:S05]  /*4cb0*/  BSYNC B3 ;  /* 0x0000000000037941 */ /* 0x000fea0003800000 */
.L_x_2730:
[----:B----4-:R0:W-:Y:S02]  /*4cc0*/  ST.E.128 desc[UR60][R60.64], R12 ;  /* 0x0000000c3c007985 */ /* 0x0101e4000c101d3c */
.L_x_2729:
[----:B------:R-:W-:Y:S05]  /*4cd0*/  BSYNC B2 ;  /* 0x0000000000027941 */ /* 0x000fea0003800000 */
.L_x_2728:
        /* <DEDUP_REMOVED lines=55> */
.L_x_2735:
[----:B------:R-:W-:Y:S05]  /*5050*/  BSYNC B3 ;  /* 0x0000000000037941 */ /* 0x000fea0003800000 */
.L_x_2734:
[----:B----4-:R0:W-:Y:S02]  /*5060*/  ST.E.128 desc[UR60][R56.64], R12 ;  /* 0x0000000c38007985 */ /* 0x0101e4000c101d3c */
.L_x_2733:
[----:B------:R-:W-:Y:S05]  /*5070*/  BSYNC B2 ;  /* 0x0000000000027941 */ /* 0x000fea0003800000 */
.L_x_2732:
        /* <DEDUP_REMOVED lines=54> */
.L_x_2737:
[----:B------:R-:W-:Y:S05]  /*53e0*/  BSYNC B2 ;  /* 0x0000000000027941 */ /* 0x000fea0003800000 */
.L_x_2736:
[----:B----4-:R0:W-:Y:S02]  /*53f0*/  ST.E.128 desc[UR60][R52.64], R12 ;  /* 0x0000000c34007985 */ /* 0x0101e4000c101d3c */
.L_x_2723:
[----:B------:R-:W-:Y:S05]  /*5400*/  BSYNC B1 ;  /* 0x0000000000017941 */ /* 0x000fea0003800000 */
.L_x_2722:
[----:B------:R-:W-:-:S03]  /*5410*/  UMOV UR4, 0xffffffff ;  /* 0xffffffff00047882 */ /* 0x000fc60000000000 */
[----:B------:R-:W-:Y:S05]  /*5420*/  BRA.DIV UR4, `(.L_x_2738) ;  /* 0x000002b6046c7947 */ /* 0x000fea000b800000 */
[----:B01----:R-:W0:Y:S04]  /*5430*/  SHFL.IDX PT, R119, R119, 0x2, 0x181f ;  /* 0x00581f0077777f89 */ /* 0x003e2800000e0000 */
[----:B------:R-:W1:Y:S02]  /*5440*/  SHFL.IDX PT, R120, R120, 0x2, 0x181f ;  /* 0x00581f0078787f89 */ /* 0x000e6400000e0000 */
.L_x_3098:
        /* <DEDUP_REMOVED lines=10> */
[----:B------:R-:W-:Y:S01]  /*54f0*/  SHF.R.U64 R51, R44, 0x10, R45 ;  /* 0x000000102c337819 */ /* 0x000fe2000000122d */
[----:B--2---:R-:W-:Y:S01]  /*5500*/  IMAD.U32 R44, R14, 0x10000, RZ ;  /* 0x000100000e2c7824 */ /* 0x004fe200078e00ff */
        /* <DEDUP_REMOVED lines=44> */
.L_x_2743:
[----:B------:R-:W-:Y:S05]  /*57d0*/  BSYNC B2 ;  /* 0x0000000000027941 */ /* 0x000fea0003800000 */
.L_x_2742:
[----:B--2---:R0:W-:Y:S02]  /*57e0*/  ST.E.128 desc[UR60][R48.64], R12 ;  /* 0x0000000c30007985 */ /* 0x0041e4000c101d3c */
.L_x_2741:
[----:B------:R-:W-:Y:S05]  /*57f0*/  BSYNC B1 ;  /* 0x0000000000017941 */ /* 0x000fea0003800000 */
.L_x_2740:
        /* <DEDUP_REMOVED lines=55> */
.L_x_2747:
[----:B------:R-:W-:Y:S05]  /*5b70*/  BSYNC B2 ;  /* 0x0000000000027941 */ /* 0x000fea0003800000 */
.L_x_2746:
[----:B----4-:R0:W-:Y:S02]  /*5b80*/  ST.E.128 desc[UR60][R44.64], R12 ;  /* 0x0000000c2c007985 */ /* 0x0101e4000c101d3c */
.L_x_2745:
[----:B------:R-:W-:Y:S05]  /*5b90*/  BSYNC B1 ;  /* 0x0000000000017941 */ /* 0x000fea0003800000 */
.L_x_2744:
        /* <DEDUP_REMOVED lines=55> */
.L_x_2751:
[----:B------:R-:W-:Y:S05]  /*5f10*/  BSYNC B2 ;  /* 0x0000000000027941 */ /* 0x000fea0003800000 */
.L_x_2750:
[----:B----4-:R0:W-:Y:S02]  /*5f20*/  ST.E.128 desc[UR60][R40.64], R12 ;  /* 0x0000000c28007985 */ /* 0x0101e4000c101d3c */
.L_x_2749:
[----:B------:R-:W-:Y:S05]  /*5f30*/  BSYNC B1 ;  /* 0x0000000000017941 */ /* 0x000fea0003800000 */
.L_x_2748:
        /* <DEDUP_REMOVED lines=54> */
.L_x_2753:
[----:B------:R-:W-:Y:S05]  /*62a0*/  BSYNC B1 ;  /* 0x0000000000017941 */ /* 0x000fea0003800000 */
.L_x_2752:
[----:B----4-:R0:W-:Y:S01]  /*62b0*/  ST.E.128 desc[UR60][R36.64], R12 ;  /* 0x0000000c24007985 */ /* 0x0101e2000c101d3c */
[----:B------:R-:W-:Y:S05]  /*62c0*/  BRA `(.L_x_2739) ;  /* 0x0000004400787947 */ /* 0x000fea0003800000 */
.L_x_2694:
        /* <DEDUP_REMOVED lines=37> */
.L_x_2755:
[----:B------:R-:W-:Y:S05]  /*6520*/  BSYNC B1 ;  /* 0x0000000000017941 */ /* 0x000fea0003800000 */
.L_x_2754:
        /* <DEDUP_REMOVED lines=31> */
[----:B------:R-:W-:Y:S02]  /*6720*/  PRMT R147, R147, 0x5410, R49 ;  /* 0x0000541093937816 */ /* 0x000fe40000000031 */
[----:B------:R-:W-:Y:S02]  /*6730*/  CS2R R58, SRZ ;  /* 0x00000000003a7805 */ /* 0x000fe4000001ff00 */
[----:B------:R-:W-:Y:S02]  /*6740*/  PRMT R172, R48, 0x7610, R172 ;  /* 0x0000761030ac7816 */ /* 0x000fe400000000ac */
[----:B------:R-:W-:Y:S02]  /*6750*/  CS2R R48, SRZ ;  /* 0x0000000000307805 */ /* 0x000fe4000001ff00 */
[----:B------:R-:W-:-:S02]  /*6760*/  PRMT R148, R148, 0x5410, R52 ;  /* 0x0000541094947816 */ /* 0x000fc40000000034 */
[----:B------:R-:W-:Y:S02]  /*6770*/  CS2R R56, SRZ ;  /* 0x0000000000387805 */ /* 0x000fe4000001ff00 */
[----:B------:R-:W-:Y:S02]  /*6780*/  PRMT R149, R149, 0x5410, R53 ;  /* 0x0000541095957816 */ /* 0x000fe40000000035 */
        /* <DEDUP_REMOVED lines=28> */
.L_x_2757:
[----:B------:R-:W-:Y:S05]  /*6950*/  BSYNC B1 ;  /* 0x0000000000017941 */ /* 0x000fea0003800000 */
.L_x_2756:
        /* <DEDUP_REMOVED lines=15> */
[----:B------:R-:W-:Y:S02]  /*6a50*/  ULDC.64 UR6, c[0x0][0x400] ;  /* 0x0001000000067ab9 */ /* 0x000fe40000000a00 */
        /* <DEDUP_REMOVED lines=17> */
.L_x_2759:
[----:B------:R-:W-:Y:S05]  /*6b70*/  BSYNC B1 ;  /* 0x0000000000017941 */ /* 0x000fea0003800000 */
.L_x_2758:
        /* <DEDUP_REMOVED lines=69> */
.L_x_2760:
[----:B------:R-:W-:Y:S01]  /*6fd0*/  IMAD R89, R212, 0x8, R22 ;  /* 0x00000008d4597824 */ /* 0x000fe200078e0216 */
[----:B------:R-:W-:Y:S01]  /*6fe0*/  SHF.L.U32 R90, R227, 0x1f, RZ ;  /* 0x0000001fe35a7819 */ /* 0x000fe200000006ff */
[----:B------:R-:W0:Y:S01]  /*6ff0*/  LDC R136, c[0x0][0x2f4] ;  /* 0x0000bd00ff887b82 */ /* 0x000e220000000800 */
[----:B------:R-:W-:Y:S02]  /*7000*/  BSSY B1, `(.L_x_2761) ;  /* 0x0000003000017945 */ /* 0x000fe40003800000 */
[----:B------:R-:W1:Y:S02]  /*7010*/  SYNCS.PHASECHK.TRANS64.TRYWAIT P6, [R89+URZ+0x38890], R90 ;  /* 0x0388905a590075a7 */ /* 0x000e6400080c017f */
[----:B-1----:R-:W-:Y:S05]  /*7020*/  @!P6 BRA `(.L_x_2762) ;  /* 0x0000029800b8e947 */ /* 0x002fea0003800000 */
.L_x_3099:
[----:B------:R-:W-:Y:S05]  /*7030*/  BSYNC B1 ;  /* 0x0000000000017941 */ /* 0x000fea0003800000 */
.L_x_2761:
[----:B------:R-:W-:Y:S01]  /*7040*/  UMOV UR4, 0xffffffff ;  /* 0xffffffff00047882 */ /* 0x000fe20000000000 */
[----:B0-----:R-:W-:Y:S02]  /*7050*/  IMAD.IADD R137, R136, 0x1, -R115 ;  /* 0x0000000188897824 */ /* 0x001fe400078e0a73 */
[----:B------:R-:W-:Y:S05]  /*7060*/  BRA.DIV UR4, `(.L_x_2763) ;  /* 0x0000029a04bc7947 */ /* 0x000fea000b800000 */
[----:B------:R0:W2:Y:S04]  /*7070*/  SHFL.IDX PT, R125, R119, RZ, 0x181f ;  /* 0x00181fff777d7589 */ /* 0x0000a800000e0000 */
[----:B------:R0:W3:Y:S02]  /*7080*/  SHFL.IDX PT, R124, R120, RZ, 0x181f ;  /* 0x00181fff787c7589 */ /* 0x0000e400000e0000 */
.L_x_3103:
[----:B------:R-:W-:Y:S04]  /*7090*/  BSSY B1, `(.L_x_2764) ;  /* 0x00000fe000017945 */ /* 0x000fe80003800000 */
[----:B------:R-:W-:Y:S05]  /*70a0*/  @P3 BRA `(.L_x_2765) ;  /* 0x0000000c00f03947 */ /* 0x000fea0003800000 */
[----:B------:R-:W-:Y:S01]  /*70b0*/  ISETP.NE.AND P3, PT, R4, RZ, PT ;  /* 0x000000ff0400720c */ /* 0x000fe20003f65270 */
[----:B------:R-:W-:-:S12]  /*70c0*/  BSSY B2, `(.L_x_2766) ;  /* 0x000007d000027945 */ /* 0x000fd80003800000 */
[----:B------:R-:W-:Y:S05]  /*70d0*/  @!P3 BRA `(.L_x_2767) ;  /* 0x0000000400ecb947 */ /* 0x000fea0003800000 */
[----:B------:R-:W4:Y:S01]  /*70e0*/  LDL R14, [R1+0x50] ;  /* 0x00005000010e7983 */ /* 0x000f220000100800 */
        /* <DEDUP_REMOVED lines=14> */
[----:B------:R-:W-:Y:S02]  /*71d0*/  ISETP.GE.AND P3, PT, R129, R136, PT ;  /* 0x000000888100720c */ /* 0x000fe40003f66270 */
[----:B------:R-:W-:Y:S01]  /*71e0*/  LOP3.LUT R11, R11, R13, RZ, 0x3c, !PT ;  /* 0x0000000d0b0b7212 */ /* 0x000fe200078e3cff */
[----:B------:R-:W-:-:S10]  /*71f0*/  IMAD R13, R212, 0x5000, R134 ;  /* 0x00005000d40d7824 */ /* 0x000fd400078e0286 */
[----:B------:R-:W-:-:S04]  /*7200*/  @!P3 IMAD.WIDE R128, R129, 0x2, R124 ;  /* 0x000000028180b825 */ /* 0x000fc800078e027c */
[----:B----4-:R-:W-:-:S04]  /*7210*/  IMAD R12, R12, 0x1400, R14 ;  /* 0x000014000c0c7824 */ /* 0x010fc800078e020e */
[----:B------:R-:W-:Y:S02]  /*7220*/  IMAD.IADD R11, R12, 0x1, R11 ;  /* 0x000000010c0b7824 */ /* 0x000fe400078e020b */
[----:B------:R-:W-:Y:S02]  /*7230*/  IMAD R12, R13, 0x2, R22 ;  /* 0x000000020d0c7824 */ /* 0x000fe400078e0216 */
[----:B------:R-:W-:-:S04]  /*7240*/  IMAD R11, R212, 0x5000, R11 ;  /* 0x00005000d40b7824 */ /* 0x000fc800078e020b */
[----:B------:R-:W-:Y:S01]  /*7250*/  IMAD R80, R11, 0x2, R22 ;  /* 0x000000020b507824 */ /* 0x000fe200078e0216 */
[----:B------:R-:W2:Y:S05]  /*7260*/  LDS.128 R12, [R12+0x24400] ;  /* 0x024400000c0c7984 */ /* 0x000eaa0000000c00 */
[----:B------:R-:W3:Y:S01]  /*7270*/  LDS.128 R80, [R80+0x24400] ;  /* 0x0244000050507984 */ /* 0x000ee20000000c00 */
[----:B------:R-:W-:Y:S05]  /*7280*/  @P6 BRA `(.L_x_2769) ;  /* 0x0000000400746947 */ /* 0x000fea0003800000 */
[--C-:B------:R-:W-:Y:S01]  /*7290*/  SHF.R.U64 R11, R36, 0x10, R37.reuse ;  /* 0x00000010240b7819 */ /* 0x100fe20000001225 */
[----:B---3--:R-:W-:Y:S01]  /*72a0*/  IMAD.U32 R162, R81, 0x10000, RZ ;  /* 0x0001000051a27824 */ /* 0x008fe200078e00ff */
[----:B------:R-:W-:Y:S01]  /*72b0*/  SHF.R.U32.HI R36, RZ, 0x10, R37 ;  /* 0x00000010ff247819 */ /* 0x000fe20000011625 */
[----:B------:R-:W-:Y:S01]  /*72c0*/  IMAD.U32 R167, R83, 0x10000, RZ ;  /* 0x0001000053a77824 */ /* 0x000fe200078e00ff */
[----:B------:R-:W-:Y:S01]  /*72d0*/  SHF.R.U64 R37, R38, 0x10, R39 ;  /* 0x0000001026257819 */ /* 0x000fe20000001227 */
[----:B--2---:R-:W-:Y:S01]  /*72e0*/  IMAD.U32 R165, R15, 0x10000, RZ ;  /* 0x000100000fa57824 */ /* 0x004fe200078e00ff */
[--C-:B------:R-:W-:Y:S01]  /*72f0*/  SHF.R.U64 R38, R44, 0x10, R45.reuse ;  /* 0x000000102c267819 */ /* 0x100fe2000000122d */
[----:B------:R-:W-:Y:S01]  /*7300*/  IMAD.U32 R164, R14, 0x10000, RZ ;  /* 0x000100000ea47824 */ /* 0x000fe200078e00ff */
        /* <DEDUP_REMOVED lines=23> */
[----:B------:R-:W-:Y:S01]  /*7480*/  PRMT R45, R172, 0x5410, R45 ;  /* 0x00005410ac2d7816 */ /* 0x000fe2000000002d */
[----:B------:R-:W-:-:S02]  /*7490*/  IMAD.U32 R172, R46, 0x10000, RZ ;  /* 0x000100002eac7824 */ /* 0x000fc400078e00ff */
[-C--:B------:R-:W-:Y:S01]  /*74a0*/  FMUL.FTZ R176, R163, R36.reuse ;  /* 0x00000024a3b07220 */ /* 0x080fe20000410000 */
[----:B------:R-:W-:Y:S02]  /*74b0*/  IMAD.U32 R168, R39, 0x10000, RZ ;  /* 0x0001000027a87824 */ /* 0x000fe400078e00ff */
[----:B------:R-:W-:Y:S01]  /*74c0*/  FFMA.FTZ R47, R161, R36, -R174 ;  /* 0x00000024a12f7223 */ /* 0x000fe200000108ae */
[----:B------:R-:W-:Y:S01]  /*74d0*/  FMUL.FTZ R36, R167, R172 ;  /* 0x000000aca7247220 */ /* 0x000fe20000410000 */
[----:B------:R-:W-:Y:S01]  /*74e0*/  FFMA.FTZ R161, R161, R44, R176 ;  /* 0x0000002ca1a17223 */ /* 0x000fe200000100b0 */
        /* <DEDUP_REMOVED lines=55> */
.L_x_2769:
[----:B------:R-:W-:Y:S05]  /*7860*/  BSYNC B3 ;  /* 0x0000000000037941 */ /* 0x000fea0003800000 */
.L_x_2768:
[----:B--2---:R4:W-:Y:S04]  /*7870*/  ST.E.128 desc[UR60][R126.64], R12 ;  /* 0x0000000c7e007985 */ /* 0x0049e8000c101d3c */
[----:B---3--:R4:W-:Y:S02]  /*7880*/  @!P3 ST.E.128 desc[UR60][R128.64], R80 ;  /* 0x000000508000b985 */ /* 0x0089e4000c101d3c */
.L_x_2767:
[----:B------:R-:W-:Y:S05]  /*7890*/  BSYNC B2 ;  /* 0x0000000000027941 */ /* 0x000fea0003800000 */
.L_x_2766:
[----:B------:R-:W-:-:S13]  /*78a0*/  ISETP.NE.AND P3, PT, R25, RZ, PT ;  /* 0x000000ff1900720c */ /* 0x000fda0003f65270 */
[----:B------:R-:W-:Y:S05]  /*78b0*/  @!P3 BRA `(.L_x_2765) ;  /* 0x0000000400ecb947 */ /* 0x000fea0003800000 */
[----:B----4-:R-:W4:Y:S01]  /*78c0*/  LDL R15, [R1+0x50] ;  /* 0x00005000010f7983 */ /* 0x010f220000100800 */
        /* <DEDUP_REMOVED lines=15> */
[----:B------:R-:W-:-:S11]  /*79c0*/  LOP3.LUT R12, R12, R14, RZ, 0x3c, !PT ;  /* 0x0000000e0c0c7212 */ /* 0x000fd600078e3cff */
[----:B------:R-:W-:-:S04]  /*79d0*/  @!P3 IMAD.WIDE R124, R11, 0x2, R124 ;  /* 0x000000020b7cb825 */ /* 0x000fc800078e027c */
[----:B----4-:R-:W-:-:S04]  /*79e0*/  IMAD R13, R13, 0x1400, R15 ;  /* 0x000014000d0d7824 */ /* 0x010fc800078e020f */
[----:B------:R-:W-:Y:S02]  /*79f0*/  IMAD.IADD R15, R13, 0x1, R12 ;  /* 0x000000010d0f7824 */ /* 0x000fe400078e020c */
[C---:B------:R-:W-:Y:S02]  /*7a00*/  IMAD R13, R212.reuse, 0x5000, R133 ;  /* 0x00005000d40d7824 */ /* 0x040fe400078e0285 */
[----:B------:R-:W-:Y:S02]  /*7a10*/  IMAD R15, R212, 0x5000, R15 ;  /* 0x00005000d40f7824 */ /* 0x000fe400078e020f */
[--C-:B------:R-:W-:Y:S02]  /*7a20*/  IMAD R13, R13, 0x2, R22.reuse ;  /* 0x000000020d0d7824 */ /* 0x100fe400078e0216 */
[----:B------:R-:W-:-:S04]  /*7a30*/  IMAD R36, R15, 0x2, R22 ;  /* 0x000000020f247824 */ /* 0x000fc800078e0216 */
[----:B------:R-:W2:Y:S04]  /*7a40*/  LDS.128 R12, [R13+0x24400] ;  /* 0x024400000d0c7984 */ /* 0x000ea80000000c00 */
        /* <DEDUP_REMOVED lines=11> */
[----:B------:R-:W-:-:S02]  /*7b00*/  PRMT R32, R143, 0x5432, R32 ;  /* 0x000054328f207816 */ /* 0x000fc40000000020 */
[----:B------:R-:W-:Y:S02]  /*7b10*/  PRMT R40, R145, 0x5432, R40 ;  /* 0x0000543291287816 */ /* 0x000fe40000000028 */
[--C-:B------:R-:W-:Y:S01]  /*7b20*/  SHF.R.U64 R41, R42, 0x10, R43.reuse ;  /* 0x000000102a297819 */ /* 0x100fe2000000122b */
[----:B------:R-:W-:Y:S01]  /*7b30*/  IMAD.U32 R162, R32, 0x10000, RZ ;  /* 0x0001000020a27824 */ /* 0x000fe200078e00ff */
[C---:B------:R-:W-:Y:S01]  /*7b40*/  LOP3.LUT R127, R40.reuse, 0xffff0000, RZ, 0xc0, !PT ;  /* 0xffff0000287f7812 */ /* 0x040fe200078ec0ff */
[----:B------:R-:W-:Y:S01]  /*7b50*/  IMAD.U32 R128, R40, 0x10000, RZ ;  /* 0x0001000028807824 */ /* 0x000fe200078e00ff */
[----:B------:R-:W-:Y:S01]  /*7b60*/  SHF.R.U32.HI R42, RZ, 0x10, R43 ;  /* 0x00000010ff2a7819 */ /* 0x000fe2000001162b */
[C---:B------:R-:W-:Y:S01]  /*7b70*/  FMUL.FTZ R40, R47.reuse, R162 ;  /* 0x000000a22f287220 */ /* 0x040fe20000410000 */
[----:B------:R-:W-:Y:S01]  /*7b80*/  SHF.R.U32.HI R35, RZ, 0x10, R35 ;  /* 0x00000010ff237819 */ /* 0x000fe20000011623 */
[----:B------:R-:W-:Y:S01]  /*7b90*/  FMUL.FTZ R164, R47, R128 ;  /* 0x000000802fa47220 */ /* 0x000fe20000410000 */
[----:B------:R-:W-:Y:S01]  /*7ba0*/  LOP3.LUT R80, R37, 0xffff0000, RZ, 0xc0, !PT ;  /* 0xffff000025507812 */ /* 0x000fe200078ec0ff */
[C---:B------:R-:W-:Y:S01]  /*7bb0*/  IMAD.U32 R43, R13.reuse, 0x10000, RZ ;  /* 0x000100000d2b7824 */ /* 0x040fe200078e00ff */
[----:B------:R-:W-:Y:S01]  /*7bc0*/  LOP3.LUT R47, R32, 0xffff0000, RZ, 0xc0, !PT ;  /* 0xffff0000202f7812 */ /* 0x000fe200078ec0ff */
[----:B------:R-:W-:Y:S01]  /*7bd0*/  IMAD.U32 R37, R36, 0x10000, RZ ;  /* 0x0001000024257824 */ /* 0x000fe200078e00ff */
[----:B------:R-:W-:Y:S01]  /*7be0*/  PRMT R42, R142, 0x5432, R42 ;  /* 0x000054328e2a7816 */ /* 0x000fe2000000002a */
[C---:B------:R-:W-:Y:S01]  /*7bf0*/  FMUL.FTZ R161, R80.reuse, R127 ;  /* 0x0000007f50a17220 */ /* 0x040fe20000410000 */
[----:B------:R-:W-:Y:S01]  /*7c00*/  LOP3.LUT R46, R13, 0xffff0000, RZ, 0xc0, !PT ;  /* 0xffff00000d2e7812 */ /* 0x000fe200078ec0ff */
[----:B------:R-:W-:Y:S01]  /*7c10*/  FMUL.FTZ R163, R80, R47 ;  /* 0x0000002f50a37220 */ /* 0x000fe20000410000 */
[----:B------:R-:W-:Y:S01]  /*7c20*/  PRMT R35, R187, 0x5410, R35 ;  /* 0x00005410bb237816 */ /* 0x000fe20000000023 */
[C---:B------:R-:W-:Y:S01]  /*7c30*/  FFMA.FTZ R164, R43.reuse, R162, -R164 ;  /* 0x000000a22ba47223 */ /* 0x040fe200000108a4 */
[----:B------:R-:W-:Y:S01]  /*7c40*/  PRMT R34, R144, 0x5432, R34 ;  /* 0x0000543290227816 */ /* 0x000fe20000000022 */
[----:B------:R-:W-:Y:S01]  /*7c50*/  IMAD.U32 R129, R42, 0x10000, RZ ;  /* 0x000100002a817824 */ /* 0x000fe200078e00ff */
[----:B------:R-:W-:Y:S01]  /*7c60*/  PRMT R11, R190, 0x5410, R11 ;  /* 0x00005410be0b7816 */ /* 0x000fe2000000000b */
[----:B------:R-:W-:Y:S01]  /*7c70*/  FFMA.FTZ R40, R43, R128, R40 ;  /* 0x000000802b287223 */ /* 0x000fe20000010028 */
[----:B------:R-:W-:-:S02]  /*7c80*/  IMAD.U32 R43, R35, 0x10000, RZ ;  /* 0x00010000232b7824 */ /* 0x000fc400078e00ff */
[C---:B------:R-:W-:Y:S01]  /*7c90*/  FFMA.FTZ R161, R46.reuse, R47, -R161 ;  /* 0x0000002f2ea17223 */ /* 0x040fe200000108a1 */
[----:B------:R-:W-:Y:S01]  /*7ca0*/  FFMA.FTZ R163, R46, R127, R163 ;  /* 0x0000007f2ea37223 */ /* 0x000fe200000100a3 */
[----:B------:R-:W-:Y:S02]  /*7cb0*/  IMAD.U32 R46, R34, 0x10000, RZ ;  /* 0x00010000222e7824 */ /* 0x000fe400078e00ff */
[C---:B------:R-:W-:Y:S01]  /*7cc0*/  FMUL.FTZ R47, R126.reuse, R129 ;  /* 0x000000817e2f7220 */ /* 0x040fe20000410000 */
        /* <DEDUP_REMOVED lines=8> */
[C---:B------:R-:W-:Y:S01]  /*7d50*/  FMUL.FTZ R34, R37.reuse, R46 ;  /* 0x0000002e25227220 */ /* 0x040fe20000410000 */
[----:B------:R-:W-:Y:S01]  /*7d60*/  LOP3.LUT R36, R36, 0xffff0000, RZ, 0xc0, !PT ;  /* 0xffff000024247812 */ /* 0x000fe200078ec0ff */
[----:B------:R-:W-:Y:S01]  /*7d70*/  FMUL.FTZ R37, R37, R32 ;  /* 0x0000002025257220 */ /* 0x000fe20000410000 */
[----:B------:R-:W-:Y:S01]  /*7d80*/  PRMT R41, R189, 0x5410, R41 ;  /* 0x00005410bd297816 */ /* 0x000fe20000000029 */
[----:B------:R-:W-:Y:S01]  /*7d90*/  FFMA.FTZ R126, R82, R129, R126 ;  /* 0x00000081527e7223 */ /* 0x000fe2000001007e */
[----:B------:R-:W-:Y:S01]  /*7da0*/  LOP3.LUT R11, R11, 0xffff0000, RZ, 0xc0, !PT ;  /* 0xffff00000b0b7812 */ /* 0x000fe200078ec0ff */
[C---:B------:R-:W-:Y:S01]  /*7db0*/  FMUL.FTZ R128, R39.reuse, R42 ;  /* 0x0000002a27807220 */ /* 0x040fe20000410000 */
[----:B------:R-:W-:Y:S01]  /*7dc0*/  PRMT R33, R188, 0x5410, R33 ;  /* 0x00005410bc217816 */ /* 0x000fe20000000021 */
[----:B------:R-:W-:Y:S01]  /*7dd0*/  FMUL.FTZ R82, R39, R80 ;  /* 0x0000005027527220 */ /* 0x000fe20000410000 */
[----:B------:R-:W-:Y:S01]  /*7de0*/  LOP3.LUT R12, R12, 0xffff0000, RZ, 0xc0, !PT ;  /* 0xffff00000c0c7812 */ /* 0x000fe200078ec0ff */
[----:B------:R-:W-:Y:S01]  /*7df0*/  FFMA.FTZ R32, R13, R32, -R34 ;  /* 0x000000200d207223 */ /* 0x000fe20000010822 */
[----:B------:R-:W-:Y:S01]  /*7e00*/  LOP3.LUT R15, R15, 0xffff0000, RZ, 0xc0, !PT ;  /* 0xffff00000f0f7812 */ /* 0x000fe200078ec0ff */
[----:B------:R-:W-:Y:S01]  /*7e10*/  FMUL.FTZ R39, R36, R35 ;  /* 0x0000002324277220 */ /* 0x000fe20000410000 */
[----:B------:R-:W-:Y:S01]  /*7e20*/  LOP3.LUT R83, R14, 0xffff0000, RZ, 0xc0, !PT ;  /* 0xffff00000e537812 */ /* 0x000fe200078ec0ff */
[----:B------:R-:W-:Y:S01]  /*7e30*/  FFMA.FTZ R13, R13, R46, R37 ;  /* 0x0000002e0d0d7223 */ /* 0x000fe20000010025 */
[----:B------:R-:W-:-:S02]  /*7e40*/  IMAD.U32 R14, R38, 0x10000, RZ ;  /* 0x00010000260e7824 */ /* 0x000fc400078e00ff */
[-C--:B------:R-:W-:Y:S01]  /*7e50*/  FMUL.FTZ R37, R36, R11.reuse ;  /* 0x0000000b24257220 */ /* 0x080fe20000410000 */
[----:B------:R-:W-:Y:S01]  /*7e60*/  IMAD.U32 R34, R41, 0x10000, RZ ;  /* 0x0001000029227824 */ /* 0x000fe200078e00ff */
[----:B------:R-:W-:Y:S01]  /*7e70*/  LOP3.LUT R38, R38, 0xffff0000, RZ, 0xc0, !PT ;  /* 0xffff000026267812 */ /* 0x000fe200078ec0ff */
[----:B------:R-:W-:Y:S01]  /*7e80*/  IMAD.U32 R36, R33, 0x10000, RZ ;  /* 0x0001000021247824 */ /* 0x000fe200078e00ff */
[----:B------:R-:W-:Y:S01]  /*7e90*/  LOP3.LUT R41, R41, 0xffff0000, RZ, 0xc0, !PT ;  /* 0xffff000029297812 */ /* 0x000fe200078ec0ff */
[----:B------:R-:W-:Y:S01]  /*7ea0*/  FFMA.FTZ R80, R15, R80, -R128 ;  /* 0x000000500f507223 */ /* 0x000fe20000010880 */
[----:B------:R-:W-:Y:S01]  /*7eb0*/  LOP3.LUT R33, R33, 0xffff0000, RZ, 0xc0, !PT ;  /* 0xffff000021217812 */ /* 0x000fe200078ec0ff */
[C---:B------:R-:W-:Y:S01]  /*7ec0*/  FFMA.FTZ R11, R12.reuse, R11, -R39 ;  /* 0x0000000b0c0b7223 */ /* 0x040fe20000010827 */
[----:B------:R-:W-:Y:S01]  /*7ed0*/  FFMA.FTZ R15, R15, R42, R82 ;  /* 0x0000002a0f0f7223 */ /* 0x000fe20000010052 */
        /* <DEDUP_REMOVED lines=19> */
[----:B------:R-:W-:Y:S01]  /*8010*/  F2FP.BF16.F32.PACK_AB R37, R163, R40 ;  /* 0x00000028a325723e */ /* 0x000fe200000010ff */
[----:B------:R-:W-:-:S02]  /*8020*/  IMAD.MOV.U32 R15, RZ, RZ, R47 ;  /* 0x000000ffff0f7224 */ /* 0x000fc400078e002f */
[----:B------:R-:W-:-:S07]  /*8030*/  IMAD.MOV.U32 R38, RZ, RZ, R34 ;  /* 0x000000ffff267224 */ /* 0x000fce00078e0022 */
.L_x_2771:
[----:B------:R-:W-:Y:S05]  /*8040*/  BSYNC B2 ;  /* 0x0000000000027941 */ /* 0x000fea0003800000 */
.L_x_2770:
[----:B--2---:R2:W-:Y:S04]  /*8050*/  ST.E.128 desc[UR60][R44.64], R12 ;  /* 0x0000000c2c007985 */ /* 0x0045e8000c101d3c */
[----:B---3--:R2:W-:Y:S02]  /*8060*/  @!P3 ST.E.128 desc[UR60][R124.64], R36 ;  /* 0x000000247c00b985 */ /* 0x0085e4000c101d3c */
.L_x_2765:
[----:B------:R-:W-:Y:S05]  /*8070*/  BSYNC B1 ;  /* 0x0000000000017941 */ /* 0x000fea0003800000 */
.L_x_2764:
[----:B------:R-:W-:-:S03]  /*8080*/  UMOV UR4, 0xffffffff ;  /* 0xffffffff00047882 */ /* 0x000fc60000000000 */
[----:B------:R-:W-:Y:S05]  /*8090*/  BRA.DIV UR4, `(.L_x_2772) ;  /* 0x0000028a04fc7947 */ /* 0x000fea000b800000 */
[----:B--2---:R2:W0:Y:S04]  /*80a0*/  SHFL.IDX PT, R37, R119, 0x1, 0x181f ;  /* 0x00381f0077257f89 */ /* 0x00442800000e0000 */
[----:B------:R2:W0:Y:S02]  /*80b0*/  SHFL.IDX PT, R36, R120, 0x1, 0x181f ;  /* 0x00381f0078247f89 */ /* 0x00042400000e0000 */
.L_x_3107:
[----:B------:R-:W-:Y:S04]  /*80c0*/  BSSY B1, `(.L_x_2773) ;  /* 0x000010a000017945 */ /* 0x000fe80003800000 */
[----:B------:R-:W-:Y:S05]  /*80d0*/  @P4 BRA `(.L_x_2774) ;  /* 0x0000001000204947 */ /* 0x000fea0003800000 */
[----:B------:R-:W-:Y:S01]  /*80e0*/  ISETP.NE.AND P3, PT, R4, RZ, PT ;  /* 0x000000ff0400720c */ /* 0x000fe20003f65270 */
[----:B------:R-:W-:-:S12]  /*80f0*/  BSSY B2, `(.L_x_2775) ;  /* 0x0000084000027945 */ /* 0x000fd80003800000 */
[----:B------:R-:W-:Y:S05]  /*8100*/  @!P3 BRA `(.L_x_2776) ;  /* 0x000000080008b947 */ /* 0x000fea0003800000 */
[----:B----4-:R-:W4:Y:S01]  /*8110*/  LDL R14, [R1+0x64] ;  /* 0x00006400010e7983 */ /* 0x010f220000100800 */
[----:B------:R-:W-:Y:S01]  /*8120*/  SEL R11, R115, R137, !P2 ;  /* 0x00000089730b7207 */ /* 0x000fe20005000000 */
[----:B------:R-:W-:Y:S01]  /*8130*/  VIADD R13, R220, 0x20 ;  /* 0x00000020dc0d7836 */ /* 0x000fe20000000000 */
[----:B0-----:R-:W-:Y:S01]  /*8140*/  LEA R38, P4, R10, R36, 0x1 ;  /* 0x000000240a267211 */ /* 0x001fe200078808ff */
        /* <DEDUP_REMOVED lines=14> */
[----:B------:R-:W-:-:S02]  /*8230*/  ISETP.GE.AND P4, PT, R16, R114, PT ;  /* 0x000000721000720c */ /* 0x000fc40003f86270 */
        /* <DEDUP_REMOVED lines=10> */
[----:B------:R-:W-:-:S03]  /*82e0*/  IMAD R32, R13, 0x2, R22 ;  /* 0x000000020d207824 */ /* 0x000fc600078e0216 */
[----:B------:R0:W4:Y:S04]  /*82f0*/  LDS.128 R12, [R11+0x24400] ;  /* 0x024400000b0c7984 */ /* 0x0001280000000c00 */
[----:B------:R-:W0:Y:S01]  /*8300*/  LDS.128 R32, [R32+0x24400] ;  /* 0x0244000020207984 */ /* 0x000e220000000c00 */
[----:B------:R-:W-:Y:S05]  /*8310*/  @P4 BRA `(.L_x_2778) ;  /* 0x0000000400784947 */ /* 0x000fea0003800000 */
[--C-:B------:R-:W-:Y:S01]  /*8320*/  SHF.R.U64 R43, R60, 0x10, R61.reuse ;  /* 0x000000103c2b7819 */ /* 0x100fe2000000123d */
[----:B0-----:R-:W-:Y:S01]  /*8330*/  IMAD.U32 R47, R33, 0x10000, RZ ;  /* 0x00010000212f7824 */ /* 0x001fe200078e00ff */
[----:B------:R-:W-:Y:S01]  /*8340*/  SHF.R.U32.HI R61, RZ, 0x10, R61 ;  /* 0x00000010ff3d7819 */ /* 0x000fe2000001163d */
[----:B----4-:R-:W-:Y:S01]  /*8350*/  IMAD.U32 R44, R13, 0x10000, RZ ;  /* 0x000100000d2c7824 */ /* 0x010fe200078e00ff */
[--C-:B------:R-:W-:Y:S01]  /*8360*/  SHF.R.U64 R42, R52, 0x10, R53.reuse ;  /* 0x00000010342a7819 */ /* 0x100fe20000001235 */
[----:B------:R-:W-:Y:S01]  /*8370*/  IMAD.U32 R80, R35, 0x10000, RZ ;  /* 0x0001000023507824 */ /* 0x000fe200078e00ff */
[----:B------:R-:W-:Y:S01]  /*8380*/  SHF.R.U32.HI R52, RZ, 0x10, R53 ;  /* 0x00000010ff347819 */ /* 0x000fe20000011635 */
[----:B------:R-:W-:Y:S01]  /*8390*/  IMAD.U32 R60, R15, 0x10000, RZ ;  /* 0x000100000f3c7824 */ /* 0x000fe200078e00ff */
[----:B------:R-:W-:Y:S02]  /*83a0*/  PRMT R182, R182, 0x5410, R61 ;  /* 0x00005410b6b67816 */ /* 0x000fe4000000003d */
[----:B------:R-:W-:-:S02]  /*83b0*/  SHF.R.U64 R11, R54, 0x10, R55 ;  /* 0x00000010360b7819 */ /* 0x000fc40000001237 */
[--C-:B------:R-:W-:Y:S02]  /*83c0*/  SHF.R.U64 R45, R62, 0x10, R63.reuse ;  /* 0x000000103e2d7819 */ /* 0x100fe4000000123f */
[----:B------:R-:W-:Y:S02]  /*83d0*/  PRMT R185, R185, 0x5410, R52 ;  /* 0x00005410b9b97816 */ /* 0x000fe40000000034 */
[----:B------:R-:W-:Y:S02]  /*83e0*/  SHF.R.U32.HI R62, RZ, 0x10, R63 ;  /* 0x00000010ff3e7819 */ /* 0x000fe4000001163f */
[----:B------:R-:W-:Y:S01]  /*83f0*/  PRMT R183, R183, 0x5410, R42 ;  /* 0x00005410b7b77816 */ /* 0x000fe2000000002a */
[----:B------:R-:W-:Y:S01]  /*8400*/  IMAD.U32 R42, R182, 0x10000, RZ ;  /* 0x00010000b62a7824 */ /* 0x000fe200078e00ff */
[----:B------:R-:W-:Y:S01]  /*8410*/  SHF.R.U32.HI R54, RZ, 0x10, R55 ;  /* 0x00000010ff367819 */ /* 0x000fe20000011637 */
[----:B------:R-:W-:Y:S01]  /*8420*/  IMAD.U32 R55, R14, 0x10000, RZ ;  /* 0x000100000e377824 */ /* 0x000fe200078e00ff */
[----:B------:R-:W-:Y:S01]  /*8430*/  PRMT R184, R184, 0x5410, R11 ;  /* 0x00005410b8b87816 */ /* 0x000fe2000000000b */
[----:B------:R-:W-:Y:S01]  /*8440*/  IMAD.U32 R11, R185, 0x10000, RZ ;  /* 0x00010000b90b7824 */ /* 0x000fe200078e00ff */
[----:B------:R-:W-:Y:S01]  /*8450*/  PRMT R180, R180, 0x5410, R45 ;  /* 0x00005410b4b47816 */ /* 0x000fe2000000002d */
[-C--:B------:R-:W-:Y:S01]  /*8460*/  FMUL.FTZ R45, R47, R42.reuse ;  /* 0x0000002a2f2d7220 */ /* 0x080fe20000410000 */
[----:B------:R-:W-:Y:S01]  /*8470*/  PRMT R181, R181, 0x5410, R62 ;  /* 0x00005410b5b57816 */ /* 0x000fe2000000003e */
[-C--:B------:R-:W-:Y:S01]  /*8480*/  FMUL.FTZ R61, R47, R11.reuse ;  /* 0x0000000b2f3d7220 */ /* 0x080fe20000410000 */
[----:B------:R-:W-:Y:S01]  /*8490*/  PRMT R179, R179, 0x5410, R54 ;  /* 0x00005410b3b37816 */ /* 0x000fe20000000036 */
[----:B------:R-:W-:Y:S01]  /*84a0*/  FFMA.FTZ R11, R44, R11, -R45 ;  /* 0x0000000b2c0b7223 */ /* 0x000fe2000001082d */
[----:B------:R-:W-:Y:S01]  /*84b0*/  PRMT R186, R186, 0x5410, R43 ;  /* 0x00005410baba7816 */ /* 0x000fe2000000002b */
[----:B------:R-:W-:Y:S01]  /*84c0*/  IMAD.U32 R47, R181, 0x10000, RZ ;  /* 0x00010000b52f7824 */ /* 0x000fe200078e00ff */
[----:B------:R-:W-:Y:S01]  /*84d0*/  LOP3.LUT R53, R33, 0xffff0000, RZ, 0xc0, !PT ;  /* 0xffff000021357812 */ /* 0x000fe200078ec0ff */
[----:B------:R-:W-:Y:S01]  /*84e0*/  IMAD.U32 R45, R179, 0x10000, RZ ;  /* 0x00010000b32d7824 */ /* 0x000fe200078e00ff */
[----:B------:R-:W-:Y:S01]  /*84f0*/  LOP3.LUT R43, R182, 0xffff0000, RZ, 0xc0, !PT ;  /* 0xffff0000b62b7812 */ /* 0x000fe200078ec0ff */
[----:B------:R-:W-:Y:S01]  /*8500*/  FFMA.FTZ R44, R44, R42, R61 ;  /* 0x0000002a2c2c7223 */ /* 0x000fe2000001003d */
[----:B------:R-:W-:Y:S01]  /*8510*/  LOP3.LUT R185, R185, 0xffff0000, RZ, 0xc0, !PT ;  /* 0xffff0000b9b97812 */ /* 0x000fe200078ec0ff */
[C---:B------:R-:W-:Y:S01]  /*8520*/  FMUL.FTZ R61, R80.reuse, R47 ;  /* 0x0000002f503d7220 */ /* 0x040fe20000410000 */
[----:B------:R-:W-:Y:S01]  /*8530*/  LOP3.LUT R46, R13, 0xffff0000, RZ, 0xc0, !PT ;  /* 0xffff00000d2e7812 */ /* 0x000fe200078ec0ff */
[----:B------:R-:W-:Y:S01]  /*8540*/  FMUL.FTZ R81, R53, R43 ;  /* 0x0000002b35517220 */ /* 0x000fe20000410000 */
[----:B------:R-:W-:Y:S01]  /*8550*/  LOP3.LUT R35, R35, 0xffff0000, RZ, 0xc0, !PT ;  /* 0xffff000023237812 */ /* 0x000fe200078ec0ff */
[----:B------:R-:W-:Y:S01]  /*8560*/  FMUL.FTZ R53, R53, R185 ;  /* 0x000000b935357220 */ /* 0x000fe20000410000 */
        /* <DEDUP_REMOVED lines=13> */
[----:B------:R-:W-:Y:S01]  /*8640*/  IMAD.U32 R54, R183, 0x10000, RZ ;  /* 0x00010000b7367824 */ /* 0x000fe200078e00ff */
[----:B------:R-:W-:Y:S01]  /*8650*/  LOP3.LUT R32, R32, 0xffff0000, RZ, 0xc0, !PT ;  /* 0xffff000020207812 */ /* 0x000fe200078ec0ff */
[----:B------:R-:W-:Y:S02]  /*8660*/  IMAD.U32 R13, R12, 0x10000, RZ ;  /* 0x000100000c0d7824 */ /* 0x000fe400078e00ff */
[C---:B------:R-:W-:Y:S01]  /*8670*/  FMUL.FTZ R80, R33.reuse, R62 ;  /* 0x0000003e21507220 */ /* 0x040fe20000410000 */
[----:B------:R-:W-:Y:S01]  /*8680*/  FMUL.FTZ R47, R33, R54 ;  /* 0x00000036212f7220 */ /* 0x000fe20000410000 */
[----:B------:R-:W-:Y:S01]  /*8690*/  LOP3.LUT R35, R186, 0xffff0000, RZ, 0xc0, !PT ;  /* 0xffff0000ba237812 */ /* 0x000fe200078ec0ff */
[----:B------:R-:W-:Y:S01]  /*86a0*/  FFMA.FTZ R15, R15, R52, R82 ;  /* 0x000000340f0f7223 */ /* 0x000fe20000010052 */
[----:B------:R-:W-:Y:S01]  /*86b0*/  LOP3.LUT R183, R183, 0xffff0000, RZ, 0xc0, !PT ;  /* 0xffff0000b7b77812 */ /* 0x000fe200078ec0ff */
[C---:B------:R-:W-:Y:S01]  /*86c0*/  FFMA.FTZ R33, R13.reuse, R54, -R80 ;  /* 0x000000360d217223 */ /* 0x040fe20000010850 */
[----:B------:R-:W-:Y:S01]  /*86d0*/  LOP3.LUT R63, R14, 0xffff0000, RZ, 0xc0, !PT ;  /* 0xffff00000e3f7812 */ /* 0x000fe200078ec0ff */
[----:B------:R-:W-:Y:S01]  /*86e0*/  FFMA.FTZ R13, R13, R62, R47 ;  /* 0x0000003e0d0d7223 */ /* 0x000fe2000001002f */
[C---:B------:R-:W-:Y:S01]  /*86f0*/  IMAD.U32 R14, R34.reuse, 0x10000, RZ ;  /* 0x00010000220e7824 */ /* 0x040fe200078e00ff */
[----:B------:R-:W-:Y:S01]  /*8700*/  LOP3.LUT R34, R34, 0xffff0000, RZ, 0xc0, !PT ;  /* 0xffff000022227812 */ /* 0x000fe200078ec0ff */
[C---:B------:R-:W-:Y:S01]  /*8710*/  IMAD.U32 R47, R180.reuse, 0x10000, RZ ;  /* 0x00010000b42f7824 */ /* 0x040fe200078e00ff */
[----:B------:R-:W-:Y:S01]  /*8720*/  LOP3.LUT R180, R180, 0xffff0000, RZ, 0xc0, !PT ;  /* 0xffff0000b4b47812 */ /* 0x000fe200078ec0ff */
[----:B------:R-:W-:Y:S01]  /*8730*/  FMUL.FTZ R53, R32, R35 ;  /* 0x0000002320357220 */ /* 0x000fe20000410000 */
[----:B------:R-:W-:Y:S01]  /*8740*/  LOP3.LUT R12, R12, 0xffff0000, RZ, 0xc0, !PT ;  /* 0xffff00000c0c7812 */ /* 0x000fe200078ec0ff */
[----:B------:R-:W-:Y:S01]  /*8750*/  FMUL.FTZ R61, R32, R183 ;  /* 0x000000b7203d7220 */ /* 0x000fe20000410000 */
[C---:B------:R-:W-:Y:S01]  /*8760*/  IMAD.U32 R32, R184.reuse, 0x10000, RZ ;  /* 0x00010000b8207824 */ /* 0x040fe200078e00ff */
[----:B------:R-:W-:Y:S01]  /*8770*/  LOP3.LUT R184, R184, 0xffff0000, RZ, 0xc0, !PT ;  /* 0xffff0000b8b87812 */ /* 0x000fe200078ec0ff */
[----:B------:R-:W-:Y:S01]  /*8780*/  FMUL.FTZ R54, R14, R47 ;  /* 0x0000002f0e367220 */ /* 0x000fe20000410000 */
[----:B------:R-:W-:Y:S01]  /*8790*/  FMUL.FTZ R62, R34, R180 ;  /* 0x000000b4223e7220 */ /* 0x000fe20000410000 */
[C---:B------:R-:W-:Y:S01]  /*87a0*/  FFMA.FTZ R52, R12.reuse, R183, -R53 ;  /* 0x000000b70c347223 */ /* 0x040fe20000010835 */
        /* <DEDUP_REMOVED lines=21> */
.L_x_2778:
[----:B------:R-:W-:Y:S05]  /*8900*/  BSYNC B3 ;  /* 0x0000000000037941 */ /* 0x000fea0003800000 */
.L_x_2777:
[----:B----4-:R4:W-:Y:S04]  /*8910*/  ST.E.128 desc[UR60][R38.64], R12 ;  /* 0x0000000c26007985 */ /* 0x0109e8000c101d3c */
[----:B0-----:R4:W-:Y:S02]  /*8920*/  @!P3 ST.E.128 desc[UR60][R40.64], R32 ;  /* 0x000000202800b985 */ /* 0x0019e4000c101d3c */
.L_x_2776:
[----:B------:R-:W-:Y:S05]  /*8930*/  BSYNC B2 ;  /* 0x0000000000027941 */ /* 0x000fea0003800000 */
.L_x_2775:
[----:B------:R-:W-:-:S13]  /*8940*/  ISETP.NE.AND P3, PT, R25, RZ, PT ;  /* 0x000000ff1900720c */ /* 0x000fda0003f65270 */
[----:B------:R-:W-:Y:S05]  /*8950*/  @!P3 BRA `(.L_x_2774) ;  /* 0x000000080000b947 */ /* 0x000fea0003800000 */
[----:B----4-:R-:W4:Y:S01]  /*8960*/  LDL R14, [R1+0x64] ;  /* 0x00006400010e7983 */ /* 0x010f220000100800 */
[----:B------:R-:W-:Y:S01]  /*8970*/  SEL R11, R115, R137, !P1 ;  /* 0x00000089730b7207 */ /* 0x000fe20004800000 */
[C---:B------:R-:W-:Y:S01]  /*8980*/  VIADD R13, R220.reuse, 0x20 ;  /* 0x00000020dc0d7836 */ /* 0x040fe20000000000 */
        /* <DEDUP_REMOVED lines=34> */
[----:B------:R-:W-:Y:S01]  /*8bb0*/  SHF.R.U32.HI R60, RZ, 0x10, R49 ;  /* 0x00000010ff3c7819 */ /* 0x000fe20000011631 */
[----:B------:R-:W-:Y:S01]  /*8bc0*/  IMAD.U32 R42, R13, 0x10000, RZ ;  /* 0x000100000d2a7824 */ /* 0x000fe200078e00ff */
[----:B------:R-:W-:Y:S01]  /*8bd0*/  PRMT R178, R178, 0x5410, R57 ;  /* 0x00005410b2b27816 */ /* 0x000fe20000000039 */
[----:B------:R-:W-:Y:S01]  /*8be0*/  IMAD.U32 R40, R12, 0x10000, RZ ;  /* 0x000100000c287824 */ /* 0x000fe200078e00ff */
[----:B------:R-:W-:Y:S01]  /*8bf0*/  SHF.R.U64 R53, R48, 0x10, R49 ;  /* 0x0000001030357819 */ /* 0x000fe20000001231 */
[----:B------:R-:W-:Y:S01]  /*8c00*/  IMAD.U32 R48, R35, 0x10000, RZ ;  /* 0x0001000023307824 */ /* 0x000fe200078e00ff */
[----:B------:R-:W-:Y:S01]  /*8c10*/  SHF.R.U64 R49, R50, 0x10, R51 ;  /* 0x0000001032317819 */ /* 0x000fe20000001233 */
[----:B------:R-:W-:Y:S01]  /*8c20*/  IMAD.U32 R11, R14, 0x10000, RZ ;  /* 0x000100000e0b7824 */ /* 0x000fe200078e00ff */
[----:B------:R-:W-:-:S02]  /*8c30*/  PRMT R171, R171, 0x5410, R60 ;  /* 0x00005410abab7816 */ /* 0x000fc4000000003c */
[--C-:B------:R-:W-:Y:S02]  /*8c40*/  SHF.R.U64 R50, R58, 0x10, R59.reuse ;  /* 0x000000103a327819 */ /* 0x100fe4000000123b */
[----:B------:R-:W-:Y:S01]  /*8c50*/  LOP3.LUT R43, R35, 0xffff0000, RZ, 0xc0, !PT ;  /* 0xffff0000232b7812 */ /* 0x000fe200078ec0ff */
[----:B------:R-:W-:Y:S01]  /*8c60*/  IMAD.U32 R35, R178, 0x10000, RZ ;  /* 0x00010000b2237824 */ /* 0x000fe200078e00ff */
[----:B------:R-:W-:Y:S02]  /*8c70*/  SHF.R.U32.HI R58, RZ, 0x10, R59 ;  /* 0x00000010ff3a7819 */ /* 0x000fe4000001163b */
[----:B------:R-:W-:Y:S02]  /*8c80*/  SHF.R.U32.HI R54, RZ, 0x10, R51 ;  /* 0x00000010ff367819 */ /* 0x000fe40000011633 */
[----:B------:R-:W-:Y:S01]  /*8c90*/  LOP3.LUT R41, R15, 0xffff0000, RZ, 0xc0, !PT ;  /* 0xffff00000f297812 */ /* 0x000fe200078ec0ff */
[----:B------:R-:W-:Y:S01]  /*8ca0*/  IMAD.U32 R15, R171, 0x10000, RZ ;  /* 0x00010000ab0f7824 */ /* 0x000fe200078e00ff */
[----:B------:R-:W-:Y:S01]  /*8cb0*/  PRMT R158, R158, 0x5410, R49 ;  /* 0x000054109e9e7816 */ /* 0x000fe20000000031 */
[C---:B------:R-:W-:Y:S01]  /*8cc0*/  FMUL.FTZ R49, R46.reuse, R35 ;  /* 0x000000232e317220 */ /* 0x040fe20000410000 */
[----:B------:R-:W-:Y:S01]  /*8cd0*/  PRMT R175, R175, 0x5410, R58 ;  /* 0x00005410afaf7816 */ /* 0x000fe2000000003a */
[-C--:B------:R-:W-:Y:S01]  /*8ce0*/  FMUL.FTZ R51, R46, R15.reuse ;  /* 0x0000000f2e337220 */ /* 0x080fe20000410000 */
[----:B------:R-:W-:Y:S01]  /*8cf0*/  PRMT R159, R159, 0x5410, R54 ;  /* 0x000054109f9f7816 */ /* 0x000fe20000000036 */
[----:B------:R-:W-:Y:S01]  /*8d00*/  FFMA.FTZ R15, R42, R15, -R49 ;  /* 0x0000000f2a0f7223 */ /* 0x000fe20000010831 */
[----:B------:R-:W-:Y:S01]  /*8d10*/  LOP3.LUT R47, R33, 0xffff0000, RZ, 0xc0, !PT ;  /* 0xffff0000212f7812 */ /* 0x000fe200078ec0ff */
[----:B------:R-:W-:Y:S01]  /*8d20*/  IMAD.U32 R49, R175, 0x10000, RZ ;  /* 0x00010000af317824 */ /* 0x000fe200078e00ff */
[----:B------:R-:W-:Y:S01]  /*8d30*/  LOP3.LUT R178, R178, 0xffff0000, RZ, 0xc0, !PT ;  /* 0xffff0000b2b27812 */ /* 0x000fe200078ec0ff */
[----:B------:R-:W-:Y:S01]  /*8d40*/  IMAD.U32 R46, R159, 0x10000, RZ ;  /* 0x000100009f2e7824 */ /* 0x000fe200078e00ff */
[----:B------:R-:W-:Y:S01]  /*8d50*/  LOP3.LUT R171, R171, 0xffff0000, RZ, 0xc0, !PT ;  /* 0xffff0000abab7812 */ /* 0x000fe200078ec0ff */
[----:B------:R-:W-:Y:S01]  /*8d60*/  FFMA.FTZ R35, R42, R35, R51 ;  /* 0x000000232a237223 */ /* 0x000fe20000010033 */
[----:B------:R-:W-:Y:S01]  /*8d70*/  PRMT R177, R177, 0x5410, R52 ;  /* 0x00005410b1b17816 */ /* 0x000fe20000000034 */
[----:B------:R-:W-:Y:S01]  /*8d80*/  FMUL.FTZ R52, R48, R49 ;  /* 0x0000003130347220 */ /* 0x000fe20000410000 */
[----:B------:R-:W-:Y:S01]  /*8d90*/  PRMT R160, R160, 0x5410, R53 ;  /* 0x00005410a0a07816 */ /* 0x000fe20000000035 */
[----:B------:R-:W-:Y:S01]  /*8da0*/  FMUL.FTZ R53, R47, R178 ;  /* 0x000000b22f357220 */ /* 0x000fe20000410000 */
[----:B------:R-:W-:Y:S01]  /*8db0*/  PRMT R173, R173, 0x5410, R50 ;  /* 0x00005410adad7816 */ /* 0x000fe20000000032 */
[-C--:B------:R-:W-:Y:S01]  /*8dc0*/  FMUL.FTZ R47, R47, R171.reuse ;  /* 0x000000ab2f2f7220 */ /* 0x080fe20000410000 */
[----:B------:R-:W-:Y:S01]  /*8dd0*/  LOP3.LUT R44, R13, 0xffff0000, RZ, 0xc0, !PT ;  /* 0xffff00000d2c7812 */ /* 0x000fe200078ec0ff */
[-C--:B------:R-:W-:Y:S01]  /*8de0*/  FMUL.FTZ R48, R48, R46.reuse ;  /* 0x0000002e30307220 */ /* 0x080fe20000410000 */
[----:B------:R-:W-:Y:S01]  /*8df0*/  LOP3.LUT R50, R175, 0xffff0000, RZ, 0xc0, !PT ;  /* 0xffff0000af327812 */ /* 0x000fe200078ec0ff */
[----:B------:R-:W-:Y:S01]  /*8e00*/  FFMA.FTZ R52, R45, R46, -R52 ;  /* 0x0000002e2d347223 */ /* 0x000fe20000010834 */
[----:B------:R-:W-:Y:S01]  /*8e10*/  LOP3.LUT R46, R159, 0xffff0000, RZ, 0xc0, !PT ;  /* 0xffff00009f2e7812 */ /* 0x000fe200078ec0ff */
[C---:B------:R-:W-:Y:S01]  /*8e20*/  FFMA.FTZ R42, R44.reuse, R171, -R53 ;  /* 0x000000ab2c2a7223 */ /* 0x040fe20000010835 */
[----:B------:R-:W-:Y:S01]  /*8e30*/  FFMA.FTZ R178, R44, R178, R47 ;  /* 0x000000b22cb27223 */ /* 0x000fe2000001002f */
[----:B------:R-:W-:Y:S01]  /*8e40*/  FFMA.FTZ R48, R45, R49, R48 ;  /* 0x000000312d307223 */ /* 0x000fe20000010030 */
[----:B------:R-:W-:Y:S01]  /*8e50*/  FMUL.FTZ R54, R43, R50 ;  /* 0x000000322b367220 */ /* 0x000fe20000410000 */
[C---:B------:R-:W-:Y:S01]  /*8e60*/  IMAD.U32 R33, R32.reuse, 0x10000, RZ ;  /* 0x0001000020217824 */ /* 0x040fe200078e00ff */
[----:B------:R-:W-:Y:S01]  /*8e70*/  LOP3.LUT R32, R32, 0xffff0000, RZ, 0xc0, !PT ;  /* 0xffff000020207812 */ /* 0x000fe200078ec0ff */
[----:B------:R-:W-:-:S02]  /*8e80*/  IMAD.U32 R44, R160, 0x10000, RZ ;  /* 0x00010000a02c7824 */ /* 0x000fc400078e00ff */
[-C--:B------:R-:W-:Y:S01]  /*8e90*/  FMUL.FTZ R56, R43, R46.reuse ;  /* 0x0000002e2b387220 */ /* 0x080fe20000410000 */
[----:B------:R-:W-:Y:S02]  /*8ea0*/  IMAD.U32 R45, R177, 0x10000, RZ ;  /* 0x00010000b12d7824 */ /* 0x000fe400078e00ff */
[----:B------:R-:W-:Y:S01]  /*8eb0*/  FFMA.FTZ R49, R41, R46, -R54 ;  /* 0x0000002e29317223 */ /* 0x000fe20000010836 */
[----:B------:R-:W-:Y:S01]  /*8ec0*/  LOP3.LUT R177, R177, 0xffff0000, RZ, 0xc0, !PT ;  /* 0xffff0000b1b17812 */ /* 0x000fe200078ec0ff */
[CC--:B------:R-:W-:Y:S01]  /*8ed0*/  FMUL.FTZ R46, R33.reuse, R44.reuse ;  /* 0x0000002c212e7220 */ /* 0x0c0fe20000410000 */
[----:B------:R-:W-:Y:S01]  /*8ee0*/  FMUL.FTZ R47, R33, R45 ;  /* 0x0000002d212f7220 */ /* 0x000fe20000410000 */
[----:B------:R-:W-:Y:S01]  /*8ef0*/  LOP3.LUT R43, R160, 0xffff0000, RZ, 0xc0, !PT ;  /* 0xffff0000a02b7812 */ /* 0x000fe200078ec0ff */
[----:B------:R-:W-:Y:S01]  /*8f00*/  IMAD.U32 R13, R34, 0x10000, RZ ;  /* 0x00010000220d7824 */ /* 0x000fe200078e00ff */
[----:B------:R-:W-:Y:S01]  /*8f10*/  LOP3.LUT R12, R12, 0xffff0000, RZ, 0xc0, !PT ;  /* 0xffff00000c0c7812 */ /* 0x000fe200078ec0ff */
[----:B------:R-:W-:Y:S01]  /*8f20*/  FMUL.FTZ R33, R32, R177 ;  /* 0x000000b120217220 */ /* 0x000fe20000410000 */
[C---:B------:R-:W-:Y:S01]  /*8f30*/  FFMA.FTZ R47, R40.reuse, R44, -R47 ;  /* 0x0000002c282f7223 */ /* 0x040fe2000001082f */
[----:B------:R-:W-:Y:S01]  /*8f40*/  FFMA.FTZ R46, R40, R45, R46 ;  /* 0x0000002d282e7223 */ /* 0x000fe2000001002e */
[----:B------:R-:W-:Y:S01]  /*8f50*/  FFMA.FTZ R51, R41, R50, R56 ;  /* 0x0000003229337223 */ /* 0x000fe20000010038 */
[C---:B------:R-:W-:Y:S01]  /*8f60*/  IMAD.U32 R40, R173.reuse, 0x10000, RZ ;  /* 0x00010000ad287824 */ /* 0x040fe200078e00ff */
[----:B------:R-:W-:Y:S01]  /*8f70*/  LOP3.LUT R34, R34, 0xffff0000, RZ, 0xc0, !PT ;  /* 0xffff000022227812 */ /* 0x000fe200078ec0ff */
[-C--:B------:R-:W-:Y:S01]  /*8f80*/  FMUL.FTZ R41, R32, R43.reuse ;  /* 0x0000002b20297220 */ /* 0x080fe20000410000 */
[----:B------:R-:W-:Y:S01]  /*8f90*/  LOP3.LUT R173, R173, 0xffff0000, RZ, 0xc0, !PT ;  /* 0xffff0000adad7812 */ /* 0x000fe200078ec0ff */
[----:B------:R-:W-:Y:S01]  /*8fa0*/  FFMA.FTZ R44, R12, R43, -R33 ;  /* 0x0000002b0c2c7223 */ /* 0x000fe20000010821 */
        /* <DEDUP_REMOVED lines=24> */
.L_x_2780:
[----:B------:R-:W-:Y:S05]  /*9130*/  BSYNC B2 ;  /* 0x0000000000027941 */ /* 0x000fea0003800000 */
.L_x_2779:
[----:B----4-:R4:W-:Y:S04]  /*9140*/  ST.E.128 desc[UR60][R38.64], R12 ;  /* 0x0000000c26007985 */ /* 0x0109e8000c101d3c */
[----:B0-----:R4:W-:Y:S02]  /*9150*/  @!P3 ST.E.128 desc[UR60][R36.64], R32 ;  /* 0x000000202400b985 */ /* 0x0019e4000c101d3c */
.L_x_2774:
[----:B------:R-:W-:Y:S05]  /*9160*/  BSYNC B1 ;  /* 0x0000000000017941 */ /* 0x000fea0003800000 */
.L_x_2773:
[----:B------:R-:W-:-:S03]  /*9170*/  UMOV UR4, 0xffffffff ;  /* 0xffffffff00047882 */ /* 0x000fc60000000000 */
[----:B------:R-:W-:Y:S05]  /*9180*/  BRA.DIV UR4, `(.L_x_2781) ;  /* 0x0000027e040c7947 */ /* 0x000fea000b800000 */
[----:B0---4-:R0:W4:Y:S04]  /*9190*/  SHFL.IDX PT, R37, R119, 0x2, 0x181f ;  /* 0x00581f0077257f89 */ /* 0x01112800000e0000 */
[----:B------:R0:W0:Y:S02]  /*91a0*/  SHFL.IDX PT, R36, R120, 0x2, 0x181f ;  /* 0x00581f0078247f89 */ /* 0x00002400000e0000 */
.L_x_3111:
[----:B------:R-:W-:Y:S05]  /*91b0*/  @P5 BRA `(.L_x_2739) ;  /* 0x0000001400bc5947 */ /* 0x000fea0003800000 */
[----:B------:R-:W-:Y:S01]  /*91c0*/  ISETP.NE.AND P3, PT, R4, RZ, PT ;  /* 0x000000ff0400720c */ /* 0x000fe20003f65270 */
[----:B------:R-:W-:-:S12]  /*91d0*/  BSSY B1, `(.L_x_2782) ;  /* 0x000007a000017945 */ /* 0x000fd80003800000 */
[----:B------:R-:W-:Y:S05]  /*91e0*/  @!P3 BRA `(.L_x_2783) ;  /* 0x0000000400e0b947 */ /* 0x000fea0003800000 */
[----:B------:R-:W5:Y:S01]  /*91f0*/  LDL R13, [R1+0x60] ;  /* 0x00006000010d7983 */ /* 0x000f620000100800 */
[----:B------:R-:W-:Y:S01]  /*9200*/  SEL R11, R115, R137, !P2 ;  /* 0x00000089730b7207 */ /* 0x000fe20005000000 */
[----:B------:R-:W-:Y:S01]  /*9210*/  BSSY B2, `(.L_x_2784) ;  /* 0x0000073000027945 */ /* 0x000fe20003800000 */
[----:B------:R-:W-:Y:S02]  /*9220*/  ISETP.GE.AND P4, PT, R16, R114, PT ;  /* 0x000000721000720c */ /* 0x000fe40003f86270 */
[----:B------:R-:W-:Y:S02]  /*9230*/  SHF.R.S32.HI R12, RZ, 0x1f, R11 ;  /* 0x0000001fff0c7819 */ /* 0x000fe4000001140b */
[----:B0-----:R-:W-:Y:S02]  /*9240*/  LEA R38, P3, R10, R36, 0x1 ;  /* 0x000000240a267211 */ /* 0x001fe400078608ff */
[----:B------:R-:W-:Y:S02]  /*9250*/  LEA.HI R12, R12, R11, RZ, 0x4 ;  /* 0x0000000b0c0c7211 */ /* 0x000fe400078f20ff */
[----:B----4-:R-:W-:-:S02]  /*9260*/  LEA.HI.X R39, R10, R37, R28, 0x1, P3 ;  /* 0x000000250a277211 */ /* 0x010fc400018f0c1c */
[----:B------:R-:W-:-:S04]  /*9270*/  LEA.HI.SX32 R12, R12, R9, 0x1c ;  /* 0x000000090c0c7211 */ /* 0x000fc800078fe2ff */
[----:B------:R-:W-:Y:S01]  /*9280*/  SHF.R.S32.HI R11, RZ, 0x1f, R12 ;  /* 0x0000001fff0b7819 */ /* 0x000fe2000001140c */
[----:B------:R-:W-:-:S03]  /*9290*/  IMAD.SHL.U32 R41, R12, 0x8, RZ ;  /* 0x000000080c297824 */ /* 0x000fc600078e00ff */
[----:B------:R-:W-:Y:S02]  /*92a0*/  LEA.HI R11, R11, R12, RZ, 0x3 ;  /* 0x0000000c0b0b7211 */ /* 0x000fe400078f18ff */
[----:B------:R-:W-:Y:S02]  /*92b0*/  ISETP.GE.AND P5, PT, R41, R136, PT ;  /* 0x000000882900720c */ /* 0x000fe40003fa6270 */
[----:B------:R-:W-:Y:S02]  /*92c0*/  SHF.R.S32.HI R12, RZ, 0x3, R11 ;  /* 0x00000003ff0c7819 */ /* 0x000fe4000001140b */
[----:B------:R-:W-:-:S04]  /*92d0*/  LOP3.LUT R11, R0, 0x38, R41, 0xf8, !PT ;  /* 0x00000038000b7812 */ /* 0x000fc800078ef829 */
[----:B------:R-:W-:-:S05]  /*92e0*/  LOP3.LUT R11, R11, R138, RZ, 0x3c, !PT ;  /* 0x0000008a0b0b7212 */ /* 0x000fca00078e3cff */
[----:B------:R-:W-:-:S04]  /*92f0*/  @!P5 IMAD.WIDE R40, R41, 0x2, R36 ;  /* 0x000000022928d825 */ /* 0x000fc800078e0224 */
[----:B-----5:R-:W-:-:S04]  /*9300*/  IMAD R12, R12, 0x1400, R13 ;  /* 0x000014000c0c7824 */ /* 0x020fc800078e020d */
        /* <DEDUP_REMOVED lines=11> */
[----:B------:R-:W-:Y:S01]  /*93c0*/  IMAD.U32 R48, R35, 0x10000, RZ ;  /* 0x0001000023307824 */ /* 0x000fe200078e00ff */
[--C-:B------:R-:W-:Y:S01]  /*93d0*/  SHF.R.U64 R55, R68, 0x10, R69.reuse ;  /* 0x0000001044377819 */ /* 0x100fe20000001245 */
[----:B----4-:R-:W-:Y:S01]  /*93e0*/  IMAD.U32 R45, R15, 0x10000, RZ ;  /* 0x000100000f2d7824 */ /* 0x010fe200078e00ff */
[----:B------:R-:W-:Y:S01]  /*93f0*/  SHF.R.U32.HI R68, RZ, 0x10, R69 ;  /* 0x00000010ff447819 */ /* 0x000fe20000011645 */
[----:B------:R-:W-:Y:S01]  /*9400*/  IMAD.U32 R42, R12, 0x10000, RZ ;  /* 0x000100000c2a7824 */ /* 0x000fe200078e00ff */
[----:B------:R-:W-:Y:S01]  /*9410*/  PRMT R157, R157, 0x5410, R76 ;  /* 0x000054109d9d7816 */ /* 0x000fe2000000004c */
[----:B------:R-:W-:Y:S01]  /*9420*/  IMAD.U32 R11, R14, 0x10000, RZ ;  /* 0x000100000e0b7824 */ /* 0x000fe200078e00ff */
[----:B------:R-:W-:-:S02]  /*9430*/  PRMT R153, R153, 0x5410, R68 ;  /* 0x0000541099997816 */ /* 0x000fc40000000044 */
[----:B------:R-:W-:Y:S01]  /*9440*/  SHF.R.U64 R53, R70, 0x10, R71 ;  /* 0x0000001046357819 */ /* 0x000fe20000001247 */
[----:B------:R-:W-:Y:S01]  /*9450*/  IMAD.U32 R50, R157, 0x10000, RZ ;  /* 0x000100009d327824 */ /* 0x000fe200078e00ff */
[----:B------:R-:W-:Y:S02]  /*9460*/  SHF.R.U64 R51, R78, 0x10, R79 ;  /* 0x000000104e337819 */ /* 0x000fe4000000124f */
[----:B------:R-:W-:Y:S01]  /*9470*/  PRMT R156, R156, 0x5410, R49 ;  /* 0x000054109c9c7816 */ /* 0x000fe20000000031 */
[----:B------:R-:W-:Y:S01]  /*9480*/  IMAD.U32 R49, R153, 0x10000, RZ ;  /* 0x0001000099317824 */ /* 0x000fe200078e00ff */
[----:B------:R-:W-:Y:S01]  /*9490*/  SHF.R.U32.HI R70, RZ, 0x10, R71 ;  /* 0x00000010ff467819 */ /* 0x000fe20000011647 */
[C---:B------:R-:W-:Y:S01]  /*94a0*/  FMUL.FTZ R52, R46.reuse, R50 ;  /* 0x000000322e347220 */ /* 0x040fe20000410000 */
[----:B------:R-:W-:Y:S01]  /*94b0*/  SHF.R.U32.HI R78, RZ, 0x10, R79 ;  /* 0x00000010ff4e7819 */ /* 0x000fe2000001164f */
[----:B------:R-:W-:Y:S01]  /*94c0*/  FMUL.FTZ R54, R46, R49 ;  /* 0x000000312e367220 */ /* 0x000fe20000410000 */
[----:B------:R-:W-:-:S02]  /*94d0*/  SHF.L.U32 R43, R13, 0x10, RZ ;  /* 0x000000100d2b7819 */ /* 0x000fc400000006ff */
[----:B------:R-:W-:Y:S01]  /*94e0*/  LOP3.LUT R47, R33, 0xffff0000, RZ, 0xc0, !PT ;  /* 0xffff0000212f7812 */ /* 0x000fe200078ec0ff */
[----:B------:R-:W-:Y:S01]  /*94f0*/  IMAD.U32 R33, R32, 0x10000, RZ ;  /* 0x0001000020217824 */ /* 0x000fe200078e00ff */
[----:B------:R-:W-:Y:S01]  /*9500*/  LOP3.LUT R157, R157, 0xffff0000, RZ, 0xc0, !PT ;  /* 0xffff00009d9d7812 */ /* 0x000fe200078ec0ff */
[----:B------:R-:W-:Y:S01]  /*9510*/  FFMA.FTZ R52, R43, R49, -R52 ;  /* 0x000000312b347223 */ /* 0x000fe20000010834 */
[----:B------:R-:W-:Y:S01]  /*9520*/  LOP3.LUT R153, R153, 0xffff0000, RZ, 0xc0, !PT ;  /* 0xffff000099997812 */ /* 0x000fe200078ec0ff */
[----:B------:R-:W-:Y:S01]  /*9530*/  FFMA.FTZ R54, R43, R50, R54 ;  /* 0x000000322b367223 */ /* 0x000fe20000010036 */
[----:B------:R-:W-:Y:S01]  /*9540*/  PRMT R151, R151, 0x5410, R70 ;  /* 0x0000541097977816 */ /* 0x000fe20000000046 */
[----:B------:R-:W-:Y:S01]  /*9550*/  FMUL.FTZ R49, R47, R157 ;  /* 0x0000009d2f317220 */ /* 0x000fe20000410000 */
[----:B------:R-:W-:Y:S01]  /*9560*/  PRMT R155, R155, 0x5410, R78 ;  /* 0x000054109b9b7816 */ /* 0x000fe2000000004e */
[-C--:B------:R-:W-:Y:S01]  /*9570*/  FMUL.FTZ R47, R47, R153.reuse ;  /* 0x000000992f2f7220 */ /* 0x080fe20000410000 */
[----:B------:R-:W-:Y:S01]  /*9580*/  LOP3.LUT R44, R13, 0xffff0000, RZ, 0xc0, !PT ;  /* 0xffff00000d2c7812 */ /* 0x000fe200078ec0ff */
[----:B------:R-:W-:Y:S01]  /*9590*/  IMAD.U32 R43, R151, 0x10000, RZ ;  /* 0x00010000972b7824 */ /* 0x000fe200078e00ff */
[----:B------:R-:W-:Y:S01]  /*95a0*/  LOP3.LUT R35, R35, 0xffff0000, RZ, 0xc0, !PT ;  /* 0xffff000023237812 */ /* 0x000fe200078ec0ff */
[C---:B------:R-:W-:Y:S01]  /*95b0*/  IMAD.U32 R46, R155.reuse, 0x10000, RZ ;  /* 0x000100009b2e7824 */ /* 0x040fe200078e00ff */
[----:B------:R-:W-:Y:S01]  /*95c0*/  LOP3.LUT R50, R155, 0xffff0000, RZ, 0xc0, !PT ;  /* 0xffff00009b327812 */ /* 0x000fe200078ec0ff */
[C---:B------:R-:W-:Y:S01]  /*95d0*/  FFMA.FTZ R153, R44.reuse, R153, -R49 ;  /* 0x000000992c997223 */ /* 0x040fe20000010831 */
[----:B------:R-:W-:Y:S01]  /*95e0*/  FFMA.FTZ R157, R44, R157, R47 ;  /* 0x0000009d2c9d7223 */ /* 0x000fe2000001002f */
[CC--:B------:R-:W-:Y:S01]  /*95f0*/  FMUL.FTZ R56, R48.reuse, R46.reuse ;  /* 0x0000002e30387220 */ /* 0x0c0fe20000410000 */
[-C--:B------:R-:W-:Y:S01]  /*9600*/  FMUL.FTZ R49, R48, R43.reuse ;  /* 0x0000002b30317220 */ /* 0x080fe20000410000 */
[----:B------:R-:W-:Y:S01]  /*9610*/  LOP3.LUT R44, R151, 0xffff0000, RZ, 0xc0, !PT ;  /* 0xffff0000972c7812 */ /* 0x000fe200078ec0ff */
[----:B------:R-:W-:Y:S01]  /*9620*/  IMAD.U32 R13, R34, 0x10000, RZ ;  /* 0x00010000220d7824 */ /* 0x000fe200078e00ff */
[----:B------:R-:W-:Y:S01]  /*9630*/  PRMT R150, R150, 0x5410, R55 ;  /* 0x0000541096967816 */ /* 0x000fe20000000037 */
[----:B------:R-:W-:Y:S01]  /*9640*/  FFMA.FTZ R56, R45, R43, -R56 ;  /* 0x0000002b2d387223 */ /* 0x000fe20000010838 */
[----:B------:R-:W-:Y:S01]  /*9650*/  LOP3.LUT R15, R15, 0xffff0000, RZ, 0xc0, !PT ;  /* 0xffff00000f0f7812 */ /* 0x000fe200078ec0ff */
[----:B------:R-:W-:Y:S01]  /*9660*/  FFMA.FTZ R48, R45, R46, R49 ;  /* 0x0000002e2d307223 */ /* 0x000fe20000010031 */
[----:B------:R-:W-:Y:S01]  /*9670*/  LOP3.LUT R32, R32, 0xffff0000, RZ, 0xc0, !PT ;  /* 0xffff000020207812 */ /* 0x000fe200078ec0ff */
[----:B------:R-:W-:Y:S01]  /*9680*/  FMUL.FTZ R46, R35, R50 ;  /* 0x00000032232e7220 */ /* 0x000fe20000410000 */
[----:B------:R-:W-:-:S02]  /*9690*/  IMAD.U32 R45, R156, 0x10000, RZ ;  /* 0x000100009c2d7824 */ /* 0x000fc400078e00ff */
[-C--:B------:R-:W-:Y:S01]  /*96a0*/  FMUL.FTZ R58, R35, R44.reuse ;  /* 0x0000002c233a7220 */ /* 0x080fe20000410000 */
[----:B------:R-:W-:Y:S01]  /*96b0*/  LOP3.LUT R47, R156, 0xffff0000, RZ, 0xc0, !PT ;  /* 0xffff00009c2f7812 */ /* 0x000fe200078ec0ff */
[----:B------:R-:W-:Y:S01]  /*96c0*/  IMAD.U32 R43, R150, 0x10000, RZ ;  /* 0x00010000962b7824 */ /* 0x000fe200078e00ff */
[----:B------:R-:W-:Y:S01]  /*96d0*/  PRMT R152, R152, 0x5410, R53 ;  /* 0x0000541098987816 */ /* 0x000fe20000000035 */
[----:B------:R-:W-:Y:S01]  /*96e0*/  FMUL.FTZ R49, R33, R45 ;  /* 0x0000002d21317220 */ /* 0x000fe20000410000 */
[----:B------:R-:W-:Y:S01]  /*96f0*/  PRMT R154, R154, 0x5410, R51 ;  /* 0x000054109a9a7816 */ /* 0x000fe20000000033 */
[C---:B------:R-:W-:Y:S01]  /*9700*/  FFMA.FTZ R51, R15.reuse, R44, -R46 ;  /* 0x0000002c0f337223 */ /* 0x040fe2000001082e */
[----:B------:R-:W-:Y:S01]  /*9710*/  LOP3.LUT R12, R12, 0xffff0000, RZ, 0xc0, !PT ;  /* 0xffff00000c0c7812 */ /* 0x000fe200078ec0ff */
[----:B------:R-:W-:Y:S01]  /*9720*/  FFMA.FTZ R53, R15, R50, R58 ;  /* 0x000000320f357223 */ /* 0x000fe2000001003a */
[----:B------:R-:W-:Y:S01]  /*9730*/  LOP3.LUT R35, R150, 0xffff0000, RZ, 0xc0, !PT ;  /* 0xffff000096237812 */ /* 0x000fe200078ec0ff */
[----:B------:R-:W-:Y:S01]  /*9740*/  FMUL.FTZ R44, R33, R43 ;  /* 0x0000002b212c7220 */ /* 0x000fe20000410000 */
[----:B------:R-:W-:Y:S01]  /*9750*/  FMUL.FTZ R15, R32, R47 ;  /* 0x0000002f200f7220 */ /* 0x000fe20000410000 */
[----:B------:R-:W-:Y:S01]  /*9760*/  FFMA.FTZ R49, R42, R43, -R49 ;  /* 0x0000002b2a317223 */ /* 0x000fe20000010831 */
[----:B------:R-:W-:Y:S01]  /*9770*/  LOP3.LUT R34, R34, 0xffff0000, RZ, 0xc0, !PT ;  /* 0xffff000022227812 */ /* 0x000fe200078ec0ff */
[----:B------:R-:W-:Y:S01]  /*9780*/  FFMA.FTZ R44, R42, R45, R44 ;  /* 0x0000002d2a2c7223 */ /* 0x000fe2000001002c */
[-C--:B------:R-:W-:Y:S01]  /*9790*/  FMUL.FTZ R43, R32, R35.reuse ;  /* 0x00000023202b7220 */ /* 0x080fe20000410000 */
[----:B------:R-:W-:Y:S01]  /*97a0*/  FFMA.FTZ R46, R12, R35, -R15 ;  /* 0x000000230c2e7223 */ /* 0x000fe2000001080f */
[C---:B------:R-:W-:Y:S01]  /*97b0*/  LOP3.LUT R33, R154.reuse, 0xffff0000, RZ, 0xc0, !PT ;  /* 0xffff00009a217812 */ /* 0x040fe200078ec0ff */
[----:B------:R-:W-:Y:S01]  /*97c0*/  IMAD.U32 R42, R154, 0x10000, RZ ;  /* 0x000100009a2a7824 */ /* 0x000fe200078e00ff */
[C---:B------:R-:W-:Y:S01]  /*97d0*/  LOP3.LUT R15, R152.reuse, 0xffff0000, RZ, 0xc0, !PT ;  /* 0xffff0000980f7812 */ /* 0x040fe200078ec0ff */
[----:B------:R-:W-:-:S02]  /*97e0*/  IMAD.U32 R32, R152, 0x10000, RZ ;  /* 0x0001000098207824 */ /* 0x000fc400078e00ff */
        /* <DEDUP_REMOVED lines=19> */
[----:B------:R-:W-:-:S02]  /*9920*/  F2FP.BF16.F32.PACK_AB R33, R157, R54 ;  /* 0x000000369d21723e */ /* 0x000fc400000010ff */
[----:B------:R-:W-:-:S07]  /*9930*/  F2FP.BF16.F32.PACK_AB R32, R43, R44 ;  /* 0x0000002c2b20723e */ /* 0x000fce00000010ff */
.L_x_2785:
[----:B------:R-:W-:Y:S05]  /*9940*/  BSYNC B2 ;  /* 0x0000000000027941 */ /* 0x000fea0003800000 */
.L_x_2784:
[----:B----4-:R4:W-:Y:S04]  /*9950*/  ST.E.128 desc[UR60][R38.64], R12 ;  /* 0x0000000c26007985 */ /* 0x0109e8000c101d3c */
[----:B0-----:R4:W-:Y:S02]  /*9960*/  @!P5 ST.E.128 desc[UR60][R40.64], R32 ;  /* 0x000000202800d985 */ /* 0x0019e4000c101d3c */
.L_x_2783:
[----:B------:R-:W-:Y:S05]  /*9970*/  BSYNC B1 ;  /* 0x0000000000017941 */ /* 0x000fea0003800000 */
.L_x_2782:
[----:B------:R-:W-:-:S13]  /*9980*/  ISETP.NE.AND P3, PT, R25, RZ, PT ;  /* 0x000000ff1900720c */ /* 0x000fda0003f65270 */
[----:B------:R-:W-:Y:S05]  /*9990*/  @!P3 BRA `(.L_x_2739) ;  /* 0x0000000c00c4b947 */ /* 0x000fea0003800000 */
[----:B----4-:R-:W4:Y:S01]  /*99a0*/  LDL R14, [R1+0x60] ;  /* 0x00006000010e7983 */ /* 0x010f220000100800 */
[----:B------:R-:W-:Y:S01]  /*99b0*/  SEL R137, R115, R137, !P1 ;  /* 0x0000008973897207 */ /* 0x000fe20004800000 */
[----:B------:R-:W-:Y:S01]  /*99c0*/  BSSY B1, `(.L_x_2786) ;  /* 0x0000070000017945 */ /* 0x000fe20003800000 */
[----:B------:R-:W-:Y:S02]  /*99d0*/  ISETP.GE.AND P4, PT, R213, R114, PT ;  /* 0x00000072d500720c */ /* 0x000fe40003f86270 */
[----:B------:R-:W-:Y:S02]  /*99e0*/  SHF.R.S32.HI R12, RZ, 0x1f, R137 ;  /* 0x0000001fff0c7819 */ /* 0x000fe40000011489 */
[C---:B0-----:R-:W-:Y:S02]  /*99f0*/  LEA R38, P3, R21.reuse, R36, 0x1 ;  /* 0x0000002415267211 */ /* 0x041fe400078608ff */
[----:B------:R-:W-:Y:S02]  /*9a00*/  LEA.HI R137, R12, R137, RZ, 0x4 ;  /* 0x000000890c897211 */ /* 0x000fe400078f20ff */
[----:B------:R-:W-:-:S02]  /*9a10*/  LEA.HI.X R39, R21, R37, R29, 0x1, P3 ;  /* 0x0000002515277211 */ /* 0x000fc400018f0c1d */
[----:B------:R-:W-:-:S04]  /*9a20*/  LEA.HI.SX32 R137, R137, R20, 0x1c ;  /* 0x0000001489897211 */ /* 0x000fc800078fe2ff */
[----:B------:R-:W-:Y:S01]  /*9a30*/  SHF.R.S32.HI R12, RZ, 0x1f, R137 ;  /* 0x0000001fff0c7819 */ /* 0x000fe20000011489 */
[----:B------:R-:W-:-:S03]  /*9a40*/  IMAD.SHL.U32 R11, R137, 0x8, RZ ;  /* 0x00000008890b7824 */ /* 0x000fc600078e00ff */
[----:B------:R-:W-:Y:S02]  /*9a50*/  LEA.HI R12, R12, R137, RZ, 0x3 ;  /* 0x000000890c0c7211 */ /* 0x000fe400078f18ff */
[----:B------:R-:W-:Y:S02]  /*9a60*/  LOP3.LUT R13, R0, 0x38, R11, 0xf8, !PT ;  /* 0x00000038000d7812 */ /* 0x000fe400078ef80b */
[----:B------:R-:W-:Y:S02]  /*9a70*/  SHF.R.S32.HI R12, RZ, 0x3, R12 ;  /* 0x00000003ff0c7819 */ /* 0x000fe4000001140c */
[----:B------:R-:W-:-:S03]  /*9a80*/  LOP3.LUT R13, R13, R138, RZ, 0x3c, !PT ;  /* 0x0000008a0d0d7212 */ /* 0x000fc600078e3cff */
[----:B----4-:R-:W-:-:S04]  /*9a90*/  IMAD R12, R12, 0x1400, R14 ;  /* 0x000014000c0c7824 */ /* 0x010fc800078e020e */
[----:B------:R-:W-:Y:S02]  /*9aa0*/  IMAD.IADD R15, R12, 0x1, R13 ;  /* 0x000000010c0f7824 */ /* 0x000fe400078e020d */
[C---:B------:R-:W-:Y:S02]  /*9ab0*/  IMAD R13, R212.reuse, 0x5000, R123 ;  /* 0x00005000d40d7824 */ /* 0x040fe400078e027b */
[----:B------:R-:W-:Y:S02]  /*9ac0*/  IMAD R15, R212, 0x5000, R15 ;  /* 0x00005000d40f7824 */ /* 0x000fe400078e020f */
[--C-:B------:R-:W-:Y:S02]  /*9ad0*/  IMAD R13, R13, 0x2, R22.reuse ;  /* 0x000000020d0d7824 */ /* 0x100fe400078e0216 */
[----:B------:R-:W-:-:S04]  /*9ae0*/  IMAD R32, R15, 0x2, R22 ;  /* 0x000000020f207824 */ /* 0x000fc800078e0216 */
[----:B------:R-:W0:Y:S04]  /*9af0*/  LDS.128 R12, [R13+0x24400] ;  /* 0x024400000d0c7984 */ /* 0x000e280000000c00 */
[----:B------:R-:W4:Y:S01]  /*9b00*/  LDS.128 R32, [R32+0x24400] ;  /* 0x0244000020207984 */ /* 0x000f220000000c00 */
[----:B------:R-:W-:Y:S05]  /*9b10*/  @P4 BRA `(.L_x_2787) ;  /* 0x0000000400684947 */ /* 0x000fea0003800000 */
[----:B------:R-:W-:Y:S01]  /*9b20*/  SHF.R.U64 R55, R64, 0x10, R65 ;  /* 0x0000001040377819 */ /* 0x000fe20000001241 */
[----:B----4-:R-:W-:Y:S01]  /*9b30*/  IMAD.U32 R44, R33, 0x10000, RZ ;  /* 0x00010000212c7824 */ /* 0x010fe200078e00ff */
[----:B------:R-:W-:Y:S01]  /*9b40*/  SHF.R.U64 R49, R72, 0x10, R73 ;  /* 0x0000001048317819 */ /* 0x000fe20000001249 */
[----:B0-----:R-:W-:Y:S01]  /*9b50*/  IMAD.U32 R40, R13, 0x10000, RZ ;  /* 0x000100000d287824 */ /* 0x001fe200078e00ff */
[----:B------:R-:W-:Y:S01]  /*9b60*/  SHF.R.U32.HI R64, RZ, 0x10, R65 ;  /* 0x00000010ff407819 */ /* 0x000fe20000011641 */
[----:B------:R-:W-:Y:S01]  /*9b70*/  IMAD.U32 R46, R35, 0x10000, RZ ;  /* 0x00010000232e7824 */ /* 0x000fe200078e00ff */
[----:B------:R-:W-:Y:S01]  /*9b80*/  SHF.R.U32.HI R72, RZ, 0x10, R73 ;  /* 0x00000010ff487819 */ /* 0x000fe20000011649 */
[----:B------:R-:W-:Y:S01]  /*9b90*/  IMAD.U32 R42, R32, 0x10000, RZ ;  /* 0x00010000202a7824 */ /* 0x000fe200078e00ff */
[----:B------:R-:W-:Y:S02]  /*9ba0*/  SHF.R.U64 R51, R66, 0x10, R67 ;  /* 0x0000001042337819 */ /* 0x000fe40000001243 */
[----:B------:R-:W-:-:S02]  /*9bb0*/  PRMT R145, R145, 0x5410, R64 ;  /* 0x0000541091917816 */ /* 0x000fc40000000040 */
[----:B------:R-:W-:Y:S02]  /*9bc0*/  PRMT R149, R149, 0x5410, R72 ;  /* 0x0000541095957816 */ /* 0x000fe40000000048 */
[----:B------:R-:W-:Y:S02]  /*9bd0*/  SHF.R.U64 R53, R74, 0x10, R75 ;  /* 0x000000104a357819 */ /* 0x000fe4000000124b */
[----:B------:R-:W-:Y:S01]  /*9be0*/  PRMT R142, R142, 0x5410, R51 ;  /* 0x000054108e8e7816 */ /* 0x000fe20000000033 */
[----:B------:R-:W-:Y:S01]  /*9bf0*/  IMAD.U32 R51, R149, 0x10000, RZ ;  /* 0x0001000095337824 */ /* 0x000fe200078e00ff */
[----:B------:R-:W-:Y:S01]  /*9c00*/  PRMT R148, R148, 0x5410, R49 ;  /* 0x0000541094947816 */ /* 0x000fe20000000031 */
[----:B------:R-:W-:Y:S01]  /*9c10*/  IMAD.U32 R49, R145, 0x10000, RZ ;  /* 0x0001000091317824 */ /* 0x000fe200078e00ff */
[----:B------:R-:W-:Y:S02]  /*9c20*/  SHF.R.U32.HI R74, RZ, 0x10, R75 ;  /* 0x00000010ff4a7819 */ /* 0x000fe4000001164b */
[----:B------:R-:W-:-:S02]  /*9c30*/  SHF.R.U32.HI R66, RZ, 0x10, R67 ;  /* 0x00000010ff427819 */ /* 0x000fc40000011643 */
[----:B------:R-:W-:Y:S01]  /*9c40*/  PRMT R144, R144, 0x5410, R55 ;  /* 0x0000541090907816 */ /* 0x000fe20000000037 */
[----:B------:R-:W-:Y:S01]  /*9c50*/  FMUL.FTZ R55, R44, R49 ;  /* 0x000000312c377220 */ /* 0x000fe20000410000 */
[----:B------:R-:W-:Y:S01]  /*9c60*/  PRMT R146, R146, 0x5410, R53 ;  /* 0x0000541092927816 */ /* 0x000fe20000000035 */
[-C--:B------:R-:W-:Y:S01]  /*9c70*/  FMUL.FTZ R53, R44, R51.reuse ;  /* 0x000000332c357220 */ /* 0x080fe20000410000 */
[----:B------:R-:W-:Y:S01]  /*9c80*/  LOP3.LUT R45, R33, 0xffff0000, RZ, 0xc0, !PT ;  /* 0xffff0000212d7812 */ /* 0x000fe200078ec0ff */
[C---:B------:R-:W-:Y:S01]  /*9c90*/  FFMA.FTZ R55, R40.reuse, R51, R55 ;  /* 0x0000003328377223 */ /* 0x040fe20000010037 */
[----:B------:R-:W-:Y:S01]  /*9ca0*/  PRMT R147, R147, 0x5410, R74 ;  /* 0x0000541093937816 */ /* 0x000fe2000000004a */
[----:B------:R-:W-:Y:S01]  /*9cb0*/  FFMA.FTZ R50, R40, R49, -R53 ;  /* 0x0000003128327223 */ /* 0x000fe20000010835 */
[----:B------:R-:W-:Y:S02]  /*9cc0*/  LOP3.LUT R48, R149, 0xffff0000, RZ, 0xc0, !PT ;  /* 0xffff000095307812 */ /* 0x000fe400078ec0ff */
[----:B------:R-:W-:Y:S01]  /*9cd0*/  PRMT R143, R143, 0x5410, R66 ;  /* 0x000054108f8f7816 */ /* 0x000fe20000000042 */
[----:B------:R-:W-:Y:S01]  /*9ce0*/  IMAD.U32 R53, R147, 0x10000, RZ ;  /* 0x0001000093357824 */ /* 0x000fe200078e00ff */
[----:B------:R-:W-:Y:S01]  /*9cf0*/  LOP3.LUT R44, R145, 0xffff0000, RZ, 0xc0, !PT ;  /* 0xffff0000912c7812 */ /* 0x000fe200078ec0ff */
[----:B------:R-:W-:Y:S01]  /*9d00*/  FMUL.FTZ R52, R45, R48 ;  /* 0x000000302d347220 */ /* 0x000fe20000410000 */
[----:B------:R-:W-:Y:S01]  /*9d10*/  LOP3.LUT R41, R13, 0xffff0000, RZ, 0xc0, !PT ;  /* 0xffff00000d297812 */ /* 0x000fe200078ec0ff */
[----:B------:R-:W-:Y:S01]  /*9d20*/  IMAD.U32 R49, R143, 0x10000, RZ ;  /* 0x000100008f317824 */ /* 0x000fe200078e00ff */
[----:B------:R-:W-:Y:S01]  /*9d30*/  LOP3.LUT R43, R32, 0xffff0000, RZ, 0xc0, !PT ;  /* 0xffff0000202b7812 */ /* 0x000fe200078ec0ff */
[-C--:B------:R-:W-:Y:S01]  /*9d40*/  FMUL.FTZ R40, R45, R44.reuse ;  /* 0x0000002c2d287220 */ /* 0x080fe20000410000 */
[C---:B------:R-:W-:Y:S01]  /*9d50*/  FMUL.FTZ R51, R46.reuse, R53 ;  /* 0x000000352e337220 */ /* 0x040fe20000410000 */
[----:B------:R-:W-:Y:S01]  /*9d60*/  FFMA.FTZ R45, R41, R44, -R52 ;  /* 0x0000002c292d7223 */ /* 0x000fe20000010834 */
[----:B------:R-:W-:Y:S01]  /*9d70*/  IMAD.U32 R32, R15, 0x10000, RZ ;  /* 0x000100000f207824 */ /* 0x000fe200078e00ff */
[----:B------:R-:W-:Y:S01]  /*9d80*/  LOP3.LUT R47, R35, 0xffff0000, RZ, 0xc0, !PT ;  /* 0xffff0000232f7812 */ /* 0x000fe200078ec0ff */
[----:B------:R-:W-:Y:S01]  /*9d90*/  FMUL.FTZ R46, R46, R49 ;  /* 0x000000312e2e7220 */ /* 0x000fe20000410000 */
[----:B------:R-:W-:Y:S01]  /*9da0*/  LOP3.LUT R44, R147, 0xffff0000, RZ, 0xc0, !PT ;  /* 0xffff0000932c7812 */ /* 0x000fe200078ec0ff */
[----:B------:R-:W-:Y:S01]  /*9db0*/  FFMA.FTZ R48, R41, R48, R40 ;  /* 0x0000003029307223 */ /* 0x000fe20000010028 */
[----:B------:R-:W-:Y:S01]  /*9dc0*/  LOP3.LUT R40, R143, 0xffff0000, RZ, 0xc0, !PT ;  /* 0xffff00008f287812 */ /* 0x000fe200078ec0ff */
[C---:B------:R-:W-:Y:S01]  /*9dd0*/  FFMA.FTZ R53, R32.reuse, R53, R46 ;  /* 0x0000003520357223 */ /* 0x040fe2000001002e */
[----:B------:R-:W-:Y:S01]  /*9de0*/  LOP3.LUT R33, R15, 0xffff0000, RZ, 0xc0, !PT ;  /* 0xffff00000f217812 */ /* 0x000fe200078ec0ff */
[----:B------:R-:W-:Y:S01]  /*9df0*/  FFMA.FTZ R51, R32, R49, -R51 ;  /* 0x0000003120337223 */ /* 0x000fe20000010833 */
[----:B------:R-:W-:Y:S01]  /*9e00*/  FMUL.FTZ R46, R47, R44 ;  /* 0x0000002c2f2e7220 */ /* 0x000fe20000410000 */
[----:B------:R-:W-:-:S02]  /*9e10*/  IMAD.U32 R41, R148, 0x10000, RZ ;  /* 0x0001000094297824 */ /* 0x000fc400078e00ff */
[-C--:B------:R-:W-:Y:S01]  /*9e20*/  FMUL.FTZ R54, R47, R40.reuse ;  /* 0x000000282f367220 */ /* 0x080fe20000410000 */
[----:B------:R-:W-:Y:S01]  /*9e30*/  IMAD.U32 R32, R144, 0x10000, RZ ;  /* 0x0001000090207824 */ /* 0x000fe200078e00ff */
[----:B------:R-:W-:Y:S01]  /*9e40*/  LOP3.LUT R148, R148, 0xffff0000, RZ, 0xc0, !PT ;  /* 0xffff000094947812 */ /* 0x000fe200078ec0ff */
[C---:B------:R-:W-:Y:S02]  /*9e50*/  IMAD.U32 R13, R12.reuse, 0x10000, RZ ;  /* 0x000100000c0d7824 */ /* 0x040fe400078e00ff */
[C---:B------:R-:W-:Y:S01]  /*9e60*/  FFMA.FTZ R52, R33.reuse, R40, -R46 ;  /* 0x0000002821347223 */ /* 0x040fe2000001082e */
[----:B------:R-:W-:Y:S01]  /*9e70*/  LOP3.LUT R12, R12, 0xffff0000, RZ, 0xc0, !PT ;  /* 0xffff00000c0c7812 */ /* 0x000fe200078ec0ff */
[----:B------:R-:W-:Y:S01]  /*9e80*/  FMUL.FTZ R46, R42, R32 ;  /* 0x000000202a2e7220 */ /* 0x000fe20000410000 */
[----:B------:R-:W-:Y:S01]  /*9e90*/  LOP3.LUT R144, R144, 0xffff0000, RZ, 0xc0, !PT ;  /* 0xffff000090907812 */ /* 0x000fe200078ec0ff */
[----:B------:R-:W-:Y:S01]  /*9ea0*/  FFMA.FTZ R54, R33, R44, R54 ;  /* 0x0000002c21367223 */ /* 0x000fe20000010036 */
[----:B------:R-:W-:Y:S01]  /*9eb0*/  FMUL.FTZ R33, R43, R148 ;  /* 0x000000942b217220 */ /* 0x000fe20000410000 */
[-C--:B------:R-:W-:Y:S01]  /*9ec0*/  FMUL.FTZ R40, R42, R41.reuse ;  /* 0x000000292a287220 */ /* 0x080fe20000410000 */
[----:B------:R-:W-:Y:S01]  /*9ed0*/  FFMA.FTZ R46, R13, R41, R46 ;  /* 0x000000290d2e7223 */ /* 0x000fe2000001002e */
[----:B------:R-:W-:-:S02]  /*9ee0*/  IMAD.U32 R35, R34, 0x10000, RZ ;  /* 0x0001000022237824 */ /* 0x000fc400078e00ff */
[----:B------:R-:W-:Y:S01]  /*9ef0*/  FFMA.FTZ R41, R12, R144, -R33 ;  /* 0x000000900c297223 */ /* 0x000fe20000010821 */
[----:B------:R-:W-:Y:S01]  /*9f00*/  LOP3.LUT R34, R34, 0xffff0000, RZ, 0xc0, !PT ;  /* 0xffff000022227812 */ /* 0x000fe200078ec0ff */
[----:B------:R-:W-:Y:S01]  /*9f10*/  FFMA.FTZ R42, R13, R32, -R40 ;  /* 0x000000200d2a7223 */ /* 0x000fe20000010828 */
[----:B------:R-:W-:Y:S01]  /*9f20*/  FMUL.FTZ R43, R43, R144 ;  /* 0x000000902b2b7220 */ /* 0x000fe20000410000 */
[C---:B------:R-:W-:Y:S01]  /*9f30*/  LOP3.LUT R33, R146.reuse, 0xffff0000, RZ, 0xc0, !PT ;  /* 0xffff000092217812 */ /* 0x040fe200078ec0ff */
[----:B------:R-:W-:Y:S01]  /*9f40*/  IMAD.U32 R40, R146, 0x10000, RZ ;  /* 0x0001000092287824 */ /* 0x000fe200078e00ff */
[C---:B------:R-:W-:Y:S01]  /*9f50*/  LOP3.LUT R13, R142.reuse, 0xffff0000, RZ, 0xc0, !PT ;  /* 0xffff00008e0d7812 */ /* 0x040fe200078ec0ff */
[----:B------:R-:W-:Y:S02]  /*9f60*/  IMAD.U32 R32, R142, 0x10000, RZ ;  /* 0x000100008e207824 */ /* 0x000fe400078e00ff */
[----:B------:R-:W-:Y:S01]  /*9f70*/  FFMA.FTZ R43, R12, R148, R43 ;  /* 0x000000940c2b7223 */ /* 0x000fe2000001002b */
[C---:B------:R-:W-:Y:S01]  /*9f80*/  IMAD.U32 R15, R14.reuse, 0x10000, RZ ;  /* 0x000100000e0f7824 */ /* 0x040fe200078e00ff */
        /* <DEDUP_REMOVED lines=16> */
[----:B------:R-:W-:Y:S02]  /*a090*/  F2FP.BF16.F32.PACK_AB R15, R52, R51 ;  /* 0x00000033340f723e */ /* 0x000fe400000010ff */
[----:B------:R-:W-:-:S02]  /*a0a0*/  F2FP.BF16.F32.PACK_AB R33, R48, R55 ;  /* 0x000000373021723e */ /* 0x000fc400000010ff */
[----:B------:R-:W-:-:S07]  /*a0b0*/  F2FP.BF16.F32.PACK_AB R32, R43, R46 ;  /* 0x0000002e2b20723e */ /* 0x000fce00000010ff */
.L_x_2787:
[----:B------:R-:W-:Y:S05]  /*a0c0*/  BSYNC B1 ;  /* 0x0000000000017941 */ /* 0x000fea0003800000 */
.L_x_2786:
[----:B0-----:R0:W-:Y:S01]  /*a0d0*/  ST.E.128 desc[UR60][R38.64], R12 ;  /* 0x0000000c26007985 */ /* 0x0011e2000c101d3c */
[----:B------:R-:W-:-:S13]  /*a0e0*/  ISETP.GE.AND P3, PT, R11, R136, PT ;  /* 0x000000880b00720c */ /* 0x000fda0003f66270 */
[----:B------:R-:W-:Y:S05]  /*a0f0*/  @P3 BRA `(.L_x_2739) ;  /* 0x0000000400ec3947 */ /* 0x000fea0003800000 */
[----:B------:R-:W-:-:S05]  /*a100*/  IMAD.WIDE R36, R11, 0x2, R36 ;  /* 0x000000020b247825 */ /* 0x000fca00078e0224 */
[----:B----4-:R4:W-:Y:S01]  /*a110*/  ST.E.128 desc[UR60][R36.64], R32 ;  /* 0x0000002024007985 */ /* 0x0109e2000c101d3c */
[----:B------:R-:W-:Y:S05]  /*a120*/  BRA `(.L_x_2739) ;  /* 0x0000000400e07947 */ /* 0x000fea0003800000 */
.L_x_2693:
[----:B------:R-:W2:Y:S02]  /*a130*/  LDL R11, [R1+0x5c] ;  /* 0x00005c00010b7983 */ /* 0x000ea40000100800 */
[----:B--2---:R-:W-:-:S13]  /*a140*/  R2UR UR4, R11 ;  /* 0x000000000b0472ca */ /* 0x004fda00000e0000 */
[----:B------:R-:W-:-:S06]  /*a150*/  UISETP.NE.AND UP0, UPT, UR4, 0x3, UPT ;  /* 0x000000030400788c */ /* 0x000fcc000bf05270 */
[----:B------:R-:W-:-:S13]  /*a160*/  PLOP3.LUT P0, PT, PT, PT, UP0, 0x80, 0x0 ;  /* 0x000000000000781c */ /* 0x000fda0003f0f008 */
[----:B------:R-:W-:Y:S05]  /*a170*/  @!P0 BRA `(.L_x_2788) ;  /* 0x0000000000048947 */ /* 0x000fea0003800000 */
[----:B------:R-:W-:Y:S01]  /*a180*/  BPT.TRAP 0x1 ;  /* 0x000000040000795c */ /* 0x000fe20000300000 */
.L_x_2788:
[----:B------:R-:W-:Y:S01]  /*a190*/  IMAD R89, R212, 0x8, R22 ;  /* 0x00000008d4597824 */ /* 0x000fe200078e0216 */
[----:B------:R-:W-:Y:S01]  /*a1a0*/  SHF.L.U32 R90, R227, 0x1f, RZ ;  /* 0x0000001fe35a7819 */ /* 0x000fe200000006ff */
[----:B------:R-:W-:Y:S01]  /*a1b0*/  BSSY B1, `(.L_x_2789) ;  /* 0x0000004000017945 */ /* 0x000fe20003800000 */
[----:B------:R-:W-:Y:S02]  /*a1c0*/  SHF.R.S32.HI R86, RZ, 0x1f, R84 ;  /* 0x0000001fff567819 */ /* 0x000fe40000011454 */
[----:B------:R-:W0:Y:S02]  /*a1d0*/  SYNCS.PHASECHK.TRANS64.TRYWAIT P3, [R89+URZ+0x38890], R90 ;  /* 0x0388905a590075a7 */ /* 0x000e24000806017f */
[----:B0-----:R-:W-:Y:S05]  /*a1e0*/  @!P3 BRA `(.L_x_2790) ;  /* 0x0000026c0040b947 */ /* 0x001fea0003800000 */
.L_x_3112:
[----:B------:R-:W-:Y:S05]  /*a1f0*/  BSYNC B1 ;  /* 0x0000000000017941 */ /* 0x000fea0003800000 */
.L_x_2789:
        /* <DEDUP_REMOVED lines=27> */
.L_x_3116:
        /* <DEDUP_REMOVED lines=23> */
.L_x_2793:
[----:B------:R-:W-:Y:S05]  /*a520*/  BSYNC B1 ;  /* 0x0000000000017941 */ /* 0x000fea0003800000 */
.L_x_2792:
[----:B------:R-:W-:-:S03]  /*a530*/  UMOV UR4, 0xffffffff ;  /* 0xffffffff00047882 */ /* 0x000fc60000000000 */
[----:B------:R-:W-:Y:S05]  /*a540*/  BRA.DIV UR4, `(.L_x_2794) ;  /* 0x0000026a04c87947 */ /* 0x000fea000b800000 */
[----:B--2---:R2:W0:Y:S04]  /*a550*/  SHFL.IDX PT, R39, R41, 0x1, 0x181f ;  /* 0x00381f0029277f89 */ /* 0x00442800000e0000 */
[----:B---3--:R2:W3:Y:S02]  /*a560*/  SHFL.IDX PT, R38, R40, 0x1, 0x181f ;  /* 0x00381f0028267f89 */ /* 0x0084e400000e0000 */
.L_x_3120:
[----:B------:R-:W-:Y:S01]  /*a570*/  ISETP.GE.AND P3, PT, R42, 0x21, PT ;  /* 0x000000212a00780c */ /* 0x000fe20003f66270 */
[----:B------:R-:W-:-:S12]  /*a580*/  BSSY B1, `(.L_x_2795) ;  /* 0x0000017000017945 */ /* 0x000fd80003800000 */
        /* <DEDUP_REMOVED lines=22> */
.L_x_2796:
[----:B------:R-:W-:Y:S05]  /*a6f0*/  BSYNC B1 ;  /* 0x0000000000017941 */ /* 0x000fea0003800000 */
.L_x_2795:
[----:B------:R-:W-:-:S03]  /*a700*/  UMOV UR4, 0xffffffff ;  /* 0xffffffff00047882 */ /* 0x000fc60000000000 */
[----:B------:R-:W-:Y:S05]  /*a710*/  BRA.DIV UR4, `(.L_x_2797) ;  /* 0x0000026a04a07947 */ /* 0x000fea000b800000 */
[----:B0-----:R0:W0:Y:S04]  /*a720*/  SHFL.IDX PT, R39, R41, 0x2, 0x181f ;  /* 0x00581f0029277f89 */ /* 0x00102800000e0000 */
[----:B---3--:R3:W0:Y:S02]  /*a730*/  SHFL.IDX PT, R38, R40, 0x2, 0x181f ;  /* 0x00581f0028267f89 */ /* 0x00862400000e0000 */
.L_x_3124:
[----:B------:R-:W-:-:S13]  /*a740*/  ISETP.GE.AND P3, PT, R42, 0x41, PT ;  /* 0x000000412a00780c */ /* 0x000fda0003f66270 */
[----:B------:R-:W-:Y:S05]  /*a750*/  @!P3 BRA `(.L_x_2739) ;  /* 0x000000000054b947 */ /* 0x000fea0003800000 */
[----:B------:R-:W-:Y:S02]  /*a760*/  ULDC UR4, c[0x0][0x2f4] ;  /* 0x0000bd0000047ab9 */ /* 0x000fe40000000800 */
[----:B------:R-:W-:Y:S02]  /*a770*/  ISETP.GE.AND P5, PT, R16, UR4, PT ;  /* 0x0000000410007c0c */ /* 0x000fe4000bfa6270 */
[----:B------:R-:W-:-:S11]  /*a780*/  ISETP.GE.AND P4, PT, R213, UR4, PT ;  /* 0x00000004d5007c0c */ /* 0x000fd6000bf86270 */
[----:B----4-:R-:W4:Y:S01]  /*a790*/  @!P5 LDS.128 R12, [R85+0x26400] ;  /* 0x02640000550cd984 */ /* 0x010f220000000c00 */
[----:B0-----:R-:W-:-:S04]  /*a7a0*/  @!P5 LEA R32, P3, R16, R38, 0x1 ;  /* 0x000000261020d211 */ /* 0x001fc800078608ff */
[----:B------:R-:W-:Y:S02]  /*a7b0*/  @!P5 LEA.HI.X R33, R16, R39, R17, 0x1, P3 ;  /* 0x000000271021d211 */ /* 0x000fe400018f0c11 */
        /* <DEDUP_REMOVED lines=15> */
.L_x_2739:
[----:B------:R-:W-:Y:S05]  /*a8b0*/  BSYNC B0 ;  /* 0x0000000000007941 */ /* 0x000fea0003800000 */
.L_x_2692:
[----:B------:R-:W5:Y:S01]  /*a8c0*/  S2R R11, SR_TID.X ;  /* 0x00000000000b7919 */ /* 0x000f620000002100 */
        /* <DEDUP_REMOVED lines=8> */
[----:B-----5:R-:W-:Y:S01]  /*a950*/  LOP3.LUT R11, R11, 0x7f, RZ, 0xc0, !PT ;  /* 0x0000007f0b0b7812 */ /* 0x020fe200078ec0ff */
[----:B--2---:R2:W-:Y:S03]  /*a960*/  BAR.SYNC.DEFER_BLOCKING R141, 0x80 ;  /* 0x0002008d0000751d */ /* 0x0045e60000010000 */
[----:B------:R-:W-:-:S13]  /*a970*/  ISETP.NE.AND P3, PT, R11, RZ, PT ;  /* 0x000000ff0b00720c */ /* 0x000fda0003f65270 */
[----:B------:R-:W-:-:S05]  /*a980*/  @!P3 VIADD R11, R89, 0x388a0 ;  /* 0x000388a0590bb836 */ /* 0x000fca0000000000 */
[----:B------:R-:W-:-:S04]  /*a990*/  @!P3 PRMT R11, RZ, 0x654, R11 ;  /* 0x00000654ff0bb816 */ /* 0x000fc8000000000b */
[----:B------:R2:W-:Y:S01]  /*a9a0*/  @!P3 SYNCS.ARRIVE.TRANS64.RED.A1T0 RZ, [R11+URZ], RZ ;  /* 0x000000ff0bffb9a7 */ /* 0x0005e2000810043f */
[----:B------:R-:W-:Y:S05]  /*a9b0*/  @!P0 BRA `(.L_x_2799) ;  /* 0x0000000000048947 */ /* 0x000fea0003800000 */
[----:B------:R-:W-:Y:S01]  /*a9c0*/  BPT.TRAP 0x1 ;  /* 0x000000040000795c */ /* 0x000fe20000300000 */
.L_x_2799:
[----:B------:R-:W-:Y:S05]  /*a9d0*/  BSYNC B0 ;  /* 0x0000000000007941 */ /* 0x000fea0003800000 */
.L_x_2798:
[----:B------:R-:W5:Y:S01]  /*a9e0*/  SYNCS.PHASECHK.TRANS64.TRYWAIT P0, [R89+URZ+0x388b0], R90 ;  /* 0x0388b05a590075a7 */ /* 0x000f62000800017f */
[----:B------:R-:W-:Y:S04]  /*a9f0*/  BSSY B0, `(.L_x_2800) ;  /* 0x0000002000007945 */ /* 0x000fe80003800000 */
[----:B-----5:R-:W-:Y:S05]  /*aa00*/  @!P0 BRA `(.L_x_2801) ;  /* 0x0000026800308947 */ /* 0x020fea0003800000 */
.L_x_3125:
[----:B------:R-:W-:Y:S05]  /*aa10*/  BSYNC B0 ;  /* 0x0000000000007941 */ /* 0x000fea0003800000 */
.L_x_2800:
[----:B------:R-:W-:Y:S01]  /*aa20*/  ULDC.64 UR4, c[0x0][0x328] ;  /* 0x0000ca0000047ab9 */ /* 0x000fe20000000a00 */
[----:B------:R-:W-:Y:S01]  /*aa30*/  IMAD.IADD R88, R88, 0x1, -R220 ;  /* 0x0000000158587824 */ /* 0x000fe200078e0adc */
[----:B------:R-:W-:Y:S01]  /*aa40*/  BSSY B0, `(.L_x_2802) ;  /* 0x000002c000007945 */ /* 0x000fe20003800000 */
[----:B--2---:R-:W-:Y:S02]  /*aa50*/  IMAD R11, R86, UR4, RZ ;  /* 0x00000004560b7c24 */ /* 0x004fe4000f8e02ff */
[----:B0---4-:R-:W-:Y:S01]  /*aa60*/  IMAD.WIDE.U32 R12, R84, UR4, RZ ;  /* 0x00000004540c7c25 */ /* 0x011fe2000f8e00ff */
[C---:B------:R-:W-:Y:S02]  /*aa70*/  ISETP.GE.AND P4, PT, R88.reuse, 0x1, PT ;  /* 0x000000015800780c */ /* 0x040fe40003f86270 */
[----:B------:R-:W-:Y:S01]  /*aa80*/  ISETP.GE.AND P0, PT, R88, 0x21, PT ;  /* 0x000000215800780c */ /* 0x000fe20003f06270 */
[----:B------:R-:W-:Y:S01]  /*aa90*/  IMAD R11, R84, UR5, R11 ;  /* 0x00000005540b7c24 */ /* 0x000fe2000f8e020b */
[----:B------:R-:W-:-:S02]  /*aaa0*/  ULDC.64 UR4, c[0x0][0x338] ;  /* 0x0000ce0000047ab9 */ /* 0x000fc40000000a00 */
[----:B------:R-:W-:Y:S02]  /*aab0*/  IMAD R14, R87, UR4, RZ ;  /* 0x00000004570e7c24 */ /* 0x000fe4000f8e02ff */
[----:B------:R-:W-:Y:S02]  /*aac0*/  IMAD.IADD R13, R13, 0x1, R11 ;  /* 0x000000010d0d7824 */ /* 0x000fe400078e020b */
        /* <DEDUP_REMOVED lines=14> */
[----:B------:R-:W-:Y:S02]  /*abb0*/  ULDC UR4, c[0x0][0x2f4] ;  /* 0x0000bd0000047ab9 */ /* 0x000fe40000000800 */
[----:B------:R-:W-:-:S13]  /*abc0*/  ISETP.GE.AND P5, PT, R16, UR4, PT ;  /* 0x0000000410007c0c */ /* 0x000fda000bfa6270 */
        /* <DEDUP_REMOVED lines=19> */
.L_x_2803:
[----:B------:R-:W-:Y:S05]  /*ad00*/  BSYNC B0 ;  /* 0x0000000000007941 */ /* 0x000fea0003800000 */
.L_x_2802:
[----:B----4-:R4:W0:Y:S01]  /*ad10*/  SHFL.IDX PT, R39, R11, 0x1, 0x181f ;  /* 0x00381f000b277f89 */ /* 0x01082200000e0000 */
[----:B------:R-:W-:Y:S03]  /*ad20*/  BSSY B0, `(.L_x_2804) ;  /* 0x0000018000007945 */ /* 0x000fe60003800000 */
[----:B--2---:R4:W2:Y:S01]  /*ad30*/  SHFL.IDX PT, R38, R31, 0x1, 0x181f ;  /* 0x00381f001f267f89 */ /* 0x0048a200000e0000 */
[----:B------:R-:W-:Y:S05]  /*ad40*/  @!P0 BRA `(.L_x_2805) ;  /* 0x0000000000548947 */ /* 0x000fea0003800000 */
[----:B------:R-:W-:Y:S02]  /*ad50*/  ULDC UR4, c[0x0][0x2f4] ;  /* 0x0000bd0000047ab9 */ /* 0x000fe40000000800 */
[----:B------:R-:W-:Y:S02]  /*ad60*/  ISETP.GE.AND P5, PT, R16, UR4, PT ;  /* 0x0000000410007c0c */ /* 0x000fe4000bfa6270 */
        /* <DEDUP_REMOVED lines=19> */
.L_x_2805:
[----:B------:R-:W-:Y:S05]  /*aea0*/  BSYNC B0 ;  /* 0x0000000000007941 */ /* 0x000fea0003800000 */
.L_x_2804:
[----:B------:R-:W-:Y:S01]  /*aeb0*/  ISETP.GE.AND P0, PT, R88, 0x41, PT ;  /* 0x000000415800780c */ /* 0x000fe20003f06270 */
[----:B0---4-:R-:W0:Y:S01]  /*aec0*/  SHFL.IDX PT, R11, R11, 0x2, 0x181f ;  /* 0x00581f000b0b7f89 */ /* 0x011e2200000e0000 */
[----:B------:R-:W-:Y:S03]  /*aed0*/  BSSY B0, `(.L_x_2806) ;  /* 0x0000018000007945 */ /* 0x000fe60003800000 */
[----:B------:R-:W4:Y:S08]  /*aee0*/  SHFL.IDX PT, R31, R31, 0x2, 0x181f ;  /* 0x00581f001f1f7f89 */ /* 0x000f3000000e0000 */
[----:B------:R-:W-:Y:S05]  /*aef0*/  @!P0 BRA `(.L_x_2807) ;  /* 0x0000000000548947 */ /* 0x000fea0003800000 */
[----:B------:R-:W-:Y:S02]  /*af00*/  ULDC UR4, c[0x0][0x2f4] ;  /* 0x0000bd0000047ab9 */ /* 0x000fe40000000800 */
[----:B------:R-:W-:Y:S02]  /*af10*/  ISETP.GE.AND P5, PT, R16, UR4, PT ;  /* 0x0000000410007c0c */ /* 0x000fe4000bfa6270 */
        /* <DEDUP_REMOVED lines=19> */
.L_x_2807:
[----:B------:R-:W-:Y:S05]  /*b050*/  BSYNC B0 ;  /* 0x0000000000007941 */ /* 0x000fea0003800000 */
.L_x_2806:
        /* <DEDUP_REMOVED lines=18> */
.L_x_2687:
[----:B------:R-:W4:Y:S01]  /*b180*/  LDL R11, [R1+0x68] ;  /* 0x00006800010b7983 */ /* 0x000f220000100800 */
[----:B------:R-:W0:Y:S01]  /*b190*/  LDC R0, c[0x0][0x448] ;  /* 0x00011200ff007b82 */ /* 0x000e220000000800 */
        /* <DEDUP_REMOVED lines=15> */
[----:B---3--:R-:W-:Y:S02]  /*b290*/  CS2R R124, SRZ ;  /* 0x00000000007c7805 */ /* 0x008fe4000001ff00 */
[----:B------:R-:W-:Y:S02]  /*b2a0*/  CS2R R122, SRZ ;  /* 0x00000000007a7805 */ /* 0x000fe4000001ff00 */
[----:B------:R-:W-:Y:S02]  /*b2b0*/  CS2R R120, SRZ ;  /* 0x0000000000787805 */ /* 0x000fe4000001ff00 */
[----:B------:R-:W-:Y:S02]  /*b2c0*/  CS2R R118, SRZ ;  /* 0x0000000000767805 */ /* 0x000fe4000001ff00 */
[----:B------:R-:W-:-:S02]  /*b2d0*/  CS2R R116, SRZ ;  /* 0x0000000000747805 */ /* 0x000fc4000001ff00 */
[----:B------:R-:W-:Y:S02]  /*b2e0*/  CS2R R114, SRZ ;  /* 0x0000000000727805 */ /* 0x000fe4000001ff00 */
[----:B------:R-:W-:Y:S02]  /*b2f0*/  CS2R R112, SRZ ;  /* 0x0000000000707805 */ /* 0x000fe4000001ff00 */
[----:B------:R-:W-:Y:S02]  /*b300*/  CS2R R44, SRZ ;  /* 0x00000000002c7805 */ /* 0x000fe4000001ff00 */
[----:B0-----:R-:W-:Y:S02]  /*b310*/  ISETP.NE.AND P1, PT, R0, 0x1, PT ;  /* 0x000000010000780c */ /* 0x001fe40003f25270 */
        /* <DEDUP_REMOVED lines=12> */
[----:B------:R-:W0:Y:S01]  /*b3e0*/  @P1 LDC R3, c[0x0][0x44c] ;  /* 0x00011300ff031b82 */ /* 0x000e220000000800 */
[----:B------:R-:W-:Y:S02]  /*b3f0*/  CS2R R86, SRZ ;  /* 0x0000000000567805 */ /* 0x000fe4000001ff00 */
[----:B------:R-:W-:-:S02]  /*b400*/  CS2R R60, SRZ ;  /* 0x00000000003c7805 */ /* 0x000fc4000001ff00 */
[----:B------:R-:W-:Y:S02]  /*b410*/  CS2R R82, SRZ ;  /* 0x0000000000527805 */ /* 0x000fe4000001ff00 */
[----:B------:R-:W-:Y:S02]  /*b420*/  CS2R R56, SRZ ;  /* 0x0000000000387805 */ /* 0x000fe4000001ff00 */
[----:B------:R-:W-:Y:S02]  /*b430*/  CS2R R166, SRZ ;  /* 0x0000000000a67805 */ /* 0x000fe4000001ff00 */
[----:B------:R-:W-:Y:S02]  /*b440*/  CS2R R78, SRZ ;  /* 0x00000000004e7805 */ /* 0x000fe4000001ff00 */
[----:B------:R-:W-:Y:S01]  /*b450*/  CS2R R48, SRZ ;  /* 0x0000000000307805 */ /* 0x000fe2000001ff00 */
[----:B------:R-:W1:Y:S01]  /*b460*/  @P1 LDC R2, c[0x0][0x450] ;  /* 0x00011400ff021b82 */ /* 0x000e620000000800 */
        /* <DEDUP_REMOVED lines=15> */
[----:B--2---:R-:W-:Y:S01]  /*b560*/  CS2R R38, SRZ ;  /* 0x0000000000267805 */ /* 0x004fe2000001ff00 */
[----:B------:R-:W-:Y:S01]  /*b570*/  IMAD.MOV.U32 R24, RZ, RZ, RZ ;  /* 0x000000ffff187224 */ /* 0x000fe200078e00ff */
[----:B------:R-:W-:Y:S02]  /*b580*/  CS2R R34, SRZ ;  /* 0x0000000000227805 */ /* 0x000fe4000001ff00 */
[----:B------:R-:W-:Y:S01]  /*b590*/  CS2R R32, SRZ ;  /* 0x0000000000207805 */ /* 0x000fe2000001ff00 */
[----:B------:R-:W-:Y:S02]  /*b5a0*/  IMAD.MOV.U32 R4, RZ, RZ, RZ ;  /* 0x000000ffff047224 */ /* 0x000fe400078e00ff */
[----:B------:R-:W-:-:S02]  /*b5b0*/  IMAD.MOV.U32 R9, RZ, RZ, RZ ;  /* 0x000000ffff097224 */ /* 0x000fc400078e00ff */
[----:B------:R-:W-:Y:S02]  /*b5c0*/  IMAD.MOV.U32 R26, RZ, RZ, RZ ;  /* 0x000000ffff1a7224 */ /* 0x000fe400078e00ff */
[----:B----4-:R-:W-:Y:S01]  /*b5d0*/  VIADD R0, R11, 0x7f ;  /* 0x0000007f0b007836 */ /* 0x010fe20000000000 */
[----:B------:R-:W-:-:S03]  /*b5e0*/  CS2R R10, SRZ ;  /* 0x00000000000a7805 */ /* 0x000fc6000001ff00 */
[----:B0-----:R-:W-:-:S05]  /*b5f0*/  @P1 IMAD.HI.U32 R3, R0, R3, RZ ;  /* 0x0000000300031227 */ /* 0x001fca00078e00ff */
[----:B-1----:R-:W-:Y:S02]  /*b600*/  @P1 SHF.R.U32.HI R0, RZ, R2, R3 ;  /* 0x00000002ff001219 */ /* 0x002fe40000011603 */
[----:B------:R-:W-:-:S03]  /*b610*/  PLOP3.LUT P1, PT, PT, PT, PT, 0x80, 0x0 ;  /* 0x000000000000781c */ /* 0x000fc60003f2f070 */
[----:B------:R-:W-:Y:S01]  /*b620*/  IMAD.IADD R0, R139, 0x1, R0 ;  /* 0x000000018b007824 */ /* 0x000fe200078e0200 */
[----:B------:R-:W-:-:S03]  /*b630*/  CS2R R138, SRZ ;  /* 0x00000000008a7805 */ /* 0x000fc6000001ff00 */
[----:B------:R-:W-:-:S05]  /*b640*/  IMAD.HI R0, R0, 0x66666667, RZ ;  /* 0x6666666700007827 */ /* 0x000fca00078e02ff */
[----:B------:R-:W-:-:S04]  /*b650*/  SHF.R.U32.HI R3, RZ, 0x1f, R0 ;  /* 0x0000001fff037819 */ /* 0x000fc80000011600 */
[----:B------:R-:W-:Y:S01]  /*b660*/  LEA.HI.SX32 R3, R0, R3, 0x1b ;  /* 0x0000000300037211 */ /* 0x000fe200078fdaff */
[----:B------:R-:W-:-:S03]  /*b670*/  IMAD.MOV.U32 R0, RZ, RZ, RZ ;  /* 0x000000ffff007224 */ /* 0x000fc600078e00ff */
[----:B------:R-:W-:Y:S02]  /*b680*/  VIMNMX R2, R140, R3, PT ;  /* 0x000000038c027248 */ /* 0x000fe40003fe0100 */
[----:B------:R-:W-:Y:S01]  /*b690*/  CS2R R140, SRZ ;  /* 0x00000000008c7805 */ /* 0x000fe2000001ff00 */
[----:B------:R-:W-:Y:S01]  /*b6a0*/  IMAD.MOV.U32 R3, RZ, RZ, RZ ;  /* 0x000000ffff037224 */ /* 0x000fe200078e00ff */
[----:B------:R-:W-:Y:S01]  /*b6b0*/  ISETP.GE.AND P2, PT, R2, 0x1, PT ;  /* 0x000000010200780c */ /* 0x000fe20003f46270 */
[----:B------:R-:W-:-:S12]  /*b6c0*/  @P0 BRA `(.L_x_2810) ;  /* 0x0000000000080947 */ /* 0x000fd80003800000 */
[----:B------:R-:W0:Y:S02]  /*b6d0*/  FENCE.VIEW.ASYNC.G ;  /* 0x00000000000073c6 */ /* 0x000e240000000100 */
[----:B0-----:R-:W-:Y:S06]  /*b6e0*/  BAR.ARV 0xc, 0x180 ;  /* 0x0306000000007b1d */ /* 0x001fec0000002000 */
.L_x_2810:
[----:B------:R-:W-:Y:S05]  /*b6f0*/  BSYNC B0 ;  /* 0x0000000000007941 */ /* 0x000fea0003800000 */
.L_x_2809:
        /* <DEDUP_REMOVED lines=36> */
.L_x_2812:
        /* <DEDUP_REMOVED lines=13> */
.L_x_2816:
[----:B-1----:R1:W2:Y:S02]  /*ba10*/  SYNCS.PHASECHK.TRANS64.TRYWAIT P0, [R22+URZ+0x38800], R3 ;  /* 0x03880003160075a7 */ /* 0x0022a4000800017f */
[----:B--2---:R-:W-:Y:S05]  /*ba20*/  @!P0 NANOSLEEP.SYNCS 0x989680 ;  /* 0x009896800000895d */ /* 0x004fea0003900000 */
[----:B------:R-:W2:Y:S02]  /*ba30*/  @!P0 SYNCS.PHASECHK.TRANS64 P0, [R22+URZ+0x38800], R3 ;  /* 0x03880003160085a7 */ /* 0x000ea4000800007f */
[----:B--2---:R-:W-:Y:S05]  /*ba40*/  @!P0 BRA `(.L_x_2816) ;  /* 0xfffffffc00f08947 */ /* 0x004fea000383ffff */
.L_x_2815:
[----:B------:R-:W-:Y:S05]  /*ba50*/  BSYNC B0 ;  /* 0x0000000000007941 */ /* 0x000fea0003800000 */
.L_x_2814:
[----:B------:R-:W-:Y:S05]  /*ba60*/  BRA `(.L_x_2817) ;  /* 0x000000a000447947 */ /* 0x000fea0003800000 */
.L_x_2813:
[----:B------:R-:W2:Y:S01]  /*ba70*/  LDL R30, [R1+0x84] ;  /* 0x00008400011e7983 */ /* 0x000ea20000100800 */
[----:B-----5:R-:W-:Y:S01]  /*ba80*/  SHF.R.S32.HI R0, RZ, 0x1f, R135 ;  /* 0x0000001fff007819 */ /* 0x020fe20000011487 */
[----:B------:R-:W-:Y:S02]  /*ba90*/  ULDC.64 UR6, c[0x0][0x408] ;  /* 0x0001020000067ab9 */ /* 0x000fe40000000a00 */
[----:B------:R-:W-:Y:S01]  /*baa0*/  IMAD.WIDE.U32 R26, R135, UR6, RZ ;  /* 0x00000006871a7c25 */ /* 0x000fe2000f8e00ff */
[----:B--2---:R-:W-:-:S13]  /*bab0*/  R2UR UR4, R30 ;  /* 0x000000001e0472ca */ /* 0x004fda00000e0000 */
[----:B------:R-:W-:-:S03]  /*bac0*/  ULOP3.LUT UP0, URZ, UR4, 0x3ff, URZ, 0xc0, !UPT ;  /* 0x000003ff043f7892 */ /* 0x000fc6000f80c03f */
[----:B------:R-:W-:Y:S02]  /*bad0*/  ULDC.64 UR4, c[0x0][0x3f8] ;  /* 0x0000fe0000047ab9 */ /* 0x000fe40000000a00 */
[C---:B------:R-:W-:Y:S01]  /*bae0*/  IMAD R4, R0.reuse, UR4, RZ ;  /* 0x0000000400047c24 */ /* 0x040fe2000f8e02ff */
[----:B------:R-:W-:Y:S01]  /*baf0*/  PLOP3.LUT P0, PT, PT, PT, UP0, 0x80, 0x0 ;  /* 0x000000000000781c */ /* 0x000fe20003f0f008 */
[----:B------:R-:W-:Y:S02]  /*bb00*/  IMAD R0, R0, UR6, RZ ;  /* 0x0000000600007c24 */ /* 0x000fe4000f8e02ff */
[----:B------:R-:W-:-:S04]  /*bb10*/  IMAD.WIDE.U32 R24, R135, UR4, RZ ;  /* 0x0000000487187c25 */ /* 0x000fc8000f8e00ff */
[C---:B------:R-:W-:Y:S02]  /*bb20*/  IMAD R29, R135.reuse, UR5, R4 ;  /* 0x00000005871d7c24 */ /* 0x040fe4000f8e0204 */
[----:B------:R-:W-:Y:S02]  /*bb30*/  IMAD R31, R135, UR7, R0 ;  /* 0x00000007871f7c24 */ /* 0x000fe4000f8e0200 */
        /* <DEDUP_REMOVED lines=19> */
.L_x_2818:
[----:B------:R-:W2:Y:S01]  /*bc70*/  LDL R20, [R1+0x50] ;  /* 0x0000500001147983 */ /* 0x000ea20000100800 */
[----:B------:R-:W-:-:S03]  /*bc80*/  ULDC.U8 UR4, c[0x0][0x410] ;  /* 0x0001040000047ab9 */ /* 0x000fc60000000000 */
[----:B------:R-:W3:Y:S01]  /*bc90*/  LDL R150, [R1+0x68] ;  /* 0x0000680001967983 */ /* 0x000ee20000100800 */
[----:B------:R-:W-:Y:S01]  /*bca0*/  R2UR UR5, R30 ;  /* 0x000000001e0572ca */ /* 0x000fe200000e0000 */
[----:B------:R-:W-:Y:S01]  /*bcb0*/  BSSY B0, `(.L_x_2819) ;  /* 0x00009e4000007945 */ /* 0x000fe20003800000 */
[----:B------:R-:W-:Y:S01]  /*bcc0*/  ISETP.NE.AND P0, PT, RZ, UR4, PT ;  /* 0x00000004ff007c0c */ /* 0x000fe2000bf05270 */
[C---:B------:R-:W-:Y:S01]  /*bcd0*/  VIADD R3, R220.reuse, 0x60 ;  /* 0x00000060dc037836 */ /* 0x040fe20000000000 */
[----:B------:R-:W-:Y:S01]  /*bce0*/  LEA.HI R33, R33, R28, RZ, 0x3 ;  /* 0x0000001c21217211 */ /* 0x000fe200078f18ff */
[----:B------:R-:W-:Y:S01]  /*bcf0*/  VIADD R89, R220, 0x20 ;  /* 0x00000020dc597836 */ /* 0x000fe20000000000 */
[----:B------:R-:W-:Y:S02]  /*bd00*/  SHF.R.U32.HI R21, RZ, 0x3, R228 ;  /* 0x00000003ff157819 */ /* 0x000fe400000116e4 */
[----:B------:R-:W-:Y:S02]  /*bd10*/  LOP3.LUT R0, R228, 0x38, R16, 0xf8, !PT ;  /* 0x00000038e4007812 */ /* 0x000fe400078ef810 */
[----:B------:R-:W-:-:S02]  /*bd20*/  LOP3.LUT R33, R33, 0xfffffff8, RZ, 0xc0, !PT ;  /* 0xfffffff821217812 */ /* 0x000fc400078ec0ff */
[----:B--2---:R-:W-:-:S03]  /*bd30*/  LOP3.LUT R87, R20, R0, R21, 0xf6, !PT ;  /* 0x0000000014577212 */ /* 0x004fc600078ef615 */
[----:B------:R-:W-:Y:S02]  /*bd40*/  IMAD.IADD R0, R28, 0x1, -R33 ;  /* 0x000000011c007824 */ /* 0x000fe400078e0a21 */
[----:B---3--:R-:W-:Y:S01]  /*bd50*/  IMAD.IADD R83, R220, 0x1, R150 ;  /* 0x00000001dc537824 */ /* 0x008fe200078e0296 */
[----:B------:R-:W-:-:S03]  /*bd60*/  LEA R87, R87, UR5, 0x1 ;  /* 0x0000000557577c11 */ /* 0x000fc6000f8e08ff */
[----:B------:R-:W-:Y:S01]  /*bd70*/  IMAD R7, R0, 0x20, R83 ;  /* 0x0000002000077824 */ /* 0x000fe200078e0253 */
[----:B------:R-:W-:Y:S06]  /*bd80*/  @!P0 BRA `(.L_x_2820) ;  /* 0x0000004c00588947 */ /* 0x000fec0003800000 */
[----:B------:R-:W0:Y:S01]  /*bd90*/  LDC R86, c[0x0][0x448] ;  /* 0x00011200ff567b82 */ /* 0x000e220000000800 */
[----:B------:R-:W-:Y:S01]  /*bda0*/  ULDC.64 UR4, c[0x0][0x3f8] ;  /* 0x0000fe0000047ab9 */ /* 0x000fe20000000a00 */
[----:B------:R-:W-:Y:S01]  /*bdb0*/  ULDC.64 UR6, c[0x0][0x408] ;  /* 0x0001020000067ab9 */ /* 0x000fe20000000a00 */
[----:B------:R-:W-:Y:S01]  /*bdc0*/  IMAD.MOV.U32 R4, RZ, RZ, R24 ;  /* 0x000000ffff047224 */ /* 0x000fe200078e0018 */
[----:B------:R-:W-:Y:S01]  /*bdd0*/  SHF.R.S32.HI R82, RZ, 0x1f, R223 ;  /* 0x0000001fff527819 */ /* 0x000fe200000114df */
[----:B------:R-:W-:Y:S01]  /*bde0*/  IMAD.MOV.U32 R8, RZ, RZ, R26 ;  /* 0x000000ffff087224 */ /* 0x000fe200078e001a */
[----:B------:R-:W-:Y:S01]  /*bdf0*/  SHF.R.S32.HI R77, RZ, 0x1f, R222 ;  /* 0x0000001fff4d7819 */ /* 0x000fe200000114de */
[----:B------:R-:W-:Y:S01]  /*be00*/  IMAD.MOV.U32 R9, RZ, RZ, R31 ;  /* 0x000000ffff097224 */ /* 0x000fe200078e001f */
[----:B------:R-:W-:Y:S02]  /*be10*/  SHF.R.S32.HI R94, RZ, 0x1f, R221 ;  /* 0x0000001fff5e7819 */ /* 0x000fe400000114dd */
[----:B------:R-:W-:-:S02]  /*be20*/  SHF.R.S32.HI R85, RZ, 0x1f, R214 ;  /* 0x0000001fff557819 */ /* 0x000fc400000114d6 */
        /* <DEDUP_REMOVED lines=27> */
.L_x_3131:
[----:B------:R-:W5:Y:S01]  /*bfe0*/  LDL R10, [R1+0x6c] ;  /* 0x00006c00010a7983 */ /* 0x000f620000100800 */
        /* <DEDUP_REMOVED lines=9> */
[----:B-----5:R-:W-:-:S05]  /*c080*/  IMAD R86, R10, R86, RZ ;  /* 0x000000560a567224 */ /* 0x020fca00078e02ff */
[----:B------:R-:W-:-:S13]  /*c090*/  ISETP.GE.AND P0, PT, R83, R86, PT ;  /* 0x000000565300720c */ /* 0x000fda0003f06270 */
        /* <DEDUP_REMOVED lines=14> */
[----:B------:R-:W-:Y:S01]  /*c180*/  @!P0 IMAD.SHL.U32 R15, R223, 0x2, RZ ;  /* 0x00000002df0f8824 */ /* 0x000fe200078e00ff */
[----:B----4-:R-:W-:Y:S02]  /*c190*/  @!P3 IADD3 R12, P4, R14, R12, RZ ;  /* 0x0000000c0e0cb210 */ /* 0x010fe40007f9e0ff */
[-C--:B------:R-:W-:Y:S01]  /*c1a0*/  @!P2 IADD3 R20, P6, R5, R24.reuse, RZ ;  /* 0x000000180514a210 */ /* 0x080fe20007fde0ff */
[--C-:B-1----:R-:W-:Y:S01]  /*c1b0*/  @!P3 IMAD.X R11, R4, 0x1, R13.reuse, P5 ;  /* 0x00000001040bb824 */ /* 0x102fe200028e060d */
[----:B------:R-:W-:Y:S01]  /*c1c0*/  @!P1 SHF.L.U64.HI R29, R221, 0x1, R94 ;  /* 0x00000001dd1d9819 */ /* 0x000fe2000001025e */
[----:B---3--:R-:W-:Y:S01]  /*c1d0*/  @!P3 IMAD.X R13, R9, 0x1, R13, P4 ;  /* 0x00000001090db824 */ /* 0x008fe200020e060d */
[----:B------:R-:W-:Y:S01]  /*c1e0*/  @!P2 IADD3 R24, P5, R14, R24, RZ ;  /* 0x000000180e18a210 */ /* 0x000fe20007fbe0ff */
[----:B------:R-:W-:Y:S01]  /*c1f0*/  @!P2 IMAD.X R21, R4, 0x1, R25, P6 ;  /* 0x000000010415a824 */ /* 0x000fe200030e0619 */
[----:B------:R-:W-:-:S02]  /*c200*/  @!P1 IADD3 R26, P4, R5, R28, RZ ;  /* 0x0000001c051a9210 */ /* 0x000fc40007f9e0ff */
[----:B------:R-:W-:Y:S02]  /*c210*/  CS2R R74, SRZ ;  /* 0x00000000004a7805 */ /* 0x000fe4000001ff00 */
[----:B------:R-:W-:Y:S01]  /*c220*/  @!P1 IADD3 R28, P6, R14, R28, RZ ;  /* 0x0000001c0e1c9210 */ /* 0x000fe20007fde0ff */
[----:B------:R-:W-:Y:S01]  /*c230*/  @!P2 IMAD.X R25, R9, 0x1, R25, P5 ;  /* 0x000000010919a824 */ /* 0x000fe200028e0619 */
[----:B------:R-:W-:Y:S01]  /*c240*/  @!P0 SHF.L.U64.HI R32, R223, 0x1, R82 ;  /* 0x00000001df208819 */ /* 0x000fe20000010252 */
[----:B------:R-:W-:Y:S01]  /*c250*/  @!P1 IMAD.X R27, R4, 0x1, R29, P4 ;  /* 0x00000001041b9824 */ /* 0x000fe200020e061d */
[-C--:B------:R-:W-:Y:S02]  /*c260*/  @!P0 IADD3 R30, P5, R5, R15.reuse, RZ ;  /* 0x0000000f051e8210 */ /* 0x080fe40007fbe0ff */
[----:B------:R-:W-:Y:S02]  /*c270*/  CS2R R72, SRZ ;  /* 0x0000000000487805 */ /* 0x000fe4000001ff00 */
[----:B------:R-:W-:-:S02]  /*c280*/  @!P0 IADD3 R14, P4, R14, R15, RZ ;  /* 0x0000000f0e0e8210 */ /* 0x000fc40007f9e0ff */
[----:B------:R-:W-:Y:S02]  /*c290*/  CS2R R68, SRZ ;  /* 0x0000000000447805 */ /* 0x000fe4000001ff00 */
[----:B------:R-:W-:Y:S02]  /*c2a0*/  CS2R R66, SRZ ;  /* 0x0000000000427805 */ /* 0x000fe4000001ff00 */
[----:B------:R-:W-:Y:S02]  /*c2b0*/  CS2R R64, SRZ ;  /* 0x0000000000407805 */ /* 0x000fe4000001ff00 */
[----:B------:R-:W-:Y:S01]  /*c2c0*/  CS2R R62, SRZ ;  /* 0x00000000003e7805 */ /* 0x000fe2000001ff00 */
[C---:B------:R-:W-:Y:S01]  /*c2d0*/  @!P1 IMAD.X R29, R9.reuse, 0x1, R29, P6 ;  /* 0x00000001091d9824 */ /* 0x040fe200030e061d */
        /* <DEDUP_REMOVED lines=10> */
.L_x_2823:
[----:B------:R-:W-:Y:S05]  /*c380*/  BSYNC B1 ;  /* 0x0000000000017941 */ /* 0x000fea0003800000 */
.L_x_2822:
        /* <DEDUP_REMOVED lines=39> */
.L_x_3137:
        /* <DEDUP_REMOVED lines=24> */
[----:B------:R-:W-:Y:S01]  /*c780*/  @!P0 IMAD.SHL.U32 R31, R223, 0x2, RZ ;  /* 0x00000002df1f8824 */ /* 0x000fe200078e00ff */
[----:B----4-:R-:W-:Y:S02]  /*c790*/  @!P3 IADD3 R12, P4, R14, R12, RZ ;  /* 0x0000000c0e0cb210 */ /* 0x010fe40007f9e0ff */
[-C--:B------:R-:W-:Y:S01]  /*c7a0*/  @!P2 IADD3 R20, P6, R5, R24.reuse, RZ ;  /* 0x000000180514a210 */ /* 0x080fe20007fde0ff */
[--C-:B--2---:R-:W-:Y:S01]  /*c7b0*/  @!P3 IMAD.X R11, R4, 0x1, R13.reuse, P5 ;  /* 0x00000001040bb824 */ /* 0x104fe200028e060d */
[----:B------:R-:W-:Y:S01]  /*c7c0*/  @!P1 SHF.L.U64.HI R29, R221, 0x1, R94 ;  /* 0x00000001dd1d9819 */ /* 0x000fe2000001025e */
[----:B0-----:R-:W-:Y:S01]  /*c7d0*/  @!P3 IMAD.X R13, R9, 0x1, R13, P4 ;  /* 0x00000001090db824 */ /* 0x001fe200020e060d */
        /* <DEDUP_REMOVED lines=26> */
.L_x_2826:
[----:B------:R-:W-:Y:S05]  /*c980*/  BSYNC B1 ;  /* 0x0000000000017941 */ /* 0x000fea0003800000 */
.L_x_2825:
        /* <DEDUP_REMOVED lines=29> */
[----:B------:R-:W-:Y:S02]  /*cb60*/  PRMT R128, R4, 0x7610, R128 ;  /* 0x0000761004807816 */ /* 0x000fe40000000080 */
        /* <DEDUP_REMOVED lines=8> */
.L_x_3143:
        /* <DEDUP_REMOVED lines=26> */
[----:B0-----:R-:W-:Y:S02]  /*cd90*/  @!P3 IADD3 R32, P4, R14, R32, RZ ;  /* 0x000000200e20b210 */ /* 0x001fe40007f9e0ff */
[-C--:B------:R-:W-:Y:S01]  /*cda0*/  @!P2 IADD3 R30, P6, R5, R24.reuse, RZ ;  /* 0x00000018051ea210 */ /* 0x080fe20007fde0ff */
[--C-:B--2---:R-:W-:Y:S01]  /*cdb0*/  @!P3 IMAD.X R71, R4, 0x1, R10.reuse, P5 ;  /* 0x000000010447b824 */ /* 0x104fe200028e060a */
[----:B------:R-:W-:Y:S01]  /*cdc0*/  @!P2 IADD3 R24, P5, R14, R24, RZ ;  /* 0x000000180e18a210 */ /* 0x000fe20007fbe0ff */
[----:B------:R-:W-:Y:S01]  /*cdd0*/  @!P3 IMAD.X R33, R9, 0x1, R10, P4 ;  /* 0x000000010921b824 */ /* 0x000fe200020e060a */
[----:B------:R-:W-:Y:S01]  /*cde0*/  @!P1 SHF.L.U64.HI R13, R221, 0x1, R94 ;  /* 0x00000001dd0d9819 */ /* 0x000fe2000001025e */
[--C-:B------:R-:W-:Y:S01]  /*cdf0*/  @!P2 IMAD.X R31, R4, 0x1, R11.reuse, P6 ;  /* 0x00000001041fa824 */ /* 0x100fe200030e060b */
[-C--:B------:R-:W-:Y:S01]  /*ce00*/  @!P1 IADD3 R20, P4, R5, R12.reuse, RZ ;  /* 0x0000000c05149210 */ /* 0x080fe20007f9e0ff */
[----:B------:R-:W-:Y:S01]  /*ce10*/  @!P2 IMAD.X R25, R9, 0x1, R11, P5 ;  /* 0x000000010919a824 */ /* 0x000fe200028e060b */
[----:B------:R-:W-:-:S02]  /*ce20*/  @!P1 IADD3 R10, P6, R14, R12, RZ ;  /* 0x0000000c0e0a9210 */ /* 0x000fc40007fde0ff */
[----:B------:R-:W-:Y:S02]  /*ce30*/  CS2R R38, SRZ ;  /* 0x0000000000267805 */ /* 0x000fe4000001ff00 */
[----:B------:R-:W-:Y:S01]  /*ce40*/  @!P0 SHF.L.U64.HI R15, R223, 0x1, R82 ;  /* 0x00000001df0f8819 */ /* 0x000fe20000010252 */
[--C-:B------:R-:W-:Y:S01]  /*ce50*/  @!P1 IMAD.X R21, R4, 0x1, R13.reuse, P4 ;  /* 0x0000000104159824 */ /* 0x100fe200020e060d */
[-C--:B------:R-:W-:Y:S01]  /*ce60*/  @!P0 IADD3 R12, P5, R5, R26.reuse, RZ ;  /* 0x0000001a050c8210 */ /* 0x080fe20007fbe0ff */
[----:B------:R-:W-:Y:S01]  /*ce70*/  @!P1 IMAD.X R11, R9, 0x1, R13, P6 ;  /* 0x00000001090b9824 */ /* 0x000fe200030e060d */
[----:B------:R-:W-:Y:S02]  /*ce80*/  @!P0 IADD3 R14, P4, R14, R26, RZ ;  /* 0x0000001a0e0e8210 */ /* 0x000fe40007f9e0ff */
[----:B------:R-:W-:Y:S02]  /*ce90*/  CS2R R40, SRZ ;  /* 0x0000000000287805 */ /* 0x000fe4000001ff00 */
[----:B------:R-:W-:Y:S01]  /*cea0*/  CS2R R34, SRZ ;  /* 0x0000000000227805 */ /* 0x000fe2000001ff00 */
[----:B------:R-:W-:Y:S01]  /*ceb0*/  @!P0 IMAD.X R13, R4, 0x1, R15, P5 ;  /* 0x00000001040d8824 */ /* 0x000fe200028e060f */
[----:B------:R-:W-:-:S02]  /*cec0*/  CS2R R36, SRZ ;  /* 0x0000000000247805 */ /* 0x000fc4000001ff00 */
[----:B------:R-:W-:Y:S02]  /*ced0*/  CS2R R28, SRZ ;  /* 0x00000000001c7805 */ /* 0x000fe4000001ff00 */
[----:B------:R-:W-:Y:S01]  /*cee0*/  CS2R R26, SRZ ;  /* 0x00000000001a7805 */ /* 0x000fe2000001ff00 */
[----:B------:R-:W-:Y:S01]  /*cef0*/  @!P0 IMAD.X R15, R9, 0x1, R15, P4 ;  /* 0x00000001090f8824 */ /* 0x000fe200020e060f */
[----:B------:R0:W5:Y:S04]  /*cf00*/  @!P3 LD.E.64 R42, desc[UR60][R70.64] ;  /* 0x0000003c462ab980 */ /* 0x000168000c101b00 */
[----:B------:R0:W5:Y:S04]  /*cf10*/  @!P3 LD.E.64 R44, desc[UR60][R32.64] ;  /* 0x0000003c202cb980 */ /* 0x000168000c101b00 */
[----:B------:R0:W5:Y:S04]  /*cf20*/  @!P2 LD.E.64 R38, desc[UR60][R30.64] ;  /* 0x0000003c1e26a980 */ /* 0x000168000c101b00 */
[----:B------:R0:W5:Y:S04]  /*cf30*/  @!P2 LD.E.64 R40, desc[UR60][R24.64] ;  /* 0x0000003c1828a980 */ /* 0x000168000c101b00 */
[----:B------:R0:W5:Y:S04]  /*cf40*/  @!P1 LD.E.64 R34, desc[UR60][R20.64] ;  /* 0x0000003c14229980 */ /* 0x000168000c101b00 */
[----:B------:R0:W5:Y:S04]  /*cf50*/  @!P1 LD.E.64 R36, desc[UR60][R10.64] ;  /* 0x0000003c0a249980 */ /* 0x000168000c101b00 */
[----:B------:R0:W5:Y:S04]  /*cf60*/  @!P0 LD.E.64 R28, desc[UR60][R12.64] ;  /* 0x0000003c0c1c8980 */ /* 0x000168000c101b00 */
[----:B------:R0:W5:Y:S02]  /*cf70*/  @!P0 LD.E.64 R26, desc[UR60][R14.64] ;  /* 0x0000003c0e1a8980 */ /* 0x000164000c101b00 */
.L_x_2829:
[----:B------:R-:W-:Y:S05]  /*cf80*/  BSYNC B1 ;  /* 0x0000000000017941 */ /* 0x000fea0003800000 */
.L_x_2828:
        /* <DEDUP_REMOVED lines=38> */
[----:B------:R0:W0:Y:S02]  /*d1f0*/  SHFL.IDX PT, R14, R0, 0x3, 0x181f ;  /* 0x00781f00000e7f89 */ /* 0x00002400000e0000 */
.L_x_3149:
[----:B01----:R-:W4:Y:S01]  /*d200*/  LDL R8, [R1+0x88] ;  /* 0x0000880001087983 */ /* 0x003f220000100800 */
        /* <DEDUP_REMOVED lines=29> */
[----:B------:R-:W-:Y:S02]  /*d3e0*/  @!P3 IADD3 R114, P4, R14, R114, RZ ;  /* 0x000000720e72b210 */ /* 0x000fe40007f9e0ff */
[----:B------:R-:W-:Y:S01]  /*d3f0*/  @!P1 SHF.L.U64.HI R5, R221, 0x1, R94 ;  /* 0x00000001dd059819 */ /* 0x000fe2000001025e */
[--C-:B--2---:R-:W-:Y:S01]  /*d400*/  @!P3 IMAD.X R117, R70, 0x1, R85.reuse, P5 ;  /* 0x000000014675b824 */ /* 0x104fe200028e0655 */
[-C--:B------:R-:W-:Y:S01]  /*d410*/  @!P2 IADD3 R108, P6, R71, R106.reuse, RZ ;  /* 0x0000006a476ca210 */ /* 0x080fe20007fde0ff */
[----:B------:R-:W-:Y:S01]  /*d420*/  @!P3 IMAD.X R115, R76, 0x1, R85, P4 ;  /* 0x000000014c73b824 */ /* 0x000fe200020e0655 */
[----:B------:R-:W-:-:S02]  /*d430*/  @!P2 IADD3 R106, P5, R14, R106, RZ ;  /* 0x0000006a0e6aa210 */ /* 0x000fc40007fbe0ff */
[-C--:B------:R-:W-:Y:S01]  /*d440*/  @!P1 IADD3 R94, P4, R71, R12.reuse, RZ ;  /* 0x0000000c475e9210 */ /* 0x080fe20007f9e0ff */
[--C-:B------:R-:W-:Y:S01]  /*d450*/  @!P2 IMAD.X R109, R70, 0x1, R77.reuse, P6 ;  /* 0x00000001466da824 */ /* 0x100fe200030e064d */
[----:B------:R-:W-:Y:S01]  /*d460*/  @!P0 SHF.L.U64.HI R7, R223, 0x1, R82 ;  /* 0x00000001df078819 */ /* 0x000fe20000010252 */
[----:B------:R-:W-:Y:S01]  /*d470*/  @!P2 IMAD.X R107, R76, 0x1, R77, P5 ;  /* 0x000000014c6ba824 */ /* 0x000fe200028e064d */
[----:B------:R-:W-:Y:S01]  /*d480*/  @!P1 IADD3 R12, P6, R14, R12, RZ ;  /* 0x0000000c0e0c9210 */ /* 0x000fe20007fde0ff */
[--C-:B------:R-:W-:Y:S01]  /*d490*/  @!P1 IMAD.X R95, R70, 0x1, R5.reuse, P4 ;  /* 0x00000001465f9824 */ /* 0x100fe200020e0605 */
[-C--:B------:R-:W-:Y:S02]  /*d4a0*/  @!P0 IADD3 R82, P5, R71, R15.reuse, RZ ;  /* 0x0000000f47528210 */ /* 0x080fe40007fbe0ff */
[----:B------:R-:W-:Y:S02]  /*d4b0*/  CS2R R20, SRZ ;  /* 0x0000000000147805 */ /* 0x000fe4000001ff00 */
[----:B------:R-:W-:Y:S01]  /*d4c0*/  @!P0 IADD3 R14, P4, R14, R15, RZ ;  /* 0x0000000f0e0e8210 */ /* 0x000fe20007f9e0ff */
[----:B------:R-:W-:Y:S01]  /*d4d0*/  @!P1 IMAD.X R13, R76, 0x1, R5, P6 ;  /* 0x000000014c0d9824 */ /* 0x000fe200030e0605 */
[----:B------:R-:W-:Y:S01]  /*d4e0*/  CS2R R24, SRZ ;  /* 0x0000000000187805 */ /* 0x000fe2000001ff00 */
[--C-:B------:R-:W-:Y:S01]  /*d4f0*/  @!P0 IMAD.X R83, R70, 0x1, R7.reuse, P5 ;  /* 0x0000000146538824 */ /* 0x100fe200028e0607 */
[----:B------:R-:W-:Y:S01]  /*d500*/  CS2R R10, SRZ ;  /* 0x00000000000a7805 */ /* 0x000fe2000001ff00 */
[----:B------:R-:W-:Y:S01]  /*d510*/  @!P0 IMAD.X R15, R76, 0x1, R7, P4 ;  /* 0x000000014c0f8824 */ /* 0x000fe200020e0607 */
[----:B------:R-:W-:-:S02]  /*d520*/  CS2R R6, SRZ ;  /* 0x0000000000067805 */ /* 0x000fc4000001ff00 */
[----:B------:R-:W-:Y:S02]  /*d530*/  CS2R R4, SRZ ;  /* 0x0000000000047805 */ /* 0x000fe4000001ff00 */
[----:B------:R-:W-:Y:S01]  /*d540*/  CS2R R8, SRZ ;  /* 0x0000000000087805 */ /* 0x000fe2000001ff00 */
        /* <DEDUP_REMOVED lines=8> */
.L_x_2832:
[----:B------:R-:W-:Y:S05]  /*d5d0*/  BSYNC B1 ;  /* 0x0000000000017941 */ /* 0x000fea0003800000 */
.L_x_2831:
[----:B------:R-:W1:Y:S01]  /*d5e0*/  SYNCS.PHASECHK.TRANS64.TRYWAIT P0, [R22+URZ+0x38800], R151 ;  /* 0x03880097160075a7 */ /* 0x000e62000800017f */
[----:B0----5:R-:W-:Y:S01]  /*d5f0*/  IMAD.MOV.U32 R12, RZ, RZ, R5 ;  /* 0x000000ffff0c7224 */ /* 0x021fe200078e0005 */
[----:B------:R-:W-:Y:S01]  /*d600*/  BSSY B1, `(.L_x_2833) ;  /* 0x0000021000017945 */ /* 0x000fe20003800000 */
[----:B------:R-:W-:Y:S02]  /*d610*/  IMAD.MOV.U32 R13, RZ, RZ, R6 ;  /* 0x000000ffff0d7224 */ /* 0x000fe400078e0006 */
[----:B------:R-:W-:Y:S01]  /*d620*/  IMAD.MOV.U32 R14, RZ, RZ, R30 ;  /* 0x000000ffff0e7224 */ /* 0x000fe200078e001e */
[----:B---3--:R-:W-:Y:S01]  /*d630*/  PRMT R71, R12, 0x7610, R71 ;  /* 0x000076100c477816 */ /* 0x008fe20000000047 */
        /* <DEDUP_REMOVED lines=9> */
[----:B--2---:R-:W-:Y:S01]  /*d6d0*/  PRMT R70, R0, 0x7610, R70 ;  /* 0x0000761000467816 */ /* 0x004fe20000000046 */
        /* <DEDUP_REMOVED lines=18> */
[----:B-1----:R-:W-:Y:S08]  /*d800*/  @!P0 BRA `(.L_x_2834) ;  /* 0x0000024000848947 */ /* 0x002ff00003800000 */
.L_x_3150:
[----:B------:R-:W-:Y:S05]  /*d810*/  BSYNC B1 ;  /* 0x0000000000017941 */ /* 0x000fea0003800000 */
.L_x_2833:
[----:B------:R-:W-:Y:S01]  /*d820*/  BSSY B1, `(.L_x_2835) ;  /* 0x00000cb000017945 */ /* 0x000fe20003800000 */
[----:B------:R-:W-:Y:S02]  /*d830*/  PRMT R107, R12, 0x7610, R107 ;  /* 0x000076100c6b7816 */ /* 0x000fe4000000006b */
[----:B------:R-:W-:Y:S01]  /*d840*/  PRMT R108, R13, 0x7610, R108 ;  /* 0x000076100d6c7816 */ /* 0x000fe2000000006c */
[----:B------:R-:W-:Y:S06]  /*d850*/  @P1 BRA `(.L_x_2836) ;  /* 0x0000000c001c1947 */ /* 0x000fec0003800000 */
[----:B------:R-:W1:Y:S01]  /*d860*/  LDC R12, c[0x0][0x3f4] ;  /* 0x0000fd00ff0c7b82 */ /* 0x000e620000000800 */
[----:B------:R-:W-:Y:S01]  /*d870*/  BSSY B2, `(.L_x_2837) ;  /* 0x0000034000027945 */ /* 0x000fe20003800000 */
[-C--:B-1----:R-:W-:Y:S02]  /*d880*/  ISETP.GE.AND P0, PT, R214, R12.reuse, PT ;  /* 0x0000000cd600720c */ /* 0x082fe40003f06270 */
[-C--:B------:R-:W-:Y:S02]  /*d890*/  ISETP.GE.AND P1, PT, R222, R12.reuse, PT ;  /* 0x0000000cde00720c */ /* 0x080fe40003f26270 */
[-C--:B------:R-:W-:Y:S02]  /*d8a0*/  ISETP.GE.AND P2, PT, R221, R12.reuse, PT ;  /* 0x0000000cdd00720c */ /* 0x080fe40003f46270 */
[----:B------:R-:W-:-:S07]  /*d8b0*/  ISETP.GE.AND P3, PT, R223, R12, PT ;  /* 0x0000000cdf00720c */ /* 0x000fce0003f66270 */
[----:B------:R-:W-:Y:S06]  /*d8c0*/  @P0 BRA `(.L_x_2838) ;  /* 0x0000000000b80947 */ /* 0x000fec0003800000 */
[----:B------:R-:W1:Y:S01]  /*d8d0*/  LDS.128 R12, [R87] ;  /* 0x00000000570c7984 */ /* 0x000e620000000c00 */
        /* <DEDUP_REMOVED lines=12> */
[C---:B-1----:R-:W-:Y:S01]  /*d9a0*/  LOP3.LUT R79, R14.reuse, 0xffff0000, RZ, 0xc0, !PT ;  /* 0xffff00000e4f7812 */ /* 0x042fe200078ec0ff */
[----:B------:R-:W-:Y:S01]  /*d9b0*/  IMAD.U32 R78, R14, 0x10000, RZ ;  /* 0x000100000e4e7824 */ /* 0x000fe200078e00ff */
[C---:B------:R-:W-:Y:S01]  /*d9c0*/  LOP3.LUT R81, R15.reuse, 0xffff0000, RZ, 0xc0, !PT ;  /* 0xffff00000f517812 */ /* 0x040fe200078ec0ff */
[----:B------:R-:W-:-:S02]  /*d9d0*/  IMAD.U32 R80, R15, 0x10000, RZ ;  /* 0x000100000f507824 */ /* 0x000fc400078e00ff */
[CC--:B------:R-:W-:Y:S01]  /*d9e0*/  FMUL.FTZ R115, R79.reuse, R114.reuse ;  /* 0x000000724f737220 */ /* 0x0c0fe20000410000 */
[----:B------:R-:W-:Y:S01]  /*d9f0*/  FMUL.FTZ R79, R79, R109 ;  /* 0x0000006d4f4f7220 */ /* 0x000fe20000410000 */
[C---:B0-----:R-:W-:Y:S01]  /*da00*/  FMUL.FTZ R151, R81.reuse, R149 ;  /* 0x0000009551977220 */ /* 0x041fe20000410000 */
[----:B------:R-:W-:Y:S02]  /*da10*/  IMAD.U32 R14, R12, 0x10000, RZ ;  /* 0x000100000c0e7824 */ /* 0x000fe400078e00ff */
[C---:B------:R-:W-:Y:S01]  /*da20*/  FFMA.FTZ R116, R78.reuse, R109, -R115 ;  /* 0x0000006d4e747223 */ /* 0x040fe20000010873 */
[----:B------:R-:W-:Y:S01]  /*da30*/  FFMA.FTZ R117, R78, R114, R79 ;  /* 0x000000724e757223 */ /* 0x000fe2000001004f */
[-C--:B------:R-:W-:Y:S01]  /*da40*/  FMUL.FTZ R109, R81, R147.reuse ;  /* 0x00000093516d7220 */ /* 0x080fe20000410000 */
        /* <DEDUP_REMOVED lines=22> */
.L_x_2838:
[----:B------:R-:W-:Y:S05]  /*dbb0*/  BSYNC B2 ;  /* 0x0000000000027941 */ /* 0x000fea0003800000 */
.L_x_2837:
[----:B------:R-:W-:Y:S04]  /*dbc0*/  BSSY B2, `(.L_x_2839) ;  /* 0x0000030000027945 */ /* 0x000fe80003800000 */
[----:B------:R-:W-:Y:S05]  /*dbd0*/  @P1 BRA `(.L_x_2840) ;  /* 0x0000000000b81947 */ /* 0x000fea0003800000 */
[----:B-1----:R-:W1:Y:S01]  /*dbe0*/  LDS.128 R12, [R87+0x4000] ;  /* 0x00400000570c7984 */ /* 0x002e620000000c00 */
        /* <DEDUP_REMOVED lines=12> */
[C---:B-1----:R-:W-:Y:S01]  /*dcb0*/  LOP3.LUT R73, R14.reuse, 0xffff0000, RZ, 0xc0, !PT ;  /* 0xffff00000e497812 */ /* 0x042fe200078ec0ff */
        /* <DEDUP_REMOVED lines=32> */
.L_x_2840:
[----:B------:R-:W-:Y:S05]  /*dec0*/  BSYNC B2 ;  /* 0x0000000000027941 */ /* 0x000fea0003800000 */
.L_x_2839:
[----:B------:R-:W-:Y:S04]  /*ded0*/  BSSY B2, `(.L_x_2841) ;  /* 0x0000030000027945 */ /* 0x000fe80003800000 */
[----:B------:R-:W-:Y:S05]  /*dee0*/  @P2 BRA `(.L_x_2842) ;  /* 0x0000000000b82947 */ /* 0x000fea0003800000 */
[----:B-12---:R-:W1:Y:S01]  /*def0*/  LDS.128 R12, [R87+0x8000] ;  /* 0x00800000570c7984 */ /* 0x006e620000000c00 */
        /* <DEDUP_REMOVED lines=17> */
[----:B------:R-:W-:Y:S01]  /*e010*/  FMUL.FTZ R75, R67, R73 ;  /* 0x00000049434b7220 */ /* 0x000fe20000410000 */
[C---:B------:R-:W-:Y:S01]  /*e020*/  FMUL.FTZ R67, R69.reuse, R141 ;  /* 0x0000008d45437220 */ /* 0x040fe20000410000 */
[----:B------:R-:W-:Y:S02]  /*e030*/  IMAD.U32 R14, R12, 0x10000, RZ ;  /* 0x000100000c0e7824 */ /* 0x000fe400078e00ff */
[C---:B------:R-:W-:Y:S01]  /*e040*/  FFMA.FTZ R79, R66.reuse, R73, R78 ;  /* 0x00000049424f7223 */ /* 0x040fe2000001004e */
[----:B------:R-:W-:Y:S01]  /*e050*/  FMUL.FTZ R73, R69, R138 ;  /* 0x0000008a45497220 */ /* 0x000fe20000410000 */
[C---:B------:R-:W-:Y:S02]  /*e060*/  IMAD.U32 R15, R13.reuse, 0x10000, RZ ;  /* 0x000100000d0f7824 */ /* 0x040fe400078e00ff */
[----:B------:R-:W-:Y:S01]  /*e070*/  FFMA.FTZ R74, R66, R72, -R75 ;  /* 0x00000048424a7223 */ /* 0x000fe2000001084b */
[----:B------:R-:W-:Y:S01]  /*e080*/  IMAD.U32 R69, R140, 0x10000, RZ ;  /* 0x000100008c457824 */ /* 0x000fe200078e00ff */
[----:B------:R-:W-:Y:S01]  /*e090*/  LOP3.LUT R12, R12, 0xffff0000, RZ, 0xc0, !PT ;  /* 0xffff00000c0c7812 */ /* 0x000fe200078ec0ff */
[----:B------:R-:W-:Y:S01]  /*e0a0*/  FFMA.FTZ R138, R68, R138, -R67 ;  /* 0x0000008a448a7223 */ /* 0x000fe20000010843 */
[----:B------:R-:W-:Y:S01]  /*e0b0*/  LOP3.LUT R13, R13, 0xffff0000, RZ, 0xc0, !PT ;  /* 0xffff00000d0d7812 */ /* 0x000fe200078ec0ff */
[C---:B------:R-:W-:Y:S01]  /*e0c0*/  IMAD.U32 R67, R139.reuse, 0x10000, RZ ;  /* 0x000100008b437824 */ /* 0x040fe200078e00ff */
        /* <DEDUP_REMOVED lines=15> */
[----:B------:R3:W-:Y:S02]  /*e1c0*/  STS.128 [R87+0x8000], R12 ;  /* 0x0080000c57007388 */ /* 0x0007e40000000c00 */
.L_x_2842:
[----:B------:R-:W-:Y:S05]  /*e1d0*/  BSYNC B2 ;  /* 0x0000000000027941 */ /* 0x000fea0003800000 */
.L_x_2841:
[----:B------:R-:W-:Y:S05]  /*e1e0*/  @P3 BRA `(.L_x_2836) ;  /* 0x0000000000b83947 */ /* 0x000fea0003800000 */
[----:B-123--:R-:W1:Y:S01]  /*e1f0*/  LDS.128 R12, [R87+0xc000] ;  /* 0x00c00000570c7984 */ /* 0x00ee620000000c00 */
        /* <DEDUP_REMOVED lines=45> */
.L_x_2836:
[----:B------:R-:W-:Y:S05]  /*e4d0*/  BSYNC B1 ;  /* 0x0000000000017941 */ /* 0x000fea0003800000 */
.L_x_2835:
[----:B------:R-:W-:Y:S01]  /*e4e0*/  ISETP.GE.AND P0, PT, R89, R0, PT ;  /* 0x000000005900720c */ /* 0x000fe20003f06270 */
[----:B------:R-:W-:-:S12]  /*e4f0*/  BSSY B1, `(.L_x_2843) ;  /* 0x00000c9000017945 */ /* 0x000fd80003800000 */
[----:B------:R-:W-:Y:S05]  /*e500*/  @P0 BRA `(.L_x_2844) ;  /* 0x0000000c001c0947 */ /* 0x000fea0003800000 */
[----:B-1234-:R-:W1:Y:S01]  /*e510*/  LDC R12, c[0x0][0x3f4] ;  /* 0x0000fd00ff0c7b82 */ /* 0x01ee620000000800 */
[----:B------:R-:W-:Y:S01]  /*e520*/  BSSY B2, `(.L_x_2845) ;  /* 0x0000034000027945 */ /* 0x000fe20003800000 */
[-C--:B-1----:R-:W-:Y:S02]  /*e530*/  ISETP.GE.AND P0, PT, R214, R12.reuse, PT ;  /* 0x0000000cd600720c */ /* 0x082fe40003f06270 */
[-C--:B------:R-:W-:Y:S02]  /*e540*/  ISETP.GE.AND P1, PT, R222, R12.reuse, PT ;  /* 0x0000000cde00720c */ /* 0x080fe40003f26270 */
[-C--:B------:R-:W-:Y:S02]  /*e550*/  ISETP.GE.AND P2, PT, R221, R12.reuse, PT ;  /* 0x0000000cdd00720c */ /* 0x080fe40003f46270 */
[----:B------:R-:W-:-:S07]  /*e560*/  ISETP.GE.AND P3, PT, R223, R12, PT ;  /* 0x0000000cdf00720c */ /* 0x000fce0003f66270 */
[----:B------:R-:W-:Y:S06]  /*e570*/  @P0 BRA `(.L_x_2846) ;  /* 0x0000000000b80947 */ /* 0x000fec0003800000 */
[----:B------:R-:W1:Y:S01]  /*e580*/  LDS.128 R12, [R87+0x1000] ;  /* 0x00100000570c7984 */ /* 0x000e620000000c00 */
        /* <DEDUP_REMOVED lines=45> */
.L_x_2846:
[----:B------:R-:W-:Y:S05]  /*e860*/  BSYNC B2 ;  /* 0x0000000000027941 */ /* 0x000fea0003800000 */
.L_x_2845:
[----:B------:R-:W-:Y:S04]  /*e870*/  BSSY B2, `(.L_x_2847) ;  /* 0x0000030000027945 */ /* 0x000fe80003800000 */
[----:B------:R-:W-:Y:S05]  /*e880*/  @P1 BRA `(.L_x_2848) ;  /* 0x0000000000b81947 */ /* 0x000fea0003800000 */
[----:B-1----:R-:W1:Y:S01]  /*e890*/  LDS.128 R12, [R87+0x5000] ;  /* 0x00500000570c7984 */ /* 0x002e620000000c00 */
        /* <DEDUP_REMOVED lines=45> */
.L_x_2848:
[----:B------:R-:W-:Y:S05]  /*eb70*/  BSYNC B2 ;  /* 0x0000000000027941 */ /* 0x000fea0003800000 */
.L_x_2847:
        /* <DEDUP_REMOVED lines=48> */
.L_x_2850:
[----:B------:R-:W-:Y:S05]  /*ee80*/  BSYNC B2 ;  /* 0x0000000000027941 */ /* 0x000fea0003800000 */
.L_x_2849:
        /* <DEDUP_REMOVED lines=47> */
.L_x_2844:
[----:B------:R-:W-:Y:S05]  /*f180*/  BSYNC B1 ;  /* 0x0000000000017941 */ /* 0x000fea0003800000 */
.L_x_2843:
[----:B-1234-:R-:W-:Y:S01]  /*f190*/  VIADD R12, R220, 0x40 ;  /* 0x00000040dc0c7836 */ /* 0x01efe20000000000 */
[----:B------:R-:W-:Y:S04]  /*f1a0*/  BSSY B1, `(.L_x_2851) ;  /* 0x00000ca000017945 */ /* 0x000fe80003800000 */
[----:B------:R-:W-:-:S13]  /*f1b0*/  ISETP.GE.AND P0, PT, R12, R0, PT ;  /* 0x000000000c00720c */ /* 0x000fda0003f06270 */
[----:B------:R-:W-:Y:S05]  /*f1c0*/  @P0 BRA `(.L_x_2852) ;  /* 0x0000000c001c0947 */ /* 0x000fea0003800000 */
[----:B------:R-:W1:Y:S01]  /*f1d0*/  LDC R12, c[0x0][0x3f4] ;  /* 0x0000fd00ff0c7b82 */ /* 0x000e620000000800 */
        /* <DEDUP_REMOVED lines=52> */
.L_x_2854:
[----:B------:R-:W-:Y:S05]  /*f520*/  BSYNC B2 ;  /* 0x0000000000027941 */ /* 0x000fea0003800000 */
.L_x_2853:
        /* <DEDUP_REMOVED lines=48> */
.L_x_2856:
[----:B------:R-:W-:Y:S05]  /*f830*/  BSYNC B2 ;  /* 0x0000000000027941 */ /* 0x000fea0003800000 */
.L_x_2855:
[----:B------:R-:W-:Y:S04]  /*f840*/  BSSY B2, `(.L_x_2857) ;  /* 0x0000030000027945 */ /* 0x000fe80003800000 */
[----:B------:R-:W-:Y:S05]  /*f850*/  @P2 BRA `(.L_x_2858) ;  /* 0x0000000000b82947 */ /* 0x000fea0003800000 */
[----:B-12---:R-:W1:Y:S01]  /*f860*/  LDS.128 R12, [R87+0xa000] ;  /* 0x00a00000570c7984 */ /* 0x006e620000000c00 */
        /* <DEDUP_REMOVED lines=27> */
[----:B------:R-:W-:Y:S01]  /*fa20*/  IMAD.U32 R35, R97, 0x10000, RZ ;  /* 0x0001000061237824 */ /* 0x000fe200078e00ff */
[C---:B------:R-:W-:Y:S01]  /*fa30*/  SHF.L.U32 R37, R99.reuse, 0x10, RZ ;  /* 0x0000001063257819 */ /* 0x040fe200000006ff */
[----:B------:R-:W-:Y:S01]  /*fa40*/  FFMA.FTZ R45, R36, R100, R39 ;  /* 0x00000064242d7223 */ /* 0x000fe20000010027 */
[----:B------:R-:W-:Y:S01]  /*fa50*/  LOP3.LUT R38, R99, 0xffff0000, RZ, 0xc0, !PT ;  /* 0xffff000063267812 */ /* 0x000fe200078ec0ff */
[C---:B------:R-:W-:Y:S01]  /*fa60*/  FMUL.FTZ R36, R12.reuse, R35 ;  /* 0x000000230c247220 */ /* 0x040fe20000410000 */
[----:B------:R-:W-:Y:S01]  /*fa70*/  LOP3.LUT R34, R97, 0xffff0000, RZ, 0xc0, !PT ;  /* 0xffff000061227812 */ /* 0x000fe200078ec0ff */
[----:B------:R-:W-:-:S02]  /*fa80*/  FMUL.FTZ R39, R12, R37 ;  /* 0x000000250c277220 */ /* 0x000fc40000410000 */
[C---:B------:R-:W-:Y:S01]  /*fa90*/  FMUL.FTZ R40, R13.reuse, R38 ;  /* 0x000000260d287220 */ /* 0x040fe20000410000 */
[C---:B------:R-:W-:Y:S01]  /*faa0*/  FFMA.FTZ R37, R14.reuse, R37, R36 ;  /* 0x000000250e257223 */ /* 0x040fe20000010024 */
[-C--:B------:R-:W-:Y:S01]  /*fab0*/  FMUL.FTZ R41, R13, R34.reuse ;  /* 0x000000220d297220 */ /* 0x080fe20000410000 */
[----:B------:R-:W-:Y:S01]  /*fac0*/  FFMA.FTZ R12, R14, R35, -R39 ;  /* 0x000000230e0c7223 */ /* 0x000fe20000010827 */
[----:B------:R-:W-:Y:S01]  /*fad0*/  FFMA.FTZ R13, R15, R34, -R40 ;  /* 0x000000220f0d7223 */ /* 0x000fe20000010828 */
[----:B------:R-:W-:Y:S01]  /*fae0*/  F2FP.BF16.F32.PACK_AB R14, R43, R42 ;  /* 0x0000002a2b0e723e */ /* 0x000fe200000010ff */
[----:B------:R-:W-:Y:S01]  /*faf0*/  FFMA.FTZ R38, R15, R38, R41 ;  /* 0x000000260f267223 */ /* 0x000fe20000010029 */
[----:B------:R-:W-:Y:S02]  /*fb00*/  F2FP.BF16.F32.PACK_AB R15, R45, R98 ;  /* 0x000000622d0f723e */ /* 0x000fe400000010ff */
[----:B------:R-:W-:Y:S02]  /*fb10*/  F2FP.BF16.F32.PACK_AB R12, R37, R12 ;  /* 0x0000000c250c723e */ /* 0x000fe400000010ff */
[----:B------:R-:W-:-:S05]  /*fb20*/  F2FP.BF16.F32.PACK_AB R13, R38, R13 ;  /* 0x0000000d260d723e */ /* 0x000fca00000010ff */
[----:B------:R3:W-:Y:S02]  /*fb30*/  STS.128 [R87+0xa000], R12 ;  /* 0x00a0000c57007388 */ /* 0x0007e40000000c00 */
.L_x_2858:
[----:B------:R-:W-:Y:S05]  /*fb40*/  BSYNC B2 ;  /* 0x0000000000027941 */ /* 0x000fea0003800000 */
.L_x_2857:
[----:B------:R-:W-:Y:S05]  /*fb50*/  @P3 BRA `(.L_x_2852) ;  /* 0x0000000000b83947 */ /* 0x000fea0003800000 */
[----:B-123--:R-:W1:Y:S01]  /*fb60*/  LDS.128 R12, [R87+0xe000] ;  /* 0x00e00000570c7984 */ /* 0x00ee620000000c00 */
        /* <DEDUP_REMOVED lines=45> */
.L_x_2852:
[----:B------:R-:W-:Y:S05]  /*fe40*/  BSYNC B1 ;  /* 0x0000000000017941 */ /* 0x000fea0003800000 */
.L_x_2851:
[----:B------:R-:W-:-:S13]  /*fe50*/  ISETP.GE.AND P0, PT, R3, R0, PT ;  /* 0x000000000300720c */ /* 0x000fda0003f06270 */
[----:B------:R-:W-:Y:S05]  /*fe60*/  @P0 BRA `(.L_x_2859) ;  /* 0x0000005c00200947 */ /* 0x000fea0003800000 */
[----:B------:R-:W5:Y:S01]  /*fe70*/  LDC R0, c[0x0][0x3f4] ;  /* 0x0000fd00ff007b82 */ /* 0x000f620000000800 */
[----:B------:R-:W-:Y:S01]  /*fe80*/  BSSY B1, `(.L_x_2860) ;  /* 0x0000034000017945 */ /* 0x000fe20003800000 */
[-C--:B-----5:R-:W-:Y:S02]  /*fe90*/  ISETP.GE.AND P0, PT, R214, R0.reuse, PT ;  /* 0x00000000d600720c */ /* 0x0a0fe40003f06270 */
[-C--:B------:R-:W-:Y:S02]  /*fea0*/  ISETP.GE.AND P1, PT, R222, R0.reuse, PT ;  /* 0x00000000de00720c */ /* 0x080fe40003f26270 */
[-C--:B------:R-:W-:Y:S02]  /*feb0*/  ISETP.GE.AND P2, PT, R221, R0.reuse, PT ;  /* 0x00000000dd00720c */ /* 0x080fe40003f46270 */
[----:B------:R-:W-:-:S07]  /*fec0*/  ISETP.GE.AND P3, PT, R223, R0, PT ;  /* 0x00000000df00720c */ /* 0x000fce0003f66270 */
[----:B------:R-:W-:Y:S06]  /*fed0*/  @P0 BRA `(.L_x_2861) ;  /* 0x0000000000b80947 */ /* 0x000fec0003800000 */
[----:B-1234-:R-:W1:Y:S01]  /*fee0*/  LDS.128 R12, [R87+0x3000] ;  /* 0x00300000570c7984 */ /* 0x01ee620000000c00 */
        /* <DEDUP_REMOVED lines=12> */
[C---:B-1----:R-:W-:Y:S01]  /*ffb0*/  IMAD.U32 R26, R14.reuse, 0x10000, RZ ;  /* 0x000100000e1a7824 */ /* 0x042fe200078e00ff */
        /* <DEDUP_REMOVED lines=32> */
.L_x_2861:
[----:B------:R-:W-:Y:S05]  /*101c0*/  BSYNC B1 ;  /* 0x0000000000017941 */ /* 0x000fea0003800000 */
.L_x_2860:
[----:B------:R-:W-:Y:S04]  /*101d0*/  BSSY B1, `(.L_x_2862) ;  /* 0x0000030000017945 */ /* 0x000fe80003800000 */
[----:B------:R-:W-:Y:S05]  /*101e0*/  @P1 BRA `(.L_x_2863) ;  /* 0x0000000000b81947 */ /* 0x000fea0003800000 */
        /* <DEDUP_REMOVED lines=46> */
.L_x_2863:
[----:B------:R-:W-:Y:S05]  /*104d0*/  BSYNC B1 ;  /* 0x0000000000017941 */ /* 0x000fea0003800000 */
.L_x_2862:
        /* <DEDUP_REMOVED lines=29> */
[----:B------:R-:W-:Y:S01]  /*106b0*/  FFMA.FTZ R24, R7, R15, -R24 ;  /* 0x0000000f07187223 */ /* 0x000fe20000010818 */
[----:B------:R-:W-:Y:S01]  /*106c0*/  LOP3.LUT R85, R85, 0xffff0000, RZ, 0xc0, !PT ;  /* 0xffff000055557812 */ /* 0x000fe200078ec0ff */
[----:B------:R-:W-:Y:S01]  /*106d0*/  FFMA.FTZ R21, R7, R20, R21 ;  /* 0x0000001407157223 */ /* 0x000fe20000010015 */
[C---:B------:R-:W-:Y:S01]  /*106e0*/  LOP3.LUT R13, R82.reuse, 0xffff0000, RZ, 0xc0, !PT ;  /* 0xffff0000520d7812 */ /* 0x040fe200078ec0ff */
[----:B------:R-:W-:-:S02]  /*106f0*/  IMAD.U32 R7, R82, 0x10000, RZ ;  /* 0x0001000052077824 */ /* 0x000fc400078e00ff */
[----:B------:R-:W-:Y:S01]  /*10700*/  FFMA.FTZ R86, R11, R86, R14 ;  /* 0x000000560b567223 */ /* 0x000fe2000001000e */
[CC--:B------:R-:W-:Y:S01]  /*10710*/  FMUL.FTZ R11, R3.reuse, R10.reuse ;  /* 0x0000000a030b7220 */ /* 0x0c0fe20000410000 */
[C---:B------:R-:W-:Y:S01]  /*10720*/  FMUL.FTZ R15, R12.reuse, R85 ;  /* 0x000000550c0f7220 */ /* 0x040fe20000410000 */
        /* <DEDUP_REMOVED lines=11> */
.L_x_2865:
[----:B------:R-:W-:Y:S05]  /*107e0*/  BSYNC B1 ;  /* 0x0000000000017941 */ /* 0x000fea0003800000 */
.L_x_2864:
        /* <DEDUP_REMOVED lines=14> */
[----:B------:R-:W-:Y:S02]  /*108d0*/  LOP3.LUT R11, R76, 0xffff0000, RZ, 0xc0, !PT ;  /* 0xffff00004c0b7812 */ /* 0x000fe400078ec0ff */
[C---:B-1----:R-:W-:Y:S01]  /*108e0*/  LOP3.LUT R6, R14.reuse, 0xffff0000, RZ, 0xc0, !PT ;  /* 0xffff00000e067812 */ /* 0x042fe200078ec0ff */
[----:B------:R-:W-:Y:S01]  /*108f0*/  IMAD.U32 R5, R14, 0x10000, RZ ;  /* 0x000100000e057824 */ /* 0x000fe200078e00ff */
[C---:B------:R-:W-:Y:S01]  /*10900*/  LOP3.LUT R14, R15.reuse, 0xffff0000, RZ, 0xc0, !PT ;  /* 0xffff00000f0e7812 */ /* 0x040fe200078ec0ff */
[----:B------:R-:W-:Y:S01]  /*10910*/  IMAD.U32 R7, R15, 0x10000, RZ ;  /* 0x000100000f077824 */ /* 0x000fe200078e00ff */
[----:B------:R-:W-:Y:S01]  /*10920*/  LOP3.LUT R3, R12, 0xffff0000, RZ, 0xc0, !PT ;  /* 0xffff00000c037812 */ /* 0x000fe200078ec0ff */
[C---:B------:R-:W-:Y:S01]  /*10930*/  FMUL.FTZ R10, R6.reuse, R9 ;  /* 0x00000009060a7220 */ /* 0x040fe20000410000 */
[----:B------:R-:W-:Y:S01]  /*10940*/  FMUL.FTZ R6, R6, R8 ;  /* 0x0000000806067220 */ /* 0x000fe20000410000 */
[----:B------:R-:W-:Y:S01]  /*10950*/  FMUL.FTZ R20, R14, R77 ;  /* 0x0000004d0e147220 */ /* 0x000fe20000410000 */
[----:B------:R-:W-:-:S02]  /*10960*/  IMAD.U32 R0, R12, 0x10000, RZ ;  /* 0x000100000c007824 */ /* 0x000fc400078e00ff */
[----:B------:R-:W-:Y:S01]  /*10970*/  FMUL.FTZ R14, R14, R71 ;  /* 0x000000470e0e7220 */ /* 0x000fe20000410000 */
[----:B------:R-:W-:Y:S01]  /*10980*/  FFMA.FTZ R15, R5, R9, R6 ;  /* 0x00000009050f7223 */ /* 0x000fe20000010006 */
[----:B------:R-:W-:Y:S01]  /*10990*/  LOP3.LUT R12, R13, 0xffff0000, RZ, 0xc0, !PT ;  /* 0xffff00000d0c7812 */ /* 0x000fe200078ec0ff */
[----:B------:R-:W-:Y:S01]  /*109a0*/  FFMA.FTZ R10, R5, R8, -R10 ;  /* 0x00000008050a7223 */ /* 0x000fe2000001080a */
[----:B------:R-:W-:Y:S01]  /*109b0*/  IMAD.U32 R6, R76, 0x10000, RZ ;  /* 0x000100004c067824 */ /* 0x000fe200078e00ff */
[C---:B------:R-:W-:Y:S01]  /*109c0*/  LOP3.LUT R9, R70.reuse, 0xffff0000, RZ, 0xc0, !PT ;  /* 0xffff000046097812 */ /* 0x040fe200078ec0ff */
[----:B------:R-:W-:Y:S02]  /*109d0*/  IMAD.U32 R5, R70, 0x10000, RZ ;  /* 0x0001000046057824 */ /* 0x000fe400078e00ff */
[C---:B------:R-:W-:Y:S01]  /*109e0*/  FFMA.FTZ R20, R7.reuse, R71, -R20 ;  /* 0x0000004707147223 */ /* 0x040fe20000010814 */
[----:B------:R-:W-:Y:S01]  /*109f0*/  FFMA.FTZ R77, R7, R77, R14 ;  /* 0x0000004d074d7223 */ /* 0x000fe2000001000e */
[----:B------:R-:W-:-:S02]  /*10a00*/  IMAD.U32 R4, R13, 0x10000, RZ ;  /* 0x000100000d047824 */ /* 0x000fc400078e00ff */
        /* <DEDUP_REMOVED lines=8> */
[----:B------:R-:W-:Y:S02]  /*10a90*/  F2FP.BF16.F32.PACK_AB R6, R15, R10 ;  /* 0x0000000a0f06723e */ /* 0x000fe400000010ff */
[----:B------:R-:W-:-:S02]  /*10aa0*/  F2FP.BF16.F32.PACK_AB R4, R0, R5 ;  /* 0x000000050004723e */ /* 0x000fc400000010ff */
[----:B------:R-:W-:Y:S02]  /*10ab0*/  F2FP.BF16.F32.PACK_AB R7, R77, R20 ;  /* 0x000000144d07723e */ /* 0x000fe400000010ff */
[----:B------:R-:W-:-:S05]  /*10ac0*/  F2FP.BF16.F32.PACK_AB R5, R12, R13 ;  /* 0x0000000d0c05723e */ /* 0x000fca00000010ff */
[----:B------:R1:W-:Y:S01]  /*10ad0*/  STS.128 [R87+0xf000], R4 ;  /* 0x00f0000457007388 */ /* 0x0003e20000000c00 */
[----:B------:R-:W-:Y:S05]  /*10ae0*/  BRA `(.L_x_2859) ;  /* 0x0000005000007947 */ /* 0x000fea0003800000 */
.L_x_2820:
        /* <DEDUP_REMOVED lines=31> */
.L_x_3156:
        /* <DEDUP_REMOVED lines=22> */
[C---:B----4-:R-:W-:Y:S02]  /*10e40*/  @!P4 IADD3 R20, P1, R14.reuse, R20, RZ ;  /* 0x000000140e14c210 */ /* 0x050fe40007f3e0ff */
[-C--:B------:R-:W-:Y:S02]  /*10e50*/  @!P5 IADD3 R24, P2, R7, R15.reuse, RZ ;  /* 0x0000000f0718d210 */ /* 0x080fe40007f5e0ff */
[----:B------:R-:W-:Y:S02]  /*10e60*/  CS2R R58, SRZ ;  /* 0x00000000003a7805 */ /* 0x000fe4000001ff00 */
[----:B------:R-:W-:Y:S02]  /*10e70*/  @!P5 IADD3 R14, P3, R14, R15, RZ ;  /* 0x0000000f0e0ed210 */ /* 0x000fe40007f7e0ff */
[----:B------:R-:W-:-:S02]  /*10e80*/  CS2R R56, SRZ ;  /* 0x0000000000387805 */ /* 0x000fc4000001ff00 */
[----:B------:R-:W-:Y:S02]  /*10e90*/  @!P5 SHF.L.U64.HI R7, R23, 0x1, R216 ;  /* 0x000000011707d819 */ /* 0x000fe400000102d8 */
[----:B------:R-:W-:Y:S02]  /*10ea0*/  CS2R R70, SRZ ;  /* 0x0000000000467805 */ /* 0x000fe4000001ff00 */
[----:B------:R-:W-:Y:S02]  /*10eb0*/  CS2R R68, SRZ ;  /* 0x0000000000447805 */ /* 0x000fe4000001ff00 */
[----:B------:R-:W-:Y:S02]  /*10ec0*/  CS2R R62, SRZ ;  /* 0x00000000003e7805 */ /* 0x000fe4000001ff00 */
[----:B------:R-:W-:Y:S01]  /*10ed0*/  CS2R R60, SRZ ;  /* 0x00000000003c7805 */ /* 0x000fe2000001ff00 */
[--C-:B-1----:R-:W-:Y:S02]  /*10ee0*/  @!P4 IMAD.X R13, R6, 0x1, R11.reuse, P0 ;  /* 0x00000001060dc824 */ /* 0x102fe400000e060b */
[----:B---3--:R-:W-:-:S02]  /*10ef0*/  @!P4 IMAD.X R21, R10, 0x1, R11, P1 ;  /* 0x000000010a15c824 */ /* 0x008fc400008e060b */
[--C-:B------:R-:W-:Y:S01]  /*10f00*/  @!P5 IMAD.X R25, R6, 0x1, R7.reuse, P2 ;  /* 0x000000010619d824 */ /* 0x100fe200010e0607 */
[----:B------:R1:W5:Y:S01]  /*10f10*/  @!P4 LD.E.128 R64, desc[UR60][R12.64] ;  /* 0x0000003c0c40c980 */ /* 0x000362000c101d00 */
[----:B------:R-:W-:-:S03]  /*10f20*/  @!P5 IMAD.X R15, R10, 0x1, R7, P3 ;  /* 0x000000010a0fd824 */ /* 0x000fc600018e0607 */
[----:B------:R1:W5:Y:S04]  /*10f30*/  @!P4 LD.E.128 R56, desc[UR60][R20.64] ;  /* 0x0000003c1438c980 */ /* 0x000368000c101d00 */
[----:B------:R1:W5:Y:S04]  /*10f40*/  @!P5 LD.E.128 R68, desc[UR60][R24.64] ;  /* 0x0000003c1844d980 */ /* 0x000368000c101d00 */
[----:B------:R1:W5:Y:S02]  /*10f50*/  @!P5 LD.E.128 R60, desc[UR60][R14.64] ;  /* 0x0000003c0e3cd980 */ /* 0x000364000c101d00 */
.L_x_2868:
[----:B------:R-:W-:Y:S05]  /*10f60*/  BSYNC B1 ;  /* 0x0000000000017941 */ /* 0x000fea0003800000 */
.L_x_2867:
        /* <DEDUP_REMOVED lines=39> */
.L_x_3162:
        /* <DEDUP_REMOVED lines=30> */
[--C-:B--2---:R-:W-:Y:S02]  /*113c0*/  @!P4 IMAD.X R13, R6, 0x1, R11.reuse, P0 ;  /* 0x00000001060dc824 */ /* 0x104fe400000e060b */
[----:B0-----:R-:W-:-:S02]  /*113d0*/  @!P4 IMAD.X R21, R10, 0x1, R11, P1 ;  /* 0x000000010a15c824 */ /* 0x001fc400008e060b */
[--C-:B------:R-:W-:Y:S01]  /*113e0*/  @!P5 IMAD.X R25, R6, 0x1, R7.reuse, P2 ;  /* 0x000000010619d824 */ /* 0x100fe200010e0607 */
[----:B------:R0:W5:Y:S01]  /*113f0*/  @!P4 LD.E.128 R48, desc[UR60][R12.64] ;  /* 0x0000003c0c30c980 */ /* 0x000162000c101d00 */
[----:B------:R-:W-:-:S03]  /*11400*/  @!P5 IMAD.X R15, R10, 0x1, R7, P3 ;  /* 0x000000010a0fd824 */ /* 0x000fc600018e0607 */
[----:B------:R0:W5:Y:S04]  /*11410*/  @!P4 LD.E.128 R40, desc[UR60][R20.64] ;  /* 0x0000003c1428c980 */ /* 0x000168000c101d00 */
[----:B------:R0:W5:Y:S04]  /*11420*/  @!P5 LD.E.128 R52, desc[UR60][R24.64] ;  /* 0x0000003c1834d980 */ /* 0x000168000c101d00 */
[----:B------:R0:W5:Y:S02]  /*11430*/  @!P5 LD.E.128 R44, desc[UR60][R14.64] ;  /* 0x0000003c0e2cd980 */ /* 0x000164000c101d00 */
.L_x_2871:
[----:B------:R-:W-:Y:S05]  /*11440*/  BSYNC B1 ;  /* 0x0000000000017941 */ /* 0x000fea0003800000 */
.L_x_2870:
        /* <DEDUP_REMOVED lines=38> */
.L_x_3168:
        /* <DEDUP_REMOVED lines=21> */
[C---:B0-----:R-:W-:Y:S02]  /*11800*/  @!P4 IADD3 R12, P1, R14.reuse, R12, RZ ;  /* 0x0000000c0e0cc210 */ /* 0x041fe40007f3e0ff */
        /* <DEDUP_REMOVED lines=10> */
[----:B------:R-:W-:-:S02]  /*118b0*/  @!P4 IMAD.X R13, R10, 0x1, R11, P1 ;  /* 0x000000010a0dc824 */ /* 0x000fc400008e060b */
[--C-:B------:R-:W-:Y:S01]  /*118c0*/  @!P5 IMAD.X R21, R6, 0x1, R7.reuse, P2 ;  /* 0x000000010615d824 */ /* 0x100fe200010e0607 */
[----:B------:R0:W5:Y:S01]  /*118d0*/  @!P4 LD.E.128 R32, desc[UR60][R72.64] ;  /* 0x0000003c4820c980 */ /* 0x000162000c101d00 */
[----:B------:R-:W-:-:S03]  /*118e0*/  @!P5 IMAD.X R15, R10, 0x1, R7, P3 ;  /* 0x000000010a0fd824 */ /* 0x000fc600018e0607 */
[----:B------:R0:W5:Y:S04]  /*118f0*/  @!P4 LD.E.128 R24, desc[UR60][R12.64] ;  /* 0x0000003c0c18c980 */ /* 0x000168000c101d00 */
[----:B------:R0:W5:Y:S04]  /*11900*/  @!P5 LD.E.128 R36, desc[UR60][R20.64] ;  /* 0x0000003c1424d980 */ /* 0x000168000c101d00 */
[----:B------:R0:W5:Y:S02]  /*11910*/  @!P5 LD.E.128 R28, desc[UR60][R14.64] ;  /* 0x0000003c0e1cd980 */ /* 0x000164000c101d00 */
.L_x_2874:
[----:B------:R-:W-:Y:S05]  /*11920*/  BSYNC B1 ;  /* 0x0000000000017941 */ /* 0x000fea0003800000 */
.L_x_2873:
        /* <DEDUP_REMOVED lines=39> */
.L_x_3174:
[----:B------:R-:W5:Y:S01]  /*11ba0*/  LDL R13, [R1+0x88] ;  /* 0x00008800010d7983 */ /* 0x000f620000100800 */
[----:B------:R-:W-:Y:S01]  /*11bb0*/  VIADD R83, R83, 0x60 ;  /* 0x0000006053537836 */ /* 0x000fe20000000000 */
[----:B------:R-:W-:Y:S01]  /*11bc0*/  BSSY B1, `(.L_x_2876) ;  /* 0x0000029000017945 */ /* 0x000fe20003800000 */
[----:B01--4-:R-:W-:Y:S02]  /*11bd0*/  CS2R R4, SRZ ;  /* 0x0000000000047805 */ /* 0x013fe4000001ff00 */
[----:B------:R-:W-:Y:S02]  /*11be0*/  CS2R R10, SRZ ;  /* 0x00000000000a7805 */ /* 0x000fe4000001ff00 */
[----:B------:R-:W-:Y:S02]  /*11bf0*/  CS2R R14, SRZ ;  /* 0x00000000000e7805 */ /* 0x000fe4000001ff00 */
[----:B------:R-:W-:Y:S02]  /*11c00*/  ISETP.GE.AND P0, PT, R83, R86, PT ;  /* 0x000000565300720c */ /* 0x000fe40003f06270 */
[----:B------:R-:W-:-:S02]  /*11c10*/  CS2R R74, SRZ ;  /* 0x00000000004a7805 */ /* 0x000fc4000001ff00 */
[----:B------:R-:W-:Y:S02]  /*11c20*/  CS2R R72, SRZ ;  /* 0x0000000000487805 */ /* 0x000fe4000001ff00 */
[----:B-----5:R-:W-:-:S04]  /*11c30*/  LEA.HI R8, R13, R13, RZ, 0x1 ;  /* 0x0000000d0d087211 */ /* 0x020fc800078f08ff */
        /* <DEDUP_REMOVED lines=13> */
[C---:B------:R-:W-:Y:S01]  /*11d10*/  @!P5 IMAD.SHL.U32 R82, R23.reuse, 0x2, RZ ;  /* 0x000000021752d824 */ /* 0x040fe200078e00ff */
[----:B------:R-:W-:Y:S02]  /*11d20*/  @!P5 SHF.L.U64.HI R7, R23, 0x1, R216 ;  /* 0x000000011707d819 */ /* 0x000fe400000102d8 */
[C---:B---3--:R-:W-:Y:S02]  /*11d30*/  @!P4 IADD3 R90, P0, R21.reuse, R78, RZ ;  /* 0x0000004e155ac210 */ /* 0x048fe40007f1e0ff */
[----:B------:R-:W-:Y:S02]  /*11d40*/  @!P5 IADD3 R80, P2, R21, R82, RZ ;  /* 0x000000521550d210 */ /* 0x000fe40007f5e0ff */
[C---:B------:R-:W-:Y:S01]  /*11d50*/  @!P4 IADD3 R78, P1, R77.reuse, R78, RZ ;  /* 0x0000004e4d4ec210 */ /* 0x040fe20007f3e0ff */
[C---:B--2---:R-:W-:Y:S01]  /*11d60*/  @!P4 IMAD.X R91, R20.reuse, 0x1, R5, P0 ;  /* 0x00000001145bc824 */ /* 0x044fe200000e0605 */
[----:B------:R-:W-:Y:S01]  /*11d70*/  @!P5 IADD3 R82, P3, R77, R82, RZ ;  /* 0x000000524d52d210 */ /* 0x000fe20007f7e0ff */
[----:B------:R-:W-:Y:S01]  /*11d80*/  @!P5 IMAD.X R81, R20, 0x1, R7, P2 ;  /* 0x000000011451d824 */ /* 0x000fe200010e0607 */
[----:B------:R-:W-:Y:S01]  /*11d90*/  CS2R R74, SRZ ;  /* 0x00000000004a7805 */ /* 0x000fe2000001ff00 */
[C---:B------:R-:W-:Y:S01]  /*11da0*/  @!P4 IMAD.X R79, R76.reuse, 0x1, R5, P1 ;  /* 0x000000014c4fc824 */ /* 0x040fe200008e0605 */
[----:B------:R-:W-:Y:S01]  /*11db0*/  CS2R R72, SRZ ;  /* 0x0000000000487805 */ /* 0x000fe2000001ff00 */
[----:B------:R-:W-:Y:S01]  /*11dc0*/  @!P5 IMAD.X R83, R76, 0x1, R7, P3 ;  /* 0x000000014c53d824 */ /* 0x000fe200018e0607 */
[----:B------:R-:W-:-:S02]  /*11dd0*/  CS2R R6, SRZ ;  /* 0x0000000000067805 */ /* 0x000fc4000001ff00 */
[----:B------:R-:W-:Y:S02]  /*11de0*/  CS2R R4, SRZ ;  /* 0x0000000000047805 */ /* 0x000fe4000001ff00 */
[----:B------:R-:W-:Y:S02]  /*11df0*/  CS2R R14, SRZ ;  /* 0x00000000000e7805 */ /* 0x000fe4000001ff00 */
[----:B------:R-:W-:Y:S01]  /*11e00*/  CS2R R12, SRZ ;  /* 0x00000000000c7805 */ /* 0x000fe2000001ff00 */
[----:B------:R0:W5:Y:S04]  /*11e10*/  @!P4 LD.E.128 R8, desc[UR60][R90.64] ;  /* 0x0000003c5a08c980 */ /* 0x000168000c101d00 */
[----:B------:R0:W5:Y:S04]  /*11e20*/  @!P4 LD.E.128 R72, desc[UR60][R78.64] ;  /* 0x0000003c4e48c980 */ /* 0x000168000c101d00 */
[----:B------:R0:W5:Y:S04]  /*11e30*/  @!P5 LD.E.128 R4, desc[UR60][R80.64] ;  /* 0x0000003c5004d980 */ /* 0x000168000c101d00 */
[----:B------:R0:W5:Y:S02]  /*11e40*/  @!P5 LD.E.128 R12, desc[UR60][R82.64] ;  /* 0x0000003c520cd980 */ /* 0x000164000c101d00 */
.L_x_2877:
[----:B------:R-:W-:Y:S05]  /*11e50*/  BSYNC B1 ;  /* 0x0000000000017941 */ /* 0x000fea0003800000 */
.L_x_2876:
[----:B0-----:R-:W4:Y:S01]  /*11e60*/  LDL R78, [R1+0x68] ;  /* 0x00006800014e7983 */ /* 0x001f220000100800 */
[----:B------:R-:W0:Y:S01]  /*11e70*/  SYNCS.PHASECHK.TRANS64.TRYWAIT P0, [R22+URZ+0x38800], R85 ;  /* 0x03880055160075a7 */ /* 0x000e22000800017f */
[----:B--2--5:R-:W-:Y:S01]  /*11e80*/  IMAD.MOV.U32 R20, RZ, RZ, R6 ;  /* 0x000000ffff147224 */ /* 0x024fe200078e0006 */
[----:B------:R-:W-:Y:S01]  /*11e90*/  BSSY B1, `(.L_x_2878) ;  /* 0x0000024000017945 */ /* 0x000fe20003800000 */
[----:B---3--:R-:W-:Y:S02]  /*11ea0*/  IMAD.MOV.U32 R21, RZ, RZ, R7 ;  /* 0x000000ffff157224 */ /* 0x008fe400078e0007 */
        /* <DEDUP_REMOVED lines=25> */
[----:B------:R-:W-:-:S02]  /*12040*/  SHF.R.S32.HI R20, RZ, 0x1f, R213 ;  /* 0x0000001fff147819 */ /* 0x000fc400000114d5 */
[----:B------:R-:W-:Y:S02]  /*12050*/  PRMT R109, R21, 0x7610, R109 ;  /* 0x00007610156d7816 */ /* 0x000fe4000000006d */
[----:B------:R-:W-:Y:S01]  /*12060*/  PRMT R110, R76, 0x7610, R110 ;  /* 0x000076104c6e7816 */ /* 0x000fe2000000006e */
[----:B------:R-:W-:Y:S01]  /*12070*/  IMAD.MOV.U32 R76, RZ, RZ, R73 ;  /* 0x000000ffff4c7224 */ /* 0x000fe200078e0049 */
[----:B------:R-:W-:Y:S02]  /*12080*/  PRMT R111, R77, 0x7610, R111 ;  /* 0x000076104d6f7816 */ /* 0x000fe4000000006f */
[----:B------:R-:W-:Y:S02]  /*12090*/  LEA.HI R21, R20, R213, RZ, 0x3 ;  /* 0x000000d514157211 */ /* 0x000fe400078f18ff */
[----:B----4-:R-:W-:-:S04]  /*120a0*/  VIADDMNMX R86, R86, -R78, 0x80, PT ;  /* 0x0000008056567446 */ /* 0x010fc8000380094e */
[----:B------:R-:W-:Y:S01]  /*120b0*/  ISETP.GE.AND P1, PT, R220, R86, PT ;  /* 0x00000056dc00720c */ /* 0x000fe20003f26270 */
[----:B0-----:R-:W-:-:S12]  /*120c0*/  @!P0 BRA `(.L_x_2879) ;  /* 0x00000200002c8947 */ /* 0x001fd80003800000 */
.L_x_3175:
[----:B------:R-:W-:Y:S05]  /*120d0*/  BSYNC B1 ;  /* 0x0000000000017941 */ /* 0x000fea0003800000 */
.L_x_2878:
[----:B------:R-:W-:Y:S01]  /*120e0*/  BSSY B1, `(.L_x_2880) ;  /* 0x00000e2000017945 */ /* 0x000fe20003800000 */
[----:B------:R-:W-:Y:S02]  /*120f0*/  PRMT R112, R76, 0x7610, R112 ;  /* 0x000076104c707816 */ /* 0x000fe40000000070 */
[----:B0-----:R-:W-:Y:S01]  /*12100*/  SHF.R.S32.HI R85, RZ, 0x3, R21 ;  /* 0x00000003ff557819 */ /* 0x001fe20000011415 */
[----:B------:R-:W-:Y:S06]  /*12110*/  @P1 BRA `(.L_x_2881) ;  /* 0x0000000c00781947 */ /* 0x000fec0003800000 */
[----:B------:R0:W5:Y:S01]  /*12120*/  LDL R163, [R1+0x50] ;  /* 0x0000500001a37983 */ /* 0x0001620000100800 */
[----:B------:R-:W1:Y:S01]  /*12130*/  LDC R145, c[0x0][0x3f4] ;  /* 0x0000fd00ff917b82 */ /* 0x000e620000000800 */
[----:B------:R-:W-:Y:S01]  /*12140*/  BSSY B2, `(.L_x_2882) ;  /* 0x000006b000027945 */ /* 0x000fe20003800000 */
[----:B------:R-:W-:Y:S02]  /*12150*/  SHF.R.U32.HI R165, RZ, 0x3, R228 ;  /* 0x00000003ffa57819 */ /* 0x000fe400000116e4 */
[-C--:B-1----:R-:W-:Y:S02]  /*12160*/  ISETP.GE.AND P0, PT, R16, R145.reuse, PT ;  /* 0x000000911000720c */ /* 0x082fe40003f06270 */
[----:B------:R-:W-:-:S11]  /*12170*/  ISETP.GE.AND P1, PT, R213, R145, PT ;  /* 0x00000091d500720c */ /* 0x000fd60003f26270 */
[----:B0-----:R-:W-:Y:S05]  /*12180*/  @P0 BRA `(.L_x_2883) ;  /* 0x0000000400980947 */ /* 0x001fea0003800000 */
[----:B------:R-:W-:Y:S02]  /*12190*/  LEA.HI R76, R145, R0, RZ, 0x1d ;  /* 0x00000000914c7211 */ /* 0x000fe400078fe8ff */
[--C-:B------:R-:W-:Y:S02]  /*121a0*/  SHF.R.U64 R157, R64, 0x10, R65.reuse ;  /* 0x00000010409d7819 */ /* 0x100fe40000001241 */
[----:B------:R-:W-:Y:S01]  /*121b0*/  SHF.R.S32.HI R79, RZ, 0x1f, R76 ;  /* 0x0000001fff4f7819 */ /* 0x000fe2000001144c */
[----:B------:R-:W-:Y:S01]  /*121c0*/  IMAD.SHL.U32 R77, R76, 0x8, RZ ;  /* 0x000000084c4d7824 */ /* 0x000fe200078e00ff */
[----:B------:R-:W-:Y:S02]  /*121d0*/  SHF.R.U32.HI R64, RZ, 0x10, R65 ;  /* 0x00000010ff407819 */ /* 0x000fe40000011641 */
[----:B------:R-:W-:Y:S02]  /*121e0*/  LEA.HI R79, R79, R76, RZ, 0x3 ;  /* 0x0000004c4f4f7211 */ /* 0x000fe400078f18ff */
[----:B------:R-:W-:-:S02]  /*121f0*/  LOP3.LUT R77, R228, 0x38, R77, 0xf8, !PT ;  /* 0x00000038e44d7812 */ /* 0x000fc400078ef84d */
[--C-:B------:R-:W-:Y:S01]  /*12200*/  SHF.R.U64 R65, R56, 0x10, R57.reuse ;  /* 0x0000001038417819 */ /* 0x100fe20000001239 */
[----:B------:R-:W-:Y:S01]  /*12210*/  IMAD.SHL.U32 R79, R79, 0x400, RZ ;  /* 0x000004004f4f7824 */ /* 0x000fe200078e00ff */
[----:B------:R-:W-:Y:S02]  /*12220*/  LOP3.LUT R76, R77, R165, RZ, 0x3c, !PT ;  /* 0x000000a54d4c7212 */ /* 0x000fe400078e3cff */
[----:B------:R-:W-:Y:S02]  /*12230*/  SHF.R.U32.HI R56, RZ, 0x10, R57 ;  /* 0x00000010ff387819 */ /* 0x000fe40000011639 */
[----:B------:R-:W-:Y:S02]  /*12240*/  LOP3.LUT R79, R79, 0x7fffe000, RZ, 0xc0, !PT ;  /* 0x7fffe0004f4f7812 */ /* 0x000fe400078ec0ff */
[----:B------:R-:W-:Y:S02]  /*12250*/  SHF.R.U64 R155, R66, 0x10, R67 ;  /* 0x00000010429b7819 */ /* 0x000fe40000001243 */
[----:B-----5:R-:W-:-:S02]  /*12260*/  IADD3 R81, R76, R79, R163 ;  /* 0x0000004f4c517210 */ /* 0x020fc40007ffe0a3 */
[----:B------:R-:W0:Y:S01]  /*12270*/  LDS.128 R76, [R87] ;  /* 0x00000000574c7984 */ /* 0x000e220000000c00 */
[----:B------:R-:W-:Y:S02]  /*12280*/  SHF.R.U64 R57, R58, 0x10, R59 ;  /* 0x000000103a397819 */ /* 0x000fe4000000123b */
[----:B------:R-:W-:Y:S01]  /*12290*/  IMAD R146, R81, 0x2, R22 ;  /* 0x0000000251927824 */ /* 0x000fe200078e0216 */
[----:B------:R-:W-:Y:S02]  /*122a0*/  PRMT R149, R149, 0x5410, R56 ;  /* 0x0000541095957816 */ /* 0x000fe40000000038 */
[----:B------:R-:W-:Y:S02]  /*122b0*/  SHF.R.U32.HI R66, RZ, 0x10, R67 ;  /* 0x00000010ff427819 */ /* 0x000fe40000011643 */
[----:B------:R-:W1:Y:S01]  /*122c0*/  LDS.128 R80, [R146+0x14400] ;  /* 0x0144000092507984 */ /* 0x000e620000000c00 */
[----:B------:R-:W-:Y:S02]  /*122d0*/  SHF.R.U32.HI R58, RZ, 0x10, R59 ;  /* 0x00000010ff3a7819 */ /* 0x000fe4000001163b */
[----:B------:R-:W-:-:S02]  /*122e0*/  PRMT R150, R150, 0x5410, R65 ;  /* 0x0000541096967816 */ /* 0x000fc40000000041 */
[----:B------:R-:W-:Y:S02]  /*122f0*/  PRMT R154, R154, 0x5410, R157 ;  /* 0x000054109a9a7816 */ /* 0x000fe4000000009d */
[----:B------:R-:W-:Y:S01]  /*12300*/  PRMT R153, R153, 0x5410, R64 ;  /* 0x0000541099997816 */ /* 0x000fe20000000040 */
[----:B------:R-:W-:Y:S01]  /*12310*/  IMAD.U32 R160, R150, 0x10000, RZ ;  /* 0x0001000096a07824 */ /* 0x000fe200078e00ff */
[----:B------:R-:W-:Y:S01]  /*12320*/  SHF.L.U32 R157, R149, 0x10, RZ ;  /* 0x00000010959d7819 */ /* 0x000fe200000006ff */
[----:B------:R-:W-:Y:S01]  /*12330*/  IMAD.U32 R158, R154, 0x10000, RZ ;  /* 0x000100009a9e7824 */ /* 0x000fe200078e00ff */
[----:B------:R-:W-:Y:S02]  /*12340*/  PRMT R151, R151, 0x5410, R66 ;  /* 0x0000541097977816 */ /* 0x000fe40000000042 */
[----:B------:R-:W-:Y:S02]  /*12350*/  PRMT R148, R148, 0x5410, R57 ;  /* 0x0000541094947816 */ /* 0x000fe40000000039 */
[----:B------:R-:W-:-:S02]  /*12360*/  PRMT R147, R147, 0x5410, R58 ;  /* 0x0000541093937816 */ /* 0x000fc4000000003a */
[----:B------:R-:W-:Y:S02]  /*12370*/  PRMT R152, R152, 0x5410, R155 ;  /* 0x0000541098987816 */ /* 0x000fe4000000009b */
[----:B------:R-:W-:Y:S01]  /*12380*/  LOP3.LUT R149, R149, 0xffff0000, RZ, 0xc0, !PT ;  /* 0xffff000095957812 */ /* 0x000fe200078ec0ff */
        /* <DEDUP_REMOVED lines=9> */
[C---:B------:R-:W-:Y:S01]  /*12420*/  LOP3.LUT R66, R80.reuse, 0xffff0000, RZ, 0xc0, !PT ;  /* 0xffff000050427812 */ /* 0x040fe200078ec0ff */
[----:B------:R-:W-:Y:S01]  /*12430*/  IMAD.U32 R65, R80, 0x10000, RZ ;  /* 0x0001000050417824 */ /* 0x000fe200078e00ff */
[----:B------:R-:W-:Y:S01]  /*12440*/  LOP3.LUT R80, R81, 0xffff0000, RZ, 0xc0, !PT ;  /* 0xffff000051507812 */ /* 0x000fe200078ec0ff */
[C---:B------:R-:W-:Y:S01]  /*12450*/  IMAD.U32 R64, R82.reuse, 0x10000, RZ ;  /* 0x0001000052407824 */ /* 0x040fe200078e00ff */
[----:B------:R-:W-:Y:S01]  /*12460*/  LOP3.LUT R59, R82, 0xffff0000, RZ, 0xc0, !PT ;  /* 0xffff0000523b7812 */ /* 0x000fe200078ec0ff */
[C---:B------:R-:W-:Y:S01]  /*12470*/  IMAD.U32 R79, R83.reuse, 0x10000, RZ ;  /* 0x00010000534f7824 */ /* 0x040fe200078e00ff */
[----:B------:R-:W-:Y:S01]  /*12480*/  LOP3.LUT R82, R83, 0xffff0000, RZ, 0xc0, !PT ;  /* 0xffff000053527812 */ /* 0x000fe200078ec0ff */
[----:B------:R-:W-:-:S02]  /*12490*/  IMAD.U32 R81, R153, 0x10000, RZ ;  /* 0x0001000099517824 */ /* 0x000fc400078e00ff */
[----:B------:R-:W-:Y:S01]  /*124a0*/  FMUL.FTZ R83, R77, R157 ;  /* 0x0000009d4d537220 */ /* 0x000fe20000410000 */
[C---:B------:R-:W-:Y:S01]  /*124b0*/  FMUL.FTZ R162, R65.reuse, R160 ;  /* 0x000000a041a27220 */ /* 0x040fe20000410000 */
[-C--:B------:R-:W-:Y:S01]  /*124c0*/  FMUL.FTZ R164, R65, R158.reuse ;  /* 0x0000009e41a47220 */ /* 0x080fe20000410000 */
[-C--:B------:R-:W-:Y:S01]  /*124d0*/  FMUL.FTZ R159, R77, R81.reuse ;  /* 0x000000514d9f7220 */ /* 0x080fe20000410000 */
[----:B------:R-:W-:Y:S01]  /*124e0*/  FFMA.FTZ R77, R156, R81, -R83 ;  /* 0x000000519c4d7223 */ /* 0x000fe20000010853 */
[----:B------:R-:W-:Y:S01]  /*124f0*/  LOP3.LUT R83, R150, 0xffff0000, RZ, 0xc0, !PT ;  /* 0xffff000096537812 */ /* 0x000fe200078ec0ff */
[----:B------:R-:W-:Y:S01]  /*12500*/  FFMA.FTZ R65, R67, R158, -R162 ;  /* 0x0000009e43417223 */ /* 0x000fe200000108a2 */
[----:B------:R-:W-:Y:S01]  /*12510*/  IMAD.U32 R162, R147, 0x10000, RZ ;  /* 0x0001000093a27824 */ /* 0x000fe200078e00ff */
[----:B------:R-:W-:Y:S01]  /*12520*/  LOP3.LUT R81, R154, 0xffff0000, RZ, 0xc0, !PT ;  /* 0xffff00009a517812 */ /* 0x000fe200078ec0ff */
[----:B------:R-:W-:Y:S02]  /*12530*/  IMAD.U32 R158, R151, 0x10000, RZ ;  /* 0x00010000979e7824 */ /* 0x000fe400078e00ff */
[----:B------:R-:W-:Y:S01]  /*12540*/  FFMA.FTZ R156, R156, R157, R159 ;  /* 0x0000009d9c9c7223 */ /* 0x000fe2000001009f */
[----:B------:R-:W-:Y:S01]  /*12550*/  FFMA.FTZ R67, R67, R160, R164 ;  /* 0x000000a043437223 */ /* 0x000fe200000100a4 */
[C---:B------:R-:W-:Y:S01]  /*12560*/  FMUL.FTZ R157, R66.reuse, R83 ;  /* 0x00000053429d7220 */ /* 0x040fe20000410000 */
[C---:B------:R-:W-:Y:S01]  /*12570*/  FMUL.FTZ R160, R79.reuse, R162 ;  /* 0x000000a24fa07220 */ /* 0x040fe20000410000 */
[-C--:B------:R-:W-:Y:S01]  /*12580*/  FMUL.FTZ R161, R79, R158.reuse ;  /* 0x0000009e4fa17220 */ /* 0x080fe20000410000 */
[----:B------:R-:W-:Y:S01]  /*12590*/  LOP3.LUT R153, R153, 0xffff0000, RZ, 0xc0, !PT ;  /* 0xffff000099997812 */ /* 0x000fe200078ec0ff */
[-C--:B------:R-:W-:Y:S01]  /*125a0*/  FMUL.FTZ R159, R66, R81.reuse ;  /* 0x00000051429f7220 */ /* 0x080fe20000410000 */
[----:B------:R-:W-:Y:S01]  /*125b0*/  FFMA.FTZ R66, R56, R81, -R157 ;  /* 0x0000005138427223 */ /* 0x000fe2000001089d */
[----:B------:R-:W-:Y:S01]  /*125c0*/  FFMA.FTZ R79, R155, R158, -R160 ;  /* 0x0000009e9b4f7223 */ /* 0x000fe200000108a0 */
[----:B------:R-:W-:-:S02]  /*125d0*/  IMAD.U32 R157, R148, 0x10000, RZ ;  /* 0x00010000949d7824 */ /* 0x000fc400078e00ff */
[----:B------:R-:W-:Y:S01]  /*125e0*/  FFMA.FTZ R155, R155, R162, R161 ;  /* 0x000000a29b9b7223 */ /* 0x000fe200000100a1 */
[C---:B------:R-:W-:Y:S01]  /*125f0*/  FMUL.FTZ R161, R80.reuse, R149 ;  /* 0x0000009550a17220 */ /* 0x040fe20000410000 */
[----:B------:R-:W-:Y:S01]  /*12600*/  FMUL.FTZ R154, R80, R153 ;  /* 0x00000099509a7220 */ /* 0x000fe20000410000 */
[----:B------:R-:W-:Y:S01]  /*12610*/  FFMA.FTZ R80, R56, R83, R159 ;  /* 0x0000005338507223 */ /* 0x000fe2000001009f */
[----:B------:R-:W-:Y:S02]  /*12620*/  IMAD.U32 R81, R152, 0x10000, RZ ;  /* 0x0001000098517824 */ /* 0x000fe400078e00ff */
[----:B------:R-:W-:Y:S01]  /*12630*/  FMUL.FTZ R83, R64, R157 ;  /* 0x0000009d40537220 */ /* 0x000fe20000410000 */
[----:B------:R-:W-:Y:S01]  /*12640*/  LOP3.LUT R148, R148, 0xffff0000, RZ, 0xc0, !PT ;  /* 0xffff000094947812 */ /* 0x000fe200078ec0ff */
[----:B------:R-:W-:Y:S01]  /*12650*/  FFMA.FTZ R150, R76, R153, -R161 ;  /* 0x000000994c967223 */ /* 0x000fe200000108a1 */
[----:B------:R-:W-:Y:S01]  /*12660*/  LOP3.LUT R147, R147, 0xffff0000, RZ, 0xc0, !PT ;  /* 0xffff000093937812 */ /* 0x000fe200078ec0ff */
[-C--:B------:R-:W-:Y:S01]  /*12670*/  FMUL.FTZ R153, R64, R81.reuse ;  /* 0x0000005140997220 */ /* 0x080fe20000410000 */
[----:B------:R-:W-:Y:S01]  /*12680*/  LOP3.LUT R152, R152, 0xffff0000, RZ, 0xc0, !PT ;  /* 0xffff000098987812 */ /* 0x000fe200078ec0ff */
[----:B------:R-:W-:Y:S01]  /*12690*/  FFMA.FTZ R83, R58, R81, -R83 ;  /* 0x000000513a537223 */ /* 0x000fe20000010853 */
[----:B------:R-:W-:Y:S01]  /*126a0*/  LOP3.LUT R151, R151, 0xffff0000, RZ, 0xc0, !PT ;  /* 0xffff000097977812 */ /* 0x000fe200078ec0ff */
[C---:B------:R-:W-:Y:S01]  /*126b0*/  FMUL.FTZ R56, R59.reuse, R148 ;  /* 0x000000943b387220 */ /* 0x040fe20000410000 */
[----:B------:R-:W-:Y:S01]  /*126c0*/  FMUL.FTZ R81, R82, R147 ;  /* 0x0000009352517220 */ /* 0x000fe20000410000 */
[-C--:B------:R-:W-:Y:S01]  /*126d0*/  FMUL.FTZ R59, R59, R152.reuse ;  /* 0x000000983b3b7220 */ /* 0x080fe20000410000 */
[----:B------:R-:W-:Y:S01]  /*126e0*/  FFMA.FTZ R149, R76, R149, R154 ;  /* 0x000000954c957223 */ /* 0x000fe2000001009a */
[----:B------:R-:W-:Y:S01]  /*126f0*/  FMUL.FTZ R82, R82, R151 ;  /* 0x0000009752527220 */ /* 0x000fe20000410000 */
[----:B------:R-:W-:Y:S01]  /*12700*/  FFMA.FTZ R153, R58, R157, R153 ;  /* 0x0000009d3a997223 */ /* 0x000fe20000010099 */
        /* <DEDUP_REMOVED lines=14> */
.L_x_2883:
[----:B------:R-:W-:Y:S05]  /*127f0*/  BSYNC B2 ;  /* 0x0000000000027941 */ /* 0x000fea0003800000 */
.L_x_2882:
[----:B------:R-:W-:Y:S05]  /*12800*/  @P1 BRA `(.L_x_2881) ;  /* 0x0000000400bc1947 */ /* 0x000fea0003800000 */
[----:B0-----:R-:W2:Y:S01]  /*12810*/  LDL R56, [R1+0x84] ;  /* 0x0000840001387983 */ /* 0x001ea20000100800 */
[----:B------:R-:W-:Y:S02]  /*12820*/  LEA.HI R145, R145, R85, RZ, 0x1d ;  /* 0x0000005591917211 */ /* 0x000fe400078fe8ff */
[----:B------:R-:W-:Y:S02]  /*12830*/  LEA.HI R58, R20, R213, RZ, 0x6 ;  /* 0x000000d5143a7211 */ /* 0x000fe400078f30ff */
[----:B------:R-:W-:Y:S02]  /*12840*/  LOP3.LUT R57, R228, 0x38, R21, 0xf8, !PT ;  /* 0x00000038e4397812 */ /* 0x000fe400078ef815 */
[----:B------:R-:W-:Y:S01]  /*12850*/  SHF.R.U64 R78, R68, 0x10, R69 ;  /* 0x00000010444e7819 */ /* 0x000fe20000001245 */
[----:B------:R-:W-:Y:S01]  /*12860*/  IMAD.SHL.U32 R58, R58, 0x80, RZ ;  /* 0x000000803a3a7824 */ /* 0x000fe200078e00ff */
[----:B------:R-:W-:Y:S02]  /*12870*/  LOP3.LUT R57, R57, R165, RZ, 0x3c, !PT ;  /* 0x000000a539397212 */ /* 0x000fe400078e3cff */
[----:B------:R-:W-:-:S02]  /*12880*/  SHF.R.U64 R68, R60, 0x10, R61 ;  /* 0x000000103c447819 */ /* 0x000fc4000000123d */
[----:B------:R-:W-:Y:S02]  /*12890*/  LOP3.LUT R58, R58, 0xffffe000, RZ, 0xc0, !PT ;  /* 0xffffe0003a3a7812 */ /* 0x000fe400078ec0ff */
[----:B------:R-:W-:Y:S02]  /*128a0*/  SHF.R.U64 R60, R62, 0x10, R63 ;  /* 0x000000103e3c7819 */ /* 0x000fe4000000123f */
[----:B-----5:R-:W-:Y:S02]  /*128b0*/  IADD3 R57, R57, R58, R163 ;  /* 0x0000003a39397210 */ /* 0x020fe40007ffe0a3 */
[----:B------:R-:W-:Y:S02]  /*128c0*/  PRMT R143, R143, 0x5410, R68 ;  /* 0x000054108f8f7816 */ /* 0x000fe40000000044 */
[----:B------:R-:W-:Y:S02]  /*128d0*/  SHF.R.U32.HI R63, RZ, 0x10, R63 ;  /* 0x00000010ff3f7819 */ /* 0x000fe4000001163f */
[----:B------:R-:W-:Y:S01]  /*128e0*/  SHF.R.U32.HI R61, RZ, 0x10, R61 ;  /* 0x00000010ff3d7819 */ /* 0x000fe2000001163d */
[----:B------:R-:W-:Y:S01]  /*128f0*/  IMAD.U32 R81, R143, 0x10000, RZ ;  /* 0x000100008f517824 */ /* 0x000fe200078e00ff */
[----:B------:R-:W-:-:S02]  /*12900*/  PRMT R139, R139, 0x5410, R78 ;  /* 0x000054108b8b7816 */ /* 0x000fc4000000004e */
[----:B------:R-:W-:Y:S02]  /*12910*/  PRMT R141, R141, 0x5410, R60 ;  /* 0x000054108d8d7816 */ /* 0x000fe4000000003c */
[----:B------:R-:W-:Y:S02]  /*12920*/  SHF.R.U32.HI R69, RZ, 0x10, R69 ;  /* 0x00000010ff457819 */ /* 0x000fe40000011645 */
[----:B------:R-:W-:Y:S02]  /*12930*/  PRMT R142, R142, 0x5410, R63 ;  /* 0x000054108e8e7816 */ /* 0x000fe4000000003f */
[----:B------:R-:W-:Y:S02]  /*12940*/  SHF.R.U64 R70, R70, 0x10, R71 ;  /* 0x0000001046467819 */ /* 0x000fe40000001247 */
[----:B------:R-:W-:Y:S01]  /*12950*/  PRMT R144, R144, 0x5410, R61 ;  /* 0x0000541090907816 */ /* 0x000fe2000000003d */
[----:B------:R-:W-:Y:S01]  /*12960*/  IMAD.U32 R83, R142, 0x10000, RZ ;  /* 0x000100008e537824 */ /* 0x000fe200078e00ff */
[----:B------:R-:W-:-:S02]  /*12970*/  SHF.R.U32.HI R71, RZ, 0x10, R71 ;  /* 0x00000010ff477819 */ /* 0x000fc40000011647 */
[----:B------:R-:W-:Y:S01]  /*12980*/  PRMT R140, R140, 0x5410, R69 ;  /* 0x000054108c8c7816 */ /* 0x000fe20000000045 */
[----:B------:R-:W-:Y:S01]  /*12990*/  IMAD.U32 R82, R144, 0x10000, RZ ;  /* 0x0001000090527824 */ /* 0x000fe200078e00ff */
[----:B------:R-:W-:Y:S02]  /*129a0*/  PRMT R138, R138, 0x5410, R71 ;  /* 0x000054108a8a7816 */ /* 0x000fe40000000047 */
[----:B------:R-:W-:Y:S02]  /*129b0*/  PRMT R137, R137, 0x5410, R70 ;  /* 0x0000541089897816 */ /* 0x000fe40000000046 */
[----:B------:R-:W-:Y:S02]  /*129c0*/  LOP3.LUT R143, R143, 0xffff0000, RZ, 0xc0, !PT ;  /* 0xffff00008f8f7812 */ /* 0x000fe400078ec0ff */
[----:B--2---:R-:W-:Y:S02]  /*129d0*/  R2UR UR4, R56 ;  /* 0x00000000380472ca */ /* 0x004fe400000e0000 */
[----:B------:R-:W-:-:S04]  /*129e0*/  SHF.R.S32.HI R56, RZ, 0x1f, R145 ;  /* 0x0000001fff387819 */ /* 0x000fc80000011491 */
[----:B------:R-:W-:Y:S01]  /*129f0*/  LEA.HI R56, R56, R145, RZ, 0x3 ;  /* 0x0000009138387211 */ /* 0x000fe200078f18ff */
[----:B------:R-:W-:-:S04]  /*12a00*/  IMAD.SHL.U32 R145, R145, 0x8, RZ ;  /* 0x0000000891917824 */ /* 0x000fc800078e00ff */
[----:B------:R-:W-:Y:S01]  /*12a10*/  IMAD.SHL.U32 R56, R56, 0x400, RZ ;  /* 0x0000040038387824 */ /* 0x000fe200078e00ff */
[----:B------:R-:W-:Y:S02]  /*12a20*/  LOP3.LUT R145, R228, 0x38, R145, 0xf8, !PT ;  /* 0x00000038e4917812 */ /* 0x000fe400078ef891 */
[----:B------:R-:W-:Y:S02]  /*12a30*/  LEA R76, R57, UR4, 0x1 ;  /* 0x00000004394c7c11 */ /* 0x000fe4000f8e08ff */
[----:B------:R-:W-:Y:S02]  /*12a40*/  LOP3.LUT R145, R145, R165, RZ, 0x3c, !PT ;  /* 0x000000a591917212 */ /* 0x000fe400078e3cff */
[----:B------:R-:W-:-:S04]  /*12a50*/  LOP3.LUT R56, R56, 0x7fffe000, RZ, 0xc0, !PT ;  /* 0x7fffe00038387812 */ /* 0x000fc800078ec0ff */
[----:B------:R-:W-:Y:S02]  /*12a60*/  IADD3 R77, R145, R56, R163 ;  /* 0x00000038914d7210 */ /* 0x000fe40007ffe0a3 */
        /* <DEDUP_REMOVED lines=15> */
[----:B------:R-:W-:-:S02]  /*12b60*/  IMAD.U32 R65, R139, 0x10000, RZ ;  /* 0x000100008b417824 */ /* 0x000fc400078e00ff */
[----:B------:R-:W-:Y:S01]  /*12b70*/  FMUL.FTZ R80, R60, R81 ;  /* 0x000000513c507220 */ /* 0x000fe20000410000 */
[----:B------:R-:W-:Y:S01]  /*12b80*/  IMAD.U32 R64, R67, 0x10000, RZ ;  /* 0x0001000043407824 */ /* 0x000fe200078e00ff */
[----:B------:R-:W-:Y:S01]  /*12b90*/  LOP3.LUT R59, R66, 0xffff0000, RZ, 0xc0, !PT ;  /* 0xffff0000423b7812 */ /* 0x000fe200078ec0ff */
[-C--:B------:R-:W-:Y:S01]  /*12ba0*/  FMUL.FTZ R146, R60, R65.reuse ;  /* 0x000000413c927220 */ /* 0x080fe20000410000 */
[----:B------:R-:W-:Y:S01]  /*12bb0*/  FFMA.FTZ R60, R61, R65, -R80 ;  /* 0x000000413d3c7223 */ /* 0x000fe20000010850 */
[----:B------:R-:W-:Y:S02]  /*12bc0*/  IMAD.U32 R80, R140, 0x10000, RZ ;  /* 0x000100008c507824 */ /* 0x000fe400078e00ff */
[----:B------:R-:W-:Y:S01]  /*12bd0*/  FMUL.FTZ R148, R63, R82 ;  /* 0x000000523f947220 */ /* 0x000fe20000410000 */
[----:B------:R-:W-:Y:S01]  /*12be0*/  IMAD.U32 R79, R66, 0x10000, RZ ;  /* 0x00010000424f7824 */ /* 0x000fe200078e00ff */
[----:B------:R-:W-:Y:S01]  /*12bf0*/  LOP3.LUT R66, R67, 0xffff0000, RZ, 0xc0, !PT ;  /* 0xffff000043427812 */ /* 0x000fe200078ec0ff */
[----:B------:R-:W-:Y:S01]  /*12c00*/  FFMA.FTZ R61, R61, R81, R146 ;  /* 0x000000513d3d7223 */ /* 0x000fe20000010092 */
[----:B------:R-:W-:-:S02]  /*12c10*/  IMAD.U32 R67, R138, 0x10000, RZ ;  /* 0x000100008a437824 */ /* 0x000fc400078e00ff */
[-C--:B------:R-:W-:Y:S01]  /*12c20*/  FMUL.FTZ R146, R63, R80.reuse ;  /* 0x000000503f927220 */ /* 0x080fe20000410000 */
[C---:B------:R-:W-:Y:S01]  /*12c30*/  FMUL.FTZ R81, R64.reuse, R83 ;  /* 0x0000005340517220 */ /* 0x040fe20000410000 */
[C---:B------:R-:W-:Y:S01]  /*12c40*/  FFMA.FTZ R63, R69.reuse, R80, -R148 ;  /* 0x00000050453f7223 */ /* 0x040fe20000010894 */
[-C--:B------:R-:W-:Y:S01]  /*12c50*/  FMUL.FTZ R80, R64, R67.reuse ;  /* 0x0000004340507220 */ /* 0x080fe20000410000 */
[----:B------:R-:W-:Y:S01]  /*12c60*/  FFMA.FTZ R65, R69, R82, R146 ;  /* 0x0000005245417223 */ /* 0x000fe20000010092 */
[----:B------:R-:W-:Y:S01]  /*12c70*/  FFMA.FTZ R64, R70, R67, -R81 ;  /* 0x0000004346407223 */ /* 0x000fe20000010851 */
[----:B------:R-:W-:Y:S01]  /*12c80*/  LOP3.LUT R67, R140, 0xffff0000, RZ, 0xc0, !PT ;  /* 0xffff00008c437812 */ /* 0x000fe200078ec0ff */
[----:B------:R-:W-:Y:S01]  /*12c90*/  FFMA.FTZ R87, R70, R83, R80 ;  /* 0x0000005346577223 */ /* 0x000fe20000010050 */
[----:B------:R-:W-:Y:S01]  /*12ca0*/  LOP3.LUT R69, R144, 0xffff0000, RZ, 0xc0, !PT ;  /* 0xffff000090457812 */ /* 0x000fe200078ec0ff */
[C---:B------:R-:W-:Y:S01]  /*12cb0*/  IMAD.U32 R80, R141.reuse, 0x10000, RZ ;  /* 0x000100008d507824 */ /* 0x040fe200078e00ff */
[----:B------:R-:W-:Y:S01]  /*12cc0*/  LOP3.LUT R141, R141, 0xffff0000, RZ, 0xc0, !PT ;  /* 0xffff00008d8d7812 */ /* 0x000fe200078ec0ff */
[----:B------:R-:W-:Y:S01]  /*12cd0*/  FMUL.FTZ R82, R78, R67 ;  /* 0x000000434e527220 */ /* 0x000fe20000410000 */
[----:B------:R-:W-:-:S02]  /*12ce0*/  IMAD.U32 R70, R137, 0x10000, RZ ;  /* 0x0001000089467824 */ /* 0x000fc400078e00ff */
[-C--:B------:R-:W-:Y:S01]  /*12cf0*/  FMUL.FTZ R83, R78, R69.reuse ;  /* 0x000000454e537220 */ /* 0x080fe20000410000 */
[----:B------:R-:W-:Y:S01]  /*12d00*/  FMUL.FTZ R140, R79, R80 ;  /* 0x000000504f8c7220 */ /* 0x000fe20000410000 */
[C---:B------:R-:W-:Y:S01]  /*12d10*/  FFMA.FTZ R82, R62.reuse, R69, R82 ;  /* 0x000000453e527223 */ /* 0x040fe20000010052 */
[----:B------:R-:W-:Y:S01]  /*12d20*/  LOP3.LUT R137, R137, 0xffff0000, RZ, 0xc0, !PT ;  /* 0xffff000089897812 */ /* 0x000fe200078ec0ff */
[----:B------:R-:W-:Y:S01]  /*12d30*/  FFMA.FTZ R78, R62, R67, -R83 ;  /* 0x000000433e4e7223 */ /* 0x000fe20000010853 */
[-C--:B------:R-:W-:Y:S01]  /*12d40*/  FMUL.FTZ R62, R79, R70.reuse ;  /* 0x000000464f3e7220 */ /* 0x080fe20000410000 */
[----:B------:R-:W-:Y:S01]  /*12d50*/  LOP3.LUT R139, R139, 0xffff0000, RZ, 0xc0, !PT ;  /* 0xffff00008b8b7812 */ /* 0x000fe200078ec0ff */
[C---:B------:R-:W-:Y:S01]  /*12d60*/  FFMA.FTZ R140, R57.reuse, R70, -R140 ;  /* 0x00000046398c7223 */ /* 0x040fe2000001088c */
[----:B------:R-:W-:Y:S01]  /*12d70*/  LOP3.LUT R69, R142, 0xffff0000, RZ, 0xc0, !PT ;  /* 0xffff00008e457812 */ /* 0x000fe200078ec0ff */
[----:B------:R-:W-:Y:S01]  /*12d80*/  FFMA.FTZ R62, R57, R80, R62 ;  /* 0x00000050393e7223 */ /* 0x000fe2000001003e */
[----:B------:R-:W-:Y:S01]  /*12d90*/  LOP3.LUT R67, R138, 0xffff0000, RZ, 0xc0, !PT ;  /* 0xffff00008a437812 */ /* 0x000fe200078ec0ff */
[----:B------:R-:W-:Y:S01]  /*12da0*/  FMUL.FTZ R81, R71, R143 ;  /* 0x0000008f47517220 */ /* 0x000fe20000410000 */
[C---:B------:R-:W-:Y:S01]  /*12db0*/  FMUL.FTZ R57, R59.reuse, R141 ;  /* 0x0000008d3b397220 */ /* 0x040fe20000410000 */
[----:B------:R-:W-:Y:S01]  /*12dc0*/  FMUL.FTZ R70, R59, R137 ;  /* 0x000000893b467220 */ /* 0x000fe20000410000 */
[----:B------:R-:W-:Y:S01]  /*12dd0*/  FMUL.FTZ R71, R71, R139 ;  /* 0x0000008b47477220 */ /* 0x000fe20000410000 */
[C---:B------:R-:W-:Y:S01]  /*12de0*/  FMUL.FTZ R59, R66.reuse, R69 ;  /* 0x00000045423b7220 */ /* 0x040fe20000410000 */
[----:B------:R-:W-:Y:S01]  /*12df0*/  FMUL.FTZ R66, R66, R67 ;  /* 0x0000004342427220 */ /* 0x000fe20000410000 */
[C---:B------:R-:W-:Y:S01]  /*12e00*/  FFMA.FTZ R81, R68.reuse, R139, -R81 ;  /* 0x0000008b44517223 */ /* 0x040fe20000010851 */
        /* <DEDUP_REMOVED lines=15> */
.L_x_2881:
[----:B------:R-:W-:Y:S05]  /*12f00*/  BSYNC B1 ;  /* 0x0000000000017941 */ /* 0x000fea0003800000 */
.L_x_2880:
[----:B------:R-:W-:Y:S01]  /*12f10*/  ISETP.GE.AND P0, PT, R89, R86, PT ;  /* 0x000000565900720c */ /* 0x000fe20003f06270 */
[----:B------:R-:W-:-:S12]  /*12f20*/  BSSY B1, `(.L_x_2884) ;  /* 0x00000ea000017945 */ /* 0x000fd80003800000 */
[----:B------:R-:W-:Y:S05]  /*12f30*/  @P0 BRA `(.L_x_2885) ;  /* 0x0000000c00a00947 */ /* 0x000fea0003800000 */
[----:B------:R2:W5:Y:S01]  /*12f40*/  LDL R82, [R1+0x84] ;  /* 0x0000840001527983 */ /* 0x0005620000100800 */
[----:B0-----:R-:W0:Y:S03]  /*12f50*/  LDC R64, c[0x0][0x3f4] ;  /* 0x0000fd00ff407b82 */ /* 0x001e260000000800 */
        /* <DEDUP_REMOVED lines=9> */
[-C--:B0-----:R-:W-:Y:S02]  /*12ff0*/  ISETP.GE.AND P0, PT, R16, R64.reuse, PT ;  /* 0x000000401000720c */ /* 0x081fe40003f06270 */
[----:B------:R-:W-:-:S11]  /*13000*/  ISETP.GE.AND P1, PT, R213, R64, PT ;  /* 0x00000040d500720c */ /* 0x000fd60003f26270 */
[----:B--2---:R-:W-:Y:S05]  /*13010*/  @P0 BRA `(.L_x_2887) ;  /* 0x0000000400a80947 */ /* 0x004fea0003800000 */
[----:B-1----:R-:W-:Y:S02]  /*13020*/  LEA.HI R56, R64, R0, RZ, 0x1d ;  /* 0x0000000040387211 */ /* 0x002fe400078fe8ff */
[----:B-----5:R-:W-:Y:S02]  /*13030*/  R2UR UR4, R82 ;  /* 0x00000000520472ca */ /* 0x020fe400000e0000 */
[----:B------:R-:W-:Y:S01]  /*13040*/  SHF.R.S32.HI R59, RZ, 0x1f, R56 ;  /* 0x0000001fff3b7819 */ /* 0x000fe20000011438 */
[----:B------:R-:W-:Y:S01]  /*13050*/  IMAD.SHL.U32 R57, R56, 0x8, RZ ;  /* 0x0000000838397824 */ /* 0x000fe200078e00ff */
[----:B------:R-:W-:Y:S02]  /*13060*/  LOP3.LUT R58, R81, 0x38, R16, 0xf8, !PT ;  /* 0x00000038513a7812 */ /* 0x000fe400078ef810 */
[----:B------:R-:W-:Y:S02]  /*13070*/  LEA.HI R59, R59, R56, RZ, 0x3 ;  /* 0x000000383b3b7211 */ /* 0x000fe400078f18ff */
[----:B------:R-:W-:-:S02]  /*13080*/  LOP3.LUT R56, R81, 0x38, R57, 0xf8, !PT ;  /* 0x0000003851387812 */ /* 0x000fc400078ef839 */
[----:B------:R-:W-:Y:S01]  /*13090*/  LOP3.LUT R58, R78, R58, R80, 0xf6, !PT ;  /* 0x0000003a4e3a7212 */ /* 0x000fe200078ef650 */
[----:B------:R-:W-:Y:S01]  /*130a0*/  IMAD.SHL.U32 R59, R59, 0x400, RZ ;  /* 0x000004003b3b7824 */ /* 0x000fe200078e00ff */
[----:B------:R-:W-:Y:S02]  /*130b0*/  LOP3.LUT R56, R56, R80, RZ, 0x3c, !PT ;  /* 0x0000005038387212 */ /* 0x000fe400078e3cff */
[----:B------:R-:W-:Y:S02]  /*130c0*/  LEA R65, R58, UR4, 0x1 ;  /* 0x000000043a417c11 */ /* 0x000fe4000f8e08ff */
[----:B------:R-:W-:Y:S02]  /*130d0*/  LOP3.LUT R59, R59, 0x7fffe000, RZ, 0xc0, !PT ;  /* 0x7fffe0003b3b7812 */ /* 0x000fe400078ec0ff */
[----:B------:R-:W-:Y:S02]  /*130e0*/  SHF.R.U64 R68, R48, 0x10, R49 ;  /* 0x0000001030447819 */ /* 0x000fe40000001231 */
[----:B------:R-:W-:-:S02]  /*130f0*/  IADD3 R61, R56, R59, R78 ;  /* 0x0000003b383d7210 */ /* 0x000fc40007ffe04e */
[----:B------:R-:W0:Y:S01]  /*13100*/  LDS.128 R56, [R65] ;  /* 0x0000000041387984 */ /* 0x000e220000000c00 */
[----:B------:R-:W-:Y:S02]  /*13110*/  SHF.R.U64 R48, R40, 0x10, R41 ;  /* 0x0000001028307819 */ /* 0x000fe40000001229 */
[----:B------:R-:W-:Y:S01]  /*13120*/  IMAD R66, R61, 0x2, R22 ;  /* 0x000000023d427824 */ /* 0x000fe200078e0216 */
[----:B------:R-:W-:Y:S02]  /*13130*/  SHF.R.U64 R50, R50, 0x10, R51 ;  /* 0x0000001032327819 */ /* 0x000fe40000001233 */
[----:B------:R-:W-:Y:S02]  /*13140*/  SHF.R.U32.HI R41, RZ, 0x10, R41 ;  /* 0x00000010ff297819 */ /* 0x000fe40000011629 */
[----:B------:R-:W1:Y:S01]  /*13150*/  LDS.128 R60, [R66+0x14400] ;  /* 0x01440000423c7984 */ /* 0x000e620000000c00 */
[----:B------:R-:W-:Y:S02]  /*13160*/  SHF.R.U64 R40, R42, 0x10, R43 ;  /* 0x000000102a287819 */ /* 0x000fe4000000122b */
[----:B------:R-:W-:-:S02]  /*13170*/  PRMT R131, R131, 0x5410, R68 ;  /* 0x0000541083837816 */ /* 0x000fc40000000044 */
[----:B------:R-:W-:Y:S02]  /*13180*/  PRMT R135, R135, 0x5410, R48 ;  /* 0x0000541087877816 */ /* 0x000fe40000000030 */
[----:B------:R-:W-:Y:S01]  /*13190*/  SHF.R.U32.HI R51, RZ, 0x10, R51 ;  /* 0x00000010ff337819 */ /* 0x000fe20000011633 */
[----:B------:R-:W-:Y:S01]  /*131a0*/  IMAD.U32 R69, R131, 0x10000, RZ ;  /* 0x0001000083457824 */ /* 0x000fe200078e00ff */
[----:B------:R-:W-:Y:S01]  /*131b0*/  SHF.R.U32.HI R43, RZ, 0x10, R43 ;  /* 0x00000010ff2b7819 */ /* 0x000fe2000001162b */
[----:B------:R-:W-:Y:S01]  /*131c0*/  IMAD.U32 R71, R135, 0x10000, RZ ;  /* 0x0001000087477824 */ /* 0x000fe200078e00ff */
[----:B------:R-:W-:Y:S02]  /*131d0*/  SHF.R.U32.HI R49, RZ, 0x10, R49 ;  /* 0x00000010ff317819 */ /* 0x000fe40000011631 */
[----:B------:R-:W-:Y:S02]  /*131e0*/  PRMT R129, R129, 0x5410, R50 ;  /* 0x0000541081817816 */ /* 0x000fe40000000032 */
[----:B------:R-:W-:-:S02]  /*131f0*/  PRMT R136, R136, 0x5410, R41 ;  /* 0x0000541088887816 */ /* 0x000fc40000000029 */
[----:B------:R-:W-:Y:S02]  /*13200*/  PRMT R133, R133, 0x5410, R40 ;  /* 0x0000541085857816 */ /* 0x000fe40000000028 */
[----:B------:R-:W-:Y:S02]  /*13210*/  PRMT R130, R130, 0x5410, R51 ;  /* 0x0000541082827816 */ /* 0x000fe40000000033 */
[----:B------:R-:W-:Y:S02]  /*13220*/  PRMT R134, R134, 0x5410, R43 ;  /* 0x0000541086867816 */ /* 0x000fe4000000002b */
[----:B------:R-:W-:-:S03]  /*13230*/  PRMT R132, R132, 0x5410, R49 ;  /* 0x0000541084847816 */ /* 0x000fc60000000031 */
[----:B------:R-:W-:Y:S02]  /*13240*/  IMAD.U32 R68, R134, 0x10000, RZ ;  /* 0x0001000086447824 */ /* 0x000fe400078e00ff */
        /* <DEDUP_REMOVED lines=14> */
[----:B------:R-:W-:-:S02]  /*13330*/  IMAD.U32 R67, R63, 0x10000, RZ ;  /* 0x000100003f437824 */ /* 0x000fc400078e00ff */
[C---:B------:R-:W-:Y:S01]  /*13340*/  FMUL.FTZ R77, R50.reuse, R71 ;  /* 0x00000047324d7220 */ /* 0x040fe20000410000 */
[----:B------:R-:W-:Y:S01]  /*13350*/  LOP3.LUT R62, R63, 0xffff0000, RZ, 0xc0, !PT ;  /* 0xffff00003f3e7812 */ /* 0x000fe200078ec0ff */
[-C--:B------:R-:W-:Y:S01]  /*13360*/  FMUL.FTZ R79, R50, R69.reuse ;  /* 0x00000045324f7220 */ /* 0x080fe20000410000 */
[----:B------:R-:W-:Y:S02]  /*13370*/  IMAD.U32 R63, R136, 0x10000, RZ ;  /* 0x00010000883f7824 */ /* 0x000fe400078e00ff */
[----:B------:R-:W-:Y:S01]  /*13380*/  FFMA.FTZ R77, R40, R69, -R77 ;  /* 0x00000045284d7223 */ /* 0x000fe2000001084d */
[----:B------:R-:W-:Y:S02]  /*13390*/  IMAD.U32 R50, R132, 0x10000, RZ ;  /* 0x0001000084327824 */ /* 0x000fe400078e00ff */
[----:B------:R-:W-:Y:S01]  /*133a0*/  FFMA.FTZ R79, R40, R71, R79 ;  /* 0x00000047284f7223 */ /* 0x000fe2000001004f */
[----:B------:R-:W-:Y:S01]  /*133b0*/  FMUL.FTZ R69, R57, R63 ;  /* 0x0000003f39457220 */ /* 0x000fe20000410000 */
[----:B------:R-:W-:-:S02]  /*133c0*/  IMAD.U32 R40, R130, 0x10000, RZ ;  /* 0x0001000082287824 */ /* 0x000fc400078e00ff */
[----:B------:R-:W-:Y:S01]  /*133d0*/  FMUL.FTZ R70, R67, R68 ;  /* 0x0000004443467220 */ /* 0x000fe20000410000 */
[-C--:B------:R-:W-:Y:S01]  /*133e0*/  FMUL.FTZ R57, R57, R50.reuse ;  /* 0x0000003239397220 */ /* 0x080fe20000410000 */
[C---:B------:R-:W-:Y:S01]  /*133f0*/  FFMA.FTZ R69, R42.reuse, R50, -R69 ;  /* 0x000000322a457223 */ /* 0x040fe20000010845 */
[-C--:B------:R-:W-:Y:S01]  /*13400*/  FMUL.FTZ R71, R67, R40.reuse ;  /* 0x0000002843477220 */ /* 0x080fe20000410000 */
[----:B------:R-:W-:Y:S01]  /*13410*/  LOP3.LUT R50, R135, 0xffff0000, RZ, 0xc0, !PT ;  /* 0xffff000087327812 */ /* 0x000fe200078ec0ff */
[----:B------:R-:W-:Y:S01]  /*13420*/  FFMA.FTZ R67, R49, R40, -R70 ;  /* 0x0000002831437223 */ /* 0x000fe20000010846 */
[----:B------:R-:W-:Y:S01]  /*13430*/  FFMA.FTZ R63, R42, R63, R57 ;  /* 0x0000003f2a3f7223 */ /* 0x000fe20000010039 */
[----:B------:R-:W-:Y:S01]  /*13440*/  LOP3.LUT R40, R131, 0xffff0000, RZ, 0xc0, !PT ;  /* 0xffff000083287812 */ /* 0x000fe200078ec0ff */
[----:B------:R-:W-:Y:S01]  /*13450*/  FFMA.FTZ R71, R49, R68, R71 ;  /* 0x0000004431477223 */ /* 0x000fe20000010047 */
[----:B------:R-:W-:Y:S01]  /*13460*/  LOP3.LUT R57, R136, 0xffff0000, RZ, 0xc0, !PT ;  /* 0xffff000088397812 */ /* 0x000fe200078ec0ff */
[C---:B------:R-:W-:Y:S01]  /*13470*/  FMUL.FTZ R42, R51.reuse, R50 ;  /* 0x00000032332a7220 */ /* 0x040fe20000410000 */
[----:B------:R-:W-:Y:S01]  /*13480*/  LOP3.LUT R49, R132, 0xffff0000, RZ, 0xc0, !PT ;  /* 0xffff000084317812 */ /* 0x000fe200078ec0ff */
[----:B------:R-:W-:-:S02]  /*13490*/  FMUL.FTZ R70, R51, R40 ;  /* 0x0000002833467220 */ /* 0x000fc40000410000 */
[C---:B------:R-:W-:Y:S01]  /*134a0*/  FMUL.FTZ R51, R60.reuse, R57 ;  /* 0x000000393c337220 */ /* 0x040fe20000410000 */
[----:B------:R-:W-:Y:S01]  /*134b0*/  FFMA.FTZ R68, R41, R40, -R42 ;  /* 0x0000002829447223 */ /* 0x000fe2000001082a */
[-C--:B------:R-:W-:Y:S01]  /*134c0*/  FMUL.FTZ R60, R60, R49.reuse ;  /* 0x000000313c3c7220 */ /* 0x080fe20000410000 */
[----:B------:R-:W-:Y:S02]  /*134d0*/  IMAD.U32 R42, R133, 0x10000, RZ ;  /* 0x00010000852a7824 */ /* 0x000fe400078e00ff */
[----:B------:R-:W-:Y:S01]  /*134e0*/  FFMA.FTZ R70, R41, R50, R70 ;  /* 0x0000003229467223 */ /* 0x000fe20000010046 */
[----:B------:R-:W-:Y:S02]  /*134f0*/  IMAD.U32 R40, R129, 0x10000, RZ ;  /* 0x0001000081287824 */ /* 0x000fe400078e00ff */
[C---:B------:R-:W-:Y:S01]  /*13500*/  FFMA.FTZ R50, R56.reuse, R49, -R51 ;  /* 0x0000003138327223 */ /* 0x040fe20000010833 */
[----:B------:R-:W-:Y:S01]  /*13510*/  FFMA.FTZ R60, R56, R57, R60 ;  /* 0x00000039383c7223 */ /* 0x000fe2000001003c */
[C---:B------:R-:W-:Y:S01]  /*13520*/  FMUL.FTZ R76, R59.reuse, R42 ;  /* 0x0000002a3b4c7220 */ /* 0x040fe20000410000 */
[----:B------:R-:W-:Y:S01]  /*13530*/  FMUL.FTZ R56, R59, R40 ;  /* 0x000000283b387220 */ /* 0x000fe20000410000 */
[----:B------:R-:W-:-:S02]  /*13540*/  LOP3.LUT R133, R133, 0xffff0000, RZ, 0xc0, !PT ;  /* 0xffff000085857812 */ /* 0x000fc400078ec0ff */
[----:B------:R-:W-:Y:S01]  /*13550*/  LOP3.LUT R49, R134, 0xffff0000, RZ, 0xc0, !PT ;  /* 0xffff000086317812 */ /* 0x000fe200078ec0ff */
[----:B------:R-:W-:Y:S01]  /*13560*/  FFMA.FTZ R76, R43, R40, -R76 ;  /* 0x000000282b4c7223 */ /* 0x000fe2000001084c */
[----:B------:R-:W-:Y:S01]  /*13570*/  LOP3.LUT R129, R129, 0xffff0000, RZ, 0xc0, !PT ;  /* 0xffff000081817812 */ /* 0x000fe200078ec0ff */
[----:B------:R-:W-:Y:S01]  /*13580*/  FFMA.FTZ R56, R43, R42, R56 ;  /* 0x0000002a2b387223 */ /* 0x000fe20000010038 */
[----:B------:R-:W-:Y:S01]  /*13590*/  LOP3.LUT R41, R130, 0xffff0000, RZ, 0xc0, !PT ;  /* 0xffff000082297812 */ /* 0x000fe200078ec0ff */
[C---:B------:R-:W-:Y:S01]  /*135a0*/  FMUL.FTZ R43, R61.reuse, R133 ;  /* 0x000000853d2b7220 */ /* 0x040fe20000410000 */
[C---:B------:R-:W-:Y:S01]  /*135b0*/  FMUL.FTZ R51, R62.reuse, R49 ;  /* 0x000000313e337220 */ /* 0x040fe20000410000 */
[----:B------:R-:W-:Y:S02]  /*135c0*/  FMUL.FTZ R40, R61, R129 ;  /* 0x000000813d287220 */ /* 0x000fe40000410000 */
        /* <DEDUP_REMOVED lines=15> */
.L_x_2887:
[----:B------:R-:W-:Y:S05]  /*136c0*/  BSYNC B2 ;  /* 0x0000000000027941 */ /* 0x000fea0003800000 */
.L_x_2886:
[----:B------:R-:W-:Y:S05]  /*136d0*/  @P1 BRA `(.L_x_2885) ;  /* 0x0000000400b81947 */ /* 0x000fea0003800000 */
[----:B------:R-:W-:Y:S02]  /*136e0*/  LEA.HI R64, R64, R85, RZ, 0x1d ;  /* 0x0000005540407211 */ /* 0x000fe400078fe8ff */
[----:B0-----:R-:W-:Y:S02]  /*136f0*/  LEA.HI R40, R20, R213, RZ, 0x6 ;  /* 0x000000d514287211 */ /* 0x001fe400078f30ff */
[----:B------:R-:W-:Y:S02]  /*13700*/  SHF.R.S32.HI R41, RZ, 0x1f, R64 ;  /* 0x0000001fff297819 */ /* 0x000fe40000011440 */
[----:B-----5:R-:W-:Y:S01]  /*13710*/  R2UR UR4, R82 ;  /* 0x00000000520472ca */ /* 0x020fe200000e0000 */
[----:B------:R-:W-:Y:S01]  /*13720*/  IMAD.SHL.U32 R42, R40, 0x80, RZ ;  /* 0x00000080282a7824 */ /* 0x000fe200078e00ff */
[----:B------:R-:W-:Y:S01]  /*13730*/  LEA.HI R41, R41, R64, RZ, 0x3 ;  /* 0x0000004029297211 */ /* 0x000fe200078f18ff */
[----:B------:R-:W-:Y:S01]  /*13740*/  IMAD.SHL.U32 R40, R64, 0x8, RZ ;  /* 0x0000000840287824 */ /* 0x000fe200078e00ff */
[----:B------:R-:W-:-:S02]  /*13750*/  LOP3.LUT R43, R81, 0x38, R21, 0xf8, !PT ;  /* 0x00000038512b7812 */ /* 0x000fc400078ef815 */
[----:B------:R-:W-:Y:S01]  /*13760*/  LOP3.LUT R42, R42, 0xffffe000, RZ, 0xc0, !PT ;  /* 0xffffe0002a2a7812 */ /* 0x000fe200078ec0ff */
[----:B------:R-:W-:Y:S01]  /*13770*/  IMAD.SHL.U32 R41, R41, 0x400, RZ ;  /* 0x0000040029297824 */ /* 0x000fe200078e00ff */
[----:B------:R-:W-:Y:S02]  /*13780*/  LOP3.LUT R40, R81, 0x38, R40, 0xf8, !PT ;  /* 0x0000003851287812 */ /* 0x000fe400078ef828 */
[-C--:B------:R-:W-:Y:S02]  /*13790*/  LOP3.LUT R43, R43, R80.reuse, RZ, 0x3c, !PT ;  /* 0x000000502b2b7212 */ /* 0x080fe400078e3cff */
[----:B------:R-:W-:Y:S02]  /*137a0*/  LOP3.LUT R40, R40, R80, RZ, 0x3c, !PT ;  /* 0x0000005028287212 */ /* 0x000fe400078e3cff */
[----:B------:R-:W-:Y:S02]  /*137b0*/  LOP3.LUT R41, R41, 0x7fffe000, RZ, 0xc0, !PT ;  /* 0x7fffe00029297812 */ /* 0x000fe400078ec0ff */
[----:B------:R-:W-:-:S02]  /*137c0*/  IADD3 R42, R43, R42, R78 ;  /* 0x0000002a2b2a7210 */ /* 0x000fc40007ffe04e */
[----:B-1----:R-:W-:Y:S02]  /*137d0*/  IADD3 R57, R40, R41, R78 ;  /* 0x0000002928397210 */ /* 0x002fe40007ffe04e */
[----:B------:R-:W-:Y:S02]  /*137e0*/  LEA R56, R42, UR4, 0x1 ;  /* 0x000000042a387c11 */ /* 0x000fe4000f8e08ff */
[----:B------:R-:W-:Y:S01]  /*137f0*/  SHF.R.U64 R59, R52, 0x10, R53 ;  /* 0x00000010343b7819 */ /* 0x000fe20000001235 */
[----:B------:R-:W-:Y:S01]  /*13800*/  IMAD R57, R57, 0x2, R22 ;  /* 0x0000000239397824 */ /* 0x000fe200078e0216 */
[--C-:B------:R-:W-:Y:S01]  /*13810*/  SHF.R.U64 R52, R44, 0x10, R45.reuse ;  /* 0x000000102c347819 */ /* 0x100fe2000000122d */
[----:B------:R-:W0:Y:S01]  /*13820*/  LDS.128 R40, [R56] ;  /* 0x0000000038287984 */ /* 0x000e220000000c00 */
[----:B------:R-:W-:Y:S02]  /*13830*/  SHF.R.U32.HI R45, RZ, 0x10, R45 ;  /* 0x00000010ff2d7819 */ /* 0x000fe4000001162d */
[----:B------:R-:W-:Y:S01]  /*13840*/  PRMT R122, R122, 0x5410, R59 ;  /* 0x000054107a7a7816 */ /* 0x000fe2000000003b */
[----:B------:R-:W1:Y:S01]  /*13850*/  LDS.128 R48, [R57+0x14400] ;  /* 0x0144000039307984 */ /* 0x000e620000000c00 */
[----:B------:R-:W-:-:S02]  /*13860*/  PRMT R127, R127, 0x5410, R52 ;  /* 0x000054107f7f7816 */ /* 0x000fc40000000034 */
[----:B------:R-:W-:Y:S01]  /*13870*/  SHF.R.U32.HI R58, RZ, 0x10, R53 ;  /* 0x00000010ff3a7819 */ /* 0x000fe20000011635 */
[----:B------:R-:W-:Y:S01]  /*13880*/  IMAD.U32 R59, R122, 0x10000, RZ ;  /* 0x000100007a3b7824 */ /* 0x000fe200078e00ff */
[----:B------:R-:W-:Y:S01]  /*13890*/  SHF.R.U64 R53, R54, 0x10, R55 ;  /* 0x0000001036357819 */ /* 0x000fe20000001237 */
[----:B------:R-:W-:Y:S01]  /*138a0*/  IMAD.U32 R61, R127, 0x10000, RZ ;  /* 0x000100007f3d7824 */ /* 0x000fe200078e00ff */
[----:B------:R-:W-:Y:S02]  /*138b0*/  SHF.R.U64 R44, R46, 0x10, R47 ;  /* 0x000000102e2c7819 */ /* 0x000fe4000000122f */
[----:B------:R-:W-:Y:S02]  /*138c0*/  PRMT R128, R128, 0x5410, R45 ;  /* 0x0000541080807816 */ /* 0x000fe4000000002d */
[----:B------:R-:W-:Y:S02]  /*138d0*/  SHF.R.U32.HI R47, RZ, 0x10, R47 ;  /* 0x00000010ff2f7819 */ /* 0x000fe4000001162f */
[----:B------:R-:W-:-:S02]  /*138e0*/  SHF.R.U32.HI R54, RZ, 0x10, R55 ;  /* 0x00000010ff367819 */ /* 0x000fc40000011637 */
[----:B------:R-:W-:Y:S01]  /*138f0*/  PRMT R121, R121, 0x5410, R58 ;  /* 0x0000541079797816 */ /* 0x000fe2000000003a */
[----:B------:R-:W-:Y:S01]  /*13900*/  IMAD.U32 R58, R128, 0x10000, RZ ;  /* 0x00010000803a7824 */ /* 0x000fe200078e00ff */
[----:B------:R-:W-:Y:S02]  /*13910*/  PRMT R124, R124, 0x5410, R53 ;  /* 0x000054107c7c7816 */ /* 0x000fe40000000035 */
[----:B------:R-:W-:Y:S02]  /*13920*/  PRMT R125, R125, 0x5410, R44 ;  /* 0x000054107d7d7816 */ /* 0x000fe4000000002c */
[----:B------:R-:W-:Y:S02]  /*13930*/  PRMT R126, R126, 0x5410, R47 ;  /* 0x000054107e7e7816 */ /* 0x000fe4000000002f */
[----:B------:R-:W-:Y:S02]  /*13940*/  PRMT R123, R123, 0x5410, R54 ;  /* 0x000054107b7b7816 */ /* 0x000fe40000000036 */
[----:B------:R-:W-:Y:S01]  /*13950*/  LOP3.LUT R127, R127, 0xffff0000, RZ, 0xc0, !PT ;  /* 0xffff00007f7f7812 */ /* 0x000fe200078ec0ff */
[----:B------:R-:W-:Y:S01]  /*13960*/  IMAD.U32 R60, R126, 0x10000, RZ ;  /* 0x000100007e3c7824 */ /* 0x000fe200078e00ff */
[----:B------:R-:W-:-:S02]  /*13970*/  LOP3.LUT R128, R128, 0xffff0000, RZ, 0xc0, !PT ;  /* 0xffff000080807812 */ /* 0x000fc400078ec0ff */
[----:B------:R-:W-:Y:S01]  /*13980*/  LOP3.LUT R126, R126, 0xffff0000, RZ, 0xc0, !PT ;  /* 0xffff00007e7e7812 */ /* 0x000fe200078ec0ff */
        /* <DEDUP_REMOVED lines=12> */
[----:B------:R-:W-:Y:S02]  /*13a50*/  IMAD.U32 R55, R51, 0x10000, RZ ;  /* 0x0001000033377824 */ /* 0x000fe400078e00ff */
[C---:B------:R-:W-:Y:S01]  /*13a60*/  FFMA.FTZ R63, R44.reuse, R59, -R63 ;  /* 0x0000003b2c3f7223 */ /* 0x040fe2000001083f */
[----:B------:R-:W-:Y:S01]  /*13a70*/  FFMA.FTZ R65, R44, R61, R65 ;  /* 0x0000003d2c417223 */ /* 0x000fe20000010041 */
[----:B------:R-:W-:Y:S02]  /*13a80*/  IMAD.U32 R44, R123, 0x10000, RZ ;  /* 0x000100007b2c7824 */ /* 0x000fe400078e00ff */
[-C--:B------:R-:W-:Y:S01]  /*13a90*/  FMUL.FTZ R64, R53, R52.reuse ;  /* 0x0000003435407220 */ /* 0x080fe20000410000 */
[----:B------:R-:W-:Y:S01]  /*13aa0*/  FFMA.FTZ R62, R45, R52, -R62 ;  /* 0x000000342d3e7223 */ /* 0x000fe2000001083e */
[----:B------:R-:W-:Y:S01]  /*13ab0*/  FMUL.FTZ R52, R55, R60 ;  /* 0x0000003c37347220 */ /* 0x000fe20000410000 */
[----:B------:R-:W-:-:S02]  /*13ac0*/  IMAD.U32 R47, R43, 0x10000, RZ ;  /* 0x000100002b2f7824 */ /* 0x000fc400078e00ff */
        /* <DEDUP_REMOVED lines=8> */
[----:B------:R-:W-:Y:S02]  /*13b50*/  IMAD.U32 R54, R50, 0x10000, RZ ;  /* 0x0001000032367824 */ /* 0x000fe400078e00ff */
[----:B------:R-:W-:Y:S01]  /*13b60*/  FFMA.FTZ R48, R40, R45, -R47 ;  /* 0x0000002d28307223 */ /* 0x000fe2000001082f */
[----:B------:R-:W-:-:S02]  /*13b70*/  IMAD.U32 R47, R125, 0x10000, RZ ;  /* 0x000100007d2f7824 */ /* 0x000fc400078e00ff */
[C---:B------:R-:W-:Y:S01]  /*13b80*/  FMUL.FTZ R58, R49.reuse, R128 ;  /* 0x00000080313a7220 */ /* 0x040fe20000410000 */
[-C--:B------:R-:W-:Y:S01]  /*13b90*/  FMUL.FTZ R55, R49, R44.reuse ;  /* 0x0000002c31377220 */ /* 0x080fe20000410000 */
[----:B------:R-:W-:Y:S01]  /*13ba0*/  FFMA.FTZ R52, R40, R127, R53 ;  /* 0x0000007f28347223 */ /* 0x000fe20000010035 */
[----:B------:R-:W-:Y:S01]  /*13bb0*/  IMAD.U32 R46, R42, 0x10000, RZ ;  /* 0x000100002a2e7824 */ /* 0x000fe200078e00ff */
[----:B------:R-:W-:Y:S01]  /*13bc0*/  LOP3.LUT R50, R50, 0xffff0000, RZ, 0xc0, !PT ;  /* 0xffff000032327812 */ /* 0x000fe200078ec0ff */
[----:B------:R-:W-:Y:S01]  /*13bd0*/  IMAD.U32 R45, R124, 0x10000, RZ ;  /* 0x000100007c2d7824 */ /* 0x000fe200078e00ff */
[----:B------:R-:W-:Y:S01]  /*13be0*/  LOP3.LUT R51, R51, 0xffff0000, RZ, 0xc0, !PT ;  /* 0xffff000033337812 */ /* 0x000fe200078ec0ff */
[C---:B------:R-:W-:Y:S01]  /*13bf0*/  FMUL.FTZ R53, R54.reuse, R47 ;  /* 0x0000002f36357220 */ /* 0x040fe20000410000 */
[C---:B------:R-:W-:Y:S01]  /*13c00*/  FFMA.FTZ R49, R41.reuse, R44, -R58 ;  /* 0x0000002c29317223 */ /* 0x040fe2000001083a */
[----:B------:R-:W-:Y:S01]  /*13c10*/  FFMA.FTZ R55, R41, R128, R55 ;  /* 0x0000008029377223 */ /* 0x000fe20000010037 */
[----:B------:R-:W-:Y:S01]  /*13c20*/  LOP3.LUT R125, R125, 0xffff0000, RZ, 0xc0, !PT ;  /* 0xffff00007d7d7812 */ /* 0x000fe200078ec0ff */
[-C--:B------:R-:W-:Y:S01]  /*13c30*/  FMUL.FTZ R59, R54, R45.reuse ;  /* 0x0000002d363b7220 */ /* 0x080fe20000410000 */
[----:B------:R-:W-:Y:S01]  /*13c40*/  LOP3.LUT R41, R124, 0xffff0000, RZ, 0xc0, !PT ;  /* 0xffff00007c297812 */ /* 0x000fe200078ec0ff */
[----:B------:R-:W-:Y:S01]  /*13c50*/  FFMA.FTZ R53, R46, R45, -R53 ;  /* 0x0000002d2e357223 */ /* 0x000fe20000010835 */
[----:B------:R-:W-:Y:S01]  /*13c60*/  LOP3.LUT R40, R123, 0xffff0000, RZ, 0xc0, !PT ;  /* 0xffff00007b287812 */ /* 0x000fe200078ec0ff */
[----:B------:R-:W-:Y:S01]  /*13c70*/  FMUL.FTZ R45, R50, R125 ;  /* 0x0000007d322d7220 */ /* 0x000fe20000410000 */
[----:B------:R-:W-:Y:S01]  /*13c80*/  LOP3.LUT R42, R42, 0xffff0000, RZ, 0xc0, !PT ;  /* 0xffff00002a2a7812 */ /* 0x000fe200078ec0ff */
[----:B------:R-:W-:Y:S01]  /*13c90*/  FMUL.FTZ R54, R51, R126 ;  /* 0x0000007e33367220 */ /* 0x000fe20000410000 */
[----:B------:R-:W-:Y:S01]  /*13ca0*/  LOP3.LUT R43, R43, 0xffff0000, RZ, 0xc0, !PT ;  /* 0xffff00002b2b7812 */ /* 0x000fe200078ec0ff */
[----:B------:R-:W-:Y:S01]  /*13cb0*/  FMUL.FTZ R44, R50, R41 ;  /* 0x00000029322c7220 */ /* 0x000fe20000410000 */
[-C--:B------:R-:W-:Y:S01]  /*13cc0*/  FMUL.FTZ R51, R51, R40.reuse ;  /* 0x0000002833337220 */ /* 0x080fe20000410000 */
        /* <DEDUP_REMOVED lines=15> */
.L_x_2885:
[----:B------:R-:W-:Y:S05]  /*13dc0*/  BSYNC B1 ;  /* 0x0000000000017941 */ /* 0x000fea0003800000 */
.L_x_2884:
[----:B0-2---:R-:W-:Y:S01]  /*13dd0*/  VIADD R40, R220, 0x40 ;  /* 0x00000040dc287836 */ /* 0x005fe20000000000 */
[----:B------:R-:W-:Y:S04]  /*13de0*/  BSSY B1, `(.L_x_2888) ;  /* 0x00000e7000017945 */ /* 0x000fe80003800000 */
[----:B------:R-:W-:-:S13]  /*13df0*/  ISETP.GE.AND P0, PT, R40, R86, PT ;  /* 0x000000562800720c */ /* 0x000fda0003f06270 */
[----:B------:R-:W-:Y:S05]  /*13e00*/  @P0 BRA `(.L_x_2889) ;  /* 0x0000000c00900947 */ /* 0x000fea0003800000 */
[----:B-1----:R0:W5:Y:S01]  /*13e10*/  LDL R62, [R1+0x84] ;  /* 0x00008400013e7983 */ /* 0x0021620000100800 */
[----:B------:R-:W1:Y:S03]  /*13e20*/  LDC R48, c[0x0][0x3f4] ;  /* 0x0000fd00ff307b82 */ /* 0x000e660000000800 */
[----:B------:R0:W5:Y:S01]  /*13e30*/  LDL R60, [R1+0x60] ;  /* 0x00006000013c7983 */ /* 0x0001620000100800 */
[----:B------:R-:W-:Y:S01]  /*13e40*/  IMAD.SHL.U32 R49, R40, 0x40, RZ ;  /* 0x0000004028317824 */ /* 0x000fe200078e00ff */
[----:B------:R-:W-:Y:S04]  /*13e50*/  BSSY B2, `(.L_x_2890) ;  /* 0x0000070000027945 */ /* 0x000fe80003800000 */
[----:B------:R-:W-:-:S04]  /*13e60*/  LOP3.LUT R49, R49, 0x1c0, RZ, 0xc0, !PT ;  /* 0x000001c031317812 */ /* 0x000fc800078ec0ff */
[----:B------:R-:W-:Y:S02]  /*13e70*/  SHF.R.U32.HI R50, RZ, 0x3, R49 ;  /* 0x00000003ff327819 */ /* 0x000fe40000011631 */
[-C--:B-1----:R-:W-:Y:S02]  /*13e80*/  ISETP.GE.AND P0, PT, R16, R48.reuse, PT ;  /* 0x000000301000720c */ /* 0x082fe40003f06270 */
[----:B------:R-:W-:-:S11]  /*13e90*/  ISETP.GE.AND P1, PT, R213, R48, PT ;  /* 0x00000030d500720c */ /* 0x000fd60003f26270 */
[----:B0-----:R-:W-:Y:S05]  /*13ea0*/  @P0 BRA `(.L_x_2891) ;  /* 0x0000000400a80947 */ /* 0x001fea0003800000 */
[----:B------:R-:W-:Y:S02]  /*13eb0*/  LEA.HI R40, R48, R0, RZ, 0x1d ;  /* 0x0000000030287211 */ /* 0x000fe400078fe8ff */
        /* <DEDUP_REMOVED lines=105> */
.L_x_2891:
[----:B------:R-:W-:Y:S05]  /*14550*/  BSYNC B2 ;  /* 0x0000000000027941 */ /* 0x000fea0003800000 */
.L_x_2890:
[----:B------:R-:W-:Y:S05]  /*14560*/  @P1 BRA `(.L_x_2889) ;  /* 0x0000000400b81947 */ /* 0x000fea0003800000 */
[----:B------:R-:W-:Y:S02]  /*14570*/  LEA.HI R48, R48, R85, RZ, 0x1d ;  /* 0x0000005530307211 */ /* 0x000fe400078fe8ff */
[----:B0-----:R-:W-:Y:S02]  /*14580*/  LEA.HI R24, R20, R213, RZ, 0x6 ;  /* 0x000000d514187211 */ /* 0x001fe400078f30ff */
[----:B------:R-:W-:Y:S02]  /*14590*/  SHF.R.S32.HI R25, RZ, 0x1f, R48 ;  /* 0x0000001fff197819 */ /* 0x000fe40000011430 */
[----:B------:R-:W-:Y:S01]  /*145a0*/  LOP3.LUT R27, R49, 0x38, R21, 0xf8, !PT ;  /* 0x00000038311b7812 */ /* 0x000fe200078ef815 */
[----:B------:R-:W-:Y:S01]  /*145b0*/  IMAD.SHL.U32 R24, R24, 0x80, RZ ;  /* 0x0000008018187824 */ /* 0x000fe200078e00ff */
[----:B------:R-:W-:Y:S01]  /*145c0*/  LEA.HI R25, R25, R48, RZ, 0x3 ;  /* 0x0000003019197211 */ /* 0x000fe200078f18ff */
[----:B------:R-:W-:Y:S01]  /*145d0*/  IMAD.SHL.U32 R48, R48, 0x8, RZ ;  /* 0x0000000830307824 */ /* 0x000fe200078e00ff */
[----:B------:R-:W-:-:S02]  /*145e0*/  LOP3.LUT R27, R27, R50, RZ, 0x3c, !PT ;  /* 0x000000321b1b7212 */ /* 0x000fc400078e3cff */
[----:B------:R-:W-:Y:S01]  /*145f0*/  LOP3.LUT R24, R24, 0xffffe000, RZ, 0xc0, !PT ;  /* 0xffffe00018187812 */ /* 0x000fe200078ec0ff */
[----:B------:R-:W-:Y:S01]  /*14600*/  IMAD.SHL.U32 R25, R25, 0x400, RZ ;  /* 0x0000040019197824 */ /* 0x000fe200078e00ff */
[----:B------:R-:W-:Y:S02]  /*14610*/  LOP3.LUT R49, R49, 0x38, R48, 0xf8, !PT ;  /* 0x0000003831317812 */ /* 0x000fe400078ef830 */
[----:B-----5:R-:W-:Y:S02]  /*14620*/  IADD3 R27, R27, R24, R60 ;  /* 0x000000181b1b7210 */ /* 0x020fe40007ffe03c */
[----:B------:R-:W-:Y:S02]  /*14630*/  R2UR UR4, R62 ;  /* 0x000000003e0472ca */ /* 0x000fe400000e0000 */
[----:B------:R-:W-:Y:S02]  /*14640*/  LOP3.LUT R49, R49, R50, RZ, 0x3c, !PT ;  /* 0x0000003231317212 */ /* 0x000fe400078e3cff */
[----:B------:R-:W-:-:S02]  /*14650*/  LOP3.LUT R24, R25, 0x7fffe000, RZ, 0xc0, !PT ;  /* 0x7fffe00019187812 */ /* 0x000fc400078ec0ff */
[----:B------:R-:W-:Y:S02]  /*14660*/  SHF.R.U64 R41, R36, 0x10, R37 ;  /* 0x0000001024297819 */ /* 0x000fe40000001225 */
[----:B------:R-:W-:Y:S02]  /*14670*/  IADD3 R49, R49, R24, R60 ;  /* 0x0000001831317210 */ /* 0x000fe40007ffe03c */
[----:B------:R-:W-:Y:S02]  /*14680*/  SHF.R.U64 R36, R28, 0x10, R29 ;  /* 0x000000101c247819 */ /* 0x000fe4000000121d */
[----:B------:R-:W-:Y:S01]  /*14690*/  SHF.R.U64 R28, R30, 0x10, R31 ;  /* 0x000000101e1c7819 */ /* 0x000fe2000000121f */
[----:B------:R-:W-:Y:S01]  /*146a0*/  IMAD R49, R49, 0x2, R22 ;  /* 0x0000000231317824 */ /* 0x000fe200078e0216 */
[----:B------:R-:W-:Y:S02]  /*146b0*/  LEA R50, R27, UR4, 0x1 ;  /* 0x000000041b327c11 */ /* 0x000fe4000f8e08ff */
[----:B------:R-:W-:-:S02]  /*146c0*/  PRMT R103, R103, 0x5410, R36 ;  /* 0x0000541067677816 */ /* 0x000fc40000000024 */
[----:B------:R-:W0:Y:S01]  /*146d0*/  LDS.128 R32, [R49+0x14400] ;  /* 0x0144000031207984 */ /* 0x000e220000000c00 */
[----:B------:R-:W-:Y:S02]  /*146e0*/  PRMT R98, R98, 0x5410, R41 ;  /* 0x0000541062627816 */ /* 0x000fe40000000029 */
[----:B------:R-:W-:Y:S01]  /*146f0*/  IMAD.U32 R43, R103, 0x10000, RZ ;  /* 0x00010000672b7824 */ /* 0x000fe200078e00ff */
[----:B------:R-:W1:Y:S01]  /*14700*/  LDS.128 R24, [R50] ;  /* 0x0000000032187984 */ /* 0x000e620000000c00 */
[----:B------:R-:W-:Y:S01]  /*14710*/  SHF.R.U32.HI R29, RZ, 0x10, R29 ;  /* 0x00000010ff1d7819 */ /* 0x000fe2000001161d */
[----:B------:R-:W-:Y:S01]  /*14720*/  IMAD.U32 R41, R98, 0x10000, RZ ;  /* 0x0001000062297824 */ /* 0x000fe200078e00ff */
[----:B------:R-:W-:Y:S02]  /*14730*/  PRMT R101, R101, 0x5410, R28 ;  /* 0x0000541065657816 */ /* 0x000fe4000000001c */
[----:B------:R-:W-:Y:S02]  /*14740*/  SHF.R.U32.HI R40, RZ, 0x10, R37 ;  /* 0x00000010ff287819 */ /* 0x000fe40000011625 */
[----:B------:R-:W-:-:S02]  /*14750*/  SHF.R.U64 R37, R38, 0x10, R39 ;  /* 0x0000001026257819 */ /* 0x000fc40000001227 */
[----:B------:R-:W-:Y:S02]  /*14760*/  PRMT R104, R104, 0x5410, R29 ;  /* 0x0000541068687816 */ /* 0x000fe4000000001d */
[----:B------:R-:W-:Y:S02]  /*14770*/  SHF.R.U32.HI R31, RZ, 0x10, R31 ;  /* 0x00000010ff1f7819 */ /* 0x000fe4000001161f */
[----:B------:R-:W-:Y:S02]  /*14780*/  PRMT R97, R97, 0x5410, R40 ;  /* 0x0000541061617816 */ /* 0x000fe40000000028 */
[----:B------:R-:W-:Y:S02]  /*14790*/  PRMT R100, R100, 0x5410, R37 ;  /* 0x0000541064647816 */ /* 0x000fe40000000025 */
[----:B------:R-:W-:Y:S02]  /*147a0*/  LOP3.LUT R103, R103, 0xffff0000, RZ, 0xc0, !PT ;  /* 0xffff000067677812 */ /* 0x000fe400078ec0ff */
[----:B------:R-:W-:-:S02]  /*147b0*/  SHF.R.U32.HI R38, RZ, 0x10, R39 ;  /* 0x00000010ff267819 */ /* 0x000fc40000011627 */
[----:B------:R-:W-:Y:S02]  /*147c0*/  PRMT R102, R102, 0x5410, R31 ;  /* 0x0000541066667816 */ /* 0x000fe4000000001f */
[----:B------:R-:W-:Y:S01]  /*147d0*/  PRMT R99, R99, 0x5410, R38 ;  /* 0x0000541063637816 */ /* 0x000fe20000000026 */
[C---:B0-----:R-:W-:Y:S01]  /*147e0*/  IMAD.U32 R36, R32.reuse, 0x10000, RZ ;  /* 0x0001000020247824 */ /* 0x041fe200078e00ff */
[----:B------:R-:W-:Y:S01]  /*147f0*/  LOP3.LUT R32, R32, 0xffff0000, RZ, 0xc0, !PT ;  /* 0xffff000020207812 */ /* 0x000fe200078ec0ff */
[C---:B------:R-:W-:Y:S01]  /*14800*/  IMAD.U32 R37, R33.reuse, 0x10000, RZ ;  /* 0x0001000021257824 */ /* 0x040fe200078e00ff */
[----:B------:R-:W-:Y:S01]  /*14810*/  LOP3.LUT R33, R33, 0xffff0000, RZ, 0xc0, !PT ;  /* 0xffff000021217812 */ /* 0x000fe200078ec0ff */
[----:B-1----:R-:W-:Y:S02]  /*14820*/  IMAD.U32 R28, R24, 0x10000, RZ ;  /* 0x00010000181c7824 */ /* 0x002fe400078e00ff */
[C---:B------:R-:W-:Y:S01]  /*14830*/  FMUL.FTZ R45, R36.reuse, R43 ;  /* 0x0000002b242d7220 */ /* 0x040fe20000410000 */
[-C--:B------:R-:W-:Y:S01]  /*14840*/  FMUL.FTZ R47, R36, R41.reuse ;  /* 0x00000029242f7220 */ /* 0x080fe20000410000 */
[----:B------:R-:W-:Y:S01]  /*14850*/  IMAD.U32 R36, R104, 0x10000, RZ ;  /* 0x0001000068247824 */ /* 0x000fe200078e00ff */
[----:B------:R-:W-:Y:S01]  /*14860*/  LOP3.LUT R24, R24, 0xffff0000, RZ, 0xc0, !PT ;  /* 0xffff000018187812 */ /* 0x000fe200078ec0ff */
[----:B------:R-:W-:Y:S01]  /*14870*/  FFMA.FTZ R45, R28, R41, -R45 ;  /* 0x000000291c2d7223 */ /* 0x000fe2000001082d */
[----:B------:R-:W-:Y:S01]  /*14880*/  LOP3.LUT R41, R98, 0xffff0000, RZ, 0xc0, !PT ;  /* 0xffff000062297812 */ /* 0x000fe200078ec0ff */
[----:B------:R-:W-:Y:S01]  /*14890*/  FFMA.FTZ R47, R28, R43, R47 ;  /* 0x0000002b1c2f7223 */ /* 0x000fe2000001002f */
[----:B------:R-:W-:-:S02]  /*148a0*/  IMAD.U32 R29, R25, 0x10000, RZ ;  /* 0x00010000191d7824 */ /* 0x000fc400078e00ff */
[C---:B------:R-:W-:Y:S01]  /*148b0*/  FMUL.FTZ R51, R32.reuse, R103 ;  /* 0x0000006720337220 */ /* 0x040fe20000410000 */
[----:B------:R-:W-:Y:S02]  /*148c0*/  IMAD.U32 R28, R97, 0x10000, RZ ;  /* 0x00010000611c7824 */ /* 0x000fe400078e00ff */
[----:B------:R-:W-:Y:S01]  /*148d0*/  FMUL.FTZ R43, R32, R41 ;  /* 0x00000029202b7220 */ /* 0x000fe20000410000 */
[----:B------:R-:W-:Y:S01]  /*148e0*/  FMUL.FTZ R44, R37, R36 ;  /* 0x00000024252c7220 */ /* 0x000fe20000410000 */
[----:B------:R-:W-:Y:S02]  /*148f0*/  IMAD.U32 R39, R35, 0x10000, RZ ;  /* 0x0001000023277824 */ /* 0x000fe400078e00ff */
[-C--:B------:R-:W-:Y:S01]  /*14900*/  FMUL.FTZ R37, R37, R28.reuse ;  /* 0x0000001c25257220 */ /* 0x080fe20000410000 */
[----:B------:R-:W-:Y:S02]  /*14910*/  IMAD.U32 R32, R102, 0x10000, RZ ;  /* 0x0001000066207824 */ /* 0x000fe400078e00ff */
[----:B------:R-:W-:Y:S01]  /*14920*/  FFMA.FTZ R44, R29, R28, -R44 ;  /* 0x0000001c1d2c7223 */ /* 0x000fe2000001082c */
[----:B------:R-:W-:-:S02]  /*14930*/  IMAD.U32 R31, R27, 0x10000, RZ ;  /* 0x000100001b1f7824 */ /* 0x000fc400078e00ff */
[C---:B------:R-:W-:Y:S01]  /*14940*/  FFMA.FTZ R40, R24.reuse, R41, -R51 ;  /* 0x0000002918287223 */ /* 0x040fe20000010833 */
[----:B------:R-:W-:Y:S01]  /*14950*/  FFMA.FTZ R42, R24, R103, R43 ;  /* 0x00000067182a7223 */ /* 0x000fe2000001002b */
[----:B------:R-:W-:Y:S02]  /*14960*/  IMAD.U32 R28, R99, 0x10000, RZ ;  /* 0x00010000631c7824 */ /* 0x000fe400078e00ff */
[----:B------:R-:W-:Y:S01]  /*14970*/  FMUL.FTZ R46, R39, R32 ;  /* 0x00000020272e7220 */ /* 0x000fe20000410000 */
[----:B------:R-:W-:Y:S01]  /*14980*/  LOP3.LUT R104, R104, 0xffff0000, RZ, 0xc0, !PT ;  /* 0xffff000068687812 */ /* 0x000fe200078ec0ff */
[----:B------:R-:W-:Y:S01]  /*14990*/  FFMA.FTZ R36, R29, R36, R37 ;  /* 0x000000241d247223 */ /* 0x000fe20000010025 */
[----:B------:R-:W-:Y:S01]  /*149a0*/  LOP3.LUT R24, R97, 0xffff0000, RZ, 0xc0, !PT ;  /* 0xffff000061187812 */ /* 0x000fe200078ec0ff */
[-C--:B------:R-:W-:Y:S01]  /*149b0*/  FMUL.FTZ R48, R39, R28.reuse ;  /* 0x0000001c27307220 */ /* 0x080fe20000410000 */
[----:B------:R-:W-:Y:S01]  /*149c0*/  FFMA.FTZ R46, R31, R28, -R46 ;  /* 0x0000001c1f2e7223 */ /* 0x000fe2000001082e */
[----:B------:R-:W-:Y:S01]  /*149d0*/  LOP3.LUT R25, R25, 0xffff0000, RZ, 0xc0, !PT ;  /* 0xffff000019197812 */ /* 0x000fe200078ec0ff */
[----:B------:R-:W-:Y:S01]  /*149e0*/  FMUL.FTZ R28, R33, R104 ;  /* 0x00000068211c7220 */ /* 0x000fe20000410000 */
[----:B------:R-:W-:-:S02]  /*149f0*/  IMAD.U32 R38, R34, 0x10000, RZ ;  /* 0x0001000022267824 */ /* 0x000fc400078e00ff */
[----:B------:R-:W-:Y:S01]  /*14a00*/  FMUL.FTZ R33, R33, R24 ;  /* 0x0000001821217220 */ /* 0x000fe20000410000 */
[----:B------:R-:W-:Y:S02]  /*14a10*/  IMAD.U32 R37, R101, 0x10000, RZ ;  /* 0x0001000065257824 */ /* 0x000fe400078e00ff */
        /* <DEDUP_REMOVED lines=35> */
.L_x_2889:
[----:B------:R-:W-:Y:S05]  /*14c50*/  BSYNC B1 ;  /* 0x0000000000017941 */ /* 0x000fea0003800000 */
.L_x_2888:
[----:B------:R-:W-:-:S13]  /*14c60*/  ISETP.GE.AND P0, PT, R3, R86, PT ;  /* 0x000000560300720c */ /* 0x000fda0003f06270 */
[----:B------:R-:W-:Y:S05]  /*14c70*/  @P0 BRA `(.L_x_2859) ;  /* 0x0000000c009c0947 */ /* 0x000fea0003800000 */
[----:B------:R3:W5:Y:S01]  /*14c80*/  LDL R46, [R1+0x84] ;  /* 0x00008400012e7983 */ /* 0x0007620000100800 */
[----:B------:R-:W4:Y:S01]  /*14c90*/  LDC R40, c[0x0][0x3f4] ;  /* 0x0000fd00ff287b82 */ /* 0x000f220000000800 */
        /* <DEDUP_REMOVED lines=11> */
[----:B------:R-:W-:Y:S02]  /*14d50*/  LEA.HI R0, R40, R0, RZ, 0x1d ;  /* 0x0000000028007211 */ /* 0x000fe400078fe8ff */
[----:B-----5:R-:W-:Y:S02]  /*14d60*/  R2UR UR4, R46 ;  /* 0x000000002e0472ca */ /* 0x020fe400000e0000 */
[----:B------:R-:W-:Y:S01]  /*14d70*/  SHF.R.S32.HI R25, RZ, 0x1f, R0 ;  /* 0x0000001fff197819 */ /* 0x000fe20000011400 */
[----:B------:R-:W-:Y:S01]  /*14d80*/  IMAD.SHL.U32 R3, R0, 0x8, RZ ;  /* 0x0000000800037824 */ /* 0x000fe200078e00ff */
[C---:B------:R-:W-:Y:S02]  /*14d90*/  LOP3.LUT R24, R42.reuse, 0x38, R16, 0xf8, !PT ;  /* 0x000000382a187812 */ /* 0x040fe400078ef810 */
[----:B------:R-:W-:Y:S02]  /*14da0*/  LEA.HI R25, R25, R0, RZ, 0x3 ;  /* 0x0000000019197211 */ /* 0x000fe400078f18ff */
[----:B------:R-:W-:-:S02]  /*14db0*/  LOP3.LUT R0, R42, 0x38, R3, 0xf8, !PT ;  /* 0x000000382a007812 */ /* 0x000fc400078ef803 */
[----:B------:R-:W-:Y:S01]  /*14dc0*/  LOP3.LUT R24, R44, R24, R43, 0xf6, !PT ;  /* 0x000000182c187212 */ /* 0x000fe200078ef62b */
[----:B------:R-:W-:Y:S01]  /*14dd0*/  IMAD.SHL.U32 R25, R25, 0x400, RZ ;  /* 0x0000040019197824 */ /* 0x000fe200078e00ff */
[----:B------:R-:W-:Y:S02]  /*14de0*/  LOP3.LUT R0, R0, R43, RZ, 0x3c, !PT ;  /* 0x0000002b00007212 */ /* 0x000fe400078e3cff */
[----:B------:R-:W-:Y:S02]  /*14df0*/  LEA R45, R24, UR4, 0x1 ;  /* 0x00000004182d7c11 */ /* 0x000fe4000f8e08ff */
[----:B------:R-:W-:Y:S02]  /*14e00*/  LOP3.LUT R3, R25, 0x7fffe000, RZ, 0xc0, !PT ;  /* 0x7fffe00019037812 */ /* 0x000fe400078ec0ff */
[----:B------:R-:W-:Y:S01]  /*14e10*/  SHF.R.U64 R32, R8, 0x10, R9 ;  /* 0x0000001008207819 */ /* 0x000fe20000001209 */
[----:B------:R-:W0:Y:S01]  /*14e20*/  LDS.128 R24, [R45] ;  /* 0x000000002d187984 */ /* 0x000e220000000c00 */
[----:B------:R-:W-:-:S02]  /*14e30*/  IADD3 R3, R0, R3, R44 ;  /* 0x0000000300037210 */ /* 0x000fc40007ffe02c */
[----:B------:R-:W-:Y:S02]  /*14e40*/  SHF.R.U64 R8, R72, 0x10, R73 ;  /* 0x0000001048087819 */ /* 0x000fe40000001249 */
[----:B------:R-:W-:Y:S01]  /*14e50*/  SHF.R.U64 R10, R10, 0x10, R11 ;  /* 0x000000100a0a7819 */ /* 0x000fe2000000120b */
[----:B------:R-:W-:Y:S01]  /*14e60*/  IMAD R3, R3, 0x2, R22 ;  /* 0x0000000203037824 */ /* 0x000fe200078e0216 */
[----:B------:R-:W-:Y:S02]  /*14e70*/  SHF.R.U64 R0, R74, 0x10, R75 ;  /* 0x000000104a007819 */ /* 0x000fe4000000124b */
[----:B------:R-:W-:Y:S02]  /*14e80*/  SHF.R.U32.HI R9, RZ, 0x10, R9 ;  /* 0x00000010ff097819 */ /* 0x000fe40000011609 */
[----:B------:R-:W2:Y:S01]  /*14e90*/  LDS.128 R28, [R3+0x14400] ;  /* 0x01440000031c7984 */ /* 0x000ea20000000c00 */
[----:B------:R-:W-:Y:S02]  /*14ea0*/  SHF.R.U32.HI R11, RZ, 0x10, R11 ;  /* 0x00000010ff0b7819 */ /* 0x000fe4000001160b */
[----:B------:R-:W-:-:S02]  /*14eb0*/  PRMT R111, R111, 0x5410, R8 ;  /* 0x000054106f6f7816 */ /* 0x000fc40000000008 */
[----:B------:R-:W-:Y:S02]  /*14ec0*/  PRMT R107, R107, 0x5410, R32 ;  /* 0x000054106b6b7816 */ /* 0x000fe40000000020 */
[----:B------:R-:W-:Y:S01]  /*14ed0*/  PRMT R109, R109, 0x5410, R0 ;  /* 0x000054106d6d7816 */ /* 0x000fe20000000000 */
[----:B------:R-:W-:Y:S01]  /*14ee0*/  IMAD.U32 R36, R111, 0x10000, RZ ;  /* 0x000100006f247824 */ /* 0x000fe200078e00ff */
[----:B------:R-:W-:Y:S01]  /*14ef0*/  SHF.R.U32.HI R73, RZ, 0x10, R73 ;  /* 0x00000010ff497819 */ /* 0x000fe20000011649 */
[----:B------:R-:W-:Y:S01]  /*14f00*/  IMAD.U32 R35, R107, 0x10000, RZ ;  /* 0x000100006b237824 */ /* 0x000fe200078e00ff */
[----:B------:R-:W-:Y:S02]  /*14f10*/  PRMT R108, R108, 0x5410, R9 ;  /* 0x000054106c6c7816 */ /* 0x000fe40000000009 */
[----:B------:R-:W-:Y:S02]  /*14f20*/  PRMT R105, R105, 0x5410, R10 ;  /* 0x0000541069697816 */ /* 0x000fe4000000000a */
[----:B------:R-:W-:-:S02]  /*14f30*/  PRMT R106, R106, 0x5410, R11 ;  /* 0x000054106a6a7816 */ /* 0x000fc4000000000b */
[----:B------:R-:W-:Y:S02]  /*14f40*/  SHF.R.U32.HI R75, RZ, 0x10, R75 ;  /* 0x00000010ff4b7819 */ /* 0x000fe4000001164b */
[----:B------:R-:W-:Y:S02]  /*14f50*/  PRMT R112, R112, 0x5410, R73 ;  /* 0x0000541070707816 */ /* 0x000fe40000000049 */
[----:B------:R-:W-:Y:S02]  /*14f60*/  PRMT R110, R110, 0x5410, R75 ;  /* 0x000054106e6e7816 */ /* 0x000fe4000000004b */
        /* <DEDUP_REMOVED lines=12> */
[C---:B--2---:R-:W-:Y:S01]  /*15030*/  IMAD.U32 R27, R28.reuse, 0x10000, RZ ;  /* 0x000100001c1b7824 */ /* 0x044fe200078e00ff */
        /* <DEDUP_REMOVED lines=12> */
[----:B------:R-:W-:Y:S02]  /*15100*/  IMAD.U32 R0, R106, 0x10000, RZ ;  /* 0x000100006a007824 */ /* 0x000fe400078e00ff */
[C---:B------:R-:W-:Y:S01]  /*15110*/  FFMA.FTZ R38, R9.reuse, R27, -R38 ;  /* 0x0000001b09267223 */ /* 0x040fe20000010826 */
[C---:B------:R-:W-:Y:S01]  /*15120*/  FMUL.FTZ R36, R34.reuse, R35 ;  /* 0x0000002322247220 */ /* 0x040fe20000410000 */
[----:B------:R-:W-:Y:S01]  /*15130*/  FFMA.FTZ R37, R9, R37, R32 ;  /* 0x0000002509257223 */ /* 0x000fe20000010020 */
[-C--:B------:R-:W-:Y:S01]  /*15140*/  FMUL.FTZ R34, R34, R0.reuse ;  /* 0x0000000022227220 */ /* 0x080fe20000410000 */
[----:B------:R-:W-:Y:S01]  /*15150*/  FMUL.FTZ R9, R28, R111 ;  /* 0x0000006f1c097220 */ /* 0x000fe20000410000 */
[----:B------:R-:W-:Y:S01]  /*15160*/  FFMA.FTZ R36, R25, R0, -R36 ;  /* 0x0000000019247223 */ /* 0x000fe20000010824 */
[----:B------:R-:W-:-:S02]  /*15170*/  IMAD.U32 R33, R30, 0x10000, RZ ;  /* 0x000100001e217824 */ /* 0x000fc400078e00ff */
[----:B------:R-:W-:Y:S01]  /*15180*/  FFMA.FTZ R34, R25, R35, R34 ;  /* 0x0000002319227223 */ /* 0x000fe20000010022 */
[-C--:B------:R-:W-:Y:S01]  /*15190*/  FMUL.FTZ R25, R28, R107.reuse ;  /* 0x0000006b1c197220 */ /* 0x080fe20000410000 */
[----:B------:R-:W-:Y:S01]  /*151a0*/  FFMA.FTZ R28, R8, R107, -R9 ;  /* 0x0000006b081c7223 */ /* 0x000fe20000010809 */
[----:B------:R-:W-:Y:S01]  /*151b0*/  IMAD.U32 R9, R109, 0x10000, RZ ;  /* 0x000100006d097824 */ /* 0x000fe200078e00ff */
[----:B------:R-:W-:Y:S01]  /*151c0*/  LOP3.LUT R30, R30, 0xffff0000, RZ, 0xc0, !PT ;  /* 0xffff00001e1e7812 */ /* 0x000fe200078ec0ff */
[----:B------:R-:W-:Y:S02]  /*151d0*/  IMAD.U32 R0, R105, 0x10000, RZ ;  /* 0x0001000069007824 */ /* 0x000fe400078e00ff */
        /* <DEDUP_REMOVED lines=8> */
[----:B------:R-:W-:Y:S01]  /*15260*/  FFMA.FTZ R33, R10, R9, R33 ;  /* 0x000000090a217223 */ /* 0x000fe20000010021 */
[----:B------:R-:W-:Y:S01]  /*15270*/  LOP3.LUT R108, R108, 0xffff0000, RZ, 0xc0, !PT ;  /* 0xffff00006c6c7812 */ /* 0x000fe200078ec0ff */
[-C--:B------:R-:W-:Y:S01]  /*15280*/  FMUL.FTZ R30, R30, R105.reuse ;  /* 0x000000691e1e7220 */ /* 0x080fe20000410000 */
[----:B------:R-:W-:Y:S01]  /*15290*/  LOP3.LUT R106, R106, 0xffff0000, RZ, 0xc0, !PT ;  /* 0xffff00006a6a7812 */ /* 0x000fe200078ec0ff */
[----:B------:R-:W-:Y:S01]  /*152a0*/  FMUL.FTZ R27, R29, R112 ;  /* 0x000000701d1b7220 */ /* 0x000fe20000410000 */
[----:B------:R-:W-:Y:S01]  /*152b0*/  FMUL.FTZ R9, R31, R110 ;  /* 0x0000006e1f097220 */ /* 0x000fe20000410000 */
[----:B------:R-:W-:Y:S01]  /*152c0*/  FMUL.FTZ R29, R29, R108 ;  /* 0x0000006c1d1d7220 */ /* 0x000fe20000410000 */
[----:B------:R-:W-:Y:S01]  /*152d0*/  FFMA.FTZ R105, R11, R105, -R8 ;  /* 0x000000690b697223 */ /* 0x000fe20000010808 */
[----:B------:R-:W-:Y:S01]  /*152e0*/  FMUL.FTZ R31, R31, R106 ;  /* 0x0000006a1f1f7220 */ /* 0x000fe20000410000 */
[----:B------:R-:W-:Y:S01]  /*152f0*/  FFMA.FTZ R30, R11, R109, R30 ;  /* 0x0000006d0b1e7223 */ /* 0x000fe2000001001e */
[----:B------:R-:W-:Y:S01]  /*15300*/  FFMA.FTZ R27, R24, R108, -R27 ;  /* 0x0000006c181b7223 */ /* 0x000fe2000001081b */
        /* <DEDUP_REMOVED lines=14> */
.L_x_2893:
[----:B------:R-:W-:Y:S05]  /*153f0*/  BSYNC B1 ;  /* 0x0000000000017941 */ /* 0x000fea0003800000 */
.L_x_2892:
[----:B------:R-:W-:Y:S05]  /*15400*/  @P1 BRA `(.L_x_2859) ;  /* 0x0000000400b81947 */ /* 0x000fea0003800000 */
[----:B------:R-:W-:Y:S02]  /*15410*/  LEA.HI R40, R40, R85, RZ, 0x1d ;  /* 0x0000005528287211 */ /* 0x000fe400078fe8ff */
[----:B------:R-:W-:Y:S02]  /*15420*/  LOP3.LUT R0, R42, 0x38, R21, 0xf8, !PT ;  /* 0x000000382a007812 */ /* 0x000fe400078ef815 */
[----:B0-----:R-:W-:Y:S02]  /*15430*/  SHF.R.S32.HI R3, RZ, 0x1f, R40 ;  /* 0x0000001fff037819 */ /* 0x001fe40000011428 */
[----:B------:R-:W-:Y:S01]  /*15440*/  LOP3.LUT R8, R0, R43, RZ, 0x3c, !PT ;  /* 0x0000002b00087212 */ /* 0x000fe200078e3cff */
[----:B------:R-:W-:Y:S01]  /*15450*/  IMAD.SHL.U32 R0, R40, 0x8, RZ ;  /* 0x0000000828007824 */ /* 0x000fe200078e00ff */
[----:B------:R-:W-:Y:S02]  /*15460*/  LEA.HI R3, R3, R40, RZ, 0x3 ;  /* 0x0000002803037211 */ /* 0x000fe400078f18ff */
[----:B------:R-:W-:-:S02]  /*15470*/  LEA.HI R20, R20, R213, RZ, 0x6 ;  /* 0x000000d514147211 */ /* 0x000fc400078f30ff */
[----:B-----5:R-:W-:Y:S01]  /*15480*/  R2UR UR4, R46 ;  /* 0x000000002e0472ca */ /* 0x020fe200000e0000 */
[----:B------:R-:W-:Y:S01]  /*15490*/  IMAD.SHL.U32 R3, R3, 0x400, RZ ;  /* 0x0000040003037824 */ /* 0x000fe200078e00ff */
[----:B------:R-:W-:Y:S01]  /*154a0*/  LOP3.LUT R0, R42, 0x38, R0, 0xf8, !PT ;  /* 0x000000382a007812 */ /* 0x000fe200078ef800 */
[----:B------:R-:W-:Y:S01]  /*154b0*/  IMAD.SHL.U32 R20, R20, 0x80, RZ ;  /* 0x0000008014147824 */ /* 0x000fe200078e00ff */
[----:B------:R-:W-:Y:S02]  /*154c0*/  SHF.R.U32.HI R21, RZ, 0x10, R5 ;  /* 0x00000010ff157819 */ /* 0x000fe40000011605 */
[----:B------:R-:W-:Y:S02]  /*154d0*/  LOP3.LUT R0, R0, R43, RZ, 0x3c, !PT ;  /* 0x0000002b00007212 */ /* 0x000fe400078e3cff */
[----:B------:R-:W-:Y:S02]  /*154e0*/  LOP3.LUT R3, R3, 0x7fffe000, RZ, 0xc0, !PT ;  /* 0x7fffe00003037812 */ /* 0x000fe400078ec0ff */
[----:B------:R-:W-:-:S02]  /*154f0*/  LOP3.LUT R9, R20, 0xffffe000, RZ, 0xc0, !PT ;  /* 0xffffe00014097812 */ /* 0x000fc400078ec0ff */
[--C-:B------:R-:W-:Y:S02]  /*15500*/  IADD3 R3, R0, R3, R44.reuse ;  /* 0x0000000300037210 */ /* 0x100fe40007ffe02c */
[----:B------:R-:W-:Y:S02]  /*15510*/  IADD3 R8, R8, R9, R44 ;  /* 0x0000000908087210 */ /* 0x000fe40007ffe02c */
[----:B------:R-:W-:Y:S01]  /*15520*/  SHF.R.U64 R20, R4, 0x10, R5 ;  /* 0x0000001004147819 */ /* 0x000fe20000001205 */
[----:B------:R-:W-:Y:S01]  /*15530*/  IMAD R3, R3, 0x2, R22 ;  /* 0x0000000203037824 */ /* 0x000fe200078e0216 */
[----:B------:R-:W-:Y:S02]  /*15540*/  LEA R33, R8, UR4, 0x1 ;  /* 0x0000000408217c11 */ /* 0x000fe4000f8e08ff */
[--C-:B------:R-:W-:Y:S02]  /*15550*/  SHF.R.U64 R4, R12, 0x10, R13.reuse ;  /* 0x000000100c047819 */ /* 0x100fe4000000120d */
[----:B------:R-:W0:Y:S01]  /*15560*/  LDS.128 R24, [R3+0x14400] ;  /* 0x0144000003187984 */ /* 0x000e220000000c00 */
[----:B------:R-:W-:-:S02]  /*15570*/  SHF.R.U32.HI R13, RZ, 0x10, R13 ;  /* 0x00000010ff0d7819 */ /* 0x000fc4000001160d */
[----:B------:R-:W-:Y:S01]  /*15580*/  SHF.R.U64 R5, R6, 0x10, R7 ;  /* 0x0000001006057819 */ /* 0x000fe20000001207 */
[----:B------:R-:W2:Y:S01]  /*15590*/  LDS.128 R8, [R33] ;  /* 0x0000000021087984 */ /* 0x000ea20000000c00 */
[----:B------:R-:W-:Y:S02]  /*155a0*/  SHF.R.U64 R0, R14, 0x10, R15 ;  /* 0x000000100e007819 */ /* 0x000fe4000000120f */
[----:B------:R-:W-:Y:S02]  /*155b0*/  PRMT R96, R96, 0x5410, R13 ;  /* 0x0000541060607816 */ /* 0x000fe4000000000d */
[----:B------:R-:W-:Y:S02]  /*155c0*/  SHF.R.U32.HI R7, RZ, 0x10, R7 ;  /* 0x00000010ff077819 */ /* 0x000fe40000011607 */
[----:B------:R-:W-:Y:S01]  /*155d0*/  SHF.R.U32.HI R15, RZ, 0x10, R15 ;  /* 0x00000010ff0f7819 */ /* 0x000fe2000001160f */
[----:B------:R-:W-:Y:S01]  /*155e0*/  IMAD.U32 R30, R96, 0x10000, RZ ;  /* 0x00010000601e7824 */ /* 0x000fe200078e00ff */
[----:B------:R-:W-:-:S02]  /*155f0*/  PRMT R92, R92, 0x5410, R21 ;  /* 0x000054105c5c7816 */ /* 0x000fc40000000015 */
[----:B------:R-:W-:Y:S02]  /*15600*/  PRMT R95, R95, 0x5410, R4 ;  /* 0x000054105f5f7816 */ /* 0x000fe40000000004 */
[----:B------:R-:W-:Y:S01]  /*15610*/  PRMT R93, R93, 0x5410, R0 ;  /* 0x000054105d5d7816 */ /* 0x000fe20000000000 */
[----:B------:R-:W-:Y:S01]  /*15620*/  IMAD.U32 R28, R92, 0x10000, RZ ;  /* 0x000100005c1c7824 */ /* 0x000fe200078e00ff */
[----:B------:R-:W-:Y:S02]  /*15630*/  PRMT R88, R88, 0x5410, R5 ;  /* 0x0000541058587816 */ /* 0x000fe40000000005 */
[----:B------:R-:W-:Y:S02]  /*15640*/  PRMT R90, R90, 0x5410, R7 ;  /* 0x000054105a5a7816 */ /* 0x000fe40000000007 */
[----:B------:R-:W-:Y:S02]  /*15650*/  PRMT R94, R94, 0x5410, R15 ;  /* 0x000054105e5e7816 */ /* 0x000fe4000000000f */
[----:B------:R-:W-:-:S02]  /*15660*/  PRMT R91, R91, 0x5410, R20 ;  /* 0x000054105b5b7816 */ /* 0x000fc40000000014 */
[----:B------:R-:W-:Y:S01]  /*15670*/  LOP3.LUT R21, R96, 0xffff0000, RZ, 0xc0, !PT ;  /* 0xffff000060157812 */ /* 0x000fe200078ec0ff */
[----:B0-----:R-:W-:Y:S01]  /*15680*/  IMAD.U32 R13, R25, 0x10000, RZ ;  /* 0x00010000190d7824 */ /* 0x001fe200078e00ff */
[----:B------:R-:W-:Y:S01]  /*15690*/  LOP3.LUT R12, R24, 0xffff0000, RZ, 0xc0, !PT ;  /* 0xffff0000180c7812 */ /* 0x000fe200078ec0ff */
[----:B------:R-:W-:Y:S01]  /*156a0*/  IMAD.U32 R20, R27, 0x10000, RZ ;  /* 0x000100001b147824 */ /* 0x000fe200078e00ff */
[----:B------:R-:W-:Y:S01]  /*156b0*/  LOP3.LUT R15, R26, 0xffff0000, RZ, 0xc0, !PT ;  /* 0xffff00001a0f7812 */ /* 0x000fe200078ec0ff */
[C---:B--2---:R-:W-:Y:S01]  /*156c0*/  IMAD.U32 R0, R8.reuse, 0x10000, RZ ;  /* 0x0001000008007824 */ /* 0x044fe200078e00ff */
        /* <DEDUP_REMOVED lines=17> */
[----:B------:R-:W-:Y:S01]  /*157e0*/  LOP3.LUT R26, R27, 0xffff0000, RZ, 0xc0, !PT ;  /* 0xffff00001b1a7812 */ /* 0x000fe200078ec0ff */
[----:B------:R-:W-:Y:S01]  /*157f0*/  FMUL.FTZ R27, R24, R21 ;  /* 0x00000015181b7220 */ /* 0x000fe20000410000 */
[----:B------:R-:W-:Y:S01]  /*15800*/  LOP3.LUT R5, R92, 0xffff0000, RZ, 0xc0, !PT ;  /* 0xffff00005c057812 */ /* 0x000fe200078ec0ff */
[-C--:B------:R-:W-:Y:S01]  /*15810*/  FMUL.FTZ R20, R20, R13.reuse ;  /* 0x0000000d14147220 */ /* 0x080fe20000410000 */
[----:B------:R-:W-:Y:S01]  /*15820*/  FFMA.FTZ R28, R9, R13, -R28 ;  /* 0x0000000d091c7223 */ /* 0x000fe2000001081c */
[----:B------:R-:W-:-:S02]  /*15830*/  IMAD.U32 R13, R93, 0x10000, RZ ;  /* 0x000100005d0d7824 */ /* 0x000fc400078e00ff */
[-C--:B------:R-:W-:Y:S01]  /*15840*/  FMUL.FTZ R24, R24, R5.reuse ;  /* 0x0000000518187220 */ /* 0x080fe20000410000 */
[----:B------:R-:W-:Y:S01]  /*15850*/  FFMA.FTZ R27, R8, R5, -R27 ;  /* 0x00000005081b7223 */ /* 0x000fe2000001081b */
[----:B------:R-:W-:Y:S01]  /*15860*/  FFMA.FTZ R29, R9, R25, R20 ;  /* 0x00000019091d7223 */ /* 0x000fe20000010014 */
[----:B------:R-:W-:Y:S02]  /*15870*/  IMAD.U32 R5, R88, 0x10000, RZ ;  /* 0x0001000058057824 */ /* 0x000fe400078e00ff */
[----:B------:R-:W-:Y:S01]  /*15880*/  FMUL.FTZ R9, R14, R13 ;  /* 0x0000000d0e097220 */ /* 0x000fe20000410000 */
[----:B------:R-:W-:Y:S01]  /*15890*/  FFMA.FTZ R21, R8, R21, R24 ;  /* 0x0000001508157223 */ /* 0x000fe20000010018 */
[----:B------:R-:W-:Y:S01]  /*158a0*/  LOP3.LUT R8, R93, 0xffff0000, RZ, 0xc0, !PT ;  /* 0xffff00005d087812 */ /* 0x000fe200078ec0ff */
[-C--:B------:R-:W-:Y:S01]  /*158b0*/  FMUL.FTZ R25, R14, R5.reuse ;  /* 0x000000050e197220 */ /* 0x080fe20000410000 */
[----:B------:R-:W-:Y:S01]  /*158c0*/  LOP3.LUT R88, R88, 0xffff0000, RZ, 0xc0, !PT ;  /* 0xffff000058587812 */ /* 0x000fe200078ec0ff */
[----:B------:R-:W-:Y:S01]  /*158d0*/  FFMA.FTZ R14, R6, R5, -R9 ;  /* 0x00000005060e7223 */ /* 0x000fe20000010809 */
[----:B------:R-:W-:Y:S01]  /*158e0*/  LOP3.LUT R9, R94, 0xffff0000, RZ, 0xc0, !PT ;  /* 0xffff00005e097812 */ /* 0x000fe200078ec0ff */
[C---:B------:R-:W-:Y:S01]  /*158f0*/  FMUL.FTZ R20, R15.reuse, R8 ;  /* 0x000000080f147220 */ /* 0x040fe20000410000 */
[----:B------:R-:W-:Y:S01]  /*15900*/  LOP3.LUT R5, R90, 0xffff0000, RZ, 0xc0, !PT ;  /* 0xffff00005a057812 */ /* 0x000fe200078ec0ff */
[-C--:B------:R-:W-:Y:S01]  /*15910*/  FMUL.FTZ R15, R15, R88.reuse ;  /* 0x000000580f0f7220 */ /* 0x080fe20000410000 */
[----:B------:R-:W-:Y:S01]  /*15920*/  FFMA.FTZ R25, R6, R13, R25 ;  /* 0x0000000d06197223 */ /* 0x000fe20000010019 */
[C---:B------:R-:W-:Y:S01]  /*15930*/  FMUL.FTZ R31, R26.reuse, R9 ;  /* 0x000000091a1f7220 */ /* 0x040fe20000410000 */
[C---:B------:R-:W-:Y:S01]  /*15940*/  FFMA.FTZ R13, R7.reuse, R88, -R20 ;  /* 0x00000058070d7223 */ /* 0x040fe20000010814 */
[----:B------:R-:W-:Y:S01]  /*15950*/  FFMA.FTZ R20, R7, R8, R15 ;  /* 0x0000000807147223 */ /* 0x000fe2000001000f */
[-C--:B------:R-:W-:Y:S01]  /*15960*/  FMUL.FTZ R7, R26, R5.reuse ;  /* 0x000000051a077220 */ /* 0x080fe20000410000 */
[C---:B------:R-:W-:Y:S01]  /*15970*/  FFMA.FTZ R31, R10.reuse, R5, -R31 ;  /* 0x000000050a1f7223 */ /* 0x040fe2000001081f */
[----:B------:R-:W-:Y:S01]  /*15980*/  IMAD.U32 R6, R95, 0x10000, RZ ;  /* 0x000100005f067824 */ /* 0x000fe200078e00ff */
[----:B------:R-:W-:Y:S01]  /*15990*/  SHF.L.U32 R5, R91, 0x10, RZ ;  /* 0x000000105b057819 */ /* 0x000fe200000006ff */
[----:B------:R-:W-:Y:S01]  /*159a0*/  FFMA.FTZ R24, R10, R9, R7 ;  /* 0x000000090a187223 */ /* 0x000fe20000010007 */
[----:B------:R-:W-:Y:S01]  /*159b0*/  LOP3.LUT R95, R95, 0xffff0000, RZ, 0xc0, !PT ;  /* 0xffff00005f5f7812 */ /* 0x000fe200078ec0ff */
[----:B------:R-:W-:Y:S01]  /*159c0*/  FMUL.FTZ R7, R11, R6 ;  /* 0x000000060b077220 */ /* 0x000fe20000410000 */
[----:B------:R-:W-:Y:S01]  /*159d0*/  LOP3.LUT R91, R91, 0xffff0000, RZ, 0xc0, !PT ;  /* 0xffff00005b5b7812 */ /* 0x000fe200078ec0ff */
[----:B------:R-:W-:Y:S01]  /*159e0*/  FMUL.FTZ R11, R11, R5 ;  /* 0x000000050b0b7220 */ /* 0x000fe20000410000 */
[----:B------:R-:W-:Y:S01]  /*159f0*/  F2FP.BF16.F32.PACK_AB R10, R13, R14 ;  /* 0x0000000e0d0a723e */ /* 0x000fe200000010ff */
[----:B------:R-:W-:Y:S01]  /*15a00*/  FMUL.FTZ R9, R12, R95 ;  /* 0x0000005f0c097220 */ /* 0x000fe20000410000 */
[----:B------:R-:W-:Y:S01]  /*15a10*/  FFMA.FTZ R8, R0, R5, -R7 ;  /* 0x0000000500087223 */ /* 0x000fe20000010807 */
[-C--:B------:R-:W-:Y:S01]  /*15a20*/  FMUL.FTZ R12, R12, R91.reuse ;  /* 0x0000005b0c0c7220 */ /* 0x080fe20000410000 */
[----:B------:R-:W-:Y:S01]  /*15a30*/  FFMA.FTZ R0, R0, R6, R11 ;  /* 0x0000000600007223 */ /* 0x000fe2000001000b */
[C---:B------:R-:W-:Y:S01]  /*15a40*/  FFMA.FTZ R91, R4.reuse, R91, -R9 ;  /* 0x0000005b045b7223 */ /* 0x040fe20000010809 */
[----:B------:R-:W-:Y:S01]  /*15a50*/  F2FP.BF16.F32.PACK_AB R9, R27, R32 ;  /* 0x000000201b09723e */ /* 0x000fe200000010ff */
[----:B------:R-:W-:Y:S01]  /*15a60*/  FFMA.FTZ R95, R4, R95, R12 ;  /* 0x0000005f045f7223 */ /* 0x000fe2000001000c */
[----:B------:R-:W-:-:S02]  /*15a70*/  F2FP.BF16.F32.PACK_AB R11, R31, R28 ;  /* 0x0000001c1f0b723e */ /* 0x000fc400000010ff */
[----:B------:R-:W-:Y:S02]  /*15a80*/  F2FP.BF16.F32.PACK_AB R8, R91, R8 ;  /* 0x000000085b08723e */ /* 0x000fe400000010ff */
[----:B------:R-:W-:Y:S02]  /*15a90*/  F2FP.BF16.F32.PACK_AB R5, R21, R34 ;  /* 0x000000221505723e */ /* 0x000fe400000010ff */
[----:B------:R-:W-:Y:S01]  /*15aa0*/  F2FP.BF16.F32.PACK_AB R6, R20, R25 ;  /* 0x000000191406723e */ /* 0x000fe200000010ff */
[----:B------:R3:W-:Y:S01]  /*15ab0*/  STS.128 [R33], R8 ;  /* 0x0000000821007388 */ /* 0x0007e20000000c00 */
[----:B------:R-:W-:Y:S02]  /*15ac0*/  F2FP.BF16.F32.PACK_AB R7, R24, R29 ;  /* 0x0000001d1807723e */ /* 0x000fe400000010ff */
[----:B------:R-:W-:-:S05]  /*15ad0*/  F2FP.BF16.F32.PACK_AB R4, R95, R0 ;  /* 0x000000005f04723e */ /* 0x000fca00000010ff */
[----:B------:R3:W-:Y:S02]  /*15ae0*/  STS.128 [R3+0x14400], R4 ;  /* 0x0144000403007388 */ /* 0x0007e40000000c00 */
.L_x_2859:
[----:B------:R-:W-:Y:S05]  /*15af0*/  BSYNC B0 ;  /* 0x0000000000007941 */ /* 0x000fea0003800000 */
.L_x_2819:
[----:B------:R-:W-:Y:S01]  /*15b00*/  @!PT LDS RZ, [RZ] ;  /* 0x00000000fffff984 */ /* 0x000fe20000000800 */
[----:B------:R-:W-:Y:S01]  /*15b10*/  @!PT LDS RZ, [RZ] ;  /* 0x00000000fffff984 */ /* 0x000fe20000000800 */
[----:B------:R-:W-:Y:S01]  /*15b20*/  @!PT LDS RZ, [RZ] ;  /* 0x00000000fffff984 */ /* 0x000fe20000000800 */
[----:B------:R-:W-:Y:S01]  /*15b30*/  @!PT LDS RZ, [RZ] ;  /* 0x00000000fffff984 */ /* 0x000fe20000000800 */
[----:B------:R0:W-:Y:S06]  /*15b40*/  MEMBAR.ALL.CTA ;  /* 0x0000000000007992 */ /* 0x0001ec0000008000 */
[----:B0-----:R-:W0:Y:S01]  /*15b50*/  FENCE.VIEW.ASYNC.S ;  /* 0x00000000000073c6 */ /* 0x001e220000000000 */
[----:B------:R-:W-:Y:S05]  /*15b60*/  WARPSYNC.ALL ;  /* 0x0000000000007948 */ /* 0x000fea0003800000 */
[----:B0-----:R-:W-:Y:S06]  /*15b70*/  BAR.SYNC.DEFER_BLOCKING 0xd, 0x100 ;  /* 0x0344000000007b1d */ /* 0x001fec0000010000 */
.L_x_2817:
[----:B------:R-:W2:Y:S02]  /*15b80*/  LDL R0, [R1+0x5c] ;  /* 0x00005c0001007983 */ /* 0x000ea40000100800 */
[----:B--2---:R-:W-:-:S13]  /*15b90*/  R2UR UR4, R0 ;  /* 0x00000000000472ca */ /* 0x004fda00000e0000 */
[----:B------:R-:W-:-:S05]  /*15ba0*/  IMAD.U32 R0, RZ, RZ, UR4 ;  /* 0x00000004ff007e24 */ /* 0x000fca000f8e00ff */
[----:B------:R-:W-:-:S13]  /*15bb0*/  ISETP.NE.AND P0, PT, R0, 0x3, PT ;  /* 0x000000030000780c */ /* 0x000fda0003f05270 */
[----:B------:R-:W-:Y:S05]  /*15bc0*/  @!P0 BRA `(.L_x_2894) ;  /* 0x0000000000048947 */ /* 0x000fea0003800000 */
[----:B------:R-:W-:Y:S01]  /*15bd0*/  BPT.TRAP 0x1 ;  /* 0x000000040000795c */ /* 0x000fe20000300000 */
.L_x_2894:
[----:B------:R-:W-:Y:S01]  /*15be0*/  IMAD R0, R219, 0x8, R22 ;  /* 0x00000008db007824 */ /* 0x000fe200078e0216 */
[----:B01-3--:R-:W-:-:S04]  /*15bf0*/  SHF.L.U32 R3, R224, 0x1f, RZ ;  /* 0x0000001fe0037819 */ /* 0x00bfc800000006ff */
[----:B------:R0:W1:Y:S01]  /*15c00*/  SYNCS.PHASECHK.TRANS64.TRYWAIT P1, [R0+URZ+0x38830], R3 ;  /* 0x03883003000075a7 */ /* 0x000062000802017f */
[----:B------:R-:W-:Y:S05]  /*15c10*/  @!P0 BRA `(.L_x_2895) ;  /* 0x0000000000048947 */ /* 0x000fea0003800000 */
[----:B------:R-:W-:Y:S01]  /*15c20*/  BPT.TRAP 0x1 ;  /* 0x000000040000795c */ /* 0x000fe20000300000 */
.L_x_2895:
[----:B-1----:R-:W-:Y:S05]  /*15c30*/  @P1 BRA `(.L_x_2896) ;  /* 0x0000000000081947 */ /* 0x002fea0003800000 */
[----:B------:R-:W1:Y:S02]  /*15c40*/  SYNCS.PHASECHK.TRANS64.TRYWAIT P1, [R0+URZ+0x38830], R3 ;  /* 0x03883003000075a7 */ /* 0x000e64000802017f */
[----:B-1----:R-:W-:Y:S05]  /*15c50*/  @!P1 BRA `(.L_x_2897) ;  /* 0x000001c4005c9947 */ /* 0x002fea0003800000 */
.L_x_2896:
[----:B------:R-:W-:Y:S05]  /*15c60*/  WARPSYNC.ALL ;  /* 0x0000000000007948 */ /* 0x000fea0003800000 */
[----:B01----:R-:W-:Y:S01]  /*15c70*/  VIADD R3, R22, 0x24400 ;  /* 0x0002440016037836 */ /* 0x003fe20000000000 */
[----:B------:R-:W-:Y:S01]  /*15c80*/  R2UR UR20, R84 ;  /* 0x00000000541472ca */ /* 0x000fe200000e0000 */
[----:B------:R-:W-:Y:S01]  /*15c90*/  IMAD.MOV.U32 R5, RZ, RZ, 0x40000040 ;  /* 0x40000040ff057424 */ /* 0x000fe200078e00ff */
[----:B-----5:R-:W-:Y:S01]  /*15ca0*/  WARPGROUP.ARRIVE ;  /* 0x00000000000079c5 */ /* 0x020fe20000000000 */
[----:B------:R-:W-:Y:S01]  /*15cb0*/  UMOV UR25, 0x40000040 ;  /* 0x4000004000197882 */ /* 0x000fe20000000000 */
[----:B------:R-:W-:Y:S01]  /*15cc0*/  SHF.R.U32.HI R3, RZ, 0x4, R3 ;  /* 0x00000004ff037819 */ /* 0x000fe20000011603 */
[----:B------:R-:W-:Y:S01]  /*15cd0*/  IMAD.MOV.U32 R7, RZ, RZ, 0x40000040 ;  /* 0x40000040ff077424 */ /* 0x000fe200078e00ff */
[----:B------:R-:W-:Y:S01]  /*15ce0*/  R2UR UR27, R5 ;  /* 0x00000000051b72ca */ /* 0x000fe200000e0000 */
[----:B------:R-:W-:Y:S01]  /*15cf0*/  UMOV UR17, UR25 ;  /* 0x0000001900117c82 */ /* 0x000fe20008000000 */
[----:B------:R-:W-:Y:S01]  /*15d00*/  LOP3.LUT R3, R3, 0x3fff, RZ, 0xc0, !PT ;  /* 0x00003fff03037812 */ /* 0x000fe200078ec0ff */
[----:B------:R-:W-:Y:S01]  /*15d10*/  UMOV UR5, UR17 ;  /* 0x0000001100057c82 */ /* 0x000fe20008000000 */
[----:B------:R-:W-:Y:S01]  /*15d20*/  R2UR UR7, R7 ;  /* 0x00000000070772ca */ /* 0x000fe200000e0000 */
[----:B------:R-:W-:Y:S01]  /*15d30*/  IMAD.MOV.U32 R9, RZ, RZ, 0x40000040 ;  /* 0x40000040ff097424 */ /* 0x000fe200078e00ff */
[----:B------:R-:W-:Y:S01]  /*15d40*/  LOP3.LUT R4, R3, 0x10000, RZ, 0xfc, !PT ;  /* 0x0001000003047812 */ /* 0x000fe200078efcff */
[----:B------:R-:W-:Y:S01]  /*15d50*/  ULOP3.LUT UR20, UR20, 0x10000, URZ, 0xfc, !UPT ;  /* 0x0001000014147892 */ /* 0x000fe2000f8efc3f */
[----:B------:R-:W-:Y:S01]  /*15d60*/  R2UR UR15, R7 ;  /* 0x00000000070f72ca */ /* 0x000fe200000e0000 */
[----:B------:R-:W-:Y:S01]  /*15d70*/  UMOV UR9, UR17 ;  /* 0x0000001100097c82 */ /* 0x000fe20008000000 */
[C---:B------:R-:W-:Y:S01]  /*15d80*/  R2UR UR11, R9.reuse ;  /* 0x00000000090b72ca */ /* 0x040fe200000e0000 */
[----:B------:R0:W-:Y:S01]  /*15d90*/  STL [R1+0x54], R4 ;  /* 0x0000540401007387 */ /* 0x0001e20000100800 */
[----:B------:R-:W-:Y:S01]  /*15da0*/  UMOV UR13, UR17 ;  /* 0x00000011000d7c82 */ /* 0x000fe20008000000 */
[----:B------:R-:W-:Y:S01]  /*15db0*/  R2UR UR19, R9 ;  /* 0x00000000091372ca */ /* 0x000fe200000e0000 */
[----:B------:R-:W-:Y:S01]  /*15dc0*/  UMOV UR24, UR20 ;  /* 0x0000001400187c82 */ /* 0x000fe20008000000 */
[----:B------:R-:W-:Y:S01]  /*15dd0*/  IMAD.MOV.U32 R7, RZ, RZ, 0x40000040 ;  /* 0x40000040ff077424 */ /* 0x000fe200078e00ff */
[----:B------:R-:W-:Y:S01]  /*15de0*/  UMOV UR16, UR24 ;  /* 0x0000001800107c82 */ /* 0x000fe20008000000 */
[----:B----4-:R-:W-:Y:S01]  /*15df0*/  IMAD.U32 R12, RZ, RZ, UR24 ;  /* 0x00000018ff0c7e24 */ /* 0x010fe2000f8e00ff */
[----:B------:R-:W-:Y:S01]  /*15e00*/  UMOV UR4, UR16 ;  /* 0x0000001000047c82 */ /* 0x000fe20008000000 */
[----:B------:R-:W-:Y:S01]  /*15e10*/  UMOV UR8, UR16 ;  /* 0x0000001000087c82 */ /* 0x000fe20008000000 */
[----:B------:R-:W-:Y:S01]  /*15e20*/  UMOV UR12, UR16 ;  /* 0x00000010000c7c82 */ /* 0x000fe20008000000 */
[----:B0-----:R-:W-:Y:S01]  /*15e30*/  IMAD R4, R219, 0xa00, R4 ;  /* 0x00000a00db047824 */ /* 0x001fe200078e0204 */
[----:B------:R-:W-:Y:S01]  /*15e40*/  UIADD3 UR56, UR20, 0x804, URZ ;  /* 0x0000080414387890 */ /* 0x000fe2000fffe03f */
[----:B------:R-:W-:Y:S01]  /*15e50*/  IMAD.U32 R13, RZ, RZ, UR25 ;  /* 0x00000019ff0d7e24 */ /* 0x000fe2000f8e00ff */
[----:B------:R-:W-:Y:S01]  /*15e60*/  UMOV UR57, 0x40000040 ;  /* 0x4000004000397882 */ /* 0x000fe20000000000 */
[C---:B------:R-:W-:Y:S01]  /*15e70*/  VIADD R6, R4.reuse, 0x80 ;  /* 0x0000008004067836 */ /* 0x040fe20000000000 */
[C---:B------:R-:W-:Y:S01]  /*15e80*/  R2UR UR26, R4.reuse ;  /* 0x00000000041a72ca */ /* 0x040fe200000e0000 */
[----:B------:R-:W-:Y:S01]  /*15e90*/  VIADD R8, R4, 0x100 ;  /* 0x0000010004087836 */ /* 0x000fe20000000000 */
[----:B------:R0:W-:Y:S01]  /*15ea0*/  STL.64 [R1+0x48], R12 ;  /* 0x0000480c01007387 */ /* 0x0001e20000100a00 */
[----:B------:R-:W-:Y:S01]  /*15eb0*/  IMAD.MOV.U32 R9, RZ, RZ, 0x40000040 ;  /* 0x40000040ff097424 */ /* 0x000fe200078e00ff */
[----:B------:R-:W-:Y:S01]  /*15ec0*/  R2UR UR6, R6 ;  /* 0x00000000060672ca */ /* 0x000fe200000e0000 */
[----:B------:R-:W-:Y:S01]  /*15ed0*/  VIADD R6, R4, 0x180 ;  /* 0x0000018004067836 */ /* 0x000fe20000000000 */
[----:B------:R-:W-:Y:S01]  /*15ee0*/  R2UR UR10, R8 ;  /* 0x00000000080a72ca */ /* 0x000fe200000e0000 */
[C---:B------:R-:W-:Y:S01]  /*15ef0*/  VIADD R8, R4.reuse, 0x200 ;  /* 0x0000020004087836 */ /* 0x040fe20000000000 */
[----:B------:R-:W-:Y:S01]  /*15f00*/  UIADD3 UR52, UR20, 0x806, URZ ;  /* 0x0000080614347890 */ /* 0x000fe2000fffe03f */
[----:B------:R-:W-:Y:S01]  /*15f10*/  VIADD R10, R4, 0x102 ;  /* 0x00000102040a7836 */ /* 0x000fe20000000000 */
[----:B------:R-:W-:Y:S01]  /*15f20*/  R2UR UR14, R6 ;  /* 0x00000000060e72ca */ /* 0x000fe200000e0000 */
[----:B------:R-:W-:Y:S01]  /*15f30*/  VIADD R6, R4, 0x2 ;  /* 0x0000000204067836 */ /* 0x000fe20000000000 */
[----:B------:R-:W-:Y:S01]  /*15f40*/  R2UR UR18, R8 ;  /* 0x00000000081272ca */ /* 0x000fe200000e0000 */
[----:B------:R-:W-:Y:S01]  /*15f50*/  HGMMA.64x16x16.F32.BF16 R56, gdesc[UR24], RZ, !UPT, gsb0 ;  /* 0x00200000183879f0 */ /* 0x000fe2000c0018ff */
[----:B------:R-:W-:Y:S01]  /*15f60*/  R2UR UR27, R7 ;  /* 0x00000000071b72ca */ /* 0x000fe200000e0000 */
[----:B------:R-:W-:Y:S01]  /*15f70*/  UMOV UR25, 0x40000040 ;  /* 0x4000004000197882 */ /* 0x000fe20000000000 */
[----:B------:R-:W-:Y:S01]  /*15f80*/  R2UR UR26, R6 ;  /* 0x00000000061a72ca */ /* 0x000fe200000e0000 */
[C---:B------:R-:W-:Y:S01]  /*15f90*/  VIADD R8, R4.reuse, 0x82 ;  /* 0x0000008204087836 */ /* 0x040fe20000000000 */
[----:B------:R-:W-:Y:S01]  /*15fa0*/  UMOV UR53, 0x40000040 ;  /* 0x4000004000357882 */ /* 0x000fe20000000000 */
[----:B------:R-:W-:Y:S01]  /*15fb0*/  IMAD.MOV.U32 R11, RZ, RZ, 0x40000040 ;  /* 0x40000040ff0b7424 */ /* 0x000fe200078e00ff */
[----:B------:R-:W-:Y:S01]  /*15fc0*/  UIADD3 UR48, UR20, 0xc00, URZ ;  /* 0x00000c0014307890 */ /* 0x000fe2000fffe03f */
[----:B------:R-:W-:Y:S01]  /*15fd0*/  VIADD R6, R4, 0x182 ;  /* 0x0000018204067836 */ /* 0x000fe20000000000 */
[----:B------:R-:W-:Y:S01]  /*15fe0*/  UMOV UR49, 0x40000040 ;  /* 0x4000004000317882 */ /* 0x000fe20000000000 */
[----:B------:R-:W-:Y:S01]  /*15ff0*/  IMAD.MOV.U32 R7, RZ, RZ, 0x40000040 ;  /* 0x40000040ff077424 */ /* 0x000fe200078e00ff */
[----:B------:R-:W-:Y:S01]  /*16000*/  UIADD3 UR44, UR20, 0xc02, URZ ;  /* 0x00000c02142c7890 */ /* 0x000fe2000fffe03f */
[----:B0-----:R-:W-:Y:S01]  /*16010*/  IMAD.U32 R13, RZ, RZ, UR25 ;  /* 0x00000019ff0d7e24 */ /* 0x001fe2000f8e00ff */
[----:B------:R-:W-:Y:S01]  /*16020*/  UMOV UR45, 0x40000040 ;  /* 0x40000040002d7882 */ /* 0x000fe20000000000 */
[----:B------:R-:W-:Y:S01]  /*16030*/  UIADD3 UR40, UR20, 0xc04, URZ ;  /* 0x00000c0414287890 */ /* 0x000fe2000fffe03f */
[----:B------:R-:W-:Y:S01]  /*16040*/  IMAD.MOV.U32 R5, RZ, RZ, 0x40000040 ;  /* 0x40000040ff057424 */ /* 0x000fe200078e00ff */
        /* <DEDUP_REMOVED lines=704> */
.L_x_2898:
[----:B------:R-:W2:Y:S01]  /*18c50*/  LDL R8, [R1+0x78] ;  /* 0x0000780001087983 */ /* 0x000ea20000100800 */
[----:B------:R-:W0:Y:S01]  /*18c60*/  LDC R6, c[0x0][0x448] ;  /* 0x00011200ff067b82 */ /* 0x000e220000000800 */
[----:B------:R-:W-:Y:S02]  /*18c70*/  ULDC UR4, c[0x0][0x9d8] ;  /* 0x0002760000047ab9 */ /* 0x000fe40000000800 */
[----:B------:R-:W2:Y:S04]  /*18c80*/  LDL R69, [R1+0x68] ;  /* 0x0000680001457983 */ /* 0x000ea80000100800 */
[----:B------:R-:W3:Y:S04]  /*18c90*/  LDL R65, [R1+0x70] ;  /* 0x0000700001417983 */ /* 0x000ee80000100800 */
[----:B------:R-:W4:Y:S04]  /*18ca0*/  LDL R21, [R1+0x74] ;  /* 0x0000740001157983 */ /* 0x000f280000100800 */
[----:B------:R-:W5:Y:S01]  /*18cb0*/  LDL R67, [R1+0x6c] ;  /* 0x00006c0001437983 */ /* 0x000f620000100800 */
[----:B------:R-:W-:Y:S01]  /*18cc0*/  VIADD R0, R0, 0x38840 ;  /* 0x0003884000007836 */ /* 0x000fe20000000000 */
[----:B------:R-:W-:Y:S01]  /*18cd0*/  ULDC UR38, c[0x0][0x9d8] ;  /* 0x0002760000267ab9 */ /* 0x000fe20000000800 */
[----:B------:R-:W-:Y:S01]  /*18ce0*/  ULDC UR39, c[0x0][0x9d8] ;  /* 0x0002760000277ab9 */ /* 0x000fe20000000800 */
[----:B------:R-:W-:Y:S01]  /*18cf0*/  ULDC UR42, c[0x0][0x988] ;  /* 0x00026200002a7ab9 */ /* 0x000fe20000000800 */
[----:B------:R-:W-:Y:S01]  /*18d00*/  ULDC UR43, c[0x0][0x988] ;  /* 0x00026200002b7ab9 */ /* 0x000fe20000000800 */
[----:B0-----:R-:W-:-:S13]  /*18d10*/  ISETP.NE.AND P1, PT, R6, 0x1, PT ;  /* 0x000000010600780c */ /* 0x001fda0003f25270 */
[----:B------:R-:W0:Y:S08]  /*18d20*/  @P1 LDC R13, c[0x0][0x44c] ;  /* 0x00011300ff0d1b82 */ /* 0x000e300000000800 */
[----:B------:R-:W1:Y:S01]  /*18d30*/  @P1 LDC R15, c[0x0][0x450] ;  /* 0x00011400ff0f1b82 */ /* 0x000e620000000800 */
[----:B------:R-:W-:Y:S01]  /*18d40*/  FMUL.FTZ R58, R58, UR4 ;  /* 0x000000043a3a7c20 */ /* 0x000fe20008410000 */
[----:B------:R-:W-:Y:S01]  /*18d50*/  FMUL.FTZ R59, R59, UR4 ;  /* 0x000000043b3b7c20 */ /* 0x000fe20008410000 */
[----:B------:R-:W-:Y:S01]  /*18d60*/  FMUL.FTZ R62, R62, UR4 ;  /* 0x000000043e3e7c20 */ /* 0x000fe20008410000 */
[----:B------:R-:W-:Y:S01]  /*18d70*/  FMUL.FTZ R50, R50, UR4 ;  /* 0x0000000432327c20 */ /* 0x000fe20008410000 */
[----:B------:R-:W-:-:S02]  /*18d80*/  FMUL.FTZ R63, R63, UR4 ;  /* 0x000000043f3f7c20 */ /* 0x000fc40008410000 */
[----:B------:R-:W5:Y:S08]  /*18d90*/  MUFU.TANH R58, R58 ;  /* 0x0000003a003a7308 */ /* 0x000f700000002400 */
[----:B------:R-:W5:Y:S01]  /*18da0*/  MUFU.TANH R59, R59 ;  /* 0x0000003b003b7308 */ /* 0x000f620000002400 */
[----:B------:R-:W-:-:S07]  /*18db0*/  FMUL.FTZ R51, R51, UR4 ;  /* 0x0000000433337c20 */ /* 0x000fce0008410000 */
[----:B------:R-:W5:Y:S08]  /*18dc0*/  MUFU.TANH R70, R62 ;  /* 0x0000003e00467308 */ /* 0x000f700000002400 */
[----:B------:R5:W-:Y:S01]  /*18dd0*/  MUFU.TANH R12, R50 ;  /* 0x00000032000c7308 */ /* 0x000be20000002400 */
[----:B------:R-:W-:Y:S01]  /*18de0*/  FMUL.FTZ R43, R43, UR4 ;  /* 0x000000042b2b7c20 */ /* 0x000fe20008410000 */
[----:B------:R-:W-:-:S06]  /*18df0*/  FMUL.FTZ R54, R54, UR4 ;  /* 0x0000000436367c20 */ /* 0x000fcc0008410000 */
[----:B------:R-:W5:Y:S01]  /*18e00*/  MUFU.TANH R63, R63 ;  /* 0x0000003f003f7308 */ /* 0x000f620000002400 */
[----:B------:R-:W-:Y:S01]  /*18e10*/  FMUL.FTZ R11, R48, UR4 ;  /* 0x00000004300b7c20 */ /* 0x000fe20008410000 */
[----:B------:R-:W-:Y:S01]  /*18e20*/  FMUL.FTZ R47, R47, UR4 ;  /* 0x000000042f2f7c20 */ /* 0x000fe20008410000 */
[----:B------:R-:W-:Y:S01]  /*18e30*/  FMUL.FTZ R9, R49, UR4 ;  /* 0x0000000431097c20 */ /* 0x000fe20008410000 */
[----:B------:R-:W-:-:S04]  /*18e40*/  FMUL.FTZ R55, R55, UR4 ;  /* 0x0000000437377c20 */ /* 0x000fc80008410000 */
[----:B------:R-:W5:Y:S01]  /*18e50*/  MUFU.TANH R51, R51 ;  /* 0x0000003300337308 */ /* 0x000f620000002400 */
[----:B------:R-:W-:-:S07]  /*18e60*/  FMUL.FTZ R42, R42, UR4 ;  /* 0x000000042a2a7c20 */ /* 0x000fce0008410000 */
[----:B------:R5:W-:Y:S08]  /*18e70*/  MUFU.TANH R48, R43 ;  /* 0x0000002b00307308 */ /* 0x000bf00000002400 */
[----:B------:R-:W5:Y:S08]  /*18e80*/  MUFU.TANH R54, R54 ;  /* 0x0000003600367308 */ /* 0x000f700000002400 */
[----:B------:R5:W-:Y:S01]  /*18e90*/  MUFU.TANH R49, R47 ;  /* 0x0000002f00317308 */ /* 0x000be20000002400 */
[----:B------:R-:W-:-:S07]  /*18ea0*/  FMUL.FTZ R46, R46, UR4 ;  /* 0x000000042e2e7c20 */ /* 0x000fce0008410000 */
[----:B------:R-:W5:Y:S08]  /*18eb0*/  MUFU.TANH R14, R55 ;  /* 0x00000037000e7308 */ /* 0x000f700000002400 */
[----:B------:R5:W5:Y:S01]  /*18ec0*/  MUFU.TANH R20, R42 ;  /* 0x0000002a00147308 */ /* 0x000b620000002400 */
[----:B------:R-:W-:Y:S01]  /*18ed0*/  FMUL.FTZ R34, R34, UR4 ;  /* 0x0000000422227c20 */ /* 0x000fe20008410000 */
[----:B------:R-:W-:-:S06]  /*18ee0*/  FMUL.FTZ R35, R35, UR4 ;  /* 0x0000000423237c20 */ /* 0x000fcc0008410000 */
[----:B------:R-:W5:Y:S01]  /*18ef0*/  MUFU.TANH R46, R46 ;  /* 0x0000002e002e7308 */ /* 0x000f620000002400 */
[----:B------:R-:W-:Y:S01]  /*18f00*/  FMUL.FTZ R38, R38, UR4 ;  /* 0x0000000426267c20 */ /* 0x000fe20008410000 */
[----:B------:R-:W-:-:S06]  /*18f10*/  FMUL.FTZ R39, R39, UR4 ;  /* 0x0000000427277c20 */ /* 0x000fcc0008410000 */
[----:B------:R5:W5:Y:S01]  /*18f20*/  MUFU.TANH R55, R34 ;  /* 0x0000002200377308 */ /* 0x000b620000002400 */
[----:B------:R-:W-:-:S07]  /*18f30*/  FMUL.FTZ R3, R56, UR4 ;  /* 0x0000000438037c20 */ /* 0x000fce0008410000 */
[----:B------:R-:W5:Y:S08]  /*18f40*/  MUFU.TANH R35, R35 ;  /* 0x0000002300237308 */ /* 0x000f700000002400 */
[----:B------:R5:W5:Y:S01]  /*18f50*/  MUFU.TANH R56, R38 ;  /* 0x0000002600387308 */ /* 0x000b620000002400 */
[----:B------:R-:W-:-:S07]  /*18f60*/  FMUL.FTZ R27, R27, UR4 ;  /* 0x000000041b1b7c20 */ /* 0x000fce0008410000 */
[----:B------:R-:W5:Y:S01]  /*18f70*/  MUFU.TANH R39, R39 ;  /* 0x0000002700277308 */ /* 0x000f620000002400 */
[----:B------:R-:W-:-:S07]  /*18f80*/  FMUL.FTZ R31, R31, UR4 ;  /* 0x000000041f1f7c20 */ /* 0x000fce0008410000 */
[----:B------:R-:W-:Y:S08]  /*18f90*/  MUFU.TANH R80, R27 ;  /* 0x0000001b00507308 */ /* 0x000ff00000002400 */
[----:B------:R-:W-:Y:S01]  /*18fa0*/  MUFU.TANH R31, R31 ;  /* 0x0000001f001f7308 */ /* 0x000fe20000002400 */
[----:B--2---:R-:W-:-:S04]  /*18fb0*/  IMAD.IADD R6, R8, 0x1, R69 ;  /* 0x0000000108067824 */ /* 0x004fc800078e0245 */
[----:B0-----:R-:W-:-:S04]  /*18fc0*/  @P1 IMAD.HI.U32 R8, R6, R13, RZ ;  /* 0x0000000d06081227 */ /* 0x001fc800078e00ff */
[----:B------:R-:W-:Y:S01]  /*18fd0*/  IMAD.MOV.U32 R13, RZ, RZ, R6 ;  /* 0x000000ffff0d7224 */ /* 0x000fe200078e0006 */
[----:B-1----:R-:W-:-:S05]  /*18fe0*/  @P1 SHF.R.U32.HI R13, RZ, R15, R8 ;  /* 0x0000000fff0d1219 */ /* 0x002fca0000011608 */
[----:B------:R-:W0:Y:S01]  /*18ff0*/  SHFL.IDX PT, R10, R13, 0x1, 0x1c1f ;  /* 0x003c1f000d0a7f89 */ /* 0x000e2200000e0000 */
[----:B------:R-:W-:Y:S02]  /*19000*/  IMAD.MOV.U32 R15, RZ, RZ, -0x50 ;  /* 0xffffffb0ff0f7424 */ /* 0x000fe400078e00ff */
[C---:B---3--:R-:W-:Y:S02]  /*19010*/  IMAD R6, R2.reuse, -0x50, R65 ;  /* 0xffffffb002067824 */ /* 0x048fe400078e0241 */
[----:B------:R-:W-:Y:S02]  /*19020*/  IMAD R8, R2, R15, 0x51 ;  /* 0x0000005102087424 */ /* 0x000fe400078e020f */
[----:B------:R-:W-:Y:S02]  /*19030*/  VIADD R6, R6, 0x50 ;  /* 0x0000005006067836 */ /* 0x000fe40000000000 */
[C---:B----4-:R-:W-:Y:S02]  /*19040*/  IMAD R8, R21.reuse, -0x2, R8 ;  /* 0xfffffffe15087824 */ /* 0x050fe400078e0208 */
[----:B------:R-:W-:-:S03]  /*19050*/  IMAD R15, R21, -0x2, R6 ;  /* 0xfffffffe150f7824 */ /* 0x000fc600078e0206 */
[----:B-----5:R-:W-:-:S04]  /*19060*/  IADD3 R50, -R67, R8, R65 ;  /* 0x0000000843327210 */ /* 0x020fc80007ffe141 */
[----:B0-----:R-:W-:-:S04]  /*19070*/  VIADDMNMX R21, R10, R50, R15, PT ;  /* 0x000000320a157246 */ /* 0x001fc8000380010f */
[C---:B------:R-:W-:Y:S02]  /*19080*/  ISETP.GT.AND P2, PT, R21.reuse, RZ, PT ;  /* 0x000000ff1500720c */ /* 0x040fe40003f44270 */
[C---:B------:R-:W-:Y:S02]  /*19090*/  ISETP.GT.AND P3, PT, R21.reuse, 0x1, PT ;  /* 0x000000011500780c */ /* 0x040fe40003f64270 */
[----:B------:R-:W-:Y:S02]  /*190a0*/  ISETP.GT.AND P4, PT, R21, 0x8, PT ;  /* 0x000000081500780c */ /* 0x000fe40003f84270 */
[----:B------:R-:W-:Y:S02]  /*190b0*/  FSEL R62, R58, -INF , P2 ;  /* 0xff8000003a3e7808 */ /* 0x000fe40001000000 */
[----:B------:R-:W-:Y:S02]  /*190c0*/  FSEL R43, R59, -INF , P3 ;  /* 0xff8000003b2b7808 */ /* 0x000fe40001800000 */
[----:B------:R-:W-:-:S02]  /*190d0*/  ISETP.GT.AND P2, PT, R21, 0x9, PT ;  /* 0x000000091500780c */ /* 0x000fc40003f44270 */
[----:B------:R-:W-:Y:S02]  /*190e0*/  FSEL R70, R70, -INF , P4 ;  /* 0xff80000046467808 */ /* 0x000fe40002000000 */
[----:B------:R-:W-:Y:S02]  /*190f0*/  FMNMX.FTZ R47, R62, R43, !PT ;  /* 0x0000002b3e2f7209 */ /* 0x000fe40007810000 */
[----:B------:R-:W-:Y:S02]  /*19100*/  ISETP.GT.AND P3, PT, R21, 0x10, PT ;  /* 0x000000101500780c */ /* 0x000fe40003f64270 */
[----:B------:R-:W-:Y:S02]  /*19110*/  FSEL R42, R63, -INF , P2 ;  /* 0xff8000003f2a7808 */ /* 0x000fe40001000000 */
[----:B------:R-:W-:Y:S02]  /*19120*/  FMNMX.FTZ R47, R70, R47, !PT ;  /* 0x0000002f462f7209 */ /* 0x000fe40007810000 */
        /* <DEDUP_REMOVED lines=9> */
[C---:B------:R-:W-:Y:S02]  /*191c0*/  ISETP.GT.AND P3, PT, R21.reuse, 0x20, PT ;  /* 0x000000201500780c */ /* 0x040fe40003f64270 */
[----:B------:R-:W-:Y:S02]  /*191d0*/  FSEL R14, R14, -INF , P2 ;  /* 0xff8000000e0e7808 */ /* 0x000fe40001000000 */
[----:B------:R-:W-:Y:S02]  /*191e0*/  FMNMX.FTZ R47, R10, R47, !PT ;  /* 0x0000002f0a2f7209 */ /* 0x000fe40007810000 */
[----:B------:R-:W-:-:S02]  /*191f0*/  ISETP.GT.AND P2, PT, R21, 0x21, PT ;  /* 0x000000211500780c */ /* 0x000fc40003f44270 */
[----:B------:R-:W-:Y:S02]  /*19200*/  FSEL R20, R20, -INF , P3 ;  /* 0xff80000014147808 */ /* 0x000fe40001800000 */
[----:B------:R-:W-:Y:S01]  /*19210*/  FMNMX.FTZ R47, R14, R47, !PT ;  /* 0x0000002f0e2f7209 */ /* 0x000fe20007810000 */
[----:B------:R-:W-:Y:S01]  /*19220*/  FMUL.FTZ R6, R26, UR4 ;  /* 0x000000041a067c20 */ /* 0x000fe20008410000 */
[C---:B------:R-:W-:Y:S02]  /*19230*/  ISETP.GT.AND P3, PT, R21.reuse, 0x28, PT ;  /* 0x000000281500780c */ /* 0x040fe40003f64270 */
[----:B------:R-:W-:Y:S02]  /*19240*/  FSEL R26, R48, -INF , P2 ;  /* 0xff800000301a7808 */ /* 0x000fe40001000000 */
[----:B------:R-:W-:Y:S02]  /*19250*/  FMNMX.FTZ R47, R20, R47, !PT ;  /* 0x0000002f142f7209 */ /* 0x000fe40007810000 */
[----:B------:R-:W-:-:S02]  /*19260*/  ISETP.GT.AND P2, PT, R21, 0x29, PT ;  /* 0x000000291500780c */ /* 0x000fc40003f44270 */
[----:B------:R-:W-:Y:S02]  /*19270*/  FSEL R34, R46, -INF , P3 ;  /* 0xff8000002e227808 */ /* 0x000fe40001800000 */
[----:B------:R-:W-:Y:S02]  /*19280*/  FMNMX.FTZ R47, R26, R47, !PT ;  /* 0x0000002f1a2f7209 */ /* 0x000fe40007810000 */
[----:B------:R-:W-:Y:S02]  /*19290*/  ISETP.GT.AND P3, PT, R21, 0x30, PT ;  /* 0x000000301500780c */ /* 0x000fe40003f64270 */
[----:B------:R-:W-:Y:S02]  /*192a0*/  FSEL R38, R49, -INF , P2 ;  /* 0xff80000031267808 */ /* 0x000fe40001000000 */
[----:B------:R-:W-:Y:S01]  /*192b0*/  FMNMX.FTZ R47, R34, R47, !PT ;  /* 0x0000002f222f7209 */ /* 0x000fe20007810000 */
[----:B------:R0:W1:Y:S01]  /*192c0*/  MUFU.TANH R78, R6 ;  /* 0x00000006004e7308 */ /* 0x0000620000002400 */
[----:B------:R-:W-:-:S02]  /*192d0*/  ISETP.GT.AND P2, PT, R21, 0x31, PT ;  /* 0x000000311500780c */ /* 0x000fc40003f44270 */
[----:B------:R-:W-:Y:S01]  /*192e0*/  FMNMX.FTZ R47, R38, R47, !PT ;  /* 0x0000002f262f7209 */ /* 0x000fe20007810000 */
[----:B0-----:R-:W-:Y:S01]  /*192f0*/  FMUL.FTZ R6, R30, UR4 ;  /* 0x000000041e067c20 */ /* 0x001fe20008410000 */
[----:B------:R-:W-:Y:S02]  /*19300*/  FSEL R30, R55, -INF , P3 ;  /* 0xff800000371e7808 */ /* 0x000fe40001800000 */
[----:B------:R-:W-:Y:S02]  /*19310*/  ISETP.GT.AND P3, PT, R21, 0x38, PT ;  /* 0x000000381500780c */ /* 0x000fe40003f64270 */
[----:B------:R-:W-:Y:S02]  /*19320*/  FSEL R46, R35, -INF , P2 ;  /* 0xff800000232e7808 */ /* 0x000fe40001000000 */
[----:B------:R-:W-:Y:S01]  /*19330*/  FMNMX.FTZ R47, R30, R47, !PT ;  /* 0x0000002f1e2f7209 */ /* 0x000fe20007810000 */
[----:B------:R-:W0:Y:S01]  /*19340*/  MUFU.TANH R6, R6 ;  /* 0x0000000600067308 */ /* 0x000e220000002400 */
[----:B------:R-:W-:-:S02]  /*19350*/  ISETP.GT.AND P2, PT, R21, 0x39, PT ;  /* 0x000000391500780c */ /* 0x000fc40003f44270 */
[----:B------:R-:W-:Y:S02]  /*19360*/  FSEL R48, R56, -INF , P3 ;  /* 0xff80000038307808 */ /* 0x000fe40001800000 */
[----:B------:R-:W-:Y:S02]  /*19370*/  FMNMX.FTZ R47, R46, R47, !PT ;  /* 0x0000002f2e2f7209 */ /* 0x000fe40007810000 */
[----:B------:R-:W-:Y:S02]  /*19380*/  ISETP.GT.AND P3, PT, R21, 0x40, PT ;  /* 0x000000401500780c */ /* 0x000fe40003f64270 */
[----:B------:R-:W-:Y:S02]  /*19390*/  FSEL R76, R39, -INF , P2 ;  /* 0xff800000274c7808 */ /* 0x000fe40001000000 */
[----:B------:R-:W-:Y:S02]  /*193a0*/  FMNMX.FTZ R47, R48, R47, !PT ;  /* 0x0000002f302f7209 */ /* 0x000fe40007810000 */
[----:B------:R-:W-:-:S02]  /*193b0*/  ISETP.GT.AND P2, PT, R21, 0x41, PT ;  /* 0x000000411500780c */ /* 0x000fc40003f44270 */
[----:B-1----:R-:W-:Y:S02]  /*193c0*/  FSEL R78, R78, -INF , P3 ;  /* 0xff8000004e4e7808 */ /* 0x002fe40001800000 */
[----:B------:R-:W-:Y:S02]  /*193d0*/  FMNMX.FTZ R47, R76, R47, !PT ;  /* 0x0000002f4c2f7209 */ /* 0x000fe40007810000 */
[C---:B------:R-:W-:Y:S02]  /*193e0*/  ISETP.GT.AND P3, PT, R21.reuse, 0x48, PT ;  /* 0x000000481500780c */ /* 0x040fe40003f64270 */
[----:B------:R-:W-:Y:S02]  /*193f0*/  FSEL R80, R80, -INF , P2 ;  /* 0xff80000050507808 */ /* 0x000fe40001000000 */
[----:B------:R-:W-:Y:S02]  /*19400*/  FMNMX.FTZ R47, R78, R47, !PT ;  /* 0x0000002f4e2f7209 */ /* 0x000fe40007810000 */
[----:B------:R-:W-:-:S02]  /*19410*/  ISETP.GT.AND P2, PT, R21, 0x49, PT ;  /* 0x000000491500780c */ /* 0x000fc40003f44270 */
[----:B0-----:R-:W-:Y:S02]  /*19420*/  FSEL R82, R6, -INF , P3 ;  /* 0xff80000006527808 */ /* 0x001fe40001800000 */
[----:B------:R-:W-:Y:S02]  /*19430*/  FMNMX.FTZ R47, R80, R47, !PT ;  /* 0x0000002f502f7209 */ /* 0x000fe40007810000 */
[----:B------:R-:W-:Y:S02]  /*19440*/  FSEL R6, R31, -INF , P2 ;  /* 0xff8000001f067808 */ /* 0x000fe40001000000 */
[----:B------:R-:W-:Y:S01]  /*19450*/  FMNMX.FTZ R47, R82, R47, !PT ;  /* 0x0000002f522f7209 */ /* 0x000fe20007810000 */
[----:B------:R-:W-:-:S03]  /*19460*/  FMUL.FTZ R52, R52, UR4 ;  /* 0x0000000434347c20 */ /* 0x000fc60008410000 */
[----:B------:R-:W-:Y:S01]  /*19470*/  FMNMX.FTZ R47, R6, R47, !PT ;  /* 0x0000002f062f7209 */ /* 0x000fe20007810000 */
[----:B------:R0:W-:Y:S01]  /*19480*/  MUFU.TANH R27, R52 ;  /* 0x00000034001b7308 */ /* 0x0001e20000002400 */
[----:B------:R-:W1:Y:S04]  /*19490*/  SHFL.IDX PT, R13, R13, RZ, 0x1c1f ;  /* 0x001c1fff0d0d7589 */ /* 0x000e6800000e0000 */
[----:B0-----:R-:W0:Y:S01]  /*194a0*/  SHFL.BFLY PT, R52, R47, 0x2, 0x1f ;  /* 0x0c401f002f347f89 */ /* 0x001e2200000e0000 */
[----:B------:R-:W-:Y:S01]  /*194b0*/  FMUL.FTZ R4, R57, UR4 ;  /* 0x0000000439047c20 */ /* 0x000fe20008410000 */
[----:B------:R-:W-:Y:S01]  /*194c0*/  FMUL.FTZ R7, R60, UR4 ;  /* 0x000000043c077c20 */ /* 0x000fe20008410000 */
[----:B------:R-:W-:Y:S01]  /*194d0*/  MUFU.TANH R3, R3 ;  /* 0x0000000300037308 */ /* 0x000fe20000002400 */
[----:B------:R-:W-:-:S07]  /*194e0*/  FMUL.FTZ R5, R61, UR4 ;  /* 0x000000043d057c20 */ /* 0x000fce0008410000 */
[----:B------:R-:W2:Y:S08]  /*194f0*/  MUFU.TANH R4, R4 ;  /* 0x0000000400047308 */ /* 0x000eb00000002400 */
[----:B------:R-:W3:Y:S01]  /*19500*/  MUFU.TANH R7, R7 ;  /* 0x0000000700077308 */ /* 0x000ee20000002400 */
[----:B-1----:R-:W-:Y:S02]  /*19510*/  VIADDMNMX R15, R13, R50, R15, PT ;  /* 0x000000320d0f7246 */ /* 0x002fe4000380010f */
[----:B0-----:R-:W-:-:S05]  /*19520*/  FMNMX.FTZ R52, R47, R52, !PT ;  /* 0x000000342f347209 */ /* 0x001fca0007810000 */
[----:B------:R-:W0:Y:S01]  /*19530*/  MUFU.TANH R5, R5 ;  /* 0x0000000500057308 */ /* 0x000e220000002400 */
[----:B------:R-:W-:Y:S01]  /*19540*/  FMUL.FTZ R32, R32, UR4 ;  /* 0x0000000420207c20 */ /* 0x000fe20008410000 */
[----:B------:R-:W1:Y:S01]  /*19550*/  SHFL.BFLY PT, R21, R52, 0x1, 0x1f ;  /* 0x0c201f0034157f89 */ /* 0x000e6200000e0000 */
[C---:B------:R-:W-:Y:S02]  /*19560*/  ISETP.GT.AND P2, PT, R15.reuse, RZ, PT ;  /* 0x000000ff0f00720c */ /* 0x040fe40003f44270 */
[----:B------:R-:W-:-:S03]  /*19570*/  ISETP.GT.AND P3, PT, R15, 0x1, PT ;  /* 0x000000010f00780c */ /* 0x000fc60003f64270 */
[----:B------:R-:W-:Y:S01]  /*19580*/  MUFU.TANH R11, R11 ;  /* 0x0000000b000b7308 */ /* 0x000fe20000002400 */
[----:B------:R-:W-:Y:S01]  /*19590*/  FMUL.FTZ R36, R36, UR4 ;  /* 0x0000000424247c20 */ /* 0x000fe20008410000 */
[----:B------:R-:W-:Y:S01]  /*195a0*/  ISETP.GT.AND P4, PT, R15, 0x8, PT ;  /* 0x000000080f00780c */ /* 0x000fe20003f84270 */
[----:B------:R-:W-:Y:S01]  /*195b0*/  FMUL.FTZ R53, R53, UR4 ;  /* 0x0000000435357c20 */ /* 0x000fe20008410000 */
[----:B--2---:R-:W-:-:S04]  /*195c0*/  FSEL R13, R4, -INF , P3 ;  /* 0xff800000040d7808 */ /* 0x004fc80001800000 */
[----:B------:R-:W2:Y:S01]  /*195d0*/  MUFU.TANH R9, R9 ;  /* 0x0000000900097308 */ /* 0x000ea20000002400 */
[----:B------:R-:W-:-:S07]  /*195e0*/  FMUL.FTZ R40, R40, UR4 ;  /* 0x0000000428287c20 */ /* 0x000fce0008410000 */
[----:B------:R4:W-:Y:S01]  /*195f0*/  MUFU.TANH R35, R32 ;  /* 0x0000002000237308 */ /* 0x0009e20000002400 */
[----:B------:R-:W-:Y:S01]  /*19600*/  FMUL.FTZ R44, R44, UR4 ;  /* 0x000000042c2c7c20 */ /* 0x000fe20008410000 */
[----:B----4-:R-:W-:-:S06]  /*19610*/  FSEL R32, R3, -INF , P2 ;  /* 0xff80000003207808 */ /* 0x010fcc0001000000 */
[----:B------:R3:W-:Y:S01]  /*19620*/  MUFU.TANH R66, R36 ;  /* 0x0000002400427308 */ /* 0x0007e20000002400 */
[----:B------:R-:W-:Y:S02]  /*19630*/  ISETP.GT.AND P2, PT, R15, 0x9, PT ;  /* 0x000000090f00780c */ /* 0x000fe40003f44270 */
[----:B------:R-:W-:Y:S01]  /*19640*/  FMNMX.FTZ R3, R32, R13, !PT ;  /* 0x0000000d20037209 */ /* 0x000fe20007810000 */
[----:B------:R-:W-:Y:S01]  /*19650*/  FMUL.FTZ R41, R41, UR4 ;  /* 0x0000000429297c20 */ /* 0x000fe20008410000 */
[----:B------:R-:W-:Y:S02]  /*19660*/  ISETP.GT.AND P3, PT, R15, 0x10, PT ;  /* 0x000000100f00780c */ /* 0x000fe40003f64270 */
[----:B---3--:R-:W-:Y:S01]  /*19670*/  FSEL R36, R7, -INF , P4 ;  /* 0xff80000007247808 */ /* 0x008fe20002000000 */
[----:B------:R-:W3:Y:S03]  /*19680*/  MUFU.TANH R53, R53 ;  /* 0x0000003500357308 */ /* 0x000ee60000002400 */
[----:B------:R-:W-:-:S05]  /*19690*/  FMNMX.FTZ R3, R36, R3, !PT ;  /* 0x0000000324037209 */ /* 0x000fca0007810000 */
[----:B------:R0:W4:Y:S02]  /*196a0*/  MUFU.TANH R31, R40 ;  /* 0x00000028001f7308 */ /* 0x0001240000002400 */
[----:B0-----:R-:W-:-:S06]  /*196b0*/  FSEL R40, R5, -INF , P2 ;  /* 0xff80000005287808 */ /* 0x001fcc0001000000 */
[----:B------:R0:W-:Y:S01]  /*196c0*/  MUFU.TANH R58, R44 ;  /* 0x0000002c003a7308 */ /* 0x0001e20000002400 */
[----:B------:R-:W-:Y:S02]  /*196d0*/  ISETP.GT.AND P2, PT, R15, 0x11, PT ;  /* 0x000000110f00780c */ /* 0x000fe40003f44270 */
[----:B------:R-:W-:Y:S01]  /*196e0*/  FMNMX.FTZ R3, R40, R3, !PT ;  /* 0x0000000328037209 */ /* 0x000fe20007810000 */
[----:B------:R-:W-:Y:S01]  /*196f0*/  FMUL.FTZ R45, R45, UR4 ;  /* 0x000000042d2d7c20 */ /* 0x000fe20008410000 */
[----:B--2---:R-:W-:Y:S02]  /*19700*/  FSEL R50, R9, -INF , P2 ;  /* 0xff80000009327808 */ /* 0x004fe40001000000 */
[----:B0-----:R-:W-:Y:S01]  /*19710*/  FSEL R44, R11, -INF , P3 ;  /* 0xff8000000b2c7808 */ /* 0x001fe20001800000 */
[----:B------:R-:W0:Y:S01]  /*19720*/  MUFU.TANH R41, R41 ;  /* 0x0000002900297308 */ /* 0x000e220000002400 */
[----:B------:R-:W-:Y:S02]  /*19730*/  ISETP.GT.AND P3, PT, R15, 0x18, PT ;  /* 0x000000180f00780c */ /* 0x000fe40003f64270 */
[----:B------:R-:W-:-:S02]  /*19740*/  FMNMX.FTZ R5, R44, R3, !PT ;  /* 0x000000032c057209 */ /* 0x000fc40007810000 */
[----:B-1----:R-:W-:Y:S02]  /*19750*/  FMNMX.FTZ R4, R52, R21, !PT ;  /* 0x0000001534047209 */ /* 0x002fe40007810000 */
[----:B------:R-:W-:Y:S02]  /*19760*/  ISETP.GT.AND P2, PT, R15, 0x19, PT ;  /* 0x000000190f00780c */ /* 0x000fe40003f44270 */
[----:B------:R-:W-:Y:S02]  /*19770*/  FSEL R52, R27, -INF , P3 ;  /* 0xff8000001b347808 */ /* 0x000fe40001800000 */
[----:B------:R-:W-:Y:S01]  /*19780*/  FMNMX.FTZ R5, R50, R5, !PT ;  /* 0x0000000532057209 */ /* 0x000fe20007810000 */
[----:B------:R-:W1:Y:S01]  /*19790*/  MUFU.TANH R45, R45 ;  /* 0x0000002d002d7308 */ /* 0x000e620000002400 */
[----:B------:R-:W-:Y:S01]  /*197a0*/  FMUL.FTZ R28, R28, UR4 ;  /* 0x000000041c1c7c20 */ /* 0x000fe20008410000 */
[----:B------:R-:W-:Y:S01]  /*197b0*/  ISETP.GT.AND P3, PT, R15, 0x20, PT ;  /* 0x000000200f00780c */ /* 0x000fe20003f64270 */
[----:B------:R-:W-:Y:S01]  /*197c0*/  FMUL.FTZ R33, R33, UR4 ;  /* 0x0000000421217c20 */ /* 0x000fe20008410000 */
[----:B---3--:R-:W-:Y:S01]  /*197d0*/  FSEL R54, R53, -INF , P2 ;  /* 0xff80000035367808 */ /* 0x008fe20001000000 */
[----:B------:R-:W-:Y:S01]  /*197e0*/  FMUL.FTZ R37, R37, UR4 ;  /* 0x0000000425257c20 */ /* 0x000fe20008410000 */
[----:B------:R-:W-:Y:S01]  /*197f0*/  FMNMX.FTZ R5, R52, R5, !PT ;  /* 0x0000000534057209 */ /* 0x000fe20007810000 */
[----:B------:R-:W-:Y:S01]  /*19800*/  FMUL.FTZ R24, R24, UR4 ;  /* 0x0000000418187c20 */ /* 0x000fe20008410000 */
[----:B------:R-:W-:Y:S01]  /*19810*/  FMUL.FTZ R25, R25, UR4 ;  /* 0x0000000419197c20 */ /* 0x000fe20008410000 */
[----:B------:R-:W-:Y:S01]  /*19820*/  FMUL.FTZ R29, R29, UR4 ;  /* 0x000000041d1d7c20 */ /* 0x000fe20008410000 */
[----:B------:R-:W-:Y:S01]  /*19830*/  ULDC UR4, c[0x0][0x988] ;  /* 0x0002620000047ab9 */ /* 0x000fe20000000800 */
[----:B------:R4:W-:Y:S01]  /*19840*/  MUFU.TANH R11, R28 ;  /* 0x0000001c000b7308 */ /* 0x0009e20000002400 */
[C---:B------:R-:W-:Y:S01]  /*19850*/  ISETP.GT.AND P2, PT, R15.reuse, 0x21, PT ;  /* 0x000000210f00780c */ /* 0x040fe20003f44270 */
[----:B------:R-:W-:Y:S01]  /*19860*/  IMAD.U32 R3, RZ, RZ, UR4 ;  /* 0x00000004ff037e24 */ /* 0x000fe2000f8e00ff */
[----:B------:R-:W-:Y:S01]  /*19870*/  FMNMX.FTZ R5, R54, R5, !PT ;  /* 0x0000000536057209 */ /* 0x000fe20007810000 */
[----:B------:R-:W2:Y:S01]  /*19880*/  @P1 LDC R27, c[0x0][0x450] ;  /* 0x00011400ff1b1b82 */ /* 0x000ea20000000800 */
[----:B------:R-:W-:-:S02]  /*19890*/  ISETP.GT.AND P4, PT, R15, 0x28, PT ;  /* 0x000000280f00780c */ /* 0x000fc40003f84270 */
[----:B----4-:R-:W-:Y:S01]  /*198a0*/  FSEL R28, R31, -INF , P3 ;  /* 0xff8000001f1c7808 */ /* 0x010fe20001800000 */
[----:B------:R-:W3:Y:S01]  /*198b0*/  MUFU.TANH R33, R33 ;  /* 0x0000002100217308 */ /* 0x000ee20000002400 */
[----:B0-----:R-:W-:Y:S01]  /*198c0*/  FSEL R56, R41, -INF , P2 ;  /* 0xff80000029387808 */ /* 0x001fe20001000000 */
[----:B------:R-:W-:Y:S01]  /*198d0*/  FMUL.FTZ R7, R4, R3 ;  /* 0x0000000304077220 */ /* 0x000fe20000410000 */
[----:B------:R-:W-:Y:S02]  /*198e0*/  FMNMX.FTZ R5, R28, R5, !PT ;  /* 0x000000051c057209 */ /* 0x000fe40007810000 */
[----:B------:R-:W-:Y:S02]  /*198f0*/  FSETP.NEU.FTZ.AND P3, PT, R4, -INF , PT ;  /* 0xff8000000400780b */ /* 0x000fe40003f7d000 */
[----:B------:R-:W-:Y:S01]  /*19900*/  ISETP.GT.AND P2, PT, R15, 0x29, PT ;  /* 0x000000290f00780c */ /* 0x000fe20003f44270 */
[----:B------:R0:W-:Y:S01]  /*19910*/  MUFU.TANH R74, R29 ;  /* 0x0000001d004a7308 */ /* 0x0001e20000002400 */
[----:B------:R-:W-:-:S02]  /*19920*/  FSEL R58, R58, -INF , P4 ;  /* 0xff8000003a3a7808 */ /* 0x000fc40002000000 */
[----:B------:R-:W-:Y:S02]  /*19930*/  FMNMX.FTZ R5, R56, R5, !PT ;  /* 0x0000000538057209 */ /* 0x000fe40007810000 */
[----:B-1----:R-:W-:Y:S02]  /*19940*/  FSEL R60, R45, -INF , P2 ;  /* 0xff8000002d3c7808 */ /* 0x002fe40001000000 */
[----:B------:R-:W-:Y:S01]  /*19950*/  FMNMX.FTZ R5, R58, R5, !PT ;  /* 0x000000053a057209 */ /* 0x000fe20007810000 */
[----:B------:R-:W1:Y:S01]  /*19960*/  MUFU.TANH R37, R37 ;  /* 0x0000002500257308 */ /* 0x000e620000002400 */
[----:B0-----:R-:W-:Y:S02]  /*19970*/  FSEL R29, R7, RZ, P3 ;  /* 0x000000ff071d7208 */ /* 0x001fe40001800000 */
[C---:B------:R-:W-:Y:S02]  /*19980*/  ISETP.GT.AND P3, PT, R15.reuse, 0x30, PT ;  /* 0x000000300f00780c */ /* 0x040fe40003f64270 */
[----:B------:R-:W-:Y:S01]  /*19990*/  ISETP.GT.AND P2, PT, R15, 0x31, PT ;  /* 0x000000310f00780c */ /* 0x000fe20003f44270 */
[----:B------:R-:W-:Y:S01]  /*199a0*/  FFMA.FTZ R209, R62, R3, -R29 ;  /* 0x000000033ed17223 */ /* 0x000fe2000001081d */
[----:B------:R-:W-:Y:S01]  /*199b0*/  FSEL R62, R35, -INF , P3 ;  /* 0xff800000233e7808 */ /* 0x000fe20001800000 */
[----:B------:R-:W0:Y:S01]  /*199c0*/  MUFU.TANH R39, R24 ;  /* 0x0000001800277308 */ /* 0x000e220000002400 */
[----:B------:R-:W-:-:S02]  /*199d0*/  FMNMX.FTZ R5, R60, R5, !PT ;  /* 0x000000053c057209 */ /* 0x000fc40007810000 */
[----:B------:R-:W-:Y:S02]  /*199e0*/  ISETP.GT.AND P3, PT, R15, 0x38, PT ;  /* 0x000000380f00780c */ /* 0x000fe40003f64270 */
[----:B---3--:R-:W-:Y:S02]  /*199f0*/  FSEL R64, R33, -INF , P2 ;  /* 0xff80000021407808 */ /* 0x008fe40001000000 */
[----:B------:R-:W-:Y:S01]  /*19a00*/  FMNMX.FTZ R5, R62, R5, !PT ;  /* 0x000000053e057209 */ /* 0x000fe20007810000 */
[----:B------:R-:W3:Y:S01]  /*19a10*/  MUFU.TANH R25, R25 ;  /* 0x0000001900197308 */ /* 0x000ee20000002400 */
[----:B------:R-:W-:Y:S02]  /*19a20*/  ISETP.GT.AND P2, PT, R15, 0x39, PT ;  /* 0x000000390f00780c */ /* 0x000fe40003f44270 */
[----:B------:R-:W-:Y:S02]  /*19a30*/  FSEL R66, R66, -INF , P3 ;  /* 0xff80000042427808 */ /* 0x000fe40001800000 */
[----:B------:R-:W-:-:S02]  /*19a40*/  FMNMX.FTZ R5, R64, R5, !PT ;  /* 0x0000000540057209 */ /* 0x000fc40007810000 */
[----:B------:R-:W-:Y:S02]  /*19a50*/  ISETP.GT.AND P3, PT, R15, 0x40, PT ;  /* 0x000000400f00780c */ /* 0x000fe40003f64270 */
[----:B-1----:R-:W-:Y:S02]  /*19a60*/  FSEL R68, R37, -INF , P2 ;  /* 0xff80000025447808 */ /* 0x002fe40001000000 */
[----:B------:R-:W-:Y:S01]  /*19a70*/  FMNMX.FTZ R5, R66, R5, !PT ;  /* 0x0000000542057209 */ /* 0x000fe20007810000 */
[----:B------:R-:W-:Y:S01]  /*19a80*/  FFMA.FTZ R7, R70, R3, -R29 ;  /* 0x0000000346077223 */ /* 0x000fe2000001081d */
[----:B------:R-:W-:Y:S02]  /*19a90*/  ISETP.GT.AND P2, PT, R15, 0x41, PT ;  /* 0x000000410f00780c */ /* 0x000fe40003f44270 */
[----:B0-----:R-:W-:Y:S02]  /*19aa0*/  FSEL R70, R39, -INF , P3 ;  /* 0xff80000027467808 */ /* 0x001fe40001800000 */
[----:B------:R-:W-:-:S02]  /*19ab0*/  FMNMX.FTZ R5, R68, R5, !PT ;  /* 0x0000000544057209 */ /* 0x000fc40007810000 */
[----:B------:R-:W-:Y:S02]  /*19ac0*/  ISETP.GT.AND P3, PT, R15, 0x48, PT ;  /* 0x000000480f00780c */ /* 0x000fe40003f64270 */
[----:B---3--:R-:W-:Y:S02]  /*19ad0*/  FSEL R72, R25, -INF , P2 ;  /* 0xff80000019487808 */ /* 0x008fe40001000000 */
[----:B------:R-:W-:Y:S01]  /*19ae0*/  FMNMX.FTZ R5, R70, R5, !PT ;  /* 0x0000000546057209 */ /* 0x000fe20007810000 */
[----:B------:R-:W-:Y:S01]  /*19af0*/  FFMA.FTZ R9, R42, R3, -R29 ;  /* 0x000000032a097223 */ /* 0x000fe2000001081d */
[----:B------:R-:W-:Y:S02]  /*19b00*/  ISETP.GT.AND P2, PT, R15, 0x49, PT ;  /* 0x000000490f00780c */ /* 0x000fe40003f44270 */
[----:B------:R-:W-:Y:S02]  /*19b10*/  FSEL R42, R11, -INF , P3 ;  /* 0xff8000000b2a7808 */ /* 0x000fe40001800000 */
[----:B------:R-:W-:-:S02]  /*19b20*/  FMNMX.FTZ R5, R72, R5, !PT ;  /* 0x0000000548057209 */ /* 0x000fc40007810000 */
[----:B------:R-:W-:Y:S02]  /*19b30*/  FSEL R74, R74, -INF , P2 ;  /* 0xff8000004a4a7808 */ /* 0x000fe40001000000 */
[----:B------:R-:W-:Y:S01]  /*19b40*/  FMNMX.FTZ R5, R42, R5, !PT ;  /* 0x000000052a057209 */ /* 0x000fe20007810000 */
[----:B------:R0:W-:Y:S03]  /*19b50*/  MUFU.EX2 R211, R7 ;  /* 0x0000000700d37308 */ /* 0x0001e60000000800 */
[----:B------:R-:W-:Y:S01]  /*19b60*/  FMNMX.FTZ R5, R74, R5, !PT ;  /* 0x000000054a057209 */ /* 0x000fe20007810000 */
[----:B0-----:R-:W-:-:S04]  /*19b70*/  FFMA.FTZ R7, R8, R3, -R29 ;  /* 0x0000000308077223 */ /* 0x001fc8000001081d */
[----:B------:R-:W0:Y:S02]  /*19b80*/  SHFL.BFLY PT, R8, R5, 0x2, 0x1f ;  /* 0x0c401f0005087f89 */ /* 0x000e2400000e0000 */
[----:B0-----:R-:W-:-:S05]  /*19b90*/  FMNMX.FTZ R8, R5, R8, !PT ;  /* 0x0000000805087209 */ /* 0x001fca0007810000 */
[----:B------:R-:W0:Y:S01]  /*19ba0*/  SHFL.BFLY PT, R5, R8, 0x1, 0x1f ;  /* 0x0c201f0008057f89 */ /* 0x000e2200000e0000 */
[----:B------:R1:W-:Y:S01]  /*19bb0*/  MUFU.EX2 R205, R7 ;  /* 0x0000000700cd7308 */ /* 0x0003e20000000800 */
[----:B------:R-:W-:Y:S01]  /*19bc0*/  FFMA.FTZ R24, R43, R3, -R29 ;  /* 0x000000032b187223 */ /* 0x000fe2000001081d */
[----:B0-----:R-:W-:Y:S02]  /*19bd0*/  FMNMX.FTZ R5, R8, R5, !PT ;  /* 0x0000000508057209 */ /* 0x001fe40007810000 */
[----:B------:R-:W0:Y:S02]  /*19be0*/  @P1 LDC R8, c[0x0][0x44c] ;  /* 0x00011300ff081b82 */ /* 0x000e240000000800 */
[C---:B------:R-:W-:Y:S01]  /*19bf0*/  FSETP.NEU.FTZ.AND P2, PT, R5.reuse, -INF , PT ;  /* 0xff8000000500780b */ /* 0x040fe20003f5d000 */
[----:B-1----:R-:W-:-:S05]  /*19c00*/  FMUL.FTZ R7, R5, R3 ;  /* 0x0000000305077220 */ /* 0x002fca0000410000 */
[----:B------:R-:W-:-:S05]  /*19c10*/  FSEL R7, R7, RZ, P2 ;  /* 0x000000ff07077208 */ /* 0x000fca0001000000 */
[-CC-:B------:R-:W-:Y:S01]  /*19c20*/  FFMA.FTZ R32, R32, R3.reuse, -R7.reuse ;  /* 0x0000000320207223 */ /* 0x180fe20000010807 */
[-CC-:B------:R-:W-:Y:S01]  /*19c30*/  FFMA.FTZ R13, R13, R3.reuse, -R7.reuse ;  /* 0x000000030d0d7223 */ /* 0x180fe20000010807 */
[-CC-:B------:R-:W-:Y:S01]  /*19c40*/  FFMA.FTZ R36, R36, R3.reuse, -R7.reuse ;  /* 0x0000000324247223 */ /* 0x180fe20000010807 */
[----:B------:R-:W-:Y:S01]  /*19c50*/  MUFU.EX2 R209, R209 ;  /* 0x000000d100d17308 */ /* 0x000fe20000000800 */
[----:B------:R-:W-:-:S07]  /*19c60*/  FFMA.FTZ R40, R40, R3, -R7 ;  /* 0x0000000328287223 */ /* 0x000fce0000010807 */
[----:B------:R-:W-:Y:S01]  /*19c70*/  MUFU.EX2 R24, R24 ;  /* 0x0000001800187308 */ /* 0x000fe20000000800 */
[----:B------:R-:W-:-:S07]  /*19c80*/  FFMA.FTZ R44, R44, R3, -R7 ;  /* 0x000000032c2c7223 */ /* 0x000fce0000010807 */
[----:B------:R-:W-:Y:S08]  /*19c90*/  MUFU.EX2 R32, R32 ;  /* 0x0000002000207308 */ /* 0x000ff00000000800 */
[----:B------:R-:W1:Y:S01]  /*19ca0*/  MUFU.EX2 R13, R13 ;  /* 0x0000000d000d7308 */ /* 0x000e620000000800 */
[-CC-:B------:R-:W-:Y:S01]  /*19cb0*/  FFMA.FTZ R12, R12, R3.reuse, -R29.reuse ;  /* 0x000000030c0c7223 */ /* 0x180fe2000001081d */
[----:B------:R-:W-:-:S06]  /*19cc0*/  FFMA.FTZ R14, R14, R3, -R29 ;  /* 0x000000030e0e7223 */ /* 0x000fcc000001081d */
[----:B------:R-:W3:Y:S01]  /*19cd0*/  MUFU.EX2 R36, R36 ;  /* 0x0000002400247308 */ /* 0x000ee20000000800 */
[----:B0-----:R-:W-:-:S04]  /*19ce0*/  @P1 IMAD.HI.U32 R8, R69, R8, RZ ;  /* 0x0000000845081227 */ /* 0x001fc800078e00ff */
[----:B------:R-:W-:-:S03]  /*19cf0*/  FFMA.FTZ R50, R50, R3, -R7 ;  /* 0x0000000332327223 */ /* 0x000fc60000010807 */
[----:B------:R-:W-:Y:S01]  /*19d00*/  MUFU.EX2 R84, R9 ;  /* 0x0000000900547308 */ /* 0x000fe20000000800 */
[----:B------:R-:W-:-:S07]  /*19d10*/  FFMA.FTZ R52, R52, R3, -R7 ;  /* 0x0000000334347223 */ /* 0x000fce0000010807 */
[----:B------:R-:W0:Y:S01]  /*19d20*/  MUFU.EX2 R9, R40 ;  /* 0x0000002800097308 */ /* 0x000e220000000800 */
[----:B------:R-:W-:Y:S01]  /*19d30*/  FFMA.FTZ R10, R10, R3, -R29 ;  /* 0x000000030a0a7223 */ /* 0x000fe2000001081d */
[----:B-1----:R-:W-:-:S06]  /*19d40*/  FADD.FTZ R31, R32, R13 ;  /* 0x0000000d201f7221 */ /* 0x002fcc0000010000 */
[----:B------:R-:W1:Y:S01]  /*19d50*/  MUFU.EX2 R44, R44 ;  /* 0x0000002c002c7308 */ /* 0x000e620000000800 */
[----:B------:R-:W-:-:S07]  /*19d60*/  FFMA.FTZ R54, R54, R3, -R7 ;  /* 0x0000000336367223 */ /* 0x000fce0000010807 */
[----:B------:R4:W-:Y:S08]  /*19d70*/  MUFU.EX2 R207, R14 ;  /* 0x0000000e00cf7308 */ /* 0x0009f00000000800 */
[----:B------:R-:W5:Y:S01]  /*19d80*/  MUFU.EX2 R12, R12 ;  /* 0x0000000c000c7308 */ /* 0x000f620000000800 */
[----:B----4-:R-:W-:Y:S01]  /*19d90*/  IMAD.MOV.U32 R14, RZ, RZ, R69 ;  /* 0x000000ffff0e7224 */ /* 0x010fe200078e0045 */
[----:B--2---:R-:W-:Y:S01]  /*19da0*/  @P1 SHF.R.U32.HI R14, RZ, R27, R8 ;  /* 0x0000001bff0e1219 */ /* 0x004fe20000011608 */
[----:B------:R-:W-:-:S05]  /*19db0*/  FADD.FTZ R8, R209, R24 ;  /* 0x00000018d1087221 */ /* 0x000fca0000010000 */
[----:B------:R-:W2:Y:S01]  /*19dc0*/  MUFU.EX2 R11, R50 ;  /* 0x00000032000b7308 */ /* 0x000ea20000000800 */
[----:B------:R-:W-:Y:S01]  /*19dd0*/  FADD.FTZ R33, R211, R8 ;  /* 0x00000008d3217221 */ /* 0x000fe20000010000 */
[----:B---3--:R-:W-:Y:S01]  /*19de0*/  FADD.FTZ R8, R36, R31 ;  /* 0x0000001f24087221 */ /* 0x008fe20000010000 */
[----:B------:R-:W-:-:S05]  /*19df0*/  FFMA.FTZ R28, R28, R3, -R7 ;  /* 0x000000031c1c7223 */ /* 0x000fca0000010807 */
[----:B------:R-:W3:Y:S01]  /*19e00*/  MUFU.EX2 R52, R52 ;  /* 0x0000003400347308 */ /* 0x000ee20000000800 */
[----:B------:R-:W-:Y:S01]  /*19e10*/  FFMA.FTZ R20, R20, R3, -R29 ;  /* 0x0000000314147223 */ /* 0x000fe2000001081d */
[----:B0-----:R-:W-:Y:S01]  /*19e20*/  FADD.FTZ R31, R9, R8 ;  /* 0x00000008091f7221 */ /* 0x001fe20000010000 */
[----:B------:R-:W-:Y:S01]  /*19e30*/  PRMT R0, R229, 0x654, R0 ;  /* 0x00000654e5007816 */ /* 0x000fe20000000000 */
[----:B------:R-:W-:-:S04]  /*19e40*/  FADD.FTZ R33, R84, R33 ;  /* 0x0000002154217221 */ /* 0x000fc80000010000 */
[----:B------:R-:W0:Y:S01]  /*19e50*/  MUFU.EX2 R10, R10 ;  /* 0x0000000a000a7308 */ /* 0x000e220000000800 */
[-C--:B------:R-:W-:Y:S01]  /*19e60*/  FFMA.FTZ R56, R56, R3.reuse, -R7 ;  /* 0x0000000338387223 */ /* 0x080fe20000010807 */
[----:B-1----:R-:W-:Y:S01]  /*19e70*/  FADD.FTZ R8, R44, R31 ;  /* 0x0000001f2c087221 */ /* 0x002fe20000010000 */
[-C--:B------:R-:W-:Y:S01]  /*19e80*/  FFMA.FTZ R58, R58, R3.reuse, -R7 ;  /* 0x000000033a3a7223 */ /* 0x080fe20000010807 */
[----:B------:R5:W-:Y:S04]  /*19e90*/  SYNCS.ARRIVE.TRANS64.RED.A1T0 RZ, [R0+URZ], RZ ;  /* 0x000000ff00ff79a7 */ /* 0x000be8000810043f */
[----:B------:R-:W1:Y:S01]  /*19ea0*/  MUFU.EX2 R15, R54 ;  /* 0x00000036000f7308 */ /* 0x000e620000000800 */
[-CC-:B------:R-:W-:Y:S01]  /*19eb0*/  FFMA.FTZ R26, R26, R3.reuse, -R29.reuse ;  /* 0x000000031a1a7223 */ /* 0x180fe2000001081d */
[----:B------:R-:W-:Y:S01]  /*19ec0*/  FFMA.FTZ R34, R34, R3, -R29 ;  /* 0x0000000322227223 */ /* 0x000fe2000001081d */
[----:B-----5:R-:W-:-:S05]  /*19ed0*/  FADD.FTZ R0, R12, R33 ;  /* 0x000000210c007221 */ /* 0x020fca0000010000 */
[----:B------:R-:W4:Y:S01]  /*19ee0*/  MUFU.EX2 R28, R28 ;  /* 0x0000001c001c7308 */ /* 0x000f220000000800 */
[----:B--2---:R-:W-:Y:S01]  /*19ef0*/  FADD.FTZ R31, R11, R8 ;  /* 0x000000080b1f7221 */ /* 0x004fe20000010000 */
[----:B------:R-:W-:Y:S01]  /*19f00*/  FADD.FTZ R33, R205, R0 ;  /* 0x00000000cd217221 */ /* 0x000fe20000010000 */
[----:B------:R-:W-:-:S05]  /*19f10*/  FFMA.FTZ R60, R60, R3, -R7 ;  /* 0x000000033c3c7223 */ /* 0x000fca0000010807 */
[----:B------:R-:W2:Y:S01]  /*19f20*/  MUFU.EX2 R20, R20 ;  /* 0x0000001400147308 */ /* 0x000ea20000000800 */
[----:B------:R-:W-:Y:S01]  /*19f30*/  FFMA.FTZ R0, R6, R3, -R29 ;  /* 0x0000000306007223 */ /* 0x000fe2000001081d */
[----:B---3--:R-:W-:-:S06]  /*19f40*/  FADD.FTZ R6, R52, R31 ;  /* 0x0000001f34067221 */ /* 0x008fcc0000010000 */
[----:B------:R-:W3:Y:S01]  /*19f50*/  MUFU.EX2 R21, R56 ;  /* 0x0000003800157308 */ /* 0x000ee20000000800 */
[-C--:B------:R-:W-:Y:S01]  /*19f60*/  FFMA.FTZ R62, R62, R3.reuse, -R7 ;  /* 0x000000033e3e7223 */ /* 0x080fe20000010807 */
[----:B------:R-:W-:Y:S01]  /*19f70*/  FFMA.FTZ R38, R38, R3, -R29 ;  /* 0x0000000326267223 */ /* 0x000fe2000001081d */
[----:B0-----:R-:W-:-:S05]  /*19f80*/  FADD.FTZ R8, R10, R33 ;  /* 0x000000210a087221 */ /* 0x001fca0000010000 */
[----:B------:R-:W0:Y:S01]  /*19f90*/  MUFU.EX2 R201, R26 ;  /* 0x0000001a00c97308 */ /* 0x000e220000000800 */
[----:B------:R-:W-:Y:S01]  /*19fa0*/  FFMA.FTZ R30, R30, R3, -R29 ;  /* 0x000000031e1e7223 */ /* 0x000fe2000001081d */
[----:B------:R-:W-:Y:S01]  /*19fb0*/  IADD3 R14, R14, R65, -R67 ;  /* 0x000000410e0e7210 */ /* 0x000fe20007ffe843 */
[----:B-1----:R-:W-:-:S05]  /*19fc0*/  FADD.FTZ R31, R15, R6 ;  /* 0x000000060f1f7221 */ /* 0x002fca0000010000 */
[----:B------:R-:W1:Y:S01]  /*19fd0*/  MUFU.EX2 R58, R58 ;  /* 0x0000003a003a7308 */ /* 0x000e620000000800 */
[----:B------:R-:W-:Y:S01]  /*19fe0*/  FFMA.FTZ R64, R64, R3, -R7 ;  /* 0x0000000340407223 */ /* 0x000fe20000010807 */
[----:B------:R-:W-:-:S06]  /*19ff0*/  FADD.FTZ R33, R207, R8 ;  /* 0x00000008cf217221 */ /* 0x000fcc0000010000 */
[----:B------:R-:W5:Y:S01]  /*1a000*/  MUFU.EX2 R34, R34 ;  /* 0x0000002200227308 */ /* 0x000f620000000800 */
[----:B----4-:R-:W-:Y:S01]  /*1a010*/  FADD.FTZ R8, R28, R31 ;  /* 0x0000001f1c087221 */ /* 0x010fe20000010000 */
[----:B------:R-:W-:-:S06]  /*1a020*/  FFMA.FTZ R66, R66, R3, -R7 ;  /* 0x0000000342427223 */ /* 0x000fcc0000010807 */
[----:B------:R-:W4:Y:S01]  /*1a030*/  MUFU.EX2 R25, R60 ;  /* 0x0000003c00197308 */ /* 0x000f220000000800 */
[----:B------:R-:W-:-:S04]  /*1a040*/  IMAD.HI R14, R14, 0x66666667, RZ ;  /* 0x666666670e0e7827 */ /* 0x000fc800078e02ff */
[----:B--2---:R-:W-:-:S03]  /*1a050*/  FADD.FTZ R6, R20, R33 ;  /* 0x0000002114067221 */ /* 0x004fc60000010000 */
[----:B------:R-:W2:Y:S01]  /*1a060*/  MUFU.EX2 R203, R38 ;  /* 0x0000002600cb7308 */ /* 0x000ea20000000800 */
[----:B---3--:R-:W-:-:S07]  /*1a070*/  FADD.FTZ R31, R21, R8 ;  /* 0x00000008151f7221 */ /* 0x008fce0000010000 */
[----:B------:R-:W3:Y:S01]  /*1a080*/  MUFU.EX2 R62, R62 ;  /* 0x0000003e003e7308 */ /* 0x000ee20000000800 */
[----:B------:R-:W-:Y:S01]  /*1a090*/  SHF.R.U32.HI R35, RZ, 0x1f, R14 ;  /* 0x0000001fff237819 */ /* 0x000fe2000001160e */
[----:B------:R-:W-:Y:S01]  /*1a0a0*/  FFMA.FTZ R68, R68, R3, -R7 ;  /* 0x0000000344447223 */ /* 0x000fe20000010807 */
[----:B0-----:R-:W-:-:S05]  /*1a0b0*/  FADD.FTZ R33, R201, R6 ;  /* 0x00000006c9217221 */ /* 0x001fca0000010000 */
[----:B------:R-:W0:Y:S01]  /*1a0c0*/  MUFU.EX2 R30, R30 ;  /* 0x0000001e001e7308 */ /* 0x000e220000000800 */
[----:B-1----:R-:W-:Y:S01]  /*1a0d0*/  FADD.FTZ R8, R58, R31 ;  /* 0x0000001f3a087221 */ /* 0x002fe20000010000 */
[----:B------:R-:W-:-:S06]  /*1a0e0*/  FFMA.FTZ R70, R70, R3, -R7 ;  /* 0x0000000346467223 */ /* 0x000fcc0000010807 */
[----:B------:R-:W1:Y:S01]  /*1a0f0*/  MUFU.EX2 R27, R64 ;  /* 0x00000040001b7308 */ /* 0x000e620000000800 */
[-CC-:B------:R-:W-:Y:S01]  /*1a100*/  FFMA.FTZ R46, R46, R3.reuse, -R29.reuse ;  /* 0x000000032e2e7223 */ /* 0x180fe2000001081d */
[-CC-:B------:R-:W-:Y:S01]  /*1a110*/  FFMA.FTZ R48, R48, R3.reuse, -R29.reuse ;  /* 0x0000000330307223 */ /* 0x180fe2000001081d */
[-CC-:B------:R-:W-:Y:S01]  /*1a120*/  FFMA.FTZ R76, R76, R3.reuse, -R29.reuse ;  /* 0x000000034c4c7223 */ /* 0x180fe2000001081d */
[-CC-:B------:R-:W-:Y:S01]  /*1a130*/  FFMA.FTZ R78, R78, R3.reuse, -R29.reuse ;  /* 0x000000034e4e7223 */ /* 0x180fe2000001081d */
[----:B------:R-:W-:-:S03]  /*1a140*/  FFMA.FTZ R80, R80, R3, -R29 ;  /* 0x0000000350507223 */ /* 0x000fc6000001081d */
[----:B------:R-:W1:Y:S01]  /*1a150*/  MUFU.EX2 R66, R66 ;  /* 0x0000004200427308 */ /* 0x000e620000000800 */
[----:B------:R-:W-:Y:S01]  /*1a160*/  FFMA.FTZ R82, R82, R3, -R29 ;  /* 0x0000000352527223 */ /* 0x000fe2000001081d */
[----:B------:R-:W-:Y:S01]  /*1a170*/  LEA.HI.SX32 R6, R14, R35, 0x1b ;  /* 0x000000230e067211 */ /* 0x000fe200078fdaff */
[----:B-----5:R-:W-:Y:S01]  /*1a180*/  FADD.FTZ R14, R34, R33 ;  /* 0x00000021220e7221 */ /* 0x020fe20000010000 */
[----:B----4-:R-:W-:-:S04]  /*1a190*/  FADD.FTZ R31, R25, R8 ;  /* 0x00000008191f7221 */ /* 0x010fc80000010000 */
[----:B------:R-:W4:Y:S01]  /*1a1a0*/  MUFU.EX2 R29, R68 ;  /* 0x00000044001d7308 */ /* 0x000f220000000800 */
[-C--:B------:R-:W-:Y:S01]  /*1a1b0*/  FFMA.FTZ R72, R72, R3.reuse, -R7 ;  /* 0x0000000348487223 */ /* 0x080fe20000010807 */
[----:B--2---:R-:W-:Y:S01]  /*1a1c0*/  FADD.FTZ R33, R203, R14 ;  /* 0x0000000ecb217221 */ /* 0x004fe20000010000 */
[----:B---3--:R-:W-:Y:S01]  /*1a1d0*/  FADD.FTZ R8, R62, R31 ;  /* 0x0000001f3e087221 */ /* 0x008fe20000010000 */
[-CC-:B------:R-:W-:Y:S01]  /*1a1e0*/  FFMA.FTZ R42, R42, R3.reuse, -R7.reuse ;  /* 0x000000032a2a7223 */ /* 0x180fe20000010807 */
[----:B------:R-:W-:-:S03]  /*1a1f0*/  FFMA.FTZ R74, R74, R3, -R7 ;  /* 0x000000034a4a7223 */ /* 0x000fc60000010807 */
[----:B------:R-:W2:Y:S01]  /*1a200*/  MUFU.EX2 R70, R70 ;  /* 0x0000004600467308 */ /* 0x000ea20000000800 */
[----:B------:R-:W-:Y:S01]  /*1a210*/  F2FP.BF16.F32.PACK_AB R205, R205, R12 ;  /* 0x0000000ccdcd723e */ /* 0x000fe200000010ff */
[----:B0-----:R-:W-:Y:S01]  /*1a220*/  FADD.FTZ R12, R30, R33 ;  /* 0x000000211e0c7221 */ /* 0x001fe20000010000 */
[----:B-1----:R-:W-:-:S05]  /*1a230*/  FADD.FTZ R33, R27, R8 ;  /* 0x000000081b217221 */ /* 0x002fca0000010000 */
[----:B------:R-:W0:Y:S01]  /*1a240*/  MUFU.EX2 R197, R46 ;  /* 0x0000002e00c57308 */ /* 0x000e220000000800 */
[----:B------:R-:W-:-:S07]  /*1a250*/  FADD.FTZ R8, R66, R33 ;  /* 0x0000002142087221 */ /* 0x000fce0000010000 */
[----:B------:R-:W1:Y:S01]  /*1a260*/  MUFU.EX2 R7, R72 ;  /* 0x0000004800077308 */ /* 0x000e620000000800 */
[----:B------:R-:W-:Y:S01]  /*1a270*/  F2FP.BF16.F32.PACK_AB R210, R9, R36 ;  /* 0x0000002409d2723e */ /* 0x000fe200000010ff */
[----:B----4-:R-:W-:-:S06]  /*1a280*/  FADD.FTZ R9, R29, R8 ;  /* 0x000000081d097221 */ /* 0x010fcc0000010000 */
[----:B------:R-:W3:Y:S08]  /*1a290*/  MUFU.EX2 R48, R48 ;  /* 0x0000003000307308 */ /* 0x000ef00000000800 */
[----:B------:R-:W4:Y:S01]  /*1a2a0*/  MUFU.EX2 R42, R42 ;  /* 0x0000002a002a7308 */ /* 0x000f220000000800 */
[----:B--2---:R-:W-:-:S07]  /*1a2b0*/  FADD.FTZ R8, R70, R9 ;  /* 0x0000000946087221 */ /* 0x004fce0000010000 */
[----:B------:R-:W2:Y:S01]  /*1a2c0*/  MUFU.EX2 R199, R76 ;  /* 0x0000004c00c77308 */ /* 0x000ea20000000800 */
[----:B0-----:R-:W-:Y:S01]  /*1a2d0*/  FADD.FTZ R31, R197, R12 ;  /* 0x0000000cc51f7221 */ /* 0x001fe20000010000 */
[----:B-1----:R-:W-:-:S06]  /*1a2e0*/  FADD.FTZ R9, R7, R8 ;  /* 0x0000000807097221 */ /* 0x002fcc0000010000 */
[----:B------:R-:W0:Y:S01]  /*1a2f0*/  MUFU.EX2 R78, R78 ;  /* 0x0000004e004e7308 */ /* 0x000e220000000800 */
[----:B------:R-:W-:Y:S01]  /*1a300*/  F2FP.BF16.F32.PACK_AB R207, R207, R10 ;  /* 0x0000000acfcf723e */ /* 0x000fe200000010ff */
[----:B---3--:R-:W-:-:S06]  /*1a310*/  FADD.FTZ R10, R48, R31 ;  /* 0x0000001f300a7221 */ /* 0x008fcc0000010000 */
[----:B------:R-:W1:Y:S01]  /*1a320*/  MUFU.EX2 R193, R80 ;  /* 0x0000005000c17308 */ /* 0x000e620000000800 */
[----:B----4-:R-:W-:Y:S01]  /*1a330*/  FADD.FTZ R226, R42, R9 ;  /* 0x000000092ae27221 */ /* 0x010fe20000010000 */
[----:B------:R-:W-:Y:S01]  /*1a340*/  VIADD R9, R2, 0xfffffffe ;  /* 0xfffffffe02097836 */ /* 0x000fe20000000000 */
[----:B------:R-:W-:-:S05]  /*1a350*/  VIMNMX R26, RZ, R6, !PT ;  /* 0x00000006ff1a7248 */ /* 0x000fca0007fe0100 */
[----:B------:R-:W3:Y:S01]  /*1a360*/  MUFU.EX2 R82, R82 ;  /* 0x0000005200527308 */ /* 0x000ee20000000800 */
[----:B--2---:R-:W-:Y:S01]  /*1a370*/  FADD.FTZ R33, R199, R10 ;  /* 0x0000000ac7217221 */ /* 0x004fe20000010000 */
[----:B------:R-:W-:-:S06]  /*1a380*/  ISETP.GE.AND P2, PT, R9, R26, PT ;  /* 0x0000001a0900720c */ /* 0x000fcc0003f46270 */
[----:B------:R3:W2:Y:S01]  /*1a390*/  MUFU.EX2 R195, R0 ;  /* 0x0000000000c37308 */ /* 0x0006a20000000800 */
[----:B0-----:R-:W-:-:S07]  /*1a3a0*/  FADD.FTZ R10, R78, R33 ;  /* 0x000000214e0a7221 */ /* 0x001fce0000010000 */
[----:B------:R-:W0:Y:S01]  /*1a3b0*/  MUFU.EX2 R31, R74 ;  /* 0x0000004a001f7308 */ /* 0x000e220000000800 */
[----:B------:R-:W-:Y:S01]  /*1a3c0*/  F2FP.BF16.F32.PACK_AB R204, R11, R44 ;  /* 0x0000002c0bcc723e */ /* 0x000fe200000010ff */
[----:B-1----:R-:W-:Y:S01]  /*1a3d0*/  FADD.FTZ R11, R193, R10 ;  /* 0x0000000ac10b7221 */ /* 0x002fe20000010000 */
[----:B------:R-:W-:Y:S03]  /*1a3e0*/  BSSY B0, `(.L_x_2899) ;  /* 0x00005a7000007945 */ /* 0x000fe60003800000 */
[----:B---3--:R-:W-:Y:S01]  /*1a3f0*/  FADD.FTZ R0, R82, R11 ;  /* 0x0000000b52007221 */ /* 0x008fe20000010000 */
[----:B------:R-:W-:Y:S01]  /*1a400*/  F2FP.BF16.F32.PACK_AB R209, R24, R209 ;  /* 0x000000d118d1723e */ /* 0x000fe200000010ff */
[----:B------:R1:W-:Y:S01]  /*1a410*/  STL [R1+0x58], R26 ;  /* 0x0000581a01007387 */ /* 0x0003e20000100800 */
[----:B------:R-:W-:Y:S01]  /*1a420*/  F2FP.BF16.F32.PACK_AB R211, R84, R211 ;  /* 0x000000d354d3723e */ /* 0x000fe200000010ff */
[----:B--2---:R-:W-:Y:S01]  /*1a430*/  FADD.FTZ R225, R195, R0 ;  /* 0x00000000c3e17221 */ /* 0x004fe20000010000 */
[----:B------:R-:W-:Y:S01]  /*1a440*/  F2FP.BF16.F32.PACK_AB R203, R203, R34 ;  /* 0x00000022cbcb723e */ /* 0x000fe200000010ff */
[----:B------:R-:W-:Y:S01]  /*1a450*/  IMAD.MOV.U32 R2, RZ, RZ, 0x3f800000 ;  /* 0x3f800000ff027424 */ /* 0x000fe200078e00ff */
[----:B------:R-:W-:Y:S01]  /*1a460*/  F2FP.BF16.F32.PACK_AB R197, R197, R30 ;  /* 0x0000001ec5c5723e */ /* 0x000fe200000010ff */
[----:B------:R-:W-:Y:S01]  /*1a470*/  IMAD.MOV.U32 R0, RZ, RZ, 0x3f800000 ;  /* 0x3f800000ff007424 */ /* 0x000fe200078e00ff */
[----:B------:R-:W-:-:S02]  /*1a480*/  F2FP.BF16.F32.PACK_AB R199, R199, R48 ;  /* 0x00000030c7c7723e */ /* 0x000fc400000010ff */
[----:B------:R-:W-:Y:S02]  /*1a490*/  CS2R R150, SRZ ;  /* 0x0000000000967805 */ /* 0x000fe4000001ff00 */
[----:B------:R-:W-:Y:S01]  /*1a4a0*/  F2FP.BF16.F32.PACK_AB R208, R13, R32 ;  /* 0x000000200dd0723e */ /* 0x000fe200000010ff */
[----:B0-----:R-:W-:Y:S01]  /*1a4b0*/  FADD.FTZ R226, R31, R226 ;  /* 0x000000e21fe27221 */ /* 0x001fe20000010000 */
[----:B------:R-:W-:Y:S02]  /*1a4c0*/  F2FP.BF16.F32.PACK_AB R206, R15, R52 ;  /* 0x000000340fce723e */ /* 0x000fe400000010ff */
[----:B------:R-:W-:Y:S02]  /*1a4d0*/  CS2R R148, SRZ ;  /* 0x0000000000947805 */ /* 0x000fe4000001ff00 */
[----:B------:R-:W-:Y:S02]  /*1a4e0*/  F2FP.BF16.F32.PACK_AB R200, R21, R28 ;  /* 0x0000001c15c8723e */ /* 0x000fe400000010ff */
[----:B------:R-:W-:-:S02]  /*1a4f0*/  CS2R R146, SRZ ;  /* 0x0000000000927805 */ /* 0x000fc4000001ff00 */
[----:B------:R-:W-:Y:S02]  /*1a500*/  F2FP.BF16.F32.PACK_AB R202, R25, R58 ;  /* 0x0000003a19ca723e */ /* 0x000fe400000010ff */
[----:B------:R-:W-:Y:S02]  /*1a510*/  CS2R R144, SRZ ;  /* 0x0000000000907805 */ /* 0x000fe4000001ff00 */
        /* <DEDUP_REMOVED lines=65> */
[----:B-1----:R-:W-:Y:S02]  /*1a930*/  CS2R R26, SRZ ;  /* 0x00000000001a7805 */ /* 0x002fe4000001ff00 */
[----:B------:R-:W-:Y:S01]  /*1a940*/  CS2R R24, SRZ ;  /* 0x0000000000187805 */ /* 0x000fe2000001ff00 */
[----:B------:R-:W-:Y:S06]  /*1a950*/  @!P2 BRA `(.L_x_2900) ;  /* 0x00000054003ca947 */ /* 0x000fec0003800000 */
[----:B------:R-:W-:Y:S01]  /*1a960*/  BSSY B1, `(.L_x_2901) ;  /* 0x000054d000017945 */ /* 0x000fe20003800000 */
[----:B------:R-:W-:Y:S02]  /*1a970*/  IMAD.MOV.U32 R13, RZ, RZ, R4 ;  /* 0x000000ffff0d7224 */ /* 0x000fe400078e0004 */
[----:B------:R-:W-:Y:S02]  /*1a980*/  IMAD.MOV.U32 R12, RZ, RZ, R5 ;  /* 0x000000ffff0c7224 */ /* 0x000fe400078e0005 */
[----:B------:R-:W-:Y:S02]  /*1a990*/  IMAD.MOV.U32 R8, RZ, RZ, R9 ;  /* 0x000000ffff087224 */ /* 0x000fe400078e0009 */
[----:B------:R-:W-:Y:S02]  /*1a9a0*/  IMAD.MOV.U32 R7, RZ, RZ, R224 ;  /* 0x000000ffff077224 */ /* 0x000fe400078e00e0 */
[----:B------:R-:W-:Y:S02]  /*1a9b0*/  IMAD.MOV.U32 R6, RZ, RZ, R219 ;  /* 0x000000ffff067224 */ /* 0x000fe400078e00db */
[----:B------:R-:W-:-:S02]  /*1a9c0*/  IMAD.MOV.U32 R2, RZ, RZ, 0x3f800000 ;  /* 0x3f800000ff027424 */ /* 0x000fc400078e00ff */
[----:B------:R-:W-:-:S07]  /*1a9d0*/  IMAD.MOV.U32 R151, RZ, RZ, RZ ;  /* 0x000000ffff977224 */ /* 0x000fce00078e00ff */
.L_x_2914:
[----:B------:R-:W-:-:S04]  /*1a9e0*/  ISETP.NE.AND P2, PT, R6, 0x1, PT ;  /* 0x000000010600780c */ /* 0x000fc80003f45270 */
[----:B------:R-:W-:-:S04]  /*1a9f0*/  SEL R224, RZ, 0x1, P2 ;  /* 0x00000001ffe07807 */ /* 0x000fc80001000000 */
[----:B------:R-:W-:Y:S01]  /*1aa00*/  LOP3.LUT R224, R7, R224, RZ, 0x3c, !PT ;  /* 0x000000e007e07212 */ /* 0x000fe200078e3cff */
[----:B------:R-:W-:Y:S06]  /*1aa10*/  @!P0 BRA `(.L_x_2902) ;  /* 0x0000000000048947 */ /* 0x000fec0003800000 */
[----:B------:R-:W-:Y:S01]  /*1aa20*/  BPT.TRAP 0x1 ;  /* 0x000000040000795c */ /* 0x000fe20000300000 */
.L_x_2902:
        /* <DEDUP_REMOVED lines=8> */
.L_x_2903:
        /* <DEDUP_REMOVED lines=8> */
.L_x_2905:
[----:B------:R-:W-:Y:S05]  /*1ab30*/  BSYNC B2 ;  /* 0x0000000000027941 */ /* 0x000fea0003800000 */
.L_x_2904:
[----:B------:R-:W2:Y:S01]  /*1ab40*/  LDL.64 R152, [R1+0x48] ;  /* 0x0000480001987983 */ /* 0x000ea20000100a00 */
[----:B01----:R-:W-:-:S03]  /*1ab50*/  IMAD.MOV.U32 R4, RZ, RZ, R3 ;  /* 0x000000ffff047224 */ /* 0x003fc600078e0003 */
[----:B------:R-:W3:Y:S01]  /*1ab60*/  LDL.64 R20, [R1+0x40] ;  /* 0x0000400001147983 */ /* 0x000ee20000100a00 */
[----:B------:R-:W-:Y:S01]  /*1ab70*/  IMAD.MOV.U32 R5, RZ, RZ, 0x40000040 ;  /* 0x40000040ff057424 */ /* 0x000fe200078e00ff */
[----:B------:R-:W-:-:S04]  /*1ab80*/  R2UR UR10, R4 ;  /* 0x00000000040a72ca */ /* 0x000fc800000e0000 */
[C---:B------:R-:W-:Y:S01]  /*1ab90*/  R2UR UR11, R5.reuse ;  /* 0x00000000050b72ca */ /* 0x040fe200000e0000 */
[----:B------:R-:W-:Y:S01]  /*1aba0*/  WARPGROUP.ARRIVE ;  /* 0x00000000000079c5 */ /* 0x000fe20000000000 */
[----:B------:R-:W-:Y:S01]  /*1abb0*/  IMAD.MOV.U32 R4, RZ, RZ, R11 ;  /* 0x000000ffff047224 */ /* 0x000fe200078e000b */
[----:B------:R-:W-:-:S04]  /*1abc0*/  R2UR UR19, R5 ;  /* 0x00000000051372ca */ /* 0x000fc800000e0000 */
[----:B------:R-:W-:Y:S01]  /*1abd0*/  R2UR UR18, R4 ;  /* 0x00000000041272ca */ /* 0x000fe200000e0000 */
[----:B------:R-:W-:Y:S01]  /*1abe0*/  IMAD.MOV.U32 R15, RZ, RZ, 0x40000040 ;  /* 0x40000040ff0f7424 */ /* 0x000fe200078e00ff */
[----:B------:R-:W-:-:S04]  /*1abf0*/  R2UR UR14, R14 ;  /* 0x000000000e0e72ca */ /* 0x000fc800000e0000 */
[----:B------:R-:W-:Y:S01]  /*1ac00*/  R2UR UR15, R15 ;  /* 0x000000000f0f72ca */ /* 0x000fe200000e0000 */
[----:B------:R-:W-:Y:S01]  /*1ac10*/  VIADD R10, R3, 0x180 ;  /* 0x00000180030a7836 */ /* 0x000fe20000000000 */
[----:B--2---:R-:W-:Y:S02]  /*1ac20*/  R2UR UR20, R152 ;  /* 0x00000000981472ca */ /* 0x004fe400000e0000 */
[----:B------:R-:W-:Y:S01]  /*1ac30*/  R2UR UR21, R153 ;  /* 0x00000000991572ca */ /* 0x000fe200000e0000 */
[----:B------:R-:W-:Y:S01]  /*1ac40*/  IMAD.MOV.U32 R11, RZ, RZ, 0x40000040 ;  /* 0x40000040ff0b7424 */ /* 0x000fe200078e00ff */
[----:B------:R-:W2:Y:S01]  /*1ac50*/  LDL.64 R152, [R1+0x38] ;  /* 0x0000380001987983 */ /* 0x000ea20000100a00 */
[----:B------:R-:W-:Y:S01]  /*1ac60*/  VIADD R4, R3, 0x200 ;  /* 0x0000020003047836 */ /* 0x000fe20000000000 */
[----:B------:R-:W-:Y:S02]  /*1ac70*/  R2UR UR27, R5 ;  /* 0x00000000051b72ca */ /* 0x000fe400000e0000 */
[----:B---3--:R-:W-:Y:S01]  /*1ac80*/  R2UR UR32, R20 ;  /* 0x00000000142072ca */ /* 0x008fe200000e0000 */
[----:B------:R-:W3:Y:S01]  /*1ac90*/  LDL.64 R14, [R1+0x28] ;  /* 0x00002800010e7983 */ /* 0x000ee20000100a00 */
[----:B------:R-:W-:-:S03]  /*1aca0*/  R2UR UR33, R21 ;  /* 0x00000000152172ca */ /* 0x000fc600000e0000 */
[----:B------:R-:W-:Y:S02]  /*1acb0*/  UMOV UR8, UR20 ;  /* 0x0000001400087c82 */ /* 0x000fe40008000000 */
[----:B------:R-:W-:Y:S01]  /*1acc0*/  UMOV UR9, UR21 ;  /* 0x0000001500097c82 */ /* 0x000fe20008000000 */
[----:B------:R-:W-:Y:S01]  /*1acd0*/  UMOV UR16, UR20 ;  /* 0x0000001400107c82 */ /* 0x000fe20008000000 */
[----:B------:R-:W-:Y:S01]  /*1ace0*/  HGMMA.64x16x16.F32.BF16 R184, gdesc[UR8], RZ, !UPT, gsb0 ;  /* 0x0020000008b879f0 */ /* 0x000fe2000c0018ff */
[----:B------:R-:W-:Y:S01]  /*1acf0*/  UMOV UR17, UR21 ;  /* 0x0000001500117c82 */ /* 0x000fe20008000000 */
[----:B------:R-:W-:Y:S01]  /*1ad00*/  UMOV UR12, UR20 ;  /* 0x00000014000c7c82 */ /* 0x000fe20008000000 */
[----:B------:R-:W-:Y:S01]  /*1ad10*/  UMOV UR13, UR21 ;  /* 0x00000015000d7c82 */ /* 0x000fe20008000000 */
[----:B------:R-:W-:Y:S02]  /*1ad20*/  R2UR UR6, R10 ;  /* 0x000000000a0672ca */ /* 0x000fe400000e0000 */
[----:B------:R-:W-:Y:S01]  /*1ad30*/  R2UR UR7, R11 ;  /* 0x000000000b0772ca */ /* 0x000fe200000e0000 */
[----:B------:R-:W-:Y:S01]  /*1ad40*/  UMOV UR4, UR20 ;  /* 0x0000001400047c82 */ /* 0x000fe20008000000 */
[----:B------:R-:W-:Y:S01]  /*1ad50*/  UMOV UR5, UR21 ;  /* 0x0000001500057c82 */ /* 0x000fe20008000000 */
[----:B------:R-:W-:Y:S01]  /*1ad60*/  R2UR UR26, R4 ;  /* 0x00000000041a72ca */ /* 0x000fe200000e0000 */
[----:B------:R-:W-:Y:S01]  /*1ad70*/  UMOV UR24, UR20 ;  /* 0x0000001400187c82 */ /* 0x000fe20008000000 */
[----:B------:R-:W-:Y:S01]  /*1ad80*/  UMOV UR25, UR21 ;  /* 0x0000001500197c82 */ /* 0x000fe20008000000 */
[----:B------:R-:W-:Y:S01]  /*1ad90*/  IMAD.MOV.U32 R5, RZ, RZ, 0x40000040 ;  /* 0x40000040ff057424 */ /* 0x000fe200078e00ff */
[----:B------:R-:W4:Y:S01]  /*1ada0*/  LDL.64 R20, [R1+0x30] ;  /* 0x0000300001147983 */ /* 0x000f220000100a00 */
[----:B------:R-:W-:-:S02]  /*1adb0*/  WARPGROUP.DEPBAR.LE gsb0, 0x0 ;  /* 0x00008000000079c5 */ /* 0x000fc40000010000 */
[----:B------:R-:W-:-:S06]  /*1adc0*/  WARPGROUP.ARRIVE ;  /* 0x00000000000079c5 */ /* 0x000fcc0000000000 */
[----:B------:R-:W-:Y:S03]  /*1add0*/  HGMMA.64x16x16.F32.BF16 R176, gdesc[UR16], RZ, !UPT, gsb0 ;  /* 0x0020000010b079f0 */ /* 0x000fe6000c0018ff */
[----:B------:R-:W-:Y:S02]  /*1ade0*/  WARPGROUP.DEPBAR.LE gsb0, 0x0 ;  /* 0x00008000000079c5 */ /* 0x000fe40000010000 */
[----:B------:R-:W-:-:S06]  /*1adf0*/  WARPGROUP.ARRIVE ;  /* 0x00000000000079c5 */ /* 0x000fcc0000000000 */
[----:B------:R-:W-:Y:S03]  /*1ae00*/  HGMMA.64x16x16.F32.BF16 R168, gdesc[UR12], RZ, !UPT, gsb0 ;  /* 0x002000000ca879f0 */ /* 0x000fe6000c0018ff */
[----:B------:R-:W-:Y:S02]  /*1ae10*/  WARPGROUP.DEPBAR.LE gsb0, 0x0 ;  /* 0x00008000000079c5 */ /* 0x000fe40000010000 */
[----:B------:R-:W-:-:S06]  /*1ae20*/  WARPGROUP.ARRIVE ;  /* 0x00000000000079c5 */ /* 0x000fcc0000000000 */
[----:B------:R-:W-:Y:S01]  /*1ae30*/  HGMMA.64x16x16.F32.BF16 R160, gdesc[UR4], RZ, !UPT, gsb0 ;  /* 0x0020000004a079f0 */ /* 0x000fe2000c0018ff */
[----:B------:R-:W-:Y:S02]  /*1ae40*/  VIADD R10, R3, 0x2 ;  /* 0x00000002030a7836 */ /* 0x000fe40000000000 */
[----:B------:R-:W-:Y:S01]  /*1ae50*/  IMAD.MOV.U32 R11, RZ, RZ, 0x40000040 ;  /* 0x40000040ff0b7424 */ /* 0x000fe200078e00ff */
[----:B------:R-:W-:Y:S02]  /*1ae60*/  WARPGROUP.DEPBAR.LE gsb0, 0x0 ;  /* 0x00008000000079c5 */ /* 0x000fe40000010000 */
[----:B------:R-:W-:Y:S02]  /*1ae70*/  R2UR UR10, R10 ;  /* 0x000000000a0a72ca */ /* 0x000fe400000e0000 */
[----:B--2---:R-:W-:Y:S02]  /*1ae80*/  R2UR UR28, R152 ;  /* 0x00000000981c72ca */ /* 0x004fe400000e0000 */
[----:B------:R-:W-:-:S02]  /*1ae90*/  R2UR UR29, R153 ;  /* 0x00000000991d72ca */ /* 0x000fc400000e0000 */
[----:B------:R-:W-:-:S06]  /*1aea0*/  WARPGROUP.ARRIVE ;  /* 0x00000000000079c5 */ /* 0x000fcc0000000000 */
[----:B------:R-:W-:Y:S01]  /*1aeb0*/  HGMMA.64x16x16.F32.BF16 R152, gdesc[UR24], RZ, !UPT, gsb0 ;  /* 0x00200000189879f0 */ /* 0x000fe2000c0018ff */
[----:B------:R-:W-:Y:S01]  /*1aec0*/  R2UR UR11, R11 ;  /* 0x000000000b0b72ca */ /* 0x000fe200000e0000 */
[----:B------:R-:W-:Y:S01]  /*1aed0*/  UMOV UR8, UR32 ;  /* 0x0000002000087c82 */ /* 0x000fe20008000000 */
[----:B------:R-:W-:Y:S01]  /*1aee0*/  UMOV UR9, UR33 ;  /* 0x0000002100097c82 */ /* 0x000fe20008000000 */
[----:B------:R-:W-:Y:S01]  /*1aef0*/  VIADD R4, R3, 0x82 ;  /* 0x0000008203047836 */ /* 0x000fe20000000000 */
[----:B------:R-:W-:Y:S02]  /*1af00*/  WARPGROUP.DEPBAR.LE gsb0, 0x0 ;  /* 0x00008000000079c5 */ /* 0x000fe40000010000 */
[----:B------:R-:W-:-:S07]  /*1af10*/  WARPGROUP.ARRIVE ;  /* 0x00000000000079c5 */ /* 0x000fce0000000000 */
[----:B------:R-:W-:Y:S01]  /*1af20*/  HGMMA.64x16x16.F32.BF16 R184, gdesc[UR8], R184, gsb0 ;  /* 0x0020000008b879f0 */ /* 0x000fe200080018b8 */
        /* <DEDUP_REMOVED lines=13> */
[----:B------:R-:W-:Y:S02]  /*1b000*/  VIADD R4, R3, 0x182 ;  /* 0x0000018203047836 */ /* 0x000fe40000000000 */
[----:B------:R-:W-:Y:S01]  /*1b010*/  IMAD.MOV.U32 R5, RZ, RZ, 0x40000040 ;  /* 0x40000040ff057424 */ /* 0x000fe200078e00ff */
[----:B------:R-:W-:Y:S01]  /*1b020*/  UMOV UR12, UR32 ;  /* 0x00000020000c7c82 */ /* 0x000fe20008000000 */
[----:B------:R-:W-:Y:S01]  /*1b030*/  UMOV UR13, UR33 ;  /* 0x00000021000d7c82 */ /* 0x000fe20008000000 */
        /* <DEDUP_REMOVED lines=11> */
[----:B------:R-:W-:Y:S01]  /*1b0f0*/  VIADD R4, R3, 0x202 ;  /* 0x0000020203047836 */ /* 0x000fe20000000000 */
[----:B------:R-:W-:Y:S01]  /*1b100*/  UMOV UR16, UR28 ;  /* 0x0000001c00107c82 */ /* 0x000fe20008000000 */
[----:B------:R-:W-:Y:S01]  /*1b110*/  UMOV UR17, UR29 ;  /* 0x0000001d00117c82 */ /* 0x000fe20008000000 */
[----:B----4-:R-:W-:Y:S01]  /*1b120*/  R2UR UR46, R20 ;  /* 0x00000000142e72ca */ /* 0x010fe200000e0000 */
[----:B------:R-:W2:Y:S01]  /*1b130*/  LDL.64 R10, [R1+0x20] ;  /* 0x00002000010a7983 */ /* 0x000ea20000100a00 */
[----:B------:R-:W-:-:S02]  /*1b140*/  WARPGROUP.DEPBAR.LE gsb0, 0x0 ;  /* 0x00008000000079c5 */ /* 0x000fc40000010000 */
[----:B------:R-:W-:-:S06]  /*1b150*/  WARPGROUP.ARRIVE ;  /* 0x00000000000079c5 */ /* 0x000fcc0000000000 */
        /* <DEDUP_REMOVED lines=45> */
[----:B------:R-:W-:Y:S01]  /*1b430*/  IMAD.MOV.U32 R5, RZ, RZ, 0x40000040 ;  /* 0x40000040ff057424 */ /* 0x000fe200078e00ff */
[----:B------:R-:W-:Y:S02]  /*1b440*/  R2UR UR47, R21 ;  /* 0x00000000152f72ca */ /* 0x000fe400000e0000 */
[----:B------:R-:W-:Y:S02]  /*1b450*/  R2UR UR30, R4 ;  /* 0x00000000041e72ca */ /* 0x000fe400000e0000 */
[----:B------:R-:W-:Y:S01]  /*1b460*/  R2UR UR31, R5 ;  /* 0x00000000051f72ca */ /* 0x000fe200000e0000 */
[----:B------:R-:W-:-:S08]  /*1b470*/  UMOV UR28, UR46 ;  /* 0x0000002e001c7c82 */ /* 0x000fd00008000000 */
[----:B------:R-:W-:Y:S01]  /*1b480*/  UMOV UR29, UR47 ;  /* 0x0000002f001d7c82 */ /* 0x000fe20008000000 */
[----:B------:R-:W-:Y:S02]  /*1b490*/  VIADD R4, R3, 0x86 ;  /* 0x0000008603047836 */ /* 0x000fe40000000000 */
        /* <DEDUP_REMOVED lines=16> */
[----:B------:R-:W-:Y:S02]  /*1b5a0*/  R2UR UR12, R4 ;  /* 0x00000000040c72ca */ /* 0x000fe400000e0000 */
[----:B------:R-:W-:-:S11]  /*1b5b0*/  R2UR UR13, R5 ;  /* 0x00000000050d72ca */ /* 0x000fd600000e0000 */
[----:B------:R-:W-:Y:S01]  /*1b5c0*/  UMOV UR30, UR12 ;  /* 0x0000000c001e7c82 */ /* 0x000fe20008000000 */
[----:B------:R-:W-:Y:S01]  /*1b5d0*/  UMOV UR12, UR46 ;  /* 0x0000002e000c7c82 */ /* 0x000fe20008000000 */
[----:B------:R-:W-:Y:S01]  /*1b5e0*/  UMOV UR31, UR13 ;  /* 0x0000000d001f7c82 */ /* 0x000fe20008000000 */
[----:B------:R-:W-:Y:S01]  /*1b5f0*/  UMOV UR13, UR47 ;  /* 0x0000002f000d7c82 */ /* 0x000fe20008000000 */
        /* <DEDUP_REMOVED lines=15> */
[----:B------:R-:W-:Y:S01]  /*1b6f0*/  VIADD R4, R3, 0x280 ;  /* 0x0000028003047836 */ /* 0x000fe20000000000 */
[----:B------:R-:W-:Y:S02]  /*1b700*/  WARPGROUP.DEPBAR.LE gsb0, 0x0 ;  /* 0x00008000000079c5 */ /* 0x000fe40000010000 */
[----:B------:R-:W-:-:S06]  /*1b710*/  WARPGROUP.ARRIVE ;  /* 0x00000000000079c5 */ /* 0x000fcc0000000000 */
[----:B------:R-:W-:Y:S01]  /*1b720*/  HGMMA.64x16x16.F32.BF16 R152, gdesc[UR28], R152, gsb0 ;  /* 0x002000001c9879f0 */ /* 0x000fe20008001898 */
        /* <DEDUP_REMOVED lines=42> */
[----:B------:R-:W-:Y:S02]  /*1b9d0*/  VIADD R4, R3, 0x282 ;  /* 0x0000028203047836 */ /* 0x000fe40000000000 */
[----:B------:R-:W-:-:S03]  /*1b9e0*/  IMAD.MOV.U32 R5, RZ, RZ, 0x40000040 ;  /* 0x40000040ff057424 */ /* 0x000fc600078e00ff */
[----:B------:R-:W-:Y:S01]  /*1b9f0*/  R2UR UR6, R4 ;  /* 0x00000000040672ca */ /* 0x000fe200000e0000 */
[----:B------:R-:W-:Y:S01]  /*1ba00*/  VIADD R4, R3, 0x302 ;  /* 0x0000030203047836 */ /* 0x000fe20000000000 */
[----:B------:R-:W-:Y:S01]  /*1ba10*/  R2UR UR7, R5 ;  /* 0x00000000050772ca */ /* 0x000fe200000e0000 */
[----:B------:R-:W-:-:S03]  /*1ba20*/  IMAD.MOV.U32 R5, RZ, RZ, 0x40000040 ;  /* 0x40000040ff057424 */ /* 0x000fc600078e00ff */
[----:B------:R-:W-:Y:S01]  /*1ba30*/  R2UR UR14, R4 ;  /* 0x00000000040e72ca */ /* 0x000fe200000e0000 */
[----:B------:R-:W-:Y:S02]  /*1ba40*/  WARPGROUP.DEPBAR.LE gsb0, 0x0 ;  /* 0x00008000000079c5 */ /* 0x000fe40000010000 */
[----:B------:R-:W-:-:S06]  /*1ba50*/  WARPGROUP.ARRIVE ;  /* 0x00000000000079c5 */ /* 0x000fcc0000000000 */
[----:B------:R-:W-:Y:S01]  /*1ba60*/  HGMMA.64x16x16.F32.BF16 R152, gdesc[UR24], R152, gsb0 ;  /* 0x00200000189879f0 */ /* 0x000fe20008001898 */
        /* <DEDUP_REMOVED lines=11> */
[----:B--2---:R-:W-:Y:S02]  /*1bb20*/  R2UR UR28, R10 ;  /* 0x000000000a1c72ca */ /* 0x004fe400000e0000 */
[----:B------:R-:W-:Y:S02]  /*1bb30*/  R2UR UR4, R4 ;  /* 0x00000000040472ca */ /* 0x000fe400000e0000 */
[----:B------:R-:W-:Y:S02]  /*1bb40*/  R2UR UR5, R5 ;  /* 0x00000000050572ca */ /* 0x000fe400000e0000 */
[----:B------:R-:W-:-:S02]  /*1bb50*/  R2UR UR29, R11 ;  /* 0x000000000b1d72ca */ /* 0x000fc400000e0000 */
[----:B------:R-:W2:Y:S07]  /*1bb60*/  LDL.64 R10, [R1+0x10] ;  /* 0x00001000010a7983 */ /* 0x000eae0000100a00 */
[----:B------:R-:W-:Y:S01]  /*1bb70*/  UMOV UR26, UR4 ;  /* 0x00000004001a7c82 */ /* 0x000fe20008000000 */
[----:B------:R-:W-:Y:S01]  /*1bb80*/  UMOV UR4, UR28 ;  /* 0x0000001c00047c82 */ /* 0x000fe20008000000 */
[----:B------:R-:W-:Y:S02]  /*1bb90*/  UMOV UR27, UR5 ;  /* 0x00000005001b7c82 */ /* 0x000fe40008000000 */
[----:B------:R-:W-:Y:S01]  /*1bba0*/  UMOV UR5, UR29 ;  /* 0x0000001d00057c82 */ /* 0x000fe20008000000 */
[----:B------:R-:W-:-:S02]  /*1bbb0*/  WARPGROUP.DEPBAR.LE gsb0, 0x0 ;  /* 0x00008000000079c5 */ /* 0x000fc40000010000 */
        /* <DEDUP_REMOVED lines=75> */
[----:B------:R-:W2:Y:S01]  /*1c070*/  LDL.64 R10, [R1] ;  /* 0x00000000010a7983 */ /* 0x000ea20000100a00 */
        /* <DEDUP_REMOVED lines=535> */
.L_x_2907:
[----:B------:R-:W-:Y:S01]  /*1e1f0*/  SHF.L.U32 R0, R7, 0x1f, RZ ;  /* 0x0000001f07007819 */ /* 0x000fe200000006ff */
[----:B------:R-:W-:-:S04]  /*1e200*/  IMAD R7, R6, 0x8, R22 ;  /* 0x0000000806077824 */ /* 0x000fc800078e0216 */
[----:B------:R0:W1:Y:S01]  /*1e210*/  SYNCS.PHASECHK.TRANS64.TRYWAIT P2, [R7+URZ+0x38850], R0 ;  /* 0x03885000070075a7 */ /* 0x000062000804017f */
[----:B------:R-:W-:Y:S05]  /*1e220*/  @!P0 BRA `(.L_x_2908) ;  /* 0x0000000000048947 */ /* 0x000fea0003800000 */
[----:B------:R-:W-:Y:S01]  /*1e230*/  BPT.TRAP 0x1 ;  /* 0x000000040000795c */ /* 0x000fe20000300000 */
.L_x_2908:
[----:B------:R-:W-:Y:S04]  /*1e240*/  BSSY B2, `(.L_x_2909) ;  /* 0x0000004000027945 */ /* 0x000fe80003800000 */
[----:B-1----:R-:W-:Y:S05]  /*1e250*/  @P2 BRA `(.L_x_2910) ;  /* 0x0000000000082947 */ /* 0x002fea0003800000 */
[----:B------:R-:W1:Y:S02]  /*1e260*/  SYNCS.PHASECHK.TRANS64.TRYWAIT P2, [R7+URZ+0x38850], R0 ;  /* 0x03885000070075a7 */ /* 0x000e64000804017f */
[----:B-1----:R-:W-:Y:S05]  /*1e270*/  @!P2 BRA `(.L_x_2911) ;  /* 0x0000013c00fca947 */ /* 0x002fea0003800000 */
.L_x_2910:
[----:B------:R-:W-:Y:S05]  /*1e280*/  BSYNC B2 ;  /* 0x0000000000027941 */ /* 0x000fea0003800000 */
.L_x_2909:
        /* <DEDUP_REMOVED lines=45> */
.L_x_2912:
[----:B------:R-:W2:Y:S01]  /*1e560*/  LDL R4, [R1+0x68] ;  /* 0x0000680001047983 */ /* 0x000ea20000100800 */
[----:B------:R-:W0:Y:S03]  /*1e570*/  @P1 LDC R2, c[0x0][0x44c] ;  /* 0x00011300ff021b82 */ /* 0x000e260000000800 */
[----:B------:R-:W2:Y:S04]  /*1e580*/  LDL R3, [R1+0x78] ;  /* 0x0000780001037983 */ /* 0x000ea80000100800 */
[----:B------:R-:W3:Y:S01]  /*1e590*/  LDL R196, [R1+0x74] ;  /* 0x0000740001c47983 */ /* 0x000ee20000100800 */
[----:B------:R-:W1:Y:S03]  /*1e5a0*/  @P1 LDC R0, c[0x0][0x450] ;  /* 0x00011400ff001b82 */ /* 0x000e660000000800 */
[----:B------:R-:W4:Y:S04]  /*1e5b0*/  LDL R195, [R1+0x70] ;  /* 0x0000700001c37983 */ /* 0x000f280000100800 */
[----:B------:R-:W4:Y:S01]  /*1e5c0*/  LDL R194, [R1+0x6c] ;  /* 0x00006c0001c27983 */ /* 0x000f220000100800 */
[----:B------:R-:W-:Y:S01]  /*1e5d0*/  FMUL.FTZ R11, R169, UR39 ;  /* 0x00000027a90b7c20 */ /* 0x000fe20008410000 */
[----:B------:R-:W-:Y:S01]  /*1e5e0*/  FMUL.FTZ R169, R173, UR39 ;  /* 0x00000027ada97c20 */ /* 0x000fe20008410000 */
[----:B------:R-:W-:Y:S01]  /*1e5f0*/  FMUL.FTZ R10, R172, UR39 ;  /* 0x00000027ac0a7c20 */ /* 0x000fe20008410000 */
[----:B------:R-:W-:Y:S01]  /*1e600*/  FMUL.FTZ R172, R160, UR39 ;  /* 0x00000027a0ac7c20 */ /* 0x000fe20008410000 */
[----:B------:R-:W-:-:S02]  /*1e610*/  IMAD.MOV.U32 R160, RZ, RZ, -0x50 ;  /* 0xffffffb0ffa07424 */ /* 0x000fc400078e00ff */
[----:B------:R-:W-:Y:S02]  /*1e620*/  FMUL.FTZ R6, R189, UR39 ;  /* 0x00000027bd067c20 */ /* 0x000fe40008410000 */
[----:B------:R-:W-:Y:S02]  /*1e630*/  IMAD R160, R8, R160, 0x1 ;  /* 0x0000000108a07424 */ /* 0x000fe400078e02a0 */
[----:B------:R-:W-:Y:S01]  /*1e640*/  FMUL.FTZ R176, R176, UR39 ;  /* 0x00000027b0b07c20 */ /* 0x000fe20008410000 */
[----:B------:R-:W-:Y:S01]  /*1e650*/  FMUL.FTZ R14, R168, UR39 ;  /* 0x00000027a80e7c20 */ /* 0x000fe20008410000 */
[----:B------:R-:W5:Y:S01]  /*1e660*/  MUFU.TANH R6, R6 ;  /* 0x0000000600067308 */ /* 0x000f620000002400 */
[----:B------:R-:W-:Y:S01]  /*1e670*/  FMUL.FTZ R161, R161, UR39 ;  /* 0x00000027a1a17c20 */ /* 0x000fe20008410000 */
[----:B------:R-:W-:-:S06]  /*1e680*/  FMUL.FTZ R164, R164, UR39 ;  /* 0x00000027a4a47c20 */ /* 0x000fcc0008410000 */
[----:B------:R-:W5:Y:S08]  /*1e690*/  MUFU.TANH R176, R176 ;  /* 0x000000b000b07308 */ /* 0x000f700000002400 */
[----:B------:R-:W5:Y:S01]  /*1e6a0*/  MUFU.TANH R14, R14 ;  /* 0x0000000e000e7308 */ /* 0x000f620000002400 */
[----:B------:R-:W-:-:S07]  /*1e6b0*/  FMUL.FTZ R21, R177, UR39 ;  /* 0x00000027b1157c20 */ /* 0x000fce0008410000 */
[----:B------:R-:W-:Y:S08]  /*1e6c0*/  MUFU.TANH R11, R11 ;  /* 0x0000000b000b7308 */ /* 0x000ff00000002400 */
[----:B------:R-:W-:Y:S01]  /*1e6d0*/  MUFU.TANH R161, R161 ;  /* 0x000000a100a17308 */ /* 0x000fe20000002400 */
[----:B------:R-:W-:-:S07]  /*1e6e0*/  FMUL.FTZ R20, R180, UR39 ;  /* 0x00000027b4147c20 */ /* 0x000fce0008410000 */
[----:B------:R-:W-:Y:S01]  /*1e6f0*/  MUFU.TANH R164, R164 ;  /* 0x000000a400a47308 */ /* 0x000fe20000002400 */
[----:B------:R-:W-:-:S07]  /*1e700*/  FMUL.FTZ R15, R181, UR39 ;  /* 0x00000027b50f7c20 */ /* 0x000fce0008410000 */
[----:B------:R-:W-:Y:S08]  /*1e710*/  MUFU.TANH R20, R20 ;  /* 0x0000001400147308 */ /* 0x000ff00000002400 */
[----:B------:R-:W-:Y:S08]  /*1e720*/  MUFU.TANH R21, R21 ;  /* 0x0000001500157308 */ /* 0x000ff00000002400 */
[----:B------:R-:W-:Y:S08]  /*1e730*/  MUFU.TANH R169, R169 ;  /* 0x000000a900a97308 */ /* 0x000ff00000002400 */
[----:B------:R-:W-:Y:S08]  /*1e740*/  MUFU.TANH R15, R15 ;  /* 0x0000000f000f7308 */ /* 0x000ff00000002400 */
[----:B------:R-:W-:Y:S01]  /*1e750*/  MUFU.TANH R10, R10 ;  /* 0x0000000a000a7308 */ /* 0x000fe20000002400 */
[----:B------:R-:W-:-:S07]  /*1e760*/  FMUL.FTZ R165, R165, UR39 ;  /* 0x00000027a5a57c20 */ /* 0x000fce0008410000 */
[----:B------:R-:W-:Y:S01]  /*1e770*/  MUFU.TANH R172, R172 ;  /* 0x000000ac00ac7308 */ /* 0x000fe20000002400 */
[----:B------:R-:W-:Y:S01]  /*1e780*/  FMUL.FTZ R5, R191, UR39 ;  /* 0x00000027bf057c20 */ /* 0x000fe20008410000 */
        /* <DEDUP_REMOVED lines=8> */
[----:B------:R-:W-:Y:S01]  /*1e810*/  FMUL.FTZ R171, R171, UR39 ;  /* 0x00000027abab7c20 */ /* 0x000fe20008410000 */
[----:B------:R-:W-:-:S05]  /*1e820*/  FMUL.FTZ R162, R162, UR39 ;  /* 0x00000027a2a27c20 */ /* 0x000fca0008410000 */
[----:B------:R-:W-:Y:S01]  /*1e830*/  MUFU.TANH R186, R186 ;  /* 0x000000ba00ba7308 */ /* 0x000fe20000002400 */
[----:B------:R-:W-:Y:S01]  /*1e840*/  FMUL.FTZ R189, R175, UR39 ;  /* 0x00000027afbd7c20 */ /* 0x000fe20008410000 */
[----:B------:R-:W-:-:S06]  /*1e850*/  FMUL.FTZ R190, R166, UR39 ;  /* 0x00000027a6be7c20 */ /* 0x000fcc0008410000 */
[----:B------:R-:W-:Y:S01]  /*1e860*/  MUFU.TANH R192, R192 ;  /* 0x000000c000c07308 */ /* 0x000fe20000002400 */
[----:B------:R-:W-:-:S07]  /*1e870*/  FMUL.FTZ R187, R154, UR39 ;  /* 0x000000279abb7c20 */ /* 0x000fce0008410000 */
[----:B------:R-:W-:Y:S01]  /*1e880*/  MUFU.TANH R5, R5 ;  /* 0x0000000500057308 */ /* 0x000fe20000002400 */
[----:B--2---:R-:W-:-:S04]  /*1e890*/  IMAD.IADD R3, R3, 0x1, R4 ;  /* 0x0000000103037824 */ /* 0x004fc800078e0204 */
[----:B0-----:R-:W-:-:S05]  /*1e8a0*/  @P1 IMAD.HI.U32 R2, R3, R2, RZ ;  /* 0x0000000203021227 */ /* 0x001fca00078e00ff */
[----:B-1----:R-:W-:-:S05]  /*1e8b0*/  @P1 SHF.R.U32.HI R3, RZ, R0, R2 ;  /* 0x00000000ff031219 */ /* 0x002fca0000011602 */
[----:B------:R-:W0:Y:S01]  /*1e8c0*/  SHFL.IDX PT, R173, R3, RZ, 0x1c1f ;  /* 0x001c1fff03ad7589 */ /* 0x000e2200000e0000 */
[----:B---3--:R-:W-:Y:S02]  /*1e8d0*/  IMAD R160, R196, -0x2, R160 ;  /* 0xfffffffec4a07824 */ /* 0x008fe400078e02a0 */
[----:B------:R-:W-:Y:S01]  /*1e8e0*/  FMUL.FTZ R2, R184, UR39 ;  /* 0x00000027b8027c20 */ /* 0x000fe20008410000 */
[----:B------:R-:W-:Y:S02]  /*1e8f0*/  FMUL.FTZ R0, R185, UR39 ;  /* 0x00000027b9007c20 */ /* 0x000fe40008410000 */
[----:B----4-:R-:W-:-:S03]  /*1e900*/  IADD3 R168, -R194, R160, R195 ;  /* 0x000000a0c2a87210 */ /* 0x010fc60007ffe1c3 */
[----:B------:R-:W1:Y:S01]  /*1e910*/  MUFU.TANH R2, R2 ;  /* 0x0000000200027308 */ /* 0x000e620000002400 */
[----:B------:R-:W-:-:S07]  /*1e920*/  FMUL.FTZ R4, R188, UR39 ;  /* 0x00000027bc047c20 */ /* 0x000fce0008410000 */
[----:B------:R-:W2:Y:S01]  /*1e930*/  MUFU.TANH R0, R0 ;  /* 0x0000000000007308 */ /* 0x000ea20000002400 */
[----:B0-----:R-:W-:-:S07]  /*1e940*/  IMAD.IADD R160, R168, 0x1, R173 ;  /* 0x00000001a8a07824 */ /* 0x001fce00078e02ad */
[----:B------:R-:W0:Y:S01]  /*1e950*/  MUFU.TANH R4, R4 ;  /* 0x0000000400047308 */ /* 0x000e220000002400 */
[C---:B------:R-:W-:Y:S02]  /*1e960*/  ISETP.GT.AND P5, PT, R160.reuse, 0x9, PT ;  /* 0x00000009a000780c */ /* 0x040fe40003fa4270 */
[----:B------:R-:W-:Y:S02]  /*1e970*/  ISETP.GT.AND P4, PT, R160, 0x10, PT ;  /* 0x00000010a000780c */ /* 0x000fe40003f84270 */
[----:B-----5:R-:W-:Y:S02]  /*1e980*/  FSEL R177, R6, -INF , P5 ;  /* 0xff80000006b17808 */ /* 0x020fe40002800000 */
[C---:B------:R-:W-:Y:S02]  /*1e990*/  ISETP.GT.AND P5, PT, R160.reuse, 0x20, PT ;  /* 0x00000020a000780c */ /* 0x040fe40003fa4270 */
[----:B------:R-:W-:Y:S02]  /*1e9a0*/  ISETP.GT.AND P3, PT, R160, RZ, PT ;  /* 0x000000ffa000720c */ /* 0x000fe40003f64270 */
[----:B------:R-:W-:-:S02]  /*1e9b0*/  FSEL R176, R176, -INF , P4 ;  /* 0xff800000b0b07808 */ /* 0x000fc40002000000 */
[----:B------:R-:W-:Y:S02]  /*1e9c0*/  ISETP.GT.AND P4, PT, R160, 0x21, PT ;  /* 0x00000021a000780c */ /* 0x000fe40003f84270 */
[----:B------:R-:W-:Y:S02]  /*1e9d0*/  FSEL R14, R14, -INF , P5 ;  /* 0xff8000000e0e7808 */ /* 0x000fe40002800000 */
[C---:B------:R-:W-:Y:S02]  /*1e9e0*/  ISETP.GT.AND P5, PT, R160.reuse, 0x31, PT ;  /* 0x00000031a000780c */ /* 0x040fe40003fa4270 */
[----:B------:R-:W-:Y:S02]  /*1e9f0*/  ISETP.GT.AND P2, PT, R160, 0x1, PT ;  /* 0x00000001a000780c */ /* 0x000fe40003f44270 */
[----:B-1----:R-:W-:Y:S01]  /*1ea00*/  FSEL R181, R2, -INF , P3 ;  /* 0xff80000002b57808 */ /* 0x002fe20001800000 */
[----:B------:R-:W-:Y:S01]  /*1ea10*/  FMUL.FTZ R185, R179, UR39 ;  /* 0x00000027b3b97c20 */ /* 0x000fe20008410000 */
[----:B------:R-:W-:-:S02]  /*1ea20*/  FSEL R11, R11, -INF , P4 ;  /* 0xff8000000b0b7808 */ /* 0x000fc40002000000 */
[C---:B------:R-:W-:Y:S02]  /*1ea30*/  ISETP.GT.AND P4, PT, R160.reuse, 0x38, PT ;  /* 0x00000038a000780c */ /* 0x040fe40003f84270 */
[----:B------:R-:W-:Y:S02]  /*1ea40*/  FSEL R2, R161, -INF , P5 ;  /* 0xff800000a1027808 */ /* 0x000fe40002800000 */
[----:B------:R-:W-:Y:S02]  /*1ea50*/  ISETP.GT.AND P6, PT, R160, 0x8, PT ;  /* 0x00000008a000780c */ /* 0x000fe40003fc4270 */
[----:B--2---:R-:W-:Y:S02]  /*1ea60*/  FSEL R179, R0, -INF , P2 ;  /* 0xff80000000b37808 */ /* 0x004fe40001000000 */
[----:B------:R-:W-:Y:S01]  /*1ea70*/  FMNMX.FTZ R161, R181, R12, !PT ;  /* 0x0000000cb5a17209 */ /* 0x000fe20007810000 */
[----:B------:R-:W-:Y:S01]  /*1ea80*/  FMUL.FTZ R184, R178, UR39 ;  /* 0x00000027b2b87c20 */ /* 0x000fe20008410000 */
[----:B------:R-:W-:-:S02]  /*1ea90*/  FSEL R0, R164, -INF , P4 ;  /* 0xff800000a4007808 */ /* 0x000fc40002000000 */
[----:B0-----:R-:W-:Y:S02]  /*1eaa0*/  FSEL R178, R4, -INF , P6 ;  /* 0xff80000004b27808 */ /* 0x001fe40003000000 */
[----:B------:R-:W-:Y:S02]  /*1eab0*/  FMNMX.FTZ R164, R179, R161, !PT ;  /* 0x000000a1b3a47209 */ /* 0x000fe40007810000 */
[----:B------:R-:W-:Y:S02]  /*1eac0*/  ISETP.GT.AND P2, PT, R160, 0x18, PT ;  /* 0x00000018a000780c */ /* 0x000fe40003f44270 */
[----:B------:R-:W-:Y:S02]  /*1ead0*/  FMNMX.FTZ R164, R178, R164, !PT ;  /* 0x000000a4b2a47209 */ /* 0x000fe40007810000 */
[----:B------:R-:W-:Y:S02]  /*1eae0*/  ISETP.GT.AND P3, PT, R160, 0x11, PT ;  /* 0x00000011a000780c */ /* 0x000fe40003f64270 */
[----:B------:R-:W-:-:S02]  /*1eaf0*/  FMNMX.FTZ R164, R177, R164, !PT ;  /* 0x000000a4b1a47209 */ /* 0x000fc40007810000 */
[----:B------:R-:W-:Y:S02]  /*1eb00*/  FSEL R20, R20, -INF , P2 ;  /* 0xff80000014147808 */ /* 0x000fe40001000000 */
[----:B------:R-:W-:Y:S02]  /*1eb10*/  ISETP.GT.AND P2, PT, R160, 0x29, PT ;  /* 0x00000029a000780c */ /* 0x000fe40003f44270 */
[----:B------:R-:W-:Y:S02]  /*1eb20*/  FSEL R21, R21, -INF , P3 ;  /* 0xff80000015157808 */ /* 0x000fe40001800000 */
[----:B------:R-:W-:Y:S02]  /*1eb30*/  FMNMX.FTZ R164, R176, R164, !PT ;  /* 0x000000a4b0a47209 */ /* 0x000fe40007810000 */
[----:B------:R-:W-:Y:S02]  /*1eb40*/  FSEL R6, R169, -INF , P2 ;  /* 0xff800000a9067808 */ /* 0x000fe40001000000 */
[----:B------:R-:W-:-:S02]  /*1eb50*/  ISETP.GT.AND P6, PT, R160, 0x19, PT ;  /* 0x00000019a000780c */ /* 0x000fc40003fc4270 */
[----:B------:R-:W-:Y:S02]  /*1eb60*/  FMNMX.FTZ R169, R21, R164, !PT ;  /* 0x000000a415a97209 */ /* 0x000fe40007810000 */
[----:B------:R-:W-:Y:S02]  /*1eb70*/  FSEL R15, R15, -INF , P6 ;  /* 0xff8000000f0f7808 */ /* 0x000fe40003000000 */
[----:B------:R-:W-:-:S04]  /*1eb80*/  FMNMX.FTZ R169, R20, R169, !PT ;  /* 0x000000a914a97209 */ /* 0x000fc80007810000 */
[----:B------:R-:W-:Y:S02]  /*1eb90*/  FMNMX.FTZ R169, R15, R169, !PT ;  /* 0x000000a90fa97209 */ /* 0x000fe40007810000 */
[----:B------:R-:W-:Y:S02]  /*1eba0*/  ISETP.GT.AND P3, PT, R160, 0x28, PT ;  /* 0x00000028a000780c */ /* 0x000fe40003f64270 */
[----:B------:R-:W-:Y:S01]  /*1ebb0*/  FMNMX.FTZ R169, R14, R169, !PT ;  /* 0x000000a90ea97209 */ /* 0x000fe20007810000 */
[----:B------:R0:W1:Y:S01]  /*1ebc0*/  MUFU.TANH R164, R165 ;  /* 0x000000a500a47308 */ /* 0x0000620000002400 */
[----:B------:R-:W-:Y:S02]  /*1ebd0*/  FSEL R10, R10, -INF , P3 ;  /* 0xff8000000a0a7808 */ /* 0x000fe40001800000 */
[----:B------:R-:W-:Y:S02]  /*1ebe0*/  FMNMX.FTZ R169, R11, R169, !PT ;  /* 0x000000a90ba97209 */ /* 0x000fe40007810000 */
[----:B------:R-:W-:Y:S01]  /*1ebf0*/  ISETP.GT.AND P6, PT, R160, 0x30, PT ;  /* 0x00000030a000780c */ /* 0x000fe20003fc4270 */
[----:B0-----:R-:W-:Y:S01]  /*1ec00*/  FMUL.FTZ R165, R152, UR39 ;  /* 0x0000002798a57c20 */ /* 0x001fe20008410000 */
[----:B------:R-:W-:Y:S01]  /*1ec10*/  FMNMX.FTZ R169, R10, R169, !PT ;  /* 0x000000a90aa97209 */ /* 0x000fe20007810000 */
[----:B------:R-:W-:Y:S01]  /*1ec20*/  FMUL.FTZ R152, R153, UR39 ;  /* 0x0000002799987c20 */ /* 0x000fe20008410000 */
[----:B------:R-:W-:Y:S01]  /*1ec30*/  FSEL R4, R172, -INF , P6 ;  /* 0xff800000ac047808 */ /* 0x000fe20003000000 */
[----:B------:R-:W-:Y:S01]  /*1ec40*/  FMUL.FTZ R153, R156, UR39 ;  /* 0x000000279c997c20 */ /* 0x000fe20008410000 */
[----:B------:R-:W-:Y:S01]  /*1ec50*/  FMNMX.FTZ R169, R6, R169, !PT ;  /* 0x000000a906a97209 */ /* 0x000fe20007810000 */
[----:B------:R-:W0:Y:S01]  /*1ec60*/  MUFU.TANH R165, R165 ;  /* 0x000000a500a57308 */ /* 0x000e220000002400 */
[----:B------:R-:W-:-:S02]  /*1ec70*/  FMUL.FTZ R156, R157, UR39 ;  /* 0x000000279d9c7c20 */ /* 0x000fc40008410000 */
[----:B------:R-:W-:-:S05]  /*1ec80*/  FMNMX.FTZ R169, R4, R169, !PT ;  /* 0x000000a904a97209 */ /* 0x000fca0007810000 */
[----:B------:R-:W2:Y:S01]  /*1ec90*/  MUFU.TANH R152, R152 ;  /* 0x0000009800987308 */ /* 0x000ea20000002400 */
[----:B------:R-:W-:Y:S02]  /*1eca0*/  ISETP.GT.AND P3, PT, R160, 0x39, PT ;  /* 0x00000039a000780c */ /* 0x000fe40003f64270 */
[----:B------:R-:W-:-:S05]  /*1ecb0*/  FMNMX.FTZ R157, R2, R169, !PT ;  /* 0x000000a9029d7209 */ /* 0x000fca0007810000 */
[----:B------:R-:W3:Y:S01]  /*1ecc0*/  MUFU.TANH R153, R153 ;  /* 0x0000009900997308 */ /* 0x000ee20000002400 */
[----:B------:R-:W-:Y:S02]  /*1ecd0*/  ISETP.GT.AND P2, PT, R160, 0x40, PT ;  /* 0x00000040a000780c */ /* 0x000fe40003f44270 */
[----:B-1----:R-:W-:Y:S02]  /*1ece0*/  FSEL R164, R164, -INF , P3 ;  /* 0xff800000a4a47808 */ /* 0x002fe40001800000 */
[----:B------:R-:W-:-:S03]  /*1ecf0*/  FMNMX.FTZ R157, R0, R157, !PT ;  /* 0x0000009d009d7209 */ /* 0x000fc60007810000 */
[----:B------:R-:W1:Y:S01]  /*1ed00*/  MUFU.TANH R156, R156 ;  /* 0x0000009c009c7308 */ /* 0x000e620000002400 */
[----:B------:R-:W-:Y:S02]  /*1ed10*/  ISETP.GT.AND P6, PT, R160, 0x41, PT ;  /* 0x00000041a000780c */ /* 0x000fe40003fc4270 */
[----:B0-----:R-:W-:Y:S02]  /*1ed20*/  FSEL R165, R165, -INF , P2 ;  /* 0xff800000a5a57808 */ /* 0x001fe40001000000 */
[----:B------:R-:W-:Y:S02]  /*1ed30*/  FMNMX.FTZ R169, R164, R157, !PT ;  /* 0x0000009da4a97209 */ /* 0x000fe40007810000 */
[----:B------:R-:W-:Y:S02]  /*1ed40*/  ISETP.GT.AND P5, PT, R160, 0x48, PT ;  /* 0x00000048a000780c */ /* 0x000fe40003fa4270 */
[----:B--2---:R-:W-:Y:S02]  /*1ed50*/  FSEL R157, R152, -INF , P6 ;  /* 0xff800000989d7808 */ /* 0x004fe40003000000 */
[----:B------:R-:W-:-:S02]  /*1ed60*/  FMNMX.FTZ R169, R165, R169, !PT ;  /* 0x000000a9a5a97209 */ /* 0x000fc40007810000 */
[----:B---3--:R-:W-:Y:S02]  /*1ed70*/  FSEL R153, R153, -INF , P5 ;  /* 0xff80000099997808 */ /* 0x008fe40002800000 */
[----:B------:R-:W-:Y:S02]  /*1ed80*/  FMNMX.FTZ R169, R157, R169, !PT ;  /* 0x000000a99da97209 */ /* 0x000fe40007810000 */
[----:B------:R-:W-:Y:S02]  /*1ed90*/  ISETP.GT.AND P4, PT, R160, 0x49, PT ;  /* 0x00000049a000780c */ /* 0x000fe40003f84270 */
[----:B------:R-:W-:Y:S02]  /*1eda0*/  FMNMX.FTZ R169, R153, R169, !PT ;  /* 0x000000a999a97209 */ /* 0x000fe40007810000 */
[----:B-1----:R-:W-:-:S04]  /*1edb0*/  FSEL R156, R156, -INF , P4 ;  /* 0xff8000009c9c7808 */ /* 0x002fc80002000000 */
[----:B------:R-:W-:Y:S02]  /*1edc0*/  FMNMX.FTZ R191, R156, R169, !PT ;  /* 0x000000a99cbf7209 */ /* 0x000fe40007810000 */
[----:B------:R0:W1:Y:S01]  /*1edd0*/  SHFL.IDX PT, R169, R3, 0x1, 0x1c1f ;  /* 0x003c1f0003a97f89 */ /* 0x00006200000e0000 */
[----:B------:R-:W2:Y:S01]  /*1ede0*/  MUFU.TANH R184, R184 ;  /* 0x000000b800b87308 */ /* 0x000ea20000002400 */
[----:B------:R-:W-:-:S07]  /*1edf0*/  FMUL.FTZ R188, R174, UR39 ;  /* 0x00000027aebc7c20 */ /* 0x000fce0008410000 */
[----:B0-----:R0:W-:Y:S01]  /*1ee00*/  MUFU.TANH R3, R163 ;  /* 0x000000a300037308 */ /* 0x0011e20000002400 */
[----:B------:R-:W-:Y:S01]  /*1ee10*/  FMUL.FTZ R152, R167, UR39 ;  /* 0x00000027a7987c20 */ /* 0x000fe20008410000 */
[----:B0-----:R-:W0:Y:S06]  /*1ee20*/  SHFL.BFLY PT, R163, R191, 0x2, 0x1f ;  /* 0x0c401f00bfa37f89 */ /* 0x001e2c00000e0000 */
[----:B------:R-:W3:Y:S01]  /*1ee30*/  MUFU.TANH R182, R182 ;  /* 0x000000b600b67308 */ /* 0x000ee20000002400 */
[----:B-1----:R-:W-:-:S07]  /*1ee40*/  IMAD.IADD R154, R168, 0x1, R169 ;  /* 0x00000001a89a7824 */ /* 0x002fce00078e02a9 */
[----:B------:R-:W1:Y:S08]  /*1ee50*/  MUFU.TANH R185, R185 ;  /* 0x000000b900b97308 */ /* 0x000e700000002400 */
[----:B------:R-:W4:Y:S01]  /*1ee60*/  MUFU.TANH R180, R180 ;  /* 0x000000b400b47308 */ /* 0x000f220000002400 */
[----:B------:R-:W-:-:S07]  /*1ee70*/  ISETP.GT.AND P2, PT, R154, 0x8, PT ;  /* 0x000000089a00780c */ /* 0x000fce0003f44270 */
[----:B------:R2:W5:Y:S08]  /*1ee80*/  MUFU.TANH R160, R170 ;  /* 0x000000aa00a07308 */ /* 0x0005700000002400 */
[----:B------:R1:W0:Y:S01]  /*1ee90*/  MUFU.TANH R161, R171 ;  /* 0x000000ab00a17308 */ /* 0x0002220000002400 */
[C---:B------:R-:W-:Y:S02]  /*1eea0*/  ISETP.GT.AND P4, PT, R154.reuse, RZ, PT ;  /* 0x000000ff9a00720c */ /* 0x040fe40003f84270 */
[----:B------:R-:W-:-:S05]  /*1eeb0*/  ISETP.GT.AND P3, PT, R154, 0x1, PT ;  /* 0x000000019a00780c */ /* 0x000fca0003f64270 */
[----:B------:R-:W0:Y:S01]  /*1eec0*/  MUFU.TANH R162, R162 ;  /* 0x000000a200a27308 */ /* 0x000e220000002400 */
[C---:B------:R-:W-:Y:S02]  /*1eed0*/  ISETP.GT.AND P6, PT, R154.reuse, 0x9, PT ;  /* 0x000000099a00780c */ /* 0x040fe40003fc4270 */
[----:B------:R-:W-:-:S05]  /*1eee0*/  ISETP.GT.AND P5, PT, R154, 0x10, PT ;  /* 0x000000109a00780c */ /* 0x000fca0003fa4270 */
[----:B------:R-:W0:Y:S01]  /*1eef0*/  MUFU.TANH R188, R188 ;  /* 0x000000bc00bc7308 */ /* 0x000e220000002400 */
[----:B------:R-:W-:-:S07]  /*1ef00*/  FSEL R168, R186, -INF , P2 ;  /* 0xff800000baa87808 */ /* 0x000fce0001000000 */
[----:B------:R-:W0:Y:S01]  /*1ef10*/  MUFU.TANH R189, R189 ;  /* 0x000000bd00bd7308 */ /* 0x000e220000002400 */
[----:B------:R-:W-:-:S07]  /*1ef20*/  FSEL R166, R193, -INF , P4 ;  /* 0xff800000c1a67808 */ /* 0x000fce0002000000 */
[----:B------:R-:W0:Y:S01]  /*1ef30*/  MUFU.TANH R190, R190 ;  /* 0x000000be00be7308 */ /* 0x000e220000002400 */
[----:B------:R-:W-:Y:S02]  /*1ef40*/  FSEL R167, R192, -INF , P3 ;  /* 0xff800000c0a77808 */ /* 0x000fe40001800000 */
[----:B------:R-:W-:Y:S02]  /*1ef50*/  ISETP.GT.AND P2, PT, R154, 0x19, PT ;  /* 0x000000199a00780c */ /* 0x000fe40003f44270 */
[----:B------:R-:W-:-:S03]  /*1ef60*/  FSEL R169, R5, -INF , P6 ;  /* 0xff80000005a97808 */ /* 0x000fc60003000000 */
[----:B------:R-:W0:Y:S01]  /*1ef70*/  MUFU.TANH R152, R152 ;  /* 0x0000009800987308 */ /* 0x000e220000002400 */
[----:B--2---:R-:W-:Y:S02]  /*1ef80*/  FSEL R170, R184, -INF , P5 ;  /* 0xff800000b8aa7808 */ /* 0x004fe40002800000 */
[C---:B------:R-:W-:Y:S02]  /*1ef90*/  ISETP.GT.AND P4, PT, R154.reuse, 0x11, PT ;  /* 0x000000119a00780c */ /* 0x040fe40003f84270 */
[C---:B------:R-:W-:Y:S02]  /*1efa0*/  ISETP.GT.AND P3, PT, R154.reuse, 0x18, PT ;  /* 0x000000189a00780c */ /* 0x040fe40003f64270 */
[C---:B------:R-:W-:Y:S02]  /*1efb0*/  ISETP.GT.AND P6, PT, R154.reuse, 0x20, PT ;  /* 0x000000209a00780c */ /* 0x040fe40003fc4270 */
[----:B------:R-:W-:Y:S02]  /*1efc0*/  ISETP.GT.AND P5, PT, R154, 0x21, PT ;  /* 0x000000219a00780c */ /* 0x000fe40003fa4270 */
[----:B---3--:R-:W-:-:S02]  /*1efd0*/  FSEL R173, R182, -INF , P2 ;  /* 0xff800000b6ad7808 */ /* 0x008fc40001000000 */
[----:B-1----:R-:W-:Y:S02]  /*1efe0*/  FSEL R171, R185, -INF , P4 ;  /* 0xff800000b9ab7808 */ /* 0x002fe40002000000 */
[----:B----4-:R-:W-:Y:S02]  /*1eff0*/  FSEL R172, R180, -INF , P3 ;  /* 0xff800000b4ac7808 */ /* 0x010fe40001800000 */
[----:B------:R-:W-:Y:S02]  /*1f000*/  ISETP.GT.AND P2, PT, R154, 0x30, PT ;  /* 0x000000309a00780c */ /* 0x000fe40003f44270 */
[----:B-----5:R-:W-:Y:S02]  /*1f010*/  FSEL R174, R160, -INF , P6 ;  /* 0xff800000a0ae7808 */ /* 0x020fe40003000000 */
[----:B0-----:R-:W-:Y:S02]  /*1f020*/  FSEL R175, R161, -INF , P5 ;  /* 0xff800000a1af7808 */ /* 0x001fe40002800000 */
[----:B------:R-:W-:-:S02]  /*1f030*/  ISETP.GT.AND P4, PT, R154, 0x28, PT ;  /* 0x000000289a00780c */ /* 0x000fc40003f84270 */
[C---:B------:R-:W-:Y:S02]  /*1f040*/  ISETP.GT.AND P3, PT, R154.reuse, 0x29, PT ;  /* 0x000000299a00780c */ /* 0x040fe40003f64270 */
[C---:B------:R-:W-:Y:S02]  /*1f050*/  ISETP.GT.AND P6, PT, R154.reuse, 0x31, PT ;  /* 0x000000319a00780c */ /* 0x040fe40003fc4270 */
[----:B------:R-:W-:Y:S01]  /*1f060*/  ISETP.GT.AND P5, PT, R154, 0x38, PT ;  /* 0x000000389a00780c */ /* 0x000fe20003fa4270 */
[----:B------:R-:W-:Y:S01]  /*1f070*/  FMUL.FTZ R183, R155, UR39 ;  /* 0x000000279bb77c20 */ /* 0x000fe20008410000 */
[----:B------:R-:W-:Y:S02]  /*1f080*/  FMNMX.FTZ R191, R191, R163, !PT ;  /* 0x000000a3bfbf7209 */ /* 0x000fe40007810000 */
[----:B------:R-:W-:Y:S02]  /*1f090*/  FSEL R163, R162, -INF , P2 ;  /* 0xff800000a2a37808 */ /* 0x000fe40001000000 */
[----:B------:R-:W-:-:S02]  /*1f0a0*/  FSEL R155, R188, -INF , P4 ;  /* 0xff800000bc9b7808 */ /* 0x000fc40002000000 */
[----:B------:R-:W-:Y:S02]  /*1f0b0*/  FSEL R160, R189, -INF , P3 ;  /* 0xff800000bda07808 */ /* 0x000fe40001800000 */
[----:B------:R-:W-:Y:S02]  /*1f0c0*/  FSEL R161, R3, -INF , P6 ;  /* 0xff80000003a17808 */ /* 0x000fe40003000000 */
[----:B------:R-:W-:Y:S02]  /*1f0d0*/  FSEL R162, R190, -INF , P5 ;  /* 0xff800000bea27808 */ /* 0x000fe40002800000 */
[C---:B------:R-:W-:Y:S02]  /*1f0e0*/  ISETP.GT.AND P4, PT, R154.reuse, 0x39, PT ;  /* 0x000000399a00780c */ /* 0x040fe40003f84270 */
[C---:B------:R-:W-:Y:S02]  /*1f0f0*/  ISETP.GT.AND P3, PT, R154.reuse, 0x40, PT ;  /* 0x000000409a00780c */ /* 0x040fe40003f64270 */
[----:B------:R-:W-:-:S02]  /*1f100*/  ISETP.GT.AND P2, PT, R154, 0x41, PT ;  /* 0x000000419a00780c */ /* 0x000fc40003f44270 */
[C---:B------:R-:W-:Y:S02]  /*1f110*/  ISETP.GT.AND P6, PT, R154.reuse, 0x48, PT ;  /* 0x000000489a00780c */ /* 0x040fe40003fc4270 */
[----:B------:R-:W-:Y:S02]  /*1f120*/  ISETP.GT.AND P5, PT, R154, 0x49, PT ;  /* 0x000000499a00780c */ /* 0x000fe40003fa4270 */
[----:B------:R-:W-:Y:S01]  /*1f130*/  FMNMX.FTZ R154, R166, R13, !PT ;  /* 0x0000000da69a7209 */ /* 0x000fe20007810000 */
[----:B------:R-:W-:Y:S01]  /*1f140*/  FMUL.FTZ R182, R158, UR39 ;  /* 0x000000279eb67c20 */ /* 0x000fe20008410000 */
[----:B------:R-:W-:Y:S02]  /*1f150*/  FSEL R158, R152, -INF , P4 ;  /* 0xff800000989e7808 */ /* 0x000fe40002000000 */
[----:B------:R-:W-:Y:S01]  /*1f160*/  FMNMX.FTZ R152, R167, R154, !PT ;  /* 0x0000009aa7987209 */ /* 0x000fe20007810000 */
[----:B------:R-:W0:Y:S03]  /*1f170*/  SHFL.BFLY PT, R5, R191, 0x1, 0x1f ;  /* 0x0c201f00bf057f89 */ /* 0x000e2600000e0000 */
[----:B------:R-:W-:-:S04]  /*1f180*/  FMNMX.FTZ R152, R168, R152, !PT ;  /* 0x00000098a8987209 */ /* 0x000fc80007810000 */
[----:B------:R-:W-:-:S04]  /*1f190*/  FMNMX.FTZ R152, R169, R152, !PT ;  /* 0x00000098a9987209 */ /* 0x000fc80007810000 */
[----:B------:R-:W-:-:S04]  /*1f1a0*/  FMNMX.FTZ R152, R170, R152, !PT ;  /* 0x00000098aa987209 */ /* 0x000fc80007810000 */
[----:B------:R-:W-:-:S04]  /*1f1b0*/  FMNMX.FTZ R152, R171, R152, !PT ;  /* 0x00000098ab987209 */ /* 0x000fc80007810000 */
[----:B------:R-:W-:-:S04]  /*1f1c0*/  FMNMX.FTZ R152, R172, R152, !PT ;  /* 0x00000098ac987209 */ /* 0x000fc80007810000 */
[----:B------:R-:W-:Y:S01]  /*1f1d0*/  FMNMX.FTZ R152, R173, R152, !PT ;  /* 0x00000098ad987209 */ /* 0x000fe20007810000 */
[----:B------:R-:W-:Y:S01]  /*1f1e0*/  IMAD.U32 R3, RZ, RZ, UR43 ;  /* 0x0000002bff037e24 */ /* 0x000fe2000f8e00ff */
[----:B0-----:R-:W-:Y:S02]  /*1f1f0*/  FMNMX.FTZ R5, R191, R5, !PT ;  /* 0x00000005bf057209 */ /* 0x001fe40007810000 */
[----:B------:R-:W-:Y:S02]  /*1f200*/  FMNMX.FTZ R152, R174, R152, !PT ;  /* 0x00000098ae987209 */ /* 0x000fe40007810000 */
[C---:B------:R-:W-:Y:S01]  /*1f210*/  FSETP.NEU.FTZ.AND P4, PT, R5.reuse, -INF , PT ;  /* 0xff8000000500780b */ /* 0x040fe20003f9d000 */
[----:B------:R-:W-:Y:S01]  /*1f220*/  FMUL.FTZ R180, R5, R3 ;  /* 0x0000000305b47220 */ /* 0x000fe20000410000 */
[----:B------:R-:W-:Y:S01]  /*1f230*/  FMNMX.FTZ R152, R175, R152, !PT ;  /* 0x00000098af987209 */ /* 0x000fe20007810000 */
[----:B------:R-:W-:Y:S03]  /*1f240*/  MUFU.TANH R187, R187 ;  /* 0x000000bb00bb7308 */ /* 0x000fe60000002400 */
[----:B------:R-:W-:-:S02]  /*1f250*/  FMNMX.FTZ R152, R155, R152, !PT ;  /* 0x000000989b987209 */ /* 0x000fc40007810000 */
[----:B------:R-:W-:Y:S02]  /*1f260*/  FSEL R180, R180, RZ, P4 ;  /* 0x000000ffb4b47208 */ /* 0x000fe40002000000 */
[----:B------:R-:W-:Y:S01]  /*1f270*/  FMNMX.FTZ R152, R160, R152, !PT ;  /* 0x00000098a0987209 */ /* 0x000fe20007810000 */
[----:B------:R-:W0:Y:S02]  /*1f280*/  MUFU.TANH R183, R183 ;  /* 0x000000b700b77308 */ /* 0x000e240000002400 */
[----:B------:R-:W-:Y:S01]  /*1f290*/  FFMA.FTZ R154, R177, R3, -R180 ;  /* 0x00000003b19a7223 */ /* 0x000fe200000108b4 */
[----:B------:R-:W-:Y:S01]  /*1f2a0*/  FMNMX.FTZ R177, R163, R152, !PT ;  /* 0x00000098a3b17209 */ /* 0x000fe20007810000 */
[----:B------:R-:W-:-:S03]  /*1f2b0*/  FMUL.FTZ R184, R159, UR39 ;  /* 0x000000279fb87c20 */ /* 0x000fc60008410000 */
[----:B------:R-:W-:Y:S01]  /*1f2c0*/  FMNMX.FTZ R177, R161, R177, !PT ;  /* 0x000000b1a1b17209 */ /* 0x000fe20007810000 */
[----:B------:R-:W1:Y:S01]  /*1f2d0*/  MUFU.TANH R182, R182 ;  /* 0x000000b600b67308 */ /* 0x000e620000002400 */
[-CC-:B------:R-:W-:Y:S01]  /*1f2e0*/  FFMA.FTZ R176, R176, R3.reuse, -R180.reuse ;  /* 0x00000003b0b07223 */ /* 0x180fe200000108b4 */
[----:B------:R-:W-:Y:S01]  /*1f2f0*/  FFMA.FTZ R204, R21, R3, -R180 ;  /* 0x0000000315cc7223 */ /* 0x000fe200000108b4 */
[----:B------:R-:W-:-:S05]  /*1f300*/  FMNMX.FTZ R21, R162, R177, !PT ;  /* 0x000000b1a2157209 */ /* 0x000fca0007810000 */
[----:B------:R-:W2:Y:S01]  /*1f310*/  MUFU.TANH R184, R184 ;  /* 0x000000b800b87308 */ /* 0x000ea20000002400 */
[----:B------:R-:W-:Y:S02]  /*1f320*/  FMNMX.FTZ R21, R158, R21, !PT ;  /* 0x000000159e157209 */ /* 0x000fe40007810000 */
[----:B0-----:R-:W-:-:S05]  /*1f330*/  FSEL R177, R183, -INF , P2 ;  /* 0xff800000b7b17808 */ /* 0x001fca0001000000 */
[----:B------:R0:W-:Y:S01]  /*1f340*/  MUFU.EX2 R152, R176 ;  /* 0x000000b000987308 */ /* 0x0001e20000000800 */
[----:B------:R-:W-:Y:S01]  /*1f350*/  FFMA.FTZ R210, R178, R3, -R180 ;  /* 0x00000003b2d27223 */ /* 0x000fe200000108b4 */
[----:B0-----:R-:W-:-:S04]  /*1f360*/  FSEL R176, R187, -INF , P3 ;  /* 0xff800000bbb07808 */ /* 0x001fc80001800000 */
[----:B------:R-:W-:Y:S02]  /*1f370*/  FMNMX.FTZ R21, R176, R21, !PT ;  /* 0x00000015b0157209 */ /* 0x000fe40007810000 */
[----:B-1----:R-:W-:Y:S02]  /*1f380*/  FSEL R178, R182, -INF , P6 ;  /* 0xff800000b6b27808 */ /* 0x002fe40003000000 */
[----:B------:R-:W-:Y:S01]  /*1f390*/  FMNMX.FTZ R21, R177, R21, !PT ;  /* 0x00000015b1157209 */ /* 0x000fe20007810000 */
[-CC-:B------:R-:W-:Y:S01]  /*1f3a0*/  FFMA.FTZ R208, R181, R3.reuse, -R180.reuse ;  /* 0x00000003b5d07223 */ /* 0x180fe200000108b4 */
[----:B------:R-:W-:Y:S01]  /*1f3b0*/  FFMA.FTZ R159, R179, R3, -R180 ;  /* 0x00000003b39f7223 */ /* 0x000fe200000108b4 */
[----:B--2---:R-:W-:Y:S02]  /*1f3c0*/  FSEL R179, R184, -INF , P5 ;  /* 0xff800000b8b37808 */ /* 0x004fe40002800000 */
[----:B------:R-:W-:-:S04]  /*1f3d0*/  FMNMX.FTZ R181, R178, R21, !PT ;  /* 0x00000015b2b57209 */ /* 0x000fc80007810000 */
[----:B------:R-:W-:Y:S01]  /*1f3e0*/  FMNMX.FTZ R181, R179, R181, !PT ;  /* 0x000000b5b3b57209 */ /* 0x000fe20007810000 */
[----:B------:R-:W-:-:S04]  /*1f3f0*/  FFMA.FTZ R200, R14, R3, -R180 ;  /* 0x000000030ec87223 */ /* 0x000fc800000108b4 */
[----:B------:R-:W0:Y:S01]  /*1f400*/  SHFL.BFLY PT, R14, R181, 0x2, 0x1f ;  /* 0x0c401f00b50e7f89 */ /* 0x000e2200000e0000 */
[-CC-:B------:R-:W-:Y:S01]  /*1f410*/  FFMA.FTZ R196, R4, R3.reuse, -R180.reuse ;  /* 0x0000000304c47223 */ /* 0x180fe200000108b4 */
[----:B0-----:R-:W-:Y:S01]  /*1f420*/  FMNMX.FTZ R4, R181, R14, !PT ;  /* 0x0000000eb5047209 */ /* 0x001fe20007810000 */
[----:B------:R-:W-:-:S04]  /*1f430*/  FFMA.FTZ R14, R2, R3, -R180 ;  /* 0x00000003020e7223 */ /* 0x000fc800000108b4 */
[----:B------:R-:W0:Y:S01]  /*1f440*/  SHFL.BFLY PT, R2, R4, 0x1, 0x1f ;  /* 0x0c201f0004027f89 */ /* 0x000e2200000e0000 */
[-CC-:B------:R-:W-:Y:S01]  /*1f450*/  FFMA.FTZ R198, R0, R3.reuse, -R180.reuse ;  /* 0x0000000300c67223 */ /* 0x180fe200000108b4 */
[----:B------:R-:W-:Y:S01]  /*1f460*/  FFMA.FTZ R194, R156, R3, -R180 ;  /* 0x000000039cc27223 */ /* 0x000fe200000108b4 */
[----:B------:R-:W-:-:S05]  /*1f470*/  FSEL R0, R5, RZ, P4 ;  /* 0x000000ff05007208 */ /* 0x000fca0002000000 */
[----:B------:R-:W-:Y:S01]  /*1f480*/  FADD.FTZ R0, -R0, R12 ;  /* 0x0000000c00007221 */ /* 0x000fe20000010100 */
[----:B0-----:R-:W-:-:S04]  /*1f490*/  FMNMX.FTZ R4, R4, R2, !PT ;  /* 0x0000000204047209 */ /* 0x001fc80007810000 */
[C---:B------:R-:W-:Y:S01]  /*1f4a0*/  FSETP.NEU.FTZ.AND P2, PT, R4.reuse, -INF , PT ;  /* 0xff8000000400780b */ /* 0x040fe20003f5d000 */
[----:B------:R-:W-:-:S03]  /*1f4b0*/  FMUL.FTZ R156, R4, R3 ;  /* 0x00000003049c7220 */ /* 0x000fc60000410000 */
[----:B------:R-:W-:Y:S02]  /*1f4c0*/  FSEL R2, R4, RZ, P2 ;  /* 0x000000ff04027208 */ /* 0x000fe40001000000 */
[----:B------:R-:W-:-:S03]  /*1f4d0*/  FSEL R156, R156, RZ, P2 ;  /* 0x000000ff9c9c7208 */ /* 0x000fc60001000000 */
[----:B------:R-:W-:Y:S01]  /*1f4e0*/  FADD.FTZ R2, -R2, R13 ;  /* 0x0000000d02027221 */ /* 0x000fe20000010100 */
[-C--:B------:R-:W-:Y:S01]  /*1f4f0*/  FMUL.FTZ R0, R0, R3.reuse ;  /* 0x0000000300007220 */ /* 0x080fe20000410000 */
[-C--:B------:R-:W-:Y:S02]  /*1f500*/  FFMA.FTZ R209, R166, R3.reuse, -R156 ;  /* 0x00000003a6d17223 */ /* 0x080fe4000001089c */
[-C--:B------:R-:W-:Y:S01]  /*1f510*/  FMUL.FTZ R2, R2, R3.reuse ;  /* 0x0000000302027220 */ /* 0x080fe20000410000 */
[-C--:B------:R-:W-:Y:S01]  /*1f520*/  FFMA.FTZ R192, R165, R3.reuse, -R180 ;  /* 0x00000003a5c07223 */ /* 0x080fe200000108b4 */
[-CC-:B------:R-:W-:Y:S01]  /*1f530*/  FFMA.FTZ R165, R167, R3.reuse, -R156.reuse ;  /* 0x00000003a7a57223 */ /* 0x180fe2000001089c */
[----:B------:R-:W-:Y:S01]  /*1f540*/  MUFU.EX2 R208, R208 ;  /* 0x000000d000d07308 */ /* 0x000fe20000000800 */
[-C--:B------:R-:W-:Y:S01]  /*1f550*/  FFMA.FTZ R211, R168, R3.reuse, -R156 ;  /* 0x00000003a8d37223 */ /* 0x080fe2000001089c */
[-CC-:B------:R-:W-:Y:S01]  /*1f560*/  FFMA.FTZ R206, R20, R3.reuse, -R180.reuse ;  /* 0x0000000314ce7223 */ /* 0x180fe200000108b4 */
[----:B------:R-:W-:-:S05]  /*1f570*/  FFMA.FTZ R20, R11, R3, -R180 ;  /* 0x000000030b147223 */ /* 0x000fca00000108b4 */
[----:B------:R-:W0:Y:S01]  /*1f580*/  MUFU.EX2 R0, R0 ;  /* 0x0000000000007308 */ /* 0x000e220000000800 */
[-C--:B------:R-:W-:Y:S01]  /*1f590*/  FFMA.FTZ R11, R164, R3.reuse, -R180 ;  /* 0x00000003a40b7223 */ /* 0x080fe200000108b4 */
[----:B------:R-:W-:-:S06]  /*1f5a0*/  FFMA.FTZ R164, R169, R3, -R156 ;  /* 0x00000003a9a47223 */ /* 0x000fcc000001089c */
[----:B------:R-:W-:Y:S08]  /*1f5b0*/  MUFU.EX2 R209, R209 ;  /* 0x000000d100d17308 */ /* 0x000ff00000000800 */
[----:B------:R-:W1:Y:S01]  /*1f5c0*/  MUFU.EX2 R2, R2 ;  /* 0x0000000200027308 */ /* 0x000e620000000800 */
[----:B------:R-:W-:-:S07]  /*1f5d0*/  VIADD R9, R9, 0x38840 ;  /* 0x0003884009097836 */ /* 0x000fce0000000000 */
[----:B------:R-:W2:Y:S01]  /*1f5e0*/  MUFU.EX2 R159, R159 ;  /* 0x0000009f009f7308 */ /* 0x000ea20000000800 */
[----:B------:R-:W-:-:S07]  /*1f5f0*/  FFMA.FTZ R205, R170, R3, -R156 ;  /* 0x00000003aacd7223 */ /* 0x000fce000001089c */
[----:B------:R-:W3:Y:S01]  /*1f600*/  MUFU.EX2 R165, R165 ;  /* 0x000000a500a57308 */ /* 0x000ee20000000800 */
[-CC-:B------:R-:W-:Y:S01]  /*1f610*/  FFMA.FTZ R15, R15, R3.reuse, -R180.reuse ;  /* 0x000000030f0f7223 */ /* 0x180fe200000108b4 */
[----:B------:R-:W-:-:S06]  /*1f620*/  FFMA.FTZ R202, R10, R3, -R180 ;  /* 0x000000030aca7223 */ /* 0x000fcc00000108b4 */
[----:B------:R-:W4:Y:S01]  /*1f630*/  MUFU.EX2 R210, R210 ;  /* 0x000000d200d27308 */ /* 0x000f220000000800 */
[-C--:B------:R-:W-:Y:S01]  /*1f640*/  FFMA.FTZ R10, R157, R3.reuse, -R180 ;  /* 0x000000039d0a7223 */ /* 0x080fe200000108b4 */
[----:B------:R-:W-:-:S06]  /*1f650*/  FFMA.FTZ R157, R171, R3, -R156 ;  /* 0x00000003ab9d7223 */ /* 0x000fcc000001089c */
[----:B------:R-:W5:Y:S01]  /*1f660*/  MUFU.EX2 R211, R211 ;  /* 0x000000d300d37308 */ /* 0x000f620000000800 */
[----:B------:R-:W-:Y:S01]  /*1f670*/  PRMT R9, R229, 0x654, R9 ;  /* 0x00000654e5097816 */ /* 0x000fe20000000009 */
[----:B0-----:R-:W-:-:S06]  /*1f680*/  FFMA.FTZ R226, R0, R226, R208 ;  /* 0x000000e200e27223 */ /* 0x001fcc00000100d0 */
[----:B------:R-:W0:Y:S01]  /*1f690*/  MUFU.EX2 R154, R154 ;  /* 0x0000009a009a7308 */ /* 0x000e220000000800 */
[----:B-1----:R-:W-:Y:S01]  /*1f6a0*/  FFMA.FTZ R225, R2, R225, R209 ;  /* 0x000000e102e17223 */ /* 0x002fe200000100d1 */
[-CC-:B------:R-:W-:Y:S01]  /*1f6b0*/  FFMA.FTZ R207, R172, R3.reuse, -R156.reuse ;  /* 0x00000003accf7223 */ /* 0x180fe2000001089c */
[-CC-:B------:R-:W-:Y:S01]  /*1f6c0*/  FFMA.FTZ R203, R155, R3.reuse, -R156.reuse ;  /* 0x000000039bcb7223 */ /* 0x180fe2000001089c */
[----:B------:R1:W-:Y:S04]  /*1f6d0*/  SYNCS.ARRIVE.TRANS64.RED.A1T0 RZ, [R9+URZ], RZ ;  /* 0x000000ff09ff79a7 */ /* 0x0003e8000810043f */
[----:B------:R-:W0:Y:S01]  /*1f6e0*/  MUFU.EX2 R164, R164 ;  /* 0x000000a400a47308 */ /* 0x000e220000000800 */
[-CC-:B------:R-:W-:Y:S01]  /*1f6f0*/  FFMA.FTZ R201, R174, R3.reuse, -R156.reuse ;  /* 0x00000003aec97223 */ /* 0x180fe2000001089c */
[-CC-:B------:R-:W-:Y:S01]  /*1f700*/  FFMA.FTZ R12, R175, R3.reuse, -R156.reuse ;  /* 0x00000003af0c7223 */ /* 0x180fe2000001089c */
[-CC-:B------:R-:W-:Y:S01]  /*1f710*/  FFMA.FTZ R155, R160, R3.reuse, -R156.reuse ;  /* 0x00000003a09b7223 */ /* 0x180fe2000001089c */
[-CC-:B------:R-:W-:Y:S01]  /*1f720*/  FFMA.FTZ R197, R163, R3.reuse, -R156.reuse ;  /* 0x00000003a3c57223 */ /* 0x180fe2000001089c */
[----:B------:R-:W-:-:S03]  /*1f730*/  FFMA.FTZ R161, R161, R3, -R156 ;  /* 0x00000003a1a17223 */ /* 0x000fc6000001089c */
[----:B------:R2:W-:Y:S01]  /*1f740*/  MUFU.EX2 R21, R15 ;  /* 0x0000000f00157308 */ /* 0x0005e20000000800 */
[-CC-:B------:R-:W-:Y:S01]  /*1f750*/  FFMA.FTZ R199, R162, R3.reuse, -R156.reuse ;  /* 0x00000003a2c77223 */ /* 0x180fe2000001089c */
[-CC-:B-1----:R-:W-:Y:S01]  /*1f760*/  FFMA.FTZ R9, R158, R3.reuse, -R156.reuse ;  /* 0x000000039e097223 */ /* 0x182fe2000001089c */
[-CC-:B------:R-:W-:Y:S01]  /*1f770*/  FFMA.FTZ R193, R176, R3.reuse, -R156.reuse ;  /* 0x00000003b0c17223 */ /* 0x180fe2000001089c */
[-CC-:B------:R-:W-:Y:S01]  /*1f780*/  FFMA.FTZ R13, R177, R3.reuse, -R156.reuse ;  /* 0x00000003b10d7223 */ /* 0x180fe2000001089c */
[----:B------:R-:W-:-:S03]  /*1f790*/  FFMA.FTZ R195, R178, R3, -R156 ;  /* 0x00000003b2c37223 */ /* 0x000fc6000001089c */
[----:B------:R-:W1:Y:S01]  /*1f7a0*/  MUFU.EX2 R205, R205 ;  /* 0x000000cd00cd7308 */ /* 0x000e620000000800 */
[-CC-:B--2---:R-:W-:Y:S01]  /*1f7b0*/  FFMA.FTZ R15, R6, R3.reuse, -R180.reuse ;  /* 0x00000003060f7223 */ /* 0x184fe200000108b4 */
[-C--:B------:R-:W-:Y:S01]  /*1f7c0*/  FFMA.FTZ R6, R153, R3.reuse, -R180 ;  /* 0x0000000399067223 */ /* 0x080fe200000108b4 */
[-CC-:B------:R-:W-:Y:S01]  /*1f7d0*/  FFMA.FTZ R153, R173, R3.reuse, -R156.reuse ;  /* 0x00000003ad997223 */ /* 0x180fe2000001089c */
[----:B------:R-:W-:Y:S01]  /*1f7e0*/  FFMA.FTZ R179, R179, R3, -R156 ;  /* 0x00000003b3b37223 */ /* 0x000fe2000001089c */
[----:B------:R-:W-:Y:S01]  /*1f7f0*/  FADD.FTZ R156, R159, R226 ;  /* 0x000000e29f9c7221 */ /* 0x000fe20000010000 */
[----:B---3--:R-:W-:Y:S02]  /*1f800*/  FADD.FTZ R160, R165, R225 ;  /* 0x000000e1a5a07221 */ /* 0x008fe40000010000 */
[----:B------:R-:W2:Y:S01]  /*1f810*/  MUFU.EX2 R204, R204 ;  /* 0x000000cc00cc7308 */ /* 0x000ea20000000800 */
[----:B----4-:R-:W-:Y:S01]  /*1f820*/  FADD.FTZ R156, R210, R156 ;  /* 0x0000009cd29c7221 */ /* 0x010fe20000010000 */
[----:B-----5:R-:W-:-:S06]  /*1f830*/  FADD.FTZ R160, R211, R160 ;  /* 0x000000a0d3a07221 */ /* 0x020fcc0000010000 */
[----:B------:R-:W3:Y:S01]  /*1f840*/  MUFU.EX2 R157, R157 ;  /* 0x0000009d009d7308 */ /* 0x000ee20000000800 */
[----:B0-----:R-:W-:Y:S01]  /*1f850*/  FADD.FTZ R156, R154, R156 ;  /* 0x0000009c9a9c7221 */ /* 0x001fe20000010000 */
[----:B------:R-:W-:-:S06]  /*1f860*/  FADD.FTZ R160, R164, R160 ;  /* 0x000000a0a4a07221 */ /* 0x000fcc0000010000 */
[----:B------:R-:W0:Y:S08]  /*1f870*/  MUFU.EX2 R206, R206 ;  /* 0x000000ce00ce7308 */ /* 0x000e300000000800 */
[----:B------:R-:W4:Y:S01]  /*1f880*/  MUFU.EX2 R207, R207 ;  /* 0x000000cf00cf7308 */ /* 0x000f220000000800 */
[----:B------:R-:W-:Y:S01]  /*1f890*/  FADD.FTZ R156, R152, R156 ;  /* 0x0000009c989c7221 */ /* 0x000fe20000010000 */
[----:B-1----:R-:W-:-:S06]  /*1f8a0*/  FADD.FTZ R160, R205, R160 ;  /* 0x000000a0cda07221 */ /* 0x002fcc0000010000 */
[----:B------:R-:W1:Y:S01]  /*1f8b0*/  MUFU.EX2 R153, R153 ;  /* 0x0000009900997308 */ /* 0x000e620000000800 */
[----:B--2---:R-:W-:-:S07]  /*1f8c0*/  FADD.FTZ R156, R204, R156 ;  /* 0x0000009ccc9c7221 */ /* 0x004fce0000010000 */
[----:B------:R-:W2:Y:S08]  /*1f8d0*/  MUFU.EX2 R200, R200 ;  /* 0x000000c800c87308 */ /* 0x000eb00000000800 */
[----:B------:R-:W5:Y:S08]  /*1f8e0*/  MUFU.EX2 R201, R201 ;  /* 0x000000c900c97308 */ /* 0x000f700000000800 */
[----:B------:R-:W5:Y:S08]  /*1f8f0*/  MUFU.EX2 R20, R20 ;  /* 0x0000001400147308 */ /* 0x000f700000000800 */
[----:B------:R-:W5:Y:S08]  /*1f900*/  MUFU.EX2 R12, R12 ;  /* 0x0000000c000c7308 */ /* 0x000f700000000800 */
[----:B------:R3:W-:Y:S02]  /*1f910*/  MUFU.EX2 R158, R161 ;  /* 0x000000a1009e7308 */ /* 0x0007e40000000800 */
[----:B---3--:R-:W-:-:S06]  /*1f920*/  FADD.FTZ R161, R157, R160 ;  /* 0x000000a09da17221 */ /* 0x008fcc0000010000 */
[----:B------:R-:W3:Y:S01]  /*1f930*/  MUFU.EX2 R202, R202 ;  /* 0x000000ca00ca7308 */ /* 0x000ee20000000800 */
[----:B0-----:R-:W-:Y:S01]  /*1f940*/  FADD.FTZ R160, R206, R156 ;  /* 0x0000009ccea07221 */ /* 0x001fe20000010000 */
[----:B----4-:R-:W-:-:S06]  /*1f950*/  FADD.FTZ R161, R207, R161 ;  /* 0x000000a1cfa17221 */ /* 0x010fcc0000010000 */
[----:B------:R-:W0:Y:S08]  /*1f960*/  MUFU.EX2 R203, R203 ;  /* 0x000000cb00cb7308 */ /* 0x000e300000000800 */
[----:B------:R4:W-:Y:S08]  /*1f970*/  MUFU.EX2 R156, R9 ;  /* 0x00000009009c7308 */ /* 0x0009f00000000800 */
[----:B------:R-:W0:Y:S01]  /*1f980*/  MUFU.EX2 R15, R15 ;  /* 0x0000000f000f7308 */ /* 0x000e220000000800 */
[----:B----4-:R-:W-:Y:S01]  /*1f990*/  FADD.FTZ R9, R21, R160 ;  /* 0x000000a015097221 */ /* 0x010fe20000010000 */
[----:B-1----:R-:W-:-:S06]  /*1f9a0*/  FADD.FTZ R160, R153, R161 ;  /* 0x000000a199a07221 */ /* 0x002fcc0000010000 */
[----:B------:R-:W1:Y:S01]  /*1f9b0*/  MUFU.EX2 R155, R155 ;  /* 0x0000009b009b7308 */ /* 0x000e620000000800 */
[----:B--2---:R-:W-:Y:S01]  /*1f9c0*/  FADD.FTZ R9, R200, R9 ;  /* 0x00000009c8097221 */ /* 0x004fe20000010000 */
[----:B-----5:R-:W-:-:S06]  /*1f9d0*/  FADD.FTZ R160, R201, R160 ;  /* 0x000000a0c9a07221 */ /* 0x020fcc0000010000 */
[----:B------:R-:W2:Y:S01]  /*1f9e0*/  MUFU.EX2 R196, R196 ;  /* 0x000000c400c47308 */ /* 0x000ea20000000800 */
[----:B------:R-:W-:Y:S01]  /*1f9f0*/  FADD.FTZ R9, R20, R9 ;  /* 0x0000000914097221 */ /* 0x000fe20000010000 */
[----:B------:R-:W-:-:S06]  /*1fa00*/  FADD.FTZ R160, R12, R160 ;  /* 0x000000a00ca07221 */ /* 0x000fcc0000010000 */
[----:B------:R-:W4:Y:S01]  /*1fa10*/  MUFU.EX2 R197, R197 ;  /* 0x000000c500c57308 */ /* 0x000f220000000800 */
[----:B---3--:R-:W-:Y:S01]  /*1fa20*/  FADD.FTZ R9, R202, R9 ;  /* 0x00000009ca097221 */ /* 0x008fe20000010000 */
[----:B0-----:R-:W-:-:S06]  /*1fa30*/  FADD.FTZ R160, R203, R160 ;  /* 0x000000a0cba07221 */ /* 0x001fcc0000010000 */
[----:B------:R-:W0:Y:S01]  /*1fa40*/  MUFU.EX2 R14, R14 ;  /* 0x0000000e000e7308 */ /* 0x000e220000000800 */
[----:B------:R-:W-:Y:S01]  /*1fa50*/  FADD.FTZ R9, R15, R9 ;  /* 0x000000090f097221 */ /* 0x000fe20000010000 */
[----:B-1----:R-:W-:-:S06]  /*1fa60*/  FADD.FTZ R160, R155, R160 ;  /* 0x000000a09ba07221 */ /* 0x002fcc0000010000 */
[----:B------:R-:W1:Y:S08]  /*1fa70*/  MUFU.EX2 R198, R198 ;  /* 0x000000c600c67308 */ /* 0x000e700000000800 */
[----:B------:R-:W3:Y:S01]  /*1fa80*/  MUFU.EX2 R199, R199 ;  /* 0x000000c700c77308 */ /* 0x000ee20000000800 */
[----:B--2---:R-:W-:Y:S01]  /*1fa90*/  FADD.FTZ R9, R196, R9 ;  /* 0x00000009c4097221 */ /* 0x004fe20000010000 */
[----:B----4-:R-:W-:-:S06]  /*1faa0*/  FADD.FTZ R160, R197, R160 ;  /* 0x000000a0c5a07221 */ /* 0x010fcc0000010000 */
[----:B------:R-:W2:Y:S01]  /*1fab0*/  MUFU.EX2 R11, R11 ;  /* 0x0000000b000b7308 */ /* 0x000ea20000000800 */
[----:B0-----:R-:W-:Y:S01]  /*1fac0*/  FADD.FTZ R9, R14, R9 ;  /* 0x000000090e097221 */ /* 0x001fe20000010000 */
[----:B------:R-:W-:-:S06]  /*1fad0*/  FADD.FTZ R161, R158, R160 ;  /* 0x000000a09ea17221 */ /* 0x000fcc0000010000 */
[----:B------:R-:W0:Y:S08]  /*1fae0*/  MUFU.EX2 R192, R192 ;  /* 0x000000c000c07308 */ /* 0x000e300000000800 */
[----:B------:R-:W4:Y:S01]  /*1faf0*/  MUFU.EX2 R193, R193 ;  /* 0x000000c100c17308 */ /* 0x000f220000000800 */
[----:B-1----:R-:W-:Y:S01]  /*1fb00*/  FADD.FTZ R160, R198, R9 ;  /* 0x00000009c6a07221 */ /* 0x002fe20000010000 */
[----:B---3--:R-:W-:-:S06]  /*1fb10*/  FADD.FTZ R161, R199, R161 ;  /* 0x000000a1c7a17221 */ /* 0x008fcc0000010000 */
[----:B------:R-:W1:Y:S08]  /*1fb20*/  MUFU.EX2 R10, R10 ;  /* 0x0000000a000a7308 */ /* 0x000e700000000800 */
[----:B------:R-:W3:Y:S01]  /*1fb30*/  MUFU.EX2 R13, R13 ;  /* 0x0000000d000d7308 */ /* 0x000ee20000000800 */
[----:B--2---:R-:W-:Y:S01]  /*1fb40*/  FADD.FTZ R160, R11, R160 ;  /* 0x000000a00ba07221 */ /* 0x004fe20000010000 */
[----:B------:R-:W-:-:S06]  /*1fb50*/  FADD.FTZ R161, R156, R161 ;  /* 0x000000a19ca17221 */ /* 0x000fcc0000010000 */
[----:B------:R-:W2:Y:S08]  /*1fb60*/  MUFU.EX2 R6, R6 ;  /* 0x0000000600067308 */ /* 0x000eb00000000800 */
[----:B------:R-:W5:Y:S01]  /*1fb70*/  MUFU.EX2 R195, R195 ;  /* 0x000000c300c37308 */ /* 0x000f620000000800 */
[----:B0-----:R-:W-:Y:S01]  /*1fb80*/  FADD.FTZ R160, R192, R160 ;  /* 0x000000a0c0a07221 */ /* 0x001fe20000010000 */
[----:B----4-:R-:W-:-:S06]  /*1fb90*/  FADD.FTZ R161, R193, R161 ;  /* 0x000000a1c1a17221 */ /* 0x010fcc0000010000 */
[----:B------:R-:W0:Y:S08]  /*1fba0*/  MUFU.EX2 R194, R194 ;  /* 0x000000c200c27308 */ /* 0x000e300000000800 */
[----:B------:R-:W4:Y:S01]  /*1fbb0*/  MUFU.EX2 R9, R179 ;  /* 0x000000b300097308 */ /* 0x000f220000000800 */
[----:B-1----:R-:W-:Y:S01]  /*1fbc0*/  FADD.FTZ R160, R10, R160 ;  /* 0x000000a00aa07221 */ /* 0x002fe20000010000 */
[----:B---3--:R-:W-:-:S03]  /*1fbd0*/  FADD.FTZ R161, R13, R161 ;  /* 0x000000a10da17221 */ /* 0x008fc60000010000 */
[----:B--2---:R-:W-:Y:S01]  /*1fbe0*/  FADD.FTZ R160, R6, R160 ;  /* 0x000000a006a07221 */ /* 0x004fe20000010000 */
[----:B-----5:R-:W-:-:S03]  /*1fbf0*/  FADD.FTZ R161, R195, R161 ;  /* 0x000000a1c3a17221 */ /* 0x020fc60000010000 */
[----:B0-----:R-:W-:Y:S01]  /*1fc00*/  FADD.FTZ R226, R194, R160 ;  /* 0x000000a0c2e27221 */ /* 0x001fe20000010000 */
[----:B----4-:R-:W-:Y:S01]  /*1fc10*/  FADD.FTZ R225, R9, R161 ;  /* 0x000000a109e17221 */ /* 0x010fe20000010000 */
[----:B------:R-:W-:Y:S06]  /*1fc20*/  @!P0 BRA `(.L_x_2913) ;  /* 0x0000000000048947 */ /* 0x000fec0003800000 */
[----:B------:R-:W-:Y:S01]  /*1fc30*/  BPT.TRAP 0x1 ;  /* 0x000000040000795c */ /* 0x000fe20000300000 */
.L_x_2913:
[----:B------:R-:W2:Y:S01]  /*1fc40*/  LDL R160, [R1+0x58] ;  /* 0x0000580001a07983 */ /* 0x000ea20000100800 */
[----:B------:R-:W-:Y:S01]  /*1fc50*/  VIADD R7, R7, 0x38860 ;  /* 0x0003886007077836 */ /* 0x000fe20000000000 */
[----:B------:R-:W-:Y:S01]  /*1fc60*/  F2FP.BF16.F32.PACK_AB R201, R12, R201 ;  /* 0x000000c90cc9723e */ /* 0x000fe200000010ff */
[----:B------:R-:W-:Y:S01]  /*1fc70*/  IMAD.MOV.U32 R12, RZ, RZ, R5 ;  /* 0x000000ffff0c7224 */ /* 0x000fe200078e0005 */
[----:B------:R-:W-:Y:S01]  /*1fc80*/  F2FP.BF16.F32.PACK_AB R193, R13, R193 ;  /* 0x000000c10dc1723e */ /* 0x000fe200000010ff */
[----:B------:R-:W-:Y:S01]  /*1fc90*/  IMAD.MOV.U32 R13, RZ, RZ, R4 ;  /* 0x000000ffff0d7224 */ /* 0x000fe200078e0004 */
[----:B------:R-:W-:Y:S02]  /*1fca0*/  PRMT R7, R229, 0x654, R7 ;  /* 0x00000654e5077816 */ /* 0x000fe40000000007 */
[----:B------:R-:W-:Y:S01]  /*1fcb0*/  F2FP.BF16.F32.PACK_AB R194, R194, R6 ;  /* 0x00000006c2c2723e */ /* 0x000fe200000010ff */
[----:B------:R-:W-:Y:S01]  /*1fcc0*/  IMAD.MOV.U32 R6, RZ, RZ, R219 ;  /* 0x000000ffff067224 */ /* 0x000fe200078e00db */
        /* <DEDUP_REMOVED lines=19> */
[C---:B--2---:R-:W-:Y:S01]  /*1fe00*/  ISETP.GT.AND P2, PT, R8.reuse, R160, PT ;  /* 0x000000a00800720c */ /* 0x044fe20003f44270 */
[----:B------:R-:W-:-:S12]  /*1fe10*/  VIADD R8, R8, 0xffffffff ;  /* 0xffffffff08087836 */ /* 0x000fd80000000000 */
[----:B------:R-:W-:Y:S05]  /*1fe20*/  @P2 BRA `(.L_x_2914) ;  /* 0xffffffa800ec2947 */ /* 0x000fea000383ffff */
[----:B------:R-:W-:Y:S05]  /*1fe30*/  BSYNC B1 ;  /* 0x0000000000017941 */ /* 0x000fea0003800000 */
.L_x_2901:
[----:B------:R-:W-:-:S07]  /*1fe40*/  IMAD.MOV.U32 R9, RZ, RZ, R8 ;  /* 0x000000ffff097224 */ /* 0x000fce00078e0008 */
.L_x_2900:
[----:B------:R-:W-:Y:S05]  /*1fe50*/  BSYNC B0 ;  /* 0x0000000000007941 */ /* 0x000fea0003800000 */
.L_x_2899:
[----:B------:R-:W-:Y:S01]  /*1fe60*/  ISETP.GE.AND P1, PT, R9, RZ, PT ;  /* 0x000000ff0900720c */ /* 0x000fe20003f26270 */
[----:B------:R-:W-:-:S12]  /*1fe70*/  BSSY B0, `(.L_x_2915) ;  /* 0x00004e3000007945 */ /* 0x000fd80003800000 */
[----:B------:R-:W-:Y:S05]  /*1fe80*/  @!P1 BRA `(.L_x_2916) ;  /* 0x0000004c00849947 */ /* 0x000fea0003800000 */
[----:B------:R-:W-:Y:S02]  /*1fe90*/  IMAD.MOV.U32 R14, RZ, RZ, R4 ;  /* 0x000000ffff0e7224 */ /* 0x000fe400078e0004 */
[----:B------:R-:W-:Y:S02]  /*1fea0*/  IMAD.MOV.U32 R11, RZ, RZ, R5 ;  /* 0x000000ffff0b7224 */ /* 0x000fe400078e0005 */
[----:B------:R-:W-:Y:S02]  /*1feb0*/  IMAD.MOV.U32 R10, RZ, RZ, R224 ;  /* 0x000000ffff0a7224 */ /* 0x000fe400078e00e0 */
[----:B------:R-:W-:-:S07]  /*1fec0*/  IMAD.MOV.U32 R8, RZ, RZ, R219 ;  /* 0x000000ffff087224 */ /* 0x000fce00078e00db */
.L_x_2929:
[----:B------:R-:W-:-:S05]  /*1fed0*/  VIADD R15, R8, 0x1 ;  /* 0x00000001080f7836 */ /* 0x000fca0000000000 */
[----:B------:R-:W-:-:S04]  /*1fee0*/  ISETP.NE.AND P1, PT, R15, 0x2, PT ;  /* 0x000000020f00780c */ /* 0x000fc80003f25270 */
[----:B------:R-:W-:Y:S02]  /*1fef0*/  SEL R15, R15, RZ, P1 ;  /* 0x000000ff0f0f7207 */ /* 0x000fe40000800000 */
[----:B------:R-:W-:-:S03]  /*1ff00*/  SEL R3, RZ, 0x1, P1 ;  /* 0x00000001ff037807 */ /* 0x000fc60000800000 */
[----:B------:R-:W-:Y:S01]  /*1ff10*/  IMAD.MOV.U32 R219, RZ, RZ, R15 ;  /* 0x000000ffffdb7224 */ /* 0x000fe200078e000f */
[----:B------:R-:W-:Y:S01]  /*1ff20*/  LOP3.LUT R224, R10, R3, RZ, 0x3c, !PT ;  /* 0x000000030ae07212 */ /* 0x000fe200078e3cff */
[----:B------:R-:W-:Y:S06]  /*1ff30*/  @!P0 BRA `(.L_x_2917) ;  /* 0x0000000000048947 */ /* 0x000fec0003800000 */
[----:B------:R-:W-:Y:S01]  /*1ff40*/  BPT.TRAP 0x1 ;  /* 0x000000040000795c */ /* 0x000fe20000300000 */
.L_x_2917:
[----:B------:R-:W-:Y:S01]  /*1ff50*/  IMAD R3, R219, 0x8, R22 ;  /* 0x00000008db037824 */ /* 0x000fe200078e0216 */
[----:B------:R-:W-:-:S04]  /*1ff60*/  SHF.L.U32 R6, R224, 0x1f, RZ ;  /* 0x0000001fe0067819 */ /* 0x000fc800000006ff */
[----:B------:R0:W1:Y:S01]  /*1ff70*/  SYNCS.PHASECHK.TRANS64.TRYWAIT P1, [R3+URZ+0x38830], R6 ;  /* 0x03883006030075a7 */ /* 0x000062000802017f */
[----:B------:R-:W-:Y:S05]  /*1ff80*/  @!P0 BRA `(.L_x_2918) ;  /* 0x0000000000048947 */ /* 0x000fea0003800000 */
[----:B------:R-:W-:Y:S01]  /*1ff90*/  BPT.TRAP 0x1 ;  /* 0x000000040000795c */ /* 0x000fe20000300000 */
.L_x_2918:
        /* <DEDUP_REMOVED lines=8> */
.L_x_2920:
[----:B------:R-:W-:Y:S05]  /*20020*/  BSYNC B1 ;  /* 0x0000000000017941 */ /* 0x000fea0003800000 */
.L_x_2919:
[----:B------:R-:W2:Y:S04]  /*20030*/  LDL.64 R152, [R1+0x40] ;  /* 0x0000400001987983 */ /* 0x000ea80000100a00 */
[----:B------:R-:W3:Y:S01]  /*20040*/  LDL.64 R154, [R1+0x48] ;  /* 0x00004800019a7983 */ /* 0x000ee20000100a00 */
[----:B------:R-:W-:Y:S02]  /*20050*/  R2UR UR10, R4 ;  /* 0x00000000040a72ca */ /* 0x000fe400000e0000 */
[----:B------:R-:W-:Y:S01]  /*20060*/  R2UR UR11, R5 ;  /* 0x00000000050b72ca */ /* 0x000fe200000e0000 */
[----:B------:R-:W-:Y:S01]  /*20070*/  WARPGROUP.ARRIVE ;  /* 0x00000000000079c5 */ /* 0x000fe20000000000 */
[----:B------:R-:W-:Y:S01]  /*20080*/  IMAD.MOV.U32 R21, RZ, RZ, 0x40000040 ;  /* 0x40000040ff157424 */ /* 0x000fe200078e00ff */
[----:B------:R-:W-:-:S04]  /*20090*/  R2UR UR18, R20 ;  /* 0x00000000141272ca */ /* 0x000fc800000e0000 */
[----:B------:R-:W-:Y:S01]  /*200a0*/  R2UR UR19, R21 ;  /* 0x00000000151372ca */ /* 0x000fe200000e0000 */
[----:B------:R-:W-:Y:S01]  /*200b0*/  VIADD R12, R4, 0x100 ;  /* 0x00000100040c7836 */ /* 0x000fe20000000000 */
[----:B------:R-:W4:Y:S01]  /*200c0*/  LDL.64 R20, [R1+0x30] ;  /* 0x0000300001147983 */ /* 0x000f220000100a00 */
[----:B------:R-:W-:-:S03]  /*200d0*/  IMAD.MOV.U32 R13, RZ, RZ, 0x40000040 ;  /* 0x40000040ff0d7424 */ /* 0x000fc600078e00ff */
[----:B------:R-:W-:Y:S02]  /*200e0*/  R2UR UR14, R12 ;  /* 0x000000000c0e72ca */ /* 0x000fe400000e0000 */
[----:B------:R-:W-:Y:S01]  /*200f0*/  R2UR UR15, R13 ;  /* 0x000000000d0f72ca */ /* 0x000fe200000e0000 */
[----:B01----:R-:W-:Y:S02]  /*20100*/  VIADD R6, R4, 0x180 ;  /* 0x0000018004067836 */ /* 0x003fe40000000000 */
[----:B------:R-:W-:-:S03]  /*20110*/  IMAD.MOV.U32 R7, RZ, RZ, 0x40000040 ;  /* 0x40000040ff077424 */ /* 0x000fc600078e00ff */
[----:B------:R-:W-:Y:S02]  /*20120*/  R2UR UR6, R6 ;  /* 0x00000000060672ca */ /* 0x000fe400000e0000 */
[----:B------:R-:W-:Y:S02]  /*20130*/  R2UR UR7, R7 ;  /* 0x00000000070772ca */ /* 0x000fe400000e0000 */
[----:B--2---:R-:W-:Y:S02]  /*20140*/  R2UR UR32, R152 ;  /* 0x00000000982072ca */ /* 0x004fe400000e0000 */
        /* <DEDUP_REMOVED lines=19> */
[----:B------:R-:W-:Y:S01]  /*20280*/  VIADD R12, R4, 0x200 ;  /* 0x00000200040c7836 */ /* 0x000fe20000000000 */
[----:B------:R-:W-:Y:S02]  /*20290*/  WARPGROUP.DEPBAR.LE gsb0, 0x0 ;  /* 0x00008000000079c5 */ /* 0x000fe40000010000 */
        /* <DEDUP_REMOVED lines=8> */
[----:B------:R-:W-:Y:S01]  /*20320*/  VIADD R6, R4, 0x2 ;  /* 0x0000000204067836 */ /* 0x000fe20000000000 */
[----:B--2---:R-:W-:Y:S02]  /*20330*/  R2UR UR28, R152 ;  /* 0x00000000981c72ca */ /* 0x004fe400000e0000 */
        /* <DEDUP_REMOVED lines=92> */
[----:B------:R-:W-:Y:S02]  /*20900*/  R2UR UR47, R21 ;  /* 0x00000000152f72ca */ /* 0x000fe400000e0000 */
[----:B------:R-:W3:Y:S01]  /*20910*/  LDL.64 R20, [R1+0x28] ;  /* 0x0000280001147983 */ /* 0x000ee20000100a00 */
[----:B------:R-:W-:Y:S02]  /*20920*/  VIADD R6, R4, 0x6 ;  /* 0x0000000604067836 */ /* 0x000fe40000000000 */
[----:B------:R-:W-:-:S03]  /*20930*/  IMAD.MOV.U32 R7, RZ, RZ, 0x40000040 ;  /* 0x40000040ff077424 */ /* 0x000fc600078e00ff */
[----:B------:R-:W-:Y:S02]  /*20940*/  R2UR UR30, R6 ;  /* 0x00000000061e72ca */ /* 0x000fe400000e0000 */
[----:B------:R-:W-:Y:S01]  /*20950*/  R2UR UR31, R7 ;  /* 0x00000000071f72ca */ /* 0x000fe200000e0000 */
[----:B------:R-:W-:Y:S02]  /*20960*/  UMOV UR28, UR46 ;  /* 0x0000002e001c7c82 */ /* 0x000fe40008000000 */
[----:B------:R-:W-:Y:S01]  /*20970*/  UMOV UR29, UR47 ;  /* 0x0000002f001d7c82 */ /* 0x000fe20008000000 */
[----:B------:R-:W-:Y:S02]  /*20980*/  VIADD R6, R4, 0x86 ;  /* 0x0000008604067836 */ /* 0x000fe40000000000 */
        /* <DEDUP_REMOVED lines=137> */
[----:B------:R-:W-:Y:S02]  /*21220*/  MOV R7, 0x40000040 ;  /* 0x4000004000077802 */ /* 0x000fe40000000f00 */
        /* <DEDUP_REMOVED lines=587> */
.L_x_2922:
[----:B------:R-:W-:Y:S01]  /*236e0*/  SHF.L.U32 R0, R10, 0x1f, RZ ;  /* 0x0000001f0a007819 */ /* 0x000fe200000006ff */
[----:B------:R-:W-:-:S04]  /*236f0*/  IMAD R6, R8, 0x8, R22 ;  /* 0x0000000808067824 */ /* 0x000fc800078e0216 */
[----:B------:R0:W1:Y:S01]  /*23700*/  SYNCS.PHASECHK.TRANS64.TRYWAIT P1, [R6+URZ+0x38850], R0 ;  /* 0x03885000060075a7 */ /* 0x000062000802017f */
[----:B------:R-:W-:Y:S05]  /*23710*/  @!P0 BRA `(.L_x_2923) ;  /* 0x0000000000048947 */ /* 0x000fea0003800000 */
[----:B------:R-:W-:Y:S01]  /*23720*/  BPT.TRAP 0x1 ;  /* 0x000000040000795c */ /* 0x000fe20000300000 */
.L_x_2923:
[----:B------:R-:W-:Y:S04]  /*23730*/  BSSY B1, `(.L_x_2924) ;  /* 0x0000004000017945 */ /* 0x000fe80003800000 */
[----:B-1----:R-:W-:Y:S05]  /*23740*/  @P1 BRA `(.L_x_2925) ;  /* 0x0000000000081947 */ /* 0x002fea0003800000 */
[----:B------:R-:W1:Y:S02]  /*23750*/  SYNCS.PHASECHK.TRANS64.TRYWAIT P1, [R6+URZ+0x38850], R0 ;  /* 0x03885000060075a7 */ /* 0x000e64000802017f */
[----:B-1----:R-:W-:Y:S05]  /*23760*/  @!P1 BRA `(.L_x_2926) ;  /* 0x000000e800e89947 */ /* 0x002fea0003800000 */
.L_x_2925:
[----:B------:R-:W-:Y:S05]  /*23770*/  BSYNC B1 ;  /* 0x0000000000017941 */ /* 0x000fea0003800000 */
.L_x_2924:
        /* <DEDUP_REMOVED lines=45> */
.L_x_2927:
        /* <DEDUP_REMOVED lines=22> */
[----:B------:R-:W2:Y:S01]  /*23bb0*/  MUFU.TANH R193, R193 ;  /* 0x000000c100c17308 */ /* 0x000ea20000002400 */
        /* <DEDUP_REMOVED lines=16> */
[----:B--2---:R-:W-:Y:S01]  /*23cc0*/  FMNMX.FTZ R0, R193, R14, !PT ;  /* 0x0000000ec1007209 */ /* 0x004fe20007810000 */
        /* <DEDUP_REMOVED lines=10> */
[----:B------:R-:W-:-:S02]  /*23d70*/  IMAD.U32 R3, RZ, RZ, UR42 ;  /* 0x0000002aff037e24 */ /* 0x000fc4000f8e00ff */
[----:B------:R-:W-:Y:S02]  /*23d80*/  IMAD R15, R15, 0x8, R22 ;  /* 0x000000080f0f7824 */ /* 0x000fe400078e0216 */
        /* <DEDUP_REMOVED lines=67> */
[----:B-1----:R-:W-:-:S05]  /*241c0*/  FMNMX.FTZ R5, R157, R2, !PT ;  /* 0x000000029d057209 */ /* 0x002fca0007810000 */
[----:B------:R-:W1:Y:S01]  /*241d0*/  SHFL.BFLY PT, R2, R5, 0x2, 0x1f ;  /* 0x0c401f0005027f89 */ /* 0x000e6200000e0000 */
[----:B--2---:R-:W-:-:S04]  /*241e0*/  FMNMX.FTZ R0, R158, R0, !PT ;  /* 0x000000009e007209 */ /* 0x004fc80007810000 */
[----:B0-----:R-:W-:-:S05]  /*241f0*/  FMNMX.FTZ R4, R159, R0, !PT ;  /* 0x000000009f047209 */ /* 0x001fca0007810000 */
[----:B------:R-:W0:Y:S01]  /*24200*/  SHFL.BFLY PT, R0, R4, 0x2, 0x1f ;  /* 0x0c401f0004007f89 */ /* 0x000e2200000e0000 */
[----:B-1----:R-:W-:-:S05]  /*24210*/  FMNMX.FTZ R5, R5, R2, !PT ;  /* 0x0000000205057209 */ /* 0x002fca0007810000 */
[----:B------:R-:W1:Y:S01]  /*24220*/  SHFL.BFLY PT, R2, R5, 0x1, 0x1f ;  /* 0x0c201f0005027f89 */ /* 0x000e6200000e0000 */
[----:B0-----:R-:W-:-:S05]  /*24230*/  FMNMX.FTZ R4, R4, R0, !PT ;  /* 0x0000000004047209 */ /* 0x001fca0007810000 */
[----:B------:R-:W0:Y:S01]  /*24240*/  SHFL.BFLY PT, R0, R4, 0x1, 0x1f ;  /* 0x0c201f0004007f89 */ /* 0x000e2200000e0000 */
[----:B-1----:R-:W-:Y:S02]  /*24250*/  FMNMX.FTZ R5, R5, R2, !PT ;  /* 0x0000000205057209 */ /* 0x002fe40007810000 */
[----:B0-----:R-:W-:-:S03]  /*24260*/  FMNMX.FTZ R4, R4, R0, !PT ;  /* 0x0000000004047209 */ /* 0x001fc60007810000 */
[C---:B------:R-:W-:Y:S01]  /*24270*/  FADD.FTZ R0, -R5.reuse, R11 ;  /* 0x0000000b05007221 */ /* 0x040fe20000010100 */
[----:B------:R-:W-:Y:S01]  /*24280*/  FMUL.FTZ R11, R5, R3 ;  /* 0x00000003050b7220 */ /* 0x000fe20000410000 */
[----:B------:R-:W-:-:S03]  /*24290*/  FADD.FTZ R2, -R4, R14 ;  /* 0x0000000e04027221 */ /* 0x000fc60000010100 */
[-CC-:B------:R-:W-:Y:S01]  /*242a0*/  FFMA.FTZ R192, R152, R3.reuse, -R11.reuse ;  /* 0x0000000398c07223 */ /* 0x180fe2000001080b */
[-C--:B------:R-:W-:Y:S01]  /*242b0*/  FMUL.FTZ R152, R4, R3.reuse ;  /* 0x0000000304987220 */ /* 0x080fe20000410000 */
[-C--:B------:R-:W-:Y:S01]  /*242c0*/  FMUL.FTZ R0, R0, R3.reuse ;  /* 0x0000000300007220 */ /* 0x080fe20000410000 */
        /* <DEDUP_REMOVED lines=24> */
[----:B------:R-:W-:Y:S01]  /*24450*/  FFMA.FTZ R156, R184, R3, -R152 ;  /* 0x00000003b89c7223 */ /* 0x000fe20000010898 */
[----:B------:R-:W-:-:S02]  /*24460*/  VIADD R160, R15, 0x38840 ;  /* 0x000388400fa07836 */ /* 0x000fc40000000000 */
[-CC-:B------:R-:W-:Y:S01]  /*24470*/  FFMA.FTZ R205, R21, R3.reuse, -R152.reuse ;  /* 0x0000000315cd7223 */ /* 0x180fe20000010898 */
[-CC-:B------:R-:W-:Y:S01]  /*24480*/  FFMA.FTZ R153, R176, R3.reuse, -R152.reuse ;  /* 0x00000003b0997223 */ /* 0x180fe20000010898 */
[-CC-:B------:R-:W-:Y:S01]  /*24490*/  FFMA.FTZ R207, R179, R3.reuse, -R152.reuse ;  /* 0x00000003b3cf7223 */ /* 0x180fe20000010898 */
[-C--:B------:R-:W-:Y:S01]  /*244a0*/  FFMA.FTZ R193, R154, R3.reuse, -R152 ;  /* 0x000000039ac17223 */ /* 0x080fe20000010898 */
[----:B------:R-:W-:Y:S01]  /*244b0*/  MUFU.EX2 R2, R2 ;  /* 0x0000000200027308 */ /* 0x000fe20000000800 */
[----:B------:R-:W-:Y:S01]  /*244c0*/  PRMT R160, R229, 0x654, R160 ;  /* 0x00000654e5a07816 */ /* 0x000fe200000000a0 */
[-CC-:B------:R-:W-:Y:S01]  /*244d0*/  FFMA.FTZ R21, R180, R3.reuse, -R152.reuse ;  /* 0x00000003b4157223 */ /* 0x180fe20000010898 */
[-CC-:B------:R-:W-:Y:S01]  /*244e0*/  FFMA.FTZ R201, R170, R3.reuse, -R152.reuse ;  /* 0x00000003aac97223 */ /* 0x180fe20000010898 */
[-CC-:B------:R-:W-:Y:S01]  /*244f0*/  FFMA.FTZ R171, R171, R3.reuse, -R152.reuse ;  /* 0x00000003abab7223 */ /* 0x180fe20000010898 */
[----:B------:R0:W-:Y:S01]  /*24500*/  SYNCS.ARRIVE.TRANS64.RED.A1T0 RZ, [R160+URZ], RZ ;  /* 0x000000ffa0ff79a7 */ /* 0x0001e2000810043f */
[-CC-:B------:R-:W-:Y:S01]  /*24510*/  FFMA.FTZ R203, R174, R3.reuse, -R152.reuse ;  /* 0x00000003aecb7223 */ /* 0x180fe20000010898 */
[-CC-:B------:R-:W-:Y:S01]  /*24520*/  FFMA.FTZ R197, R162, R3.reuse, -R152.reuse ;  /* 0x00000003a2c57223 */ /* 0x180fe20000010898 */
[----:B------:R-:W1:Y:S01]  /*24530*/  MUFU.EX2 R208, R208 ;  /* 0x000000d000d07308 */ /* 0x000e620000000800 */
[-CC-:B------:R-:W-:Y:S01]  /*24540*/  FFMA.FTZ R163, R163, R3.reuse, -R152.reuse ;  /* 0x00000003a3a37223 */ /* 0x180fe20000010898 */
[-CC-:B------:R-:W-:Y:S01]  /*24550*/  FFMA.FTZ R199, R166, R3.reuse, -R152.reuse ;  /* 0x00000003a6c77223 */ /* 0x180fe20000010898 */
[-CC-:B------:R-:W-:Y:S01]  /*24560*/  FFMA.FTZ R167, R167, R3.reuse, -R152.reuse ;  /* 0x00000003a7a77223 */ /* 0x180fe20000010898 */
[-CC-:B------:R-:W-:Y:S01]  /*24570*/  FFMA.FTZ R154, R155, R3.reuse, -R152.reuse ;  /* 0x000000039b9a7223 */ /* 0x180fe20000010898 */
[-CC-:B0-----:R-:W-:Y:S01]  /*24580*/  FFMA.FTZ R160, R175, R3.reuse, -R152.reuse ;  /* 0x00000003afa07223 */ /* 0x181fe20000010898 */
[-CC-:B------:R-:W-:Y:S01]  /*24590*/  FFMA.FTZ R195, R158, R3.reuse, -R152.reuse ;  /* 0x000000039ec37223 */ /* 0x180fe20000010898 */
[----:B------:R-:W-:Y:S01]  /*245a0*/  FFMA.FTZ R152, R159, R3, -R152 ;  /* 0x000000039f987223 */ /* 0x000fe20000010898 */
[----:B------:R-:W0:Y:S08]  /*245b0*/  MUFU.EX2 R209, R209 ;  /* 0x000000d100d17308 */ /* 0x000e300000000800 */
[----:B------:R-:W2:Y:S01]  /*245c0*/  MUFU.EX2 R182, R182 ;  /* 0x000000b600b67308 */ /* 0x000ea20000000800 */
[----:B-1----:R-:W-:-:S07]  /*245d0*/  FFMA.FTZ R226, R0, R226, R208 ;  /* 0x000000e200e27223 */ /* 0x002fce00000100d0 */
[----:B------:R-:W1:Y:S01]  /*245e0*/  MUFU.EX2 R157, R157 ;  /* 0x0000009d009d7308 */ /* 0x000e620000000800 */
[----:B0-----:R-:W-:-:S07]  /*245f0*/  FFMA.FTZ R225, R2, R225, R209 ;  /* 0x000000e102e17223 */ /* 0x001fce00000100d1 */
        /* <DEDUP_REMOVED lines=76> */
.L_x_2928:
[C---:B------:R-:W-:Y:S01]  /*24ac0*/  ISETP.GT.AND P1, PT, R9.reuse, RZ, PT ;  /* 0x000000ff0900720c */ /* 0x040fe20003f24270 */
        /* <DEDUP_REMOVED lines=29> */
.L_x_2916:
[----:B------:R-:W-:Y:S05]  /*24ca0*/  BSYNC B0 ;  /* 0x0000000000007941 */ /* 0x000fea0003800000 */
.L_x_2915:
        /* <DEDUP_REMOVED lines=131> */
.L_x_2930:
[----:B------:R-:W-:Y:S01]  /*254e0*/  IMAD R8, R219, 0x8, R22 ;  /* 0x00000008db087824 */ /* 0x000fe200078e0216 */
[----:B------:R-:W-:-:S04]  /*254f0*/  SHF.L.U32 R7, R224, 0x1f, RZ ;  /* 0x0000001fe0077819 */ /* 0x000fc800000006ff */
[----:B------:R0:W1:Y:S01]  /*25500*/  SYNCS.PHASECHK.TRANS64.TRYWAIT P1, [R8+URZ+0x38850], R7 ;  /* 0x03885007080075a7 */ /* 0x000062000802017f */
[----:B------:R-:W-:Y:S05]  /*25510*/  @!P0 BRA `(.L_x_2931) ;  /* 0x0000000000048947 */ /* 0x000fea0003800000 */
[----:B------:R-:W-:Y:S01]  /*25520*/  BPT.TRAP 0x1 ;  /* 0x000000040000795c */ /* 0x000fe20000300000 */
.L_x_2931:
        /* <DEDUP_REMOVED lines=9> */
.L_x_2933:
[----:B------:R-:W-:Y:S05]  /*255c0*/  BSYNC B0 ;  /* 0x0000000000007941 */ /* 0x000fea0003800000 */
.L_x_2932:
[----:B------:R-:W-:Y:S01]  /*255d0*/  IMAD.MOV.U32 R6, RZ, RZ, R0 ;  /* 0x000000ffff067224 */ /* 0x000fe200078e0000 */
[----:B------:R-:W-:Y:S01]  /*255e0*/  WARPGROUP.ARRIVE ;  /* 0x00000000000079c5 */ /* 0x000fe20000000000 */
[----:B01----:R-:W-:Y:S01]  /*255f0*/  IMAD.MOV.U32 R7, RZ, RZ, 0x40000040 ;  /* 0x40000040ff077424 */ /* 0x003fe200078e00ff */
[----:B------:R-:W0:Y:S02]  /*25600*/  SHFL.BFLY PT, R2, R225, 0x2, 0x1f ;  /* 0x0c401f00e1027f89 */ /* 0x000e2400000e0000 */
        /* <DEDUP_REMOVED lines=30> */
[----:B0-----:R-:W-:Y:S01]  /*257f0*/  FADD.FTZ R6, R2, R225 ;  /* 0x000000e102067221 */ /* 0x001fe20000010000 */
[----:B------:R-:W-:Y:S01]  /*25800*/  R2UR UR7, R7 ;  /* 0x00000000070772ca */ /* 0x000fe200000e0000 */
[----:B------:R-:W-:Y:S01]  /*25810*/  IMAD.MOV.U32 R2, RZ, RZ, RZ ;  /* 0x000000ffff027224 */ /* 0x000fe200078e00ff */
[----:B------:R-:W0:Y:S04]  /*25820*/  SHFL.BFLY PT, R7, R226, 0x2, 0x1f ;  /* 0x0c401f00e2077f89 */ /* 0x000e2800000e0000 */
[----:B------:R-:W1:Y:S01]  /*25830*/  SHFL.BFLY PT, R9, R6, 0x1, 0x1f ;  /* 0x0c201f0006097f89 */ /* 0x000e6200000e0000 */
[----:B0-----:R-:W-:Y:S01]  /*25840*/  FADD.FTZ R0, R7, R226 ;  /* 0x000000e207007221 */ /* 0x001fe20000010000 */
[----:B-1----:R-:W-:-:S04]  /*25850*/  FADD.FTZ R13, R6, R9 ;  /* 0x00000009060d7221 */ /* 0x002fc80000010000 */
[----:B------:R-:W0:Y:S01]  /*25860*/  SHFL.BFLY PT, R7, R0, 0x1, 0x1f ;  /* 0x0c201f0000077f89 */ /* 0x000e2200000e0000 */
[----:B------:R-:W-:Y:S01]  /*25870*/  IMAD.MOV.U32 R6, RZ, RZ, -0x800000 ;  /* 0xff800000ff067424 */ /* 0x000fe200078e00ff */
[----:B------:R-:W-:-:S13]  /*25880*/  FSETP.NE.FTZ.AND P2, PT, R13, RZ, PT ;  /* 0x000000ff0d00720b */ /* 0x000fda0003f55000 */
[----:B------:R-:W1:Y:S01]  /*25890*/  @P2 MUFU.LG2 R11, R13 ;  /* 0x0000000d000b2308 */ /* 0x000e620000000c00 */
[----:B------:R-:W-:Y:S01]  /*258a0*/  @P2 FMUL.FTZ R14, R3, 0.69314718246459960938 ;  /* 0x3f317218030e2820 */ /* 0x000fe20000410000 */
[----:B0-----:R-:W-:Y:S01]  /*258b0*/  FADD.FTZ R12, R0, R7 ;  /* 0x00000007000c7221 */ /* 0x001fe20000010000 */
[----:B------:R-:W-:-:S05]  /*258c0*/  IMAD.MOV.U32 R7, RZ, RZ, RZ ;  /* 0x000000ffff077224 */ /* 0x000fca00078e00ff */
[----:B------:R-:W-:Y:S01]  /*258d0*/  @P2 MUFU.RCP R2, R13 ;  /* 0x0000000d00022308 */ /* 0x000fe20000001000 */
[----:B------:R-:W-:Y:S01]  /*258e0*/  IMAD.MOV.U32 R0, RZ, RZ, -0x800000 ;  /* 0xff800000ff007424 */ /* 0x000fe200078e00ff */
[----:B------:R-:W-:Y:S01]  /*258f0*/  FSETP.NE.FTZ.AND P1, PT, R12, RZ, PT ;  /* 0x000000ff0c00720b */ /* 0x000fe20003f35000 */
[----:B-1----:R-:W-:-:S04]  /*25900*/  @P2 FMUL.FTZ R11, R11, 0.69314718246459960938 ;  /* 0x3f3172180b0b2820 */ /* 0x002fc80000410000 */
[----:B------:R-:W-:-:S08]  /*25910*/  @P2 FFMA.FTZ R0, R14, R4, R11 ;  /* 0x000000040e002223 */ /* 0x000fd0000001000b */
[----:B------:R-:W0:Y:S01]  /*25920*/  @P1 MUFU.LG2 R9, R12 ;  /* 0x0000000c00091308 */ /* 0x000e220000000c00 */
[----:B------:R-:W-:-:S07]  /*25930*/  @P1 FMUL.FTZ R10, R3, 0.69314718246459960938 ;  /* 0x3f317218030a1820 */ /* 0x000fce0000410000 */
[----:B------:R1:W2:Y:S01]  /*25940*/  @P1 MUFU.RCP R7, R12 ;  /* 0x0000000c00071308 */ /* 0x0002a20000001000 */
[----:B0-----:R-:W-:-:S04]  /*25950*/  @P1 FMUL.FTZ R9, R9, 0.69314718246459960938 ;  /* 0x3f31721809091820 */ /* 0x001fc80000410000 */
[----:B------:R-:W-:Y:S01]  /*25960*/  @P1 FFMA.FTZ R6, R10, R5, R9 ;  /* 0x000000050a061223 */ /* 0x000fe20000010009 */
[----:B------:R-:W-:Y:S02]  /*25970*/  WARPGROUP.DEPBAR.LE gsb0, 0x0 ;  /* 0x00008000000079c5 */ /* 0x000fe40000010000 */
[----:B------:R-:W-:-:S06]  /*25980*/  WARPGROUP.ARRIVE ;  /* 0x00000000000079c5 */ /* 0x000fcc0000000000 */
[----:B------:R-:W-:Y:S03]  /*25990*/  HGMMA.64x256x16.F32.BF16 R24, R192, gdesc[UR4].tnspB, R24, gsb0 ;  /* 0x43e00004c0187df0 */ /* 0x000fe60008001818 */
[----:B------:R-:W-:Y:S02]  /*259a0*/  WARPGROUP.DEPBAR.LE gsb0, 0x0 ;  /* 0x00008000000079c5 */ /* 0x000fe40000010000 */
[----:B-12---:R-:W-:Y:S05]  /*259b0*/  @!P0 BRA `(.L_x_2935) ;  /* 0x0000000000048947 */ /* 0x006fea0003800000 */
[----:B------:R-:W-:Y:S01]  /*259c0*/  BPT.TRAP 0x1 ;  /* 0x000000040000795c */ /* 0x000fe20000300000 */
.L_x_2935:
[----:B------:R-:W2:Y:S01]  /*259d0*/  LDL.LU R12, [R1+0x88] ;  /* 0x00008800010c7983 */ /* 0x000ea20000300800 */
[----:B------:R-:W-:Y:S02]  /*259e0*/  VIADD R4, R8, 0x38860 ;  /* 0x0003886008047836 */ /* 0x000fe40000000000 */
[-C--:B------:R-:W-:Y:S01]  /*259f0*/  FMUL.FTZ R8, R24, R7.reuse ;  /* 0x0000000718087220 */ /* 0x080fe20000410000 */
[----:B------:R-:W-:Y:S02]  /*25a00*/  VIADD R219, R219, 0x1 ;  /* 0x00000001dbdb7836 */ /* 0x000fe40000000000 */
[-C--:B------:R-:W-:Y:S01]  /*25a10*/  FMUL.FTZ R24, R36, R7.reuse ;  /* 0x0000000724187220 */ /* 0x080fe20000410000 */
[-C--:B------:R-:W-:Y:S01]  /*25a20*/  FMUL.FTZ R157, R40, R7.reuse ;  /* 0x00000007289d7220 */ /* 0x080fe20000410000 */
[----:B------:R-:W-:Y:S01]  /*25a30*/  PRMT R229, R229, 0x654, R4 ;  /* 0x00000654e5e57816 */ /* 0x000fe20000000004 */
[-C--:B------:R-:W-:Y:S01]  /*25a40*/  FMUL.FTZ R159, R48, R7.reuse ;  /* 0x00000007309f7220 */ /* 0x080fe20000410000 */
[----:B------:R-:W-:Y:S01]  /*25a50*/  ISETP.NE.AND P0, PT, R219, 0x2, PT ;  /* 0x00000002db00780c */ /* 0x000fe20003f05270 */
[-C--:B------:R-:W-:Y:S01]  /*25a60*/  FMUL.FTZ R161, R56, R7.reuse ;  /* 0x0000000738a17220 */ /* 0x080fe20000410000 */
[----:B------:R0:W-:Y:S01]  /*25a70*/  SYNCS.ARRIVE.TRANS64.RED.A1T0 RZ, [R229+URZ], RZ ;  /* 0x000000ffe5ff79a7 */ /* 0x0001e2000810043f */
[-C--:B------:R-:W-:Y:S01]  /*25a80*/  FMUL.FTZ R162, R60, R7.reuse ;  /* 0x000000073ca27220 */ /* 0x080fe20000410000 */
        /* <DEDUP_REMOVED lines=125> */
[----:B------:R-:W-:Y:S01]  /*26260*/  SEL R219, R219, RZ, P0 ;  /* 0x000000ffdbdb7207 */ /* 0x000fe20000000000 */
[----:B--2---:R-:W-:-:S05]  /*26270*/  VIADD R12, R12, 0x1 ;  /* 0x000000010c0c7836 */ /* 0x004fca0000000000 */
[----:B------:R0:W-:Y:S02]  /*26280*/  STL [R1+0x88], R12 ;  /* 0x0000880c01007387 */ /* 0x0001e40000100800 */
.L_x_2811:
[----:B------:R-:W0:Y:S08]  /*26290*/  S2UR UR4, SR_CgaCtaId ;  /* 0x00000000000479c3 */ /* 0x000e300000008800 */
[----:B------:R-:W-:Y:S01]  /*262a0*/  BAR.SYNC.DEFER_BLOCKING 0x5, 0x180 ;  /* 0x0146000000007b1d */ /* 0x000fe20000010000 */
[----:B------:R-:W-:-:S05]  /*262b0*/  MOV R22, 0x400 ;  /* 0x0000040000167802 */ /* 0x000fca0000000f00 */
[----:B------:R-:W-:Y:S01]  /*262c0*/  BSSY B0, `(.L_x_2936) ;  /* 0x00002e7000007945 */ /* 0x000fe20003800000 */
[----:B0-----:R-:W-:-:S05]  /*262d0*/  IMAD.U32 R229, RZ, RZ, UR4 ;  /* 0x00000004ffe57e24 */ /* 0x001fca000f8e00ff */
[----:B------:R-:W-:-:S05]  /*262e0*/  LEA R22, R229, R22, 0x18 ;  /* 0x00000016e5167211 */ /* 0x000fca00078ec0ff */
[----:B------:R0:W1:Y:S01]  /*262f0*/  LDS.128 R28, [R22+0x388d0] ;  /* 0x0388d000161c7984 */ /* 0x0000620000000c00 */
[----:B------:R-:W-:Y:S06]  /*26300*/  BAR.ARV 0x4, 0x180 ;  /* 0x0106000000007b1d */ /* 0x000fec0000002000 */
[----:B------:R-:W-:Y:S05]  /*26310*/  @P1 BRA `(.L_x_2937) ;  /* 0x0000002000241947 */ /* 0x000fea0003800000 */
[----:B------:R-:W2:Y:S04]  /*26320*/  LDL R2, [R1+0x8c] ;  /* 0x00008c0001027983 */ /* 0x000ea80000100800 */
[----:B------:R-:W3:Y:S01]  /*26330*/  LDL R179, [R1+0x7c] ;  /* 0x00007c0001b37983 */ /* 0x000ee20000100800 */
[----:B------:R-:W4:Y:S01]  /*26340*/  S2R R5, SR_SWINHI ;  /* 0x0000000000057919 */ /* 0x000f220000002f00 */
[----:B------:R-:W-:Y:S01]  /*26350*/  F2FP.BF16.F32.PACK_AB R9, R9, R26 ;  /* 0x0000001a0909723e */ /* 0x000fe200000010ff */
[----:B------:R-:W-:Y:S01]  /*26360*/  ULDC.64 UR4, c[0x0][0xc00] ;  /* 0x0003000000047ab9 */ /* 0x000fe20000000a00 */
[----:B------:R-:W3:Y:S04]  /*26370*/  LDL R180, [R1+0x78] ;  /* 0x0000780001b47983 */ /* 0x000ee80000100800 */
[----:B------:R-:W3:Y:S01]  /*26380*/  LDL R178, [R1+0x68] ;  /* 0x0000680001b27983 */ /* 0x000ee20000100800 */
[----:B------:R-:W-:-:S02]  /*26390*/  MOV R20, R22 ;  /* 0x0000001600147202 */ /* 0x000fc40000000f00 */
[----:B----4-:R-:W-:Y:S02]  /*263a0*/  MOV R21, R5 ;  /* 0x0000000500157202 */ /* 0x010fe40000000f00 */
[----:B------:R-:W-:Y:S02]  /*263b0*/  F2FP.BF16.F32.PACK_AB R8, R25, R8 ;  /* 0x000000081908723e */ /* 0x000fe400000010ff */
[----:B------:R-:W-:Y:S02]  /*263c0*/  F2FP.BF16.F32.PACK_AB R10, R3, R10 ;  /* 0x0000000a030a723e */ /* 0x000fe400000010ff */
[----:B------:R-:W-:Y:S02]  /*263d0*/  F2FP.BF16.F32.PACK_AB R11, R11, R4 ;  /* 0x000000040b0b723e */ /* 0x000fe400000010ff */
[----:B------:R-:W-:Y:S02]  /*263e0*/  F2FP.BF16.F32.PACK_AB R144, R145, R144 ;  /* 0x000000909190723e */ /* 0x000fe400000010ff */
[----:B------:R-:W-:-:S02]  /*263f0*/  F2FP.BF16.F32.PACK_AB R145, R147, R146 ;  /* 0x000000929391723e */ /* 0x000fc400000010ff */
[----:B------:R-:W-:Y:S02]  /*26400*/  F2FP.BF16.F32.PACK_AB R146, R149, R148 ;  /* 0x000000949592723e */ /* 0x000fe400000010ff */
[----:B------:R-:W-:Y:S01]  /*26410*/  F2FP.BF16.F32.PACK_AB R147, R151, R150 ;  /* 0x000000969793723e */ /* 0x000fe200000010ff */
[----:B------:R-:W-:Y:S01]  /*26420*/  BAR.SYNC.DEFER_BLOCKING 0x1, 0x100 ;  /* 0x0044000000007b1d */ /* 0x000fe20000010000 */
[----:B--2---:R-:W-:-:S03]  /*26430*/  IMAD.WIDE R110, R2, 0x2, R20 ;  /* 0x00000002026e7825 */ /* 0x004fc600078e0214 */
[C---:B------:R-:W-:Y:S02]  /*26440*/  IADD3 R72, P3, R110.reuse, 0x4000, RZ ;  /* 0x000040006e487810 */ /* 0x040fe40007f7e0ff */
[----:B------:R-:W-:Y:S02]  /*26450*/  IADD3 R12, P1, R110, 0x20, RZ ;  /* 0x000000206e0c7810 */ /* 0x000fe40007f3e0ff */
[----:B------:R-:W-:-:S03]  /*26460*/  LOP3.LUT R108, R72, 0x380, RZ, 0xc0, !PT ;  /* 0x00000380486c7812 */ /* 0x000fc600078ec0ff */
[--C-:B------:R-:W-:Y:S01]  /*26470*/  IMAD.X R13, RZ, RZ, R111.reuse, P1 ;  /* 0x000000ffff0d7224 */ /* 0x100fe200008e066f */
[----:B------:R-:W-:Y:S02]  /*26480*/  SHF.R.U64 R108, R108, 0x3, RZ ;  /* 0x000000036c6c7819 */ /* 0x000fe400000012ff */
[C---:B------:R-:W-:Y:S02]  /*26490*/  IADD3 R88, P1, R110.reuse, 0x8000, RZ ;  /* 0x000080006e587810 */ /* 0x040fe40007f3e0ff */
[----:B------:R-:W-:Y:S02]  /*264a0*/  IADD3 R14, P0, R110, 0x40, RZ ;  /* 0x000000406e0e7810 */ /* 0x000fe40007f1e0ff */
[----:B------:R-:W-:Y:S02]  /*264b0*/  LOP3.LUT R72, R108, R72, RZ, 0x3c, !PT ;  /* 0x000000486c487212 */ /* 0x000fe400078e3cff */
[----:B------:R-:W-:Y:S01]  /*264c0*/  LOP3.LUT R108, R88, 0x380, RZ, 0xc0, !PT ;  /* 0x00000380586c7812 */ /* 0x000fe200078ec0ff */
[----:B------:R-:W-:Y:S01]  /*264d0*/  IMAD.X R15, RZ, RZ, R111, P0 ;  /* 0x000000ffff0f7224 */ /* 0x000fe200000e066f */
[----:B------:R-:W-:-:S02]  /*264e0*/  IADD3 R92, P0, R110, 0x8020, RZ ;  /* 0x000080206e5c7810 */ /* 0x000fc40007f1e0ff */
[----:B------:R-:W-:Y:S02]  /*264f0*/  SHF.R.U64 R108, R108, 0x3, RZ ;  /* 0x000000036c6c7819 */ /* 0x000fe400000012ff */
[C---:B------:R-:W-:Y:S02]  /*26500*/  IADD3 R84, P2, R110.reuse, 0x4060, RZ ;  /* 0x000040606e547810 */ /* 0x040fe40007f5e0ff */
[C---:B------:R-:W-:Y:S02]  /*26510*/  IADD3 R68, P4, R110.reuse, 0x60, RZ ;  /* 0x000000606e447810 */ /* 0x040fe40007f9e0ff */
[----:B------:R-:W-:Y:S02]  /*26520*/  IADD3 R80, P5, R110, 0x4040, RZ ;  /* 0x000040406e507810 */ /* 0x000fe40007fbe0ff */
[----:B------:R-:W-:Y:S02]  /*26530*/  LOP3.LUT R88, R108, R88, RZ, 0x3c, !PT ;  /* 0x000000586c587212 */ /* 0x000fe400078e3cff */
[----:B------:R-:W-:-:S02]  /*26540*/  LOP3.LUT R5, R110, 0x380, RZ, 0xc0, !PT ;  /* 0x000003806e057812 */ /* 0x000fc400078ec0ff */
[----:B------:R-:W-:Y:S01]  /*26550*/  LOP3.LUT R108, R92, 0x380, RZ, 0xc0, !PT ;  /* 0x000003805c6c7812 */ /* 0x000fe200078ec0ff */
[--C-:B------:R-:W-:Y:S01]  /*26560*/  IMAD.X R85, RZ, RZ, R111.reuse, P2 ;  /* 0x000000ffff557224 */ /* 0x100fe200010e066f */
[C---:B------:R-:W-:Y:S01]  /*26570*/  IADD3 R76, P6, R110.reuse, 0x4020, RZ ;  /* 0x000040206e4c7810 */ /* 0x040fe20007fde0ff */
[--C-:B------:R-:W-:Y:S01]  /*26580*/  IMAD.X R81, RZ, RZ, R111.reuse, P5 ;  /* 0x000000ffff517224 */ /* 0x100fe200028e066f */
[----:B-1----:R-:W-:Y:S01]  /*26590*/  IADD3 R28, P2, R110, 0xc040, RZ ;  /* 0x0000c0406e1c7810 */ /* 0x002fe20007f5e0ff */
[--C-:B------:R-:W-:Y:S01]  /*265a0*/  IMAD.X R89, RZ, RZ, R111.reuse, P1 ;  /* 0x000000ffff597224 */ /* 0x100fe200008e066f */
[----:B-----5:R-:W-:Y:S02]  /*265b0*/  LOP3.LUT R135, R68, 0x380, RZ, 0xc0, !PT ;  /* 0x0000038044877812 */ /* 0x020fe400078ec0ff */
[----:B------:R-:W-:Y:S02]  /*265c0*/  SHF.R.U64 R5, R5, 0x3, RZ ;  /* 0x0000000305057819 */ /* 0x000fe400000012ff */
[----:B------:R-:W-:Y:S01]  /*265d0*/  SHF.R.U64 R108, R108, 0x3, RZ ;  /* 0x000000036c6c7819 */ /* 0x000fe200000012ff */
[--C-:B------:R-:W-:Y:S01]  /*265e0*/  IMAD.X R69, RZ, RZ, R111.reuse, P4 ;  /* 0x000000ffff457224 */ /* 0x100fe200020e066f */
[C---:B------:R-:W-:Y:S01]  /*265f0*/  IADD3 R2, P5, R110.reuse, 0xc020, RZ ;  /* 0x0000c0206e027810 */ /* 0x040fe20007fbe0ff */
[--C-:B------:R-:W-:Y:S01]  /*26600*/  IMAD.X R73, RZ, RZ, R111.reuse, P3 ;  /* 0x000000ffff497224 */ /* 0x100fe200018e066f */
[----:B------:R-:W-:Y:S01]  /*26610*/  IADD3 R128, P1, R110, 0xc060, RZ ;  /* 0x0000c0606e807810 */ /* 0x000fe20007f3e0ff */
[----:B------:R-:W-:Y:S01]  /*26620*/  IMAD.X R77, RZ, RZ, R111, P6 ;  /* 0x000000ffff4d7224 */ /* 0x000fe200030e066f */
[----:B------:R-:W-:-:S02]  /*26630*/  LOP3.LUT R177, R12, 0x380, RZ, 0xc0, !PT ;  /* 0x000003800cb17812 */ /* 0x000fc400078ec0ff */
[----:B------:R-:W-:Y:S02]  /*26640*/  LOP3.LUT R176, R14, 0x380, RZ, 0xc0, !PT ;  /* 0x000003800eb07812 */ /* 0x000fe400078ec0ff */
[C---:B------:R-:W-:Y:S02]  /*26650*/  IADD3 R96, P4, R110.reuse, 0x8040, RZ ;  /* 0x000080406e607810 */ /* 0x040fe40007f9e0ff */
[C---:B------:R-:W-:Y:S02]  /*26660*/  IADD3 R100, P3, R110.reuse, 0x8060, RZ ;  /* 0x000080606e647810 */ /* 0x040fe40007f7e0ff */
[----:B------:R-:W-:Y:S02]  /*26670*/  IADD3 R104, P6, R110, 0xc000, RZ ;  /* 0x0000c0006e687810 */ /* 0x000fe40007fde0ff */
[----:B------:R-:W-:Y:S02]  /*26680*/  SHF.R.U64 R135, R135, 0x3, RZ ;  /* 0x0000000387877819 */ /* 0x000fe400000012ff */
[----:B------:R-:W-:-:S02]  /*26690*/  LOP3.LUT R26, R28, 0x380, RZ, 0xc0, !PT ;  /* 0x000003801c1a7812 */ /* 0x000fc400078ec0ff */
[----:B------:R-:W-:Y:S02]  /*266a0*/  LOP3.LUT R110, R5, R110, RZ, 0x3c, !PT ;  /* 0x0000006e056e7212 */ /* 0x000fe400078e3cff */
[----:B------:R-:W-:Y:S02]  /*266b0*/  LOP3.LUT R92, R108, R92, RZ, 0x3c, !PT ;  /* 0x0000005c6c5c7212 */ /* 0x000fe400078e3cff */
[----:B------:R-:W-:Y:S02]  /*266c0*/  LOP3.LUT R25, R2, 0x380, RZ, 0xc0, !PT ;  /* 0x0000038002197812 */ /* 0x000fe400078ec0ff */
[----:B------:R-:W-:Y:S02]  /*266d0*/  LOP3.LUT R108, R128, 0x380, RZ, 0xc0, !PT ;  /* 0x00000380806c7812 */ /* 0x000fe400078ec0ff */
[----:B------:R-:W-:Y:S02]  /*266e0*/  SHF.R.U64 R177, R177, 0x3, RZ ;  /* 0x00000003b1b17819 */ /* 0x000fe400000012ff */
[----:B------:R-:W-:-:S02]  /*266f0*/  SHF.R.U64 R176, R176, 0x3, RZ ;  /* 0x00000003b0b07819 */ /* 0x000fc400000012ff */
[----:B------:R-:W-:Y:S02]  /*26700*/  LOP3.LUT R68, R135, R68, RZ, 0x3c, !PT ;  /* 0x0000004487447212 */ /* 0x000fe400078e3cff */
[----:B------:R-:W-:Y:S02]  /*26710*/  SHF.R.U64 R26, R26, 0x3, RZ ;  /* 0x000000031a1a7819 */ /* 0x000fe400000012ff */
[----:B------:R-:W-:Y:S02]  /*26720*/  LOP3.LUT R135, R84, 0x380, RZ, 0xc0, !PT ;  /* 0x0000038054877812 */ /* 0x000fe400078ec0ff */
[----:B------:R-:W-:Y:S01]  /*26730*/  MOV R110, R110 ;  /* 0x0000006e006e7202 */ /* 0x000fe20000000f00 */
[----:B------:R-:W-:Y:S01]  /*26740*/  IMAD.X R5, RZ, RZ, R111, P2 ;  /* 0x000000ffff057224 */ /* 0x000fe200010e066f */
[----:B------:R-:W-:Y:S02]  /*26750*/  SHF.R.U64 R25, R25, 0x3, RZ ;  /* 0x0000000319197819 */ /* 0x000fe400000012ff */
[----:B------:R-:W-:-:S02]  /*26760*/  SHF.R.U64 R3, R108, 0x3, RZ ;  /* 0x000000036c037819 */ /* 0x000fc400000012ff */
[----:B------:R-:W-:Y:S02]  /*26770*/  LOP3.LUT R12, R177, R12, RZ, 0x3c, !PT ;  /* 0x0000000cb10c7212 */ /* 0x000fe400078e3cff */
[----:B------:R-:W-:Y:S02]  /*26780*/  LOP3.LUT R14, R176, R14, RZ, 0x3c, !PT ;  /* 0x0000000eb00e7212 */ /* 0x000fe400078e3cff */
[----:B------:R-:W-:Y:S02]  /*26790*/  LOP3.LUT R177, R76, 0x380, RZ, 0xc0, !PT ;  /* 0x000003804cb17812 */ /* 0x000fe400078ec0ff */
[----:B------:R-:W-:Y:S01]  /*267a0*/  LOP3.LUT R4, R26, R28, RZ, 0x3c, !PT ;  /* 0x0000001c1a047212 */ /* 0x000fe200078e3cff */
[----:B------:R1:W-:Y:S01]  /*267b0*/  STSM.16.M88.4 [R110], R8 ;  /* 0x000000086e007844 */ /* 0x0003e20000000200 */
[----:B------:R-:W-:Y:S01]  /*267c0*/  SHF.R.U64 R135, R135, 0x3, RZ ;  /* 0x0000000387877819 */ /* 0x000fe200000012ff */
[--C-:B------:R-:W-:Y:S01]  /*267d0*/  IMAD.X R27, RZ, RZ, R111.reuse, P1 ;  /* 0x000000ffff1b7224 */ /* 0x100fe200008e066f */
[----:B------:R-:W-:Y:S01]  /*267e0*/  LOP3.LUT R176, R80, 0x380, RZ, 0xc0, !PT ;  /* 0x0000038050b07812 */ /* 0x000fe200078ec0ff */
[----:B------:R-:W-:Y:S01]  /*267f0*/  IMAD.X R93, RZ, RZ, R111, P0 ;  /* 0x000000ffff5d7224 */ /* 0x000fe200000e066f */
[----:B------:R-:W-:-:S02]  /*26800*/  LOP3.LUT R108, R25, R2, RZ, 0x3c, !PT ;  /* 0x00000002196c7212 */ /* 0x000fc400078e3cff */
[----:B------:R-:W-:Y:S01]  /*26810*/  MOV R72, R72 ;  /* 0x0000004800487202 */ /* 0x000fe20000000f00 */
[--C-:B------:R-:W-:Y:S01]  /*26820*/  IMAD.X R97, RZ, RZ, R111.reuse, P4 ;  /* 0x000000ffff617224 */ /* 0x100fe200020e066f */
[----:B------:R-:W-:Y:S02]  /*26830*/  LOP3.LUT R26, R3, R128, RZ, 0x3c, !PT ;  /* 0x00000080031a7212 */ /* 0x000fe400078e3cff */
[----:B------:R-:W-:Y:S01]  /*26840*/  MOV R88, R88 ;  /* 0x0000005800587202 */ /* 0x000fe20000000f00 */
[--C-:B------:R-:W-:Y:S01]  /*26850*/  IMAD.X R101, RZ, RZ, R111.reuse, P3 ;  /* 0x000000ffff657224 */ /* 0x100fe200018e066f */
[----:B------:R-:W-:Y:S01]  /*26860*/  MOV R3, R12 ;  /* 0x0000000c00037202 */ /* 0x000fe20000000f00 */
[----:B------:R-:W-:Y:S01]  /*26870*/  IMAD.X R109, RZ, RZ, R111, P5 ;  /* 0x000000ffff6d7224 */ /* 0x000fe200028e066f */
[----:B------:R-:W-:Y:S01]  /*26880*/  MOV R25, R14 ;  /* 0x0000000e00197202 */ /* 0x000fe20000000f00 */
[----:B------:R-:W2:Y:S01]  /*26890*/  LDC R28, c[0x0][0xbe8] ;  /* 0x0002fa00ff1c7b82 */ /* 0x000ea20000000800 */
[----:B-1----:R-:W-:-:S02]  /*268a0*/  F2FP.BF16.F32.PACK_AB R8, R33, R32 ;  /* 0x000000202108723e */ /* 0x002fc400000010ff */
[----:B------:R-:W-:Y:S02]  /*268b0*/  F2FP.BF16.F32.PACK_AB R9, R35, R34 ;  /* 0x000000222309723e */ /* 0x000fe400000010ff */
[----:B------:R-:W-:Y:S02]  /*268c0*/  F2FP.BF16.F32.PACK_AB R10, R37, R24 ;  /* 0x00000018250a723e */ /* 0x000fe400000010ff */
[----:B------:R-:W-:Y:S02]  /*268d0*/  F2FP.BF16.F32.PACK_AB R11, R39, R38 ;  /* 0x00000026270b723e */ /* 0x000fe400000010ff */
[----:B------:R-:W-:Y:S02]  /*268e0*/  SHF.R.U64 R177, R177, 0x3, RZ ;  /* 0x00000003b1b17819 */ /* 0x000fe400000012ff */
[----:B------:R-:W-:Y:S02]  /*268f0*/  F2FP.BF16.F32.PACK_AB R12, R41, R157 ;  /* 0x0000009d290c723e */ /* 0x000fe400000010ff */
[----:B------:R-:W-:-:S02]  /*26900*/  F2FP.BF16.F32.PACK_AB R13, R43, R42 ;  /* 0x0000002a2b0d723e */ /* 0x000fc400000010ff */
[----:B------:R-:W-:Y:S02]  /*26910*/  F2FP.BF16.F32.PACK_AB R14, R45, R158 ;  /* 0x0000009e2d0e723e */ /* 0x000fe400000010ff */
[----:B------:R-:W-:Y:S02]  /*26920*/  F2FP.BF16.F32.PACK_AB R15, R47, R46 ;  /* 0x0000002e2f0f723e */ /* 0x000fe400000010ff */
[----:B------:R-:W-:Y:S02]  /*26930*/  MOV R4, R4 ;  /* 0x0000000400047202 */ /* 0x000fe40000000f00 */
[----:B------:R-:W-:Y:S01]  /*26940*/  LOP3.LUT R84, R135, R84, RZ, 0x3c, !PT ;  /* 0x0000005487547212 */ /* 0x000fe200078e3cff */
[----:B------:R-:W1:Y:S01]  /*26950*/  S2R R5, SR_TID.X ;  /* 0x0000000000057919 */ /* 0x000e620000002100 */
[----:B------:R-:W-:Y:S02]  /*26960*/  SHF.R.U64 R176, R176, 0x3, RZ ;  /* 0x00000003b0b07819 */ /* 0x000fe400000012ff */
[----:B------:R-:W-:Y:S01]  /*26970*/  LOP3.LUT R135, R96, 0x380, RZ, 0xc0, !PT ;  /* 0x0000038060877812 */ /* 0x000fe200078ec0ff */
[----:B------:R-:W-:Y:S01]  /*26980*/  STSM.16.M88.4 [R3], R8 ;  /* 0x0000000803007844 */ /* 0x000fe20000000200 */
[----:B------:R-:W-:-:S02]  /*26990*/  LOP3.LUT R76, R177, R76, RZ, 0x3c, !PT ;  /* 0x0000004cb14c7212 */ /* 0x000fc400078e3cff */
[----:B------:R-:W-:Y:S01]  /*269a0*/  MOV R2, R26 ;  /* 0x0000001a00027202 */ /* 0x000fe20000000f00 */
[----:B------:R4:W-:Y:S01]  /*269b0*/  STSM.16.M88.4 [R25], R12 ;  /* 0x0000000c19007844 */ /* 0x0009e20000000200 */
[----:B------:R-:W-:Y:S02]  /*269c0*/  LOP3.LUT R80, R176, R80, RZ, 0x3c, !PT ;  /* 0x00000050b0507212 */ /* 0x000fe400078e3cff */
[----:B------:R-:W-:Y:S02]  /*269d0*/  SHF.R.U64 R135, R135, 0x3, RZ ;  /* 0x0000000387877819 */ /* 0x000fe400000012ff */
[----:B------:R-:W-:Y:S02]  /*269e0*/  MOV R68, R68 ;  /* 0x0000004400447202 */ /* 0x000fe40000000f00 */
[----:B------:R-:W-:Y:S02]  /*269f0*/  F2FP.BF16.F32.PACK_AB R24, R49, R159 ;  /* 0x0000009f3118723e */ /* 0x000fe400000010ff */
[----:B------:R-:W-:-:S02]  /*26a00*/  F2FP.BF16.F32.PACK_AB R26, R53, R160 ;  /* 0x000000a0351a723e */ /* 0x000fc400000010ff */
[----:B------:R-:W-:Y:S02]  /*26a10*/  F2FP.BF16.F32.PACK_AB R27, R55, R54 ;  /* 0x00000036371b723e */ /* 0x000fe400000010ff */
[----:B------:R-:W-:Y:S02]  /*26a20*/  LOP3.LUT R176, R100, 0x380, RZ, 0xc0, !PT ;  /* 0x0000038064b07812 */ /* 0x000fe400078ec0ff */
[----:B------:R-:W-:Y:S02]  /*26a30*/  F2FP.BF16.F32.PACK_AB R32, R57, R161 ;  /* 0x000000a13920723e */ /* 0x000fe400000010ff */
[----:B----4-:R-:W-:Y:S02]  /*26a40*/  F2FP.BF16.F32.PACK_AB R25, R51, R50 ;  /* 0x000000323319723e */ /* 0x010fe400000010ff */
[----:B------:R-:W-:Y:S02]  /*26a50*/  F2FP.BF16.F32.PACK_AB R33, R59, R58 ;  /* 0x0000003a3b21723e */ /* 0x000fe400000010ff */
[----:B------:R-:W-:-:S02]  /*26a60*/  F2FP.BF16.F32.PACK_AB R34, R61, R162 ;  /* 0x000000a23d22723e */ /* 0x000fc400000010ff */
[----:B------:R-:W-:Y:S02]  /*26a70*/  F2FP.BF16.F32.PACK_AB R35, R63, R62 ;  /* 0x0000003e3f23723e */ /* 0x000fe400000010ff */
[----:B------:R-:W-:Y:S02]  /*26a80*/  LOP3.LUT R177, R104, 0x380, RZ, 0xc0, !PT ;  /* 0x0000038068b17812 */ /* 0x000fe400078ec0ff */
[----:B------:R-:W-:Y:S02]  /*26a90*/  MOV R76, R76 ;  /* 0x0000004c004c7202 */ /* 0x000fe40000000f00 */
[----:B------:R-:W-:Y:S02]  /*26aa0*/  F2FP.BF16.F32.PACK_AB R8, R65, R163 ;  /* 0x000000a34108723e */ /* 0x000fe400000010ff */
[----:B------:R-:W-:Y:S02]  /*26ab0*/  F2FP.BF16.F32.PACK_AB R9, R67, R66 ;  /* 0x000000424309723e */ /* 0x000fe400000010ff */
[----:B------:R-:W-:-:S02]  /*26ac0*/  F2FP.BF16.F32.PACK_AB R10, R36, R164 ;  /* 0x000000a4240a723e */ /* 0x000fc400000010ff */
[----:B------:R-:W-:Y:S01]  /*26ad0*/  F2FP.BF16.F32.PACK_AB R11, R71, R70 ;  /* 0x00000046470b723e */ /* 0x000fe200000010ff */
[----:B------:R-:W-:Y:S01]  /*26ae0*/  STSM.16.M88.4 [R68], R24 ;  /* 0x0000001844007844 */ /* 0x000fe20000000200 */
[----:B------:R-:W-:Y:S02]  /*26af0*/  LOP3.LUT R96, R135, R96, RZ, 0x3c, !PT ;  /* 0x0000006087607212 */ /* 0x000fe400078e3cff */
[----:B------:R-:W-:Y:S02]  /*26b00*/  MOV R80, R80 ;  /* 0x0000005000507202 */ /* 0x000fe40000000f00 */
[----:B------:R-:W-:Y:S02]  /*26b10*/  F2FP.BF16.F32.PACK_AB R12, R40, R165 ;  /* 0x000000a5280c723e */ /* 0x000fe400000010ff */
[----:B------:R-:W-:Y:S02]  /*26b20*/  F2FP.BF16.F32.PACK_AB R13, R75, R74 ;  /* 0x0000004a4b0d723e */ /* 0x000fe400000010ff */
[----:B------:R-:W-:-:S02]  /*26b30*/  F2FP.BF16.F32.PACK_AB R14, R48, R166 ;  /* 0x000000a6300e723e */ /* 0x000fc400000010ff */
[----:B------:R-:W-:Y:S01]  /*26b40*/  F2FP.BF16.F32.PACK_AB R15, R79, R78 ;  /* 0x0000004e4f0f723e */ /* 0x000fe200000010ff */
[----:B------:R-:W-:Y:S01]  /*26b50*/  STSM.16.M88.4 [R72], R32 ;  /* 0x0000002048007844 */ /* 0x000fe20000000200 */
[----:B------:R-:W-:Y:S02]  /*26b60*/  SHF.R.U64 R176, R176, 0x3, RZ ;  /* 0x00000003b0b07819 */ /* 0x000fe400000012ff */
[----:B------:R-:W-:Y:S02]  /*26b70*/  MOV R84, R84 ;  /* 0x0000005400547202 */ /* 0x000fe40000000f00 */
[----:B------:R-:W-:Y:S02]  /*26b80*/  F2FP.BF16.F32.PACK_AB R36, R56, R167 ;  /* 0x000000a73824723e */ /* 0x000fe400000010ff */
[----:B------:R-:W-:Y:S02]  /*26b90*/  F2FP.BF16.F32.PACK_AB R37, R83, R82 ;  /* 0x000000525325723e */ /* 0x000fe400000010ff */
[----:B------:R-:W-:-:S02]  /*26ba0*/  F2FP.BF16.F32.PACK_AB R38, R60, R168 ;  /* 0x000000a83c26723e */ /* 0x000fc400000010ff */
[----:B------:R-:W-:Y:S01]  /*26bb0*/  F2FP.BF16.F32.PACK_AB R39, R87, R86 ;  /* 0x000000565727723e */ /* 0x000fe200000010ff */
[----:B------:R4:W-:Y:S01]  /*26bc0*/  STSM.16.M88.4 [R76], R8 ;  /* 0x000000084c007844 */ /* 0x0009e20000000200 */
[----:B------:R-:W-:Y:S02]  /*26bd0*/  SHF.R.U64 R177, R177, 0x3, RZ ;  /* 0x00000003b1b17819 */ /* 0x000fe400000012ff */
[----:B------:R-:W-:Y:S02]  /*26be0*/  F2FP.BF16.F32.PACK_AB R40, R64, R169 ;  /* 0x000000a94028723e */ /* 0x000fe400000010ff */
        /* <DEDUP_REMOVED lines=8> */
[----:B------:R0:W-:Y:S01]  /*26c70*/  STSM.16.M88.4 [R80], R12 ;  /* 0x0000000c50007844 */ /* 0x0001e20000000200 */
[----:B------:R-:W-:Y:S01]  /*26c80*/  MOV R96, R96 ;  /* 0x0000006000607202 */ /* 0x000fe20000000f00 */
[----:B---3--:R-:W-:Y:S01]  /*26c90*/  IMAD.SHL.U32 R3, R179, 0x4, RZ ;  /* 0x00000004b3037824 */ /* 0x008fe200078e00ff */
[----:B----4-:R-:W-:-:S02]  /*26ca0*/  F2FP.BF16.F32.PACK_AB R8, R155, R173 ;  /* 0x000000ad9b08723e */ /* 0x010fc400000010ff */
[----:B------:R-:W-:Y:S02]  /*26cb0*/  F2FP.BF16.F32.PACK_AB R9, R107, R106 ;  /* 0x0000006a6b09723e */ /* 0x000fe400000010ff */
[----:B------:R-:W-:Y:S02]  /*26cc0*/  F2FP.BF16.F32.PACK_AB R10, R156, R174 ;  /* 0x000000ae9c0a723e */ /* 0x000fe400000010ff */
[----:B------:R-:W-:Y:S01]  /*26cd0*/  F2FP.BF16.F32.PACK_AB R11, R44, R7 ;  /* 0x000000072c0b723e */ /* 0x000fe200000010ff */
[----:B------:R-:W-:Y:S01]  /*26ce0*/  STSM.16.M88.4 [R84], R36 ;  /* 0x0000002454007844 */ /* 0x000fe20000000200 */
[----:B------:R-:W-:Y:S02]  /*26cf0*/  LOP3.LUT R100, R176, R100, RZ, 0x3c, !PT ;  /* 0x00000064b0647212 */ /* 0x000fe400078e3cff */
[----:B------:R-:W-:Y:S01]  /*26d00*/  IADD3.X R105, RZ, R111, RZ, P6, !PT ;  /* 0x0000006fff697210 */ /* 0x000fe200037fe4ff */
[----:B------:R-:W-:Y:S01]  /*26d10*/  STSM.16.M88.4 [R88], R40 ;  /* 0x0000002858007844 */ /* 0x000fe20000000200 */
[----:B------:R-:W-:-:S02]  /*26d20*/  LOP3.LUT R104, R177, R104, RZ, 0x3c, !PT ;  /* 0x00000068b1687212 */ /* 0x000fc400078e3cff */
[----:B------:R-:W-:Y:S01]  /*26d30*/  SHF.R.S32.HI R82, RZ, 0x1f, R179 ;  /* 0x0000001fff527819 */ /* 0x000fe200000114b3 */
[----:B------:R-:W-:Y:S01]  /*26d40*/  STSM.16.M88.4 [R92], R48 ;  /* 0x000000305c007844 */ /* 0x000fe20000000200 */
[----:B------:R-:W-:Y:S02]  /*26d50*/  MOV R100, R100 ;  /* 0x0000006400647202 */ /* 0x000fe40000000f00 */
[----:B0-----:R-:W-:Y:S01]  /*26d60*/  F2FP.BF16.F32.PACK_AB R12, R113, R112 ;  /* 0x00000070710c723e */ /* 0x001fe200000010ff */
[----:B------:R0:W-:Y:S01]  /*26d70*/  STSM.16.M88.4 [R96], R8 ;  /* 0x0000000860007844 */ /* 0x0001e20000000200 */
[----:B------:R-:W-:Y:S02]  /*26d80*/  F2FP.BF16.F32.PACK_AB R13, R115, R114 ;  /* 0x00000072730d723e */ /* 0x000fe400000010ff */
[----:B------:R-:W-:Y:S02]  /*26d90*/  F2FP.BF16.F32.PACK_AB R14, R117, R116 ;  /* 0x00000074750e723e */ /* 0x000fe400000010ff */
[----:B------:R-:W-:-:S02]  /*26da0*/  F2FP.BF16.F32.PACK_AB R15, R119, R118 ;  /* 0x00000076770f723e */ /* 0x000fc400000010ff */
[----:B------:R-:W-:Y:S02]  /*26db0*/  MOV R104, R104 ;  /* 0x0000006800687202 */ /* 0x000fe40000000f00 */
[----:B------:R-:W-:Y:S02]  /*26dc0*/  F2FP.BF16.F32.PACK_AB R24, R121, R120 ;  /* 0x000000787918723e */ /* 0x000fe400000010ff */
[----:B------:R-:W-:Y:S02]  /*26dd0*/  F2FP.BF16.F32.PACK_AB R25, R123, R122 ;  /* 0x0000007a7b19723e */ /* 0x000fe400000010ff */
[----:B------:R-:W-:Y:S02]  /*26de0*/  F2FP.BF16.F32.PACK_AB R26, R125, R124 ;  /* 0x0000007c7d1a723e */ /* 0x000fe400000010ff */
[----:B------:R-:W-:Y:S02]  /*26df0*/  F2FP.BF16.F32.PACK_AB R27, R127, R126 ;  /* 0x0000007e7f1b723e */ /* 0x000fe400000010ff */
[----:B------:R-:W-:-:S02]  /*26e00*/  ISETP.NE.U32.AND P0, PT, RZ, UR4, PT ;  /* 0x00000004ff007c0c */ /* 0x000fc4000bf05070 */
[----:B0-----:R-:W-:Y:S02]  /*26e10*/  SHF.L.U64.HI R11, R179, 0x2, R82 ;  /* 0x00000002b30b7819 */ /* 0x001fe40000010252 */
[----:B------:R-:W-:Y:S02]  /*26e20*/  IADD3 R8, P1, R3, UR4, RZ ;  /* 0x0000000403087c10 */ /* 0x000fe4000ff3e0ff */
[----:B------:R-:W-:Y:S02]  /*26e30*/  MOV R108, R108 ;  /* 0x0000006c006c7202 */ /* 0x000fe40000000f00 */
[----:B------:R-:W-:Y:S02]  /*26e40*/  F2FP.BF16.F32.PACK_AB R32, R129, R175 ;  /* 0x000000af8120723e */ /* 0x000fe400000010ff */
[----:B------:R-:W-:Y:S02]  /*26e50*/  F2FP.BF16.F32.PACK_AB R33, R131, R130 ;  /* 0x000000828321723e */ /* 0x000fe400000010ff */
[----:B------:R-:W-:-:S02]  /*26e60*/  F2FP.BF16.F32.PACK_AB R34, R133, R132 ;  /* 0x000000848522723e */ /* 0x000fc400000010ff */
[----:B------:R-:W-:Y:S02]  /*26e70*/  F2FP.BF16.F32.PACK_AB R35, R52, R134 ;  /* 0x000000863423723e */ /* 0x000fe400000010ff */
[----:B------:R-:W-:Y:S02]  /*26e80*/  F2FP.BF16.F32.PACK_AB R36, R137, R136 ;  /* 0x000000888924723e */ /* 0x000fe400000010ff */
[----:B------:R-:W-:Y:S02]  /*26e90*/  F2FP.BF16.F32.PACK_AB R37, R139, R138 ;  /* 0x0000008a8b25723e */ /* 0x000fe400000010ff */
[----:B------:R-:W-:Y:S02]  /*26ea0*/  F2FP.BF16.F32.PACK_AB R38, R141, R140 ;  /* 0x0000008c8d26723e */ /* 0x000fe400000010ff */
[----:B------:R-:W-:Y:S01]  /*26eb0*/  F2FP.BF16.F32.PACK_AB R39, R143, R142 ;  /* 0x0000008e8f27723e */ /* 0x000fe200000010ff */
[----:B------:R-:W-:Y:S01]  /*26ec0*/  STSM.16.M88.4 [R100], R12 ;  /* 0x0000000c64007844 */ /* 0x000fe20000000200 */
[----:B------:R-:W-:-:S02]  /*26ed0*/  ISETP.NE.AND.EX P0, PT, RZ, UR5, PT, P0 ;  /* 0x00000005ff007c0c */ /* 0x000fc4000bf05300 */
[----:B------:R-:W-:Y:S01]  /*26ee0*/  IADD3.X R9, R11, UR5, RZ, P1, !PT ;  /* 0x000000050b097c10 */ /* 0x000fe20008ffe4ff */
[----:B------:R-:W-:Y:S01]  /*26ef0*/  STSM.16.M88.4 [R104], R24 ;  /* 0x0000001868007844 */ /* 0x000fe20000000200 */
[----:B------:R-:W-:Y:S02]  /*26f00*/  ULDC.64 UR4, c[0x0][0xc08] ;  /* 0x0003020000047ab9 */ /* 0x000fe40000000a00 */
[----:B------:R-:W-:Y:S01]  /*26f10*/  ISETP.NE.U32.AND P2, PT, RZ, UR4, PT ;  /* 0x00000004ff007c0c */ /* 0x000fe2000bf45070 */
[----:B------:R-:W-:Y:S04]  /*26f20*/  STSM.16.M88.4 [R108], R32 ;  /* 0x000000206c007844 */ /* 0x000fe80000000200 */
[----:B------:R-:W-:Y:S01]  /*26f30*/  STSM.16.M88.4 [R4], R36 ;  /* 0x0000002404007844 */ /* 0x000fe20000000200 */
[----:B------:R-:W-:-:S03]  /*26f40*/  ISETP.NE.AND.EX P2, PT, RZ, UR5, PT, P2 ;  /* 0x00000005ff007c0c */ /* 0x000fc6000bf45320 */
[----:B------:R0:W-:Y:S01]  /*26f50*/  STSM.16.M88.4 [R2], R144 ;  /* 0x0000009002007844 */ /* 0x0001e20000000200 */
[----:B-1----:R-:W-:Y:S02]  /*26f60*/  VIADD R5, R5, 0xffffff80 ;  /* 0xffffff8005057836 */ /* 0x002fe40000000000 */
[----:B------:R-:W-:Y:S01]  /*26f70*/  IMAD.MOV.U32 R81, RZ, RZ, RZ ;  /* 0x000000ffff517224 */ /* 0x000fe200078e00ff */
[----:B------:R-:W-:Y:S02]  /*26f80*/  BAR.SYNC.DEFER_BLOCKING 0x1, 0x100 ;  /* 0x0044000000007b1d */ /* 0x000fe40000010000 */
[----:B0-----:R-:W-:-:S04]  /*26f90*/  SHF.R.S32.HI R2, RZ, 0x1f, R5 ;  /* 0x0000001fff027819 */ /* 0x001fc80000011405 */
[CC--:B------:R-:W-:Y:S02]  /*26fa0*/  LEA.HI R7, R2.reuse, R5.reuse, RZ, 0x3 ;  /* 0x0000000502077211 */ /* 0x0c0fe400078f18ff */
[----:B------:R-:W-:Y:S02]  /*26fb0*/  LEA.HI R10, R2, R5, RZ, 0x7 ;  /* 0x00000005020a7211 */ /* 0x000fe400078f38ff */
[----:B------:R-:W-:Y:S01]  /*26fc0*/  @P2 IADD3 R2, P3, R3, UR4, RZ ;  /* 0x0000000403022c10 */ /* 0x000fe2000ff7e0ff */
[----:B------:R-:W-:Y:S01]  /*26fd0*/  ULDC UR4, c[0x0][0xa88] ;  /* 0x0002a20000047ab9 */ /* 0x000fe20000000800 */
[----:B------:R-:W-:Y:S01]  /*26fe0*/  LOP3.LUT R12, R7, 0xfffffff8, RZ, 0xc0, !PT ;  /* 0xfffffff8070c7812 */ /* 0x000fe200078ec0ff */
[----:B------:R-:W-:Y:S01]  /*26ff0*/  IMAD.U32 R7, RZ, RZ, UR4 ;  /* 0x00000004ff077e24 */ /* 0x000fe2000f8e00ff */
[----:B------:R-:W-:Y:S01]  /*27000*/  @P2 IADD3.X R3, R11, UR5, RZ, P3, !PT ;  /* 0x000000050b032c10 */ /* 0x000fe20009ffe4ff */
[----:B------:R0:W5:Y:S04]  /*27010*/  @P0 LDG.E R81, desc[UR60][R8.64] ;  /* 0x0000003c08510981 */ /* 0x000168000c1e1900 */
[----:B------:R0:W5:Y:S01]  /*27020*/  @P2 LDG.E R7, desc[UR60][R2.64] ;  /* 0x0000003c02072981 */ /* 0x000162000c1e1900 */
[----:B--2---:R-:W-:-:S13]  /*27030*/  ISETP.NE.AND P1, PT, R28, 0x1, PT ;  /* 0x000000011c00780c */ /* 0x004fda0003f25270 */
[----:B------:R-:W1:Y:S08]  /*27040*/  @P1 LDC R4, c[0x0][0xbec] ;  /* 0x0002fb00ff041b82 */ /* 0x000e700000000800 */
[----:B------:R-:W2:Y:S01]  /*27050*/  @P1 LDC R15, c[0x0][0xbf0] ;  /* 0x0002fc00ff0f1b82 */ /* 0x000ea20000000800 */
[----:B------:R-:W-:Y:S01]  /*27060*/  LOP3.LUT R14, R10, 0xffffff80, RZ, 0xc0, !PT ;  /* 0xffffff800a0e7812 */ /* 0x000fe200078ec0ff */
[----:B------:R-:W-:Y:S01]  /*27070*/  IMAD.IADD R83, R5, 0x1, -R12 ;  /* 0x0000000105537824 */ /* 0x000fe200078e0a0c */
[----:B------:R-:W-:Y:S01]  /*27080*/  SHF.R.S32.HI R27, RZ, 0x7, R10 ;  /* 0x00000007ff1b7819 */ /* 0x000fe2000001140a */
[----:B------:R-:W-:-:S02]  /*27090*/  IMAD.IADD R25, R180, 0x1, R178 ;  /* 0x00000001b4197824 */ /* 0x000fc400078e02b2 */
[----:B------:R-:W-:Y:S01]  /*270a0*/  IMAD.IADD R14, R5, 0x1, -R14 ;  /* 0x00000001050e7824 */ /* 0x000fe200078e0a0e */
[----:B0-----:R-:W-:Y:S06]  /*270b0*/  @P2 BRA `(.L_x_2938) ;  /* 0x0000000000102947 */ /* 0x001fec0003800000 */
[----:B------:R-:W-:Y:S05]  /*270c0*/  @!P0 BRA `(.L_x_2938) ;  /* 0x00000000000c8947 */ /* 0x000fea0003800000 */
[----:B------:R-:W3:Y:S04]  /*270d0*/  LDG.E R2, desc[UR60][R8.64] ;  /* 0x0000003c08027981 */ /* 0x000ee8000c1e1900 */
[----:B-----5:R-:W3:Y:S02]  /*270e0*/  LDG.E R7, desc[UR60][R8.64+0x4] ;  /* 0x0000043c08077981 */ /* 0x020ee4000c1e1900 */
[----:B---3--:R-:W-:-:S07]  /*270f0*/  IMAD.IADD R7, R7, 0x1, -R2 ;  /* 0x0000000107077824 */ /* 0x008fce00078e0a02 */
.L_x_2938:
[----:B------:R-:W3:Y:S01]  /*27100*/  LDL.LU R88, [R1+0x80] ;  /* 0x0000800001587983 */ /* 0x000ee20000300800 */
[----:B------:R-:W-:Y:S01]  /*27110*/  ULDC.64 UR4, c[0x0][0xb90] ;  /* 0x0002e40000047ab9 */ /* 0x000fe20000000a00 */
[----:B-1----:R-:W-:Y:S01]  /*27120*/  @P1 IMAD.HI.U32 R8, R25, R4, RZ ;  /* 0x0000000419081227 */ /* 0x002fe200078e00ff */
[--C-:B-----5:R-:W-:Y:S01]  /*27130*/  SHF.R.S32.HI R3, RZ, 0x1f, R81.reuse ;  /* 0x0000001fff037819 */ /* 0x120fe20000011451 */
[----:B------:R-:W0:Y:S01]  /*27140*/  @P1 LDC R86, c[0x0][0xbec] ;  /* 0x0002fb00ff561b82 */ /* 0x000e220000000800 */
[----:B------:R-:W-:Y:S01]  /*27150*/  SEL R80, R179, RZ, !P0 ;  /* 0x000000ffb3507207 */ /* 0x000fe20004000000 */
[----:B------:R-:W-:Y:S01]  /*27160*/  IMAD.MOV.U32 R2, RZ, RZ, R81 ;  /* 0x000000ffff027224 */ /* 0x000fe200078e0051 */
[----:B------:R-:W-:Y:S01]  /*27170*/  SEL R82, R82, RZ, !P0 ;  /* 0x000000ff52527207 */ /* 0x000fe20004000000 */
[----:B------:R-:W-:Y:S01]  /*27180*/  IMAD R11, R220, 0x8, R83 ;  /* 0x00000008dc0b7824 */ /* 0x000fe200078e0253 */
[----:B------:R-:W-:Y:S01]  /*27190*/  LEA.HI R10, R10, R27, RZ, 0x1 ;  /* 0x0000001b0a0a7211 */ /* 0x000fe200078f08ff */
[----:B------:R-:W-:Y:S01]  /*271a0*/  IMAD.MOV.U32 R9, RZ, RZ, R25 ;  /* 0x000000ffff097224 */ /* 0x000fe200078e0019 */
[----:B--2---:R-:W-:Y:S01]  /*271b0*/  @P1 SHF.R.U32.HI R9, RZ, R15, R8 ;  /* 0x0000000fff091219 */ /* 0x004fe20000011608 */
[----:B------:R-:W-:Y:S01]  /*271c0*/  IMAD.SHL.U32 R11, R11, 0x8, RZ ;  /* 0x000000080b0b7824 */ /* 0x000fe200078e00ff */
[----:B------:R-:W-:Y:S01]  /*271d0*/  SHF.R.S32.HI R15, RZ, 0x1f, R14 ;  /* 0x0000001fff0f7819 */ /* 0x000fe2000001140e */
[----:B------:R-:W1:Y:S01]  /*271e0*/  @P1 LDC R87, c[0x0][0xbf0] ;  /* 0x0002fc00ff571b82 */ /* 0x000e620000000800 */
[----:B------:R-:W-:Y:S01]  /*271f0*/  LOP3.LUT R10, R10, 0x3fffffe, RZ, 0xc0, !PT ;  /* 0x03fffffe0a0a7812 */ /* 0x000fe200078ec0ff */
[----:B------:R-:W-:Y:S01]  /*27200*/  IMAD.WIDE R20, R11, 0x2, R20 ;  /* 0x000000020b147825 */ /* 0x000fe200078e0214 */
[----:B------:R-:W-:-:S02]  /*27210*/  LEA.HI R8, R15, R14, RZ, 0x2 ;  /* 0x0000000e0f087211 */ /* 0x000fc400078f10ff */
[----:B------:R-:W-:Y:S01]  /*27220*/  LOP3.LUT P0, RZ, R14, 0x3, RZ, 0xc0, !PT ;  /* 0x000000030eff7812 */ /* 0x000fe2000780c0ff */
[----:B------:R-:W-:Y:S01]  /*27230*/  IMAD.MOV R11, RZ, RZ, -R9 ;  /* 0x000000ffff0b7224 */ /* 0x000fe200078e0a09 */
[----:B------:R-:W-:Y:S01]  /*27240*/  LEA.HI R14, R15, R14, RZ, 0x5 ;  /* 0x0000000e0f0e7211 */ /* 0x000fe200078f28ff */
[----:B------:R-:W-:Y:S01]  /*27250*/  IMAD.IADD R27, R27, 0x1, -R10 ;  /* 0x000000011b1b7824 */ /* 0x000fe200078e0a0a */
[--C-:B------:R-:W-:Y:S01]  /*27260*/  SHF.R.S32.HI R10, RZ, 0x2, R8.reuse ;  /* 0x00000002ff0a7819 */ /* 0x100fe20000011408 */
[----:B------:R-:W-:Y:S01]  /*27270*/  IMAD R11, R28, R11, R25 ;  /* 0x0000000b1c0b7224 */ /* 0x000fe200078e0219 */
[----:B------:R-:W-:Y:S02]  /*27280*/  SHF.R.S32.HI R25, RZ, 0x1f, R8 ;  /* 0x0000001fff197819 */ /* 0x000fe40000011408 */
[----:B------:R-:W-:Y:S02]  /*27290*/  SHF.R.S32.HI R14, RZ, 0x5, R14 ;  /* 0x00000005ff0e7819 */ /* 0x000fe4000001140e */
[----:B------:R-:W-:-:S02]  /*272a0*/  LEA.HI R25, R25, R10, RZ, 0x3 ;  /* 0x0000000a19197211 */ /* 0x000fc400078f18ff */
[----:B------:R-:W-:Y:S02]  /*272b0*/  IADD3 R33, P4, R20, 0x4000, RZ ;  /* 0x0000400014217810 */ /* 0x000fe40007f9e0ff */
[----:B------:R-:W-:Y:S02]  /*272c0*/  LOP3.LUT R25, R25, 0xfffffff8, RZ, 0xc0, !PT ;  /* 0xfffffff819197812 */ /* 0x000fe400078ec0ff */
[----:B------:R-:W-:-:S03]  /*272d0*/  LOP3.LUT R32, R33, 0x380, RZ, 0xc0, !PT ;  /* 0x0000038021207812 */ /* 0x000fc600078ec0ff */
[----:B------:R-:W-:Y:S01]  /*272e0*/  IMAD.IADD R25, R10, 0x1, -R25 ;  /* 0x000000010a197824 */ /* 0x000fe200078e0a19 */
[----:B------:R-:W-:-:S03]  /*272f0*/  SHF.R.U64 R32, R32, 0x3, RZ ;  /* 0x0000000320207819 */ /* 0x000fc600000012ff */
[----:B------:R-:W-:Y:S01]  /*27300*/  IMAD R14, R14, 0x10, R25 ;  /* 0x000000100e0e7824 */ /* 0x000fe200078e0219 */
[----:B------:R-:W-:Y:S02]  /*27310*/  IADD3 R25, P5, R20, 0x3000, RZ ;  /* 0x0000300014197810 */ /* 0x000fe40007fbe0ff */
[----:B------:R-:W-:Y:S01]  /*27320*/  LOP3.LUT R32, R32, R33, RZ, 0x3c, !PT ;  /* 0x0000002120207212 */ /* 0x000fe200078e3cff */
[----:B------:R-:W-:Y:S01]  /*27330*/  IMAD R14, R27, 0x40, R14 ;  /* 0x000000401b0e7824 */ /* 0x000fe200078e020e */
[----:B------:R-:W-:Y:S01]  /*27340*/  LOP3.LUT R24, R25, 0x380, RZ, 0xc0, !PT ;  /* 0x0000038019187812 */ /* 0x000fe200078ec0ff */
[----:B------:R-:W-:Y:S01]  /*27350*/  IMAD.X R33, RZ, RZ, R21, P4 ;  /* 0x000000ffff217224 */ /* 0x000fe200020e0615 */
[----:B------:R-:W-:Y:S02]  /*27360*/  IADD3 R53, P4, R20, 0x9000, RZ ;  /* 0x0000900014357810 */ /* 0x000fe40007f9e0ff */
[----:B------:R-:W-:Y:S02]  /*27370*/  SHF.R.U64 R24, R24, 0x3, RZ ;  /* 0x0000000318187819 */ /* 0x000fe400000012ff */
[----:B------:R-:W-:-:S02]  /*27380*/  LOP3.LUT R52, R53, 0x380, RZ, 0xc0, !PT ;  /* 0x0000038035347812 */ /* 0x000fc400078ec0ff */
[----:B------:R-:W-:Y:S01]  /*27390*/  LOP3.LUT R24, R24, R25, RZ, 0x3c, !PT ;  /* 0x0000001918187212 */ /* 0x000fe200078e3cff */
[--C-:B------:R-:W-:Y:S01]  /*273a0*/  IMAD.X R25, RZ, RZ, R21.reuse, P5 ;  /* 0x000000ffff197224 */ /* 0x100fe200028e0615 */
[----:B------:R-:W-:Y:S02]  /*273b0*/  IADD3 R49, P5, R20, 0x8000, RZ ;  /* 0x0000800014317810 */ /* 0x000fe40007fbe0ff */
[----:B------:R-:W-:Y:S02]  /*273c0*/  SHF.R.U64 R52, R52, 0x3, RZ ;  /* 0x0000000334347819 */ /* 0x000fe400000012ff */
[----:B------:R-:W-:Y:S02]  /*273d0*/  LOP3.LUT R48, R49, 0x380, RZ, 0xc0, !PT ;  /* 0x0000038031307812 */ /* 0x000fe400078ec0ff */
[----:B------:R-:W-:Y:S01]  /*273e0*/  LOP3.LUT R52, R52, R53, RZ, 0x3c, !PT ;  /* 0x0000003534347212 */ /* 0x000fe200078e3cff */
[----:B------:R-:W-:Y:S01]  /*273f0*/  IMAD.X R53, RZ, RZ, R21, P4 ;  /* 0x000000ffff357224 */ /* 0x000fe200020e0615 */
[----:B------:R-:W-:-:S02]  /*27400*/  SHF.R.U64 R48, R48, 0x3, RZ ;  /* 0x0000000330307819 */ /* 0x000fc400000012ff */
[----:B------:R-:W-:Y:S02]  /*27410*/  IADD3 R73, P4, R20, 0xe000, RZ ;  /* 0x0000e00014497810 */ /* 0x000fe40007f9e0ff */
[----:B------:R-:W-:Y:S01]  /*27420*/  LOP3.LUT R48, R48, R49, RZ, 0x3c, !PT ;  /* 0x0000003130307212 */ /* 0x000fe200078e3cff */
[----:B------:R-:W-:Y:S01]  /*27430*/  IMAD.X R49, RZ, RZ, R21, P5 ;  /* 0x000000ffff317224 */ /* 0x000fe200028e0615 */
[----:B------:R-:W-:Y:S02]  /*27440*/  IADD3 R69, P5, R20, 0xd000, RZ ;  /* 0x0000d00014457810 */ /* 0x000fe40007fbe0ff */
[----:B------:R-:W-:Y:S02]  /*27450*/  LOP3.LUT R72, R73, 0x380, RZ, 0xc0, !PT ;  /* 0x0000038049487812 */ /* 0x000fe400078ec0ff */
[----:B------:R-:W-:Y:S02]  /*27460*/  LOP3.LUT R68, R69, 0x380, RZ, 0xc0, !PT ;  /* 0x0000038045447812 */ /* 0x000fe400078ec0ff */
[----:B------:R-:W-:-:S02]  /*27470*/  SHF.R.U64 R72, R72, 0x3, RZ ;  /* 0x0000000348487819 */ /* 0x000fc400000012ff */
[----:B------:R-:W-:Y:S02]  /*27480*/  SHF.R.U64 R68, R68, 0x3, RZ ;  /* 0x0000000344447819 */ /* 0x000fe400000012ff */
[----:B------:R-:W-:Y:S01]  /*27490*/  LOP3.LUT R72, R72, R73, RZ, 0x3c, !PT ;  /* 0x0000004948487212 */ /* 0x000fe200078e3cff */
[--C-:B------:R-:W-:Y:S01]  /*274a0*/  IMAD.X R73, RZ, RZ, R21.reuse, P4 ;  /* 0x000000ffff497224 */ /* 0x100fe200020e0615 */
[----:B------:R-:W-:Y:S01]  /*274b0*/  LOP3.LUT R68, R68, R69, RZ, 0x3c, !PT ;  /* 0x0000004544447212 */ /* 0x000fe200078e3cff */
[----:B------:R-:W-:Y:S02]  /*274c0*/  IMAD.X R69, RZ, RZ, R21, P5 ;  /* 0x000000ffff457224 */ /* 0x000fe400028e0615 */
[----:B------:R-:W-:-:S04]  /*274d0*/  IMAD R85, R83, 0x20, R220 ;  /* 0x0000002053557824 */ /* 0x000fc800078e02dc */
[----:B------:R-:W-:Y:S01]  /*274e0*/  IMAD.IADD R85, R178, 0x1, R85 ;  /* 0x00000001b2557824 */ /* 0x000fe200078e0255 */
[----:B------:R-:W-:Y:S01]  /*274f0*/  BSSY B1, `(.L_x_2939) ;  /* 0x00000a7000017945 */ /* 0x000fe20003800000 */
[----:B---3--:R-:W-:-:S05]  /*27500*/  SHF.R.S32.HI R84, RZ, 0x1f, R88 ;  /* 0x0000001fff547819 */ /* 0x008fca0000011458 */
[----:B------:R-:W-:-:S04]  /*27510*/  IMAD R4, R84, UR4, RZ ;  /* 0x0000000454047c24 */ /* 0x000fc8000f8e02ff */
[C---:B------:R-:W-:Y:S02]  /*27520*/  IMAD R13, R88.reuse, UR5, R4 ;  /* 0x00000005580d7c24 */ /* 0x040fe4000f8e0204 */
[----:B------:R-:W-:Y:S01]  /*27530*/  IMAD.WIDE.U32 R4, R88, UR4, R2 ;  /* 0x0000000458047c25 */ /* 0x000fe2000f8e0002 */
[----:B------:R-:W-:-:S03]  /*27540*/  ULDC.64 UR4, c[0x0][0xb98] ;  /* 0x0002e60000047ab9 */ /* 0x000fc60000000a00 */
[----:B------:R-:W-:Y:S02]  /*27550*/  IMAD.IADD R5, R5, 0x1, R13 ;  /* 0x0000000105057824 */ /* 0x000fe400078e020d */
[----:B------:R-:W-:Y:S02]  /*27560*/  IMAD R13, R82, UR4, RZ ;  /* 0x00000004520d7c24 */ /* 0x000fe4000f8e02ff */
[----:B------:R-:W-:-:S04]  /*27570*/  IMAD.WIDE.U32 R4, R80, UR4, R4 ;  /* 0x0000000450047c25 */ /* 0x000fc8000f8e0004 */
[----:B------:R-:W-:Y:S01]  /*27580*/  IMAD R2, R80, UR5, R13 ;  /* 0x0000000550027c24 */ /* 0x000fe2000f8e020d */
[----:B------:R-:W-:Y:S01]  /*27590*/  SHF.R.S32.HI R13, RZ, 0x1f, R9 ;  /* 0x0000001fff0d7819 */ /* 0x000fe20000011409 */
[----:B------:R-:W-:Y:S01]  /*275a0*/  ULDC.64 UR4, c[0x0][0xb88] ;  /* 0x0002e20000047ab9 */ /* 0x000fe20000000a00 */
[----:B------:R-:W-:-:S04]  /*275b0*/  IADD3 R4, P2, R9, R4, RZ ;  /* 0x0000000409047210 */ /* 0x000fc80007f5e0ff */
[----:B------:R-:W-:Y:S02]  /*275c0*/  IADD3.X R5, R13, R5, R2, P2, !PT ;  /* 0x000000050d057210 */ /* 0x000fe400017fe402 */
[----:B------:R-:W-:Y:S02]  /*275d0*/  SHF.R.S32.HI R2, RZ, 0x1f, R11 ;  /* 0x0000001fff027819 */ /* 0x000fe4000001140b */
[C---:B------:R-:W-:Y:S01]  /*275e0*/  IADD3 R9, P2, R20.reuse, 0x1000, RZ ;  /* 0x0000100014097810 */ /* 0x040fe20007f5e0ff */
[----:B------:R-:W-:Y:S01]  /*275f0*/  IMAD.WIDE.U32 R4, R11, UR4, R4 ;  /* 0x000000040b047c25 */ /* 0x000fe2000f8e0004 */
[----:B------:R-:W-:Y:S02]  /*27600*/  IADD3 R13, P6, R20, 0x2000, RZ ;  /* 0x00002000140d7810 */ /* 0x000fe40007fde0ff */
[----:B------:R-:W-:Y:S01]  /*27610*/  LOP3.LUT R8, R9, 0x380, RZ, 0xc0, !PT ;  /* 0x0000038009087812 */ /* 0x000fe200078ec0ff */
[----:B------:R-:W-:Y:S01]  /*27620*/  IMAD R2, R2, UR4, RZ ;  /* 0x0000000402027c24 */ /* 0x000fe2000f8e02ff */
[----:B------:R-:W-:-:S02]  /*27630*/  LOP3.LUT R12, R13, 0x380, RZ, 0xc0, !PT ;  /* 0x000003800d0c7812 */ /* 0x000fc400078ec0ff */
[----:B------:R-:W-:Y:S01]  /*27640*/  SHF.R.U64 R8, R8, 0x3, RZ ;  /* 0x0000000308087819 */ /* 0x000fe200000012ff */
[----:B------:R-:W-:Y:S01]  /*27650*/  IMAD R15, R11, UR5, R2 ;  /* 0x000000050b0f7c24 */ /* 0x000fe2000f8e0202 */
[----:B------:R-:W-:Y:S01]  /*27660*/  ULDC.64 UR4, c[0x0][0xb50] ;  /* 0x0002d40000047ab9 */ /* 0x000fe20000000a00 */
[----:B------:R-:W-:Y:S01]  /*27670*/  SHF.R.U64 R12, R12, 0x3, RZ ;  /* 0x000000030c0c7819 */ /* 0x000fe200000012ff */
[----:B------:R-:W-:Y:S01]  /*27680*/  IMAD R2, R7, R28, RZ ;  /* 0x0000001c07027224 */ /* 0x000fe200078e02ff */
[----:B------:R-:W-:Y:S01]  /*27690*/  LOP3.LUT R8, R8, R9, RZ, 0x3c, !PT ;  /* 0x0000000908087212 */ /* 0x000fe200078e3cff */
[----:B------:R-:W-:Y:S01]  /*276a0*/  IMAD.IADD R5, R5, 0x1, R15 ;  /* 0x0000000105057824 */ /* 0x000fe200078e020f */
[----:B------:R-:W-:Y:S01]  /*276b0*/  LEA R10, P3, R4, UR4, 0x2 ;  /* 0x00000004040a7c11 */ /* 0x000fe2000f8610ff */
[----:B------:R-:W-:Y:S01]  /*276c0*/  IMAD.X R9, RZ, RZ, R21, P2 ;  /* 0x000000ffff097224 */ /* 0x000fe200010e0615 */
[----:B------:R-:W-:Y:S01]  /*276d0*/  IADD3 R41, P2, R20, 0x6000, RZ ;  /* 0x0000600014297810 */ /* 0x000fe20007f5e0ff */
[----:B------:R-:W-:Y:S01]  /*276e0*/  IMAD.IADD R15, R14, 0x1, R178 ;  /* 0x000000010e0f7824 */ /* 0x000fe200078e02b2 */
[----:B------:R-:W-:Y:S01]  /*276f0*/  LEA.HI.X R4, R4, UR5, R5, 0x2, P3 ;  /* 0x0000000504047c11 */ /* 0x000fe200098f1405 */
[----:B------:R-:W-:Y:S01]  /*27700*/  SHFL.IDX PT, R54, R10, RZ, 0x1c1f ;  /* 0x001c1fff0a367589 */ /* 0x000fe200000e0000 */
[----:B------:R-:W-:Y:S01]  /*27710*/  IADD3 R37, P3, R20, 0x5000, RZ ;  /* 0x0000500014257810 */ /* 0x000fe20007f7e0ff */
[----:B------:R-:W-:Y:S01]  /*27720*/  VIADD R5, R15, 0x8 ;  /* 0x000000080f057836 */ /* 0x000fe20000000000 */
[----:B------:R-:W-:Y:S01]  /*27730*/  LOP3.LUT R40, R41, 0x380, RZ, 0xc0, !PT ;  /* 0x0000038029287812 */ /* 0x000fe200078ec0ff */
[----:B------:R-:W2:Y:S01]  /*27740*/  SHFL.IDX PT, R55, R4, RZ, 0x1c1f ;  /* 0x001c1fff04377589 */ /* 0x000ea200000e0000 */
[----:B------:R-:W-:Y:S01]  /*27750*/  LOP3.LUT R36, R37, 0x380, RZ, 0xc0, !PT ;  /* 0x0000038025247812 */ /* 0x000fe200078ec0ff */
[----:B------:R-:W-:Y:S01]  /*27760*/  ULDC.64 UR4, c[0x0][0xaa0] ;  /* 0x0002a80000047ab9 */ /* 0x000fe20000000a00 */
[----:B------:R-:W-:Y:S01]  /*27770*/  SHF.R.U64 R40, R40, 0x3, RZ ;  /* 0x0000000328287819 */ /* 0x000fe200000012ff */
[----:B------:R-:W-:Y:S01]  /*27780*/  SHFL.IDX PT, R58, R10, 0x1, 0x1c1f ;  /* 0x003c1f000a3a7f89 */ /* 0x000fe200000e0000 */
[----:B------:R-:W-:-:S02]  /*27790*/  SHF.R.U64 R36, R36, 0x3, RZ ;  /* 0x0000000324247819 */ /* 0x000fc400000012ff */
[----:B------:R-:W-:Y:S01]  /*277a0*/  LOP3.LUT R40, R40, R41, RZ, 0x3c, !PT ;  /* 0x0000002928287212 */ /* 0x000fe200078e3cff */
[--C-:B------:R-:W-:Y:S01]  /*277b0*/  IMAD.X R41, RZ, RZ, R21.reuse, P2 ;  /* 0x000000ffff297224 */ /* 0x100fe200010e0615 */
[----:B------:R-:W-:Y:S01]  /*277c0*/  IADD3 R61, P2, R20, 0xb000, RZ ;  /* 0x0000b000143d7810 */ /* 0x000fe20007f5e0ff */
[----:B------:R3:W4:Y:S01]  /*277d0*/  SHFL.IDX PT, R59, R4, 0x1, 0x1c1f ;  /* 0x003c1f00043b7f89 */ /* 0x00072200000e0000 */
[----:B------:R-:W-:Y:S01]  /*277e0*/  LOP3.LUT R36, R36, R37, RZ, 0x3c, !PT ;  /* 0x0000002524247212 */ /* 0x000fe200078e3cff */
[--C-:B------:R-:W-:Y:S01]  /*277f0*/  IMAD.X R37, RZ, RZ, R21.reuse, P3 ;  /* 0x000000ffff257224 */ /* 0x100fe200018e0615 */
[----:B------:R-:W-:Y:S01]  /*27800*/  LOP3.LUT R12, R12, R13, RZ, 0x3c, !PT ;  /* 0x0000000d0c0c7212 */ /* 0x000fe200078e3cff */
[----:B------:R-:W-:Y:S01]  /*27810*/  IMAD.X R13, RZ, RZ, R21, P6 ;  /* 0x000000ffff0d7224 */ /* 0x000fe200030e0615 */
[----:B------:R-:W-:Y:S02]  /*27820*/  IADD3 R57, P3, R20, 0xa000, RZ ;  /* 0x0000a00014397810 */ /* 0x000fe40007f7e0ff */
[----:B------:R-:W-:-:S02]  /*27830*/  LOP3.LUT R60, R61, 0x380, RZ, 0xc0, !PT ;  /* 0x000003803d3c7812 */ /* 0x000fc400078ec0ff */
[----:B------:R-:W-:Y:S02]  /*27840*/  IADD3 R45, P6, R20, 0x7000, RZ ;  /* 0x00007000142d7810 */ /* 0x000fe40007fde0ff */
[----:B------:R-:W-:Y:S02]  /*27850*/  LOP3.LUT R56, R57, 0x380, RZ, 0xc0, !PT ;  /* 0x0000038039387812 */ /* 0x000fe400078ec0ff */
[----:B------:R-:W-:Y:S02]  /*27860*/  SHF.R.U64 R60, R60, 0x3, RZ ;  /* 0x000000033c3c7819 */ /* 0x000fe400000012ff */
[----:B------:R-:W-:Y:S02]  /*27870*/  LOP3.LUT R44, R45, 0x380, RZ, 0xc0, !PT ;  /* 0x000003802d2c7812 */ /* 0x000fe400078ec0ff */
[----:B------:R-:W-:Y:S02]  /*27880*/  SHF.R.U64 R56, R56, 0x3, RZ ;  /* 0x0000000338387819 */ /* 0x000fe400000012ff */
[----:B------:R-:W-:Y:S01]  /*27890*/  LOP3.LUT R60, R60, R61, RZ, 0x3c, !PT ;  /* 0x0000003d3c3c7212 */ /* 0x000fe200078e3cff */
[----:B------:R-:W-:Y:S01]  /*278a0*/  IMAD.X R61, RZ, RZ, R21, P2 ;  /* 0x000000ffff3d7224 */ /* 0x000fe200010e0615 */
[----:B------:R-:W-:-:S02]  /*278b0*/  SHF.R.U64 R44, R44, 0x3, RZ ;  /* 0x000000032c2c7819 */ /* 0x000fc400000012ff */
[-C--:B------:R-:W-:Y:S02]  /*278c0*/  ISETP.GE.OR P2, PT, R15, R2.reuse, P0 ;  /* 0x000000020f00720c */ /* 0x080fe40000746670 */
[----:B------:R-:W-:Y:S02]  /*278d0*/  ISETP.GE.OR P0, PT, R5, R2, P0 ;  /* 0x000000020500720c */ /* 0x000fe40000706670 */
[----:B------:R-:W-:Y:S01]  /*278e0*/  LOP3.LUT R56, R56, R57, RZ, 0x3c, !PT ;  /* 0x0000003938387212 */ /* 0x000fe200078e3cff */
[--C-:B------:R-:W-:Y:S01]  /*278f0*/  IMAD.X R57, RZ, RZ, R21.reuse, P3 ;  /* 0x000000ffff397224 */ /* 0x100fe200018e0615 */
[----:B------:R-:W-:Y:S01]  /*27900*/  LOP3.LUT R44, R44, R45, RZ, 0x3c, !PT ;  /* 0x0000002d2c2c7212 */ /* 0x000fe200078e3cff */
[----:B------:R-:W-:Y:S01]  /*27910*/  IMAD.X R45, RZ, RZ, R21, P6 ;  /* 0x000000ffff2d7224 */ /* 0x000fe200030e0615 */
[C---:B------:R-:W-:Y:S02]  /*27920*/  IADD3 R7, P3, R20.reuse, 0xf000, RZ ;  /* 0x0000f00014077810 */ /* 0x040fe40007f7e0ff */
[----:B------:R-:W-:-:S02]  /*27930*/  IADD3 R65, P6, R20, 0xc000, RZ ;  /* 0x0000c00014417810 */ /* 0x000fc40007fde0ff */
[----:B------:R-:W-:Y:S01]  /*27940*/  LOP3.LUT R11, R20, 0x380, RZ, 0xc0, !PT ;  /* 0x00000380140b7812 */ /* 0x000fe200078ec0ff */
[----:B--2---:R-:W-:Y:S01]  /*27950*/  @!P2 ST.E desc[UR60][R54.64], R6 ;  /* 0x000000063600a985 */ /* 0x004fe2000c10193c */
[----:B---3--:R-:W-:Y:S01]  /*27960*/  LOP3.LUT R4, R7, 0x380, RZ, 0xc0, !PT ;  /* 0x0000038007047812 */ /* 0x008fe200078ec0ff */
[----:B------:R-:W-:Y:S01]  /*27970*/  IMAD.X R77, RZ, RZ, R21, P3 ;  /* 0x000000ffff4d7224 */ /* 0x000fe200018e0615 */
[----:B------:R-:W-:Y:S01]  /*27980*/  LOP3.LUT R64, R65, 0x380, RZ, 0xc0, !PT ;  /* 0x0000038041407812 */ /* 0x000fe200078ec0ff */
[----:B----4-:R2:W-:Y:S01]  /*27990*/  @!P0 ST.E desc[UR60][R58.64], R0 ;  /* 0x000000003a008985 */ /* 0x0105e2000c10193c */
[----:B------:R-:W-:Y:S02]  /*279a0*/  SHF.R.U64 R11, R11, 0x3, RZ ;  /* 0x000000030b0b7819 */ /* 0x000fe400000012ff */
[----:B------:R-:W-:Y:S01]  /*279b0*/  SHF.R.U64 R4, R4, 0x3, RZ ;  /* 0x0000000304047819 */ /* 0x000fe200000012ff */
[----:B------:R-:W5:Y:S01]  /*279c0*/  LD.E.128 R12, desc[UR60][R12.64] ;  /* 0x0000003c0c0c7980 */ /* 0x000f62000c101d00 */
[----:B------:R-:W-:-:S02]  /*279d0*/  SHF.R.U64 R64, R64, 0x3, RZ ;  /* 0x0000000340407819 */ /* 0x000fc400000012ff */
[----:B------:R-:W-:Y:S01]  /*279e0*/  LOP3.LUT R20, R11, R20, RZ, 0x3c, !PT ;  /* 0x000000140b147212 */ /* 0x000fe200078e3cff */
[----:B------:R-:W5:Y:S01]  /*279f0*/  LD.E.128 R24, desc[UR60][R24.64] ;  /* 0x0000003c18187980 */ /* 0x000f62000c101d00 */
[----:B------:R-:W-:Y:S01]  /*27a00*/  LOP3.LUT R64, R64, R65, RZ, 0x3c, !PT ;  /* 0x0000004140407212 */ /* 0x000fe200078e3cff */
[----:B------:R-:W-:Y:S01]  /*27a10*/  IMAD.X R65, RZ, RZ, R21, P6 ;  /* 0x000000ffff417224 */ /* 0x000fe200030e0615 */
[----:B------:R-:W-:Y:S01]  /*27a20*/  LOP3.LUT R76, R4, R7, RZ, 0x3c, !PT ;  /* 0x00000007044c7212 */ /* 0x000fe200078e3cff */
[----:B--2---:R-:W-:Y:S01]  /*27a30*/  IMAD R0, R3, UR4, RZ ;  /* 0x0000000403007c24 */ /* 0x004fe2000f8e02ff */
[----:B------:R2:W5:Y:S03]  /*27a40*/  LD.E.128 R4, desc[UR60][R20.64] ;  /* 0x0000003c14047980 */ /* 0x000566000c101d00 */
[C---:B------:R-:W-:Y:S01]  /*27a50*/  IMAD R3, R81.reuse, UR5, R0 ;  /* 0x0000000551037c24 */ /* 0x040fe2000f8e0200 */
[----:B------:R-:W5:Y:S04]  /*27a60*/  LD.E.128 R8, desc[UR60][R8.64] ;  /* 0x0000003c08087980 */ /* 0x000f68000c101d00 */
[----:B------:R-:W5:Y:S01]  /*27a70*/  LD.E.128 R32, desc[UR60][R32.64] ;  /* 0x0000003c20207980 */ /* 0x000f62000c101d00 */
[----:B--2---:R-:W-:Y:S01]  /*27a80*/  IMAD.WIDE.U32 R20, R81, UR4, RZ ;  /* 0x0000000451147c25 */ /* 0x004fe2000f8e00ff */
[----:B------:R-:W-:-:S02]  /*27a90*/  ULDC.64 UR4, c[0x0][0xae8] ;  /* 0x0002ba0000047ab9 */ /* 0x000fc40000000a00 */
[----:B------:R-:W5:Y:S01]  /*27aa0*/  LD.E.128 R36, desc[UR60][R36.64] ;  /* 0x0000003c24247980 */ /* 0x000f62000c101d00 */
        /* <DEDUP_REMOVED lines=10> */
[----:B------:R-:W5:Y:S01]  /*27b50*/  LD.E.128 R52, desc[UR60][R52.64] ;  /* 0x0000003c34347980 */ /* 0x000f62000c101d00 */
[----:B------:R-:W-:Y:S01]  /*27b60*/  IMAD.MOV.U32 R3, RZ, RZ, R85 ;  /* 0x000000ffff037224 */ /* 0x000fe200078e0055 */
[----:B-1----:R-:W-:Y:S01]  /*27b70*/  @P1 SHF.R.U32.HI R3, RZ, R87, R0 ;  /* 0x00000057ff031219 */ /* 0x002fe20000011600 */
[----:B------:R-:W-:Y:S01]  /*27b80*/  IMAD R81, R82, UR4, RZ ;  /* 0x0000000452517c24 */ /* 0x000fe2000f8e02ff */
[----:B------:R-:W5:Y:S02]  /*27b90*/  LD.E.128 R56, desc[UR60][R56.64] ;  /* 0x0000003c38387980 */ /* 0x000f64000c101d00 */
[----:B------:R-:W-:Y:S01]  /*27ba0*/  SHF.R.S32.HI R0, RZ, 0x1f, R3 ;  /* 0x0000001fff007819 */ /* 0x000fe20000011403 */
[C---:B------:R-:W-:Y:S01]  /*27bb0*/  IMAD R83, R80.reuse, UR5, R81 ;  /* 0x0000000550537c24 */ /* 0x040fe2000f8e0251 */
[----:B------:R-:W5:Y:S01]  /*27bc0*/  LD.E.128 R60, desc[UR60][R60.64] ;  /* 0x0000003c3c3c7980 */ /* 0x000f62000c101d00 */
[----:B------:R-:W-:Y:S01]  /*27bd0*/  IMAD.WIDE.U32 R80, R80, UR4, R20 ;  /* 0x0000000450507c25 */ /* 0x000fe2000f8e0014 */
[----:B------:R-:W-:-:S02]  /*27be0*/  ULDC.64 UR4, c[0x0][0xae0] ;  /* 0x0002b80000047ab9 */ /* 0x000fc40000000a00 */
[----:B------:R-:W5:Y:S01]  /*27bf0*/  LD.E.128 R64, desc[UR60][R64.64] ;  /* 0x0000003c40407980 */ /* 0x000f62000c101d00 */
[----:B------:R-:W-:Y:S02]  /*27c00*/  IMAD.MOV R21, RZ, RZ, -R3 ;  /* 0x000000ffff157224 */ /* 0x000fe400078e0a03 */
[----:B------:R-:W-:Y:S01]  /*27c10*/  IMAD.IADD R81, R81, 0x1, R83 ;  /* 0x0000000151517824 */ /* 0x000fe200078e0253 */
[----:B------:R-:W5:Y:S01]  /*27c20*/  LD.E.128 R68, desc[UR60][R68.64] ;  /* 0x0000003c44447980 */ /* 0x000f62000c101d00 */
[----:B------:R-:W-:Y:S02]  /*27c30*/  IMAD R0, R0, UR4, RZ ;  /* 0x0000000400007c24 */ /* 0x000fe4000f8e02ff */
[----:B------:R-:W-:Y:S01]  /*27c40*/  IMAD R83, R28, R21, R85 ;  /* 0x000000151c537224 */ /* 0x000fe200078e0255 */
[----:B------:R-:W5:Y:S01]  /*27c50*/  LD.E.128 R72, desc[UR60][R72.64] ;  /* 0x0000003c48487980 */ /* 0x000f62000c101d00 */
[----:B------:R-:W-:-:S03]  /*27c60*/  IMAD R85, R3, UR5, R0 ;  /* 0x0000000503557c24 */ /* 0x000fc6000f8e0200 */
[----:B------:R-:W5:Y:S01]  /*27c70*/  LD.E.128 R76, desc[UR60][R76.64] ;  /* 0x0000003c4c4c7980 */ /* 0x000f62000c101d00 */
[----:B------:R-:W-:Y:S01]  /*27c80*/  SHF.R.S32.HI R0, RZ, 0x1f, R83 ;  /* 0x0000001fff007819 */ /* 0x000fe20000011453 */
        /* <DEDUP_REMOVED lines=10> */
[----:B------:R-:W-:Y:S02]  /*27d30*/  IMAD.IADD R87, R220, 0x1, R178 ;  /* 0x00000001dc577824 */ /* 0x000fe400078e02b2 */
        /* <DEDUP_REMOVED lines=12> */
[----:B0-----:R0:W1:Y:S01]  /*27e00*/  SHFL.IDX PT, R84, R28, RZ, 0x181f ;  /* 0x00181fff1c547589 */ /* 0x00106200000e0000 */
[----:B------:R-:W-:Y:S02]  /*27e10*/  ISETP.GE.AND P0, PT, R3, R2, PT ;  /* 0x000000020300720c */ /* 0x000fe40003f06270 */
[----:B------:R0:W-:Y:S01]  /*27e20*/  SYNCS.ARRIVE.TRANS64.RED.A1T0 RZ, [R0+URZ], RZ ;  /* 0x000000ff00ff79a7 */ /* 0x0001e2000810043f */
[----:B------:R0:W2:Y:S01]  /*27e30*/  SHFL.IDX PT, R3, R86, RZ, 0x181f ;  /* 0x00181fff56037589 */ /* 0x0000a200000e0000 */
        /* <DEDUP_REMOVED lines=18> */
.L_x_2940:
[----:B------:R-:W-:Y:S05]  /*27f60*/  BSYNC B1 ;  /* 0x0000000000017941 */ /* 0x000fea0003800000 */
.L_x_2939:
        /* <DEDUP_REMOVED lines=21> */
.L_x_2942:
[----:B------:R-:W-:Y:S05]  /*280c0*/  BSYNC B1 ;  /* 0x0000000000017941 */ /* 0x000fea0003800000 */
.L_x_2941:
        /* <DEDUP_REMOVED lines=11> */
[-C--:B------:R-:W-:Y:S02]  /*28180*/  @!P1 LEA R8, P4, R18, R10.reuse, 0x1 ;  /* 0x0000000a12089211 */ /* 0x080fe400078808ff */
[-C--:B0-----:R-:W-:Y:S02]  /*28190*/  @!P3 LEA.HI.X R5, R16, R3.reuse, R17, 0x1, P6 ;  /* 0x000000031005b211 */ /* 0x081fe400030f0c11 */
        /* <DEDUP_REMOVED lines=8> */
.L_x_2944:
[----:B------:R-:W-:Y:S05]  /*28220*/  BSYNC B1 ;  /* 0x0000000000017941 */ /* 0x000fea0003800000 */
.L_x_2943:
[----:B0-----:R-:W-:Y:S01]  /*28230*/  VIADD R3, R87, 0x60 ;  /* 0x0000006057037836 */ /* 0x001fe20000000000 */
[----:B------:R0:W0:Y:S04]  /*28240*/  SHFL.IDX PT, R9, R86, 0x3, 0x181f ;  /* 0x00781f0056097f89 */ /* 0x00002800000e0000 */
[----:B------:R-:W-:Y:S01]  /*28250*/  ISETP.GE.AND P0, PT, R3, R2, PT ;  /* 0x000000020300720c */ /* 0x000fe20003f06270 */
[----:B--2-4-:R-:W2:-:S12]  /*28260*/  SHFL.IDX PT, R28, R28, 0x3, 0x181f ;  /* 0x00781f001c1c7f89 */ /* 0x014e9800000e0000 */
[----:B------:R-:W-:Y:S05]  /*28270*/  @P0 BRA `(.L_x_2945) ;  /* 0x0000000c00ac0947 */ /* 0x000fea0003800000 */
[----:B------:R-:W-:Y:S02]  /*28280*/  ULDC UR4, c[0x0][0xac8] ;  /* 0x0002b20000047ab9 */ /* 0x000fe40000000800 */
[----:B------:R-:W-:Y:S02]  /*28290*/  ISETP.GE.AND P3, PT, R16, UR4, PT ;  /* 0x0000000410007c0c */ /* 0x000fe4000bf66270 */
[----:B------:R-:W-:Y:S02]  /*282a0*/  ISETP.GE.AND P4, PT, R213, UR4, PT ;  /* 0x00000004d5007c0c */ /* 0x000fe4000bf86270 */
[----:B------:R-:W-:-:S09]  /*282b0*/  ISETP.GE.AND P5, PT, R18, UR4, PT ;  /* 0x0000000412007c0c */ /* 0x000fd2000bfa6270 */
[-C--:B--2---:R-:W-:Y:S02]  /*282c0*/  @!P3 LEA R2, P0, R16, R28.reuse, 0x1 ;  /* 0x0000001c1002b211 */ /* 0x084fe400078008ff */
[CC--:B------:R-:W-:Y:S02]  /*282d0*/  @!P4 LEA R4, P1, R23.reuse, R28.reuse, 0x1 ;  /* 0x0000001c1704c211 */ /* 0x0c0fe400078208ff */
        /* <DEDUP_REMOVED lines=13> */
.L_x_2937:
[----:B------:R-:W2:Y:S01]  /*283b0*/  LDL R11, [R1+0x7c] ;  /* 0x00007c00010b7983 */ /* 0x000ea20000100800 */
[----:B------:R-:W-:Y:S01]  /*283c0*/  ULDC.64 UR4, c[0x0][0xc00] ;  /* 0x0003000000047ab9 */ /* 0x000fe20000000a00 */
[----:B------:R-:W-:Y:S01]  /*283d0*/  IMAD.MOV.U32 R6, RZ, RZ, RZ ;  /* 0x000000ffff067224 */ /* 0x000fe200078e00ff */
[----:B------:R-:W-:Y:S01]  /*283e0*/  ISETP.NE.U32.AND P0, PT, RZ, UR4, PT ;  /* 0x00000004ff007c0c */ /* 0x000fe2000bf05070 */
[----:B------:R-:W3:Y:S03]  /*283f0*/  LDC R25, c[0x0][0xbe8] ;  /* 0x0002fa00ff197b82 */ /* 0x000ee60000000800 */
[----:B------:R-:W-:Y:S01]  /*28400*/  ISETP.NE.AND.EX P0, PT, RZ, UR5, PT, P0 ;  /* 0x00000005ff007c0c */ /* 0x000fe2000bf05300 */
[----:B--2---:R-:W-:Y:S01]  /*28410*/  IMAD.SHL.U32 R4, R11, 0x4, RZ ;  /* 0x000000040b047824 */ /* 0x004fe200078e00ff */
        /* <DEDUP_REMOVED lines=10> */
[----:B------:R-:W-:Y:S01]  /*284c0*/  @P1 IADD3.X R5, R0, UR5, RZ, P2, !PT ;  /* 0x0000000500051c10 */ /* 0x000fe200097fe4ff */
[----:B------:R-:W-:-:S06]  /*284d0*/  IMAD.U32 R0, RZ, RZ, UR4 ;  /* 0x00000004ff007e24 */ /* 0x000fcc000f8e00ff */
[----:B------:R2:W5:Y:S01]  /*284e0*/  @P1 LDG.E R0, desc[UR60][R4.64] ;  /* 0x0000003c04001981 */ /* 0x000562000c1e1900 */
[----:B---3--:R-:W-:Y:S01]  /*284f0*/  ISETP.NE.AND P2, PT, R25, 0x1, PT ;  /* 0x000000011900780c */ /* 0x008fe20003f45270 */
[----:B------:R-:W3:Y:S01]  /*28500*/  S2R R8, SR_TID.X ;  /* 0x0000000000087919 */ /* 0x000ee20000002100 */
[----:B------:R-:W4:Y:S11]  /*28510*/  S2R R9, SR_TID.X ;  /* 0x0000000000097919 */ /* 0x000f360000002100 */
[----:B------:R-:W0:Y:S01]  /*28520*/  @P2 LDC R14, c[0x0][0xbec] ;  /* 0x0002fb00ff0e2b82 */ /* 0x000e220000000800 */
[----:B---3--:R-:W-:-:S02]  /*28530*/  VIADD R7, R8, 0xffffff80 ;  /* 0xffffff8008077836 */ /* 0x008fc40000000000 */
[----:B----4-:R-:W-:-:S03]  /*28540*/  VIADD R20, R9, 0xffffff80 ;  /* 0xffffff8009147836 */ /* 0x010fc60000000000 */
[----:B------:R-:W-:Y:S01]  /*28550*/  ISETP.GE.AND P3, PT, R7, 0x80, PT ;  /* 0x000000800700780c */ /* 0x000fe20003f66270 */
[----:B--2---:R-:W-:-:S12]  /*28560*/  @P1 BRA `(.L_x_2946) ;  /* 0x0000000000101947 */ /* 0x004fd80003800000 */
[----:B------:R-:W-:Y:S05]  /*28570*/  @!P0 BRA `(.L_x_2946) ;  /* 0x00000000000c8947 */ /* 0x000fea0003800000 */
[----:B------:R-:W2:Y:S04]  /*28580*/  LDG.E R5, desc[UR60][R2.64] ;  /* 0x0000003c02057981 */ /* 0x000ea8000c1e1900 */
[----:B-----5:R-:W2:Y:S02]  /*28590*/  LDG.E R0, desc[UR60][R2.64+0x4] ;  /* 0x0000043c02007981 */ /* 0x020ea4000c1e1900 */
[----:B--2---:R-:W-:-:S07]  /*285a0*/  IMAD.IADD R0, R0, 0x1, -R5 ;  /* 0x0000000100007824 */ /* 0x004fce00078e0a05 */
.L_x_2946:
[----:B------:R-:W2:Y:S04]  /*285b0*/  LDL R27, [R1+0x80] ;  /* 0x00008000011b7983 */ /* 0x000ea80000100800 */
[----:B------:R3:W5:Y:S01]  /*285c0*/  LDL R26, [R1+0x68] ;  /* 0x00006800011a7983 */ /* 0x0007620000100800 */
[----:B------:R-:W-:Y:S01]  /*285d0*/  SHF.R.S32.HI R3, RZ, 0x1f, R20 ;  /* 0x0000001fff037819 */ /* 0x000fe20000011414 */
[----:B------:R-:W-:Y:S01]  /*285e0*/  BSSY B1, `(.L_x_2947) ;  /* 0x000002d000017945 */ /* 0x000fe20003800000 */
[----:B------:R-:W-:Y:S02]  /*285f0*/  SEL R13, R11, RZ, !P0 ;  /* 0x000000ff0b0d7207 */ /* 0x000fe40004000000 */
[----:B------:R-:W-:Y:S02]  /*28600*/  SEL R12, R12, RZ, !P0 ;  /* 0x000000ff0c0c7207 */ /* 0x000fe40004000000 */
[----:B------:R-:W-:-:S02]  /*28610*/  LEA.HI R24, R3, R20, RZ, 0x3 ;  /* 0x0000001403187211 */ /* 0x000fc400078f18ff */
[----:B-----5:R-:W-:Y:S02]  /*28620*/  SHF.R.S32.HI R11, RZ, 0x1f, R6 ;  /* 0x0000001fff0b7819 */ /* 0x020fe40000011406 */
[----:B--2---:R-:W-:Y:S01]  /*28630*/  SHF.R.S32.HI R10, RZ, 0x1f, R27 ;  /* 0x0000001fff0a7819 */ /* 0x004fe2000001141b */
[----:B---3--:R-:W-:Y:S06]  /*28640*/  @P3 BRA `(.L_x_2948) ;  /* 0x0000000000983947 */ /* 0x008fec0003800000 */
[----:B------:R-:W2:Y:S01]  /*28650*/  LDC R9, c[0x0][0xbe8] ;  /* 0x0002fa00ff097b82 */ /* 0x000ea20000000800 */
[----:B------:R-:W-:Y:S01]  /*28660*/  IADD3 R8, R26, -0x80, R8 ;  /* 0xffffff801a087810 */ /* 0x000fe20007ffe008 */
[----:B--2---:R-:W-:-:S05]  /*28670*/  IMAD R2, R0, R9, RZ ;  /* 0x0000000900027224 */ /* 0x004fca00078e02ff */
        /* <DEDUP_REMOVED lines=9> */
[----:B------:R-:W2:Y:S01]  /*28710*/  @P0 LDC R15, c[0x0][0xbec] ;  /* 0x0002fb00ff0f0b82 */ /* 0x000ea20000000800 */
[----:B------:R-:W-:Y:S01]  /*28720*/  IMAD R7, R27, UR5, R7 ;  /* 0x000000051b077c24 */ /* 0x000fe2000f8e0207 */
[----:B------:R-:W-:-:S03]  /*28730*/  ULDC.64 UR4, c[0x0][0xb98] ;  /* 0x0002e60000047ab9 */ /* 0x000fc60000000a00 */
[----:B------:R-:W-:-:S03]  /*28740*/  IMAD.IADD R3, R3, 0x1, R7 ;  /* 0x0000000103037824 */ /* 0x000fc600078e0207 */
[----:B------:R-:W3:Y:S01]  /*28750*/  @P0 LDC R21, c[0x0][0xbf0] ;  /* 0x0002fc00ff150b82 */ /* 0x000ee20000000800 */
[----:B------:R-:W-:-:S04]  /*28760*/  IMAD.WIDE.U32 R2, R13, UR4, R2 ;  /* 0x000000040d027c25 */ /* 0x000fc8000f8e0002 */
[----:B--2---:R-:W-:-:S05]  /*28770*/  @P0 IMAD.HI.U32 R4, R8, R15, RZ ;  /* 0x0000000f08040227 */ /* 0x004fca00078e00ff */
[----:B---3--:R-:W-:Y:S01]  /*28780*/  @P0 SHF.R.U32.HI R5, RZ, R21, R4 ;  /* 0x00000015ff050219 */ /* 0x008fe20000011604 */
        /* <DEDUP_REMOVED lines=18> */
.L_x_2948:
[----:B------:R-:W-:Y:S05]  /*288b0*/  BSYNC B1 ;  /* 0x0000000000017941 */ /* 0x000fea0003800000 */
.L_x_2947:
[----:B------:R-:W3:Y:S01]  /*288c0*/  @P2 LDC R15, c[0x0][0xbf0] ;  /* 0x0002fc00ff0f2b82 */ /* 0x000ee20000000800 */
[----:B--2---:R-:W-:Y:S01]  /*288d0*/  LOP3.LUT R5, R24, 0xfffffff8, RZ, 0xc0, !PT ;  /* 0xfffffff818057812 */ /* 0x004fe200078ec0ff */
[----:B------:R-:W-:Y:S01]  /*288e0*/  ULDC.64 UR4, c[0x0][0xaa0] ;  /* 0x0002a80000047ab9 */ /* 0x000fe20000000a00 */
[----:B------:R-:W-:Y:S01]  /*288f0*/  BSSY B1, `(.L_x_2949) ;  /* 0x0000041000017945 */ /* 0x000fe20003800000 */
[----:B------:R-:W-:Y:S02]  /*28900*/  IMAD R3, R11, UR4, RZ ;  /* 0x000000040b037c24 */ /* 0x000fe4000f8e02ff */
[----:B------:R-:W-:Y:S02]  /*28910*/  IMAD.IADD R7, R20, 0x1, -R5 ;  /* 0x0000000114077824 */ /* 0x000fe400078e0a05 */
[----:B------:R-:W-:Y:S02]  /*28920*/  IMAD R5, R6, UR5, R3 ;  /* 0x0000000506057c24 */ /* 0x000fe4000f8e0203 */
[----:B------:R-:W-:-:S02]  /*28930*/  IMAD R4, R7, 0x20, R220 ;  /* 0x0000002007047824 */ /* 0x000fc400078e02dc */
[----:B------:R-:W-:Y:S01]  /*28940*/  IMAD.WIDE.U32 R2, R6, UR4, RZ ;  /* 0x0000000406027c25 */ /* 0x000fe2000f8e00ff */
[----:B------:R-:W-:-:S03]  /*28950*/  ULDC.64 UR4, c[0x0][0xae8] ;  /* 0x0002ba0000047ab9 */ /* 0x000fc60000000a00 */
[----:B------:R-:W-:Y:S02]  /*28960*/  IMAD.IADD R9, R26, 0x1, R4 ;  /* 0x000000011a097824 */ /* 0x000fe400078e0204 */
[----:B------:R-:W-:Y:S02]  /*28970*/  IMAD.IADD R3, R3, 0x1, R5 ;  /* 0x0000000103037824 */ /* 0x000fe400078e0205 */
[----:B------:R-:W-:Y:S02]  /*28980*/  IMAD R6, R10, UR4, RZ ;  /* 0x000000040a067c24 */ /* 0x000fe4000f8e02ff */
[----:B0-----:R-:W-:-:S04]  /*28990*/  @P2 IMAD.HI.U32 R4, R9, R14, RZ ;  /* 0x0000000e09042227 */ /* 0x001fc800078e00ff */
[C---:B------:R-:W-:Y:S02]  /*289a0*/  IMAD R7, R27.reuse, UR5, R6 ;  /* 0x000000051b077c24 */ /* 0x040fe4000f8e0206 */
[----:B------:R-:W-:Y:S01]  /*289b0*/  IMAD.WIDE.U32 R2, R27, UR4, R2 ;  /* 0x000000041b027c25 */ /* 0x000fe2000f8e0002 */
[----:B------:R-:W-:-:S03]  /*289c0*/  ULDC.64 UR4, c[0x0][0xaf0] ;  /* 0x0002bc0000047ab9 */ /* 0x000fc60000000a00 */
[----:B------:R-:W-:Y:S01]  /*289d0*/  IMAD.MOV.U32 R5, RZ, RZ, R9 ;  /* 0x000000ffff057224 */ /* 0x000fe200078e0009 */
[----:B---3--:R-:W-:Y:S01]  /*289e0*/  @P2 SHF.R.U32.HI R5, RZ, R15, R4 ;  /* 0x0000000fff052219 */ /* 0x008fe20000011604 */
[----:B------:R-:W-:Y:S02]  /*289f0*/  IMAD R6, R12, UR4, RZ ;  /* 0x000000040c067c24 */ /* 0x000fe4000f8e02ff */
[----:B------:R-:W-:Y:S01]  /*28a00*/  IMAD.IADD R3, R3, 0x1, R7 ;  /* 0x0000000103037824 */ /* 0x000fe200078e0207 */
[----:B------:R-:W-:Y:S01]  /*28a10*/  SHF.R.S32.HI R4, RZ, 0x1f, R5 ;  /* 0x0000001fff047819 */ /* 0x000fe20000011405 */
[C---:B------:R-:W-:Y:S02]  /*28a20*/  IMAD R7, R13.reuse, UR5, R6 ;  /* 0x000000050d077c24 */ /* 0x040fe4000f8e0206 */
[----:B------:R-:W-:Y:S01]  /*28a30*/  IMAD.WIDE.U32 R2, R13, UR4, R2 ;  /* 0x000000040d027c25 */ /* 0x000fe2000f8e0002 */
[----:B------:R-:W-:-:S03]  /*28a40*/  ULDC.64 UR4, c[0x0][0xae0] ;  /* 0x0002b80000047ab9 */ /* 0x000fc60000000a00 */
[----:B------:R-:W-:Y:S02]  /*28a50*/  IMAD.MOV R6, RZ, RZ, -R5 ;  /* 0x000000ffff067224 */ /* 0x000fe400078e0a05 */
[----:B------:R-:W-:Y:S02]  /*28a60*/  IMAD.IADD R3, R3, 0x1, R7 ;  /* 0x0000000103037824 */ /* 0x000fe400078e0207 */
[----:B------:R-:W-:Y:S02]  /*28a70*/  IMAD R4, R4, UR4, RZ ;  /* 0x0000000404047c24 */ /* 0x000fe4000f8e02ff */
[----:B------:R-:W-:Y:S02]  /*28a80*/  IMAD R7, R25, R6, R9 ;  /* 0x0000000619077224 */ /* 0x000fe400078e0209 */
[C---:B------:R-:W-:Y:S02]  /*28a90*/  IMAD R9, R5.reuse, UR5, R4 ;  /* 0x0000000505097c24 */ /* 0x040fe4000f8e0204 */
[----:B------:R-:W-:Y:S01]  /*28aa0*/  IMAD.WIDE.U32 R2, R5, UR4, R2 ;  /* 0x0000000405027c25 */ /* 0x000fe2000f8e0002 */
[----:B------:R-:W-:Y:S01]  /*28ab0*/  SHF.R.S32.HI R4, RZ, 0x1f, R7 ;  /* 0x0000001fff047819 */ /* 0x000fe20000011407 */
[----:B------:R-:W-:-:S02]  /*28ac0*/  ULDC.64 UR4, c[0x0][0xad8] ;  /* 0x0002b60000047ab9 */ /* 0x000fc40000000a00 */
[----:B------:R-:W-:Y:S02]  /*28ad0*/  IMAD.IADD R3, R3, 0x1, R9 ;  /* 0x0000000103037824 */ /* 0x000fe400078e0209 */
[----:B------:R-:W-:Y:S02]  /*28ae0*/  IMAD R4, R4, UR4, RZ ;  /* 0x0000000404047c24 */ /* 0x000fe4000f8e02ff */
[----:B------:R-:W-:Y:S02]  /*28af0*/  IMAD.IADD R6, R220, 0x1, R26 ;  /* 0x00000001dc067824 */ /* 0x000fe400078e021a */
[----:B------:R-:W-:Y:S02]  /*28b00*/  IMAD R25, R0, R25, RZ ;  /* 0x0000001900197224 */ /* 0x000fe400078e02ff */
[C---:B------:R-:W-:Y:S02]  /*28b10*/  IMAD R5, R7.reuse, UR5, R4 ;  /* 0x0000000507057c24 */ /* 0x040fe4000f8e0204 */
[----:B------:R-:W-:Y:S01]  /*28b20*/  IMAD.WIDE.U32 R2, R7, UR4, R2 ;  /* 0x0000000407027c25 */ /* 0x000fe2000f8e0002 */
[----:B------:R-:W-:Y:S01]  /*28b30*/  ISETP.GE.AND P2, PT, R6, R25, PT ;  /* 0x000000190600720c */ /* 0x000fe20003f46270 */
[----:B------:R-:W-:-:S02]  /*28b40*/  ULDC.64 UR4, c[0x0][0xa80] ;  /* 0x0002a00000047ab9 */ /* 0x000fc40000000a00 */
[----:B------:R-:W-:Y:S01]  /*28b50*/  IMAD.IADD R3, R3, 0x1, R5 ;  /* 0x0000000103037824 */ /* 0x000fe200078e0205 */
[----:B------:R-:W-:Y:S01]  /*28b60*/  LEA R4, P3, R2, UR4, 0x1 ;  /* 0x0000000402047c11 */ /* 0x000fe2000f8608ff */
[----:B------:R-:W-:-:S03]  /*28b70*/  VIADD R0, R6, 0x20 ;  /* 0x0000002006007836 */ /* 0x000fc60000000000 */
[----:B------:R-:W-:Y:S02]  /*28b80*/  LEA.HI.X R5, R2, UR5, R3, 0x1, P3 ;  /* 0x0000000502057c11 */ /* 0x000fe400098f0c03 */
[-C--:B------:R-:W-:Y:S01]  /*28b90*/  ISETP.GE.AND P1, PT, R0, R25.reuse, PT ;  /* 0x000000190000720c */ /* 0x080fe20003f26270 */
[----:B------:R-:W-:Y:S01]  /*28ba0*/  VIADD R0, R6, 0x40 ;  /* 0x0000004006007836 */ /* 0x000fe20000000000 */
[----:B------:R0:W2:Y:S04]  /*28bb0*/  SHFL.IDX PT, R2, R4, RZ, 0x181f ;  /* 0x00181fff04027589 */ /* 0x0000a800000e0000 */
[----:B------:R0:W3:Y:S01]  /*28bc0*/  SHFL.IDX PT, R3, R5, RZ, 0x181f ;  /* 0x00181fff05037589 */ /* 0x0000e200000e0000 */
[----:B------:R-:W-:Y:S01]  /*28bd0*/  ISETP.GE.AND P0, PT, R0, R25, PT ;  /* 0x000000190000720c */ /* 0x000fe20003f06270 */
[----:B------:R-:W-:-:S12]  /*28be0*/  @P2 BRA `(.L_x_2950) ;  /* 0x0000000000442947 */ /* 0x000fd80003800000 */
[----:B------:R-:W-:Y:S02]  /*28bf0*/  ULDC UR4, c[0x0][0xac8] ;  /* 0x0002b20000047ab9 */ /* 0x000fe40000000800 */
[----:B------:R-:W-:Y:S02]  /*28c00*/  ISETP.GE.AND P5, PT, R16, UR4, PT ;  /* 0x0000000410007c0c */ /* 0x000fe4000bfa6270 */
[----:B------:R-:W-:Y:S02]  /*28c10*/  ISETP.GE.AND P4, PT, R213, UR4, PT ;  /* 0x00000004d5007c0c */ /* 0x000fe4000bf86270 */
[----:B------:R-:W-:Y:S02]  /*28c20*/  ISETP.GE.AND P3, PT, R18, UR4, PT ;  /* 0x0000000412007c0c */ /* 0x000fe4000bf66270 */
[----:B------:R-:W-:-:S07]  /*28c30*/  ISETP.GE.AND P2, PT, R19, UR4, PT ;  /* 0x0000000413007c0c */ /* 0x000fce000bf46270 */
[----:B--2---:R-:W-:-:S04]  /*28c40*/  @!P5 LEA R8, P6, R16, R2, 0x1 ;  /* 0x000000021008d211 */ /* 0x004fc800078c08ff */
        /* <DEDUP_REMOVED lines=11> */
.L_x_2950:
[----:B------:R-:W-:Y:S05]  /*28d00*/  BSYNC B1 ;  /* 0x0000000000017941 */ /* 0x000fea0003800000 */
.L_x_2949:
[----:B---34-:R3:W4:Y:S01]  /*28d10*/  SHFL.IDX PT, R3, R5, 0x1, 0x181f ;  /* 0x00381f0005037f89 */ /* 0x01872200000e0000 */
        /* <DEDUP_REMOVED lines=8> */
[CC--:B--2---:R-:W-:Y:S02]  /*28da0*/  @!P4 LEA R8, P6, R16.reuse, R2.reuse, 0x1 ;  /* 0x000000021008c211 */ /* 0x0c4fe400078c08ff */
[CC--:B------:R-:W-:Y:S02]  /*28db0*/  @!P3 LEA R10, P5, R23.reuse, R2.reuse, 0x1 ;  /* 0x00000002170ab211 */ /* 0x0c0fe400078a08ff */
[-C--:B----4-:R-:W-:Y:S02]  /*28dc0*/  @!P4 LEA.HI.X R9, R16, R3.reuse, R17, 0x1, P6 ;  /* 0x000000031009c211 */ /* 0x090fe400030f0c11 */
        /* <DEDUP_REMOVED lines=9> */
.L_x_2952:
[----:B------:R-:W-:Y:S05]  /*28e60*/  BSYNC B1 ;  /* 0x0000000000017941 */ /* 0x000fea0003800000 */
.L_x_2951:
[----:B--2-4-:R2:W4:Y:S01]  /*28e70*/  SHFL.IDX PT, R3, R5, 0x2, 0x181f ;  /* 0x00581f0005037f89 */ /* 0x01452200000e0000 */
        /* <DEDUP_REMOVED lines=20> */
.L_x_2954:
[----:B------:R-:W-:Y:S05]  /*28fc0*/  BSYNC B1 ;  /* 0x0000000000017941 */ /* 0x000fea0003800000 */
.L_x_2953:
[----:B------:R-:W-:Y:S01]  /*28fd0*/  VIADD R0, R6, 0x60 ;  /* 0x0000006006007836 */ /* 0x000fe20000000000 */
[----:B0-23--:R-:W0:Y:S04]  /*28fe0*/  SHFL.IDX PT, R5, R5, 0x3, 0x181f ;  /* 0x00781f0005057f89 */ /* 0x00de2800000e0000 */
[----:B------:R-:W-:Y:S01]  /*28ff0*/  ISETP.GE.AND P0, PT, R0, R25, PT ;  /* 0x000000190000720c */ /* 0x000fe20003f06270 */
[----:B------:R2:W3:-:S12]  /*29000*/  SHFL.IDX PT, R2, R4, 0x3, 0x181f ;  /* 0x00781f0004027f89 */ /* 0x0004d800000e0000 */
[----:B--2---:R-:W-:Y:S05]  /*29010*/  @P0 BRA `(.L_x_2945) ;  /* 0x0000000000440947 */ /* 0x004fea0003800000 */
        /* <DEDUP_REMOVED lines=17> */
.L_x_2945:
[----:B------:R-:W-:Y:S05]  /*29130*/  BSYNC B0 ;  /* 0x0000000000007941 */ /* 0x000fea0003800000 */
.L_x_2936:
[----:B------:R-:W-:Y:S02]  /*29140*/  ULDC UR4, c[0x0][0xc3c] ;  /* 0x00030f0000047ab9 */ /* 0x000fe40000000800 */
[----:B-1----:R-:W-:-:S13]  /*29150*/  ISETP.GE.AND P0, PT, R31, UR4, PT ;  /* 0x000000041f007c0c */ /* 0x002fda000bf06270 */
[----:B------:R-:W-:Y:S05]  /*29160*/  @!P0 BRA `(.L_x_2955) ;  /* 0xfffffd7c00d48947 */ /* 0x000fea000383ffff */
[----:B------:R-:W-:Y:S05]  /*29170*/  BRA `(.L_x_2683) ;  /* 0x0000007400647947 */ /* 0x000fea0003800000 */
.L_x_2681:
        /* <DEDUP_REMOVED lines=16> */
.L_x_2956:
        /* <DEDUP_REMOVED lines=41> */
.L_x_2962:
        /* <DEDUP_REMOVED lines=12> */
.L_x_2961:
[----:B------:R-:W-:Y:S05]  /*295d0*/  BSYNC B0 ;  /* 0x0000000000007941 */ /* 0x000fea0003800000 */
.L_x_2960:
        /* <DEDUP_REMOVED lines=20> */
.L_x_2958:
        /* <DEDUP_REMOVED lines=20> */
.L_x_2963:
        /* <DEDUP_REMOVED lines=59> */
.L_x_2959:
[----:B------:R-:W-:Y:S02]  /*29c10*/  IMAD.MOV.U32 R17, RZ, RZ, RZ ;  /* 0x000000ffff117224 */ /* 0x000fe400078e00ff */
[----:B------:R-:W-:Y:S02]  /*29c20*/  IMAD.U32 R16, RZ, RZ, UR6 ;  /* 0x00000006ff107e24 */ /* 0x000fe4000f8e00ff */
[----:B------:R-:W-:-:S07]  /*29c30*/  IMAD.MOV.U32 R18, RZ, RZ, RZ ;  /* 0x000000ffff127224 */ /* 0x000fce00078e00ff */
.L_x_2964:
[----:B------:R-:W-:-:S13]  /*29c40*/  ISETP.NE.AND P0, PT, R5, RZ, PT ;  /* 0x000000ff0500720c */ /* 0x000fda0003f05270 */
[----:B------:R-:W0:Y:S01]  /*29c50*/  @!P0 S2R R3, SR_CgaCtaId ;  /* 0x0000000000038919 */ /* 0x000e220000008800 */
[----:B------:R-:W-:-:S04]  /*29c60*/  @!P0 MOV R2, 0x400 ;  /* 0x0000040000028802 */ /* 0x000fc80000000f00 */
[----:B0-----:R-:W-:-:S05]  /*29c70*/  @!P0 LEA R2, R3, R2, 0x18 ;  /* 0x0000000203028211 */ /* 0x001fca00078ec0ff */
[----:B------:R1:W-:Y:S01]  /*29c80*/  @!P0 STS.128 [R2+0x388d0], R16 ;  /* 0x0388d01002008388 */ /* 0x0003e20000000c00 */
[----:B------:R-:W-:Y:S06]  /*29c90*/  BAR.ARV 0x5, 0x180 ;  /* 0x0146000000007b1d */ /* 0x000fec0000002000 */
.L_x_2957:
        /* <DEDUP_REMOVED lines=8> */
[----:B------:R-:W-:Y:S01]  /*29d20*/  IMAD.SHL.U32 R36, R0, 0x8, RZ ;  /* 0x0000000800247824 */ /* 0x000fe200078e00ff */
[----:B------:R-:W-:Y:S01]  /*29d30*/  BSSY B8, `(.L_x_2965) ;  /* 0x0000664000087945 */ /* 0x000fe20003800000 */
[----:B------:R1:W-:Y:S01]  /*29d40*/  STL [R1+0x30], RZ ;  /* 0x000030ff01007387 */ /* 0x0003e20000100800 */
[----:B------:R-:W-:Y:S01]  /*29d50*/  IMAD.MOV.U32 R30, RZ, RZ, 0x1 ;  /* 0x00000001ff1e7424 */ /* 0x000fe200078e00ff */
[----:B------:R-:W-:Y:S01]  /*29d60*/  ULDC.64 UR36, c[0x0][0x198] ;  /* 0x0000660000247ab9 */ /* 0x000fe20000000a00 */
[C---:B------:R-:W-:Y:S01]  /*29d70*/  LOP3.LUT R3, R36.reuse, 0x1f8, RZ, 0xc0, !PT ;  /* 0x000001f824037812 */ /* 0x040fe200078ec0ff */
[----:B------:R-:W-:Y:S01]  /*29d80*/  IMAD.MOV.U32 R28, RZ, RZ, RZ ;  /* 0x000000ffff1c7224 */ /* 0x000fe200078e00ff */
[----:B------:R-:W-:Y:S01]  /*29d90*/  LOP3.LUT R36, R36, 0x38, RZ, 0xc0, !PT ;  /* 0x0000003824247812 */ /* 0x000fe200078ec0ff */
[----:B------:R-:W-:Y:S01]  /*29da0*/  IMAD.MOV.U32 R27, RZ, RZ, RZ ;  /* 0x000000ffff1b7224 */ /* 0x000fe200078e00ff */
[----:B------:R-:W-:Y:S01]  /*29db0*/  LOP3.LUT R3, R3, 0x38, R0, 0x78, !PT ;  /* 0x0000003803037812 */ /* 0x000fe200078e7800 */
[----:B------:R-:W-:Y:S01]  /*29dc0*/  IMAD.MOV.U32 R29, RZ, RZ, 0x1 ;  /* 0x00000001ff1d7424 */ /* 0x000fe200078e00ff */
[----:B------:R-:W-:Y:S01]  /*29dd0*/  ULDC UR38, c[0x0][0xc] ;  /* 0x0000030000267ab9 */ /* 0x000fe20000000800 */
[----:B--2---:R-:W-:-:S02]  /*29de0*/  R2UR UR4, R2 ;  /* 0x00000000020472ca */ /* 0x004fc400000e0000 */
[C---:B------:R-:W-:Y:S01]  /*29df0*/  LOP3.LUT R2, R0.reuse, 0x7f, RZ, 0xc0, !PT ;  /* 0x0000007f00027812 */ /* 0x040fe200078ec0ff */
[----:B------:R-:W-:-:S04]  /*29e00*/  IMAD.SHL.U32 R0, R0, 0x10, RZ ;  /* 0x0000001000007824 */ /* 0x000fc800078e00ff */
[----:B------:R-:W-:Y:S01]  /*29e10*/  IMAD.SHL.U32 R34, R2, 0x8, RZ ;  /* 0x0000000802227824 */ /* 0x000fe200078e00ff */
[----:B------:R-:W-:-:S04]  /*29e20*/  SHF.R.U32.HI R2, RZ, 0x3, R2 ;  /* 0x00000003ff027819 */ /* 0x000fc80000011602 */
[----:B------:R-:W-:Y:S01]  /*29e30*/  LOP3.LUT R34, R3, 0x200, R34, 0xf8, !PT ;  /* 0x0000020003227812 */ /* 0x000fe200078ef822 */
        /* <DEDUP_REMOVED lines=8> */
[----:B-1----:R-:W-:-:S07]  /*29ec0*/  IMAD R37, R34, 0x2, R22 ;  /* 0x0000000222257824 */ /* 0x002fce00078e0216 */
.L_x_3074:
[----:B0-----:R-:W0:Y:S02]  /*29ed0*/  LDC.64 R2, c[0x0][0xc88] ;  /* 0x00032200ff027b82 */ /* 0x001e240000000a00 */
[----:B0-----:R-:W-:-:S05]  /*29ee0*/  IMAD.WIDE R2, R19, 0x4, R2 ;  /* 0x0000000413027825 */ /* 0x001fca00078e0202 */
[----:B--2---:R-:W2:Y:S01]  /*29ef0*/  LDG.E R31, desc[UR60][R2.64] ;  /* 0x0000003c021f7981 */ /* 0x004ea2000c1e1900 */
[----:B------:R-:W-:Y:S05]  /*29f00*/  YIELD ;  /* 0x0000000000007946 */ /* 0x000fea0003800000 */
[----:B------:R-:W-:Y:S01]  /*29f10*/  ULDC.64 UR4, c[0x0][0xa28] ;  /* 0x00028a0000047ab9 */ /* 0x000fe20000000a00 */
[----:B------:R-:W-:Y:S01]  /*29f20*/  ULDC.64 UR8, c[0x0][0xa18] ;  /* 0x0002860000087ab9 */ /* 0x000fe20000000a00 */
[----:B------:R-:W-:Y:S01]  /*29f30*/  ISETP.NE.U32.AND P0, PT, RZ, UR4, PT ;  /* 0x00000004ff007c0c */ /* 0x000fe2000bf05070 */
[----:B------:R-:W-:Y:S01]  /*29f40*/  IMAD.MOV.U32 R11, RZ, RZ, RZ ;  /* 0x000000ffff0b7224 */ /* 0x000fe200078e00ff */
[----:B------:R-:W-:-:S02]  /*29f50*/  ULDC.64 UR6, c[0x0][0xa10] ;  /* 0x0002840000067ab9 */ /* 0x000fc40000000a00 */
[----:B------:R-:W-:Y:S02]  /*29f60*/  ISETP.NE.AND.EX P0, PT, RZ, UR5, PT, P0 ;  /* 0x00000005ff007c0c */ /* 0x000fe4000bf05300 */
[----:B------:R-:W-:-:S04]  /*29f70*/  ISETP.NE.U32.AND P2, PT, RZ, UR8, PT ;  /* 0x00000008ff007c0c */ /* 0x000fc8000bf45070 */
[----:B------:R-:W-:Y:S01]  /*29f80*/  ISETP.NE.AND.EX P2, PT, RZ, UR9, PT, P2 ;  /* 0x00000009ff007c0c */ /* 0x000fe2000bf45320 */
[----:B------:R-:W-:Y:S01]  /*29f90*/  IMAD.MOV.U32 R35, RZ, RZ, RZ ;  /* 0x000000ffff237224 */ /* 0x000fe200078e00ff */
[----:B--2---:R-:W-:-:S05]  /*29fa0*/  SHF.R.S32.HI R0, RZ, 0x1f, R31 ;  /* 0x0000001fff007819 */ /* 0x004fca000001141f */
[C---:B------:R-:W-:Y:S01]  /*29fb0*/  @P0 LEA R2, P1, R31.reuse, UR4, 0x2 ;  /* 0x000000041f020c11 */ /* 0x040fe2000f8210ff */
[C---:B------:R-:W-:Y:S01]  /*29fc0*/  IMAD.SHL.U32 R24, R31.reuse, 0x4, RZ ;  /* 0x000000041f187824 */ /* 0x040fe200078e00ff */
[C-C-:B------:R-:W-:Y:S01]  /*29fd0*/  SHF.L.U64.HI R25, R31.reuse, 0x2, R0.reuse ;  /* 0x000000021f197819 */ /* 0x140fe20000010200 */
[----:B------:R0:W-:Y:S01]  /*29fe0*/  STL [R1+0x24], R0 ;  /* 0x0000240001007387 */ /* 0x0001e20000100800 */
[----:B------:R-:W-:Y:S01]  /*29ff0*/  @P0 LEA.HI.X R3, R31, UR5, R0, 0x2, P1 ;  /* 0x000000051f030c11 */ /* 0x000fe200088f1400 */
[----:B------:R-:W-:-:S04]  /*2a000*/  ULDC.64 UR4, c[0x0][0xa00] ;  /* 0x0002800000047ab9 */ /* 0x000fc80000000a00 */
[----:B-1----:R1:W2:Y:S01]  /*2a010*/  @P0 LDG.E R11, desc[UR60][R2.64] ;  /* 0x0000003c020b0981 */ /* 0x0022a2000c1e1900 */
[----:B------:R-:W-:Y:S02]  /*2a020*/  ISETP.NE.U32.AND P0, PT, RZ, UR4, PT ;  /* 0x00000004ff007c0c */ /* 0x000fe4000bf05070 */
        /* <DEDUP_REMOVED lines=23> */
[----:B0-----:R-:W-:Y:S02]  /*2a1a0*/  IMAD.U32 R6, RZ, RZ, UR5 ;  /* 0x00000005ff067e24 */ /* 0x001fe4000f8e00ff */
[----:B------:R-:W-:Y:S01]  /*2a1b0*/  IMAD.U32 R7, RZ, RZ, UR4 ;  /* 0x00000004ff077e24 */ /* 0x000fe2000f8e00ff */
[----:B---3--:R0:W-:Y:S01]  /*2a1c0*/  STL [R1+0x1c], R8 ;  /* 0x00001c0801007387 */ /* 0x0081e20000100800 */
[----:B------:R-:W-:-:S03]  /*2a1d0*/  IMAD.MOV.U32 R10, RZ, RZ, R8 ;  /* 0x000000ffff0a7224 */ /* 0x000fc600078e0008 */
[----:B--2---:R0:W-:Y:S01]  /*2a1e0*/  STL [R1+0x10], R11 ;  /* 0x0000100b01007387 */ /* 0x0041e20000100800 */
[----:B------:R-:W-:Y:S05]  /*2a1f0*/  @P2 BRA `(.L_x_2966) ;  /* 0x0000000000142947 */ /* 0x000fea0003800000 */
[----:B------:R-:W-:Y:S05]  /*2a200*/  @!P0 BRA `(.L_x_2966) ;  /* 0x0000000000108947 */ /* 0x000fea0003800000 */
[----:B0-----:R-:W2:Y:S04]  /*2a210*/  LDG.E R8, desc[UR60][R2.64] ;  /* 0x0000003c02087981 */ /* 0x001ea8000c1e1900 */
[----:B------:R-:W2:Y:S02]  /*2a220*/  LDG.E R9, desc[UR60][R2.64+0x4] ;  /* 0x0000043c02097981 */ /* 0x000ea4000c1e1900 */
[----:B--2---:R-:W-:-:S05]  /*2a230*/  IMAD.IADD R10, R9, 0x1, -R8 ;  /* 0x00000001090a7824 */ /* 0x004fca00078e0a08 */
[----:B------:R1:W-:Y:S02]  /*2a240*/  STL [R1+0x1c], R10 ;  /* 0x00001c0a01007387 */ /* 0x0003e40000100800 */
.L_x_2966:
[----:B------:R-:W-:Y:S01]  /*2a250*/  ULDC.64 UR4, c[0x0][0xa20] ;  /* 0x0002880000047ab9 */ /* 0x000fe20000000a00 */
[----:B------:R-:W-:Y:S01]  /*2a260*/  IMAD.MOV.U32 R33, RZ, RZ, R31 ;  /* 0x000000ffff217224 */ /* 0x000fe200078e001f */
[----:B------:R-:W-:-:S04]  /*2a270*/  ISETP.NE.U32.AND P0, PT, RZ, UR4, PT ;  /* 0x00000004ff007c0c */ /* 0x000fc8000bf05070 */
[----:B------:R-:W-:-:S13]  /*2a280*/  ISETP.NE.AND.EX P0, PT, RZ, UR5, PT, P0 ;  /* 0x00000005ff007c0c */ /* 0x000fda000bf05300 */
[----:B------:R-:W-:Y:S05]  /*2a290*/  @!P0 BRA `(.L_x_2967) ;  /* 0x0000000000108947 */ /* 0x000fea0003800000 */
[----:B------:R-:W-:-:S04]  /*2a2a0*/  IADD3 R2, P0, R24, UR4, RZ ;  /* 0x0000000418027c10 */ /* 0x000fc8000ff1e0ff */
[----:B------:R-:W-:-:S05]  /*2a2b0*/  IADD3.X R3, R25, UR5, RZ, P0, !PT ;  /* 0x0000000519037c10 */ /* 0x000fca00087fe4ff */
[----:B------:R2:W5:Y:S01]  /*2a2c0*/  LDG.E R7, desc[UR60][R2.64] ;  /* 0x0000003c02077981 */ /* 0x000562000c1e1900 */
[----:B------:R-:W-:Y:S05]  /*2a2d0*/  BRA `(.L_x_2968) ;  /* 0x0000000000247947 */ /* 0x000fea0003800000 */
.L_x_2967:
[----:B------:R-:W-:Y:S02]  /*2a2e0*/  ULDC.64 UR4, c[0x0][0xa08] ;  /* 0x0002820000047ab9 */ /* 0x000fe40000000a00 */
[----:B------:R-:W-:-:S04]  /*2a2f0*/  ISETP.NE.U32.AND P0, PT, RZ, UR4, PT ;  /* 0x00000004ff007c0c */ /* 0x000fc8000bf05070 */
[----:B------:R-:W-:-:S13]  /*2a300*/  ISETP.NE.AND.EX P0, PT, RZ, UR5, PT, P0 ;  /* 0x00000005ff007c0c */ /* 0x000fda000bf05300 */
[----:B------:R-:W-:Y:S05]  /*2a310*/  @!P0 BRA `(.L_x_2968) ;  /* 0x0000000000148947 */ /* 0x000fea0003800000 */
[----:B------:R-:W2:Y:S02]  /*2a320*/  LDC.64 R2, c[0x0][0xa08] ;  /* 0x00028200ff027b82 */ /* 0x000ea40000000a00 */
[----:B--2---:R-:W-:-:S05]  /*2a330*/  IMAD.WIDE R2, R33, 0x4, R2 ;  /* 0x0000000421027825 */ /* 0x004fca00078e0202 */
[----:B------:R-:W2:Y:S04]  /*2a340*/  LDG.E R7, desc[UR60][R2.64] ;  /* 0x0000003c02077981 */ /* 0x000ea8000c1e1900 */
[----:B0-----:R-:W2:Y:S02]  /*2a350*/  LDG.E R8, desc[UR60][R2.64+0x4] ;  /* 0x0000043c02087981 */ /* 0x001ea4000c1e1900 */
[----:B--2---:R-:W-:-:S07]  /*2a360*/  IADD3 R7, -R7, R8, RZ ;  /* 0x0000000807077210 */ /* 0x004fce0007ffe1ff */
.L_x_2968:
[----:B--2---:R-:W2:Y:S01]  /*2a370*/  @P1 LDG.E R2, desc[UR60][R4.64] ;  /* 0x0000003c04021981 */ /* 0x004ea2000c1e1900 */
[----:B------:R-:W3:Y:S03]  /*2a380*/  LDC R3, c[0x0][0x448] ;  /* 0x00011200ff037b82 */ /* 0x000ee60000000800 */
[----:B------:R4:W2:Y:S01]  /*2a390*/  @P1 LDG.E R5, desc[UR60][R4.64+0x4] ;  /* 0x0000043c04051981 */ /* 0x0008a2000c1e1900 */
[----:B-----5:R-:W-:Y:S01]  /*2a3a0*/  IMAD.IADD R7, R7, 0x1, -R11 ;  /* 0x0000000107077824 */ /* 0x020fe200078e0a0b */
[----:B------:R-:W-:Y:S01]  /*2a3b0*/  BSSY B0, `(.L_x_2969) ;  /* 0x00001a3000007945 */ /* 0x000fe20003800000 */
[----:B---3--:R-:W-:-:S13]  /*2a3c0*/  ISETP.NE.AND P0, PT, R3, 0x1, PT ;  /* 0x000000010300780c */ /* 0x008fda0003f05270 */
[----:B----4-:R-:W3:Y:S08]  /*2a3d0*/  @P0 LDC R4, c[0x0][0x44c] ;  /* 0x00011300ff040b82 */ /* 0x010ef00000000800 */
[----:B------:R-:W4:Y:S01]  /*2a3e0*/  @P0 LDC R3, c[0x0][0x450] ;  /* 0x00011400ff030b82 */ /* 0x000f220000000800 */
[----:B--2---:R-:W-:Y:S02]  /*2a3f0*/  @P1 IMAD.IADD R6, R5, 0x1, -R2 ;  /* 0x0000000105061824 */ /* 0x004fe400078e0a02 */
[----:B------:R-:W-:-:S04]  /*2a400*/  IMAD.SHL.U32 R2, R17, 0x80, RZ ;  /* 0x0000008011027824 */ /* 0x000fc800078e00ff */
[----:B------:R-:W-:-:S04]  /*2a410*/  VIADD R2, R2, 0x7f ;  /* 0x0000007f02027836 */ /* 0x000fc80000000000 */
[----:B---3--:R-:W-:-:S04]  /*2a420*/  @P0 IMAD.HI.U32 R5, R2, R4, RZ ;  /* 0x0000000402050227 */ /* 0x008fc800078e00ff */
[----:B------:R-:W-:Y:S01]  /*2a430*/  IMAD.MOV.U32 R4, RZ, RZ, R2 ;  /* 0x000000ffff047224 */ /* 0x000fe200078e0002 */
[----:B----4-:R-:W-:Y:S01]  /*2a440*/  @P0 SHF.R.U32.HI R4, RZ, R3, R5 ;  /* 0x00000003ff040219 */ /* 0x010fe20000011605 */
[----:B------:R-:W-:-:S04]  /*2a450*/  IMAD.IADD R5, R7, 0x1, R6 ;  /* 0x0000000107057824 */ /* 0x000fc800078e0206 */
[----:B------:R-:W-:Y:S01]  /*2a460*/  VIADD R3, R5, 0x4f ;  /* 0x0000004f05037836 */ /* 0x000fe20000000000 */
[----:B------:R2:W-:Y:S03]  /*2a470*/  STL [R1+0xc], R5 ;  /* 0x00000c0501007387 */ /* 0x0005e60000100800 */
[----:B------:R-:W-:-:S05]  /*2a480*/  IMAD.HI R3, R3, 0x66666667, RZ ;  /* 0x6666666703037827 */ /* 0x000fca00078e02ff */
[----:B------:R-:W-:-:S04]  /*2a490*/  SHF.R.U32.HI R2, RZ, 0x1f, R3 ;  /* 0x0000001fff027819 */ /* 0x000fc80000011603 */
[----:B------:R-:W-:Y:S02]  /*2a4a0*/  LEA.HI.SX32 R3, R3, R2, 0x1b ;  /* 0x0000000203037211 */ /* 0x000fe400078fdaff */
[----:B------:R-:W-:-:S05]  /*2a4b0*/  IADD3 R2, R5, 0x50, -R10 ;  /* 0x0000005005027810 */ /* 0x000fca0007ffe80a */
[----:B------:R-:W-:-:S04]  /*2a4c0*/  IMAD.IADD R4, R2, 0x1, R4 ;  /* 0x0000000102047824 */ /* 0x000fc800078e0204 */
[----:B------:R-:W-:-:S05]  /*2a4d0*/  IMAD.HI R4, R4, 0x66666667, RZ ;  /* 0x6666666704047827 */ /* 0x000fca00078e02ff */
[----:B--2---:R-:W-:-:S04]  /*2a4e0*/  SHF.R.U32.HI R5, RZ, 0x1f, R4 ;  /* 0x0000001fff057819 */ /* 0x004fc80000011604 */
[----:B------:R-:W-:-:S04]  /*2a4f0*/  LEA.HI.SX32 R5, R4, R5, 0x1b ;  /* 0x0000000504057211 */ /* 0x000fc800078fdaff */
[----:B------:R-:W-:-:S05]  /*2a500*/  VIMNMX R4, R3, R5, PT ;  /* 0x0000000503047248 */ /* 0x000fca0003fe0100 */
[--C-:B------:R-:W-:Y:S02]  /*2a510*/  IMAD R4, R4, 0x50, -R7.reuse ;  /* 0x0000005004047824 */ /* 0x100fe400078e0a07 */
[----:B------:R-:W-:-:S03]  /*2a520*/  IMAD.MOV R7, RZ, RZ, -R7 ;  /* 0x000000ffff077224 */ /* 0x000fc600078e0a07 */
[----:B------:R-:W-:Y:S02]  /*2a530*/  VIMNMX R4, R4, R6, PT ;  /* 0x0000000604047248 */ /* 0x000fe40003fe0100 */
[----:B------:R-:W-:-:S04]  /*2a540*/  VIMNMX R7, RZ, R7, !PT ;  /* 0x00000007ff077248 */ /* 0x000fc80007fe0100 */
        /* <DEDUP_REMOVED lines=14> */
[----:B------:R-:W2:Y:S02]  /*2a630*/  S2R R7, SR_TID.X ;  /* 0x0000000000077919 */ /* 0x000ea40000002100 */
[----:B--2---:R-:W-:-:S04]  /*2a640*/  SHF.R.U32.HI R7, RZ, 0x5, R7 ;  /* 0x00000005ff077819 */ /* 0x004fc80000011607 */
[----:B------:R-:W-:-:S05]  /*2a650*/  LOP3.LUT R7, R7, 0x3, RZ, 0xc0, !PT ;  /* 0x0000000307077812 */ /* 0x000fca00078ec0ff */
[----:B------:R2:W3:Y:S02]  /*2a660*/  SHFL.IDX PT, R14, R7, RZ, 0x1f ;  /* 0x00001fff070e7589 */ /* 0x0004e400000e0000 */
.L_x_3178:
[----:B---3--:R-:W-:Y:S02]  /*2a670*/  ISETP.NE.AND P0, PT, R14, RZ, PT ;  /* 0x000000ff0e00720c */ /* 0x008fe40003f05270 */
[----:B------:R-:W-:-:S11]  /*2a680*/  PLOP3.LUT P6, PT, PT, PT, PT, 0x8, 0x0 ;  /* 0x000000000000781c */ /* 0x000fd60003fce170 */
[----:B------:R-:W-:Y:S05]  /*2a690*/  @P0 BRA `(.L_x_2972) ;  /* 0x00000000000c0947 */ /* 0x000fea0003800000 */
[----:B------:R-:W-:-:S03]  /*2a6a0*/  UMOV UR4, 0xffffffff ;  /* 0xffffffff00047882 */ /* 0x000fc60000000000 */
[----:B------:R-:W-:Y:S05]  /*2a6b0*/  BRA.DIV UR4, `(.L_x_2973) ;  /* 0x0000007e04707947 */ /* 0x000fea000b800000 */
[----:B------:R-:W-:-:S13]  /*2a6c0*/  ELECT P6, URZ, PT ;  /* 0x00000000003f782f */ /* 0x000fda00038c0000 */
.L_x_2972:
[----:B--2---:R-:W2:Y:S01]  /*2a6d0*/  LDL R7, [R1+0x30] ;  /* 0x0000300001077983 */ /* 0x004ea20000100800 */
[----:B------:R-:W-:Y:S01]  /*2a6e0*/  BSSY B1, `(.L_x_2974) ;  /* 0x0000008000017945 */ /* 0x000fe20003800000 */
[----:B--2---:R-:W-:-:S05]  /*2a6f0*/  VIADD R7, R7, 0x1 ;  /* 0x0000000107077836 */ /* 0x004fca0000000000 */
[----:B0-----:R-:W-:-:S04]  /*2a700*/  LEA.HI R8, R7, R7, RZ, 0x1 ;  /* 0x0000000707087211 */ /* 0x001fc800078f08ff */
[----:B------:R-:W-:-:S05]  /*2a710*/  LOP3.LUT R8, R8, 0xfffffffe, RZ, 0xc0, !PT ;  /* 0xfffffffe08087812 */ /* 0x000fca00078ec0ff */
[----:B------:R-:W-:-:S05]  /*2a720*/  IMAD.IADD R7, R7, 0x1, -R8 ;  /* 0x0000000107077824 */ /* 0x000fca00078e0a08 */
[----:B------:R-:W-:-:S04]  /*2a730*/  SHF.L.U32 R7, R7, 0x1f, RZ ;  /* 0x0000001f07077819 */ /* 0x000fc800000006ff */
[----:B------:R-:W0:Y:S02]  /*2a740*/  SYNCS.PHASECHK.TRANS64.TRYWAIT P0, [R22+URZ+0x38820], R7 ;  /* 0x03882007160075a7 */ /* 0x000e24000800017f */
[----:B0-----:R-:W-:Y:S05]  /*2a750*/  @!P0 BRA `(.L_x_2975) ;  /* 0x0000007c00688947 */ /* 0x001fea0003800000 */
.L_x_3181:
[----:B------:R-:W-:Y:S05]  /*2a760*/  BSYNC B1 ;  /* 0x0000000000017941 */ /* 0x000fea0003800000 */
.L_x_2974:
[----:B------:R-:W-:Y:S04]  /*2a770*/  BSSY B1, `(.L_x_2976) ;  /* 0x00000aa000017945 */ /* 0x000fe80003800000 */
[----:B------:R-:W-:Y:S05]  /*2a780*/  @!P6 BRA `(.L_x_2977) ;  /* 0x0000000800a0e947 */ /* 0x000fea0003800000 */
[----:B------:R-:W-:Y:S01]  /*2a790*/  IMAD R11, R28, 0x8, R22 ;  /* 0x000000081c0b7824 */ /* 0x000fe200078e0216 */
[----:B-1----:R-:W-:Y:S01]  /*2a7a0*/  SHF.L.U32 R10, R30, 0x1f, RZ ;  /* 0x0000001f1e0a7819 */ /* 0x002fe200000006ff */
[----:B------:R-:W1:Y:S01]  /*2a7b0*/  S2R R8, SR_TID.X ;  /* 0x0000000000087919 */ /* 0x000e620000002100 */
[----:B------:R-:W-:Y:S02]  /*2a7c0*/  BSSY B2, `(.L_x_2978) ;  /* 0x0000005000027945 */ /* 0x000fe40003800000 */
[----:B------:R-:W2:Y:S01]  /*2a7d0*/  SYNCS.PHASECHK.TRANS64.TRYWAIT P0, [R11+URZ+0x388a0], R10 ;  /* 0x0388a00a0b0075a7 */ /* 0x000ea2000800017f */
[----:B-1----:R-:W-:-:S04]  /*2a7e0*/  LOP3.LUT R8, R8, 0x7f, RZ, 0xc0, !PT ;  /* 0x0000007f08087812 */ /* 0x002fc800078ec0ff */
[----:B------:R-:W-:Y:S01]  /*2a7f0*/  ISETP.NE.AND P1, PT, R8, RZ, PT ;  /* 0x000000ff0800720c */ /* 0x000fe20003f25270 */
[----:B--2---:R-:W-:-:S12]  /*2a800*/  @!P0 BRA `(.L_x_2979) ;  /* 0x0000007c00508947 */ /* 0x004fd80003800000 */
.L_x_3182:
[----:B------:R-:W-:Y:S05]  /*2a810*/  BSYNC B2 ;  /* 0x0000000000027941 */ /* 0x000fea0003800000 */
.L_x_2978:
        /* <DEDUP_REMOVED lines=9> */
.L_x_2981:
[----:B------:R-:W-:Y:S05]  /*2a8b0*/  BSYNC B2 ;  /* 0x0000000000027941 */ /* 0x000fea0003800000 */
.L_x_2980:
        /* <DEDUP_REMOVED lines=8> */
[----:B0-----:R-:W-:Y:S01]  /*2a940*/  VIADD R7, R11, 0x38890 ;  /* 0x000388900b077836 */ /* 0x001fe20000000000 */
[----:B------:R-:W-:Y:S01]  /*2a950*/  UMOV UR6, 0x0 ;  /* 0x0000000000067882 */ /* 0x000fe20000000000 */
[----:B------:R-:W-:Y:S01]  /*2a960*/  VIADD R12, R9, 0x24400 ;  /* 0x00024400090c7836 */ /* 0x000fe20000000000 */
[----:B------:R-:W-:-:S09]  /*2a970*/  UMOV UR7, 0x12f00000 ;  /* 0x12f0000000077882 */ /* 0x000fd20000000000 */
.L_x_2982:
        /* <DEDUP_REMOVED lines=16> */
.L_x_2983:
        /* <DEDUP_REMOVED lines=16> */
.L_x_2984:
        /* <DEDUP_REMOVED lines=16> */
.L_x_2985:
        /* <DEDUP_REMOVED lines=13> */
.L_x_3183:
[----:B------:R-:W-:Y:S05]  /*2ad50*/  BSYNC B2 ;  /* 0x0000000000027941 */ /* 0x000fea0003800000 */
.L_x_2986:
        /* <DEDUP_REMOVED lines=11> */
.L_x_2989:
[----:B------:R-:W-:Y:S05]  /*2ae10*/  BSYNC B2 ;  /* 0x0000000000027941 */ /* 0x000fea0003800000 */
.L_x_2988:
        /* <DEDUP_REMOVED lines=8> */
.L_x_2990:
        /* <DEDUP_REMOVED lines=15> */
.L_x_2991:
        /* <DEDUP_REMOVED lines=15> */
.L_x_2992:
        /* <DEDUP_REMOVED lines=15> */
.L_x_2993:
        /* <DEDUP_REMOVED lines=10> */
.L_x_2977:
[----:B------:R-:W-:Y:S05]  /*2b210*/  BSYNC B1 ;  /* 0x0000000000017941 */ /* 0x000fea0003800000 */
.L_x_2976:
        /* <DEDUP_REMOVED lines=9> */
.L_x_3012:
[----:B------:R-:W-:Y:S05]  /*2b2b0*/  YIELD ;  /* 0x0000000000007946 */ /* 0x000fea0003800000 */
[----:B------:R-:W-:Y:S04]  /*2b2c0*/  BSSY B1, `(.L_x_2994) ;  /* 0x00000a9000017945 */ /* 0x000fe80003800000 */
[----:B------:R-:W-:Y:S05]  /*2b2d0*/  @!P6 BRA `(.L_x_2995) ;  /* 0x00000008009ce947 */ /* 0x000fea0003800000 */
[----:B-1----:R-:W-:Y:S01]  /*2b2e0*/  IMAD R10, R28, 0x8, R22 ;  /* 0x000000081c0a7824 */ /* 0x002fe200078e0216 */
[----:B------:R-:W-:Y:S01]  /*2b2f0*/  SHF.L.U32 R9, R30, 0x1f, RZ ;  /* 0x0000001f1e097819 */ /* 0x000fe200000006ff */
[----:B------:R-:W1:Y:S01]  /*2b300*/  S2R R5, SR_TID.X ;  /* 0x0000000000057919 */ /* 0x000e620000002100 */
[----:B------:R-:W-:Y:S02]  /*2b310*/  BSSY B2, `(.L_x_2996) ;  /* 0x0000005000027945 */ /* 0x000fe40003800000 */
[----:B------:R-:W2:Y:S01]  /*2b320*/  SYNCS.PHASECHK.TRANS64.TRYWAIT P1, [R10+URZ+0x388a0], R9 ;  /* 0x0388a0090a0075a7 */ /* 0x000ea2000802017f */
[----:B-1----:R-:W-:-:S04]  /*2b330*/  LOP3.LUT R5, R5, 0x7f, RZ, 0xc0, !PT ;  /* 0x0000007f05057812 */ /* 0x002fc800078ec0ff */
[----:B------:R-:W-:Y:S01]  /*2b340*/  ISETP.NE.AND P2, PT, R5, RZ, PT ;  /* 0x000000ff0500720c */ /* 0x000fe20003f45270 */
[----:B--2---:R-:W-:-:S12]  /*2b350*/  @!P1 BRA `(.L_x_2997) ;  /* 0x0000007000a49947 */ /* 0x004fd80003800000 */
.L_x_3184:
[----:B------:R-:W-:Y:S05]  /*2b360*/  BSYNC B2 ;  /* 0x0000000000027941 */ /* 0x000fea0003800000 */
.L_x_2996:
        /* <DEDUP_REMOVED lines=9> */
.L_x_2999:
[----:B------:R-:W-:Y:S05]  /*2b400*/  BSYNC B2 ;  /* 0x0000000000027941 */ /* 0x000fea0003800000 */
.L_x_2998:
        /* <DEDUP_REMOVED lines=11> */
.L_x_3000:
        /* <DEDUP_REMOVED lines=16> */
.L_x_3001:
        /* <DEDUP_REMOVED lines=16> */
.L_x_3002:
        /* <DEDUP_REMOVED lines=16> */
.L_x_3003:
        /* <DEDUP_REMOVED lines=13> */
.L_x_3185:
[----:B------:R-:W-:Y:S05]  /*2b890*/  BSYNC B2 ;  /* 0x0000000000027941 */ /* 0x000fea0003800000 */
.L_x_3004:
        /* <DEDUP_REMOVED lines=11> */
.L_x_3007:
[----:B------:R-:W-:Y:S05]  /*2b950*/  BSYNC B2 ;  /* 0x0000000000027941 */ /* 0x000fea0003800000 */
.L_x_3006:
        /* <DEDUP_REMOVED lines=8> */
.L_x_3008:
        /* <DEDUP_REMOVED lines=15> */
.L_x_3009:
        /* <DEDUP_REMOVED lines=15> */
.L_x_3010:
        /* <DEDUP_REMOVED lines=15> */
.L_x_3011:
        /* <DEDUP_REMOVED lines=10> */
.L_x_2995:
[----:B------:R-:W-:Y:S05]  /*2bd50*/  BSYNC B1 ;  /* 0x0000000000017941 */ /* 0x000fea0003800000 */
.L_x_2994:
        /* <DEDUP_REMOVED lines=8> */
.L_x_2970:
[----:B------:R-:W-:Y:S05]  /*2bde0*/  BSYNC B0 ;  /* 0x0000000000007941 */ /* 0x000fea0003800000 */
.L_x_2969:
[----:B------:R-:W2:Y:S01]  /*2bdf0*/  LDC R0, c[0x0][0x448] ;  /* 0x00011200ff007b82 */ /* 0x000ea20000000800 */
[----:B------:R-:W-:Y:S01]  /*2be00*/  LEA R4, R17, 0x7f, 0x7 ;  /* 0x0000007f11047811 */ /* 0x000fe200078e38ff */
[----:B------:R-:W-:Y:S05]  /*2be10*/  @!P0 WARPSYNC.ALL ;  /* 0x0000000000008948 */ /* 0x000fea0003800000 */
[----:B------:R-:W-:Y:S01]  /*2be20*/  BSSY B7, `(.L_x_3013) ;  /* 0x0000393000077945 */ /* 0x000fe20003800000 */
[----:B------:R-:W-:Y:S01]  /*2be30*/  @!P0 BAR.SYNC.DEFER_BLOCKING 0xc, 0x180 ;  /* 0x0306000000008b1d */ /* 0x000fe20000010000 */
[----:B--2---:R-:W-:-:S13]  /*2be40*/  ISETP.NE.AND P1, PT, R0, 0x1, PT ;  /* 0x000000010000780c */ /* 0x004fda0003f25270 */
[----:B0-----:R-:W0:Y:S08]  /*2be50*/  @P1 LDC R7, c[0x0][0x44c] ;  /* 0x00011300ff071b82 */ /* 0x001e300000000800 */
[----:B------:R-:W2:Y:S01]  /*2be60*/  @P1 LDC R5, c[0x0][0x450] ;  /* 0x00011400ff051b82 */ /* 0x000ea20000000800 */
[----:B0-----:R-:W-:-:S05]  /*2be70*/  @P1 IMAD.HI.U32 R0, R4, R7, RZ ;  /* 0x0000000704001227 */ /* 0x001fca00078e00ff */
[----:B--2---:R-:W-:-:S05]  /*2be80*/  @P1 SHF.R.U32.HI R4, RZ, R5, R0 ;  /* 0x00000005ff041219 */ /* 0x004fca0000011600 */
[----:B------:R-:W-:-:S04]  /*2be90*/  IMAD.IADD R4, R2, 0x1, R4 ;  /* 0x0000000102047824 */ /* 0x000fc800078e0204 */
[----:B------:R-:W-:-:S05]  /*2bea0*/  IMAD.HI R4, R4, 0x66666667, RZ ;  /* 0x6666666704047827 */ /* 0x000fca00078e02ff */
[----:B------:R-:W-:-:S04]  /*2beb0*/  SHF.R.U32.HI R5, RZ, 0x1f, R4 ;  /* 0x0000001fff057819 */ /* 0x000fc80000011604 */
        /* <DEDUP_REMOVED lines=11> */
[----:B------:R-:W2:Y:S01]  /*2bf70*/  LDC.64 R2, c[0x0][0xc60] ;  /* 0x00031800ff027b82 */ /* 0x000ea20000000a00 */
[----:B------:R-:W0:Y:S02]  /*2bf80*/  FLO.U32 R0, UR4 ;  /* 0x0000000400007d00 */ /* 0x000e2400080e0000 */
[----:B0-----:R-:W-:-:S06]  /*2bf90*/  ISETP.EQ.U32.AND P0, PT, R0, R5, PT ;  /* 0x000000050000720c */ /* 0x001fcc0003f02070 */
[----:B------:R-:W2:Y:S07]  /*2bfa0*/  POPC R5, UR4 ;  /* 0x0000000400057d09 */ /* 0x000eae0008000000 */
[----:B--2---:R-:W2:Y:S01]  /*2bfb0*/  @P0 ATOMG.E.ADD.STRONG.GPU PT, R3, desc[UR60][R2.64], R5 ;  /* 0x00000005020309a8 */ /* 0x004ea200081ee1fc */
[----:B------:R-:W0:Y:S02]  /*2bfc0*/  S2R R4, SR_LTMASK ;  /* 0x0000000000047919 */ /* 0x000e240000003900 */
[----:B0-----:R-:W-:-:S04]  /*2bfd0*/  LOP3.LUT R4, R4, UR4, RZ, 0xc0, !PT ;  /* 0x0000000404047c12 */ /* 0x001fc8000f8ec0ff */
[----:B------:R-:W0:Y:S01]  /*2bfe0*/  POPC R7, R4 ;  /* 0x0000000400077309 */ /* 0x000e220000000000 */
[----:B--2---:R-:W0:Y:S02]  /*2bff0*/  SHFL.IDX PT, R0, R3, R0, 0x1f ;  /* 0x00001f0003007589 */ /* 0x004e2400000e0000 */
[----:B0-----:R-:W-:Y:S01]  /*2c000*/  IADD3 R16, R0, UR38, R7 ;  /* 0x0000002600107c10 */ /* 0x001fe2000fffe007 */
[----:B------:R-:W-:Y:S06]  /*2c010*/  BRA `(.L_x_3015) ;  /* 0x0000003400cc7947 */ /* 0x000fec0003800000 */
.L_x_3014:
        /* <DEDUP_REMOVED lines=13> */
[----:B-1----:R-:W-:Y:S02]  /*2c0f0*/  IMAD.U32 R10, RZ, RZ, UR4 ;  /* 0x00000004ff0a7e24 */ /* 0x002fe4000f8e00ff */
[----:B------:R-:W-:Y:S02]  /*2c100*/  IMAD.U32 R11, RZ, RZ, UR5 ;  /* 0x00000005ff0b7e24 */ /* 0x000fe4000f8e00ff */
[----:B------:R-:W-:Y:S02]  /*2c110*/  IMAD.MOV.U32 R8, RZ, RZ, 0x70 ;  /* 0x00000070ff087424 */ /* 0x000fe400078e00ff */
[----:B------:R-:W-:Y:S02]  /*2c120*/  IMAD.MOV.U32 R12, RZ, RZ, 0x1 ;  /* 0x00000001ff0c7424 */ /* 0x000fe400078e00ff */
[----:B------:R-:W-:-:S07]  /*2c130*/  IMAD.MOV.U32 R13, RZ, RZ, RZ ;  /* 0x000000ffff0d7224 */ /* 0x000fce00078e00ff */
[----:B------:R-:W-:-:S07]  /*2c140*/  LEPC R20, `(.L_x_3017) ;  /* 0x000000001014794e */ /* 0x000fce0000000000 */
[----:B0-----:R-:W-:Y:S05]  /*2c150*/  CALL.ABS.NOINC R2 ;  /* 0x0000000002007343 */ /* 0x001fea0003c00000 */
.L_x_3017:
[----:B------:R-:W-:Y:S05]  /*2c160*/  BSYNC B6 ;  /* 0x0000000000067941 */ /* 0x000fea0003800000 */
.L_x_3016:
        /* <DEDUP_REMOVED lines=10> */
[----:B------:R-:W-:Y:S02]  /*2c210*/  IMAD.U32 R5, RZ, RZ, UR7 ;  /* 0x00000007ff057e24 */ /* 0x000fe4000f8e00ff */
[----:B------:R-:W-:Y:S02]  /*2c220*/  IMAD.U32 R6, RZ, RZ, UR8 ;  /* 0x00000008ff067e24 */ /* 0x000fe4000f8e00ff */
[----:B------:R-:W-:-:S02]  /*2c230*/  IMAD.U32 R7, RZ, RZ, UR9 ;  /* 0x00000009ff077e24 */ /* 0x000fc4000f8e00ff */
[----:B-1----:R-:W-:Y:S02]  /*2c240*/  IMAD.U32 R10, RZ, RZ, UR4 ;  /* 0x00000004ff0a7e24 */ /* 0x002fe4000f8e00ff */
[----:B------:R-:W-:Y:S02]  /*2c250*/  IMAD.U32 R11, RZ, RZ, UR5 ;  /* 0x00000005ff0b7e24 */ /* 0x000fe4000f8e00ff */
[----:B------:R-:W-:Y:S02]  /*2c260*/  IMAD.MOV.U32 R8, RZ, RZ, 0x70 ;  /* 0x00000070ff087424 */ /* 0x000fe400078e00ff */
[----:B------:R-:W-:Y:S02]  /*2c270*/  IMAD.MOV.U32 R12, RZ, RZ, 0x1 ;  /* 0x00000001ff0c7424 */ /* 0x000fe400078e00ff */
[----:B0-----:R-:W-:-:S07]  /*2c280*/  IMAD.MOV.U32 R13, RZ, RZ, RZ ;  /* 0x000000ffff0d7224 */ /* 0x001fce00078e00ff */
[----:B------:R-:W-:-:S07]  /*2c290*/  LEPC R20, `(.L_x_3020) ;  /* 0x000000001014794e */ /* 0x000fce0000000000 */
[----:B--2---:R-:W-:Y:S05]  /*2c2a0*/  CALL.ABS.NOINC R2 ;  /* 0x0000000002007343 */ /* 0x004fea0003c00000 */
.L_x_3020:
        /* <DEDUP_REMOVED lines=15> */
.L_x_3019:
[----:B------:R-:W-:Y:S05]  /*2c3a0*/  BSYNC B6 ;  /* 0x0000000000067941 */ /* 0x000fea0003800000 */
.L_x_3018:
[----:B------:R-:W2:Y:S01]  /*2c3b0*/  LDL R21, [R1+0xc] ;  /* 0x00000c0001157983 */ /* 0x000ea20000100800 */
[----:B------:R-:W-:Y:S01]  /*2c3c0*/  ULDC.64 UR4, c[0x0][0x9f8] ;  /* 0x00027e0000047ab9 */ /* 0x000fe20000000a00 */
[----:B------:R-:W0:Y:S01]  /*2c3d0*/  LDC R0, c[0x0][0x430] ;  /* 0x00010c00ff007b82 */ /* 0x000e220000000800 */
[----:B------:R-:W-:Y:S01]  /*2c3e0*/  ISETP.NE.U32.AND P0, PT, RZ, UR4, PT ;  /* 0x00000004ff007c0c */ /* 0x000fe2000bf05070 */
[----:B------:R-:W3:Y:S03]  /*2c3f0*/  LDL R2, [R1+0x10] ;  /* 0x0000100001027983 */ /* 0x000ee60000100800 */
[----:B------:R-:W-:Y:S01]  /*2c400*/  ISETP.NE.AND.EX P0, PT, RZ, UR5, PT, P0 ;  /* 0x00000005ff007c0c */ /* 0x000fe2000bf05300 */
[----:B------:R-:W4:-:S12]  /*2c410*/  S2R R20, SR_TID.X ;  /* 0x0000000000147919 */ /* 0x000f180000002100 */
[----:B------:R-:W-:Y:S01]  /*2c420*/  @P0 IADD3 R24, P1, R24, UR4, RZ ;  /* 0x0000000418180c10 */ /* 0x000fe2000ff3e0ff */
[----:B------:R-:W-:-:S03]  /*2c430*/  ULDC UR4, c[0x0][0x2f4] ;  /* 0x0000bd0000047ab9 */ /* 0x000fc60000000800 */
[----:B------:R-:W-:-:S05]  /*2c440*/  @P0 IADD3.X R25, R25, UR5, RZ, P1, !PT ;  /* 0x0000000519190c10 */ /* 0x000fca0008ffe4ff */
[----:B------:R-:W3:Y:S01]  /*2c450*/  @P0 LDG.E R33, desc[UR60][R24.64] ;  /* 0x0000003c18210981 */ /* 0x000ee2000c1e1900 */
[----:B----4-:R-:W-:-:S04]  /*2c460*/  LOP3.LUT R20, R20, 0x7f, RZ, 0xc0, !PT ;  /* 0x0000007f14147812 */ /* 0x010fc800078ec0ff */
[----:B------:R-:W-:Y:S02]  /*2c470*/  SHF.R.U32.HI R26, RZ, 0x3, R20 ;  /* 0x00000003ff1a7819 */ /* 0x000fe40000011614 */
[----:B------:R-:W4:Y:S01]  /*2c480*/  S2R R20, SR_TID.X ;  /* 0x0000000000147919 */ /* 0x000f220000002100 */
[----:B0-----:R-:W-:-:S13]  /*2c490*/  ISETP.NE.AND P1, PT, R0, 0x1, PT ;  /* 0x000000010000780c */ /* 0x001fda0003f25270 */
[----:B------:R-:W0:Y:S08]  /*2c4a0*/  @P1 LDC R7, c[0x0][0x434] ;  /* 0x00010d00ff071b82 */ /* 0x000e300000000800 */
[----:B------:R-:W1:Y:S01]  /*2c4b0*/  @P1 LDC R5, c[0x0][0x438] ;  /* 0x00010e00ff051b82 */ /* 0x000e620000000800 */
[----:B----4-:R-:W-:-:S05]  /*2c4c0*/  IMAD.SHL.U32 R20, R20, 0x10, RZ ;  /* 0x0000001014147824 */ /* 0x010fca00078e00ff */
[----:B------:R-:W-:Y:S01]  /*2c4d0*/  LOP3.LUT R20, R26, 0x70, R20, 0xf8, !PT ;  /* 0x000000701a147812 */ /* 0x000fe200078ef814 */
[----:B------:R-:W-:-:S04]  /*2c4e0*/  VIADD R26, R32, 0xffffffff ;  /* 0xffffffff201a7836 */ /* 0x000fc80000000000 */
[----:B------:R-:W-:Y:S01]  /*2c4f0*/  IMAD R6, R26, 0x50, R20 ;  /* 0x000000501a067824 */ /* 0x000fe200078e0214 */
[----:B------:R-:W-:Y:S02]  /*2c500*/  LOP3.LUT R23, R23, 0xfffffffe, RZ, 0xc0, !PT ;  /* 0xfffffffe17177812 */ /* 0x000fe400078ec0ff */
[----:B------:R-:W-:Y:S01]  /*2c510*/  LOP3.LUT R9, R36, 0x80, RZ, 0xfc, !PT ;  /* 0x0000008024097812 */ /* 0x000fe200078efcff */
[----:B------:R-:W-:Y:S01]  /*2c520*/  UMOV UR5, 0xffffffff ;  /* 0xffffffff00057882 */ /* 0x000fe20000000000 */
[----:B--2---:R-:W-:-:S04]  /*2c530*/  ISETP.GE.AND P0, PT, R6, R21, PT ;  /* 0x000000150600720c */ /* 0x004fc80003f06270 */
[----:B------:R-:W-:Y:S01]  /*2c540*/  ISETP.GT.U32.OR P0, PT, R20, 0x4f, P0 ;  /* 0x0000004f1400780c */ /* 0x000fe20000704470 */
[----:B---3--:R-:W-:-:S04]  /*2c550*/  IMAD.IADD R6, R6, 0x1, R2 ;  /* 0x0000000106067824 */ /* 0x008fc800078e0202 */
[----:B0-----:R-:W-:-:S08]  /*2c560*/  @P1 IMAD.HI.U32 R7, R6, R7, RZ ;  /* 0x0000000706071227 */ /* 0x001fd000078e00ff */
[----:B------:R-:W0:Y:S01]  /*2c570*/  @!P0 LDC.64 R2, c[0x0][0x428] ;  /* 0x00010a00ff028b82 */ /* 0x000e220000000a00 */
[----:B------:R-:W-:Y:S01]  /*2c580*/  IMAD.MOV.U32 R4, RZ, RZ, R6 ;  /* 0x000000ffff047224 */ /* 0x000fe200078e0006 */
[----:B-1----:R-:W-:-:S05]  /*2c590*/  @P1 SHF.R.U32.HI R4, RZ, R5, R7 ;  /* 0x00000005ff041219 */ /* 0x002fca0000011607 */
[----:B------:R-:W-:Y:S01]  /*2c5a0*/  IMAD.MOV R5, RZ, RZ, -R4 ;  /* 0x000000ffff057224 */ /* 0x000fe200078e0a04 */
[----:B------:R-:W-:-:S03]  /*2c5b0*/  SHF.R.S32.HI R8, RZ, 0x1f, R33 ;  /* 0x0000001fff087819 */ /* 0x000fc60000011421 */
[----:B------:R-:W-:Y:S01]  /*2c5c0*/  IMAD R0, R0, R5, R6 ;  /* 0x0000000500007224 */ /* 0x000fe200078e0206 */
[--C-:B------:R-:W-:Y:S01]  /*2c5d0*/  @!P0 SHF.R.S32.HI R5, RZ, 0x1f, R4.reuse ;  /* 0x0000001fff058819 */ /* 0x100fe20000011404 */
[-C--:B0-----:R-:W-:Y:S02]  /*2c5e0*/  @!P0 IMAD R6, R8, R2.reuse, RZ ;  /* 0x0000000208068224 */ /* 0x081fe400078e02ff */
        /* <DEDUP_REMOVED lines=30> */
.L_x_3188:
[----:B------:R-:W-:Y:S01]  /*2c7d0*/  SHF.R.S32.HI R32, RZ, 0x1f, R18 ;  /* 0x0000001fff207819 */ /* 0x000fe20000011412 */
[----:B------:R-:W-:Y:S06]  /*2c7e0*/  @!P2 BRA `(.L_x_3022) ;  /* 0x000000000004a947 */ /* 0x000fec0003800000 */
[----:B------:R-:W-:Y:S01]  /*2c7f0*/  BPT.TRAP 0x1 ;  /* 0x000000040000795c */ /* 0x000fe20000300000 */
.L_x_3022:
        /* <DEDUP_REMOVED lines=25> */
.L_x_3189:
[----:B------:R-:W-:Y:S05]  /*2c990*/  BSYNC B0 ;  /* 0x0000000000007941 */ /* 0x000fea0003800000 */
.L_x_3023:
        /* <DEDUP_REMOVED lines=76> */
.L_x_3201:
        /* <DEDUP_REMOVED lines=17> */
.L_x_3027:
[----:B------:R-:W-:Y:S05]  /*2cf70*/  BSYNC B0 ;  /* 0x0000000000007941 */ /* 0x000fea0003800000 */
.L_x_3026:
[----:B------:R-:W-:Y:S01]  /*2cf80*/  NOP ;  /* 0x0000000000007918 */ /* 0x000fe20000000000 */
[----:B------:R-:W-:-:S13]  /*2cf90*/  PLOP3.LUT P0, PT, PT, PT, PT, 0x80, 0x0 ;  /* 0x000000000000781c */ /* 0x000fda0003f0f070 */
.L_x_3028:
        /* <DEDUP_REMOVED lines=10> */
.L_x_3029:
        /* <DEDUP_REMOVED lines=17> */
[----:B0-----:R-:W-:Y:S02]  /*2d150*/  VIADD R2, R22, 0x14400 ;  /* 0x0001440016027836 */ /* 0x001fe40000000000 */
[----:B------:R-:W-:-:S03]  /*2d160*/  IMAD.IADD R35, R5, 0x1, R0 ;  /* 0x0000000105237824 */ /* 0x000fc600078e0200 */
        /* <DEDUP_REMOVED lines=18> */
.L_x_3031:
[----:B------:R-:W-:Y:S05]  /*2d290*/  BSYNC B6 ;  /* 0x0000000000067941 */ /* 0x000fea0003800000 */
.L_x_3030:
[----:B------:R-:W3:Y:S01]  /*2d2a0*/  LDL.LU R20, [R1+0x24] ;  /* 0x0000240001147983 */ /* 0x000ee20000300800 */
[----:B------:R-:W-:Y:S01]  /*2d2b0*/  ULDC.64 UR4, c[0x0][0x2d8] ;  /* 0x0000b60000047ab9 */ /* 0x000fe20000000a00 */
[----:B------:R-:W0:Y:S02]  /*2d2c0*/  LDC R7, c[0x0][0x448] ;  /* 0x00011200ff077b82 */ /* 0x000e240000000800 */
[----:B------:R-:W4:Y:S01]  /*2d2d0*/  LDL.LU.64 R2, [R1+0x28] ;  /* 0x0000280001027983 */ /* 0x000f220000300a00 */
[----:B------:R-:W-:-:S03]  /*2d2e0*/  IMAD R0, R32, UR4, RZ ;  /* 0x0000000420007c24 */ /* 0x000fc6000f8e02ff */
[----:B------:R1:W5:Y:S01]  /*2d2f0*/  LDL R9, [R1+0x1c] ;  /* 0x00001c0001097983 */ /* 0x0003620000100800 */
[----:B------:R-:W-:Y:S01]  /*2d300*/  IMAD R0, R18, UR5, R0 ;  /* 0x0000000512007c24 */ /* 0x000fe2000f8e0200 */
[----:B0-----:R-:W-:-:S13]  /*2d310*/  ISETP.NE.AND P0, PT, R7, 0x1, PT ;  /* 0x000000010700780c */ /* 0x001fda0003f05270 */
[----:B------:R-:W0:Y:S01]  /*2d320*/  @P0 LDC R6, c[0x0][0x44c] ;  /* 0x00011300ff060b82 */ /* 0x000e220000000800 */
[C---:B------:R-:W-:Y:S02]  /*2d330*/  LOP3.LUT R11, R36.reuse, 0x40, RZ, 0xfc, !PT ;  /* 0x00000040240b7812 */ /* 0x040fe400078efcff */
[C---:B--2---:R-:W-:Y:S02]  /*2d340*/  LOP3.LUT R8, R36.reuse, 0x80, RZ, 0xfc, !PT ;  /* 0x0000008024087812 */ /* 0x044fe400078efcff */
[----:B------:R-:W-:Y:S01]  /*2d350*/  LOP3.LUT R10, R36, 0xc0, RZ, 0xfc, !PT ;  /* 0x000000c0240a7812 */ /* 0x000fe200078efcff */
[----:B----4-:R-:W-:Y:S02]  /*2d360*/  IMAD.MOV.U32 R3, RZ, RZ, R35 ;  /* 0x000000ffff037224 */ /* 0x010fe400078e0023 */
[----:B------:R-:W-:Y:S01]  /*2d370*/  IMAD.WIDE.U32 R2, R18, UR4, R2 ;  /* 0x0000000412027c25 */ /* 0x000fe2000f8e0002 */
[----:B------:R-:W-:-:S03]  /*2d380*/  ULDC.64 UR4, c[0x0][0x2e0] ;  /* 0x0000b80000047ab9 */ /* 0x000fc60000000a00 */
[----:B------:R-:W-:Y:S02]  /*2d390*/  IMAD.IADD R3, R3, 0x1, R0 ;  /* 0x0000000103037824 */ /* 0x000fe400078e0200 */
[----:B---3--:R-:W-:Y:S02]  /*2d3a0*/  IMAD R0, R20, UR4, RZ ;  /* 0x0000000414007c24 */ /* 0x008fe4000f8e02ff */
[----:B------:R-:W2:Y:S01]  /*2d3b0*/  S2R R20, SR_TID.X ;  /* 0x0000000000147919 */ /* 0x000ea20000002100 */
[----:B------:R-:W-:-:S04]  /*2d3c0*/  IMAD.WIDE.U32 R2, R31, UR4, R2 ;  /* 0x000000041f027c25 */ /* 0x000fc8000f8e0002 */
[----:B------:R-:W-:Y:S01]  /*2d3d0*/  IMAD R0, R31, UR5, R0 ;  /* 0x000000051f007c24 */ /* 0x000fe2000f8e0200 */
[----:B------:R-:W-:-:S03]  /*2d3e0*/  ULDC.64 UR4, c[0x0][0x2d0] ;  /* 0x0000b40000047ab9 */ /* 0x000fc60000000a00 */
[----:B------:R-:W-:Y:S02]  /*2d3f0*/  IMAD.IADD R3, R3, 0x1, R0 ;  /* 0x0000000103037824 */ /* 0x000fe400078e0200 */
[----:B------:R-:W3:Y:S01]  /*2d400*/  @P0 LDC R0, c[0x0][0x450] ;  /* 0x00011400ff000b82 */ /* 0x000ee20000000800 */
[----:B--2---:R-:W-:-:S04]  /*2d410*/  LOP3.LUT R20, R20, 0x7f, RZ, 0xc0, !PT ;  /* 0x0000007f14147812 */ /* 0x004fc800078ec0ff */
[----:B------:R-:W-:Y:S02]  /*2d420*/  SHF.R.U32.HI R21, RZ, 0x3, R20 ;  /* 0x00000003ff157819 */ /* 0x000fe40000011614 */
[----:B------:R-:W2:Y:S02]  /*2d430*/  S2R R20, SR_TID.X ;  /* 0x0000000000147919 */ /* 0x000ea40000002100 */
[----:B--2---:R-:W-:-:S05]  /*2d440*/  IMAD.SHL.U32 R20, R20, 0x10, RZ ;  /* 0x0000001014147824 */ /* 0x004fca00078e00ff */
[----:B------:R-:W-:-:S05]  /*2d450*/  LOP3.LUT R20, R21, 0x70, R20, 0xf8, !PT ;  /* 0x0000007015147812 */ /* 0x000fca00078ef814 */
[----:B------:R-:W-:-:S04]  /*2d460*/  IMAD R5, R17, 0x80, R20 ;  /* 0x0000008011057824 */ /* 0x000fc800078e0214 */
[----:B0-----:R-:W-:-:S04]  /*2d470*/  @P0 IMAD.HI.U32 R6, R5, R6, RZ ;  /* 0x0000000605060227 */ /* 0x001fc800078e00ff */
[----:B------:R-:W-:Y:S01]  /*2d480*/  IMAD.MOV.U32 R4, RZ, RZ, R5 ;  /* 0x000000ffff047224 */ /* 0x000fe200078e0005 */
[----:B---3--:R-:W-:Y:S01]  /*2d490*/  @P0 SHF.R.U32.HI R4, RZ, R0, R6 ;  /* 0x00000000ff040219 */ /* 0x008fe20000011606 */
        /* <DEDUP_REMOVED lines=17> */
[----:B0-----:R-:W-:-:S03]  /*2d5b0*/  LOP3.LUT R20, R20, 0x7f, RZ, 0xc0, !PT ;  /* 0x0000007f14147812 */ /* 0x001fc600078ec0ff */
[----:B------:R-:W-:Y:S01]  /*2d5c0*/  LEA.HI.X R0, R2, UR5, R0, 0x1, P0 ;  /* 0x0000000502007c11 */ /* 0x000fe200080f0c00 */
[----:B------:R-:W-:Y:S01]  /*2d5d0*/  UMOV UR5, 0xffffffff ;  /* 0xffffffff00057882 */ /* 0x000fe20000000000 */
[----:B------:R-:W-:Y:S02]  /*2d5e0*/  ISETP.GE.AND P4, PT, R36, UR4, PT ;  /* 0x0000000424007c0c */ /* 0x000fe4000bf86270 */
[----:B------:R-:W-:Y:S02]  /*2d5f0*/  ISETP.GE.AND P3, PT, R11, UR4, PT ;  /* 0x000000040b007c0c */ /* 0x000fe4000bf66270 */
[----:B------:R-:W-:Y:S02]  /*2d600*/  ISETP.GE.AND P2, PT, R8, UR4, PT ;  /* 0x0000000408007c0c */ /* 0x000fe4000bf46270 */
[----:B------:R-:W-:Y:S02]  /*2d610*/  ISETP.GE.AND P1, PT, R10, UR4, PT ;  /* 0x000000040a007c0c */ /* 0x000fe4000bf26270 */
[----:B------:R-:W-:Y:S01]  /*2d620*/  SHF.R.U32.HI R8, RZ, 0x3, R20 ;  /* 0x00000003ff087819 */ /* 0x000fe20000011614 */
[----:B-1----:R-:W-:Y:S10]  /*2d630*/  BRA.DIV UR5, `(.L_x_3032) ;  /* 0x0000005a05207947 */ /* 0x002ff4000b800000 */
[----:B------:R-:W0:Y:S01]  /*2d640*/  SHFL.IDX PT, R3, R4, RZ, 0x181f ;  /* 0x00181fff04037589 */ /* 0x000e2200000e0000 */
[----:B-----5:R-:W-:Y:S02]  /*2d650*/  IMAD R5, R9, R7, RZ ;  /* 0x0000000709057224 */ /* 0x020fe400078e02ff */
[----:B------:R-:W-:Y:S01]  /*2d660*/  IMAD R17, R17, 0x80, R8 ;  /* 0x0000008011117824 */ /* 0x000fe200078e0208 */
        /* <DEDUP_REMOVED lines=83> */
.L_x_3218:
        /* <DEDUP_REMOVED lines=13> */
.L_x_3034:
[----:B------:R-:W-:Y:S05]  /*2dc70*/  BSYNC B0 ;  /* 0x0000000000007941 */ /* 0x000fea0003800000 */
.L_x_3033:
[----:B------:R-:W-:Y:S01]  /*2dc80*/  NOP ;  /* 0x0000000000007918 */ /* 0x000fe20000000000 */
[----:B------:R-:W-:-:S13]  /*2dc90*/  PLOP3.LUT P0, PT, PT, PT, PT, 0x80, 0x0 ;  /* 0x000000000000781c */ /* 0x000fda0003f0f070 */
.L_x_3035:
[----:B------:R-:W-:Y:S02]  /*2dca0*/  PLOP3.LUT P1, PT, P1, P0, PT, 0xa2, 0x0 ;  /* 0x000000000000781c */ /* 0x000fe40000f21472 */
[----:B------:R-:W-:-:S08]  /*2dcb0*/  @P0 R2UR P1, UR4, R22 ;  /* 0x00000000160402ca */ /* 0x000fd00000020000 */
[----:B------:R-:W-:-:S05]  /*2dcc0*/  @P0 PLOP3.LUT P0, PT, P1, PT, PT, 0x80, 0x0 ;  /* 0x000000000000081c */ /* 0x000fca0000f0f070 */
[----:B------:R-:W-:Y:S01]  /*2dcd0*/  @!P1 SYNCS.ARRIVE.TRANS64.RED.A0T1 RZ, [UR4+0x38800], RZ ;  /* 0x038800ffffff99a7 */ /* 0x000fe20008200404 */
[----:B------:R-:W-:Y:S07]  /*2dce0*/  @!P1 ARRIVES.LDGSTSBAR.64.TRANSCNT [UR4+0x38800] ;  /* 0x03880000ff0099b0 */ /* 0x000fee0008000a84 */
[----:B------:R-:W-:Y:S05]  /*2dcf0*/  @P0 BRA.U.ANY `(.L_x_3035) ;  /* 0xfffffffd00e80947 */ /* 0x000fea000393ffff */
[----:B0-----:R-:W2:Y:S02]  /*2dd00*/  LDL.LU R2, [R1+0x30] ;  /* 0x0000300001027983 */ /* 0x001ea40000300800 */
[----:B--2---:R-:W-:-:S05]  /*2dd10*/  VIADD R2, R2, 0x1 ;  /* 0x0000000102027836 */ /* 0x004fca0000000000 */
        /* <DEDUP_REMOVED lines=10> */
.L_x_3219:
[----:B------:R-:W-:Y:S05]  /*2ddc0*/  BSYNC B0 ;  /* 0x0000000000007941 */ /* 0x000fea0003800000 */
.L_x_3036:
[----:B------:R-:W2:Y:S01]  /*2ddd0*/  LDL R0, [R1+0x20] ;  /* 0x0000200001007983 */ /* 0x000ea20000100800 */
[----:B------:R-:W-:Y:S01]  /*2dde0*/  BSSY B0, `(.L_x_3038) ;  /* 0x0000117000007945 */ /* 0x000fe20003800000 */
[----:B--2---:R-:W-:-:S13]  /*2ddf0*/  ISETP.GE.AND P0, PT, R0, 0x2, PT ;  /* 0x000000020000780c */ /* 0x004fda0003f06270 */
[----:B------:R-:W-:Y:S05]  /*2de00*/  @!P0 BRA `(.L_x_3039) ;  /* 0x0000001000508947 */ /* 0x000fea0003800000 */
[C---:B------:R-:W-:Y:S01]  /*2de10*/  LOP3.LUT R5, R36.reuse, 0x40, RZ, 0xfc, !PT ;  /* 0x0000004024057812 */ /* 0x040fe200078efcff */
[----:B------:R-:W-:Y:S01]  /*2de20*/  ULDC UR4, c[0x0][0x2f4] ;  /* 0x0000bd0000047ab9 */ /* 0x000fe20000000800 */
[----:B------:R-:W-:Y:S01]  /*2de30*/  LOP3.LUT R4, R36, 0x80, RZ, 0xfc, !PT ;  /* 0x0000008024047812 */ /* 0x000fe200078efcff */
[----:B------:R-:W-:Y:S01]  /*2de40*/  VIADD R0, R0, 0xfffffffe ;  /* 0xfffffffe00007836 */ /* 0x000fe20000000000 */
[C---:B------:R-:W-:Y:S01]  /*2de50*/  LOP3.LUT R2, R36.reuse, 0xc0, RZ, 0xfc, !PT ;  /* 0x000000c024027812 */ /* 0x040fe200078efcff */
[----:B------:R-:W-:Y:S01]  /*2de60*/  IMAD.MOV.U32 R7, RZ, RZ, R27 ;  /* 0x000000ffff077224 */ /* 0x000fe200078e001b */
[----:B------:R-:W-:Y:S01]  /*2de70*/  ISETP.GE.AND P4, PT, R36, UR4, PT ;  /* 0x0000000424007c0c */ /* 0x000fe2000bf86270 */
[----:B------:R-:W-:Y:S01]  /*2de80*/  IMAD.MOV.U32 R17, RZ, RZ, R29 ;  /* 0x000000ffff117224 */ /* 0x000fe200078e001d */
[----:B------:R-:W-:Y:S01]  /*2de90*/  ISETP.GE.AND P3, PT, R5, UR4, PT ;  /* 0x0000000405007c0c */ /* 0x000fe2000bf66270 */
[----:B------:R-:W-:Y:S01]  /*2dea0*/  IMAD.MOV.U32 R31, RZ, RZ, R26 ;  /* 0x000000ffff1f7224 */ /* 0x000fe200078e001a */
[----:B------:R-:W-:-:S02]  /*2deb0*/  ISETP.GE.AND P2, PT, R4, UR4, PT ;  /* 0x0000000404007c0c */ /* 0x000fc4000bf46270 */
[----:B------:R-:W-:-:S13]  /*2dec0*/  ISETP.GE.AND P1, PT, R2, UR4, PT ;  /* 0x0000000402007c0c */ /* 0x000fda000bf26270 */
.L_x_3052:
[----:B------:R-:W1:Y:S01]  /*2ded0*/  LDL R5, [R1+0x10] ;  /* 0x0000100001057983 */ /* 0x000e620000100800 */
[----:B------:R-:W2:Y:S03]  /*2dee0*/  LDC R11, c[0x0][0x430] ;  /* 0x00010c00ff0b7b82 */ /* 0x000ea60000000800 */
[----:B------:R-:W3:Y:S01]  /*2def0*/  LDL R8, [R1+0x14] ;  /* 0x0000140001087983 */ /* 0x000ee20000100800 */
[----:B------:R-:W4:Y:S01]  /*2df00*/  S2R R2, SR_TID.X ;  /* 0x0000000000027919 */ /* 0x000f220000002100 */
[----:B------:R-:W4:Y:S01]  /*2df10*/  S2R R4, SR_TID.X ;  /* 0x0000000000047919 */ /* 0x000f220000002100 */
[----:B--2---:R-:W-:-:S13]  /*2df20*/  ISETP.NE.AND P0, PT, R11, 0x1, PT ;  /* 0x000000010b00780c */ /* 0x004fda0003f05270 */
[----:B0-----:R-:W0:Y:S01]  /*2df30*/  @P0 LDC R3, c[0x0][0x434] ;  /* 0x00010d00ff030b82 */ /* 0x001e220000000800 */
[----:B----4-:R-:W-:Y:S01]  /*2df40*/  LOP3.LUT R2, R2, 0x7f, RZ, 0xc0, !PT ;  /* 0x0000007f02027812 */ /* 0x010fe200078ec0ff */
[----:B------:R-:W-:-:S03]  /*2df50*/  IMAD.SHL.U32 R4, R4, 0x10, RZ ;  /* 0x0000001004047824 */ /* 0x000fc600078e00ff */
[----:B------:R-:W-:-:S04]  /*2df60*/  SHF.R.U32.HI R2, RZ, 0x3, R2 ;  /* 0x00000003ff027819 */ /* 0x000fc80000011602 */
[----:B------:R-:W-:Y:S02]  /*2df70*/  LOP3.LUT R4, R2, 0x70, R4, 0xf8, !PT ;  /* 0x0000007002047812 */ /* 0x000fe400078ef804 */
[----:B------:R-:W2:Y:S02]  /*2df80*/  @P0 LDC R2, c[0x0][0x438] ;  /* 0x00010e00ff020b82 */ /* 0x000ea40000000800 */
[----:B------:R-:W-:Y:S01]  /*2df90*/  ISETP.GT.U32.AND P6, PT, R4, 0x4f, PT ;  /* 0x0000004f0400780c */ /* 0x000fe20003fc4070 */
[----:B-1----:R-:W-:-:S04]  /*2dfa0*/  IMAD R6, R0, 0x50, R5 ;  /* 0x0000005000067824 */ /* 0x002fc800078e0205 */
[----:B------:R-:W-:-:S08]  /*2dfb0*/  IMAD.IADD R6, R4, 0x1, R6 ;  /* 0x0000000104067824 */ /* 0x000fd000078e0206 */
[----:B------:R-:W1:Y:S01]  /*2dfc0*/  @!P6 LDC.64 R4, c[0x0][0x428] ;  /* 0x00010a00ff04eb82 */ /* 0x000e620000000a00 */
[----:B0-----:R-:W-:-:S04]  /*2dfd0*/  @P0 IMAD.HI.U32 R3, R6, R3, RZ ;  /* 0x0000000306030227 */ /* 0x001fc800078e00ff */
[----:B------:R-:W-:Y:S01]  /*2dfe0*/  IMAD.MOV.U32 R10, RZ, RZ, R6 ;  /* 0x000000ffff0a7224 */ /* 0x000fe200078e0006 */
[----:B--2---:R-:W-:-:S04]  /*2dff0*/  @P0 SHF.R.U32.HI R10, RZ, R2, R3 ;  /* 0x00000002ff0a0219 */ /* 0x004fc80000011603 */
[--C-:B------:R-:W-:Y:S01]  /*2e000*/  @!P6 SHF.R.S32.HI R3, RZ, 0x1f, R10.reuse ;  /* 0x0000001fff03e819 */ /* 0x100fe2000001140a */
[----:B------:R-:W-:-:S04]  /*2e010*/  @!P6 IMAD.MOV.U32 R2, RZ, RZ, R10 ;  /* 0x000000ffff02e224 */ /* 0x000fc800078e000a */
[----:B-1----:R-:W-:-:S04]  /*2e020*/  @!P6 IMAD.WIDE.U32 R2, R33, R4, R2 ;  /* 0x000000042102e225 */ /* 0x002fc800078e0002 */
        /* <DEDUP_REMOVED lines=8> */
[----:B------:R-:W-:Y:S01]  /*2e0b0*/  LOP3.LUT P5, RZ, R23, 0x20, RZ, 0xc0, !PT ;  /* 0x0000002017ff7812 */ /* 0x000fe200078ac0ff */
[----:B------:R-:W-:-:S05]  /*2e0c0*/  VIADD R27, R7, 0x1 ;  /* 0x00000001071b7836 */ /* 0x000fca0000000000 */
[----:B------:R-:W-:Y:S01]  /*2e0d0*/  ISETP.NE.AND P0, PT, R27, 0x2, PT ;  /* 0x000000021b00780c */ /* 0x000fe20003f05270 */
[----:B------:R-:W-:Y:S01]  /*2e0e0*/  IMAD.MOV R5, RZ, RZ, -R10 ;  /* 0x000000ffff057224 */ /* 0x000fe200078e0a0a */
[----:B------:R-:W-:Y:S05]  /*2e0f0*/  YIELD ;  /* 0x0000000000007946 */ /* 0x000fea0003800000 */
[----:B------:R-:W-:Y:S01]  /*2e100*/  SEL R29, RZ, 0x1, P0 ;  /* 0x00000001ff1d7807 */ /* 0x000fe20000000000 */
[----:B------:R-:W-:Y:S01]  /*2e110*/  IMAD R5, R11, R5, R6 ;  /* 0x000000050b057224 */ /* 0x000fe200078e0206 */
[----:B------:R-:W-:Y:S01]  /*2e120*/  SEL R27, R27, RZ, P0 ;  /* 0x000000ff1b1b7207 */ /* 0x000fe20000000000 */
[----:B------:R-:W-:Y:S01]  /*2e130*/  IMAD.MOV.U32 R26, RZ, RZ, R0 ;  /* 0x000000ffff1a7224 */ /* 0x000fe200078e0000 */
[----:B------:R-:W-:Y:S01]  /*2e140*/  LOP3.LUT R29, R17, R29, RZ, 0x3c, !PT ;  /* 0x0000001d111d7212 */ /* 0x000fe200078e3cff */
[----:B0-----:R-:W-:Y:S06]  /*2e150*/  @!P5 BRA `(.L_x_3040) ;  /* 0x000000000004d947 */ /* 0x001fec0003800000 */
[----:B------:R-:W-:Y:S01]  /*2e160*/  BPT.TRAP 0x1 ;  /* 0x000000040000795c */ /* 0x000fe20000300000 */
.L_x_3040:
[----:B------:R-:W-:Y:S01]  /*2e170*/  IMAD R6, R27, 0x8, R22 ;  /* 0x000000081b067824 */ /* 0x000fe200078e0216 */
[----:B------:R-:W-:Y:S01]  /*2e180*/  SHF.L.U32 R3, R29, 0x1f, RZ ;  /* 0x0000001f1d037819 */ /* 0x000fe200000006ff */
[----:B------:R-:W-:Y:S03]  /*2e190*/  BSSY B1, `(.L_x_3041) ;  /* 0x0000003000017945 */ /* 0x000fe60003800000 */
[----:B------:R-:W0:Y:S02]  /*2e1a0*/  SYNCS.PHASECHK.TRANS64.TRYWAIT P0, [R6+URZ+0x38840], R3 ;  /* 0x03884003060075a7 */ /* 0x000e24000800017f */
[----:B0-----:R-:W-:Y:S05]  /*2e1b0*/  @!P0 BRA `(.L_x_3042) ;  /* 0x0000005800288947 */ /* 0x001fea0003800000 */
.L_x_3220:
[----:B------:R-:W-:Y:S05]  /*2e1c0*/  BSYNC B1 ;  /* 0x0000000000017941 */ /* 0x000fea0003800000 */
.L_x_3041:
        /* <DEDUP_REMOVED lines=69> */
.L_x_3232:
        /* <DEDUP_REMOVED lines=17> */
.L_x_3044:
        /* <DEDUP_REMOVED lines=10> */
.L_x_3045:
[----:B------:R2:W-:Y:S01]  /*2e7d0*/  SYNCS.ARRIVE.TRANS64.A1T0 RZ, [R6+URZ+0x38830], RZ ;  /* 0x038830ff06ff79a7 */ /* 0x0005e2000810003f */
[----:B------:R-:W-:Y:S05]  /*2e7e0*/  @!P6 BRA `(.L_x_3046) ;  /* 0x000000000004e947 */ /* 0x000fea0003800000 */
[----:B------:R-:W-:Y:S01]  /*2e7f0*/  BPT.TRAP 0x1 ;  /* 0x000000040000795c */ /* 0x000fe20000300000 */
.L_x_3046:
[----:B-1----:R-:W-:Y:S01]  /*2e800*/  SHF.L.U32 R2, R17, 0x1f, RZ ;  /* 0x0000001f11027819 */ /* 0x002fe200000006ff */
[----:B--2---:R-:W-:Y:S01]  /*2e810*/  IMAD R6, R7, 0x8, R22 ;  /* 0x0000000807067824 */ /* 0x004fe200078e0216 */
[----:B------:R-:W-:Y:S03]  /*2e820*/  BSSY B1, `(.L_x_3047) ;  /* 0x0000003000017945 */ /* 0x000fe60003800000 */
[----:B------:R-:W1:Y:S02]  /*2e830*/  SYNCS.PHASECHK.TRANS64.TRYWAIT P0, [R6+URZ+0x38860], R2 ;  /* 0x03886002060075a7 */ /* 0x000e64000800017f */
[----:B-1----:R-:W-:Y:S05]  /*2e840*/  @!P0 BRA `(.L_x_3048) ;  /* 0x00000058005c8947 */ /* 0x002fea0003800000 */
.L_x_3233:
[----:B------:R-:W-:Y:S05]  /*2e850*/  BSYNC B1 ;  /* 0x0000000000017941 */ /* 0x000fea0003800000 */
.L_x_3047:
        /* <DEDUP_REMOVED lines=61> */
.L_x_3245:
        /* <DEDUP_REMOVED lines=17> */
[----:B-1----:R-:W-:Y:S01]  /*2ed40*/  IMAD.WIDE.U32 R2, R5, UR4, RZ ;  /* 0x0000000405027c25 */ /* 0x002fe2000f8e00ff */
        /* <DEDUP_REMOVED lines=12> */
[----:B0-----:R-:W-:-:S04]  /*2ee10*/  LEA R24, P0, R2, UR4, 0x1 ;  /* 0x0000000402187c11 */ /* 0x001fc8000f8008ff */
[----:B------:R-:W-:Y:S02]  /*2ee20*/  LEA.HI.X R25, R2, UR5, R3, 0x1, P0 ;  /* 0x0000000502197c11 */ /* 0x000fe400080f0c03 */
[----:B------:R-:W-:-:S13]  /*2ee30*/  PLOP3.LUT P0, PT, PT, PT, PT, 0x80, 0x0 ;  /* 0x000000000000781c */ /* 0x000fda0003f0f070 */
.L_x_3050:
        /* <DEDUP_REMOVED lines=10> */
.L_x_3051:
[C---:B------:R-:W-:Y:S01]  /*2eee0*/  ISETP.GT.AND P0, PT, R26.reuse, RZ, PT ;  /* 0x000000ff1a00720c */ /* 0x040fe20003f04270 */
[----:B------:R2:W-:Y:S01]  /*2eef0*/  SYNCS.ARRIVE.TRANS64.A1T0 RZ, [R6+URZ+0x38850], RZ ;  /* 0x038850ff06ff79a7 */ /* 0x0005e2000810003f */
[----:B------:R-:W-:Y:S02]  /*2ef00*/  VIADD R0, R26, 0xffffffff ;  /* 0xffffffff1a007836 */ /* 0x000fe40000000000 */
[----:B------:R-:W-:Y:S02]  /*2ef10*/  IMAD.MOV.U32 R7, RZ, RZ, R27 ;  /* 0x000000ffff077224 */ /* 0x000fe400078e001b */
[----:B------:R-:W-:Y:S02]  /*2ef20*/  IMAD.MOV.U32 R17, RZ, RZ, R29 ;  /* 0x000000ffff117224 */ /* 0x000fe400078e001d */
[----:B------:R-:W-:-:S05]  /*2ef30*/  IMAD.MOV.U32 R31, RZ, RZ, R26 ;  /* 0x000000ffff1f7224 */ /* 0x000fca00078e001a */
[----:B--2---:R-:W-:Y:S05]  /*2ef40*/  @P0 BRA `(.L_x_3052) ;  /* 0xffffffec00e00947 */ /* 0x004fea000383ffff */
.L_x_3039:
[----:B------:R-:W-:Y:S05]  /*2ef50*/  BSYNC B0 ;  /* 0x0000000000007941 */ /* 0x000fea0003800000 */
.L_x_3038:
        /* <DEDUP_REMOVED lines=17> */
.L_x_3054:
[----:B------:R-:W-:Y:S05]  /*2f070*/  BSYNC B0 ;  /* 0x0000000000007941 */ /* 0x000fea0003800000 */
.L_x_3053:
[----:B------:R-:W-:-:S13]  /*2f080*/  LOP3.LUT P0, RZ, R23, 0x20, RZ, 0xc0, !PT ;  /* 0x0000002017ff7812 */ /* 0x000fda000780c0ff */
[----:B------:R-:W-:Y:S05]  /*2f090*/  @!P0 BRA `(.L_x_3055) ;  /* 0x0000000000048947 */ /* 0x000fea0003800000 */
[----:B------:R-:W-:Y:S01]  /*2f0a0*/  BPT.TRAP 0x1 ;  /* 0x000000040000795c */ /* 0x000fe20000300000 */
.L_x_3055:
[----:B------:R-:W2:Y:S01]  /*2f0b0*/  LDL.LU R0, [R1+0xc] ;  /* 0x00000c0001007983 */ /* 0x000ea20000300800 */
[----:B------:R-:W-:Y:S01]  /*2f0c0*/  IMAD R4, R27, 0x8, R22 ;  /* 0x000000081b047824 */ /* 0x000fe200078e0216 */
[----:B0-----:R-:W-:Y:S01]  /*2f0d0*/  SHF.L.U32 R3, R29, 0x1f, RZ ;  /* 0x0000001f1d037819 */ /* 0x001fe200000006ff */
[----:B------:R-:W-:Y:S03]  /*2f0e0*/  BSSY B0, `(.L_x_3056) ;  /* 0x0000004000007945 */ /* 0x000fe60003800000 */
[----:B------:R-:W0:Y:S01]  /*2f0f0*/  SYNCS.PHASECHK.TRANS64.TRYWAIT P0, [R4+URZ+0x38860], R3 ;  /* 0x03886003040075a7 */ /* 0x000e22000800017f */
[----:B--2---:R-:W-:Y:S01]  /*2f100*/  IMAD R5, R26, -0x50, R0 ;  /* 0xffffffb01a057824 */ /* 0x004fe200078e0200 */
[----:B0-----:R-:W-:Y:S06]  /*2f110*/  @!P0 BRA `(.L_x_3057) ;  /* 0x0000005800188947 */ /* 0x001fec0003800000 */
.L_x_3246:
[----:B------:R-:W-:Y:S05]  /*2f120*/  BSYNC B0 ;  /* 0x0000000000007941 */ /* 0x000fea0003800000 */
.L_x_3056:
[----:B------:R-:W2:Y:S01]  /*2f130*/  S2R R0, SR_TID.X ;  /* 0x0000000000007919 */ /* 0x000ea20000002100 */
[----:B------:R-:W-:Y:S01]  /*2f140*/  UMOV UR4, 0xffffffff ;  /* 0xffffffff00047882 */ /* 0x000fe20000000000 */
[----:B------:R-:W-:Y:S01]  /*2f150*/  IMAD R7, R27, 0x5000, R34 ;  /* 0x000050001b077824 */ /* 0x000fe200078e0222 */
        /* <DEDUP_REMOVED lines=64> */
.L_x_3258:
        /* <DEDUP_REMOVED lines=15> */
.L_x_3059:
        /* <DEDUP_REMOVED lines=10> */
.L_x_3060:
[----:B------:R1:W-:Y:S01]  /*2f6f0*/  SYNCS.ARRIVE.TRANS64.A1T0 RZ, [R4+URZ+0x38850], RZ ;  /* 0x038850ff04ff79a7 */ /* 0x0003e2000810003f */
[----:B------:R-:W-:-:S05]  /*2f700*/  VIADD R27, R27, 0x1 ;  /* 0x000000011b1b7836 */ /* 0x000fca0000000000 */
[----:B------:R-:W-:-:S04]  /*2f710*/  ISETP.NE.AND P0, PT, R27, 0x2, PT ;  /* 0x000000021b00780c */ /* 0x000fc80003f05270 */
[----:B0-----:R-:W-:Y:S02]  /*2f720*/  SEL R0, RZ, 0x1, P0 ;  /* 0x00000001ff007807 */ /* 0x001fe40000000000 */
[----:B------:R-:W-:Y:S02]  /*2f730*/  SEL R27, R27, RZ, P0 ;  /* 0x000000ff1b1b7207 */ /* 0x000fe40000000000 */
[----:B-1----:R-:W-:-:S07]  /*2f740*/  LOP3.LUT R29, R29, R0, RZ, 0x3c, !PT ;  /* 0x000000001d1d7212 */ /* 0x002fce00078e3cff */
.L_x_3015:
[----:B------:R-:W-:Y:S05]  /*2f750*/  BSYNC B7 ;  /* 0x0000000000077941 */ /* 0x000fea0003800000 */
.L_x_3013:
        /* <DEDUP_REMOVED lines=8> */
[----:B------:R2:W3:Y:S01]  /*2f7e0*/  LDS.128 R16, [R22+0x388d0] ;  /* 0x0388d00016107984 */ /* 0x0004e20000000c00 */
[----:B------:R-:W-:Y:S06]  /*2f7f0*/  BAR.ARV 0x4, 0x180 ;  /* 0x0106000000007b1d */ /* 0x000fec0000002000 */
[----:B------:R-:W-:Y:S05]  /*2f800*/  BRA `(.L_x_3062) ;  /* 0x0000000800cc7947 */ /* 0x000fea0003800000 */
.L_x_3061:
        /* <DEDUP_REMOVED lines=36> */
.L_x_3268:
[----:B------:R-:W-:Y:S02]  /*2fa50*/  ULDC UR4, c[0x0][0xc38] ;  /* 0x00030e0000047ab9 */ /* 0x000fe40000000800 */
[----:B------:R-:W-:-:S04]  /*2fa60*/  IMAD.U32 R5, RZ, RZ, UR4 ;  /* 0x00000004ff057e24 */ /* 0x000fc8000f8e00ff */
[----:B--2---:R-:W-:-:S04]  /*2fa70*/  IMAD R14, R14, R5, RZ ;  /* 0x000000050e0e7224 */ /* 0x004fc800078e02ff */
[----:B------:R-:W-:-:S05]  /*2fa80*/  IMAD.IADD R7, R4, 0x1, R14 ;  /* 0x0000000104077824 */ /* 0x000fca00078e020e */
[----:B------:R-:W-:-:S13]  /*2fa90*/  ISETP.GT.AND P6, PT, R7, R0, PT ;  /* 0x000000000700720c */ /* 0x000fda0003fc4270 */
[----:B------:R-:W-:Y:S05]  /*2faa0*/  @P6 BRA `(.L_x_3064) ;  /* 0x00000000009c6947 */ /* 0x000fea0003800000 */
.L_x_3069:
        /* <DEDUP_REMOVED lines=14> */
.L_x_3067:
[----:B------:R-:W-:Y:S05]  /*2fb90*/  BSYNC B0 ;  /* 0x0000000000007941 */ /* 0x000fea0003800000 */
.L_x_3066:
        /* <DEDUP_REMOVED lines=18> */
.L_x_3276:
[----:B------:R-:W-:Y:S02]  /*2fcc0*/  ULDC UR4, c[0x0][0xc38] ;  /* 0x00030e0000047ab9 */ /* 0x000fe40000000800 */
[----:B------:R-:W-:-:S04]  /*2fcd0*/  IMAD.U32 R5, RZ, RZ, UR4 ;  /* 0x00000004ff057e24 */ /* 0x000fc8000f8e00ff */
[----:B--2---:R-:W-:-:S04]  /*2fce0*/  IMAD R14, R14, R5, RZ ;  /* 0x000000050e0e7224 */ /* 0x004fc800078e02ff */
[----:B------:R-:W-:-:S05]  /*2fcf0*/  IMAD.IADD R7, R14, 0x1, R7 ;  /* 0x000000010e077824 */ /* 0x000fca00078e0207 */
[----:B------:R-:W-:-:S13]  /*2fd00*/  ISETP.GT.AND P6, PT, R7, R0, PT ;  /* 0x000000000700720c */ /* 0x000fda0003fc4270 */
[----:B------:R-:W-:Y:S05]  /*2fd10*/  @!P6 BRA `(.L_x_3069) ;  /* 0xfffffffc0064e947 */ /* 0x000fea000383ffff */
.L_x_3064:
        /* <DEDUP_REMOVED lines=8> */
.L_x_3280:
[----:B------:R-:W-:Y:S01]  /*2fda0*/  ISETP.NE.AND P0, PT, R3, RZ, PT ;  /* 0x000000ff0300720c */ /* 0x000fe20003f05270 */
[----:B------:R-:W-:-:S12]  /*2fdb0*/  IMAD.MOV.U32 R14, RZ, RZ, RZ ;  /* 0x000000ffff0e7224 */ /* 0x000fd800078e00ff */
[----:B------:R-:W-:Y:S05]  /*2fdc0*/  @!P0 BRA `(.L_x_3071) ;  /* 0x0000000000108947 */ /* 0x000fea0003800000 */
[----:B------:R-:W-:Y:S01]  /*2fdd0*/  UMOV UR4, 0xffffffff ;  /* 0xffffffff00047882 */ /* 0x000fe20000000000 */
[----:B------:R-:W-:Y:S02]  /*2fde0*/  VIADD R12, R4, 0xffffffff ;  /* 0xffffffff040c7836 */ /* 0x000fe40000000000 */
[----:B------:R-:W-:Y:S05]  /*2fdf0*/  BRA.DIV UR4, `(.L_x_3072) ;  /* 0x0000005e04207947 */ /* 0x000fea000b800000 */
[----:B------:R4:W0:Y:S02]  /*2fe00*/  SHFL.IDX PT, R14, R2, R12, 0x1f ;  /* 0x00001f0c020e7589 */ /* 0x00082400000e0000 */
.L_x_3071:
        /* <DEDUP_REMOVED lines=9> */
[----:B0-----:R-:W1:Y:S02]  /*2fea0*/  MUFU.RCP R8, R8 ;  /* 0x0000000800087308 */ /* 0x001e640000001000 */
[----:B-1----:R-:W-:-:S06]  /*2feb0*/  VIADD R10, R8, 0xffffffe ;  /* 0x0ffffffe080a7836 */ /* 0x002fcc0000000000 */
        /* <DEDUP_REMOVED lines=25> */
[----:B------:R-:W-:-:S04]  /*30050*/  VIADDMNMX R5, R3, R5, R6, PT ;  /* 0x0000000503057246 */ /* 0x000fc80003800106 */
[-C--:B------:R-:W-:Y:S02]  /*30060*/  IABS R6, R5.reuse ;  /* 0x0000000500067213 */ /* 0x080fe40000000000 */
[----:B------:R-:W-:Y:S02]  /*30070*/  IABS R8, R5 ;  /* 0x0000000500087213 */ /* 0x000fe40000000000 */
[----:B------:R-:W0:Y:S08]  /*30080*/  I2F.RP R7, R6 ;  /* 0x0000000600077306 */ /* 0x000e300000209400 */
[----:B0-----:R-:W0:Y:S02]  /*30090*/  MUFU.RCP R7, R7 ;  /* 0x0000000700077308 */ /* 0x001e240000001000 */
[----:B0-----:R-:W-:Y:S01]  /*300a0*/  VIADD R3, R7, 0xffffffe ;  /* 0x0ffffffe07037836 */ /* 0x001fe20000000000 */
[----:B------:R-:W-:-:S05]  /*300b0*/  IABS R7, R4 ;  /* 0x0000000400077213 */ /* 0x000fca0000000000 */
[----:B------:R-:W0:Y:S02]  /*300c0*/  F2I.FTZ.U32.TRUNC.NTZ R3, R3 ;  /* 0x0000000300037305 */ /* 0x000e24000021f000 */
[----:B0-----:R-:W-:-:S04]  /*300d0*/  IMAD.MOV R9, RZ, RZ, -R3 ;  /* 0x000000ffff097224 */ /* 0x001fc800078e0a03 */
        /* <DEDUP_REMOVED lines=16> */
[----:B------:R-:W-:-:S04]  /*301e0*/  IMAD.MOV R5, RZ, RZ, -R5 ;  /* 0x000000ffff057224 */ /* 0x000fc800078e0a05 */
[----:B------:R-:W-:Y:S01]  /*301f0*/  IMAD R18, R2, R5, R3 ;  /* 0x0000000502127224 */ /* 0x000fe200078e0203 */
[----:B------:R-:W-:-:S05]  /*30200*/  LOP3.LUT R2, RZ, R2, RZ, 0x33, !PT ;  /* 0x00000002ff027212 */ /* 0x000fca00078e33ff */
[----:B------:R-:W-:Y:S01]  /*30210*/  IMAD.IADD R17, R17, 0x1, R2 ;  /* 0x0000000111117824 */ /* 0x000fe200078e0202 */
[----:B------:R-:W-:Y:S06]  /*30220*/  BRA `(.L_x_3073) ;  /* 0x00000000001c7947 */ /* 0x000fec0003800000 */
.L_x_3065:
[----:B------:R-:W-:Y:S01]  /*30230*/  UMOV UR4, URZ ;  /* 0x0000003f00047c82 */ /* 0x000fe20008000000 */
[----:B------:R-:W-:Y:S01]  /*30240*/  UMOV UR5, URZ ;  /* 0x0000003f00057c82 */ /* 0x000fe20008000000 */
[----:B------:R-:W-:Y:S01]  /*30250*/  ULDC UR6, c[0x0][0xc3c] ;  /* 0x00030f0000067ab9 */ /* 0x000fe20000000800 */
[----:B------:R-:W-:Y:S02]  /*30260*/  IMAD.MOV.U32 R16, RZ, RZ, R0 ;  /* 0x000000ffff107224 */ /* 0x000fe400078e0000 */
[----:B------:R-:W-:Y:S02]  /*30270*/  IMAD.U32 R17, RZ, RZ, UR4 ;  /* 0x00000004ff117e24 */ /* 0x000fe4000f8e00ff */
[----:B------:R-:W-:Y:S02]  /*30280*/  IMAD.U32 R18, RZ, RZ, UR5 ;  /* 0x00000005ff127e24 */ /* 0x000fe4000f8e00ff */
[----:B------:R-:W-:-:S07]  /*30290*/  IMAD.U32 R19, RZ, RZ, UR6 ;  /* 0x00000006ff137e24 */ /* 0x000fce000f8e00ff */
.L_x_3073:
        /* <DEDUP_REMOVED lines=10> */
.L_x_3062:
[----:B------:R-:W-:Y:S02]  /*30340*/  ULDC UR4, c[0x0][0xc3c] ;  /* 0x00030f0000047ab9 */ /* 0x000fe40000000800 */
[----:B---3--:R-:W-:-:S13]  /*30350*/  ISETP.GE.AND P0, PT, R19, UR4, PT ;  /* 0x0000000413007c0c */ /* 0x008fda000bf06270 */
[----:B------:R-:W-:Y:S05]  /*30360*/  @!P0 BRA `(.L_x_3074) ;  /* 0xffffff9800d88947 */ /* 0x000fea000383ffff */
[----:B------:R-:W-:Y:S05]  /*30370*/  BSYNC B8 ;  /* 0x0000000000087941 */ /* 0x000fea0003800000 */
.L_x_2965:
[----:B------:R-:W3:Y:S01]  /*30380*/  LDL.LU R0, [R1+0x30] ;  /* 0x0000300001007983 */ /* 0x000ee20000300800 */
[----:B------:R-:W-:Y:S01]  /*30390*/  BSSY B0, `(.L_x_3075) ;  /* 0x000000b000007945 */ /* 0x000fe20003800000 */
[----:B------:R-:W4:Y:S01]  /*303a0*/  S2R R5, SR_CgaCtaId ;  /* 0x0000000000057919 */ /* 0x000f220000008800 */
[----:B---3--:R-:W-:-:S05]  /*303b0*/  VIADD R0, R0, 0x1 ;  /* 0x0000000100007836 */ /* 0x008fca0000000000 */
        /* <DEDUP_REMOVED lines=8> */
.L_x_3283:
[----:B------:R-:W-:Y:S05]  /*30440*/  BSYNC B0 ;  /* 0x0000000000007941 */ /* 0x000fea0003800000 */
.L_x_3075:
[----:B------:R-:W-:-:S03]  /*30450*/  UMOV UR4, 0xffffffff ;  /* 0xffffffff00047882 */ /* 0x000fc60000000000 */
[----:B------:R-:W-:Y:S05]  /*30460*/  BRA.DIV UR4, `(.L_x_3077) ;  /* 0x0000005604bc7947 */ /* 0x000fea000b800000 */
[----:B-1----:R-:W1:Y:S02]  /*30470*/  S2R R0, SR_TID.X ;  /* 0x0000000000007919 */ /* 0x002e640000002100 */
[----:B-1----:R-:W-:-:S04]  /*30480*/  SHF.R.U32.HI R0, RZ, 0x5, R0 ;  /* 0x00000005ff007819 */ /* 0x002fc80000011600 */
[----:B------:R-:W-:-:S05]  /*30490*/  LOP3.LUT R0, R0, 0x3, RZ, 0xc0, !PT ;  /* 0x0000000300007812 */ /* 0x000fca00078ec0ff */
[----:B------:R1:W3:Y:S02]  /*304a0*/  SHFL.IDX PT, R14, R0, RZ, 0x1f ;  /* 0x00001fff000e7589 */ /* 0x0002e400000e0000 */
.L_x_3286:
[----:B---3--:R-:W-:-:S13]  /*304b0*/  ISETP.NE.AND P0, PT, R14, RZ, PT ;  /* 0x000000ff0e00720c */ /* 0x008fda0003f05270 */
[----:B------:R-:W-:Y:S05]  /*304c0*/  @P0 BRA `(.L_x_2683) ;  /* 0x0000000000900947 */ /* 0x000fea0003800000 */
[----:B------:R-:W-:-:S03]  /*304d0*/  UMOV UR4, 0xffffffff ;  /* 0xffffffff00047882 */ /* 0x000fc60000000000 */
[----:B------:R-:W-:Y:S05]  /*304e0*/  BRA.DIV UR4, `(.L_x_3078) ;  /* 0x0000005604d07947 */ /* 0x000fea000b800000 */
[----:B------:R-:W-:-:S13]  /*304f0*/  ELECT P6, URZ, PT ;  /* 0x00000000003f782f */ /* 0x000fda00038c0000 */
.L_x_3289:
[----:B------:R-:W-:Y:S05]  /*30500*/  @!P6 BRA `(.L_x_2683) ;  /* 0x000000000080e947 */ /* 0x000fea0003800000 */
[----:B-1----:R-:W3:Y:S02]  /*30510*/  LDL R0, [R1+0x90] ;  /* 0x0000900001007983 */ /* 0x002ee40000100800 */
[----:B---3--:R-:W-:-:S13]  /*30520*/  R2UR UR4, R0 ;  /* 0x00000000000472ca */ /* 0x008fda00000e0000 */
[----:B------:R-:W-:-:S06]  /*30530*/  ULOP3.LUT UR4, UR4, 0x2, URZ, 0xfc, !UPT ;  /* 0x0000000204047892 */ /* 0x000fcc000f8efc3f */
[----:B------:R-:W-:-:S05]  /*30540*/  IMAD.U32 R0, RZ, RZ, UR4 ;  /* 0x00000004ff007e24 */ /* 0x000fca000f8e00ff */
[----:B------:R-:W-:-:S13]  /*30550*/  ISETP.NE.AND P0, PT, R0, 0x3, PT ;  /* 0x000000030000780c */ /* 0x000fda0003f05270 */
[----:B------:R-:W-:Y:S05]  /*30560*/  @!P0 BRA `(.L_x_3079) ;  /* 0x0000000000048947 */ /* 0x000fea0003800000 */
[----:B------:R-:W-:Y:S01]  /*30570*/  BPT.TRAP 0x1 ;  /* 0x000000040000795c */ /* 0x000fe20000300000 */
.L_x_3079:
[----:B------:R-:W-:Y:S01]  /*30580*/  IMAD R3, R27, 0x8, R5 ;  /* 0x000000081b037824 */ /* 0x000fe200078e0205 */
[----:B------:R-:W-:Y:S01]  /*30590*/  SHF.L.U32 R2, R29, 0x1f, RZ ;  /* 0x0000001f1d027819 */ /* 0x000fe200000006ff */
[----:B------:R-:W-:-:S03]  /*305a0*/  VIADD R27, R27, 0x1 ;  /* 0x000000011b1b7836 */ /* 0x000fc60000000000 */
[----:B------:R-:W1:Y:S02]  /*305b0*/  SYNCS.PHASECHK.TRANS64.TRYWAIT P1, [R3+URZ+0x38840], R2 ;  /* 0x03884002030075a7 */ /* 0x000e64000802017f */
[----:B------:R-:W-:-:S04]  /*305c0*/  ISETP.NE.AND P2, PT, R27, 0x2, PT ;  /* 0x000000021b00780c */ /* 0x000fc80003f45270 */
[----:B------:R-:W-:Y:S01]  /*305d0*/  SEL R0, RZ, 0x1, P2 ;  /* 0x00000001ff007807 */ /* 0x000fe20001000000 */
[----:B-1----:R-:W-:Y:S08]  /*305e0*/  @!P1 BRA `(.L_x_3080) ;  /* 0x0000005400b09947 */ /* 0x002ff00003800000 */
.L_x_3290:
[----:B------:R-:W-:Y:S02]  /*305f0*/  SEL R27, R27, RZ, P2 ;  /* 0x000000ff1b1b7207 */ /* 0x000fe40001000000 */
[----:B------:R-:W-:Y:S01]  /*30600*/  LOP3.LUT R0, R29, R0, RZ, 0x3c, !PT ;  /* 0x000000001d007212 */ /* 0x000fe200078e3cff */
[----:B------:R-:W-:Y:S06]  /*30610*/  @!P0 BRA `(.L_x_3081) ;  /* 0x0000000000048947 */ /* 0x000fec0003800000 */
[----:B------:R-:W-:Y:S01]  /*30620*/  BPT.TRAP 0x1 ;  /* 0x000000040000795c */ /* 0x000fe20000300000 */
.L_x_3081:
[----:B------:R-:W-:Y:S01]  /*30630*/  IMAD R27, R27, 0x8, R5 ;  /* 0x000000081b1b7824 */ /* 0x000fe200078e0205 */
[----:B------:R-:W-:-:S04]  /*30640*/  SHF.L.U32 R0, R0, 0x1f, RZ ;  /* 0x0000001f00007819 */ /* 0x000fc800000006ff */
[----:B------:R-:W3:Y:S02]  /*30650*/  SYNCS.PHASECHK.TRANS64.TRYWAIT P1, [R27+URZ+0x38840], R0 ;  /* 0x038840001b0075a7 */ /* 0x000ee4000802017f */
[----:B---3--:R-:W-:Y:S05]  /*30660*/  @!P1 BRA `(.L_x_3082) ;  /* 0x0000005400a49947 */ /* 0x008fea0003800000 */
.L_x_3291:
[----:B------:R-:W-:Y:S05]  /*30670*/  @!P0 BRA `(.L_x_3083) ;  /* 0x0000000000048947 */ /* 0x000fea0003800000 */
[----:B------:R-:W-:Y:S01]  /*30680*/  BPT.TRAP 0x1 ;  /* 0x000000040000795c */ /* 0x000fe20000300000 */
.L_x_3083:
[----:B------:R-:W4:Y:S02]  /*30690*/  SYNCS.PHASECHK.TRANS64.TRYWAIT P1, [R3+URZ+0x38860], R2 ;  /* 0x03886002030075a7 */ /* 0x000f24000802017f */
[----:B----4-:R-:W-:Y:S05]  /*306a0*/  @!P1 BRA `(.L_x_3084) ;  /* 0x0000005400a89947 */ /* 0x010fea0003800000 */
.L_x_3292:
[----:B------:R-:W-:Y:S05]  /*306b0*/  @!P0 BRA `(.L_x_3085) ;  /* 0x0000000000048947 */ /* 0x000fea0003800000 */
[----:B------:R-:W-:Y:S01]  /*306c0*/  BPT.TRAP 0x1 ;  /* 0x000000040000795c */ /* 0x000fe20000300000 */
.L_x_3085:
[----:B------:R0:W0:Y:S02]  /*306d0*/  SYNCS.PHASECHK.TRANS64.TRYWAIT P0, [R27+URZ+0x38860], R0 ;  /* 0x038860001b0075a7 */ /* 0x000024000800017f */
[----:B0-----:R-:W-:Y:S05]  /*306e0*/  @!P0 NANOSLEEP.SYNCS 0x989680 ;  /* 0x009896800000895d */ /* 0x001fea0003900000 */
[----:B------:R-:W0:Y:S02]  /*306f0*/  @!P0 SYNCS.PHASECHK.TRANS64 P0, [R27+URZ+0x38860], R0 ;  /* 0x038860001b0085a7 */ /* 0x000e24000800007f */
[----:B0-----:R-:W-:Y:S05]  /*30700*/  @!P0 BRA `(.L_x_3085) ;  /* 0xfffffffc00f08947 */ /* 0x001fea000383ffff */
.L_x_2683:
[----:B------:R-:W-:Y:S05]  /*30710*/  BSYNC B9 ;  /* 0x0000000000097941 */ /* 0x000fea0003800000 */
.L_x_2680:
[----:B------:R-:W-:Y:S05]  /*30720*/  EXIT ;  /* 0x000000000000794d */ /* 0x000fea0003800000 */
.L_x_2703:
[----:B0-----:R0:W1:Y:S02]  /*30730*/  SYNCS.PHASECHK.TRANS64.TRYWAIT P6, [R89+URZ+0x38890], R90 ;  /* 0x0388905a590075a7 */ /* 0x00106400080c017f */
[----:B-1----:R-:W-:Y:S05]  /*30740*/  @!P6 NANOSLEEP.SYNCS 0x989680 ;  /* 0x009896800000e95d */ /* 0x002fea0003900000 */
[----:B------:R-:W1:Y:S02]  /*30750*/  @!P6 SYNCS.PHASECHK.TRANS64 P6, [R89+URZ+0x38890], R90 ;  /* 0x0388905a5900e5a7 */ /* 0x000e6400080c007f */
[----:B-1----:R-:W-:Y:S05]  /*30760*/  @!P6 BRA `(.L_x_2703) ;  /* 0xfffffffc00f0e947 */ /* 0x002fea000383ffff */
[----:B------:R-:W-:Y:S05]  /*30770*/  BRA `(.L_x_3086) ;  /* 0xfffffd2c00cc7947 */ /* 0x000fea000383ffff */
.L_x_2704:
        /* <DEDUP_REMOVED lines=8> */
.L_x_3088:
[----:B------:R-:W-:Y:S05]  /*30800*/  BSYNC B1 ;  /* 0x0000000000017941 */ /* 0x000fea0003800000 */
.L_x_3087:
        /* <DEDUP_REMOVED lines=8> */
.L_x_3089:
[----:B------:R-:W-:Y:S01]  /*30890*/  IMAD.MOV.U32 R82, RZ, RZ, R14 ;  /* 0x000000ffff527224 */ /* 0x000fe200078e000e */
[----:B------:R-:W-:Y:S06]  /*308a0*/  BRA `(.L_x_3090) ;  /* 0xfffffd2c00947947 */ /* 0x000fec000383ffff */
.L_x_2721:
        /* <DEDUP_REMOVED lines=8> */
.L_x_3092:
[----:B------:R-:W-:Y:S05]  /*30930*/  BSYNC B1 ;  /* 0x0000000000017941 */ /* 0x000fea0003800000 */
.L_x_3091:
        /* <DEDUP_REMOVED lines=8> */
.L_x_3093:
[----:B------:R-:W-:Y:S01]  /*309c0*/  IMAD.MOV.U32 R66, RZ, RZ, R14 ;  /* 0x000000ffff427224 */ /* 0x000fe200078e000e */
[----:B------:R-:W-:Y:S06]  /*309d0*/  BRA `(.L_x_3094) ;  /* 0xfffffd3800f07947 */ /* 0x000fec000383ffff */
.L_x_2738:
        /* <DEDUP_REMOVED lines=8> */
.L_x_3096:
[----:B------:R-:W-:Y:S05]  /*30a60*/  BSYNC B1 ;  /* 0x0000000000017941 */ /* 0x000fea0003800000 */
.L_x_3095:
        /* <DEDUP_REMOVED lines=8> */
.L_x_3097:
[----:B------:R-:W-:Y:S01]  /*30af0*/  IMAD.MOV.U32 R120, RZ, RZ, R14 ;  /* 0x000000ffff787224 */ /* 0x000fe200078e000e */
[----:B------:R-:W-:Y:S06]  /*30b00*/  BRA `(.L_x_3098) ;  /* 0xfffffd4800507947 */ /* 0x000fec000383ffff */
.L_x_2762:
[----:B-1----:R1:W2:Y:S02]  /*30b10*/  SYNCS.PHASECHK.TRANS64.TRYWAIT P6, [R89+URZ+0x38890], R90 ;  /* 0x0388905a590075a7 */ /* 0x0022a400080c017f */
[----:B--2---:R-:W-:Y:S05]  /*30b20*/  @!P6 NANOSLEEP.SYNCS 0x989680 ;  /* 0x009896800000e95d */ /* 0x004fea0003900000 */
[----:B------:R-:W2:Y:S02]  /*30b30*/  @!P6 SYNCS.PHASECHK.TRANS64 P6, [R89+URZ+0x38890], R90 ;  /* 0x0388905a5900e5a7 */ /* 0x000ea400080c007f */
[----:B--2---:R-:W-:Y:S05]  /*30b40*/  @!P6 BRA `(.L_x_2762) ;  /* 0xfffffffc00f0e947 */ /* 0x004fea000383ffff */
[----:B------:R-:W-:Y:S05]  /*30b50*/  BRA `(.L_x_3099) ;  /* 0xfffffd6400347947 */ /* 0x000fea000383ffff */
.L_x_2763:
        /* <DEDUP_REMOVED lines=8> */
.L_x_3101:
[----:B------:R-:W-:Y:S05]  /*30be0*/  BSYNC B1 ;  /* 0x0000000000017941 */ /* 0x000fea0003800000 */
.L_x_3100:
        /* <DEDUP_REMOVED lines=8> */
.L_x_3102:
[----:B------:R-:W-:Y:S01]  /*30c70*/  IMAD.MOV.U32 R124, RZ, RZ, R14 ;  /* 0x000000ffff7c7224 */ /* 0x000fe200078e000e */
[----:B------:R-:W-:Y:S06]  /*30c80*/  BRA `(.L_x_3103) ;  /* 0xfffffd6400007947 */ /* 0x000fec000383ffff */
.L_x_2772:
[----:B------:R-:W-:Y:S01]  /*30c90*/  BSSY B1, `(.L_x_3104) ;  /* 0x0000008000017945 */ /* 0x000fe20003800000 */
[----:B--2-4-:R-:W-:Y:S02]  /*30ca0*/  IMAD.MOV.U32 R13, RZ, RZ, R119 ;  /* 0x000000ffff0d7224 */ /* 0x014fe400078e0077 */
[----:B------:R-:W-:Y:S02]  /*30cb0*/  IMAD.MOV.U32 R12, RZ, RZ, 0x1 ;  /* 0x00000001ff0c7424 */ /* 0x000fe400078e00ff */
[----:B------:R-:W-:Y:S02]  /*30cc0*/  IMAD.MOV.U32 R11, RZ, RZ, 0x181f ;  /* 0x0000181fff0b7424 */ /* 0x000fe400078e00ff */
[----:B------:R-:W-:-:S07]  /*30cd0*/  IMAD.MOV.U32 R15, RZ, RZ, -0x1 ;  /* 0xffffffffff0f7424 */ /* 0x000fce00078e00ff */
[----:B01-3--:R-:W-:Y:S05]  /*30ce0*/  WARPSYNC.COLLECTIVE R15, `(.L_x_3105) ;  /* 0x000000000f087348 */ /* 0x00bfea0003c00000 */
[----:B------:R2:W4:Y:S02]  /*30cf0*/  SHFL.IDX P6, R14, R13, R12, R11 ;  /* 0x0000000c0d0e7389 */ /* 0x00052400000c000b */
[----:B01234-:R-:W-:Y:S01]  /*30d00*/  ENDCOLLECTIVE ;  /* 0x000000000000791b */ /* 0x01ffe20003800000 */
.L_x_3105:
[----:B------:R-:W-:Y:S05]  /*30d10*/  BSYNC B1 ;  /* 0x0000000000017941 */ /* 0x000fea0003800000 */
.L_x_3104:
        /* <DEDUP_REMOVED lines=8> */
.L_x_3106:
[----:B------:R-:W-:Y:S01]  /*30da0*/  IMAD.MOV.U32 R36, RZ, RZ, R14 ;  /* 0x000000ffff247224 */ /* 0x000fe200078e000e */
[----:B------:R-:W-:Y:S06]  /*30db0*/  BRA `(.L_x_3107) ;  /* 0xfffffd7000c07947 */ /* 0x000fec000383ffff */
.L_x_2781:
        /* <DEDUP_REMOVED lines=8> */
.L_x_3109:
[----:B------:R-:W-:Y:S05]  /*30e40*/  BSYNC B1 ;  /* 0x0000000000017941 */ /* 0x000fea0003800000 */
.L_x_3108:
        /* <DEDUP_REMOVED lines=8> */
.L_x_3110:
[----:B------:R-:W-:Y:S01]  /*30ed0*/  IMAD.MOV.U32 R36, RZ, RZ, R14 ;  /* 0x000000ffff247224 */ /* 0x000fe200078e000e */
[----:B------:R-:W-:Y:S06]  /*30ee0*/  BRA `(.L_x_3111) ;  /* 0xfffffd8000b07947 */ /* 0x000fec000383ffff */
.L_x_2790:
[----:B0-----:R0:W1:Y:S02]  /*30ef0*/  SYNCS.PHASECHK.TRANS64.TRYWAIT P3, [R89+URZ+0x38890], R90 ;  /* 0x0388905a590075a7 */ /* 0x001064000806017f */
[----:B-1----:R-:W-:Y:S05]  /*30f00*/  @!P3 NANOSLEEP.SYNCS 0x989680 ;  /* 0x009896800000b95d */ /* 0x002fea0003900000 */
[----:B------:R-:W1:Y:S02]  /*30f10*/  @!P3 SYNCS.PHASECHK.TRANS64 P3, [R89+URZ+0x38890], R90 ;  /* 0x0388905a5900b5a7 */ /* 0x000e64000806007f */
[----:B-1----:R-:W-:Y:S05]  /*30f20*/  @!P3 BRA `(.L_x_2790) ;  /* 0xfffffffc00f0b947 */ /* 0x002fea000383ffff */
[----:B------:R-:W-:Y:S05]  /*30f30*/  BRA `(.L_x_3112) ;  /* 0xfffffd9000ac7947 */ /* 0x000fea000383ffff */
.L_x_2791:
        /* <DEDUP_REMOVED lines=8> */
.L_x_3114:
[----:B------:R-:W-:Y:S05]  /*30fc0*/  BSYNC B1 ;  /* 0x0000000000017941 */ /* 0x000fea0003800000 */
.L_x_3113:
        /* <DEDUP_REMOVED lines=8> */
.L_x_3115:
[----:B------:R-:W-:Y:S01]  /*31050*/  IMAD.MOV.U32 R38, RZ, RZ, R14 ;  /* 0x000000ffff267224 */ /* 0x000fe200078e000e */
[----:B------:R-:W-:Y:S06]  /*31060*/  BRA `(.L_x_3116) ;  /* 0xfffffd9000d07947 */ /* 0x000fec000383ffff */
.L_x_2794:
        /* <DEDUP_REMOVED lines=8> */
.L_x_3118:
[----:B------:R-:W-:Y:S05]  /*310f0*/  BSYNC B1 ;  /* 0x0000000000017941 */ /* 0x000fea0003800000 */
.L_x_3117:
        /* <DEDUP_REMOVED lines=8> */
.L_x_3119:
[----:B------:R-:W-:Y:S01]  /*31180*/  IMAD.MOV.U32 R38, RZ, RZ, R14 ;  /* 0x000000ffff267224 */ /* 0x000fe200078e000e */
[----:B------:R-:W-:Y:S06]  /*31190*/  BRA `(.L_x_3120) ;  /* 0xfffffd9000f47947 */ /* 0x000fec000383ffff */
.L_x_2797:
        /* <DEDUP_REMOVED lines=8> */
.L_x_3122:
[----:B------:R-:W-:Y:S05]  /*31220*/  BSYNC B1 ;  /* 0x0000000000017941 */ /* 0x000fea0003800000 */
.L_x_3121:
        /* <DEDUP_REMOVED lines=8> */
.L_x_3123:
[----:B------:R-:W-:Y:S01]  /*312b0*/  IMAD.MOV.U32 R38, RZ, RZ, R14 ;  /* 0x000000ffff267224 */ /* 0x000fe200078e000e */
[----:B------:R-:W-:Y:S06]  /*312c0*/  BRA `(.L_x_3124) ;  /* 0xfffffd94001c7947 */ /* 0x000fec000383ffff */
.L_x_2801:
[----:B------:R0:W0:Y:S02]  /*312d0*/  SYNCS.PHASECHK.TRANS64.TRYWAIT P0, [R89+URZ+0x388b0], R90 ;  /* 0x0388b05a590075a7 */ /* 0x000024000800017f */
[----:B0-----:R-:W-:Y:S05]  /*312e0*/  @!P0 NANOSLEEP.SYNCS 0x989680 ;  /* 0x009896800000895d */ /* 0x001fea0003900000 */
[----:B------:R-:W0:Y:S02]  /*312f0*/  @!P0 SYNCS.PHASECHK.TRANS64 P0, [R89+URZ+0x388b0], R90 ;  /* 0x0388b05a590085a7 */ /* 0x000e24000800007f */
[----:B0-----:R-:W-:Y:S05]  /*31300*/  @!P0 BRA `(.L_x_2801) ;  /* 0xfffffffc00f08947 */ /* 0x001fea000383ffff */
[----:B------:R-:W-:Y:S05]  /*31310*/  BRA `(.L_x_3125) ;  /* 0xfffffd9400bc7947 */ /* 0x000fea000383ffff */
.L_x_2821:
        /* <DEDUP_REMOVED lines=8> */
.L_x_3127:
[----:B------:R-:W-:Y:S05]  /*313a0*/  BSYNC B1 ;  /* 0x0000000000017941 */ /* 0x000fea0003800000 */
.L_x_3126:
        /* <DEDUP_REMOVED lines=8> */
.L_x_3128:
[----:B------:R-:W-:Y:S02]  /*31430*/  IMAD.MOV.U32 R13, RZ, RZ, R8 ;  /* 0x000000ffff0d7224 */ /* 0x000fe400078e0008 */
[----:B------:R-:W-:-:S07]  /*31440*/  IMAD.MOV.U32 R5, RZ, RZ, R14 ;  /* 0x000000ffff057224 */ /* 0x000fce00078e000e */
[----:B------:R-:W-:Y:S05]  /*31450*/  WARPSYNC.COLLECTIVE R15, `(.L_x_3129) ;  /* 0x000000000f087348 */ /* 0x000fea0003c00000 */
[----:B------:R0:W1:Y:S02]  /*31460*/  SHFL.IDX P6, R14, R13, R12, R11 ;  /* 0x0000000c0d0e7389 */ /* 0x00006400000c000b */
[----:B01----:R-:W-:Y:S01]  /*31470*/  ENDCOLLECTIVE ;  /* 0x000000000000791b */ /* 0x003fe20003800000 */
.L_x_3129:
[----:B------:R-:W-:Y:S02]  /*31480*/  IMAD.MOV.U32 R13, RZ, RZ, R0 ;  /* 0x000000ffff0d7224 */ /* 0x000fe400078e0000 */
[----:B------:R-:W-:-:S07]  /*31490*/  IMAD.MOV.U32 R9, RZ, RZ, R14 ;  /* 0x000000ffff097224 */ /* 0x000fce00078e000e */
[----:B------:R-:W-:Y:S05]  /*314a0*/  WARPSYNC.COLLECTIVE R15, `(.L_x_3130) ;  /* 0x000000000f087348 */ /* 0x000fea0003c00000 */
[----:B------:R0:W1:Y:S02]  /*314b0*/  SHFL.IDX P6, R14, R13, R12, R11 ;  /* 0x0000000c0d0e7389 */ /* 0x00006400000c000b */
[----:B01----:R-:W-:Y:S01]  /*314c0*/  ENDCOLLECTIVE ;  /* 0x000000000000791b */ /* 0x003fe20003800000 */
.L_x_3130:
[----:B------:R-:W-:Y:S05]  /*314d0*/  BRA `(.L_x_3131) ;  /* 0xfffffda800c07947 */ /* 0x000fea000383ffff */
.L_x_2824:
        /* <DEDUP_REMOVED lines=8> */
.L_x_3133:
[----:B------:R-:W-:Y:S05]  /*31560*/  BSYNC B1 ;  /* 0x0000000000017941 */ /* 0x000fea0003800000 */
.L_x_3132:
        /* <DEDUP_REMOVED lines=8> */
.L_x_3134:
[----:B------:R-:W-:Y:S02]  /*315f0*/  IMAD.MOV.U32 R13, RZ, RZ, R8 ;  /* 0x000000ffff0d7224 */ /* 0x000fe400078e0008 */
[----:B------:R-:W-:-:S07]  /*31600*/  IMAD.MOV.U32 R5, RZ, RZ, R14 ;  /* 0x000000ffff057224 */ /* 0x000fce00078e000e */
[----:B------:R-:W-:Y:S05]  /*31610*/  WARPSYNC.COLLECTIVE R15, `(.L_x_3135) ;  /* 0x000000000f087348 */ /* 0x000fea0003c00000 */
[----:B------:R0:W1:Y:S02]  /*31620*/  SHFL.IDX P6, R14, R13, R12, R11 ;  /* 0x0000000c0d0e7389 */ /* 0x00006400000c000b */
[----:B01----:R-:W-:Y:S01]  /*31630*/  ENDCOLLECTIVE ;  /* 0x000000000000791b */ /* 0x003fe20003800000 */
.L_x_3135:
[----:B------:R-:W-:Y:S02]  /*31640*/  IMAD.MOV.U32 R13, RZ, RZ, R0 ;  /* 0x000000ffff0d7224 */ /* 0x000fe400078e0000 */
[----:B------:R-:W-:-:S07]  /*31650*/  IMAD.MOV.U32 R9, RZ, RZ, R14 ;  /* 0x000000ffff097224 */ /* 0x000fce00078e000e */
[----:B------:R-:W-:Y:S05]  /*31660*/  WARPSYNC.COLLECTIVE R15, `(.L_x_3136) ;  /* 0x000000000f087348 */ /* 0x000fea0003c00000 */
[----:B------:R0:W1:Y:S02]  /*31670*/  SHFL.IDX P6, R14, R13, R12, R11 ;  /* 0x0000000c0d0e7389 */ /* 0x00006400000c000b */
[----:B01----:R-:W-:Y:S01]  /*31680*/  ENDCOLLECTIVE ;  /* 0x000000000000791b */ /* 0x003fe20003800000 */
.L_x_3136:
[----:B------:R-:W-:Y:S05]  /*31690*/  BRA `(.L_x_3137) ;  /* 0xfffffdac00d87947 */ /* 0x000fea000383ffff */
.L_x_2827:
        /* <DEDUP_REMOVED lines=8> */
.L_x_3139:
[----:B------:R-:W-:Y:S05]  /*31720*/  BSYNC B1 ;  /* 0x0000000000017941 */ /* 0x000fea0003800000 */
.L_x_3138:
        /* <DEDUP_REMOVED lines=8> */
.L_x_3140:
[----:B------:R-:W-:Y:S02]  /*317b0*/  IMAD.MOV.U32 R13, RZ, RZ, R8 ;  /* 0x000000ffff0d7224 */ /* 0x000fe400078e0008 */
[----:B------:R-:W-:-:S07]  /*317c0*/  IMAD.MOV.U32 R5, RZ, RZ, R14 ;  /* 0x000000ffff057224 */ /* 0x000fce00078e000e */
[----:B------:R-:W-:Y:S05]  /*317d0*/  WARPSYNC.COLLECTIVE R15, `(.L_x_3141) ;  /* 0x000000000f087348 */ /* 0x000fea0003c00000 */
[----:B------:R0:W1:Y:S02]  /*317e0*/  SHFL.IDX P6, R14, R13, R12, R11 ;  /* 0x0000000c0d0e7389 */ /* 0x00006400000c000b */
[----:B01----:R-:W-:Y:S01]  /*317f0*/  ENDCOLLECTIVE ;  /* 0x000000000000791b */ /* 0x003fe20003800000 */
.L_x_3141:
[----:B------:R-:W-:Y:S02]  /*31800*/  IMAD.MOV.U32 R13, RZ, RZ, R0 ;  /* 0x000000ffff0d7224 */ /* 0x000fe400078e0000 */
[----:B------:R-:W-:-:S07]  /*31810*/  IMAD.MOV.U32 R9, RZ, RZ, R14 ;  /* 0x000000ffff097224 */ /* 0x000fce00078e000e */
[----:B------:R-:W-:Y:S05]  /*31820*/  WARPSYNC.COLLECTIVE R15, `(.L_x_3142) ;  /* 0x000000000f087348 */ /* 0x000fea0003c00000 */
[----:B------:R0:W1:Y:S02]  /*31830*/  SHFL.IDX P6, R14, R13, R12, R11 ;  /* 0x0000000c0d0e7389 */ /* 0x00006400000c000b */
[----:B01----:R-:W-:Y:S01]  /*31840*/  ENDCOLLECTIVE ;  /* 0x000000000000791b */ /* 0x003fe20003800000 */
.L_x_3142:
[----:B------:R-:W-:Y:S05]  /*31850*/  BRA `(.L_x_3143) ;  /* 0xfffffdb000e47947 */ /* 0x000fea000383ffff */
.L_x_2830:
        /* <DEDUP_REMOVED lines=8> */
.L_x_3145:
[----:B------:R-:W-:Y:S05]  /*318e0*/  BSYNC B1 ;  /* 0x0000000000017941 */ /* 0x000fea0003800000 */
.L_x_3144:
        /* <DEDUP_REMOVED lines=8> */
.L_x_3146:
[----:B------:R-:W-:Y:S02]  /*31970*/  IMAD.MOV.U32 R13, RZ, RZ, R8 ;  /* 0x000000ffff0d7224 */ /* 0x000fe400078e0008 */
[----:B------:R-:W-:-:S07]  /*31980*/  IMAD.MOV.U32 R71, RZ, RZ, R14 ;  /* 0x000000ffff477224 */ /* 0x000fce00078e000e */
[----:B------:R-:W-:Y:S05]  /*31990*/  WARPSYNC.COLLECTIVE R15, `(.L_x_3147) ;  /* 0x000000000f087348 */ /* 0x000fea0003c00000 */
[----:B------:R0:W1:Y:S02]  /*319a0*/  SHFL.IDX P6, R14, R13, R12, R11 ;  /* 0x0000000c0d0e7389 */ /* 0x00006400000c000b */
[----:B01----:R-:W-:Y:S01]  /*319b0*/  ENDCOLLECTIVE ;  /* 0x000000000000791b */ /* 0x003fe20003800000 */
.L_x_3147:
[----:B------:R-:W-:Y:S02]  /*319c0*/  IMAD.MOV.U32 R13, RZ, RZ, R0 ;  /* 0x000000ffff0d7224 */ /* 0x000fe400078e0000 */
[----:B------:R-:W-:-:S07]  /*319d0*/  IMAD.MOV.U32 R76, RZ, RZ, R14 ;  /* 0x000000ffff4c7224 */ /* 0x000fce00078e000e */
[----:B------:R-:W-:Y:S05]  /*319e0*/  WARPSYNC.COLLECTIVE R15, `(.L_x_3148) ;  /* 0x000000000f087348 */ /* 0x000fea0003c00000 */
[----:B------:R0:W1:Y:S02]  /*319f0*/  SHFL.IDX P6, R14, R13, R12, R11 ;  /* 0x0000000c0d0e7389 */ /* 0x00006400000c000b */
[----:B01----:R-:W-:Y:S01]  /*31a00*/  ENDCOLLECTIVE ;  /* 0x000000000000791b */ /* 0x003fe20003800000 */
.L_x_3148:
[----:B------:R-:W-:Y:S05]  /*31a10*/  BRA `(.L_x_3149) ;  /* 0xfffffdb400f87947 */ /* 0x000fea000383ffff */
.L_x_2834:
[----:B0-----:R0:W1:Y:S02]  /*31a20*/  SYNCS.PHASECHK.TRANS64.TRYWAIT P0, [R22+URZ+0x38800], R151 ;  /* 0x03880097160075a7 */ /* 0x001064000800017f */
[----:B-1----:R-:W-:Y:S05]  /*31a30*/  @!P0 NANOSLEEP.SYNCS 0x989680 ;  /* 0x009896800000895d */ /* 0x002fea0003900000 */
[----:B------:R-:W1:Y:S02]  /*31a40*/  @!P0 SYNCS.PHASECHK.TRANS64 P0, [R22+URZ+0x38800], R151 ;  /* 0x03880097160085a7 */ /* 0x000e64000800007f */
[----:B-1----:R-:W-:Y:S05]  /*31a50*/  @!P0 BRA `(.L_x_2834) ;  /* 0xfffffffc00f08947 */ /* 0x002fea000383ffff */
[----:B------:R-:W-:Y:S05]  /*31a60*/  BRA `(.L_x_3150) ;  /* 0xfffffdbc00687947 */ /* 0x000fea000383ffff */
.L_x_2866:
        /* <DEDUP_REMOVED lines=8> */
.L_x_3152:
[----:B------:R-:W-:Y:S05]  /*31af0*/  BSYNC B1 ;  /* 0x0000000000017941 */ /* 0x000fea0003800000 */
.L_x_3151:
        /* <DEDUP_REMOVED lines=8> */
.L_x_3153:
[----:B------:R-:W-:Y:S02]  /*31b80*/  IMAD.MOV.U32 R13, RZ, RZ, R9 ;  /* 0x000000ffff0d7224 */ /* 0x000fe400078e0009 */
[----:B------:R-:W-:-:S07]  /*31b90*/  IMAD.MOV.U32 R7, RZ, RZ, R14 ;  /* 0x000000ffff077224 */ /* 0x000fce00078e000e */
[----:B------:R-:W-:Y:S05]  /*31ba0*/  WARPSYNC.COLLECTIVE R15, `(.L_x_3154) ;  /* 0x000000000f087348 */ /* 0x000fea0003c00000 */
[----:B------:R0:W1:Y:S02]  /*31bb0*/  SHFL.IDX P6, R14, R13, R12, R11 ;  /* 0x0000000c0d0e7389 */ /* 0x00006400000c000b */
[----:B01----:R-:W-:Y:S01]  /*31bc0*/  ENDCOLLECTIVE ;  /* 0x000000000000791b */ /* 0x003fe20003800000 */
.L_x_3154:
[----:B------:R-:W-:Y:S02]  /*31bd0*/  IMAD.MOV.U32 R13, RZ, RZ, R4 ;  /* 0x000000ffff0d7224 */ /* 0x000fe400078e0004 */
[----:B------:R-:W-:-:S07]  /*31be0*/  IMAD.MOV.U32 R10, RZ, RZ, R14 ;  /* 0x000000ffff0a7224 */ /* 0x000fce00078e000e */
[----:B------:R-:W-:Y:S05]  /*31bf0*/  WARPSYNC.COLLECTIVE R15, `(.L_x_3155) ;  /* 0x000000000f087348 */ /* 0x000fea0003c00000 */
[----:B------:R0:W1:Y:S02]  /*31c00*/  SHFL.IDX P6, R14, R13, R12, R11 ;  /* 0x0000000c0d0e7389 */ /* 0x00006400000c000b */
[----:B01----:R-:W-:Y:S01]  /*31c10*/  ENDCOLLECTIVE ;  /* 0x000000000000791b */ /* 0x003fe20003800000 */
.L_x_3155:
[----:B------:R-:W-:Y:S05]  /*31c20*/  BRA `(.L_x_3156) ;  /* 0xfffffdf0002c7947 */ /* 0x000fea000383ffff */
.L_x_2869:
        /* <DEDUP_REMOVED lines=8> */
.L_x_3158:
[----:B------:R-:W-:Y:S05]  /*31cb0*/  BSYNC B1 ;  /* 0x0000000000017941 */ /* 0x000fea0003800000 */
.L_x_3157:
        /* <DEDUP_REMOVED lines=8> */
.L_x_3159:
[----:B------:R-:W-:Y:S02]  /*31d40*/  IMAD.MOV.U32 R13, RZ, RZ, R9 ;  /* 0x000000ffff0d7224 */ /* 0x000fe400078e0009 */
[----:B------:R-:W-:-:S07]  /*31d50*/  IMAD.MOV.U32 R7, RZ, RZ, R14 ;  /* 0x000000ffff077224 */ /* 0x000fce00078e000e */
[----:B------:R-:W-:Y:S05]  /*31d60*/  WARPSYNC.COLLECTIVE R15, `(.L_x_3160) ;  /* 0x000000000f087348 */ /* 0x000fea0003c00000 */
[----:B------:R0:W1:Y:S02]  /*31d70*/  SHFL.IDX P6, R14, R13, R12, R11 ;  /* 0x0000000c0d0e7389 */ /* 0x00006400000c000b */
[----:B01----:R-:W-:Y:S01]  /*31d80*/  ENDCOLLECTIVE ;  /* 0x000000000000791b */ /* 0x003fe20003800000 */
.L_x_3160:
[----:B------:R-:W-:Y:S02]  /*31d90*/  IMAD.MOV.U32 R13, RZ, RZ, R4 ;  /* 0x000000ffff0d7224 */ /* 0x000fe400078e0004 */
[----:B------:R-:W-:-:S07]  /*31da0*/  IMAD.MOV.U32 R10, RZ, RZ, R14 ;  /* 0x000000ffff0a7224 */ /* 0x000fce00078e000e */
[----:B------:R-:W-:Y:S05]  /*31db0*/  WARPSYNC.COLLECTIVE R15, `(.L_x_3161) ;  /* 0x000000000f087348 */ /* 0x000fea0003c00000 */
[----:B------:R0:W1:Y:S02]  /*31dc0*/  SHFL.IDX P6, R14, R13, R12, R11 ;  /* 0x0000000c0d0e7389 */ /* 0x00006400000c000b */
[----:B01----:R-:W-:Y:S01]  /*31dd0*/  ENDCOLLECTIVE ;  /* 0x000000000000791b */ /* 0x003fe20003800000 */
.L_x_3161:
[----:B------:R-:W-:Y:S05]  /*31de0*/  BRA `(.L_x_3162) ;  /* 0xfffffdf000fc7947 */ /* 0x000fea000383ffff */
.L_x_2872:
        /* <DEDUP_REMOVED lines=8> */
.L_x_3164:
[----:B------:R-:W-:Y:S05]  /*31e70*/  BSYNC B1 ;  /* 0x0000000000017941 */ /* 0x000fea0003800000 */
.L_x_3163:
        /* <DEDUP_REMOVED lines=8> */
.L_x_3165:
[----:B------:R-:W-:Y:S02]  /*31f00*/  IMAD.MOV.U32 R13, RZ, RZ, R9 ;  /* 0x000000ffff0d7224 */ /* 0x000fe400078e0009 */
[----:B------:R-:W-:-:S07]  /*31f10*/  IMAD.MOV.U32 R7, RZ, RZ, R14 ;  /* 0x000000ffff077224 */ /* 0x000fce00078e000e */
[----:B------:R-:W-:Y:S05]  /*31f20*/  WARPSYNC.COLLECTIVE R15, `(.L_x_3166) ;  /* 0x000000000f087348 */ /* 0x000fea0003c00000 */
[----:B------:R0:W1:Y:S02]  /*31f30*/  SHFL.IDX P6, R14, R13, R12, R11 ;  /* 0x0000000c0d0e7389 */ /* 0x00006400000c000b */
[----:B01----:R-:W-:Y:S01]  /*31f40*/  ENDCOLLECTIVE ;  /* 0x000000000000791b */ /* 0x003fe20003800000 */
.L_x_3166:
[----:B------:R-:W-:Y:S01]  /*31f50*/  MOV R13, R4 ;  /* 0x00000004000d7202 */ /* 0x000fe20000000f00 */
[----:B------:R-:W-:-:S07]  /*31f60*/  IMAD.MOV.U32 R10, RZ, RZ, R14 ;  /* 0x000000ffff0a7224 */ /* 0x000fce00078e000e */
[----:B------:R-:W-:Y:S05]  /*31f70*/  WARPSYNC.COLLECTIVE R15, `(.L_x_3167) ;  /* 0x000000000f087348 */ /* 0x000fea0003c00000 */
[----:B------:R0:W1:Y:S02]  /*31f80*/  SHFL.IDX P6, R14, R13, R12, R11 ;  /* 0x0000000c0d0e7389 */ /* 0x00006400000c000b */
[----:B01----:R-:W-:Y:S01]  /*31f90*/  ENDCOLLECTIVE ;  /* 0x000000000000791b */ /* 0x003fe20003800000 */
.L_x_3167:
[----:B------:R-:W-:Y:S05]  /*31fa0*/  BRA `(.L_x_3168) ;  /* 0xfffffdf400c07947 */ /* 0x000fea000383ffff */
.L_x_2875:
        /* <DEDUP_REMOVED lines=8> */
.L_x_3170:
[----:B------:R-:W-:Y:S05]  /*32030*/  BSYNC B1 ;  /* 0x0000000000017941 */ /* 0x000fea0003800000 */
.L_x_3169:
        /* <DEDUP_REMOVED lines=8> */
.L_x_3171:
[----:B------:R-:W-:Y:S02]  /*320c0*/  IMAD.MOV.U32 R13, RZ, RZ, R9 ;  /* 0x000000ffff0d7224 */ /* 0x000fe400078e0009 */
[----:B------:R-:W-:-:S07]  /*320d0*/  IMAD.MOV.U32 R21, RZ, RZ, R14 ;  /* 0x000000ffff157224 */ /* 0x000fce00078e000e */
[----:B------:R-:W-:Y:S05]  /*320e0*/  WARPSYNC.COLLECTIVE R15, `(.L_x_3172) ;  /* 0x000000000f087348 */ /* 0x000fea0003c00000 */
[----:B------:R0:W1:Y:S02]  /*320f0*/  SHFL.IDX P6, R14, R13, R12, R11 ;  /* 0x0000000c0d0e7389 */ /* 0x00006400000c000b */
[----:B01----:R-:W-:Y:S01]  /*32100*/  ENDCOLLECTIVE ;  /* 0x000000000000791b */ /* 0x003fe20003800000 */
.L_x_3172:
[----:B------:R-:W-:Y:S02]  /*32110*/  IMAD.MOV.U32 R13, RZ, RZ, R4 ;  /* 0x000000ffff0d7224 */ /* 0x000fe400078e0004 */
[----:B------:R-:W-:-:S07]  /*32120*/  IMAD.MOV.U32 R76, RZ, RZ, R14 ;  /* 0x000000ffff4c7224 */ /* 0x000fce00078e000e */
[----:B------:R-:W-:Y:S05]  /*32130*/  WARPSYNC.COLLECTIVE R15, `(.L_x_3173) ;  /* 0x000000000f087348 */ /* 0x000fea0003c00000 */
[----:B------:R0:W1:Y:S02]  /*32140*/  SHFL.IDX P6, R14, R13, R12, R11 ;  /* 0x0000000c0d0e7389 */ /* 0x00006400000c000b */
[----:B01----:R-:W-:Y:S01]  /*32150*/  ENDCOLLECTIVE ;  /* 0x000000000000791b */ /* 0x003fe20003800000 */
.L_x_3173:
[----:B------:R-:W-:Y:S01]  /*32160*/  IMAD.MOV.U32 R77, RZ, RZ, R14 ;  /* 0x000000ffff4d7224 */ /* 0x000fe200078e000e */
[----:B------:R-:W-:Y:S06]  /*32170*/  BRA `(.L_x_3174) ;  /* 0xfffffdf800887947 */ /* 0x000fec000383ffff */
.L_x_2879:
[----:B0-----:R0:W1:Y:S02]  /*32180*/  SYNCS.PHASECHK.TRANS64.TRYWAIT P0, [R22+URZ+0x38800], R85 ;  /* 0x03880055160075a7 */ /* 0x001064000800017f */
[----:B-1----:R-:W-:Y:S05]  /*32190*/  @!P0 NANOSLEEP.SYNCS 0x989680 ;  /* 0x009896800000895d */ /* 0x002fea0003900000 */
[----:B------:R-:W1:Y:S02]  /*321a0*/  @!P0 SYNCS.PHASECHK.TRANS64 P0, [R22+URZ+0x38800], R85 ;  /* 0x03880055160085a7 */ /* 0x000e64000800007f */
[----:B-1----:R-:W-:Y:S05]  /*321b0*/  @!P0 BRA `(.L_x_2879) ;  /* 0xfffffffc00f08947 */ /* 0x002fea000383ffff */
[----:B------:R-:W-:Y:S05]  /*321c0*/  BRA `(.L_x_3175) ;  /* 0xfffffdfc00c07947 */ /* 0x000fea000383ffff */
.L_x_2897:
[----:B-1----:R1:W2:Y:S02]  /*321d0*/  SYNCS.PHASECHK.TRANS64.TRYWAIT P1, [R0+URZ+0x38830], R3 ;  /* 0x03883003000075a7 */ /* 0x0022a4000802017f */
[----:B--2---:R-:W-:Y:S05]  /*321e0*/  @!P1 NANOSLEEP.SYNCS 0x989680 ;  /* 0x009896800000995d */ /* 0x004fea0003900000 */
[----:B------:R-:W2:Y:S02]  /*321f0*/  @!P1 SYNCS.PHASECHK.TRANS64 P1, [R0+URZ+0x38830], R3 ;  /* 0x03883003000095a7 */ /* 0x000ea4000802007f */
[----:B--2---:R-:W-:Y:S05]  /*32200*/  @!P1 BRA `(.L_x_2897) ;  /* 0xfffffffc00f09947 */ /* 0x004fea000383ffff */
[----:B------:R-:W-:Y:S05]  /*32210*/  BRA `(.L_x_2896) ;  /* 0xfffffe3800907947 */ /* 0x000fea000383ffff */
.L_x_2906:
[----:B-1----:R1:W2:Y:S02]  /*32220*/  SYNCS.PHASECHK.TRANS64.TRYWAIT P2, [R9+URZ+0x38830], R4 ;  /* 0x03883004090075a7 */ /* 0x0022a4000804017f */
[----:B--2---:R-:W-:Y:S05]  /*32230*/  @!P2 NANOSLEEP.SYNCS 0x989680 ;  /* 0x009896800000a95d */ /* 0x004fea0003900000 */
[----:B------:R-:W2:Y:S02]  /*32240*/  @!P2 SYNCS.PHASECHK.TRANS64 P2, [R9+URZ+0x38830], R4 ;  /* 0x038830040900a5a7 */ /* 0x000ea4000804007f */
[----:B--2---:R-:W-:Y:S05]  /*32250*/  @!P2 BRA `(.L_x_2906) ;  /* 0xfffffffc00f0a947 */ /* 0x004fea000383ffff */
[----:B------:R-:W-:Y:S05]  /*32260*/  BRA `(.L_x_2905) ;  /* 0xfffffe8800307947 */ /* 0x000fea000383ffff */
.L_x_2911:
[----:B-1----:R1:W2:Y:S02]  /*32270*/  SYNCS.PHASECHK.TRANS64.TRYWAIT P2, [R7+URZ+0x38850], R0 ;  /* 0x03885000070075a7 */ /* 0x0022a4000804017f */
[----:B--2---:R-:W-:Y:S05]  /*32280*/  @!P2 NANOSLEEP.SYNCS 0x989680 ;  /* 0x009896800000a95d */ /* 0x004fea0003900000 */
[----:B------:R-:W2:Y:S02]  /*32290*/  @!P2 SYNCS.PHASECHK.TRANS64 P2, [R7+URZ+0x38850], R0 ;  /* 0x038850000700a5a7 */ /* 0x000ea4000804007f */
[----:B--2---:R-:W-:Y:S05]  /*322a0*/  @!P2 BRA `(.L_x_2911) ;  /* 0xfffffffc00f0a947 */ /* 0x004fea000383ffff */
[----:B------:R-:W-:Y:S05]  /*322b0*/  BRA `(.L_x_2910) ;  /* 0xfffffebc00f07947 */ /* 0x000fea000383ffff */
.L_x_2921:
[----:B-1----:R1:W2:Y:S02]  /*322c0*/  SYNCS.PHASECHK.TRANS64.TRYWAIT P1, [R3+URZ+0x38830], R6 ;  /* 0x03883006030075a7 */ /* 0x0022a4000802017f */
[----:B--2---:R-:W-:Y:S05]  /*322d0*/  @!P1 NANOSLEEP.SYNCS 0x989680 ;  /* 0x009896800000995d */ /* 0x004fea0003900000 */
[----:B------:R-:W2:Y:S02]  /*322e0*/  @!P1 SYNCS.PHASECHK.TRANS64 P1, [R3+URZ+0x38830], R6 ;  /* 0x03883006030095a7 */ /* 0x000ea4000802007f */
[----:B--2---:R-:W-:Y:S05]  /*322f0*/  @!P1 BRA `(.L_x_2921) ;  /* 0xfffffffc00f09947 */ /* 0x004fea000383ffff */
[----:B------:R-:W-:Y:S05]  /*32300*/  BRA `(.L_x_2920) ;  /* 0xfffffedc00447947 */ /* 0x000fea000383ffff */
.L_x_2926:
[----:B-1----:R1:W2:Y:S02]  /*32310*/  SYNCS.PHASECHK.TRANS64.TRYWAIT P1, [R6+URZ+0x38850], R0 ;  /* 0x03885000060075a7 */ /* 0x0022a4000802017f */
[----:B--2---:R-:W-:Y:S05]  /*32320*/  @!P1 NANOSLEEP.SYNCS 0x989680 ;  /* 0x009896800000995d */ /* 0x004fea0003900000 */
[----:B------:R-:W2:Y:S02]  /*32330*/  @!P1 SYNCS.PHASECHK.TRANS64 P1, [R6+URZ+0x38850], R0 ;  /* 0x03885000060095a7 */ /* 0x000ea4000802007f */
[----:B--2---:R-:W-:Y:S05]  /*32340*/  @!P1 BRA `(.L_x_2926) ;  /* 0xfffffffc00f09947 */ /* 0x004fea000383ffff */
[----:B------:R-:W-:Y:S05]  /*32350*/  BRA `(.L_x_2925) ;  /* 0xffffff1400047947 */ /* 0x000fea000383ffff */
.L_x_2934:
[----:B-1----:R1:W2:Y:S02]  /*32360*/  SYNCS.PHASECHK.TRANS64.TRYWAIT P1, [R8+URZ+0x38850], R7 ;  /* 0x03885007080075a7 */ /* 0x0022a4000802017f */
[----:B--2---:R-:W-:Y:S05]  /*32370*/  @!P1 NANOSLEEP.SYNCS 0x989680 ;  /* 0x009896800000995d */ /* 0x004fea0003900000 */
[----:B------:R-:W2:Y:S02]  /*32380*/  @!P1 SYNCS.PHASECHK.TRANS64 P1, [R8+URZ+0x38850], R7 ;  /* 0x03885007080095a7 */ /* 0x000ea4000802007f */
[----:B--2---:R-:W-:Y:S05]  /*32390*/  @!P1 BRA `(.L_x_2934) ;  /* 0xfffffffc00f09947 */ /* 0x004fea000383ffff */
[----:B------:R-:W-:Y:S05]  /*323a0*/  BRA `(.L_x_2933) ;  /* 0xffffff3000847947 */ /* 0x000fea000383ffff */
.L_x_2971:
[----:B0-----:R-:W0:Y:S01]  /*323b0*/  S2R R8, SR_TID.X ;  /* 0x0000000000087919 */ /* 0x001e220000002100 */
[----:B------:R-:W-:Y:S01]  /*323c0*/  BSSY B1, `(.L_x_3176) ;  /* 0x000000a000017945 */ /* 0x000fe20003800000 */
[----:B------:R-:W-:Y:S02]  /*323d0*/  IMAD.MOV.U32 R12, RZ, RZ, RZ ;  /* 0x000000ffff0c7224 */ /* 0x000fe400078e00ff */
[----:B------:R-:W-:Y:S02]  /*323e0*/  IMAD.MOV.U32 R11, RZ, RZ, 0x1f ;  /* 0x0000001fff0b7424 */ /* 0x000fe400078e00ff */
[----:B------:R-:W-:Y:S01]  /*323f0*/  IMAD.MOV.U32 R15, RZ, RZ, -0x1 ;  /* 0xffffffffff0f7424 */ /* 0x000fe200078e00ff */
[----:B0-----:R-:W-:-:S04]  /*32400*/  SHF.R.U32.HI R8, RZ, 0x5, R8 ;  /* 0x00000005ff087819 */ /* 0x001fc80000011608 */
[----:B------:R-:W-:-:S05]  /*32410*/  LOP3.LUT R8, R8, 0x3, RZ, 0xc0, !PT ;  /* 0x0000000308087812 */ /* 0x000fca00078ec0ff */
[----:B------:R-:W-:-:S07]  /*32420*/  IMAD.MOV.U32 R13, RZ, RZ, R8 ;  /* 0x000000ffff0d7224 */ /* 0x000fce00078e0008 */
[----:B-1----:R-:W-:Y:S05]  /*32430*/  WARPSYNC.COLLECTIVE R15, `(.L_x_3177) ;  /* 0x000000000f087348 */ /* 0x002fea0003c00000 */
[----:B------:R0:W2:Y:S02]  /*32440*/  SHFL.IDX P6, R14, R13, R12, R11 ;  /* 0x0000000c0d0e7389 */ /* 0x0000a400000c000b */
[----:B012---:R-:W-:Y:S01]  /*32450*/  ENDCOLLECTIVE ;  /* 0x000000000000791b */ /* 0x007fe20003800000 */
.L_x_3177:
[----:B------:R-:W-:Y:S05]  /*32460*/  BSYNC B1 ;  /* 0x0000000000017941 */ /* 0x000fea0003800000 */
.L_x_3176:
[----:B------:R-:W-:Y:S05]  /*32470*/  BRA `(.L_x_3178) ;  /* 0xffffff80007c7947 */ /* 0x000fea000383ffff */
.L_x_2973:
[----:B------:R-:W-:Y:S01]  /*32480*/  BSSY B1, `(.L_x_3179) ;  /* 0x0000006000017945 */ /* 0x000fe20003800000 */
[----:B------:R-:W-:-:S07]  /*32490*/  IMAD.MOV.U32 R15, RZ, RZ, -0x1 ;  /* 0xffffffffff0f7424 */ /* 0x000fce00078e00ff */
[----:B012---:R-:W-:Y:S05]  /*324a0*/  WARPSYNC.COLLECTIVE R15, `(.L_x_3180) ;  /* 0x000000000f0c7348 */ /* 0x007fea0003c00000 */
[----:B------:R-:W-:Y:S02]  /*324b0*/  ELECT P6, UR62, PT ;  /* 0x00000000003e782f */ /* 0x000fe400038c0000 */
[----:B------:R-:W-:Y:S01]  /*324c0*/  MOV R14, UR62 ;  /* 0x0000003e000e7c02 */ /* 0x000fe20008000f00 */
[----:B012---:R-:W-:Y:S10]  /*324d0*/  ENDCOLLECTIVE ;  /* 0x000000000000791b */ /* 0x007ff40003800000 */
.L_x_3180:
[----:B------:R-:W-:Y:S05]  /*324e0*/  BSYNC B1 ;  /* 0x0000000000017941 */ /* 0x000fea0003800000 */
.L_x_3179:
[----:B------:R-:W-:Y:S05]  /*324f0*/  BRA `(.L_x_2972) ;  /* 0xffffff8000747947 */ /* 0x000fea000383ffff */
.L_x_2975:
[----:B0-----:R0:W2:Y:S02]  /*32500*/  SYNCS.PHASECHK.TRANS64.TRYWAIT P0, [R22+URZ+0x38820], R7 ;  /* 0x03882007160075a7 */ /* 0x0010a4000800017f */
[----:B--2---:R-:W-:Y:S05]  /*32510*/  @!P0 NANOSLEEP.SYNCS 0x989680 ;  /* 0x009896800000895d */ /* 0x004fea0003900000 */
[----:B------:R-:W2:Y:S02]  /*32520*/  @!P0 SYNCS.PHASECHK.TRANS64 P0, [R22+URZ+0x38820], R7 ;  /* 0x03882007160085a7 */ /* 0x000ea4000800007f */
[----:B--2---:R-:W-:Y:S05]  /*32530*/  @!P0 BRA `(.L_x_2975) ;  /* 0xfffffffc00f08947 */ /* 0x004fea000383ffff */
[----:B------:R-:W-:Y:S05]  /*32540*/  BRA `(.L_x_3181) ;  /* 0xffffff8000847947 */ /* 0x000fea000383ffff */
.L_x_2979:
[----:B-1----:R1:W2:Y:S02]  /*32550*/  SYNCS.PHASECHK.TRANS64.TRYWAIT P0, [R11+URZ+0x388a0], R10 ;  /* 0x0388a00a0b0075a7 */ /* 0x0022a4000800017f */
[----:B--2---:R-:W-:Y:S05]  /*32560*/  @!P0 NANOSLEEP.SYNCS 0x989680 ;  /* 0x009896800000895d */ /* 0x004fea0003900000 */
[----:B------:R-:W2:Y:S02]  /*32570*/  @!P0 SYNCS.PHASECHK.TRANS64 P0, [R11+URZ+0x388a0], R10 ;  /* 0x0388a00a0b0085a7 */ /* 0x000ea4000800007f */
[----:B--2---:R-:W-:Y:S05]  /*32580*/  @!P0 BRA `(.L_x_2979) ;  /* 0xfffffffc00f08947 */ /* 0x004fea000383ffff */
[----:B------:R-:W-:Y:S05]  /*32590*/  BRA `(.L_x_3182) ;  /* 0xffffff80009c7947 */ /* 0x000fea000383ffff */
.L_x_2987:
[----:B0-----:R0:W2:Y:S02]  /*325a0*/  SYNCS.PHASECHK.TRANS64.TRYWAIT P0, [R11+URZ+0x388c0], R10 ;  /* 0x0388c00a0b0075a7 */ /* 0x0010a4000800017f */
[----:B--2---:R-:W-:Y:S05]  /*325b0*/  @!P0 NANOSLEEP.SYNCS 0x989680 ;  /* 0x009896800000895d */ /* 0x004fea0003900000 */
[----:B------:R-:W2:Y:S02]  /*325c0*/  @!P0 SYNCS.PHASECHK.TRANS64 P0, [R11+URZ+0x388c0], R10 ;  /* 0x0388c00a0b0085a7 */ /* 0x000ea4000800007f */
[----:B--2---:R-:W-:Y:S05]  /*325d0*/  @!P0 BRA `(.L_x_2987) ;  /* 0xfffffffc00f08947 */ /* 0x004fea000383ffff */
[----:B------:R-:W-:Y:S05]  /*325e0*/  BRA `(.L_x_3183) ;  /* 0xffffff8400d87947 */ /* 0x000fea000383ffff */
.L_x_2997:
[----:B-1----:R1:W2:Y:S02]  /*325f0*/  SYNCS.PHASECHK.TRANS64.TRYWAIT P1, [R10+URZ+0x388a0], R9 ;  /* 0x0388a0090a0075a7 */ /* 0x0022a4000802017f */
[----:B--2---:R-:W-:Y:S05]  /*32600*/  @!P1 NANOSLEEP.SYNCS 0x989680 ;  /* 0x009896800000995d */ /* 0x004fea0003900000 */
[----:B------:R-:W2:Y:S02]  /*32610*/  @!P1 SYNCS.PHASECHK.TRANS64 P1, [R10+URZ+0x388a0], R9 ;  /* 0x0388a0090a0095a7 */ /* 0x000ea4000802007f */
[----:B--2---:R-:W-:Y:S05]  /*32620*/  @!P1 BRA `(.L_x_2997) ;  /* 0xfffffffc00f09947 */ /* 0x004fea000383ffff */
[----:B------:R-:W-:Y:S05]  /*32630*/  BRA `(.L_x_3184) ;  /* 0xffffff8c00487947 */ /* 0x000fea000383ffff */
.L_x_3005:
[----:B0-----:R0:W2:Y:S02]  /*32640*/  SYNCS.PHASECHK.TRANS64.TRYWAIT P1, [R10+URZ+0x388c0], R9 ;  /* 0x0388c0090a0075a7 */ /* 0x0010a4000802017f */
[----:B--2---:R-:W-:Y:S05]  /*32650*/  @!P1 NANOSLEEP.SYNCS 0x989680 ;  /* 0x009896800000995d */ /* 0x004fea0003900000 */
[----:B------:R-:W2:Y:S02]  /*32660*/  @!P1 SYNCS.PHASECHK.TRANS64 P1, [R10+URZ+0x388c0], R9 ;  /* 0x0388c0090a0095a7 */ /* 0x000ea4000802007f */
[----:B--2---:R-:W-:Y:S05]  /*32670*/  @!P1 BRA `(.L_x_3005) ;  /* 0xfffffffc00f09947 */ /* 0x004fea000383ffff */
[----:B------:R-:W-:Y:S05]  /*32680*/  BRA `(.L_x_3185) ;  /* 0xffffff9000807947 */ /* 0x000fea000383ffff */
.L_x_3021:
        /* <DEDUP_REMOVED lines=11> */
.L_x_3187:
[----:B------:R-:W-:Y:S05]  /*32740*/  BSYNC B0 ;  /* 0x0000000000007941 */ /* 0x000fea0003800000 */
.L_x_3186:
[----:B------:R-:W-:Y:S05]  /*32750*/  BRA `(.L_x_3188) ;  /* 0xffffffa0001c7947 */ /* 0x000fea000383ffff */
.L_x_3024:
[----:B0-----:R0:W1:Y:S02]  /*32760*/  SYNCS.PHASECHK.TRANS64.TRYWAIT P0, [R5+URZ+0x38840], R2 ;  /* 0x03884002050075a7 */ /* 0x001064000800017f */
[----:B-1----:R-:W-:Y:S05]  /*32770*/  @!P0 NANOSLEEP.SYNCS 0x989680 ;  /* 0x009896800000895d */ /* 0x002fea0003900000 */
[----:B------:R-:W1:Y:S02]  /*32780*/  @!P0 SYNCS.PHASECHK.TRANS64 P0, [R5+URZ+0x38840], R2 ;  /* 0x03884002050085a7 */ /* 0x000e64000800007f */
[----:B-1----:R-:W-:Y:S05]  /*32790*/  @!P0 BRA `(.L_x_3024) ;  /* 0xfffffffc00f08947 */ /* 0x002fea000383ffff */
[----:B------:R-:W-:Y:S05]  /*327a0*/  BRA `(.L_x_3189) ;  /* 0xffffffa000787947 */ /* 0x000fea000383ffff */
.L_x_3025:
        /* <DEDUP_REMOVED lines=8> */
.L_x_3191:
[----:B------:R-:W-:Y:S05]  /*32830*/  BSYNC B0 ;  /* 0x0000000000007941 */ /* 0x000fea0003800000 */
.L_x_3190:
        /* <DEDUP_REMOVED lines=13> */
.L_x_3192:
[----:B------:R-:W-:Y:S02]  /*32910*/  IMAD.MOV.U32 R13, RZ, RZ, R6 ;  /* 0x000000ffff0d7224 */ /* 0x000fe400078e0006 */
[----:B------:R-:W-:Y:S02]  /*32920*/  IMAD.MOV.U32 R12, RZ, RZ, 0x1 ;  /* 0x00000001ff0c7424 */ /* 0x000fe400078e00ff */
[----:B------:R-:W-:-:S07]  /*32930*/  IMAD.MOV.U32 R3, RZ, RZ, R14 ;  /* 0x000000ffff037224 */ /* 0x000fce00078e000e */
[----:B------:R-:W-:Y:S05]  /*32940*/  WARPSYNC.COLLECTIVE R15, `(.L_x_3193) ;  /* 0x000000000f087348 */ /* 0x000fea0003c00000 */
[----:B------:R0:W1:Y:S02]  /*32950*/  SHFL.IDX P6, R14, R13, R12, R11 ;  /* 0x0000000c0d0e7389 */ /* 0x00006400000c000b */
[----:B01----:R-:W-:Y:S01]  /*32960*/  ENDCOLLECTIVE ;  /* 0x000000000000791b */ /* 0x003fe20003800000 */
.L_x_3193:
        /* <DEDUP_REMOVED lines=10> */
.L_x_3194:
        /* <DEDUP_REMOVED lines=14> */
.L_x_3195:
        /* <DEDUP_REMOVED lines=16> */
.L_x_3196:
[----:B------:R-:W-:Y:S02]  /*32bf0*/  @P0 IMAD R9, R7, 0x2, R22 ;  /* 0x0000000207090824 */ /* 0x000fe400078e0216 */
[----:B------:R-:W-:Y:S02]  /*32c00*/  IMAD.MOV.U32 R13, RZ, RZ, R6 ;  /* 0x000000ffff0d7224 */ /* 0x000fe400078e0006 */
[----:B------:R-:W-:Y:S02]  /*32c10*/  IMAD.MOV.U32 R12, RZ, RZ, 0x3 ;  /* 0x00000003ff0c7424 */ /* 0x000fe400078e00ff */
[----:B------:R-:W-:-:S07]  /*32c20*/  IMAD.MOV.U32 R2, RZ, RZ, R14 ;  /* 0x000000ffff027224 */ /* 0x000fce00078e000e */
[----:B------:R-:W-:Y:S05]  /*32c30*/  WARPSYNC.COLLECTIVE R15, `(.L_x_3197) ;  /* 0x000000000f087348 */ /* 0x000fea0003c00000 */
[----:B------:R0:W1:Y:S02]  /*32c40*/  SHFL.IDX P6, R14, R13, R12, R11 ;  /* 0x0000000c0d0e7389 */ /* 0x00006400000c000b */
[----:B01----:R-:W-:Y:S01]  /*32c50*/  ENDCOLLECTIVE ;  /* 0x000000000000791b */ /* 0x003fe20003800000 */
.L_x_3197:
        /* <DEDUP_REMOVED lines=15> */
.L_x_3198:
[----:B------:R-:W-:Y:S02]  /*32d50*/  @P0 IMAD R21, R7, 0x2, R22 ;  /* 0x0000000207150824 */ /* 0x000fe400078e0216 */
[----:B------:R-:W-:Y:S02]  /*32d60*/  IMAD.MOV.U32 R13, RZ, RZ, R6 ;  /* 0x000000ffff0d7224 */ /* 0x000fe400078e0006 */
[----:B------:R-:W-:Y:S02]  /*32d70*/  IMAD.MOV.U32 R12, RZ, RZ, 0x4 ;  /* 0x00000004ff0c7424 */ /* 0x000fe400078e00ff */
[----:B------:R-:W-:-:S07]  /*32d80*/  IMAD.MOV.U32 R2, RZ, RZ, R14 ;  /* 0x000000ffff027224 */ /* 0x000fce00078e000e */
[----:B------:R-:W-:Y:S05]  /*32d90*/  WARPSYNC.COLLECTIVE R15, `(.L_x_3199) ;  /* 0x000000000f087348 */ /* 0x000fea0003c00000 */
[----:B------:R0:W1:Y:S02]  /*32da0*/  SHFL.IDX P6, R14, R13, R12, R11 ;  /* 0x0000000c0d0e7389 */ /* 0x00006400000c000b */
[----:B01----:R-:W-:Y:S01]  /*32db0*/  ENDCOLLECTIVE ;  /* 0x000000000000791b */ /* 0x003fe20003800000 */
.L_x_3199:
        /* <DEDUP_REMOVED lines=14> */
.L_x_3200:
[----:B------:R-:W-:Y:S01]  /*32ea0*/  IMAD.MOV.U32 R0, RZ, RZ, R14 ;  /* 0x000000ffff007224 */ /* 0x000fe200078e000e */
[----:B------:R-:W-:Y:S06]  /*32eb0*/  BRA `(.L_x_3201) ;  /* 0xffffff9c00e87947 */ /* 0x000fec000383ffff */
.L_x_3032:
[----:B------:R-:W-:Y:S02]  /*32ec0*/  IMAD.MOV.U32 R13, RZ, RZ, R0 ;  /* 0x000000ffff0d7224 */ /* 0x000fe400078e0000 */
[----:B------:R-:W-:Y:S02]  /*32ed0*/  IMAD.MOV.U32 R12, RZ, RZ, RZ ;  /* 0x000000ffff0c7224 */ /* 0x000fe400078e00ff */
[----:B------:R-:W-:Y:S02]  /*32ee0*/  IMAD.MOV.U32 R11, RZ, RZ, 0x181f ;  /* 0x0000181fff0b7424 */ /* 0x000fe400078e00ff */
[----:B------:R-:W-:Y:S02]  /*32ef0*/  IMAD.MOV.U32 R15, RZ, RZ, -0x1 ;  /* 0xffffffffff0f7424 */ /* 0x000fe400078e00ff */
[----:B-----5:R-:W-:Y:S02]  /*32f00*/  IMAD R5, R9, R7, RZ ;  /* 0x0000000709057224 */ /* 0x020fe400078e02ff */
[----:B------:R-:W-:-:S07]  /*32f10*/  IMAD R17, R17, 0x80, R8 ;  /* 0x0000008011117824 */ /* 0x000fce00078e0208 */
[----:B------:R-:W-:Y:S05]  /*32f20*/  WARPSYNC.COLLECTIVE R15, `(.L_x_3202) ;  /* 0x000000000f087348 */ /* 0x000fea0003c00000 */
[----:B------:R0:W1:Y:S02]  /*32f30*/  SHFL.IDX P6, R14, R13, R12, R11 ;  /* 0x0000000c0d0e7389 */ /* 0x00006400000c000b */
[----:B01----:R-:W-:Y:S01]  /*32f40*/  ENDCOLLECTIVE ;  /* 0x000000000000791b */ /* 0x003fe20003800000 */
.L_x_3202:
[----:B------:R-:W-:Y:S01]  /*32f50*/  ISETP.GE.AND P0, PT, R17, R5, PT ;  /* 0x000000051100720c */ /* 0x000fe20003f06270 */
[----:B------:R-:W-:Y:S02]  /*32f60*/  IMAD.MOV.U32 R13, RZ, RZ, R4 ;  /* 0x000000ffff0d7224 */ /* 0x000fe400078e0004 */
[----:B------:R-:W-:-:S10]  /*32f70*/  IMAD.MOV.U32 R2, RZ, RZ, R14 ;  /* 0x000000ffff027224 */ /* 0x000fd400078e000e */
[----:B------:R-:W-:Y:S05]  /*32f80*/  WARPSYNC.COLLECTIVE R15, `(.L_x_3203) ;  /* 0x000000000f087348 */ /* 0x000fea0003c00000 */
[----:B------:R0:W1:Y:S02]  /*32f90*/  SHFL.IDX P6, R14, R13, R12, R11 ;  /* 0x0000000c0d0e7389 */ /* 0x00006400000c000b */
[----:B01----:R-:W-:Y:S01]  /*32fa0*/  ENDCOLLECTIVE ;  /* 0x000000000000791b */ /* 0x003fe20003800000 */
.L_x_3203:
[----:B------:R-:W-:Y:S02]  /*32fb0*/  IMAD.MOV.U32 R13, RZ, RZ, R0 ;  /* 0x000000ffff0d7224 */ /* 0x000fe400078e0000 */
[----:B------:R-:W-:Y:S02]  /*32fc0*/  IMAD.MOV.U32 R12, RZ, RZ, 0x1 ;  /* 0x00000001ff0c7424 */ /* 0x000fe400078e00ff */
[----:B------:R-:W-:-:S07]  /*32fd0*/  IMAD.MOV.U32 R3, RZ, RZ, R14 ;  /* 0x000000ffff037224 */ /* 0x000fce00078e000e */
[----:B------:R-:W-:Y:S05]  /*32fe0*/  WARPSYNC.COLLECTIVE R15, `(.L_x_3204) ;  /* 0x000000000f087348 */ /* 0x000fea0003c00000 */
[----:B------:R0:W1:Y:S02]  /*32ff0*/  SHFL.IDX P6, R14, R13, R12, R11 ;  /* 0x0000000c0d0e7389 */ /* 0x00006400000c000b */
[----:B01----:R-:W-:Y:S01]  /*33000*/  ENDCOLLECTIVE ;  /* 0x000000000000791b */ /* 0x003fe20003800000 */
.L_x_3204:
        /* <DEDUP_REMOVED lines=17> */
.L_x_3205:
[----:B------:R-:W-:Y:S02]  /*33120*/  IMAD.MOV.U32 R13, RZ, RZ, R0 ;  /* 0x000000ffff0d7224 */ /* 0x000fe400078e0000 */
[----:B------:R-:W-:Y:S02]  /*33130*/  IMAD.MOV.U32 R12, RZ, RZ, 0x2 ;  /* 0x00000002ff0c7424 */ /* 0x000fe400078e00ff */
[----:B------:R-:W-:-:S07]  /*33140*/  IMAD.MOV.U32 R3, RZ, RZ, R14 ;  /* 0x000000ffff037224 */ /* 0x000fce00078e000e */
[----:B------:R-:W-:Y:S05]  /*33150*/  WARPSYNC.COLLECTIVE R15, `(.L_x_3206) ;  /* 0x000000000f087348 */ /* 0x000fea0003c00000 */
[----:B------:R0:W1:Y:S02]  /*33160*/  SHFL.IDX P6, R14, R13, R12, R11 ;  /* 0x0000000c0d0e7389 */ /* 0x00006400000c000b */
[----:B01----:R-:W-:Y:S01]  /*33170*/  ENDCOLLECTIVE ;  /* 0x000000000000791b */ /* 0x003fe20003800000 */
.L_x_3206:
        /* <DEDUP_REMOVED lines=18> */
.L_x_3207:
[----:B------:R-:W-:Y:S02]  /*332a0*/  IMAD.MOV.U32 R13, RZ, RZ, R0 ;  /* 0x000000ffff0d7224 */ /* 0x000fe400078e0000 */
[----:B------:R-:W-:Y:S02]  /*332b0*/  IMAD.MOV.U32 R12, RZ, RZ, 0x3 ;  /* 0x00000003ff0c7424 */ /* 0x000fe400078e00ff */
[----:B------:R-:W-:-:S07]  /*332c0*/  IMAD.MOV.U32 R3, RZ, RZ, R14 ;  /* 0x000000ffff037224 */ /* 0x000fce00078e000e */
[----:B------:R-:W-:Y:S05]  /*332d0*/  WARPSYNC.COLLECTIVE R15, `(.L_x_3208) ;  /* 0x000000000f087348 */ /* 0x000fea0003c00000 */
[----:B------:R0:W1:Y:S02]  /*332e0*/  SHFL.IDX P6, R14, R13, R12, R11 ;  /* 0x0000000c0d0e7389 */ /* 0x00006400000c000b */
[----:B01----:R-:W-:Y:S01]  /*332f0*/  ENDCOLLECTIVE ;  /* 0x000000000000791b */ /* 0x003fe20003800000 */
.L_x_3208:
        /* <DEDUP_REMOVED lines=18> */
.L_x_3209:
[----:B------:R-:W-:Y:S02]  /*33420*/  IMAD.MOV.U32 R13, RZ, RZ, R0 ;  /* 0x000000ffff0d7224 */ /* 0x000fe400078e0000 */
[----:B------:R-:W-:Y:S02]  /*33430*/  IMAD.MOV.U32 R12, RZ, RZ, 0x4 ;  /* 0x00000004ff0c7424 */ /* 0x000fe400078e00ff */
[----:B------:R-:W-:-:S07]  /*33440*/  IMAD.MOV.U32 R3, RZ, RZ, R14 ;  /* 0x000000ffff037224 */ /* 0x000fce00078e000e */
[----:B------:R-:W-:Y:S05]  /*33450*/  WARPSYNC.COLLECTIVE R15, `(.L_x_3210) ;  /* 0x000000000f087348 */ /* 0x000fea0003c00000 */
[----:B------:R0:W1:Y:S02]  /*33460*/  SHFL.IDX P6, R14, R13, R12, R11 ;  /* 0x0000000c0d0e7389 */ /* 0x00006400000c000b */
[----:B01----:R-:W-:Y:S01]  /*33470*/  ENDCOLLECTIVE ;  /* 0x000000000000791b */ /* 0x003fe20003800000 */
.L_x_3210:
        /* <DEDUP_REMOVED lines=18> */
.L_x_3211:
[----:B------:R-:W-:Y:S02]  /*335a0*/  IMAD.MOV.U32 R13, RZ, RZ, R0 ;  /* 0x000000ffff0d7224 */ /* 0x000fe400078e0000 */
[----:B------:R-:W-:Y:S02]  /*335b0*/  IMAD.MOV.U32 R12, RZ, RZ, 0x5 ;  /* 0x00000005ff0c7424 */ /* 0x000fe400078e00ff */
[----:B------:R-:W-:-:S07]  /*335c0*/  IMAD.MOV.U32 R3, RZ, RZ, R14 ;  /* 0x000000ffff037224 */ /* 0x000fce00078e000e */
[----:B------:R-:W-:Y:S05]  /*335d0*/  WARPSYNC.COLLECTIVE R15, `(.L_x_3212) ;  /* 0x000000000f087348 */ /* 0x000fea0003c00000 */
[----:B------:R0:W1:Y:S02]  /*335e0*/  SHFL.IDX P6, R14, R13, R12, R11 ;  /* 0x0000000c0d0e7389 */ /* 0x00006400000c000b */
[----:B01----:R-:W-:Y:S01]  /*335f0*/  ENDCOLLECTIVE ;  /* 0x000000000000791b */ /* 0x003fe20003800000 */
.L_x_3212:
        /* <DEDUP_REMOVED lines=18> */
.L_x_3213:
[----:B------:R-:W-:Y:S02]  /*33720*/  IMAD.MOV.U32 R13, RZ, RZ, R0 ;  /* 0x000000ffff0d7224 */ /* 0x000fe400078e0000 */
[----:B------:R-:W-:Y:S02]  /*33730*/  IMAD.MOV.U32 R12, RZ, RZ, 0x6 ;  /* 0x00000006ff0c7424 */ /* 0x000fe400078e00ff */
[----:B------:R-:W-:-:S07]  /*33740*/  IMAD.MOV.U32 R3, RZ, RZ, R14 ;  /* 0x000000ffff037224 */ /* 0x000fce00078e000e */
[----:B------:R-:W-:Y:S05]  /*33750*/  WARPSYNC.COLLECTIVE R15, `(.L_x_3214) ;  /* 0x000000000f087348 */ /* 0x000fea0003c00000 */
[----:B------:R0:W1:Y:S02]  /*33760*/  SHFL.IDX P6, R14, R13, R12, R11 ;  /* 0x0000000c0d0e7389 */ /* 0x00006400000c000b */
[----:B01----:R-:W-:Y:S01]  /*33770*/  ENDCOLLECTIVE ;  /* 0x000000000000791b */ /* 0x003fe20003800000 */
.L_x_3214:
        /* <DEDUP_REMOVED lines=18> */
.L_x_3215:
[----:B------:R-:W-:Y:S02]  /*338a0*/  IMAD.MOV.U32 R13, RZ, RZ, R0 ;  /* 0x000000ffff0d7224 */ /* 0x000fe400078e0000 */
[----:B------:R-:W-:Y:S02]  /*338b0*/  IMAD.MOV.U32 R12, RZ, RZ, 0x7 ;  /* 0x00000007ff0c7424 */ /* 0x000fe400078e00ff */
[----:B------:R-:W-:-:S07]  /*338c0*/  IMAD.MOV.U32 R3, RZ, RZ, R14 ;  /* 0x000000ffff037224 */ /* 0x000fce00078e000e */
[----:B------:R-:W-:Y:S05]  /*338d0*/  WARPSYNC.COLLECTIVE R15, `(.L_x_3216) ;  /* 0x000000000f087348 */ /* 0x000fea0003c00000 */
[----:B------:R0:W1:Y:S02]  /*338e0*/  SHFL.IDX P6, R14, R13, R12, R11 ;  /* 0x0000000c0d0e7389 */ /* 0x00006400000c000b */
[----:B01----:R-:W-:Y:S01]  /*338f0*/  ENDCOLLECTIVE ;  /* 0x000000000000791b */ /* 0x003fe20003800000 */
.L_x_3216:
[----:B------:R-:W-:-:S05]  /*33900*/  @!P0 LEA R6, P5, R36, R3, 0x1 ;  /* 0x0000000324068211 */ /* 0x000fca00078a08ff */
[----:B------:R-:W-:Y:S02]  /*33910*/  @!P0 IMAD.X R7, RZ, RZ, R2, P5 ;  /* 0x000000ffff078224 */ /* 0x000fe400028e0602 */
[----:B------:R-:W-:Y:S02]  /*33920*/  @!P0 IMAD.MOV.U32 R2, RZ, RZ, R6 ;  /* 0x000000ffff028224 */ /* 0x000fe400078e0006 */
[----:B------:R-:W-:Y:S02]  /*33930*/  @!P0 IMAD.MOV.U32 R3, RZ, RZ, R7 ;  /* 0x000000ffff038224 */ /* 0x000fe400078e0007 */
[----:B------:R-:W-:-:S03]  /*33940*/  IMAD.MOV.U32 R13, RZ, RZ, R4 ;  /* 0x000000ffff0d7224 */ /* 0x000fc600078e0004 */
[----:B------:R-:W-:Y:S01]  /*33950*/  @!PT LDS RZ, [RZ] ;  /* 0x00000000fffff984 */ /* 0x000fe20000000800 */
[----:B------:R-:W-:Y:S01]  /*33960*/  @!PT LDS RZ, [RZ] ;  /* 0x00000000fffff984 */ /* 0x000fe20000000800 */
[----:B------:R-:W-:Y:S01]  /*33970*/  @!PT LDS RZ, [RZ] ;  /* 0x00000000fffff984 */ /* 0x000fe20000000800 */
[----:B------:R0:W-:Y:S04]  /*33980*/  @!P0 LDGSTS.E.BYPASS.LTC128B.128 [R37+0x17400], desc[UR60][R2.64], !P4 ;  /* 0x1740000002258fae */ /* 0x0001e8000e101d7c */
[----:B------:R0:W-:Y:S01]  /*33990*/  @!P0 LDGSTS.E.BYPASS.LTC128B.128 [R37+0x1b400], desc[UR60][R2.64+0x80], !P3 ;  /* 0x1b40008002258fae */ /* 0x0001e2000d901d7c */
[----:B------:R-:W-:-:S03]  /*339a0*/  IMAD.MOV.U32 R6, RZ, RZ, R14 ;  /* 0x000000ffff067224 */ /* 0x000fc600078e000e */
[----:B------:R0:W-:Y:S04]  /*339b0*/  @!P0 LDGSTS.E.BYPASS.LTC128B.128 [R37+0x1f400], desc[UR60][R2.64+0x100], !P2 ;  /* 0x1f40010002258fae */ /* 0x0001e8000d101d7c */
[----:B------:R0:W-:Y:S02]  /*339c0*/  @!P0 LDGSTS.E.BYPASS.LTC128B.128 [R37+0x23400], desc[UR60][R2.64+0x180], !P1 ;  /* 0x2340018002258fae */ /* 0x0001e4000c901d7c */
[----:B0-----:R-:W-:Y:S05]  /*339d0*/  WARPSYNC.COLLECTIVE R15, `(.L_x_3217) ;  /* 0x000000000f087348 */ /* 0x001fea0003c00000 */
[----:B------:R1:W2:Y:S02]  /*339e0*/  SHFL.IDX P6, R14, R13, R12, R11 ;  /* 0x0000000c0d0e7389 */ /* 0x0002a400000c000b */
[----:B012---:R-:W-:Y:S01]  /*339f0*/  ENDCOLLECTIVE ;  /* 0x000000000000791b */ /* 0x007fe20003800000 */
.L_x_3217:
[----:B------:R-:W-:Y:S05]  /*33a00*/  BRA `(.L_x_3218) ;  /* 0xffffffa000647947 */ /* 0x000fea000383ffff */
.L_x_3037:
[----:B0-----:R0:W2:Y:S02]  /*33a10*/  SYNCS.PHASECHK.TRANS64.TRYWAIT P0, [R22+URZ+0x38820], R3 ;  /* 0x03882003160075a7 */ /* 0x0010a4000800017f */
[----:B--2---:R-:W-:Y:S05]  /*33a20*/  @!P0 NANOSLEEP.SYNCS 0x989680 ;  /* 0x009896800000895d */ /* 0x004fea0003900000 */
[----:B------:R-:W2:Y:S02]  /*33a30*/  @!P0 SYNCS.PHASECHK.TRANS64 P0, [R22+URZ+0x38820], R3 ;  /* 0x03882003160085a7 */ /* 0x000ea4000800007f */
[----:B--2---:R-:W-:Y:S05]  /*33a40*/  @!P0 BRA `(.L_x_3037) ;  /* 0xfffffffc00f08947 */ /* 0x004fea000383ffff */
[----:B------:R-:W-:Y:S05]  /*33a50*/  BRA `(.L_x_3219) ;  /* 0xffffffa000d87947 */ /* 0x000fea000383ffff */
.L_x_3042:
[----:B0-----:R0:W1:Y:S02]  /*33a60*/  SYNCS.PHASECHK.TRANS64.TRYWAIT P0, [R6+URZ+0x38840], R3 ;  /* 0x03884003060075a7 */ /* 0x001064000800017f */
[----:B-1----:R-:W-:Y:S05]  /*33a70*/  @!P0 NANOSLEEP.SYNCS 0x989680 ;  /* 0x009896800000895d */ /* 0x002fea0003900000 */
[----:B------:R-:W1:Y:S02]  /*33a80*/  @!P0 SYNCS.PHASECHK.TRANS64 P0, [R6+URZ+0x38840], R3 ;  /* 0x03884003060085a7 */ /* 0x000e64000800007f */
[----:B-1----:R-:W-:Y:S05]  /*33a90*/  @!P0 BRA `(.L_x_3042) ;  /* 0xfffffffc00f08947 */ /* 0x002fea000383ffff */
[----:B------:R-:W-:Y:S05]  /*33aa0*/  BRA `(.L_x_3220) ;  /* 0xffffffa400c47947 */ /* 0x000fea000383ffff */
.L_x_3043:
        /* <DEDUP_REMOVED lines=8> */
.L_x_3222:
[----:B------:R-:W-:Y:S05]  /*33b30*/  BSYNC B1 ;  /* 0x0000000000017941 */ /* 0x000fea0003800000 */
.L_x_3221:
        /* <DEDUP_REMOVED lines=12> */
.L_x_3223:
        /* <DEDUP_REMOVED lines=13> */
.L_x_3224:
        /* <DEDUP_REMOVED lines=14> */
.L_x_3225:
[----:B------:R-:W-:Y:S01]  /*33db0*/  IMAD.MOV.U32 R13, RZ, RZ, R10 ;  /* 0x000000ffff0d7224 */ /* 0x000fe200078e000a */
[----:B------:R-:W-:Y:S01]  /*33dc0*/  MOV R12, 0x2 ;  /* 0x00000002000c7802 */ /* 0x000fe20000000f00 */
[----:B------:R-:W-:-:S07]  /*33dd0*/  IMAD.MOV.U32 R2, RZ, RZ, R14 ;  /* 0x000000ffff027224 */ /* 0x000fce00078e000e */
[----:B------:R-:W-:Y:S05]  /*33de0*/  WARPSYNC.COLLECTIVE R15, `(.L_x_3226) ;  /* 0x000000000f087348 */ /* 0x000fea0003c00000 */
[----:B------:R0:W1:Y:S02]  /*33df0*/  SHFL.IDX P6, R14, R13, R12, R11 ;  /* 0x0000000c0d0e7389 */ /* 0x00006400000c000b */
[----:B01----:R-:W-:Y:S01]  /*33e00*/  ENDCOLLECTIVE ;  /* 0x000000000000791b */ /* 0x003fe20003800000 */
.L_x_3226:
        /* <DEDUP_REMOVED lines=14> */
.L_x_3227:
[----:B------:R-:W-:Y:S02]  /*33ef0*/  IMAD.MOV.U32 R13, RZ, RZ, R10 ;  /* 0x000000ffff0d7224 */ /* 0x000fe400078e000a */
[----:B------:R-:W-:Y:S02]  /*33f00*/  IMAD.MOV.U32 R12, RZ, RZ, 0x3 ;  /* 0x00000003ff0c7424 */ /* 0x000fe400078e00ff */
[----:B------:R-:W-:-:S07]  /*33f10*/  IMAD.MOV.U32 R2, RZ, RZ, R14 ;  /* 0x000000ffff027224 */ /* 0x000fce00078e000e */
[----:B------:R-:W-:Y:S05]  /*33f20*/  WARPSYNC.COLLECTIVE R15, `(.L_x_3228) ;  /* 0x000000000f087348 */ /* 0x000fea0003c00000 */
[----:B------:R0:W1:Y:S02]  /*33f30*/  SHFL.IDX P6, R14, R13, R12, R11 ;  /* 0x0000000c0d0e7389 */ /* 0x00006400000c000b */
[----:B01----:R-:W-:Y:S01]  /*33f40*/  ENDCOLLECTIVE ;  /* 0x000000000000791b */ /* 0x003fe20003800000 */
.L_x_3228:
        /* <DEDUP_REMOVED lines=14> */
.L_x_3229:
[----:B------:R-:W-:Y:S02]  /*34030*/  IMAD.MOV.U32 R13, RZ, RZ, R10 ;  /* 0x000000ffff0d7224 */ /* 0x000fe400078e000a */
[----:B------:R-:W-:Y:S02]  /*34040*/  IMAD.MOV.U32 R12, RZ, RZ, 0x4 ;  /* 0x00000004ff0c7424 */ /* 0x000fe400078e00ff */
[----:B------:R-:W-:-:S07]  /*34050*/  IMAD.MOV.U32 R2, RZ, RZ, R14 ;  /* 0x000000ffff027224 */ /* 0x000fce00078e000e */
[----:B------:R-:W-:Y:S05]  /*34060*/  WARPSYNC.COLLECTIVE R15, `(.L_x_3230) ;  /* 0x000000000f087348 */ /* 0x000fea0003c00000 */
[----:B------:R0:W1:Y:S02]  /*34070*/  SHFL.IDX P6, R14, R13, R12, R11 ;  /* 0x0000000c0d0e7389 */ /* 0x00006400000c000b */
[----:B01----:R-:W-:Y:S01]  /*34080*/  ENDCOLLECTIVE ;  /* 0x000000000000791b */ /* 0x003fe20003800000 */
.L_x_3230:
        /* <DEDUP_REMOVED lines=17> */
.L_x_3231:
[----:B------:R-:W-:Y:S01]  /*341a0*/  IMAD.MOV.U32 R2, RZ, RZ, R14 ;  /* 0x000000ffff027224 */ /* 0x000fe200078e000e */
[----:B------:R-:W-:Y:S06]  /*341b0*/  BRA `(.L_x_3232) ;  /* 0xffffffa400187947 */ /* 0x000fec000383ffff */
.L_x_3048:
[----:B-1----:R1:W2:Y:S02]  /*341c0*/  SYNCS.PHASECHK.TRANS64.TRYWAIT P0, [R6+URZ+0x38860], R2 ;  /* 0x03886002060075a7 */ /* 0x0022a4000800017f */
[----:B--2---:R-:W-:Y:S05]  /*341d0*/  @!P0 NANOSLEEP.SYNCS 0x989680 ;  /* 0x009896800000895d */ /* 0x004fea0003900000 */
[----:B------:R-:W2:Y:S02]  /*341e0*/  @!P0 SYNCS.PHASECHK.TRANS64 P0, [R6+URZ+0x38860], R2 ;  /* 0x03886002060085a7 */ /* 0x000ea4000800007f */
[----:B--2---:R-:W-:Y:S05]  /*341f0*/  @!P0 BRA `(.L_x_3048) ;  /* 0xfffffffc00f08947 */ /* 0x004fea000383ffff */
[----:B------:R-:W-:Y:S05]  /*34200*/  BRA `(.L_x_3233) ;  /* 0xffffffa400907947 */ /* 0x000fea000383ffff */
.L_x_3049:
        /* <DEDUP_REMOVED lines=8> */
.L_x_3235:
[----:B------:R-:W-:Y:S05]  /*34290*/  BSYNC B1 ;  /* 0x0000000000017941 */ /* 0x000fea0003800000 */
.L_x_3234:
        /* <DEDUP_REMOVED lines=9> */
.L_x_3236:
[----:B------:R-:W-:Y:S02]  /*34330*/  IMAD.MOV.U32 R13, RZ, RZ, R25 ;  /* 0x000000ffff0d7224 */ /* 0x000fe400078e0019 */
[----:B------:R-:W-:Y:S02]  /*34340*/  IMAD.MOV.U32 R12, RZ, RZ, 0x1 ;  /* 0x00000001ff0c7424 */ /* 0x000fe400078e00ff */
[----:B------:R-:W-:-:S07]  /*34350*/  IMAD.MOV.U32 R2, RZ, RZ, R14 ;  /* 0x000000ffff027224 */ /* 0x000fce00078e000e */
[----:B------:R-:W-:Y:S05]  /*34360*/  WARPSYNC.COLLECTIVE R15, `(.L_x_3237) ;  /* 0x000000000f087348 */ /* 0x000fea0003c00000 */
[----:B------:R0:W1:Y:S02]  /*34370*/  SHFL.IDX P6, R14, R13, R12, R11 ;  /* 0x0000000c0d0e7389 */ /* 0x00006400000c000b */
[----:B01----:R-:W-:Y:S01]  /*34380*/  ENDCOLLECTIVE ;  /* 0x000000000000791b */ /* 0x003fe20003800000 */
.L_x_3237:
        /* <DEDUP_REMOVED lines=18> */
.L_x_3238:
[----:B------:R-:W-:Y:S02]  /*344b0*/  IMAD.MOV.U32 R13, RZ, RZ, R25 ;  /* 0x000000ffff0d7224 */ /* 0x000fe400078e0019 */
[----:B------:R-:W-:Y:S02]  /*344c0*/  IMAD.MOV.U32 R12, RZ, RZ, 0x2 ;  /* 0x00000002ff0c7424 */ /* 0x000fe400078e00ff */
[----:B------:R-:W-:-:S07]  /*344d0*/  IMAD.MOV.U32 R2, RZ, RZ, R14 ;  /* 0x000000ffff027224 */ /* 0x000fce00078e000e */
[----:B------:R-:W-:Y:S05]  /*344e0*/  WARPSYNC.COLLECTIVE R15, `(.L_x_3239) ;  /* 0x000000000f087348 */ /* 0x000fea0003c00000 */
[----:B------:R0:W1:Y:S02]  /*344f0*/  SHFL.IDX P6, R14, R13, R12, R11 ;  /* 0x0000000c0d0e7389 */ /* 0x00006400000c000b */
[----:B01----:R-:W-:Y:S01]  /*34500*/  ENDCOLLECTIVE ;  /* 0x000000000000791b */ /* 0x003fe20003800000 */
.L_x_3239:
        /* <DEDUP_REMOVED lines=18> */
.L_x_3240:
[----:B------:R-:W-:Y:S02]  /*34630*/  IMAD.MOV.U32 R13, RZ, RZ, R25 ;  /* 0x000000ffff0d7224 */ /* 0x000fe400078e0019 */
[----:B------:R-:W-:Y:S02]  /*34640*/  IMAD.MOV.U32 R12, RZ, RZ, 0x3 ;  /* 0x00000003ff0c7424 */ /* 0x000fe400078e00ff */
[----:B------:R-:W-:-:S07]  /*34650*/  IMAD.MOV.U32 R2, RZ, RZ, R14 ;  /* 0x000000ffff027224 */ /* 0x000fce00078e000e */
[----:B------:R-:W-:Y:S05]  /*34660*/  WARPSYNC.COLLECTIVE R15, `(.L_x_3241) ;  /* 0x000000000f087348 */ /* 0x000fea0003c00000 */
[----:B------:R0:W1:Y:S02]  /*34670*/  SHFL.IDX P6, R14, R13, R12, R11 ;  /* 0x0000000c0d0e7389 */ /* 0x00006400000c000b */
[----:B01----:R-:W-:Y:S01]  /*34680*/  ENDCOLLECTIVE ;  /* 0x000000000000791b */ /* 0x003fe20003800000 */
.L_x_3241:
        /* <DEDUP_REMOVED lines=18> */
.L_x_3242:
[----:B------:R-:W-:Y:S02]  /*347b0*/  IMAD.MOV.U32 R13, RZ, RZ, R25 ;  /* 0x000000ffff0d7224 */ /* 0x000fe400078e0019 */
[----:B------:R-:W-:Y:S02]  /*347c0*/  IMAD.MOV.U32 R12, RZ, RZ, 0x4 ;  /* 0x00000004ff0c7424 */ /* 0x000fe400078e00ff */
[----:B------:R-:W-:-:S07]  /*347d0*/  IMAD.MOV.U32 R2, RZ, RZ, R14 ;  /* 0x000000ffff027224 */ /* 0x000fce00078e000e */
[----:B------:R-:W-:Y:S05]  /*347e0*/  WARPSYNC.COLLECTIVE R15, `(.L_x_3243) ;  /* 0x000000000f087348 */ /* 0x000fea0003c00000 */
[----:B------:R0:W1:Y:S02]  /*347f0*/  SHFL.IDX P6, R14, R13, R12, R11 ;  /* 0x0000000c0d0e7389 */ /* 0x00006400000c000b */
[----:B01----:R-:W-:Y:S01]  /*34800*/  ENDCOLLECTIVE ;  /* 0x000000000000791b */ /* 0x003fe20003800000 */
.L_x_3243:
        /* <DEDUP_REMOVED lines=13> */
.L_x_3244:
        /* <DEDUP_REMOVED lines=10> */
.L_x_3057:
[----:B0-----:R0:W2:Y:S02]  /*34980*/  SYNCS.PHASECHK.TRANS64.TRYWAIT P0, [R4+URZ+0x38860], R3 ;  /* 0x03886003040075a7 */ /* 0x0010a4000800017f */
[----:B--2---:R-:W-:Y:S05]  /*34990*/  @!P0 NANOSLEEP.SYNCS 0x989680 ;  /* 0x009896800000895d */ /* 0x004fea0003900000 */
[----:B------:R-:W2:Y:S02]  /*349a0*/  @!P0 SYNCS.PHASECHK.TRANS64 P0, [R4+URZ+0x38860], R3 ;  /* 0x03886003040085a7 */ /* 0x000ea4000800007f */
[----:B--2---:R-:W-:Y:S05]  /*349b0*/  @!P0 BRA `(.L_x_3057) ;  /* 0xfffffffc00f08947 */ /* 0x004fea000383ffff */
[----:B------:R-:W-:Y:S05]  /*349c0*/  BRA `(.L_x_3246) ;  /* 0xffffffa400d47947 */ /* 0x000fea000383ffff */
.L_x_3058:
        /* <DEDUP_REMOVED lines=8> */
.L_x_3248:
[----:B------:R-:W-:Y:S05]  /*34a50*/  BSYNC B0 ;  /* 0x0000000000007941 */ /* 0x000fea0003800000 */
.L_x_3247:
        /* <DEDUP_REMOVED lines=11> */
.L_x_3249:
[----:B------:R-:W-:Y:S02]  /*34b10*/  ULDC UR4, c[0x0][0x2f4] ;  /* 0x0000bd0000047ab9 */ /* 0x000fe40000000800 */
        /* <DEDUP_REMOVED lines=21> */
.L_x_3250:
        /* <DEDUP_REMOVED lines=11> */
.L_x_3251:
[----:B------:R-:W-:Y:S02]  /*34d20*/  IMAD.MOV.U32 R13, RZ, RZ, R25 ;  /* 0x000000ffff0d7224 */ /* 0x000fe400078e0019 */
[----:B------:R-:W-:Y:S01]  /*34d30*/  IMAD.MOV.U32 R12, RZ, RZ, 0x2 ;  /* 0x00000002ff0c7424 */ /* 0x000fe200078e00ff */
[----:B------:R-:W-:-:S13]  /*34d40*/  IADD3 R2, P4, R14, R8, RZ ;  /* 0x000000080e027210 */ /* 0x000fda0007f9e0ff */
[----:B------:R-:W-:Y:S05]  /*34d50*/  WARPSYNC.COLLECTIVE R15, `(.L_x_3252) ;  /* 0x000000000f087348 */ /* 0x000fea0003c00000 */
[----:B------:R0:W1:Y:S02]  /*34d60*/  SHFL.IDX P6, R14, R13, R12, R11 ;  /* 0x0000000c0d0e7389 */ /* 0x00006400000c000b */
[----:B01----:R-:W-:Y:S01]  /*34d70*/  ENDCOLLECTIVE ;  /* 0x000000000000791b */ /* 0x003fe20003800000 */
.L_x_3252:
        /* <DEDUP_REMOVED lines=12> */
.L_x_3253:
        /* <DEDUP_REMOVED lines=14> */
.L_x_3254:
        /* <DEDUP_REMOVED lines=17> */
.L_x_3255:
[----:B------:R-:W-:Y:S02]  /*35030*/  IMAD.MOV.U32 R13, RZ, RZ, R25 ;  /* 0x000000ffff0d7224 */ /* 0x000fe400078e0019 */
[----:B------:R-:W-:Y:S01]  /*35040*/  IMAD.MOV.U32 R12, RZ, RZ, 0x4 ;  /* 0x00000004ff0c7424 */ /* 0x000fe200078e00ff */
[----:B------:R-:W-:-:S13]  /*35050*/  IADD3 R2, P4, R14, R8, RZ ;  /* 0x000000080e027210 */ /* 0x000fda0007f9e0ff */
[----:B------:R-:W-:Y:S05]  /*35060*/  WARPSYNC.COLLECTIVE R15, `(.L_x_3256) ;  /* 0x000000000f087348 */ /* 0x000fea0003c00000 */
[----:B------:R0:W1:Y:S02]  /*35070*/  SHFL.IDX P6, R14, R13, R12, R11 ;  /* 0x0000000c0d0e7389 */ /* 0x00006400000c000b */
[----:B01----:R-:W-:Y:S01]  /*35080*/  ENDCOLLECTIVE ;  /* 0x000000000000791b */ /* 0x003fe20003800000 */
.L_x_3256:
        /* <DEDUP_REMOVED lines=12> */
.L_x_3257:
        /* <DEDUP_REMOVED lines=9> */
.L_x_3063:
        /* <DEDUP_REMOVED lines=8> */
.L_x_3260:
[----:B------:R-:W-:Y:S05]  /*35260*/  BSYNC B0 ;  /* 0x0000000000007941 */ /* 0x000fea0003800000 */
.L_x_3259:
        /* <DEDUP_REMOVED lines=9> */
.L_x_3261:
        /* <DEDUP_REMOVED lines=18> */
.L_x_3262:
[----:B------:R-:W-:Y:S01]  /*35420*/  IMAD.MOV.U32 R12, RZ, RZ, 0x2 ;  /* 0x00000002ff0c7424 */ /* 0x000fe200078e00ff */
[----:B------:R-:W-:-:S05]  /*35430*/  SEL R14, R14, RZ, P1 ;  /* 0x000000ff0e0e7207 */ /* 0x000fca0000800000 */
[----:B------:R-:W-:-:S04]  /*35440*/  IMAD.IADD R5, R17, 0x1, R14 ;  /* 0x0000000111057824 */ /* 0x000fc800078e020e */
[----:B------:R-:W-:-:S07]  /*35450*/  IMAD.MOV.U32 R13, RZ, RZ, R5 ;  /* 0x000000ffff0d7224 */ /* 0x000fce00078e0005 */
[----:B------:R-:W-:Y:S05]  /*35460*/  WARPSYNC.COLLECTIVE R15, `(.L_x_3263) ;  /* 0x000000000f087348 */ /* 0x000fea0003c00000 */
[----:B------:R0:W1:Y:S02]  /*35470*/  SHFL.UP P6, R14, R13, R12, R11 ;  /* 0x0400000c0d0e7389 */ /* 0x00006400000c000b */
[----:B01----:R-:W-:Y:S01]  /*35480*/  ENDCOLLECTIVE ;  /* 0x000000000000791b */ /* 0x003fe20003800000 */
.L_x_3263:
[----:B------:R-:W-:Y:S01]  /*35490*/  IMAD.MOV.U32 R12, RZ, RZ, 0x4 ;  /* 0x00000004ff0c7424 */ /* 0x000fe200078e00ff */
[----:B------:R-:W-:-:S05]  /*354a0*/  SEL R6, R14, RZ, P2 ;  /* 0x000000ff0e067207 */ /* 0x000fca0001000000 */
[----:B------:R-:W-:-:S04]  /*354b0*/  IMAD.IADD R6, R5, 0x1, R6 ;  /* 0x0000000105067824 */ /* 0x000fc800078e0206 */
[----:B------:R-:W-:-:S07]  /*354c0*/  IMAD.MOV.U32 R13, RZ, RZ, R6 ;  /* 0x000000ffff0d7224 */ /* 0x000fce00078e0006 */
[----:B------:R-:W-:Y:S05]  /*354d0*/  WARPSYNC.COLLECTIVE R15, `(.L_x_3264) ;  /* 0x000000000f087348 */ /* 0x000fea0003c00000 */
[----:B------:R0:W1:Y:S02]  /*354e0*/  SHFL.UP P6, R14, R13, R12, R11 ;  /* 0x0400000c0d0e7389 */ /* 0x00006400000c000b */
[----:B01----:R-:W-:Y:S01]  /*354f0*/  ENDCOLLECTIVE ;  /* 0x000000000000791b */ /* 0x003fe20003800000 */
.L_x_3264:
[----:B------:R-:W-:Y:S01]  /*35500*/  IMAD.MOV.U32 R12, RZ, RZ, 0x8 ;  /* 0x00000008ff0c7424 */ /* 0x000fe200078e00ff */
[----:B------:R-:W-:-:S05]  /*35510*/  SEL R3, R14, RZ, P3 ;  /* 0x000000ff0e037207 */ /* 0x000fca0001800000 */
[----:B------:R-:W-:-:S04]  /*35520*/  IMAD.IADD R2, R6, 0x1, R3 ;  /* 0x0000000106027824 */ /* 0x000fc800078e0203 */
[----:B------:R-:W-:-:S07]  /*35530*/  IMAD.MOV.U32 R13, RZ, RZ, R2 ;  /* 0x000000ffff0d7224 */ /* 0x000fce00078e0002 */
[----:B------:R-:W-:Y:S05]  /*35540*/  WARPSYNC.COLLECTIVE R15, `(.L_x_3265) ;  /* 0x000000000f087348 */ /* 0x000fea0003c00000 */
[----:B------:R0:W1:Y:S02]  /*35550*/  SHFL.UP P6, R14, R13, R12, R11 ;  /* 0x0400000c0d0e7389 */ /* 0x00006400000c000b */
[----:B01----:R-:W-:Y:S01]  /*35560*/  ENDCOLLECTIVE ;  /* 0x000000000000791b */ /* 0x003fe20003800000 */
.L_x_3265:
[----:B------:R-:W-:Y:S01]  /*35570*/  IMAD.MOV.U32 R12, RZ, RZ, 0x10 ;  /* 0x00000010ff0c7424 */ /* 0x000fe200078e00ff */
[----:B------:R-:W-:-:S05]  /*35580*/  SEL R3, R14, RZ, P4 ;  /* 0x000000ff0e037207 */ /* 0x000fca0002000000 */
[----:B------:R-:W-:-:S04]  /*35590*/  IMAD.IADD R3, R2, 0x1, R3 ;  /* 0x0000000102037824 */ /* 0x000fc800078e0203 */
[----:B------:R-:W-:-:S07]  /*355a0*/  IMAD.MOV.U32 R13, RZ, RZ, R3 ;  /* 0x000000ffff0d7224 */ /* 0x000fce00078e0003 */
[----:B------:R-:W-:Y:S05]  /*355b0*/  WARPSYNC.COLLECTIVE R15, `(.L_x_3266) ;  /* 0x000000000f087348 */ /* 0x000fea0003c00000 */
[----:B------:R0:W1:Y:S02]  /*355c0*/  SHFL.UP P6, R14, R13, R12, R11 ;  /* 0x0400000c0d0e7389 */ /* 0x00006400000c000b */
[----:B01----:R-:W-:Y:S01]  /*355d0*/  ENDCOLLECTIVE ;  /* 0x000000000000791b */ /* 0x003fe20003800000 */
.L_x_3266:
        /* <DEDUP_REMOVED lines=8> */
.L_x_3267:
[----:B------:R-:W-:Y:S05]  /*35660*/  BRA `(.L_x_3268) ;  /* 0xffffffa000f87947 */ /* 0x000fea000383ffff */
.L_x_3068:
        /* <DEDUP_REMOVED lines=8> */
.L_x_3270:
[----:B------:R-:W-:Y:S05]  /*356f0*/  BSYNC B0 ;  /* 0x0000000000007941 */ /* 0x000fea0003800000 */
.L_x_3269:
        /* <DEDUP_REMOVED lines=8> */
.L_x_3271:
[----:B------:R-:W-:Y:S01]  /*35780*/  IMAD.MOV.U32 R12, RZ, RZ, 0x4 ;  /* 0x00000004ff0c7424 */ /* 0x000fe200078e00ff */
[----:B------:R-:W-:-:S05]  /*35790*/  SEL R2, R14, RZ, P2 ;  /* 0x000000ff0e027207 */ /* 0x000fca0001000000 */
[----:B------:R-:W-:-:S04]  /*357a0*/  IMAD.IADD R2, R13, 0x1, R2 ;  /* 0x000000010d027824 */ /* 0x000fc800078e0202 */
[----:B------:R-:W-:-:S07]  /*357b0*/  IMAD.MOV.U32 R13, RZ, RZ, R2 ;  /* 0x000000ffff0d7224 */ /* 0x000fce00078e0002 */
[----:B------:R-:W-:Y:S05]  /*357c0*/  WARPSYNC.COLLECTIVE R15, `(.L_x_3272) ;  /* 0x000000000f087348 */ /* 0x000fea0003c00000 */
[----:B------:R0:W1:Y:S02]  /*357d0*/  SHFL.UP P6, R14, R13, R12, R11 ;  /* 0x0400000c0d0e7389 */ /* 0x00006400000c000b */
[----:B01----:R-:W-:Y:S01]  /*357e0*/  ENDCOLLECTIVE ;  /* 0x000000000000791b */ /* 0x003fe20003800000 */
.L_x_3272:
[----:B------:R-:W-:Y:S01]  /*357f0*/  IMAD.MOV.U32 R12, RZ, RZ, 0x8 ;  /* 0x00000008ff0c7424 */ /* 0x000fe200078e00ff */
[----:B------:R-:W-:-:S05]  /*35800*/  SEL R3, R14, RZ, P3 ;  /* 0x000000ff0e037207 */ /* 0x000fca0001800000 */
[----:B------:R-:W-:-:S04]  /*35810*/  IMAD.IADD R3, R2, 0x1, R3 ;  /* 0x0000000102037824 */ /* 0x000fc800078e0203 */
[----:B------:R-:W-:-:S07]  /*35820*/  IMAD.MOV.U32 R13, RZ, RZ, R3 ;  /* 0x000000ffff0d7224 */ /* 0x000fce00078e0003 */
[----:B------:R-:W-:Y:S05]  /*35830*/  WARPSYNC.COLLECTIVE R15, `(.L_x_3273) ;  /* 0x000000000f087348 */ /* 0x000fea0003c00000 */
[----:B------:R0:W1:Y:S02]  /*35840*/  SHFL.UP P6, R14, R13, R12, R11 ;  /* 0x0400000c0d0e7389 */ /* 0x00006400000c000b */
[----:B01----:R-:W-:Y:S01]  /*35850*/  ENDCOLLECTIVE ;  /* 0x000000000000791b */ /* 0x003fe20003800000 */
.L_x_3273:
[----:B------:R-:W-:Y:S01]  /*35860*/  IMAD.MOV.U32 R12, RZ, RZ, 0x10 ;  /* 0x00000010ff0c7424 */ /* 0x000fe200078e00ff */
[----:B------:R-:W-:-:S05]  /*35870*/  SEL R4, R14, RZ, P4 ;  /* 0x000000ff0e047207 */ /* 0x000fca0002000000 */
[----:B------:R-:W-:-:S04]  /*35880*/  IMAD.IADD R4, R3, 0x1, R4 ;  /* 0x0000000103047824 */ /* 0x000fc800078e0204 */
[----:B------:R-:W-:-:S07]  /*35890*/  IMAD.MOV.U32 R13, RZ, RZ, R4 ;  /* 0x000000ffff0d7224 */ /* 0x000fce00078e0004 */
[----:B------:R-:W-:Y:S05]  /*358a0*/  WARPSYNC.COLLECTIVE R15, `(.L_x_3274) ;  /* 0x000000000f087348 */ /* 0x000fea0003c00000 */
[----:B------:R0:W1:Y:S02]  /*358b0*/  SHFL.UP P6, R14, R13, R12, R11 ;  /* 0x0400000c0d0e7389 */ /* 0x00006400000c000b */
[----:B01----:R-:W-:Y:S01]  /*358c0*/  ENDCOLLECTIVE ;  /* 0x000000000000791b */ /* 0x003fe20003800000 */
.L_x_3274:
        /* <DEDUP_REMOVED lines=8> */
.L_x_3275:
[----:B------:R-:W-:Y:S05]  /*35950*/  BRA `(.L_x_3276) ;  /* 0xffffffa000d87947 */ /* 0x000fea000383ffff */
.L_x_3070:
[----:B------:R-:W-:Y:S01]  /*35960*/  BSSY B0, `(.L_x_3277) ;  /* 0x0000006000007945 */ /* 0x000fe20003800000 */
[----:B------:R-:W-:Y:S01]  /*35970*/  PLOP3.LUT P6, PT, P6, PT, PT, 0x8, 0x0 ;  /* 0x000000000000781c */ /* 0x000fe200037ce170 */
[----:B------:R-:W-:-:S12]  /*35980*/  IMAD.MOV.U32 R15, RZ, RZ, -0x1 ;  /* 0xffffffffff0f7424 */ /* 0x000fd800078e00ff */
[----:B01----:R-:W-:Y:S05]  /*35990*/  WARPSYNC.COLLECTIVE R15, `(.L_x_3278) ;  /* 0x000000000f087348 */ /* 0x003fea0003c00000 */
[----:B------:R-:W-:Y:S01]  /*359a0*/  VOTE.ANY R14, PT, P6 ;  /* 0x00000000000e7806 */ /* 0x000fe200030e0100 */
[----:B01----:R-:W-:Y:S06]  /*359b0*/  ENDCOLLECTIVE ;  /* 0x000000000000791b */ /* 0x003fec0003800000 */
.L_x_3278:
[----:B------:R-:W-:Y:S05]  /*359c0*/  BSYNC B0 ;  /* 0x0000000000007941 */ /* 0x000fea0003800000 */
.L_x_3277:
        /* <DEDUP_REMOVED lines=9> */
.L_x_3279:
[----:B------:R-:W-:Y:S01]  /*35a60*/  IMAD.MOV.U32 R17, RZ, RZ, R14 ;  /* 0x000000ffff117224 */ /* 0x000fe200078e000e */
[----:B------:R-:W-:Y:S06]  /*35a70*/  BRA `(.L_x_3280) ;  /* 0xffffffa000c87947 */ /* 0x000fec000383ffff */
.L_x_3072:
[----:B------:R-:W-:Y:S01]  /*35a80*/  BSSY B0, `(.L_x_3281) ;  /* 0x0000007000007945 */ /* 0x000fe20003800000 */
[----:B------:R-:W-:Y:S02]  /*35a90*/  IMAD.MOV.U32 R13, RZ, RZ, R2 ;  /* 0x000000ffff0d7224 */ /* 0x000fe400078e0002 */
[----:B------:R-:W-:Y:S02]  /*35aa0*/  IMAD.MOV.U32 R11, RZ, RZ, 0x1f ;  /* 0x0000001fff0b7424 */ /* 0x000fe400078e00ff */
[----:B------:R-:W-:-:S07]  /*35ab0*/  IMAD.MOV.U32 R15, RZ, RZ, -0x1 ;  /* 0xffffffffff0f7424 */ /* 0x000fce00078e00ff */
[----:B0123--:R-:W-:Y:S05]  /*35ac0*/  WARPSYNC.COLLECTIVE R15, `(.L_x_3282) ;  /* 0x000000000f087348 */ /* 0x00ffea0003c00000 */
[----:B------:R4:W0:Y:S02]  /*35ad0*/  SHFL.IDX P6, R14, R13, R12, R11 ;  /* 0x0000000c0d0e7389 */ /* 0x00082400000c000b */
[----:B01234-:R-:W-:Y:S01]  /*35ae0*/  ENDCOLLECTIVE ;  /* 0x000000000000791b */ /* 0x01ffe20003800000 */
.L_x_3282:
[----:B------:R-:W-:Y:S05]  /*35af0*/  BSYNC B0 ;  /* 0x0000000000007941 */ /* 0x000fea0003800000 */
.L_x_3281:
[----:B------:R-:W-:Y:S05]  /*35b00*/  BRA `(.L_x_3071) ;  /* 0xffffffa000c07947 */ /* 0x000fea000383ffff */
.L_x_3076:
[----:B-1----:R1:W3:Y:S02]  /*35b10*/  SYNCS.PHASECHK.TRANS64.TRYWAIT P0, [R5+URZ+0x38820], R0 ;  /* 0x03882000050075a7 */ /* 0x0022e4000800017f */
[----:B---3--:R-:W-:Y:S05]  /*35b20*/  @!P0 NANOSLEEP.SYNCS 0x989680 ;  /* 0x009896800000895d */ /* 0x008fea0003900000 */
[----:B------:R-:W3:Y:S02]  /*35b30*/  @!P0 SYNCS.PHASECHK.TRANS64 P0, [R5+URZ+0x38820], R0 ;  /* 0x03882000050085a7 */ /* 0x000ee4000800007f */
[----:B---3--:R-:W-:Y:S05]  /*35b40*/  @!P0 BRA `(.L_x_3076) ;  /* 0xfffffffc00f08947 */ /* 0x008fea000383ffff */
[----:B------:R-:W-:Y:S05]  /*35b50*/  BRA `(.L_x_3283) ;  /* 0xffffffa800387947 */ /* 0x000fea000383ffff */
.L_x_3077:
        /* <DEDUP_REMOVED lines=11> */
.L_x_3285:
[----:B------:R-:W-:Y:S05]  /*35c10*/  BSYNC B0 ;  /* 0x0000000000007941 */ /* 0x000fea0003800000 */
.L_x_3284:
[----:B------:R-:W-:Y:S05]  /*35c20*/  BRA `(.L_x_3286) ;  /* 0xffffffa800207947 */ /* 0x000fea000383ffff */
.L_x_3078:
[----:B------:R-:W-:Y:S01]  /*35c30*/  BSSY B0, `(.L_x_3287) ;  /* 0x0000006000007945 */ /* 0x000fe20003800000 */
[----:B------:R-:W-:-:S07]  /*35c40*/  IMAD.MOV.U32 R15, RZ, RZ, -0x1 ;  /* 0xffffffffff0f7424 */ /* 0x000fce00078e00ff */
[----:B012---:R-:W-:Y:S05]  /*35c50*/  WARPSYNC.COLLECTIVE R15, `(.L_x_3288) ;  /* 0x000000000f0c7348 */ /* 0x007fea0003c00000 */
[----:B------:R-:W-:Y:S02]  /*35c60*/  ELECT P6, UR62, PT ;  /* 0x00000000003e782f */ /* 0x000fe400038c0000 */
[----:B------:R-:W-:Y:S01]  /*35c70*/  MOV R14, UR62 ;  /* 0x0000003e000e7c02 */ /* 0x000fe20008000f00 */
[----:B012---:R-:W-:Y:S10]  /*35c80*/  ENDCOLLECTIVE ;  /* 0x000000000000791b */ /* 0x007ff40003800000 */
.L_x_3288:
[----:B------:R-:W-:Y:S05]  /*35c90*/  BSYNC B0 ;  /* 0x0000000000007941 */ /* 0x000fea0003800000 */
.L_x_3287:
[----:B------:R-:W-:Y:S05]  /*35ca0*/  BRA `(.L_x_3289) ;  /* 0xffffffa800147947 */ /* 0x000fea000383ffff */
.L_x_3080:
[----:B-1----:R1:W3:Y:S02]  /*35cb0*/  SYNCS.PHASECHK.TRANS64.TRYWAIT P1, [R3+URZ+0x38840], R2 ;  /* 0x03884002030075a7 */ /* 0x0022e4000802017f */
[----:B---3--:R-:W-:Y:S05]  /*35cc0*/  @!P1 NANOSLEEP.SYNCS 0x989680 ;  /* 0x009896800000995d */ /* 0x008fea0003900000 */
[----:B------:R-:W3:Y:S02]  /*35cd0*/  @!P1 SYNCS.PHASECHK.TRANS64 P1, [R3+URZ+0x38840], R2 ;  /* 0x03884002030095a7 */ /* 0x000ee4000802007f */
[----:B---3--:R-:W-:Y:S05]  /*35ce0*/  @!P1 BRA `(.L_x_3080) ;  /* 0xfffffffc00f09947 */ /* 0x008fea000383ffff */
[----:B------:R-:W-:Y:S05]  /*35cf0*/  BRA `(.L_x_3290) ;  /* 0xffffffa8003c7947 */ /* 0x000fea000383ffff */
.L_x_3082:
[----:B---3--:R3:W4:Y:S02]  /*35d00*/  SYNCS.PHASECHK.TRANS64.TRYWAIT P1, [R27+URZ+0x38840], R0 ;  /* 0x038840001b0075a7 */ /* 0x008724000802017f */
[----:B----4-:R-:W-:Y:S05]  /*35d10*/  @!P1 NANOSLEEP.SYNCS 0x989680 ;  /* 0x009896800000995d */ /* 0x010fea0003900000 */
[----:B------:R-:W4:Y:S02]  /*35d20*/  @!P1 SYNCS.PHASECHK.TRANS64 P1, [R27+URZ+0x38840], R0 ;  /* 0x038840001b0095a7 */ /* 0x000f24000802007f */
[----:B----4-:R-:W-:Y:S05]  /*35d30*/  @!P1 BRA `(.L_x_3082) ;  /* 0xfffffffc00f09947 */ /* 0x010fea000383ffff */
[----:B------:R-:W-:Y:S05]  /*35d40*/  BRA `(.L_x_3291) ;  /* 0xffffffa800487947 */ /* 0x000fea000383ffff */
.L_x_3084:
[----:B----4-:R4:W0:Y:S02]  /*35d50*/  SYNCS.PHASECHK.TRANS64.TRYWAIT P1, [R3+URZ+0x38860], R2 ;  /* 0x03886002030075a7 */ /* 0x010824000802017f */
[----:B0-----:R-:W-:Y:S05]  /*35d60*/  @!P1 NANOSLEEP.SYNCS 0x989680 ;  /* 0x009896800000995d */ /* 0x001fea0003900000 */
[----:B------:R-:W0:Y:S02]  /*35d70*/  @!P1 SYNCS.PHASECHK.TRANS64 P1, [R3+URZ+0x38860], R2 ;  /* 0x03886002030095a7 */ /* 0x000e24000802007f */
[----:B0-----:R-:W-:Y:S05]  /*35d80*/  @!P1 BRA `(.L_x_3084) ;  /* 0xfffffffc00f09947 */ /* 0x001fea000383ffff */
[----:B------:R-:W-:Y:S05]  /*35d90*/  BRA `(.L_x_3292) ;  /* 0xffffffa800447947 */ /* 0x000fea000383ffff */
.L_x_3293:
        /* <DEDUP_REMOVED lines=14> */
.L_x_15833:


//--------------------- .text._ZN7cutlass13device_kernelIN5flash11enable_sm90INS1_16FlashAttnFwdSm90INS1_25CollectiveMainloopFwdSm90ILi2EN4cute5tupleIJNS5_1CILi1EEES8_S8_EEENS6_IJNS7_ILi128EEENS7_ILi96EEENS7_ILi192EEEEEELi192ENS_10bfloat16_tEfNS_4arch4Sm90ELb0ELb0ELb1ELb0ELb1ELb0ELb0ELb1ELb1ELb1ELb0ELb0EEENS1_21CollectiveEpilogueFwdINS6_IJSA_SC_SB_EEES9_SE_SG_Li256ELb0ELb1ELb0ELb0EEENS1_29StaticPersistentTileSchedulerILb0EEEEEEEEEvNT_6ParamsE --------------------------
	.section	.text._ZN7cutlass13device_kernelIN5flash11enable_sm90INS1_16FlashAttnFwdSm90INS1_25CollectiveMainloopFwdSm90ILi2EN4cute5tupleIJNS5_1CILi1EEES8_S8_EEENS6_IJNS7_ILi128EEENS7_ILi96EEENS7_ILi192EEEEEELi192ENS_10bfloat16_tEfNS_4arch4Sm90ELb0ELb0ELb1ELb0ELb1ELb0ELb0ELb1ELb1ELb1ELb0ELb0EEENS1_21CollectiveEpilogueFwdINS6_IJSA_SC_SB_EEES9_SE_SG_Li256ELb0ELb1ELb0ELb0EEENS1_29StaticPersistentTileSchedulerILb0EEEEEEEEEvNT_6ParamsE,"ax",@progbits
	.align	128
.text._ZN7cutlass13device_kernelIN5flash11enable_sm90INS1_16FlashAttnFwdSm90INS1_25CollectiveMainloopFwdSm90ILi2EN4cute5tupleIJNS5_1CILi1EEES8_S8_EEENS6_IJNS7_ILi128EEENS7_ILi96EEENS7_ILi192EEEEEELi192ENS_10bfloat16_tEfNS_4arch4Sm90ELb0ELb0ELb1ELb0ELb1ELb0ELb0ELb1ELb1ELb1ELb0ELb0EEENS1_21CollectiveEpilogueFwdINS6_IJSA_SC_SB_EEES9_SE_SG_Li256ELb0ELb1ELb0ELb0EEENS1_29StaticPersistentTileSchedulerILb0EEEEEEEEEvNT_6ParamsE:
        .type           _ZN7cutlass13device_kernelIN5flash11enable_sm90INS1_16FlashAttnFwdSm90INS1_25CollectiveMainloopFwdSm90ILi2EN4cute5tupleIJNS5_1CILi1EEES8_S8_EEENS6_IJNS7_ILi128EEENS7_ILi96EEENS7_ILi192EEEEEELi192ENS_10bfloat16_tEfNS_4arch4Sm90ELb0ELb0ELb1ELb0ELb1ELb0ELb0ELb1ELb1ELb1ELb0ELb0EEENS1_21CollectiveEpilogueFwdINS6_IJSA_SC_SB_EEES9_SE_SG_Li256ELb0ELb1ELb0ELb0EEENS1_29StaticPersistentTileSchedulerILb0EEEEEEEEEvNT_6ParamsE,@function
        .size           _ZN7cutlass13device_kernelIN5flash11enable_sm90INS1_16FlashAttnFwdSm90INS1_25CollectiveMainloopFwdSm90ILi2EN4cute5tupleIJNS5_1CILi1EEES8_S8_EEENS6_IJNS7_ILi128EEENS7_ILi96EEENS7_ILi192EEEEEELi192ENS_10bfloat16_tEfNS_4arch4Sm90ELb0ELb0ELb1ELb0ELb1ELb0ELb0ELb1ELb1ELb1ELb0ELb0EEENS1_21CollectiveEpilogueFwdINS6_IJSA_SC_SB_EEES9_SE_SG_Li256ELb0ELb1ELb0ELb0EEENS1_29StaticPersistentTileSchedulerILb0EEEEEEEEEvNT_6ParamsE,(.L_x_15834 - _ZN7cutlass13device_kernelIN5flash11enable_sm90INS1_16FlashAttnFwdSm90INS1_25CollectiveMainloopFwdSm90ILi2EN4cute5tupleIJNS5_1CILi1EEES8_S8_EEENS6_IJNS7_ILi128EEENS7_ILi96EEENS7_ILi192EEEEEELi192ENS_10bfloat16_tEfNS_4arch4Sm90ELb0ELb0ELb1ELb0ELb1ELb0ELb0ELb1ELb1ELb1ELb0ELb0EEENS1_21CollectiveEpilogueFwdINS6_IJSA_SC_SB_EEES9_SE_SG_Li256ELb0ELb1ELb0ELb0EEENS1_29StaticPersistentTileSchedulerILb0EEEEEEEEEvNT_6ParamsE)
        .other          _ZN7cutlass13device_kernelIN5flash11enable_sm90INS1_16FlashAttnFwdSm90INS1_25CollectiveMainloopFwdSm90ILi2EN4cute5tupleIJNS5_1CILi1EEES8_S8_EEENS6_IJNS7_ILi128EEENS7_ILi96EEENS7_ILi192EEEEEELi192ENS_10bfloat16_tEfNS_4arch4Sm90ELb0ELb0ELb1ELb0ELb1ELb0ELb0ELb1ELb1ELb1ELb0ELb0EEENS1_21CollectiveEpilogueFwdINS6_IJSA_SC_SB_EEES9_SE_SG_Li256ELb0ELb1ELb0ELb0EEENS1_29StaticPersistentTileSchedulerILb0EEEEEEEEEvNT_6ParamsE,@"STO_CUDA_ENTRY STV_DEFAULT"
_ZN7cutlass13device_kernelIN5flash11enable_sm90INS1_16FlashAttnFwdSm90INS1_25CollectiveMainloopFwdSm90ILi2EN4cute5tupleIJNS5_1CILi1EEES8_S8_EEENS6_IJNS7_ILi128EEENS7_ILi96EEENS7_ILi192EEEEEELi192ENS_10bfloat16_tEfNS_4arch4Sm90ELb0ELb0ELb1ELb0ELb1ELb0ELb0ELb1ELb1ELb1ELb0ELb0EEENS1_21CollectiveEpilogueFwdINS6_IJSA_SC_SB_EEES9_SE_SG_Li256ELb0ELb1ELb0ELb0EEENS1_29StaticPersistentTileSchedulerILb0EEEEEEEEEvNT_6ParamsE:
        /* <DEDUP_REMOVED lines=45> */
.L_x_3294:
        /* <DEDUP_REMOVED lines=22> */
.L_x_3295:
        /* <DEDUP_REMOVED lines=18> */
.L_x_3296:
        /* <DEDUP_REMOVED lines=22> */
.L_x_3297:
        /* <DEDUP_REMOVED lines=23> */
.L_x_3298:
        /* <DEDUP_REMOVED lines=10> */
.L_x_3300:
        /* <DEDUP_REMOVED lines=11> */
[----:B------:R-:W-:Y:S01]  /*0970*/  MOV R11, 0xfffffffe ;  /* 0xfffffffe000b7802 */ /* 0x000fe20000000f00 */
[----:B------:R-:W-:Y:S01]  /*0980*/  IMAD.U32 R22, RZ, RZ, UR4 ;  /* 0x00000004ff167e24 */ /* 0x000fe2000f8e00ff */
[----:B------:R-:W-:Y:S01]  /*0990*/  UMOV UR39, URZ ;  /* 0x0000003f00277c82 */ /* 0x000fe20008000000 */
[----:B------:R-:W-:Y:S01]  /*09a0*/  UMOV UR38, URZ ;  /* 0x0000003f00267c82 */ /* 0x000fe20008000000 */
[----:B------:R-:W-:-:S04]  /*09b0*/  SHF.R.S32.HI R0, RZ, 0x1f, R19 ;  /* 0x0000001fff007819 */ /* 0x000fc80000011413 */
[CC--:B------:R-:W-:Y:S02]  /*09c0*/  LEA.HI R3, R0.reuse, R19.reuse, RZ, 0x7 ;  /* 0x0000001300037211 */ /* 0x0c0fe400078f38ff */
[CC--:B------:R-:W-:Y:S02]  /*09d0*/  LEA.HI R5, R0.reuse, R19.reuse, RZ, 0x5 ;  /* 0x0000001300057211 */ /* 0x0c0fe400078f28ff */
[CC--:B------:R-:W-:Y:S02]  /*09e0*/  LEA.HI R4, R0.reuse, R19.reuse, RZ, 0x4 ;  /* 0x0000001300047211 */ /* 0x0c0fe400078f20ff */
[CC--:B------:R-:W-:Y:S01]  /*09f0*/  LEA.HI R6, R0.reuse, R19.reuse, RZ, 0x2 ;  /* 0x0000001300067211 */ /* 0x0c0fe200078f10ff */
[----:B------:R-:W-:Y:S01]  /*0a00*/  IMAD.SHL.U32 R7, R5, 0x20, RZ ;  /* 0x0000002005077824 */ /* 0x000fe200078e00ff */
[----:B------:R-:W-:Y:S02]  /*0a10*/  LEA.HI R23, R0, R19, RZ, 0x3 ;  /* 0x0000001300177211 */ /* 0x000fe400078f18ff */
[----:B------:R-:W-:-:S02]  /*0a20*/  SHF.R.S32.HI R5, RZ, 0x4, R4 ;  /* 0x00000004ff057819 */ /* 0x000fc40000011404 */
[----:B------:R-:W-:Y:S02]  /*0a30*/  LOP3.LUT R10, R6, 0xfffffffc, RZ, 0xc0, !PT ;  /* 0xfffffffc060a7812 */ /* 0x000fe400078ec0ff */
[C---:B------:R-:W-:Y:S02]  /*0a40*/  LOP3.LUT R6, R4.reuse, 0x3fffff0, RZ, 0xc0, !PT ;  /* 0x03fffff004067812 */ /* 0x040fe400078ec0ff */
[----:B------:R-:W-:Y:S01]  /*0a50*/  LEA.HI R4, R4, R5, RZ, 0x1 ;  /* 0x0000000504047211 */ /* 0x000fe200078f08ff */
[C---:B------:R-:W-:Y:S01]  /*0a60*/  IMAD.IADD R10, R19.reuse, 0x1, -R10 ;  /* 0x00000001130a7824 */ /* 0x040fe200078e0a0a */
[----:B------:R-:W-:Y:S01]  /*0a70*/  SHF.R.S32.HI R196, RZ, 0x7, R3 ;  /* 0x00000007ffc47819 */ /* 0x000fe20000011403 */
[----:B------:R-:W-:Y:S01]  /*0a80*/  IMAD.IADD R6, R19, 0x1, -R6 ;  /* 0x0000000113067824 */ /* 0x000fe200078e0a06 */
[----:B------:R-:W-:Y:S02]  /*0a90*/  LOP3.LUT R4, R4, 0x1ffffffe, RZ, 0xc0, !PT ;  /* 0x1ffffffe04047812 */ /* 0x000fe400078ec0ff */
[----:B------:R-:W-:-:S02]  /*0aa0*/  LOP3.LUT R12, R23, 0xfffffff8, RZ, 0xc0, !PT ;  /* 0xfffffff8170c7812 */ /* 0x000fc400078ec0ff */
[----:B------:R-:W-:Y:S01]  /*0ab0*/  LOP3.LUT R7, R7, 0xfffffc00, RZ, 0xc0, !PT ;  /* 0xfffffc0007077812 */ /* 0x000fe200078ec0ff */
[----:B------:R-:W-:Y:S01]  /*0ac0*/  IMAD.IADD R4, R5, 0x1, -R4 ;  /* 0x0000000105047824 */ /* 0x000fe200078e0a04 */
[----:B------:R-:W-:Y:S02]  /*0ad0*/  LEA.HI R5, R10, R10, RZ, 0x1 ;  /* 0x0000000a0a057211 */ /* 0x000fe400078f08ff */
[----:B------:R-:W-:Y:S01]  /*0ae0*/  SHF.R.S32.HI R23, RZ, 0x3, R23 ;  /* 0x00000003ff177819 */ /* 0x000fe20000011417 */
[----:B------:R-:W-:Y:S01]  /*0af0*/  IMAD R7, R6, 0x40, R7 ;  /* 0x0000004006077824 */ /* 0x000fe200078e0207 */
[----:B------:R-:W-:-:S03]  /*0b00*/  LOP3.LUT R5, R5, 0x1ffffffe, RZ, 0xc0, !PT ;  /* 0x1ffffffe05057812 */ /* 0x000fc600078ec0ff */
[----:B------:R-:W-:Y:S02]  /*0b10*/  IMAD R199, R4, 0x8, R7 ;  /* 0x0000000804c77824 */ /* 0x000fe400078e0207 */
[----:B------:R-:W-:Y:S01]  /*0b20*/  IMAD.IADD R198, R10, 0x1, -R5 ;  /* 0x000000010ac67824 */ /* 0x000fe200078e0a05 */
[----:B--2---:R-:W-:Y:S02]  /*0b30*/  R2UR UR5, R2 ;  /* 0x00000000020572ca */ /* 0x004fe400000e0000 */
[C---:B------:R-:W-:Y:S02]  /*0b40*/  LOP3.LUT R2, R3.reuse, 0xffffff80, RZ, 0xc0, !PT ;  /* 0xffffff8003027812 */ /* 0x040fe400078ec0ff */
[----:B------:R-:W-:Y:S02]  /*0b50*/  LEA.HI R3, R3, R196, RZ, 0x1 ;  /* 0x000000c403037211 */ /* 0x000fe400078f08ff */
[----:B------:R-:W-:Y:S02]  /*0b60*/  IADD3 R193, R19, -R2, RZ ;  /* 0x8000000213c17210 */ /* 0x000fe40007ffe0ff */
[----:B------:R-:W-:-:S02]  /*0b70*/  LOP3.LUT R3, R3, 0x3fffffe, RZ, 0xc0, !PT ;  /* 0x03fffffe03037812 */ /* 0x000fc400078ec0ff */
[----:B------:R-:W-:Y:S02]  /*0b80*/  SHF.R.S32.HI R2, RZ, 0x1f, R193 ;  /* 0x0000001fff027819 */ /* 0x000fe400000114c1 */
[----:B------:R-:W-:Y:S01]  /*0b90*/  IADD3 R19, R19, -R12, RZ ;  /* 0x8000000c13137210 */ /* 0x000fe20007ffe0ff */
[----:B------:R-:W-:Y:S01]  /*0ba0*/  IMAD.IADD R3, R196, 0x1, -R3 ;  /* 0x00000001c4037824 */ /* 0x000fe200078e0a03 */
[CC--:B------:R-:W-:Y:S01]  /*0bb0*/  LEA.HI R0, R2.reuse, R193.reuse, RZ, 0x2 ;  /* 0x000000c102007211 */ /* 0x0c0fe200078f10ff */
[----:B------:R-:W-:Y:S01]  /*0bc0*/  ULOP3.LUT UR4, UR5, 0x1, URZ, 0xfc, !UPT ;  /* 0x0000000105047892 */ /* 0x000fe2000f8efc3f */
[----:B------:R-:W-:Y:S01]  /*0bd0*/  LEA.HI R2, R2, R193, RZ, 0x5 ;  /* 0x000000c102027211 */ /* 0x000fe200078f28ff */
[----:B------:R-:W-:Y:S01]  /*0be0*/  IMAD.SHL.U32 R16, R19, 0x8, RZ ;  /* 0x0000000813107824 */ /* 0x000fe200078e00ff */
[--C-:B------:R-:W-:Y:S02]  /*0bf0*/  SHF.R.S32.HI R8, RZ, 0x2, R0.reuse ;  /* 0x00000002ff087819 */ /* 0x100fe40000011400 */
[----:B------:R-:W-:Y:S01]  /*0c00*/  SHF.R.S32.HI R9, RZ, 0x1f, R0 ;  /* 0x0000001fff097819 */ /* 0x000fe20000011400 */
[C---:B------:R-:W-:Y:S01]  /*0c10*/  VIADD R18, R16.reuse, 0x40 ;  /* 0x0000004010127836 */ /* 0x040fe20000000000 */
[----:B------:R-:W-:Y:S01]  /*0c20*/  SHF.R.S32.HI R2, RZ, 0x5, R2 ;  /* 0x00000005ff027819 */ /* 0x000fe20000011402 */
[----:B------:R-:W-:Y:S01]  /*0c30*/  VIADD R17, R16, 0x80 ;  /* 0x0000008010117836 */ /* 0x000fe20000000000 */
[----:B------:R-:W-:Y:S01]  /*0c40*/  LEA.HI R9, R9, R8, RZ, 0x3 ;  /* 0x0000000809097211 */ /* 0x000fe200078f18ff */
[----:B------:R-:W-:Y:S01]  /*0c50*/  IMAD.U32 R201, RZ, RZ, UR4 ;  /* 0x00000004ffc97e24 */ /* 0x000fe2000f8e00ff */
[----:B------:R-:W-:Y:S01]  /*0c60*/  LOP3.LUT R0, R0, 0x7ffffffc, RZ, 0xc0, !PT ;  /* 0x7ffffffc00007812 */ /* 0x000fe200078ec0ff */
[----:B------:R-:W-:Y:S01]  /*0c70*/  UMOV UR4, URZ ;  /* 0x0000003f00047c82 */ /* 0x000fe20008000000 */
[----:B------:R-:W-:-:S02]  /*0c80*/  LOP3.LUT R9, R9, 0xfffffff8, RZ, 0xc0, !PT ;  /* 0xfffffff809097812 */ /* 0x000fc400078ec0ff */
[----:B------:R-:W-:Y:S01]  /*0c90*/  SHF.R.S32.HI R203, RZ, 0x1f, R18 ;  /* 0x0000001fffcb7819 */ /* 0x000fe20000011412 */
[----:B------:R-:W-:Y:S01]  /*0ca0*/  IMAD.IADD R0, R193, 0x1, -R0 ;  /* 0x00000001c1007824 */ /* 0x000fe200078e0a00 */
[----:B------:R-:W-:Y:S01]  /*0cb0*/  MOV R192, UR4 ;  /* 0x0000000400c07c02 */ /* 0x000fe20008000f00 */
[----:B------:R-:W-:Y:S01]  /*0cc0*/  IMAD.IADD R9, R8, 0x1, -R9 ;  /* 0x0000000108097824 */ /* 0x000fe200078e0a09 */
[----:B------:R-:W-:Y:S01]  /*0cd0*/  SHF.R.S32.HI R202, RZ, 0x1f, R17 ;  /* 0x0000001fffca7819 */ /* 0x000fe20000011411 */
[----:B------:R-:W-:-:S03]  /*0ce0*/  IMAD R200, R0, R11, 0x60 ;  /* 0x0000006000c87424 */ /* 0x000fc600078e020b */
[----:B------:R-:W-:-:S04]  /*0cf0*/  LEA R2, R2, R9, 0x4 ;  /* 0x0000000902027211 */ /* 0x000fc800078e20ff */
[----:B------:R-:W-:-:S05]  /*0d00*/  LEA R197, R3, R2, 0x6 ;  /* 0x0000000203c57211 */ /* 0x000fca00078e30ff */
[----:B------:R-:W-:-:S07]  /*0d10*/  IMAD R198, R198, 0x8, R197 ;  /* 0x00000008c6c67824 */ /* 0x000fce00078e02c5 */
.L_x_3333:
[----:B0-----:R-:W0:Y:S01]  /*0d20*/  SHFL.IDX PT, R0, R196, RZ, 0x1f ;  /* 0x00001fffc4007589 */ /* 0x001e2200000e0000 */
[----:B-1----:R-:W1:Y:S01]  /*0d30*/  S2UR UR5, SR_CgaCtaId ;  /* 0x00000000000579c3 */ /* 0x002e620000008800 */
[----:B------:R-:W-:Y:S01]  /*0d40*/  ULDC.64 UR6, c[0x0][0x418] ;  /* 0x0001060000067ab9 */ /* 0x000fe20000000a00 */
[----:B------:R-:W-:Y:S01]  /*0d50*/  ULDC UR4, c[0x0][0xc38] ;  /* 0x00030e0000047ab9 */ /* 0x000fe20000000800 */
[----:B------:R-:W-:Y:S01]  /*0d60*/  UISETP.NE.U32.AND UP0, UPT, UR6, URZ, UPT ;  /* 0x0000003f0600728c */ /* 0x000fe2000bf05070 */
[----:B------:R-:W-:Y:S01]  /*0d70*/  R2UR UR13, R22 ;  /* 0x00000000160d72ca */ /* 0x000fe200000e0000 */
[----:B------:R-:W-:Y:S02]  /*0d80*/  UISETP.NE.AND UP1, UPT, UR4, 0x1, UPT ;  /* 0x000000010400788c */ /* 0x000fe4000bf25270 */
[----:B------:R-:W-:Y:S01]  /*0d90*/  UISETP.NE.AND.EX UP0, UPT, UR7, URZ, UPT, UP0 ;  /* 0x0000003f0700728c */ /* 0x000fe2000bf05300 */
[----:B------:R-:W-:Y:S01]  /*0da0*/  ULDC UR4, c[0x0][0xc44] ;  /* 0x0003110000047ab9 */ /* 0x000fe20000000800 */
[----:B------:R-:W-:Y:S01]  /*0db0*/  ULDC UR61, c[0x0][0x424] ;  /* 0x00010900003d7ab9 */ /* 0x000fe20000000800 */
[----:B------:R-:W-:Y:S01]  /*0dc0*/  UISETP.NE.AND UP2, UPT, UR4, 0x1, UPT ;  /* 0x000000010400788c */ /* 0x000fe2000bf45270 */
[----:B------:R-:W-:Y:S01]  /*0dd0*/  UMOV UR40, 0x400 ;  /* 0x0000040000287882 */ /* 0x000fe20000000000 */
[----:B------:R-:W-:-:S04]  /*0de0*/  USEL UR61, UR61, 0x1, UP0 ;  /* 0x000000013d3d7887 */ /* 0x000fc80008000000 */
[----:B------:R-:W-:Y:S01]  /*0df0*/  @UP1 ULDC UR4, c[0x0][0xc3c] ;  /* 0x00030f0000041ab9 */ /* 0x000fe20000000800 */
[----:B------:R-:W-:Y:S01]  /*0e00*/  ULDC UR10, c[0x0][0x2f0] ;  /* 0x0000bc00000a7ab9 */ /* 0x000fe20000000800 */
[----:B------:R-:W-:Y:S01]  /*0e10*/  @UP1 ULDC UR12, c[0x0][0xc40] ;  /* 0x00031000000c1ab9 */ /* 0x000fe20000000800 */
[----:B------:R-:W-:Y:S01]  /*0e20*/  UIMAD UR61, UR61, UR10, URZ ;  /* 0x0000000a3d3d72a4 */ /* 0x000fe2000f8e023f */
[----:B------:R-:W-:Y:S01]  /*0e30*/  UMOV UR14, UR13 ;  /* 0x0000000d000e7c82 */ /* 0x000fe20008000000 */
[----:B------:R-:W-:Y:S01]  /*0e40*/  @UP2 ULDC.64 UR8, c[0x0][0xc48] ;  /* 0x0003120000082ab9 */ /* 0x000fe20000000a00 */
[----:B0-----:R-:W-:Y:S01]  /*0e50*/  R2UR UR6, R0 ;  /* 0x00000000000672ca */ /* 0x001fe200000e0000 */
[----:B-1----:R-:W-:Y:S02]  /*0e60*/  ULEA UR40, UR5, UR40, 0x18 ;  /* 0x0000002805287291 */ /* 0x002fe4000f8ec03f */
[----:B------:R-:W-:Y:S02]  /*0e70*/  UIMAD.WIDE.U32 UR4, UR13, UR4, URZ ;  /* 0x000000040d0472a5 */ /* 0x000fe4000f8e003f */
[----:B------:R-:W-:-:S02]  /*0e80*/  UIADD3 UR11, UR40, 0x12400, URZ ;  /* 0x00012400280b7890 */ /* 0x000fc4000fffe03f */
[----:B------:R-:W-:Y:S02]  /*0e90*/  @UP1 USHF.R.U32.HI UR14, URZ, UR12, UR5 ;  /* 0x0000000c3f0e1299 */ /* 0x000fe40008011605 */
[----:B------:R-:W-:Y:S02]  /*0ea0*/  ULOP3.LUT UP0, URZ, UR11, 0x1bf, URZ, 0xc0, !UPT ;  /* 0x000001bf0b3f7892 */ /* 0x000fe4000f80c03f */
[----:B------:R-:W-:Y:S02]  /*0eb0*/  UIMAD.WIDE.U32 UR4, UR14, UR8, URZ ;  /* 0x000000080e0472a5 */ /* 0x000fe4000f8e003f */
[----:B------:R-:W-:Y:S01]  /*0ec0*/  ULEA.HI UR7, UR6, UR6, URZ, 0x1 ;  /* 0x0000000606077291 */ /* 0x000fe2000f8f083f */
[----:B------:R-:W-:Y:S01]  /*0ed0*/  IMAD.U32 R195, RZ, RZ, UR14 ;  /* 0x0000000effc37e24 */ /* 0x000fe2000f8e00ff */
[----:B------:R-:W-:Y:S01]  /*0ee0*/  PLOP3.LUT P0, PT, PT, PT, UP0, 0x80, 0x0 ;  /* 0x000000000000781c */ /* 0x000fe20003f0f008 */
[----:B------:R-:W-:Y:S01]  /*0ef0*/  UMOV UR60, UR14 ;  /* 0x0000000e003c7c82 */ /* 0x000fe20008000000 */
[----:B------:R-:W-:-:S02]  /*0f00*/  ULOP3.LUT UR7, UR7, 0x1e, URZ, 0xc0, !UPT ;  /* 0x0000001e07077892 */ /* 0x000fc4000f8ec03f */
[----:B------:R-:W-:Y:S02]  /*0f10*/  @UP2 USHF.R.U32.HI UR60, URZ, UR9, UR5 ;  /* 0x000000093f3c2299 */ /* 0x000fe40008011605 */
[----:B------:R-:W-:Y:S02]  /*0f20*/  UIADD3 UR7, UR6, -UR7, URZ ;  /* 0x8000000706077290 */ /* 0x000fe4000fffe03f */
[----:B------:R-:W-:Y:S02]  /*0f30*/  UIADD3 UR6, UR61, 0x5f, URZ ;  /* 0x0000005f3d067890 */ /* 0x000fe4000fffe03f */
[----:B------:R-:W-:Y:S02]  /*0f40*/  ULEA UR8, UR7, UR11, 0xd ;  /* 0x0000000b07087291 */ /* 0x000fe4000f8e683f */
[----:B------:R-:W-:Y:S02]  /*0f50*/  UIMAD.WIDE UR6, UR6, 0x2aaaaaab, URZ ;  /* 0x2aaaaaab060678a5 */ /* 0x000fe4000f8e023f */
[----:B------:R-:W-:-:S02]  /*0f60*/  USHF.R.U32.HI UR8, URZ, 0x4, UR8 ;  /* 0x000000043f087899 */ /* 0x000fc40008011608 */
[----:B------:R-:W-:Y:S02]  /*0f70*/  USHF.R.U32.HI UR4, URZ, 0x1f, UR7 ;  /* 0x0000001f3f047899 */ /* 0x000fe40008011607 */
[----:B------:R-:W-:Y:S02]  /*0f80*/  ULOP3.LUT UR41, UR8, 0x3fff, URZ, 0xc0, !UPT ;  /* 0x00003fff08297892 */ /* 0x000fe4000f8ec03f */
[----:B------:R-:W-:-:S03]  /*0f90*/  ULEA.HI.SX32 UR5, UR7, UR4, 0x1c ;  /* 0x0000000407057291 */ /* 0x000fc6000f8fe23f */
[----:B------:R-:W-:Y:S02]  /*0fa0*/  UMOV UR4, UR13 ;  /* 0x0000000d00047c82 */ /* 0x000fe40008000000 */
[----:B------:R-:W-:Y:S01]  /*0fb0*/  IMAD.U32 R194, RZ, RZ, UR4 ;  /* 0x00000004ffc27e24 */ /* 0x000fe2000f8e00ff */
[----:B------:R-:W-:Y:S01]  /*0fc0*/  MOV R120, UR5 ;  /* 0x0000000500787c02 */ /* 0x000fe20008000f00 */
[----:B--234-:R-:W-:Y:S06]  /*0fd0*/  @!P0 BRA `(.L_x_3301) ;  /* 0x0000000000408947 */ /* 0x01cfec0003800000 */
        /* <DEDUP_REMOVED lines=16> */
.L_x_3301:
[----:B------:R-:W-:Y:S02]  /*10e0*/  R2UR UR4, R192 ;  /* 0x00000000c00472ca */ /* 0x000fe400000e0000 */
[----:B------:R-:W-:-:S11]  /*10f0*/  R2UR UR5, R201 ;  /* 0x00000000c90572ca */ /* 0x000fd600000e0000 */
[----:B------:R-:W-:Y:S02]  /*1100*/  ULOP3.LUT UR4, UR4, 0x1, URZ, 0xc0, !UPT ;  /* 0x0000000104047892 */ /* 0x000fe4000f8ec03f */
[----:B------:R-:W-:-:S04]  /*1110*/  IMAD.U32 R2, RZ, RZ, UR5 ;  /* 0x00000005ff027e24 */ /* 0x000fc8000f8e00ff */
[----:B------:R-:W-:Y:S01]  /*1120*/  IMAD.U32 R0, RZ, RZ, UR4 ;  /* 0x00000004ff007e24 */ /* 0x000fe2000f8e00ff */
[----:B------:R-:W-:-:S04]  /*1130*/  ISETP.NE.AND P0, PT, R2, 0x3, PT ;  /* 0x000000030200780c */ /* 0x000fc80003f05270 */
[----:B------:R-:W-:-:S04]  /*1140*/  SHF.L.U32 R0, R0, 0x1f, RZ ;  /* 0x0000001f00007819 */ /* 0x000fc800000006ff */
[----:B------:R-:W0:Y:S02]  /*1150*/  SYNCS.PHASECHK.TRANS64.TRYWAIT P1, [UR40+0x30800], R0 ;  /* 0x03080000ff0075a7 */ /* 0x000e240008020168 */
[----:B0-----:R-:W-:Y:S05]  /*1160*/  @!P1 BRA `(.L_x_3302) ;  /* 0x000000b000a49947 */ /* 0x001fea0003800000 */
.L_x_3383:
[----:B------:R-:W-:Y:S05]  /*1170*/  @!P0 BRA `(.L_x_3303) ;  /* 0x0000000000048947 */ /* 0x000fea0003800000 */
[----:B------:R-:W-:Y:S01]  /*1180*/  BPT.TRAP 0x1 ;  /* 0x000000040000795c */ /* 0x000fe20000300000 */
.L_x_3303:
[----:B0-----:R-:W-:Y:S01]  /*1190*/  IMAD.U32 R3, RZ, RZ, UR39 ;  /* 0x00000027ff037e24 */ /* 0x001fe2000f8e00ff */
[----:B------:R-:W-:-:S04]  /*11a0*/  MOV R0, UR38 ;  /* 0x0000002600007c02 */ /* 0x000fc80008000f00 */
[----:B------:R-:W-:Y:S02]  /*11b0*/  LEA R0, R0, UR40, 0x3 ;  /* 0x0000002800007c11 */ /* 0x000fe4000f8e18ff */
[----:B------:R-:W-:-:S04]  /*11c0*/  SHF.L.U32 R3, R3, 0x1f, RZ ;  /* 0x0000001f03037819 */ /* 0x000fc800000006ff */
[----:B------:R0:W1:Y:S01]  /*11d0*/  SYNCS.PHASECHK.TRANS64.TRYWAIT P1, [R0+URZ+0x30830], R3 ;  /* 0x03083003000075a7 */ /* 0x000062000802017f */
[----:B------:R-:W-:Y:S05]  /*11e0*/  @!P0 BRA `(.L_x_3304) ;  /* 0x0000000000048947 */ /* 0x000fea0003800000 */
[----:B------:R-:W-:Y:S01]  /*11f0*/  BPT.TRAP 0x1 ;  /* 0x000000040000795c */ /* 0x000fe20000300000 */
.L_x_3304:
[----:B------:R-:W-:Y:S01]  /*1200*/  IMAD.MOV.U32 R119, RZ, RZ, RZ ;  /* 0x000000ffff777224 */ /* 0x000fe200078e00ff */
[----:B-1----:R-:W-:Y:S06]  /*1210*/  @P1 BRA `(.L_x_3305) ;  /* 0x0000000000081947 */ /* 0x002fec0003800000 */
[----:B------:R-:W1:Y:S02]  /*1220*/  SYNCS.PHASECHK.TRANS64.TRYWAIT P1, [R0+URZ+0x30830], R3 ;  /* 0x03083003000075a7 */ /* 0x000e64000802017f */
[----:B-1----:R-:W-:Y:S05]  /*1230*/  @!P1 BRA `(.L_x_3306) ;  /* 0x000000b000889947 */ /* 0x002fea0003800000 */
.L_x_3305:
[----:B------:R-:W-:Y:S05]  /*1240*/  WARPSYNC.ALL ;  /* 0x0000000000007948 */ /* 0x000fea0003800000 */
[----:B------:R-:W-:Y:S01]  /*1250*/  UIADD3 UR40, UR40, 0x1e400, URZ ;  /* 0x0001e40028287890 */ /* 0x000fe2000fffe03f */
[----:B------:R-:W-:Y:S01]  /*1260*/  WARPGROUP.ARRIVE ;  /* 0x00000000000079c5 */ /* 0x000fe20000000000 */
[----:B------:R-:W-:Y:S02]  /*1270*/  ULOP3.LUT UR4, UR41, 0x10000, URZ, 0xfc, !UPT ;  /* 0x0001000029047892 */ /* 0x000fe4000f8efc3f */
[----:B------:R-:W-:Y:S01]  /*1280*/  USHF.R.U32.HI UR40, URZ, 0x4, UR40 ;  /* 0x000000043f287899 */ /* 0x000fe20008011628 */
[----:B------:R-:W-:Y:S01]  /*1290*/  UMOV UR13, 0x40000040 ;  /* 0x40000040000d7882 */ /* 0x000fe20000000000 */
[----:B------:R-:W-:-:S02]  /*12a0*/  UMOV UR15, 0x40000040 ;  /* 0x40000040000f7882 */ /* 0x000fc40000000000 */
[----:B------:R-:W-:Y:S01]  /*12b0*/  ULOP3.LUT UR11, UR40, 0x3fff, URZ, 0xc0, !UPT ;  /* 0x00003fff280b7892 */ /* 0x000fe2000f8ec03f */
[----:B------:R-:W-:Y:S01]  /*12c0*/  MOV R9, UR13 ;  /* 0x0000000d00097c02 */ /* 0x000fe20008000f00 */
[----:B------:R-:W-:Y:S01]  /*12d0*/  UMOV UR12, UR4 ;  /* 0x00000004000c7c82 */ /* 0x000fe20008000000 */
[----:B------:R-:W-:Y:S01]  /*12e0*/  UIADD3 UR6, UR4, 0x2, URZ ;  /* 0x0000000204067890 */ /* 0x000fe2000fffe03f */
[----:B------:R-:W-:Y:S01]  /*12f0*/  IMAD.U32 R8, RZ, RZ, UR12 ;  /* 0x0000000cff087e24 */ /* 0x000fe2000f8e00ff */
[----:B------:R-:W-:Y:S02]  /*1300*/  ULOP3.LUT UR11, UR11, 0x10000, URZ, 0xfc, !UPT ;  /* 0x000100000b0b7892 */ /* 0x000fe4000f8efc3f */
[----:B------:R-:W-:Y:S02]  /*1310*/  UIADD3 UR56, UR4, 0x4, URZ ;  /* 0x0000000404387890 */ /* 0x000fe4000fffe03f */
[----:B------:R-:W-:Y:S01]  /*1320*/  UIMAD UR5, UR38, 0x900, UR11 ;  /* 0x00000900260578a4 */ /* 0x000fe2000f8e020b */
[----:B------:R-:W-:Y:S01]  /*1330*/  UMOV UR57, 0x40000040 ;  /* 0x4000004000397882 */ /* 0x000fe20000000000 */
[----:B------:R-:W-:-:S02]  /*1340*/  UMOV UR59, 0x40000040 ;  /* 0x40000040003b7882 */ /* 0x000fc40000000000 */
[----:B------:R-:W-:Y:S02]  /*1350*/  UIADD3 UR7, UR5, 0x2, URZ ;  /* 0x0000000205077890 */ /* 0x000fe4000fffe03f */
[----:B------:R-:W-:Y:S02]  /*1360*/  UIADD3 UR58, UR5, 0x4, URZ ;  /* 0x00000004053a7890 */ /* 0x000fe4000fffe03f */
[----:B------:R-:W-:Y:S01]  /*1370*/  UMOV UR14, UR5 ;  /* 0x00000005000e7c82 */ /* 0x000fe20008000000 */
[----:B------:R-:W-:Y:S01]  /*1380*/  UIADD3 UR52, UR4, 0x6, URZ ;  /* 0x0000000604347890 */ /* 0x000fe2000fffe03f */
[----:B------:R-:W-:Y:S01]  /*1390*/  HGMMA.64x96x16.F32.BF16 R24, gdesc[UR12], RZ, !UPT, gsb0 ;  /* 0x016000000c1879f0 */ /* 0x000fe2000c0018ff */
[----:B------:R-:W-:Y:S01]  /*13a0*/  UMOV UR12, UR6 ;  /* 0x00000006000c7c82 */ /* 0x000fe20008000000 */
[----:B------:R-:W-:Y:S01]  /*13b0*/  UMOV UR13, 0x40000040 ;  /* 0x40000040000d7882 */ /* 0x000fe20000000000 */
[----:B------:R-:W-:Y:S01]  /*13c0*/  UMOV UR14, UR7 ;  /* 0x00000007000e7c82 */ /* 0x000fe20008000000 */
[----:B------:R-:W-:Y:S01]  /*13d0*/  UMOV UR15, 0x40000040 ;  /* 0x40000040000f7882 */ /* 0x000fe20000000000 */
[----:B------:R-:W-:Y:S01]  /*13e0*/  UIADD3 UR54, UR5, 0x6, URZ ;  /* 0x0000000605367890 */ /* 0x000fe2000fffe03f */
[----:B------:R-:W-:Y:S01]  /*13f0*/  IMAD.U32 R6, RZ, RZ, UR12 ;  /* 0x0000000cff067e24 */ /* 0x000fe2000f8e00ff */
[----:B------:R-:W-:Y:S01]  /*1400*/  UMOV UR53, 0x40000040 ;  /* 0x4000004000357882 */ /* 0x000fe20000000000 */
[----:B------:R-:W-:Y:S01]  /*1410*/  UMOV UR55, 0x40000040 ;  /* 0x4000004000377882 */ /* 0x000fe20000000000 */
[----:B------:R-:W-:Y:S01]  /*1420*/  UIADD3 UR48, UR4, 0x400, URZ ;  /* 0x0000040004307890 */ /* 0x000fe2000fffe03f */
[----:B------:R-:W-:Y:S01]  /*1430*/  IMAD.U32 R7, RZ, RZ, UR13 ;  /* 0x0000000dff077e24 */ /* 0x000fe2000f8e00ff */
        /* <DEDUP_REMOVED lines=29> */
[----:B------:R-:W-:Y:S01]  /*1610*/  HGMMA.64x96x16.F32.BF16 R24, gdesc[UR12], R24, gsb0 ;  /* 0x016000000c1879f0 */ /* 0x000fe20008001818 */
[----:B------:R-:W-:Y:S02]  /*1620*/  UIADD3 UR12, UR4, 0x404, URZ ;  /* 0x00000404040c7890 */ /* 0x000fe4000fffe03f */
[----:B------:R-:W-:Y:S01]  /*1630*/  UIADD3 UR14, UR5, 0x304, URZ ;  /* 0x00000304050e7890 */ /* 0x000fe2000fffe03f */
[----:B------:R-:W-:Y:S01]  /*1640*/  UMOV UR13, 0x40000040 ;  /* 0x40000040000d7882 */ /* 0x000fe20000000000 */
[----:B------:R-:W-:Y:S01]  /*1650*/  UMOV UR15, 0x40000040 ;  /* 0x40000040000f7882 */ /* 0x000fe20000000000 */
[----:B------:R-:W-:Y:S02]  /*1660*/  WARPGROUP.DEPBAR.LE gsb0, 0x0 ;  /* 0x00008000000079c5 */ /* 0x000fe40000010000 */
[----:B------:R-:W-:-:S06]  /*1670*/  WARPGROUP.ARRIVE ;  /* 0x00000000000079c5 */ /* 0x000fcc0000000000 */
[----:B------:R-:W-:Y:S03]  /*1680*/  HGMMA.64x96x16.F32.BF16 R24, gdesc[UR56], R24, gsb0 ;  /* 0x01600000381879f0 */ /* 0x000fe60008001818 */
        /* <DEDUP_REMOVED lines=28> */
[----:B------:R-:W-:Y:S05]  /*1850*/  @!P0 BRA `(.L_x_3307) ;  /* 0x0000000000048947 */ /* 0x000fea0003800000 */
[----:B------:R-:W-:Y:S01]  /*1860*/  BPT.TRAP 0x1 ;  /* 0x000000040000795c */ /* 0x000fe20000300000 */
.L_x_3307:
[----:B------:R-:W-:Y:S01]  /*1870*/  R2UR UR5, R120 ;  /* 0x00000000780572ca */ /* 0x000fe200000e0000 */
[----:B------:R-:W-:Y:S01]  /*1880*/  ULDC UR4, c[0x0][0x9d8] ;  /* 0x0002760000047ab9 */ /* 0x000fe20000000800 */
[----:B01----:R-:W-:Y:S02]  /*1890*/  VIADD R3, R200, UR61 ;  /* 0x0000003dc8037c36 */ /* 0x003fe40008000000 */
        /* <DEDUP_REMOVED lines=9> */
[----:B------:R-:W-:Y:S01]  /*1930*/  FMUL.FTZ R36, R36, UR4 ;  /* 0x0000000424247c20 */ /* 0x000fe20008410000 */
[----:B------:R-:W-:Y:S01]  /*1940*/  MOV R4, UR5 ;  /* 0x0000000500047c02 */ /* 0x000fe20008000f00 */
[----:B------:R-:W-:Y:S01]  /*1950*/  FMUL.FTZ R31, R31, UR4 ;  /* 0x000000041f1f7c20 */ /* 0x000fe20008410000 */
[----:B------:R-:W-:Y:S01]  /*1960*/  FMUL.FTZ R37, R37, UR4 ;  /* 0x0000000425257c20 */ /* 0x000fe20008410000 */
[----:B------:R-:W-:Y:S01]  /*1970*/  FMUL.FTZ R30, R30, UR4 ;  /* 0x000000041e1e7c20 */ /* 0x000fe20008410000 */
[----:B------:R-:W0:Y:S01]  /*1980*/  MUFU.TANH R25, R25 ;  /* 0x0000001900197308 */ /* 0x000e220000002400 */
[----:B------:R-:W-:-:S02]  /*1990*/  IMAD R3, R4, -0x60, R3 ;  /* 0xffffffa004037824 */ /* 0x000fc400078e0203 */
[----:B------:R-:W-:Y:S01]  /*19a0*/  FMUL.FTZ R40, R40, UR4 ;  /* 0x0000000428287c20 */ /* 0x000fe20008410000 */
[----:B------:R-:W-:Y:S01]  /*19b0*/  FMUL.FTZ R35, R35, UR4 ;  /* 0x0000000423237c20 */ /* 0x000fe20008410000 */
[----:B------:R-:W-:Y:S01]  /*19c0*/  FMUL.FTZ R41, R41, UR4 ;  /* 0x0000000429297c20 */ /* 0x000fe20008410000 */
[----:B------:R-:W-:Y:S01]  /*19d0*/  FMUL.FTZ R34, R34, UR4 ;  /* 0x0000000422227c20 */ /* 0x000fe20008410000 */
[C---:B------:R-:W-:Y:S01]  /*19e0*/  ISETP.GT.AND P6, PT, R3.reuse, RZ, PT ;  /* 0x000000ff0300720c */ /* 0x040fe20003fc4270 */
[----:B------:R-:W-:Y:S01]  /*19f0*/  FMUL.FTZ R44, R44, UR4 ;  /* 0x000000042c2c7c20 */ /* 0x000fe20008410000 */
[----:B------:R-:W-:Y:S01]  /*1a00*/  MUFU.TANH R28, R28 ;  /* 0x0000001c001c7308 */ /* 0x000fe20000002400 */
[C---:B------:R-:W-:Y:S01]  /*1a10*/  ISETP.GT.AND P5, PT, R3.reuse, 0x1, PT ;  /* 0x000000010300780c */ /* 0x040fe20003fa4270 */
[----:B------:R-:W-:Y:S01]  /*1a20*/  FMUL.FTZ R38, R38, UR4 ;  /* 0x0000000426267c20 */ /* 0x000fe20008410000 */
[----:B------:R-:W-:Y:S01]  /*1a30*/  ISETP.GT.AND P4, PT, R3, 0x8, PT ;  /* 0x000000080300780c */ /* 0x000fe20003f84270 */
[----:B------:R-:W-:Y:S01]  /*1a40*/  FMUL.FTZ R45, R45, UR4 ;  /* 0x000000042d2d7c20 */ /* 0x000fe20008410000 */
[----:B------:R-:W-:Y:S01]  /*1a50*/  ISETP.GT.AND P3, PT, R3, 0x9, PT ;  /* 0x000000090300780c */ /* 0x000fe20003f64270 */
[----:B------:R-:W-:Y:S01]  /*1a60*/  FMUL.FTZ R39, R39, UR4 ;  /* 0x0000000427277c20 */ /* 0x000fe20008410000 */
[----:B------:R-:W-:Y:S01]  /*1a70*/  ISETP.GT.AND P2, PT, R3, 0x10, PT ;  /* 0x000000100300780c */ /* 0x000fe20003f44270 */
[----:B------:R-:W1:Y:S01]  /*1a80*/  MUFU.TANH R29, R29 ;  /* 0x0000001d001d7308 */ /* 0x000e620000002400 */
[----:B0-----:R-:W-:Y:S01]  /*1a90*/  FSEL R10, R25, -INF , P5 ;  /* 0xff800000190a7808 */ /* 0x001fe20002800000 */
[----:B------:R-:W-:Y:S01]  /*1aa0*/  FMUL.FTZ R48, R48, UR4 ;  /* 0x0000000430307c20 */ /* 0x000fe20008410000 */
[----:B------:R-:W-:Y:S01]  /*1ab0*/  ISETP.GT.AND P1, PT, R3, 0x11, PT ;  /* 0x000000110300780c */ /* 0x000fe20003f24270 */
        /* <DEDUP_REMOVED lines=13> */
[----:B-1----:R-:W-:Y:S01]  /*1b90*/  FSEL R29, R29, -INF , P3 ;  /* 0xff8000001d1d7808 */ /* 0x002fe20001800000 */
[----:B------:R-:W-:Y:S01]  /*1ba0*/  FMUL.FTZ R60, R60, UR4 ;  /* 0x000000043c3c7c20 */ /* 0x000fe20008410000 */
[----:B------:R-:W-:Y:S01]  /*1bb0*/  FMUL.FTZ R54, R54, UR4 ;  /* 0x0000000436367c20 */ /* 0x000fe20008410000 */
[----:B------:R-:W-:Y:S01]  /*1bc0*/  FMUL.FTZ R61, R61, UR4 ;  /* 0x000000043d3d7c20 */ /* 0x000fe20008410000 */
[----:B------:R-:W-:Y:S01]  /*1bd0*/  FMUL.FTZ R55, R55, UR4 ;  /* 0x0000000437377c20 */ /* 0x000fe20008410000 */
[----:B------:R-:W-:Y:S01]  /*1be0*/  FMUL.FTZ R64, R64, UR4 ;  /* 0x0000000440407c20 */ /* 0x000fe20008410000 */
[----:B------:R-:W-:Y:S01]  /*1bf0*/  FMUL.FTZ R58, R58, UR4 ;  /* 0x000000043a3a7c20 */ /* 0x000fe20008410000 */
[----:B------:R1:W2:Y:S01]  /*1c00*/  MUFU.TANH R2, R27 ;  /* 0x0000001b00027308 */ /* 0x0002a20000002400 */
[----:B------:R-:W-:Y:S01]  /*1c10*/  FMUL.FTZ R65, R65, UR4 ;  /* 0x0000000441417c20 */ /* 0x000fe20008410000 */
[----:B------:R-:W-:Y:S01]  /*1c20*/  FMUL.FTZ R59, R59, UR4 ;  /* 0x000000043b3b7c20 */ /* 0x000fe20008410000 */
[----:B------:R-:W-:Y:S01]  /*1c30*/  FMUL.FTZ R68, R68, UR4 ;  /* 0x0000000444447c20 */ /* 0x000fe20008410000 */
[----:B------:R-:W-:Y:S01]  /*1c40*/  FMUL.FTZ R69, R69, UR4 ;  /* 0x0000000445457c20 */ /* 0x000fe20008410000 */
[----:B------:R-:W-:Y:S01]  /*1c50*/  FMUL.FTZ R62, R62, UR4 ;  /* 0x000000043e3e7c20 */ /* 0x000fe20008410000 */
[----:B------:R-:W-:Y:S01]  /*1c60*/  ULDC UR5, c[0x0][0x988] ;  /* 0x0002620000057ab9 */ /* 0x000fe20000000800 */
[----:B------:R-:W-:Y:S01]  /*1c70*/  FMUL.FTZ R63, R63, UR4 ;  /* 0x000000043f3f7c20 */ /* 0x000fe20008410000 */
[----:B------:R-:W3:Y:S01]  /*1c80*/  MUFU.TANH R33, R33 ;  /* 0x0000002100217308 */ /* 0x000ee20000002400 */
[----:B-1----:R-:W-:Y:S01]  /*1c90*/  FSEL R27, R24, -INF , P6 ;  /* 0xff800000181b7808 */ /* 0x002fe20003000000 */
[----:B------:R-:W-:Y:S01]  /*1ca0*/  FMUL.FTZ R66, R66, UR4 ;  /* 0x0000000442427c20 */ /* 0x000fe20008410000 */
[----:B0-----:R-:W-:Y:S01]  /*1cb0*/  FSEL R5, R5, -INF , P6 ;  /* 0xff80000005057808 */ /* 0x001fe20003000000 */
[----:B------:R-:W-:Y:S01]  /*1cc0*/  FMUL.FTZ R67, R67, UR4 ;  /* 0x0000000443437c20 */ /* 0x000fe20008410000 */
[----:B------:R-:W-:Y:S01]  /*1cd0*/  FMNMX.FTZ R4, R27, R10, !PT ;  /* 0x0000000a1b047209 */ /* 0x000fe20007810000 */
[----:B------:R-:W-:Y:S01]  /*1ce0*/  FMUL.FTZ R70, R70, UR4 ;  /* 0x0000000446467c20 */ /* 0x000fe20008410000 */
[----:B------:R-:W-:Y:S01]  /*1cf0*/  ISETP.GT.AND P6, PT, R3, 0x18, PT ;  /* 0x000000180300780c */ /* 0x000fe20003fc4270 */
[----:B------:R0:W1:Y:S01]  /*1d00*/  MUFU.TANH R13, R31 ;  /* 0x0000001f000d7308 */ /* 0x0000620000002400 */
[----:B--2---:R-:W-:Y:S01]  /*1d10*/  FSEL R2, R2, -INF , P5 ;  /* 0xff80000002027808 */ /* 0x004fe20002800000 */
[----:B------:R-:W-:Y:S01]  /*1d20*/  FMUL.FTZ R71, R71, UR4 ;  /* 0x0000000447477c20 */ /* 0x000fe20008410000 */
[----:B------:R-:W-:Y:S01]  /*1d30*/  ISETP.GT.AND P5, PT, R3, 0x19, PT ;  /* 0x000000190300780c */ /* 0x000fe20003fa4270 */
[----:B------:R-:W2:Y:S01]  /*1d40*/  S2UR UR6, SR_CgaCtaId ;  /* 0x00000000000679c3 */ /* 0x000ea20000008800 */
[----:B------:R-:W-:Y:S01]  /*1d50*/  P2R R14, PR, RZ, 0x1 ;  /* 0x00000001ff0e7803 */ /* 0x000fe20000000000 */
[----:B------:R-:W-:Y:S01]  /*1d60*/  UISETP.GE.AND UP0, UPT, UR61, 0x61, UPT ;  /* 0x000000613d00788c */ /* 0x000fe2000bf06270 */
[----:B------:R-:W-:Y:S01]  /*1d70*/  R2UR UR4, R0 ;  /* 0x00000000000472ca */ /* 0x000fe200000e0000 */
[----:B------:R-:W4:Y:S01]  /*1d80*/  MUFU.TANH R36, R36 ;  /* 0x0000002400247308 */ /* 0x000f220000002400 */
[----:B0-----:R-:W-:Y:S01]  /*1d90*/  FSEL R31, R28, -INF , P4 ;  /* 0xff8000001c1f7808 */ /* 0x001fe20002000000 */
[--C-:B------:R-:W-:Y:S01]  /*1da0*/  IMAD.MOV.U32 R117, RZ, RZ, R119.reuse ;  /* 0x000000ffff757224 */ /* 0x100fe200078e0077 */
[----:B---3--:R-:W-:Y:S01]  /*1db0*/  FSEL R33, R33, -INF , P1 ;  /* 0xff80000021217808 */ /* 0x008fe20000800000 */
[--C-:B------:R-:W-:Y:S01]  /*1dc0*/  IMAD.MOV.U32 R116, RZ, RZ, R119.reuse ;  /* 0x000000ffff747224 */ /* 0x100fe200078e0077 */
[----:B------:R-:W-:Y:S01]  /*1dd0*/  FMNMX.FTZ R4, R31, R4, !PT ;  /* 0x000000041f047209 */ /* 0x000fe20007810000 */
[--C-:B------:R-:W-:Y:S01]  /*1de0*/  IMAD.MOV.U32 R115, RZ, RZ, R119.reuse ;  /* 0x000000ffff737224 */ /* 0x100fe200078e0077 */
[-C--:B------:R-:W-:Y:S01]  /*1df0*/  MOV R118, R119.reuse ;  /* 0x0000007700767202 */ /* 0x080fe20000000f00 */
[----:B------:R-:W0:Y:S01]  /*1e00*/  MUFU.TANH R11, R30 ;  /* 0x0000001e000b7308 */ /* 0x000e220000002400 */
[----:B------:R-:W-:Y:S01]  /*1e10*/  FMNMX.FTZ R4, R29, R4, !PT ;  /* 0x000000041d047209 */ /* 0x000fe20007810000 */
[--C-:B------:R-:W-:Y:S01]  /*1e20*/  IMAD.MOV.U32 R113, RZ, RZ, R119.reuse ;  /* 0x000000ffff717224 */ /* 0x100fe200078e0077 */
[----:B-1----:R-:W-:Y:S01]  /*1e30*/  FSEL R13, R13, -INF , P3 ;  /* 0xff8000000d0d7808 */ /* 0x002fe20001800000 */
[----:B------:R-:W-:Y:S01]  /*1e40*/  UIADD3 UR4, UR4, 0x30840, URZ ;  /* 0x0003084004047890 */ /* 0x000fe2000fffe03f */
[----:B------:R-:W-:Y:S01]  /*1e50*/  ISETP.GT.AND P3, PT, R3, 0x21, PT ;  /* 0x000000210300780c */ /* 0x000fe20003f64270 */
[--C-:B------:R-:W-:Y:S01]  /*1e60*/  IMAD.MOV.U32 R112, RZ, RZ, R119.reuse ;  /* 0x000000ffff707224 */ /* 0x100fe200078e0077 */
[-C--:B------:R-:W-:Y:S01]  /*1e70*/  MOV R114, R119.reuse ;  /* 0x0000007700727202 */ /* 0x080fe20000000f00 */
[----:B------:R-:W1:Y:S01]  /*1e80*/  MUFU.TANH R37, R37 ;  /* 0x0000002500257308 */ /* 0x000e620000002400 */
[----:B----4-:R-:W-:Y:S01]  /*1e90*/  FSEL R73, R36, -INF , P6 ;  /* 0xff80000024497808 */ /* 0x010fe20003000000 */
[--C-:B------:R-:W-:Y:S01]  /*1ea0*/  IMAD.MOV.U32 R111, RZ, RZ, R119.reuse ;  /* 0x000000ffff6f7224 */ /* 0x100fe200078e0077 */
[-C--:B------:R-:W-:Y:S01]  /*1eb0*/  MOV R110, R119.reuse ;  /* 0x00000077006e7202 */ /* 0x080fe20000000f00 */
[----:B--2---:R-:W-:Y:S01]  /*1ec0*/  UPRMT UR4, UR6, 0x654, UR4 ;  /* 0x0000065406047896 */ /* 0x004fe20008000004 */
[--C-:B------:R-:W-:Y:S01]  /*1ed0*/  IMAD.MOV.U32 R109, RZ, RZ, R119.reuse ;  /* 0x000000ffff6d7224 */ /* 0x100fe200078e0077 */
[-C--:B------:R-:W-:Y:S01]  /*1ee0*/  MOV R107, R119.reuse ;  /* 0x00000077006b7202 */ /* 0x080fe20000000f00 */
[--C-:B------:R-:W-:Y:S01]  /*1ef0*/  IMAD.MOV.U32 R108, RZ, RZ, R119.reuse ;  /* 0x000000ffff6c7224 */ /* 0x100fe200078e0077 */
[----:B------:R2:W3:Y:S01]  /*1f00*/  MUFU.TANH R21, R35 ;  /* 0x0000002300157308 */ /* 0x0004e20000002400 */
[----:B0-----:R-:W-:Y:S01]  /*1f10*/  FSEL R11, R11, -INF , P4 ;  /* 0xff8000000b0b7808 */ /* 0x001fe20002000000 */
[--C-:B------:R-:W-:Y:S01]  /*1f20*/  IMAD.MOV.U32 R106, RZ, RZ, R119.reuse ;  /* 0x000000ffff6a7224 */ /* 0x100fe200078e0077 */
[----:B------:R-:W-:Y:S01]  /*1f30*/  ISETP.GT.AND P4, PT, R3, 0x20, PT ;  /* 0x000000200300780c */ /* 0x000fe20003f84270 */
[--C-:B------:R-:W-:Y:S01]  /*1f40*/  IMAD.MOV.U32 R105, RZ, RZ, R119.reuse ;  /* 0x000000ffff697224 */ /* 0x100fe200078e0077 */
[----:B------:R-:W-:Y:S01]  /*1f50*/  SYNCS.ARRIVE.TRANS64.RED.A1T0 RZ, [UR4], RZ ;  /* 0x000000ffffff79a7 */ /* 0x000fe20008100404 */
[-C--:B------:R-:W-:Y:S01]  /*1f60*/  MOV R104, R119.reuse ;  /* 0x0000007700687202 */ /* 0x080fe20000000f00 */
[--C-:B------:R-:W-:Y:S01]  /*1f70*/  IMAD.MOV.U32 R102, RZ, RZ, R119.reuse ;  /* 0x000000ffff667224 */ /* 0x100fe200078e0077 */
[----:B------:R-:W0:Y:S01]  /*1f80*/  MUFU.TANH R40, R40 ;  /* 0x0000002800287308 */ /* 0x000e220000002400 */
[----:B--2---:R-:W-:Y:S01]  /*1f90*/  FSEL R35, R32, -INF , P2 ;  /* 0xff80000020237808 */ /* 0x004fe20001000000 */
[--C-:B------:R-:W-:Y:S01]  /*1fa0*/  IMAD.MOV.U32 R100, RZ, RZ, R119.reuse ;  /* 0x000000ffff647224 */ /* 0x100fe200078e0077 */
[----:B-1----:R-:W-:Y:S01]  /*1fb0*/  FSEL R75, R37, -INF , P5 ;  /* 0xff800000254b7808 */ /* 0x002fe20002800000 */
[--C-:B------:R-:W-:Y:S01]  /*1fc0*/  IMAD.MOV.U32 R96, RZ, RZ, R119.reuse ;  /* 0x000000ffff607224 */ /* 0x100fe200078e0077 */
[----:B------:R-:W-:Y:S01]  /*1fd0*/  FMNMX.FTZ R4, R35, R4, !PT ;  /* 0x0000000423047209 */ /* 0x000fe20007810000 */
[--C-:B------:R-:W-:Y:S01]  /*1fe0*/  IMAD.MOV.U32 R94, RZ, RZ, R119.reuse ;  /* 0x000000ffff5e7224 */ /* 0x100fe200078e0077 */
[-C--:B------:R-:W-:Y:S01]  /*1ff0*/  MOV R98, R119.reuse ;  /* 0x0000007700627202 */ /* 0x080fe20000000f00 */
[----:B------:R-:W1:Y:S01]  /*2000*/  MUFU.TANH R15, R34 ;  /* 0x00000022000f7308 */ /* 0x000e620000002400 */
[----:B------:R-:W-:Y:S01]  /*2010*/  FMNMX.FTZ R4, R33, R4, !PT ;  /* 0x0000000421047209 */ /* 0x000fe20007810000 */
[--C-:B------:R-:W-:Y:S01]  /*2020*/  IMAD.MOV.U32 R90, RZ, RZ, R119.reuse ;  /* 0x000000ffff5a7224 */ /* 0x100fe200078e0077 */
[----:B---3--:R-:W-:Y:S01]  /*2030*/  FSEL R21, R21, -INF , P1 ;  /* 0xff80000015157808 */ /* 0x008fe20000800000 */
[--C-:B------:R-:W-:Y:S01]  /*2040*/  IMAD.MOV.U32 R88, RZ, RZ, R119.reuse ;  /* 0x000000ffff587224 */ /* 0x100fe200078e0077 */
[----:B------:R-:W-:Y:S01]  /*2050*/  FMNMX.FTZ R4, R73, R4, !PT ;  /* 0x0000000449047209 */ /* 0x000fe20007810000 */
[--C-:B------:R-:W-:Y:S01]  /*2060*/  IMAD.MOV.U32 R84, RZ, RZ, R119.reuse ;  /* 0x000000ffff547224 */ /* 0x100fe200078e0077 */
[----:B------:R-:W-:Y:S01]  /*2070*/  ISETP.GT.AND P1, PT, R3, 0x29, PT ;  /* 0x000000290300780c */ /* 0x000fe20003f24270 */
[----:B------:R-:W2:Y:S01]  /*2080*/  MUFU.TANH R41, R41 ;  /* 0x0000002900297308 */ /* 0x000ea20000002400 */
[----:B0-----:R-:W-:Y:S01]  /*2090*/  FSEL R77, R40, -INF , P4 ;  /* 0xff800000284d7808 */ /* 0x001fe20002000000 */
[--C-:B------:R-:W-:Y:S01]  /*20a0*/  IMAD.MOV.U32 R82, RZ, RZ, R119.reuse ;  /* 0x000000ffff527224 */ /* 0x100fe200078e0077 */
[----:B------:R-:W-:Y:S01]  /*20b0*/  FMNMX.FTZ R4, R75, R4, !PT ;  /* 0x000000044b047209 */ /* 0x000fe20007810000 */
[--C-:B------:R-:W-:Y:S01]  /*20c0*/  IMAD.MOV.U32 R78, RZ, RZ, R119.reuse ;  /* 0x000000ffff4e7224 */ /* 0x100fe200078e0077 */
[----:B------:R-:W-:Y:S01]  /*20d0*/  MOV R92, R119 ;  /* 0x00000077005c7202 */ /* 0x000fe20000000f00 */
[--C-:B------:R-:W-:Y:S01]  /*20e0*/  IMAD.MOV.U32 R76, RZ, RZ, R119.reuse ;  /* 0x000000ffff4c7224 */ /* 0x100fe200078e0077 */
[----:B------:R-:W-:Y:S01]  /*20f0*/  FMNMX.FTZ R4, R77, R4, !PT ;  /* 0x000000044d047209 */ /* 0x000fe20007810000 */
[----:B------:R-:W0:Y:S01]  /*2100*/  MUFU.TANH R44, R44 ;  /* 0x0000002c002c7308 */ /* 0x000e220000002400 */
[----:B-1----:R-:W-:Y:S01]  /*2110*/  FSEL R15, R15, -INF , P2 ;  /* 0xff8000000f0f7808 */ /* 0x002fe20001000000 */
[----:B------:R-:W-:Y:S01]  /*2120*/  IMAD.MOV.U32 R72, RZ, RZ, R119 ;  /* 0x000000ffff487224 */ /* 0x000fe200078e0077 */
[----:B------:R-:W-:-:S02]  /*2130*/  ISETP.GT.AND P2, PT, R3, 0x28, PT ;  /* 0x000000280300780c */ /* 0x000fc40003f44270 */
[-C--:B------:R-:W-:Y:S02]  /*2140*/  MOV R86, R119.reuse ;  /* 0x0000007700567202 */ /* 0x080fe40000000f00 */
[-C--:B------:R-:W-:Y:S01]  /*2150*/  MOV R80, R119.reuse ;  /* 0x0000007700507202 */ /* 0x080fe20000000f00 */
[----:B------:R-:W1:Y:S01]  /*2160*/  MUFU.TANH R38, R38 ;  /* 0x0000002600267308 */ /* 0x000e620000002400 */
[----:B--2---:R-:W-:Y:S02]  /*2170*/  FSEL R79, R41, -INF , P3 ;  /* 0xff800000294f7808 */ /* 0x004fe40001800000 */
[----:B------:R-:W-:Y:S02]  /*2180*/  MOV R74, R119 ;  /* 0x00000077004a7202 */ /* 0x000fe40000000f00 */
[----:B------:R-:W-:-:S03]  /*2190*/  FMNMX.FTZ R4, R79, R4, !PT ;  /* 0x000000044f047209 */ /* 0x000fc60007810000 */
[----:B------:R-:W2:Y:S01]  /*21a0*/  MUFU.TANH R45, R45 ;  /* 0x0000002d002d7308 */ /* 0x000ea20000002400 */
[----:B0-----:R-:W-:Y:S02]  /*21b0*/  FSEL R81, R44, -INF , P2 ;  /* 0xff8000002c517808 */ /* 0x001fe40001000000 */
[----:B------:R-:W-:Y:S02]  /*21c0*/  MOV R44, R119 ;  /* 0x00000077002c7202 */ /* 0x000fe40000000f00 */
        /* <DEDUP_REMOVED lines=8> */
[----:B0-----:R-:W-:Y:S02]  /*2250*/  FSEL R39, R39, -INF , P5 ;  /* 0xff80000027277808 */ /* 0x001fe40002800000 */
[----:B------:R-:W-:-:S05]  /*2260*/  ISETP.GT.AND P5, PT, R3, 0x31, PT ;  /* 0x000000310300780c */ /* 0x000fca0003fa4270 */
[----:B------:R-:W0:Y:S01]  /*2270*/  MUFU.TANH R49, R49 ;  /* 0x0000003100317308 */ /* 0x000e220000002400 */
[----:B-1----:R-:W-:Y:S01]  /*2280*/  FSEL R85, R48, -INF , P6 ;  /* 0xff80000030557808 */ /* 0x002fe20003000000 */
[----:B------:R-:W-:-:S03]  /*2290*/  IMAD.MOV.U32 R48, RZ, RZ, R119 ;  /* 0x000000ffff307224 */ /* 0x000fc600078e0077 */
[----:B------:R-:W-:-:S03]  /*22a0*/  FMNMX.FTZ R4, R85, R4, !PT ;  /* 0x0000000455047209 */ /* 0x000fc60007810000 */
[----:B------:R-:W1:Y:S01]  /*22b0*/  MUFU.TANH R43, R43 ;  /* 0x0000002b002b7308 */ /* 0x000e620000002400 */
[----:B--2---:R-:W-:Y:S01]  /*22c0*/  FSEL R41, R42, -INF , P4 ;  /* 0xff8000002a297808 */ /* 0x004fe20002000000 */
[----:B------:R-:W-:Y:S01]  /*22d0*/  IMAD.MOV.U32 R42, RZ, RZ, R119 ;  /* 0x000000ffff2a7224 */ /* 0x000fe200078e0077 */
        /* <DEDUP_REMOVED lines=8> */
[----:B--2---:R-:W-:Y:S01]  /*2360*/  FSEL R89, R52, -INF , P4 ;  /* 0xff80000034597808 */ /* 0x004fe20002000000 */
[----:B------:R-:W-:-:S03]  /*2370*/  IMAD.MOV.U32 R52, RZ, RZ, R119 ;  /* 0x000000ffff347224 */ /* 0x000fc600078e0077 */
[----:B------:R-:W-:-:S03]  /*2380*/  FMNMX.FTZ R4, R89, R4, !PT ;  /* 0x0000000459047209 */ /* 0x000fc60007810000 */
[----:B------:R-:W2:Y:S01]  /*2390*/  MUFU.TANH R47, R47 ;  /* 0x0000002f002f7308 */ /* 0x000ea20000002400 */
[----:B0-----:R-:W-:Y:S01]  /*23a0*/  FSEL R45, R46, -INF , P2 ;  /* 0xff8000002e2d7808 */ /* 0x001fe20001000000 */
[----:B------:R-:W-:Y:S01]  /*23b0*/  IMAD.MOV.U32 R46, RZ, RZ, R119 ;  /* 0x000000ffff2e7224 */ /* 0x000fe200078e0077 */
[----:B------:R-:W-:-:S05]  /*23c0*/  ISETP.GT.AND P2, PT, R3, 0x40, PT ;  /* 0x000000400300780c */ /* 0x000fca0003f44270 */
[----:B------:R-:W0:Y:S01]  /*23d0*/  MUFU.TANH R56, R56 ;  /* 0x0000003800387308 */ /* 0x000e220000002400 */
[----:B-1----:R-:W-:-:S04]  /*23e0*/  FSEL R91, R53, -INF , P3 ;  /* 0xff800000355b7808 */ /* 0x002fc80001800000 */
[----:B------:R-:W-:-:S03]  /*23f0*/  FMNMX.FTZ R4, R91, R4, !PT ;  /* 0x000000045b047209 */ /* 0x000fc60007810000 */
[----:B------:R-:W1:Y:S01]  /*2400*/  MUFU.TANH R50, R50 ;  /* 0x0000003200327308 */ /* 0x000e620000002400 */
[----:B--2---:R-:W-:Y:S02]  /*2410*/  FSEL R47, R47, -INF , P1 ;  /* 0xff8000002f2f7808 */ /* 0x004fe40000800000 */
[----:B------:R-:W-:-:S05]  /*2420*/  ISETP.GT.AND P1, PT, R3, 0x41, PT ;  /* 0x000000410300780c */ /* 0x000fca0003f24270 */
[----:B------:R-:W2:Y:S01]  /*2430*/  MUFU.TANH R57, R57 ;  /* 0x0000003900397308 */ /* 0x000ea20000002400 */
[----:B0-----:R-:W-:Y:S02]  /*2440*/  FSEL R93, R56, -INF , P2 ;  /* 0xff800000385d7808 */ /* 0x001fe40001000000 */
[----:B------:R-:W-:Y:S02]  /*2450*/  MOV R56, R119 ;  /* 0x0000007700387202 */ /* 0x000fe40000000f00 */
[----:B------:R-:W-:-:S03]  /*2460*/  FMNMX.FTZ R4, R93, R4, !PT ;  /* 0x000000045d047209 */ /* 0x000fc60007810000 */
[----:B------:R-:W0:Y:S01]  /*2470*/  MUFU.TANH R51, R51 ;  /* 0x0000003300337308 */ /* 0x000e220000002400 */
[----:B-1----:R-:W-:Y:S02]  /*2480*/  FSEL R49, R50, -INF , P6 ;  /* 0xff80000032317808 */ /* 0x002fe40003000000 */
[----:B------:R-:W-:Y:S02]  /*2490*/  ISETP.GT.AND P6, PT, R3, 0x48, PT ;  /* 0x000000480300780c */ /* 0x000fe40003fc4270 */
[----:B------:R-:W-:-:S03]  /*24a0*/  MOV R50, R119 ;  /* 0x0000007700327202 */ /* 0x000fc60000000f00 */
        /* <DEDUP_REMOVED lines=34> */
[----:B------:R-:W-:Y:S01]  /*26d0*/  MUFU.TANH R62, R62 ;  /* 0x0000003e003e7308 */ /* 0x000fe20000002400 */
[----:B0-----:R-:W-:Y:S02]  /*26e0*/  FSEL R59, R68, -INF , P2 ;  /* 0xff800000443b7808 */ /* 0x001fe40001000000 */
[----:B------:R-:W-:Y:S02]  /*26f0*/  MOV R68, R119 ;  /* 0x0000007700447202 */ /* 0x000fe40000000f00 */
[----:B------:R-:W-:-:S03]  /*2700*/  FMNMX.FTZ R4, R59, R4, !PT ;  /* 0x000000043b047209 */ /* 0x000fc60007810000 */
[----:B------:R-:W0:Y:S01]  /*2710*/  MUFU.TANH R63, R63 ;  /* 0x0000003f003f7308 */ /* 0x000e220000002400 */
[----:B-1----:R-:W-:-:S04]  /*2720*/  FSEL R69, R69, -INF , P1 ;  /* 0xff80000045457808 */ /* 0x002fc80000800000 */
[----:B------:R-:W-:Y:S01]  /*2730*/  FMNMX.FTZ R12, R69, R4, !PT ;  /* 0x00000004450c7209 */ /* 0x000fe20007810000 */
[----:B------:R-:W-:Y:S02]  /*2740*/  IMAD.U32 R4, RZ, RZ, UR5 ;  /* 0x00000005ff047e24 */ /* 0x000fe4000f8e00ff */
[----:B------:R-:W-:Y:S02]  /*2750*/  MUFU.TANH R66, R66 ;  /* 0x0000004200427308 */ /* 0x000fe40000002400 */
[----:B------:R-:W1:Y:S06]  /*2760*/  SHFL.BFLY PT, R3, R12, 0x2, 0x1f ;  /* 0x0c401f000c037f89 */ /* 0x000e6c00000e0000 */
[----:B------:R-:W2:Y:S01]  /*2770*/  MUFU.TANH R67, R67 ;  /* 0x0000004300437308 */ /* 0x000ea20000002400 */
[----:B0-----:R-:W-:-:S07]  /*2780*/  FSEL R63, R63, -INF , P5 ;  /* 0xff8000003f3f7808 */ /* 0x001fce0002800000 */
[----:B------:R-:W-:Y:S08]  /*2790*/  MUFU.TANH R70, R70 ;  /* 0x0000004600467308 */ /* 0x000ff00000002400 */
[----:B------:R-:W0:Y:S01]  /*27a0*/  MUFU.TANH R71, R71 ;  /* 0x0000004700477308 */ /* 0x000e220000002400 */
[----:B--2---:R-:W-:Y:S02]  /*27b0*/  FSEL R67, R67, -INF , P3 ;  /* 0xff80000043437808 */ /* 0x004fe40001800000 */
[----:B-1----:R-:W-:-:S02]  /*27c0*/  FMNMX.FTZ R20, R12, R3, !PT ;  /* 0x000000030c147209 */ /* 0x002fc40007810000 */
[----:B------:R-:W-:-:S03]  /*27d0*/  FMNMX.FTZ R12, R5, R2, !PT ;  /* 0x00000002050c7209 */ /* 0x000fc60007810000 */
[----:B------:R-:W1:Y:S01]  /*27e0*/  SHFL.BFLY PT, R3, R20, 0x1, 0x1f ;  /* 0x0c201f0014037f89 */ /* 0x000e6200000e0000 */
[----:B------:R-:W-:-:S04]  /*27f0*/  FMNMX.FTZ R12, R11, R12, !PT ;  /* 0x0000000c0b0c7209 */ /* 0x000fc80007810000 */
[----:B------:R-:W-:-:S04]  /*2800*/  FMNMX.FTZ R12, R13, R12, !PT ;  /* 0x0000000c0d0c7209 */ /* 0x000fc80007810000 */
[----:B------:R-:W-:Y:S02]  /*2810*/  FMNMX.FTZ R12, R15, R12, !PT ;  /* 0x0000000c0f0c7209 */ /* 0x000fe40007810000 */
[----:B0-----:R-:W-:Y:S02]  /*2820*/  FSEL R71, R71, -INF , P1 ;  /* 0xff80000047477808 */ /* 0x001fe40000800000 */
[----:B------:R-:W-:-:S04]  /*2830*/  FMNMX.FTZ R12, R21, R12, !PT ;  /* 0x0000000c150c7209 */ /* 0x000fc80007810000 */
[----:B------:R-:W-:-:S04]  /*2840*/  FMNMX.FTZ R12, R37, R12, !PT ;  /* 0x0000000c250c7209 */ /* 0x000fc80007810000 */
[----:B------:R-:W-:Y:S02]  /*2850*/  FMNMX.FTZ R12, R39, R12, !PT ;  /* 0x0000000c270c7209 */ /* 0x000fe40007810000 */
[----:B-1----:R-:W-:Y:S02]  /*2860*/  FMNMX.FTZ R3, R20, R3, !PT ;  /* 0x0000000314037209 */ /* 0x002fe40007810000 */
[----:B------:R-:W-:Y:S02]  /*2870*/  FMNMX.FTZ R12, R41, R12, !PT ;  /* 0x0000000c290c7209 */ /* 0x000fe40007810000 */
[C---:B------:R-:W-:Y:S01]  /*2880*/  FSETP.NEU.FTZ.AND P0, PT, R3.reuse, -INF , PT ;  /* 0xff8000000300780b */ /* 0x040fe20003f1d000 */
[----:B------:R-:W-:Y:S01]  /*2890*/  FMUL.FTZ R24, R3, R4 ;  /* 0x0000000403187220 */ /* 0x000fe20000410000 */
[----:B------:R-:W-:-:S04]  /*28a0*/  FMNMX.FTZ R12, R43, R12, !PT ;  /* 0x0000000c2b0c7209 */ /* 0x000fc80007810000 */
[----:B------:R-:W-:Y:S02]  /*28b0*/  FMNMX.FTZ R12, R45, R12, !PT ;  /* 0x0000000c2d0c7209 */ /* 0x000fe40007810000 */
[----:B------:R-:W-:Y:S02]  /*28c0*/  FSEL R24, R24, RZ, P0 ;  /* 0x000000ff18187208 */ /* 0x000fe40000000000 */
[----:B------:R-:W-:Y:S02]  /*28d0*/  FMNMX.FTZ R12, R47, R12, !PT ;  /* 0x0000000c2f0c7209 */ /* 0x000fe40007810000 */
[----:B------:R-:W-:Y:S01]  /*28e0*/  ISETP.NE.AND P0, PT, R14, RZ, PT ;  /* 0x000000ff0e00720c */ /* 0x000fe20003f05270 */
[--C-:B------:R-:W-:Y:S01]  /*28f0*/  FFMA.FTZ R27, R27, R4, -R24.reuse ;  /* 0x000000041b1b7223 */ /* 0x100fe20000010818 */
[----:B------:R-:W-:Y:S01]  /*2900*/  FMNMX.FTZ R12, R49, R12, !PT ;  /* 0x0000000c310c7209 */ /* 0x000fe20007810000 */
[-CC-:B------:R-:W-:Y:S01]  /*2910*/  FFMA.FTZ R29, R29, R4.reuse, -R24.reuse ;  /* 0x000000041d1d7223 */ /* 0x180fe20000010818 */
[--C-:B------:R-:W-:Y:S01]  /*2920*/  FFMA.FTZ R31, R31, R4, -R24.reuse ;  /* 0x000000041f1f7223 */ /* 0x100fe20000010818 */
[----:B------:R0:W-:Y:S01]  /*2930*/  MUFU.EX2 R188, R27 ;  /* 0x0000001b00bc7308 */ /* 0x0001e20000000800 */
[----:B------:R-:W-:Y:S01]  /*2940*/  FMNMX.FTZ R12, R51, R12, !PT ;  /* 0x0000000c330c7209 */ /* 0x000fe20007810000 */
[-CC-:B------:R-:W-:Y:S01]  /*2950*/  FFMA.FTZ R33, R33, R4.reuse, -R24.reuse ;  /* 0x0000000421217223 */ /* 0x180fe20000010818 */
[-CC-:B------:R-:W-:Y:S01]  /*2960*/  FFMA.FTZ R10, R10, R4.reuse, -R24.reuse ;  /* 0x000000040a0a7223 */ /* 0x180fe20000010818 */
[--C-:B------:R-:W-:Y:S01]  /*2970*/  FFMA.FTZ R35, R35, R4, -R24.reuse ;  /* 0x0000000423237223 */ /* 0x100fe20000010818 */
[----:B------:R-:W-:Y:S01]  /*2980*/  FMNMX.FTZ R12, R53, R12, !PT ;  /* 0x0000000c350c7209 */ /* 0x000fe20007810000 */
[-CC-:B------:R-:W-:Y:S01]  /*2990*/  FFMA.FTZ R73, R73, R4.reuse, -R24.reuse ;  /* 0x0000000449497223 */ /* 0x180fe20000010818 */
[--C-:B------:R-:W-:Y:S01]  /*29a0*/  FFMA.FTZ R75, R75, R4, -R24.reuse ;  /* 0x000000044b4b7223 */ /* 0x100fe20000010818 */
[----:B------:R1:W-:Y:S01]  /*29b0*/  MUFU.EX2 R103, R29 ;  /* 0x0000001d00677308 */ /* 0x0003e20000000800 */
[----:B------:R-:W-:Y:S01]  /*29c0*/  FMNMX.FTZ R12, R55, R12, !PT ;  /* 0x0000000c370c7209 */ /* 0x000fe20007810000 */
[-CC-:B------:R-:W-:Y:S01]  /*29d0*/  FFMA.FTZ R77, R77, R4.reuse, -R24.reuse ;  /* 0x000000044d4d7223 */ /* 0x180fe20000010818 */
[----:B0-----:R-:W-:Y:S01]  /*29e0*/  FSEL R27, R62, -INF , P6 ;  /* 0xff8000003e1b7808 */ /* 0x001fe20003000000 */
[--C-:B------:R-:W-:Y:S01]  /*29f0*/  FFMA.FTZ R79, R79, R4, -R24.reuse ;  /* 0x000000044f4f7223 */ /* 0x100fe20000010818 */
[----:B------:R-:W-:Y:S01]  /*2a00*/  FMNMX.FTZ R12, R57, R12, !PT ;  /* 0x0000000c390c7209 */ /* 0x000fe20007810000 */
[-CC-:B------:R-:W-:Y:S01]  /*2a10*/  FFMA.FTZ R81, R81, R4.reuse, -R24.reuse ;  /* 0x0000000451517223 */ /* 0x180fe20000010818 */
[--C-:B------:R-:W-:Y:S01]  /*2a20*/  FFMA.FTZ R83, R83, R4, -R24.reuse ;  /* 0x0000000453537223 */ /* 0x100fe20000010818 */
[----:B------:R0:W-:Y:S01]  /*2a30*/  MUFU.EX2 R190, R31 ;  /* 0x0000001f00be7308 */ /* 0x0001e20000000800 */
[----:B------:R-:W-:Y:S01]  /*2a40*/  FMNMX.FTZ R12, R25, R12, !PT ;  /* 0x0000000c190c7209 */ /* 0x000fe20007810000 */
[-CC-:B------:R-:W-:Y:S01]  /*2a50*/  FFMA.FTZ R85, R85, R4.reuse, -R24.reuse ;  /* 0x0000000455557223 */ /* 0x180fe20000010818 */
[----:B-1----:R-:W-:Y:S01]  /*2a60*/  FSEL R29, R66, -INF , P4 ;  /* 0xff800000421d7808 */ /* 0x002fe20002000000 */
        /* <DEDUP_REMOVED lines=12> */
[----:B------:R-:W0:Y:S01]  /*2b30*/  MUFU.EX2 R101, R10 ;  /* 0x0000000a00657308 */ /* 0x000e220000000800 */
[----:B------:R-:W-:Y:S01]  /*2b40*/  FMNMX.FTZ R12, R67, R12, !PT ;  /* 0x0000000c430c7209 */ /* 0x000fe20007810000 */
[-CC-:B------:R-:W-:Y:S01]  /*2b50*/  FFMA.FTZ R99, R99, R4.reuse, -R24.reuse ;  /* 0x0000000463637223 */ /* 0x180fe20000010818 */
[-CC-:B------:R-:W-:Y:S01]  /*2b60*/  FFMA.FTZ R65, R65, R4.reuse, -R24.reuse ;  /* 0x0000000441417223 */ /* 0x180fe20000010818 */
[--C-:B------:R-:W-:Y:S01]  /*2b70*/  FFMA.FTZ R59, R59, R4, -R24.reuse ;  /* 0x000000043b3b7223 */ /* 0x100fe20000010818 */
[----:B------:R-:W-:Y:S01]  /*2b80*/  FMNMX.FTZ R12, R31, R12, !PT ;  /* 0x0000000c1f0c7209 */ /* 0x000fe20007810000 */
[----:B------:R-:W-:Y:S01]  /*2b90*/  FFMA.FTZ R24, R69, R4, -R24 ;  /* 0x0000000445187223 */ /* 0x000fe20000010818 */
[--C-:B------:R-:W-:Y:S01]  /*2ba0*/  IMAD.MOV.U32 R70, RZ, RZ, R119.reuse ;  /* 0x000000ffff467224 */ /* 0x100fe200078e0077 */
[----:B------:R-:W2:Y:S01]  /*2bb0*/  MUFU.EX2 R35, R35 ;  /* 0x0000002300237308 */ /* 0x000ea20000000800 */
[----:B------:R-:W-:Y:S01]  /*2bc0*/  FMNMX.FTZ R12, R71, R12, !PT ;  /* 0x0000000c470c7209 */ /* 0x000fe20007810000 */
[--C-:B------:R-:W-:Y:S01]  /*2bd0*/  IMAD.MOV.U32 R69, RZ, RZ, R119.reuse ;  /* 0x000000ffff457224 */ /* 0x100fe200078e0077 */
[----:B------:R-:W-:Y:S01]  /*2be0*/  MOV R62, R119 ;  /* 0x00000077003e7202 */ /* 0x000fe20000000f00 */
[----:B------:R-:W-:-:S02]  /*2bf0*/  IMAD.MOV.U32 R66, RZ, RZ, R119 ;  /* 0x000000ffff427224 */ /* 0x000fc400078e0077 */
[----:B-1----:R-:W1:Y:S02]  /*2c00*/  SHFL.BFLY PT, R33, R12, 0x2, 0x1f ;  /* 0x0c401f000c217f89 */ /* 0x002e6400000e0000 */
[----:B------:R-:W-:Y:S08]  /*2c10*/  MUFU.EX2 R73, R73 ;  /* 0x0000004900497308 */ /* 0x000ff00000000800 */
[----:B------:R3:W-:Y:S08]  /*2c20*/  MUFU.EX2 R186, R75 ;  /* 0x0000004b00ba7308 */ /* 0x0007f00000000800 */
[----:B------:R-:W-:Y:S01]  /*2c30*/  MUFU.EX2 R77, R77 ;  /* 0x0000004d004d7308 */ /* 0x000fe20000000800 */
[----:B---3--:R-:W-:Y:S01]  /*2c40*/  IMAD.MOV.U32 R75, RZ, RZ, R119 ;  /* 0x000000ffff4b7224 */ /* 0x008fe200078e0077 */
[----:B-1----:R-:W-:-:S06]  /*2c50*/  FMNMX.FTZ R33, R12, R33, !PT ;  /* 0x000000210c217209 */ /* 0x002fcc0007810000 */
[----:B------:R1:W-:Y:S01]  /*2c60*/  MUFU.EX2 R180, R79 ;  /* 0x0000004f00b47308 */ /* 0x0003e20000000800 */
[----:B------:R-:W3:Y:S07]  /*2c70*/  SHFL.BFLY PT, R10, R33, 0x1, 0x1f ;  /* 0x0c201f00210a7f89 */ /* 0x000eee00000e0000 */
[----:B------:R-:W-:Y:S01]  /*2c80*/  MUFU.EX2 R81, R81 ;  /* 0x0000005100517308 */ /* 0x000fe20000000800 */
[----:B-1----:R-:W-:-:S07]  /*2c90*/  IMAD.MOV.U32 R79, RZ, RZ, R119 ;  /* 0x000000ffff4f7224 */ /* 0x002fce00078e0077 */
[----:B------:R1:W-:Y:S08]  /*2ca0*/  MUFU.EX2 R182, R83 ;  /* 0x0000005300b67308 */ /* 0x0003f00000000800 */
[----:B------:R-:W-:Y:S01]  /*2cb0*/  MUFU.EX2 R85, R85 ;  /* 0x0000005500557308 */ /* 0x000fe20000000800 */
[----:B-1----:R-:W-:Y:S02]  /*2cc0*/  MOV R83, R119 ;  /* 0x0000007700537202 */ /* 0x002fe40000000f00 */
[----:B---3--:R-:W-:Y:S01]  /*2cd0*/  FMNMX.FTZ R10, R33, R10, !PT ;  /* 0x0000000a210a7209 */ /* 0x008fe20007810000 */
[----:B------:R-:W-:-:S03]  /*2ce0*/  IMAD.MOV.U32 R33, RZ, RZ, R119 ;  /* 0x000000ffff217224 */ /* 0x000fc600078e0077 */
[C---:B------:R-:W-:Y:S01]  /*2cf0*/  FSETP.NEU.FTZ.AND P1, PT, R10.reuse, -INF , PT ;  /* 0xff8000000a00780b */ /* 0x040fe20003f3d000 */
[-C--:B------:R-:W-:Y:S01]  /*2d00*/  FMUL.FTZ R12, R10, R4.reuse ;  /* 0x000000040a0c7220 */ /* 0x080fe20000410000 */
[----:B------:R-:W-:Y:S04]  /*2d10*/  MUFU.EX2 R176, R87 ;  /* 0x0000005700b07308 */ /* 0x000fe80000000800 */
[----:B------:R-:W-:Y:S02]  /*2d20*/  FSEL R12, R12, RZ, P1 ;  /* 0x000000ff0c0c7208 */ /* 0x000fe40000800000 */
[----:B------:R-:W-:Y:S02]  /*2d30*/  PLOP3.LUT P1, PT, PT, PT, UP0, 0x80, 0x0 ;  /* 0x000000000000781c */ /* 0x000fe40003f2f008 */
        /* <DEDUP_REMOVED lines=17> */
[----:B0-----:R-:W-:Y:S01]  /*2e50*/  FADD.FTZ R5, R188, R101 ;  /* 0x00000065bc057221 */ /* 0x001fe20000010000 */
[-CC-:B------:R-:W-:Y:S01]  /*2e60*/  FFMA.FTZ R53, R53, R4.reuse, -R12.reuse ;  /* 0x0000000435357223 */ /* 0x180fe2000001080c */
[-CC-:B------:R-:W-:Y:S01]  /*2e70*/  FFMA.FTZ R55, R55, R4.reuse, -R12.reuse ;  /* 0x0000000437377223 */ /* 0x180fe2000001080c */
[-CC-:B------:R-:W-:Y:S01]  /*2e80*/  FFMA.FTZ R57, R57, R4.reuse, -R12.reuse ;  /* 0x0000000439397223 */ /* 0x180fe2000001080c */
[----:B------:R-:W-:Y:S01]  /*2e90*/  FADD.FTZ R34, R190, R5 ;  /* 0x00000005be227221 */ /* 0x000fe20000010000 */
[-CC-:B------:R-:W-:Y:S01]  /*2ea0*/  FFMA.FTZ R25, R25, R4.reuse, -R12.reuse ;  /* 0x0000000419197223 */ /* 0x180fe2000001080c */
[-C--:B------:R-:W-:Y:S01]  /*2eb0*/  FFMA.FTZ R27, R27, R4.reuse, -R12 ;  /* 0x000000041b1b7223 */ /* 0x080fe2000001080c */
[----:B------:R-:W0:Y:S01]  /*2ec0*/  MUFU.EX2 R11, R11 ;  /* 0x0000000b000b7308 */ /* 0x000e220000000800 */
[----:B------:R-:W-:Y:S01]  /*2ed0*/  FADD.FTZ R34, R103, R34 ;  /* 0x0000002267227221 */ /* 0x000fe20000010000 */
[-CC-:B------:R-:W-:Y:S01]  /*2ee0*/  FFMA.FTZ R63, R63, R4.reuse, -R12.reuse ;  /* 0x000000043f3f7223 */ /* 0x180fe2000001080c */
[-CC-:B------:R-:W-:Y:S01]  /*2ef0*/  FFMA.FTZ R29, R29, R4.reuse, -R12.reuse ;  /* 0x000000041d1d7223 */ /* 0x180fe2000001080c */
[-C--:B------:R-:W-:Y:S01]  /*2f00*/  FFMA.FTZ R67, R67, R4.reuse, -R12 ;  /* 0x0000000443437223 */ /* 0x080fe2000001080c */
[----:B--2---:R-:W-:Y:S01]  /*2f10*/  FADD.FTZ R5, R35, R34 ;  /* 0x0000002223057221 */ /* 0x004fe20000010000 */
[-CC-:B------:R-:W-:Y:S01]  /*2f20*/  FFMA.FTZ R31, R31, R4.reuse, -R12.reuse ;  /* 0x000000041f1f7223 */ /* 0x180fe2000001080c */
[----:B------:R-:W-:Y:S01]  /*2f30*/  FFMA.FTZ R71, R71, R4, -R12 ;  /* 0x0000000447477223 */ /* 0x000fe2000001080c */
[----:B------:R2:W3:Y:S01]  /*2f40*/  MUFU.EX2 R14, R13 ;  /* 0x0000000d000e7308 */ /* 0x0004e20000000800 */
[----:B-1----:R-:W-:Y:S01]  /*2f50*/  FADD.FTZ R34, R189, R2 ;  /* 0x00000002bd227221 */ /* 0x002fe20000010000 */
[----:B------:R-:W-:Y:S01]  /*2f60*/  FADD.FTZ R36, R184, R5 ;  /* 0x00000005b8247221 */ /* 0x000fe20000010000 */
[----:B------:R-:W-:Y:S01]  /*2f70*/  F2FP.BF16.F32.PACK_AB R189, R2, R189 ;  /* 0x000000bd02bd723e */ /* 0x000fe200000010ff */
[----:B------:R-:W-:Y:S01]  /*2f80*/  IMAD.MOV.U32 R87, RZ, RZ, R119 ;  /* 0x000000ffff577224 */ /* 0x000fe200078e0077 */
[----:B------:R-:W-:-:S02]  /*2f90*/  F2FP.BF16.F32.PACK_AB R188, R101, R188 ;  /* 0x000000bc65bc723e */ /* 0x000fc400000010ff */
[----:B------:R-:W-:Y:S01]  /*2fa0*/  F2FP.BF16.F32.PACK_AB R190, R103, R190 ;  /* 0x000000be67be723e */ /* 0x000fe200000010ff */
[----:B------:R-:W1:Y:S01]  /*2fb0*/  MUFU.EX2 R15, R15 ;  /* 0x0000000f000f7308 */ /* 0x000e620000000800 */
[----:B0-----:R-:W-:Y:S01]  /*2fc0*/  FADD.FTZ R5, R11, R34 ;  /* 0x000000220b057221 */ /* 0x001fe20000010000 */
[----:B--2---:R-:W-:Y:S01]  /*2fd0*/  FADD.FTZ R13, R73, R36 ;  /* 0x00000024490d7221 */ /* 0x004fe20000010000 */
[----:B------:R-:W-:Y:S01]  /*2fe0*/  F2FP.BF16.F32.PACK_AB R184, R184, R35 ;  /* 0x00000023b8b8723e */ /* 0x000fe200000010ff */
[----:B------:R-:W-:Y:S01]  /*2ff0*/  IMAD.MOV.U32 R103, RZ, RZ, R119 ;  /* 0x000000ffff677224 */ /* 0x000fe200078e0077 */
[----:B------:R-:W-:Y:S01]  /*3000*/  MOV R101, R119 ;  /* 0x0000007700657202 */ /* 0x000fe20000000f00 */
[C---:B------:R-:W-:Y:S01]  /*3010*/  FADD.FTZ R38, R186.reuse, R13 ;  /* 0x0000000dba267221 */ /* 0x040fe20000010000 */
[----:B------:R-:W-:Y:S01]  /*3020*/  F2FP.BF16.F32.PACK_AB R186, R186, R73 ;  /* 0x00000049baba723e */ /* 0x000fe200000010ff */
[----:B------:R-:W0:Y:S01]  /*3030*/  MUFU.EX2 R20, R21 ;  /* 0x0000001500147308 */ /* 0x000e220000000800 */
[C---:B---3--:R-:W-:Y:S01]  /*3040*/  FADD.FTZ R36, R14.reuse, R5 ;  /* 0x000000050e247221 */ /* 0x048fe20000010000 */
[----:B------:R-:W-:Y:S01]  /*3050*/  FADD.FTZ R13, R77, R38 ;  /* 0x000000264d0d7221 */ /* 0x000fe20000010000 */
[----:B------:R-:W-:Y:S01]  /*3060*/  F2FP.BF16.F32.PACK_AB R191, R14, R11 ;  /* 0x0000000b0ebf723e */ /* 0x000fe200000010ff */
[----:B------:R-:W-:Y:S01]  /*3070*/  IMAD.MOV.U32 R73, RZ, RZ, R119 ;  /* 0x000000ffff497224 */ /* 0x000fe200078e0077 */
[----:B------:R-:W-:Y:S01]  /*3080*/  MOV R35, R119 ;  /* 0x0000007700237202 */ /* 0x000fe20000000f00 */
[C---:B------:R-:W-:Y:S01]  /*3090*/  FADD.FTZ R38, R180.reuse, R13 ;  /* 0x0000000db4267221 */ /* 0x040fe20000010000 */
[----:B------:R-:W-:Y:S01]  /*30a0*/  F2FP.BF16.F32.PACK_AB R180, R180, R77 ;  /* 0x0000004db4b4723e */ /* 0x000fe200000010ff */
[----:B------:R-:W2:Y:S01]  /*30b0*/  MUFU.EX2 R37, R37 ;  /* 0x0000002500257308 */ /* 0x000ea20000000800 */
[----:B-1----:R-:W-:Y:S01]  /*30c0*/  FADD.FTZ R5, R15, R36 ;  /* 0x000000240f057221 */ /* 0x002fe20000010000 */
[----:B------:R-:W-:Y:S01]  /*30d0*/  FADD.FTZ R13, R81, R38 ;  /* 0x00000026510d7221 */ /* 0x000fe20000010000 */
[----:B------:R-:W-:-:S03]  /*30e0*/  MOV R77, R119 ;  /* 0x00000077004d7202 */ /* 0x000fc60000000f00 */
[C---:B------:R-:W-:Y:S01]  /*30f0*/  FADD.FTZ R40, R182.reuse, R13 ;  /* 0x0000000db6287221 */ /* 0x040fe20000010000 */
[----:B------:R-:W-:Y:S01]  /*3100*/  F2FP.BF16.F32.PACK_AB R182, R182, R81 ;  /* 0x00000051b6b6723e */ /* 0x000fe200000010ff */
[----:B------:R1:W3:Y:S01]  /*3110*/  MUFU.EX2 R26, R39 ;  /* 0x00000027001a7308 */ /* 0x0002e20000000800 */
[C---:B0-----:R-:W-:Y:S01]  /*3120*/  FADD.FTZ R36, R20.reuse, R5 ;  /* 0x0000000514247221 */ /* 0x041fe20000010000 */
[----:B------:R-:W-:Y:S01]  /*3130*/  FADD.FTZ R13, R85, R40 ;  /* 0x00000028550d7221 */ /* 0x000fe20000010000 */
[----:B------:R-:W-:Y:S01]  /*3140*/  F2FP.BF16.F32.PACK_AB R185, R20, R15 ;  /* 0x0000000f14b9723e */ /* 0x000fe200000010ff */
[----:B------:R-:W-:-:S04]  /*3150*/  IMAD.MOV.U32 R81, RZ, RZ, R119 ;  /* 0x000000ffff517224 */ /* 0x000fc800078e0077 */
[----:B------:R-:W0:Y:S01]  /*3160*/  MUFU.EX2 R41, R41 ;  /* 0x0000002900297308 */ /* 0x000e220000000800 */
[----:B--2---:R-:W-:Y:S01]  /*3170*/  FADD.FTZ R5, R37, R36 ;  /* 0x0000002425057221 */ /* 0x004fe20000010000 */
[----:B-1----:R-:W-:-:S06]  /*3180*/  IMAD.MOV.U32 R39, RZ, RZ, R119 ;  /* 0x000000ffff277224 */ /* 0x002fcc00078e0077 */
[----:B------:R1:W2:Y:S01]  /*3190*/  MUFU.EX2 R28, R43 ;  /* 0x0000002b001c7308 */ /* 0x0002a20000000800 */
[C---:B---3--:R-:W-:Y:S01]  /*31a0*/  FADD.FTZ R38, R26.reuse, R5 ;  /* 0x000000051a267221 */ /* 0x048fe20000010000 */
[----:B------:R-:W-:Y:S01]  /*31b0*/  F2FP.BF16.F32.PACK_AB R187, R26, R37 ;  /* 0x000000251abb723e */ /* 0x000fe200000010ff */
[----:B------:R-:W-:Y:S01]  /*31c0*/  IMAD.MOV.U32 R37, RZ, RZ, R119 ;  /* 0x000000ffff257224 */ /* 0x000fe200078e0077 */
[----:B------:R-:W-:-:S04]  /*31d0*/  MOV R26, R119 ;  /* 0x00000077001a7202 */ /* 0x000fc80000000f00 */
[----:B------:R-:W3:Y:S01]  /*31e0*/  MUFU.EX2 R45, R45 ;  /* 0x0000002d002d7308 */ /* 0x000ee20000000800 */
[----:B0-----:R-:W-:Y:S01]  /*31f0*/  FADD.FTZ R5, R41, R38 ;  /* 0x0000002629057221 */ /* 0x001fe20000010000 */
[C---:B------:R-:W-:Y:S01]  /*3200*/  FADD.FTZ R38, R176.reuse, R13 ;  /* 0x0000000db0267221 */ /* 0x040fe20000010000 */
[----:B------:R-:W-:Y:S01]  /*3210*/  F2FP.BF16.F32.PACK_AB R176, R176, R85 ;  /* 0x00000055b0b0723e */ /* 0x000fe200000010ff */
[--C-:B------:R-:W-:Y:S02]  /*3220*/  IMAD.MOV.U32 R85, RZ, RZ, R119.reuse ;  /* 0x000000ffff557224 */ /* 0x100fe400078e0077 */
[----:B------:R-:W-:Y:S01]  /*3230*/  FADD.FTZ R13, R89, R38 ;  /* 0x00000026590d7221 */ /* 0x000fe20000010000 */
[----:B-1----:R-:W-:Y:S01]  /*3240*/  IMAD.MOV.U32 R43, RZ, RZ, R119 ;  /* 0x000000ffff2b7224 */ /* 0x002fe200078e0077 */
[----:B------:R0:W1:Y:S01]  /*3250*/  MUFU.EX2 R30, R47 ;  /* 0x0000002f001e7308 */ /* 0x0000620000000800 */
[C---:B--2---:R-:W-:Y:S01]  /*3260*/  FADD.FTZ R0, R28.reuse, R5 ;  /* 0x000000051c007221 */ /* 0x044fe20000010000 */
[----:B------:R-:W-:Y:S01]  /*3270*/  F2FP.BF16.F32.PACK_AB R181, R28, R41 ;  /* 0x000000291cb5723e */ /* 0x000fe200000010ff */
[----:B------:R-:W-:Y:S01]  /*3280*/  IMAD.MOV.U32 R28, RZ, RZ, R119 ;  /* 0x000000ffff1c7224 */ /* 0x000fe200078e0077 */
[----:B------:R-:W-:-:S04]  /*3290*/  MOV R41, R119 ;  /* 0x0000007700297202 */ /* 0x000fc80000000f00 */
[----:B------:R2:W4:Y:S01]  /*32a0*/  MUFU.EX2 R178, R91 ;  /* 0x0000005b00b27308 */ /* 0x0005220000000800 */
[----:B---3--:R-:W-:Y:S01]  /*32b0*/  FADD.FTZ R5, R45, R0 ;  /* 0x000000002d057221 */ /* 0x008fe20000010000 */
[----:B0-----:R-:W-:-:S06]  /*32c0*/  MOV R47, R119 ;  /* 0x00000077002f7202 */ /* 0x001fcc0000000f00 */
[----:B------:R-:W0:Y:S01]  /*32d0*/  MUFU.EX2 R49, R49 ;  /* 0x0000003100317308 */ /* 0x000e220000000800 */
[C---:B-1----:R-:W-:Y:S01]  /*32e0*/  FADD.FTZ R38, R30.reuse, R5 ;  /* 0x000000051e267221 */ /* 0x042fe20000010000 */
[----:B------:R-:W-:Y:S01]  /*32f0*/  F2FP.BF16.F32.PACK_AB R183, R30, R45 ;  /* 0x0000002d1eb7723e */ /* 0x000fe200000010ff */
[--C-:B--2---:R-:W-:Y:S02]  /*3300*/  IMAD.MOV.U32 R91, RZ, RZ, R119.reuse ;  /* 0x000000ffff5b7224 */ /* 0x104fe400078e0077 */
[--C-:B------:R-:W-:Y:S02]  /*3310*/  IMAD.MOV.U32 R45, RZ, RZ, R119.reuse ;  /* 0x000000ffff2d7224 */ /* 0x100fe400078e0077 */
[----:B------:R-:W-:Y:S01]  /*3320*/  IMAD.MOV.U32 R30, RZ, RZ, R119 ;  /* 0x000000ffff1e7224 */ /* 0x000fe200078e0077 */
[----:B------:R-:W1:Y:S01]  /*3330*/  MUFU.EX2 R93, R93 ;  /* 0x0000005d005d7308 */ /* 0x000e620000000800 */
[C---:B----4-:R-:W-:Y:S01]  /*3340*/  FADD.FTZ R40, R178.reuse, R13 ;  /* 0x0000000db2287221 */ /* 0x050fe20000010000 */
[----:B------:R-:W-:-:S02]  /*3350*/  F2FP.BF16.F32.PACK_AB R178, R178, R89 ;  /* 0x00000059b2b2723e */ /* 0x000fc400000010ff */
[----:B------:R-:W-:-:S04]  /*3360*/  MOV R89, R119 ;  /* 0x0000007700597202 */ /* 0x000fc80000000f00 */
[----:B------:R2:W3:Y:S01]  /*3370*/  MUFU.EX2 R32, R51 ;  /* 0x0000003300207308 */ /* 0x0004e20000000800 */
[----:B0-----:R-:W-:-:S07]  /*3380*/  FADD.FTZ R5, R49, R38 ;  /* 0x0000002631057221 */ /* 0x001fce0000010000 */
[----:B------:R0:W4:Y:S01]  /*3390*/  MUFU.EX2 R172, R95 ;  /* 0x0000005f00ac7308 */ /* 0x0001220000000800 */
[----:B-1----:R-:W-:Y:S01]  /*33a0*/  FADD.FTZ R13, R93, R40 ;  /* 0x000000285d0d7221 */ /* 0x002fe20000010000 */
[----:B--2---:R-:W-:-:S06]  /*33b0*/  IMAD.MOV.U32 R51, RZ, RZ, R119 ;  /* 0x000000ffff337224 */ /* 0x004fcc00078e0077 */
[----:B------:R-:W1:Y:S01]  /*33c0*/  MUFU.EX2 R53, R53 ;  /* 0x0000003500357308 */ /* 0x000e620000000800 */
[C---:B---3--:R-:W-:Y:S01]  /*33d0*/  FADD.FTZ R12, R32.reuse, R5 ;  /* 0x00000005200c7221 */ /* 0x048fe20000010000 */
[----:B------:R-:W-:Y:S01]  /*33e0*/  F2FP.BF16.F32.PACK_AB R177, R32, R49 ;  /* 0x0000003120b1723e */ /* 0x000fe200000010ff */
[----:B------:R-:W-:Y:S01]  /*33f0*/  IMAD.MOV.U32 R49, RZ, RZ, R119 ;  /* 0x000000ffff317224 */ /* 0x000fe200078e0077 */
[-C--:B0-----:R-:W-:Y:S02]  /*3400*/  MOV R95, R119.reuse ;  /* 0x00000077005f7202 */ /* 0x081fe40000000f00 */
[----:B------:R-:W-:Y:S02]  /*3410*/  MOV R32, R119 ;  /* 0x0000007700207202 */ /* 0x000fe40000000f00 */
[----:B------:R-:W0:Y:S01]  /*3420*/  MUFU.EX2 R97, R97 ;  /* 0x0000006100617308 */ /* 0x000e220000000800 */
[C---:B----4-:R-:W-:Y:S01]  /*3430*/  FADD.FTZ R38, R172.reuse, R13 ;  /* 0x0000000dac267221 */ /* 0x050fe20000010000 */
[----:B------:R-:W-:Y:S01]  /*3440*/  F2FP.BF16.F32.PACK_AB R172, R172, R93 ;  /* 0x0000005dacac723e */ /* 0x000fe200000010ff */
[----:B------:R-:W-:-:S05]  /*3450*/  IMAD.MOV.U32 R93, RZ, RZ, R119 ;  /* 0x000000ffff5d7224 */ /* 0x000fca00078e0077 */
[----:B------:R2:W3:Y:S01]  /*3460*/  MUFU.EX2 R34, R55 ;  /* 0x0000003700227308 */ /* 0x0004e20000000800 */
[----:B-1----:R-:W-:-:S07]  /*3470*/  FADD.FTZ R5, R53, R12 ;  /* 0x0000000c35057221 */ /* 0x002fce0000010000 */
[----:B------:R1:W4:Y:S01]  /*3480*/  MUFU.EX2 R174, R61 ;  /* 0x0000003d00ae7308 */ /* 0x0003220000000800 */
[----:B0-----:R-:W-:Y:S01]  /*3490*/  FADD.FTZ R13, R97, R38 ;  /* 0x00000026610d7221 */ /* 0x001fe20000010000 */
[----:B--2---:R-:W-:-:S06]  /*34a0*/  IMAD.MOV.U32 R55, RZ, RZ, R119 ;  /* 0x000000ffff377224 */ /* 0x004fcc00078e0077 */
[----:B------:R-:W0:Y:S01]  /*34b0*/  MUFU.EX2 R57, R57 ;  /* 0x0000003900397308 */ /* 0x000e220000000800 */
[C---:B---3--:R-:W-:Y:S01]  /*34c0*/  FADD.FTZ R38, R34.reuse, R5 ;  /* 0x0000000522267221 */ /* 0x048fe20000010000 */
[----:B------:R-:W-:Y:S01]  /*34d0*/  F2FP.BF16.F32.PACK_AB R179, R34, R53 ;  /* 0x0000003522b3723e */ /* 0x000fe200000010ff */
[--C-:B-1----:R-:W-:Y:S01]  /*34e0*/  IMAD.MOV.U32 R61, RZ, RZ, R119.reuse ;  /* 0x000000ffff3d7224 */ /* 0x102fe200078e0077 */
[----:B------:R-:W-:Y:S01]  /*34f0*/  MOV R53, R119 ;  /* 0x0000007700357202 */ /* 0x000fe20000000f00 */
[----:B------:R-:W-:-:S03]  /*3500*/  IMAD.MOV.U32 R34, RZ, RZ, R119 ;  /* 0x000000ffff227224 */ /* 0x000fc600078e0077 */
[----:B------:R-:W1:Y:S01]  /*3510*/  MUFU.EX2 R99, R99 ;  /* 0x0000006300637308 */ /* 0x000e620000000800 */
[C---:B----4-:R-:W-:Y:S01]  /*3520*/  FADD.FTZ R40, R174.reuse, R13 ;  /* 0x0000000dae287221 */ /* 0x050fe20000010000 */
[----:B------:R-:W-:Y:S01]  /*3530*/  F2FP.BF16.F32.PACK_AB R174, R174, R97 ;  /* 0x00000061aeae723e */ /* 0x000fe200000010ff */
[----:B------:R-:W-:-:S05]  /*3540*/  IMAD.MOV.U32 R97, RZ, RZ, R119 ;  /* 0x000000ffff617224 */ /* 0x000fca00078e0077 */
        /* <DEDUP_REMOVED lines=8> */
[--C-:B------:R-:W-:Y:S01]  /*35d0*/  IMAD.MOV.U32 R57, RZ, RZ, R119.reuse ;  /* 0x000000ffff397224 */ /* 0x100fe200078e0077 */
[----:B0-----:R-:W-:Y:S01]  /*35e0*/  MOV R65, R119 ;  /* 0x0000007700417202 */ /* 0x001fe20000000f00 */
[----:B------:R-:W-:-:S03]  /*35f0*/  IMAD.MOV.U32 R36, RZ, RZ, R119 ;  /* 0x000000ffff247224 */ /* 0x000fc600078e0077 */
[----:B------:R-:W0:Y:S01]  /*3600*/  MUFU.EX2 R59, R59 ;  /* 0x0000003b003b7308 */ /* 0x000e220000000800 */
[C---:B----4-:R-:W-:Y:S01]  /*3610*/  FADD.FTZ R40, R168.reuse, R13 ;  /* 0x0000000da8287221 */ /* 0x050fe20000010000 */
[----:B------:R-:W-:Y:S01]  /*3620*/  F2FP.BF16.F32.PACK_AB R168, R168, R99 ;  /* 0x00000063a8a8723e */ /* 0x000fe200000010ff */
[----:B------:R-:W-:-:S05]  /*3630*/  IMAD.MOV.U32 R99, RZ, RZ, R119 ;  /* 0x000000ffff637224 */ /* 0x000fca00078e0077 */
[----:B------:R2:W3:Y:S01]  /*3640*/  MUFU.EX2 R0, R63 ;  /* 0x0000003f00007308 */ /* 0x0004e20000000800 */
[----:B-1----:R-:W-:-:S07]  /*3650*/  FADD.FTZ R5, R27, R38 ;  /* 0x000000261b057221 */ /* 0x002fce0000010000 */
[----:B------:R-:W1:Y:S01]  /*3660*/  MUFU.EX2 R29, R29 ;  /* 0x0000001d001d7308 */ /* 0x000e620000000800 */
[----:B0-----:R-:W-:Y:S01]  /*3670*/  FADD.FTZ R13, R59, R40 ;  /* 0x000000283b0d7221 */ /* 0x001fe20000010000 */
[----:B--2---:R-:W-:-:S06]  /*3680*/  IMAD.MOV.U32 R63, RZ, RZ, R119 ;  /* 0x000000ffff3f7224 */ /* 0x004fcc00078e0077 */
[----:B------:R0:W2:Y:S01]  /*3690*/  MUFU.EX2 R12, R67 ;  /* 0x00000043000c7308 */ /* 0x0000a20000000800 */
[C---:B---3--:R-:W-:Y:S01]  /*36a0*/  FADD.FTZ R40, R0.reuse, R5 ;  /* 0x0000000500287221 */ /* 0x048fe20000010000 */
[----:B------:R-:W-:Y:S01]  /*36b0*/  F2FP.BF16.F32.PACK_AB R175, R0, R27 ;  /* 0x0000001b00af723e */ /* 0x000fe200000010ff */
[----:B------:R-:W-:Y:S02]  /*36c0*/  IMAD.MOV.U32 R0, RZ, RZ, 0x3f800000 ;  /* 0x3f800000ff007424 */ /* 0x000fe400078e00ff */
[----:B------:R-:W-:-:S03]  /*36d0*/  IMAD.MOV.U32 R27, RZ, RZ, R119 ;  /* 0x000000ffff1b7224 */ /* 0x000fc600078e0077 */
[----:B------:R-:W3:Y:S01]  /*36e0*/  MUFU.EX2 R31, R31 ;  /* 0x0000001f001f7308 */ /* 0x000ee20000000800 */
[----:B-1----:R-:W-:Y:S01]  /*36f0*/  FADD.FTZ R11, R29, R40 ;  /* 0x000000281d0b7221 */ /* 0x002fe20000010000 */
[--C-:B0-----:R-:W-:Y:S02]  /*3700*/  IMAD.MOV.U32 R67, RZ, RZ, R119.reuse ;  /* 0x000000ffff437224 */ /* 0x101fe400078e0077 */
[----:B------:R-:W-:-:S04]  /*3710*/  IMAD.MOV.U32 R40, RZ, RZ, R119 ;  /* 0x000000ffff287224 */ /* 0x000fc800078e0077 */
[----:B------:R-:W0:Y:S01]  /*3720*/  MUFU.EX2 R24, R24 ;  /* 0x0000001800187308 */ /* 0x000e220000000800 */
[C---:B--2---:R-:W-:Y:S01]  /*3730*/  FADD.FTZ R2, R12.reuse, R11 ;  /* 0x0000000b0c027221 */ /* 0x044fe20000010000 */
[----:B------:R-:W-:Y:S02]  /*3740*/  F2FP.BF16.F32.PACK_AB R169, R12, R29 ;  /* 0x0000001d0ca9723e */ /* 0x000fe400000010ff */
[----:B------:R-:W-:-:S04]  /*3750*/  MOV R29, R119 ;  /* 0x00000077001d7202 */ /* 0x000fc80000000f00 */
[----:B------:R1:W2:Y:S01]  /*3760*/  MUFU.EX2 R38, R71 ;  /* 0x0000004700267308 */ /* 0x0002a20000000800 */
[----:B---3--:R-:W-:Y:S01]  /*3770*/  FADD.FTZ R11, R31, R2 ;  /* 0x000000021f0b7221 */ /* 0x008fe20000010000 */
[C---:B0-----:R-:W-:Y:S01]  /*3780*/  FADD.FTZ R5, R24.reuse, R13 ;  /* 0x0000000d18057221 */ /* 0x041fe20000010000 */
[----:B------:R-:W-:Y:S01]  /*3790*/  F2FP.BF16.F32.PACK_AB R170, R24, R59 ;  /* 0x0000003b18aa723e */ /* 0x000fe200000010ff */
[----:B------:R-:W-:Y:S01]  /*37a0*/  IMAD.MOV.U32 R24, RZ, RZ, R119 ;  /* 0x000000ffff187224 */ /* 0x000fe200078e0077 */
[-C--:B-1----:R-:W-:Y:S02]  /*37b0*/  MOV R71, R119.reuse ;  /* 0x0000007700477202 */ /* 0x082fe40000000f00 */
[----:B------:R-:W-:Y:S01]  /*37c0*/  MOV R59, R119 ;  /* 0x00000077003b7202 */ /* 0x000fe20000000f00 */
[C---:B--2---:R-:W-:Y:S01]  /*37d0*/  FADD.FTZ R2, R38.reuse, R11 ;  /* 0x0000000b26027221 */ /* 0x044fe20000010000 */
[----:B------:R-:W-:Y:S01]  /*37e0*/  F2FP.BF16.F32.PACK_AB R171, R38, R31 ;  /* 0x0000001f26ab723e */ /* 0x000fe200000010ff */
[----:B------:R-:W-:Y:S01]  /*37f0*/  IMAD.MOV.U32 R11, RZ, RZ, 0x3f800000 ;  /* 0x3f800000ff0b7424 */ /* 0x000fe200078e00ff */
[----:B------:R-:W-:Y:S01]  /*3800*/  MOV R38, R119 ;  /* 0x0000007700267202 */ /* 0x000fe20000000f00 */
[----:B------:R-:W-:Y:S01]  /*3810*/  IMAD.MOV.U32 R31, RZ, RZ, R119 ;  /* 0x000000ffff1f7224 */ /* 0x000fe200078e0077 */
[----:B------:R-:W-:Y:S06]  /*3820*/  @!P1 BRA `(.L_x_3308) ;  /* 0x0000002400fc9947 */ /* 0x000fec0003800000 */
[----:B------:R-:W-:Y:S01]  /*3830*/  R2UR UR4, R120 ;  /* 0x00000000780472ca */ /* 0x000fe200000e0000 */
[----:B------:R-:W-:Y:S01]  /*3840*/  IMAD.MOV.U32 R12, RZ, RZ, R3 ;  /* 0x000000ffff0c7224 */ /* 0x000fe200078e0003 */
[----:B------:R-:W-:Y:S01]  /*3850*/  MOV R13, R10 ;  /* 0x0000000a000d7202 */ /* 0x000fe20000000f00 */
[----:B------:R-:W-:Y:S01]  /*3860*/  IMAD.MOV.U32 R0, RZ, RZ, 0x3f800000 ;  /* 0x3f800000ff007424 */ /* 0x000fe200078e00ff */
        /* <DEDUP_REMOVED lines=48> */
[----:B------:R-:W-:Y:S01]  /*3b70*/  UIADD3 UR4, UR4, -0x2, URZ ;  /* 0xfffffffe04047890 */ /* 0x000fe2000fffe03f */
[----:B------:R-:W-:Y:S01]  /*3b80*/  UMOV UR5, UR39 ;  /* 0x0000002700057c82 */ /* 0x000fe20008000000 */
[----:B------:R-:W-:Y:S01]  /*3b90*/  UMOV UR6, UR38 ;  /* 0x0000002600067c82 */ /* 0x000fe20008000000 */
[----:B------:R-:W-:-:S09]  /*3ba0*/  ULDC UR7, c[0x0][0x9d8] ;  /* 0x0002760000077ab9 */ /* 0x000fd20000000800 */
.L_x_3319:
[----:B------:R-:W-:-:S04]  /*3bb0*/  UISETP.NE.AND UP0, UPT, UR6, 0x1, UPT ;  /* 0x000000010600788c */ /* 0x000fc8000bf05270 */
[----:B------:R-:W-:-:S04]  /*3bc0*/  USEL UR39, URZ, 0x1, UP0 ;  /* 0x000000013f277887 */ /* 0x000fc80008000000 */
[----:B------:R-:W-:Y:S01]  /*3bd0*/  ULOP3.LUT UR39, UR5, UR39, URZ, 0x3c, !UPT ;  /* 0x0000002705277292 */ /* 0x000fe2000f8e3c3f */
[----:B------:R-:W-:Y:S11]  /*3be0*/  @!P0 BRA `(.L_x_3309) ;  /* 0x0000000000048947 */ /* 0x000ff60003800000 */
[----:B------:R-:W-:Y:S01]  /*3bf0*/  BPT.TRAP 0x1 ;  /* 0x000000040000795c */ /* 0x000fe20000300000 */
.L_x_3309:
[----:B------:R-:W0:Y:S01]  /*3c00*/  S2UR UR42, SR_CgaCtaId ;  /* 0x00000000002a79c3 */ /* 0x000e220000008800 */
[----:B------:R-:W-:Y:S01]  /*3c10*/  UIADD3 UR38, UR6, 0x1, URZ ;  /* 0x0000000106267890 */ /* 0x000fe2000fffe03f */
[----:B------:R-:W-:Y:S01]  /*3c20*/  MOV R3, UR39 ;  /* 0x0000002700037c02 */ /* 0x000fe20008000f00 */
[----:B------:R-:W-:Y:S02]  /*3c30*/  UMOV UR8, 0x400 ;  /* 0x0000040000087882 */ /* 0x000fe40000000000 */
[----:B------:R-:W-:Y:S01]  /*3c40*/  UISETP.NE.AND UP0, UPT, UR38, 0x2, UPT ;  /* 0x000000022600788c */ /* 0x000fe2000bf05270 */
[----:B------:R-:W-:-:S03]  /*3c50*/  SHF.L.U32 R3, R3, 0x1f, RZ ;  /* 0x0000001f03037819 */ /* 0x000fc600000006ff */
[----:B------:R-:W-:Y:S02]  /*3c60*/  USEL UR38, UR38, URZ, UP0 ;  /* 0x0000003f26267287 */ /* 0x000fe40008000000 */
[----:B0-----:R-:W-:-:S04]  /*3c70*/  ULEA UR8, UR42, UR8, 0x18 ;  /* 0x000000082a087291 */ /* 0x001fc8000f8ec03f */
[----:B------:R-:W-:-:S09]  /*3c80*/  ULEA UR9, UR38, UR8, 0x3 ;  /* 0x0000000826097291 */ /* 0x000fd2000f8e183f */
[----:B------:R0:W1:Y:S01]  /*3c90*/  SYNCS.PHASECHK.TRANS64.TRYWAIT P1, [UR9+0x30830], R3 ;  /* 0x03083003ff0075a7 */ /* 0x0000620008020149 */
[----:B------:R-:W-:Y:S05]  /*3ca0*/  @!P0 BRA `(.L_x_3310) ;  /* 0x0000000000048947 */ /* 0x000fea0003800000 */
[----:B------:R-:W-:Y:S01]  /*3cb0*/  BPT.TRAP 0x1 ;  /* 0x000000040000795c */ /* 0x000fe20000300000 */
.L_x_3310:
[----:B-1----:R-:W-:Y:S05]  /*3cc0*/  @P1 BRA `(.L_x_3311) ;  /* 0x0000000000081947 */ /* 0x002fea0003800000 */
[----:B------:R-:W1:Y:S02]  /*3cd0*/  SYNCS.PHASECHK.TRANS64.TRYWAIT P1, [UR9+0x30830], R3 ;  /* 0x03083003ff0075a7 */ /* 0x000e640008020149 */
[----:B-1----:R-:W-:Y:S05]  /*3ce0*/  @!P1 BRA `(.L_x_3312) ;  /* 0x0000008400f09947 */ /* 0x002fea0003800000 */
.L_x_3311:
[----:B------:R-:W-:Y:S01]  /*3cf0*/  R2UR UR32, R8 ;  /* 0x00000000082072ca */ /* 0x000fe200000e0000 */
[----:B------:R-:W-:Y:S01]  /*3d00*/  UIMAD UR10, UR38, 0x900, UR11 ;  /* 0x00000900260a78a4 */ /* 0x000fe2000f8e020b */
        /* <DEDUP_REMOVED lines=13> */
[----:B------:R-:W-:Y:S01]  /*3de0*/  HGMMA.64x96x16.F32.BF16 R120, gdesc[UR32], RZ, !UPT, gsb0 ;  /* 0x01600000207879f0 */ /* 0x000fe2000c0018ff */
        /* <DEDUP_REMOVED lines=103> */
[----:B------:R-:W-:Y:S01]  /*4460*/  HGMMA.64x96x16.F32.BF16 R120, gdesc[UR32], R120, gsb0 ;  /* 0x01600000207879f0 */ /* 0x000fe20008001878 */
[----:B------:R-:W-:Y:S01]  /*4470*/  UIADD3 UR34, UR10, 0x4, URZ ;  /* 0x000000040a227890 */ /* 0x000fe2000fffe03f */
[----:B------:R-:W-:Y:S01]  /*4480*/  UMOV UR32, UR56 ;  /* 0x0000003800207c82 */ /* 0x000fe20008000000 */
[----:B------:R-:W-:Y:S01]  /*4490*/  UMOV UR33, UR57 ;  /* 0x0000003900217c82 */ /* 0x000fe20008000000 */
[----:B------:R-:W-:Y:S01]  /*44a0*/  UMOV UR35, 0x40000040 ;  /* 0x4000004000237882 */ /* 0x000fe20000000000 */
[----:B------:R-:W-:Y:S02]  /*44b0*/  WARPGROUP.DEPBAR.LE gsb0, 0x0 ;  /* 0x00008000000079c5 */ /* 0x000fe40000010000 */
        /* <DEDUP_REMOVED lines=48> */
.L_x_3313:
[----:B------:R-:W-:Y:S01]  /*47c0*/  ULEA UR10, UR6, UR8, 0x3 ;  /* 0x00000008060a7291 */ /* 0x000fe2000f8e183f */
[----:B------:R-:W-:-:S05]  /*47d0*/  IMAD.U32 R0, RZ, RZ, UR5 ;  /* 0x00000005ff007e24 */ /* 0x000fca000f8e00ff */
[----:B------:R-:W-:-:S04]  /*47e0*/  SHF.L.U32 R0, R0, 0x1f, RZ ;  /* 0x0000001f00007819 */ /* 0x000fc800000006ff */
[----:B------:R2:W3:Y:S01]  /*47f0*/  SYNCS.PHASECHK.TRANS64.TRYWAIT P1, [UR10+0x30850], R0 ;  /* 0x03085000ff0075a7 */ /* 0x0004e2000802014a */
[----:B------:R-:W-:Y:S05]  /*4800*/  @!P0 BRA `(.L_x_3314) ;  /* 0x0000000000048947 */ /* 0x000fea0003800000 */
[----:B------:R-:W-:Y:S01]  /*4810*/  BPT.TRAP 0x1 ;  /* 0x000000040000795c */ /* 0x000fe20000300000 */
.L_x_3314:
[----:B---3--:R-:W-:Y:S05]  /*4820*/  @P1 BRA `(.L_x_3315) ;  /* 0x0000000000081947 */ /* 0x008fea0003800000 */
[----:B------:R-:W3:Y:S02]  /*4830*/  SYNCS.PHASECHK.TRANS64.TRYWAIT P1, [UR10+0x30850], R0 ;  /* 0x03085000ff0075a7 */ /* 0x000ee4000802014a */
[----:B---3--:R-:W-:Y:S05]  /*4840*/  @!P1 BRA `(.L_x_3316) ;  /* 0x0000007c00309947 */ /* 0x008fea0003800000 */
.L_x_3315:
[----:B------:R-:W-:Y:S01]  /*4850*/  UIADD3 UR8, UR8, 0x400, URZ ;  /* 0x0000040008087890 */ /* 0x000fe2000fffe03f */
[----:B------:R-:W-:Y:S01]  /*4860*/  WARPGROUP.ARRIVE ;  /* 0x00000000000079c5 */ /* 0x000fe20000000000 */
[----:B------:R-:W-:Y:S02]  /*4870*/  UMOV UR15, 0x40000040 ;  /* 0x40000040000f7882 */ /* 0x000fe40000000000 */
[----:B------:R-:W-:-:S04]  /*4880*/  USHF.R.U32.HI UR8, URZ, 0x4, UR8 ;  /* 0x000000043f087899 */ /* 0x000fc80008011608 */
[----:B------:R-:W-:-:S04]  /*4890*/  ULOP3.LUT UR8, UR8, 0x3fff, URZ, 0xc0, !UPT ;  /* 0x00003fff08087892 */ /* 0x000fc8000f8ec03f */
[----:B------:R-:W-:-:S04]  /*48a0*/  ULOP3.LUT UR5, UR8, 0x3000000, URZ, 0xfc, !UPT ;  /* 0x0300000008057892 */ /* 0x000fc8000f8efc3f */
[----:B------:R-:W-:-:S07]  /*48b0*/  UIMAD UR5, UR6, 0x900, UR5 ;  /* 0x00000900060578a4 */ /* 0x000fce000f8e0205 */
[----:B------:R-:W-:Y:S02]  /*48c0*/  UMOV UR14, UR5 ;  /* 0x00000005000e7c82 */ /* 0x000fe40008000000 */
[----:B------:R-:W-:Y:S01]  /*48d0*/  HGMMA.64x192x16.F32.BF16 R24, R188, gdesc[UR12].tnspB, R24, gsb0 ;  /* 0x42e0000cbc187df0 */ /* 0x000fe20008001818 */
[----:B------:R-:W-:Y:S01]  /*48e0*/  UIADD3 UR14, UR5, 0x80, URZ ;  /* 0x00000080050e7890 */ /* 0x000fe2000fffe03f */
[----:B------:R-:W-:Y:S01]  /*48f0*/  UMOV UR15, 0x40000040 ;  /* 0x40000040000f7882 */ /* 0x000fe20000000000 */
[----:B------:R-:W-:Y:S02]  /*4900*/  WARPGROUP.DEPBAR.LE gsb0, 0x0 ;  /* 0x00008000000079c5 */ /* 0x000fe40000010000 */
[----:B------:R-:W-:-:S15]  /*4910*/  WARPGROUP.ARRIVE ;  /* 0x00000000000079c5 */ /* 0x000fde0000000000 */
        /* <DEDUP_REMOVED lines=20> */
[----:B------:R-:W-:Y:S03]  /*4a60*/  HGMMA.64x192x16.F32.BF16 R24, R168, gdesc[UR12].tnspB, R24, gsb0 ;  /* 0x42e0000ca8187df0 */ /* 0x000fe60008001818 */
[----:B------:R-:W-:Y:S02]  /*4a70*/  WARPGROUP.DEPBAR.LE gsb0, 0x0 ;  /* 0x00008000000079c5 */ /* 0x000fe40000010000 */
[----:B------:R-:W-:Y:S05]  /*4a80*/  @!P0 BRA `(.L_x_3317) ;  /* 0x0000000000048947 */ /* 0x000fea0003800000 */
[----:B------:R-:W-:Y:S01]  /*4a90*/  BPT.TRAP 0x1 ;  /* 0x000000040000795c */ /* 0x000fe20000300000 */
.L_x_3317:
        /* <DEDUP_REMOVED lines=55> */
[----:B--2---:R-:W-:Y:S01]  /*4e10*/  FMNMX.FTZ R0, R173, R0, !PT ;  /* 0x00000000ad007209 */ /* 0x004fe20007810000 */
[----:B------:R-:W-:Y:S01]  /*4e20*/  FMUL.FTZ R221, R164, UR7 ;  /* 0x00000007a4dd7c20 */ /* 0x000fe20008410000 */
[----:B------:R-:W-:Y:S01]  /*4e30*/  FMUL.FTZ R223, R165, UR7 ;  /* 0x00000007a5df7c20 */ /* 0x000fe20008410000 */
[----:B------:R-:W-:Y:S01]  /*4e40*/  FMUL.FTZ R163, R166, UR7 ;  /* 0x00000007a6a37c20 */ /* 0x000fe20008410000 */
[----:B------:R-:W-:Y:S01]  /*4e50*/  FMUL.FTZ R165, R167, UR7 ;  /* 0x00000007a7a57c20 */ /* 0x000fe20008410000 */
[----:B------:R-:W-:-:S02]  /*4e60*/  UIADD3 UR9, UR9, 0x30840, URZ ;  /* 0x0003084009097890 */ /* 0x000fc4000fffe03f */
[----:B------:R-:W2:Y:S01]  /*4e70*/  MUFU.TANH R121, R121 ;  /* 0x0000007900797308 */ /* 0x000ea20000002400 */
[----:B-1----:R-:W-:Y:S01]  /*4e80*/  FMNMX.FTZ R0, R175, R0, !PT ;  /* 0x00000000af007209 */ /* 0x002fe20007810000 */
[----:B------:R-:W-:-:S06]  /*4e90*/  UPRMT UR9, UR42, 0x654, UR9 ;  /* 0x000006542a097896 */ /* 0x000fcc0008000009 */
[----:B------:R-:W1:Y:S01]  /*4ea0*/  MUFU.TANH R177, R177 ;  /* 0x000000b100b17308 */ /* 0x000e620000002400 */
[----:B0-----:R-:W-:Y:S02]  /*4eb0*/  FMNMX.FTZ R4, R21, R4, !PT ;  /* 0x0000000415047209 */ /* 0x001fe40007810000 */
[----:B------:R-:W-:Y:S05]  /*4ec0*/  SYNCS.ARRIVE.TRANS64.RED.A1T0 RZ, [UR9], RZ ;  /* 0x000000ffffff79a7 */ /* 0x000fea0008100409 */
        /* <DEDUP_REMOVED lines=77> */
[----:B0-----:R-:W-:-:S05]  /*53a0*/  FMNMX.FTZ R0, R223, R0, !PT ;  /* 0x00000000df007209 */ /* 0x001fca0007810000 */
[----:B------:R-:W0:Y:S01]  /*53b0*/  SHFL.BFLY PT, R3, R0, 0x2, 0x1f ;  /* 0x0c401f0000037f89 */ /* 0x000e2200000e0000 */
[----:B--2---:R-:W-:-:S04]  /*53c0*/  FMNMX.FTZ R4, R163, R4, !PT ;  /* 0x00000004a3047209 */ /* 0x004fc80007810000 */
[----:B-1----:R-:W-:-:S05]  /*53d0*/  FMNMX.FTZ R11, R165, R4, !PT ;  /* 0x00000004a50b7209 */ /* 0x002fca0007810000 */
[----:B------:R-:W1:Y:S01]  /*53e0*/  SHFL.BFLY PT, R4, R11, 0x2, 0x1f ;  /* 0x0c401f000b047f89 */ /* 0x000e6200000e0000 */
[----:B0-----:R-:W-:-:S05]  /*53f0*/  FMNMX.FTZ R20, R0, R3, !PT ;  /* 0x0000000300147209 */ /* 0x001fca0007810000 */
[----:B------:R-:W0:Y:S01]  /*5400*/  SHFL.BFLY PT, R3, R20, 0x1, 0x1f ;  /* 0x0c201f0014037f89 */ /* 0x000e2200000e0000 */
[----:B-1----:R-:W-:Y:S02]  /*5410*/  FMNMX.FTZ R120, R11, R4, !PT ;  /* 0x000000040b787209 */ /* 0x002fe40007810000 */
[----:B------:R-:W1:Y:S03]  /*5420*/  LDC R4, c[0x0][0x988] ;  /* 0x00026200ff047b82 */ /* 0x000e660000000800 */
[----:B------:R-:W2:Y:S01]  /*5430*/  SHFL.BFLY PT, R167, R120, 0x1, 0x1f ;  /* 0x0c201f0078a77f89 */ /* 0x000ea200000e0000 */
[----:B0-----:R-:W-:Y:S02]  /*5440*/  FMNMX.FTZ R3, R20, R3, !PT ;  /* 0x0000000314037209 */ /* 0x001fe40007810000 */
[----:B--2---:R-:W-:-:S03]  /*5450*/  FMNMX.FTZ R10, R120, R167, !PT ;  /* 0x000000a7780a7209 */ /* 0x004fc60007810000 */
[C---:B------:R-:W-:Y:S01]  /*5460*/  FADD.FTZ R167, -R3.reuse, R12 ;  /* 0x0000000c03a77221 */ /* 0x040fe20000010100 */
[----:B-1----:R-:W-:-:S03]  /*5470*/  FMUL.FTZ R12, R3, R4 ;  /* 0x00000004030c7220 */ /* 0x002fc60000410000 */
[-C--:B------:R-:W-:Y:S01]  /*5480*/  FMUL.FTZ R167, R167, R4.reuse ;  /* 0x00000004a7a77220 */ /* 0x080fe20000410000 */
[C---:B------:R-:W-:Y:S01]  /*5490*/  FADD.FTZ R13, -R10.reuse, R13 ;  /* 0x0000000d0a0d7221 */ /* 0x040fe20000010100 */
[-CC-:B------:R-:W-:Y:S01]  /*54a0*/  FFMA.FTZ R175, R175, R4.reuse, -R12.reuse ;  /* 0x00000004afaf7223 */ /* 0x180fe2000001080c */
[-CC-:B------:R-:W-:Y:S01]  /*54b0*/  FFMA.FTZ R188, R169, R4.reuse, -R12.reuse ;  /* 0x00000004a9bc7223 */ /* 0x180fe2000001080c */
[----:B------:R-:W-:Y:S01]  /*54c0*/  MUFU.EX2 R11, R167 ;  /* 0x000000a7000b7308 */ /* 0x000fe20000000800 */
[-C--:B------:R-:W-:Y:S01]  /*54d0*/  FMUL.FTZ R0, R13, R4.reuse ;  /* 0x000000040d007220 */ /* 0x080fe20000410000 */
        /* <DEDUP_REMOVED lines=15> */
[-CC-:B0-----:R-:W-:Y:S01]  /*55d0*/  FFMA.FTZ R175, R191, R4.reuse, -R12.reuse ;  /* 0x00000004bfaf7223 */ /* 0x181fe2000001080c */
        /* <DEDUP_REMOVED lines=8> */
[----:B------:R-:W0:Y:S03]  /*5660*/  MUFU.EX2 R188, R188 ;  /* 0x000000bc00bc7308 */ /* 0x000e260000000800 */
        /* <DEDUP_REMOVED lines=14> */
[----:B0-----:R-:W-:Y:S01]  /*5750*/  FFMA.FTZ R130, R11, R5, R188 ;  /* 0x000000050b827223 */ /* 0x001fe200000100bc */
[-CC-:B------:R-:W-:Y:S01]  /*5760*/  FFMA.FTZ R15, R139, R4.reuse, -R12.reuse ;  /* 0x000000048b0f7223 */ /* 0x180fe2000001080c */
[-CC-:B------:R-:W-:Y:S01]  /*5770*/  FFMA.FTZ R128, R141, R4.reuse, -R12.reuse ;  /* 0x000000048d807223 */ /* 0x180fe2000001080c */
[-CC-:B------:R-:W-:Y:S01]  /*5780*/  FFMA.FTZ R21, R143, R4.reuse, -R12.reuse ;  /* 0x000000048f157223 */ /* 0x180fe2000001080c */
[-CC-:B------:R-:W-:Y:S01]  /*5790*/  FFMA.FTZ R153, R153, R4.reuse, -R12.reuse ;  /* 0x0000000499997223 */ /* 0x180fe2000001080c */
[-CC-:B------:R-:W-:Y:S01]  /*57a0*/  FFMA.FTZ R155, R155, R4.reuse, -R12.reuse ;  /* 0x000000049b9b7223 */ /* 0x180fe2000001080c */
[-CC-:B------:R-:W-:Y:S01]  /*57b0*/  FFMA.FTZ R159, R159, R4.reuse, -R12.reuse ;  /* 0x000000049f9f7223 */ /* 0x180fe2000001080c */
[----:B------:R-:W0:Y:S01]  /*57c0*/  MUFU.EX2 R13, R13 ;  /* 0x0000000d000d7308 */ /* 0x000e220000000800 */
[----:B------:R-:W-:-:S07]  /*57d0*/  FFMA.FTZ R163, R163, R4, -R12 ;  /* 0x00000004a3a37223 */ /* 0x000fce000001080c */
[----:B------:R-:W2:Y:S01]  /*57e0*/  MUFU.EX2 R14, R14 ;  /* 0x0000000e000e7308 */ /* 0x000ea20000000800 */
[----:B-1----:R-:W-:-:S07]  /*57f0*/  FFMA.FTZ R5, R0, R2, R189 ;  /* 0x0000000200057223 */ /* 0x002fce00000100bd */
[----:B------:R-:W1:Y:S01]  /*5800*/  MUFU.EX2 R190, R190 ;  /* 0x000000be00be7308 */ /* 0x000e620000000800 */
[----:B0-----:R-:W-:Y:S01]  /*5810*/  FADD.FTZ R121, R13, R130 ;  /* 0x000000820d797221 */ /* 0x001fe20000010000 */
[----:B------:R-:W-:-:S06]  /*5820*/  FFMA.FTZ R130, R145, R4, -R12 ;  /* 0x0000000491827223 */ /* 0x000fcc000001080c */
[----:B------:R-:W0:Y:S01]  /*5830*/  MUFU.EX2 R191, R191 ;  /* 0x000000bf00bf7308 */ /* 0x000e220000000800 */
[----:B--2---:R-:W-:-:S07]  /*5840*/  FADD.FTZ R2, R14, R5 ;  /* 0x000000050e027221 */ /* 0x004fce0000010000 */
[----:B------:R-:W2:Y:S01]  /*5850*/  MUFU.EX2 R20, R20 ;  /* 0x0000001400147308 */ /* 0x000ea20000000800 */
[----:B-1----:R-:W-:Y:S01]  /*5860*/  FADD.FTZ R132, R190, R121 ;  /* 0x00000079be847221 */ /* 0x002fe20000010000 */
[----:B------:R-:W-:-:S03]  /*5870*/  FFMA.FTZ R121, R147, R4, -R12 ;  /* 0x0000000493797223 */ /* 0x000fc6000001080c */
        /* <DEDUP_REMOVED lines=11> */
[----:B------:R-:W-:-:S06]  /*5930*/  FFMA.FTZ R132, R149, R4, -R12 ;  /* 0x0000000495847223 */ /* 0x000fcc000001080c */
[----:B------:R-:W2:Y:S01]  /*5940*/  MUFU.EX2 R187, R187 ;  /* 0x000000bb00bb7308 */ /* 0x000ea20000000800 */
[----:B-1----:R-:W-:-:S07]  /*5950*/  FADD.FTZ R2, R120, R5 ;  /* 0x0000000578027221 */ /* 0x002fce0000010000 */
[----:B------:R-:W1:Y:S01]  /*5960*/  MUFU.EX2 R171, R171 ;  /* 0x000000ab00ab7308 */ /* 0x000e620000000800 */
[----:B0-----:R-:W-:Y:S01]  /*5970*/  FADD.FTZ R134, R186, R123 ;  /* 0x0000007bba867221 */ /* 0x001fe20000010000 */
[-CC-:B------:R-:W-:Y:S01]  /*5980*/  FFMA.FTZ R123, R151, R4.reuse, -R12.reuse ;  /* 0x00000004977b7223 */ /* 0x180fe2000001080c */
[----:B------:R-:W-:-:S05]  /*5990*/  FFMA.FTZ R12, R165, R4, -R12 ;  /* 0x00000004a50c7223 */ /* 0x000fca000001080c */
        /* <DEDUP_REMOVED lines=70> */
.L_x_3318:
[----:B------:R-:W-:Y:S01]  /*5e00*/  UIADD3 UR10, UR10, 0x30860, URZ ;  /* 0x000308600a0a7890 */ /* 0x000fe2000fffe03f */
[----:B------:R-:W-:Y:S01]  /*5e10*/  ISETP.LT.AND P1, PT, RZ, UR4, PT ;  /* 0x00000004ff007c0c */ /* 0x000fe2000bf21270 */
[----:B------:R-:W-:Y:S01]  /*5e20*/  UIADD3 UR4, UR4, -0x1, URZ ;  /* 0xffffffff04047890 */ /* 0x000fe2000fffe03f */
[----:B------:R-:W-:Y:S01]  /*5e30*/  F2FP.BF16.F32.PACK_AB R186, R171, R186 ;  /* 0x000000baabba723e */ /* 0x000fe200000010ff */
[----:B------:R-:W-:Y:S01]  /*5e40*/  UPRMT UR10, UR42, 0x654, UR10 ;  /* 0x000006542a0a7896 */ /* 0x000fe2000800000a */
[----:B------:R-:W-:Y:S01]  /*5e50*/  F2FP.BF16.F32.PACK_AB R188, R13, R188 ;  /* 0x000000bc0dbc723e */ /* 0x000fe200000010ff */
[----:B------:R-:W-:Y:S01]  /*5e60*/  UMOV UR5, UR39 ;  /* 0x0000002700057c82 */ /* 0x000fe20008000000 */
[----:B------:R-:W-:Y:S01]  /*5e70*/  UMOV UR6, UR38 ;  /* 0x0000002600067c82 */ /* 0x000fe20008000000 */
[----:B------:R-:W-:Y:S01]  /*5e80*/  F2FP.BF16.F32.PACK_AB R184, R169, R184 ;  /* 0x000000b8a9b8723e */ /* 0x000fe200000010ff */
[----:B------:R-:W-:Y:S01]  /*5e90*/  IMAD.MOV.U32 R13, RZ, RZ, R10 ;  /* 0x000000ffff0d7224 */ /* 0x000fe200078e000a */
[----:B------:R-:W-:-:S02]  /*5ea0*/  F2FP.BF16.F32.PACK_AB R180, R173, R180 ;  /* 0x000000b4adb4723e */ /* 0x000fc400000010ff */
[----:B------:R-:W-:Y:S01]  /*5eb0*/  F2FP.BF16.F32.PACK_AB R182, R175, R182 ;  /* 0x000000b6afb6723e */ /* 0x000fe200000010ff */
[----:B------:R-:W-:Y:S01]  /*5ec0*/  SYNCS.ARRIVE.TRANS64.RED.A1T0 RZ, [UR10], RZ ;  /* 0x000000ffffff79a7 */ /* 0x000fe2000810040a */
        /* <DEDUP_REMOVED lines=19> */
[----:B------:R-:W-:Y:S01]  /*6000*/  MOV R12, R3 ;  /* 0x00000003000c7202 */ /* 0x000fe20000000f00 */
[----:B------:R-:W-:Y:S06]  /*6010*/  @P1 BRA `(.L_x_3319) ;  /* 0xffffffd800e41947 */ /* 0x000fec000383ffff */
.L_x_3308:
        /* <DEDUP_REMOVED lines=99> */
.L_x_3320:
[----:B------:R-:W0:Y:S01]  /*6650*/  S2UR UR13, SR_CgaCtaId ;  /* 0x00000000000d79c3 */ /* 0x000e220000008800 */
[----:B------:R-:W-:Y:S01]  /*6660*/  UMOV UR4, 0x400 ;  /* 0x0000040000047882 */ /* 0x000fe20000000000 */
[----:B------:R-:W-:-:S05]  /*6670*/  IMAD.U32 R0, RZ, RZ, UR39 ;  /* 0x00000027ff007e24 */ /* 0x000fca000f8e00ff */
[----:B------:R-:W-:Y:S01]  /*6680*/  SHF.L.U32 R0, R0, 0x1f, RZ ;  /* 0x0000001f00007819 */ /* 0x000fe200000006ff */
[----:B0-----:R-:W-:-:S04]  /*6690*/  ULEA UR4, UR13, UR4, 0x18 ;  /* 0x000000040d047291 */ /* 0x001fc8000f8ec03f */
[----:B------:R-:W-:-:S09]  /*66a0*/  ULEA UR10, UR38, UR4, 0x3 ;  /* 0x00000004260a7291 */ /* 0x000fd2000f8e183f */
[----:B------:R0:W1:Y:S01]  /*66b0*/  SYNCS.PHASECHK.TRANS64.TRYWAIT P1, [UR10+0x30850], R0 ;  /* 0x03085000ff0075a7 */ /* 0x000062000802014a */
[----:B------:R-:W-:Y:S05]  /*66c0*/  @!P0 BRA `(.L_x_3321) ;  /* 0x0000000000048947 */ /* 0x000fea0003800000 */
[----:B------:R-:W-:Y:S01]  /*66d0*/  BPT.TRAP 0x1 ;  /* 0x000000040000795c */ /* 0x000fe20000300000 */
.L_x_3321:
[----:B-1----:R-:W-:Y:S05]  /*66e0*/  @P1 BRA `(.L_x_3322) ;  /* 0x0000000000081947 */ /* 0x002fea0003800000 */
[----:B------:R-:W1:Y:S02]  /*66f0*/  SYNCS.PHASECHK.TRANS64.TRYWAIT P1, [UR10+0x30850], R0 ;  /* 0x03085000ff0075a7 */ /* 0x000e64000802014a */
[----:B-1----:R-:W-:Y:S05]  /*6700*/  @!P1 BRA `(.L_x_3323) ;  /* 0x0000005c00989947 */ /* 0x002fea0003800000 */
.L_x_3322:
[----:B------:R-:W-:Y:S01]  /*6710*/  UIADD3 UR5, UR4, 0x400, URZ ;  /* 0x0000040004057890 */ /* 0x000fe2000fffe03f */
[----:B------:R-:W-:Y:S01]  /*6720*/  WARPGROUP.ARRIVE ;  /* 0x00000000000079c5 */ /* 0x000fe20000000000 */
[----:B------:R-:W-:Y:S01]  /*6730*/  UMOV UR7, 0x40000040 ;  /* 0x4000004000077882 */ /* 0x000fe20000000000 */
[----:B------:R-:W-:Y:S01]  /*6740*/  UMOV UR15, 0x40000040 ;  /* 0x40000040000f7882 */ /* 0x000fe20000000000 */
[----:B------:R-:W-:Y:S01]  /*6750*/  USHF.R.U32.HI UR5, URZ, 0x4, UR5 ;  /* 0x000000043f057899 */ /* 0x000fe20008011605 */
[----:B01----:R-:W0:Y:S01]  /*6760*/  SHFL.BFLY PT, R0, R5, 0x2, 0x1f ;  /* 0x0c401f0005007f89 */ /* 0x003e2200000e0000 */
[----:B------:R-:W-:Y:S02]  /*6770*/  CS2R R20, SRZ ;  /* 0x0000000000147805 */ /* 0x000fe4000001ff00 */
[----:B------:R-:W-:Y:S01]  /*6780*/  ULOP3.LUT UR5, UR5, 0x3fff, URZ, 0xc0, !UPT ;  /* 0x00003fff05057892 */ /* 0x000fe2000f8ec03f */
[----:B------:R-:W1:Y:S03]  /*6790*/  SHFL.BFLY PT, R7, R2, 0x2, 0x1f ;  /* 0x0c401f0002077f89 */ /* 0x000e6600000e0000 */
[----:B------:R-:W-:-:S04]  /*67a0*/  ULOP3.LUT UR5, UR5, 0x3000000, URZ, 0xfc, !UPT ;  /* 0x0300000005057892 */ /* 0x000fc8000f8efc3f */
[----:B------:R-:W-:-:S04]  /*67b0*/  UIMAD UR6, UR38, 0x900, UR5 ;  /* 0x00000900260678a4 */ /* 0x000fc8000f8e0205 */
[----:B------:R-:W-:-:S05]  /*67c0*/  UIADD3 UR8, UR6, 0x80, URZ ;  /* 0x0000008006087890 */ /* 0x000fca000fffe03f */
[----:B------:R-:W-:Y:S01]  /*67d0*/  HGMMA.64x192x16.F32.BF16 R24, R188, gdesc[UR4].tnspB, R24, gsb0 ;  /* 0x42e00004bc187df0 */ /* 0x000fe20008001818 */
[----:B------:R-:W-:Y:S01]  /*67e0*/  UMOV UR7, 0x40000040 ;  /* 0x4000004000077882 */ /* 0x000fe20000000000 */
[----:B------:R-:W-:Y:S01]  /*67f0*/  UMOV UR14, UR8 ;  /* 0x00000008000e7c82 */ /* 0x000fe20008000000 */
[----:B------:R-:W-:Y:S01]  /*6800*/  UIADD3 UR8, UR6, 0x100, URZ ;  /* 0x0000010006087890 */ /* 0x000fe2000fffe03f */
[----:B0-----:R-:W-:Y:S01]  /*6810*/  FADD.FTZ R0, R0, R5 ;  /* 0x0000000500007221 */ /* 0x001fe20000010000 */
[----:B-1----:R-:W-:Y:S01]  /*6820*/  FADD.FTZ R6, R7, R2 ;  /* 0x0000000207067221 */ /* 0x002fe20000010000 */
[----:B------:R-:W-:-:S03]  /*6830*/  IMAD.MOV.U32 R2, RZ, RZ, -0x800000 ;  /* 0xff800000ff027424 */ /* 0x000fc600078e00ff */
[----:B------:R-:W0:Y:S04]  /*6840*/  SHFL.BFLY PT, R7, R0, 0x1, 0x1f ;  /* 0x0c201f0000077f89 */ /* 0x000e2800000e0000 */
[----:B------:R-:W1:Y:S01]  /*6850*/  SHFL.BFLY PT, R9, R6, 0x1, 0x1f ;  /* 0x0c201f0006097f89 */ /* 0x000e6200000e0000 */
[----:B0-----:R-:W-:Y:S01]  /*6860*/  FADD.FTZ R8, R0, R7 ;  /* 0x0000000700087221 */ /* 0x001fe20000010000 */
[----:B------:R-:W-:Y:S01]  /*6870*/  MOV R0, 0xff800000 ;  /* 0xff80000000007802 */ /* 0x000fe20000000f00 */
[----:B-1----:R-:W-:-:S03]  /*6880*/  FADD.FTZ R9, R6, R9 ;  /* 0x0000000906097221 */ /* 0x002fc60000010000 */
[----:B------:R-:W-:Y:S02]  /*6890*/  FSETP.NE.FTZ.AND P1, PT, R8, RZ, PT ;  /* 0x000000ff0800720b */ /* 0x000fe40003f35000 */
[----:B------:R-:W-:-:S11]  /*68a0*/  FSETP.NE.FTZ.AND P2, PT, R9, RZ, PT ;  /* 0x000000ff0900720b */ /* 0x000fd60003f55000 */
[----:B------:R-:W0:Y:S01]  /*68b0*/  @P1 MUFU.LG2 R7, R8 ;  /* 0x0000000800071308 */ /* 0x000e220000000c00 */
[C---:B------:R-:W-:Y:S01]  /*68c0*/  @P1 FMUL.FTZ R6, R4.reuse, 0.69314718246459960938 ;  /* 0x3f31721804061820 */ /* 0x040fe20000410000 */
[----:B------:R-:W-:-:S06]  /*68d0*/  @P2 FMUL.FTZ R4, R4, 0.69314718246459960938 ;  /* 0x3f31721804042820 */ /* 0x000fcc0000410000 */
        /* <DEDUP_REMOVED lines=9> */
[----:B------:R-:W-:Y:S01]  /*6970*/  HGMMA.64x192x16.F32.BF16 R24, R184, gdesc[UR12].tnspB, R24, gsb0 ;  /* 0x42e0000cb8187df0 */ /* 0x000fe20008001818 */
[----:B------:R-:W-:Y:S01]  /*6980*/  UMOV UR14, UR8 ;  /* 0x00000008000e7c82 */ /* 0x000fe20008000000 */
[----:B------:R-:W-:Y:S01]  /*6990*/  UMOV UR15, 0x40000040 ;  /* 0x40000040000f7882 */ /* 0x000fe20000000000 */
[----:B------:R-:W-:Y:S01]  /*69a0*/  UIADD3 UR8, UR6, 0x180, URZ ;  /* 0x0000018006087890 */ /* 0x000fe2000fffe03f */
[----:B------:R-:W-:Y:S02]  /*69b0*/  WARPGROUP.DEPBAR.LE gsb0, 0x0 ;  /* 0x00008000000079c5 */ /* 0x000fe40000010000 */
[----:B------:R-:W-:-:S14]  /*69c0*/  WARPGROUP.ARRIVE ;  /* 0x00000000000079c5 */ /* 0x000fdc0000000000 */
[----:B------:R-:W-:Y:S01]  /*69d0*/  HGMMA.64x192x16.F32.BF16 R24, R180, gdesc[UR12].tnspB, R24, gsb0 ;  /* 0x42e0000cb4187df0 */ /* 0x000fe20008001818 */
[----:B------:R-:W-:Y:S01]  /*69e0*/  UMOV UR14, UR8 ;  /* 0x00000008000e7c82 */ /* 0x000fe20008000000 */
[----:B------:R-:W-:Y:S01]  /*69f0*/  UMOV UR15, 0x40000040 ;  /* 0x40000040000f7882 */ /* 0x000fe20000000000 */
[----:B------:R-:W-:Y:S02]  /*6a00*/  UIADD3 UR8, UR6, 0x200, URZ ;  /* 0x0000020006087890 */ /* 0x000fe4000fffe03f */
[----:B------:R-:W-:Y:S01]  /*6a10*/  UIADD3 UR6, UR6, 0x280, URZ ;  /* 0x0000028006067890 */ /* 0x000fe2000fffe03f */
[----:B------:R-:W-:Y:S02]  /*6a20*/  WARPGROUP.DEPBAR.LE gsb0, 0x0 ;  /* 0x00008000000079c5 */ /* 0x000fe40000010000 */
[----:B------:R-:W-:-:S12]  /*6a30*/  WARPGROUP.ARRIVE ;  /* 0x00000000000079c5 */ /* 0x000fd80000000000 */
[----:B------:R-:W-:Y:S01]  /*6a40*/  HGMMA.64x192x16.F32.BF16 R24, R176, gdesc[UR12].tnspB, R24, gsb0 ;  /* 0x42e0000cb0187df0 */ /* 0x000fe20008001818 */
[----:B------:R-:W-:Y:S01]  /*6a50*/  UMOV UR14, UR8 ;  /* 0x00000008000e7c82 */ /* 0x000fe20008000000 */
[----:B------:R-:W-:Y:S01]  /*6a60*/  UMOV UR15, 0x40000040 ;  /* 0x40000040000f7882 */ /* 0x000fe20000000000 */
[----:B------:R-:W-:Y:S02]  /*6a70*/  WARPGROUP.DEPBAR.LE gsb0, 0x0 ;  /* 0x00008000000079c5 */ /* 0x000fe40000010000 */
[----:B------:R-:W-:-:S15]  /*6a80*/  WARPGROUP.ARRIVE ;  /* 0x00000000000079c5 */ /* 0x000fde0000000000 */
[----:B------:R-:W-:Y:S03]  /*6a90*/  HGMMA.64x192x16.F32.BF16 R24, R172, gdesc[UR12].tnspB, R24, gsb0 ;  /* 0x42e0000cac187df0 */ /* 0x000fe60008001818 */
[----:B------:R-:W-:Y:S02]  /*6aa0*/  WARPGROUP.DEPBAR.LE gsb0, 0x0 ;  /* 0x00008000000079c5 */ /* 0x000fe40000010000 */
[----:B------:R-:W-:-:S15]  /*6ab0*/  WARPGROUP.ARRIVE ;  /* 0x00000000000079c5 */ /* 0x000fde0000000000 */
[----:B------:R-:W-:Y:S03]  /*6ac0*/  HGMMA.64x192x16.F32.BF16 R24, R168, gdesc[UR4].tnspB, R24, gsb0 ;  /* 0x42e00004a8187df0 */ /* 0x000fe60008001818 */
[----:B------:R-:W-:Y:S02]  /*6ad0*/  WARPGROUP.DEPBAR.LE gsb0, 0x0 ;  /* 0x00008000000079c5 */ /* 0x000fe40000010000 */
[----:B0-23--:R-:W-:Y:S05]  /*6ae0*/  @!P0 BRA `(.L_x_3324) ;  /* 0x0000000000048947 */ /* 0x00dfea0003800000 */
[----:B------:R-:W-:Y:S01]  /*6af0*/  BPT.TRAP 0x1 ;  /* 0x000000040000795c */ /* 0x000fe20000300000 */
.L_x_3324:
[----:B------:R-:W0:Y:S01]  /*6b00*/  S2UR UR5, SR_SWINHI ;  /* 0x00000000000579c3 */ /* 0x000e220000002f00 */
        /* <DEDUP_REMOVED lines=26> */
[----:B------:R-:W-:-:S02]  /*6cb0*/  IMAD.U32 R48, RZ, RZ, UR6 ;  /* 0x00000006ff307e24 */ /* 0x000fc4000f8e00ff */
[-C--:B------:R-:W-:Y:S01]  /*6cc0*/  FMUL.FTZ R127, R67, R20.reuse ;  /* 0x00000014437f7220 */ /* 0x080fe20000410000 */
[----:B------:R-:W-:Y:S02]  /*6cd0*/  IMAD.U32 R49, RZ, RZ, UR7 ;  /* 0x00000007ff317e24 */ /* 0x000fe4000f8e00ff */
        /* <DEDUP_REMOVED lines=27> */
[----:B------:R-:W-:Y:S01]  /*6e90*/  LOP3.LUT R20, R35, 0x380, RZ, 0xc0, !PT ;  /* 0x0000038023147812 */ /* 0x000fe200078ec0ff */
[-C--:B------:R-:W-:Y:S01]  /*6ea0*/  FMUL.FTZ R6, R29, R21.reuse ;  /* 0x000000151d067220 */ /* 0x080fe20000410000 */
[----:B------:R-:W-:Y:S01]  /*6eb0*/  IADD3 R29, P3, R90, 0x20, RZ ;  /* 0x000000205a1d7810 */ /* 0x000fe20007f7e0ff */
[----:B------:R-:W-:Y:S01]  /*6ec0*/  FMUL.FTZ R3, R33, R21 ;  /* 0x0000001521037220 */ /* 0x000fe20000410000 */
[----:B------:R-:W-:Y:S01]  /*6ed0*/  SHF.R.U64 R20, R20, 0x3, RZ ;  /* 0x0000000314147819 */ /* 0x000fe200000012ff */
[--C-:B------:R-:W-:Y:S01]  /*6ee0*/  IMAD.X R87, RZ, RZ, R91.reuse, P1 ;  /* 0x000000ffff577224 */ /* 0x100fe200008e065b */
[----:B------:R-:W-:Y:S01]  /*6ef0*/  IADD3 R38, P6, R90, 0x8040, RZ ;  /* 0x000080405a267810 */ /* 0x000fe20007fde0ff */
[----:B------:R-:W-:Y:S01]  /*6f00*/  UIADD3 UR5, -UR60, URZ, URZ ;  /* 0x0000003f3c057290 */ /* 0x000fe2000fffe13f */
[----:B------:R-:W-:Y:S01]  /*6f10*/  LOP3.LUT R86, R20, R35, RZ, 0x3c, !PT ;  /* 0x0000002314567212 */ /* 0x000fe200078e3cff */
[-C--:B------:R-:W-:Y:S01]  /*6f20*/  FMUL.FTZ R4, R25, R21.reuse ;  /* 0x0000001519047220 */ /* 0x080fe20000410000 */
[----:B------:R-:W-:Y:S01]  /*6f30*/  LOP3.LUT R20, R29, 0x380, RZ, 0xc0, !PT ;  /* 0x000003801d147812 */ /* 0x000fe200078ec0ff */
[----:B------:R-:W-:Y:S01]  /*6f40*/  IMAD.X R79, RZ, RZ, R91, P6 ;  /* 0x000000ffff4f7224 */ /* 0x000fe200030e065b */
[----:B------:R-:W-:Y:S01]  /*6f50*/  R2UR UR15, R195 ;  /* 0x00000000c30f72ca */ /* 0x000fe200000e0000 */
[-C--:B------:R-:W-:Y:S01]  /*6f60*/  FMUL.FTZ R5, R24, R21.reuse ;  /* 0x0000001518057220 */ /* 0x080fe20000410000 */
[----:B------:R-:W-:Y:S01]  /*6f70*/  SHF.R.U64 R20, R20, 0x3, RZ ;  /* 0x0000000314147819 */ /* 0x000fe200000012ff */
[----:B------:R-:W-:Y:S01]  /*6f80*/  FMUL.FTZ R14, R53, R21 ;  /* 0x00000015350e7220 */ /* 0x000fe20000410000 */
[----:B------:R-:W-:Y:S01]  /*6f90*/  IADD3 R33, P6, R90, 0x4000, RZ ;  /* 0x000040005a217810 */ /* 0x000fe20007fde0ff */
[----:B------:R-:W-:Y:S01]  /*6fa0*/  ULDC UR11, c[0x0][0xc44] ;  /* 0x00031100000b7ab9 */ /* 0x000fe20000000800 */
[----:B------:R-:W-:Y:S01]  /*6fb0*/  LOP3.LUT R70, R20, R29, RZ, 0x3c, !PT ;  /* 0x0000001d14467212 */ /* 0x000fe200078e3cff */
[-C--:B------:R-:W-:Y:S01]  /*6fc0*/  FMUL.FTZ R7, R28, R21.reuse ;  /* 0x000000151c077220 */ /* 0x080fe20000410000 */
[----:B------:R-:W-:Y:S01]  /*6fd0*/  LOP3.LUT R20, R33, 0x380, RZ, 0xc0, !PT ;  /* 0x0000038021147812 */ /* 0x000fe200078ec0ff */
[-C--:B------:R-:W-:Y:S01]  /*6fe0*/  FMUL.FTZ R122, R32, R21.reuse ;  /* 0x00000015207a7220 */ /* 0x080fe20000410000 */
[----:B------:R-:W-:Y:S01]  /*6ff0*/  IADD3 R31, P1, R90, 0x40, RZ ;  /* 0x000000405a1f7810 */ /* 0x000fe20007f3e0ff */
[-C--:B------:R-:W-:Y:S01]  /*7000*/  FMUL.FTZ R8, R37, R21.reuse ;  /* 0x0000001525087220 */ /* 0x080fe20000410000 */
[----:B------:R-:W-:Y:S01]  /*7010*/  SHF.R.U64 R20, R20, 0x3, RZ ;  /* 0x0000000314147819 */ /* 0x000fe200000012ff */
        /* <DEDUP_REMOVED lines=38> */
[----:B------:R-:W-:Y:S01]  /*7280*/  LEA R21, R23, R16, 0x6 ;  /* 0x0000001017157211 */ /* 0x000fe200078e30ff */
[----:B------:R-:W-:Y:S01]  /*7290*/  UIMAD UR11, UR11, UR5, UR15 ;  /* 0x000000050b0b72a4 */ /* 0x000fe2000f8e020f */
[----:B------:R-:W-:Y:S01]  /*72a0*/  LOP3.LUT R58, R20, R33, RZ, 0x3c, !PT ;  /* 0x00000021143a7212 */ /* 0x000fe200078e3cff */
[----:B------:R-:W0:Y:S01]  /*72b0*/  LDC R52, c[0x0][0xbe8] ;  /* 0x0002fa00ff347b82 */ /* 0x000e220000000800 */
[----:B------:R-:W-:Y:S01]  /*72c0*/  IADD3 R30, P4, R90, 0x4040, RZ ;  /* 0x000040405a1e7810 */ /* 0x000fe20007f9e0ff */
[----:B------:R-:W-:Y:S01]  /*72d0*/  USHF.R.S32.HI UR12, URZ, 0x1f, UR11 ;  /* 0x0000001f3f0c7899 */ /* 0x000fe2000801140b */
[----:B------:R-:W-:Y:S01]  /*72e0*/  LOP3.LUT R20, R31, 0x380, RZ, 0xc0, !PT ;  /* 0x000003801f147812 */ /* 0x000fe200078ec0ff */
[----:B------:R-:W-:Y:S01]  /*72f0*/  IMAD.WIDE R48, R21, 0x2, R48 ;  /* 0x0000000215307825 */ /* 0x000fe200078e0230 */
[----:B------:R-:W-:Y:S01]  /*7300*/  LOP3.LUT R29, R30, 0x380, RZ, 0xc0, !PT ;  /* 0x000003801e1d7812 */ /* 0x000fe200078ec0ff */
[----:B------:R-:W-:Y:S01]  /*7310*/  ULDC.64 UR8, c[0x0][0xb90] ;  /* 0x0002e40000087ab9 */ /* 0x000fe20000000a00 */
[----:B------:R-:W-:Y:S01]  /*7320*/  SHF.R.U64 R20, R20, 0x3, RZ ;  /* 0x0000000314147819 */ /* 0x000fe200000012ff */
[----:B------:R-:W-:Y:S01]  /*7330*/  UIMAD UR5, UR12, UR8, URZ ;  /* 0x000000080c0572a4 */ /* 0x000fe2000f8e023f */
[--C-:B------:R-:W-:Y:S01]  /*7340*/  IMAD.X R63, RZ, RZ, R91.reuse, P1 ;  /* 0x000000ffff3f7224 */ /* 0x100fe200008e065b */
[----:B------:R-:W-:Y:S01]  /*7350*/  UIMAD.WIDE.U32 UR6, UR11, UR8, URZ ;  /* 0x000000080b0672a5 */ /* 0x000fe2000f8e003f */
[----:B------:R-:W-:Y:S01]  /*7360*/  SHF.R.U64 R29, R29, 0x3, RZ ;  /* 0x000000031d1d7819 */ /* 0x000fe200000012ff */
[----:B------:R-:W-:Y:S01]  /*7370*/  UIMAD UR5, UR11, UR9, UR5 ;  /* 0x000000090b0572a4 */ /* 0x000fe2000f8e0205 */
[----:B------:R-:W-:Y:S01]  /*7380*/  LOP3.LUT R62, R20, R31, RZ, 0x3c, !PT ;  /* 0x0000001f143e7212 */ /* 0x000fe200078e3cff */
[----:B------:R-:W1:Y:S01]  /*7390*/  LDC R157, c[0x0][0xc38] ;  /* 0x00030e00ff9d7b82 */ /* 0x000e620000000800 */
[----:B------:R-:W-:Y:S01]  /*73a0*/  IADD3 R31, P1, R48, 0x4000, RZ ;  /* 0x00004000301f7810 */ /* 0x000fe20007f3e0ff */
[----:B------:R-:W-:Y:S01]  /*73b0*/  IMAD.X R55, RZ, RZ, R91, P4 ;  /* 0x000000ffff377224 */ /* 0x000fe200020e065b */
[----:B------:R-:W-:Y:S01]  /*73c0*/  LOP3.LUT R54, R29, R30, RZ, 0x3c, !PT ;  /* 0x0000001e1d367212 */ /* 0x000fe200078e3cff */
[----:B------:R-:W-:Y:S01]  /*73d0*/  IMAD.U32 R51, RZ, RZ, UR7 ;  /* 0x00000007ff337e24 */ /* 0x000fe2000f8e00ff */
[----:B------:R-:W-:Y:S01]  /*73e0*/  LOP3.LUT R30, R31, 0x380, RZ, 0xc0, !PT ;  /* 0x000003801f1e7812 */ /* 0x000fe200078ec0ff */
[----:B------:R-:W-:Y:S01]  /*73f0*/  ULDC.64 UR8, c[0x0][0xae8] ;  /* 0x0002ba0000087ab9 */ /* 0x000fe20000000a00 */
[----:B------:R-:W-:Y:S01]  /*7400*/  MOV R50, UR6 ;  /* 0x0000000600327c02 */ /* 0x000fe20008000f00 */
[----:B------:R-:W-:Y:S01]  /*7410*/  UIADD3 UR6, UR7, UR5, URZ ;  /* 0x0000000507067290 */ /* 0x000fe2000fffe03f */
[----:B------:R-:W-:Y:S01]  /*7420*/  IADD3 R75, P5, R90, 0x8060, RZ ;  /* 0x000080605a4b7810 */ /* 0x000fe20007fbe0ff */
[----:B------:R-:W-:Y:S01]  /*7430*/  UIADD3 UR5, UR10, 0x30860, URZ ;  /* 0x000308600a057890 */ /* 0x000fe2000fffe03f */
[----:B------:R-:W-:Y:S01]  /*7440*/  SHF.R.U64 R30, R30, 0x3, RZ ;  /* 0x000000031e1e7819 */ /* 0x000fe200000012ff */
[----:B------:R-:W-:Y:S01]  /*7450*/  USHF.R.S32.HI UR10, URZ, 0x1f, UR60 ;  /* 0x0000001f3f0a7899 */ /* 0x000fe2000801143c */
[----:B------:R-:W-:Y:S01]  /*7460*/  LOP3.LUT R74, R75, 0x380, RZ, 0xc0, !PT ;  /* 0x000003804b4a7812 */ /* 0x000fe200078ec0ff */
[----:B------:R-:W-:Y:S01]  /*7470*/  UPRMT UR5, UR13, 0x654, UR5 ;  /* 0x000006540d057896 */ /* 0x000fe20008000005 */
[----:B------:R-:W-:Y:S01]  /*7480*/  LOP3.LUT R30, R30, R31, RZ, 0x3c, !PT ;  /* 0x0000001f1e1e7212 */ /* 0x000fe200078e3cff */
[----:B------:R-:W-:Y:S01]  /*7490*/  IMAD.U32 R51, RZ, RZ, UR6 ;  /* 0x00000006ff337e24 */ /* 0x000fe2000f8e00ff */
[----:B------:R-:W-:Y:S01]  /*74a0*/  LOP3.LUT R21, R90, 0x380, RZ, 0xc0, !PT ;  /* 0x000003805a157812 */ /* 0x000fe200078ec0ff */
[----:B------:R-:W-:Y:S01]  /*74b0*/  ULDC.64 UR6, c[0x0][0xb88] ;  /* 0x0002e20000067ab9 */ /* 0x000fe20000000a00 */
[----:B------:R-:W-:-:S02]  /*74c0*/  IADD3.X R31, RZ, R49, RZ, P1, !PT ;  /* 0x00000031ff1f7210 */ /* 0x000fc40000ffe4ff */
[----:B------:R-:W-:Y:S02]  /*74d0*/  SHF.R.U64 R74, R74, 0x3, RZ ;  /* 0x000000034a4a7819 */ /* 0x000fe400000012ff */
[----:B------:R-:W-:Y:S01]  /*74e0*/  IADD3 R36, P0, R90, 0x8020, RZ ;  /* 0x000080205a247810 */ /* 0x000fe20007f1e0ff */
[----:B------:R-:W-:Y:S01]  /*74f0*/  SYNCS.ARRIVE.TRANS64.RED.A1T0 RZ, [UR5], RZ ;  /* 0x000000ffffff79a7 */ /* 0x000fe20008100405 */
[----:B0-----:R-:W-:Y:S01]  /*7500*/  ISETP.NE.AND P1, PT, R52, 0x1, PT ;  /* 0x000000013400780c */ /* 0x001fe20003f25270 */
[----:B------:R-:W-:Y:S01]  /*7510*/  ULDC UR5, c[0x0][0xa88] ;  /* 0x0002a20000057ab9 */ /* 0x000fe20000000800 */
[----:B------:R-:W-:Y:S02]  /*7520*/  SHF.R.U64 R21, R21, 0x3, RZ ;  /* 0x0000000315157819 */ /* 0x000fe400000012ff */
[----:B------:R-:W-:Y:S01]  /*7530*/  LOP3.LUT R74, R74, R75, RZ, 0x3c, !PT ;  /* 0x0000004b4a4a7212 */ /* 0x000fe200078e3cff */
[----:B------:R-:W-:Y:S01]  /*7540*/  IMAD.X R75, RZ, RZ, R91, P5 ;  /* 0x000000ffff4b7224 */ /* 0x000fe200028e065b */
[----:B------:R-:W-:-:S02]  /*7550*/  LOP3.LUT R34, R36, 0x380, RZ, 0xc0, !PT ;  /* 0x0000038024227812 */ /* 0x000fc400078ec0ff */
[-C--:B------:R-:W-:Y:S02]  /*7560*/  IADD3.X R83, RZ, R91.reuse, RZ, P0, !PT ;  /* 0x0000005bff537210 */ /* 0x080fe400007fe4ff */
[C---:B------:R-:W-:Y:S02]  /*7570*/  IADD3 R32, P2, R90.reuse, 0x4060, RZ ;  /* 0x000040605a207810 */ /* 0x040fe40007f5e0ff */
[C---:B------:R-:W-:Y:S02]  /*7580*/  IADD3 R28, P5, R90.reuse, 0x4020, RZ ;  /* 0x000040205a1c7810 */ /* 0x040fe40007fbe0ff */
[----:B------:R-:W-:Y:S01]  /*7590*/  IADD3 R26, P0, R90, 0x60, RZ ;  /* 0x000000605a1a7810 */ /* 0x000fe20007f1e0ff */
[--C-:B------:R-:W-:Y:S01]  /*75a0*/  IMAD.X R67, RZ, RZ, R91.reuse, P2 ;  /* 0x000000ffff437224 */ /* 0x100fe200010e065b */
[----:B------:R-:W-:Y:S01]  /*75b0*/  LOP3.LUT R90, R21, R90, RZ, 0x3c, !PT ;  /* 0x0000005a155a7212 */ /* 0x000fe200078e3cff */
[--C-:B------:R-:W-:Y:S01]  /*75c0*/  IMAD.X R57, RZ, RZ, R91.reuse, P5 ;  /* 0x000000ffff397224 */ /* 0x100fe200028e065b */
[----:B------:R-:W-:Y:S01]  /*75d0*/  SHF.R.U64 R21, R34, 0x3, RZ ;  /* 0x0000000322157819 */ /* 0x000fe200000012ff */
[----:B------:R-:W-:Y:S01]  /*75e0*/  IMAD.X R27, RZ, RZ, R91, P0 ;  /* 0x000000ffff1b7224 */ /* 0x000fe200000e065b */
[----:B------:R-:W-:-:S02]  /*75f0*/  IADD3.X R71, RZ, R91, RZ, P3, !PT ;  /* 0x0000005bff477210 */ /* 0x000fc40001ffe4ff */
[-C--:B------:R-:W-:Y:S02]  /*7600*/  IADD3.X R59, RZ, R91.reuse, RZ, P6, !PT ;  /* 0x0000005bff3b7210 */ /* 0x080fe400037fe4ff */
[----:B------:R-:W-:Y:S02]  /*7610*/  LOP3.LUT R82, R21, R36, RZ, 0x3c, !PT ;  /* 0x0000002415527212 */ /* 0x000fe400078e3cff */
[----:B------:R-:W-:Y:S02]  /*7620*/  MOV R90, R90 ;  /* 0x0000005a005a7202 */ /* 0x000fe40000000f00 */
[----:B------:R-:W-:Y:S01]  /*7630*/  LOP3.LUT R21, R32, 0x380, RZ, 0xc0, !PT ;  /* 0x0000038020157812 */ /* 0x000fe200078ec0ff */
[----:B------:R-:W0:Y:S01]  /*7640*/  @P1 LDC R91, c[0x0][0xbec] ;  /* 0x0002fb00ff5b1b82 */ /* 0x000e220000000800 */
[----:B------:R-:W-:Y:S02]  /*7650*/  R2UR UR14, R194 ;  /* 0x00000000c20e72ca */ /* 0x000fe400000e0000 */
[----:B------:R-:W-:-:S02]  /*7660*/  F2FP.BF16.F32.PACK_AB R6, R6, R7 ;  /* 0x000000070606723e */ /* 0x000fc400000010ff */
[----:B------:R-:W-:Y:S02]  /*7670*/  SHF.R.U64 R21, R21, 0x3, RZ ;  /* 0x0000000315157819 */ /* 0x000fe400000012ff */
[----:B------:R-:W-:Y:S02]  /*7680*/  F2FP.BF16.F32.PACK_AB R7, R151, R154 ;  /* 0x0000009a9707723e */ /* 0x000fe400000010ff */
[----:B------:R-:W2:Y:S01]  /*7690*/  @P1 LDC R151, c[0x0][0xbf0] ;  /* 0x0002fc00ff971b82 */ /* 0x000ea20000000800 */
[----:B------:R-:W-:Y:S02]  /*76a0*/  LOP3.LUT R66, R21, R32, RZ, 0x3c, !PT ;  /* 0x0000002015427212 */ /* 0x000fe400078e3cff */
[----:B------:R-:W-:Y:S01]  /*76b0*/  MOV R75, R74 ;  /* 0x0000004a004b7202 */ /* 0x000fe20000000f00 */
[----:B------:R-:W-:Y:S01]  /*76c0*/  IMAD R74, RZ, RZ, -UR15 ;  /* 0x8000000fff4a7e24 */ /* 0x000fe2000f8e02ff */
[----:B------:R-:W-:Y:S02]  /*76d0*/  F2FP.BF16.F32.PACK_AB R4, R4, R5 ;  /* 0x000000050404723e */ /* 0x000fe400000010ff */
[----:B------:R-:W-:Y:S01]  /*76e0*/  R2UR UR13, R22 ;  /* 0x00000000160d72ca */ /* 0x000fe200000e0000 */
[----:B-1----:R-:W-:Y:S01]  /*76f0*/  IMAD R74, R157, R74, UR14 ;  /* 0x0000000e9d4a7e24 */ /* 0x002fe2000f8e024a */
[----:B------:R-:W-:Y:S01]  /*7700*/  F2FP.BF16.F32.PACK_AB R5, R153, R156 ;  /* 0x0000009c9905723e */ /* 0x000fe200000010ff */
[----:B------:R-:W-:Y:S01]  /*7710*/  BAR.SYNC.DEFER_BLOCKING 0x1, 0x100 ;  /* 0x0044000000007b1d */ /* 0x000fe20000010000 */
[----:B------:R-:W-:-:S02]  /*7720*/  MOV R22, R66 ;  /* 0x0000004200167202 */ /* 0x000fc40000000f00 */
[----:B------:R-:W-:Y:S02]  /*7730*/  LOP3.LUT R21, R28, 0x380, RZ, 0xc0, !PT ;  /* 0x000003801c157812 */ /* 0x000fe400078ec0ff */
[----:B------:R-:W-:-:S03]  /*7740*/  IADD3 R29, P0, R48, 0x5000, RZ ;  /* 0x00005000301d7810 */ /* 0x000fc60007f1e0ff */
[----:B------:R-:W1:Y:S01]  /*7750*/  LDC.64 R66, c[0x0][0xb98] ;  /* 0x0002e600ff427b82 */ /* 0x000e620000000a00 */
[----:B------:R-:W-:Y:S02]  /*7760*/  SHF.R.U64 R21, R21, 0x3, RZ ;  /* 0x0000000315157819 */ /* 0x000fe400000012ff */
[----:B------:R-:W-:Y:S02]  /*7770*/  MOV R54, R54 ;  /* 0x0000003600367202 */ /* 0x000fe40000000f00 */
[----:B------:R-:W-:Y:S02]  /*7780*/  LOP3.LUT R56, R21, R28, RZ, 0x3c, !PT ;  /* 0x0000001c15387212 */ /* 0x000fe400078e3cff */
[----:B------:R-:W-:Y:S02]  /*7790*/  LOP3.LUT R21, R26, 0x380, RZ, 0xc0, !PT ;  /* 0x000003801a157812 */ /* 0x000fe400078ec0ff */
[----:B------:R-:W-:Y:S02]  /*77a0*/  LOP3.LUT R28, R29, 0x380, RZ, 0xc0, !PT ;  /* 0x000003801d1c7812 */ /* 0x000fe400078ec0ff */
[----:B------:R-:W-:-:S02]  /*77b0*/  SHF.R.U64 R21, R21, 0x3, RZ ;  /* 0x0000000315157819 */ /* 0x000fc400000012ff */
[----:B------:R-:W-:Y:S02]  /*77c0*/  SHF.R.U64 R28, R28, 0x3, RZ ;  /* 0x000000031c1c7819 */ /* 0x000fe400000012ff */
[----:B------:R-:W-:Y:S02]  /*77d0*/  LOP3.LUT R26, R21, R26, RZ, 0x3c, !PT ;  /* 0x0000001a151a7212 */ /* 0x000fe400078e3cff */
[----:B------:R-:W-:Y:S01]  /*77e0*/  LOP3.LUT R28, R28, R29, RZ, 0x3c, !PT ;  /* 0x0000001d1c1c7212 */ /* 0x000fe200078e3cff */
[----:B------:R3:W-:Y:S01]  /*77f0*/  STSM.16.M88.4 [R90], R4 ;  /* 0x000000045a007844 */ /* 0x0007e20000000200 */
[----:B------:R-:W-:Y:S01]  /*7800*/  IMAD.X R29, RZ, RZ, R49, P0 ;  /* 0x000000ffff1d7224 */ /* 0x000fe200000e0631 */
[----:B------:R-:W-:Y:S02]  /*7810*/  MOV R70, R70 ;  /* 0x0000004600467202 */ /* 0x000fe40000000f00 */
[----:B------:R-:W-:Y:S02]  /*7820*/  MOV R56, R56 ;  /* 0x0000003800387202 */ /* 0x000fe40000000f00 */
[----:B------:R-:W-:Y:S01]  /*7830*/  IADD3 R155, P0, R48, 0xb000, RZ ;  /* 0x0000b000309b7810 */ /* 0x000fe20007f1e0ff */
[----:B-1----:R-:W-:Y:S01]  /*7840*/  IMAD.WIDE.U32 R50, R66, UR60, R50 ;  /* 0x0000003c42327c25 */ /* 0x002fe2000f8e0032 */
[----:B------:R-:W-:-:S02]  /*7850*/  MOV R62, R62 ;  /* 0x0000003e003e7202 */ /* 0x000fc40000000f00 */
[----:B------:R-:W-:Y:S01]  /*7860*/  F2FP.BF16.F32.PACK_AB R10, R10, R13 ;  /* 0x0000000d0a0a723e */ /* 0x000fe200000010ff */
[----:B------:R-:W-:Y:S01]  /*7870*/  IMAD.X R47, RZ, RZ, R49, P0 ;  /* 0x000000ffff2f7224 */ /* 0x000fe200000e0631 */
[----:B------:R-:W-:Y:S01]  /*7880*/  MOV R57, R26 ;  /* 0x0000001a00397202 */ /* 0x000fe20000000f00 */
[----:B------:R-:W-:Y:S01]  /*7890*/  IMAD R26, R66, UR10, RZ ;  /* 0x0000000a421a7c24 */ /* 0x000fe2000f8e02ff */
[----:B------:R-:W-:Y:S02]  /*78a0*/  LOP3.LUT R37, R38, 0x380, RZ, 0xc0, !PT ;  /* 0x0000038026257812 */ /* 0x000fe400078ec0ff */
[----:B---3--:R-:W-:Y:S01]  /*78b0*/  LEA R90, R74, R198, 0x7 ;  /* 0x000000c64a5a7211 */ /* 0x008fe200078e38ff */
[----:B------:R-:W-:Y:S01]  /*78c0*/  IMAD R67, R67, UR60, R26 ;  /* 0x0000003c43437c24 */ /* 0x000fe2000f8e021a */
[----:B------:R-:W-:Y:S02]  /*78d0*/  F2FP.BF16.F32.PACK_AB R6, R8, R11 ;  /* 0x0000000b0806723e */ /* 0x000fe400000010ff */
[----:B------:R-:W-:Y:S01]  /*78e0*/  F2FP.BF16.F32.PACK_AB R5, R147, R148 ;  /* 0x000000949305723e */ /* 0x000fe200000010ff */
[----:B0-----:R-:W-:Y:S01]  /*78f0*/  @P1 IMAD.HI.U32 R4, R90, R91, RZ ;  /* 0x0000005b5a041227 */ /* 0x001fe200078e00ff */
[----:B------:R-:W-:-:S02]  /*7900*/  F2FP.BF16.F32.PACK_AB R7, R146, R149 ;  /* 0x000000959207723e */ /* 0x000fc400000010ff */
[----:B------:R-:W-:Y:S01]  /*7910*/  F2FP.BF16.F32.PACK_AB R8, R9, R120 ;  /* 0x000000780908723e */ /* 0x000fe200000010ff */
[----:B------:R-:W-:Y:S01]  /*7920*/  IMAD.MOV.U32 R55, RZ, RZ, R90 ;  /* 0x000000ffff377224 */ /* 0x000fe200078e005a */
[----:B--2---:R-:W-:Y:S02]  /*7930*/  @P1 SHF.R.U32.HI R55, RZ, R151, R4 ;  /* 0x00000097ff371219 */ /* 0x004fe40000011604 */
[----:B------:R-:W-:Y:S02]  /*7940*/  F2FP.BF16.F32.PACK_AB R4, R3, R122 ;  /* 0x0000007a0304723e */ /* 0x000fe400000010ff */
[----:B------:R-:W-:Y:S01]  /*7950*/  F2FP.BF16.F32.PACK_AB R9, R143, R152 ;  /* 0x000000988f09723e */ /* 0x000fe200000010ff */
[----:B------:R-:W-:Y:S01]  /*7960*/  IMAD.MOV R3, RZ, RZ, -R55 ;  /* 0x000000ffff037224 */ /* 0x000fe200078e0a37 */
[----:B------:R-:W-:Y:S01]  /*7970*/  F2FP.BF16.F32.PACK_AB R11, R145, R150 ;  /* 0x00000096910b723e */ /* 0x000fe200000010ff */
[----:B------:R-:W-:Y:S01]  /*7980*/  STSM.16.M88.4 [R70], R4 ;  /* 0x0000000446007844 */ /* 0x000fe20000000200 */
[----:B------:R-:W-:Y:S01]  /*7990*/  SHF.R.U64 R37, R37, 0x3, RZ ;  /* 0x0000000325257819 */ /* 0x000fe200000012ff */
[----:B------:R-:W-:Y:S01]  /*79a0*/  IMAD R3, R52, R3, R90 ;  /* 0x0000000334037224 */ /* 0x000fe200078e025a */
[----:B------:R-:W-:Y:S01]  /*79b0*/  IADD3 R39, P3, R48, 0x7000, RZ ;  /* 0x0000700030277810 */ /* 0x000fe20007f7e0ff */
[----:B------:R0:W-:Y:S01]  /*79c0*/  STSM.16.M88.4 [R62], R8 ;  /* 0x000000083e007844 */ /* 0x0001e20000000200 */
[----:B------:R-:W-:-:S02]  /*79d0*/  IADD3 R50, P0, R55, R50, RZ ;  /* 0x0000003237327210 */ /* 0x000fc40007f1e0ff */
[----:B------:R-:W-:Y:S02]  /*79e0*/  LOP3.LUT R78, R37, R38, RZ, 0x3c, !PT ;  /* 0x00000026254e7212 */ /* 0x000fe400078e3cff */
[----:B------:R-:W-:Y:S02]  /*79f0*/  IADD3 R21, P2, R48, 0x6000, RZ ;  /* 0x0000600030157810 */ /* 0x000fe40007f5e0ff */
[----:B------:R-:W-:Y:S02]  /*7a00*/  LOP3.LUT R38, R39, 0x380, RZ, 0xc0, !PT ;  /* 0x0000038027267812 */ /* 0x000fe400078ec0ff */
[----:B------:R-:W-:Y:S02]  /*7a10*/  F2FP.BF16.F32.PACK_AB R12, R12, R15 ;  /* 0x0000000f0c0c723e */ /* 0x000fe400000010ff */
[----:B------:R-:W-:Y:S02]  /*7a20*/  F2FP.BF16.F32.PACK_AB R13, R131, R144 ;  /* 0x00000090830d723e */ /* 0x000fe400000010ff */
[----:B------:R-:W-:-:S02]  /*7a30*/  F2FP.BF16.F32.PACK_AB R14, R14, R53 ;  /* 0x000000350e0e723e */ /* 0x000fc400000010ff */
[----:B------:R-:W-:Y:S02]  /*7a40*/  F2FP.BF16.F32.PACK_AB R15, R132, R141 ;  /* 0x0000008d840f723e */ /* 0x000fe400000010ff */
[----:B0-----:R-:W-:Y:S02]  /*7a50*/  SHF.R.S32.HI R9, RZ, 0x1f, R55 ;  /* 0x0000001fff097819 */ /* 0x001fe40000011437 */
[----:B------:R-:W-:Y:S01]  /*7a60*/  SHF.R.S32.HI R8, RZ, 0x1f, R3 ;  /* 0x0000001fff087819 */ /* 0x000fe20000011403 */
[----:B------:R0:W-:Y:S01]  /*7a70*/  STSM.16.M88.4 [R57], R12 ;  /* 0x0000000c39007844 */ /* 0x0001e20000000200 */
[----:B------:R-:W-:Y:S02]  /*7a80*/  IADD3.X R51, R9, R51, R67, P0, !PT ;  /* 0x0000003309337210 */ /* 0x000fe400007fe443 */
[----:B------:R-:W-:Y:S01]  /*7a90*/  F2FP.BF16.F32.PACK_AB R24, R24, R25 ;  /* 0x000000191818723e */ /* 0x000fe200000010ff */
[----:B------:R-:W-:Y:S01]  /*7aa0*/  IMAD R8, R8, UR6, RZ ;  /* 0x0000000608087c24 */ /* 0x000fe2000f8e02ff */
[----:B------:R-:W-:Y:S01]  /*7ab0*/  MOV R58, R58 ;  /* 0x0000003a003a7202 */ /* 0x000fe20000000f00 */
[----:B------:R-:W-:Y:S01]  /*7ac0*/  IMAD.WIDE.U32 R50, R3, UR6, R50 ;  /* 0x0000000603327c25 */ /* 0x000fe2000f8e0032 */
[----:B------:R-:W-:-:S02]  /*7ad0*/  F2FP.BF16.F32.PACK_AB R25, R129, R142 ;  /* 0x0000008e8119723e */ /* 0x000fc400000010ff */
[----:B------:R-:W-:Y:S01]  /*7ae0*/  F2FP.BF16.F32.PACK_AB R26, R61, R60 ;  /* 0x0000003c3d1a723e */ /* 0x000fe200000010ff */
[----:B------:R-:W-:Y:S01]  /*7af0*/  IMAD R53, R3, UR7, R8 ;  /* 0x0000000703357c24 */ /* 0x000fe2000f8e0208 */
[----:B------:R-:W-:Y:S01]  /*7b00*/  F2FP.BF16.F32.PACK_AB R27, R130, R139 ;  /* 0x0000008b821b723e */ /* 0x000fe200000010ff */
[----:B------:R-:W-:Y:S01]  /*7b10*/  ULDC.64 UR6, c[0x0][0xb50] ;  /* 0x0002d40000067ab9 */ /* 0x000fe20000000a00 */
[----:B------:R-:W-:Y:S01]  /*7b20*/  LOP3.LUT R20, R21, 0x380, RZ, 0xc0, !PT ;  /* 0x0000038015147812 */ /* 0x000fe200078ec0ff */
[----:B------:R-:W-:Y:S01]  /*7b30*/  IMAD R3, R52, UR5, RZ ;  /* 0x0000000534037c24 */ /* 0x000fe2000f8e02ff */
[----:B------:R-:W-:Y:S01]  /*7b40*/  F2FP.BF16.F32.PACK_AB R4, R65, R64 ;  /* 0x000000404104723e */ /* 0x000fe200000010ff */
[----:B------:R-:W-:Y:S01]  /*7b50*/  STSM.16.M88.4 [R58], R24 ;  /* 0x000000183a007844 */ /* 0x000fe20000000200 */
[----:B------:R-:W-:Y:S02]  /*7b60*/  F2FP.BF16.F32.PACK_AB R5, R127, R140 ;  /* 0x0000008c7f05723e */ /* 0x000fe400000010ff */
[----:B------:R-:W-:-:S02]  /*7b70*/  F2FP.BF16.F32.PACK_AB R6, R69, R68 ;  /* 0x000000444506723e */ /* 0x000fc400000010ff */
[----:B------:R-:W-:Y:S02]  /*7b80*/  F2FP.BF16.F32.PACK_AB R7, R128, R137 ;  /* 0x000000898007723e */ /* 0x000fe400000010ff */
[----:B------:R-:W-:Y:S02]  /*7b90*/  SHF.R.U64 R38, R38, 0x3, RZ ;  /* 0x0000000326267819 */ /* 0x000fe400000012ff */
[----:B------:R-:W-:Y:S01]  /*7ba0*/  LEA R60, R74, R197, 0x7 ;  /* 0x000000c54a3c7211 */ /* 0x000fe200078e38ff */
[----:B------:R1:W-:Y:S01]  /*7bb0*/  STSM.16.M88.4 [R56], R4 ;  /* 0x0000000438007844 */ /* 0x0003e20000000200 */
[----:B------:R-:W-:Y:S02]  /*7bc0*/  SHF.R.U64 R20, R20, 0x3, RZ ;  /* 0x0000000314147819 */ /* 0x000fe400000012ff */
[----:B------:R-:W-:Y:S02]  /*7bd0*/  LOP3.LUT R38, R38, R39, RZ, 0x3c, !PT ;  /* 0x0000002726267212 */ /* 0x000fe400078e3cff */
[----:B------:R-:W-:-:S02]  /*7be0*/  IADD3.X R39, RZ, R49, RZ, P3, !PT ;  /* 0x00000031ff277210 */ /* 0x000fc40001ffe4ff */
[----:B------:R-:W-:Y:S02]  /*7bf0*/  LOP3.LUT P0, RZ, R193, 0x3, RZ, 0xc0, !PT ;  /* 0x00000003c1ff7812 */ /* 0x000fe4000780c0ff */
[----:B0-----:R-:W-:Y:S02]  /*7c00*/  LEA R12, P3, R50, UR6, 0x2 ;  /* 0x00000006320c7c11 */ /* 0x001fe4000f8610ff */
[----:B------:R-:W-:Y:S01]  /*7c10*/  LOP3.LUT R20, R20, R21, RZ, 0x3c, !PT ;  /* 0x0000001514147212 */ /* 0x000fe200078e3cff */
[----:B------:R-:W-:Y:S01]  /*7c20*/  IMAD.X R21, RZ, RZ, R49, P2 ;  /* 0x000000ffff157224 */ /* 0x000fe200010e0631 */
[C---:B------:R-:W-:Y:S02]  /*7c30*/  ISETP.GE.OR P2, PT, R60.reuse, R3, P0 ;  /* 0x000000033c00720c */ /* 0x040fe40000746670 */
[----:B------:R-:W-:Y:S01]  /*7c40*/  F2FP.BF16.F32.PACK_AB R8, R73, R72 ;  /* 0x000000484908723e */ /* 0x000fe200000010ff */
[----:B-1----:R-:W-:Y:S01]  /*7c50*/  VIADD R4, R60, 0x8 ;  /* 0x000000083c047836 */ /* 0x002fe20000000000 */
[----:B------:R-:W-:Y:S01]  /*7c60*/  F2FP.BF16.F32.PACK_AB R9, R126, R135 ;  /* 0x000000877e09723e */ /* 0x000fe200000010ff */
[----:B------:R-:W-:Y:S01]  /*7c70*/  IMAD.IADD R5, R51, 0x1, R53 ;  /* 0x0000000133057824 */ /* 0x000fe200078e0235 */
[----:B------:R-:W-:-:S02]  /*7c80*/  F2FP.BF16.F32.PACK_AB R10, R77, R76 ;  /* 0x0000004c4d0a723e */ /* 0x000fc400000010ff */
[----:B------:R-:W-:Y:S02]  /*7c90*/  F2FP.BF16.F32.PACK_AB R11, R121, R138 ;  /* 0x0000008a790b723e */ /* 0x000fe400000010ff */
[----:B------:R-:W-:Y:S02]  /*7ca0*/  ISETP.GE.OR P0, PT, R4, R3, P0 ;  /* 0x000000030400720c */ /* 0x000fe40000706670 */
[----:B------:R-:W-:Y:S01]  /*7cb0*/  LEA.HI.X R13, R50, UR7, R5, 0x2, P3 ;  /* 0x00000007320d7c11 */ /* 0x000fe200098f1405 */
[----:B------:R-:W-:Y:S01]  /*7cc0*/  STSM.16.M88.4 [R54], R8 ;  /* 0x0000000836007844 */ /* 0x000fe20000000200 */
[----:B------:R-:W-:Y:S02]  /*7cd0*/  F2FP.BF16.F32.PACK_AB R4, R81, R80 ;  /* 0x000000505104723e */ /* 0x000fe400000010ff */
[----:B------:R-:W-:Y:S01]  /*7ce0*/  F2FP.BF16.F32.PACK_AB R5, R123, R136 ;  /* 0x000000887b05723e */ /* 0x000fe200000010ff */
[----:B------:R-:W-:Y:S01]  /*7cf0*/  SHFL.IDX PT, R50, R12, RZ, 0x1c1f ;  /* 0x001c1fff0c327589 */ /* 0x000fe200000e0000 */
[----:B------:R-:W-:-:S02]  /*7d00*/  F2FP.BF16.F32.PACK_AB R6, R85, R84 ;  /* 0x000000545506723e */ /* 0x000fc400000010ff */
[----:B------:R-:W-:Y:S01]  /*7d10*/  F2FP.BF16.F32.PACK_AB R7, R124, R133 ;  /* 0x000000857c07723e */ /* 0x000fe200000010ff */
[----:B------:R-:W0:Y:S01]  /*7d20*/  SHFL.IDX PT, R51, R13, RZ, 0x1c1f ;  /* 0x001c1fff0d337589 */ /* 0x000e2200000e0000 */
[----:B------:R-:W-:Y:S02]  /*7d30*/  F2FP.BF16.F32.PACK_AB R88, R89, R88 ;  /* 0x000000585958723e */ /* 0x000fe400000010ff */
[----:B------:R-:W-:Y:S01]  /*7d40*/  F2FP.BF16.F32.PACK_AB R96, R97, R96 ;  /* 0x000000606160723e */ /* 0x000fe200000010ff */
[----:B------:R-:W-:Y:S01]  /*7d50*/  STSM.16.M88.4 [R22], R4 ;  /* 0x0000000416007844 */ /* 0x000fe20000000200 */
[----:B------:R-:W-:Y:S02]  /*7d60*/  MOV R86, R86 ;  /* 0x0000005600567202 */ /* 0x000fe40000000f00 */
[----:B------:R-:W-:Y:S01]  /*7d70*/  F2FP.BF16.F32.PACK_AB R89, R125, R134 ;  /* 0x000000867d59723e */ /* 0x000fe200000010ff */
[----:B------:R-:W-:Y:S01]  /*7d80*/  SHFL.IDX PT, R54, R12, 0x1, 0x1c1f ;  /* 0x003c1f000c367f89 */ /* 0x000fe200000e0000 */
[----:B------:R-:W-:-:S02]  /*7d90*/  F2FP.BF16.F32.PACK_AB R90, R93, R92 ;  /* 0x0000005c5d5a723e */ /* 0x000fc400000010ff */
[----:B------:R-:W-:Y:S01]  /*7da0*/  F2FP.BF16.F32.PACK_AB R91, R95, R94 ;  /* 0x0000005e5f5b723e */ /* 0x000fe200000010ff */
[----:B------:R-:W1:Y:S01]  /*7db0*/  SHFL.IDX PT, R55, R13, 0x1, 0x1c1f ;  /* 0x003c1f000d377f89 */ /* 0x000e6200000e0000 */
[----:B------:R-:W-:Y:S02]  /*7dc0*/  F2FP.BF16.F32.PACK_AB R97, R99, R98 ;  /* 0x000000626361723e */ /* 0x000fe400000010ff */
[----:B------:R-:W-:Y:S01]  /*7dd0*/  F2FP.BF16.F32.PACK_AB R104, R105, R104 ;  /* 0x000000686968723e */ /* 0x000fe200000010ff */
[----:B------:R-:W-:Y:S01]  /*7de0*/  STSM.16.M88.4 [R86], R88 ;  /* 0x0000005856007844 */ /* 0x000fe20000000200 */
[----:B------:R-:W-:Y:S02]  /*7df0*/  MOV R82, R82 ;  /* 0x0000005200527202 */ /* 0x000fe40000000f00 */
[----:B------:R-:W-:Y:S02]  /*7e00*/  F2FP.BF16.F32.PACK_AB R98, R101, R100 ;  /* 0x000000646562723e */ /* 0x000fe400000010ff */
[----:B------:R-:W-:-:S02]  /*7e10*/  F2FP.BF16.F32.PACK_AB R99, R103, R102 ;  /* 0x000000666763723e */ /* 0x000fc400000010ff */
[----:B------:R-:W-:Y:S02]  /*7e20*/  F2FP.BF16.F32.PACK_AB R105, R107, R106 ;  /* 0x0000006a6b69723e */ /* 0x000fe400000010ff */
[----:B------:R-:W-:Y:S01]  /*7e30*/  F2FP.BF16.F32.PACK_AB R112, R113, R112 ;  /* 0x000000707170723e */ /* 0x000fe200000010ff */
[----:B------:R-:W-:Y:S01]  /*7e40*/  STSM.16.M88.4 [R82], R96 ;  /* 0x0000006052007844 */ /* 0x000fe20000000200 */
[----:B------:R-:W-:Y:S02]  /*7e50*/  MOV R78, R78 ;  /* 0x0000004e004e7202 */ /* 0x000fe40000000f00 */
[----:B------:R-:W-:Y:S02]  /*7e60*/  F2FP.BF16.F32.PACK_AB R106, R109, R108 ;  /* 0x0000006c6d6a723e */ /* 0x000fe400000010ff */
[----:B------:R-:W-:Y:S02]  /*7e70*/  F2FP.BF16.F32.PACK_AB R107, R111, R110 ;  /* 0x0000006e6f6b723e */ /* 0x000fe400000010ff */
[----:B------:R-:W-:-:S02]  /*7e80*/  F2FP.BF16.F32.PACK_AB R113, R115, R114 ;  /* 0x000000727371723e */ /* 0x000fc400000010ff */
[----:B------:R-:W-:Y:S01]  /*7e90*/  F2FP.BF16.F32.PACK_AB R114, R117, R116 ;  /* 0x000000747572723e */ /* 0x000fe200000010ff */
[----:B------:R-:W-:Y:S01]  /*7ea0*/  STSM.16.M88.4 [R78], R104 ;  /* 0x000000684e007844 */ /* 0x000fe20000000200 */
[----:B------:R-:W-:Y:S02]  /*7eb0*/  F2FP.BF16.F32.PACK_AB R115, R119, R118 ;  /* 0x000000767773723e */ /* 0x000fe400000010ff */
[C---:B------:R-:W-:Y:S02]  /*7ec0*/  IADD3 R35, P5, R48.reuse, 0x2000, RZ ;  /* 0x0000200030237810 */ /* 0x040fe40007fbe0ff */
[----:B------:R-:W-:Y:S01]  /*7ed0*/  IADD3 R33, P6, R48, 0x3000, RZ ;  /* 0x0000300030217810 */ /* 0x000fe20007fde0ff */
[----:B------:R-:W-:Y:S01]  /*7ee0*/  STSM.16.M88.4 [R75], R112 ;  /* 0x000000704b007844 */ /* 0x000fe20000000200 */
[----:B------:R-:W-:Y:S02]  /*7ef0*/  LOP3.LUT R34, R35, 0x380, RZ, 0xc0, !PT ;  /* 0x0000038023227812 */ /* 0x000fe400078ec0ff */
[----:B------:R-:W-:Y:S01]  /*7f00*/  LOP3.LUT R32, R33, 0x380, RZ, 0xc0, !PT ;  /* 0x0000038021207812 */ /* 0x000fe200078ec0ff */
[----:B------:R-:W-:Y:S01]  /*7f10*/  BAR.SYNC.DEFER_BLOCKING 0x1, 0x100 ;  /* 0x0044000000007b1d */ /* 0x000fe20000010000 */
[----:B------:R-:W-:-:S02]  /*7f20*/  SHF.R.U64 R34, R34, 0x3, RZ ;  /* 0x0000000322227819 */ /* 0x000fc400000012ff */
[----:B------:R-:W-:Y:S02]  /*7f30*/  SHF.R.U64 R32, R32, 0x3, RZ ;  /* 0x0000000320207819 */ /* 0x000fe400000012ff */
[----:B------:R-:W-:Y:S01]  /*7f40*/  LOP3.LUT R34, R34, R35, RZ, 0x3c, !PT ;  /* 0x0000002322227212 */ /* 0x000fe200078e3cff */
[--C-:B------:R-:W-:Y:S01]  /*7f50*/  IMAD.X R35, RZ, RZ, R49.reuse, P5 ;  /* 0x000000ffff237224 */ /* 0x100fe200028e0631 */
[----:B------:R-:W-:Y:S01]  /*7f60*/  LOP3.LUT R32, R32, R33, RZ, 0x3c, !PT ;  /* 0x0000002120207212 */ /* 0x000fe200078e3cff */
[----:B------:R-:W-:Y:S01]  /*7f70*/  IMAD.X R33, RZ, RZ, R49, P6 ;  /* 0x000000ffff217224 */ /* 0x000fe200030e0631 */
[C---:B------:R-:W-:Y:S02]  /*7f80*/  IADD3 R37, P4, R48.reuse, 0x1000, RZ ;  /* 0x0000100030257810 */ /* 0x040fe40007f9e0ff */
[----:B------:R-:W-:Y:S02]  /*7f90*/  IADD3 R43, P5, R48, 0x9000, RZ ;  /* 0x00009000302b7810 */ /* 0x000fe40007fbe0ff */
[----:B------:R-:W-:-:S02]  /*7fa0*/  LOP3.LUT R36, R37, 0x380, RZ, 0xc0, !PT ;  /* 0x0000038025247812 */ /* 0x000fc400078ec0ff */
[----:B------:R-:W-:Y:S02]  /*7fb0*/  LOP3.LUT R42, R43, 0x380, RZ, 0xc0, !PT ;  /* 0x000003802b2a7812 */ /* 0x000fe400078ec0ff */
[----:B------:R-:W-:Y:S01]  /*7fc0*/  SHF.R.U64 R36, R36, 0x3, RZ ;  /* 0x0000000324247819 */ /* 0x000fe200000012ff */
[----:B------:R-:W-:Y:S01]  /*7fd0*/  UIMAD UR5, UR12, UR8, URZ ;  /* 0x000000080c0572a4 */ /* 0x000fe2000f8e023f */
[----:B------:R-:W-:Y:S02]  /*7fe0*/  SHF.R.U64 R42, R42, 0x3, RZ ;  /* 0x000000032a2a7819 */ /* 0x000fe400000012ff */
[----:B------:R-:W-:Y:S02]  /*7ff0*/  LOP3.LUT R36, R36, R37, RZ, 0x3c, !PT ;  /* 0x0000002524247212 */ /* 0x000fe400078e3cff */
[----:B------:R-:W-:Y:S01]  /*8000*/  IADD3.X R37, RZ, R49, RZ, P4, !PT ;  /* 0x00000031ff257210 */ /* 0x000fe200027fe4ff */
[----:B0-----:R-:W-:Y:S01]  /*8010*/  @!P2 ST.E desc[UR36][R50.64], R2 ;  /* 0x000000023200a985 */ /* 0x001fe2000c101924 */
[C---:B------:R-:W-:Y:S01]  /*8020*/  IADD3 R41, P4, R48.reuse, 0x8000, RZ ;  /* 0x0000800030297810 */ /* 0x040fe20007f9e0ff */
[----:B------:R-:W-:Y:S01]  /*8030*/  UIMAD.WIDE.U32 UR6, UR11, UR8, URZ ;  /* 0x000000080b0672a5 */ /* 0x000fe2000f8e003f */
[----:B------:R-:W-:Y:S01]  /*8040*/  IADD3 R45, P6, R48, 0xa000, RZ ;  /* 0x0000a000302d7810 */ /* 0x000fe20007fde0ff */
[----:B-1----:R0:W-:Y:S01]  /*8050*/  @!P0 ST.E desc[UR36][R54.64], R0 ;  /* 0x0000000036008985 */ /* 0x0021e2000c101924 */
[----:B------:R-:W-:Y:S01]  /*8060*/  UIMAD UR5, UR11, UR9, UR5 ;  /* 0x000000090b0572a4 */ /* 0x000fe2000f8e0205 */
[----:B------:R-:W-:-:S02]  /*8070*/  LOP3.LUT R42, R42, R43, RZ, 0x3c, !PT ;  /* 0x0000002b2a2a7212 */ /* 0x000fc400078e3cff */
[----:B------:R1:W5:Y:S01]  /*8080*/  LD.E.128 R8, desc[UR36][R34.64] ;  /* 0x0000002422087980 */ /* 0x000362000c101d00 */
[----:B------:R-:W-:Y:S01]  /*8090*/  LOP3.LUT R40, R41, 0x380, RZ, 0xc0, !PT ;  /* 0x0000038029287812 */ /* 0x000fe200078ec0ff */
[----:B------:R-:W-:Y:S01]  /*80a0*/  ULDC.64 UR8, c[0x0][0xaf0] ;  /* 0x0002bc0000087ab9 */ /* 0x000fe20000000a00 */
[----:B------:R-:W-:Y:S01]  /*80b0*/  LOP3.LUT R44, R45, 0x380, RZ, 0xc0, !PT ;  /* 0x000003802d2c7812 */ /* 0x000fe200078ec0ff */
[----:B------:R2:W5:Y:S01]  /*80c0*/  LD.E.128 R4, desc[UR36][R32.64] ;  /* 0x0000002420047980 */ /* 0x000562000c101d00 */
[----:B------:R-:W-:Y:S02]  /*80d0*/  LOP3.LUT R43, R48, 0x380, RZ, 0xc0, !PT ;  /* 0x00000380302b7812 */ /* 0x000fe400078ec0ff */
[----:B------:R-:W-:Y:S01]  /*80e0*/  LOP3.LUT R46, R155, 0x380, RZ, 0xc0, !PT ;  /* 0x000003809b2e7812 */ /* 0x000fe200078ec0ff */
[----:B0-----:R-:W0:Y:S01]  /*80f0*/  @P1 LDC R0, c[0x0][0xbec] ;  /* 0x0002fb00ff001b82 */ /* 0x001e220000000800 */
[----:B------:R3:W5:Y:S01]  /*8100*/  LD.E.128 R84, desc[UR36][R30.64] ;  /* 0x000000241e547980 */ /* 0x000762000c101d00 */
[----:B------:R-:W-:Y:S01]  /*8110*/  UIADD3 UR7, UR7, UR5, URZ ;  /* 0x0000000507077290 */ /* 0x000fe2000fffe03f */
[----:B------:R-:W-:-:S02]  /*8120*/  SHF.R.U64 R40, R40, 0x3, RZ ;  /* 0x0000000328287819 */ /* 0x000fc400000012ff */
[----:B------:R4:W5:Y:S03]  /*8130*/  LD.E.128 R56, desc[UR36][R20.64] ;  /* 0x0000002414387980 */ /* 0x000966000c101d00 */
[----:B-1----:R-:W1:Y:S01]  /*8140*/  @P1 LDC R35, c[0x0][0xbf0] ;  /* 0x0002fc00ff231b82 */ /* 0x002e620000000800 */
[----:B--2---:R-:W-:Y:S01]  /*8150*/  LEA R33, R19, R23, 0x5 ;  /* 0x0000001713217211 */ /* 0x004fe200078e28ff */
[----:B------:R2:W5:Y:S01]  /*8160*/  LD.E.128 R64, desc[UR36][R28.64] ;  /* 0x000000241c407980 */ /* 0x000562000c101d00 */
[----:B------:R-:W-:Y:S02]  /*8170*/  SHF.R.U64 R44, R44, 0x3, RZ ;  /* 0x000000032c2c7819 */ /* 0x000fe400000012ff */
[----:B------:R-:W-:Y:S01]  /*8180*/  SHF.R.U64 R43, R43, 0x3, RZ ;  /* 0x000000032b2b7819 */ /* 0x000fe200000012ff */
[----:B------:R0:W5:Y:S01]  /*8190*/  LD.E.128 R24, desc[UR36][R36.64] ;  /* 0x0000002424187980 */ /* 0x000162000c101d00 */
[----:B------:R-:W-:Y:S01]  /*81a0*/  SHF.R.U64 R46, R46, 0x3, RZ ;  /* 0x000000032e2e7819 */ /* 0x000fe200000012ff */
[----:B---3--:R-:W3:Y:S01]  /*81b0*/  LDC.64 R30, c[0x0][0xae0] ;  /* 0x0002b800ff1e7b82 */ /* 0x008ee20000000a00 */
[----:B------:R-:W-:Y:S01]  /*81c0*/  IMAD R33, R74, 0x80, R33 ;  /* 0x000000804a217824 */ /* 0x000fe200078e0221 */
[----:B------:R-:W-:Y:S01]  /*81d0*/  UIMAD UR5, UR10, UR8, URZ ;  /* 0x000000080a0572a4 */ /* 0x000fe2000f8e023f */
[----:B------:R-:W-:Y:S01]  /*81e0*/  LOP3.LUT R40, R40, R41, RZ, 0x3c, !PT ;  /* 0x0000002928287212 */ /* 0x000fe200078e3cff */
[----:B------:R-:W-:Y:S01]  /*81f0*/  IMAD.X R41, RZ, RZ, R49, P4 ;  /* 0x000000ffff297224 */ /* 0x000fe200020e0631 */
[----:B------:R-:W-:Y:S01]  /*8200*/  LOP3.LUT R44, R44, R45, RZ, 0x3c, !PT ;  /* 0x0000002d2c2c7212 */ /* 0x000fe200078e3cff */
[----:B------:R0:W5:Y:S01]  /*8210*/  LD.E.128 R12, desc[UR36][R38.64] ;  /* 0x00000024260c7980 */ /* 0x000162000c101d00 */
[----:B------:R-:W-:Y:S01]  /*8220*/  LOP3.LUT R48, R43, R48, RZ, 0x3c, !PT ;  /* 0x000000302b307212 */ /* 0x000fe200078e3cff */
[----:B0-----:R-:W-:Y:S01]  /*8230*/  @P1 IMAD.HI.U32 R0, R33, R0, RZ ;  /* 0x0000000021001227 */ /* 0x001fe200078e00ff */
[----:B------:R-:W-:-:S03]  /*8240*/  LOP3.LUT R46, R46, R155, RZ, 0x3c, !PT ;  /* 0x0000009b2e2e7212 */ /* 0x000fc600078e3cff */
[----:B----4-:R-:W-:Y:S01]  /*8250*/  IMAD.MOV.U32 R20, RZ, RZ, R33 ;  /* 0x000000ffff147224 */ /* 0x010fe200078e0021 */
[----:B------:R-:W-:Y:S01]  /*8260*/  UIMAD UR5, UR60, UR9, UR5 ;  /* 0x000000093c0572a4 */ /* 0x000fe2000f8e0205 */
[----:B------:R-:W-:Y:S01]  /*8270*/  IMAD.X R43, RZ, RZ, R49, P5 ;  /* 0x000000ffff2b7224 */ /* 0x000fe200028e0631 */
[----:B------:R-:W-:Y:S01]  /*8280*/  IADD3.X R45, RZ, R49, RZ, P6, !PT ;  /* 0x00000031ff2d7210 */ /* 0x000fe200037fe4ff */
[----:B------:R0:W5:Y:S01]  /*8290*/  LD.E.128 R60, desc[UR36][R48.64] ;  /* 0x00000024303c7980 */ /* 0x000162000c101d00 */
[----:B-1----:R-:W-:Y:S01]  /*82a0*/  @P1 SHF.R.U32.HI R20, RZ, R35, R0 ;  /* 0x00000023ff141219 */ /* 0x002fe20000011600 */
[----:B------:R-:W-:Y:S02]  /*82b0*/  UIMAD.WIDE.U32 UR60, UR60, UR8, UR6 ;  /* 0x000000083c3c72a5 */ /* 0x000fe4000f8e0006 */
[----:B------:R0:W5:Y:S01]  /*82c0*/  LD.E.128 R80, desc[UR36][R40.64] ;  /* 0x0000002428507980 */ /* 0x000162000c101d00 */
[----:B--2---:R-:W-:Y:S02]  /*82d0*/  IADD3 R29, -R20, RZ, RZ ;  /* 0x000000ff141d7210 */ /* 0x004fe40007ffe1ff */
[----:B------:R-:W-:Y:S01]  /*82e0*/  SHF.R.S32.HI R21, RZ, 0x1f, R20 ;  /* 0x0000001fff157819 */ /* 0x000fe20000011414 */
[----:B------:R-:W-:Y:S01]  /*82f0*/  UIADD3 UR61, UR61, UR5, URZ ;  /* 0x000000053d3d7290 */ /* 0x000fe2000fffe03f */
[----:B------:R0:W5:Y:S01]  /*8300*/  LD.E.128 R76, desc[UR36][R42.64] ;  /* 0x000000242a4c7980 */ /* 0x000162000c101d00 */
[----:B------:R-:W-:Y:S01]  /*8310*/  IMAD R29, R52, R29, R33 ;  /* 0x0000001d341d7224 */ /* 0x000fe200078e0221 */
[----:B------:R-:W-:Y:S01]  /*8320*/  ULDC.64 UR6, c[0x0][0xad8] ;  /* 0x0002b60000067ab9 */ /* 0x000fe20000000a00 */
[----:B---3--:R-:W-:Y:S01]  /*8330*/  IMAD R21, R21, R30, RZ ;  /* 0x0000001e15157224 */ /* 0x008fe200078e02ff */
[----:B------:R0:W5:Y:S02]  /*8340*/  LD.E.128 R68, desc[UR36][R44.64] ;  /* 0x000000242c447980 */ /* 0x000164000c101d00 */
[----:B------:R-:W-:-:S02]  /*8350*/  SHF.R.S32.HI R0, RZ, 0x1f, R29 ;  /* 0x0000001fff007819 */ /* 0x000fc4000001141d */
[----:B------:R0:W5:Y:S01]  /*8360*/  LD.E.128 R48, desc[UR36][R46.64] ;  /* 0x000000242e307980 */ /* 0x000162000c101d00 */
[C---:B------:R-:W-:Y:S01]  /*8370*/  IMAD R31, R20.reuse, R31, R21 ;  /* 0x0000001f141f7224 */ /* 0x040fe200078e0215 */
[----:B------:R-:W-:Y:S01]  /*8380*/  @!PT LDS RZ, [RZ] ;  /* 0x00000000fffff984 */ /* 0x000fe20000000800 */
[----:B------:R-:W-:Y:S01]  /*8390*/  @!PT LDS RZ, [RZ] ;  /* 0x00000000fffff984 */ /* 0x000fe20000000800 */
[----:B------:R-:W-:Y:S01]  /*83a0*/  @!PT LDS RZ, [RZ] ;  /* 0x00000000fffff984 */ /* 0x000fe20000000800 */
[----:B------:R-:W-:Y:S01]  /*83b0*/  @!PT LDS RZ, [RZ] ;  /* 0x00000000fffff984 */ /* 0x000fe20000000800 */
[----:B------:R1:W-:Y:S06]  /*83c0*/  MEMBAR.ALL.CTA ;  /* 0x0000000000007992 */ /* 0x0003ec0000008000 */
[----:B-1----:R-:W1:Y:S01]  /*83d0*/  FENCE.VIEW.ASYNC.S ;  /* 0x00000000000073c6 */ /* 0x002e620000000000 */
[----:B------:R-:W-:-:S04]  /*83e0*/  IMAD.WIDE.U32 R20, R20, R30, UR60 ;  /* 0x0000003c14147e25 */ /* 0x000fc8000f8e001e */
[----:B------:R-:W-:Y:S02]  /*83f0*/  IMAD.IADD R21, R21, 0x1, R31 ;  /* 0x0000000115157824 */ /* 0x000fe400078e021f */
[----:B------:R-:W-:Y:S02]  /*8400*/  IMAD R2, R0, UR6, RZ ;  /* 0x0000000600027c24 */ /* 0x000fe4000f8e02ff */
[----:B------:R-:W-:Y:S01]  /*8410*/  IMAD R74, R74, 0x80, R23 ;  /* 0x000000804a4a7824 */ /* 0x000fe200078e0217 */
[----:B------:R-:W-:Y:S01]  /*8420*/  UIADD3 UR4, UR4, 0x30820, URZ ;  /* 0x0003082004047890 */ /* 0x000fe2000fffe03f */
[C---:B------:R-:W-:Y:S02]  /*8430*/  IMAD R31, R29.reuse, UR7, R2 ;  /* 0x000000071d1f7c24 */ /* 0x040fe4000f8e0202 */
[----:B------:R-:W-:Y:S01]  /*8440*/  IMAD.WIDE.U32 R20, R29, UR6, R20 ;  /* 0x000000061d147c25 */ /* 0x000fe2000f8e0014 */
[----:B------:R-:W-:Y:S01]  /*8450*/  UIADD3 UR38, UR38, 0x1, URZ ;  /* 0x0000000126267890 */ /* 0x000fe2000fffe03f */
[-C--:B------:R-:W-:Y:S01]  /*8460*/  ISETP.GE.AND P2, PT, R74, R3.reuse, PT ;  /* 0x000000034a00720c */ /* 0x080fe20003f46270 */
[----:B------:R-:W-:Y:S01]  /*8470*/  ULDC.64 UR6, c[0x0][0xa80] ;  /* 0x0002a00000067ab9 */ /* 0x000fe20000000a00 */
[----:B------:R-:W-:Y:S01]  /*8480*/  IMAD.IADD R21, R21, 0x1, R31 ;  /* 0x0000000115157824 */ /* 0x000fe200078e021f */
[----:B------:R-:W-:Y:S01]  /*8490*/  UPRMT UR4, URZ, 0x654, UR4 ;  /* 0x000006543f047896 */ /* 0x000fe20008000004 */
[----:B------:R-:W-:Y:S01]  /*84a0*/  LEA R2, P3, R20, UR6, 0x1 ;  /* 0x0000000614027c11 */ /* 0x000fe2000f8608ff */
[----:B------:R-:W-:Y:S01]  /*84b0*/  ULDC UR5, c[0x0][0xc] ;  /* 0x0000030000057ab9 */ /* 0x000fe20000000800 */
[----:B------:R-:W-:Y:S01]  /*84c0*/  UISETP.NE.AND UP0, UPT, UR38, 0x2, UPT ;  /* 0x000000022600788c */ /* 0x000fe2000bf05270 */
[----:B------:R-:W-:Y:S01]  /*84d0*/  IADD3 R0, R74, 0x20, RZ ;  /* 0x000000204a007810 */ /* 0x000fe20007ffe0ff */
[----:B------:R-:W-:Y:S01]  /*84e0*/  UIADD3 UR13, UR5, UR13, URZ ;  /* 0x0000000d050d7290 */ /* 0x000fe2000fffe03f */
[----:B------:R-:W-:Y:S01]  /*84f0*/  LEA.HI.X R34, R20, UR7, R21, 0x1, P3 ;  /* 0x0000000714227c11 */ /* 0x000fe200098f0c15 */
[----:B------:R-:W-:Y:S01]  /*8500*/  USEL UR6, URZ, 0x1, UP0 ;  /* 0x000000013f067887 */ /* 0x000fe20008000000 */
[-C--:B------:R-:W-:Y:S01]  /*8510*/  ISETP.GE.AND P0, PT, R0, R3.reuse, PT ;  /* 0x000000030000720c */ /* 0x080fe20003f06270 */
[----:B------:R-:W-:Y:S01]  /*8520*/  VIADD R0, R74, 0x40 ;  /* 0x000000404a007836 */ /* 0x000fe20000000000 */
[----:B------:R-:W-:Y:S01]  /*8530*/  USEL UR38, UR38, URZ, UP0 ;  /* 0x0000003f26267287 */ /* 0x000fe20008000000 */
[----:B-1----:R0:W1:Y:S01]  /*8540*/  SHFL.IDX PT, R28, R2, RZ, 0x181f ;  /* 0x00181fff021c7589 */ /* 0x00206200000e0000 */
[----:B------:R-:W-:Y:S01]  /*8550*/  ULOP3.LUT UR39, UR39, UR6, URZ, 0x3c, !UPT ;  /* 0x0000000627277292 */ /* 0x000fe2000f8e3c3f */
[----:B------:R-:W-:Y:S01]  /*8560*/  MOV R22, UR13 ;  /* 0x0000000d00167c02 */ /* 0x000fe20008000f00 */
[----:B------:R-:W-:Y:S01]  /*8570*/  SYNCS.ARRIVE.TRANS64.RED.A1T0 RZ, [UR4], RZ ;  /* 0x000000ffffff79a7 */ /* 0x000fe20008100404 */
[----:B------:R0:W2:Y:S01]  /*8580*/  SHFL.IDX PT, R29, R34, RZ, 0x181f ;  /* 0x00181fff221d7589 */ /* 0x0000a200000e0000 */
[----:B------:R-:W-:Y:S01]  /*8590*/  BSSY B0, `(.L_x_3325) ;  /* 0x000000f000007945 */ /* 0x000fe20003800000 */
[----:B------:R-:W-:-:S03]  /*85a0*/  ISETP.GE.AND P1, PT, R0, R3, PT ;  /* 0x000000030000720c */ /* 0x000fc60003f26270 */
[----:B------:R-:W-:Y:S10]  /*85b0*/  @P2 BRA `(.L_x_3326) ;  /* 0x0000000000302947 */ /* 0x000ff40003800000 */
[----:B------:R-:W-:Y:S02]  /*85c0*/  ULDC UR4, c[0x0][0xac8] ;  /* 0x0002b20000047ab9 */ /* 0x000fe40000000800 */
[----:B------:R-:W-:Y:S02]  /*85d0*/  ISETP.GE.AND P3, PT, R18, UR4, PT ;  /* 0x0000000412007c0c */ /* 0x000fe4000bf66270 */
[----:B------:R-:W-:Y:S02]  /*85e0*/  ISETP.GE.AND P4, PT, R17, UR4, PT ;  /* 0x0000000411007c0c */ /* 0x000fe4000bf86270 */
[----:B------:R-:W-:-:S09]  /*85f0*/  ISETP.GE.AND P2, PT, R16, UR4, PT ;  /* 0x0000000410007c0c */ /* 0x000fd2000bf46270 */
[-C--:B-1----:R-:W-:Y:S02]  /*8600*/  @!P3 LEA R30, P5, R18, R28.reuse, 0x1 ;  /* 0x0000001c121eb211 */ /* 0x082fe400078a08ff */
[C---:B------:R-:W-:Y:S02]  /*8610*/  @!P4 LEA R32, P6, R17.reuse, R28, 0x1 ;  /* 0x0000001c1120c211 */ /* 0x040fe400078c08ff */
[----:B--2---:R-:W-:Y:S01]  /*8620*/  @!P2 IMAD.WIDE R20, R16, 0x2, R28 ;  /* 0x000000021014a825 */ /* 0x004fe200078e021c */
[-C--:B------:R-:W-:Y:S02]  /*8630*/  @!P3 LEA.HI.X R31, R18, R29.reuse, R203, 0x1, P5 ;  /* 0x0000001d121fb211 */ /* 0x080fe400028f0ccb */
[----:B------:R-:W-:Y:S02]  /*8640*/  @!P4 LEA.HI.X R33, R17, R29, R202, 0x1, P6 ;  /* 0x0000001d1121c211 */ /* 0x000fe400030f0cca */
[----:B-----5:R3:W-:Y:S04]  /*8650*/  @!P2 ST.E.128 desc[UR36][R20.64], R60 ;  /* 0x0000003c1400a985 */ /* 0x0207e8000c101d24 */
[----:B------:R3:W-:Y:S04]  /*8660*/  @!P3 ST.E.128 desc[UR36][R30.64], R84 ;  /* 0x000000541e00b985 */ /* 0x0007e8000c101d24 */
[----:B------:R3:W-:Y:S02]  /*8670*/  @!P4 ST.E.128 desc[UR36][R32.64], R80 ;  /* 0x000000502000c985 */ /* 0x0007e4000c101d24 */
.L_x_3326:
[----:B------:R-:W-:Y:S05]  /*8680*/  BSYNC B0 ;  /* 0x0000000000007941 */ /* 0x000fea0003800000 */
.L_x_3325:
[----:B--2---:R2:W4:Y:S01]  /*8690*/  SHFL.IDX PT, R29, R34, 0x1, 0x181f ;  /* 0x00381f00221d7f89 */ /* 0x00452200000e0000 */
[----:B------:R-:W-:Y:S03]  /*86a0*/  BSSY B0, `(.L_x_3327) ;  /* 0x000000f000007945 */ /* 0x000fe60003800000 */
[----:B-1----:R2:W1:Y:S01]  /*86b0*/  SHFL.IDX PT, R28, R2, 0x1, 0x181f ;  /* 0x00381f00021c7f89 */ /* 0x00246200000e0000 */
[----:B------:R-:W-:Y:S05]  /*86c0*/  @P0 BRA `(.L_x_3328) ;  /* 0x0000000000300947 */ /* 0x000fea0003800000 */
[----:B------:R-:W-:Y:S02]  /*86d0*/  ULDC UR4, c[0x0][0xac8] ;  /* 0x0002b20000047ab9 */ /* 0x000fe40000000800 */
[----:B------:R-:W-:Y:S02]  /*86e0*/  ISETP.GE.AND P4, PT, R18, UR4, PT ;  /* 0x0000000412007c0c */ /* 0x000fe4000bf86270 */
[----:B------:R-:W-:Y:S02]  /*86f0*/  ISETP.GE.AND P5, PT, R17, UR4, PT ;  /* 0x0000000411007c0c */ /* 0x000fe4000bfa6270 */
[----:B------:R-:W-:-:S09]  /*8700*/  ISETP.GE.AND P3, PT, R16, UR4, PT ;  /* 0x0000000410007c0c */ /* 0x000fd2000bf66270 */
[-C--:B-1-3--:R-:W-:Y:S02]  /*8710*/  @!P4 LEA R30, P0, R18, R28.reuse, 0x1 ;  /* 0x0000001c121ec211 */ /* 0x08afe400078008ff */
[C---:B------:R-:W-:Y:S02]  /*8720*/  @!P5 LEA R32, P2, R17.reuse, R28, 0x1 ;  /* 0x0000001c1120d211 */ /* 0x040fe400078408ff */
[----:B----4-:R-:W-:Y:S01]  /*8730*/  @!P3 IMAD.WIDE R20, R16, 0x2, R28 ;  /* 0x000000021014b825 */ /* 0x010fe200078e021c */
[-C--:B------:R-:W-:Y:S02]  /*8740*/  @!P4 LEA.HI.X R31, R18, R29.reuse, R203, 0x1, P0 ;  /* 0x0000001d121fc211 */ /* 0x080fe400000f0ccb */
[----:B------:R-:W-:Y:S02]  /*8750*/  @!P5 LEA.HI.X R33, R17, R29, R202, 0x1, P2 ;  /* 0x0000001d1121d211 */ /* 0x000fe400010f0cca */
[----:B-----5:R1:W-:Y:S04]  /*8760*/  @!P3 ST.E.128 desc[UR36][R20.64], R24 ;  /* 0x000000181400b985 */ /* 0x0203e8000c101d24 */
[----:B------:R1:W-:Y:S04]  /*8770*/  @!P4 ST.E.128 desc[UR36][R30.64], R64 ;  /* 0x000000401e00c985 */ /* 0x0003e8000c101d24 */
[----:B------:R1:W-:Y:S02]  /*8780*/  @!P5 ST.E.128 desc[UR36][R32.64], R76 ;  /* 0x0000004c2000d985 */ /* 0x0003e4000c101d24 */
.L_x_3328:
[----:B------:R-:W-:Y:S05]  /*8790*/  BSYNC B0 ;  /* 0x0000000000007941 */ /* 0x000fea0003800000 */
.L_x_3327:
[----:B-1---5:R1:W0:Y:S01]  /*87a0*/  SHFL.IDX PT, R25, R34, 0x2, 0x181f ;  /* 0x00581f0022197f89 */ /* 0x02222200000e0000 */
[----:B------:R-:W-:Y:S03]  /*87b0*/  BSSY B0, `(.L_x_3329) ;  /* 0x000000f000007945 */ /* 0x000fe60003800000 */
[----:B------:R1:W0:Y:S01]  /*87c0*/  SHFL.IDX PT, R24, R2, 0x2, 0x181f ;  /* 0x00581f0002187f89 */ /* 0x00022200000e0000 */
[----:B------:R-:W-:Y:S05]  /*87d0*/  @P1 BRA `(.L_x_3330) ;  /* 0x0000000000301947 */ /* 0x000fea0003800000 */
[----:B------:R-:W-:Y:S02]  /*87e0*/  ULDC UR4, c[0x0][0xac8] ;  /* 0x0002b20000047ab9 */ /* 0x000fe40000000800 */
[----:B------:R-:W-:Y:S02]  /*87f0*/  ISETP.GE.AND P3, PT, R18, UR4, PT ;  /* 0x0000000412007c0c */ /* 0x000fe4000bf66270 */
[----:B------:R-:W-:Y:S02]  /*8800*/  ISETP.GE.AND P4, PT, R17, UR4, PT ;  /* 0x0000000411007c0c */ /* 0x000fe4000bf86270 */
[----:B------:R-:W-:-:S09]  /*8810*/  ISETP.GE.AND P2, PT, R16, UR4, PT ;  /* 0x0000000410007c0c */ /* 0x000fd2000bf46270 */
[-C--:B0-----:R-:W-:Y:S02]  /*8820*/  @!P3 LEA R26, P0, R18, R24.reuse, 0x1 ;  /* 0x00000018121ab211 */ /* 0x081fe400078008ff */
[C---:B------:R-:W-:Y:S02]  /*8830*/  @!P4 LEA R28, P1, R17.reuse, R24, 0x1 ;  /* 0x00000018111cc211 */ /* 0x040fe400078208ff */
[----:B---3--:R-:W-:Y:S01]  /*8840*/  @!P2 IMAD.WIDE R20, R16, 0x2, R24 ;  /* 0x000000021014a825 */ /* 0x008fe200078e0218 */
[-C--:B------:R-:W-:Y:S02]  /*8850*/  @!P3 LEA.HI.X R27, R18, R25.reuse, R203, 0x1, P0 ;  /* 0x00000019121bb211 */ /* 0x080fe400000f0ccb */
[----:B----4-:R-:W-:Y:S02]  /*8860*/  @!P4 LEA.HI.X R29, R17, R25, R202, 0x1, P1 ;  /* 0x00000019111dc211 */ /* 0x010fe400008f0cca */
[----:B------:R0:W-:Y:S04]  /*8870*/  @!P2 ST.E.128 desc[UR36][R20.64], R8 ;  /* 0x000000081400a985 */ /* 0x0001e8000c101d24 */
[----:B------:R0:W-:Y:S04]  /*8880*/  @!P3 ST.E.128 desc[UR36][R26.64], R56 ;  /* 0x000000381a00b985 */ /* 0x0001e8000c101d24 */
[----:B------:R0:W-:Y:S02]  /*8890*/  @!P4 ST.E.128 desc[UR36][R28.64], R68 ;  /* 0x000000441c00c985 */ /* 0x0001e4000c101d24 */
.L_x_3330:
[----:B------:R-:W-:Y:S05]  /*88a0*/  BSYNC B0 ;  /* 0x0000000000007941 */ /* 0x000fea0003800000 */
.L_x_3329:
[----:B------:R-:W-:Y:S01]  /*88b0*/  R2UR UR4, R192 ;  /* 0x00000000c00472ca */ /* 0x000fe200000e0000 */
[----:B------:R-:W-:Y:S01]  /*88c0*/  VIADD R0, R74, 0x60 ;  /* 0x000000604a007836 */ /* 0x000fe20000000000 */
[----:B0-----:R0:W0:Y:S01]  /*88d0*/  SHFL.IDX PT, R9, R34, 0x3, 0x181f ;  /* 0x00781f0022097f89 */ /* 0x00102200000e0000 */
[----:B------:R-:W-:Y:S03]  /*88e0*/  BSSY B0, `(.L_x_3331) ;  /* 0x0000012000007945 */ /* 0x000fe60003800000 */
[----:B------:R-:W-:Y:S01]  /*88f0*/  ISETP.GE.AND P0, PT, R0, R3, PT ;  /* 0x000000030000720c */ /* 0x000fe20003f06270 */
[----:B------:R0:W0:Y:S06]  /*8900*/  SHFL.IDX PT, R8, R2, 0x3, 0x181f ;  /* 0x00781f0002087f89 */ /* 0x00002c00000e0000 */
[----:B------:R-:W-:-:S06]  /*8910*/  UIADD3 UR4, UR4, 0x1, URZ ;  /* 0x0000000104047890 */ /* 0x000fcc000fffe03f */
[----:B------:R-:W-:Y:S01]  /*8920*/  IMAD.U32 R192, RZ, RZ, UR4 ;  /* 0x00000004ffc07e24 */ /* 0x000fe2000f8e00ff */
[----:B------:R-:W-:Y:S06]  /*8930*/  @P0 BRA `(.L_x_3332) ;  /* 0x0000000000300947 */ /* 0x000fec0003800000 */
[----:B------:R-:W-:Y:S02]  /*8940*/  ULDC UR4, c[0x0][0xac8] ;  /* 0x0002b20000047ab9 */ /* 0x000fe40000000800 */
[----:B------:R-:W-:Y:S02]  /*8950*/  ISETP.GE.AND P3, PT, R18, UR4, PT ;  /* 0x0000000412007c0c */ /* 0x000fe4000bf66270 */
[----:B------:R-:W-:Y:S02]  /*8960*/  ISETP.GE.AND P4, PT, R17, UR4, PT ;  /* 0x0000000411007c0c */ /* 0x000fe4000bf86270 */
[----:B------:R-:W-:-:S09]  /*8970*/  ISETP.GE.AND P2, PT, R16, UR4, PT ;  /* 0x0000000410007c0c */ /* 0x000fd2000bf46270 */
[-C--:B0-----:R-:W-:Y:S02]  /*8980*/  @!P3 LEA R10, P0, R18, R8.reuse, 0x1 ;  /* 0x00000008120ab211 */ /* 0x081fe400078008ff */
[C---:B---3--:R-:W-:Y:S02]  /*8990*/  @!P4 LEA R20, P1, R17.reuse, R8, 0x1 ;  /* 0x000000081114c211 */ /* 0x048fe400078208ff */
[----:B-12---:R-:W-:Y:S01]  /*89a0*/  @!P2 IMAD.WIDE R2, R16, 0x2, R8 ;  /* 0x000000021002a825 */ /* 0x006fe200078e0208 */
[-C--:B------:R-:W-:Y:S02]  /*89b0*/  @!P3 LEA.HI.X R11, R18, R9.reuse, R203, 0x1, P0 ;  /* 0x00000009120bb211 */ /* 0x080fe400000f0ccb */
[----:B------:R-:W-:Y:S02]  /*89c0*/  @!P4 LEA.HI.X R21, R17, R9, R202, 0x1, P1 ;  /* 0x000000091115c211 */ /* 0x000fe400008f0cca */
[----:B------:R0:W-:Y:S04]  /*89d0*/  @!P2 ST.E.128 desc[UR36][R2.64], R4 ;  /* 0x000000040200a985 */ /* 0x0001e8000c101d24 */
[----:B------:R0:W-:Y:S04]  /*89e0*/  @!P3 ST.E.128 desc[UR36][R10.64], R12 ;  /* 0x0000000c0a00b985 */ /* 0x0001e8000c101d24 */
[----:B------:R0:W-:Y:S02]  /*89f0*/  @!P4 ST.E.128 desc[UR36][R20.64], R48 ;  /* 0x000000301400c985 */ /* 0x0001e4000c101d24 */
.L_x_3332:
[----:B------:R-:W-:Y:S05]  /*8a00*/  BSYNC B0 ;  /* 0x0000000000007941 */ /* 0x000fea0003800000 */
.L_x_3331:
[----:B------:R-:W5:Y:S01]  /*8a10*/  LDC R0, c[0x0][0xc34] ;  /* 0x00030d00ff007b82 */ /* 0x000f620000000800 */
[----:B------:R-:W-:-:S13]  /*8a20*/  R2UR UR4, R22 ;  /* 0x00000000160472ca */ /* 0x000fda00000e0000 */
[----:B-----5:R-:W-:-:S13]  /*8a30*/  ISETP.LE.AND P0, PT, R0, UR4, PT ;  /* 0x0000000400007c0c */ /* 0x020fda000bf03270 */
[----:B------:R-:W-:Y:S05]  /*8a40*/  @!P0 BRA `(.L_x_3333) ;  /* 0xffffff8000b48947 */ /* 0x000fea000383ffff */
[----:B------:R-:W-:Y:S05]  /*8a50*/  EXIT ;  /* 0x000000000000794d */ /* 0x000fea0003800000 */
.L_x_3299:
[----:B------:R-:W-:-:S08]  /*8a60*/  NOP ;  /* 0x0000000000007918 */ /* 0x000fd00000000000 */
[----:B0-----:R-:W0:-:S00]  /*8a70*/  USETMAXREG.DEALLOC.CTAPOOL 0x28 ;  /* 0x00000028000079c8 */ /* 0x001e0000080e0500 */
[----:B------:R-:W1:Y:S01]  /*8a80*/  S2UR UR9, SR_CTAID.X ;  /* 0x00000000000979c3 */ /* 0x000e620000002500 */
[----:B0-----:R-:W-:Y:S01]  /*8a90*/  MOV R25, 0x1 ;  /* 0x0000000100197802 */ /* 0x001fe20000000f00 */
[----:B------:R-:W-:Y:S02]  /*8aa0*/  IMAD.MOV.U32 R22, RZ, RZ, RZ ;  /* 0x000000ffff167224 */ /* 0x000fe400078e00ff */
[----:B------:R-:W-:-:S04]  /*8ab0*/  IMAD.MOV.U32 R0, RZ, RZ, 0x1 ;  /* 0x00000001ff007424 */ /* 0x000fc800078e00ff */
[----:B------:R-:W1:Y:S02]  /*8ac0*/  LDC R2, c[0x0][0xc34] ;  /* 0x00030d00ff027b82 */ /* 0x000e640000000800 */
[----:B-1----:R-:W-:-:S13]  /*8ad0*/  ISETP.LE.AND P0, PT, R2, UR9, PT ;  /* 0x0000000902007c0c */ /* 0x002fda000bf03270 */
[----:B------:R-:W-:Y:S05]  /*8ae0*/  @P0 BRA `(.L_x_3334) ;  /* 0x0000003400680947 */ /* 0x000fea0003800000 */
[----:B------:R-:W2:Y:S01]  /*8af0*/  LDL R4, [R1+0x4] ;  /* 0x0000040001047983 */ /* 0x000ea20000100800 */
[----:B------:R-:W-:Y:S01]  /*8b00*/  SHF.L.U32 R27, R3, 0x3, RZ ;  /* 0x00000003031b7819 */ /* 0x000fe200000006ff */
[----:B------:R-:W-:Y:S01]  /*8b10*/  ULDC.64 UR6, c[0x0][0x2f0] ;  /* 0x0000bc0000067ab9 */ /* 0x000fe20000000a00 */
[----:B------:R-:W-:Y:S01]  /*8b20*/  ULDC UR8, c[0x0][0x2b8] ;  /* 0x0000ae0000087ab9 */ /* 0x000fe20000000800 */
[----:B------:R-:W-:Y:S01]  /*8b30*/  LOP3.LUT R16, R16, 0xfffffffd, RZ, 0xc0, !PT ;  /* 0xfffffffd10107812 */ /* 0x000fe200078ec0ff */
[----:B------:R-:W-:Y:S01]  /*8b40*/  ULDC.64 UR4, c[0x0][0x418] ;  /* 0x0001060000047ab9 */ /* 0x000fe20000000a00 */
[C---:B------:R-:W-:Y:S01]  /*8b50*/  LOP3.LUT R0, R27.reuse, 0x1f8, RZ, 0xc0, !PT ;  /* 0x000001f81b007812 */ /* 0x040fe200078ec0ff */
[----:B------:R-:W-:Y:S01]  /*8b60*/  UISETP.NE.U32.AND UP0, UPT, UR4, URZ, UPT ;  /* 0x0000003f0400728c */ /* 0x000fe2000bf05070 */
[----:B------:R-:W-:Y:S01]  /*8b70*/  LOP3.LUT R37, R27, 0x38, RZ, 0xc0, !PT ;  /* 0x000000381b257812 */ /* 0x000fe200078ec0ff */
[----:B------:R0:W-:Y:S01]  /*8b80*/  STL [R1], RZ ;  /* 0x000000ff01007387 */ /* 0x0001e20000100800 */
[----:B------:R-:W-:Y:S01]  /*8b90*/  LOP3.LUT R0, R0, 0x38, R3, 0x78, !PT ;  /* 0x0000003800007812 */ /* 0x000fe200078e7803 */
[----:B------:R-:W-:Y:S01]  /*8ba0*/  UISETP.NE.AND.EX UP0, UPT, UR5, URZ, UPT, UP0 ;  /* 0x0000003f0500728c */ /* 0x000fe2000bf05300 */
[C---:B------:R-:W-:Y:S01]  /*8bb0*/  LOP3.LUT R2, R37.reuse, 0x80, RZ, 0xfc, !PT ;  /* 0x0000008025027812 */ /* 0x040fe200078efcff */
[----:B------:R-:W-:Y:S01]  /*8bc0*/  ULDC UR4, c[0x0][0x424] ;  /* 0x0001090000047ab9 */ /* 0x000fe20000000800 */
[----:B------:R-:W-:Y:S01]  /*8bd0*/  LOP3.LUT R27, R0, 0x200, R27, 0xf8, !PT ;  /* 0x00000200001b7812 */ /* 0x000fe200078ef81b */
[----:B------:R-:W-:Y:S01]  /*8be0*/  USEL UR4, UR4, 0x1, UP0 ;  /* 0x0000000104047887 */ /* 0x000fe20008000000 */
[----:B------:R-:W-:Y:S01]  /*8bf0*/  LOP3.LUT R0, R37, 0x40, RZ, 0xfc, !PT ;  /* 0x0000004025007812 */ /* 0x000fe200078efcff */
[----:B------:R-:W-:Y:S01]  /*8c00*/  UMOV UR39, 0x400 ;  /* 0x0000040000277882 */ /* 0x000fe20000000000 */
[----:B------:R-:W-:Y:S01]  /*8c10*/  SHF.R.U32.HI R34, RZ, 0x3, R3 ;  /* 0x00000003ff227819 */ /* 0x000fe20000011603 */
[----:B------:R-:W-:Y:S01]  /*8c20*/  UIMAD UR38, UR4, UR6, URZ ;  /* 0x00000006042672a4 */ /* 0x000fe2000f8e023f */
[C---:B------:R-:W-:Y:S01]  /*8c30*/  ISETP.GE.AND P2, PT, R0.reuse, UR7, PT ;  /* 0x0000000700007c0c */ /* 0x040fe2000bf46270 */
[----:B------:R-:W-:Y:S01]  /*8c40*/  IMAD.SHL.U32 R3, R3, 0x10, RZ ;  /* 0x0000001003037824 */ /* 0x000fe200078e00ff */
[C---:B------:R-:W-:Y:S01]  /*8c50*/  ISETP.GE.AND P1, PT, R0.reuse, UR8, PT ;  /* 0x0000000800007c0c */ /* 0x040fe2000bf26270 */
[----:B------:R-:W-:Y:S01]  /*8c60*/  UIADD3 UR4, UR38, 0x5f, URZ ;  /* 0x0000005f26047890 */ /* 0x000fe2000fffe03f */
[----:B------:R-:W-:Y:S01]  /*8c70*/  ISETP.GE.AND P0, PT, R0, UR7, PT ;  /* 0x0000000700007c0c */ /* 0x000fe2000bf06270 */
[----:B------:R-:W1:Y:S01]  /*8c80*/  S2UR UR6, SR_CgaCtaId ;  /* 0x00000000000679c3 */ /* 0x000e620000008800 */
[----:B------:R-:W-:Y:S01]  /*8c90*/  LOP3.LUT R34, R34, 0xf, RZ, 0xc0, !PT ;  /* 0x0000000f22227812 */ /* 0x000fe200078ec0ff */
[----:B------:R-:W-:Y:S01]  /*8ca0*/  UIMAD.WIDE UR4, UR4, 0x2aaaaaab, URZ ;  /* 0x2aaaaaab040478a5 */ /* 0x000fe2000f8e023f */
[----:B------:R-:W-:Y:S01]  /*8cb0*/  MOV R36, UR9 ;  /* 0x0000000900247c02 */ /* 0x000fe20008000f00 */
[----:B------:R-:W-:Y:S01]  /*8cc0*/  IMAD.MOV.U32 R25, RZ, RZ, 0x1 ;  /* 0x00000001ff197424 */ /* 0x000fe200078e00ff */
[----:B------:R-:W-:Y:S01]  /*8cd0*/  LOP3.LUT R26, R34, 0x70, R3, 0xf8, !PT ;  /* 0x00000070221a7812 */ /* 0x000fe200078ef803 */
[----:B------:R-:W-:Y:S01]  /*8ce0*/  USHF.R.U32.HI UR4, URZ, 0x1f, UR5 ;  /* 0x0000001f3f047899 */ /* 0x000fe20008011605 */
[----:B------:R-:W-:Y:S01]  /*8cf0*/  IMAD.MOV.U32 R22, RZ, RZ, RZ ;  /* 0x000000ffff167224 */ /* 0x000fe200078e00ff */
[----:B------:R-:W-:Y:S01]  /*8d00*/  @P2 LOP3.LUT R16, R16, 0x2, RZ, 0xfc, !PT ;  /* 0x0000000210102812 */ /* 0x000fe200078efcff */
[----:B------:R-:W-:Y:S01]  /*8d10*/  ULDC UR40, c[0x0][0x448] ;  /* 0x0001120000287ab9 */ /* 0x000fe20000000800 */
[----:B------:R-:W-:Y:S01]  /*8d20*/  ULEA.HI.SX32 UR5, UR5, UR4, 0x1c ;  /* 0x0000000405057291 */ /* 0x000fe2000f8fe23f */
[----:B------:R-:W-:Y:S01]  /*8d30*/  ISETP.GE.AND P2, PT, R37, UR7, PT ;  /* 0x0000000725007c0c */ /* 0x000fe2000bf46270 */
[----:B------:R-:W-:Y:S01]  /*8d40*/  ULDC UR44, c[0x0][0xc] ;  /* 0x00000300002c7ab9 */ /* 0x000fe20000000800 */
[----:B------:R-:W-:Y:S01]  /*8d50*/  LOP3.LUT R16, R16, 0xfffffbff, RZ, 0xc0, !PT ;  /* 0xfffffbff10107812 */ /* 0x000fe200078ec0ff */
[----:B------:R-:W-:Y:S01]  /*8d60*/  UIADD3 UR43, UR5, -0x1, URZ ;  /* 0xffffffff052b7890 */ /* 0x000fe2000fffe03f */
[----:B------:R-:W-:-:S02]  /*8d70*/  ULDC UR4, c[0x0][0x288] ;  /* 0x0000a20000047ab9 */ /* 0x000fc40000000800 */
[----:B------:R-:W-:Y:S01]  /*8d80*/  @P1 LOP3.LUT R16, R16, 0x400, RZ, 0xfc, !PT ;  /* 0x0000040010101812 */ /* 0x000fe200078efcff */
[----:B------:R-:W-:Y:S01]  /*8d90*/  UIMAD UR40, UR40, UR4, URZ ;  /* 0x00000004282872a4 */ /* 0x000fe2000f8e023f */
[----:B------:R-:W-:Y:S01]  /*8da0*/  ISETP.GE.AND P1, PT, R2, UR8, PT ;  /* 0x0000000802007c0c */ /* 0x000fe2000bf26270 */
[----:B------:R-:W-:Y:S01]  /*8db0*/  IMAD.U32 R3, RZ, RZ, UR43 ;  /* 0x0000002bff037e24 */ /* 0x000fe2000f8e00ff */
[----:B------:R-:W-:Y:S01]  /*8dc0*/  LOP3.LUT R16, R16, 0xffffffef, RZ, 0xc0, !PT ;  /* 0xffffffef10107812 */ /* 0x000fe200078ec0ff */
[----:B------:R-:W-:Y:S02]  /*8dd0*/  UIADD3 UR41, UR5, -0x2, URZ ;  /* 0xfffffffe05297890 */ /* 0x000fe4000fffe03f */
[----:B-1----:R-:W-:Y:S01]  /*8de0*/  ULEA UR39, UR6, UR39, 0x18 ;  /* 0x0000002706277291 */ /* 0x002fe2000f8ec03f */
[----:B------:R-:W-:Y:S01]  /*8df0*/  @P0 LOP3.LUT R16, R16, 0x10, RZ, 0xfc, !PT ;  /* 0x0000001010100812 */ /* 0x000fe200078efcff */
[----:B------:R-:W-:Y:S01]  /*8e00*/  UIMAD UR6, UR43, -0x60, UR38 ;  /* 0xffffffa02b0678a4 */ /* 0x000fe2000f8e0226 */
[----:B------:R-:W-:-:S02]  /*8e10*/  ISETP.GE.AND P0, PT, R2, UR7, PT ;  /* 0x0000000702007c0c */ /* 0x000fc4000bf06270 */
[----:B------:R-:W-:Y:S02]  /*8e20*/  LOP3.LUT R16, R16, 0xfffffffe, RZ, 0xc0, !PT ;  /* 0xfffffffe10107812 */ /* 0x000fe400078ec0ff */
[----:B------:R-:W-:Y:S02]  /*8e30*/  LEA R0, R27, UR39, 0x1 ;  /* 0x000000271b007c11 */ /* 0x000fe4000f8e08ff */
[----:B------:R-:W-:-:S07]  /*8e40*/  IADD3 R33, -R34, UR6, RZ ;  /* 0x0000000622217c10 */ /* 0x000fce000fffe1ff */
[----:B------:R-:W-:Y:S02]  /*8e50*/  @P0 LOP3.LUT R16, R16, 0x1, RZ, 0xfc, !PT ;  /* 0x0000000110100812 */ /* 0x000fe400078efcff */
[----:B------:R-:W-:Y:S02]  /*8e60*/  ISETP.GE.AND P0, PT, R2, UR7, PT ;  /* 0x0000000702007c0c */ /* 0x000fe4000bf06270 */
[----:B------:R-:W-:-:S04]  /*8e70*/  LOP3.LUT R16, R16, 0xfffffdff, RZ, 0xc0, !PT ;  /* 0xfffffdff10107812 */ /* 0x000fc800078ec0ff */
[----:B------:R-:W-:Y:S02]  /*8e80*/  @P1 LOP3.LUT R16, R16, 0x200, RZ, 0xfc, !PT ;  /* 0x0000020010101812 */ /* 0x000fe400078efcff */
[----:B------:R-:W-:Y:S02]  /*8e90*/  ISETP.GE.AND P1, PT, R37, UR7, PT ;  /* 0x0000000725007c0c */ /* 0x000fe4000bf26270 */
[----:B------:R-:W-:-:S04]  /*8ea0*/  LOP3.LUT R16, R16, 0xfffffff7, RZ, 0xc0, !PT ;  /* 0xfffffff710107812 */ /* 0x000fc800078ec0ff */
[----:B------:R-:W-:-:S04]  /*8eb0*/  @P0 LOP3.LUT R16, R16, 0x8, RZ, 0xfc, !PT ;  /* 0x0000000810100812 */ /* 0x000fc800078efcff */
[----:B------:R-:W-:Y:S02]  /*8ec0*/  LOP3.LUT R16, R16, 0xfffffeff, RZ, 0xc0, !PT ;  /* 0xfffffeff10107812 */ /* 0x000fe400078ec0ff */
[----:B--2---:R-:W-:Y:S01]  /*8ed0*/  R2UR UR10, R4 ;  /* 0x00000000040a72ca */ /* 0x004fe200000e0000 */
[----:B------:R-:W-:-:S05]  /*8ee0*/  IMAD R4, R3, 0x60, R26 ;  /* 0x0000006003047824 */ /* 0x000fca00078e021a */
[----:B------:R-:W-:-:S04]  /*8ef0*/  ISETP.GE.AND P0, PT, R4, UR38, PT ;  /* 0x0000002604007c0c */ /* 0x000fc8000bf06270 */
[----:B------:R-:W-:-:S03]  /*8f00*/  ISETP.LT.U32.AND P0, PT, R26, 0x60, !P0 ;  /* 0x000000601a00780c */ /* 0x000fc60004701070 */
[----:B------:R-:W-:-:S10]  /*8f10*/  ULOP3.LUT UR42, UR10, 0x2, URZ, 0xfc, !UPT ;  /* 0x000000020a2a7892 */ /* 0x000fd4000f8efc3f */
        /* <DEDUP_REMOVED lines=8> */
.L_x_3369:
[----:B0-----:R-:W0:Y:S01]  /*8fa0*/  LDC R0, c[0x0][0xc38] ;  /* 0x00030e00ff007b82 */ /* 0x001e220000000800 */
[----:B------:R-:W-:Y:S01]  /*8fb0*/  MOV R24, R36 ;  /* 0x0000002400187202 */ /* 0x000fe20000000f00 */
        /* <DEDUP_REMOVED lines=8> */
[----:B------:R-:W0:Y:S03]  /*9040*/  LDC R0, c[0x0][0xc44] ;  /* 0x00031100ff007b82 */ /* 0x000e260000000800 */
[----:B------:R-:W-:Y:S01]  /*9050*/  IMAD.MOV.U32 R23, RZ, RZ, R24 ;  /* 0x000000ffff177224 */ /* 0x000fe200078e0018 */
        /* <DEDUP_REMOVED lines=29> */
.L_x_3335:
        /* <DEDUP_REMOVED lines=9> */
[----:B------:R-:W-:Y:S01]  /*92c0*/  MOV R4, UR6 ;  /* 0x0000000600047c02 */ /* 0x000fe20008000f00 */
[----:B------:R-:W-:Y:S01]  /*92d0*/  IMAD.U32 R5, RZ, RZ, UR7 ;  /* 0x00000007ff057e24 */ /* 0x000fe2000f8e00ff */
[----:B------:R-:W-:Y:S01]  /*92e0*/  MOV R7, UR9 ;  /* 0x0000000900077c02 */ /* 0x000fe20008000f00 */
[----:B------:R-:W-:Y:S01]  /*92f0*/  IMAD.U32 R6, RZ, RZ, UR8 ;  /* 0x00000008ff067e24 */ /* 0x000fe2000f8e00ff */
[----:B------:R-:W-:Y:S01]  /*9300*/  MOV R8, 0x70 ;  /* 0x0000007000087802 */ /* 0x000fe20000000f00 */
[----:B------:R-:W-:-:S02]  /*9310*/  IMAD.U32 R10, RZ, RZ, UR4 ;  /* 0x00000004ff0a7e24 */ /* 0x000fc4000f8e00ff */
[----:B------:R-:W-:Y:S02]  /*9320*/  IMAD.U32 R11, RZ, RZ, UR5 ;  /* 0x00000005ff0b7e24 */ /* 0x000fe4000f8e00ff */
[----:B------:R-:W-:Y:S02]  /*9330*/  IMAD.MOV.U32 R12, RZ, RZ, 0x1 ;  /* 0x00000001ff0c7424 */ /* 0x000fe400078e00ff */
[----:B0-----:R-:W-:-:S07]  /*9340*/  IMAD.MOV.U32 R13, RZ, RZ, RZ ;  /* 0x000000ffff0d7224 */ /* 0x001fce00078e00ff */
[----:B------:R-:W-:-:S07]  /*9350*/  LEPC R20, `(.L_x_3337) ;  /* 0x000000001014794e */ /* 0x000fce0000000000 */
[----:B-1---5:R-:W-:Y:S05]  /*9360*/  CALL.ABS.NOINC R2 ;  /* 0x0000000002007343 */ /* 0x022fea0003c00000 */
.L_x_3337:
[----:B------:R0:W1:Y:S01]  /*9370*/  LDC.64 R2, c[0x4][R17] ;  /* 0x0100000011027b82 */ /* 0x0000620000000a00 */
[----:B------:R-:W-:Y:S01]  /*9380*/  ULDC.64 UR4, c[0x4][0x138] ;  /* 0x01004e0000047ab9 */ /* 0x000fe20000000a00 */
[----:B------:R-:W-:Y:S01]  /*9390*/  ULDC.64 UR6, c[0x4][0x140] ;  /* 0x0100500000067ab9 */ /* 0x000fe20000000a00 */
[----:B------:R-:W-:Y:S01]  /*93a0*/  MOV R4, UR4 ;  /* 0x0000000400047c02 */ /* 0x000fe20008000f00 */
        /* <DEDUP_REMOVED lines=11> */
.L_x_3336:
[----:B------:R-:W-:Y:S01]  /*9460*/  ULDC.64 UR4, c[0x0][0x9f8] ;  /* 0x00027e0000047ab9 */ /* 0x000fe20000000a00 */
[----:B------:R-:W-:Y:S01]  /*9470*/  MOV R30, R23 ;  /* 0x00000017001e7202 */ /* 0x000fe20000000f00 */
[----:B------:R-:W0:Y:S01]  /*9480*/  LDC R8, c[0x0][0x430] ;  /* 0x00010c00ff087b82 */ /* 0x000e220000000800 */
[----:B------:R-:W-:Y:S01]  /*9490*/  ISETP.NE.U32.AND P0, PT, RZ, UR4, PT ;  /* 0x00000004ff007c0c */ /* 0x000fe2000bf05070 */
[----:B------:R-:W-:Y:S01]  /*94a0*/  IMAD.MOV R19, RZ, RZ, -R23 ;  /* 0x000000ffff137224 */ /* 0x000fe200078e0a17 */
[----:B------:R-:W-:Y:S02]  /*94b0*/  ULDC UR4, c[0x0][0xc44] ;  /* 0x0003110000047ab9 */ /* 0x000fe40000000800 */
[----:B------:R-:W-:-:S13]  /*94c0*/  ISETP.NE.AND.EX P0, PT, RZ, UR5, PT, P0 ;  /* 0x00000005ff007c0c */ /* 0x000fda000bf05300 */
[----:B------:R-:W1:Y:S02]  /*94d0*/  @P0 LDC.64 R2, c[0x0][0x9f8] ;  /* 0x00027e00ff020b82 */ /* 0x000e640000000a00 */
[----:B-1----:R-:W-:-:S05]  /*94e0*/  @P0 IMAD.WIDE R2, R23, 0x4, R2 ;  /* 0x0000000417020825 */ /* 0x002fca00078e0202 */
[----:B------:R1:W5:Y:S01]  /*94f0*/  @P0 LDG.E R30, desc[UR36][R2.64] ;  /* 0x00000024021e0981 */ /* 0x000362000c1e1900 */
[----:B------:R-:W-:Y:S01]  /*9500*/  UMOV UR5, 0xffffffff ;  /* 0xffffffff00057882 */ /* 0x000fe20000000000 */
[----:B------:R-:W-:Y:S02]  /*9510*/  IMAD R19, R19, UR4, R24 ;  /* 0x0000000413137c24 */ /* 0x000fe4000f8e0218 */
[----:B0-----:R-:W-:Y:S05]  /*9520*/  BRA.DIV UR5, `(.L_x_3338) ;  /* 0x0000003205287947 */ /* 0x001fea000b800000 */
.L_x_3386:
[----:B------:R-:W-:Y:S01]  /*9530*/  ISETP.NE.AND P0, PT, R8, 0x1, PT ;  /* 0x000000010800780c */ /* 0x000fe20003f05270 */
[----:B------:R-:W-:Y:S01]  /*9540*/  IMAD.U32 R0, RZ, RZ, UR43 ;  /* 0x0000002bff007e24 */ /* 0x000fe2000f8e00ff */
[----:B------:R-:W-:Y:S02]  /*9550*/  LOP3.LUT P1, RZ, R16, 0x100, RZ, 0xc0, !PT ;  /* 0x0000010010ff7812 */ /* 0x000fe4000782c0ff */
[----:B-----5:R-:W-:Y:S01]  /*9560*/  SHF.R.S32.HI R32, RZ, 0x1f, R30 ;  /* 0x0000001fff207819 */ /* 0x020fe2000001141e */
[----:B------:R-:W-:Y:S01]  /*9570*/  IMAD R0, R0, 0x60, R26 ;  /* 0x0000006000007824 */ /* 0x000fe200078e021a */
[----:B------:R-:W-:-:S04]  /*9580*/  LOP3.LUT R16, R16, 0xffffff7f, RZ, 0xc0, !PT ;  /* 0xffffff7f10107812 */ /* 0x000fc800078ec0ff */
[----:B------:R-:W-:-:S03]  /*9590*/  IADD3 R0, R0, R31, RZ ;  /* 0x0000001f00007210 */ /* 0x000fc60007ffe0ff */
[----:B-1----:R-:W0:Y:S01]  /*95a0*/  @P0 LDC R3, c[0x0][0x434] ;  /* 0x00010d00ff030b82 */ /* 0x002e220000000800 */
[----:B------:R-:W-:Y:S01]  /*95b0*/  @P0 LOP3.LUT R16, R16, 0x80, RZ, 0xfc, !PT ;  /* 0x0000008010100812 */ /* 0x000fe200078efcff */
[----:B------:R-:W-:-:S06]  /*95c0*/  IMAD.MOV.U32 R9, RZ, RZ, R0 ;  /* 0x000000ffff097224 */ /* 0x000fcc00078e0000 */
[----:B------:R-:W1:Y:S08]  /*95d0*/  @P0 LDC R5, c[0x0][0x438] ;  /* 0x00010e00ff050b82 */ /* 0x000e700000000800 */
[----:B------:R-:W2:Y:S01]  /*95e0*/  @P1 LDC.64 R6, c[0x0][0x428] ;  /* 0x00010a00ff061b82 */ /* 0x000ea20000000a00 */
[----:B0-----:R-:W-:-:S05]  /*95f0*/  @P0 IMAD.HI.U32 R2, R0, R3, RZ ;  /* 0x0000000300020227 */ /* 0x001fca00078e00ff */
[----:B-1----:R-:W-:Y:S02]  /*9600*/  @P0 SHF.R.U32.HI R9, RZ, R5, R2 ;  /* 0x00000005ff090219 */ /* 0x002fe40000011602 */
[----:B------:R-:W0:Y:S02]  /*9610*/  @P1 LDC.64 R4, c[0x0][0x418] ;  /* 0x00010600ff041b82 */ /* 0x000e240000000a00 */
[----:B------:R-:W-:Y:S01]  /*9620*/  @P1 SHF.R.S32.HI R3, RZ, 0x1f, R9 ;  /* 0x0000001fff031819 */ /* 0x000fe20000011409 */
[----:B--2---:R-:W-:-:S04]  /*9630*/  @P1 IMAD R2, R32, R6, RZ ;  /* 0x0000000620021224 */ /* 0x004fc800078e02ff */
[----:B------:R-:W-:Y:S02]  /*9640*/  @P1 IMAD R7, R30, R7, R2 ;  /* 0x000000071e071224 */ /* 0x000fe400078e0202 */
[----:B------:R-:W-:-:S04]  /*9650*/  @P1 IMAD.MOV.U32 R2, RZ, RZ, R9 ;  /* 0x000000ffff021224 */ /* 0x000fc800078e0009 */
[----:B------:R-:W-:-:S04]  /*9660*/  @P1 IMAD.WIDE.U32 R2, R30, R6, R2 ;  /* 0x000000061e021225 */ /* 0x000fc800078e0002 */
[----:B------:R-:W-:Y:S01]  /*9670*/  IMAD.MOV.U32 R6, RZ, RZ, RZ ;  /* 0x000000ffff067224 */ /* 0x000fe200078e00ff */
[----:B------:R-:W-:Y:S02]  /*9680*/  @P1 IADD3 R3, R3, R7, RZ ;  /* 0x0000000703031210 */ /* 0x000fe40007ffe0ff */
[----:B0-----:R-:W-:-:S04]  /*9690*/  @P1 LEA R4, P0, R2, R4, 0x2 ;  /* 0x0000000402041211 */ /* 0x001fc800078010ff */
[----:B------:R-:W-:Y:S01]  /*96a0*/  @P1 LEA.HI.X R5, R2, R5, R3, 0x2, P0 ;  /* 0x0000000502051211 */ /* 0x000fe200000f1403 */
[----:B------:R-:W-:-:S04]  /*96b0*/  IMAD.MOV R3, RZ, RZ, -R9 ;  /* 0x000000ffff037224 */ /* 0x000fc800078e0a09 */
[----:B------:R0:W5:Y:S01]  /*96c0*/  @P1 LDG.E R6, desc[UR36][R4.64] ;  /* 0x0000002404061981 */ /* 0x000162000c1e1900 */
[----:B------:R-:W-:Y:S02]  /*96d0*/  LOP3.LUT R16, R16, 0xffffffbf, RZ, 0xc0, !PT ;  /* 0xffffffbf10107812 */ /* 0x000fe400078ec0ff */
[----:B------:R-:W-:Y:S01]  /*96e0*/  SHF.R.S32.HI R29, RZ, 0x1f, R19 ;  /* 0x0000001fff1d7819 */ /* 0x000fe20000011413 */
[----:B0-----:R-:W-:Y:S01]  /*96f0*/  IMAD R5, R8, R3, R0 ;  /* 0x0000000308057224 */ /* 0x001fe200078e0200 */
[----:B------:R-:W-:-:S04]  /*9700*/  MOV R0, UR42 ;  /* 0x0000002a00007c02 */ /* 0x000fc80008000f00 */
[----:B------:R-:W-:-:S13]  /*9710*/  ISETP.NE.AND P0, PT, R0, 0x3, PT ;  /* 0x000000030000780c */ /* 0x000fda0003f05270 */
[----:B------:R-:W-:Y:S01]  /*9720*/  @P0 LOP3.LUT R16, R16, 0x40, RZ, 0xfc, !PT ;  /* 0x0000004010100812 */ /* 0x000fe200078efcff */
[----:B------:R-:W-:Y:S06]  /*9730*/  @!P0 BRA `(.L_x_3339) ;  /* 0x0000000000048947 */ /* 0x000fec0003800000 */
[----:B------:R-:W-:Y:S01]  /*9740*/  BPT.TRAP 0x1 ;  /* 0x000000040000795c */ /* 0x000fe20000300000 */
.L_x_3339:
        /* <DEDUP_REMOVED lines=15> */
[C---:B------:R-:W-:Y:S01]  /*9840*/  IMAD R9, R19.reuse, UR5, R0 ;  /* 0x0000000513097c24 */ /* 0x040fe2000f8e0200 */
[----:B------:R-:W-:Y:S01]  /*9850*/  LEA R0, R22, UR39, 0x3 ;  /* 0x0000002716007c11 */ /* 0x000fe2000f8e18ff */
[----:B------:R-:W-:Y:S01]  /*9860*/  IMAD.WIDE.U32 R2, R19, UR4, R2 ;  /* 0x0000000413027c25 */ /* 0x000fe2000f8e0002 */
[----:B------:R-:W-:-:S02]  /*9870*/  ULDC.64 UR4, c[0x0][0x318] ;  /* 0x0000c60000047ab9 */ /* 0x000fc40000000a00 */
[----:B------:R-:W-:Y:S02]  /*9880*/  LEA R17, P0, R2, UR4, 0x1 ;  /* 0x0000000402117c11 */ /* 0x000fe4000f8008ff */
[----:B------:R-:W-:-:S04]  /*9890*/  IADD3 R3, R3, R9, RZ ;  /* 0x0000000903037210 */ /* 0x000fc80007ffe0ff */
[----:B------:R-:W-:Y:S02]  /*98a0*/  LEA.HI.X R18, R2, UR5, R3, 0x1, P0 ;  /* 0x0000000502127c11 */ /* 0x000fe400080f0c03 */
[----:B------:R-:W-:-:S04]  /*98b0*/  SHF.L.U32 R3, R25, 0x1f, RZ ;  /* 0x0000001f19037819 */ /* 0x000fc800000006ff */
[----:B------:R-:W0:Y:S02]  /*98c0*/  SYNCS.PHASECHK.TRANS64.TRYWAIT P0, [R0+URZ+0x30840], R3 ;  /* 0x03084003000075a7 */ /* 0x000e24000800017f */
[----:B0-----:R-:W-:Y:S05]  /*98d0*/  @!P0 BRA `(.L_x_3341) ;  /* 0x0000002c00708947 */ /* 0x001fea0003800000 */
.L_x_3387:
[----:B------:R-:W-:Y:S05]  /*98e0*/  BSYNC B0 ;  /* 0x0000000000007941 */ /* 0x000fea0003800000 */
.L_x_3340:
[----:B------:R-:W-:Y:S01]  /*98f0*/  ULDC.64 UR4, c[0x0][0x300] ;  /* 0x0000c00000047ab9 */ /* 0x000fe20000000a00 */
[C---:B------:R-:W-:Y:S01]  /*9900*/  LOP3.LUT P4, RZ, R16.reuse, 0x4, RZ, 0xc0, !PT ;  /* 0x0000000410ff7812 */ /* 0x040fe2000788c0ff */
[----:B------:R-:W-:Y:S01]  /*9910*/  IMAD R2, R7, UR4, RZ ;  /* 0x0000000407027c24 */ /* 0x000fe2000f8e02ff */
[C---:B------:R-:W-:Y:S02]  /*9920*/  LOP3.LUT P3, RZ, R16.reuse, 0x2, RZ, 0xc0, !PT ;  /* 0x0000000210ff7812 */ /* 0x040fe4000786c0ff */
[----:B------:R-:W-:Y:S01]  /*9930*/  LOP3.LUT P2, RZ, R16, 0x1, RZ, 0xc0, !PT ;  /* 0x0000000110ff7812 */ /* 0x000fe2000784c0ff */
        /* <DEDUP_REMOVED lines=13> */
[----:B------:R-:W-:Y:S01]  /*9a10*/  IADD3 R3, R3, R5, RZ ;  /* 0x0000000503037210 */ /* 0x000fe20007ffe0ff */
[----:B------:R-:W-:Y:S01]  /*9a20*/  IMAD R5, R22, 0x4800, R27 ;  /* 0x0000480016057824 */ /* 0x000fe200078e021b */
[----:B------:R-:W-:Y:S01]  /*9a30*/  LEA R4, P0, R2, UR4, 0x1 ;  /* 0x0000000402047c11 */ /* 0x000fe2000f8008ff */
[----:B------:R-:W-:-:S03]  /*9a40*/  UMOV UR4, 0xffffffff ;  /* 0xffffffff00047882 */ /* 0x000fc60000000000 */
[----:B------:R-:W-:Y:S01]  /*9a50*/  LEA.HI.X R6, R2, UR5, R3, 0x1, P0 ;  /* 0x0000000502067c11 */ /* 0x000fe200080f0c03 */
[----:B------:R-:W-:Y:S08]  /*9a60*/  BRA.DIV UR4, `(.L_x_3342) ;  /* 0x0000002e04207947 */ /* 0x000ff0000b800000 */
[----:B------:R-:W0:Y:S01]  /*9a70*/  SHFL.IDX PT, R14, R4, RZ, 0x181f ;  /* 0x00181fff040e7589 */ /* 0x000e2200000e0000 */
[----:B------:R-:W-:-:S03]  /*9a80*/  ISETP.GE.AND P0, PT, R33, 0x1, PT ;  /* 0x000000012100780c */ /* 0x000fc60003f06270 */
[----:B------:R-:W1:Y:S04]  /*9a90*/  SHFL.IDX PT, R2, R6, RZ, 0x181f ;  /* 0x00181fff06027589 */ /* 0x000e6800000e0000 */
[----:B------:R-:W-:Y:S06]  /*9aa0*/  SHFL.IDX PT, R8, R6, 0x1, 0x181f ;  /* 0x00381f0006087f89 */ /* 0x000fec00000e0000 */
[----:B------:R-:W-:-:S02]  /*9ab0*/  @P0 LEA R7, R5, UR39, 0x1 ;  /* 0x0000002705070c11 */ /* 0x000fc4000f8e08ff */
[----:B0-----:R-:W-:-:S05]  /*9ac0*/  @P0 LEA R14, P1, R37, R14, 0x1 ;  /* 0x0000000e250e0211 */ /* 0x001fca00078208ff */
[----:B-1----:R-:W-:Y:S02]  /*9ad0*/  @P0 IMAD.X R3, RZ, RZ, R2, P1 ;  /* 0x000000ffff030224 */ /* 0x002fe400008e0602 */
[----:B------:R-:W-:Y:S02]  /*9ae0*/  @P0 IMAD.MOV.U32 R2, RZ, RZ, R14 ;  /* 0x000000ffff020224 */ /* 0x000fe400078e000e */
[----:B------:R-:W0:Y:S04]  /*9af0*/  SHFL.IDX PT, R14, R4, 0x1, 0x181f ;  /* 0x00381f00040e7f89 */ /* 0x000e2800000e0000 */
[----:B------:R-:W-:Y:S04]  /*9b00*/  @P0 LDGSTS.E.BYPASS.LTC128B.128 [R7+0x1e400], desc[UR36][R2.64], !P4 ;  /* 0x1e40000002070fae */ /* 0x000fe8000e101d64 */
[----:B------:R-:W-:Y:S04]  /*9b10*/  @P0 LDGSTS.E.BYPASS.LTC128B.128 [R7+0x21400], desc[UR36][R2.64+0x80], !P3 ;  /* 0x2140008002070fae */ /* 0x000fe8000d901d64 */
[----:B------:R1:W-:Y:S01]  /*9b20*/  @P0 LDGSTS.E.BYPASS.LTC128B.128 [R7+0x24400], desc[UR36][R2.64+0x100], !P2 ;  /* 0x2440010002070fae */ /* 0x0003e2000d101d64 */
[----:B------:R-:W-:-:S03]  /*9b30*/  ISETP.GE.AND P0, PT, R33, 0x11, PT ;  /* 0x000000112100780c */ /* 0x000fc60003f06270 */
[----:B-1----:R-:W-:Y:S10]  /*9b40*/  SHFL.IDX PT, R7, R6, 0x2, 0x181f ;  /* 0x00581f0006077f89 */ /* 0x002ff400000e0000 */
[----:B0-----:R-:W-:-:S02]  /*9b50*/  @P0 LEA R14, P1, R37, R14, 0x1 ;  /* 0x0000000e250e0211 */ /* 0x001fc400078208ff */
[----:B------:R-:W-:Y:S02]  /*9b60*/  @P0 LEA R21, R5, UR39, 0x1 ;  /* 0x0000002705150c11 */ /* 0x000fe4000f8e08ff */
[----:B------:R-:W-:Y:S01]  /*9b70*/  @P0 IADD3.X R9, RZ, R8, RZ, P1, !PT ;  /* 0x00000008ff090210 */ /* 0x000fe20000ffe4ff */
[----:B------:R-:W-:Y:S02]  /*9b80*/  @P0 IMAD.MOV.U32 R2, RZ, RZ, R14 ;  /* 0x000000ffff020224 */ /* 0x000fe400078e000e */
[----:B------:R-:W0:Y:S02]  /*9b90*/  SHFL.IDX PT, R14, R4, 0x2, 0x181f ;  /* 0x00581f00040e7f89 */ /* 0x000e2400000e0000 */
[----:B------:R-:W-:-:S05]  /*9ba0*/  @P0 IMAD.MOV.U32 R3, RZ, RZ, R9 ;  /* 0x000000ffff030224 */ /* 0x000fca00078e0009 */
[----:B------:R-:W-:Y:S04]  /*9bb0*/  @P0 LDGSTS.E.BYPASS.LTC128B.128 [R21+0x1ec00], desc[UR36][R2.64], !P4 ;  /* 0x1ec0000002150fae */ /* 0x000fe8000e101d64 */
[----:B------:R-:W-:Y:S04]  /*9bc0*/  @P0 LDGSTS.E.BYPASS.LTC128B.128 [R21+0x21c00], desc[UR36][R2.64+0x80], !P3 ;  /* 0x21c0008002150fae */ /* 0x000fe8000d901d64 */
[----:B------:R1:W-:Y:S01]  /*9bd0*/  @P0 LDGSTS.E.BYPASS.LTC128B.128 [R21+0x24c00], desc[UR36][R2.64+0x100], !P2 ;  /* 0x24c0010002150fae */ /* 0x0003e2000d101d64 */
[----:B------:R-:W-:-:S13]  /*9be0*/  ISETP.GE.AND P0, PT, R33, 0x21, PT ;  /* 0x000000212100780c */ /* 0x000fda0003f06270 */
[----:B0-----:R-:W-:Y:S02]  /*9bf0*/  @P0 LEA R14, P1, R37, R14, 0x1 ;  /* 0x0000000e250e0211 */ /* 0x001fe400078208ff */
[----:B------:R-:W-:Y:S02]  /*9c00*/  @P0 LEA R9, R5, UR39, 0x1 ;  /* 0x0000002705090c11 */ /* 0x000fe4000f8e08ff */
[----:B------:R-:W-:Y:S01]  /*9c10*/  @P0 IADD3.X R7, RZ, R7, RZ, P1, !PT ;  /* 0x00000007ff070210 */ /* 0x000fe20000ffe4ff */
[----:B-1----:R-:W-:Y:S02]  /*9c20*/  @P0 IMAD.MOV.U32 R2, RZ, RZ, R14 ;  /* 0x000000ffff020224 */ /* 0x002fe400078e000e */
[----:B------:R-:W0:Y:S02]  /*9c30*/  SHFL.IDX PT, R14, R4, 0x3, 0x181f ;  /* 0x00781f00040e7f89 */ /* 0x000e2400000e0000 */
[----:B------:R-:W-:Y:S02]  /*9c40*/  @P0 IMAD.MOV.U32 R3, RZ, RZ, R7 ;  /* 0x000000ffff030224 */ /* 0x000fe400078e0007 */
[----:B------:R-:W1:Y:S04]  /*9c50*/  SHFL.IDX PT, R7, R6, 0x3, 0x181f ;  /* 0x00781f0006077f89 */ /* 0x000e6800000e0000 */
[----:B------:R-:W-:Y:S04]  /*9c60*/  @P0 LDGSTS.E.BYPASS.LTC128B.128 [R9+0x1f400], desc[UR36][R2.64], !P4 ;  /* 0x1f40000002090fae */ /* 0x000fe8000e101d64 */
[----:B------:R-:W-:Y:S04]  /*9c70*/  @P0 LDGSTS.E.BYPASS.LTC128B.128 [R9+0x22400], desc[UR36][R2.64+0x80], !P3 ;  /* 0x2240008002090fae */ /* 0x000fe8000d901d64 */
[----:B------:R2:W-:Y:S01]  /*9c80*/  @P0 LDGSTS.E.BYPASS.LTC128B.128 [R9+0x25400], desc[UR36][R2.64+0x100], !P2 ;  /* 0x2540010002090fae */ /* 0x0005e2000d101d64 */
[----:B------:R-:W-:-:S13]  /*9c90*/  ISETP.GE.AND P0, PT, R33, 0x31, PT ;  /* 0x000000312100780c */ /* 0x000fda0003f06270 */
[----:B0-----:R-:W-:Y:S02]  /*9ca0*/  @P0 LEA R14, P1, R37, R14, 0x1 ;  /* 0x0000000e250e0211 */ /* 0x001fe400078208ff */
[----:B------:R-:W-:Y:S02]  /*9cb0*/  @P0 LEA R21, R5, UR39, 0x1 ;  /* 0x0000002705150c11 */ /* 0x000fe4000f8e08ff */
[----:B-1----:R-:W-:Y:S01]  /*9cc0*/  @P0 IADD3.X R7, RZ, R7, RZ, P1, !PT ;  /* 0x00000007ff070210 */ /* 0x002fe20000ffe4ff */
[----:B--2---:R-:W-:Y:S02]  /*9cd0*/  @P0 IMAD.MOV.U32 R2, RZ, RZ, R14 ;  /* 0x000000ffff020224 */ /* 0x004fe400078e000e */
        /* <DEDUP_REMOVED lines=11> */
[----:B------:R0:W1:Y:S02]  /*9d90*/  SHFL.IDX PT, R14, R4, 0x5, 0x181f ;  /* 0x00b81f00040e7f89 */ /* 0x00006400000e0000 */
[----:B------:R-:W-:Y:S02]  /*9da0*/  @P0 IMAD.MOV.U32 R3, RZ, RZ, R7 ;  /* 0x000000ffff030224 */ /* 0x000fe400078e0007 */
[----:B------:R0:W2:Y:S04]  /*9db0*/  SHFL.IDX PT, R7, R6, 0x5, 0x181f ;  /* 0x00b81f0006077f89 */ /* 0x0000a800000e0000 */
[----:B------:R0:W-:Y:S04]  /*9dc0*/  @P0 LDGSTS.E.BYPASS.LTC128B.128 [R9+0x20400], desc[UR36][R2.64], !P4 ;  /* 0x2040000002090fae */ /* 0x0001e8000e101d64 */
[----:B------:R0:W-:Y:S04]  /*9dd0*/  @P0 LDGSTS.E.BYPASS.LTC128B.128 [R9+0x23400], desc[UR36][R2.64+0x80], !P3 ;  /* 0x2340008002090fae */ /* 0x0001e8000d901d64 */
[----:B------:R0:W-:Y:S02]  /*9de0*/  @P0 LDGSTS.E.BYPASS.LTC128B.128 [R9+0x26400], desc[UR36][R2.64+0x100], !P2 ;  /* 0x2640010002090fae */ /* 0x0001e4000d101d64 */
.L_x_3401:
[----:B------:R-:W-:-:S13]  /*9df0*/  ISETP.GE.AND P0, PT, R33, 0x51, PT ;  /* 0x000000512100780c */ /* 0x000fda0003f06270 */
[----:B01----:R-:W-:Y:S02]  /*9e00*/  @P0 LEA R2, P1, R37, R14, 0x1 ;  /* 0x0000000e25020211 */ /* 0x003fe400078208ff */
[----:B------:R-:W-:Y:S02]  /*9e10*/  @P0 LEA R5, R5, UR39, 0x1 ;  /* 0x0000002705050c11 */ /* 0x000fe4000f8e08ff */
[----:B--2---:R-:W-:-:S05]  /*9e20*/  @P0 IADD3.X R3, RZ, R7, RZ, P1, !PT ;  /* 0x00000007ff030210 */ /* 0x004fca0000ffe4ff */
[----:B------:R-:W-:Y:S01]  /*9e30*/  @!PT LDS RZ, [RZ] ;  /* 0x00000000fffff984 */ /* 0x000fe20000000800 */
[----:B------:R-:W-:Y:S01]  /*9e40*/  @!PT LDS RZ, [RZ] ;  /* 0x00000000fffff984 */ /* 0x000fe20000000800 */
[----:B------:R-:W-:Y:S01]  /*9e50*/  @!PT LDS RZ, [RZ] ;  /* 0x00000000fffff984 */ /* 0x000fe20000000800 */
[----:B------:R0:W-:Y:S04]  /*9e60*/  @P0 LDGSTS.E.BYPASS.LTC128B.128 [R5+0x20c00], desc[UR36][R2.64], !P4 ;  /* 0x20c0000002050fae */ /* 0x0001e8000e101d64 */
[----:B------:R0:W-:Y:S04]  /*9e70*/  @P0 LDGSTS.E.BYPASS.LTC128B.128 [R5+0x23c00], desc[UR36][R2.64+0x80], !P3 ;  /* 0x23c0008002050fae */ /* 0x0001e8000d901d64 */
[----:B------:R0:W-:Y:S01]  /*9e80*/  @P0 LDGSTS.E.BYPASS.LTC128B.128 [R5+0x26c00], desc[UR36][R2.64+0x100], !P2 ;  /* 0x26c0010002050fae */ /* 0x0001e2000d101d64 */
[----:B------:R-:W-:Y:S01]  /*9e90*/  PLOP3.LUT P0, PT, PT, PT, PT, 0x80, 0x0 ;  /* 0x000000000000781c */ /* 0x000fe20003f0f070 */
[----:B------:R-:W-:-:S12]  /*9ea0*/  NOP ;  /* 0x0000000000007918 */ /* 0x000fd80000000000 */
.L_x_3343:
        /* <DEDUP_REMOVED lines=10> */
.L_x_3344:
[----:B------:R1:W-:Y:S02]  /*9f50*/  SYNCS.ARRIVE.TRANS64.A1T0 RZ, [R0+URZ+0x30830], RZ ;  /* 0x030830ff00ff79a7 */ /* 0x0003e4000810003f */
[----:B------:R-:W-:Y:S05]  /*9f60*/  WARPSYNC.ALL ;  /* 0x0000000000007948 */ /* 0x000fea0003800000 */
[----:B------:R-:W-:-:S04]  /*9f70*/  UIADD3 UR4, UR39, 0x12400, URZ ;  /* 0x0001240027047890 */ /* 0x000fc8000fffe03f */
[----:B------:R-:W-:Y:S01]  /*9f80*/  ULOP3.LUT UP0, URZ, UR4, 0x3ff, URZ, 0xc0, !UPT ;  /* 0x000003ff043f7892 */ /* 0x000fe2000f80c03f */
[----:B------:R-:W-:Y:S05]  /*9f90*/  BAR.SYNC.DEFER_BLOCKING 0x8, 0x180 ;  /* 0x0206000000007b1d */ /* 0x000fea0000010000 */
[----:B------:R-:W-:-:S13]  /*9fa0*/  PLOP3.LUT P0, PT, PT, PT, UP0, 0x80, 0x0 ;  /* 0x000000000000781c */ /* 0x000fda0003f0f008 */
[----:B------:R-:W-:Y:S05]  /*9fb0*/  @!P0 BRA `(.L_x_3345) ;  /* 0x0000000000408947 */ /* 0x000fea0003800000 */
[----:B0-----:R-:W-:Y:S01]  /*9fc0*/  MOV R2, 0x0 ;  /* 0x0000000000027802 */ /* 0x001fe20000000f00 */
        /* <DEDUP_REMOVED lines=8> */
[----:B------:R-:W-:Y:S01]  /*a050*/  IMAD.U32 R7, RZ, RZ, UR9 ;  /* 0x00000009ff077e24 */ /* 0x000fe2000f8e00ff */
[----:B------:R-:W-:Y:S01]  /*a060*/  MOV R13, RZ ;  /* 0x000000ff000d7202 */ /* 0x000fe20000000f00 */
[----:B------:R-:W-:-:S02]  /*a070*/  IMAD.U32 R10, RZ, RZ, UR4 ;  /* 0x00000004ff0a7e24 */ /* 0x000fc4000f8e00ff */
[----:B------:R-:W-:Y:S02]  /*a080*/  IMAD.MOV.U32 R8, RZ, RZ, 0x70 ;  /* 0x00000070ff087424 */ /* 0x000fe400078e00ff */
[----:B------:R-:W-:-:S07]  /*a090*/  IMAD.MOV.U32 R12, RZ, RZ, 0x1 ;  /* 0x00000001ff0c7424 */ /* 0x000fce00078e00ff */
[----:B------:R-:W-:-:S07]  /*a0a0*/  LEPC R20, `(.L_x_3345) ;  /* 0x000000001014794e */ /* 0x000fce0000000000 */
[----:B01----:R-:W-:Y:S05]  /*a0b0*/  CALL.ABS.NOINC R2 ;  /* 0x0000000002007343 */ /* 0x003fea0003c00000 */
.L_x_3345:
[----:B-1----:R-:W1:Y:S01]  /*a0c0*/  LDC R0, c[0x0][0x448] ;  /* 0x00011200ff007b82 */ /* 0x002e620000000800 */
[----:B0-----:R-:W-:Y:S01]  /*a0d0*/  IMAD.MOV R3, RZ, RZ, -R24 ;  /* 0x000000ffff037224 */ /* 0x001fe200078e0a18 */
[----:B------:R-:W-:Y:S01]  /*a0e0*/  ULDC UR4, c[0x0][0xc38] ;  /* 0x00030e0000047ab9 */ /* 0x000fe20000000800 */
[----:B------:R-:W-:Y:S02]  /*a0f0*/  SHF.R.S32.HI R6, RZ, 0x1f, R23 ;  /* 0x0000001fff067819 */ /* 0x000fe40000011417 */
[----:B------:R-:W-:Y:S01]  /*a100*/  IMAD R4, R3, UR4, R36 ;  /* 0x0000000403047c24 */ /* 0x000fe2000f8e0224 */
[----:B------:R-:W-:Y:S01]  /*a110*/  ULDC.64 UR4, c[0x0][0x2d8] ;  /* 0x0000b60000047ab9 */ /* 0x000fe20000000a00 */
[----:B------:R-:W-:Y:S02]  /*a120*/  LOP3.LUT P3, RZ, R16, 0x800, RZ, 0xc0, !PT ;  /* 0x0000080010ff7812 */ /* 0x000fe4000786c0ff */
[----:B------:R-:W-:Y:S01]  /*a130*/  IMAD.SHL.U32 R4, R4, 0x80, RZ ;  /* 0x0000008004047824 */ /* 0x000fe200078e00ff */
[----:B------:R-:W-:-:S02]  /*a140*/  LOP3.LUT P4, RZ, R16, 0x400, RZ, 0xc0, !PT ;  /* 0x0000040010ff7812 */ /* 0x000fc4000788c0ff */
[----:B------:R-:W-:Y:S02]  /*a150*/  LOP3.LUT P5, RZ, R16, 0x200, RZ, 0xc0, !PT ;  /* 0x0000020010ff7812 */ /* 0x000fe400078ac0ff */
[----:B------:R-:W-:Y:S02]  /*a160*/  LOP3.LUT R7, R26, R4, RZ, 0xfc, !PT ;  /* 0x000000041a077212 */ /* 0x000fe400078efcff */
[----:B------:R-:W-:Y:S02]  /*a170*/  LEA R20, R27, UR39, 0x1 ;  /* 0x000000271b147c11 */ /* 0x000fe4000f8e08ff */
[----:B------:R-:W-:Y:S02]  /*a180*/  MOV R5, R7 ;  /* 0x0000000700057202 */ /* 0x000fe40000000f00 */
[----:B-1----:R-:W-:-:S13]  /*a190*/  ISETP.NE.AND P0, PT, R0, 0x1, PT ;  /* 0x000000010000780c */ /* 0x002fda0003f05270 */
[----:B------:R-:W0:Y:S08]  /*a1a0*/  @P0 LDC R2, c[0x0][0x44c] ;  /* 0x00011300ff020b82 */ /* 0x000e300000000800 */
[----:B------:R-:W1:Y:S01]  /*a1b0*/  @P0 LDC R9, c[0x0][0x450] ;  /* 0x00011400ff090b82 */ /* 0x000e620000000800 */
[----:B0-----:R-:W-:-:S05]  /*a1c0*/  @P0 IMAD.HI.U32 R2, R7, R2, RZ ;  /* 0x0000000207020227 */ /* 0x001fca00078e00ff */
[----:B-1----:R-:W-:Y:S01]  /*a1d0*/  @P0 SHF.R.U32.HI R5, RZ, R9, R2 ;  /* 0x00000009ff050219 */ /* 0x002fe20000011602 */
[----:B------:R-:W-:-:S04]  /*a1e0*/  IMAD R2, R29, UR4, RZ ;  /* 0x000000041d027c24 */ /* 0x000fc8000f8e02ff */
[C---:B------:R-:W-:Y:S02]  /*a1f0*/  IMAD R9, R19.reuse, UR5, R2 ;  /* 0x0000000513097c24 */ /* 0x040fe4000f8e0202 */
[----:B------:R-:W-:Y:S01]  /*a200*/  IMAD.WIDE.U32 R2, R19, UR4, RZ ;  /* 0x0000000413027c25 */ /* 0x000fe2000f8e00ff */
[----:B------:R-:W-:-:S03]  /*a210*/  ULDC.64 UR4, c[0x0][0x2e0] ;  /* 0x0000b80000047ab9 */ /* 0x000fc60000000a00 */
[----:B------:R-:W-:Y:S02]  /*a220*/  IMAD R6, R6, UR4, RZ ;  /* 0x0000000406067c24 */ /* 0x000fe4000f8e02ff */
[----:B------:R-:W-:Y:S02]  /*a230*/  IMAD.IADD R3, R3, 0x1, R9 ;  /* 0x0000000103037824 */ /* 0x000fe400078e0209 */
[C---:B------:R-:W-:Y:S02]  /*a240*/  IMAD R9, R23.reuse, UR5, R6 ;  /* 0x0000000517097c24 */ /* 0x040fe4000f8e0206 */
[----:B------:R-:W-:Y:S02]  /*a250*/  IMAD.MOV R6, RZ, RZ, -R5 ;  /* 0x000000ffff067224 */ /* 0x000fe400078e0a05 */
[----:B------:R-:W-:Y:S01]  /*a260*/  IMAD.WIDE.U32 R2, R23, UR4, R2 ;  /* 0x0000000417027c25 */ /* 0x000fe2000f8e0002 */
[----:B------:R-:W-:-:S03]  /*a270*/  ULDC.64 UR4, c[0x0][0x2d0] ;  /* 0x0000b40000047ab9 */ /* 0x000fc60000000a00 */
[----:B------:R-:W-:Y:S01]  /*a280*/  IMAD R7, R0, R6, R7 ;  /* 0x0000000600077224 */ /* 0x000fe200078e0207 */
[----:B------:R-:W-:Y:S02]  /*a290*/  SHF.R.S32.HI R0, RZ, 0x1f, R5 ;  /* 0x0000001fff007819 */ /* 0x000fe40000011405 */
[----:B------:R-:W-:-:S03]  /*a2a0*/  IADD3 R3, R3, R9, RZ ;  /* 0x0000000903037210 */ /* 0x000fc60007ffe0ff */
        /* <DEDUP_REMOVED lines=16> */
[----:B------:R-:W-:-:S03]  /*a3b0*/  IADD3 R4, R34, R4, RZ ;  /* 0x0000000422047210 */ /* 0x000fc60007ffe0ff */
[----:B------:R-:W1:Y:S01]  /*a3c0*/  SHFL.IDX PT, R2, R5, RZ, 0x181f ;  /* 0x00181fff05027589 */ /* 0x000e6200000e0000 */
[C---:B------:R-:W-:Y:S02]  /*a3d0*/  ISETP.GE.AND P0, PT, R4.reuse, UR40, PT ;  /* 0x0000002804007c0c */ /* 0x040fe4000bf06270 */
[----:B------:R-:W-:Y:S01]  /*a3e0*/  IADD3 R7, R4, 0x10, RZ ;  /* 0x0000001004077810 */ /* 0x000fe20007ffe0ff */
[----:B------:R-:W-:Y:S10]  /*a3f0*/  SHFL.IDX PT, R6, R5, 0x1, 0x181f ;  /* 0x00381f0005067f89 */ /* 0x000ff400000e0000 */
[----:B0-----:R-:W-:-:S05]  /*a400*/  @!P0 LEA R14, P1, R37, R14, 0x1 ;  /* 0x0000000e250e8211 */ /* 0x001fca00078208ff */
[----:B-1----:R-:W-:Y:S02]  /*a410*/  @!P0 IMAD.X R3, RZ, RZ, R2, P1 ;  /* 0x000000ffff038224 */ /* 0x002fe400008e0602 */
[----:B------:R-:W-:Y:S02]  /*a420*/  @!P0 IMAD.MOV.U32 R2, RZ, RZ, R14 ;  /* 0x000000ffff028224 */ /* 0x000fe400078e000e */
[----:B------:R-:W0:Y:S04]  /*a430*/  SHFL.IDX PT, R14, R0, 0x1, 0x181f ;  /* 0x00381f00000e7f89 */ /* 0x000e2800000e0000 */
        /* <DEDUP_REMOVED lines=62> */
[----:B------:R0:W1:Y:S03]  /*a820*/  SHFL.IDX PT, R6, R5, 0x7, 0x181f ;  /* 0x00f81f0005067f89 */ /* 0x00006600000e0000 */
[----:B------:R-:W-:Y:S01]  /*a830*/  @!P0 IMAD.MOV.U32 R3, RZ, RZ, R7 ;  /* 0x000000ffff038224 */ /* 0x000fe200078e0007 */
[----:B------:R0:W2:Y:S04]  /*a840*/  SHFL.IDX PT, R14, R0, 0x7, 0x181f ;  /* 0x00f81f00000e7f89 */ /* 0x0000a800000e0000 */
[----:B------:R0:W-:Y:S04]  /*a850*/  @!P0 LDGSTS.E.BYPASS.LTC128B.128 [R20+0x15400], desc[UR36][R2.64], !P3 ;  /* 0x1540000002148fae */ /* 0x0001e8000d901d64 */
[----:B------:R0:W-:Y:S04]  /*a860*/  @!P0 LDGSTS.E.BYPASS.LTC128B.128 [R20+0x19400], desc[UR36][R2.64+0x80], !P4 ;  /* 0x1940008002148fae */ /* 0x0001e8000e101d64 */
[----:B------:R0:W-:Y:S02]  /*a870*/  @!P0 LDGSTS.E.BYPASS.LTC128B.128 [R20+0x1d400], desc[UR36][R2.64+0x100], !P5 ;  /* 0x1d40010002148fae */ /* 0x0001e4000e901d64 */
.L_x_3418:
[----:B0-----:R-:W3:Y:S01]  /*a880*/  LDL R0, [R1] ;  /* 0x0000000001007983 */ /* 0x001ee20000100800 */
[----:B------:R-:W-:-:S04]  /*a890*/  IADD3 R4, R4, 0x70, RZ ;  /* 0x0000007004047810 */ /* 0x000fc80007ffe0ff */
        /* <DEDUP_REMOVED lines=19> */
.L_x_3419:
[----:B------:R-:W-:Y:S05]  /*a9d0*/  BSYNC B0 ;  /* 0x0000000000007941 */ /* 0x000fea0003800000 */
.L_x_3347:
[----:B------:R-:W-:Y:S01]  /*a9e0*/  UISETP.GE.AND UP0, UPT, UR38, 0x61, UPT ;  /* 0x000000612600788c */ /* 0x000fe2000bf06270 */
[----:B------:R-:W-:-:S05]  /*a9f0*/  IMAD.U32 R20, RZ, RZ, UR43 ;  /* 0x0000002bff147e24 */ /* 0x000fca000f8e00ff */
[----:B------:R-:W-:-:S13]  /*aa00*/  PLOP3.LUT P0, PT, PT, PT, UP0, 0x40, 0x0 ;  /* 0x000000000000781c */ /* 0x000fda0003f0e808 */
[----:B------:R-:W-:Y:S05]  /*aa10*/  @P0 BRA `(.L_x_3349) ;  /* 0x0000000c00e80947 */ /* 0x000fea0003800000 */
[----:B------:R-:W-:Y:S01]  /*aa20*/  BSSY B0, `(.L_x_3349) ;  /* 0x00000f9000007945 */ /* 0x000fe20003800000 */
[----:B------:R-:W-:Y:S01]  /*aa30*/  MOV R21, R25 ;  /* 0x0000001900157202 */ /* 0x000fe20000000f00 */
[----:B------:R-:W-:Y:S01]  /*aa40*/  IMAD.MOV.U32 R7, RZ, RZ, R22 ;  /* 0x000000ffff077224 */ /* 0x000fe200078e0016 */
[----:B------:R-:W-:Y:S01]  /*aa50*/  MOV R28, UR43 ;  /* 0x0000002b001c7c02 */ /* 0x000fe20008000f00 */
[----:B------:R-:W-:-:S07]  /*aa60*/  IMAD.U32 R6, RZ, RZ, UR41 ;  /* 0x00000029ff067e24 */ /* 0x000fce000f8e00ff */
.L_x_3362:
[----:B0-----:R-:W0:Y:S01]  /*aa70*/  LDC R0, c[0x0][0x430] ;  /* 0x00010c00ff007b82 */ /* 0x001e220000000800 */
[----:B------:R-:W-:Y:S01]  /*aa80*/  ISETP.GT.U32.AND P0, PT, R26, 0x5f, PT ;  /* 0x0000005f1a00780c */ /* 0x000fe20003f04070 */
[----:B------:R-:W-:Y:S01]  /*aa90*/  IMAD R3, R6, 0x60, R31 ;  /* 0x0000006006037824 */ /* 0x000fe200078e021f */
[----:B------:R-:W-:Y:S01]  /*aaa0*/  LOP3.LUT P2, RZ, R16, 0x40, RZ, 0xc0, !PT ;  /* 0x0000004010ff7812 */ /* 0x000fe2000784c0ff */
[----:B------:R-:W-:Y:S02]  /*aab0*/  ULDC UR4, c[0x0][0x430] ;  /* 0x00010c0000047ab9 */ /* 0x000fe40000000800 */
[----:B------:R-:W-:-:S04]  /*aac0*/  IMAD.IADD R10, R26, 0x1, R3 ;  /* 0x000000011a0a7824 */ /* 0x000fc800078e0203 */
[----:B------:R-:W-:-:S04]  /*aad0*/  IMAD.MOV.U32 R11, RZ, RZ, R10 ;  /* 0x000000ffff0b7224 */ /* 0x000fc800078e000a */
[----:B------:R-:W1:Y:S01]  /*aae0*/  @!P0 LDC.64 R8, c[0x0][0x428] ;  /* 0x00010a00ff088b82 */ /* 0x000e620000000a00 */
[----:B0-----:R-:W-:-:S13]  /*aaf0*/  ISETP.NE.AND P1, PT, R0, 0x1, PT ;  /* 0x000000010000780c */ /* 0x001fda0003f25270 */
[----:B------:R-:W0:Y:S08]  /*ab00*/  @P1 LDC R5, c[0x0][0x434] ;  /* 0x00010d00ff051b82 */ /* 0x000e300000000800 */
[----:B------:R-:W2:Y:S01]  /*ab10*/  @P1 LDC R3, c[0x0][0x438] ;  /* 0x00010e00ff031b82 */ /* 0x000ea20000000800 */
[----:B0-----:R-:W-:-:S07]  /*ab20*/  @P1 IMAD.HI.U32 R0, R10, R5, RZ ;  /* 0x000000050a001227 */ /* 0x001fce00078e00ff */
[----:B------:R-:W0:Y:S01]  /*ab30*/  @!P0 LDC.64 R4, c[0x0][0x418] ;  /* 0x00010600ff048b82 */ /* 0x000e220000000a00 */
[----:B--2---:R-:W-:Y:S01]  /*ab40*/  @P1 SHF.R.U32.HI R11, RZ, R3, R0 ;  /* 0x00000003ff0b1219 */ /* 0x004fe20000011600 */
[----:B-1----:R-:W-:-:S03]  /*ab50*/  @!P0 IMAD R0, R32, R8, RZ ;  /* 0x0000000820008224 */ /* 0x002fc600078e02ff */
[----:B------:R-:W-:Y:S01]  /*ab60*/  @!P0 SHF.R.S32.HI R3, RZ, 0x1f, R11 ;  /* 0x0000001fff038819 */ /* 0x000fe2000001140b */
[----:B------:R-:W-:Y:S01]  /*ab70*/  @!P0 IMAD R9, R30, R9, R0 ;  /* 0x000000091e098224 */ /* 0x000fe200078e0200 */
[----:B------:R-:W-:-:S05]  /*ab80*/  @!P0 MOV R2, R11 ;  /* 0x0000000b00028202 */ /* 0x000fca0000000f00 */
[----:B------:R-:W-:-:S04]  /*ab90*/  @!P0 IMAD.WIDE.U32 R2, R30, R8, R2 ;  /* 0x000000081e028225 */ /* 0x000fc800078e0002 */
[----:B------:R-:W-:Y:S01]  /*aba0*/  @!P0 IMAD.IADD R0, R9, 0x1, R3 ;  /* 0x0000000109008824 */ /* 0x000fe200078e0203 */
[----:B0-----:R-:W-:-:S04]  /*abb0*/  @!P0 LEA R4, P1, R2, R4, 0x2 ;  /* 0x0000000402048211 */ /* 0x001fc800078210ff */
[----:B------:R-:W-:Y:S01]  /*abc0*/  @!P0 LEA.HI.X R5, R2, R5, R0, 0x2, P1 ;  /* 0x0000000502058211 */ /* 0x000fe200008f1400 */
[----:B------:R-:W-:Y:S01]  /*abd0*/  IMAD.MOV.U32 R0, RZ, RZ, RZ ;  /* 0x000000ffff007224 */ /* 0x000fe200078e00ff */
[----:B------:R-:W-:Y:S01]  /*abe0*/  IADD3 R22, R7, 0x1, RZ ;  /* 0x0000000107167810 */ /* 0x000fe20007ffe0ff */
[----:B------:R-:W-:-:S04]  /*abf0*/  IMAD.MOV R3, RZ, RZ, -R11 ;  /* 0x000000ffff037224 */ /* 0x000fc800078e0a0b */
[----:B------:R0:W5:Y:S01]  /*ac00*/  @!P0 LDG.E R0, desc[UR36][R4.64] ;  /* 0x0000002404008981 */ /* 0x000162000c1e1900 */
[----:B------:R-:W-:Y:S01]  /*ac10*/  ISETP.NE.AND P0, PT, R22, 0x2, PT ;  /* 0x000000021600780c */ /* 0x000fe20003f05270 */
[----:B------:R-:W-:-:S03]  /*ac20*/  IMAD.MOV.U32 R20, RZ, RZ, R6 ;  /* 0x000000ffff147224 */ /* 0x000fc600078e0006 */
[----:B------:R-:W-:Y:S02]  /*ac30*/  SEL R2, RZ, 0x1, P0 ;  /* 0x00000001ff027807 */ /* 0x000fe40000000000 */
[----:B------:R-:W-:Y:S02]  /*ac40*/  SEL R22, R22, RZ, P0 ;  /* 0x000000ff16167207 */ /* 0x000fe40000000000 */
[----:B------:R-:W-:Y:S01]  /*ac50*/  LOP3.LUT R25, R21, R2, RZ, 0x3c, !PT ;  /* 0x0000000215197212 */ /* 0x000fe200078e3cff */
[----:B0-----:R-:W-:Y:S01]  /*ac60*/  IMAD R5, R3, UR4, R10 ;  /* 0x0000000403057c24 */ /* 0x001fe2000f8e020a */
[----:B------:R-:W-:Y:S06]  /*ac70*/  @!P2 BRA `(.L_x_3350) ;  /* 0x000000000004a947 */ /* 0x000fec0003800000 */
[----:B------:R-:W-:Y:S01]  /*ac80*/  BPT.TRAP 0x1 ;  /* 0x000000040000795c */ /* 0x000fe20000300000 */
.L_x_3350:
[----:B------:R-:W-:Y:S01]  /*ac90*/  LEA R6, R22, UR39, 0x3 ;  /* 0x0000002716067c11 */ /* 0x000fe2000f8e18ff */
[----:B------:R-:W-:Y:S01]  /*aca0*/  BSSY B1, `(.L_x_3351) ;  /* 0x0000004000017945 */ /* 0x000fe20003800000 */
[----:B------:R-:W-:-:S04]  /*acb0*/  SHF.L.U32 R3, R25, 0x1f, RZ ;  /* 0x0000001f19037819 */ /* 0x000fc800000006ff */
[----:B------:R-:W0:Y:S02]  /*acc0*/  SYNCS.PHASECHK.TRANS64.TRYWAIT P0, [R6+URZ+0x30840], R3 ;  /* 0x03084003060075a7 */ /* 0x000e24000800017f */
[----:B0-----:R-:W-:Y:S05]  /*acd0*/  @!P0 BRA `(.L_x_3352) ;  /* 0x0000002c00308947 */ /* 0x001fea0003800000 */
.L_x_3420:
[----:B------:R-:W-:Y:S05]  /*ace0*/  BSYNC B1 ;  /* 0x0000000000017941 */ /* 0x000fea0003800000 */
.L_x_3351:
[----:B------:R-:W-:Y:S01]  /*acf0*/  SHF.R.S32.HI R23, RZ, 0x1f, R5 ;  /* 0x0000001fff177819 */ /* 0x000fe20000011405 */
[----:B------:R-:W-:Y:S01]  /*ad00*/  ULDC.64 UR4, c[0x0][0x300] ;  /* 0x0000c00000047ab9 */ /* 0x000fe20000000a00 */
[----:B-----5:R-:W-:Y:S02]  /*ad10*/  SHF.R.S32.HI R24, RZ, 0x1f, R0 ;  /* 0x0000001fff187819 */ /* 0x020fe40000011400 */
[C---:B------:R-:W-:Y:S01]  /*ad20*/  LOP3.LUT P3, RZ, R16.reuse, 0x4, RZ, 0xc0, !PT ;  /* 0x0000000410ff7812 */ /* 0x040fe2000786c0ff */
[----:B------:R-:W-:Y:S01]  /*ad30*/  IMAD R2, R23, UR4, RZ ;  /* 0x0000000417027c24 */ /* 0x000fe2000f8e02ff */
[C---:B------:R-:W-:Y:S02]  /*ad40*/  LOP3.LUT P2, RZ, R16.reuse, 0x2, RZ, 0xc0, !PT ;  /* 0x0000000210ff7812 */ /* 0x040fe4000784c0ff */
[----:B------:R-:W-:Y:S01]  /*ad50*/  LOP3.LUT P1, RZ, R16, 0x1, RZ, 0xc0, !PT ;  /* 0x0000000110ff7812 */ /* 0x000fe2000782c0ff */
[C---:B------:R-:W-:Y:S02]  /*ad60*/  IMAD R9, R5.reuse, UR5, R2 ;  /* 0x0000000505097c24 */ /* 0x040fe4000f8e0202 */
[----:B0-----:R-:W-:Y:S01]  /*ad70*/  IMAD.WIDE.U32 R2, R5, UR4, RZ ;  /* 0x0000000405027c25 */ /* 0x001fe2000f8e00ff */
[----:B------:R-:W-:-:S04]  /*ad80*/  ULDC.64 UR4, c[0x0][0x310] ;  /* 0x0000c40000047ab9 */ /* 0x000fc80000000a00 */
[----:B------:R-:W-:Y:S01]  /*ad90*/  IADD3 R3, R3, R9, RZ ;  /* 0x0000000903037210 */ /* 0x000fe20007ffe0ff */
        /* <DEDUP_REMOVED lines=16> */
[----:B------:R-:W-:Y:S02]  /*aea0*/  SHF.L.U32 R4, R37, 0x1, RZ ;  /* 0x0000000125047819 */ /* 0x000fe400000006ff */
[----:B------:R-:W-:Y:S01]  /*aeb0*/  LEA R9, R9, UR39, 0x1 ;  /* 0x0000002709097c11 */ /* 0x000fe2000f8e08ff */
[----:B------:R-:W1:Y:S04]  /*aec0*/  SHFL.IDX PT, R3, R10, RZ, 0x181f ;  /* 0x00181fff0a037589 */ /* 0x000e6800000e0000 */
[----:B------:R-:W-:Y:S01]  /*aed0*/  SHFL.IDX PT, R35, R10, 0x2, 0x181f ;  /* 0x00581f000a237f89 */ /* 0x000fe200000e0000 */
[----:B0-----:R-:W-:-:S03]  /*aee0*/  IADD3 R2, P0, R14, R4, RZ ;  /* 0x000000040e027210 */ /* 0x001fc60007f1e0ff */
[----:B------:R-:W0:Y:S02]  /*aef0*/  SHFL.IDX PT, R14, R8, 0x1, 0x181f ;  /* 0x00381f00080e7f89 */ /* 0x000e2400000e0000 */
[----:B-1----:R-:W-:-:S05]  /*af00*/  IMAD.X R3, RZ, RZ, R3, P0 ;  /* 0x000000ffff037224 */ /* 0x002fca00000e0603 */
[----:B------:R-:W-:Y:S04]  /*af10*/  LDGSTS.E.BYPASS.LTC128B.128 [R9+0x1e400], desc[UR36][R2.64], !P3 ;  /* 0x1e40000002097fae */ /* 0x000fe8000d901d64 */
[----:B------:R-:W-:Y:S04]  /*af20*/  LDGSTS.E.BYPASS.LTC128B.128 [R9+0x21400], desc[UR36][R2.64+0x80], !P2 ;  /* 0x2140008002097fae */ /* 0x000fe8000d101d64 */
[----:B------:R1:W-:Y:S04]  /*af30*/  LDGSTS.E.BYPASS.LTC128B.128 [R9+0x24400], desc[UR36][R2.64+0x100], !P1 ;  /* 0x2440010002097fae */ /* 0x0003e8000c901d64 */
[----:B-1----:R-:W1:Y:S01]  /*af40*/  SHFL.IDX PT, R3, R10, 0x1, 0x181f ;  /* 0x00381f000a037f89 */ /* 0x002e6200000e0000 */
[----:B0-----:R-:W-:-:S03]  /*af50*/  IADD3 R2, P0, R14, R4, RZ ;  /* 0x000000040e027210 */ /* 0x001fc60007f1e0ff */
[----:B------:R-:W0:Y:S02]  /*af60*/  SHFL.IDX PT, R14, R8, 0x2, 0x181f ;  /* 0x00581f00080e7f89 */ /* 0x000e2400000e0000 */
[----:B-1----:R-:W-:-:S05]  /*af70*/  IMAD.X R3, RZ, RZ, R3, P0 ;  /* 0x000000ffff037224 */ /* 0x002fca00000e0603 */
        /* <DEDUP_REMOVED lines=23> */
[----:B------:R0:W-:Y:S02]  /*b0f0*/  LDGSTS.E.BYPASS.LTC128B.128 [R9+0x26400], desc[UR36][R2.64+0x100], !P1 ;  /* 0x2640010002097fae */ /* 0x0001e4000c901d64 */
.L_x_3434:
        /* <DEDUP_REMOVED lines=8> */
[----:B------:R0:W-:Y:S01]  /*b180*/  LDGSTS.E.BYPASS.LTC128B.128 [R9+0x26c00], desc[UR36][R2.64+0x100], !P1 ;  /* 0x26c0010002097fae */ /* 0x0001e2000c901d64 */
[----:B------:R-:W-:Y:S01]  /*b190*/  NOP ;  /* 0x0000000000007918 */ /* 0x000fe20000000000 */
.L_x_3354:
        /* <DEDUP_REMOVED lines=10> */
.L_x_3355:
[----:B------:R1:W-:Y:S01]  /*b240*/  SYNCS.ARRIVE.TRANS64.A1T0 RZ, [R6+URZ+0x30830], RZ ;  /* 0x030830ff06ff79a7 */ /* 0x0003e2000810003f */
[----:B------:R-:W-:Y:S05]  /*b250*/  @!P2 BRA `(.L_x_3356) ;  /* 0x000000000004a947 */ /* 0x000fea0003800000 */
[----:B------:R-:W-:Y:S01]  /*b260*/  BPT.TRAP 0x1 ;  /* 0x000000040000795c */ /* 0x000fe20000300000 */
.L_x_3356:
[----:B0-----:R-:W-:Y:S01]  /*b270*/  SHF.L.U32 R9, R21, 0x1f, RZ ;  /* 0x0000001f15097819 */ /* 0x001fe200000006ff */
[----:B------:R-:W-:Y:S01]  /*b280*/  IMAD.MOV.U32 R3, RZ, RZ, -0x60 ;  /* 0xffffffa0ff037424 */ /* 0x000fe200078e00ff */
[----:B-1----:R-:W-:Y:S01]  /*b290*/  LEA R6, R7, UR39, 0x3 ;  /* 0x0000002707067c11 */ /* 0x002fe2000f8e18ff */
[----:B------:R-:W-:Y:S02]  /*b2a0*/  BSSY B1, `(.L_x_3357) ;  /* 0x0000004000017945 */ /* 0x000fe40003800000 */
[----:B------:R-:W-:Y:S01]  /*b2b0*/  IMAD R3, R28, R3, UR38 ;  /* 0x000000261c037e24 */ /* 0x000fe2000f8e0203 */
[----:B------:R-:W0:Y:S02]  /*b2c0*/  SYNCS.PHASECHK.TRANS64.TRYWAIT P0, [R6+URZ+0x30860], R9 ;  /* 0x03086009060075a7 */ /* 0x000e24000800017f */
[----:B0-----:R-:W-:Y:S05]  /*b2d0*/  @!P0 BRA `(.L_x_3358) ;  /* 0x0000002c007c8947 */ /* 0x001fea0003800000 */
.L_x_3435:
[----:B------:R-:W-:Y:S05]  /*b2e0*/  BSYNC B1 ;  /* 0x0000000000017941 */ /* 0x000fea0003800000 */
.L_x_3357:
[----:B------:R-:W-:Y:S01]  /*b2f0*/  UMOV UR4, 0xffffffff ;  /* 0xffffffff00047882 */ /* 0x000fe20000000000 */
[C---:B------:R-:W-:Y:S01]  /*b300*/  LOP3.LUT P3, RZ, R16.reuse, 0x20, RZ, 0xc0, !PT ;  /* 0x0000002010ff7812 */ /* 0x040fe2000786c0ff */
[----:B------:R-:W-:Y:S01]  /*b310*/  IMAD R7, R7, 0x4800, R27 ;  /* 0x0000480007077824 */ /* 0x000fe200078e021b */
[C---:B------:R-:W-:Y:S01]  /*b320*/  LOP3.LUT P2, RZ, R16.reuse, 0x10, RZ, 0xc0, !PT ;  /* 0x0000001010ff7812 */ /* 0x040fe2000784c0ff */
[----:B------:R-:W-:Y:S01]  /*b330*/  IMAD.IADD R8, R3, 0x1, -R34 ;  /* 0x0000000103087824 */ /* 0x000fe200078e0a22 */
[----:B------:R-:W-:Y:S01]  /*b340*/  LOP3.LUT P1, RZ, R16, 0x8, RZ, 0xc0, !PT ;  /* 0x0000000810ff7812 */ /* 0x000fe2000782c0ff */
[----:B------:R-:W-:-:S12]  /*b350*/  BRA.DIV UR4, `(.L_x_3359) ;  /* 0x0000002e04707947 */ /* 0x000fd8000b800000 */
[----:B------:R-:W1:Y:S01]  /*b360*/  SHFL.IDX PT, R14, R17, RZ, 0x181f ;  /* 0x00181fff110e7589 */ /* 0x000e6200000e0000 */
[----:B------:R-:W-:-:S03]  /*b370*/  LEA R7, R7, UR39, 0x1 ;  /* 0x0000002707077c11 */ /* 0x000fc6000f8e08ff */
[----:B------:R-:W2:Y:S01]  /*b380*/  SHFL.IDX PT, R3, R18, RZ, 0x181f ;  /* 0x00181fff12037589 */ /* 0x000ea200000e0000 */
[----:B-1----:R-:W-:-:S03]  /*b390*/  IADD3 R2, P0, R14, R4, RZ ;  /* 0x000000040e027210 */ /* 0x002fc60007f1e0ff */
[----:B------:R-:W1:Y:S01]  /*b3a0*/  SHFL.IDX PT, R14, R17, 0x1, 0x181f ;  /* 0x00381f00110e7f89 */ /* 0x000e6200000e0000 */
[----:B--2---:R-:W-:Y:S02]  /*b3b0*/  IADD3.X R3, RZ, R3, RZ, P0, !PT ;  /* 0x00000003ff037210 */ /* 0x004fe400007fe4ff */
[----:B------:R-:W-:-:S13]  /*b3c0*/  ISETP.LT.OR P0, PT, R8, 0x1, P3 ;  /* 0x000000010800780c */ /* 0x000fda0001f01670 */
[----:B------:R-:W-:Y:S01]  /*b3d0*/  LDGSTS.E.BYPASS.LTC128B.128 [R7+0x400], desc[UR36][R2.64], !P0 ;  /* 0x0040000002077fae */ /* 0x000fe2000c101d64 */
[----:B------:R-:W-:-:S13]  /*b3e0*/  ISETP.LT.OR P0, PT, R8, 0x1, P2 ;  /* 0x000000010800780c */ /* 0x000fda0001701670 */
[----:B------:R-:W-:Y:S01]  /*b3f0*/  LDGSTS.E.BYPASS.LTC128B.128 [R7+0x3400], desc[UR36][R2.64+0x80], !P0 ;  /* 0x0340008002077fae */ /* 0x000fe2000c101d64 */
[----:B------:R-:W-:-:S13]  /*b400*/  ISETP.LT.OR P0, PT, R8, 0x1, P1 ;  /* 0x000000010800780c */ /* 0x000fda0000f01670 */
[----:B------:R2:W-:Y:S04]  /*b410*/  LDGSTS.E.BYPASS.LTC128B.128 [R7+0x6400], desc[UR36][R2.64+0x100], !P0 ;  /* 0x0640010002077fae */ /* 0x0005e8000c101d64 */
[----:B--2---:R-:W2:Y:S01]  /*b420*/  SHFL.IDX PT, R3, R18, 0x1, 0x181f ;  /* 0x00381f0012037f89 */ /* 0x004ea200000e0000 */
[----:B-1----:R-:W-:-:S03]  /*b430*/  IADD3 R2, P0, R14, R4, RZ ;  /* 0x000000040e027210 */ /* 0x002fc60007f1e0ff */
[----:B------:R-:W1:Y:S02]  /*b440*/  SHFL.IDX PT, R14, R17, 0x2, 0x181f ;  /* 0x00581f00110e7f89 */ /* 0x000e6400000e0000 */
[----:B--2---:R-:W-:Y:S01]  /*b450*/  IMAD.X R3, RZ, RZ, R3, P0 ;  /* 0x000000ffff037224 */ /* 0x004fe200000e0603 */
        /* <DEDUP_REMOVED lines=28> */
[----:B------:R-:W1:Y:S04]  /*b620*/  SHFL.IDX PT, R18, R18, 0x5, 0x181f ;  /* 0x00b81f0012127f89 */ /* 0x000e6800000e0000 */
[----:B------:R3:W4:Y:S01]  /*b630*/  SHFL.IDX PT, R14, R17, 0x5, 0x181f ;  /* 0x00b81f00110e7f89 */ /* 0x00072200000e0000 */
[----:B--2---:R-:W-:Y:S01]  /*b640*/  IMAD.X R3, RZ, RZ, R3, P0 ;  /* 0x000000ffff037224 */ /* 0x004fe200000e0603 */
[----:B------:R-:W-:-:S13]  /*b650*/  ISETP.LT.OR P0, PT, R8, 0x41, P3 ;  /* 0x000000410800780c */ /* 0x000fda0001f01670 */
[----:B------:R3:W-:Y:S01]  /*b660*/  LDGSTS.E.BYPASS.LTC128B.128 [R7+0x2400], desc[UR36][R2.64], !P0 ;  /* 0x0240000002077fae */ /* 0x0007e2000c101d64 */
[----:B------:R-:W-:-:S13]  /*b670*/  ISETP.LT.OR P0, PT, R8, 0x41, P2 ;  /* 0x000000410800780c */ /* 0x000fda0001701670 */
[----:B------:R3:W-:Y:S01]  /*b680*/  LDGSTS.E.BYPASS.LTC128B.128 [R7+0x5400], desc[UR36][R2.64+0x80], !P0 ;  /* 0x0540008002077fae */ /* 0x0007e2000c101d64 */
[----:B------:R-:W-:-:S13]  /*b690*/  ISETP.LT.OR P0, PT, R8, 0x41, P1 ;  /* 0x000000410800780c */ /* 0x000fda0000f01670 */
[----:B-1--4-:R3:W-:Y:S02]  /*b6a0*/  LDGSTS.E.BYPASS.LTC128B.128 [R7+0x8400], desc[UR36][R2.64+0x100], !P0 ;  /* 0x0840010002077fae */ /* 0x0127e4000c101d64 */
.L_x_3449:
        /* <DEDUP_REMOVED lines=14> */
[----:B0-----:R-:W-:Y:S01]  /*b790*/  IMAD.WIDE.U32 R2, R5, UR4, RZ ;  /* 0x0000000405027c25 */ /* 0x001fe2000f8e00ff */
[----:B------:R-:W-:-:S03]  /*b7a0*/  ULDC.64 UR4, c[0x0][0x338] ;  /* 0x0000ce0000047ab9 */ /* 0x000fc60000000a00 */
[----:B------:R-:W-:Y:S01]  /*b7b0*/  IMAD R5, R24, UR4, RZ ;  /* 0x0000000418057c24 */ /* 0x000fe2000f8e02ff */
[----:B------:R-:W-:-:S03]  /*b7c0*/  IADD3 R3, R3, R9, RZ ;  /* 0x0000000903037210 */ /* 0x000fc60007ffe0ff */
[C---:B------:R-:W-:Y:S02]  /*b7d0*/  IMAD R5, R0.reuse, UR5, R5 ;  /* 0x0000000500057c24 */ /* 0x040fe4000f8e0205 */
[----:B------:R-:W-:Y:S01]  /*b7e0*/  IMAD.WIDE.U32 R2, R0, UR4, R2 ;  /* 0x0000000400027c25 */ /* 0x000fe2000f8e0002 */
[----:B------:R-:W-:-:S03]  /*b7f0*/  ULDC.64 UR4, c[0x0][0x330] ;  /* 0x0000cc0000047ab9 */ /* 0x000fc60000000a00 */
[----:B------:R-:W-:Y:S02]  /*b800*/  IMAD R0, R29, UR4, RZ ;  /* 0x000000041d007c24 */ /* 0x000fe4000f8e02ff */
[----:B------:R-:W-:Y:S02]  /*b810*/  IMAD.IADD R3, R3, 0x1, R5 ;  /* 0x0000000103037824 */ /* 0x000fe400078e0205 */
        /* <DEDUP_REMOVED lines=8> */
.L_x_3360:
        /* <DEDUP_REMOVED lines=10> */
.L_x_3361:
[C---:B------:R-:W-:Y:S01]  /*b940*/  ISETP.GT.AND P0, PT, R20.reuse, RZ, PT ;  /* 0x000000ff1400720c */ /* 0x040fe20003f04270 */
[----:B------:R0:W-:Y:S01]  /*b950*/  SYNCS.ARRIVE.TRANS64.A1T0 RZ, [R6+URZ+0x30850], RZ ;  /* 0x030850ff06ff79a7 */ /* 0x0001e2000810003f */
[----:B------:R-:W-:Y:S01]  /*b960*/  IMAD.MOV.U32 R21, RZ, RZ, R25 ;  /* 0x000000ffff157224 */ /* 0x000fe200078e0019 */
[----:B------:R-:W-:Y:S01]  /*b970*/  MOV R28, R20 ;  /* 0x00000014001c7202 */ /* 0x000fe20000000f00 */
[----:B------:R-:W-:Y:S01]  /*b980*/  IMAD.MOV.U32 R7, RZ, RZ, R22 ;  /* 0x000000ffff077224 */ /* 0x000fe200078e0016 */
[----:B0-----:R-:W-:-:S08]  /*b990*/  IADD3 R6, R20, -0x1, RZ ;  /* 0xffffffff14067810 */ /* 0x001fd00007ffe0ff */
[----:B------:R-:W-:Y:S05]  /*b9a0*/  @P0 BRA `(.L_x_3362) ;  /* 0xfffffff000300947 */ /* 0x000fea000383ffff */
[----:B------:R-:W-:Y:S05]  /*b9b0*/  BSYNC B0 ;  /* 0x0000000000007941 */ /* 0x000fea0003800000 */
.L_x_3349:
[----:B------:R-:W-:-:S13]  /*b9c0*/  LOP3.LUT P0, RZ, R16, 0x40, RZ, 0xc0, !PT ;  /* 0x0000004010ff7812 */ /* 0x000fda000780c0ff */
[----:B------:R-:W-:Y:S05]  /*b9d0*/  @!P0 BRA `(.L_x_3363) ;  /* 0x0000000000048947 */ /* 0x000fea0003800000 */
[----:B------:R-:W-:Y:S01]  /*b9e0*/  BPT.TRAP 0x1 ;  /* 0x000000040000795c */ /* 0x000fe20000300000 */
.L_x_3363:
[----:B------:R-:W-:Y:S01]  /*b9f0*/  LEA R4, R22, UR39, 0x3 ;  /* 0x0000002716047c11 */ /* 0x000fe2000f8e18ff */
[----:B------:R-:W-:Y:S01]  /*ba00*/  IMAD.MOV.U32 R5, RZ, RZ, -0x60 ;  /* 0xffffffa0ff057424 */ /* 0x000fe200078e00ff */
[----:B0-----:R-:W-:Y:S01]  /*ba10*/  SHF.L.U32 R3, R25, 0x1f, RZ ;  /* 0x0000001f19037819 */ /* 0x001fe200000006ff */
[----:B------:R-:W-:Y:S02]  /*ba20*/  BSSY B0, `(.L_x_3364) ;  /* 0x0000004000007945 */ /* 0x000fe40003800000 */
[----:B------:R-:W-:Y:S01]  /*ba30*/  IMAD R5, R20, R5, UR38 ;  /* 0x0000002614057e24 */ /* 0x000fe2000f8e0205 */
[----:B------:R-:W0:Y:S02]  /*ba40*/  SYNCS.PHASECHK.TRANS64.TRYWAIT P0, [R4+URZ+0x30860], R3 ;  /* 0x03086003040075a7 */ /* 0x000e24000800017f */
[----:B0-----:R-:W-:Y:S05]  /*ba50*/  @!P0 BRA `(.L_x_3365) ;  /* 0x0000002c00ac8947 */ /* 0x001fea0003800000 */
.L_x_3450:
[----:B------:R-:W-:Y:S05]  /*ba60*/  BSYNC B0 ;  /* 0x0000000000007941 */ /* 0x000fea0003800000 */
.L_x_3364:
[----:B------:R-:W-:Y:S01]  /*ba70*/  UMOV UR4, 0xffffffff ;  /* 0xffffffff00047882 */ /* 0x000fe20000000000 */
[----:B------:R-:W-:Y:S01]  /*ba80*/  LOP3.LUT P3, RZ, R16, 0x20, RZ, 0xc0, !PT ;  /* 0x0000002010ff7812 */ /* 0x000fe2000786c0ff */
[----:B------:R-:W-:Y:S01]  /*ba90*/  IMAD R7, R22, 0x4800, R27 ;  /* 0x0000480016077824 */ /* 0x000fe200078e021b */
[C---:B------:R-:W-:Y:S01]  /*baa0*/  LOP3.LUT P2, RZ, R16.reuse, 0x10, RZ, 0xc0, !PT ;  /* 0x0000001010ff7812 */ /* 0x040fe2000784c0ff */
[----:B------:R-:W-:Y:S01]  /*bab0*/  IMAD.IADD R5, R5, 0x1, -R34 ;  /* 0x0000000105057824 */ /* 0x000fe200078e0a22 */
[----:B------:R-:W-:Y:S01]  /*bac0*/  LOP3.LUT P1, RZ, R16, 0x8, RZ, 0xc0, !PT ;  /* 0x0000000810ff7812 */ /* 0x000fe2000782c0ff */
[----:B------:R-:W-:-:S12]  /*bad0*/  BRA.DIV UR4, `(.L_x_3366) ;  /* 0x0000002e04a07947 */ /* 0x000fd8000b800000 */
[----:B------:R-:W1:Y:S01]  /*bae0*/  SHFL.IDX PT, R14, R17, RZ, 0x181f ;  /* 0x00181fff110e7589 */ /* 0x000e6200000e0000 */
[----:B------:R-:W-:-:S03]  /*baf0*/  SHF.L.U32 R6, R37, 0x1, RZ ;  /* 0x0000000125067819 */ /* 0x000fc600000006ff */
[----:B------:R-:W0:Y:S01]  /*bb00*/  SHFL.IDX PT, R0, R18, RZ, 0x181f ;  /* 0x00181fff12007589 */ /* 0x000e2200000e0000 */
[----:B-1----:R-:W-:-:S03]  /*bb10*/  IADD3 R2, P0, R14, R6, RZ ;  /* 0x000000060e027210 */ /* 0x002fc60007f1e0ff */
[----:B------:R-:W1:Y:S02]  /*bb20*/  SHFL.IDX PT, R14, R17, 0x1, 0x181f ;  /* 0x00381f00110e7f89 */ /* 0x000e6400000e0000 */
[----:B0-----:R-:W-:Y:S01]  /*bb30*/  IMAD.X R3, RZ, RZ, R0, P0 ;  /* 0x000000ffff037224 */ /* 0x001fe200000e0600 */
[----:B------:R-:W-:Y:S02]  /*bb40*/  ISETP.LT.OR P0, PT, R5, 0x1, P3 ;  /* 0x000000010500780c */ /* 0x000fe40001f01670 */
[----:B------:R-:W-:Y:S02]  /*bb50*/  LEA R0, R7, UR39, 0x1 ;  /* 0x0000002707007c11 */ /* 0x000fe4000f8e08ff */
[----:B------:R-:W0:Y:S09]  /*bb60*/  SHFL.IDX PT, R7, R18, 0x1, 0x181f ;  /* 0x00381f0012077f89 */ /* 0x000e3200000e0000 */
        /* <DEDUP_REMOVED lines=14> */
[----:B------:R1:W-:Y:S02]  /*bc50*/  LDGSTS.E.BYPASS.LTC128B.128 [R0+0x6c00], desc[UR36][R2.64+0x100], !P0 ;  /* 0x06c0010002007fae */ /* 0x0003e4000c101d64 */
[----:B-1----:R-:W-:Y:S02]  /*bc60*/  IADD3 R2, P0, R14, R6, RZ ;  /* 0x000000060e027210 */ /* 0x002fe40007f1e0ff */
[----:B------:R-:W1:Y:S02]  /*bc70*/  SHFL.IDX PT, R14, R17, 0x3, 0x181f ;  /* 0x00781f00110e7f89 */ /* 0x000e6400000e0000 */
[----:B0-----:R-:W-:Y:S02]  /*bc80*/  IADD3.X R3, RZ, R7, RZ, P0, !PT ;  /* 0x00000007ff037210 */ /* 0x001fe400007fe4ff */
        /* <DEDUP_REMOVED lines=18> */
[----:B------:R1:W2:Y:S03]  /*bdb0*/  SHFL.IDX PT, R14, R17, 0x5, 0x181f ;  /* 0x00b81f00110e7f89 */ /* 0x0002a600000e0000 */
[----:B0-----:R-:W-:Y:S01]  /*bdc0*/  IMAD.X R3, RZ, RZ, R7, P0 ;  /* 0x000000ffff037224 */ /* 0x001fe200000e0607 */
[----:B------:R-:W-:Y:S01]  /*bdd0*/  ISETP.LT.OR P0, PT, R5, 0x41, P3 ;  /* 0x000000410500780c */ /* 0x000fe20001f01670 */
[----:B------:R1:W3:-:S12]  /*bde0*/  SHFL.IDX PT, R7, R18, 0x5, 0x181f ;  /* 0x00b81f0012077f89 */ /* 0x0002d800000e0000 */
[----:B------:R1:W-:Y:S01]  /*bdf0*/  LDGSTS.E.BYPASS.LTC128B.128 [R0+0x2400], desc[UR36][R2.64], !P0 ;  /* 0x0240000002007fae */ /* 0x0003e2000c101d64 */
[----:B------:R-:W-:-:S13]  /*be00*/  ISETP.LT.OR P0, PT, R5, 0x41, P2 ;  /* 0x000000410500780c */ /* 0x000fda0001701670 */
[----:B------:R1:W-:Y:S01]  /*be10*/  LDGSTS.E.BYPASS.LTC128B.128 [R0+0x5400], desc[UR36][R2.64+0x80], !P0 ;  /* 0x0540008002007fae */ /* 0x0003e2000c101d64 */
[----:B------:R-:W-:-:S13]  /*be20*/  ISETP.LT.OR P0, PT, R5, 0x41, P1 ;  /* 0x000000410500780c */ /* 0x000fda0000f01670 */
[----:B--23--:R1:W-:Y:S02]  /*be30*/  LDGSTS.E.BYPASS.LTC128B.128 [R0+0x8400], desc[UR36][R2.64+0x100], !P0 ;  /* 0x0840010002007fae */ /* 0x00c3e4000c101d64 */
.L_x_3464:
[----:B01----:R-:W-:-:S04]  /*be40*/  IADD3 R2, P0, R14, R6, RZ ;  /* 0x000000060e027210 */ /* 0x003fc80007f1e0ff */
        /* <DEDUP_REMOVED lines=10> */
[----:B------:R-:W-:Y:S01]  /*bef0*/  PLOP3.LUT P0, PT, PT, PT, PT, 0x80, 0x0 ;  /* 0x000000000000781c */ /* 0x000fe20003f0f070 */
[----:B------:R-:W-:-:S12]  /*bf00*/  NOP ;  /* 0x0000000000007918 */ /* 0x000fd80000000000 */
.L_x_3367:
        /* <DEDUP_REMOVED lines=10> */
.L_x_3368:
[----:B0-----:R-:W2:Y:S01]  /*bfb0*/  LDL.LU R2, [R1] ;  /* 0x0000000001027983 */ /* 0x001ea20000300800 */
[----:B------:R-:W-:Y:S01]  /*bfc0*/  VIADD R22, R22, 0x1 ;  /* 0x0000000116167836 */ /* 0x000fe20000000000 */
[----:B------:R-:W-:Y:S01]  /*bfd0*/  ULDC UR4, c[0x0][0xc34] ;  /* 0x00030d0000047ab9 */ /* 0x000fe20000000800 */
[----:B------:R-:W-:Y:S01]  /*bfe0*/  VIADD R36, R36, UR44 ;  /* 0x0000002c24247c36 */ /* 0x000fe20008000000 */
[----:B------:R0:W-:Y:S02]  /*bff0*/  SYNCS.ARRIVE.TRANS64.A1T0 RZ, [R4+URZ+0x30850], RZ ;  /* 0x030850ff04ff79a7 */ /* 0x0001e4000810003f */
[----:B------:R-:W-:-:S04]  /*c000*/  ISETP.NE.AND P0, PT, R22, 0x2, PT ;  /* 0x000000021600780c */ /* 0x000fc80003f05270 */
[----:B------:R-:W-:Y:S02]  /*c010*/  SEL R22, R22, RZ, P0 ;  /* 0x000000ff16167207 */ /* 0x000fe40000000000 */
[----:B------:R-:W-:Y:S02]  /*c020*/  SEL R0, RZ, 0x1, P0 ;  /* 0x00000001ff007807 */ /* 0x000fe40000000000 */
[----:B------:R-:W-:Y:S02]  /*c030*/  ISETP.GE.AND P0, PT, R36, UR4, PT ;  /* 0x0000000424007c0c */ /* 0x000fe4000bf06270 */
[----:B------:R-:W-:Y:S02]  /*c040*/  LOP3.LUT R25, R25, R0, RZ, 0x3c, !PT ;  /* 0x0000000019197212 */ /* 0x000fe400078e3cff */
[----:B--2---:R-:W-:-:S05]  /*c050*/  IADD3 R2, R2, 0x1, RZ ;  /* 0x0000000102027810 */ /* 0x004fca0007ffe0ff */
[----:B------:R0:W-:Y:S04]  /*c060*/  STL [R1], R2 ;  /* 0x0000000201007387 */ /* 0x0001e80000100800 */
[----:B------:R-:W-:Y:S05]  /*c070*/  @!P0 BRA `(.L_x_3369) ;  /* 0xffffffcc00c88947 */ /* 0x000fea000383ffff */
[----:B------:R-:W-:-:S07]  /*c080*/  LOP3.LUT R0, R2, 0x1, RZ, 0xc, !PT ;  /* 0x0000000102007812 */ /* 0x000fce00078e0cff */
.L_x_3334:
[----:B------:R-:W1:Y:S01]  /*c090*/  S2R R3, SR_CgaCtaId ;  /* 0x0000000000037919 */ /* 0x000e620000008800 */
[----:B0-----:R-:W-:Y:S01]  /*c0a0*/  MOV R2, 0x400 ;  /* 0x0000040000027802 */ /* 0x001fe20000000f00 */
[----:B------:R-:W-:Y:S01]  /*c0b0*/  BSSY B0, `(.L_x_3370) ;  /* 0x0000005000007945 */ /* 0x000fe20003800000 */
[----:B------:R-:W-:Y:S02]  /*c0c0*/  SHF.L.U32 R0, R0, 0x1f, RZ ;  /* 0x0000001f00007819 */ /* 0x000fe400000006ff */
[----:B-1----:R-:W-:-:S04]  /*c0d0*/  LEA R5, R3, R2, 0x18 ;  /* 0x0000000203057211 */ /* 0x002fc800078ec0ff */
[----:B------:R-:W0:Y:S02]  /*c0e0*/  SYNCS.PHASECHK.TRANS64.TRYWAIT P0, [R5+URZ+0x30820], R0 ;  /* 0x03082000050075a7 */ /* 0x000e24000800017f */
[----:B0-----:R-:W-:Y:S05]  /*c0f0*/  @!P0 BRA `(.L_x_3371) ;  /* 0x0000003000488947 */ /* 0x001fea0003800000 */
.L_x_3465:
[----:B------:R-:W-:Y:S05]  /*c100*/  BSYNC B0 ;  /* 0x0000000000007941 */ /* 0x000fea0003800000 */
.L_x_3370:
[----:B------:R-:W-:-:S03]  /*c110*/  UMOV UR4, 0xffffffff ;  /* 0xffffffff00047882 */ /* 0x000fc60000000000 */
[----:B------:R-:W-:Y:S05]  /*c120*/  BRA.DIV UR4, `(.L_x_3372) ;  /* 0x0000003204507947 */ /* 0x000fea000b800000 */
[----:B0-----:R-:W0:Y:S02]  /*c130*/  S2R R0, SR_TID.X ;  /* 0x0000000000007919 */ /* 0x001e240000002100 */
[----:B0-----:R-:W-:-:S04]  /*c140*/  SHF.R.U32.HI R0, RZ, 0x5, R0 ;  /* 0x00000005ff007819 */ /* 0x001fc80000011600 */
[----:B------:R-:W-:-:S05]  /*c150*/  LOP3.LUT R0, R0, 0x3, RZ, 0xc0, !PT ;  /* 0x0000000300007812 */ /* 0x000fca00078ec0ff */
[----:B------:R0:W1:Y:S02]  /*c160*/  SHFL.IDX PT, R14, R0, RZ, 0x1f ;  /* 0x00001fff000e7589 */ /* 0x00006400000e0000 */
.L_x_3468:
[----:B-1----:R-:W-:Y:S01]  /*c170*/  ISETP.NE.AND P0, PT, R14, RZ, PT ;  /* 0x000000ff0e00720c */ /* 0x002fe20003f05270 */
[----:B------:R-:W-:-:S12]  /*c180*/  BSSY B0, `(.L_x_3373) ;  /* 0x0000026000007945 */ /* 0x000fd80003800000 */
[----:B------:R-:W-:Y:S05]  /*c190*/  @P0 BRA `(.L_x_3374) ;  /* 0x0000000000900947 */ /* 0x000fea0003800000 */
[----:B------:R-:W-:-:S03]  /*c1a0*/  UMOV UR4, 0xffffffff ;  /* 0xffffffff00047882 */ /* 0x000fc60000000000 */
[----:B------:R-:W-:Y:S05]  /*c1b0*/  BRA.DIV UR4, `(.L_x_3375) ;  /* 0x0000003204607947 */ /* 0x000fea000b800000 */
[----:B------:R-:W-:-:S13]  /*c1c0*/  ELECT P6, URZ, PT ;  /* 0x00000000003f782f */ /* 0x000fda00038c0000 */
.L_x_3471:
        /* <DEDUP_REMOVED lines=8> */
.L_x_3376:
[C---:B------:R-:W-:Y:S01]  /*c250*/  IMAD R3, R22.reuse, 0x8, R5 ;  /* 0x0000000816037824 */ /* 0x040fe200078e0205 */
[----:B------:R-:W-:Y:S02]  /*c260*/  SHF.L.U32 R2, R25, 0x1f, RZ ;  /* 0x0000001f19027819 */ /* 0x000fe400000006ff */
[----:B------:R-:W-:Y:S02]  /*c270*/  IADD3 R22, R22, 0x1, RZ ;  /* 0x0000000116167810 */ /* 0x000fe40007ffe0ff */
[----:B------:R-:W0:Y:S02]  /*c280*/  SYNCS.PHASECHK.TRANS64.TRYWAIT P1, [R3+URZ+0x30840], R2 ;  /* 0x03084002030075a7 */ /* 0x000e24000802017f */
[----:B------:R-:W-:-:S04]  /*c290*/  ISETP.NE.AND P2, PT, R22, 0x2, PT ;  /* 0x000000021600780c */ /* 0x000fc80003f45270 */
[----:B------:R-:W-:Y:S01]  /*c2a0*/  SEL R0, RZ, 0x1, P2 ;  /* 0x00000001ff007807 */ /* 0x000fe20001000000 */
[----:B0-----:R-:W-:Y:S08]  /*c2b0*/  @!P1 BRA `(.L_x_3377) ;  /* 0x0000003000409947 */ /* 0x001ff00003800000 */
.L_x_3472:
[----:B------:R-:W-:Y:S02]  /*c2c0*/  SEL R22, R22, RZ, P2 ;  /* 0x000000ff16167207 */ /* 0x000fe40001000000 */
[----:B------:R-:W-:Y:S01]  /*c2d0*/  LOP3.LUT R0, R25, R0, RZ, 0x3c, !PT ;  /* 0x0000000019007212 */ /* 0x000fe200078e3cff */
[----:B------:R-:W-:Y:S06]  /*c2e0*/  @!P0 BRA `(.L_x_3378) ;  /* 0x0000000000048947 */ /* 0x000fec0003800000 */
[----:B------:R-:W-:Y:S01]  /*c2f0*/  BPT.TRAP 0x1 ;  /* 0x000000040000795c */ /* 0x000fe20000300000 */
.L_x_3378:
[----:B------:R-:W-:Y:S01]  /*c300*/  IMAD R5, R22, 0x8, R5 ;  /* 0x0000000816057824 */ /* 0x000fe200078e0205 */
[----:B------:R-:W-:-:S04]  /*c310*/  SHF.L.U32 R0, R0, 0x1f, RZ ;  /* 0x0000001f00007819 */ /* 0x000fc800000006ff */
[----:B------:R-:W1:Y:S02]  /*c320*/  SYNCS.PHASECHK.TRANS64.TRYWAIT P1, [R5+URZ+0x30840], R0 ;  /* 0x03084000050075a7 */ /* 0x000e64000802017f */
[----:B-1----:R-:W-:Y:S05]  /*c330*/  @!P1 BRA `(.L_x_3379) ;  /* 0x0000003000349947 */ /* 0x002fea0003800000 */
.L_x_3473:
[----:B------:R-:W-:Y:S05]  /*c340*/  @!P0 BRA `(.L_x_3380) ;  /* 0x0000000000048947 */ /* 0x000fea0003800000 */
[----:B------:R-:W-:Y:S01]  /*c350*/  BPT.TRAP 0x1 ;  /* 0x000000040000795c */ /* 0x000fe20000300000 */
.L_x_3380:
[----:B------:R-:W2:Y:S02]  /*c360*/  SYNCS.PHASECHK.TRANS64.TRYWAIT P1, [R3+URZ+0x30860], R2 ;  /* 0x03086002030075a7 */ /* 0x000ea4000802017f */
[----:B--2---:R-:W-:Y:S05]  /*c370*/  @!P1 BRA `(.L_x_3381) ;  /* 0x0000003000389947 */ /* 0x004fea0003800000 */
.L_x_3474:
[----:B------:R-:W-:Y:S05]  /*c380*/  @!P0 BRA `(.L_x_3382) ;  /* 0x0000000000048947 */ /* 0x000fea0003800000 */
[----:B------:R-:W-:Y:S01]  /*c390*/  BPT.TRAP 0x1 ;  /* 0x000000040000795c */ /* 0x000fe20000300000 */
.L_x_3382:
[----:B---3--:R3:W4:Y:S02]  /*c3a0*/  SYNCS.PHASECHK.TRANS64.TRYWAIT P0, [R5+URZ+0x30860], R0 ;  /* 0x03086000050075a7 */ /* 0x008724000800017f */
[----:B----4-:R-:W-:Y:S05]  /*c3b0*/  @!P0 NANOSLEEP.SYNCS 0x989680 ;  /* 0x009896800000895d */ /* 0x010fea0003900000 */
[----:B------:R-:W4:Y:S02]  /*c3c0*/  @!P0 SYNCS.PHASECHK.TRANS64 P0, [R5+URZ+0x30860], R0 ;  /* 0x03086000050085a7 */ /* 0x000f24000800007f */
[----:B----4-:R-:W-:Y:S05]  /*c3d0*/  @!P0 BRA `(.L_x_3382) ;  /* 0xfffffffc00f08947 */ /* 0x010fea000383ffff */
.L_x_3374:
[----:B------:R-:W-:Y:S05]  /*c3e0*/  BSYNC B0 ;  /* 0x0000000000007941 */ /* 0x000fea0003800000 */
.L_x_3373:
[----:B------:R-:W-:Y:S05]  /*c3f0*/  EXIT ;  /* 0x000000000000794d */ /* 0x000fea0003800000 */
.L_x_3302:
[----:B0-----:R-:W-:-:S04]  /*c400*/  IMAD.U32 R3, RZ, RZ, UR40 ;  /* 0x00000028ff037e24 */ /* 0x001fc8000f8e00ff */
[----:B------:R0:W1:Y:S03]  /*c410*/  SYNCS.PHASECHK.TRANS64.TRYWAIT P1, [R3+URZ+0x30800], R0 ;  /* 0x03080000030075a7 */ /* 0x000066000802017f */
[----:B-1----:R-:W-:Y:S05]  /*c420*/  @!P1 NANOSLEEP.SYNCS 0x989680 ;  /* 0x009896800000995d */ /* 0x002fea0003900000 */
[----:B------:R-:W1:Y:S02]  /*c430*/  @!P1 SYNCS.PHASECHK.TRANS64 P1, [R3+URZ+0x30800], R0 ;  /* 0x03080000030095a7 */ /* 0x000e64000802007f */
[----:B-1----:R-:W-:Y:S05]  /*c440*/  @!P1 BRA `(.L_x_3302) ;  /* 0xfffffffc00ec9947 */ /* 0x002fea000383ffff */
[----:B------:R-:W-:Y:S05]  /*c450*/  BRA `(.L_x_3383) ;  /* 0xffffff4c00447947 */ /* 0x000fea000383ffff */
.L_x_3306:
[----:B-1----:R1:W2:Y:S02]  /*c460*/  SYNCS.PHASECHK.TRANS64.TRYWAIT P1, [R0+URZ+0x30830], R3 ;  /* 0x03083003000075a7 */ /* 0x0022a4000802017f */
[----:B--2---:R-:W-:Y:S05]  /*c470*/  @!P1 NANOSLEEP.SYNCS 0x989680 ;  /* 0x009896800000995d */ /* 0x004fea0003900000 */
[----:B------:R-:W2:Y:S02]  /*c480*/  @!P1 SYNCS.PHASECHK.TRANS64 P1, [R0+URZ+0x30830], R3 ;  /* 0x03083003000095a7 */ /* 0x000ea4000802007f */
[----:B--2---:R-:W-:Y:S05]  /*c490*/  @!P1 BRA `(.L_x_3306) ;  /* 0xfffffffc00f09947 */ /* 0x004fea000383ffff */
[----:B------:R-:W-:Y:S05]  /*c4a0*/  BRA `(.L_x_3305) ;  /* 0xffffff4c00647947 */ /* 0x000fea000383ffff */
.L_x_3312:
[----:B-1----:R-:W-:-:S04]  /*c4b0*/  MOV R4, UR9 ;  /* 0x0000000900047c02 */ /* 0x002fc80008000f00 */
[----:B------:R1:W2:Y:S03]  /*c4c0*/  SYNCS.PHASECHK.TRANS64.TRYWAIT P1, [R4+URZ+0x30830], R3 ;  /* 0x03083003040075a7 */ /* 0x0002a6000802017f */
[----:B--2---:R-:W-:Y:S05]  /*c4d0*/  @!P1 NANOSLEEP.SYNCS 0x989680 ;  /* 0x009896800000995d */ /* 0x004fea0003900000 */
[----:B------:R-:W2:Y:S02]  /*c4e0*/  @!P1 SYNCS.PHASECHK.TRANS64 P1, [R4+URZ+0x30830], R3 ;  /* 0x03083003040095a7 */ /* 0x000ea4000802007f */
[----:B--2---:R-:W-:Y:S05]  /*c4f0*/  @!P1 BRA `(.L_x_3312) ;  /* 0xfffffffc00ec9947 */ /* 0x004fea000383ffff */
[----:B------:R-:W-:Y:S05]  /*c500*/  BRA `(.L_x_3311) ;  /* 0xffffff7400f87947 */ /* 0x000fea000383ffff */
.L_x_3316:
[----:B01----:R-:W-:-:S04]  /*c510*/  IMAD.U32 R3, RZ, RZ, UR10 ;  /* 0x0000000aff037e24 */ /* 0x003fc8000f8e00ff */
[----:B------:R0:W1:Y:S03]  /*c520*/  SYNCS.PHASECHK.TRANS64.TRYWAIT P1, [R3+URZ+0x30850], R0 ;  /* 0x03085000030075a7 */ /* 0x000066000802017f */
[----:B-1----:R-:W-:Y:S05]  /*c530*/  @!P1 NANOSLEEP.SYNCS 0x989680 ;  /* 0x009896800000995d */ /* 0x002fea0003900000 */
[----:B------:R-:W1:Y:S02]  /*c540*/  @!P1 SYNCS.PHASECHK.TRANS64 P1, [R3+URZ+0x30850], R0 ;  /* 0x03085000030095a7 */ /* 0x000e64000802007f */
[----:B-1----:R-:W-:Y:S05]  /*c550*/  @!P1 BRA `(.L_x_3316) ;  /* 0xfffffffc00ec9947 */ /* 0x002fea000383ffff */
[----:B------:R-:W-:Y:S05]  /*c560*/  BRA `(.L_x_3315) ;  /* 0xffffff8000b87947 */ /* 0x000fea000383ffff */
.L_x_3323:
[----:B-1----:R-:W-:-:S04]  /*c570*/  IMAD.U32 R7, RZ, RZ, UR10 ;  /* 0x0000000aff077e24 */ /* 0x002fc8000f8e00ff */
[----:B------:R1:W2:Y:S03]  /*c580*/  SYNCS.PHASECHK.TRANS64.TRYWAIT P1, [R7+URZ+0x30850], R0 ;  /* 0x03085000070075a7 */ /* 0x0002a6000802017f */
[----:B--2---:R-:W-:Y:S05]  /*c590*/  @!P1 NANOSLEEP.SYNCS 0x989680 ;  /* 0x009896800000995d */ /* 0x004fea0003900000 */
[----:B------:R-:W2:Y:S02]  /*c5a0*/  @!P1 SYNCS.PHASECHK.TRANS64 P1, [R7+URZ+0x30850], R0 ;  /* 0x03085000070095a7 */ /* 0x000ea4000802007f */
[----:B--2---:R-:W-:Y:S05]  /*c5b0*/  @!P1 BRA `(.L_x_3323) ;  /* 0xfffffffc00ec9947 */ /* 0x004fea000383ffff */
[----:B------:R-:W-:Y:S05]  /*c5c0*/  BRA `(.L_x_3322) ;  /* 0xffffffa000507947 */ /* 0x000fea000383ffff */
.L_x_3338:
[----:B------:R-:W0:Y:S01]  /*c5d0*/  S2R R17, SR_TID.X ;  /* 0x0000000000117919 */ /* 0x000e220000002100 */
[----:B------:R-:W-:Y:S01]  /*c5e0*/  BSSY B0, `(.L_x_3384) ;  /* 0x000000a000007945 */ /* 0x000fe20003800000 */
[----:B------:R-:W-:Y:S01]  /*c5f0*/  IMAD.MOV.U32 R12, RZ, RZ, RZ ;  /* 0x000000ffff0c7224 */ /* 0x000fe200078e00ff */
[----:B------:R-:W-:Y:S01]  /*c600*/  MOV R15, 0xffffffff ;  /* 0xffffffff000f7802 */ /* 0x000fe20000000f00 */
[----:B------:R-:W-:Y:S01]  /*c610*/  IMAD.MOV.U32 R11, RZ, RZ, 0x1f ;  /* 0x0000001fff0b7424 */ /* 0x000fe200078e00ff */
[----:B0-----:R-:W-:-:S04]  /*c620*/  SHF.R.U32.HI R17, RZ, 0x5, R17 ;  /* 0x00000005ff117819 */ /* 0x001fc80000011611 */
[----:B------:R-:W-:-:S04]  /*c630*/  LOP3.LUT R17, R17, 0x3, RZ, 0xc0, !PT ;  /* 0x0000000311117812 */ /* 0x000fc800078ec0ff */
[----:B------:R-:W-:-:S07]  /*c640*/  MOV R13, R17 ;  /* 0x00000011000d7202 */ /* 0x000fce0000000f00 */
[----:B-1---5:R-:W-:Y:S05]  /*c650*/  WARPSYNC.COLLECTIVE R15, `(.L_x_3385) ;  /* 0x000000000f087348 */ /* 0x022fea0003c00000 */
[----:B------:R0:W2:Y:S02]  /*c660*/  SHFL.IDX P6, R14, R13, R12, R11 ;  /* 0x0000000c0d0e7389 */ /* 0x0000a400000c000b */
[----:B012--5:R-:W-:Y:S01]  /*c670*/  ENDCOLLECTIVE ;  /* 0x000000000000791b */ /* 0x027fe20003800000 */
.L_x_3385:
[----:B------:R-:W-:Y:S05]  /*c680*/  BSYNC B0 ;  /* 0x0000000000007941 */ /* 0x000fea0003800000 */
.L_x_3384:
[----:B------:R-:W-:Y:S05]  /*c690*/  BRA `(.L_x_3386) ;  /* 0xffffffcc00a47947 */ /* 0x000fea000383ffff */
.L_x_3341:
[----:B0-----:R0:W1:Y:S02]  /*c6a0*/  SYNCS.PHASECHK.TRANS64.TRYWAIT P0, [R0+URZ+0x30840], R3 ;  /* 0x03084003000075a7 */ /* 0x001064000800017f */
[----:B-1----:R-:W-:Y:S05]  /*c6b0*/  @!P0 NANOSLEEP.SYNCS 0x989680 ;  /* 0x009896800000895d */ /* 0x002fea0003900000 */
[----:B------:R-:W1:Y:S02]  /*c6c0*/  @!P0 SYNCS.PHASECHK.TRANS64 P0, [R0+URZ+0x30840], R3 ;  /* 0x03084003000085a7 */ /* 0x000e64000800007f */
[----:B-1----:R-:W-:Y:S05]  /*c6d0*/  @!P0 BRA `(.L_x_3341) ;  /* 0xfffffffc00f08947 */ /* 0x002fea000383ffff */
[----:B------:R-:W-:Y:S05]  /*c6e0*/  BRA `(.L_x_3387) ;  /* 0xffffffd0007c7947 */ /* 0x000fea000383ffff */
.L_x_3342:
        /* <DEDUP_REMOVED lines=8> */
.L_x_3389:
[----:B------:R-:W-:Y:S05]  /*c770*/  BSYNC B0 ;  /* 0x0000000000007941 */ /* 0x000fea0003800000 */
.L_x_3388:
[----:B------:R-:W-:Y:S01]  /*c780*/  MOV R13, R4 ;  /* 0x00000004000d7202 */ /* 0x000fe20000000f00 */
[----:B------:R-:W-:Y:S01]  /*c790*/  IMAD.MOV.U32 R12, RZ, RZ, RZ ;  /* 0x000000ffff0c7224 */ /* 0x000fe200078e00ff */
[----:B------:R-:W-:Y:S01]  /*c7a0*/  MOV R15, 0xffffffff ;  /* 0xffffffff000f7802 */ /* 0x000fe20000000f00 */
[----:B------:R-:W-:Y:S01]  /*c7b0*/  IMAD.MOV.U32 R11, RZ, RZ, 0x181f ;  /* 0x0000181fff0b7424 */ /* 0x000fe200078e00ff */
[----:B------:R-:W-:Y:S01]  /*c7c0*/  ISETP.GE.AND P0, PT, R33, 0x1, PT ;  /* 0x000000012100780c */ /* 0x000fe20003f06270 */
[----:B------:R-:W-:-:S12]  /*c7d0*/  IMAD.MOV.U32 R2, RZ, RZ, R14 ;  /* 0x000000ffff027224 */ /* 0x000fd800078e000e */
[----:B------:R-:W-:Y:S05]  /*c7e0*/  WARPSYNC.COLLECTIVE R15, `(.L_x_3390) ;  /* 0x000000000f087348 */ /* 0x000fea0003c00000 */
[----:B------:R0:W1:Y:S02]  /*c7f0*/  SHFL.IDX P6, R14, R13, R12, R11 ;  /* 0x0000000c0d0e7389 */ /* 0x00006400000c000b */
[----:B01----:R-:W-:Y:S01]  /*c800*/  ENDCOLLECTIVE ;  /* 0x000000000000791b */ /* 0x003fe20003800000 */
.L_x_3390:
[----:B------:R-:W-:Y:S02]  /*c810*/  @P0 LEA R7, R5, UR39, 0x1 ;  /* 0x0000002705070c11 */ /* 0x000fe4000f8e08ff */
        /* <DEDUP_REMOVED lines=8> */
.L_x_3391:
[----:B------:R-:W-:Y:S01]  /*c8a0*/  @!PT LDS RZ, [RZ] ;  /* 0x00000000fffff984 */ /* 0x000fe20000000800 */
[----:B------:R-:W-:Y:S01]  /*c8b0*/  @!PT LDS RZ, [RZ] ;  /* 0x00000000fffff984 */ /* 0x000fe20000000800 */
[----:B------:R-:W-:Y:S01]  /*c8c0*/  @!PT LDS RZ, [RZ] ;  /* 0x00000000fffff984 */ /* 0x000fe20000000800 */
[----:B------:R0:W-:Y:S04]  /*c8d0*/  @P0 LDGSTS.E.BYPASS.LTC128B.128 [R7+0x1e400], desc[UR36][R2.64], !P4 ;  /* 0x1e40000002070fae */ /* 0x0001e8000e101d64 */
[----:B------:R0:W-:Y:S04]  /*c8e0*/  @P0 LDGSTS.E.BYPASS.LTC128B.128 [R7+0x21400], desc[UR36][R2.64+0x80], !P3 ;  /* 0x2140008002070fae */ /* 0x0001e8000d901d64 */
[----:B------:R0:W-:Y:S01]  /*c8f0*/  @P0 LDGSTS.E.BYPASS.LTC128B.128 [R7+0x24400], desc[UR36][R2.64+0x100], !P2 ;  /* 0x2440010002070fae */ /* 0x0001e2000d101d64 */
[----:B------:R-:W-:Y:S02]  /*c900*/  ISETP.GE.AND P0, PT, R33, 0x11, PT ;  /* 0x000000112100780c */ /* 0x000fe40003f06270 */
[----:B------:R-:W-:Y:S01]  /*c910*/  MOV R13, R4 ;  /* 0x00000004000d7202 */ /* 0x000fe20000000f00 */
[----:B------:R-:W-:-:S10]  /*c920*/  IMAD.MOV.U32 R8, RZ, RZ, R14 ;  /* 0x000000ffff087224 */ /* 0x000fd400078e000e */
[----:B0-----:R-:W-:Y:S05]  /*c930*/  WARPSYNC.COLLECTIVE R15, `(.L_x_3392) ;  /* 0x000000000f087348 */ /* 0x001fea0003c00000 */
[----:B------:R1:W2:Y:S02]  /*c940*/  SHFL.IDX P6, R14, R13, R12, R11 ;  /* 0x0000000c0d0e7389 */ /* 0x0002a400000c000b */
[----:B012---:R-:W-:Y:S01]  /*c950*/  ENDCOLLECTIVE ;  /* 0x000000000000791b */ /* 0x007fe20003800000 */
.L_x_3392:
        /* <DEDUP_REMOVED lines=8> */
.L_x_3393:
        /* <DEDUP_REMOVED lines=14> */
.L_x_3394:
        /* <DEDUP_REMOVED lines=9> */
.L_x_3395:
[----:B------:R-:W-:-:S05]  /*cb50*/  @P0 IMAD.MOV.U32 R3, RZ, RZ, R7 ;  /* 0x000000ffff030224 */ /* 0x000fca00078e0007 */
[----:B------:R-:W-:Y:S01]  /*cb60*/  @!PT LDS RZ, [RZ] ;  /* 0x00000000fffff984 */ /* 0x000fe20000000800 */
[----:B------:R-:W-:Y:S01]  /*cb70*/  @!PT LDS RZ, [RZ] ;  /* 0x00000000fffff984 */ /* 0x000fe20000000800 */
[----:B------:R-:W-:Y:S01]  /*cb80*/  @!PT LDS RZ, [RZ] ;  /* 0x00000000fffff984 */ /* 0x000fe20000000800 */
        /* <DEDUP_REMOVED lines=9> */
.L_x_3396:
        /* <DEDUP_REMOVED lines=9> */
.L_x_3397:
[----:B------:R-:W-:-:S05]  /*ccb0*/  @P0 IMAD.MOV.U32 R3, RZ, RZ, R7 ;  /* 0x000000ffff030224 */ /* 0x000fca00078e0007 */
[----:B------:R-:W-:Y:S01]  /*ccc0*/  @!PT LDS RZ, [RZ] ;  /* 0x00000000fffff984 */ /* 0x000fe20000000800 */
[----:B------:R-:W-:Y:S01]  /*ccd0*/  @!PT LDS RZ, [RZ] ;  /* 0x00000000fffff984 */ /* 0x000fe20000000800 */
[----:B------:R-:W-:Y:S01]  /*cce0*/  @!PT LDS RZ, [RZ] ;  /* 0x00000000fffff984 */ /* 0x000fe20000000800 */
[----:B------:R0:W-:Y:S04]  /*ccf0*/  @P0 LDGSTS.E.BYPASS.LTC128B.128 [R21+0x1fc00], desc[UR36][R2.64], !P4 ;  /* 0x1fc0000002150fae */ /* 0x0001e8000e101d64 */
[----:B------:R0:W-:Y:S01]  /*cd00*/  @P0 LDGSTS.E.BYPASS.LTC128B.128 [R21+0x22c00], desc[UR36][R2.64+0x80], !P3 ;  /* 0x22c0008002150fae */ /* 0x0001e2000d901d64 */
[----:B------:R-:W-:-:S03]  /*cd10*/  MOV R13, R4 ;  /* 0x00000004000d7202 */ /* 0x000fc60000000f00 */
[----:B------:R0:W-:Y:S01]  /*cd20*/  @P0 LDGSTS.E.BYPASS.LTC128B.128 [R21+0x25c00], desc[UR36][R2.64+0x100], !P2 ;  /* 0x25c0010002150fae */ /* 0x0001e2000d101d64 */
[----:B------:R-:W-:Y:S01]  /*cd30*/  ISETP.GE.AND P0, PT, R33, 0x41, PT ;  /* 0x000000412100780c */ /* 0x000fe20003f06270 */
[----:B------:R-:W-:-:S12]  /*cd40*/  IMAD.MOV.U32 R7, RZ, RZ, R14 ;  /* 0x000000ffff077224 */ /* 0x000fd800078e000e */
[----:B0-----:R-:W-:Y:S05]  /*cd50*/  WARPSYNC.COLLECTIVE R15, `(.L_x_3398) ;  /* 0x000000000f087348 */ /* 0x001fea0003c00000 */
[----:B------:R1:W2:Y:S02]  /*cd60*/  SHFL.IDX P6, R14, R13, R12, R11 ;  /* 0x0000000c0d0e7389 */ /* 0x0002a400000c000b */
[----:B012---:R-:W-:Y:S01]  /*cd70*/  ENDCOLLECTIVE ;  /* 0x000000000000791b */ /* 0x007fe20003800000 */
.L_x_3398:
        /* <DEDUP_REMOVED lines=8> */
.L_x_3399:
        /* <DEDUP_REMOVED lines=13> */
.L_x_3400:
[----:B------:R-:W-:Y:S05]  /*ced0*/  BRA `(.L_x_3401) ;  /* 0xffffffcc00c47947 */ /* 0x000fea000383ffff */
.L_x_3346:
[----:B------:R-:W-:Y:S01]  /*cee0*/  IMAD.MOV.U32 R13, RZ, RZ, R5 ;  /* 0x000000ffff0d7224 */ /* 0x000fe200078e0005 */
[----:B------:R-:W-:Y:S01]  /*cef0*/  MOV R12, RZ ;  /* 0x000000ff000c7202 */ /* 0x000fe20000000f00 */
[----:B------:R-:W-:Y:S02]  /*cf00*/  IMAD.MOV.U32 R11, RZ, RZ, 0x181f ;  /* 0x0000181fff0b7424 */ /* 0x000fe400078e00ff */
[----:B------:R-:W-:Y:S02]  /*cf10*/  IMAD.MOV.U32 R15, RZ, RZ, -0x1 ;  /* 0xffffffffff0f7424 */ /* 0x000fe400078e00ff */
[----:B------:R-:W-:-:S07]  /*cf20*/  IMAD.IADD R4, R34, 0x1, R4 ;  /* 0x0000000122047824 */ /* 0x000fce00078e0204 */
[----:B------:R-:W-:Y:S05]  /*cf30*/  WARPSYNC.COLLECTIVE R15, `(.L_x_3402) ;  /* 0x000000000f087348 */ /* 0x000fea0003c00000 */
[----:B------:R0:W1:Y:S02]  /*cf40*/  SHFL.IDX P6, R14, R13, R12, R11 ;  /* 0x0000000c0d0e7389 */ /* 0x00006400000c000b */
[----:B01----:R-:W-:Y:S01]  /*cf50*/  ENDCOLLECTIVE ;  /* 0x000000000000791b */ /* 0x003fe20003800000 */
.L_x_3402:
[C---:B------:R-:W-:Y:S01]  /*cf60*/  VIADD R6, R4.reuse, 0x10 ;  /* 0x0000001004067836 */ /* 0x040fe20000000000 */
[----:B------:R-:W-:Y:S01]  /*cf70*/  ISETP.GE.AND P0, PT, R4, UR40, PT ;  /* 0x0000002804007c0c */ /* 0x000fe2000bf06270 */
[----:B------:R-:W-:Y:S01]  /*cf80*/  IMAD.MOV.U32 R13, RZ, RZ, R0 ;  /* 0x000000ffff0d7224 */ /* 0x000fe200078e0000 */
[----:B------:R-:W-:-:S11]  /*cf90*/  MOV R2, R14 ;  /* 0x0000000e00027202 */ /* 0x000fd60000000f00 */
[----:B------:R-:W-:Y:S05]  /*cfa0*/  WARPSYNC.COLLECTIVE R15, `(.L_x_3403) ;  /* 0x000000000f087348 */ /* 0x000fea0003c00000 */
[----:B------:R0:W1:Y:S02]  /*cfb0*/  SHFL.IDX P6, R14, R13, R12, R11 ;  /* 0x0000000c0d0e7389 */ /* 0x00006400000c000b */
[----:B01----:R-:W-:Y:S01]  /*cfc0*/  ENDCOLLECTIVE ;  /* 0x000000000000791b */ /* 0x003fe20003800000 */
.L_x_3403:
        /* <DEDUP_REMOVED lines=8> */
.L_x_3404:
[----:B------:R-:W-:Y:S01]  /*d050*/  @!PT LDS RZ, [RZ] ;  /* 0x00000000fffff984 */ /* 0x000fe20000000800 */
[----:B------:R-:W-:Y:S01]  /*d060*/  @!PT LDS RZ, [RZ] ;  /* 0x00000000fffff984 */ /* 0x000fe20000000800 */
[----:B------:R-:W-:Y:S01]  /*d070*/  @!PT LDS RZ, [RZ] ;  /* 0x00000000fffff984 */ /* 0x000fe20000000800 */
[----:B------:R0:W-:Y:S04]  /*d080*/  @!P0 LDGSTS.E.BYPASS.LTC128B.128 [R20+0x12400], desc[UR36][R2.64], !P3 ;  /* 0x1240000002148fae */ /* 0x0001e8000d901d64 */
[----:B------:R0:W-:Y:S04]  /*d090*/  @!P0 LDGSTS.E.BYPASS.LTC128B.128 [R20+0x16400], desc[UR36][R2.64+0x80], !P4 ;  /* 0x1640008002148fae */ /* 0x0001e8000e101d64 */
[----:B------:R0:W-:Y:S01]  /*d0a0*/  @!P0 LDGSTS.E.BYPASS.LTC128B.128 [R20+0x1a400], desc[UR36][R2.64+0x100], !P5 ;  /* 0x1a40010002148fae */ /* 0x0001e2000e901d64 */
[----:B------:R-:W-:Y:S02]  /*d0b0*/  ISETP.GE.AND P0, PT, R6, UR40, PT ;  /* 0x0000002806007c0c */ /* 0x000fe4000bf06270 */
[----:B------:R-:W-:Y:S01]  /*d0c0*/  MOV R13, R0 ;  /* 0x00000000000d7202 */ /* 0x000fe20000000f00 */
[----:B------:R-:W-:-:S10]  /*d0d0*/  IMAD.MOV.U32 R6, RZ, RZ, R14 ;  /* 0x000000ffff067224 */ /* 0x000fd400078e000e */
[----:B0-----:R-:W-:Y:S05]  /*d0e0*/  WARPSYNC.COLLECTIVE R15, `(.L_x_3405) ;  /* 0x000000000f087348 */ /* 0x001fea0003c00000 */
[----:B------:R1:W2:Y:S02]  /*d0f0*/  SHFL.IDX P6, R14, R13, R12, R11 ;  /* 0x0000000c0d0e7389 */ /* 0x0002a400000c000b */
[----:B012---:R-:W-:Y:S01]  /*d100*/  ENDCOLLECTIVE ;  /* 0x000000000000791b */ /* 0x007fe20003800000 */
.L_x_3405:
[----:B------:R-:W-:Y:S01]  /*d110*/  IMAD.MOV.U32 R13, RZ, RZ, R5 ;  /* 0x000000ffff0d7224 */ /* 0x000fe200078e0005 */
[----:B------:R-:W-:Y:S02]  /*d120*/  MOV R12, 0x2 ;  /* 0x00000002000c7802 */ /* 0x000fe40000000f00 */
[----:B------:R-:W-:-:S05]  /*d130*/  @!P0 LEA R14, P1, R37, R14, 0x1 ;  /* 0x0000000e250e8211 */ /* 0x000fca00078208ff */
[----:B------:R-:W-:-:S08]  /*d140*/  @!P0 IMAD.MOV.U32 R2, RZ, RZ, R14 ;  /* 0x000000ffff028224 */ /* 0x000fd000078e000e */
[----:B------:R-:W-:Y:S05]  /*d150*/  WARPSYNC.COLLECTIVE R15, `(.L_x_3406) ;  /* 0x000000000f087348 */ /* 0x000fea0003c00000 */
[----:B------:R0:W1:Y:S02]  /*d160*/  SHFL.IDX P6, R14, R13, R12, R11 ;  /* 0x0000000c0d0e7389 */ /* 0x00006400000c000b */
[----:B01----:R-:W-:Y:S01]  /*d170*/  ENDCOLLECTIVE ;  /* 0x000000000000791b */ /* 0x003fe20003800000 */
.L_x_3406:
        /* <DEDUP_REMOVED lines=15> */
.L_x_3407:
        /* <DEDUP_REMOVED lines=9> */
.L_x_3408:
[----:B------:R-:W-:-:S05]  /*d300*/  @!P0 IMAD.MOV.U32 R3, RZ, RZ, R7 ;  /* 0x000000ffff038224 */ /* 0x000fca00078e0007 */
[----:B------:R-:W-:Y:S01]  /*d310*/  @!PT LDS RZ, [RZ] ;  /* 0x00000000fffff984 */ /* 0x000fe20000000800 */
[----:B------:R-:W-:Y:S01]  /*d320*/  @!PT LDS RZ, [RZ] ;  /* 0x00000000fffff984 */ /* 0x000fe20000000800 */
[----:B------:R-:W-:Y:S01]  /*d330*/  @!PT LDS RZ, [RZ] ;  /* 0x00000000fffff984 */ /* 0x000fe20000000800 */
[----:B------:R0:W-:Y:S04]  /*d340*/  @!P0 LDGSTS.E.BYPASS.LTC128B.128 [R20+0x13400], desc[UR36][R2.64], !P3 ;  /* 0x1340000002148fae */ /* 0x0001e8000d901d64 */
[----:B------:R0:W-:Y:S01]  /*d350*/  @!P0 LDGSTS.E.BYPASS.LTC128B.128 [R20+0x17400], desc[UR36][R2.64+0x80], !P4 ;  /* 0x1740008002148fae */ /* 0x0001e2000e101d64 */
[----:B------:R-:W-:-:S03]  /*d360*/  IMAD.MOV.U32 R13, RZ, RZ, R0 ;  /* 0x000000ffff0d7224 */ /* 0x000fc600078e0000 */
[----:B------:R0:W-:Y:S01]  /*d370*/  @!P0 LDGSTS.E.BYPASS.LTC128B.128 [R20+0x1b400], desc[UR36][R2.64+0x100], !P5 ;  /* 0x1b40010002148fae */ /* 0x0001e2000e901d64 */
[----:B------:R-:W-:Y:S02]  /*d380*/  ISETP.GE.AND P0, PT, R6, UR40, PT ;  /* 0x0000002806007c0c */ /* 0x000fe4000bf06270 */
[----:B------:R-:W-:-:S11]  /*d390*/  MOV R6, R14 ;  /* 0x0000000e00067202 */ /* 0x000fd60000000f00 */
[----:B0-----:R-:W-:Y:S05]  /*d3a0*/  WARPSYNC.COLLECTIVE R15, `(.L_x_3409) ;  /* 0x000000000f087348 */ /* 0x001fea0003c00000 */
[----:B------:R1:W2:Y:S02]  /*d3b0*/  SHFL.IDX P6, R14, R13, R12, R11 ;  /* 0x0000000c0d0e7389 */ /* 0x0002a400000c000b */
[----:B012---:R-:W-:Y:S01]  /*d3c0*/  ENDCOLLECTIVE ;  /* 0x000000000000791b */ /* 0x007fe20003800000 */
.L_x_3409:
        /* <DEDUP_REMOVED lines=8> */
.L_x_3410:
        /* <DEDUP_REMOVED lines=14> */
.L_x_3411:
[----:B------:R-:W-:Y:S01]  /*d530*/  IMAD.MOV.U32 R13, RZ, RZ, R5 ;  /* 0x000000ffff0d7224 */ /* 0x000fe200078e0005 */
[----:B------:R-:W-:Y:S02]  /*d540*/  MOV R12, 0x5 ;  /* 0x00000005000c7802 */ /* 0x000fe40000000f00 */
[----:B------:R-:W-:-:S05]  /*d550*/  @!P0 LEA R14, P1, R37, R14, 0x1 ;  /* 0x0000000e250e8211 */ /* 0x000fca00078208ff */
[----:B------:R-:W-:-:S08]  /*d560*/  @!P0 IMAD.MOV.U32 R2, RZ, RZ, R14 ;  /* 0x000000ffff028224 */ /* 0x000fd000078e000e */
[----:B------:R-:W-:Y:S05]  /*d570*/  WARPSYNC.COLLECTIVE R15, `(.L_x_3412) ;  /* 0x000000000f087348 */ /* 0x000fea0003c00000 */
[----:B------:R0:W1:Y:S02]  /*d580*/  SHFL.IDX P6, R14, R13, R12, R11 ;  /* 0x0000000c0d0e7389 */ /* 0x00006400000c000b */
[----:B01----:R-:W-:Y:S01]  /*d590*/  ENDCOLLECTIVE ;  /* 0x000000000000791b */ /* 0x003fe20003800000 */
.L_x_3412:
        /* <DEDUP_REMOVED lines=15> */
.L_x_3413:
        /* <DEDUP_REMOVED lines=9> */
.L_x_3414:
        /* <DEDUP_REMOVED lines=13> */
.L_x_3415:
        /* <DEDUP_REMOVED lines=8> */
.L_x_3416:
        /* <DEDUP_REMOVED lines=8> */
[----:B------:R-:W-:-:S07]  /*d8f0*/  IMAD.MOV.U32 R6, RZ, RZ, R14 ;  /* 0x000000ffff067224 */ /* 0x000fce00078e000e */
[----:B0-----:R-:W-:Y:S05]  /*d900*/  WARPSYNC.COLLECTIVE R15, `(.L_x_3417) ;  /* 0x000000000f087348 */ /* 0x001fea0003c00000 */
[----:B------:R1:W2:Y:S02]  /*d910*/  SHFL.IDX P6, R14, R13, R12, R11 ;  /* 0x0000000c0d0e7389 */ /* 0x0002a400000c000b */
[----:B012---:R-:W-:Y:S01]  /*d920*/  ENDCOLLECTIVE ;  /* 0x000000000000791b */ /* 0x007fe20003800000 */
.L_x_3417:
[----:B------:R-:W-:Y:S05]  /*d930*/  BRA `(.L_x_3418) ;  /* 0xffffffcc00d07947 */ /* 0x000fea000383ffff */
.L_x_3348:
[----:B0-----:R-:W-:-:S04]  /*d940*/  MOV R3, UR39 ;  /* 0x0000002700037c02 */ /* 0x001fc80008000f00 */
[----:B------:R0:W1:Y:S03]  /*d950*/  SYNCS.PHASECHK.TRANS64.TRYWAIT P0, [R3+URZ+0x30820], R0 ;  /* 0x03082000030075a7 */ /* 0x000066000800017f */
[----:B-1----:R-:W-:Y:S05]  /*d960*/  @!P0 NANOSLEEP.SYNCS 0x989680 ;  /* 0x009896800000895d */ /* 0x002fea0003900000 */
[----:B------:R-:W1:Y:S02]  /*d970*/  @!P0 SYNCS.PHASECHK.TRANS64 P0, [R3+URZ+0x30820], R0 ;  /* 0x03082000030085a7 */ /* 0x000e64000800007f */
[----:B-1----:R-:W-:Y:S05]  /*d980*/  @!P0 BRA `(.L_x_3348) ;  /* 0xfffffffc00ec8947 */ /* 0x002fea000383ffff */
[----:B------:R-:W-:Y:S05]  /*d990*/  BRA `(.L_x_3419) ;  /* 0xffffffd0000c7947 */ /* 0x000fea000383ffff */
.L_x_3352:
[----:B0-----:R0:W1:Y:S02]  /*d9a0*/  SYNCS.PHASECHK.TRANS64.TRYWAIT P0, [R6+URZ+0x30840], R3 ;  /* 0x03084003060075a7 */ /* 0x001064000800017f */
[----:B-1----:R-:W-:Y:S05]  /*d9b0*/  @!P0 NANOSLEEP.SYNCS 0x989680 ;  /* 0x009896800000895d */ /* 0x002fea0003900000 */
[----:B------:R-:W1:Y:S02]  /*d9c0*/  @!P0 SYNCS.PHASECHK.TRANS64 P0, [R6+URZ+0x30840], R3 ;  /* 0x03084003060085a7 */ /* 0x000e64000800007f */
[----:B-1----:R-:W-:Y:S05]  /*d9d0*/  @!P0 BRA `(.L_x_3352) ;  /* 0xfffffffc00f08947 */ /* 0x002fea000383ffff */
[----:B------:R-:W-:Y:S05]  /*d9e0*/  BRA `(.L_x_3420) ;  /* 0xffffffd000bc7947 */ /* 0x000fea000383ffff */
.L_x_3353:
        /* <DEDUP_REMOVED lines=8> */
.L_x_3422:
[----:B------:R-:W-:Y:S05]  /*da70*/  BSYNC B1 ;  /* 0x0000000000017941 */ /* 0x000fea0003800000 */
.L_x_3421:
        /* <DEDUP_REMOVED lines=10> */
.L_x_3423:
[----:B------:R-:W-:Y:S01]  /*db20*/  MOV R13, R10 ;  /* 0x0000000a000d7202 */ /* 0x000fe20000000f00 */
[----:B------:R-:W-:Y:S01]  /*db30*/  IMAD.MOV.U32 R12, RZ, RZ, 0x1 ;  /* 0x00000001ff0c7424 */ /* 0x000fe200078e00ff */
[----:B------:R-:W-:-:S13]  /*db40*/  IADD3 R2, P0, R14, R4, RZ ;  /* 0x000000040e027210 */ /* 0x000fda0007f1e0ff */
[----:B------:R-:W-:Y:S05]  /*db50*/  WARPSYNC.COLLECTIVE R15, `(.L_x_3424) ;  /* 0x000000000f087348 */ /* 0x000fea0003c00000 */
[----:B------:R0:W1:Y:S02]  /*db60*/  SHFL.IDX P6, R14, R13, R12, R11 ;  /* 0x0000000c0d0e7389 */ /* 0x00006400000c000b */
[----:B01----:R-:W-:Y:S01]  /*db70*/  ENDCOLLECTIVE ;  /* 0x000000000000791b */ /* 0x003fe20003800000 */
.L_x_3424:
[----:B------:R-:W-:-:S05]  /*db80*/  IMAD.X R3, RZ, RZ, R3, P0 ;  /* 0x000000ffff037224 */ /* 0x000fca00000e0603 */
[----:B------:R-:W-:Y:S01]  /*db90*/  @!PT LDS RZ, [RZ] ;  /* 0x00000000fffff984 */ /* 0x000fe20000000800 */
[----:B------:R-:W-:Y:S01]  /*dba0*/  @!PT LDS RZ, [RZ] ;  /* 0x00000000fffff984 */ /* 0x000fe20000000800 */
[----:B------:R-:W-:Y:S01]  /*dbb0*/  @!PT LDS RZ, [RZ] ;  /* 0x00000000fffff984 */ /* 0x000fe20000000800 */
[----:B------:R-:W-:Y:S04]  /*dbc0*/  LDGSTS.E.BYPASS.LTC128B.128 [R9+0x1e400], desc[UR36][R2.64], !P3 ;  /* 0x1e40000002097fae */ /* 0x000fe8000d901d64 */
[----:B------:R-:W-:Y:S01]  /*dbd0*/  LDGSTS.E.BYPASS.LTC128B.128 [R9+0x21400], desc[UR36][R2.64+0x80], !P2 ;  /* 0x2140008002097fae */ /* 0x000fe2000d101d64 */
[----:B------:R-:W-:-:S03]  /*dbe0*/  MOV R13, R8 ;  /* 0x00000008000d7202 */ /* 0x000fc60000000f00 */
[----:B------:R0:W-:Y:S02]  /*dbf0*/  LDGSTS.E.BYPASS.LTC128B.128 [R9+0x24400], desc[UR36][R2.64+0x100], !P1 ;  /* 0x2440010002097fae */ /* 0x0001e4000c901d64 */
[----:B0-----:R-:W-:-:S07]  /*dc00*/  IMAD.MOV.U32 R3, RZ, RZ, R14 ;  /* 0x000000ffff037224 */ /* 0x001fce00078e000e */
[----:B------:R-:W-:Y:S05]  /*dc10*/  WARPSYNC.COLLECTIVE R15, `(.L_x_3425) ;  /* 0x000000000f087348 */ /* 0x000fea0003c00000 */
[----:B------:R0:W1:Y:S02]  /*dc20*/  SHFL.IDX P6, R14, R13, R12, R11 ;  /* 0x0000000c0d0e7389 */ /* 0x00006400000c000b */
[----:B01----:R-:W-:Y:S01]  /*dc30*/  ENDCOLLECTIVE ;  /* 0x000000000000791b */ /* 0x003fe20003800000 */
.L_x_3425:
[----:B------:R-:W-:Y:S01]  /*dc40*/  IMAD.MOV.U32 R13, RZ, RZ, R10 ;  /* 0x000000ffff0d7224 */ /* 0x000fe200078e000a */
[----:B------:R-:W-:Y:S02]  /*dc50*/  MOV R12, 0x2 ;  /* 0x00000002000c7802 */ /* 0x000fe40000000f00 */
[----:B------:R-:W-:-:S13]  /*dc60*/  IADD3 R2, P0, R14, R4, RZ ;  /* 0x000000040e027210 */ /* 0x000fda0007f1e0ff */
[----:B------:R-:W-:Y:S05]  /*dc70*/  WARPSYNC.COLLECTIVE R15, `(.L_x_3426) ;  /* 0x000000000f087348 */ /* 0x000fea0003c00000 */
[----:B------:R0:W1:Y:S02]  /*dc80*/  SHFL.IDX P6, R14, R13, R12, R11 ;  /* 0x0000000c0d0e7389 */ /* 0x00006400000c000b */
[----:B01----:R-:W-:Y:S01]  /*dc90*/  ENDCOLLECTIVE ;  /* 0x000000000000791b */ /* 0x003fe20003800000 */
.L_x_3426:
[----:B------:R-:W-:-:S05]  /*dca0*/  IMAD.X R3, RZ, RZ, R3, P0 ;  /* 0x000000ffff037224 */ /* 0x000fca00000e0603 */
[----:B------:R-:W-:Y:S01]  /*dcb0*/  @!PT LDS RZ, [RZ] ;  /* 0x00000000fffff984 */ /* 0x000fe20000000800 */
[----:B------:R-:W-:Y:S01]  /*dcc0*/  @!PT LDS RZ, [RZ] ;  /* 0x00000000fffff984 */ /* 0x000fe20000000800 */
[----:B------:R-:W-:Y:S01]  /*dcd0*/  @!PT LDS RZ, [RZ] ;  /* 0x00000000fffff984 */ /* 0x000fe20000000800 */
[----:B------:R0:W-:Y:S04]  /*dce0*/  LDGSTS.E.BYPASS.LTC128B.128 [R9+0x1ec00], desc[UR36][R2.64], !P3 ;  /* 0x1ec0000002097fae */ /* 0x0001e8000d901d64 */
[----:B------:R0:W-:Y:S01]  /*dcf0*/  LDGSTS.E.BYPASS.LTC128B.128 [R9+0x21c00], desc[UR36][R2.64+0x80], !P2 ;  /* 0x21c0008002097fae */ /* 0x0001e2000d101d64 */
[----:B------:R-:W-:-:S03]  /*dd00*/  IMAD.MOV.U32 R13, RZ, RZ, R8 ;  /* 0x000000ffff0d7224 */ /* 0x000fc600078e0008 */
[----:B------:R0:W-:Y:S01]  /*dd10*/  LDGSTS.E.BYPASS.LTC128B.128 [R9+0x24c00], desc[UR36][R2.64+0x100], !P1 ;  /* 0x24c0010002097fae */ /* 0x0001e2000c901d64 */
[----:B------:R-:W-:-:S07]  /*dd20*/  IMAD.MOV.U32 R35, RZ, RZ, R14 ;  /* 0x000000ffff237224 */ /* 0x000fce00078e000e */
[----:B0-----:R-:W-:Y:S05]  /*dd30*/  WARPSYNC.COLLECTIVE R15, `(.L_x_3427) ;  /* 0x000000000f087348 */ /* 0x001fea0003c00000 */
[----:B------:R1:W2:Y:S02]  /*dd40*/  SHFL.IDX P6, R14, R13, R12, R11 ;  /* 0x0000000c0d0e7389 */ /* 0x0002a400000c000b */
[----:B012---:R-:W-:Y:S01]  /*dd50*/  ENDCOLLECTIVE ;  /* 0x000000000000791b */ /* 0x007fe20003800000 */
.L_x_3427:
[----:B------:R-:W-:Y:S02]  /*dd60*/  IMAD.MOV.U32 R13, RZ, RZ, R10 ;  /* 0x000000ffff0d7224 */ /* 0x000fe400078e000a */
[----:B------:R-:W-:Y:S01]  /*dd70*/  IMAD.MOV.U32 R12, RZ, RZ, 0x3 ;  /* 0x00000003ff0c7424 */ /* 0x000fe200078e00ff */
[----:B------:R-:W-:-:S13]  /*dd80*/  IADD3 R2, P0, R14, R4, RZ ;  /* 0x000000040e027210 */ /* 0x000fda0007f1e0ff */
[----:B------:R-:W-:Y:S05]  /*dd90*/  WARPSYNC.COLLECTIVE R15, `(.L_x_3428) ;  /* 0x000000000f087348 */ /* 0x000fea0003c00000 */
[----:B------:R0:W1:Y:S02]  /*dda0*/  SHFL.IDX P6, R14, R13, R12, R11 ;  /* 0x0000000c0d0e7389 */ /* 0x00006400000c000b */
[----:B01----:R-:W-:Y:S01]  /*ddb0*/  ENDCOLLECTIVE ;  /* 0x000000000000791b */ /* 0x003fe20003800000 */
.L_x_3428:
[----:B------:R-:W-:-:S05]  /*ddc0*/  IADD3.X R3, RZ, R35, RZ, P0, !PT ;  /* 0x00000023ff037210 */ /* 0x000fca00007fe4ff */
[----:B------:R-:W-:Y:S01]  /*ddd0*/  @!PT LDS RZ, [RZ] ;  /* 0x00000000fffff984 */ /* 0x000fe20000000800 */
[----:B------:R-:W-:Y:S01]  /*dde0*/  @!PT LDS RZ, [RZ] ;  /* 0x00000000fffff984 */ /* 0x000fe20000000800 */
[----:B------:R-:W-:Y:S01]  /*ddf0*/  @!PT LDS RZ, [RZ] ;  /* 0x00000000fffff984 */ /* 0x000fe20000000800 */
[----:B------:R0:W-:Y:S04]  /*de00*/  LDGSTS.E.BYPASS.LTC128B.128 [R9+0x1f400], desc[UR36][R2.64], !P3 ;  /* 0x1f40000002097fae */ /* 0x0001e8000d901d64 */
[----:B------:R0:W-:Y:S01]  /*de10*/  LDGSTS.E.BYPASS.LTC128B.128 [R9+0x22400], desc[UR36][R2.64+0x80], !P2 ;  /* 0x2240008002097fae */ /* 0x0001e2000d101d64 */
[----:B------:R-:W-:-:S03]  /*de20*/  IMAD.MOV.U32 R13, RZ, RZ, R8 ;  /* 0x000000ffff0d7224 */ /* 0x000fc600078e0008 */
[----:B------:R0:W-:Y:S01]  /*de30*/  LDGSTS.E.BYPASS.LTC128B.128 [R9+0x25400], desc[UR36][R2.64+0x100], !P1 ;  /* 0x2540010002097fae */ /* 0x0001e2000c901d64 */
[----:B------:R-:W-:-:S07]  /*de40*/  MOV R35, R14 ;  /* 0x0000000e00237202 */ /* 0x000fce0000000f00 */
[----:B0-----:R-:W-:Y:S05]  /*de50*/  WARPSYNC.COLLECTIVE R15, `(.L_x_3429) ;  /* 0x000000000f087348 */ /* 0x001fea0003c00000 */
[----:B------:R1:W2:Y:S02]  /*de60*/  SHFL.IDX P6, R14, R13, R12, R11 ;  /* 0x0000000c0d0e7389 */ /* 0x0002a400000c000b */
[----:B012---:R-:W-:Y:S01]  /*de70*/  ENDCOLLECTIVE ;  /* 0x000000000000791b */ /* 0x007fe20003800000 */
.L_x_3429:
[----:B------:R-:W-:Y:S01]  /*de80*/  MOV R13, R10 ;  /* 0x0000000a000d7202 */ /* 0x000fe20000000f00 */
[----:B------:R-:W-:Y:S01]  /*de90*/  IMAD.MOV.U32 R12, RZ, RZ, 0x4 ;  /* 0x00000004ff0c7424 */ /* 0x000fe200078e00ff */
[----:B------:R-:W-:-:S13]  /*dea0*/  IADD3 R2, P0, R14, R4, RZ ;  /* 0x000000040e027210 */ /* 0x000fda0007f1e0ff */
[----:B------:R-:W-:Y:S05]  /*deb0*/  WARPSYNC.COLLECTIVE R15, `(.L_x_3430) ;  /* 0x000000000f087348 */ /* 0x000fea0003c00000 */
[----:B------:R0:W1:Y:S02]  /*dec0*/  SHFL.IDX P6, R14, R13, R12, R11 ;  /* 0x0000000c0d0e7389 */ /* 0x00006400000c000b */
[----:B01----:R-:W-:Y:S01]  /*ded0*/  ENDCOLLECTIVE ;  /* 0x000000000000791b */ /* 0x003fe20003800000 */
.L_x_3430:
[----:B------:R-:W-:-:S05]  /*dee0*/  IMAD.X R3, RZ, RZ, R35, P0 ;  /* 0x000000ffff037224 */ /* 0x000fca00000e0623 */
[----:B------:R-:W-:Y:S01]  /*def0*/  @!PT LDS RZ, [RZ] ;  /* 0x00000000fffff984 */ /* 0x000fe20000000800 */
[----:B------:R-:W-:Y:S01]  /*df00*/  @!PT LDS RZ, [RZ] ;  /* 0x00000000fffff984 */ /* 0x000fe20000000800 */
[----:B------:R-:W-:Y:S01]  /*df10*/  @!PT LDS RZ, [RZ] ;  /* 0x00000000fffff984 */ /* 0x000fe20000000800 */
[----:B------:R0:W-:Y:S04]  /*df20*/  LDGSTS.E.BYPASS.LTC128B.128 [R9+0x1fc00], desc[UR36][R2.64], !P3 ;  /* 0x1fc0000002097fae */ /* 0x0001e8000d901d64 */
[----:B------:R0:W-:Y:S01]  /*df30*/  LDGSTS.E.BYPASS.LTC128B.128 [R9+0x22c00], desc[UR36][R2.64+0x80], !P2 ;  /* 0x22c0008002097fae */ /* 0x0001e2000d101d64 */
[----:B------:R-:W-:-:S03]  /*df40*/  MOV R13, R8 ;  /* 0x00000008000d7202 */ /* 0x000fc60000000f00 */
[----:B------:R0:W-:Y:S01]  /*df50*/  LDGSTS.E.BYPASS.LTC128B.128 [R9+0x25c00], desc[UR36][R2.64+0x100], !P1 ;  /* 0x25c0010002097fae */ /* 0x0001e2000c901d64 */
[----:B------:R-:W-:-:S07]  /*df60*/  IMAD.MOV.U32 R35, RZ, RZ, R14 ;  /* 0x000000ffff237224 */ /* 0x000fce00078e000e */
[----:B0-----:R-:W-:Y:S05]  /*df70*/  WARPSYNC.COLLECTIVE R15, `(.L_x_3431) ;  /* 0x000000000f087348 */ /* 0x001fea0003c00000 */
[----:B------:R1:W2:Y:S02]  /*df80*/  SHFL.IDX P6, R14, R13, R12, R11 ;  /* 0x0000000c0d0e7389 */ /* 0x0002a400000c000b */
[----:B012---:R-:W-:Y:S01]  /*df90*/  ENDCOLLECTIVE ;  /* 0x000000000000791b */ /* 0x007fe20003800000 */
.L_x_3431:
[----:B------:R-:W-:Y:S01]  /*dfa0*/  IMAD.MOV.U32 R13, RZ, RZ, R10 ;  /* 0x000000ffff0d7224 */ /* 0x000fe200078e000a */
[----:B------:R-:W-:Y:S02]  /*dfb0*/  MOV R12, 0x5 ;  /* 0x00000005000c7802 */ /* 0x000fe40000000f00 */
[----:B------:R-:W-:-:S13]  /*dfc0*/  IADD3 R2, P0, R14, R4, RZ ;  /* 0x000000040e027210 */ /* 0x000fda0007f1e0ff */
[----:B------:R-:W-:Y:S05]  /*dfd0*/  WARPSYNC.COLLECTIVE R15, `(.L_x_3432) ;  /* 0x000000000f087348 */ /* 0x000fea0003c00000 */
[----:B------:R0:W1:Y:S02]  /*dfe0*/  SHFL.IDX P6, R14, R13, R12, R11 ;  /* 0x0000000c0d0e7389 */ /* 0x00006400000c000b */
[----:B01----:R-:W-:Y:S01]  /*dff0*/  ENDCOLLECTIVE ;  /* 0x000000000000791b */ /* 0x003fe20003800000 */
.L_x_3432:
        /* <DEDUP_REMOVED lines=12> */
.L_x_3433:
[----:B------:R-:W-:Y:S05]  /*e0c0*/  BRA `(.L_x_3434) ;  /* 0xffffffd0000c7947 */ /* 0x000fea000383ffff */
.L_x_3358:
[----:B0-----:R0:W1:Y:S02]  /*e0d0*/  SYNCS.PHASECHK.TRANS64.TRYWAIT P0, [R6+URZ+0x30860], R9 ;  /* 0x03086009060075a7 */ /* 0x001064000800017f */
[----:B-1----:R-:W-:Y:S05]  /*e0e0*/  @!P0 NANOSLEEP.SYNCS 0x989680 ;  /* 0x009896800000895d */ /* 0x002fea0003900000 */
[----:B------:R-:W1:Y:S02]  /*e0f0*/  @!P0 SYNCS.PHASECHK.TRANS64 P0, [R6+URZ+0x30860], R9 ;  /* 0x03086009060085a7 */ /* 0x000e64000800007f */
[----:B-1----:R-:W-:Y:S05]  /*e100*/  @!P0 BRA `(.L_x_3358) ;  /* 0xfffffffc00f08947 */ /* 0x002fea000383ffff */
[----:B------:R-:W-:Y:S05]  /*e110*/  BRA `(.L_x_3435) ;  /* 0xffffffd000707947 */ /* 0x000fea000383ffff */
.L_x_3359:
        /* <DEDUP_REMOVED lines=8> */
.L_x_3437:
[----:B------:R-:W-:Y:S05]  /*e1a0*/  BSYNC B1 ;  /* 0x0000000000017941 */ /* 0x000fea0003800000 */
.L_x_3436:
[----:B------:R-:W-:Y:S01]  /*e1b0*/  IMAD.MOV.U32 R13, RZ, RZ, R17 ;  /* 0x000000ffff0d7224 */ /* 0x000fe200078e0011 */
[----:B------:R-:W-:Y:S01]  /*e1c0*/  MOV R12, RZ ;  /* 0x000000ff000c7202 */ /* 0x000fe20000000f00 */
[----:B------:R-:W-:Y:S01]  /*e1d0*/  IMAD.MOV.U32 R11, RZ, RZ, 0x181f ;  /* 0x0000181fff0b7424 */ /* 0x000fe200078e00ff */
[----:B------:R-:W-:Y:S01]  /*e1e0*/  LEA R7, R7, UR39, 0x1 ;  /* 0x0000002707077c11 */ /* 0x000fe2000f8e08ff */
[----:B------:R-:W-:Y:S02]  /*e1f0*/  IMAD.MOV.U32 R15, RZ, RZ, -0x1 ;  /* 0xffffffffff0f7424 */ /* 0x000fe400078e00ff */
[----:B------:R-:W-:-:S07]  /*e200*/  IMAD.MOV.U32 R3, RZ, RZ, R14 ;  /* 0x000000ffff037224 */ /* 0x000fce00078e000e */
[----:B------:R-:W-:Y:S05]  /*e210*/  WARPSYNC.COLLECTIVE R15, `(.L_x_3438) ;  /* 0x000000000f087348 */ /* 0x000fea0003c00000 */
[----:B------:R0:W1:Y:S02]  /*e220*/  SHFL.IDX P6, R14, R13, R12, R11 ;  /* 0x0000000c0d0e7389 */ /* 0x00006400000c000b */
[----:B01----:R-:W-:Y:S01]  /*e230*/  ENDCOLLECTIVE ;  /* 0x000000000000791b */ /* 0x003fe20003800000 */
.L_x_3438:
[----:B------:R-:W-:Y:S02]  /*e240*/  IMAD.MOV.U32 R13, RZ, RZ, R18 ;  /* 0x000000ffff0d7224 */ /* 0x000fe400078e0012 */
[----:B------:R-:W-:Y:S01]  /*e250*/  IMAD.MOV.U32 R12, RZ, RZ, 0x1 ;  /* 0x00000001ff0c7424 */ /* 0x000fe200078e00ff */
[----:B------:R-:W-:-:S13]  /*e260*/  IADD3 R2, P0, R14, R4, RZ ;  /* 0x000000040e027210 */ /* 0x000fda0007f1e0ff */
[----:B------:R-:W-:Y:S05]  /*e270*/  WARPSYNC.COLLECTIVE R15, `(.L_x_3439) ;  /* 0x000000000f087348 */ /* 0x000fea0003c00000 */
[----:B------:R0:W1:Y:S02]  /*e280*/  SHFL.IDX P6, R14, R13, R12, R11 ;  /* 0x0000000c0d0e7389 */ /* 0x00006400000c000b */
[----:B01----:R-:W-:Y:S01]  /*e290*/  ENDCOLLECTIVE ;  /* 0x000000000000791b */ /* 0x003fe20003800000 */
.L_x_3439:
        /* <DEDUP_REMOVED lines=15> */
.L_x_3440:
[----:B------:R-:W-:Y:S01]  /*e390*/  MOV R13, R18 ;  /* 0x00000012000d7202 */ /* 0x000fe20000000f00 */
[----:B------:R-:W-:Y:S01]  /*e3a0*/  IMAD.MOV.U32 R12, RZ, RZ, 0x2 ;  /* 0x00000002ff0c7424 */ /* 0x000fe200078e00ff */
[----:B------:R-:W-:-:S13]  /*e3b0*/  IADD3 R2, P0, R14, R4, RZ ;  /* 0x000000040e027210 */ /* 0x000fda0007f1e0ff */
[----:B------:R-:W-:Y:S05]  /*e3c0*/  WARPSYNC.COLLECTIVE R15, `(.L_x_3441) ;  /* 0x000000000f087348 */ /* 0x000fea0003c00000 */
[----:B------:R0:W1:Y:S02]  /*e3d0*/  SHFL.IDX P6, R14, R13, R12, R11 ;  /* 0x0000000c0d0e7389 */ /* 0x00006400000c000b */
[----:B01----:R-:W-:Y:S01]  /*e3e0*/  ENDCOLLECTIVE ;  /* 0x000000000000791b */ /* 0x003fe20003800000 */
.L_x_3441:
        /* <DEDUP_REMOVED lines=15> */
.L_x_3442:
[----:B------:R-:W-:Y:S01]  /*e4e0*/  IMAD.MOV.U32 R13, RZ, RZ, R18 ;  /* 0x000000ffff0d7224 */ /* 0x000fe200078e0012 */
[----:B------:R-:W-:Y:S02]  /*e4f0*/  MOV R12, 0x3 ;  /* 0x00000003000c7802 */ /* 0x000fe40000000f00 */
[----:B------:R-:W-:-:S13]  /*e500*/  IADD3 R2, P0, R14, R4, RZ ;  /* 0x000000040e027210 */ /* 0x000fda0007f1e0ff */
[----:B------:R-:W-:Y:S05]  /*e510*/  WARPSYNC.COLLECTIVE R15, `(.L_x_3443) ;  /* 0x000000000f087348 */ /* 0x000fea0003c00000 */
[----:B------:R0:W1:Y:S02]  /*e520*/  SHFL.IDX P6, R14, R13, R12, R11 ;  /* 0x0000000c0d0e7389 */ /* 0x00006400000c000b */
[----:B01----:R-:W-:Y:S01]  /*e530*/  ENDCOLLECTIVE ;  /* 0x000000000000791b */ /* 0x003fe20003800000 */
.L_x_3443:
        /* <DEDUP_REMOVED lines=15> */
.L_x_3444:
[----:B------:R-:W-:Y:S02]  /*e630*/  IMAD.MOV.U32 R13, RZ, RZ, R18 ;  /* 0x000000ffff0d7224 */ /* 0x000fe400078e0012 */
[----:B------:R-:W-:Y:S01]  /*e640*/  IMAD.MOV.U32 R12, RZ, RZ, 0x4 ;  /* 0x00000004ff0c7424 */ /* 0x000fe200078e00ff */
[----:B------:R-:W-:-:S13]  /*e650*/  IADD3 R2, P0, R14, R4, RZ ;  /* 0x000000040e027210 */ /* 0x000fda0007f1e0ff */
[----:B------:R-:W-:Y:S05]  /*e660*/  WARPSYNC.COLLECTIVE R15, `(.L_x_3445) ;  /* 0x000000000f087348 */ /* 0x000fea0003c00000 */
[----:B------:R0:W1:Y:S02]  /*e670*/  SHFL.IDX P6, R14, R13, R12, R11 ;  /* 0x0000000c0d0e7389 */ /* 0x00006400000c000b */
[----:B01----:R-:W-:Y:S01]  /*e680*/  ENDCOLLECTIVE ;  /* 0x000000000000791b */ /* 0x003fe20003800000 */
.L_x_3445:
        /* <DEDUP_REMOVED lines=15> */
.L_x_3446:
[----:B------:R-:W-:Y:S01]  /*e780*/  MOV R13, R18 ;  /* 0x00000012000d7202 */ /* 0x000fe20000000f00 */
[----:B------:R-:W-:Y:S01]  /*e790*/  IMAD.MOV.U32 R12, RZ, RZ, 0x5 ;  /* 0x00000005ff0c7424 */ /* 0x000fe200078e00ff */
[----:B------:R-:W-:-:S13]  /*e7a0*/  IADD3 R2, P0, R14, R4, RZ ;  /* 0x000000040e027210 */ /* 0x000fda0007f1e0ff */
[----:B------:R-:W-:Y:S05]  /*e7b0*/  WARPSYNC.COLLECTIVE R15, `(.L_x_3447) ;  /* 0x000000000f087348 */ /* 0x000fea0003c00000 */
[----:B------:R0:W1:Y:S02]  /*e7c0*/  SHFL.IDX P6, R14, R13, R12, R11 ;  /* 0x0000000c0d0e7389 */ /* 0x00006400000c000b */
[----:B01----:R-:W-:Y:S01]  /*e7d0*/  ENDCOLLECTIVE ;  /* 0x000000000000791b */ /* 0x003fe20003800000 */
.L_x_3447:
        /* <DEDUP_REMOVED lines=12> */
.L_x_3448:
[----:B------:R-:W-:Y:S01]  /*e8a0*/  @!PT LDS RZ, [RZ] ;  /* 0x00000000fffff984 */ /* 0x000fe20000000800 */
[----:B------:R-:W-:Y:S01]  /*e8b0*/  @!PT LDS RZ, [RZ] ;  /* 0x00000000fffff984 */ /* 0x000fe20000000800 */
[----:B------:R-:W-:Y:S01]  /*e8c0*/  @!PT LDS RZ, [RZ] ;  /* 0x00000000fffff984 */ /* 0x000fe20000000800 */
[----:B------:R0:W-:Y:S01]  /*e8d0*/  LDGSTS.E.BYPASS.LTC128B.128 [R7+0x5400], desc[UR36][R2.64+0x80], !P0 ;  /* 0x0540008002077fae */ /* 0x0001e2000c101d64 */
[----:B------:R-:W-:-:S13]  /*e8e0*/  ISETP.LT.OR P0, PT, R8, 0x41, P1 ;  /* 0x000000410800780c */ /* 0x000fda0000f01670 */
[----:B------:R0:W-:Y:S01]  /*e8f0*/  LDGSTS.E.BYPASS.LTC128B.128 [R7+0x8400], desc[UR36][R2.64+0x100], !P0 ;  /* 0x0840010002077fae */ /* 0x0001e2000c101d64 */
[----:B------:R-:W-:Y:S05]  /*e900*/  BRA `(.L_x_3449) ;  /* 0xffffffcc00687947 */ /* 0x000fea000383ffff */
.L_x_3365:
[----:B0-----:R0:W1:Y:S02]  /*e910*/  SYNCS.PHASECHK.TRANS64.TRYWAIT P0, [R4+URZ+0x30860], R3 ;  /* 0x03086003040075a7 */ /* 0x001064000800017f */
[----:B-1----:R-:W-:Y:S05]  /*e920*/  @!P0 NANOSLEEP.SYNCS 0x989680 ;  /* 0x009896800000895d */ /* 0x002fea0003900000 */
[----:B------:R-:W1:Y:S02]  /*e930*/  @!P0 SYNCS.PHASECHK.TRANS64 P0, [R4+URZ+0x30860], R3 ;  /* 0x03086003040085a7 */ /* 0x000e64000800007f */
[----:B-1----:R-:W-:Y:S05]  /*e940*/  @!P0 BRA `(.L_x_3365) ;  /* 0xfffffffc00f08947 */ /* 0x002fea000383ffff */
[----:B------:R-:W-:Y:S05]  /*e950*/  BRA `(.L_x_3450) ;  /* 0xffffffd000407947 */ /* 0x000fea000383ffff */
.L_x_3366:
        /* <DEDUP_REMOVED lines=8> */
.L_x_3452:
[----:B------:R-:W-:Y:S05]  /*e9e0*/  BSYNC B0 ;  /* 0x0000000000007941 */ /* 0x000fea0003800000 */
.L_x_3451:
[----:B------:R-:W-:Y:S01]  /*e9f0*/  MOV R13, R17 ;  /* 0x00000011000d7202 */ /* 0x000fe20000000f00 */
[----:B------:R-:W-:Y:S01]  /*ea00*/  IMAD.MOV.U32 R12, RZ, RZ, RZ ;  /* 0x000000ffff0c7224 */ /* 0x000fe200078e00ff */
[----:B------:R-:W-:Y:S01]  /*ea10*/  MOV R15, 0xffffffff ;  /* 0xffffffff000f7802 */ /* 0x000fe20000000f00 */
[----:B------:R-:W-:Y:S02]  /*ea20*/  IMAD.MOV.U32 R11, RZ, RZ, 0x181f ;  /* 0x0000181fff0b7424 */ /* 0x000fe400078e00ff */
[----:B------:R-:W-:Y:S02]  /*ea30*/  IMAD.MOV.U32 R0, RZ, RZ, R14 ;  /* 0x000000ffff007224 */ /* 0x000fe400078e000e */
[----:B------:R-:W-:-:S07]  /*ea40*/  IMAD.SHL.U32 R6, R37, 0x2, RZ ;  /* 0x0000000225067824 */ /* 0x000fce00078e00ff */
[----:B------:R-:W-:Y:S05]  /*ea50*/  WARPSYNC.COLLECTIVE R15, `(.L_x_3453) ;  /* 0x000000000f087348 */ /* 0x000fea0003c00000 */
[----:B------:R0:W1:Y:S02]  /*ea60*/  SHFL.IDX P6, R14, R13, R12, R11 ;  /* 0x0000000c0d0e7389 */ /* 0x00006400000c000b */
[----:B01----:R-:W-:Y:S01]  /*ea70*/  ENDCOLLECTIVE ;  /* 0x000000000000791b */ /* 0x003fe20003800000 */
.L_x_3453:
[----:B------:R-:W-:Y:S01]  /*ea80*/  MOV R13, R18 ;  /* 0x00000012000d7202 */ /* 0x000fe20000000f00 */
[----:B------:R-:W-:Y:S01]  /*ea90*/  IMAD.MOV.U32 R12, RZ, RZ, 0x1 ;  /* 0x00000001ff0c7424 */ /* 0x000fe200078e00ff */
[----:B------:R-:W-:-:S13]  /*eaa0*/  IADD3 R2, P0, R14, R6, RZ ;  /* 0x000000060e027210 */ /* 0x000fda0007f1e0ff */
[----:B------:R-:W-:Y:S05]  /*eab0*/  WARPSYNC.COLLECTIVE R15, `(.L_x_3454) ;  /* 0x000000000f087348 */ /* 0x000fea0003c00000 */
[----:B------:R0:W1:Y:S02]  /*eac0*/  SHFL.IDX P6, R14, R13, R12, R11 ;  /* 0x0000000c0d0e7389 */ /* 0x00006400000c000b */
[----:B01----:R-:W-:Y:S01]  /*ead0*/  ENDCOLLECTIVE ;  /* 0x000000000000791b */ /* 0x003fe20003800000 */
.L_x_3454:
[----:B------:R-:W-:Y:S01]  /*eae0*/  IMAD.X R3, RZ, RZ, R0, P0 ;  /* 0x000000ffff037224 */ /* 0x000fe200000e0600 */
[----:B------:R-:W-:Y:S02]  /*eaf0*/  ISETP.LT.OR P0, PT, R5, 0x1, P3 ;  /* 0x000000010500780c */ /* 0x000fe40001f01670 */
[----:B------:R-:W-:Y:S02]  /*eb00*/  LEA R0, R7, UR39, 0x1 ;  /* 0x0000002707007c11 */ /* 0x000fe4000f8e08ff */
[----:B------:R-:W-:-:S09]  /*eb10*/  MOV R13, R17 ;  /* 0x00000011000d7202 */ /* 0x000fd20000000f00 */
        /* <DEDUP_REMOVED lines=9> */
.L_x_3455:
[----:B------:R-:W-:Y:S01]  /*ebb0*/  @!PT LDS RZ, [RZ] ;  /* 0x00000000fffff984 */ /* 0x000fe20000000800 */
[----:B------:R-:W-:Y:S01]  /*ebc0*/  @!PT LDS RZ, [RZ] ;  /* 0x00000000fffff984 */ /* 0x000fe20000000800 */
[----:B------:R-:W-:Y:S01]  /*ebd0*/  @!PT LDS RZ, [RZ] ;  /* 0x00000000fffff984 */ /* 0x000fe20000000800 */
[----:B------:R-:W-:Y:S01]  /*ebe0*/  LDGSTS.E.BYPASS.LTC128B.128 [R0+0x3400], desc[UR36][R2.64+0x80], !P0 ;  /* 0x0340008002007fae */ /* 0x000fe2000c101d64 */
[----:B------:R-:W-:Y:S01]  /*ebf0*/  ISETP.LT.OR P0, PT, R5, 0x1, P1 ;  /* 0x000000010500780c */ /* 0x000fe20000f01670 */
[----:B------:R-:W-:Y:S01]  /*ec00*/  IMAD.MOV.U32 R13, RZ, RZ, R18 ;  /* 0x000000ffff0d7224 */ /* 0x000fe200078e0012 */
[----:B------:R-:W-:-:S11]  /*ec10*/  MOV R12, 0x2 ;  /* 0x00000002000c7802 */ /* 0x000fd60000000f00 */
[----:B------:R0:W-:Y:S02]  /*ec20*/  LDGSTS.E.BYPASS.LTC128B.128 [R0+0x6400], desc[UR36][R2.64+0x100], !P0 ;  /* 0x0640010002007fae */ /* 0x0001e4000c101d64 */
[----:B0-----:R-:W-:-:S13]  /*ec30*/  IADD3 R2, P0, R14, R6, RZ ;  /* 0x000000060e027210 */ /* 0x001fda0007f1e0ff */
[----:B------:R-:W-:Y:S05]  /*ec40*/  WARPSYNC.COLLECTIVE R15, `(.L_x_3456) ;  /* 0x000000000f087348 */ /* 0x000fea0003c00000 */
[----:B------:R0:W1:Y:S02]  /*ec50*/  SHFL.IDX P6, R14, R13, R12, R11 ;  /* 0x0000000c0d0e7389 */ /* 0x00006400000c000b */
[----:B01----:R-:W-:Y:S01]  /*ec60*/  ENDCOLLECTIVE ;  /* 0x000000000000791b */ /* 0x003fe20003800000 */
.L_x_3456:
        /* <DEDUP_REMOVED lines=12> */
.L_x_3457:
[----:B------:R-:W-:Y:S01]  /*ed30*/  @!PT LDS RZ, [RZ] ;  /* 0x00000000fffff984 */ /* 0x000fe20000000800 */
[----:B------:R-:W-:Y:S01]  /*ed40*/  @!PT LDS RZ, [RZ] ;  /* 0x00000000fffff984 */ /* 0x000fe20000000800 */
[----:B------:R-:W-:Y:S01]  /*ed50*/  @!PT LDS RZ, [RZ] ;  /* 0x00000000fffff984 */ /* 0x000fe20000000800 */
[----:B------:R-:W-:Y:S01]  /*ed60*/  LDGSTS.E.BYPASS.LTC128B.128 [R0+0x3c00], desc[UR36][R2.64+0x80], !P0 ;  /* 0x03c0008002007fae */ /* 0x000fe2000c101d64 */
[----:B------:R-:W-:Y:S01]  /*ed70*/  ISETP.LT.OR P0, PT, R5, 0x11, P1 ;  /* 0x000000110500780c */ /* 0x000fe20000f01670 */
[----:B------:R-:W-:Y:S02]  /*ed80*/  IMAD.MOV.U32 R13, RZ, RZ, R18 ;  /* 0x000000ffff0d7224 */ /* 0x000fe400078e0012 */
[----:B------:R-:W-:-:S10]  /*ed90*/  IMAD.MOV.U32 R12, RZ, RZ, 0x3 ;  /* 0x00000003ff0c7424 */ /* 0x000fd400078e00ff */
[----:B------:R0:W-:Y:S02]  /*eda0*/  LDGSTS.E.BYPASS.LTC128B.128 [R0+0x6c00], desc[UR36][R2.64+0x100], !P0 ;  /* 0x06c0010002007fae */ /* 0x0001e4000c101d64 */
[----:B0-----:R-:W-:-:S13]  /*edb0*/  IADD3 R2, P0, R14, R6, RZ ;  /* 0x000000060e027210 */ /* 0x001fda0007f1e0ff */
[----:B------:R-:W-:Y:S05]  /*edc0*/  WARPSYNC.COLLECTIVE R15, `(.L_x_3458) ;  /* 0x000000000f087348 */ /* 0x000fea0003c00000 */
[----:B------:R0:W1:Y:S02]  /*edd0*/  SHFL.IDX P6, R14, R13, R12, R11 ;  /* 0x0000000c0d0e7389 */ /* 0x00006400000c000b */
[----:B01----:R-:W-:Y:S01]  /*ede0*/  ENDCOLLECTIVE ;  /* 0x000000000000791b */ /* 0x003fe20003800000 */
.L_x_3458:
        /* <DEDUP_REMOVED lines=12> */
.L_x_3459:
[----:B------:R-:W-:Y:S01]  /*eeb0*/  @!PT LDS RZ, [RZ] ;  /* 0x00000000fffff984 */ /* 0x000fe20000000800 */
[----:B------:R-:W-:Y:S01]  /*eec0*/  @!PT LDS RZ, [RZ] ;  /* 0x00000000fffff984 */ /* 0x000fe20000000800 */
[----:B------:R-:W-:Y:S01]  /*eed0*/  @!PT LDS RZ, [RZ] ;  /* 0x00000000fffff984 */ /* 0x000fe20000000800 */
[----:B------:R-:W-:Y:S01]  /*eee0*/  LDGSTS.E.BYPASS.LTC128B.128 [R0+0x4400], desc[UR36][R2.64+0x80], !P0 ;  /* 0x0440008002007fae */ /* 0x000fe2000c101d64 */
[----:B------:R-:W-:Y:S02]  /*eef0*/  ISETP.LT.OR P0, PT, R5, 0x21, P1 ;  /* 0x000000210500780c */ /* 0x000fe40000f01670 */
[----:B------:R-:W-:Y:S01]  /*ef00*/  MOV R13, R18 ;  /* 0x00000012000d7202 */ /* 0x000fe20000000f00 */
[----:B------:R-:W-:-:S10]  /*ef10*/  IMAD.MOV.U32 R12, RZ, RZ, 0x4 ;  /* 0x00000004ff0c7424 */ /* 0x000fd400078e00ff */
[----:B------:R0:W-:Y:S02]  /*ef20*/  LDGSTS.E.BYPASS.LTC128B.128 [R0+0x7400], desc[UR36][R2.64+0x100], !P0 ;  /* 0x0740010002007fae */ /* 0x0001e4000c101d64 */
[----:B0-----:R-:W-:-:S13]  /*ef30*/  IADD3 R2, P0, R14, R6, RZ ;  /* 0x000000060e027210 */ /* 0x001fda0007f1e0ff */
[----:B------:R-:W-:Y:S05]  /*ef40*/  WARPSYNC.COLLECTIVE R15, `(.L_x_3460) ;  /* 0x000000000f087348 */ /* 0x000fea0003c00000 */
[----:B------:R0:W1:Y:S02]  /*ef50*/  SHFL.IDX P6, R14, R13, R12, R11 ;  /* 0x0000000c0d0e7389 */ /* 0x00006400000c000b */
[----:B01----:R-:W-:Y:S01]  /*ef60*/  ENDCOLLECTIVE ;  /* 0x000000000000791b */ /* 0x003fe20003800000 */
.L_x_3460:
        /* <DEDUP_REMOVED lines=12> */
.L_x_3461:
        /* <DEDUP_REMOVED lines=12> */
.L_x_3462:
        /* <DEDUP_REMOVED lines=12> */
.L_x_3463:
[----:B------:R-:W-:Y:S01]  /*f1b0*/  @!PT LDS RZ, [RZ] ;  /* 0x00000000fffff984 */ /* 0x000fe20000000800 */
[----:B------:R-:W-:Y:S01]  /*f1c0*/  @!PT LDS RZ, [RZ] ;  /* 0x00000000fffff984 */ /* 0x000fe20000000800 */
[----:B------:R-:W-:Y:S01]  /*f1d0*/  @!PT LDS RZ, [RZ] ;  /* 0x00000000fffff984 */ /* 0x000fe20000000800 */
[----:B------:R0:W-:Y:S01]  /*f1e0*/  LDGSTS.E.BYPASS.LTC128B.128 [R0+0x5400], desc[UR36][R2.64+0x80], !P0 ;  /* 0x0540008002007fae */ /* 0x0001e2000c101d64 */
[----:B------:R-:W-:-:S13]  /*f1f0*/  ISETP.LT.OR P0, PT, R5, 0x41, P1 ;  /* 0x000000410500780c */ /* 0x000fda0000f01670 */
[----:B------:R0:W-:Y:S01]  /*f200*/  LDGSTS.E.BYPASS.LTC128B.128 [R0+0x8400], desc[UR36][R2.64+0x100], !P0 ;  /* 0x0840010002007fae */ /* 0x0001e2000c101d64 */
[----:B------:R-:W-:Y:S05]  /*f210*/  BRA `(.L_x_3464) ;  /* 0xffffffcc00087947 */ /* 0x000fea000383ffff */
.L_x_3371:
[----:B0-----:R0:W1:Y:S02]  /*f220*/  SYNCS.PHASECHK.TRANS64.TRYWAIT P0, [R5+URZ+0x30820], R0 ;  /* 0x03082000050075a7 */ /* 0x001064000800017f */
[----:B-1----:R-:W-:Y:S05]  /*f230*/  @!P0 NANOSLEEP.SYNCS 0x989680 ;  /* 0x009896800000895d */ /* 0x002fea0003900000 */
[----:B------:R-:W1:Y:S02]  /*f240*/  @!P0 SYNCS.PHASECHK.TRANS64 P0, [R5+URZ+0x30820], R0 ;  /* 0x03082000050085a7 */ /* 0x000e64000800007f */
[----:B-1----:R-:W-:Y:S05]  /*f250*/  @!P0 BRA `(.L_x_3371) ;  /* 0xfffffffc00f08947 */ /* 0x002fea000383ffff */
[----:B------:R-:W-:Y:S05]  /*f260*/  BRA `(.L_x_3465) ;  /* 0xffffffcc00a47947 */ /* 0x000fea000383ffff */
.L_x_3372:
        /* <DEDUP_REMOVED lines=11> */
.L_x_3467:
[----:B------:R-:W-:Y:S05]  /*f320*/  BSYNC B0 ;  /* 0x0000000000007941 */ /* 0x000fea0003800000 */
.L_x_3466:
[----:B------:R-:W-:Y:S05]  /*f330*/  BRA `(.L_x_3468) ;  /* 0xffffffcc008c7947 */ /* 0x000fea000383ffff */
.L_x_3375:
[----:B------:R-:W-:Y:S01]  /*f340*/  BSSY B1, `(.L_x_3469) ;  /* 0x0000006000017945 */ /* 0x000fe20003800000 */
[----:B------:R-:W-:-:S07]  /*f350*/  IMAD.MOV.U32 R15, RZ, RZ, -0x1 ;  /* 0xffffffffff0f7424 */ /* 0x000fce00078e00ff */
[----:B0-----:R-:W-:Y:S05]  /*f360*/  WARPSYNC.COLLECTIVE R15, `(.L_x_3470) ;  /* 0x000000000f0c7348 */ /* 0x001fea0003c00000 */
[----:B------:R-:W-:Y:S02]  /*f370*/  ELECT P6, UR62, PT ;  /* 0x00000000003e782f */ /* 0x000fe400038c0000 */
[----:B------:R-:W-:Y:S01]  /*f380*/  MOV R14, UR62 ;  /* 0x0000003e000e7c02 */ /* 0x000fe20008000f00 */
[----:B0-----:R-:W-:Y:S10]  /*f390*/  ENDCOLLECTIVE ;  /* 0x000000000000791b */ /* 0x001ff40003800000 */
.L_x_3470:
[----:B------:R-:W-:Y:S05]  /*f3a0*/  BSYNC B1 ;  /* 0x0000000000017941 */ /* 0x000fea0003800000 */
.L_x_3469:
[----:B------:R-:W-:Y:S05]  /*f3b0*/  BRA `(.L_x_3471) ;  /* 0xffffffcc00847947 */ /* 0x000fea000383ffff */
.L_x_3377:
[----:B0-----:R0:W1:Y:S02]  /*f3c0*/  SYNCS.PHASECHK.TRANS64.TRYWAIT P1, [R3+URZ+0x30840], R2 ;  /* 0x03084002030075a7 */ /* 0x001064000802017f */
[----:B-1----:R-:W-:Y:S05]  /*f3d0*/  @!P1 NANOSLEEP.SYNCS 0x989680 ;  /* 0x009896800000995d */ /* 0x002fea0003900000 */
[----:B------:R-:W1:Y:S02]  /*f3e0*/  @!P1 SYNCS.PHASECHK.TRANS64 P1, [R3+URZ+0x30840], R2 ;  /* 0x03084002030095a7 */ /* 0x000e64000802007f */
[----:B-1----:R-:W-:Y:S05]  /*f3f0*/  @!P1 BRA `(.L_x_3377) ;  /* 0xfffffffc00f09947 */ /* 0x002fea000383ffff */
[----:B------:R-:W-:Y:S05]  /*f400*/  BRA `(.L_x_3472) ;  /* 0xffffffcc00ac7947 */ /* 0x000fea000383ffff */
.L_x_3379:
[----:B-1----:R1:W2:Y:S02]  /*f410*/  SYNCS.PHASECHK.TRANS64.TRYWAIT P1, [R5+URZ+0x30840], R0 ;  /* 0x03084000050075a7 */ /* 0x0022a4000802017f */
[----:B--2---:R-:W-:Y:S05]  /*f420*/  @!P1 NANOSLEEP.SYNCS 0x989680 ;  /* 0x009896800000995d */ /* 0x004fea0003900000 */
[----:B------:R-:W2:Y:S02]  /*f430*/  @!P1 SYNCS.PHASECHK.TRANS64 P1, [R5+URZ+0x30840], R0 ;  /* 0x03084000050095a7 */ /* 0x000ea4000802007f */
[----:B--2---:R-:W-:Y:S05]  /*f440*/  @!P1 BRA `(.L_x_3379) ;  /* 0xfffffffc00f09947 */ /* 0x004fea000383ffff */
[----:B------:R-:W-:Y:S05]  /*f450*/  BRA `(.L_x_3473) ;  /* 0xffffffcc00b87947 */ /* 0x000fea000383ffff */
.L_x_3381:
[----:B--2---:R2:W3:Y:S02]  /*f460*/  SYNCS.PHASECHK.TRANS64.TRYWAIT P1, [R3+URZ+0x30860], R2 ;  /* 0x03086002030075a7 */ /* 0x0044e4000802017f */
[----:B---3--:R-:W-:Y:S05]  /*f470*/  @!P1 NANOSLEEP.SYNCS 0x989680 ;  /* 0x009896800000995d */ /* 0x008fea0003900000 */
[----:B------:R-:W3:Y:S02]  /*f480*/  @!P1 SYNCS.PHASECHK.TRANS64 P1, [R3+URZ+0x30860], R2 ;  /* 0x03086002030095a7 */ /* 0x000ee4000802007f */
[----:B---3--:R-:W-:Y:S05]  /*f490*/  @!P1 BRA `(.L_x_3381) ;  /* 0xfffffffc00f09947 */ /* 0x008fea000383ffff */
[----:B------:R-:W-:Y:S05]  /*f4a0*/  BRA `(.L_x_3474) ;  /* 0xffffffcc00b47947 */ /* 0x000fea000383ffff */
.L_x_3475:
        /* <DEDUP_REMOVED lines=13> */
.L_x_15834:


//--------------------- .text._ZN7cutlass13device_kernelIN5flash11enable_sm90INS1_16FlashAttnFwdSm90INS1_25CollectiveMainloopFwdSm90ILi2EN4cute5tupleIJNS5_1CILi1EEES8_S8_EEENS6_IJNS7_ILi128EEENS7_ILi96EEENS7_ILi192EEEEEELi192ENS_10bfloat16_tEfNS_4arch4Sm90ELb0ELb0ELb1ELb1ELb1ELb0ELb0ELb1ELb1ELb1ELb0ELb0EEENS1_21CollectiveEpilogueFwdINS6_IJSA_SC_SB_EEES9_SE_SG_Li256ELb1ELb1ELb0ELb0EEENS1_36VarlenDynamicPersistentTileSchedulerILi128ELi96ELi256ELi128ELb0ELb1ELb1ELb0ELb1ELb1EEEEEEEEEvNT_6ParamsE --------------------------
	.section	.text._ZN7cutlass13device_kernelIN5flash11enable_sm90INS1_16FlashAttnFwdSm90INS1_25CollectiveMainloopFwdSm90ILi2EN4cute5tupleIJNS5_1CILi1EEES8_S8_EEENS6_IJNS7_ILi128EEENS7_ILi96EEENS7_ILi192EEEEEELi192ENS_10bfloat16_tEfNS_4arch4Sm90ELb0ELb0ELb1ELb1ELb1ELb0ELb0ELb1ELb1ELb1ELb0ELb0EEENS1_21CollectiveEpilogueFwdINS6_IJSA_SC_SB_EEES9_SE_SG_Li256ELb1ELb1ELb0ELb0EEENS1_36VarlenDynamicPersistentTileSchedulerILi128ELi96ELi256ELi128ELb0ELb1ELb1ELb0ELb1ELb1EEEEEEEEEvNT_6ParamsE,"ax",@progbits
	.align	128
.text._ZN7cutlass13device_kernelIN5flash11enable_sm90INS1_16FlashAttnFwdSm90INS1_25CollectiveMainloopFwdSm90ILi2EN4cute5tupleIJNS5_1CILi1EEES8_S8_EEENS6_IJNS7_ILi128EEENS7_ILi96EEENS7_ILi192EEEEEELi192ENS_10bfloat16_tEfNS_4arch4Sm90ELb0ELb0ELb1ELb1ELb1ELb0ELb0ELb1ELb1ELb1ELb0ELb0EEENS1_21CollectiveEpilogueFwdINS6_IJSA_SC_SB_EEES9_SE_SG_Li256ELb1ELb1ELb0ELb0EEENS1_36VarlenDynamicPersistentTileSchedulerILi128ELi96ELi256ELi128ELb0ELb1ELb1ELb0ELb1ELb1EEEEEEEEEvNT_6ParamsE:
        .type           _ZN7cutlass13device_kernelIN5flash11enable_sm90INS1_16FlashAttnFwdSm90INS1_25CollectiveMainloopFwdSm90ILi2EN4cute5tupleIJNS5_1CILi1EEES8_S8_EEENS6_IJNS7_ILi128EEENS7_ILi96EEENS7_ILi192EEEEEELi192ENS_10bfloat16_tEfNS_4arch4Sm90ELb0ELb0ELb1ELb1ELb1ELb0ELb0ELb1ELb1ELb1ELb0ELb0EEENS1_21CollectiveEpilogueFwdINS6_IJSA_SC_SB_EEES9_SE_SG_Li256ELb1ELb1ELb0ELb0EEENS1_36VarlenDynamicPersistentTileSchedulerILi128ELi96ELi256ELi128ELb0ELb1ELb1ELb0ELb1ELb1EEEEEEEEEvNT_6ParamsE,@function
        .size           _ZN7cutlass13device_kernelIN5flash11enable_sm90INS1_16FlashAttnFwdSm90INS1_25CollectiveMainloopFwdSm90ILi2EN4cute5tupleIJNS5_1CILi1EEES8_S8_EEENS6_IJNS7_ILi128EEENS7_ILi96EEENS7_ILi192EEEEEELi192ENS_10bfloat16_tEfNS_4arch4Sm90ELb0ELb0ELb1ELb1ELb1ELb0ELb0ELb1ELb1ELb1ELb0ELb0EEENS1_21CollectiveEpilogueFwdINS6_IJSA_SC_SB_EEES9_SE_SG_Li256ELb1ELb1ELb0ELb0EEENS1_36VarlenDynamicPersistentTileSchedulerILi128ELi96ELi256ELi128ELb0ELb1ELb1ELb0ELb1ELb1EEEEEEEEEvNT_6ParamsE,(.L_x_15835 - _ZN7cutlass13device_kernelIN5flash11enable_sm90INS1_16FlashAttnFwdSm90INS1_25CollectiveMainloopFwdSm90ILi2EN4cute5tupleIJNS5_1CILi1EEES8_S8_EEENS6_IJNS7_ILi128EEENS7_ILi96EEENS7_ILi192EEEEEELi192ENS_10bfloat16_tEfNS_4arch4Sm90ELb0ELb0ELb1ELb1ELb1ELb0ELb0ELb1ELb1ELb1ELb0ELb0EEENS1_21CollectiveEpilogueFwdINS6_IJSA_SC_SB_EEES9_SE_SG_Li256ELb1ELb1ELb0ELb0EEENS1_36VarlenDynamicPersistentTileSchedulerILi128ELi96ELi256ELi128ELb0ELb1ELb1ELb0ELb1ELb1EEEEEEEEEvNT_6ParamsE)
        .other          _ZN7cutlass13device_kernelIN5flash11enable_sm90INS1_16FlashAttnFwdSm90INS1_25CollectiveMainloopFwdSm90ILi2EN4cute5tupleIJNS5_1CILi1EEES8_S8_EEENS6_IJNS7_ILi128EEENS7_ILi96EEENS7_ILi192EEEEEELi192ENS_10bfloat16_tEfNS_4arch4Sm90ELb0ELb0ELb1ELb1ELb1ELb0ELb0ELb1ELb1ELb1ELb0ELb0EEENS1_21CollectiveEpilogueFwdINS6_IJSA_SC_SB_EEES9_SE_SG_Li256ELb1ELb1ELb0ELb0EEENS1_36VarlenDynamicPersistentTileSchedulerILi128ELi96ELi256ELi128ELb0ELb1ELb1ELb0ELb1ELb1EEEEEEEEEvNT_6ParamsE,@"STO_CUDA_ENTRY STV_DEFAULT"
_ZN7cutlass13device_kernelIN5flash11enable_sm90INS1_16FlashAttnFwdSm90INS1_25CollectiveMainloopFwdSm90ILi2EN4cute5tupleIJNS5_1CILi1EEES8_S8_EEENS6_IJNS7_ILi128EEENS7_ILi96EEENS7_ILi192EEEEEELi192ENS_10bfloat16_tEfNS_4arch4Sm90ELb0ELb0ELb1ELb1ELb1ELb0ELb0ELb1ELb1ELb1ELb0ELb0EEENS1_21CollectiveEpilogueFwdINS6_IJSA_SC_SB_EEES9_SE_SG_Li256ELb1ELb1ELb0ELb0EEENS1_36VarlenDynamicPersistentTileSchedulerILi128ELi96ELi256ELi128ELb0ELb1ELb1ELb0ELb1ELb1EEEEEEEEEvNT_6ParamsE:
        /* <DEDUP_REMOVED lines=45> */
.L_x_3476:
        /* <DEDUP_REMOVED lines=22> */
.L_x_3477:
        /* <DEDUP_REMOVED lines=18> */
.L_x_3478:
        /* <DEDUP_REMOVED lines=22> */
.L_x_3479:
        /* <DEDUP_REMOVED lines=23> */
.L_x_3480:
        /* <DEDUP_REMOVED lines=10> */
.L_x_3482:
        /* <DEDUP_REMOVED lines=19> */
[----:B------:R-:W-:Y:S01]  /*09f0*/  UMOV UR38, URZ ;  /* 0x0000003f00267c82 */ /* 0x000fe20008000000 */
[----:B0-----:R-:W-:-:S05]  /*0a00*/  VIADD R204, R0, 0xffffff80 ;  /* 0xffffff8000cc7836 */ /* 0x001fca0000000000 */
[----:B------:R-:W-:-:S04]  /*0a10*/  SHF.R.S32.HI R3, RZ, 0x1f, R204 ;  /* 0x0000001fff037819 */ /* 0x000fc800000114cc */
[CC--:B------:R-:W-:Y:S02]  /*0a20*/  LEA.HI R0, R3.reuse, R204.reuse, RZ, 0x7 ;  /* 0x000000cc03007211 */ /* 0x0c0fe400078f38ff */
[----:B------:R-:W-:Y:S02]  /*0a30*/  LEA.HI R4, R3, R204, RZ, 0x5 ;  /* 0x000000cc03047211 */ /* 0x000fe400078f28ff */
[----:B------:R-:W-:Y:S02]  /*0a40*/  LOP3.LUT R5, R0, 0xffffff80, RZ, 0xc0, !PT ;  /* 0xffffff8000057812 */ /* 0x000fe400078ec0ff */
[----:B------:R-:W-:Y:S02]  /*0a50*/  SHF.L.U32 R4, R4, 0x5, RZ ;  /* 0x0000000504047819 */ /* 0x000fe400000006ff */
[----:B------:R-:W-:Y:S01]  /*0a60*/  SHF.R.S32.HI R195, RZ, 0x7, R0 ;  /* 0x00000007ffc37819 */ /* 0x000fe20000011400 */
[----:B------:R-:W-:Y:S01]  /*0a70*/  IMAD.IADD R194, R204, 0x1, -R5 ;  /* 0x00000001ccc27824 */ /* 0x000fe200078e0a05 */
[----:B------:R-:W-:-:S02]  /*0a80*/  LOP3.LUT R4, R4, 0xfffffc00, RZ, 0xc0, !PT ;  /* 0xfffffc0004047812 */ /* 0x000fc400078ec0ff */
[----:B------:R-:W-:Y:S02]  /*0a90*/  LEA.HI R0, R0, R195, RZ, 0x1 ;  /* 0x000000c300007211 */ /* 0x000fe400078f08ff */
[----:B------:R-:W-:Y:S02]  /*0aa0*/  SHF.R.S32.HI R9, RZ, 0x1f, R194 ;  /* 0x0000001fff097819 */ /* 0x000fe400000114c2 */
[----:B------:R-:W-:Y:S02]  /*0ab0*/  LOP3.LUT R0, R0, 0x3fffffe, RZ, 0xc0, !PT ;  /* 0x03fffffe00007812 */ /* 0x000fe400078ec0ff */
[CC--:B------:R-:W-:Y:S02]  /*0ac0*/  LEA.HI R6, R9.reuse, R194.reuse, RZ, 0x2 ;  /* 0x000000c209067211 */ /* 0x0c0fe400078f10ff */
[----:B------:R-:W-:Y:S02]  /*0ad0*/  LEA.HI R9, R9, R194, RZ, 0x5 ;  /* 0x000000c209097211 */ /* 0x000fe400078f28ff */
[----:B------:R-:W-:-:S02]  /*0ae0*/  SHF.R.S32.HI R8, RZ, 0x2, R6 ;  /* 0x00000002ff087819 */ /* 0x000fc40000011406 */
[----:B------:R-:W-:Y:S02]  /*0af0*/  SHF.R.S32.HI R11, RZ, 0x1f, R6 ;  /* 0x0000001fff0b7819 */ /* 0x000fe40000011406 */
[----:B------:R-:W-:Y:S02]  /*0b00*/  SHF.R.S32.HI R9, RZ, 0x5, R9 ;  /* 0x00000005ff097819 */ /* 0x000fe40000011409 */
[----:B------:R-:W-:Y:S02]  /*0b10*/  LEA.HI R11, R11, R8, RZ, 0x3 ;  /* 0x000000080b0b7211 */ /* 0x000fe400078f18ff */
[----:B------:R-:W-:Y:S02]  /*0b20*/  IADD3 R0, R195, -R0, RZ ;  /* 0x80000000c3007210 */ /* 0x000fe40007ffe0ff */
[----:B------:R-:W-:-:S04]  /*0b30*/  LOP3.LUT R11, R11, 0xfffffff8, RZ, 0xc0, !PT ;  /* 0xfffffff80b0b7812 */ /* 0x000fc800078ec0ff */
[----:B------:R-:W-:-:S05]  /*0b40*/  IADD3 R8, R8, -R11, RZ ;  /* 0x8000000b08087210 */ /* 0x000fca0007ffe0ff */
[----:B------:R-:W-:-:S04]  /*0b50*/  IMAD R9, R9, 0x10, R8 ;  /* 0x0000001009097824 */ /* 0x000fc800078e0208 */
[----:B------:R-:W-:Y:S01]  /*0b60*/  IMAD R196, R0, 0x40, R9 ;  /* 0x0000004000c47824 */ /* 0x000fe200078e0209 */
[----:B--2---:R-:W-:Y:S02]  /*0b70*/  R2UR UR4, R2 ;  /* 0x00000000020472ca */ /* 0x004fe400000e0000 */
[----:B------:R-:W-:-:S04]  /*0b80*/  LEA.HI R2, R3, R204, RZ, 0x4 ;  /* 0x000000cc03027211 */ /* 0x000fc800078f20ff */
[----:B------:R-:W-:Y:S02]  /*0b90*/  SHF.R.S32.HI R7, RZ, 0x4, R2 ;  /* 0x00000004ff077819 */ /* 0x000fe40000011402 */
[C---:B------:R-:W-:Y:S02]  /*0ba0*/  LOP3.LUT R5, R2.reuse, 0x3fffff0, RZ, 0xc0, !PT ;  /* 0x03fffff002057812 */ /* 0x040fe400078ec0ff */
[----:B------:R-:W-:-:S03]  /*0bb0*/  LEA.HI R2, R2, R7, RZ, 0x1 ;  /* 0x0000000702027211 */ /* 0x000fc600078f08ff */
[----:B------:R-:W-:Y:S01]  /*0bc0*/  IMAD.IADD R5, R204, 0x1, -R5 ;  /* 0x00000001cc057824 */ /* 0x000fe200078e0a05 */
[----:B------:R-:W-:Y:S01]  /*0bd0*/  LOP3.LUT R2, R2, 0x1ffffffe, RZ, 0xc0, !PT ;  /* 0x1ffffffe02027812 */ /* 0x000fe200078ec0ff */
[----:B------:R-:W-:Y:S02]  /*0be0*/  ULOP3.LUT UR7, UR4, 0x1, URZ, 0xfc, !UPT ;  /* 0x0000000104077892 */ /* 0x000fe4000f8efc3f */
[----:B------:R-:W-:Y:S01]  /*0bf0*/  IMAD R5, R5, 0x40, R4 ;  /* 0x0000004005057824 */ /* 0x000fe200078e0204 */
[-C--:B------:R-:W-:Y:S01]  /*0c00*/  LEA.HI R4, R3, R204.reuse, RZ, 0x2 ;  /* 0x000000cc03047211 */ /* 0x080fe200078f10ff */
[----:B------:R-:W-:Y:S01]  /*0c10*/  IMAD.IADD R2, R7, 0x1, -R2 ;  /* 0x0000000107027824 */ /* 0x000fe200078e0a02 */
[----:B------:R-:W-:Y:S01]  /*0c20*/  LEA.HI R3, R3, R204, RZ, 0x3 ;  /* 0x000000cc03037211 */ /* 0x000fe200078f18ff */
[----:B------:R-:W-:Y:S01]  /*0c30*/  UMOV UR4, URZ ;  /* 0x0000003f00047c82 */ /* 0x000fe20008000000 */
[----:B------:R-:W-:Y:S01]  /*0c40*/  LOP3.LUT R7, R6, 0x7ffffffc, RZ, 0xc0, !PT ;  /* 0x7ffffffc06077812 */ /* 0x000fe200078ec0ff */
[----:B------:R-:W-:Y:S01]  /*0c50*/  IMAD R199, R2, 0x8, R5 ;  /* 0x0000000802c77824 */ /* 0x000fe200078e0205 */
[----:B------:R-:W-:Y:S01]  /*0c60*/  LOP3.LUT R5, R4, 0xfffffffc, RZ, 0xc0, !PT ;  /* 0xfffffffc04057812 */ /* 0x000fe200078ec0ff */
[----:B------:R-:W-:Y:S01]  /*0c70*/  IMAD.MOV.U32 R4, RZ, RZ, -0x2 ;  /* 0xfffffffeff047424 */ /* 0x000fe200078e00ff */
[----:B------:R-:W-:Y:S01]  /*0c80*/  LOP3.LUT R19, R3, 0xfffffff8, RZ, 0xc0, !PT ;  /* 0xfffffff803137812 */ /* 0x000fe200078ec0ff */
[----:B------:R-:W-:Y:S01]  /*0c90*/  IMAD.IADD R7, R194, 0x1, -R7 ;  /* 0x00000001c2077824 */ /* 0x000fe200078e0a07 */
[----:B------:R-:W-:Y:S01]  /*0ca0*/  SHF.R.S32.HI R23, RZ, 0x3, R3 ;  /* 0x00000003ff177819 */ /* 0x000fe20000011403 */
[----:B------:R-:W-:-:S02]  /*0cb0*/  IMAD.IADD R5, R204, 0x1, -R5 ;  /* 0x00000001cc057824 */ /* 0x000fc400078e0a05 */
[----:B------:R-:W-:Y:S02]  /*0cc0*/  IMAD.IADD R19, R204, 0x1, -R19 ;  /* 0x00000001cc137824 */ /* 0x000fe400078e0a13 */
[----:B------:R-:W-:Y:S01]  /*0cd0*/  IMAD R197, R7, R4, 0x60 ;  /* 0x0000006007c57424 */ /* 0x000fe200078e0204 */
[----:B------:R-:W-:Y:S01]  /*0ce0*/  LEA.HI R2, R5, R5, RZ, 0x1 ;  /* 0x0000000505027211 */ /* 0x000fe200078f08ff */
[----:B------:R-:W-:Y:S02]  /*0cf0*/  IMAD.SHL.U32 R16, R19, 0x8, RZ ;  /* 0x0000000813107824 */ /* 0x000fe400078e00ff */
[----:B------:R-:W-:Y:S01]  /*0d00*/  IMAD.U32 R200, RZ, RZ, UR7 ;  /* 0x00000007ffc87e24 */ /* 0x000fe2000f8e00ff */
[----:B------:R-:W-:Y:S01]  /*0d10*/  LOP3.LUT R2, R2, 0x1ffffffe, RZ, 0xc0, !PT ;  /* 0x1ffffffe02027812 */ /* 0x000fe200078ec0ff */
[C---:B------:R-:W-:Y:S01]  /*0d20*/  VIADD R18, R16.reuse, 0x80 ;  /* 0x0000008010127836 */ /* 0x040fe20000000000 */
[----:B------:R-:W-:Y:S01]  /*0d30*/  IADD3 R17, R16, 0x40, RZ ;  /* 0x0000004010117810 */ /* 0x000fe20007ffe0ff */
[----:B------:R-:W-:Y:S01]  /*0d40*/  IMAD.U32 R193, RZ, RZ, UR4 ;  /* 0x00000004ffc17e24 */ /* 0x000fe2000f8e00ff */
[----:B------:R-:W-:Y:S01]  /*0d50*/  SHF.R.S32.HI R203, RZ, 0x1f, R16 ;  /* 0x0000001fffcb7819 */ /* 0x000fe20000011410 */
[----:B------:R-:W-:Y:S01]  /*0d60*/  IMAD.IADD R5, R5, 0x1, -R2 ;  /* 0x0000000105057824 */ /* 0x000fe200078e0a02 */
[----:B------:R-:W-:-:S02]  /*0d70*/  SHF.R.S32.HI R202, RZ, 0x1f, R17 ;  /* 0x0000001fffca7819 */ /* 0x000fc40000011411 */
[----:B------:R-:W-:Y:S01]  /*0d80*/  SHF.R.S32.HI R201, RZ, 0x1f, R18 ;  /* 0x0000001fffc97819 */ /* 0x000fe20000011412 */
[----:B------:R-:W-:-:S07]  /*0d90*/  IMAD R198, R5, 0x8, R196 ;  /* 0x0000000805c67824 */ /* 0x000fce00078e02c4 */
.L_x_3528:
[----:B012---:R-:W0:Y:S01]  /*0da0*/  LDC.64 R2, c[0x0][0xc88] ;  /* 0x00032200ff027b82 */ /* 0x007e220000000a00 */
[----:B------:R-:W-:Y:S01]  /*0db0*/  ULDC.64 UR8, c[0x0][0xa28] ;  /* 0x00028a0000087ab9 */ /* 0x000fe20000000a00 */
[----:B------:R-:W-:Y:S01]  /*0dc0*/  ULDC.64 UR10, c[0x0][0xa20] ;  /* 0x00028800000a7ab9 */ /* 0x000fe20000000a00 */
[----:B------:R-:W-:Y:S01]  /*0dd0*/  MOV R22, UR5 ;  /* 0x0000000500167c02 */ /* 0x000fe20008000f00 */
[----:B------:R-:W-:Y:S01]  /*0de0*/  ULDC UR7, c[0x0][0x2f0] ;  /* 0x0000bc0000077ab9 */ /* 0x000fe20000000800 */
[----:B0-----:R-:W-:Y:S01]  /*0df0*/  IMAD.WIDE R2, R39, 0x4, R2 ;  /* 0x0000000427027825 */ /* 0x001fe200078e0202 */
[----:B------:R-:W-:Y:S02]  /*0e00*/  UISETP.NE.U32.AND UP0, UPT, UR8, URZ, UPT ;  /* 0x0000003f0800728c */ /* 0x000fe4000bf05070 */
[----:B------:R-:W-:Y:S01]  /*0e10*/  UISETP.NE.U32.AND UP1, UPT, UR10, URZ, UPT ;  /* 0x0000003f0a00728c */ /* 0x000fe2000bf25070 */
[----:B------:R-:W-:Y:S02]  /*0e20*/  ULDC UR5, c[0x0][0x424] ;  /* 0x0001090000057ab9 */ /* 0x000fe40000000800 */
[----:B------:R-:W2:Y:S01]  /*0e30*/  LDG.E R2, desc[UR36][R2.64] ;  /* 0x0000002402027981 */ /* 0x000ea2000c1e1900 */
[----:B------:R-:W-:-:S02]  /*0e40*/  UISETP.NE.AND.EX UP0, UPT, UR9, URZ, UPT, UP0 ;  /* 0x0000003f0900728c */ /* 0x000fc4000bf05300 */
[----:B------:R-:W-:-:S04]  /*0e50*/  UISETP.NE.AND.EX UP1, UPT, UR11, URZ, UPT, UP1 ;  /* 0x0000003f0b00728c */ /* 0x000fc8000bf25310 */
[----:B------:R-:W-:Y:S02]  /*0e60*/  PLOP3.LUT P0, PT, PT, PT, UP0, 0x80, 0x0 ;  /* 0x000000000000781c */ /* 0x000fe40003f0f008 */
[----:B------:R-:W-:Y:S02]  /*0e70*/  PLOP3.LUT P1, PT, PT, PT, UP1, 0x80, 0x0 ;  /* 0x000000000000781c */ /* 0x000fe40003f2f018 */
[----:B--2---:R-:W-:-:S13]  /*0e80*/  R2UR UR60, R2 ;  /* 0x00000000023c72ca */ /* 0x004fda00000e0000 */
[----:B------:R-:W-:Y:S02]  /*0e90*/  USHF.R.S32.HI UR4, URZ, 0x1f, UR60 ;  /* 0x0000001f3f047899 */ /* 0x000fe4000801143c */
[----:B------:R-:W-:Y:S02]  /*0ea0*/  @UP0 ULEA UR8, UP2, UR60, UR8, 0x2 ;  /* 0x000000083c080291 */ /* 0x000fe4000f84103f */
[----:B------:R-:W-:Y:S02]  /*0eb0*/  @UP1 ULEA UR10, UP3, UR60, UR10, 0x2 ;  /* 0x0000000a3c0a1291 */ /* 0x000fe4000f86103f */
[----:B------:R-:W-:Y:S02]  /*0ec0*/  @UP0 ULEA.HI.X UR9, UR60, UR9, UR4, 0x2, UP2 ;  /* 0x000000093c090291 */ /* 0x000fe400090f1404 */
[----:B------:R-:W-:Y:S01]  /*0ed0*/  MOV R192, UR4 ;  /* 0x0000000400c07c02 */ /* 0x000fe20008000f00 */
[----:B------:R-:W-:Y:S01]  /*0ee0*/  @UP1 ULEA.HI.X UR11, UR60, UR11, UR4, 0x2, UP3 ;  /* 0x0000000b3c0b1291 */ /* 0x000fe200098f1404 */
[----:B------:R-:W-:-:S02]  /*0ef0*/  IMAD.U32 R2, RZ, RZ, UR8 ;  /* 0x00000008ff027e24 */ /* 0x000fc4000f8e00ff */
[----:B------:R-:W-:Y:S02]  /*0f00*/  IMAD.U32 R4, RZ, RZ, UR10 ;  /* 0x0000000aff047e24 */ /* 0x000fe4000f8e00ff */
[----:B------:R-:W-:Y:S01]  /*0f10*/  IMAD.U32 R3, RZ, RZ, UR9 ;  /* 0x00000009ff037e24 */ /* 0x000fe2000f8e00ff */
[----:B------:R-:W-:Y:S01]  /*0f20*/  ULDC.64 UR8, c[0x0][0x418] ;  /* 0x0001060000087ab9 */ /* 0x000fe20000000a00 */
[----:B------:R-:W-:-:S03]  /*0f30*/  IMAD.U32 R5, RZ, RZ, UR11 ;  /* 0x0000000bff057e24 */ /* 0x000fc6000f8e00ff */
[----:B------:R-:W2:Y:S04]  /*0f40*/  @P0 LDG.E R2, desc[UR36][R2.64] ;  /* 0x0000002402020981 */ /* 0x000ea8000c1e1900 */
[----:B---3--:R-:W3:Y:S01]  /*0f50*/  @P1 LDG.E R4, desc[UR36][R4.64] ;  /* 0x0000002404041981 */ /* 0x008ee2000c1e1900 */
[----:B------:R-:W-:Y:S01]  /*0f60*/  UISETP.NE.U32.AND UP0, UPT, UR8, URZ, UPT ;  /* 0x0000003f0800728c */ /* 0x000fe2000bf05070 */
[----:B------:R-:W-:Y:S01]  /*0f70*/  IMAD.MOV.U32 R0, RZ, RZ, RZ ;  /* 0x000000ffff007224 */ /* 0x000fe200078e00ff */
[----:B------:R-:W-:Y:S01]  /*0f80*/  UMOV UR4, URZ ;  /* 0x0000003f00047c82 */ /* 0x000fe20008000000 */
[----:B------:R-:W-:Y:S01]  /*0f90*/  UMOV UR61, UR6 ;  /* 0x00000006003d7c82 */ /* 0x000fe20008000000 */
[----:B------:R-:W-:Y:S01]  /*0fa0*/  UISETP.NE.AND.EX UP0, UPT, UR9, URZ, UPT, UP0 ;  /* 0x0000003f0900728c */ /* 0x000fe2000bf05300 */
[----:B------:R-:W-:-:S02]  /*0fb0*/  CS2R R118, SRZ ;  /* 0x0000000000767805 */ /* 0x000fc4000001ff00 */
[----:B------:R-:W-:Y:S02]  /*0fc0*/  CS2R R116, SRZ ;  /* 0x0000000000747805 */ /* 0x000fe4000001ff00 */
[----:B------:R-:W-:Y:S01]  /*0fd0*/  CS2R R114, SRZ ;  /* 0x0000000000727805 */ /* 0x000fe2000001ff00 */
[----:B------:R-:W-:Y:S01]  /*0fe0*/  USEL UR5, UR5, 0x1, UP0 ;  /* 0x0000000105057887 */ /* 0x000fe20008000000 */
[----:B------:R-:W-:Y:S02]  /*0ff0*/  CS2R R112, SRZ ;  /* 0x0000000000707805 */ /* 0x000fe4000001ff00 */
[----:B------:R-:W-:Y:S02]  /*1000*/  CS2R R110, SRZ ;  /* 0x00000000006e7805 */ /* 0x000fe4000001ff00 */
[----:B------:R-:W-:Y:S01]  /*1010*/  CS2R R108, SRZ ;  /* 0x00000000006c7805 */ /* 0x000fe2000001ff00 */
[----:B------:R-:W-:Y:S01]  /*1020*/  UIMAD UR5, UR5, UR7, URZ ;  /* 0x00000007050572a4 */ /* 0x000fe2000f8e023f */
[----:B------:R-:W-:-:S02]  /*1030*/  CS2R R106, SRZ ;  /* 0x00000000006a7805 */ /* 0x000fc4000001ff00 */
[----:B------:R-:W-:Y:S01]  /*1040*/  CS2R R104, SRZ ;  /* 0x0000000000687805 */ /* 0x000fe2000001ff00 */
[----:B------:R-:W-:Y:S01]  /*1050*/  IMAD.MOV.U32 R46, RZ, RZ, RZ ;  /* 0x000000ffff2e7224 */ /* 0x000fe200078e00ff */
        /* <DEDUP_REMOVED lines=28> */
[----:B------:R-:W-:Y:S01]  /*1220*/  MOV R128, RZ ;  /* 0x000000ff00807202 */ /* 0x000fe20000000f00 */
[----:B------:R-:W-:Y:S01]  /*1230*/  IMAD.MOV.U32 R125, RZ, RZ, RZ ;  /* 0x000000ffff7d7224 */ /* 0x000fe200078e00ff */
[----:B------:R-:W-:-:S02]  /*1240*/  CS2R R44, SRZ ;  /* 0x00000000002c7805 */ /* 0x000fc4000001ff00 */
[----:B------:R-:W-:Y:S01]  /*1250*/  CS2R R126, SRZ ;  /* 0x00000000007e7805 */ /* 0x000fe2000001ff00 */
[----:B------:R-:W-:Y:S01]  /*1260*/  IMAD.MOV.U32 R41, RZ, RZ, RZ ;  /* 0x000000ffff297224 */ /* 0x000fe200078e00ff */
[----:B--2---:R-:W-:Y:S01]  /*1270*/  @P0 R2UR UR4, R2 ;  /* 0x00000000020402ca */ /* 0x004fe200000e0000 */
[----:B------:R-:W-:Y:S01]  /*1280*/  IMAD.MOV.U32 R2, RZ, RZ, RZ ;  /* 0x000000ffff027224 */ /* 0x000fe200078e00ff */
[----:B------:R-:W-:Y:S02]  /*1290*/  PLOP3.LUT P0, PT, PT, PT, PT, 0x80, 0x0 ;  /* 0x000000000000781c */ /* 0x000fe40003f0f070 */
[----:B---3--:R-:W-:Y:S01]  /*12a0*/  @P1 R2UR UR5, R4 ;  /* 0x00000000040512ca */ /* 0x008fe200000e0000 */
[----:B----4-:R-:W-:-:S14]  /*12b0*/  @P1 BRA `(.L_x_3483) ;  /* 0x0000000000341947 */ /* 0x010fdc0003800000 */
        /* <DEDUP_REMOVED lines=13> */
.L_x_3483:
[----:B------:R-:W-:Y:S01]  /*1390*/  UIADD3 UR6, -UR4, UR5, URZ ;  /* 0x0000000504067290 */ /* 0x000fe2000fffe13f */
[----:B------:R-:W-:Y:S02]  /*13a0*/  MOV R40, RZ ;  /* 0x000000ff00287202 */ /* 0x000fe40000000f00 */
[----:B------:R-:W-:Y:S01]  /*13b0*/  CS2R R132, SRZ ;  /* 0x0000000000847805 */ /* 0x000fe2000001ff00 */
[----:B------:R-:W-:Y:S01]  /*13c0*/  IMAD.MOV.U32 R129, RZ, RZ, RZ ;  /* 0x000000ffff817224 */ /* 0x000fe200078e00ff */
[----:B------:R-:W-:Y:S01]  /*13d0*/  UIADD3 UR4, UR6, 0x5f, URZ ;  /* 0x0000005f06047890 */ /* 0x000fe2000fffe03f */
[----:B------:R-:W-:Y:S01]  /*13e0*/  CS2R R122, SRZ ;  /* 0x00000000007a7805 */ /* 0x000fe2000001ff00 */
[----:B------:R-:W-:Y:S02]  /*13f0*/  UISETP.GE.AND UP0, UPT, UR6, 0x1, UPT ;  /* 0x000000010600788c */ /* 0x000fe4000bf06270 */
[----:B------:R-:W-:Y:S01]  /*1400*/  IMAD.U32 R102, RZ, RZ, UR6 ;  /* 0x00000006ff667e24 */ /* 0x000fe2000f8e00ff */
[----:B------:R-:W-:Y:S01]  /*1410*/  UIMAD.WIDE UR4, UR4, 0x2aaaaaab, URZ ;  /* 0x2aaaaaab040478a5 */ /* 0x000fe2000f8e023f */
[----:B------:R-:W-:Y:S01]  /*1420*/  IMAD.MOV.U32 R3, RZ, RZ, RZ ;  /* 0x000000ffff037224 */ /* 0x000fe200078e00ff */
[----:B------:R-:W-:Y:S01]  /*1430*/  CS2R R130, SRZ ;  /* 0x0000000000827805 */ /* 0x000fe2000001ff00 */
[----:B------:R-:W-:Y:S01]  /*1440*/  IMAD.MOV.U32 R124, RZ, RZ, RZ ;  /* 0x000000ffff7c7224 */ /* 0x000fe200078e00ff */
[----:B------:R-:W-:Y:S01]  /*1450*/  PLOP3.LUT P1, PT, PT, PT, UP0, 0x80, 0x0 ;  /* 0x000000000000781c */ /* 0x000fe20003f2f008 */
[----:B------:R-:W-:Y:S01]  /*1460*/  USHF.R.U32.HI UR4, URZ, 0x1f, UR5 ;  /* 0x0000001f3f047899 */ /* 0x000fe20008011605 */
[----:B------:R-:W-:Y:S01]  /*1470*/  MOV R121, RZ ;  /* 0x000000ff00797202 */ /* 0x000fe20000000f00 */
[----:B------:R-:W-:Y:S01]  /*1480*/  IMAD.MOV.U32 R136, RZ, RZ, RZ ;  /* 0x000000ffff887224 */ /* 0x000fe200078e00ff */
[----:B------:R-:W-:Y:S01]  /*1490*/  CS2R R6, SRZ ;  /* 0x0000000000067805 */ /* 0x000fe2000001ff00 */
[----:B------:R-:W-:Y:S01]  /*14a0*/  ULEA.HI.SX32 UR4, UR5, UR4, 0x1c ;  /* 0x0000000405047291 */ /* 0x000fe2000f8fe23f */
[----:B------:R-:W-:Y:S01]  /*14b0*/  CS2R R134, SRZ ;  /* 0x0000000000867805 */ /* 0x000fe2000001ff00 */
[----:B------:R-:W-:-:S04]  /*14c0*/  IMAD.MOV.U32 R24, RZ, RZ, RZ ;  /* 0x000000ffff187224 */ /* 0x000fc800078e00ff */
[----:B------:R-:W-:Y:S02]  /*14d0*/  IMAD.U32 R120, RZ, RZ, UR4 ;  /* 0x00000004ff787e24 */ /* 0x000fe4000f8e00ff */
[----:B------:R-:W-:Y:S05]  /*14e0*/  @!P1 BRA `(.L_x_3484) ;  /* 0x0000006000cc9947 */ /* 0x000fea0003800000 */
        /* <DEDUP_REMOVED lines=31> */
.L_x_3485:
        /* <DEDUP_REMOVED lines=11> */
.L_x_3615:
[----:B------:R-:W-:Y:S05]  /*1790*/  @!P0 BRA `(.L_x_3487) ;  /* 0x0000000000048947 */ /* 0x000fea0003800000 */
[----:B------:R-:W-:Y:S01]  /*17a0*/  BPT.TRAP 0x1 ;  /* 0x000000040000795c */ /* 0x000fe20000300000 */
.L_x_3487:
[----:B0-----:R-:W-:Y:S01]  /*17b0*/  IMAD.U32 R3, RZ, RZ, UR39 ;  /* 0x00000027ff037e24 */ /* 0x001fe2000f8e00ff */
[----:B------:R-:W-:-:S04]  /*17c0*/  MOV R0, UR38 ;  /* 0x0000002600007c02 */ /* 0x000fc80008000f00 */
[----:B------:R-:W-:Y:S02]  /*17d0*/  LEA R0, R0, UR40, 0x3 ;  /* 0x0000002800007c11 */ /* 0x000fe4000f8e18ff */
[----:B------:R-:W-:-:S04]  /*17e0*/  SHF.L.U32 R3, R3, 0x1f, RZ ;  /* 0x0000001f03037819 */ /* 0x000fc800000006ff */
[----:B------:R0:W1:Y:S01]  /*17f0*/  SYNCS.PHASECHK.TRANS64.TRYWAIT P1, [R0+URZ+0x30830], R3 ;  /* 0x03083003000075a7 */ /* 0x000062000802017f */
[----:B------:R-:W-:Y:S05]  /*1800*/  @!P0 BRA `(.L_x_3488) ;  /* 0x0000000000048947 */ /* 0x000fea0003800000 */
[----:B------:R-:W-:Y:S01]  /*1810*/  BPT.TRAP 0x1 ;  /* 0x000000040000795c */ /* 0x000fe20000300000 */
.L_x_3488:
[----:B------:R-:W-:Y:S01]  /*1820*/  IMAD.MOV.U32 R119, RZ, RZ, RZ ;  /* 0x000000ffff777224 */ /* 0x000fe200078e00ff */
[----:B-1----:R-:W-:Y:S06]  /*1830*/  @P1 BRA `(.L_x_3489) ;  /* 0x0000000000081947 */ /* 0x002fec0003800000 */
[----:B------:R-:W1:Y:S02]  /*1840*/  SYNCS.PHASECHK.TRANS64.TRYWAIT P1, [R0+URZ+0x30830], R3 ;  /* 0x03083003000075a7 */ /* 0x000e64000802017f */
[----:B-1----:R-:W-:Y:S05]  /*1850*/  @!P1 BRA `(.L_x_3490) ;  /* 0x000000dc002c9947 */ /* 0x002fea0003800000 */
.L_x_3489:
        /* <DEDUP_REMOVED lines=8> */
[----:B------:R-:W-:Y:S01]  /*18e0*/  IMAD.U32 R9, RZ, RZ, UR13 ;  /* 0x0000000dff097e24 */ /* 0x000fe2000f8e00ff */
        /* <DEDUP_REMOVED lines=18> */
[----:B------:R-:W-:Y:S01]  /*1a10*/  MOV R6, UR12 ;  /* 0x0000000c00067c02 */ /* 0x000fe20008000f00 */
        /* <DEDUP_REMOVED lines=71> */
.L_x_3491:
        /* <DEDUP_REMOVED lines=13> */
[----:B------:R-:W-:-:S02]  /*1f60*/  IMAD.U32 R4, RZ, RZ, UR5 ;  /* 0x00000005ff047e24 */ /* 0x000fc4000f8e00ff */
[----:B------:R-:W-:Y:S01]  /*1f70*/  FMUL.FTZ R36, R36, UR4 ;  /* 0x0000000424247c20 */ /* 0x000fe20008410000 */
[----:B01----:R-:W-:Y:S02]  /*1f80*/  VIADD R3, R197, UR6 ;  /* 0x00000006c5037c36 */ /* 0x003fe40008000000 */
[----:B------:R-:W-:Y:S01]  /*1f90*/  FMUL.FTZ R39, R39, UR4 ;  /* 0x0000000427277c20 */ /* 0x000fe20008410000 */
[----:B------:R-:W0:Y:S01]  /*1fa0*/  MUFU.TANH R25, R25 ;  /* 0x0000001900197308 */ /* 0x000e220000002400 */
[----:B------:R-:W-:Y:S01]  /*1fb0*/  FMUL.FTZ R37, R37, UR4 ;  /* 0x0000000425257c20 */ /* 0x000fe20008410000 */
[----:B------:R-:W-:Y:S02]  /*1fc0*/  IMAD R3, R4, -0x60, R3 ;  /* 0xffffffa004037824 */ /* 0x000fe400078e0203 */
[----:B------:R-:W-:Y:S01]  /*1fd0*/  FMUL.FTZ R30, R30, UR4 ;  /* 0x000000041e1e7c20 */ /* 0x000fe20008410000 */
[----:B------:R-:W-:Y:S01]  /*1fe0*/  FMUL.FTZ R40, R40, UR4 ;  /* 0x0000000428287c20 */ /* 0x000fe20008410000 */
[----:B------:R-:W-:Y:S01]  /*1ff0*/  FMUL.FTZ R31, R31, UR4 ;  /* 0x000000041f1f7c20 */ /* 0x000fe20008410000 */
[----:B------:R-:W-:Y:S01]  /*2000*/  FMUL.FTZ R41, R41, UR4 ;  /* 0x0000000429297c20 */ /* 0x000fe20008410000 */
[C---:B------:R-:W-:Y:S01]  /*2010*/  ISETP.GT.AND P6, PT, R3.reuse, RZ, PT ;  /* 0x000000ff0300720c */ /* 0x040fe20003fc4270 */
[----:B------:R-:W-:Y:S01]  /*2020*/  MUFU.TANH R28, R28 ;  /* 0x0000001c001c7308 */ /* 0x000fe20000002400 */
[C---:B------:R-:W-:Y:S01]  /*2030*/  ISETP.GT.AND P5, PT, R3.reuse, 0x1, PT ;  /* 0x000000010300780c */ /* 0x040fe20003fa4270 */
[----:B------:R-:W-:Y:S01]  /*2040*/  FMUL.FTZ R34, R34, UR4 ;  /* 0x0000000422227c20 */ /* 0x000fe20008410000 */
[C---:B------:R-:W-:Y:S01]  /*2050*/  ISETP.GT.AND P4, PT, R3.reuse, 0x8, PT ;  /* 0x000000080300780c */ /* 0x040fe20003f84270 */
[----:B------:R-:W-:Y:S01]  /*2060*/  FMUL.FTZ R44, R44, UR4 ;  /* 0x000000042c2c7c20 */ /* 0x000fe20008410000 */
[C---:B------:R-:W-:Y:S01]  /*2070*/  ISETP.GT.AND P3, PT, R3.reuse, 0x9, PT ;  /* 0x000000090300780c */ /* 0x040fe20003f64270 */
        /* <DEDUP_REMOVED lines=19> */
[----:B-1----:R-:W-:Y:S01]  /*21b0*/  FSEL R73, R29, -INF , P3 ;  /* 0xff8000001d497808 */ /* 0x002fe20001800000 */
[----:B------:R-:W-:Y:S01]  /*21c0*/  FMUL.FTZ R51, R51, UR4 ;  /* 0x0000000433337c20 */ /* 0x000fe20008410000 */
[----:B------:R-:W-:Y:S01]  /*21d0*/  FMUL.FTZ R60, R60, UR4 ;  /* 0x000000043c3c7c20 */ /* 0x000fe20008410000 */
[----:B------:R-:W-:Y:S01]  /*21e0*/  FMUL.FTZ R54, R54, UR4 ;  /* 0x0000000436367c20 */ /* 0x000fe20008410000 */
[----:B------:R-:W-:Y:S01]  /*21f0*/  FMUL.FTZ R61, R61, UR4 ;  /* 0x000000043d3d7c20 */ /* 0x000fe20008410000 */
[----:B------:R-:W-:Y:S01]  /*2200*/  FMUL.FTZ R55, R55, UR4 ;  /* 0x0000000437377c20 */ /* 0x000fe20008410000 */
[----:B------:R-:W-:Y:S01]  /*2210*/  FMUL.FTZ R64, R64, UR4 ;  /* 0x0000000440407c20 */ /* 0x000fe20008410000 */
[----:B------:R-:W1:Y:S01]  /*2220*/  MUFU.TANH R33, R33 ;  /* 0x0000002100217308 */ /* 0x000e620000002400 */
[----:B0-----:R-:W-:Y:S01]  /*2230*/  FSEL R75, R32, -INF , P2 ;  /* 0xff800000204b7808 */ /* 0x001fe20001000000 */
[----:B------:R-:W-:Y:S01]  /*2240*/  FMUL.FTZ R65, R65, UR4 ;  /* 0x0000000441417c20 */ /* 0x000fe20008410000 */
[----:B------:R-:W-:Y:S01]  /*2250*/  FMUL.FTZ R58, R58, UR4 ;  /* 0x000000043a3a7c20 */ /* 0x000fe20008410000 */
[----:B------:R-:W-:Y:S01]  /*2260*/  FMUL.FTZ R59, R59, UR4 ;  /* 0x000000043b3b7c20 */ /* 0x000fe20008410000 */
[----:B------:R-:W-:Y:S01]  /*2270*/  FMUL.FTZ R68, R68, UR4 ;  /* 0x0000000444447c20 */ /* 0x000fe20008410000 */
[----:B------:R-:W-:Y:S01]  /*2280*/  FMUL.FTZ R69, R69, UR4 ;  /* 0x0000000445457c20 */ /* 0x000fe20008410000 */
[----:B------:R-:W-:Y:S01]  /*2290*/  ULDC UR5, c[0x0][0x988] ;  /* 0x0002620000057ab9 */ /* 0x000fe20000000800 */
[----:B------:R0:W3:Y:S01]  /*22a0*/  MUFU.TANH R21, R35 ;  /* 0x0000002300157308 */ /* 0x0000e20000002400 */
[----:B--2---:R-:W-:Y:S01]  /*22b0*/  FSEL R5, R5, -INF , P6 ;  /* 0xff80000005057808 */ /* 0x004fe20003000000 */
[----:B------:R-:W-:Y:S01]  /*22c0*/  FMUL.FTZ R62, R62, UR4 ;  /* 0x000000043e3e7c20 */ /* 0x000fe20008410000 */
[----:B------:R-:W-:Y:S01]  /*22d0*/  P2R R12, PR, RZ, 0x1 ;  /* 0x00000001ff0c7803 */ /* 0x000fe20000000000 */
[----:B------:R-:W-:Y:S01]  /*22e0*/  FMUL.FTZ R63, R63, UR4 ;  /* 0x000000043f3f7c20 */ /* 0x000fe20008410000 */
[----:B------:R-:W-:Y:S01]  /*22f0*/  FMUL.FTZ R66, R66, UR4 ;  /* 0x0000000442427c20 */ /* 0x000fe20008410000 */
[----:B------:R-:W-:Y:S01]  /*2300*/  FMUL.FTZ R67, R67, UR4 ;  /* 0x0000000443437c20 */ /* 0x000fe20008410000 */
[----:B------:R-:W-:Y:S01]  /*2310*/  FMUL.FTZ R70, R70, UR4 ;  /* 0x0000000446467c20 */ /* 0x000fe20008410000 */
[----:B------:R-:W2:Y:S01]  /*2320*/  MUFU.TANH R2, R27 ;  /* 0x0000001b00027308 */ /* 0x000ea20000002400 */
[----:B0-----:R-:W-:Y:S01]  /*2330*/  FSEL R35, R24, -INF , P6 ;  /* 0xff80000018237808 */ /* 0x001fe20003000000 */
[----:B------:R-:W-:Y:S01]  /*2340*/  FMUL.FTZ R71, R71, UR4 ;  /* 0x0000000447477c20 */ /* 0x000fe20008410000 */
[----:B------:R-:W-:Y:S01]  /*2350*/  ISETP.GT.AND P6, PT, R3, 0x18, PT ;  /* 0x000000180300780c */ /* 0x000fe20003fc4270 */
[----:B------:R-:W-:Y:S01]  /*2360*/  UISETP.GE.AND UP0, UPT, UR6, 0x61, UPT ;  /* 0x000000610600788c */ /* 0x000fe2000bf06270 */
[----:B------:R-:W-:Y:S01]  /*2370*/  FMNMX.FTZ R4, R35, R10, !PT ;  /* 0x0000000a23047209 */ /* 0x000fe20007810000 */
[--C-:B------:R-:W-:Y:S01]  /*2380*/  IMAD.MOV.U32 R118, RZ, RZ, R119.reuse ;  /* 0x000000ffff767224 */ /* 0x100fe200078e0077 */
[----:B-1----:R-:W-:Y:S01]  /*2390*/  FSEL R33, R33, -INF , P1 ;  /* 0xff80000021217808 */ /* 0x002fe20000800000 */
[----:B------:R-:W0:Y:S01]  /*23a0*/  MUFU.TANH R36, R36 ;  /* 0x0000002400247308 */ /* 0x000e220000002400 */
[----:B---3--:R-:W-:Y:S01]  /*23b0*/  FSEL R21, R21, -INF , P1 ;  /* 0xff80000015157808 */ /* 0x008fe20000800000 */
[--C-:B------:R-:W-:Y:S01]  /*23c0*/  IMAD.MOV.U32 R117, RZ, RZ, R119.reuse ;  /* 0x000000ffff757224 */ /* 0x100fe200078e0077 */
[C---:B------:R-:W-:Y:S01]  /*23d0*/  ISETP.GT.AND P1, PT, R3.reuse, 0x29, PT ;  /* 0x000000290300780c */ /* 0x040fe20003f24270 */
[--C-:B------:R-:W-:Y:S01]  /*23e0*/  IMAD.MOV.U32 R116, RZ, RZ, R119.reuse ;  /* 0x000000ffff747224 */ /* 0x100fe200078e0077 */
[----:B------:R-:W-:Y:S01]  /*23f0*/  R2UR UR4, R0 ;  /* 0x00000000000472ca */ /* 0x000fe200000e0000 */
[--C-:B------:R-:W-:Y:S01]  /*2400*/  IMAD.MOV.U32 R114, RZ, RZ, R119.reuse ;  /* 0x000000ffff727224 */ /* 0x100fe200078e0077 */
[-C--:B------:R-:W-:Y:S01]  /*2410*/  MOV R115, R119.reuse ;  /* 0x0000007700737202 */ /* 0x080fe20000000f00 */
[----:B------:R1:W3:Y:S01]  /*2420*/  MUFU.TANH R27, R39 ;  /* 0x00000027001b7308 */ /* 0x0002e20000002400 */
        /* <DEDUP_REMOVED lines=8> */
[----:B-1----:R-:W-:Y:S01]  /*24b0*/  FSEL R39, R28, -INF , P4 ;  /* 0xff8000001c277808 */ /* 0x002fe20002000000 */
[----:B------:R-:W-:Y:S01]  /*24c0*/  UIADD3 UR4, UR4, 0x30840, URZ ;  /* 0x0003084004047890 */ /* 0x000fe2000fffe03f */
[----:B0-----:R-:W-:Y:S01]  /*24d0*/  FSEL R77, R36, -INF , P6 ;  /* 0xff800000244d7808 */ /* 0x001fe20003000000 */
[--C-:B------:R-:W-:Y:S01]  /*24e0*/  IMAD.MOV.U32 R109, RZ, RZ, R119.reuse ;  /* 0x000000ffff6d7224 */ /* 0x100fe200078e0077 */
[----:B------:R-:W-:Y:S01]  /*24f0*/  FMNMX.FTZ R4, R39, R4, !PT ;  /* 0x0000000427047209 */ /* 0x000fe20007810000 */
[--C-:B------:R-:W-:Y:S01]  /*2500*/  IMAD.MOV.U32 R108, RZ, RZ, R119.reuse ;  /* 0x000000ffff6c7224 */ /* 0x100fe200078e0077 */
[-C--:B------:R-:W-:Y:S01]  /*2510*/  MOV R100, R119.reuse ;  /* 0x0000007700647202 */ /* 0x080fe20000000f00 */
[----:B------:R-:W0:Y:S01]  /*2520*/  MUFU.TANH R37, R37 ;  /* 0x0000002500257308 */ /* 0x000e220000002400 */
[----:B------:R-:W-:Y:S01]  /*2530*/  FMNMX.FTZ R4, R73, R4, !PT ;  /* 0x0000000449047209 */ /* 0x000fe20007810000 */
[--C-:B------:R-:W-:Y:S01]  /*2540*/  IMAD.MOV.U32 R107, RZ, RZ, R119.reuse ;  /* 0x000000ffff6b7224 */ /* 0x100fe200078e0077 */
[----:B---3--:R-:W-:Y:S01]  /*2550*/  FSEL R27, R27, -INF , P5 ;  /* 0xff8000001b1b7808 */ /* 0x008fe20002800000 */
[--C-:B------:R-:W-:Y:S01]  /*2560*/  IMAD.MOV.U32 R106, RZ, RZ, R119.reuse ;  /* 0x000000ffff6a7224 */ /* 0x100fe200078e0077 */
[----:B------:R-:W-:Y:S01]  /*2570*/  FMNMX.FTZ R4, R75, R4, !PT ;  /* 0x000000044b047209 */ /* 0x000fe20007810000 */
[--C-:B------:R-:W-:Y:S01]  /*2580*/  IMAD.MOV.U32 R104, RZ, RZ, R119.reuse ;  /* 0x000000ffff687224 */ /* 0x100fe200078e0077 */
[-C--:B------:R-:W-:Y:S01]  /*2590*/  MOV R90, R119.reuse ;  /* 0x00000077005a7202 */ /* 0x080fe20000000f00 */
[----:B------:R-:W1:Y:S01]  /*25a0*/  MUFU.TANH R13, R31 ;  /* 0x0000001f000d7308 */ /* 0x000e620000002400 */
[----:B------:R-:W-:Y:S01]  /*25b0*/  FMNMX.FTZ R4, R33, R4, !PT ;  /* 0x0000000421047209 */ /* 0x000fe20007810000 */
[--C-:B------:R-:W-:Y:S01]  /*25c0*/  IMAD.MOV.U32 R103, RZ, RZ, R119.reuse ;  /* 0x000000ffff677224 */ /* 0x100fe200078e0077 */
[----:B--2---:R-:W-:Y:S01]  /*25d0*/  FSEL R11, R11, -INF , P4 ;  /* 0xff8000000b0b7808 */ /* 0x004fe20002000000 */
[--C-:B------:R-:W-:Y:S01]  /*25e0*/  IMAD.MOV.U32 R102, RZ, RZ, R119.reuse ;  /* 0x000000ffff667224 */ /* 0x100fe200078e0077 */
[----:B------:R-:W-:Y:S01]  /*25f0*/  ISETP.GT.AND P4, PT, R3, 0x20, PT ;  /* 0x000000200300780c */ /* 0x000fe20003f84270 */
[--C-:B------:R-:W-:Y:S01]  /*2600*/  IMAD.MOV.U32 R98, RZ, RZ, R119.reuse ;  /* 0x000000ffff627224 */ /* 0x100fe200078e0077 */
[----:B------:R-:W-:Y:S01]  /*2610*/  FMNMX.FTZ R4, R77, R4, !PT ;  /* 0x000000044d047209 */ /* 0x000fe20007810000 */
[----:B------:R-:W2:Y:S01]  /*2620*/  MUFU.TANH R40, R40 ;  /* 0x0000002800287308 */ /* 0x000ea20000002400 */
[----:B0-----:R-:W-:Y:S01]  /*2630*/  FSEL R37, R37, -INF , P5 ;  /* 0xff80000025257808 */ /* 0x001fe20002800000 */
[--C-:B------:R-:W-:Y:S01]  /*2640*/  IMAD.MOV.U32 R96, RZ, RZ, R119.reuse ;  /* 0x000000ffff607224 */ /* 0x100fe200078e0077 */
[----:B------:R-:W-:Y:S01]  /*2650*/  ISETP.GT.AND P5, PT, R3, 0x31, PT ;  /* 0x000000310300780c */ /* 0x000fe20003fa4270 */
[--C-:B------:R-:W-:Y:S01]  /*2660*/  IMAD.MOV.U32 R94, RZ, RZ, R119.reuse ;  /* 0x000000ffff5e7224 */ /* 0x100fe200078e0077 */
[----:B------:R-:W-:Y:S01]  /*2670*/  FMNMX.FTZ R4, R37, R4, !PT ;  /* 0x0000000425047209 */ /* 0x000fe20007810000 */
[--C-:B------:R-:W-:Y:S01]  /*2680*/  IMAD.MOV.U32 R92, RZ, RZ, R119.reuse ;  /* 0x000000ffff5c7224 */ /* 0x100fe200078e0077 */
[----:B------:R-:W-:Y:S01]  /*2690*/  MOV R80, R119 ;  /* 0x0000007700507202 */ /* 0x000fe20000000f00 */
        /* <DEDUP_REMOVED lines=21> */
[----:B--2---:R-:W-:Y:S01]  /*27f0*/  FSEL R83, R44, -INF , P2 ;  /* 0xff8000002c537808 */ /* 0x004fe20001000000 */
[----:B------:R-:W-:-:S03]  /*2800*/  IMAD.MOV.U32 R44, RZ, RZ, R119 ;  /* 0x000000ffff2c7224 */ /* 0x000fc600078e0077 */
[----:B------:R-:W-:-:S03]  /*2810*/  FMNMX.FTZ R4, R83, R4, !PT ;  /* 0x0000000453047209 */ /* 0x000fc60007810000 */
[----:B------:R-:W2:Y:S01]  /*2820*/  MUFU.TANH R48, R48 ;  /* 0x0000003000307308 */ /* 0x000ea20000002400 */
[----:B0-----:R-:W-:Y:S02]  /*2830*/  FSEL R25, R38, -INF , P6 ;  /* 0xff80000026197808 */ /* 0x001fe40003000000 */
[----:B------:R-:W-:-:S05]  /*2840*/  ISETP.GT.AND P6, PT, R3, 0x30, PT ;  /* 0x000000300300780c */ /* 0x000fca0003fc4270 */
        /* <DEDUP_REMOVED lines=17> */
[----:B0-----:R-:W-:Y:S01]  /*2960*/  FSEL R91, R52, -INF , P4 ;  /* 0xff800000345b7808 */ /* 0x001fe20002000000 */
[----:B------:R-:W-:-:S03]  /*2970*/  IMAD.MOV.U32 R52, RZ, RZ, R119 ;  /* 0x000000ffff347224 */ /* 0x000fc600078e0077 */
[----:B------:R-:W-:-:S03]  /*2980*/  FMNMX.FTZ R4, R91, R4, !PT ;  /* 0x000000045b047209 */ /* 0x000fc60007810000 */
[----:B------:R-:W0:Y:S01]  /*2990*/  MUFU.TANH R47, R47 ;  /* 0x0000002f002f7308 */ /* 0x000e220000002400 */
[----:B-1----:R-:W-:Y:S01]  /*29a0*/  FSEL R45, R46, -INF , P2 ;  /* 0xff8000002e2d7808 */ /* 0x002fe20001000000 */
[----:B------:R-:W-:Y:S01]  /*29b0*/  IMAD.MOV.U32 R46, RZ, RZ, R119 ;  /* 0x000000ffff2e7224 */ /* 0x000fe200078e0077 */
        /* <DEDUP_REMOVED lines=12> */
[----:B--2---:R-:W-:Y:S02]  /*2a80*/  FSEL R49, R50, -INF , P6 ;  /* 0xff80000032317808 */ /* 0x004fe40003000000 */
[----:B------:R-:W-:Y:S02]  /*2a90*/  ISETP.GT.AND P6, PT, R3, 0x48, PT ;  /* 0x000000480300780c */ /* 0x000fe40003fc4270 */
[----:B------:R-:W-:-:S03]  /*2aa0*/  MOV R50, R119 ;  /* 0x0000007700327202 */ /* 0x000fc60000000f00 */
[----:B------:R-:W2:Y:S01]  /*2ab0*/  MUFU.TANH R60, R60 ;  /* 0x0000003c003c7308 */ /* 0x000ea20000002400 */
[----:B0-----:R-:W-:-:S04]  /*2ac0*/  FSEL R57, R57, -INF , P1 ;  /* 0xff80000039397808 */ /* 0x001fc80000800000 */
[----:B------:R-:W-:-:S03]  /*2ad0*/  FMNMX.FTZ R4, R57, R4, !PT ;  /* 0x0000000439047209 */ /* 0x000fc60007810000 */
[----:B------:R-:W0:Y:S01]  /*2ae0*/  MUFU.TANH R54, R54 ;  /* 0x0000003600367308 */ /* 0x000e220000002400 */
[----:B-1----:R-:W-:Y:S02]  /*2af0*/  FSEL R51, R51, -INF , P5 ;  /* 0xff80000033337808 */ /* 0x002fe40002800000 */
[----:B------:R-:W-:-:S05]  /*2b00*/  ISETP.GT.AND P5, PT, R3, 0x49, PT ;  /* 0x000000490300780c */ /* 0x000fca0003fa4270 */
[----:B------:R-:W1:Y:S01]  /*2b10*/  MUFU.TANH R61, R61 ;  /* 0x0000003d003d7308 */ /* 0x000e620000002400 */
[----:B--2---:R-:W-:Y:S02]  /*2b20*/  FSEL R97, R60, -INF , P6 ;  /* 0xff8000003c617808 */ /* 0x004fe40003000000 */
[----:B------:R-:W-:Y:S02]  /*2b30*/  MOV R60, R119 ;  /* 0x00000077003c7202 */ /* 0x000fe40000000f00 */
        /* <DEDUP_REMOVED lines=8> */
[----:B------:R1:W3:Y:S01]  /*2bc0*/  MUFU.TANH R31, R58 ;  /* 0x0000003a001f7308 */ /* 0x0002e20000002400 */
[----:B--2---:R-:W-:Y:S02]  /*2bd0*/  FSEL R55, R55, -INF , P3 ;  /* 0xff80000037377808 */ /* 0x004fe40001800000 */
[----:B------:R-:W-:-:S05]  /*2be0*/  ISETP.GT.AND P3, PT, R3, 0x51, PT ;  /* 0x000000510300780c */ /* 0x000fca0003f64270 */
[----:B------:R-:W2:Y:S01]  /*2bf0*/  MUFU.TANH R65, R65 ;  /* 0x0000004100417308 */ /* 0x000ea20000002400 */
[----:B0-----:R-:W-:Y:S01]  /*2c00*/  FSEL R99, R64, -INF , P4 ;  /* 0xff80000040637808 */ /* 0x001fe20002000000 */
[--C-:B------:R-:W-:Y:S02]  /*2c10*/  IMAD.MOV.U32 R64, RZ, RZ, R119.reuse ;  /* 0x000000ffff407224 */ /* 0x100fe400078e0077 */
[----:B-1----:R-:W-:Y:S01]  /*2c20*/  IMAD.MOV.U32 R58, RZ, RZ, R119 ;  /* 0x000000ffff3a7224 */ /* 0x002fe200078e0077 */
[----:B------:R-:W-:-:S03]  /*2c30*/  FMNMX.FTZ R4, R99, R4, !PT ;  /* 0x0000000463047209 */ /* 0x000fc60007810000 */
[----:B------:R-:W0:Y:S01]  /*2c40*/  MUFU.TANH R59, R59 ;  /* 0x0000003b003b7308 */ /* 0x000e220000002400 */
[----:B---3--:R-:W-:Y:S02]  /*2c50*/  FSEL R31, R31, -INF , P2 ;  /* 0xff8000001f1f7808 */ /* 0x008fe40001000000 */
[----:B------:R-:W-:-:S05]  /*2c60*/  ISETP.GT.AND P2, PT, R3, 0x58, PT ;  /* 0x000000580300780c */ /* 0x000fca0003f44270 */
[----:B------:R-:W1:Y:S01]  /*2c70*/  MUFU.TANH R68, R68 ;  /* 0x0000004400447308 */ /* 0x000e620000002400 */
[----:B--2---:R-:W-:-:S04]  /*2c80*/  FSEL R65, R65, -INF , P3 ;  /* 0xff80000041417808 */ /* 0x004fc80001800000 */
[----:B------:R-:W-:-:S03]  /*2c90*/  FMNMX.FTZ R4, R65, R4, !PT ;  /* 0x0000000441047209 */ /* 0x000fc60007810000 */
[----:B------:R-:W2:Y:S01]  /*2ca0*/  MUFU.TANH R69, R69 ;  /* 0x0000004500457308 */ /* 0x000ea20000002400 */
[----:B0-----:R-:W-:Y:S02]  /*2cb0*/  FSEL R29, R59, -INF , P1 ;  /* 0xff8000003b1d7808 */ /* 0x001fe40000800000 */
[----:B------:R-:W-:-:S05]  /*2cc0*/  ISETP.GT.AND P1, PT, R3, 0x59, PT ;  /* 0x000000590300780c */ /* 0x000fca0003f24270 */
[----:B------:R-:W-:Y:S01]  /*2cd0*/  MUFU.TANH R62, R62 ;  /* 0x0000003e003e7308 */ /* 0x000fe20000002400 */
[----:B-1----:R-:W-:Y:S01]  /*2ce0*/  FSEL R59, R68, -INF , P2 ;  /* 0xff800000443b7808 */ /* 0x002fe20001000000 */
[----:B------:R-:W-:-:S03]  /*2cf0*/  IMAD.MOV.U32 R68, RZ, RZ, R119 ;  /* 0x000000ffff447224 */ /* 0x000fc600078e0077 */
[----:B------:R-:W-:-:S03]  /*2d00*/  FMNMX.FTZ R4, R59, R4, !PT ;  /* 0x000000043b047209 */ /* 0x000fc60007810000 */
[----:B------:R-:W0:Y:S01]  /*2d10*/  MUFU.TANH R63, R63 ;  /* 0x0000003f003f7308 */ /* 0x000e220000002400 */
[----:B--2---:R-:W-:-:S04]  /*2d20*/  FSEL R69, R69, -INF , P1 ;  /* 0xff80000045457808 */ /* 0x004fc80000800000 */
[----:B------:R-:W-:Y:S01]  /*2d30*/  FMNMX.FTZ R14, R69, R4, !PT ;  /* 0x00000004450e7209 */ /* 0x000fe20007810000 */
[----:B------:R-:W-:Y:S01]  /*2d40*/  IMAD.U32 R4, RZ, RZ, UR5 ;  /* 0x00000005ff047e24 */ /* 0x000fe2000f8e00ff */
[----:B------:R-:W1:Y:S01]  /*2d50*/  S2UR UR5, SR_CgaCtaId ;  /* 0x00000000000579c3 */ /* 0x000e620000008800 */
[----:B------:R-:W-:Y:S02]  /*2d60*/  MUFU.TANH R66, R66 ;  /* 0x0000004200427308 */ /* 0x000fe40000002400 */
[----:B------:R-:W2:Y:S06]  /*2d70*/  SHFL.BFLY PT, R3, R14, 0x2, 0x1f ;  /* 0x0c401f000e037f89 */ /* 0x000eac00000e0000 */
[----:B------:R-:W3:Y:S01]  /*2d80*/  MUFU.TANH R67, R67 ;  /* 0x0000004300437308 */ /* 0x000ee20000002400 */
[----:B0-----:R-:W-:-:S07]  /*2d90*/  FSEL R63, R63, -INF , P5 ;  /* 0xff8000003f3f7808 */ /* 0x001fce0002800000 */
[----:B------:R-:W-:Y:S01]  /*2da0*/  MUFU.TANH R70, R70 ;  /* 0x0000004600467308 */ /* 0x000fe20000002400 */
[----:B-1----:R-:W-:-:S07]  /*2db0*/  UPRMT UR4, UR5, 0x654, UR4 ;  /* 0x0000065405047896 */ /* 0x002fce0008000004 */
[----:B------:R-:W0:Y:S01]  /*2dc0*/  MUFU.TANH R71, R71 ;  /* 0x0000004700477308 */ /* 0x000e220000002400 */
[----:B---3--:R-:W-:Y:S02]  /*2dd0*/  FSEL R67, R67, -INF , P3 ;  /* 0xff80000043437808 */ /* 0x008fe40001800000 */
[----:B--2---:R-:W-:-:S05]  /*2de0*/  FMNMX.FTZ R20, R14, R3, !PT ;  /* 0x000000030e147209 */ /* 0x004fca0007810000 */
[----:B------:R-:W1:Y:S01]  /*2df0*/  SHFL.BFLY PT, R3, R20, 0x1, 0x1f ;  /* 0x0c201f0014037f89 */ /* 0x000e6200000e0000 */
[----:B------:R-:W-:Y:S01]  /*2e00*/  SYNCS.ARRIVE.TRANS64.RED.A1T0 RZ, [UR4], RZ ;  /* 0x000000ffffff79a7 */ /* 0x000fe20008100404 */
[----:B0-----:R-:W-:Y:S02]  /*2e10*/  FSEL R71, R71, -INF , P1 ;  /* 0xff80000047477808 */ /* 0x001fe40000800000 */
[----:B-1----:R-:W-:-:S04]  /*2e20*/  FMNMX.FTZ R3, R20, R3, !PT ;  /* 0x0000000314037209 */ /* 0x002fc80007810000 */
[C---:B------:R-:W-:Y:S01]  /*2e30*/  FSETP.NEU.FTZ.AND P0, PT, R3.reuse, -INF , PT ;  /* 0xff8000000300780b */ /* 0x040fe20003f1d000 */
[----:B------:R-:W-:-:S05]  /*2e40*/  FMUL.FTZ R24, R3, R4 ;  /* 0x0000000403187220 */ /* 0x000fca0000410000 */
[----:B------:R-:W-:Y:S02]  /*2e50*/  FSEL R24, R24, RZ, P0 ;  /* 0x000000ff18187208 */ /* 0x000fe40000000000 */
[----:B------:R-:W-:Y:S02]  /*2e60*/  ISETP.NE.AND P0, PT, R12, RZ, PT ;  /* 0x000000ff0c00720c */ /* 0x000fe40003f05270 */
[----:B------:R-:W-:Y:S01]  /*2e70*/  FMNMX.FTZ R12, R5, R2, !PT ;  /* 0x00000002050c7209 */ /* 0x000fe20007810000 */
[-CC-:B------:R-:W-:Y:S01]  /*2e80*/  FFMA.FTZ R10, R10, R4.reuse, -R24.reuse ;  /* 0x000000040a0a7223 */ /* 0x180fe20000010818 */
[-CC-:B------:R-:W-:Y:S01]  /*2e90*/  FFMA.FTZ R35, R35, R4.reuse, -R24.reuse ;  /* 0x0000000423237223 */ /* 0x180fe20000010818 */
[--C-:B------:R-:W-:Y:S01]  /*2ea0*/  FFMA.FTZ R14, R37, R4, -R24.reuse ;  /* 0x00000004250e7223 */ /* 0x100fe20000010818 */
[----:B------:R-:W-:Y:S01]  /*2eb0*/  FMNMX.FTZ R12, R11, R12, !PT ;  /* 0x0000000c0b0c7209 */ /* 0x000fe20007810000 */
[----:B------:R0:W-:Y:S01]  /*2ec0*/  MUFU.EX2 R101, R10 ;  /* 0x0000000a00657308 */ /* 0x0001e20000000800 */
[----:B------:R-:W-:Y:S01]  /*2ed0*/  FSEL R37, R70, -INF , P2 ;  /* 0xff80000046257808 */ /* 0x000fe20001000000 */
[--C-:B------:R-:W-:Y:S01]  /*2ee0*/  FFMA.FTZ R39, R39, R4, -R24.reuse ;  /* 0x0000000427277223 */ /* 0x100fe20000010818 */
[----:B------:R-:W-:Y:S01]  /*2ef0*/  FMNMX.FTZ R12, R13, R12, !PT ;  /* 0x0000000c0d0c7209 */ /* 0x000fe20007810000 */
[-CC-:B------:R-:W-:Y:S01]  /*2f00*/  FFMA.FTZ R73, R73, R4.reuse, -R24.reuse ;  /* 0x0000000449497223 */ /* 0x180fe20000010818 */
[-CC-:B------:R-:W-:Y:S01]  /*2f10*/  FFMA.FTZ R75, R75, R4.reuse, -R24.reuse ;  /* 0x000000044b4b7223 */ /* 0x180fe20000010818 */
[--C-:B------:R-:W-:Y:S01]  /*2f20*/  FFMA.FTZ R77, R77, R4, -R24.reuse ;  /* 0x000000044d4d7223 */ /* 0x100fe20000010818 */
[----:B------:R-:W-:Y:S01]  /*2f30*/  FMNMX.FTZ R12, R15, R12, !PT ;  /* 0x0000000c0f0c7209 */ /* 0x000fe20007810000 */
[----:B------:R1:W-:Y:S01]  /*2f40*/  MUFU.EX2 R188, R35 ;  /* 0x0000002300bc7308 */ /* 0x0003e20000000800 */
[-CC-:B0-----:R-:W-:Y:S01]  /*2f50*/  FFMA.FTZ R10, R33, R4.reuse, -R24.reuse ;  /* 0x00000004210a7223 */ /* 0x181fe20000010818 */
[----:B------:R-:W-:Y:S01]  /*2f60*/  FSEL R33, R62, -INF , P6 ;  /* 0xff8000003e217808 */ /* 0x000fe20003000000 */
[--C-:B------:R-:W-:Y:S01]  /*2f70*/  FFMA.FTZ R79, R79, R4, -R24.reuse ;  /* 0x000000044f4f7223 */ /* 0x100fe20000010818 */
[----:B------:R-:W-:Y:S01]  /*2f80*/  FMNMX.FTZ R12, R21, R12, !PT ;  /* 0x0000000c150c7209 */ /* 0x000fe20007810000 */
[-CC-:B------:R-:W-:Y:S01]  /*2f90*/  FFMA.FTZ R81, R81, R4.reuse, -R24.reuse ;  /* 0x0000000451517223 */ /* 0x180fe20000010818 */
[-CC-:B------:R-:W-:Y:S01]  /*2fa0*/  FFMA.FTZ R83, R83, R4.reuse, -R24.reuse ;  /* 0x0000000453537223 */ /* 0x180fe20000010818 */
[--C-:B------:R-:W-:Y:S01]  /*2fb0*/  FFMA.FTZ R85, R85, R4, -R24.reuse ;  /* 0x0000000455557223 */ /* 0x100fe20000010818 */
[----:B------:R-:W-:Y:S01]  /*2fc0*/  FMNMX.FTZ R12, R25, R12, !PT ;  /* 0x0000000c190c7209 */ /* 0x000fe20007810000 */
[----:B------:R-:W-:Y:S01]  /*2fd0*/  MUFU.EX2 R190, R39 ;  /* 0x0000002700be7308 */ /* 0x000fe20000000800 */
[----:B-1----:R-:W-:Y:S01]  /*2fe0*/  FSEL R35, R66, -INF , P4 ;  /* 0xff80000042237808 */ /* 0x002fe20002000000 */
[--C-:B------:R-:W-:Y:S01]  /*2ff0*/  FFMA.FTZ R87, R87, R4, -R24.reuse ;  /* 0x0000000457577223 */ /* 0x100fe20000010818 */
[----:B------:R-:W-:Y:S01]  /*3000*/  FMNMX.FTZ R12, R27, R12, !PT ;  /* 0x0000000c1b0c7209 */ /* 0x000fe20007810000 */
[-CC-:B------:R-:W-:Y:S01]  /*3010*/  FFMA.FTZ R89, R89, R4.reuse, -R24.reuse ;  /* 0x0000000459597223 */ /* 0x180fe20000010818 */
[-CC-:B------:R-:W-:Y:S01]  /*3020*/  FFMA.FTZ R91, R91, R4.reuse, -R24.reuse ;  /* 0x000000045b5b7223 */ /* 0x180fe20000010818 */
[--C-:B------:R-:W-:Y:S01]  /*3030*/  FFMA.FTZ R93, R93, R4, -R24.reuse ;  /* 0x000000045d5d7223 */ /* 0x100fe20000010818 */
[----:B------:R-:W-:Y:S01]  /*3040*/  FMNMX.FTZ R12, R41, R12, !PT ;  /* 0x0000000c290c7209 */ /* 0x000fe20007810000 */
[----:B------:R-:W-:Y:S01]  /*3050*/  MUFU.EX2 R184, R10 ;  /* 0x0000000a00b87308 */ /* 0x000fe20000000800 */
        /* <DEDUP_REMOVED lines=11> */
[----:B------:R-:W-:Y:S01]  /*3110*/  FFMA.FTZ R24, R69, R4, -R24 ;  /* 0x0000000445187223 */ /* 0x000fe20000010818 */
[----:B------:R-:W-:Y:S01]  /*3120*/  MOV R70, R119 ;  /* 0x0000007700467202 */ /* 0x000fe20000000f00 */
[--C-:B------:R-:W-:Y:S01]  /*3130*/  IMAD.MOV.U32 R69, RZ, RZ, R119.reuse ;  /* 0x000000ffff457224 */ /* 0x100fe200078e0077 */
[----:B------:R-:W-:Y:S01]  /*3140*/  FMNMX.FTZ R12, R49, R12, !PT ;  /* 0x0000000c310c7209 */ /* 0x000fe20007810000 */
[----:B------:R-:W-:Y:S01]  /*3150*/  MUFU.EX2 R75, R75 ;  /* 0x0000004b004b7308 */ /* 0x000fe20000000800 */
[----:B------:R-:W-:-:S02]  /*3160*/  IMAD.MOV.U32 R66, RZ, RZ, R119 ;  /* 0x000000ffff427224 */ /* 0x000fc400078e0077 */
[----:B------:R-:W-:Y:S01]  /*3170*/  FMNMX.FTZ R12, R51, R12, !PT ;  /* 0x0000000c330c7209 */ /* 0x000fe20007810000 */
[----:B------:R-:W-:-:S03]  /*3180*/  IMAD.MOV.U32 R62, RZ, RZ, R119 ;  /* 0x000000ffff3e7224 */ /* 0x000fc600078e0077 */
[----:B------:R-:W-:Y:S01]  /*3190*/  FMNMX.FTZ R12, R53, R12, !PT ;  /* 0x0000000c350c7209 */ /* 0x000fe20007810000 */
[----:B------:R-:W-:Y:S03]  /*31a0*/  MUFU.EX2 R77, R77 ;  /* 0x0000004d004d7308 */ /* 0x000fe60000000800 */
[----:B------:R-:W-:-:S04]  /*31b0*/  FMNMX.FTZ R12, R55, R12, !PT ;  /* 0x0000000c370c7209 */ /* 0x000fc80007810000 */
[----:B------:R-:W-:Y:S01]  /*31c0*/  FMNMX.FTZ R12, R31, R12, !PT ;  /* 0x0000000c1f0c7209 */ /* 0x000fe20007810000 */
[----:B------:R-:W0:Y:S03]  /*31d0*/  MUFU.EX2 R14, R14 ;  /* 0x0000000e000e7308 */ /* 0x000e260000000800 */
[----:B------:R-:W-:-:S04]  /*31e0*/  FMNMX.FTZ R12, R29, R12, !PT ;  /* 0x0000000c1d0c7209 */ /* 0x000fc80007810000 */
[----:B------:R-:W-:Y:S01]  /*31f0*/  FMNMX.FTZ R12, R33, R12, !PT ;  /* 0x0000000c210c7209 */ /* 0x000fe20007810000 */
[----:B------:R-:W-:Y:S03]  /*3200*/  MUFU.EX2 R79, R79 ;  /* 0x0000004f004f7308 */ /* 0x000fe60000000800 */
[----:B------:R-:W-:-:S04]  /*3210*/  FMNMX.FTZ R12, R63, R12, !PT ;  /* 0x0000000c3f0c7209 */ /* 0x000fc80007810000 */
[----:B------:R-:W-:Y:S01]  /*3220*/  FMNMX.FTZ R12, R35, R12, !PT ;  /* 0x0000000c230c7209 */ /* 0x000fe20007810000 */
[----:B------:R1:W-:Y:S01]  /*3230*/  MUFU.EX2 R180, R81 ;  /* 0x0000005100b47308 */ /* 0x0003e20000000800 */
[----:B0-----:R-:W-:Y:S02]  /*3240*/  F2FP.BF16.F32.PACK_AB R186, R14, R77 ;  /* 0x0000004d0eba723e */ /* 0x001fe400000010ff */
[----:B------:R-:W-:-:S04]  /*3250*/  FMNMX.FTZ R12, R67, R12, !PT ;  /* 0x0000000c430c7209 */ /* 0x000fc80007810000 */
[----:B------:R-:W-:Y:S01]  /*3260*/  FMNMX.FTZ R12, R37, R12, !PT ;  /* 0x0000000c250c7209 */ /* 0x000fe20007810000 */
[----:B------:R-:W-:Y:S01]  /*3270*/  MUFU.EX2 R83, R83 ;  /* 0x0000005300537308 */ /* 0x000fe20000000800 */
[----:B-1----:R-:W-:Y:S02]  /*3280*/  IMAD.MOV.U32 R81, RZ, RZ, R119 ;  /* 0x000000ffff517224 */ /* 0x002fe400078e0077 */
[----:B------:R-:W-:-:S05]  /*3290*/  FMNMX.FTZ R12, R71, R12, !PT ;  /* 0x0000000c470c7209 */ /* 0x000fca0007810000 */
[----:B------:R-:W0:Y:S01]  /*32a0*/  SHFL.BFLY PT, R39, R12, 0x2, 0x1f ;  /* 0x0c401f000c277f89 */ /* 0x000e2200000e0000 */
[----:B------:R1:W-:Y:S08]  /*32b0*/  MUFU.EX2 R182, R85 ;  /* 0x0000005500b67308 */ /* 0x0003f00000000800 */
[----:B------:R-:W-:Y:S01]  /*32c0*/  MUFU.EX2 R87, R87 ;  /* 0x0000005700577308 */ /* 0x000fe20000000800 */
[----:B-1----:R-:W-:-:S07]  /*32d0*/  MOV R85, R119 ;  /* 0x0000007700557202 */ /* 0x002fce0000000f00 */
[----:B------:R1:W-:Y:S01]  /*32e0*/  MUFU.EX2 R176, R89 ;  /* 0x0000005900b07308 */ /* 0x0003e20000000800 */
[----:B0-----:R-:W-:-:S07]  /*32f0*/  FMNMX.FTZ R39, R12, R39, !PT ;  /* 0x000000270c277209 */ /* 0x001fce0007810000 */
[----:B------:R-:W-:Y:S01]  /*3300*/  MUFU.EX2 R91, R91 ;  /* 0x0000005b005b7308 */ /* 0x000fe20000000800 */
[--C-:B-1----:R-:W-:Y:S01]  /*3310*/  IMAD.MOV.U32 R89, RZ, RZ, R119.reuse ;  /* 0x000000ffff597224 */ /* 0x102fe200078e0077 */
[----:B------:R-:W0:Y:S06]  /*3320*/  SHFL.BFLY PT, R10, R39, 0x1, 0x1f ;  /* 0x0c201f00270a7f89 */ /* 0x000e2c00000e0000 */
[----:B------:R1:W-:Y:S08]  /*3330*/  MUFU.EX2 R178, R93 ;  /* 0x0000005d00b27308 */ /* 0x0003f00000000800 */
[----:B------:R-:W-:Y:S01]  /*3340*/  MUFU.EX2 R95, R95 ;  /* 0x0000005f005f7308 */ /* 0x000fe20000000800 */
[----:B-1----:R-:W-:-:S07]  /*3350*/  IMAD.MOV.U32 R93, RZ, RZ, R119 ;  /* 0x000000ffff5d7224 */ /* 0x002fce00078e0077 */
[----:B------:R1:W-:Y:S01]  /*3360*/  MUFU.EX2 R172, R57 ;  /* 0x0000003900ac7308 */ /* 0x0003e20000000800 */
[----:B0-----:R-:W-:Y:S01]  /*3370*/  FMNMX.FTZ R10, R39, R10, !PT ;  /* 0x0000000a270a7209 */ /* 0x001fe20007810000 */
[----:B------:R-:W-:-:S03]  /*3380*/  IMAD.MOV.U32 R39, RZ, RZ, R119 ;  /* 0x000000ffff277224 */ /* 0x000fc600078e0077 */
[C---:B------:R-:W-:Y:S01]  /*3390*/  FSETP.NEU.FTZ.AND P1, PT, R10.reuse, -INF , PT ;  /* 0xff8000000a00780b */ /* 0x040fe20003f3d000 */
[----:B------:R-:W-:Y:S02]  /*33a0*/  FMUL.FTZ R12, R10, R4 ;  /* 0x000000040a0c7220 */ /* 0x000fe40000410000 */
[----:B------:R-:W-:Y:S01]  /*33b0*/  MUFU.EX2 R97, R97 ;  /* 0x0000006100617308 */ /* 0x000fe20000000800 */
[----:B-1----:R-:W-:Y:S02]  /*33c0*/  IMAD.MOV.U32 R57, RZ, RZ, R119 ;  /* 0x000000ffff397224 */ /* 0x002fe400078e0077 */
[----:B------:R-:W-:Y:S02]  /*33d0*/  FSEL R12, R12, RZ, P1 ;  /* 0x000000ff0c0c7208 */ /* 0x000fe40000800000 */
[----:B------:R-:W-:-:S03]  /*33e0*/  PLOP3.LUT P1, PT, PT, PT, UP0, 0x80, 0x0 ;  /* 0x000000000000781c */ /* 0x000fc60003f2f008 */
        /* <DEDUP_REMOVED lines=29> */
[----:B------:R-:W-:Y:S01]  /*35c0*/  FADD.FTZ R5, R75, R36 ;  /* 0x000000244b057221 */ /* 0x000fe20000010000 */
[-CC-:B------:R-:W-:Y:S01]  /*35d0*/  FFMA.FTZ R37, R37, R4.reuse, -R12.reuse ;  /* 0x0000000425257223 */ /* 0x180fe2000001080c */
[----:B------:R-:W-:Y:S01]  /*35e0*/  FFMA.FTZ R71, R71, R4, -R12 ;  /* 0x0000000447477223 */ /* 0x000fe2000001080c */
[----:B------:R2:W3:Y:S01]  /*35f0*/  MUFU.EX2 R20, R13 ;  /* 0x0000000d00147308 */ /* 0x0004e20000000800 */
[----:B-1----:R-:W-:Y:S01]  /*3600*/  FADD.FTZ R36, R189, R2 ;  /* 0x00000002bd247221 */ /* 0x002fe20000010000 */
[----:B------:R-:W-:Y:S01]  /*3610*/  FADD.FTZ R38, R184, R5 ;  /* 0x00000005b8267221 */ /* 0x000fe20000010000 */
[----:B------:R-:W-:Y:S01]  /*3620*/  F2FP.BF16.F32.PACK_AB R189, R2, R189 ;  /* 0x000000bd02bd723e */ /* 0x000fe200000010ff */
[--C-:B------:R-:W-:Y:S01]  /*3630*/  IMAD.MOV.U32 R61, RZ, RZ, R119.reuse ;  /* 0x000000ffff3d7224 */ /* 0x100fe200078e0077 */
[----:B------:R-:W-:Y:S01]  /*3640*/  F2FP.BF16.F32.PACK_AB R188, R101, R188 ;  /* 0x000000bc65bc723e */ /* 0x000fe200000010ff */
[--C-:B------:R-:W-:Y:S01]  /*3650*/  IMAD.MOV.U32 R101, RZ, RZ, R119.reuse ;  /* 0x000000ffff657224 */ /* 0x100fe200078e0077 */
[----:B------:R-:W-:Y:S01]  /*3660*/  F2FP.BF16.F32.PACK_AB R190, R73, R190 ;  /* 0x000000be49be723e */ /* 0x000fe200000010ff */
[----:B------:R-:W1:Y:S01]  /*3670*/  MUFU.EX2 R15, R15 ;  /* 0x0000000f000f7308 */ /* 0x000e620000000800 */
[----:B0-----:R-:W-:Y:S01]  /*3680*/  FADD.FTZ R5, R11, R36 ;  /* 0x000000240b057221 */ /* 0x001fe20000010000 */
[----:B--2---:R-:W-:Y:S01]  /*3690*/  FADD.FTZ R13, R77, R38 ;  /* 0x000000264d0d7221 */ /* 0x004fe20000010000 */
[----:B------:R-:W-:Y:S01]  /*36a0*/  F2FP.BF16.F32.PACK_AB R184, R184, R75 ;  /* 0x0000004bb8b8723e */ /* 0x000fe200000010ff */
[----:B------:R-:W-:Y:S01]  /*36b0*/  IMAD.MOV.U32 R77, RZ, RZ, R119 ;  /* 0x000000ffff4d7224 */ /* 0x000fe200078e0077 */
[----:B------:R-:W-:Y:S01]  /*36c0*/  MOV R75, R119 ;  /* 0x00000077004b7202 */ /* 0x000fe20000000f00 */
[----:B------:R-:W-:Y:S01]  /*36d0*/  FADD.FTZ R40, R14, R13 ;  /* 0x0000000d0e287221 */ /* 0x000fe20000010000 */
[----:B------:R-:W-:Y:S01]  /*36e0*/  IMAD.MOV.U32 R73, RZ, RZ, R119 ;  /* 0x000000ffff497224 */ /* 0x000fe200078e0077 */
[----:B------:R-:W0:Y:S01]  /*36f0*/  MUFU.EX2 R26, R21 ;  /* 0x00000015001a7308 */ /* 0x000e220000000800 */
[C---:B---3--:R-:W-:Y:S01]  /*3700*/  FADD.FTZ R38, R20.reuse, R5 ;  /* 0x0000000514267221 */ /* 0x048fe20000010000 */
[----:B------:R-:W-:Y:S01]  /*3710*/  FADD.FTZ R13, R79, R40 ;  /* 0x000000284f0d7221 */ /* 0x000fe20000010000 */
[----:B------:R-:W-:-:S03]  /*3720*/  F2FP.BF16.F32.PACK_AB R191, R20, R11 ;  /* 0x0000000b14bf723e */ /* 0x000fc600000010ff */
[C---:B------:R-:W-:Y:S01]  /*3730*/  FADD.FTZ R40, R180.reuse, R13 ;  /* 0x0000000db4287221 */ /* 0x040fe20000010000 */
[----:B------:R-:W-:Y:S01]  /*3740*/  F2FP.BF16.F32.PACK_AB R180, R180, R79 ;  /* 0x0000004fb4b4723e */ /* 0x000fe200000010ff */
[----:B------:R-:W2:Y:S01]  /*3750*/  MUFU.EX2 R25, R25 ;  /* 0x0000001900197308 */ /* 0x000ea20000000800 */
[----:B-1----:R-:W-:Y:S01]  /*3760*/  FADD.FTZ R5, R15, R38 ;  /* 0x000000260f057221 */ /* 0x002fe20000010000 */
[----:B------:R-:W-:Y:S01]  /*3770*/  FADD.FTZ R13, R83, R40 ;  /* 0x00000028530d7221 */ /* 0x000fe20000010000 */
[----:B------:R-:W-:-:S03]  /*3780*/  IMAD.MOV.U32 R79, RZ, RZ, R119 ;  /* 0x000000ffff4f7224 */ /* 0x000fc600078e0077 */
[C---:B------:R-:W-:Y:S01]  /*3790*/  FADD.FTZ R42, R182.reuse, R13 ;  /* 0x0000000db62a7221 */ /* 0x040fe20000010000 */
[----:B------:R-:W-:Y:S01]  /*37a0*/  F2FP.BF16.F32.PACK_AB R182, R182, R83 ;  /* 0x00000053b6b6723e */ /* 0x000fe200000010ff */
[----:B------:R1:W3:Y:S01]  /*37b0*/  MUFU.EX2 R28, R27 ;  /* 0x0000001b001c7308 */ /* 0x0002e20000000800 */
[C---:B0-----:R-:W-:Y:S01]  /*37c0*/  FADD.FTZ R38, R26.reuse, R5 ;  /* 0x000000051a267221 */ /* 0x041fe20000010000 */
[----:B------:R-:W-:Y:S01]  /*37d0*/  FADD.FTZ R13, R87, R42 ;  /* 0x0000002a570d7221 */ /* 0x000fe20000010000 */
[----:B------:R-:W-:Y:S01]  /*37e0*/  F2FP.BF16.F32.PACK_AB R185, R26, R15 ;  /* 0x0000000f1ab9723e */ /* 0x000fe200000010ff */
[--C-:B------:R-:W-:Y:S02]  /*37f0*/  IMAD.MOV.U32 R83, RZ, RZ, R119.reuse ;  /* 0x000000ffff537224 */ /* 0x100fe400078e0077 */
[--C-:B------:R-:W-:Y:S02]  /*3800*/  IMAD.MOV.U32 R26, RZ, RZ, R119.reuse ;  /* 0x000000ffff1a7224 */ /* 0x100fe400078e0077 */
        /* <DEDUP_REMOVED lines=16> */
[----:B--2---:R-:W-:Y:S01]  /*3910*/  FADD.FTZ R0, R30, R5 ;  /* 0x000000051e007221 */ /* 0x004fe20000010000 */
[C---:B------:R-:W-:Y:S01]  /*3920*/  FADD.FTZ R42, R178.reuse, R13 ;  /* 0x0000000db22a7221 */ /* 0x040fe20000010000 */
[----:B------:R-:W-:Y:S01]  /*3930*/  F2FP.BF16.F32.PACK_AB R178, R178, R91 ;  /* 0x0000005bb2b2723e */ /* 0x000fe200000010ff */
[--C-:B------:R-:W-:Y:S01]  /*3940*/  IMAD.MOV.U32 R91, RZ, RZ, R119.reuse ;  /* 0x000000ffff5b7224 */ /* 0x100fe200078e0077 */
[----:B------:R-:W-:Y:S01]  /*3950*/  F2FP.BF16.F32.PACK_AB R181, R30, R41 ;  /* 0x000000291eb5723e */ /* 0x000fe200000010ff */
[----:B------:R-:W-:Y:S01]  /*3960*/  FADD.FTZ R13, R95, R42 ;  /* 0x0000002a5f0d7221 */ /* 0x000fe20000010000 */
[--C-:B------:R-:W-:Y:S01]  /*3970*/  IMAD.MOV.U32 R42, RZ, RZ, R119.reuse ;  /* 0x000000ffff2a7224 */ /* 0x100fe200078e0077 */
[----:B------:R-:W2:Y:S01]  /*3980*/  MUFU.EX2 R49, R49 ;  /* 0x0000003100317308 */ /* 0x000ea20000000800 */
[----:B---3--:R-:W-:Y:S01]  /*3990*/  FADD.FTZ R5, R45, R0 ;  /* 0x000000002d057221 */ /* 0x008fe20000010000 */
[--C-:B0-----:R-:W-:Y:S01]  /*39a0*/  IMAD.MOV.U32 R47, RZ, RZ, R119.reuse ;  /* 0x000000ffff2f7224 */ /* 0x101fe200078e0077 */
[----:B------:R-:W-:Y:S01]  /*39b0*/  MOV R30, R119 ;  /* 0x00000077001e7202 */ /* 0x000fe20000000f00 */
[----:B------:R-:W-:-:S04]  /*39c0*/  IMAD.MOV.U32 R41, RZ, RZ, R119 ;  /* 0x000000ffff297224 */ /* 0x000fc800078e0077 */
[----:B------:R0:W3:Y:S01]  /*39d0*/  MUFU.EX2 R34, R51 ;  /* 0x0000003300227308 */ /* 0x0000e20000000800 */
[C---:B-1----:R-:W-:Y:S01]  /*39e0*/  FADD.FTZ R40, R32.reuse, R5 ;  /* 0x0000000520287221 */ /* 0x042fe20000010000 */
[----:B------:R-:W-:Y:S01]  /*39f0*/  F2FP.BF16.F32.PACK_AB R183, R32, R45 ;  /* 0x0000002d20b7723e */ /* 0x000fe200000010ff */
[----:B------:R-:W-:Y:S01]  /*3a00*/  IMAD.MOV.U32 R32, RZ, RZ, R119 ;  /* 0x000000ffff207224 */ /* 0x000fe200078e0077 */
[----:B------:R-:W-:-:S04]  /*3a10*/  MOV R45, R119 ;  /* 0x00000077002d7202 */ /* 0x000fc80000000f00 */
[----:B------:R-:W1:Y:S01]  /*3a20*/  MUFU.EX2 R53, R53 ;  /* 0x0000003500357308 */ /* 0x000e620000000800 */
[----:B--2---:R-:W-:Y:S01]  /*3a30*/  FADD.FTZ R5, R49, R40 ;  /* 0x0000002831057221 */ /* 0x004fe20000010000 */
[C---:B------:R-:W-:Y:S01]  /*3a40*/  FADD.FTZ R40, R172.reuse, R13 ;  /* 0x0000000dac287221 */ /* 0x040fe20000010000 */
[----:B------:R-:W-:Y:S01]  /*3a50*/  F2FP.BF16.F32.PACK_AB R172, R172, R95 ;  /* 0x0000005facac723e */ /* 0x000fe200000010ff */
[----:B0-----:R-:W-:Y:S01]  /*3a60*/  IMAD.MOV.U32 R51, RZ, RZ, R119 ;  /* 0x000000ffff337224 */ /* 0x001fe200078e0077 */
[----:B------:R-:W-:Y:S01]  /*3a70*/  MOV R95, R119 ;  /* 0x00000077005f7202 */ /* 0x000fe20000000f00 */
[----:B------:R-:W-:Y:S02]  /*3a80*/  FADD.FTZ R13, R97, R40 ;  /* 0x00000028610d7221 */ /* 0x000fe40000010000 */
[----:B------:R0:W2:Y:S01]  /*3a90*/  MUFU.EX2 R36, R55 ;  /* 0x0000003700247308 */ /* 0x0000a20000000800 */
[----:B---3--:R-:W-:Y:S01]  /*3aa0*/  FADD.FTZ R12, R34, R5 ;  /* 0x00000005220c7221 */ /* 0x008fe20000010000 */
[C---:B------:R-:W-:Y:S01]  /*3ab0*/  FADD.FTZ R40, R174.reuse, R13 ;  /* 0x0000000dae287221 */ /* 0x040fe20000010000 */
[----:B------:R-:W-:Y:S01]  /*3ac0*/  F2FP.BF16.F32.PACK_AB R174, R174, R97 ;  /* 0x00000061aeae723e */ /* 0x000fe200000010ff */
[--C-:B------:R-:W-:Y:S01]  /*3ad0*/  IMAD.MOV.U32 R97, RZ, RZ, R119.reuse ;  /* 0x000000ffff617224 */ /* 0x100fe200078e0077 */
[----:B------:R-:W-:Y:S01]  /*3ae0*/  F2FP.BF16.F32.PACK_AB R177, R34, R49 ;  /* 0x0000003122b1723e */ /* 0x000fe200000010ff */
[----:B------:R-:W-:-:S02]  /*3af0*/  IMAD.MOV.U32 R49, RZ, RZ, R119 ;  /* 0x000000ffff317224 */ /* 0x000fc400078e0077 */
[----:B------:R-:W3:Y:S01]  /*3b00*/  MUFU.EX2 R31, R31 ;  /* 0x0000001f001f7308 */ /* 0x000ee20000000800 */
[----:B-1----:R-:W-:Y:S01]  /*3b10*/  FADD.FTZ R5, R53, R12 ;  /* 0x0000000c35057221 */ /* 0x002fe20000010000 */
[----:B0-----:R-:W-:Y:S01]  /*3b20*/  MOV R55, R119 ;  /* 0x0000007700377202 */ /* 0x001fe20000000f00 */
[----:B------:R-:W-:-:S05]  /*3b30*/  IMAD.MOV.U32 R34, RZ, RZ, R119 ;  /* 0x000000ffff227224 */ /* 0x000fca00078e0077 */
[----:B------:R-:W0:Y:S01]  /*3b40*/  MUFU.EX2 R99, R99 ;  /* 0x0000006300637308 */ /* 0x000e220000000800 */
[C---:B--2---:R-:W-:Y:S01]  /*3b50*/  FADD.FTZ R14, R36.reuse, R5 ;  /* 0x00000005240e7221 */ /* 0x044fe20000010000 */
[----:B------:R-:W-:Y:S01]  /*3b60*/  F2FP.BF16.F32.PACK_AB R179, R36, R53 ;  /* 0x0000003524b3723e */ /* 0x000fe200000010ff */
[--C-:B------:R-:W-:Y:S02]  /*3b70*/  IMAD.MOV.U32 R53, RZ, RZ, R119.reuse ;  /* 0x000000ffff357224 */ /* 0x100fe400078e0077 */
[----:B------:R-:W-:-:S03]  /*3b80*/  IMAD.MOV.U32 R36, RZ, RZ, R119 ;  /* 0x000000ffff247224 */ /* 0x000fc600078e0077 */
[----:B------:R1:W2:Y:S01]  /*3b90*/  MUFU.EX2 R38, R29 ;  /* 0x0000001d00267308 */ /* 0x0002a20000000800 */
[----:B---3--:R-:W-:-:S07]  /*3ba0*/  FADD.FTZ R5, R31, R14 ;  /* 0x0000000e1f057221 */ /* 0x008fce0000010000 */
[----:B------:R3:W4:Y:S01]  /*3bb0*/  MUFU.EX2 R168, R65 ;  /* 0x0000004100a87308 */ /* 0x0007220000000800 */
[----:B0-----:R-:W-:Y:S01]  /*3bc0*/  FADD.FTZ R13, R99, R40 ;  /* 0x00000028630d7221 */ /* 0x001fe20000010000 */
[----:B-1----:R-:W-:-:S06]  /*3bd0*/  IMAD.MOV.U32 R29, RZ, RZ, R119 ;  /* 0x000000ffff1d7224 */ /* 0x002fcc00078e0077 */
[----:B------:R-:W0:Y:S01]  /*3be0*/  MUFU.EX2 R33, R33 ;  /* 0x0000002100217308 */ /* 0x000e220000000800 */
[C---:B--2---:R-:W-:Y:S01]  /*3bf0*/  FADD.FTZ R14, R38.reuse, R5 ;  /* 0x00000005260e7221 */ /* 0x044fe20000010000 */
[----:B------:R-:W-:Y:S01]  /*3c00*/  F2FP.BF16.F32.PACK_AB R173, R38, R31 ;  /* 0x0000001f26ad723e */ /* 0x000fe200000010ff */
[--C-:B------:R-:W-:Y:S01]  /*3c10*/  IMAD.MOV.U32 R38, RZ, RZ, R119.reuse ;  /* 0x000000ffff267224 */ /* 0x100fe200078e0077 */
[----:B---3--:R-:W-:Y:S01]  /*3c20*/  MOV R65, R119 ;  /* 0x0000007700417202 */ /* 0x008fe20000000f00 */
[----:B------:R-:W-:-:S03]  /*3c30*/  IMAD.MOV.U32 R31, RZ, RZ, R119 ;  /* 0x000000ffff1f7224 */ /* 0x000fc600078e0077 */
[----:B------:R-:W1:Y:S01]  /*3c40*/  MUFU.EX2 R59, R59 ;  /* 0x0000003b003b7308 */ /* 0x000e620000000800 */
[C---:B----4-:R-:W-:Y:S01]  /*3c50*/  FADD.FTZ R40, R168.reuse, R13 ;  /* 0x0000000da8287221 */ /* 0x050fe20000010000 */
[----:B------:R-:W-:Y:S01]  /*3c60*/  F2FP.BF16.F32.PACK_AB R168, R168, R99 ;  /* 0x00000063a8a8723e */ /* 0x000fe200000010ff */
[----:B------:R-:W-:-:S05]  /*3c70*/  IMAD.MOV.U32 R99, RZ, RZ, R119 ;  /* 0x000000ffff637224 */ /* 0x000fca00078e0077 */
[----:B------:R2:W3:Y:S01]  /*3c80*/  MUFU.EX2 R0, R63 ;  /* 0x0000003f00007308 */ /* 0x0004e20000000800 */
[----:B0-----:R-:W-:-:S07]  /*3c90*/  FADD.FTZ R5, R33, R14 ;  /* 0x0000000e21057221 */ /* 0x001fce0000010000 */
[----:B------:R-:W0:Y:S01]  /*3ca0*/  MUFU.EX2 R35, R35 ;  /* 0x0000002300237308 */ /* 0x000e220000000800 */
[----:B-1----:R-:W-:Y:S01]  /*3cb0*/  FADD.FTZ R13, R59, R40 ;  /* 0x000000283b0d7221 */ /* 0x002fe20000010000 */
[----:B--2---:R-:W-:-:S06]  /*3cc0*/  IMAD.MOV.U32 R63, RZ, RZ, R119 ;  /* 0x000000ffff3f7224 */ /* 0x004fcc00078e0077 */
[----:B------:R1:W2:Y:S01]  /*3cd0*/  MUFU.EX2 R12, R67 ;  /* 0x00000043000c7308 */ /* 0x0002a20000000800 */
[C---:B---3--:R-:W-:Y:S01]  /*3ce0*/  FADD.FTZ R40, R0.reuse, R5 ;  /* 0x0000000500287221 */ /* 0x048fe20000010000 */
[----:B------:R-:W-:Y:S01]  /*3cf0*/  F2FP.BF16.F32.PACK_AB R175, R0, R33 ;  /* 0x0000002100af723e */ /* 0x000fe200000010ff */
[----:B------:R-:W-:Y:S01]  /*3d00*/  IMAD.MOV.U32 R33, RZ, RZ, R119 ;  /* 0x000000ffff217224 */ /* 0x000fe200078e0077 */
[----:B------:R-:W-:-:S04]  /*3d10*/  MOV R0, 0x3f800000 ;  /* 0x3f80000000007802 */ /* 0x000fc80000000f00 */
[----:B------:R-:W3:Y:S01]  /*3d20*/  MUFU.EX2 R37, R37 ;  /* 0x0000002500257308 */ /* 0x000ee20000000800 */
[----:B0-----:R-:W-:Y:S01]  /*3d30*/  FADD.FTZ R11, R35, R40 ;  /* 0x00000028230b7221 */ /* 0x001fe20000010000 */
[----:B-1----:R-:W-:Y:S01]  /*3d40*/  IMAD.MOV.U32 R67, RZ, RZ, R119 ;  /* 0x000000ffff437224 */ /* 0x002fe200078e0077 */
[----:B------:R-:W-:-:S05]  /*3d50*/  MOV R40, R119 ;  /* 0x0000007700287202 */ /* 0x000fca0000000f00 */
        /* <DEDUP_REMOVED lines=8> */
[--C-:B-1----:R-:W-:Y:S02]  /*3de0*/  IMAD.MOV.U32 R71, RZ, RZ, R119.reuse ;  /* 0x000000ffff477224 */ /* 0x102fe400078e0077 */
[--C-:B------:R-:W-:Y:S02]  /*3df0*/  IMAD.MOV.U32 R59, RZ, RZ, R119.reuse ;  /* 0x000000ffff3b7224 */ /* 0x100fe400078e0077 */
[----:B------:R-:W-:Y:S02]  /*3e00*/  IMAD.MOV.U32 R24, RZ, RZ, R119 ;  /* 0x000000ffff187224 */ /* 0x000fe400078e0077 */
[C---:B--2---:R-:W-:Y:S01]  /*3e10*/  FADD.FTZ R2, R14.reuse, R11 ;  /* 0x0000000b0e027221 */ /* 0x044fe20000010000 */
[----:B------:R-:W-:Y:S01]  /*3e20*/  F2FP.BF16.F32.PACK_AB R171, R14, R37 ;  /* 0x000000250eab723e */ /* 0x000fe200000010ff */
[----:B------:R-:W-:-:S02]  /*3e30*/  IMAD.MOV.U32 R11, RZ, RZ, 0x3f800000 ;  /* 0x3f800000ff0b7424 */ /* 0x000fc400078e00ff */
[----:B------:R-:W-:Y:S01]  /*3e40*/  IMAD.MOV.U32 R37, RZ, RZ, R119 ;  /* 0x000000ffff257224 */ /* 0x000fe200078e0077 */
[----:B------:R-:W-:Y:S06]  /*3e50*/  @!P1 BRA `(.L_x_3492) ;  /* 0x0000002400fc9947 */ /* 0x000fec0003800000 */
[----:B------:R-:W-:Y:S01]  /*3e60*/  R2UR UR4, R120 ;  /* 0x00000000780472ca */ /* 0x000fe200000e0000 */
[----:B------:R-:W-:Y:S01]  /*3e70*/  IMAD.MOV.U32 R13, RZ, RZ, R10 ;  /* 0x000000ffff0d7224 */ /* 0x000fe200078e000a */
[----:B------:R-:W-:Y:S01]  /*3e80*/  CS2R R118, SRZ ;  /* 0x0000000000767805 */ /* 0x000fe2000001ff00 */
[----:B------:R-:W-:Y:S01]  /*3e90*/  IMAD.MOV.U32 R12, RZ, RZ, R3 ;  /* 0x000000ffff0c7224 */ /* 0x000fe200078e0003 */
[----:B------:R-:W-:Y:S01]  /*3ea0*/  CS2R R114, SRZ ;  /* 0x0000000000727805 */ /* 0x000fe2000001ff00 */
[----:B------:R-:W-:Y:S01]  /*3eb0*/  IMAD.MOV.U32 R0, RZ, RZ, 0x3f800000 ;  /* 0x3f800000ff007424 */ /* 0x000fe200078e00ff */
        /* <DEDUP_REMOVED lines=46> */
[----:B------:R-:W-:Y:S01]  /*41a0*/  UIADD3 UR4, UR4, -0x2, URZ ;  /* 0xfffffffe04047890 */ /* 0x000fe2000fffe03f */
[----:B------:R-:W-:Y:S01]  /*41b0*/  UMOV UR5, UR39 ;  /* 0x0000002700057c82 */ /* 0x000fe20008000000 */
[----:B------:R-:W-:Y:S01]  /*41c0*/  UMOV UR6, UR38 ;  /* 0x0000002600067c82 */ /* 0x000fe20008000000 */
[----:B------:R-:W-:-:S09]  /*41d0*/  ULDC UR7, c[0x0][0x9d8] ;  /* 0x0002760000077ab9 */ /* 0x000fd20000000800 */
.L_x_3503:
[----:B------:R-:W-:-:S04]  /*41e0*/  UISETP.NE.AND UP0, UPT, UR6, 0x1, UPT ;  /* 0x000000010600788c */ /* 0x000fc8000bf05270 */
[----:B------:R-:W-:-:S04]  /*41f0*/  USEL UR39, URZ, 0x1, UP0 ;  /* 0x000000013f277887 */ /* 0x000fc80008000000 */
[----:B------:R-:W-:Y:S01]  /*4200*/  ULOP3.LUT UR39, UR5, UR39, URZ, 0x3c, !UPT ;  /* 0x0000002705277292 */ /* 0x000fe2000f8e3c3f */
[----:B------:R-:W-:Y:S11]  /*4210*/  @!P0 BRA `(.L_x_3493) ;  /* 0x0000000000048947 */ /* 0x000ff60003800000 */
[----:B------:R-:W-:Y:S01]  /*4220*/  BPT.TRAP 0x1 ;  /* 0x000000040000795c */ /* 0x000fe20000300000 */
.L_x_3493:
        /* <DEDUP_REMOVED lines=12> */
.L_x_3494:
[----:B-1----:R-:W-:Y:S05]  /*42f0*/  @P1 BRA `(.L_x_3495) ;  /* 0x0000000000081947 */ /* 0x002fea0003800000 */
[----:B------:R-:W1:Y:S02]  /*4300*/  SYNCS.PHASECHK.TRANS64.TRYWAIT P1, [UR9+0x30830], R3 ;  /* 0x03083003ff0075a7 */ /* 0x000e640008020149 */
[----:B-1----:R-:W-:Y:S05]  /*4310*/  @!P1 BRA `(.L_x_3496) ;  /* 0x000000b000909947 */ /* 0x002fea0003800000 */
.L_x_3495:
        /* <DEDUP_REMOVED lines=173> */
.L_x_3497:
[----:B------:R-:W-:Y:S01]  /*4df0*/  ULEA UR10, UR6, UR8, 0x3 ;  /* 0x00000008060a7291 */ /* 0x000fe2000f8e183f */
[----:B------:R-:W-:-:S05]  /*4e00*/  IMAD.U32 R0, RZ, RZ, UR5 ;  /* 0x00000005ff007e24 */ /* 0x000fca000f8e00ff */
[----:B------:R-:W-:-:S04]  /*4e10*/  SHF.L.U32 R0, R0, 0x1f, RZ ;  /* 0x0000001f00007819 */ /* 0x000fc800000006ff */
[----:B------:R2:W3:Y:S01]  /*4e20*/  SYNCS.PHASECHK.TRANS64.TRYWAIT P1, [UR10+0x30850], R0 ;  /* 0x03085000ff0075a7 */ /* 0x0004e2000802014a */
[----:B------:R-:W-:Y:S05]  /*4e30*/  @!P0 BRA `(.L_x_3498) ;  /* 0x0000000000048947 */ /* 0x000fea0003800000 */
[----:B------:R-:W-:Y:S01]  /*4e40*/  BPT.TRAP 0x1 ;  /* 0x000000040000795c */ /* 0x000fe20000300000 */
.L_x_3498:
[----:B---3--:R-:W-:Y:S05]  /*4e50*/  @P1 BRA `(.L_x_3499) ;  /* 0x0000000000081947 */ /* 0x008fea0003800000 */
[----:B------:R-:W3:Y:S02]  /*4e60*/  SYNCS.PHASECHK.TRANS64.TRYWAIT P1, [UR10+0x30850], R0 ;  /* 0x03085000ff0075a7 */ /* 0x000ee4000802014a */
[----:B---3--:R-:W-:Y:S05]  /*4e70*/  @!P1 BRA `(.L_x_3500) ;  /* 0x000000a400d09947 */ /* 0x008fea0003800000 */
.L_x_3499:
        /* <DEDUP_REMOVED lines=37> */
.L_x_3501:
        /* <DEDUP_REMOVED lines=209> */
[----:B------:R-:W-:Y:S01]  /*5de0*/  FFMA.FTZ R163, R163, R4, -R12 ;  /* 0x00000004a3a37223 */ /* 0x000fe2000001080c */
[----:B------:R-:W0:Y:S08]  /*5df0*/  MUFU.EX2 R13, R13 ;  /* 0x0000000d000d7308 */ /* 0x000e300000000800 */
        /* <DEDUP_REMOVED lines=26> */
[----:B------:R-:W-:-:S06]  /*5fa0*/  FFMA.FTZ R123, R151, R4, -R12 ;  /* 0x00000004977b7223 */ /* 0x000fcc000001080c */
        /* <DEDUP_REMOVED lines=72> */
.L_x_3502:
        /* <DEDUP_REMOVED lines=33> */
[----:B------:R-:W-:Y:S06]  /*6640*/  @P1 BRA `(.L_x_3503) ;  /* 0xffffffd800e41947 */ /* 0x000fec000383ffff */
.L_x_3492:
        /* <DEDUP_REMOVED lines=99> */
.L_x_3504:
        /* <DEDUP_REMOVED lines=9> */
.L_x_3505:
[----:B-1----:R-:W-:Y:S05]  /*6d10*/  @P1 BRA `(.L_x_3506) ;  /* 0x0000000000081947 */ /* 0x002fea0003800000 */
[----:B------:R-:W1:Y:S02]  /*6d20*/  SYNCS.PHASECHK.TRANS64.TRYWAIT P1, [UR5+0x30850], R0 ;  /* 0x03085000ff0075a7 */ /* 0x000e640008020145 */
[----:B-1----:R-:W-:Y:S05]  /*6d30*/  @!P1 BRA `(.L_x_3507) ;  /* 0x0000008800389947 */ /* 0x002fea0003800000 */
.L_x_3506:
[----:B------:R-:W-:Y:S01]  /*6d40*/  UIADD3 UR4, UR4, 0x400, URZ ;  /* 0x0000040004047890 */ /* 0x000fe2000fffe03f */
[----:B------:R-:W-:Y:S01]  /*6d50*/  WARPGROUP.ARRIVE ;  /* 0x00000000000079c5 */ /* 0x000fe20000000000 */
[----:B------:R-:W-:Y:S01]  /*6d60*/  UMOV UR11, 0x40000040 ;  /* 0x40000040000b7882 */ /* 0x000fe20000000000 */
[----:B01----:R-:W0:Y:S01]  /*6d70*/  SHFL.BFLY PT, R0, R5, 0x2, 0x1f ;  /* 0x0c401f0005007f89 */ /* 0x003e2200000e0000 */
[----:B------:R-:W-:Y:S01]  /*6d80*/  USHF.R.U32.HI UR4, URZ, 0x4, UR4 ;  /* 0x000000043f047899 */ /* 0x000fe20008011604 */
[----:B------:R-:W-:Y:S02]  /*6d90*/  IMAD.MOV.U32 R8, RZ, RZ, RZ ;  /* 0x000000ffff087224 */ /* 0x000fe400078e00ff */
[----:B------:R-:W1:Y:S01]  /*6da0*/  SHFL.BFLY PT, R7, R2, 0x2, 0x1f ;  /* 0x0c401f0002077f89 */ /* 0x000e6200000e0000 */
[----:B------:R-:W-:-:S04]  /*6db0*/  ULOP3.LUT UR4, UR4, 0x3fff, URZ, 0xc0, !UPT ;  /* 0x00003fff04047892 */ /* 0x000fc8000f8ec03f */
[----:B------:R-:W-:-:S04]  /*6dc0*/  ULOP3.LUT UR4, UR4, 0x3000000, URZ, 0xfc, !UPT ;  /* 0x0300000004047892 */ /* 0x000fc8000f8efc3f */
[----:B------:R-:W-:-:S04]  /*6dd0*/  UIMAD UR4, UR38, 0x900, UR4 ;  /* 0x00000900260478a4 */ /* 0x000fc8000f8e0204 */
[----:B------:R-:W-:-:S03]  /*6de0*/  UIADD3 UR6, UR4, 0x80, URZ ;  /* 0x0000008004067890 */ /* 0x000fc6000fffe03f */
[----:B------:R-:W-:Y:S02]  /*6df0*/  UMOV UR10, UR4 ;  /* 0x00000004000a7c82 */ /* 0x000fe40008000000 */
[----:B------:R-:W-:Y:S01]  /*6e00*/  HGMMA.64x192x16.F32.BF16 R24, R188, gdesc[UR8].tnspB, R24, gsb0 ;  /* 0x42e00008bc187df0 */ /* 0x000fe20008001818 */
[----:B------:R-:W-:Y:S01]  /*6e10*/  UMOV UR11, 0x40000040 ;  /* 0x40000040000b7882 */ /* 0x000fe20000000000 */
[----:B------:R-:W-:Y:S01]  /*6e20*/  UMOV UR10, UR6 ;  /* 0x00000006000a7c82 */ /* 0x000fe20008000000 */
[----:B------:R-:W-:Y:S01]  /*6e30*/  UIADD3 UR6, UR4, 0x100, URZ ;  /* 0x0000010004067890 */ /* 0x000fe2000fffe03f */
[----:B0-----:R-:W-:Y:S01]  /*6e40*/  FADD.FTZ R0, R0, R5 ;  /* 0x0000000500007221 */ /* 0x001fe20000010000 */
[----:B------:R-:W-:Y:S01]  /*6e50*/  MOV R5, RZ ;  /* 0x000000ff00057202 */ /* 0x000fe20000000f00 */
[----:B-1----:R-:W-:Y:S01]  /*6e60*/  FADD.FTZ R6, R7, R2 ;  /* 0x0000000207067221 */ /* 0x002fe20000010000 */
[----:B------:R-:W-:Y:S02]  /*6e70*/  IMAD.MOV.U32 R2, RZ, RZ, -0x800000 ;  /* 0xff800000ff027424 */ /* 0x000fe400078e00ff */
[----:B------:R-:W0:Y:S04]  /*6e80*/  SHFL.BFLY PT, R7, R0, 0x1, 0x1f ;  /* 0x0c201f0000077f89 */ /* 0x000e2800000e0000 */
[----:B------:R-:W1:Y:S01]  /*6e90*/  SHFL.BFLY PT, R9, R6, 0x1, 0x1f ;  /* 0x0c201f0006097f89 */ /* 0x000e6200000e0000 */
[----:B0-----:R-:W-:Y:S01]  /*6ea0*/  FADD.FTZ R11, R0, R7 ;  /* 0x00000007000b7221 */ /* 0x001fe20000010000 */
[----:B------:R-:W-:-:S02]  /*6eb0*/  IMAD.MOV.U32 R0, RZ, RZ, -0x800000 ;  /* 0xff800000ff007424 */ /* 0x000fc400078e00ff */
[----:B-1----:R-:W-:Y:S02]  /*6ec0*/  FADD.FTZ R12, R6, R9 ;  /* 0x00000009060c7221 */ /* 0x002fe40000010000 */
[----:B------:R-:W-:-:S03]  /*6ed0*/  FSETP.NE.FTZ.AND P1, PT, R11, RZ, PT ;  /* 0x000000ff0b00720b */ /* 0x000fc60003f35000 */
[----:B------:R-:W-:-:S10]  /*6ee0*/  FSETP.NE.FTZ.AND P2, PT, R12, RZ, PT ;  /* 0x000000ff0c00720b */ /* 0x000fd40003f55000 */
[----:B------:R-:W0:Y:S01]  /*6ef0*/  @P1 MUFU.LG2 R7, R11 ;  /* 0x0000000b00071308 */ /* 0x000e220000000c00 */
[C---:B------:R-:W-:Y:S02]  /*6f00*/  @P1 FMUL.FTZ R6, R4.reuse, 0.69314718246459960938 ;  /* 0x3f31721804061820 */ /* 0x040fe40000410000 */
[----:B------:R-:W-:-:S05]  /*6f10*/  @P2 FMUL.FTZ R4, R4, 0.69314718246459960938 ;  /* 0x3f31721804042820 */ /* 0x000fca0000410000 */
        /* <DEDUP_REMOVED lines=27> */
[----:B------:R-:W-:Y:S01]  /*70d0*/  HGMMA.64x192x16.F32.BF16 R24, R172, gdesc[UR8].tnspB, R24, gsb0 ;  /* 0x42e00008ac187df0 */ /* 0x000fe20008001818 */
[----:B------:R-:W-:Y:S01]  /*70e0*/  UMOV UR10, UR4 ;  /* 0x00000004000a7c82 */ /* 0x000fe20008000000 */
[----:B------:R-:W-:Y:S01]  /*70f0*/  UMOV UR11, 0x40000040 ;  /* 0x40000040000b7882 */ /* 0x000fe20000000000 */
[----:B------:R-:W-:Y:S02]  /*7100*/  WARPGROUP.DEPBAR.LE gsb0, 0x0 ;  /* 0x00008000000079c5 */ /* 0x000fe40000010000 */
[----:B------:R-:W-:-:S15]  /*7110*/  WARPGROUP.ARRIVE ;  /* 0x00000000000079c5 */ /* 0x000fde0000000000 */
[----:B------:R-:W-:Y:S03]  /*7120*/  HGMMA.64x192x16.F32.BF16 R24, R168, gdesc[UR8].tnspB, R24, gsb0 ;  /* 0x42e00008a8187df0 */ /* 0x000fe60008001818 */
[----:B------:R-:W-:Y:S02]  /*7130*/  WARPGROUP.DEPBAR.LE gsb0, 0x0 ;  /* 0x00008000000079c5 */ /* 0x000fe40000010000 */
[----:B0-23--:R-:W-:Y:S05]  /*7140*/  @!P0 BRA `(.L_x_3508) ;  /* 0x0000000000048947 */ /* 0x00dfea0003800000 */
[----:B------:R-:W-:Y:S01]  /*7150*/  BPT.TRAP 0x1 ;  /* 0x000000040000795c */ /* 0x000fe20000300000 */
.L_x_3508:
[----:B------:R-:W-:Y:S01]  /*7160*/  R2UR UR6, R193 ;  /* 0x00000000c10672ca */ /* 0x000fe200000e0000 */
[----:B------:R-:W-:Y:S01]  /*7170*/  UIADD3 UR4, UR5, 0x30860, URZ ;  /* 0x0003086005047890 */ /* 0x000fe2000fffe03f */
[-C--:B------:R-:W-:Y:S01]  /*7180*/  FMUL.FTZ R127, R43, R8.reuse ;  /* 0x000000082b7f7220 */ /* 0x080fe20000410000 */
[----:B------:R-:W-:Y:S01]  /*7190*/  UIADD3 UR38, UR38, 0x1, URZ ;  /* 0x0000000126267890 */ /* 0x000fe2000fffe03f */
[-C--:B------:R-:W-:Y:S01]  /*71a0*/  FMUL.FTZ R125, R46, R8.reuse ;  /* 0x000000082e7d7220 */ /* 0x080fe20000410000 */
        /* <DEDUP_REMOVED lines=103> */
.L_x_3484:
[----:B------:R-:W0:Y:S01]  /*7820*/  S2R R5, SR_CgaCtaId ;  /* 0x0000000000057919 */ /* 0x000e220000008800 */
[----:B------:R-:W-:Y:S01]  /*7830*/  MOV R42, 0x400 ;  /* 0x00000400002a7802 */ /* 0x000fe20000000f00 */
[----:B------:R-:W-:Y:S01]  /*7840*/  BSSY B0, `(.L_x_3509) ;  /* 0x000027f000007945 */ /* 0x000fe20003800000 */
[----:B------:R-:W-:Y:S02]  /*7850*/  BAR.SYNC.DEFER_BLOCKING 0x5, 0x180 ;  /* 0x0146000000007b1d */ /* 0x000fe40000010000 */
[----:B0-----:R-:W-:-:S05]  /*7860*/  LEA R42, R5, R42, 0x18 ;  /* 0x0000002a052a7211 */ /* 0x001fca00078ec0ff */
[----:B------:R-:W0:Y:S02]  /*7870*/  LDS.128 R36, [R42+0x308d0] ;  /* 0x0308d0002a247984 */ /* 0x000e240000000c00 */
[----:B0-----:R-:W-:Y:S02]  /*7880*/  R2UR UR5, R37 ;  /* 0x00000000250572ca */ /* 0x001fe400000e0000 */
        /* <DEDUP_REMOVED lines=14> */
[----:B------:R-:W-:Y:S01]  /*7970*/  F2FP.BF16.F32.PACK_AB R99, R46, R99 ;  /* 0x000000632e63723e */ /* 0x000fe200000010ff */
[----:B------:R-:W-:Y:S01]  /*7980*/  UIMAD.WIDE UR8, UR60, 0x4, UR8 ;  /* 0x000000043c0878a5 */ /* 0x000fe2000f8e0208 */
[----:B------:R-:W-:-:S02]  /*7990*/  F2FP.BF16.F32.PACK_AB R105, R107, R106 ;  /* 0x0000006a6b69723e */ /* 0x000fc400000010ff */
[----:B------:R-:W-:Y:S02]  /*79a0*/  F2FP.BF16.F32.PACK_AB R112, R113, R112 ;  /* 0x000000707170723e */ /* 0x000fe400000010ff */
[----:B------:R-:W-:Y:S02]  /*79b0*/  F2FP.BF16.F32.PACK_AB R106, R109, R108 ;  /* 0x0000006c6d6a723e */ /* 0x000fe400000010ff */
[----:B------:R-:W-:Y:S02]  /*79c0*/  F2FP.BF16.F32.PACK_AB R107, R111, R110 ;  /* 0x0000006e6f6b723e */ /* 0x000fe400000010ff */
[----:B------:R-:W-:Y:S02]  /*79d0*/  F2FP.BF16.F32.PACK_AB R113, R115, R114 ;  /* 0x000000727371723e */ /* 0x000fe400000010ff */
[----:B------:R-:W-:Y:S02]  /*79e0*/  F2FP.BF16.F32.PACK_AB R114, R117, R116 ;  /* 0x000000747572723e */ /* 0x000fe400000010ff */
[----:B------:R-:W-:-:S02]  /*79f0*/  F2FP.BF16.F32.PACK_AB R115, R119, R118 ;  /* 0x000000767773723e */ /* 0x000fc400000010ff */
[----:B------:R-:W-:Y:S02]  /*7a00*/  R2UR UR4, R192 ;  /* 0x00000000c00472ca */ /* 0x000fe400000e0000 */
[----:B------:R-:W-:Y:S02]  /*7a10*/  R2UR UR10, R22 ;  /* 0x00000000160a72ca */ /* 0x000fe400000e0000 */
[----:B------:R-:W-:Y:S02]  /*7a20*/  MOV R20, R42 ;  /* 0x0000002a00147202 */ /* 0x000fe40000000f00 */
[----:B0-----:R-:W-:-:S03]  /*7a30*/  MOV R21, R5 ;  /* 0x0000000500157202 */ /* 0x001fc60000000f00 */
[----:B------:R-:W-:-:S03]  /*7a40*/  IMAD.WIDE R4, R199, 0x2, R20 ;  /* 0x00000002c7047825 */ /* 0x000fc600078e0214 */
[C---:B------:R-:W-:Y:S02]  /*7a50*/  IADD3 R137, P6, R4.reuse, 0x60, RZ ;  /* 0x0000006004897810 */ /* 0x040fe40007fde0ff */
[C---:B------:R-:W-:Y:S02]  /*7a60*/  LOP3.LUT R25, R4.reuse, 0x380, RZ, 0xc0, !PT ;  /* 0x0000038004197812 */ /* 0x040fe400078ec0ff */
[C---:B------:R-:W-:Y:S01]  /*7a70*/  IADD3 R103, P1, R4.reuse, 0x40, RZ ;  /* 0x0000004004677810 */ /* 0x040fe20007f3e0ff */
[--C-:B------:R-:W-:Y:S01]  /*7a80*/  IMAD.X R13, RZ, RZ, R5.reuse, P6 ;  /* 0x000000ffff0d7224 */ /* 0x100fe200030e0605 */
[C---:B------:R-:W-:Y:S02]  /*7a90*/  IADD3 R139, P5, R4.reuse, 0x4000, RZ ;  /* 0x00004000048b7810 */ /* 0x040fe40007fbe0ff */
[----:B------:R-:W-:Y:S01]  /*7aa0*/  IADD3 R47, P2, R4, 0x20, RZ ;  /* 0x00000020042f7810 */ /* 0x000fe20007f5e0ff */
[--C-:B------:R-:W-:Y:S01]  /*7ab0*/  IMAD.X R11, RZ, RZ, R5.reuse, P1 ;  /* 0x000000ffff0b7224 */ /* 0x100fe200008e0605 */
[----:B------:R-:W-:Y:S01]  /*7ac0*/  LOP3.LUT R12, R137, 0x380, RZ, 0xc0, !PT ;  /* 0x00000380890c7812 */ /* 0x000fe200078ec0ff */
[----:B------:R-:W-:Y:S01]  /*7ad0*/  IMAD.X R15, RZ, RZ, R5, P5 ;  /* 0x000000ffff0f7224 */ /* 0x000fe200028e0605 */
[----:B------:R-:W-:-:S02]  /*7ae0*/  SHF.R.U64 R25, R25, 0x3, RZ ;  /* 0x0000000319197819 */ /* 0x000fc400000012ff */
[----:B------:R-:W-:Y:S02]  /*7af0*/  IADD3.X R9, RZ, R5, RZ, P2, !PT ;  /* 0x00000005ff097210 */ /* 0x000fe400017fe4ff */
[C---:B------:R-:W-:Y:S02]  /*7b00*/  IADD3 R141, P0, R4.reuse, 0x4020, RZ ;  /* 0x00004020048d7810 */ /* 0x040fe40007f1e0ff */
[C---:B------:R-:W-:Y:S02]  /*7b10*/  IADD3 R143, P4, R4.reuse, 0x4040, RZ ;  /* 0x00004040048f7810 */ /* 0x040fe40007f9e0ff */
[C---:B------:R-:W-:Y:S01]  /*7b20*/  IADD3 R145, P3, R4.reuse, 0x4060, RZ ;  /* 0x0000406004917810 */ /* 0x040fe20007f7e0ff */
[--C-:B------:R-:W-:Y:S01]  /*7b30*/  IMAD.X R27, RZ, RZ, R5.reuse, P0 ;  /* 0x000000ffff1b7224 */ /* 0x100fe200000e0605 */
[C---:B------:R-:W-:Y:S02]  /*7b40*/  IADD3 R147, P2, R4.reuse, 0x8000, RZ ;  /* 0x0000800004937810 */ /* 0x040fe40007f5e0ff */
[C---:B------:R-:W-:Y:S01]  /*7b50*/  IADD3 R149, P1, R4.reuse, 0x8020, RZ ;  /* 0x0000802004957810 */ /* 0x040fe20007f3e0ff */
[--C-:B------:R-:W-:Y:S01]  /*7b60*/  IMAD.X R31, RZ, RZ, R5.reuse, P3 ;  /* 0x000000ffff1f7224 */ /* 0x100fe200018e0605 */
[C---:B------:R-:W-:Y:S01]  /*7b70*/  IADD3 R151, P6, R4.reuse, 0x8040, RZ ;  /* 0x0000804004977810 */ /* 0x040fe20007fde0ff */
[--C-:B------:R-:W-:Y:S01]  /*7b80*/  IMAD.X R33, RZ, RZ, R5.reuse, P2 ;  /* 0x000000ffff217224 */ /* 0x100fe200010e0605 */
[----:B------:R-:W-:Y:S01]  /*7b90*/  IADD3 R153, P5, R4, 0x8060, RZ ;  /* 0x0000806004997810 */ /* 0x000fe20007fbe0ff */
[--C-:B------:R-:W-:Y:S01]  /*7ba0*/  IMAD.X R35, RZ, RZ, R5.reuse, P1 ;  /* 0x000000ffff237224 */ /* 0x100fe200008e0605 */
[----:B------:R-:W-:Y:S01]  /*7bb0*/  SHF.R.U64 R12, R12, 0x3, RZ ;  /* 0x000000030c0c7819 */ /* 0x000fe200000012ff */
[----:B------:R-:W-:Y:S01]  /*7bc0*/  IMAD.X R37, RZ, RZ, R5, P6 ;  /* 0x000000ffff257224 */ /* 0x000fe200030e0605 */
[----:B------:R-:W-:-:S02]  /*7bd0*/  LOP3.LUT R4, R25, R4, RZ, 0x3c, !PT ;  /* 0x0000000419047212 */ /* 0x000fc400078e3cff */
[----:B------:R-:W-:Y:S02]  /*7be0*/  LOP3.LUT R12, R12, R137, RZ, 0x3c, !PT ;  /* 0x000000890c0c7212 */ /* 0x000fe400078e3cff */
[----:B------:R-:W-:Y:S02]  /*7bf0*/  LOP3.LUT R8, R47, 0x380, RZ, 0xc0, !PT ;  /* 0x000003802f087812 */ /* 0x000fe400078ec0ff */
[----:B------:R-:W-:Y:S02]  /*7c00*/  LOP3.LUT R10, R103, 0x380, RZ, 0xc0, !PT ;  /* 0x00000380670a7812 */ /* 0x000fe400078ec0ff */
[----:B------:R-:W-:Y:S02]  /*7c10*/  MOV R137, R4 ;  /* 0x0000000400897202 */ /* 0x000fe40000000f00 */
[----:B------:R-:W-:Y:S02]  /*7c20*/  LOP3.LUT R14, R139, 0x380, RZ, 0xc0, !PT ;  /* 0x000003808b0e7812 */ /* 0x000fe400078ec0ff */
[----:B------:R-:W-:-:S02]  /*7c30*/  F2FP.BF16.F32.PACK_AB R4, R123, R24 ;  /* 0x000000187b04723e */ /* 0x000fc400000010ff */
[----:B------:R-:W-:Y:S02]  /*7c40*/  LOP3.LUT R32, R147, 0x380, RZ, 0xc0, !PT ;  /* 0x0000038093207812 */ /* 0x000fe400078ec0ff */
[----:B------:R-:W-:Y:S02]  /*7c50*/  LOP3.LUT R24, R149, 0x380, RZ, 0xc0, !PT ;  /* 0x0000038095187812 */ /* 0x000fe400078ec0ff */
[----:B------:R-:W-:Y:S02]  /*7c60*/  LOP3.LUT R26, R141, 0x380, RZ, 0xc0, !PT ;  /* 0x000003808d1a7812 */ /* 0x000fe400078ec0ff */
[----:B------:R-:W-:Y:S02]  /*7c70*/  LOP3.LUT R38, R153, 0x380, RZ, 0xc0, !PT ;  /* 0x0000038099267812 */ /* 0x000fe400078ec0ff */
[----:B------:R-:W-:Y:S02]  /*7c80*/  SHF.R.U64 R8, R8, 0x3, RZ ;  /* 0x0000000308087819 */ /* 0x000fe400000012ff */
[----:B------:R-:W-:-:S02]  /*7c90*/  SHF.R.U64 R10, R10, 0x3, RZ ;  /* 0x000000030a0a7819 */ /* 0x000fc400000012ff */
[----:B------:R-:W-:Y:S02]  /*7ca0*/  LOP3.LUT R28, R143, 0x380, RZ, 0xc0, !PT ;  /* 0x000003808f1c7812 */ /* 0x000fe400078ec0ff */
[----:B------:R-:W-:Y:S02]  /*7cb0*/  LOP3.LUT R30, R145, 0x380, RZ, 0xc0, !PT ;  /* 0x00000380911e7812 */ /* 0x000fe400078ec0ff */
[-C--:B------:R-:W-:Y:S02]  /*7cc0*/  IADD3.X R29, RZ, R5.reuse, RZ, P4, !PT ;  /* 0x00000005ff1d7210 */ /* 0x080fe400027fe4ff */
[----:B------:R-:W-:Y:S02]  /*7cd0*/  IADD3.X R25, RZ, R5, RZ, P5, !PT ;  /* 0x00000005ff197210 */ /* 0x000fe40002ffe4ff */
[----:B------:R-:W-:Y:S02]  /*7ce0*/  SHF.R.U64 R14, R14, 0x3, RZ ;  /* 0x000000030e0e7819 */ /* 0x000fe400000012ff */
[----:B------:R-:W-:-:S02]  /*7cf0*/  SHF.R.U64 R32, R32, 0x3, RZ ;  /* 0x0000000320207819 */ /* 0x000fc400000012ff */
[----:B------:R-:W-:Y:S01]  /*7d00*/  F2FP.BF16.F32.PACK_AB R5, R135, R134 ;  /* 0x000000868705723e */ /* 0x000fe200000010ff */
[----:B------:R-:W-:Y:S01]  /*7d10*/  BAR.SYNC.DEFER_BLOCKING 0x1, 0x100 ;  /* 0x0044000000007b1d */ /* 0x000fe20000010000 */
[----:B------:R-:W-:Y:S02]  /*7d20*/  SHF.R.U64 R24, R24, 0x3, RZ ;  /* 0x0000000318187819 */ /* 0x000fe400000012ff */
[----:B------:R-:W-:Y:S02]  /*7d30*/  SHF.R.U64 R26, R26, 0x3, RZ ;  /* 0x000000031a1a7819 */ /* 0x000fe400000012ff */
[----:B------:R-:W-:Y:S02]  /*7d40*/  SHF.R.U64 R38, R38, 0x3, RZ ;  /* 0x0000000326267819 */ /* 0x000fe400000012ff */
[----:B------:R-:W-:Y:S02]  /*7d50*/  LOP3.LUT R8, R8, R47, RZ, 0x3c, !PT ;  /* 0x0000002f08087212 */ /* 0x000fe400078e3cff */
[----:B------:R-:W-:-:S02]  /*7d60*/  LOP3.LUT R10, R10, R103, RZ, 0x3c, !PT ;  /* 0x000000670a0a7212 */ /* 0x000fc400078e3cff */
[----:B------:R-:W-:Y:S02]  /*7d70*/  SHF.R.U64 R28, R28, 0x3, RZ ;  /* 0x000000031c1c7819 */ /* 0x000fe400000012ff */
[----:B------:R-:W-:Y:S02]  /*7d80*/  SHF.R.U64 R30, R30, 0x3, RZ ;  /* 0x000000031e1e7819 */ /* 0x000fe400000012ff */
[----:B------:R-:W-:Y:S02]  /*7d90*/  LOP3.LUT R14, R14, R139, RZ, 0x3c, !PT ;  /* 0x0000008b0e0e7212 */ /* 0x000fe400078e3cff */
[----:B------:R-:W-:Y:S02]  /*7da0*/  LOP3.LUT R32, R32, R147, RZ, 0x3c, !PT ;  /* 0x0000009320207212 */ /* 0x000fe400078e3cff */
[----:B------:R-:W-:Y:S02]  /*7db0*/  LOP3.LUT R36, R151, 0x380, RZ, 0xc0, !PT ;  /* 0x0000038097247812 */ /* 0x000fe400078ec0ff */
[----:B------:R-:W-:-:S02]  /*7dc0*/  LOP3.LUT R34, R24, R149, RZ, 0x3c, !PT ;  /* 0x0000009518227212 */ /* 0x000fc400078e3cff */
[----:B------:R-:W-:Y:S01]  /*7dd0*/  LOP3.LUT R26, R26, R141, RZ, 0x3c, !PT ;  /* 0x0000008d1a1a7212 */ /* 0x000fe200078e3cff */
[----:B------:R0:W-:Y:S01]  /*7de0*/  STSM.16.M88.4 [R137], R4 ;  /* 0x0000000489007844 */ /* 0x0001e20000000200 */
[----:B------:R-:W-:Y:S02]  /*7df0*/  LOP3.LUT R24, R38, R153, RZ, 0x3c, !PT ;  /* 0x0000009926187212 */ /* 0x000fe400078e3cff */
[----:B------:R-:W-:Y:S02]  /*7e00*/  LOP3.LUT R28, R28, R143, RZ, 0x3c, !PT ;  /* 0x0000008f1c1c7212 */ /* 0x000fe400078e3cff */
[----:B------:R-:W-:Y:S02]  /*7e10*/  LOP3.LUT R30, R30, R145, RZ, 0x3c, !PT ;  /* 0x000000911e1e7212 */ /* 0x000fe400078e3cff */
[----:B------:R-:W-:Y:S02]  /*7e20*/  MOV R133, R8 ;  /* 0x0000000800857202 */ /* 0x000fe40000000f00 */
[----:B------:R-:W-:-:S02]  /*7e30*/  MOV R123, R10 ;  /* 0x0000000a007b7202 */ /* 0x000fc40000000f00 */
[----:B------:R-:W-:Y:S02]  /*7e40*/  MOV R120, R12 ;  /* 0x0000000c00787202 */ /* 0x000fe40000000f00 */
[----:B------:R-:W-:Y:S02]  /*7e50*/  MOV R103, R14 ;  /* 0x0000000e00677202 */ /* 0x000fe40000000f00 */
[----:B------:R-:W-:Y:S02]  /*7e60*/  F2FP.BF16.F32.PACK_AB R8, R41, R40 ;  /* 0x000000282908723e */ /* 0x000fe400000010ff */
[----:B0-----:R-:W-:Y:S02]  /*7e70*/  F2FP.BF16.F32.PACK_AB R4, R124, R121 ;  /* 0x000000797c04723e */ /* 0x001fe400000010ff */
[----:B------:R-:W-:Y:S02]  /*7e80*/  F2FP.BF16.F32.PACK_AB R5, R131, R130 ;  /* 0x000000828305723e */ /* 0x000fe400000010ff */
[----:B------:R-:W-:-:S02]  /*7e90*/  F2FP.BF16.F32.PACK_AB R6, R122, R3 ;  /* 0x000000037a06723e */ /* 0x000fc400000010ff */
[----:B------:R-:W-:Y:S02]  /*7ea0*/  F2FP.BF16.F32.PACK_AB R7, R132, R129 ;  /* 0x000000818407723e */ /* 0x000fe400000010ff */
[----:B------:R-:W-:Y:S02]  /*7eb0*/  F2FP.BF16.F32.PACK_AB R9, R127, R126 ;  /* 0x0000007e7f09723e */ /* 0x000fe400000010ff */
[----:B------:R-:W-:Y:S01]  /*7ec0*/  F2FP.BF16.F32.PACK_AB R10, R45, R44 ;  /* 0x0000002c2d0a723e */ /* 0x000fe200000010ff */
[----:B------:R0:W-:Y:S01]  /*7ed0*/  STSM.16.M88.4 [R133], R4 ;  /* 0x0000000485007844 */ /* 0x0001e20000000200 */
[----:B------:R-:W-:Y:S02]  /*7ee0*/  F2FP.BF16.F32.PACK_AB R11, R128, R125 ;  /* 0x0000007d800b723e */ /* 0x000fe400000010ff */
[----:B------:R-:W-:Y:S02]  /*7ef0*/  SHF.R.U64 R36, R36, 0x3, RZ ;  /* 0x0000000324247819 */ /* 0x000fe400000012ff */
[----:B------:R-:W-:Y:S01]  /*7f00*/  MOV R33, R32 ;  /* 0x0000002000217202 */ /* 0x000fe20000000f00 */
[----:B------:R1:W-:Y:S01]  /*7f10*/  STSM.16.M88.4 [R123], R8 ;  /* 0x000000087b007844 */ /* 0x0003e20000000200 */
[----:B------:R-:W-:-:S02]  /*7f20*/  F2FP.BF16.F32.PACK_AB R12, R49, R48 ;  /* 0x00000030310c723e */ /* 0x000fc400000010ff */
[----:B------:R-:W-:Y:S02]  /*7f30*/  F2FP.BF16.F32.PACK_AB R13, R51, R50 ;  /* 0x00000032330d723e */ /* 0x000fe400000010ff */
[----:B------:R-:W-:Y:S02]  /*7f40*/  F2FP.BF16.F32.PACK_AB R14, R53, R52 ;  /* 0x00000034350e723e */ /* 0x000fe400000010ff */
[----:B------:R-:W-:Y:S02]  /*7f50*/  F2FP.BF16.F32.PACK_AB R15, R55, R54 ;  /* 0x00000036370f723e */ /* 0x000fe400000010ff */
[----:B------:R-:W-:Y:S02]  /*7f60*/  MOV R102, R26 ;  /* 0x0000001a00667202 */ /* 0x000fe40000000f00 */
[----:B------:R-:W-:Y:S01]  /*7f70*/  MOV R32, R24 ;  /* 0x0000001800207202 */ /* 0x000fe20000000f00 */
[----:B------:R2:W-:Y:S01]  /*7f80*/  STSM.16.M88.4 [R120], R12 ;  /* 0x0000000c78007844 */ /* 0x0005e20000000200 */
[----:B------:R-:W-:-:S02]  /*7f90*/  MOV R47, R28 ;  /* 0x0000001c002f7202 */ /* 0x000fc40000000f00 */
[----:B------:R-:W-:Y:S02]  /*7fa0*/  MOV R38, R30 ;  /* 0x0000001e00267202 */ /* 0x000fe40000000f00 */
[----:B------:R-:W-:Y:S02]  /*7fb0*/  F2FP.BF16.F32.PACK_AB R24, R57, R56 ;  /* 0x000000383918723e */ /* 0x000fe400000010ff */
[----:B------:R-:W-:Y:S02]  /*7fc0*/  F2FP.BF16.F32.PACK_AB R25, R59, R58 ;  /* 0x0000003a3b19723e */ /* 0x000fe400000010ff */
[----:B------:R-:W-:Y:S02]  /*7fd0*/  F2FP.BF16.F32.PACK_AB R26, R61, R60 ;  /* 0x0000003c3d1a723e */ /* 0x000fe400000010ff */
[----:B------:R-:W-:Y:S02]  /*7fe0*/  F2FP.BF16.F32.PACK_AB R27, R63, R62 ;  /* 0x0000003e3f1b723e */ /* 0x000fe400000010ff */
[----:B------:R-:W-:-:S02]  /*7ff0*/  F2FP.BF16.F32.PACK_AB R28, R65, R64 ;  /* 0x00000040411c723e */ /* 0x000fc400000010ff */
[----:B------:R-:W-:Y:S01]  /*8000*/  F2FP.BF16.F32.PACK_AB R29, R67, R66 ;  /* 0x00000042431d723e */ /* 0x000fe200000010ff */
[----:B------:R-:W-:Y:S01]  /*8010*/  STSM.16.M88.4 [R103], R24 ;  /* 0x0000001867007844 */ /* 0x000fe20000000200 */
[----:B------:R-:W-:Y:S02]  /*8020*/  F2FP.BF16.F32.PACK_AB R30, R69, R68 ;  /* 0x00000044451e723e */ /* 0x000fe400000010ff */
[----:B------:R-:W-:Y:S02]  /*8030*/  F2FP.BF16.F32.PACK_AB R31, R71, R70 ;  /* 0x00000046471f723e */ /* 0x000fe400000010ff */
[----:B------:R-:W-:Y:S02]  /*8040*/  LOP3.LUT R36, R36, R151, RZ, 0x3c, !PT ;  /* 0x0000009724247212 */ /* 0x000fe400078e3cff */
[----:B0-----:R-:W-:Y:S01]  /*8050*/  F2FP.BF16.F32.PACK_AB R4, R73, R72 ;  /* 0x000000484904723e */ /* 0x001fe200000010ff */
[----:B------:R-:W-:Y:S01]  /*8060*/  STSM.16.M88.4 [R102], R28 ;  /* 0x0000001c66007844 */ /* 0x000fe20000000200 */
[----:B------:R-:W-:-:S02]  /*8070*/  F2FP.BF16.F32.PACK_AB R5, R75, R74 ;  /* 0x0000004a4b05723e */ /* 0x000fc400000010ff */
[----:B------:R-:W-:Y:S02]  /*8080*/  F2FP.BF16.F32.PACK_AB R6, R77, R76 ;  /* 0x0000004c4d06723e */ /* 0x000fe400000010ff */
[----:B------:R-:W-:Y:S02]  /*8090*/  F2FP.BF16.F32.PACK_AB R7, R79, R78 ;  /* 0x0000004e4f07723e */ /* 0x000fe400000010ff */
[----:B-1----:R-:W-:Y:S02]  /*80a0*/  F2FP.BF16.F32.PACK_AB R8, R81, R80 ;  /* 0x000000505108723e */ /* 0x002fe400000010ff */
[----:B------:R-:W-:Y:S01]  /*80b0*/  F2FP.BF16.F32.PACK_AB R9, R83, R82 ;  /* 0x000000525309723e */ /* 0x000fe200000010ff */
[----:B------:R0:W-:Y:S01]  /*80c0*/  STSM.16.M88.4 [R47], R4 ;  /* 0x000000042f007844 */ /* 0x0001e20000000200 */
[----:B------:R-:W-:Y:S02]  /*80d0*/  F2FP.BF16.F32.PACK_AB R10, R85, R84 ;  /* 0x00000054550a723e */ /* 0x000fe400000010ff */
[----:B------:R-:W-:-:S02]  /*80e0*/  F2FP.BF16.F32.PACK_AB R11, R87, R86 ;  /* 0x00000056570b723e */ /* 0x000fc400000010ff */
[----:B--2---:R-:W-:Y:S02]  /*80f0*/  F2FP.BF16.F32.PACK_AB R12, R89, R88 ;  /* 0x00000058590c723e */ /* 0x004fe400000010ff */
[----:B------:R-:W-:Y:S01]  /*8100*/  F2FP.BF16.F32.PACK_AB R13, R91, R90 ;  /* 0x0000005a5b0d723e */ /* 0x000fe200000010ff */
[----:B------:R1:W-:Y:S01]  /*8110*/  STSM.16.M88.4 [R38], R8 ;  /* 0x0000000826007844 */ /* 0x0003e20000000200 */
[----:B------:R-:W-:Y:S02]  /*8120*/  F2FP.BF16.F32.PACK_AB R14, R93, R92 ;  /* 0x0000005c5d0e723e */ /* 0x000fe400000010ff */
[----:B------:R-:W-:Y:S02]  /*8130*/  F2FP.BF16.F32.PACK_AB R15, R95, R94 ;  /* 0x0000005e5f0f723e */ /* 0x000fe400000010ff */
[----:B------:R-:W-:Y:S02]  /*8140*/  MOV R34, R34 ;  /* 0x0000002200227202 */ /* 0x000fe40000000f00 */
[----:B------:R-:W-:Y:S01]  /*8150*/  MOV R36, R36 ;  /* 0x0000002400247202 */ /* 0x000fe20000000f00 */
[----:B------:R2:W-:Y:S01]  /*8160*/  STSM.16.M88.4 [R33], R12 ;  /* 0x0000000c21007844 */ /* 0x0005e20000000200 */
[----:B------:R-:W-:Y:S01]  /*8170*/  PLOP3.LUT P0, PT, PT, PT, UP0, 0x80, 0x0 ;  /* 0x000000000000781c */ /* 0x000fe20003f0f008 */
[----:B0-----:R-:W-:-:S02]  /*8180*/  IMAD.U32 R4, RZ, RZ, UR8 ;  /* 0x00000008ff047e24 */ /* 0x001fc4000f8e00ff */
[----:B------:R2:W-:Y:S01]  /*8190*/  STSM.16.M88.4 [R34], R96 ;  /* 0x0000006022007844 */ /* 0x0005e20000000200 */
[----:B------:R-:W-:Y:S01]  /*81a0*/  IMAD.U32 R5, RZ, RZ, UR9 ;  /* 0x00000009ff057e24 */ /* 0x000fe2000f8e00ff */
[----:B------:R-:W-:Y:S02]  /*81b0*/  ULDC.64 UR8, c[0x0][0xc08] ;  /* 0x0003020000087ab9 */ /* 0x000fe40000000a00 */
[----:B------:R2:W-:Y:S01]  /*81c0*/  STSM.16.M88.4 [R36], R104 ;  /* 0x0000006824007844 */ /* 0x0005e20000000200 */
[----:B------:R-:W-:Y:S01]  /*81d0*/  ULDC UR7, c[0x0][0xa88] ;  /* 0x0002a20000077ab9 */ /* 0x000fe20000000800 */
[----:B-1----:R-:W0:Y:S02]  /*81e0*/  LDC R38, c[0x0][0xbe8] ;  /* 0x0002fa00ff267b82 */ /* 0x002e240000000800 */
[----:B------:R2:W-:Y:S06]  /*81f0*/  STSM.16.M88.4 [R32], R112 ;  /* 0x0000007020007844 */ /* 0x0005ec0000000200 */
[----:B------:R-:W-:Y:S06]  /*8200*/  BAR.SYNC.DEFER_BLOCKING 0x1, 0x100 ;  /* 0x0044000000007b1d */ /* 0x000fec0000010000 */
[----:B------:R-:W3:Y:S01]  /*8210*/  @P0 LDG.E R3, desc[UR36][R4.64] ;  /* 0x0000002404030981 */ /* 0x000ee2000c1e1900 */
[----:B------:R-:W-:Y:S01]  /*8220*/  UISETP.NE.U32.AND UP1, UPT, UR8, URZ, UPT ;  /* 0x0000003f0800728c */ /* 0x000fe2000bf25070 */
[----:B0-----:R-:W-:Y:S01]  /*8230*/  ISETP.NE.AND P1, PT, R38, 0x1, PT ;  /* 0x000000012600780c */ /* 0x001fe20003f25270 */
[----:B------:R-:W-:-:S02]  /*8240*/  IMAD.U32 R9, RZ, RZ, UR10 ;  /* 0x0000000aff097e24 */ /* 0x000fc4000f8e00ff */
[----:B------:R-:W-:-:S06]  /*8250*/  UISETP.NE.AND.EX UP1, UPT, UR9, URZ, UPT, UP1 ;  /* 0x0000003f0900728c */ /* 0x000fcc000bf25310 */
[----:B------:R-:W-:-:S04]  /*8260*/  PLOP3.LUT P2, PT, PT, PT, UP1, 0x80, 0x0 ;  /* 0x000000000000781c */ /* 0x000fc80003f4f018 */
[----:B------:R-:W0:Y:S01]  /*8270*/  @P1 LDC R6, c[0x0][0xbec] ;  /* 0x0002fb00ff061b82 */ /* 0x000e220000000800 */
[----:B------:R-:W-:-:S04]  /*8280*/  @UP1 ULEA UR8, UP2, UR60, UR8, 0x2 ;  /* 0x000000083c081291 */ /* 0x000fc8000f84103f */
[----:B------:R-:W-:Y:S02]  /*8290*/  @UP1 ULEA.HI.X UR9, UR60, UR9, UR4, 0x2, UP2 ;  /* 0x000000093c091291 */ /* 0x000fe400090f1404 */
[----:B------:R-:W-:Y:S01]  /*82a0*/  IMAD.U32 R10, RZ, RZ, UR8 ;  /* 0x00000008ff0a7e24 */ /* 0x000fe2000f8e00ff */
[----:B------:R-:W-:Y:S01]  /*82b0*/  UMOV UR4, URZ ;  /* 0x0000003f00047c82 */ /* 0x000fe20008000000 */
[----:B------:R-:W1:Y:S02]  /*82c0*/  @P1 LDC R8, c[0x0][0xbf0] ;  /* 0x0002fc00ff081b82 */ /* 0x000e640000000800 */
[----:B------:R-:W-:Y:S02]  /*82d0*/  MOV R11, UR9 ;  /* 0x00000009000b7c02 */ /* 0x000fe40008000f00 */
[----:B---3--:R-:W-:Y:S01]  /*82e0*/  @P0 R2UR UR4, R3 ;  /* 0x00000000030402ca */ /* 0x008fe200000e0000 */
[----:B------:R-:W-:-:S06]  /*82f0*/  IMAD.U32 R3, RZ, RZ, UR7 ;  /* 0x00000007ff037e24 */ /* 0x000fcc000f8e00ff */
[----:B------:R2:W5:Y:S01]  /*8300*/  @P2 LDG.E R3, desc[UR36][R10.64] ;  /* 0x000000240a032981 */ /* 0x000562000c1e1900 */
[----:B01----:R-:W-:Y:S07]  /*8310*/  @P2 BRA `(.L_x_3511) ;  /* 0x0000000000102947 */ /* 0x003fee0003800000 */
[----:B------:R-:W-:Y:S05]  /*8320*/  @!P0 BRA `(.L_x_3511) ;  /* 0x00000000000c8947 */ /* 0x000fea0003800000 */
[----:B--2---:R-:W2:Y:S04]  /*8330*/  LDG.E R10, desc[UR36][R4.64] ;  /* 0x00000024040a7981 */ /* 0x004ea8000c1e1900 */
[----:B-----5:R-:W2:Y:S02]  /*8340*/  LDG.E R3, desc[UR36][R4.64+0x4] ;  /* 0x0000042404037981 */ /* 0x020ea4000c1e1900 */
[----:B--2---:R-:W-:-:S07]  /*8350*/  IMAD.IADD R3, R3, 0x1, -R10 ;  /* 0x0000000103037824 */ /* 0x004fce00078e0a0a */
.L_x_3511:
[----:B------:R-:W-:Y:S01]  /*8360*/  R2UR UR15, R192 ;  /* 0x00000000c00f72ca */ /* 0x000fe200000e0000 */
[----:B------:R-:W-:Y:S01]  /*8370*/  USHF.R.S32.HI UR14, URZ, 0x1f, UR61 ;  /* 0x0000001f3f0e7899 */ /* 0x000fe2000801143d */
[----:B------:R-:W-:Y:S01]  /*8380*/  IMAD R9, R9, 0x80, R198 ;  /* 0x0000008009097824 */ /* 0x000fe200078e02c6 */
[----:B------:R-:W-:Y:S01]  /*8390*/  ULDC.64 UR12, c[0x0][0xb90] ;  /* 0x0002e400000c7ab9 */ /* 0x000fe20000000a00 */
[----:B------:R-:W-:Y:S01]  /*83a0*/  USHF.R.S32.HI UR11, URZ, 0x1f, UR4 ;  /* 0x0000001f3f0b7899 */ /* 0x000fe20008011404 */
[----:B------:R-:W-:Y:S01]  /*83b0*/  R2UR UR16, R22 ;  /* 0x00000000161072ca */ /* 0x000fe200000e0000 */
[----:B------:R-:W-:Y:S01]  /*83c0*/  UIMAD UR7, UR14, UR12, URZ ;  /* 0x0000000c0e0772a4 */ /* 0x000fe2000f8e023f */
[----:B------:R-:W-:Y:S01]  /*83d0*/  @P1 IMAD.HI.U32 R5, R9, R6, RZ ;  /* 0x0000000609051227 */ /* 0x000fe200078e00ff */
[----:B------:R-:W-:Y:S01]  /*83e0*/  UMOV UR10, UR4 ;  /* 0x00000004000a7c82 */ /* 0x000fe20008000000 */
[----:B------:R-:W-:Y:S02]  /*83f0*/  USEL UR60, UR60, URZ, !UP0 ;  /* 0x0000003f3c3c7287 */ /* 0x000fe4000c000000 */
[----:B------:R-:W-:Y:S01]  /*8400*/  UIMAD.WIDE.U32 UR8, UR61, UR12, UR10 ;  /* 0x0000000c3d0872a5 */ /* 0x000fe2000f8e000a */
[----:B------:R-:W-:Y:S01]  /*8410*/  IMAD.MOV.U32 R4, RZ, RZ, R9 ;  /* 0x000000ffff047224 */ /* 0x000fe200078e0009 */
[----:B------:R-:W-:Y:S01]  /*8420*/  UIMAD UR7, UR61, UR13, UR7 ;  /* 0x0000000d3d0772a4 */ /* 0x000fe2000f8e0207 */
[----:B------:R-:W-:Y:S01]  /*8430*/  @P1 SHF.R.U32.HI R4, RZ, R8, R5 ;  /* 0x00000008ff041219 */ /* 0x000fe20000011605 */
[----:B------:R-:W-:Y:S01]  /*8440*/  USEL UR15, UR15, URZ, !UP0 ;  /* 0x0000003f0f0f7287 */ /* 0x000fe2000c000000 */
[----:B------:R-:W-:Y:S01]  /*8450*/  LEA R5, R23, R16, 0x6 ;  /* 0x0000001017057211 */ /* 0x000fe200078e30ff */
[----:B------:R-:W-:Y:S01]  /*8460*/  ULDC.64 UR12, c[0x0][0xb98] ;  /* 0x0002e600000c7ab9 */ /* 0x000fe20000000a00 */
[----:B------:R-:W-:Y:S01]  /*8470*/  UIADD3 UR9, UR9, UR7, URZ ;  /* 0x0000000709097290 */ /* 0x000fe2000fffe03f */
[----:B------:R-:W-:Y:S01]  /*8480*/  IMAD.MOV R7, RZ, RZ, -R4 ;  /* 0x000000ffff077224 */ /* 0x000fe200078e0a04 */
[----:B------:R-:W-:Y:S01]  /*8490*/  UIMAD UR7, UR15, UR12, URZ ;  /* 0x0000000c0f0772a4 */ /* 0x000fe2000f8e023f */
[----:B------:R-:W-:Y:S01]  /*84a0*/  IMAD.WIDE R20, R5, 0x2, R20 ;  /* 0x0000000205147825 */ /* 0x000fe200078e0214 */
[----:B------:R-:W-:Y:S01]  /*84b0*/  UIMAD.WIDE.U32 UR8, UR60, UR12, UR8 ;  /* 0x0000000c3c0872a5 */ /* 0x000fe2000f8e0008 */
[----:B------:R-:W-:Y:S01]  /*84c0*/  SHF.R.S32.HI R5, RZ, 0x1f, R4 ;  /* 0x0000001fff057819 */ /* 0x000fe20000011404 */
[----:B------:R-:W-:Y:S01]  /*84d0*/  UIMAD UR7, UR60, UR13, UR7 ;  /* 0x0000000d3c0772a4 */ /* 0x000fe2000f8e0207 */
[----:B------:R-:W-:Y:S01]  /*84e0*/  IMAD R7, R38, R7, R9 ;  /* 0x0000000726077224 */ /* 0x000fe200078e0209 */
[----:B--2---:R-:W-:Y:S01]  /*84f0*/  IADD3 R11, P6, R20, 0x2000, RZ ;  /* 0x00002000140b7810 */ /* 0x004fe20007fde0ff */
[----:B-----5:R-:W-:Y:S01]  /*8500*/  IMAD R43, R3, R38, RZ ;  /* 0x00000026032b7224 */ /* 0x020fe200078e02ff */
[----:B------:R-:W-:Y:S01]  /*8510*/  IADD3 R4, P0, R4, UR8, RZ ;  /* 0x0000000804047c10 */ /* 0x000fe2000ff1e0ff */
[----:B------:R-:W-:Y:S01]  /*8520*/  ULDC.64 UR12, c[0x0][0xaa0] ;  /* 0x0002a800000c7ab9 */ /* 0x000fe20000000a00 */
[----:B------:R-:W-:Y:S01]  /*8530*/  IMAD.U32 R6, RZ, RZ, UR7 ;  /* 0x00000007ff067e24 */ /* 0x000fe2000f8e00ff */
[----:B------:R-:W-:-:S02]  /*8540*/  LOP3.LUT R8, R11, 0x380, RZ, 0xc0, !PT ;  /* 0x000003800b087812 */ /* 0x000fc400078ec0ff */
[----:B------:R-:W-:Y:S02]  /*8550*/  IADD3 R13, P2, R20, 0x1000, RZ ;  /* 0x00001000140d7810 */ /* 0x000fe40007f5e0ff */
[----:B------:R-:W-:Y:S01]  /*8560*/  IADD3.X R5, R5, UR9, R6, P0, !PT ;  /* 0x0000000905057c10 */ /* 0x000fe200087fe406 */
[----:B------:R-:W-:Y:S01]  /*8570*/  ULDC.64 UR8, c[0x0][0xb88] ;  /* 0x0002e20000087ab9 */ /* 0x000fe20000000a00 */
[----:B------:R-:W-:Y:S02]  /*8580*/  SHF.R.S32.HI R6, RZ, 0x1f, R7 ;  /* 0x0000001fff067819 */ /* 0x000fe40000011407 */
[----:B------:R-:W-:Y:S01]  /*8590*/  SHF.R.U64 R8, R8, 0x3, RZ ;  /* 0x0000000308087819 */ /* 0x000fe200000012ff */
[----:B------:R-:W-:Y:S01]  /*85a0*/  IMAD.WIDE.U32 R4, R7, UR8, R4 ;  /* 0x0000000807047c25 */ /* 0x000fe2000f8e0004 */
[----:B------:R-:W-:Y:S02]  /*85b0*/  LOP3.LUT R12, R13, 0x380, RZ, 0xc0, !PT ;  /* 0x000003800d0c7812 */ /* 0x000fe400078ec0ff */
[----:B------:R-:W-:Y:S01]  /*85c0*/  LOP3.LUT R8, R8, R11, RZ, 0x3c, !PT ;  /* 0x0000000b08087212 */ /* 0x000fe200078e3cff */
[----:B------:R-:W-:Y:S01]  /*85d0*/  IMAD R10, R6, UR8, RZ ;  /* 0x00000008060a7c24 */ /* 0x000fe2000f8e02ff */
[----:B------:R-:W-:-:S02]  /*85e0*/  SHF.R.U64 R12, R12, 0x3, RZ ;  /* 0x000000030c0c7819 */ /* 0x000fc400000012ff */
[----:B------:R-:W-:Y:S01]  /*85f0*/  IADD3 R45, P0, R20, 0x5000, RZ ;  /* 0x00005000142d7810 */ /* 0x000fe20007f1e0ff */
[----:B------:R-:W-:Y:S01]  /*8600*/  IMAD R11, R7, UR9, R10 ;  /* 0x00000009070b7c24 */ /* 0x000fe2000f8e020a */
[----:B------:R-:W-:Y:S01]  /*8610*/  ULDC.64 UR8, c[0x0][0xb50] ;  /* 0x0002d40000087ab9 */ /* 0x000fe20000000a00 */
[----:B------:R-:W-:Y:S01]  /*8620*/  LOP3.LUT R12, R12, R13, RZ, 0x3c, !PT ;  /* 0x0000000d0c0c7212 */ /* 0x000fe200078e3cff */
[----:B------:R-:W-:Y:S01]  /*8630*/  IMAD.X R13, RZ, RZ, R21, P2 ;  /* 0x000000ffff0d7224 */ /* 0x000fe200010e0615 */
[----:B------:R-:W-:Y:S01]  /*8640*/  LOP3.LUT R44, R45, 0x380, RZ, 0xc0, !PT ;  /* 0x000003802d2c7812 */ /* 0x000fe200078ec0ff */
[----:B------:R-:W-:Y:S01]  /*8650*/  IMAD.IADD R5, R5, 0x1, R11 ;  /* 0x0000000105057824 */ /* 0x000fe200078e020b */
[----:B------:R-:W-:Y:S02]  /*8660*/  LEA R11, P3, R4, UR8, 0x2 ;  /* 0x00000008040b7c11 */ /* 0x000fe4000f8610ff */
[----:B------:R-:W-:Y:S02]  /*8670*/  IADD3 R25, P2, R20, 0x7000, RZ ;  /* 0x0000700014197810 */ /* 0x000fe40007f5e0ff */
[----:B------:R-:W-:Y:S01]  /*8680*/  LEA.HI.X R14, R4, UR9, R5, 0x2, P3 ;  /* 0x00000009040e7c11 */ /* 0x000fe200098f1405 */
[----:B------:R-:W-:Y:S01]  /*8690*/  SHFL.IDX PT, R36, R11, RZ, 0x1c1f ;  /* 0x001c1fff0b247589 */ /* 0x000fe200000e0000 */
[----:B------:R-:W-:Y:S01]  /*86a0*/  IADD3 R33, P3, R20, 0x6000, RZ ;  /* 0x0000600014217810 */ /* 0x000fe20007f7e0ff */
[----:B------:R-:W-:Y:S01]  /*86b0*/  IMAD.U32 R5, RZ, RZ, UR16 ;  /* 0x00000010ff057e24 */ /* 0x000fe2000f8e00ff */
[----:B------:R-:W-:Y:S01]  /*86c0*/  SHF.R.U64 R44, R44, 0x3, RZ ;  /* 0x000000032c2c7819 */ /* 0x000fe200000012ff */
[----:B------:R-:W0:Y:S01]  /*86d0*/  SHFL.IDX PT, R37, R14, RZ, 0x1c1f ;  /* 0x001c1fff0e257589 */ /* 0x000e2200000e0000 */
[----:B------:R-:W-:Y:S01]  /*86e0*/  LOP3.LUT R32, R33, 0x380, RZ, 0xc0, !PT ;  /* 0x0000038021207812 */ /* 0x000fe200078ec0ff */
[----:B------:R-:W-:Y:S01]  /*86f0*/  IMAD R22, R5, 0x80, R196 ;  /* 0x0000008005167824 */ /* 0x000fe200078e02c4 */
[----:B------:R-:W-:Y:S01]  /*8700*/  LOP3.LUT R24, R25, 0x380, RZ, 0xc0, !PT ;  /* 0x0000038019187812 */ /* 0x000fe200078ec0ff */
[----:B------:R-:W-:Y:S01]  /*8710*/  SHFL.IDX PT, R40, R11, 0x1, 0x1c1f ;  /* 0x003c1f000b287f89 */ /* 0x000fe200000e0000 */
[----:B------:R-:W-:Y:S01]  /*8720*/  SHF.R.U64 R32, R32, 0x3, RZ ;  /* 0x0000000320207819 */ /* 0x000fe200000012ff */
[----:B------:R-:W-:Y:S01]  /*8730*/  VIADD R4, R22, 0x8 ;  /* 0x0000000816047836 */ /* 0x000fe20000000000 */
[----:B------:R-:W-:Y:S01]  /*8740*/  LOP3.LUT R44, R44, R45, RZ, 0x3c, !PT ;  /* 0x0000002d2c2c7212 */ /* 0x000fe200078e3cff */
[----:B------:R-:W1:Y:S01]  /*8750*/  SHFL.IDX PT, R41, R14, 0x1, 0x1c1f ;  /* 0x003c1f000e297f89 */ /* 0x000e6200000e0000 */
[----:B------:R-:W-:Y:S01]  /*8760*/  LOP3.LUT R32, R32, R33, RZ, 0x3c, !PT ;  /* 0x0000002120207212 */ /* 0x000fe200078e3cff */
[----:B------:R-:W-:Y:S01]  /*8770*/  IMAD.X R33, RZ, RZ, R21, P3 ;  /* 0x000000ffff217224 */ /* 0x000fe200018e0615 */
[----:B------:R-:W-:-:S02]  /*8780*/  SHF.R.U64 R24, R24, 0x3, RZ ;  /* 0x0000000318187819 */ /* 0x000fc400000012ff */
[C---:B------:R-:W-:Y:S02]  /*8790*/  IADD3 R9, P5, R20.reuse, 0x3000, RZ ;  /* 0x0000300014097810 */ /* 0x040fe40007fbe0ff */
[C---:B------:R-:W-:Y:S02]  /*87a0*/  IADD3 R53, P4, R20.reuse, 0x4000, RZ ;  /* 0x0000400014357810 */ /* 0x040fe40007f9e0ff */
[----:B------:R-:W-:Y:S01]  /*87b0*/  IADD3.X R45, RZ, R21, RZ, P0, !PT ;  /* 0x00000015ff2d7210 */ /* 0x000fe200007fe4ff */
[--C-:B------:R-:W-:Y:S01]  /*87c0*/  IMAD.X R7, RZ, RZ, R21.reuse, P5 ;  /* 0x000000ffff077224 */ /* 0x100fe200028e0615 */
[----:B------:R-:W-:Y:S02]  /*87d0*/  IADD3 R10, P3, R20, 0xb000, RZ ;  /* 0x0000b000140a7810 */ /* 0x000fe40007f7e0ff */
[----:B------:R-:W-:Y:S02]  /*87e0*/  LOP3.LUT P0, RZ, R194, 0x3, RZ, 0xc0, !PT ;  /* 0x00000003c2ff7812 */ /* 0x000fe4000780c0ff */
[----:B------:R-:W-:Y:S01]  /*87f0*/  LOP3.LUT R24, R24, R25, RZ, 0x3c, !PT ;  /* 0x0000001918187212 */ /* 0x000fe200078e3cff */
[--C-:B------:R-:W-:Y:S01]  /*8800*/  IMAD.X R25, RZ, RZ, R21.reuse, P2 ;  /* 0x000000ffff197224 */ /* 0x100fe200010e0615 */
[----:B------:R-:W-:Y:S01]  /*8810*/  LOP3.LUT R6, R9, 0x380, RZ, 0xc0, !PT ;  /* 0x0000038009067812 */ /* 0x000fe200078ec0ff */
[----:B------:R-:W-:Y:S01]  /*8820*/  UIMAD UR7, UR11, UR12, URZ ;  /* 0x0000000c0b0772a4 */ /* 0x000fe2000f8e023f */
[----:B------:R-:W-:Y:S01]  /*8830*/  LOP3.LUT R52, R53, 0x380, RZ, 0xc0, !PT ;  /* 0x0000038035347812 */ /* 0x000fe200078ec0ff */
[----:B------:R-:W-:Y:S01]  /*8840*/  IMAD.X R49, RZ, RZ, R21, P3 ;  /* 0x000000ffff317224 */ /* 0x000fe200018e0615 */
[----:B------:R-:W-:Y:S01]  /*8850*/  LOP3.LUT R3, R10, 0x380, RZ, 0xc0, !PT ;  /* 0x000003800a037812 */ /* 0x000fe200078ec0ff */
[----:B------:R-:W-:Y:S01]  /*8860*/  UIMAD.WIDE.U32 UR8, UR4, UR12, URZ ;  /* 0x0000000c040872a5 */ /* 0x000fe2000f8e003f */
[----:B------:R-:W-:Y:S01]  /*8870*/  ISETP.GE.OR P2, PT, R22, R43, P0 ;  /* 0x0000002b1600720c */ /* 0x000fe20000746670 */
[----:B------:R-:W-:Y:S01]  /*8880*/  ULDC.64 UR10, c[0x0][0xae8] ;  /* 0x0002ba00000a7ab9 */ /* 0x000fe20000000a00 */
[----:B------:R-:W-:-:S02]  /*8890*/  SHF.R.U64 R6, R6, 0x3, RZ ;  /* 0x0000000306067819 */ /* 0x000fc400000012ff */
[----:B------:R-:W-:Y:S02]  /*88a0*/  SHF.R.U64 R52, R52, 0x3, RZ ;  /* 0x0000000334347819 */ /* 0x000fe400000012ff */
[----:B------:R-:W-:Y:S02]  /*88b0*/  SHF.R.U64 R3, R3, 0x3, RZ ;  /* 0x0000000303037819 */ /* 0x000fe400000012ff */
[----:B------:R-:W-:Y:S02]  /*88c0*/  LOP3.LUT R6, R6, R9, RZ, 0x3c, !PT ;  /* 0x0000000906067212 */ /* 0x000fe400078e3cff */
[----:B------:R-:W-:Y:S01]  /*88d0*/  LOP3.LUT R52, R52, R53, RZ, 0x3c, !PT ;  /* 0x0000003534347212 */ /* 0x000fe200078e3cff */
[----:B------:R-:W-:Y:S01]  /*88e0*/  IMAD.X R53, RZ, RZ, R21, P4 ;  /* 0x000000ffff357224 */ /* 0x000fe200020e0615 */
[----:B------:R-:W-:Y:S01]  /*88f0*/  IADD3.X R9, RZ, R21, RZ, P6, !PT ;  /* 0x00000015ff097210 */ /* 0x000fe200037fe4ff */
[----:B0-----:R0:W-:Y:S01]  /*8900*/  @!P2 ST.E desc[UR36][R36.64], R0 ;  /* 0x000000002400a985 */ /* 0x0011e2000c101924 */
[----:B------:R-:W-:-:S02]  /*8910*/  ISETP.GE.OR P0, PT, R4, R43, P0 ;  /* 0x0000002b0400720c */ /* 0x000fc40000706670 */
[----:B------:R-:W-:Y:S02]  /*8920*/  LOP3.LUT R48, R3, R10, RZ, 0x3c, !PT ;  /* 0x0000000a03307212 */ /* 0x000fe400078e3cff */
[C---:B------:R-:W-:Y:S01]  /*8930*/  IADD3 R65, P6, R20.reuse, 0x8000, RZ ;  /* 0x0000800014417810 */ /* 0x040fe20007fde0ff */
[----:B------:R-:W2:Y:S01]  /*8940*/  @P1 LDC R3, c[0x0][0xbec] ;  /* 0x0002fb00ff031b82 */ /* 0x000ea20000000800 */
[C---:B------:R-:W-:Y:S02]  /*8950*/  IADD3 R61, P5, R20.reuse, 0x9000, RZ ;  /* 0x00009000143d7810 */ /* 0x040fe40007fbe0ff */
[C---:B------:R-:W-:Y:S02]  /*8960*/  IADD3 R57, P4, R20.reuse, 0xa000, RZ ;  /* 0x0000a00014397810 */ /* 0x040fe40007f9e0ff */
[----:B------:R-:W-:Y:S02]  /*8970*/  LOP3.LUT R5, R20, 0x380, RZ, 0xc0, !PT ;  /* 0x0000038014057812 */ /* 0x000fe400078ec0ff */
[----:B------:R-:W-:Y:S01]  /*8980*/  LOP3.LUT R64, R65, 0x380, RZ, 0xc0, !PT ;  /* 0x0000038041407812 */ /* 0x000fe200078ec0ff */
[----:B0-----:R-:W0:Y:S01]  /*8990*/  @P1 LDC R37, c[0x0][0xbf0] ;  /* 0x0002fc00ff251b82 */ /* 0x001e220000000800 */
[----:B------:R-:W-:Y:S01]  /*89a0*/  LOP3.LUT R60, R61, 0x380, RZ, 0xc0, !PT ;  /* 0x000003803d3c7812 */ /* 0x000fe200078ec0ff */
[----:B-1----:R1:W-:Y:S01]  /*89b0*/  @!P0 ST.E desc[UR36][R40.64], R2 ;  /* 0x0000000228008985 */ /* 0x0023e2000c101924 */
[----:B------:R-:W-:-:S02]  /*89c0*/  LOP3.LUT R56, R57, 0x380, RZ, 0xc0, !PT ;  /* 0x0000038039387812 */ /* 0x000fc400078ec0ff */
[----:B------:R-:W-:Y:S01]  /*89d0*/  SHF.R.U64 R5, R5, 0x3, RZ ;  /* 0x0000000305057819 */ /* 0x000fe200000012ff */
[----:B------:R-:W-:Y:S01]  /*89e0*/  UIMAD UR7, UR4, UR13, UR7 ;  /* 0x0000000d040772a4 */ /* 0x000fe2000f8e0207 */
[----:B------:R-:W-:Y:S01]  /*89f0*/  SHF.R.U64 R64, R64, 0x3, RZ ;  /* 0x0000000340407819 */ /* 0x000fe200000012ff */
[----:B------:R-:W-:Y:S01]  /*8a00*/  IMAD R0, R19, 0x20, R23 ;  /* 0x0000002013007824 */ /* 0x000fe200078e0217 */
[----:B------:R-:W-:Y:S01]  /*8a10*/  SHF.R.U64 R60, R60, 0x3, RZ ;  /* 0x000000033c3c7819 */ /* 0x000fe200000012ff */
[----:B------:R-:W5:Y:S01]  /*8a20*/  LD.E.128 R12, desc[UR36][R12.64] ;  /* 0x000000240c0c7980 */ /* 0x000f62000c101d00 */
[----:B------:R-:W-:Y:S02]  /*8a30*/  SHF.R.U64 R56, R56, 0x3, RZ ;  /* 0x0000000338387819 */ /* 0x000fe400000012ff */
[----:B------:R-:W-:Y:S01]  /*8a40*/  LOP3.LUT R20, R5, R20, RZ, 0x3c, !PT ;  /* 0x0000001405147212 */ /* 0x000fe200078e3cff */
[----:B------:R-:W5:Y:S01]  /*8a50*/  LD.E.128 R8, desc[UR36][R8.64] ;  /* 0x0000002408087980 */ /* 0x000f62000c101d00 */
[----:B------:R-:W-:Y:S01]  /*8a60*/  LOP3.LUT R64, R64, R65, RZ, 0x3c, !PT ;  /* 0x0000004140407212 */ /* 0x000fe200078e3cff */
[--C-:B------:R-:W-:Y:S01]  /*8a70*/  IMAD.X R65, RZ, RZ, R21.reuse, P6 ;  /* 0x000000ffff417224 */ /* 0x100fe200030e0615 */
[----:B------:R-:W-:Y:S01]  /*8a80*/  LOP3.LUT R60, R60, R61, RZ, 0x3c, !PT ;  /* 0x0000003d3c3c7212 */ /* 0x000fe200078e3cff */
[----:B------:R3:W5:Y:S01]  /*8a90*/  LD.E.128 R28, desc[UR36][R20.64] ;  /* 0x00000024141c7980 */ /* 0x000762000c101d00 */
[----:B------:R-:W-:Y:S01]  /*8aa0*/  LOP3.LUT R56, R56, R57, RZ, 0x3c, !PT ;  /* 0x0000003938387212 */ /* 0x000fe200078e3cff */
[----:B------:R-:W-:Y:S01]  /*8ab0*/  IMAD.X R57, RZ, RZ, R21, P4 ;  /* 0x000000ffff397224 */ /* 0x000fe200020e0615 */
[----:B------:R-:W-:Y:S01]  /*8ac0*/  IADD3.X R61, RZ, R21, RZ, P5, !PT ;  /* 0x00000015ff3d7210 */ /* 0x000fe20002ffe4ff */
[----:B------:R-:W-:Y:S01]  /*8ad0*/  UIADD3 UR9, UR9, UR7, URZ ;  /* 0x0000000709097290 */ /* 0x000fe2000fffe03f */
[----:B------:R-:W5:Y:S01]  /*8ae0*/  LD.E.128 R4, desc[UR36][R6.64] ;  /* 0x0000002406047980 */ /* 0x000f62000c101d00 */
[----:B------:R-:W-:-:S03]  /*8af0*/  UIMAD UR4, UR14, UR10, URZ ;  /* 0x0000000a0e0472a4 */ /* 0x000fc6000f8e023f */
[----:B------:R-:W5:Y:S01]  /*8b00*/  LD.E.128 R52, desc[UR36][R52.64] ;  /* 0x0000002434347980 */ /* 0x000f62000c101d00 */
[----:B---3--:R-:W-:Y:S01]  /*8b10*/  IMAD.U32 R21, RZ, RZ, UR16 ;  /* 0x00000010ff157e24 */ /* 0x008fe2000f8e00ff */
[----:B------:R-:W-:Y:S02]  /*8b20*/  UIMAD UR4, UR61, UR11, UR4 ;  /* 0x0000000b3d0472a4 */ /* 0x000fe4000f8e0204 */
[----:B------:R-:W-:Y:S01]  /*8b30*/  UIMAD.WIDE.U32 UR8, UR61, UR10, UR8 ;  /* 0x0000000a3d0872a5 */ /* 0x000fe2000f8e0008 */
[----:B------:R-:W5:Y:S01]  /*8b40*/  LD.E.128 R44, desc[UR36][R44.64] ;  /* 0x000000242c2c7980 */ /* 0x000f62000c101d00 */
[----:B------:R-:W-:Y:S01]  /*8b50*/  LEA R20, R21, R0, 0x7 ;  /* 0x0000000015147211 */ /* 0x000fe200078e38ff */
[----:B------:R-:W-:Y:S01]  /*8b60*/  ULDC.64 UR10, c[0x0][0xaf0] ;  /* 0x0002bc00000a7ab9 */ /* 0x000fe20000000a00 */
[----:B------:R-:W-:Y:S01]  /*8b70*/  UIADD3 UR9, UR9, UR4, URZ ;  /* 0x0000000409097290 */ /* 0x000fe2000fffe03f */
[----:B------:R-:W5:Y:S02]  /*8b80*/  LD.E.128 R32, desc[UR36][R32.64] ;  /* 0x0000002420207980 */ /* 0x000f64000c101d00 */
[----:B--2---:R-:W-:Y:S01]  /*8b90*/  @P1 IMAD.HI.U32 R0, R20, R3, RZ ;  /* 0x0000000314001227 */ /* 0x004fe200078e00ff */
[----:B------:R-:W-:Y:S01]  /*8ba0*/  UIMAD UR4, UR15, UR10, URZ ;  /* 0x0000000a0f0472a4 */ /* 0x000fe2000f8e023f */
[----:B------:R-:W5:Y:S01]  /*8bb0*/  LD.E.128 R24, desc[UR36][R24.64] ;  /* 0x0000002418187980 */ /* 0x000f62000c101d00 */
[----:B------:R-:W-:Y:S01]  /*8bc0*/  UIMAD.WIDE.U32 UR8, UR60, UR10, UR8 ;  /* 0x0000000a3c0872a5 */ /* 0x000fe2000f8e0008 */
[----:B------:R-:W-:Y:S01]  /*8bd0*/  IMAD.MOV.U32 R21, RZ, RZ, R20 ;  /* 0x000000ffff157224 */ /* 0x000fe200078e0014 */
[----:B0-----:R-:W-:Y:S01]  /*8be0*/  @P1 SHF.R.U32.HI R21, RZ, R37, R0 ;  /* 0x00000025ff151219 */ /* 0x001fe20000011600 */
[----:B------:R-:W-:Y:S01]  /*8bf0*/  UIMAD UR4, UR60, UR11, UR4 ;  /* 0x0000000b3c0472a4 */ /* 0x000fe2000f8e0204 */
[----:B------:R-:W5:Y:S02]  /*8c00*/  LD.E.128 R64, desc[UR36][R64.64] ;  /* 0x0000002440407980 */ /* 0x000f64000c101d00 */
[----:B------:R-:W-:Y:S01]  /*8c10*/  SHF.R.S32.HI R0, RZ, 0x1f, R21 ;  /* 0x0000001fff007819 */ /* 0x000fe20000011415 */
[----:B------:R-:W-:Y:S01]  /*8c20*/  UIADD3 UR4, UR9, UR4, URZ ;  /* 0x0000000409047290 */ /* 0x000fe2000fffe03f */
[----:B------:R-:W-:Y:S01]  /*8c30*/  IADD3 R37, -R21, RZ, RZ ;  /* 0x000000ff15257210 */ /* 0x000fe20007ffe1ff */
[----:B-1----:R-:W-:Y:S01]  /*8c40*/  IMAD.U32 R2, RZ, RZ, UR8 ;  /* 0x00000008ff027e24 */ /* 0x002fe2000f8e00ff */
[----:B------:R-:W5:Y:S01]  /*8c50*/  LD.E.128 R60, desc[UR36][R60.64] ;  /* 0x000000243c3c7980 */ /* 0x000f62000c101d00 */
        /* <DEDUP_REMOVED lines=8> */
[----:B------:R-:W-:Y:S01]  /*8ce0*/  SHF.R.S32.HI R0, RZ, 0x1f, R37 ;  /* 0x0000001fff007819 */ /* 0x000fe20000011425 */
[----:B------:R-:W-:Y:S01]  /*8cf0*/  @!PT LDS RZ, [RZ] ;  /* 0x00000000fffff984 */ /* 0x000fe20000000800 */
[----:B------:R-:W-:Y:S01]  /*8d00*/  @!PT LDS RZ, [RZ] ;  /* 0x00000000fffff984 */ /* 0x000fe20000000800 */
[----:B------:R-:W-:Y:S01]  /*8d10*/  @!PT LDS RZ, [RZ] ;  /* 0x00000000fffff984 */ /* 0x000fe20000000800 */
[----:B------:R-:W-:Y:S01]  /*8d20*/  @!PT LDS RZ, [RZ] ;  /* 0x00000000fffff984 */ /* 0x000fe20000000800 */
[----:B------:R0:W-:Y:S06]  /*8d30*/  MEMBAR.ALL.CTA ;  /* 0x0000000000007992 */ /* 0x0001ec0000008000 */
[----:B0-----:R-:W0:Y:S01]  /*8d40*/  FENCE.VIEW.ASYNC.S ;  /* 0x00000000000073c6 */ /* 0x001e220000000000 */
[----:B------:R-:W-:Y:S01]  /*8d50*/  IMAD.WIDE.U32 R2, R21, UR8, R2 ;  /* 0x0000000815027c25 */ /* 0x000fe2000f8e0002 */
[----:B------:R-:W-:-:S03]  /*8d60*/  ULDC.64 UR8, c[0x0][0xad8] ;  /* 0x0002b60000087ab9 */ /* 0x000fc60000000a00 */
[----:B------:R-:W-:Y:S02]  /*8d70*/  IMAD.U32 R40, RZ, RZ, UR16 ;  /* 0x00000010ff287e24 */ /* 0x000fe4000f8e00ff */
[----:B------:R-:W-:Y:S02]  /*8d80*/  IMAD.IADD R3, R3, 0x1, R41 ;  /* 0x0000000103037824 */ /* 0x000fe400078e0229 */
[----:B------:R-:W-:Y:S02]  /*8d90*/  IMAD R20, R0, UR8, RZ ;  /* 0x0000000800147c24 */ /* 0x000fe4000f8e02ff */
[----:B------:R-:W-:Y:S02]  /*8da0*/  IMAD R40, R40, 0x80, R23 ;  /* 0x0000008028287824 */ /* 0x000fe400078e0217 */
[C---:B------:R-:W-:Y:S02]  /*8db0*/  IMAD R21, R37.reuse, UR9, R20 ;  /* 0x0000000925157c24 */ /* 0x040fe4000f8e0214 */
[----:B------:R-:W-:Y:S01]  /*8dc0*/  IMAD.WIDE.U32 R2, R37, UR8, R2 ;  /* 0x0000000825027c25 */ /* 0x000fe2000f8e0002 */
[----:B------:R-:W-:Y:S01]  /*8dd0*/  ISETP.GE.AND P2, PT, R40, R43, PT ;  /* 0x0000002b2800720c */ /* 0x000fe20003f46270 */
[----:B------:R-:W-:-:S02]  /*8de0*/  ULDC.64 UR8, c[0x0][0xa80] ;  /* 0x0002a00000087ab9 */ /* 0x000fc40000000a00 */
[----:B------:R-:W-:Y:S01]  /*8df0*/  VIADD R0, R40, 0x20 ;  /* 0x0000002028007836 */ /* 0x000fe20000000000 */
[----:B------:R-:W-:Y:S01]  /*8e00*/  LEA R22, P3, R2, UR8, 0x1 ;  /* 0x0000000802167c11 */ /* 0x000fe2000f8608ff */
[----:B------:R-:W-:Y:S01]  /*8e10*/  IMAD.IADD R3, R3, 0x1, R21 ;  /* 0x0000000103037824 */ /* 0x000fe200078e0215 */
[----:B------:R-:W-:Y:S02]  /*8e20*/  IADD3 R42, R42, 0x30820, RZ ;  /* 0x000308202a2a7810 */ /* 0x000fe40007ffe0ff */
        /* <DEDUP_REMOVED lines=13> */
[----:B------:R-:W-:-:S09]  /*8f00*/  ISETP.GE.AND P2, PT, R18, UR4, PT ;  /* 0x0000000412007c0c */ /* 0x000fd2000bf46270 */
[CC--:B-1----:R-:W-:Y:S02]  /*8f10*/  @!P4 LEA R2, P6, R16.reuse, R37.reuse, 0x1 ;  /* 0x000000251002c211 */ /* 0x0c2fe400078c08ff */
[CC--:B------:R-:W-:Y:S02]  /*8f20*/  @!P3 LEA R20, P5, R17.reuse, R37.reuse, 0x1 ;  /* 0x000000251114b211 */ /* 0x0c0fe400078a08ff */
[-C--:B--2---:R-:W-:Y:S02]  /*8f30*/  @!P4 LEA.HI.X R3, R16, R0.reuse, R203, 0x1, P6 ;  /* 0x000000001003c211 */ /* 0x084fe400030f0ccb */
[C---:B------:R-:W-:Y:S02]  /*8f40*/  @!P2 LEA R36, P6, R18.reuse, R37, 0x1 ;  /* 0x000000251224a211 */ /* 0x040fe400078c08ff */
[-C--:B------:R-:W-:Y:S01]  /*8f50*/  @!P3 LEA.HI.X R21, R17, R0.reuse, R202, 0x1, P5 ;  /* 0x000000001115b211 */ /* 0x080fe200028f0cca */
[----:B-----5:R3:W-:Y:S01]  /*8f60*/  @!P4 ST.E.128 desc[UR36][R2.64], R28 ;  /* 0x0000001c0200c985 */ /* 0x0207e2000c101d24 */
[----:B------:R-:W-:-:S03]  /*8f70*/  @!P2 LEA.HI.X R37, R18, R0, R201, 0x1, P6 ;  /* 0x000000001225a211 */ /* 0x000fc600030f0cc9 */
[----:B------:R3:W-:Y:S04]  /*8f80*/  @!P3 ST.E.128 desc[UR36][R20.64], R52 ;  /* 0x000000341400b985 */ /* 0x0007e8000c101d24 */
[----:B------:R3:W-:Y:S02]  /*8f90*/  @!P2 ST.E.128 desc[UR36][R36.64], R64 ;  /* 0x000000402400a985 */ /* 0x0007e4000c101d24 */
.L_x_3513:
[----:B------:R-:W-:Y:S05]  /*8fa0*/  BSYNC B1 ;  /* 0x0000000000017941 */ /* 0x000fea0003800000 */
.L_x_3512:
[----:B--2---:R2:W4:Y:S01]  /*8fb0*/  SHFL.IDX PT, R0, R38, 0x1, 0x181f ;  /* 0x00381f0026007f89 */ /* 0x00452200000e0000 */
[----:B------:R-:W-:Y:S03]  /*8fc0*/  BSSY B1, `(.L_x_3514) ;  /* 0x0000010000017945 */ /* 0x000fe60003800000 */
[----:B---3-5:R2:W3:Y:S01]  /*8fd0*/  SHFL.IDX PT, R29, R22, 0x1, 0x181f ;  /* 0x00381f00161d7f89 */ /* 0x0284e200000e0000 */
[----:B------:R-:W-:Y:S05]  /*8fe0*/  @P1 BRA `(.L_x_3515) ;  /* 0x0000000000341947 */ /* 0x000fea0003800000 */
[----:B------:R-:W-:Y:S02]  /*8ff0*/  ULDC UR4, c[0x0][0xac8] ;  /* 0x0002b20000047ab9 */ /* 0x000fe40000000800 */
[----:B------:R-:W-:Y:S02]  /*9000*/  ISETP.GE.AND P4, PT, R16, UR4, PT ;  /* 0x0000000410007c0c */ /* 0x000fe4000bf86270 */
[----:B------:R-:W-:Y:S02]  /*9010*/  ISETP.GE.AND P5, PT, R17, UR4, PT ;  /* 0x0000000411007c0c */ /* 0x000fe4000bfa6270 */
[----:B------:R-:W-:-:S09]  /*9020*/  ISETP.GE.AND P6, PT, R18, UR4, PT ;  /* 0x0000000412007c0c */ /* 0x000fd2000bfc6270 */
[-C--:B---3--:R-:W-:Y:S02]  /*9030*/  @!P4 LEA R2, P1, R16, R29.reuse, 0x1 ;  /* 0x0000001d1002c211 */ /* 0x088fe400078208ff */
[CC--:B------:R-:W-:Y:S02]  /*9040*/  @!P5 LEA R20, P2, R17.reuse, R29.reuse, 0x1 ;  /* 0x0000001d1114d211 */ /* 0x0c0fe400078408ff */
[----:B------:R-:W-:Y:S02]  /*9050*/  @!P6 LEA R28, P3, R18, R29, 0x1 ;  /* 0x0000001d121ce211 */ /* 0x000fe400078608ff */
[-C--:B----4-:R-:W-:Y:S02]  /*9060*/  @!P4 LEA.HI.X R3, R16, R0.reuse, R203, 0x1, P1 ;  /* 0x000000001003c211 */ /* 0x090fe400008f0ccb */
[-C--:B------:R-:W-:Y:S02]  /*9070*/  @!P5 LEA.HI.X R21, R17, R0.reuse, R202, 0x1, P2 ;  /* 0x000000001115d211 */ /* 0x080fe400010f0cca */
[----:B------:R-:W-:Y:S01]  /*9080*/  @!P6 LEA.HI.X R29, R18, R0, R201, 0x1, P3 ;  /* 0x00000000121de211 */ /* 0x000fe200018f0cc9 */
[----:B------:R3:W-:Y:S04]  /*9090*/  @!P4 ST.E.128 desc[UR36][R2.64], R12 ;  /* 0x0000000c0200c985 */ /* 0x0007e8000c101d24 */
[----:B------:R3:W-:Y:S04]  /*90a0*/  @!P5 ST.E.128 desc[UR36][R20.64], R44 ;  /* 0x0000002c1400d985 */ /* 0x0007e8000c101d24 */
[----:B------:R3:W-:Y:S02]  /*90b0*/  @!P6 ST.E.128 desc[UR36][R28.64], R60 ;  /* 0x0000003c1c00e985 */ /* 0x0007e4000c101d24 */
.L_x_3515:
[----:B------:R-:W-:Y:S05]  /*90c0*/  BSYNC B1 ;  /* 0x0000000000017941 */ /* 0x000fea0003800000 */
.L_x_3514:
[----:B----4-:R4:W0:Y:S01]  /*90d0*/  SHFL.IDX PT, R0, R38, 0x2, 0x181f ;  /* 0x00581f0026007f89 */ /* 0x01082200000e0000 */
[----:B------:R-:W-:Y:S03]  /*90e0*/  BSSY B1, `(.L_x_3516) ;  /* 0x0000010000017945 */ /* 0x000fe60003800000 */
[----:B---3--:R4:W3:Y:S01]  /*90f0*/  SHFL.IDX PT, R15, R22, 0x2, 0x181f ;  /* 0x00581f00160f7f89 */ /* 0x0088e200000e0000 */
        /* <DEDUP_REMOVED lines=8> */
[-C--:B0-----:R-:W-:Y:S02]  /*9180*/  @!P3 LEA.HI.X R3, R16, R0.reuse, R203, 0x1, P0 ;  /* 0x000000001003b211 */ /* 0x081fe400000f0ccb */
[-C--:B------:R-:W-:Y:S02]  /*9190*/  @!P4 LEA.HI.X R13, R17, R0.reuse, R202, 0x1, P1 ;  /* 0x00000000110dc211 */ /* 0x080fe400008f0cca */
[----:B------:R-:W-:Y:S01]  /*91a0*/  @!P5 LEA.HI.X R15, R18, R0, R201, 0x1, P2 ;  /* 0x00000000120fd211 */ /* 0x000fe200010f0cc9 */
[----:B------:R0:W-:Y:S04]  /*91b0*/  @!P3 ST.E.128 desc[UR36][R2.64], R8 ;  /* 0x000000080200b985 */ /* 0x0001e8000c101d24 */
[----:B------:R0:W-:Y:S04]  /*91c0*/  @!P4 ST.E.128 desc[UR36][R12.64], R32 ;  /* 0x000000200c00c985 */ /* 0x0001e8000c101d24 */
[----:B------:R0:W-:Y:S02]  /*91d0*/  @!P5 ST.E.128 desc[UR36][R14.64], R56 ;  /* 0x000000380e00d985 */ /* 0x0001e4000c101d24 */
.L_x_3517:
[----:B------:R-:W-:Y:S05]  /*91e0*/  BSYNC B1 ;  /* 0x0000000000017941 */ /* 0x000fea0003800000 */
.L_x_3516:
[----:B0-----:R-:W-:Y:S01]  /*91f0*/  VIADD R0, R40, 0x60 ;  /* 0x0000006028007836 */ /* 0x001fe20000000000 */
[----:B--2-4-:R-:W4:Y:S04]  /*9200*/  SHFL.IDX PT, R38, R38, 0x3, 0x181f ;  /* 0x00781f0026267f89 */ /* 0x014f2800000e0000 */
[----:B------:R-:W-:Y:S01]  /*9210*/  ISETP.GE.AND P0, PT, R0, R43, PT ;  /* 0x0000002b0000720c */ /* 0x000fe20003f06270 */
[----:B------:R0:W2:-:S12]  /*9220*/  SHFL.IDX PT, R11, R22, 0x3, 0x181f ;  /* 0x00781f00160b7f89 */ /* 0x00009800000e0000 */
[----:B0-----:R-:W-:Y:S05]  /*9230*/  @P0 BRA `(.L_x_3518) ;  /* 0x0000000c007c0947 */ /* 0x001fea0003800000 */
[----:B------:R-:W-:Y:S02]  /*9240*/  ULDC UR4, c[0x0][0xac8] ;  /* 0x0002b20000047ab9 */ /* 0x000fe40000000800 */
[----:B------:R-:W-:Y:S02]  /*9250*/  ISETP.GE.AND P2, PT, R16, UR4, PT ;  /* 0x0000000410007c0c */ /* 0x000fe4000bf46270 */
[----:B------:R-:W-:-:S11]  /*9260*/  ISETP.GE.AND P3, PT, R17, UR4, PT ;  /* 0x0000000411007c0c */ /* 0x000fd6000bf66270 */
[CC--:B--2---:R-:W-:Y:S02]  /*9270*/  @!P2 LEA R2, P0, R16.reuse, R11.reuse, 0x1 ;  /* 0x0000000b1002a211 */ /* 0x0c4fe400078008ff */
[C---:B------:R-:W-:Y:S02]  /*9280*/  @!P3 LEA R8, P1, R17.reuse, R11, 0x1 ;  /* 0x0000000b1108b211 */ /* 0x040fe400078208ff */
[-C--:B----4-:R-:W-:Y:S02]  /*9290*/  @!P2 LEA.HI.X R3, R16, R38.reuse, R203, 0x1, P0 ;  /* 0x000000261003a211 */ /* 0x090fe400000f0ccb */
[----:B------:R-:W-:Y:S02]  /*92a0*/  @!P3 LEA.HI.X R9, R17, R38, R202, 0x1, P1 ;  /* 0x000000261109b211 */ /* 0x000fe400008f0cca */
[----:B------:R-:W-:Y:S01]  /*92b0*/  ISETP.GE.AND P0, PT, R18, UR4, PT ;  /* 0x0000000412007c0c */ /* 0x000fe2000bf06270 */
[----:B------:R0:W-:Y:S04]  /*92c0*/  @!P2 ST.E.128 desc[UR36][R2.64], R4 ;  /* 0x000000040200a985 */ /* 0x0001e8000c101d24 */
[----:B------:R0:W-:Y:S08]  /*92d0*/  @!P3 ST.E.128 desc[UR36][R8.64], R24 ;  /* 0x000000180800b985 */ /* 0x0001f0000c101d24 */
[----:B------:R-:W-:Y:S05]  /*92e0*/  @P0 BRA `(.L_x_3518) ;  /* 0x0000000c00500947 */ /* 0x000fea0003800000 */
[----:B0-----:R-:W-:-:S04]  /*92f0*/  LEA R2, P0, R18, R11, 0x1 ;  /* 0x0000000b12027211 */ /* 0x001fc800078008ff */
[----:B------:R-:W-:-:S05]  /*9300*/  LEA.HI.X R3, R18, R38, R201, 0x1, P0 ;  /* 0x0000002612037211 */ /* 0x000fca00000f0cc9 */
[----:B------:R0:W-:Y:S01]  /*9310*/  ST.E.128 desc[UR36][R2.64], R48 ;  /* 0x0000003002007985 */ /* 0x0001e2000c101d24 */
[----:B------:R-:W-:Y:S05]  /*9320*/  BRA `(.L_x_3518) ;  /* 0x0000000c00407947 */ /* 0x000fea0003800000 */
.L_x_3510:
[----:B------:R-:W-:Y:S01]  /*9330*/  R2UR UR4, R192 ;  /* 0x00000000c00472ca */ /* 0x000fe200000e0000 */
[----:B------:R-:W-:Y:S01]  /*9340*/  ULDC.64 UR10, c[0x0][0xc00] ;  /* 0x00030000000a7ab9 */ /* 0x000fe20000000a00 */
[----:B------:R-:W-:Y:S01]  /*9350*/  USHF.L.U32 UR8, UR60, 0x2, URZ ;  /* 0x000000023c087899 */ /* 0x000fe2000800063f */
[----:B------:R-:W0:Y:S01]  /*9360*/  LDC R11, c[0x0][0xbe8] ;  /* 0x0002fa00ff0b7b82 */ /* 0x000e220000000800 */
[----:B------:R-:W-:-:S04]  /*9370*/  UISETP.NE.U32.AND UP0, UPT, UR10, URZ, UPT ;  /* 0x0000003f0a00728c */ /* 0x000fc8000bf05070 */
[----:B------:R-:W-:-:S05]  /*9380*/  UISETP.NE.AND.EX UP0, UPT, UR11, URZ, UPT, UP0 ;  /* 0x0000003f0b00728c */ /* 0x000fca000bf05300 */
[----:B------:R-:W-:Y:S01]  /*9390*/  USHF.L.U64.HI UR9, UR60, 0x2, UR4 ;  /* 0x000000023c097899 */ /* 0x000fe20008010204 */
[----:B------:R-:W-:Y:S01]  /*93a0*/  PLOP3.LUT P2, PT, PT, PT, UP0, 0x80, 0x0 ;  /* 0x000000000000781c */ /* 0x000fe20003f4f008 */
[----:B------:R-:W-:-:S04]  /*93b0*/  UIADD3 UR4, UP1, UR8, UR10, URZ ;  /* 0x0000000a08047290 */ /* 0x000fc8000ff3e03f */
[----:B------:R-:W-:Y:S02]  /*93c0*/  UIADD3.X UR7, UR9, UR11, URZ, UP1, !UPT ;  /* 0x0000000b09077290 */ /* 0x000fe40008ffe43f */
[----:B------:R-:W-:Y:S01]  /*93d0*/  IMAD.U32 R2, RZ, RZ, UR4 ;  /* 0x00000004ff027e24 */ /* 0x000fe2000f8e00ff */
[----:B------:R-:W-:Y:S02]  /*93e0*/  ULDC.64 UR10, c[0x0][0xc08] ;  /* 0x00030200000a7ab9 */ /* 0x000fe40000000a00 */
[----:B------:R-:W-:Y:S01]  /*93f0*/  UISETP.NE.U32.AND UP1, UPT, UR10, URZ, UPT ;  /* 0x0000003f0a00728c */ /* 0x000fe2000bf25070 */
[----:B------:R-:W-:-:S03]  /*9400*/  MOV R3, UR7 ;  /* 0x0000000700037c02 */ /* 0x000fc60008000f00 */
        /* <DEDUP_REMOVED lines=13> */
[----:B------:R-:W-:-:S10]  /*94e0*/  ISETP.GE.AND P1, PT, R204, 0x80, PT ;  /* 0x00000080cc00780c */ /* 0x000fd40003f26270 */
[----:B------:R-:W0:Y:S01]  /*94f0*/  @P0 LDC R9, c[0x0][0xbec] ;  /* 0x0002fb00ff090b82 */ /* 0x000e220000000800 */
[----:B--2---:R-:W-:-:S13]  /*9500*/  @P2 R2UR UR4, R6 ;  /* 0x00000000060422ca */ /* 0x004fda00000e0000 */
[----:B------:R-:W-:Y:S01]  /*9510*/  USHF.R.S32.HI UR10, URZ, 0x1f, UR4 ;  /* 0x0000001f3f0a7899 */ /* 0x000fe20008011404 */
[----:B01----:R-:W-:Y:S11]  /*9520*/  @P3 BRA `(.L_x_3519) ;  /* 0x0000000000103947 */ /* 0x003ff60003800000 */
[----:B------:R-:W-:Y:S05]  /*9530*/  @!P2 BRA `(.L_x_3519) ;  /* 0x00000000000ca947 */ /* 0x000fea0003800000 */
[----:B------:R-:W2:Y:S04]  /*9540*/  LDG.E R5, desc[UR36][R2.64] ;  /* 0x0000002402057981 */ /* 0x000ea8000c1e1900 */
[----:B-----5:R-:W2:Y:S02]  /*9550*/  LDG.E R0, desc[UR36][R2.64+0x4] ;  /* 0x0000042402007981 */ /* 0x020ea4000c1e1900 */
[----:B--2---:R-:W-:-:S07]  /*9560*/  IMAD.IADD R0, R0, 0x1, -R5 ;  /* 0x0000000100007824 */ /* 0x004fce00078e0a05 */
.L_x_3519:
[----:B------:R-:W-:Y:S01]  /*9570*/  R2UR UR7, R192 ;  /* 0x00000000c00772ca */ /* 0x000fe200000e0000 */
[----:B------:R-:W-:Y:S01]  /*9580*/  USEL UR60, UR60, URZ, !UP0 ;  /* 0x0000003f3c3c7287 */ /* 0x000fe2000c000000 */
[----:B------:R-:W-:Y:S11]  /*9590*/  BSSY B1, `(.L_x_3520) ;  /* 0x000002e000017945 */ /* 0x000ff60003800000 */
[----:B------:R-:W-:Y:S01]  /*95a0*/  USEL UR12, UR7, URZ, !UP0 ;  /* 0x0000003f070c7287 */ /* 0x000fe2000c000000 */
[----:B------:R-:W-:Y:S11]  /*95b0*/  @P1 BRA `(.L_x_3521) ;  /* 0x0000000000ac1947 */ /* 0x000ff60003800000 */
[----:B------:R-:W0:Y:S01]  /*95c0*/  S2R R3, SR_TID.X ;  /* 0x0000000000037919 */ /* 0x000e220000002100 */
[----:B------:R-:W1:Y:S01]  /*95d0*/  LDC R7, c[0x0][0xbe8] ;  /* 0x0002fa00ff077b82 */ /* 0x000e620000000800 */
[----:B------:R-:W-:-:S13]  /*95e0*/  R2UR UR7, R22 ;  /* 0x00000000160772ca */ /* 0x000fda00000e0000 */
[----:B------:R-:W-:-:S05]  /*95f0*/  MOV R2, UR7 ;  /* 0x0000000700027c02 */ /* 0x000fca0008000f00 */
[----:B0-----:R-:W-:Y:S02]  /*9600*/  IMAD R2, R2, 0x80, R3 ;  /* 0x0000008002027824 */ /* 0x001fe400078e0203 */
[----:B-1---5:R-:W-:Y:S02]  /*9610*/  IMAD R3, R0, R7, RZ ;  /* 0x0000000700037224 */ /* 0x022fe400078e02ff */
[----:B------:R-:W-:-:S05]  /*9620*/  VIADD R4, R2, 0xffffff80 ;  /* 0xffffff8002047836 */ /* 0x000fca0000000000 */
[----:B------:R-:W-:-:S13]  /*9630*/  ISETP.GE.AND P1, PT, R4, R3, PT ;  /* 0x000000030400720c */ /* 0x000fda0003f26270 */
[----:B------:R-:W-:Y:S05]  /*9640*/  @P1 BRA `(.L_x_3521) ;  /* 0x0000000000881947 */ /* 0x000fea0003800000 */
[----:B------:R-:W-:Y:S01]  /*9650*/  ISETP.NE.AND P1, PT, R7, 0x1, PT ;  /* 0x000000010700780c */ /* 0x000fe20003f25270 */
[----:B------:R-:W-:Y:S01]  /*9660*/  ULDC.64 UR14, c[0x0][0xb90] ;  /* 0x0002e400000e7ab9 */ /* 0x000fe20000000a00 */
[----:B------:R-:W-:Y:S01]  /*9670*/  UMOV UR8, UR4 ;  /* 0x0000000400087c82 */ /* 0x000fe20008000000 */
[----:B------:R-:W-:Y:S01]  /*9680*/  UIMAD UR7, UR11, UR14, URZ ;  /* 0x0000000e0b0772a4 */ /* 0x000fe2000f8e023f */
[----:B------:R-:W-:Y:S01]  /*9690*/  IMAD.MOV.U32 R2, RZ, RZ, R4 ;  /* 0x000000ffff027224 */ /* 0x000fe200078e0004 */
[----:B------:R-:W-:Y:S02]  /*96a0*/  UMOV UR9, UR10 ;  /* 0x0000000a00097c82 */ /* 0x000fe40008000000 */
[----:B------:R-:W-:Y:S02]  /*96b0*/  UIMAD.WIDE.U32 UR8, UR61, UR14, UR8 ;  /* 0x0000000e3d0872a5 */ /* 0x000fe4000f8e0008 */
[----:B------:R-:W-:-:S03]  /*96c0*/  UIMAD UR7, UR61, UR15, UR7 ;  /* 0x0000000f3d0772a4 */ /* 0x000fc6000f8e0207 */
[----:B------:R-:W-:Y:S01]  /*96d0*/  ULDC.64 UR14, c[0x0][0xb98] ;  /* 0x0002e600000e7ab9 */ /* 0x000fe20000000a00 */
[----:B------:R-:W0:Y:S01]  /*96e0*/  @P1 LDC R3, c[0x0][0xbec] ;  /* 0x0002fb00ff031b82 */ /* 0x000e220000000800 */
[----:B------:R-:W-:Y:S02]  /*96f0*/  UIADD3 UR9, UR9, UR7, URZ ;  /* 0x0000000709097290 */ /* 0x000fe4000fffe03f */
[----:B------:R-:W-:Y:S02]  /*9700*/  UIMAD UR7, UR12, UR14, URZ ;  /* 0x0000000e0c0772a4 */ /* 0x000fe4000f8e023f */
[----:B------:R-:W-:Y:S02]  /*9710*/  UIMAD.WIDE.U32 UR8, UR60, UR14, UR8 ;  /* 0x0000000e3c0872a5 */ /* 0x000fe4000f8e0008 */
[----:B------:R-:W-:Y:S01]  /*9720*/  UIMAD UR7, UR60, UR15, UR7 ;  /* 0x0000000f3c0772a4 */ /* 0x000fe2000f8e0207 */
[----:B------:R-:W1:Y:S02]  /*9730*/  @P1 LDC R6, c[0x0][0xbf0] ;  /* 0x0002fc00ff061b82 */ /* 0x000e640000000800 */
[----:B------:R-:W-:Y:S01]  /*9740*/  ULDC.64 UR14, c[0x0][0xb88] ;  /* 0x0002e200000e7ab9 */ /* 0x000fe20000000a00 */
[----:B0-----:R-:W-:-:S05]  /*9750*/  @P1 IMAD.HI.U32 R3, R4, R3, RZ ;  /* 0x0000000304031227 */ /* 0x001fca00078e00ff */
[----:B-1----:R-:W-:Y:S02]  /*9760*/  @P1 SHF.R.U32.HI R2, RZ, R6, R3 ;  /* 0x00000006ff021219 */ /* 0x002fe40000011603 */
[----:B------:R-:W-:Y:S02]  /*9770*/  MOV R6, UR7 ;  /* 0x0000000700067c02 */ /* 0x000fe40008000f00 */
        /* <DEDUP_REMOVED lines=15> */
.L_x_3521:
[----:B------:R-:W-:Y:S05]  /*9870*/  BSYNC B1 ;  /* 0x0000000000017941 */ /* 0x000fea0003800000 */
.L_x_3520:
[----:B------:R-:W-:Y:S01]  /*9880*/  R2UR UR13, R22 ;  /* 0x00000000160d72ca */ /* 0x000fe200000e0000 */
[----:B0-----:R-:W0:Y:S01]  /*9890*/  @P0 LDC R3, c[0x0][0xbf0] ;  /* 0x0002fc00ff030b82 */ /* 0x001e220000000800 */
[----:B------:R-:W-:Y:S01]  /*98a0*/  ULDC.64 UR14, c[0x0][0xaa0] ;  /* 0x0002a800000e7ab9 */ /* 0x000fe20000000a00 */
[----:B------:R-:W-:Y:S01]  /*98b0*/  IMAD R2, R19, 0x20, R23 ;  /* 0x0000002013027824 */ /* 0x000fe200078e0217 */
[----:B------:R-:W-:Y:S01]  /*98c0*/  UIMAD UR7, UR10, UR14, URZ ;  /* 0x0000000e0a0772a4 */ /* 0x000fe2000f8e023f */
[----:B------:R-:W-:Y:S01]  /*98d0*/  BSSY B1, `(.L_x_3522) ;  /* 0x000003f000017945 */ /* 0x000fe20003800000 */
[----:B------:R-:W-:Y:S02]  /*98e0*/  UIMAD.WIDE.U32 UR8, UR4, UR14, URZ ;  /* 0x0000000e040872a5 */ /* 0x000fe4000f8e003f */
[----:B------:R-:W-:-:S03]  /*98f0*/  UIMAD UR7, UR4, UR15, UR7 ;  /* 0x0000000f040772a4 */ /* 0x000fc6000f8e0207 */
[----:B------:R-:W-:Y:S01]  /*9900*/  ULDC.64 UR14, c[0x0][0xae8] ;  /* 0x0002ba00000e7ab9 */ /* 0x000fe20000000a00 */
[----:B------:R-:W-:Y:S01]  /*9910*/  UIADD3 UR9, UR9, UR7, URZ ;  /* 0x0000000709097290 */ /* 0x000fe2000fffe03f */
[----:B------:R-:W-:Y:S01]  /*9920*/  IMAD.U32 R5, RZ, RZ, UR13 ;  /* 0x0000000dff057e24 */ /* 0x000fe2000f8e00ff */
[----:B------:R-:W-:Y:S02]  /*9930*/  UIMAD UR4, UR11, UR14, URZ ;  /* 0x0000000e0b0472a4 */ /* 0x000fe4000f8e023f */
[----:B------:R-:W-:Y:S02]  /*9940*/  UIMAD.WIDE.U32 UR8, UR61, UR14, UR8 ;  /* 0x0000000e3d0872a5 */ /* 0x000fe4000f8e0008 */
[----:B------:R-:W-:Y:S01]  /*9950*/  LEA R6, R5, R2, 0x7 ;  /* 0x0000000205067211 */ /* 0x000fe200078e38ff */
[----:B------:R-:W-:Y:S01]  /*9960*/  UIMAD UR4, UR61, UR15, UR4 ;  /* 0x0000000f3d0472a4 */ /* 0x000fe2000f8e0204 */
[----:B------:R-:W-:-:S03]  /*9970*/  ULDC.64 UR10, c[0x0][0xaf0] ;  /* 0x0002bc00000a7ab9 */ /* 0x000fc60000000a00 */
        /* <DEDUP_REMOVED lines=30> */
[----:B------:R-:W-:Y:S01]  /*9b60*/  LEA R4, P3, R2, UR8, 0x1 ;  /* 0x0000000802047c11 */ /* 0x000fe2000f8608ff */
[----:B------:R-:W-:-:S03]  /*9b70*/  IMAD.IADD R3, R3, 0x1, R5 ;  /* 0x0000000103037824 */ /* 0x000fc600078e0205 */
[-C--:B------:R-:W-:Y:S02]  /*9b80*/  ISETP.GE.AND P1, PT, R0, R11.reuse, PT ;  /* 0x0000000b0000720c */ /* 0x080fe40003f26270 */
[----:B------:R-:W-:Y:S02]  /*9b90*/  IADD3 R0, R6, 0x40, RZ ;  /* 0x0000004006007810 */ /* 0x000fe40007ffe0ff */
        /* <DEDUP_REMOVED lines=14> */
[----:B------:R3:W-:Y:S01]  /*9c80*/  @!P4 ST.E.128 desc[UR36][R8.64], RZ ;  /* 0x000000ff0800c985 */ /* 0x0007e2000c101d24 */
[----:B------:R-:W-:-:S03]  /*9c90*/  @!P2 LEA.HI.X R3, R18, R0, R201, 0x1, P6 ;  /* 0x000000001203a211 */ /* 0x000fc600030f0cc9 */
[----:B------:R3:W-:Y:S04]  /*9ca0*/  @!P3 ST.E.128 desc[UR36][R12.64], RZ ;  /* 0x000000ff0c00b985 */ /* 0x0007e8000c101d24 */
[----:B------:R3:W-:Y:S02]  /*9cb0*/  @!P2 ST.E.128 desc[UR36][R2.64], RZ ;  /* 0x000000ff0200a985 */ /* 0x0007e4000c101d24 */
.L_x_3523:
[----:B------:R-:W-:Y:S05]  /*9cc0*/  BSYNC B1 ;  /* 0x0000000000017941 */ /* 0x000fea0003800000 */
.L_x_3522:
[----:B--2---:R2:W4:Y:S01]  /*9cd0*/  SHFL.IDX PT, R0, R5, 0x1, 0x181f ;  /* 0x00381f0005007f89 */ /* 0x00452200000e0000 */
[----:B------:R-:W-:Y:S03]  /*9ce0*/  BSSY B1, `(.L_x_3524) ;  /* 0x0000010000017945 */ /* 0x000fe60003800000 */
[----:B-1-3--:R2:W1:Y:S01]  /*9cf0*/  SHFL.IDX PT, R3, R4, 0x1, 0x181f ;  /* 0x00381f0004037f89 */ /* 0x00a46200000e0000 */
[----:B------:R-:W-:Y:S05]  /*9d00*/  @P1 BRA `(.L_x_3525) ;  /* 0x0000000000341947 */ /* 0x000fea0003800000 */
[----:B------:R-:W-:Y:S02]  /*9d10*/  ULDC UR4, c[0x0][0xac8] ;  /* 0x0002b20000047ab9 */ /* 0x000fe40000000800 */
[----:B------:R-:W-:Y:S02]  /*9d20*/  ISETP.GE.AND P4, PT, R16, UR4, PT ;  /* 0x0000000410007c0c */ /* 0x000fe4000bf86270 */
[----:B------:R-:W-:Y:S02]  /*9d30*/  ISETP.GE.AND P5, PT, R17, UR4, PT ;  /* 0x0000000411007c0c */ /* 0x000fe4000bfa6270 */
[----:B------:R-:W-:-:S09]  /*9d40*/  ISETP.GE.AND P6, PT, R18, UR4, PT ;  /* 0x0000000412007c0c */ /* 0x000fd2000bfc6270 */
[-C--:B-1----:R-:W-:Y:S02]  /*9d50*/  @!P4 LEA R8, P1, R16, R3.reuse, 0x1 ;  /* 0x000000031008c211 */ /* 0x082fe400078208ff */
[CC--:B------:R-:W-:Y:S02]  /*9d60*/  @!P5 LEA R12, P2, R17.reuse, R3.reuse, 0x1 ;  /* 0x00000003110cd211 */ /* 0x0c0fe400078408ff */
[----:B------:R-:W-:Y:S02]  /*9d70*/  @!P6 LEA R2, P3, R18, R3, 0x1 ;  /* 0x000000031202e211 */ /* 0x000fe400078608ff */
[-C--:B----4-:R-:W-:Y:S02]  /*9d80*/  @!P4 LEA.HI.X R9, R16, R0.reuse, R203, 0x1, P1 ;  /* 0x000000001009c211 */ /* 0x090fe400008f0ccb */
[-C--:B------:R-:W-:Y:S02]  /*9d90*/  @!P5 LEA.HI.X R13, R17, R0.reuse, R202, 0x1, P2 ;  /* 0x00000000110dd211 */ /* 0x080fe400010f0cca */
[----:B------:R-:W-:Y:S01]  /*9da0*/  @!P6 LEA.HI.X R3, R18, R0, R201, 0x1, P3 ;  /* 0x000000001203e211 */ /* 0x000fe200018f0cc9 */
[----:B------:R3:W-:Y:S04]  /*9db0*/  @!P4 ST.E.128 desc[UR36][R8.64], RZ ;  /* 0x000000ff0800c985 */ /* 0x0007e8000c101d24 */
[----:B------:R3:W-:Y:S04]  /*9dc0*/  @!P5 ST.E.128 desc[UR36][R12.64], RZ ;  /* 0x000000ff0c00d985 */ /* 0x0007e8000c101d24 */
[----:B------:R3:W-:Y:S02]  /*9dd0*/  @!P6 ST.E.128 desc[UR36][R2.64], RZ ;  /* 0x000000ff0200e985 */ /* 0x0007e4000c101d24 */
.L_x_3525:
[----:B------:R-:W-:Y:S05]  /*9de0*/  BSYNC B1 ;  /* 0x0000000000017941 */ /* 0x000fea0003800000 */
.L_x_3524:
[----:B----4-:R4:W0:Y:S01]  /*9df0*/  SHFL.IDX PT, R0, R5, 0x2, 0x181f ;  /* 0x00581f0005007f89 */ /* 0x01082200000e0000 */
        /* <DEDUP_REMOVED lines=10> */
[-C--:B0-----:R-:W-:Y:S02]  /*9ea0*/  @!P3 LEA.HI.X R9, R16, R0.reuse, R203, 0x1, P0 ;  /* 0x000000001009b211 */ /* 0x081fe400000f0ccb */
[-C--:B------:R-:W-:Y:S02]  /*9eb0*/  @!P4 LEA.HI.X R13, R17, R0.reuse, R202, 0x1, P1 ;  /* 0x00000000110dc211 */ /* 0x080fe400008f0cca */
[----:B------:R-:W-:Y:S01]  /*9ec0*/  @!P5 LEA.HI.X R3, R18, R0, R201, 0x1, P2 ;  /* 0x000000001203d211 */ /* 0x000fe200010f0cc9 */
[----:B------:R3:W-:Y:S04]  /*9ed0*/  @!P3 ST.E.128 desc[UR36][R8.64], RZ ;  /* 0x000000ff0800b985 */ /* 0x0007e8000c101d24 */
[----:B------:R3:W-:Y:S04]  /*9ee0*/  @!P4 ST.E.128 desc[UR36][R12.64], RZ ;  /* 0x000000ff0c00c985 */ /* 0x0007e8000c101d24 */
[----:B------:R3:W-:Y:S02]  /*9ef0*/  @!P5 ST.E.128 desc[UR36][R2.64], RZ ;  /* 0x000000ff0200d985 */ /* 0x0007e4000c101d24 */
.L_x_3527:
[----:B------:R-:W-:Y:S05]  /*9f00*/  BSYNC B1 ;  /* 0x0000000000017941 */ /* 0x000fea0003800000 */
.L_x_3526:
        /* <DEDUP_REMOVED lines=18> */
.L_x_3518:
[----:B------:R-:W-:Y:S05]  /*a030*/  BSYNC B0 ;  /* 0x0000000000007941 */ /* 0x000fea0003800000 */
.L_x_3509:
[----:B------:R-:W-:Y:S02]  /*a040*/  ULDC UR4, c[0x0][0xc3c] ;  /* 0x00030f0000047ab9 */ /* 0x000fe40000000800 */
[----:B------:R-:W-:-:S13]  /*a050*/  ISETP.GE.AND P0, PT, R39, UR4, PT ;  /* 0x0000000427007c0c */ /* 0x000fda000bf06270 */
[----:B------:R-:W-:Y:S05]  /*a060*/  @!P0 BRA `(.L_x_3528) ;  /* 0xffffff6c004c8947 */ /* 0x000fea000383ffff */
[----:B------:R-:W-:Y:S05]  /*a070*/  EXIT ;  /* 0x000000000000794d */ /* 0x000fea0003800000 */
.L_x_3481:
        /* <DEDUP_REMOVED lines=16> */
.L_x_3529:
        /* <DEDUP_REMOVED lines=34> */
[----:B-1----:R-:W-:Y:S02]  /*a3a0*/  ISETP.GT.AND P6, PT, R4, UR6, PT ;  /* 0x0000000604007c0c */ /* 0x002fe4000bfc4270 */
[----:B------:R-:W-:-:S11]  /*a3b0*/  MOV R3, R4 ;  /* 0x0000000400037202 */ /* 0x000fd60000000f00 */
[----:B------:R-:W-:Y:S05]  /*a3c0*/  @P6 BRA `(.L_x_3531) ;  /* 0x0000000000946947 */ /* 0x000fea0003800000 */
[----:B------:R-:W-:Y:S01]  /*a3d0*/  IMAD.MOV.U32 R4, RZ, RZ, R3 ;  /* 0x000000ffff047224 */ /* 0x000fe200078e0003 */
[----:B------:R-:W-:Y:S01]  /*a3e0*/  UMOV UR4, URZ ;  /* 0x0000003f00047c82 */ /* 0x000fe20008000000 */
[----:B------:R-:W-:-:S05]  /*a3f0*/  ULDC UR5, c[0x0][0xc38] ;  /* 0x00030e0000057ab9 */ /* 0x000fca0000000800 */
.L_x_3535:
        /* <DEDUP_REMOVED lines=12> */
.L_x_3534:
[----:B------:R-:W-:Y:S05]  /*a4c0*/  BSYNC B0 ;  /* 0x0000000000007941 */ /* 0x000fea0003800000 */
.L_x_3533:
[----:B0----5:R-:W0:Y:S02]  /*a4d0*/  SHFL.UP PT, R2, R0, 0x1, RZ ;  /* 0x0420000000027989 */ /* 0x021e2400000e00ff */
        /* <DEDUP_REMOVED lines=19> */
[----:B------:R-:W-:-:S07]  /*a610*/  MOV R7, R9 ;  /* 0x0000000900077202 */ /* 0x000fce0000000f00 */
.L_x_3531:
        /* <DEDUP_REMOVED lines=15> */
.L_x_3536:
        /* <DEDUP_REMOVED lines=15> */
[----:B------:R-:W-:Y:S01]  /*a800*/  @!P1 IMAD.IADD R0, R0, 0x1, -R9 ;  /* 0x0000000100009824 */ /* 0x000fe200078e0a09 */
[----:B------:R-:W-:Y:S02]  /*a810*/  @!P1 IADD3 R2, R2, 0x1, RZ ;  /* 0x0000000102029810 */ /* 0x000fe40007ffe0ff */
[----:B------:R-:W-:Y:S02]  /*a820*/  ISETP.NE.AND P1, PT, R10, RZ, PT ;  /* 0x000000ff0a00720c */ /* 0x000fe40003f25270 */
[----:B------:R-:W-:Y:S02]  /*a830*/  ISETP.GE.U32.AND P0, PT, R0, R9, PT ;  /* 0x000000090000720c */ /* 0x000fe40003f06070 */
[----:B------:R-:W-:-:S04]  /*a840*/  LOP3.LUT R0, R11, R10, RZ, 0x3c, !PT ;  /* 0x0000000a0b007212 */ /* 0x000fc800078e3cff */
[----:B------:R-:W-:-:S07]  /*a850*/  ISETP.GE.AND P2, PT, R0, RZ, PT ;  /* 0x000000ff0000720c */ /* 0x000fce0003f46270 */
[----:B------:R-:W-:-:S06]  /*a860*/  @P0 VIADD R2, R2, 0x1 ;  /* 0x0000000102020836 */ /* 0x000fcc0000000000 */
[----:B------:R-:W-:Y:S01]  /*a870*/  @!P2 IMAD.MOV R2, RZ, RZ, -R2 ;  /* 0x000000ffff02a224 */ /* 0x000fe200078e0a02 */
[----:B------:R-:W-:-:S04]  /*a880*/  @!P1 LOP3.LUT R2, RZ, R10, RZ, 0x33, !PT ;  /* 0x0000000aff029212 */ /* 0x000fc800078e33ff */
[----:B------:R-:W-:Y:S01]  /*a890*/  MOV R18, R2 ;  /* 0x0000000200127202 */ /* 0x000fe20000000f00 */
[----:B------:R-:W-:-:S04]  /*a8a0*/  IMAD.MOV R17, RZ, RZ, -R2 ;  /* 0x000000ffff117224 */ /* 0x000fc800078e0a02 */
[----:B------:R-:W-:Y:S01]  /*a8b0*/  IMAD R17, R10, R17, R11 ;  /* 0x000000110a117224 */ /* 0x000fe200078e020b */
[----:B------:R-:W-:Y:S06]  /*a8c0*/  BRA `(.L_x_3537) ;  /* 0x0000000000147947 */ /* 0x000fec0003800000 */
.L_x_3532:
[----:B------:R-:W-:Y:S01]  /*a8d0*/  ULDC UR4, c[0x0][0xc3c] ;  /* 0x00030f0000047ab9 */ /* 0x000fe20000000800 */
[----:B------:R-:W-:Y:S02]  /*a8e0*/  IMAD.MOV.U32 R17, RZ, RZ, RZ ;  /* 0x000000ffff117224 */ /* 0x000fe400078e00ff */
[----:B------:R-:W-:Y:S02]  /*a8f0*/  IMAD.U32 R16, RZ, RZ, UR6 ;  /* 0x00000006ff107e24 */ /* 0x000fe4000f8e00ff */
[----:B------:R-:W-:Y:S02]  /*a900*/  IMAD.MOV.U32 R18, RZ, RZ, RZ ;  /* 0x000000ffff127224 */ /* 0x000fe400078e00ff */
[----:B------:R-:W-:-:S07]  /*a910*/  IMAD.U32 R19, RZ, RZ, UR4 ;  /* 0x00000004ff137e24 */ /* 0x000fce000f8e00ff */
.L_x_3537:
[----:B------:R-:W-:-:S13]  /*a920*/  ISETP.NE.AND P0, PT, R5, RZ, PT ;  /* 0x000000ff0500720c */ /* 0x000fda0003f05270 */
[----:B------:R-:W0:Y:S01]  /*a930*/  @!P0 S2R R3, SR_CgaCtaId ;  /* 0x0000000000038919 */ /* 0x000e220000008800 */
[----:B------:R-:W-:-:S04]  /*a940*/  @!P0 MOV R0, 0x400 ;  /* 0x0000040000008802 */ /* 0x000fc80000000f00 */
[----:B0-----:R-:W-:-:S05]  /*a950*/  @!P0 LEA R0, R3, R0, 0x18 ;  /* 0x0000000003008211 */ /* 0x001fca00078ec0ff */
[----:B------:R0:W-:Y:S01]  /*a960*/  @!P0 STS.128 [R0+0x308d0], R16 ;  /* 0x0308d01000008388 */ /* 0x0001e20000000c00 */
[----:B------:R-:W-:Y:S06]  /*a970*/  BAR.ARV 0x5, 0x180 ;  /* 0x0146000000007b1d */ /* 0x000fec0000002000 */
.L_x_3530:
[----:B------:R2:W-:Y:S01]  /*a980*/  STL [R1+0x1c], RZ ;  /* 0x00001cff01007387 */ /* 0x0005e20000100800 */
[----:B------:R-:W-:Y:S01]  /*a990*/  ULDC UR4, c[0x0][0xc3c] ;  /* 0x00030f0000047ab9 */ /* 0x000fe20000000800 */
[----:B------:R-:W-:Y:S01]  /*a9a0*/  MOV R28, 0x1 ;  /* 0x00000001001c7802 */ /* 0x000fe20000000f00 */
[----:B------:R-:W-:Y:S01]  /*a9b0*/  IMAD.MOV.U32 R27, RZ, RZ, RZ ;  /* 0x000000ffff1b7224 */ /* 0x000fe200078e00ff */
[----:B-1----:R-:W-:-:S13]  /*a9c0*/  ISETP.GE.AND P0, PT, R19, UR4, PT ;  /* 0x0000000413007c0c */ /* 0x002fda000bf06270 */
[----:B--2---:R-:W-:Y:S05]  /*a9d0*/  @P0 BRA `(.L_x_3538) ;  /* 0x0000004400c40947 */ /* 0x004fea0003800000 */
[----:B0-----:R-:W2:Y:S01]  /*a9e0*/  LDL R0, [R1+0x28] ;  /* 0x0000280001007983 */ /* 0x001ea20000100800 */
[----:B------:R-:W0:Y:S01]  /*a9f0*/  S2UR UR5, SR_CgaCtaId ;  /* 0x00000000000579c3 */ /* 0x000e220000008800 */
[----:B------:R-:W-:Y:S01]  /*aa00*/  BSSY B8, `(.L_x_3538) ;  /* 0x000046e000087945 */ /* 0x000fe20003800000 */
[----:B------:R-:W-:Y:S01]  /*aa10*/  IMAD.MOV.U32 R28, RZ, RZ, 0x1 ;  /* 0x00000001ff1c7424 */ /* 0x000fe200078e00ff */
[----:B------:R-:W1:Y:S01]  /*aa20*/  S2R R4, SR_TID.X ;  /* 0x0000000000047919 */ /* 0x000e620000002100 */
[----:B------:R-:W-:Y:S01]  /*aa30*/  MOV R27, RZ ;  /* 0x000000ff001b7202 */ /* 0x000fe20000000f00 */
[----:B------:R-:W-:Y:S01]  /*aa40*/  ULDC UR39, c[0x0][0xc] ;  /* 0x0000030000277ab9 */ /* 0x000fe20000000800 */
[----:B------:R3:W-:Y:S01]  /*aa50*/  STL [R1+0x1c], RZ ;  /* 0x00001cff01007387 */ /* 0x0007e20000100800 */
[C---:B-1----:R-:W-:Y:S01]  /*aa60*/  IMAD.SHL.U32 R32, R4.reuse, 0x8, RZ ;  /* 0x0000000804207824 */ /* 0x042fe200078e00ff */
        /* <DEDUP_REMOVED lines=13> */
[----:B------:R-:W-:-:S05]  /*ab40*/  LOP3.LUT R33, R32, 0x80, RZ, 0xfc, !PT ;  /* 0x0000008020217812 */ /* 0x000fca00078efcff */
[----:B------:R-:W-:-:S04]  /*ab50*/  IMAD.U32 R22, RZ, RZ, UR4 ;  /* 0x00000004ff167e24 */ /* 0x000fc8000f8e00ff */
[----:B---3--:R-:W-:-:S07]  /*ab60*/  IMAD R37, R36, 0x2, R22 ;  /* 0x0000000224257824 */ /* 0x008fce00078e0216 */
.L_x_3601:
[----:B0-----:R-:W0:Y:S02]  /*ab70*/  LDC.64 R2, c[0x0][0xc88] ;  /* 0x00032200ff027b82 */ /* 0x001e240000000a00 */
[----:B0-----:R-:W-:-:S05]  /*ab80*/  IMAD.WIDE R2, R19, 0x4, R2 ;  /* 0x0000000413027825 */ /* 0x001fca00078e0202 */
[----:B------:R-:W2:Y:S01]  /*ab90*/  LDG.E R29, desc[UR36][R2.64] ;  /* 0x00000024021d7981 */ /* 0x000ea2000c1e1900 */
[----:B------:R-:W-:Y:S05]  /*aba0*/  YIELD ;  /* 0x0000000000007946 */ /* 0x000fea0003800000 */
[----:B------:R-:W-:Y:S01]  /*abb0*/  ULDC.64 UR4, c[0x0][0xa28] ;  /* 0x00028a0000047ab9 */ /* 0x000fe20000000a00 */
[----:B------:R-:W-:Y:S01]  /*abc0*/  IMAD.MOV.U32 R30, RZ, RZ, RZ ;  /* 0x000000ffff1e7224 */ /* 0x000fe200078e00ff */
[----:B------:R-:W-:Y:S01]  /*abd0*/  ISETP.NE.U32.AND P0, PT, RZ, UR4, PT ;  /* 0x00000004ff007c0c */ /* 0x000fe2000bf05070 */
[----:B------:R-:W-:-:S03]  /*abe0*/  ULDC.64 UR6, c[0x0][0xa18] ;  /* 0x0002860000067ab9 */ /* 0x000fc60000000a00 */
[----:B------:R-:W-:Y:S02]  /*abf0*/  ISETP.NE.AND.EX P0, PT, RZ, UR5, PT, P0 ;  /* 0x00000005ff007c0c */ /* 0x000fe4000bf05300 */
[----:B------:R-:W-:Y:S02]  /*ac00*/  MOV R35, RZ ;  /* 0x000000ff00237202 */ /* 0x000fe40000000f00 */
[----:B--2---:R-:W-:-:S09]  /*ac10*/  SHF.R.S32.HI R0, RZ, 0x1f, R29 ;  /* 0x0000001fff007819 */ /* 0x004fd2000001141d */
        /* <DEDUP_REMOVED lines=8> */
[----:B------:R-:W-:Y:S02]  /*aca0*/  LOP3.LUT R23, R23, 0xffffffbf, RZ, 0xc0, !PT ;  /* 0xffffffbf17177812 */ /* 0x000fe400078ec0ff */
[----:B------:R-:W-:Y:S02]  /*acb0*/  ISETP.NE.AND.EX P2, PT, RZ, UR5, PT, P0 ;  /* 0x00000005ff007c0c */ /* 0x000fe4000bf45300 */
[----:B------:R-:W-:Y:S02]  /*acc0*/  ISETP.NE.U32.AND P0, PT, RZ, UR6, PT ;  /* 0x00000006ff007c0c */ /* 0x000fe4000bf05070 */
[----:B-1----:R-:W-:Y:S02]  /*acd0*/  IADD3 R2, P1, R24, UR4, RZ ;  /* 0x0000000418027c10 */ /* 0x002fe4000ff3e0ff */
[----:B------:R-:W-:-:S02]  /*ace0*/  ISETP.NE.AND.EX P0, PT, RZ, UR7, PT, P0 ;  /* 0x00000007ff007c0c */ /* 0x000fc4000bf05300 */
[----:B------:R-:W-:Y:S01]  /*acf0*/  IADD3.X R3, R25, UR5, RZ, P1, !PT ;  /* 0x0000000519037c10 */ /* 0x000fe20008ffe4ff */
[----:B------:R-:W-:-:S04]  /*ad00*/  ULDC.64 UR4, c[0x0][0x418] ;  /* 0x0001060000047ab9 */ /* 0x000fc80000000a00 */
[----:B------:R-:W-:Y:S01]  /*ad10*/  @P2 LOP3.LUT R23, R23, 0x40, RZ, 0xfc, !PT ;  /* 0x0000004017172812 */ /* 0x000fe200078efcff */
[----:B------:R1:W5:Y:S05]  /*ad20*/  @P2 LDG.E R35, desc[UR36][R2.64] ;  /* 0x0000002402232981 */ /* 0x00036a000c1e1900 */
[----:B------:R-:W-:-:S04]  /*ad30*/  @P0 IADD3 R4, P1, R24, UR6, RZ ;  /* 0x0000000618040c10 */ /* 0x000fc8000ff3e0ff */
[----:B------:R-:W-:-:S05]  /*ad40*/  @P0 IADD3.X R5, R25, UR7, RZ, P1, !PT ;  /* 0x0000000719050c10 */ /* 0x000fca0008ffe4ff */
[----:B---3--:R-:W3:Y:S01]  /*ad50*/  @P0 LDG.E R4, desc[UR36][R4.64] ;  /* 0x0000002404040981 */ /* 0x008ee2000c1e1900 */
        /* <DEDUP_REMOVED lines=18> */
.L_x_3539:
        /* <DEDUP_REMOVED lines=9> */
.L_x_3540:
        /* <DEDUP_REMOVED lines=9> */
.L_x_3541:
        /* <DEDUP_REMOVED lines=17> */
[----:B------:R-:W1:Y:S08]  /*b0b0*/  FLO.U32 R0, UR4 ;  /* 0x0000000400007d00 */ /* 0x000e7000080e0000 */
[----:B------:R-:W2:Y:S01]  /*b0c0*/  POPC R5, UR4 ;  /* 0x0000000400057d09 */ /* 0x000ea20008000000 */
[----:B-1----:R-:W-:-:S13]  /*b0d0*/  ISETP.EQ.U32.AND P0, PT, R0, R7, PT ;  /* 0x000000070000720c */ /* 0x002fda0003f02070 */
[----:B--2---:R-:W2:Y:S01]  /*b0e0*/  @P0 ATOMG.E.ADD.STRONG.GPU PT, R3, desc[UR36][R2.64], R5 ;  /* 0x00000005020309a8 */ /* 0x004ea200081ee1e4 */
[----:B0-----:R-:W0:Y:S02]  /*b0f0*/  S2R R4, SR_LTMASK ;  /* 0x0000000000047919 */ /* 0x001e240000003900 */
[----:B0-----:R-:W-:-:S04]  /*b100*/  LOP3.LUT R4, R4, UR4, RZ, 0xc0, !PT ;  /* 0x0000000404047c12 */ /* 0x001fc8000f8ec0ff */
[----:B------:R-:W0:Y:S01]  /*b110*/  POPC R7, R4 ;  /* 0x0000000400077309 */ /* 0x000e220000000000 */
[----:B--2---:R-:W0:Y:S02]  /*b120*/  SHFL.IDX PT, R0, R3, R0, 0x1f ;  /* 0x00001f0003007589 */ /* 0x004e2400000e0000 */
[----:B0-----:R-:W-:Y:S01]  /*b130*/  IADD3 R16, R0, UR39, R7 ;  /* 0x0000002700107c10 */ /* 0x001fe2000fffe007 */
[----:B------:R-:W-:Y:S06]  /*b140*/  BRA `(.L_x_3544) ;  /* 0x0000003400687947 */ /* 0x000fec0003800000 */
.L_x_3543:
        /* <DEDUP_REMOVED lines=19> */
[----:B0-----:R-:W-:Y:S05]  /*b280*/  CALL.ABS.NOINC R2 ;  /* 0x0000000002007343 */ /* 0x001fea0003c00000 */
.L_x_3546:
[----:B------:R-:W-:Y:S05]  /*b290*/  BSYNC B6 ;  /* 0x0000000000067941 */ /* 0x000fea0003800000 */
.L_x_3545:
        /* <DEDUP_REMOVED lines=11> */
[----:B------:R-:W-:Y:S01]  /*b350*/  IMAD.U32 R6, RZ, RZ, UR8 ;  /* 0x00000008ff067e24 */ /* 0x000fe2000f8e00ff */
[----:B------:R-:W-:Y:S01]  /*b360*/  MOV R8, 0x70 ;  /* 0x0000007000087802 */ /* 0x000fe20000000f00 */
[----:B------:R-:W-:Y:S02]  /*b370*/  IMAD.U32 R7, RZ, RZ, UR9 ;  /* 0x00000009ff077e24 */ /* 0x000fe4000f8e00ff */
[----:B------:R-:W-:-:S02]  /*b380*/  IMAD.U32 R10, RZ, RZ, UR4 ;  /* 0x00000004ff0a7e24 */ /* 0x000fc4000f8e00ff */
[----:B------:R-:W-:Y:S02]  /*b390*/  IMAD.U32 R11, RZ, RZ, UR5 ;  /* 0x00000005ff0b7e24 */ /* 0x000fe4000f8e00ff */
[----:B------:R-:W-:Y:S02]  /*b3a0*/  IMAD.MOV.U32 R12, RZ, RZ, 0x1 ;  /* 0x00000001ff0c7424 */ /* 0x000fe400078e00ff */
[----:B-1----:R-:W-:-:S07]  /*b3b0*/  IMAD.MOV.U32 R13, RZ, RZ, RZ ;  /* 0x000000ffff0d7224 */ /* 0x002fce00078e00ff */
[----:B------:R-:W-:-:S07]  /*b3c0*/  LEPC R20, `(.L_x_3549) ;  /* 0x000000001014794e */ /* 0x000fce0000000000 */
[----:B--2---:R-:W-:Y:S05]  /*b3d0*/  CALL.ABS.NOINC R2 ;  /* 0x0000000002007343 */ /* 0x004fea0003c00000 */
.L_x_3549:
        /* <DEDUP_REMOVED lines=15> */
.L_x_3548:
[----:B------:R-:W-:Y:S05]  /*b4d0*/  BSYNC B6 ;  /* 0x0000000000067941 */ /* 0x000fea0003800000 */
.L_x_3547:
        /* <DEDUP_REMOVED lines=9> */
[----:B------:R-:W-:Y:S01]  /*b570*/  LOP3.LUT R23, R23, 0xffffffdf, RZ, 0xc0, !PT ;  /* 0xffffffdf17177812 */ /* 0x000fe200078ec0ff */
[----:B------:R-:W-:Y:S01]  /*b580*/  ULDC UR4, c[0x0][0x2f4] ;  /* 0x0000bd0000047ab9 */ /* 0x000fe20000000800 */
[----:B------:R-:W-:-:S05]  /*b590*/  @P0 IADD3.X R25, R25, UR5, RZ, P1, !PT ;  /* 0x0000000519190c10 */ /* 0x000fca0008ffe4ff */
[----:B------:R-:W3:Y:S01]  /*b5a0*/  @P0 LDG.E R31, desc[UR36][R24.64] ;  /* 0x00000024181f0981 */ /* 0x000ee2000c1e1900 */
[----:B-1----:R-:W-:Y:S02]  /*b5b0*/  ISETP.NE.AND P2, PT, R8, 0x1, PT ;  /* 0x000000010800780c */ /* 0x002fe40003f45270 */
[----:B----4-:R-:W-:-:S04]  /*b5c0*/  LOP3.LUT R20, R20, 0x7f, RZ, 0xc0, !PT ;  /* 0x0000007f14147812 */ /* 0x010fc800078ec0ff */
[----:B------:R-:W-:-:S07]  /*b5d0*/  SHF.R.U32.HI R0, RZ, 0x3, R20 ;  /* 0x00000003ff007819 */ /* 0x000fce0000011614 */
[----:B------:R-:W1:Y:S08]  /*b5e0*/  @P2 LDC R7, c[0x0][0x434] ;  /* 0x00010d00ff072b82 */ /* 0x000e700000000800 */
[----:B------:R-:W4:Y:S01]  /*b5f0*/  @P2 LDC R5, c[0x0][0x438] ;  /* 0x00010e00ff052b82 */ /* 0x000f220000000800 */
[----:B0-----:R-:W-:-:S05]  /*b600*/  IMAD.SHL.U32 R20, R21, 0x10, RZ ;  /* 0x0000001015147824 */ /* 0x001fca00078e00ff */
[----:B------:R-:W-:Y:S02]  /*b610*/  LOP3.LUT R20, R0, 0x70, R20, 0xf8, !PT ;  /* 0x0000007000147812 */ /* 0x000fe400078ef814 */
        /* <DEDUP_REMOVED lines=8> */
[----:B-1----:R-:W-:-:S08]  /*b6a0*/  @P2 IMAD.HI.U32 R6, R0, R7, RZ ;  /* 0x0000000700062227 */ /* 0x002fd000078e00ff */
[----:B------:R-:W0:Y:S01]  /*b6b0*/  @!P0 LDC.64 R2, c[0x0][0x428] ;  /* 0x00010a00ff028b82 */ /* 0x000e220000000a00 */
[----:B------:R-:W-:Y:S02]  /*b6c0*/  MOV R4, R0 ;  /* 0x0000000000047202 */ /* 0x000fe40000000f00 */
[----:B----4-:R-:W-:Y:S02]  /*b6d0*/  @P2 SHF.R.U32.HI R4, RZ, R5, R6 ;  /* 0x00000005ff042219 */ /* 0x010fe40000011606 */
[----:B------:R-:W-:-:S03]  /*b6e0*/  SHF.R.S32.HI R6, RZ, 0x1f, R31 ;  /* 0x0000001fff067819 */ /* 0x000fc6000001141f */
[----:B------:R-:W-:Y:S02]  /*b6f0*/  IMAD.MOV R5, RZ, RZ, -R4 ;  /* 0x000000ffff057224 */ /* 0x000fe400078e0a04 */
[----:B------:R0:W-:Y:S02]  /*b700*/  STL [R1+0x8], R6 ;  /* 0x0000080601007387 */ /* 0x0001e40000100800 */
[----:B------:R-:W-:Y:S01]  /*b710*/  IMAD R0, R8, R5, R0 ;  /* 0x0000000508007224 */ /* 0x000fe200078e0200 */
[--C-:B------:R-:W-:Y:S01]  /*b720*/  @!P0 SHF.R.S32.HI R5, RZ, 0x1f, R4.reuse ;  /* 0x0000001fff058819 */ /* 0x100fe20000011404 */
[-C--:B0-----:R-:W-:Y:S02]  /*b730*/  @!P0 IMAD R6, R6, R2.reuse, RZ ;  /* 0x0000000206068224 */ /* 0x081fe400078e02ff */
[----:B------:R-:W-:-:S04]  /*b740*/  @!P0 IMAD.WIDE.U32 R4, R31, R2, R4 ;  /* 0x000000021f048225 */ /* 0x000fc800078e0004 */
[----:B------:R-:W-:Y:S02]  /*b750*/  @!P0 IMAD R6, R31, R3, R6 ;  /* 0x000000031f068224 */ /* 0x000fe400078e0206 */
[----:B------:R-:W0:Y:S02]  /*b760*/  @!P0 LDC.64 R2, c[0x0][0x418] ;  /* 0x00010600ff028b82 */ /* 0x000e240000000a00 */
[----:B------:R-:W-:Y:S02]  /*b770*/  @!P0 IMAD.IADD R6, R5, 0x1, R6 ;  /* 0x0000000105068824 */ /* 0x000fe400078e0206 */
[----:B------:R-:W-:-:S05]  /*b780*/  IMAD.U32 R5, RZ, RZ, UR38 ;  /* 0x00000026ff057e24 */ /* 0x000fca000f8e00ff */
[----:B------:R-:W-:Y:S02]  /*b790*/  ISETP.NE.AND P2, PT, R5, 0x3, PT ;  /* 0x000000030500780c */ /* 0x000fe40003f45270 */
[----:B0-----:R-:W-:-:S04]  /*b7a0*/  @!P0 LEA R2, P1, R4, R2, 0x2 ;  /* 0x0000000204028211 */ /* 0x001fc800078210ff */
[----:B------:R-:W-:Y:S01]  /*b7b0*/  @!P0 LEA.HI.X R3, R4, R3, R6, 0x2, P1 ;  /* 0x0000000304038211 */ /* 0x000fe200008f1406 */
[----:B------:R-:W-:-:S06]  /*b7c0*/  IMAD.MOV.U32 R4, RZ, RZ, RZ ;  /* 0x000000ffff047224 */ /* 0x000fcc00078e00ff */
[----:B------:R0:W5:Y:S01]  /*b7d0*/  @!P0 LDG.E R4, desc[UR36][R2.64] ;  /* 0x0000002402048981 */ /* 0x000162000c1e1900 */
[----:B------:R-:W-:Y:S02]  /*b7e0*/  ISETP.GE.AND P0, PT, R32, UR4, PT ;  /* 0x0000000420007c0c */ /* 0x000fe4000bf06270 */
[----:B------:R-:W-:-:S04]  /*b7f0*/  @P2 LOP3.LUT R23, R23, 0x10, RZ, 0xfc, !PT ;  /* 0x0000001017172812 */ /* 0x000fc800078efcff */
[----:B------:R-:W-:Y:S02]  /*b800*/  LOP3.LUT R23, R23, 0xfffffffb, RZ, 0xc0, !PT ;  /* 0xfffffffb17177812 */ /* 0x000fe400078ec0ff */
[----:B------:R-:W-:-:S05]  /*b810*/  ISETP.GE.AND P1, PT, R34, UR4, PT ;  /* 0x0000000422007c0c */ /* 0x000fca000bf26270 */
[----:B------:R-:W-:Y:S02]  /*b820*/  @P0 LOP3.LUT R23, R23, 0x4, RZ, 0xfc, !PT ;  /* 0x0000000417170812 */ /* 0x000fe400078efcff */
[----:B------:R-:W-:Y:S02]  /*b830*/  ISETP.GE.AND P0, PT, R33, UR4, PT ;  /* 0x0000000421007c0c */ /* 0x000fe4000bf06270 */
[----:B------:R-:W-:-:S04]  /*b840*/  LOP3.LUT R23, R23, 0xfffffffe, RZ, 0xc0, !PT ;  /* 0xfffffffe17177812 */ /* 0x000fc800078ec0ff */
[----:B------:R-:W-:-:S04]  /*b850*/  LOP3.LUT R23, R23, 0xfffffffd, RZ, 0xc0, !PT ;  /* 0xfffffffd17177812 */ /* 0x000fc800078ec0ff */
[----:B------:R-:W-:-:S04]  /*b860*/  @P1 LOP3.LUT R23, R23, 0x2, RZ, 0xfc, !PT ;  /* 0x0000000217171812 */ /* 0x000fc800078efcff */
[----:B------:R-:W-:Y:S01]  /*b870*/  @P0 LOP3.LUT R23, R23, 0x1, RZ, 0xfc, !PT ;  /* 0x0000000117170812 */ /* 0x000fe200078efcff */
[----:B0-----:R-:W-:Y:S06]  /*b880*/  BRA.DIV UR5, `(.L_x_3550) ;  /* 0x0000003e057c7947 */ /* 0x001fec000b800000 */
.L_x_3618:
[----:B------:R-:W-:Y:S02]  /*b890*/  ISETP.GT.U32.AND P0, PT, R20, 0x5f, PT ;  /* 0x0000005f1400780c */ /* 0x000fe40003f04070 */
[----:B------:R-:W-:Y:S02]  /*b8a0*/  LOP3.LUT R23, R23, 0xfffffff7, RZ, 0xc0, !PT ;  /* 0xfffffff717177812 */ /* 0x000fe400078ec0ff */
[----:B------:R-:W-:-:S09]  /*b8b0*/  SHF.R.S32.HI R30, RZ, 0x1f, R18 ;  /* 0x0000001fff1e7819 */ /* 0x000fd20000011412 */
[----:B------:R-:W-:Y:S01]  /*b8c0*/  @P0 LOP3.LUT R23, R23, 0x8, RZ, 0xfc, !PT ;  /* 0x0000000817170812 */ /* 0x000fe200078efcff */
[----:B------:R-:W-:Y:S06]  /*b8d0*/  @!P2 BRA `(.L_x_3551) ;  /* 0x000000000004a947 */ /* 0x000fec0003800000 */
[----:B------:R-:W-:Y:S01]  /*b8e0*/  BPT.TRAP 0x1 ;  /* 0x000000040000795c */ /* 0x000fe20000300000 */
.L_x_3551:
[----:B------:R-:W-:Y:S01]  /*b8f0*/  SHF.R.S32.HI R5, RZ, 0x1f, R0 ;  /* 0x0000001fff057819 */ /* 0x000fe20000011400 */
[----:B------:R-:W-:Y:S01]  /*b900*/  ULDC.64 UR4, c[0x0][0x328] ;  /* 0x0000ca0000047ab9 */ /* 0x000fe20000000a00 */
[----:B------:R-:W-:Y:S03]  /*b910*/  BSSY B0, `(.L_x_3552) ;  /* 0x0000017000007945 */ /* 0x000fe60003800000 */
[----:B------:R-:W-:-:S04]  /*b920*/  IMAD R3, R5, UR4, RZ ;  /* 0x0000000405037c24 */ /* 0x000fc8000f8e02ff */
[C---:B------:R-:W-:Y:S02]  /*b930*/  IMAD R6, R0.reuse, UR5, R3 ;  /* 0x0000000500067c24 */ /* 0x040fe4000f8e0203 */
[----:B------:R-:W-:Y:S01]  /*b940*/  IMAD.WIDE.U32 R2, R0, UR4, RZ ;  /* 0x0000000400027c25 */ /* 0x000fe2000f8e00ff */
[----:B------:R-:W-:-:S04]  /*b950*/  ULDC.64 UR4, c[0x0][0x338] ;  /* 0x0000ce0000047ab9 */ /* 0x000fc80000000a00 */
[----:B------:R-:W-:Y:S02]  /*b960*/  IADD3 R3, R3, R6, RZ ;  /* 0x0000000603037210 */ /* 0x000fe40007ffe0ff */
        /* <DEDUP_REMOVED lines=17> */
.L_x_3619:
[----:B------:R-:W-:Y:S05]  /*ba80*/  BSYNC B0 ;  /* 0x0000000000007941 */ /* 0x000fea0003800000 */
.L_x_3552:
[----:B------:R-:W2:Y:S01]  /*ba90*/  LDL R9, [R1] ;  /* 0x0000000001097983 */ /* 0x000ea20000100800 */
[----:B------:R-:W-:Y:S01]  /*baa0*/  ULDC.64 UR4, c[0x0][0x300] ;  /* 0x0000c00000047ab9 */ /* 0x000fe20000000a00 */
[----:B------:R-:W-:Y:S01]  /*bab0*/  LOP3.LUT P4, RZ, R23, 0x4, RZ, 0xc0, !PT ;  /* 0x0000000417ff7812 */ /* 0x000fe2000788c0ff */
[----:B------:R-:W-:Y:S01]  /*bac0*/  IMAD R5, R5, UR4, RZ ;  /* 0x0000000405057c24 */ /* 0x000fe2000f8e02ff */
[----:B------:R-:W1:Y:S01]  /*bad0*/  S2R R8, SR_TID.X ;  /* 0x0000000000087919 */ /* 0x000e620000002100 */
[C---:B0-----:R-:W-:Y:S01]  /*bae0*/  IMAD.WIDE.U32 R2, R0.reuse, UR4, RZ ;  /* 0x0000000400027c25 */ /* 0x041fe2000f8e00ff */
[C---:B------:R-:W-:Y:S02]  /*baf0*/  LOP3.LUT P3, RZ, R23.reuse, 0x2, RZ, 0xc0, !PT ;  /* 0x0000000217ff7812 */ /* 0x040fe4000786c0ff */
[----:B------:R-:W-:Y:S01]  /*bb00*/  LOP3.LUT P2, RZ, R23, 0x1, RZ, 0xc0, !PT ;  /* 0x0000000117ff7812 */ /* 0x000fe2000784c0ff */
[----:B------:R-:W-:Y:S01]  /*bb10*/  IMAD R5, R0, UR5, R5 ;  /* 0x0000000500057c24 */ /* 0x000fe2000f8e0205 */
[----:B------:R-:W-:-:S02]  /*bb20*/  ULDC.64 UR4, c[0x0][0x310] ;  /* 0x0000c40000047ab9 */ /* 0x000fc40000000a00 */
[----:B------:R-:W-:Y:S02]  /*bb30*/  IMAD R6, R6, UR4, RZ ;  /* 0x0000000406067c24 */ /* 0x000fe4000f8e02ff */
[----:B------:R-:W-:Y:S02]  /*bb40*/  IMAD.IADD R3, R3, 0x1, R5 ;  /* 0x0000000103037824 */ /* 0x000fe400078e0205 */
[C---:B------:R-:W-:Y:S02]  /*bb50*/  IMAD R6, R4.reuse, UR5, R6 ;  /* 0x0000000504067c24 */ /* 0x040fe4000f8e0206 */
[----:B------:R-:W-:Y:S01]  /*bb60*/  IMAD.WIDE.U32 R2, R4, UR4, R2 ;  /* 0x0000000404027c25 */ /* 0x000fe2000f8e0002 */
[----:B------:R-:W-:-:S03]  /*bb70*/  ULDC.64 UR4, c[0x0][0x308] ;  /* 0x0000c20000047ab9 */ /* 0x000fc60000000a00 */
[----:B------:R-:W-:Y:S01]  /*bb80*/  IMAD R0, R30, UR4, RZ ;  /* 0x000000041e007c24 */ /* 0x000fe2000f8e02ff */
[----:B------:R-:W-:Y:S01]  /*bb90*/  IADD3 R3, R3, R6, RZ ;  /* 0x0000000603037210 */ /* 0x000fe20007ffe0ff */
[----:B------:R-:W-:Y:S02]  /*bba0*/  IMAD R5, R27, 0x4800, R36 ;  /* 0x000048001b057824 */ /* 0x000fe400078e0224 */
[C---:B------:R-:W-:Y:S02]  /*bbb0*/  IMAD R0, R18.reuse, UR5, R0 ;  /* 0x0000000512007c24 */ /* 0x040fe4000f8e0200 */
[----:B------:R-:W-:Y:S01]  /*bbc0*/  IMAD.WIDE.U32 R2, R18, UR4, R2 ;  /* 0x0000000412027c25 */ /* 0x000fe2000f8e0002 */
[----:B------:R-:W-:-:S03]  /*bbd0*/  ULDC.64 UR4, c[0x0][0x2e8] ;  /* 0x0000ba0000047ab9 */ /* 0x000fc60000000a00 */
        /* <DEDUP_REMOVED lines=11> */
[----:B------:R-:W-:-:S03]  /*bc90*/  @P0 IMAD R8, R5, 0x2, R22 ;  /* 0x0000000205080824 */ /* 0x000fc600078e0216 */
[----:B------:R-:W1:Y:S01]  /*bca0*/  SHFL.IDX PT, R2, R0, RZ, 0x181f ;  /* 0x00181fff00027589 */ /* 0x000e6200000e0000 */
[----:B0-----:R-:W-:-:S05]  /*bcb0*/  @P0 LEA R3, P1, R32, R3, 0x1 ;  /* 0x0000000320030211 */ /* 0x001fca00078208ff */
[----:B-1----:R-:W-:Y:S01]  /*bcc0*/  @P0 IMAD.X R2, RZ, RZ, R2, P1 ;  /* 0x000000ffff020224 */ /* 0x002fe200008e0602 */
[----:B------:R-:W-:-:S04]  /*bcd0*/  ISETP.GE.AND P1, PT, R6, 0x11, PT ;  /* 0x000000110600780c */ /* 0x000fc80003f26270 */
[----:B------:R-:W-:-:S04]  /*bce0*/  @P0 LOP3.LUT R3, R3, R2, RZ, 0x3c, !PT ;  /* 0x0000000203030212 */ /* 0x000fc800078e3cff */
[----:B------:R-:W-:-:S04]  /*bcf0*/  @P0 LOP3.LUT R2, R3, R2, RZ, 0x3c, !PT ;  /* 0x0000000203020212 */ /* 0x000fc800078e3cff */
[----:B------:R-:W-:-:S05]  /*bd00*/  @P0 LOP3.LUT R3, R3, R2, RZ, 0x3c, !PT ;  /* 0x0000000203030212 */ /* 0x000fca00078e3cff */
[----:B------:R-:W-:Y:S01]  /*bd10*/  @!PT LDS RZ, [RZ] ;  /* 0x00000000fffff984 */ /* 0x000fe20000000800 */
[----:B------:R-:W-:Y:S04]  /*bd20*/  @P0 LDGSTS.E.BYPASS.LTC128B.128 [R8+0x1e400], desc[UR36][R2.64], !P4 ;  /* 0x1e40000002080fae */ /* 0x000fe8000e101d64 */
[----:B------:R-:W-:Y:S04]  /*bd30*/  @P0 LDGSTS.E.BYPASS.LTC128B.128 [R8+0x21400], desc[UR36][R2.64+0x80], !P3 ;  /* 0x2140008002080fae */ /* 0x000fe8000d901d64 */
[----:B------:R0:W-:Y:S04]  /*bd40*/  @P0 LDGSTS.E.BYPASS.LTC128B.128 [R8+0x24400], desc[UR36][R2.64+0x100], !P2 ;  /* 0x2440010002080fae */ /* 0x0001e8000d101d64 */
[----:B0-----:R-:W0:Y:S01]  /*bd50*/  SHFL.IDX PT, R3, R4, 0x1, 0x181f ;  /* 0x00381f0004037f89 */ /* 0x001e2200000e0000 */
[----:B------:R-:W-:-:S03]  /*bd60*/  @P1 IMAD R8, R5, 0x2, R22 ;  /* 0x0000000205081824 */ /* 0x000fc600078e0216 */
[----:B------:R-:W1:Y:S01]  /*bd70*/  SHFL.IDX PT, R2, R0, 0x1, 0x181f ;  /* 0x00381f0000027f89 */ /* 0x000e6200000e0000 */
[----:B0-----:R-:W-:-:S04]  /*bd80*/  @P1 LEA R3, P0, R32, R3, 0x1 ;  /* 0x0000000320031211 */ /* 0x001fc800078008ff */
[----:B-1----:R-:W-:-:S04]  /*bd90*/  @P1 IADD3.X R2, RZ, R2, RZ, P0, !PT ;  /* 0x00000002ff021210 */ /* 0x002fc800007fe4ff */
[----:B------:R-:W-:-:S04]  /*bda0*/  @P1 LOP3.LUT R3, R3, R2, RZ, 0x3c, !PT ;  /* 0x0000000203031212 */ /* 0x000fc800078e3cff */
[----:B------:R-:W-:-:S04]  /*bdb0*/  @P1 LOP3.LUT R2, R3, R2, RZ, 0x3c, !PT ;  /* 0x0000000203021212 */ /* 0x000fc800078e3cff */
[----:B------:R-:W-:-:S05]  /*bdc0*/  @P1 LOP3.LUT R3, R3, R2, RZ, 0x3c, !PT ;  /* 0x0000000203031212 */ /* 0x000fca00078e3cff */
        /* <DEDUP_REMOVED lines=8> */
[----:B-1----:R-:W-:-:S05]  /*be50*/  @P1 IMAD.X R2, RZ, RZ, R2, P0 ;  /* 0x000000ffff021224 */ /* 0x002fca00000e0602 */
        /* <DEDUP_REMOVED lines=8> */
[----:B------:R-:W-:Y:S01]  /*bee0*/  @P1 LEA R8, R5, R22, 0x1 ;  /* 0x0000001605081211 */ /* 0x000fe200078e08ff */
        /* <DEDUP_REMOVED lines=12> */
[----:B------:R-:W1:Y:S04]  /*bfb0*/  SHFL.IDX PT, R2, R0, 0x4, 0x181f ;  /* 0x00981f0000027f89 */ /* 0x000e6800000e0000 */
[----:B------:R-:W2:Y:S01]  /*bfc0*/  SHFL.IDX PT, R0, R0, 0x5, 0x181f ;  /* 0x00b81f0000007f89 */ /* 0x000ea200000e0000 */
[----:B0-----:R-:W-:-:S05]  /*bfd0*/  @P1 LEA R3, P0, R32, R3, 0x1 ;  /* 0x0000000320031211 */ /* 0x001fca00078008ff */
[----:B-1----:R-:W-:-:S05]  /*bfe0*/  @P1 IMAD.X R2, RZ, RZ, R2, P0 ;  /* 0x000000ffff021224 */ /* 0x002fca00000e0602 */
[----:B------:R-:W-:-:S04]  /*bff0*/  @P1 LOP3.LUT R3, R3, R2, RZ, 0x3c, !PT ;  /* 0x0000000203031212 */ /* 0x000fc800078e3cff */
[----:B------:R-:W-:-:S04]  /*c000*/  @P1 LOP3.LUT R2, R3, R2, RZ, 0x3c, !PT ;  /* 0x0000000203021212 */ /* 0x000fc800078e3cff */
[----:B------:R-:W-:-:S05]  /*c010*/  @P1 LOP3.LUT R3, R3, R2, RZ, 0x3c, !PT ;  /* 0x0000000203031212 */ /* 0x000fca00078e3cff */
[----:B------:R-:W-:Y:S04]  /*c020*/  @P1 LDGSTS.E.BYPASS.LTC128B.128 [R8+0x20400], desc[UR36][R2.64], !P4 ;  /* 0x2040000002081fae */ /* 0x000fe8000e101d64 */
[----:B------:R-:W-:Y:S04]  /*c030*/  @P1 LDGSTS.E.BYPASS.LTC128B.128 [R8+0x23400], desc[UR36][R2.64+0x80], !P3 ;  /* 0x2340008002081fae */ /* 0x000fe8000d901d64 */
[----:B------:R0:W-:Y:S04]  /*c040*/  @P1 LDGSTS.E.BYPASS.LTC128B.128 [R8+0x26400], desc[UR36][R2.64+0x100], !P2 ;  /* 0x2640010002081fae */ /* 0x0001e8000d101d64 */
[----:B0-2---:R0:W1:Y:S02]  /*c050*/  SHFL.IDX PT, R2, R4, 0x5, 0x181f ;  /* 0x00b81f0004027f89 */ /* 0x00506400000e0000 */
.L_x_3633:
[----:B------:R-:W-:-:S13]  /*c060*/  ISETP.GE.AND P0, PT, R6, 0x51, PT ;  /* 0x000000510600780c */ /* 0x000fda0003f06270 */
[----:B-1----:R-:W-:Y:S01]  /*c070*/  @P0 LEA R2, P1, R32, R2, 0x1 ;  /* 0x0000000220020211 */ /* 0x002fe200078208ff */
[----:B------:R-:W-:-:S04]  /*c080*/  @P0 IMAD R5, R5, 0x2, R22 ;  /* 0x0000000205050824 */ /* 0x000fc800078e0216 */
[----:B------:R-:W-:-:S05]  /*c090*/  @P0 IMAD.X R3, RZ, RZ, R0, P1 ;  /* 0x000000ffff030224 */ /* 0x000fca00008e0600 */
        /* <DEDUP_REMOVED lines=8> */
.L_x_3555:
        /* <DEDUP_REMOVED lines=10> */
.L_x_3556:
[----:B------:R2:W5:Y:S01]  /*c1c0*/  LDL.LU R0, [R1+0x10] ;  /* 0x0000100001007983 */ /* 0x0005620000300800 */
[----:B------:R-:W-:Y:S01]  /*c1d0*/  LOP3.LUT P0, RZ, R23, 0x40, RZ, 0xc0, !PT ;  /* 0x0000004017ff7812 */ /* 0x000fe2000780c0ff */
[----:B------:R2:W-:-:S12]  /*c1e0*/  SYNCS.ARRIVE.TRANS64.A1T0 RZ, [R7+URZ+0x30830], RZ ;  /* 0x030830ff07ff79a7 */ /* 0x0005d8000810003f */
[----:B------:R-:W-:Y:S05]  /*c1f0*/  WARPSYNC.ALL ;  /* 0x0000000000007948 */ /* 0x000fea0003800000 */
[----:B------:R-:W-:Y:S01]  /*c200*/  ULDC.64 UR4, c[0x0][0x298] ;  /* 0x0000a60000047ab9 */ /* 0x000fe20000000a00 */
[----:B------:R-:W-:Y:S01]  /*c210*/  SEL R29, R29, RZ, !P0 ;  /* 0x000000ff1d1d7207 */ /* 0x000fe20004000000 */
[----:B01----:R-:W-:Y:S01]  /*c220*/  IMAD.WIDE.U32 R4, R35, UR4, RZ ;  /* 0x0000000423047c25 */ /* 0x003fe2000f8e00ff */
[----:B------:R-:W-:Y:S01]  /*c230*/  BSSY B6, `(.L_x_3557) ;  /* 0x000001c000067945 */ /* 0x000fe20003800000 */
[----:B------:R-:W-:Y:S01]  /*c240*/  BAR.SYNC.DEFER_BLOCKING 0x8, 0x180 ;  /* 0x0206000000007b1d */ /* 0x000fe20000010000 */
[----:B-----5:R-:W-:-:S02]  /*c250*/  SEL R2, R0, RZ, !P0 ;  /* 0x000000ff00027207 */ /* 0x020fc40004000000 */
[----:B------:R-:W-:-:S03]  /*c260*/  SHF.R.S32.HI R0, RZ, 0x1f, R35 ;  /* 0x0000001fff007819 */ /* 0x000fc60000011423 */
[----:B------:R0:W-:Y:S02]  /*c270*/  STL [R1+0x24], R2 ;  /* 0x0000240201007387 */ /* 0x0001e40000100800 */
[----:B------:R-:W-:Y:S02]  /*c280*/  IMAD R0, R0, UR4, RZ ;  /* 0x0000000400007c24 */ /* 0x000fe4000f8e02ff */
[----:B------:R1:W-:Y:S02]  /*c290*/  STL.64 [R1+0x10], R4 ;  /* 0x0000100401007387 */ /* 0x0003e40000100a00 */
[----:B------:R-:W-:Y:S01]  /*c2a0*/  IMAD R0, R35, UR5, R0 ;  /* 0x0000000523007c24 */ /* 0x000fe2000f8e0200 */
[----:B0-----:R-:W-:-:S03]  /*c2b0*/  IADD3 R2, R22, 0x12400, RZ ;  /* 0x0001240016027810 */ /* 0x001fc60007ffe0ff */
[----:B------:R-:W-:Y:S01]  /*c2c0*/  IMAD.IADD R35, R5, 0x1, R0 ;  /* 0x0000000105237824 */ /* 0x000fe200078e0200 */
[----:B------:R-:W-:-:S13]  /*c2d0*/  LOP3.LUT P0, RZ, R2, 0x3ff, RZ, 0xc0, !PT ;  /* 0x000003ff02ff7812 */ /* 0x000fda000780c0ff */
[----:B-1----:R-:W-:Y:S05]  /*c2e0*/  @!P0 BRA `(.L_x_3558) ;  /* 0x0000000000408947 */ /* 0x002fea0003800000 */
[----:B------:R-:W-:Y:S01]  /*c2f0*/  MOV R2, 0x0 ;  /* 0x0000000000027802 */ /* 0x000fe20000000f00 */
[----:B------:R-:W-:Y:S01]  /*c300*/  ULDC.64 UR6, c[0x4][0x138] ;  /* 0x01004e0000067ab9 */ /* 0x000fe20000000a00 */
[----:B------:R-:W-:Y:S01]  /*c310*/  ULDC.64 UR8, c[0x4][0x140] ;  /* 0x0100500000087ab9 */ /* 0x000fe20000000a00 */
[----:B------:R-:W-:Y:S01]  /*c320*/  ULDC.64 UR4, c[0x4][0x88] ;  /* 0x0100220000047ab9 */ /* 0x000fe20000000a00 */
[----:B------:R-:W-:Y:S01]  /*c330*/  IMAD.U32 R4, RZ, RZ, UR6 ;  /* 0x00000006ff047e24 */ /* 0x000fe2000f8e00ff */
[----:B--2---:R-:W-:Y:S01]  /*c340*/  MOV R7, UR9 ;  /* 0x0000000900077c02 */ /* 0x004fe20008000f00 */
        /* <DEDUP_REMOVED lines=10> */
.L_x_3558:
[----:B------:R-:W-:Y:S05]  /*c3f0*/  BSYNC B6 ;  /* 0x0000000000067941 */ /* 0x000fea0003800000 */
.L_x_3557:
[----:B------:R-:W3:Y:S01]  /*c400*/  LDL.LU R20, [R1+0x24] ;  /* 0x0000240001147983 */ /* 0x000ee20000300800 */
[----:B------:R-:W0:Y:S01]  /*c410*/  LDC R6, c[0x0][0x448] ;  /* 0x00011200ff067b82 */ /* 0x000e220000000800 */
[----:B------:R-:W-:Y:S02]  /*c420*/  ULDC.64 UR4, c[0x0][0x2d8] ;  /* 0x0000b60000047ab9 */ /* 0x000fe40000000a00 */
[----:B------:R-:W4:Y:S01]  /*c430*/  LDL.LU.64 R2, [R1+0x10] ;  /* 0x0000100001027983 */ /* 0x000f220000300a00 */
[----:B------:R-:W-:Y:S01]  /*c440*/  SHF.L.U32 R4, R17, 0x7, RZ ;  /* 0x0000000711047819 */ /* 0x000fe200000006ff */
[----:B------:R-:W-:Y:S02]  /*c450*/  IMAD R0, R30, UR4, RZ ;  /* 0x000000041e007c24 */ /* 0x000fe4000f8e02ff */
[----:B------:R1:W5:Y:S02]  /*c460*/  LDL R17, [R1+0x18] ;  /* 0x0000180001117983 */ /* 0x0003640000100800 */
[----:B------:R-:W-:Y:S01]  /*c470*/  IMAD R5, R18, UR5, R0 ;  /* 0x0000000512057c24 */ /* 0x000fe2000f8e0200 */
[----:B0-----:R-:W-:-:S13]  /*c480*/  ISETP.NE.AND P0, PT, R6, 0x1, PT ;  /* 0x000000010600780c */ /* 0x001fda0003f05270 */
[----:B------:R-:W0:Y:S01]  /*c490*/  @P0 LDC R8, c[0x0][0x450] ;  /* 0x00011400ff080b82 */ /* 0x000e220000000800 */
[----:B---3--:R-:W-:Y:S02]  /*c4a0*/  IMAD.MOV.U32 R21, RZ, RZ, R20 ;  /* 0x000000ffff157224 */ /* 0x008fe400078e0014 */
[----:B------:R-:W3:Y:S01]  /*c4b0*/  S2R R20, SR_TID.X ;  /* 0x0000000000147919 */ /* 0x000ee20000002100 */
[----:B----4-:R-:W-:Y:S02]  /*c4c0*/  IMAD.MOV.U32 R3, RZ, RZ, R35 ;  /* 0x000000ffff037224 */ /* 0x010fe400078e0023 */
[----:B------:R-:W-:Y:S01]  /*c4d0*/  IMAD.WIDE.U32 R2, R18, UR4, R2 ;  /* 0x0000000412027c25 */ /* 0x000fe2000f8e0002 */
[----:B------:R-:W-:-:S03]  /*c4e0*/  ULDC.64 UR4, c[0x0][0x2e0] ;  /* 0x0000b80000047ab9 */ /* 0x000fc60000000a00 */
[----:B------:R-:W-:Y:S02]  /*c4f0*/  IMAD.IADD R3, R3, 0x1, R5 ;  /* 0x0000000103037824 */ /* 0x000fe400078e0205 */
[----:B------:R-:W4:Y:S01]  /*c500*/  @P0 LDC R5, c[0x0][0x44c] ;  /* 0x00011300ff050b82 */ /* 0x000f220000000800 */
[----:B------:R-:W-:Y:S02]  /*c510*/  IMAD R0, R21, UR4, RZ ;  /* 0x0000000415007c24 */ /* 0x000fe4000f8e02ff */
[----:B------:R-:W-:-:S04]  /*c520*/  IMAD.WIDE.U32 R2, R29, UR4, R2 ;  /* 0x000000041d027c25 */ /* 0x000fc8000f8e0002 */
[----:B------:R-:W-:Y:S01]  /*c530*/  IMAD R0, R29, UR5, R0 ;  /* 0x000000051d007c24 */ /* 0x000fe2000f8e0200 */
[----:B------:R-:W-:Y:S01]  /*c540*/  ULDC.64 UR4, c[0x0][0x2d0] ;  /* 0x0000b40000047ab9 */ /* 0x000fe20000000a00 */
[C---:B---3--:R-:W-:Y:S01]  /*c550*/  LOP3.LUT R21, R20.reuse, 0x7f, RZ, 0xc0, !PT ;  /* 0x0000007f14157812 */ /* 0x048fe200078ec0ff */
[----:B------:R-:W-:-:S03]  /*c560*/  IMAD.SHL.U32 R20, R20, 0x10, RZ ;  /* 0x0000001014147824 */ /* 0x000fc600078e00ff */
[----:B------:R-:W-:-:S04]  /*c570*/  SHF.R.U32.HI R21, RZ, 0x3, R21 ;  /* 0x00000003ff157819 */ /* 0x000fc80000011615 */
[----:B------:R-:W-:-:S04]  /*c580*/  LOP3.LUT R20, R21, 0x70, R20, 0xf8, !PT ;  /* 0x0000007015147812 */ /* 0x000fc800078ef814 */
[----:B--2---:R-:W-:-:S05]  /*c590*/  LOP3.LUT R7, R20, R4, RZ, 0xfc, !PT ;  /* 0x0000000414077212 */ /* 0x004fca00078efcff */
[----:B----4-:R-:W-:-:S04]  /*c5a0*/  @P0 IMAD.HI.U32 R9, R7, R5, RZ ;  /* 0x0000000507090227 */ /* 0x010fc800078e00ff */
[----:B------:R-:W-:Y:S01]  /*c5b0*/  IMAD.MOV.U32 R5, RZ, RZ, R7 ;  /* 0x000000ffff057224 */ /* 0x000fe200078e0007 */
[----:B0-----:R-:W-:Y:S01]  /*c5c0*/  @P0 SHF.R.U32.HI R5, RZ, R8, R9 ;  /* 0x00000008ff050219 */ /* 0x001fe20000011609 */
[----:B------:R-:W-:Y:S01]  /*c5d0*/  IMAD.IADD R3, R3, 0x1, R0 ;  /* 0x0000000103037824 */ /* 0x000fe200078e0200 */
[----:B------:R-:W0:Y:S03]  /*c5e0*/  S2R R20, SR_TID.X ;  /* 0x0000000000147919 */ /* 0x000e260000002100 */
        /* <DEDUP_REMOVED lines=14> */
[----:B------:R-:W-:Y:S01]  /*c6d0*/  ULDC UR4, c[0x0][0x2b8] ;  /* 0x0000ae0000047ab9 */ /* 0x000fe20000000800 */
[----:B------:R-:W-:Y:S02]  /*c6e0*/  IADD3 R5, R3, R5, RZ ;  /* 0x0000000503057210 */ /* 0x000fe40007ffe0ff */
[----:B0-----:R-:W-:Y:S02]  /*c6f0*/  LOP3.LUT R20, R20, 0x7f, RZ, 0xc0, !PT ;  /* 0x0000007f14147812 */ /* 0x001fe400078ec0ff */
[----:B------:R-:W-:Y:S01]  /*c700*/  LEA.HI.X R5, R2, UR5, R5, 0x1, P0 ;  /* 0x0000000502057c11 */ /* 0x000fe200080f0c05 */
[----:B------:R-:W-:Y:S01]  /*c710*/  UMOV UR5, 0xffffffff ;  /* 0xffffffff00057882 */ /* 0x000fe20000000000 */
        /* <DEDUP_REMOVED lines=17> */
[----:B------:R1:W-:Y:S01]  /*c830*/  @!P1 LDGSTS.E.BYPASS.LTC128B.128 [R37+0x1a400], desc[UR36][R2.64+0x100], !P0 ;  /* 0x1a40010002259fae */ /* 0x0003e2000c101d64 */
[----:B------:R-:W-:-:S03]  /*c840*/  ISETP.GE.AND P1, PT, R7, R6, PT ;  /* 0x000000060700720c */ /* 0x000fc60003f26270 */
[----:B-1----:R-:W1:Y:S10]  /*c850*/  SHFL.IDX PT, R2, R5, 0x1, 0x181f ;  /* 0x00381f0005027f89 */ /* 0x002e7400000e0000 */
[----:B0-----:R-:W-:-:S04]  /*c860*/  @!P1 LEA R14, P4, R32, R14, 0x1 ;  /* 0x0000000e200e9211 */ /* 0x001fc800078808ff */
[----:B-1----:R-:W-:Y:S01]  /*c870*/  @!P1 IADD3.X R7, RZ, R2, RZ, P4, !PT ;  /* 0x00000002ff079210 */ /* 0x002fe200027fe4ff */
[----:B------:R-:W-:Y:S02]  /*c880*/  @!P1 IMAD.MOV.U32 R2, RZ, RZ, R14 ;  /* 0x000000ffff029224 */ /* 0x000fe400078e000e */
[----:B------:R-:W0:Y:S02]  /*c890*/  SHFL.IDX PT, R14, R0, 0x2, 0x181f ;  /* 0x00581f00000e7f89 */ /* 0x000e2400000e0000 */
[----:B------:R-:W-:Y:S02]  /*c8a0*/  @!P1 IMAD.MOV.U32 R3, RZ, RZ, R7 ;  /* 0x000000ffff039224 */ /* 0x000fe400078e0007 */
[----:B------:R-:W-:-:S03]  /*c8b0*/  VIADD R7, R4, 0x20 ;  /* 0x0000002004077836 */ /* 0x000fc60000000000 */
        /* <DEDUP_REMOVED lines=19> */
[----:B------:R-:W0:Y:S01]  /*c9f0*/  SHFL.IDX PT, R14, R0, 0x4, 0x181f ;  /* 0x00981f00000e7f89 */ /* 0x000e2200000e0000 */
[----:B------:R-:W-:Y:S01]  /*ca00*/  @!P1 MOV R3, R7 ;  /* 0x0000000700039202 */ /* 0x000fe20000000f00 */
[----:B------:R-:W-:-:S04]  /*ca10*/  VIADD R7, R4, 0x40 ;  /* 0x0000004004077836 */ /* 0x000fc80000000000 */
        /* <DEDUP_REMOVED lines=24> */
[----:B------:R1:W-:Y:S01]  /*cba0*/  @!P1 LDGSTS.E.BYPASS.LTC128B.128 [R37+0x1cc00], desc[UR36][R2.64+0x100], !P0 ;  /* 0x1cc0010002259fae */ /* 0x0003e2000c101d64 */
[----:B------:R-:W-:-:S03]  /*cbb0*/  ISETP.GE.AND P1, PT, R7, R6, PT ;  /* 0x000000060700720c */ /* 0x000fc60003f26270 */
[----:B-1----:R-:W1:Y:S10]  /*cbc0*/  SHFL.IDX PT, R2, R5, 0x6, 0x181f ;  /* 0x00d81f0005027f89 */ /* 0x002e7400000e0000 */
[----:B0-----:R-:W-:Y:S01]  /*cbd0*/  @!P1 LEA R14, P4, R32, R14, 0x1 ;  /* 0x0000000e200e9211 */ /* 0x001fe200078808ff */
[----:B------:R-:W0:Y:S03]  /*cbe0*/  SHFL.IDX PT, R5, R5, 0x7, 0x181f ;  /* 0x00f81f0005057f89 */ /* 0x000e2600000e0000 */
[----:B-1----:R-:W-:Y:S01]  /*cbf0*/  @!P1 IADD3.X R7, RZ, R2, RZ, P4, !PT ;  /* 0x00000002ff079210 */ /* 0x002fe200027fe4ff */
[----:B------:R-:W-:-:S02]  /*cc00*/  @!P1 IMAD.MOV.U32 R2, RZ, RZ, R14 ;  /* 0x000000ffff029224 */ /* 0x000fc400078e000e */
[----:B------:R1:W2:Y:S02]  /*cc10*/  SHFL.IDX PT, R14, R0, 0x7, 0x181f ;  /* 0x00f81f00000e7f89 */ /* 0x0002a400000e0000 */
[----:B------:R-:W-:-:S05]  /*cc20*/  @!P1 IMAD.MOV.U32 R3, RZ, RZ, R7 ;  /* 0x000000ffff039224 */ /* 0x000fca00078e0007 */
[----:B------:R1:W-:Y:S04]  /*cc30*/  @!P1 LDGSTS.E.BYPASS.LTC128B.128 [R37+0x15400], desc[UR36][R2.64], !P3 ;  /* 0x1540000002259fae */ /* 0x0003e8000d901d64 */
[----:B------:R1:W-:Y:S04]  /*cc40*/  @!P1 LDGSTS.E.BYPASS.LTC128B.128 [R37+0x19400], desc[UR36][R2.64+0x80], !P2 ;  /* 0x1940008002259fae */ /* 0x0003e8000d101d64 */
[----:B0-----:R1:W-:Y:S02]  /*cc50*/  @!P1 LDGSTS.E.BYPASS.LTC128B.128 [R37+0x1d400], desc[UR36][R2.64+0x100], !P0 ;  /* 0x1d40010002259fae */ /* 0x0013e4000c101d64 */
.L_x_3650:
[----:B-1----:R-:W-:Y:S01]  /*cc60*/  VIADD R3, R4, 0x70 ;  /* 0x0000007004037836 */ /* 0x002fe20000000000 */
[----:B------:R-:W-:Y:S04]  /*cc70*/  BSSY B0, `(.L_x_3560) ;  /* 0x000000b000007945 */ /* 0x000fe80003800000 */
[----:B------:R-:W-:-:S13]  /*cc80*/  ISETP.GE.AND P1, PT, R3, R6, PT ;  /* 0x000000060300720c */ /* 0x000fda0003f26270 */
[----:B------:R-:W-:Y:S05]  /*cc90*/  @P1 BRA `(.L_x_3561) ;  /* 0x0000000000201947 */ /* 0x000fea0003800000 */
[----:B--2---:R-:W-:-:S05]  /*cca0*/  LEA R2, P1, R32, R14, 0x1 ;  /* 0x0000000e20027211 */ /* 0x004fca00078208ff */
[----:B------:R-:W-:-:S05]  /*ccb0*/  IMAD.X R3, RZ, RZ, R5, P1 ;  /* 0x000000ffff037224 */ /* 0x000fca00008e0605 */
[----:B------:R-:W-:Y:S01]  /*ccc0*/  @!PT LDS RZ, [RZ] ;  /* 0x00000000fffff984 */ /* 0x000fe20000000800 */
[----:B------:R-:W-:Y:S01]  /*ccd0*/  @!PT LDS RZ, [RZ] ;  /* 0x00000000fffff984 */ /* 0x000fe20000000800 */
[----:B------:R-:W-:Y:S01]  /*cce0*/  @!PT LDS RZ, [RZ] ;  /* 0x00000000fffff984 */ /* 0x000fe20000000800 */
[----:B------:R0:W-:Y:S04]  /*ccf0*/  LDGSTS.E.BYPASS.LTC128B.128 [R37+0x15c00], desc[UR36][R2.64], !P3 ;  /* 0x15c0000002257fae */ /* 0x0001e8000d901d64 */
[----:B------:R0:W-:Y:S04]  /*cd00*/  LDGSTS.E.BYPASS.LTC128B.128 [R37+0x19c00], desc[UR36][R2.64+0x80], !P2 ;  /* 0x19c0008002257fae */ /* 0x0001e8000d101d64 */
[----:B------:R0:W-:Y:S02]  /*cd10*/  LDGSTS.E.BYPASS.LTC128B.128 [R37+0x1dc00], desc[UR36][R2.64+0x100], !P0 ;  /* 0x1dc0010002257fae */ /* 0x0001e4000c101d64 */
.L_x_3561:
[----:B------:R-:W-:Y:S05]  /*cd20*/  BSYNC B0 ;  /* 0x0000000000007941 */ /* 0x000fea0003800000 */
.L_x_3560:
[----:B------:R-:W-:Y:S01]  /*cd30*/  NOP ;  /* 0x0000000000007918 */ /* 0x000fe20000000000 */
[----:B------:R-:W-:-:S13]  /*cd40*/  PLOP3.LUT P0, PT, PT, PT, PT, 0x80, 0x0 ;  /* 0x000000000000781c */ /* 0x000fda0003f0f070 */
.L_x_3562:
        /* <DEDUP_REMOVED lines=18> */
.L_x_3651:
[----:B------:R-:W-:Y:S05]  /*ce70*/  BSYNC B0 ;  /* 0x0000000000007941 */ /* 0x000fea0003800000 */
.L_x_3563:
[----:B------:R-:W3:Y:S01]  /*ce80*/  LDL R0, [R1] ;  /* 0x0000000001007983 */ /* 0x000ee20000100800 */
[----:B------:R-:W-:Y:S01]  /*ce90*/  BSSY B0, `(.L_x_3565) ;  /* 0x000010a000007945 */ /* 0x000fe20003800000 */
[----:B---3--:R-:W-:-:S13]  /*cea0*/  ISETP.GE.AND P0, PT, R0, 0x61, PT ;  /* 0x000000610000780c */ /* 0x008fda0003f06270 */
[----:B------:R-:W-:Y:S05]  /*ceb0*/  @!P0 BRA `(.L_x_3566) ;  /* 0x00000010001c8947 */ /* 0x000fea0003800000 */
[----:B------:R-:W3:Y:S01]  /*cec0*/  LDL.LU R0, [R1+0x20] ;  /* 0x0000200001007983 */ /* 0x000ee20000300800 */
[----:B------:R-:W-:Y:S01]  /*ced0*/  ULDC UR4, c[0x0][0x2f4] ;  /* 0x0000bd0000047ab9 */ /* 0x000fe20000000800 */
[----:B------:R-:W-:Y:S01]  /*cee0*/  IMAD.MOV.U32 R17, RZ, RZ, R28 ;  /* 0x000000ffff117224 */ /* 0x000fe200078e001c */
[----:B------:R-:W-:Y:S01]  /*cef0*/  MOV R29, R26 ;  /* 0x0000001a001d7202 */ /* 0x000fe20000000f00 */
[----:B------:R-:W-:Y:S01]  /*cf00*/  IMAD.MOV.U32 R10, RZ, RZ, R27 ;  /* 0x000000ffff0a7224 */ /* 0x000fe200078e001b */
[----:B------:R-:W-:Y:S02]  /*cf10*/  ISETP.GE.AND P3, PT, R32, UR4, PT ;  /* 0x0000000420007c0c */ /* 0x000fe4000bf66270 */
[----:B------:R-:W-:Y:S02]  /*cf20*/  ISETP.GE.AND P2, PT, R34, UR4, PT ;  /* 0x0000000422007c0c */ /* 0x000fe4000bf46270 */
[----:B------:R-:W-:Y:S01]  /*cf30*/  ISETP.GE.AND P1, PT, R33, UR4, PT ;  /* 0x0000000421007c0c */ /* 0x000fe2000bf26270 */
[----:B---3--:R-:W-:-:S12]  /*cf40*/  VIADD R8, R0, 0xfffffffe ;  /* 0xfffffffe00087836 */ /* 0x008fd80000000000 */
.L_x_3579:
[----:B------:R-:W3:Y:S04]  /*cf50*/  LDL R5, [R1+0x4] ;  /* 0x0000040001057983 */ /* 0x000ee80000100800 */
[----:B------:R-:W4:Y:S01]  /*cf60*/  LDL R12, [R1+0x8] ;  /* 0x00000800010c7983 */ /* 0x000f220000100800 */
[----:B------:R-:W1:Y:S01]  /*cf70*/  S2R R0, SR_TID.X ;  /* 0x0000000000007919 */ /* 0x000e620000002100 */
[----:B------:R-:W2:Y:S01]  /*cf80*/  S2R R4, SR_TID.X ;  /* 0x0000000000047919 */ /* 0x000ea20000002100 */
[----:B-1----:R-:W-:-:S04]  /*cf90*/  LOP3.LUT R0, R0, 0x7f, RZ, 0xc0, !PT ;  /* 0x0000007f00007812 */ /* 0x002fc800078ec0ff */
[----:B0-----:R-:W-:Y:S02]  /*cfa0*/  SHF.R.U32.HI R3, RZ, 0x3, R0 ;  /* 0x00000003ff037819 */ /* 0x001fe40000011600 */
[----:B------:R-:W0:Y:S01]  /*cfb0*/  LDC R0, c[0x0][0x430] ;  /* 0x00010c00ff007b82 */ /* 0x000e220000000800 */
[----:B--2---:R-:W-:-:S05]  /*cfc0*/  IMAD.SHL.U32 R4, R4, 0x10, RZ ;  /* 0x0000001004047824 */ /* 0x004fca00078e00ff */
[----:B------:R-:W-:-:S04]  /*cfd0*/  LOP3.LUT R4, R3, 0x70, R4, 0xf8, !PT ;  /* 0x0000007003047812 */ /* 0x000fc800078ef804 */
[----:B------:R-:W-:-:S13]  /*cfe0*/  ISETP.GT.U32.AND P5, PT, R4, 0x5f, PT ;  /* 0x0000005f0400780c */ /* 0x000fda0003fa4070 */
[----:B------:R-:W4:Y:S01]  /*cff0*/  @!P5 LDC.64 R6, c[0x0][0x428] ;  /* 0x00010a00ff06db82 */ /* 0x000f220000000a00 */
[----:B0-----:R-:W-:-:S13]  /*d000*/  ISETP.NE.AND P0, PT, R0, 0x1, PT ;  /* 0x000000010000780c */ /* 0x001fda0003f05270 */
[----:B------:R-:W0:Y:S08]  /*d010*/  @P0 LDC R0, c[0x0][0x434] ;  /* 0x00010d00ff000b82 */ /* 0x000e300000000800 */
[----:B------:R-:W1:Y:S01]  /*d020*/  @P0 LDC R3, c[0x0][0x438] ;  /* 0x00010e00ff030b82 */ /* 0x000e620000000800 */
[----:B---3--:R-:W-:-:S04]  /*d030*/  IMAD R9, R8, 0x60, R5 ;  /* 0x0000006008097824 */ /* 0x008fc800078e0205 */
[----:B------:R-:W-:-:S03]  /*d040*/  IMAD.IADD R9, R4, 0x1, R9 ;  /* 0x0000000104097824 */ /* 0x000fc600078e0209 */
[----:B------:R-:W2:Y:S01]  /*d050*/  @!P5 LDC.64 R4, c[0x0][0x418] ;  /* 0x00010600ff04db82 */ /* 0x000ea20000000a00 */
[----:B0-----:R-:W-:-:S04]  /*d060*/  @P0 IMAD.HI.U32 R0, R9, R0, RZ ;  /* 0x0000000009000227 */ /* 0x001fc800078e00ff */
[----:B------:R-:W-:Y:S01]  /*d070*/  IMAD.MOV.U32 R11, RZ, RZ, R9 ;  /* 0x000000ffff0b7224 */ /* 0x000fe200078e0009 */
[----:B-1----:R-:W-:Y:S01]  /*d080*/  @P0 SHF.R.U32.HI R11, RZ, R3, R0 ;  /* 0x00000003ff0b0219 */ /* 0x002fe20000011600 */
[----:B----4-:R-:W-:-:S03]  /*d090*/  @!P5 IMAD R0, R12, R6, RZ ;  /* 0x000000060c00d224 */ /* 0x010fc600078e02ff */
[--C-:B------:R-:W-:Y:S01]  /*d0a0*/  @!P5 SHF.R.S32.HI R3, RZ, 0x1f, R11.reuse ;  /* 0x0000001fff03d819 */ /* 0x100fe2000001140b */
[----:B------:R-:W-:Y:S02]  /*d0b0*/  @!P5 IMAD.MOV.U32 R2, RZ, RZ, R11 ;  /* 0x000000ffff02d224 */ /* 0x000fe400078e000b */
[C---:B------:R-:W-:Y:S02]  /*d0c0*/  @!P5 IMAD R7, R31.reuse, R7, R0 ;  /* 0x000000071f07d224 */ /* 0x040fe400078e0200 */
[----:B------:R-:W-:-:S05]  /*d0d0*/  @!P5 IMAD.WIDE.U32 R2, R31, R6, R2 ;  /* 0x000000061f02d225 */ /* 0x000fca00078e0002 */
[----:B------:R-:W-:Y:S02]  /*d0e0*/  @!P5 IADD3 R7, R7, R3, RZ ;  /* 0x000000030707d210 */ /* 0x000fe40007ffe0ff */
[----:B--2---:R-:W-:Y:S01]  /*d0f0*/  @!P5 LEA R4, P0, R2, R4, 0x2 ;  /* 0x000000040204d211 */ /* 0x004fe200078010ff */
[----:B------:R-:W-:-:S03]  /*d100*/  IMAD.MOV.U32 R0, RZ, RZ, RZ ;  /* 0x000000ffff007224 */ /* 0x000fc600078e00ff */
        /* <DEDUP_REMOVED lines=15> */
.L_x_3567:
[----:B------:R-:W-:Y:S01]  /*d200*/  LEA R7, R27, R22, 0x3 ;  /* 0x000000161b077211 */ /* 0x000fe200078e18ff */
[----:B------:R-:W-:Y:S01]  /*d210*/  BSSY B1, `(.L_x_3568) ;  /* 0x0000004000017945 */ /* 0x000fe20003800000 */
[----:B------:R-:W-:-:S04]  /*d220*/  SHF.L.U32 R2, R28, 0x1f, RZ ;  /* 0x0000001f1c027819 */ /* 0x000fc800000006ff */
[----:B------:R-:W0:Y:S02]  /*d230*/  SYNCS.PHASECHK.TRANS64.TRYWAIT P0, [R7+URZ+0x30840], R2 ;  /* 0x03084002070075a7 */ /* 0x000e24000800017f */
[----:B0-----:R-:W-:Y:S05]  /*d240*/  @!P0 BRA `(.L_x_3569) ;  /* 0x0000003800288947 */ /* 0x001fea0003800000 */
.L_x_3652:
[----:B------:R-:W-:Y:S05]  /*d250*/  BSYNC B1 ;  /* 0x0000000000017941 */ /* 0x000fea0003800000 */
.L_x_3568:
[----:B------:R-:W-:Y:S01]  /*d260*/  SHF.R.S32.HI R20, RZ, 0x1f, R9 ;  /* 0x0000001fff147819 */ /* 0x000fe20000011409 */
[----:B------:R-:W-:Y:S01]  /*d270*/  ULDC.64 UR4, c[0x0][0x300] ;  /* 0x0000c00000047ab9 */ /* 0x000fe20000000a00 */
[----:B-----5:R-:W-:Y:S01]  /*d280*/  SHF.R.S32.HI R21, RZ, 0x1f, R0 ;  /* 0x0000001fff157819 */ /* 0x020fe20000011400 */
[----:B0-----:R-:W-:Y:S01]  /*d290*/  IMAD.WIDE.U32 R2, R9, UR4, RZ ;  /* 0x0000000409027c25 */ /* 0x001fe2000f8e00ff */
[C---:B------:R-:W-:Y:S02]  /*d2a0*/  LOP3.LUT P5, RZ, R23.reuse, 0x2, RZ, 0xc0, !PT ;  /* 0x0000000217ff7812 */ /* 0x040fe400078ac0ff */
[----:B------:R-:W-:Y:S01]  /*d2b0*/  LOP3.LUT P4, RZ, R23, 0x1, RZ, 0xc0, !PT ;  /* 0x0000000117ff7812 */ /* 0x000fe2000788c0ff */
        /* <DEDUP_REMOVED lines=20> */
[----:B------:R-:W-:Y:S01]  /*d400*/  IMAD.SHL.U32 R4, R32, 0x2, RZ ;  /* 0x0000000220047824 */ /* 0x000fe200078e00ff */
[----:B------:R-:W-:Y:S01]  /*d410*/  LOP3.LUT P6, RZ, R23, 0x4, RZ, 0xc0, !PT ;  /* 0x0000000417ff7812 */ /* 0x000fe200078cc0ff */
[----:B------:R-:W-:Y:S01]  /*d420*/  IMAD R5, R5, 0x2, R22 ;  /* 0x0000000205057824 */ /* 0x000fe200078e0216 */
[----:B------:R-:W1:Y:S04]  /*d430*/  SHFL.IDX PT, R3, R6, RZ, 0x181f ;  /* 0x00181fff06037589 */ /* 0x000e6800000e0000 */
[----:B------:R-:W-:Y:S01]  /*d440*/  SHFL.IDX PT, R35, R6, 0x2, 0x181f ;  /* 0x00581f0006237f89 */ /* 0x000fe200000e0000 */
[----:B0-----:R-:W-:-:S04]  /*d450*/  IADD3 R2, P0, R2, R4, RZ ;  /* 0x0000000402027210 */ /* 0x001fc80007f1e0ff */
[----:B-1----:R-:W-:-:S05]  /*d460*/  IADD3.X R3, RZ, R3, RZ, P0, !PT ;  /* 0x00000003ff037210 */ /* 0x002fca00007fe4ff */
[----:B------:R-:W-:Y:S04]  /*d470*/  LDGSTS.E.BYPASS.LTC128B.128 [R5+0x1e400], desc[UR36][R2.64], !P6 ;  /* 0x1e40000002057fae */ /* 0x000fe8000f101d64 */
[----:B------:R-:W-:Y:S04]  /*d480*/  LDGSTS.E.BYPASS.LTC128B.128 [R5+0x21400], desc[UR36][R2.64+0x80], !P5 ;  /* 0x2140008002057fae */ /* 0x000fe8000e901d64 */
[----:B------:R0:W-:Y:S04]  /*d490*/  LDGSTS.E.BYPASS.LTC128B.128 [R5+0x24400], desc[UR36][R2.64+0x100], !P4 ;  /* 0x2440010002057fae */ /* 0x0001e8000e101d64 */
[----:B0-----:R-:W0:Y:S04]  /*d4a0*/  SHFL.IDX PT, R2, R8, 0x1, 0x181f ;  /* 0x00381f0008027f89 */ /* 0x001e2800000e0000 */
[----:B------:R-:W1:Y:S01]  /*d4b0*/  SHFL.IDX PT, R3, R6, 0x1, 0x181f ;  /* 0x00381f0006037f89 */ /* 0x000e6200000e0000 */
[----:B0-----:R-:W-:-:S05]  /*d4c0*/  IADD3 R2, P0, R2, R4, RZ ;  /* 0x0000000402027210 */ /* 0x001fca0007f1e0ff */
[----:B-1----:R-:W-:-:S05]  /*d4d0*/  IMAD.X R3, RZ, RZ, R3, P0 ;  /* 0x000000ffff037224 */ /* 0x002fca00000e0603 */
        /* <DEDUP_REMOVED lines=18> */
[----:B0-----:R-:W-:-:S04]  /*d600*/  IADD3 R2, P0, R2, R4, RZ ;  /* 0x0000000402027210 */ /* 0x001fc80007f1e0ff */
[----:B------:R-:W-:Y:S02]  /*d610*/  IADD3.X R3, RZ, R35, RZ, P0, !PT ;  /* 0x00000023ff037210 */ /* 0x000fe400007fe4ff */
[----:B------:R0:W1:Y:S04]  /*d620*/  SHFL.IDX PT, R35, R6, 0x5, 0x181f ;  /* 0x00b81f0006237f89 */ /* 0x00006800000e0000 */
[----:B------:R-:W-:Y:S04]  /*d630*/  LDGSTS.E.BYPASS.LTC128B.128 [R5+0x20400], desc[UR36][R2.64], !P6 ;  /* 0x2040000002057fae */ /* 0x000fe8000f101d64 */
[----:B------:R-:W-:Y:S04]  /*d640*/  LDGSTS.E.BYPASS.LTC128B.128 [R5+0x23400], desc[UR36][R2.64+0x80], !P5 ;  /* 0x2340008002057fae */ /* 0x000fe8000e901d64 */
[----:B------:R2:W-:Y:S04]  /*d650*/  LDGSTS.E.BYPASS.LTC128B.128 [R5+0x26400], desc[UR36][R2.64+0x100], !P4 ;  /* 0x2640010002057fae */ /* 0x0005e8000e101d64 */
[----:B-12---:R0:W2:Y:S02]  /*d660*/  SHFL.IDX PT, R2, R8, 0x5, 0x181f ;  /* 0x00b81f0008027f89 */ /* 0x0060a400000e0000 */
.L_x_3666:
[----:B------:R-:W-:Y:S02]  /*d670*/  LOP3.LUT P6, RZ, R23, 0x4, RZ, 0xc0, !PT ;  /* 0x0000000417ff7812 */ /* 0x000fe400078cc0ff */
[----:B--2---:R-:W-:-:S05]  /*d680*/  IADD3 R2, P0, R2, R4, RZ ;  /* 0x0000000402027210 */ /* 0x004fca0007f1e0ff */
[----:B------:R-:W-:Y:S01]  /*d690*/  IMAD.X R3, RZ, RZ, R35, P0 ;  /* 0x000000ffff037224 */ /* 0x000fe200000e0623 */
[----:B------:R-:W-:-:S05]  /*d6a0*/  PLOP3.LUT P0, PT, PT, PT, PT, 0x80, 0x0 ;  /* 0x000000000000781c */ /* 0x000fca0003f0f070 */
[----:B------:R-:W-:Y:S01]  /*d6b0*/  @!PT LDS RZ, [RZ] ;  /* 0x00000000fffff984 */ /* 0x000fe20000000800 */
[----:B------:R-:W-:Y:S01]  /*d6c0*/  @!PT LDS RZ, [RZ] ;  /* 0x00000000fffff984 */ /* 0x000fe20000000800 */
[----:B------:R-:W-:Y:S01]  /*d6d0*/  @!PT LDS RZ, [RZ] ;  /* 0x00000000fffff984 */ /* 0x000fe20000000800 */
[----:B------:R1:W-:Y:S04]  /*d6e0*/  LDGSTS.E.BYPASS.LTC128B.128 [R5+0x20c00], desc[UR36][R2.64], !P6 ;  /* 0x20c0000002057fae */ /* 0x0003e8000f101d64 */
[----:B------:R1:W-:Y:S04]  /*d6f0*/  LDGSTS.E.BYPASS.LTC128B.128 [R5+0x23c00], desc[UR36][R2.64+0x80], !P5 ;  /* 0x23c0008002057fae */ /* 0x0003e8000e901d64 */
[----:B------:R1:W-:Y:S01]  /*d700*/  LDGSTS.E.BYPASS.LTC128B.128 [R5+0x26c00], desc[UR36][R2.64+0x100], !P4 ;  /* 0x26c0010002057fae */ /* 0x0003e2000e101d64 */
[----:B------:R-:W-:Y:S01]  /*d710*/  NOP ;  /* 0x0000000000007918 */ /* 0x000fe20000000000 */
.L_x_3571:
        /* <DEDUP_REMOVED lines=10> */
.L_x_3572:
[----:B------:R2:W-:Y:S01]  /*d7c0*/  SYNCS.ARRIVE.TRANS64.A1T0 RZ, [R7+URZ+0x30830], RZ ;  /* 0x030830ff07ff79a7 */ /* 0x0005e2000810003f */
[----:B------:R-:W-:Y:S05]  /*d7d0*/  @!P5 BRA `(.L_x_3573) ;  /* 0x000000000004d947 */ /* 0x000fea0003800000 */
[----:B------:R-:W-:Y:S01]  /*d7e0*/  BPT.TRAP 0x1 ;  /* 0x000000040000795c */ /* 0x000fe20000300000 */
.L_x_3573:
[----:B-1----:R-:W2:Y:S01]  /*d7f0*/  LDL R3, [R1] ;  /* 0x0000000001037983 */ /* 0x002ea20000100800 */
[----:B------:R-:W-:Y:S01]  /*d800*/  SHF.L.U32 R2, R17, 0x1f, RZ ;  /* 0x0000001f11027819 */ /* 0x000fe200000006ff */
[----:B0-----:R-:W-:Y:S01]  /*d810*/  IMAD R6, R10, 0x8, R22 ;  /* 0x000000080a067824 */ /* 0x001fe200078e0216 */
[----:B------:R-:W-:Y:S03]  /*d820*/  BSSY B1, `(.L_x_3574) ;  /* 0x0000004000017945 */ /* 0x000fe60003800000 */
[----:B------:R-:W0:Y:S01]  /*d830*/  SYNCS.PHASECHK.TRANS64.TRYWAIT P0, [R6+URZ+0x30860], R2 ;  /* 0x03086002060075a7 */ /* 0x000e22000800017f */
[----:B--2---:R-:W-:Y:S01]  /*d840*/  IMAD R7, R29, -0x60, R3 ;  /* 0xffffffa01d077824 */ /* 0x004fe200078e0203 */
[----:B0-----:R-:W-:Y:S06]  /*d850*/  @!P0 BRA `(.L_x_3575) ;  /* 0x0000003800988947 */ /* 0x001fec0003800000 */
.L_x_3667:
[----:B------:R-:W-:Y:S05]  /*d860*/  BSYNC B1 ;  /* 0x0000000000017941 */ /* 0x000fea0003800000 */
.L_x_3574:
[----:B------:R-:W1:Y:S01]  /*d870*/  S2R R3, SR_TID.X ;  /* 0x0000000000037919 */ /* 0x000e620000002100 */
[----:B------:R-:W-:Y:S01]  /*d880*/  UMOV UR4, 0xffffffff ;  /* 0xffffffff00047882 */ /* 0x000fe20000000000 */
[----:B------:R-:W-:Y:S01]  /*d890*/  IMAD R5, R10, 0x4800, R36 ;  /* 0x000048000a057824 */ /* 0x000fe200078e0224 */
[----:B-1----:R-:W-:-:S04]  /*d8a0*/  LOP3.LUT R3, R3, 0x7f, RZ, 0xc0, !PT ;  /* 0x0000007f03037812 */ /* 0x002fc800078ec0ff */
[----:B------:R-:W-:-:S05]  /*d8b0*/  SHF.R.U32.HI R3, RZ, 0x3, R3 ;  /* 0x00000003ff037819 */ /* 0x000fca0000011603 */
[----:B------:R-:W-:Y:S01]  /*d8c0*/  IMAD.IADD R7, R7, 0x1, -R3 ;  /* 0x0000000107077824 */ /* 0x000fe200078e0a03 */
[----:B------:R-:W-:Y:S06]  /*d8d0*/  BRA.DIV UR4, `(.L_x_3576) ;  /* 0x0000003a048c7947 */ /* 0x000fec000b800000 */
[----:B0-----:R-:W0:Y:S01]  /*d8e0*/  SHFL.IDX PT, R2, R24, RZ, 0x181f ;  /* 0x00181fff18027589 */ /* 0x001e2200000e0000 */
[----:B------:R-:W-:-:S03]  /*d8f0*/  LEA R5, R5, R22, 0x1 ;  /* 0x0000001605057211 */ /* 0x000fc600078e08ff */
        /* <DEDUP_REMOVED lines=50> */
[----:B--2---:R0:W-:Y:S02]  /*dc20*/  LDGSTS.E.BYPASS.LTC128B.128 [R5+0x8400], desc[UR36][R2.64+0x100], !P0 ;  /* 0x0840010002057fae */ /* 0x0041e4000c101d64 */
.L_x_3681:
[----:B01----:R-:W-:Y:S01]  /*dc30*/  IADD3 R2, P0, R14, R4, RZ ;  /* 0x000000040e027210 */ /* 0x003fe20007f1e0ff */
[----:B------:R-:W-:Y:S02]  /*dc40*/  ULDC.64 UR4, c[0x0][0x328] ;  /* 0x0000ca0000047ab9 */ /* 0x000fe40000000a00 */
[----:B------:R-:W-:Y:S01]  /*dc50*/  IMAD R20, R20, UR4, RZ ;  /* 0x0000000414147c24 */ /* 0x000fe2000f8e02ff */
[----:B------:R-:W-:Y:S02]  /*dc60*/  IADD3.X R3, RZ, R25, RZ, P0, !PT ;  /* 0x00000019ff037210 */ /* 0x000fe400007fe4ff */
[----:B------:R-:W-:-:S13]  /*dc70*/  ISETP.LT.OR P0, PT, R7, 0x51, P3 ;  /* 0x000000510700780c */ /* 0x000fda0001f01670 */
[----:B------:R-:W-:Y:S01]  /*dc80*/  @!PT LDS RZ, [RZ] ;  /* 0x00000000fffff984 */ /* 0x000fe20000000800 */
[----:B------:R-:W-:Y:S01]  /*dc90*/  @!PT LDS RZ, [RZ] ;  /* 0x00000000fffff984 */ /* 0x000fe20000000800 */
[----:B------:R-:W-:Y:S01]  /*dca0*/  @!PT LDS RZ, [RZ] ;  /* 0x00000000fffff984 */ /* 0x000fe20000000800 */
        /* <DEDUP_REMOVED lines=23> */
.L_x_3577:
        /* <DEDUP_REMOVED lines=10> */
.L_x_3578:
[C---:B------:R-:W-:Y:S01]  /*dec0*/  ISETP.GT.AND P0, PT, R26.reuse, RZ, PT ;  /* 0x000000ff1a00720c */ /* 0x040fe20003f04270 */
[----:B------:R1:W-:Y:S01]  /*ded0*/  SYNCS.ARRIVE.TRANS64.A1T0 RZ, [R6+URZ+0x30850], RZ ;  /* 0x030850ff06ff79a7 */ /* 0x0003e2000810003f */
[----:B------:R-:W-:Y:S01]  /*dee0*/  VIADD R8, R26, 0xffffffff ;  /* 0xffffffff1a087836 */ /* 0x000fe20000000000 */
[----:B------:R-:W-:Y:S01]  /*def0*/  MOV R17, R28 ;  /* 0x0000001c00117202 */ /* 0x000fe20000000f00 */
[----:B------:R-:W-:Y:S02]  /*df00*/  IMAD.MOV.U32 R10, RZ, RZ, R27 ;  /* 0x000000ffff0a7224 */ /* 0x000fe400078e001b */
[----:B------:R-:W-:-:S07]  /*df10*/  IMAD.MOV.U32 R29, RZ, RZ, R26 ;  /* 0x000000ffff1d7224 */ /* 0x000fce00078e001a */
[----:B-1----:R-:W-:Y:S05]  /*df20*/  @P0 BRA `(.L_x_3579) ;  /* 0xfffffff000080947 */ /* 0x002fea000383ffff */
.L_x_3566:
[----:B------:R-:W-:Y:S05]  /*df30*/  BSYNC B0 ;  /* 0x0000000000007941 */ /* 0x000fea0003800000 */
.L_x_3565:
[----:B------:R-:W1:Y:S01]  /*df40*/  S2R R0, SR_TID.X ;  /* 0x0000000000007919 */ /* 0x000e620000002100 */
[----:B------:R-:W-:Y:S01]  /*df50*/  BSSY B0, `(.L_x_3580) ;  /* 0x0000010000007945 */ /* 0x000fe20003800000 */
[----:B-1----:R-:W-:-:S04]  /*df60*/  LOP3.LUT R0, R0, 0x7f, RZ, 0xc0, !PT ;  /* 0x0000007f00007812 */ /* 0x002fc800078ec0ff */
[----:B------:R-:W-:-:S13]  /*df70*/  ISETP.NE.AND P0, PT, R0, RZ, PT ;  /* 0x000000ff0000720c */ /* 0x000fda0003f05270 */
[----:B------:R-:W-:Y:S05]  /*df80*/  @P0 BRA `(.L_x_3581) ;  /* 0x0000000000300947 */ /* 0x000fea0003800000 */
[----:B------:R-:W1:Y:S01]  /*df90*/  S2R R5, SR_LANEID ;  /* 0x0000000000057919 */ /* 0x000e620000000000 */
[----:B------:R-:W-:Y:S01]  /*dfa0*/  VOTEU.ANY UR4, UPT, PT ;  /* 0x0000000000047886 */ /* 0x000fe200038e0100 */
[----:B0-----:R-:W0:Y:S01]  /*dfb0*/  LDC.64 R2, c[0x0][0xc60] ;  /* 0x00031800ff027b82 */ /* 0x001e220000000a00 */
[----:B------:R-:W1:Y:S02]  /*dfc0*/  FLO.U32 R0, UR4 ;  /* 0x0000000400007d00 */ /* 0x000e6400080e0000 */
[----:B-1----:R-:W-:-:S06]  /*dfd0*/  ISETP.EQ.U32.AND P0, PT, R0, R5, PT ;  /* 0x000000050000720c */ /* 0x002fcc0003f02070 */
[----:B------:R-:W0:Y:S07]  /*dfe0*/  POPC R5, UR4 ;  /* 0x0000000400057d09 */ /* 0x000e2e0008000000 */
[----:B0-----:R-:W3:Y:S01]  /*dff0*/  @P0 ATOMG.E.ADD.STRONG.GPU PT, R3, desc[UR36][R2.64], R5 ;  /* 0x00000005020309a8 */ /* 0x001ee200081ee1e4 */
[----:B------:R-:W0:Y:S02]  /*e000*/  S2R R4, SR_LTMASK ;  /* 0x0000000000047919 */ /* 0x000e240000003900 */
[----:B0-----:R-:W-:-:S04]  /*e010*/  LOP3.LUT R4, R4, UR4, RZ, 0xc0, !PT ;  /* 0x0000000404047c12 */ /* 0x001fc8000f8ec0ff */
[----:B------:R-:W0:Y:S01]  /*e020*/  POPC R7, R4 ;  /* 0x0000000400077309 */ /* 0x000e220000000000 */
[----:B---3--:R-:W0:Y:S02]  /*e030*/  SHFL.IDX PT, R0, R3, R0, 0x1f ;  /* 0x00001f0003007589 */ /* 0x008e2400000e0000 */
[----:B0-----:R-:W-:-:S07]  /*e040*/  IADD3 R16, R0, UR39, R7 ;  /* 0x0000002700107c10 */ /* 0x001fce000fffe007 */
.L_x_3581:
[----:B------:R-:W-:Y:S05]  /*e050*/  BSYNC B0 ;  /* 0x0000000000007941 */ /* 0x000fea0003800000 */
.L_x_3580:
[----:B------:R-:W-:-:S13]  /*e060*/  LOP3.LUT P0, RZ, R23, 0x10, RZ, 0xc0, !PT ;  /* 0x0000001017ff7812 */ /* 0x000fda000780c0ff */
[----:B------:R-:W-:Y:S05]  /*e070*/  @!P0 BRA `(.L_x_3582) ;  /* 0x0000000000048947 */ /* 0x000fea0003800000 */
[----:B------:R-:W-:Y:S01]  /*e080*/  BPT.TRAP 0x1 ;  /* 0x000000040000795c */ /* 0x000fe20000300000 */
.L_x_3582:
[----:B------:R-:W3:Y:S01]  /*e090*/  LDL.LU R2, [R1] ;  /* 0x0000000001027983 */ /* 0x000ee20000300800 */
[----:B------:R-:W-:Y:S01]  /*e0a0*/  IMAD R0, R27, 0x8, R22 ;  /* 0x000000081b007824 */ /* 0x000fe200078e0216 */
[----:B0-----:R-:W-:Y:S01]  /*e0b0*/  SHF.L.U32 R3, R28, 0x1f, RZ ;  /* 0x0000001f1c037819 */ /* 0x001fe200000006ff */
[----:B------:R-:W-:Y:S03]  /*e0c0*/  BSSY B0, `(.L_x_3583) ;  /* 0x0000004000007945 */ /* 0x000fe60003800000 */
[----:B------:R-:W0:Y:S01]  /*e0d0*/  SYNCS.PHASECHK.TRANS64.TRYWAIT P0, [R0+URZ+0x30860], R3 ;  /* 0x03086003000075a7 */ /* 0x000e22000800017f */
[----:B---3--:R-:W-:Y:S01]  /*e0e0*/  IMAD R6, R26, -0x60, R2 ;  /* 0xffffffa01a067824 */ /* 0x008fe200078e0202 */
[----:B0-----:R-:W-:Y:S06]  /*e0f0*/  @!P0 BRA `(.L_x_3584) ;  /* 0x0000003800948947 */ /* 0x001fec0003800000 */
.L_x_3682:
[----:B------:R-:W-:Y:S05]  /*e100*/  BSYNC B0 ;  /* 0x0000000000007941 */ /* 0x000fea0003800000 */
.L_x_3583:
[----:B------:R-:W1:Y:S01]  /*e110*/  S2R R2, SR_TID.X ;  /* 0x0000000000027919 */ /* 0x000e620000002100 */
[----:B------:R-:W-:Y:S01]  /*e120*/  UMOV UR4, 0xffffffff ;  /* 0xffffffff00047882 */ /* 0x000fe20000000000 */
[----:B------:R-:W-:Y:S01]  /*e130*/  IMAD R7, R27, 0x4800, R36 ;  /* 0x000048001b077824 */ /* 0x000fe200078e0224 */
[----:B-1----:R-:W-:-:S04]  /*e140*/  LOP3.LUT R2, R2, 0x7f, RZ, 0xc0, !PT ;  /* 0x0000007f02027812 */ /* 0x002fc800078ec0ff */
[----:B------:R-:W-:-:S05]  /*e150*/  SHF.R.U32.HI R2, RZ, 0x3, R2 ;  /* 0x00000003ff027819 */ /* 0x000fca0000011602 */
[----:B------:R-:W-:Y:S01]  /*e160*/  IMAD.IADD R6, R6, 0x1, -R2 ;  /* 0x0000000106067824 */ /* 0x000fe200078e0a02 */
[----:B------:R-:W-:Y:S06]  /*e170*/  BRA.DIV UR4, `(.L_x_3585) ;  /* 0x0000003a04887947 */ /* 0x000fec000b800000 */
[----:B--2---:R-:W1:Y:S01]  /*e180*/  SHFL.IDX PT, R14, R24, RZ, 0x181f ;  /* 0x00181fff180e7589 */ /* 0x004e6200000e0000 */
[----:B------:R-:W-:Y:S01]  /*e190*/  ULDC UR4, c[0x0][0x2f4] ;  /* 0x0000bd0000047ab9 */ /* 0x000fe20000000800 */
[C---:B------:R-:W-:Y:S01]  /*e1a0*/  SHF.L.U32 R5, R32.reuse, 0x1, RZ ;  /* 0x0000000120057819 */ /* 0x040fe200000006ff */
[----:B------:R-:W-:Y:S01]  /*e1b0*/  IMAD R4, R7, 0x2, R22 ;  /* 0x0000000207047824 */ /* 0x000fe200078e0216 */
[----:B0-----:R-:W0:Y:S01]  /*e1c0*/  SHFL.IDX PT, R3, R25, RZ, 0x181f ;  /* 0x00181fff19037589 */ /* 0x001e2200000e0000 */
[----:B------:R-:W-:Y:S02]  /*e1d0*/  ISETP.GE.AND P2, PT, R32, UR4, PT ;  /* 0x0000000420007c0c */ /* 0x000fe4000bf46270 */
[----:B------:R-:W-:Y:S01]  /*e1e0*/  ISETP.GE.AND P1, PT, R34, UR4, PT ;  /* 0x0000000422007c0c */ /* 0x000fe2000bf26270 */
[----:B------:R-:W-:Y:S01]  /*e1f0*/  SHFL.IDX PT, R7, R25, 0x1, 0x181f ;  /* 0x00381f0019077f89 */ /* 0x000fe200000e0000 */
[C---:B------:R-:W-:Y:S02]  /*e200*/  ISETP.LT.OR P4, PT, R6.reuse, 0x1, P2 ;  /* 0x000000010600780c */ /* 0x040fe40001781670 */
[----:B------:R-:W-:-:S02]  /*e210*/  ISETP.LT.OR P3, PT, R6, 0x1, P1 ;  /* 0x000000010600780c */ /* 0x000fc40000f61670 */
[----:B-1----:R-:W-:Y:S02]  /*e220*/  IADD3 R2, P0, R14, R5, RZ ;  /* 0x000000050e027210 */ /* 0x002fe40007f1e0ff */
[----:B------:R-:W1:Y:S03]  /*e230*/  SHFL.IDX PT, R14, R24, 0x1, 0x181f ;  /* 0x00381f00180e7f89 */ /* 0x000e6600000e0000 */
[----:B0-----:R-:W-:Y:S01]  /*e240*/  IMAD.X R3, RZ, RZ, R3, P0 ;  /* 0x000000ffff037224 */ /* 0x001fe200000e0603 */
[----:B------:R-:W-:-:S04]  /*e250*/  ISETP.GE.AND P0, PT, R33, UR4, PT ;  /* 0x0000000421007c0c */ /* 0x000fc8000bf06270 */
[----:B------:R-:W-:Y:S01]  /*e260*/  LDGSTS.E.BYPASS.LTC128B.128 [R4+0x400], desc[UR36][R2.64], !P4 ;  /* 0x0040000002047fae */ /* 0x000fe2000e101d64 */
[----:B------:R-:W-:-:S03]  /*e270*/  ISETP.LT.OR P4, PT, R6, 0x1, P0 ;  /* 0x000000010600780c */ /* 0x000fc60000781670 */
[----:B------:R-:W-:Y:S10]  /*e280*/  LDGSTS.E.BYPASS.LTC128B.128 [R4+0x3400], desc[UR36][R2.64+0x80], !P3 ;  /* 0x0340008002047fae */ /* 0x000ff4000d901d64 */
[----:B------:R1:W-:Y:S01]  /*e290*/  LDGSTS.E.BYPASS.LTC128B.128 [R4+0x6400], desc[UR36][R2.64+0x100], !P4 ;  /* 0x0640010002047fae */ /* 0x0003e2000e101d64 */
[----:B------:R-:W-:-:S02]  /*e2a0*/  ISETP.LT.OR P4, PT, R6, 0x11, P2 ;  /* 0x000000110600780c */ /* 0x000fc40001781670 */
[----:B-1----:R-:W-:Y:S02]  /*e2b0*/  IADD3 R2, P3, R14, R5, RZ ;  /* 0x000000050e027210 */ /* 0x002fe40007f7e0ff */
[----:B------:R-:W0:Y:S03]  /*e2c0*/  SHFL.IDX PT, R14, R24, 0x2, 0x181f ;  /* 0x00581f00180e7f89 */ /* 0x000e2600000e0000 */
[----:B------:R-:W-:Y:S01]  /*e2d0*/  IMAD.X R3, RZ, RZ, R7, P3 ;  /* 0x000000ffff037224 */ /* 0x000fe200018e0607 */
[C---:B------:R-:W-:Y:S01]  /*e2e0*/  ISETP.LT.OR P3, PT, R6.reuse, 0x11, P1 ;  /* 0x000000110600780c */ /* 0x040fe20000f61670 */
[----:B------:R-:W1:Y:S04]  /*e2f0*/  SHFL.IDX PT, R7, R25, 0x2, 0x181f ;  /* 0x00581f0019077f89 */ /* 0x000e6800000e0000 */
[----:B------:R-:W-:Y:S01]  /*e300*/  LDGSTS.E.BYPASS.LTC128B.128 [R4+0xc00], desc[UR36][R2.64], !P4 ;  /* 0x00c0000002047fae */ /* 0x000fe2000e101d64 */
[----:B------:R-:W-:-:S07]  /*e310*/  ISETP.LT.OR P4, PT, R6, 0x11, P0 ;  /* 0x000000110600780c */ /* 0x000fce0000781670 */
[----:B------:R-:W-:Y:S06]  /*e320*/  LDGSTS.E.BYPASS.LTC128B.128 [R4+0x3c00], desc[UR36][R2.64+0x80], !P3 ;  /* 0x03c0008002047fae */ /* 0x000fec000d901d64 */
[----:B------:R0:W-:Y:S01]  /*e330*/  LDGSTS.E.BYPASS.LTC128B.128 [R4+0x6c00], desc[UR36][R2.64+0x100], !P4 ;  /* 0x06c0010002047fae */ /* 0x0001e2000e101d64 */
[----:B------:R-:W-:Y:S02]  /*e340*/  ISETP.LT.OR P4, PT, R6, 0x21, P2 ;  /* 0x000000210600780c */ /* 0x000fe40001781670 */
[----:B0-----:R-:W-:Y:S02]  /*e350*/  IADD3 R2, P3, R14, R5, RZ ;  /* 0x000000050e027210 */ /* 0x001fe40007f7e0ff */
[----:B------:R-:W0:Y:S03]  /*e360*/  SHFL.IDX PT, R14, R24, 0x3, 0x181f ;  /* 0x00781f00180e7f89 */ /* 0x000e2600000e0000 */
[----:B-1----:R-:W-:Y:S01]  /*e370*/  IMAD.X R3, RZ, RZ, R7, P3 ;  /* 0x000000ffff037224 */ /* 0x002fe200018e0607 */
        /* <DEDUP_REMOVED lines=8> */
[----:B------:R-:W0:Y:S02]  /*e400*/  SHFL.IDX PT, R14, R24, 0x4, 0x181f ;  /* 0x00981f00180e7f89 */ /* 0x000e2400000e0000 */
[----:B-1----:R-:W-:-:S02]  /*e410*/  IADD3.X R3, RZ, R7, RZ, P3, !PT ;  /* 0x00000007ff037210 */ /* 0x002fc40001ffe4ff */
[----:B------:R-:W1:Y:S01]  /*e420*/  SHFL.IDX PT, R7, R25, 0x4, 0x181f ;  /* 0x00981f0019077f89 */ /* 0x000e6200000e0000 */
[----:B------:R-:W-:-:S04]  /*e430*/  ISETP.LT.OR P3, PT, R6, 0x31, P1 ;  /* 0x000000310600780c */ /* 0x000fc80000f61670 */
[----:B------:R-:W-:Y:S01]  /*e440*/  LDGSTS.E.BYPASS.LTC128B.128 [R4+0x1c00], desc[UR36][R2.64], !P4 ;  /* 0x01c0000002047fae */ /* 0x000fe2000e101d64 */
[----:B------:R-:W-:-:S03]  /*e450*/  ISETP.LT.OR P4, PT, R6, 0x31, P0 ;  /* 0x000000310600780c */ /* 0x000fc60000781670 */
[----:B------:R-:W2:Y:S05]  /*e460*/  SHFL.IDX PT, R25, R25, 0x5, 0x181f ;  /* 0x00b81f0019197f89 */ /* 0x000eaa00000e0000 */
[----:B------:R-:W-:Y:S05]  /*e470*/  LDGSTS.E.BYPASS.LTC128B.128 [R4+0x4c00], desc[UR36][R2.64+0x80], !P3 ;  /* 0x04c0008002047fae */ /* 0x000fea000d901d64 */
[----:B------:R0:W-:Y:S01]  /*e480*/  LDGSTS.E.BYPASS.LTC128B.128 [R4+0x7c00], desc[UR36][R2.64+0x100], !P4 ;  /* 0x07c0010002047fae */ /* 0x0001e2000e101d64 */
[----:B------:R-:W-:-:S02]  /*e490*/  ISETP.LT.OR P4, PT, R6, 0x41, P2 ;  /* 0x000000410600780c */ /* 0x000fc40001781670 */
[----:B0-----:R-:W-:Y:S02]  /*e4a0*/  IADD3 R2, P3, R14, R5, RZ ;  /* 0x000000050e027210 */ /* 0x001fe40007f7e0ff */
[----:B------:R0:W3:Y:S03]  /*e4b0*/  SHFL.IDX PT, R14, R24, 0x5, 0x181f ;  /* 0x00b81f00180e7f89 */ /* 0x0000e600000e0000 */
[----:B-1----:R-:W-:Y:S01]  /*e4c0*/  IMAD.X R3, RZ, RZ, R7, P3 ;  /* 0x000000ffff037224 */ /* 0x002fe200018e0607 */
[----:B------:R-:W-:-:S05]  /*e4d0*/  ISETP.LT.OR P3, PT, R6, 0x41, P1 ;  /* 0x000000410600780c */ /* 0x000fca0000f61670 */
[----:B------:R0:W-:Y:S01]  /*e4e0*/  LDGSTS.E.BYPASS.LTC128B.128 [R4+0x2400], desc[UR36][R2.64], !P4 ;  /* 0x0240000002047fae */ /* 0x0001e2000e101d64 */
[----:B------:R-:W-:-:S07]  /*e4f0*/  ISETP.LT.OR P4, PT, R6, 0x41, P0 ;  /* 0x000000410600780c */ /* 0x000fce0000781670 */
[----:B------:R0:W-:Y:S06]  /*e500*/  LDGSTS.E.BYPASS.LTC128B.128 [R4+0x5400], desc[UR36][R2.64+0x80], !P3 ;  /* 0x0540008002047fae */ /* 0x0001ec000d901d64 */
[----:B--2---:R0:W-:Y:S02]  /*e510*/  LDGSTS.E.BYPASS.LTC128B.128 [R4+0x8400], desc[UR36][R2.64+0x100], !P4 ;  /* 0x0840010002047fae */ /* 0x0041e4000e101d64 */
.L_x_3696:
[C---:B------:R-:W-:Y:S02]  /*e520*/  ISETP.LT.OR P2, PT, R6.reuse, 0x51, P2 ;  /* 0x000000510600780c */ /* 0x040fe40001741670 */
[C---:B------:R-:W-:Y:S02]  /*e530*/  ISETP.LT.OR P1, PT, R6.reuse, 0x51, P1 ;  /* 0x000000510600780c */ /* 0x040fe40000f21670 */
[----:B------:R-:W-:Y:S02]  /*e540*/  ISETP.LT.OR P0, PT, R6, 0x51, P0 ;  /* 0x000000510600780c */ /* 0x000fe40000701670 */
[----:B0--3--:R-:W-:-:S05]  /*e550*/  IADD3 R2, P3, R14, R5, RZ ;  /* 0x000000050e027210 */ /* 0x009fca0007f7e0ff */
[----:B------:R-:W-:-:S05]  /*e560*/  IMAD.X R3, RZ, RZ, R25, P3 ;  /* 0x000000ffff037224 */ /* 0x000fca00018e0619 */
[----:B------:R-:W-:Y:S01]  /*e570*/  @!PT LDS RZ, [RZ] ;  /* 0x00000000fffff984 */ /* 0x000fe20000000800 */
[----:B------:R-:W-:Y:S01]  /*e580*/  @!PT LDS RZ, [RZ] ;  /* 0x00000000fffff984 */ /* 0x000fe20000000800 */
[----:B------:R-:W-:Y:S01]  /*e590*/  @!PT LDS RZ, [RZ] ;  /* 0x00000000fffff984 */ /* 0x000fe20000000800 */
[----:B------:R0:W-:Y:S04]  /*e5a0*/  LDGSTS.E.BYPASS.LTC128B.128 [R4+0x2c00], desc[UR36][R2.64], !P2 ;  /* 0x02c0000002047fae */ /* 0x0001e8000d101d64 */
[----:B------:R0:W-:Y:S04]  /*e5b0*/  LDGSTS.E.BYPASS.LTC128B.128 [R4+0x5c00], desc[UR36][R2.64+0x80], !P1 ;  /* 0x05c0008002047fae */ /* 0x0001e8000c901d64 */
[----:B------:R0:W-:Y:S01]  /*e5c0*/  LDGSTS.E.BYPASS.LTC128B.128 [R4+0x8c00], desc[UR36][R2.64+0x100], !P0 ;  /* 0x08c0010002047fae */ /* 0x0001e2000c101d64 */
[----:B------:R-:W-:Y:S01]  /*e5d0*/  PLOP3.LUT P0, PT, PT, PT, PT, 0x80, 0x0 ;  /* 0x000000000000781c */ /* 0x000fe20003f0f070 */
[----:B------:R-:W-:-:S12]  /*e5e0*/  NOP ;  /* 0x0000000000007918 */ /* 0x000fd80000000000 */
.L_x_3586:
        /* <DEDUP_REMOVED lines=10> */
.L_x_3587:
[----:B------:R1:W-:Y:S01]  /*e690*/  SYNCS.ARRIVE.TRANS64.A1T0 RZ, [R0+URZ+0x30850], RZ ;  /* 0x030850ff00ff79a7 */ /* 0x0003e2000810003f */
[----:B------:R-:W-:-:S05]  /*e6a0*/  VIADD R27, R27, 0x1 ;  /* 0x000000011b1b7836 */ /* 0x000fca0000000000 */
[----:B------:R-:W-:-:S04]  /*e6b0*/  ISETP.NE.AND P0, PT, R27, 0x2, PT ;  /* 0x000000021b00780c */ /* 0x000fc80003f05270 */
[----:B0-----:R-:W-:Y:S02]  /*e6c0*/  SEL R3, RZ, 0x1, P0 ;  /* 0x00000001ff037807 */ /* 0x001fe40000000000 */
[----:B------:R-:W-:Y:S02]  /*e6d0*/  SEL R27, R27, RZ, P0 ;  /* 0x000000ff1b1b7207 */ /* 0x000fe40000000000 */
[----:B-1----:R-:W-:-:S07]  /*e6e0*/  LOP3.LUT R28, R28, R3, RZ, 0x3c, !PT ;  /* 0x000000031c1c7212 */ /* 0x002fce00078e3cff */
.L_x_3544:
[----:B------:R-:W-:Y:S05]  /*e6f0*/  BSYNC B7 ;  /* 0x0000000000077941 */ /* 0x000fea0003800000 */
.L_x_3542:
        /* <DEDUP_REMOVED lines=11> */
.L_x_3588:
[----:B------:R-:W1:Y:S01]  /*e7b0*/  S2R R0, SR_TID.X ;  /* 0x0000000000007919 */ /* 0x000e620000002100 */
[----:B------:R-:W-:Y:S01]  /*e7c0*/  UMOV UR4, 0xffffffff ;  /* 0xffffffff00047882 */ /* 0x000fe20000000000 */
[----:B-1----:R-:W-:-:S04]  /*e7d0*/  LOP3.LUT R8, R0, 0x1f, RZ, 0xc0, !PT ;  /* 0x0000001f00087812 */ /* 0x002fc800078ec0ff */
[----:B------:R-:W-:Y:S01]  /*e7e0*/  ISETP.NE.AND P0, PT, R8, 0x1f, PT ;  /* 0x0000001f0800780c */ /* 0x000fe20003f05270 */
[----:B------:R-:W-:-:S12]  /*e7f0*/  BRA.DIV UR4, `(.L_x_3590) ;  /* 0x0000003a04ec7947 */ /* 0x000fd8000b800000 */
[----:B------:R-:W-:Y:S01]  /*e800*/  IADD3 R5, R19, R8, RZ ;  /* 0x0000000813057210 */ /* 0x000fe20007ffe0ff */
[----:B------:R-:W-:-:S03]  /*e810*/  ULDC UR4, c[0x0][0xc3c] ;  /* 0x00030f0000047ab9 */ /* 0x000fc60000000800 */
        /* <DEDUP_REMOVED lines=29> */
.L_x_3706:
[----:B------:R-:W-:Y:S02]  /*e9f0*/  ULDC UR4, c[0x0][0xc38] ;  /* 0x00030e0000047ab9 */ /* 0x000fe40000000800 */
[----:B------:R-:W-:-:S04]  /*ea00*/  IMAD.U32 R7, RZ, RZ, UR4 ;  /* 0x00000004ff077e24 */ /* 0x000fc8000f8e00ff */
[----:B-1----:R-:W-:-:S04]  /*ea10*/  IMAD R3, R14, R7, RZ ;  /* 0x000000070e037224 */ /* 0x002fc800078e02ff */
[----:B------:R-:W-:-:S05]  /*ea20*/  IMAD.IADD R8, R0, 0x1, R3 ;  /* 0x0000000100087824 */ /* 0x000fca00078e0203 */
[----:B------:R-:W-:-:S13]  /*ea30*/  ISETP.GT.AND P6, PT, R8, R5, PT ;  /* 0x000000050800720c */ /* 0x000fda0003fc4270 */
[----:B------:R-:W-:Y:S05]  /*ea40*/  @P6 BRA `(.L_x_3591) ;  /* 0x00000000009c6947 */ /* 0x000fea0003800000 */
.L_x_3596:
[----:B------:R-:W1:Y:S01]  /*ea50*/  LDC R0, c[0x0][0xc3c] ;  /* 0x00030f00ff007b82 */ /* 0x000e620000000800 */
[----:B------:R-:W-:-:S04]  /*ea60*/  IADD3 R19, R19, 0x1f, RZ ;  /* 0x0000001f13137810 */ /* 0x000fc80007ffe0ff */
        /* <DEDUP_REMOVED lines=12> */
.L_x_3594:
[----:B------:R-:W-:Y:S05]  /*eb30*/  BSYNC B0 ;  /* 0x0000000000007941 */ /* 0x000fea0003800000 */
.L_x_3593:
[----:B------:R-:W-:-:S03]  /*eb40*/  UMOV UR4, 0xffffffff ;  /* 0xffffffff00047882 */ /* 0x000fc60000000000 */
[----:B------:R-:W-:Y:S05]  /*eb50*/  BRA.DIV UR4, `(.L_x_3595) ;  /* 0x0000003e04387947 */ /* 0x000fea000b800000 */
[----:B-----5:R-:W2:Y:S02]  /*eb60*/  SHFL.UP PT, R14, R4, 0x1, RZ ;  /* 0x04200000040e7989 */ /* 0x020ea400000e00ff */
[----:B--2---:R-:W-:-:S05]  /*eb70*/  SEL R13, R14, RZ, P1 ;  /* 0x000000ff0e0d7207 */ /* 0x004fca0000800000 */
[----:B------:R-:W-:-:S05]  /*eb80*/  IMAD.IADD R13, R4, 0x1, R13 ;  /* 0x00000001040d7824 */ /* 0x000fca00078e020d */
[----:B------:R-:W2:Y:S02]  /*eb90*/  SHFL.UP PT, R14, R13, 0x2, RZ ;  /* 0x044000000d0e7989 */ /* 0x000ea400000e00ff */
[----:B--2---:R-:W-:-:S05]  /*eba0*/  SEL R0, R14, RZ, P2 ;  /* 0x000000ff0e007207 */ /* 0x004fca0001000000 */
[----:B------:R-:W-:-:S05]  /*ebb0*/  IMAD.IADD R0, R13, 0x1, R0 ;  /* 0x000000010d007824 */ /* 0x000fca00078e0200 */
[----:B------:R-:W1:Y:S02]  /*ebc0*/  SHFL.UP PT, R14, R0, 0x4, RZ ;  /* 0x04800000000e7989 */ /* 0x000e6400000e00ff */
[----:B-1----:R-:W-:-:S04]  /*ebd0*/  SEL R3, R14, RZ, P3 ;  /* 0x000000ff0e037207 */ /* 0x002fc80001800000 */
[----:B------:R-:W-:-:S05]  /*ebe0*/  IADD3 R2, R0, R3, RZ ;  /* 0x0000000300027210 */ /* 0x000fca0007ffe0ff */
[----:B------:R-:W1:Y:S02]  /*ebf0*/  SHFL.UP PT, R14, R2, 0x8, RZ ;  /* 0x05000000020e7989 */ /* 0x000e6400000e00ff */
[----:B-1----:R-:W-:-:S05]  /*ec00*/  SEL R3, R14, RZ, P4 ;  /* 0x000000ff0e037207 */ /* 0x002fca0002000000 */
[----:B------:R-:W-:-:S05]  /*ec10*/  IMAD.IADD R3, R2, 0x1, R3 ;  /* 0x0000000102037824 */ /* 0x000fca00078e0203 */
[----:B------:R-:W0:Y:S02]  /*ec20*/  SHFL.UP PT, R14, R3, 0x10, RZ ;  /* 0x06000000030e7989 */ /* 0x000e2400000e00ff */
[----:B0-----:R-:W-:-:S05]  /*ec30*/  SEL R6, R14, RZ, P5 ;  /* 0x000000ff0e067207 */ /* 0x001fca0002800000 */
[----:B------:R-:W-:-:S05]  /*ec40*/  IMAD.IADD R6, R3, 0x1, R6 ;  /* 0x0000000103067824 */ /* 0x000fca00078e0206 */
[----:B------:R0:W1:Y:S02]  /*ec50*/  SHFL.IDX PT, R14, R6, 0x1f, 0x1f ;  /* 0x03e01f00060e7f89 */ /* 0x00006400000e0000 */
.L_x_3714:
[----:B------:R-:W-:Y:S02]  /*ec60*/  ULDC UR4, c[0x0][0xc38] ;  /* 0x00030e0000047ab9 */ /* 0x000fe40000000800 */
[----:B------:R-:W-:-:S04]  /*ec70*/  IMAD.U32 R7, RZ, RZ, UR4 ;  /* 0x00000004ff077e24 */ /* 0x000fc8000f8e00ff */
[----:B-1----:R-:W-:-:S04]  /*ec80*/  IMAD R3, R14, R7, RZ ;  /* 0x000000070e037224 */ /* 0x002fc800078e02ff */
[----:B------:R-:W-:-:S05]  /*ec90*/  IMAD.IADD R8, R3, 0x1, R8 ;  /* 0x0000000103087824 */ /* 0x000fca00078e0208 */
[----:B------:R-:W-:-:S13]  /*eca0*/  ISETP.GT.AND P6, PT, R8, R5, PT ;  /* 0x000000050800720c */ /* 0x000fda0003fc4270 */
[----:B------:R-:W-:Y:S05]  /*ecb0*/  @!P6 BRA `(.L_x_3596) ;  /* 0xfffffffc0064e947 */ /* 0x000fea000383ffff */
.L_x_3591:
        /* <DEDUP_REMOVED lines=8> */
.L_x_3718:
[----:B------:R-:W-:Y:S01]  /*ed40*/  ISETP.NE.AND P0, PT, R2, RZ, PT ;  /* 0x000000ff0200720c */ /* 0x000fe20003f05270 */
[----:B------:R-:W-:-:S12]  /*ed50*/  IMAD.MOV.U32 R14, RZ, RZ, RZ ;  /* 0x000000ffff0e7224 */ /* 0x000fd800078e00ff */
[----:B------:R-:W-:Y:S05]  /*ed60*/  @!P0 BRA `(.L_x_3598) ;  /* 0x0000000000108947 */ /* 0x000fea0003800000 */
[----:B------:R-:W-:Y:S01]  /*ed70*/  UMOV UR4, 0xffffffff ;  /* 0xffffffff00047882 */ /* 0x000fe20000000000 */
[----:B------:R-:W-:Y:S02]  /*ed80*/  VIADD R12, R0, 0xffffffff ;  /* 0xffffffff000c7836 */ /* 0x000fe40000000000 */
[----:B------:R-:W-:Y:S05]  /*ed90*/  BRA.DIV UR4, `(.L_x_3599) ;  /* 0x0000003e04ac7947 */ /* 0x000fea000b800000 */
[----:B------:R3:W4:Y:S02]  /*eda0*/  SHFL.IDX PT, R14, R6, R12, 0x1f ;  /* 0x00001f0c060e7589 */ /* 0x00072400000e0000 */
.L_x_3598:
[----:B0-23--:R-:W-:Y:S01]  /*edb0*/  IABS R6, R4 ;  /* 0x0000000400067213 */ /* 0x00dfe20000000000 */
[----:B----4-:R-:W-:Y:S01]  /*edc0*/  IMAD R16, R14, R7, R8 ;  /* 0x000000070e107224 */ /* 0x010fe200078e0208 */
[----:B------:R-:W-:Y:S02]  /*edd0*/  IADD3 R19, R0, R19, RZ ;  /* 0x0000001300137210 */ /* 0x000fe40007ffe0ff */
[----:B------:R-:W0:Y:S08]  /*ede0*/  I2F.RP R9, R6 ;  /* 0x0000000600097306 */ /* 0x000e300000209400 */
[----:B0-----:R-:W0:Y:S02]  /*edf0*/  MUFU.RCP R9, R9 ;  /* 0x0000000900097308 */ /* 0x001e240000001000 */
[----:B0-----:R-:W-:-:S06]  /*ee00*/  VIADD R2, R9, 0xffffffe ;  /* 0x0ffffffe09027836 */ /* 0x001fcc0000000000 */
[----:B------:R0:W2:Y:S02]  /*ee10*/  F2I.FTZ.U32.TRUNC.NTZ R3, R2 ;  /* 0x0000000200037305 */ /* 0x0000a4000021f000 */
[----:B0-----:R-:W-:Y:S01]  /*ee20*/  MOV R2, RZ ;  /* 0x000000ff00027202 */ /* 0x001fe20000000f00 */
[----:B--2---:R-:W-:-:S04]  /*ee30*/  IMAD.MOV R7, RZ, RZ, -R3 ;  /* 0x000000ffff077224 */ /* 0x004fc800078e0a03 */
        /* <DEDUP_REMOVED lines=11> */
[----:B------:R-:W-:Y:S01]  /*eef0*/  @!P1 IMAD.IADD R5, R5, 0x1, -R6 ;  /* 0x0000000105059824 */ /* 0x000fe200078e0a06 */
[----:B------:R-:W-:Y:S02]  /*ef00*/  @!P1 IADD3 R3, R3, 0x1, RZ ;  /* 0x0000000103039810 */ /* 0x000fe40007ffe0ff */
        /* <DEDUP_REMOVED lines=9> */
.L_x_3592:
[----:B------:R-:W-:Y:S01]  /*efa0*/  UMOV UR4, URZ ;  /* 0x0000003f00047c82 */ /* 0x000fe20008000000 */
[----:B------:R-:W-:Y:S01]  /*efb0*/  UMOV UR5, URZ ;  /* 0x0000003f00057c82 */ /* 0x000fe20008000000 */
[----:B------:R-:W-:Y:S01]  /*efc0*/  ULDC UR6, c[0x0][0xc3c] ;  /* 0x00030f0000067ab9 */ /* 0x000fe20000000800 */
[----:B------:R-:W-:Y:S01]  /*efd0*/  IMAD.MOV.U32 R16, RZ, RZ, R5 ;  /* 0x000000ffff107224 */ /* 0x000fe200078e0005 */
[----:B------:R-:W-:Y:S01]  /*efe0*/  MOV R18, UR5 ;  /* 0x0000000500127c02 */ /* 0x000fe20008000f00 */
[----:B------:R-:W-:Y:S02]  /*eff0*/  IMAD.U32 R17, RZ, RZ, UR4 ;  /* 0x00000004ff117e24 */ /* 0x000fe4000f8e00ff */
[----:B------:R-:W-:-:S07]  /*f000*/  IMAD.U32 R19, RZ, RZ, UR6 ;  /* 0x00000006ff137e24 */ /* 0x000fce000f8e00ff */
.L_x_3600:
        /* <DEDUP_REMOVED lines=10> */
.L_x_3589:
[----:B------:R-:W-:Y:S02]  /*f0b0*/  ULDC UR4, c[0x0][0xc3c] ;  /* 0x00030f0000047ab9 */ /* 0x000fe40000000800 */
[----:B--2---:R-:W-:-:S13]  /*f0c0*/  ISETP.GE.AND P0, PT, R19, UR4, PT ;  /* 0x0000000413007c0c */ /* 0x004fda000bf06270 */
[----:B------:R-:W-:Y:S05]  /*f0d0*/  @!P0 BRA `(.L_x_3601) ;  /* 0xffffffb800a48947 */ /* 0x000fea000383ffff */
[----:B------:R-:W-:Y:S05]  /*f0e0*/  BSYNC B8 ;  /* 0x0000000000087941 */ /* 0x000fea0003800000 */
.L_x_3538:
[----:B0-----:R-:W2:Y:S01]  /*f0f0*/  LDL.LU R0, [R1+0x1c] ;  /* 0x00001c0001007983 */ /* 0x001ea20000300800 */
[----:B------:R-:W-:Y:S01]  /*f100*/  BSSY B0, `(.L_x_3602) ;  /* 0x000000b000007945 */ /* 0x000fe20003800000 */
[----:B------:R-:W0:Y:S01]  /*f110*/  S2R R5, SR_CgaCtaId ;  /* 0x0000000000057919 */ /* 0x000e220000008800 */
[----:B--2---:R-:W-:-:S05]  /*f120*/  VIADD R0, R0, 0x1 ;  /* 0x0000000100007836 */ /* 0x004fca0000000000 */
        /* <DEDUP_REMOVED lines=8> */
.L_x_3721:
[----:B------:R-:W-:Y:S05]  /*f1b0*/  BSYNC B0 ;  /* 0x0000000000007941 */ /* 0x000fea0003800000 */
.L_x_3602:
[----:B------:R-:W-:-:S03]  /*f1c0*/  UMOV UR4, 0xffffffff ;  /* 0xffffffff00047882 */ /* 0x000fc60000000000 */
[----:B------:R-:W-:Y:S05]  /*f1d0*/  BRA.DIV UR4, `(.L_x_3604) ;  /* 0x0000003a04d47947 */ /* 0x000fea000b800000 */
[----:B0-----:R-:W0:Y:S02]  /*f1e0*/  S2R R0, SR_TID.X ;  /* 0x0000000000007919 */ /* 0x001e240000002100 */
[----:B0-----:R-:W-:-:S04]  /*f1f0*/  SHF.R.U32.HI R0, RZ, 0x5, R0 ;  /* 0x00000005ff007819 */ /* 0x001fc80000011600 */
[----:B------:R-:W-:-:S05]  /*f200*/  LOP3.LUT R0, R0, 0x3, RZ, 0xc0, !PT ;  /* 0x0000000300007812 */ /* 0x000fca00078ec0ff */
[----:B------:R0:W2:Y:S02]  /*f210*/  SHFL.IDX PT, R14, R0, RZ, 0x1f ;  /* 0x00001fff000e7589 */ /* 0x0000a400000e0000 */
.L_x_3724:
[----:B--2---:R-:W-:Y:S01]  /*f220*/  ISETP.NE.AND P0, PT, R14, RZ, PT ;  /* 0x000000ff0e00720c */ /* 0x004fe20003f05270 */
[----:B------:R-:W-:-:S12]  /*f230*/  BSSY B0, `(.L_x_3605) ;  /* 0x0000026000007945 */ /* 0x000fd80003800000 */
[----:B------:R-:W-:Y:S05]  /*f240*/  @P0 BRA `(.L_x_3606) ;  /* 0x0000000000900947 */ /* 0x000fea0003800000 */
[----:B------:R-:W-:-:S03]  /*f250*/  UMOV UR4, 0xffffffff ;  /* 0xffffffff00047882 */ /* 0x000fc60000000000 */
[----:B------:R-:W-:Y:S05]  /*f260*/  BRA.DIV UR4, `(.L_x_3607) ;  /* 0x0000003a04e47947 */ /* 0x000fea000b800000 */
[----:B------:R-:W-:-:S13]  /*f270*/  ELECT P6, URZ, PT ;  /* 0x00000000003f782f */ /* 0x000fda00038c0000 */
.L_x_3727:
[----:B------:R-:W-:Y:S05]  /*f280*/  @!P6 BRA `(.L_x_3606) ;  /* 0x000000000080e947 */ /* 0x000fea0003800000 */
[----:B0-----:R-:W2:Y:S02]  /*f290*/  LDL R0, [R1+0x28] ;  /* 0x0000280001007983 */ /* 0x001ea40000100800 */
[----:B--2---:R-:W-:-:S13]  /*f2a0*/  R2UR UR4, R0 ;  /* 0x00000000000472ca */ /* 0x004fda00000e0000 */
[----:B------:R-:W-:-:S06]  /*f2b0*/  ULOP3.LUT UR4, UR4, 0x2, URZ, 0xfc, !UPT ;  /* 0x0000000204047892 */ /* 0x000fcc000f8efc3f */
[----:B------:R-:W-:-:S04]  /*f2c0*/  MOV R0, UR4 ;  /* 0x0000000400007c02 */ /* 0x000fc80008000f00 */
[----:B------:R-:W-:-:S13]  /*f2d0*/  ISETP.NE.AND P0, PT, R0, 0x3, PT ;  /* 0x000000030000780c */ /* 0x000fda0003f05270 */
[----:B------:R-:W-:Y:S05]  /*f2e0*/  @!P0 BRA `(.L_x_3608) ;  /* 0x0000000000048947 */ /* 0x000fea0003800000 */
[----:B------:R-:W-:Y:S01]  /*f2f0*/  BPT.TRAP 0x1 ;  /* 0x000000040000795c */ /* 0x000fe20000300000 */
.L_x_3608:
[C---:B------:R-:W-:Y:S01]  /*f300*/  IMAD R5, R27.reuse, 0x8, R4 ;  /* 0x000000081b057824 */ /* 0x040fe200078e0204 */
[----:B------:R-:W-:Y:S01]  /*f310*/  SHF.L.U32 R0, R28, 0x1f, RZ ;  /* 0x0000001f1c007819 */ /* 0x000fe200000006ff */
[----:B------:R-:W-:-:S03]  /*f320*/  VIADD R27, R27, 0x1 ;  /* 0x000000011b1b7836 */ /* 0x000fc60000000000 */
[----:B------:R-:W0:Y:S02]  /*f330*/  SYNCS.PHASECHK.TRANS64.TRYWAIT P1, [R5+URZ+0x30840], R0 ;  /* 0x03084000050075a7 */ /* 0x000e24000802017f */
[----:B------:R-:W-:-:S04]  /*f340*/  ISETP.NE.AND P2, PT, R27, 0x2, PT ;  /* 0x000000021b00780c */ /* 0x000fc80003f45270 */
[----:B------:R-:W-:Y:S01]  /*f350*/  SEL R3, RZ, 0x1, P2 ;  /* 0x00000001ff037807 */ /* 0x000fe20001000000 */
[----:B0-----:R-:W-:Y:S08]  /*f360*/  @!P1 BRA `(.L_x_3609) ;  /* 0x0000003800c49947 */ /* 0x001ff00003800000 */
.L_x_3728:
[----:B------:R-:W-:Y:S02]  /*f370*/  SEL R27, R27, RZ, P2 ;  /* 0x000000ff1b1b7207 */ /* 0x000fe40001000000 */
[----:B------:R-:W-:Y:S01]  /*f380*/  LOP3.LUT R2, R28, R3, RZ, 0x3c, !PT ;  /* 0x000000031c027212 */ /* 0x000fe200078e3cff */
[----:B------:R-:W-:Y:S06]  /*f390*/  @!P0 BRA `(.L_x_3610) ;  /* 0x0000000000048947 */ /* 0x000fec0003800000 */
[----:B------:R-:W-:Y:S01]  /*f3a0*/  BPT.TRAP 0x1 ;  /* 0x000000040000795c */ /* 0x000fe20000300000 */
.L_x_3610:
[----:B------:R-:W-:Y:S01]  /*f3b0*/  IMAD R27, R27, 0x8, R4 ;  /* 0x000000081b1b7824 */ /* 0x000fe200078e0204 */
[----:B------:R-:W-:-:S04]  /*f3c0*/  SHF.L.U32 R2, R2, 0x1f, RZ ;  /* 0x0000001f02027819 */ /* 0x000fc800000006ff */
[----:B------:R-:W2:Y:S02]  /*f3d0*/  SYNCS.PHASECHK.TRANS64.TRYWAIT P1, [R27+URZ+0x30840], R2 ;  /* 0x030840021b0075a7 */ /* 0x000ea4000802017f */
[----:B--2---:R-:W-:Y:S05]  /*f3e0*/  @!P1 BRA `(.L_x_3611) ;  /* 0x0000003800b89947 */ /* 0x004fea0003800000 */
.L_x_3729:
[----:B------:R-:W-:Y:S05]  /*f3f0*/  @!P0 BRA `(.L_x_3612) ;  /* 0x0000000000048947 */ /* 0x000fea0003800000 */
[----:B------:R-:W-:Y:S01]  /*f400*/  BPT.TRAP 0x1 ;  /* 0x000000040000795c */ /* 0x000fe20000300000 */
.L_x_3612:
[----:B------:R-:W4:Y:S02]  /*f410*/  SYNCS.PHASECHK.TRANS64.TRYWAIT P1, [R5+URZ+0x30860], R0 ;  /* 0x03086000050075a7 */ /* 0x000f24000802017f */
[----:B----4-:R-:W-:Y:S05]  /*f420*/  @!P1 BRA `(.L_x_3613) ;  /* 0x0000003800bc9947 */ /* 0x010fea0003800000 */
.L_x_3730:
[----:B------:R-:W-:Y:S05]  /*f430*/  @!P0 BRA `(.L_x_3614) ;  /* 0x0000000000048947 */ /* 0x000fea0003800000 */
[----:B------:R-:W-:Y:S01]  /*f440*/  BPT.TRAP 0x1 ;  /* 0x000000040000795c */ /* 0x000fe20000300000 */
.L_x_3614:
[----:B------:R0:W0:Y:S02]  /*f450*/  SYNCS.PHASECHK.TRANS64.TRYWAIT P0, [R27+URZ+0x30860], R2 ;  /* 0x030860021b0075a7 */ /* 0x000024000800017f */
[----:B0-----:R-:W-:Y:S05]  /*f460*/  @!P0 NANOSLEEP.SYNCS 0x989680 ;  /* 0x009896800000895d */ /* 0x001fea0003900000 */
[----:B------:R-:W0:Y:S02]  /*f470*/  @!P0 SYNCS.PHASECHK.TRANS64 P0, [R27+URZ+0x30860], R2 ;  /* 0x030860021b0085a7 */ /* 0x000e24000800007f */
[----:B0-----:R-:W-:Y:S05]  /*f480*/  @!P0 BRA `(.L_x_3614) ;  /* 0xfffffffc00f08947 */ /* 0x001fea000383ffff */
.L_x_3606:
[----:B------:R-:W-:Y:S05]  /*f490*/  BSYNC B0 ;  /* 0x0000000000007941 */ /* 0x000fea0003800000 */
.L_x_3605:
[----:B------:R-:W-:Y:S05]  /*f4a0*/  EXIT ;  /* 0x000000000000794d */ /* 0x000fea0003800000 */
.L_x_3486:
[----:B0-----:R-:W-:-:S04]  /*f4b0*/  MOV R3, UR40 ;  /* 0x0000002800037c02 */ /* 0x001fc80008000f00 */
[----:B------:R0:W1:Y:S03]  /*f4c0*/  SYNCS.PHASECHK.TRANS64.TRYWAIT P1, [R3+URZ+0x30800], R0 ;  /* 0x03080000030075a7 */ /* 0x000066000802017f */
[----:B-1----:R-:W-:Y:S05]  /*f4d0*/  @!P1 NANOSLEEP.SYNCS 0x989680 ;  /* 0x009896800000995d */ /* 0x002fea0003900000 */
[----:B------:R-:W1:Y:S02]  /*f4e0*/  @!P1 SYNCS.PHASECHK.TRANS64 P1, [R3+URZ+0x30800], R0 ;  /* 0x03080000030095a7 */ /* 0x000e64000802007f */
[----:B-1----:R-:W-:Y:S05]  /*f4f0*/  @!P1 BRA `(.L_x_3486) ;  /* 0xfffffffc00ec9947 */ /* 0x002fea000383ffff */
[----:B------:R-:W-:Y:S05]  /*f500*/  BRA `(.L_x_3615) ;  /* 0xffffff2000a07947 */ /* 0x000fea000383ffff */
.L_x_3490:
[----:B-1----:R1:W2:Y:S02]  /*f510*/  SYNCS.PHASECHK.TRANS64.TRYWAIT P1, [R0+URZ+0x30830], R3 ;  /* 0x03083003000075a7 */ /* 0x0022a4000802017f */
[----:B--2---:R-:W-:Y:S05]  /*f520*/  @!P1 NANOSLEEP.SYNCS 0x989680 ;  /* 0x009896800000995d */ /* 0x004fea0003900000 */
[----:B------:R-:W2:Y:S02]  /*f530*/  @!P1 SYNCS.PHASECHK.TRANS64 P1, [R0+URZ+0x30830], R3 ;  /* 0x03083003000095a7 */ /* 0x000ea4000802007f */
[----:B--2---:R-:W-:Y:S05]  /*f540*/  @!P1 BRA `(.L_x_3490) ;  /* 0xfffffffc00f09947 */ /* 0x004fea000383ffff */
[----:B------:R-:W-:Y:S05]  /*f550*/  BRA `(.L_x_3489) ;  /* 0xffffff2000c07947 */ /* 0x000fea000383ffff */
.L_x_3496:
[----:B-1----:R-:W-:-:S04]  /*f560*/  IMAD.U32 R4, RZ, RZ, UR9 ;  /* 0x00000009ff047e24 */ /* 0x002fc8000f8e00ff */
[----:B------:R1:W2:Y:S03]  /*f570*/  SYNCS.PHASECHK.TRANS64.TRYWAIT P1, [R4+URZ+0x30830], R3 ;  /* 0x03083003040075a7 */ /* 0x0002a6000802017f */
[----:B--2---:R-:W-:Y:S05]  /*f580*/  @!P1 NANOSLEEP.SYNCS 0x989680 ;  /* 0x009896800000995d */ /* 0x004fea0003900000 */
[----:B------:R-:W2:Y:S02]  /*f590*/  @!P1 SYNCS.PHASECHK.TRANS64 P1, [R4+URZ+0x30830], R3 ;  /* 0x03083003040095a7 */ /* 0x000ea4000802007f */
[----:B--2---:R-:W-:Y:S05]  /*f5a0*/  @!P1 BRA `(.L_x_3496) ;  /* 0xfffffffc00ec9947 */ /* 0x004fea000383ffff */
[----:B------:R-:W-:Y:S05]  /*f5b0*/  BRA `(.L_x_3495) ;  /* 0xffffff4c00587947 */ /* 0x000fea000383ffff */
.L_x_3500:
[----:B01----:R-:W-:-:S04]  /*f5c0*/  IMAD.U32 R3, RZ, RZ, UR10 ;  /* 0x0000000aff037e24 */ /* 0x003fc8000f8e00ff */
[----:B------:R0:W1:Y:S03]  /*f5d0*/  SYNCS.PHASECHK.TRANS64.TRYWAIT P1, [R3+URZ+0x30850], R0 ;  /* 0x03085000030075a7 */ /* 0x000066000802017f */
[----:B-1----:R-:W-:Y:S05]  /*f5e0*/  @!P1 NANOSLEEP.SYNCS 0x989680 ;  /* 0x009896800000995d */ /* 0x002fea0003900000 */
[----:B------:R-:W1:Y:S02]  /*f5f0*/  @!P1 SYNCS.PHASECHK.TRANS64 P1, [R3+URZ+0x30850], R0 ;  /* 0x03085000030095a7 */ /* 0x000e64000802007f */
[----:B-1----:R-:W-:Y:S05]  /*f600*/  @!P1 BRA `(.L_x_3500) ;  /* 0xfffffffc00ec9947 */ /* 0x002fea000383ffff */
[----:B------:R-:W-:Y:S05]  /*f610*/  BRA `(.L_x_3499) ;  /* 0xffffff5800187947 */ /* 0x000fea000383ffff */
.L_x_3507:
[----:B-1----:R-:W-:-:S04]  /*f620*/  IMAD.U32 R7, RZ, RZ, UR5 ;  /* 0x00000005ff077e24 */ /* 0x002fc8000f8e00ff */
[----:B------:R1:W2:Y:S03]  /*f630*/  SYNCS.PHASECHK.TRANS64.TRYWAIT P1, [R7+URZ+0x30850], R0 ;  /* 0x03085000070075a7 */ /* 0x0002a6000802017f */
[----:B--2---:R-:W-:Y:S05]  /*f640*/  @!P1 NANOSLEEP.SYNCS 0x989680 ;  /* 0x009896800000995d */ /* 0x004fea0003900000 */
[----:B------:R-:W2:Y:S02]  /*f650*/  @!P1 SYNCS.PHASECHK.TRANS64 P1, [R7+URZ+0x30850], R0 ;  /* 0x03085000070095a7 */ /* 0x000ea4000802007f */
[----:B--2---:R-:W-:Y:S05]  /*f660*/  @!P1 BRA `(.L_x_3507) ;  /* 0xfffffffc00ec9947 */ /* 0x004fea000383ffff */
[----:B------:R-:W-:Y:S05]  /*f670*/  BRA `(.L_x_3506) ;  /* 0xffffff7400b07947 */ /* 0x000fea000383ffff */
.L_x_3550:
[----:B------:R-:W-:Y:S01]  /*f680*/  SHF.R.U32.HI R8, RZ, 0x5, R21 ;  /* 0x00000005ff087819 */ /* 0x000fe20000011615 */
[----:B------:R-:W-:Y:S01]  /*f690*/  BSSY B0, `(.L_x_3616) ;  /* 0x0000009000007945 */ /* 0x000fe20003800000 */
[----:B------:R-:W-:Y:S02]  /*f6a0*/  IMAD.MOV.U32 R12, RZ, RZ, RZ ;  /* 0x000000ffff0c7224 */ /* 0x000fe400078e00ff */
[----:B------:R-:W-:Y:S01]  /*f6b0*/  LOP3.LUT R8, R8, 0x3, RZ, 0xc0, !PT ;  /* 0x0000000308087812 */ /* 0x000fe200078ec0ff */
[----:B------:R-:W-:Y:S02]  /*f6c0*/  IMAD.MOV.U32 R11, RZ, RZ, 0x1f ;  /* 0x0000001fff0b7424 */ /* 0x000fe400078e00ff */
[----:B------:R-:W-:Y:S01]  /*f6d0*/  IMAD.MOV.U32 R15, RZ, RZ, -0x1 ;  /* 0xffffffffff0f7424 */ /* 0x000fe200078e00ff */
[----:B------:R-:W-:-:S07]  /*f6e0*/  MOV R13, R8 ;  /* 0x00000008000d7202 */ /* 0x000fce0000000f00 */
[----:B-----5:R-:W-:Y:S05]  /*f6f0*/  WARPSYNC.COLLECTIVE R15, `(.L_x_3617) ;  /* 0x000000000f087348 */ /* 0x020fea0003c00000 */
[----:B------:R0:W1:Y:S02]  /*f700*/  SHFL.IDX P6, R14, R13, R12, R11 ;  /* 0x0000000c0d0e7389 */ /* 0x00006400000c000b */
[----:B01---5:R-:W-:Y:S01]  /*f710*/  ENDCOLLECTIVE ;  /* 0x000000000000791b */ /* 0x023fe20003800000 */
.L_x_3617:
[----:B------:R-:W-:Y:S05]  /*f720*/  BSYNC B0 ;  /* 0x0000000000007941 */ /* 0x000fea0003800000 */
.L_x_3616:
[----:B------:R-:W-:Y:S05]  /*f730*/  BRA `(.L_x_3618) ;  /* 0xffffffc000547947 */ /* 0x000fea000383ffff */
.L_x_3553:
[----:B0-----:R0:W1:Y:S02]  /*f740*/  SYNCS.PHASECHK.TRANS64.TRYWAIT P0, [R7+URZ+0x30840], R2 ;  /* 0x03084002070075a7 */ /* 0x001064000800017f */
[----:B-1----:R-:W-:Y:S05]  /*f750*/  @!P0 NANOSLEEP.SYNCS 0x989680 ;  /* 0x009896800000895d */ /* 0x002fea0003900000 */
[----:B------:R-:W1:Y:S02]  /*f760*/  @!P0 SYNCS.PHASECHK.TRANS64 P0, [R7+URZ+0x30840], R2 ;  /* 0x03084002070085a7 */ /* 0x000e64000800007f */
[----:B-1----:R-:W-:Y:S05]  /*f770*/  @!P0 BRA `(.L_x_3553) ;  /* 0xfffffffc00f08947 */ /* 0x002fea000383ffff */
[----:B------:R-:W-:Y:S05]  /*f780*/  BRA `(.L_x_3619) ;  /* 0xffffffc000bc7947 */ /* 0x000fea000383ffff */
.L_x_3554:
        /* <DEDUP_REMOVED lines=8> */
.L_x_3621:
[----:B------:R-:W-:Y:S05]  /*f810*/  BSYNC B0 ;  /* 0x0000000000007941 */ /* 0x000fea0003800000 */
.L_x_3620:
[----:B------:R-:W-:Y:S01]  /*f820*/  IMAD.MOV.U32 R13, RZ, RZ, R4 ;  /* 0x000000ffff0d7224 */ /* 0x000fe200078e0004 */
[----:B------:R-:W-:Y:S01]  /*f830*/  MOV R15, 0xffffffff ;  /* 0xffffffff000f7802 */ /* 0x000fe20000000f00 */
[----:B------:R-:W-:Y:S01]  /*f840*/  IMAD.MOV.U32 R12, RZ, RZ, RZ ;  /* 0x000000ffff0c7224 */ /* 0x000fe200078e00ff */
[----:B------:R-:W-:Y:S01]  /*f850*/  MOV R2, R14 ;  /* 0x0000000e00027202 */ /* 0x000fe20000000f00 */
[----:B------:R-:W-:Y:S02]  /*f860*/  IMAD.MOV.U32 R11, RZ, RZ, 0x181f ;  /* 0x0000181fff0b7424 */ /* 0x000fe400078e00ff */
[----:B------:R-:W-:-:S07]  /*f870*/  @P0 IMAD R8, R5, 0x2, R22 ;  /* 0x0000000205080824 */ /* 0x000fce00078e0216 */
[----:B------:R-:W-:Y:S05]  /*f880*/  WARPSYNC.COLLECTIVE R15, `(.L_x_3622) ;  /* 0x000000000f087348 */ /* 0x000fea0003c00000 */
[----:B------:R0:W1:Y:S02]  /*f890*/  SHFL.IDX P6, R14, R13, R12, R11 ;  /* 0x0000000c0d0e7389 */ /* 0x00006400000c000b */
[----:B01----:R-:W-:Y:S01]  /*f8a0*/  ENDCOLLECTIVE ;  /* 0x000000000000791b */ /* 0x003fe20003800000 */
.L_x_3622:
[----:B------:R-:W-:Y:S01]  /*f8b0*/  MOV R13, R0 ;  /* 0x00000000000d7202 */ /* 0x000fe20000000f00 */
[----:B------:R-:W-:Y:S02]  /*f8c0*/  IMAD.MOV.U32 R12, RZ, RZ, 0x1 ;  /* 0x00000001ff0c7424 */ /* 0x000fe400078e00ff */
[----:B------:R-:W-:-:S07]  /*f8d0*/  IMAD.MOV.U32 R3, RZ, RZ, R14 ;  /* 0x000000ffff037224 */ /* 0x000fce00078e000e */
[----:B------:R-:W-:Y:S05]  /*f8e0*/  WARPSYNC.COLLECTIVE R15, `(.L_x_3623) ;  /* 0x000000000f087348 */ /* 0x000fea0003c00000 */
[----:B------:R0:W1:Y:S02]  /*f8f0*/  SHFL.IDX P6, R14, R13, R12, R11 ;  /* 0x0000000c0d0e7389 */ /* 0x00006400000c000b */
[----:B01----:R-:W-:Y:S01]  /*f900*/  ENDCOLLECTIVE ;  /* 0x000000000000791b */ /* 0x003fe20003800000 */
.L_x_3623:
[----:B------:R-:W-:-:S05]  /*f910*/  @P0 LEA R3, P1, R32, R3, 0x1 ;  /* 0x0000000320030211 */ /* 0x000fca00078208ff */
[----:B------:R-:W-:Y:S01]  /*f920*/  @P0 IMAD.X R2, RZ, RZ, R2, P1 ;  /* 0x000000ffff020224 */ /* 0x000fe200008e0602 */
[----:B------:R-:W-:-:S04]  /*f930*/  ISETP.GE.AND P1, PT, R6, 0x11, PT ;  /* 0x000000110600780c */ /* 0x000fc80003f26270 */
[----:B------:R-:W-:Y:S01]  /*f940*/  @P0 LOP3.LUT R3, R3, R2, RZ, 0x3c, !PT ;  /* 0x0000000203030212 */ /* 0x000fe200078e3cff */
[----:B------:R-:W-:-:S03]  /*f950*/  IMAD.MOV.U32 R13, RZ, RZ, R4 ;  /* 0x000000ffff0d7224 */ /* 0x000fc600078e0004 */
[----:B------:R-:W-:-:S04]  /*f960*/  @P0 LOP3.LUT R2, R3, R2, RZ, 0x3c, !PT ;  /* 0x0000000203020212 */ /* 0x000fc800078e3cff */
[----:B------:R-:W-:-:S05]  /*f970*/  @P0 LOP3.LUT R3, R3, R2, RZ, 0x3c, !PT ;  /* 0x0000000203030212 */ /* 0x000fca00078e3cff */
[----:B------:R-:W-:Y:S01]  /*f980*/  @!PT LDS RZ, [RZ] ;  /* 0x00000000fffff984 */ /* 0x000fe20000000800 */
[----:B------:R-:W-:Y:S01]  /*f990*/  @!PT LDS RZ, [RZ] ;  /* 0x00000000fffff984 */ /* 0x000fe20000000800 */
[----:B------:R-:W-:Y:S01]  /*f9a0*/  @!PT LDS RZ, [RZ] ;  /* 0x00000000fffff984 */ /* 0x000fe20000000800 */
[----:B------:R-:W-:Y:S04]  /*f9b0*/  @P0 LDGSTS.E.BYPASS.LTC128B.128 [R8+0x1e400], desc[UR36][R2.64], !P4 ;  /* 0x1e40000002080fae */ /* 0x000fe8000e101d64 */
[----:B------:R-:W-:Y:S04]  /*f9c0*/  @P0 LDGSTS.E.BYPASS.LTC128B.128 [R8+0x21400], desc[UR36][R2.64+0x80], !P3 ;  /* 0x2140008002080fae */ /* 0x000fe8000d901d64 */
[----:B------:R0:W-:Y:S02]  /*f9d0*/  @P0 LDGSTS.E.BYPASS.LTC128B.128 [R8+0x24400], desc[UR36][R2.64+0x100], !P2 ;  /* 0x2440010002080fae */ /* 0x0001e4000d101d64 */
[----:B0-----:R-:W-:-:S07]  /*f9e0*/  IMAD.MOV.U32 R2, RZ, RZ, R14 ;  /* 0x000000ffff027224 */ /* 0x001fce00078e000e */
[----:B------:R-:W-:Y:S05]  /*f9f0*/  WARPSYNC.COLLECTIVE R15, `(.L_x_3624) ;  /* 0x000000000f087348 */ /* 0x000fea0003c00000 */
[----:B------:R0:W1:Y:S02]  /*fa00*/  SHFL.IDX P6, R14, R13, R12, R11 ;  /* 0x0000000c0d0e7389 */ /* 0x00006400000c000b */
[----:B01----:R-:W-:Y:S01]  /*fa10*/  ENDCOLLECTIVE ;  /* 0x000000000000791b */ /* 0x003fe20003800000 */
.L_x_3624:
[----:B------:R-:W-:Y:S02]  /*fa20*/  @P1 IMAD R8, R5, 0x2, R22 ;  /* 0x0000000205081824 */ /* 0x000fe400078e0216 */
[----:B------:R-:W-:Y:S01]  /*fa30*/  IMAD.MOV.U32 R13, RZ, RZ, R0 ;  /* 0x000000ffff0d7224 */ /* 0x000fe200078e0000 */
[----:B------:R-:W-:Y:S02]  /*fa40*/  MOV R12, 0x2 ;  /* 0x00000002000c7802 */ /* 0x000fe40000000f00 */
[----:B------:R-:W-:-:S07]  /*fa50*/  MOV R3, R14 ;  /* 0x0000000e00037202 */ /* 0x000fce0000000f00 */
[----:B------:R-:W-:Y:S05]  /*fa60*/  WARPSYNC.COLLECTIVE R15, `(.L_x_3625) ;  /* 0x000000000f087348 */ /* 0x000fea0003c00000 */
[----:B------:R0:W1:Y:S02]  /*fa70*/  SHFL.IDX P6, R14, R13, R12, R11 ;  /* 0x0000000c0d0e7389 */ /* 0x00006400000c000b */
[----:B01----:R-:W-:Y:S01]  /*fa80*/  ENDCOLLECTIVE ;  /* 0x000000000000791b */ /* 0x003fe20003800000 */
.L_x_3625:
[----:B------:R-:W-:-:S05]  /*fa90*/  @P1 LEA R3, P0, R32, R3, 0x1 ;  /* 0x0000000320031211 */ /* 0x000fca00078008ff */
[----:B------:R-:W-:-:S05]  /*faa0*/  @P1 IMAD.X R2, RZ, RZ, R2, P0 ;  /* 0x000000ffff021224 */ /* 0x000fca00000e0602 */
        /* <DEDUP_REMOVED lines=9> */
[----:B------:R0:W-:Y:S01]  /*fb40*/  @P1 LDGSTS.E.BYPASS.LTC128B.128 [R8+0x24c00], desc[UR36][R2.64+0x100], !P2 ;  /* 0x24c0010002081fae */ /* 0x0001e2000d101d64 */
[----:B------:R-:W-:Y:S01]  /*fb50*/  ISETP.GE.AND P1, PT, R6, 0x21, PT ;  /* 0x000000210600780c */ /* 0x000fe20003f26270 */
[----:B0-----:R-:W-:-:S12]  /*fb60*/  IMAD.MOV.U32 R2, RZ, RZ, R14 ;  /* 0x000000ffff027224 */ /* 0x001fd800078e000e */
[----:B------:R-:W-:Y:S05]  /*fb70*/  WARPSYNC.COLLECTIVE R15, `(.L_x_3626) ;  /* 0x000000000f087348 */ /* 0x000fea0003c00000 */
[----:B------:R0:W1:Y:S02]  /*fb80*/  SHFL.IDX P6, R14, R13, R12, R11 ;  /* 0x0000000c0d0e7389 */ /* 0x00006400000c000b */
[----:B01----:R-:W-:Y:S01]  /*fb90*/  ENDCOLLECTIVE ;  /* 0x000000000000791b */ /* 0x003fe20003800000 */
.L_x_3626:
[----:B------:R-:W-:Y:S02]  /*fba0*/  @P1 IMAD R8, R5, 0x2, R22 ;  /* 0x0000000205081824 */ /* 0x000fe400078e0216 */
[----:B------:R-:W-:Y:S02]  /*fbb0*/  IMAD.MOV.U32 R13, RZ, RZ, R0 ;  /* 0x000000ffff0d7224 */ /* 0x000fe400078e0000 */
[----:B------:R-:W-:Y:S02]  /*fbc0*/  IMAD.MOV.U32 R12, RZ, RZ, 0x3 ;  /* 0x00000003ff0c7424 */ /* 0x000fe400078e00ff */
[----:B------:R-:W-:-:S07]  /*fbd0*/  IMAD.MOV.U32 R3, RZ, RZ, R14 ;  /* 0x000000ffff037224 */ /* 0x000fce00078e000e */
[----:B------:R-:W-:Y:S05]  /*fbe0*/  WARPSYNC.COLLECTIVE R15, `(.L_x_3627) ;  /* 0x000000000f087348 */ /* 0x000fea0003c00000 */
[----:B------:R0:W1:Y:S02]  /*fbf0*/  SHFL.IDX P6, R14, R13, R12, R11 ;  /* 0x0000000c0d0e7389 */ /* 0x00006400000c000b */
[----:B01----:R-:W-:Y:S01]  /*fc00*/  ENDCOLLECTIVE ;  /* 0x000000000000791b */ /* 0x003fe20003800000 */
.L_x_3627:
[----:B------:R-:W-:-:S04]  /*fc10*/  @P1 LEA R3, P0, R32, R3, 0x1 ;  /* 0x0000000320031211 */ /* 0x000fc800078008ff */
[----:B------:R-:W-:-:S04]  /*fc20*/  @P1 IADD3.X R2, RZ, R2, RZ, P0, !PT ;  /* 0x00000002ff021210 */ /* 0x000fc800007fe4ff */
        /* <DEDUP_REMOVED lines=10> */
[----:B------:R-:W-:Y:S02]  /*fcd0*/  ISETP.GE.AND P1, PT, R6, 0x31, PT ;  /* 0x000000310600780c */ /* 0x000fe40003f26270 */
[----:B0-----:R-:W-:-:S11]  /*fce0*/  MOV R2, R14 ;  /* 0x0000000e00027202 */ /* 0x001fd60000000f00 */
[----:B------:R-:W-:Y:S05]  /*fcf0*/  WARPSYNC.COLLECTIVE R15, `(.L_x_3628) ;  /* 0x000000000f087348 */ /* 0x000fea0003c00000 */
[----:B------:R0:W1:Y:S02]  /*fd00*/  SHFL.IDX P6, R14, R13, R12, R11 ;  /* 0x0000000c0d0e7389 */ /* 0x00006400000c000b */
[----:B01----:R-:W-:Y:S01]  /*fd10*/  ENDCOLLECTIVE ;  /* 0x000000000000791b */ /* 0x003fe20003800000 */
.L_x_3628:
[----:B------:R-:W-:Y:S01]  /*fd20*/  @P1 LEA R8, R5, R22, 0x1 ;  /* 0x0000001605081211 */ /* 0x000fe200078e08ff */
[----:B------:R-:W-:Y:S02]  /*fd30*/  IMAD.MOV.U32 R13, RZ, RZ, R0 ;  /* 0x000000ffff0d7224 */ /* 0x000fe400078e0000 */
[----:B------:R-:W-:Y:S02]  /*fd40*/  IMAD.MOV.U32 R12, RZ, RZ, 0x4 ;  /* 0x00000004ff0c7424 */ /* 0x000fe400078e00ff */
[----:B------:R-:W-:-:S07]  /*fd50*/  IMAD.MOV.U32 R3, RZ, RZ, R14 ;  /* 0x000000ffff037224 */ /* 0x000fce00078e000e */
[----:B------:R-:W-:Y:S05]  /*fd60*/  WARPSYNC.COLLECTIVE R15, `(.L_x_3629) ;  /* 0x000000000f087348 */ /* 0x000fea0003c00000 */
[----:B------:R0:W1:Y:S02]  /*fd70*/  SHFL.IDX P6, R14, R13, R12, R11 ;  /* 0x0000000c0d0e7389 */ /* 0x00006400000c000b */
[----:B01----:R-:W-:Y:S01]  /*fd80*/  ENDCOLLECTIVE ;  /* 0x000000000000791b */ /* 0x003fe20003800000 */
.L_x_3629:
[----:B------:R-:W-:-:S05]  /*fd90*/  @P1 LEA R3, P0, R32, R3, 0x1 ;  /* 0x0000000320031211 */ /* 0x000fca00078008ff */
[----:B------:R-:W-:-:S05]  /*fda0*/  @P1 IMAD.X R2, RZ, RZ, R2, P0 ;  /* 0x000000ffff021224 */ /* 0x000fca00000e0602 */
[----:B------:R-:W-:Y:S02]  /*fdb0*/  @P1 LOP3.LUT R3, R3, R2, RZ, 0x3c, !PT ;  /* 0x0000000203031212 */ /* 0x000fe400078e3cff */
[----:B------:R-:W-:Y:S02]  /*fdc0*/  MOV R13, R4 ;  /* 0x00000004000d7202 */ /* 0x000fe40000000f00 */
        /* <DEDUP_REMOVED lines=13> */
.L_x_3630:
[----:B------:R-:W-:Y:S01]  /*fea0*/  @P1 IMAD R8, R5, 0x2, R22 ;  /* 0x0000000205081824 */ /* 0x000fe200078e0216 */
[----:B------:R-:W-:Y:S01]  /*feb0*/  MOV R13, R0 ;  /* 0x00000000000d7202 */ /* 0x000fe20000000f00 */
[----:B------:R-:W-:Y:S02]  /*fec0*/  IMAD.MOV.U32 R12, RZ, RZ, 0x5 ;  /* 0x00000005ff0c7424 */ /* 0x000fe400078e00ff */
[----:B------:R-:W-:-:S07]  /*fed0*/  IMAD.MOV.U32 R3, RZ, RZ, R14 ;  /* 0x000000ffff037224 */ /* 0x000fce00078e000e */
[----:B------:R-:W-:Y:S05]  /*fee0*/  WARPSYNC.COLLECTIVE R15, `(.L_x_3631) ;  /* 0x000000000f087348 */ /* 0x000fea0003c00000 */
[----:B------:R0:W1:Y:S02]  /*fef0*/  SHFL.IDX P6, R14, R13, R12, R11 ;  /* 0x0000000c0d0e7389 */ /* 0x00006400000c000b */
[----:B01----:R-:W-:Y:S01]  /*ff00*/  ENDCOLLECTIVE ;  /* 0x000000000000791b */ /* 0x003fe20003800000 */
.L_x_3631:
        /* <DEDUP_REMOVED lines=10> */
.L_x_3632:
[----:B------:R-:W-:Y:S01]  /*ffb0*/  @!PT LDS RZ, [RZ] ;  /* 0x00000000fffff984 */ /* 0x000fe20000000800 */
[----:B------:R-:W-:Y:S01]  /*ffc0*/  @!PT LDS RZ, [RZ] ;  /* 0x00000000fffff984 */ /* 0x000fe20000000800 */
[----:B------:R-:W-:Y:S01]  /*ffd0*/  @!PT LDS RZ, [RZ] ;  /* 0x00000000fffff984 */ /* 0x000fe20000000800 */
[----:B------:R-:W-:Y:S04]  /*ffe0*/  @P1 LDGSTS.E.BYPASS.LTC128B.128 [R8+0x20400], desc[UR36][R2.64], !P4 ;  /* 0x2040000002081fae */ /* 0x000fe8000e101d64 */
[----:B------:R-:W-:Y:S04]  /*fff0*/  @P1 LDGSTS.E.BYPASS.LTC128B.128 [R8+0x23400], desc[UR36][R2.64+0x80], !P3 ;  /* 0x2340008002081fae */ /* 0x000fe8000d901d64 */
[----:B------:R0:W-:Y:S02]  /*10000*/  @P1 LDGSTS.E.BYPASS.LTC128B.128 [R8+0x26400], desc[UR36][R2.64+0x100], !P2 ;  /* 0x2640010002081fae */ /* 0x0001e4000d101d64 */
[----:B0-----:R-:W-:Y:S01]  /*10010*/  MOV R2, R14 ;  /* 0x0000000e00027202 */ /* 0x001fe20000000f00 */
[----:B------:R-:W-:Y:S06]  /*10020*/  BRA `(.L_x_3633) ;  /* 0xffffffc0000c7947 */ /* 0x000fec000383ffff */
.L_x_3559:
[----:B------:R-:W-:Y:S01]  /*10030*/  IMAD.MOV.U32 R13, RZ, RZ, R5 ;  /* 0x000000ffff0d7224 */ /* 0x000fe200078e0005 */
[----:B------:R-:W-:Y:S01]  /*10040*/  MOV R15, 0xffffffff ;  /* 0xffffffff000f7802 */ /* 0x000fe20000000f00 */
[----:B------:R-:W-:Y:S02]  /*10050*/  IMAD.MOV.U32 R12, RZ, RZ, RZ ;  /* 0x000000ffff0c7224 */ /* 0x000fe400078e00ff */
[----:B------:R-:W-:Y:S02]  /*10060*/  IMAD.MOV.U32 R11, RZ, RZ, 0x181f ;  /* 0x0000181fff0b7424 */ /* 0x000fe400078e00ff */
[----:B-----5:R-:W-:Y:S02]  /*10070*/  IMAD R6, R17, R6, RZ ;  /* 0x0000000611067224 */ /* 0x020fe400078e02ff */
[----:B------:R-:W-:-:S07]  /*10080*/  IMAD.IADD R4, R10, 0x1, R4 ;  /* 0x000000010a047824 */ /* 0x000fce00078e0204 */
[----:B------:R-:W-:Y:S05]  /*10090*/  WARPSYNC.COLLECTIVE R15, `(.L_x_3634) ;  /* 0x000000000f087348 */ /* 0x000fea0003c00000 */
[----:B------:R0:W1:Y:S02]  /*100a0*/  SHFL.IDX P6, R14, R13, R12, R11 ;  /* 0x0000000c0d0e7389 */ /* 0x00006400000c000b */
[----:B01----:R-:W-:Y:S01]  /*100b0*/  ENDCOLLECTIVE ;  /* 0x000000000000791b */ /* 0x003fe20003800000 */
.L_x_3634:
[C---:B------:R-:W-:Y:S01]  /*100c0*/  VIADD R7, R4.reuse, 0x10 ;  /* 0x0000001004077836 */ /* 0x040fe20000000000 */
[----:B------:R-:W-:Y:S01]  /*100d0*/  ISETP.GE.AND P1, PT, R4, R6, PT ;  /* 0x000000060400720c */ /* 0x000fe20003f26270 */
[----:B------:R-:W-:Y:S02]  /*100e0*/  IMAD.MOV.U32 R13, RZ, RZ, R0 ;  /* 0x000000ffff0d7224 */ /* 0x000fe400078e0000 */
[----:B------:R-:W-:-:S10]  /*100f0*/  IMAD.MOV.U32 R2, RZ, RZ, R14 ;  /* 0x000000ffff027224 */ /* 0x000fd400078e000e */
[----:B------:R-:W-:Y:S05]  /*10100*/  WARPSYNC.COLLECTIVE R15, `(.L_x_3635) ;  /* 0x000000000f087348 */ /* 0x000fea0003c00000 */
[----:B------:R0:W1:Y:S02]  /*10110*/  SHFL.IDX P6, R14, R13, R12, R11 ;  /* 0x0000000c0d0e7389 */ /* 0x00006400000c000b */
[----:B01----:R-:W-:Y:S01]  /*10120*/  ENDCOLLECTIVE ;  /* 0x000000000000791b */ /* 0x003fe20003800000 */
.L_x_3635:
        /* <DEDUP_REMOVED lines=8> */
.L_x_3636:
[----:B------:R-:W-:Y:S01]  /*101b0*/  @!PT LDS RZ, [RZ] ;  /* 0x00000000fffff984 */ /* 0x000fe20000000800 */
[----:B------:R-:W-:Y:S01]  /*101c0*/  @!PT LDS RZ, [RZ] ;  /* 0x00000000fffff984 */ /* 0x000fe20000000800 */
[----:B------:R-:W-:Y:S01]  /*101d0*/  @!PT LDS RZ, [RZ] ;  /* 0x00000000fffff984 */ /* 0x000fe20000000800 */
[----:B------:R-:W-:Y:S04]  /*101e0*/  @!P1 LDGSTS.E.BYPASS.LTC128B.128 [R37+0x12400], desc[UR36][R2.64], !P3 ;  /* 0x1240000002259fae */ /* 0x000fe8000d901d64 */
[----:B------:R-:W-:Y:S04]  /*101f0*/  @!P1 LDGSTS.E.BYPASS.LTC128B.128 [R37+0x16400], desc[UR36][R2.64+0x80], !P2 ;  /* 0x1640008002259fae */ /* 0x000fe8000d101d64 */
[----:B------:R0:W-:Y:S01]  /*10200*/  @!P1 LDGSTS.E.BYPASS.LTC128B.128 [R37+0x1a400], desc[UR36][R2.64+0x100], !P0 ;  /* 0x1a40010002259fae */ /* 0x0001e2000c101d64 */
[----:B------:R-:W-:Y:S01]  /*10210*/  ISETP.GE.AND P1, PT, R7, R6, PT ;  /* 0x000000060700720c */ /* 0x000fe20003f26270 */
[----:B------:R-:W-:-:S02]  /*10220*/  IMAD.MOV.U32 R13, RZ, RZ, R0 ;  /* 0x000000ffff0d7224 */ /* 0x000fc400078e0000 */
[----:B0-----:R-:W-:-:S10]  /*10230*/  IMAD.MOV.U32 R2, RZ, RZ, R14 ;  /* 0x000000ffff027224 */ /* 0x001fd400078e000e */
[----:B------:R-:W-:Y:S05]  /*10240*/  WARPSYNC.COLLECTIVE R15, `(.L_x_3637) ;  /* 0x000000000f087348 */ /* 0x000fea0003c00000 */
[----:B------:R0:W1:Y:S02]  /*10250*/  SHFL.IDX P6, R14, R13, R12, R11 ;  /* 0x0000000c0d0e7389 */ /* 0x00006400000c000b */
[----:B01----:R-:W-:Y:S01]  /*10260*/  ENDCOLLECTIVE ;  /* 0x000000000000791b */ /* 0x003fe20003800000 */
.L_x_3637:
[----:B------:R-:W-:Y:S01]  /*10270*/  IMAD.MOV.U32 R13, RZ, RZ, R5 ;  /* 0x000000ffff0d7224 */ /* 0x000fe200078e0005 */
[----:B------:R-:W-:Y:S02]  /*10280*/  MOV R12, 0x2 ;  /* 0x00000002000c7802 */ /* 0x000fe40000000f00 */
[----:B------:R-:W-:-:S05]  /*10290*/  @!P1 LEA R14, P4, R32, R14, 0x1 ;  /* 0x0000000e200e9211 */ /* 0x000fca00078808ff */
[----:B------:R-:W-:Y:S01]  /*102a0*/  @!P1 IMAD.X R7, RZ, RZ, R2, P4 ;  /* 0x000000ffff079224 */ /* 0x000fe200020e0602 */
[----:B------:R-:W-:-:S07]  /*102b0*/  @!P1 MOV R2, R14 ;  /* 0x0000000e00029202 */ /* 0x000fce0000000f00 */
[----:B------:R-:W-:Y:S05]  /*102c0*/  WARPSYNC.COLLECTIVE R15, `(.L_x_3638) ;  /* 0x000000000f087348 */ /* 0x000fea0003c00000 */
[----:B------:R0:W1:Y:S02]  /*102d0*/  SHFL.IDX P6, R14, R13, R12, R11 ;  /* 0x0000000c0d0e7389 */ /* 0x00006400000c000b */
[----:B01----:R-:W-:Y:S01]  /*102e0*/  ENDCOLLECTIVE ;  /* 0x000000000000791b */ /* 0x003fe20003800000 */
.L_x_3638:
        /* <DEDUP_REMOVED lines=14> */
.L_x_3639:
        /* <DEDUP_REMOVED lines=8> */
.L_x_3640:
        /* <DEDUP_REMOVED lines=14> */
.L_x_3641:
        /* <DEDUP_REMOVED lines=8> */
.L_x_3642:
        /* <DEDUP_REMOVED lines=14> */
.L_x_3643:
        /* <DEDUP_REMOVED lines=8> */
.L_x_3644:
        /* <DEDUP_REMOVED lines=14> */
.L_x_3645:
        /* <DEDUP_REMOVED lines=8> */
.L_x_3646:
        /* <DEDUP_REMOVED lines=14> */
.L_x_3647:
        /* <DEDUP_REMOVED lines=8> */
.L_x_3648:
        /* <DEDUP_REMOVED lines=8> */
[----:B------:R-:W-:-:S07]  /*10a50*/  MOV R5, R14 ;  /* 0x0000000e00057202 */ /* 0x000fce0000000f00 */
[----:B0-----:R-:W-:Y:S05]  /*10a60*/  WARPSYNC.COLLECTIVE R15, `(.L_x_3649) ;  /* 0x000000000f087348 */ /* 0x001fea0003c00000 */
[----:B------:R1:W2:Y:S02]  /*10a70*/  SHFL.IDX P6, R14, R13, R12, R11 ;  /* 0x0000000c0d0e7389 */ /* 0x0002a400000c000b */
[----:B012---:R-:W-:Y:S01]  /*10a80*/  ENDCOLLECTIVE ;  /* 0x000000000000791b */ /* 0x007fe20003800000 */
.L_x_3649:
[----:B------:R-:W-:Y:S05]  /*10a90*/  BRA `(.L_x_3650) ;  /* 0xffffffc000707947 */ /* 0x000fea000383ffff */
.L_x_3564:
[----:B0-----:R0:W1:Y:S02]  /*10aa0*/  SYNCS.PHASECHK.TRANS64.TRYWAIT P0, [R22+URZ+0x30820], R3 ;  /* 0x03082003160075a7 */ /* 0x001064000800017f */
[----:B-1----:R-:W-:Y:S05]  /*10ab0*/  @!P0 NANOSLEEP.SYNCS 0x989680 ;  /* 0x009896800000895d */ /* 0x002fea0003900000 */
[----:B------:R-:W1:Y:S02]  /*10ac0*/  @!P0 SYNCS.PHASECHK.TRANS64 P0, [R22+URZ+0x30820], R3 ;  /* 0x03082003160085a7 */ /* 0x000e64000800007f */
[----:B-1----:R-:W-:Y:S05]  /*10ad0*/  @!P0 BRA `(.L_x_3564) ;  /* 0xfffffffc00f08947 */ /* 0x002fea000383ffff */
[----:B------:R-:W-:Y:S05]  /*10ae0*/  BRA `(.L_x_3651) ;  /* 0xffffffc000e07947 */ /* 0x000fea000383ffff */
.L_x_3569:
[----:B0-----:R0:W1:Y:S02]  /*10af0*/  SYNCS.PHASECHK.TRANS64.TRYWAIT P0, [R7+URZ+0x30840], R2 ;  /* 0x03084002070075a7 */ /* 0x001064000800017f */
[----:B-1----:R-:W-:Y:S05]  /*10b00*/  @!P0 NANOSLEEP.SYNCS 0x989680 ;  /* 0x009896800000895d */ /* 0x002fea0003900000 */
[----:B------:R-:W1:Y:S02]  /*10b10*/  @!P0 SYNCS.PHASECHK.TRANS64 P0, [R7+URZ+0x30840], R2 ;  /* 0x03084002070085a7 */ /* 0x000e64000800007f */
[----:B-1----:R-:W-:Y:S05]  /*10b20*/  @!P0 BRA `(.L_x_3569) ;  /* 0xfffffffc00f08947 */ /* 0x002fea000383ffff */
[----:B------:R-:W-:Y:S05]  /*10b30*/  BRA `(.L_x_3652) ;  /* 0xffffffc400c47947 */ /* 0x000fea000383ffff */
.L_x_3570:
        /* <DEDUP_REMOVED lines=8> */
.L_x_3654:
[----:B------:R-:W-:Y:S05]  /*10bc0*/  BSYNC B1 ;  /* 0x0000000000017941 */ /* 0x000fea0003800000 */
.L_x_3653:
[----:B------:R-:W-:Y:S01]  /*10bd0*/  IMAD.MOV.U32 R13, RZ, RZ, R8 ;  /* 0x000000ffff0d7224 */ /* 0x000fe200078e0008 */
[----:B------:R-:W-:Y:S01]  /*10be0*/  MOV R12, RZ ;  /* 0x000000ff000c7202 */ /* 0x000fe20000000f00 */
[----:B------:R-:W-:Y:S01]  /*10bf0*/  IMAD.MOV.U32 R11, RZ, RZ, 0x181f ;  /* 0x0000181fff0b7424 */ /* 0x000fe200078e00ff */
[----:B------:R-:W-:Y:S01]  /*10c00*/  LOP3.LUT R23, R23, 0xfffffeff, RZ, 0xc0, !PT ;  /* 0xfffffeff17177812 */ /* 0x000fe200078ec0ff */
[----:B------:R-:W-:Y:S01]  /*10c10*/  IMAD.MOV.U32 R15, RZ, RZ, -0x1 ;  /* 0xffffffffff0f7424 */ /* 0x000fe200078e00ff */
[----:B------:R-:W-:Y:S01]  /*10c20*/  SHF.L.U32 R4, R32, 0x1, RZ ;  /* 0x0000000120047819 */ /* 0x000fe200000006ff */
[----:B------:R-:W-:Y:S01]  /*10c30*/  IMAD.MOV.U32 R3, RZ, RZ, R14 ;  /* 0x000000ffff037224 */ /* 0x000fe200078e000e */
[----:B------:R-:W-:Y:S01]  /*10c40*/  @P1 LOP3.LUT R23, R23, 0x100, RZ, 0xfc, !PT ;  /* 0x0000010017171812 */ /* 0x000fe200078efcff */
[----:B------:R-:W-:-:S07]  /*10c50*/  IMAD R5, R5, 0x2, R22 ;  /* 0x0000000205057824 */ /* 0x000fce00078e0216 */
[----:B------:R-:W-:Y:S05]  /*10c60*/  WARPSYNC.COLLECTIVE R15, `(.L_x_3655) ;  /* 0x000000000f087348 */ /* 0x000fea0003c00000 */
[----:B------:R0:W1:Y:S02]  /*10c70*/  SHFL.IDX P6, R14, R13, R12, R11 ;  /* 0x0000000c0d0e7389 */ /* 0x00006400000c000b */
[----:B01----:R-:W-:Y:S01]  /*10c80*/  ENDCOLLECTIVE ;  /* 0x000000000000791b */ /* 0x003fe20003800000 */
.L_x_3655:
[----:B------:R-:W-:Y:S01]  /*10c90*/  LOP3.LUT P1, RZ, R23, 0x4, RZ, 0xc0, !PT ;  /* 0x0000000417ff7812 */ /* 0x000fe2000782c0ff */
[----:B------:R-:W-:Y:S01]  /*10ca0*/  IMAD.MOV.U32 R13, RZ, RZ, R6 ;  /* 0x000000ffff0d7224 */ /* 0x000fe200078e0006 */
[----:B------:R-:W-:Y:S01]  /*10cb0*/  MOV R12, 0x1 ;  /* 0x00000001000c7802 */ /* 0x000fe20000000f00 */
[----:B------:R-:W-:-:S10]  /*10cc0*/  IMAD.MOV.U32 R2, RZ, RZ, R14 ;  /* 0x000000ffff027224 */ /* 0x000fd400078e000e */
[----:B------:R-:W-:Y:S05]  /*10cd0*/  WARPSYNC.COLLECTIVE R15, `(.L_x_3656) ;  /* 0x000000000f087348 */ /* 0x000fea0003c00000 */
[----:B------:R0:W1:Y:S02]  /*10ce0*/  SHFL.IDX P6, R14, R13, R12, R11 ;  /* 0x0000000c0d0e7389 */ /* 0x00006400000c000b */
[----:B01----:R-:W-:Y:S01]  /*10cf0*/  ENDCOLLECTIVE ;  /* 0x000000000000791b */ /* 0x003fe20003800000 */
.L_x_3656:
[----:B------:R-:W-:-:S05]  /*10d00*/  IADD3 R2, P0, R2, R4, RZ ;  /* 0x0000000402027210 */ /* 0x000fca0007f1e0ff */
[----:B------:R-:W-:-:S05]  /*10d10*/  IMAD.X R3, RZ, RZ, R3, P0 ;  /* 0x000000ffff037224 */ /* 0x000fca00000e0603 */
[----:B------:R-:W-:Y:S01]  /*10d20*/  @!PT LDS RZ, [RZ] ;  /* 0x00000000fffff984 */ /* 0x000fe20000000800 */
[----:B------:R-:W-:Y:S01]  /*10d30*/  @!PT LDS RZ, [RZ] ;  /* 0x00000000fffff984 */ /* 0x000fe20000000800 */
[----:B------:R-:W-:Y:S01]  /*10d40*/  @!PT LDS RZ, [RZ] ;  /* 0x00000000fffff984 */ /* 0x000fe20000000800 */
[----:B------:R-:W-:Y:S01]  /*10d50*/  LDGSTS.E.BYPASS.LTC128B.128 [R5+0x1e400], desc[UR36][R2.64], !P1 ;  /* 0x1e40000002057fae */ /* 0x000fe2000c901d64 */
[----:B------:R-:W-:-:S03]  /*10d60*/  IMAD.MOV.U32 R13, RZ, RZ, R8 ;  /* 0x000000ffff0d7224 */ /* 0x000fc600078e0008 */
[----:B------:R-:W-:Y:S04]  /*10d70*/  LDGSTS.E.BYPASS.LTC128B.128 [R5+0x21400], desc[UR36][R2.64+0x80], !P5 ;  /* 0x2140008002057fae */ /* 0x000fe8000e901d64 */
[----:B------:R0:W-:Y:S02]  /*10d80*/  LDGSTS.E.BYPASS.LTC128B.128 [R5+0x24400], desc[UR36][R2.64+0x100], !P4 ;  /* 0x2440010002057fae */ /* 0x0001e4000e101d64 */
[----:B0-----:R-:W-:-:S07]  /*10d90*/  IMAD.MOV.U32 R3, RZ, RZ, R14 ;  /* 0x000000ffff037224 */ /* 0x001fce00078e000e */
[----:B------:R-:W-:Y:S05]  /*10da0*/  WARPSYNC.COLLECTIVE R15, `(.L_x_3657) ;  /* 0x000000000f087348 */ /* 0x000fea0003c00000 */
[----:B------:R0:W1:Y:S02]  /*10db0*/  SHFL.IDX P6, R14, R13, R12, R11 ;  /* 0x0000000c0d0e7389 */ /* 0x00006400000c000b */
[----:B01----:R-:W-:Y:S01]  /*10dc0*/  ENDCOLLECTIVE ;  /* 0x000000000000791b */ /* 0x003fe20003800000 */
.L_x_3657:
[----:B------:R-:W-:Y:S02]  /*10dd0*/  IMAD.MOV.U32 R13, RZ, RZ, R6 ;  /* 0x000000ffff0d7224 */ /* 0x000fe400078e0006 */
[----:B------:R-:W-:Y:S02]  /*10de0*/  IMAD.MOV.U32 R12, RZ, RZ, 0x2 ;  /* 0x00000002ff0c7424 */ /* 0x000fe400078e00ff */
[----:B------:R-:W-:-:S07]  /*10df0*/  IMAD.MOV.U32 R2, RZ, RZ, R14 ;  /* 0x000000ffff027224 */ /* 0x000fce00078e000e */
[----:B------:R-:W-:Y:S05]  /*10e00*/  WARPSYNC.COLLECTIVE R15, `(.L_x_3658) ;  /* 0x000000000f087348 */ /* 0x000fea0003c00000 */
[----:B------:R0:W1:Y:S02]  /*10e10*/  SHFL.IDX P6, R14, R13, R12, R11 ;  /* 0x0000000c0d0e7389 */ /* 0x00006400000c000b */
[----:B01----:R-:W-:Y:S01]  /*10e20*/  ENDCOLLECTIVE ;  /* 0x000000000000791b */ /* 0x003fe20003800000 */
.L_x_3658:
[----:B------:R-:W-:-:S04]  /*10e30*/  IADD3 R2, P0, R2, R4, RZ ;  /* 0x0000000402027210 */ /* 0x000fc80007f1e0ff */
[----:B------:R-:W-:-:S05]  /*10e40*/  IADD3.X R3, RZ, R3, RZ, P0, !PT ;  /* 0x00000003ff037210 */ /* 0x000fca00007fe4ff */
[----:B------:R-:W-:Y:S01]  /*10e50*/  @!PT LDS RZ, [RZ] ;  /* 0x00000000fffff984 */ /* 0x000fe20000000800 */
[----:B------:R-:W-:Y:S01]  /*10e60*/  @!PT LDS RZ, [RZ] ;  /* 0x00000000fffff984 */ /* 0x000fe20000000800 */
[----:B------:R-:W-:Y:S01]  /*10e70*/  @!PT LDS RZ, [RZ] ;  /* 0x00000000fffff984 */ /* 0x000fe20000000800 */
        /* <DEDUP_REMOVED lines=8> */
.L_x_3659:
[----:B------:R-:W-:Y:S01]  /*10f00*/  IMAD.MOV.U32 R13, RZ, RZ, R6 ;  /* 0x000000ffff0d7224 */ /* 0x000fe200078e0006 */
[----:B------:R-:W-:Y:S01]  /*10f10*/  MOV R12, 0x3 ;  /* 0x00000003000c7802 */ /* 0x000fe20000000f00 */
[----:B------:R-:W-:-:S07]  /*10f20*/  IMAD.MOV.U32 R2, RZ, RZ, R14 ;  /* 0x000000ffff027224 */ /* 0x000fce00078e000e */
[----:B------:R-:W-:Y:S05]  /*10f30*/  WARPSYNC.COLLECTIVE R15, `(.L_x_3660) ;  /* 0x000000000f087348 */ /* 0x000fea0003c00000 */
[----:B------:R0:W1:Y:S02]  /*10f40*/  SHFL.IDX P6, R14, R13, R12, R11 ;  /* 0x0000000c0d0e7389 */ /* 0x00006400000c000b */
[----:B01----:R-:W-:Y:S01]  /*10f50*/  ENDCOLLECTIVE ;  /* 0x000000000000791b */ /* 0x003fe20003800000 */
.L_x_3660:
        /* <DEDUP_REMOVED lines=13> */
.L_x_3661:
[----:B------:R-:W-:Y:S02]  /*11030*/  IMAD.MOV.U32 R13, RZ, RZ, R6 ;  /* 0x000000ffff0d7224 */ /* 0x000fe400078e0006 */
[----:B------:R-:W-:Y:S02]  /*11040*/  IMAD.MOV.U32 R12, RZ, RZ, 0x4 ;  /* 0x00000004ff0c7424 */ /* 0x000fe400078e00ff */
[----:B------:R-:W-:-:S07]  /*11050*/  IMAD.MOV.U32 R2, RZ, RZ, R14 ;  /* 0x000000ffff027224 */ /* 0x000fce00078e000e */
[----:B------:R-:W-:Y:S05]  /*11060*/  WARPSYNC.COLLECTIVE R15, `(.L_x_3662) ;  /* 0x000000000f087348 */ /* 0x000fea0003c00000 */
[----:B------:R0:W1:Y:S02]  /*11070*/  SHFL.IDX P6, R14, R13, R12, R11 ;  /* 0x0000000c0d0e7389 */ /* 0x00006400000c000b */
[----:B01----:R-:W-:Y:S01]  /*11080*/  ENDCOLLECTIVE ;  /* 0x000000000000791b */ /* 0x003fe20003800000 */
.L_x_3662:
        /* <DEDUP_REMOVED lines=13> */
.L_x_3663:
[----:B------:R-:W-:Y:S01]  /*11160*/  IMAD.MOV.U32 R13, RZ, RZ, R6 ;  /* 0x000000ffff0d7224 */ /* 0x000fe200078e0006 */
[----:B------:R-:W-:Y:S01]  /*11170*/  MOV R12, 0x5 ;  /* 0x00000005000c7802 */ /* 0x000fe20000000f00 */
[----:B------:R-:W-:-:S07]  /*11180*/  IMAD.MOV.U32 R2, RZ, RZ, R14 ;  /* 0x000000ffff027224 */ /* 0x000fce00078e000e */
[----:B------:R-:W-:Y:S05]  /*11190*/  WARPSYNC.COLLECTIVE R15, `(.L_x_3664) ;  /* 0x000000000f087348 */ /* 0x000fea0003c00000 */
[----:B------:R0:W1:Y:S02]  /*111a0*/  SHFL.IDX P6, R14, R13, R12, R11 ;  /* 0x0000000c0d0e7389 */ /* 0x00006400000c000b */
[----:B01----:R-:W-:Y:S01]  /*111b0*/  ENDCOLLECTIVE ;  /* 0x000000000000791b */ /* 0x003fe20003800000 */
.L_x_3664:
[----:B------:R-:W-:-:S05]  /*111c0*/  IADD3 R2, P0, R2, R4, RZ ;  /* 0x0000000402027210 */ /* 0x000fca0007f1e0ff */
[----:B------:R-:W-:-:S05]  /*111d0*/  IMAD.X R3, RZ, RZ, R35, P0 ;  /* 0x000000ffff037224 */ /* 0x000fca00000e0623 */
[----:B------:R-:W-:Y:S01]  /*111e0*/  @!PT LDS RZ, [RZ] ;  /* 0x00000000fffff984 */ /* 0x000fe20000000800 */
[----:B------:R-:W-:Y:S01]  /*111f0*/  @!PT LDS RZ, [RZ] ;  /* 0x00000000fffff984 */ /* 0x000fe20000000800 */
[----:B------:R-:W-:Y:S01]  /*11200*/  @!PT LDS RZ, [RZ] ;  /* 0x00000000fffff984 */ /* 0x000fe20000000800 */
[----:B------:R0:W-:Y:S01]  /*11210*/  LDGSTS.E.BYPASS.LTC128B.128 [R5+0x20400], desc[UR36][R2.64], !P1 ;  /* 0x2040000002057fae */ /* 0x0001e2000c901d64 */
[----:B------:R-:W-:Y:S01]  /*11220*/  IMAD.MOV.U32 R13, RZ, RZ, R8 ;  /* 0x000000ffff0d7224 */ /* 0x000fe200078e0008 */
[----:B------:R-:W-:Y:S02]  /*11230*/  LOP3.LUT P1, RZ, R23, 0x100, RZ, 0xc0, !PT ;  /* 0x0000010017ff7812 */ /* 0x000fe4000782c0ff */
[----:B------:R0:W-:Y:S04]  /*11240*/  LDGSTS.E.BYPASS.LTC128B.128 [R5+0x23400], desc[UR36][R2.64+0x80], !P5 ;  /* 0x2340008002057fae */ /* 0x0001e8000e901d64 */
[----:B------:R0:W-:Y:S01]  /*11250*/  LDGSTS.E.BYPASS.LTC128B.128 [R5+0x26400], desc[UR36][R2.64+0x100], !P4 ;  /* 0x2640010002057fae */ /* 0x0001e2000e101d64 */
[----:B------:R-:W-:-:S07]  /*11260*/  IMAD.MOV.U32 R35, RZ, RZ, R14 ;  /* 0x000000ffff237224 */ /* 0x000fce00078e000e */
[----:B0-----:R-:W-:Y:S05]  /*11270*/  WARPSYNC.COLLECTIVE R15, `(.L_x_3665) ;  /* 0x000000000f087348 */ /* 0x001fea0003c00000 */
[----:B------:R1:W2:Y:S02]  /*11280*/  SHFL.IDX P6, R14, R13, R12, R11 ;  /* 0x0000000c0d0e7389 */ /* 0x0002a400000c000b */
[----:B012---:R-:W-:Y:S01]  /*11290*/  ENDCOLLECTIVE ;  /* 0x000000000000791b */ /* 0x007fe20003800000 */
.L_x_3665:
[----:B------:R-:W-:Y:S01]  /*112a0*/  IMAD.MOV.U32 R2, RZ, RZ, R14 ;  /* 0x000000ffff027224 */ /* 0x000fe200078e000e */
[----:B------:R-:W-:Y:S06]  /*112b0*/  BRA `(.L_x_3666) ;  /* 0xffffffc000ec7947 */ /* 0x000fec000383ffff */
.L_x_3575:
[----:B0-----:R0:W1:Y:S02]  /*112c0*/  SYNCS.PHASECHK.TRANS64.TRYWAIT P0, [R6+URZ+0x30860], R2 ;  /* 0x03086002060075a7 */ /* 0x001064000800017f */
[----:B-1----:R-:W-:Y:S05]  /*112d0*/  @!P0 NANOSLEEP.SYNCS 0x989680 ;  /* 0x009896800000895d */ /* 0x002fea0003900000 */
[----:B------:R-:W1:Y:S02]  /*112e0*/  @!P0 SYNCS.PHASECHK.TRANS64 P0, [R6+URZ+0x30860], R2 ;  /* 0x03086002060085a7 */ /* 0x000e64000800007f */
[----:B-1----:R-:W-:Y:S05]  /*112f0*/  @!P0 BRA `(.L_x_3575) ;  /* 0xfffffffc00f08947 */ /* 0x002fea000383ffff */
[----:B------:R-:W-:Y:S05]  /*11300*/  BRA `(.L_x_3667) ;  /* 0xffffffc400547947 */ /* 0x000fea000383ffff */
.L_x_3576:
        /* <DEDUP_REMOVED lines=8> */
.L_x_3669:
[----:B------:R-:W-:Y:S05]  /*11390*/  BSYNC B1 ;  /* 0x0000000000017941 */ /* 0x000fea0003800000 */
.L_x_3668:
[----:B------:R-:W-:Y:S01]  /*113a0*/  IMAD.MOV.U32 R13, RZ, RZ, R24 ;  /* 0x000000ffff0d7224 */ /* 0x000fe200078e0018 */
[----:B------:R-:W-:Y:S01]  /*113b0*/  MOV R15, 0xffffffff ;  /* 0xffffffff000f7802 */ /* 0x000fe20000000f00 */
[----:B------:R-:W-:Y:S01]  /*113c0*/  IMAD.MOV.U32 R12, RZ, RZ, RZ ;  /* 0x000000ffff0c7224 */ /* 0x000fe200078e00ff */
[----:B------:R-:W-:Y:S01]  /*113d0*/  MOV R3, R14 ;  /* 0x0000000e00037202 */ /* 0x000fe20000000f00 */
[----:B------:R-:W-:Y:S02]  /*113e0*/  IMAD.MOV.U32 R11, RZ, RZ, 0x181f ;  /* 0x0000181fff0b7424 */ /* 0x000fe400078e00ff */
[----:B------:R-:W-:-:S07]  /*113f0*/  IMAD R5, R5, 0x2, R22 ;  /* 0x0000000205057824 */ /* 0x000fce00078e0216 */
[----:B------:R-:W-:Y:S05]  /*11400*/  WARPSYNC.COLLECTIVE R15, `(.L_x_3670) ;  /* 0x000000000f087348 */ /* 0x000fea0003c00000 */
[----:B------:R0:W1:Y:S02]  /*11410*/  SHFL.IDX P6, R14, R13, R12, R11 ;  /* 0x0000000c0d0e7389 */ /* 0x00006400000c000b */
[----:B01----:R-:W-:Y:S01]  /*11420*/  ENDCOLLECTIVE ;  /* 0x000000000000791b */ /* 0x003fe20003800000 */
.L_x_3670:
[----:B------:R-:W-:Y:S01]  /*11430*/  MOV R13, R25 ;  /* 0x00000019000d7202 */ /* 0x000fe20000000f00 */
[----:B------:R-:W-:Y:S02]  /*11440*/  IMAD.MOV.U32 R12, RZ, RZ, 0x1 ;  /* 0x00000001ff0c7424 */ /* 0x000fe400078e00ff */
[----:B------:R-:W-:-:S07]  /*11450*/  IMAD.MOV.U32 R2, RZ, RZ, R14 ;  /* 0x000000ffff027224 */ /* 0x000fce00078e000e */
[----:B------:R-:W-:Y:S05]  /*11460*/  WARPSYNC.COLLECTIVE R15, `(.L_x_3671) ;  /* 0x000000000f087348 */ /* 0x000fea0003c00000 */
[----:B------:R0:W1:Y:S02]  /*11470*/  SHFL.IDX P6, R14, R13, R12, R11 ;  /* 0x0000000c0d0e7389 */ /* 0x00006400000c000b */
[----:B01----:R-:W-:Y:S01]  /*11480*/  ENDCOLLECTIVE ;  /* 0x000000000000791b */ /* 0x003fe20003800000 */
.L_x_3671:
        /* <DEDUP_REMOVED lines=16> */
.L_x_3672:
[----:B------:R-:W-:Y:S02]  /*11590*/  IMAD.MOV.U32 R13, RZ, RZ, R25 ;  /* 0x000000ffff0d7224 */ /* 0x000fe400078e0019 */
[----:B------:R-:W-:Y:S01]  /*115a0*/  IMAD.MOV.U32 R12, RZ, RZ, 0x2 ;  /* 0x00000002ff0c7424 */ /* 0x000fe200078e00ff */
[----:B------:R-:W-:-:S07]  /*115b0*/  MOV R2, R14 ;  /* 0x0000000e00027202 */ /* 0x000fce0000000f00 */
[----:B------:R-:W-:Y:S05]  /*115c0*/  WARPSYNC.COLLECTIVE R15, `(.L_x_3673) ;  /* 0x000000000f087348 */ /* 0x000fea0003c00000 */
[----:B------:R0:W1:Y:S02]  /*115d0*/  SHFL.IDX P6, R14, R13, R12, R11 ;  /* 0x0000000c0d0e7389 */ /* 0x00006400000c000b */
[----:B01----:R-:W-:Y:S01]  /*115e0*/  ENDCOLLECTIVE ;  /* 0x000000000000791b */ /* 0x003fe20003800000 */
.L_x_3673:
        /* <DEDUP_REMOVED lines=16> */
.L_x_3674:
[----:B------:R-:W-:Y:S01]  /*116f0*/  MOV R13, R25 ;  /* 0x00000019000d7202 */ /* 0x000fe20000000f00 */
[----:B------:R-:W-:Y:S02]  /*11700*/  IMAD.MOV.U32 R12, RZ, RZ, 0x3 ;  /* 0x00000003ff0c7424 */ /* 0x000fe400078e00ff */
[----:B------:R-:W-:-:S07]  /*11710*/  IMAD.MOV.U32 R2, RZ, RZ, R14 ;  /* 0x000000ffff027224 */ /* 0x000fce00078e000e */
[----:B------:R-:W-:Y:S05]  /*11720*/  WARPSYNC.COLLECTIVE R15, `(.L_x_3675) ;  /* 0x000000000f087348 */ /* 0x000fea0003c00000 */
[----:B------:R0:W1:Y:S02]  /*11730*/  SHFL.IDX P6, R14, R13, R12, R11 ;  /* 0x0000000c0d0e7389 */ /* 0x00006400000c000b */
[----:B01----:R-:W-:Y:S01]  /*11740*/  ENDCOLLECTIVE ;  /* 0x000000000000791b */ /* 0x003fe20003800000 */
.L_x_3675:
        /* <DEDUP_REMOVED lines=16> */
.L_x_3676:
[----:B------:R-:W-:Y:S02]  /*11850*/  IMAD.MOV.U32 R13, RZ, RZ, R25 ;  /* 0x000000ffff0d7224 */ /* 0x000fe400078e0019 */
[----:B------:R-:W-:Y:S01]  /*11860*/  IMAD.MOV.U32 R12, RZ, RZ, 0x4 ;  /* 0x00000004ff0c7424 */ /* 0x000fe200078e00ff */
[----:B------:R-:W-:-:S07]  /*11870*/  MOV R2, R14 ;  /* 0x0000000e00027202 */ /* 0x000fce0000000f00 */
[----:B------:R-:W-:Y:S05]  /*11880*/  WARPSYNC.COLLECTIVE R15, `(.L_x_3677) ;  /* 0x000000000f087348 */ /* 0x000fea0003c00000 */
[----:B------:R0:W1:Y:S02]  /*11890*/  SHFL.IDX P6, R14, R13, R12, R11 ;  /* 0x0000000c0d0e7389 */ /* 0x00006400000c000b */
[----:B01----:R-:W-:Y:S01]  /*118a0*/  ENDCOLLECTIVE ;  /* 0x000000000000791b */ /* 0x003fe20003800000 */
.L_x_3677:
        /* <DEDUP_REMOVED lines=16> */
.L_x_3678:
[----:B------:R-:W-:Y:S01]  /*119b0*/  MOV R13, R25 ;  /* 0x00000019000d7202 */ /* 0x000fe20000000f00 */
[----:B------:R-:W-:Y:S02]  /*119c0*/  IMAD.MOV.U32 R12, RZ, RZ, 0x5 ;  /* 0x00000005ff0c7424 */ /* 0x000fe400078e00ff */
[----:B------:R-:W-:-:S07]  /*119d0*/  IMAD.MOV.U32 R2, RZ, RZ, R14 ;  /* 0x000000ffff027224 */ /* 0x000fce00078e000e */
[----:B------:R-:W-:Y:S05]  /*119e0*/  WARPSYNC.COLLECTIVE R15, `(.L_x_3679) ;  /* 0x000000000f087348 */ /* 0x000fea0003c00000 */
[----:B------:R0:W1:Y:S02]  /*119f0*/  SHFL.IDX P6, R14, R13, R12, R11 ;  /* 0x0000000c0d0e7389 */ /* 0x00006400000c000b */
[----:B01----:R-:W-:Y:S01]  /*11a00*/  ENDCOLLECTIVE ;  /* 0x000000000000791b */ /* 0x003fe20003800000 */
.L_x_3679:
        /* <DEDUP_REMOVED lines=13> */
.L_x_3680:
[----:B------:R-:W-:Y:S01]  /*11ae0*/  @!PT LDS RZ, [RZ] ;  /* 0x00000000fffff984 */ /* 0x000fe20000000800 */
[----:B------:R-:W-:Y:S01]  /*11af0*/  @!PT LDS RZ, [RZ] ;  /* 0x00000000fffff984 */ /* 0x000fe20000000800 */
[----:B------:R-:W-:Y:S01]  /*11b00*/  @!PT LDS RZ, [RZ] ;  /* 0x00000000fffff984 */ /* 0x000fe20000000800 */
[----:B------:R1:W-:Y:S01]  /*11b10*/  LDGSTS.E.BYPASS.LTC128B.128 [R5+0x5400], desc[UR36][R2.64+0x80], !P0 ;  /* 0x0540008002057fae */ /* 0x0003e2000c101d64 */
[----:B------:R-:W-:-:S13]  /*11b20*/  ISETP.LT.OR P0, PT, R7, 0x41, P1 ;  /* 0x000000410700780c */ /* 0x000fda0000f01670 */
[----:B------:R1:W-:Y:S01]  /*11b30*/  LDGSTS.E.BYPASS.LTC128B.128 [R5+0x8400], desc[UR36][R2.64+0x100], !P0 ;  /* 0x0840010002057fae */ /* 0x0003e2000c101d64 */
[----:B------:R-:W-:Y:S05]  /*11b40*/  BRA `(.L_x_3681) ;  /* 0xffffffc000387947 */ /* 0x000fea000383ffff */
.L_x_3584:
[----:B0-----:R0:W1:Y:S02]  /*11b50*/  SYNCS.PHASECHK.TRANS64.TRYWAIT P0, [R0+URZ+0x30860], R3 ;  /* 0x03086003000075a7 */ /* 0x001064000800017f */
[----:B-1----:R-:W-:Y:S05]  /*11b60*/  @!P0 NANOSLEEP.SYNCS 0x989680 ;  /* 0x009896800000895d */ /* 0x002fea0003900000 */
[----:B------:R-:W1:Y:S02]  /*11b70*/  @!P0 SYNCS.PHASECHK.TRANS64 P0, [R0+URZ+0x30860], R3 ;  /* 0x03086003000085a7 */ /* 0x000e64000800007f */
[----:B-1----:R-:W-:Y:S05]  /*11b80*/  @!P0 BRA `(.L_x_3584) ;  /* 0xfffffffc00f08947 */ /* 0x002fea000383ffff */
[----:B------:R-:W-:Y:S05]  /*11b90*/  BRA `(.L_x_3682) ;  /* 0xffffffc400587947 */ /* 0x000fea000383ffff */
.L_x_3585:
[----:B------:R-:W-:Y:S01]  /*11ba0*/  BSSY B0, `(.L_x_3683) ;  /* 0x0000008000007945 */ /* 0x000fe20003800000 */
[----:B------:R-:W-:Y:S01]  /*11bb0*/  MOV R13, R25 ;  /* 0x00000019000d7202 */ /* 0x000fe20000000f00 */
[----:B------:R-:W-:Y:S02]  /*11bc0*/  IMAD.MOV.U32 R12, RZ, RZ, RZ ;  /* 0x000000ffff0c7224 */ /* 0x000fe400078e00ff */
[----:B------:R-:W-:Y:S02]  /*11bd0*/  IMAD.MOV.U32 R11, RZ, RZ, 0x181f ;  /* 0x0000181fff0b7424 */ /* 0x000fe400078e00ff */
[----:B------:R-:W-:-:S07]  /*11be0*/  IMAD.MOV.U32 R15, RZ, RZ, -0x1 ;  /* 0xffffffffff0f7424 */ /* 0x000fce00078e00ff */
[----:B0-2---:R-:W-:Y:S05]  /*11bf0*/  WARPSYNC.COLLECTIVE R15, `(.L_x_3684) ;  /* 0x000000000f087348 */ /* 0x005fea0003c00000 */
[----:B--2---:R1:W2:Y:S02]  /*11c00*/  SHFL.IDX P6, R14, R13, R12, R11 ;  /* 0x0000000c0d0e7389 */ /* 0x0042a400000c000b */
[----:B012---:R-:W-:Y:S01]  /*11c10*/  ENDCOLLECTIVE ;  /* 0x000000000000791b */ /* 0x007fe20003800000 */
.L_x_3684:
[----:B------:R-:W-:Y:S05]  /*11c20*/  BSYNC B0 ;  /* 0x0000000000007941 */ /* 0x000fea0003800000 */
.L_x_3683:
[----:B------:R-:W-:Y:S01]  /*11c30*/  IMAD.MOV.U32 R13, RZ, RZ, R24 ;  /* 0x000000ffff0d7224 */ /* 0x000fe200078e0018 */
[----:B------:R-:W-:Y:S01]  /*11c40*/  MOV R15, 0xffffffff ;  /* 0xffffffff000f7802 */ /* 0x000fe20000000f00 */
[----:B------:R-:W-:Y:S01]  /*11c50*/  IMAD.MOV.U32 R12, RZ, RZ, RZ ;  /* 0x000000ffff0c7224 */ /* 0x000fe200078e00ff */
[----:B------:R-:W-:Y:S01]  /*11c60*/  MOV R3, R14 ;  /* 0x0000000e00037202 */ /* 0x000fe20000000f00 */
[----:B------:R-:W-:Y:S02]  /*11c70*/  IMAD.MOV.U32 R11, RZ, RZ, 0x181f ;  /* 0x0000181fff0b7424 */ /* 0x000fe400078e00ff */
[----:B------:R-:W-:Y:S02]  /*11c80*/  IMAD.SHL.U32 R5, R32, 0x2, RZ ;  /* 0x0000000220057824 */ /* 0x000fe400078e00ff */
[----:B------:R-:W-:-:S07]  /*11c90*/  IMAD R4, R7, 0x2, R22 ;  /* 0x0000000207047824 */ /* 0x000fce00078e0216 */
[----:B------:R-:W-:Y:S05]  /*11ca0*/  WARPSYNC.COLLECTIVE R15, `(.L_x_3685) ;  /* 0x000000000f087348 */ /* 0x000fea0003c00000 */
[----:B------:R0:W1:Y:S02]  /*11cb0*/  SHFL.IDX P6, R14, R13, R12, R11 ;  /* 0x0000000c0d0e7389 */ /* 0x00006400000c000b */
[----:B01----:R-:W-:Y:S01]  /*11cc0*/  ENDCOLLECTIVE ;  /* 0x000000000000791b */ /* 0x003fe20003800000 */
.L_x_3685:
[----:B------:R-:W-:Y:S02]  /*11cd0*/  ULDC UR4, c[0x0][0x2f4] ;  /* 0x0000bd0000047ab9 */ /* 0x000fe40000000800 */
[----:B------:R-:W-:Y:S02]  /*11ce0*/  ISETP.GE.AND P2, PT, R32, UR4, PT ;  /* 0x0000000420007c0c */ /* 0x000fe4000bf46270 */
[----:B------:R-:W-:Y:S02]  /*11cf0*/  ISETP.GE.AND P1, PT, R34, UR4, PT ;  /* 0x0000000422007c0c */ /* 0x000fe4000bf26270 */
[C---:B------:R-:W-:Y:S02]  /*11d00*/  ISETP.LT.OR P3, PT, R6.reuse, 0x1, P2 ;  /* 0x000000010600780c */ /* 0x040fe40001761670 */
[----:B------:R-:W-:Y:S02]  /*11d10*/  ISETP.LT.OR P4, PT, R6, 0x1, P1 ;  /* 0x000000010600780c */ /* 0x000fe40000f81670 */
[----:B------:R-:W-:Y:S01]  /*11d20*/  MOV R13, R25 ;  /* 0x00000019000d7202 */ /* 0x000fe20000000f00 */
[----:B------:R-:W-:Y:S01]  /*11d30*/  IMAD.MOV.U32 R12, RZ, RZ, 0x1 ;  /* 0x00000001ff0c7424 */ /* 0x000fe200078e00ff */
[----:B------:R-:W-:-:S05]  /*11d40*/  IADD3 R2, P0, R14, R5, RZ ;  /* 0x000000050e027210 */ /* 0x000fca0007f1e0ff */
[----:B------:R-:W-:Y:S01]  /*11d50*/  IMAD.X R3, RZ, RZ, R3, P0 ;  /* 0x000000ffff037224 */ /* 0x000fe200000e0603 */
[----:B------:R-:W-:-:S13]  /*11d60*/  ISETP.GE.AND P0, PT, R33, UR4, PT ;  /* 0x0000000421007c0c */ /* 0x000fda000bf06270 */
[----:B------:R-:W-:Y:S05]  /*11d70*/  WARPSYNC.COLLECTIVE R15, `(.L_x_3686) ;  /* 0x000000000f087348 */ /* 0x000fea0003c00000 */
[----:B------:R0:W1:Y:S02]  /*11d80*/  SHFL.IDX P6, R14, R13, R12, R11 ;  /* 0x0000000c0d0e7389 */ /* 0x00006400000c000b */
[----:B01----:R-:W-:Y:S01]  /*11d90*/  ENDCOLLECTIVE ;  /* 0x000000000000791b */ /* 0x003fe20003800000 */
.L_x_3686:
[----:B------:R-:W-:Y:S01]  /*11da0*/  @!PT LDS RZ, [RZ] ;  /* 0x00000000fffff984 */ /* 0x000fe20000000800 */
[----:B------:R-:W-:Y:S01]  /*11db0*/  @!PT LDS RZ, [RZ] ;  /* 0x00000000fffff984 */ /* 0x000fe20000000800 */
[----:B------:R-:W-:Y:S01]  /*11dc0*/  @!PT LDS RZ, [RZ] ;  /* 0x00000000fffff984 */ /* 0x000fe20000000800 */
[----:B------:R0:W-:Y:S01]  /*11dd0*/  LDGSTS.E.BYPASS.LTC128B.128 [R4+0x400], desc[UR36][R2.64], !P3 ;  /* 0x0040000002047fae */ /* 0x0001e2000d901d64 */
[----:B------:R-:W-:-:S03]  /*11de0*/  ISETP.LT.OR P3, PT, R6, 0x1, P0 ;  /* 0x000000010600780c */ /* 0x000fc60000761670 */
[----:B------:R0:W-:Y:S01]  /*11df0*/  LDGSTS.E.BYPASS.LTC128B.128 [R4+0x3400], desc[UR36][R2.64+0x80], !P4 ;  /* 0x0340008002047fae */ /* 0x0001e2000e101d64 */
[----:B------:R-:W-:-:S09]  /*11e00*/  IMAD.MOV.U32 R13, RZ, RZ, R24 ;  /* 0x000000ffff0d7224 */ /* 0x000fd200078e0018 */
[----:B------:R0:W-:Y:S01]  /*11e10*/  LDGSTS.E.BYPASS.LTC128B.128 [R4+0x6400], desc[UR36][R2.64+0x100], !P3 ;  /* 0x0640010002047fae */ /* 0x0001e2000d901d64 */
[----:B------:R-:W-:Y:S01]  /*11e20*/  ISETP.LT.OR P3, PT, R6, 0x11, P2 ;  /* 0x000000110600780c */ /* 0x000fe20001761670 */
[----:B------:R-:W-:-:S12]  /*11e30*/  IMAD.MOV.U32 R7, RZ, RZ, R14 ;  /* 0x000000ffff077224 */ /* 0x000fd800078e000e */
[----:B0-----:R-:W-:Y:S05]  /*11e40*/  WARPSYNC.COLLECTIVE R15, `(.L_x_3687) ;  /* 0x000000000f087348 */ /* 0x001fea0003c00000 */
[----:B------:R1:W2:Y:S02]  /*11e50*/  SHFL.IDX P6, R14, R13, R12, R11 ;  /* 0x0000000c0d0e7389 */ /* 0x0002a400000c000b */
[----:B012---:R-:W-:Y:S01]  /*11e60*/  ENDCOLLECTIVE ;  /* 0x000000000000791b */ /* 0x007fe20003800000 */
.L_x_3687:
[----:B------:R-:W-:Y:S02]  /*11e70*/  IMAD.MOV.U32 R13, RZ, RZ, R25 ;  /* 0x000000ffff0d7224 */ /* 0x000fe400078e0019 */
[----:B------:R-:W-:Y:S01]  /*11e80*/  IMAD.MOV.U32 R12, RZ, RZ, 0x2 ;  /* 0x00000002ff0c7424 */ /* 0x000fe200078e00ff */
[----:B------:R-:W-:-:S13]  /*11e90*/  IADD3 R2, P4, R14, R5, RZ ;  /* 0x000000050e027210 */ /* 0x000fda0007f9e0ff */
[----:B------:R-:W-:Y:S05]  /*11ea0*/  WARPSYNC.COLLECTIVE R15, `(.L_x_3688) ;  /* 0x000000000f087348 */ /* 0x000fea0003c00000 */
[----:B------:R0:W1:Y:S02]  /*11eb0*/  SHFL.IDX P6, R14, R13, R12, R11 ;  /* 0x0000000c0d0e7389 */ /* 0x00006400000c000b */
[----:B01----:R-:W-:Y:S01]  /*11ec0*/  ENDCOLLECTIVE ;  /* 0x000000000000791b */ /* 0x003fe20003800000 */
.L_x_3688:
[----:B------:R-:W-:Y:S02]  /*11ed0*/  IADD3.X R3, RZ, R7, RZ, P4, !PT ;  /* 0x00000007ff037210 */ /* 0x000fe400027fe4ff */
[----:B------:R-:W-:-:S03]  /*11ee0*/  ISETP.LT.OR P4, PT, R6, 0x11, P1 ;  /* 0x000000110600780c */ /* 0x000fc60000f81670 */
[----:B------:R-:W-:Y:S01]  /*11ef0*/  @!PT LDS RZ, [RZ] ;  /* 0x00000000fffff984 */ /* 0x000fe20000000800 */
[----:B------:R-:W-:Y:S01]  /*11f00*/  @!PT LDS RZ, [RZ] ;  /* 0x00000000fffff984 */ /* 0x000fe20000000800 */
[----:B------:R-:W-:Y:S01]  /*11f10*/  @!PT LDS RZ, [RZ] ;  /* 0x00000000fffff984 */ /* 0x000fe20000000800 */
[----:B------:R0:W-:Y:S01]  /*11f20*/  LDGSTS.E.BYPASS.LTC128B.128 [R4+0xc00], desc[UR36][R2.64], !P3 ;  /* 0x00c0000002047fae */ /* 0x0001e2000d901d64 */
[----:B------:R-:W-:Y:S02]  /*11f30*/  ISETP.LT.OR P3, PT, R6, 0x11, P0 ;  /* 0x000000110600780c */ /* 0x000fe40000761670 */
[----:B------:R-:W-:-:S07]  /*11f40*/  MOV R13, R24 ;  /* 0x00000018000d7202 */ /* 0x000fce0000000f00 */
[----:B------:R0:W-:Y:S04]  /*11f50*/  LDGSTS.E.BYPASS.LTC128B.128 [R4+0x3c00], desc[UR36][R2.64+0x80], !P4 ;  /* 0x03c0008002047fae */ /* 0x0001e8000e101d64 */
[----:B------:R0:W-:Y:S01]  /*11f60*/  LDGSTS.E.BYPASS.LTC128B.128 [R4+0x6c00], desc[UR36][R2.64+0x100], !P3 ;  /* 0x06c0010002047fae */ /* 0x0001e2000d901d64 */
[----:B------:R-:W-:Y:S01]  /*11f70*/  ISETP.LT.OR P3, PT, R6, 0x21, P2 ;  /* 0x000000210600780c */ /* 0x000fe20001761670 */
[----:B------:R-:W-:-:S12]  /*11f80*/  IMAD.MOV.U32 R7, RZ, RZ, R14 ;  /* 0x000000ffff077224 */ /* 0x000fd800078e000e */
[----:B0-----:R-:W-:Y:S05]  /*11f90*/  WARPSYNC.COLLECTIVE R15, `(.L_x_3689) ;  /* 0x000000000f087348 */ /* 0x001fea0003c00000 */
[----:B------:R1:W2:Y:S02]  /*11fa0*/  SHFL.IDX P6, R14, R13, R12, R11 ;  /* 0x0000000c0d0e7389 */ /* 0x0002a400000c000b */
[----:B012---:R-:W-:Y:S01]  /*11fb0*/  ENDCOLLECTIVE ;  /* 0x000000000000791b */ /* 0x007fe20003800000 */
.L_x_3689:
[----:B------:R-:W-:Y:S02]  /*11fc0*/  IMAD.MOV.U32 R13, RZ, RZ, R25 ;  /* 0x000000ffff0d7224 */ /* 0x000fe400078e0019 */
[----:B------:R-:W-:Y:S01]  /*11fd0*/  IMAD.MOV.U32 R12, RZ, RZ, 0x3 ;  /* 0x00000003ff0c7424 */ /* 0x000fe200078e00ff */
[----:B------:R-:W-:-:S13]  /*11fe0*/  IADD3 R2, P4, R14, R5, RZ ;  /* 0x000000050e027210 */ /* 0x000fda0007f9e0ff */
[----:B------:R-:W-:Y:S05]  /*11ff0*/  WARPSYNC.COLLECTIVE R15, `(.L_x_3690) ;  /* 0x000000000f087348 */ /* 0x000fea0003c00000 */
[----:B------:R0:W1:Y:S02]  /*12000*/  SHFL.IDX P6, R14, R13, R12, R11 ;  /* 0x0000000c0d0e7389 */ /* 0x00006400000c000b */
[----:B01----:R-:W-:Y:S01]  /*12010*/  ENDCOLLECTIVE ;  /* 0x000000000000791b */ /* 0x003fe20003800000 */
.L_x_3690:
[----:B------:R-:W-:Y:S01]  /*12020*/  IMAD.X R3, RZ, RZ, R7, P4 ;  /* 0x000000ffff037224 */ /* 0x000fe200020e0607 */
[----:B------:R-:W-:-:S04]  /*12030*/  ISETP.LT.OR P4, PT, R6, 0x21, P1 ;  /* 0x000000210600780c */ /* 0x000fc80000f81670 */
[----:B------:R-:W-:Y:S01]  /*12040*/  @!PT LDS RZ, [RZ] ;  /* 0x00000000fffff984 */ /* 0x000fe20000000800 */
[----:B------:R-:W-:Y:S01]  /*12050*/  @!PT LDS RZ, [RZ] ;  /* 0x00000000fffff984 */ /* 0x000fe20000000800 */
[----:B------:R-:W-:Y:S01]  /*12060*/  @!PT LDS RZ, [RZ] ;  /* 0x00000000fffff984 */ /* 0x000fe20000000800 */
[----:B------:R0:W-:Y:S01]  /*12070*/  LDGSTS.E.BYPASS.LTC128B.128 [R4+0x1400], desc[UR36][R2.64], !P3 ;  /* 0x0140000002047fae */ /* 0x0001e2000d901d64 */
[----:B------:R-:W-:Y:S01]  /*12080*/  ISETP.LT.OR P3, PT, R6, 0x21, P0 ;  /* 0x000000210600780c */ /* 0x000fe20000761670 */
[----:B------:R-:W-:-:S07]  /*12090*/  IMAD.MOV.U32 R13, RZ, RZ, R24 ;  /* 0x000000ffff0d7224 */ /* 0x000fce00078e0018 */
[----:B------:R0:W-:Y:S05]  /*120a0*/  LDGSTS.E.BYPASS.LTC128B.128 [R4+0x4400], desc[UR36][R2.64+0x80], !P4 ;  /* 0x0440008002047fae */ /* 0x0001ea000e101d64 */
[----:B------:R0:W-:Y:S01]  /*120b0*/  LDGSTS.E.BYPASS.LTC128B.128 [R4+0x7400], desc[UR36][R2.64+0x100], !P3 ;  /* 0x0740010002047fae */ /* 0x0001e2000d901d64 */
[----:B------:R-:W-:Y:S02]  /*120c0*/  ISETP.LT.OR P3, PT, R6, 0x31, P2 ;  /* 0x000000310600780c */ /* 0x000fe40001761670 */
[----:B------:R-:W-:-:S11]  /*120d0*/  MOV R7, R14 ;  /* 0x0000000e00077202 */ /* 0x000fd60000000f00 */
[----:B0-----:R-:W-:Y:S05]  /*120e0*/  WARPSYNC.COLLECTIVE R15, `(.L_x_3691) ;  /* 0x000000000f087348 */ /* 0x001fea0003c00000 */
[----:B------:R1:W2:Y:S02]  /*120f0*/  SHFL.IDX P6, R14, R13, R12, R11 ;  /* 0x0000000c0d0e7389 */ /* 0x0002a400000c000b */
[----:B012---:R-:W-:Y:S01]  /*12100*/  ENDCOLLECTIVE ;  /* 0x000000000000791b */ /* 0x007fe20003800000 */
.L_x_3691:
[----:B------:R-:W-:Y:S01]  /*12110*/  IMAD.MOV.U32 R13, RZ, RZ, R25 ;  /* 0x000000ffff0d7224 */ /* 0x000fe200078e0019 */
[----:B------:R-:W-:Y:S02]  /*12120*/  MOV R12, 0x4 ;  /* 0x00000004000c7802 */ /* 0x000fe40000000f00 */
[----:B------:R-:W-:-:S13]  /*12130*/  IADD3 R2, P4, R14, R5, RZ ;  /* 0x000000050e027210 */ /* 0x000fda0007f9e0ff */
[----:B------:R-:W-:Y:S05]  /*12140*/  WARPSYNC.COLLECTIVE R15, `(.L_x_3692) ;  /* 0x000000000f087348 */ /* 0x000fea0003c00000 */
[----:B------:R0:W1:Y:S02]  /*12150*/  SHFL.IDX P6, R14, R13, R12, R11 ;  /* 0x0000000c0d0e7389 */ /* 0x00006400000c000b */
[----:B01----:R-:W-:Y:S01]  /*12160*/  ENDCOLLECTIVE ;  /* 0x000000000000791b */ /* 0x003fe20003800000 */
.L_x_3692:
        /* <DEDUP_REMOVED lines=10> */
[----:B------:R-:W-:Y:S01]  /*12210*/  ISETP.LT.OR P3, PT, R6, 0x41, P2 ;  /* 0x000000410600780c */ /* 0x000fe20001761670 */
[----:B------:R-:W-:-:S12]  /*12220*/  IMAD.MOV.U32 R7, RZ, RZ, R14 ;  /* 0x000000ffff077224 */ /* 0x000fd800078e000e */
[----:B0-----:R-:W-:Y:S05]  /*12230*/  WARPSYNC.COLLECTIVE R15, `(.L_x_3693) ;  /* 0x000000000f087348 */ /* 0x001fea0003c00000 */
[----:B------:R1:W2:Y:S02]  /*12240*/  SHFL.IDX P6, R14, R13, R12, R11 ;  /* 0x0000000c0d0e7389 */ /* 0x0002a400000c000b */
[----:B012---:R-:W-:Y:S01]  /*12250*/  ENDCOLLECTIVE ;  /* 0x000000000000791b */ /* 0x007fe20003800000 */
.L_x_3693:
[----:B------:R-:W-:Y:S01]  /*12260*/  MOV R13, R25 ;  /* 0x00000019000d7202 */ /* 0x000fe20000000f00 */
[----:B------:R-:W-:Y:S01]  /*12270*/  IMAD.MOV.U32 R12, RZ, RZ, 0x5 ;  /* 0x00000005ff0c7424 */ /* 0x000fe200078e00ff */
[----:B------:R-:W-:-:S13]  /*12280*/  IADD3 R2, P4, R14, R5, RZ ;  /* 0x000000050e027210 */ /* 0x000fda0007f9e0ff */
[----:B------:R-:W-:Y:S05]  /*12290*/  WARPSYNC.COLLECTIVE R15, `(.L_x_3694) ;  /* 0x000000000f087348 */ /* 0x000fea0003c00000 */
[----:B------:R0:W1:Y:S02]  /*122a0*/  SHFL.IDX P6, R14, R13, R12, R11 ;  /* 0x0000000c0d0e7389 */ /* 0x00006400000c000b */
[----:B01----:R-:W-:Y:S01]  /*122b0*/  ENDCOLLECTIVE ;  /* 0x000000000000791b */ /* 0x003fe20003800000 */
.L_x_3694:
        /* <DEDUP_REMOVED lines=10> */
[----:B------:R-:W-:-:S07]  /*12360*/  IMAD.MOV.U32 R25, RZ, RZ, R14 ;  /* 0x000000ffff197224 */ /* 0x000fce00078e000e */
[----:B0-----:R-:W-:Y:S05]  /*12370*/  WARPSYNC.COLLECTIVE R15, `(.L_x_3695) ;  /* 0x000000000f087348 */ /* 0x001fea0003c00000 */
[----:B------:R1:W2:Y:S02]  /*12380*/  SHFL.IDX P6, R14, R13, R12, R11 ;  /* 0x0000000c0d0e7389 */ /* 0x0002a400000c000b */
[----:B012---:R-:W-:Y:S01]  /*12390*/  ENDCOLLECTIVE ;  /* 0x000000000000791b */ /* 0x007fe20003800000 */
.L_x_3695:
[----:B------:R-:W-:Y:S05]  /*123a0*/  BRA `(.L_x_3696) ;  /* 0xffffffc0005c7947 */ /* 0x000fea000383ffff */
.L_x_3590:
        /* <DEDUP_REMOVED lines=8> */
.L_x_3698:
[----:B------:R-:W-:Y:S05]  /*12430*/  BSYNC B0 ;  /* 0x0000000000007941 */ /* 0x000fea0003800000 */
.L_x_3697:
[----:B------:R-:W-:Y:S01]  /*12440*/  IMAD.MOV.U32 R13, RZ, RZ, R16 ;  /* 0x000000ffff0d7224 */ /* 0x000fe200078e0010 */
[----:B------:R-:W-:Y:S01]  /*12450*/  MOV R15, 0xffffffff ;  /* 0xffffffff000f7802 */ /* 0x000fe20000000f00 */
[----:B------:R-:W-:Y:S01]  /*12460*/  IMAD.MOV.U32 R12, RZ, RZ, 0x1 ;  /* 0x00000001ff0c7424 */ /* 0x000fe200078e00ff */
[----:B------:R-:W-:Y:S01]  /*12470*/  MOV R5, R14 ;  /* 0x0000000e00057202 */ /* 0x000fe20000000f00 */
[----:B------:R-:W-:Y:S02]  /*12480*/  IMAD.MOV.U32 R11, RZ, RZ, 0x1f ;  /* 0x0000001fff0b7424 */ /* 0x000fe400078e00ff */
[----:B------:R-:W-:-:S07]  /*12490*/  IMAD.IADD R7, R19, 0x1, R8 ;  /* 0x0000000113077824 */ /* 0x000fce00078e0208 */
[----:B------:R-:W-:Y:S05]  /*124a0*/  WARPSYNC.COLLECTIVE R15, `(.L_x_3699) ;  /* 0x000000000f087348 */ /* 0x000fea0003c00000 */
[----:B------:R0:W1:Y:S02]  /*124b0*/  SHFL.IDX P6, R14, R13, R12, R11 ;  /* 0x0000000c0d0e7389 */ /* 0x00006400000c000b */
[----:B01----:R-:W-:Y:S01]  /*124c0*/  ENDCOLLECTIVE ;  /* 0x000000000000791b */ /* 0x003fe20003800000 */
.L_x_3699:
        /* <DEDUP_REMOVED lines=11> */
[C---:B------:R-:W-:Y:S02]  /*12580*/  ISETP.GE.U32.AND P5, PT, R8.reuse, 0x10, PT ;  /* 0x000000100800780c */ /* 0x040fe40003fa6070 */
[----:B--2---:R-:W-:Y:S02]  /*12590*/  @!P1 MOV R4, R2 ;  /* 0x0000000200049202 */ /* 0x004fe40000000f00 */
[----:B------:R-:W-:-:S03]  /*125a0*/  ISETP.NE.AND P1, PT, R8, RZ, PT ;  /* 0x000000ff0800720c */ /* 0x000fc60003f25270 */
[----:B------:R-:W-:-:S10]  /*125b0*/  IMAD.MOV.U32 R13, RZ, RZ, R4 ;  /* 0x000000ffff0d7224 */ /* 0x000fd400078e0004 */
[----:B------:R-:W-:Y:S05]  /*125c0*/  WARPSYNC.COLLECTIVE R15, `(.L_x_3700) ;  /* 0x000000000f087348 */ /* 0x000fea0003c00000 */
[----:B------:R0:W1:Y:S02]  /*125d0*/  SHFL.UP P6, R14, R13, R12, R11 ;  /* 0x0400000c0d0e7389 */ /* 0x00006400000c000b */
[----:B01----:R-:W-:Y:S01]  /*125e0*/  ENDCOLLECTIVE ;  /* 0x000000000000791b */ /* 0x003fe20003800000 */
.L_x_3700:
[----:B------:R-:W-:Y:S01]  /*125f0*/  IMAD.MOV.U32 R12, RZ, RZ, 0x2 ;  /* 0x00000002ff0c7424 */ /* 0x000fe200078e00ff */
[----:B------:R-:W-:-:S05]  /*12600*/  SEL R7, R14, RZ, P1 ;  /* 0x000000ff0e077207 */ /* 0x000fca0000800000 */
[----:B------:R-:W-:-:S05]  /*12610*/  IMAD.IADD R6, R4, 0x1, R7 ;  /* 0x0000000104067824 */ /* 0x000fca00078e0207 */
[----:B------:R-:W-:-:S07]  /*12620*/  MOV R13, R6 ;  /* 0x00000006000d7202 */ /* 0x000fce0000000f00 */
[----:B------:R-:W-:Y:S05]  /*12630*/  WARPSYNC.COLLECTIVE R15, `(.L_x_3701) ;  /* 0x000000000f087348 */ /* 0x000fea0003c00000 */
[----:B------:R0:W1:Y:S02]  /*12640*/  SHFL.UP P6, R14, R13, R12, R11 ;  /* 0x0400000c0d0e7389 */ /* 0x00006400000c000b */
[----:B01----:R-:W-:Y:S01]  /*12650*/  ENDCOLLECTIVE ;  /* 0x000000000000791b */ /* 0x003fe20003800000 */
.L_x_3701:
[----:B------:R-:W-:Y:S02]  /*12660*/  MOV R12, 0x4 ;  /* 0x00000004000c7802 */ /* 0x000fe40000000f00 */
[----:B------:R-:W-:-:S05]  /*12670*/  SEL R7, R14, RZ, P2 ;  /* 0x000000ff0e077207 */ /* 0x000fca0001000000 */
[----:B------:R-:W-:-:S04]  /*12680*/  IMAD.IADD R7, R6, 0x1, R7 ;  /* 0x0000000106077824 */ /* 0x000fc800078e0207 */
[----:B------:R-:W-:-:S07]  /*12690*/  IMAD.MOV.U32 R13, RZ, RZ, R7 ;  /* 0x000000ffff0d7224 */ /* 0x000fce00078e0007 */
[----:B------:R-:W-:Y:S05]  /*126a0*/  WARPSYNC.COLLECTIVE R15, `(.L_x_3702) ;  /* 0x000000000f087348 */ /* 0x000fea0003c00000 */
[----:B------:R0:W1:Y:S02]  /*126b0*/  SHFL.UP P6, R14, R13, R12, R11 ;  /* 0x0400000c0d0e7389 */ /* 0x00006400000c000b */
[----:B01----:R-:W-:Y:S01]  /*126c0*/  ENDCOLLECTIVE ;  /* 0x000000000000791b */ /* 0x003fe20003800000 */
.L_x_3702:
[----:B------:R-:W-:Y:S01]  /*126d0*/  IMAD.MOV.U32 R12, RZ, RZ, 0x8 ;  /* 0x00000008ff0c7424 */ /* 0x000fe200078e00ff */
[----:B------:R-:W-:-:S05]  /*126e0*/  SEL R2, R14, RZ, P3 ;  /* 0x000000ff0e027207 */ /* 0x000fca0001800000 */
[----:B------:R-:W-:-:S04]  /*126f0*/  IMAD.IADD R2, R7, 0x1, R2 ;  /* 0x0000000107027824 */ /* 0x000fc800078e0202 */
[----:B------:R-:W-:-:S07]  /*12700*/  IMAD.MOV.U32 R13, RZ, RZ, R2 ;  /* 0x000000ffff0d7224 */ /* 0x000fce00078e0002 */
[----:B------:R-:W-:Y:S05]  /*12710*/  WARPSYNC.COLLECTIVE R15, `(.L_x_3703) ;  /* 0x000000000f087348 */ /* 0x000fea0003c00000 */
[----:B------:R0:W1:Y:S02]  /*12720*/  SHFL.UP P6, R14, R13, R12, R11 ;  /* 0x0400000c0d0e7389 */ /* 0x00006400000c000b */
[----:B01----:R-:W-:Y:S01]  /*12730*/  ENDCOLLECTIVE ;  /* 0x000000000000791b */ /* 0x003fe20003800000 */
.L_x_3703:
[----:B------:R-:W-:Y:S01]  /*12740*/  IMAD.MOV.U32 R12, RZ, RZ, 0x10 ;  /* 0x00000010ff0c7424 */ /* 0x000fe200078e00ff */
[----:B------:R-:W-:-:S04]  /*12750*/  SEL R3, R14, RZ, P4 ;  /* 0x000000ff0e037207 */ /* 0x000fc80002000000 */
[----:B------:R-:W-:-:S05]  /*12760*/  IADD3 R3, R2, R3, RZ ;  /* 0x0000000302037210 */ /* 0x000fca0007ffe0ff */
[----:B------:R-:W-:-:S07]  /*12770*/  IMAD.MOV.U32 R13, RZ, RZ, R3 ;  /* 0x000000ffff0d7224 */ /* 0x000fce00078e0003 */
[----:B------:R-:W-:Y:S05]  /*12780*/  WARPSYNC.COLLECTIVE R15, `(.L_x_3704) ;  /* 0x000000000f087348 */ /* 0x000fea0003c00000 */
[----:B------:R0:W1:Y:S02]  /*12790*/  SHFL.UP P6, R14, R13, R12, R11 ;  /* 0x0400000c0d0e7389 */ /* 0x00006400000c000b */
[----:B01----:R-:W-:Y:S01]  /*127a0*/  ENDCOLLECTIVE ;  /* 0x000000000000791b */ /* 0x003fe20003800000 */
.L_x_3704:
        /* <DEDUP_REMOVED lines=8> */
.L_x_3705:
[----:B------:R-:W-:Y:S05]  /*12830*/  BRA `(.L_x_3706) ;  /* 0xffffffc0006c7947 */ /* 0x000fea000383ffff */
.L_x_3595:
        /* <DEDUP_REMOVED lines=8> */
.L_x_3708:
[----:B------:R-:W-:Y:S05]  /*128c0*/  BSYNC B0 ;  /* 0x0000000000007941 */ /* 0x000fea0003800000 */
.L_x_3707:
[----:B------:R-:W-:Y:S01]  /*128d0*/  SEL R13, R14, RZ, P1 ;  /* 0x000000ff0e0d7207 */ /* 0x000fe20000800000 */
[----:B------:R-:W-:Y:S01]  /*128e0*/  IMAD.MOV.U32 R11, RZ, RZ, RZ ;  /* 0x000000ffff0b7224 */ /* 0x000fe200078e00ff */
[----:B------:R-:W-:Y:S01]  /*128f0*/  MOV R12, 0x2 ;  /* 0x00000002000c7802 */ /* 0x000fe20000000f00 */
[----:B------:R-:W-:Y:S02]  /*12900*/  IMAD.MOV.U32 R15, RZ, RZ, -0x1 ;  /* 0xffffffffff0f7424 */ /* 0x000fe400078e00ff */
[----:B------:R-:W-:-:S07]  /*12910*/  IMAD.IADD R13, R4, 0x1, R13 ;  /* 0x00000001040d7824 */ /* 0x000fce00078e020d */
[----:B------:R-:W-:Y:S05]  /*12920*/  WARPSYNC.COLLECTIVE R15, `(.L_x_3709) ;  /* 0x000000000f087348 */ /* 0x000fea0003c00000 */
[----:B------:R0:W1:Y:S02]  /*12930*/  SHFL.UP P6, R14, R13, R12, R11 ;  /* 0x0400000c0d0e7389 */ /* 0x00006400000c000b */
[----:B01----:R-:W-:Y:S01]  /*12940*/  ENDCOLLECTIVE ;  /* 0x000000000000791b */ /* 0x003fe20003800000 */
.L_x_3709:
[----:B------:R-:W-:Y:S01]  /*12950*/  IMAD.MOV.U32 R12, RZ, RZ, 0x4 ;  /* 0x00000004ff0c7424 */ /* 0x000fe200078e00ff */
[----:B------:R-:W-:-:S05]  /*12960*/  SEL R0, R14, RZ, P2 ;  /* 0x000000ff0e007207 */ /* 0x000fca0001000000 */
[----:B------:R-:W-:-:S05]  /*12970*/  IMAD.IADD R0, R13, 0x1, R0 ;  /* 0x000000010d007824 */ /* 0x000fca00078e0200 */
[----:B------:R-:W-:-:S07]  /*12980*/  MOV R13, R0 ;  /* 0x00000000000d7202 */ /* 0x000fce0000000f00 */
[----:B------:R-:W-:Y:S05]  /*12990*/  WARPSYNC.COLLECTIVE R15, `(.L_x_3710) ;  /* 0x000000000f087348 */ /* 0x000fea0003c00000 */
[----:B------:R0:W1:Y:S02]  /*129a0*/  SHFL.UP P6, R14, R13, R12, R11 ;  /* 0x0400000c0d0e7389 */ /* 0x00006400000c000b */
[----:B01----:R-:W-:Y:S01]  /*129b0*/  ENDCOLLECTIVE ;  /* 0x000000000000791b */ /* 0x003fe20003800000 */
.L_x_3710:
[----:B------:R-:W-:Y:S02]  /*129c0*/  MOV R12, 0x8 ;  /* 0x00000008000c7802 */ /* 0x000fe40000000f00 */
[----:B------:R-:W-:-:S05]  /*129d0*/  SEL R3, R14, RZ, P3 ;  /* 0x000000ff0e037207 */ /* 0x000fca0001800000 */
[----:B------:R-:W-:-:S04]  /*129e0*/  IMAD.IADD R2, R0, 0x1, R3 ;  /* 0x0000000100027824 */ /* 0x000fc800078e0203 */
[----:B------:R-:W-:-:S07]  /*129f0*/  IMAD.MOV.U32 R13, RZ, RZ, R2 ;  /* 0x000000ffff0d7224 */ /* 0x000fce00078e0002 */
[----:B------:R-:W-:Y:S05]  /*12a00*/  WARPSYNC.COLLECTIVE R15, `(.L_x_3711) ;  /* 0x000000000f087348 */ /* 0x000fea0003c00000 */
[----:B------:R0:W1:Y:S02]  /*12a10*/  SHFL.UP P6, R14, R13, R12, R11 ;  /* 0x0400000c0d0e7389 */ /* 0x00006400000c000b */
[----:B01----:R-:W-:Y:S01]  /*12a20*/  ENDCOLLECTIVE ;  /* 0x000000000000791b */ /* 0x003fe20003800000 */
.L_x_3711:
[----:B------:R-:W-:Y:S01]  /*12a30*/  IMAD.MOV.U32 R12, RZ, RZ, 0x10 ;  /* 0x00000010ff0c7424 */ /* 0x000fe200078e00ff */
[----:B------:R-:W-:-:S05]  /*12a40*/  SEL R3, R14, RZ, P4 ;  /* 0x000000ff0e037207 */ /* 0x000fca0002000000 */
[----:B------:R-:W-:-:S04]  /*12a50*/  IMAD.IADD R3, R2, 0x1, R3 ;  /* 0x0000000102037824 */ /* 0x000fc800078e0203 */
[----:B------:R-:W-:-:S07]  /*12a60*/  IMAD.MOV.U32 R13, RZ, RZ, R3 ;  /* 0x000000ffff0d7224 */ /* 0x000fce00078e0003 */
[----:B------:R-:W-:Y:S05]  /*12a70*/  WARPSYNC.COLLECTIVE R15, `(.L_x_3712) ;  /* 0x000000000f087348 */ /* 0x000fea0003c00000 */
[----:B------:R0:W1:Y:S02]  /*12a80*/  SHFL.UP P6, R14, R13, R12, R11 ;  /* 0x0400000c0d0e7389 */ /* 0x00006400000c000b */
[----:B01----:R-:W-:Y:S01]  /*12a90*/  ENDCOLLECTIVE ;  /* 0x000000000000791b */ /* 0x003fe20003800000 */
.L_x_3712:
        /* <DEDUP_REMOVED lines=8> */
.L_x_3713:
[----:B------:R-:W-:Y:S05]  /*12b20*/  BRA `(.L_x_3714) ;  /* 0xffffffc0004c7947 */ /* 0x000fea000383ffff */
.L_x_3597:
[----:B------:R-:W-:Y:S01]  /*12b30*/  BSSY B0, `(.L_x_3715) ;  /* 0x0000006000007945 */ /* 0x000fe20003800000 */
[----:B------:R-:W-:Y:S02]  /*12b40*/  PLOP3.LUT P6, PT, P6, PT, PT, 0x8, 0x0 ;  /* 0x000000000000781c */ /* 0x000fe400037ce170 */
[----:B------:R-:W-:-:S11]  /*12b50*/  MOV R15, 0xffffffff ;  /* 0xffffffff000f7802 */ /* 0x000fd60000000f00 */
[----:B0-----:R-:W-:Y:S05]  /*12b60*/  WARPSYNC.COLLECTIVE R15, `(.L_x_3716) ;  /* 0x000000000f087348 */ /* 0x001fea0003c00000 */
[----:B------:R-:W-:Y:S01]  /*12b70*/  VOTE.ANY R14, PT, P6 ;  /* 0x00000000000e7806 */ /* 0x000fe200030e0100 */
[----:B0-----:R-:W-:Y:S06]  /*12b80*/  ENDCOLLECTIVE ;  /* 0x000000000000791b */ /* 0x001fec0003800000 */
.L_x_3716:
[----:B------:R-:W-:Y:S05]  /*12b90*/  BSYNC B0 ;  /* 0x0000000000007941 */ /* 0x000fea0003800000 */
.L_x_3715:
        /* <DEDUP_REMOVED lines=9> */
.L_x_3717:
[----:B------:R-:W-:Y:S01]  /*12c30*/  IMAD.MOV.U32 R4, RZ, RZ, R14 ;  /* 0x000000ffff047224 */ /* 0x000fe200078e000e */
[----:B------:R-:W-:Y:S06]  /*12c40*/  BRA `(.L_x_3718) ;  /* 0xffffffc0003c7947 */ /* 0x000fec000383ffff */
.L_x_3599:
[----:B------:R-:W-:Y:S01]  /*12c50*/  BSSY B0, `(.L_x_3719) ;  /* 0x0000007000007945 */ /* 0x000fe20003800000 */
[----:B------:R-:W-:Y:S01]  /*12c60*/  IMAD.MOV.U32 R13, RZ, RZ, R6 ;  /* 0x000000ffff0d7224 */ /* 0x000fe200078e0006 */
[----:B------:R-:W-:Y:S01]  /*12c70*/  MOV R11, 0x1f ;  /* 0x0000001f000b7802 */ /* 0x000fe20000000f00 */
[----:B------:R-:W-:-:S07]  /*12c80*/  IMAD.MOV.U32 R15, RZ, RZ, -0x1 ;  /* 0xffffffffff0f7424 */ /* 0x000fce00078e00ff */
[----:B012---:R-:W-:Y:S05]  /*12c90*/  WARPSYNC.COLLECTIVE R15, `(.L_x_3720) ;  /* 0x000000000f087348 */ /* 0x007fea0003c00000 */
[----:B------:R3:W4:Y:S02]  /*12ca0*/  SHFL.IDX P6, R14, R13, R12, R11 ;  /* 0x0000000c0d0e7389 */ /* 0x00072400000c000b */
[----:B01234-:R-:W-:Y:S01]  /*12cb0*/  ENDCOLLECTIVE ;  /* 0x000000000000791b */ /* 0x01ffe20003800000 */
.L_x_3720:
[----:B------:R-:W-:Y:S05]  /*12cc0*/  BSYNC B0 ;  /* 0x0000000000007941 */ /* 0x000fea0003800000 */
.L_x_3719:
[----:B------:R-:W-:Y:S05]  /*12cd0*/  BRA `(.L_x_3598) ;  /* 0xffffffc000347947 */ /* 0x000fea000383ffff */
.L_x_3603:
[----:B0-----:R0:W2:Y:S02]  /*12ce0*/  SYNCS.PHASECHK.TRANS64.TRYWAIT P0, [R4+URZ+0x30820], R0 ;  /* 0x03082000040075a7 */ /* 0x0010a4000800017f */
[----:B--2---:R-:W-:Y:S05]  /*12cf0*/  @!P0 NANOSLEEP.SYNCS 0x989680 ;  /* 0x009896800000895d */ /* 0x004fea0003900000 */
[----:B------:R-:W2:Y:S02]  /*12d00*/  @!P0 SYNCS.PHASECHK.TRANS64 P0, [R4+URZ+0x30820], R0 ;  /* 0x03082000040085a7 */ /* 0x000ea4000800007f */
[----:B--2---:R-:W-:Y:S05]  /*12d10*/  @!P0 BRA `(.L_x_3603) ;  /* 0xfffffffc00f08947 */ /* 0x004fea000383ffff */
[----:B------:R-:W-:Y:S05]  /*12d20*/  BRA `(.L_x_3721) ;  /* 0xffffffc400207947 */ /* 0x000fea000383ffff */
.L_x_3604:
[----:B------:R-:W2:Y:S01]  /*12d30*/  S2R R2, SR_TID.X ;  /* 0x0000000000027919 */ /* 0x000ea20000002100 */
[----:B------:R-:W-:Y:S01]  /*12d40*/  BSSY B0, `(.L_x_3722) ;  /* 0x000000a000007945 */ /* 0x000fe20003800000 */
[----:B------:R-:W-:Y:S01]  /*12d50*/  IMAD.MOV.U32 R12, RZ, RZ, RZ ;  /* 0x000000ffff0c7224 */ /* 0x000fe200078e00ff */
[----:B------:R-:W-:Y:S01]  /*12d60*/  MOV R11, 0x1f ;  /* 0x0000001f000b7802 */ /* 0x000fe20000000f00 */
[----:B------:R-:W-:Y:S01]  /*12d70*/  IMAD.MOV.U32 R15, RZ, RZ, -0x1 ;  /* 0xffffffffff0f7424 */ /* 0x000fe200078e00ff */
[----:B--2---:R-:W-:-:S04]  /*12d80*/  SHF.R.U32.HI R2, RZ, 0x5, R2 ;  /* 0x00000005ff027819 */ /* 0x004fc80000011602 */
[----:B------:R-:W-:-:S05]  /*12d90*/  LOP3.LUT R2, R2, 0x3, RZ, 0xc0, !PT ;  /* 0x0000000302027812 */ /* 0x000fca00078ec0ff */
[----:B------:R-:W-:-:S07]  /*12da0*/  IMAD.MOV.U32 R13, RZ, RZ, R2 ;  /* 0x000000ffff0d7224 */ /* 0x000fce00078e0002 */
[----:B01-3--:R-:W-:Y:S05]  /*12db0*/  WARPSYNC.COLLECTIVE R15, `(.L_x_3723) ;  /* 0x000000000f087348 */ /* 0x00bfea0003c00000 */
[----:B------:R2:W4:Y:S02]  /*12dc0*/  SHFL.IDX P6, R14, R13, R12, R11 ;  /* 0x0000000c0d0e7389 */ /* 0x00052400000c000b */
[----:B01234-:R-:W-:Y:S01]  /*12dd0*/  ENDCOLLECTIVE ;  /* 0x000000000000791b */ /* 0x01ffe20003800000 */
.L_x_3723:
[----:B------:R-:W-:Y:S05]  /*12de0*/  BSYNC B0 ;  /* 0x0000000000007941 */ /* 0x000fea0003800000 */
.L_x_3722:
[----:B------:R-:W-:Y:S05]  /*12df0*/  BRA `(.L_x_3724) ;  /* 0xffffffc400087947 */ /* 0x000fea000383ffff */
.L_x_3607:
[----:B------:R-:W-:Y:S01]  /*12e00*/  BSSY B1, `(.L_x_3725) ;  /* 0x0000006000017945 */ /* 0x000fe20003800000 */
[----:B------:R-:W-:-:S07]  /*12e10*/  IMAD.MOV.U32 R15, RZ, RZ, -0x1 ;  /* 0xffffffffff0f7424 */ /* 0x000fce00078e00ff */
[----:B01-3--:R-:W-:Y:S05]  /*12e20*/  WARPSYNC.COLLECTIVE R15, `(.L_x_3726) ;  /* 0x000000000f0c7348 */ /* 0x00bfea0003c00000 */
[----:B------:R-:W-:Y:S02]  /*12e30*/  ELECT P6, UR62, PT ;  /* 0x00000000003e782f */ /* 0x000fe400038c0000 */
[----:B------:R-:W-:Y:S01]  /*12e40*/  MOV R14, UR62 ;  /* 0x0000003e000e7c02 */ /* 0x000fe20008000f00 */
[----:B01-3--:R-:W-:Y:S10]  /*12e50*/  ENDCOLLECTIVE ;  /* 0x000000000000791b */ /* 0x00bff40003800000 */
.L_x_3726:
[----:B------:R-:W-:Y:S05]  /*12e60*/  BSYNC B1 ;  /* 0x0000000000017941 */ /* 0x000fea0003800000 */
.L_x_3725:
[----:B------:R-:W-:Y:S05]  /*12e70*/  BRA `(.L_x_3727) ;  /* 0xffffffc400007947 */ /* 0x000fea000383ffff */
.L_x_3609:
[----:B0-----:R0:W2:Y:S02]  /*12e80*/  SYNCS.PHASECHK.TRANS64.TRYWAIT P1, [R5+URZ+0x30840], R0 ;  /* 0x03084000050075a7 */ /* 0x0010a4000802017f */
[----:B--2---:R-:W-:Y:S05]  /*12e90*/  @!P1 NANOSLEEP.SYNCS 0x989680 ;  /* 0x009896800000995d */ /* 0x004fea0003900000 */
[----:B------:R-:W2:Y:S02]  /*12ea0*/  @!P1 SYNCS.PHASECHK.TRANS64 P1, [R5+URZ+0x30840], R0 ;  /* 0x03084000050095a7 */ /* 0x000ea4000802007f */
[----:B--2---:R-:W-:Y:S05]  /*12eb0*/  @!P1 BRA `(.L_x_3609) ;  /* 0xfffffffc00f09947 */ /* 0x004fea000383ffff */
[----:B------:R-:W-:Y:S05]  /*12ec0*/  BRA `(.L_x_3728) ;  /* 0xffffffc400287947 */ /* 0x000fea000383ffff */
.L_x_3611:
[----:B--2---:R2:W4:Y:S02]  /*12ed0*/  SYNCS.PHASECHK.TRANS64.TRYWAIT P1, [R27+URZ+0x30840], R2 ;  /* 0x030840021b0075a7 */ /* 0x004524000802017f */
[----:B----4-:R-:W-:Y:S05]  /*12ee0*/  @!P1 NANOSLEEP.SYNCS 0x989680 ;  /* 0x009896800000995d */ /* 0x010fea0003900000 */
[----:B------:R-:W4:Y:S02]  /*12ef0*/  @!P1 SYNCS.PHASECHK.TRANS64 P1, [R27+URZ+0x30840], R2 ;  /* 0x030840021b0095a7 */ /* 0x000f24000802007f */
[----:B----4-:R-:W-:Y:S05]  /*12f00*/  @!P1 BRA `(.L_x_3611) ;  /* 0xfffffffc00f09947 */ /* 0x010fea000383ffff */
[----:B------:R-:W-:Y:S05]  /*12f10*/  BRA `(.L_x_3729) ;  /* 0xffffffc400347947 */ /* 0x000fea000383ffff */
.L_x_3613:
[----:B----4-:R4:W0:Y:S02]  /*12f20*/  SYNCS.PHASECHK.TRANS64.TRYWAIT P1, [R5+URZ+0x30860], R0 ;  /* 0x03086000050075a7 */ /* 0x010824000802017f */
[----:B0-----:R-:W-:Y:S05]  /*12f30*/  @!P1 NANOSLEEP.SYNCS 0x989680 ;  /* 0x009896800000995d */ /* 0x001fea0003900000 */
[----:B------:R-:W0:Y:S02]  /*12f40*/  @!P1 SYNCS.PHASECHK.TRANS64 P1, [R5+URZ+0x30860], R0 ;  /* 0x03086000050095a7 */ /* 0x000e24000802007f */
[----:B0-----:R-:W-:Y:S05]  /*12f50*/  @!P1 BRA `(.L_x_3613) ;  /* 0xfffffffc00f09947 */ /* 0x001fea000383ffff */
[----:B------:R-:W-:Y:S05]  /*12f60*/  BRA `(.L_x_3730) ;  /* 0xffffffc400307947 */ /* 0x000fea000383ffff */
.L_x_3731:
        /* <DEDUP_REMOVED lines=9> */
.L_x_15835:


//--------------------- .text._ZN7cutlass13device_kernelIN5flash11enable_sm90INS1_16FlashAttnFwdSm90INS1_25CollectiveMainloopFwdSm90ILi2EN4cute5tupleIJNS5_1CILi1EEES8_S8_EEENS6_IJNS7_ILi128EEENS7_ILi96EEENS7_ILi192EEEEEELi192ENS_10bfloat16_tEfNS_4arch4Sm90ELb0ELb0ELb1ELb1ELb1ELb1ELb0ELb1ELb1ELb1ELb0ELb0EEENS1_21CollectiveEpilogueFwdINS6_IJSA_SC_SB_EEES9_SE_SG_Li256ELb1ELb1ELb0ELb0EEENS1_36VarlenDynamicPersistentTileSchedulerILi128ELi96ELi256ELi128ELb0ELb1ELb1ELb0ELb1ELb1EEEEEEEEEvNT_6ParamsE --------------------------
	.section	.text._ZN7cutlass13device_kernelIN5flash11enable_sm90INS1_16FlashAttnFwdSm90INS1_25CollectiveMainloopFwdSm90ILi2EN4cute5tupleIJNS5_1CILi1EEES8_S8_EEENS6_IJNS7_ILi128EEENS7_ILi96EEENS7_ILi192EEEEEELi192ENS_10bfloat16_tEfNS_4arch4Sm90ELb0ELb0ELb1ELb1ELb1ELb1ELb0ELb1ELb1ELb1ELb0ELb0EEENS1_21CollectiveEpilogueFwdINS6_IJSA_SC_SB_EEES9_SE_SG_Li256ELb1ELb1ELb0ELb0EEENS1_36VarlenDynamicPersistentTileSchedulerILi128ELi96ELi256ELi128ELb0ELb1ELb1ELb0ELb1ELb1EEEEEEEEEvNT_6ParamsE,"ax",@progbits
	.align	128
.text._ZN7cutlass13device_kernelIN5flash11enable_sm90INS1_16FlashAttnFwdSm90INS1_25CollectiveMainloopFwdSm90ILi2EN4cute5tupleIJNS5_1CILi1EEES8_S8_EEENS6_IJNS7_ILi128EEENS7_ILi96EEENS7_ILi192EEEEEELi192ENS_10bfloat16_tEfNS_4arch4Sm90ELb0ELb0ELb1ELb1ELb1ELb1ELb0ELb1ELb1ELb1ELb0ELb0EEENS1_21CollectiveEpilogueFwdINS6_IJSA_SC_SB_EEES9_SE_SG_Li256ELb1ELb1ELb0ELb0EEENS1_36VarlenDynamicPersistentTileSchedulerILi128ELi96ELi256ELi128ELb0ELb1ELb1ELb0ELb1ELb1EEEEEEEEEvNT_6ParamsE:
        .type           _ZN7cutlass13device_kernelIN5flash11enable_sm90INS1_16FlashAttnFwdSm90INS1_25CollectiveMainloopFwdSm90ILi2EN4cute5tupleIJNS5_1CILi1EEES8_S8_EEENS6_IJNS7_ILi128EEENS7_ILi96EEENS7_ILi192EEEEEELi192ENS_10bfloat16_tEfNS_4arch4Sm90ELb0ELb0ELb1ELb1ELb1ELb1ELb0ELb1ELb1ELb1ELb0ELb0EEENS1_21CollectiveEpilogueFwdINS6_IJSA_SC_SB_EEES9_SE_SG_Li256ELb1ELb1ELb0ELb0EEENS1_36VarlenDynamicPersistentTileSchedulerILi128ELi96ELi256ELi128ELb0ELb1ELb1ELb0ELb1ELb1EEEEEEEEEvNT_6ParamsE,@function
        .size           _ZN7cutlass13device_kernelIN5flash11enable_sm90INS1_16FlashAttnFwdSm90INS1_25CollectiveMainloopFwdSm90ILi2EN4cute5tupleIJNS5_1CILi1EEES8_S8_EEENS6_IJNS7_ILi128EEENS7_ILi96EEENS7_ILi192EEEEEELi192ENS_10bfloat16_tEfNS_4arch4Sm90ELb0ELb0ELb1ELb1ELb1ELb1ELb0ELb1ELb1ELb1ELb0ELb0EEENS1_21CollectiveEpilogueFwdINS6_IJSA_SC_SB_EEES9_SE_SG_Li256ELb1ELb1ELb0ELb0EEENS1_36VarlenDynamicPersistentTileSchedulerILi128ELi96ELi256ELi128ELb0ELb1ELb1ELb0ELb1ELb1EEEEEEEEEvNT_6ParamsE,(.L_x_15836 - _ZN7cutlass13device_kernelIN5flash11enable_sm90INS1_16FlashAttnFwdSm90INS1_25CollectiveMainloopFwdSm90ILi2EN4cute5tupleIJNS5_1CILi1EEES8_S8_EEENS6_IJNS7_ILi128EEENS7_ILi96EEENS7_ILi192EEEEEELi192ENS_10bfloat16_tEfNS_4arch4Sm90ELb0ELb0ELb1ELb1ELb1ELb1ELb0ELb1ELb1ELb1ELb0ELb0EEENS1_21CollectiveEpilogueFwdINS6_IJSA_SC_SB_EEES9_SE_SG_Li256ELb1ELb1ELb0ELb0EEENS1_36VarlenDynamicPersistentTileSchedulerILi128ELi96ELi256ELi128ELb0ELb1ELb1ELb0ELb1ELb1EEEEEEEEEvNT_6ParamsE)
        .other          _ZN7cutlass13device_kernelIN5flash11enable_sm90INS1_16FlashAttnFwdSm90INS1_25CollectiveMainloopFwdSm90ILi2EN4cute5tupleIJNS5_1CILi1EEES8_S8_EEENS6_IJNS7_ILi128EEENS7_ILi96EEENS7_ILi192EEEEEELi192ENS_10bfloat16_tEfNS_4arch4Sm90ELb0ELb0ELb1ELb1ELb1ELb1ELb0ELb1ELb1ELb1ELb0ELb0EEENS1_21CollectiveEpilogueFwdINS6_IJSA_SC_SB_EEES9_SE_SG_Li256ELb1ELb1ELb0ELb0EEENS1_36VarlenDynamicPersistentTileSchedulerILi128ELi96ELi256ELi128ELb0ELb1ELb1ELb0ELb1ELb1EEEEEEEEEvNT_6ParamsE,@"STO_CUDA_ENTRY STV_DEFAULT"
_ZN7cutlass13device_kernelIN5flash11enable_sm90INS1_16FlashAttnFwdSm90INS1_25CollectiveMainloopFwdSm90ILi2EN4cute5tupleIJNS5_1CILi1EEES8_S8_EEENS6_IJNS7_ILi128EEENS7_ILi96EEENS7_ILi192EEEEEELi192ENS_10bfloat16_tEfNS_4arch4Sm90ELb0ELb0ELb1ELb1ELb1ELb1ELb0ELb1ELb1ELb1ELb0ELb0EEENS1_21CollectiveEpilogueFwdINS6_IJSA_SC_SB_EEES9_SE_SG_Li256ELb1ELb1ELb0ELb0EEENS1_36VarlenDynamicPersistentTileSchedulerILi128ELi96ELi256ELi128ELb0ELb1ELb1ELb0ELb1ELb1EEEEEEEEEvNT_6ParamsE:
        /* <DEDUP_REMOVED lines=18> */
.L_x_3733:
[----:B------:R-:W-:Y:S05]  /*0120*/  BSYNC B0 ;  /* 0x0000000000007941 */ /* 0x000fea0003800000 */
.L_x_3732:
        /* <DEDUP_REMOVED lines=41> */
.L_x_3734:
        /* <DEDUP_REMOVED lines=22> */
.L_x_3735:
        /* <DEDUP_REMOVED lines=18> */
.L_x_3736:
        /* <DEDUP_REMOVED lines=22> */
.L_x_3737:
        /* <DEDUP_REMOVED lines=22> */
.L_x_3738:
[----:B------:R-:W-:Y:S01]  /*0900*/  PLOP3.LUT P0, PT, PT, PT, UP0, 0x80, 0x0 ;  /* 0x000000000000781c */ /* 0x000fe20003f0f008 */
[----:B------:R-:W-:Y:S01]  /*0910*/  UMOV UR61, 0x1 ;  /* 0x00000001003d7882 */ /* 0x000fe20000000000 */
[----:B------:R-:W-:Y:S01]  /*0920*/  NOP ;  /* 0x0000000000007918 */ /* 0x000fe20000000000 */
[----:B------:R-:W-:Y:S01]  /*0930*/  USEL UR61, UR61, 0x2, !UP0 ;  /* 0x000000023d3d7887 */ /* 0x000fe2000c000000 */
[----:B------:R-:W-:Y:S01]  /*0940*/  BSSY B9, `(.L_x_3739) ;  /* 0x0002027000097945 */ /* 0x000fe20003800000 */
[----:B------:R-:W-:Y:S01]  /*0950*/  ULDC.64 UR56, c[0x0][0x208] ;  /* 0x0000820000387ab9 */ /* 0x000fe20000000a00 */
[----:B012-4-:R-:W-:Y:S07]  /*0960*/  BAR.SYNC.DEFER_BLOCKING 0x0 ;  /* 0x0000000000007b1d */ /* 0x017fee0000010000 */
[----:B------:R-:W-:Y:S05]  /*0970*/  @!P0 BRA `(.L_x_3740) ;  /* 0x0000019400dc8947 */ /* 0x000fea0003800000 */
.L_x_3741:
        /* <DEDUP_REMOVED lines=10> */
[----:B------:R-:W-:-:S05]  /*0a20*/  LEA R2, R222, R3, 0x18 ;  /* 0x00000003de027211 */ /* 0x000fca00078ec0ff */
[----:B------:R-:W0:Y:S01]  /*0a30*/  LDS.128 R28, [R2+0x308d0] ;  /* 0x0308d000021c7984 */ /* 0x000e220000000c00 */
[----:B------:R-:W-:Y:S06]  /*0a40*/  BAR.ARV 0x4, 0x180 ;  /* 0x0106000000007b1d */ /* 0x000fec0000002000 */
[----:B0-----:R-:W-:-:S13]  /*0a50*/  ISETP.GE.AND P0, PT, R31, UR4, PT ;  /* 0x000000041f007c0c */ /* 0x001fda000bf06270 */
[----:B------:R-:W-:Y:S05]  /*0a60*/  @P0 BRA `(.L_x_3742) ;  /* 0x0000020000500947 */ /* 0x000fea0003800000 */
[----:B------:R-:W-:Y:S01]  /*0a70*/  VIADD R16, R0, 0xffffff80 ;  /* 0xffffff8000107836 */ /* 0x000fe20000000000 */
[----:B------:R-:W-:Y:S01]  /*0a80*/  R2UR UR60, R2 ;  /* 0x00000000023c72ca */ /* 0x000fe200000e0000 */
[----:B------:R-:W-:Y:S01]  /*0a90*/  IMAD.MOV.U32 R14, RZ, RZ, -0x2 ;  /* 0xfffffffeff0e7424 */ /* 0x000fe200078e00ff */
[----:B------:R-:W-:Y:S01]  /*0aa0*/  ULOP3.LUT UR59, UR61, 0x1, URZ, 0xfc, !UPT ;  /* 0x000000013d3b7892 */ /* 0x000fe2000f8efc3f */
[----:B------:R-:W-:Y:S01]  /*0ab0*/  IMAD.MOV.U32 R18, RZ, RZ, RZ ;  /* 0x000000ffff127224 */ /* 0x000fe200078e00ff */
[----:B------:R-:W-:Y:S01]  /*0ac0*/  SHF.R.S32.HI R0, RZ, 0x1f, R16 ;  /* 0x0000001fff007819 */ /* 0x000fe20000011410 */
[----:B------:R-:W-:Y:S02]  /*0ad0*/  IMAD.MOV.U32 R202, RZ, RZ, RZ ;  /* 0x000000ffffca7224 */ /* 0x000fe400078e00ff */
[----:B------:R-:W-:Y:S01]  /*0ae0*/  IMAD.MOV.U32 R220, RZ, RZ, RZ ;  /* 0x000000ffffdc7224 */ /* 0x000fe200078e00ff */
[CC--:B------:R-:W-:Y:S01]  /*0af0*/  LEA.HI R3, R0.reuse, R16.reuse, RZ, 0x7 ;  /* 0x0000001000037211 */ /* 0x0c0fe200078f38ff */
[----:B------:R-:W-:Y:S01]  /*0b00*/  IMAD.MOV.U32 R209, RZ, RZ, RZ ;  /* 0x000000ffffd17224 */ /* 0x000fe200078e00ff */
[----:B------:R-:W-:-:S02]  /*0b10*/  LEA.HI R6, R0, R16, RZ, 0x5 ;  /* 0x0000001000067211 */ /* 0x000fc400078f28ff */
[C---:B------:R-:W-:Y:S01]  /*0b20*/  LOP3.LUT R4, R3.reuse, 0xffffff80, RZ, 0xc0, !PT ;  /* 0xffffff8003047812 */ /* 0x040fe200078ec0ff */
[----:B------:R-:W-:Y:S01]  /*0b30*/  UIADD3 UR60, UR60, 0x12400, URZ ;  /* 0x000124003c3c7890 */ /* 0x000fe2000fffe03f */
[----:B------:R-:W-:Y:S02]  /*0b40*/  SHF.R.S32.HI R6, RZ, 0x5, R6 ;  /* 0x00000005ff067819 */ /* 0x000fe40000011406 */
[----:B------:R-:W-:Y:S01]  /*0b50*/  SHF.R.S32.HI R13, RZ, 0x7, R3 ;  /* 0x00000007ff0d7819 */ /* 0x000fe20000011403 */
[----:B------:R-:W-:Y:S01]  /*0b60*/  IMAD.IADD R15, R16, 0x1, -R4 ;  /* 0x00000001100f7824 */ /* 0x000fe200078e0a04 */
[----:B------:R-:W-:Y:S01]  /*0b70*/  LEA.HI R4, R0, R16, RZ, 0x4 ;  /* 0x0000001000047211 */ /* 0x000fe200078f20ff */
[----:B------:R-:W-:Y:S01]  /*0b80*/  IMAD.SHL.U32 R218, R6, 0x200, RZ ;  /* 0x0000020006da7824 */ /* 0x000fe200078e00ff */
[----:B------:R-:W-:Y:S02]  /*0b90*/  LEA.HI R3, R3, R13, RZ, 0x1 ;  /* 0x0000000d03037211 */ /* 0x000fe400078f08ff */
[----:B------:R-:W-:-:S02]  /*0ba0*/  SHF.R.S32.HI R8, RZ, 0x1f, R15 ;  /* 0x0000001fff087819 */ /* 0x000fc4000001140f */
[----:B------:R-:W-:Y:S02]  /*0bb0*/  SHF.R.S32.HI R7, RZ, 0x4, R4 ;  /* 0x00000004ff077819 */ /* 0x000fe40000011404 */
[----:B------:R-:W-:Y:S02]  /*0bc0*/  LOP3.LUT R5, R4, 0x3fffff0, RZ, 0xc0, !PT ;  /* 0x03fffff004057812 */ /* 0x000fe400078ec0ff */
[----:B------:R-:W-:Y:S02]  /*0bd0*/  LEA.HI R9, R8, R15, RZ, 0x2 ;  /* 0x0000000f08097211 */ /* 0x000fe400078f10ff */
[----:B------:R-:W-:Y:S01]  /*0be0*/  LEA.HI R4, R4, R7, RZ, 0x1 ;  /* 0x0000000704047211 */ /* 0x000fe200078f08ff */
[----:B------:R-:W-:Y:S01]  /*0bf0*/  IMAD.IADD R5, R16, 0x1, -R5 ;  /* 0x0000000110057824 */ /* 0x000fe200078e0a05 */
[--C-:B------:R-:W-:Y:S02]  /*0c00*/  SHF.R.S32.HI R10, RZ, 0x2, R9.reuse ;  /* 0x00000002ff0a7819 */ /* 0x100fe40000011409 */
[----:B------:R-:W-:Y:S01]  /*0c10*/  SHF.R.S32.HI R11, RZ, 0x1f, R9 ;  /* 0x0000001fff0b7819 */ /* 0x000fe20000011409 */
[----:B------:R-:W-:Y:S01]  /*0c20*/  IMAD R5, R6, 0x10, R5 ;  /* 0x0000001006057824 */ /* 0x000fe200078e0205 */
[----:B------:R-:W-:-:S02]  /*0c30*/  LOP3.LUT R4, R4, 0x1ffffffe, RZ, 0xc0, !PT ;  /* 0x1ffffffe04047812 */ /* 0x000fc400078ec0ff */
[----:B------:R-:W-:Y:S02]  /*0c40*/  LEA.HI R11, R11, R10, RZ, 0x3 ;  /* 0x0000000a0b0b7211 */ /* 0x000fe400078f18ff */
[----:B------:R-:W-:Y:S01]  /*0c50*/  LOP3.LUT R9, R9, 0x7ffffffc, RZ, 0xc0, !PT ;  /* 0x7ffffffc09097812 */ /* 0x000fe200078ec0ff */
[----:B------:R-:W-:Y:S01]  /*0c60*/  IMAD.IADD R4, R7, 0x1, -R4 ;  /* 0x0000000107047824 */ /* 0x000fe200078e0a04 */
[----:B------:R-:W-:Y:S02]  /*0c70*/  LOP3.LUT R11, R11, 0xfffffff8, RZ, 0xc0, !PT ;  /* 0xfffffff80b0b7812 */ /* 0x000fe400078ec0ff */
[----:B------:R-:W-:Y:S01]  /*0c80*/  LEA.HI R8, R8, R15, RZ, 0x5 ;  /* 0x0000000f08087211 */ /* 0x000fe200078f28ff */
[----:B------:R-:W-:Y:S01]  /*0c90*/  IMAD R12, R5, 0x8, R4 ;  /* 0x00000008050c7824 */ /* 0x000fe200078e0204 */
[----:B------:R-:W-:Y:S01]  /*0ca0*/  LEA.HI R4, R0, R16, RZ, 0x2 ;  /* 0x0000001000047211 */ /* 0x000fe200078f10ff */
[----:B------:R-:W-:Y:S01]  /*0cb0*/  IMAD.IADD R11, R10, 0x1, -R11 ;  /* 0x000000010a0b7824 */ /* 0x000fe200078e0a0b */
[----:B------:R-:W-:Y:S01]  /*0cc0*/  SHF.R.S32.HI R8, RZ, 0x5, R8 ;  /* 0x00000005ff087819 */ /* 0x000fe20000011408 */
[----:B------:R-:W-:Y:S01]  /*0cd0*/  IMAD.IADD R9, R15, 0x1, -R9 ;  /* 0x000000010f097824 */ /* 0x000fe200078e0a09 */
[--C-:B------:R-:W-:Y:S01]  /*0ce0*/  SHF.R.S32.HI R201, RZ, 0x2, R4.reuse ;  /* 0x00000002ffc97819 */ /* 0x100fe20000011404 */
[----:B------:R-:W-:Y:S01]  /*0cf0*/  IMAD.SHL.U32 R21, R12, 0x8, RZ ;  /* 0x000000080c157824 */ /* 0x000fe200078e00ff */
[----:B------:R-:W-:Y:S01]  /*0d00*/  SHF.R.S32.HI R10, RZ, 0x1f, R4 ;  /* 0x0000001fff0a7819 */ /* 0x000fe20000011404 */
[----:B------:R-:W-:Y:S01]  /*0d10*/  IMAD R5, R9, R14, 0x60 ;  /* 0x0000006009057424 */ /* 0x000fe200078e020e */
[----:B------:R-:W-:-:S02]  /*0d20*/  LOP3.LUT R4, R4, 0xfffffffc, RZ, 0xc0, !PT ;  /* 0xfffffffc04047812 */ /* 0x000fc400078ec0ff */
[----:B------:R-:W-:Y:S02]  /*0d30*/  LOP3.LUT R3, R3, 0x3fffffe, RZ, 0xc0, !PT ;  /* 0x03fffffe03037812 */ /* 0x000fe400078ec0ff */
[----:B------:R-:W-:Y:S01]  /*0d40*/  LEA R8, R8, R11, 0x4 ;  /* 0x0000000b08087211 */ /* 0x000fe200078e20ff */
[----:B------:R-:W-:Y:S01]  /*0d50*/  IMAD.IADD R15, R16, 0x1, -R4 ;  /* 0x00000001100f7824 */ /* 0x000fe200078e0a04 */
[----:B------:R0:W-:Y:S01]  /*0d60*/  STL [R1+0x78], R5 ;  /* 0x0000780501007387 */ /* 0x0001e20000100800 */
[----:B------:R-:W-:Y:S01]  /*0d70*/  IMAD.IADD R3, R13, 0x1, -R3 ;  /* 0x000000010d037824 */ /* 0x000fe200078e0a03 */
[----:B------:R-:W-:Y:S01]  /*0d80*/  LEA.HI R10, R10, R201, RZ, 0x3 ;  /* 0x000000c90a0a7211 */ /* 0x000fe200078f18ff */
[----:B------:R-:W-:Y:S01]  /*0d90*/  IMAD.SHL.U32 R194, R15, 0x4, RZ ;  /* 0x000000040fc27824 */ /* 0x000fe200078e00ff */
[----:B------:R-:W-:Y:S01]  /*0da0*/  LEA.HI R0, R0, R16, RZ, 0x3 ;  /* 0x0000001000007211 */ /* 0x000fe200078f18ff */
[----:B------:R-:W-:Y:S01]  /*0db0*/  IMAD R11, R3, 0x40, R8 ;  /* 0x00000040030b7824 */ /* 0x000fe200078e0208 */
[----:B------:R-:W-:Y:S01]  /*0dc0*/  LOP3.LUT R10, R10, 0xfffffff8, RZ, 0xc0, !PT ;  /* 0xfffffff80a0a7812 */ /* 0x000fe200078ec0ff */
[----:B------:R-:W-:Y:S01]  /*0dd0*/  VIADD R204, R194, 0x20 ;  /* 0x00000020c2cc7836 */ /* 0x000fe20000000000 */
[----:B------:R-:W-:Y:S01]  /*0de0*/  LOP3.LUT R226, R0, 0xfffffff8, RZ, 0xc0, !PT ;  /* 0xfffffff800e27812 */ /* 0x000fe200078ec0ff */
[C---:B------:R-:W-:Y:S01]  /*0df0*/  VIADD R207, R194.reuse, 0x40 ;  /* 0x00000040c2cf7836 */ /* 0x040fe20000000000 */
[----:B------:R-:W-:Y:S01]  /*0e00*/  STL [R1+0x74], R11 ;  /* 0x0000740b01007387 */ /* 0x000fe20000100800 */
[C---:B0-----:R-:W-:Y:S01]  /*0e10*/  VIADD R5, R201.reuse, 0x40 ;  /* 0x00000040c9057836 */ /* 0x041fe20000000000 */
[----:B------:R-:W-:Y:S01]  /*0e20*/  SHF.R.S32.HI R0, RZ, 0x3, R0 ;  /* 0x00000003ff007819 */ /* 0x000fe20000011400 */
[C---:B------:R-:W-:Y:S01]  /*0e30*/  IMAD.IADD R193, R194.reuse, 0x1, R204 ;  /* 0x00000001c2c17824 */ /* 0x040fe200078e02cc */
[----:B------:R-:W-:Y:S01]  /*0e40*/  STL [R1+0x40], RZ ;  /* 0x000040ff01007387 */ /* 0x000fe20000100800 */
[----:B------:R-:W-:Y:S01]  /*0e50*/  IMAD.IADD R224, R201, 0x1, -R10 ;  /* 0x00000001c9e07824 */ /* 0x000fe200078e0a0a */
[----:B------:R-:W-:Y:S01]  /*0e60*/  SHF.R.S32.HI R3, RZ, 0x1f, R5 ;  /* 0x0000001fff037819 */ /* 0x000fe20000011405 */
[----:B------:R-:W-:Y:S01]  /*0e70*/  IMAD.IADD R192, R194, 0x1, R207 ;  /* 0x00000001c2c07824 */ /* 0x000fe200078e02cf */
[----:B------:R-:W-:Y:S01]  /*0e80*/  SHF.R.S32.HI R4, RZ, 0x1f, R193 ;  /* 0x0000001fff047819 */ /* 0x000fe200000114c1 */
[----:B------:R-:W-:Y:S01]  /*0e90*/  IMAD.SHL.U32 R203, R5, 0x40, RZ ;  /* 0x0000004005cb7824 */ /* 0x000fe200078e00ff */
[----:B------:R-:W-:Y:S01]  /*0ea0*/  LEA.HI R3, R3, R5, RZ, 0x3 ;  /* 0x0000000503037211 */ /* 0x000fe200078f18ff */
[----:B------:R-:W-:Y:S01]  /*0eb0*/  IMAD.SHL.U32 R216, R224, 0x40, RZ ;  /* 0x00000040e0d87824 */ /* 0x000fe200078e00ff */
[-C--:B------:R-:W-:Y:S01]  /*0ec0*/  LEA.HI R196, R4, R193.reuse, RZ, 0x3 ;  /* 0x000000c104c47211 */ /* 0x080fe200078f18ff */
[C---:B------:R-:W-:Y:S01]  /*0ed0*/  VIADD R206, R194.reuse, 0x10 ;  /* 0x00000010c2ce7836 */ /* 0x040fe20000000000 */
[----:B------:R-:W-:Y:S01]  /*0ee0*/  SHF.L.U32 R3, R3, 0x6, RZ ;  /* 0x0000000603037819 */ /* 0x000fe200000006ff */
[----:B------:R-:W-:Y:S01]  /*0ef0*/  VIADD R205, R194, 0x30 ;  /* 0x00000030c2cd7836 */ /* 0x000fe20000000000 */
[----:B------:R-:W-:Y:S01]  /*0f00*/  LEA.HI R4, R4, R193, RZ, 0x6 ;  /* 0x000000c104047211 */ /* 0x000fe200078f30ff */
[----:B------:R-:W-:Y:S01]  /*0f10*/  IMAD.IADD R226, R16, 0x1, -R226 ;  /* 0x0000000110e27824 */ /* 0x000fe200078e0ae2 */
[----:B------:R-:W-:Y:S01]  /*0f20*/  LOP3.LUT R219, R3, 0xfffffe00, RZ, 0xc0, !PT ;  /* 0xfffffe0003db7812 */ /* 0x000fe200078ec0ff */
[----:B------:R-:W-:Y:S01]  /*0f30*/  VIADD R208, R194, 0x50 ;  /* 0x00000050c2d07836 */ /* 0x000fe20000000000 */
[----:B------:R-:W-:Y:S01]  /*0f40*/  SHF.R.S32.HI R3, RZ, 0x1f, R192 ;  /* 0x0000001fff037819 */ /* 0x000fe200000114c0 */
[----:B------:R-:W-:Y:S01]  /*0f50*/  STL [R1+0x80], R21 ;  /* 0x0000801501007387 */ /* 0x000fe20000100800 */
[----:B------:R-:W-:Y:S01]  /*0f60*/  LOP3.LUT R203, R203, 0x1c0, RZ, 0xc0, !PT ;  /* 0x000001c0cbcb7812 */ /* 0x000fe200078ec0ff */
[----:B------:R-:W-:Y:S01]  /*0f70*/  IMAD.SHL.U32 R223, R226, 0x8, RZ ;  /* 0x00000008e2df7824 */ /* 0x000fe200078e00ff */
[----:B------:R-:W-:-:S02]  /*0f80*/  LOP3.LUT R216, R216, 0x1c0, RZ, 0xc0, !PT ;  /* 0x000001c0d8d87812 */ /* 0x000fc400078ec0ff */
[-C--:B------:R-:W-:Y:S01]  /*0f90*/  LEA.HI R5, R3, R192.reuse, RZ, 0x6 ;  /* 0x000000c003057211 */ /* 0x080fe200078f30ff */
[----:B------:R-:W-:Y:S01]  /*0fa0*/  VIADD R225, R223, 0x80 ;  /* 0x00000080dfe17836 */ /* 0x000fe20000000000 */
[----:B------:R-:W-:Y:S01]  /*0fb0*/  LEA.HI R197, R3, R192, RZ, 0x3 ;  /* 0x000000c003c57211 */ /* 0x000fe200078f18ff */
[----:B------:R-:W-:Y:S01]  /*0fc0*/  IMAD.SHL.U32 R3, R4, 0x80, RZ ;  /* 0x0000008004037824 */ /* 0x000fe200078e00ff */
[----:B------:R-:W-:Y:S01]  /*0fd0*/  SHF.R.U32.HI R13, RZ, 0x3, R203 ;  /* 0x00000003ff0d7819 */ /* 0x000fe200000116cb */
[----:B------:R-:W-:Y:S01]  /*0fe0*/  IMAD.SHL.U32 R5, R5, 0x80, RZ ;  /* 0x0000008005057824 */ /* 0x000fe200078e00ff */
[----:B------:R-:W-:Y:S02]  /*0ff0*/  SHF.R.U32.HI R217, RZ, 0x3, R216 ;  /* 0x00000003ffd97819 */ /* 0x000fe400000116d8 */
[--C-:B------:R-:W-:Y:S02]  /*1000*/  LOP3.LUT R4, R216, 0x38, R196.reuse, 0xf8, !PT ;  /* 0x00000038d8047812 */ /* 0x100fe400078ef8c4 */
[----:B------:R-:W-:-:S02]  /*1010*/  LOP3.LUT R7, R203, 0x38, R196, 0xf8, !PT ;  /* 0x00000038cb077812 */ /* 0x000fc400078ef8c4 */
[----:B------:R-:W-:Y:S02]  /*1020*/  LOP3.LUT R3, R3, 0xffffe000, RZ, 0xc0, !PT ;  /* 0xffffe00003037812 */ /* 0x000fe400078ec0ff */
[----:B------:R-:W-:Y:S02]  /*1030*/  LOP3.LUT R4, R4, R217, RZ, 0x3c, !PT ;  /* 0x000000d904047212 */ /* 0x000fe400078e3cff */
[----:B------:R-:W-:Y:S02]  /*1040*/  LOP3.LUT R8, R7, R13, RZ, 0x3c, !PT ;  /* 0x0000000d07087212 */ /* 0x000fe400078e3cff */
[--C-:B------:R-:W-:Y:S02]  /*1050*/  LOP3.LUT R6, R216, 0x38, R197.reuse, 0xf8, !PT ;  /* 0x00000038d8067812 */ /* 0x100fe400078ef8c5 */
[----:B------:R-:W-:Y:S02]  /*1060*/  LOP3.LUT R9, R203, 0x38, R197, 0xf8, !PT ;  /* 0x00000038cb097812 */ /* 0x000fe400078ef8c5 */
[----:B------:R-:W-:-:S02]  /*1070*/  IADD3 R4, R4, R3, R218 ;  /* 0x0000000304047210 */ /* 0x000fc40007ffe0da */
[----:B------:R-:W-:Y:S02]  /*1080*/  IADD3 R8, R8, R3, R219 ;  /* 0x0000000308087210 */ /* 0x000fe40007ffe0db */
[----:B------:R-:W-:Y:S02]  /*1090*/  LEA.HI R3, R15, R15, RZ, 0x1 ;  /* 0x0000000f0f037211 */ /* 0x000fe400078f08ff */
[----:B------:R-:W-:Y:S02]  /*10a0*/  LOP3.LUT R5, R5, 0xffffe000, RZ, 0xc0, !PT ;  /* 0xffffe00005057812 */ /* 0x000fe400078ec0ff */
[----:B------:R-:W-:Y:S02]  /*10b0*/  LOP3.LUT R6, R6, R217, RZ, 0x3c, !PT ;  /* 0x000000d906067212 */ /* 0x000fe400078e3cff */
[----:B------:R-:W-:Y:S02]  /*10c0*/  LOP3.LUT R10, R9, R13, RZ, 0x3c, !PT ;  /* 0x0000000d090a7212 */ /* 0x000fe400078e3cff */
[----:B------:R-:W-:-:S02]  /*10d0*/  LOP3.LUT R3, R3, 0x1ffffffe, RZ, 0xc0, !PT ;  /* 0x1ffffffe03037812 */ /* 0x000fc400078ec0ff */
[-C--:B------:R-:W-:Y:S02]  /*10e0*/  IADD3 R6, R6, R5.reuse, R218 ;  /* 0x0000000506067210 */ /* 0x080fe40007ffe0da */
[----:B------:R-:W-:Y:S01]  /*10f0*/  IADD3 R10, R10, R5, R219 ;  /* 0x000000050a0a7210 */ /* 0x000fe20007ffe0db */
[C---:B------:R-:W-:Y:S01]  /*1100*/  IMAD.IADD R3, R15.reuse, 0x1, -R3 ;  /* 0x000000010f037824 */ /* 0x040fe200078e0a03 */
[----:B------:R-:W-:Y:S02]  /*1110*/  SHF.R.S32.HI R5, RZ, 0x1f, R206 ;  /* 0x0000001fff057819 */ /* 0x000fe400000114ce */
[----:B------:R-:W-:Y:S02]  /*1120*/  SHF.R.S32.HI R7, RZ, 0x1f, R204 ;  /* 0x0000001fff077819 */ /* 0x000fe400000114cc */
[----:B------:R-:W-:Y:S02]  /*1130*/  SHF.R.S32.HI R14, RZ, 0x1f, R205 ;  /* 0x0000001fff0e7819 */ /* 0x000fe400000114cd */
[----:B------:R-:W-:-:S02]  /*1140*/  SHF.L.U32 R16, R15, 0x3, RZ ;  /* 0x000000030f107819 */ /* 0x000fc400000006ff */
[----:B------:R-:W-:Y:S02]  /*1150*/  SHF.L.U64.HI R15, R206, 0x1, R5 ;  /* 0x00000001ce0f7819 */ /* 0x000fe40000010205 */
[----:B------:R-:W-:Y:S01]  /*1160*/  SHF.L.U64.HI R12, R204, 0x1, R7 ;  /* 0x00000001cc0c7819 */ /* 0x000fe20000010207 */
[C---:B------:R-:W-:Y:S01]  /*1170*/  VIADD R22, R16.reuse, 0x60 ;  /* 0x0000006010167836 */ /* 0x040fe20000000000 */
[----:B------:R-:W-:Y:S01]  /*1180*/  SHF.L.U64.HI R5, R205, 0x1, R14 ;  /* 0x00000001cd057819 */ /* 0x000fe2000001020e */
[----:B------:R-:W-:Y:S01]  /*1190*/  STL [R1+0x4c], R15 ;  /* 0x00004c0f01007387 */ /* 0x000fe20000100800 */
[----:B------:R-:W-:Y:S01]  /*11a0*/  SHF.R.S32.HI R20, RZ, 0x1f, R207 ;  /* 0x0000001fff147819 */ /* 0x000fe200000114cf */
[C---:B------:R-:W-:Y:S01]  /*11b0*/  VIADD R19, R16.reuse, 0x80 ;  /* 0x0000008010137836 */ /* 0x040fe20000000000 */
[----:B------:R-:W-:Y:S01]  /*11c0*/  SHF.R.S32.HI R9, RZ, 0x1f, R208 ;  /* 0x0000001fff097819 */ /* 0x000fe200000114d0 */
[----:B------:R-:W-:Y:S01]  /*11d0*/  STL [R1+0x50], R12 ;  /* 0x0000500c01007387 */ /* 0x000fe20000100800 */
[----:B------:R-:W-:Y:S01]  /*11e0*/  LOP3.LUT R0, R203, 0x38, R16, 0xf8, !PT ;  /* 0x00000038cb007812 */ /* 0x000fe200078ef810 */
[----:B------:R-:W-:Y:S01]  /*11f0*/  VIADD R23, R16, 0xa0 ;  /* 0x000000a010177836 */ /* 0x000fe20000000000 */
[----:B------:R-:W-:Y:S01]  /*1200*/  SHF.L.U64.HI R7, R207, 0x1, R20 ;  /* 0x00000001cf077819 */ /* 0x000fe20000010214 */
[----:B------:R0:W-:Y:S01]  /*1210*/  STL [R1+0x54], R5 ;  /* 0x0000540501007387 */ /* 0x0001e20000100800 */
[----:B------:R-:W-:-:S02]  /*1220*/  LOP3.LUT R0, R219, R0, R13, 0xf6, !PT ;  /* 0x00000000db007212 */ /* 0x000fc400078ef60d */
[----:B------:R-:W-:Y:S01]  /*1230*/  LEA R4, R4, UR60, 0x1 ;  /* 0x0000003c04047c11 */ /* 0x000fe2000f8e08ff */
[----:B------:R-:W-:Y:S01]  /*1240*/  STL [R1+0x58], R7 ;  /* 0x0000580701007387 */ /* 0x000fe20000100800 */
[----:B------:R-:W-:Y:S02]  /*1250*/  SHF.R.S32.HI R17, RZ, 0x1f, R16 ;  /* 0x0000001fff117819 */ /* 0x000fe40000011410 */
[----:B------:R-:W-:Y:S02]  /*1260*/  SHF.R.S32.HI R200, RZ, 0x1f, R22 ;  /* 0x0000001fffc87819 */ /* 0x000fe40000011416 */
[----:B------:R-:W-:Y:S02]  /*1270*/  SHF.R.S32.HI R199, RZ, 0x1f, R19 ;  /* 0x0000001fffc77819 */ /* 0x000fe40000011413 */
[----:B0-----:R-:W-:Y:S02]  /*1280*/  SHF.L.U64.HI R5, R208, 0x1, R9 ;  /* 0x00000001d0057819 */ /* 0x001fe40000010209 */
[----:B------:R-:W-:-:S02]  /*1290*/  SHF.R.S32.HI R198, RZ, 0x1f, R23 ;  /* 0x0000001fffc67819 */ /* 0x000fc40000011417 */
[----:B------:R-:W-:Y:S01]  /*12a0*/  SHF.R.S32.HI R196, RZ, 0x3, R196 ;  /* 0x00000003ffc47819 */ /* 0x000fe200000114c4 */
[----:B------:R0:W-:Y:S01]  /*12b0*/  STL [R1+0x5c], R5 ;  /* 0x00005c0501007387 */ /* 0x0001e20000100800 */
[----:B------:R-:W-:Y:S02]  /*12c0*/  SHF.R.S32.HI R197, RZ, 0x3, R197 ;  /* 0x00000003ffc57819 */ /* 0x000fe400000114c5 */
[----:B0-----:R-:W-:Y:S02]  /*12d0*/  LEA R5, R0, UR60, 0x1 ;  /* 0x0000003c00057c11 */ /* 0x001fe4000f8e08ff */
[----:B------:R-:W-:-:S03]  /*12e0*/  LEA R0, R8, UR60, 0x1 ;  /* 0x0000003c08007c11 */ /* 0x000fc6000f8e08ff */
[----:B------:R0:W-:Y:S04]  /*12f0*/  STL [R1+0x6c], R5 ;  /* 0x00006c0501007387 */ /* 0x0001e80000100800 */
[----:B------:R1:W-:Y:S04]  /*1300*/  STL [R1+0x70], R4 ;  /* 0x0000700401007387 */ /* 0x0003e80000100800 */
[----:B------:R2:W-:Y:S01]  /*1310*/  STL [R1+0x64], R0 ;  /* 0x0000640001007387 */ /* 0x0005e20000100800 */
[----:B0-----:R-:W-:Y:S02]  /*1320*/  LEA R5, R6, UR60, 0x1 ;  /* 0x0000003c06057c11 */ /* 0x001fe4000f8e08ff */
[----:B-1----:R-:W-:-:S03]  /*1330*/  LEA R4, R10, UR60, 0x1 ;  /* 0x0000003c0a047c11 */ /* 0x002fc6000f8e08ff */
[----:B------:R0:W-:Y:S01]  /*1340*/  STL [R1+0x68], R5 ;  /* 0x0000680501007387 */ /* 0x0001e20000100800 */
[----:B--2---:R-:W-:-:S05]  /*1350*/  LEA R0, R3, R11, 0x3 ;  /* 0x0000000b03007211 */ /* 0x004fca00078e18ff */
[----:B------:R0:W-:Y:S04]  /*1360*/  STL [R1+0x7c], R0 ;  /* 0x00007c0001007387 */ /* 0x0001e80000100800 */
[----:B------:R0:W-:Y:S02]  /*1370*/  STL [R1+0x60], R4 ;  /* 0x0000600401007387 */ /* 0x0001e40000100800 */
.L_x_3957:
[----:B0-----:R-:W0:Y:S01]  /*1380*/  LDC.64 R4, c[0x0][0xc88] ;  /* 0x00032200ff047b82 */ /* 0x001e220000000a00 */
[----:B------:R-:W-:Y:S01]  /*1390*/  ULDC.64 UR4, c[0x0][0xa28] ;  /* 0x00028a0000047ab9 */ /* 0x000fe20000000a00 */
[----:B------:R-:W-:Y:S01]  /*13a0*/  ULDC.64 UR8, c[0x0][0xa18] ;  /* 0x0002860000087ab9 */ /* 0x000fe20000000a00 */
[----:B------:R-:W-:Y:S01]  /*13b0*/  ULDC.64 UR6, c[0x0][0xa08] ;  /* 0x0002820000067ab9 */ /* 0x000fe20000000a00 */
[----:B0-----:R-:W-:-:S05]  /*13c0*/  IMAD.WIDE R4, R31, 0x4, R4 ;  /* 0x000000041f047825 */ /* 0x001fca00078e0204 */
[----:B----4-:R-:W2:Y:S01]  /*13d0*/  LDG.E R3, desc[UR56][R4.64] ;  /* 0x0000003804037981 */ /* 0x010ea2000c1e1900 */
        /* <DEDUP_REMOVED lines=8> */
[----:B------:R-:W-:Y:S02]  /*1460*/  STL [R1+0x4], R3 ;  /* 0x0000040301007387 */ /* 0x000fe40000100800 */
[C---:B------:R-:W-:Y:S01]  /*1470*/  @P2 LEA R4, P3, R3.reuse, UR4, 0x2 ;  /* 0x0000000403042c11 */ /* 0x040fe2000f8610ff */
[C---:B------:R-:W-:Y:S01]  /*1480*/  IMAD.SHL.U32 R228, R3.reuse, 0x4, RZ ;  /* 0x0000000403e47824 */ /* 0x040fe200078e00ff */
[C-C-:B------:R-:W-:Y:S01]  /*1490*/  SHF.L.U64.HI R229, R3.reuse, 0x2, R0.reuse ;  /* 0x0000000203e57819 */ /* 0x140fe20000010200 */
[----:B------:R0:W-:Y:S01]  /*14a0*/  STL [R1+0x48], R0 ;  /* 0x0000480001007387 */ /* 0x0001e20000100800 */
[----:B------:R-:W-:Y:S01]  /*14b0*/  @P2 LEA.HI.X R5, R3, UR5, R0, 0x2, P3 ;  /* 0x0000000503052c11 */ /* 0x000fe200098f1400 */
[----:B------:R-:W-:Y:S01]  /*14c0*/  ULDC UR4, c[0x0][0x288] ;  /* 0x0000a20000047ab9 */ /* 0x000fe20000000800 */
[----:B---3--:R-:W-:Y:S01]  /*14d0*/  IADD3 R8, P4, R228, UR6, RZ ;  /* 0x00000006e4087c10 */ /* 0x008fe2000ff9e0ff */
[----:B0-----:R-:W-:-:S03]  /*14e0*/  IMAD.MOV.U32 R0, RZ, RZ, RZ ;  /* 0x000000ffff007224 */ /* 0x001fc600078e00ff */
[----:B------:R-:W-:Y:S01]  /*14f0*/  IADD3.X R9, R229, UR7, RZ, P4, !PT ;  /* 0x00000007e5097c10 */ /* 0x000fe2000a7fe4ff */
[----:B------:R-:W-:Y:S01]  /*1500*/  IMAD.U32 R141, RZ, RZ, UR4 ;  /* 0x00000004ff8d7e24 */ /* 0x000fe2000f8e00ff */
[----:B------:R0:W-:Y:S01]  /*1510*/  STL [R1+0x44], R29 ;  /* 0x0000441d01007387 */ /* 0x0001e20000100800 */
[----:B------:R-:W-:-:S03]  /*1520*/  ULDC.64 UR4, c[0x0][0x418] ;  /* 0x0001060000047ab9 */ /* 0x000fc60000000a00 */
[----:B------:R0:W5:Y:S01]  /*1530*/  @P2 LDG.E R0, desc[UR56][R4.64] ;  /* 0x0000003804002981 */ /* 0x000162000c1e1900 */
[----:B------:R-:W-:-:S03]  /*1540*/  @P1 IADD3 R6, P2, R228, UR8, RZ ;  /* 0x00000008e4061c10 */ /* 0x000fc6000ff5e0ff */
[----:B------:R0:W5:Y:S01]  /*1550*/  @P0 LDG.E R28, desc[UR56][R8.64] ;  /* 0x00000038081c0981 */ /* 0x000162000c1e1900 */
[----:B------:R-:W-:Y:S01]  /*1560*/  @P1 IADD3.X R7, R229, UR9, RZ, P2, !PT ;  /* 0x00000009e5071c10 */ /* 0x000fe200097fe4ff */
[----:B------:R-:W-:Y:S01]  /*1570*/  UISETP.NE.U32.AND UP0, UPT, UR4, URZ, UPT ;  /* 0x0000003f0400728c */ /* 0x000fe2000bf05070 */
[----:B------:R-:W-:Y:S02]  /*1580*/  ULDC.64 UR8, c[0x0][0xa20] ;  /* 0x0002880000087ab9 */ /* 0x000fe40000000a00 */
[----:B------:R-:W-:Y:S01]  /*1590*/  ULDC UR4, c[0x0][0x424] ;  /* 0x0001090000047ab9 */ /* 0x000fe20000000800 */
[----:B------:R0:W5:Y:S01]  /*15a0*/  @P1 LDG.E R141, desc[UR56][R6.64] ;  /* 0x00000038068d1981 */ /* 0x000162000c1e1900 */
[----:B------:R-:W-:Y:S01]  /*15b0*/  UISETP.NE.AND.EX UP0, UPT, UR5, URZ, UPT, UP0 ;  /* 0x0000003f0500728c */ /* 0x000fe2000bf05300 */
[----:B------:R-:W-:Y:S01]  /*15c0*/  ISETP.NE.U32.AND P2, PT, RZ, UR8, PT ;  /* 0x00000008ff007c0c */ /* 0x000fe2000bf45070 */
[----:B------:R-:W-:Y:S01]  /*15d0*/  IMAD.MOV.U32 R227, RZ, RZ, R30 ;  /* 0x000000ffffe37224 */ /* 0x000fe200078e001e */
[----:B------:R-:W-:Y:S01]  /*15e0*/  ULDC UR5, c[0x0][0x2f0] ;  /* 0x0000bc0000057ab9 */ /* 0x000fe20000000800 */
[----:B------:R-:W-:Y:S01]  /*15f0*/  USEL UR4, UR4, 0x1, UP0 ;  /* 0x0000000104047887 */ /* 0x000fe20008000000 */
[----:B------:R-:W-:Y:S01]  /*1600*/  ISETP.NE.AND.EX P2, PT, RZ, UR9, PT, P2 ;  /* 0x00000009ff007c0c */ /* 0x000fe2000bf45320 */
[----:B------:R-:W-:-:S02]  /*1610*/  IMAD.MOV.U32 R26, RZ, RZ, R3 ;  /* 0x000000ffff1a7224 */ /* 0x000fc400078e0003 */
[----:B------:R-:W-:-:S03]  /*1620*/  UIMAD UR4, UR4, UR5, URZ ;  /* 0x00000005040472a4 */ /* 0x000fc6000f8e023f */
[----:B------:R-:W-:Y:S01]  /*1630*/  ULDC UR5, c[0x0][0x348] ;  /* 0x0000d20000057ab9 */ /* 0x000fe20000000800 */
[----:B01----:R-:W-:Y:S08]  /*1640*/  @P1 BRA `(.L_x_3743) ;  /* 0x0000000000241947 */ /* 0x003ff00003800000 */
        /* <DEDUP_REMOVED lines=9> */
.L_x_3743:
[----:B------:R-:W-:Y:S02]  /*16e0*/  IMAD.U32 R25, RZ, RZ, UR5 ;  /* 0x00000005ff197e24 */ /* 0x000fe4000f8e00ff */
[----:B------:R-:W-:Y:S01]  /*16f0*/  IMAD.U32 R27, RZ, RZ, UR4 ;  /* 0x00000004ff1b7e24 */ /* 0x000fe2000f8e00ff */
[----:B------:R-:W-:Y:S06]  /*1700*/  @!P2 BRA `(.L_x_3744) ;  /* 0x000000000010a947 */ /* 0x000fec0003800000 */
[----:B------:R-:W-:-:S04]  /*1710*/  IADD3 R4, P0, R228, UR8, RZ ;  /* 0x00000008e4047c10 */ /* 0x000fc8000ff1e0ff */
[----:B------:R-:W-:-:S05]  /*1720*/  IADD3.X R5, R229, UR9, RZ, P0, !PT ;  /* 0x00000009e5057c10 */ /* 0x000fca00087fe4ff */
[----:B------:R0:W5:Y:S01]  /*1730*/  LDG.E R27, desc[UR56][R4.64] ;  /* 0x00000038041b7981 */ /* 0x000162000c1e1900 */
[----:B------:R-:W-:Y:S05]  /*1740*/  BRA `(.L_x_3745) ;  /* 0x0000000000107947 */ /* 0x000fea0003800000 */
.L_x_3744:
[----:B------:R-:W-:Y:S05]  /*1750*/  @!P0 BRA `(.L_x_3745) ;  /* 0x00000000000c8947 */ /* 0x000fea0003800000 */
[----:B------:R-:W2:Y:S04]  /*1760*/  LDG.E R4, desc[UR56][R8.64] ;  /* 0x0000003808047981 */ /* 0x000ea8000c1e1900 */
[----:B------:R-:W2:Y:S02]  /*1770*/  LDG.E R27, desc[UR56][R8.64+0x4] ;  /* 0x00000438081b7981 */ /* 0x000ea4000c1e1900 */
[----:B--2---:R-:W-:-:S07]  /*1780*/  IMAD.IADD R27, R27, 0x1, -R4 ;  /* 0x000000011b1b7824 */ /* 0x004fce00078e0a04 */
.L_x_3745:
[----:B------:R-:W-:Y:S02]  /*1790*/  ULDC.64 UR4, c[0x0][0xa10] ;  /* 0x0002840000047ab9 */ /* 0x000fe40000000a00 */
[----:B------:R-:W-:-:S04]  /*17a0*/  ISETP.NE.U32.AND P0, PT, RZ, UR4, PT ;  /* 0x00000004ff007c0c */ /* 0x000fc8000bf05070 */
[----:B------:R-:W-:Y:S01]  /*17b0*/  ISETP.NE.AND.EX P0, PT, RZ, UR5, PT, P0 ;  /* 0x00000005ff007c0c */ /* 0x000fe2000bf05300 */
[----:B------:R-:W-:-:S12]  /*17c0*/  ULDC.64 UR4, c[0x0][0xa30] ;  /* 0x00028c0000047ab9 */ /* 0x000fd80000000a00 */
[----:B0-----:R-:W0:Y:S02]  /*17d0*/  @P0 LDC.64 R4, c[0x0][0xa10] ;  /* 0x00028400ff040b82 */ /* 0x001e240000000a00 */
[----:B0-----:R-:W-:-:S05]  /*17e0*/  @P0 IMAD.WIDE R4, R26, 0x4, R4 ;  /* 0x000000041a040825 */ /* 0x001fca00078e0204 */
[----:B------:R-:W2:Y:S04]  /*17f0*/  @P0 LDG.E R3, desc[UR56][R4.64] ;  /* 0x0000003804030981 */ /* 0x000ea8000c1e1900 */
[----:B------:R0:W2:Y:S01]  /*1800*/  @P0 LDG.E R8, desc[UR56][R4.64+0x4] ;  /* 0x0000043804080981 */ /* 0x0000a2000c1e1900 */
[----:B------:R-:W-:Y:S02]  /*1810*/  ISETP.NE.U32.AND P1, PT, RZ, UR4, PT ;  /* 0x00000004ff007c0c */ /* 0x000fe4000bf25070 */
[----:B-----5:R-:W-:Y:S02]  /*1820*/  MOV R137, R27 ;  /* 0x0000001b00897202 */ /* 0x020fe40000000f00 */
[----:B------:R-:W-:-:S13]  /*1830*/  ISETP.NE.AND.EX P1, PT, RZ, UR5, PT, P1 ;  /* 0x00000005ff007c0c */ /* 0x000fda000bf25310 */
[----:B------:R-:W-:-:S04]  /*1840*/  @P1 IADD3 R6, P2, R228, UR4, RZ ;  /* 0x00000004e4061c10 */ /* 0x000fc8000ff5e0ff */
[----:B------:R-:W-:-:S05]  /*1850*/  @P1 IADD3.X R7, R229, UR5, RZ, P2, !PT ;  /* 0x00000005e5071c10 */ /* 0x000fca00097fe4ff */
[----:B------:R1:W5:Y:S01]  /*1860*/  @P1 LDG.E R137, desc[UR56][R6.64] ;  /* 0x0000003806891981 */ /* 0x000362000c1e1900 */
[----:B------:R-:W-:Y:S01]  /*1870*/  IMAD.IADD R10, R27, 0x1, -R0 ;  /* 0x000000011b0a7824 */ /* 0x000fe200078e0a00 */
[----:B------:R-:W-:-:S03]  /*1880*/  PLOP3.LUT P2, PT, PT, PT, PT, 0x80, 0x0 ;  /* 0x000000000000781c */ /* 0x000fc60003f4f070 */
[----:B0-----:R-:W-:-:S05]  /*1890*/  IMAD.MOV R4, RZ, RZ, -R10 ;  /* 0x000000ffff047224 */ /* 0x001fca00078e0a0a */
[----:B------:R-:W-:Y:S01]  /*18a0*/  VIMNMX R4, RZ, R4, !PT ;  /* 0x00000004ff047248 */ /* 0x000fe20007fe0100 */
        /* <DEDUP_REMOVED lines=15> */
[----:B------:R-:W-:-:S04]  /*19a0*/  @P0 LEA.HI.SX32 R24, R0, R3, 0x1c ;  /* 0x0000000300180211 */ /* 0x000fc800078fe2ff */
[----:B------:R-:W-:-:S13]  /*19b0*/  ISETP.GT.AND P0, PT, R24, R123, PT ;  /* 0x0000007b1800720c */ /* 0x000fda0003f04270 */
[----:B-1----:R-:W-:Y:S05]  /*19c0*/  @!P0 BRA `(.L_x_3746) ;  /* 0x0000009400688947 */ /* 0x002fea0003800000 */
        /* <DEDUP_REMOVED lines=20> */
.L_x_3748:
[----:B------:R-:W-:Y:S05]  /*1b10*/  BSYNC B6 ;  /* 0x0000000000067941 */ /* 0x000fea0003800000 */
.L_x_3747:
        /* <DEDUP_REMOVED lines=20> */
.L_x_3750:
[----:B------:R-:W-:Y:S05]  /*1c60*/  BSYNC B6 ;  /* 0x0000000000067941 */ /* 0x000fea0003800000 */
.L_x_3749:
[----:B------:R-:W-:Y:S01]  /*1c70*/  ULDC.64 UR4, c[0x0][0x9f8] ;  /* 0x00027e0000047ab9 */ /* 0x000fe20000000a00 */
[----:B------:R-:W2:Y:S01]  /*1c80*/  LDL.LU R20, [R1] ;  /* 0x0000000001147983 */ /* 0x000ea20000300800 */
[----:B------:R-:W-:Y:S01]  /*1c90*/  ISETP.NE.U32.AND P0, PT, RZ, UR4, PT ;  /* 0x00000004ff007c0c */ /* 0x000fe2000bf05070 */
[----:B------:R-:W0:Y:S03]  /*1ca0*/  LDC.64 R96, c[0x0][0x3f8] ;  /* 0x0000fe00ff607b82 */ /* 0x000e260000000a00 */
[----:B------:R-:W-:-:S05]  /*1cb0*/  ISETP.NE.AND.EX P0, PT, RZ, UR5, PT, P0 ;  /* 0x00000005ff007c0c */ /* 0x000fca000bf05300 */
[----:B------:R-:W1:Y:S08]  /*1cc0*/  LDC R15, c[0x0][0x3f4] ;  /* 0x0000fd00ff0f7b82 */ /* 0x000e700000000800 */
[----:B------:R-:W-:Y:S01]  /*1cd0*/  @P0 IADD3 R4, P1, R228, UR4, RZ ;  /* 0x00000004e4040c10 */ /* 0x000fe2000ff3e0ff */
[----:B------:R-:W-:Y:S01]  /*1ce0*/  ULDC UR4, c[0x0][0x2f4] ;  /* 0x0000bd0000047ab9 */ /* 0x000fe20000000800 */
[----:B------:R-:W3:Y:S02]  /*1cf0*/  LDC.64 R90, c[0x0][0x408] ;  /* 0x00010200ff5a7b82 */ /* 0x000ee40000000a00 */
[----:B------:R-:W-:-:S05]  /*1d00*/  @P0 IADD3.X R5, R229, UR5, RZ, P1, !PT ;  /* 0x00000005e5050c10 */ /* 0x000fca0008ffe4ff */
[----:B------:R4:W2:Y:S01]  /*1d10*/  @P0 LDG.E R26, desc[UR56][R4.64] ;  /* 0x00000038041a0981 */ /* 0x0008a2000c1e1900 */
[----:B------:R-:W-:Y:S01]  /*1d20*/  ISETP.GE.AND P1, PT, R193, UR4, PT ;  /* 0x00000004c1007c0c */ /* 0x000fe2000bf26270 */
[-C--:B0-----:R-:W-:Y:S01]  /*1d30*/  IMAD.WIDE.U32 R98, R201, R96.reuse, R16 ;  /* 0x00000060c9627225 */ /* 0x081fe200078e0010 */
[----:B------:R-:W-:Y:S01]  /*1d40*/  ISETP.GE.AND P0, PT, R16, UR4, PT ;  /* 0x0000000410007c0c */ /* 0x000fe2000bf06270 */
[----:B------:R-:W0:Y:S01]  /*1d50*/  S2R R31, SR_TID.X ;  /* 0x00000000001f7919 */ /* 0x000e220000002100 */
[----:B------:R-:W-:Y:S01]  /*1d60*/  SEL R3, RZ, 0xffffffff, P1 ;  /* 0xffffffffff037807 */ /* 0x000fe20000800000 */
[----:B------:R-:W-:Y:S01]  /*1d70*/  IMAD.SHL.U32 R106, R96, 0x40, RZ ;  /* 0x00000040606a7824 */ /* 0x000fe200078e00ff */
[----:B------:R-:W-:Y:S01]  /*1d80*/  SEL R0, RZ, 0x1, P0 ;  /* 0x00000001ff007807 */ /* 0x000fe20000000000 */
[----:B------:R-:W0:Y:S01]  /*1d90*/  S2R R138, SR_TID.X ;  /* 0x00000000008a7919 */ /* 0x000e220000002100 */
[----:B------:R-:W-:Y:S01]  /*1da0*/  ISETP.GE.AND P0, PT, R192, UR4, PT ;  /* 0x00000004c0007c0c */ /* 0x000fe2000bf06270 */
[----:B------:R-:W-:Y:S01]  /*1db0*/  IMAD.SHL.U32 R3, R3, 0x2, RZ ;  /* 0x0000000203037824 */ /* 0x000fe200078e00ff */
[----:B----4-:R-:W-:Y:S01]  /*1dc0*/  SHF.R.S32.HI R5, RZ, 0x1f, R201 ;  /* 0x0000001fff057819 */ /* 0x010fe200000114c9 */
[----:B------:R-:W-:Y:S01]  /*1dd0*/  IMAD.IADD R125, R28, 0x1, R27 ;  /* 0x000000011c7d7824 */ /* 0x000fe200078e021b */
[----:B------:R-:W-:Y:S01]  /*1de0*/  ISETP.GE.AND P1, PT, R22, UR4, PT ;  /* 0x0000000416007c0c */ /* 0x000fe2000bf26270 */
[----:B-1----:R-:W-:Y:S01]  /*1df0*/  IMAD.SHL.U32 R122, R15, 0x2, RZ ;  /* 0x000000020f7a7824 */ /* 0x002fe200078e00ff */
[----:B------:R-:W-:Y:S01]  /*1e00*/  LOP3.LUT R0, R3, 0x2, R0, 0xe2, !PT ;  /* 0x0000000203007812 */ /* 0x000fe200078ee200 */
[----:B------:R-:W-:Y:S01]  /*1e10*/  IMAD R6, R5, R96, RZ ;  /* 0x0000006005067224 */ /* 0x000fe200078e02ff */
[----:B------:R-:W-:Y:S01]  /*1e20*/  SHF.R.S32.HI R195, RZ, 0x1f, R194 ;  /* 0x0000001fffc37819 */ /* 0x000fe200000114c2 */
[----:B---3--:R-:W-:Y:S01]  /*1e30*/  IMAD.WIDE.U32 R92, R201, R90, R16 ;  /* 0x0000005ac95c7225 */ /* 0x008fe200078e0010 */
[----:B------:R-:W-:-:S02]  /*1e40*/  SEL R3, RZ, 0x4, P0 ;  /* 0x00000004ff037807 */ /* 0x000fc40000000000 */
[----:B------:R-:W-:Y:S01]  /*1e50*/  SEL R4, RZ, 0x8, P1 ;  /* 0x00000008ff047807 */ /* 0x000fe20000800000 */
[----:B------:R-:W-:Y:S01]  /*1e60*/  IMAD R7, R201, R97, R6 ;  /* 0x00000061c9077224 */ /* 0x000fe200078e0206 */
[----:B------:R-:W-:Y:S01]  /*1e70*/  ISETP.GE.AND P2, PT, R19, UR4, PT ;  /* 0x0000000413007c0c */ /* 0x000fe2000bf46270 */
[----:B------:R-:W-:Y:S01]  /*1e80*/  IMAD.WIDE.U32 R100, R201, R96, R194 ;  /* 0x00000060c9647225 */ /* 0x000fe200078e00c2 */
[----:B------:R-:W-:Y:S02]  /*1e90*/  LOP3.LUT R0, R4, R0, R3, 0xfe, !PT ;  /* 0x0000000004007212 */ /* 0x000fe400078efe03 */
[----:B------:R-:W-:Y:S01]  /*1ea0*/  SEL R3, RZ, 0x10, P2 ;  /* 0x00000010ff037807 */ /* 0x000fe20001000000 */
[----:B------:R-:W-:Y:S01]  /*1eb0*/  IMAD.IADD R101, R101, 0x1, R7 ;  /* 0x0000000165657824 */ /* 0x000fe200078e0207 */
[----:B------:R-:W-:Y:S01]  /*1ec0*/  ISETP.GE.AND P0, PT, R16, R15, PT ;  /* 0x0000000f1000720c */ /* 0x000fe20003f06270 */
[----:B------:R-:W-:Y:S01]  /*1ed0*/  IMAD.IADD R99, R7, 0x1, R99 ;  /* 0x0000000107637824 */ /* 0x000fe200078e0263 */
[----:B------:R-:W-:Y:S01]  /*1ee0*/  LOP3.LUT R7, R0, R3, RZ, 0xfc, !PT ;  /* 0x0000000300077212 */ /* 0x000fe200078efcff */
[-C--:B------:R-:W-:Y:S01]  /*1ef0*/  IMAD R0, R5, R90.reuse, RZ ;  /* 0x0000005a05007224 */ /* 0x080fe200078e02ff */
[----:B------:R-:W-:Y:S01]  /*1f00*/  ISETP.GE.AND P1, PT, R193, R15, PT ;  /* 0x0000000fc100720c */ /* 0x000fe20003f26270 */
[----:B------:R-:W-:Y:S01]  /*1f10*/  IMAD.WIDE.U32 R94, R201, R90, R194 ;  /* 0x0000005ac95e7225 */ /* 0x000fe200078e00c2 */
[----:B------:R-:W-:-:S02]  /*1f20*/  SEL R3, R15, RZ, P0 ;  /* 0x000000ff0f037207 */ /* 0x000fc40000000000 */
[----:B------:R-:W-:Y:S01]  /*1f30*/  ISETP.GE.AND P3, PT, R192, R15, PT ;  /* 0x0000000fc000720c */ /* 0x000fe20003f66270 */
[----:B------:R-:W-:Y:S01]  /*1f40*/  IMAD R5, R201, R91, R0 ;  /* 0x0000005bc9057224 */ /* 0x000fe200078e0200 */
[C---:B------:R-:W-:Y:S01]  /*1f50*/  SEL R0, R15.reuse, RZ, P1 ;  /* 0x000000ff0f007207 */ /* 0x040fe20000800000 */
[----:B------:R-:W-:Y:S01]  /*1f60*/  IMAD.IADD R3, R16, 0x1, R3 ;  /* 0x0000000110037824 */ /* 0x000fe200078e0203 */
[----:B------:R-:W-:Y:S01]  /*1f70*/  SEL R9, R15, RZ, P3 ;  /* 0x000000ff0f097207 */ /* 0x000fe20001800000 */
[----:B------:R-:W-:Y:S01]  /*1f80*/  IMAD.IADD R95, R95, 0x1, R5 ;  /* 0x000000015f5f7824 */ /* 0x000fe200078e0205 */
[----:B------:R-:W-:Y:S01]  /*1f90*/  IADD3 R93, R5, R93, RZ ;  /* 0x0000005d055d7210 */ /* 0x000fe20007ffe0ff */
[----:B------:R-:W-:Y:S01]  /*1fa0*/  IMAD.IADD R5, R193, 0x1, R0 ;  /* 0x00000001c1057824 */ /* 0x000fe200078e0200 */
[----:B------:R-:W-:Y:S01]  /*1fb0*/  SHF.R.S32.HI R0, RZ, 0x1f, R3 ;  /* 0x0000001fff007819 */ /* 0x000fe20000011403 */
[----:B------:R-:W-:Y:S01]  /*1fc0*/  IMAD.IADD R10, R192, 0x1, R9 ;  /* 0x00000001c00a7824 */ /* 0x000fe200078e0209 */
[----:B------:R-:W-:Y:S01]  /*1fd0*/  SHF.R.U32.HI R21, RZ, 0x3, R203 ;  /* 0x00000003ff157819 */ /* 0x000fe200000116cb */
[----:B0-----:R-:W-:Y:S01]  /*1fe0*/  VIADD R31, R31, 0xffffff80 ;  /* 0xffffff801f1f7836 */ /* 0x001fe20000000000 */
[----:B------:R-:W-:Y:S01]  /*1ff0*/  SHF.R.S32.HI R6, RZ, 0x1f, R5 ;  /* 0x0000001fff067819 */ /* 0x000fe20000011405 */
[----:B-----5:R-:W-:Y:S01]  /*2000*/  IMAD.WIDE.U32 R100, R137, R96, R100 ;  /* 0x0000006089647225 */ /* 0x020fe200078e0064 */
[----:B------:R-:W-:-:S02]  /*2010*/  LEA.HI R4, R0, R3, RZ, 0x3 ;  /* 0x0000000300047211 */ /* 0x000fc400078f18ff */
[----:B------:R-:W-:Y:S01]  /*2020*/  LEA.HI R0, R0, R3, RZ, 0x6 ;  /* 0x0000000300007211 */ /* 0x000fe200078f30ff */
[----:B------:R-:W-:Y:S01]  /*2030*/  IMAD.WIDE.U32 R98, R137, R96, R98 ;  /* 0x0000006089627225 */ /* 0x000fe200078e0062 */
[CC--:B------:R-:W-:Y:S02]  /*2040*/  LEA.HI R8, R6.reuse, R5.reuse, RZ, 0x6 ;  /* 0x0000000506087211 */ /* 0x0c0fe400078f30ff */
[----:B------:R-:W-:Y:S01]  /*2050*/  SHF.R.S32.HI R11, RZ, 0x1f, R10 ;  /* 0x0000001fff0b7819 */ /* 0x000fe2000001140a */
[----:B------:R-:W-:Y:S01]  /*2060*/  IMAD R127, R91, 0x60, RZ ;  /* 0x000000605b7f7824 */ /* 0x000fe200078e02ff */
[----:B------:R-:W-:Y:S01]  /*2070*/  LEA.HI R5, R6, R5, RZ, 0x3 ;  /* 0x0000000506057211 */ /* 0x000fe200078f18ff */
[CC--:B------:R-:W-:Y:S01]  /*2080*/  IMAD.WIDE.U32 R94, R137.reuse, R90.reuse, R94 ;  /* 0x0000005a895e7225 */ /* 0x0c0fe200078e005e */
[----:B------:R-:W-:Y:S02]  /*2090*/  SHF.R.S32.HI R3, RZ, 0x6, R0 ;  /* 0x00000006ff037819 */ /* 0x000fe40000011400 */
[----:B------:R-:W-:Y:S01]  /*20a0*/  LOP3.LUT R0, R216, 0x38, R4, 0xf8, !PT ;  /* 0x00000038d8007812 */ /* 0x000fe200078ef804 */
[----:B------:R-:W-:Y:S01]  /*20b0*/  IMAD.WIDE.U32 R92, R137, R90, R92 ;  /* 0x0000005a895c7225 */ /* 0x000fe200078e005c */
[----:B------:R-:W-:-:S02]  /*20c0*/  LOP3.LUT R9, R203, 0x38, R4, 0xf8, !PT ;  /* 0x00000038cb097812 */ /* 0x000fc400078ef804 */
[-C--:B------:R-:W-:Y:S01]  /*20d0*/  LEA.HI R12, R11, R10.reuse, RZ, 0x3 ;  /* 0x0000000a0b0c7211 */ /* 0x080fe200078f18ff */
[C---:B------:R-:W-:Y:S01]  /*20e0*/  IMAD R136, R3.reuse, 0x1800, R218 ;  /* 0x0000180003887824 */ /* 0x040fe200078e02da */
[----:B------:R-:W-:Y:S01]  /*20f0*/  LOP3.LUT R6, R216, 0x38, R5, 0xf8, !PT ;  /* 0x00000038d8067812 */ /* 0x000fe200078ef805 */
[----:B------:R-:W-:Y:S01]  /*2100*/  IMAD R133, R3, 0x1800, R219 ;  /* 0x0000180003857824 */ /* 0x000fe200078e02db */
[----:B------:R-:W-:Y:S02]  /*2110*/  LEA.HI R10, R11, R10, RZ, 0x6 ;  /* 0x0000000a0b0a7211 */ /* 0x000fe400078f30ff */
[----:B------:R-:W-:Y:S02]  /*2120*/  SHF.R.S32.HI R8, RZ, 0x6, R8 ;  /* 0x00000006ff087819 */ /* 0x000fe40000011408 */
[----:B------:R-:W-:Y:S02]  /*2130*/  LOP3.LUT R3, R0, R217, RZ, 0x3c, !PT ;  /* 0x000000d900037212 */ /* 0x000fe400078e3cff */
[----:B------:R-:W-:Y:S01]  /*2140*/  LOP3.LUT R0, R9, R21, RZ, 0x3c, !PT ;  /* 0x0000001509007212 */ /* 0x000fe200078e3cff */
[----:B------:R-:W-:Y:S01]  /*2150*/  IMAD R134, R8, 0x1800, R218 ;  /* 0x0000180008867824 */ /* 0x000fe200078e02da */
[----:B------:R-:W-:Y:S01]  /*2160*/  LOP3.LUT R9, R6, R217, RZ, 0x3c, !PT ;  /* 0x000000d906097212 */ /* 0x000fe200078e3cff */
[----:B------:R-:W-:Y:S01]  /*2170*/  IMAD.IADD R136, R136, 0x1, R3 ;  /* 0x0000000188887824 */ /* 0x000fe200078e0203 */
[----:B------:R-:W-:Y:S01]  /*2180*/  LOP3.LUT P2, RZ, R224, 0x4, RZ, 0xc0, !PT ;  /* 0x00000004e0ff7812 */ /* 0x000fe2000784c0ff */
[----:B------:R-:W-:Y:S01]  /*2190*/  IMAD.IADD R133, R133, 0x1, R0 ;  /* 0x0000000185857824 */ /* 0x000fe200078e0200 */
[----:B------:R-:W-:Y:S01]  /*21a0*/  SHF.R.S32.HI R10, RZ, 0x6, R10 ;  /* 0x00000006ff0a7819 */ /* 0x000fe2000001140a */
[----:B------:R-:W-:Y:S01]  /*21b0*/  IMAD.IADD R134, R134, 0x1, R9 ;  /* 0x0000000186867824 */ /* 0x000fe200078e0209 */
[C-C-:B------:R-:W-:Y:S01]  /*21c0*/  LOP3.LUT R6, R203.reuse, 0x38, R12.reuse, 0xf8, !PT ;  /* 0x00000038cb067812 */ /* 0x140fe200078ef80c */
[----:B------:R-:W-:Y:S01]  /*21d0*/  IMAD R130, R8, 0x1800, R219 ;  /* 0x0000180008827824 */ /* 0x000fe200078e02db */
[----:B------:R-:W-:Y:S01]  /*21e0*/  LOP3.LUT R3, R203, 0x38, R5, 0xf8, !PT ;  /* 0x00000038cb037812 */ /* 0x000fe200078ef805 */
[----:B------:R-:W-:Y:S01]  /*21f0*/  IMAD R129, R10, 0x1800, R219 ;  /* 0x000018000a817824 */ /* 0x000fe200078e02db */
[----:B------:R-:W-:Y:S01]  /*2200*/  LOP3.LUT R0, R216, 0x38, R12, 0xf8, !PT ;  /* 0x00000038d8007812 */ /* 0x000fe200078ef80c */
[----:B------:R-:W-:Y:S01]  /*2210*/  IMAD R132, R10, 0x1800, R218 ;  /* 0x000018000a847824 */ /* 0x000fe200078e02da */
[----:B------:R-:W-:-:S02]  /*2220*/  LOP3.LUT R6, R6, R21, RZ, 0x3c, !PT ;  /* 0x0000001506067212 */ /* 0x000fc400078e3cff */
[----:B------:R-:W-:Y:S02]  /*2230*/  SHF.R.S32.HI R11, RZ, 0x1f, R137 ;  /* 0x0000001fff0b7819 */ /* 0x000fe40000011489 */
[----:B------:R-:W-:Y:S01]  /*2240*/  LOP3.LUT R9, R3, R21, RZ, 0x3c, !PT ;  /* 0x0000001503097212 */ /* 0x000fe200078e3cff */
[----:B------:R-:W-:Y:S01]  /*2250*/  IMAD.IADD R129, R129, 0x1, R6 ;  /* 0x0000000181817824 */ /* 0x000fe200078e0206 */
[----:B------:R-:W-:Y:S01]  /*2260*/  LOP3.LUT R3, R0, R217, RZ, 0x3c, !PT ;  /* 0x000000d900037212 */ /* 0x000fe200078e3cff */
[----:B------:R-:W-:Y:S01]  /*2270*/  IMAD R0, R11, R96, RZ ;  /* 0x000000600b007224 */ /* 0x000fe200078e02ff */
[----:B------:R-:W-:Y:S01]  /*2280*/  SHF.R.S32.HI R21, RZ, 0x1f, R31 ;  /* 0x0000001fff157819 */ /* 0x000fe2000001141f */
[----:B------:R-:W-:Y:S01]  /*2290*/  IMAD.IADD R130, R130, 0x1, R9 ;  /* 0x0000000182827824 */ /* 0x000fe200078e0209 */
[----:B------:R-:W-:Y:S01]  /*22a0*/  LOP3.LUT R6, R216, 0x18, R16, 0xf8, !PT ;  /* 0x00000018d8067812 */ /* 0x000fe200078ef810 */
[----:B------:R-:W-:Y:S01]  /*22b0*/  IMAD.IADD R132, R132, 0x1, R3 ;  /* 0x0000000184847824 */ /* 0x000fe200078e0203 */
[----:B------:R-:W-:Y:S01]  /*22c0*/  LEA.HI R21, R21, R31, RZ, 0x2 ;  /* 0x0000001f15157211 */ /* 0x000fe200078f10ff */
[----:B------:R-:W-:Y:S01]  /*22d0*/  IMAD R13, R137, R97, R0 ;  /* 0x00000061890d7224 */ /* 0x000fe200078e0200 */
[----:B------:R-:W-:Y:S01]  /*22e0*/  LOP3.LUT R3, R6, R217, RZ, 0x3c, !PT ;  /* 0x000000d906037212 */ /* 0x000fe200078e3cff */
[----:B------:R-:W-:Y:S01]  /*22f0*/  IMAD R0, R11, R90, RZ ;  /* 0x0000005a0b007224 */ /* 0x000fe200078e02ff */
[----:B------:R-:W-:Y:S01]  /*2300*/  LOP3.LUT R21, R21, 0xfffffffc, RZ, 0xc0, !PT ;  /* 0xfffffffc15157812 */ /* 0x000fe200078ec0ff */
[----:B------:R-:W-:Y:S01]  /*2310*/  IMAD R9, R97, 0x60, RZ ;  /* 0x0000006061097824 */ /* 0x000fe200078e02ff */
[----:B------:R-:W-:Y:S01]  /*2320*/  SHF.L.U64.HI R105, R96, 0x6, R97 ;  /* 0x0000000660697819 */ /* 0x000fe20000010261 */
[----:B------:R-:W-:Y:S01]  /*2330*/  IMAD.IADD R128, R218, 0x1, R3 ;  /* 0x00000001da807824 */ /* 0x000fe200078e0203 */
[----:B------:R-:W-:Y:S01]  /*2340*/  SHF.R.S32.HI R115, RZ, 0x3, R4 ;  /* 0x00000003ff737819 */ /* 0x000fe20000011404 */
[----:B------:R-:W-:Y:S01]  /*2350*/  IMAD.WIDE.U32 R96, R96, 0x60, RZ ;  /* 0x0000006060607825 */ /* 0x000fe200078e00ff */
[----:B------:R-:W-:-:S02]  /*2360*/  LOP3.LUT R3, R4, 0xfffffff8, RZ, 0xc0, !PT ;  /* 0xfffffff804037812 */ /* 0x000fc400078ec0ff */
[C---:B------:R-:W-:Y:S01]  /*2370*/  SHF.L.U64.HI R107, R90.reuse, 0x6, R91 ;  /* 0x000000065a6b7819 */ /* 0x040fe2000001025b */
[----:B------:R-:W-:Y:S01]  /*2380*/  IMAD R89, R137, R91, R0 ;  /* 0x0000005b89597224 */ /* 0x000fe200078e0200 */
[C---:B------:R-:W-:Y:S01]  /*2390*/  SHF.L.U32 R108, R90.reuse, 0x6, RZ ;  /* 0x000000065a6c7819 */ /* 0x040fe200000006ff */
[----:B------:R-:W-:Y:S01]  /*23a0*/  IMAD.WIDE.U32 R90, R90, 0x60, RZ ;  /* 0x000000605a5a7825 */ /* 0x000fe200078e00ff */
[----:B------:R-:W-:Y:S02]  /*23b0*/  SHF.R.S32.HI R114, RZ, 0x3, R5 ;  /* 0x00000003ff727819 */ /* 0x000fe40000011405 */
[----:B------:R-:W-:Y:S01]  /*23c0*/  LOP3.LUT R4, R5, 0xfffffff8, RZ, 0xc0, !PT ;  /* 0xfffffff805047812 */ /* 0x000fe200078ec0ff */
[----:B------:R-:W-:Y:S01]  /*23d0*/  IMAD.IADD R21, R31, 0x1, -R21 ;  /* 0x000000011f157824 */ /* 0x000fe200078e0a15 */
[----:B------:R-:W-:Y:S01]  /*23e0*/  LOP3.LUT R5, R12, 0xfffffff8, RZ, 0xc0, !PT ;  /* 0xfffffff80c057812 */ /* 0x000fe200078ec0ff */
[----:B------:R-:W-:Y:S01]  /*23f0*/  IMAD.IADD R126, R97, 0x1, R9 ;  /* 0x00000001617e7824 */ /* 0x000fe200078e0209 */
[----:B------:R-:W-:Y:S01]  /*2400*/  SHF.R.S32.HI R0, RZ, 0x1f, R30 ;  /* 0x0000001fff007819 */ /* 0x000fe2000001141e */
[----:B------:R-:W-:Y:S01]  /*2410*/  IMAD.IADD R103, R95, 0x1, R89 ;  /* 0x000000015f677824 */ /* 0x000fe200078e0259 */
[----:B------:R-:W-:Y:S01]  /*2420*/  LEA.HI R138, R138, 0x8, RZ, 0x19 ;  /* 0x000000088a8a7811 */ /* 0x000fe200078fc8ff */
[----:B------:R-:W-:Y:S01]  /*2430*/  IMAD R112, R21, 0x40, R201 ;  /* 0x0000004015707824 */ /* 0x000fe200078e02c9 */
[----:B------:R-:W-:Y:S01]  /*2440*/  IADD3 R89, R89, R93, RZ ;  /* 0x0000005d59597210 */ /* 0x000fe20007ffe0ff */
[----:B------:R-:W-:Y:S01]  /*2450*/  IMAD.IADD R127, R91, 0x1, R127 ;  /* 0x000000015b7f7824 */ /* 0x000fe200078e027f */
[----:B------:R-:W-:Y:S01]  /*2460*/  SHF.R.S32.HI R113, RZ, 0x3, R12 ;  /* 0x00000003ff717819 */ /* 0x000fe2000001140c */
[----:B------:R-:W-:Y:S01]  /*2470*/  IMAD.IADD R104, R101, 0x1, R13 ;  /* 0x0000000165687824 */ /* 0x000fe200078e020d */
[----:B------:R-:W-:Y:S01]  /*2480*/  SHF.R.S32.HI R111, RZ, 0x1f, R3 ;  /* 0x0000001fff6f7819 */ /* 0x000fe20000011403 */
[----:B------:R-:W-:Y:S01]  /*2490*/  IMAD.IADD R102, R13, 0x1, R99 ;  /* 0x000000010d667824 */ /* 0x000fe200078e0263 */
[----:B------:R-:W-:-:S02]  /*24a0*/  SHF.R.S32.HI R110, RZ, 0x1f, R4 ;  /* 0x0000001fff6e7819 */ /* 0x000fc40000011404 */
[----:B------:R-:W-:Y:S02]  /*24b0*/  SHF.R.S32.HI R109, RZ, 0x1f, R5 ;  /* 0x0000001fff6d7819 */ /* 0x000fe40000011405 */
[----:B--2---:R-:W-:-:S04]  /*24c0*/  LOP3.LUT R20, R20, 0xfffffffe, RZ, 0xc0, !PT ;  /* 0xfffffffe14147812 */ /* 0x004fc800078ec0ff */
[----:B------:R-:W-:-:S04]  /*24d0*/  @P3 LOP3.LUT R20, R20, 0x1, RZ, 0xfc, !PT ;  /* 0x0000000114143812 */ /* 0x000fc800078efcff */
[----:B------:R-:W-:-:S04]  /*24e0*/  LOP3.LUT R20, R20, 0xfffffffb, RZ, 0xc0, !PT ;  /* 0xfffffffb14147812 */ /* 0x000fc800078ec0ff */
[----:B------:R-:W-:Y:S02]  /*24f0*/  @P2 LOP3.LUT R20, R20, 0x4, RZ, 0xfc, !PT ;  /* 0x0000000414142812 */ /* 0x000fe400078efcff */
[----:B------:R-:W-:-:S03]  /*2500*/  ISETP.GE.AND P2, PT, R23, UR4, PT ;  /* 0x0000000417007c0c */ /* 0x000fc6000bf46270 */
[----:B------:R0:W-:Y:S01]  /*2510*/  STL [R1], R20 ;  /* 0x0000001401007387 */ /* 0x0001e20000100800 */
[----:B------:R-:W-:-:S04]  /*2520*/  SEL R6, RZ, 0x20, P2 ;  /* 0x00000020ff067807 */ /* 0x000fc80001000000 */
[C---:B0-----:R-:W-:Y:S02]  /*2530*/  LOP3.LUT R20, R7.reuse, R6, RZ, 0xfc, !PT ;  /* 0x0000000607147212 */ /* 0x041fe400078efcff */
[----:B------:R-:W-:Y:S02]  /*2540*/  LOP3.LUT R6, R7, 0x1, RZ, 0xc0, !PT ;  /* 0x0000000107067812 */ /* 0x000fe400078ec0ff */
[C---:B------:R-:W-:Y:S02]  /*2550*/  LOP3.LUT R7, R20.reuse, 0x2, RZ, 0xc0, !PT ;  /* 0x0000000214077812 */ /* 0x040fe400078ec0ff */
[C---:B------:R-:W-:Y:S02]  /*2560*/  LOP3.LUT R8, R20.reuse, 0x4, RZ, 0xc0, !PT ;  /* 0x0000000414087812 */ /* 0x040fe400078ec0ff */
[C---:B------:R-:W-:Y:S02]  /*2570*/  LOP3.LUT R9, R20.reuse, 0x8, RZ, 0xc0, !PT ;  /* 0x0000000814097812 */ /* 0x040fe400078ec0ff */
[----:B------:R-:W-:-:S02]  /*2580*/  LOP3.LUT R10, R20, 0x10, RZ, 0xc0, !PT ;  /* 0x00000010140a7812 */ /* 0x000fc400078ec0ff */
[----:B------:R-:W-:Y:S02]  /*2590*/  SHF.R.S32.HI R124, RZ, 0x1f, R26 ;  /* 0x0000001fff7c7819 */ /* 0x000fe4000001141a */
[----:B------:R-:W-:-:S07]  /*25a0*/  LOP3.LUT R20, R20, 0x20, RZ, 0xc0, !PT ;  /* 0x0000002014147812 */ /* 0x000fce00078ec0ff */
.L_x_3856:
[----:B--2---:R-:W2:Y:S01]  /*25b0*/  LDL.LU R35, [R1] ;  /* 0x0000000001237983 */ /* 0x004ea20000300800 */
[----:B------:R-:W0:Y:S01]  /*25c0*/  LDC R27, c[0x0][0x430] ;  /* 0x00010c00ff1b7b82 */ /* 0x000e220000000800 */
[----:B------:R-:W-:Y:S02]  /*25d0*/  VIADD R24, R24, 0xffffffff ;  /* 0xffffffff18187836 */ /* 0x000fe40000000000 */
[----:B------:R-:W-:Y:S02]  /*25e0*/  IMAD.MOV.U32 R21, RZ, RZ, RZ ;  /* 0x000000ffff157224 */ /* 0x000fe400078e00ff */
[----:B----4-:R-:W-:-:S03]  /*25f0*/  IMAD R12, R24, 0x60, R112 ;  /* 0x00000060180c7824 */ /* 0x010fc600078e0270 */
[----:B------:R-:W1:Y:S01]  /*2600*/  LDC R121, c[0x0][0x3f4] ;  /* 0x0000fd00ff797b82 */ /* 0x000e620000000800 */
[----:B------:R-:W-:Y:S01]  /*2610*/  IMAD.IADD R34, R125, 0x1, R12 ;  /* 0x000000017d227824 */ /* 0x000fe200078e020c */
[----:B------:R-:W-:-:S03]  /*2620*/  ISETP.GE.AND P2, PT, R12, R25, PT ;  /* 0x000000190c00720c */ /* 0x000fc60003f46270 */
[----:B------:R-:W-:Y:S01]  /*2630*/  IMAD.MOV.U32 R32, RZ, RZ, R34 ;  /* 0x000000ffff207224 */ /* 0x000fe200078e0022 */
[----:B------:R-:W-:Y:S02]  /*2640*/  ISETP.GT.OR P2, PT, R112, 0x5f, P2 ;  /* 0x0000005f7000780c */ /* 0x000fe40001744670 */
[----:B0-----:R-:W-:-:S11]  /*2650*/  ISETP.NE.AND P3, PT, R27, 0x1, PT ;  /* 0x000000011b00780c */ /* 0x001fd60003f65270 */
[----:B------:R-:W0:Y:S08]  /*2660*/  @!P2 LDC.64 R14, c[0x0][0x428] ;  /* 0x00010a00ff0eab82 */ /* 0x000e300000000a00 */
[----:B------:R-:W3:Y:S08]  /*2670*/  @!P2 LDC.64 R12, c[0x0][0x418] ;  /* 0x00010600ff0cab82 */ /* 0x000ef00000000a00 */
[----:B------:R-:W4:Y:S08]  /*2680*/  @P3 LDC R11, c[0x0][0x434] ;  /* 0x00010d00ff0b3b82 */ /* 0x000f300000000800 */
[----:B------:R-:W1:Y:S01]  /*2690*/  @P3 LDC R28, c[0x0][0x438] ;  /* 0x00010e00ff1c3b82 */ /* 0x000e620000000800 */
[----:B----4-:R-:W-:-:S05]  /*26a0*/  @P3 IMAD.HI.U32 R11, R34, R11, RZ ;  /* 0x0000000b220b3227 */ /* 0x010fca00078e00ff */
[----:B-1----:R-:W-:Y:S01]  /*26b0*/  @P3 SHF.R.U32.HI R32, RZ, R28, R11 ;  /* 0x0000001cff203219 */ /* 0x002fe2000001160b */
[----:B0-----:R-:W-:-:S03]  /*26c0*/  @!P2 IMAD R11, R124, R14, RZ ;  /* 0x0000000e7c0ba224 */ /* 0x001fc600078e02ff */
[--C-:B------:R-:W-:Y:S01]  /*26d0*/  @!P2 SHF.R.S32.HI R33, RZ, 0x1f, R32.reuse ;  /* 0x0000001fff21a819 */ /* 0x100fe20000011420 */
[C---:B------:R-:W-:Y:S02]  /*26e0*/  @!P2 IMAD R11, R26.reuse, R15, R11 ;  /* 0x0000000f1a0ba224 */ /* 0x040fe400078e020b */
[----:B------:R-:W-:-:S04]  /*26f0*/  @!P2 IMAD.WIDE.U32 R14, R26, R14, R32 ;  /* 0x0000000e1a0ea225 */ /* 0x000fc800078e0020 */
[----:B------:R-:W-:Y:S01]  /*2700*/  @!P2 IMAD.IADD R11, R15, 0x1, R11 ;  /* 0x000000010f0ba824 */ /* 0x000fe200078e020b */
[----:B---3--:R-:W-:-:S04]  /*2710*/  @!P2 LEA R12, P3, R14, R12, 0x2 ;  /* 0x0000000c0e0ca211 */ /* 0x008fc800078610ff */
[----:B------:R-:W-:-:S05]  /*2720*/  @!P2 LEA.HI.X R13, R14, R13, R11, 0x2, P3 ;  /* 0x0000000d0e0da211 */ /* 0x000fca00018f140b */
[----:B------:R0:W5:Y:S01]  /*2730*/  @!P2 LDG.E R21, desc[UR56][R12.64] ;  /* 0x000000380c15a981 */ /* 0x000162000c1e1900 */
[----:B------:R-:W-:Y:S01]  /*2740*/  ISETP.GT.AND P2, PT, R24, R123, PT ;  /* 0x0000007b1800720c */ /* 0x000fe20003f44270 */
[----:B------:R-:W-:Y:S01]  /*2750*/  IMAD R11, R18, 0x4800, R128 ;  /* 0x00004800120b7824 */ /* 0x000fe200078e0280 */
[----:B------:R-:W-:Y:S01]  /*2760*/  LOP3.LUT P4, RZ, R224, 0x4, RZ, 0xc0, !PT ;  /* 0x00000004e0ff7812 */ /* 0x000fe2000788c0ff */
[----:B------:R-:W-:Y:S01]  /*2770*/  IMAD.MOV R14, RZ, RZ, -R32 ;  /* 0x000000ffff0e7224 */ /* 0x000fe200078e0a20 */
[----:B------:R-:W-:Y:S05]  /*2780*/  YIELD ;  /* 0x0000000000007946 */ /* 0x000fea0003800000 */
[----:B------:R-:W-:Y:S01]  /*2790*/  VIADD R31, R11, 0x20 ;  /* 0x000000200b1f7836 */ /* 0x000fe20000000000 */
[----:B------:R-:W-:Y:S01]  /*27a0*/  BSSY B0, `(.L_x_3751) ;  /* 0x00007f3000007945 */ /* 0x000fe20003800000 */
[----:B------:R-:W-:-:S02]  /*27b0*/  IMAD R27, R27, R14, R34 ;  /* 0x0000000e1b1b7224 */ /* 0x000fc400078e0222 */
[C---:B------:R-:W-:Y:S02]  /*27c0*/  IMAD R28, R11.reuse, 0x2, R116 ;  /* 0x000000020b1c7824 */ /* 0x040fe400078e0274 */
[----:B------:R-:W-:-:S04]  /*27d0*/  @P4 VIADD R31, R11, 0xffffffe0 ;  /* 0xffffffe00b1f4836 */ /* 0x000fc80000000000 */
[----:B------:R-:W-:Y:S01]  /*27e0*/  IMAD R31, R31, 0x2, R116 ;  /* 0x000000021f1f7824 */ /* 0x000fe200078e0274 */
[----:B--2---:R-:W-:-:S04]  /*27f0*/  LOP3.LUT R35, R35, 0xfffffffd, RZ, 0xc0, !PT ;  /* 0xfffffffd23237812 */ /* 0x004fc800078ec0ff */
[----:B------:R-:W-:Y:S02]  /*2800*/  @P2 LOP3.LUT R35, R35, 0x2, RZ, 0xfc, !PT ;  /* 0x0000000223232812 */ /* 0x000fe400078efcff */
[----:B------:R-:W-:-:S03]  /*2810*/  ISETP.GE.AND P2, PT, R121, 0x1, PT ;  /* 0x000000017900780c */ /* 0x000fc60003f46270 */
[----:B------:R0:W-:Y:S10]  /*2820*/  STL [R1], R35 ;  /* 0x0000002301007387 */ /* 0x0001f40000100800 */
[----:B0-----:R-:W-:Y:S05]  /*2830*/  @!P2 BRA `(.L_x_3752) ;  /* 0x0000007400d0a947 */ /* 0x001fea0003800000 */
[----:B------:R-:W-:Y:S01]  /*2840*/  SHF.R.S32.HI R84, RZ, 0x1f, R27 ;  /* 0x0000001fff547819 */ /* 0x000fe2000001141b */
[----:B------:R-:W-:Y:S01]  /*2850*/  ULDC.64 UR4, c[0x0][0x300] ;  /* 0x0000c00000047ab9 */ /* 0x000fe20000000a00 */
[----:B-----5:R-:W-:Y:S01]  /*2860*/  SHF.R.S32.HI R85, RZ, 0x1f, R21 ;  /* 0x0000001fff557819 */ /* 0x020fe20000011415 */
[----:B------:R-:W-:Y:S01]  /*2870*/  IMAD.WIDE.U32 R12, R27, UR4, RZ ;  /* 0x000000041b0c7c25 */ /* 0x000fe2000f8e00ff */
[----:B------:R-:W-:Y:S02]  /*2880*/  ULDC.U8 UR6, c[0x0][0x410] ;  /* 0x0001040000067ab9 */ /* 0x000fe40000000000 */
[----:B------:R-:W-:Y:S01]  /*2890*/  ISETP.NE.AND P2, PT, RZ, UR6, PT ;  /* 0x00000006ff007c0c */ /* 0x000fe2000bf45270 */
[----:B------:R-:W-:Y:S02]  /*28a0*/  IMAD R14, R84, UR4, RZ ;  /* 0x00000004540e7c24 */ /* 0x000fe4000f8e02ff */
[----:B------:R-:W-:Y:S02]  /*28b0*/  IMAD R32, R127, R24, RZ ;  /* 0x000000187f207224 */ /* 0x000fe400078e02ff */
[----:B------:R-:W-:Y:S01]  /*28c0*/  IMAD R11, R27, UR5, R14 ;  /* 0x000000051b0b7c24 */ /* 0x000fe2000f8e020e */
[----:B------:R-:W-:Y:S01]  /*28d0*/  ULDC.64 UR4, c[0x0][0x310] ;  /* 0x0000c40000047ab9 */ /* 0x000fe20000000a00 */
[----:B------:R-:W-:-:S02]  /*28e0*/  IMAD R86, R24, -0x60, R25 ;  /* 0xffffffa018567824 */ /* 0x000fc400078e0219 */
[----:B------:R-:W-:Y:S01]  /*28f0*/  IMAD R14, R85, UR4, RZ ;  /* 0x00000004550e7c24 */ /* 0x000fe2000f8e02ff */
[----:B------:R-:W-:Y:S02]  /*2900*/  IADD3 R13, R13, R11, RZ ;  /* 0x0000000b0d0d7210 */ /* 0x000fe40007ffe0ff */
[----:B------:R-:W-:Y:S01]  /*2910*/  SHF.R.S32.HI R11, RZ, 0x1f, R24 ;  /* 0x0000001fff0b7819 */ /* 0x000fe20000011418 */
[C---:B------:R-:W-:Y:S01]  /*2920*/  IMAD R15, R21.reuse, UR5, R14 ;  /* 0x00000005150f7c24 */ /* 0x040fe2000f8e020e */
[----:B------:R-:W-:Y:S01]  /*2930*/  VIMNMX R86, R86, 0x60, PT ;  /* 0x0000006056567848 */ /* 0x000fe20003fe0100 */
[----:B------:R-:W-:Y:S01]  /*2940*/  IMAD.WIDE.U32 R12, R21, UR4, R12 ;  /* 0x00000004150c7c25 */ /* 0x000fe2000f8e000c */
[----:B------:R-:W-:-:S03]  /*2950*/  ULDC.64 UR4, c[0x0][0x308] ;  /* 0x0000c20000047ab9 */ /* 0x000fc60000000a00 */
[----:B------:R-:W-:Y:S02]  /*2960*/  IMAD.IADD R13, R13, 0x1, R15 ;  /* 0x000000010d0d7824 */ /* 0x000fe400078e020f */
[----:B------:R-:W-:Y:S02]  /*2970*/  IMAD R15, R0, UR4, RZ ;  /* 0x00000004000f7c24 */ /* 0x000fe4000f8e02ff */
[----:B------:R-:W-:Y:S02]  /*2980*/  IMAD R37, R11, R90, R32 ;  /* 0x0000005a0b257224 */ /* 0x000fe400078e0220 */
[C---:B------:R-:W-:Y:S02]  /*2990*/  IMAD R117, R30.reuse, UR5, R15 ;  /* 0x000000051e757c24 */ /* 0x040fe4000f8e020f */
[----:B------:R-:W-:Y:S01]  /*29a0*/  IMAD.WIDE.U32 R32, R30, UR4, R12 ;  /* 0x000000041e207c25 */ /* 0x000fe2000f8e000c */
[----:B------:R-:W-:-:S03]  /*29b0*/  ULDC.64 UR4, c[0x0][0x2e8] ;  /* 0x0000ba0000047ab9 */ /* 0x000fc60000000a00 */
[----:B------:R-:W-:Y:S01]  /*29c0*/  IMAD R14, R126, R24, RZ ;  /* 0x000000187e0e7224 */ /* 0x000fe200078e02ff */
[----:B------:R-:W-:Y:S01]  /*29d0*/  LEA R120, P3, R32, UR4, 0x1 ;  /* 0x0000000420787c11 */ /* 0x000fe2000f8608ff */
[----:B------:R-:W-:Y:S02]  /*29e0*/  IMAD.IADD R117, R33, 0x1, R117 ;  /* 0x0000000121757824 */ /* 0x000fe400078e0275 */
[----:B------:R-:W-:Y:S02]  /*29f0*/  IMAD R35, R11, R96, R14 ;  /* 0x000000600b237224 */ /* 0x000fe400078e020e */
[----:B------:R-:W-:Y:S01]  /*2a00*/  IMAD.WIDE.U32 R14, R96, R24, RZ ;  /* 0x00000018600e7225 */ /* 0x000fe200078e00ff */
[----:B------:R-:W-:-:S03]  /*2a10*/  LEA.HI.X R117, R32, UR5, R117, 0x1, P3 ;  /* 0x0000000520757c11 */ /* 0x000fc600098f0c75 */
[----:B------:R-:W-:-:S04]  /*2a20*/  IMAD.WIDE.U32 R12, R90, R24, RZ ;  /* 0x000000185a0c7225 */ /* 0x000fc800078e00ff */
[----:B------:R-:W-:Y:S02]  /*2a30*/  IMAD.IADD R11, R15, 0x1, R35 ;  /* 0x000000010f0b7824 */ /* 0x000fe400078e0223 */
[----:B------:R-:W-:Y:S01]  /*2a40*/  IMAD.IADD R80, R13, 0x1, R37 ;  /* 0x000000010d507824 */ /* 0x000fe200078e0225 */
[----:B------:R-:W-:Y:S06]  /*2a50*/  @!P2 BRA `(.L_x_3753) ;  /* 0x00000038006ca947 */ /* 0x000fec0003800000 */
[----:B------:R-:W-:Y:S01]  /*2a60*/  ISETP.GE.AND P3, PT, R201, R86, PT ;  /* 0x00000056c900720c */ /* 0x000fe20003f66270 */
        /* <DEDUP_REMOVED lines=14> */
[----:B------:R-:W-:Y:S06]  /*2b50*/  @P3 BRA `(.L_x_3755) ;  /* 0x0000000000a03947 */ /* 0x000fec0003800000 */
[----:B------:R-:W-:Y:S01]  /*2b60*/  IADD3 R35, P2, R100, R14, RZ ;  /* 0x0000000e64237210 */ /* 0x000fe20007f5e0ff */
[----:B------:R-:W-:Y:S01]  /*2b70*/  ULDC.64 UR4, c[0x0][0x3e8] ;  /* 0x0000fa0000047ab9 */ /* 0x000fe20000000a00 */
[----:B------:R-:W-:Y:S02]  /*2b80*/  CS2R R76, SRZ ;  /* 0x00000000004c7805 */ /* 0x000fe4000001ff00 */
[----:B------:R-:W-:Y:S01]  /*2b90*/  CS2R R78, SRZ ;  /* 0x00000000004e7805 */ /* 0x000fe2000001ff00 */
[----:B------:R-:W-:Y:S01]  /*2ba0*/  IMAD.X R36, R11, 0x1, R104, P2 ;  /* 0x000000010b247824 */ /* 0x000fe200010e0668 */
[----:B------:R-:W-:-:S04]  /*2bb0*/  LEA R34, P2, R35, UR4, 0x1 ;  /* 0x0000000423227c11 */ /* 0x000fc8000f8408ff */
[----:B------:R-:W-:Y:S01]  /*2bc0*/  LEA.HI.X R35, R35, UR5, R36, 0x1, P2 ;  /* 0x0000000523237c11 */ /* 0x000fe200090f0c24 */
[----:B------:R-:W-:Y:S01]  /*2bd0*/  ULDC.64 UR4, c[0x0][0x400] ;  /* 0x0001000000047ab9 */ /* 0x000fe20000000a00 */
[----:B------:R-:W-:-:S05]  /*2be0*/  IADD3 R37, P2, R94, R12, RZ ;  /* 0x0000000c5e257210 */ /* 0x000fca0007f5e0ff */
[----:B------:R-:W-:Y:S01]  /*2bf0*/  IMAD.X R38, R80, 0x1, R103, P2 ;  /* 0x0000000150267824 */ /* 0x000fe200010e0667 */
        /* <DEDUP_REMOVED lines=30> */
.L_x_3755:
[----:B------:R-:W-:Y:S05]  /*2de0*/  BSYNC B1 ;  /* 0x0000000000017941 */ /* 0x000fea0003800000 */
.L_x_3754:
        /* <DEDUP_REMOVED lines=10> */
[----:B------:R-:W-:Y:S02]  /*2e90*/  CS2R R42, SRZ ;  /* 0x00000000002a7805 */ /* 0x000fe4000001ff00 */
[----:B------:R-:W-:Y:S02]  /*2ea0*/  CS2R R46, SRZ ;  /* 0x00000000002e7805 */ /* 0x000fe4000001ff00 */
[----:B------:R-:W-:Y:S01]  /*2eb0*/  CS2R R50, SRZ ;  /* 0x0000000000327805 */ /* 0x000fe2000001ff00 */
[----:B-----5:R-:W-:Y:S01]  /*2ec0*/  IMAD.MOV.U32 R81, RZ, RZ, R56 ;  /* 0x000000ffff517224 */ /* 0x020fe200078e0038 */
[----:B------:R-:W-:Y:S01]  /*2ed0*/  CS2R R54, SRZ ;  /* 0x0000000000367805 */ /* 0x000fe2000001ff00 */
[----:B------:R-:W-:Y:S01]  /*2ee0*/  IMAD.MOV.U32 R82, RZ, RZ, R57 ;  /* 0x000000ffff527224 */ /* 0x000fe200078e0039 */
[----:B------:R-:W-:Y:S06]  /*2ef0*/  @P4 BRA `(.L_x_3757) ;  /* 0x0000000000a04947 */ /* 0x000fec0003800000 */
[----:B------:R-:W-:Y:S01]  /*2f00*/  IADD3 R14, P2, P5, R100, R14, R106 ;  /* 0x0000000e640e7210 */ /* 0x000fe20007d5e06a */
[----:B------:R-:W-:Y:S01]  /*2f10*/  ULDC.64 UR4, c[0x0][0x3e8] ;  /* 0x0000fa0000047ab9 */ /* 0x000fe20000000a00 */
[----:B------:R-:W-:Y:S02]  /*2f20*/  CS2R R52, SRZ ;  /* 0x0000000000347805 */ /* 0x000fe4000001ff00 */
[----:B------:R-:W-:Y:S02]  /*2f30*/  CS2R R54, SRZ ;  /* 0x0000000000367805 */ /* 0x000fe4000001ff00 */
[----:B------:R-:W-:Y:S02]  /*2f40*/  IADD3.X R13, R104, R11, R105, P2, P5 ;  /* 0x0000000b680d7210 */ /* 0x000fe400017ea469 */
[----:B------:R-:W-:-:S04]  /*2f50*/  IADD3 R11, P2, P5, R94, R12, R108 ;  /* 0x0000000c5e0b7210 */ /* 0x000fc80007d5e06c */
[----:B------:R-:W-:Y:S02]  /*2f60*/  IADD3.X R80, R103, R80, R107, P2, P5 ;  /* 0x0000005067507210 */ /* 0x000fe400017ea46b */
[----:B------:R-:W-:-:S04]  /*2f70*/  LEA R12, P2, R14, UR4, 0x1 ;  /* 0x000000040e0c7c11 */ /* 0x000fc8000f8408ff */
[----:B------:R-:W-:Y:S01]  /*2f80*/  LEA.HI.X R13, R14, UR5, R13, 0x1, P2 ;  /* 0x000000050e0d7c11 */ /* 0x000fe200090f0c0d */
[----:B------:R-:W-:Y:S02]  /*2f90*/  ULDC.64 UR4, c[0x0][0x400] ;  /* 0x0001000000047ab9 */ /* 0x000fe40000000a00 */
        /* <DEDUP_REMOVED lines=30> */
.L_x_3757:
[----:B------:R-:W-:Y:S05]  /*3180*/  BSYNC B1 ;  /* 0x0000000000017941 */ /* 0x000fea0003800000 */
.L_x_3756:
[----:B------:R-:W-:Y:S01]  /*3190*/  IMAD.MOV.U32 R11, RZ, RZ, R60 ;  /* 0x000000ffff0b7224 */ /* 0x000fe200078e003c */
[----:B0-----:R-:W-:Y:S01]  /*31a0*/  MOV R12, R61 ;  /* 0x0000003d000c7202 */ /* 0x001fe20000000f00 */
[----:B------:R-:W-:Y:S01]  /*31b0*/  IMAD.MOV.U32 R13, RZ, RZ, R68 ;  /* 0x000000ffff0d7224 */ /* 0x000fe200078e0044 */
[----:B------:R-:W-:Y:S01]  /*31c0*/  UISETP.NE.AND UP0, UPT, UR59, 0x3, UPT ;  /* 0x000000033b00788c */ /* 0x000fe2000bf05270 */
        /* <DEDUP_REMOVED lines=89> */
[----:B------:R-:W-:Y:S02]  /*3760*/  PRMT R163, R13, 0x7610, R163 ;  /* 0x000076100da37816 */ /* 0x000fe400000000a3 */
[----:B------:R-:W-:-:S02]  /*3770*/  PRMT R166, R12, 0x7610, R166 ;  /* 0x000076100ca67816 */ /* 0x000fc400000000a6 */
[----:B------:R-:W-:Y:S01]  /*3780*/  PRMT R167, R11, 0x7610, R167 ;  /* 0x000076100ba77816 */ /* 0x000fe200000000a7 */
[----:B------:R-:W-:Y:S06]  /*3790*/  @!P2 BRA `(.L_x_3758) ;  /* 0x000000000004a947 */ /* 0x000fec0003800000 */
[----:B------:R-:W-:Y:S01]  /*37a0*/  BPT.TRAP 0x1 ;  /* 0x000000040000795c */ /* 0x000fe20000300000 */
.L_x_3758:
[----:B------:R-:W-:Y:S01]  /*37b0*/  IMAD R87, R18, 0x8, R2 ;  /* 0x0000000812577824 */ /* 0x000fe200078e0202 */
[----:B------:R-:W-:Y:S01]  /*37c0*/  SHF.L.U32 R88, R202, 0x1f, RZ ;  /* 0x0000001fca587819 */ /* 0x000fe200000006ff */
[----:B------:R-:W-:Y:S03]  /*37d0*/  BSSY B1, `(.L_x_3759) ;  /* 0x0000003000017945 */ /* 0x000fe60003800000 */
[----:B------:R-:W0:Y:S02]  /*37e0*/  SYNCS.PHASECHK.TRANS64.TRYWAIT P5, [R87+URZ+0x30890], R88 ;  /* 0x03089058570075a7 */ /* 0x000e2400080a017f */
[----:B0-----:R-:W-:Y:S05]  /*37f0*/  @!P5 BRA `(.L_x_3760) ;  /* 0x000001d000f4d947 */ /* 0x001fea0003800000 */
.L_x_4082:
[----:B------:R-:W-:Y:S05]  /*3800*/  BSYNC B1 ;  /* 0x0000000000017941 */ /* 0x000fea0003800000 */
.L_x_3759:
[----:B------:R-:W-:-:S03]  /*3810*/  UMOV UR4, 0xffffffff ;  /* 0xffffffff00047882 */ /* 0x000fc60000000000 */
[----:B------:R-:W-:Y:S05]  /*3820*/  BRA.DIV UR4, `(.L_x_3761) ;  /* 0x000001d204fc7947 */ /* 0x000fea000b800000 */
[----:B------:R1:W2:Y:S04]  /*3830*/  SHFL.IDX PT, R82, R117, RZ, 0x1c1f ;  /* 0x001c1fff75527589 */ /* 0x0002a800000e0000 */
[----:B------:R1:W3:Y:S02]  /*3840*/  SHFL.IDX PT, R11, R120, RZ, 0x1c1f ;  /* 0x001c1fff780b7589 */ /* 0x0002e400000e0000 */
.L_x_4086:
        /* <DEDUP_REMOVED lines=11> */
[--C-:B------:R-:W-:Y:S02]  /*3900*/  SHF.R.U64 R76, R76, 0x10, R77.reuse ;  /* 0x000000104c4c7819 */ /* 0x100fe4000000124d */
[----:B------:R-:W-:Y:S02]  /*3910*/  SHF.R.U32.HI R151, RZ, 0x10, R77 ;  /* 0x00000010ff977819 */ /* 0x000fe4000001164d */
[--C-:B------:R-:W-:Y:S02]  /*3920*/  SHF.R.U64 R77, R78, 0x10, R79.reuse ;  /* 0x000000104e4d7819 */ /* 0x100fe4000000124f */
[----:B------:R-:W-:Y:S02]  /*3930*/  SHF.R.U32.HI R152, RZ, 0x10, R79 ;  /* 0x00000010ff987819 */ /* 0x000fe4000001164f */
[----:B------:R-:W-:Y:S01]  /*3940*/  PRMT R79, R153, 0x5410, R77 ;  /* 0x00005410994f7816 */ /* 0x000fe2000000004d */
[----:B0-----:R-:W-:Y:S01]  /*3950*/  IMAD.U32 R77, R13, 0x10000, RZ ;  /* 0x000100000d4d7824 */ /* 0x001fe200078e00ff */
[----:B------:R-:W-:-:S02]  /*3960*/  PRMT R76, R139, 0x5432, R76 ;  /* 0x000054328b4c7816 */ /* 0x000fc4000000004c */
[----:B------:R-:W-:Y:S02]  /*3970*/  LOP3.LUT R153, R13, 0xffff0000, RZ, 0xc0, !PT ;  /* 0xffff00000d997812 */ /* 0x000fe400078ec0ff */
[----:B------:R-:W-:Y:S02]  /*3980*/  LOP3.LUT R158, R79, 0xffff0000, RZ, 0xc0, !PT ;  /* 0xffff00004f9e7812 */ /* 0x000fe400078ec0ff */
[C---:B------:R-:W-:Y:S01]  /*3990*/  LOP3.LUT R78, R76.reuse, 0xffff0000, RZ, 0xc0, !PT ;  /* 0xffff00004c4e7812 */ /* 0x040fe200078ec0ff */
[----:B------:R-:W-:Y:S02]  /*39a0*/  IMAD.U32 R76, R76, 0x10000, RZ ;  /* 0x000100004c4c7824 */ /* 0x000fe400078e00ff */
[C---:B------:R-:W-:Y:S02]  /*39b0*/  FMUL.FTZ R160, R153.reuse, R158 ;  /* 0x0000009e99a07220 */ /* 0x040fe40000410000 */
[-C--:B------:R-:W-:Y:S02]  /*39c0*/  FMUL.FTZ R13, R153, R78.reuse ;  /* 0x0000004e990d7220 */ /* 0x080fe40000410000 */
[----:B------:R-:W-:-:S02]  /*39d0*/  FFMA.FTZ R78, R77, R78, -R160 ;  /* 0x0000004e4d4e7223 */ /* 0x000fc400000108a0 */
[----:B------:R-:W-:Y:S01]  /*39e0*/  FFMA.FTZ R77, R77, R158, R13 ;  /* 0x0000009e4d4d7223 */ /* 0x000fe2000001000d */
[----:B------:R-:W-:Y:S01]  /*39f0*/  PRMT R13, R155, 0x5410, R151 ;  /* 0x000054109b0d7816 */ /* 0x000fe20000000097 */
[----:B------:R-:W-:Y:S01]  /*3a00*/  IMAD.U32 R158, R15, 0x10000, RZ ;  /* 0x000100000f9e7824 */ /* 0x000fe200078e00ff */
[----:B------:R-:W-:Y:S02]  /*3a10*/  PRMT R151, R147, 0x5432, R152 ;  /* 0x0000543293977816 */ /* 0x000fe40000000098 */
[C---:B------:R-:W-:Y:S01]  /*3a20*/  LOP3.LUT R152, R14.reuse, 0xffff0000, RZ, 0xc0, !PT ;  /* 0xffff00000e987812 */ /* 0x040fe200078ec0ff */
[C---:B------:R-:W-:Y:S01]  /*3a30*/  IMAD.U32 R155, R13.reuse, 0x10000, RZ ;  /* 0x000100000d9b7824 */ /* 0x040fe200078e00ff */
[----:B------:R-:W-:Y:S01]  /*3a40*/  LOP3.LUT R13, R13, 0xffff0000, RZ, 0xc0, !PT ;  /* 0xffff00000d0d7812 */ /* 0x000fe200078ec0ff */
[C---:B------:R-:W-:Y:S01]  /*3a50*/  IMAD.U32 R153, R151.reuse, 0x10000, RZ ;  /* 0x0001000097997824 */ /* 0x040fe200078e00ff */
[----:B------:R-:W-:Y:S01]  /*3a60*/  LOP3.LUT R151, R151, 0xffff0000, RZ, 0xc0, !PT ;  /* 0xffff000097977812 */ /* 0x000fe200078ec0ff */
[----:B------:R-:W-:Y:S01]  /*3a70*/  IMAD.U32 R14, R14, 0x10000, RZ ;  /* 0x000100000e0e7824 */ /* 0x000fe200078e00ff */
[----:B------:R-:W-:Y:S01]  /*3a80*/  F2FP.BF16.F32.PACK_AB R77, R77, R78 ;  /* 0x0000004e4d4d723e */ /* 0x000fe200000010ff */
[C---:B------:R-:W-:Y:S01]  /*3a90*/  FMUL.FTZ R157, R152.reuse, R153 ;  /* 0x00000099989d7220 */ /* 0x040fe20000410000 */
[----:B------:R-:W-:-:S03]  /*3aa0*/  FMUL.FTZ R152, R152, R155 ;  /* 0x0000009b98987220 */ /* 0x000fc60000410000 */
[C---:B------:R-:W-:Y:S01]  /*3ab0*/  FFMA.FTZ R157, R14.reuse, R155, -R157 ;  /* 0x0000009b0e9d7223 */ /* 0x040fe2000001089d */
[----:B------:R-:W-:Y:S01]  /*3ac0*/  FFMA.FTZ R152, R14, R153, R152 ;  /* 0x000000990e987223 */ /* 0x000fe20000010098 */
[----:B------:R-:W-:-:S05]  /*3ad0*/  LOP3.LUT R14, R15, 0xffff0000, RZ, 0xc0, !PT ;  /* 0xffff00000f0e7812 */ /* 0x000fca00078ec0ff */
[C---:B------:R-:W-:Y:S01]  /*3ae0*/  FMUL.FTZ R15, R14.reuse, R151 ;  /* 0x000000970e0f7220 */ /* 0x040fe20000410000 */
[----:B------:R-:W-:-:S03]  /*3af0*/  FMUL.FTZ R14, R14, R13 ;  /* 0x0000000d0e0e7220 */ /* 0x000fc60000410000 */
[C---:B------:R-:W-:Y:S01]  /*3b00*/  FFMA.FTZ R15, R158.reuse, R13, -R15 ;  /* 0x0000000d9e0f7223 */ /* 0x040fe2000001080f */
[----:B------:R-:W-:Y:S01]  /*3b10*/  FFMA.FTZ R14, R158, R151, R14 ;  /* 0x000000979e0e7223 */ /* 0x000fe2000001000e */
[C---:B------:R-:W-:Y:S01]  /*3b20*/  LOP3.LUT R13, R12.reuse, 0xffff0000, RZ, 0xc0, !PT ;  /* 0xffff00000c0d7812 */ /* 0x040fe200078ec0ff */
[----:B------:R-:W-:Y:S02]  /*3b30*/  IMAD.U32 R158, R79, 0x10000, RZ ;  /* 0x000100004f9e7824 */ /* 0x000fe400078e00ff */
[----:B------:R-:W-:Y:S01]  /*3b40*/  IMAD.U32 R79, R12, 0x10000, RZ ;  /* 0x000100000c4f7824 */ /* 0x000fe200078e00ff */
[----:B------:R-:W-:Y:S01]  /*3b50*/  F2FP.BF16.F32.PACK_AB R15, R14, R15 ;  /* 0x0000000f0e0f723e */ /* 0x000fe200000010ff */
[C---:B------:R-:W-:Y:S01]  /*3b60*/  FMUL.FTZ R12, R13.reuse, R158 ;  /* 0x0000009e0d0c7220 */ /* 0x040fe20000410000 */
[-C--:B------:R-:W-:Y:S01]  /*3b70*/  FMUL.FTZ R13, R13, R76.reuse ;  /* 0x0000004c0d0d7220 */ /* 0x080fe20000410000 */
[----:B------:R-:W-:Y:S02]  /*3b80*/  F2FP.BF16.F32.PACK_AB R14, R152, R157 ;  /* 0x0000009d980e723e */ /* 0x000fe400000010ff */
[C---:B------:R-:W-:Y:S01]  /*3b90*/  FFMA.FTZ R12, R79.reuse, R76, -R12 ;  /* 0x0000004c4f0c7223 */ /* 0x040fe2000001080c */
[----:B------:R-:W-:-:S05]  /*3ba0*/  FFMA.FTZ R13, R79, R158, R13 ;  /* 0x0000009e4f0d7223 */ /* 0x000fca000001000d */
[----:B------:R-:W-:Y:S01]  /*3bb0*/  F2FP.BF16.F32.PACK_AB R12, R13, R12 ;  /* 0x0000000c0d0c723e */ /* 0x000fe200000010ff */
[----:B------:R-:W-:-:S07]  /*3bc0*/  IMAD.MOV.U32 R13, RZ, RZ, R77 ;  /* 0x000000ffff0d7224 */ /* 0x000fce00078e004d */
.L_x_3767:
[----:B------:R-:W-:Y:S05]  /*3bd0*/  BSYNC B3 ;  /* 0x0000000000037941 */ /* 0x000fea0003800000 */
.L_x_3766:
[----:B0-----:R4:W-:Y:S02]  /*3be0*/  ST.E.128 desc[UR56][R80.64], R12 ;  /* 0x0000000c50007985 */ /* 0x0019e4000c101d38 */
.L_x_3765:
[----:B------:R-:W-:Y:S05]  /*3bf0*/  BSYNC B2 ;  /* 0x0000000000027941 */ /* 0x000fea0003800000 */
.L_x_3764:
[----:B------:R-:W-:Y:S01]  /*3c00*/  ISETP.NE.AND P3, PT, R7, RZ, PT ;  /* 0x000000ff0700720c */ /* 0x000fe20003f65270 */
[----:B------:R-:W-:-:S12]  /*3c10*/  BSSY B2, `(.L_x_3768) ;  /* 0x0000039000027945 */ /* 0x000fd80003800000 */
[----:B------:R-:W-:Y:S05]  /*3c20*/  @!P3 BRA `(.L_x_3769) ;  /* 0x0000000000dcb947 */ /* 0x000fea0003800000 */
[----:B----4-:R4:W0:Y:S01]  /*3c30*/  LDS.128 R12, [R31+0x1e000] ;  /* 0x01e000001f0c7984 */ /* 0x0108220000000c00 */
[----:B------:R-:W-:Y:S01]  /*3c40*/  ISETP.GE.AND P3, PT, R206, R121, PT ;  /* 0x00000079ce00720c */ /* 0x000fe20003f66270 */
[----:B---3--:R-:W-:Y:S01]  /*3c50*/  IMAD.MOV.U32 R76, RZ, RZ, R11 ;  /* 0x000000ffff4c7224 */ /* 0x008fe200078e000b */
[----:B------:R-:W-:Y:S01]  /*3c60*/  SHF.L.U32 R79, R196, 0x3, RZ ;  /* 0x00000003c44f7819 */ /* 0x000fe200000006ff */
[----:B--2---:R-:W-:Y:S01]  /*3c70*/  IMAD.MOV.U32 R77, RZ, RZ, R82 ;  /* 0x000000ffff4d7224 */ /* 0x004fe200078e0052 */
[----:B------:R-:W-:Y:S03]  /*3c80*/  BSSY B3, `(.L_x_3770) ;  /* 0x0000030000037945 */ /* 0x000fe60003800000 */
[----:B------:R-:W-:-:S06]  /*3c90*/  IMAD.WIDE R76, R79, 0x2, R76 ;  /* 0x000000024f4c7825 */ /* 0x000fcc00078e024c */
[----:B----4-:R-:W-:Y:S05]  /*3ca0*/  @P3 BRA `(.L_x_3771) ;  /* 0x0000000000b43947 */ /* 0x010fea0003800000 */
[----:B------:R-:W-:Y:S02]  /*3cb0*/  SHF.R.U64 R74, R74, 0x10, R75 ;  /* 0x000000104a4a7819 */ /* 0x000fe4000000124b */
[--C-:B------:R-:W-:Y:S02]  /*3cc0*/  SHF.R.U64 R72, R72, 0x10, R73.reuse ;  /* 0x0000001048487819 */ /* 0x100fe40000001249 */
[----:B------:R-:W-:Y:S02]  /*3cd0*/  PRMT R74, R146, 0x5432, R74 ;  /* 0x00005432924a7816 */ /* 0x000fe4000000004a */
[----:B------:R-:W-:Y:S02]  /*3ce0*/  PRMT R72, R135, 0x5432, R72 ;  /* 0x0000543287487816 */ /* 0x000fe40000000048 */
[C---:B0-----:R-:W-:Y:S02]  /*3cf0*/  LOP3.LUT R81, R13.reuse, 0xffff0000, RZ, 0xc0, !PT ;  /* 0xffff00000d517812 */ /* 0x041fe400078ec0ff */
[C---:B------:R-:W-:Y:S01]  /*3d00*/  LOP3.LUT R80, R74.reuse, 0xffff0000, RZ, 0xc0, !PT ;  /* 0xffff00004a507812 */ /* 0x040fe200078ec0ff */
[----:B------:R-:W-:Y:S01]  /*3d10*/  IMAD.U32 R74, R74, 0x10000, RZ ;  /* 0x000100004a4a7824 */ /* 0x000fe200078e00ff */
[C---:B------:R-:W-:Y:S01]  /*3d20*/  LOP3.LUT R78, R72.reuse, 0xffff0000, RZ, 0xc0, !PT ;  /* 0xffff0000484e7812 */ /* 0x040fe200078ec0ff */
[----:B------:R-:W-:Y:S01]  /*3d30*/  IMAD.U32 R72, R72, 0x10000, RZ ;  /* 0x0001000048487824 */ /* 0x000fe200078e00ff */
[----:B------:R-:W-:Y:S01]  /*3d40*/  SHF.R.U32.HI R79, RZ, 0x10, R73 ;  /* 0x00000010ff4f7819 */ /* 0x000fe20000011649 */
[----:B------:R-:W-:-:S02]  /*3d50*/  IMAD.U32 R73, R13, 0x10000, RZ ;  /* 0x000100000d497824 */ /* 0x000fc400078e00ff */
[C---:B------:R-:W-:Y:S01]  /*3d60*/  FMUL.FTZ R152, R81.reuse, R80 ;  /* 0x0000005051987220 */ /* 0x040fe20000410000 */
[----:B------:R-:W-:Y:S01]  /*3d70*/  SHF.R.U32.HI R75, RZ, 0x10, R75 ;  /* 0x00000010ff4b7819 */ /* 0x000fe2000001164b */
[-C--:B------:R-:W-:Y:S02]  /*3d80*/  FMUL.FTZ R13, R81, R78.reuse ;  /* 0x0000004e510d7220 */ /* 0x080fe40000410000 */
[C---:B------:R-:W-:Y:S01]  /*3d90*/  FFMA.FTZ R78, R73.reuse, R78, -R152 ;  /* 0x0000004e494e7223 */ /* 0x040fe20000010898 */
[----:B------:R-:W-:Y:S01]  /*3da0*/  PRMT R75, R178, 0x5410, R75 ;  /* 0x00005410b24b7816 */ /* 0x000fe2000000004b */
[----:B------:R-:W-:Y:S01]  /*3db0*/  FFMA.FTZ R73, R73, R80, R13 ;  /* 0x0000005049497223 */ /* 0x000fe2000001000d */
        /* <DEDUP_REMOVED lines=10> */
[----:B------:R-:W-:Y:S01]  /*3e60*/  F2FP.BF16.F32.PACK_AB R73, R73, R78 ;  /* 0x0000004e4949723e */ /* 0x000fe200000010ff */
[C---:B------:R-:W-:Y:S02]  /*3e70*/  FFMA.FTZ R151, R14.reuse, R81, -R151 ;  /* 0x000000510e977223 */ /* 0x040fe40000010897 */
[----:B------:R-:W-:Y:S01]  /*3e80*/  FFMA.FTZ R80, R14, R79, R80 ;  /* 0x0000004f0e507223 */ /* 0x000fe20000010050 */
[----:B------:R-:W-:-:S05]  /*3e90*/  LOP3.LUT R14, R15, 0xffff0000, RZ, 0xc0, !PT ;  /* 0xffff00000f0e7812 */ /* 0x000fca00078ec0ff */
[C---:B------:R-:W-:Y:S01]  /*3ea0*/  FMUL.FTZ R15, R14.reuse, R75 ;  /* 0x0000004b0e0f7220 */ /* 0x040fe20000410000 */
[----:B------:R-:W-:-:S03]  /*3eb0*/  FMUL.FTZ R14, R14, R13 ;  /* 0x0000000d0e0e7220 */ /* 0x000fc60000410000 */
[----:B------:R-:W-:Y:S01]  /*3ec0*/  FFMA.FTZ R15, R152, R13, -R15 ;  /* 0x0000000d980f7223 */ /* 0x000fe2000001080f */
[----:B------:R-:W-:Y:S01]  /*3ed0*/  LOP3.LUT R13, R12, 0xffff0000, RZ, 0xc0, !PT ;  /* 0xffff00000c0d7812 */ /* 0x000fe200078ec0ff */
[----:B------:R-:W-:Y:S01]  /*3ee0*/  FFMA.FTZ R14, R152, R75, R14 ;  /* 0x0000004b980e7223 */ /* 0x000fe2000001000e */
[----:B------:R-:W-:-:S03]  /*3ef0*/  IMAD.U32 R75, R12, 0x10000, RZ ;  /* 0x000100000c4b7824 */ /* 0x000fc600078e00ff */
[C---:B------:R-:W-:Y:S01]  /*3f00*/  FMUL.FTZ R12, R13.reuse, R74 ;  /* 0x0000004a0d0c7220 */ /* 0x040fe20000410000 */
[-C--:B------:R-:W-:Y:S01]  /*3f10*/  FMUL.FTZ R13, R13, R72.reuse ;  /* 0x000000480d0d7220 */ /* 0x080fe20000410000 */
[----:B------:R-:W-:Y:S02]  /*3f20*/  F2FP.BF16.F32.PACK_AB R15, R14, R15 ;  /* 0x0000000f0e0f723e */ /* 0x000fe400000010ff */
[C---:B------:R-:W-:Y:S01]  /*3f30*/  FFMA.FTZ R12, R75.reuse, R72, -R12 ;  /* 0x000000484b0c7223 */ /* 0x040fe2000001080c */
[----:B------:R-:W-:Y:S01]  /*3f40*/  FFMA.FTZ R13, R75, R74, R13 ;  /* 0x0000004a4b0d7223 */ /* 0x000fe2000001000d */
[----:B------:R-:W-:-:S04]  /*3f50*/  F2FP.BF16.F32.PACK_AB R14, R80, R151 ;  /* 0x00000097500e723e */ /* 0x000fc800000010ff */
[----:B------:R-:W-:Y:S02]  /*3f60*/  F2FP.BF16.F32.PACK_AB R12, R13, R12 ;  /* 0x0000000c0d0c723e */ /* 0x000fe400000010ff */
[----:B------:R-:W-:-:S07]  /*3f70*/  MOV R13, R73 ;  /* 0x00000049000d7202 */ /* 0x000fce0000000f00 */
.L_x_3771:
[----:B------:R-:W-:Y:S05]  /*3f80*/  BSYNC B3 ;  /* 0x0000000000037941 */ /* 0x000fea0003800000 */
.L_x_3770:
[----:B0-----:R0:W-:Y:S02]  /*3f90*/  ST.E.128 desc[UR56][R76.64], R12 ;  /* 0x0000000c4c007985 */ /* 0x0011e4000c101d38 */
.L_x_3769:
[----:B------:R-:W-:Y:S05]  /*3fa0*/  BSYNC B2 ;  /* 0x0000000000027941 */ /* 0x000fea0003800000 */
.L_x_3768:
[----:B------:R-:W-:Y:S01]  /*3fb0*/  ISETP.NE.AND P3, PT, R8, RZ, PT ;  /* 0x000000ff0800720c */ /* 0x000fe20003f65270 */
[----:B------:R-:W-:-:S12]  /*3fc0*/  BSSY B2, `(.L_x_3772) ;  /* 0x0000039000027945 */ /* 0x000fd80003800000 */
[----:B------:R-:W-:Y:S05]  /*3fd0*/  @!P3 BRA `(.L_x_3773) ;  /* 0x0000000000dcb947 */ /* 0x000fea0003800000 */
[----:B0---4-:R0:W4:Y:S01]  /*3fe0*/  LDS.128 R12, [R28+0x21000] ;  /* 0x021000001c0c7984 */ /* 0x0111220000000c00 */
[----:B------:R-:W-:Y:S01]  /*3ff0*/  ISETP.GE.AND P3, PT, R204, R121, PT ;  /* 0x00000079cc00720c */ /* 0x000fe20003f66270 */
[----:B------:R-:W-:Y:S01]  /*4000*/  IMAD.SHL.U32 R75, R197, 0x8, RZ ;  /* 0x00000008c54b7824 */ /* 0x000fe200078e00ff */
[----:B------:R-:W-:Y:S01]  /*4010*/  BSSY B3, `(.L_x_3774) ;  /* 0x0000032000037945 */ /* 0x000fe20003800000 */
[----:B---3--:R-:W-:Y:S02]  /*4020*/  IMAD.MOV.U32 R72, RZ, RZ, R11 ;  /* 0x000000ffff487224 */ /* 0x008fe400078e000b */
[----:B--2---:R-:W-:Y:S02]  /*4030*/  IMAD.MOV.U32 R73, RZ, RZ, R82 ;  /* 0x000000ffff497224 */ /* 0x004fe400078e0052 */
[----:B------:R-:W-:-:S06]  /*4040*/  IMAD.WIDE R72, R75, 0x2, R72 ;  /* 0x000000024b487825 */ /* 0x000fcc00078e0248 */
[----:B0-----:R-:W-:Y:S05]  /*4050*/  @P3 BRA `(.L_x_3775) ;  /* 0x0000000000b43947 */ /* 0x001fea0003800000 */
[----:B------:R-:W-:Y:S01]  /*4060*/  SHF.R.U64 R70, R70, 0x10, R71 ;  /* 0x0000001046467819 */ /* 0x000fe20000001247 */
[----:B----4-:R-:W-:Y:S01]  /*4070*/  IMAD.U32 R75, R14, 0x10000, RZ ;  /* 0x000100000e4b7824 */ /* 0x010fe200078e00ff */
[----:B------:R-:W-:Y:S01]  /*4080*/  SHF.R.U64 R68, R68, 0x10, R69 ;  /* 0x0000001044447819 */ /* 0x000fe20000001245 */
[----:B------:R-:W-:Y:S01]  /*4090*/  IMAD.U32 R76, R15, 0x10000, RZ ;  /* 0x000100000f4c7824 */ /* 0x000fe200078e00ff */
[----:B------:R-:W-:Y:S02]  /*40a0*/  PRMT R70, R144, 0x5432, R70 ;  /* 0x0000543290467816 */ /* 0x000fe40000000046 */
[----:B------:R-:W-:Y:S02]  /*40b0*/  SHF.R.U32.HI R74, RZ, 0x10, R71 ;  /* 0x00000010ff4a7819 */ /* 0x000fe40000011647 */
[----:B------:R-:W-:Y:S02]  /*40c0*/  SHF.R.U32.HI R69, RZ, 0x10, R69 ;  /* 0x00000010ff457819 */ /* 0x000fe40000011645 */
[----:B------:R-:W-:-:S02]  /*40d0*/  LOP3.LUT R77, R13, 0xffff0000, RZ, 0xc0, !PT ;  /* 0xffff00000d4d7812 */ /* 0x000fc400078ec0ff */
[C---:B------:R-:W-:Y:S01]  /*40e0*/  LOP3.LUT R78, R70.reuse, 0xffff0000, RZ, 0xc0, !PT ;  /* 0xffff0000464e7812 */ /* 0x040fe200078ec0ff */
[----:B------:R-:W-:Y:S01]  /*40f0*/  IMAD.U32 R70, R70, 0x10000, RZ ;  /* 0x0001000046467824 */ /* 0x000fe200078e00ff */
[----:B------:R-:W-:Y:S02]  /*4100*/  PRMT R68, R131, 0x5432, R68 ;  /* 0x0000543283447816 */ /* 0x000fe40000000044 */
[----:B------:R-:W-:Y:S01]  /*4110*/  PRMT R74, R145, 0x5432, R74 ;  /* 0x00005432914a7816 */ /* 0x000fe2000000004a */
[----:B------:R-:W-:Y:S01]  /*4120*/  FMUL.FTZ R80, R77, R78 ;  /* 0x0000004e4d507220 */ /* 0x000fe20000410000 */
[----:B------:R-:W-:Y:S02]  /*4130*/  PRMT R69, R175, 0x5410, R69 ;  /* 0x00005410af457816 */ /* 0x000fe40000000045 */
        /* <DEDUP_REMOVED lines=9> */
[----:B------:R-:W-:-:S02]  /*41d0*/  IMAD.U32 R13, R12, 0x10000, RZ ;  /* 0x000100000c0d7824 */ /* 0x000fc400078e00ff */
[----:B------:R-:W-:Y:S01]  /*41e0*/  FMUL.FTZ R152, R14, R79 ;  /* 0x0000004f0e987220 */ /* 0x000fe20000410000 */
[----:B------:R-:W-:Y:S01]  /*41f0*/  LOP3.LUT R12, R12, 0xffff0000, RZ, 0xc0, !PT ;  /* 0xffff00000c0c7812 */ /* 0x000fe200078ec0ff */
[-C--:B------:R-:W-:Y:S01]  /*4200*/  FMUL.FTZ R14, R14, R81.reuse ;  /* 0x000000510e0e7220 */ /* 0x080fe20000410000 */
[----:B------:R-:W-:Y:S01]  /*4210*/  SHF.L.U32 R68, R68, 0x10, RZ ;  /* 0x0000001044447819 */ /* 0x000fe200000006ff */
[----:B------:R-:W-:Y:S01]  /*4220*/  FFMA.FTZ R152, R75, R81, -R152 ;  /* 0x000000514b987223 */ /* 0x000fe20000010898 */
[----:B------:R-:W-:Y:S01]  /*4230*/  LOP3.LUT R69, R69, 0xffff0000, RZ, 0xc0, !PT ;  /* 0xffff000045457812 */ /* 0x000fe200078ec0ff */
[----:B------:R-:W-:Y:S01]  /*4240*/  FFMA.FTZ R77, R15, R78, R77 ;  /* 0x0000004e0f4d7223 */ /* 0x000fe2000001004d */
        /* <DEDUP_REMOVED lines=13> */
[----:B------:R-:W-:-:S07]  /*4320*/  F2FP.BF16.F32.PACK_AB R15, R74, R15 ;  /* 0x0000000f4a0f723e */ /* 0x000fce00000010ff */
.L_x_3775:
[----:B------:R-:W-:Y:S05]  /*4330*/  BSYNC B3 ;  /* 0x0000000000037941 */ /* 0x000fea0003800000 */
.L_x_3774:
[----:B----4-:R0:W-:Y:S02]  /*4340*/  ST.E.128 desc[UR56][R72.64], R12 ;  /* 0x0000000c48007985 */ /* 0x0101e4000c101d38 */
.L_x_3773:
[----:B------:R-:W-:Y:S05]  /*4350*/  BSYNC B2 ;  /* 0x0000000000027941 */ /* 0x000fea0003800000 */
.L_x_3772:
        /* <DEDUP_REMOVED lines=9> */
[----:B------:R-:W-:Y:S01]  /*43f0*/  SHF.R.U64 R70, R66, 0x10, R67 ;  /* 0x0000001042467819 */ /* 0x000fe20000001243 */
[----:B----4-:R-:W-:Y:S01]  /*4400*/  IMAD.U32 R72, R15, 0x10000, RZ ;  /* 0x000100000f487824 */ /* 0x010fe200078e00ff */
[----:B------:R-:W-:Y:S02]  /*4410*/  SHF.R.U64 R71, R64, 0x10, R65 ;  /* 0x0000001040477819 */ /* 0x000fe40000001241 */
[----:B------:R-:W-:Y:S02]  /*4420*/  SHF.R.U32.HI R67, RZ, 0x10, R67 ;  /* 0x00000010ff437819 */ /* 0x000fe40000011643 */
[----:B------:R-:W-:Y:S02]  /*4430*/  PRMT R70, R140, 0x5432, R70 ;  /* 0x000054328c467816 */ /* 0x000fe40000000046 */
[----:B------:R-:W-:Y:S01]  /*4440*/  SHF.R.U32.HI R73, RZ, 0x10, R65 ;  /* 0x00000010ff497819 */ /* 0x000fe20000011641 */
[----:B------:R-:W-:Y:S01]  /*4450*/  IMAD.U32 R65, R14, 0x10000, RZ ;  /* 0x000100000e417824 */ /* 0x000fe200078e00ff */
[----:B------:R-:W-:-:S02]  /*4460*/  PRMT R71, R173, 0x5410, R71 ;  /* 0x00005410ad477816 */ /* 0x000fc40000000047 */
[----:B------:R-:W-:Y:S02]  /*4470*/  PRMT R67, R177, 0x5410, R67 ;  /* 0x00005410b1437816 */ /* 0x000fe40000000043 */
[----:B------:R-:W-:Y:S02]  /*4480*/  LOP3.LUT R77, R13, 0xffff0000, RZ, 0xc0, !PT ;  /* 0xffff00000d4d7812 */ /* 0x000fe400078ec0ff */
[C---:B------:R-:W-:Y:S01]  /*4490*/  LOP3.LUT R74, R70.reuse, 0xffff0000, RZ, 0xc0, !PT ;  /* 0xffff0000464a7812 */ /* 0x040fe200078ec0ff */
[----:B------:R-:W-:Y:S01]  /*44a0*/  IMAD.U32 R70, R70, 0x10000, RZ ;  /* 0x0001000046467824 */ /* 0x000fe200078e00ff */
[----:B------:R-:W-:Y:S01]  /*44b0*/  PRMT R66, R174, 0x5410, R73 ;  /* 0x00005410ae427816 */ /* 0x000fe20000000049 */
[----:B------:R-:W-:Y:S01]  /*44c0*/  IMAD.U32 R73, R67, 0x10000, RZ ;  /* 0x0001000043497824 */ /* 0x000fe200078e00ff */
[----:B------:R-:W-:Y:S01]  /*44d0*/  LOP3.LUT R76, R71, 0xffff0000, RZ, 0xc0, !PT ;  /* 0xffff0000474c7812 */ /* 0x000fe200078ec0ff */
[----:B------:R-:W-:Y:S01]  /*44e0*/  FMUL.FTZ R78, R77, R74 ;  /* 0x0000004a4d4e7220 */ /* 0x000fe20000410000 */
[----:B------:R-:W-:Y:S01]  /*44f0*/  LOP3.LUT R14, R14, 0xffff0000, RZ, 0xc0, !PT ;  /* 0xffff00000e0e7812 */ /* 0x000fe200078ec0ff */
[----:B------:R-:W-:Y:S01]  /*4500*/  IMAD.U32 R75, R66, 0x10000, RZ ;  /* 0x00010000424b7824 */ /* 0x000fe200078e00ff */
[----:B------:R-:W-:Y:S01]  /*4510*/  LOP3.LUT R64, R15, 0xffff0000, RZ, 0xc0, !PT ;  /* 0xffff00000f407812 */ /* 0x000fe200078ec0ff */
[----:B------:R-:W-:-:S02]  /*4520*/  IMAD.U32 R15, R13, 0x10000, RZ ;  /* 0x000100000d0f7824 */ /* 0x000fc400078e00ff */
[-C--:B------:R-:W-:Y:S01]  /*4530*/  FMUL.FTZ R77, R77, R76.reuse ;  /* 0x0000004c4d4d7220 */ /* 0x080fe20000410000 */
[----:B------:R-:W-:Y:S02]  /*4540*/  IMAD.U32 R13, R12, 0x10000, RZ ;  /* 0x000100000c0d7824 */ /* 0x000fe400078e00ff */
[----:B------:R-:W-:Y:S01]  /*4550*/  FMUL.FTZ R80, R14, R73 ;  /* 0x000000490e507220 */ /* 0x000fe20000410000 */
[----:B------:R-:W-:Y:S01]  /*4560*/  LOP3.LUT R12, R12, 0xffff0000, RZ, 0xc0, !PT ;  /* 0xffff00000c0c7812 */ /* 0x000fe200078ec0ff */
[C---:B------:R-:W-:Y:S01]  /*4570*/  FFMA.FTZ R78, R15.reuse, R76, -R78 ;  /* 0x0000004c0f4e7223 */ /* 0x040fe2000001084e */
[----:B------:R-:W-:Y:S01]  /*4580*/  FFMA.FTZ R77, R15, R74, R77 ;  /* 0x0000004a0f4d7223 */ /* 0x000fe2000001004d */
[-C--:B------:R-:W-:Y:S01]  /*4590*/  FMUL.FTZ R14, R14, R75.reuse ;  /* 0x0000004b0e0e7220 */ /* 0x080fe20000410000 */
[----:B------:R-:W-:Y:S01]  /*45a0*/  LOP3.LUT R67, R67, 0xffff0000, RZ, 0xc0, !PT ;  /* 0xffff000043437812 */ /* 0x000fe200078ec0ff */
[----:B------:R-:W-:Y:S01]  /*45b0*/  IMAD.U32 R71, R71, 0x10000, RZ ;  /* 0x0001000047477824 */ /* 0x000fe200078e00ff */
[----:B------:R-:W-:Y:S01]  /*45c0*/  LOP3.LUT R15, R66, 0xffff0000, RZ, 0xc0, !PT ;  /* 0xffff0000420f7812 */ /* 0x000fe200078ec0ff */
[C---:B------:R-:W-:Y:S01]  /*45d0*/  FFMA.FTZ R80, R65.reuse, R75, -R80 ;  /* 0x0000004b41507223 */ /* 0x040fe20000010850 */
[----:B------:R-:W-:Y:S01]  /*45e0*/  FFMA.FTZ R65, R65, R73, R14 ;  /* 0x0000004941417223 */ /* 0x000fe2000001000e */
[----:B------:R-:W-:Y:S01]  /*45f0*/  FMUL.FTZ R73, R64, R67 ;  /* 0x0000004340497220 */ /* 0x000fe20000410000 */
[CC--:B------:R-:W-:Y:S01]  /*4600*/  FMUL.FTZ R14, R12.reuse, R70.reuse ;  /* 0x000000460c0e7220 */ /* 0x0c0fe20000410000 */
[----:B------:R-:W-:Y:S01]  /*4610*/  FMUL.FTZ R75, R12, R71 ;  /* 0x000000470c4b7220 */ /* 0x000fe20000410000 */
        /* <DEDUP_REMOVED lines=10> */
.L_x_3779:
[----:B------:R-:W-:Y:S05]  /*46c0*/  BSYNC B3 ;  /* 0x0000000000037941 */ /* 0x000fea0003800000 */
.L_x_3778:
[----:B----4-:R0:W-:Y:S02]  /*46d0*/  ST.E.128 desc[UR56][R68.64], R12 ;  /* 0x0000000c44007985 */ /* 0x0101e4000c101d38 */
.L_x_3777:
[----:B------:R-:W-:Y:S05]  /*46e0*/  BSYNC B2 ;  /* 0x0000000000027941 */ /* 0x000fea0003800000 */
.L_x_3776:
        /* <DEDUP_REMOVED lines=9> */
[----:B------:R-:W-:Y:S01]  /*4780*/  SHF.R.U32.HI R66, RZ, 0x10, R61 ;  /* 0x00000010ff427819 */ /* 0x000fe2000001163d */
[----:B----4-:R-:W-:Y:S01]  /*4790*/  IMAD.U32 R68, R15, 0x10000, RZ ;  /* 0x000100000f447824 */ /* 0x010fe200078e00ff */
[----:B------:R-:W-:Y:S02]  /*47a0*/  SHF.R.U64 R69, R62, 0x10, R63 ;  /* 0x000000103e457819 */ /* 0x000fe4000000123f */
[----:B------:R-:W-:Y:S02]  /*47b0*/  SHF.R.U64 R67, R60, 0x10, R61 ;  /* 0x000000103c437819 */ /* 0x000fe4000000123d */
[----:B------:R-:W-:Y:S02]  /*47c0*/  SHF.R.U32.HI R70, RZ, 0x10, R63 ;  /* 0x00000010ff467819 */ /* 0x000fe4000001163f */
[----:B------:R-:W-:Y:S02]  /*47d0*/  PRMT R62, R119, 0x5432, R66 ;  /* 0x00005432773e7816 */ /* 0x000fe40000000042 */
[----:B------:R-:W-:-:S02]  /*47e0*/  PRMT R66, R118, 0x5432, R69 ;  /* 0x0000543276427816 */ /* 0x000fc40000000045 */
[----:B------:R-:W-:Y:S01]  /*47f0*/  PRMT R67, R172, 0x5410, R67 ;  /* 0x00005410ac437816 */ /* 0x000fe20000000043 */
[----:B------:R-:W-:Y:S01]  /*4800*/  IMAD.U32 R71, R62, 0x10000, RZ ;  /* 0x000100003e477824 */ /* 0x000fe200078e00ff */
[----:B------:R-:W-:Y:S02]  /*4810*/  PRMT R63, R83, 0x5432, R70 ;  /* 0x00005432533f7816 */ /* 0x000fe40000000046 */
[----:B------:R-:W-:Y:S02]  /*4820*/  LOP3.LUT R73, R13, 0xffff0000, RZ, 0xc0, !PT ;  /* 0xffff00000d497812 */ /* 0x000fe400078ec0ff */
[C---:B------:R-:W-:Y:S01]  /*4830*/  LOP3.LUT R70, R66.reuse, 0xffff0000, RZ, 0xc0, !PT ;  /* 0xffff000042467812 */ /* 0x040fe200078ec0ff */
        /* <DEDUP_REMOVED lines=8> */
[----:B------:R-:W-:Y:S01]  /*48c0*/  IMAD.U32 R15, R13, 0x10000, RZ ;  /* 0x000100000d0f7824 */ /* 0x000fe200078e00ff */
[----:B------:R-:W-:Y:S01]  /*48d0*/  LOP3.LUT R63, R63, 0xffff0000, RZ, 0xc0, !PT ;  /* 0xffff00003f3f7812 */ /* 0x000fe200078ec0ff */
[----:B------:R-:W-:-:S02]  /*48e0*/  IMAD.U32 R13, R12, 0x10000, RZ ;  /* 0x000100000c0d7824 */ /* 0x000fc400078e00ff */
[----:B------:R-:W-:Y:S01]  /*48f0*/  FMUL.FTZ R76, R14, R69 ;  /* 0x000000450e4c7220 */ /* 0x000fe20000410000 */
[----:B------:R-:W-:Y:S01]  /*4900*/  LOP3.LUT R12, R12, 0xffff0000, RZ, 0xc0, !PT ;  /* 0xffff00000c0c7812 */ /* 0x000fe200078ec0ff */
[C---:B------:R-:W-:Y:S01]  /*4910*/  FFMA.FTZ R74, R15.reuse, R72, -R74 ;  /* 0x000000480f4a7223 */ /* 0x040fe2000001084a */
[----:B------:R-:W-:Y:S01]  /*4920*/  FFMA.FTZ R73, R15, R70, R73 ;  /* 0x000000460f497223 */ /* 0x000fe20000010049 */
[-C--:B------:R-:W-:Y:S01]  /*4930*/  FMUL.FTZ R14, R14, R71.reuse ;  /* 0x000000470e0e7220 */ /* 0x080fe20000410000 */
[----:B------:R-:W-:Y:S01]  /*4940*/  LOP3.LUT R15, R62, 0xffff0000, RZ, 0xc0, !PT ;  /* 0xffff00003e0f7812 */ /* 0x000fe200078ec0ff */
[----:B------:R-:W-:Y:S02]  /*4950*/  IMAD.U32 R67, R67, 0x10000, RZ ;  /* 0x0001000043437824 */ /* 0x000fe400078e00ff */
        /* <DEDUP_REMOVED lines=15> */
.L_x_3783:
[----:B------:R-:W-:Y:S05]  /*4a50*/  BSYNC B3 ;  /* 0x0000000000037941 */ /* 0x000fea0003800000 */
.L_x_3782:
[----:B----4-:R0:W-:Y:S02]  /*4a60*/  ST.E.128 desc[UR56][R64.64], R12 ;  /* 0x0000000c40007985 */ /* 0x0101e4000c101d38 */
.L_x_3781:
[----:B------:R-:W-:Y:S05]  /*4a70*/  BSYNC B2 ;  /* 0x0000000000027941 */ /* 0x000fea0003800000 */
.L_x_3780:
        /* <DEDUP_REMOVED lines=11> */
[----:B------:R-:W-:Y:S02]  /*4b30*/  SHF.R.U32.HI R58, RZ, 0x10, R59 ;  /* 0x00000010ff3a7819 */ /* 0x000fe4000001163b */
[----:B------:R-:W-:Y:S02]  /*4b40*/  SHF.R.U32.HI R62, RZ, 0x10, R57 ;  /* 0x00000010ff3e7819 */ /* 0x000fe40000011639 */
[----:B------:R-:W-:Y:S02]  /*4b50*/  PRMT R170, R170, 0x5410, R63 ;  /* 0x00005410aaaa7816 */ /* 0x000fe4000000003f */
[----:B------:R-:W-:-:S02]  /*4b60*/  PRMT R168, R168, 0x5410, R65 ;  /* 0x00005410a8a87816 */ /* 0x000fc40000000041 */
[----:B------:R-:W-:Y:S02]  /*4b70*/  PRMT R171, R171, 0x5410, R58 ;  /* 0x00005410abab7816 */ /* 0x000fe4000000003a */
[----:B------:R-:W-:Y:S02]  /*4b80*/  PRMT R169, R169, 0x5410, R62 ;  /* 0x00005410a9a97816 */ /* 0x000fe4000000003e */
[----:B------:R-:W-:Y:S02]  /*4b90*/  LOP3.LUT R58, R13, 0xffff0000, RZ, 0xc0, !PT ;  /* 0xffff00000d3a7812 */ /* 0x000fe400078ec0ff */
[----:B------:R-:W-:Y:S01]  /*4ba0*/  LOP3.LUT R64, R170, 0xffff0000, RZ, 0xc0, !PT ;  /* 0xffff0000aa407812 */ /* 0x000fe200078ec0ff */
[----:B------:R-:W-:Y:S01]  /*4bb0*/  IMAD.U32 R63, R169, 0x10000, RZ ;  /* 0x00010000a93f7824 */ /* 0x000fe200078e00ff */
[----:B------:R-:W-:Y:S01]  /*4bc0*/  LOP3.LUT R62, R168, 0xffff0000, RZ, 0xc0, !PT ;  /* 0xffff0000a83e7812 */ /* 0x000fe200078ec0ff */
[----:B------:R-:W-:Y:S01]  /*4bd0*/  IMAD.U32 R170, R170, 0x10000, RZ ;  /* 0x00010000aaaa7824 */ /* 0x000fe200078e00ff */
[----:B------:R-:W-:Y:S01]  /*4be0*/  SHF.L.U32 R59, R13, 0x10, RZ ;  /* 0x000000100d3b7819 */ /* 0x000fe200000006ff */
[----:B------:R-:W-:Y:S01]  /*4bf0*/  FMUL.FTZ R66, R58, R64 ;  /* 0x000000403a427220 */ /* 0x000fe20000410000 */
[----:B------:R-:W-:Y:S01]  /*4c00*/  LOP3.LUT R57, R14, 0xffff0000, RZ, 0xc0, !PT ;  /* 0xffff00000e397812 */ /* 0x000fe200078ec0ff */
[----:B------:R-:W-:Y:S01]  /*4c10*/  FMUL.FTZ R65, R58, R62 ;  /* 0x0000003e3a417220 */ /* 0x000fe20000410000 */
[C---:B------:R-:W-:Y:S01]  /*4c20*/  LOP3.LUT R11, R15.reuse, 0xffff0000, RZ, 0xc0, !PT ;  /* 0xffff00000f0b7812 */ /* 0x040fe200078ec0ff */
[----:B------:R-:W-:Y:S01]  /*4c30*/  IMAD.U32 R14, R15, 0x10000, RZ ;  /* 0x000100000f0e7824 */ /* 0x000fe200078e00ff */
[C---:B------:R-:W-:Y:S01]  /*4c40*/  LOP3.LUT R58, R12.reuse, 0xffff0000, RZ, 0xc0, !PT ;  /* 0xffff00000c3a7812 */ /* 0x040fe200078ec0ff */
[----:B------:R-:W-:-:S02]  /*4c50*/  IMAD.U32 R13, R12, 0x10000, RZ ;  /* 0x000100000c0d7824 */ /* 0x000fc400078e00ff */
[----:B------:R-:W-:Y:S01]  /*4c60*/  FFMA.FTZ R12, R59, R62, -R66 ;  /* 0x0000003e3b0c7223 */ /* 0x000fe20000010842 */
[----:B------:R-:W-:Y:S02]  /*4c70*/  IMAD.U32 R15, R171, 0x10000, RZ ;  /* 0x00010000ab0f7824 */ /* 0x000fe400078e00ff */
[----:B------:R-:W-:Y:S01]  /*4c80*/  FFMA.FTZ R59, R59, R64, R65 ;  /* 0x000000403b3b7223 */ /* 0x000fe20000010041 */
[----:B------:R-:W-:Y:S01]  /*4c90*/  FMUL.FTZ R65, R57, R63 ;  /* 0x0000003f39417220 */ /* 0x000fe20000410000 */
[----:B------:R-:W-:Y:S01]  /*4ca0*/  LOP3.LUT R171, R171, 0xffff0000, RZ, 0xc0, !PT ;  /* 0xffff0000abab7812 */ /* 0x000fe200078ec0ff */
[-C--:B------:R-:W-:Y:S01]  /*4cb0*/  FMUL.FTZ R67, R57, R15.reuse ;  /* 0x0000000f39437220 */ /* 0x080fe20000410000 */
[----:B------:R-:W-:Y:S01]  /*4cc0*/  LOP3.LUT R169, R169, 0xffff0000, RZ, 0xc0, !PT ;  /* 0xffff0000a9a97812 */ /* 0x000fe200078ec0ff */
[----:B------:R-:W-:Y:S02]  /*4cd0*/  IMAD.U32 R168, R168, 0x10000, RZ ;  /* 0x00010000a8a87824 */ /* 0x000fe400078e00ff */
[C---:B------:R-:W-:Y:S01]  /*4ce0*/  FFMA.FTZ R62, R56.reuse, R15, R65 ;  /* 0x0000000f383e7223 */ /* 0x040fe20000010041 */
[----:B------:R-:W-:Y:S01]  /*4cf0*/  FFMA.FTZ R57, R56, R63, -R67 ;  /* 0x0000003f38397223 */ /* 0x000fe20000010843 */
        /* <DEDUP_REMOVED lines=12> */
.L_x_3785:
[----:B------:R-:W-:Y:S05]  /*4dc0*/  BSYNC B2 ;  /* 0x0000000000027941 */ /* 0x000fea0003800000 */
.L_x_3784:
[----:B----4-:R0:W-:Y:S02]  /*4dd0*/  ST.E.128 desc[UR56][R60.64], R12 ;  /* 0x0000000c3c007985 */ /* 0x0101e4000c101d38 */
.L_x_3763:
[----:B------:R-:W-:Y:S05]  /*4de0*/  BSYNC B1 ;  /* 0x0000000000017941 */ /* 0x000fea0003800000 */
.L_x_3762:
[----:B------:R-:W-:-:S03]  /*4df0*/  UMOV UR4, 0xffffffff ;  /* 0xffffffff00047882 */ /* 0x000fc60000000000 */
[----:B------:R-:W-:Y:S05]  /*4e00*/  BRA.DIV UR4, `(.L_x_3786) ;  /* 0x000001be04d07947 */ /* 0x000fea000b800000 */
[----:B-1----:R-:W1:Y:S04]  /*4e10*/  SHFL.IDX PT, R117, R117, 0x1, 0x1c1f ;  /* 0x003c1f0075757f89 */ /* 0x002e6800000e0000 */
[----:B------:R-:W0:Y:S02]  /*4e20*/  SHFL.IDX PT, R120, R120, 0x1, 0x1c1f ;  /* 0x003c1f0078787f89 */ /* 0x000e2400000e0000 */
.L_x_4090:
[----:B------:R-:W-:Y:S05]  /*4e30*/  @P4 BRA `(.L_x_3787) ;  /* 0x0000005800244947 */ /* 0x000fea0003800000 */
[----:B------:R-:W-:Y:S01]  /*4e40*/  ISETP.NE.AND P3, PT, R6, RZ, PT ;  /* 0x000000ff0600720c */ /* 0x000fe20003f65270 */
[----:B------:R-:W-:-:S12]  /*4e50*/  BSSY B1, `(.L_x_3788) ;  /* 0x0000036000017945 */ /* 0x000fd80003800000 */
[----:B------:R-:W-:Y:S05]  /*4e60*/  @!P3 BRA `(.L_x_3789) ;  /* 0x0000000000d0b947 */ /* 0x000fea0003800000 */
[----:B0---4-:R0:W4:Y:S01]  /*4e70*/  LDS.128 R12, [R28+0x20000] ;  /* 0x020000001c0c7984 */ /* 0x0111220000000c00 */
[C---:B------:R-:W-:Y:S01]  /*4e80*/  LEA R56, P3, R16.reuse, R120, 0x1 ;  /* 0x0000007810387211 */ /* 0x040fe200078608ff */
[----:B------:R-:W-:Y:S03]  /*4e90*/  BSSY B2, `(.L_x_3790) ;  /* 0x0000030000027945 */ /* 0x000fe60003800000 */
[----:B-1----:R-:W-:Y:S02]  /*4ea0*/  LEA.HI.X R57, R16, R117, R17, 0x1, P3 ;  /* 0x0000007510397211 */ /* 0x002fe400018f0c11 */
[----:B------:R-:W-:-:S13]  /*4eb0*/  ISETP.GE.AND P3, PT, R194, R121, PT ;  /* 0x00000079c200720c */ /* 0x000fda0003f66270 */
[----:B0-----:R-:W-:Y:S05]  /*4ec0*/  @P3 BRA `(.L_x_3791) ;  /* 0x0000000000b03947 */ /* 0x001fea0003800000 */
[--C-:B------:R-:W-:Y:S01]  /*4ed0*/  SHF.R.U64 R59, R52, 0x10, R53.reuse ;  /* 0x00000010343b7819 */ /* 0x100fe20000001235 */
[----:B----4-:R-:W-:Y:S01]  /*4ee0*/  IMAD.U32 R52, R14, 0x10000, RZ ;  /* 0x000100000e347824 */ /* 0x010fe200078e00ff */
[----:B------:R-:W-:Y:S02]  /*4ef0*/  SHF.R.U32.HI R60, RZ, 0x10, R53 ;  /* 0x00000010ff3c7819 */ /* 0x000fe40000011635 */
[--C-:B------:R-:W-:Y:S02]  /*4f00*/  SHF.R.U64 R53, R54, 0x10, R55.reuse ;  /* 0x0000001036357819 */ /* 0x100fe40000001237 */
        /* <DEDUP_REMOVED lines=10> */
[----:B------:R-:W-:Y:S01]  /*4fb0*/  LOP3.LUT R54, R14, 0xffff0000, RZ, 0xc0, !PT ;  /* 0xffff00000e367812 */ /* 0x000fe200078ec0ff */
[C---:B------:R-:W-:Y:S01]  /*4fc0*/  IMAD.U32 R14, R15.reuse, 0x10000, RZ ;  /* 0x000100000f0e7824 */ /* 0x040fe200078e00ff */
[----:B---3--:R-:W-:Y:S01]  /*4fd0*/  LOP3.LUT R11, R15, 0xffff0000, RZ, 0xc0, !PT ;  /* 0xffff00000f0b7812 */ /* 0x008fe200078ec0ff */
[----:B------:R-:W-:Y:S01]  /*4fe0*/  FMUL.FTZ R62, R53, R60 ;  /* 0x0000003c353e7220 */ /* 0x000fe20000410000 */
[----:B------:R-:W-:Y:S01]  /*4ff0*/  IMAD.U32 R15, R13, 0x10000, RZ ;  /* 0x000100000d0f7824 */ /* 0x000fe200078e00ff */
[----:B------:R-:W-:Y:S01]  /*5000*/  SHF.L.U32 R55, R165, 0x10, RZ ;  /* 0x00000010a5377819 */ /* 0x000fe200000006ff */
[----:B------:R-:W-:Y:S01]  /*5010*/  FMUL.FTZ R53, R53, R58 ;  /* 0x0000003a35357220 */ /* 0x000fe20000410000 */
[----:B------:R-:W-:-:S02]  /*5020*/  IMAD.U32 R13, R12, 0x10000, RZ ;  /* 0x000100000c0d7824 */ /* 0x000fc400078e00ff */
[----:B------:R-:W-:Y:S01]  /*5030*/  FFMA.FTZ R62, R15, R58, -R62 ;  /* 0x0000003a0f3e7223 */ /* 0x000fe2000001083e */
[----:B------:R-:W-:Y:S01]  /*5040*/  LOP3.LUT R167, R167, 0xffff0000, RZ, 0xc0, !PT ;  /* 0xffff0000a7a77812 */ /* 0x000fe200078ec0ff */
[----:B------:R-:W-:Y:S01]  /*5050*/  FFMA.FTZ R53, R15, R60, R53 ;  /* 0x0000003c0f357223 */ /* 0x000fe20000010035 */
[C---:B------:R-:W-:Y:S01]  /*5060*/  FMUL.FTZ R15, R54.reuse, R55 ;  /* 0x00000037360f7220 */ /* 0x040fe20000410000 */
        /* <DEDUP_REMOVED lines=18> */
.L_x_3791:
[----:B------:R-:W-:Y:S05]  /*5190*/  BSYNC B2 ;  /* 0x0000000000027941 */ /* 0x000fea0003800000 */
.L_x_3790:
[----:B----4-:R0:W-:Y:S02]  /*51a0*/  ST.E.128 desc[UR56][R56.64], R12 ;  /* 0x0000000c38007985 */ /* 0x0101e4000c101d38 */
.L_x_3789:
[----:B------:R-:W-:Y:S05]  /*51b0*/  BSYNC B1 ;  /* 0x0000000000017941 */ /* 0x000fea0003800000 */
.L_x_3788:
[----:B------:R-:W-:Y:S01]  /*51c0*/  ISETP.NE.AND P3, PT, R7, RZ, PT ;  /* 0x000000ff0700720c */ /* 0x000fe20003f65270 */
[----:B------:R-:W-:-:S12]  /*51d0*/  BSSY B1, `(.L_x_3792) ;  /* 0x000003a000017945 */ /* 0x000fd80003800000 */
[----:B------:R-:W-:Y:S05]  /*51e0*/  @!P3 BRA `(.L_x_3793) ;  /* 0x0000000000e0b947 */ /* 0x000fea0003800000 */
[----:B0---4-:R0:W4:Y:S01]  /*51f0*/  LDS.128 R12, [R31+0x20000] ;  /* 0x020000001f0c7984 */ /* 0x0111220000000c00 */
[----:B------:R-:W-:Y:S01]  /*5200*/  ISETP.GE.AND P3, PT, R206, R121, PT ;  /* 0x00000079ce00720c */ /* 0x000fe20003f66270 */
[----:B---3--:R-:W-:Y:S01]  /*5210*/  IMAD.SHL.U32 R11, R196, 0x8, RZ ;  /* 0x00000008c40b7824 */ /* 0x008fe200078e00ff */
[----:B------:R-:W-:Y:S01]  /*5220*/  BSSY B2, `(.L_x_3794) ;  /* 0x0000033000027945 */ /* 0x000fe20003800000 */
[----:B------:R-:W-:Y:S02]  /*5230*/  IMAD.MOV.U32 R52, RZ, RZ, R120 ;  /* 0x000000ffff347224 */ /* 0x000fe400078e0078 */
[----:B-1----:R-:W-:Y:S02]  /*5240*/  IMAD.MOV.U32 R53, RZ, RZ, R117 ;  /* 0x000000ffff357224 */ /* 0x002fe400078e0075 */
[----:B------:R-:W-:-:S06]  /*5250*/  IMAD.WIDE R52, R11, 0x2, R52 ;  /* 0x000000020b347825 */ /* 0x000fcc00078e0234 */
        /* <DEDUP_REMOVED lines=15> */
[C---:B------:R-:W-:Y:S01]  /*5350*/  LOP3.LUT R55, R162.reuse, 0xffff0000, RZ, 0xc0, !PT ;  /* 0xffff0000a2377812 */ /* 0x040fe200078ec0ff */
[----:B------:R-:W-:Y:S01]  /*5360*/  IMAD.U32 R162, R162, 0x10000, RZ ;  /* 0x00010000a2a27824 */ /* 0x000fe200078e00ff */
[C---:B------:R-:W-:Y:S01]  /*5370*/  LOP3.LUT R51, R159.reuse, 0xffff0000, RZ, 0xc0, !PT ;  /* 0xffff00009f337812 */ /* 0x040fe200078ec0ff */
[----:B------:R-:W-:Y:S01]  /*5380*/  IMAD.U32 R159, R159, 0x10000, RZ ;  /* 0x000100009f9f7824 */ /* 0x000fe200078e00ff */
[----:B------:R-:W-:Y:S01]  /*5390*/  SHF.L.U32 R54, R161, 0x10, RZ ;  /* 0x00000010a1367819 */ /* 0x000fe200000006ff */
[----:B------:R-:W-:Y:S01]  /*53a0*/  FMUL.FTZ R57, R13, R55 ;  /* 0x000000370d397220 */ /* 0x000fe20000410000 */
[----:B------:R-:W-:Y:S01]  /*53b0*/  LOP3.LUT R50, R15, 0xffff0000, RZ, 0xc0, !PT ;  /* 0xffff00000f327812 */ /* 0x000fe200078ec0ff */
[-C--:B------:R-:W-:Y:S01]  /*53c0*/  FMUL.FTZ R58, R13, R51.reuse ;  /* 0x000000330d3a7220 */ /* 0x080fe20000410000 */
[C---:B------:R-:W-:Y:S01]  /*53d0*/  FMUL.FTZ R13, R49.reuse, R56 ;  /* 0x00000038310d7220 */ /* 0x040fe20000410000 */
[----:B------:R-:W-:Y:S01]  /*53e0*/  LOP3.LUT R12, R12, 0xffff0000, RZ, 0xc0, !PT ;  /* 0xffff00000c0c7812 */ /* 0x000fe200078ec0ff */
[-C--:B------:R-:W-:Y:S01]  /*53f0*/  FMUL.FTZ R49, R49, R54.reuse ;  /* 0x0000003631317220 */ /* 0x080fe20000410000 */
[----:B------:R-:W-:Y:S01]  /*5400*/  LOP3.LUT R163, R163, 0xffff0000, RZ, 0xc0, !PT ;  /* 0xffff0000a3a37812 */ /* 0x000fe200078ec0ff */
[C---:B------:R-:W-:Y:S01]  /*5410*/  FFMA.FTZ R57, R14.reuse, R51, -R57 ;  /* 0x000000330e397223 */ /* 0x040fe20000010839 */
[----:B------:R-:W-:Y:S01]  /*5420*/  LOP3.LUT R161, R161, 0xffff0000, RZ, 0xc0, !PT ;  /* 0xffff0000a1a17812 */ /* 0x000fe200078ec0ff */
[----:B------:R-:W-:Y:S01]  /*5430*/  FFMA.FTZ R58, R14, R55, R58 ;  /* 0x000000370e3a7223 */ /* 0x000fe2000001003a */
[C---:B------:R-:W-:Y:S01]  /*5440*/  FFMA.FTZ R54, R48.reuse, R54, -R13 ;  /* 0x0000003630367223 */ /* 0x040fe2000001080d */
[----:B------:R-:W-:Y:S01]  /*5450*/  FFMA.FTZ R49, R48, R56, R49 ;  /* 0x0000003830317223 */ /* 0x000fe20000010031 */
[----:B------:R-:W-:-:S02]  /*5460*/  IMAD.U32 R15, R15, 0x10000, RZ ;  /* 0x000100000f0f7824 */ /* 0x000fc400078e00ff */
[----:B------:R-:W-:Y:S01]  /*5470*/  FMUL.FTZ R48, R50, R163 ;  /* 0x000000a332307220 */ /* 0x000fe20000410000 */
[CC--:B------:R-:W-:Y:S01]  /*5480*/  FMUL.FTZ R14, R12.reuse, R162.reuse ;  /* 0x000000a20c0e7220 */ /* 0x0c0fe20000410000 */
[----:B------:R-:W-:Y:S01]  /*5490*/  FMUL.FTZ R13, R12, R159 ;  /* 0x0000009f0c0d7220 */ /* 0x000fe20000410000 */
        /* <DEDUP_REMOVED lines=11> */
.L_x_3795:
[----:B------:R-:W-:Y:S05]  /*5550*/  BSYNC B2 ;  /* 0x0000000000027941 */ /* 0x000fea0003800000 */
.L_x_3794:
[----:B----4-:R0:W-:Y:S02]  /*5560*/  ST.E.128 desc[UR56][R52.64], R12 ;  /* 0x0000000c34007985 */ /* 0x0101e4000c101d38 */
.L_x_3793:
[----:B------:R-:W-:Y:S05]  /*5570*/  BSYNC B1 ;  /* 0x0000000000017941 */ /* 0x000fea0003800000 */
.L_x_3792:
        /* <DEDUP_REMOVED lines=31> */
[-C--:B------:R-:W-:Y:S01]  /*5770*/  FMUL.FTZ R54, R13, R47.reuse ;  /* 0x0000002f0d367220 */ /* 0x080fe20000410000 */
[----:B------:R-:W-:Y:S01]  /*5780*/  FMUL.FTZ R13, R45, R52 ;  /* 0x000000342d0d7220 */ /* 0x000fe20000410000 */
[----:B------:R-:W-:Y:S01]  /*5790*/  LOP3.LUT R46, R15, 0xffff0000, RZ, 0xc0, !PT ;  /* 0xffff00000f2e7812 */ /* 0x000fe200078ec0ff */
        /* <DEDUP_REMOVED lines=8> */
[C---:B------:R-:W-:Y:S01]  /*5820*/  FMUL.FTZ R14, R12.reuse, R154 ;  /* 0x0000009a0c0e7220 */ /* 0x040fe20000410000 */
[----:B------:R-:W-:Y:S01]  /*5830*/  FMUL.FTZ R13, R12, R149 ;  /* 0x000000950c0d7220 */ /* 0x000fe20000410000 */
[----:B------:R-:W-:-:S02]  /*5840*/  IMAD.U32 R15, R15, 0x10000, RZ ;  /* 0x000100000f0f7824 */ /* 0x000fc400078e00ff */
[C---:B------:R-:W-:Y:S01]  /*5850*/  FMUL.FTZ R44, R46.reuse, R156 ;  /* 0x0000009c2e2c7220 */ /* 0x040fe20000410000 */
        /* <DEDUP_REMOVED lines=11> */
.L_x_3799:
[----:B------:R-:W-:Y:S05]  /*5910*/  BSYNC B2 ;  /* 0x0000000000027941 */ /* 0x000fea0003800000 */
.L_x_3798:
[----:B----4-:R0:W-:Y:S02]  /*5920*/  ST.E.128 desc[UR56][R48.64], R12 ;  /* 0x0000000c30007985 */ /* 0x0101e4000c101d38 */
.L_x_3797:
[----:B------:R-:W-:Y:S05]  /*5930*/  BSYNC B1 ;  /* 0x0000000000017941 */ /* 0x000fea0003800000 */
.L_x_3796:
        /* <DEDUP_REMOVED lines=9> */
[----:B------:R-:W-:Y:S01]  /*59d0*/  SHF.R.U64 R48, R40, 0x10, R41 ;  /* 0x0000001028307819 */ /* 0x000fe20000001229 */
[----:B----4-:R-:W-:Y:S01]  /*59e0*/  IMAD.U32 R40, R14, 0x10000, RZ ;  /* 0x000100000e287824 */ /* 0x010fe200078e00ff */
[--C-:B------:R-:W-:Y:S02]  /*59f0*/  SHF.R.U64 R46, R42, 0x10, R43.reuse ;  /* 0x000000102a2e7819 */ /* 0x100fe4000000122b */
[----:B------:R-:W-:Y:S02]  /*5a00*/  SHF.R.U32.HI R43, RZ, 0x10, R43 ;  /* 0x00000010ff2b7819 */ /* 0x000fe4000001162b */
[----:B---3--:R-:W-:Y:S02]  /*5a10*/  SHF.R.U32.HI R11, RZ, 0x10, R41 ;  /* 0x00000010ff0b7819 */ /* 0x008fe40000011629 */
        /* <DEDUP_REMOVED lines=41> */
.L_x_3803:
[----:B------:R-:W-:Y:S05]  /*5cb0*/  BSYNC B2 ;  /* 0x0000000000027941 */ /* 0x000fea0003800000 */
.L_x_3802:
[----:B----4-:R0:W-:Y:S02]  /*5cc0*/  ST.E.128 desc[UR56][R44.64], R12 ;  /* 0x0000000c2c007985 */ /* 0x0101e4000c101d38 */
.L_x_3801:
[----:B------:R-:W-:Y:S05]  /*5cd0*/  BSYNC B1 ;  /* 0x0000000000017941 */ /* 0x000fea0003800000 */
.L_x_3800:
        /* <DEDUP_REMOVED lines=11> */
[--C-:B---3--:R-:W-:Y:S02]  /*5d90*/  SHF.R.U64 R11, R38, 0x10, R39.reuse ;  /* 0x00000010260b7819 */ /* 0x108fe40000001227 */
        /* <DEDUP_REMOVED lines=16> */
[C---:B------:R-:W-:Y:S01]  /*5ea0*/  FMUL.FTZ R45, R13.reuse, R43 ;  /* 0x0000002b0d2d7220 */ /* 0x040fe20000410000 */
[----:B------:R-:W-:Y:S01]  /*5eb0*/  LOP3.LUT R12, R12, 0xffff0000, RZ, 0xc0, !PT ;  /* 0xffff00000c0c7812 */ /* 0x000fe200078ec0ff */
        /* <DEDUP_REMOVED lines=25> */
.L_x_3807:
[----:B------:R-:W-:Y:S05]  /*6050*/  BSYNC B2 ;  /* 0x0000000000027941 */ /* 0x000fea0003800000 */
.L_x_3806:
[----:B----4-:R0:W-:Y:S02]  /*6060*/  ST.E.128 desc[UR56][R40.64], R12 ;  /* 0x0000000c28007985 */ /* 0x0101e4000c101d38 */
.L_x_3805:
[----:B------:R-:W-:Y:S05]  /*6070*/  BSYNC B1 ;  /* 0x0000000000017941 */ /* 0x000fea0003800000 */
.L_x_3804:
[----:B------:R-:W-:-:S13]  /*6080*/  ISETP.NE.AND P3, PT, R20, RZ, PT ;  /* 0x000000ff1400720c */ /* 0x000fda0003f65270 */
        /* <DEDUP_REMOVED lines=29> */
[----:B------:R-:W-:Y:S01]  /*6260*/  LOP3.LUT R34, R15, 0xffff0000, RZ, 0xc0, !PT ;  /* 0xffff00000f227812 */ /* 0x000fe200078ec0ff */
[----:B------:R-:W-:Y:S01]  /*6270*/  FMUL.FTZ R13, R33, R40 ;  /* 0x00000028210d7220 */ /* 0x000fe20000410000 */
[----:B------:R-:W-:Y:S01]  /*6280*/  LOP3.LUT R131, R131, 0xffff0000, RZ, 0xc0, !PT ;  /* 0xffff000083837812 */ /* 0x000fe200078ec0ff */
[-C--:B------:R-:W-:Y:S01]  /*6290*/  FMUL.FTZ R33, R33, R38.reuse ;  /* 0x0000002621217220 */ /* 0x080fe20000410000 */
[----:B------:R-:W-:Y:S01]  /*62a0*/  LOP3.LUT R118, R118, 0xffff0000, RZ, 0xc0, !PT ;  /* 0xffff000076767812 */ /* 0x000fe200078ec0ff */
[C---:B------:R-:W-:Y:S01]  /*62b0*/  FFMA.FTZ R41, R14.reuse, R35, -R41 ;  /* 0x000000230e297223 */ /* 0x040fe20000010829 */
[----:B------:R-:W-:Y:S01]  /*62c0*/  FFMA.FTZ R42, R14, R39, R42 ;  /* 0x000000270e2a7223 */ /* 0x000fe2000001002a */
[----:B------:R-:W-:Y:S01]  /*62d0*/  FFMA.FTZ R13, R32, R38, -R13 ;  /* 0x00000026200d7223 */ /* 0x000fe2000001080d */
[----:B------:R-:W-:Y:S01]  /*62e0*/  FMUL.FTZ R14, R12, R119 ;  /* 0x000000770c0e7220 */ /* 0x000fe20000410000 */
[----:B------:R-:W-:-:S02]  /*62f0*/  IMAD.U32 R15, R15, 0x10000, RZ ;  /* 0x000100000f0f7824 */ /* 0x000fc400078e00ff */
        /* <DEDUP_REMOVED lines=14> */
.L_x_3809:
[----:B------:R-:W-:Y:S05]  /*63e0*/  BSYNC B1 ;  /* 0x0000000000017941 */ /* 0x000fea0003800000 */
.L_x_3808:
[----:B----4-:R0:W-:Y:S01]  /*63f0*/  ST.E.128 desc[UR56][R36.64], R12 ;  /* 0x0000000c24007985 */ /* 0x0101e2000c101d38 */
[----:B------:R-:W-:Y:S05]  /*6400*/  BRA `(.L_x_3787) ;  /* 0x0000004000b07947 */ /* 0x000fea0003800000 */
.L_x_3753:
        /* <DEDUP_REMOVED lines=19> */
[----:B------:R-:W-:Y:S02]  /*6540*/  CS2R R40, SRZ ;  /* 0x0000000000287805 */ /* 0x000fe4000001ff00 */
[----:B------:R-:W-:Y:S01]  /*6550*/  CS2R R54, SRZ ;  /* 0x0000000000367805 */ /* 0x000fe2000001ff00 */
[----:B------:R-:W-:Y:S01]  /*6560*/  IMAD.X R33, R11, 0x1, R102, P2 ;  /* 0x000000010b217824 */ /* 0x000fe200010e0666 */
[----:B------:R-:W-:Y:S02]  /*6570*/  LEA R56, P2, R32, UR4, 0x1 ;  /* 0x0000000420387c11 */ /* 0x000fe4000f8408ff */
[----:B------:R-:W-:-:S02]  /*6580*/  CS2R R52, SRZ ;  /* 0x0000000000347805 */ /* 0x000fc4000001ff00 */
        /* <DEDUP_REMOVED lines=13> */
[----:B------:R-:W-:Y:S02]  /*6660*/  ISETP.GE.AND P2, PT, R193, R121, PT ;  /* 0x00000079c100720c */ /* 0x000fe40003f46270 */
[----:B------:R-:W-:Y:S02]  /*6670*/  CS2R R34, SRZ ;  /* 0x0000000000227805 */ /* 0x000fe4000001ff00 */
[----:B------:R-:W-:Y:S02]  /*6680*/  CS2R R32, SRZ ;  /* 0x0000000000207805 */ /* 0x000fe4000001ff00 */
[----:B------:R-:W-:-:S02]  /*6690*/  CS2R R46, SRZ ;  /* 0x00000000002e7805 */ /* 0x000fc4000001ff00 */
[----:B------:R-:W-:-:S05]  /*66a0*/  CS2R R44, SRZ ;  /* 0x00000000002c7805 */ /* 0x000fca000001ff00 */
[----:B------:R0:W5:Y:S04]  /*66b0*/  @!P2 LDG.E.128 R36, desc[UR56][R56.64+0x40] ;  /* 0x000040383824a981 */ /* 0x000168000c1e1d00 */
[----:B------:R0:W5:Y:S01]  /*66c0*/  @!P2 LDG.E.128 R48, desc[UR56][R60.64+0x40] ;  /* 0x000040383c30a981 */ /* 0x000162000c1e1d00 */
[----:B------:R-:W-:-:S13]  /*66d0*/  ISETP.GE.AND P2, PT, R192, R121, PT ;  /* 0x00000079c000720c */ /* 0x000fda0003f46270 */
[----:B------:R0:W5:Y:S04]  /*66e0*/  @!P2 LDG.E.128 R32, desc[UR56][R56.64+0x80] ;  /* 0x000080383820a981 */ /* 0x000168000c1e1d00 */
[----:B------:R0:W5:Y:S02]  /*66f0*/  @!P2 LDG.E.128 R44, desc[UR56][R60.64+0x80] ;  /* 0x000080383c2ca981 */ /* 0x000164000c1e1d00 */
.L_x_3811:
[----:B------:R-:W-:Y:S05]  /*6700*/  BSYNC B1 ;  /* 0x0000000000017941 */ /* 0x000fea0003800000 */
.L_x_3810:
        /* <DEDUP_REMOVED lines=22> */
[----:B------:R-:W-:Y:S02]  /*6870*/  CS2R R78, SRZ ;  /* 0x00000000004e7805 */ /* 0x000fe4000001ff00 */
[----:B------:R-:W-:-:S02]  /*6880*/  IADD3 R11, P2, P5, R92, R12, R108 ;  /* 0x0000000c5c0b7210 */ /* 0x000fc40007d5e06c */
[----:B------:R-:W-:Y:S02]  /*6890*/  CS2R R76, SRZ ;  /* 0x00000000004c7805 */ /* 0x000fe4000001ff00 */
        /* <DEDUP_REMOVED lines=23> */
.L_x_3813:
[----:B------:R-:W-:Y:S05]  /*6a10*/  BSYNC B1 ;  /* 0x0000000000017941 */ /* 0x000fea0003800000 */
.L_x_3812:
[----:B0-----:R-:W-:Y:S01]  /*6a20*/  IMAD.MOV.U32 R12, RZ, RZ, R33 ;  /* 0x000000ffff0c7224 */ /* 0x001fe200078e0021 */
[----:B------:R-:W-:Y:S01]  /*6a30*/  UISETP.NE.AND UP0, UPT, UR59, 0x3, UPT ;  /* 0x000000033b00788c */ /* 0x000fe2000bf05270 */
[----:B------:R-:W-:Y:S02]  /*6a40*/  IMAD.MOV.U32 R11, RZ, RZ, R32 ;  /* 0x000000ffff0b7224 */ /* 0x000fe400078e0020 */
[----:B------:R-:W-:Y:S01]  /*6a50*/  IMAD.MOV.U32 R13, RZ, RZ, R36 ;  /* 0x000000ffff0d7224 */ /* 0x000fe200078e0024 */
[----:B------:R-:W-:Y:S01]  /*6a60*/  PRMT R160, R12, 0x5410, R82 ;  /* 0x000054100ca07816 */ /* 0x000fe20000000052 */
[----:B------:R-:W-:Y:S01]  /*6a70*/  IMAD.MOV.U32 R12, RZ, RZ, R39 ;  /* 0x000000ffff0c7224 */ /* 0x000fe200078e0027 */
        /* <DEDUP_REMOVED lines=18> */
[----:B------:R-:W-:Y:S02]  /*6ba0*/  PLOP3.LUT P2, PT, PT, PT, UP0, 0x80, 0x0 ;  /* 0x000000000000781c */ /* 0x000fe40003f4f008 */
[----:B------:R-:W-:Y:S01]  /*6bb0*/  PRMT R161, R11, 0x5410, R13 ;  /* 0x000054100ba17816 */ /* 0x000fe2000000000d */
[----:B------:R-:W-:Y:S01]  /*6bc0*/  IMAD.MOV.U32 R11, RZ, RZ, R50 ;  /* 0x000000ffff0b7224 */ /* 0x000fe200078e0032 */
[----:B------:R-:W-:Y:S01]  /*6bd0*/  PRMT R162, R12, 0x5410, R14 ;  /* 0x000054100ca27816 */ /* 0x000fe2000000000e */
[----:B------:R-:W-:Y:S02]  /*6be0*/  IMAD.MOV.U32 R12, RZ, RZ, R51 ;  /* 0x000000ffff0c7224 */ /* 0x000fe400078e0033 */
[----:B------:R-:W-:Y:S01]  /*6bf0*/  IMAD.MOV.U32 R13, RZ, RZ, R48 ;  /* 0x000000ffff0d7224 */ /* 0x000fe200078e0030 */
[----:B------:R-:W-:Y:S01]  /*6c00*/  PRMT R164, R164, 0x5410, R11 ;  /* 0x00005410a4a47816 */ /* 0x000fe2000000000b */
[----:B------:R-:W-:Y:S01]  /*6c10*/  IMAD.MOV.U32 R14, RZ, RZ, R49 ;  /* 0x000000ffff0e7224 */ /* 0x000fe200078e0031 */
[----:B------:R-:W-:Y:S01]  /*6c20*/  PRMT R165, R12, 0x7610, R165 ;  /* 0x000076100ca57816 */ /* 0x000fe200000000a5 */
[----:B------:R-:W-:-:S02]  /*6c30*/  IMAD.MOV.U32 R11, RZ, RZ, R54 ;  /* 0x000000ffff0b7224 */ /* 0x000fc400078e0036 */
        /* <DEDUP_REMOVED lines=15> */
[----:B------:R-:W-:Y:S02]  /*6d30*/  IMAD.MOV.U32 R14, RZ, RZ, R62 ;  /* 0x000000ffff0e7224 */ /* 0x000fe400078e003e */
[----:B------:R-:W-:Y:S02]  /*6d40*/  IMAD.MOV.U32 R13, RZ, RZ, R63 ;  /* 0x000000ffff0d7224 */ /* 0x000fe400078e003f */
[----:B------:R-:W-:-:S03]  /*6d50*/  IMAD.MOV.U32 R11, RZ, RZ, R61 ;  /* 0x000000ffff0b7224 */ /* 0x000fc600078e003d */
[----:B------:R-:W-:Y:S01]  /*6d60*/  PRMT R146, R14, 0x5410, R13 ;  /* 0x000054100e927816 */ /* 0x000fe2000000000d */
[----:B------:R-:W-:Y:S01]  /*6d70*/  IMAD.MOV.U32 R14, RZ, RZ, R66 ;  /* 0x000000ffff0e7224 */ /* 0x000fe200078e0042 */
[----:B------:R-:W-:Y:S01]  /*6d80*/  PRMT R147, R12, 0x5410, R11 ;  /* 0x000054100c937816 */ /* 0x000fe2000000000b */
[----:B------:R-:W-:Y:S02]  /*6d90*/  IMAD.MOV.U32 R13, RZ, RZ, R67 ;  /* 0x000000ffff0d7224 */ /* 0x000fe400078e0043 */
[----:B------:R-:W-:Y:S02]  /*6da0*/  IMAD.MOV.U32 R12, RZ, RZ, R64 ;  /* 0x000000ffff0c7224 */ /* 0x000fe400078e0040 */
        /* <DEDUP_REMOVED lines=9> */
[----:B------:R-:W-:Y:S01]  /*6e40*/  IMAD.MOV.U32 R13, RZ, RZ, R75 ;  /* 0x000000ffff0d7224 */ /* 0x000fe200078e004b */
[----:B------:R-:W-:Y:S01]  /*6e50*/  PRMT R145, R12, 0x5410, R11 ;  /* 0x000054100c917816 */ /* 0x000fe2000000000b */
[----:B------:R-:W-:Y:S02]  /*6e60*/  IMAD.MOV.U32 R12, RZ, RZ, R72 ;  /* 0x000000ffff0c7224 */ /* 0x000fe400078e0048 */
[----:B------:R-:W-:Y:S01]  /*6e70*/  IMAD.MOV.U32 R11, RZ, RZ, R73 ;  /* 0x000000ffff0b7224 */ /* 0x000fe200078e0049 */
[----:B------:R-:W-:Y:S01]  /*6e80*/  PRMT R148, R14, 0x5410, R13 ;  /* 0x000054100e947816 */ /* 0x000fe2000000000d */
[----:B------:R-:W-:-:S02]  /*6e90*/  IMAD.MOV.U32 R14, RZ, RZ, R78 ;  /* 0x000000ffff0e7224 */ /* 0x000fc400078e004e */
[----:B------:R-:W-:Y:S01]  /*6ea0*/  IMAD.MOV.U32 R13, RZ, RZ, R79 ;  /* 0x000000ffff0d7224 */ /* 0x000fe200078e004f */
[----:B------:R-:W-:Y:S01]  /*6eb0*/  PRMT R149, R12, 0x5410, R11 ;  /* 0x000054100c957816 */ /* 0x000fe2000000000b */
[----:B------:R-:W-:Y:S02]  /*6ec0*/  IMAD.MOV.U32 R12, RZ, RZ, R76 ;  /* 0x000000ffff0c7224 */ /* 0x000fe400078e004c */
[----:B------:R-:W-:Y:S01]  /*6ed0*/  IMAD.MOV.U32 R11, RZ, RZ, R77 ;  /* 0x000000ffff0b7224 */ /* 0x000fe200078e004d */
[----:B------:R-:W-:-:S04]  /*6ee0*/  PRMT R158, R14, 0x5410, R13 ;  /* 0x000054100e9e7816 */ /* 0x000fc8000000000d */
[----:B------:R-:W-:Y:S01]  /*6ef0*/  PRMT R159, R12, 0x5410, R11 ;  /* 0x000054100c9f7816 */ /* 0x000fe2000000000b */
[----:B------:R-:W-:Y:S06]  /*6f00*/  @!P2 BRA `(.L_x_3814) ;  /* 0x000000000004a947 */ /* 0x000fec0003800000 */
[----:B------:R-:W-:Y:S01]  /*6f10*/  BPT.TRAP 0x1 ;  /* 0x000000040000795c */ /* 0x000fe20000300000 */
.L_x_3814:
[----:B------:R-:W-:Y:S01]  /*6f20*/  LEA R87, R18, R2, 0x3 ;  /* 0x0000000212577211 */ /* 0x000fe200078e18ff */
[----:B------:R-:W0:Y:S01]  /*6f30*/  LDC R131, c[0x0][0x2f4] ;  /* 0x0000bd00ff837b82 */ /* 0x000e220000000800 */
[----:B------:R-:W-:Y:S01]  /*6f40*/  SHF.L.U32 R88, R202, 0x1f, RZ ;  /* 0x0000001fca587819 */ /* 0x000fe200000006ff */
[----:B------:R-:W-:Y:S03]  /*6f50*/  BSSY B1, `(.L_x_3815) ;  /* 0x0000003000017945 */ /* 0x000fe60003800000 */
[----:B------:R-:W1:Y:S02]  /*6f60*/  SYNCS.PHASECHK.TRANS64.TRYWAIT P5, [R87+URZ+0x30890], R88 ;  /* 0x03089058570075a7 */ /* 0x000e6400080a017f */
[----:B-1----:R-:W-:Y:S05]  /*6f70*/  @!P5 BRA `(.L_x_3816) ;  /* 0x0000019c00c0d947 */ /* 0x002fea0003800000 */
.L_x_4091:
[----:B------:R-:W-:Y:S05]  /*6f80*/  BSYNC B1 ;  /* 0x0000000000017941 */ /* 0x000fea0003800000 */
.L_x_3815:
[----:B------:R-:W-:Y:S01]  /*6f90*/  UMOV UR4, 0xffffffff ;  /* 0xffffffff00047882 */ /* 0x000fe20000000000 */
[----:B0-----:R-:W-:Y:S02]  /*6fa0*/  IMAD.IADD R135, R131, 0x1, -R122 ;  /* 0x0000000183877824 */ /* 0x001fe400078e0a7a */
[----:B------:R-:W-:Y:S05]  /*6fb0*/  BRA.DIV UR4, `(.L_x_3817) ;  /* 0x0000019e04c47947 */ /* 0x000fea000b800000 */
[----:B------:R0:W2:Y:S04]  /*6fc0*/  SHFL.IDX PT, R119, R117, RZ, 0x1c1f ;  /* 0x001c1fff75777589 */ /* 0x0000a800000e0000 */
[----:B------:R0:W3:Y:S02]  /*6fd0*/  SHFL.IDX PT, R11, R120, RZ, 0x1c1f ;  /* 0x001c1fff780b7589 */ /* 0x0000e400000e0000 */
.L_x_4095:
[----:B------:R-:W-:Y:S04]  /*6fe0*/  BSSY B1, `(.L_x_3818) ;  /* 0x000017a000017945 */ /* 0x000fe80003800000 */
[----:B------:R-:W-:Y:S05]  /*6ff0*/  @P3 BRA `(.L_x_3819) ;  /* 0x0000001400e03947 */ /* 0x000fea0003800000 */
[----:B------:R-:W-:Y:S01]  /*7000*/  ISETP.NE.AND P3, PT, R6, RZ, PT ;  /* 0x000000ff0600720c */ /* 0x000fe20003f65270 */
[----:B------:R-:W-:Y:S01]  /*7010*/  BSSY B2, `(.L_x_3820) ;  /* 0x000007c000027945 */ /* 0x000fe20003800000 */
[----:B---3--:R-:W-:-:S11]  /*7020*/  IMAD.MOV.U32 R118, RZ, RZ, R11 ;  /* 0x000000ffff767224 */ /* 0x008fd600078e000b */
[----:B------:R-:W-:Y:S05]  /*7030*/  @!P3 BRA `(.L_x_3821) ;  /* 0x0000000400e4b947 */ /* 0x000fea0003800000 */
[----:B------:R-:W-:Y:S01]  /*7040*/  SEL R12, R122, R135, !P0 ;  /* 0x000000877a0c7207 */ /* 0x000fe20004000000 */
[----:B------:R-:W-:Y:S01]  /*7050*/  BSSY B3, `(.L_x_3822) ;  /* 0x0000071000037945 */ /* 0x000fe20003800000 */
[----:B------:R-:W-:Y:S02]  /*7060*/  ISETP.GE.AND P3, PT, R16, R121, PT ;  /* 0x000000791000720c */ /* 0x000fe40003f66270 */
[----:B------:R-:W-:-:S04]  /*7070*/  SHF.R.S32.HI R13, RZ, 0x1f, R12 ;  /* 0x0000001fff0d7819 */ /* 0x000fc8000001140c */
[----:B------:R-:W-:-:S04]  /*7080*/  LEA.HI R13, R13, R12, RZ, 0x4 ;  /* 0x0000000c0d0d7211 */ /* 0x000fc800078f20ff */
[----:B------:R-:W-:-:S04]  /*7090*/  LEA.HI.SX32 R150, R13, R115, 0x1c ;  /* 0x000000730d967211 */ /* 0x000fc800078fe2ff */
[----:B------:R-:W-:-:S04]  /*70a0*/  SHF.R.S32.HI R13, RZ, 0x1f, R150 ;  /* 0x0000001fff0d7819 */ /* 0x000fc80000011496 */
[----:B------:R-:W-:Y:S01]  /*70b0*/  LEA.HI R13, R13, R150, RZ, 0x3 ;  /* 0x000000960d0d7211 */ /* 0x000fe200078f18ff */
[----:B------:R-:W-:-:S03]  /*70c0*/  IMAD.SHL.U32 R150, R150, 0x8, RZ ;  /* 0x0000000896967824 */ /* 0x000fc600078e00ff */
[----:B------:R-:W-:Y:S02]  /*70d0*/  SHF.R.S32.HI R13, RZ, 0x3, R13 ;  /* 0x00000003ff0d7819 */ /* 0x000fe4000001140d */
[----:B------:R-:W-:-:S03]  /*70e0*/  LOP3.LUT R12, R216, 0x38, R150, 0xf8, !PT ;  /* 0x00000038d80c7812 */ /* 0x000fc600078ef896 */
[----:B------:R-:W-:Y:S01]  /*70f0*/  IMAD R13, R13, 0x1800, R218 ;  /* 0x000018000d0d7824 */ /* 0x000fe200078e02da */
[----:B------:R-:W-:-:S05]  /*7100*/  LOP3.LUT R12, R12, R217, RZ, 0x3c, !PT ;  /* 0x000000d90c0c7212 */ /* 0x000fca00078e3cff */
[----:B------:R-:W-:-:S04]  /*7110*/  IMAD.IADD R12, R13, 0x1, R12 ;  /* 0x000000010d0c7824 */ /* 0x000fc800078e020c */
[C---:B------:R-:W-:Y:S02]  /*7120*/  IMAD R80, R18.reuse, 0x4800, R12 ;  /* 0x0000480012507824 */ /* 0x040fe400078e020c */
[----:B------:R-:W-:Y:S02]  /*7130*/  IMAD R12, R18, 0x4800, R136 ;  /* 0x00004800120c7824 */ /* 0x000fe400078e0288 */
[--C-:B------:R-:W-:Y:S02]  /*7140*/  IMAD R80, R80, 0x2, R2.reuse ;  /* 0x0000000250507824 */ /* 0x100fe400078e0202 */
[----:B------:R-:W-:-:S04]  /*7150*/  IMAD R12, R12, 0x2, R2 ;  /* 0x000000020c0c7824 */ /* 0x000fc800078e0202 */
[----:B------:R-:W3:Y:S04]  /*7160*/  LDS.128 R80, [R80+0x1e400] ;  /* 0x01e4000050507984 */ /* 0x000ee80000000c00 */
[----:B------:R-:W4:Y:S01]  /*7170*/  LDS.128 R12, [R12+0x1e400] ;  /* 0x01e400000c0c7984 */ /* 0x000f220000000c00 */
[----:B------:R-:W-:Y:S05]  /*7180*/  @P3 BRA `(.L_x_3823) ;  /* 0x0000000400743947 */ /* 0x000fea0003800000 */
[----:B------:R-:W-:Y:S02]  /*7190*/  SHF.R.U64 R42, R42, 0x10, R43 ;  /* 0x000000102a2a7819 */ /* 0x000fe4000000122b */
[----:B------:R-:W-:Y:S02]  /*71a0*/  SHF.R.U64 R152, R40, 0x10, R41 ;  /* 0x0000001028987819 */ /* 0x000fe40000001229 */
[----:B------:R-:W-:Y:S02]  /*71b0*/  SHF.R.U32.HI R151, RZ, 0x10, R53 ;  /* 0x00000010ff977819 */ /* 0x000fe40000011635 */
[----:B------:R-:W-:Y:S02]  /*71c0*/  SHF.R.U32.HI R41, RZ, 0x10, R41 ;  /* 0x00000010ff297819 */ /* 0x000fe40000011629 */
[----:B------:R-:W-:Y:S02]  /*71d0*/  SHF.R.U64 R40, R52, 0x10, R53 ;  /* 0x0000001034287819 */ /* 0x000fe40000001235 */
[----:B------:R-:W-:-:S02]  /*71e0*/  PRMT R52, R153, 0x5432, R42 ;  /* 0x0000543299347816 */ /* 0x000fc4000000002a */
[C---:B------:R-:W-:Y:S02]  /*71f0*/  PRMT R42, R154.reuse, 0x5410, R151 ;  /* 0x000054109a2a7816 */ /* 0x040fe40000000097 */
[----:B------:R-:W-:Y:S02]  /*7200*/  PRMT R41, R153, 0x5410, R41 ;  /* 0x0000541099297816 */ /* 0x000fe40000000029 */
[----:B------:R-:W-:Y:S01]  /*7210*/  PRMT R152, R154, 0x5432, R152 ;  /* 0x000054329a987816 */ /* 0x000fe20000000098 */
[C---:B---3--:R-:W-:Y:S01]  /*7220*/  IMAD.U32 R154, R81.reuse, 0x10000, RZ ;  /* 0x00010000519a7824 */ /* 0x048fe200078e00ff */
[--C-:B------:R-:W-:Y:S01]  /*7230*/  SHF.R.U64 R53, R54, 0x10, R55.reuse ;  /* 0x0000001036357819 */ /* 0x100fe20000001237 */
[----:B------:R-:W-:Y:S01]  /*7240*/  IMAD.U32 R153, R42, 0x10000, RZ ;  /* 0x000100002a997824 */ /* 0x000fe200078e00ff */
[----:B------:R-:W-:Y:S01]  /*7250*/  LOP3.LUT R81, R81, 0xffff0000, RZ, 0xc0, !PT ;  /* 0xffff000051517812 */ /* 0x000fe200078ec0ff */
[----:B------:R-:W-:Y:S01]  /*7260*/  IMAD.U32 R151, R41, 0x10000, RZ ;  /* 0x0001000029977824 */ /* 0x000fe200078e00ff */
[----:B------:R-:W-:Y:S01]  /*7270*/  SHF.R.U32.HI R55, RZ, 0x10, R55 ;  /* 0x00000010ff377819 */ /* 0x000fe20000011637 */
[----:B----4-:R-:W-:-:S02]  /*7280*/  IMAD.U32 R54, R13, 0x10000, RZ ;  /* 0x000100000d367824 */ /* 0x010fc400078e00ff */
[C---:B------:R-:W-:Y:S01]  /*7290*/  FMUL.FTZ R155, R154.reuse, R153 ;  /* 0x000000999a9b7220 */ /* 0x040fe20000410000 */
[-C--:B------:R-:W-:Y:S01]  /*72a0*/  FMUL.FTZ R154, R154, R151.reuse ;  /* 0x000000979a9a7220 */ /* 0x080fe20000410000 */
[----:B------:R-:W-:Y:S02]  /*72b0*/  SHF.R.U32.HI R43, RZ, 0x10, R43 ;  /* 0x00000010ff2b7819 */ /* 0x000fe4000001162b */
[C---:B------:R-:W-:Y:S01]  /*72c0*/  FFMA.FTZ R151, R54.reuse, R151, -R155 ;  /* 0x0000009736977223 */ /* 0x040fe2000001089b */
[----:B------:R-:W-:Y:S01]  /*72d0*/  FFMA.FTZ R54, R54, R153, R154 ;  /* 0x0000009936367223 */ /* 0x000fe2000001009a */
[----:B------:R-:W-:Y:S02]  /*72e0*/  LOP3.LUT R153, R42, 0xffff0000, RZ, 0xc0, !PT ;  /* 0xffff00002a997812 */ /* 0x000fe400078ec0ff */
[----:B------:R-:W-:Y:S02]  /*72f0*/  LOP3.LUT R154, R41, 0xffff0000, RZ, 0xc0, !PT ;  /* 0xffff0000299a7812 */ /* 0x000fe400078ec0ff */
[----:B------:R-:W-:Y:S01]  /*7300*/  LOP3.LUT R41, R13, 0xffff0000, RZ, 0xc0, !PT ;  /* 0xffff00000d297812 */ /* 0x000fe200078ec0ff */
[CC--:B------:R-:W-:Y:S01]  /*7310*/  FMUL.FTZ R42, R81.reuse, R153.reuse ;  /* 0x00000099512a7220 */ /* 0x0c0fe20000410000 */
[----:B------:R-:W-:Y:S01]  /*7320*/  PRMT R40, R170, 0x5432, R40 ;  /* 0x00005432aa287816 */ /* 0x000fe20000000028 */
[-C--:B------:R-:W-:Y:S01]  /*7330*/  FMUL.FTZ R13, R81, R154.reuse ;  /* 0x0000009a510d7220 */ /* 0x080fe20000410000 */
[----:B------:R-:W-:Y:S01]  /*7340*/  PRMT R81, R164, 0x5410, R43 ;  /* 0x00005410a4517816 */ /* 0x000fe2000000002b */
[----:B------:R-:W-:Y:S01]  /*7350*/  FFMA.FTZ R42, R41, R154, -R42 ;  /* 0x0000009a292a7223 */ /* 0x000fe2000001082a */
[----:B------:R-:W-:Y:S01]  /*7360*/  SHF.L.U32 R154, R83, 0x10, RZ ;  /* 0x00000010539a7819 */ /* 0x000fe200000006ff */
[----:B------:R-:W-:Y:S01]  /*7370*/  FFMA.FTZ R41, R41, R153, R13 ;  /* 0x0000009929297223 */ /* 0x000fe2000001000d */
[----:B------:R-:W-:Y:S01]  /*7380*/  PRMT R13, R168, 0x5410, R55 ;  /* 0x00005410a80d7816 */ /* 0x000fe20000000037 */
[----:B------:R-:W-:Y:S01]  /*7390*/  IMAD.U32 R55, R81, 0x10000, RZ ;  /* 0x0001000051377824 */ /* 0x000fe200078e00ff */
[----:B------:R-:W-:Y:S01]  /*73a0*/  PRMT R43, R167, 0x5410, R53 ;  /* 0x00005410a72b7816 */ /* 0x000fe20000000035 */
[----:B------:R-:W-:Y:S01]  /*73b0*/  IMAD.U32 R53, R15, 0x10000, RZ ;  /* 0x000100000f357824 */ /* 0x000fe200078e00ff */
[----:B------:R-:W-:Y:S01]  /*73c0*/  LOP3.LUT R83, R83, 0xffff0000, RZ, 0xc0, !PT ;  /* 0xffff000053537812 */ /* 0x000fe200078ec0ff */
[----:B------:R-:W-:Y:S01]  /*73d0*/  IMAD.U32 R153, R13, 0x10000, RZ ;  /* 0x000100000d997824 */ /* 0x000fe200078e00ff */
[----:B------:R-:W-:-:S02]  /*73e0*/  F2FP.BF16.F32.PACK_AB R42, R42, R151 ;  /* 0x000000972a2a723e */ /* 0x000fc400000010ff */
[----:B------:R-:W-:Y:S01]  /*73f0*/  F2FP.BF16.F32.PACK_AB R41, R41, R54 ;  /* 0x000000362929723e */ /* 0x000fe200000010ff */
[C---:B------:R-:W-:Y:S01]  /*7400*/  FMUL.FTZ R155, R154.reuse, R153 ;  /* 0x000000999a9b7220 */ /* 0x040fe20000410000 */
[----:B------:R-:W-:-:S03]  /*7410*/  FMUL.FTZ R154, R154, R55 ;  /* 0x000000379a9a7220 */ /* 0x000fc60000410000 */
[C---:B------:R-:W-:Y:S01]  /*7420*/  FFMA.FTZ R55, R53.reuse, R55, -R155 ;  /* 0x0000003735377223 */ /* 0x040fe2000001089b */
[----:B------:R-:W-:Y:S01]  /*7430*/  FFMA.FTZ R53, R53, R153, R154 ;  /* 0x0000009935357223 */ /* 0x000fe2000001009a */
[----:B------:R-:W-:Y:S01]  /*7440*/  LOP3.LUT R153, R81, 0xffff0000, RZ, 0xc0, !PT ;  /* 0xffff000051997812 */ /* 0x000fe200078ec0ff */
[C---:B------:R-:W-:Y:S01]  /*7450*/  IMAD.U32 R154, R152.reuse, 0x10000, RZ ;  /* 0x00010000989a7824 */ /* 0x040fe200078e00ff */
[----:B------:R-:W-:Y:S02]  /*7460*/  LOP3.LUT R81, R13, 0xffff0000, RZ, 0xc0, !PT ;  /* 0xffff00000d517812 */ /* 0x000fe400078ec0ff */
[----:B------:R-:W-:Y:S02]  /*7470*/  LOP3.LUT R13, R15, 0xffff0000, RZ, 0xc0, !PT ;  /* 0xffff00000f0d7812 */ /* 0x000fe400078ec0ff */
[----:B------:R-:W-:Y:S01]  /*7480*/  LOP3.LUT R152, R152, 0xffff0000, RZ, 0xc0, !PT ;  /* 0xffff000098987812 */ /* 0x000fe200078ec0ff */
[C---:B------:R-:W-:Y:S01]  /*7490*/  FMUL.FTZ R15, R83.reuse, R81 ;  /* 0x00000051530f7220 */ /* 0x040fe20000410000 */
[----:B------:R-:W-:-:S03]  /*74a0*/  FMUL.FTZ R83, R83, R153 ;  /* 0x0000009953537220 */ /* 0x000fc60000410000 */
[C---:B------:R-:W-:Y:S01]  /*74b0*/  FFMA.FTZ R15, R13.reuse, R153, -R15 ;  /* 0x000000990d0f7223 */ /* 0x040fe2000001080f */
[----:B------:R-:W-:Y:S01]  /*74c0*/  FFMA.FTZ R13, R13, R81, R83 ;  /* 0x000000510d0d7223 */ /* 0x000fe20000010053 */
[C---:B------:R-:W-:Y:S01]  /*74d0*/  IMAD.U32 R153, R80.reuse, 0x10000, RZ ;  /* 0x0001000050997824 */ /* 0x040fe200078e00ff */
[----:B------:R-:W-:Y:S01]  /*74e0*/  LOP3.LUT R80, R80, 0xffff0000, RZ, 0xc0, !PT ;  /* 0xffff000050507812 */ /* 0x000fe200078ec0ff */
[C---:B------:R-:W-:Y:S01]  /*74f0*/  IMAD.U32 R83, R40.reuse, 0x10000, RZ ;  /* 0x0001000028537824 */ /* 0x040fe200078e00ff */
[----:B------:R-:W-:Y:S01]  /*7500*/  LOP3.LUT R40, R40, 0xffff0000, RZ, 0xc0, !PT ;  /* 0xffff000028287812 */ /* 0x000fe200078ec0ff */
[----:B------:R-:W-:Y:S01]  /*7510*/  IMAD.U32 R81, R12, 0x10000, RZ ;  /* 0x000100000c517824 */ /* 0x000fe200078e00ff */
[----:B------:R-:W-:Y:S01]  /*7520*/  F2FP.BF16.F32.PACK_AB R53, R13, R53 ;  /* 0x000000350d35723e */ /* 0x000fe200000010ff */
[C---:B------:R-:W-:Y:S01]  /*7530*/  FMUL.FTZ R155, R153.reuse, R83 ;  /* 0x00000053999b7220 */ /* 0x040fe20000410000 */
[----:B------:R-:W-:Y:S01]  /*7540*/  FMUL.FTZ R153, R153, R154 ;  /* 0x0000009a99997220 */ /* 0x000fe20000410000 */
[----:B------:R-:W-:Y:S01]  /*7550*/  F2FP.BF16.F32.PACK_AB R15, R15, R55 ;  /* 0x000000370f0f723e */ /* 0x000fe200000010ff */
[----:B------:R-:W-:-:S02]  /*7560*/  IMAD.MOV.U32 R13, RZ, RZ, R42 ;  /* 0x000000ffff0d7224 */ /* 0x000fc400078e002a */
[C---:B------:R-:W-:Y:S01]  /*7570*/  FFMA.FTZ R155, R81.reuse, R154, -R155 ;  /* 0x0000009a519b7223 */ /* 0x040fe2000001089b */
[----:B------:R-:W-:Y:S01]  /*7580*/  FFMA.FTZ R153, R81, R83, R153 ;  /* 0x0000005351997223 */ /* 0x000fe20000010099 */
[----:B------:R-:W-:Y:S01]  /*7590*/  LOP3.LUT R81, R12, 0xffff0000, RZ, 0xc0, !PT ;  /* 0xffff00000c517812 */ /* 0x000fe200078ec0ff */
[C---:B------:R-:W-:Y:S01]  /*75a0*/  FMUL.FTZ R12, R80.reuse, R40 ;  /* 0x00000028500c7220 */ /* 0x040fe20000410000 */
[-C--:B------:R-:W-:Y:S01]  /*75b0*/  FMUL.FTZ R80, R80, R152.reuse ;  /* 0x0000009850507220 */ /* 0x080fe20000410000 */
[C---:B------:R-:W-:Y:S01]  /*75c0*/  IMAD.U32 R154, R82.reuse, 0x10000, RZ ;  /* 0x00010000529a7824 */ /* 0x040fe200078e00ff */
[----:B------:R-:W-:Y:S01]  /*75d0*/  LOP3.LUT R82, R82, 0xffff0000, RZ, 0xc0, !PT ;  /* 0xffff000052527812 */ /* 0x000fe200078ec0ff */
[C---:B------:R-:W-:Y:S01]  /*75e0*/  FFMA.FTZ R12, R81.reuse, R152, -R12 ;  /* 0x00000098510c7223 */ /* 0x040fe2000001080c */
[----:B------:R-:W-:Y:S01]  /*75f0*/  FFMA.FTZ R40, R81, R40, R80 ;  /* 0x0000002851287223 */ /* 0x000fe20000010050 */
[C---:B------:R-:W-:Y:S01]  /*7600*/  IMAD.U32 R81, R43.reuse, 0x10000, RZ ;  /* 0x000100002b517824 */ /* 0x040fe200078e00ff */
[----:B------:R-:W-:Y:S01]  /*7610*/  SHF.L.U32 R80, R14, 0x10, RZ ;  /* 0x000000100e507819 */ /* 0x000fe200000006ff */
[----:B------:R-:W-:Y:S01]  /*7620*/  IMAD.U32 R83, R52, 0x10000, RZ ;  /* 0x0001000034537824 */ /* 0x000fe200078e00ff */
[----:B------:R-:W-:Y:S01]  /*7630*/  LOP3.LUT R43, R43, 0xffff0000, RZ, 0xc0, !PT ;  /* 0xffff00002b2b7812 */ /* 0x000fe200078ec0ff */
[----:B------:R-:W-:Y:S01]  /*7640*/  FMUL.FTZ R152, R154, R81 ;  /* 0x000000519a987220 */ /* 0x000fe20000410000 */
[----:B------:R-:W-:Y:S01]  /*7650*/  LOP3.LUT R52, R52, 0xffff0000, RZ, 0xc0, !PT ;  /* 0xffff000034347812 */ /* 0x000fe200078ec0ff */
[-C--:B------:R-:W-:Y:S01]  /*7660*/  FMUL.FTZ R154, R154, R83.reuse ;  /* 0x000000539a9a7220 */ /* 0x080fe20000410000 */
[----:B------:R-:W-:Y:S01]  /*7670*/  LOP3.LUT R14, R14, 0xffff0000, RZ, 0xc0, !PT ;  /* 0xffff00000e0e7812 */ /* 0x000fe200078ec0ff */
[----:B------:R-:W-:Y:S01]  /*7680*/  FFMA.FTZ R152, R80, R83, -R152 ;  /* 0x0000005350987223 */ /* 0x000fe20000010898 */
[----:B------:R-:W-:Y:S01]  /*7690*/  F2FP.BF16.F32.PACK_AB R40, R40, R153 ;  /* 0x000000992828723e */ /* 0x000fe200000010ff */
[----:B------:R-:W-:Y:S01]  /*76a0*/  FFMA.FTZ R154, R80, R81, R154 ;  /* 0x00000051509a7223 */ /* 0x000fe2000001009a */
[C---:B------:R-:W-:Y:S01]  /*76b0*/  FMUL.FTZ R80, R82.reuse, R43 ;  /* 0x0000002b52507220 */ /* 0x040fe20000410000 */
[----:B------:R-:W-:Y:S01]  /*76c0*/  FMUL.FTZ R82, R82, R52 ;  /* 0x0000003452527220 */ /* 0x000fe20000410000 */
[----:B------:R-:W-:Y:S01]  /*76d0*/  F2FP.BF16.F32.PACK_AB R12, R12, R155 ;  /* 0x0000009b0c0c723e */ /* 0x000fe200000010ff */
[----:B------:R-:W-:-:S02]  /*76e0*/  IMAD.MOV.U32 R81, RZ, RZ, R41 ;  /* 0x000000ffff517224 */ /* 0x000fc400078e0029 */
[C---:B------:R-:W-:Y:S01]  /*76f0*/  FFMA.FTZ R80, R14.reuse, R52, -R80 ;  /* 0x000000340e507223 */ /* 0x040fe20000010850 */
[----:B------:R-:W-:Y:S01]  /*7700*/  FFMA.FTZ R82, R14, R43, R82 ;  /* 0x0000002b0e527223 */ /* 0x000fe20000010052 */
[----:B------:R-:W-:-:S03]  /*7710*/  IMAD.MOV.U32 R83, RZ, RZ, R53 ;  /* 0x000000ffff537224 */ /* 0x000fc600078e0035 */
[----:B------:R-:W-:Y:S01]  /*7720*/  F2FP.BF16.F32.PACK_AB R152, R80, R152 ;  /* 0x000000985098723e */ /* 0x000fe200000010ff */
[----:B------:R-:W-:Y:S01]  /*7730*/  IMAD.MOV.U32 R80, RZ, RZ, R40 ;  /* 0x000000ffff507224 */ /* 0x000fe200078e0028 */
[----:B------:R-:W-:-:S03]  /*7740*/  F2FP.BF16.F32.PACK_AB R82, R82, R154 ;  /* 0x0000009a5252723e */ /* 0x000fc600000010ff */
[----:B------:R-:W-:-:S07]  /*7750*/  IMAD.MOV.U32 R14, RZ, RZ, R152 ;  /* 0x000000ffff0e7224 */ /* 0x000fce00078e0098 */
.L_x_3823:
[----:B------:R-:W-:Y:S05]  /*7760*/  BSYNC B3 ;  /* 0x0000000000037941 */ /* 0x000fea0003800000 */
.L_x_3822:
[----:B------:R-:W-:-:S04]  /*7770*/  LEA R40, P3, R3, R11, 0x1 ;  /* 0x0000000b03287211 */ /* 0x000fc800078608ff */
[----:B--2---:R-:W-:Y:S02]  /*7780*/  LEA.HI.X R41, R3, R119, R111, 0x1, P3 ;  /* 0x0000007703297211 */ /* 0x004fe400018f0c6f */
[----:B------:R-:W-:-:S03]  /*7790*/  ISETP.GE.AND P3, PT, R150, R131, PT ;  /* 0x000000839600720c */ /* 0x000fc60003f66270 */
[----:B----4-:R2:W-:Y:S10]  /*77a0*/  ST.E.128 desc[UR56][R40.64], R12 ;  /* 0x0000000c28007985 */ /* 0x0105f4000c101d38 */
[----:B--2---:R-:W-:-:S05]  /*77b0*/  @!P3 IMAD.WIDE R12, R150, 0x2, R118 ;  /* 0x00000002960cb825 */ /* 0x004fca00078e0276 */
[----:B---3--:R3:W-:Y:S02]  /*77c0*/  @!P3 ST.E.128 desc[UR56][R12.64], R80 ;  /* 0x000000500c00b985 */ /* 0x0087e4000c101d38 */
.L_x_3821:
[----:B------:R-:W-:Y:S05]  /*77d0*/  BSYNC B2 ;  /* 0x0000000000027941 */ /* 0x000fea0003800000 */
.L_x_3820:
[----:B------:R-:W-:Y:S01]  /*77e0*/  ISETP.NE.AND P3, PT, R7, RZ, PT ;  /* 0x000000ff0700720c */ /* 0x000fe20003f65270 */
[----:B------:R-:W-:-:S12]  /*77f0*/  BSSY B2, `(.L_x_3824) ;  /* 0x000007c000027945 */ /* 0x000fd80003800000 */
[----:B------:R-:W-:Y:S05]  /*7800*/  @!P3 BRA `(.L_x_3825) ;  /* 0x0000000400e8b947 */ /* 0x000fea0003800000 */
[----:B---3--:R-:W-:Y:S01]  /*7810*/  SEL R12, R122, R135, !P1 ;  /* 0x000000877a0c7207 */ /* 0x008fe20004800000 */
[----:B------:R-:W-:Y:S01]  /*7820*/  BSSY B3, `(.L_x_3826) ;  /* 0x0000074000037945 */ /* 0x000fe20003800000 */
[C---:B------:R-:W-:Y:S02]  /*7830*/  LEA R52, P3, R4.reuse, R11, 0x1 ;  /* 0x0000000b04347211 */ /* 0x040fe400078608ff */
[----:B------:R-:W-:Y:S02]  /*7840*/  SHF.R.S32.HI R13, RZ, 0x1f, R12 ;  /* 0x0000001fff0d7819 */ /* 0x000fe4000001140c */
[----:B--2---:R-:W-:Y:S02]  /*7850*/  LEA.HI.X R53, R4, R119, R110, 0x1, P3 ;  /* 0x0000007704357211 */ /* 0x004fe400018f0c6e */
[----:B------:R-:W-:Y:S02]  /*7860*/  LEA.HI R13, R13, R12, RZ, 0x4 ;  /* 0x0000000c0d0d7211 */ /* 0x000fe400078f20ff */
[----:B------:R-:W-:-:S02]  /*7870*/  ISETP.GE.AND P3, PT, R193, R121, PT ;  /* 0x00000079c100720c */ /* 0x000fc40003f66270 */
        /* <DEDUP_REMOVED lines=16> */
[----:B------:R-:W-:Y:S01]  /*7980*/  SHF.R.U32.HI R55, RZ, 0x10, R49 ;  /* 0x00000010ff377819 */ /* 0x000fe20000011631 */
[----:B---3--:R-:W-:Y:S01]  /*7990*/  IMAD.U32 R150, R41, 0x10000, RZ ;  /* 0x0001000029967824 */ /* 0x008fe200078e00ff */
[----:B------:R-:W-:Y:S01]  /*79a0*/  SHF.R.U32.HI R80, RZ, 0x10, R37 ;  /* 0x00000010ff507819 */ /* 0x000fe20000011625 */
[----:B--2---:R-:W-:Y:S01]  /*79b0*/  IMAD.U32 R81, R13, 0x10000, RZ ;  /* 0x000100000d517824 */ /* 0x004fe200078e00ff */
[----:B------:R-:W-:Y:S02]  /*79c0*/  PRMT R55, R166, 0x5410, R55 ;  /* 0x00005410a6377816 */ /* 0x000fe40000000037 */
[----:B------:R-:W-:Y:S02]  /*79d0*/  PRMT R80, R169, 0x5432, R80 ;  /* 0x00005432a9507816 */ /* 0x000fe40000000050 */
[----:B------:R-:W-:Y:S02]  /*79e0*/  SHF.L.U32 R83, R55, 0x10, RZ ;  /* 0x0000001037537819 */ /* 0x000fe400000006ff */
[----:B------:R-:W-:Y:S01]  /*79f0*/  LOP3.LUT R41, R41, 0xffff0000, RZ, 0xc0, !PT ;  /* 0xffff000029297812 */ /* 0x000fe200078ec0ff */
[----:B------:R-:W-:Y:S01]  /*7a00*/  IMAD.U32 R82, R80, 0x10000, RZ ;  /* 0x0001000050527824 */ /* 0x000fe200078e00ff */
[----:B------:R-:W-:Y:S01]  /*7a10*/  LOP3.LUT R13, R13, 0xffff0000, RZ, 0xc0, !PT ;  /* 0xffff00000d0d7812 */ /* 0x000fe200078ec0ff */
[----:B------:R-:W-:Y:S01]  /*7a20*/  FMUL.FTZ R151, R150, R83 ;  /* 0x0000005396977220 */ /* 0x000fe20000410000 */
[----:B------:R-:W-:Y:S01]  /*7a30*/  SHF.R.U64 R36, R36, 0x10, R37 ;  /* 0x0000001024247819 */ /* 0x000fe20000001225 */
[-C--:B------:R-:W-:Y:S01]  /*7a40*/  FMUL.FTZ R150, R150, R82.reuse ;  /* 0x0000005296967220 */ /* 0x080fe20000410000 */
[----:B------:R-:W-:Y:S01]  /*7a50*/  SHF.R.U64 R48, R48, 0x10, R49 ;  /* 0x0000001030307819 */ /* 0x000fe20000001231 */
[----:B------:R-:W-:Y:S01]  /*7a60*/  FFMA.FTZ R82, R81, R82, -R151 ;  /* 0x0000005251527223 */ /* 0x000fe20000010897 */
[----:B------:R-:W-:-:S02]  /*7a70*/  IMAD.U32 R151, R43, 0x10000, RZ ;  /* 0x000100002b977824 */ /* 0x000fc400078e00ff */
[----:B------:R-:W-:Y:S01]  /*7a80*/  FFMA.FTZ R81, R81, R83, R150 ;  /* 0x0000005351517223 */ /* 0x000fe20000010096 */
[----:B------:R-:W-:Y:S02]  /*7a90*/  LOP3.LUT R83, R80, 0xffff0000, RZ, 0xc0, !PT ;  /* 0xffff000050537812 */ /* 0x000fe400078ec0ff */
[----:B------:R-:W-:Y:S02]  /*7aa0*/  LOP3.LUT R80, R55, 0xffff0000, RZ, 0xc0, !PT ;  /* 0xffff000037507812 */ /* 0x000fe400078ec0ff */
[----:B------:R-:W-:Y:S02]  /*7ab0*/  LOP3.LUT R43, R43, 0xffff0000, RZ, 0xc0, !PT ;  /* 0xffff00002b2b7812 */ /* 0x000fe400078ec0ff */
[----:B------:R-:W-:Y:S01]  /*7ac0*/  SHF.R.U64 R50, R50, 0x10, R51 ;  /* 0x0000001032327819 */ /* 0x000fe20000001233 */
[C---:B------:R-:W-:Y:S01]  /*7ad0*/  FMUL.FTZ R55, R41.reuse, R80 ;  /* 0x0000005029377220 */ /* 0x040fe20000410000 */
[----:B------:R-:W-:Y:S01]  /*7ae0*/  FMUL.FTZ R41, R41, R83 ;  /* 0x0000005329297220 */ /* 0x000fe20000410000 */
[----:B------:R-:W-:-:S02]  /*7af0*/  SHF.R.U64 R38, R38, 0x10, R39 ;  /* 0x0000001026267819 */ /* 0x000fc40000001227 */
[C---:B------:R-:W-:Y:S01]  /*7b00*/  FFMA.FTZ R55, R13.reuse, R83, -R55 ;  /* 0x000000530d377223 */ /* 0x040fe20000010837 */
[----:B------:R-:W-:Y:S01]  /*7b10*/  FFMA.FTZ R13, R13, R80, R41 ;  /* 0x000000500d0d7223 */ /* 0x000fe20000010029 */
[----:B------:R-:W-:Y:S01]  /*7b20*/  SHF.R.U32.HI R41, RZ, 0x10, R51 ;  /* 0x00000010ff297819 */ /* 0x000fe20000011633 */
[----:B------:R-:W-:Y:S01]  /*7b30*/  IMAD.U32 R83, R15, 0x10000, RZ ;  /* 0x000100000f537824 */ /* 0x000fe200078e00ff */
[----:B------:R-:W-:Y:S02]  /*7b40*/  SHF.R.U32.HI R80, RZ, 0x10, R39 ;  /* 0x00000010ff507819 */ /* 0x000fe40000011627 */
[----:B------:R-:W-:Y:S02]  /*7b50*/  PRMT R41, R165, 0x5410, R41 ;  /* 0x00005410a5297816 */ /* 0x000fe40000000029 */
[----:B------:R-:W-:Y:S02]  /*7b60*/  PRMT R80, R168, 0x5432, R80 ;  /* 0x00005432a8507816 */ /* 0x000fe40000000050 */
[----:B------:R-:W-:Y:S01]  /*7b70*/  LOP3.LUT R15, R15, 0xffff0000, RZ, 0xc0, !PT ;  /* 0xffff00000f0f7812 */ /* 0x000fe200078ec0ff */
[C---:B------:R-:W-:Y:S01]  /*7b80*/  IMAD.U32 R150, R41.reuse, 0x10000, RZ ;  /* 0x0001000029967824 */ /* 0x040fe200078e00ff */
[----:B------:R-:W-:Y:S01]  /*7b90*/  LOP3.LUT R41, R41, 0xffff0000, RZ, 0xc0, !PT ;  /* 0xffff000029297812 */ /* 0x000fe200078ec0ff */
[C---:B------:R-:W-:Y:S01]  /*7ba0*/  IMAD.U32 R152, R80.reuse, 0x10000, RZ ;  /* 0x0001000050987824 */ /* 0x040fe200078e00ff */
[----:B------:R-:W-:Y:S01]  /*7bb0*/  LOP3.LUT R37, R80, 0xffff0000, RZ, 0xc0, !PT ;  /* 0xffff000050257812 */ /* 0x000fe200078ec0ff */
[----:B------:R-:W-:Y:S01]  /*7bc0*/  FMUL.FTZ R153, R151, R150 ;  /* 0x0000009697997220 */ /* 0x000fe20000410000 */
[----:B------:R-:W-:Y:S01]  /*7bd0*/  LOP3.LUT R39, R12, 0xffff0000, RZ, 0xc0, !PT ;  /* 0xffff00000c277812 */ /* 0x000fe200078ec0ff */
[----:B------:R-:W-:Y:S01]  /*7be0*/  FMUL.FTZ R49, R43, R41 ;  /* 0x000000292b317220 */ /* 0x000fe20000410000 */
[-C--:B------:R-:W-:Y:S01]  /*7bf0*/  FMUL.FTZ R151, R151, R152.reuse ;  /* 0x0000009897977220 */ /* 0x080fe20000410000 */
[-C--:B------:R-:W-:Y:S01]  /*7c00*/  FMUL.FTZ R43, R43, R37.reuse ;  /* 0x000000252b2b7220 */ /* 0x080fe20000410000 */
[----:B------:R-:W-:Y:S01]  /*7c10*/  FFMA.FTZ R152, R83, R152, -R153 ;  /* 0x0000009853987223 */ /* 0x000fe20000010899 */
[----:B------:R-:W-:Y:S01]  /*7c20*/  FFMA.FTZ R37, R15, R37, -R49 ;  /* 0x000000250f257223 */ /* 0x000fe20000010831 */
[----:B------:R-:W-:Y:S01]  /*7c30*/  FFMA.FTZ R151, R83, R150, R151 ;  /* 0x0000009653977223 */ /* 0x000fe20000010097 */
[----:B------:R-:W-:Y:S01]  /*7c40*/  FFMA.FTZ R15, R15, R41, R43 ;  /* 0x000000290f0f7223 */ /* 0x000fe2000001002b */
        /* <DEDUP_REMOVED lines=8> */
[----:B------:R-:W-:-:S02]  /*7cd0*/  LOP3.LUT R36, R36, 0xffff0000, RZ, 0xc0, !PT ;  /* 0xffff000024247812 */ /* 0x000fc400078ec0ff */
[----:B------:R-:W-:Y:S01]  /*7ce0*/  PRMT R50, R164, 0x5432, R50 ;  /* 0x00005432a4327816 */ /* 0x000fe20000000032 */
[C---:B------:R-:W-:Y:S01]  /*7cf0*/  FMUL.FTZ R80, R83.reuse, R48 ;  /* 0x0000003053507220 */ /* 0x040fe20000410000 */
[----:B------:R-:W-:Y:S01]  /*7d00*/  FMUL.FTZ R83, R83, R49 ;  /* 0x0000003153537220 */ /* 0x000fe20000410000 */
[C---:B------:R-:W-:Y:S01]  /*7d10*/  FMUL.FTZ R12, R40.reuse, R36 ;  /* 0x00000024280c7220 */ /* 0x040fe20000410000 */
[-C--:B------:R-:W-:Y:S01]  /*7d20*/  FMUL.FTZ R40, R40, R41.reuse ;  /* 0x0000002928287220 */ /* 0x080fe20000410000 */
[----:B------:R-:W-:Y:S01]  /*7d30*/  PRMT R38, R165, 0x5432, R38 ;  /* 0x00005432a5267816 */ /* 0x000fe20000000026 */
[----:B------:R-:W-:Y:S01]  /*7d40*/  FFMA.FTZ R83, R43, R48, R83 ;  /* 0x000000302b537223 */ /* 0x000fe20000010053 */
[----:B------:R-:W-:Y:S01]  /*7d50*/  SHF.L.U32 R48, R42, 0x10, RZ ;  /* 0x000000102a307819 */ /* 0x000fe200000006ff */
[C---:B------:R-:W-:Y:S01]  /*7d60*/  FFMA.FTZ R36, R39.reuse, R36, R40 ;  /* 0x0000002427247223 */ /* 0x040fe20000010028 */
[----:B------:R-:W-:Y:S01]  /*7d70*/  FFMA.FTZ R12, R39, R41, -R12 ;  /* 0x00000029270c7223 */ /* 0x000fe2000001080c */
[----:B------:R-:W-:-:S02]  /*7d80*/  IMAD.U32 R40, R50, 0x10000, RZ ;  /* 0x0001000032287824 */ /* 0x000fc400078e00ff */
[----:B------:R-:W-:Y:S01]  /*7d90*/  FFMA.FTZ R80, R43, R49, -R80 ;  /* 0x000000312b507223 */ /* 0x000fe20000010850 */
[----:B------:R-:W-:Y:S01]  /*7da0*/  IMAD.U32 R41, R38, 0x10000, RZ ;  /* 0x0001000026297824 */ /* 0x000fe200078e00ff */
[----:B------:R-:W-:Y:S01]  /*7db0*/  LOP3.LUT R42, R42, 0xffff0000, RZ, 0xc0, !PT ;  /* 0xffff00002a2a7812 */ /* 0x000fe200078ec0ff */
[-C--:B------:R-:W-:Y:S01]  /*7dc0*/  FMUL.FTZ R43, R48, R40.reuse ;  /* 0x00000028302b7220 */ /* 0x080fe20000410000 */
[----:B------:R-:W-:Y:S02]  /*7dd0*/  IMAD.U32 R39, R14, 0x10000, RZ ;  /* 0x000100000e277824 */ /* 0x000fe400078e00ff */
[-C--:B------:R-:W-:Y:S01]  /*7de0*/  FMUL.FTZ R48, R48, R41.reuse ;  /* 0x0000002930307220 */ /* 0x080fe20000410000 */
[----:B------:R-:W-:Y:S01]  /*7df0*/  LOP3.LUT R50, R50, 0xffff0000, RZ, 0xc0, !PT ;  /* 0xffff000032327812 */ /* 0x000fe200078ec0ff */
[C---:B------:R-:W-:Y:S02]  /*7e00*/  FFMA.FTZ R43, R39.reuse, R41, -R43 ;  /* 0x00000029272b7223 */ /* 0x040fe4000001082b */
[----:B------:R-:W-:Y:S01]  /*7e10*/  FFMA.FTZ R48, R39, R40, R48 ;  /* 0x0000002827307223 */ /* 0x000fe20000010030 */
[----:B------:R-:W-:Y:S01]  /*7e20*/  LOP3.LUT R38, R38, 0xffff0000, RZ, 0xc0, !PT ;  /* 0xffff000026267812 */ /* 0x000fe200078ec0ff */
[----:B------:R-:W-:Y:S01]  /*7e30*/  FMUL.FTZ R39, R42, R50 ;  /* 0x000000322a277220 */ /* 0x000fe20000410000 */
[----:B------:R-:W-:-:S02]  /*7e40*/  LOP3.LUT R14, R14, 0xffff0000, RZ, 0xc0, !PT ;  /* 0xffff00000e0e7812 */ /* 0x000fc400078ec0ff */
[----:B------:R-:W-:Y:S01]  /*7e50*/  F2FP.BF16.F32.PACK_AB R55, R55, R82 ;  /* 0x000000523737723e */ /* 0x000fe200000010ff */
[----:B------:R-:W-:Y:S01]  /*7e60*/  FMUL.FTZ R42, R42, R38 ;  /* 0x000000262a2a7220 */ /* 0x000fe20000410000 */
[----:B------:R-:W-:Y:S01]  /*7e70*/  F2FP.BF16.F32.PACK_AB R37, R37, R152 ;  /* 0x000000982525723e */ /* 0x000fe200000010ff */
[C---:B------:R-:W-:Y:S01]  /*7e80*/  FFMA.FTZ R39, R14.reuse, R38, -R39 ;  /* 0x000000260e277223 */ /* 0x040fe20000010827 */
[----:B------:R-:W-:Y:S01]  /*7e90*/  F2FP.BF16.F32.PACK_AB R81, R13, R81 ;  /* 0x000000510d51723e */ /* 0x000fe200000010ff */
[----:B------:R-:W-:Y:S01]  /*7ea0*/  FFMA.FTZ R42, R14, R50, R42 ;  /* 0x000000320e2a7223 */ /* 0x000fe2000001002a */
        /* <DEDUP_REMOVED lines=10> */
[----:B------:R-:W-:-:S07]  /*7f50*/  IMAD.MOV.U32 R43, RZ, RZ, R151 ;  /* 0x000000ffff2b7224 */ /* 0x000fce00078e0097 */
.L_x_3827:
[----:B------:R-:W-:Y:S05]  /*7f60*/  BSYNC B3 ;  /* 0x0000000000037941 */ /* 0x000fea0003800000 */
.L_x_3826:
[----:B------:R-:W-:Y:S01]  /*7f70*/  ISETP.GE.AND P3, PT, R54, R131, PT ;  /* 0x000000833600720c */ /* 0x000fe20003f66270 */
[----:B--2---:R4:W-:-:S12]  /*7f80*/  ST.E.128 desc[UR56][R52.64], R12 ;  /* 0x0000000c34007985 */ /* 0x0049d8000c101d38 */
[----:B------:R-:W-:-:S05]  /*7f90*/  @!P3 IMAD.WIDE R36, R54, 0x2, R118 ;  /* 0x000000023624b825 */ /* 0x000fca00078e0276 */
[----:B---3--:R4:W-:Y:S02]  /*7fa0*/  @!P3 ST.E.128 desc[UR56][R36.64], R40 ;  /* 0x000000282400b985 */ /* 0x0089e4000c101d38 */
.L_x_3825:
[----:B------:R-:W-:Y:S05]  /*7fb0*/  BSYNC B2 ;  /* 0x0000000000027941 */ /* 0x000fea0003800000 */
.L_x_3824:
[----:B------:R-:W-:-:S13]  /*7fc0*/  ISETP.NE.AND P3, PT, R8, RZ, PT ;  /* 0x000000ff0800720c */ /* 0x000fda0003f65270 */
[----:B------:R-:W-:Y:S05]  /*7fd0*/  @!P3 BRA `(.L_x_3819) ;  /* 0x0000000400e8b947 */ /* 0x000fea0003800000 */
[----:B---34-:R-:W3:Y:S01]  /*7fe0*/  LDL R12, [R1] ;  /* 0x00000000010c7983 */ /* 0x018ee20000100800 */
[C---:B------:R-:W-:Y:S01]  /*7ff0*/  LEA R40, P3, R5.reuse, R11, 0x1 ;  /* 0x0000000b05287211 */ /* 0x040fe200078608ff */
[----:B------:R-:W-:Y:S03]  /*8000*/  BSSY B2, `(.L_x_3828) ;  /* 0x0000073000027945 */ /* 0x000fe60003800000 */
[----:B--2---:R-:W-:Y:S02]  /*8010*/  LEA.HI.X R41, R5, R119, R109, 0x1, P3 ;  /* 0x0000007705297211 */ /* 0x004fe400018f0c6d */
[----:B------:R-:W-:Y:S02]  /*8020*/  ISETP.GE.AND P3, PT, R192, R121, PT ;  /* 0x00000079c000720c */ /* 0x000fe40003f66270 */
[----:B---3--:R-:W-:-:S04]  /*8030*/  LOP3.LUT P5, RZ, R12, 0x1, RZ, 0xc0, !PT ;  /* 0x000000010cff7812 */ /* 0x008fc800078ac0ff */
[----:B------:R-:W-:-:S04]  /*8040*/  SEL R11, R122, R135, !P5 ;  /* 0x000000877a0b7207 */ /* 0x000fc80006800000 */
        /* <DEDUP_REMOVED lines=9> */
[----:B------:R-:W-:-:S04]  /*80e0*/  LOP3.LUT R12, R12, R217, RZ, 0x3c, !PT ;  /* 0x000000d90c0c7212 */ /* 0x000fc800078e3cff */
[----:B------:R-:W-:Y:S01]  /*80f0*/  IADD3 R15, R13, R12, RZ ;  /* 0x0000000c0d0f7210 */ /* 0x000fe20007ffe0ff */
[----:B------:R-:W-:-:S04]  /*8100*/  IMAD R13, R18, 0x4800, R132 ;  /* 0x00004800120d7824 */ /* 0x000fc800078e0284 */
        /* <DEDUP_REMOVED lines=10> */
[--C-:B------:R-:W-:Y:S01]  /*81b0*/  SHF.R.U64 R35, R44, 0x10, R45.reuse ;  /* 0x000000102c237819 */ /* 0x100fe2000000122d */
[----:B--2---:R-:W-:Y:S01]  /*81c0*/  IMAD.U32 R51, R15, 0x10000, RZ ;  /* 0x000100000f337824 */ /* 0x004fe200078e00ff */
[----:B------:R-:W-:Y:S01]  /*81d0*/  SHF.R.U32.HI R44, RZ, 0x10, R45 ;  /* 0x00000010ff2c7819 */ /* 0x000fe2000001162d */
[----:B------:R-:W-:Y:S01]  /*81e0*/  IMAD.U32 R45, R13, 0x10000, RZ ;  /* 0x000100000d2d7824 */ /* 0x000fe200078e00ff */
[--C-:B------:R-:W-:Y:S01]  /*81f0*/  SHF.R.U64 R32, R32, 0x10, R33.reuse ;  /* 0x0000001020207819 */ /* 0x100fe20000001221 */
[----:B------:R-:W-:Y:S01]  /*8200*/  IMAD.U32 R53, R38, 0x10000, RZ ;  /* 0x0001000026357824 */ /* 0x000fe200078e00ff */
[----:B------:R-:W-:Y:S01]  /*8210*/  SHF.R.U32.HI R33, RZ, 0x10, R33 ;  /* 0x00000010ff217819 */ /* 0x000fe20000011621 */
[----:B------:R-:W-:Y:S01]  /*8220*/  IMAD.U32 R50, R14, 0x10000, RZ ;  /* 0x000100000e327824 */ /* 0x000fe200078e00ff */
[----:B------:R-:W-:-:S02]  /*8230*/  PRMT R44, R162, 0x5432, R44 ;  /* 0x00005432a22c7816 */ /* 0x000fc4000000002c */
[----:B------:R-:W-:Y:S02]  /*8240*/  SHF.R.U64 R43, R46, 0x10, R47 ;  /* 0x000000102e2b7819 */ /* 0x000fe4000000122f */
[----:B------:R-:W-:Y:S02]  /*8250*/  PRMT R33, R160, 0x5410, R33 ;  /* 0x00005410a0217816 */ /* 0x000fe40000000021 */
[----:B------:R-:W-:Y:S02]  /*8260*/  SHF.L.U32 R54, R44, 0x10, RZ ;  /* 0x000000102c367819 */ /* 0x000fe400000006ff */
[----:B------:R-:W-:Y:S01]  /*8270*/  SHF.R.U32.HI R46, RZ, 0x10, R47 ;  /* 0x00000010ff2e7819 */ /* 0x000fe2000001162f */
[----:B------:R-:W-:Y:S01]  /*8280*/  IMAD.U32 R55, R33, 0x10000, RZ ;  /* 0x0001000021377824 */ /* 0x000fe200078e00ff */
[----:B------:R-:W-:Y:S02]  /*8290*/  PRMT R35, R161, 0x5432, R35 ;  /* 0x00005432a1237816 */ /* 0x000fe40000000023 */
        /* <DEDUP_REMOVED lines=11> */
[----:B------:R-:W-:Y:S01]  /*8350*/  IMAD.U32 R55, R46, 0x10000, RZ ;  /* 0x000100002e377824 */ /* 0x000fe200078e00ff */
[----:B------:R-:W-:Y:S01]  /*8360*/  PRMT R42, R160, 0x5432, R42 ;  /* 0x00005432a02a7816 */ /* 0x000fe2000000002a */
[-C--:B------:R-:W-:Y:S01]  /*8370*/  FMUL.FTZ R49, R49, R33.reuse ;  /* 0x0000002131317220 */ /* 0x080fe20000410000 */
[----:B------:R-:W-:Y:S01]  /*8380*/  LOP3.LUT R39, R39, 0xffff0000, RZ, 0xc0, !PT ;  /* 0xffff000027277812 */ /* 0x000fe200078ec0ff */
[----:B------:R-:W-:Y:S01]  /*8390*/  FFMA.FTZ R48, R45, R54, R48 ;  /* 0x000000362d307223 */ /* 0x000fe20000010030 */
[----:B------:R-:W-:Y:S01]  /*83a0*/  LOP3.LUT R46, R46, 0xffff0000, RZ, 0xc0, !PT ;  /* 0xffff00002e2e7812 */ /* 0x000fe200078ec0ff */
[----:B------:R-:W-:Y:S01]  /*83b0*/  FFMA.FTZ R80, R47, R33, -R80 ;  /* 0x000000212f507223 */ /* 0x000fe20000010850 */
[----:B------:R-:W-:-:S02]  /*83c0*/  IMAD.U32 R45, R42, 0x10000, RZ ;  /* 0x000100002a2d7824 */ /* 0x000fc400078e00ff */
[----:B------:R-:W-:Y:S01]  /*83d0*/  FMUL.FTZ R33, R52, R55 ;  /* 0x0000003734217220 */ /* 0x000fe20000410000 */
[----:B------:R-:W-:Y:S01]  /*83e0*/  PRMT R32, R163, 0x5410, R32 ;  /* 0x00005410a3207816 */ /* 0x000fe20000000020 */
[----:B------:R-:W-:Y:S01]  /*83f0*/  FFMA.FTZ R49, R47, R44, R49 ;  /* 0x0000002c2f317223 */ /* 0x000fe20000010031 */
[----:B------:R-:W-:Y:S01]  /*8400*/  LOP3.LUT R15, R15, 0xffff0000, RZ, 0xc0, !PT ;  /* 0xffff00000f0f7812 */ /* 0x000fe200078ec0ff */
[----:B------:R-:W-:Y:S01]  /*8410*/  FMUL.FTZ R47, R39, R46 ;  /* 0x0000002e272f7220 */ /* 0x000fe20000410000 */
[----:B------:R-:W-:Y:S01]  /*8420*/  LOP3.LUT R42, R42, 0xffff0000, RZ, 0xc0, !PT ;  /* 0xffff00002a2a7812 */ /* 0x000fe200078ec0ff */
[-C--:B------:R-:W-:Y:S01]  /*8430*/  FMUL.FTZ R52, R52, R45.reuse ;  /* 0x0000002d34347220 */ /* 0x080fe20000410000 */
[----:B------:R-:W-:Y:S01]  /*8440*/  FFMA.FTZ R33, R51, R45, -R33 ;  /* 0x0000002d33217223 */ /* 0x000fe20000010821 */
[----:B------:R-:W-:Y:S01]  /*8450*/  IMAD.U32 R45, R35, 0x10000, RZ ;  /* 0x00010000232d7824 */ /* 0x000fe200078e00ff */
[----:B------:R-:W-:Y:S01]  /*8460*/  LOP3.LUT R36, R36, 0xffff0000, RZ, 0xc0, !PT ;  /* 0xffff000024247812 */ /* 0x000fe200078ec0ff */
[----:B------:R-:W-:-:S02]  /*8470*/  IMAD.U32 R44, R32, 0x10000, RZ ;  /* 0x00010000202c7824 */ /* 0x000fc400078e00ff */
[-C--:B------:R-:W-:Y:S01]  /*8480*/  FMUL.FTZ R39, R39, R42.reuse ;  /* 0x0000002a27277220 */ /* 0x080fe20000410000 */
[----:B------:R-:W-:Y:S01]  /*8490*/  FFMA.FTZ R47, R15, R42, -R47 ;  /* 0x0000002a0f2f7223 */ /* 0x000fe2000001082f */
[----:B------:R-:W-:Y:S01]  /*84a0*/  LOP3.LUT R42, R32, 0xffff0000, RZ, 0xc0, !PT ;  /* 0xffff0000202a7812 */ /* 0x000fe200078ec0ff */
[----:B------:R-:W-:Y:S01]  /*84b0*/  FMUL.FTZ R32, R37, R45 ;  /* 0x0000002d25207220 */ /* 0x000fe20000410000 */
[----:B------:R-:W-:Y:S01]  /*84c0*/  LOP3.LUT R35, R35, 0xffff0000, RZ, 0xc0, !PT ;  /* 0xffff000023237812 */ /* 0x000fe200078ec0ff */
[C---:B------:R-:W-:Y:S02]  /*84d0*/  IMAD.U32 R13, R12.reuse, 0x10000, RZ ;  /* 0x000100000c0d7824 */ /* 0x040fe400078e00ff */
[----:B------:R-:W-:Y:S01]  /*84e0*/  FMUL.FTZ R37, R37, R44 ;  /* 0x0000002c25257220 */ /* 0x000fe20000410000 */
[----:B------:R-:W-:Y:S01]  /*84f0*/  LOP3.LUT R12, R12, 0xffff0000, RZ, 0xc0, !PT ;  /* 0xffff00000c0c7812 */ /* 0x000fe200078ec0ff */
[----:B------:R-:W-:Y:S01]  /*8500*/  FFMA.FTZ R39, R15, R46, R39 ;  /* 0x0000002e0f277223 */ /* 0x000fe20000010027 */
[----:B------:R-:W-:Y:S01]  /*8510*/  PRMT R34, R163, 0x5432, R34 ;  /* 0x00005432a3227816 */ /* 0x000fe20000000022 */
[C---:B------:R-:W-:Y:S01]  /*8520*/  FMUL.FTZ R15, R36.reuse, R35 ;  /* 0x00000023240f7220 */ /* 0x040fe20000410000 */
[C---:B------:R-:W-:Y:S01]  /*8530*/  FFMA.FTZ R32, R13.reuse, R44, -R32 ;  /* 0x0000002c0d207223 */ /* 0x040fe20000010820 */
[----:B------:R-:W-:Y:S01]  /*8540*/  FFMA.FTZ R37, R13, R45, R37 ;  /* 0x0000002d0d257223 */ /* 0x000fe20000010025 */
[-C--:B------:R-:W-:Y:S01]  /*8550*/  FMUL.FTZ R13, R36, R42.reuse ;  /* 0x0000002a240d7220 */ /* 0x080fe20000410000 */
[C---:B------:R-:W-:Y:S01]  /*8560*/  IMAD.U32 R36, R161.reuse, 0x10000, RZ ;  /* 0x00010000a1247824 */ /* 0x040fe200078e00ff */
        /* <DEDUP_REMOVED lines=8> */
[C---:B------:R-:W-:Y:S01]  /*85f0*/  FMUL.FTZ R35, R38.reuse, R161 ;  /* 0x000000a126237220 */ /* 0x040fe20000410000 */
[-C--:B------:R-:W-:Y:S01]  /*8600*/  FMUL.FTZ R53, R53, R42.reuse ;  /* 0x0000002a35357220 */ /* 0x080fe20000410000 */
[-C--:B------:R-:W-:Y:S01]  /*8610*/  FMUL.FTZ R38, R38, R45.reuse ;  /* 0x0000002d26267220 */ /* 0x080fe20000410000 */
        /* <DEDUP_REMOVED lines=17> */
.L_x_3829:
[----:B------:R-:W-:Y:S05]  /*8730*/  BSYNC B2 ;  /* 0x0000000000027941 */ /* 0x000fea0003800000 */
.L_x_3828:
[----:B------:R-:W-:Y:S01]  /*8740*/  ISETP.GE.AND P3, PT, R11, R131, PT ;  /* 0x000000830b00720c */ /* 0x000fe20003f66270 */
[----:B--2---:R2:W-:-:S12]  /*8750*/  ST.E.128 desc[UR56][R40.64], R12 ;  /* 0x0000000c28007985 */ /* 0x0045d8000c101d38 */
[----:B------:R-:W-:-:S05]  /*8760*/  @!P3 IMAD.WIDE R118, R11, 0x2, R118 ;  /* 0x000000020b76b825 */ /* 0x000fca00078e0276 */
[----:B---3--:R2:W-:Y:S02]  /*8770*/  @!P3 ST.E.128 desc[UR56][R118.64], R36 ;  /* 0x000000247600b985 */ /* 0x0085e4000c101d38 */
.L_x_3819:
[----:B------:R-:W-:Y:S05]  /*8780*/  BSYNC B1 ;  /* 0x0000000000017941 */ /* 0x000fea0003800000 */
.L_x_3818:
[----:B------:R-:W-:-:S03]  /*8790*/  UMOV UR4, 0xffffffff ;  /* 0xffffffff00047882 */ /* 0x000fc60000000000 */
[----:B------:R-:W-:Y:S05]  /*87a0*/  BRA.DIV UR4, `(.L_x_3830) ;  /* 0x0000018a04147947 */ /* 0x000fea000b800000 */
[----:B0-----:R-:W0:Y:S04]  /*87b0*/  SHFL.IDX PT, R117, R117, 0x1, 0x1c1f ;  /* 0x003c1f0075757f89 */ /* 0x001e2800000e0000 */
[----:B--2-4-:R2:W4:Y:S02]  /*87c0*/  SHFL.IDX PT, R36, R120, 0x1, 0x1c1f ;  /* 0x003c1f0078247f89 */ /* 0x01452400000e0000 */
.L_x_4099:
[----:B------:R-:W-:Y:S05]  /*87d0*/  @P4 BRA `(.L_x_3787) ;  /* 0x0000001c00bc4947 */ /* 0x000fea0003800000 */
[----:B------:R-:W-:Y:S01]  /*87e0*/  ISETP.NE.AND P3, PT, R6, RZ, PT ;  /* 0x000000ff0600720c */ /* 0x000fe20003f65270 */
[----:B------:R-:W-:Y:S01]  /*87f0*/  BSSY B1, `(.L_x_3831) ;  /* 0x000007d000017945 */ /* 0x000fe20003800000 */
[----:B0-----:R-:W-:-:S11]  /*8800*/  IMAD.MOV.U32 R37, RZ, RZ, R117 ;  /* 0x000000ffff257224 */ /* 0x001fd600078e0075 */
[----:B------:R-:W-:Y:S05]  /*8810*/  @!P3 BRA `(.L_x_3832) ;  /* 0x0000000400e8b947 */ /* 0x000fea0003800000 */
[----:B---3--:R-:W-:Y:S01]  /*8820*/  SEL R11, R122, R135, !P0 ;  /* 0x000000877a0b7207 */ /* 0x008fe20004000000 */
[----:B------:R-:W-:Y:S01]  /*8830*/  BSSY B2, `(.L_x_3833) ;  /* 0x0000076000027945 */ /* 0x000fe20003800000 */
[----:B------:R-:W-:Y:S02]  /*8840*/  SHF.R.U32.HI R13, RZ, 0x3, R203 ;  /* 0x00000003ff0d7819 */ /* 0x000fe400000116cb */
[----:B------:R-:W-:Y:S02]  /*8850*/  SHF.R.S32.HI R12, RZ, 0x1f, R11 ;  /* 0x0000001fff0c7819 */ /* 0x000fe4000001140b */
[----:B----4-:R-:W-:Y:S02]  /*8860*/  LEA R38, P3, R3, R36, 0x1 ;  /* 0x0000002403267211 */ /* 0x010fe400078608ff */
[----:B------:R-:W-:Y:S02]  /*8870*/  LEA.HI R12, R12, R11, RZ, 0x4 ;  /* 0x0000000b0c0c7211 */ /* 0x000fe400078f20ff */
[----:B------:R-:W-:-:S02]  /*8880*/  ISETP.GE.AND P4, PT, R16, R121, PT ;  /* 0x000000791000720c */ /* 0x000fc40003f86270 */
[----:B------:R-:W-:Y:S02]  /*8890*/  LEA.HI.SX32 R12, R12, R115, 0x1c ;  /* 0x000000730c0c7211 */ /* 0x000fe400078fe2ff */
[----:B------:R-:W-:Y:S02]  /*88a0*/  LEA.HI.X R39, R3, R117, R111, 0x1, P3 ;  /* 0x0000007503277211 */ /* 0x000fe400018f0c6f */
[----:B------:R-:W-:Y:S01]  /*88b0*/  SHF.R.S32.HI R11, RZ, 0x1f, R12 ;  /* 0x0000001fff0b7819 */ /* 0x000fe2000001140c */
[----:B------:R-:W-:-:S03]  /*88c0*/  IMAD.SHL.U32 R40, R12, 0x8, RZ ;  /* 0x000000080c287824 */ /* 0x000fc600078e00ff */
[----:B------:R-:W-:Y:S02]  /*88d0*/  LEA.HI R11, R11, R12, RZ, 0x3 ;  /* 0x0000000c0b0b7211 */ /* 0x000fe400078f18ff */
[----:B------:R-:W-:Y:S02]  /*88e0*/  ISETP.GE.AND P3, PT, R40, R131, PT ;  /* 0x000000832800720c */ /* 0x000fe40003f66270 */
        /* <DEDUP_REMOVED lines=8> */
[----:B------:R-:W-:Y:S02]  /*8970*/  IMAD R32, R13, 0x2, R2 ;  /* 0x000000020d207824 */ /* 0x000fe400078e0202 */
[----:B------:R-:W-:Y:S01]  /*8980*/  @!P3 IMAD.WIDE R40, R40, 0x2, R36 ;  /* 0x000000022828b825 */ /* 0x000fe200078e0224 */
[----:B------:R0:W3:Y:S04]  /*8990*/  LDS.128 R12, [R11+0x1e400] ;  /* 0x01e400000b0c7984 */ /* 0x0000e80000000c00 */
[----:B------:R-:W4:Y:S01]  /*89a0*/  LDS.128 R32, [R32+0x1e400] ;  /* 0x01e4000020207984 */ /* 0x000f220000000c00 */
[----:B------:R-:W-:Y:S05]  /*89b0*/  @P4 BRA `(.L_x_3834) ;  /* 0x0000000400744947 */ /* 0x000fea0003800000 */
[----:B------:R-:W-:Y:S01]  /*89c0*/  SHF.R.U64 R42, R64, 0x10, R65 ;  /* 0x00000010402a7819 */ /* 0x000fe20000001241 */
[----:B----4-:R-:W-:Y:S01]  /*89d0*/  IMAD.U32 R47, R33, 0x10000, RZ ;  /* 0x00010000212f7824 */ /* 0x010fe200078e00ff */
[----:B------:R-:W-:Y:S01]  /*89e0*/  SHF.R.U64 R44, R76, 0x10, R77 ;  /* 0x000000104c2c7819 */ /* 0x000fe2000000124d */
[----:B------:R-:W-:Y:S01]  /*89f0*/  IMAD.U32 R52, R35, 0x10000, RZ ;  /* 0x0001000023347824 */ /* 0x000fe200078e00ff */
[----:B------:R-:W-:Y:S01]  /*8a00*/  SHF.R.U32.HI R64, RZ, 0x10, R65 ;  /* 0x00000010ff407819 */ /* 0x000fe20000011641 */
[----:B---3--:R-:W-:Y:S01]  /*8a10*/  IMAD.U32 R45, R13, 0x10000, RZ ;  /* 0x000100000d2d7824 */ /* 0x008fe200078e00ff */
[----:B------:R-:W-:Y:S01]  /*8a20*/  SHF.R.U32.HI R76, RZ, 0x10, R77 ;  /* 0x00000010ff4c7819 */ /* 0x000fe2000001164d */
[----:B------:R-:W-:Y:S01]  /*8a30*/  IMAD.U32 R50, R15, 0x10000, RZ ;  /* 0x000100000f327824 */ /* 0x000fe200078e00ff */
[----:B------:R-:W-:Y:S02]  /*8a40*/  PRMT R64, R157, 0x5432, R64 ;  /* 0x000054329d407816 */ /* 0x000fe40000000040 */
[----:B------:R-:W-:-:S02]  /*8a50*/  PRMT R76, R159, 0x5432, R76 ;  /* 0x000054329f4c7816 */ /* 0x000fc4000000004c */
[----:B------:R-:W-:Y:S02]  /*8a60*/  SHF.R.U64 R43, R78, 0x10, R79 ;  /* 0x000000104e2b7819 */ /* 0x000fe4000000124f */
[----:B0-----:R-:W-:Y:S01]  /*8a70*/  SHF.R.U64 R11, R66, 0x10, R67 ;  /* 0x00000010420b7819 */ /* 0x001fe20000001243 */
[----:B------:R-:W-:Y:S01]  /*8a80*/  IMAD.U32 R54, R76, 0x10000, RZ ;  /* 0x000100004c367824 */ /* 0x000fe200078e00ff */
[----:B------:R-:W-:Y:S02]  /*8a90*/  SHF.R.U32.HI R79, RZ, 0x10, R79 ;  /* 0x00000010ff4f7819 */ /* 0x000fe4000001164f */
[----:B------:R-:W-:Y:S01]  /*8aa0*/  PRMT R159, R159, 0x5410, R44 ;  /* 0x000054109f9f7816 */ /* 0x000fe2000000002c */
[----:B------:R-:W-:Y:S01]  /*8ab0*/  IMAD.U32 R44, R64, 0x10000, RZ ;  /* 0x00010000402c7824 */ /* 0x000fe200078e00ff */
[----:B------:R-:W-:Y:S01]  /*8ac0*/  SHF.R.U32.HI R67, RZ, 0x10, R67 ;  /* 0x00000010ff437819 */ /* 0x000fe20000011643 */
[----:B------:R-:W-:Y:S01]  /*8ad0*/  FMUL.FTZ R66, R47, R54 ;  /* 0x000000362f427220 */ /* 0x000fe20000410000 */
[----:B------:R-:W-:Y:S01]  /*8ae0*/  LOP3.LUT R48, R33, 0xffff0000, RZ, 0xc0, !PT ;  /* 0xffff000021307812 */ /* 0x000fe200078ec0ff */
[----:B------:R-:W-:Y:S01]  /*8af0*/  IMAD.U32 R33, R32, 0x10000, RZ ;  /* 0x0001000020217824 */ /* 0x000fe200078e00ff */
[----:B------:R-:W-:Y:S01]  /*8b00*/  LOP3.LUT R53, R76, 0xffff0000, RZ, 0xc0, !PT ;  /* 0xffff00004c357812 */ /* 0x000fe200078ec0ff */
[-C--:B------:R-:W-:Y:S01]  /*8b10*/  FMUL.FTZ R76, R47, R44.reuse ;  /* 0x0000002c2f4c7220 */ /* 0x080fe20000410000 */
        /* <DEDUP_REMOVED lines=8> */
[----:B------:R-:W-:Y:S01]  /*8ba0*/  PRMT R42, R157, 0x5410, R42 ;  /* 0x000054109d2a7816 */ /* 0x000fe2000000002a */
[----:B------:R-:W-:Y:S01]  /*8bb0*/  FMUL.FTZ R81, R48, R47 ;  /* 0x0000002f30517220 */ /* 0x000fe20000410000 */
[----:B------:R-:W-:-:S02]  /*8bc0*/  IMAD.U32 R66, R159, 0x10000, RZ ;  /* 0x000100009f427824 */ /* 0x000fc400078e00ff */
[----:B------:R-:W-:Y:S01]  /*8bd0*/  FFMA.FTZ R47, R46, R47, -R77 ;  /* 0x0000002f2e2f7223 */ /* 0x000fe2000001084d */
[C---:B------:R-:W-:Y:S01]  /*8be0*/  FMUL.FTZ R77, R52.reuse, R55 ;  /* 0x00000037344d7220 */ /* 0x040fe20000410000 */
[----:B------:R-:W-:Y:S01]  /*8bf0*/  FMUL.FTZ R52, R52, R65 ;  /* 0x0000004134347220 */ /* 0x000fe20000410000 */
[----:B------:R-:W-:Y:S01]  /*8c00*/  FFMA.FTZ R46, R46, R53, R81 ;  /* 0x000000352e2e7223 */ /* 0x000fe20000010051 */
[----:B------:R-:W-:Y:S01]  /*8c10*/  FFMA.FTZ R45, R45, R54, R76 ;  /* 0x000000362d2d7223 */ /* 0x000fe2000001004c */
[C---:B------:R-:W-:Y:S01]  /*8c20*/  FFMA.FTZ R48, R50.reuse, R65, -R77 ;  /* 0x0000004132307223 */ /* 0x040fe2000001084d */
[----:B------:R-:W-:Y:S01]  /*8c30*/  FFMA.FTZ R50, R50, R55, R52 ;  /* 0x0000003732327223 */ /* 0x000fe20000010034 */
[C---:B------:R-:W-:Y:S01]  /*8c40*/  IMAD.U32 R52, R42.reuse, 0x10000, RZ ;  /* 0x000100002a347824 */ /* 0x040fe200078e00ff */
[----:B------:R-:W-:Y:S01]  /*8c50*/  LOP3.LUT R53, R42, 0xffff0000, RZ, 0xc0, !PT ;  /* 0xffff00002a357812 */ /* 0x000fe200078ec0ff */
[----:B------:R-:W-:Y:S01]  /*8c60*/  IMAD.U32 R13, R12, 0x10000, RZ ;  /* 0x000100000c0d7824 */ /* 0x000fe200078e00ff */
[----:B------:R-:W-:Y:S01]  /*8c70*/  LOP3.LUT R35, R35, 0xffff0000, RZ, 0xc0, !PT ;  /* 0xffff000023237812 */ /* 0x000fe200078ec0ff */
[----:B------:R-:W-:Y:S01]  /*8c80*/  FMUL.FTZ R42, R33, R66 ;  /* 0x00000042212a7220 */ /* 0x000fe20000410000 */
[----:B------:R-:W-:Y:S01]  /*8c90*/  LOP3.LUT R54, R79, 0xffff0000, RZ, 0xc0, !PT ;  /* 0xffff00004f367812 */ /* 0x000fe200078ec0ff */
[-C--:B------:R-:W-:Y:S01]  /*8ca0*/  FMUL.FTZ R55, R33, R52.reuse ;  /* 0x0000003421377220 */ /* 0x080fe20000410000 */
[----:B------:R-:W-:Y:S01]  /*8cb0*/  LOP3.LUT R32, R32, 0xffff0000, RZ, 0xc0, !PT ;  /* 0xffff000020207812 */ /* 0x000fe200078ec0ff */
[----:B------:R-:W-:Y:S01]  /*8cc0*/  FFMA.FTZ R33, R13, R52, -R42 ;  /* 0x000000340d217223 */ /* 0x000fe2000001082a */
[----:B------:R-:W-:Y:S01]  /*8cd0*/  PRMT R43, R158, 0x5410, R43 ;  /* 0x000054109e2b7816 */ /* 0x000fe2000000002b */
[----:B------:R-:W-:Y:S01]  /*8ce0*/  FMUL.FTZ R76, R35, R54 ;  /* 0x00000036234c7220 */ /* 0x000fe20000410000 */
[----:B------:R-:W-:Y:S01]  /*8cf0*/  LOP3.LUT R64, R67, 0xffff0000, RZ, 0xc0, !PT ;  /* 0xffff000043407812 */ /* 0x000fe200078ec0ff */
[----:B------:R-:W-:Y:S01]  /*8d00*/  FFMA.FTZ R13, R13, R66, R55 ;  /* 0x000000420d0d7223 */ /* 0x000fe20000010037 */
[----:B------:R-:W-:Y:S01]  /*8d10*/  LOP3.LUT R159, R159, 0xffff0000, RZ, 0xc0, !PT ;  /* 0xffff00009f9f7812 */ /* 0x000fe200078ec0ff */
[----:B------:R-:W-:Y:S01]  /*8d20*/  FMUL.FTZ R55, R32, R53 ;  /* 0x0000003520377220 */ /* 0x000fe20000410000 */
[----:B------:R-:W-:Y:S01]  /*8d30*/  PRMT R11, R156, 0x5410, R11 ;  /* 0x000054109c0b7816 */ /* 0x000fe2000000000b */
[-C--:B------:R-:W-:Y:S01]  /*8d40*/  FMUL.FTZ R78, R35, R64.reuse ;  /* 0x00000040234e7220 */ /* 0x080fe20000410000 */
[----:B------:R-:W-:Y:S01]  /*8d50*/  LOP3.LUT R15, R15, 0xffff0000, RZ, 0xc0, !PT ;  /* 0xffff00000f0f7812 */ /* 0x000fe200078ec0ff */
[----:B------:R-:W-:Y:S01]  /*8d60*/  FMUL.FTZ R65, R32, R159 ;  /* 0x0000009f20417220 */ /* 0x000fe20000410000 */
[----:B------:R-:W-:Y:S01]  /*8d70*/  LOP3.LUT R12, R12, 0xffff0000, RZ, 0xc0, !PT ;  /* 0xffff00000c0c7812 */ /* 0x000fe200078ec0ff */
[----:B------:R-:W-:Y:S01]  /*8d80*/  IMAD.U32 R42, R43, 0x10000, RZ ;  /* 0x000100002b2a7824 */ /* 0x000fe200078e00ff */
[C---:B------:R-:W-:Y:S01]  /*8d90*/  SHF.L.U32 R49, R14.reuse, 0x10, RZ ;  /* 0x000000100e317819 */ /* 0x040fe200000006ff */
[----:B------:R-:W-:Y:S01]  /*8da0*/  IMAD.U32 R32, R11, 0x10000, RZ ;  /* 0x000100000b207824 */ /* 0x000fe200078e00ff */
[----:B------:R-:W-:Y:S01]  /*8db0*/  LOP3.LUT R51, R14, 0xffff0000, RZ, 0xc0, !PT ;  /* 0xffff00000e337812 */ /* 0x000fe200078ec0ff */
[C---:B------:R-:W-:Y:S01]  /*8dc0*/  IMAD.U32 R14, R34.reuse, 0x10000, RZ ;  /* 0x00010000220e7824 */ /* 0x040fe200078e00ff */
[----:B------:R-:W-:Y:S01]  /*8dd0*/  LOP3.LUT R34, R34, 0xffff0000, RZ, 0xc0, !PT ;  /* 0xffff000022227812 */ /* 0x000fe200078ec0ff */
[----:B------:R-:W-:Y:S01]  /*8de0*/  FFMA.FTZ R35, R15, R64, -R76 ;  /* 0x000000400f237223 */ /* 0x000fe2000001084c */
[----:B------:R-:W-:Y:S01]  /*8df0*/  LOP3.LUT R43, R43, 0xffff0000, RZ, 0xc0, !PT ;  /* 0xffff00002b2b7812 */ /* 0x000fe200078ec0ff */
[----:B------:R-:W-:Y:S01]  /*8e00*/  FFMA.FTZ R15, R15, R54, R78 ;  /* 0x000000360f0f7223 */ /* 0x000fe2000001004e */
[----:B------:R-:W-:Y:S01]  /*8e10*/  LOP3.LUT R11, R11, 0xffff0000, RZ, 0xc0, !PT ;  /* 0xffff00000b0b7812 */ /* 0x000fe200078ec0ff */
[----:B------:R-:W-:Y:S01]  /*8e20*/  FFMA.FTZ R52, R12, R53, -R65 ;  /* 0x000000350c347223 */ /* 0x000fe20000010841 */
[C---:B------:R-:W-:Y:S01]  /*8e30*/  FMUL.FTZ R54, R14.reuse, R42 ;  /* 0x0000002a0e367220 */ /* 0x040fe20000410000 */
[----:B------:R-:W-:Y:S01]  /*8e40*/  FMUL.FTZ R53, R14, R32 ;  /* 0x000000200e357220 */ /* 0x000fe20000410000 */
[C---:B------:R-:W-:Y:S01]  /*8e50*/  FMUL.FTZ R14, R34.reuse, R43 ;  /* 0x0000002b220e7220 */ /* 0x040fe20000410000 */
[----:B------:R-:W-:Y:S01]  /*8e60*/  FMUL.FTZ R34, R34, R11 ;  /* 0x0000000b22227220 */ /* 0x000fe20000410000 */
[----:B------:R-:W-:Y:S01]  /*8e70*/  FFMA.FTZ R12, R12, R159, R55 ;  /* 0x0000009f0c0c7223 */ /* 0x000fe20000010037 */
[----:B------:R-:W-:Y:S01]  /*8e80*/  F2FP.BF16.F32.PACK_AB R35, R35, R48 ;  /* 0x000000302323723e */ /* 0x000fe200000010ff */
        /* <DEDUP_REMOVED lines=11> */
[----:B------:R-:W-:Y:S01]  /*8f40*/  MOV R12, R33 ;  /* 0x00000021000c7202 */ /* 0x000fe20000000f00 */
[----:B------:R-:W-:Y:S01]  /*8f50*/  IMAD.MOV.U32 R33, RZ, RZ, R45 ;  /* 0x000000ffff217224 */ /* 0x000fe200078e002d */
[----:B------:R-:W-:Y:S01]  /*8f60*/  F2FP.BF16.F32.PACK_AB R14, R11, R54 ;  /* 0x000000360b0e723e */ /* 0x000fe200000010ff */
[----:B------:R-:W-:Y:S01]  /*8f70*/  IMAD.MOV.U32 R35, RZ, RZ, R50 ;  /* 0x000000ffff237224 */ /* 0x000fe200078e0032 */
[----:B------:R-:W-:-:S07]  /*8f80*/  F2FP.BF16.F32.PACK_AB R34, R34, R53 ;  /* 0x000000352222723e */ /* 0x000fce00000010ff */
.L_x_3834:
[----:B------:R-:W-:Y:S05]  /*8f90*/  BSYNC B2 ;  /* 0x0000000000027941 */ /* 0x000fea0003800000 */
.L_x_3833:
[----:B---3--:R3:W-:Y:S04]  /*8fa0*/  ST.E.128 desc[UR56][R38.64], R12 ;  /* 0x0000000c26007985 */ /* 0x0087e8000c101d38 */
[----:B----4-:R3:W-:Y:S02]  /*8fb0*/  @!P3 ST.E.128 desc[UR56][R40.64], R32 ;  /* 0x000000202800b985 */ /* 0x0107e4000c101d38 */
.L_x_3832:
[----:B------:R-:W-:Y:S05]  /*8fc0*/  BSYNC B1 ;  /* 0x0000000000017941 */ /* 0x000fea0003800000 */
.L_x_3831:
[----:B------:R-:W-:Y:S01]  /*8fd0*/  ISETP.NE.AND P3, PT, R7, RZ, PT ;  /* 0x000000ff0700720c */ /* 0x000fe20003f65270 */
[----:B------:R-:W-:-:S12]  /*8fe0*/  BSSY B1, `(.L_x_3835) ;  /* 0x000007a000017945 */ /* 0x000fd80003800000 */
[----:B------:R-:W-:Y:S05]  /*8ff0*/  @!P3 BRA `(.L_x_3836) ;  /* 0x0000000400e0b947 */ /* 0x000fea0003800000 */
[----:B0--3--:R-:W-:Y:S01]  /*9000*/  SEL R11, R122, R135, !P1 ;  /* 0x000000877a0b7207 */ /* 0x009fe20004800000 */
        /* <DEDUP_REMOVED lines=11> */
[----:B------:R-:W-:Y:S02]  /*90c0*/  LOP3.LUT R11, R203, 0x38, R40, 0xf8, !PT ;  /* 0x00000038cb0b7812 */ /* 0x000fe400078ef828 */
[----:B------:R-:W-:Y:S02]  /*90d0*/  SHF.R.S32.HI R12, RZ, 0x3, R12 ;  /* 0x00000003ff0c7819 */ /* 0x000fe4000001140c */
[----:B------:R-:W-:Y:S02]  /*90e0*/  LOP3.LUT R11, R11, R13, RZ, 0x3c, !PT ;  /* 0x0000000d0b0b7212 */ /* 0x000fe400078e3cff */
[----:B------:R-:W-:Y:S01]  /*90f0*/  ISETP.GE.AND P3, PT, R40, R131, PT ;  /* 0x000000832800720c */ /* 0x000fe20003f66270 */
[----:B------:R-:W-:-:S04]  /*9100*/  IMAD R12, R12, 0x1800, R219 ;  /* 0x000018000c0c7824 */ /* 0x000fc800078e02db */
        /* <DEDUP_REMOVED lines=11> */
[--C-:B------:R-:W-:Y:S01]  /*91c0*/  SHF.R.U64 R52, R72, 0x10, R73.reuse ;  /* 0x0000001048347819 */ /* 0x100fe20000001249 */
[----:B---3--:R-:W-:Y:S01]  /*91d0*/  IMAD.U32 R46, R13, 0x10000, RZ ;  /* 0x000100000d2e7824 */ /* 0x008fe200078e00ff */
[----:B------:R-:W-:Y:S01]  /*91e0*/  SHF.R.U32.HI R72, RZ, 0x10, R73 ;  /* 0x00000010ff487819 */ /* 0x000fe20000011649 */
[----:B------:R-:W-:Y:S01]  /*91f0*/  IMAD.U32 R49, R15, 0x10000, RZ ;  /* 0x000100000f317824 */ /* 0x000fe200078e00ff */
[--C-:B------:R-:W-:Y:S01]  /*9200*/  SHF.R.U64 R50, R60, 0x10, R61.reuse ;  /* 0x000000103c327819 */ /* 0x100fe2000000123d */
[----:B0-----:R-:W-:Y:S01]  /*9210*/  IMAD.U32 R11, R12, 0x10000, RZ ;  /* 0x000100000c0b7824 */ /* 0x001fe200078e00ff */
[----:B------:R-:W-:Y:S02]  /*9220*/  SHF.R.U32.HI R60, RZ, 0x10, R61 ;  /* 0x00000010ff3c7819 */ /* 0x000fe4000001163d */
[----:B------:R-:W-:-:S02]  /*9230*/  LOP3.LUT R47, R35, 0xffff0000, RZ, 0xc0, !PT ;  /* 0xffff0000232f7812 */ /* 0x000fc400078ec0ff */
[----:B------:R-:W-:Y:S02]  /*9240*/  PRMT R35, R146, 0x5410, R53 ;  /* 0x0000541092237816 */ /* 0x000fe40000000035 */
[----:B------:R-:W-:Y:S02]  /*9250*/  PRMT R53, R149, 0x5432, R72 ;  /* 0x0000543295357816 */ /* 0x000fe40000000048 */
[C---:B------:R-:W-:Y:S02]  /*9260*/  PRMT R50, R147.reuse, 0x5410, R50 ;  /* 0x0000541093327816 */ /* 0x040fe40000000032 */
[----:B------:R-:W-:Y:S01]  /*9270*/  PRMT R147, R147, 0x5432, R60 ;  /* 0x0000543293937816 */ /* 0x000fe2000000003c */
[----:B------:R-:W-:Y:S01]  /*9280*/  IMAD.U32 R54, R53, 0x10000, RZ ;  /* 0x0001000035367824 */ /* 0x000fe200078e00ff */
[--C-:B------:R-:W-:Y:S02]  /*9290*/  SHF.R.U64 R43, R74, 0x10, R75.reuse ;  /* 0x000000104a2b7819 */ /* 0x100fe4000000124b */
[----:B------:R-:W-:-:S02]  /*92a0*/  SHF.R.U32.HI R75, RZ, 0x10, R75 ;  /* 0x00000010ff4b7819 */ /* 0x000fc4000001164b */
[----:B------:R-:W-:Y:S02]  /*92b0*/  SHF.L.U32 R45, R33, 0x10, RZ ;  /* 0x00000010212d7819 */ /* 0x000fe400000006ff */
[----:B------:R-:W-:Y:S02]  /*92c0*/  SHF.R.U32.HI R63, RZ, 0x10, R63 ;  /* 0x00000010ff3f7819 */ /* 0x000fe4000001163f */
[----:B------:R-:W-:Y:S01]  /*92d0*/  PRMT R149, R149, 0x5410, R52 ;  /* 0x0000541095957816 */ /* 0x000fe20000000034 */
[----:B------:R-:W-:Y:S01]  /*92e0*/  IMAD.U32 R52, R147, 0x10000, RZ ;  /* 0x0001000093347824 */ /* 0x000fe200078e00ff */
[C---:B------:R-:W-:Y:S01]  /*92f0*/  PRMT R43, R148.reuse, 0x5410, R43 ;  /* 0x00005410942b7816 */ /* 0x040fe2000000002b */
[C---:B------:R-:W-:Y:S01]  /*9300*/  FMUL.FTZ R55, R45.reuse, R54 ;  /* 0x000000362d377220 */ /* 0x040fe20000410000 */
[----:B------:R-:W-:Y:S01]  /*9310*/  PRMT R148, R148, 0x5432, R75 ;  /* 0x0000543294947816 */ /* 0x000fe2000000004b */
[-C--:B------:R-:W-:Y:S01]  /*9320*/  FMUL.FTZ R61, R45, R52.reuse ;  /* 0x000000342d3d7220 */ /* 0x080fe20000410000 */
[----:B------:R-:W-:Y:S01]  /*9330*/  LOP3.LUT R48, R33, 0xffff0000, RZ, 0xc0, !PT ;  /* 0xffff000021307812 */ /* 0x000fe200078ec0ff */
[----:B------:R-:W-:Y:S01]  /*9340*/  FFMA.FTZ R45, R46, R52, -R55 ;  /* 0x000000342e2d7223 */ /* 0x000fe20000010837 */
[----:B------:R-:W-:Y:S01]  /*9350*/  LOP3.LUT R53, R53, 0xffff0000, RZ, 0xc0, !PT ;  /* 0xffff000035357812 */ /* 0x000fe200078ec0ff */
[----:B------:R-:W-:Y:S01]  /*9360*/  IMAD.U32 R60, R148, 0x10000, RZ ;  /* 0x00010000943c7824 */ /* 0x000fe200078e00ff */
[----:B------:R-:W-:Y:S01]  /*9370*/  PRMT R146, R146, 0x5432, R63 ;  /* 0x0000543292927816 */ /* 0x000fe2000000003f */
[----:B------:R-:W-:Y:S01]  /*9380*/  FFMA.FTZ R46, R46, R54, R61 ;  /* 0x000000362e2e7223 */ /* 0x000fe2000001003d */
[----:B------:R-:W-:Y:S01]  /*9390*/  LOP3.LUT R147, R147, 0xffff0000, RZ, 0xc0, !PT ;  /* 0xffff000093937812 */ /* 0x000fe200078ec0ff */
[----:B------:R-:W-:Y:S01]  /*93a0*/  FMUL.FTZ R55, R48, R53 ;  /* 0x0000003530377220 */ /* 0x000fe20000410000 */
[----:B------:R-:W-:Y:S01]  /*93b0*/  LOP3.LUT R44, R13, 0xffff0000, RZ, 0xc0, !PT ;  /* 0xffff00000d2c7812 */ /* 0x000fe200078ec0ff */
[----:B------:R-:W-:-:S02]  /*93c0*/  IMAD.U32 R52, R146, 0x10000, RZ ;  /* 0x0001000092347824 */ /* 0x000fc400078e00ff */
[C---:B------:R-:W-:Y:S01]  /*93d0*/  FMUL.FTZ R54, R51.reuse, R60 ;  /* 0x0000003c33367220 */ /* 0x040fe20000410000 */
[-C--:B------:R-:W-:Y:S01]  /*93e0*/  FMUL.FTZ R61, R48, R147.reuse ;  /* 0x00000093303d7220 */ /* 0x080fe20000410000 */
[----:B------:R-:W-:Y:S01]  /*93f0*/  LOP3.LUT R148, R148, 0xffff0000, RZ, 0xc0, !PT ;  /* 0xffff000094947812 */ /* 0x000fe200078ec0ff */
[C---:B------:R-:W-:Y:S01]  /*9400*/  FFMA.FTZ R48, R44.reuse, R147, -R55 ;  /* 0x000000932c307223 */ /* 0x040fe20000010837 */
[-C--:B------:R-:W-:Y:S01]  /*9410*/  FMUL.FTZ R55, R51, R52.reuse ;  /* 0x0000003433377220 */ /* 0x080fe20000410000 */
[----:B------:R-:W-:Y:S01]  /*9420*/  FFMA.FTZ R51, R44, R53, R61 ;  /* 0x000000352c337223 */ /* 0x000fe2000001003d */
[----:B------:R-:W-:Y:S01]  /*9430*/  LOP3.LUT R146, R146, 0xffff0000, RZ, 0xc0, !PT ;  /* 0xffff000092927812 */ /* 0x000fe200078ec0ff */
[----:B------:R-:W-:Y:S01]  /*9440*/  FFMA.FTZ R44, R49, R52, -R54 ;  /* 0x00000034312c7223 */ /* 0x000fe20000010836 */
[----:B------:R-:W-:Y:S01]  /*9450*/  SHF.L.U32 R54, R149, 0x10, RZ ;  /* 0x0000001095367819 */ /* 0x000fe200000006ff */
[----:B------:R-:W-:Y:S02]  /*9460*/  IMAD.U32 R33, R32, 0x10000, RZ ;  /* 0x0001000020217824 */ /* 0x000fe400078e00ff */
[----:B------:R-:W-:Y:S01]  /*9470*/  FFMA.FTZ R55, R49, R60, R55 ;  /* 0x0000003c31377223 */ /* 0x000fe20000010037 */
[----:B------:R-:W-:Y:S01]  /*9480*/  IMAD.U32 R52, R50, 0x10000, RZ ;  /* 0x0001000032347824 */ /* 0x000fe200078e00ff */
[----:B------:R-:W-:Y:S01]  /*9490*/  LOP3.LUT R42, R15, 0xffff0000, RZ, 0xc0, !PT ;  /* 0xffff00000f2a7812 */ /* 0x000fe200078ec0ff */
[C---:B------:R-:W-:Y:S01]  /*94a0*/  FMUL.FTZ R49, R47.reuse, R148 ;  /* 0x000000942f317220 */ /* 0x040fe20000410000 */
[-C--:B------:R-:W-:Y:S01]  /*94b0*/  FMUL.FTZ R53, R47, R146.reuse ;  /* 0x000000922f357220 */ /* 0x080fe20000410000 */
[----:B------:R-:W-:Y:S01]  /*94c0*/  LOP3.LUT R32, R32, 0xffff0000, RZ, 0xc0, !PT ;  /* 0xffff000020207812 */ /* 0x000fe200078ec0ff */
[----:B------:R-:W-:Y:S01]  /*94d0*/  IMAD.U32 R13, R14, 0x10000, RZ ;  /* 0x000100000e0d7824 */ /* 0x000fe200078e00ff */
[----:B------:R-:W-:Y:S01]  /*94e0*/  LOP3.LUT R149, R149, 0xffff0000, RZ, 0xc0, !PT ;  /* 0xffff000095957812 */ /* 0x000fe200078ec0ff */
[----:B------:R-:W-:Y:S01]  /*94f0*/  FFMA.FTZ R61, R42, R146, -R49 ;  /* 0x000000922a3d7223 */ /* 0x000fe20000010831 */
[----:B------:R-:W-:Y:S01]  /*9500*/  LOP3.LUT R47, R50, 0xffff0000, RZ, 0xc0, !PT ;  /* 0xffff0000322f7812 */ /* 0x000fe200078ec0ff */
[C---:B------:R-:W-:Y:S01]  /*9510*/  FMUL.FTZ R50, R33.reuse, R54 ;  /* 0x0000003621327220 */ /* 0x040fe20000410000 */
[----:B------:R-:W-:Y:S01]  /*9520*/  FMUL.FTZ R33, R33, R52 ;  /* 0x0000003421217220 */ /* 0x000fe20000410000 */
[----:B------:R-:W-:Y:S01]  /*9530*/  FFMA.FTZ R148, R42, R148, R53 ;  /* 0x000000942a947223 */ /* 0x000fe20000010035 */
[----:B------:R-:W-:Y:S01]  /*9540*/  LOP3.LUT R12, R12, 0xffff0000, RZ, 0xc0, !PT ;  /* 0xffff00000c0c7812 */ /* 0x000fe200078ec0ff */
[----:B------:R-:W-:Y:S01]  /*9550*/  FMUL.FTZ R49, R32, R149 ;  /* 0x0000009520317220 */ /* 0x000fe20000410000 */
[----:B------:R-:W-:Y:S01]  /*9560*/  LOP3.LUT R15, R14, 0xffff0000, RZ, 0xc0, !PT ;  /* 0xffff00000e0f7812 */ /* 0x000fe200078ec0ff */
[----:B------:R-:W-:Y:S01]  /*9570*/  FMUL.FTZ R53, R32, R47 ;  /* 0x0000002f20357220 */ /* 0x000fe20000410000 */
[----:B------:R-:W-:-:S02]  /*9580*/  IMAD.U32 R14, R34, 0x10000, RZ ;  /* 0x00010000220e7824 */ /* 0x000fc400078e00ff */
[C---:B------:R-:W-:Y:S01]  /*9590*/  FFMA.FTZ R50, R11.reuse, R52, -R50 ;  /* 0x000000340b327223 */ /* 0x040fe20000010832 */
[----:B------:R-:W-:Y:S01]  /*95a0*/  FFMA.FTZ R33, R11, R54, R33 ;  /* 0x000000360b217223 */ /* 0x000fe20000010021 */
[----:B------:R-:W-:Y:S01]  /*95b0*/  IMAD.U32 R32, R43, 0x10000, RZ ;  /* 0x000100002b207824 */ /* 0x000fe200078e00ff */
[----:B------:R-:W-:Y:S01]  /*95c0*/  LOP3.LUT R34, R34, 0xffff0000, RZ, 0xc0, !PT ;  /* 0xffff000022227812 */ /* 0x000fe200078ec0ff */
[----:B------:R-:W-:Y:S01]  /*95d0*/  IMAD.U32 R11, R35, 0x10000, RZ ;  /* 0x00010000230b7824 */ /* 0x000fe200078e00ff */
[----:B------:R-:W-:Y:S01]  /*95e0*/  LOP3.LUT R43, R43, 0xffff0000, RZ, 0xc0, !PT ;  /* 0xffff00002b2b7812 */ /* 0x000fe200078ec0ff */
[----:B------:R-:W-:Y:S01]  /*95f0*/  FFMA.FTZ R49, R12, R47, -R49 ;  /* 0x0000002f0c317223 */ /* 0x000fe20000010831 */
[----:B------:R-:W-:Y:S01]  /*9600*/  LOP3.LUT R35, R35, 0xffff0000, RZ, 0xc0, !PT ;  /* 0xffff000023237812 */ /* 0x000fe200078ec0ff */
[CC--:B------:R-:W-:Y:S01]  /*9610*/  FMUL.FTZ R42, R14.reuse, R32.reuse ;  /* 0x000000200e2a7220 */ /* 0x0c0fe20000410000 */
[----:B------:R-:W-:Y:S01]  /*9620*/  FMUL.FTZ R47, R14, R11 ;  /* 0x0000000b0e2f7220 */ /* 0x000fe20000410000 */
[----:B------:R-:W-:Y:S01]  /*9630*/  FMUL.FTZ R14, R34, R43 ;  /* 0x0000002b220e7220 */ /* 0x000fe20000410000 */
[----:B------:R-:W-:Y:S01]  /*9640*/  FFMA.FTZ R12, R12, R149, R53 ;  /* 0x000000950c0c7223 */ /* 0x000fe20000010035 */
        /* <DEDUP_REMOVED lines=16> */
.L_x_3838:
[----:B------:R-:W-:Y:S05]  /*9750*/  BSYNC B2 ;  /* 0x0000000000027941 */ /* 0x000fea0003800000 */
.L_x_3837:
[----:B---3--:R3:W-:Y:S04]  /*9760*/  ST.E.128 desc[UR56][R38.64], R12 ;  /* 0x0000000c26007985 */ /* 0x0087e8000c101d38 */
[----:B----4-:R3:W-:Y:S02]  /*9770*/  @!P3 ST.E.128 desc[UR56][R40.64], R32 ;  /* 0x000000202800b985 */ /* 0x0107e4000c101d38 */
.L_x_3836:
[----:B------:R-:W-:Y:S05]  /*9780*/  BSYNC B1 ;  /* 0x0000000000017941 */ /* 0x000fea0003800000 */
.L_x_3835:
[----:B------:R-:W-:-:S13]  /*9790*/  ISETP.NE.AND P3, PT, R8, RZ, PT ;  /* 0x000000ff0800720c */ /* 0x000fda0003f65270 */
[----:B------:R-:W-:Y:S05]  /*97a0*/  @!P3 BRA `(.L_x_3787) ;  /* 0x0000000c00c8b947 */ /* 0x000fea0003800000 */
[----:B0--3--:R-:W3:Y:S01]  /*97b0*/  LDL R11, [R1] ;  /* 0x00000000010b7983 */ /* 0x009ee20000100800 */
[----:B------:R-:W-:Y:S01]  /*97c0*/  SHF.R.U32.HI R13, RZ, 0x3, R203 ;  /* 0x00000003ff0d7819 */ /* 0x000fe200000116cb */
[----:B------:R-:W-:Y:S01]  /*97d0*/  BSSY B1, `(.L_x_3839) ;  /* 0x0000074000017945 */ /* 0x000fe20003800000 */
[----:B----4-:R-:W-:-:S04]  /*97e0*/  LEA R38, P3, R5, R36, 0x1 ;  /* 0x0000002405267211 */ /* 0x010fc800078608ff */
[----:B------:R-:W-:Y:S02]  /*97f0*/  LEA.HI.X R39, R5, R117, R109, 0x1, P3 ;  /* 0x0000007505277211 */ /* 0x000fe400018f0c6d */
[----:B------:R-:W-:Y:S02]  /*9800*/  ISETP.GE.AND P3, PT, R192, R121, PT ;  /* 0x00000079c000720c */ /* 0x000fe40003f66270 */
[----:B---3--:R-:W-:-:S04]  /*9810*/  LOP3.LUT P4, RZ, R11, 0x1, RZ, 0xc0, !PT ;  /* 0x000000010bff7812 */ /* 0x008fc8000788c0ff */
[----:B------:R-:W-:-:S04]  /*9820*/  SEL R135, R122, R135, !P4 ;  /* 0x000000877a877207 */ /* 0x000fc80006000000 */
[----:B------:R-:W-:-:S04]  /*9830*/  SHF.R.S32.HI R12, RZ, 0x1f, R135 ;  /* 0x0000001fff0c7819 */ /* 0x000fc80000011487 */
[----:B------:R-:W-:-:S04]  /*9840*/  LEA.HI R12, R12, R135, RZ, 0x4 ;  /* 0x000000870c0c7211 */ /* 0x000fc800078f20ff */
[----:B------:R-:W-:-:S04]  /*9850*/  LEA.HI.SX32 R12, R12, R113, 0x1c ;  /* 0x000000710c0c7211 */ /* 0x000fc800078fe2ff */
[----:B------:R-:W-:Y:S01]  /*9860*/  SHF.R.S32.HI R11, RZ, 0x1f, R12 ;  /* 0x0000001fff0b7819 */ /* 0x000fe2000001140c */
[----:B------:R-:W-:-:S03]  /*9870*/  IMAD.SHL.U32 R40, R12, 0x8, RZ ;  /* 0x000000080c287824 */ /* 0x000fc600078e00ff */
[----:B------:R-:W-:-:S04]  /*9880*/  LEA.HI R11, R11, R12, RZ, 0x3 ;  /* 0x0000000c0b0b7211 */ /* 0x000fc800078f18ff */
        /* <DEDUP_REMOVED lines=8> */
[----:B------:R-:W-:-:S03]  /*9910*/  IMAD R32, R13, 0x2, R2 ;  /* 0x000000020d207824 */ /* 0x000fc600078e0202 */
[----:B------:R0:W3:Y:S04]  /*9920*/  LDS.128 R12, [R11+0x1e400] ;  /* 0x01e400000b0c7984 */ /* 0x0000e80000000c00 */
[----:B------:R-:W4:Y:S01]  /*9930*/  LDS.128 R32, [R32+0x1e400] ;  /* 0x01e4000020207984 */ /* 0x000f220000000c00 */
[----:B------:R-:W-:Y:S05]  /*9940*/  @P3 BRA `(.L_x_3840) ;  /* 0x0000000400703947 */ /* 0x000fea0003800000 */
[----:B------:R-:W-:Y:S01]  /*9950*/  SHF.R.U64 R54, R68, 0x10, R69 ;  /* 0x0000001044367819 */ /* 0x000fe20000001245 */
[----:B----4-:R-:W-:Y:S01]  /*9960*/  IMAD.U32 R45, R33, 0x10000, RZ ;  /* 0x00010000212d7824 */ /* 0x010fe200078e00ff */
[----:B------:R-:W-:Y:S01]  /*9970*/  SHF.R.U64 R49, R56, 0x10, R57 ;  /* 0x0000001038317819 */ /* 0x000fe20000001239 */
[----:B---3--:R-:W-:Y:S01]  /*9980*/  IMAD.U32 R42, R13, 0x10000, RZ ;  /* 0x000100000d2a7824 */ /* 0x008fe200078e00ff */
[----:B------:R-:W-:Y:S01]  /*9990*/  SHF.R.U32.HI R68, RZ, 0x10, R69 ;  /* 0x00000010ff447819 */ /* 0x000fe20000011645 */
[----:B------:R-:W-:Y:S01]  /*99a0*/  IMAD.U32 R47, R35, 0x10000, RZ ;  /* 0x00010000232f7824 */ /* 0x000fe200078e00ff */
[----:B------:R-:W-:Y:S01]  /*99b0*/  SHF.R.U32.HI R57, RZ, 0x10, R57 ;  /* 0x00000010ff397819 */ /* 0x000fe20000011639 */
[----:B------:R-:W-:Y:S01]  /*99c0*/  IMAD.U32 R44, R32, 0x10000, RZ ;  /* 0x00010000202c7824 */ /* 0x000fe200078e00ff */
[----:B------:R-:W-:Y:S01]  /*99d0*/  PRMT R48, R140, 0x5410, R49 ;  /* 0x000054108c307816 */ /* 0x000fe20000000031 */
[----:B0-----:R-:W-:Y:S01]  /*99e0*/  IMAD.U32 R11, R14, 0x10000, RZ ;  /* 0x000100000e0b7824 */ /* 0x001fe200078e00ff */
[----:B------:R-:W-:-:S02]  /*99f0*/  PRMT R51, R145, 0x5432, R68 ;  /* 0x0000543291337816 */ /* 0x000fc40000000044 */
[----:B------:R-:W-:Y:S02]  /*9a00*/  SHF.R.U64 R53, R70, 0x10, R71 ;  /* 0x0000001046357819 */ /* 0x000fe40000001247 */
[----:B------:R-:W-:Y:S01]  /*9a10*/  PRMT R140, R140, 0x5432, R57 ;  /* 0x000054328c8c7816 */ /* 0x000fe20000000039 */
[----:B------:R-:W-:Y:S01]  /*9a20*/  IMAD.U32 R52, R51, 0x10000, RZ ;  /* 0x0001000033347824 */ /* 0x000fe200078e00ff */
[----:B------:R-:W-:Y:S02]  /*9a30*/  SHF.R.U32.HI R71, RZ, 0x10, R71 ;  /* 0x00000010ff477819 */ /* 0x000fe40000011647 */
[----:B------:R-:W-:Y:S01]  /*9a40*/  SHF.R.U64 R50, R58, 0x10, R59 ;  /* 0x000000103a327819 */ /* 0x000fe2000000123b */
[----:B------:R-:W-:Y:S01]  /*9a50*/  IMAD.U32 R49, R140, 0x10000, RZ ;  /* 0x000100008c317824 */ /* 0x000fe200078e00ff */
[C---:B------:R-:W-:Y:S01]  /*9a60*/  PRMT R53, R144.reuse, 0x5410, R53 ;  /* 0x0000541090357816 */ /* 0x040fe20000000035 */
[CC--:B------:R-:W-:Y:S01]  /*9a70*/  FMUL.FTZ R55, R45.reuse, R52.reuse ;  /* 0x000000342d377220 */ /* 0x0c0fe20000410000 */
[----:B------:R-:W-:Y:S01]  /*9a80*/  SHF.R.U32.HI R58, RZ, 0x10, R59 ;  /* 0x00000010ff3a7819 */ /* 0x000fe2000001163b */
[-C--:B------:R-:W-:Y:S01]  /*9a90*/  FMUL.FTZ R45, R45, R49.reuse ;  /* 0x000000312d2d7220 */ /* 0x080fe20000410000 */
[----:B------:R-:W-:Y:S01]  /*9aa0*/  PRMT R144, R144, 0x5432, R71 ;  /* 0x0000543290907816 */ /* 0x000fe20000000047 */
[C---:B------:R-:W-:Y:S01]  /*9ab0*/  FFMA.FTZ R55, R42.reuse, R49, -R55 ;  /* 0x000000312a377223 */ /* 0x040fe20000010837 */
[C---:B------:R-:W-:Y:S01]  /*9ac0*/  PRMT R50, R139.reuse, 0x5410, R50 ;  /* 0x000054108b327816 */ /* 0x040fe20000000032 */
[----:B------:R-:W-:Y:S01]  /*9ad0*/  FFMA.FTZ R45, R42, R52, R45 ;  /* 0x000000342a2d7223 */ /* 0x000fe2000001002d */
[----:B------:R-:W-:-:S02]  /*9ae0*/  PRMT R139, R139, 0x5432, R58 ;  /* 0x000054328b8b7816 */ /* 0x000fc4000000003a */
[----:B------:R-:W-:Y:S01]  /*9af0*/  PRMT R145, R145, 0x5410, R54 ;  /* 0x0000541091917816 */ /* 0x000fe20000000036 */
        /* <DEDUP_REMOVED lines=8> */
[CC--:B------:R-:W-:Y:S01]  /*9b80*/  FMUL.FTZ R56, R46.reuse, R51.reuse ;  /* 0x000000332e387220 */ /* 0x0c0fe20000410000 */
[----:B------:R-:W-:Y:S01]  /*9b90*/  LOP3.LUT R35, R35, 0xffff0000, RZ, 0xc0, !PT ;  /* 0xffff000023237812 */ /* 0x000fe200078ec0ff */
[----:B------:R-:W-:Y:S01]  /*9ba0*/  FMUL.FTZ R46, R46, R140 ;  /* 0x0000008c2e2e7220 */ /* 0x000fe20000410000 */
[----:B------:R-:W-:Y:S01]  /*9bb0*/  LOP3.LUT R144, R144, 0xffff0000, RZ, 0xc0, !PT ;  /* 0xffff000090907812 */ /* 0x000fe200078ec0ff */
[-C--:B------:R-:W-:Y:S01]  /*9bc0*/  FMUL.FTZ R47, R47, R42.reuse ;  /* 0x0000002a2f2f7220 */ /* 0x080fe20000410000 */
[----:B------:R-:W-:Y:S01]  /*9bd0*/  FFMA.FTZ R58, R33, R42, -R58 ;  /* 0x0000002a213a7223 */ /* 0x000fe2000001083a */
[----:B------:R-:W-:Y:S01]  /*9be0*/  LOP3.LUT R42, R139, 0xffff0000, RZ, 0xc0, !PT ;  /* 0xffff00008b2a7812 */ /* 0x000fe200078ec0ff */
[----:B------:R-:W-:Y:S01]  /*9bf0*/  FFMA.FTZ R52, R43, R51, R46 ;  /* 0x000000332b347223 */ /* 0x000fe2000001002e */
[----:B------:R-:W-:Y:S01]  /*9c00*/  LOP3.LUT R15, R15, 0xffff0000, RZ, 0xc0, !PT ;  /* 0xffff00000f0f7812 */ /* 0x000fe200078ec0ff */
[----:B------:R-:W-:Y:S01]  /*9c10*/  FFMA.FTZ R56, R43, R140, -R56 ;  /* 0x0000008c2b387223 */ /* 0x000fe20000010838 */
[----:B------:R-:W-:Y:S01]  /*9c20*/  FFMA.FTZ R47, R33, R54, R47 ;  /* 0x00000036212f7223 */ /* 0x000fe2000001002f */
[----:B------:R-:W-:Y:S01]  /*9c30*/  FMUL.FTZ R46, R35, R144 ;  /* 0x00000090232e7220 */ /* 0x000fe20000410000 */
[----:B------:R-:W-:Y:S01]  /*9c40*/  SHF.L.U32 R33, R48, 0x10, RZ ;  /* 0x0000001030217819 */ /* 0x000fe200000006ff */
[----:B------:R-:W-:Y:S01]  /*9c50*/  IMAD.U32 R43, R145, 0x10000, RZ ;  /* 0x00010000912b7824 */ /* 0x000fe200078e00ff */
[----:B------:R-:W-:Y:S01]  /*9c60*/  LOP3.LUT R32, R32, 0xffff0000, RZ, 0xc0, !PT ;  /* 0xffff000020207812 */ /* 0x000fe200078ec0ff */
[-C--:B------:R-:W-:Y:S01]  /*9c70*/  FMUL.FTZ R54, R35, R42.reuse ;  /* 0x0000002a23367220 */ /* 0x080fe20000410000 */
[----:B------:R-:W-:Y:S01]  /*9c80*/  LOP3.LUT R145, R145, 0xffff0000, RZ, 0xc0, !PT ;  /* 0xffff000091917812 */ /* 0x000fe200078ec0ff */
[C---:B------:R-:W-:Y:S01]  /*9c90*/  FFMA.FTZ R49, R15.reuse, R42, -R46 ;  /* 0x0000002a0f317223 */ /* 0x040fe2000001082e */
[----:B------:R-:W-:Y:S01]  /*9ca0*/  SHF.L.U32 R41, R12, 0x10, RZ ;  /* 0x000000100c297819 */ /* 0x000fe200000006ff */
[----:B------:R-:W-:Y:S01]  /*9cb0*/  FMUL.FTZ R42, R44, R43 ;  /* 0x0000002b2c2a7220 */ /* 0x000fe20000410000 */
[----:B------:R-:W-:Y:S01]  /*9cc0*/  LOP3.LUT R12, R12, 0xffff0000, RZ, 0xc0, !PT ;  /* 0xffff00000c0c7812 */ /* 0x000fe200078ec0ff */
[----:B------:R-:W-:Y:S01]  /*9cd0*/  FMUL.FTZ R44, R44, R33 ;  /* 0x000000212c2c7220 */ /* 0x000fe20000410000 */
[----:B------:R-:W-:Y:S01]  /*9ce0*/  LOP3.LUT R35, R48, 0xffff0000, RZ, 0xc0, !PT ;  /* 0xffff000030237812 */ /* 0x000fe200078ec0ff */
[----:B------:R-:W-:Y:S01]  /*9cf0*/  FFMA.FTZ R54, R15, R144, R54 ;  /* 0x000000900f367223 */ /* 0x000fe20000010036 */
[----:B------:R-:W-:Y:S01]  /*9d00*/  FMUL.FTZ R15, R32, R145 ;  /* 0x00000091200f7220 */ /* 0x000fe20000410000 */
[----:B------:R-:W-:Y:S01]  /*9d10*/  FFMA.FTZ R33, R41, R33, -R42 ;  /* 0x0000002129217223 */ /* 0x000fe2000001082a */
[----:B------:R-:W-:-:S02]  /*9d20*/  IMAD.U32 R13, R34, 0x10000, RZ ;  /* 0x00010000220d7824 */ /* 0x000fc400078e00ff */
[----:B------:R-:W-:Y:S01]  /*9d30*/  FFMA.FTZ R44, R41, R43, R44 ;  /* 0x0000002b292c7223 */ /* 0x000fe2000001002c */
[C---:B------:R-:W-:Y:S01]  /*9d40*/  IMAD.U32 R42, R53.reuse, 0x10000, RZ ;  /* 0x00010000352a7824 */ /* 0x040fe200078e00ff */
[----:B------:R-:W-:Y:S01]  /*9d50*/  LOP3.LUT R34, R34, 0xffff0000, RZ, 0xc0, !PT ;  /* 0xffff000022227812 */ /* 0x000fe200078ec0ff */
[-C--:B------:R-:W-:Y:S01]  /*9d60*/  FMUL.FTZ R41, R32, R35.reuse ;  /* 0x0000002320297220 */ /* 0x080fe20000410000 */
        /* <DEDUP_REMOVED lines=26> */
.L_x_3840:
[----:B------:R-:W-:Y:S05]  /*9f10*/  BSYNC B1 ;  /* 0x0000000000017941 */ /* 0x000fea0003800000 */
.L_x_3839:
[----:B---3--:R3:W-:Y:S01]  /*9f20*/  ST.E.128 desc[UR56][R38.64], R12 ;  /* 0x0000000c26007985 */ /* 0x0087e2000c101d38 */
[----:B------:R-:W-:-:S13]  /*9f30*/  ISETP.GE.AND P3, PT, R40, R131, PT ;  /* 0x000000832800720c */ /* 0x000fda0003f66270 */
[----:B------:R-:W-:Y:S05]  /*9f40*/  @P3 BRA `(.L_x_3787) ;  /* 0x0000000400e03947 */ /* 0x000fea0003800000 */
[----:B------:R-:W-:-:S05]  /*9f50*/  IMAD.WIDE R36, R40, 0x2, R36 ;  /* 0x0000000228247825 */ /* 0x000fca00078e0224 */
[----:B----4-:R4:W-:Y:S01]  /*9f60*/  ST.E.128 desc[UR56][R36.64], R32 ;  /* 0x0000002024007985 */ /* 0x0109e2000c101d38 */
[----:B------:R-:W-:Y:S05]  /*9f70*/  BRA `(.L_x_3787) ;  /* 0x0000000400d47947 */ /* 0x000fea0003800000 */
.L_x_3752:
[----:B------:R-:W-:-:S06]  /*9f80*/  UISETP.NE.AND UP0, UPT, UR59, 0x3, UPT ;  /* 0x000000033b00788c */ /* 0x000fcc000bf05270 */
[----:B------:R-:W-:-:S13]  /*9f90*/  PLOP3.LUT P2, PT, PT, PT, UP0, 0x80, 0x0 ;  /* 0x000000000000781c */ /* 0x000fda0003f4f008 */
[----:B------:R-:W-:Y:S05]  /*9fa0*/  @!P2 BRA `(.L_x_3841) ;  /* 0x000000000004a947 */ /* 0x000fea0003800000 */
[----:B------:R-:W-:Y:S01]  /*9fb0*/  BPT.TRAP 0x1 ;  /* 0x000000040000795c */ /* 0x000fe20000300000 */
.L_x_3841:
[----:B------:R-:W-:Y:S01]  /*9fc0*/  IMAD R87, R18, 0x8, R2 ;  /* 0x0000000812577824 */ /* 0x000fe200078e0202 */
[----:B------:R-:W-:Y:S01]  /*9fd0*/  SHF.L.U32 R88, R202, 0x1f, RZ ;  /* 0x0000001fca587819 */ /* 0x000fe200000006ff */
[----:B------:R-:W-:Y:S01]  /*9fe0*/  BSSY B1, `(.L_x_3842) ;  /* 0x0000004000017945 */ /* 0x000fe20003800000 */
[----:B------:R-:W-:Y:S02]  /*9ff0*/  SHF.R.S32.HI R84, RZ, 0x1f, R27 ;  /* 0x0000001fff547819 */ /* 0x000fe4000001141b */
[----:B------:R-:W0:Y:S02]  /*a000*/  SYNCS.PHASECHK.TRANS64.TRYWAIT P3, [R87+URZ+0x30890], R88 ;  /* 0x03089058570075a7 */ /* 0x000e24000806017f */
[----:B0-----:R-:W-:Y:S05]  /*a010*/  @!P3 BRA `(.L_x_3843) ;  /* 0x000001700044b947 */ /* 0x001fea0003800000 */
.L_x_4100:
[----:B------:R-:W-:Y:S05]  /*a020*/  BSYNC B1 ;  /* 0x0000000000017941 */ /* 0x000fea0003800000 */
.L_x_3842:
        /* <DEDUP_REMOVED lines=18> */
[----:B------:R-:W-:Y:S01]  /*a150*/  IMAD.IADD R42, R86, 0x1, -R201 ;  /* 0x00000001562a7824 */ /* 0x000fe200078e0ac9 */
[----:B------:R-:W-:Y:S02]  /*a160*/  IADD3 R15, R13, R15, RZ ;  /* 0x0000000f0d0f7210 */ /* 0x000fe40007ffe0ff */
[----:B------:R-:W-:Y:S01]  /*a170*/  LEA R40, P3, R12, UR4, 0x1 ;  /* 0x000000040c287c11 */ /* 0x000fe2000f8608ff */
[----:B------:R-:W-:-:S03]  /*a180*/  UMOV UR4, 0xffffffff ;  /* 0xffffffff00047882 */ /* 0x000fc60000000000 */
[----:B------:R-:W-:Y:S02]  /*a190*/  LEA.HI.X R41, R12, UR5, R15, 0x1, P3 ;  /* 0x000000050c297c11 */ /* 0x000fe400098f0c0f */
[----:B------:R-:W-:Y:S01]  /*a1a0*/  ISETP.GE.AND P3, PT, R42, 0x1, PT ;  /* 0x000000012a00780c */ /* 0x000fe20003f66270 */
[----:B------:R-:W-:-:S12]  /*a1b0*/  BRA.DIV UR4, `(.L_x_3844) ;  /* 0x0000016e04f07947 */ /* 0x000fd8000b800000 */
[----:B------:R1:W2:Y:S04]  /*a1c0*/  SHFL.IDX PT, R39, R41, RZ, 0x1c1f ;  /* 0x001c1fff29277589 */ /* 0x0002a800000e0000 */
[----:B------:R1:W3:Y:S02]  /*a1d0*/  SHFL.IDX PT, R38, R40, RZ, 0x1c1f ;  /* 0x001c1fff28267589 */ /* 0x0002e400000e0000 */
.L_x_4104:
        /* <DEDUP_REMOVED lines=9> */
[----:B------:R-:W-:Y:S02]  /*a270*/  @!P4 LEA.HI.X R35, R22, R39, R200, 0x1, P3 ;  /* 0x000000271623c211 */ /* 0x000fe400018f0cc8 */
[----:B------:R-:W-:-:S13]  /*a280*/  ISETP.GE.AND P3, PT, R19, UR4, PT ;  /* 0x0000000413007c0c */ /* 0x000fda000bf66270 */
[----:B------:R-:W-:-:S04]  /*a290*/  @!P3 LEA R32, P6, R19, R38, 0x1 ;  /* 0x000000261320b211 */ /* 0x000fc800078c08ff */
[----:B------:R-:W-:Y:S01]  /*a2a0*/  @!P3 LEA.HI.X R33, R19, R39, R199, 0x1, P6 ;  /* 0x000000271321b211 */ /* 0x000fe200030f0cc7 */
[----:B----4-:R2:W-:Y:S01]  /*a2b0*/  @!P5 ST.E.128 desc[UR56][R36.64], R12 ;  /* 0x0000000c2400d985 */ /* 0x0105e2000c101d38 */
[----:B------:R-:W-:-:S13]  /*a2c0*/  ISETP.GE.AND P5, PT, R193, UR4, PT ;  /* 0x00000004c1007c0c */ /* 0x000fda000bfa6270 */
[----:B------:R-:W3:Y:S01]  /*a2d0*/  @!P5 LDS.128 R12, [R31+0x1e000] ;  /* 0x01e000001f0cd984 */ /* 0x000ee20000000c00 */
[----:B------:R-:W-:Y:S02]  /*a2e0*/  @!P5 IMAD.SHL.U32 R11, R196, 0x8, RZ ;  /* 0x00000008c40bd824 */ /* 0x000fe400078e00ff */
[----:B--2---:R-:W-:Y:S02]  /*a2f0*/  @!P5 IMAD.MOV.U32 R36, RZ, RZ, R38 ;  /* 0x000000ffff24d224 */ /* 0x004fe400078e0026 */
[----:B------:R-:W-:Y:S02]  /*a300*/  @!P5 IMAD.MOV.U32 R37, RZ, RZ, R39 ;  /* 0x000000ffff25d224 */ /* 0x000fe400078e0027 */
[----:B------:R-:W-:-:S05]  /*a310*/  @!P5 IMAD.WIDE R36, R11, 0x2, R36 ;  /* 0x000000020b24d825 */ /* 0x000fca00078e0224 */
[----:B---3--:R2:W-:Y:S01]  /*a320*/  @!P5 ST.E.128 desc[UR56][R36.64], R12 ;  /* 0x0000000c2400d985 */ /* 0x0085e2000c101d38 */
[----:B------:R-:W-:-:S13]  /*a330*/  ISETP.GE.AND P5, PT, R192, UR4, PT ;  /* 0x00000004c0007c0c */ /* 0x000fda000bfa6270 */
[----:B------:R-:W3:Y:S01]  /*a340*/  @!P5 LDS.128 R12, [R28+0x21000] ;  /* 0x021000001c0cd984 */ /* 0x000ee20000000c00 */
[----:B------:R-:W-:Y:S02]  /*a350*/  @!P5 IMAD.SHL.U32 R11, R197, 0x8, RZ ;  /* 0x00000008c50bd824 */ /* 0x000fe400078e00ff */
[----:B--2---:R-:W-:Y:S02]  /*a360*/  @!P5 IMAD.MOV.U32 R36, RZ, RZ, R38 ;  /* 0x000000ffff24d224 */ /* 0x004fe400078e0026 */
[----:B------:R-:W-:Y:S02]  /*a370*/  @!P5 IMAD.MOV.U32 R37, RZ, RZ, R39 ;  /* 0x000000ffff25d224 */ /* 0x000fe400078e0027 */
[----:B------:R-:W-:-:S05]  /*a380*/  @!P5 IMAD.WIDE R36, R11, 0x2, R36 ;  /* 0x000000020b24d825 */ /* 0x000fca00078e0224 */
[----:B---3--:R2:W-:Y:S01]  /*a390*/  @!P5 ST.E.128 desc[UR56][R36.64], R12 ;  /* 0x0000000c2400d985 */ /* 0x0085e2000c101d38 */
[----:B------:R-:W-:-:S03]  /*a3a0*/  ISETP.GE.AND P5, PT, R23, UR4, PT ;  /* 0x0000000417007c0c */ /* 0x000fc6000bfa6270 */
[----:B------:R-:W3:Y:S10]  /*a3b0*/  @!P4 LDS.128 R12, [R31+0x21000] ;  /* 0x021000001f0cc984 */ /* 0x000ef40000000c00 */
[----:B--2---:R-:W-:-:S04]  /*a3c0*/  @!P5 LEA R36, P6, R23, R38, 0x1 ;  /* 0x000000261724d211 */ /* 0x004fc800078c08ff */
[----:B------:R-:W-:Y:S01]  /*a3d0*/  @!P5 LEA.HI.X R37, R23, R39, R198, 0x1, P6 ;  /* 0x000000271725d211 */ /* 0x000fe200030f0cc6 */
[----:B---3--:R-:W-:Y:S04]  /*a3e0*/  @!P4 ST.E.128 desc[UR56][R34.64], R12 ;  /* 0x0000000c2200c985 */ /* 0x008fe8000c101d38 */
[----:B------:R-:W2:Y:S04]  /*a3f0*/  @!P3 LDS.128 R12, [R28+0x24000] ;  /* 0x024000001c0cb984 */ /* 0x000ea80000000c00 */
[----:B--2---:R-:W-:Y:S04]  /*a400*/  @!P3 ST.E.128 desc[UR56][R32.64], R12 ;  /* 0x0000000c2000b985 */ /* 0x004fe8000c101d38 */
[----:B------:R-:W2:Y:S04]  /*a410*/  @!P5 LDS.128 R12, [R31+0x24000] ;  /* 0x024000001f0cd984 */ /* 0x000ea80000000c00 */
[----:B--2---:R4:W-:Y:S02]  /*a420*/  @!P5 ST.E.128 desc[UR56][R36.64], R12 ;  /* 0x0000000c2400d985 */ /* 0x0049e4000c101d38 */
.L_x_3846:
[----:B------:R-:W-:Y:S05]  /*a430*/  BSYNC B1 ;  /* 0x0000000000017941 */ /* 0x000fea0003800000 */
.L_x_3845:
[----:B------:R-:W-:-:S03]  /*a440*/  UMOV UR4, 0xffffffff ;  /* 0xffffffff00047882 */ /* 0x000fc60000000000 */
[----:B------:R-:W-:Y:S05]  /*a450*/  BRA.DIV UR4, `(.L_x_3847) ;  /* 0x0000016e04947947 */ /* 0x000fea000b800000 */
[----:B--2---:R2:W0:Y:S04]  /*a460*/  SHFL.IDX PT, R39, R41, 0x1, 0x1c1f ;  /* 0x003c1f0029277f89 */ /* 0x00442800000e0000 */
[----:B---3--:R2:W3:Y:S02]  /*a470*/  SHFL.IDX PT, R38, R40, 0x1, 0x1c1f ;  /* 0x003c1f0028267f89 */ /* 0x0084e400000e0000 */
.L_x_4108:
        /* <DEDUP_REMOVED lines=17> */
[----:B0-----:R-:W-:Y:S02]  /*a590*/  @!P5 IMAD.MOV.U32 R36, RZ, RZ, R38 ;  /* 0x000000ffff24d224 */ /* 0x001fe400078e0026 */
[----:B------:R-:W-:Y:S02]  /*a5a0*/  @!P5 IMAD.MOV.U32 R37, RZ, RZ, R39 ;  /* 0x000000ffff25d224 */ /* 0x000fe400078e0027 */
[----:B------:R-:W-:-:S05]  /*a5b0*/  @!P5 IMAD.WIDE R36, R11, 0x2, R36 ;  /* 0x000000020b24d825 */ /* 0x000fca00078e0224 */
[----:B---3--:R0:W-:Y:S01]  /*a5c0*/  @!P5 ST.E.128 desc[UR56][R36.64], R12 ;  /* 0x0000000c2400d985 */ /* 0x0081e2000c101d38 */
[----:B------:R-:W-:-:S13]  /*a5d0*/  ISETP.GE.AND P5, PT, R192, UR4, PT ;  /* 0x00000004c0007c0c */ /* 0x000fda000bfa6270 */
[----:B------:R-:W3:Y:S01]  /*a5e0*/  @!P5 LDS.128 R12, [R28+0x23000] ;  /* 0x023000001c0cd984 */ /* 0x000ee20000000c00 */
[----:B------:R-:W-:Y:S01]  /*a5f0*/  @!P5 SHF.L.U32 R11, R197, 0x3, RZ ;  /* 0x00000003c50bd819 */ /* 0x000fe200000006ff */
[----:B0-----:R-:W-:Y:S02]  /*a600*/  @!P5 IMAD.MOV.U32 R36, RZ, RZ, R38 ;  /* 0x000000ffff24d224 */ /* 0x001fe400078e0026 */
[----:B------:R-:W-:Y:S02]  /*a610*/  @!P5 IMAD.MOV.U32 R37, RZ, RZ, R39 ;  /* 0x000000ffff25d224 */ /* 0x000fe400078e0027 */
[----:B------:R-:W-:-:S05]  /*a620*/  @!P5 IMAD.WIDE R36, R11, 0x2, R36 ;  /* 0x000000020b24d825 */ /* 0x000fca00078e0224 */
[----:B---3--:R0:W-:Y:S01]  /*a630*/  @!P5 ST.E.128 desc[UR56][R36.64], R12 ;  /* 0x0000000c2400d985 */ /* 0x0081e2000c101d38 */
[----:B------:R-:W-:-:S03]  /*a640*/  ISETP.GE.AND P5, PT, R23, UR4, PT ;  /* 0x0000000417007c0c */ /* 0x000fc6000bfa6270 */
[----:B------:R-:W3:Y:S10]  /*a650*/  @!P4 LDS.128 R12, [R31+0x23000] ;  /* 0x023000001f0cc984 */ /* 0x000ef40000000c00 */
[----:B0-----:R-:W-:-:S04]  /*a660*/  @!P5 LEA R36, P6, R23, R38, 0x1 ;  /* 0x000000261724d211 */ /* 0x001fc800078c08ff */
[----:B------:R-:W-:Y:S01]  /*a670*/  @!P5 LEA.HI.X R37, R23, R39, R198, 0x1, P6 ;  /* 0x000000271725d211 */ /* 0x000fe200030f0cc6 */
[----:B---3--:R-:W-:Y:S04]  /*a680*/  @!P4 ST.E.128 desc[UR56][R34.64], R12 ;  /* 0x0000000c2200c985 */ /* 0x008fe8000c101d38 */
[----:B------:R-:W0:Y:S04]  /*a690*/  @!P3 LDS.128 R12, [R28+0x26000] ;  /* 0x026000001c0cb984 */ /* 0x000e280000000c00 */
[----:B0-----:R-:W-:Y:S04]  /*a6a0*/  @!P3 ST.E.128 desc[UR56][R32.64], R12 ;  /* 0x0000000c2000b985 */ /* 0x001fe8000c101d38 */
[----:B------:R-:W0:Y:S04]  /*a6b0*/  @!P5 LDS.128 R12, [R31+0x26000] ;  /* 0x026000001f0cd984 */ /* 0x000e280000000c00 */
[----:B0-----:R0:W-:Y:S02]  /*a6c0*/  @!P5 ST.E.128 desc[UR56][R36.64], R12 ;  /* 0x0000000c2400d985 */ /* 0x0011e4000c101d38 */
.L_x_3787:
[----:B------:R-:W-:Y:S05]  /*a6d0*/  BSYNC B0 ;  /* 0x0000000000007941 */ /* 0x000fea0003800000 */
.L_x_3751:
[----:B0--3--:R-:W0:Y:S01]  /*a6e0*/  S2R R11, SR_TID.X ;  /* 0x00000000000b7919 */ /* 0x009e220000002100 */
[----:B------:R-:W-:Y:S01]  /*a6f0*/  @!PT LDS RZ, [RZ] ;  /* 0x00000000fffff984 */ /* 0x000fe20000000800 */
[----:B------:R-:W-:Y:S01]  /*a700*/  @!PT LDS RZ, [RZ] ;  /* 0x00000000fffff984 */ /* 0x000fe20000000800 */
[----:B------:R-:W-:Y:S01]  /*a710*/  @!PT LDS RZ, [RZ] ;  /* 0x00000000fffff984 */ /* 0x000fe20000000800 */
[----:B------:R-:W-:Y:S01]  /*a720*/  @!PT LDS RZ, [RZ] ;  /* 0x00000000fffff984 */ /* 0x000fe20000000800 */
[----:B------:R3:W-:Y:S06]  /*a730*/  MEMBAR.ALL.CTA ;  /* 0x0000000000007992 */ /* 0x0007ec0000008000 */
[----:B---3--:R-:W3:Y:S01]  /*a740*/  FENCE.VIEW.ASYNC.S ;  /* 0x00000000000073c6 */ /* 0x008ee20000000000 */
[----:B------:R-:W-:Y:S05]  /*a750*/  WARPSYNC.ALL ;  /* 0x0000000000007948 */ /* 0x000fea0003800000 */
[----:B------:R-:W-:Y:S01]  /*a760*/  BSSY B0, `(.L_x_3848) ;  /* 0x0000009000007945 */ /* 0x000fe20003800000 */
[----:B0-----:R-:W-:Y:S01]  /*a770*/  LOP3.LUT R11, R11, 0x7f, RZ, 0xc0, !PT ;  /* 0x0000007f0b0b7812 */ /* 0x001fe200078ec0ff */
[----:B---3--:R0:W-:Y:S03]  /*a780*/  BAR.SYNC.DEFER_BLOCKING R138, 0x80 ;  /* 0x0002008a0000751d */ /* 0x0081e60000010000 */
[----:B------:R-:W-:-:S13]  /*a790*/  ISETP.NE.AND P3, PT, R11, RZ, PT ;  /* 0x000000ff0b00720c */ /* 0x000fda0003f65270 */
[----:B------:R-:W-:-:S05]  /*a7a0*/  @!P3 VIADD R11, R87, 0x308a0 ;  /* 0x000308a0570bb836 */ /* 0x000fca0000000000 */
[----:B------:R-:W-:-:S04]  /*a7b0*/  @!P3 PRMT R11, RZ, 0x654, R11 ;  /* 0x00000654ff0bb816 */ /* 0x000fc8000000000b */
[----:B------:R0:W-:Y:S01]  /*a7c0*/  @!P3 SYNCS.ARRIVE.TRANS64.RED.A1T0 RZ, [R11+URZ], RZ ;  /* 0x000000ff0bffb9a7 */ /* 0x0001e2000810043f */
[----:B------:R-:W-:Y:S05]  /*a7d0*/  @!P2 BRA `(.L_x_3849) ;  /* 0x000000000004a947 */ /* 0x000fea0003800000 */
[----:B------:R-:W-:Y:S01]  /*a7e0*/  BPT.TRAP 0x1 ;  /* 0x000000040000795c */ /* 0x000fe20000300000 */
.L_x_3849:
[----:B------:R-:W-:Y:S05]  /*a7f0*/  BSYNC B0 ;  /* 0x0000000000007941 */ /* 0x000fea0003800000 */
.L_x_3848:
[----:B------:R-:W3:Y:S01]  /*a800*/  SYNCS.PHASECHK.TRANS64.TRYWAIT P2, [R87+URZ+0x308b0], R88 ;  /* 0x0308b058570075a7 */ /* 0x000ee2000804017f */
[----:B------:R-:W-:Y:S01]  /*a810*/  ULDC UR58, c[0x0][0x2f4] ;  /* 0x0000bd00003a7ab9 */ /* 0x000fe20000000800 */
[----:B------:R-:W-:Y:S04]  /*a820*/  BSSY B0, `(.L_x_3850) ;  /* 0x0000002000007945 */ /* 0x000fe80003800000 */
[----:B---3--:R-:W-:Y:S05]  /*a830*/  @!P2 BRA `(.L_x_3851) ;  /* 0x0000016800e8a947 */ /* 0x008fea0003800000 */
.L_x_4109:
[----:B------:R-:W-:Y:S05]  /*a840*/  BSYNC B0 ;  /* 0x0000000000007941 */ /* 0x000fea0003800000 */
.L_x_3850:
[----:B------:R-:W-:Y:S01]  /*a850*/  ULDC.64 UR4, c[0x0][0x328] ;  /* 0x0000ca0000047ab9 */ /* 0x000fe20000000a00 */
[----:B------:R-:W-:Y:S01]  /*a860*/  IMAD.IADD R86, R86, 0x1, -R201 ;  /* 0x0000000156567824 */ /* 0x000fe200078e0ac9 */
[----:B------:R-:W-:Y:S01]  /*a870*/  BSSY B0, `(.L_x_3852) ;  /* 0x0000036000007945 */ /* 0x000fe20003800000 */
[----:B------:R-:W-:Y:S02]  /*a880*/  IMAD R84, R84, UR4, RZ ;  /* 0x0000000454547c24 */ /* 0x000fe4000f8e02ff */
[----:B----4-:R-:W-:-:S04]  /*a890*/  IMAD.WIDE.U32 R12, R27, UR4, RZ ;  /* 0x000000041b0c7c25 */ /* 0x010fc8000f8e00ff */
[----:B------:R-:W-:Y:S01]  /*a8a0*/  IMAD R27, R27, UR5, R84 ;  /* 0x000000051b1b7c24 */ /* 0x000fe2000f8e0254 */
[----:B------:R-:W-:Y:S02]  /*a8b0*/  ULDC.64 UR4, c[0x0][0x338] ;  /* 0x0000ce0000047ab9 */ /* 0x000fe40000000a00 */
[----:B------:R-:W-:Y:S02]  /*a8c0*/  IMAD R14, R85, UR4, RZ ;  /* 0x00000004550e7c24 */ /* 0x000fe4000f8e02ff */
[----:B------:R-:W-:Y:S02]  /*a8d0*/  IMAD.IADD R13, R13, 0x1, R27 ;  /* 0x000000010d0d7824 */ /* 0x000fe400078e021b */
[C---:B0-----:R-:W-:Y:S02]  /*a8e0*/  IMAD R11, R21.reuse, UR5, R14 ;  /* 0x00000005150b7c24 */ /* 0x041fe4000f8e020e */
        /* <DEDUP_REMOVED lines=10> */
[----:B------:R0:W4:Y:S01]  /*a990*/  SHFL.IDX PT, R36, R21, RZ, 0x1c1f ;  /* 0x001c1fff15247589 */ /* 0x00012200000e0000 */
[----:B------:R-:W-:-:S03]  /*a9a0*/  ISETP.GE.AND P2, PT, R86, 0x1, PT ;  /* 0x000000015600780c */ /* 0x000fc60003f46270 */
[----:B------:R0:W0:Y:S10]  /*a9b0*/  SHFL.IDX PT, R37, R11, RZ, 0x1c1f ;  /* 0x001c1fff0b257589 */ /* 0x00003400000e0000 */
[----:B------:R-:W-:Y:S05]  /*a9c0*/  @!P2 BRA `(.L_x_3853) ;  /* 0x000000000080a947 */ /* 0x000fea0003800000 */
[----:B------:R-:W-:Y:S02]  /*a9d0*/  ISETP.GE.AND P5, PT, R16, UR58, PT ;  /* 0x0000003a10007c0c */ /* 0x000fe4000bfa6270 */
[----:B------:R-:W-:-:S11]  /*a9e0*/  ISETP.GE.AND P4, PT, R22, UR58, PT ;  /* 0x0000003a16007c0c */ /* 0x000fd6000bf86270 */
[----:B------:R-:W5:Y:S01]  /*a9f0*/  @!P5 LDS.128 R12, [R28] ;  /* 0x000000001c0cd984 */ /* 0x000f620000000c00 */
[----:B----4-:R-:W-:-:S04]  /*aa00*/  @!P5 LEA R38, P2, R16, R36, 0x1 ;  /* 0x000000241026d211 */ /* 0x010fc800078408ff */
[----:B0-----:R-:W-:Y:S02]  /*aa10*/  @!P5 LEA.HI.X R39, R16, R37, R17, 0x1, P2 ;  /* 0x000000251027d211 */ /* 0x001fe400010f0c11 */
[----:B------:R-:W-:-:S04]  /*aa20*/  @!P4 LEA R34, P2, R22, R36, 0x1 ;  /* 0x000000241622c211 */ /* 0x000fc800078408ff */
[----:B------:R-:W-:Y:S02]  /*aa30*/  @!P4 LEA.HI.X R35, R22, R37, R200, 0x1, P2 ;  /* 0x000000251623c211 */ /* 0x000fe400010f0cc8 */
[----:B------:R-:W-:-:S13]  /*aa40*/  ISETP.GE.AND P2, PT, R19, UR58, PT ;  /* 0x0000003a13007c0c */ /* 0x000fda000bf46270 */
[----:B------:R-:W-:-:S04]  /*aa50*/  @!P2 LEA R32, P6, R19, R36, 0x1 ;  /* 0x000000241320a211 */ /* 0x000fc800078c08ff */
[----:B------:R-:W-:Y:S01]  /*aa60*/  @!P2 LEA.HI.X R33, R19, R37, R199, 0x1, P6 ;  /* 0x000000251321a211 */ /* 0x000fe200030f0cc7 */
[----:B-----5:R0:W-:Y:S01]  /*aa70*/  @!P5 ST.E.128 desc[UR56][R38.64], R12 ;  /* 0x0000000c2600d985 */ /* 0x0201e2000c101d38 */
[----:B------:R-:W-:-:S13]  /*aa80*/  ISETP.GE.AND P5, PT, R193, UR58, PT ;  /* 0x0000003ac1007c0c */ /* 0x000fda000bfa6270 */
[----:B------:R-:W4:Y:S01]  /*aa90*/  @!P5 LDS.128 R12, [R31] ;  /* 0x000000001f0cd984 */ /* 0x000f220000000c00 */
[----:B------:R-:W-:-:S04]  /*aaa0*/  @!P5 IMAD.SHL.U32 R27, R196, 0x8, RZ ;  /* 0x00000008c41bd824 */ /* 0x000fc800078e00ff */
[----:B0-----:R-:W-:-:S05]  /*aab0*/  @!P5 IMAD.WIDE R38, R27, 0x2, R36 ;  /* 0x000000021b26d825 */ /* 0x001fca00078e0224 */
[----:B----4-:R0:W-:Y:S01]  /*aac0*/  @!P5 ST.E.128 desc[UR56][R38.64], R12 ;  /* 0x0000000c2600d985 */ /* 0x0101e2000c101d38 */
[----:B------:R-:W-:-:S13]  /*aad0*/  ISETP.GE.AND P5, PT, R192, UR58, PT ;  /* 0x0000003ac0007c0c */ /* 0x000fda000bfa6270 */
[----:B------:R-:W4:Y:S01]  /*aae0*/  @!P5 LDS.128 R12, [R28+0x3000] ;  /* 0x003000001c0cd984 */ /* 0x000f220000000c00 */
[----:B------:R-:W-:Y:S01]  /*aaf0*/  @!P5 IMAD.SHL.U32 R27, R197, 0x8, RZ ;  /* 0x00000008c51bd824 */ /* 0x000fe200078e00ff */
[----:B0-----:R-:W-:Y:S01]  /*ab00*/  @!P5 MOV R39, R37 ;  /* 0x000000250027d202 */ /* 0x001fe20000000f00 */
[----:B------:R-:W-:-:S04]  /*ab10*/  @!P5 IMAD.MOV.U32 R38, RZ, RZ, R36 ;  /* 0x000000ffff26d224 */ /* 0x000fc800078e0024 */
[----:B------:R-:W-:-:S05]  /*ab20*/  @!P5 IMAD.WIDE R38, R27, 0x2, R38 ;  /* 0x000000021b26d825 */ /* 0x000fca00078e0226 */
[----:B----4-:R-:W-:Y:S01]  /*ab30*/  @!P5 ST.E.128 desc[UR56][R38.64], R12 ;  /* 0x0000000c2600d985 */ /* 0x010fe2000c101d38 */
[----:B------:R-:W-:-:S03]  /*ab40*/  ISETP.GE.AND P5, PT, R23, UR58, PT ;  /* 0x0000003a17007c0c */ /* 0x000fc6000bfa6270 */
[----:B------:R-:W0:Y:S10]  /*ab50*/  @!P4 LDS.128 R12, [R31+0x3000] ;  /* 0x003000001f0cc984 */ /* 0x000e340000000c00 */
[----:B------:R-:W-:-:S04]  /*ab60*/  @!P5 LEA R36, P6, R23, R36, 0x1 ;  /* 0x000000241724d211 */ /* 0x000fc800078c08ff */
[----:B------:R-:W-:Y:S01]  /*ab70*/  @!P5 LEA.HI.X R37, R23, R37, R198, 0x1, P6 ;  /* 0x000000251725d211 */ /* 0x000fe200030f0cc6 */
[----:B0-----:R-:W-:Y:S04]  /*ab80*/  @!P4 ST.E.128 desc[UR56][R34.64], R12 ;  /* 0x0000000c2200c985 */ /* 0x001fe8000c101d38 */
[----:B------:R-:W0:Y:S04]  /*ab90*/  @!P2 LDS.128 R12, [R28+0x6000] ;  /* 0x006000001c0ca984 */ /* 0x000e280000000c00 */
[----:B0-----:R-:W-:Y:S04]  /*aba0*/  @!P2 ST.E.128 desc[UR56][R32.64], R12 ;  /* 0x0000000c2000a985 */ /* 0x001fe8000c101d38 */
[----:B------:R-:W0:Y:S04]  /*abb0*/  @!P5 LDS.128 R12, [R31+0x6000] ;  /* 0x006000001f0cd984 */ /* 0x000e280000000c00 */
[----:B0-----:R0:W-:Y:S02]  /*abc0*/  @!P5 ST.E.128 desc[UR56][R36.64], R12 ;  /* 0x0000000c2400d985 */ /* 0x0011e4000c101d38 */
.L_x_3853:
[----:B------:R-:W-:Y:S05]  /*abd0*/  BSYNC B0 ;  /* 0x0000000000007941 */ /* 0x000fea0003800000 */
.L_x_3852:
[----:B------:R-:W-:Y:S01]  /*abe0*/  ISETP.GE.AND P2, PT, R86, 0x41, PT ;  /* 0x000000415600780c */ /* 0x000fe20003f46270 */
[----:B0-----:R0:W0:Y:S01]  /*abf0*/  SHFL.IDX PT, R37, R11, 0x1, 0x1c1f ;  /* 0x003c1f000b257f89 */ /* 0x00102200000e0000 */
[----:B------:R-:W-:Y:S03]  /*ac00*/  BSSY B0, `(.L_x_3854) ;  /* 0x0000023000007945 */ /* 0x000fe60003800000 */
[----:B----4-:R4:W0:Y:S08]  /*ac10*/  SHFL.IDX PT, R36, R21, 0x1, 0x1c1f ;  /* 0x003c1f0015247f89 */ /* 0x01083000000e0000 */
[----:B----4-:R-:W-:Y:S05]  /*ac20*/  @!P2 BRA `(.L_x_3855) ;  /* 0x000000000080a947 */ /* 0x010fea0003800000 */
[----:B------:R-:W-:Y:S02]  /*ac30*/  ISETP.GE.AND P5, PT, R16, UR58, PT ;  /* 0x0000003a10007c0c */ /* 0x000fe4000bfa6270 */
[----:B------:R-:W-:-:S11]  /*ac40*/  ISETP.GE.AND P4, PT, R22, UR58, PT ;  /* 0x0000003a16007c0c */ /* 0x000fd6000bf86270 */
[----:B------:R-:W4:Y:S01]  /*ac50*/  @!P5 LDS.128 R12, [R28+0x2000] ;  /* 0x002000001c0cd984 */ /* 0x000f220000000c00 */
[----:B0-----:R-:W-:-:S04]  /*ac60*/  @!P5 LEA R38, P2, R16, R36, 0x1 ;  /* 0x000000241026d211 */ /* 0x001fc800078408ff */
[----:B------:R-:W-:Y:S02]  /*ac70*/  @!P5 LEA.HI.X R39, R16, R37, R17, 0x1, P2 ;  /* 0x000000251027d211 */ /* 0x000fe400010f0c11 */
[----:B------:R-:W-:-:S04]  /*ac80*/  @!P4 LEA R34, P2, R22, R36, 0x1 ;  /* 0x000000241622c211 */ /* 0x000fc800078408ff */
[----:B------:R-:W-:Y:S02]  /*ac90*/  @!P4 LEA.HI.X R35, R22, R37, R200, 0x1, P2 ;  /* 0x000000251623c211 */ /* 0x000fe400010f0cc8 */
[----:B------:R-:W-:-:S13]  /*aca0*/  ISETP.GE.AND P2, PT, R19, UR58, PT ;  /* 0x0000003a13007c0c */ /* 0x000fda000bf46270 */
[----:B------:R-:W-:-:S04]  /*acb0*/  @!P2 LEA R32, P6, R19, R36, 0x1 ;  /* 0x000000241320a211 */ /* 0x000fc800078c08ff */
[----:B------:R-:W-:Y:S01]  /*acc0*/  @!P2 LEA.HI.X R33, R19, R37, R199, 0x1, P6 ;  /* 0x000000251321a211 */ /* 0x000fe200030f0cc7 */
[----:B----4-:R0:W-:Y:S01]  /*acd0*/  @!P5 ST.E.128 desc[UR56][R38.64], R12 ;  /* 0x0000000c2600d985 */ /* 0x0101e2000c101d38 */
[----:B------:R-:W-:-:S13]  /*ace0*/  ISETP.GE.AND P5, PT, R193, UR58, PT ;  /* 0x0000003ac1007c0c */ /* 0x000fda000bfa6270 */
[----:B------:R-:W4:Y:S01]  /*acf0*/  @!P5 LDS.128 R12, [R31+0x2000] ;  /* 0x002000001f0cd984 */ /* 0x000f220000000c00 */
[----:B------:R-:W-:-:S04]  /*ad00*/  @!P5 IMAD.SHL.U32 R11, R196, 0x8, RZ ;  /* 0x00000008c40bd824 */ /* 0x000fc800078e00ff */
[----:B0-----:R-:W-:-:S05]  /*ad10*/  @!P5 IMAD.WIDE R38, R11, 0x2, R36 ;  /* 0x000000020b26d825 */ /* 0x001fca00078e0224 */
[----:B----4-:R0:W-:Y:S01]  /*ad20*/  @!P5 ST.E.128 desc[UR56][R38.64], R12 ;  /* 0x0000000c2600d985 */ /* 0x0101e2000c101d38 */
[----:B------:R-:W-:-:S13]  /*ad30*/  ISETP.GE.AND P5, PT, R192, UR58, PT ;  /* 0x0000003ac0007c0c */ /* 0x000fda000bfa6270 */
[----:B------:R-:W4:Y:S01]  /*ad40*/  @!P5 LDS.128 R12, [R28+0x5000] ;  /* 0x005000001c0cd984 */ /* 0x000f220000000c00 */
[----:B------:R-:W-:Y:S02]  /*ad50*/  @!P5 IMAD.SHL.U32 R11, R197, 0x8, RZ ;  /* 0x00000008c50bd824 */ /* 0x000fe400078e00ff */
[----:B0-----:R-:W-:Y:S02]  /*ad60*/  @!P5 IMAD.MOV.U32 R38, RZ, RZ, R36 ;  /* 0x000000ffff26d224 */ /* 0x001fe400078e0024 */
[----:B------:R-:W-:Y:S02]  /*ad70*/  @!P5 IMAD.MOV.U32 R39, RZ, RZ, R37 ;  /* 0x000000ffff27d224 */ /* 0x000fe400078e0025 */
        /* <DEDUP_REMOVED lines=11> */
.L_x_3855:
[----:B------:R-:W-:Y:S05]  /*ae30*/  BSYNC B0 ;  /* 0x0000000000007941 */ /* 0x000fea0003800000 */
.L_x_3854:
[----:B0-----:R-:W5:Y:S01]  /*ae40*/  LDL R11, [R1] ;  /* 0x00000000010b7983 */ /* 0x001f620000100800 */
[----:B-1-3--:R-:W-:Y:S01]  /*ae50*/  @!P3 VIADD R87, R87, 0x308c0 ;  /* 0x000308c05757b836 */ /* 0x00afe20000000000 */
[----:B------:R-:W-:Y:S01]  /*ae60*/  PLOP3.LUT P2, PT, PT, PT, PT, 0x8, 0x0 ;  /* 0x000000000000781c */ /* 0x000fe20003f4e170 */
[----:B------:R-:W-:Y:S01]  /*ae70*/  VIADD R18, R18, 0x1 ;  /* 0x0000000112127836 */ /* 0x000fe20000000000 */
[----:B------:R-:W-:Y:S01]  /*ae80*/  @!PT LDS RZ, [RZ] ;  /* 0x00000000fffff984 */ /* 0x000fe20000000800 */
[----:B------:R-:W-:Y:S01]  /*ae90*/  @!PT LDS RZ, [RZ] ;  /* 0x00000000fffff984 */ /* 0x000fe20000000800 */
[----:B------:R-:W-:Y:S01]  /*aea0*/  @!PT LDS RZ, [RZ] ;  /* 0x00000000fffff984 */ /* 0x000fe20000000800 */
[----:B------:R-:W-:Y:S01]  /*aeb0*/  @!PT LDS RZ, [RZ] ;  /* 0x00000000fffff984 */ /* 0x000fe20000000800 */
[----:B------:R0:W-:Y:S06]  /*aec0*/  MEMBAR.ALL.CTA ;  /* 0x0000000000007992 */ /* 0x0001ec0000008000 */
[----:B0-----:R-:W0:Y:S01]  /*aed0*/  FENCE.VIEW.ASYNC.S ;  /* 0x00000000000073c6 */ /* 0x001e220000000000 */
[----:B------:R-:W-:Y:S01]  /*aee0*/  @!P3 PRMT R87, RZ, 0x654, R87 ;  /* 0x00000654ff57b816 */ /* 0x000fe20000000057 */
[----:B0-----:R0:W-:Y:S06]  /*aef0*/  BAR.SYNC.DEFER_BLOCKING R138, 0x80 ;  /* 0x0002008a0000751d */ /* 0x0011ec0000010000 */
[----:B------:R0:W-:Y:S01]  /*af00*/  @!P3 SYNCS.ARRIVE.TRANS64.RED.A1T0 RZ, [R87+URZ], RZ ;  /* 0x000000ff57ffb9a7 */ /* 0x0001e2000810043f */
[----:B------:R-:W-:-:S04]  /*af10*/  ISETP.NE.AND P3, PT, R18, 0x2, PT ;  /* 0x000000021200780c */ /* 0x000fc80003f65270 */
[----:B------:R-:W-:Y:S02]  /*af20*/  SEL R18, R18, RZ, P3 ;  /* 0x000000ff12127207 */ /* 0x000fe40001800000 */
[----:B-----5:R-:W-:Y:S02]  /*af30*/  LOP3.LUT P4, RZ, R11, 0x2, RZ, 0xc0, !PT ;  /* 0x000000020bff7812 */ /* 0x020fe4000788c0ff */
[----:B------:R-:W-:-:S04]  /*af40*/  SEL R11, RZ, 0x1, P3 ;  /* 0x00000001ff0b7807 */ /* 0x000fc80001800000 */
[----:B------:R-:W-:-:S07]  /*af50*/  LOP3.LUT R202, R202, R11, RZ, 0x3c, !PT ;  /* 0x0000000bcaca7212 */ /* 0x000fce00078e3cff */
[----:B0-----:R-:W-:Y:S05]  /*af60*/  @P4 BRA `(.L_x_3856) ;  /* 0xffffff7400904947 */ /* 0x001fea000383ffff */
.L_x_3746:
        /* <DEDUP_REMOVED lines=12> */
[----:B------:R-:W-:Y:S02]  /*b030*/  CS2R R62, SRZ ;  /* 0x00000000003e7805 */ /* 0x000fe4000001ff00 */
[----:B------:R-:W-:Y:S01]  /*b040*/  CS2R R104, SRZ ;  /* 0x0000000000687805 */ /* 0x000fe2000001ff00 */
[----:B------:R-:W-:Y:S01]  /*b050*/  IMAD.MOV.U32 R103, RZ, RZ, RZ ;  /* 0x000000ffff677224 */ /* 0x000fe200078e00ff */
        /* <DEDUP_REMOVED lines=8> */
[----:B------:R-:W-:Y:S02]  /*b0e0*/  MOV R87, RZ ;  /* 0x000000ff00577202 */ /* 0x000fe40000000f00 */
[----:B--2---:R-:W-:Y:S02]  /*b0f0*/  CS2R R82, SRZ ;  /* 0x0000000000527805 */ /* 0x004fe4000001ff00 */
        /* <DEDUP_REMOVED lines=24> */
[----:B----4-:R-:W-:-:S02]  /*b280*/  CS2R R36, SRZ ;  /* 0x0000000000247805 */ /* 0x010fc4000001ff00 */
[----:B------:R-:W-:Y:S02]  /*b290*/  CS2R R138, SRZ ;  /* 0x00000000008a7805 */ /* 0x000fe4000001ff00 */
[----:B------:R-:W-:Y:S02]  /*b2a0*/  CS2R R124, SRZ ;  /* 0x00000000007c7805 */ /* 0x000fe4000001ff00 */
[----:B------:R-:W-:Y:S01]  /*b2b0*/  CS2R R32, SRZ ;  /* 0x0000000000207805 */ /* 0x000fe2000001ff00 */
[----:B------:R-:W-:Y:S02]  /*b2c0*/  IMAD.MOV.U32 R4, RZ, RZ, RZ ;  /* 0x000000ffff047224 */ /* 0x000fe400078e00ff */
[----:B------:R-:W-:Y:S02]  /*b2d0*/  IMAD.MOV.U32 R0, RZ, RZ, RZ ;  /* 0x000000ffff007224 */ /* 0x000fe400078e00ff */
[----:B------:R-:W-:Y:S01]  /*b2e0*/  IMAD.MOV.U32 R140, RZ, RZ, RZ ;  /* 0x000000ffff8c7224 */ /* 0x000fe200078e00ff */
[----:B------:R-:W-:Y:S06]  /*b2f0*/  @P2 BRA `(.L_x_3858) ;  /* 0x0000000000082947 */ /* 0x000fec0003800000 */
[----:B------:R-:W0:Y:S02]  /*b300*/  FENCE.VIEW.ASYNC.G ;  /* 0x00000000000073c6 */ /* 0x000e240000000100 */
[----:B0-----:R-:W-:Y:S06]  /*b310*/  BAR.ARV 0xc, 0x180 ;  /* 0x0306000000007b1d */ /* 0x001fec0000002000 */
.L_x_3858:
[----:B------:R-:W-:Y:S05]  /*b320*/  BSYNC B0 ;  /* 0x0000000000007941 */ /* 0x000fea0003800000 */
.L_x_3857:
[----:B------:R-:W-:Y:S01]  /*b330*/  CS2R R24, SRZ ;  /* 0x0000000000187805 */ /* 0x000fe2000001ff00 */
[----:B------:R-:W-:Y:S06]  /*b340*/  @!P1 BRA `(.L_x_3859) ;  /* 0x000000c400749947 */ /* 0x000fec0003800000 */
[----:B------:R-:W0:Y:S01]  /*b350*/  S2R R8, SR_TID.X ;  /* 0x0000000000087919 */ /* 0x000e220000002100 */
[----:B------:R-:W-:-:S06]  /*b360*/  ULOP3.LUT UP0, URZ, UR60, 0x1bf, URZ, 0xc0, !UPT ;  /* 0x000001bf3c3f7892 */ /* 0x000fcc000f80c03f */
[----:B------:R-:W-:Y:S01]  /*b370*/  PLOP3.LUT P0, PT, PT, PT, UP0, 0x80, 0x0 ;  /* 0x000000000000781c */ /* 0x000fe20003f0f008 */
[----:B0-----:R-:W-:-:S05]  /*b380*/  VIADD R8, R8, 0xffffff80 ;  /* 0xffffff8008087836 */ /* 0x001fca0000000000 */
[----:B------:R-:W-:-:S04]  /*b390*/  SHF.R.S32.HI R5, RZ, 0x1f, R8 ;  /* 0x0000001fff057819 */ /* 0x000fc80000011408 */
[----:B------:R-:W-:-:S04]  /*b3a0*/  LEA.HI R5, R5, R8, RZ, 0x7 ;  /* 0x0000000805057211 */ /* 0x000fc800078f38ff */
[----:B------:R-:W-:-:S05]  /*b3b0*/  SHF.R.S32.HI R5, RZ, 0x7, R5 ;  /* 0x00000007ff057819 */ /* 0x000fca0000011405 */
[----:B------:R-:W0:Y:S02]  /*b3c0*/  SHFL.IDX PT, R0, R5, RZ, 0x1f ;  /* 0x00001fff05007589 */ /* 0x000e2400000e0000 */
[----:B0-----:R-:W-:-:S04]  /*b3d0*/  LEA.HI R3, R0, R0, RZ, 0x1 ;  /* 0x0000000000037211 */ /* 0x001fc800078f08ff */
[----:B------:R-:W-:-:S05]  /*b3e0*/  LOP3.LUT R3, R3, 0x1e, RZ, 0xc0, !PT ;  /* 0x0000001e03037812 */ /* 0x000fca00078ec0ff */
[----:B------:R-:W-:-:S05]  /*b3f0*/  IMAD.IADD R3, R0, 0x1, -R3 ;  /* 0x0000000100037824 */ /* 0x000fca00078e0a03 */
[----:B------:R-:W-:-:S04]  /*b400*/  LEA R3, R3, UR60, 0xd ;  /* 0x0000003c03037c11 */ /* 0x000fc8000f8e68ff */
        /* <DEDUP_REMOVED lines=19> */
.L_x_3860:
        /* <DEDUP_REMOVED lines=13> */
.L_x_3864:
[----:B-1----:R1:W2:Y:S02]  /*b610*/  SYNCS.PHASECHK.TRANS64.TRYWAIT P0, [R2+URZ+0x30800], R3 ;  /* 0x03080003020075a7 */ /* 0x0022a4000800017f */
[----:B--2---:R-:W-:Y:S05]  /*b620*/  @!P0 NANOSLEEP.SYNCS 0x989680 ;  /* 0x009896800000895d */ /* 0x004fea0003900000 */
[----:B------:R-:W2:Y:S02]  /*b630*/  @!P0 SYNCS.PHASECHK.TRANS64 P0, [R2+URZ+0x30800], R3 ;  /* 0x03080003020085a7 */ /* 0x000ea4000800007f */
[----:B--2---:R-:W-:Y:S05]  /*b640*/  @!P0 BRA `(.L_x_3864) ;  /* 0xfffffffc00f08947 */ /* 0x004fea000383ffff */
.L_x_3863:
[----:B------:R-:W-:Y:S05]  /*b650*/  BSYNC B0 ;  /* 0x0000000000007941 */ /* 0x000fea0003800000 */
.L_x_3862:
[----:B------:R-:W-:Y:S05]  /*b660*/  BRA `(.L_x_3865) ;  /* 0x0000005800ac7947 */ /* 0x000fea0003800000 */
.L_x_3861:
[----:B-----5:R-:W-:Y:S01]  /*b670*/  SHF.R.S32.HI R0, RZ, 0x1f, R137 ;  /* 0x0000001fff007819 */ /* 0x020fe20000011489 */
[----:B------:R-:W-:Y:S01]  /*b680*/  ULOP3.LUT UP0, URZ, UR60, 0x3ff, URZ, 0xc0, !UPT ;  /* 0x000003ff3c3f7892 */ /* 0x000fe2000f80c03f */
[----:B------:R-:W-:Y:S01]  /*b690*/  ULDC.64 UR4, c[0x0][0x3f8] ;  /* 0x0000fe0000047ab9 */ /* 0x000fe20000000a00 */
[----:B------:R-:W-:Y:S02]  /*b6a0*/  ULDC.64 UR6, c[0x0][0x408] ;  /* 0x0001020000067ab9 */ /* 0x000fe40000000a00 */
[C---:B------:R-:W-:Y:S02]  /*b6b0*/  IMAD R6, R0.reuse, UR4, RZ ;  /* 0x0000000400067c24 */ /* 0x040fe4000f8e02ff */
[----:B------:R-:W-:Y:S01]  /*b6c0*/  IMAD R0, R0, UR6, RZ ;  /* 0x0000000600007c24 */ /* 0x000fe2000f8e02ff */
[----:B------:R-:W-:Y:S01]  /*b6d0*/  PLOP3.LUT P2, PT, PT, PT, UP0, 0x80, 0x0 ;  /* 0x000000000000781c */ /* 0x000fe20003f4f008 */
[C---:B------:R-:W-:Y:S02]  /*b6e0*/  IMAD R25, R137.reuse, UR5, R6 ;  /* 0x0000000589197c24 */ /* 0x040fe4000f8e0206 */
[----:B------:R-:W-:Y:S01]  /*b6f0*/  IMAD.WIDE.U32 R4, R137, UR4, RZ ;  /* 0x0000000489047c25 */ /* 0x000fe2000f8e00ff */
[----:B------:R-:W-:-:S03]  /*b700*/  ULDC.64 UR4, c[0x0][0x3e8] ;  /* 0x0000fa0000047ab9 */ /* 0x000fc60000000a00 */
[C---:B------:R-:W-:Y:S01]  /*b710*/  IMAD R27, R137.reuse, UR7, R0 ;  /* 0x00000007891b7c24 */ /* 0x040fe2000f8e0200 */
[----:B------:R-:W-:Y:S01]  /*b720*/  LEA R24, P0, R4, UR4, 0x1 ;  /* 0x0000000404187c11 */ /* 0x000fe2000f8008ff */
[----:B------:R-:W-:Y:S01]  /*b730*/  IMAD.WIDE.U32 R6, R137, UR6, RZ ;  /* 0x0000000689067c25 */ /* 0x000fe2000f8e00ff */
[----:B------:R-:W-:-:S03]  /*b740*/  ULDC.64 UR6, c[0x0][0x400] ;  /* 0x0001000000067ab9 */ /* 0x000fc60000000a00 */
[----:B------:R-:W-:Y:S01]  /*b750*/  IMAD.IADD R25, R25, 0x1, R5 ;  /* 0x0000000119197824 */ /* 0x000fe200078e0205 */
[----:B------:R-:W-:Y:S01]  /*b760*/  LEA R26, P1, R6, UR6, 0x1 ;  /* 0x00000006061a7c11 */ /* 0x000fe2000f8208ff */
[----:B------:R-:W-:-:S03]  /*b770*/  IMAD.IADD R27, R27, 0x1, R7 ;  /* 0x000000011b1b7824 */ /* 0x000fc600078e0207 */
[----:B------:R-:W-:Y:S02]  /*b780*/  LEA.HI.X R25, R4, UR5, R25, 0x1, P0 ;  /* 0x0000000504197c11 */ /* 0x000fe400080f0c19 */
[----:B------:R-:W-:Y:S01]  /*b790*/  LEA.HI.X R27, R6, UR7, R27, 0x1, P1 ;  /* 0x00000007061b7c11 */ /* 0x000fe200088f0c1b */
        /* <DEDUP_REMOVED lines=17> */
.L_x_3866:
[----:B------:R-:W-:Y:S01]  /*b8b0*/  ULDC.U8 UR4, c[0x0][0x410] ;  /* 0x0001040000047ab9 */ /* 0x000fe20000000000 */
[----:B------:R-:W-:Y:S01]  /*b8c0*/  BSSY B0, `(.L_x_3867) ;  /* 0x000057d000007945 */ /* 0x000fe20003800000 */
[----:B------:R-:W-:Y:S01]  /*b8d0*/  ISETP.NE.AND P0, PT, RZ, UR4, PT ;  /* 0x00000004ff007c0c */ /* 0x000fe2000bf05270 */
[----:B------:R-:W-:-:S12]  /*b8e0*/  IMAD R6, R29, 0x80, R201 ;  /* 0x000000801d067824 */ /* 0x000fd800078e02c9 */
[----:B------:R-:W-:Y:S05]  /*b8f0*/  @!P0 BRA `(.L_x_3868) ;  /* 0x0000002800cc8947 */ /* 0x000fea0003800000 */
[----:B------:R-:W-:-:S03]  /*b900*/  UMOV UR4, 0xffffffff ;  /* 0xffffffff00047882 */ /* 0x000fc60000000000 */
[----:B------:R-:W-:Y:S05]  /*b910*/  BRA.DIV UR4, `(.L_x_3869) ;  /* 0x0000015a04c47947 */ /* 0x000fea000b800000 */
[----:B------:R0:W1:Y:S04]  /*b920*/  SHFL.IDX PT, R3, R25, RZ, 0x1c1f ;  /* 0x001c1fff19037589 */ /* 0x00006800000e0000 */
[----:B------:R0:W2:Y:S04]  /*b930*/  SHFL.IDX PT, R0, R24, RZ, 0x1c1f ;  /* 0x001c1fff18007589 */ /* 0x0000a800000e0000 */
[----:B------:R0:W3:Y:S04]  /*b940*/  SHFL.IDX PT, R5, R27, RZ, 0x1c1f ;  /* 0x001c1fff1b057589 */ /* 0x0000e800000e0000 */
[----:B------:R0:W4:Y:S02]  /*b950*/  SHFL.IDX PT, R14, R26, RZ, 0x1c1f ;  /* 0x001c1fff1a0e7589 */ /* 0x00012400000e0000 */
.L_x_4115:
[----:B------:R-:W-:Y:S01]  /*b960*/  ULDC UR4, c[0x0][0x448] ;  /* 0x0001120000047ab9 */ /* 0x000fe20000000800 */
[----:B------:R-:W-:Y:S01]  /*b970*/  LOP3.LUT R4, R216, 0x18, R16, 0xf8, !PT ;  /* 0x00000018d8047812 */ /* 0x000fe200078ef810 */
[----:B------:R-:W-:Y:S01]  /*b980*/  IMAD R37, R141, UR4, RZ ;  /* 0x000000048d257c24 */ /* 0x000fe2000f8e02ff */
[----:B------:R-:W-:Y:S01]  /*b990*/  BSSY B1, `(.L_x_3870) ;  /* 0x0000058000017945 */ /* 0x000fe20003800000 */
[----:B------:R-:W-:Y:S02]  /*b9a0*/  LOP3.LUT P0, RZ, R224, 0x4, RZ, 0xc0, !PT ;  /* 0x00000004e0ff7812 */ /* 0x000fe4000780c0ff */
[----:B------:R-:W-:Y:S02]  /*b9b0*/  CS2R R30, SRZ ;  /* 0x00000000001e7805 */ /* 0x000fe4000001ff00 */
[----:B------:R-:W-:Y:S02]  /*b9c0*/  LOP3.LUT R7, R4, R217, RZ, 0x3c, !PT ;  /* 0x000000d904077212 */ /* 0x000fe400078e3cff */
[----:B------:R-:W-:-:S02]  /*b9d0*/  CS2R R32, SRZ ;  /* 0x0000000000207805 */ /* 0x000fc4000001ff00 */
[----:B------:R-:W-:Y:S01]  /*b9e0*/  ISETP.GE.AND P1, PT, R6, R37, PT ;  /* 0x000000250600720c */ /* 0x000fe20003f26270 */
[----:B------:R-:W-:Y:S01]  /*b9f0*/  IMAD R37, R29, -0x80, R37 ;  /* 0xffffff801d257824 */ /* 0x000fe200078e0225 */
[----:B------:R-:W-:Y:S01]  /*ba00*/  CS2R R28, SRZ ;  /* 0x00000000001c7805 */ /* 0x000fe2000001ff00 */
[----:B------:R-:W-:Y:S01]  /*ba10*/  IMAD.IADD R7, R218, 0x1, R7 ;  /* 0x00000001da077824 */ /* 0x000fe200078e0207 */
[----:B------:R-:W-:Y:S02]  /*ba20*/  CS2R R34, SRZ ;  /* 0x0000000000227805 */ /* 0x000fe4000001ff00 */
[----:B------:R-:W-:Y:S02]  /*ba30*/  CS2R R38, SRZ ;  /* 0x0000000000267805 */ /* 0x000fe4000001ff00 */
[----:B------:R-:W-:Y:S01]  /*ba40*/  CS2R R40, SRZ ;  /* 0x0000000000287805 */ /* 0x000fe2000001ff00 */
[----:B------:R-:W-:Y:S01]  /*ba50*/  IMAD R9, R7, 0x2, R2 ;  /* 0x0000000207097824 */ /* 0x000fe200078e0202 */
[----:B------:R-:W-:-:S02]  /*ba60*/  CS2R R20, SRZ ;  /* 0x0000000000147805 */ /* 0x000fc4000001ff00 */
[----:B0-----:R-:W-:Y:S02]  /*ba70*/  CS2R R24, SRZ ;  /* 0x0000000000187805 */ /* 0x001fe4000001ff00 */
[----:B------:R-:W-:Y:S02]  /*ba80*/  CS2R R12, SRZ ;  /* 0x00000000000c7805 */ /* 0x000fe4000001ff00 */
[----:B------:R-:W-:Y:S02]  /*ba90*/  CS2R R10, SRZ ;  /* 0x00000000000a7805 */ /* 0x000fe4000001ff00 */
[----:B------:R-:W-:Y:S01]  /*baa0*/  CS2R R6, SRZ ;  /* 0x0000000000067805 */ /* 0x000fe2000001ff00 */
[C---:B------:R-:W-:Y:S01]  /*bab0*/  VIADD R52, R9.reuse, 0x12400 ;  /* 0x0001240009347836 */ /* 0x040fe20000000000 */
[----:B------:R-:W-:Y:S02]  /*bac0*/  IADD3 R8, R9, 0x12440, RZ ;  /* 0x0001244009087810 */ /* 0x000fe40007ffe0ff */
[----:B------:R-:W-:Y:S01]  /*bad0*/  CS2R R26, SRZ ;  /* 0x00000000001a7805 */ /* 0x000fe2000001ff00 */
[----:B------:R-:W-:Y:S06]  /*bae0*/  @P1 BRA `(.L_x_3871) ;  /* 0x0000000400081947 */ /* 0x000fec0003800000 */
[----:B------:R-:W1:Y:S01]  /*baf0*/  LDL R43, [R1+0x4c] ;  /* 0x00004c00012b7983 */ /* 0x000e620000100800 */
[----:B------:R-:W-:-:S03]  /*bb00*/  ULDC UR4, c[0x0][0x3f4] ;  /* 0x0000fd0000047ab9 */ /* 0x000fc60000000800 */
[----:B------:R-:W3:Y:S04]  /*bb10*/  LDL R42, [R1+0x50] ;  /* 0x00005000012a7983 */ /* 0x000ee80000100800 */
[----:B------:R-:W3:Y:S01]  /*bb20*/  LDL R15, [R1+0x54] ;  /* 0x00005400010f7983 */ /* 0x000ee20000100800 */
[C---:B------:R-:W-:Y:S01]  /*bb30*/  ISETP.GE.AND P4, PT, R206.reuse, UR4, PT ;  /* 0x00000004ce007c0c */ /* 0x040fe2000bf86270 */
[----:B------:R-:W-:Y:S01]  /*bb40*/  IMAD.SHL.U32 R21, R206, 0x2, RZ ;  /* 0x00000002ce157824 */ /* 0x000fe200078e00ff */
[C---:B------:R-:W-:Y:S01]  /*bb50*/  ISETP.GE.AND P2, PT, R204.reuse, UR4, PT ;  /* 0x00000004cc007c0c */ /* 0x040fe2000bf46270 */
[----:B------:R-:W3:Y:S01]  /*bb60*/  LDL R54, [R1+0x58] ;  /* 0x0000580001367983 */ /* 0x000ee20000100800 */
[----:B------:R-:W-:Y:S02]  /*bb70*/  CS2R R38, SRZ ;  /* 0x0000000000267805 */ /* 0x000fe4000001ff00 */
[----:B------:R-:W-:Y:S01]  /*bb80*/  CS2R R6, SRZ ;  /* 0x0000000000067805 */ /* 0x000fe2000001ff00 */
[----:B------:R-:W-:Y:S01]  /*bb90*/  IMAD.SHL.U32 R27, R204, 0x2, RZ ;  /* 0x00000002cc1b7824 */ /* 0x000fe200078e00ff */
[----:B------:R-:W3:Y:S05]  /*bba0*/  LDL R53, [R1+0x5c] ;  /* 0x00005c0001357983 */ /* 0x000eea0000100800 */
[----:B--2---:R-:W-:-:S02]  /*bbb0*/  @!P4 IADD3 R12, P1, R0, R21, RZ ;  /* 0x00000015000cc210 */ /* 0x004fc40007f3e0ff */
[----:B----4-:R-:W-:Y:S02]  /*bbc0*/  @!P4 IADD3 R20, P3, R14, R21, RZ ;  /* 0x000000150e14c210 */ /* 0x010fe40007f7e0ff */
[----:B------:R-:W-:Y:S02]  /*bbd0*/  CS2R R34, SRZ ;  /* 0x0000000000227805 */ /* 0x000fe4000001ff00 */
[----:B------:R-:W-:Y:S02]  /*bbe0*/  CS2R R10, SRZ ;  /* 0x00000000000a7805 */ /* 0x000fe4000001ff00 */
[----:B------:R-:W-:Y:S01]  /*bbf0*/  CS2R R32, SRZ ;  /* 0x0000000000207805 */ /* 0x000fe2000001ff00 */
[----:B------:R-:W-:Y:S01]  /*bc00*/  IMAD.SHL.U32 R49, R207, 0x2, RZ ;  /* 0x00000002cf317824 */ /* 0x000fe200078e00ff */
[----:B------:R-:W-:Y:S02]  /*bc10*/  CS2R R28, SRZ ;  /* 0x00000000001c7805 */ /* 0x000fe4000001ff00 */
[----:B------:R-:W-:Y:S01]  /*bc20*/  CS2R R40, SRZ ;  /* 0x0000000000287805 */ /* 0x000fe2000001ff00 */
[--C-:B-1----:R-:W-:Y:S01]  /*bc30*/  @!P4 IMAD.X R13, R3, 0x1, R43.reuse, P1 ;  /* 0x00000001030dc824 */ /* 0x102fe200008e062b */
[----:B------:R-:W-:Y:S01]  /*bc40*/  ISETP.GE.AND P1, PT, R205, UR4, PT ;  /* 0x00000004cd007c0c */ /* 0x000fe2000bf26270 */
[----:B---3--:R-:W-:Y:S01]  /*bc50*/  @!P4 IMAD.X R21, R5, 0x1, R43, P3 ;  /* 0x000000010515c824 */ /* 0x008fe200018e062b */
[----:B------:R-:W-:-:S02]  /*bc60*/  @!P2 IADD3 R24, P3, R0, R27, RZ ;  /* 0x0000001b0018a210 */ /* 0x000fc40007f7e0ff */
[----:B------:R0:W5:Y:S01]  /*bc70*/  @!P4 LD.E.64 R38, desc[UR56][R12.64] ;  /* 0x000000380c26c980 */ /* 0x000162000c101b00 */
[----:B------:R-:W-:-:S03]  /*bc80*/  IMAD.SHL.U32 R43, R205, 0x2, RZ ;  /* 0x00000002cd2b7824 */ /* 0x000fc600078e00ff */
[----:B------:R1:W5:Y:S01]  /*bc90*/  @!P4 LD.E.64 R6, desc[UR56][R20.64] ;  /* 0x000000381406c980 */ /* 0x000362000c101b00 */
[----:B------:R-:W-:Y:S01]  /*bca0*/  @!P2 IADD3 R26, P4, R14, R27, RZ ;  /* 0x0000001b0e1aa210 */ /* 0x000fe20007f9e0ff */
[----:B------:R-:W-:-:S03]  /*bcb0*/  @!P2 IMAD.X R25, R3, 0x1, R42, P3 ;  /* 0x000000010319a824 */ /* 0x000fc600018e062a */
[-C--:B------:R-:W-:Y:S01]  /*bcc0*/  @!P1 IADD3 R30, P3, R0, R43.reuse, RZ ;  /* 0x0000002b001e9210 */ /* 0x080fe20007f7e0ff */
[----:B------:R-:W-:Y:S01]  /*bcd0*/  @!P2 IMAD.X R27, R5, 0x1, R42, P4 ;  /* 0x00000001051ba824 */ /* 0x000fe200020e062a */
[----:B------:R-:W-:Y:S01]  /*bce0*/  @!P1 IADD3 R42, P4, R14, R43, RZ ;  /* 0x0000002b0e2a9210 */ /* 0x000fe20007f9e0ff */
[----:B------:R-:W5:Y:S01]  /*bcf0*/  @!P2 LD.E.64 R34, desc[UR56][R24.64] ;  /* 0x000000381822a980 */ /* 0x000f62000c101b00 */
[----:B0-----:R-:W-:Y:S01]  /*bd00*/  CS2R R12, SRZ ;  /* 0x00000000000c7805 */ /* 0x001fe2000001ff00 */
[--C-:B------:R-:W-:Y:S02]  /*bd10*/  @!P1 IMAD.X R31, R3, 0x1, R15.reuse, P3 ;  /* 0x00000001031f9824 */ /* 0x100fe400018e060f */
[----:B------:R-:W5:Y:S01]  /*bd20*/  @!P2 LD.E.64 R10, desc[UR56][R26.64] ;  /* 0x000000381a0aa980 */ /* 0x000f62000c101b00 */
[----:B------:R-:W-:Y:S01]  /*bd30*/  ISETP.GE.AND P2, PT, R207, UR4, PT ;  /* 0x00000004cf007c0c */ /* 0x000fe2000bf46270 */
[----:B------:R-:W-:Y:S01]  /*bd40*/  @!P1 IMAD.X R43, R5, 0x1, R15, P4 ;  /* 0x00000001052b9824 */ /* 0x000fe200020e060f */
[----:B------:R-:W-:Y:S01]  /*bd50*/  ISETP.GE.AND P3, PT, R194, UR4, PT ;  /* 0x00000004c2007c0c */ /* 0x000fe2000bf66270 */
[----:B------:R-:W5:Y:S04]  /*bd60*/  @!P1 LD.E.64 R32, desc[UR56][R30.64] ;  /* 0x000000381e209980 */ /* 0x000f68000c101b00 */
[----:B------:R0:W5:Y:S01]  /*bd70*/  @!P1 LD.E.64 R12, desc[UR56][R42.64] ;  /* 0x000000382a0c9980 */ /* 0x000162000c101b00 */
[----:B------:R-:W-:-:S02]  /*bd80*/  ISETP.GE.AND P1, PT, R208, UR4, PT ;  /* 0x00000004d0007c0c */ /* 0x000fc4000bf26270 */
[----:B------:R-:W-:-:S03]  /*bd90*/  SHF.L.U32 R15, R208, 0x1, RZ ;  /* 0x00000001d00f7819 */ /* 0x000fc600000006ff */
[-C--:B------:R-:W-:Y:S02]  /*bda0*/  @!P2 IADD3 R46, P5, R0, R49.reuse, RZ ;  /* 0x00000031002ea210 */ /* 0x080fe40007fbe0ff */
[C---:B------:R-:W-:Y:S01]  /*bdb0*/  @!P2 IADD3 R48, P4, R14.reuse, R49, RZ ;  /* 0x000000310e30a210 */ /* 0x040fe20007f9e0ff */
[----:B-1----:R-:W-:Y:S02]  /*bdc0*/  @!P3 IMAD.MOV.U32 R20, RZ, RZ, R0 ;  /* 0x000000ffff14b224 */ /* 0x002fe400078e0000 */
[----:B------:R-:W-:Y:S02]  /*bdd0*/  @!P3 IMAD.MOV.U32 R21, RZ, RZ, R3 ;  /* 0x000000ffff15b224 */ /* 0x000fe400078e0003 */
[----:B------:R-:W-:Y:S01]  /*bde0*/  @!P3 IMAD.MOV.U32 R4, RZ, RZ, R14 ;  /* 0x000000ffff04b224 */ /* 0x000fe200078e000e */
[-C--:B------:R-:W-:Y:S01]  /*bdf0*/  @!P1 IADD3 R14, P6, R14, R15.reuse, RZ ;  /* 0x0000000f0e0e9210 */ /* 0x080fe20007fde0ff */
[----:B------:R-:W-:Y:S01]  /*be00*/  @!P2 IMAD.X R47, R3, 0x1, R54, P5 ;  /* 0x00000001032fa824 */ /* 0x000fe200028e0636 */
[----:B------:R-:W-:Y:S01]  /*be10*/  @!P1 IADD3 R50, P5, R0, R15, RZ ;  /* 0x0000000f00329210 */ /* 0x000fe20007fbe0ff */
[----:B0-----:R-:W-:Y:S01]  /*be20*/  @!P3 IMAD.WIDE R42, R194, 0x2, R20 ;  /* 0x00000002c22ab825 */ /* 0x001fe200078e0214 */
[----:B------:R-:W-:-:S02]  /*be30*/  CS2R R26, SRZ ;  /* 0x00000000001a7805 */ /* 0x000fc4000001ff00 */
[----:B------:R-:W-:Y:S02]  /*be40*/  CS2R R24, SRZ ;  /* 0x0000000000187805 */ /* 0x000fe4000001ff00 */
[----:B------:R-:W-:Y:S02]  /*be50*/  CS2R R30, SRZ ;  /* 0x00000000001e7805 */ /* 0x000fe4000001ff00 */
[----:B------:R-:W-:Y:S01]  /*be60*/  CS2R R20, SRZ ;  /* 0x0000000000147805 */ /* 0x000fe2000001ff00 */
[----:B------:R-:W-:Y:S01]  /*be70*/  @!P3 IMAD.WIDE R44, R194, 0x2, R4 ;  /* 0x00000002c22cb825 */ /* 0x000fe200078e0204 */
[----:B------:R0:W5:Y:S03]  /*be80*/  @!P3 LD.E.64 R40, desc[UR56][R42.64] ;  /* 0x000000382a28b980 */ /* 0x000166000c101b00 */
[----:B------:R-:W-:Y:S01]  /*be90*/  @!P2 IMAD.X R49, R5, 0x1, R54, P4 ;  /* 0x000000010531a824 */ /* 0x000fe200020e0636 */
[----:B------:R0:W5:Y:S01]  /*bea0*/  @!P3 LD.E.64 R26, desc[UR56][R44.64] ;  /* 0x000000382c1ab980 */ /* 0x000162000c101b00 */
[----:B------:R-:W-:-:S02]  /*beb0*/  @!P1 IMAD.X R51, R3, 0x1, R53, P5 ;  /* 0x0000000103339824 */ /* 0x000fc400028e0635 */
[----:B------:R-:W-:Y:S01]  /*bec0*/  @!P1 IMAD.X R15, R5, 0x1, R53, P6 ;  /* 0x00000001050f9824 */ /* 0x000fe200030e0635 */
[----:B------:R0:W5:Y:S04]  /*bed0*/  @!P2 LD.E.64 R28, desc[UR56][R46.64] ;  /* 0x000000382e1ca980 */ /* 0x000168000c101b00 */
[----:B------:R0:W5:Y:S04]  /*bee0*/  @!P2 LD.E.64 R24, desc[UR56][R48.64] ;  /* 0x000000383018a980 */ /* 0x000168000c101b00 */
[----:B------:R0:W5:Y:S04]  /*bef0*/  @!P1 LD.E.64 R30, desc[UR56][R50.64] ;  /* 0x00000038321e9980 */ /* 0x000168000c101b00 */
[----:B------:R0:W5:Y:S02]  /*bf00*/  @!P1 LD.E.64 R20, desc[UR56][R14.64] ;  /* 0x000000380e149980 */ /* 0x000164000c101b00 */
.L_x_3871:
[----:B------:R-:W-:Y:S05]  /*bf10*/  BSYNC B1 ;  /* 0x0000000000017941 */ /* 0x000fea0003800000 */
.L_x_3870:
[----:B0-----:R-:W2:Y:S01]  /*bf20*/  LDL R45, [R1+0x40] ;  /* 0x00004000012d7983 */ /* 0x001ea20000100800 */
[----:B------:R-:W-:Y:S01]  /*bf30*/  @P0 VIADD R8, R52, 0xffffffc0 ;  /* 0xffffffc034080836 */ /* 0x000fe20000000000 */
[----:B-----5:R-:W-:Y:S01]  /*bf40*/  SHF.R.U64 R70, R40, 0x10, R41 ;  /* 0x0000001028467819 */ /* 0x020fe20000001229 */
[----:B------:R-:W-:Y:S01]  /*bf50*/  IMAD.MOV.U32 R43, RZ, RZ, R40 ;  /* 0x000000ffff2b7224 */ /* 0x000fe200078e0028 */
[--C-:B------:R-:W-:Y:S01]  /*bf60*/  SHF.R.U32.HI R69, RZ, 0x10, R35.reuse ;  /* 0x00000010ff457819 */ /* 0x100fe20000011623 */
[----:B------:R-:W-:Y:S01]  /*bf70*/  IMAD.MOV.U32 R40, RZ, RZ, R35 ;  /* 0x000000ffff287224 */ /* 0x000fe200078e0023 */
[--C-:B------:R-:W-:Y:S01]  /*bf80*/  SHF.R.U32.HI R73, RZ, 0x10, R41.reuse ;  /* 0x00000010ff497819 */ /* 0x100fe20000011629 */
[----:B------:R-:W-:Y:S01]  /*bf90*/  IMAD.MOV.U32 R44, RZ, RZ, R41 ;  /* 0x000000ffff2c7224 */ /* 0x000fe200078e0029 */
[----:B------:R-:W-:Y:S01]  /*bfa0*/  MOV R41, R38 ;  /* 0x0000002600297202 */ /* 0x000fe20000000f00 */
        /* <DEDUP_REMOVED lines=8> */
[--C-:B----4-:R-:W-:Y:S01]  /*c030*/  IMAD.MOV.U32 R14, RZ, RZ, R29.reuse ;  /* 0x000000ffff0e7224 */ /* 0x110fe200078e001d */
[----:B------:R-:W-:Y:S01]  /*c040*/  SHF.R.U64 R65, R28, 0x10, R29 ;  /* 0x000000101c417819 */ /* 0x000fe2000000121d */
[----:B------:R-:W-:Y:S01]  /*c050*/  IMAD.MOV.U32 R48, RZ, RZ, R27 ;  /* 0x000000ffff307224 */ /* 0x000fe200078e001b */
[----:B------:R-:W-:Y:S01]  /*c060*/  SHF.R.U32.HI R63, RZ, 0x10, R29 ;  /* 0x00000010ff3f7819 */ /* 0x000fe2000001161d */
[----:B------:R-:W-:Y:S01]  /*c070*/  IMAD.MOV.U32 R39, RZ, RZ, R34 ;  /* 0x000000ffff277224 */ /* 0x000fe200078e0022 */
[----:B------:R-:W-:Y:S01]  /*c080*/  SHF.R.U64 R60, R26, 0x10, R27 ;  /* 0x000000101a3c7819 */ /* 0x000fe2000000121b */
[----:B-1----:R-:W-:Y:S01]  /*c090*/  IMAD.MOV.U32 R3, RZ, RZ, R31 ;  /* 0x000000ffff037224 */ /* 0x002fe200078e001f */
[----:B------:R-:W-:Y:S01]  /*c0a0*/  SHF.R.U32.HI R59, RZ, 0x10, R27 ;  /* 0x00000010ff3b7819 */ /* 0x000fe2000001161b */
[----:B------:R-:W-:Y:S01]  /*c0b0*/  IMAD.MOV.U32 R32, RZ, RZ, R6 ;  /* 0x000000ffff207224 */ /* 0x000fe200078e0006 */
[----:B------:R-:W-:Y:S01]  /*c0c0*/  PRMT R27, R40, 0x5410, R69 ;  /* 0x00005410281b7816 */ /* 0x000fe20000000045 */
[----:B------:R-:W-:Y:S01]  /*c0d0*/  IMAD.MOV.U32 R33, RZ, RZ, R7 ;  /* 0x000000ffff217224 */ /* 0x000fe200078e0007 */
[----:B------:R-:W-:Y:S01]  /*c0e0*/  SHF.R.U64 R66, R34, 0x10, R35 ;  /* 0x0000001022427819 */ /* 0x000fe20000001223 */
[----:B------:R-:W-:Y:S01]  /*c0f0*/  IMAD.MOV.U32 R28, RZ, RZ, R10 ;  /* 0x000000ffff1c7224 */ /* 0x000fe200078e000a */
[----:B------:R-:W-:Y:S01]  /*c100*/  SHF.R.U64 R61, R30, 0x10, R31 ;  /* 0x000000101e3d7819 */ /* 0x000fe2000000121f */
[----:B------:R-:W-:Y:S01]  /*c110*/  IMAD.MOV.U32 R29, RZ, RZ, R11 ;  /* 0x000000ffff1d7224 */ /* 0x000fe200078e000b */
[----:B------:R-:W-:Y:S01]  /*c120*/  SHF.R.U32.HI R62, RZ, 0x10, R31 ;  /* 0x00000010ff3e7819 */ /* 0x000fe2000001161f */
[----:B------:R-:W-:Y:S01]  /*c130*/  IMAD.MOV.U32 R46, RZ, RZ, R13 ;  /* 0x000000ffff2e7224 */ /* 0x000fe200078e000d */
[----:B------:R-:W-:Y:S01]  /*c140*/  MOV R47, R26 ;  /* 0x0000001a002f7202 */ /* 0x000fe20000000f00 */
[----:B------:R-:W-:Y:S01]  /*c150*/  BSSY B1, `(.L_x_3872) ;  /* 0x000002c000017945 */ /* 0x000fe20003800000 */
[--C-:B------:R-:W-:Y:S01]  /*c160*/  SHF.R.U64 R57, R6, 0x10, R7.reuse ;  /* 0x0000001006397819 */ /* 0x100fe20000001207 */
[----:B------:R-:W-:Y:S01]  /*c170*/  IMAD.MOV.U32 R6, RZ, RZ, R24 ;  /* 0x000000ffff067224 */ /* 0x000fe200078e0018 */
[----:B------:R-:W-:Y:S01]  /*c180*/  SHF.R.U32.HI R58, RZ, 0x10, R7 ;  /* 0x00000010ff3a7819 */ /* 0x000fe20000011607 */
[----:B------:R-:W-:Y:S01]  /*c190*/  IMAD.MOV.U32 R7, RZ, RZ, R25 ;  /* 0x000000ffff077224 */ /* 0x000fe200078e0019 */
[--C-:B------:R-:W-:Y:S01]  /*c1a0*/  SHF.R.U64 R55, R10, 0x10, R11.reuse ;  /* 0x000000100a377819 */ /* 0x100fe2000000120b */
[----:B------:R-:W-:Y:S01]  /*c1b0*/  IMAD.MOV.U32 R10, RZ, RZ, R20 ;  /* 0x000000ffff0a7224 */ /* 0x000fe200078e0014 */
[----:B------:R-:W-:-:S02]  /*c1c0*/  SHF.R.U32.HI R56, RZ, 0x10, R11 ;  /* 0x00000010ff387819 */ /* 0x000fc4000001160b */
[--C-:B------:R-:W-:Y:S02]  /*c1d0*/  SHF.R.U64 R54, R12, 0x10, R13.reuse ;  /* 0x000000100c367819 */ /* 0x100fe4000000120d */
[----:B------:R-:W-:Y:S02]  /*c1e0*/  SHF.R.U32.HI R53, RZ, 0x10, R13 ;  /* 0x00000010ff357819 */ /* 0x000fe4000001160d */
[----:B------:R-:W-:Y:S02]  /*c1f0*/  VIMNMX R40, R37, 0x80, PT ;  /* 0x0000008025287848 */ /* 0x000fe40003fe0100 */
[--C-:B------:R-:W-:Y:S02]  /*c200*/  SHF.R.U64 R49, R20, 0x10, R21.reuse ;  /* 0x0000001014317819 */ /* 0x100fe40000001215 */
[----:B------:R-:W-:Y:S02]  /*c210*/  MOV R11, R21 ;  /* 0x00000015000b7202 */ /* 0x000fe40000000f00 */
[----:B------:R-:W-:-:S02]  /*c220*/  SHF.R.U32.HI R50, RZ, 0x10, R21 ;  /* 0x00000010ff327819 */ /* 0x000fc40000011615 */
        /* <DEDUP_REMOVED lines=15> */
[----:B------:R-:W-:Y:S02]  /*c320*/  PRMT R28, R28, 0x5410, R55 ;  /* 0x000054101c1c7816 */ /* 0x000fe40000000037 */
[----:B------:R-:W-:Y:S02]  /*c330*/  PRMT R29, R29, 0x5410, R56 ;  /* 0x000054101d1d7816 */ /* 0x000fe40000000038 */
[----:B------:R-:W-:-:S02]  /*c340*/  PRMT R25, R46, 0x5410, R53 ;  /* 0x000054102e197816 */ /* 0x000fc40000000035 */
[----:B--2---:R-:W-:-:S04]  /*c350*/  LEA.HI R0, R45, R45, RZ, 0x1 ;  /* 0x0000002d2d007211 */ /* 0x004fc800078f08ff */
[----:B---3--:R-:W-:Y:S01]  /*c360*/  LOP3.LUT R5, R0, 0xfffffffe, RZ, 0xc0, !PT ;  /* 0xfffffffe00057812 */ /* 0x008fe200078ec0ff */
[----:B------:R-:W-:Y:S01]  /*c370*/  IMAD.MOV.U32 R0, RZ, RZ, R30 ;  /* 0x000000ffff007224 */ /* 0x000fe200078e001e */
[----:B------:R-:W-:-:S03]  /*c380*/  PRMT R30, R41, 0x5410, R68 ;  /* 0x00005410291e7816 */ /* 0x000fc60000000044 */
[----:B------:R-:W-:Y:S01]  /*c390*/  IMAD.IADD R5, R45, 0x1, -R5 ;  /* 0x000000012d057824 */ /* 0x000fe200078e0a05 */
[----:B------:R-:W-:Y:S01]  /*c3a0*/  PRMT R0, R0, 0x5410, R61 ;  /* 0x0000541000007816 */ /* 0x000fe2000000003d */
[----:B------:R-:W-:Y:S01]  /*c3b0*/  IMAD.MOV.U32 R45, RZ, RZ, R12 ;  /* 0x000000ffff2d7224 */ /* 0x000fe200078e000c */
[----:B------:R-:W-:Y:S02]  /*c3c0*/  PRMT R12, R4, 0x5410, R65 ;  /* 0x00005410040c7816 */ /* 0x000fe40000000041 */
[----:B------:R-:W-:Y:S02]  /*c3d0*/  SHF.L.U32 R5, R5, 0x1f, RZ ;  /* 0x0000001f05057819 */ /* 0x000fe400000006ff */
[----:B------:R-:W-:Y:S02]  /*c3e0*/  PRMT R24, R45, 0x5410, R54 ;  /* 0x000054102d187816 */ /* 0x000fe40000000036 */
[----:B------:R-:W0:Y:S02]  /*c3f0*/  SYNCS.PHASECHK.TRANS64.TRYWAIT P0, [R2+URZ+0x30800], R5 ;  /* 0x03080005020075a7 */ /* 0x000e24000800017f */
[----:B0-----:R-:W-:Y:S05]  /*c400*/  @!P0 BRA `(.L_x_3873) ;  /* 0x0000015000788947 */ /* 0x001fea0003800000 */
.L_x_4116:
[----:B------:R-:W-:Y:S05]  /*c410*/  BSYNC B1 ;  /* 0x0000000000017941 */ /* 0x000fea0003800000 */
.L_x_3872:
[----:B------:R-:W-:Y:S01]  /*c420*/  BSSY B1, `(.L_x_3874) ;  /* 0x0000101000017945 */ /* 0x000fe20003800000 */
[----:B------:R-:W-:Y:S02]  /*c430*/  PRMT R14, R6, 0x5410, R51 ;  /* 0x00005410060e7816 */ /* 0x000fe40000000033 */
[----:B------:R-:W-:Y:S02]  /*c440*/  PRMT R15, R7, 0x5410, R52 ;  /* 0x00005410070f7816 */ /* 0x000fe40000000034 */
[----:B------:R-:W-:Y:S02]  /*c450*/  PRMT R10, R10, 0x5410, R49 ;  /* 0x000054100a0a7816 */ /* 0x000fe40000000031 */
[----:B------:R-:W-:Y:S01]  /*c460*/  PRMT R11, R11, 0x5410, R50 ;  /* 0x000054100b0b7816 */ /* 0x000fe20000000032 */
[----:B------:R-:W-:Y:S06]  /*c470*/  @P1 BRA `(.L_x_3875) ;  /* 0x0000000c00ec1947 */ /* 0x000fec0003800000 */
[----:B0-----:R-:W0:Y:S01]  /*c480*/  LDC R5, c[0x0][0x3f4] ;  /* 0x0000fd00ff057b82 */ /* 0x001e220000000800 */
[----:B------:R-:W-:Y:S01]  /*c490*/  BSSY B2, `(.L_x_3876) ;  /* 0x000002e000027945 */ /* 0x000fe20003800000 */
[-C--:B0-----:R-:W-:Y:S02]  /*c4a0*/  ISETP.GE.AND P0, PT, R194, R5.reuse, PT ;  /* 0x00000005c200720c */ /* 0x081fe40003f06270 */
[-C--:B------:R-:W-:Y:S02]  /*c4b0*/  ISETP.GE.AND P1, PT, R206, R5.reuse, PT ;  /* 0x00000005ce00720c */ /* 0x080fe40003f26270 */
[-C--:B------:R-:W-:Y:S02]  /*c4c0*/  ISETP.GE.AND P2, PT, R204, R5.reuse, PT ;  /* 0x00000005cc00720c */ /* 0x080fe40003f46270 */
[-C--:B------:R-:W-:Y:S02]  /*c4d0*/  ISETP.GE.AND P3, PT, R205, R5.reuse, PT ;  /* 0x00000005cd00720c */ /* 0x080fe40003f66270 */
[----:B------:R-:W-:-:S02]  /*c4e0*/  ISETP.GE.AND P4, PT, R207, R5, PT ;  /* 0x00000005cf00720c */ /* 0x000fc40003f86270 */
[----:B------:R-:W-:-:S03]  /*c4f0*/  ISETP.GE.AND P5, PT, R208, R5, PT ;  /* 0x00000005d000720c */ /* 0x000fc60003fa6270 */
[----:B------:R-:W-:Y:S10]  /*c500*/  @P0 BRA `(.L_x_3877) ;  /* 0x0000000000980947 */ /* 0x000ff40003800000 */
[----:B------:R-:W0:Y:S01]  /*c510*/  LDS.128 R4, [R9+0x12400] ;  /* 0x0124000009047984 */ /* 0x000e220000000c00 */
        /* <DEDUP_REMOVED lines=37> */
.L_x_3877:
[----:B------:R-:W-:Y:S05]  /*c770*/  BSYNC B2 ;  /* 0x0000000000027941 */ /* 0x000fea0003800000 */
.L_x_3876:
[----:B------:R-:W-:Y:S04]  /*c780*/  BSSY B2, `(.L_x_3878) ;  /* 0x0000028000027945 */ /* 0x000fe80003800000 */
[----:B------:R-:W-:Y:S05]  /*c790*/  @P1 BRA `(.L_x_3879) ;  /* 0x0000000000981947 */ /* 0x000fea0003800000 */
[----:B0-----:R-:W0:Y:S01]  /*c7a0*/  LDS.128 R4, [R8] ;  /* 0x0000000008047984 */ /* 0x001e220000000c00 */
[----:B------:R-:W-:Y:S01]  /*c7b0*/  SHF.L.U32 R44, R30, 0x10, RZ ;  /* 0x000000101e2c7819 */ /* 0x000fe200000006ff */
        /* <DEDUP_REMOVED lines=36> */
.L_x_3879:
[----:B------:R-:W-:Y:S05]  /*ca00*/  BSYNC B2 ;  /* 0x0000000000027941 */ /* 0x000fea0003800000 */
.L_x_3878:
        /* <DEDUP_REMOVED lines=11> */
[----:B------:R-:W-:Y:S01]  /*cac0*/  IMAD.U32 R42, R6, 0x10000, RZ ;  /* 0x00010000062a7824 */ /* 0x000fe200078e00ff */
[----:B------:R-:W-:Y:S01]  /*cad0*/  SHF.L.U32 R43, R7, 0x10, RZ ;  /* 0x00000010072b7819 */ /* 0x000fe200000006ff */
[CC--:B------:R-:W-:Y:S01]  /*cae0*/  FMUL.FTZ R50, R4.reuse, R45.reuse ;  /* 0x0000002d04327220 */ /* 0x0c0fe20000410000 */
[----:B------:R-:W-:Y:S01]  /*caf0*/  FMUL.FTZ R4, R4, R44 ;  /* 0x0000002c04047220 */ /* 0x000fe20000410000 */
[----:B------:R-:W-:Y:S01]  /*cb00*/  FMUL.FTZ R52, R5, R48 ;  /* 0x0000003005347220 */ /* 0x000fe20000410000 */
[----:B------:R-:W-:Y:S01]  /*cb10*/  LOP3.LUT R6, R6, 0xffff0000, RZ, 0xc0, !PT ;  /* 0xffff000006067812 */ /* 0x000fe200078ec0ff */
[C---:B------:R-:W-:Y:S01]  /*cb20*/  FFMA.FTZ R50, R39.reuse, R44, -R50 ;  /* 0x0000002c27327223 */ /* 0x040fe20000010832 */
[----:B------:R-:W-:Y:S01]  /*cb30*/  FFMA.FTZ R45, R39, R45, R4 ;  /* 0x0000002d272d7223 */ /* 0x000fe20000010004 */
[----:B------:R-:W-:Y:S01]  /*cb40*/  LOP3.LUT R7, R7, 0xffff0000, RZ, 0xc0, !PT ;  /* 0xffff000007077812 */ /* 0x000fe200078ec0ff */
[----:B------:R-:W-:Y:S01]  /*cb50*/  FMUL.FTZ R54, R5, R46 ;  /* 0x0000002e05367220 */ /* 0x000fe20000410000 */
[C---:B------:R-:W-:Y:S01]  /*cb60*/  LOP3.LUT R44, R29.reuse, 0xffff0000, RZ, 0xc0, !PT ;  /* 0xffff00001d2c7812 */ /* 0x040fe200078ec0ff */
[----:B------:R-:W-:Y:S01]  /*cb70*/  IMAD.U32 R39, R29, 0x10000, RZ ;  /* 0x000100001d277824 */ /* 0x000fe200078e00ff */
[C---:B------:R-:W-:Y:S01]  /*cb80*/  LOP3.LUT R4, R27.reuse, 0xffff0000, RZ, 0xc0, !PT ;  /* 0xffff00001b047812 */ /* 0x040fe200078ec0ff */
[----:B------:R-:W-:-:S02]  /*cb90*/  IMAD.U32 R5, R27, 0x10000, RZ ;  /* 0x000100001b057824 */ /* 0x000fc400078e00ff */
        /* <DEDUP_REMOVED lines=15> */
.L_x_3881:
[----:B------:R-:W-:Y:S05]  /*cc90*/  BSYNC B2 ;  /* 0x0000000000027941 */ /* 0x000fea0003800000 */
.L_x_3880:
[----:B------:R-:W-:Y:S04]  /*cca0*/  BSSY B2, `(.L_x_3882) ;  /* 0x0000028000027945 */ /* 0x000fe80003800000 */
        /* <DEDUP_REMOVED lines=39> */
.L_x_3883:
[----:B------:R-:W-:Y:S05]  /*cf20*/  BSYNC B2 ;  /* 0x0000000000027941 */ /* 0x000fea0003800000 */
.L_x_3882:
[----:B------:R-:W-:Y:S04]  /*cf30*/  BSSY B2, `(.L_x_3884) ;  /* 0x0000028000027945 */ /* 0x000fe80003800000 */
[----:B------:R-:W-:Y:S05]  /*cf40*/  @P4 BRA `(.L_x_3885) ;  /* 0x0000000000984947 */ /* 0x000fea0003800000 */
[----:B0123--:R-:W0:Y:S01]  /*cf50*/  LDS.128 R4, [R9+0x1a400] ;  /* 0x01a4000009047984 */ /* 0x00fe220000000c00 */
        /* <DEDUP_REMOVED lines=11> */
[CC--:B------:R-:W-:Y:S01]  /*d010*/  FMUL.FTZ R50, R4.reuse, R45.reuse ;  /* 0x0000002d04327220 */ /* 0x0c0fe20000410000 */
[----:B------:R-:W-:Y:S01]  /*d020*/  FMUL.FTZ R4, R4, R44 ;  /* 0x0000002c04047220 */ /* 0x000fe20000410000 */
[----:B------:R-:W-:Y:S01]  /*d030*/  FMUL.FTZ R52, R5, R48 ;  /* 0x0000003005347220 */ /* 0x000fe20000410000 */
[----:B------:R-:W-:Y:S01]  /*d040*/  LOP3.LUT R7, R7, 0xffff0000, RZ, 0xc0, !PT ;  /* 0xffff000007077812 */ /* 0x000fe200078ec0ff */
[C---:B------:R-:W-:Y:S01]  /*d050*/  FFMA.FTZ R50, R39.reuse, R44, -R50 ;  /* 0x0000002c27327223 */ /* 0x040fe20000010832 */
[----:B------:R-:W-:Y:S01]  /*d060*/  FFMA.FTZ R45, R39, R45, R4 ;  /* 0x0000002d272d7223 */ /* 0x000fe20000010004 */
        /* <DEDUP_REMOVED lines=20> */
.L_x_3885:
[----:B------:R-:W-:Y:S05]  /*d1b0*/  BSYNC B2 ;  /* 0x0000000000027941 */ /* 0x000fea0003800000 */
.L_x_3884:
[----:B------:R-:W-:Y:S05]  /*d1c0*/  @P5 BRA `(.L_x_3875) ;  /* 0x0000000000985947 */ /* 0x000fea0003800000 */
[----:B01234-:R-:W0:Y:S01]  /*d1d0*/  LDS.128 R4, [R8+0x8000] ;  /* 0x0080000008047984 */ /* 0x01fe220000000c00 */
[----:B------:R-:W-:Y:S01]  /*d1e0*/  SHF.L.U32 R45, R10, 0x10, RZ ;  /* 0x000000100a2d7819 */ /* 0x000fe200000006ff */
[----:B------:R-:W-:Y:S01]  /*d1f0*/  IMAD.U32 R44, R0, 0x10000, RZ ;  /* 0x00010000002c7824 */ /* 0x000fe200078e00ff */
        /* <DEDUP_REMOVED lines=35> */
.L_x_3875:
[----:B------:R-:W-:Y:S05]  /*d430*/  BSYNC B1 ;  /* 0x0000000000017941 */ /* 0x000fea0003800000 */
.L_x_3874:
[----:B01234-:R-:W-:-:S05]  /*d440*/  VIADD R4, R201, 0x40 ;  /* 0x00000040c9047836 */ /* 0x01ffca0000000000 */
[----:B------:R-:W-:-:S13]  /*d450*/  ISETP.GE.AND P0, PT, R4, R40, PT ;  /* 0x000000280400720c */ /* 0x000fda0003f06270 */
[----:B------:R-:W-:Y:S05]  /*d460*/  @P0 BRA `(.L_x_3886) ;  /* 0x0000003c00080947 */ /* 0x000fea0003800000 */
[----:B------:R-:W0:Y:S01]  /*d470*/  LDC R5, c[0x0][0x3f4] ;  /* 0x0000fd00ff057b82 */ /* 0x000e220000000800 */
        /* <DEDUP_REMOVED lines=18> */
[----:B------:R-:W-:Y:S01]  /*d5a0*/  IMAD.U32 R34, R6, 0x10000, RZ ;  /* 0x0001000006227824 */ /* 0x000fe200078e00ff */
[----:B------:R-:W-:Y:S01]  /*d5b0*/  SHF.L.U32 R37, R7, 0x10, RZ ;  /* 0x0000001007257819 */ /* 0x000fe200000006ff */
[-C--:B------:R-:W-:Y:S01]  /*d5c0*/  FMUL.FTZ R42, R45, R4.reuse ;  /* 0x000000042d2a7220 */ /* 0x080fe20000410000 */
[C---:B------:R-:W-:Y:S01]  /*d5d0*/  FMUL.FTZ R44, R43.reuse, R4 ;  /* 0x000000042b2c7220 */ /* 0x040fe20000410000 */
[----:B------:R-:W-:Y:S01]  /*d5e0*/  FMUL.FTZ R41, R48, R5 ;  /* 0x0000000530297220 */ /* 0x000fe20000410000 */
[----:B------:R-:W-:Y:S01]  /*d5f0*/  LOP3.LUT R6, R6, 0xffff0000, RZ, 0xc0, !PT ;  /* 0xffff000006067812 */ /* 0x000fe200078ec0ff */
[-C--:B------:R-:W-:Y:S01]  /*d600*/  FFMA.FTZ R4, R43, R39.reuse, -R42 ;  /* 0x000000272b047223 */ /* 0x080fe2000001082a */
[----:B------:R-:W-:Y:S01]  /*d610*/  FFMA.FTZ R39, R45, R39, R44 ;  /* 0x000000272d277223 */ /* 0x000fe2000001002c */
[C---:B------:R-:W-:Y:S01]  /*d620*/  FMUL.FTZ R43, R46.reuse, R5 ;  /* 0x000000052e2b7220 */ /* 0x040fe20000410000 */
[----:B------:R-:W-:Y:S01]  /*d630*/  LOP3.LUT R7, R7, 0xffff0000, RZ, 0xc0, !PT ;  /* 0xffff000007077812 */ /* 0x000fe200078ec0ff */
[----:B------:R-:W-:Y:S01]  /*d640*/  FFMA.FTZ R5, R46, R40, -R41 ;  /* 0x000000282e057223 */ /* 0x000fe20000010829 */
[----:B------:R-:W-:Y:S01]  /*d650*/  LOP3.LUT R45, R35, 0xffff0000, RZ, 0xc0, !PT ;  /* 0xffff0000232d7812 */ /* 0x000fe200078ec0ff */
[----:B------:R-:W-:-:S02]  /*d660*/  IMAD.U32 R46, R38, 0x10000, RZ ;  /* 0x00010000262e7824 */ /* 0x000fc400078e00ff */
[----:B------:R-:W-:Y:S01]  /*d670*/  FFMA.FTZ R40, R48, R40, R43 ;  /* 0x0000002830287223 */ /* 0x000fe2000001002b */
[----:B------:R-:W-:Y:S02]  /*d680*/  IMAD.U32 R44, R35, 0x10000, RZ ;  /* 0x00010000232c7824 */ /* 0x000fe400078e00ff */
        /* <DEDUP_REMOVED lines=13> */
.L_x_3888:
[----:B------:R-:W-:Y:S05]  /*d760*/  BSYNC B1 ;  /* 0x0000000000017941 */ /* 0x000fea0003800000 */
.L_x_3887:
[----:B------:R-:W-:Y:S04]  /*d770*/  BSSY B1, `(.L_x_3889) ;  /* 0x0000028000017945 */ /* 0x000fe80003800000 */
[----:B------:R-:W-:Y:S05]  /*d780*/  @P1 BRA `(.L_x_3890) ;  /* 0x0000000000981947 */ /* 0x000fea0003800000 */
[----:B0-----:R-:W0:Y:S01]  /*d790*/  LDS.128 R4, [R8+0x2000] ;  /* 0x0020000008047984 */ /* 0x001e220000000c00 */
[----:B------:R-:W-:Y:S01]  /*d7a0*/  IMAD.U32 R40, R30, 0x10000, RZ ;  /* 0x000100001e287824 */ /* 0x000fe200078e00ff */
[C---:B------:R-:W-:Y:S01]  /*d7b0*/  LOP3.LUT R43, R32.reuse, 0xffff0000, RZ, 0xc0, !PT ;  /* 0xffff0000202b7812 */ /* 0x040fe200078ec0ff */
        /* <DEDUP_REMOVED lines=17> */
[-C--:B------:R-:W-:Y:S01]  /*d8d0*/  FFMA.FTZ R5, R41, R35.reuse, -R38 ;  /* 0x0000002329057223 */ /* 0x080fe20000010826 */
[----:B------:R-:W-:Y:S01]  /*d8e0*/  LOP3.LUT R40, R31, 0xffff0000, RZ, 0xc0, !PT ;  /* 0xffff00001f287812 */ /* 0x000fe200078ec0ff */
[----:B------:R-:W-:Y:S02]  /*d8f0*/  IMAD.U32 R42, R33, 0x10000, RZ ;  /* 0x00010000212a7824 */ /* 0x000fe400078e00ff */
[----:B------:R-:W-:Y:S01]  /*d900*/  FFMA.FTZ R34, R43, R35, R34 ;  /* 0x000000232b227223 */ /* 0x000fe20000010022 */
[----:B------:R-:W-:Y:S02]  /*d910*/  IMAD.U32 R38, R31, 0x10000, RZ ;  /* 0x000100001f267824 */ /* 0x000fe400078e00ff */
[-C--:B------:R-:W-:Y:S01]  /*d920*/  FMUL.FTZ R35, R44, R7.reuse ;  /* 0x000000072c237220 */ /* 0x080fe20000410000 */
[-C--:B------:R-:W-:Y:S01]  /*d930*/  FMUL.FTZ R31, R42, R6.reuse ;  /* 0x000000062a1f7220 */ /* 0x080fe20000410000 */
        /* <DEDUP_REMOVED lines=11> */
.L_x_3890:
[----:B------:R-:W-:Y:S05]  /*d9f0*/  BSYNC B1 ;  /* 0x0000000000017941 */ /* 0x000fea0003800000 */
.L_x_3889:
[----:B------:R-:W-:Y:S04]  /*da00*/  BSSY B1, `(.L_x_3891) ;  /* 0x0000028000017945 */ /* 0x000fe80003800000 */
[----:B------:R-:W-:Y:S05]  /*da10*/  @P2 BRA `(.L_x_3892) ;  /* 0x0000000000982947 */ /* 0x000fea0003800000 */
[----:B01----:R-:W0:Y:S01]  /*da20*/  LDS.128 R4, [R9+0x18400] ;  /* 0x0184000009047984 */ /* 0x003e220000000c00 */
[----:B------:R-:W-:Y:S01]  /*da30*/  IMAD.U32 R34, R26, 0x10000, RZ ;  /* 0x000100001a227824 */ /* 0x000fe200078e00ff */
[C---:B------:R-:W-:Y:S01]  /*da40*/  LOP3.LUT R39, R28.reuse, 0xffff0000, RZ, 0xc0, !PT ;  /* 0xffff00001c277812 */ /* 0x040fe200078ec0ff */
[----:B------:R-:W-:Y:S01]  /*da50*/  IMAD.U32 R38, R28, 0x10000, RZ ;  /* 0x000100001c267824 */ /* 0x000fe200078e00ff */
[----:B------:R-:W-:Y:S02]  /*da60*/  LOP3.LUT R37, R26, 0xffff0000, RZ, 0xc0, !PT ;  /* 0xffff00001a257812 */ /* 0x000fe400078ec0ff */
[----:B------:R-:W-:Y:S02]  /*da70*/  LOP3.LUT R40, R29, 0xffff0000, RZ, 0xc0, !PT ;  /* 0xffff00001d287812 */ /* 0x000fe400078ec0ff */
[C---:B0-----:R-:W-:Y:S01]  /*da80*/  SHF.L.U32 R30, R4.reuse, 0x10, RZ ;  /* 0x00000010041e7819 */ /* 0x041fe200000006ff */
[----:B------:R-:W-:Y:S01]  /*da90*/  IMAD.U32 R31, R5, 0x10000, RZ ;  /* 0x00010000051f7824 */ /* 0x000fe200078e00ff */
[----:B------:R-:W-:Y:S01]  /*daa0*/  LOP3.LUT R4, R4, 0xffff0000, RZ, 0xc0, !PT ;  /* 0xffff000004047812 */ /* 0x000fe200078ec0ff */
[----:B------:R-:W-:Y:S01]  /*dab0*/  IMAD.U32 R28, R7, 0x10000, RZ ;  /* 0x00010000071c7824 */ /* 0x000fe200078e00ff */
[----:B------:R-:W-:Y:S01]  /*dac0*/  LOP3.LUT R5, R5, 0xffff0000, RZ, 0xc0, !PT ;  /* 0xffff000005057812 */ /* 0x000fe200078ec0ff */
[----:B------:R-:W-:Y:S01]  /*dad0*/  IMAD.U32 R26, R6, 0x10000, RZ ;  /* 0x00010000061a7824 */ /* 0x000fe200078e00ff */
[----:B------:R-:W-:Y:S01]  /*dae0*/  LOP3.LUT R7, R7, 0xffff0000, RZ, 0xc0, !PT ;  /* 0xffff000007077812 */ /* 0x000fe200078ec0ff */
[-C--:B------:R-:W-:Y:S01]  /*daf0*/  FMUL.FTZ R33, R38, R4.reuse ;  /* 0x0000000426217220 */ /* 0x080fe20000410000 */
[----:B------:R-:W-:Y:S01]  /*db00*/  FMUL.FTZ R35, R34, R4 ;  /* 0x0000000422237220 */ /* 0x000fe20000410000 */
[-C--:B------:R-:W-:Y:S01]  /*db10*/  FMUL.FTZ R32, R39, R5.reuse ;  /* 0x0000000527207220 */ /* 0x080fe20000410000 */
[----:B------:R-:W-:Y:S01]  /*db20*/  LOP3.LUT R6, R6, 0xffff0000, RZ, 0xc0, !PT ;  /* 0xffff000006067812 */ /* 0x000fe200078ec0ff */
[-C--:B------:R-:W-:Y:S01]  /*db30*/  FFMA.FTZ R4, R34, R30.reuse, -R33 ;  /* 0x0000001e22047223 */ /* 0x080fe20000010821 */
[----:B------:R-:W-:Y:S01]  /*db40*/  FFMA.FTZ R35, R38, R30, R35 ;  /* 0x0000001e26237223 */ /* 0x000fe20000010023 */
[C---:B------:R-:W-:Y:S01]  /*db50*/  FMUL.FTZ R30, R37.reuse, R5 ;  /* 0x00000005251e7220 */ /* 0x040fe20000410000 */
[----:B------:R-:W-:Y:S01]  /*db60*/  FFMA.FTZ R5, R37, R31, -R32 ;  /* 0x0000001f25057223 */ /* 0x000fe20000010820 */
[----:B------:R-:W-:Y:S01]  /*db70*/  LOP3.LUT R34, R27, 0xffff0000, RZ, 0xc0, !PT ;  /* 0xffff00001b227812 */ /* 0x000fe200078ec0ff */
[----:B------:R-:W-:-:S02]  /*db80*/  IMAD.U32 R38, R29, 0x10000, RZ ;  /* 0x000100001d267824 */ /* 0x000fc400078e00ff */
        /* <DEDUP_REMOVED lines=15> */
.L_x_3892:
[----:B------:R-:W-:Y:S05]  /*dc80*/  BSYNC B1 ;  /* 0x0000000000017941 */ /* 0x000fea0003800000 */
.L_x_3891:
[----:B------:R-:W-:Y:S04]  /*dc90*/  BSSY B1, `(.L_x_3893) ;  /* 0x0000028000017945 */ /* 0x000fe80003800000 */
[----:B------:R-:W-:Y:S05]  /*dca0*/  @P3 BRA `(.L_x_3894) ;  /* 0x0000000000983947 */ /* 0x000fea0003800000 */
[----:B012---:R-:W0:Y:S01]  /*dcb0*/  LDS.128 R4, [R8+0x6000] ;  /* 0x0060000008047984 */ /* 0x007e220000000c00 */
[----:B------:R-:W-:Y:S01]  /*dcc0*/  SHF.L.U32 R32, R24, 0x10, RZ ;  /* 0x0000001018207819 */ /* 0x000fe200000006ff */
        /* <DEDUP_REMOVED lines=36> */
.L_x_3894:
[----:B------:R-:W-:Y:S05]  /*df10*/  BSYNC B1 ;  /* 0x0000000000017941 */ /* 0x000fea0003800000 */
.L_x_3893:
[----:B------:R-:W-:Y:S04]  /*df20*/  BSSY B1, `(.L_x_3895) ;  /* 0x0000028000017945 */ /* 0x000fe80003800000 */
[----:B------:R-:W-:Y:S05]  /*df30*/  @P4 BRA `(.L_x_3896) ;  /* 0x0000000000984947 */ /* 0x000fea0003800000 */
[----:B0123--:R-:W0:Y:S01]  /*df40*/  LDS.128 R4, [R9+0x1c400] ;  /* 0x01c4000009047984 */ /* 0x00fe220000000c00 */
        /* <DEDUP_REMOVED lines=20> */
[----:B------:R-:W-:Y:S01]  /*e090*/  SHF.L.U32 R28, R15, 0x10, RZ ;  /* 0x000000100f1c7819 */ /* 0x000fe200000006ff */
[C---:B------:R-:W-:Y:S01]  /*e0a0*/  IMAD.U32 R24, R13.reuse, 0x10000, RZ ;  /* 0x000100000d187824 */ /* 0x040fe200078e00ff */
[----:B------:R-:W-:Y:S01]  /*e0b0*/  LOP3.LUT R26, R13, 0xffff0000, RZ, 0xc0, !PT ;  /* 0xffff00000d1a7812 */ /* 0x000fe200078ec0ff */
        /* <DEDUP_REMOVED lines=14> */
.L_x_3896:
[----:B------:R-:W-:Y:S05]  /*e1a0*/  BSYNC B1 ;  /* 0x0000000000017941 */ /* 0x000fea0003800000 */
.L_x_3895:
[----:B------:R-:W-:Y:S05]  /*e1b0*/  @P5 BRA `(.L_x_3886) ;  /* 0x0000002c00b45947 */ /* 0x000fea0003800000 */
[----:B01234-:R-:W0:Y:S01]  /*e1c0*/  LDS.128 R4, [R8+0xa000] ;  /* 0x00a0000008047984 */ /* 0x01fe220000000c00 */
        /* <DEDUP_REMOVED lines=17> */
[----:B------:R-:W-:Y:S01]  /*e2e0*/  FMUL.FTZ R15, R24, R5 ;  /* 0x00000005180f7220 */ /* 0x000fe20000410000 */
        /* <DEDUP_REMOVED lines=20> */
.L_x_3868:
[----:B------:R-:W-:-:S03]  /*e430*/  UMOV UR4, 0xffffffff ;  /* 0xffffffff00047882 */ /* 0x000fc60000000000 */
[----:B------:R-:W-:Y:S05]  /*e440*/  BRA.DIV UR4, `(.L_x_3897) ;  /* 0x00000132047c7947 */ /* 0x000fea000b800000 */
[----:B------:R0:W1:Y:S04]  /*e450*/  SHFL.IDX PT, R3, R25, RZ, 0x1c1f ;  /* 0x001c1fff19037589 */ /* 0x00006800000e0000 */
[----:B------:R0:W2:Y:S04]  /*e460*/  SHFL.IDX PT, R0, R24, RZ, 0x1c1f ;  /* 0x001c1fff18007589 */ /* 0x0000a800000e0000 */
[----:B------:R0:W3:Y:S04]  /*e470*/  SHFL.IDX PT, R21, R27, RZ, 0x1c1f ;  /* 0x001c1fff1b157589 */ /* 0x0000e800000e0000 */
[----:B------:R0:W4:Y:S02]  /*e480*/  SHFL.IDX PT, R20, R26, RZ, 0x1c1f ;  /* 0x001c1fff1a147589 */ /* 0x00012400000e0000 */
.L_x_4122:
[----:B------:R-:W-:Y:S01]  /*e490*/  ULDC UR4, c[0x0][0x448] ;  /* 0x0001120000047ab9 */ /* 0x000fe20000000800 */
[----:B------:R-:W-:Y:S01]  /*e4a0*/  BSSY B1, `(.L_x_3898) ;  /* 0x0000035000017945 */ /* 0x000fe20003800000 */
[----:B------:R-:W-:Y:S01]  /*e4b0*/  IMAD R37, R141, UR4, RZ ;  /* 0x000000048d257c24 */ /* 0x000fe2000f8e02ff */
[----:B------:R-:W-:Y:S02]  /*e4c0*/  CS2R R4, SRZ ;  /* 0x0000000000047805 */ /* 0x000fe4000001ff00 */
[----:B------:R-:W-:Y:S02]  /*e4d0*/  CS2R R8, SRZ ;  /* 0x0000000000087805 */ /* 0x000fe4000001ff00 */
[----:B------:R-:W-:Y:S02]  /*e4e0*/  CS2R R10, SRZ ;  /* 0x00000000000a7805 */ /* 0x000fe4000001ff00 */
[----:B------:R-:W-:Y:S02]  /*e4f0*/  CS2R R12, SRZ ;  /* 0x00000000000c7805 */ /* 0x000fe4000001ff00 */
[----:B------:R-:W-:Y:S01]  /*e500*/  ISETP.GE.AND P0, PT, R6, R37, PT ;  /* 0x000000250600720c */ /* 0x000fe20003f06270 */
[----:B------:R-:W-:Y:S01]  /*e510*/  IMAD R37, R29, -0x80, R37 ;  /* 0xffffff801d257824 */ /* 0x000fe200078e0225 */
[----:B------:R-:W-:-:S02]  /*e520*/  CS2R R6, SRZ ;  /* 0x0000000000067805 */ /* 0x000fc4000001ff00 */
[----:B------:R-:W-:Y:S02]  /*e530*/  CS2R R14, SRZ ;  /* 0x00000000000e7805 */ /* 0x000fe4000001ff00 */
[----:B0-----:R-:W-:Y:S02]  /*e540*/  CS2R R24, SRZ ;  /* 0x0000000000187805 */ /* 0x001fe4000001ff00 */
[----:B------:R-:W-:Y:S02]  /*e550*/  CS2R R26, SRZ ;  /* 0x00000000001a7805 */ /* 0x000fe4000001ff00 */
[----:B------:R-:W-:Y:S02]  /*e560*/  CS2R R28, SRZ ;  /* 0x00000000001c7805 */ /* 0x000fe4000001ff00 */
[----:B------:R-:W-:Y:S02]  /*e570*/  CS2R R30, SRZ ;  /* 0x00000000001e7805 */ /* 0x000fe4000001ff00 */
[----:B------:R-:W-:-:S02]  /*e580*/  CS2R R32, SRZ ;  /* 0x0000000000207805 */ /* 0x000fc4000001ff00 */
[----:B------:R-:W-:Y:S01]  /*e590*/  CS2R R34, SRZ ;  /* 0x0000000000227805 */ /* 0x000fe2000001ff00 */
[----:B------:R-:W-:Y:S06]  /*e5a0*/  @P0 BRA `(.L_x_3899) ;  /* 0x0000000000900947 */ /* 0x000fec0003800000 */
[----:B------:R-:W-:Y:S01]  /*e5b0*/  ULDC UR4, c[0x0][0x3f4] ;  /* 0x0000fd0000047ab9 */ /* 0x000fe20000000800 */
[----:B--2---:R-:W-:Y:S01]  /*e5c0*/  MOV R4, R0 ;  /* 0x0000000000047202 */ /* 0x004fe20000000f00 */
[----:B-1----:R-:W-:Y:S01]  /*e5d0*/  IMAD.MOV.U32 R5, RZ, RZ, R3 ;  /* 0x000000ffff057224 */ /* 0x002fe200078e0003 */
[----:B------:R-:W-:Y:S02]  /*e5e0*/  ISETP.GE.AND P2, PT, R16, UR4, PT ;  /* 0x0000000410007c0c */ /* 0x000fe4000bf46270 */
[----:B------:R-:W-:Y:S02]  /*e5f0*/  CS2R R28, SRZ ;  /* 0x00000000001c7805 */ /* 0x000fe4000001ff00 */
[----:B------:R-:W-:Y:S02]  /*e600*/  ISETP.GE.AND P3, PT, R193, UR4, PT ;  /* 0x00000004c1007c0c */ /* 0x000fe4000bf66270 */
[----:B------:R-:W-:Y:S02]  /*e610*/  CS2R R30, SRZ ;  /* 0x00000000001e7805 */ /* 0x000fe4000001ff00 */
[----:B------:R-:W-:-:S02]  /*e620*/  ISETP.GE.AND P4, PT, R192, UR4, PT ;  /* 0x00000004c0007c0c */ /* 0x000fc4000bf86270 */
[----:B------:R-:W-:Y:S02]  /*e630*/  CS2R R8, SRZ ;  /* 0x0000000000087805 */ /* 0x000fe4000001ff00 */
[----:B------:R-:W-:Y:S02]  /*e640*/  CS2R R10, SRZ ;  /* 0x00000000000a7805 */ /* 0x000fe4000001ff00 */
[----:B------:R-:W-:Y:S02]  /*e650*/  CS2R R32, SRZ ;  /* 0x0000000000207805 */ /* 0x000fe4000001ff00 */
[----:B------:R-:W-:Y:S01]  /*e660*/  CS2R R34, SRZ ;  /* 0x0000000000227805 */ /* 0x000fe2000001ff00 */
[----:B------:R-:W-:Y:S02]  /*e670*/  @!P2 IMAD.SHL.U32 R49, R16, 0x2, RZ ;  /* 0x000000021031a824 */ /* 0x000fe400078e00ff */
[----:B------:R-:W-:Y:S02]  /*e680*/  @!P3 IMAD.SHL.U32 R41, R196, 0x8, RZ ;  /* 0x00000008c429b824 */ /* 0x000fe400078e00ff */
[----:B------:R-:W-:Y:S01]  /*e690*/  @!P4 IMAD.SHL.U32 R45, R197, 0x8, RZ ;  /* 0x00000008c52dc824 */ /* 0x000fe200078e00ff */
[-C--:B------:R-:W-:Y:S01]  /*e6a0*/  @!P2 IADD3 R46, P0, R0, R49.reuse, RZ ;  /* 0x00000031002ea210 */ /* 0x080fe20007f1e0ff */
[----:B------:R-:W-:Y:S01]  /*e6b0*/  @!P3 IMAD.WIDE R38, R41, 0x2, R4 ;  /* 0x000000022926b825 */ /* 0x000fe200078e0204 */
[----:B----4-:R-:W-:-:S02]  /*e6c0*/  @!P2 IADD3 R48, P1, R20, R49, RZ ;  /* 0x000000311430a210 */ /* 0x010fc40007f3e0ff */
[----:B------:R-:W-:Y:S01]  /*e6d0*/  @!P2 SHF.L.U64.HI R0, R16, 0x1, R17 ;  /* 0x000000011000a819 */ /* 0x000fe20000010211 */
[----:B------:R-:W-:Y:S01]  /*e6e0*/  @!P4 IMAD.WIDE R42, R45, 0x2, R4 ;  /* 0x000000022d2ac825 */ /* 0x000fe200078e0204 */
[----:B------:R-:W-:Y:S02]  /*e6f0*/  CS2R R12, SRZ ;  /* 0x00000000000c7805 */ /* 0x000fe4000001ff00 */
[----:B------:R-:W-:Y:S02]  /*e700*/  CS2R R14, SRZ ;  /* 0x00000000000e7805 */ /* 0x000fe4000001ff00 */
[----:B------:R-:W-:Y:S02]  /*e710*/  CS2R R24, SRZ ;  /* 0x0000000000187805 */ /* 0x000fe4000001ff00 */
[----:B------:R-:W-:Y:S02]  /*e720*/  CS2R R26, SRZ ;  /* 0x00000000001a7805 */ /* 0x000fe4000001ff00 */
[----:B------:R-:W-:-:S02]  /*e730*/  CS2R R4, SRZ ;  /* 0x0000000000047805 */ /* 0x000fc4000001ff00 */
[----:B------:R-:W-:Y:S01]  /*e740*/  CS2R R6, SRZ ;  /* 0x0000000000067805 */ /* 0x000fe2000001ff00 */
[--C-:B---3--:R-:W-:Y:S01]  /*e750*/  @!P3 IMAD.WIDE R40, R41, 0x2, R20.reuse ;  /* 0x000000022928b825 */ /* 0x108fe200078e0214 */
[----:B------:R0:W5:Y:S03]  /*e760*/  @!P3 LD.E.128 R28, desc[UR56][R38.64] ;  /* 0x00000038261cb980 */ /* 0x000166000c101d00 */
[----:B------:R-:W-:Y:S01]  /*e770*/  @!P4 IMAD.WIDE R44, R45, 0x2, R20 ;  /* 0x000000022d2cc825 */ /* 0x000fe200078e0214 */
[----:B------:R0:W5:Y:S03]  /*e780*/  @!P3 LD.E.128 R8, desc[UR56][R40.64] ;  /* 0x000000382808b980 */ /* 0x000166000c101d00 */
[--C-:B------:R-:W-:Y:S01]  /*e790*/  @!P2 IMAD.X R47, R3, 0x1, R0.reuse, P0 ;  /* 0x00000001032fa824 */ /* 0x100fe200000e0600 */
[----:B------:R0:W5:Y:S01]  /*e7a0*/  @!P4 LD.E.128 R32, desc[UR56][R42.64] ;  /* 0x000000382a20c980 */ /* 0x000162000c101d00 */
[----:B------:R-:W-:-:S03]  /*e7b0*/  @!P2 IMAD.X R49, R21, 0x1, R0, P1 ;  /* 0x000000011531a824 */ /* 0x000fc600008e0600 */
[----:B------:R0:W5:Y:S04]  /*e7c0*/  @!P4 LD.E.128 R12, desc[UR56][R44.64] ;  /* 0x000000382c0cc980 */ /* 0x000168000c101d00 */
[----:B------:R0:W5:Y:S04]  /*e7d0*/  @!P2 LD.E.128 R24, desc[UR56][R46.64] ;  /* 0x000000382e18a980 */ /* 0x000168000c101d00 */
[----:B------:R0:W5:Y:S02]  /*e7e0*/  @!P2 LD.E.128 R4, desc[UR56][R48.64] ;  /* 0x000000383004a980 */ /* 0x000164000c101d00 */
.L_x_3899:
[----:B------:R-:W-:Y:S05]  /*e7f0*/  BSYNC B1 ;  /* 0x0000000000017941 */ /* 0x000fea0003800000 */
.L_x_3898:
[----:B---3--:R-:W4:Y:S01]  /*e800*/  LDL R21, [R1+0x40] ;  /* 0x0000400001157983 */ /* 0x008f220000100800 */
[--C-:B-----5:R-:W-:Y:S01]  /*e810*/  SHF.R.U64 R55, R4, 0x10, R5.reuse ;  /* 0x0000001004377819 */ /* 0x120fe20000001205 */
[--C-:B0-----:R-:W-:Y:S01]  /*e820*/  IMAD.MOV.U32 R38, RZ, RZ, R5.reuse ;  /* 0x000000ffff267224 */ /* 0x101fe200078e0005 */
[----:B------:R-:W-:Y:S01]  /*e830*/  SHF.R.U32.HI R53, RZ, 0x10, R5 ;  /* 0x00000010ff357819 */ /* 0x000fe20000011605 */
[--C-:B-1----:R-:W-:Y:S01]  /*e840*/  IMAD.MOV.U32 R3, RZ, RZ, R25.reuse ;  /* 0x000000ffff037224 */ /* 0x102fe200078e0019 */
[----:B------:R-:W-:Y:S01]  /*e850*/  SHF.R.U64 R67, R24, 0x10, R25 ;  /* 0x0000001018437819 */ /* 0x000fe20000001219 */
[----:B------:R-:W-:Y:S01]  /*e860*/  IMAD.MOV.U32 R42, RZ, RZ, R31 ;  /* 0x000000ffff2a7224 */ /* 0x000fe200078e001f */
[----:B------:R-:W-:Y:S01]  /*e870*/  SHF.R.U32.HI R64, RZ, 0x10, R25 ;  /* 0x00000010ff407819 */ /* 0x000fe20000011619 */
[--C-:B------:R-:W-:Y:S01]  /*e880*/  IMAD.MOV.U32 R25, RZ, RZ, R27.reuse ;  /* 0x000000ffff197224 */ /* 0x100fe200078e001b */
[--C-:B------:R-:W-:Y:S01]  /*e890*/  SHF.R.U64 R65, R26, 0x10, R27.reuse ;  /* 0x000000101a417819 */ /* 0x100fe2000000121b */
[----:B--2---:R-:W-:Y:S01]  /*e8a0*/  IMAD.MOV.U32 R0, RZ, RZ, R24 ;  /* 0x000000ffff007224 */ /* 0x004fe200078e0018 */
[----:B------:R-:W-:Y:S01]  /*e8b0*/  SHF.R.U32.HI R62, RZ, 0x10, R27 ;  /* 0x00000010ff3e7819 */ /* 0x000fe2000001161b */
[----:B------:R-:W-:Y:S01]  /*e8c0*/  IMAD.MOV.U32 R46, RZ, RZ, R35 ;  /* 0x000000ffff2e7224 */ /* 0x000fe200078e0023 */
[----:B------:R-:W-:Y:S01]  /*e8d0*/  MOV R27, R29 ;  /* 0x0000001d001b7202 */ /* 0x000fe20000000f00 */
[----:B------:R-:W-:Y:S01]  /*e8e0*/  IMAD.MOV.U32 R24, RZ, RZ, R26 ;  /* 0x000000ffff187224 */ /* 0x000fe200078e001a */
[----:B------:R-:W-:Y:S01]  /*e8f0*/  SHF.R.U32.HI R60, RZ, 0x10, R29 ;  /* 0x00000010ff3c7819 */ /* 0x000fe2000001161d */
[----:B------:R-:W-:Y:S01]  /*e900*/  IMAD.MOV.U32 R26, RZ, RZ, R28 ;  /* 0x000000ffff1a7224 */ /* 0x000fe200078e001c */
[----:B------:R-:W-:Y:S01]  /*e910*/  SHF.R.U32.HI R61, RZ, 0x10, R31 ;  /* 0x00000010ff3d7819 */ /* 0x000fe2000001161f */
[----:B------:R-:W-:Y:S01]  /*e920*/  IMAD.MOV.U32 R41, RZ, RZ, R30 ;  /* 0x000000ffff297224 */ /* 0x000fe200078e001e */
[--C-:B------:R-:W-:Y:S01]  /*e930*/  SHF.R.U64 R54, R34, 0x10, R35.reuse ;  /* 0x0000001022367819 */ /* 0x100fe20000001223 */
[----:B------:R-:W-:Y:S01]  /*e940*/  IMAD.MOV.U32 R43, RZ, RZ, R32 ;  /* 0x000000ffff2b7224 */ /* 0x000fe200078e0020 */
        /* <DEDUP_REMOVED lines=8> */
[----:B------:R-:W-:Y:S01]  /*e9d0*/  PRMT R25, R27, 0x5410, R60 ;  /* 0x000054101b197816 */ /* 0x000fe2000000003c */
[----:B------:R-:W-:Y:S01]  /*e9e0*/  IMAD.MOV.U32 R29, RZ, RZ, R9 ;  /* 0x000000ffff1d7224 */ /* 0x000fe200078e0009 */
[----:B------:R-:W-:Y:S01]  /*e9f0*/  PRMT R27, R42, 0x5410, R61 ;  /* 0x000054102a1b7816 */ /* 0x000fe2000000003d */
[----:B------:R-:W-:Y:S01]  /*ea00*/  IMAD.MOV.U32 R30, RZ, RZ, R10 ;  /* 0x000000ffff1e7224 */ /* 0x000fe200078e000a */
[----:B------:R-:W-:Y:S01]  /*ea10*/  SHF.R.U64 R56, R32, 0x10, R33 ;  /* 0x0000001020387819 */ /* 0x000fe20000001221 */
[----:B------:R-:W-:Y:S01]  /*ea20*/  IMAD.MOV.U32 R31, RZ, RZ, R11 ;  /* 0x000000ffff1f7224 */ /* 0x000fe200078e000b */
[----:B------:R-:W-:Y:S01]  /*ea30*/  SHF.R.U32.HI R59, RZ, 0x10, R33 ;  /* 0x00000010ff3b7819 */ /* 0x000fe20000011621 */
[----:B------:R-:W-:Y:S01]  /*ea40*/  BSSY B1, `(.L_x_3900) ;  /* 0x000002a000017945 */ /* 0x000fe20003800000 */
[----:B------:R-:W-:Y:S01]  /*ea50*/  SHF.R.U64 R52, R6, 0x10, R7 ;  /* 0x0000001006347819 */ /* 0x000fe20000001207 */
[----:B------:R-:W-:Y:S01]  /*ea60*/  IMAD.MOV.U32 R6, RZ, RZ, R13 ;  /* 0x000000ffff067224 */ /* 0x000fe200078e000d */
[----:B------:R-:W-:-:S02]  /*ea70*/  MOV R40, R7 ;  /* 0x0000000700287202 */ /* 0x000fc40000000f00 */
[----:B------:R-:W-:Y:S01]  /*ea80*/  SHF.R.U32.HI R51, RZ, 0x10, R7 ;  /* 0x00000010ff337819 */ /* 0x000fe20000011607 */
[----:B------:R-:W-:Y:S01]  /*ea90*/  IMAD.MOV.U32 R7, RZ, RZ, R14 ;  /* 0x000000ffff077224 */ /* 0x000fe200078e000e */
[--C-:B------:R-:W-:Y:S02]  /*eaa0*/  SHF.R.U64 R49, R8, 0x10, R9.reuse ;  /* 0x0000001008317819 */ /* 0x100fe40000001209 */
[----:B------:R-:W-:Y:S02]  /*eab0*/  SHF.R.U32.HI R50, RZ, 0x10, R9 ;  /* 0x00000010ff327819 */ /* 0x000fe40000011609 */
[--C-:B------:R-:W-:Y:S02]  /*eac0*/  SHF.R.U64 R47, R10, 0x10, R11.reuse ;  /* 0x000000100a2f7819 */ /* 0x100fe4000000120b */
[----:B------:R-:W-:Y:S02]  /*ead0*/  SHF.R.U32.HI R48, RZ, 0x10, R11 ;  /* 0x00000010ff307819 */ /* 0x000fe4000001160b */
[----:B------:R-:W-:-:S02]  /*eae0*/  VIMNMX R42, R37, 0x80, PT ;  /* 0x00000080252a7848 */ /* 0x000fc40003fe0100 */
[----:B------:R-:W-:Y:S02]  /*eaf0*/  PRMT R34, R24, 0x5410, R65 ;  /* 0x0000541018227816 */ /* 0x000fe40000000041 */
[--C-:B------:R-:W-:Y:S02]  /*eb00*/  SHF.R.U64 R11, R12, 0x10, R13.reuse ;  /* 0x000000100c0b7819 */ /* 0x100fe4000000120d */
[----:B------:R-:W-:Y:S02]  /*eb10*/  SHF.R.U32.HI R9, RZ, 0x10, R13 ;  /* 0x00000010ff097819 */ /* 0x000fe4000001160d */
[----:B------:R-:W-:Y:S02]  /*eb20*/  PRMT R32, R0, 0x5410, R67 ;  /* 0x0000541000207816 */ /* 0x000fe40000000043 */
[----:B------:R-:W-:Y:S02]  /*eb30*/  PRMT R33, R3, 0x5410, R64 ;  /* 0x0000541003217816 */ /* 0x000fe40000000040 */
[----:B------:R-:W-:-:S02]  /*eb40*/  PRMT R24, R26, 0x5410, R63 ;  /* 0x000054101a187816 */ /* 0x000fc4000000003f */
[--C-:B------:R-:W-:Y:S02]  /*eb50*/  SHF.R.U64 R10, R14, 0x10, R15.reuse ;  /* 0x000000100e0a7819 */ /* 0x100fe4000000120f */
[----:B------:R-:W-:Y:S02]  /*eb60*/  SHF.R.U32.HI R8, RZ, 0x10, R15 ;  /* 0x00000010ff087819 */ /* 0x000fe4000001160f */
[----:B------:R-:W-:Y:S02]  /*eb70*/  PRMT R26, R41, 0x5410, R58 ;  /* 0x00005410291a7816 */ /* 0x000fe4000000003a */
[----:B------:R-:W-:Y:S02]  /*eb80*/  PRMT R0, R43, 0x5410, R56 ;  /* 0x000054102b007816 */ /* 0x000fe40000000038 */
[----:B------:R-:W-:Y:S02]  /*eb90*/  PRMT R3, R44, 0x5410, R59 ;  /* 0x000054102c037816 */ /* 0x000fe4000000003b */
[----:B------:R-:W-:-:S02]  /*eba0*/  PRMT R13, R46, 0x5410, R57 ;  /* 0x000054102e0d7816 */ /* 0x000fc40000000039 */
[----:B------:R-:W-:Y:S02]  /*ebb0*/  ISETP.GE.AND P1, PT, R201, R42, PT ;  /* 0x0000002ac900720c */ /* 0x000fe40003f26270 */
[----:B------:R-:W-:Y:S02]  /*ebc0*/  PRMT R38, R38, 0x5410, R53 ;  /* 0x0000541026267816 */ /* 0x000fe40000000035 */
[----:B------:R-:W-:Y:S02]  /*ebd0*/  PRMT R39, R39, 0x5410, R52 ;  /* 0x0000541027277816 */ /* 0x000fe40000000034 */
[----:B------:R-:W-:Y:S02]  /*ebe0*/  PRMT R40, R40, 0x5410, R51 ;  /* 0x0000541028287816 */ /* 0x000fe40000000033 */
[----:B------:R-:W-:Y:S02]  /*ebf0*/  PRMT R28, R28, 0x5410, R49 ;  /* 0x000054101c1c7816 */ /* 0x000fe40000000031 */
[----:B------:R-:W-:-:S02]  /*ec00*/  PRMT R29, R29, 0x5410, R50 ;  /* 0x000054101d1d7816 */ /* 0x000fc40000000032 */
[----:B------:R-:W-:Y:S02]  /*ec10*/  PRMT R30, R30, 0x5410, R47 ;  /* 0x000054101e1e7816 */ /* 0x000fe4000000002f */
[----:B------:R-:W-:Y:S02]  /*ec20*/  PRMT R31, R31, 0x5410, R48 ;  /* 0x000054101f1f7816 */ /* 0x000fe40000000030 */
[----:B----4-:R-:W-:-:S04]  /*ec30*/  LEA.HI R20, R21, R21, RZ, 0x1 ;  /* 0x0000001515147211 */ /* 0x010fc800078f08ff */
[----:B------:R-:W-:-:S05]  /*ec40*/  LOP3.LUT R20, R20, 0xfffffffe, RZ, 0xc0, !PT ;  /* 0xfffffffe14147812 */ /* 0x000fca00078ec0ff */
[----:B------:R-:W-:Y:S02]  /*ec50*/  IMAD.IADD R21, R21, 0x1, -R20 ;  /* 0x0000000115157824 */ /* 0x000fe400078e0a14 */
[----:B------:R-:W-:Y:S02]  /*ec60*/  IMAD.MOV.U32 R20, RZ, RZ, R4 ;  /* 0x000000ffff147224 */ /* 0x000fe400078e0004 */
[----:B------:R-:W-:Y:S01]  /*ec70*/  IMAD.MOV.U32 R4, RZ, RZ, R12 ;  /* 0x000000ffff047224 */ /* 0x000fe200078e000c */
[----:B------:R-:W-:Y:S01]  /*ec80*/  SHF.L.U32 R5, R21, 0x1f, RZ ;  /* 0x0000001f15057819 */ /* 0x000fe200000006ff */
[----:B------:R-:W-:Y:S01]  /*ec90*/  IMAD.MOV.U32 R21, RZ, RZ, R15 ;  /* 0x000000ffff157224 */ /* 0x000fe200078e000f */
[----:B------:R-:W-:Y:S02]  /*eca0*/  PRMT R12, R45, 0x5410, R54 ;  /* 0x000054102d0c7816 */ /* 0x000fe40000000036 */
[----:B------:R-:W0:Y:S01]  /*ecb0*/  SYNCS.PHASECHK.TRANS64.TRYWAIT P0, [R2+URZ+0x30800], R5 ;  /* 0x03080005020075a7 */ /* 0x000e22000800017f */
[----:B------:R-:W-:Y:S01]  /*ecc0*/  PRMT R37, R20, 0x5410, R55 ;  /* 0x0000541014257816 */ /* 0x000fe20000000037 */
[----:B0-----:R-:W-:Y:S06]  /*ecd0*/  @!P0 BRA `(.L_x_3901) ;  /* 0x0000012800cc8947 */ /* 0x001fec0003800000 */
.L_x_4123:
[----:B------:R-:W-:Y:S05]  /*ece0*/  BSYNC B1 ;  /* 0x0000000000017941 */ /* 0x000fea0003800000 */
.L_x_3900:
[----:B------:R-:W-:Y:S01]  /*ecf0*/  BSSY B1, `(.L_x_3902) ;  /* 0x000011f000017945 */ /* 0x000fe20003800000 */
[----:B------:R-:W-:Y:S02]  /*ed00*/  PRMT R14, R4, 0x5410, R11 ;  /* 0x00005410040e7816 */ /* 0x000fe4000000000b */
[----:B------:R-:W-:Y:S02]  /*ed10*/  PRMT R15, R6, 0x5410, R9 ;  /* 0x00005410060f7816 */ /* 0x000fe40000000009 */
[----:B------:R-:W-:Y:S02]  /*ed20*/  PRMT R20, R7, 0x5410, R10 ;  /* 0x0000541007147816 */ /* 0x000fe4000000000a */
[----:B------:R-:W-:Y:S01]  /*ed30*/  PRMT R21, R21, 0x5410, R8 ;  /* 0x0000541015157816 */ /* 0x000fe20000000008 */
[----:B------:R-:W-:Y:S06]  /*ed40*/  @P1 BRA `(.L_x_3903) ;  /* 0x0000001000641947 */ /* 0x000fec0003800000 */
[----:B------:R-:W1:Y:S01]  /*ed50*/  LDC R41, c[0x0][0x3f4] ;  /* 0x0000fd00ff297b82 */ /* 0x000e620000000800 */
[----:B------:R-:W-:Y:S01]  /*ed60*/  BSSY B2, `(.L_x_3904) ;  /* 0x0000065000027945 */ /* 0x000fe20003800000 */
[-C--:B-1----:R-:W-:Y:S02]  /*ed70*/  ISETP.GE.AND P0, PT, R16, R41.reuse, PT ;  /* 0x000000291000720c */ /* 0x082fe40003f06270 */
[-C--:B------:R-:W-:Y:S02]  /*ed80*/  ISETP.GE.AND P1, PT, R193, R41.reuse, PT ;  /* 0x00000029c100720c */ /* 0x080fe40003f26270 */
[----:B------:R-:W-:-:S09]  /*ed90*/  ISETP.GE.AND P2, PT, R192, R41, PT ;  /* 0x00000029c000720c */ /* 0x000fd20003f46270 */
[----:B------:R-:W-:Y:S05]  /*eda0*/  @P0 BRA `(.L_x_3905) ;  /* 0x0000000400800947 */ /* 0x000fea0003800000 */
[----:B------:R-:W1:Y:S01]  /*edb0*/  S2R R44, SR_TID.X ;  /* 0x00000000002c7919 */ /* 0x000e620000002100 */
[----:B------:R-:W-:Y:S01]  /*edc0*/  LOP3.LUT R4, R216, 0x38, R16, 0xf8, !PT ;  /* 0x00000038d8047812 */ /* 0x000fe200078ef810 */
[----:B------:R-:W-:Y:S01]  /*edd0*/  IMAD.U32 R52, R32, 0x10000, RZ ;  /* 0x0001000020347824 */ /* 0x000fe200078e00ff */
[C---:B------:R-:W-:Y:S01]  /*ede0*/  SHF.L.U32 R54, R37.reuse, 0x10, RZ ;  /* 0x0000001025367819 */ /* 0x040fe200000006ff */
[----:B------:R-:W-:Y:S01]  /*edf0*/  IMAD.U32 R53, R38, 0x10000, RZ ;  /* 0x0001000026357824 */ /* 0x000fe200078e00ff */
[----:B0-----:R-:W-:Y:S02]  /*ee00*/  LOP3.LUT R5, R4, R217, RZ, 0x3c, !PT ;  /* 0x000000d904057212 */ /* 0x001fe400078e3cff */
[----:B------:R-:W-:-:S03]  /*ee10*/  LOP3.LUT R51, R37, 0xffff0000, RZ, 0xc0, !PT ;  /* 0xffff000025337812 */ /* 0x000fc600078ec0ff */
[----:B------:R-:W-:-:S04]  /*ee20*/  IMAD.IADD R5, R218, 0x1, R5 ;  /* 0x00000001da057824 */ /* 0x000fc800078e0205 */
[----:B------:R-:W-:Y:S02]  /*ee30*/  IMAD R61, R5, 0x2, R2 ;  /* 0x00000002053d7824 */ /* 0x000fe400078e0202 */
[----:B-1----:R-:W-:-:S05]  /*ee40*/  VIADD R44, R44, 0xffffff80 ;  /* 0xffffff802c2c7836 */ /* 0x002fca0000000000 */
[----:B------:R-:W-:-:S04]  /*ee50*/  SHF.R.S32.HI R43, RZ, 0x1f, R44 ;  /* 0x0000001fff2b7819 */ /* 0x000fc8000001142c */
[----:B------:R-:W-:-:S04]  /*ee60*/  LEA.HI R43, R43, R44, RZ, 0x2 ;  /* 0x0000002c2b2b7211 */ /* 0x000fc800078f10ff */
[----:B------:R-:W-:-:S05]  /*ee70*/  LOP3.LUT R43, R43, 0xfffffffc, RZ, 0xc0, !PT ;  /* 0xfffffffc2b2b7812 */ /* 0x000fca00078ec0ff */
[----:B------:R-:W-:-:S05]  /*ee80*/  IMAD.IADD R43, R44, 0x1, -R43 ;  /* 0x000000012c2b7824 */ /* 0x000fca00078e0a2b */
[----:B------:R-:W-:-:S04]  /*ee90*/  LEA.HI R6, R41, R43, RZ, 0x1d ;  /* 0x0000002b29067211 */ /* 0x000fc800078fe8ff */
[----:B------:R-:W-:Y:S02]  /*eea0*/  SHF.R.S32.HI R9, RZ, 0x1f, R6 ;  /* 0x0000001fff097819 */ /* 0x000fe40000011406 */
[----:B------:R-:W-:Y:S02]  /*eeb0*/  SHF.L.U32 R7, R6, 0x3, RZ ;  /* 0x0000000306077819 */ /* 0x000fe400000006ff */
[----:B------:R-:W-:Y:S02]  /*eec0*/  LEA.HI R9, R9, R6, RZ, 0x3 ;  /* 0x0000000609097211 */ /* 0x000fe400078f18ff */
[----:B------:R-:W-:-:S03]  /*eed0*/  LOP3.LUT R4, R216, 0x38, R7, 0xf8, !PT ;  /* 0x00000038d8047812 */ /* 0x000fc600078ef807 */
[----:B------:R-:W-:Y:S01]  /*eee0*/  IMAD.SHL.U32 R9, R9, 0x400, RZ ;  /* 0x0000040009097824 */ /* 0x000fe200078e00ff */
[----:B------:R-:W-:-:S04]  /*eef0*/  LOP3.LUT R4, R4, R217, RZ, 0x3c, !PT ;  /* 0x000000d904047212 */ /* 0x000fc800078e3cff */
[----:B------:R-:W-:-:S04]  /*ef00*/  LOP3.LUT R9, R9, 0x7fffe000, RZ, 0xc0, !PT ;  /* 0x7fffe00009097812 */ /* 0x000fc800078ec0ff */
[----:B------:R-:W-:Y:S02]  /*ef10*/  IADD3 R9, R4, R9, R218 ;  /* 0x0000000904097210 */ /* 0x000fe40007ffe0da */
[----:B------:R-:W0:Y:S03]  /*ef20*/  LDS.128 R4, [R61+0x12400] ;  /* 0x012400003d047984 */ /* 0x000e260000000c00 */
        /* <DEDUP_REMOVED lines=50> */
[C---:B------:R-:W-:Y:S01]  /*f250*/  FFMA.FTZ R45, R46.reuse, R47, -R45 ;  /* 0x0000002f2e2d7223 */ /* 0x040fe2000001082d */
[----:B------:R-:W-:Y:S01]  /*f260*/  LOP3.LUT R4, R33, 0xffff0000, RZ, 0xc0, !PT ;  /* 0xffff000021047812 */ /* 0x000fe200078ec0ff */
[----:B------:R-:W-:Y:S01]  /*f270*/  FFMA.FTZ R46, R46, R49, R43 ;  /* 0x000000312e2e7223 */ /* 0x000fe2000001002b */
[----:B------:R-:W-:Y:S01]  /*f280*/  LOP3.LUT R6, R35, 0xffff0000, RZ, 0xc0, !PT ;  /* 0xffff000023067812 */ /* 0x000fe200078ec0ff */
[----:B------:R-:W-:Y:S01]  /*f290*/  FMUL.FTZ R44, R9, R8 ;  /* 0x00000008092c7220 */ /* 0x000fe20000410000 */
[----:B------:R-:W-:Y:S01]  /*f2a0*/  FMUL.FTZ R50, R11, R10 ;  /* 0x0000000a0b327220 */ /* 0x000fe20000410000 */
[----:B------:R-:W-:-:S02]  /*f2b0*/  FMUL.FTZ R43, R9, R4 ;  /* 0x00000004092b7220 */ /* 0x000fc40000410000 */
[----:B------:R-:W-:Y:S01]  /*f2c0*/  FMUL.FTZ R11, R11, R6 ;  /* 0x000000060b0b7220 */ /* 0x000fe20000410000 */
[----:B------:R-:W-:Y:S01]  /*f2d0*/  FFMA.FTZ R9, R5, R4, -R44 ;  /* 0x0000000405097223 */ /* 0x000fe2000001082c */
[----:B------:R-:W-:Y:S01]  /*f2e0*/  FFMA.FTZ R50, R7, R6, -R50 ;  /* 0x0000000607327223 */ /* 0x000fe20000010832 */
[----:B------:R-:W-:Y:S01]  /*f2f0*/  FFMA.FTZ R43, R5, R8, R43 ;  /* 0x00000008052b7223 */ /* 0x000fe2000001002b */
[----:B------:R-:W-:Y:S01]  /*f300*/  FFMA.FTZ R11, R7, R10, R11 ;  /* 0x0000000a070b7223 */ /* 0x000fe2000001000b */
[----:B------:R-:W-:Y:S02]  /*f310*/  F2FP.BF16.F32.PACK_AB R6, R60, R53 ;  /* 0x000000353c06723e */ /* 0x000fe400000010ff */
[----:B------:R-:W-:Y:S02]  /*f320*/  F2FP.BF16.F32.PACK_AB R4, R55, R56 ;  /* 0x000000383704723e */ /* 0x000fe400000010ff */
[----:B------:R-:W-:Y:S02]  /*f330*/  F2FP.BF16.F32.PACK_AB R5, R9, R48 ;  /* 0x000000300905723e */ /* 0x000fe400000010ff */
[----:B------:R-:W-:-:S02]  /*f340*/  F2FP.BF16.F32.PACK_AB R7, R50, R45 ;  /* 0x0000002d3207723e */ /* 0x000fc400000010ff */
[----:B------:R-:W-:Y:S02]  /*f350*/  F2FP.BF16.F32.PACK_AB R10, R51, R54 ;  /* 0x00000036330a723e */ /* 0x000fe400000010ff */
[----:B------:R-:W-:Y:S01]  /*f360*/  F2FP.BF16.F32.PACK_AB R8, R57, R58 ;  /* 0x0000003a3908723e */ /* 0x000fe200000010ff */
[----:B------:R1:W-:Y:S01]  /*f370*/  STS.128 [R61+0x12400], R4 ;  /* 0x012400043d007388 */ /* 0x0003e20000000c00 */
[----:B------:R-:W-:Y:S02]  /*f380*/  F2FP.BF16.F32.PACK_AB R9, R43, R52 ;  /* 0x000000342b09723e */ /* 0x000fe400000010ff */
[----:B------:R-:W-:-:S05]  /*f390*/  F2FP.BF16.F32.PACK_AB R11, R11, R46 ;  /* 0x0000002e0b0b723e */ /* 0x000fca00000010ff */
[----:B------:R1:W-:Y:S02]  /*f3a0*/  STS.128 [R62+0x12400], R8 ;  /* 0x012400083e007388 */ /* 0x0003e40000000c00 */
.L_x_3905:
[----:B------:R-:W-:Y:S05]  /*f3b0*/  BSYNC B2 ;  /* 0x0000000000027941 */ /* 0x000fea0003800000 */
.L_x_3904:
[----:B------:R-:W-:Y:S04]  /*f3c0*/  BSSY B2, `(.L_x_3906) ;  /* 0x0000059000027945 */ /* 0x000fe80003800000 */
[----:B------:R-:W-:Y:S05]  /*f3d0*/  @P1 BRA `(.L_x_3907) ;  /* 0x00000004005c1947 */ /* 0x000fea0003800000 */
[----:B------:R-:W2:Y:S01]  /*f3e0*/  LDL R60, [R1+0x70] ;  /* 0x00007000013c7983 */ /* 0x000ea20000100800 */
[----:B-1----:R-:W-:Y:S01]  /*f3f0*/  LEA.HI R4, R41, R196, RZ, 0x1d ;  /* 0x000000c429047211 */ /* 0x002fe200078fe8ff */
[C---:B------:R-:W-:Y:S01]  /*f400*/  IMAD.U32 R55, R28.reuse, 0x10000, RZ ;  /* 0x000100001c377824 */ /* 0x040fe200078e00ff */
[----:B------:R-:W-:Y:S01]  /*f410*/  LOP3.LUT R57, R28, 0xffff0000, RZ, 0xc0, !PT ;  /* 0xffff00001c397812 */ /* 0x000fe200078ec0ff */
[----:B------:R-:W-:Y:S01]  /*f420*/  IMAD.U32 R53, R24, 0x10000, RZ ;  /* 0x0001000018357824 */ /* 0x000fe200078e00ff */
[----:B------:R-:W-:Y:S01]  /*f430*/  SHF.R.S32.HI R7, RZ, 0x1f, R4 ;  /* 0x0000001fff077819 */ /* 0x000fe20000011404 */
[----:B0-----:R-:W-:-:S03]  /*f440*/  IMAD.SHL.U32 R5, R4, 0x8, RZ ;  /* 0x0000000804057824 */ /* 0x001fc600078e00ff */
[----:B------:R-:W-:Y:S02]  /*f450*/  LEA.HI R7, R7, R4, RZ, 0x3 ;  /* 0x0000000407077211 */ /* 0x000fe400078f18ff */
[----:B------:R-:W-:Y:S02]  /*f460*/  LOP3.LUT R4, R216, 0x38, R5, 0xf8, !PT ;  /* 0x00000038d8047812 */ /* 0x000fe400078ef805 */
[----:B------:R-:W-:Y:S02]  /*f470*/  SHF.L.U32 R7, R7, 0xa, RZ ;  /* 0x0000000a07077819 */ /* 0x000fe400000006ff */
[----:B------:R-:W-:Y:S02]  /*f480*/  LOP3.LUT R4, R4, R217, RZ, 0x3c, !PT ;  /* 0x000000d904047212 */ /* 0x000fe400078e3cff */
[----:B------:R-:W-:-:S04]  /*f490*/  LOP3.LUT R7, R7, 0x7fffe000, RZ, 0xc0, !PT ;  /* 0x7fffe00007077812 */ /* 0x000fc800078ec0ff */
[----:B------:R-:W-:-:S05]  /*f4a0*/  IADD3 R9, R4, R7, R218 ;  /* 0x0000000704097210 */ /* 0x000fca0007ffe0da */
[----:B------:R-:W-:-:S05]  /*f4b0*/  IMAD R43, R9, 0x2, R2 ;  /* 0x00000002092b7824 */ /* 0x000fca00078e0202 */
[----:B------:R-:W0:Y:S02]  /*f4c0*/  LDS.128 R8, [R43+0x12400] ;  /* 0x012400002b087984 */ /* 0x000e240000000c00 */
[C---:B0-----:R-:W-:Y:S01]  /*f4d0*/  IMAD.U32 R48, R8.reuse, 0x10000, RZ ;  /* 0x0001000008307824 */ /* 0x041fe200078e00ff */
[----:B------:R-:W-:Y:S01]  /*f4e0*/  LOP3.LUT R8, R8, 0xffff0000, RZ, 0xc0, !PT ;  /* 0xffff000008087812 */ /* 0x000fe200078ec0ff */
[----:B------:R-:W-:Y:S01]  /*f4f0*/  IMAD.U32 R49, R9, 0x10000, RZ ;  /* 0x0001000009317824 */ /* 0x000fe200078e00ff */
[----:B------:R-:W-:Y:S01]  /*f500*/  SHF.L.U32 R51, R11, 0x10, RZ ;  /* 0x000000100b337819 */ /* 0x000fe200000006ff */
[C---:B------:R-:W-:Y:S01]  /*f510*/  FMUL.FTZ R59, R48.reuse, R55 ;  /* 0x00000037303b7220 */ /* 0x040fe20000410000 */
[----:B------:R-:W-:Y:S01]  /*f520*/  FMUL.FTZ R61, R48, R53 ;  /* 0x00000035303d7220 */ /* 0x000fe20000410000 */
[----:B------:R-:W-:Y:S01]  /*f530*/  FMUL.FTZ R63, R8, R57 ;  /* 0x00000039083f7220 */ /* 0x000fe20000410000 */
[----:B------:R-:W-:Y:S01]  /*f540*/  IMAD.U32 R48, R29, 0x10000, RZ ;  /* 0x000100001d307824 */ /* 0x000fe200078e00ff */
[----:B------:R-:W-:Y:S01]  /*f550*/  LOP3.LUT R9, R9, 0xffff0000, RZ, 0xc0, !PT ;  /* 0xffff000009097812 */ /* 0x000fe200078ec0ff */
[C---:B------:R-:W-:Y:S01]  /*f560*/  IMAD.U32 R50, R10.reuse, 0x10000, RZ ;  /* 0x000100000a327824 */ /* 0x040fe200078e00ff */
[----:B------:R-:W-:-:S02]  /*f570*/  LOP3.LUT R10, R10, 0xffff0000, RZ, 0xc0, !PT ;  /* 0xffff00000a0a7812 */ /* 0x000fc400078ec0ff */
[----:B------:R-:W-:Y:S01]  /*f580*/  LOP3.LUT R11, R11, 0xffff0000, RZ, 0xc0, !PT ;  /* 0xffff00000b0b7812 */ /* 0x000fe200078ec0ff */
[----:B--2---:R-:W0:Y:S02]  /*f590*/  LDS.128 R4, [R60] ;  /* 0x000000003c047984 */ /* 0x004e240000000c00 */
[C---:B0-----:R-:W-:Y:S01]  /*f5a0*/  IMAD.U32 R44, R4.reuse, 0x10000, RZ ;  /* 0x00010000042c7824 */ /* 0x041fe200078e00ff */
[----:B------:R-:W-:Y:S01]  /*f5b0*/  LOP3.LUT R4, R4, 0xffff0000, RZ, 0xc0, !PT ;  /* 0xffff000004047812 */ /* 0x000fe200078ec0ff */
[C---:B------:R-:W-:Y:S01]  /*f5c0*/  IMAD.U32 R45, R5.reuse, 0x10000, RZ ;  /* 0x00010000052d7824 */ /* 0x040fe200078e00ff */
[----:B------:R-:W-:Y:S01]  /*f5d0*/  LOP3.LUT R5, R5, 0xffff0000, RZ, 0xc0, !PT ;  /* 0xffff000005057812 */ /* 0x000fe200078ec0ff */
[----:B------:R-:W-:Y:S01]  /*f5e0*/  FFMA.FTZ R59, R44, R53, -R59 ;  /* 0x000000352c3b7223 */ /* 0x000fe2000001083b */
        /* <DEDUP_REMOVED lines=10> */
[----:B------:R-:W-:Y:S01]  /*f690*/  FFMA.FTZ R56, R45, R44, -R8 ;  /* 0x0000002c2d387223 */ /* 0x000fe20000010808 */
[----:B------:R-:W-:-:S02]  /*f6a0*/  IMAD.U32 R49, R26, 0x10000, RZ ;  /* 0x000100001a317824 */ /* 0x000fc400078e00ff */
[----:B------:R-:W-:Y:S01]  /*f6b0*/  FFMA.FTZ R63, R45, R48, R63 ;  /* 0x000000302d3f7223 */ /* 0x000fe2000001003f */
[----:B------:R-:W-:Y:S01]  /*f6c0*/  FMUL.FTZ R57, R50, R53 ;  /* 0x0000003532397220 */ /* 0x000fe20000410000 */
[----:B------:R-:W-:Y:S01]  /*f6d0*/  LOP3.LUT R55, R30, 0xffff0000, RZ, 0xc0, !PT ;  /* 0xffff00001e377812 */ /* 0x000fe200078ec0ff */
[----:B------:R-:W-:Y:S01]  /*f6e0*/  IMAD.U32 R44, R31, 0x10000, RZ ;  /* 0x000100001f2c7824 */ /* 0x000fe200078e00ff */
[----:B------:R-:W-:Y:S01]  /*f6f0*/  LOP3.LUT R45, R26, 0xffff0000, RZ, 0xc0, !PT ;  /* 0xffff00001a2d7812 */ /* 0x000fe200078ec0ff */
[-C--:B------:R-:W-:Y:S01]  /*f700*/  FMUL.FTZ R65, R50, R49.reuse ;  /* 0x0000003132417220 */ /* 0x080fe20000410000 */
[----:B------:R-:W-:Y:S01]  /*f710*/  LOP3.LUT R6, R6, 0xffff0000, RZ, 0xc0, !PT ;  /* 0xffff000006067812 */ /* 0x000fe200078ec0ff */
[----:B------:R-:W-:Y:S01]  /*f720*/  FFMA.FTZ R57, R46, R49, -R57 ;  /* 0x000000312e397223 */ /* 0x000fe20000010839 */
[C---:B------:R-:W-:Y:S01]  /*f730*/  FMUL.FTZ R49, R10.reuse, R55 ;  /* 0x000000370a317220 */ /* 0x040fe20000410000 */
[----:B------:R-:W-:Y:S02]  /*f740*/  IMAD.U32 R47, R7, 0x10000, RZ ;  /* 0x00010000072f7824 */ /* 0x000fe400078e00ff */
[----:B------:R-:W-:Y:S01]  /*f750*/  FMUL.FTZ R10, R10, R45 ;  /* 0x0000002d0a0a7220 */ /* 0x000fe20000410000 */
[----:B------:R-:W-:-:S02]  /*f760*/  IMAD.U32 R4, R27, 0x10000, RZ ;  /* 0x000100001b047824 */ /* 0x000fc400078e00ff */
[----:B------:R-:W-:Y:S01]  /*f770*/  FMUL.FTZ R8, R51, R44 ;  /* 0x0000002c33087220 */ /* 0x000fe20000410000 */
[----:B------:R-:W-:Y:S01]  /*f780*/  FFMA.FTZ R65, R46, R53, R65 ;  /* 0x000000352e417223 */ /* 0x000fe20000010041 */
[C---:B------:R-:W-:Y:S01]  /*f790*/  FFMA.FTZ R46, R6.reuse, R45, -R49 ;  /* 0x0000002d062e7223 */ /* 0x040fe20000010831 */
[----:B------:R-:W-:Y:S01]  /*f7a0*/  FFMA.FTZ R48, R6, R55, R10 ;  /* 0x0000003706307223 */ /* 0x000fe2000001000a */
[-C--:B------:R-:W-:Y:S01]  /*f7b0*/  FFMA.FTZ R49, R47, R4.reuse, -R8 ;  /* 0x000000042f317223 */ /* 0x080fe20000010808 */
[----:B------:R-:W-:Y:S01]  /*f7c0*/  FMUL.FTZ R50, R51, R4 ;  /* 0x0000000433327220 */ /* 0x000fe20000410000 */
[----:B------:R-:W-:Y:S02]  /*f7d0*/  LOP3.LUT R8, R29, 0xffff0000, RZ, 0xc0, !PT ;  /* 0xffff00001d087812 */ /* 0x000fe400078ec0ff */
        /* <DEDUP_REMOVED lines=8> */
[----:B------:R-:W-:Y:S01]  /*f860*/  FFMA.FTZ R9, R5, R4, -R44 ;  /* 0x0000000405097223 */ /* 0x000fe2000001082c */
[-C--:B------:R-:W-:Y:S01]  /*f870*/  FMUL.FTZ R11, R11, R6.reuse ;  /* 0x000000060b0b7220 */ /* 0x080fe20000410000 */
        /* <DEDUP_REMOVED lines=13> */
.L_x_3907:
[----:B------:R-:W-:Y:S05]  /*f950*/  BSYNC B2 ;  /* 0x0000000000027941 */ /* 0x000fea0003800000 */
.L_x_3906:
[----:B------:R-:W-:Y:S05]  /*f960*/  @P2 BRA `(.L_x_3903) ;  /* 0x00000004005c2947 */ /* 0x000fea0003800000 */
[----:B-1----:R-:W3:Y:S01]  /*f970*/  LDL R61, [R1+0x68] ;  /* 0x00006800013d7983 */ /* 0x002ee20000100800 */
[----:B------:R-:W-:Y:S01]  /*f980*/  LEA.HI R41, R41, R197, RZ, 0x1d ;  /* 0x000000c529297211 */ /* 0x000fe200078fe8ff */
[C---:B------:R-:W-:Y:S01]  /*f990*/  IMAD.U32 R54, R14.reuse, 0x10000, RZ ;  /* 0x000100000e367824 */ /* 0x040fe200078e00ff */
[----:B------:R-:W-:Y:S01]  /*f9a0*/  LOP3.LUT R51, R14, 0xffff0000, RZ, 0xc0, !PT ;  /* 0xffff00000e337812 */ /* 0x000fe200078ec0ff */
[----:B------:R-:W-:Y:S01]  /*f9b0*/  IMAD.U32 R52, R0, 0x10000, RZ ;  /* 0x0001000000347824 */ /* 0x000fe200078e00ff */
[----:B--2---:R-:W-:Y:S01]  /*f9c0*/  SHF.R.S32.HI R4, RZ, 0x1f, R41 ;  /* 0x0000001fff047819 */ /* 0x004fe20000011429 */
[----:B0-----:R-:W-:Y:S02]  /*f9d0*/  IMAD.SHL.U32 R5, R41, 0x8, RZ ;  /* 0x0000000829057824 */ /* 0x001fe400078e00ff */
[----:B------:R-:W-:Y:S01]  /*f9e0*/  IMAD.U32 R53, R15, 0x10000, RZ ;  /* 0x000100000f357824 */ /* 0x000fe200078e00ff */
[----:B------:R-:W-:Y:S02]  /*f9f0*/  LEA.HI R41, R4, R41, RZ, 0x3 ;  /* 0x0000002904297211 */ /* 0x000fe400078f18ff */
[----:B------:R-:W-:-:S03]  /*fa00*/  LOP3.LUT R4, R216, 0x38, R5, 0xf8, !PT ;  /* 0x00000038d8047812 */ /* 0x000fc600078ef805 */
[----:B------:R-:W-:Y:S01]  /*fa10*/  IMAD.SHL.U32 R41, R41, 0x400, RZ ;  /* 0x0000040029297824 */ /* 0x000fe200078e00ff */
[----:B------:R-:W-:-:S04]  /*fa20*/  LOP3.LUT R4, R4, R217, RZ, 0x3c, !PT ;  /* 0x000000d904047212 */ /* 0x000fc800078e3cff */
[----:B------:R-:W-:-:S04]  /*fa30*/  LOP3.LUT R41, R41, 0x7fffe000, RZ, 0xc0, !PT ;  /* 0x7fffe00029297812 */ /* 0x000fc800078ec0ff */
[----:B------:R-:W-:-:S05]  /*fa40*/  IADD3 R41, R4, R41, R218 ;  /* 0x0000002904297210 */ /* 0x000fca0007ffe0da */
[----:B------:R-:W-:-:S05]  /*fa50*/  IMAD R41, R41, 0x2, R2 ;  /* 0x0000000229297824 */ /* 0x000fca00078e0202 */
[----:B------:R-:W0:Y:S02]  /*fa60*/  LDS.128 R8, [R41+0x12400] ;  /* 0x0124000029087984 */ /* 0x000e240000000c00 */
[C---:B0-----:R-:W-:Y:S01]  /*fa70*/  IMAD.U32 R47, R8.reuse, 0x10000, RZ ;  /* 0x00010000082f7824 */ /* 0x041fe200078e00ff */
[----:B------:R-:W-:Y:S01]  /*fa80*/  LOP3.LUT R8, R8, 0xffff0000, RZ, 0xc0, !PT ;  /* 0xffff000008087812 */ /* 0x000fe200078ec0ff */
[C---:B------:R-:W-:Y:S01]  /*fa90*/  IMAD.U32 R48, R9.reuse, 0x10000, RZ ;  /* 0x0001000009307824 */ /* 0x040fe200078e00ff */
[----:B------:R-:W-:Y:S01]  /*faa0*/  LOP3.LUT R9, R9, 0xffff0000, RZ, 0xc0, !PT ;  /* 0xffff000009097812 */ /* 0x000fe200078ec0ff */
[C---:B------:R-:W-:Y:S01]  /*fab0*/  FMUL.FTZ R56, R47.reuse, R54 ;  /* 0x000000362f387220 */ /* 0x040fe20000410000 */
[----:B------:R-:W-:Y:S01]  /*fac0*/  FMUL.FTZ R58, R47, R52 ;  /* 0x000000342f3a7220 */ /* 0x000fe20000410000 */
[----:B------:R-:W-:Y:S01]  /*fad0*/  LOP3.LUT R47, R0, 0xffff0000, RZ, 0xc0, !PT ;  /* 0xffff0000002f7812 */ /* 0x000fe200078ec0ff */
[----:B------:R-:W-:Y:S01]  /*fae0*/  FMUL.FTZ R55, R8, R51 ;  /* 0x0000003308377220 */ /* 0x000fe20000410000 */
[C---:B------:R-:W-:Y:S01]  /*faf0*/  IMAD.U32 R49, R10.reuse, 0x10000, RZ ;  /* 0x000100000a317824 */ /* 0x040fe200078e00ff */
[----:B------:R-:W-:Y:S01]  /*fb00*/  LOP3.LUT R10, R10, 0xffff0000, RZ, 0xc0, !PT ;  /* 0xffff00000a0a7812 */ /* 0x000fe200078ec0ff */
[----:B------:R-:W-:-:S02]  /*fb10*/  IMAD.U32 R50, R11, 0x10000, RZ ;  /* 0x000100000b327824 */ /* 0x000fc400078e00ff */
[----:B------:R-:W-:Y:S01]  /*fb20*/  FMUL.FTZ R57, R8, R47 ;  /* 0x0000002f08397220 */ /* 0x000fe20000410000 */
[----:B------:R-:W-:Y:S02]  /*fb30*/  SHF.L.U32 R8, R20, 0x10, RZ ;  /* 0x0000001014087819 */ /* 0x000fe400000006ff */
[----:B------:R-:W-:Y:S01]  /*fb40*/  LOP3.LUT R11, R11, 0xffff0000, RZ, 0xc0, !PT ;  /* 0xffff00000b0b7812 */ /* 0x000fe200078ec0ff */
[----:B---3--:R-:W0:Y:S02]  /*fb50*/  LDS.128 R4, [R61] ;  /* 0x000000003d047984 */ /* 0x008e240000000c00 */
[C---:B0-----:R-:W-:Y:S01]  /*fb60*/  IMAD.U32 R43, R4.reuse, 0x10000, RZ ;  /* 0x00010000042b7824 */ /* 0x041fe200078e00ff */
[----:B------:R-:W-:Y:S01]  /*fb70*/  LOP3.LUT R4, R4, 0xffff0000, RZ, 0xc0, !PT ;  /* 0xffff000004047812 */ /* 0x000fe200078ec0ff */
[----:B------:R-:W-:Y:S01]  /*fb80*/  IMAD.U32 R45, R6, 0x10000, RZ ;  /* 0x00010000062d7824 */ /* 0x000fe200078e00ff */
[----:B------:R-:W-:Y:S01]  /*fb90*/  SHF.L.U32 R44, R5, 0x10, RZ ;  /* 0x00000010052c7819 */ /* 0x000fe200000006ff */
[C---:B------:R-:W-:Y:S01]  /*fba0*/  FFMA.FTZ R56, R43.reuse, R52, -R56 ;  /* 0x000000342b387223 */ /* 0x040fe20000010838 */
[----:B------:R-:W-:Y:S01]  /*fbb0*/  FFMA.FTZ R58, R43, R54, R58 ;  /* 0x000000362b3a7223 */ /* 0x000fe2000001003a */
[----:B------:R-:W-:-:S02]  /*fbc0*/  IMAD.U32 R43, R3, 0x10000, RZ ;  /* 0x00010000032b7824 */ /* 0x000fc400078e00ff */
[----:B------:R-:W-:Y:S01]  /*fbd0*/  FFMA.FTZ R55, R4, R47, -R55 ;  /* 0x0000002f04377223 */ /* 0x000fe20000010837 */
[----:B------:R-:W-:Y:S01]  /*fbe0*/  FMUL.FTZ R47, R48, R53 ;  /* 0x00000035302f7220 */ /* 0x000fe20000410000 */
[----:B------:R-:W-:Y:S01]  /*fbf0*/  FFMA.FTZ R57, R4, R51, R57 ;  /* 0x0000003304397223 */ /* 0x000fe20000010039 */
        /* <DEDUP_REMOVED lines=9> */
[----:B------:R-:W-:Y:S01]  /*fc90*/  FMUL.FTZ R54, R49, R4 ;  /* 0x0000000431367220 */ /* 0x000fe20000410000 */
[----:B------:R-:W-:Y:S01]  /*fca0*/  FMUL.FTZ R10, R10, R43 ;  /* 0x0000002b0a0a7220 */ /* 0x000fe20000410000 */
[----:B------:R-:W-:-:S02]  /*fcb0*/  IMAD.U32 R49, R21, 0x10000, RZ ;  /* 0x0001000015317824 */ /* 0x000fc400078e00ff */
[----:B------:R-:W-:Y:S01]  /*fcc0*/  FFMA.FTZ R53, R45, R4, -R44 ;  /* 0x000000042d357223 */ /* 0x000fe2000001082c */
[----:B------:R-:W-:Y:S02]  /*fcd0*/  IMAD.U32 R47, R13, 0x10000, RZ ;  /* 0x000100000d2f7824 */ /* 0x000fe400078e00ff */
[----:B------:R-:W-:Y:S01]  /*fce0*/  FFMA.FTZ R54, R45, R8, R54 ;  /* 0x000000082d367223 */ /* 0x000fe20000010036 */
[----:B------:R-:W-:Y:S01]  /*fcf0*/  FFMA.FTZ R51, R6, R51, R10 ;  /* 0x0000003306337223 */ /* 0x000fe2000001000a */
[----:B------:R-:W-:Y:S02]  /*fd00*/  IMAD.U32 R46, R7, 0x10000, RZ ;  /* 0x00010000072e7824 */ /* 0x000fe400078e00ff */
        /* <DEDUP_REMOVED lines=29> */
.L_x_3903:
[----:B------:R-:W-:Y:S05]  /*fee0*/  BSYNC B1 ;  /* 0x0000000000017941 */ /* 0x000fea0003800000 */
.L_x_3902:
[----:B-123--:R-:W-:-:S05]  /*fef0*/  VIADD R4, R201, 0x40 ;  /* 0x00000040c9047836 */ /* 0x00efca0000000000 */
[----:B------:R-:W-:-:S13]  /*ff00*/  ISETP.GE.AND P0, PT, R4, R42, PT ;  /* 0x0000002a0400720c */ /* 0x000fda0003f06270 */
[----:B------:R-:W-:Y:S05]  /*ff10*/  @P0 BRA `(.L_x_3886) ;  /* 0x00000010005c0947 */ /* 0x000fea0003800000 */
[----:B------:R-:W1:Y:S01]  /*ff20*/  LDC R41, c[0x0][0x3f4] ;  /* 0x0000fd00ff297b82 */ /* 0x000e620000000800 */
[----:B------:R-:W-:Y:S01]  /*ff30*/  BSSY B1, `(.L_x_3908) ;  /* 0x0000063000017945 */ /* 0x000fe20003800000 */
[----:B------:R-:W-:Y:S02]  /*ff40*/  SHF.R.U32.HI R59, RZ, 0x3, R203 ;  /* 0x00000003ff3b7819 */ /* 0x000fe400000116cb */
[-C--:B-1----:R-:W-:Y:S02]  /*ff50*/  ISETP.GE.AND P0, PT, R16, R41.reuse, PT ;  /* 0x000000291000720c */ /* 0x082fe40003f06270 */
[-C--:B------:R-:W-:Y:S02]  /*ff60*/  ISETP.GE.AND P1, PT, R193, R41.reuse, PT ;  /* 0x00000029c100720c */ /* 0x080fe40003f26270 */
[----:B------:R-:W-:-:S09]  /*ff70*/  ISETP.GE.AND P2, PT, R192, R41, PT ;  /* 0x00000029c000720c */ /* 0x000fd20003f46270 */
[----:B------:R-:W-:Y:S05]  /*ff80*/  @P0 BRA `(.L_x_3909) ;  /* 0x0000000400740947 */ /* 0x000fea0003800000 */
[----:B------:R-:W2:Y:S01]  /*ff90*/  LDL R61, [R1+0x6c] ;  /* 0x00006c00013d7983 */ /* 0x000ea20000100800 */
[----:B0-----:R-:W0:Y:S02]  /*ffa0*/  S2R R5, SR_TID.X ;  /* 0x0000000000057919 */ /* 0x001e240000002100 */
[----:B0-----:R-:W-:-:S05]  /*ffb0*/  VIADD R5, R5, 0xffffff80 ;  /* 0xffffff8005057836 */ /* 0x001fca0000000000 */
[----:B------:R-:W-:-:S04]  /*ffc0*/  SHF.R.S32.HI R4, RZ, 0x1f, R5 ;  /* 0x0000001fff047819 */ /* 0x000fc80000011405 */
[----:B------:R-:W-:-:S04]  /*ffd0*/  LEA.HI R4, R4, R5, RZ, 0x2 ;  /* 0x0000000504047211 */ /* 0x000fc800078f10ff */
[----:B------:R-:W-:-:S05]  /*ffe0*/  LOP3.LUT R4, R4, 0xfffffffc, RZ, 0xc0, !PT ;  /* 0xfffffffc04047812 */ /* 0x000fca00078ec0ff */
[----:B------:R-:W-:-:S05]  /*fff0*/  IMAD.IADD R4, R5, 0x1, -R4 ;  /* 0x0000000105047824 */ /* 0x000fca00078e0a04 */
[----:B------:R-:W-:-:S04]  /*10000*/  LEA.HI R4, R41, R4, RZ, 0x1d ;  /* 0x0000000429047211 */ /* 0x000fc800078fe8ff */
[----:B------:R-:W-:Y:S01]  /*10010*/  SHF.R.S32.HI R5, RZ, 0x1f, R4 ;  /* 0x0000001fff057819 */ /* 0x000fe20000011404 */
[----:B------:R-:W-:-:S03]  /*10020*/  IMAD.SHL.U32 R6, R4, 0x8, RZ ;  /* 0x0000000804067824 */ /* 0x000fc600078e00ff */
[----:B------:R-:W-:Y:S02]  /*10030*/  LEA.HI R5, R5, R4, RZ, 0x3 ;  /* 0x0000000405057211 */ /* 0x000fe400078f18ff */
[----:B------:R-:W-:-:S03]  /*10040*/  LOP3.LUT R4, R203, 0x38, R6, 0xf8, !PT ;  /* 0x00000038cb047812 */ /* 0x000fc600078ef806 */
[----:B------:R-:W-:Y:S01]  /*10050*/  IMAD.SHL.U32 R5, R5, 0x400, RZ ;  /* 0x0000040005057824 */ /* 0x000fe200078e00ff */
[----:B------:R-:W-:-:S04]  /*10060*/  LOP3.LUT R4, R4, R59, RZ, 0x3c, !PT ;  /* 0x0000003b04047212 */ /* 0x000fc800078e3cff */
[----:B------:R-:W-:-:S04]  /*10070*/  LOP3.LUT R5, R5, 0x7fffe000, RZ, 0xc0, !PT ;  /* 0x7fffe00005057812 */ /* 0x000fc800078ec0ff */
[----:B------:R-:W-:-:S05]  /*10080*/  IADD3 R9, R4, R5, R219 ;  /* 0x0000000504097210 */ /* 0x000fca0007ffe0db */
[----:B------:R-:W-:-:S05]  /*10090*/  IMAD R42, R9, 0x2, R2 ;  /* 0x00000002092a7824 */ /* 0x000fca00078e0202 */
[----:B------:R-:W0:Y:S01]  /*100a0*/  LDS.128 R8, [R42+0x12400] ;  /* 0x012400002a087984 */ /* 0x000e220000000c00 */
[C---:B------:R-:W-:Y:S02]  /*100b0*/  IMAD.U32 R53, R37.reuse, 0x10000, RZ ;  /* 0x0001000025357824 */ /* 0x040fe400078e00ff */
[----:B------:R-:W-:Y:S01]  /*100c0*/  IMAD.U32 R51, R32, 0x10000, RZ ;  /* 0x0001000020337824 */ /* 0x000fe200078e00ff */
[----:B------:R-:W-:Y:S01]  /*100d0*/  LOP3.LUT R58, R37, 0xffff0000, RZ, 0xc0, !PT ;  /* 0xffff0000253a7812 */ /* 0x000fe200078ec0ff */
[----:B------:R-:W-:Y:S01]  /*100e0*/  IMAD.U32 R60, R38, 0x10000, RZ ;  /* 0x00010000263c7824 */ /* 0x000fe200078e00ff */
[----:B------:R-:W-:Y:S01]  /*100f0*/  LOP3.LUT R32, R32, 0xffff0000, RZ, 0xc0, !PT ;  /* 0xffff000020207812 */ /* 0x000fe200078ec0ff */
[----:B------:R-:W-:Y:S01]  /*10100*/  IMAD.U32 R56, R33, 0x10000, RZ ;  /* 0x0001000021387824 */ /* 0x000fe200078e00ff */
[----:B------:R-:W-:Y:S02]  /*10110*/  SHF.L.U32 R55, R39, 0x10, RZ ;  /* 0x0000001027377819 */ /* 0x000fe400000006ff */
[----:B------:R-:W-:-:S02]  /*10120*/  LOP3.LUT R57, R40, 0xffff0000, RZ, 0xc0, !PT ;  /* 0xffff000028397812 */ /* 0x000fc400078ec0ff */
[----:B------:R-:W-:Y:S01]  /*10130*/  LOP3.LUT R33, R33, 0xffff0000, RZ, 0xc0, !PT ;  /* 0xffff000021217812 */ /* 0x000fe200078ec0ff */
[C---:B0-----:R-:W-:Y:S01]  /*10140*/  IMAD.U32 R47, R8.reuse, 0x10000, RZ ;  /* 0x00010000082f7824 */ /* 0x041fe200078e00ff */
[----:B------:R-:W-:Y:S01]  /*10150*/  LOP3.LUT R8, R8, 0xffff0000, RZ, 0xc0, !PT ;  /* 0xffff000008087812 */ /* 0x000fe200078ec0ff */
[----:B------:R-:W-:Y:S02]  /*10160*/  IMAD.U32 R48, R9, 0x10000, RZ ;  /* 0x0001000009307824 */ /* 0x000fe400078e00ff */
[-C--:B------:R-:W-:Y:S01]  /*10170*/  FMUL.FTZ R52, R53, R47.reuse ;  /* 0x0000002f35347220 */ /* 0x080fe20000410000 */
[----:B------:R-:W-:Y:S01]  /*10180*/  FMUL.FTZ R54, R51, R47 ;  /* 0x0000002f33367220 */ /* 0x000fe20000410000 */
[----:B------:R-:W-:Y:S01]  /*10190*/  FMUL.FTZ R47, R60, R48 ;  /* 0x000000303c2f7220 */ /* 0x000fe20000410000 */
[----:B------:R-:W-:Y:S01]  /*101a0*/  FMUL.FTZ R37, R58, R8 ;  /* 0x000000083a257220 */ /* 0x000fe20000410000 */
[C---:B------:R-:W-:Y:S01]  /*101b0*/  IMAD.U32 R49, R10.reuse, 0x10000, RZ ;  /* 0x000100000a317824 */ /* 0x040fe200078e00ff */
[----:B------:R-:W-:Y:S01]  /*101c0*/  LOP3.LUT R10, R10, 0xffff0000, RZ, 0xc0, !PT ;  /* 0xffff00000a0a7812 */ /* 0x000fe200078ec0ff */
[----:B------:R-:W-:Y:S01]  /*101d0*/  IMAD.U32 R50, R11, 0x10000, RZ ;  /* 0x000100000b327824 */ /* 0x000fe200078e00ff */
[----:B------:R-:W-:-:S02]  /*101e0*/  LOP3.LUT R9, R9, 0xffff0000, RZ, 0xc0, !PT ;  /* 0xffff000009097812 */ /* 0x000fc400078ec0ff */
[----:B------:R-:W-:Y:S01]  /*101f0*/  LOP3.LUT R11, R11, 0xffff0000, RZ, 0xc0, !PT ;  /* 0xffff00000b0b7812 */ /* 0x000fe200078ec0ff */
[----:B--2---:R-:W0:Y:S02]  /*10200*/  LDS.128 R4, [R61] ;  /* 0x000000003d047984 */ /* 0x004e240000000c00 */
[----:B0-----:R-:W-:Y:S01]  /*10210*/  IMAD.U32 R43, R4, 0x10000, RZ ;  /* 0x00010000042b7824 */ /* 0x001fe200078e00ff */
[----:B------:R-:W-:-:S03]  /*10220*/  SHF.L.U32 R44, R5, 0x10, RZ ;  /* 0x00000010052c7819 */ /* 0x000fc600000006ff */
[-C--:B------:R-:W-:Y:S01]  /*10230*/  FFMA.FTZ R52, R51, R43.reuse, -R52 ;  /* 0x0000002b33347223 */ /* 0x080fe20000010834 */
[----:B------:R-:W-:Y:S01]  /*10240*/  FMUL.FTZ R51, R56, R48 ;  /* 0x0000003038337220 */ /* 0x000fe20000410000 */
[----:B------:R-:W-:Y:S01]  /*10250*/  LOP3.LUT R4, R4, 0xffff0000, RZ, 0xc0, !PT ;  /* 0xffff000004047812 */ /* 0x000fe200078ec0ff */
[----:B------:R-:W-:Y:S01]  /*10260*/  FFMA.FTZ R54, R53, R43, R54 ;  /* 0x0000002b35367223 */ /* 0x000fe20000010036 */
[----:B------:R-:W-:Y:S01]  /*10270*/  FMUL.FTZ R43, R32, R8 ;  /* 0x00000008202b7220 */ /* 0x000fe20000410000 */
[----:B------:R-:W-:Y:S02]  /*10280*/  IMAD.U32 R53, R34, 0x10000, RZ ;  /* 0x0001000022357824 */ /* 0x000fe400078e00ff */
[-C--:B------:R-:W-:Y:S01]  /*10290*/  FFMA.FTZ R47, R56, R44.reuse, -R47 ;  /* 0x0000002c382f7223 */ /* 0x080fe2000001082f */
[----:B------:R-:W-:Y:S01]  /*102a0*/  FFMA.FTZ R51, R60, R44, R51 ;  /* 0x0000002c3c337223 */ /* 0x000fe20000010033 */
[----:B------:R-:W-:Y:S01]  /*102b0*/  LOP3.LUT R34, R34, 0xffff0000, RZ, 0xc0, !PT ;  /* 0xffff000022227812 */ /* 0x000fe200078ec0ff */
[-C--:B------:R-:W-:Y:S01]  /*102c0*/  FFMA.FTZ R37, R32, R4.reuse, -R37 ;  /* 0x0000000420257223 */ /* 0x080fe20000010825 */
[----:B------:R-:W-:Y:S01]  /*102d0*/  LOP3.LUT R44, R39, 0xffff0000, RZ, 0xc0, !PT ;  /* 0xffff0000272c7812 */ /* 0x000fe200078ec0ff */
[----:B------:R-:W-:Y:S01]  /*102e0*/  FFMA.FTZ R43, R58, R4, R43 ;  /* 0x000000043a2b7223 */ /* 0x000fe2000001002b */
[----:B------:R-:W-:-:S02]  /*102f0*/  IMAD.U32 R45, R6, 0x10000, RZ ;  /* 0x00010000062d7824 */ /* 0x000fc400078e00ff */
[-C--:B------:R-:W-:Y:S01]  /*10300*/  FMUL.FTZ R4, R55, R49.reuse ;  /* 0x0000003137047220 */ /* 0x080fe20000410000 */
[C---:B------:R-:W-:Y:S01]  /*10310*/  FMUL.FTZ R32, R53.reuse, R49 ;  /* 0x0000003135207220 */ /* 0x040fe20000410000 */
[----:B------:R-:W-:Y:S02]  /*10320*/  IMAD.U32 R48, R40, 0x10000, RZ ;  /* 0x0001000028307824 */ /* 0x000fe400078e00ff */
[-C--:B------:R-:W-:Y:S01]  /*10330*/  FMUL.FTZ R39, R44, R10.reuse ;  /* 0x0000000a2c277220 */ /* 0x080fe20000410000 */
[----:B------:R-:W-:Y:S01]  /*10340*/  FMUL.FTZ R49, R34, R10 ;  /* 0x0000000a22317220 */ /* 0x000fe20000410000 */
[-C--:B------:R-:W-:Y:S01]  /*10350*/  FFMA.FTZ R8, R53, R45.reuse, -R4 ;  /* 0x0000002d35087223 */ /* 0x080fe20000010804 */
[----:B------:R-:W-:Y:S01]  /*10360*/  FFMA.FTZ R10, R55, R45, R32 ;  /* 0x0000002d370a7223 */ /* 0x000fe20000010020 */
[----:B------:R-:W-:Y:S01]  /*10370*/  LOP3.LUT R6, R6, 0xffff0000, RZ, 0xc0, !PT ;  /* 0xffff000006067812 */ /* 0x000fe200078ec0ff */
[----:B------:R-:W-:Y:S02]  /*10380*/  IMAD.U32 R46, R7, 0x10000, RZ ;  /* 0x00010000072e7824 */ /* 0x000fe400078e00ff */
[----:B------:R-:W-:Y:S01]  /*10390*/  FMUL.FTZ R45, R48, R50 ;  /* 0x00000032302d7220 */ /* 0x000fe20000410000 */
[----:B------:R-:W-:Y:S01]  /*103a0*/  IMAD.U32 R4, R35, 0x10000, RZ ;  /* 0x0001000023047824 */ /* 0x000fe200078e00ff */
[----:B------:R-:W-:-:S02]  /*103b0*/  LOP3.LUT R55, R38, 0xffff0000, RZ, 0xc0, !PT ;  /* 0xffff000026377812 */ /* 0x000fc400078ec0ff */
[----:B------:R-:W-:Y:S01]  /*103c0*/  LOP3.LUT R35, R35, 0xffff0000, RZ, 0xc0, !PT ;  /* 0xffff000023237812 */ /* 0x000fe200078ec0ff */
[C---:B------:R-:W-:Y:S01]  /*103d0*/  FMUL.FTZ R53, R4.reuse, R50 ;  /* 0x0000003204357220 */ /* 0x040fe20000410000 */
[----:B------:R-:W-:Y:S01]  /*103e0*/  LOP3.LUT R5, R5, 0xffff0000, RZ, 0xc0, !PT ;  /* 0xffff000005057812 */ /* 0x000fe200078ec0ff */
[----:B------:R-:W-:Y:S01]  /*103f0*/  FFMA.FTZ R45, R4, R46, -R45 ;  /* 0x0000002e042d7223 */ /* 0x000fe2000001082d */
[----:B------:R-:W-:Y:S01]  /*10400*/  LOP3.LUT R7, R7, 0xffff0000, RZ, 0xc0, !PT ;  /* 0xffff000007077812 */ /* 0x000fe200078ec0ff */
[-C--:B------:R-:W-:Y:S01]  /*10410*/  FFMA.FTZ R39, R34, R6.reuse, -R39 ;  /* 0x0000000622277223 */ /* 0x080fe20000010827 */
        /* <DEDUP_REMOVED lines=16> */
[----:B------:R-:W-:-:S02]  /*10520*/  F2FP.BF16.F32.PACK_AB R9, R34, R51 ;  /* 0x000000332209723e */ /* 0x000fc400000010ff */
[----:B------:R-:W-:Y:S01]  /*10530*/  F2FP.BF16.F32.PACK_AB R11, R40, R53 ;  /* 0x00000035280b723e */ /* 0x000fe200000010ff */
[----:B------:R1:W-:Y:S04]  /*10540*/  STS.128 [R61], R4 ;  /* 0x000000043d007388 */ /* 0x0003e80000000c00 */
[----:B------:R1:W-:Y:S02]  /*10550*/  STS.128 [R42+0x12400], R8 ;  /* 0x012400082a007388 */ /* 0x0003e40000000c00 */
.L_x_3909:
[----:B------:R-:W-:Y:S05]  /*10560*/  BSYNC B1 ;  /* 0x0000000000017941 */ /* 0x000fea0003800000 */
.L_x_3908:
[----:B------:R-:W-:Y:S04]  /*10570*/  BSSY B1, `(.L_x_3910) ;  /* 0x0000059000017945 */ /* 0x000fe80003800000 */
[----:B------:R-:W-:Y:S05]  /*10580*/  @P1 BRA `(.L_x_3911) ;  /* 0x00000004005c1947 */ /* 0x000fea0003800000 */
[----:B------:R-:W2:Y:S01]  /*10590*/  LDL R50, [R1+0x64] ;  /* 0x0000640001327983 */ /* 0x000ea20000100800 */
[----:B-1----:R-:W-:Y:S01]  /*105a0*/  LEA.HI R4, R41, R196, RZ, 0x1d ;  /* 0x000000c429047211 */ /* 0x002fe200078fe8ff */
[C---:B------:R-:W-:Y:S01]  /*105b0*/  IMAD.U32 R45, R28.reuse, 0x10000, RZ ;  /* 0x000100001c2d7824 */ /* 0x040fe200078e00ff */
[----:B------:R-:W-:Y:S01]  /*105c0*/  LOP3.LUT R46, R28, 0xffff0000, RZ, 0xc0, !PT ;  /* 0xffff00001c2e7812 */ /* 0x000fe200078ec0ff */
[----:B------:R-:W-:Y:S01]  /*105d0*/  IMAD.U32 R43, R24, 0x10000, RZ ;  /* 0x00010000182b7824 */ /* 0x000fe200078e00ff */
[----:B0-----:R-:W-:Y:S01]  /*105e0*/  SHF.R.S32.HI R5, RZ, 0x1f, R4 ;  /* 0x0000001fff057819 */ /* 0x001fe20000011404 */
[----:B------:R-:W-:Y:S01]  /*105f0*/  IMAD.SHL.U32 R6, R4, 0x8, RZ ;  /* 0x0000000804067824 */ /* 0x000fe200078e00ff */
[----:B------:R-:W-:Y:S01]  /*10600*/  LOP3.LUT R24, R24, 0xffff0000, RZ, 0xc0, !PT ;  /* 0xffff000018187812 */ /* 0x000fe200078ec0ff */
[----:B------:R-:W-:Y:S01]  /*10610*/  IMAD.U32 R53, R30, 0x10000, RZ ;  /* 0x000100001e357824 */ /* 0x000fe200078e00ff */
[----:B------:R-:W-:Y:S01]  /*10620*/  LEA.HI R5, R5, R4, RZ, 0x3 ;  /* 0x0000000405057211 */ /* 0x000fe200078f18ff */
[C---:B------:R-:W-:Y:S01]  /*10630*/  IMAD.U32 R47, R26.reuse, 0x10000, RZ ;  /* 0x000100001a2f7824 */ /* 0x040fe200078e00ff */
[----:B------:R-:W-:Y:S01]  /*10640*/  LOP3.LUT R4, R203, 0x38, R6, 0xf8, !PT ;  /* 0x00000038cb047812 */ /* 0x000fe200078ef806 */
[----:B------:R-:W-:Y:S01]  /*10650*/  IMAD.U32 R48, R29, 0x10000, RZ ;  /* 0x000100001d307824 */ /* 0x000fe200078e00ff */
[----:B------:R-:W-:Y:S01]  /*10660*/  LOP3.LUT R26, R26, 0xffff0000, RZ, 0xc0, !PT ;  /* 0xffff00001a1a7812 */ /* 0x000fe200078ec0ff */
[----:B------:R-:W-:Y:S01]  /*10670*/  IMAD.SHL.U32 R5, R5, 0x400, RZ ;  /* 0x0000040005057824 */ /* 0x000fe200078e00ff */
[----:B------:R-:W-:Y:S01]  /*10680*/  LOP3.LUT R4, R4, R59, RZ, 0x3c, !PT ;  /* 0x0000003b04047212 */ /* 0x000fe200078e3cff */
[----:B------:R-:W-:Y:S01]  /*10690*/  IMAD.U32 R55, R31, 0x10000, RZ ;  /* 0x000100001f377824 */ /* 0x000fe200078e00ff */
[----:B------:R-:W-:Y:S01]  /*106a0*/  LOP3.LUT R30, R30, 0xffff0000, RZ, 0xc0, !PT ;  /* 0xffff00001e1e7812 */ /* 0x000fe200078ec0ff */
[----:B------:R-:W-:Y:S01]  /*106b0*/  IMAD.U32 R28, R25, 0x10000, RZ ;  /* 0x00010000191c7824 */ /* 0x000fe200078e00ff */
[----:B------:R-:W-:-:S02]  /*106c0*/  LOP3.LUT R5, R5, 0x7fffe000, RZ, 0xc0, !PT ;  /* 0x7fffe00005057812 */ /* 0x000fc400078ec0ff */
[----:B------:R-:W-:Y:S02]  /*106d0*/  SHF.L.U32 R51, R27, 0x10, RZ ;  /* 0x000000101b337819 */ /* 0x000fe400000006ff */
[----:B------:R-:W-:Y:S02]  /*106e0*/  IADD3 R9, R4, R5, R219 ;  /* 0x0000000504097210 */ /* 0x000fe40007ffe0db */
[----:B------:R-:W-:Y:S02]  /*106f0*/  LOP3.LUT R29, R29, 0xffff0000, RZ, 0xc0, !PT ;  /* 0xffff00001d1d7812 */ /* 0x000fe400078ec0ff */
[----:B------:R-:W-:Y:S01]  /*10700*/  LOP3.LUT R31, R31, 0xffff0000, RZ, 0xc0, !PT ;  /* 0xffff00001f1f7812 */ /* 0x000fe200078ec0ff */
[----:B------:R-:W-:Y:S01]  /*10710*/  IMAD R32, R9, 0x2, R2 ;  /* 0x0000000209207824 */ /* 0x000fe200078e0202 */
[----:B------:R-:W-:Y:S02]  /*10720*/  LOP3.LUT R25, R25, 0xffff0000, RZ, 0xc0, !PT ;  /* 0xffff000019197812 */ /* 0x000fe400078ec0ff */
[----:B------:R-:W-:-:S02]  /*10730*/  LOP3.LUT R27, R27, 0xffff0000, RZ, 0xc0, !PT ;  /* 0xffff00001b1b7812 */ /* 0x000fc400078ec0ff */
[----:B------:R-:W0:Y:S02]  /*10740*/  LDS.128 R8, [R32+0x12400] ;  /* 0x0124000020087984 */ /* 0x000e240000000c00 */
[----:B0-----:R-:W-:Y:S01]  /*10750*/  SHF.L.U32 R38, R8, 0x10, RZ ;  /* 0x0000001008267819 */ /* 0x001fe200000006ff */
[----:B------:R-:W-:Y:S01]  /*10760*/  IMAD.U32 R40, R10, 0x10000, RZ ;  /* 0x000100000a287824 */ /* 0x000fe200078e00ff */
[----:B------:R-:W-:Y:S01]  /*10770*/  LOP3.LUT R8, R8, 0xffff0000, RZ, 0xc0, !PT ;  /* 0xffff000008087812 */ /* 0x000fe200078ec0ff */
[----:B------:R-:W-:Y:S01]  /*10780*/  IMAD.U32 R39, R9, 0x10000, RZ ;  /* 0x0001000009277824 */ /* 0x000fe200078e00ff */
[----:B------:R-:W-:Y:S01]  /*10790*/  LOP3.LUT R10, R10, 0xffff0000, RZ, 0xc0, !PT ;  /* 0xffff00000a0a7812 */ /* 0x000fe200078ec0ff */
[-C--:B------:R-:W-:Y:S01]  /*107a0*/  FMUL.FTZ R44, R45, R38.reuse ;  /* 0x000000262d2c7220 */ /* 0x080fe20000410000 */
[----:B------:R-:W-:Y:S01]  /*107b0*/  FMUL.FTZ R38, R43, R38 ;  /* 0x000000262b267220 */ /* 0x000fe20000410000 */
[----:B------:R-:W-:Y:S01]  /*107c0*/  IMAD.U32 R42, R11, 0x10000, RZ ;  /* 0x000100000b2a7824 */ /* 0x000fe200078e00ff */
[----:B------:R-:W-:Y:S01]  /*107d0*/  LOP3.LUT R9, R9, 0xffff0000, RZ, 0xc0, !PT ;  /* 0xffff000009097812 */ /* 0x000fe200078ec0ff */
[----:B------:R-:W-:Y:S01]  /*107e0*/  FMUL.FTZ R49, R26, R10 ;  /* 0x0000000a1a317220 */ /* 0x000fe20000410000 */
[----:B------:R-:W-:Y:S01]  /*107f0*/  LOP3.LUT R11, R11, 0xffff0000, RZ, 0xc0, !PT ;  /* 0xffff00000b0b7812 */ /* 0x000fe200078ec0ff */
[----:B--2---:R-:W0:Y:S02]  /*10800*/  LDS.128 R4, [R50] ;  /* 0x0000000032047984 */ /* 0x004e240000000c00 */
[C---:B0-----:R-:W-:Y:S01]  /*10810*/  IMAD.U32 R33, R4.reuse, 0x10000, RZ ;  /* 0x0001000004217824 */ /* 0x041fe200078e00ff */
[----:B------:R-:W-:Y:S01]  /*10820*/  LOP3.LUT R4, R4, 0xffff0000, RZ, 0xc0, !PT ;  /* 0xffff000004047812 */ /* 0x000fe200078ec0ff */
[C---:B------:R-:W-:Y:S01]  /*10830*/  IMAD.U32 R35, R6.reuse, 0x10000, RZ ;  /* 0x0001000006237824 */ /* 0x040fe200078e00ff */
[----:B------:R-:W-:Y:S01]  /*10840*/  LOP3.LUT R6, R6, 0xffff0000, RZ, 0xc0, !PT ;  /* 0xffff000006067812 */ /* 0x000fe200078ec0ff */
[-C--:B------:R-:W-:Y:S01]  /*10850*/  FFMA.FTZ R44, R43, R33.reuse, -R44 ;  /* 0x000000212b2c7223 */ /* 0x080fe2000001082c */
[----:B------:R-:W-:Y:S01]  /*10860*/  FFMA.FTZ R38, R45, R33, R38 ;  /* 0x000000212d267223 */ /* 0x000fe20000010026 */
[-C--:B------:R-:W-:Y:S01]  /*10870*/  FMUL.FTZ R43, R46, R8.reuse ;  /* 0x000000082e2b7220 */ /* 0x080fe20000410000 */
[----:B------:R-:W-:Y:S01]  /*10880*/  FMUL.FTZ R33, R24, R8 ;  /* 0x0000000818217220 */ /* 0x000fe20000410000 */
[----:B------:R-:W-:-:S02]  /*10890*/  IMAD.U32 R34, R5, 0x10000, RZ ;  /* 0x0001000005227824 */ /* 0x000fc400078e00ff */
[-C--:B------:R-:W-:Y:S01]  /*108a0*/  FMUL.FTZ R45, R48, R39.reuse ;  /* 0x00000027302d7220 */ /* 0x080fe20000410000 */
[-C--:B------:R-:W-:Y:S01]  /*108b0*/  FFMA.FTZ R43, R24, R4.reuse, -R43 ;  /* 0x00000004182b7223 */ /* 0x080fe2000001082b */
[----:B------:R-:W-:Y:S01]  /*108c0*/  FFMA.FTZ R33, R46, R4, R33 ;  /* 0x000000042e217223 */ /* 0x000fe20000010021 */
[-C--:B------:R-:W-:Y:S01]  /*108d0*/  FMUL.FTZ R4, R53, R40.reuse ;  /* 0x0000002835047220 */ /* 0x080fe20000410000 */
[----:B------:R-:W-:Y:S02]  /*108e0*/  IMAD.U32 R37, R7, 0x10000, RZ ;  /* 0x0001000007257824 */ /* 0x000fe400078e00ff */
[C---:B------:R-:W-:Y:S01]  /*108f0*/  FMUL.FTZ R40, R47.reuse, R40 ;  /* 0x000000282f287220 */ /* 0x040fe20000410000 */
[----:B------:R-:W-:Y:S01]  /*10900*/  FMUL.FTZ R39, R28, R39 ;  /* 0x000000271c277220 */ /* 0x000fe20000410000 */
[----:B------:R-:W-:Y:S01]  /*10910*/  FFMA.FTZ R8, R47, R35, -R4 ;  /* 0x000000232f087223 */ /* 0x000fe20000010804 */
[----:B------:R-:W-:Y:S01]  /*10920*/  FMUL.FTZ R4, R55, R42 ;  /* 0x0000002a37047220 */ /* 0x000fe20000410000 */
[----:B------:R-:W-:Y:S01]  /*10930*/  FMUL.FTZ R47, R30, R10 ;  /* 0x0000000a1e2f7220 */ /* 0x000fe20000410000 */
[----:B------:R-:W-:Y:S01]  /*10940*/  FFMA.FTZ R45, R28, R34, -R45 ;  /* 0x000000221c2d7223 */ /* 0x000fe2000001082d */
[----:B------:R-:W-:Y:S01]  /*10950*/  LOP3.LUT R5, R5, 0xffff0000, RZ, 0xc0, !PT ;  /* 0xffff000005057812 */ /* 0x000fe200078ec0ff */
[----:B------:R-:W-:Y:S01]  /*10960*/  FFMA.FTZ R49, R30, R6, R49 ;  /* 0x000000061e317223 */ /* 0x000fe20000010031 */
[----:B------:R-:W-:Y:S01]  /*10970*/  LOP3.LUT R7, R7, 0xffff0000, RZ, 0xc0, !PT ;  /* 0xffff000007077812 */ /* 0x000fe200078ec0ff */
[----:B------:R-:W-:Y:S01]  /*10980*/  FFMA.FTZ R28, R51, R37, -R4 ;  /* 0x00000025331c7223 */ /* 0x000fe20000010804 */
[----:B------:R-:W-:Y:S01]  /*10990*/  FFMA.FTZ R39, R48, R34, R39 ;  /* 0x0000002230277223 */ /* 0x000fe20000010027 */
[----:B------:R-:W-:Y:S01]  /*109a0*/  FFMA.FTZ R47, R26, R6, -R47 ;  /* 0x000000061a2f7223 */ /* 0x000fe2000001082f */
[----:B------:R-:W-:Y:S01]  /*109b0*/  FMUL.FTZ R4, R29, R9 ;  /* 0x000000091d047220 */ /* 0x000fe20000410000 */
        /* <DEDUP_REMOVED lines=20> */
.L_x_3911:
[----:B------:R-:W-:Y:S05]  /*10b00*/  BSYNC B1 ;  /* 0x0000000000017941 */ /* 0x000fea0003800000 */
.L_x_3910:
[----:B------:R-:W-:Y:S05]  /*10b10*/  @P2 BRA `(.L_x_3886) ;  /* 0x00000004005c2947 */ /* 0x000fea0003800000 */
[----:B------:R-:W0:Y:S01]  /*10b20*/  LDL R43, [R1+0x60] ;  /* 0x00006000012b7983 */ /* 0x000e220000100800 */
[----:B------:R-:W-:Y:S01]  /*10b30*/  LEA.HI R41, R41, R197, RZ, 0x1d ;  /* 0x000000c529297211 */ /* 0x000fe200078fe8ff */
[----:B------:R-:W-:Y:S01]  /*10b40*/  IMAD.U32 R35, R14, 0x10000, RZ ;  /* 0x000100000e237824 */ /* 0x000fe200078e00ff */
[----:B------:R-:W-:Y:S01]  /*10b50*/  SHF.L.U32 R33, R0, 0x10, RZ ;  /* 0x0000001000217819 */ /* 0x000fe200000006ff */
[----:B-1----:R-:W-:Y:S01]  /*10b60*/  IMAD.U32 R42, R15, 0x10000, RZ ;  /* 0x000100000f2a7824 */ /* 0x002fe200078e00ff */
[----:B--2---:R-:W-:Y:S01]  /*10b70*/  SHF.R.S32.HI R6, RZ, 0x1f, R41 ;  /* 0x0000001fff067819 */ /* 0x004fe20000011429 */
[----:B------:R-:W-:Y:S01]  /*10b80*/  IMAD.SHL.U32 R4, R41, 0x8, RZ ;  /* 0x0000000829047824 */ /* 0x000fe200078e00ff */
[----:B------:R-:W-:Y:S01]  /*10b90*/  LOP3.LUT R40, R14, 0xffff0000, RZ, 0xc0, !PT ;  /* 0xffff00000e287812 */ /* 0x000fe200078ec0ff */
[----:B------:R-:W-:Y:S01]  /*10ba0*/  IMAD.U32 R38, R3, 0x10000, RZ ;  /* 0x0001000003267824 */ /* 0x000fe200078e00ff */
[----:B------:R-:W-:Y:S01]  /*10bb0*/  LEA.HI R6, R6, R41, RZ, 0x3 ;  /* 0x0000002906067211 */ /* 0x000fe200078f18ff */
[----:B------:R-:W-:Y:S01]  /*10bc0*/  IMAD.U32 R39, R20, 0x10000, RZ ;  /* 0x0001000014277824 */ /* 0x000fe200078e00ff */
[----:B------:R-:W-:Y:S01]  /*10bd0*/  LOP3.LUT R4, R203, 0x38, R4, 0xf8, !PT ;  /* 0x00000038cb047812 */ /* 0x000fe200078ef804 */
[----:B------:R-:W-:Y:S01]  /*10be0*/  IMAD.U32 R37, R12, 0x10000, RZ ;  /* 0x000100000c257824 */ /* 0x000fe200078e00ff */
[----:B------:R-:W-:Y:S01]  /*10bf0*/  LOP3.LUT R0, R0, 0xffff0000, RZ, 0xc0, !PT ;  /* 0xffff000000007812 */ /* 0x000fe200078ec0ff */
[----:B------:R-:W-:Y:S01]  /*10c00*/  IMAD.SHL.U32 R6, R6, 0x400, RZ ;  /* 0x0000040006067824 */ /* 0x000fe200078e00ff */
[----:B------:R-:W-:-:S02]  /*10c10*/  LOP3.LUT R4, R4, R59, RZ, 0x3c, !PT ;  /* 0x0000003b04047212 */ /* 0x000fc400078e3cff */
[----:B------:R-:W-:Y:S02]  /*10c20*/  LOP3.LUT R12, R12, 0xffff0000, RZ, 0xc0, !PT ;  /* 0xffff00000c0c7812 */ /* 0x000fe400078ec0ff */
[----:B------:R-:W-:Y:S02]  /*10c30*/  LOP3.LUT R6, R6, 0x7fffe000, RZ, 0xc0, !PT ;  /* 0x7fffe00006067812 */ /* 0x000fe400078ec0ff */
[----:B------:R-:W-:Y:S02]  /*10c40*/  LOP3.LUT R20, R20, 0xffff0000, RZ, 0xc0, !PT ;  /* 0xffff000014147812 */ /* 0x000fe400078ec0ff */
[----:B------:R-:W-:Y:S02]  /*10c50*/  IADD3 R9, R4, R6, R219 ;  /* 0x0000000604097210 */ /* 0x000fe40007ffe0db */
[----:B------:R-:W-:Y:S02]  /*10c60*/  LOP3.LUT R15, R15, 0xffff0000, RZ, 0xc0, !PT ;  /* 0xffff00000f0f7812 */ /* 0x000fe400078ec0ff */
[----:B------:R-:W-:Y:S01]  /*10c70*/  LOP3.LUT R3, R3, 0xffff0000, RZ, 0xc0, !PT ;  /* 0xffff000003037812 */ /* 0x000fe200078ec0ff */
[----:B------:R-:W-:-:S05]  /*10c80*/  IMAD R24, R9, 0x2, R2 ;  /* 0x0000000209187824 */ /* 0x000fca00078e0202 */
[----:B------:R-:W1:Y:S02]  /*10c90*/  LDS.128 R8, [R24+0x12400] ;  /* 0x0124000018087984 */ /* 0x000e640000000c00 */
[C---:B-1----:R-:W-:Y:S01]  /*10ca0*/  IMAD.U32 R29, R8.reuse, 0x10000, RZ ;  /* 0x00010000081d7824 */ /* 0x042fe200078e00ff */
[----:B------:R-:W-:Y:S01]  /*10cb0*/  LOP3.LUT R8, R8, 0xffff0000, RZ, 0xc0, !PT ;  /* 0xffff000008087812 */ /* 0x000fe200078ec0ff */
[C---:B------:R-:W-:Y:S01]  /*10cc0*/  IMAD.U32 R30, R9.reuse, 0x10000, RZ ;  /* 0x00010000091e7824 */ /* 0x040fe200078e00ff */
[----:B------:R-:W-:Y:S01]  /*10cd0*/  LOP3.LUT R9, R9, 0xffff0000, RZ, 0xc0, !PT ;  /* 0xffff000009097812 */ /* 0x000fe200078ec0ff */
[-C--:B------:R-:W-:Y:S01]  /*10ce0*/  FMUL.FTZ R34, R35, R29.reuse ;  /* 0x0000001d23227220 */ /* 0x080fe20000410000 */
[----:B------:R-:W-:Y:S01]  /*10cf0*/  FMUL.FTZ R14, R33, R29 ;  /* 0x0000001d210e7220 */ /* 0x000fe20000410000 */
[-C--:B------:R-:W-:Y:S01]  /*10d00*/  FMUL.FTZ R29, R40, R8.reuse ;  /* 0x00000008281d7220 */ /* 0x080fe20000410000 */
[C---:B------:R-:W-:Y:S01]  /*10d10*/  IMAD.U32 R31, R10.reuse, 0x10000, RZ ;  /* 0x000100000a1f7824 */ /* 0x040fe200078e00ff */
[----:B------:R-:W-:Y:S01]  /*10d20*/  LOP3.LUT R10, R10, 0xffff0000, RZ, 0xc0, !PT ;  /* 0xffff00000a0a7812 */ /* 0x000fe200078ec0ff */
[C---:B------:R-:W-:Y:S01]  /*10d30*/  IMAD.U32 R32, R11.reuse, 0x10000, RZ ;  /* 0x000100000b207824 */ /* 0x040fe200078e00ff */
[----:B------:R-:W-:Y:S01]  /*10d40*/  LOP3.LUT R11, R11, 0xffff0000, RZ, 0xc0, !PT ;  /* 0xffff00000b0b7812 */ /* 0x000fe200078ec0ff */
[----:B0-----:R-:W0:Y:S02]  /*10d50*/  LDS.128 R4, [R43] ;  /* 0x000000002b047984 */ /* 0x001e240000000c00 */
[C---:B0-----:R-:W-:Y:S01]  /*10d60*/  IMAD.U32 R25, R4.reuse, 0x10000, RZ ;  /* 0x0001000004197824 */ /* 0x041fe200078e00ff */
[----:B------:R-:W-:Y:S01]  /*10d70*/  LOP3.LUT R4, R4, 0xffff0000, RZ, 0xc0, !PT ;  /* 0xffff000004047812 */ /* 0x000fe200078ec0ff */
[C---:B------:R-:W-:Y:S01]  /*10d80*/  IMAD.U32 R26, R5.reuse, 0x10000, RZ ;  /* 0x00010000051a7824 */ /* 0x040fe200078e00ff */
[----:B------:R-:W-:Y:S01]  /*10d90*/  LOP3.LUT R5, R5, 0xffff0000, RZ, 0xc0, !PT ;  /* 0xffff000005057812 */ /* 0x000fe200078ec0ff */
[-C--:B------:R-:W-:Y:S01]  /*10da0*/  FFMA.FTZ R34, R33, R25.reuse, -R34 ;  /* 0x0000001921227223 */ /* 0x080fe20000010822 */
[----:B------:R-:W-:Y:S01]  /*10db0*/  FFMA.FTZ R14, R35, R25, R14 ;  /* 0x00000019230e7223 */ /* 0x000fe2000001000e */
[C---:B------:R-:W-:Y:S01]  /*10dc0*/  FMUL.FTZ R25, R0.reuse, R8 ;  /* 0x0000000800197220 */ /* 0x040fe20000410000 */
[----:B------:R-:W-:Y:S01]  /*10dd0*/  FFMA.FTZ R29, R0, R4, -R29 ;  /* 0x00000004001d7223 */ /* 0x000fe2000001081d */
[-C--:B------:R-:W-:Y:S01]  /*10de0*/  FMUL.FTZ R33, R42, R30.reuse ;  /* 0x0000001e2a217220 */ /* 0x080fe20000410000 */
[----:B------:R-:W-:Y:S01]  /*10df0*/  FMUL.FTZ R35, R38, R30 ;  /* 0x0000001e26237220 */ /* 0x000fe20000410000 */
[----:B------:R-:W-:-:S02]  /*10e00*/  IMAD.U32 R27, R6, 0x10000, RZ ;  /* 0x00010000061b7824 */ /* 0x000fc400078e00ff */
[-C--:B------:R-:W-:Y:S01]  /*10e10*/  FMUL.FTZ R0, R39, R31.reuse ;  /* 0x0000001f27007220 */ /* 0x080fe20000410000 */
[----:B------:R-:W-:Y:S01]  /*10e20*/  FFMA.FTZ R25, R40, R4, R25 ;  /* 0x0000000428197223 */ /* 0x000fe20000010019 */
[-C--:B------:R-:W-:Y:S01]  /*10e30*/  FFMA.FTZ R33, R38, R26.reuse, -R33 ;  /* 0x0000001a26217223 */ /* 0x080fe20000010821 */
[----:B------:R-:W-:Y:S01]  /*10e40*/  FFMA.FTZ R35, R42, R26, R35 ;  /* 0x0000001a2a237223 */ /* 0x000fe20000010023 */
[C---:B------:R-:W-:Y:S01]  /*10e50*/  FMUL.FTZ R4, R37.reuse, R31 ;  /* 0x0000001f25047220 */ /* 0x040fe20000410000 */
[-C--:B------:R-:W-:Y:S01]  /*10e60*/  FFMA.FTZ R8, R37, R27.reuse, -R0 ;  /* 0x0000001b25087223 */ /* 0x080fe20000010800 */
[----:B------:R-:W-:Y:S02]  /*10e70*/  IMAD.U32 R26, R21, 0x10000, RZ ;  /* 0x00010000151a7824 */ /* 0x000fe400078e00ff */
[-C--:B------:R-:W-:Y:S01]  /*10e80*/  FMUL.FTZ R31, R20, R10.reuse ;  /* 0x0000000a141f7220 */ /* 0x080fe20000410000 */
[----:B------:R-:W-:Y:S02]  /*10e90*/  IMAD.U32 R0, R13, 0x10000, RZ ;  /* 0x000100000d007824 */ /* 0x000fe400078e00ff */
[----:B------:R-:W-:Y:S01]  /*10ea0*/  FMUL.FTZ R37, R12, R10 ;  /* 0x0000000a0c257220 */ /* 0x000fe20000410000 */
[----:B------:R-:W-:Y:S01]  /*10eb0*/  LOP3.LUT R6, R6, 0xffff0000, RZ, 0xc0, !PT ;  /* 0xffff000006067812 */ /* 0x000fe200078ec0ff */
[----:B------:R-:W-:Y:S01]  /*10ec0*/  FFMA.FTZ R10, R39, R27, R4 ;  /* 0x0000001b270a7223 */ /* 0x000fe20000010004 */
[----:B------:R-:W-:-:S02]  /*10ed0*/  IMAD.U32 R28, R7, 0x10000, RZ ;  /* 0x00010000071c7824 */ /* 0x000fc400078e00ff */
[-C--:B------:R-:W-:Y:S01]  /*10ee0*/  FMUL.FTZ R27, R26, R32.reuse ;  /* 0x000000201a1b7220 */ /* 0x080fe20000410000 */
[----:B------:R-:W-:Y:S01]  /*10ef0*/  LOP3.LUT R21, R21, 0xffff0000, RZ, 0xc0, !PT ;  /* 0xffff000015157812 */ /* 0x000fe200078ec0ff */
[----:B------:R-:W-:Y:S01]  /*10f00*/  FMUL.FTZ R39, R0, R32 ;  /* 0x0000002000277220 */ /* 0x000fe20000410000 */
[----:B------:R-:W-:Y:S01]  /*10f10*/  LOP3.LUT R13, R13, 0xffff0000, RZ, 0xc0, !PT ;  /* 0xffff00000d0d7812 */ /* 0x000fe200078ec0ff */
[-C--:B------:R-:W-:Y:S01]  /*10f20*/  FFMA.FTZ R31, R12, R6.reuse, -R31 ;  /* 0x000000060c1f7223 */ /* 0x080fe2000001081f */
[----:B------:R-:W-:Y:S01]  /*10f30*/  LOP3.LUT R7, R7, 0xffff0000, RZ, 0xc0, !PT ;  /* 0xffff000007077812 */ /* 0x000fe200078ec0ff */
[----:B------:R-:W-:Y:S01]  /*10f40*/  FFMA.FTZ R37, R20, R6, R37 ;  /* 0x0000000614257223 */ /* 0x000fe20000010025 */
        /* <DEDUP_REMOVED lines=20> */
.L_x_3886:
[----:B------:R-:W-:Y:S05]  /*11090*/  BSYNC B0 ;  /* 0x0000000000007941 */ /* 0x000fea0003800000 */
.L_x_3867:
[----:B------:R-:W-:Y:S01]  /*110a0*/  @!PT LDS RZ, [RZ] ;  /* 0x00000000fffff984 */ /* 0x000fe20000000800 */
[----:B------:R-:W-:Y:S01]  /*110b0*/  @!PT LDS RZ, [RZ] ;  /* 0x00000000fffff984 */ /* 0x000fe20000000800 */
[----:B------:R-:W-:Y:S01]  /*110c0*/  @!PT LDS RZ, [RZ] ;  /* 0x00000000fffff984 */ /* 0x000fe20000000800 */
[----:B------:R-:W-:Y:S01]  /*110d0*/  @!PT LDS RZ, [RZ] ;  /* 0x00000000fffff984 */ /* 0x000fe20000000800 */
[----:B------:R5:W-:Y:S06]  /*110e0*/  MEMBAR.ALL.CTA ;  /* 0x0000000000007992 */ /* 0x000bec0000008000 */
[----:B-----5:R-:W5:Y:S01]  /*110f0*/  FENCE.VIEW.ASYNC.S ;  /* 0x00000000000073c6 */ /* 0x020f620000000000 */
[----:B------:R-:W-:Y:S05]  /*11100*/  WARPSYNC.ALL ;  /* 0x0000000000007948 */ /* 0x000fea0003800000 */
[----:B-----5:R-:W-:Y:S06]  /*11110*/  BAR.SYNC.DEFER_BLOCKING 0xd, 0x100 ;  /* 0x0344000000007b1d */ /* 0x020fec0000010000 */
.L_x_3865:
[----:B------:R-:W-:-:S05]  /*11120*/  IMAD.U32 R0, RZ, RZ, UR59 ;  /* 0x0000003bff007e24 */ /* 0x000fca000f8e00ff */
[----:B------:R-:W-:-:S13]  /*11130*/  ISETP.NE.AND P0, PT, R0, 0x3, PT ;  /* 0x000000030000780c */ /* 0x000fda0003f05270 */
[----:B------:R-:W-:Y:S05]  /*11140*/  @!P0 BRA `(.L_x_3912) ;  /* 0x0000000000048947 */ /* 0x000fea0003800000 */
[----:B------:R-:W-:Y:S01]  /*11150*/  BPT.TRAP 0x1 ;  /* 0x000000040000795c */ /* 0x000fe20000300000 */
.L_x_3912:
[----:B01----:R-:W-:Y:S01]  /*11160*/  IMAD R3, R209, 0x8, R2 ;  /* 0x00000008d1037824 */ /* 0x003fe200078e0202 */
[----:B------:R-:W-:-:S04]  /*11170*/  SHF.L.U32 R0, R220, 0x1f, RZ ;  /* 0x0000001fdc007819 */ /* 0x000fc800000006ff */
[----:B------:R0:W1:Y:S01]  /*11180*/  SYNCS.PHASECHK.TRANS64.TRYWAIT P1, [R3+URZ+0x30830], R0 ;  /* 0x03083000030075a7 */ /* 0x000062000802017f */
[----:B------:R-:W-:Y:S05]  /*11190*/  @!P0 BRA `(.L_x_3913) ;  /* 0x0000000000048947 */ /* 0x000fea0003800000 */
[----:B------:R-:W-:Y:S01]  /*111a0*/  BPT.TRAP 0x1 ;  /* 0x000000040000795c */ /* 0x000fe20000300000 */
.L_x_3913:
[----:B------:R-:W-:Y:S01]  /*111b0*/  MOV R119, RZ ;  /* 0x000000ff00777202 */ /* 0x000fe20000000f00 */
[----:B-1----:R-:W-:Y:S06]  /*111c0*/  @P1 BRA `(.L_x_3914) ;  /* 0x0000000000081947 */ /* 0x002fec0003800000 */
[----:B------:R-:W1:Y:S02]  /*111d0*/  SYNCS.PHASECHK.TRANS64.TRYWAIT P1, [R3+URZ+0x30830], R0 ;  /* 0x03083000030075a7 */ /* 0x000e64000802017f */
[----:B-1----:R-:W-:Y:S05]  /*111e0*/  @!P1 BRA `(.L_x_3915) ;  /* 0x00000104009c9947 */ /* 0x002fea0003800000 */
.L_x_3914:
[----:B------:R-:W-:Y:S05]  /*111f0*/  WARPSYNC.ALL ;  /* 0x0000000000007948 */ /* 0x000fea0003800000 */
[----:B01----:R-:W-:Y:S01]  /*11200*/  VIADD R0, R2, 0x1e400 ;  /* 0x0001e40002007836 */ /* 0x003fe20000000000 */
[----:B------:R-:W-:Y:S01]  /*11210*/  R2UR UR4, R36 ;  /* 0x00000000240472ca */ /* 0x000fe200000e0000 */
[----:B--234-:R-:W-:Y:S01]  /*11220*/  IMAD.MOV.U32 R5, RZ, RZ, 0x40000040 ;  /* 0x40000040ff057424 */ /* 0x01cfe200078e00ff */
[----:B------:R-:W-:Y:S01]  /*11230*/  WARPGROUP.ARRIVE ;  /* 0x00000000000079c5 */ /* 0x000fe20000000000 */
[----:B------:R-:W-:Y:S01]  /*11240*/  UMOV UR9, 0x40000040 ;  /* 0x4000004000097882 */ /* 0x000fe20000000000 */
[----:B------:R-:W-:Y:S01]  /*11250*/  SHF.R.U32.HI R0, RZ, 0x4, R0 ;  /* 0x00000004ff007819 */ /* 0x000fe20000011600 */
[----:B------:R-:W-:Y:S01]  /*11260*/  IMAD.MOV.U32 R7, RZ, RZ, 0x40000040 ;  /* 0x40000040ff077424 */ /* 0x000fe200078e00ff */
[----:B------:R-:W-:Y:S01]  /*11270*/  R2UR UR11, R5 ;  /* 0x00000000050b72ca */ /* 0x000fe200000e0000 */
[----:B------:R-:W-:Y:S01]  /*11280*/  IMAD.U32 R9, RZ, RZ, UR9 ;  /* 0x00000009ff097e24 */ /* 0x000fe2000f8e00ff */
[----:B------:R-:W-:Y:S01]  /*11290*/  LOP3.LUT R0, R0, 0x3fff, RZ, 0xc0, !PT ;  /* 0x00003fff00007812 */ /* 0x000fe200078ec0ff */
[----:B------:R-:W-:Y:S01]  /*112a0*/  UMOV UR53, 0x40000040 ;  /* 0x4000004000357882 */ /* 0x000fe20000000000 */
[----:B------:R-:W-:Y:S01]  /*112b0*/  UMOV UR49, 0x40000040 ;  /* 0x4000004000317882 */ /* 0x000fe20000000000 */
[----:B------:R-:W-:Y:S01]  /*112c0*/  UMOV UR45, 0x40000040 ;  /* 0x40000040002d7882 */ /* 0x000fe20000000000 */
[----:B------:R-:W-:Y:S01]  /*112d0*/  LOP3.LUT R221, R0, 0x10000, RZ, 0xfc, !PT ;  /* 0x0001000000dd7812 */ /* 0x000fe200078efcff */
[----:B------:R-:W-:Y:S01]  /*112e0*/  ULOP3.LUT UR4, UR4, 0x10000, URZ, 0xfc, !UPT ;  /* 0x0001000004047892 */ /* 0x000fe2000f8efc3f */
[----:B------:R-:W-:Y:S01]  /*112f0*/  IMAD.MOV.U32 R5, RZ, RZ, 0x40000040 ;  /* 0x40000040ff057424 */ /* 0x000fe200078e00ff */
[----:B------:R-:W-:Y:S01]  /*11300*/  UMOV UR41, 0x40000040 ;  /* 0x4000004000297882 */ /* 0x000fe20000000000 */
[----:B------:R-:W-:Y:S01]  /*11310*/  UMOV UR37, 0x40000040 ;  /* 0x4000004000257882 */ /* 0x000fe20000000000 */
[----:B------:R-:W-:Y:S01]  /*11320*/  IMAD R4, R209, 0x900, R221 ;  /* 0x00000900d1047824 */ /* 0x000fe200078e02dd */
[----:B------:R-:W-:Y:S01]  /*11330*/  UIADD3 UR5, UR4, 0x2, URZ ;  /* 0x0000000204057890 */ /* 0x000fe2000fffe03f */
[----:B------:R-:W-:Y:S01]  /*11340*/  R2UR UR39, R5 ;  /* 0x00000000052772ca */ /* 0x000fe200000e0000 */
[----:B------:R-:W-:Y:S01]  /*11350*/  UMOV UR8, UR4 ;  /* 0x0000000400087c82 */ /* 0x000fe20008000000 */
[C---:B------:R-:W-:Y:S01]  /*11360*/  VIADD R6, R4.reuse, 0x2 ;  /* 0x0000000204067836 */ /* 0x040fe20000000000 */
[----:B------:R-:W-:Y:S01]  /*11370*/  R2UR UR10, R4 ;  /* 0x00000000040a72ca */ /* 0x000fe200000e0000 */
[----:B------:R-:W-:Y:S01]  /*11380*/  IMAD.U32 R8, RZ, RZ, UR8 ;  /* 0x00000008ff087e24 */ /* 0x000fe2000f8e00ff */
[----:B------:R-:W-:-:S02]  /*11390*/  UIADD3 UR52, UR4, 0x406, URZ ;  /* 0x0000040604347890 */ /* 0x000fc4000fffe03f */
[----:B------:R-:W-:Y:S02]  /*113a0*/  UIADD3 UR48, UR4, 0x800, URZ ;  /* 0x0000080004307890 */ /* 0x000fe4000fffe03f */
[----:B------:R0:W-:Y:S01]  /*113b0*/  STL.64 [R1+0x38], R8 ;  /* 0x0000380801007387 */ /* 0x0001e20000100a00 */
[----:B------:R-:W-:Y:S02]  /*113c0*/  UIADD3 UR44, UR4, 0x802, URZ ;  /* 0x00000802042c7890 */ /* 0x000fe4000fffe03f */
[----:B------:R-:W-:Y:S02]  /*113d0*/  UIADD3 UR40, UR4, 0x804, URZ ;  /* 0x0000080404287890 */ /* 0x000fe4000fffe03f */
[----:B------:R-:W-:Y:S02]  /*113e0*/  UIADD3 UR36, UR4, 0x806, URZ ;  /* 0x0000080604247890 */ /* 0x000fe4000fffe03f */
[----:B------:R-:W-:Y:S01]  /*113f0*/  HGMMA.64x96x16.F32.BF16 R24, gdesc[UR8], RZ, !UPT, gsb0 ;  /* 0x01600000081879f0 */ /* 0x000fe2000c0018ff */
[----:B------:R-:W-:Y:S01]  /*11400*/  R2UR UR10, R6 ;  /* 0x00000000060a72ca */ /* 0x000fe200000e0000 */
[----:B------:R-:W-:Y:S01]  /*11410*/  UMOV UR8, UR5 ;  /* 0x0000000500087c82 */ /* 0x000fe20008000000 */
[----:B------:R-:W-:Y:S01]  /*11420*/  R2UR UR11, R7 ;  /* 0x00000000070b72ca */ /* 0x000fe200000e0000 */
[----:B------:R-:W-:Y:S01]  /*11430*/  UMOV UR9, 0x40000040 ;  /* 0x4000004000097882 */ /* 0x000fe20000000000 */
[----:B------:R-:W-:Y:S01]  /*11440*/  VIADD R6, R4, 0x4 ;  /* 0x0000000404067836 */ /* 0x000fe20000000000 */
[----:B------:R-:W-:Y:S01]  /*11450*/  UIADD3 UR5, UR4, 0x4, URZ ;  /* 0x0000000404057890 */ /* 0x000fe2000fffe03f */
[----:B------:R-:W-:-:S02]  /*11460*/  IMAD.MOV.U32 R7, RZ, RZ, 0x40000040 ;  /* 0x40000040ff077424 */ /* 0x000fc400078e00ff */
[----:B0-----:R-:W-:Y:S02]  /*11470*/  IMAD.U32 R8, RZ, RZ, UR8 ;  /* 0x00000008ff087e24 */ /* 0x001fe4000f8e00ff */
[----:B------:R-:W-:-:S05]  /*11480*/  IMAD.U32 R9, RZ, RZ, UR9 ;  /* 0x00000009ff097e24 */ /* 0x000fca000f8e00ff */
[----:B------:R0:W-:Y:S01]  /*11490*/  STL.64 [R1+0x30], R8 ;  /* 0x0000300801007387 */ /* 0x0001e20000100a00 */
[----:B------:R-:W-:Y:S02]  /*114a0*/  WARPGROUP.DEPBAR.LE gsb0, 0x0 ;  /* 0x00008000000079c5 */ /* 0x000fe40000010000 */
[----:B------:R-:W-:-:S06]  /*114b0*/  WARPGROUP.ARRIVE ;  /* 0x00000000000079c5 */ /* 0x000fcc0000000000 */
[----:B------:R-:W-:Y:S01]  /*114c0*/  HGMMA.64x96x16.F32.BF16 R24, gdesc[UR8], R24, gsb0 ;  /* 0x01600000081879f0 */ /* 0x000fe20008001818 */
[----:B------:R-:W-:Y:S01]  /*114d0*/  R2UR UR10, R6 ;  /* 0x00000000060a72ca */ /* 0x000fe200000e0000 */
[----:B------:R-:W-:Y:S01]  /*114e0*/  UMOV UR8, UR5 ;  /* 0x0000000500087c82 */ /* 0x000fe20008000000 */
[----:B------:R-:W-:Y:S01]  /*114f0*/  R2UR UR11, R7 ;  /* 0x00000000070b72ca */ /* 0x000fe200000e0000 */
[----:B------:R-:W-:Y:S01]  /*11500*/  UMOV UR9, 0x40000040 ;  /* 0x4000004000097882 */ /* 0x000fe20000000000 */
[----:B------:R-:W-:Y:S01]  /*11510*/  VIADD R6, R4, 0x6 ;  /* 0x0000000604067836 */ /* 0x000fe20000000000 */
[----:B------:R-:W-:Y:S01]  /*11520*/  UIADD3 UR5, UR4, 0x6, URZ ;  /* 0x0000000604057890 */ /* 0x000fe2000fffe03f */
[----:B------:R-:W-:Y:S01]  /*11530*/  IMAD.MOV.U32 R7, RZ, RZ, 0x40000040 ;  /* 0x40000040ff077424 */ /* 0x000fe200078e00ff */
[----:B0-----:R-:W-:Y:S01]  /*11540*/  MOV R8, UR8 ;  /* 0x0000000800087c02 */ /* 0x001fe20008000f00 */
        /* <DEDUP_REMOVED lines=11> */
[----:B------:R-:W-:Y:S02]  /*11600*/  IMAD.MOV.U32 R7, RZ, RZ, 0x40000040 ;  /* 0x40000040ff077424 */ /* 0x000fe400078e00ff */
        /* <DEDUP_REMOVED lines=11> */
[----:B------:R-:W-:Y:S01]  /*116c0*/  MOV R7, 0x40000040 ;  /* 0x4000004000077802 */ /* 0x000fe20000000f00 */
[----:B------:R-:W-:Y:S01]  /*116d0*/  UIADD3 UR5, UR4, 0x402, URZ ;  /* 0x0000040204057890 */ /* 0x000fe2000fffe03f */
        /* <DEDUP_REMOVED lines=23> */
[----:B------:R-:W-:Y:S02]  /*11850*/  VIADD R6, R4, 0x306 ;  /* 0x0000030604067836 */ /* 0x000fe40000000000 */
[----:B------:R-:W-:Y:S02]  /*11860*/  IMAD.MOV.U32 R7, RZ, RZ, 0x40000040 ;  /* 0x40000040ff077424 */ /* 0x000fe400078e00ff */
[----:B0-----:R-:W-:Y:S01]  /*11870*/  IMAD.U32 R8, RZ, RZ, UR8 ;  /* 0x00000008ff087e24 */ /* 0x001fe2000f8e00ff */
[----:B------:R-:W-:Y:S01]  /*11880*/  R2UR UR54, R6 ;  /* 0x00000000063672ca */ /* 0x000fe200000e0000 */
[----:B------:R-:W-:Y:S01]  /*11890*/  VIADD R6, R4, 0x600 ;  /* 0x0000060004067836 */ /* 0x000fe20000000000 */
[----:B------:R-:W-:Y:S01]  /*118a0*/  R2UR UR55, R7 ;  /* 0x00000000073772ca */ /* 0x000fe200000e0000 */
[----:B------:R-:W-:-:S02]  /*118b0*/  IMAD.MOV.U32 R7, RZ, RZ, 0x40000040 ;  /* 0x40000040ff077424 */ /* 0x000fc400078e00ff */
[----:B------:R-:W-:Y:S01]  /*118c0*/  IMAD.U32 R9, RZ, RZ, UR9 ;  /* 0x00000009ff097e24 */ /* 0x000fe2000f8e00ff */
[----:B------:R-:W-:Y:S02]  /*118d0*/  R2UR UR50, R6 ;  /* 0x00000000063272ca */ /* 0x000fe400000e0000 */
[----:B------:R-:W-:Y:S01]  /*118e0*/  R2UR UR51, R7 ;  /* 0x00000000073372ca */ /* 0x000fe200000e0000 */
[----:B------:R-:W-:Y:S01]  /*118f0*/  IMAD.MOV.U32 R7, RZ, RZ, 0x40000040 ;  /* 0x40000040ff077424 */ /* 0x000fe200078e00ff */
[----:B------:R-:W-:Y:S01]  /*11900*/  IADD3 R6, R4, 0x602, RZ ;  /* 0x0000060204067810 */ /* 0x000fe20007ffe0ff */
[----:B------:R0:W-:Y:S03]  /*11910*/  STL.64 [R1+0x8], R8 ;  /* 0x0000080801007387 */ /* 0x0001e60000100a00 */
[----:B------:R-:W-:Y:S01]  /*11920*/  R2UR UR46, R6 ;  /* 0x00000000062e72ca */ /* 0x000fe200000e0000 */
[----:B------:R-:W-:Y:S01]  /*11930*/  VIADD R6, R4, 0x604 ;  /* 0x0000060404067836 */ /* 0x000fe20000000000 */
[----:B------:R-:W-:Y:S01]  /*11940*/  R2UR UR47, R7 ;  /* 0x00000000072f72ca */ /* 0x000fe200000e0000 */
[----:B------:R-:W-:-:S02]  /*11950*/  IMAD.MOV.U32 R7, RZ, RZ, 0x40000040 ;  /* 0x40000040ff077424 */ /* 0x000fc400078e00ff */
[----:B------:R-:W-:Y:S01]  /*11960*/  VIADD R4, R4, 0x606 ;  /* 0x0000060604047836 */ /* 0x000fe20000000000 */
[----:B------:R-:W-:Y:S02]  /*11970*/  R2UR UR42, R6 ;  /* 0x00000000062a72ca */ /* 0x000fe400000e0000 */
[----:B------:R-:W-:Y:S02]  /*11980*/  R2UR UR43, R7 ;  /* 0x00000000072b72ca */ /* 0x000fe400000e0000 */
[----:B------:R-:W-:Y:S01]  /*11990*/  R2UR UR38, R4 ;  /* 0x00000000042672ca */ /* 0x000fe200000e0000 */
        /* <DEDUP_REMOVED lines=19> */
[----:B0-----:R-:W-:Y:S05]  /*11ad0*/  @!P0 BRA `(.L_x_3916) ;  /* 0x0000000000048947 */ /* 0x001fea0003800000 */
[----:B------:R-:W-:Y:S01]  /*11ae0*/  BPT.TRAP 0x1 ;  /* 0x000000040000795c */ /* 0x000fe20000300000 */
.L_x_3916:
[----:B------:R-:W2:Y:S01]  /*11af0*/  LDL R12, [R1+0x78] ;  /* 0x00007800010c7983 */ /* 0x000ea20000100800 */
[----:B------:R-:W-:Y:S01]  /*11b00*/  ULDC UR4, c[0x0][0x9d8] ;  /* 0x0002760000047ab9 */ /* 0x000fe20000000800 */
[----:B------:R-:W-:Y:S01]  /*11b10*/  ULDC UR5, c[0x0][0x988] ;  /* 0x0002620000057ab9 */ /* 0x000fe20000000800 */
        /* <DEDUP_REMOVED lines=48> */
[----:B------:R-:W-:Y:S01]  /*11e20*/  P2R R8, PR, RZ, 0x1 ;  /* 0x00000001ff087803 */ /* 0x000fe20000000000 */
[----:B------:R-:W-:Y:S01]  /*11e30*/  FMUL.FTZ R63, R63, UR4 ;  /* 0x000000043f3f7c20 */ /* 0x000fe20008410000 */
[----:B------:R-:W-:Y:S01]  /*11e40*/  FMUL.FTZ R66, R66, UR4 ;  /* 0x0000000442427c20 */ /* 0x000fe20008410000 */
[----:B------:R-:W-:Y:S01]  /*11e50*/  FMUL.FTZ R67, R67, UR4 ;  /* 0x0000000443437c20 */ /* 0x000fe20008410000 */
[----:B------:R-:W-:Y:S01]  /*11e60*/  FMUL.FTZ R70, R70, UR4 ;  /* 0x0000000446467c20 */ /* 0x000fe20008410000 */
[----:B------:R-:W-:Y:S01]  /*11e70*/  FMUL.FTZ R71, R71, UR4 ;  /* 0x0000000447477c20 */ /* 0x000fe20008410000 */
[----:B------:R-:W4:Y:S01]  /*11e80*/  MUFU.TANH R33, R33 ;  /* 0x0000002100217308 */ /* 0x000f220000002400 */
[----:B------:R-:W-:Y:S01]  /*11e90*/  VIADD R3, R3, 0x30840 ;  /* 0x0003084003037836 */ /* 0x000fe20000000000 */
[----:B------:R-:W-:Y:S01]  /*11ea0*/  ULDC UR38, c[0x0][0x9d8] ;  /* 0x0002760000267ab9 */ /* 0x000fe20000000800 */
[----:B------:R-:W-:Y:S01]  /*11eb0*/  ULDC UR39, c[0x0][0x988] ;  /* 0x0002620000277ab9 */ /* 0x000fe20000000800 */
[----:B------:R-:W-:Y:S01]  /*11ec0*/  BSSY B0, `(.L_x_3917) ;  /* 0x0000483000007945 */ /* 0x000fe20003800000 */
[-C--:B------:R-:W-:Y:S01]  /*11ed0*/  MOV R118, R119.reuse ;  /* 0x0000007700767202 */ /* 0x080fe20000000f00 */
[----:B------:R-:W-:Y:S01]  /*11ee0*/  IMAD.MOV.U32 R117, RZ, RZ, R119 ;  /* 0x000000ffff757224 */ /* 0x000fe200078e0077 */
[----:B------:R-:W-:Y:S01]  /*11ef0*/  PRMT R3, R222, 0x654, R3 ;  /* 0x00000654de037816 */ /* 0x000fe20000000003 */
[----:B------:R-:W4:Y:S01]  /*11f00*/  MUFU.TANH R6, R27 ;  /* 0x0000001b00067308 */ /* 0x000f220000002400 */
[--C-:B------:R-:W-:Y:S01]  /*11f10*/  IMAD.MOV.U32 R116, RZ, RZ, R119.reuse ;  /* 0x000000ffff747224 */ /* 0x100fe200078e0077 */
[-C--:B------:R-:W-:Y:S01]  /*11f20*/  MOV R107, R119.reuse ;  /* 0x00000077006b7202 */ /* 0x080fe20000000f00 */
[----:B------:R4:W-:Y:S01]  /*11f30*/  SYNCS.ARRIVE.TRANS64.RED.A1T0 RZ, [R3+URZ], RZ ;  /* 0x000000ff03ff79a7 */ /* 0x0009e2000810043f */
[--C-:B------:R-:W-:Y:S01]  /*11f40*/  IMAD.MOV.U32 R115, RZ, RZ, R119.reuse ;  /* 0x000000ffff737224 */ /* 0x100fe200078e0077 */
[-C--:B------:R-:W-:Y:S01]  /*11f50*/  MOV R96, R119.reuse ;  /* 0x0000007700607202 */ /* 0x080fe20000000f00 */
[--C-:B------:R-:W-:Y:S01]  /*11f60*/  IMAD.MOV.U32 R114, RZ, RZ, R119.reuse ;  /* 0x000000ffff727224 */ /* 0x100fe200078e0077 */
[----:B------:R-:W-:Y:S01]  /*11f70*/  MOV R74, R119 ;  /* 0x00000077004a7202 */ /* 0x000fe20000000f00 */
[----:B------:R-:W4:Y:S01]  /*11f80*/  MUFU.TANH R36, R36 ;  /* 0x0000002400247308 */ /* 0x000f220000002400 */
[----:B------:R-:W-:-:S02]  /*11f90*/  IMAD.MOV.U32 R113, RZ, RZ, R119 ;  /* 0x000000ffff717224 */ /* 0x000fc400078e0077 */
[--C-:B------:R-:W-:Y:S02]  /*11fa0*/  IMAD.MOV.U32 R112, RZ, RZ, R119.reuse ;  /* 0x000000ffff707224 */ /* 0x100fe400078e0077 */
[--C-:B------:R-:W-:Y:S02]  /*11fb0*/  IMAD.MOV.U32 R111, RZ, RZ, R119.reuse ;  /* 0x000000ffff6f7224 */ /* 0x100fe400078e0077 */
[--C-:B------:R-:W-:Y:S01]  /*11fc0*/  IMAD.MOV.U32 R110, RZ, RZ, R119.reuse ;  /* 0x000000ffff6e7224 */ /* 0x100fe200078e0077 */
[----:B------:R-:W4:Y:S01]  /*11fd0*/  MUFU.TANH R9, R30 ;  /* 0x0000001e00097308 */ /* 0x000f220000002400 */
[--C-:B------:R-:W-:Y:S02]  /*11fe0*/  IMAD.MOV.U32 R109, RZ, RZ, R119.reuse ;  /* 0x000000ffff6d7224 */ /* 0x100fe400078e0077 */
[--C-:B------:R-:W-:Y:S02]  /*11ff0*/  IMAD.MOV.U32 R108, RZ, RZ, R119.reuse ;  /* 0x000000ffff6c7224 */ /* 0x100fe400078e0077 */
[----:B------:R-:W-:-:S02]  /*12000*/  IMAD.MOV.U32 R106, RZ, RZ, R119 ;  /* 0x000000ffff6a7224 */ /* 0x000fc400078e0077 */
[--C-:B------:R-:W-:Y:S01]  /*12010*/  IMAD.MOV.U32 R105, RZ, RZ, R119.reuse ;  /* 0x000000ffff697224 */ /* 0x100fe200078e0077 */
[----:B------:R-:W4:Y:S01]  /*12020*/  MUFU.TANH R37, R37 ;  /* 0x0000002500257308 */ /* 0x000f220000002400 */
[--C-:B------:R-:W-:Y:S02]  /*12030*/  IMAD.MOV.U32 R104, RZ, RZ, R119.reuse ;  /* 0x000000ffff687224 */ /* 0x100fe400078e0077 */
[--C-:B------:R-:W-:Y:S02]  /*12040*/  IMAD.MOV.U32 R103, RZ, RZ, R119.reuse ;  /* 0x000000ffff677224 */ /* 0x100fe400078e0077 */
[--C-:B------:R-:W-:Y:S02]  /*12050*/  IMAD.MOV.U32 R102, RZ, RZ, R119.reuse ;  /* 0x000000ffff667224 */ /* 0x100fe400078e0077 */
[--C-:B------:R-:W-:Y:S01]  /*12060*/  IMAD.MOV.U32 R101, RZ, RZ, R119.reuse ;  /* 0x000000ffff657224 */ /* 0x100fe200078e0077 */
        /* <DEDUP_REMOVED lines=16> */
[----:B------:R-:W-:-:S07]  /*12170*/  IMAD.MOV.U32 R72, RZ, RZ, R119 ;  /* 0x000000ffff487224 */ /* 0x000fce00078e0077 */
[----:B------:R-:W-:Y:S08]  /*12180*/  MUFU.TANH R73, R59 ;  /* 0x0000003b00497308 */ /* 0x000ff00000002400 */
[----:B------:R-:W4:Y:S08]  /*12190*/  MUFU.TANH R15, R35 ;  /* 0x00000023000f7308 */ /* 0x000f300000002400 */
[----:B------:R-:W4:Y:S08]  /*121a0*/  MUFU.TANH R44, R44 ;  /* 0x0000002c002c7308 */ /* 0x000f300000002400 */
[----:B------:R-:W-:Y:S08]  /*121b0*/  MUFU.TANH R87, R65 ;  /* 0x0000004100577308 */ /* 0x000ff00000002400 */
[----:B------:R-:W4:Y:S08]  /*121c0*/  MUFU.TANH R21, R38 ;  /* 0x0000002600157308 */ /* 0x000f300000002400 */
[----:B------:R-:W4:Y:S08]  /*121d0*/  MUFU.TANH R45, R45 ;  /* 0x0000002d002d7308 */ /* 0x000f300000002400 */
[----:B------:R-:W-:Y:S08]  /*121e0*/  MUFU.TANH R10, R55 ;  /* 0x00000037000a7308 */ /* 0x000ff00000002400 */
[----:B------:R-:W4:Y:S08]  /*121f0*/  MUFU.TANH R39, R39 ;  /* 0x0000002700277308 */ /* 0x000f300000002400 */
[----:B------:R-:W4:Y:S08]  /*12200*/  MUFU.TANH R48, R48 ;  /* 0x0000003000307308 */ /* 0x000f300000002400 */
[----:B------:R-:W-:Y:S08]  /*12210*/  MUFU.TANH R5, R51 ;  /* 0x0000003300057308 */ /* 0x000ff00000002400 */
[----:B------:R0:W4:Y:S08]  /*12220*/  MUFU.TANH R27, R42 ;  /* 0x0000002a001b7308 */ /* 0x0001300000002400 */
[----:B------:R-:W-:Y:S01]  /*12230*/  MUFU.TANH R0, R43 ;  /* 0x0000002b00007308 */ /* 0x000fe20000002400 */
[----:B0-----:R-:W-:-:S07]  /*12240*/  IMAD.MOV.U32 R42, RZ, RZ, R119 ;  /* 0x000000ffff2a7224 */ /* 0x001fce00078e0077 */
[----:B------:R-:W0:Y:S08]  /*12250*/  MUFU.TANH R49, R49 ;  /* 0x0000003100317308 */ /* 0x000e300000002400 */
[----:B------:R-:W0:Y:S08]  /*12260*/  MUFU.TANH R52, R52 ;  /* 0x0000003400347308 */ /* 0x000e300000002400 */
[----:B------:R1:W0:Y:S08]  /*12270*/  MUFU.TANH R31, R46 ;  /* 0x0000002e001f7308 */ /* 0x0002300000002400 */
[----:B------:R-:W0:Y:S01]  /*12280*/  MUFU.TANH R75, R53 ;  /* 0x00000035004b7308 */ /* 0x000e220000002400 */
[----:B-1----:R-:W-:-:S07]  /*12290*/  IMAD.MOV.U32 R46, RZ, RZ, R119 ;  /* 0x000000ffff2e7224 */ /* 0x002fce00078e0077 */
[----:B------:R-:W1:Y:S08]  /*122a0*/  MUFU.TANH R4, R47 ;  /* 0x0000002f00047308 */ /* 0x000e700000002400 */
[----:B------:R-:W1:Y:S08]  /*122b0*/  MUFU.TANH R56, R56 ;  /* 0x0000003800387308 */ /* 0x000e700000002400 */
[----:B------:R3:W1:Y:S08]  /*122c0*/  MUFU.TANH R35, R50 ;  /* 0x0000003200237308 */ /* 0x0006700000002400 */
[----:B------:R1:W1:Y:S01]  /*122d0*/  MUFU.TANH R79, R57 ;  /* 0x00000039004f7308 */ /* 0x0002620000002400 */
[----:B---3--:R-:W-:-:S07]  /*122e0*/  IMAD.MOV.U32 R50, RZ, RZ, R119 ;  /* 0x000000ffff327224 */ /* 0x008fce00078e0077 */
[----:B------:R-:W3:Y:S08]  /*122f0*/  MUFU.TANH R60, R60 ;  /* 0x0000003c003c7308 */ /* 0x000ef00000002400 */
[----:B------:R-:W3:Y:S01]  /*12300*/  MUFU.TANH R54, R54 ;  /* 0x0000003600367308 */ /* 0x000ee20000002400 */
[----:B--2---:R-:W-:-:S04]  /*12310*/  IMAD.IADD R12, R12, 0x1, R142 ;  /* 0x000000010c0c7824 */ /* 0x004fc800078e028e */
[----:B------:R-:W-:Y:S02]  /*12320*/  IMAD R14, R143, -0x60, R12 ;  /* 0xffffffa08f0e7824 */ /* 0x000fe400078e020c */
[----:B------:R-:W-:Y:S01]  /*12330*/  FMUL.FTZ R12, R69, UR4 ;  /* 0x00000004450c7c20 */ /* 0x000fe20008410000 */
[----:B------:R-:W2:Y:S02]  /*12340*/  MUFU.TANH R61, R61 ;  /* 0x0000003d003d7308 */ /* 0x000ea40000002400 */
[C---:B------:R-:W-:Y:S02]  /*12350*/  ISETP.GT.AND P6, PT, R14.reuse, RZ, PT ;  /* 0x000000ff0e00720c */ /* 0x040fe40003fc4270 */
[C---:B------:R-:W-:Y:S02]  /*12360*/  ISETP.GT.AND P5, PT, R14.reuse, 0x1, PT ;  /* 0x000000010e00780c */ /* 0x040fe40003fa4270 */
[----:B------:R-:W-:Y:S02]  /*12370*/  ISETP.GT.AND P4, PT, R14, 0x8, PT ;  /* 0x000000080e00780c */ /* 0x000fe40003f84270 */
[----:B------:R-:W2:Y:S01]  /*12380*/  MUFU.TANH R64, R64 ;  /* 0x0000004000407308 */ /* 0x000ea20000002400 */
[----:B------:R-:W-:-:S02]  /*12390*/  FSEL R93, R24, -INF , P6 ;  /* 0xff800000185d7808 */ /* 0x000fc40003000000 */
[----:B------:R-:W-:Y:S02]  /*123a0*/  FSEL R20, R25, -INF , P5 ;  /* 0xff80000019147808 */ /* 0x000fe40002800000 */
[----:B------:R-:W-:Y:S02]  /*123b0*/  ISETP.GT.AND P3, PT, R14, 0x9, PT ;  /* 0x000000090e00780c */ /* 0x000fe40003f64270 */
[----:B------:R-:W-:Y:S01]  /*123c0*/  FSEL R97, R28, -INF , P4 ;  /* 0xff8000001c617808 */ /* 0x000fe20002000000 */
[----:B------:R-:W2:Y:S01]  /*123d0*/  MUFU.TANH R58, R58 ;  /* 0x0000003a003a7308 */ /* 0x000ea20000002400 */
[----:B------:R-:W-:Y:S02]  /*123e0*/  FMNMX.FTZ R24, R93, R20, !PT ;  /* 0x000000145d187209 */ /* 0x000fe40007810000 */
[----:B------:R-:W-:Y:S02]  /*123f0*/  ISETP.GT.AND P2, PT, R14, 0x10, PT ;  /* 0x000000100e00780c */ /* 0x000fe40003f44270 */
[----:B----4-:R-:W-:-:S02]  /*12400*/  FSEL R99, R29, -INF , P3 ;  /* 0xff8000001d637808 */ /* 0x010fc40001800000 */
[----:B------:R-:W-:Y:S01]  /*12410*/  FMNMX.FTZ R24, R97, R24, !PT ;  /* 0x0000001861187209 */ /* 0x000fe20007810000 */
[----:B------:R-:W4:Y:S01]  /*12420*/  MUFU.TANH R68, R68 ;  /* 0x0000004400447308 */ /* 0x000f220000002400 */
[----:B------:R-:W-:Y:S02]  /*12430*/  ISETP.GT.AND P1, PT, R14, 0x11, PT ;  /* 0x000000110e00780c */ /* 0x000fe40003f24270 */
[----:B------:R-:W-:Y:S02]  /*12440*/  FSEL R69, R32, -INF , P2 ;  /* 0xff80000020457808 */ /* 0x000fe40001000000 */
[----:B------:R-:W-:Y:S02]  /*12450*/  FMNMX.FTZ R24, R99, R24, !PT ;  /* 0x0000001863187209 */ /* 0x000fe40007810000 */
[----:B------:R-:W-:Y:S01]  /*12460*/  FSEL R7, R7, -INF , P6 ;  /* 0xff80000007077808 */ /* 0x000fe20003000000 */
[----:B------:R-:W4:Y:S01]  /*12470*/  MUFU.TANH R12, R12 ;  /* 0x0000000c000c7308 */ /* 0x000f220000002400 */
[----:B------:R-:W-:-:S02]  /*12480*/  ISETP.GT.AND P6, PT, R14, 0x18, PT ;  /* 0x000000180e00780c */ /* 0x000fc40003fc4270 */
[----:B------:R-:W-:Y:S02]  /*12490*/  FSEL R59, R33, -INF , P1 ;  /* 0xff800000213b7808 */ /* 0x000fe40000800000 */
[----:B------:R-:W-:Y:S02]  /*124a0*/  FMNMX.FTZ R24, R69, R24, !PT ;  /* 0x0000001845187209 */ /* 0x000fe40007810000 */
[----:B------:R-:W-:Y:S01]  /*124b0*/  FSEL R6, R6, -INF , P5 ;  /* 0xff80000006067808 */ /* 0x000fe20002800000 */
[----:B------:R-:W-:Y:S01]  /*124c0*/  MUFU.TANH R62, R62 ;  /* 0x0000003e003e7308 */ /* 0x000fe20000002400 */
[----:B------:R-:W-:Y:S02]  /*124d0*/  ISETP.GT.AND P5, PT, R14, 0x19, PT ;  /* 0x000000190e00780c */ /* 0x000fe40003fa4270 */
[----:B------:R-:W-:Y:S02]  /*124e0*/  FSEL R65, R36, -INF , P6 ;  /* 0xff80000024417808 */ /* 0x000fe40003000000 */
[----:B------:R-:W-:-:S02]  /*124f0*/  FMNMX.FTZ R24, R59, R24, !PT ;  /* 0x000000183b187209 */ /* 0x000fc40007810000 */
[----:B------:R-:W-:Y:S01]  /*12500*/  FSEL R9, R9, -INF , P4 ;  /* 0xff80000009097808 */ /* 0x000fe20002000000 */
[----:B------:R-:W4:Y:S01]  /*12510*/  MUFU.TANH R66, R66 ;  /* 0x0000004200427308 */ /* 0x000f220000002400 */
[C---:B------:R-:W-:Y:S02]  /*12520*/  ISETP.GT.AND P4, PT, R14.reuse, 0x20, PT ;  /* 0x000000200e00780c */ /* 0x040fe40003f84270 */
[----:B------:R-:W-:Y:S02]  /*12530*/  FSEL R55, R37, -INF , P5 ;  /* 0xff80000025377808 */ /* 0x000fe40002800000 */
[----:B------:R-:W-:Y:S02]  /*12540*/  FMNMX.FTZ R24, R65, R24, !PT ;  /* 0x0000001841187209 */ /* 0x000fe40007810000 */
[----:B------:R-:W-:Y:S01]  /*12550*/  FSEL R11, R11, -INF , P3 ;  /* 0xff8000000b0b7808 */ /* 0x000fe20001800000 */
[----:B------:R-:W-:Y:S01]  /*12560*/  MUFU.TANH R70, R70 ;  /* 0x0000004600467308 */ /* 0x000fe20000002400 */
[----:B------:R-:W-:-:S02]  /*12570*/  ISETP.GT.AND P3, PT, R14, 0x21, PT ;  /* 0x000000210e00780c */ /* 0x000fc40003f64270 */
[----:B------:R-:W-:Y:S01]  /*12580*/  FSEL R51, R40, -INF , P4 ;  /* 0xff80000028337808 */ /* 0x000fe20002000000 */
[----:B------:R-:W-:Y:S01]  /*12590*/  IMAD.MOV.U32 R40, RZ, RZ, R119 ;  /* 0x000000ffff287224 */ /* 0x000fe200078e0077 */
[----:B------:R-:W-:Y:S02]  /*125a0*/  FMNMX.FTZ R24, R55, R24, !PT ;  /* 0x0000001837187209 */ /* 0x000fe40007810000 */
[----:B------:R-:W-:Y:S01]  /*125b0*/  FSEL R13, R13, -INF , P2 ;  /* 0xff8000000d0d7808 */ /* 0x000fe20001000000 */
[----:B------:R4:W4:Y:S01]  /*125c0*/  MUFU.TANH R95, R71 ;  /* 0x00000047005f7308 */ /* 0x0009220000002400 */
[----:B------:R-:W-:Y:S02]  /*125d0*/  ISETP.GT.AND P2, PT, R14, 0x28, PT ;  /* 0x000000280e00780c */ /* 0x000fe40003f44270 */
[----:B------:R-:W-:Y:S02]  /*125e0*/  FSEL R43, R41, -INF , P3 ;  /* 0xff800000292b7808 */ /* 0x000fe40001800000 */
[----:B------:R-:W-:-:S02]  /*125f0*/  FMNMX.FTZ R24, R51, R24, !PT ;  /* 0x0000001833187209 */ /* 0x000fc40007810000 */
[----:B------:R-:W-:Y:S02]  /*12600*/  FSEL R15, R15, -INF , P1 ;  /* 0xff8000000f0f7808 */ /* 0x000fe40000800000 */
[----:B------:R-:W-:Y:S02]  /*12610*/  ISETP.GT.AND P1, PT, R14, 0x29, PT ;  /* 0x000000290e00780c */ /* 0x000fe40003f24270 */
[----:B------:R-:W-:Y:S01]  /*12620*/  FSEL R37, R44, -INF , P2 ;  /* 0xff8000002c257808 */ /* 0x000fe20001000000 */
[----:B------:R-:W-:Y:S01]  /*12630*/  IMAD.MOV.U32 R44, RZ, RZ, R119 ;  /* 0x000000ffff2c7224 */ /* 0x000fe200078e0077 */
[----:B------:R-:W-:Y:S02]  /*12640*/  FMNMX.FTZ R24, R43, R24, !PT ;  /* 0x000000182b187209 */ /* 0x000fe40007810000 */
[----:B------:R-:W-:Y:S02]  /*12650*/  FSEL R21, R21, -INF , P6 ;  /* 0xff80000015157808 */ /* 0x000fe40003000000 */
[----:B------:R-:W-:-:S02]  /*12660*/  ISETP.GT.AND P6, PT, R14, 0x30, PT ;  /* 0x000000300e00780c */ /* 0x000fc40003fc4270 */
[----:B------:R-:W-:Y:S02]  /*12670*/  FSEL R45, R45, -INF , P1 ;  /* 0xff8000002d2d7808 */ /* 0x000fe40000800000 */
[----:B------:R-:W-:Y:S02]  /*12680*/  FMNMX.FTZ R24, R37, R24, !PT ;  /* 0x0000001825187209 */ /* 0x000fe40007810000 */
[----:B------:R-:W-:Y:S02]  /*12690*/  FSEL R25, R39, -INF , P5 ;  /* 0xff80000027197808 */ /* 0x000fe40002800000 */
[----:B------:R-:W-:Y:S02]  /*126a0*/  ISETP.GT.AND P5, PT, R14, 0x31, PT ;  /* 0x000000310e00780c */ /* 0x000fe40003fa4270 */
[----:B------:R-:W-:Y:S01]  /*126b0*/  FSEL R47, R48, -INF , P6 ;  /* 0xff800000302f7808 */ /* 0x000fe20003000000 */
[----:B------:R-:W-:Y:S01]  /*126c0*/  IMAD.MOV.U32 R48, RZ, RZ, R119 ;  /* 0x000000ffff307224 */ /* 0x000fe200078e0077 */
[----:B------:R-:W-:-:S02]  /*126d0*/  FMNMX.FTZ R24, R45, R24, !PT ;  /* 0x000000182d187209 */ /* 0x000fc40007810000 */
[----:B------:R-:W-:Y:S02]  /*126e0*/  FSEL R27, R27, -INF , P4 ;  /* 0xff8000001b1b7808 */ /* 0x000fe40002000000 */
[----:B------:R-:W-:Y:S02]  /*126f0*/  ISETP.GT.AND P4, PT, R14, 0x38, PT ;  /* 0x000000380e00780c */ /* 0x000fe40003f84270 */
[----:B0-----:R-:W-:Y:S02]  /*12700*/  FSEL R53, R49, -INF , P5 ;  /* 0xff80000031357808 */ /* 0x001fe40002800000 */
[----:B------:R-:W-:Y:S02]  /*12710*/  FMNMX.FTZ R24, R47, R24, !PT ;  /* 0x000000182f187209 */ /* 0x000fe40007810000 */
[----:B------:R-:W-:Y:S01]  /*12720*/  FSEL R29, R0, -INF , P3 ;  /* 0xff800000001d7808 */ /* 0x000fe20001800000 */
[----:B------:R-:W-:Y:S01]  /*12730*/  IMAD.U32 R0, RZ, RZ, UR5 ;  /* 0x00000005ff007e24 */ /* 0x000fe2000f8e00ff */
[----:B------:R-:W-:-:S02]  /*12740*/  ISETP.GT.AND P3, PT, R14, 0x39, PT ;  /* 0x000000390e00780c */ /* 0x000fc40003f64270 */
[----:B-1----:R-:W-:Y:S02]  /*12750*/  FSEL R57, R52, -INF , P4 ;  /* 0xff80000034397808 */ /* 0x002fe40002000000 */
[----:B------:R-:W-:Y:S02]  /*12760*/  FMNMX.FTZ R24, R53, R24, !PT ;  /* 0x0000001835187209 */ /* 0x000fe40007810000 */
[----:B------:R-:W-:Y:S02]  /*12770*/  FSEL R31, R31, -INF , P2 ;  /* 0xff8000001f1f7808 */ /* 0x000fe40001000000 */
        /* <DEDUP_REMOVED lines=14> */
[----:B---3--:R-:W-:Y:S01]  /*12860*/  FSEL R81, R60, -INF , P6 ;  /* 0xff8000003c517808 */ /* 0x008fe20003000000 */
[----:B------:R-:W-:Y:S01]  /*12870*/  IMAD.MOV.U32 R60, RZ, RZ, R119 ;  /* 0x000000ffff3c7224 */ /* 0x000fe200078e0077 */
[----:B------:R-:W-:-:S02]  /*12880*/  FMNMX.FTZ R24, R79, R24, !PT ;  /* 0x000000184f187209 */ /* 0x000fc40007810000 */
[----:B------:R-:W-:Y:S01]  /*12890*/  FSEL R41, R54, -INF , P4 ;  /* 0xff80000036297808 */ /* 0x000fe20002000000 */
[----:B------:R-:W-:Y:S01]  /*128a0*/  IMAD.MOV.U32 R54, RZ, RZ, R119 ;  /* 0x000000ffff367224 */ /* 0x000fe200078e0077 */
[----:B------:R-:W-:Y:S02]  /*128b0*/  ISETP.GT.AND P4, PT, R14, 0x50, PT ;  /* 0x000000500e00780c */ /* 0x000fe40003f84270 */
[----:B--2---:R-:W-:Y:S02]  /*128c0*/  FSEL R83, R61, -INF , P5 ;  /* 0xff8000003d537808 */ /* 0x004fe40002800000 */
[----:B------:R-:W-:Y:S02]  /*128d0*/  FMNMX.FTZ R24, R81, R24, !PT ;  /* 0x0000001851187209 */ /* 0x000fe40007810000 */
[----:B------:R-:W-:Y:S02]  /*128e0*/  FSEL R49, R10, -INF , P3 ;  /* 0xff8000000a317808 */ /* 0x000fe40001800000 */
[----:B------:R-:W-:-:S02]  /*128f0*/  ISETP.GT.AND P3, PT, R14, 0x51, PT ;  /* 0x000000510e00780c */ /* 0x000fc40003f64270 */
[----:B------:R-:W-:Y:S01]  /*12900*/  FSEL R85, R64, -INF , P4 ;  /* 0xff80000040557808 */ /* 0x000fe20002000000 */
[--C-:B------:R-:W-:Y:S01]  /*12910*/  IMAD.MOV.U32 R64, RZ, RZ, R119.reuse ;  /* 0x000000ffff407224 */ /* 0x100fe200078e0077 */
[----:B------:R-:W-:Y:S02]  /*12920*/  FMNMX.FTZ R24, R83, R24, !PT ;  /* 0x0000001853187209 */ /* 0x000fe40007810000 */
[----:B------:R-:W-:Y:S01]  /*12930*/  FSEL R61, R58, -INF , P2 ;  /* 0xff8000003a3d7808 */ /* 0x000fe20001000000 */
[----:B------:R-:W-:Y:S01]  /*12940*/  IMAD.MOV.U32 R58, RZ, RZ, R119 ;  /* 0x000000ffff3a7224 */ /* 0x000fe200078e0077 */
[----:B------:R-:W-:Y:S02]  /*12950*/  ISETP.GT.AND P2, PT, R14, 0x58, PT ;  /* 0x000000580e00780c */ /* 0x000fe40003f44270 */
[----:B------:R-:W-:Y:S02]  /*12960*/  FSEL R87, R87, -INF , P3 ;  /* 0xff80000057577808 */ /* 0x000fe40001800000 */
[----:B------:R-:W-:-:S02]  /*12970*/  FMNMX.FTZ R24, R85, R24, !PT ;  /* 0x0000001855187209 */ /* 0x000fc40007810000 */
[----:B------:R-:W-:Y:S02]  /*12980*/  FSEL R73, R73, -INF , P1 ;  /* 0xff80000049497808 */ /* 0x000fe40000800000 */
[----:B------:R-:W-:Y:S02]  /*12990*/  ISETP.GT.AND P1, PT, R14, 0x59, PT ;  /* 0x000000590e00780c */ /* 0x000fe40003f24270 */
[----:B----4-:R-:W-:Y:S01]  /*129a0*/  FSEL R89, R68, -INF , P2 ;  /* 0xff80000044597808 */ /* 0x010fe20001000000 */
[----:B------:R-:W-:Y:S01]  /*129b0*/  IMAD.MOV.U32 R68, RZ, RZ, R119 ;  /* 0x000000ffff447224 */ /* 0x000fe200078e0077 */
[----:B------:R-:W-:Y:S02]  /*129c0*/  FMNMX.FTZ R24, R87, R24, !PT ;  /* 0x0000001857187209 */ /* 0x000fe40007810000 */
[----:B------:R-:W-:Y:S02]  /*129d0*/  FSEL R91, R12, -INF , P1 ;  /* 0xff8000000c5b7808 */ /* 0x000fe40000800000 */
[----:B------:R-:W-:-:S02]  /*129e0*/  FMNMX.FTZ R24, R89, R24, !PT ;  /* 0x0000001859187209 */ /* 0x000fc40007810000 */
[----:B------:R-:W-:Y:S01]  /*129f0*/  FSEL R71, R66, -INF , P4 ;  /* 0xff80000042477808 */ /* 0x000fe20002000000 */
[----:B------:R-:W-:Y:S01]  /*12a00*/  IMAD.MOV.U32 R66, RZ, RZ, R119 ;  /* 0x000000ffff427224 */ /* 0x000fe200078e0077 */
[----:B------:R-:W-:Y:S02]  /*12a10*/  FMNMX.FTZ R24, R91, R24, !PT ;  /* 0x000000185b187209 */ /* 0x000fe40007810000 */
[----:B------:R-:W-:Y:S02]  /*12a20*/  FSEL R95, R95, -INF , P1 ;  /* 0xff8000005f5f7808 */ /* 0x000fe40000800000 */
[----:B------:R-:W-:Y:S01]  /*12a30*/  MOV R52, R119 ;  /* 0x0000007700347202 */ /* 0x000fe20000000f00 */
[----:B------:R-:W0:Y:S02]  /*12a40*/  SHFL.BFLY PT, R5, R24, 0x2, 0x1f ;  /* 0x0c401f0018057f89 */ /* 0x000e2400000e0000 */
[----:B0-----:R-:W-:-:S05]  /*12a50*/  FMNMX.FTZ R10, R24, R5, !PT ;  /* 0x00000005180a7209 */ /* 0x001fca0007810000 */
[----:B------:R-:W0:Y:S02]  /*12a60*/  SHFL.BFLY PT, R5, R10, 0x1, 0x1f ;  /* 0x0c201f000a057f89 */ /* 0x000e2400000e0000 */
[----:B0-----:R-:W-:Y:S02]  /*12a70*/  FMNMX.FTZ R5, R10, R5, !PT ;  /* 0x000000050a057209 */ /* 0x001fe40007810000 */
[----:B------:R-:W-:Y:S02]  /*12a80*/  FMNMX.FTZ R10, R7, R6, !PT ;  /* 0x00000006070a7209 */ /* 0x000fe40007810000 */
[C---:B------:R-:W-:Y:S01]  /*12a90*/  FSETP.NEU.FTZ.AND P0, PT, R5.reuse, -INF , PT ;  /* 0xff8000000500780b */ /* 0x040fe20003f1d000 */
[----:B------:R-:W-:Y:S01]  /*12aa0*/  FMUL.FTZ R4, R5, R0 ;  /* 0x0000000005047220 */ /* 0x000fe20000410000 */
[----:B------:R-:W-:-:S04]  /*12ab0*/  FMNMX.FTZ R10, R9, R10, !PT ;  /* 0x0000000a090a7209 */ /* 0x000fc80007810000 */
[----:B------:R-:W-:Y:S02]  /*12ac0*/  FMNMX.FTZ R10, R11, R10, !PT ;  /* 0x0000000a0b0a7209 */ /* 0x000fe40007810000 */
[----:B------:R-:W-:Y:S02]  /*12ad0*/  FSEL R12, R4, RZ, P0 ;  /* 0x000000ff040c7208 */ /* 0x000fe40000000000 */
[----:B------:R-:W-:Y:S01]  /*12ae0*/  FMNMX.FTZ R10, R13, R10, !PT ;  /* 0x0000000a0d0a7209 */ /* 0x000fe20007810000 */
[----:B------:R0:W1:Y:S01]  /*12af0*/  MUFU.TANH R4, R63 ;  /* 0x0000003f00047308 */ /* 0x0000620000002400 */
[----:B------:R-:W-:Y:S01]  /*12b00*/  ISETP.NE.AND P0, PT, R8, RZ, PT ;  /* 0x000000ff0800720c */ /* 0x000fe20003f05270 */
[--C-:B------:R-:W-:Y:S01]  /*12b10*/  FFMA.FTZ R186, R65, R0, -R12.reuse ;  /* 0x0000000041ba7223 */ /* 0x100fe2000001080c */
[----:B------:R-:W-:Y:S01]  /*12b20*/  FMNMX.FTZ R10, R15, R10, !PT ;  /* 0x0000000a0f0a7209 */ /* 0x000fe20007810000 */
[-CC-:B------:R-:W-:Y:S01]  /*12b30*/  FFMA.FTZ R184, R69, R0.reuse, -R12.reuse ;  /* 0x0000000045b87223 */ /* 0x180fe2000001080c */
[----:B------:R-:W-:Y:S01]  /*12b40*/  FSEL R65, R62, -INF , P6 ;  /* 0xff8000003e417808 */ /* 0x000fe20003000000 */
[--C-:B------:R-:W-:Y:S01]  /*12b50*/  FFMA.FTZ R180, R51, R0, -R12.reuse ;  /* 0x0000000033b47223 */ /* 0x100fe2000001080c */
[----:B------:R-:W-:Y:S01]  /*12b60*/  FMNMX.FTZ R10, R21, R10, !PT ;  /* 0x0000000a150a7209 */ /* 0x000fe20007810000 */
[----:B------:R2:W3:Y:S01]  /*12b70*/  MUFU.TANH R8, R67 ;  /* 0x0000004300087308 */ /* 0x0004e20000002400 */
[-CC-:B------:R-:W-:Y:S01]  /*12b80*/  FFMA.FTZ R188, R93, R0.reuse, -R12.reuse ;  /* 0x000000005dbc7223 */ /* 0x180fe2000001080c */
[----:B------:R-:W-:Y:S01]  /*12b90*/  FSEL R93, R70, -INF , P2 ;  /* 0xff800000465d7808 */ /* 0x000fe20001000000 */
[--C-:B------:R-:W-:Y:S01]  /*12ba0*/  FFMA.FTZ R190, R97, R0, -R12.reuse ;  /* 0x0000000061be7223 */ /* 0x100fe2000001080c */
[----:B------:R-:W-:Y:S01]  /*12bb0*/  FMNMX.FTZ R10, R25, R10, !PT ;  /* 0x0000000a190a7209 */ /* 0x000fe20007810000 */
[-CC-:B0-----:R-:W-:Y:S01]  /*12bc0*/  FFMA.FTZ R63, R20, R0.reuse, -R12.reuse ;  /* 0x00000000143f7223 */ /* 0x181fe2000001080c */
[-CC-:B------:R-:W-:Y:S01]  /*12bd0*/  FFMA.FTZ R182, R37, R0.reuse, -R12.reuse ;  /* 0x0000000025b67223 */ /* 0x180fe2000001080c */
[--C-:B------:R-:W-:Y:S01]  /*12be0*/  FFMA.FTZ R37, R45, R0, -R12.reuse ;  /* 0x000000002d257223 */ /* 0x100fe2000001080c */
[----:B------:R-:W-:Y:S01]  /*12bf0*/  FMNMX.FTZ R10, R27, R10, !PT ;  /* 0x0000000a1b0a7209 */ /* 0x000fe20007810000 */
[-CC-:B------:R-:W-:Y:S01]  /*12c00*/  FFMA.FTZ R176, R47, R0.reuse, -R12.reuse ;  /* 0x000000002fb07223 */ /* 0x180fe2000001080c */
[----:B-1----:R-:W-:Y:S01]  /*12c10*/  FSEL R69, R4, -INF , P5 ;  /* 0xff80000004457808 */ /* 0x002fe20002800000 */
[--C-:B------:R-:W-:Y:S01]  /*12c20*/  FFMA.FTZ R45, R53, R0, -R12.reuse ;  /* 0x00000000352d7223 */ /* 0x100fe2000001080c */
[----:B------:R-:W-:Y:S01]  /*12c30*/  FMNMX.FTZ R10, R29, R10, !PT ;  /* 0x0000000a1d0a7209 */ /* 0x000fe20007810000 */
[-CC-:B------:R-:W-:Y:S01]  /*12c40*/  FFMA.FTZ R178, R57, R0.reuse, -R12.reuse ;  /* 0x0000000039b27223 */ /* 0x180fe2000001080c */
[-CC-:B------:R-:W-:Y:S01]  /*12c50*/  FFMA.FTZ R47, R75, R0.reuse, -R12.reuse ;  /* 0x000000004b2f7223 */ /* 0x180fe2000001080c */
[--C-:B------:R-:W-:Y:S01]  /*12c60*/  FFMA.FTZ R172, R77, R0, -R12.reuse ;  /* 0x000000004dac7223 */ /* 0x100fe2000001080c */
[----:B------:R-:W-:Y:S01]  /*12c70*/  FMNMX.FTZ R10, R31, R10, !PT ;  /* 0x0000000a1f0a7209 */ /* 0x000fe20007810000 */
[-CC-:B--2---:R-:W-:Y:S01]  /*12c80*/  FFMA.FTZ R67, R99, R0.reuse, -R12.reuse ;  /* 0x0000000063437223 */ /* 0x184fe2000001080c */
[----:B---3--:R-:W-:Y:S01]  /*12c90*/  FSEL R51, R8, -INF , P3 ;  /* 0xff80000008337808 */ /* 0x008fe20001800000 */
[--C-:B------:R-:W-:Y:S01]  /*12ca0*/  FFMA.FTZ R59, R59, R0, -R12.reuse ;  /* 0x000000003b3b7223 */ /* 0x100fe2000001080c */
[----:B------:R-:W-:Y:S01]  /*12cb0*/  FMNMX.FTZ R10, R33, R10, !PT ;  /* 0x0000000a210a7209 */ /* 0x000fe20007810000 */
[-CC-:B------:R-:W-:Y:S01]  /*12cc0*/  FFMA.FTZ R55, R55, R0.reuse, -R12.reuse ;  /* 0x0000000037377223 */ /* 0x180fe2000001080c */
[-CC-:B------:R-:W-:Y:S01]  /*12cd0*/  FFMA.FTZ R43, R43, R0.reuse, -R12.reuse ;  /* 0x000000002b2b7223 */ /* 0x180fe2000001080c */
        /* <DEDUP_REMOVED lines=8> */
[----:B------:R-:W-:Y:S01]  /*12d60*/  FFMA.FTZ R77, R91, R0, -R12 ;  /* 0x000000005b4d7223 */ /* 0x000fe2000001080c */
[----:B------:R-:W-:Y:S01]  /*12d70*/  FMNMX.FTZ R10, R41, R10, !PT ;  /* 0x0000000a290a7209 */ /* 0x000fe20007810000 */
[----:B------:R-:W-:Y:S01]  /*12d80*/  MUFU.EX2 R188, R188 ;  /* 0x000000bc00bc7308 */ /* 0x000fe20000000800 */
[--C-:B------:R-:W-:Y:S01]  /*12d90*/  IMAD.MOV.U32 R99, RZ, RZ, R119.reuse ;  /* 0x000000ffff637224 */ /* 0x100fe200078e0077 */
[----:B------:R-:W-:Y:S01]  /*12da0*/  MOV R85, R119 ;  /* 0x0000007700557202 */ /* 0x000fe20000000f00 */
[--C-:B------:R-:W-:Y:S01]  /*12db0*/  IMAD.MOV.U32 R91, RZ, RZ, R119.reuse ;  /* 0x000000ffff5b7224 */ /* 0x100fe200078e0077 */
[----:B------:R-:W-:Y:S01]  /*12dc0*/  FMNMX.FTZ R10, R49, R10, !PT ;  /* 0x0000000a310a7209 */ /* 0x000fe20007810000 */
[----:B------:R-:W-:-:S02]  /*12dd0*/  IMAD.MOV.U32 R89, RZ, RZ, R119 ;  /* 0x000000ffff597224 */ /* 0x000fc400078e0077 */
[--C-:B------:R-:W-:Y:S01]  /*12de0*/  IMAD.MOV.U32 R87, RZ, RZ, R119.reuse ;  /* 0x000000ffff577224 */ /* 0x100fe200078e0077 */
[----:B------:R-:W-:Y:S01]  /*12df0*/  FMNMX.FTZ R10, R61, R10, !PT ;  /* 0x0000000a3d0a7209 */ /* 0x000fe20007810000 */
[----:B------:R-:W0:Y:S01]  /*12e00*/  MUFU.EX2 R63, R63 ;  /* 0x0000003f003f7308 */ /* 0x000e220000000800 */
[--C-:B------:R-:W-:Y:S02]  /*12e10*/  IMAD.MOV.U32 R83, RZ, RZ, R119.reuse ;  /* 0x000000ffff537224 */ /* 0x100fe400078e0077 */
[----:B------:R-:W-:Y:S01]  /*12e20*/  FMNMX.FTZ R10, R73, R10, !PT ;  /* 0x0000000a490a7209 */ /* 0x000fe20007810000 */
[--C-:B------:R-:W-:Y:S02]  /*12e30*/  IMAD.MOV.U32 R81, RZ, RZ, R119.reuse ;  /* 0x000000ffff517224 */ /* 0x100fe400078e0077 */
[--C-:B------:R-:W-:Y:S01]  /*12e40*/  IMAD.MOV.U32 R79, RZ, RZ, R119.reuse ;  /* 0x000000ffff4f7224 */ /* 0x100fe200078e0077 */
[----:B------:R-:W-:Y:S01]  /*12e50*/  FMNMX.FTZ R10, R65, R10, !PT ;  /* 0x0000000a410a7209 */ /* 0x000fe20007810000 */
[----:B------:R-:W1:Y:S01]  /*12e60*/  MUFU.EX2 R190, R190 ;  /* 0x000000be00be7308 */ /* 0x000e620000000800 */
[----:B------:R-:W-:-:S02]  /*12e70*/  IMAD.MOV.U32 R70, RZ, RZ, R119 ;  /* 0x000000ffff467224 */ /* 0x000fc400078e0077 */
[----:B------:R-:W-:Y:S01]  /*12e80*/  FMNMX.FTZ R10, R69, R10, !PT ;  /* 0x0000000a450a7209 */ /* 0x000fe20007810000 */
[----:B------:R-:W-:-:S03]  /*12e90*/  IMAD.MOV.U32 R62, RZ, RZ, R119 ;  /* 0x000000ffff3e7224 */ /* 0x000fc600078e0077 */
[----:B------:R-:W-:Y:S01]  /*12ea0*/  FMNMX.FTZ R10, R71, R10, !PT ;  /* 0x0000000a470a7209 */ /* 0x000fe20007810000 */
[----:B------:R-:W2:Y:S03]  /*12eb0*/  MUFU.EX2 R67, R67 ;  /* 0x0000004300437308 */ /* 0x000ea60000000800 */
[----:B------:R-:W-:-:S04]  /*12ec0*/  FMNMX.FTZ R10, R51, R10, !PT ;  /* 0x0000000a330a7209 */ /* 0x000fc80007810000 */
[----:B------:R-:W-:Y:S01]  /*12ed0*/  FMNMX.FTZ R10, R93, R10, !PT ;  /* 0x0000000a5d0a7209 */ /* 0x000fe20007810000 */
[----:B------:R-:W3:Y:S03]  /*12ee0*/  MUFU.EX2 R184, R184 ;  /* 0x000000b800b87308 */ /* 0x000ee60000000800 */
[----:B------:R-:W-:-:S05]  /*12ef0*/  FMNMX.FTZ R10, R95, R10, !PT ;  /* 0x0000000a5f0a7209 */ /* 0x000fca0007810000 */
[----:B------:R-:W4:Y:S01]  /*12f00*/  SHFL.BFLY PT, R97, R10, 0x2, 0x1f ;  /* 0x0c401f000a617f89 */ /* 0x000f2200000e0000 */
[----:B------:R-:W3:Y:S08]  /*12f10*/  MUFU.EX2 R59, R59 ;  /* 0x0000003b003b7308 */ /* 0x000ef00000000800 */
[----:B------:R-:W3:Y:S08]  /*12f20*/  MUFU.EX2 R186, R186 ;  /* 0x000000ba00ba7308 */ /* 0x000ef00000000800 */
[----:B------:R-:W3:Y:S01]  /*12f30*/  MUFU.EX2 R55, R55 ;  /* 0x0000003700377308 */ /* 0x000ee20000000800 */
[----:B----4-:R-:W-:-:S07]  /*12f40*/  FMNMX.FTZ R97, R10, R97, !PT ;  /* 0x000000610a617209 */ /* 0x010fce0007810000 */
[----:B------:R-:W-:Y:S01]  /*12f50*/  MUFU.EX2 R180, R180 ;  /* 0x000000b400b47308 */ /* 0x000fe20000000800 */
[----:B------:R-:W4:Y:S07]  /*12f60*/  SHFL.BFLY PT, R4, R97, 0x1, 0x1f ;  /* 0x0c201f0061047f89 */ /* 0x000f2e00000e0000 */
[----:B------:R-:W-:Y:S08]  /*12f70*/  MUFU.EX2 R43, R43 ;  /* 0x0000002b002b7308 */ /* 0x000ff00000000800 */
[----:B------:R-:W-:Y:S08]  /*12f80*/  MUFU.EX2 R182, R182 ;  /* 0x000000b600b67308 */ /* 0x000ff00000000800 */
[----:B------:R-:W-:Y:S01]  /*12f90*/  MUFU.EX2 R37, R37 ;  /* 0x0000002500257308 */ /* 0x000fe20000000800 */
[----:B----4-:R-:W-:Y:S01]  /*12fa0*/  FMNMX.FTZ R4, R97, R4, !PT ;  /* 0x0000000461047209 */ /* 0x010fe20007810000 */
[----:B------:R-:W-:-:S03]  /*12fb0*/  IMAD.MOV.U32 R97, RZ, RZ, R119 ;  /* 0x000000ffff617224 */ /* 0x000fc600078e0077 */
[C---:B------:R-:W-:Y:S01]  /*12fc0*/  FSETP.NEU.FTZ.AND P1, PT, R4.reuse, -INF , PT ;  /* 0xff8000000400780b */ /* 0x040fe20003f3d000 */
[----:B------:R-:W-:Y:S02]  /*12fd0*/  FMUL.FTZ R8, R4, R0 ;  /* 0x0000000004087220 */ /* 0x000fe40000410000 */
[----:B------:R-:W-:Y:S03]  /*12fe0*/  MUFU.EX2 R176, R176 ;  /* 0x000000b000b07308 */ /* 0x000fe60000000800 */
[----:B------:R-:W-:Y:S02]  /*12ff0*/  FSEL R12, R8, RZ, P1 ;  /* 0x000000ff080c7208 */ /* 0x000fe40000800000 */
[----:B------:R-:W-:-:S03]  /*13000*/  ISETP.GE.AND P1, PT, R142, 0x61, PT ;  /* 0x000000618e00780c */ /* 0x000fc60003f26270 */
[----:B------:R-:W-:Y:S01]  /*13010*/  MUFU.EX2 R45, R45 ;  /* 0x0000002d002d7308 */ /* 0x000fe20000000800 */
[-CC-:B------:R-:W-:Y:S01]  /*13020*/  FFMA.FTZ R189, R7, R0.reuse, -R12.reuse ;  /* 0x0000000007bd7223 */ /* 0x180fe2000001080c */
[-CC-:B------:R-:W-:Y:S01]  /*13030*/  FFMA.FTZ R6, R6, R0.reuse, -R12.reuse ;  /* 0x0000000006067223 */ /* 0x180fe2000001080c */
[-CC-:B------:R-:W-:Y:S01]  /*13040*/  FFMA.FTZ R191, R9, R0.reuse, -R12.reuse ;  /* 0x0000000009bf7223 */ /* 0x180fe2000001080c */
[-CC-:B------:R-:W-:Y:S01]  /*13050*/  FFMA.FTZ R8, R11, R0.reuse, -R12.reuse ;  /* 0x000000000b087223 */ /* 0x180fe2000001080c */
[-CC-:B------:R-:W-:Y:S01]  /*13060*/  FFMA.FTZ R185, R13, R0.reuse, -R12.reuse ;  /* 0x000000000db97223 */ /* 0x180fe2000001080c */
[----:B0-----:R-:W-:Y:S01]  /*13070*/  FADD.FTZ R7, R188, R63 ;  /* 0x0000003fbc077221 */ /* 0x001fe20000010000 */
[-CC-:B------:R-:W-:Y:S01]  /*13080*/  FFMA.FTZ R10, R15, R0.reuse, -R12.reuse ;  /* 0x000000000f0a7223 */ /* 0x180fe2000001080c */
[----:B------:R-:W-:Y:S01]  /*13090*/  MUFU.EX2 R189, R189 ;  /* 0x000000bd00bd7308 */ /* 0x000fe20000000800 */
[-CC-:B------:R-:W-:Y:S01]  /*130a0*/  FFMA.FTZ R187, R21, R0.reuse, -R12.reuse ;  /* 0x0000000015bb7223 */ /* 0x180fe2000001080c */
[----:B-1----:R-:W-:Y:S01]  /*130b0*/  FADD.FTZ R28, R190, R7 ;  /* 0x00000007be1c7221 */ /* 0x002fe20000010000 */
[-CC-:B------:R-:W-:Y:S01]  /*130c0*/  FFMA.FTZ R25, R25, R0.reuse, -R12.reuse ;  /* 0x0000000019197223 */ /* 0x180fe2000001080c */
[-CC-:B------:R-:W-:Y:S01]  /*130d0*/  FFMA.FTZ R27, R27, R0.reuse, -R12.reuse ;  /* 0x000000001b1b7223 */ /* 0x180fe2000001080c */
[-C--:B------:R-:W-:Y:S01]  /*130e0*/  FFMA.FTZ R29, R29, R0.reuse, -R12 ;  /* 0x000000001d1d7223 */ /* 0x080fe2000001080c */
[----:B--2---:R-:W-:Y:S01]  /*130f0*/  FADD.FTZ R7, R67, R28 ;  /* 0x0000001c43077221 */ /* 0x004fe20000010000 */
[-CC-:B------:R-:W-:Y:S01]  /*13100*/  FFMA.FTZ R31, R31, R0.reuse, -R12.reuse ;  /* 0x000000001f1f7223 */ /* 0x180fe2000001080c */
[----:B------:R-:W0:Y:S01]  /*13110*/  MUFU.EX2 R6, R6 ;  /* 0x0000000600067308 */ /* 0x000e220000000800 */
[-CC-:B------:R-:W-:Y:S01]  /*13120*/  FFMA.FTZ R33, R33, R0.reuse, -R12.reuse ;  /* 0x0000000021217223 */ /* 0x180fe2000001080c */
[----:B---3--:R-:W-:Y:S01]  /*13130*/  FADD.FTZ R30, R184, R7 ;  /* 0x00000007b81e7221 */ /* 0x008fe20000010000 */
[-CC-:B------:R-:W-:Y:S01]  /*13140*/  FFMA.FTZ R35, R35, R0.reuse, -R12.reuse ;  /* 0x0000000023237223 */ /* 0x180fe2000001080c */
[-CC-:B------:R-:W-:Y:S01]  /*13150*/  FFMA.FTZ R39, R39, R0.reuse, -R12.reuse ;  /* 0x0000000027277223 */ /* 0x180fe2000001080c */
[-C--:B------:R-:W-:Y:S01]  /*13160*/  FFMA.FTZ R41, R41, R0.reuse, -R12 ;  /* 0x0000000029297223 */ /* 0x080fe2000001080c */
[----:B------:R-:W-:Y:S01]  /*13170*/  FADD.FTZ R9, R59, R30 ;  /* 0x0000001e3b097221 */ /* 0x000fe20000010000 */
[-CC-:B------:R-:W-:Y:S01]  /*13180*/  FFMA.FTZ R49, R49, R0.reuse, -R12.reuse ;  /* 0x0000000031317223 */ /* 0x180fe2000001080c */
[----:B------:R-:W1:Y:S01]  /*13190*/  MUFU.EX2 R191, R191 ;  /* 0x000000bf00bf7308 */ /* 0x000e620000000800 */
[-CC-:B------:R-:W-:Y:S01]  /*131a0*/  FFMA.FTZ R61, R61, R0.reuse, -R12.reuse ;  /* 0x000000003d3d7223 */ /* 0x180fe2000001080c */
[----:B------:R-:W-:Y:S01]  /*131b0*/  FADD.FTZ R32, R186, R9 ;  /* 0x00000009ba207221 */ /* 0x000fe20000010000 */
[-CC-:B------:R-:W-:Y:S01]  /*131c0*/  FFMA.FTZ R73, R73, R0.reuse, -R12.reuse ;  /* 0x0000000049497223 */ /* 0x180fe2000001080c */
[-CC-:B------:R-:W-:Y:S01]  /*131d0*/  FFMA.FTZ R65, R65, R0.reuse, -R12.reuse ;  /* 0x0000000041417223 */ /* 0x180fe2000001080c */
[-C--:B------:R-:W-:Y:S01]  /*131e0*/  FFMA.FTZ R69, R69, R0.reuse, -R12 ;  /* 0x0000000045457223 */ /* 0x080fe2000001080c */
[----:B------:R-:W-:Y:S01]  /*131f0*/  FADD.FTZ R9, R55, R32 ;  /* 0x0000002037097221 */ /* 0x000fe20000010000 */
[-C--:B------:R-:W-:Y:S01]  /*13200*/  FFMA.FTZ R71, R71, R0.reuse, -R12 ;  /* 0x0000000047477223 */ /* 0x080fe2000001080c */
[----:B------:R-:W2:Y:S01]  /*13210*/  MUFU.EX2 R8, R8 ;  /* 0x0000000800087308 */ /* 0x000ea20000000800 */
[----:B0-----:R-:W-:Y:S01]  /*13220*/  FADD.FTZ R28, R189, R6 ;  /* 0x00000006bd1c7221 */ /* 0x001fe20000010000 */
[----:B------:R-:W-:Y:S01]  /*13230*/  FADD.FTZ R32, R180, R9 ;  /* 0x00000009b4207221 */ /* 0x000fe20000010000 */
[-CC-:B------:R-:W-:Y:S01]  /*13240*/  FFMA.FTZ R51, R51, R0.reuse, -R12.reuse ;  /* 0x0000000033337223 */ /* 0x180fe2000001080c */
[-CC-:B------:R-:W-:Y:S01]  /*13250*/  FFMA.FTZ R93, R93, R0.reuse, -R12.reuse ;  /* 0x000000005d5d7223 */ /* 0x180fe2000001080c */
[----:B------:R-:W-:Y:S01]  /*13260*/  FFMA.FTZ R95, R95, R0, -R12 ;  /* 0x000000005f5f7223 */ /* 0x000fe2000001080c */
[----:B------:R-:W-:Y:S01]  /*13270*/  FADD.FTZ R9, R43, R32 ;  /* 0x000000202b097221 */ /* 0x000fe20000010000 */
[----:B------:R-:W-:Y:S01]  /*13280*/  F2FP.BF16.F32.PACK_AB R189, R6, R189 ;  /* 0x000000bd06bd723e */ /* 0x000fe200000010ff */
[----:B------:R-:W0:Y:S01]  /*13290*/  MUFU.EX2 R185, R185 ;  /* 0x000000b900b97308 */ /* 0x000e220000000800 */
[----:B-1----:R-:W-:Y:S01]  /*132a0*/  FADD.FTZ R7, R191, R28 ;  /* 0x0000001cbf077221 */ /* 0x002fe20000010000 */
[----:B------:R-:W-:Y:S01]  /*132b0*/  FADD.FTZ R34, R182, R9 ;  /* 0x00000009b6227221 */ /* 0x000fe20000010000 */
[----:B------:R-:W-:-:S02]  /*132c0*/  F2FP.BF16.F32.PACK_AB R188, R63, R188 ;  /* 0x000000bc3fbc723e */ /* 0x000fc400000010ff */
[----:B------:R-:W-:Y:S01]  /*132d0*/  F2FP.BF16.F32.PACK_AB R190, R67, R190 ;  /* 0x000000be43be723e */ /* 0x000fe200000010ff */
[----:B------:R-:W-:Y:S01]  /*132e0*/  IMAD.MOV.U32 R67, RZ, RZ, R119 ;  /* 0x000000ffff437224 */ /* 0x000fe200078e0077 */
[----:B------:R-:W-:Y:S01]  /*132f0*/  F2FP.BF16.F32.PACK_AB R184, R59, R184 ;  /* 0x000000b83bb8723e */ /* 0x000fe200000010ff */
[----:B------:R-:W1:Y:S01]  /*13300*/  MUFU.EX2 R10, R10 ;  /* 0x0000000a000a7308 */ /* 0x000e620000000800 */
[C---:B--2---:R-:W-:Y:S01]  /*13310*/  FADD.FTZ R30, R8.reuse, R7 ;  /* 0x00000007081e7221 */ /* 0x044fe20000010000 */
[----:B------:R-:W-:Y:S01]  /*13320*/  F2FP.BF16.F32.PACK_AB R186, R55, R186 ;  /* 0x000000ba37ba723e */ /* 0x000fe200000010ff */
[--C-:B------:R-:W-:Y:S01]  /*13330*/  IMAD.MOV.U32 R59, RZ, RZ, R119.reuse ;  /* 0x000000ffff3b7224 */ /* 0x100fe200078e0077 */
[----:B------:R-:W-:Y:S01]  /*13340*/  F2FP.BF16.F32.PACK_AB R180, R43, R180 ;  /* 0x000000b42bb4723e */ /* 0x000fe200000010ff */
[--C-:B------:R-:W-:Y:S01]  /*13350*/  IMAD.MOV.U32 R55, RZ, RZ, R119.reuse ;  /* 0x000000ffff377224 */ /* 0x100fe200078e0077 */
[----:B------:R-:W-:Y:S01]  /*13360*/  F2FP.BF16.F32.PACK_AB R182, R37, R182 ;  /* 0x000000b625b6723e */ /* 0x000fe200000010ff */
[----:B------:R-:W-:Y:S01]  /*13370*/  IMAD.MOV.U32 R43, RZ, RZ, R119 ;  /* 0x000000ffff2b7224 */ /* 0x000fe200078e0077 */
[----:B------:R-:W2:Y:S01]  /*13380*/  MUFU.EX2 R187, R187 ;  /* 0x000000bb00bb7308 */ /* 0x000ea20000000800 */
[----:B0-----:R-:W-:Y:S01]  /*13390*/  FADD.FTZ R7, R185, R30 ;  /* 0x0000001eb9077221 */ /* 0x001fe20000010000 */
[----:B------:R-:W-:-:S02]  /*133a0*/  F2FP.BF16.F32.PACK_AB R191, R8, R191 ;  /* 0x000000bf08bf723e */ /* 0x000fc400000010ff */
[----:B------:R-:W-:-:S04]  /*133b0*/  MOV R63, R119 ;  /* 0x00000077003f7202 */ /* 0x000fc80000000f00 */
[----:B------:R0:W3:Y:S01]  /*133c0*/  MUFU.EX2 R14, R25 ;  /* 0x00000019000e7308 */ /* 0x0000e20000000800 */
[C---:B-1----:R-:W-:Y:S01]  /*133d0*/  FADD.FTZ R30, R10.reuse, R7 ;  /* 0x000000070a1e7221 */ /* 0x042fe20000010000 */
[----:B------:R-:W-:-:S06]  /*133e0*/  F2FP.BF16.F32.PACK_AB R185, R10, R185 ;  /* 0x000000b90ab9723e */ /* 0x000fcc00000010ff */
[----:B------:R-:W1:Y:S01]  /*133f0*/  MUFU.EX2 R27, R27 ;  /* 0x0000001b001b7308 */ /* 0x000e620000000800 */
[----:B--2---:R-:W-:Y:S01]  /*13400*/  FADD.FTZ R7, R187, R30 ;  /* 0x0000001ebb077221 */ /* 0x004fe20000010000 */
[----:B0-----:R-:W-:-:S06]  /*13410*/  IMAD.MOV.U32 R25, RZ, RZ, R119 ;  /* 0x000000ffff197224 */ /* 0x001fcc00078e0077 */
[----:B------:R0:W2:Y:S01]  /*13420*/  MUFU.EX2 R20, R29 ;  /* 0x0000001d00147308 */ /* 0x0000a20000000800 */
[C---:B---3--:R-:W-:Y:S01]  /*13430*/  FADD.FTZ R32, R14.reuse, R7 ;  /* 0x000000070e207221 */ /* 0x048fe20000010000 */
[----:B------:R-:W-:Y:S01]  /*13440*/  FADD.FTZ R7, R37, R34 ;  /* 0x0000002225077221 */ /* 0x000fe20000010000 */
[----:B------:R-:W-:Y:S01]  /*13450*/  F2FP.BF16.F32.PACK_AB R187, R14, R187 ;  /* 0x000000bb0ebb723e */ /* 0x000fe200000010ff */
[----:B------:R-:W-:Y:S02]  /*13460*/  IMAD.MOV.U32 R37, RZ, RZ, R119 ;  /* 0x000000ffff257224 */ /* 0x000fe400078e0077 */
[----:B------:R-:W-:Y:S01]  /*13470*/  FADD.FTZ R34, R176, R7 ;  /* 0x00000007b0227221 */ /* 0x000fe20000010000 */
[----:B------:R-:W-:Y:S01]  /*13480*/  F2FP.BF16.F32.PACK_AB R176, R45, R176 ;  /* 0x000000b02db0723e */ /* 0x000fe200000010ff */
[----:B------:R-:W3:Y:S01]  /*13490*/  MUFU.EX2 R31, R31 ;  /* 0x0000001f001f7308 */ /* 0x000ee20000000800 */
[----:B-1----:R-:W-:Y:S01]  /*134a0*/  FADD.FTZ R3, R27, R32 ;  /* 0x000000201b037221 */ /* 0x002fe20000010000 */
[----:B------:R-:W-:Y:S01]  /*134b0*/  FADD.FTZ R7, R45, R34 ;  /* 0x000000222d077221 */ /* 0x000fe20000010000 */
[----:B------:R-:W-:-:S02]  /*134c0*/  IMAD.MOV.U32 R45, RZ, RZ, R119 ;  /* 0x000000ffff2d7224 */ /* 0x000fc400078e0077 */
[----:B0-----:R-:W-:-:S03]  /*134d0*/  IMAD.MOV.U32 R29, RZ, RZ, R119 ;  /* 0x000000ffff1d7224 */ /* 0x001fc600078e0077 */
[----:B------:R0:W1:Y:S01]  /*134e0*/  MUFU.EX2 R24, R33 ;  /* 0x0000002100187308 */ /* 0x0000620000000800 */
[C---:B--2---:R-:W-:Y:S01]  /*134f0*/  FADD.FTZ R32, R20.reuse, R3 ;  /* 0x0000000314207221 */ /* 0x044fe20000010000 */
[----:B------:R-:W-:Y:S01]  /*13500*/  F2FP.BF16.F32.PACK_AB R181, R20, R27 ;  /* 0x0000001b14b5723e */ /* 0x000fe200000010ff */
[----:B------:R-:W-:-:S05]  /*13510*/  IMAD.MOV.U32 R27, RZ, RZ, R119 ;  /* 0x000000ffff1b7224 */ /* 0x000fca00078e0077 */
[----:B------:R-:W2:Y:S01]  /*13520*/  MUFU.EX2 R178, R178 ;  /* 0x000000b200b27308 */ /* 0x000ea20000000800 */
[----:B---3--:R-:W-:Y:S01]  /*13530*/  FADD.FTZ R3, R31, R32 ;  /* 0x000000201f037221 */ /* 0x008fe20000010000 */
[----:B0-----:R-:W-:-:S06]  /*13540*/  IMAD.MOV.U32 R33, RZ, RZ, R119 ;  /* 0x000000ffff217224 */ /* 0x001fcc00078e0077 */
[----:B------:R-:W0:Y:S01]  /*13550*/  MUFU.EX2 R35, R35 ;  /* 0x0000002300237308 */ /* 0x000e220000000800 */
[C---:B-1----:R-:W-:Y:S01]  /*13560*/  FADD.FTZ R34, R24.reuse, R3 ;  /* 0x0000000318227221 */ /* 0x042fe20000010000 */
[----:B------:R-:W-:Y:S01]  /*13570*/  F2FP.BF16.F32.PACK_AB R183, R24, R31 ;  /* 0x0000001f18b7723e */ /* 0x000fe200000010ff */
[--C-:B------:R-:W-:Y:S02]  /*13580*/  IMAD.MOV.U32 R31, RZ, RZ, R119.reuse ;  /* 0x000000ffff1f7224 */ /* 0x100fe400078e0077 */
[----:B------:R-:W-:-:S03]  /*13590*/  IMAD.MOV.U32 R24, RZ, RZ, R119 ;  /* 0x000000ffff187224 */ /* 0x000fc600078e0077 */
[----:B------:R-:W1:Y:S01]  /*135a0*/  MUFU.EX2 R47, R47 ;  /* 0x0000002f002f7308 */ /* 0x000e620000000800 */
[----:B--2---:R-:W-:-:S07]  /*135b0*/  FADD.FTZ R36, R178, R7 ;  /* 0x00000007b2247221 */ /* 0x004fce0000010000 */
[----:B------:R2:W3:Y:S01]  /*135c0*/  MUFU.EX2 R26, R39 ;  /* 0x00000027001a7308 */ /* 0x0004e20000000800 */
[----:B0-----:R-:W-:-:S07]  /*135d0*/  FADD.FTZ R3, R35, R34 ;  /* 0x0000002223037221 */ /* 0x001fce0000010000 */
[----:B------:R-:W0:Y:S01]  /*135e0*/  MUFU.EX2 R172, R172 ;  /* 0x000000ac00ac7308 */ /* 0x000e220000000800 */
[C---:B-1----:R-:W-:Y:S01]  /*135f0*/  FADD.FTZ R7, R47.reuse, R36 ;  /* 0x000000242f077221 */ /* 0x042fe20000010000 */
[----:B------:R-:W-:Y:S01]  /*13600*/  F2FP.BF16.F32.PACK_AB R178, R47, R178 ;  /* 0x000000b22fb2723e */ /* 0x000fe200000010ff */
[--C-:B------:R-:W-:Y:S02]  /*13610*/  IMAD.MOV.U32 R47, RZ, RZ, R119.reuse ;  /* 0x000000ffff2f7224 */ /* 0x100fe400078e0077 */
[----:B--2---:R-:W-:-:S03]  /*13620*/  IMAD.MOV.U32 R39, RZ, RZ, R119 ;  /* 0x000000ffff277224 */ /* 0x004fc600078e0077 */
[----:B------:R-:W1:Y:S01]  /*13630*/  MUFU.EX2 R41, R41 ;  /* 0x0000002900297308 */ /* 0x000e620000000800 */
[C---:B---3--:R-:W-:Y:S01]  /*13640*/  FADD.FTZ R12, R26.reuse, R3 ;  /* 0x000000031a0c7221 */ /* 0x048fe20000010000 */
[----:B------:R-:W-:Y:S01]  /*13650*/  F2FP.BF16.F32.PACK_AB R177, R26, R35 ;  /* 0x000000231ab1723e */ /* 0x000fe200000010ff */
[--C-:B------:R-:W-:Y:S02]  /*13660*/  IMAD.MOV.U32 R35, RZ, RZ, R119.reuse ;  /* 0x000000ffff237224 */ /* 0x100fe400078e0077 */
[----:B------:R-:W-:-:S03]  /*13670*/  IMAD.MOV.U32 R26, RZ, RZ, R119 ;  /* 0x000000ffff1a7224 */ /* 0x000fc600078e0077 */
[----:B------:R-:W2:Y:S01]  /*13680*/  MUFU.EX2 R53, R53 ;  /* 0x0000003500357308 */ /* 0x000ea20000000800 */
[----:B0-----:R-:W-:-:S07]  /*13690*/  FADD.FTZ R34, R172, R7 ;  /* 0x00000007ac227221 */ /* 0x001fce0000010000 */
[----:B------:R0:W3:Y:S01]  /*136a0*/  MUFU.EX2 R28, R49 ;  /* 0x00000031001c7308 */ /* 0x0000e20000000800 */
[----:B-1----:R-:W-:-:S07]  /*136b0*/  FADD.FTZ R3, R41, R12 ;  /* 0x0000000c29037221 */ /* 0x002fce0000010000 */
[----:B------:R-:W1:Y:S01]  /*136c0*/  MUFU.EX2 R174, R174 ;  /* 0x000000ae00ae7308 */ /* 0x000e620000000800 */
[C---:B--2---:R-:W-:Y:S01]  /*136d0*/  FADD.FTZ R7, R53.reuse, R34 ;  /* 0x0000002235077221 */ /* 0x044fe20000010000 */
[----:B------:R-:W-:Y:S01]  /*136e0*/  F2FP.BF16.F32.PACK_AB R172, R53, R172 ;  /* 0x000000ac35ac723e */ /* 0x000fe200000010ff */
[--C-:B------:R-:W-:Y:S02]  /*136f0*/  IMAD.MOV.U32 R53, RZ, RZ, R119.reuse ;  /* 0x000000ffff357224 */ /* 0x100fe400078e0077 */
[----:B0-----:R-:W-:-:S03]  /*13700*/  IMAD.MOV.U32 R49, RZ, RZ, R119 ;  /* 0x000000ffff317224 */ /* 0x001fc600078e0077 */
[----:B------:R-:W0:Y:S01]  /*13710*/  MUFU.EX2 R61, R61 ;  /* 0x0000003d003d7308 */ /* 0x000e220000000800 */
[C---:B---3--:R-:W-:Y:S01]  /*13720*/  FADD.FTZ R34, R28.reuse, R3 ;  /* 0x000000031c227221 */ /* 0x048fe20000010000 */
[----:B------:R-:W-:Y:S01]  /*13730*/  F2FP.BF16.F32.PACK_AB R179, R28, R41 ;  /* 0x000000291cb3723e */ /* 0x000fe200000010ff */
[----:B------:R-:W-:Y:S01]  /*13740*/  IMAD.MOV.U32 R28, RZ, RZ, R119 ;  /* 0x000000ffff1c7224 */ /* 0x000fe200078e0077 */
[----:B------:R-:W-:-:S04]  /*13750*/  MOV R41, R119 ;  /* 0x0000007700297202 */ /* 0x000fc80000000f00 */
[----:B------:R-:W2:Y:S01]  /*13760*/  MUFU.EX2 R57, R57 ;  /* 0x0000003900397308 */ /* 0x000ea20000000800 */
[----:B-1----:R-:W-:-:S07]  /*13770*/  FADD.FTZ R36, R174, R7 ;  /* 0x00000007ae247221 */ /* 0x002fce0000010000 */
[----:B------:R1:W3:Y:S01]  /*13780*/  MUFU.EX2 R30, R73 ;  /* 0x00000049001e7308 */ /* 0x0002e20000000800 */
[----:B0-----:R-:W-:-:S07]  /*13790*/  FADD.FTZ R3, R61, R34 ;  /* 0x000000223d037221 */ /* 0x001fce0000010000 */
[----:B------:R-:W0:Y:S01]  /*137a0*/  MUFU.EX2 R168, R168 ;  /* 0x000000a800a87308 */ /* 0x000e220000000800 */
[C---:B--2---:R-:W-:Y:S01]  /*137b0*/  FADD.FTZ R7, R57.reuse, R36 ;  /* 0x0000002439077221 */ /* 0x044fe20000010000 */
[----:B------:R-:W-:Y:S01]  /*137c0*/  F2FP.BF16.F32.PACK_AB R174, R57, R174 ;  /* 0x000000ae39ae723e */ /* 0x000fe200000010ff */
[--C-:B-1----:R-:W-:Y:S02]  /*137d0*/  IMAD.MOV.U32 R73, RZ, RZ, R119.reuse ;  /* 0x000000ffff497224 */ /* 0x102fe400078e0077 */
[----:B------:R-:W-:-:S03]  /*137e0*/  IMAD.MOV.U32 R57, RZ, RZ, R119 ;  /* 0x000000ffff397224 */ /* 0x000fc600078e0077 */
[----:B------:R-:W1:Y:S01]  /*137f0*/  MUFU.EX2 R65, R65 ;  /* 0x0000004100417308 */ /* 0x000e620000000800 */
[C---:B---3--:R-:W-:Y:S01]  /*13800*/  FADD.FTZ R34, R30.reuse, R3 ;  /* 0x000000031e227221 */ /* 0x048fe20000010000 */
[----:B------:R-:W-:Y:S01]  /*13810*/  F2FP.BF16.F32.PACK_AB R173, R30, R61 ;  /* 0x0000003d1ead723e */ /* 0x000fe200000010ff */
[----:B------:R-:W-:Y:S01]  /*13820*/  IMAD.MOV.U32 R61, RZ, RZ, R119 ;  /* 0x000000ffff3d7224 */ /* 0x000fe200078e0077 */
[----:B------:R-:W-:-:S04]  /*13830*/  MOV R30, R119 ;  /* 0x00000077001e7202 */ /* 0x000fc80000000f00 */
        /* <DEDUP_REMOVED lines=9> */
[----:B------:R0:W2:Y:S01]  /*138d0*/  MUFU.EX2 R12, R51 ;  /* 0x00000033000c7308 */ /* 0x0000a20000000800 */
[C---:B---3--:R-:W-:Y:S01]  /*138e0*/  FADD.FTZ R36, R32.reuse, R3 ;  /* 0x0000000320247221 */ /* 0x048fe20000010000 */
[----:B------:R-:W-:Y:S01]  /*138f0*/  F2FP.BF16.F32.PACK_AB R175, R32, R65 ;  /* 0x0000004120af723e */ /* 0x000fe200000010ff */
[--C-:B------:R-:W-:Y:S02]  /*13900*/  IMAD.MOV.U32 R65, RZ, RZ, R119.reuse ;  /* 0x000000ffff417224 */ /* 0x100fe400078e0077 */
[----:B------:R-:W-:-:S03]  /*13910*/  IMAD.MOV.U32 R32, RZ, RZ, R119 ;  /* 0x000000ffff207224 */ /* 0x000fc600078e0077 */
[----:B------:R-:W3:Y:S01]  /*13920*/  MUFU.EX2 R170, R170 ;  /* 0x000000aa00aa7308 */ /* 0x000ee20000000800 */
[----:B-1----:R-:W-:Y:S01]  /*13930*/  FADD.FTZ R3, R71, R36 ;  /* 0x0000002447037221 */ /* 0x002fe20000010000 */
[--C-:B0-----:R-:W-:Y:S02]  /*13940*/  IMAD.MOV.U32 R51, RZ, RZ, R119.reuse ;  /* 0x000000ffff337224 */ /* 0x101fe400078e0077 */
[----:B------:R-:W-:-:S04]  /*13950*/  IMAD.MOV.U32 R36, RZ, RZ, R119 ;  /* 0x000000ffff247224 */ /* 0x000fc800078e0077 */
[----:B------:R-:W0:Y:S01]  /*13960*/  MUFU.EX2 R93, R93 ;  /* 0x0000005d005d7308 */ /* 0x000e220000000800 */
[C---:B--2---:R-:W-:Y:S01]  /*13970*/  FADD.FTZ R6, R12.reuse, R3 ;  /* 0x000000030c067221 */ /* 0x044fe20000010000 */
[----:B------:R-:W-:Y:S01]  /*13980*/  F2FP.BF16.F32.PACK_AB R169, R12, R71 ;  /* 0x000000470ca9723e */ /* 0x000fe200000010ff */
[----:B------:R-:W-:Y:S02]  /*13990*/  IMAD.MOV.U32 R12, RZ, RZ, 0x3f800000 ;  /* 0x3f800000ff0c7424 */ /* 0x000fe400078e00ff */
[----:B------:R-:W-:-:S03]  /*139a0*/  IMAD.MOV.U32 R71, RZ, RZ, R119 ;  /* 0x000000ffff477224 */ /* 0x000fc600078e0077 */
[----:B------:R-:W1:Y:S01]  /*139b0*/  MUFU.EX2 R77, R77 ;  /* 0x0000004d004d7308 */ /* 0x000e620000000800 */
[----:B---3--:R-:W-:-:S07]  /*139c0*/  FADD.FTZ R38, R170, R7 ;  /* 0x00000007aa267221 */ /* 0x008fce0000010000 */
[----:B------:R2:W3:Y:S01]  /*139d0*/  MUFU.EX2 R34, R95 ;  /* 0x0000005f00227308 */ /* 0x0004e20000000800 */
[----:B0-----:R-:W-:Y:S01]  /*139e0*/  FADD.FTZ R3, R93, R6 ;  /* 0x000000065d037221 */ /* 0x001fe20000010000 */
[C---:B-1----:R-:W-:Y:S01]  /*139f0*/  FADD.FTZ R215, R77.reuse, R38 ;  /* 0x000000264dd77221 */ /* 0x042fe20000010000 */
[----:B------:R-:W-:Y:S01]  /*13a00*/  F2FP.BF16.F32.PACK_AB R170, R77, R170 ;  /* 0x000000aa4daa723e */ /* 0x000fe200000010ff */
[--C-:B--2---:R-:W-:Y:S02]  /*13a10*/  IMAD.MOV.U32 R95, RZ, RZ, R119.reuse ;  /* 0x000000ffff5f7224 */ /* 0x104fe400078e0077 */
[--C-:B------:R-:W-:Y:S02]  /*13a20*/  IMAD.MOV.U32 R77, RZ, RZ, R119.reuse ;  /* 0x000000ffff4d7224 */ /* 0x100fe400078e0077 */
[----:B------:R-:W-:Y:S02]  /*13a30*/  IMAD.MOV.U32 R38, RZ, RZ, R119 ;  /* 0x000000ffff267224 */ /* 0x000fe400078e0077 */
[C---:B---3--:R-:W-:Y:S01]  /*13a40*/  FADD.FTZ R214, R34.reuse, R3 ;  /* 0x0000000322d67221 */ /* 0x048fe20000010000 */
[----:B------:R-:W-:Y:S01]  /*13a50*/  F2FP.BF16.F32.PACK_AB R171, R34, R93 ;  /* 0x0000005d22ab723e */ /* 0x000fe200000010ff */
[----:B------:R-:W-:-:S02]  /*13a60*/  IMAD.MOV.U32 R3, RZ, RZ, 0x3f800000 ;  /* 0x3f800000ff037424 */ /* 0x000fc400078e00ff */
[--C-:B------:R-:W-:Y:S02]  /*13a70*/  IMAD.MOV.U32 R93, RZ, RZ, R119.reuse ;  /* 0x000000ffff5d7224 */ /* 0x100fe400078e0077 */
[----:B------:R-:W-:Y:S01]  /*13a80*/  IMAD.MOV.U32 R34, RZ, RZ, R119 ;  /* 0x000000ffff227224 */ /* 0x000fe200078e0077 */
[----:B------:R-:W-:Y:S06]  /*13a90*/  @!P1 BRA `(.L_x_3918) ;  /* 0x0000002c00149947 */ /* 0x000fec0003800000 */
[----:B------:R-:W-:Y:S01]  /*13aa0*/  VIADD R8, R143, 0xfffffffe ;  /* 0xfffffffe8f087836 */ /* 0x000fe20000000000 */
[----:B------:R-:W-:Y:S01]  /*13ab0*/  MOV R7, R209 ;  /* 0x000000d100077202 */ /* 0x000fe20000000f00 */
[----:B------:R-:W-:Y:S01]  /*13ac0*/  IMAD.MOV.U32 R9, RZ, RZ, R4 ;  /* 0x000000ffff097224 */ /* 0x000fe200078e0004 */
[----:B------:R-:W-:Y:S01]  /*13ad0*/  CS2R R118, SRZ ;  /* 0x0000000000767805 */ /* 0x000fe2000001ff00 */
[----:B------:R-:W-:Y:S01]  /*13ae0*/  IMAD.MOV.U32 R10, RZ, RZ, R5 ;  /* 0x000000ffff0a7224 */ /* 0x000fe200078e0005 */
[----:B------:R-:W-:Y:S01]  /*13af0*/  CS2R R114, SRZ ;  /* 0x0000000000727805 */ /* 0x000fe2000001ff00 */
[----:B------:R-:W-:Y:S01]  /*13b00*/  IMAD.MOV.U32 R6, RZ, RZ, R220 ;  /* 0x000000ffff067224 */ /* 0x000fe200078e00dc */
[----:B------:R-:W-:Y:S01]  /*13b10*/  CS2R R110, SRZ ;  /* 0x00000000006e7805 */ /* 0x000fe2000001ff00 */
[----:B------:R-:W-:Y:S01]  /*13b20*/  IMAD.MOV.U32 R3, RZ, RZ, 0x3f800000 ;  /* 0x3f800000ff037424 */ /* 0x000fe200078e00ff */
        /* <DEDUP_REMOVED lines=44> */
[----:B------:R-:W-:-:S07]  /*13df0*/  CS2R R24, SRZ ;  /* 0x0000000000187805 */ /* 0x000fce000001ff00 */
.L_x_3931:
[----:B------:R-:W-:-:S04]  /*13e00*/  ISETP.NE.AND P1, PT, R7, 0x1, PT ;  /* 0x000000010700780c */ /* 0x000fc80003f25270 */
[----:B------:R-:W-:-:S04]  /*13e10*/  SEL R5, RZ, 0x1, P1 ;  /* 0x00000001ff057807 */ /* 0x000fc80000800000 */
[----:B------:R-:W-:Y:S01]  /*13e20*/  LOP3.LUT R220, R6, R5, RZ, 0x3c, !PT ;  /* 0x0000000506dc7212 */ /* 0x000fe200078e3cff */
[----:B------:R-:W-:Y:S06]  /*13e30*/  @!P0 BRA `(.L_x_3919) ;  /* 0x0000000000048947 */ /* 0x000fec0003800000 */
[----:B------:R-:W-:Y:S01]  /*13e40*/  BPT.TRAP 0x1 ;  /* 0x000000040000795c */ /* 0x000fe20000300000 */
.L_x_3919:
        /* <DEDUP_REMOVED lines=8> */
.L_x_3920:
[----:B------:R-:W-:Y:S01]  /*13ed0*/  IMAD R126, R209, 0x900, R221 ;  /* 0x00000900d17e7824 */ /* 0x000fe200078e02dd */
[----:B------:R-:W-:Y:S03]  /*13ee0*/  BSSY B1, `(.L_x_3921) ;  /* 0x0000006000017945 */ /* 0x000fe60003800000 */
[C---:B------:R-:W-:Y:S02]  /*13ef0*/  VIADD R124, R126.reuse, 0x2 ;  /* 0x000000027e7c7836 */ /* 0x040fe40000000000 */
[----:B------:R-:W-:Y:S01]  /*13f00*/  VIADD R123, R126, 0x4 ;  /* 0x000000047e7b7836 */ /* 0x000fe20000000000 */
[----:B-1----:R-:W-:Y:S06]  /*13f10*/  @P1 BRA `(.L_x_3922) ;  /* 0x0000000000081947 */ /* 0x002fec0003800000 */
[----:B------:R-:W1:Y:S02]  /*13f20*/  SYNCS.PHASECHK.TRANS64.TRYWAIT P1, [R11+URZ+0x30830], R0 ;  /* 0x030830000b0075a7 */ /* 0x000e64000802017f */
[----:B-1----:R-:W-:Y:S05]  /*13f30*/  @!P1 BRA `(.L_x_3923) ;  /* 0x000000d8005c9947 */ /* 0x002fea0003800000 */
.L_x_3922:
[----:B------:R-:W-:Y:S05]  /*13f40*/  BSYNC B1 ;  /* 0x0000000000017941 */ /* 0x000fea0003800000 */
.L_x_3921:
[----:B------:R-:W2:Y:S04]  /*13f50*/  LDL.64 R128, [R1+0x38] ;  /* 0x0000380001807983 */ /* 0x000ea80000100a00 */
[----:B------:R3:W-:Y:S04]  /*13f60*/  STL.64 [R1+0x90], R8 ;  /* 0x0000900801007387 */ /* 0x0007e80000100a00 */
[----:B---3--:R-:W3:Y:S01]  /*13f70*/  LDL.64 R8, [R1+0x30] ;  /* 0x0000300001087983 */ /* 0x008ee20000100a00 */
[----:B------:R-:W-:Y:S01]  /*13f80*/  IMAD.MOV.U32 R120, RZ, RZ, R126 ;  /* 0x000000ffff787224 */ /* 0x000fe200078e007e */
[----:B------:R-:W-:Y:S01]  /*13f90*/  MOV R5, UR58 ;  /* 0x0000003a00057c02 */ /* 0x000fe20008000f00 */
[----:B------:R-:W-:Y:S01]  /*13fa0*/  VIADD R122, R126, 0x6 ;  /* 0x000000067e7a7836 */ /* 0x000fe20000000000 */
[----:B------:R-:W-:Y:S01]  /*13fb0*/  MOV R20, UR38 ;  /* 0x0000002600147c02 */ /* 0x000fe20008000f00 */
[----:B------:R-:W-:Y:S01]  /*13fc0*/  IMAD.MOV.U32 R121, RZ, RZ, 0x40000040 ;  /* 0x40000040ff797424 */ /* 0x000fe200078e00ff */
[----:B------:R-:W-:Y:S01]  /*13fd0*/  R2UR UR46, R120 ;  /* 0x00000000782e72ca */ /* 0x000fe200000e0000 */
[----:B------:R-:W-:Y:S01]  /*13fe0*/  IMAD.MOV.U32 R120, RZ, RZ, R124 ;  /* 0x000000ffff787224 */ /* 0x000fe200078e007c */
[----:B------:R-:W-:Y:S01]  /*13ff0*/  R2UR UR58, R122 ;  /* 0x000000007a3a72ca */ /* 0x000fe200000e0000 */
[C---:B------:R-:W-:Y:S01]  /*14000*/  VIADD R122, R126.reuse, 0x302 ;  /* 0x000003027e7a7836 */ /* 0x040fe20000000000 */
[----:B------:R-:W-:Y:S01]  /*14010*/  MOV R213, UR45 ;  /* 0x0000002d00d57c02 */ /* 0x000fe20008000f00 */
[----:B------:R-:W-:Y:S01]  /*14020*/  VIADD R124, R126, 0x304 ;  /* 0x000003047e7c7836 */ /* 0x000fe20000000000 */
[----:B------:R-:W-:Y:S01]  /*14030*/  R2UR UR42, R120 ;  /* 0x00000000782a72ca */ /* 0x000fe200000e0000 */
[----:B------:R-:W-:Y:S01]  /*14040*/  IMAD.MOV.U32 R120, RZ, RZ, R123 ;  /* 0x000000ffff787224 */ /* 0x000fe200078e007b */
[----:B------:R-:W-:Y:S01]  /*14050*/  R2UR UR30, R122 ;  /* 0x000000007a1e72ca */ /* 0x000fe200000e0000 */
[----:B------:R-:W-:Y:S01]  /*14060*/  VIADD R122, R126, 0x600 ;  /* 0x000006007e7a7836 */ /* 0x000fe20000000000 */
[----:B01----:R-:W-:Y:S01]  /*14070*/  MOV R0, UR44 ;  /* 0x0000002c00007c02 */ /* 0x003fe20008000f00 */
[----:B------:R-:W-:Y:S01]  /*14080*/  IMAD.MOV.U32 R123, RZ, RZ, 0x40000040 ;  /* 0x40000040ff7b7424 */ /* 0x000fe200078e00ff */
[----:B------:R-:W-:Y:S01]  /*14090*/  R2UR UR38, R120 ;  /* 0x00000000782672ca */ /* 0x000fe200000e0000 */
[----:B------:R-:W-:Y:S01]  /*140a0*/  IMAD.MOV.U32 R125, RZ, RZ, 0x40000040 ;  /* 0x40000040ff7d7424 */ /* 0x000fe200078e00ff */
[----:B------:R-:W-:Y:S01]  /*140b0*/  IADD3 R120, R126, 0x300, RZ ;  /* 0x000003007e787810 */ /* 0x000fe20007ffe0ff */
[----:B------:R0:W-:Y:S01]  /*140c0*/  STL.64 [R1+0x88], R6 ;  /* 0x0000880601007387 */ /* 0x0001e20000100a00 */
[----:B------:R-:W-:Y:S01]  /*140d0*/  R2UR UR47, R121 ;  /* 0x00000000792f72ca */ /* 0x000fe200000e0000 */
[-C--:B------:R-:W-:Y:S01]  /*140e0*/  FMUL.FTZ R24, R24, R12.reuse ;  /* 0x0000000c18187220 */ /* 0x080fe20000410000 */
[----:B------:R-:W-:Y:S01]  /*140f0*/  R2UR UR34, R120 ;  /* 0x00000000782272ca */ /* 0x000fe200000e0000 */
[----:B------:R-:W-:Y:S01]  /*14100*/  VIADD R120, R126, 0x306 ;  /* 0x000003067e787836 */ /* 0x000fe20000000000 */
[----:B------:R-:W-:Y:S01]  /*14110*/  R2UR UR26, R124 ;  /* 0x000000007c1a72ca */ /* 0x000fe200000e0000 */
[----:B------:R-:W-:Y:S01]  /*14120*/  VIADD R124, R126, 0x602 ;  /* 0x000006027e7c7836 */ /* 0x000fe20000000000 */
[----:B------:R-:W-:Y:S01]  /*14130*/  R2UR UR18, R122 ;  /* 0x000000007a1272ca */ /* 0x000fe200000e0000 */
[----:B------:R-:W-:Y:S01]  /*14140*/  VIADD R122, R126, 0x606 ;  /* 0x000006067e7a7836 */ /* 0x000fe20000000000 */
[----:B------:R-:W-:Y:S01]  /*14150*/  R2UR UR22, R120 ;  /* 0x00000000781672ca */ /* 0x000fe200000e0000 */
[----:B------:R-:W-:Y:S01]  /*14160*/  VIADD R120, R126, 0x604 ;  /* 0x000006047e787836 */ /* 0x000fe20000000000 */
[----:B------:R-:W-:Y:S01]  /*14170*/  MOV R15, UR39 ;  /* 0x00000027000f7c02 */ /* 0x000fe20008000f00 */
[----:B0-----:R-:W4:Y:S01]  /*14180*/  LDL.64 R6, [R1+0x20] ;  /* 0x0000200001067983 */ /* 0x001f220000100a00 */
[----:B------:R-:W-:Y:S01]  /*14190*/  MOV R4, UR59 ;  /* 0x0000003b00047c02 */ /* 0x000fe20008000f00 */
        /* <DEDUP_REMOVED lines=29> */
[----:B------:R-:W-:Y:S01]  /*14370*/  MOV R211, UR41 ;  /* 0x0000002900d37c02 */ /* 0x000fe20008000f00 */
        /* <DEDUP_REMOVED lines=84> */
[----:B--2---:R-:W-:-:S02]  /*148c0*/  R2UR UR44, R128 ;  /* 0x00000000802c72ca */ /* 0x004fc400000e0000 */
[----:B------:R-:W-:Y:S02]  /*148d0*/  R2UR UR45, R129 ;  /* 0x00000000812d72ca */ /* 0x000fe400000e0000 */
[----:B-----5:R-:W-:-:S11]  /*148e0*/  WARPGROUP.ARRIVE ;  /* 0x00000000000079c5 */ /* 0x020fd60000000000 */
[----:B------:R-:W-:Y:S01]  /*148f0*/  HGMMA.64x96x16.F32.BF16 R120, gdesc[UR44], RZ, !UPT, gsb0 ;  /* 0x016000002c7879f0 */ /* 0x000fe2000c0018ff */
[----:B---3--:R-:W-:Y:S02]  /*14900*/  R2UR UR40, R8 ;  /* 0x00000000082872ca */ /* 0x008fe400000e0000 */
[----:B------:R-:W-:Y:S02]  /*14910*/  R2UR UR41, R9 ;  /* 0x00000000092972ca */ /* 0x000fe400000e0000 */
[----:B------:R-:W-:Y:S01]  /*14920*/  R2UR UR45, R213 ;  /* 0x00000000d52d72ca */ /* 0x000fe200000e0000 */
[----:B------:R0:W5:Y:S01]  /*14930*/  LDL.LU.64 R8, [R1+0x90] ;  /* 0x0000900001087983 */ /* 0x0001620000300a00 */
[----:B------:R-:W-:Y:S02]  /*14940*/  WARPGROUP.DEPBAR.LE gsb0, 0x0 ;  /* 0x00008000000079c5 */ /* 0x000fe40000010000 */
[----:B------:R-:W-:-:S07]  /*14950*/  WARPGROUP.ARRIVE ;  /* 0x00000000000079c5 */ /* 0x000fce0000000000 */
[----:B------:R-:W-:Y:S01]  /*14960*/  HGMMA.64x96x16.F32.BF16 R120, gdesc[UR40], R120, gsb0 ;  /* 0x01600000287879f0 */ /* 0x000fe20008001878 */
[----:B------:R-:W-:Y:S02]  /*14970*/  R2UR UR40, R212 ;  /* 0x00000000d42872ca */ /* 0x000fe400000e0000 */
[----:B------:R-:W2:Y:S01]  /*14980*/  LDL.64 R212, [R1+0x28] ;  /* 0x0000280001d47983 */ /* 0x000ea20000100a00 */
[----:B------:R-:W-:Y:S01]  /*14990*/  R2UR UR41, R211 ;  /* 0x00000000d32972ca */ /* 0x000fe200000e0000 */
[----:B------:R-:W-:Y:S02]  /*149a0*/  WARPGROUP.DEPBAR.LE gsb0, 0x0 ;  /* 0x00008000000079c5 */ /* 0x000fe40000010000 */
[----:B------:R-:W-:Y:S01]  /*149b0*/  WARPGROUP.ARRIVE ;  /* 0x00000000000079c5 */ /* 0x000fe20000000000 */
[----:B--2---:R-:W-:Y:S02]  /*149c0*/  R2UR UR36, R212 ;  /* 0x00000000d42472ca */ /* 0x004fe400000e0000 */
[----:B------:R-:W-:-:S02]  /*149d0*/  R2UR UR37, R213 ;  /* 0x00000000d52572ca */ /* 0x000fc400000e0000 */
[----:B------:R-:W2:Y:S11]  /*149e0*/  LDL.64 R212, [R1+0x8] ;  /* 0x0000080001d47983 */ /* 0x000eb60000100a00 */
[----:B------:R-:W-:Y:S01]  /*149f0*/  HGMMA.64x96x16.F32.BF16 R120, gdesc[UR36], R120, gsb0 ;  /* 0x01600000247879f0 */ /* 0x000fe20008001878 */
[----:B------:R-:W-:-:S02]  /*14a00*/  R2UR UR36, R210 ;  /* 0x00000000d22472ca */ /* 0x000fc400000e0000 */
[----:B------:R-:W3:Y:S01]  /*14a10*/  LDL.64 R210, [R1+0x18] ;  /* 0x0000180001d27983 */ /* 0x000ee20000100a00 */
[----:B------:R-:W-:Y:S02]  /*14a20*/  R2UR UR38, R20 ;  /* 0x00000000142672ca */ /* 0x000fe400000e0000 */
[----:B------:R-:W-:Y:S02]  /*14a30*/  R2UR UR37, R21 ;  /* 0x00000000152572ca */ /* 0x000fe400000e0000 */
[----:B------:R-:W2:Y:S01]  /*14a40*/  LDL.64 R20, [R1+0x10] ;  /* 0x0000100001147983 */ /* 0x000ea20000100a00 */
[----:B----4-:R-:W-:Y:S02]  /*14a50*/  R2UR UR56, R6 ;  /* 0x00000000063872ca */ /* 0x010fe400000e0000 */
[----:B------:R-:W-:Y:S01]  /*14a60*/  R2UR UR57, R7 ;  /* 0x00000000073972ca */ /* 0x000fe200000e0000 */
[----:B------:R-:W-:Y:S01]  /*14a70*/  UMOV UR20, UR52 ;  /* 0x0000003400147c82 */ /* 0x000fe20008000000 */
[----:B------:R-:W-:Y:S01]  /*14a80*/  UMOV UR21, UR53 ;  /* 0x0000003500157c82 */ /* 0x000fe20008000000 */
[----:B------:R-:W-:Y:S01]  /*14a90*/  UMOV UR16, UR48 ;  /* 0x0000003000107c82 */ /* 0x000fe20008000000 */
[----:B------:R-:W-:Y:S01]  /*14aa0*/  UMOV UR17, UR49 ;  /* 0x0000003100117c82 */ /* 0x000fe20008000000 */
[----:B------:R-:W-:Y:S01]  /*14ab0*/  R2UR UR44, R0 ;  /* 0x00000000002c72ca */ /* 0x000fe200000e0000 */
[----:B------:R0:W5:Y:S01]  /*14ac0*/  LDL.LU.64 R6, [R1+0x88] ;  /* 0x0000880001067983 */ /* 0x0001620000300a00 */
[----:B------:R-:W-:-:S02]  /*14ad0*/  WARPGROUP.DEPBAR.LE gsb0, 0x0 ;  /* 0x00008000000079c5 */ /* 0x000fc40000010000 */
[----:B------:R-:W-:-:S06]  /*14ae0*/  WARPGROUP.ARRIVE ;  /* 0x00000000000079c5 */ /* 0x000fcc0000000000 */
[----:B------:R-:W-:Y:S03]  /*14af0*/  HGMMA.64x96x16.F32.BF16 R120, gdesc[UR56], R120, gsb0 ;  /* 0x01600000387879f0 */ /* 0x000fe60008001878 */
[----:B------:R-:W-:Y:S02]  /*14b00*/  WARPGROUP.DEPBAR.LE gsb0, 0x0 ;  /* 0x00008000000079c5 */ /* 0x000fe40000010000 */
[----:B------:R-:W-:Y:S01]  /*14b10*/  WARPGROUP.ARRIVE ;  /* 0x00000000000079c5 */ /* 0x000fe20000000000 */
[----:B---3--:R-:W-:Y:S02]  /*14b20*/  R2UR UR32, R210 ;  /* 0x00000000d22072ca */ /* 0x008fe400000e0000 */
[----:B------:R-:W-:-:S13]  /*14b30*/  R2UR UR33, R211 ;  /* 0x00000000d32172ca */ /* 0x000fda00000e0000 */
[----:B------:R-:W-:Y:S01]  /*14b40*/  HGMMA.64x96x16.F32.BF16 R120, gdesc[UR32], R120, gsb0 ;  /* 0x01600000207879f0 */ /* 0x000fe20008001878 */
[----:B--2---:R-:W-:Y:S02]  /*14b50*/  R2UR UR28, R20 ;  /* 0x00000000141c72ca */ /* 0x004fe400000e0000 */
        /* <DEDUP_REMOVED lines=14> */
[----:B------:R-:W-:Y:S01]  /*14c40*/  HGMMA.64x96x16.F32.BF16 R120, gdesc[UR16], R120, gsb0 ;  /* 0x01600000107879f0 */ /* 0x000fe20008001878 */
[----:B------:R-:W-:Y:S01]  /*14c50*/  UMOV UR12, UR44 ;  /* 0x0000002c000c7c82 */ /* 0x000fe20008000000 */
[----:B------:R-:W-:Y:S01]  /*14c60*/  UMOV UR13, UR45 ;  /* 0x0000002d000d7c82 */ /* 0x000fe20008000000 */
        /* <DEDUP_REMOVED lines=10> */
[----:B------:R-:W-:Y:S01]  /*14d10*/  R2UR UR39, R15 ;  /* 0x000000000f2772ca */ /* 0x000fe200000e0000 */
[----:B------:R-:W-:Y:S02]  /*14d20*/  WARPGROUP.DEPBAR.LE gsb0, 0x0 ;  /* 0x00008000000079c5 */ /* 0x000fe40000010000 */
[----:B------:R-:W-:-:S06]  /*14d30*/  WARPGROUP.ARRIVE ;  /* 0x00000000000079c5 */ /* 0x000fcc0000000000 */
[----:B------:R-:W-:Y:S01]  /*14d40*/  HGMMA.64x96x16.F32.BF16 R120, gdesc[UR8], R120, gsb0 ;  /* 0x01600000087879f0 */ /* 0x000fe20008001878 */
[----:B------:R-:W-:Y:S02]  /*14d50*/  R2UR UR59, R4 ;  /* 0x00000000043b72ca */ /* 0x000fe400000e0000 */
[----:B------:R-:W-:Y:S02]  /*14d60*/  R2UR UR58, R5 ;  /* 0x00000000053a72ca */ /* 0x000fe400000e0000 */
[----:B------:R-:W-:Y:S02]  /*14d70*/  R2UR UR57, R13 ;  /* 0x000000000d3972ca */ /* 0x000fe400000e0000 */
[----:B------:R-:W-:Y:S01]  /*14d80*/  R2UR UR56, R14 ;  /* 0x000000000e3872ca */ /* 0x000fe200000e0000 */
[----:B------:R-:W-:Y:S01]  /*14d90*/  FMUL.FTZ R119, R119, R3 ;  /* 0x0000000377777220 */ /* 0x000fe20000410000 */
[----:B------:R-:W-:Y:S02]  /*14da0*/  WARPGROUP.DEPBAR.LE gsb0, 0x0 ;  /* 0x00008000000079c5 */ /* 0x000fe40000010000 */
[----:B0-----:R-:W-:Y:S11]  /*14db0*/  @!P0 BRA `(.L_x_3924) ;  /* 0x0000000000048947 */ /* 0x001ff60003800000 */
[----:B------:R-:W-:Y:S01]  /*14dc0*/  BPT.TRAP 0x1 ;  /* 0x000000040000795c */ /* 0x000fe20000300000 */
.L_x_3924:
[----:B-----5:R-:W-:Y:S01]  /*14dd0*/  SHF.L.U32 R0, R6, 0x1f, RZ ;  /* 0x0000001f06007819 */ /* 0x020fe200000006ff */
[----:B------:R-:W-:-:S04]  /*14de0*/  IMAD R13, R7, 0x8, R2 ;  /* 0x00000008070d7824 */ /* 0x000fc800078e0202 */
[----:B------:R0:W1:Y:S01]  /*14df0*/  SYNCS.PHASECHK.TRANS64.TRYWAIT P1, [R13+URZ+0x30850], R0 ;  /* 0x030850000d0075a7 */ /* 0x000062000802017f */
[----:B------:R-:W-:Y:S05]  /*14e00*/  @!P0 BRA `(.L_x_3925) ;  /* 0x0000000000048947 */ /* 0x000fea0003800000 */
[----:B------:R-:W-:Y:S01]  /*14e10*/  BPT.TRAP 0x1 ;  /* 0x000000040000795c */ /* 0x000fe20000300000 */
.L_x_3925:
[----:B------:R-:W-:Y:S04]  /*14e20*/  BSSY B1, `(.L_x_3926) ;  /* 0x0000004000017945 */ /* 0x000fe80003800000 */
[----:B-1----:R-:W-:Y:S05]  /*14e30*/  @P1 BRA `(.L_x_3927) ;  /* 0x0000000000081947 */ /* 0x002fea0003800000 */
[----:B------:R-:W1:Y:S02]  /*14e40*/  SYNCS.PHASECHK.TRANS64.TRYWAIT P1, [R13+URZ+0x30850], R0 ;  /* 0x030850000d0075a7 */ /* 0x000e64000802017f */
[----:B-1----:R-:W-:Y:S05]  /*14e50*/  @!P1 BRA `(.L_x_3928) ;  /* 0x000000c800a89947 */ /* 0x002fea0003800000 */
.L_x_3927:
[----:B------:R-:W-:Y:S05]  /*14e60*/  BSYNC B1 ;  /* 0x0000000000017941 */ /* 0x000fea0003800000 */
.L_x_3926:
[----:B01----:R-:W-:Y:S01]  /*14e70*/  IADD3 R0, R2, 0x400, RZ ;  /* 0x0000040002007810 */ /* 0x003fe20007ffe0ff */
[----:B------:R-:W-:Y:S01]  /*14e80*/  IMAD.MOV.U32 R5, RZ, RZ, 0x40000040 ;  /* 0x40000040ff057424 */ /* 0x000fe200078e00ff */
[----:B------:R-:W-:Y:S02]  /*14e90*/  WARPGROUP.ARRIVE ;  /* 0x00000000000079c5 */ /* 0x000fe40000000000 */
[----:B------:R-:W-:Y:S02]  /*14ea0*/  SHF.R.U32.HI R0, RZ, 0x4, R0 ;  /* 0x00000004ff007819 */ /* 0x000fe40000011600 */
[----:B------:R-:W-:Y:S02]  /*14eb0*/  R2UR UR7, R5 ;  /* 0x00000000050772ca */ /* 0x000fe400000e0000 */
[----:B------:R-:W-:Y:S02]  /*14ec0*/  LOP3.LUT R0, R0, 0x3fff, RZ, 0xc0, !PT ;  /* 0x00003fff00007812 */ /* 0x000fe400078ec0ff */
[----:B------:R-:W-:-:S02]  /*14ed0*/  MOV R5, 0x40000040 ;  /* 0x4000004000057802 */ /* 0x000fc40000000f00 */
[----:B------:R-:W-:-:S05]  /*14ee0*/  LOP3.LUT R0, R0, 0x3000000, RZ, 0xfc, !PT ;  /* 0x0300000000007812 */ /* 0x000fca00078efcff */
[----:B------:R-:W-:Y:S02]  /*14ef0*/  IMAD R4, R7, 0x900, R0 ;  /* 0x0000090007047824 */ /* 0x000fe400078e0200 */
[----:B------:R-:W-:Y:S02]  /*14f00*/  IMAD.MOV.U32 R7, RZ, RZ, 0x40000040 ;  /* 0x40000040ff077424 */ /* 0x000fe400078e00ff */
[C---:B------:R-:W-:Y:S01]  /*14f10*/  VIADD R6, R4.reuse, 0x80 ;  /* 0x0000008004067836 */ /* 0x040fe20000000000 */
[----:B------:R-:W-:-:S13]  /*14f20*/  R2UR UR6, R4 ;  /* 0x00000000040672ca */ /* 0x000fda00000e0000 */
[----:B------:R-:W-:Y:S01]  /*14f30*/  HGMMA.64x192x16.F32.BF16 R24, R188, gdesc[UR4].tnspB, R24, gsb0 ;  /* 0x42e00004bc187df0 */ /* 0x000fe20008001818 */
[----:B------:R-:W-:Y:S01]  /*14f40*/  R2UR UR6, R6 ;  /* 0x00000000060672ca */ /* 0x000fe200000e0000 */
[----:B------:R-:W-:Y:S01]  /*14f50*/  VIADD R6, R4, 0x100 ;  /* 0x0000010004067836 */ /* 0x000fe20000000000 */
[----:B------:R-:W-:Y:S01]  /*14f60*/  R2UR UR7, R7 ;  /* 0x00000000070772ca */ /* 0x000fe200000e0000 */
[----:B------:R-:W-:Y:S01]  /*14f70*/  IMAD.MOV.U32 R7, RZ, RZ, 0x40000040 ;  /* 0x40000040ff077424 */ /* 0x000fe200078e00ff */
[----:B------:R-:W-:Y:S02]  /*14f80*/  WARPGROUP.DEPBAR.LE gsb0, 0x0 ;  /* 0x00008000000079c5 */ /* 0x000fe40000010000 */
[----:B------:R-:W-:-:S13]  /*14f90*/  WARPGROUP.ARRIVE ;  /* 0x00000000000079c5 */ /* 0x000fda0000000000 */
        /* <DEDUP_REMOVED lines=9> */
[C---:B------:R-:W-:Y:S01]  /*15030*/  VIADD R6, R4.reuse, 0x200 ;  /* 0x0000020004067836 */ /* 0x040fe20000000000 */
[----:B------:R-:W-:Y:S01]  /*15040*/  R2UR UR7, R7 ;  /* 0x00000000070772ca */ /* 0x000fe200000e0000 */
[----:B------:R-:W-:Y:S02]  /*15050*/  IMAD.MOV.U32 R7, RZ, RZ, 0x40000040 ;  /* 0x40000040ff077424 */ /* 0x000fe400078e00ff */
[----:B------:R-:W-:Y:S01]  /*15060*/  VIADD R4, R4, 0x280 ;  /* 0x0000028004047836 */ /* 0x000fe20000000000 */
[----:B------:R-:W-:Y:S02]  /*15070*/  WARPGROUP.DEPBAR.LE gsb0, 0x0 ;  /* 0x00008000000079c5 */ /* 0x000fe40000010000 */
[----:B------:R-:W-:-:S11]  /*15080*/  WARPGROUP.ARRIVE ;  /* 0x00000000000079c5 */ /* 0x000fd60000000000 */
[----:B------:R-:W-:Y:S01]  /*15090*/  HGMMA.64x192x16.F32.BF16 R24, R176, gdesc[UR4].tnspB, R24, gsb0 ;  /* 0x42e00004b0187df0 */ /* 0x000fe20008001818 */
[----:B------:R-:W-:Y:S02]  /*150a0*/  R2UR UR6, R6 ;  /* 0x00000000060672ca */ /* 0x000fe400000e0000 */
[----:B------:R-:W-:Y:S01]  /*150b0*/  R2UR UR7, R7 ;  /* 0x00000000070772ca */ /* 0x000fe200000e0000 */
[----:B------:R-:W-:Y:S02]  /*150c0*/  WARPGROUP.DEPBAR.LE gsb0, 0x0 ;  /* 0x00008000000079c5 */ /* 0x000fe40000010000 */
[----:B------:R-:W-:-:S14]  /*150d0*/  WARPGROUP.ARRIVE ;  /* 0x00000000000079c5 */ /* 0x000fdc0000000000 */
[----:B------:R-:W-:Y:S01]  /*150e0*/  HGMMA.64x192x16.F32.BF16 R24, R172, gdesc[UR4].tnspB, R24, gsb0 ;  /* 0x42e00004ac187df0 */ /* 0x000fe20008001818 */
[----:B------:R-:W-:Y:S02]  /*150f0*/  R2UR UR6, R4 ;  /* 0x00000000040672ca */ /* 0x000fe400000e0000 */
[----:B------:R-:W-:Y:S01]  /*15100*/  R2UR UR7, R5 ;  /* 0x00000000050772ca */ /* 0x000fe200000e0000 */
[----:B------:R-:W-:Y:S02]  /*15110*/  WARPGROUP.DEPBAR.LE gsb0, 0x0 ;  /* 0x00008000000079c5 */ /* 0x000fe40000010000 */
[----:B------:R-:W-:-:S14]  /*15120*/  WARPGROUP.ARRIVE ;  /* 0x00000000000079c5 */ /* 0x000fdc0000000000 */
[----:B------:R-:W-:Y:S03]  /*15130*/  HGMMA.64x192x16.F32.BF16 R24, R168, gdesc[UR4].tnspB, R24, gsb0 ;  /* 0x42e00004a8187df0 */ /* 0x000fe60008001818 */
[----:B------:R-:W-:Y:S02]  /*15140*/  WARPGROUP.DEPBAR.LE gsb0, 0x0 ;  /* 0x00008000000079c5 */ /* 0x000fe40000010000 */
[----:B------:R-:W-:Y:S05]  /*15150*/  @!P0 BRA `(.L_x_3929) ;  /* 0x0000000000048947 */ /* 0x000fea0003800000 */
[----:B------:R-:W-:Y:S01]  /*15160*/  BPT.TRAP 0x1 ;  /* 0x000000040000795c */ /* 0x000fe20000300000 */
.L_x_3929:
        /* <DEDUP_REMOVED lines=59> */
[----:B------:R-:W-:-:S03]  /*15520*/  FMUL.FTZ R159, R165, UR38 ;  /* 0x00000026a59f7c20 */ /* 0x000fc60008410000 */
        /* <DEDUP_REMOVED lines=81> */
[----:B0-----:R-:W-:Y:S02]  /*15a40*/  FMNMX.FTZ R3, R158, R3, !PT ;  /* 0x000000039e037209 */ /* 0x001fe40007810000 */
[----:B-1----:R-:W-:-:S05]  /*15a50*/  FMNMX.FTZ R4, R161, R0, !PT ;  /* 0x00000000a1047209 */ /* 0x002fca0007810000 */
[----:B------:R-:W0:Y:S01]  /*15a60*/  SHFL.BFLY PT, R0, R4, 0x2, 0x1f ;  /* 0x0c401f0004007f89 */ /* 0x000e2200000e0000 */
[----:B--2---:R-:W-:-:S05]  /*15a70*/  FMNMX.FTZ R5, R159, R3, !PT ;  /* 0x000000039f057209 */ /* 0x004fca0007810000 */
[----:B------:R-:W1:Y:S01]  /*15a80*/  SHFL.BFLY PT, R3, R5, 0x2, 0x1f ;  /* 0x0c401f0005037f89 */ /* 0x000e6200000e0000 */
[----:B0-----:R-:W-:-:S05]  /*15a90*/  FMNMX.FTZ R4, R4, R0, !PT ;  /* 0x0000000004047209 */ /* 0x001fca0007810000 */
[----:B------:R-:W0:Y:S01]  /*15aa0*/  SHFL.BFLY PT, R0, R4, 0x1, 0x1f ;  /* 0x0c201f0004007f89 */ /* 0x000e2200000e0000 */
[----:B-1----:R-:W-:-:S05]  /*15ab0*/  FMNMX.FTZ R5, R5, R3, !PT ;  /* 0x0000000305057209 */ /* 0x002fca0007810000 */
[----:B------:R-:W1:Y:S01]  /*15ac0*/  SHFL.BFLY PT, R3, R5, 0x1, 0x1f ;  /* 0x0c201f0005037f89 */ /* 0x000e6200000e0000 */
[----:B0-----:R-:W-:Y:S01]  /*15ad0*/  FMNMX.FTZ R4, R4, R0, !PT ;  /* 0x0000000004047209 */ /* 0x001fe20007810000 */
[----:B------:R-:W-:Y:S01]  /*15ae0*/  IMAD.U32 R0, RZ, RZ, UR39 ;  /* 0x00000027ff007e24 */ /* 0x000fe2000f8e00ff */
[----:B-1----:R-:W-:-:S03]  /*15af0*/  FMNMX.FTZ R5, R5, R3, !PT ;  /* 0x0000000305057209 */ /* 0x002fc60007810000 */
[----:B------:R-:W-:Y:S02]  /*15b00*/  FADD.FTZ R3, -R4, R9 ;  /* 0x0000000904037221 */ /* 0x000fe40000010100 */
[CC--:B------:R-:W-:Y:S01]  /*15b10*/  FMUL.FTZ R9, R5.reuse, R0.reuse ;  /* 0x0000000005097220 */ /* 0x0c0fe20000410000 */
[----:B------:R-:W-:Y:S01]  /*15b20*/  FADD.FTZ R12, -R5, R10 ;  /* 0x0000000a050c7221 */ /* 0x000fe20000010100 */
[-C--:B------:R-:W-:Y:S02]  /*15b30*/  FMUL.FTZ R3, R3, R0.reuse ;  /* 0x0000000003037220 */ /* 0x080fe40000410000 */
[-CC-:B------:R-:W-:Y:S01]  /*15b40*/  FFMA.FTZ R186, R126, R0.reuse, -R9.reuse ;  /* 0x000000007eba7223 */ /* 0x180fe20000010809 */
[-CC-:B------:R-:W-:Y:S01]  /*15b50*/  FFMA.FTZ R126, R127, R0.reuse, -R9.reuse ;  /* 0x000000007f7e7223 */ /* 0x180fe20000010809 */
[-C--:B------:R-:W-:Y:S01]  /*15b60*/  FMUL.FTZ R127, R4, R0.reuse ;  /* 0x00000000047f7220 */ /* 0x080fe20000410000 */
[-C--:B------:R-:W-:Y:S01]  /*15b70*/  FMUL.FTZ R12, R12, R0.reuse ;  /* 0x000000000c0c7220 */ /* 0x080fe20000410000 */
[-CC-:B------:R-:W-:Y:S01]  /*15b80*/  FFMA.FTZ R188, R6, R0.reuse, -R9.reuse ;  /* 0x0000000006bc7223 */ /* 0x180fe20000010809 */
[-C--:B------:R-:W-:Y:S01]  /*15b90*/  FFMA.FTZ R180, R130, R0.reuse, -R9 ;  /* 0x0000000082b47223 */ /* 0x080fe20000010809 */
[-C--:B------:R-:W-:Y:S01]  /*15ba0*/  FFMA.FTZ R189, R14, R0.reuse, -R127 ;  /* 0x000000000ebd7223 */ /* 0x080fe2000001087f */
[-C--:B------:R-:W-:Y:S01]  /*15bb0*/  FFMA.FTZ R164, R7, R0.reuse, -R9 ;  /* 0x0000000007a47223 */ /* 0x080fe20000010809 */
[-C--:B------:R-:W-:Y:S01]  /*15bc0*/  FFMA.FTZ R130, R15, R0.reuse, -R127 ;  /* 0x000000000f827223 */ /* 0x080fe2000001087f */
[----:B------:R-:W-:Y:S01]  /*15bd0*/  MUFU.EX2 R12, R12 ;  /* 0x0000000c000c7308 */ /* 0x000fe20000000800 */
[-C--:B------:R-:W-:Y:S01]  /*15be0*/  FFMA.FTZ R190, R20, R0.reuse, -R9 ;  /* 0x0000000014be7223 */ /* 0x080fe20000010809 */
[-C--:B------:R-:W-:Y:S01]  /*15bf0*/  FFMA.FTZ R191, R120, R0.reuse, -R127 ;  /* 0x0000000078bf7223 */ /* 0x080fe2000001087f */
[-C--:B------:R-:W-:Y:S01]  /*15c00*/  FFMA.FTZ R163, R21, R0.reuse, -R9 ;  /* 0x0000000015a37223 */ /* 0x080fe20000010809 */
[-CC-:B------:R-:W-:Y:S01]  /*15c10*/  FFMA.FTZ R121, R121, R0.reuse, -R127.reuse ;  /* 0x0000000079797223 */ /* 0x180fe2000001087f */
[-C--:B------:R-:W-:Y:S01]  /*15c20*/  FFMA.FTZ R185, R124, R0.reuse, -R127 ;  /* 0x000000007cb97223 */ /* 0x080fe2000001087f */
[-CC-:B------:R-:W-:Y:S01]  /*15c30*/  FFMA.FTZ R184, R122, R0.reuse, -R9.reuse ;  /* 0x000000007ab87223 */ /* 0x180fe20000010809 */
[----:B------:R-:W-:Y:S01]  /*15c40*/  VIADD R124, R11, 0x30840 ;  /* 0x000308400b7c7836 */ /* 0x000fe20000000000 */
[----:B------:R-:W-:Y:S01]  /*15c50*/  MUFU.EX2 R3, R3 ;  /* 0x0000000300037308 */ /* 0x000fe20000000800 */
[-C--:B------:R-:W-:Y:S01]  /*15c60*/  FFMA.FTZ R162, R123, R0.reuse, -R9 ;  /* 0x000000007ba27223 */ /* 0x080fe20000010809 */
[-CC-:B------:R-:W-:Y:S01]  /*15c70*/  FFMA.FTZ R120, R125, R0.reuse, -R127.reuse ;  /* 0x000000007d787223 */ /* 0x180fe2000001087f */
[-C--:B------:R-:W-:Y:S01]  /*15c80*/  FFMA.FTZ R187, R128, R0.reuse, -R127 ;  /* 0x0000000080bb7223 */ /* 0x080fe2000001087f */
[----:B------:R-:W-:Y:S01]  /*15c90*/  PRMT R124, R222, 0x654, R124 ;  /* 0x00000654de7c7816 */ /* 0x000fe2000000007c */
[-C--:B------:R-:W-:Y:S01]  /*15ca0*/  FFMA.FTZ R123, R131, R0.reuse, -R9 ;  /* 0x00000000837b7223 */ /* 0x080fe20000010809 */
[-CC-:B------:R-:W-:Y:S01]  /*15cb0*/  FFMA.FTZ R15, R129, R0.reuse, -R127.reuse ;  /* 0x00000000810f7223 */ /* 0x180fe2000001087f */
[-CC-:B------:R-:W-:Y:S01]  /*15cc0*/  FFMA.FTZ R181, R132, R0.reuse, -R127.reuse ;  /* 0x0000000084b57223 */ /* 0x180fe2000001087f */
[----:B------:R-:W0:Y:S01]  /*15cd0*/  MUFU.EX2 R188, R188 ;  /* 0x000000bc00bc7308 */ /* 0x000e220000000800 */
[----:B------:R1:W-:Y:S01]  /*15ce0*/  SYNCS.ARRIVE.TRANS64.RED.A1T0 RZ, [R124+URZ], RZ ;  /* 0x000000ff7cff79a7 */ /* 0x0003e2000810043f */
        /* <DEDUP_REMOVED lines=9> */
[-CC-:B------:R-:W-:Y:S01]  /*15d80*/  FFMA.FTZ R129, R149, R0.reuse, -R127.reuse ;  /* 0x0000000095817223 */ /* 0x180fe2000001087f */
[-CC-:B------:R-:W-:Y:S01]  /*15d90*/  FFMA.FTZ R175, R152, R0.reuse, -R127.reuse ;  /* 0x0000000098af7223 */ /* 0x180fe2000001087f */
[-CC-:B------:R-:W-:Y:S01]  /*15da0*/  FFMA.FTZ R153, R153, R0.reuse, -R127.reuse ;  /* 0x0000000099997223 */ /* 0x180fe2000001087f */
[-CC-:B------:R-:W-:Y:S01]  /*15db0*/  FFMA.FTZ R169, R156, R0.reuse, -R127.reuse ;  /* 0x000000009ca97223 */ /* 0x180fe2000001087f */
[-CC-:B------:R-:W-:Y:S01]  /*15dc0*/  FFMA.FTZ R125, R157, R0.reuse, -R127.reuse ;  /* 0x000000009d7d7223 */ /* 0x180fe2000001087f */
[----:B------:R-:W3:Y:S01]  /*15dd0*/  MUFU.EX2 R164, R164 ;  /* 0x000000a400a47308 */ /* 0x000ee20000000800 */
[----:B0-----:R-:W-:Y:S01]  /*15de0*/  FFMA.FTZ R215, R12, R215, R188 ;  /* 0x000000d70cd77223 */ /* 0x001fe200000100bc */
[-CC-:B------:R-:W-:Y:S01]  /*15df0*/  FFMA.FTZ R171, R160, R0.reuse, -R127.reuse ;  /* 0x00000000a0ab7223 */ /* 0x180fe2000001087f */
[-C--:B-1----:R-:W-:Y:S01]  /*15e00*/  FFMA.FTZ R124, R161, R0.reuse, -R127 ;  /* 0x00000000a17c7223 */ /* 0x082fe2000001087f */
[-CC-:B------:R-:W-:Y:S01]  /*15e10*/  FFMA.FTZ R182, R134, R0.reuse, -R9.reuse ;  /* 0x0000000086b67223 */ /* 0x180fe20000010809 */
[-CC-:B------:R-:W-:Y:S01]  /*15e20*/  FFMA.FTZ R122, R135, R0.reuse, -R9.reuse ;  /* 0x00000000877a7223 */ /* 0x180fe20000010809 */
[-CC-:B------:R-:W-:Y:S01]  /*15e30*/  FFMA.FTZ R176, R138, R0.reuse, -R9.reuse ;  /* 0x000000008ab07223 */ /* 0x180fe20000010809 */
[----:B------:R-:W-:Y:S01]  /*15e40*/  FFMA.FTZ R21, R139, R0, -R9 ;  /* 0x000000008b157223 */ /* 0x000fe20000010809 */
[----:B------:R-:W0:Y:S01]  /*15e50*/  MUFU.EX2 R130, R130 ;  /* 0x0000008200827308 */ /* 0x000e220000000800 */
[----:B--2---:R-:W-:Y:S01]  /*15e60*/  FFMA.FTZ R214, R3, R214, R189 ;  /* 0x000000d603d67223 */ /* 0x004fe200000100bd */
[-CC-:B------:R-:W-:Y:S01]  /*15e70*/  FFMA.FTZ R178, R142, R0.reuse, -R9.reuse ;  /* 0x000000008eb27223 */ /* 0x180fe20000010809 */
[-CC-:B------:R-:W-:Y:S01]  /*15e80*/  FFMA.FTZ R20, R143, R0.reuse, -R9.reuse ;  /* 0x000000008f147223 */ /* 0x180fe20000010809 */
[-CC-:B------:R-:W-:Y:S01]  /*15e90*/  FFMA.FTZ R172, R146, R0.reuse, -R9.reuse ;  /* 0x0000000092ac7223 */ /* 0x180fe20000010809 */
[-CC-:B------:R-:W-:Y:S01]  /*15ea0*/  FFMA.FTZ R10, R147, R0.reuse, -R9.reuse ;  /* 0x00000000930a7223 */ /* 0x180fe20000010809 */
[-CC-:B------:R-:W-:Y:S01]  /*15eb0*/  FFMA.FTZ R174, R150, R0.reuse, -R9.reuse ;  /* 0x0000000096ae7223 */ /* 0x180fe20000010809 */
[-C--:B------:R-:W-:Y:S01]  /*15ec0*/  FFMA.FTZ R7, R151, R0.reuse, -R9 ;  /* 0x0000000097077223 */ /* 0x080fe20000010809 */
[----:B------:R-:W1:Y:S01]  /*15ed0*/  MUFU.EX2 R190, R190 ;  /* 0x000000be00be7308 */ /* 0x000e620000000800 */
[----:B---3--:R-:W-:Y:S01]  /*15ee0*/  FADD.FTZ R127, R164, R215 ;  /* 0x000000d7a47f7221 */ /* 0x008fe20000010000 */
[-CC-:B------:R-:W-:Y:S01]  /*15ef0*/  FFMA.FTZ R168, R154, R0.reuse, -R9.reuse ;  /* 0x000000009aa87223 */ /* 0x180fe20000010809 */
[-CC-:B------:R-:W-:Y:S01]  /*15f00*/  FFMA.FTZ R6, R155, R0.reuse, -R9.reuse ;  /* 0x000000009b067223 */ /* 0x180fe20000010809 */
[-CC-:B------:R-:W-:Y:S01]  /*15f10*/  FFMA.FTZ R170, R158, R0.reuse, -R9.reuse ;  /* 0x000000009eaa7223 */ /* 0x180fe20000010809 */
[----:B------:R-:W-:-:S03]  /*15f20*/  FFMA.FTZ R9, R159, R0, -R9 ;  /* 0x000000009f097223 */ /* 0x000fc60000010809 */
        /* <DEDUP_REMOVED lines=90> */
.L_x_3930:
        /* <DEDUP_REMOVED lines=33> */
[----:B0-----:R-:W-:Y:S06]  /*166e0*/  @P1 BRA `(.L_x_3931) ;  /* 0xffffffd400c41947 */ /* 0x001fec000383ffff */
.L_x_3918:
[----:B------:R-:W-:Y:S05]  /*166f0*/  BSYNC B0 ;  /* 0x0000000000007941 */ /* 0x000fea0003800000 */
.L_x_3917:
        /* <DEDUP_REMOVED lines=99> */
.L_x_3932:
[----:B------:R-:W-:Y:S01]  /*16d30*/  IMAD R8, R209, 0x8, R2 ;  /* 0x00000008d1087824 */ /* 0x000fe200078e0202 */
[----:B------:R-:W-:-:S04]  /*16d40*/  SHF.L.U32 R3, R220, 0x1f, RZ ;  /* 0x0000001fdc037819 */ /* 0x000fc800000006ff */
[----:B------:R0:W1:Y:S01]  /*16d50*/  SYNCS.PHASECHK.TRANS64.TRYWAIT P1, [R8+URZ+0x30850], R3 ;  /* 0x03085003080075a7 */ /* 0x000062000802017f */
[----:B------:R-:W-:Y:S05]  /*16d60*/  @!P0 BRA `(.L_x_3933) ;  /* 0x0000000000048947 */ /* 0x000fea0003800000 */
[----:B------:R-:W-:Y:S01]  /*16d70*/  BPT.TRAP 0x1 ;  /* 0x000000040000795c */ /* 0x000fe20000300000 */
.L_x_3933:
        /* <DEDUP_REMOVED lines=9> */
.L_x_3935:
[----:B------:R-:W-:Y:S05]  /*16e10*/  BSYNC B0 ;  /* 0x0000000000007941 */ /* 0x000fea0003800000 */
.L_x_3934:
[----:B01----:R-:W-:Y:S01]  /*16e20*/  IMAD.MOV.U32 R3, RZ, RZ, 0x40000040 ;  /* 0x40000040ff037424 */ /* 0x003fe200078e00ff */
[----:B------:R-:W-:Y:S01]  /*16e30*/  MOV R2, R6 ;  /* 0x0000000600027202 */ /* 0x000fe20000000f00 */
[----:B------:R-:W-:Y:S01]  /*16e40*/  WARPGROUP.ARRIVE ;  /* 0x00000000000079c5 */ /* 0x000fe20000000000 */
[----:B------:R-:W0:Y:S02]  /*16e50*/  SHFL.BFLY PT, R7, R214, 0x2, 0x1f ;  /* 0x0c401f00d6077f89 */ /* 0x000e2400000e0000 */
[----:B------:R-:W-:Y:S01]  /*16e60*/  R2UR UR6, R2 ;  /* 0x00000000020672ca */ /* 0x000fe200000e0000 */
[----:B------:R-:W-:Y:S01]  /*16e70*/  VIADD R2, R6, 0x80 ;  /* 0x0000008006027836 */ /* 0x000fe20000000000 */
[----:B------:R-:W-:Y:S01]  /*16e80*/  R2UR UR7, R3 ;  /* 0x00000000030772ca */ /* 0x000fe200000e0000 */
[----:B------:R-:W-:-:S12]  /*16e90*/  IMAD.MOV.U32 R3, RZ, RZ, 0x40000040 ;  /* 0x40000040ff037424 */ /* 0x000fd800078e00ff */
        /* <DEDUP_REMOVED lines=25> */
[----:B0-----:R-:W-:Y:S01]  /*17030*/  FADD.FTZ R6, R7, R214 ;  /* 0x000000d607067221 */ /* 0x001fe20000010000 */
[----:B------:R-:W-:-:S04]  /*17040*/  MOV R3, 0x40000040 ;  /* 0x4000004000037802 */ /* 0x000fc80000000f00 */
[----:B------:R-:W0:Y:S02]  /*17050*/  SHFL.BFLY PT, R7, R6, 0x1, 0x1f ;  /* 0x0c201f0006077f89 */ /* 0x000e2400000e0000 */
[----:B0-----:R-:W-:Y:S01]  /*17060*/  FADD.FTZ R13, R6, R7 ;  /* 0x00000007060d7221 */ /* 0x001fe20000010000 */
[----:B------:R-:W-:Y:S02]  /*17070*/  IMAD.MOV.U32 R7, RZ, RZ, RZ ;  /* 0x000000ffff077224 */ /* 0x000fe400078e00ff */
[----:B------:R-:W-:Y:S02]  /*17080*/  IMAD.MOV.U32 R6, RZ, RZ, -0x800000 ;  /* 0xff800000ff067424 */ /* 0x000fe400078e00ff */
[----:B------:R-:W-:-:S13]  /*17090*/  FSETP.NE.FTZ.AND P2, PT, R13, RZ, PT ;  /* 0x000000ff0d00720b */ /* 0x000fda0003f55000 */
[----:B------:R-:W0:Y:S02]  /*170a0*/  @P2 MUFU.LG2 R11, R13 ;  /* 0x0000000d000b2308 */ /* 0x000e240000000c00 */
[----:B0-----:R-:W-:Y:S01]  /*170b0*/  @P2 FMUL.FTZ R11, R11, 0.69314718246459960938 ;  /* 0x3f3172180b0b2820 */ /* 0x001fe20000410000 */
[----:B------:R-:W-:Y:S02]  /*170c0*/  WARPGROUP.DEPBAR.LE gsb0, 0x0 ;  /* 0x00008000000079c5 */ /* 0x000fe40000010000 */
[----:B------:R-:W-:-:S06]  /*170d0*/  WARPGROUP.ARRIVE ;  /* 0x00000000000079c5 */ /* 0x000fcc0000000000 */
[----:B------:R-:W-:Y:S01]  /*170e0*/  HGMMA.64x192x16.F32.BF16 R24, R172, gdesc[UR4].tnspB, R24, gsb0 ;  /* 0x42e00004ac187df0 */ /* 0x000fe20008001818 */
[----:B------:R-:W-:Y:S02]  /*170f0*/  R2UR UR6, R2 ;  /* 0x00000000020672ca */ /* 0x000fe400000e0000 */
[----:B------:R-:W-:Y:S01]  /*17100*/  R2UR UR7, R3 ;  /* 0x00000000030772ca */ /* 0x000fe200000e0000 */
[----:B------:R-:W0:Y:S02]  /*17110*/  SHFL.BFLY PT, R2, R215, 0x2, 0x1f ;  /* 0x0c401f00d7027f89 */ /* 0x000e2400000e0000 */
[----:B0-----:R-:W-:-:S05]  /*17120*/  FADD.FTZ R3, R2, R215 ;  /* 0x000000d702037221 */ /* 0x001fca0000010000 */
[----:B------:R-:W0:Y:S02]  /*17130*/  SHFL.BFLY PT, R2, R3, 0x1, 0x1f ;  /* 0x0c201f0003027f89 */ /* 0x000e2400000e0000 */
[----:B0-----:R-:W-:Y:S01]  /*17140*/  FADD.FTZ R12, R3, R2 ;  /* 0x00000002030c7221 */ /* 0x001fe20000010000 */
[----:B------:R-:W-:Y:S02]  /*17150*/  IMAD.MOV.U32 R2, RZ, RZ, RZ ;  /* 0x000000ffff027224 */ /* 0x000fe400078e00ff */
[----:B------:R-:W-:Y:S02]  /*17160*/  IMAD.MOV.U32 R3, RZ, RZ, -0x800000 ;  /* 0xff800000ff037424 */ /* 0x000fe400078e00ff */
[----:B------:R-:W-:Y:S02]  /*17170*/  FSETP.NE.FTZ.AND P1, PT, R12, RZ, PT ;  /* 0x000000ff0c00720b */ /* 0x000fe40003f35000 */
[----:B------:R-:W-:Y:S11]  /*17180*/  @P2 MUFU.RCP R2, R13 ;  /* 0x0000000d00022308 */ /* 0x000ff60000001000 */
[----:B------:R-:W0:Y:S01]  /*17190*/  @P1 MUFU.LG2 R9, R12 ;  /* 0x0000000c00091308 */ /* 0x000e220000000c00 */
[C---:B------:R-:W-:Y:S01]  /*171a0*/  @P1 FMUL.FTZ R10, R0.reuse, 0.69314718246459960938 ;  /* 0x3f317218000a1820 */ /* 0x040fe20000410000 */
[----:B------:R-:W-:-:S04]  /*171b0*/  @P2 FMUL.FTZ R0, R0, 0.69314718246459960938 ;  /* 0x3f31721800002820 */ /* 0x000fc80000410000 */
[----:B------:R-:W-:Y:S02]  /*171c0*/  @P2 FFMA.FTZ R6, R0, R4, R11 ;  /* 0x0000000400062223 */ /* 0x000fe4000001000b */
[----:B------:R1:W2:Y:S01]  /*171d0*/  @P1 MUFU.RCP R7, R12 ;  /* 0x0000000c00071308 */ /* 0x0002a20000001000 */
[----:B0-----:R-:W-:-:S04]  /*171e0*/  @P1 FMUL.FTZ R9, R9, 0.69314718246459960938 ;  /* 0x3f31721809091820 */ /* 0x001fc80000410000 */
[----:B------:R-:W-:Y:S01]  /*171f0*/  @P1 FFMA.FTZ R3, R10, R5, R9 ;  /* 0x000000050a031223 */ /* 0x000fe20000010009 */
[----:B------:R-:W-:Y:S02]  /*17200*/  WARPGROUP.DEPBAR.LE gsb0, 0x0 ;  /* 0x00008000000079c5 */ /* 0x000fe40000010000 */
[----:B------:R-:W-:-:S06]  /*17210*/  WARPGROUP.ARRIVE ;  /* 0x00000000000079c5 */ /* 0x000fcc0000000000 */
[----:B------:R-:W-:Y:S03]  /*17220*/  HGMMA.64x192x16.F32.BF16 R24, R168, gdesc[UR4].tnspB, R24, gsb0 ;  /* 0x42e00004a8187df0 */ /* 0x000fe60008001818 */
[----:B------:R-:W-:Y:S02]  /*17230*/  WARPGROUP.DEPBAR.LE gsb0, 0x0 ;  /* 0x00008000000079c5 */ /* 0x000fe40000010000 */
[----:B-12---:R-:W-:Y:S05]  /*17240*/  @!P0 BRA `(.L_x_3937) ;  /* 0x0000000000048947 */ /* 0x006fea0003800000 */
[----:B------:R-:W-:Y:S01]  /*17250*/  BPT.TRAP 0x1 ;  /* 0x000000040000795c */ /* 0x000fe20000300000 */
.L_x_3937:
        /* <DEDUP_REMOVED lines=12> */
[-C--:B------:R-:W-:Y:S01]  /*17320*/  FMUL.FTZ R24, R24, R7.reuse ;  /* 0x0000000718187220 */ /* 0x080fe20000410000 */
[-C--:B------:R-:W-:Y:S01]  /*17330*/  FMUL.FTZ R25, R25, R7.reuse ;  /* 0x0000000719197220 */ /* 0x080fe20000410000 */
[-C--:B------:R-:W-:Y:S01]  /*17340*/  FMUL.FTZ R0, R28, R7.reuse ;  /* 0x000000071c007220 */ /* 0x080fe20000410000 */
[-C--:B------:R-:W-:Y:S01]  /*17350*/  FMUL.FTZ R4, R29, R7.reuse ;  /* 0x000000071d047220 */ /* 0x080fe20000410000 */
[-C--:B------:R-:W-:Y:S01]  /*17360*/  FMUL.FTZ R32, R32, R7.reuse ;  /* 0x0000000720207220 */ /* 0x080fe20000410000 */
[-C--:B------:R-:W-:Y:S01]  /*17370*/  FMUL.FTZ R33, R33, R7.reuse ;  /* 0x0000000721217220 */ /* 0x080fe20000410000 */
[----:B0-----:R-:W-:Y:S01]  /*17380*/  SEL R5, RZ, 0x1, P1 ;  /* 0x00000001ff057807 */ /* 0x001fe20000800000 */
        /* <DEDUP_REMOVED lines=89> */
.L_x_3859:
[----:B------:R-:W1:Y:S08]  /*17920*/  S2UR UR4, SR_CgaCtaId ;  /* 0x00000000000479c3 */ /* 0x000e700000008800 */
[----:B------:R-:W-:Y:S01]  /*17930*/  BAR.SYNC.DEFER_BLOCKING 0x5, 0x180 ;  /* 0x0146000000007b1d */ /* 0x000fe20000010000 */
[----:B------:R-:W-:-:S05]  /*17940*/  MOV R5, 0x400 ;  /* 0x0000040000057802 */ /* 0x000fca0000000f00 */
[----:B------:R-:W-:Y:S01]  /*17950*/  BSSY B0, `(.L_x_3938) ;  /* 0x0000275000007945 */ /* 0x000fe20003800000 */
[----:B-1----:R-:W-:-:S05]  /*17960*/  IMAD.U32 R222, RZ, RZ, UR4 ;  /* 0x00000004ffde7e24 */ /* 0x002fca000f8e00ff */
[----:B------:R-:W-:-:S05]  /*17970*/  LEA R2, R222, R5, 0x18 ;  /* 0x00000005de027211 */ /* 0x000fca00078ec0ff */
[----:B------:R1:W2:Y:S01]  /*17980*/  LDS.128 R28, [R2+0x308d0] ;  /* 0x0308d000021c7984 */ /* 0x0002a20000000c00 */
[----:B------:R-:W-:Y:S06]  /*17990*/  BAR.ARV 0x4, 0x180 ;  /* 0x0106000000007b1d */ /* 0x000fec0000002000 */
[----:B------:R-:W-:Y:S05]  /*179a0*/  @P0 BRA `(.L_x_3939) ;  /* 0x00000018009c0947 */ /* 0x000fea0003800000 */
[----:B------:R-:W3:Y:S01]  /*179b0*/  LDL R10, [R1+0x80] ;  /* 0x00008000010a7983 */ /* 0x000ee20000100800 */
[----:B------:R-:W-:Y:S01]  /*179c0*/  F2FP.BF16.F32.PACK_AB R24, R25, R24 ;  /* 0x000000181918723e */ /* 0x000fe200000010ff */
[----:B------:R-:W-:Y:S01]  /*179d0*/  ULDC.64 UR4, c[0x0][0xc00] ;  /* 0x0003000000047ab9 */ /* 0x000fe20000000a00 */
[----:B------:R-:W-:Y:S01]  /*179e0*/  F2FP.BF16.F32.PACK_AB R25, R140, R126 ;  /* 0x0000007e8c19723e */ /* 0x000fe200000010ff */
[----:B------:R-:W0:Y:S01]  /*179f0*/  S2R R5, SR_SWINHI ;  /* 0x0000000000057919 */ /* 0x000e220000002f00 */
        /* <DEDUP_REMOVED lines=16> */
[----:B------:R-:W-:Y:S02]  /*17b00*/  MOV R8, R2 ;  /* 0x0000000200087202 */ /* 0x000fe40000000f00 */
[----:B0-----:R-:W-:Y:S02]  /*17b10*/  MOV R9, R5 ;  /* 0x0000000500097202 */ /* 0x001fe40000000f00 */
        /* <DEDUP_REMOVED lines=22> */
[----:B------:R-:W-:Y:S01]  /*17c80*/  BAR.SYNC.DEFER_BLOCKING 0x1, 0x100 ;  /* 0x0044000000007b1d */ /* 0x000fe20000010000 */
[----:B---3--:R-:W-:-:S03]  /*17c90*/  IMAD.WIDE R26, R10, 0x2, R8 ;  /* 0x000000020a1a7825 */ /* 0x008fc600078e0208 */
[C---:B------:R-:W-:Y:S02]  /*17ca0*/  IADD3 R111, P2, R26.reuse, 0x20, RZ ;  /* 0x000000201a6f7810 */ /* 0x040fe40007f5e0ff */
[C---:B------:R-:W-:Y:S02]  /*17cb0*/  IADD3 R141, P6, R26.reuse, 0x60, RZ ;  /* 0x000000601a8d7810 */ /* 0x040fe40007fde0ff */
[----:B------:R-:W-:Y:S01]  /*17cc0*/  LOP3.LUT R10, R111, 0x380, RZ, 0xc0, !PT ;  /* 0x000003806f0a7812 */ /* 0x000fe200078ec0ff */
[--C-:B------:R-:W-:Y:S01]  /*17cd0*/  IMAD.X R11, RZ, RZ, R27.reuse, P2 ;  /* 0x000000ffff0b7224 */ /* 0x100fe200010e061b */
[----:B-----5:R-:W-:Y:S02]  /*17ce0*/  IADD3 R137, P1, R26, 0x40, RZ ;  /* 0x000000401a897810 */ /* 0x020fe40007f3e0ff */
[----:B------:R-:W-:Y:S02]  /*17cf0*/  SHF.R.U64 R10, R10, 0x3, RZ ;  /* 0x000000030a0a7819 */ /* 0x000fe400000012ff */
[----:B------:R-:W-:Y:S01]  /*17d00*/  IADD3 R34, P0, R26, 0x4020, RZ ;  /* 0x000040201a227810 */ /* 0x000fe20007f1e0ff */
[----:B------:R-:W-:Y:S01]  /*17d10*/  IMAD.X R13, RZ, RZ, R27, P1 ;  /* 0x000000ffff0d7224 */ /* 0x000fe200008e061b */
[----:B------:R-:W-:-:S02]  /*17d20*/  LOP3.LUT R14, R141, 0x380, RZ, 0xc0, !PT ;  /* 0x000003808d0e7812 */ /* 0x000fc400078ec0ff */
[----:B------:R-:W-:Y:S01]  /*17d30*/  LOP3.LUT R12, R137, 0x380, RZ, 0xc0, !PT ;  /* 0x00000380890c7812 */ /* 0x000fe200078ec0ff */
[----:B------:R-:W-:Y:S01]  /*17d40*/  IMAD.X R35, RZ, RZ, R27, P0 ;  /* 0x000000ffff237224 */ /* 0x000fe200000e061b */
[----:B------:R-:W-:Y:S02]  /*17d50*/  LOP3.LUT R10, R10, R111, RZ, 0x3c, !PT ;  /* 0x0000006f0a0a7212 */ /* 0x000fe400078e3cff */
[----:B------:R-:W-:Y:S02]  /*17d60*/  SHF.R.U64 R14, R14, 0x3, RZ ;  /* 0x000000030e0e7819 */ /* 0x000fe400000012ff */
[----:B------:R-:W-:Y:S02]  /*17d70*/  LOP3.LUT R111, R34, 0x380, RZ, 0xc0, !PT ;  /* 0x00000380226f7812 */ /* 0x000fe400078ec0ff */
[C---:B------:R-:W-:Y:S02]  /*17d80*/  IADD3 R42, P3, R26.reuse, 0x4060, RZ ;  /* 0x000040601a2a7810 */ /* 0x040fe40007f7e0ff */
[----:B------:R-:W-:-:S02]  /*17d90*/  IADD3 R143, P5, R26, 0x4000, RZ ;  /* 0x000040001a8f7810 */ /* 0x000fc40007fbe0ff */
[----:B------:R-:W-:Y:S01]  /*17da0*/  SHF.R.U64 R12, R12, 0x3, RZ ;  /* 0x000000030c0c7819 */ /* 0x000fe200000012ff */
[--C-:B------:R-:W-:Y:S01]  /*17db0*/  IMAD.X R43, RZ, RZ, R27.reuse, P3 ;  /* 0x000000ffff2b7224 */ /* 0x100fe200018e061b */
[----:B------:R-:W-:Y:S01]  /*17dc0*/  IADD3 R38, P4, R26, 0x4040, RZ ;  /* 0x000040401a267810 */ /* 0x000fe20007f9e0ff */
[--C-:B------:R-:W-:Y:S01]  /*17dd0*/  IMAD.X R21, RZ, RZ, R27.reuse, P5 ;  /* 0x000000ffff157224 */ /* 0x100fe200028e061b */
[----:B------:R-:W-:Y:S02]  /*17de0*/  LOP3.LUT R14, R14, R141, RZ, 0x3c, !PT ;  /* 0x0000008d0e0e7212 */ /* 0x000fe400078e3cff */
[----:B------:R-:W-:Y:S01]  /*17df0*/  SHF.R.U64 R111, R111, 0x3, RZ ;  /* 0x000000036f6f7819 */ /* 0x000fe200000012ff */
[----:B------:R-:W-:Y:S01]  /*17e00*/  IMAD.X R39, RZ, RZ, R27, P4 ;  /* 0x000000ffff277224 */ /* 0x000fe200020e061b */
[----:B--2---:R-:W-:Y:S02]  /*17e10*/  IADD3 R28, P1, R26, 0x8020, RZ ;  /* 0x000080201a1c7810 */ /* 0x004fe40007f3e0ff */
[----:B------:R-:W-:-:S02]  /*17e20*/  LOP3.LUT R141, R42, 0x380, RZ, 0xc0, !PT ;  /* 0x000003802a8d7812 */ /* 0x000fc400078ec0ff */
[----:B------:R-:W-:Y:S01]  /*17e30*/  LOP3.LUT R5, R26, 0x380, RZ, 0xc0, !PT ;  /* 0x000003801a057812 */ /* 0x000fe200078ec0ff */
[----:B------:R-:W-:Y:S01]  /*17e40*/  IMAD.X R51, RZ, RZ, R27, P1 ;  /* 0x000000ffff337224 */ /* 0x000fe200008e061b */
[----:B------:R-:W-:Y:S02]  /*17e50*/  LOP3.LUT R20, R143, 0x380, RZ, 0xc0, !PT ;  /* 0x000003808f147812 */ /* 0x000fe400078ec0ff */
[----:B------:R-:W-:Y:S02]  /*17e60*/  LOP3.LUT R12, R12, R137, RZ, 0x3c, !PT ;  /* 0x000000890c0c7212 */ /* 0x000fe400078e3cff */
[----:B------:R-:W-:Y:S02]  /*17e70*/  LOP3.LUT R137, R38, 0x380, RZ, 0xc0, !PT ;  /* 0x0000038026897812 */ /* 0x000fe400078ec0ff */
[----:B------:R-:W-:Y:S02]  /*17e80*/  LOP3.LUT R34, R111, R34, RZ, 0x3c, !PT ;  /* 0x000000226f227212 */ /* 0x000fe400078e3cff */
[----:B------:R-:W-:-:S02]  /*17e90*/  SHF.R.U64 R141, R141, 0x3, RZ ;  /* 0x000000038d8d7819 */ /* 0x000fc400000012ff */
[----:B------:R-:W-:Y:S02]  /*17ea0*/  LOP3.LUT R111, R28, 0x380, RZ, 0xc0, !PT ;  /* 0x000003801c6f7812 */ /* 0x000fe400078ec0ff */
[----:B------:R-:W-:Y:S02]  /*17eb0*/  IADD3 R78, P5, R26, 0x8060, RZ ;  /* 0x000080601a4e7810 */ /* 0x000fe40007fbe0ff */
[----:B------:R-:W-:Y:S02]  /*17ec0*/  SHF.R.U64 R5, R5, 0x3, RZ ;  /* 0x0000000305057819 */ /* 0x000fe400000012ff */
[----:B------:R-:W-:Y:S02]  /*17ed0*/  SHF.R.U64 R20, R20, 0x3, RZ ;  /* 0x0000000314147819 */ /* 0x000fe400000012ff */
[----:B------:R-:W-:Y:S02]  /*17ee0*/  IADD3 R46, P2, R26, 0x8000, RZ ;  /* 0x000080001a2e7810 */ /* 0x000fe40007f5e0ff */
[----:B------:R-:W-:-:S02]  /*17ef0*/  IADD3.X R15, RZ, R27, RZ, P6, !PT ;  /* 0x0000001bff0f7210 */ /* 0x000fc400037fe4ff */
[----:B------:R-:W-:Y:S01]  /*17f00*/  SHF.R.U64 R137, R137, 0x3, RZ ;  /* 0x0000000389897819 */ /* 0x000fe200000012ff */
[--C-:B------:R-:W-:Y:S01]  /*17f10*/  IMAD.X R47, RZ, RZ, R27.reuse, P2 ;  /* 0x000000ffff2f7224 */ /* 0x100fe200010e061b */
[----:B------:R-:W-:Y:S02]  /*17f20*/  IADD3 R54, P6, R26, 0x8040, RZ ;  /* 0x000080401a367810 */ /* 0x000fe40007fde0ff */
[----:B------:R-:W-:Y:S02]  /*17f30*/  LOP3.LUT R42, R141, R42, RZ, 0x3c, !PT ;  /* 0x0000002a8d2a7212 */ /* 0x000fe400078e3cff */
[----:B------:R-:W-:Y:S01]  /*17f40*/  SHF.R.U64 R111, R111, 0x3, RZ ;  /* 0x000000036f6f7819 */ /* 0x000fe200000012ff */
[--C-:B------:R-:W-:Y:S01]  /*17f50*/  IMAD.X R55, RZ, RZ, R27.reuse, P6 ;  /* 0x000000ffff377224 */ /* 0x100fe200030e061b */
[----:B------:R-:W-:Y:S01]  /*17f60*/  LOP3.LUT R26, R5, R26, RZ, 0x3c, !PT ;  /* 0x0000001a051a7212 */ /* 0x000fe200078e3cff */
[----:B------:R-:W-:Y:S01]  /*17f70*/  IMAD.X R5, RZ, RZ, R27, P5 ;  /* 0x000000ffff057224 */ /* 0x000fe200028e061b */
[----:B------:R-:W-:-:S02]  /*17f80*/  LOP3.LUT R20, R20, R143, RZ, 0x3c, !PT ;  /* 0x0000008f14147212 */ /* 0x000fc400078e3cff */
[----:B------:R-:W-:Y:S02]  /*17f90*/  LOP3.LUT R141, R78, 0x380, RZ, 0xc0, !PT ;  /* 0x000003804e8d7812 */ /* 0x000fe400078ec0ff */
[----:B------:R-:W-:Y:S02]  /*17fa0*/  LOP3.LUT R143, R46, 0x380, RZ, 0xc0, !PT ;  /* 0x000003802e8f7812 */ /* 0x000fe400078ec0ff */
[----:B------:R-:W-:Y:S02]  /*17fb0*/  LOP3.LUT R38, R137, R38, RZ, 0x3c, !PT ;  /* 0x0000002689267212 */ /* 0x000fe400078e3cff */
[----:B------:R-:W-:Y:S02]  /*17fc0*/  LOP3.LUT R137, R54, 0x380, RZ, 0xc0, !PT ;  /* 0x0000038036897812 */ /* 0x000fe400078ec0ff */
[----:B------:R-:W-:Y:S02]  /*17fd0*/  LOP3.LUT R50, R111, R28, RZ, 0x3c, !PT ;  /* 0x0000001c6f327212 */ /* 0x000fe400078e3cff */
[----:B------:R-:W-:-:S02]  /*17fe0*/  MOV R86, R26 ;  /* 0x0000001a00567202 */ /* 0x000fc40000000f00 */
[----:B------:R-:W-:Y:S02]  /*17ff0*/  SHF.R.U64 R141, R141, 0x3, RZ ;  /* 0x000000038d8d7819 */ /* 0x000fe400000012ff */
[----:B------:R-:W-:Y:S02]  /*18000*/  MOV R28, R10 ;  /* 0x0000000a001c7202 */ /* 0x000fe40000000f00 */
[----:B------:R-:W-:Y:S02]  /*18010*/  SHF.R.U64 R143, R143, 0x3, RZ ;  /* 0x000000038f8f7819 */ /* 0x000fe400000012ff */
[----:B------:R-:W-:Y:S02]  /*18020*/  F2FP.BF16.F32.PACK_AB R26, R4, R0 ;  /* 0x00000000041a723e */ /* 0x000fe400000010ff */
[----:B------:R-:W-:Y:S02]  /*18030*/  F2FP.BF16.F32.PACK_AB R27, R139, R125 ;  /* 0x0000007d8b1b723e */ /* 0x000fe400000010ff */
[----:B------:R-:W-:-:S02]  /*18040*/  MOV R11, R34 ;  /* 0x00000022000b7202 */ /* 0x000fc40000000f00 */
[----:B------:R-:W-:Y:S01]  /*18050*/  MOV R10, R42 ;  /* 0x0000002a000a7202 */ /* 0x000fe20000000f00 */
[----:B------:R-:W-:Y:S01]  /*18060*/  STSM.16.M88.4 [R86], R24 ;  /* 0x0000001856007844 */ /* 0x000fe20000000200 */
[----:B------:R-:W-:Y:S02]  /*18070*/  F2FP.BF16.F32.PACK_AB R34, R37, R36 ;  /* 0x000000242522723e */ /* 0x000fe400000010ff */
[----:B------:R-:W-:Y:S02]  /*18080*/  F2FP.BF16.F32.PACK_AB R35, R136, R123 ;  /* 0x0000007b8823723e */ /* 0x000fe400000010ff */
[----:B------:R-:W-:Y:S02]  /*18090*/  SHF.R.U64 R137, R137, 0x3, RZ ;  /* 0x0000000389897819 */ /* 0x000fe400000012ff */
[----:B------:R-:W-:Y:S01]  /*180a0*/  MOV R12, R12 ;  /* 0x0000000c000c7202 */ /* 0x000fe20000000f00 */
[----:B------:R0:W-:Y:S01]  /*180b0*/  STSM.16.M88.4 [R28], R32 ;  /* 0x000000201c007844 */ /* 0x0001e20000000200 */
[----:B------:R-:W-:-:S02]  /*180c0*/  MOV R0, R50 ;  /* 0x0000003200007202 */ /* 0x000fc40000000f00 */
[----:B------:R-:W-:Y:S02]  /*180d0*/  F2FP.BF16.F32.PACK_AB R42, R45, R44 ;  /* 0x0000002c2d2a723e */ /* 0x000fe400000010ff */
[----:B------:R-:W-:Y:S02]  /*180e0*/  F2FP.BF16.F32.PACK_AB R43, R134, R121 ;  /* 0x00000079862b723e */ /* 0x000fe400000010ff */
[----:B------:R-:W-:Y:S02]  /*180f0*/  LOP3.LUT R4, R141, R78, RZ, 0x3c, !PT ;  /* 0x0000004e8d047212 */ /* 0x000fe400078e3cff */
[----:B------:R-:W-:Y:S01]  /*18100*/  MOV R14, R14 ;  /* 0x0000000e000e7202 */ /* 0x000fe20000000f00 */
[----:B------:R-:W-:Y:S01]  /*18110*/  STSM.16.M88.4 [R12], R40 ;  /* 0x000000280c007844 */ /* 0x000fe20000000200 */
[----:B------:R-:W-:Y:S02]  /*18120*/  F2FP.BF16.F32.PACK_AB R50, R53, R52 ;  /* 0x000000343532723e */ /* 0x000fe400000010ff */
[----:B------:R-:W-:-:S02]  /*18130*/  F2FP.BF16.F32.PACK_AB R51, R132, R7 ;  /* 0x000000078433723e */ /* 0x000fc400000010ff */
[----:B------:R-:W-:Y:S01]  /*18140*/  LOP3.LUT R46, R143, R46, RZ, 0x3c, !PT ;  /* 0x0000002e8f2e7212 */ /* 0x000fe200078e3cff */
[----:B0-----:R-:W0:Y:S01]  /*18150*/  LDC R28, c[0x0][0xbe8] ;  /* 0x0002fa00ff1c7b82 */ /* 0x001e220000000800 */
[----:B------:R-:W-:Y:S01]  /*18160*/  MOV R20, R20 ;  /* 0x0000001400147202 */ /* 0x000fe20000000f00 */
[----:B------:R-:W-:Y:S01]  /*18170*/  STSM.16.M88.4 [R14], R48 ;  /* 0x000000300e007844 */ /* 0x000fe20000000200 */
[----:B------:R-:W-:Y:S02]  /*18180*/  LOP3.LUT R54, R137, R54, RZ, 0x3c, !PT ;  /* 0x0000003689367212 */ /* 0x000fe400078e3cff */
[----:B------:R-:W-:Y:S01]  /*18190*/  MOV R38, R38 ;  /* 0x0000002600267202 */ /* 0x000fe20000000f00 */
[----:B------:R2:W-:Y:S01]  /*181a0*/  STSM.16.M88.4 [R20], R56 ;  /* 0x0000003814007844 */ /* 0x0005e20000000200 */
[----:B------:R-:W-:Y:S02]  /*181b0*/  MOV R7, R4 ;  /* 0x0000000400077202 */ /* 0x000fe40000000f00 */
[----:B------:R-:W-:Y:S01]  /*181c0*/  MOV R46, R46 ;  /* 0x0000002e002e7202 */ /* 0x000fe20000000f00 */
[----:B------:R-:W-:Y:S01]  /*181d0*/  STSM.16.M88.4 [R11], R64 ;  /* 0x000000400b007844 */ /* 0x000fe20000000200 */
[----:B------:R-:W-:-:S02]  /*181e0*/  ISETP.NE.U32.AND P0, PT, RZ, UR4, PT ;  /* 0x00000004ff007c0c */ /* 0x000fc4000bf05070 */
[----:B------:R-:W-:Y:S01]  /*181f0*/  IADD3 R4, P1, R228, UR4, RZ ;  /* 0x00000004e4047c10 */ /* 0x000fe2000ff3e0ff */
[----:B------:R-:W-:Y:S01]  /*18200*/  STSM.16.M88.4 [R38], R72 ;  /* 0x0000004826007844 */ /* 0x000fe20000000200 */
[----:B------:R-:W-:Y:S02]  /*18210*/  MOV R54, R54 ;  /* 0x0000003600367202 */ /* 0x000fe40000000f00 */
[----:B------:R-:W-:Y:S01]  /*18220*/  ISETP.NE.AND.EX P0, PT, RZ, UR5, PT, P0 ;  /* 0x00000005ff007c0c */ /* 0x000fe2000bf05300 */
[----:B------:R-:W-:Y:S01]  /*18230*/  STSM.16.M88.4 [R10], R80 ;  /* 0x000000500a007844 */ /* 0x000fe20000000200 */
[----:B------:R-:W-:Y:S01]  /*18240*/  IADD3.X R5, R229, UR5, RZ, P1, !PT ;  /* 0x00000005e5057c10 */ /* 0x000fe20008ffe4ff */
[----:B------:R-:W-:Y:S02]  /*18250*/  ULDC.64 UR4, c[0x0][0xc08] ;  /* 0x0003020000047ab9 */ /* 0x000fe40000000a00 */
[----:B------:R-:W-:Y:S01]  /*18260*/  STSM.16.M88.4 [R46], R88 ;  /* 0x000000582e007844 */ /* 0x000fe20000000200 */
[----:B------:R-:W-:Y:S01]  /*18270*/  ISETP.NE.U32.AND P2, PT, RZ, UR4, PT ;  /* 0x00000004ff007c0c */ /* 0x000fe2000bf45070 */
[----:B--2---:R-:W-:-:S02]  /*18280*/  IMAD.MOV.U32 R20, RZ, RZ, RZ ;  /* 0x000000ffff147224 */ /* 0x004fc400078e00ff */
[----:B------:R-:W-:Y:S04]  /*18290*/  STSM.16.M88.4 [R0], R96 ;  /* 0x0000006000007844 */ /* 0x000fe80000000200 */
[----:B------:R-:W-:Y:S01]  /*182a0*/  STSM.16.M88.4 [R54], R104 ;  /* 0x0000006836007844 */ /* 0x000fe20000000200 */
[----:B------:R-:W-:-:S03]  /*182b0*/  ISETP.NE.AND.EX P2, PT, RZ, UR5, PT, P2 ;  /* 0x00000005ff007c0c */ /* 0x000fc6000bf45320 */
[----:B------:R2:W-:Y:S01]  /*182c0*/  STSM.16.M88.4 [R7], R112 ;  /* 0x0000007007007844 */ /* 0x0005e20000000200 */
[----:B------:R-:W-:Y:S09]  /*182d0*/  BAR.SYNC.DEFER_BLOCKING 0x1, 0x100 ;  /* 0x0044000000007b1d */ /* 0x000ff20000010000 */
[----:B------:R-:W-:Y:S01]  /*182e0*/  @P2 IADD3 R228, P3, R228, UR4, RZ ;  /* 0x00000004e4e42c10 */ /* 0x000fe2000ff7e0ff */
[----:B------:R-:W-:-:S03]  /*182f0*/  ULDC UR4, c[0x0][0xa88] ;  /* 0x0002a20000047ab9 */ /* 0x000fc60000000800 */
[----:B------:R-:W-:Y:S01]  /*18300*/  @P2 IADD3.X R229, R229, UR5, RZ, P3, !PT ;  /* 0x00000005e5e52c10 */ /* 0x000fe20009ffe4ff */
[----:B--2---:R-:W-:Y:S01]  /*18310*/  IMAD.U32 R7, RZ, RZ, UR4 ;  /* 0x00000004ff077e24 */ /* 0x004fe2000f8e00ff */
[----:B------:R2:W5:Y:S01]  /*18320*/  @P0 LDG.E R20, desc[UR56][R4.64] ;  /* 0x0000003804140981 */ /* 0x000562000c1e1900 */
[----:B0-----:R-:W-:-:S04]  /*18330*/  ISETP.NE.AND P1, PT, R28, 0x1, PT ;  /* 0x000000011c00780c */ /* 0x001fc80003f25270 */
[----:B------:R2:W5:Y:S09]  /*18340*/  @P2 LDG.E R7, desc[UR56][R228.64] ;  /* 0x00000038e4072981 */ /* 0x000572000c1e1900 */
[----:B------:R-:W0:Y:S08]  /*18350*/  @P1 LDC R0, c[0x0][0xbec] ;  /* 0x0002fb00ff001b82 */ /* 0x000e300000000800 */
[----:B------:R-:W3:Y:S01]  /*18360*/  @P1 LDC R13, c[0x0][0xbf0] ;  /* 0x0002fc00ff0d1b82 */ /* 0x000ee20000000800 */
[----:B--2---:R-:W-:Y:S05]  /*18370*/  @P2 BRA `(.L_x_3940) ;  /* 0x0000000000102947 */ /* 0x004fea0003800000 */
[----:B------:R-:W-:Y:S05]  /*18380*/  @!P0 BRA `(.L_x_3940) ;  /* 0x00000000000c8947 */ /* 0x000fea0003800000 */
[----:B------:R-:W2:Y:S04]  /*18390*/  LDG.E R10, desc[UR56][R4.64] ;  /* 0x00000038040a7981 */ /* 0x000ea8000c1e1900 */
[----:B-----5:R-:W2:Y:S02]  /*183a0*/  LDG.E R7, desc[UR56][R4.64+0x4] ;  /* 0x0000043804077981 */ /* 0x020ea4000c1e1900 */
[----:B--2---:R-:W-:-:S07]  /*183b0*/  IADD3 R7, -R10, R7, RZ ;  /* 0x000000070a077210 */ /* 0x004fce0007ffe1ff */
.L_x_3940:
[----:B------:R-:W2:Y:S01]  /*183c0*/  LDL R4, [R1+0x7c] ;  /* 0x00007c0001047983 */ /* 0x000ea20000100800 */
[----:B------:R-:W-:Y:S01]  /*183d0*/  SHF.R.S32.HI R65, RZ, 0x1f, R227 ;  /* 0x0000001fff417819 */ /* 0x000fe200000114e3 */
[----:B------:R-:W-:Y:S01]  /*183e0*/  ULDC.64 UR4, c[0x0][0xb90] ;  /* 0x0002e40000047ab9 */ /* 0x000fe20000000a00 */
[----:B------:R-:W4:Y:S01]  /*183f0*/  S2R R35, SR_TID.X ;  /* 0x0000000000237919 */ /* 0x000f220000002100 */
[----:B-----5:R-:W-:Y:S01]  /*18400*/  SHF.R.S32.HI R21, RZ, 0x1f, R20 ;  /* 0x0000001fff157819 */ /* 0x020fe20000011414 */
[----:B------:R-:W-:Y:S01]  /*18410*/  IMAD R66, R7, R28, RZ ;  /* 0x0000001c07427224 */ /* 0x000fe200078e02ff */
[----:B------:R-:W1:Y:S01]  /*18420*/  @P1 LDC R70, c[0x0][0xbec] ;  /* 0x0002fb00ff461b82 */ /* 0x000e620000000800 */
[----:B------:R-:W3:Y:S04]  /*18430*/  LDL.LU R12, [R1+0x48] ;  /* 0x00004800010c7983 */ /* 0x000ee80000300800 */
[----:B------:R-:W2:Y:S03]  /*18440*/  LDL.LU R10, [R1+0x4] ;  /* 0x00000400010a7983 */ /* 0x000ea60000300800 */
[----:B------:R-:W1:Y:S01]  /*18450*/  @P1 LDC R72, c[0x0][0xbf0] ;  /* 0x0002fc00ff481b82 */ /* 0x000e620000000800 */
[----:B------:R-:W3:Y:S04]  /*18460*/  LDL.LU R71, [R1+0x44] ;  /* 0x0000440001477983 */ /* 0x000ee80000300800 */
[----:B------:R-:W3:Y:S01]  /*18470*/  LDL R34, [R1+0x74] ;  /* 0x0000740001227983 */ /* 0x000ee20000100800 */
[----:B----4-:R-:W-:-:S05]  /*18480*/  VIADD R35, R35, 0xffffff80 ;  /* 0xffffff8023237836 */ /* 0x010fca0000000000 */
[----:B------:R-:W-:-:S04]  /*18490*/  SHF.R.S32.HI R73, RZ, 0x1f, R35 ;  /* 0x0000001fff497819 */ /* 0x000fc80000011423 */
[----:B------:R-:W-:-:S04]  /*184a0*/  LEA.HI R73, R73, R35, RZ, 0x3 ;  /* 0x0000002349497211 */ /* 0x000fc800078f18ff */
[----:B------:R-:W-:Y:S01]  /*184b0*/  SHF.R.S32.HI R73, RZ, 0x3, R73 ;  /* 0x00000003ff497819 */ /* 0x000fe20000011449 */
[----:B------:R-:W-:Y:S01]  /*184c0*/  BSSY B1, `(.L_x_3941) ;  /* 0x00000bd000017945 */ /* 0x000fe20003800000 */
[----:B------:R-:W-:Y:S02]  /*184d0*/  SHF.R.S32.HI R74, RZ, 0x1f, R225 ;  /* 0x0000001fff4a7819 */ /* 0x000fe400000114e1 */
[----:B--2---:R-:W-:Y:S01]  /*184e0*/  SEL R64, R10, RZ, !P0 ;  /* 0x000000ff0a407207 */ /* 0x004fe20004000000 */
[----:B---3--:R-:W-:Y:S02]  /*184f0*/  IMAD R27, R71, 0x80, R4 ;  /* 0x00000080471b7824 */ /* 0x008fe400078e0204 */
[----:B------:R-:W-:Y:S02]  /*18500*/  IMAD R4, R65, UR4, RZ ;  /* 0x0000000441047c24 */ /* 0x000fe4000f8e02ff */
[----:B0-----:R-:W-:-:S04]  /*18510*/  @P1 IMAD.HI.U32 R0, R27, R0, RZ ;  /* 0x000000001b001227 */ /* 0x001fc800078e00ff */
[----:B------:R-:W-:Y:S01]  /*18520*/  IMAD.MOV.U32 R11, RZ, RZ, R27 ;  /* 0x000000ffff0b7224 */ /* 0x000fe200078e001b */
[----:B------:R-:W-:Y:S01]  /*18530*/  @P1 SHF.R.U32.HI R11, RZ, R13, R0 ;  /* 0x0000000dff0b1219 */ /* 0x000fe20000011600 */
[C---:B------:R-:W-:Y:S01]  /*18540*/  IMAD R15, R227.reuse, UR5, R4 ;  /* 0x00000005e30f7c24 */ /* 0x040fe2000f8e0204 */
[----:B------:R-:W-:Y:S01]  /*18550*/  SEL R0, R12, RZ, !P0 ;  /* 0x000000ff0c007207 */ /* 0x000fe20004000000 */
[----:B------:R-:W-:Y:S01]  /*18560*/  IMAD.WIDE.U32 R4, R227, UR4, R20 ;  /* 0x00000004e3047c25 */ /* 0x000fe2000f8e0014 */
[----:B------:R-:W-:-:S03]  /*18570*/  ULDC.64 UR4, c[0x0][0xb98] ;  /* 0x0002e60000047ab9 */ /* 0x000fc60000000a00 */
[----:B------:R-:W-:Y:S02]  /*18580*/  IMAD R13, R73, 0x40, R223 ;  /* 0x00000040490d7824 */ /* 0x000fe400078e02df */
[----:B------:R-:W-:Y:S02]  /*18590*/  IMAD.IADD R5, R5, 0x1, R15 ;  /* 0x0000000105057824 */ /* 0x000fe400078e020f */
[----:B------:R-:W-:Y:S02]  /*185a0*/  IMAD.MOV R25, RZ, RZ, -R11 ;  /* 0x000000ffff197224 */ /* 0x000fe400078e0a0b */
[----:B------:R-:W-:-:S04]  /*185b0*/  IMAD.WIDE R8, R13, 0x2, R8 ;  /* 0x000000020d087825 */ /* 0x000fc800078e0208 */
[----:B------:R-:W-:Y:S02]  /*185c0*/  IMAD R15, R0, UR4, RZ ;  /* 0x00000004000f7c24 */ /* 0x000fe4000f8e02ff */
[----:B------:R-:W-:-:S04]  /*185d0*/  IMAD.WIDE.U32 R4, R64, UR4, R4 ;  /* 0x0000000440047c25 */ /* 0x000fc8000f8e0004 */
[----:B------:R-:W-:Y:S01]  /*185e0*/  IMAD R13, R28, R25, R27 ;  /* 0x000000191c0d7224 */ /* 0x000fe200078e021b */
[----:B------:R-:W-:Y:S01]  /*185f0*/  IADD3 R4, P0, R11, R4, RZ ;  /* 0x000000040b047210 */ /* 0x000fe20007f1e0ff */
[----:B------:R-:W-:Y:S01]  /*18600*/  IMAD R12, R64, UR5, R15 ;  /* 0x00000005400c7c24 */ /* 0x000fe2000f8e020f */
[----:B------:R-:W-:Y:S01]  /*18610*/  SHF.R.S32.HI R15, RZ, 0x1f, R11 ;  /* 0x0000001fff0f7819 */ /* 0x000fe2000001140b */
[----:B------:R-:W-:Y:S01]  /*18620*/  ULDC.64 UR4, c[0x0][0xb88] ;  /* 0x0002e20000047ab9 */ /* 0x000fe20000000a00 */
[----:B------:R-:W-:Y:S02]  /*18630*/  SHF.R.S32.HI R10, RZ, 0x1f, R13 ;  /* 0x0000001fff0a7819 */ /* 0x000fe4000001140d */
[----:B------:R-:W-:-:S03]  /*18640*/  IADD3.X R5, R15, R5, R12, P0, !PT ;  /* 0x000000050f057210 */ /* 0x000fc600007fe40c */
[----:B------:R-:W-:Y:S01]  /*18650*/  IMAD R14, R10, UR4, RZ ;  /* 0x000000040a0e7c24 */ /* 0x000fe2000f8e02ff */
[----:B------:R-:W-:Y:S01]  /*18660*/  IADD3 R11, P6, R8, 0x2000, RZ ;  /* 0x00002000080b7810 */ /* 0x000fe20007fde0ff */
[----:B------:R-:W-:-:S04]  /*18670*/  IMAD.WIDE.U32 R4, R13, UR4, R4 ;  /* 0x000000040d047c25 */ /* 0x000fc8000f8e0004 */
[----:B------:R-:W-:Y:S01]  /*18680*/  IMAD R15, R13, UR5, R14 ;  /* 0x000000050d0f7c24 */ /* 0x000fe2000f8e020e */
[----:B------:R-:W-:Y:S01]  /*18690*/  ULDC.64 UR4, c[0x0][0xb50] ;  /* 0x0002d40000047ab9 */ /* 0x000fe20000000a00 */
[----:B------:R-:W-:Y:S01]  /*186a0*/  LOP3.LUT R12, R11, 0x380, RZ, 0xc0, !PT ;  /* 0x000003800b0c7812 */ /* 0x000fe200078ec0ff */
[----:B------:R-:W-:Y:S01]  /*186b0*/  IMAD R27, R71, 0x80, R34 ;  /* 0x00000080471b7824 */ /* 0x000fe200078e0222 */
[----:B------:R-:W-:Y:S01]  /*186c0*/  LEA R26, P0, R4, UR4, 0x2 ;  /* 0x00000004041a7c11 */ /* 0x000fe2000f8010ff */
[----:B------:R-:W-:Y:S01]  /*186d0*/  IMAD.IADD R5, R5, 0x1, R15 ;  /* 0x0000000105057824 */ /* 0x000fe200078e020f */
[----:B------:R-:W-:Y:S02]  /*186e0*/  SHF.R.S32.HI R34, RZ, 0x1f, R35 ;  /* 0x0000001fff227819 */ /* 0x000fe40000011423 */
[----:B------:R-:W-:Y:S02]  /*186f0*/  IADD3 R25, P2, R8, 0x1000, RZ ;  /* 0x0000100008197810 */ /* 0x000fe40007f5e0ff */
[----:B------:R-:W-:-:S02]  /*18700*/  SHF.R.U64 R12, R12, 0x3, RZ ;  /* 0x000000030c0c7819 */ /* 0x000fc400000012ff */
[----:B------:R-:W-:Y:S01]  /*18710*/  LEA.HI.X R4, R4, UR5, R5, 0x2, P0 ;  /* 0x0000000504047c11 */ /* 0x000fe200080f1405 */
[----:B------:R-:W-:Y:S01]  /*18720*/  SHFL.IDX PT, R54, R26, RZ, 0x1c1f ;  /* 0x001c1fff1a367589 */ /* 0x000fe200000e0000 */
[----:B------:R-:W-:Y:S01]  /*18730*/  IADD3 R37, P0, R8, 0x5000, RZ ;  /* 0x0000500008257810 */ /* 0x000fe20007f1e0ff */
[----:B------:R-:W-:Y:S01]  /*18740*/  ULDC.64 UR4, c[0x0][0xaa0] ;  /* 0x0002a80000047ab9 */ /* 0x000fe20000000a00 */
[----:B------:R-:W-:Y:S02]  /*18750*/  LEA.HI R34, R34, R35, RZ, 0x7 ;  /* 0x0000002322227211 */ /* 0x000fe400078f38ff */
[----:B------:R-:W-:Y:S01]  /*18760*/  LOP3.LUT R12, R12, R11, RZ, 0x3c, !PT ;  /* 0x0000000b0c0c7212 */ /* 0x000fe200078e3cff */
[----:B------:R-:W-:Y:S01]  /*18770*/  IMAD.X R11, RZ, RZ, R9, P2 ;  /* 0x000000ffff0b7224 */ /* 0x000fe200010e0609 */
[----:B------:R-:W-:Y:S02]  /*18780*/  LOP3.LUT R36, R37, 0x380, RZ, 0xc0, !PT ;  /* 0x0000038025247812 */ /* 0x000fe400078ec0ff */
[----:B------:R-:W-:-:S02]  /*18790*/  IADD3 R45, P2, R8, 0x7000, RZ ;  /* 0x00007000082d7810 */ /* 0x000fc40007f5e0ff */
[----:B------:R-:W-:Y:S01]  /*187a0*/  LOP3.LUT R34, R34, 0xffffff80, RZ, 0xc0, !PT ;  /* 0xffffff8022227812 */ /* 0x000fe200078ec0ff */
[----:B------:R-:W0:Y:S01]  /*187b0*/  SHFL.IDX PT, R55, R4, RZ, 0x1c1f ;  /* 0x001c1fff04377589 */ /* 0x000e2200000e0000 */
[----:B------:R-:W-:Y:S02]  /*187c0*/  SHF.R.U64 R36, R36, 0x3, RZ ;  /* 0x0000000324247819 */ /* 0x000fe400000012ff */
[----:B------:R-:W-:Y:S01]  /*187d0*/  LOP3.LUT R44, R45, 0x380, RZ, 0xc0, !PT ;  /* 0x000003802d2c7812 */ /* 0x000fe200078ec0ff */
[----:B------:R-:W-:Y:S01]  /*187e0*/  IMAD.IADD R34, R35, 0x1, -R34 ;  /* 0x0000000123227824 */ /* 0x000fe200078e0a22 */
[----:B------:R-:W-:Y:S01]  /*187f0*/  LOP3.LUT R36, R36, R37, RZ, 0x3c, !PT ;  /* 0x0000002524247212 */ /* 0x000fe200078e3cff */
[----:B------:R-:W-:Y:S01]  /*18800*/  IMAD.X R37, RZ, RZ, R9, P0 ;  /* 0x000000ffff257224 */ /* 0x000fe200000e0609 */
[----:B------:R-:W-:Y:S02]  /*18810*/  SHF.R.U64 R44, R44, 0x3, RZ ;  /* 0x000000032c2c7819 */ /* 0x000fe400000012ff */
[----:B------:R-:W-:-:S02]  /*18820*/  LOP3.LUT P0, RZ, R34, 0x3, RZ, 0xc0, !PT ;  /* 0x0000000322ff7812 */ /* 0x000fc4000780c0ff */
[----:B------:R-:W-:Y:S01]  /*18830*/  LOP3.LUT R44, R44, R45, RZ, 0x3c, !PT ;  /* 0x0000002d2c2c7212 */ /* 0x000fe200078e3cff */
[----:B------:R-:W-:Y:S01]  /*18840*/  IMAD.X R45, RZ, RZ, R9, P2 ;  /* 0x000000ffff2d7224 */ /* 0x000fe200010e0609 */
[----:B------:R-:W-:Y:S02]  /*18850*/  ISETP.GE.OR P2, PT, R27, R66, P0 ;  /* 0x000000421b00720c */ /* 0x000fe40000746670 */
[----:B------:R-:W-:-:S04]  /*18860*/  LOP3.LUT R10, R25, 0x380, RZ, 0xc0, !PT ;  /* 0x00000380190a7812 */ /* 0x000fc800078ec0ff */
[----:B------:R-:W-:-:S07]  /*18870*/  SHF.R.U64 R10, R10, 0x3, RZ ;  /* 0x000000030a0a7819 */ /* 0x000fce00000012ff */
[----:B0-----:R0:W-:Y:S01]  /*18880*/  @!P2 ST.E desc[UR56][R54.64], R3 ;  /* 0x000000033600a985 */ /* 0x0011e2000c101938 */
[----:B------:R-:W-:Y:S02]  /*18890*/  LOP3.LUT R10, R10, R25, RZ, 0x3c, !PT ;  /* 0x000000190a0a7212 */ /* 0x000fe400078e3cff */
[----:B------:R-:W-:Y:S01]  /*188a0*/  IADD3 R25, P5, R8, 0x3000, RZ ;  /* 0x0000300008197810 */ /* 0x000fe20007fbe0ff */
[----:B0-----:R-:W-:-:S04]  /*188b0*/  IMAD R3, R21, UR4, RZ ;  /* 0x0000000415037c24 */ /* 0x001fc8000f8e02ff */
[C---:B------:R-:W-:Y:S02]  /*188c0*/  IMAD R3, R20.reuse, UR5, R3 ;  /* 0x0000000514037c24 */ /* 0x040fe4000f8e0203 */
[----:B------:R-:W-:Y:S01]  /*188d0*/  IMAD.WIDE.U32 R20, R20, UR4, RZ ;  /* 0x0000000414147c25 */ /* 0x000fe2000f8e00ff */
[C---:B------:R-:W-:Y:S01]  /*188e0*/  IADD3 R33, P4, R8.reuse, 0x4000, RZ ;  /* 0x0000400008217810 */ /* 0x040fe20007f9e0ff */
[----:B------:R-:W-:Y:S01]  /*188f0*/  ULDC.64 UR4, c[0x0][0xae8] ;  /* 0x0002ba0000047ab9 */ /* 0x000fe20000000a00 */
[----:B------:R-:W-:Y:S01]  /*18900*/  IADD3 R41, P3, R8, 0x6000, RZ ;  /* 0x0000600008297810 */ /* 0x000fe20007f7e0ff */
[----:B------:R-:W-:Y:S02]  /*18910*/  IMAD.IADD R21, R21, 0x1, R3 ;  /* 0x0000000115157824 */ /* 0x000fe400078e0203 */
[----:B------:R-:W-:Y:S01]  /*18920*/  IMAD R3, R226, 0x20, R73 ;  /* 0x00000020e2037824 */ /* 0x000fe200078e0249 */
[----:B------:R-:W-:Y:S01]  /*18930*/  LOP3.LUT R24, R25, 0x380, RZ, 0xc0, !PT ;  /* 0x0000038019187812 */ /* 0x000fe200078ec0ff */
[----:B------:R-:W-:Y:S01]  /*18940*/  IMAD R68, R65, UR4, RZ ;  /* 0x0000000441447c24 */ /* 0x000fe2000f8e02ff */
[----:B------:R-:W-:Y:S01]  /*18950*/  LOP3.LUT R32, R33, 0x380, RZ, 0xc0, !PT ;  /* 0x0000038021207812 */ /* 0x000fe200078ec0ff */
[----:B------:R-:W-:Y:S01]  /*18960*/  IMAD R69, R71, 0x80, R3 ;  /* 0x0000008047457824 */ /* 0x000fe200078e0203 */
[----:B------:R-:W-:Y:S01]  /*18970*/  LOP3.LUT R40, R41, 0x380, RZ, 0xc0, !PT ;  /* 0x0000038029287812 */ /* 0x000fe200078ec0ff */
[----:B------:R-:W-:Y:S01]  /*18980*/  SHFL.IDX PT, R58, R26, 0x1, 0x1c1f ;  /* 0x003c1f001a3a7f89 */ /* 0x000fe200000e0000 */
[----:B------:R-:W-:Y:S01]  /*18990*/  SHF.R.U64 R24, R24, 0x3, RZ ;  /* 0x0000000318187819 */ /* 0x000fe200000012ff */
[C---:B------:R-:W-:Y:S01]  /*189a0*/  IMAD R3, R227.reuse, UR5, R68 ;  /* 0x00000005e3037c24 */ /* 0x040fe2000f8e0244 */
[----:B------:R-:W-:Y:S01]  /*189b0*/  SHF.R.U64 R32, R32, 0x3, RZ ;  /* 0x0000000320207819 */ /* 0x000fe200000012ff */
[----:B------:R0:W2:Y:S01]  /*189c0*/  SHFL.IDX PT, R59, R4, 0x1, 0x1c1f ;  /* 0x003c1f00043b7f89 */ /* 0x0000a200000e0000 */
[----:B------:R-:W-:Y:S01]  /*189d0*/  IMAD.WIDE.U32 R20, R227, UR4, R20 ;  /* 0x00000004e3147c25 */ /* 0x000fe2000f8e0014 */
[----:B------:R-:W-:Y:S01]  /*189e0*/  SHF.R.U64 R40, R40, 0x3, RZ ;  /* 0x0000000328287819 */ /* 0x000fe200000012ff */
[----:B------:R-:W-:-:S02]  /*189f0*/  ULDC.64 UR4, c[0x0][0xaf0] ;  /* 0x0002bc0000047ab9 */ /* 0x000fc40000000a00 */
[----:B-1----:R-:W-:Y:S01]  /*18a00*/  @P1 IMAD.HI.U32 R65, R69, R70, RZ ;  /* 0x0000004645411227 */ /* 0x002fe200078e00ff */
[----:B------:R-:W-:Y:S02]  /*18a10*/  LOP3.LUT R24, R24, R25, RZ, 0x3c, !PT ;  /* 0x0000001918187212 */ /* 0x000fe400078e3cff */
[----:B------:R-:W-:Y:S01]  /*18a20*/  LOP3.LUT R32, R32, R33, RZ, 0x3c, !PT ;  /* 0x0000002120207212 */ /* 0x000fe200078e3cff */
[----:B------:R-:W-:Y:S01]  /*18a30*/  IMAD.IADD R21, R21, 0x1, R3 ;  /* 0x0000000115157824 */ /* 0x000fe200078e0203 */
[----:B------:R-:W-:Y:S01]  /*18a40*/  LOP3.LUT R40, R40, R41, RZ, 0x3c, !PT ;  /* 0x0000002928287212 */ /* 0x000fe200078e3cff */
[--C-:B------:R-:W-:Y:S01]  /*18a50*/  IMAD.X R13, RZ, RZ, R9.reuse, P6 ;  /* 0x000000ffff0d7224 */ /* 0x100fe200030e0609 */
[----:B------:R-:W-:Y:S01]  /*18a60*/  IADD3.X R33, RZ, R9, RZ, P4, !PT ;  /* 0x00000009ff217210 */ /* 0x000fe200027fe4ff */
[----:B------:R-:W-:Y:S01]  /*18a70*/  IMAD.X R25, RZ, RZ, R9, P5 ;  /* 0x000000ffff197224 */ /* 0x000fe200028e0609 */
[C---:B------:R-:W-:Y:S01]  /*18a80*/  IADD3 R49, P6, R8.reuse, 0x8000, RZ ;  /* 0x0000800008317810 */ /* 0x040fe20007fde0ff */
[----:B------:R-:W-:Y:S01]  /*18a90*/  IMAD.MOV.U32 R3, RZ, RZ, R69 ;  /* 0x000000ffff037224 */ /* 0x000fe200078e0045 */
[----:B------:R-:W-:Y:S01]  /*18aa0*/  IADD3 R53, P5, R8, 0x9000, RZ ;  /* 0x0000900008357810 */ /* 0x000fe20007fbe0ff */
[----:B------:R-:W-:Y:S01]  /*18ab0*/  IMAD R67, R0, UR4, RZ ;  /* 0x0000000400437c24 */ /* 0x000fe2000f8e02ff */
[C---:B------:R-:W-:Y:S01]  /*18ac0*/  IADD3 R57, P4, R8.reuse, 0xa000, RZ ;  /* 0x0000a00008397810 */ /* 0x040fe20007f9e0ff */
[----:B------:R-:W-:Y:S01]  /*18ad0*/  VIADD R5, R27, 0x8 ;  /* 0x000000081b057836 */ /* 0x000fe20000000000 */
[----:B------:R-:W-:Y:S01]  /*18ae0*/  @P1 SHF.R.U32.HI R3, RZ, R72, R65 ;  /* 0x00000048ff031219 */ /* 0x000fe20000011641 */
[----:B------:R-:W-:Y:S01]  /*18af0*/  IMAD.X R41, RZ, RZ, R9, P3 ;  /* 0x000000ffff297224 */ /* 0x000fe200018e0609 */
[----:B------:R-:W-:Y:S01]  /*18b00*/  IADD3 R14, P3, R8, 0xb000, RZ ;  /* 0x0000b000080e7810 */ /* 0x000fe20007f7e0ff */
[C---:B------:R-:W-:Y:S01]  /*18b10*/  IMAD R67, R64.reuse, UR5, R67 ;  /* 0x0000000540437c24 */ /* 0x040fe2000f8e0243 */
[----:B------:R-:W-:Y:S01]  /*18b20*/  LOP3.LUT R48, R49, 0x380, RZ, 0xc0, !PT ;  /* 0x0000038031307812 */ /* 0x000fe200078ec0ff */
[----:B------:R-:W-:Y:S01]  /*18b30*/  IMAD.WIDE.U32 R64, R64, UR4, R20 ;  /* 0x0000000440407c25 */ /* 0x000fe2000f8e0014 */
[----:B------:R-:W-:Y:S01]  /*18b40*/  LOP3.LUT R52, R53, 0x380, RZ, 0xc0, !PT ;  /* 0x0000038035347812 */ /* 0x000fe200078ec0ff */
[----:B------:R-:W-:Y:S01]  /*18b50*/  ULDC.64 UR4, c[0x0][0xae0] ;  /* 0x0002b80000047ab9 */ /* 0x000fe20000000a00 */
[----:B------:R-:W-:Y:S01]  /*18b60*/  LOP3.LUT R56, R57, 0x380, RZ, 0xc0, !PT ;  /* 0x0000038039387812 */ /* 0x000fe200078ec0ff */
[--C-:B------:R-:W-:Y:S01]  /*18b70*/  IMAD.MOV R21, RZ, RZ, -R3.reuse ;  /* 0x000000ffff157224 */ /* 0x100fe200078e0a03 */
[----:B------:R-:W-:-:S02]  /*18b80*/  SHF.R.S32.HI R0, RZ, 0x1f, R3 ;  /* 0x0000001fff007819 */ /* 0x000fc40000011403 */
[----:B------:R-:W-:Y:S02]  /*18b90*/  LOP3.LUT R15, R8, 0x380, RZ, 0xc0, !PT ;  /* 0x00000380080f7812 */ /* 0x000fe400078ec0ff */
[----:B------:R-:W-:Y:S02]  /*18ba0*/  ISETP.GE.OR P0, PT, R5, R66, P0 ;  /* 0x000000420500720c */ /* 0x000fe40000706670 */
[----:B------:R-:W-:Y:S01]  /*18bb0*/  LOP3.LUT R7, R14, 0x380, RZ, 0xc0, !PT ;  /* 0x000003800e077812 */ /* 0x000fe200078ec0ff */
[----:B------:R-:W-:Y:S01]  /*18bc0*/  IMAD.IADD R65, R65, 0x1, R67 ;  /* 0x0000000141417824 */ /* 0x000fe200078e0243 */
[----:B------:R-:W-:Y:S01]  /*18bd0*/  SHF.R.U64 R48, R48, 0x3, RZ ;  /* 0x0000000330307819 */ /* 0x000fe200000012ff */
[----:B------:R-:W-:Y:S01]  /*18be0*/  IMAD R0, R0, UR4, RZ ;  /* 0x0000000400007c24 */ /* 0x000fe2000f8e02ff */
[----:B------:R-:W-:Y:S01]  /*18bf0*/  SHF.R.U64 R52, R52, 0x3, RZ ;  /* 0x0000000334347819 */ /* 0x000fe200000012ff */
[----:B------:R-:W-:Y:S01]  /*18c00*/  IMAD R67, R28, R21, R69 ;  /* 0x000000151c437224 */ /* 0x000fe200078e0245 */
        /* <DEDUP_REMOVED lines=10> */
[----:B0-----:R-:W-:Y:S01]  /*18cb0*/  LOP3.LUT R4, R15, R8, RZ, 0x3c, !PT ;  /* 0x000000080f047212 */ /* 0x001fe200078e3cff */
[----:B------:R-:W-:Y:S01]  /*18cc0*/  IMAD R69, R3, UR5, R0 ;  /* 0x0000000503457c24 */ /* 0x000fe2000f8e0200 */
[----:B------:R-:W-:-:S02]  /*18cd0*/  MOV R5, R9 ;  /* 0x0000000900057202 */ /* 0x000fc40000000f00 */
[----:B------:R-:W-:Y:S01]  /*18ce0*/  LOP3.LUT R60, R7, R14, RZ, 0x3c, !PT ;  /* 0x0000000e073c7212 */ /* 0x000fe200078e3cff */
[----:B------:R-:W-:Y:S01]  /*18cf0*/  IMAD.WIDE.U32 R20, R3, UR4, R64 ;  /* 0x0000000403147c25 */ /* 0x000fe2000f8e0040 */
[----:B------:R-:W-:Y:S01]  /*18d00*/  SHF.R.S32.HI R0, RZ, 0x1f, R67 ;  /* 0x0000001fff007819 */ /* 0x000fe20000011443 */
[----:B------:R-:W-:Y:S01]  /*18d10*/  ULDC.64 UR4, c[0x0][0xad8] ;  /* 0x0002b60000047ab9 */ /* 0x000fe20000000a00 */
[----:B--2---:R0:W-:Y:S01]  /*18d20*/  @!P0 ST.E desc[UR56][R58.64], R6 ;  /* 0x000000063a008985 */ /* 0x0041e2000c101938 */
[----:B------:R-:W-:Y:S02]  /*18d30*/  IMAD.IADD R21, R21, 0x1, R69 ;  /* 0x0000000115157824 */ /* 0x000fe400078e0245 */
[----:B------:R-:W-:Y:S01]  /*18d40*/  IMAD R0, R0, UR4, RZ ;  /* 0x0000000400007c24 */ /* 0x000fe2000f8e02ff */
[----:B------:R-:W5:Y:S04]  /*18d50*/  LD.E.128 R8, desc[UR56][R10.64] ;  /* 0x000000380a087980 */ /* 0x000f68000c101d00 */
[----:B------:R-:W5:Y:S04]  /*18d60*/  LD.E.128 R12, desc[UR56][R12.64] ;  /* 0x000000380c0c7980 */ /* 0x000f68000c101d00 */
[----:B0-----:R-:W5:Y:S04]  /*18d70*/  LD.E.128 R4, desc[UR56][R4.64] ;  /* 0x0000003804047980 */ /* 0x001f68000c101d00 */
        /* <DEDUP_REMOVED lines=9> */
[C---:B------:R-:W-:Y:S01]  /*18e10*/  IMAD R69, R67.reuse, UR5, R0 ;  /* 0x0000000543457c24 */ /* 0x040fe2000f8e0200 */
        /* <DEDUP_REMOVED lines=8> */
[----:B------:R-:W-:Y:S01]  /*18ea0*/  IMAD.IADD R21, R21, 0x1, R69 ;  /* 0x0000000115157824 */ /* 0x000fe200078e0245 */
[----:B------:R-:W-:Y:S01]  /*18eb0*/  LEA R28, P2, R20, UR4, 0x1 ;  /* 0x00000004141c7c11 */ /* 0x000fe2000f8408ff */
[----:B------:R-:W-:-:S03]  /*18ec0*/  IMAD R71, R71, 0x80, R73 ;  /* 0x0000008047477824 */ /* 0x000fc600078e0249 */
[----:B------:R-:W-:Y:S01]  /*18ed0*/  LEA.HI.X R67, R20, UR5, R21, 0x1, P2 ;  /* 0x0000000514437c11 */ /* 0x000fe200090f0c15 */
[----:B------:R-:W-:Y:S01]  /*18ee0*/  VIADD R0, R2, 0x30820 ;  /* 0x0003082002007836 */ /* 0x000fe20000000000 */
[----:B------:R-:W-:-:S04]  /*18ef0*/  ISETP.GE.AND P2, PT, R71, R66, PT ;  /* 0x000000424700720c */ /* 0x000fc80003f46270 */
[----:B------:R-:W-:Y:S01]  /*18f00*/  PRMT R0, RZ, 0x654, R0 ;  /* 0x00000654ff007816 */ /* 0x000fe20000000000 */
[C---:B------:R-:W-:Y:S01]  /*18f10*/  VIADD R3, R71.reuse, 0x20 ;  /* 0x0000002047037836 */ /* 0x040fe20000000000 */
[----:B------:R-:W-:Y:S01]  /*18f20*/  IADD3 R65, R71, 0x40, RZ ;  /* 0x0000004047417810 */ /* 0x000fe20007ffe0ff */
[----:B------:R-:W-:Y:S01]  /*18f30*/  VIADD R73, R223, 0x40 ;  /* 0x00000040df497836 */ /* 0x000fe20000000000 */
[----:B0-----:R0:W1:Y:S01]  /*18f40*/  SHFL.IDX PT, R68, R28, RZ, 0x181f ;  /* 0x00181fff1c447589 */ /* 0x00106200000e0000 */
[----:B------:R2:W-:Y:S01]  /*18f50*/  SYNCS.ARRIVE.TRANS64.RED.A1T0 RZ, [R0+URZ], RZ ;  /* 0x000000ff00ff79a7 */ /* 0x0005e2000810043f */
[-C--:B------:R-:W-:Y:S02]  /*18f60*/  ISETP.GE.AND P1, PT, R3, R66.reuse, PT ;  /* 0x000000420300720c */ /* 0x080fe40003f26270 */
[----:B------:R-:W-:Y:S02]  /*18f70*/  ISETP.GE.AND P0, PT, R65, R66, PT ;  /* 0x000000424100720c */ /* 0x000fe40003f06270 */
[----:B------:R-:W-:Y:S01]  /*18f80*/  SHF.R.S32.HI R70, RZ, 0x1f, R223 ;  /* 0x0000001fff467819 */ /* 0x000fe200000114df */
[----:B--2---:R0:W2:Y:S01]  /*18f90*/  SHFL.IDX PT, R0, R67, RZ, 0x181f ;  /* 0x00181fff43007589 */ /* 0x0040a200000e0000 */
[----:B------:R-:W-:Y:S01]  /*18fa0*/  SHF.R.S32.HI R72, RZ, 0x1f, R73 ;  /* 0x0000001fff487819 */ /* 0x000fe20000011449 */
[----:B------:R-:W-:Y:S08]  /*18fb0*/  @P2 BRA `(.L_x_3942) ;  /* 0x0000000000342947 */ /* 0x000ff00003800000 */
[----:B------:R-:W-:Y:S02]  /*18fc0*/  ULDC UR4, c[0x0][0xac8] ;  /* 0x0002b20000047ab9 */ /* 0x000fe40000000800 */
[----:B------:R-:W-:Y:S02]  /*18fd0*/  ISETP.GE.AND P4, PT, R223, UR4, PT ;  /* 0x00000004df007c0c */ /* 0x000fe4000bf86270 */
[----:B------:R-:W-:Y:S02]  /*18fe0*/  ISETP.GE.AND P3, PT, R73, UR4, PT ;  /* 0x0000000449007c0c */ /* 0x000fe4000bf66270 */
[----:B------:R-:W-:-:S09]  /*18ff0*/  ISETP.GE.AND P2, PT, R225, UR4, PT ;  /* 0x00000004e1007c0c */ /* 0x000fd2000bf46270 */
[-C--:B-1----:R-:W-:Y:S02]  /*19000*/  @!P4 LEA R20, P6, R223, R68.reuse, 0x1 ;  /* 0x00000044df14c211 */ /* 0x082fe400078c08ff */
[----:B------:R-:W-:Y:S02]  /*19010*/  @!P3 LEA R64, P5, R73, R68, 0x1 ;  /* 0x000000444940b211 */ /* 0x000fe400078a08ff */
[----:B--2---:R-:W-:Y:S02]  /*19020*/  @!P4 LEA.HI.X R21, R223, R0, R70, 0x1, P6 ;  /* 0x00000000df15c211 */ /* 0x004fe400030f0c46 */
[----:B------:R-:W-:Y:S02]  /*19030*/  @!P2 LEA R68, P6, R225, R68, 0x1 ;  /* 0x00000044e144a211 */ /* 0x000fe400078c08ff */
[-C--:B------:R-:W-:Y:S01]  /*19040*/  @!P3 LEA.HI.X R65, R73, R0.reuse, R72, 0x1, P5 ;  /* 0x000000004941b211 */ /* 0x080fe200028f0c48 */
[----:B-----5:R3:W-:Y:S01]  /*19050*/  @!P4 ST.E.128 desc[UR56][R20.64], R4 ;  /* 0x000000041400c985 */ /* 0x0207e2000c101d38 */
[----:B------:R-:W-:-:S03]  /*19060*/  @!P2 LEA.HI.X R69, R225, R0, R74, 0x1, P6 ;  /* 0x00000000e145a211 */ /* 0x000fc600030f0c4a */
[----:B------:R3:W-:Y:S04]  /*19070*/  @!P3 ST.E.128 desc[UR56][R64.64], R32 ;  /* 0x000000204000b985 */ /* 0x0007e8000c101d38 */
[----:B------:R3:W-:Y:S02]  /*19080*/  @!P2 ST.E.128 desc[UR56][R68.64], R48 ;  /* 0x000000304400a985 */ /* 0x0007e4000c101d38 */
.L_x_3942:
[----:B------:R-:W-:Y:S05]  /*19090*/  BSYNC B1 ;  /* 0x0000000000017941 */ /* 0x000fea0003800000 */
.L_x_3941:
[----:B--2---:R2:W4:Y:S01]  /*190a0*/  SHFL.IDX PT, R0, R67, 0x1, 0x181f ;  /* 0x00381f0043007f89 */ /* 0x00452200000e0000 */
[----:B------:R-:W-:Y:S03]  /*190b0*/  BSSY B1, `(.L_x_3943) ;  /* 0x0000010000017945 */ /* 0x000fe60003800000 */
[----:B---3--:R2:W3:Y:S01]  /*190c0*/  SHFL.IDX PT, R20, R28, 0x1, 0x181f ;  /* 0x00381f001c147f89 */ /* 0x0084e200000e0000 */
[----:B------:R-:W-:Y:S05]  /*190d0*/  @P1 BRA `(.L_x_3944) ;  /* 0x0000000000341947 */ /* 0x000fea0003800000 */
[----:B------:R-:W-:Y:S02]  /*190e0*/  ULDC UR4, c[0x0][0xac8] ;  /* 0x0002b20000047ab9 */ /* 0x000fe40000000800 */
[----:B------:R-:W-:Y:S02]  /*190f0*/  ISETP.GE.AND P4, PT, R223, UR4, PT ;  /* 0x00000004df007c0c */ /* 0x000fe4000bf86270 */
[----:B------:R-:W-:Y:S02]  /*19100*/  ISETP.GE.AND P5, PT, R73, UR4, PT ;  /* 0x0000000449007c0c */ /* 0x000fe4000bfa6270 */
[----:B------:R-:W-:-:S09]  /*19110*/  ISETP.GE.AND P6, PT, R225, UR4, PT ;  /* 0x00000004e1007c0c */ /* 0x000fd2000bfc6270 */
[-C--:B---3-5:R-:W-:Y:S02]  /*19120*/  @!P4 LEA R4, P1, R223, R20.reuse, 0x1 ;  /* 0x00000014df04c211 */ /* 0x0a8fe400078208ff */
[-C--:B------:R-:W-:Y:S02]  /*19130*/  @!P5 LEA R6, P2, R73, R20.reuse, 0x1 ;  /* 0x000000144906d211 */ /* 0x080fe400078408ff */
[----:B------:R-:W-:Y:S02]  /*19140*/  @!P6 LEA R20, P3, R225, R20, 0x1 ;  /* 0x00000014e114e211 */ /* 0x000fe400078608ff */
[-C--:B----4-:R-:W-:Y:S02]  /*19150*/  @!P4 LEA.HI.X R5, R223, R0.reuse, R70, 0x1, P1 ;  /* 0x00000000df05c211 */ /* 0x090fe400008f0c46 */
[-C--:B------:R-:W-:Y:S02]  /*19160*/  @!P5 LEA.HI.X R7, R73, R0.reuse, R72, 0x1, P2 ;  /* 0x000000004907d211 */ /* 0x080fe400010f0c48 */
[----:B------:R-:W-:Y:S01]  /*19170*/  @!P6 LEA.HI.X R21, R225, R0, R74, 0x1, P3 ;  /* 0x00000000e115e211 */ /* 0x000fe200018f0c4a */
[----:B------:R3:W-:Y:S04]  /*19180*/  @!P4 ST.E.128 desc[UR56][R4.64], R8 ;  /* 0x000000080400c985 */ /* 0x0007e8000c101d38 */
[----:B------:R3:W-:Y:S04]  /*19190*/  @!P5 ST.E.128 desc[UR56][R6.64], R36 ;  /* 0x000000240600d985 */ /* 0x0007e8000c101d38 */
[----:B------:R3:W-:Y:S02]  /*191a0*/  @!P6 ST.E.128 desc[UR56][R20.64], R52 ;  /* 0x000000341400e985 */ /* 0x0007e4000c101d38 */
.L_x_3944:
[----:B------:R-:W-:Y:S05]  /*191b0*/  BSYNC B1 ;  /* 0x0000000000017941 */ /* 0x000fea0003800000 */
.L_x_3943:
[----:B----4-:R4:W0:Y:S01]  /*191c0*/  SHFL.IDX PT, R0, R67, 0x2, 0x181f ;  /* 0x00581f0043007f89 */ /* 0x01082200000e0000 */
        /* <DEDUP_REMOVED lines=8> */
[-C--:B------:R-:W-:Y:S02]  /*19250*/  @!P4 LEA R6, P1, R73, R8.reuse, 0x1 ;  /* 0x000000084906c211 */ /* 0x080fe400078208ff */
[----:B------:R-:W-:Y:S02]  /*19260*/  @!P5 LEA R8, P2, R225, R8, 0x1 ;  /* 0x00000008e108d211 */ /* 0x000fe400078408ff */
[-C--:B0-----:R-:W-:Y:S02]  /*19270*/  @!P3 LEA.HI.X R5, R223, R0.reuse, R70, 0x1, P0 ;  /* 0x00000000df05b211 */ /* 0x081fe400000f0c46 */
[-C--:B------:R-:W-:Y:S02]  /*19280*/  @!P4 LEA.HI.X R7, R73, R0.reuse, R72, 0x1, P1 ;  /* 0x000000004907c211 */ /* 0x080fe400008f0c48 */
[----:B------:R-:W-:Y:S01]  /*19290*/  @!P5 LEA.HI.X R9, R225, R0, R74, 0x1, P2 ;  /* 0x00000000e109d211 */ /* 0x000fe200010f0c4a */
[----:B------:R0:W-:Y:S04]  /*192a0*/  @!P3 ST.E.128 desc[UR56][R4.64], R12 ;  /* 0x0000000c0400b985 */ /* 0x0001e8000c101d38 */
[----:B------:R0:W-:Y:S04]  /*192b0*/  @!P4 ST.E.128 desc[UR56][R6.64], R40 ;  /* 0x000000280600c985 */ /* 0x0001e8000c101d38 */
[----:B------:R0:W-:Y:S02]  /*192c0*/  @!P5 ST.E.128 desc[UR56][R8.64], R56 ;  /* 0x000000380800d985 */ /* 0x0001e4000c101d38 */
.L_x_3946:
[----:B------:R-:W-:Y:S05]  /*192d0*/  BSYNC B1 ;  /* 0x0000000000017941 */ /* 0x000fea0003800000 */
.L_x_3945:
[----:B------:R-:W-:Y:S01]  /*192e0*/  VIADD R3, R71, 0x60 ;  /* 0x0000006047037836 */ /* 0x000fe20000000000 */
[----:B0-----:R0:W0:Y:S04]  /*192f0*/  SHFL.IDX PT, R0, R67, 0x3, 0x181f ;  /* 0x00781f0043007f89 */ /* 0x00102800000e0000 */
[----:B------:R-:W-:Y:S01]  /*19300*/  ISETP.GE.AND P0, PT, R3, R66, PT ;  /* 0x000000420300720c */ /* 0x000fe20003f06270 */
[----:B--2-4-:R-:W2:-:S12]  /*19310*/  SHFL.IDX PT, R28, R28, 0x3, 0x181f ;  /* 0x00781f001c1c7f89 */ /* 0x014e9800000e0000 */
[----:B------:R-:W-:Y:S05]  /*19320*/  @P0 BRA `(.L_x_3947) ;  /* 0x0000000c005c0947 */ /* 0x000fea0003800000 */
[----:B------:R-:W-:Y:S02]  /*19330*/  ULDC UR4, c[0x0][0xac8] ;  /* 0x0002b20000047ab9 */ /* 0x000fe40000000800 */
[----:B------:R-:W-:Y:S02]  /*19340*/  ISETP.GE.AND P2, PT, R223, UR4, PT ;  /* 0x00000004df007c0c */ /* 0x000fe4000bf46270 */
[----:B------:R-:W-:-:S11]  /*19350*/  ISETP.GE.AND P3, PT, R73, UR4, PT ;  /* 0x0000000449007c0c */ /* 0x000fd6000bf66270 */
[-C--:B--2---:R-:W-:Y:S02]  /*19360*/  @!P2 LEA R4, P0, R223, R28.reuse, 0x1 ;  /* 0x0000001cdf04a211 */ /* 0x084fe400078008ff */
[----:B------:R-:W-:Y:S02]  /*19370*/  @!P3 LEA R6, P1, R73, R28, 0x1 ;  /* 0x0000001c4906b211 */ /* 0x000fe400078208ff */
[-C--:B0-----:R-:W-:Y:S02]  /*19380*/  @!P2 LEA.HI.X R5, R223, R0.reuse, R70, 0x1, P0 ;  /* 0x00000000df05a211 */ /* 0x081fe400000f0c46 */
        /* <DEDUP_REMOVED lines=9> */
.L_x_3939:
[----:B------:R-:W-:Y:S01]  /*19420*/  ULDC.64 UR4, c[0x0][0xc00] ;  /* 0x0003000000047ab9 */ /* 0x000fe20000000a00 */
[----:B------:R-:W-:Y:S01]  /*19430*/  IMAD.MOV.U32 R3, RZ, RZ, RZ ;  /* 0x000000ffff037224 */ /* 0x000fe200078e00ff */
[----:B------:R-:W-:Y:S01]  /*19440*/  ISETP.NE.U32.AND P0, PT, RZ, UR4, PT ;  /* 0x00000004ff007c0c */ /* 0x000fe2000bf05070 */
[----:B------:R-:W3:Y:S01]  /*19450*/  LDC R25, c[0x0][0xbe8] ;  /* 0x0002fa00ff197b82 */ /* 0x000ee20000000800 */
[----:B------:R-:W-:Y:S02]  /*19460*/  IADD3 R4, P1, R228, UR4, RZ ;  /* 0x00000004e4047c10 */ /* 0x000fe4000ff3e0ff */
[----:B------:R-:W-:Y:S02]  /*19470*/  ISETP.NE.AND.EX P0, PT, RZ, UR5, PT, P0 ;  /* 0x00000005ff007c0c */ /* 0x000fe4000bf05300 */
[----:B------:R-:W-:Y:S01]  /*19480*/  IADD3.X R5, R229, UR5, RZ, P1, !PT ;  /* 0x00000005e5057c10 */ /* 0x000fe20008ffe4ff */
[----:B------:R-:W-:Y:S02]  /*19490*/  ULDC.64 UR4, c[0x0][0xc08] ;  /* 0x0003020000047ab9 */ /* 0x000fe40000000a00 */
[----:B------:R-:W-:-:S04]  /*194a0*/  ISETP.NE.U32.AND P1, PT, RZ, UR4, PT ;  /* 0x00000004ff007c0c */ /* 0x000fc8000bf25070 */
[----:B------:R-:W-:-:S04]  /*194b0*/  ISETP.NE.AND.EX P1, PT, RZ, UR5, PT, P1 ;  /* 0x00000005ff007c0c */ /* 0x000fc8000bf25310 */
[----:B------:R4:W5:Y:S09]  /*194c0*/  @P0 LDG.E R3, desc[UR56][R4.64] ;  /* 0x0000003804030981 */ /* 0x000972000c1e1900 */
[----:B------:R-:W-:Y:S01]  /*194d0*/  @P1 IADD3 R228, P2, R228, UR4, RZ ;  /* 0x00000004e4e41c10 */ /* 0x000fe2000ff5e0ff */
[----:B------:R-:W-:-:S02]  /*194e0*/  ULDC UR4, c[0x0][0xa88] ;  /* 0x0002a20000047ab9 */ /* 0x000fc40000000800 */
[----:B------:R-:W-:Y:S01]  /*194f0*/  IMAD.U32 R0, RZ, RZ, UR4 ;  /* 0x00000004ff007e24 */ /* 0x000fe2000f8e00ff */
[----:B------:R-:W-:-:S05]  /*19500*/  @P1 IADD3.X R229, R229, UR5, RZ, P2, !PT ;  /* 0x00000005e5e51c10 */ /* 0x000fca00097fe4ff */
[----:B------:R4:W5:Y:S01]  /*19510*/  @P1 LDG.E R0, desc[UR56][R228.64] ;  /* 0x00000038e4001981 */ /* 0x000962000c1e1900 */
[----:B---3--:R-:W-:Y:S01]  /*19520*/  ISETP.NE.AND P2, PT, R25, 0x1, PT ;  /* 0x000000011900780c */ /* 0x008fe20003f45270 */
[----:B------:R-:W3:-:S12]  /*19530*/  S2R R26, SR_TID.X ;  /* 0x00000000001a7919 */ /* 0x000ed80000002100 */
[----:B------:R-:W0:Y:S08]  /*19540*/  @P2 LDC R20, c[0x0][0xbec] ;  /* 0x0002fb00ff142b82 */ /* 0x000e300000000800 */
[----:B------:R-:W0:Y:S01]  /*19550*/  @P2 LDC R27, c[0x0][0xbf0] ;  /* 0x0002fc00ff1b2b82 */ /* 0x000e220000000800 */
[----:B---3--:R-:W-:-:S05]  /*19560*/  VIADD R26, R26, 0xffffff80 ;  /* 0xffffff801a1a7836 */ /* 0x008fca0000000000 */
[----:B------:R-:W-:Y:S01]  /*19570*/  ISETP.GE.AND P3, PT, R26, 0x80, PT ;  /* 0x000000801a00780c */ /* 0x000fe20003f66270 */
[----:B----4-:R-:W-:-:S12]  /*19580*/  @P1 BRA `(.L_x_3948) ;  /* 0x0000000000101947 */ /* 0x010fd80003800000 */
[----:B------:R-:W-:Y:S05]  /*19590*/  @!P0 BRA `(.L_x_3948) ;  /* 0x00000000000c8947 */ /* 0x000fea0003800000 */
[----:B------:R-:W3:Y:S04]  /*195a0*/  LDG.E R7, desc[UR56][R4.64] ;  /* 0x0000003804077981 */ /* 0x000ee8000c1e1900 */
[----:B-----5:R-:W3:Y:S02]  /*195b0*/  LDG.E R0, desc[UR56][R4.64+0x4] ;  /* 0x0000043804007981 */ /* 0x020ee4000c1e1900 */
[----:B---3--:R-:W-:-:S07]  /*195c0*/  IMAD.IADD R0, R0, 0x1, -R7 ;  /* 0x0000000100007824 */ /* 0x008fce00078e0a07 */
.L_x_3948:
[----:B------:R-:W3:Y:S04]  /*195d0*/  LDL.LU R5, [R1+0x4] ;  /* 0x0000040001057983 */ /* 0x000ee80000300800 */
[----:B------:R-:W4:Y:S04]  /*195e0*/  LDL.LU R4, [R1+0x48] ;  /* 0x0000480001047983 */ /* 0x000f280000300800 */
[----:B------:R0:W5:Y:S01]  /*195f0*/  LDL R24, [R1+0x44] ;  /* 0x0000440001187983 */ /* 0x0001620000100800 */
[----:B------:R-:W-:Y:S01]  /*19600*/  BSSY B1, `(.L_x_3949) ;  /* 0x000002e000017945 */ /* 0x000fe20003800000 */
[----:B------:R-:W-:-:S02]  /*19610*/  SHF.R.S32.HI R13, RZ, 0x1f, R227 ;  /* 0x0000001fff0d7819 */ /* 0x000fc400000114e3 */
[----:B-----5:R-:W-:Y:S02]  /*19620*/  SHF.R.S32.HI R10, RZ, 0x1f, R3 ;  /* 0x0000001fff0a7819 */ /* 0x020fe40000011403 */
[----:B---3--:R-:W-:Y:S02]  /*19630*/  SEL R15, R5, RZ, !P0 ;  /* 0x000000ff050f7207 */ /* 0x008fe40004000000 */
[----:B----4-:R-:W-:Y:S01]  /*19640*/  SEL R14, R4, RZ, !P0 ;  /* 0x000000ff040e7207 */ /* 0x010fe20004000000 */
[----:B0-----:R-:W-:Y:S06]  /*19650*/  @P3 BRA `(.L_x_3950) ;  /* 0x0000000000a03947 */ /* 0x001fec0003800000 */
[----:B------:R-:W0:Y:S01]  /*19660*/  S2R R4, SR_TID.X ;  /* 0x0000000000047919 */ /* 0x000e220000002100 */
[----:B------:R-:W3:Y:S02]  /*19670*/  LDC R11, c[0x0][0xbe8] ;  /* 0x0002fa00ff0b7b82 */ /* 0x000ee40000000800 */
[----:B---3--:R-:W-:Y:S02]  /*19680*/  IMAD R5, R0, R11, RZ ;  /* 0x0000000b00057224 */ /* 0x008fe400078e02ff */
[----:B0-----:R-:W-:-:S04]  /*19690*/  IMAD R4, R24, 0x80, R4 ;  /* 0x0000008018047824 */ /* 0x001fc800078e0204 */
[----:B------:R-:W-:-:S05]  /*196a0*/  VIADD R12, R4, 0xffffff80 ;  /* 0xffffff80040c7836 */ /* 0x000fca0000000000 */
[----:B------:R-:W-:-:S13]  /*196b0*/  ISETP.GE.AND P0, PT, R12, R5, PT ;  /* 0x000000050c00720c */ /* 0x000fda0003f06270 */
[----:B------:R-:W-:Y:S05]  /*196c0*/  @P0 BRA `(.L_x_3950) ;  /* 0x0000000000840947 */ /* 0x000fea0003800000 */
[----:B------:R-:W-:Y:S01]  /*196d0*/  ISETP.NE.AND P0, PT, R11, 0x1, PT ;  /* 0x000000010b00780c */ /* 0x000fe20003f05270 */
[----:B------:R-:W-:Y:S01]  /*196e0*/  ULDC.64 UR4, c[0x0][0xb90] ;  /* 0x0002e40000047ab9 */ /* 0x000fe20000000a00 */
[----:B------:R-:W-:Y:S01]  /*196f0*/  IMAD.MOV.U32 R4, RZ, RZ, R3 ;  /* 0x000000ffff047224 */ /* 0x000fe200078e0003 */
[----:B------:R-:W-:Y:S01]  /*19700*/  MOV R7, R12 ;  /* 0x0000000c00077202 */ /* 0x000fe20000000f00 */
[----:B------:R-:W-:Y:S02]  /*19710*/  IMAD R8, R13, UR4, RZ ;  /* 0x000000040d087c24 */ /* 0x000fe4000f8e02ff */
[----:B------:R-:W-:Y:S02]  /*19720*/  IMAD.MOV.U32 R5, RZ, RZ, R10 ;  /* 0x000000ffff057224 */ /* 0x000fe400078e000a */
[----:B------:R-:W-:-:S05]  /*19730*/  IMAD.WIDE.U32 R4, R227, UR4, R4 ;  /* 0x00000004e3047c25 */ /* 0x000fca000f8e0004 */
[----:B------:R-:W0:Y:S08]  /*19740*/  @P0 LDC R9, c[0x0][0xbec] ;  /* 0x0002fb00ff090b82 */ /* 0x000e300000000800 */
[----:B------:R-:W3:Y:S01]  /*19750*/  @P0 LDC R21, c[0x0][0xbf0] ;  /* 0x0002fc00ff150b82 */ /* 0x000ee20000000800 */
[----:B0-----:R-:W-:-:S04]  /*19760*/  @P0 IMAD.HI.U32 R6, R12, R9, RZ ;  /* 0x000000090c060227 */ /* 0x001fc800078e00ff */
[----:B------:R-:W-:Y:S01]  /*19770*/  IMAD R9, R227, UR5, R8 ;  /* 0x00000005e3097c24 */ /* 0x000fe2000f8e0208 */
[----:B------:R-:W-:Y:S01]  /*19780*/  ULDC.64 UR4, c[0x0][0xb98] ;  /* 0x0002e60000047ab9 */ /* 0x000fe20000000a00 */
[----:B---3--:R-:W-:Y:S02]  /*19790*/  @P0 SHF.R.U32.HI R7, RZ, R21, R6 ;  /* 0x00000015ff070219 */ /* 0x008fe40000011606 */
[----:B------:R-:W-:Y:S02]  /*197a0*/  IMAD.IADD R5, R5, 0x1, R9 ;  /* 0x0000000105057824 */ /* 0x000fe400078e0209 */
[----:B------:R-:W-:Y:S02]  /*197b0*/  IMAD R6, R14, UR4, RZ ;  /* 0x000000040e067c24 */ /* 0x000fe4000f8e02ff */
[----:B------:R-:W-:Y:S02]  /*197c0*/  IMAD.MOV R9, RZ, RZ, -R7 ;  /* 0x000000ffff097224 */ /* 0x000fe400078e0a07 */
[----:B------:R-:W-:-:S04]  /*197d0*/  IMAD.WIDE.U32 R4, R15, UR4, R4 ;  /* 0x000000040f047c25 */ /* 0x000fc8000f8e0004 */
[----:B------:R-:W-:Y:S01]  /*197e0*/  IMAD R9, R11, R9, R12 ;  /* 0x000000090b097224 */ /* 0x000fe200078e020c */
[----:B------:R-:W-:Y:S01]  /*197f0*/  SHF.R.S32.HI R11, RZ, 0x1f, R7 ;  /* 0x0000001fff0b7819 */ /* 0x000fe20000011407 */
[----:B------:R-:W-:Y:S01]  /*19800*/  IMAD R8, R15, UR5, R6 ;  /* 0x000000050f087c24 */ /* 0x000fe2000f8e0206 */
[----:B------:R-:W-:Y:S01]  /*19810*/  IADD3 R4, P0, R7, R4, RZ ;  /* 0x0000000407047210 */ /* 0x000fe20007f1e0ff */
[----:B------:R-:W-:Y:S01]  /*19820*/  ULDC.64 UR4, c[0x0][0xb88] ;  /* 0x0002e20000047ab9 */ /* 0x000fe20000000a00 */
        /* <DEDUP_REMOVED lines=11> */
.L_x_3950:
[----:B------:R-:W-:Y:S05]  /*198e0*/  BSYNC B1 ;  /* 0x0000000000017941 */ /* 0x000fea0003800000 */
.L_x_3949:
[----:B------:R-:W-:Y:S01]  /*198f0*/  SHF.R.S32.HI R11, RZ, 0x1f, R26 ;  /* 0x0000001fff0b7819 */ /* 0x000fe2000001141a */
[----:B------:R-:W-:Y:S01]  /*19900*/  ULDC.64 UR4, c[0x0][0xaa0] ;  /* 0x0002a80000047ab9 */ /* 0x000fe20000000a00 */
[----:B------:R-:W-:Y:S01]  /*19910*/  BSSY B1, `(.L_x_3951) ;  /* 0x0000042000017945 */ /* 0x000fe20003800000 */
[----:B------:R-:W-:Y:S01]  /*19920*/  IMAD R4, R10, UR4, RZ ;  /* 0x000000040a047c24 */ /* 0x000fe2000f8e02ff */
[----:B------:R-:W-:Y:S02]  /*19930*/  LEA.HI R11, R11, R26, RZ, 0x3 ;  /* 0x0000001a0b0b7211 */ /* 0x000fe400078f18ff */
[----:B------:R-:W-:Y:S01]  /*19940*/  SHF.R.S32.HI R12, RZ, 0x1f, R225 ;  /* 0x0000001fff0c7819 */ /* 0x000fe200000114e1 */
[C---:B0-----:R-:W-:Y:S01]  /*19950*/  IMAD R7, R3.reuse, UR5, R4 ;  /* 0x0000000503077c24 */ /* 0x041fe2000f8e0204 */
[----:B------:R-:W-:Y:S01]  /*19960*/  SHF.R.S32.HI R11, RZ, 0x3, R11 ;  /* 0x00000003ff0b7819 */ /* 0x000fe2000001140b */
[----:B------:R-:W-:Y:S01]  /*19970*/  IMAD.WIDE.U32 R4, R3, UR4, RZ ;  /* 0x0000000403047c25 */ /* 0x000fe2000f8e00ff */
[----:B------:R-:W-:-:S03]  /*19980*/  ULDC.64 UR4, c[0x0][0xae8] ;  /* 0x0002ba0000047ab9 */ /* 0x000fc60000000a00 */
[----:B------:R-:W-:Y:S02]  /*19990*/  IMAD R3, R226, 0x20, R11 ;  /* 0x00000020e2037824 */ /* 0x000fe400078e020b */
[----:B------:R-:W-:Y:S02]  /*199a0*/  IMAD.IADD R5, R5, 0x1, R7 ;  /* 0x0000000105057824 */ /* 0x000fe400078e0207 */
[----:B------:R-:W-:Y:S02]  /*199b0*/  IMAD R8, R13, UR4, RZ ;  /* 0x000000040d087c24 */ /* 0x000fe4000f8e02ff */
[----:B------:R-:W-:Y:S02]  /*199c0*/  IMAD R9, R24, 0x80, R3 ;  /* 0x0000008018097824 */ /* 0x000fe400078e0203 */
[C---:B------:R-:W-:Y:S02]  /*199d0*/  IMAD R7, R227.reuse, UR5, R8 ;  /* 0x00000005e3077c24 */ /* 0x040fe4000f8e0208 */
[----:B------:R-:W-:Y:S01]  /*199e0*/  IMAD.WIDE.U32 R4, R227, UR4, R4 ;  /* 0x00000004e3047c25 */ /* 0x000fe2000f8e0004 */
[----:B------:R-:W-:-:S03]  /*199f0*/  ULDC.64 UR4, c[0x0][0xaf0] ;  /* 0x0002bc0000047ab9 */ /* 0x000fc60000000a00 */
[----:B------:R-:W-:Y:S01]  /*19a00*/  @P2 IMAD.HI.U32 R6, R9, R20, RZ ;  /* 0x0000001409062227 */ /* 0x000fe200078e00ff */
[----:B------:R-:W-:-:S03]  /*19a10*/  IADD3 R5, R5, R7, RZ ;  /* 0x0000000705057210 */ /* 0x000fc60007ffe0ff */
[----:B------:R-:W-:Y:S01]  /*19a20*/  IMAD.MOV.U32 R3, RZ, RZ, R9 ;  /* 0x000000ffff037224 */ /* 0x000fe200078e0009 */
[----:B------:R-:W-:Y:S01]  /*19a30*/  @P2 SHF.R.U32.HI R3, RZ, R27, R6 ;  /* 0x0000001bff032219 */ /* 0x000fe20000011606 */
[----:B------:R-:W-:Y:S02]  /*19a40*/  IMAD R8, R14, UR4, RZ ;  /* 0x000000040e087c24 */ /* 0x000fe4000f8e02ff */
[----:B------:R-:W-:Y:S01]  /*19a50*/  IMAD.WIDE.U32 R4, R15, UR4, R4 ;  /* 0x000000040f047c25 */ /* 0x000fe2000f8e0004 */
[----:B------:R-:W-:-:S03]  /*19a60*/  SHF.R.S32.HI R6, RZ, 0x1f, R3 ;  /* 0x0000001fff067819 */ /* 0x000fc60000011403 */
[----:B------:R-:W-:Y:S01]  /*19a70*/  IMAD R7, R15, UR5, R8 ;  /* 0x000000050f077c24 */ /* 0x000fe2000f8e0208 */
[----:B------:R-:W-:Y:S01]  /*19a80*/  ULDC.64 UR4, c[0x0][0xae0] ;  /* 0x0002b80000047ab9 */ /* 0x000fe20000000a00 */
[----:B------:R-:W-:Y:S02]  /*19a90*/  IMAD.MOV R8, RZ, RZ, -R3 ;  /* 0x000000ffff087224 */ /* 0x000fe400078e0a03 */
[----:B------:R-:W-:Y:S02]  /*19aa0*/  IMAD.IADD R5, R5, 0x1, R7 ;  /* 0x0000000105057824 */ /* 0x000fe400078e0207 */
[----:B------:R-:W-:Y:S02]  /*19ab0*/  IMAD R6, R6, UR4, RZ ;  /* 0x0000000406067c24 */ /* 0x000fe4000f8e02ff */
[----:B------:R-:W-:Y:S02]  /*19ac0*/  IMAD R7, R25, R8, R9 ;  /* 0x0000000819077224 */ /* 0x000fe400078e0209 */
[----:B------:R-:W-:-:S02]  /*19ad0*/  IMAD R9, R3, UR5, R6 ;  /* 0x0000000503097c24 */ /* 0x000fc4000f8e0206 */
[----:B------:R-:W-:Y:S01]  /*19ae0*/  IMAD.WIDE.U32 R4, R3, UR4, R4 ;  /* 0x0000000403047c25 */ /* 0x000fe2000f8e0004 */
[----:B------:R-:W-:Y:S01]  /*19af0*/  SHF.R.S32.HI R3, RZ, 0x1f, R7 ;  /* 0x0000001fff037819 */ /* 0x000fe20000011407 */
[----:B------:R-:W-:Y:S02]  /*19b00*/  ULDC.64 UR4, c[0x0][0xad8] ;  /* 0x0002b60000047ab9 */ /* 0x000fe40000000a00 */
[----:B------:R-:W-:Y:S02]  /*19b10*/  IMAD.IADD R5, R5, 0x1, R9 ;  /* 0x0000000105057824 */ /* 0x000fe400078e0209 */
[----:B------:R-:W-:Y:S02]  /*19b20*/  IMAD R6, R3, UR4, RZ ;  /* 0x0000000403067c24 */ /* 0x000fe4000f8e02ff */
[----:B------:R-:W-:Y:S02]  /*19b30*/  IMAD R10, R24, 0x80, R11 ;  /* 0x00000080180a7824 */ /* 0x000fe400078e020b */
[----:B------:R-:W-:-:S02]  /*19b40*/  IMAD R25, R0, R25, RZ ;  /* 0x0000001900197224 */ /* 0x000fc400078e02ff */
[C---:B------:R-:W-:Y:S02]  /*19b50*/  IMAD R3, R7.reuse, UR5, R6 ;  /* 0x0000000507037c24 */ /* 0x040fe4000f8e0206 */
[----:B------:R-:W-:Y:S01]  /*19b60*/  IMAD.WIDE.U32 R4, R7, UR4, R4 ;  /* 0x0000000407047c25 */ /* 0x000fe2000f8e0004 */
[CC--:B------:R-:W-:Y:S01]  /*19b70*/  ISETP.GE.AND P2, PT, R10.reuse, R25.reuse, PT ;  /* 0x000000190a00720c */ /* 0x0c0fe20003f46270 */
[----:B------:R-:W-:Y:S01]  /*19b80*/  ULDC.64 UR4, c[0x0][0xa80] ;  /* 0x0002a00000047ab9 */ /* 0x000fe20000000a00 */
[----:B------:R-:W-:Y:S01]  /*19b90*/  SHF.R.S32.HI R7, RZ, 0x1f, R223 ;  /* 0x0000001fff077819 */ /* 0x000fe200000114df */
[----:B------:R-:W-:Y:S01]  /*19ba0*/  VIADD R0, R10, 0x20 ;  /* 0x000000200a007836 */ /* 0x000fe20000000000 */
[----:B------:R-:W-:Y:S01]  /*19bb0*/  LEA R6, P3, R4, UR4, 0x1 ;  /* 0x0000000404067c11 */ /* 0x000fe2000f8608ff */
[----:B------:R-:W-:Y:S02]  /*19bc0*/  IMAD.IADD R3, R5, 0x1, R3 ;  /* 0x0000000105037824 */ /* 0x000fe400078e0203 */
[----:B------:R-:W-:Y:S01]  /*19bd0*/  VIADD R9, R223, 0x40 ;  /* 0x00000040df097836 */ /* 0x000fe20000000000 */
[----:B------:R-:W-:Y:S01]  /*19be0*/  ISETP.GE.AND P1, PT, R0, R25, PT ;  /* 0x000000190000720c */ /* 0x000fe20003f26270 */
[----:B------:R-:W-:Y:S01]  /*19bf0*/  VIADD R0, R10, 0x40 ;  /* 0x000000400a007836 */ /* 0x000fe20000000000 */
[----:B------:R-:W-:-:S02]  /*19c00*/  LEA.HI.X R3, R4, UR5, R3, 0x1, P3 ;  /* 0x0000000504037c11 */ /* 0x000fc400098f0c03 */
[----:B------:R0:W3:Y:S01]  /*19c10*/  SHFL.IDX PT, R4, R6, RZ, 0x181f ;  /* 0x00181fff06047589 */ /* 0x0000e200000e0000 */
[----:B------:R-:W-:Y:S02]  /*19c20*/  SHF.R.S32.HI R11, RZ, 0x1f, R9 ;  /* 0x0000001fff0b7819 */ /* 0x000fe40000011409 */
[----:B------:R-:W-:Y:S02]  /*19c30*/  ISETP.GE.AND P0, PT, R0, R25, PT ;  /* 0x000000190000720c */ /* 0x000fe40003f06270 */
[----:B------:R0:W4:Y:S01]  /*19c40*/  SHFL.IDX PT, R0, R3, RZ, 0x181f ;  /* 0x00181fff03007589 */ /* 0x00012200000e0000 */
[----:B------:R-:W-:Y:S10]  /*19c50*/  @P2 BRA `(.L_x_3952) ;  /* 0x0000000000342947 */ /* 0x000ff40003800000 */
[----:B------:R-:W-:Y:S02]  /*19c60*/  ULDC UR4, c[0x0][0xac8] ;  /* 0x0002b20000047ab9 */ /* 0x000fe40000000800 */
[----:B------:R-:W-:Y:S02]  /*19c70*/  ISETP.GE.AND P4, PT, R223, UR4, PT ;  /* 0x00000004df007c0c */ /* 0x000fe4000bf86270 */
[----:B------:R-:W-:Y:S02]  /*19c80*/  ISETP.GE.AND P3, PT, R9, UR4, PT ;  /* 0x0000000409007c0c */ /* 0x000fe4000bf66270 */
[----:B------:R-:W-:-:S09]  /*19c90*/  ISETP.GE.AND P2, PT, R225, UR4, PT ;  /* 0x00000004e1007c0c */ /* 0x000fd2000bf46270 */
[-C--:B---3--:R-:W-:Y:S02]  /*19ca0*/  @!P4 LEA R14, P6, R223, R4.reuse, 0x1 ;  /* 0x00000004df0ec211 */ /* 0x088fe400078c08ff */
[----:B------:R-:W-:Y:S02]  /*19cb0*/  @!P3 LEA R20, P5, R9, R4, 0x1 ;  /* 0x000000040914b211 */ /* 0x000fe400078a08ff */
[----:B----4-:R-:W-:Y:S02]  /*19cc0*/  @!P4 LEA.HI.X R15, R223, R0, R7, 0x1, P6 ;  /* 0x00000000df0fc211 */ /* 0x010fe400030f0c07 */
[----:B------:R-:W-:Y:S02]  /*19cd0*/  @!P2 LEA R4, P6, R225, R4, 0x1 ;  /* 0x00000004e104a211 */ /* 0x000fe400078c08ff */
[-C--:B------:R-:W-:Y:S01]  /*19ce0*/  @!P3 LEA.HI.X R21, R9, R0.reuse, R11, 0x1, P5 ;  /* 0x000000000915b211 */ /* 0x080fe200028f0c0b */
[----:B------:R3:W-:Y:S01]  /*19cf0*/  @!P4 ST.E.128 desc[UR56][R14.64], RZ ;  /* 0x000000ff0e00c985 */ /* 0x0007e2000c101d38 */
[----:B------:R-:W-:-:S03]  /*19d00*/  @!P2 LEA.HI.X R5, R225, R0, R12, 0x1, P6 ;  /* 0x00000000e105a211 */ /* 0x000fc600030f0c0c */
[----:B------:R3:W-:Y:S04]  /*19d10*/  @!P3 ST.E.128 desc[UR56][R20.64], RZ ;  /* 0x000000ff1400b985 */ /* 0x0007e8000c101d38 */
[----:B------:R3:W-:Y:S02]  /*19d20*/  @!P2 ST.E.128 desc[UR56][R4.64], RZ ;  /* 0x000000ff0400a985 */ /* 0x0007e4000c101d38 */
.L_x_3952:
[----:B------:R-:W-:Y:S05]  /*19d30*/  BSYNC B1 ;  /* 0x0000000000017941 */ /* 0x000fea0003800000 */
.L_x_3951:
        /* <DEDUP_REMOVED lines=14> */
[----:B------:R0:W-:Y:S04]  /*19e20*/  @!P4 ST.E.128 desc[UR56][R14.64], RZ ;  /* 0x000000ff0e00c985 */ /* 0x0001e8000c101d38 */
[----:B------:R0:W-:Y:S04]  /*19e30*/  @!P5 ST.E.128 desc[UR56][R20.64], RZ ;  /* 0x000000ff1400d985 */ /* 0x0001e8000c101d38 */
[----:B------:R0:W-:Y:S02]  /*19e40*/  @!P6 ST.E.128 desc[UR56][R4.64], RZ ;  /* 0x000000ff0400e985 */ /* 0x0001e4000c101d38 */
.L_x_3954:
[----:B------:R-:W-:Y:S05]  /*19e50*/  BSYNC B1 ;  /* 0x0000000000017941 */ /* 0x000fea0003800000 */
.L_x_3953:
[----:B0-----:R0:W0:Y:S01]  /*19e60*/  SHFL.IDX PT, R0, R3, 0x2, 0x181f ;  /* 0x00581f0003007f89 */ /* 0x00102200000e0000 */
[----:B------:R-:W-:Y:S03]  /*19e70*/  BSSY B1, `(.L_x_3955) ;  /* 0x0000010000017945 */ /* 0x000fe60003800000 */
[----:B---3--:R3:W0:Y:S01]  /*19e80*/  SHFL.IDX PT, R4, R6, 0x2, 0x181f ;  /* 0x00581f0006047f89 */ /* 0x00862200000e0000 */
[----:B------:R-:W-:Y:S05]  /*19e90*/  @P0 BRA `(.L_x_3956) ;  /* 0x0000000000340947 */ /* 0x000fea0003800000 */
[----:B------:R-:W-:Y:S02]  /*19ea0*/  ULDC UR4, c[0x0][0xac8] ;  /* 0x0002b20000047ab9 */ /* 0x000fe40000000800 */
[----:B------:R-:W-:Y:S02]  /*19eb0*/  ISETP.GE.AND P3, PT, R223, UR4, PT ;  /* 0x00000004df007c0c */ /* 0x000fe4000bf66270 */
[----:B------:R-:W-:Y:S02]  /*19ec0*/  ISETP.GE.AND P4, PT, R9, UR4, PT ;  /* 0x0000000409007c0c */ /* 0x000fe4000bf86270 */
[----:B------:R-:W-:-:S09]  /*19ed0*/  ISETP.GE.AND P5, PT, R225, UR4, PT ;  /* 0x00000004e1007c0c */ /* 0x000fd2000bfa6270 */
[-C--:B0-----:R-:W-:Y:S02]  /*19ee0*/  @!P3 LEA R14, P0, R223, R4.reuse, 0x1 ;  /* 0x00000004df0eb211 */ /* 0x081fe400078008ff */
[-C--:B------:R-:W-:Y:S02]  /*19ef0*/  @!P4 LEA R20, P1, R9, R4.reuse, 0x1 ;  /* 0x000000040914c211 */ /* 0x080fe400078208ff */
[----:B------:R-:W-:Y:S02]  /*19f00*/  @!P5 LEA R4, P2, R225, R4, 0x1 ;  /* 0x00000004e104d211 */ /* 0x000fe400078408ff */
[-C--:B------:R-:W-:Y:S02]  /*19f10*/  @!P3 LEA.HI.X R15, R223, R0.reuse, R7, 0x1, P0 ;  /* 0x00000000df0fb211 */ /* 0x080fe400000f0c07 */
[-C--:B------:R-:W-:Y:S02]  /*19f20*/  @!P4 LEA.HI.X R21, R9, R0.reuse, R11, 0x1, P1 ;  /* 0x000000000915c211 */ /* 0x080fe400008f0c0b */
[----:B------:R-:W-:Y:S01]  /*19f30*/  @!P5 LEA.HI.X R5, R225, R0, R12, 0x1, P2 ;  /* 0x00000000e105d211 */ /* 0x000fe200010f0c0c */
[----:B------:R0:W-:Y:S04]  /*19f40*/  @!P3 ST.E.128 desc[UR56][R14.64], RZ ;  /* 0x000000ff0e00b985 */ /* 0x0001e8000c101d38 */
[----:B------:R0:W-:Y:S04]  /*19f50*/  @!P4 ST.E.128 desc[UR56][R20.64], RZ ;  /* 0x000000ff1400c985 */ /* 0x0001e8000c101d38 */
[----:B------:R0:W-:Y:S02]  /*19f60*/  @!P5 ST.E.128 desc[UR56][R4.64], RZ ;  /* 0x000000ff0400d985 */ /* 0x0001e4000c101d38 */
.L_x_3956:
[----:B------:R-:W-:Y:S05]  /*19f70*/  BSYNC B1 ;  /* 0x0000000000017941 */ /* 0x000fea0003800000 */
.L_x_3955:
[----:B0-----:R-:W-:Y:S01]  /*19f80*/  VIADD R0, R10, 0x60 ;  /* 0x000000600a007836 */ /* 0x001fe20000000000 */
[----:B------:R0:W0:Y:S04]  /*19f90*/  SHFL.IDX PT, R8, R3, 0x3, 0x181f ;  /* 0x00781f0003087f89 */ /* 0x00002800000e0000 */
[----:B------:R-:W-:Y:S01]  /*19fa0*/  ISETP.GE.AND P0, PT, R0, R25, PT ;  /* 0x000000190000720c */ /* 0x000fe20003f06270 */
[----:B------:R0:W0:-:S12]  /*19fb0*/  SHFL.IDX PT, R4, R6, 0x3, 0x181f ;  /* 0x00781f0006047f89 */ /* 0x00001800000e0000 */
[----:B------:R-:W-:Y:S05]  /*19fc0*/  @P0 BRA `(.L_x_3947) ;  /* 0x0000000000340947 */ /* 0x000fea0003800000 */
[----:B------:R-:W-:Y:S02]  /*19fd0*/  ULDC UR4, c[0x0][0xac8] ;  /* 0x0002b20000047ab9 */ /* 0x000fe40000000800 */
[----:B------:R-:W-:Y:S02]  /*19fe0*/  ISETP.GE.AND P3, PT, R223, UR4, PT ;  /* 0x00000004df007c0c */ /* 0x000fe4000bf66270 */
[----:B------:R-:W-:Y:S02]  /*19ff0*/  ISETP.GE.AND P4, PT, R9, UR4, PT ;  /* 0x0000000409007c0c */ /* 0x000fe4000bf86270 */
[----:B------:R-:W-:-:S09]  /*1a000*/  ISETP.GE.AND P5, PT, R225, UR4, PT ;  /* 0x00000004e1007c0c */ /* 0x000fd2000bfa6270 */
[-C--:B0--34-:R-:W-:Y:S02]  /*1a010*/  @!P3 LEA R6, P0, R223, R4.reuse, 0x1 ;  /* 0x00000004df06b211 */ /* 0x099fe400078008ff */
        /* <DEDUP_REMOVED lines=8> */
.L_x_3947:
[----:B------:R-:W-:Y:S05]  /*1a0a0*/  BSYNC B0 ;  /* 0x0000000000007941 */ /* 0x000fea0003800000 */
.L_x_3938:
[----:B------:R-:W-:Y:S02]  /*1a0b0*/  ULDC UR4, c[0x0][0xc3c] ;  /* 0x00030f0000047ab9 */ /* 0x000fe40000000800 */
[----:B--2---:R-:W-:-:S13]  /*1a0c0*/  ISETP.GE.AND P0, PT, R31, UR4, PT ;  /* 0x000000041f007c0c */ /* 0x004fda000bf06270 */
[----:B------:R-:W-:Y:S05]  /*1a0d0*/  @!P0 BRA `(.L_x_3957) ;  /* 0xfffffe7000a88947 */ /* 0x000fea000383ffff */
[----:B------:R-:W-:Y:S05]  /*1a0e0*/  BRA `(.L_x_3742) ;  /* 0x0000006800b07947 */ /* 0x000fea0003800000 */
.L_x_3740:
[----:B------:R-:W-:-:S08]  /*1a0f0*/  NOP ;  /* 0x0000000000007918 */ /* 0x000fd00000000000 */
[----:B------:R-:W0:-:S00]  /*1a100*/  USETMAXREG.DEALLOC.CTAPOOL 0x28 ;  /* 0x00000028000079c8 */ /* 0x000e0000080e0500 */
[----:B0-----:R-:W2:Y:S01]  /*1a110*/  LDL.LU R3, [R1] ;  /* 0x0000000001037983 */ /* 0x001ea20000300800 */
[----:B------:R-:W-:Y:S01]  /*1a120*/  LOP3.LUT R2, R2, 0x3, RZ, 0xc0, !PT ;  /* 0x0000000302027812 */ /* 0x000fe200078ec0ff */
[----:B------:R-:W-:-:S05]  /*1a130*/  IMAD.MOV.U32 R4, RZ, RZ, RZ ;  /* 0x000000ffff047224 */ /* 0x000fca00078e00ff */
[----:B------:R-:W0:Y:S02]  /*1a140*/  SHFL.IDX PT, R2, R2, RZ, 0x1f ;  /* 0x00001fff02027589 */ /* 0x000e2400000e0000 */
[----:B0-----:R-:W-:Y:S02]  /*1a150*/  ISETP.NE.AND P0, PT, R2, RZ, PT ;  /* 0x000000ff0200720c */ /* 0x001fe40003f05270 */
[----:B--2---:R-:W-:-:S11]  /*1a160*/  LOP3.LUT R3, R3, 0xffffffdf, RZ, 0xc0, !PT ;  /* 0xffffffdf03037812 */ /* 0x004fd600078ec0ff */
[----:B------:R-:W-:-:S05]  /*1a170*/  @P0 LOP3.LUT R3, R3, 0x20, RZ, 0xfc, !PT ;  /* 0x0000002003030812 */ /* 0x000fca00078efcff */
[----:B------:R0:W-:Y:S01]  /*1a180*/  STL [R1], R3 ;  /* 0x0000000301007387 */ /* 0x0001e20000100800 */
[----:B------:R-:W-:Y:S05]  /*1a190*/  @!P0 BRA `(.L_x_3958) ;  /* 0x00000000001c8947 */ /* 0x000fea0003800000 */
[----:B------:R-:W1:Y:S08]  /*1a1a0*/  S2UR UR5, SR_CgaCtaId ;  /* 0x00000000000579c3 */ /* 0x000e700000008800 */
[----:B------:R-:W-:Y:S06]  /*1a1b0*/  BAR.SYNC.DEFER_BLOCKING 0x5, 0x180 ;  /* 0x0146000000007b1d */ /* 0x000fec0000010000 */
[----:B------:R-:W-:-:S02]  /*1a1c0*/  UMOV UR4, 0x400 ;  /* 0x0000040000047882 */ /* 0x000fc40000000000 */
[----:B-1----:R-:W-:-:S09]  /*1a1d0*/  ULEA UR4, UR5, UR4, 0x18 ;  /* 0x0000000405047291 */ /* 0x002fd2000f8ec03f */
[----:B------:R-:W1:Y:S01]  /*1a1e0*/  LDS.128 R16, [UR4+0x308d0] ;  /* 0x0308d004ff107984 */ /* 0x000e620008000c00 */
[----:B------:R-:W-:Y:S06]  /*1a1f0*/  BAR.ARV 0x4, 0x180 ;  /* 0x0106000000007b1d */ /* 0x000fec0000002000 */
[----:B------:R-:W-:Y:S05]  /*1a200*/  BRA `(.L_x_3959) ;  /* 0x0000000400fc7947 */ /* 0x000fea0003800000 */
.L_x_3958:
[----:B------:R-:W-:Y:S01]  /*1a210*/  LOP3.LUT R5, R0, 0x1f, RZ, 0xc0, !PT ;  /* 0x0000001f00057812 */ /* 0x000fe200078ec0ff */
[----:B------:R-:W-:Y:S01]  /*1a220*/  ULDC UR4, c[0x0][0xc3c] ;  /* 0x00030f0000047ab9 */ /* 0x000fe20000000800 */
[----:B------:R-:W1:Y:S01]  /*1a230*/  S2UR UR6, SR_CTAID.X ;  /* 0x00000000000679c3 */ /* 0x000e620000002500 */
[----:B------:R-:W-:Y:S01]  /*1a240*/  ULDC UR5, c[0x0][0xc38] ;  /* 0x00030e0000057ab9 */ /* 0x000fe20000000800 */
[----:B------:R-:W-:-:S04]  /*1a250*/  ISETP.NE.AND P0, PT, R5, 0x1f, PT ;  /* 0x0000001f0500780c */ /* 0x000fc80003f05270 */
[----:B------:R-:W-:-:S13]  /*1a260*/  ISETP.GE.OR P1, PT, R5, UR4, !P0 ;  /* 0x0000000405007c0c */ /* 0x000fda000c726670 */
[----:B0-----:R-:W0:Y:S02]  /*1a270*/  @!P1 LDC.64 R2, c[0x0][0xc80] ;  /* 0x00032000ff029b82 */ /* 0x001e240000000a00 */
        /* <DEDUP_REMOVED lines=29> */
[----:B------:R-:W0:Y:S01]  /*1a450*/  LDC R10, c[0x0][0xc3c] ;  /* 0x00030f00ff0a7b82 */ /* 0x000e220000000800 */
[----:B------:R-:W-:Y:S01]  /*1a460*/  IMAD.MOV.U32 R6, RZ, RZ, R3 ;  /* 0x000000ffff067224 */ /* 0x000fe200078e0003 */
[----:B------:R-:W-:Y:S01]  /*1a470*/  UMOV UR4, URZ ;  /* 0x0000003f00047c82 */ /* 0x000fe20008000000 */
[----:B------:R-:W-:Y:S01]  /*1a480*/  ULDC UR7, c[0x0][0xc3c] ;  /* 0x00030f0000077ab9 */ /* 0x000fe20000000800 */
[----:B------:R-:W-:-:S05]  /*1a490*/  ULDC UR5, c[0x0][0xc38] ;  /* 0x00030e0000057ab9 */ /* 0x000fca0000000800 */
.L_x_3964:
        /* <DEDUP_REMOVED lines=12> */
.L_x_3963:
[----:B------:R-:W-:Y:S05]  /*1a560*/  BSYNC B0 ;  /* 0x0000000000007941 */ /* 0x000fea0003800000 */
.L_x_3962:
[----:B0----5:R-:W0:Y:S02]  /*1a570*/  SHFL.UP PT, R2, R4, 0x1, RZ ;  /* 0x0420000004027989 */ /* 0x021e2400000e00ff */
        /* <DEDUP_REMOVED lines=20> */
.L_x_3960:
        /* <DEDUP_REMOVED lines=15> */
.L_x_3965:
        /* <DEDUP_REMOVED lines=28> */
.L_x_3961:
[----:B------:R-:W-:Y:S01]  /*1a970*/  MOV R17, RZ ;  /* 0x000000ff00117202 */ /* 0x000fe20000000f00 */
[----:B------:R-:W-:Y:S02]  /*1a980*/  IMAD.U32 R16, RZ, RZ, UR6 ;  /* 0x00000006ff107e24 */ /* 0x000fe4000f8e00ff */
[----:B------:R-:W-:-:S07]  /*1a990*/  IMAD.MOV.U32 R18, RZ, RZ, RZ ;  /* 0x000000ffff127224 */ /* 0x000fce00078e00ff */
.L_x_3966:
[----:B------:R-:W-:-:S13]  /*1a9a0*/  ISETP.NE.AND P0, PT, R5, RZ, PT ;  /* 0x000000ff0500720c */ /* 0x000fda0003f05270 */
[----:B------:R-:W0:Y:S01]  /*1a9b0*/  @!P0 S2R R3, SR_CgaCtaId ;  /* 0x0000000000038919 */ /* 0x000e220000008800 */
[----:B------:R-:W-:-:S04]  /*1a9c0*/  @!P0 MOV R2, 0x400 ;  /* 0x0000040000028802 */ /* 0x000fc80000000f00 */
[----:B0-----:R-:W-:-:S05]  /*1a9d0*/  @!P0 LEA R2, R3, R2, 0x18 ;  /* 0x0000000203028211 */ /* 0x001fca00078ec0ff */
[----:B------:R2:W-:Y:S01]  /*1a9e0*/  @!P0 STS.128 [R2+0x308d0], R16 ;  /* 0x0308d01002008388 */ /* 0x0005e20000000c00 */
[----:B------:R-:W-:Y:S06]  /*1a9f0*/  BAR.ARV 0x5, 0x180 ;  /* 0x0146000000007b1d */ /* 0x000fec0000002000 */
.L_x_3959:
[----:B------:R3:W-:Y:S01]  /*1aa00*/  STL [R1+0x28], RZ ;  /* 0x000028ff01007387 */ /* 0x0007e20000100800 */
[----:B------:R-:W-:Y:S01]  /*1aa10*/  ULDC UR4, c[0x0][0xc3c] ;  /* 0x00030f0000047ab9 */ /* 0x000fe20000000800 */
[----:B------:R-:W-:Y:S01]  /*1aa20*/  IMAD.MOV.U32 R28, RZ, RZ, 0x1 ;  /* 0x00000001ff1c7424 */ /* 0x000fe200078e00ff */
[----:B-1----:R-:W-:Y:S01]  /*1aa30*/  ISETP.GE.AND P0, PT, R19, UR4, PT ;  /* 0x0000000413007c0c */ /* 0x002fe2000bf06270 */
[----:B------:R-:W-:-:S12]  /*1aa40*/  IMAD.MOV.U32 R26, RZ, RZ, RZ ;  /* 0x000000ffff1a7224 */ /* 0x000fd800078e00ff */
[----:B---3--:R-:W-:Y:S05]  /*1aa50*/  @P0 BRA `(.L_x_3967) ;  /* 0x0000005c00780947 */ /* 0x008fea0003800000 */
[----:B------:R-:W1:Y:S01]  /*1aa60*/  S2UR UR5, SR_CgaCtaId ;  /* 0x00000000000579c3 */ /* 0x000e620000008800 */
[C---:B------:R-:W-:Y:S01]  /*1aa70*/  IMAD.SHL.U32 R33, R0.reuse, 0x8, RZ ;  /* 0x0000000800217824 */ /* 0x040fe200078e00ff */
[----:B------:R-:W-:Y:S01]  /*1aa80*/  LOP3.LUT R4, R0, 0x7f, RZ, 0xc0, !PT ;  /* 0x0000007f00047812 */ /* 0x000fe200078ec0ff */
[----:B------:R-:W-:Y:S01]  /*1aa90*/  UMOV UR4, 0x400 ;  /* 0x0000040000047882 */ /* 0x000fe20000000000 */
[----:B------:R3:W-:Y:S01]  /*1aaa0*/  STL [R1+0x28], RZ ;  /* 0x000028ff01007387 */ /* 0x0007e20000100800 */
[----:B------:R-:W-:Y:S01]  /*1aab0*/  BSSY B8, `(.L_x_3967) ;  /* 0x00005d8000087945 */ /* 0x000fe20003800000 */
[C---:B0-----:R-:W-:Y:S01]  /*1aac0*/  LOP3.LUT R3, R33.reuse, 0x1f8, RZ, 0xc0, !PT ;  /* 0x000001f821037812 */ /* 0x041fe200078ec0ff */
[----:B------:R-:W-:Y:S01]  /*1aad0*/  IMAD.SHL.U32 R37, R4, 0x8, RZ ;  /* 0x0000000804257824 */ /* 0x000fe200078e00ff */
[----:B------:R-:W-:Y:S01]  /*1aae0*/  LOP3.LUT R33, R33, 0x38, RZ, 0xc0, !PT ;  /* 0x0000003821217812 */ /* 0x000fe200078ec0ff */
[----:B------:R-:W-:Y:S01]  /*1aaf0*/  IMAD.MOV.U32 R29, RZ, RZ, 0x1 ;  /* 0x00000001ff1d7424 */ /* 0x000fe200078e00ff */
[----:B--2---:R-:W-:Y:S01]  /*1ab00*/  LOP3.LUT R2, R3, 0x38, R0, 0x78, !PT ;  /* 0x0000003803027812 */ /* 0x004fe200078e7800 */
[----:B------:R-:W-:Y:S01]  /*1ab10*/  IMAD.SHL.U32 R0, R0, 0x10, RZ ;  /* 0x0000001000007824 */ /* 0x000fe200078e00ff */
[----:B------:R-:W-:Y:S01]  /*1ab20*/  CS2R R26, SRZ ;  /* 0x00000000001a7805 */ /* 0x000fe2000001ff00 */
[----:B------:R-:W-:Y:S01]  /*1ab30*/  IMAD.MOV.U32 R28, RZ, RZ, 0x1 ;  /* 0x00000001ff1c7424 */ /* 0x000fe200078e00ff */
[----:B------:R-:W-:Y:S01]  /*1ab40*/  LOP3.LUT R37, R2, 0x200, R37, 0xf8, !PT ;  /* 0x0000020002257812 */ /* 0x000fe200078ef825 */
[----:B------:R-:W-:Y:S01]  /*1ab50*/  ULOP3.LUT UR39, UR61, 0x2, URZ, 0xfc, !UPT ;  /* 0x000000023d277892 */ /* 0x000fe2000f8efc3f */
[----:B------:R-:W-:Y:S01]  /*1ab60*/  SHF.R.U32.HI R2, RZ, 0x3, R4 ;  /* 0x00000003ff027819 */ /* 0x000fe20000011604 */
[----:B------:R-:W-:Y:S01]  /*1ab70*/  ULDC.64 UR36, c[0x0][0x198] ;  /* 0x0000660000247ab9 */ /* 0x000fe20000000a00 */
[----:B------:R-:W-:Y:S01]  /*1ab80*/  LOP3.LUT R36, R33, 0x40, RZ, 0xfc, !PT ;  /* 0x0000004021247812 */ /* 0x000fe200078efcff */
[----:B------:R-:W-:Y:S01]  /*1ab90*/  ULDC UR38, c[0x0][0xc] ;  /* 0x0000030000267ab9 */ /* 0x000fe20000000800 */
[----:B------:R-:W-:-:S02]  /*1aba0*/  LOP3.LUT R0, R2, 0x70, R0, 0xf8, !PT ;  /* 0x0000007002007812 */ /* 0x000fc400078ef800 */
[----:B------:R-:W-:Y:S01]  /*1abb0*/  LOP3.LUT R35, R33, 0x80, RZ, 0xfc, !PT ;  /* 0x0000008021237812 */ /* 0x000fe200078efcff */
[----:B-1----:R-:W-:-:S06]  /*1abc0*/  ULEA UR4, UR5, UR4, 0x18 ;  /* 0x0000000405047291 */ /* 0x002fcc000f8ec03f */
[----:B------:R-:W-:-:S05]  /*1abd0*/  IMAD.U32 R22, RZ, RZ, UR4 ;  /* 0x00000004ff167e24 */ /* 0x000fca000f8e00ff */
[----:B------:R-:W-:-:S05]  /*1abe0*/  LEA R0, R37, R22, 0x1 ;  /* 0x0000001625007211 */ /* 0x000fca00078e08ff */
[----:B------:R3:W-:Y:S02]  /*1abf0*/  STL [R1+0x4], R0 ;  /* 0x0000040001007387 */ /* 0x0007e40000100800 */
.L_x_4070:
[----:B0-----:R-:W0:Y:S02]  /*1ac00*/  LDC.64 R30, c[0x0][0xc88] ;  /* 0x00032200ff1e7b82 */ /* 0x001e240000000a00 */
[----:B0-----:R-:W-:-:S06]  /*1ac10*/  IMAD.WIDE R30, R19, 0x4, R30 ;  /* 0x00000004131e7825 */ /* 0x001fcc00078e021e */
[----:B------:R-:W3:Y:S01]  /*1ac20*/  LDG.E R30, desc[UR56][R30.64] ;  /* 0x000000381e1e7981 */ /* 0x000ee2000c1e1900 */
        /* <DEDUP_REMOVED lines=10> */
[----:B---3--:R-:W-:-:S05]  /*1acd0*/  SHF.R.S32.HI R0, RZ, 0x1f, R30 ;  /* 0x0000001fff007819 */ /* 0x008fca000001141e */
[C---:B------:R-:W-:Y:S01]  /*1ace0*/  @P0 LEA R2, P1, R30.reuse, UR4, 0x2 ;  /* 0x000000041e020c11 */ /* 0x040fe2000f8210ff */
[C---:B------:R-:W-:Y:S01]  /*1acf0*/  IMAD.SHL.U32 R23, R30.reuse, 0x4, RZ ;  /* 0x000000041e177824 */ /* 0x040fe200078e00ff */
[C-C-:B------:R-:W-:Y:S01]  /*1ad00*/  SHF.L.U64.HI R24, R30.reuse, 0x2, R0.reuse ;  /* 0x000000021e187819 */ /* 0x140fe20000010200 */
[----:B------:R0:W-:Y:S01]  /*1ad10*/  STL [R1+0x18], R0 ;  /* 0x0000180001007387 */ /* 0x0001e20000100800 */
[----:B------:R-:W-:Y:S01]  /*1ad20*/  @P0 LEA.HI.X R3, R30, UR5, R0, 0x2, P1 ;  /* 0x000000051e030c11 */ /* 0x000fe200088f1400 */
[----:B------:R-:W-:-:S04]  /*1ad30*/  ULDC.64 UR4, c[0x0][0xa00] ;  /* 0x0002800000047ab9 */ /* 0x000fc80000000a00 */
[----:B--2---:R1:W2:Y:S01]  /*1ad40*/  @P0 LDG.E R9, desc[UR56][R2.64] ;  /* 0x0000003802090981 */ /* 0x0042a2000c1e1900 */
        /* <DEDUP_REMOVED lines=30> */
[----:B------:R-:W2:Y:S04]  /*1af30*/  LDG.E R10, desc[UR56][R2.64] ;  /* 0x00000038020a7981 */ /* 0x000ea8000c1e1900 */
[----:B------:R-:W2:Y:S02]  /*1af40*/  LDG.E R7, desc[UR56][R2.64+0x4] ;  /* 0x0000043802077981 */ /* 0x000ea4000c1e1900 */
[----:B--2---:R-:W-:-:S05]  /*1af50*/  IMAD.IADD R2, R7, 0x1, -R10 ;  /* 0x0000000107027824 */ /* 0x004fca00078e0a0a */
[----:B------:R0:W-:Y:S02]  /*1af60*/  STL [R1+0x20], R2 ;  /* 0x0000200201007387 */ /* 0x0001e40000100800 */
.L_x_3968:
[----:B------:R-:W-:Y:S01]  /*1af70*/  ULDC.64 UR4, c[0x0][0xa20] ;  /* 0x0002880000047ab9 */ /* 0x000fe20000000a00 */
[----:B------:R-:W-:Y:S01]  /*1af80*/  IMAD.MOV.U32 R32, RZ, RZ, R30 ;  /* 0x000000ffff207224 */ /* 0x000fe200078e001e */
[----:B------:R-:W-:-:S04]  /*1af90*/  ISETP.NE.U32.AND P0, PT, RZ, UR4, PT ;  /* 0x00000004ff007c0c */ /* 0x000fc8000bf05070 */
[----:B------:R-:W-:-:S13]  /*1afa0*/  ISETP.NE.AND.EX P0, PT, RZ, UR5, PT, P0 ;  /* 0x00000005ff007c0c */ /* 0x000fda000bf05300 */
[----:B------:R-:W-:Y:S05]  /*1afb0*/  @!P0 BRA `(.L_x_3969) ;  /* 0x0000000000108947 */ /* 0x000fea0003800000 */
[----:B0-----:R-:W-:-:S04]  /*1afc0*/  IADD3 R2, P0, R23, UR4, RZ ;  /* 0x0000000417027c10 */ /* 0x001fc8000ff1e0ff */
[----:B------:R-:W-:-:S05]  /*1afd0*/  IADD3.X R3, R24, UR5, RZ, P0, !PT ;  /* 0x0000000518037c10 */ /* 0x000fca00087fe4ff */
[----:B------:R0:W5:Y:S01]  /*1afe0*/  LDG.E R8, desc[UR56][R2.64] ;  /* 0x0000003802087981 */ /* 0x000162000c1e1900 */
[----:B------:R-:W-:Y:S05]  /*1aff0*/  BRA `(.L_x_3970) ;  /* 0x0000000000247947 */ /* 0x000fea0003800000 */
.L_x_3969:
        /* <DEDUP_REMOVED lines=9> */
.L_x_3970:
[----:B0-----:R-:W2:Y:S04]  /*1b090*/  @P1 LDG.E R3, desc[UR56][R4.64] ;  /* 0x0000003804031981 */ /* 0x001ea8000c1e1900 */
[----:B------:R-:W2:Y:S01]  /*1b0a0*/  @P1 LDG.E R2, desc[UR56][R4.64+0x4] ;  /* 0x0000043804021981 */ /* 0x000ea2000c1e1900 */
[----:B------:R-:W-:Y:S01]  /*1b0b0*/  BSSY B0, `(.L_x_3971) ;  /* 0x0000159000007945 */ /* 0x000fe20003800000 */
[----:B--2---:R-:W-:Y:S01]  /*1b0c0*/  @P1 IADD3 R6, -R3, R2, RZ ;  /* 0x0000000203061210 */ /* 0x004fe20007ffe1ff */
[----:B-----5:R-:W-:-:S04]  /*1b0d0*/  IMAD.IADD R3, R8, 0x1, -R9 ;  /* 0x0000000108037824 */ /* 0x020fc800078e0a09 */
[----:B------:R-:W-:-:S05]  /*1b0e0*/  IMAD.IADD R2, R3, 0x1, R6 ;  /* 0x0000000103027824 */ /* 0x000fca00078e0206 */
[----:B------:R0:W-:Y:S02]  /*1b0f0*/  STL [R1+0x8], R2 ;  /* 0x0000080201007387 */ /* 0x0001e40000100800 */
[----:B0-----:R-:W-:-:S04]  /*1b100*/  VIADD R2, R2, 0x5f ;  /* 0x0000005f02027836 */ /* 0x001fc80000000000 */
[----:B------:R-:W-:-:S05]  /*1b110*/  IMAD.HI R2, R2, 0x2aaaaaab, RZ ;  /* 0x2aaaaaab02027827 */ /* 0x000fca00078e02ff */
[----:B------:R-:W-:-:S04]  /*1b120*/  SHF.R.U32.HI R7, RZ, 0x1f, R2 ;  /* 0x0000001fff077819 */ /* 0x000fc80000011602 */
[----:B------:R-:W-:Y:S01]  /*1b130*/  LEA.HI.SX32 R4, R2, R7, 0x1c ;  /* 0x0000000702047211 */ /* 0x000fe200078fe2ff */
[----:B------:R-:W-:-:S04]  /*1b140*/  IMAD.MOV R2, RZ, RZ, -R3 ;  /* 0x000000ffff027224 */ /* 0x000fc800078e0a03 */
[----:B------:R-:W-:Y:S01]  /*1b150*/  IMAD R7, R4, 0x60, -R3 ;  /* 0x0000006004077824 */ /* 0x000fe200078e0a03 */
[----:B------:R-:W-:Y:S01]  /*1b160*/  VIMNMX R2, RZ, R2, !PT ;  /* 0x00000002ff027248 */ /* 0x000fe20007fe0100 */
[----:B------:R0:W-:Y:S03]  /*1b170*/  STL [R1+0x24], R4 ;  /* 0x0000240401007387 */ /* 0x0001e60000100800 */
[----:B------:R-:W-:-:S04]  /*1b180*/  VIMNMX R7, R7, R6, PT ;  /* 0x0000000607077248 */ /* 0x000fc80003fe0100 */
[----:B------:R-:W-:Y:S01]  /*1b190*/  ISETP.GT.AND P0, PT, R7, R2, PT ;  /* 0x000000020700720c */ /* 0x000fe20003f04270 */
[----:B------:R-:W-:-:S05]  /*1b1a0*/  IMAD.WIDE.U32 R2, R2, -0x55555555, RZ ;  /* 0xaaaaaaab02027825 */ /* 0x000fca00078e00ff */
[----:B0-----:R-:W-:-:S05]  /*1b1b0*/  SHF.R.U32.HI R4, RZ, 0x6, R3 ;  /* 0x00000006ff047819 */ /* 0x001fca0000011603 */
        /* <DEDUP_REMOVED lines=15> */
.L_x_4126:
[----:B-1----:R-:W-:Y:S02]  /*1b2b0*/  ISETP.NE.AND P0, PT, R14, RZ, PT ;  /* 0x000000ff0e00720c */ /* 0x002fe40003f05270 */
[----:B------:R-:W-:-:S11]  /*1b2c0*/  PLOP3.LUT P6, PT, PT, PT, PT, 0x8, 0x0 ;  /* 0x000000000000781c */ /* 0x000fd60003fce170 */
[----:B------:R-:W-:Y:S05]  /*1b2d0*/  @P0 BRA `(.L_x_3974) ;  /* 0x00000000000c0947 */ /* 0x000fea0003800000 */
[----:B------:R-:W-:-:S03]  /*1b2e0*/  UMOV UR4, 0xffffffff ;  /* 0xffffffff00047882 */ /* 0x000fc60000000000 */
[----:B------:R-:W-:Y:S05]  /*1b2f0*/  BRA.DIV UR4, `(.L_x_3975) ;  /* 0x0000006604dc7947 */ /* 0x000fea000b800000 */
[----:B------:R-:W-:-:S13]  /*1b300*/  ELECT P6, URZ, PT ;  /* 0x00000000003f782f */ /* 0x000fda00038c0000 */
.L_x_3974:
        /* <DEDUP_REMOVED lines=9> */
.L_x_4129:
[----:B------:R-:W-:Y:S05]  /*1b3a0*/  BSYNC B1 ;  /* 0x0000000000017941 */ /* 0x000fea0003800000 */
.L_x_3976:
        /* <DEDUP_REMOVED lines=10> */
.L_x_4130:
[----:B------:R-:W-:Y:S05]  /*1b450*/  BSYNC B2 ;  /* 0x0000000000027941 */ /* 0x000fea0003800000 */
.L_x_3980:
        /* <DEDUP_REMOVED lines=9> */
.L_x_3983:
[----:B------:R-:W-:Y:S05]  /*1b4f0*/  BSYNC B2 ;  /* 0x0000000000027941 */ /* 0x000fea0003800000 */
.L_x_3982:
[----:B------:R-:W-:Y:S01]  /*1b500*/  MOV R14, RZ ;  /* 0x000000ff000e7202 */ /* 0x000fe20000000f00 */
[----:B------:R-:W-:Y:S01]  /*1b510*/  IMAD R6, R3, 0x60, R0 ;  /* 0x0000006003067824 */ /* 0x000fe200078e0200 */
[----:B------:R-:W-:Y:S01]  /*1b520*/  UIADD3 UR4, UP0, UR36, 0x570, URZ ;  /* 0x0000057024047890 */ /* 0x000fe2000ff1e03f */
[----:B------:R-:W-:Y:S01]  /*1b530*/  IMAD R7, R27, 0x9000, R22 ;  /* 0x000090001b077824 */ /* 0x000fe200078e0216 */
[----:B------:R-:W-:Y:S01]  /*1b540*/  R2UR UR10, R14 ;  /* 0x000000000e0a72ca */ /* 0x000fe200000e0000 */
[----:B------:R-:W-:Y:S01]  /*1b550*/  VIADD R6, R6, 0xffffffa0 ;  /* 0xffffffa006067836 */ /* 0x000fe20000000000 */
[----:B------:R-:W-:Y:S01]  /*1b560*/  PLOP3.LUT P0, PT, PT, PT, PT, 0x80, 0x0 ;  /* 0x000000000000781c */ /* 0x000fe20003f0f070 */
[----:B0-----:R-:W-:Y:S01]  /*1b570*/  VIADD R5, R9, 0x30890 ;  /* 0x0003089009057836 */ /* 0x001fe20000000000 */
[----:B------:R-:W-:Y:S01]  /*1b580*/  UIADD3.X UR5, URZ, UR37, URZ, UP0, !UPT ;  /* 0x000000253f057290 */ /* 0x000fe200087fe43f */
[----:B------:R-:W-:Y:S01]  /*1b590*/  VIADD R10, R7, 0x1e400 ;  /* 0x0001e400070a7836 */ /* 0x000fe20000000000 */
[----:B------:R-:W-:Y:S01]  /*1b5a0*/  UMOV UR6, 0x0 ;  /* 0x0000000000067882 */ /* 0x000fe20000000000 */
[----:B------:R-:W-:-:S09]  /*1b5b0*/  UMOV UR7, 0x12f00000 ;  /* 0x12f0000000077882 */ /* 0x000fd20000000000 */
.L_x_3984:
        /* <DEDUP_REMOVED lines=16> */
.L_x_3985:
        /* <DEDUP_REMOVED lines=16> */
.L_x_3986:
        /* <DEDUP_REMOVED lines=13> */
.L_x_4131:
[----:B------:R-:W-:Y:S05]  /*1b890*/  BSYNC B2 ;  /* 0x0000000000027941 */ /* 0x000fea0003800000 */
.L_x_3987:
        /* <DEDUP_REMOVED lines=11> */
.L_x_3990:
[----:B------:R-:W-:Y:S05]  /*1b950*/  BSYNC B2 ;  /* 0x0000000000027941 */ /* 0x000fea0003800000 */
.L_x_3989:
[----:B------:R-:W-:Y:S01]  /*1b960*/  R2UR UR10, R14 ;  /* 0x000000000e0a72ca */ /* 0x000fe200000e0000 */
[----:B------:R-:W-:Y:S01]  /*1b970*/  UIADD3 UR4, UP0, UR36, 0x670, URZ ;  /* 0x0000067024047890 */ /* 0x000fe2000ff1e03f */
[----:B------:R-:W-:Y:S01]  /*1b980*/  R2UR UR6, R10 ;  /* 0x000000000a0672ca */ /* 0x000fe200000e0000 */
[----:B------:R-:W-:Y:S01]  /*1b990*/  VIADD R5, R7, 0x400 ;  /* 0x0000040007057836 */ /* 0x000fe20000000000 */
[----:B------:R-:W-:Y:S01]  /*1b9a0*/  R2UR UR7, R11 ;  /* 0x000000000b0772ca */ /* 0x000fe200000e0000 */
[----:B------:R-:W-:Y:S01]  /*1b9b0*/  UIADD3.X UR5, URZ, UR37, URZ, UP0, !UPT ;  /* 0x000000253f057290 */ /* 0x000fe200087fe43f */
[----:B------:R-:W-:Y:S02]  /*1b9c0*/  PLOP3.LUT P0, PT, PT, PT, PT, 0x80, 0x0 ;  /* 0x000000000000781c */ /* 0x000fe40003f0f070 */
[----:B01----:R-:W-:-:S11]  /*1b9d0*/  IADD3 R9, R9, 0x308b0, RZ ;  /* 0x000308b009097810 */ /* 0x003fd60007ffe0ff */
.L_x_3991:
        /* <DEDUP_REMOVED lines=15> */
.L_x_3992:
        /* <DEDUP_REMOVED lines=15> */
.L_x_3993:
        /* <DEDUP_REMOVED lines=10> */
.L_x_3979:
[----:B------:R-:W-:Y:S05]  /*1bc60*/  BSYNC B1 ;  /* 0x0000000000017941 */ /* 0x000fea0003800000 */
.L_x_3978:
        /* <DEDUP_REMOVED lines=9> */
.L_x_4010:
        /* <DEDUP_REMOVED lines=11> */
.L_x_4132:
[----:B------:R-:W-:Y:S05]  /*1bdb0*/  BSYNC B2 ;  /* 0x0000000000027941 */ /* 0x000fea0003800000 */
.L_x_3996:
        /* <DEDUP_REMOVED lines=9> */
.L_x_3999:
[----:B------:R-:W-:Y:S05]  /*1be50*/  BSYNC B2 ;  /* 0x0000000000027941 */ /* 0x000fea0003800000 */
.L_x_3998:
        /* <DEDUP_REMOVED lines=11> */
.L_x_4000:
        /* <DEDUP_REMOVED lines=10> */
[----:B------:R-:W-:Y:S01]  /*1bfb0*/  MOV R14, 0x40 ;  /* 0x00000040000e7802 */ /* 0x000fe20000000f00 */
[----:B------:R-:W-:Y:S01]  /*1bfc0*/  VIADD R10, R6, 0x21400 ;  /* 0x00021400060a7836 */ /* 0x000fe20000000000 */
[----:B------:R-:W-:Y:S01]  /*1bfd0*/  PLOP3.LUT P1, PT, PT, PT, PT, 0x80, 0x0 ;  /* 0x000000000000781c */ /* 0x000fe20003f2f070 */
[----:B------:R-:W-:Y:S01]  /*1bfe0*/  UMOV UR6, 0x0 ;  /* 0x0000000000067882 */ /* 0x000fe20000000000 */
[----:B------:R-:W-:Y:S01]  /*1bff0*/  R2UR UR10, R14 ;  /* 0x000000000e0a72ca */ /* 0x000fe200000e0000 */
[----:B------:R-:W-:-:S14]  /*1c000*/  UMOV UR7, 0x12f00000 ;  /* 0x12f0000000077882 */ /* 0x000fdc0000000000 */
.L_x_4001:
        /* <DEDUP_REMOVED lines=16> */
.L_x_4002:
        /* <DEDUP_REMOVED lines=13> */
.L_x_4133:
[----:B------:R-:W-:Y:S05]  /*1c1e0*/  BSYNC B2 ;  /* 0x0000000000027941 */ /* 0x000fea0003800000 */
.L_x_4003:
        /* <DEDUP_REMOVED lines=11> */
.L_x_4006:
[----:B------:R-:W-:Y:S05]  /*1c2a0*/  BSYNC B2 ;  /* 0x0000000000027941 */ /* 0x000fea0003800000 */
.L_x_4005:
        /* <DEDUP_REMOVED lines=8> */
.L_x_4007:
        /* <DEDUP_REMOVED lines=15> */
.L_x_4008:
        /* <DEDUP_REMOVED lines=15> */
.L_x_4009:
        /* <DEDUP_REMOVED lines=10> */
.L_x_3995:
[----:B------:R-:W-:Y:S05]  /*1c5b0*/  BSYNC B1 ;  /* 0x0000000000017941 */ /* 0x000fea0003800000 */
.L_x_3994:
[C---:B------:R-:W-:Y:S01]  /*1c5c0*/  ISETP.GT.AND P2, PT, R9.reuse, R4, PT ;  /* 0x000000040900720c */ /* 0x040fe20003f44270 */
[----:B------:R-:W-:Y:S01]  /*1c5d0*/  VIADD R9, R9, 0xffffffff ;  /* 0xffffffff09097836 */ /* 0x000fe20000000000 */
[----:B------:R-:W-:-:S04]  /*1c5e0*/  IADD3 R27, R27, 0x1, RZ ;  /* 0x000000011b1b7810 */ /* 0x000fc80007ffe0ff */
[----:B------:R-:W-:-:S04]  /*1c5f0*/  ISETP.NE.AND P1, PT, R27, 0x2, PT ;  /* 0x000000021b00780c */ /* 0x000fc80003f25270 */
[----:B------:R-:W-:Y:S02]  /*1c600*/  SEL R6, RZ, 0x1, P1 ;  /* 0x00000001ff067807 */ /* 0x000fe40000800000 */
[----:B------:R-:W-:Y:S02]  /*1c610*/  SEL R27, R27, RZ, P1 ;  /* 0x000000ff1b1b7207 */ /* 0x000fe40000800000 */
[----:B------:R-:W-:Y:S01]  /*1c620*/  LOP3.LUT R29, R29, R6, RZ, 0x3c, !PT ;  /* 0x000000061d1d7212 */ /* 0x000fe200078e3cff */
[----:B------:R-:W-:Y:S06]  /*1c630*/  @P2 BRA `(.L_x_4010) ;  /* 0xfffffff400b02947 */ /* 0x000fec000383ffff */
.L_x_3972:
[----:B------:R-:W-:Y:S05]  /*1c640*/  BSYNC B0 ;  /* 0x0000000000007941 */ /* 0x000fea0003800000 */
.L_x_3971:
        /* <DEDUP_REMOVED lines=23> */
.L_x_4012:
        /* <DEDUP_REMOVED lines=20> */
.L_x_4015:
[----:B------:R-:W-:Y:S05]  /*1c900*/  BSYNC B6 ;  /* 0x0000000000067941 */ /* 0x000fea0003800000 */
.L_x_4014:
        /* <DEDUP_REMOVED lines=20> */
.L_x_4018:
[----:B------:R0:W1:Y:S01]  /*1ca50*/  LDC.64 R2, c[0x4][R25] ;  /* 0x0100000019027b82 */ /* 0x0000620000000a00 */
[----:B------:R-:W-:Y:S01]  /*1ca60*/  ULDC.64 UR4, c[0x4][0x138] ;  /* 0x01004e0000047ab9 */ /* 0x000fe20000000a00 */
[----:B------:R-:W-:Y:S01]  /*1ca70*/  ULDC.64 UR6, c[0x4][0x140] ;  /* 0x0100500000067ab9 */ /* 0x000fe20000000a00 */
[----:B------:R-:W-:Y:S01]  /*1ca80*/  ULDC.64 UR8, c[0x4][0x80] ;  /* 0x0100200000087ab9 */ /* 0x000fe20000000a00 */
[----:B------:R-:W-:Y:S01]  /*1ca90*/  MOV R4, UR4 ;  /* 0x0000000400047c02 */ /* 0x000fe20008000f00 */
[----:B------:R-:W-:Y:S02]  /*1caa0*/  IMAD.U32 R5, RZ, RZ, UR5 ;  /* 0x00000005ff057e24 */ /* 0x000fe4000f8e00ff */
        /* <DEDUP_REMOVED lines=9> */
.L_x_4017:
[----:B------:R-:W-:Y:S05]  /*1cb40*/  BSYNC B6 ;  /* 0x0000000000067941 */ /* 0x000fea0003800000 */
.L_x_4016:
[----:B------:R-:W2:Y:S01]  /*1cb50*/  LDL R25, [R1+0x24] ;  /* 0x0000240001197983 */ /* 0x000ea20000100800 */
[----:B------:R-:W-:Y:S01]  /*1cb60*/  ULDC.64 UR4, c[0x0][0x9f8] ;  /* 0x00027e0000047ab9 */ /* 0x000fe20000000a00 */
[----:B------:R-:W1:Y:S01]  /*1cb70*/  LDC R0, c[0x0][0x430] ;  /* 0x00010c00ff007b82 */ /* 0x000e620000000800 */
[----:B------:R-:W-:Y:S01]  /*1cb80*/  ISETP.NE.U32.AND P0, PT, RZ, UR4, PT ;  /* 0x00000004ff007c0c */ /* 0x000fe2000bf05070 */
[----:B------:R-:W3:Y:S03]  /*1cb90*/  LDL R21, [R1+0xc] ;  /* 0x00000c0001157983 */ /* 0x000ee60000100800 */
[----:B------:R-:W-:Y:S01]  /*1cba0*/  ISETP.NE.AND.EX P0, PT, RZ, UR5, PT, P0 ;  /* 0x00000005ff007c0c */ /* 0x000fe2000bf05300 */
[----:B------:R-:W4:Y:S01]  /*1cbb0*/  LDL.LU R8, [R1] ;  /* 0x0000000001087983 */ /* 0x000f220000300800 */
[----:B------:R-:W0:Y:S11]  /*1cbc0*/  S2R R20, SR_TID.X ;  /* 0x0000000000147919 */ /* 0x000e360000002100 */
[----:B------:R-:W-:Y:S01]  /*1cbd0*/  @P0 IADD3 R2, P1, R23, UR4, RZ ;  /* 0x0000000417020c10 */ /* 0x000fe2000ff3e0ff */
[----:B------:R-:W-:-:S03]  /*1cbe0*/  ULDC UR4, c[0x0][0x2f4] ;  /* 0x0000bd0000047ab9 */ /* 0x000fc60000000800 */
[----:B------:R-:W-:-:S05]  /*1cbf0*/  @P0 IADD3.X R3, R24, UR5, RZ, P1, !PT ;  /* 0x0000000518030c10 */ /* 0x000fca0008ffe4ff */
[----:B------:R3:W4:Y:S01]  /*1cc00*/  @P0 LDG.E R32, desc[UR56][R2.64] ;  /* 0x0000003802200981 */ /* 0x000722000c1e1900 */
[----:B0-----:R-:W-:-:S04]  /*1cc10*/  LOP3.LUT R20, R20, 0x7f, RZ, 0xc0, !PT ;  /* 0x0000007f14147812 */ /* 0x001fc800078ec0ff */
[----:B------:R-:W-:Y:S02]  /*1cc20*/  SHF.R.U32.HI R4, RZ, 0x3, R20 ;  /* 0x00000003ff047819 */ /* 0x000fe40000011614 */
[----:B------:R-:W0:Y:S01]  /*1cc30*/  S2R R20, SR_TID.X ;  /* 0x0000000000147919 */ /* 0x000e220000002100 */
[----:B-1----:R-:W-:-:S13]  /*1cc40*/  ISETP.NE.AND P1, PT, R0, 0x1, PT ;  /* 0x000000010000780c */ /* 0x002fda0003f25270 */
[----:B------:R-:W1:Y:S01]  /*1cc50*/  @P1 LDC R6, c[0x0][0x438] ;  /* 0x00010e00ff061b82 */ /* 0x000e620000000800 */
[----:B0-----:R-:W-:-:S05]  /*1cc60*/  IMAD.SHL.U32 R20, R20, 0x10, RZ ;  /* 0x0000001014147824 */ /* 0x001fca00078e00ff */
[----:B------:R-:W-:Y:S02]  /*1cc70*/  LOP3.LUT R20, R4, 0x70, R20, 0xf8, !PT ;  /* 0x0000007004147812 */ /* 0x000fe400078ef814 */
[----:B------:R-:W0:Y:S01]  /*1cc80*/  @P1 LDC R4, c[0x0][0x434] ;  /* 0x00010d00ff041b82 */ /* 0x000e220000000800 */
[----:B------:R-:W-:Y:S01]  /*1cc90*/  ISETP.GE.AND P3, PT, R33, UR4, PT ;  /* 0x0000000421007c0c */ /* 0x000fe2000bf66270 */
[----:B------:R-:W-:Y:S01]  /*1cca0*/  UMOV UR5, 0xffffffff ;  /* 0xffffffff00057882 */ /* 0x000fe20000000000 */
[----:B--2---:R-:W-:-:S04]  /*1ccb0*/  VIADD R25, R25, 0xffffffff ;  /* 0xffffffff19197836 */ /* 0x004fc80000000000 */
[----:B------:R-:W-:-:S05]  /*1ccc0*/  IMAD R5, R25, 0x60, R20 ;  /* 0x0000006019057824 */ /* 0x000fca00078e0214 */
[----:B------:R-:W-:-:S04]  /*1ccd0*/  ISETP.GE.AND P0, PT, R5, R31, PT ;  /* 0x0000001f0500720c */ /* 0x000fc80003f06270 */
[----:B------:R-:W-:Y:S02]  /*1cce0*/  ISETP.GT.U32.OR P0, PT, R20, 0x5f, P0 ;  /* 0x0000005f1400780c */ /* 0x000fe40000704470 */
[----:B---3--:R-:W-:-:S11]  /*1ccf0*/  IADD3 R5, R5, R21, RZ ;  /* 0x0000001505057210 */ /* 0x008fd60007ffe0ff */
[----:B------:R-:W2:Y:S01]  /*1cd00*/  @!P0 LDC.64 R2, c[0x0][0x428] ;  /* 0x00010a00ff028b82 */ /* 0x000ea20000000a00 */
[----:B0-----:R-:W-:-:S04]  /*1cd10*/  @P1 IMAD.HI.U32 R7, R5, R4, RZ ;  /* 0x0000000405071227 */ /* 0x001fc800078e00ff */
[----:B------:R-:W-:Y:S01]  /*1cd20*/  IMAD.MOV.U32 R4, RZ, RZ, R5 ;  /* 0x000000ffff047224 */ /* 0x000fe200078e0005 */
[----:B-1----:R-:W-:Y:S02]  /*1cd30*/  @P1 SHF.R.U32.HI R4, RZ, R6, R7 ;  /* 0x00000006ff041219 */ /* 0x002fe40000011607 */
[----:B----4-:R-:W-:-:S03]  /*1cd40*/  SHF.R.S32.HI R9, RZ, 0x1f, R32 ;  /* 0x0000001fff097819 */ /* 0x010fc60000011420 */
[----:B------:R-:W-:-:S04]  /*1cd50*/  IMAD.MOV R6, RZ, RZ, -R4 ;  /* 0x000000ffff067224 */ /* 0x000fc800078e0a04 */
[----:B------:R-:W-:Y:S01]  /*1cd60*/  IMAD R0, R0, R6, R5 ;  /* 0x0000000600007224 */ /* 0x000fe200078e0205 */
[--C-:B------:R-:W-:Y:S01]  /*1cd70*/  @!P0 SHF.R.S32.HI R5, RZ, 0x1f, R4.reuse ;  /* 0x0000001fff058819 */ /* 0x100fe20000011404 */
[-C--:B--2---:R-:W-:Y:S02]  /*1cd80*/  @!P0 IMAD R6, R9, R2.reuse, RZ ;  /* 0x0000000209068224 */ /* 0x084fe400078e02ff */
        /* <DEDUP_REMOVED lines=10> */
[----:B------:R-:W-:Y:S02]  /*1ce30*/  ISETP.NE.AND P2, PT, R7, 0x3, PT ;  /* 0x000000030700780c */ /* 0x000fe40003f45270 */
[----:B------:R-:W-:-:S09]  /*1ce40*/  LOP3.LUT R8, R8, 0xfffffff7, RZ, 0xc0, !PT ;  /* 0xfffffff708087812 */ /* 0x000fd200078ec0ff */
[----:B------:R-:W-:-:S04]  /*1ce50*/  @P0 LOP3.LUT R8, R8, 0x8, RZ, 0xfc, !PT ;  /* 0x0000000808080812 */ /* 0x000fc800078efcff */
[----:B------:R-:W-:-:S04]  /*1ce60*/  LOP3.LUT R8, R8, 0xffffffef, RZ, 0xc0, !PT ;  /* 0xffffffef08087812 */ /* 0x000fc800078ec0ff */
[----:B------:R-:W-:-:S04]  /*1ce70*/  @P2 LOP3.LUT R8, R8, 0x10, RZ, 0xfc, !PT ;  /* 0x0000001008082812 */ /* 0x000fc800078efcff */
[----:B------:R-:W-:Y:S02]  /*1ce80*/  LOP3.LUT R8, R8, 0xfffffffb, RZ, 0xc0, !PT ;  /* 0xfffffffb08087812 */ /* 0x000fe400078ec0ff */
[----:B------:R-:W-:Y:S02]  /*1ce90*/  ISETP.GE.AND P1, PT, R36, UR4, PT ;  /* 0x0000000424007c0c */ /* 0x000fe4000bf26270 */
[----:B------:R-:W-:Y:S02]  /*1cea0*/  @P3 LOP3.LUT R8, R8, 0x4, RZ, 0xfc, !PT ;  /* 0x0000000408083812 */ /* 0x000fe400078efcff */
[----:B------:R-:W-:Y:S02]  /*1ceb0*/  ISETP.GE.AND P0, PT, R35, UR4, PT ;  /* 0x0000000423007c0c */ /* 0x000fe4000bf06270 */
[----:B------:R-:W-:-:S04]  /*1cec0*/  LOP3.LUT R8, R8, 0xfffffffe, RZ, 0xc0, !PT ;  /* 0xfffffffe08087812 */ /* 0x000fc800078ec0ff */
[----:B------:R-:W-:-:S04]  /*1ced0*/  LOP3.LUT R8, R8, 0xfffffffd, RZ, 0xc0, !PT ;  /* 0xfffffffd08087812 */ /* 0x000fc800078ec0ff */
[----:B------:R-:W-:Y:S01]  /*1cee0*/  @P1 LOP3.LUT R8, R8, 0x2, RZ, 0xfc, !PT ;  /* 0x0000000208081812 */ /* 0x000fe200078efcff */
[----:B------:R0:W-:Y:S03]  /*1cef0*/  STL [R1+0x10], R9 ;  /* 0x0000100901007387 */ /* 0x0001e60000100800 */
[----:B------:R-:W-:Y:S01]  /*1cf00*/  @P0 LOP3.LUT R8, R8, 0x1, RZ, 0xfc, !PT ;  /* 0x0000000108080812 */ /* 0x000fe200078efcff */
[----:B------:R0:W-:Y:S04]  /*1cf10*/  STL [R1+0x38], R7 ;  /* 0x0000380701007387 */ /* 0x0001e80000100800 */
[----:B------:R0:W-:Y:S01]  /*1cf20*/  STL [R1], R8 ;  /* 0x0000000801007387 */ /* 0x0001e20000100800 */
[----:B------:R-:W-:Y:S05]  /*1cf30*/  BRA.DIV UR5, `(.L_x_4019) ;  /* 0x0000004e05507947 */ /* 0x000fea000b800000 */
.L_x_4136:
[----:B------:R-:W-:Y:S01]  /*1cf40*/  SHF.R.S32.HI R31, RZ, 0x1f, R18 ;  /* 0x0000001fff1f7819 */ /* 0x000fe20000011412 */
[----:B------:R-:W-:Y:S06]  /*1cf50*/  @!P2 BRA `(.L_x_4020) ;  /* 0x000000000004a947 */ /* 0x000fec0003800000 */
[----:B------:R-:W-:Y:S01]  /*1cf60*/  BPT.TRAP 0x1 ;  /* 0x000000040000795c */ /* 0x000fe20000300000 */
.L_x_4020:
[----:B------:R-:W-:Y:S01]  /*1cf70*/  SHF.R.S32.HI R5, RZ, 0x1f, R0 ;  /* 0x0000001fff057819 */ /* 0x000fe20000011400 */
[----:B------:R-:W-:Y:S01]  /*1cf80*/  ULDC.64 UR4, c[0x0][0x328] ;  /* 0x0000ca0000047ab9 */ /* 0x000fe20000000a00 */
[----:B------:R-:W-:Y:S03]  /*1cf90*/  BSSY B0, `(.L_x_4021) ;  /* 0x0000017000007945 */ /* 0x000fe60003800000 */
[----:B0-----:R-:W-:-:S04]  /*1cfa0*/  IMAD R3, R5, UR4, RZ ;  /* 0x0000000405037c24 */ /* 0x001fc8000f8e02ff */
        /* <DEDUP_REMOVED lines=21> */
.L_x_4137:
[----:B------:R-:W-:Y:S05]  /*1d100*/  BSYNC B0 ;  /* 0x0000000000007941 */ /* 0x000fea0003800000 */
.L_x_4021:
[----:B------:R-:W2:Y:S01]  /*1d110*/  LDL R3, [R1] ;  /* 0x0000000001037983 */ /* 0x000ea20000100800 */
[----:B------:R-:W-:-:S03]  /*1d120*/  ULDC.64 UR4, c[0x0][0x300] ;  /* 0x0000c00000047ab9 */ /* 0x000fc60000000a00 */
[----:B------:R-:W3:Y:S01]  /*1d130*/  LDL R9, [R1+0x8] ;  /* 0x0000080001097983 */ /* 0x000ee20000100800 */
[----:B------:R-:W-:Y:S01]  /*1d140*/  IMAD R5, R5, UR4, RZ ;  /* 0x0000000405057c24 */ /* 0x000fe2000f8e02ff */
[----:B------:R-:W1:Y:S03]  /*1d150*/  S2R R8, SR_TID.X ;  /* 0x0000000000087919 */ /* 0x000e660000002100 */
[----:B------:R-:W-:Y:S01]  /*1d160*/  IMAD R5, R0, UR5, R5 ;  /* 0x0000000500057c24 */ /* 0x000fe2000f8e0205 */
[----:B-1----:R-:W-:-:S04]  /*1d170*/  LOP3.LUT R8, R8, 0x7f, RZ, 0xc0, !PT ;  /* 0x0000007f08087812 */ /* 0x002fc800078ec0ff */
[----:B------:R-:W-:Y:S02]  /*1d180*/  SHF.R.U32.HI R8, RZ, 0x3, R8 ;  /* 0x00000003ff087819 */ /* 0x000fe40000011608 */
[C---:B--2---:R-:W-:Y:S02]  /*1d190*/  LOP3.LUT P4, RZ, R3.reuse, 0x4, RZ, 0xc0, !PT ;  /* 0x0000000403ff7812 */ /* 0x044fe4000788c0ff */
[C---:B------:R-:W-:Y:S02]  /*1d1a0*/  LOP3.LUT P3, RZ, R3.reuse, 0x2, RZ, 0xc0, !PT ;  /* 0x0000000203ff7812 */ /* 0x040fe4000786c0ff */
[----:B------:R-:W-:Y:S01]  /*1d1b0*/  LOP3.LUT P2, RZ, R3, 0x1, RZ, 0xc0, !PT ;  /* 0x0000000103ff7812 */ /* 0x000fe2000784c0ff */
[----:B0-----:R-:W-:Y:S01]  /*1d1c0*/  IMAD.WIDE.U32 R2, R0, UR4, RZ ;  /* 0x0000000400027c25 */ /* 0x001fe2000f8e00ff */
[----:B------:R-:W-:-:S03]  /*1d1d0*/  ULDC.64 UR4, c[0x0][0x310] ;  /* 0x0000c40000047ab9 */ /* 0x000fc60000000a00 */
[----:B------:R-:W-:Y:S02]  /*1d1e0*/  IMAD.IADD R3, R3, 0x1, R5 ;  /* 0x0000000103037824 */ /* 0x000fe400078e0205 */
[----:B------:R-:W-:Y:S02]  /*1d1f0*/  IMAD R6, R6, UR4, RZ ;  /* 0x0000000406067c24 */ /* 0x000fe4000f8e02ff */
[----:B------:R-:W-:-:S04]  /*1d200*/  IMAD.WIDE.U32 R2, R4, UR4, R2 ;  /* 0x0000000404027c25 */ /* 0x000fc8000f8e0002 */
[----:B------:R-:W-:Y:S01]  /*1d210*/  IMAD R6, R4, UR5, R6 ;  /* 0x0000000504067c24 */ /* 0x000fe2000f8e0206 */
[----:B------:R-:W-:Y:S01]  /*1d220*/  ULDC.64 UR4, c[0x0][0x308] ;  /* 0x0000c20000047ab9 */ /* 0x000fe20000000a00 */
[----:B------:R-:W-:Y:S02]  /*1d230*/  IMAD R5, R26, 0x4800, R37 ;  /* 0x000048001a057824 */ /* 0x000fe400078e0225 */
[----:B------:R-:W-:Y:S01]  /*1d240*/  IMAD R0, R31, UR4, RZ ;  /* 0x000000041f007c24 */ /* 0x000fe2000f8e02ff */
[----:B------:R-:W-:Y:S01]  /*1d250*/  IADD3 R3, R3, R6, RZ ;  /* 0x0000000603037210 */ /* 0x000fe20007ffe0ff */
[----:B---3--:R-:W-:Y:S02]  /*1d260*/  IMAD R6, R25, -0x60, R9 ;  /* 0xffffffa019067824 */ /* 0x008fe400078e0209 */
        /* <DEDUP_REMOVED lines=63> */
[----:B0-----:R-:W-:-:S04]  /*1d660*/  @P1 LEA R3, P0, R33, R3, 0x1 ;  /* 0x0000000321031211 */ /* 0x001fc800078008ff */
[----:B-1----:R-:W-:-:S04]  /*1d670*/  @P1 IADD3.X R2, RZ, R2, RZ, P0, !PT ;  /* 0x00000002ff021210 */ /* 0x002fc800007fe4ff */
[----:B------:R-:W-:-:S04]  /*1d680*/  @P1 LOP3.LUT R3, R3, R2, RZ, 0x3c, !PT ;  /* 0x0000000203031212 */ /* 0x000fc800078e3cff */
[----:B------:R-:W-:-:S04]  /*1d690*/  @P1 LOP3.LUT R2, R3, R2, RZ, 0x3c, !PT ;  /* 0x0000000203021212 */ /* 0x000fc800078e3cff */
[----:B------:R-:W-:-:S05]  /*1d6a0*/  @P1 LOP3.LUT R3, R3, R2, RZ, 0x3c, !PT ;  /* 0x0000000203031212 */ /* 0x000fca00078e3cff */
[----:B------:R-:W-:Y:S04]  /*1d6b0*/  @P1 LDGSTS.E.BYPASS.LTC128B.128 [R8+0x20400], desc[UR56][R2.64], !P4 ;  /* 0x2040000002081fae */ /* 0x000fe8000e101d78 */
[----:B------:R-:W-:Y:S04]  /*1d6c0*/  @P1 LDGSTS.E.BYPASS.LTC128B.128 [R8+0x23400], desc[UR56][R2.64+0x80], !P3 ;  /* 0x2340008002081fae */ /* 0x000fe8000d901d78 */
[----:B------:R0:W-:Y:S04]  /*1d6d0*/  @P1 LDGSTS.E.BYPASS.LTC128B.128 [R8+0x26400], desc[UR56][R2.64+0x100], !P2 ;  /* 0x2640010002081fae */ /* 0x0001e8000d101d78 */
[----:B0-2---:R0:W1:Y:S02]  /*1d6e0*/  SHFL.IDX PT, R2, R4, 0x5, 0x181f ;  /* 0x00b81f0004027f89 */ /* 0x00506400000e0000 */
.L_x_4151:
        /* <DEDUP_REMOVED lines=12> */
.L_x_4024:
        /* <DEDUP_REMOVED lines=11> */
.L_x_4025:
[----:B-1----:R1:W5:Y:S01]  /*1d860*/  LDL.LU R3, [R1+0x18] ;  /* 0x0000180001037983 */ /* 0x0023620000300800 */
[----:B------:R1:W-:Y:S02]  /*1d870*/  SYNCS.ARRIVE.TRANS64.A1T0 RZ, [R7+URZ+0x30830], RZ ;  /* 0x030830ff07ff79a7 */ /* 0x0003e4000810003f */
[----:B------:R-:W-:Y:S05]  /*1d880*/  WARPSYNC.ALL ;  /* 0x0000000000007948 */ /* 0x000fea0003800000 */
[----:B------:R-:W-:Y:S01]  /*1d890*/  ULDC.64 UR6, c[0x0][0xa00] ;  /* 0x0002800000067ab9 */ /* 0x000fe20000000a00 */
[----:B------:R-:W-:Y:S01]  /*1d8a0*/  ULDC.64 UR4, c[0x0][0x298] ;  /* 0x0000a60000047ab9 */ /* 0x000fe20000000a00 */
[----:B------:R-:W-:Y:S01]  /*1d8b0*/  BAR.SYNC.DEFER_BLOCKING 0x8, 0x180 ;  /* 0x0206000000007b1d */ /* 0x000fe20000010000 */
[----:B------:R-:W-:Y:S01]  /*1d8c0*/  ISETP.NE.U32.AND P0, PT, RZ, UR6, PT ;  /* 0x00000006ff007c0c */ /* 0x000fe2000bf05070 */
[----:B0-----:R-:W-:Y:S01]  /*1d8d0*/  IMAD.WIDE.U32 R4, R34, UR4, RZ ;  /* 0x0000000422047c25 */ /* 0x001fe2000f8e00ff */
[----:B------:R-:W-:-:S02]  /*1d8e0*/  SHF.R.S32.HI R0, RZ, 0x1f, R34 ;  /* 0x0000001fff007819 */ /* 0x000fc40000011422 */
[----:B------:R-:W-:Y:S01]  /*1d8f0*/  ISETP.NE.AND.EX P0, PT, RZ, UR7, PT, P0 ;  /* 0x00000007ff007c0c */ /* 0x000fe2000bf05300 */
[----:B------:R-:W-:Y:S01]  /*1d900*/  VIADD R2, R22, 0x12400 ;  /* 0x0001240016027836 */ /* 0x000fe20000000000 */
[----:B------:R-:W-:Y:S01]  /*1d910*/  BSSY B6, `(.L_x_4026) ;  /* 0x000001a000067945 */ /* 0x000fe20003800000 */
[----:B------:R-:W-:Y:S01]  /*1d920*/  IMAD R0, R0, UR4, RZ ;  /* 0x0000000400007c24 */ /* 0x000fe2000f8e02ff */
[----:B------:R-:W-:-:S03]  /*1d930*/  SEL R30, R30, RZ, !P0 ;  /* 0x000000ff1e1e7207 */ /* 0x000fc60004000000 */
[----:B------:R-:W-:-:S04]  /*1d940*/  IMAD R0, R34, UR5, R0 ;  /* 0x0000000522007c24 */ /* 0x000fc8000f8e0200 */
[----:B------:R-:W-:Y:S01]  /*1d950*/  IMAD.IADD R34, R5, 0x1, R0 ;  /* 0x0000000105227824 */ /* 0x000fe200078e0200 */
[----:B-----5:R-:W-:Y:S02]  /*1d960*/  SEL R3, R3, RZ, !P0 ;  /* 0x000000ff03037207 */ /* 0x020fe40004000000 */
[----:B------:R-:W-:-:S03]  /*1d970*/  LOP3.LUT P0, RZ, R2, 0x3ff, RZ, 0xc0, !PT ;  /* 0x000003ff02ff7812 */ /* 0x000fc6000780c0ff */
[----:B------:R0:W-:Y:S04]  /*1d980*/  STL [R1+0x2c], R3 ;  /* 0x00002c0301007387 */ /* 0x0001e80000100800 */
[----:B------:R0:W-:Y:S06]  /*1d990*/  STL.64 [R1+0x18], R4 ;  /* 0x0000180401007387 */ /* 0x0001ec0000100a00 */
        /* <DEDUP_REMOVED lines=8> */
[----:B------:R-:W-:Y:S02]  /*1da20*/  IMAD.U32 R5, RZ, RZ, UR5 ;  /* 0x00000005ff057e24 */ /* 0x000fe4000f8e00ff */
[----:B------:R-:W-:Y:S02]  /*1da30*/  IMAD.U32 R6, RZ, RZ, UR6 ;  /* 0x00000006ff067e24 */ /* 0x000fe4000f8e00ff */
[----:B-1----:R-:W-:-:S02]  /*1da40*/  IMAD.U32 R7, RZ, RZ, UR7 ;  /* 0x00000007ff077e24 */ /* 0x002fc4000f8e00ff */
[----:B------:R-:W-:Y:S02]  /*1da50*/  IMAD.U32 R10, RZ, RZ, UR8 ;  /* 0x00000008ff0a7e24 */ /* 0x000fe4000f8e00ff */
[----:B------:R-:W-:Y:S02]  /*1da60*/  IMAD.MOV.U32 R8, RZ, RZ, 0x70 ;  /* 0x00000070ff087424 */ /* 0x000fe400078e00ff */
[----:B------:R-:W-:Y:S02]  /*1da70*/  IMAD.MOV.U32 R12, RZ, RZ, 0x1 ;  /* 0x00000001ff0c7424 */ /* 0x000fe400078e00ff */
[----:B------:R-:W-:-:S07]  /*1da80*/  IMAD.MOV.U32 R13, RZ, RZ, RZ ;  /* 0x000000ffff0d7224 */ /* 0x000fce00078e00ff */
[----:B------:R-:W-:-:S07]  /*1da90*/  LEPC R20, `(.L_x_4027) ;  /* 0x000000001014794e */ /* 0x000fce0000000000 */
[----:B0-----:R-:W-:Y:S05]  /*1daa0*/  CALL.ABS.NOINC R2 ;  /* 0x0000000002007343 */ /* 0x001fea0003c00000 */
.L_x_4027:
[----:B------:R-:W-:Y:S05]  /*1dab0*/  BSYNC B6 ;  /* 0x0000000000067941 */ /* 0x000fea0003800000 */
.L_x_4026:
[----:B------:R-:W2:Y:S01]  /*1dac0*/  LDL.LU R20, [R1+0x2c] ;  /* 0x00002c0001147983 */ /* 0x000ea20000300800 */
[----:B------:R-:W-:Y:S01]  /*1dad0*/  ULDC.64 UR4, c[0x0][0x2d8] ;  /* 0x0000b60000047ab9 */ /* 0x000fe20000000a00 */
[----:B------:R-:W3:Y:S02]  /*1dae0*/  LDC R8, c[0x0][0x448] ;  /* 0x00011200ff087b82 */ /* 0x000ee40000000800 */
[----:B0-----:R-:W4:Y:S01]  /*1daf0*/  LDL.LU.64 R2, [R1+0x18] ;  /* 0x0000180001027983 */ /* 0x001f220000300a00 */
[----:B------:R-:W-:Y:S02]  /*1db00*/  IMAD.SHL.U32 R4, R17, 0x80, RZ ;  /* 0x0000008011047824 */ /* 0x000fe400078e00ff */
[----:B------:R-:W-:Y:S01]  /*1db10*/  IMAD R0, R31, UR4, RZ ;  /* 0x000000041f007c24 */ /* 0x000fe2000f8e02ff */
[----:B------:R0:W5:Y:S03]  /*1db20*/  LDL R17, [R1+0x20] ;  /* 0x0000200001117983 */ /* 0x0001660000100800 */
[----:B------:R-:W-:Y:S01]  /*1db30*/  IMAD R5, R18, UR5, R0 ;  /* 0x0000000512057c24 */ /* 0x000fe2000f8e0200 */
[----:B------:R0:W5:Y:S01]  /*1db40*/  LDL R9, [R1+0x4] ;  /* 0x0000040001097983 */ /* 0x0001620000100800 */
[----:B---3--:R-:W-:Y:S01]  /*1db50*/  ISETP.NE.AND P0, PT, R8, 0x1, PT ;  /* 0x000000010800780c */ /* 0x008fe20003f05270 */
[----:B----4-:R-:W-:-:S02]  /*1db60*/  IMAD.MOV.U32 R3, RZ, RZ, R34 ;  /* 0x000000ffff037224 */ /* 0x010fc400078e0022 */
[----:B------:R-:W-:Y:S01]  /*1db70*/  IMAD.WIDE.U32 R2, R18, UR4, R2 ;  /* 0x0000000412027c25 */ /* 0x000fe2000f8e0002 */
[----:B------:R-:W-:-:S03]  /*1db80*/  ULDC.64 UR4, c[0x0][0x2e0] ;  /* 0x0000b80000047ab9 */ /* 0x000fc60000000a00 */
[----:B------:R-:W-:Y:S02]  /*1db90*/  IMAD.IADD R3, R3, 0x1, R5 ;  /* 0x0000000103037824 */ /* 0x000fe400078e0205 */
[----:B--2---:R-:W-:Y:S02]  /*1dba0*/  IMAD R5, R20, UR4, RZ ;  /* 0x0000000414057c24 */ /* 0x004fe4000f8e02ff */
[----:B------:R-:W2:Y:S01]  /*1dbb0*/  S2R R20, SR_TID.X ;  /* 0x0000000000147919 */ /* 0x000ea20000002100 */
[----:B------:R-:W-:-:S04]  /*1dbc0*/  IMAD.WIDE.U32 R2, R30, UR4, R2 ;  /* 0x000000041e027c25 */ /* 0x000fc8000f8e0002 */
[----:B------:R-:W-:Y:S01]  /*1dbd0*/  IMAD R0, R30, UR5, R5 ;  /* 0x000000051e007c24 */ /* 0x000fe2000f8e0205 */
[----:B------:R-:W-:Y:S01]  /*1dbe0*/  ULDC.64 UR4, c[0x0][0x2d0] ;  /* 0x0000b40000047ab9 */ /* 0x000fe20000000a00 */
[----:B------:R-:W1:Y:S02]  /*1dbf0*/  @P0 LDC R5, c[0x0][0x44c] ;  /* 0x00011300ff050b82 */ /* 0x000e640000000800 */
[----:B------:R-:W-:-:S06]  /*1dc00*/  IMAD.IADD R3, R3, 0x1, R0 ;  /* 0x0000000103037824 */ /* 0x000fcc00078e0200 */
[----:B------:R-:W3:Y:S01]  /*1dc10*/  @P0 LDC R0, c[0x0][0x450] ;  /* 0x00011400ff000b82 */ /* 0x000ee20000000800 */
[----:B--2---:R-:W-:-:S04]  /*1dc20*/  LOP3.LUT R20, R20, 0x7f, RZ, 0xc0, !PT ;  /* 0x0000007f14147812 */ /* 0x004fc800078ec0ff */
[----:B------:R-:W-:Y:S02]  /*1dc30*/  SHF.R.U32.HI R21, RZ, 0x3, R20 ;  /* 0x00000003ff157819 */ /* 0x000fe40000011614 */
[----:B------:R-:W2:Y:S02]  /*1dc40*/  S2R R20, SR_TID.X ;  /* 0x0000000000147919 */ /* 0x000ea40000002100 */
[----:B--2---:R-:W-:-:S05]  /*1dc50*/  IMAD.SHL.U32 R20, R20, 0x10, RZ ;  /* 0x0000001014147824 */ /* 0x004fca00078e00ff */
[----:B------:R-:W-:-:S04]  /*1dc60*/  LOP3.LUT R20, R21, 0x70, R20, 0xf8, !PT ;  /* 0x0000007015147812 */ /* 0x000fc800078ef814 */
[----:B------:R-:W-:-:S05]  /*1dc70*/  LOP3.LUT R6, R20, R4, RZ, 0xfc, !PT ;  /* 0x0000000414067212 */ /* 0x000fca00078efcff */
[----:B-1----:R-:W-:-:S04]  /*1dc80*/  @P0 IMAD.HI.U32 R7, R6, R5, RZ ;  /* 0x0000000506070227 */ /* 0x002fc800078e00ff */
[----:B------:R-:W-:Y:S01]  /*1dc90*/  IMAD.MOV.U32 R5, RZ, RZ, R6 ;  /* 0x000000ffff057224 */ /* 0x000fe200078e0006 */
[----:B---3--:R-:W-:-:S05]  /*1dca0*/  @P0 SHF.R.U32.HI R5, RZ, R0, R7 ;  /* 0x00000000ff050219 */ /* 0x008fca0000011607 */
[----:B------:R-:W-:-:S04]  /*1dcb0*/  IMAD.MOV R0, RZ, RZ, -R5 ;  /* 0x000000ffff007224 */ /* 0x000fc800078e0a05 */
[----:B------:R-:W-:Y:S01]  /*1dcc0*/  IMAD R0, R8, R0, R6 ;  /* 0x0000000008007224 */ /* 0x000fe200078e0206 */
[----:B------:R-:W-:Y:S01]  /*1dcd0*/  SHF.R.S32.HI R6, RZ, 0x1f, R5 ;  /* 0x0000001fff067819 */ /* 0x000fe20000011405 */
[----:B------:R-:W1:Y:S01]  /*1dce0*/  S2R R20, SR_TID.X ;  /* 0x0000000000147919 */ /* 0x000e620000002100 */
[----:B------:R-:W-:-:S04]  /*1dcf0*/  IMAD.WIDE.U32 R2, R5, UR4, R2 ;  /* 0x0000000405027c25 */ /* 0x000fc8000f8e0002 */
[----:B------:R-:W-:-:S04]  /*1dd00*/  IMAD R6, R6, UR4, RZ ;  /* 0x0000000406067c24 */ /* 0x000fc8000f8e02ff */
[----:B------:R-:W-:Y:S01]  /*1dd10*/  IMAD R5, R5, UR5, R6 ;  /* 0x0000000505057c24 */ /* 0x000fe2000f8e0206 */
[----:B------:R-:W-:-:S04]  /*1dd20*/  ULDC.64 UR4, c[0x0][0x2c8] ;  /* 0x0000b20000047ab9 */ /* 0x000fc80000000a00 */
[----:B------:R-:W-:Y:S02]  /*1dd30*/  IADD3 R3, R3, R5, RZ ;  /* 0x0000000503037210 */ /* 0x000fe40007ffe0ff */
[----:B------:R-:W-:-:S05]  /*1dd40*/  SHF.R.S32.HI R5, RZ, 0x1f, R0 ;  /* 0x0000001fff057819 */ /* 0x000fca0000011400 */
[----:B------:R-:W-:Y:S02]  /*1dd50*/  IMAD R5, R5, UR4, RZ ;  /* 0x0000000405057c24 */ /* 0x000fe4000f8e02ff */
[----:B------:R-:W-:-:S04]  /*1dd60*/  IMAD.WIDE.U32 R2, R0, UR4, R2 ;  /* 0x0000000400027c25 */ /* 0x000fc8000f8e0002 */
[----:B------:R-:W-:Y:S01]  /*1dd70*/  IMAD R5, R0, UR5, R5 ;  /* 0x0000000500057c24 */ /* 0x000fe2000f8e0205 */
[----:B------:R-:W-:Y:S02]  /*1dd80*/  ULDC.64 UR4, c[0x0][0x280] ;  /* 0x0000a00000047ab9 */ /* 0x000fe40000000a00 */
[----:B------:R-:W-:Y:S01]  /*1dd90*/  LEA R0, P0, R2, UR4, 0x1 ;  /* 0x0000000402007c11 */ /* 0x000fe2000f8008ff */
[----:B------:R-:W-:Y:S01]  /*1dda0*/  IMAD.IADD R5, R3, 0x1, R5 ;  /* 0x0000000103057824 */ /* 0x000fe200078e0205 */
[----:B------:R-:W-:Y:S01]  /*1ddb0*/  ULDC UR4, c[0x0][0x2b8] ;  /* 0x0000ae0000047ab9 */ /* 0x000fe20000000800 */
[----:B-1----:R-:W-:-:S03]  /*1ddc0*/  LOP3.LUT R20, R20, 0x7f, RZ, 0xc0, !PT ;  /* 0x0000007f14147812 */ /* 0x002fc600078ec0ff */
[----:B------:R-:W-:Y:S01]  /*1ddd0*/  LEA.HI.X R5, R2, UR5, R5, 0x1, P0 ;  /* 0x0000000502057c11 */ /* 0x000fe200080f0c05 */
[----:B------:R-:W-:Y:S01]  /*1dde0*/  UMOV UR5, 0xffffffff ;  /* 0xffffffff00057882 */ /* 0x000fe20000000000 */
[----:B------:R-:W-:Y:S02]  /*1ddf0*/  ISETP.GE.AND P3, PT, R33, UR4, PT ;  /* 0x0000000421007c0c */ /* 0x000fe4000bf66270 */
[----:B------:R-:W-:Y:S02]  /*1de00*/  ISETP.GE.AND P2, PT, R36, UR4, PT ;  /* 0x0000000424007c0c */ /* 0x000fe4000bf46270 */
[----:B------:R-:W-:Y:S02]  /*1de10*/  ISETP.GE.AND P0, PT, R35, UR4, PT ;  /* 0x0000000423007c0c */ /* 0x000fe4000bf06270 */
[----:B------:R-:W-:Y:S01]  /*1de20*/  SHF.R.U32.HI R10, RZ, 0x3, R20 ;  /* 0x00000003ff0a7819 */ /* 0x000fe20000011614 */
[----:B0-----:R-:W-:Y:S10]  /*1de30*/  BRA.DIV UR5, `(.L_x_4028) ;  /* 0x0000004a050c7947 */ /* 0x001ff4000b800000 */
        /* <DEDUP_REMOVED lines=70> */
[----:B0-----:R-:W-:Y:S01]  /*1e2a0*/  @!P1 LEA R14, P4, R33, R14, 0x1 ;  /* 0x0000000e210e9211 */ /* 0x001fe200078808ff */
[----:B------:R-:W0:Y:S04]  /*1e2b0*/  SHFL.IDX PT, R5, R5, 0x7, 0x181f ;  /* 0x00f81f0005057f89 */ /* 0x000e2800000e0000 */
[----:B-1----:R-:W-:-:S02]  /*1e2c0*/  @!P1 IMAD.X R7, RZ, RZ, R2, P4 ;  /* 0x000000ffff079224 */ /* 0x002fc400020e0602 */
[----:B------:R-:W-:Y:S02]  /*1e2d0*/  @!P1 IMAD.MOV.U32 R2, RZ, RZ, R14 ;  /* 0x000000ffff029224 */ /* 0x000fe400078e000e */
[----:B------:R-:W-:Y:S01]  /*1e2e0*/  @!P1 IMAD.MOV.U32 R3, RZ, RZ, R7 ;  /* 0x000000ffff039224 */ /* 0x000fe200078e0007 */
[----:B------:R1:W2:Y:S04]  /*1e2f0*/  SHFL.IDX PT, R14, R0, 0x7, 0x181f ;  /* 0x00f81f00000e7f89 */ /* 0x0002a800000e0000 */
[----:B------:R1:W-:Y:S04]  /*1e300*/  @!P1 LDGSTS.E.BYPASS.LTC128B.128 [R9+0x15400], desc[UR56][R2.64], !P3 ;  /* 0x1540000002099fae */ /* 0x0003e8000d901d78 */
[----:B------:R1:W-:Y:S04]  /*1e310*/  @!P1 LDGSTS.E.BYPASS.LTC128B.128 [R9+0x19400], desc[UR56][R2.64+0x80], !P2 ;  /* 0x1940008002099fae */ /* 0x0003e8000d101d78 */
[----:B0-----:R1:W-:Y:S02]  /*1e320*/  @!P1 LDGSTS.E.BYPASS.LTC128B.128 [R9+0x1d400], desc[UR56][R2.64+0x100], !P0 ;  /* 0x1d40010002099fae */ /* 0x0013e4000c101d78 */
.L_x_4168:
        /* <DEDUP_REMOVED lines=12> */
.L_x_4030:
[----:B------:R-:W-:Y:S05]  /*1e3f0*/  BSYNC B0 ;  /* 0x0000000000007941 */ /* 0x000fea0003800000 */
.L_x_4029:
[----:B------:R-:W-:Y:S01]  /*1e400*/  NOP ;  /* 0x0000000000007918 */ /* 0x000fe20000000000 */
[----:B------:R-:W-:-:S13]  /*1e410*/  PLOP3.LUT P0, PT, PT, PT, PT, 0x80, 0x0 ;  /* 0x000000000000781c */ /* 0x000fda0003f0f070 */
.L_x_4031:
[----:B------:R-:W-:Y:S02]  /*1e420*/  PLOP3.LUT P1, PT, P1, P0, PT, 0xa2, 0x0 ;  /* 0x000000000000781c */ /* 0x000fe40000f21472 */
[----:B------:R-:W-:-:S08]  /*1e430*/  @P0 R2UR P1, UR4, R22 ;  /* 0x00000000160402ca */ /* 0x000fd00000020000 */
[----:B------:R-:W-:-:S05]  /*1e440*/  @P0 PLOP3.LUT P0, PT, P1, PT, PT, 0x80, 0x0 ;  /* 0x000000000000081c */ /* 0x000fca0000f0f070 */
[----:B------:R-:W-:Y:S01]  /*1e450*/  @!P1 SYNCS.ARRIVE.TRANS64.RED.A0T1 RZ, [UR4+0x30800], RZ ;  /* 0x030800ffffff99a7 */ /* 0x000fe20008200404 */
[----:B------:R-:W-:Y:S07]  /*1e460*/  @!P1 ARRIVES.LDGSTSBAR.64.TRANSCNT [UR4+0x30800] ;  /* 0x03080000ff0099b0 */ /* 0x000fee0008000a84 */
[----:B------:R-:W-:Y:S05]  /*1e470*/  @P0 BRA.U.ANY `(.L_x_4031) ;  /* 0xfffffffd00e80947 */ /* 0x000fea000393ffff */
[----:B0-----:R-:W3:Y:S02]  /*1e480*/  LDL.LU R2, [R1+0x28] ;  /* 0x0000280001027983 */ /* 0x001ee40000300800 */
[----:B---3--:R-:W-:-:S05]  /*1e490*/  VIADD R2, R2, 0x1 ;  /* 0x0000000102027836 */ /* 0x008fca0000000000 */
        /* <DEDUP_REMOVED lines=10> */
.L_x_4169:
[----:B------:R-:W-:Y:S05]  /*1e540*/  BSYNC B0 ;  /* 0x0000000000007941 */ /* 0x000fea0003800000 */
.L_x_4032:
[----:B------:R-:W3:Y:S01]  /*1e550*/  LDL R0, [R1+0x8] ;  /* 0x0000080001007983 */ /* 0x000ee20000100800 */
[----:B------:R-:W-:Y:S01]  /*1e560*/  BSSY B0, `(.L_x_4034) ;  /* 0x000010f000007945 */ /* 0x000fe20003800000 */
[----:B---3--:R-:W-:-:S13]  /*1e570*/  ISETP.GE.AND P0, PT, R0, 0x61, PT ;  /* 0x000000610000780c */ /* 0x008fda0003f06270 */
[----:B------:R-:W-:Y:S05]  /*1e580*/  @!P0 BRA `(.L_x_4035) ;  /* 0x0000001000308947 */ /* 0x000fea0003800000 */
[----:B------:R-:W3:Y:S01]  /*1e590*/  LDL.LU R0, [R1+0x24] ;  /* 0x0000240001007983 */ /* 0x000ee20000300800 */
[----:B------:R-:W-:Y:S01]  /*1e5a0*/  ULDC UR4, c[0x0][0x2f4] ;  /* 0x0000bd0000047ab9 */ /* 0x000fe20000000800 */
[----:B------:R-:W-:Y:S01]  /*1e5b0*/  IMAD.MOV.U32 R17, RZ, RZ, R28 ;  /* 0x000000ffff117224 */ /* 0x000fe200078e001c */
[----:B------:R-:W-:Y:S01]  /*1e5c0*/  ISETP.GE.AND P3, PT, R33, UR4, PT ;  /* 0x0000000421007c0c */ /* 0x000fe2000bf66270 */
[----:B------:R-:W-:Y:S01]  /*1e5d0*/  IMAD.MOV.U32 R10, RZ, RZ, R26 ;  /* 0x000000ffff0a7224 */ /* 0x000fe200078e001a */
[----:B------:R-:W-:Y:S01]  /*1e5e0*/  ISETP.GE.AND P2, PT, R36, UR4, PT ;  /* 0x0000000424007c0c */ /* 0x000fe2000bf46270 */
[----:B------:R-:W-:Y:S01]  /*1e5f0*/  IMAD.MOV.U32 R30, RZ, RZ, R25 ;  /* 0x000000ffff1e7224 */ /* 0x000fe200078e0019 */
[----:B------:R-:W-:Y:S02]  /*1e600*/  ISETP.GE.AND P1, PT, R35, UR4, PT ;  /* 0x0000000423007c0c */ /* 0x000fe4000bf26270 */
[----:B---3--:R-:W-:-:S11]  /*1e610*/  IADD3 R6, R0, -0x2, RZ ;  /* 0xfffffffe00067810 */ /* 0x008fd60007ffe0ff */
.L_x_4048:
[----:B------:R-:W3:Y:S01]  /*1e620*/  LDL R4, [R1+0xc] ;  /* 0x00000c0001047983 */ /* 0x000ee20000100800 */
[----:B------:R-:W1:Y:S03]  /*1e630*/  LDC R7, c[0x0][0x430] ;  /* 0x00010c00ff077b82 */ /* 0x000e660000000800 */
[----:B------:R-:W4:Y:S04]  /*1e640*/  LDL R8, [R1+0x10] ;  /* 0x0000100001087983 */ /* 0x000f280000100800 */
[----:B------:R-:W2:Y:S01]  /*1e650*/  LDL R11, [R1+0x38] ;  /* 0x00003800010b7983 */ /* 0x000ea20000100800 */
[----:B------:R-:W0:Y:S02]  /*1e660*/  S2R R0, SR_TID.X ;  /* 0x0000000000007919 */ /* 0x000e240000002100 */
[----:B0-----:R-:W-:-:S04]  /*1e670*/  LOP3.LUT R0, R0, 0x7f, RZ, 0xc0, !PT ;  /* 0x0000007f00007812 */ /* 0x001fc800078ec0ff */
[----:B------:R-:W-:Y:S02]  /*1e680*/  SHF.R.U32.HI R2, RZ, 0x3, R0 ;  /* 0x00000003ff027819 */ /* 0x000fe40000011600 */
[----:B------:R-:W0:Y:S01]  /*1e690*/  S2R R0, SR_TID.X ;  /* 0x0000000000007919 */ /* 0x000e220000002100 */
[----:B-1----:R-:W-:-:S13]  /*1e6a0*/  ISETP.NE.AND P0, PT, R7, 0x1, PT ;  /* 0x000000010700780c */ /* 0x002fda0003f05270 */
[----:B------:R-:W1:Y:S01]  /*1e6b0*/  @P0 LDC R3, c[0x0][0x438] ;  /* 0x00010e00ff030b82 */ /* 0x000e620000000800 */
[----:B0-----:R-:W-:-:S05]  /*1e6c0*/  IMAD.SHL.U32 R0, R0, 0x10, RZ ;  /* 0x0000001000007824 */ /* 0x001fca00078e00ff */
[----:B------:R-:W-:Y:S02]  /*1e6d0*/  LOP3.LUT R0, R2, 0x70, R0, 0xf8, !PT ;  /* 0x0000007002007812 */ /* 0x000fe400078ef800 */
[----:B------:R-:W0:Y:S02]  /*1e6e0*/  @P0 LDC R2, c[0x0][0x434] ;  /* 0x00010d00ff020b82 */ /* 0x000e240000000800 */
[----:B------:R-:W-:Y:S01]  /*1e6f0*/  ISETP.GT.U32.AND P4, PT, R0, 0x5f, PT ;  /* 0x0000005f0000780c */ /* 0x000fe20003f84070 */
[----:B------:R-:W-:Y:S01]  /*1e700*/  VIADD R26, R10, 0x1 ;  /* 0x000000010a1a7836 */ /* 0x000fe20000000000 */
[----:B------:R-:W-:Y:S05]  /*1e710*/  YIELD ;  /* 0x0000000000007946 */ /* 0x000fea0003800000 */
[----:B------:R-:W-:-:S02]  /*1e720*/  IMAD.MOV.U32 R25, RZ, RZ, R6 ;  /* 0x000000ffff197224 */ /* 0x000fc400078e0006 */
[----:B---3--:R-:W-:-:S04]  /*1e730*/  IMAD R9, R6, 0x60, R4 ;  /* 0x0000006006097824 */ /* 0x008fc800078e0204 */
[----:B------:R-:W4:Y:S01]  /*1e740*/  @!P4 LDC.64 R4, c[0x0][0x428] ;  /* 0x00010a00ff04cb82 */ /* 0x000f220000000a00 */
[----:B------:R-:W-:-:S04]  /*1e750*/  IMAD.IADD R9, R0, 0x1, R9 ;  /* 0x0000000100097824 */ /* 0x000fc800078e0209 */
[----:B0-----:R-:W-:-:S04]  /*1e760*/  @P0 IMAD.HI.U32 R2, R9, R2, RZ ;  /* 0x0000000209020227 */ /* 0x001fc800078e00ff */
[----:B------:R-:W-:Y:S01]  /*1e770*/  IMAD.MOV.U32 R0, RZ, RZ, R9 ;  /* 0x000000ffff007224 */ /* 0x000fe200078e0009 */
[----:B-1----:R-:W-:-:S04]  /*1e780*/  @P0 SHF.R.U32.HI R0, RZ, R3, R2 ;  /* 0x00000003ff000219 */ /* 0x002fc80000011602 */
[--C-:B------:R-:W-:Y:S01]  /*1e790*/  @!P4 SHF.R.S32.HI R3, RZ, 0x1f, R0.reuse ;  /* 0x0000001fff03c819 */ /* 0x100fe20000011400 */
[----:B------:R-:W-:Y:S02]  /*1e7a0*/  @!P4 IMAD.MOV.U32 R2, RZ, RZ, R0 ;  /* 0x000000ffff02c224 */ /* 0x000fe400078e0000 */
[-C--:B----4-:R-:W-:Y:S02]  /*1e7b0*/  @!P4 IMAD R8, R8, R4.reuse, RZ ;  /* 0x000000040808c224 */ /* 0x090fe400078e02ff */
[----:B------:R-:W-:-:S04]  /*1e7c0*/  @!P4 IMAD.WIDE.U32 R2, R32, R4, R2 ;  /* 0x000000042002c225 */ /* 0x000fc800078e0002 */
[----:B------:R-:W-:Y:S02]  /*1e7d0*/  @!P4 IMAD R8, R32, R5, R8 ;  /* 0x000000052008c224 */ /* 0x000fe400078e0208 */
[----:B------:R-:W0:Y:S01]  /*1e7e0*/  @!P4 LDC.64 R4, c[0x0][0x418] ;  /* 0x00010600ff04cb82 */ /* 0x000e220000000a00 */
[----:B------:R-:W-:Y:S02]  /*1e7f0*/  IMAD.MOV R0, RZ, RZ, -R0 ;  /* 0x000000ffff007224 */ /* 0x000fe400078e0a00 */
[----:B------:R-:W-:Y:S02]  /*1e800*/  @!P4 IMAD.IADD R3, R8, 0x1, R3 ;  /* 0x000000010803c824 */ /* 0x000fe400078e0203 */
[----:B------:R-:W-:Y:S01]  /*1e810*/  IMAD R9, R7, R0, R9 ;  /* 0x0000000007097224 */ /* 0x000fe200078e0209 */
[----:B------:R-:W-:Y:S02]  /*1e820*/  MOV R0, RZ ;  /* 0x000000ff00007202 */ /* 0x000fe40000000f00 */
[----:B0-----:R-:W-:-:S04]  /*1e830*/  @!P4 LEA R4, P0, R2, R4, 0x2 ;  /* 0x000000040204c211 */ /* 0x001fc800078010ff */
[----:B------:R-:W-:-:S05]  /*1e840*/  @!P4 LEA.HI.X R5, R2, R5, R3, 0x2, P0 ;  /* 0x000000050205c211 */ /* 0x000fca00000f1403 */
[----:B------:R0:W5:Y:S01]  /*1e850*/  @!P4 LDG.E R0, desc[UR56][R4.64] ;  /* 0x000000380400c981 */ /* 0x000162000c1e1900 */
[----:B--2---:R-:W-:Y:S02]  /*1e860*/  ISETP.NE.AND P4, PT, R11, 0x3, PT ;  /* 0x000000030b00780c */ /* 0x004fe40003f85270 */
[----:B------:R-:W-:-:S04]  /*1e870*/  ISETP.NE.AND P0, PT, R26, 0x2, PT ;  /* 0x000000021a00780c */ /* 0x000fc80003f05270 */
[----:B------:R-:W-:Y:S02]  /*1e880*/  SEL R28, RZ, 0x1, P0 ;  /* 0x00000001ff1c7807 */ /* 0x000fe40000000000 */
[----:B------:R-:W-:Y:S02]  /*1e890*/  SEL R26, R26, RZ, P0 ;  /* 0x000000ff1a1a7207 */ /* 0x000fe40000000000 */
[----:B------:R-:W-:-:S03]  /*1e8a0*/  LOP3.LUT R28, R17, R28, RZ, 0x3c, !PT ;  /* 0x0000001c111c7212 */ /* 0x000fc600078e3cff */
[----:B0-----:R-:W-:Y:S05]  /*1e8b0*/  @!P4 BRA `(.L_x_4036) ;  /* 0x000000000004c947 */ /* 0x001fea0003800000 */
[----:B------:R-:W-:Y:S01]  /*1e8c0*/  BPT.TRAP 0x1 ;  /* 0x000000040000795c */ /* 0x000fe20000300000 */
.L_x_4036:
[----:B------:R-:W-:Y:S01]  /*1e8d0*/  IMAD R7, R26, 0x8, R22 ;  /* 0x000000081a077824 */ /* 0x000fe200078e0216 */
[----:B------:R-:W-:Y:S01]  /*1e8e0*/  SHF.L.U32 R2, R28, 0x1f, RZ ;  /* 0x0000001f1c027819 */ /* 0x000fe200000006ff */
[----:B------:R-:W-:Y:S03]  /*1e8f0*/  BSSY B1, `(.L_x_4037) ;  /* 0x0000003000017945 */ /* 0x000fe60003800000 */
[----:B------:R-:W0:Y:S02]  /*1e900*/  SYNCS.PHASECHK.TRANS64.TRYWAIT P0, [R7+URZ+0x30840], R2 ;  /* 0x03084002070075a7 */ /* 0x000e24000800017f */
[----:B0-----:R-:W-:Y:S05]  /*1e910*/  @!P0 BRA `(.L_x_4038) ;  /* 0x0000004800048947 */ /* 0x001fea0003800000 */
.L_x_4170:
[----:B------:R-:W-:Y:S05]  /*1e920*/  BSYNC B1 ;  /* 0x0000000000017941 */ /* 0x000fea0003800000 */
.L_x_4037:
[----:B------:R-:W2:Y:S01]  /*1e930*/  LDL R3, [R1] ;  /* 0x0000000001037983 */ /* 0x000ea20000100800 */
[----:B------:R-:W-:Y:S01]  /*1e940*/  SHF.R.S32.HI R20, RZ, 0x1f, R9 ;  /* 0x0000001fff147819 */ /* 0x000fe20000011409 */
[----:B------:R-:W-:Y:S01]  /*1e950*/  ULDC.64 UR4, c[0x0][0x300] ;  /* 0x0000c00000047ab9 */ /* 0x000fe20000000a00 */
[----:B-----5:R-:W-:Y:S01]  /*1e960*/  SHF.R.S32.HI R21, RZ, 0x1f, R0 ;  /* 0x0000001fff157819 */ /* 0x020fe20000011400 */
[----:B------:R-:W-:Y:S02]  /*1e970*/  IMAD R5, R26, 0x4800, R37 ;  /* 0x000048001a057824 */ /* 0x000fe400078e0225 */
[----:B------:R-:W-:-:S04]  /*1e980*/  IMAD R4, R20, UR4, RZ ;  /* 0x0000000414047c24 */ /* 0x000fc8000f8e02ff */
[----:B------:R-:W-:Y:S01]  /*1e990*/  IMAD R4, R9, UR5, R4 ;  /* 0x0000000509047c24 */ /* 0x000fe2000f8e0204 */
[C---:B--2---:R-:W-:Y:S02]  /*1e9a0*/  LOP3.LUT P5, RZ, R3.reuse, 0x2, RZ, 0xc0, !PT ;  /* 0x0000000203ff7812 */ /* 0x044fe400078ac0ff */
[----:B------:R-:W-:Y:S01]  /*1e9b0*/  LOP3.LUT P4, RZ, R3, 0x1, RZ, 0xc0, !PT ;  /* 0x0000000103ff7812 */ /* 0x000fe2000788c0ff */
[----:B0-----:R-:W-:Y:S01]  /*1e9c0*/  IMAD.WIDE.U32 R2, R9, UR4, RZ ;  /* 0x0000000409027c25 */ /* 0x001fe2000f8e00ff */
        /* <DEDUP_REMOVED lines=16> */
[----:B------:R-:W2:Y:S01]  /*1ead0*/  LDL R3, [R1] ;  /* 0x0000000001037983 */ /* 0x000ea20000100800 */
[----:B------:R-:W-:Y:S02]  /*1eae0*/  IMAD.SHL.U32 R4, R33, 0x2, RZ ;  /* 0x0000000221047824 */ /* 0x000fe400078e00ff */
[----:B------:R-:W-:Y:S01]  /*1eaf0*/  IMAD R5, R5, 0x2, R22 ;  /* 0x0000000205057824 */ /* 0x000fe200078e0216 */
[----:B------:R-:W0:Y:S04]  /*1eb00*/  SHFL.IDX PT, R2, R8, RZ, 0x181f ;  /* 0x00181fff08027589 */ /* 0x000e2800000e0000 */
[----:B------:R-:W-:Y:S01]  /*1eb10*/  SHFL.IDX PT, R34, R6, 0x2, 0x181f ;  /* 0x00581f0006227f89 */ /* 0x000fe200000e0000 */
[----:B0-----:R-:W-:Y:S02]  /*1eb20*/  IADD3 R2, P0, R2, R4, RZ ;  /* 0x0000000402027210 */ /* 0x001fe40007f1e0ff */
[----:B--2---:R-:W-:-:S02]  /*1eb30*/  LOP3.LUT P6, RZ, R3, 0x4, RZ, 0xc0, !PT ;  /* 0x0000000403ff7812 */ /* 0x004fc400078cc0ff */
[----:B------:R-:W0:Y:S02]  /*1eb40*/  SHFL.IDX PT, R3, R6, RZ, 0x181f ;  /* 0x00181fff06037589 */ /* 0x000e2400000e0000 */
[----:B0-----:R-:W-:-:S09]  /*1eb50*/  IMAD.X R3, RZ, RZ, R3, P0 ;  /* 0x000000ffff037224 */ /* 0x001fd200000e0603 */
        /* <DEDUP_REMOVED lines=23> */
[----:B------:R0:W-:Y:S04]  /*1ecd0*/  LDGSTS.E.BYPASS.LTC128B.128 [R5+0x25c00], desc[UR56][R2.64+0x100], !P4 ;  /* 0x25c0010002057fae */ /* 0x0001e8000e101d78 */
[----:B0-----:R-:W0:Y:S02]  /*1ece0*/  SHFL.IDX PT, R2, R8, 0x4, 0x181f ;  /* 0x00981f0008027f89 */ /* 0x001e2400000e0000 */
[----:B0-----:R-:W-:-:S05]  /*1ecf0*/  IADD3 R2, P0, R2, R4, RZ ;  /* 0x0000000402027210 */ /* 0x001fca0007f1e0ff */
[----:B------:R-:W-:Y:S02]  /*1ed00*/  IMAD.X R3, RZ, RZ, R34, P0 ;  /* 0x000000ffff037224 */ /* 0x000fe400000e0622 */
[----:B------:R0:W1:Y:S04]  /*1ed10*/  SHFL.IDX PT, R34, R6, 0x5, 0x181f ;  /* 0x00b81f0006227f89 */ /* 0x00006800000e0000 */
[----:B------:R-:W-:Y:S04]  /*1ed20*/  LDGSTS.E.BYPASS.LTC128B.128 [R5+0x20400], desc[UR56][R2.64], !P6 ;  /* 0x2040000002057fae */ /* 0x000fe8000f101d78 */
[----:B------:R-:W-:Y:S04]  /*1ed30*/  LDGSTS.E.BYPASS.LTC128B.128 [R5+0x23400], desc[UR56][R2.64+0x80], !P5 ;  /* 0x2340008002057fae */ /* 0x000fe8000e901d78 */
[----:B------:R2:W-:Y:S04]  /*1ed40*/  LDGSTS.E.BYPASS.LTC128B.128 [R5+0x26400], desc[UR56][R2.64+0x100], !P4 ;  /* 0x2640010002057fae */ /* 0x0005e8000e101d78 */
[----:B-12---:R0:W2:Y:S02]  /*1ed50*/  SHFL.IDX PT, R2, R8, 0x5, 0x181f ;  /* 0x00b81f0008027f89 */ /* 0x0060a400000e0000 */
.L_x_4184:
[----:B------:R-:W3:Y:S01]  /*1ed60*/  LDL R3, [R1] ;  /* 0x0000000001037983 */ /* 0x000ee20000100800 */
[----:B--2---:R-:W-:Y:S02]  /*1ed70*/  IADD3 R2, P0, R2, R4, RZ ;  /* 0x0000000402027210 */ /* 0x004fe40007f1e0ff */
[----:B---3--:R-:W-:-:S03]  /*1ed80*/  LOP3.LUT P6, RZ, R3, 0x4, RZ, 0xc0, !PT ;  /* 0x0000000403ff7812 */ /* 0x008fc600078cc0ff */
[----:B------:R-:W-:Y:S01]  /*1ed90*/  IMAD.X R3, RZ, RZ, R34, P0 ;  /* 0x000000ffff037224 */ /* 0x000fe200000e0622 */
[----:B------:R-:W-:-:S09]  /*1eda0*/  PLOP3.LUT P0, PT, PT, PT, PT, 0x80, 0x0 ;  /* 0x000000000000781c */ /* 0x000fd20003f0f070 */
[----:B------:R-:W-:Y:S01]  /*1edb0*/  @!PT LDS RZ, [RZ] ;  /* 0x00000000fffff984 */ /* 0x000fe20000000800 */
[----:B------:R-:W-:Y:S01]  /*1edc0*/  @!PT LDS RZ, [RZ] ;  /* 0x00000000fffff984 */ /* 0x000fe20000000800 */
[----:B------:R-:W-:Y:S01]  /*1edd0*/  @!PT LDS RZ, [RZ] ;  /* 0x00000000fffff984 */ /* 0x000fe20000000800 */
[----:B------:R1:W-:Y:S04]  /*1ede0*/  LDGSTS.E.BYPASS.LTC128B.128 [R5+0x20c00], desc[UR56][R2.64], !P6 ;  /* 0x20c0000002057fae */ /* 0x0003e8000f101d78 */
[----:B------:R1:W-:Y:S04]  /*1edf0*/  LDGSTS.E.BYPASS.LTC128B.128 [R5+0x23c00], desc[UR56][R2.64+0x80], !P5 ;  /* 0x23c0008002057fae */ /* 0x0003e8000e901d78 */
[----:B------:R1:W-:Y:S01]  /*1ee00*/  LDGSTS.E.BYPASS.LTC128B.128 [R5+0x26c00], desc[UR56][R2.64+0x100], !P4 ;  /* 0x26c0010002057fae */ /* 0x0003e2000e101d78 */
[----:B------:R-:W-:Y:S01]  /*1ee10*/  NOP ;  /* 0x0000000000007918 */ /* 0x000fe20000000000 */
.L_x_4040:
        /* <DEDUP_REMOVED lines=11> */
.L_x_4041:
[----:B------:R1:W-:Y:S01]  /*1eed0*/  SYNCS.ARRIVE.TRANS64.A1T0 RZ, [R7+URZ+0x30830], RZ ;  /* 0x030830ff07ff79a7 */ /* 0x0003e2000810003f */
[----:B------:R-:W-:Y:S05]  /*1eee0*/  @!P5 BRA `(.L_x_4042) ;  /* 0x000000000004d947 */ /* 0x000fea0003800000 */
[----:B------:R-:W-:Y:S01]  /*1eef0*/  BPT.TRAP 0x1 ;  /* 0x000000040000795c */ /* 0x000fe20000300000 */
.L_x_4042:
[----:B------:R-:W-:Y:S01]  /*1ef00*/  SHF.L.U32 R2, R17, 0x1f, RZ ;  /* 0x0000001f11027819 */ /* 0x000fe200000006ff */
[----:B0-----:R-:W-:Y:S01]  /*1ef10*/  IMAD R6, R10, 0x8, R22 ;  /* 0x000000080a067824 */ /* 0x001fe200078e0216 */
[----:B------:R-:W-:Y:S03]  /*1ef20*/  BSSY B1, `(.L_x_4043) ;  /* 0x0000003000017945 */ /* 0x000fe60003800000 */
[----:B------:R-:W0:Y:S02]  /*1ef30*/  SYNCS.PHASECHK.TRANS64.TRYWAIT P0, [R6+URZ+0x30860], R2 ;  /* 0x03086002060075a7 */ /* 0x000e24000800017f */
[----:B0-----:R-:W-:Y:S05]  /*1ef40*/  @!P0 BRA `(.L_x_4044) ;  /* 0x0000004800888947 */ /* 0x001fea0003800000 */
.L_x_4185:
[----:B------:R-:W-:Y:S05]  /*1ef50*/  BSYNC B1 ;  /* 0x0000000000017941 */ /* 0x000fea0003800000 */
.L_x_4043:
[----:B------:R-:W1:Y:S01]  /*1ef60*/  LDL R5, [R1+0x8] ;  /* 0x0000080001057983 */ /* 0x000e620000100800 */
[----:B------:R-:W2:Y:S01]  /*1ef70*/  S2R R3, SR_TID.X ;  /* 0x0000000000037919 */ /* 0x000ea20000002100 */
[----:B------:R-:W-:Y:S01]  /*1ef80*/  UMOV UR4, 0xffffffff ;  /* 0xffffffff00047882 */ /* 0x000fe20000000000 */
[----:B--2---:R-:W-:-:S04]  /*1ef90*/  LOP3.LUT R3, R3, 0x7f, RZ, 0xc0, !PT ;  /* 0x0000007f03037812 */ /* 0x004fc800078ec0ff */
[----:B------:R-:W-:Y:S01]  /*1efa0*/  SHF.R.U32.HI R3, RZ, 0x3, R3 ;  /* 0x00000003ff037819 */ /* 0x000fe20000011603 */
[----:B-1----:R-:W-:Y:S02]  /*1efb0*/  IMAD R7, R30, -0x60, R5 ;  /* 0xffffffa01e077824 */ /* 0x002fe400078e0205 */
[----:B------:R-:W-:Y:S02]  /*1efc0*/  IMAD R5, R10, 0x4800, R37 ;  /* 0x000048000a057824 */ /* 0x000fe400078e0225 */
[----:B------:R-:W-:Y:S01]  /*1efd0*/  IMAD.IADD R7, R7, 0x1, -R3 ;  /* 0x0000000107077824 */ /* 0x000fe200078e0a03 */
[----:B------:R-:W-:Y:S06]  /*1efe0*/  BRA.DIV UR4, `(.L_x_4045) ;  /* 0x0000004a04747947 */ /* 0x000fec000b800000 */
[----:B0-----:R-:W0:Y:S01]  /*1eff0*/  SHFL.IDX PT, R2, R23, RZ, 0x181f ;  /* 0x00181fff17027589 */ /* 0x001e2200000e0000 */
        /* <DEDUP_REMOVED lines=52> */
.L_x_4199:
        /* <DEDUP_REMOVED lines=31> */
.L_x_4046:
        /* <DEDUP_REMOVED lines=11> */
.L_x_4047:
[C---:B------:R-:W-:Y:S01]  /*1f5e0*/  ISETP.GT.AND P0, PT, R25.reuse, RZ, PT ;  /* 0x000000ff1900720c */ /* 0x040fe20003f04270 */
[----:B------:R0:W-:Y:S01]  /*1f5f0*/  SYNCS.ARRIVE.TRANS64.A1T0 RZ, [R6+URZ+0x30850], RZ ;  /* 0x030850ff06ff79a7 */ /* 0x0001e2000810003f */
[----:B------:R-:W-:Y:S02]  /*1f600*/  IMAD.MOV.U32 R17, RZ, RZ, R28 ;  /* 0x000000ffff117224 */ /* 0x000fe400078e001c */
[----:B------:R-:W-:Y:S02]  /*1f610*/  IMAD.MOV.U32 R10, RZ, RZ, R26 ;  /* 0x000000ffff0a7224 */ /* 0x000fe400078e001a */
[----:B------:R-:W-:Y:S02]  /*1f620*/  IMAD.MOV.U32 R30, RZ, RZ, R25 ;  /* 0x000000ffff1e7224 */ /* 0x000fe400078e0019 */
[----:B0-----:R-:W-:-:S05]  /*1f630*/  VIADD R6, R25, 0xffffffff ;  /* 0xffffffff19067836 */ /* 0x001fca0000000000 */
[----:B------:R-:W-:Y:S05]  /*1f640*/  @P0 BRA `(.L_x_4048) ;  /* 0xffffffec00f40947 */ /* 0x000fea000383ffff */
.L_x_4035:
[----:B------:R-:W-:Y:S05]  /*1f650*/  BSYNC B0 ;  /* 0x0000000000007941 */ /* 0x000fea0003800000 */
.L_x_4034:
        /* <DEDUP_REMOVED lines=17> */
.L_x_4050:
[----:B------:R-:W-:Y:S05]  /*1f770*/  BSYNC B0 ;  /* 0x0000000000007941 */ /* 0x000fea0003800000 */
.L_x_4049:
[----:B------:R-:W3:Y:S02]  /*1f780*/  LDL R0, [R1+0x38] ;  /* 0x0000380001007983 */ /* 0x000ee40000100800 */
[----:B---3--:R-:W-:-:S13]  /*1f790*/  ISETP.NE.AND P0, PT, R0, 0x3, PT ;  /* 0x000000030000780c */ /* 0x008fda0003f05270 */
[----:B------:R-:W-:Y:S05]  /*1f7a0*/  @!P0 BRA `(.L_x_4051) ;  /* 0x0000000000048947 */ /* 0x000fea0003800000 */
[----:B------:R-:W-:Y:S01]  /*1f7b0*/  BPT.TRAP 0x1 ;  /* 0x000000040000795c */ /* 0x000fe20000300000 */
.L_x_4051:
[----:B------:R-:W3:Y:S01]  /*1f7c0*/  LDL.LU R2, [R1+0x8] ;  /* 0x0000080001027983 */ /* 0x000ee20000300800 */
[----:B------:R-:W-:Y:S01]  /*1f7d0*/  IMAD R0, R26, 0x8, R22 ;  /* 0x000000081a007824 */ /* 0x000fe200078e0216 */
[----:B0-----:R-:W-:Y:S01]  /*1f7e0*/  SHF.L.U32 R3, R28, 0x1f, RZ ;  /* 0x0000001f1c037819 */ /* 0x001fe200000006ff */
[----:B------:R-:W-:Y:S03]  /*1f7f0*/  BSSY B0, `(.L_x_4052) ;  /* 0x0000004000007945 */ /* 0x000fe60003800000 */
[----:B------:R-:W0:Y:S01]  /*1f800*/  SYNCS.PHASECHK.TRANS64.TRYWAIT P0, [R0+URZ+0x30860], R3 ;  /* 0x03086003000075a7 */ /* 0x000e22000800017f */
[----:B---3--:R-:W-:Y:S01]  /*1f810*/  IMAD R6, R25, -0x60, R2 ;  /* 0xffffffa019067824 */ /* 0x008fe200078e0202 */
[----:B0-----:R-:W-:Y:S06]  /*1f820*/  @!P0 BRA `(.L_x_4053) ;  /* 0x0000004800748947 */ /* 0x001fec0003800000 */
.L_x_4200:
[----:B------:R-:W-:Y:S05]  /*1f830*/  BSYNC B0 ;  /* 0x0000000000007941 */ /* 0x000fea0003800000 */
.L_x_4052:
        /* <DEDUP_REMOVED lines=9> */
[C---:B------:R-:W-:Y:S01]  /*1f8d0*/  IMAD.SHL.U32 R5, R33.reuse, 0x2, RZ ;  /* 0x0000000221057824 */ /* 0x040fe200078e00ff */
[----:B------:R-:W-:Y:S01]  /*1f8e0*/  ISETP.GE.AND P2, PT, R33, UR4, PT ;  /* 0x0000000421007c0c */ /* 0x000fe2000bf46270 */
[----:B0-----:R-:W0:Y:S01]  /*1f8f0*/  SHFL.IDX PT, R3, R24, RZ, 0x181f ;  /* 0x00181fff18037589 */ /* 0x001e2200000e0000 */
[----:B------:R-:W-:Y:S02]  /*1f900*/  LEA R4, R7, R22, 0x1 ;  /* 0x0000001607047211 */ /* 0x000fe400078e08ff */
[----:B------:R-:W-:Y:S01]  /*1f910*/  ISETP.LT.OR P4, PT, R6, 0x1, P2 ;  /* 0x000000010600780c */ /* 0x000fe20001781670 */
[----:B------:R-:W-:Y:S01]  /*1f920*/  SHFL.IDX PT, R7, R24, 0x1, 0x181f ;  /* 0x00381f0018077f89 */ /* 0x000fe200000e0000 */
[----:B------:R-:W-:-:S04]  /*1f930*/  ISETP.GE.AND P1, PT, R36, UR4, PT ;  /* 0x0000000424007c0c */ /* 0x000fc8000bf26270 */
[----:B------:R-:W-:Y:S02]  /*1f940*/  ISETP.LT.OR P3, PT, R6, 0x1, P1 ;  /* 0x000000010600780c */ /* 0x000fe40000f61670 */
        /* <DEDUP_REMOVED lines=35> */
[----:B------:R-:W-:-:S03]  /*1fb80*/  ISETP.LT.OR P4, PT, R6, 0x31, P0 ;  /* 0x000000310600780c */ /* 0x000fc60000781670 */
[----:B------:R-:W2:Y:S04]  /*1fb90*/  SHFL.IDX PT, R24, R24, 0x5, 0x181f ;  /* 0x00b81f0018187f89 */ /* 0x000ea800000e0000 */
[----:B------:R-:W-:Y:S06]  /*1fba0*/  LDGSTS.E.BYPASS.LTC128B.128 [R4+0x4c00], desc[UR56][R2.64+0x80], !P3 ;  /* 0x04c0008002047fae */ /* 0x000fec000d901d78 */
        /* <DEDUP_REMOVED lines=10> */
.L_x_4214:
        /* <DEDUP_REMOVED lines=13> */
.L_x_4055:
[----:B------:R-:W-:Y:S02]  /*1fd20*/  PLOP3.LUT P1, PT, P1, P0, PT, 0xa2, 0x0 ;  /* 0x000000000000781c */ /* 0x000fe40000f21472 */
[----:B------:R-:W-:-:S08]  /*1fd30*/  @P0 R2UR P1, UR4, R0 ;  /* 0x00000000000402ca */ /* 0x000fd00000020000 */
[----:B------:R-:W-:-:S05]  /*1fd40*/  @P0 PLOP3.LUT P0, PT, P1, PT, PT, 0x80, 0x0 ;  /* 0x000000000000081c */ /* 0x000fca0000f0f070 */
[----:B------:R-:W-:Y:S01]  /*1fd50*/  @!P1 SYNCS.ARRIVE.TRANS64.RED.A0T1 RZ, [UR4+0x30850], RZ ;  /* 0x030850ffffff99a7 */ /* 0x000fe20008200404 */
[----:B------:R-:W-:Y:S07]  /*1fd60*/  @!P1 ARRIVES.LDGSTSBAR.64.TRANSCNT [UR4+0x30850] ;  /* 0x03085000ff0099b0 */ /* 0x000fee0008000a84 */
[----:B------:R-:W-:Y:S05]  /*1fd70*/  @P0 BRA.U.ANY `(.L_x_4055) ;  /* 0xfffffffd00e80947 */ /* 0x000fea000393ffff */
[----:B------:R-:W-:Y:S01]  /*1fd80*/  NOP ;  /* 0x0000000000007918 */ /* 0x000fe20000000000 */
[----:B0-----:R-:W2:Y:S02]  /*1fd90*/  LDL.LU R2, [R1+0x38] ;  /* 0x0000380001027983 */ /* 0x001ea40000300800 */
[----:B--2---:R-:W-:-:S13]  /*1fda0*/  ISETP.NE.AND P2, PT, R2, 0x3, PT ;  /* 0x000000030200780c */ /* 0x004fda0003f45270 */
[----:B------:R-:W-:Y:S05]  /*1fdb0*/  @!P2 BRA `(.L_x_4056) ;  /* 0x000000000004a947 */ /* 0x000fea0003800000 */
[----:B------:R-:W-:Y:S01]  /*1fdc0*/  BPT.TRAP 0x1 ;  /* 0x000000040000795c */ /* 0x000fe20000300000 */
.L_x_4056:
[----:B------:R1:W-:Y:S01]  /*1fdd0*/  SYNCS.ARRIVE.TRANS64.A1T0 RZ, [R0+URZ+0x30850], RZ ;  /* 0x030850ff00ff79a7 */ /* 0x0003e2000810003f */
[----:B------:R-:W-:-:S05]  /*1fde0*/  VIADD R26, R26, 0x1 ;  /* 0x000000011a1a7836 */ /* 0x000fca0000000000 */
[----:B------:R-:W-:-:S04]  /*1fdf0*/  ISETP.NE.AND P0, PT, R26, 0x2, PT ;  /* 0x000000021a00780c */ /* 0x000fc80003f05270 */
[----:B------:R-:W-:Y:S02]  /*1fe00*/  SEL R3, RZ, 0x1, P0 ;  /* 0x00000001ff037807 */ /* 0x000fe40000000000 */
[----:B------:R-:W-:Y:S02]  /*1fe10*/  SEL R26, R26, RZ, P0 ;  /* 0x000000ff1a1a7207 */ /* 0x000fe40000000000 */
[----:B-1----:R-:W-:-:S07]  /*1fe20*/  LOP3.LUT R28, R28, R3, RZ, 0x3c, !PT ;  /* 0x000000031c1c7212 */ /* 0x002fce00078e3cff */
.L_x_4013:
[----:B------:R-:W-:Y:S05]  /*1fe30*/  BSYNC B7 ;  /* 0x0000000000077941 */ /* 0x000fea0003800000 */
.L_x_4011:
[----:B------:R-:W2:Y:S02]  /*1fe40*/  LDL R0, [R1] ;  /* 0x0000000001007983 */ /* 0x000ea40000100800 */
[----:B--2---:R-:W-:-:S13]  /*1fe50*/  LOP3.LUT P0, RZ, R0, 0x20, RZ, 0xc0, !PT ;  /* 0x0000002000ff7812 */ /* 0x004fda000780c0ff */
        /* <DEDUP_REMOVED lines=10> */
.L_x_4057:
[----:B------:R-:W1:Y:S01]  /*1ff00*/  S2R R8, SR_TID.X ;  /* 0x0000000000087919 */ /* 0x000e620000002100 */
[----:B------:R-:W-:Y:S01]  /*1ff10*/  UMOV UR4, 0xffffffff ;  /* 0xffffffff00047882 */ /* 0x000fe20000000000 */
[----:B-1----:R-:W-:-:S04]  /*1ff20*/  LOP3.LUT R8, R8, 0x1f, RZ, 0xc0, !PT ;  /* 0x0000001f08087812 */ /* 0x002fc800078ec0ff */
[----:B------:R-:W-:Y:S01]  /*1ff30*/  ISETP.NE.AND P0, PT, R8, 0x1f, PT ;  /* 0x0000001f0800780c */ /* 0x000fe20003f05270 */
[----:B------:R-:W-:-:S12]  /*1ff40*/  BRA.DIV UR4, `(.L_x_4059) ;  /* 0x0000004a04c47947 */ /* 0x000fd8000b800000 */
[----:B0-----:R-:W-:Y:S01]  /*1ff50*/  IMAD.IADD R5, R19, 0x1, R8 ;  /* 0x0000000113057824 */ /* 0x001fe200078e0208 */
        /* <DEDUP_REMOVED lines=30> */
.L_x_4224:
[----:B------:R-:W-:Y:S02]  /*20140*/  ULDC UR4, c[0x0][0xc38] ;  /* 0x00030e0000047ab9 */ /* 0x000fe40000000800 */
[----:B------:R-:W-:-:S04]  /*20150*/  IMAD.U32 R7, RZ, RZ, UR4 ;  /* 0x00000004ff077e24 */ /* 0x000fc8000f8e00ff */
[----:B-1----:R-:W-:-:S04]  /*20160*/  IMAD R3, R14, R7, RZ ;  /* 0x000000070e037224 */ /* 0x002fc800078e02ff */
[----:B------:R-:W-:-:S05]  /*20170*/  IMAD.IADD R8, R0, 0x1, R3 ;  /* 0x0000000100087824 */ /* 0x000fca00078e0203 */
[----:B------:R-:W-:-:S13]  /*20180*/  ISETP.GT.AND P6, PT, R8, R5, PT ;  /* 0x000000050800720c */ /* 0x000fda0003fc4270 */
[----:B------:R-:W-:Y:S05]  /*20190*/  @P6 BRA `(.L_x_4060) ;  /* 0x00000000009c6947 */ /* 0x000fea0003800000 */
.L_x_4065:
        /* <DEDUP_REMOVED lines=14> */
.L_x_4063:
[----:B------:R-:W-:Y:S05]  /*20280*/  BSYNC B0 ;  /* 0x0000000000007941 */ /* 0x000fea0003800000 */
.L_x_4062:
[----:B------:R-:W-:-:S03]  /*20290*/  UMOV UR4, 0xffffffff ;  /* 0xffffffff00047882 */ /* 0x000fc60000000000 */
[----:B------:R-:W-:Y:S05]  /*202a0*/  BRA.DIV UR4, `(.L_x_4064) ;  /* 0x0000004e04107947 */ /* 0x000fea000b800000 */
[----:B-----5:R-:W2:Y:S02]  /*202b0*/  SHFL.UP PT, R14, R4, 0x1, RZ ;  /* 0x04200000040e7989 */ /* 0x020ea400000e00ff */
[----:B--2---:R-:W-:-:S04]  /*202c0*/  SEL R13, R14, RZ, P1 ;  /* 0x000000ff0e0d7207 */ /* 0x004fc80000800000 */
[----:B------:R-:W-:-:S05]  /*202d0*/  IADD3 R13, R4, R13, RZ ;  /* 0x0000000d040d7210 */ /* 0x000fca0007ffe0ff */
[----:B------:R-:W2:Y:S02]  /*202e0*/  SHFL.UP PT, R14, R13, 0x2, RZ ;  /* 0x044000000d0e7989 */ /* 0x000ea400000e00ff */
        /* <DEDUP_REMOVED lines=12> */
.L_x_4232:
[----:B------:R-:W-:Y:S02]  /*203b0*/  ULDC UR4, c[0x0][0xc38] ;  /* 0x00030e0000047ab9 */ /* 0x000fe40000000800 */
[----:B------:R-:W-:-:S04]  /*203c0*/  IMAD.U32 R7, RZ, RZ, UR4 ;  /* 0x00000004ff077e24 */ /* 0x000fc8000f8e00ff */
[----:B-1----:R-:W-:-:S04]  /*203d0*/  IMAD R3, R14, R7, RZ ;  /* 0x000000070e037224 */ /* 0x002fc800078e02ff */
[----:B------:R-:W-:-:S05]  /*203e0*/  IMAD.IADD R8, R3, 0x1, R8 ;  /* 0x0000000103087824 */ /* 0x000fca00078e0208 */
[----:B------:R-:W-:-:S13]  /*203f0*/  ISETP.GT.AND P6, PT, R8, R5, PT ;  /* 0x000000050800720c */ /* 0x000fda0003fc4270 */
[----:B------:R-:W-:Y:S05]  /*20400*/  @!P6 BRA `(.L_x_4065) ;  /* 0xfffffffc0064e947 */ /* 0x000fea000383ffff */
.L_x_4060:
        /* <DEDUP_REMOVED lines=8> */
.L_x_4236:
[----:B------:R-:W-:Y:S01]  /*20490*/  ISETP.NE.AND P0, PT, R2, RZ, PT ;  /* 0x000000ff0200720c */ /* 0x000fe20003f05270 */
[----:B------:R-:W-:-:S12]  /*204a0*/  IMAD.MOV.U32 R14, RZ, RZ, RZ ;  /* 0x000000ffff0e7224 */ /* 0x000fd800078e00ff */
[----:B------:R-:W-:Y:S05]  /*204b0*/  @!P0 BRA `(.L_x_4067) ;  /* 0x0000000000108947 */ /* 0x000fea0003800000 */
[----:B------:R-:W-:Y:S01]  /*204c0*/  UMOV UR4, 0xffffffff ;  /* 0xffffffff00047882 */ /* 0x000fe20000000000 */
[----:B------:R-:W-:Y:S02]  /*204d0*/  VIADD R12, R0, 0xffffffff ;  /* 0xffffffff000c7836 */ /* 0x000fe40000000000 */
[----:B------:R-:W-:Y:S05]  /*204e0*/  BRA.DIV UR4, `(.L_x_4068) ;  /* 0x0000004e04847947 */ /* 0x000fea000b800000 */
[----:B------:R3:W4:Y:S02]  /*204f0*/  SHFL.IDX PT, R14, R6, R12, 0x1f ;  /* 0x00001f0c060e7589 */ /* 0x00072400000e0000 */
.L_x_4067:
[----:B0-23--:R-:W-:Y:S01]  /*20500*/  IABS R6, R4 ;  /* 0x0000000400067213 */ /* 0x00dfe20000000000 */
[----:B----4-:R-:W-:Y:S02]  /*20510*/  IMAD R16, R14, R7, R8 ;  /* 0x000000070e107224 */ /* 0x010fe400078e0208 */
[----:B------:R-:W-:Y:S01]  /*20520*/  IMAD.IADD R19, R0, 0x1, R19 ;  /* 0x0000000100137824 */ /* 0x000fe200078e0213 */
[----:B------:R-:W0:Y:S08]  /*20530*/  I2F.RP R9, R6 ;  /* 0x0000000600097306 */ /* 0x000e300000209400 */
[----:B0-----:R-:W0:Y:S02]  /*20540*/  MUFU.RCP R9, R9 ;  /* 0x0000000900097308 */ /* 0x001e240000001000 */
[----:B0-----:R-:W-:-:S06]  /*20550*/  VIADD R2, R9, 0xffffffe ;  /* 0x0ffffffe09027836 */ /* 0x001fcc0000000000 */
[----:B------:R0:W2:Y:S02]  /*20560*/  F2I.FTZ.U32.TRUNC.NTZ R3, R2 ;  /* 0x0000000200037305 */ /* 0x0000a4000021f000 */
[----:B0-----:R-:W-:Y:S01]  /*20570*/  IMAD.MOV.U32 R2, RZ, RZ, RZ ;  /* 0x000000ffff027224 */ /* 0x001fe200078e00ff */
[----:B--2---:R-:W-:-:S05]  /*20580*/  IADD3 R7, RZ, -R3, RZ ;  /* 0x80000003ff077210 */ /* 0x004fca0007ffe0ff */
        /* <DEDUP_REMOVED lines=22> */
.L_x_4061:
[----:B------:R-:W-:Y:S01]  /*206f0*/  UMOV UR4, URZ ;  /* 0x0000003f00047c82 */ /* 0x000fe20008000000 */
[----:B------:R-:W-:Y:S01]  /*20700*/  UMOV UR5, URZ ;  /* 0x0000003f00057c82 */ /* 0x000fe20008000000 */
[----:B------:R-:W-:Y:S01]  /*20710*/  ULDC UR6, c[0x0][0xc3c] ;  /* 0x00030f0000067ab9 */ /* 0x000fe20000000800 */
[----:B------:R-:W-:Y:S01]  /*20720*/  MOV R16, R5 ;  /* 0x0000000500107202 */ /* 0x000fe20000000f00 */
[----:B------:R-:W-:Y:S02]  /*20730*/  IMAD.U32 R17, RZ, RZ, UR4 ;  /* 0x00000004ff117e24 */ /* 0x000fe4000f8e00ff */
[----:B------:R-:W-:Y:S02]  /*20740*/  IMAD.U32 R18, RZ, RZ, UR5 ;  /* 0x00000005ff127e24 */ /* 0x000fe4000f8e00ff */
[----:B------:R-:W-:-:S07]  /*20750*/  IMAD.U32 R19, RZ, RZ, UR6 ;  /* 0x00000006ff137e24 */ /* 0x000fce000f8e00ff */
.L_x_4069:
        /* <DEDUP_REMOVED lines=10> */
.L_x_4058:
[----:B------:R-:W-:Y:S02]  /*20800*/  ULDC UR4, c[0x0][0xc3c] ;  /* 0x00030f0000047ab9 */ /* 0x000fe40000000800 */
[----:B-1----:R-:W-:-:S13]  /*20810*/  ISETP.GE.AND P0, PT, R19, UR4, PT ;  /* 0x0000000413007c0c */ /* 0x002fda000bf06270 */
[----:B------:R-:W-:Y:S05]  /*20820*/  @!P0 BRA `(.L_x_4070) ;  /* 0xffffffa000f48947 */ /* 0x000fea000383ffff */
[----:B------:R-:W-:Y:S05]  /*20830*/  BSYNC B8 ;  /* 0x0000000000087941 */ /* 0x000fea0003800000 */
.L_x_3967:
[----:B------:R-:W3:Y:S01]  /*20840*/  LDL.LU R0, [R1+0x28] ;  /* 0x0000280001007983 */ /* 0x000ee20000300800 */
[----:B------:R-:W-:Y:S01]  /*20850*/  BSSY B0, `(.L_x_4071) ;  /* 0x000000b000007945 */ /* 0x000fe20003800000 */
[----:B------:R-:W1:Y:S01]  /*20860*/  S2R R5, SR_CgaCtaId ;  /* 0x0000000000057919 */ /* 0x000e620000008800 */
[----:B---3--:R-:W-:-:S05]  /*20870*/  VIADD R0, R0, 0x1 ;  /* 0x0000000100007836 */ /* 0x008fca0000000000 */
[----:B--2---:R-:W-:-:S04]  /*20880*/  LEA.HI R2, R0, R0, RZ, 0x1 ;  /* 0x0000000000027211 */ /* 0x004fc800078f08ff */
[----:B0-----:R-:W-:Y:S02]  /*20890*/  LOP3.LUT R3, R2, 0xfffffffe, RZ, 0xc0, !PT ;  /* 0xfffffffe02037812 */ /* 0x001fe400078ec0ff */
[----:B------:R-:W-:-:S03]  /*208a0*/  MOV R2, 0x400 ;  /* 0x0000040000027802 */ /* 0x000fc60000000f00 */
[----:B------:R-:W-:Y:S01]  /*208b0*/  IMAD.IADD R0, R0, 0x1, -R3 ;  /* 0x0000000100007824 */ /* 0x000fe200078e0a03 */
[----:B-1----:R-:W-:-:S04]  /*208c0*/  LEA R7, R5, R2, 0x18 ;  /* 0x0000000205077211 */ /* 0x002fc800078ec0ff */
[----:B------:R-:W-:-:S04]  /*208d0*/  SHF.L.U32 R0, R0, 0x1f, RZ ;  /* 0x0000001f00007819 */ /* 0x000fc800000006ff */
[----:B------:R-:W0:Y:S02]  /*208e0*/  SYNCS.PHASECHK.TRANS64.TRYWAIT P0, [R7+URZ+0x30820], R0 ;  /* 0x03082000070075a7 */ /* 0x000e24000800017f */
[----:B0-----:R-:W-:Y:S05]  /*208f0*/  @!P0 BRA `(.L_x_4072) ;  /* 0x0000004800a48947 */ /* 0x001fea0003800000 */
.L_x_4239:
[----:B------:R-:W-:Y:S05]  /*20900*/  BSYNC B0 ;  /* 0x0000000000007941 */ /* 0x000fea0003800000 */
.L_x_4071:
[----:B------:R-:W-:-:S03]  /*20910*/  UMOV UR4, 0xffffffff ;  /* 0xffffffff00047882 */ /* 0x000fc60000000000 */
[----:B------:R-:W-:Y:S05]  /*20920*/  BRA.DIV UR4, `(.L_x_4073) ;  /* 0x0000004a04ac7947 */ /* 0x000fea000b800000 */
[----:B0-----:R-:W0:Y:S02]  /*20930*/  S2R R0, SR_TID.X ;  /* 0x0000000000007919 */ /* 0x001e240000002100 */
[----:B0-----:R-:W-:-:S04]  /*20940*/  SHF.R.U32.HI R0, RZ, 0x5, R0 ;  /* 0x00000005ff007819 */ /* 0x001fc80000011600 */
[----:B------:R-:W-:-:S05]  /*20950*/  LOP3.LUT R0, R0, 0x3, RZ, 0xc0, !PT ;  /* 0x0000000300007812 */ /* 0x000fca00078ec0ff */
[----:B------:R0:W1:Y:S02]  /*20960*/  SHFL.IDX PT, R14, R0, RZ, 0x1f ;  /* 0x00001fff000e7589 */ /* 0x00006400000e0000 */
.L_x_4242:
[----:B-1----:R-:W-:-:S13]  /*20970*/  ISETP.NE.AND P0, PT, R14, RZ, PT ;  /* 0x000000ff0e00720c */ /* 0x002fda0003f05270 */
[----:B------:R-:W-:Y:S05]  /*20980*/  @P0 BRA `(.L_x_3742) ;  /* 0x0000000000880947 */ /* 0x000fea0003800000 */
[----:B------:R-:W-:-:S03]  /*20990*/  UMOV UR4, 0xffffffff ;  /* 0xffffffff00047882 */ /* 0x000fc60000000000 */
[----:B------:R-:W-:Y:S05]  /*209a0*/  BRA.DIV UR4, `(.L_x_4074) ;  /* 0x0000004a04c07947 */ /* 0x000fea000b800000 */
[----:B------:R-:W-:-:S13]  /*209b0*/  ELECT P6, URZ, PT ;  /* 0x00000000003f782f */ /* 0x000fda00038c0000 */
.L_x_4245:
[----:B------:R-:W-:Y:S05]  /*209c0*/  @!P6 BRA `(.L_x_3742) ;  /* 0x000000000078e947 */ /* 0x000fea0003800000 */
[----:B------:R-:W-:-:S06]  /*209d0*/  ULOP3.LUT UR4, UR61, 0x2, URZ, 0xfc, !UPT ;  /* 0x000000023d047892 */ /* 0x000fcc000f8efc3f */
[----:B0-----:R-:W-:-:S05]  /*209e0*/  IMAD.U32 R0, RZ, RZ, UR4 ;  /* 0x00000004ff007e24 */ /* 0x001fca000f8e00ff */
[----:B------:R-:W-:-:S13]  /*209f0*/  ISETP.NE.AND P0, PT, R0, 0x3, PT ;  /* 0x000000030000780c */ /* 0x000fda0003f05270 */
[----:B------:R-:W-:Y:S05]  /*20a00*/  @!P0 BRA `(.L_x_4075) ;  /* 0x0000000000048947 */ /* 0x000fea0003800000 */
[----:B------:R-:W-:Y:S01]  /*20a10*/  BPT.TRAP 0x1 ;  /* 0x000000040000795c */ /* 0x000fe20000300000 */
.L_x_4075:
[----:B------:R-:W-:Y:S01]  /*20a20*/  IMAD R5, R26, 0x8, R7 ;  /* 0x000000081a057824 */ /* 0x000fe200078e0207 */
[----:B------:R-:W-:Y:S01]  /*20a30*/  SHF.L.U32 R0, R28, 0x1f, RZ ;  /* 0x0000001f1c007819 */ /* 0x000fe200000006ff */
[----:B------:R-:W-:-:S03]  /*20a40*/  VIADD R26, R26, 0x1 ;  /* 0x000000011a1a7836 */ /* 0x000fc60000000000 */
[----:B------:R-:W0:Y:S02]  /*20a50*/  SYNCS.PHASECHK.TRANS64.TRYWAIT P1, [R5+URZ+0x30840], R0 ;  /* 0x03084000050075a7 */ /* 0x000e24000802017f */
[----:B------:R-:W-:-:S04]  /*20a60*/  ISETP.NE.AND P2, PT, R26, 0x2, PT ;  /* 0x000000021a00780c */ /* 0x000fc80003f45270 */
[----:B------:R-:W-:Y:S01]  /*20a70*/  SEL R3, RZ, 0x1, P2 ;  /* 0x00000001ff037807 */ /* 0x000fe20001000000 */
[----:B0-----:R-:W-:Y:S08]  /*20a80*/  @!P1 BRA `(.L_x_4076) ;  /* 0x0000004800a89947 */ /* 0x001ff00003800000 */
.L_x_4246:
[----:B------:R-:W-:Y:S02]  /*20a90*/  SEL R26, R26, RZ, P2 ;  /* 0x000000ff1a1a7207 */ /* 0x000fe40001000000 */
[----:B------:R-:W-:Y:S01]  /*20aa0*/  LOP3.LUT R2, R28, R3, RZ, 0x3c, !PT ;  /* 0x000000031c027212 */ /* 0x000fe200078e3cff */
[----:B------:R-:W-:Y:S06]  /*20ab0*/  @!P0 BRA `(.L_x_4077) ;  /* 0x0000000000048947 */ /* 0x000fec0003800000 */
[----:B------:R-:W-:Y:S01]  /*20ac0*/  BPT.TRAP 0x1 ;  /* 0x000000040000795c */ /* 0x000fe20000300000 */
.L_x_4077:
[----:B------:R-:W-:Y:S01]  /*20ad0*/  IMAD R3, R26, 0x8, R7 ;  /* 0x000000081a037824 */ /* 0x000fe200078e0207 */
[----:B------:R-:W-:-:S04]  /*20ae0*/  SHF.L.U32 R2, R2, 0x1f, RZ ;  /* 0x0000001f02027819 */ /* 0x000fc800000006ff */
[----:B------:R-:W1:Y:S02]  /*20af0*/  SYNCS.PHASECHK.TRANS64.TRYWAIT P1, [R3+URZ+0x30840], R2 ;  /* 0x03084002030075a7 */ /* 0x000e64000802017f */
[----:B-1----:R-:W-:Y:S05]  /*20b00*/  @!P1 BRA `(.L_x_4078) ;  /* 0x00000048009c9947 */ /* 0x002fea0003800000 */
.L_x_4247:
[----:B------:R-:W-:Y:S05]  /*20b10*/  @!P0 BRA `(.L_x_4079) ;  /* 0x0000000000048947 */ /* 0x000fea0003800000 */
[----:B------:R-:W-:Y:S01]  /*20b20*/  BPT.TRAP 0x1 ;  /* 0x000000040000795c */ /* 0x000fe20000300000 */
.L_x_4079:
[----:B------:R-:W2:Y:S02]  /*20b30*/  SYNCS.PHASECHK.TRANS64.TRYWAIT P1, [R5+URZ+0x30860], R0 ;  /* 0x03086000050075a7 */ /* 0x000ea4000802017f */
[----:B--2---:R-:W-:Y:S05]  /*20b40*/  @!P1 BRA `(.L_x_4080) ;  /* 0x0000004800a09947 */ /* 0x004fea0003800000 */
.L_x_4248:
[----:B------:R-:W-:Y:S05]  /*20b50*/  @!P0 BRA `(.L_x_4081) ;  /* 0x0000000000048947 */ /* 0x000fea0003800000 */
[----:B------:R-:W-:Y:S01]  /*20b60*/  BPT.TRAP 0x1 ;  /* 0x000000040000795c */ /* 0x000fe20000300000 */
.L_x_4081:
[----:B---3--:R3:W4:Y:S02]  /*20b70*/  SYNCS.PHASECHK.TRANS64.TRYWAIT P0, [R3+URZ+0x30860], R2 ;  /* 0x03086002030075a7 */ /* 0x008724000800017f */
[----:B----4-:R-:W-:Y:S05]  /*20b80*/  @!P0 NANOSLEEP.SYNCS 0x989680 ;  /* 0x009896800000895d */ /* 0x010fea0003900000 */
[----:B------:R-:W4:Y:S02]  /*20b90*/  @!P0 SYNCS.PHASECHK.TRANS64 P0, [R3+URZ+0x30860], R2 ;  /* 0x03086002030085a7 */ /* 0x000f24000800007f */
[----:B----4-:R-:W-:Y:S05]  /*20ba0*/  @!P0 BRA `(.L_x_4081) ;  /* 0xfffffffc00f08947 */ /* 0x010fea000383ffff */
.L_x_3742:
[----:B------:R-:W-:Y:S05]  /*20bb0*/  BSYNC B9 ;  /* 0x0000000000097941 */ /* 0x000fea0003800000 */
.L_x_3739:
[----:B------:R-:W-:Y:S05]  /*20bc0*/  EXIT ;  /* 0x000000000000794d */ /* 0x000fea0003800000 */
.L_x_3760:
[----:B0-----:R0:W1:Y:S02]  /*20bd0*/  SYNCS.PHASECHK.TRANS64.TRYWAIT P5, [R87+URZ+0x30890], R88 ;  /* 0x03089058570075a7 */ /* 0x00106400080a017f */
[----:B-1----:R-:W-:Y:S05]  /*20be0*/  @!P5 NANOSLEEP.SYNCS 0x989680 ;  /* 0x009896800000d95d */ /* 0x002fea0003900000 */
[----:B------:R-:W1:Y:S02]  /*20bf0*/  @!P5 SYNCS.PHASECHK.TRANS64 P5, [R87+URZ+0x30890], R88 ;  /* 0x030890585700d5a7 */ /* 0x000e6400080a007f */
[----:B-1----:R-:W-:Y:S05]  /*20c00*/  @!P5 BRA `(.L_x_3760) ;  /* 0xfffffffc00f0d947 */ /* 0x002fea000383ffff */
[----:B------:R-:W-:Y:S05]  /*20c10*/  BRA `(.L_x_4082) ;  /* 0xfffffe2800f87947 */ /* 0x000fea000383ffff */
.L_x_3761:
        /* <DEDUP_REMOVED lines=8> */
.L_x_4084:
[----:B------:R-:W-:Y:S05]  /*20ca0*/  BSYNC B1 ;  /* 0x0000000000017941 */ /* 0x000fea0003800000 */
.L_x_4083:
        /* <DEDUP_REMOVED lines=8> */
.L_x_4085:
[----:B------:R-:W-:Y:S01]  /*20d30*/  IMAD.MOV.U32 R11, RZ, RZ, R14 ;  /* 0x000000ffff0b7224 */ /* 0x000fe200078e000e */
[----:B------:R-:W-:Y:S06]  /*20d40*/  BRA `(.L_x_4086) ;  /* 0xfffffe2800c07947 */ /* 0x000fec000383ffff */
.L_x_3786:
[----:B------:R-:W-:Y:S01]  /*20d50*/  BSSY B1, `(.L_x_4087) ;  /* 0x0000008000017945 */ /* 0x000fe20003800000 */
[----:B0---4-:R-:W-:Y:S01]  /*20d60*/  IMAD.MOV.U32 R13, RZ, RZ, R117 ;  /* 0x000000ffff0d7224 */ /* 0x011fe200078e0075 */
[----:B---3--:R-:W-:Y:S01]  /*20d70*/  MOV R11, 0x1c1f ;  /* 0x00001c1f000b7802 */ /* 0x008fe20000000f00 */
[----:B------:R-:W-:Y:S02]  /*20d80*/  IMAD.MOV.U32 R12, RZ, RZ, 0x1 ;  /* 0x00000001ff0c7424 */ /* 0x000fe400078e00ff */
[----:B------:R-:W-:-:S07]  /*20d90*/  IMAD.MOV.U32 R15, RZ, RZ, -0x1 ;  /* 0xffffffffff0f7424 */ /* 0x000fce00078e00ff */
[----:B-12---:R-:W-:Y:S05]  /*20da0*/  WARPSYNC.COLLECTIVE R15, `(.L_x_4088) ;  /* 0x000000000f087348 */ /* 0x006fea0003c00000 */
[----:B------:R0:W3:Y:S02]  /*20db0*/  SHFL.IDX P6, R14, R13, R12, R11 ;  /* 0x0000000c0d0e7389 */ /* 0x0000e400000c000b */
[----:B0123--:R-:W-:Y:S01]  /*20dc0*/  ENDCOLLECTIVE ;  /* 0x000000000000791b */ /* 0x00ffe20003800000 */
.L_x_4088:
[----:B------:R-:W-:Y:S05]  /*20dd0*/  BSYNC B1 ;  /* 0x0000000000017941 */ /* 0x000fea0003800000 */
.L_x_4087:
        /* <DEDUP_REMOVED lines=8> */
.L_x_4089:
[----:B------:R-:W-:Y:S01]  /*20e60*/  IMAD.MOV.U32 R120, RZ, RZ, R14 ;  /* 0x000000ffff787224 */ /* 0x000fe200078e000e */
[----:B------:R-:W-:Y:S06]  /*20e70*/  BRA `(.L_x_4090) ;  /* 0xfffffe3c00ec7947 */ /* 0x000fec000383ffff */
.L_x_3816:
[----:B-1----:R1:W2:Y:S02]  /*20e80*/  SYNCS.PHASECHK.TRANS64.TRYWAIT P5, [R87+URZ+0x30890], R88 ;  /* 0x03089058570075a7 */ /* 0x0022a400080a017f */
[----:B--2---:R-:W-:Y:S05]  /*20e90*/  @!P5 NANOSLEEP.SYNCS 0x989680 ;  /* 0x009896800000d95d */ /* 0x004fea0003900000 */
[----:B------:R-:W2:Y:S02]  /*20ea0*/  @!P5 SYNCS.PHASECHK.TRANS64 P5, [R87+URZ+0x30890], R88 ;  /* 0x030890585700d5a7 */ /* 0x000ea400080a007f */
[----:B--2---:R-:W-:Y:S05]  /*20eb0*/  @!P5 BRA `(.L_x_3816) ;  /* 0xfffffffc00f0d947 */ /* 0x004fea000383ffff */
[----:B------:R-:W-:Y:S05]  /*20ec0*/  BRA `(.L_x_4091) ;  /* 0xfffffe60002c7947 */ /* 0x000fea000383ffff */
.L_x_3817:
        /* <DEDUP_REMOVED lines=8> */
.L_x_4093:
[----:B------:R-:W-:Y:S05]  /*20f50*/  BSYNC B1 ;  /* 0x0000000000017941 */ /* 0x000fea0003800000 */
.L_x_4092:
        /* <DEDUP_REMOVED lines=8> */
.L_x_4094:
[----:B------:R-:W-:Y:S01]  /*20fe0*/  IMAD.MOV.U32 R11, RZ, RZ, R14 ;  /* 0x000000ffff0b7224 */ /* 0x000fe200078e000e */
[----:B------:R-:W-:Y:S06]  /*20ff0*/  BRA `(.L_x_4095) ;  /* 0xfffffe5c00f87947 */ /* 0x000fec000383ffff */
.L_x_3830:
[----:B------:R-:W-:Y:S01]  /*21000*/  BSSY B1, `(.L_x_4096) ;  /* 0x0000008000017945 */ /* 0x000fe20003800000 */
[----:B--234-:R-:W-:Y:S02]  /*21010*/  IMAD.MOV.U32 R13, RZ, RZ, R117 ;  /* 0x000000ffff0d7224 */ /* 0x01cfe400078e0075 */
[----:B------:R-:W-:Y:S02]  /*21020*/  IMAD.MOV.U32 R12, RZ, RZ, 0x1 ;  /* 0x00000001ff0c7424 */ /* 0x000fe400078e00ff */
[----:B------:R-:W-:Y:S02]  /*21030*/  IMAD.MOV.U32 R11, RZ, RZ, 0x1c1f ;  /* 0x00001c1fff0b7424 */ /* 0x000fe400078e00ff */
[----:B------:R-:W-:-:S07]  /*21040*/  IMAD.MOV.U32 R15, RZ, RZ, -0x1 ;  /* 0xffffffffff0f7424 */ /* 0x000fce00078e00ff */
[----:B01----:R-:W-:Y:S05]  /*21050*/  WARPSYNC.COLLECTIVE R15, `(.L_x_4097) ;  /* 0x000000000f087348 */ /* 0x003fea0003c00000 */
[----:B------:R2:W3:Y:S02]  /*21060*/  SHFL.IDX P6, R14, R13, R12, R11 ;  /* 0x0000000c0d0e7389 */ /* 0x0004e400000c000b */
[----:B0123--:R-:W-:Y:S01]  /*21070*/  ENDCOLLECTIVE ;  /* 0x000000000000791b */ /* 0x00ffe20003800000 */
.L_x_4097:
[----:B------:R-:W-:Y:S05]  /*21080*/  BSYNC B1 ;  /* 0x0000000000017941 */ /* 0x000fea0003800000 */
.L_x_4096:
        /* <DEDUP_REMOVED lines=8> */
.L_x_4098:
[----:B------:R-:W-:Y:S01]  /*21110*/  IMAD.MOV.U32 R36, RZ, RZ, R14 ;  /* 0x000000ffff247224 */ /* 0x000fe200078e000e */
[----:B------:R-:W-:Y:S06]  /*21120*/  BRA `(.L_x_4099) ;  /* 0xfffffe7400a87947 */ /* 0x000fec000383ffff */
.L_x_3843:
[----:B0-----:R0:W1:Y:S02]  /*21130*/  SYNCS.PHASECHK.TRANS64.TRYWAIT P3, [R87+URZ+0x30890], R88 ;  /* 0x03089058570075a7 */ /* 0x001064000806017f */
[----:B-1----:R-:W-:Y:S05]  /*21140*/  @!P3 NANOSLEEP.SYNCS 0x989680 ;  /* 0x009896800000b95d */ /* 0x002fea0003900000 */
[----:B------:R-:W1:Y:S02]  /*21150*/  @!P3 SYNCS.PHASECHK.TRANS64 P3, [R87+URZ+0x30890], R88 ;  /* 0x030890585700b5a7 */ /* 0x000e64000806007f */
[----:B-1----:R-:W-:Y:S05]  /*21160*/  @!P3 BRA `(.L_x_3843) ;  /* 0xfffffffc00f0b947 */ /* 0x002fea000383ffff */
[----:B------:R-:W-:Y:S05]  /*21170*/  BRA `(.L_x_4100) ;  /* 0xfffffe8c00a87947 */ /* 0x000fea000383ffff */
.L_x_3844:
        /* <DEDUP_REMOVED lines=8> */
.L_x_4102:
[----:B------:R-:W-:Y:S05]  /*21200*/  BSYNC B1 ;  /* 0x0000000000017941 */ /* 0x000fea0003800000 */
.L_x_4101:
[----:B------:R-:W-:Y:S01]  /*21210*/  MOV R13, R40 ;  /* 0x00000028000d7202 */ /* 0x000fe20000000f00 */
[----:B------:R-:W-:Y:S02]  /*21220*/  IMAD.MOV.U32 R12, RZ, RZ, RZ ;  /* 0x000000ffff0c7224 */ /* 0x000fe400078e00ff */
[----:B------:R-:W-:Y:S02]  /*21230*/  IMAD.MOV.U32 R11, RZ, RZ, 0x1c1f ;  /* 0x00001c1fff0b7424 */ /* 0x000fe400078e00ff */
[----:B------:R-:W-:Y:S02]  /*21240*/  IMAD.MOV.U32 R15, RZ, RZ, -0x1 ;  /* 0xffffffffff0f7424 */ /* 0x000fe400078e00ff */
[----:B------:R-:W-:-:S07]  /*21250*/  IMAD.MOV.U32 R39, RZ, RZ, R14 ;  /* 0x000000ffff277224 */ /* 0x000fce00078e000e */
[----:B------:R-:W-:Y:S05]  /*21260*/  WARPSYNC.COLLECTIVE R15, `(.L_x_4103) ;  /* 0x000000000f087348 */ /* 0x000fea0003c00000 */
[----:B------:R0:W1:Y:S02]  /*21270*/  SHFL.IDX P6, R14, R13, R12, R11 ;  /* 0x0000000c0d0e7389 */ /* 0x00006400000c000b */
[----:B01----:R-:W-:Y:S01]  /*21280*/  ENDCOLLECTIVE ;  /* 0x000000000000791b */ /* 0x003fe20003800000 */
.L_x_4103:
[----:B------:R-:W-:Y:S01]  /*21290*/  IMAD.MOV.U32 R38, RZ, RZ, R14 ;  /* 0x000000ffff267224 */ /* 0x000fe200078e000e */
[----:B------:R-:W-:Y:S06]  /*212a0*/  BRA `(.L_x_4104) ;  /* 0xfffffe8c00cc7947 */ /* 0x000fec000383ffff */
.L_x_3847:
        /* <DEDUP_REMOVED lines=8> */
.L_x_4106:
[----:B------:R-:W-:Y:S05]  /*21330*/  BSYNC B1 ;  /* 0x0000000000017941 */ /* 0x000fea0003800000 */
.L_x_4105:
[----:B------:R-:W-:Y:S01]  /*21340*/  IMAD.MOV.U32 R13, RZ, RZ, R40 ;  /* 0x000000ffff0d7224 */ /* 0x000fe200078e0028 */
[----:B------:R-:W-:Y:S01]  /*21350*/  MOV R12, 0x1 ;  /* 0x00000001000c7802 */ /* 0x000fe20000000f00 */
[----:B------:R-:W-:Y:S02]  /*21360*/  IMAD.MOV.U32 R11, RZ, RZ, 0x1c1f ;  /* 0x00001c1fff0b7424 */ /* 0x000fe400078e00ff */
[----:B------:R-:W-:Y:S02]  /*21370*/  IMAD.MOV.U32 R15, RZ, RZ, -0x1 ;  /* 0xffffffffff0f7424 */ /* 0x000fe400078e00ff */
[----:B------:R-:W-:-:S07]  /*21380*/  IMAD.MOV.U32 R39, RZ, RZ, R14 ;  /* 0x000000ffff277224 */ /* 0x000fce00078e000e */
[----:B------:R-:W-:Y:S05]  /*21390*/  WARPSYNC.COLLECTIVE R15, `(.L_x_4107) ;  /* 0x000000000f087348 */ /* 0x000fea0003c00000 */
[----:B------:R0:W1:Y:S02]  /*213a0*/  SHFL.IDX P6, R14, R13, R12, R11 ;  /* 0x0000000c0d0e7389 */ /* 0x00006400000c000b */
[----:B01----:R-:W-:Y:S01]  /*213b0*/  ENDCOLLECTIVE ;  /* 0x000000000000791b */ /* 0x003fe20003800000 */
.L_x_4107:
[----:B------:R-:W-:Y:S01]  /*213c0*/  IMAD.MOV.U32 R38, RZ, RZ, R14 ;  /* 0x000000ffff267224 */ /* 0x000fe200078e000e */
[----:B------:R-:W-:Y:S06]  /*213d0*/  BRA `(.L_x_4108) ;  /* 0xfffffe9000287947 */ /* 0x000fec000383ffff */
.L_x_3851:
[----:B---3--:R3:W0:Y:S02]  /*213e0*/  SYNCS.PHASECHK.TRANS64.TRYWAIT P2, [R87+URZ+0x308b0], R88 ;  /* 0x0308b058570075a7 */ /* 0x008624000804017f */
[----:B0-----:R-:W-:Y:S05]  /*213f0*/  @!P2 NANOSLEEP.SYNCS 0x989680 ;  /* 0x009896800000a95d */ /* 0x001fea0003900000 */
[----:B------:R-:W0:Y:S02]  /*21400*/  @!P2 SYNCS.PHASECHK.TRANS64 P2, [R87+URZ+0x308b0], R88 ;  /* 0x0308b0585700a5a7 */ /* 0x000e24000804007f */
[----:B0-----:R-:W-:Y:S05]  /*21410*/  @!P2 BRA `(.L_x_3851) ;  /* 0xfffffffc00f0a947 */ /* 0x001fea000383ffff */
[----:B------:R-:W-:Y:S05]  /*21420*/  BRA `(.L_x_4109) ;  /* 0xfffffe9400047947 */ /* 0x000fea000383ffff */
.L_x_3869:
        /* <DEDUP_REMOVED lines=8> */
.L_x_4111:
[----:B------:R-:W-:Y:S05]  /*214b0*/  BSYNC B1 ;  /* 0x0000000000017941 */ /* 0x000fea0003800000 */
.L_x_4110:
[----:B------:R-:W-:Y:S01]  /*214c0*/  IMAD.MOV.U32 R13, RZ, RZ, R24 ;  /* 0x000000ffff0d7224 */ /* 0x000fe200078e0018 */
[----:B------:R-:W-:Y:S01]  /*214d0*/  MOV R11, 0x1c1f ;  /* 0x00001c1f000b7802 */ /* 0x000fe20000000f00 */
[----:B------:R-:W-:Y:S02]  /*214e0*/  IMAD.MOV.U32 R12, RZ, RZ, RZ ;  /* 0x000000ffff0c7224 */ /* 0x000fe400078e00ff */
[----:B------:R-:W-:Y:S02]  /*214f0*/  IMAD.MOV.U32 R15, RZ, RZ, -0x1 ;  /* 0xffffffffff0f7424 */ /* 0x000fe400078e00ff */
[----:B------:R-:W-:-:S07]  /*21500*/  IMAD.MOV.U32 R3, RZ, RZ, R14 ;  /* 0x000000ffff037224 */ /* 0x000fce00078e000e */
[----:B------:R-:W-:Y:S05]  /*21510*/  WARPSYNC.COLLECTIVE R15, `(.L_x_4112) ;  /* 0x000000000f087348 */ /* 0x000fea0003c00000 */
[----:B------:R0:W1:Y:S02]  /*21520*/  SHFL.IDX P6, R14, R13, R12, R11 ;  /* 0x0000000c0d0e7389 */ /* 0x00006400000c000b */
[----:B01----:R-:W-:Y:S01]  /*21530*/  ENDCOLLECTIVE ;  /* 0x000000000000791b */ /* 0x003fe20003800000 */
.L_x_4112:
[----:B------:R-:W-:Y:S02]  /*21540*/  IMAD.MOV.U32 R13, RZ, RZ, R27 ;  /* 0x000000ffff0d7224 */ /* 0x000fe400078e001b */
[----:B------:R-:W-:-:S07]  /*21550*/  IMAD.MOV.U32 R0, RZ, RZ, R14 ;  /* 0x000000ffff007224 */ /* 0x000fce00078e000e */
[----:B------:R-:W-:Y:S05]  /*21560*/  WARPSYNC.COLLECTIVE R15, `(.L_x_4113) ;  /* 0x000000000f087348 */ /* 0x000fea0003c00000 */
[----:B------:R0:W1:Y:S02]  /*21570*/  SHFL.IDX P6, R14, R13, R12, R11 ;  /* 0x0000000c0d0e7389 */ /* 0x00006400000c000b */
[----:B01----:R-:W-:Y:S01]  /*21580*/  ENDCOLLECTIVE ;  /* 0x000000000000791b */ /* 0x003fe20003800000 */
.L_x_4113:
[----:B------:R-:W-:Y:S02]  /*21590*/  IMAD.MOV.U32 R13, RZ, RZ, R26 ;  /* 0x000000ffff0d7224 */ /* 0x000fe400078e001a */
[----:B------:R-:W-:-:S07]  /*215a0*/  IMAD.MOV.U32 R5, RZ, RZ, R14 ;  /* 0x000000ffff057224 */ /* 0x000fce00078e000e */
[----:B------:R-:W-:Y:S05]  /*215b0*/  WARPSYNC.COLLECTIVE R15, `(.L_x_4114) ;  /* 0x000000000f087348 */ /* 0x000fea0003c00000 */
[----:B------:R0:W1:Y:S02]  /*215c0*/  SHFL.IDX P6, R14, R13, R12, R11 ;  /* 0x0000000c0d0e7389 */ /* 0x00006400000c000b */
[----:B01----:R-:W-:Y:S01]  /*215d0*/  ENDCOLLECTIVE ;  /* 0x000000000000791b */ /* 0x003fe20003800000 */
.L_x_4114:
[----:B------:R-:W-:Y:S05]  /*215e0*/  BRA `(.L_x_4115) ;  /* 0xfffffea000dc7947 */ /* 0x000fea000383ffff */
.L_x_3873:
[----:B0-----:R0:W1:Y:S02]  /*215f0*/  SYNCS.PHASECHK.TRANS64.TRYWAIT P0, [R2+URZ+0x30800], R5 ;  /* 0x03080005020075a7 */ /* 0x001064000800017f */
[----:B-1----:R-:W-:Y:S05]  /*21600*/  @!P0 NANOSLEEP.SYNCS 0x989680 ;  /* 0x009896800000895d */ /* 0x002fea0003900000 */
[----:B------:R-:W1:Y:S02]  /*21610*/  @!P0 SYNCS.PHASECHK.TRANS64 P0, [R2+URZ+0x30800], R5 ;  /* 0x03080005020085a7 */ /* 0x000e64000800007f */
[----:B-1----:R-:W-:Y:S05]  /*21620*/  @!P0 BRA `(.L_x_3873) ;  /* 0xfffffffc00f08947 */ /* 0x002fea000383ffff */
[----:B------:R-:W-:Y:S05]  /*21630*/  BRA `(.L_x_4116) ;  /* 0xfffffeac00747947 */ /* 0x000fea000383ffff */
.L_x_3897:
        /* <DEDUP_REMOVED lines=8> */
.L_x_4118:
[----:B------:R-:W-:Y:S05]  /*216c0*/  BSYNC B1 ;  /* 0x0000000000017941 */ /* 0x000fea0003800000 */
.L_x_4117:
        /* <DEDUP_REMOVED lines=8> */
.L_x_4119:
[----:B------:R-:W-:Y:S02]  /*21750*/  IMAD.MOV.U32 R13, RZ, RZ, R27 ;  /* 0x000000ffff0d7224 */ /* 0x000fe400078e001b */
[----:B------:R-:W-:-:S07]  /*21760*/  IMAD.MOV.U32 R0, RZ, RZ, R14 ;  /* 0x000000ffff007224 */ /* 0x000fce00078e000e */
[----:B------:R-:W-:Y:S05]  /*21770*/  WARPSYNC.COLLECTIVE R15, `(.L_x_4120) ;  /* 0x000000000f087348 */ /* 0x000fea0003c00000 */
[----:B------:R0:W1:Y:S02]  /*21780*/  SHFL.IDX P6, R14, R13, R12, R11 ;  /* 0x0000000c0d0e7389 */ /* 0x00006400000c000b */
[----:B01----:R-:W-:Y:S01]  /*21790*/  ENDCOLLECTIVE ;  /* 0x000000000000791b */ /* 0x003fe20003800000 */
.L_x_4120:
[----:B------:R-:W-:Y:S02]  /*217a0*/  IMAD.MOV.U32 R13, RZ, RZ, R26 ;  /* 0x000000ffff0d7224 */ /* 0x000fe400078e001a */
[----:B------:R-:W-:-:S07]  /*217b0*/  IMAD.MOV.U32 R21, RZ, RZ, R14 ;  /* 0x000000ffff157224 */ /* 0x000fce00078e000e */
[----:B------:R-:W-:Y:S05]  /*217c0*/  WARPSYNC.COLLECTIVE R15, `(.L_x_4121) ;  /* 0x000000000f087348 */ /* 0x000fea0003c00000 */
[----:B------:R0:W1:Y:S02]  /*217d0*/  SHFL.IDX P6, R14, R13, R12, R11 ;  /* 0x0000000c0d0e7389 */ /* 0x00006400000c000b */
[----:B01----:R-:W-:Y:S01]  /*217e0*/  ENDCOLLECTIVE ;  /* 0x000000000000791b */ /* 0x003fe20003800000 */
.L_x_4121:
[----:B------:R-:W-:Y:S01]  /*217f0*/  IMAD.MOV.U32 R20, RZ, RZ, R14 ;  /* 0x000000ffff147224 */ /* 0x000fe200078e000e */
[----:B------:R-:W-:Y:S06]  /*21800*/  BRA `(.L_x_4122) ;  /* 0xfffffecc00207947 */ /* 0x000fec000383ffff */
.L_x_3901:
[----:B0-----:R0:W1:Y:S02]  /*21810*/  SYNCS.PHASECHK.TRANS64.TRYWAIT P0, [R2+URZ+0x30800], R5 ;  /* 0x03080005020075a7 */ /* 0x001064000800017f */
[----:B-1----:R-:W-:Y:S05]  /*21820*/  @!P0 NANOSLEEP.SYNCS 0x989680 ;  /* 0x009896800000895d */ /* 0x002fea0003900000 */
[----:B------:R-:W1:Y:S02]  /*21830*/  @!P0 SYNCS.PHASECHK.TRANS64 P0, [R2+URZ+0x30800], R5 ;  /* 0x03080005020085a7 */ /* 0x000e64000800007f */
[----:B-1----:R-:W-:Y:S05]  /*21840*/  @!P0 BRA `(.L_x_3901) ;  /* 0xfffffffc00f08947 */ /* 0x002fea000383ffff */
[----:B------:R-:W-:Y:S05]  /*21850*/  BRA `(.L_x_4123) ;  /* 0xfffffed400207947 */ /* 0x000fea000383ffff */
.L_x_3915:
[----:B-1----:R1:W0:Y:S02]  /*21860*/  SYNCS.PHASECHK.TRANS64.TRYWAIT P1, [R3+URZ+0x30830], R0 ;  /* 0x03083000030075a7 */ /* 0x002224000802017f */
[----:B0-----:R-:W-:Y:S05]  /*21870*/  @!P1 NANOSLEEP.SYNCS 0x989680 ;  /* 0x009896800000995d */ /* 0x001fea0003900000 */
[----:B------:R-:W0:Y:S02]  /*21880*/  @!P1 SYNCS.PHASECHK.TRANS64 P1, [R3+URZ+0x30830], R0 ;  /* 0x03083000030095a7 */ /* 0x000e24000802007f */
[----:B0-----:R-:W-:Y:S05]  /*21890*/  @!P1 BRA `(.L_x_3915) ;  /* 0xfffffffc00f09947 */ /* 0x001fea000383ffff */
[----:B------:R-:W-:Y:S05]  /*218a0*/  BRA `(.L_x_3914) ;  /* 0xfffffef800507947 */ /* 0x000fea000383ffff */
.L_x_3923:
[----:B-1----:R1:W2:Y:S02]  /*218b0*/  SYNCS.PHASECHK.TRANS64.TRYWAIT P1, [R11+URZ+0x30830], R0 ;  /* 0x030830000b0075a7 */ /* 0x0022a4000802017f */
[----:B--2---:R-:W-:Y:S05]  /*218c0*/  @!P1 NANOSLEEP.SYNCS 0x989680 ;  /* 0x009896800000995d */ /* 0x004fea0003900000 */
[----:B------:R-:W2:Y:S02]  /*218d0*/  @!P1 SYNCS.PHASECHK.TRANS64 P1, [R11+URZ+0x30830], R0 ;  /* 0x030830000b0095a7 */ /* 0x000ea4000802007f */
[----:B--2---:R-:W-:Y:S05]  /*218e0*/  @!P1 BRA `(.L_x_3923) ;  /* 0xfffffffc00f09947 */ /* 0x004fea000383ffff */
[----:B------:R-:W-:Y:S05]  /*218f0*/  BRA `(.L_x_3922) ;  /* 0xffffff2400907947 */ /* 0x000fea000383ffff */
.L_x_3928:
[----:B-1----:R1:W2:Y:S02]  /*21900*/  SYNCS.PHASECHK.TRANS64.TRYWAIT P1, [R13+URZ+0x30850], R0 ;  /* 0x030850000d0075a7 */ /* 0x0022a4000802017f */
[----:B--2---:R-:W-:Y:S05]  /*21910*/  @!P1 NANOSLEEP.SYNCS 0x989680 ;  /* 0x009896800000995d */ /* 0x004fea0003900000 */
[----:B------:R-:W2:Y:S02]  /*21920*/  @!P1 SYNCS.PHASECHK.TRANS64 P1, [R13+URZ+0x30850], R0 ;  /* 0x030850000d0095a7 */ /* 0x000ea4000802007f */
[----:B--2---:R-:W-:Y:S05]  /*21930*/  @!P1 BRA `(.L_x_3928) ;  /* 0xfffffffc00f09947 */ /* 0x004fea000383ffff */
[----:B------:R-:W-:Y:S05]  /*21940*/  BRA `(.L_x_3927) ;  /* 0xffffff3400447947 */ /* 0x000fea000383ffff */
.L_x_3936:
[----:B-1----:R1:W2:Y:S02]  /*21950*/  SYNCS.PHASECHK.TRANS64.TRYWAIT P1, [R8+URZ+0x30850], R3 ;  /* 0x03085003080075a7 */ /* 0x0022a4000802017f */
[----:B--2---:R-:W-:Y:S05]  /*21960*/  @!P1 NANOSLEEP.SYNCS 0x989680 ;  /* 0x009896800000995d */ /* 0x004fea0003900000 */
[----:B------:R-:W2:Y:S02]  /*21970*/  @!P1 SYNCS.PHASECHK.TRANS64 P1, [R8+URZ+0x30850], R3 ;  /* 0x03085003080095a7 */ /* 0x000ea4000802007f */
[----:B--2---:R-:W-:Y:S05]  /*21980*/  @!P1 BRA `(.L_x_3936) ;  /* 0xfffffffc00f09947 */ /* 0x004fea000383ffff */
[----:B------:R-:W-:Y:S05]  /*21990*/  BRA `(.L_x_3935) ;  /* 0xffffff54001c7947 */ /* 0x000fea000383ffff */
.L_x_3973:
        /* <DEDUP_REMOVED lines=8> */
[----:B------:R-:W-:Y:S05]  /*21a20*/  WARPSYNC.COLLECTIVE R15, `(.L_x_4125) ;  /* 0x000000000f087348 */ /* 0x000fea0003c00000 */
[----:B------:R0:W1:Y:S02]  /*21a30*/  SHFL.IDX P6, R14, R13, R12, R11 ;  /* 0x0000000c0d0e7389 */ /* 0x00006400000c000b */
[----:B01----:R-:W-:Y:S01]  /*21a40*/  ENDCOLLECTIVE ;  /* 0x000000000000791b */ /* 0x003fe20003800000 */
.L_x_4125:
[----:B------:R-:W-:Y:S05]  /*21a50*/  BSYNC B1 ;  /* 0x0000000000017941 */ /* 0x000fea0003800000 */
.L_x_4124:
[----:B------:R-:W-:Y:S05]  /*21a60*/  BRA `(.L_x_4126) ;  /* 0xffffff9800107947 */ /* 0x000fea000383ffff */
.L_x_3975:
[----:B------:R-:W-:Y:S01]  /*21a70*/  BSSY B1, `(.L_x_4127) ;  /* 0x0000006000017945 */ /* 0x000fe20003800000 */
[----:B------:R-:W-:-:S07]  /*21a80*/  IMAD.MOV.U32 R15, RZ, RZ, -0x1 ;  /* 0xffffffffff0f7424 */ /* 0x000fce00078e00ff */
[----:B0-----:R-:W-:Y:S05]  /*21a90*/  WARPSYNC.COLLECTIVE R15, `(.L_x_4128) ;  /* 0x000000000f0c7348 */ /* 0x001fea0003c00000 */
[----:B------:R-:W-:Y:S02]  /*21aa0*/  ELECT P6, UR62, PT ;  /* 0x00000000003e782f */ /* 0x000fe400038c0000 */
[----:B------:R-:W-:Y:S01]  /*21ab0*/  MOV R14, UR62 ;  /* 0x0000003e000e7c02 */ /* 0x000fe20008000f00 */
[----:B0-----:R-:W-:Y:S10]  /*21ac0*/  ENDCOLLECTIVE ;  /* 0x000000000000791b */ /* 0x001ff40003800000 */
.L_x_4128:
[----:B------:R-:W-:Y:S05]  /*21ad0*/  BSYNC B1 ;  /* 0x0000000000017941 */ /* 0x000fea0003800000 */
.L_x_4127:
[----:B------:R-:W-:Y:S05]  /*21ae0*/  BRA `(.L_x_3974) ;  /* 0xffffff9800087947 */ /* 0x000fea000383ffff */
.L_x_3977:
[----:B0-----:R0:W1:Y:S02]  /*21af0*/  SYNCS.PHASECHK.TRANS64.TRYWAIT P0, [R22+URZ+0x30820], R5 ;  /* 0x03082005160075a7 */ /* 0x001064000800017f */
[----:B-1----:R-:W-:Y:S05]  /*21b00*/  @!P0 NANOSLEEP.SYNCS 0x989680 ;  /* 0x009896800000895d */ /* 0x002fea0003900000 */
[----:B------:R-:W1:Y:S02]  /*21b10*/  @!P0 SYNCS.PHASECHK.TRANS64 P0, [R22+URZ+0x30820], R5 ;  /* 0x03082005160085a7 */ /* 0x000e64000800007f */
[----:B-1----:R-:W-:Y:S05]  /*21b20*/  @!P0 BRA `(.L_x_3977) ;  /* 0xfffffffc00f08947 */ /* 0x002fea000383ffff */
[----:B------:R-:W-:Y:S05]  /*21b30*/  BRA `(.L_x_4129) ;  /* 0xffffff9800187947 */ /* 0x000fea000383ffff */
.L_x_3981:
[----:B-1----:R1:W2:Y:S02]  /*21b40*/  SYNCS.PHASECHK.TRANS64.TRYWAIT P0, [R9+URZ+0x308a0], R8 ;  /* 0x0308a008090075a7 */ /* 0x0022a4000800017f */
[----:B--2---:R-:W-:Y:S05]  /*21b50*/  @!P0 NANOSLEEP.SYNCS 0x989680 ;  /* 0x009896800000895d */ /* 0x004fea0003900000 */
[----:B------:R-:W2:Y:S02]  /*21b60*/  @!P0 SYNCS.PHASECHK.TRANS64 P0, [R9+URZ+0x308a0], R8 ;  /* 0x0308a008090085a7 */ /* 0x000ea4000800007f */
[----:B--2---:R-:W-:Y:S05]  /*21b70*/  @!P0 BRA `(.L_x_3981) ;  /* 0xfffffffc00f08947 */ /* 0x004fea000383ffff */
[----:B------:R-:W-:Y:S05]  /*21b80*/  BRA `(.L_x_4130) ;  /* 0xffffff9800307947 */ /* 0x000fea000383ffff */
.L_x_3988:
[----:B0-----:R0:W2:Y:S02]  /*21b90*/  SYNCS.PHASECHK.TRANS64.TRYWAIT P0, [R9+URZ+0x308c0], R8 ;  /* 0x0308c008090075a7 */ /* 0x0010a4000800017f */
[----:B--2---:R-:W-:Y:S05]  /*21ba0*/  @!P0 NANOSLEEP.SYNCS 0x989680 ;  /* 0x009896800000895d */ /* 0x004fea0003900000 */
[----:B------:R-:W2:Y:S02]  /*21bb0*/  @!P0 SYNCS.PHASECHK.TRANS64 P0, [R9+URZ+0x308c0], R8 ;  /* 0x0308c008090085a7 */ /* 0x000ea4000800007f */
[----:B--2---:R-:W-:Y:S05]  /*21bc0*/  @!P0 BRA `(.L_x_3988) ;  /* 0xfffffffc00f08947 */ /* 0x004fea000383ffff */
[----:B------:R-:W-:Y:S05]  /*21bd0*/  BRA `(.L_x_4131) ;  /* 0xffffff9c002c7947 */ /* 0x000fea000383ffff */
.L_x_3997:
[----:B-1----:R1:W2:Y:S02]  /*21be0*/  SYNCS.PHASECHK.TRANS64.TRYWAIT P1, [R8+URZ+0x308a0], R7 ;  /* 0x0308a007080075a7 */ /* 0x0022a4000802017f */
[----:B--2---:R-:W-:Y:S05]  /*21bf0*/  @!P1 NANOSLEEP.SYNCS 0x989680 ;  /* 0x009896800000995d */ /* 0x004fea0003900000 */
[----:B------:R-:W2:Y:S02]  /*21c00*/  @!P1 SYNCS.PHASECHK.TRANS64 P1, [R8+URZ+0x308a0], R7 ;  /* 0x0308a007080095a7 */ /* 0x000ea4000802007f */
[----:B--2---:R-:W-:Y:S05]  /*21c10*/  @!P1 BRA `(.L_x_3997) ;  /* 0xfffffffc00f09947 */ /* 0x004fea000383ffff */
[----:B------:R-:W-:Y:S05]  /*21c20*/  BRA `(.L_x_4132) ;  /* 0xffffffa000607947 */ /* 0x000fea000383ffff */
.L_x_4004:
[----:B0-----:R0:W2:Y:S02]  /*21c30*/  SYNCS.PHASECHK.TRANS64.TRYWAIT P1, [R8+URZ+0x308c0], R7 ;  /* 0x0308c007080075a7 */ /* 0x0010a4000802017f */
[----:B--2---:R-:W-:Y:S05]  /*21c40*/  @!P1 NANOSLEEP.SYNCS 0x989680 ;  /* 0x009896800000995d */ /* 0x004fea0003900000 */
[----:B------:R-:W2:Y:S02]  /*21c50*/  @!P1 SYNCS.PHASECHK.TRANS64 P1, [R8+URZ+0x308c0], R7 ;  /* 0x0308c007080095a7 */ /* 0x000ea4000802007f */
[----:B--2---:R-:W-:Y:S05]  /*21c60*/  @!P1 BRA `(.L_x_4004) ;  /* 0xfffffffc00f09947 */ /* 0x004fea000383ffff */
[----:B------:R-:W-:Y:S05]  /*21c70*/  BRA `(.L_x_4133) ;  /* 0xffffffa400587947 */ /* 0x000fea000383ffff */
.L_x_4019:
        /* <DEDUP_REMOVED lines=11> */
.L_x_4135:
[----:B------:R-:W-:Y:S05]  /*21d30*/  BSYNC B0 ;  /* 0x0000000000007941 */ /* 0x000fea0003800000 */
.L_x_4134:
[----:B------:R-:W-:Y:S05]  /*21d40*/  BRA `(.L_x_4136) ;  /* 0xffffffb0007c7947 */ /* 0x000fea000383ffff */
.L_x_4022:
[----:B0-----:R0:W1:Y:S02]  /*21d50*/  SYNCS.PHASECHK.TRANS64.TRYWAIT P0, [R7+URZ+0x30840], R2 ;  /* 0x03084002070075a7 */ /* 0x001064000800017f */
[----:B-1----:R-:W-:Y:S05]  /*21d60*/  @!P0 NANOSLEEP.SYNCS 0x989680 ;  /* 0x009896800000895d */ /* 0x002fea0003900000 */
[----:B------:R-:W1:Y:S02]  /*21d70*/  @!P0 SYNCS.PHASECHK.TRANS64 P0, [R7+URZ+0x30840], R2 ;  /* 0x03084002070085a7 */ /* 0x000e64000800007f */
[----:B-1----:R-:W-:Y:S05]  /*21d80*/  @!P0 BRA `(.L_x_4022) ;  /* 0xfffffffc00f08947 */ /* 0x002fea000383ffff */
[----:B------:R-:W-:Y:S05]  /*21d90*/  BRA `(.L_x_4137) ;  /* 0xffffffb000d87947 */ /* 0x000fea000383ffff */
.L_x_4023:
        /* <DEDUP_REMOVED lines=8> */
.L_x_4139:
[----:B------:R-:W-:Y:S05]  /*21e20*/  BSYNC B0 ;  /* 0x0000000000007941 */ /* 0x000fea0003800000 */
.L_x_4138:
[----:B------:R-:W-:Y:S01]  /*21e30*/  IMAD.MOV.U32 R13, RZ, RZ, R4 ;  /* 0x000000ffff0d7224 */ /* 0x000fe200078e0004 */
[----:B------:R-:W-:Y:S01]  /*21e40*/  MOV R2, R14 ;  /* 0x0000000e00027202 */ /* 0x000fe20000000f00 */
[----:B------:R-:W-:Y:S02]  /*21e50*/  IMAD.MOV.U32 R12, RZ, RZ, RZ ;  /* 0x000000ffff0c7224 */ /* 0x000fe400078e00ff */
[----:B------:R-:W-:Y:S02]  /*21e60*/  IMAD.MOV.U32 R11, RZ, RZ, 0x181f ;  /* 0x0000181fff0b7424 */ /* 0x000fe400078e00ff */
[----:B------:R-:W-:Y:S02]  /*21e70*/  IMAD.MOV.U32 R15, RZ, RZ, -0x1 ;  /* 0xffffffffff0f7424 */ /* 0x000fe400078e00ff */
[----:B------:R-:W-:-:S07]  /*21e80*/  @P0 IMAD R8, R5, 0x2, R22 ;  /* 0x0000000205080824 */ /* 0x000fce00078e0216 */
[----:B------:R-:W-:Y:S05]  /*21e90*/  WARPSYNC.COLLECTIVE R15, `(.L_x_4140) ;  /* 0x000000000f087348 */ /* 0x000fea0003c00000 */
[----:B------:R0:W1:Y:S02]  /*21ea0*/  SHFL.IDX P6, R14, R13, R12, R11 ;  /* 0x0000000c0d0e7389 */ /* 0x00006400000c000b */
[----:B01----:R-:W-:Y:S01]  /*21eb0*/  ENDCOLLECTIVE ;  /* 0x000000000000791b */ /* 0x003fe20003800000 */
.L_x_4140:
[----:B------:R-:W-:Y:S02]  /*21ec0*/  IMAD.MOV.U32 R13, RZ, RZ, R0 ;  /* 0x000000ffff0d7224 */ /* 0x000fe400078e0000 */
[----:B------:R-:W-:Y:S02]  /*21ed0*/  IMAD.MOV.U32 R12, RZ, RZ, 0x1 ;  /* 0x00000001ff0c7424 */ /* 0x000fe400078e00ff */
[----:B------:R-:W-:-:S07]  /*21ee0*/  IMAD.MOV.U32 R3, RZ, RZ, R14 ;  /* 0x000000ffff037224 */ /* 0x000fce00078e000e */
[----:B------:R-:W-:Y:S05]  /*21ef0*/  WARPSYNC.COLLECTIVE R15, `(.L_x_4141) ;  /* 0x000000000f087348 */ /* 0x000fea0003c00000 */
[----:B------:R0:W1:Y:S02]  /*21f00*/  SHFL.IDX P6, R14, R13, R12, R11 ;  /* 0x0000000c0d0e7389 */ /* 0x00006400000c000b */
[----:B01----:R-:W-:Y:S01]  /*21f10*/  ENDCOLLECTIVE ;  /* 0x000000000000791b */ /* 0x003fe20003800000 */
.L_x_4141:
[----:B------:R-:W-:-:S05]  /*21f20*/  @P0 LEA R3, P1, R33, R3, 0x1 ;  /* 0x0000000321030211 */ /* 0x000fca00078208ff */
[----:B------:R-:W-:Y:S01]  /*21f30*/  @P0 IMAD.X R2, RZ, RZ, R2, P1 ;  /* 0x000000ffff020224 */ /* 0x000fe200008e0602 */
[----:B------:R-:W-:-:S04]  /*21f40*/  ISETP.GE.AND P1, PT, R6, 0x11, PT ;  /* 0x000000110600780c */ /* 0x000fc80003f26270 */
        /* <DEDUP_REMOVED lines=14> */
.L_x_4142:
[----:B------:R-:W-:Y:S02]  /*22030*/  @P1 IMAD R8, R5, 0x2, R22 ;  /* 0x0000000205081824 */ /* 0x000fe400078e0216 */
[----:B------:R-:W-:Y:S02]  /*22040*/  IMAD.MOV.U32 R13, RZ, RZ, R0 ;  /* 0x000000ffff0d7224 */ /* 0x000fe400078e0000 */
[----:B------:R-:W-:Y:S02]  /*22050*/  IMAD.MOV.U32 R12, RZ, RZ, 0x2 ;  /* 0x00000002ff0c7424 */ /* 0x000fe400078e00ff */
[----:B------:R-:W-:-:S07]  /*22060*/  IMAD.MOV.U32 R3, RZ, RZ, R14 ;  /* 0x000000ffff037224 */ /* 0x000fce00078e000e */
[----:B------:R-:W-:Y:S05]  /*22070*/  WARPSYNC.COLLECTIVE R15, `(.L_x_4143) ;  /* 0x000000000f087348 */ /* 0x000fea0003c00000 */
[----:B------:R0:W1:Y:S02]  /*22080*/  SHFL.IDX P6, R14, R13, R12, R11 ;  /* 0x0000000c0d0e7389 */ /* 0x00006400000c000b */
[----:B01----:R-:W-:Y:S01]  /*22090*/  ENDCOLLECTIVE ;  /* 0x000000000000791b */ /* 0x003fe20003800000 */
.L_x_4143:
        /* <DEDUP_REMOVED lines=17> */
.L_x_4144:
[----:B------:R-:W-:Y:S01]  /*221b0*/  @P1 IMAD R8, R5, 0x2, R22 ;  /* 0x0000000205081824 */ /* 0x000fe200078e0216 */
[----:B------:R-:W-:Y:S01]  /*221c0*/  MOV R13, R0 ;  /* 0x00000000000d7202 */ /* 0x000fe20000000f00 */
[----:B------:R-:W-:Y:S02]  /*221d0*/  IMAD.MOV.U32 R12, RZ, RZ, 0x3 ;  /* 0x00000003ff0c7424 */ /* 0x000fe400078e00ff */
[----:B------:R-:W-:-:S07]  /*221e0*/  IMAD.MOV.U32 R3, RZ, RZ, R14 ;  /* 0x000000ffff037224 */ /* 0x000fce00078e000e */
[----:B------:R-:W-:Y:S05]  /*221f0*/  WARPSYNC.COLLECTIVE R15, `(.L_x_4145) ;  /* 0x000000000f087348 */ /* 0x000fea0003c00000 */
[----:B------:R0:W1:Y:S02]  /*22200*/  SHFL.IDX P6, R14, R13, R12, R11 ;  /* 0x0000000c0d0e7389 */ /* 0x00006400000c000b */
[----:B01----:R-:W-:Y:S01]  /*22210*/  ENDCOLLECTIVE ;  /* 0x000000000000791b */ /* 0x003fe20003800000 */
.L_x_4145:
        /* <DEDUP_REMOVED lines=17> */
.L_x_4146:
[----:B------:R-:W-:Y:S02]  /*22330*/  @P1 IMAD R8, R5, 0x2, R22 ;  /* 0x0000000205081824 */ /* 0x000fe400078e0216 */
[----:B------:R-:W-:Y:S02]  /*22340*/  IMAD.MOV.U32 R13, RZ, RZ, R0 ;  /* 0x000000ffff0d7224 */ /* 0x000fe400078e0000 */
[----:B------:R-:W-:Y:S02]  /*22350*/  IMAD.MOV.U32 R12, RZ, RZ, 0x4 ;  /* 0x00000004ff0c7424 */ /* 0x000fe400078e00ff */
[----:B------:R-:W-:-:S07]  /*22360*/  IMAD.MOV.U32 R3, RZ, RZ, R14 ;  /* 0x000000ffff037224 */ /* 0x000fce00078e000e */
[----:B------:R-:W-:Y:S05]  /*22370*/  WARPSYNC.COLLECTIVE R15, `(.L_x_4147) ;  /* 0x000000000f087348 */ /* 0x000fea0003c00000 */
[----:B------:R0:W1:Y:S02]  /*22380*/  SHFL.IDX P6, R14, R13, R12, R11 ;  /* 0x0000000c0d0e7389 */ /* 0x00006400000c000b */
[----:B01----:R-:W-:Y:S01]  /*22390*/  ENDCOLLECTIVE ;  /* 0x000000000000791b */ /* 0x003fe20003800000 */
.L_x_4147:
        /* <DEDUP_REMOVED lines=17> */
.L_x_4148:
[----:B------:R-:W-:Y:S02]  /*224b0*/  @P1 IMAD R8, R5, 0x2, R22 ;  /* 0x0000000205081824 */ /* 0x000fe400078e0216 */
[----:B------:R-:W-:Y:S02]  /*224c0*/  IMAD.MOV.U32 R13, RZ, RZ, R0 ;  /* 0x000000ffff0d7224 */ /* 0x000fe400078e0000 */
[----:B------:R-:W-:Y:S01]  /*224d0*/  IMAD.MOV.U32 R12, RZ, RZ, 0x5 ;  /* 0x00000005ff0c7424 */ /* 0x000fe200078e00ff */
[----:B------:R-:W-:-:S07]  /*224e0*/  MOV R3, R14 ;  /* 0x0000000e00037202 */ /* 0x000fce0000000f00 */
[----:B------:R-:W-:Y:S05]  /*224f0*/  WARPSYNC.COLLECTIVE R15, `(.L_x_4149) ;  /* 0x000000000f087348 */ /* 0x000fea0003c00000 */
[----:B------:R0:W1:Y:S02]  /*22500*/  SHFL.IDX P6, R14, R13, R12, R11 ;  /* 0x0000000c0d0e7389 */ /* 0x00006400000c000b */
[----:B01----:R-:W-:Y:S01]  /*22510*/  ENDCOLLECTIVE ;  /* 0x000000000000791b */ /* 0x003fe20003800000 */
.L_x_4149:
[----:B------:R-:W-:-:S05]  /*22520*/  @P1 LEA R3, P0, R33, R3, 0x1 ;  /* 0x0000000321031211 */ /* 0x000fca00078008ff */
[----:B------:R-:W-:-:S05]  /*22530*/  @P1 IMAD.X R2, RZ, RZ, R2, P0 ;  /* 0x000000ffff021224 */ /* 0x000fca00000e0602 */
        /* <DEDUP_REMOVED lines=12> */
.L_x_4150:
[----:B------:R-:W-:Y:S01]  /*22600*/  @!PT LDS RZ, [RZ] ;  /* 0x00000000fffff984 */ /* 0x000fe20000000800 */
[----:B------:R-:W-:Y:S01]  /*22610*/  @!PT LDS RZ, [RZ] ;  /* 0x00000000fffff984 */ /* 0x000fe20000000800 */
[----:B------:R-:W-:Y:S01]  /*22620*/  @!PT LDS RZ, [RZ] ;  /* 0x00000000fffff984 */ /* 0x000fe20000000800 */
[----:B------:R-:W-:Y:S04]  /*22630*/  @P1 LDGSTS.E.BYPASS.LTC128B.128 [R8+0x23400], desc[UR56][R2.64+0x80], !P3 ;  /* 0x2340008002081fae */ /* 0x000fe8000d901d78 */
[----:B------:R0:W-:Y:S02]  /*22640*/  @P1 LDGSTS.E.BYPASS.LTC128B.128 [R8+0x26400], desc[UR56][R2.64+0x100], !P2 ;  /* 0x2640010002081fae */ /* 0x0001e4000d101d78 */
[----:B0-----:R-:W-:Y:S01]  /*22650*/  IMAD.MOV.U32 R2, RZ, RZ, R14 ;  /* 0x000000ffff027224 */ /* 0x001fe200078e000e */
[----:B------:R-:W-:Y:S06]  /*22660*/  BRA `(.L_x_4151) ;  /* 0xffffffb000207947 */ /* 0x000fec000383ffff */
.L_x_4028:
        /* <DEDUP_REMOVED lines=9> */
.L_x_4152:
[C---:B------:R-:W-:Y:S01]  /*22700*/  VIADD R7, R4.reuse, 0x10 ;  /* 0x0000001004077836 */ /* 0x040fe20000000000 */
[----:B------:R-:W-:Y:S01]  /*22710*/  ISETP.GE.AND P1, PT, R4, R6, PT ;  /* 0x000000060400720c */ /* 0x000fe20003f26270 */
[----:B------:R-:W-:Y:S02]  /*22720*/  IMAD.MOV.U32 R13, RZ, RZ, R0 ;  /* 0x000000ffff0d7224 */ /* 0x000fe400078e0000 */
[----:B------:R-:W-:-:S10]  /*22730*/  IMAD.MOV.U32 R2, RZ, RZ, R14 ;  /* 0x000000ffff027224 */ /* 0x000fd400078e000e */
[----:B------:R-:W-:Y:S05]  /*22740*/  WARPSYNC.COLLECTIVE R15, `(.L_x_4153) ;  /* 0x000000000f087348 */ /* 0x000fea0003c00000 */
[----:B------:R0:W1:Y:S02]  /*22750*/  SHFL.IDX P6, R14, R13, R12, R11 ;  /* 0x0000000c0d0e7389 */ /* 0x00006400000c000b */
[----:B01----:R-:W-:Y:S01]  /*22760*/  ENDCOLLECTIVE ;  /* 0x000000000000791b */ /* 0x003fe20003800000 */
.L_x_4153:
        /* <DEDUP_REMOVED lines=8> */
.L_x_4154:
        /* <DEDUP_REMOVED lines=12> */
.L_x_4155:
        /* <DEDUP_REMOVED lines=8> */
.L_x_4156:
        /* <DEDUP_REMOVED lines=14> */
.L_x_4157:
        /* <DEDUP_REMOVED lines=8> */
.L_x_4158:
        /* <DEDUP_REMOVED lines=14> */
.L_x_4159:
        /* <DEDUP_REMOVED lines=8> */
.L_x_4160:
        /* <DEDUP_REMOVED lines=9> */
[----:B------:R-:W-:Y:S02]  /*22c80*/  ISETP.GE.AND P1, PT, R7, R6, PT ;  /* 0x000000060700720c */ /* 0x000fe40003f26270 */
[----:B0-----:R-:W-:-:S11]  /*22c90*/  MOV R2, R14 ;  /* 0x0000000e00027202 */ /* 0x001fd60000000f00 */
[----:B------:R-:W-:Y:S05]  /*22ca0*/  WARPSYNC.COLLECTIVE R15, `(.L_x_4161) ;  /* 0x000000000f087348 */ /* 0x000fea0003c00000 */
[----:B------:R0:W1:Y:S02]  /*22cb0*/  SHFL.IDX P6, R14, R13, R12, R11 ;  /* 0x0000000c0d0e7389 */ /* 0x00006400000c000b */
[----:B01----:R-:W-:Y:S01]  /*22cc0*/  ENDCOLLECTIVE ;  /* 0x000000000000791b */ /* 0x003fe20003800000 */
.L_x_4161:
        /* <DEDUP_REMOVED lines=8> */
.L_x_4162:
        /* <DEDUP_REMOVED lines=14> */
.L_x_4163:
        /* <DEDUP_REMOVED lines=8> */
.L_x_4164:
        /* <DEDUP_REMOVED lines=14> */
.L_x_4165:
        /* <DEDUP_REMOVED lines=8> */
.L_x_4166:
        /* <DEDUP_REMOVED lines=12> */
.L_x_4167:
[----:B------:R-:W-:Y:S05]  /*230d0*/  BRA `(.L_x_4168) ;  /* 0xffffffb000947947 */ /* 0x000fea000383ffff */
.L_x_4033:
[----:B0-----:R0:W1:Y:S02]  /*230e0*/  SYNCS.PHASECHK.TRANS64.TRYWAIT P0, [R22+URZ+0x30820], R3 ;  /* 0x03082003160075a7 */ /* 0x001064000800017f */
[----:B-1----:R-:W-:Y:S05]  /*230f0*/  @!P0 NANOSLEEP.SYNCS 0x989680 ;  /* 0x009896800000895d */ /* 0x002fea0003900000 */
[----:B------:R-:W1:Y:S02]  /*23100*/  @!P0 SYNCS.PHASECHK.TRANS64 P0, [R22+URZ+0x30820], R3 ;  /* 0x03082003160085a7 */ /* 0x000e64000800007f */
[----:B-1----:R-:W-:Y:S05]  /*23110*/  @!P0 BRA `(.L_x_4033) ;  /* 0xfffffffc00f08947 */ /* 0x002fea000383ffff */
[----:B------:R-:W-:Y:S05]  /*23120*/  BRA `(.L_x_4169) ;  /* 0xffffffb400047947 */ /* 0x000fea000383ffff */
.L_x_4038:
[----:B0-----:R0:W1:Y:S02]  /*23130*/  SYNCS.PHASECHK.TRANS64.TRYWAIT P0, [R7+URZ+0x30840], R2 ;  /* 0x03084002070075a7 */ /* 0x001064000800017f */
[----:B-1----:R-:W-:Y:S05]  /*23140*/  @!P0 NANOSLEEP.SYNCS 0x989680 ;  /* 0x009896800000895d */ /* 0x002fea0003900000 */
[----:B------:R-:W1:Y:S02]  /*23150*/  @!P0 SYNCS.PHASECHK.TRANS64 P0, [R7+URZ+0x30840], R2 ;  /* 0x03084002070085a7 */ /* 0x000e64000800007f */
[----:B-1----:R-:W-:Y:S05]  /*23160*/  @!P0 BRA `(.L_x_4038) ;  /* 0xfffffffc00f08947 */ /* 0x002fea000383ffff */
[----:B------:R-:W-:Y:S05]  /*23170*/  BRA `(.L_x_4170) ;  /* 0xffffffb400e87947 */ /* 0x000fea000383ffff */
.L_x_4039:
        /* <DEDUP_REMOVED lines=8> */
.L_x_4172:
[----:B------:R-:W-:Y:S05]  /*23200*/  BSYNC B1 ;  /* 0x0000000000017941 */ /* 0x000fea0003800000 */
.L_x_4171:
[----:B------:R0:W-:Y:S04]  /*23210*/  STL [R1+0x88], R0 ;  /* 0x0000880001007387 */ /* 0x0001e80000100800 */
[----:B0-----:R0:W5:Y:S01]  /*23220*/  LDL.LU R0, [R1] ;  /* 0x0000000001007983 */ /* 0x0011620000300800 */
[----:B------:R-:W-:Y:S01]  /*23230*/  IMAD.MOV.U32 R13, RZ, RZ, R8 ;  /* 0x000000ffff0d7224 */ /* 0x000fe200078e0008 */
[----:B------:R-:W-:Y:S01]  /*23240*/  MOV R15, 0xffffffff ;  /* 0xffffffff000f7802 */ /* 0x000fe20000000f00 */
[----:B------:R-:W-:Y:S02]  /*23250*/  IMAD.MOV.U32 R12, RZ, RZ, RZ ;  /* 0x000000ffff0c7224 */ /* 0x000fe400078e00ff */
[----:B------:R-:W-:Y:S02]  /*23260*/  IMAD.MOV.U32 R11, RZ, RZ, 0x181f ;  /* 0x0000181fff0b7424 */ /* 0x000fe400078e00ff */
[----:B------:R-:W-:-:S02]  /*23270*/  IMAD.MOV.U32 R3, RZ, RZ, R14 ;  /* 0x000000ffff037224 */ /* 0x000fc400078e000e */
[----:B0-----:R-:W-:-:S07]  /*23280*/  IMAD.SHL.U32 R4, R33, 0x2, RZ ;  /* 0x0000000221047824 */ /* 0x001fce00078e00ff */
[----:B-----5:R-:W-:Y:S05]  /*23290*/  WARPSYNC.COLLECTIVE R15, `(.L_x_4173) ;  /* 0x000000000f087348 */ /* 0x020fea0003c00000 */
[----:B------:R0:W1:Y:S02]  /*232a0*/  SHFL.IDX P6, R14, R13, R12, R11 ;  /* 0x0000000c0d0e7389 */ /* 0x00006400000c000b */
[----:B01---5:R-:W-:Y:S01]  /*232b0*/  ENDCOLLECTIVE ;  /* 0x000000000000791b */ /* 0x023fe20003800000 */
.L_x_4173:
[----:B------:R-:W-:Y:S02]  /*232c0*/  IMAD R5, R5, 0x2, R22 ;  /* 0x0000000205057824 */ /* 0x000fe400078e0216 */
[----:B------:R-:W-:Y:S02]  /*232d0*/  IMAD.MOV.U32 R13, RZ, RZ, R6 ;  /* 0x000000ffff0d7224 */ /* 0x000fe400078e0006 */
[----:B------:R-:W-:Y:S02]  /*232e0*/  IMAD.MOV.U32 R12, RZ, RZ, 0x1 ;  /* 0x00000001ff0c7424 */ /* 0x000fe400078e00ff */
[----:B------:R-:W-:-:S07]  /*232f0*/  IMAD.MOV.U32 R2, RZ, RZ, R14 ;  /* 0x000000ffff027224 */ /* 0x000fce00078e000e */
[----:B------:R-:W-:Y:S05]  /*23300*/  WARPSYNC.COLLECTIVE R15, `(.L_x_4174) ;  /* 0x000000000f087348 */ /* 0x000fea0003c00000 */
[----:B------:R0:W1:Y:S02]  /*23310*/  SHFL.IDX P6, R14, R13, R12, R11 ;  /* 0x0000000c0d0e7389 */ /* 0x00006400000c000b */
[----:B01----:R-:W-:Y:S01]  /*23320*/  ENDCOLLECTIVE ;  /* 0x000000000000791b */ /* 0x003fe20003800000 */
.L_x_4174:
[----:B------:R-:W-:-:S05]  /*23330*/  IADD3 R2, P0, R2, R4, RZ ;  /* 0x0000000402027210 */ /* 0x000fca0007f1e0ff */
[----:B------:R-:W-:Y:S02]  /*23340*/  IMAD.X R3, RZ, RZ, R3, P0 ;  /* 0x000000ffff037224 */ /* 0x000fe400000e0603 */
[----:B------:R-:W-:Y:S01]  /*23350*/  IMAD.MOV.U32 R13, RZ, RZ, R8 ;  /* 0x000000ffff0d7224 */ /* 0x000fe200078e0008 */
[----:B------:R-:W-:-:S04]  /*23360*/  LOP3.LUT R0, R0, 0xffffffbf, RZ, 0xc0, !PT ;  /* 0xffffffbf00007812 */ /* 0x000fc800078ec0ff */
[----:B------:R-:W-:-:S04]  /*23370*/  @P1 LOP3.LUT R0, R0, 0x40, RZ, 0xfc, !PT ;  /* 0x0000004000001812 */ /* 0x000fc800078efcff */
[----:B------:R-:W-:Y:S01]  /*23380*/  LOP3.LUT P1, RZ, R0, 0x4, RZ, 0xc0, !PT ;  /* 0x0000000400ff7812 */ /* 0x000fe2000782c0ff */
[----:B------:R0:W-:-:S12]  /*23390*/  STL [R1], R0 ;  /* 0x0000000001007387 */ /* 0x0001d80000100800 */
[----:B------:R-:W-:Y:S01]  /*233a0*/  @!PT LDS RZ, [RZ] ;  /* 0x00000000fffff984 */ /* 0x000fe20000000800 */
[----:B------:R-:W-:Y:S01]  /*233b0*/  @!PT LDS RZ, [RZ] ;  /* 0x00000000fffff984 */ /* 0x000fe20000000800 */
[----:B------:R-:W-:Y:S01]  /*233c0*/  @!PT LDS RZ, [RZ] ;  /* 0x00000000fffff984 */ /* 0x000fe20000000800 */
[----:B------:R-:W-:Y:S04]  /*233d0*/  LDGSTS.E.BYPASS.LTC128B.128 [R5+0x1e400], desc[UR56][R2.64], !P1 ;  /* 0x1e40000002057fae */ /* 0x000fe8000c901d78 */
[----:B------:R-:W-:Y:S04]  /*233e0*/  LDGSTS.E.BYPASS.LTC128B.128 [R5+0x21400], desc[UR56][R2.64+0x80], !P5 ;  /* 0x2140008002057fae */ /* 0x000fe8000e901d78 */
[----:B------:R1:W-:Y:S02]  /*233f0*/  LDGSTS.E.BYPASS.LTC128B.128 [R5+0x24400], desc[UR56][R2.64+0x100], !P4 ;  /* 0x2440010002057fae */ /* 0x0003e4000e101d78 */
[----:B01----:R-:W-:-:S07]  /*23400*/  IMAD.MOV.U32 R3, RZ, RZ, R14 ;  /* 0x000000ffff037224 */ /* 0x003fce00078e000e */
[----:B------:R-:W-:Y:S05]  /*23410*/  WARPSYNC.COLLECTIVE R15, `(.L_x_4175) ;  /* 0x000000000f087348 */ /* 0x000fea0003c00000 */
[----:B------:R0:W1:Y:S02]  /*23420*/  SHFL.IDX P6, R14, R13, R12, R11 ;  /* 0x0000000c0d0e7389 */ /* 0x00006400000c000b */
[----:B01----:R-:W-:Y:S01]  /*23430*/  ENDCOLLECTIVE ;  /* 0x000000000000791b */ /* 0x003fe20003800000 */
.L_x_4175:
[----:B------:R-:W-:Y:S01]  /*23440*/  MOV R13, R6 ;  /* 0x00000006000d7202 */ /* 0x000fe20000000f00 */
[----:B------:R-:W-:Y:S02]  /*23450*/  IMAD.MOV.U32 R12, RZ, RZ, 0x2 ;  /* 0x00000002ff0c7424 */ /* 0x000fe400078e00ff */
[----:B------:R-:W-:-:S07]  /*23460*/  IMAD.MOV.U32 R2, RZ, RZ, R14 ;  /* 0x000000ffff027224 */ /* 0x000fce00078e000e */
[----:B------:R-:W-:Y:S05]  /*23470*/  WARPSYNC.COLLECTIVE R15, `(.L_x_4176) ;  /* 0x000000000f087348 */ /* 0x000fea0003c00000 */
[----:B------:R0:W1:Y:S02]  /*23480*/  SHFL.IDX P6, R14, R13, R12, R11 ;  /* 0x0000000c0d0e7389 */ /* 0x00006400000c000b */
[----:B01----:R-:W-:Y:S01]  /*23490*/  ENDCOLLECTIVE ;  /* 0x000000000000791b */ /* 0x003fe20003800000 */
.L_x_4176:
        /* <DEDUP_REMOVED lines=13> */
.L_x_4177:
[----:B------:R-:W-:Y:S02]  /*23570*/  IMAD.MOV.U32 R13, RZ, RZ, R6 ;  /* 0x000000ffff0d7224 */ /* 0x000fe400078e0006 */
[----:B------:R-:W-:Y:S02]  /*23580*/  IMAD.MOV.U32 R12, RZ, RZ, 0x3 ;  /* 0x00000003ff0c7424 */ /* 0x000fe400078e00ff */
[----:B------:R-:W-:-:S07]  /*23590*/  IMAD.MOV.U32 R2, RZ, RZ, R14 ;  /* 0x000000ffff027224 */ /* 0x000fce00078e000e */
[----:B------:R-:W-:Y:S05]  /*235a0*/  WARPSYNC.COLLECTIVE R15, `(.L_x_4178) ;  /* 0x000000000f087348 */ /* 0x000fea0003c00000 */
[----:B------:R0:W1:Y:S02]  /*235b0*/  SHFL.IDX P6, R14, R13, R12, R11 ;  /* 0x0000000c0d0e7389 */ /* 0x00006400000c000b */
[----:B01----:R-:W-:Y:S01]  /*235c0*/  ENDCOLLECTIVE ;  /* 0x000000000000791b */ /* 0x003fe20003800000 */
.L_x_4178:
        /* <DEDUP_REMOVED lines=13> */
.L_x_4179:
[----:B------:R-:W-:Y:S02]  /*236a0*/  IMAD.MOV.U32 R13, RZ, RZ, R6 ;  /* 0x000000ffff0d7224 */ /* 0x000fe400078e0006 */
[----:B------:R-:W-:Y:S02]  /*236b0*/  IMAD.MOV.U32 R12, RZ, RZ, 0x4 ;  /* 0x00000004ff0c7424 */ /* 0x000fe400078e00ff */
[----:B------:R-:W-:-:S07]  /*236c0*/  IMAD.MOV.U32 R2, RZ, RZ, R14 ;  /* 0x000000ffff027224 */ /* 0x000fce00078e000e */
[----:B------:R-:W-:Y:S05]  /*236d0*/  WARPSYNC.COLLECTIVE R15, `(.L_x_4180) ;  /* 0x000000000f087348 */ /* 0x000fea0003c00000 */
[----:B------:R0:W1:Y:S02]  /*236e0*/  SHFL.IDX P6, R14, R13, R12, R11 ;  /* 0x0000000c0d0e7389 */ /* 0x00006400000c000b */
[----:B01----:R-:W-:Y:S01]  /*236f0*/  ENDCOLLECTIVE ;  /* 0x000000000000791b */ /* 0x003fe20003800000 */
.L_x_4180:
        /* <DEDUP_REMOVED lines=13> */
.L_x_4181:
        /* <DEDUP_REMOVED lines=8> */
[----:B------:R0:W5:Y:S01]  /*23850*/  LDL.LU R0, [R1+0x88] ;  /* 0x0000880001007983 */ /* 0x0001620000300800 */
[----:B------:R-:W-:Y:S02]  /*23860*/  IMAD.MOV.U32 R13, RZ, RZ, R6 ;  /* 0x000000ffff0d7224 */ /* 0x000fe400078e0006 */
[----:B------:R-:W-:Y:S01]  /*23870*/  IMAD.MOV.U32 R12, RZ, RZ, 0x5 ;  /* 0x00000005ff0c7424 */ /* 0x000fe200078e00ff */
[----:B------:R0:W-:Y:S06]  /*23880*/  LDGSTS.E.BYPASS.LTC128B.128 [R5+0x23400], desc[UR56][R2.64+0x80], !P5 ;  /* 0x2340008002057fae */ /* 0x0001ec000e901d78 */
[----:B0----5:R-:W-:Y:S05]  /*23890*/  WARPSYNC.COLLECTIVE R15, `(.L_x_4182) ;  /* 0x000000000f087348 */ /* 0x021fea0003c00000 */
[----:B------:R1:W2:Y:S02]  /*238a0*/  SHFL.IDX P6, R14, R13, R12, R11 ;  /* 0x0000000c0d0e7389 */ /* 0x0002a400000c000b */
[----:B012--5:R-:W-:Y:S01]  /*238b0*/  ENDCOLLECTIVE ;  /* 0x000000000000791b */ /* 0x027fe20003800000 */
.L_x_4182:
[----:B------:R-:W-:Y:S01]  /*238c0*/  @!PT LDS RZ, [RZ] ;  /* 0x00000000fffff984 */ /* 0x000fe20000000800 */
[----:B------:R-:W-:Y:S01]  /*238d0*/  @!PT LDS RZ, [RZ] ;  /* 0x00000000fffff984 */ /* 0x000fe20000000800 */
[----:B------:R-:W-:Y:S01]  /*238e0*/  @!PT LDS RZ, [RZ] ;  /* 0x00000000fffff984 */ /* 0x000fe20000000800 */
[----:B------:R0:W-:Y:S01]  /*238f0*/  LDGSTS.E.BYPASS.LTC128B.128 [R5+0x26400], desc[UR56][R2.64+0x100], !P4 ;  /* 0x2640010002057fae */ /* 0x0001e2000e101d78 */
[----:B------:R-:W-:Y:S02]  /*23900*/  IMAD.MOV.U32 R13, RZ, RZ, R8 ;  /* 0x000000ffff0d7224 */ /* 0x000fe400078e0008 */
[----:B------:R-:W-:-:S07]  /*23910*/  IMAD.MOV.U32 R34, RZ, RZ, R14 ;  /* 0x000000ffff227224 */ /* 0x000fce00078e000e */
[----:B0-----:R-:W-:Y:S05]  /*23920*/  WARPSYNC.COLLECTIVE R15, `(.L_x_4183) ;  /* 0x000000000f087348 */ /* 0x001fea0003c00000 */
[----:B------:R1:W2:Y:S02]  /*23930*/  SHFL.IDX P6, R14, R13, R12, R11 ;  /* 0x0000000c0d0e7389 */ /* 0x0002a400000c000b */
[----:B012---:R-:W-:Y:S01]  /*23940*/  ENDCOLLECTIVE ;  /* 0x000000000000791b */ /* 0x007fe20003800000 */
.L_x_4183:
[----:B------:R-:W-:Y:S01]  /*23950*/  MOV R2, R14 ;  /* 0x0000000e00027202 */ /* 0x000fe20000000f00 */
[----:B------:R-:W-:Y:S06]  /*23960*/  BRA `(.L_x_4184) ;  /* 0xffffffb000fc7947 */ /* 0x000fec000383ffff */
.L_x_4044:
[----:B0-----:R0:W2:Y:S02]  /*23970*/  SYNCS.PHASECHK.TRANS64.TRYWAIT P0, [R6+URZ+0x30860], R2 ;  /* 0x03086002060075a7 */ /* 0x0010a4000800017f */
[----:B--2---:R-:W-:Y:S05]  /*23980*/  @!P0 NANOSLEEP.SYNCS 0x989680 ;  /* 0x009896800000895d */ /* 0x004fea0003900000 */
[----:B------:R-:W2:Y:S02]  /*23990*/  @!P0 SYNCS.PHASECHK.TRANS64 P0, [R6+URZ+0x30860], R2 ;  /* 0x03086002060085a7 */ /* 0x000ea4000800007f */
[----:B--2---:R-:W-:Y:S05]  /*239a0*/  @!P0 BRA `(.L_x_4044) ;  /* 0xfffffffc00f08947 */ /* 0x004fea000383ffff */
[----:B------:R-:W-:Y:S05]  /*239b0*/  BRA `(.L_x_4185) ;  /* 0xffffffb400647947 */ /* 0x000fea000383ffff */
.L_x_4045:
        /* <DEDUP_REMOVED lines=8> */
.L_x_4187:
[----:B------:R-:W-:Y:S05]  /*23a40*/  BSYNC B1 ;  /* 0x0000000000017941 */ /* 0x000fea0003800000 */
.L_x_4186:
        /* <DEDUP_REMOVED lines=9> */
.L_x_4188:
[----:B------:R-:W-:Y:S02]  /*23ae0*/  IMAD.MOV.U32 R13, RZ, RZ, R24 ;  /* 0x000000ffff0d7224 */ /* 0x000fe400078e0018 */
[----:B------:R-:W-:Y:S02]  /*23af0*/  IMAD.MOV.U32 R12, RZ, RZ, 0x1 ;  /* 0x00000001ff0c7424 */ /* 0x000fe400078e00ff */
[----:B------:R-:W-:-:S07]  /*23b00*/  IMAD.MOV.U32 R2, RZ, RZ, R14 ;  /* 0x000000ffff027224 */ /* 0x000fce00078e000e */
[----:B------:R-:W-:Y:S05]  /*23b10*/  WARPSYNC.COLLECTIVE R15, `(.L_x_4189) ;  /* 0x000000000f087348 */ /* 0x000fea0003c00000 */
[----:B------:R0:W1:Y:S02]  /*23b20*/  SHFL.IDX P6, R14, R13, R12, R11 ;  /* 0x0000000c0d0e7389 */ /* 0x00006400000c000b */
[----:B01----:R-:W-:Y:S01]  /*23b30*/  ENDCOLLECTIVE ;  /* 0x000000000000791b */ /* 0x003fe20003800000 */
.L_x_4189:
        /* <DEDUP_REMOVED lines=16> */
.L_x_4190:
[----:B------:R-:W-:Y:S02]  /*23c40*/  IMAD.MOV.U32 R13, RZ, RZ, R24 ;  /* 0x000000ffff0d7224 */ /* 0x000fe400078e0018 */
[----:B------:R-:W-:Y:S02]  /*23c50*/  IMAD.MOV.U32 R12, RZ, RZ, 0x2 ;  /* 0x00000002ff0c7424 */ /* 0x000fe400078e00ff */
[----:B------:R-:W-:-:S07]  /*23c60*/  IMAD.MOV.U32 R2, RZ, RZ, R14 ;  /* 0x000000ffff027224 */ /* 0x000fce00078e000e */
[----:B------:R-:W-:Y:S05]  /*23c70*/  WARPSYNC.COLLECTIVE R15, `(.L_x_4191) ;  /* 0x000000000f087348 */ /* 0x000fea0003c00000 */
[----:B------:R0:W1:Y:S02]  /*23c80*/  SHFL.IDX P6, R14, R13, R12, R11 ;  /* 0x0000000c0d0e7389 */ /* 0x00006400000c000b */
[----:B01----:R-:W-:Y:S01]  /*23c90*/  ENDCOLLECTIVE ;  /* 0x000000000000791b */ /* 0x003fe20003800000 */
.L_x_4191:
[----:B------:R-:W-:-:S05]  /*23ca0*/  IADD3 R2, P0, R2, R4, RZ ;  /* 0x0000000402027210 */ /* 0x000fca0007f1e0ff */
        /* <DEDUP_REMOVED lines=15> */
.L_x_4192:
[----:B------:R-:W-:Y:S02]  /*23da0*/  IMAD.MOV.U32 R13, RZ, RZ, R24 ;  /* 0x000000ffff0d7224 */ /* 0x000fe400078e0018 */
[----:B------:R-:W-:Y:S02]  /*23db0*/  IMAD.MOV.U32 R12, RZ, RZ, 0x3 ;  /* 0x00000003ff0c7424 */ /* 0x000fe400078e00ff */
[----:B------:R-:W-:-:S07]  /*23dc0*/  IMAD.MOV.U32 R2, RZ, RZ, R14 ;  /* 0x000000ffff027224 */ /* 0x000fce00078e000e */
[----:B------:R-:W-:Y:S05]  /*23dd0*/  WARPSYNC.COLLECTIVE R15, `(.L_x_4193) ;  /* 0x000000000f087348 */ /* 0x000fea0003c00000 */
[----:B------:R0:W1:Y:S02]  /*23de0*/  SHFL.IDX P6, R14, R13, R12, R11 ;  /* 0x0000000c0d0e7389 */ /* 0x00006400000c000b */
[----:B01----:R-:W-:Y:S01]  /*23df0*/  ENDCOLLECTIVE ;  /* 0x000000000000791b */ /* 0x003fe20003800000 */
.L_x_4193:
        /* <DEDUP_REMOVED lines=16> */
.L_x_4194:
[----:B------:R-:W-:Y:S02]  /*23f00*/  IMAD.MOV.U32 R13, RZ, RZ, R24 ;  /* 0x000000ffff0d7224 */ /* 0x000fe400078e0018 */
[----:B------:R-:W-:Y:S02]  /*23f10*/  IMAD.MOV.U32 R12, RZ, RZ, 0x4 ;  /* 0x00000004ff0c7424 */ /* 0x000fe400078e00ff */
[----:B------:R-:W-:-:S07]  /*23f20*/  IMAD.MOV.U32 R2, RZ, RZ, R14 ;  /* 0x000000ffff027224 */ /* 0x000fce00078e000e */
[----:B------:R-:W-:Y:S05]  /*23f30*/  WARPSYNC.COLLECTIVE R15, `(.L_x_4195) ;  /* 0x000000000f087348 */ /* 0x000fea0003c00000 */
[----:B------:R0:W1:Y:S02]  /*23f40*/  SHFL.IDX P6, R14, R13, R12, R11 ;  /* 0x0000000c0d0e7389 */ /* 0x00006400000c000b */
[----:B01----:R-:W-:Y:S01]  /*23f50*/  ENDCOLLECTIVE ;  /* 0x000000000000791b */ /* 0x003fe20003800000 */
.L_x_4195:
        /* <DEDUP_REMOVED lines=16> */
.L_x_4196:
[----:B------:R-:W-:Y:S02]  /*24060*/  IMAD.MOV.U32 R13, RZ, RZ, R24 ;  /* 0x000000ffff0d7224 */ /* 0x000fe400078e0018 */
[----:B------:R-:W-:Y:S02]  /*24070*/  IMAD.MOV.U32 R12, RZ, RZ, 0x5 ;  /* 0x00000005ff0c7424 */ /* 0x000fe400078e00ff */
[----:B------:R-:W-:-:S07]  /*24080*/  IMAD.MOV.U32 R2, RZ, RZ, R14 ;  /* 0x000000ffff027224 */ /* 0x000fce00078e000e */
[----:B------:R-:W-:Y:S05]  /*24090*/  WARPSYNC.COLLECTIVE R15, `(.L_x_4197) ;  /* 0x000000000f087348 */ /* 0x000fea0003c00000 */
[----:B------:R0:W1:Y:S02]  /*240a0*/  SHFL.IDX P6, R14, R13, R12, R11 ;  /* 0x0000000c0d0e7389 */ /* 0x00006400000c000b */
[----:B01----:R-:W-:Y:S01]  /*240b0*/  ENDCOLLECTIVE ;  /* 0x000000000000791b */ /* 0x003fe20003800000 */
.L_x_4197:
        /* <DEDUP_REMOVED lines=13> */
.L_x_4198:
[----:B------:R-:W-:Y:S01]  /*24190*/  @!PT LDS RZ, [RZ] ;  /* 0x00000000fffff984 */ /* 0x000fe20000000800 */
[----:B------:R-:W-:Y:S01]  /*241a0*/  @!PT LDS RZ, [RZ] ;  /* 0x00000000fffff984 */ /* 0x000fe20000000800 */
[----:B------:R-:W-:Y:S01]  /*241b0*/  @!PT LDS RZ, [RZ] ;  /* 0x00000000fffff984 */ /* 0x000fe20000000800 */
[----:B------:R0:W-:Y:S01]  /*241c0*/  LDGSTS.E.BYPASS.LTC128B.128 [R5+0x5400], desc[UR56][R2.64+0x80], !P0 ;  /* 0x0540008002057fae */ /* 0x0001e2000c101d78 */
[----:B------:R-:W-:-:S13]  /*241d0*/  ISETP.LT.OR P0, PT, R7, 0x41, P1 ;  /* 0x000000410700780c */ /* 0x000fda0000f01670 */
[----:B------:R0:W-:Y:S01]  /*241e0*/  LDGSTS.E.BYPASS.LTC128B.128 [R5+0x8400], desc[UR56][R2.64+0x100], !P0 ;  /* 0x0840010002057fae */ /* 0x0001e2000c101d78 */
[----:B------:R-:W-:Y:S05]  /*241f0*/  BRA `(.L_x_4199) ;  /* 0xffffffb000507947 */ /* 0x000fea000383ffff */
.L_x_4053:
[----:B0-----:R0:W1:Y:S02]  /*24200*/  SYNCS.PHASECHK.TRANS64.TRYWAIT P0, [R0+URZ+0x30860], R3 ;  /* 0x03086003000075a7 */ /* 0x001064000800017f */
[----:B-1----:R-:W-:Y:S05]  /*24210*/  @!P0 NANOSLEEP.SYNCS 0x989680 ;  /* 0x009896800000895d */ /* 0x002fea0003900000 */
[----:B------:R-:W1:Y:S02]  /*24220*/  @!P0 SYNCS.PHASECHK.TRANS64 P0, [R0+URZ+0x30860], R3 ;  /* 0x03086003000085a7 */ /* 0x000e64000800007f */
[----:B-1----:R-:W-:Y:S05]  /*24230*/  @!P0 BRA `(.L_x_4053) ;  /* 0xfffffffc00f08947 */ /* 0x002fea000383ffff */
[----:B------:R-:W-:Y:S05]  /*24240*/  BRA `(.L_x_4200) ;  /* 0xffffffb400787947 */ /* 0x000fea000383ffff */
.L_x_4054:
[----:B------:R-:W-:Y:S01]  /*24250*/  BSSY B0, `(.L_x_4201) ;  /* 0x0000008000007945 */ /* 0x000fe20003800000 */
[----:B------:R-:W-:Y:S01]  /*24260*/  IMAD.MOV.U32 R13, RZ, RZ, R24 ;  /* 0x000000ffff0d7224 */ /* 0x000fe200078e0018 */
[----:B------:R-:W-:Y:S01]  /*24270*/  MOV R15, 0xffffffff ;  /* 0xffffffff000f7802 */ /* 0x000fe20000000f00 */
[----:B------:R-:W-:Y:S02]  /*24280*/  IMAD.MOV.U32 R12, RZ, RZ, RZ ;  /* 0x000000ffff0c7224 */ /* 0x000fe400078e00ff */
[----:B------:R-:W-:-:S07]  /*24290*/  IMAD.MOV.U32 R11, RZ, RZ, 0x181f ;  /* 0x0000181fff0b7424 */ /* 0x000fce00078e00ff */
[----:B0-2---:R-:W-:Y:S05]  /*242a0*/  WARPSYNC.COLLECTIVE R15, `(.L_x_4202) ;  /* 0x000000000f087348 */ /* 0x005fea0003c00000 */
[----:B--2---:R1:W2:Y:S02]  /*242b0*/  SHFL.IDX P6, R14, R13, R12, R11 ;  /* 0x0000000c0d0e7389 */ /* 0x0042a400000c000b */
[----:B012---:R-:W-:Y:S01]  /*242c0*/  ENDCOLLECTIVE ;  /* 0x000000000000791b */ /* 0x007fe20003800000 */
.L_x_4202:
[----:B------:R-:W-:Y:S05]  /*242d0*/  BSYNC B0 ;  /* 0x0000000000007941 */ /* 0x000fea0003800000 */
.L_x_4201:
[----:B------:R-:W-:Y:S02]  /*242e0*/  IMAD.MOV.U32 R13, RZ, RZ, R23 ;  /* 0x000000ffff0d7224 */ /* 0x000fe400078e0017 */
        /* <DEDUP_REMOVED lines=8> */
.L_x_4203:
[----:B------:R-:W-:Y:S01]  /*24370*/  ULDC UR4, c[0x0][0x2f4] ;  /* 0x0000bd0000047ab9 */ /* 0x000fe20000000800 */
[----:B------:R-:W-:Y:S01]  /*24380*/  IMAD R4, R7, 0x2, R22 ;  /* 0x0000000207047824 */ /* 0x000fe200078e0216 */
[----:B------:R-:W-:Y:S02]  /*24390*/  ISETP.GE.AND P2, PT, R33, UR4, PT ;  /* 0x0000000421007c0c */ /* 0x000fe4000bf46270 */
[----:B------:R-:W-:Y:S02]  /*243a0*/  ISETP.GE.AND P1, PT, R36, UR4, PT ;  /* 0x0000000424007c0c */ /* 0x000fe4000bf26270 */
[C---:B------:R-:W-:Y:S02]  /*243b0*/  ISETP.LT.OR P3, PT, R6.reuse, 0x1, P2 ;  /* 0x000000010600780c */ /* 0x040fe40001761670 */
[----:B------:R-:W-:Y:S01]  /*243c0*/  ISETP.LT.OR P4, PT, R6, 0x1, P1 ;  /* 0x000000010600780c */ /* 0x000fe20000f81670 */
[----:B------:R-:W-:Y:S02]  /*243d0*/  IMAD.MOV.U32 R13, RZ, RZ, R24 ;  /* 0x000000ffff0d7224 */ /* 0x000fe400078e0018 */
[----:B------:R-:W-:Y:S01]  /*243e0*/  IMAD.MOV.U32 R12, RZ, RZ, 0x1 ;  /* 0x00000001ff0c7424 */ /* 0x000fe200078e00ff */
[----:B------:R-:W-:-:S05]  /*243f0*/  IADD3 R2, P0, R14, R5, RZ ;  /* 0x000000050e027210 */ /* 0x000fca0007f1e0ff */
[----:B------:R-:W-:Y:S01]  /*24400*/  IMAD.X R3, RZ, RZ, R3, P0 ;  /* 0x000000ffff037224 */ /* 0x000fe200000e0603 */
[----:B------:R-:W-:-:S13]  /*24410*/  ISETP.GE.AND P0, PT, R35, UR4, PT ;  /* 0x0000000423007c0c */ /* 0x000fda000bf06270 */
[----:B------:R-:W-:Y:S05]  /*24420*/  WARPSYNC.COLLECTIVE R15, `(.L_x_4204) ;  /* 0x000000000f087348 */ /* 0x000fea0003c00000 */
[----:B------:R0:W1:Y:S02]  /*24430*/  SHFL.IDX P6, R14, R13, R12, R11 ;  /* 0x0000000c0d0e7389 */ /* 0x00006400000c000b */
[----:B01----:R-:W-:Y:S01]  /*24440*/  ENDCOLLECTIVE ;  /* 0x000000000000791b */ /* 0x003fe20003800000 */
.L_x_4204:
        /* <DEDUP_REMOVED lines=8> */
[----:B------:R-:W-:Y:S02]  /*244d0*/  ISETP.LT.OR P3, PT, R6, 0x11, P2 ;  /* 0x000000110600780c */ /* 0x000fe40001761670 */
[----:B------:R-:W-:-:S11]  /*244e0*/  MOV R7, R14 ;  /* 0x0000000e00077202 */ /* 0x000fd60000000f00 */
[----:B0-----:R-:W-:Y:S05]  /*244f0*/  WARPSYNC.COLLECTIVE R15, `(.L_x_4205) ;  /* 0x000000000f087348 */ /* 0x001fea0003c00000 */
[----:B------:R1:W2:Y:S02]  /*24500*/  SHFL.IDX P6, R14, R13, R12, R11 ;  /* 0x0000000c0d0e7389 */ /* 0x0002a400000c000b */
[----:B012---:R-:W-:Y:S01]  /*24510*/  ENDCOLLECTIVE ;  /* 0x000000000000791b */ /* 0x007fe20003800000 */
.L_x_4205:
[----:B------:R-:W-:Y:S02]  /*24520*/  IMAD.MOV.U32 R13, RZ, RZ, R24 ;  /* 0x000000ffff0d7224 */ /* 0x000fe400078e0018 */
[----:B------:R-:W-:Y:S01]  /*24530*/  IMAD.MOV.U32 R12, RZ, RZ, 0x2 ;  /* 0x00000002ff0c7424 */ /* 0x000fe200078e00ff */
[----:B------:R-:W-:-:S13]  /*24540*/  IADD3 R2, P4, R14, R5, RZ ;  /* 0x000000050e027210 */ /* 0x000fda0007f9e0ff */
[----:B------:R-:W-:Y:S05]  /*24550*/  WARPSYNC.COLLECTIVE R15, `(.L_x_4206) ;  /* 0x000000000f087348 */ /* 0x000fea0003c00000 */
[----:B------:R0:W1:Y:S02]  /*24560*/  SHFL.IDX P6, R14, R13, R12, R11 ;  /* 0x0000000c0d0e7389 */ /* 0x00006400000c000b */
[----:B01----:R-:W-:Y:S01]  /*24570*/  ENDCOLLECTIVE ;  /* 0x000000000000791b */ /* 0x003fe20003800000 */
.L_x_4206:
        /* <DEDUP_REMOVED lines=15> */
.L_x_4207:
[----:B------:R-:W-:Y:S02]  /*24670*/  IMAD.MOV.U32 R13, RZ, RZ, R24 ;  /* 0x000000ffff0d7224 */ /* 0x000fe400078e0018 */
[----:B------:R-:W-:Y:S01]  /*24680*/  IMAD.MOV.U32 R12, RZ, RZ, 0x3 ;  /* 0x00000003ff0c7424 */ /* 0x000fe200078e00ff */
[----:B------:R-:W-:-:S13]  /*24690*/  IADD3 R2, P4, R14, R5, RZ ;  /* 0x000000050e027210 */ /* 0x000fda0007f9e0ff */
[----:B------:R-:W-:Y:S05]  /*246a0*/  WARPSYNC.COLLECTIVE R15, `(.L_x_4208) ;  /* 0x000000000f087348 */ /* 0x000fea0003c00000 */
[----:B------:R0:W1:Y:S02]  /*246b0*/  SHFL.IDX P6, R14, R13, R12, R11 ;  /* 0x0000000c0d0e7389 */ /* 0x00006400000c000b */
[----:B01----:R-:W-:Y:S01]  /*246c0*/  ENDCOLLECTIVE ;  /* 0x000000000000791b */ /* 0x003fe20003800000 */
.L_x_4208:
        /* <DEDUP_REMOVED lines=15> */
.L_x_4209:
[----:B------:R-:W-:Y:S02]  /*247c0*/  IMAD.MOV.U32 R13, RZ, RZ, R24 ;  /* 0x000000ffff0d7224 */ /* 0x000fe400078e0018 */
[----:B------:R-:W-:Y:S01]  /*247d0*/  IMAD.MOV.U32 R12, RZ, RZ, 0x4 ;  /* 0x00000004ff0c7424 */ /* 0x000fe200078e00ff */
[----:B------:R-:W-:-:S13]  /*247e0*/  IADD3 R2, P4, R14, R5, RZ ;  /* 0x000000050e027210 */ /* 0x000fda0007f9e0ff */
[----:B------:R-:W-:Y:S05]  /*247f0*/  WARPSYNC.COLLECTIVE R15, `(.L_x_4210) ;  /* 0x000000000f087348 */ /* 0x000fea0003c00000 */
[----:B------:R0:W1:Y:S02]  /*24800*/  SHFL.IDX P6, R14, R13, R12, R11 ;  /* 0x0000000c0d0e7389 */ /* 0x00006400000c000b */
[----:B01----:R-:W-:Y:S01]  /*24810*/  ENDCOLLECTIVE ;  /* 0x000000000000791b */ /* 0x003fe20003800000 */
.L_x_4210:
        /* <DEDUP_REMOVED lines=15> */
.L_x_4211:
[----:B------:R-:W-:Y:S02]  /*24910*/  IMAD.MOV.U32 R13, RZ, RZ, R24 ;  /* 0x000000ffff0d7224 */ /* 0x000fe400078e0018 */
[----:B------:R-:W-:Y:S01]  /*24920*/  IMAD.MOV.U32 R12, RZ, RZ, 0x5 ;  /* 0x00000005ff0c7424 */ /* 0x000fe200078e00ff */
[----:B------:R-:W-:-:S13]  /*24930*/  IADD3 R2, P4, R14, R5, RZ ;  /* 0x000000050e027210 */ /* 0x000fda0007f9e0ff */
[----:B------:R-:W-:Y:S05]  /*24940*/  WARPSYNC.COLLECTIVE R15, `(.L_x_4212) ;  /* 0x000000000f087348 */ /* 0x000fea0003c00000 */
[----:B------:R0:W1:Y:S02]  /*24950*/  SHFL.IDX P6, R14, R13, R12, R11 ;  /* 0x0000000c0d0e7389 */ /* 0x00006400000c000b */
[----:B01----:R-:W-:Y:S01]  /*24960*/  ENDCOLLECTIVE ;  /* 0x000000000000791b */ /* 0x003fe20003800000 */
.L_x_4212:
        /* <DEDUP_REMOVED lines=10> */
[----:B------:R-:W-:-:S07]  /*24a10*/  MOV R24, R14 ;  /* 0x0000000e00187202 */ /* 0x000fce0000000f00 */
[----:B0-----:R-:W-:Y:S05]  /*24a20*/  WARPSYNC.COLLECTIVE R15, `(.L_x_4213) ;  /* 0x000000000f087348 */ /* 0x001fea0003c00000 */
[----:B------:R1:W2:Y:S02]  /*24a30*/  SHFL.IDX P6, R14, R13, R12, R11 ;  /* 0x0000000c0d0e7389 */ /* 0x0002a400000c000b */
[----:B012---:R-:W-:Y:S01]  /*24a40*/  ENDCOLLECTIVE ;  /* 0x000000000000791b */ /* 0x007fe20003800000 */
.L_x_4213:
[----:B------:R-:W-:Y:S05]  /*24a50*/  BRA `(.L_x_4214) ;  /* 0xffffffb0007c7947 */ /* 0x000fea000383ffff */
.L_x_4059:
        /* <DEDUP_REMOVED lines=8> */
.L_x_4216:
[----:B------:R-:W-:Y:S05]  /*24ae0*/  BSYNC B0 ;  /* 0x0000000000007941 */ /* 0x000fea0003800000 */
.L_x_4215:
        /* <DEDUP_REMOVED lines=9> */
.L_x_4217:
        /* <DEDUP_REMOVED lines=18> */
.L_x_4218:
[----:B------:R-:W-:Y:S01]  /*24ca0*/  IMAD.MOV.U32 R12, RZ, RZ, 0x2 ;  /* 0x00000002ff0c7424 */ /* 0x000fe200078e00ff */
[----:B------:R-:W-:-:S05]  /*24cb0*/  SEL R7, R14, RZ, P1 ;  /* 0x000000ff0e077207 */ /* 0x000fca0000800000 */
[----:B------:R-:W-:-:S04]  /*24cc0*/  IMAD.IADD R6, R4, 0x1, R7 ;  /* 0x0000000104067824 */ /* 0x000fc800078e0207 */
[----:B------:R-:W-:-:S07]  /*24cd0*/  IMAD.MOV.U32 R13, RZ, RZ, R6 ;  /* 0x000000ffff0d7224 */ /* 0x000fce00078e0006 */
[----:B------:R-:W-:Y:S05]  /*24ce0*/  WARPSYNC.COLLECTIVE R15, `(.L_x_4219) ;  /* 0x000000000f087348 */ /* 0x000fea0003c00000 */
[----:B------:R0:W1:Y:S02]  /*24cf0*/  SHFL.UP P6, R14, R13, R12, R11 ;  /* 0x0400000c0d0e7389 */ /* 0x00006400000c000b */
[----:B01----:R-:W-:Y:S01]  /*24d00*/  ENDCOLLECTIVE ;  /* 0x000000000000791b */ /* 0x003fe20003800000 */
.L_x_4219:
[----:B------:R-:W-:Y:S01]  /*24d10*/  IMAD.MOV.U32 R12, RZ, RZ, 0x4 ;  /* 0x00000004ff0c7424 */ /* 0x000fe200078e00ff */
[----:B------:R-:W-:-:S04]  /*24d20*/  SEL R7, R14, RZ, P2 ;  /* 0x000000ff0e077207 */ /* 0x000fc80001000000 */
[----:B------:R-:W-:-:S05]  /*24d30*/  IADD3 R7, R6, R7, RZ ;  /* 0x0000000706077210 */ /* 0x000fca0007ffe0ff */
[----:B------:R-:W-:-:S07]  /*24d40*/  IMAD.MOV.U32 R13, RZ, RZ, R7 ;  /* 0x000000ffff0d7224 */ /* 0x000fce00078e0007 */
[----:B------:R-:W-:Y:S05]  /*24d50*/  WARPSYNC.COLLECTIVE R15, `(.L_x_4220) ;  /* 0x000000000f087348 */ /* 0x000fea0003c00000 */
[----:B------:R0:W1:Y:S02]  /*24d60*/  SHFL.UP P6, R14, R13, R12, R11 ;  /* 0x0400000c0d0e7389 */ /* 0x00006400000c000b */
[----:B01----:R-:W-:Y:S01]  /*24d70*/  ENDCOLLECTIVE ;  /* 0x000000000000791b */ /* 0x003fe20003800000 */
.L_x_4220:
[----:B------:R-:W-:Y:S01]  /*24d80*/  IMAD.MOV.U32 R12, RZ, RZ, 0x8 ;  /* 0x00000008ff0c7424 */ /* 0x000fe200078e00ff */
[----:B------:R-:W-:-:S05]  /*24d90*/  SEL R2, R14, RZ, P3 ;  /* 0x000000ff0e027207 */ /* 0x000fca0001800000 */
[----:B------:R-:W-:-:S04]  /*24da0*/  IMAD.IADD R2, R7, 0x1, R2 ;  /* 0x0000000107027824 */ /* 0x000fc800078e0202 */
[----:B------:R-:W-:-:S07]  /*24db0*/  IMAD.MOV.U32 R13, RZ, RZ, R2 ;  /* 0x000000ffff0d7224 */ /* 0x000fce00078e0002 */
[----:B------:R-:W-:Y:S05]  /*24dc0*/  WARPSYNC.COLLECTIVE R15, `(.L_x_4221) ;  /* 0x000000000f087348 */ /* 0x000fea0003c00000 */
[----:B------:R0:W1:Y:S02]  /*24dd0*/  SHFL.UP P6, R14, R13, R12, R11 ;  /* 0x0400000c0d0e7389 */ /* 0x00006400000c000b */
[----:B01----:R-:W-:Y:S01]  /*24de0*/  ENDCOLLECTIVE ;  /* 0x000000000000791b */ /* 0x003fe20003800000 */
.L_x_4221:
[----:B------:R-:W-:Y:S01]  /*24df0*/  IMAD.MOV.U32 R12, RZ, RZ, 0x10 ;  /* 0x00000010ff0c7424 */ /* 0x000fe200078e00ff */
[----:B------:R-:W-:-:S05]  /*24e00*/  SEL R3, R14, RZ, P4 ;  /* 0x000000ff0e037207 */ /* 0x000fca0002000000 */
[----:B------:R-:W-:-:S04]  /*24e10*/  IMAD.IADD R3, R2, 0x1, R3 ;  /* 0x0000000102037824 */ /* 0x000fc800078e0203 */
[----:B------:R-:W-:-:S07]  /*24e20*/  IMAD.MOV.U32 R13, RZ, RZ, R3 ;  /* 0x000000ffff0d7224 */ /* 0x000fce00078e0003 */
[----:B------:R-:W-:Y:S05]  /*24e30*/  WARPSYNC.COLLECTIVE R15, `(.L_x_4222) ;  /* 0x000000000f087348 */ /* 0x000fea0003c00000 */
[----:B------:R0:W1:Y:S02]  /*24e40*/  SHFL.UP P6, R14, R13, R12, R11 ;  /* 0x0400000c0d0e7389 */ /* 0x00006400000c000b */
[----:B01----:R-:W-:Y:S01]  /*24e50*/  ENDCOLLECTIVE ;  /* 0x000000000000791b */ /* 0x003fe20003800000 */
.L_x_4222:
        /* <DEDUP_REMOVED lines=8> */
.L_x_4223:
[----:B------:R-:W-:Y:S05]  /*24ee0*/  BRA `(.L_x_4224) ;  /* 0xffffffb000947947 */ /* 0x000fea000383ffff */
.L_x_4064:
        /* <DEDUP_REMOVED lines=8> */
.L_x_4226:
[----:B------:R-:W-:Y:S05]  /*24f70*/  BSYNC B0 ;  /* 0x0000000000007941 */ /* 0x000fea0003800000 */
.L_x_4225:
        /* <DEDUP_REMOVED lines=8> */
.L_x_4227:
[----:B------:R-:W-:Y:S01]  /*25000*/  IMAD.MOV.U32 R12, RZ, RZ, 0x4 ;  /* 0x00000004ff0c7424 */ /* 0x000fe200078e00ff */
[----:B------:R-:W-:-:S05]  /*25010*/  SEL R0, R14, RZ, P2 ;  /* 0x000000ff0e007207 */ /* 0x000fca0001000000 */
[----:B------:R-:W-:-:S04]  /*25020*/  IMAD.IADD R0, R13, 0x1, R0 ;  /* 0x000000010d007824 */ /* 0x000fc800078e0200 */
[----:B------:R-:W-:-:S07]  /*25030*/  IMAD.MOV.U32 R13, RZ, RZ, R0 ;  /* 0x000000ffff0d7224 */ /* 0x000fce00078e0000 */
[----:B------:R-:W-:Y:S05]  /*25040*/  WARPSYNC.COLLECTIVE R15, `(.L_x_4228) ;  /* 0x000000000f087348 */ /* 0x000fea0003c00000 */
[----:B------:R0:W1:Y:S02]  /*25050*/  SHFL.UP P6, R14, R13, R12, R11 ;  /* 0x0400000c0d0e7389 */ /* 0x00006400000c000b */
[----:B01----:R-:W-:Y:S01]  /*25060*/  ENDCOLLECTIVE ;  /* 0x000000000000791b */ /* 0x003fe20003800000 */
.L_x_4228:
[----:B------:R-:W-:Y:S01]  /*25070*/  IMAD.MOV.U32 R12, RZ, RZ, 0x8 ;  /* 0x00000008ff0c7424 */ /* 0x000fe200078e00ff */
[----:B------:R-:W-:-:S05]  /*25080*/  SEL R3, R14, RZ, P3 ;  /* 0x000000ff0e037207 */ /* 0x000fca0001800000 */
[----:B------:R-:W-:-:S04]  /*25090*/  IMAD.IADD R2, R0, 0x1, R3 ;  /* 0x0000000100027824 */ /* 0x000fc800078e0203 */
[----:B------:R-:W-:-:S07]  /*250a0*/  IMAD.MOV.U32 R13, RZ, RZ, R2 ;  /* 0x000000ffff0d7224 */ /* 0x000fce00078e0002 */
[----:B------:R-:W-:Y:S05]  /*250b0*/  WARPSYNC.COLLECTIVE R15, `(.L_x_4229) ;  /* 0x000000000f087348 */ /* 0x000fea0003c00000 */
[----:B------:R0:W1:Y:S02]  /*250c0*/  SHFL.UP P6, R14, R13, R12, R11 ;  /* 0x0400000c0d0e7389 */ /* 0x00006400000c000b */
[----:B01----:R-:W-:Y:S01]  /*250d0*/  ENDCOLLECTIVE ;  /* 0x000000000000791b */ /* 0x003fe20003800000 */
.L_x_4229:
[----:B------:R-:W-:Y:S01]  /*250e0*/  IMAD.MOV.U32 R12, RZ, RZ, 0x10 ;  /* 0x00000010ff0c7424 */ /* 0x000fe200078e00ff */
[----:B------:R-:W-:-:S05]  /*250f0*/  SEL R3, R14, RZ, P4 ;  /* 0x000000ff0e037207 */ /* 0x000fca0002000000 */
[----:B------:R-:W-:-:S04]  /*25100*/  IMAD.IADD R3, R2, 0x1, R3 ;  /* 0x0000000102037824 */ /* 0x000fc800078e0203 */
[----:B------:R-:W-:-:S07]  /*25110*/  IMAD.MOV.U32 R13, RZ, RZ, R3 ;  /* 0x000000ffff0d7224 */ /* 0x000fce00078e0003 */
[----:B------:R-:W-:Y:S05]  /*25120*/  WARPSYNC.COLLECTIVE R15, `(.L_x_4230) ;  /* 0x000000000f087348 */ /* 0x000fea0003c00000 */
[----:B------:R0:W1:Y:S02]  /*25130*/  SHFL.UP P6, R14, R13, R12, R11 ;  /* 0x0400000c0d0e7389 */ /* 0x00006400000c000b */
[----:B01----:R-:W-:Y:S01]  /*25140*/  ENDCOLLECTIVE ;  /* 0x000000000000791b */ /* 0x003fe20003800000 */
.L_x_4230:
        /* <DEDUP_REMOVED lines=8> */
.L_x_4231:
[----:B------:R-:W-:Y:S05]  /*251d0*/  BRA `(.L_x_4232) ;  /* 0xffffffb000747947 */ /* 0x000fea000383ffff */
.L_x_4066:
[----:B------:R-:W-:Y:S01]  /*251e0*/  BSSY B0, `(.L_x_4233) ;  /* 0x0000006000007945 */ /* 0x000fe20003800000 */
[----:B------:R-:W-:Y:S01]  /*251f0*/  PLOP3.LUT P6, PT, P6, PT, PT, 0x8, 0x0 ;  /* 0x000000000000781c */ /* 0x000fe200037ce170 */
[----:B------:R-:W-:-:S12]  /*25200*/  IMAD.MOV.U32 R15, RZ, RZ, -0x1 ;  /* 0xffffffffff0f7424 */ /* 0x000fd800078e00ff */
[----:B0-----:R-:W-:Y:S05]  /*25210*/  WARPSYNC.COLLECTIVE R15, `(.L_x_4234) ;  /* 0x000000000f087348 */ /* 0x001fea0003c00000 */
[----:B------:R-:W-:Y:S01]  /*25220*/  VOTE.ANY R14, PT, P6 ;  /* 0x00000000000e7806 */ /* 0x000fe200030e0100 */
[----:B0-----:R-:W-:Y:S06]  /*25230*/  ENDCOLLECTIVE ;  /* 0x000000000000791b */ /* 0x001fec0003800000 */
.L_x_4234:
[----:B------:R-:W-:Y:S05]  /*25240*/  BSYNC B0 ;  /* 0x0000000000007941 */ /* 0x000fea0003800000 */
.L_x_4233:
        /* <DEDUP_REMOVED lines=9> */
.L_x_4235:
[----:B------:R-:W-:Y:S01]  /*252e0*/  MOV R4, R14 ;  /* 0x0000000e00047202 */ /* 0x000fe20000000f00 */
[----:B------:R-:W-:Y:S06]  /*252f0*/  BRA `(.L_x_4236) ;  /* 0xffffffb000647947 */ /* 0x000fec000383ffff */
.L_x_4068:
[----:B------:R-:W-:Y:S01]  /*25300*/  BSSY B0, `(.L_x_4237) ;  /* 0x0000007000007945 */ /* 0x000fe20003800000 */
[----:B------:R-:W-:Y:S02]  /*25310*/  IMAD.MOV.U32 R13, RZ, RZ, R6 ;  /* 0x000000ffff0d7224 */ /* 0x000fe400078e0006 */
[----:B------:R-:W-:Y:S02]  /*25320*/  IMAD.MOV.U32 R11, RZ, RZ, 0x1f ;  /* 0x0000001fff0b7424 */ /* 0x000fe400078e00ff */
[----:B------:R-:W-:-:S07]  /*25330*/  IMAD.MOV.U32 R15, RZ, RZ, -0x1 ;  /* 0xffffffffff0f7424 */ /* 0x000fce00078e00ff */
[----:B012---:R-:W-:Y:S05]  /*25340*/  WARPSYNC.COLLECTIVE R15, `(.L_x_4238) ;  /* 0x000000000f087348 */ /* 0x007fea0003c00000 */
[----:B------:R3:W4:Y:S02]  /*25350*/  SHFL.IDX P6, R14, R13, R12, R11 ;  /* 0x0000000c0d0e7389 */ /* 0x00072400000c000b */
[----:B01234-:R-:W-:Y:S01]  /*25360*/  ENDCOLLECTIVE ;  /* 0x000000000000791b */ /* 0x01ffe20003800000 */
.L_x_4238:
[----:B------:R-:W-:Y:S05]  /*25370*/  BSYNC B0 ;  /* 0x0000000000007941 */ /* 0x000fea0003800000 */
.L_x_4237:
[----:B------:R-:W-:Y:S05]  /*25380*/  BRA `(.L_x_4067) ;  /* 0xffffffb0005c7947 */ /* 0x000fea000383ffff */
.L_x_4072:
[----:B0-----:R0:W1:Y:S02]  /*25390*/  SYNCS.PHASECHK.TRANS64.TRYWAIT P0, [R7+URZ+0x30820], R0 ;  /* 0x03082000070075a7 */ /* 0x001064000800017f */
[----:B-1----:R-:W-:Y:S05]  /*253a0*/  @!P0 NANOSLEEP.SYNCS 0x989680 ;  /* 0x009896800000895d */ /* 0x002fea0003900000 */
[----:B------:R-:W1:Y:S02]  /*253b0*/  @!P0 SYNCS.PHASECHK.TRANS64 P0, [R7+URZ+0x30820], R0 ;  /* 0x03082000070085a7 */ /* 0x000e64000800007f */
[----:B-1----:R-:W-:Y:S05]  /*253c0*/  @!P0 BRA `(.L_x_4072) ;  /* 0xfffffffc00f08947 */ /* 0x002fea000383ffff */
[----:B------:R-:W-:Y:S05]  /*253d0*/  BRA `(.L_x_4239) ;  /* 0xffffffb400487947 */ /* 0x000fea000383ffff */
.L_x_4073:
        /* <DEDUP_REMOVED lines=8> */
[----:B0-----:R-:W-:Y:S05]  /*25460*/  WARPSYNC.COLLECTIVE R15, `(.L_x_4241) ;  /* 0x000000000f087348 */ /* 0x001fea0003c00000 */
[----:B------:R1:W2:Y:S02]  /*25470*/  SHFL.IDX P6, R14, R13, R12, R11 ;  /* 0x0000000c0d0e7389 */ /* 0x0002a400000c000b */
[----:B012---:R-:W-:Y:S01]  /*25480*/  ENDCOLLECTIVE ;  /* 0x000000000000791b */ /* 0x007fe20003800000 */
.L_x_4241:
[----:B------:R-:W-:Y:S05]  /*25490*/  BSYNC B0 ;  /* 0x0000000000007941 */ /* 0x000fea0003800000 */
.L_x_4240:
[----:B------:R-:W-:Y:S05]  /*254a0*/  BRA `(.L_x_4242) ;  /* 0xffffffb400307947 */ /* 0x000fea000383ffff */
.L_x_4074:
[----:B------:R-:W-:Y:S01]  /*254b0*/  BSSY B0, `(.L_x_4243) ;  /* 0x0000006000007945 */ /* 0x000fe20003800000 */
[----:B------:R-:W-:-:S07]  /*254c0*/  IMAD.MOV.U32 R15, RZ, RZ, -0x1 ;  /* 0xffffffffff0f7424 */ /* 0x000fce00078e00ff */
[----:B0-----:R-:W-:Y:S05]  /*254d0*/  WARPSYNC.COLLECTIVE R15, `(.L_x_4244) ;  /* 0x000000000f0c7348 */ /* 0x001fea0003c00000 */
[----:B------:R-:W-:Y:S02]  /*254e0*/  ELECT P6, UR62, PT ;  /* 0x00000000003e782f */ /* 0x000fe400038c0000 */
[----:B------:R-:W-:Y:S01]  /*254f0*/  MOV R14, UR62 ;  /* 0x0000003e000e7c02 */ /* 0x000fe20008000f00 */
[----:B0-----:R-:W-:Y:S10]  /*25500*/  ENDCOLLECTIVE ;  /* 0x000000000000791b */ /* 0x001ff40003800000 */
.L_x_4244:
[----:B------:R-:W-:Y:S05]  /*25510*/  BSYNC B0 ;  /* 0x0000000000007941 */ /* 0x000fea0003800000 */
.L_x_4243:
[----:B------:R-:W-:Y:S05]  /*25520*/  BRA `(.L_x_4245) ;  /* 0xffffffb400247947 */ /* 0x000fea000383ffff */
.L_x_4076:
[----:B0-----:R0:W1:Y:S02]  /*25530*/  SYNCS.PHASECHK.TRANS64.TRYWAIT P1, [R5+URZ+0x30840], R0 ;  /* 0x03084000050075a7 */ /* 0x001064000802017f */
[----:B-1----:R-:W-:Y:S05]  /*25540*/  @!P1 NANOSLEEP.SYNCS 0x989680 ;  /* 0x009896800000995d */ /* 0x002fea0003900000 */
[----:B------:R-:W1:Y:S02]  /*25550*/  @!P1 SYNCS.PHASECHK.TRANS64 P1, [R5+URZ+0x30840], R0 ;  /* 0x03084000050095a7 */ /* 0x000e64000802007f */
[----:B-1----:R-:W-:Y:S05]  /*25560*/  @!P1 BRA `(.L_x_4076) ;  /* 0xfffffffc00f09947 */ /* 0x002fea000383ffff */
[----:B------:R-:W-:Y:S05]  /*25570*/  BRA `(.L_x_4246) ;  /* 0xffffffb400447947 */ /* 0x000fea000383ffff */
.L_x_4078:
[----:B-1----:R1:W2:Y:S02]  /*25580*/  SYNCS.PHASECHK.TRANS64.TRYWAIT P1, [R3+URZ+0x30840], R2 ;  /* 0x03084002030075a7 */ /* 0x0022a4000802017f */
[----:B--2---:R-:W-:Y:S05]  /*25590*/  @!P1 NANOSLEEP.SYNCS 0x989680 ;  /* 0x009896800000995d */ /* 0x004fea0003900000 */
[----:B------:R-:W2:Y:S02]  /*255a0*/  @!P1 SYNCS.PHASECHK.TRANS64 P1, [R3+URZ+0x30840], R2 ;  /* 0x03084002030095a7 */ /* 0x000ea4000802007f */
[----:B--2---:R-:W-:Y:S05]  /*255b0*/  @!P1 BRA `(.L_x_4078) ;  /* 0xfffffffc00f09947 */ /* 0x004fea000383ffff */
[----:B------:R-:W-:Y:S05]  /*255c0*/  BRA `(.L_x_4247) ;  /* 0xffffffb400507947 */ /* 0x000fea000383ffff */
.L_x_4080:
[----:B--2---:R2:W3:Y:S02]  /*255d0*/  SYNCS.PHASECHK.TRANS64.TRYWAIT P1, [R5+URZ+0x30860], R0 ;  /* 0x03086000050075a7 */ /* 0x0044e4000802017f */
[----:B---3--:R-:W-:Y:S05]  /*255e0*/  @!P1 NANOSLEEP.SYNCS 0x989680 ;  /* 0x009896800000995d */ /* 0x008fea0003900000 */
[----:B------:R-:W3:Y:S02]  /*255f0*/  @!P1 SYNCS.PHASECHK.TRANS64 P1, [R5+URZ+0x30860], R0 ;  /* 0x03086000050095a7 */ /* 0x000ee4000802007f */
[----:B---3--:R-:W-:Y:S05]  /*25600*/  @!P1 BRA `(.L_x_4080) ;  /* 0xfffffffc00f09947 */ /* 0x008fea000383ffff */
[----:B------:R-:W-:Y:S05]  /*25610*/  BRA `(.L_x_4248) ;  /* 0xffffffb4004c7947 */ /* 0x000fea000383ffff */
.L_x_4249:
        /* <DEDUP_REMOVED lines=14> */
.L_x_15836:


//--------------------- .text._ZN7cutlass13device_kernelIN5flash11enable_sm90INS1_16FlashAttnFwdSm90INS1_25CollectiveMainloopFwdSm90ILi2EN4cute5tupleIJNS5_1CILi1EEES8_S8_EEENS6_IJNS7_ILi128EEENS7_ILi96EEENS7_ILi192EEEEEELi192ENS_10bfloat16_tEfNS_4arch4Sm90ELb0ELb1ELb1ELb0ELb1ELb0ELb0ELb1ELb1ELb1ELb0ELb0EEENS1_21CollectiveEpilogueFwdINS6_IJSA_SC_SB_EEES9_SE_SG_Li256ELb0ELb1ELb0ELb0EEENS1_30DynamicPersistentTileSchedulerILi256ELi128ELb0ELb1ELb1EEEEEEEEEvNT_6ParamsE --------------------------
	.section	.text._ZN7cutlass13device_kernelIN5flash11enable_sm90INS1_16FlashAttnFwdSm90INS1_25CollectiveMainloopFwdSm90ILi2EN4cute5tupleIJNS5_1CILi1EEES8_S8_EEENS6_IJNS7_ILi128EEENS7_ILi96EEENS7_ILi192EEEEEELi192ENS_10bfloat16_tEfNS_4arch4Sm90ELb0ELb1ELb1ELb0ELb1ELb0ELb0ELb1ELb1ELb1ELb0ELb0EEENS1_21CollectiveEpilogueFwdINS6_IJSA_SC_SB_EEES9_SE_SG_Li256ELb0ELb1ELb0ELb0EEENS1_30DynamicPersistentTileSchedulerILi256ELi128ELb0ELb1ELb1EEEEEEEEEvNT_6ParamsE,"ax",@progbits
	.align	128
.text._ZN7cutlass13device_kernelIN5flash11enable_sm90INS1_16FlashAttnFwdSm90INS1_25CollectiveMainloopFwdSm90ILi2EN4cute5tupleIJNS5_1CILi1EEES8_S8_EEENS6_IJNS7_ILi128EEENS7_ILi96EEENS7_ILi192EEEEEELi192ENS_10bfloat16_tEfNS_4arch4Sm90ELb0ELb1ELb1ELb0ELb1ELb0ELb0ELb1ELb1ELb1ELb0ELb0EEENS1_21CollectiveEpilogueFwdINS6_IJSA_SC_SB_EEES9_SE_SG_Li256ELb0ELb1ELb0ELb0EEENS1_30DynamicPersistentTileSchedulerILi256ELi128ELb0ELb1ELb1EEEEEEEEEvNT_6ParamsE:
        .type           _ZN7cutlass13device_kernelIN5flash11enable_sm90INS1_16FlashAttnFwdSm90INS1_25CollectiveMainloopFwdSm90ILi2EN4cute5tupleIJNS5_1CILi1EEES8_S8_EEENS6_IJNS7_ILi128EEENS7_ILi96EEENS7_ILi192EEEEEELi192ENS_10bfloat16_tEfNS_4arch4Sm90ELb0ELb1ELb1ELb0ELb1ELb0ELb0ELb1ELb1ELb1ELb0ELb0EEENS1_21CollectiveEpilogueFwdINS6_IJSA_SC_SB_EEES9_SE_SG_Li256ELb0ELb1ELb0ELb0EEENS1_30DynamicPersistentTileSchedulerILi256ELi128ELb0ELb1ELb1EEEEEEEEEvNT_6ParamsE,@function
        .size           _ZN7cutlass13device_kernelIN5flash11enable_sm90INS1_16FlashAttnFwdSm90INS1_25CollectiveMainloopFwdSm90ILi2EN4cute5tupleIJNS5_1CILi1EEES8_S8_EEENS6_IJNS7_ILi128EEENS7_ILi96EEENS7_ILi192EEEEEELi192ENS_10bfloat16_tEfNS_4arch4Sm90ELb0ELb1ELb1ELb0ELb1ELb0ELb0ELb1ELb1ELb1ELb0ELb0EEENS1_21CollectiveEpilogueFwdINS6_IJSA_SC_SB_EEES9_SE_SG_Li256ELb0ELb1ELb0ELb0EEENS1_30DynamicPersistentTileSchedulerILi256ELi128ELb0ELb1ELb1EEEEEEEEEvNT_6ParamsE,(.L_x_15837 - _ZN7cutlass13device_kernelIN5flash11enable_sm90INS1_16FlashAttnFwdSm90INS1_25CollectiveMainloopFwdSm90ILi2EN4cute5tupleIJNS5_1CILi1EEES8_S8_EEENS6_IJNS7_ILi128EEENS7_ILi96EEENS7_ILi192EEEEEELi192ENS_10bfloat16_tEfNS_4arch4Sm90ELb0ELb1ELb1ELb0ELb1ELb0ELb0ELb1ELb1ELb1ELb0ELb0EEENS1_21CollectiveEpilogueFwdINS6_IJSA_SC_SB_EEES9_SE_SG_Li256ELb0ELb1ELb0ELb0EEENS1_30DynamicPersistentTileSchedulerILi256ELi128ELb0ELb1ELb1EEEEEEEEEvNT_6ParamsE)
        .other          _ZN7cutlass13device_kernelIN5flash11enable_sm90INS1_16FlashAttnFwdSm90INS1_25CollectiveMainloopFwdSm90ILi2EN4cute5tupleIJNS5_1CILi1EEES8_S8_EEENS6_IJNS7_ILi128EEENS7_ILi96EEENS7_ILi192EEEEEELi192ENS_10bfloat16_tEfNS_4arch4Sm90ELb0ELb1ELb1ELb0ELb1ELb0ELb0ELb1ELb1ELb1ELb0ELb0EEENS1_21CollectiveEpilogueFwdINS6_IJSA_SC_SB_EEES9_SE_SG_Li256ELb0ELb1ELb0ELb0EEENS1_30DynamicPersistentTileSchedulerILi256ELi128ELb0ELb1ELb1EEEEEEEEEvNT_6ParamsE,@"STO_CUDA_ENTRY STV_DEFAULT"
_ZN7cutlass13device_kernelIN5flash11enable_sm90INS1_16FlashAttnFwdSm90INS1_25CollectiveMainloopFwdSm90ILi2EN4cute5tupleIJNS5_1CILi1EEES8_S8_EEENS6_IJNS7_ILi128EEENS7_ILi96EEENS7_ILi192EEEEEELi192ENS_10bfloat16_tEfNS_4arch4Sm90ELb0ELb1ELb1ELb0ELb1ELb0ELb0ELb1ELb1ELb1ELb0ELb0EEENS1_21CollectiveEpilogueFwdINS6_IJSA_SC_SB_EEES9_SE_SG_Li256ELb0ELb1ELb0ELb0EEENS1_30DynamicPersistentTileSchedulerILi256ELi128ELb0ELb1ELb1EEEEEEEEEvNT_6ParamsE:
        /* <DEDUP_REMOVED lines=45> */
.L_x_4250:
        /* <DEDUP_REMOVED lines=22> */
.L_x_4251:
        /* <DEDUP_REMOVED lines=18> */
.L_x_4252:
        /* <DEDUP_REMOVED lines=22> */
.L_x_4253:
        /* <DEDUP_REMOVED lines=23> */
.L_x_4254:
        /* <DEDUP_REMOVED lines=10> */
.L_x_4256:
        /* <DEDUP_REMOVED lines=16> */
[----:B------:R-:W-:Y:S02]  /*09c0*/  LEA.HI R4, R0, R207, RZ, 0x5 ;  /* 0x000000cf00047211 */ /* 0x000fe400078f28ff */
[----:B------:R-:W-:Y:S02]  /*09d0*/  LOP3.LUT R198, R3, 0xffffff80, RZ, 0xc0, !PT ;  /* 0xffffff8003c67812 */ /* 0x000fe400078ec0ff */
[----:B------:R-:W-:Y:S01]  /*09e0*/  SHF.R.S32.HI R200, RZ, 0x7, R3 ;  /* 0x00000007ffc87819 */ /* 0x000fe20000011403 */
[----:B------:R-:W-:Y:S02]  /*09f0*/  IMAD.SHL.U32 R6, R4, 0x20, RZ ;  /* 0x0000002004067824 */ /* 0x000fe400078e00ff */
[----:B------:R-:W-:Y:S01]  /*0a00*/  IMAD.IADD R198, R207, 0x1, -R198 ;  /* 0x00000001cfc67824 */ /* 0x000fe200078e0ac6 */
[----:B------:R-:W-:-:S02]  /*0a10*/  LEA.HI R3, R3, R200, RZ, 0x1 ;  /* 0x000000c803037211 */ /* 0x000fc400078f08ff */
[----:B------:R-:W-:Y:S02]  /*0a20*/  LOP3.LUT R7, R6, 0xfffffc00, RZ, 0xc0, !PT ;  /* 0xfffffc0006077812 */ /* 0x000fe400078ec0ff */
[----:B------:R-:W-:Y:S02]  /*0a30*/  SHF.R.S32.HI R9, RZ, 0x1f, R198 ;  /* 0x0000001fff097819 */ /* 0x000fe400000114c6 */
[----:B------:R-:W-:Y:S02]  /*0a40*/  LEA.HI R6, R0, R207, RZ, 0x2 ;  /* 0x000000cf00067211 */ /* 0x000fe400078f10ff */
[----:B------:R-:W-:Y:S02]  /*0a50*/  LEA.HI R8, R9, R198, RZ, 0x2 ;  /* 0x000000c609087211 */ /* 0x000fe400078f10ff */
[----:B------:R-:W-:Y:S02]  /*0a60*/  LOP3.LUT R6, R6, 0xfffffffc, RZ, 0xc0, !PT ;  /* 0xfffffffc06067812 */ /* 0x000fe400078ec0ff */
[----:B------:R-:W-:-:S02]  /*0a70*/  SHF.R.S32.HI R10, RZ, 0x2, R8 ;  /* 0x00000002ff0a7819 */ /* 0x000fc40000011408 */
[----:B------:R-:W-:Y:S01]  /*0a80*/  SHF.R.S32.HI R11, RZ, 0x1f, R8 ;  /* 0x0000001fff0b7819 */ /* 0x000fe20000011408 */
[----:B------:R-:W-:Y:S01]  /*0a90*/  IMAD.IADD R6, R207, 0x1, -R6 ;  /* 0x00000001cf067824 */ /* 0x000fe200078e0a06 */
[----:B------:R-:W-:Y:S02]  /*0aa0*/  LEA.HI R9, R9, R198, RZ, 0x5 ;  /* 0x000000c609097211 */ /* 0x000fe400078f28ff */
[----:B------:R-:W-:Y:S02]  /*0ab0*/  LEA.HI R11, R11, R10, RZ, 0x3 ;  /* 0x0000000a0b0b7211 */ /* 0x000fe400078f18ff */
[----:B------:R-:W-:Y:S02]  /*0ac0*/  SHF.R.S32.HI R9, RZ, 0x5, R9 ;  /* 0x00000005ff097819 */ /* 0x000fe40000011409 */
[----:B------:R-:W-:Y:S02]  /*0ad0*/  LOP3.LUT R11, R11, 0xfffffff8, RZ, 0xc0, !PT ;  /* 0xfffffff80b0b7812 */ /* 0x000fe400078ec0ff */
[----:B------:R-:W-:-:S03]  /*0ae0*/  LOP3.LUT R3, R3, 0x3fffffe, RZ, 0xc0, !PT ;  /* 0x03fffffe03037812 */ /* 0x000fc600078ec0ff */
[----:B------:R-:W-:Y:S02]  /*0af0*/  IMAD.IADD R10, R10, 0x1, -R11 ;  /* 0x000000010a0a7824 */ /* 0x000fe400078e0a0b */
[----:B------:R-:W-:Y:S02]  /*0b00*/  IMAD.IADD R3, R200, 0x1, -R3 ;  /* 0x00000001c8037824 */ /* 0x000fe400078e0a03 */
[----:B------:R-:W-:-:S04]  /*0b10*/  IMAD R10, R9, 0x10, R10 ;  /* 0x00000010090a7824 */ /* 0x000fc800078e020a */
[----:B------:R-:W-:Y:S01]  /*0b20*/  IMAD R201, R3, 0x40, R10 ;  /* 0x0000004003c97824 */ /* 0x000fe200078e020a */
[----:B------:R-:W-:-:S05]  /*0b30*/  LOP3.LUT R3, R8, 0x7ffffffc, RZ, 0xc0, !PT ;  /* 0x7ffffffc08037812 */ /* 0x000fca00078ec0ff */
[----:B------:R-:W-:Y:S01]  /*0b40*/  IMAD.IADD R18, R198, 0x1, -R3 ;  /* 0x00000001c6127824 */ /* 0x000fe200078e0a03 */
[----:B--2---:R-:W-:Y:S02]  /*0b50*/  R2UR UR5, R2 ;  /* 0x00000000020572ca */ /* 0x004fe400000e0000 */
[CC--:B------:R-:W-:Y:S02]  /*0b60*/  LEA.HI R2, R0.reuse, R207.reuse, RZ, 0x4 ;  /* 0x000000cf00027211 */ /* 0x0c0fe400078f20ff */
[----:B------:R-:W-:Y:S02]  /*0b70*/  LEA.HI R0, R0, R207, RZ, 0x3 ;  /* 0x000000cf00007211 */ /* 0x000fe400078f18ff */
[C---:B------:R-:W-:Y:S02]  /*0b80*/  LOP3.LUT R4, R2.reuse, 0x3fffff0, RZ, 0xc0, !PT ;  /* 0x03fffff002047812 */ /* 0x040fe400078ec0ff */
[----:B------:R-:W-:Y:S02]  /*0b90*/  SHF.R.S32.HI R5, RZ, 0x4, R2 ;  /* 0x00000004ff057819 */ /* 0x000fe40000011402 */
[----:B------:R-:W-:Y:S01]  /*0ba0*/  SHF.R.S32.HI R196, RZ, 0x3, R0 ;  /* 0x00000003ffc47819 */ /* 0x000fe20000011400 */
[----:B------:R-:W-:Y:S01]  /*0bb0*/  IMAD.IADD R4, R207, 0x1, -R4 ;  /* 0x00000001cf047824 */ /* 0x000fe200078e0a04 */
[----:B------:R-:W-:Y:S01]  /*0bc0*/  LEA.HI R2, R2, R5, RZ, 0x1 ;  /* 0x0000000502027211 */ /* 0x000fe200078f08ff */
[----:B------:R-:W-:-:S02]  /*0bd0*/  ULOP3.LUT UR6, UR5, 0x1, URZ, 0xfc, !UPT ;  /* 0x0000000105067892 */ /* 0x000fc4000f8efc3f */
[----:B------:R-:W-:Y:S01]  /*0be0*/  IMAD R7, R4, 0x40, R7 ;  /* 0x0000004004077824 */ /* 0x000fe200078e0207 */
[----:B------:R-:W-:Y:S01]  /*0bf0*/  LOP3.LUT R2, R2, 0x1ffffffe, RZ, 0xc0, !PT ;  /* 0x1ffffffe02027812 */ /* 0x000fe200078ec0ff */
[----:B------:R-:W-:Y:S01]  /*0c00*/  UMOV UR5, URZ ;  /* 0x0000003f00057c82 */ /* 0x000fe20008000000 */
[----:B------:R-:W-:Y:S01]  /*0c10*/  LOP3.LUT R4, R0, 0xfffffff8, RZ, 0xc0, !PT ;  /* 0xfffffff800047812 */ /* 0x000fe200078ec0ff */
[----:B------:R-:W-:Y:S02]  /*0c20*/  IMAD.U32 R203, RZ, RZ, UR6 ;  /* 0x00000006ffcb7e24 */ /* 0x000fe4000f8e00ff */
[----:B------:R-:W-:Y:S01]  /*0c30*/  IMAD.IADD R2, R5, 0x1, -R2 ;  /* 0x0000000105027824 */ /* 0x000fe200078e0a02 */
[----:B------:R-:W-:Y:S01]  /*0c40*/  LEA.HI R5, R6, R6, RZ, 0x1 ;  /* 0x0000000606057211 */ /* 0x000fe200078f08ff */
[----:B------:R-:W-:Y:S02]  /*0c50*/  IMAD.IADD R193, R207, 0x1, -R4 ;  /* 0x00000001cfc17824 */ /* 0x000fe400078e0a04 */
[----:B------:R-:W-:Y:S01]  /*0c60*/  IMAD R202, R2, 0x8, R7 ;  /* 0x0000000802ca7824 */ /* 0x000fe200078e0207 */
[----:B------:R-:W-:Y:S01]  /*0c70*/  LOP3.LUT R5, R5, 0x1ffffffe, RZ, 0xc0, !PT ;  /* 0x1ffffffe05057812 */ /* 0x000fe200078ec0ff */
[----:B------:R-:W-:-:S02]  /*0c80*/  IMAD.SHL.U32 R22, R193, 0x8, RZ ;  /* 0x00000008c1167824 */ /* 0x000fc400078e00ff */
[----:B------:R-:W-:Y:S02]  /*0c90*/  IMAD.U32 R197, RZ, RZ, UR5 ;  /* 0x00000005ffc57e24 */ /* 0x000fe4000f8e00ff */
[C---:B------:R-:W-:Y:S01]  /*0ca0*/  VIADD R23, R22.reuse, 0x40 ;  /* 0x0000004016177836 */ /* 0x040fe20000000000 */
[----:B------:R-:W-:Y:S01]  /*0cb0*/  SHF.R.S32.HI R206, RZ, 0x1f, R22 ;  /* 0x0000001fffce7819 */ /* 0x000fe20000011416 */
[----:B------:R-:W-:Y:S02]  /*0cc0*/  VIADD R192, R22, 0x80 ;  /* 0x0000008016c07836 */ /* 0x000fe40000000000 */
[----:B------:R-:W-:Y:S01]  /*0cd0*/  IMAD.IADD R6, R6, 0x1, -R5 ;  /* 0x0000000106067824 */ /* 0x000fe200078e0a05 */
[----:B------:R-:W-:Y:S02]  /*0ce0*/  SHF.R.S32.HI R205, RZ, 0x1f, R23 ;  /* 0x0000001fffcd7819 */ /* 0x000fe40000011417 */
[----:B------:R-:W-:Y:S01]  /*0cf0*/  SHF.R.S32.HI R204, RZ, 0x1f, R192 ;  /* 0x0000001fffcc7819 */ /* 0x000fe200000114c0 */
[----:B------:R-:W-:-:S07]  /*0d00*/  IMAD R19, R6, 0x8, R201 ;  /* 0x0000000806137824 */ /* 0x000fce00078e02c9 */
.L_x_4361:
        /* <DEDUP_REMOVED lines=21> */
.L_x_4257:
[----:B------:R-:W-:Y:S01]  /*0e60*/  ULDC UR7, c[0x0][0xc54] ;  /* 0x0003150000077ab9 */ /* 0x000fe20000000800 */
[----:B------:R-:W-:Y:S01]  /*0e70*/  UMOV UR6, UR9 ;  /* 0x0000000900067c82 */ /* 0x000fe20008000000 */
[----:B------:R-:W-:-:S11]  /*0e80*/  UISETP.NE.AND UP0, UPT, UR7, 0x1, UPT ;  /* 0x000000010700788c */ /* 0x000fd6000bf05270 */
[----:B------:R-:W-:Y:S02]  /*0e90*/  @UP0 ULDC.64 UR10, c[0x0][0xc58] ;  /* 0x00031600000a0ab9 */ /* 0x000fe40000000a00 */
[----:B------:R-:W-:-:S04]  /*0ea0*/  UIMAD.WIDE.U32 UR4, UR9, UR10, URZ ;  /* 0x0000000a090472a5 */ /* 0x000fc8000f8e003f */
[----:B------:R-:W-:-:S04]  /*0eb0*/  @UP0 USHF.R.U32.HI UR6, URZ, UR11, UR5 ;  /* 0x0000000b3f060299 */ /* 0x000fc80008011605 */
[----:B------:R-:W-:-:S12]  /*0ec0*/  UIMAD UR4, UR6, UR7, URZ ;  /* 0x00000007060472a4 */ /* 0x000fd8000f8e023f */
.L_x_4258:
[----:B------:R-:W0:Y:S01]  /*0ed0*/  LDC R199, c[0x0][0x448] ;  /* 0x00011200ffc77b82 */ /* 0x000e220000000800 */
[----:B------:R-:W-:Y:S01]  /*0ee0*/  ULDC UR7, c[0x0][0xc48] ;  /* 0x0003120000077ab9 */ /* 0x000fe20000000800 */
[----:B------:R-:W-:Y:S01]  /*0ef0*/  ULOP3.LUT UR6, URZ, UR6, URZ, 0x33, !UPT ;  /* 0x000000063f067292 */ /* 0x000fe2000f8e333f */
[----:B------:R-:W-:Y:S01]  /*0f00*/  LOP3.LUT R16, R16, 0xffefffff, RZ, 0xc0, !PT ;  /* 0xffefffff10107812 */ /* 0x000fe200078ec0ff */
[----:B------:R-:W-:Y:S02]  /*0f10*/  UISETP.NE.AND UP0, UPT, UR7, 0x1, UPT ;  /* 0x000000010700788c */ /* 0x000fe4000bf05270 */
[----:B------:R-:W-:Y:S02]  /*0f20*/  UIADD3 UR4, UR9, -UR4, URZ ;  /* 0x8000000409047290 */ /* 0x000fe4000fffe03f */
[----:B------:R-:W1:Y:S01]  /*0f30*/  LDC.64 R8, c[0x0][0x9e0] ;  /* 0x00027800ff087b82 */ /* 0x000e620000000a00 */
[----:B------:R-:W-:Y:S01]  /*0f40*/  ULDC UR5, c[0x0][0xc3c] ;  /* 0x00030f0000057ab9 */ /* 0x000fe20000000800 */
[----:B------:R-:W-:Y:S01]  /*0f50*/  ULDC UR9, c[0x0][0xc54] ;  /* 0x0003150000097ab9 */ /* 0x000fe20000000800 */
[----:B------:R-:W-:-:S02]  /*0f60*/  UIADD3 UR6, UR6, UR5, URZ ;  /* 0x0000000506067290 */ /* 0x000fc4000fffe03f */
[----:B------:R-:W-:Y:S02]  /*0f70*/  UIMAD UR8, UR8, UR9, UR4 ;  /* 0x00000009080872a4 */ /* 0x000fe4000f8e0204 */
[----:B------:R-:W-:Y:S01]  /*0f80*/  USHF.L.U32 UR42, UR6, 0x7, URZ ;  /* 0x00000007062a7899 */ /* 0x000fe2000800063f */
[----:B------:R-:W2:Y:S01]  /*0f90*/  LDC R75, c[0x0][0x288] ;  /* 0x0000a200ff4b7b82 */ /* 0x000ea20000000800 */
[----:B------:R-:W-:Y:S01]  /*0fa0*/  ULDC.64 UR10, c[0x0][0x418] ;  /* 0x00010600000a7ab9 */ /* 0x000fe20000000a00 */
[----:B------:R-:W-:Y:S01]  /*0fb0*/  @UP0 ULDC UR4, c[0x0][0xc4c] ;  /* 0x0003130000040ab9 */ /* 0x000fe20000000800 */
[----:B------:R-:W-:Y:S01]  /*0fc0*/  ISETP.NE.U32.AND P0, PT, RZ, UR10, PT ;  /* 0x0000000aff007c0c */ /* 0x000fe2000bf05070 */
[----:B------:R-:W-:Y:S02]  /*0fd0*/  UIMAD.WIDE.U32 UR4, UR8, UR4, URZ ;  /* 0x00000004080472a5 */ /* 0x000fe4000f8e003f */
[----:B------:R-:W-:Y:S01]  /*0fe0*/  UIADD3 UR6, UR42, 0x7f, URZ ;  /* 0x0000007f2a067890 */ /* 0x000fe2000fffe03f */
[----:B------:R-:W-:Y:S01]  /*0ff0*/  ISETP.NE.AND.EX P0, PT, RZ, UR11, PT, P0 ;  /* 0x0000000bff007c0c */ /* 0x000fe2000bf05300 */
[----:B------:R-:W3:Y:S01]  /*1000*/  LDC R0, c[0x0][0x424] ;  /* 0x00010900ff007b82 */ /* 0x000ee20000000800 */
[----:B0-----:R-:W-:Y:S01]  /*1010*/  ISETP.NE.AND P2, PT, R199, 0x1, PT ;  /* 0x00000001c700780c */ /* 0x001fe20003f45270 */
[----:B------:R-:W-:Y:S01]  /*1020*/  @UP0 ULDC UR9, c[0x0][0xc50] ;  /* 0x0003140000090ab9 */ /* 0x000fe20000000800 */
[----:B------:R-:W-:Y:S01]  /*1030*/  UMOV UR12, UR8 ;  /* 0x00000008000c7c82 */ /* 0x000fe20008000000 */
[----:B------:R-:W-:Y:S01]  /*1040*/  @UP0 USHF.R.U32.HI UR12, URZ, UR9, UR5 ;  /* 0x000000093f0c0299 */ /* 0x000fe20008011605 */
[----:B------:R-:W-:-:S03]  /*1050*/  IMAD.U32 R2, RZ, RZ, UR6 ;  /* 0x00000006ff027e24 */ /* 0x000fc6000f8e00ff */
[----:B------:R-:W0:Y:S01]  /*1060*/  LDC R7, c[0x0][0x2f0] ;  /* 0x0000bc00ff077b82 */ /* 0x000e220000000800 */
[----:B-1----:R-:W-:Y:S01]  /*1070*/  ISETP.GE.AND P1, PT, R9, 0x1, PT ;  /* 0x000000010900780c */ /* 0x002fe20003f26270 */
[----:B------:R-:W-:Y:S02]  /*1080*/  UIADD3 UR4, -UR12, URZ, URZ ;  /* 0x0000003f0c047290 */ /* 0x000fe4000fffe13f */
[----:B------:R-:W-:Y:S02]  /*1090*/  IMAD.U32 R195, RZ, RZ, UR12 ;  /* 0x0000000cffc37e24 */ /* 0x000fe4000f8e00ff */
[----:B------:R-:W-:Y:S01]  /*10a0*/  UIMAD UR4, UR7, UR4, UR8 ;  /* 0x00000004070472a4 */ /* 0x000fe2000f8e0208 */
[----:B------:R-:W-:Y:S01]  /*10b0*/  @P2 LOP3.LUT R16, R16, 0x100000, RZ, 0xfc, !PT ;  /* 0x0010000010102812 */ /* 0x000fe200078efcff */
[----:B------:R-:W1:Y:S01]  /*10c0*/  @P2 LDC R3, c[0x0][0x44c] ;  /* 0x00011300ff032b82 */ /* 0x000e620000000800 */
[----:B--2---:R-:W-:Y:S02]  /*10d0*/  IADD3 R5, -R75, 0x1, RZ ;  /* 0x000000014b057810 */ /* 0x004fe40007ffe1ff */
[----:B------:R-:W-:Y:S01]  /*10e0*/  LOP3.LUT R16, R16, 0xfff7ffff, RZ, 0xc0, !PT ;  /* 0xfff7ffff10107812 */ /* 0x000fe200078ec0ff */
[----:B------:R-:W-:-:S03]  /*10f0*/  IMAD.U32 R194, RZ, RZ, UR4 ;  /* 0x00000004ffc27e24 */ /* 0x000fc6000f8e00ff */
[----:B------:R-:W-:Y:S01]  /*1100*/  @P1 LOP3.LUT R16, R16, 0x80000, RZ, 0xfc, !PT ;  /* 0x0008000010101812 */ /* 0x000fe200078efcff */
[----:B------:R-:W2:Y:S01]  /*1110*/  @P2 LDC R4, c[0x0][0x450] ;  /* 0x00011400ff042b82 */ /* 0x000ea20000000800 */
[----:B---3--:R-:W-:-:S05]  /*1120*/  SEL R0, R0, 0x1, P0 ;  /* 0x0000000100007807 */ /* 0x008fca0000000000 */
[CC--:B0-----:R-:W-:Y:S02]  /*1130*/  IMAD R5, R0.reuse, R7.reuse, R5 ;  /* 0x0000000700057224 */ /* 0x0c1fe400078e0205 */
[----:B------:R-:W-:Y:S02]  /*1140*/  IMAD R17, R0, R7, RZ ;  /* 0x0000000700117224 */ /* 0x000fe400078e02ff */
[----:B-1----:R-:W-:-:S05]  /*1150*/  @P2 IMAD.HI.U32 R3, R3, UR6, RZ ;  /* 0x0000000603032c27 */ /* 0x002fca000f8e00ff */
[----:B--2---:R-:W-:-:S05]  /*1160*/  @P2 SHF.R.U32.HI R2, RZ, R4, R3 ;  /* 0x00000004ff022219 */ /* 0x004fca0000011603 */
[----:B------:R-:W-:-:S04]  /*1170*/  IMAD.IADD R11, R5, 0x1, R2 ;  /* 0x00000001050b7824 */ /* 0x000fc800078e0202 */
[----:B------:R-:W-:Y:S01]  /*1180*/  IMAD.IADD R2, R11, 0x1, R8 ;  /* 0x000000010b027824 */ /* 0x000fe200078e0208 */
[----:B------:R-:W-:Y:S06]  /*1190*/  @!P1 BRA `(.L_x_4259) ;  /* 0x0000000000409947 */ /* 0x000fec0003800000 */
[C---:B------:R-:W-:Y:S01]  /*11a0*/  ISETP.GT.AND P0, PT, R11.reuse, RZ, PT ;  /* 0x000000ff0b00720c */ /* 0x040fe20003f04270 */
[----:B------:R-:W-:-:S12]  /*11b0*/  VIADD R3, R11, 0xffffffff ;  /* 0xffffffff0b037836 */ /* 0x000fd80000000000 */
        /* <DEDUP_REMOVED lines=8> */
.L_x_4260:
[----:B------:R-:W-:-:S13]  /*1240*/  ISETP.NE.AND P0, PT, R9, 0x1, PT ;  /* 0x000000010900780c */ /* 0x000fda0003f05270 */
[----:B------:R-:W0:Y:S02]  /*1250*/  @P0 LDC.64 R4, c[0x0][0x9e8] ;  /* 0x00027a00ff040b82 */ /* 0x000e240000000a00 */
[----:B0-----:R-:W-:-:S05]  /*1260*/  @P0 IMAD.HI.U32 R4, R3, R4, RZ ;  /* 0x0000000403040227 */ /* 0x001fca00078e00ff */
[----:B------:R-:W-:-:S07]  /*1270*/  @P0 SHF.R.U32.HI R3, RZ, R5, R4 ;  /* 0x00000005ff030219 */ /* 0x000fce0000011604 */
.L_x_4261:
[----:B------:R-:W-:-:S05]  /*1280*/  IMAD R3, R3, R9, R9 ;  /* 0x0000000903037224 */ /* 0x000fca00078e0209 */
[----:B------:R-:W-:-:S07]  /*1290*/  VIMNMX R2, R2, R3, PT ;  /* 0x0000000302027248 */ /* 0x000fce0003fe0100 */
.L_x_4259:
[----:B------:R-:W0:Y:S01]  /*12a0*/  @P2 LDC R3, c[0x0][0x44c] ;  /* 0x00011300ff032b82 */ /* 0x000e220000000800 */
[----:B------:R-:W-:Y:S01]  /*12b0*/  IMAD.U32 R4, RZ, RZ, UR42 ;  /* 0x0000002aff047e24 */ /* 0x000fe2000f8e00ff */
[----:B------:R-:W-:Y:S01]  /*12c0*/  ULDC UR4, c[0x0][0x9dc] ;  /* 0x0002770000047ab9 */ /* 0x000fe20000000800 */
[-C--:B------:R-:W-:Y:S02]  /*12d0*/  IMAD R75, R0, R7.reuse, -R75 ;  /* 0x00000007004b7224 */ /* 0x080fe400078e0a4b */
[----:B------:R-:W-:Y:S02]  /*12e0*/  VIADD R2, R2, 0x5f ;  /* 0x0000005f02027836 */ /* 0x000fe40000000000 */
[----:B------:R-:W-:Y:S01]  /*12f0*/  IMAD R0, R0, R7, 0x5f ;  /* 0x0000005f00007424 */ /* 0x000fe200078e0207 */
[----:B------:R-:W1:Y:S01]  /*1300*/  @P2 LDC R6, c[0x0][0x450] ;  /* 0x00011400ff062b82 */ /* 0x000e620000000800 */
[----:B------:R-:W-:-:S04]  /*1310*/  IMAD.HI R2, R2, 0x2aaaaaab, RZ ;  /* 0x2aaaaaab02027827 */ /* 0x000fc800078e02ff */
[----:B------:R-:W-:Y:S01]  /*1320*/  IMAD.HI R0, R0, 0x2aaaaaab, RZ ;  /* 0x2aaaaaab00007827 */ /* 0x000fe200078e02ff */
[----:B------:R-:W-:-:S04]  /*1330*/  SHF.R.U32.HI R5, RZ, 0x1f, R2 ;  /* 0x0000001fff057819 */ /* 0x000fc80000011602 */
[----:B------:R-:W-:Y:S01]  /*1340*/  LEA.HI.SX32 R74, R2, R5, 0x1c ;  /* 0x00000005024a7211 */ /* 0x000fe200078fe2ff */
[----:B0-----:R-:W-:-:S05]  /*1350*/  @P2 IMAD.HI.U32 R3, R3, UR42, RZ ;  /* 0x0000002a03032c27 */ /* 0x001fca000f8e00ff */
[----:B-1----:R-:W-:Y:S02]  /*1360*/  @P2 SHF.R.U32.HI R4, RZ, R6, R3 ;  /* 0x00000006ff042219 */ /* 0x002fe40000011603 */
[----:B------:R-:W-:-:S03]  /*1370*/  SHF.R.U32.HI R3, RZ, 0x1f, R0 ;  /* 0x0000001fff037819 */ /* 0x000fc60000011600 */
[----:B------:R-:W-:Y:S01]  /*1380*/  IMAD.IADD R4, R75, 0x1, R4 ;  /* 0x000000014b047824 */ /* 0x000fe200078e0204 */
[----:B------:R-:W-:-:S03]  /*1390*/  LEA.HI.SX32 R3, R0, R3, 0x1c ;  /* 0x0000000300037211 */ /* 0x000fc600078fe2ff */
[----:B------:R-:W-:Y:S01]  /*13a0*/  VIADD R6, R4, -UR4 ;  /* 0x8000000404067c36 */ /* 0x000fe20008000000 */
[----:B------:R-:W-:-:S04]  /*13b0*/  VIMNMX R74, R3, R74, PT ;  /* 0x0000004a034a7248 */ /* 0x000fc80003fe0100 */
[----:B------:R-:W-:Y:S01]  /*13c0*/  R2UR UR4, R6 ;  /* 0x00000000060472ca */ /* 0x000fe200000e0000 */
[----:B------:R-:W-:-:S14]  /*13d0*/  @!P1 BRA `(.L_x_4262) ;  /* 0x0000000000449947 */ /* 0x000fdc0003800000 */
        /* <DEDUP_REMOVED lines=9> */
.L_x_4263:
[----:B------:R-:W-:-:S13]  /*1470*/  ISETP.NE.AND P0, PT, R9, 0x1, PT ;  /* 0x000000010900780c */ /* 0x000fda0003f05270 */
[----:B------:R-:W0:Y:S02]  /*1480*/  @P0 LDC.64 R2, c[0x0][0x9e8] ;  /* 0x00027a00ff020b82 */ /* 0x000e240000000a00 */
[----:B0-----:R-:W-:-:S05]  /*1490*/  @P0 IMAD.HI.U32 R0, R4, R2, RZ ;  /* 0x0000000204000227 */ /* 0x001fca00078e00ff */
[----:B------:R-:W-:-:S07]  /*14a0*/  @P0 SHF.R.U32.HI R4, RZ, R3, R0 ;  /* 0x00000003ff040219 */ /* 0x000fce0000011600 */
.L_x_4264:
[----:B------:R-:W-:-:S05]  /*14b0*/  IMAD R4, R4, R9, RZ ;  /* 0x0000000904047224 */ /* 0x000fca00078e02ff */
[----:B------:R-:W-:-:S13]  /*14c0*/  R2UR UR5, R4 ;  /* 0x00000000040572ca */ /* 0x000fda00000e0000 */
[----:B------:R-:W-:-:S04]  /*14d0*/  UISETP.LT.AND UP0, UPT, UR4, UR5, UPT ;  /* 0x000000050400728c */ /* 0x000fc8000bf01270 */
[----:B------:R-:W-:-:S12]  /*14e0*/  USEL UR4, UR4, UR5, !UP0 ;  /* 0x0000000504047287 */ /* 0x000fd8000c000000 */
.L_x_4262:
[----:B------:R-:W-:Y:S01]  /*14f0*/  UIMAD.WIDE UR4, UR4, 0x2aaaaaab, URZ ;  /* 0x2aaaaaab040478a5 */ /* 0x000fe2000f8e023f */
[----:B------:R-:W-:Y:S02]  /*1500*/  PLOP3.LUT P0, PT, PT, PT, PT, 0x80, 0x0 ;  /* 0x000000000000781c */ /* 0x000fe40003f0f070 */
[----:B------:R-:W-:Y:S01]  /*1510*/  CS2R R2, SRZ ;  /* 0x0000000000027805 */ /* 0x000fe2000001ff00 */
[----:B------:R-:W-:Y:S01]  /*1520*/  IMAD.MOV.U32 R0, RZ, RZ, RZ ;  /* 0x000000ffff007224 */ /* 0x000fe200078e00ff */
[----:B------:R-:W-:Y:S01]  /*1530*/  USHF.R.U32.HI UR4, URZ, 0x1f, UR5 ;  /* 0x0000001f3f047899 */ /* 0x000fe20008011605 */
[----:B------:R-:W-:Y:S02]  /*1540*/  CS2R R118, SRZ ;  /* 0x0000000000767805 */ /* 0x000fe4000001ff00 */
[----:B------:R-:W-:Y:S02]  /*1550*/  CS2R R116, SRZ ;  /* 0x0000000000747805 */ /* 0x000fe4000001ff00 */
[----:B------:R-:W-:Y:S01]  /*1560*/  CS2R R114, SRZ ;  /* 0x0000000000727805 */ /* 0x000fe2000001ff00 */
[----:B------:R-:W-:Y:S01]  /*1570*/  ULEA.HI.SX32 UR4, UR5, UR4, 0x1c ;  /* 0x0000000405047291 */ /* 0x000fe2000f8fe23f */
[----:B------:R-:W-:-:S02]  /*1580*/  CS2R R112, SRZ ;  /* 0x0000000000707805 */ /* 0x000fc4000001ff00 */
[----:B------:R-:W-:Y:S02]  /*1590*/  CS2R R110, SRZ ;  /* 0x00000000006e7805 */ /* 0x000fe4000001ff00 */
[----:B------:R-:W-:Y:S01]  /*15a0*/  CS2R R108, SRZ ;  /* 0x00000000006c7805 */ /* 0x000fe2000001ff00 */
[----:B------:R-:W-:Y:S01]  /*15b0*/  UISETP.LT.AND UP0, UPT, URZ, UR4, UPT ;  /* 0x000000043f00728c */ /* 0x000fe2000bf01270 */
[----:B------:R-:W-:Y:S02]  /*15c0*/  CS2R R106, SRZ ;  /* 0x00000000006a7805 */ /* 0x000fe4000001ff00 */
[----:B------:R-:W-:Y:S01]  /*15d0*/  CS2R R104, SRZ ;  /* 0x0000000000687805 */ /* 0x000fe2000001ff00 */
[----:B------:R-:W-:Y:S01]  /*15e0*/  IMAD.MOV.U32 R102, RZ, RZ, RZ ;  /* 0x000000ffff667224 */ /* 0x000fe200078e00ff */
[----:B------:R-:W-:Y:S01]  /*15f0*/  USEL UR60, URZ, UR4, !UP0 ;  /* 0x000000043f3c7287 */ /* 0x000fe2000c000000 */
[----:B------:R-:W-:Y:S02]  /*1600*/  CS2R R98, SRZ ;  /* 0x0000000000627805 */ /* 0x000fe4000001ff00 */
[----:B------:R-:W-:-:S02]  /*1610*/  CS2R R100, SRZ ;  /* 0x0000000000647805 */ /* 0x000fc4000001ff00 */
[----:B------:R-:W-:Y:S02]  /*1620*/  CS2R R94, SRZ ;  /* 0x00000000005e7805 */ /* 0x000fe4000001ff00 */
[----:B------:R-:W-:Y:S02]  /*1630*/  CS2R R96, SRZ ;  /* 0x0000000000607805 */ /* 0x000fe4000001ff00 */
[----:B------:R-:W-:Y:S02]  /*1640*/  CS2R R90, SRZ ;  /* 0x00000000005a7805 */ /* 0x000fe4000001ff00 */
[----:B------:R-:W-:Y:S02]  /*1650*/  ISETP.GT.AND P1, PT, R74, UR60, PT ;  /* 0x0000003c4a007c0c */ /* 0x000fe4000bf24270 */
        /* <DEDUP_REMOVED lines=32> */
[----:B------:R-:W-:Y:S01]  /*1860*/  CS2R R6, SRZ ;  /* 0x0000000000067805 */ /* 0x000fe2000001ff00 */
[----:B------:R-:W-:Y:S01]  /*1870*/  IMAD.MOV.U32 R33, RZ, RZ, RZ ;  /* 0x000000ffff217224 */ /* 0x000fe200078e00ff */
[----:B------:R-:W-:Y:S01]  /*1880*/  CS2R R4, SRZ ;  /* 0x0000000000047805 */ /* 0x000fe2000001ff00 */
[----:B------:R-:W-:Y:S01]  /*1890*/  IMAD.MOV.U32 R150, RZ, RZ, RZ ;  /* 0x000000ffff967224 */ /* 0x000fe200078e00ff */
        /* <DEDUP_REMOVED lines=32> */
.L_x_4266:
        /* <DEDUP_REMOVED lines=11> */
.L_x_4431:
[----:B------:R-:W-:Y:S05]  /*1b50*/  @!P0 BRA `(.L_x_4268) ;  /* 0x0000000000048947 */ /* 0x000fea0003800000 */
[----:B------:R-:W-:Y:S01]  /*1b60*/  BPT.TRAP 0x1 ;  /* 0x000000040000795c */ /* 0x000fe20000300000 */
.L_x_4268:
[----:B------:R-:W-:Y:S02]  /*1b70*/  IMAD.U32 R13, RZ, RZ, UR38 ;  /* 0x00000026ff0d7e24 */ /* 0x000fe4000f8e00ff */
[----:B0-----:R-:W-:-:S03]  /*1b80*/  IMAD.U32 R0, RZ, RZ, UR39 ;  /* 0x00000027ff007e24 */ /* 0x001fc6000f8e00ff */
[----:B------:R-:W-:Y:S02]  /*1b90*/  LEA R13, R13, UR40, 0x3 ;  /* 0x000000280d0d7c11 */ /* 0x000fe4000f8e18ff */
[----:B------:R-:W-:-:S04]  /*1ba0*/  SHF.L.U32 R0, R0, 0x1f, RZ ;  /* 0x0000001f00007819 */ /* 0x000fc800000006ff */
[----:B------:R0:W1:Y:S01]  /*1bb0*/  SYNCS.PHASECHK.TRANS64.TRYWAIT P1, [R13+URZ+0x30830], R0 ;  /* 0x030830000d0075a7 */ /* 0x000062000802017f */
[----:B------:R-:W-:Y:S05]  /*1bc0*/  @!P0 BRA `(.L_x_4269) ;  /* 0x0000000000048947 */ /* 0x000fea0003800000 */
[----:B------:R-:W-:Y:S01]  /*1bd0*/  BPT.TRAP 0x1 ;  /* 0x000000040000795c */ /* 0x000fe20000300000 */
.L_x_4269:
[----:B-1----:R-:W-:Y:S05]  /*1be0*/  @P1 BRA `(.L_x_4270) ;  /* 0x0000000000081947 */ /* 0x002fea0003800000 */
[----:B------:R-:W1:Y:S02]  /*1bf0*/  SYNCS.PHASECHK.TRANS64.TRYWAIT P1, [R13+URZ+0x30830], R0 ;  /* 0x030830000d0075a7 */ /* 0x000e64000802017f */
[----:B-1----:R-:W-:Y:S05]  /*1c00*/  @!P1 BRA `(.L_x_4271) ;  /* 0x0000014000cc9947 */ /* 0x002fea0003800000 */
.L_x_4270:
        /* <DEDUP_REMOVED lines=14> */
[----:B------:R-:W-:Y:S02]  /*1cf0*/  UIMAD UR5, UR38, 0x900, UR43 ;  /* 0x00000900260578a4 */ /* 0x000fe4000f8e022b */
[----:B------:R-:W-:Y:S02]  /*1d00*/  UIADD3 UR6, UR4, 0x2, URZ ;  /* 0x0000000204067890 */ /* 0x000fe4000fffe03f */
[----:B------:R-:W-:Y:S01]  /*1d10*/  UIADD3 UR7, UR5, 0x2, URZ ;  /* 0x0000000205077890 */ /* 0x000fe2000fffe03f */
[----:B------:R-:W-:Y:S02]  /*1d20*/  UMOV UR8, UR4 ;  /* 0x0000000400087c82 */ /* 0x000fe40008000000 */
[----:B------:R-:W-:Y:S01]  /*1d30*/  UMOV UR10, UR5 ;  /* 0x00000005000a7c82 */ /* 0x000fe20008000000 */
[----:B------:R-:W-:Y:S01]  /*1d40*/  IMAD.U32 R6, RZ, RZ, UR8 ;  /* 0x00000008ff067e24 */ /* 0x000fe2000f8e00ff */
[----:B------:R-:W-:Y:S01]  /*1d50*/  HGMMA.64x96x16.F32.BF16 R24, gdesc[UR8], RZ, !UPT, gsb0 ;  /* 0x01600000081879f0 */ /* 0x000fe2000c0018ff */
        /* <DEDUP_REMOVED lines=78> */
.L_x_4272:
[----:B------:R-:W-:Y:S01]  /*2240*/  ISETP.NE.AND P2, PT, R199, 0x1, PT ;  /* 0x00000001c700780c */ /* 0x000fe20003f45270 */
[----:B------:R-:W-:Y:S01]  /*2250*/  ULDC UR5, c[0x0][0x9d8] ;  /* 0x0002760000057ab9 */ /* 0x000fe20000000800 */
[----:B------:R-:W-:Y:S01]  /*2260*/  R2UR UR4, R13 ;  /* 0x000000000d0472ca */ /* 0x000fe200000e0000 */
[----:B01----:R-:W-:Y:S02]  /*2270*/  VIADD R13, R19, UR42 ;  /* 0x0000002a130d7c36 */ /* 0x003fe40008000000 */
[----:B------:R-:W-:Y:S01]  /*2280*/  FMUL.FTZ R37, R37, UR5 ;  /* 0x0000000525257c20 */ /* 0x000fe20008410000 */
[----:B------:R-:W-:Y:S01]  /*2290*/  FMUL.FTZ R2, R30, UR5 ;  /* 0x000000051e027c20 */ /* 0x000fe20008410000 */
[----:B------:R-:W-:Y:S01]  /*22a0*/  FMUL.FTZ R25, R25, UR5 ;  /* 0x0000000519197c20 */ /* 0x000fe20008410000 */
[----:B------:R-:W-:Y:S01]  /*22b0*/  FMUL.FTZ R12, R66, UR5 ;  /* 0x00000005420c7c20 */ /* 0x000fe20008410000 */
[----:B------:R0:W1:Y:S01]  /*22c0*/  MUFU.TANH R30, R37 ;  /* 0x00000025001e7308 */ /* 0x0000620000002400 */
[----:B------:R-:W-:Y:S01]  /*22d0*/  FMUL.FTZ R33, R33, UR5 ;  /* 0x0000000521217c20 */ /* 0x000fe20008410000 */
[----:B------:R-:W-:Y:S01]  /*22e0*/  FMUL.FTZ R3, R26, UR5 ;  /* 0x000000051a037c20 */ /* 0x000fe20008410000 */
[----:B------:R-:W-:Y:S01]  /*22f0*/  FMUL.FTZ R0, R27, UR5 ;  /* 0x000000051b007c20 */ /* 0x000fe20008410000 */
[----:B------:R-:W-:Y:S01]  /*2300*/  FMUL.FTZ R8, R31, UR5 ;  /* 0x000000051f087c20 */ /* 0x000fe20008410000 */
[----:B------:R-:W2:Y:S01]  /*2310*/  @P2 LDC R14, c[0x0][0x44c] ;  /* 0x00011300ff0e2b82 */ /* 0x000ea20000000800 */
[----:B------:R-:W-:Y:S01]  /*2320*/  FMUL.FTZ R9, R24, UR5 ;  /* 0x0000000518097c20 */ /* 0x000fe20008410000 */
[----:B------:R-:W-:Y:S01]  /*2330*/  UIADD3 UR4, UR4, 0x30840, URZ ;  /* 0x0003084004047890 */ /* 0x000fe2000fffe03f */
[----:B------:R3:W4:Y:S01]  /*2340*/  MUFU.TANH R72, R25 ;  /* 0x0000001900487308 */ /* 0x0007220000002400 */
[----:B0-----:R-:W-:-:S02]  /*2350*/  IMAD.MOV.U32 R37, RZ, RZ, R13 ;  /* 0x000000ffff257224 */ /* 0x001fc400078e000d */
[----:B------:R-:W-:Y:S01]  /*2360*/  FMUL.FTZ R28, R28, UR5 ;  /* 0x000000051c1c7c20 */ /* 0x000fe20008410000 */
[----:B------:R-:W-:Y:S01]  /*2370*/  UPRMT UR4, UR61, 0x654, UR4 ;  /* 0x000006543d047896 */ /* 0x000fe20008000004 */
[----:B------:R-:W-:Y:S01]  /*2380*/  FMUL.FTZ R29, R29, UR5 ;  /* 0x000000051d1d7c20 */ /* 0x000fe20008410000 */
[----:B------:R-:W0:Y:S01]  /*2390*/  @P2 LDC R20, c[0x0][0x450] ;  /* 0x00011400ff142b82 */ /* 0x000e220000000800 */
[----:B------:R-:W-:Y:S01]  /*23a0*/  FMUL.FTZ R32, R32, UR5 ;  /* 0x0000000520207c20 */ /* 0x000fe20008410000 */
[----:B------:R-:W-:Y:S01]  /*23b0*/  FMUL.FTZ R11, R34, UR5 ;  /* 0x00000005220b7c20 */ /* 0x000fe20008410000 */
[----:B------:R5:W0:Y:S01]  /*23c0*/  MUFU.TANH R26, R33 ;  /* 0x00000021001a7308 */ /* 0x000a220000002400 */
[----:B---3--:R-:W-:Y:S02]  /*23d0*/  IMAD.MOV.U32 R25, RZ, RZ, -0x60 ;  /* 0xffffffa0ff197424 */ /* 0x008fe400078e00ff */
[----:B------:R-:W-:Y:S01]  /*23e0*/  FMUL.FTZ R27, R35, UR5 ;  /* 0x00000005231b7c20 */ /* 0x000fe20008410000 */
[----:B------:R-:W-:Y:S01]  /*23f0*/  FMUL.FTZ R36, R36, UR5 ;  /* 0x0000000524247c20 */ /* 0x000fe20008410000 */
[----:B------:R-:W-:Y:S01]  /*2400*/  FMUL.FTZ R31, R38, UR5 ;  /* 0x00000005261f7c20 */ /* 0x000fe20008410000 */
[----:B------:R-:W-:-:S02]  /*2410*/  IMAD R25, R74, R25, 0x61 ;  /* 0x000000614a197424 */ /* 0x000fc400078e0219 */
[----:B------:R-:W-:Y:S01]  /*2420*/  FMUL.FTZ R40, R40, UR5 ;  /* 0x0000000528287c20 */ /* 0x000fe20008410000 */
[----:B------:R-:W-:Y:S01]  /*2430*/  FMUL.FTZ R41, R41, UR5 ;  /* 0x0000000529297c20 */ /* 0x000fe20008410000 */
[----:B------:R-:W-:Y:S01]  /*2440*/  FMUL.FTZ R44, R44, UR5 ;  /* 0x000000052c2c7c20 */ /* 0x000fe20008410000 */
[----:B-----5:R-:W-:Y:S01]  /*2450*/  FMUL.FTZ R33, R39, UR5 ;  /* 0x0000000527217c20 */ /* 0x020fe20008410000 */
[----:B------:R-:W-:Y:S01]  /*2460*/  FMUL.FTZ R45, R45, UR5 ;  /* 0x000000052d2d7c20 */ /* 0x000fe20008410000 */
[----:B------:R-:W-:Y:S01]  /*2470*/  FMUL.FTZ R48, R48, UR5 ;  /* 0x0000000530307c20 */ /* 0x000fe20008410000 */
[----:B------:R-:W-:Y:S01]  /*2480*/  FMUL.FTZ R50, R50, UR5 ;  /* 0x0000000532327c20 */ /* 0x000fe20008410000 */
[----:B--2---:R-:W-:-:S04]  /*2490*/  @P2 IMAD.HI.U32 R15, R13, R14, RZ ;  /* 0x0000000e0d0f2227 */ /* 0x004fc800078e00ff */
[----:B------:R-:W-:Y:S01]  /*24a0*/  FMUL.FTZ R51, R51, UR5 ;  /* 0x0000000533337c20 */ /* 0x000fe20008410000 */
[----:B------:R-:W2:Y:S01]  /*24b0*/  LDC R14, c[0x0][0x288] ;  /* 0x0000a200ff0e7b82 */ /* 0x000ea20000000800 */
[----:B------:R-:W-:Y:S01]  /*24c0*/  FMUL.FTZ R53, R53, UR5 ;  /* 0x0000000535357c20 */ /* 0x000fe20008410000 */
[----:B------:R-:W-:Y:S01]  /*24d0*/  FMUL.FTZ R54, R54, UR5 ;  /* 0x0000000536367c20 */ /* 0x000fe20008410000 */
[----:B------:R-:W-:Y:S01]  /*24e0*/  FMUL.FTZ R55, R55, UR5 ;  /* 0x0000000537377c20 */ /* 0x000fe20008410000 */
[----:B------:R-:W-:Y:S01]  /*24f0*/  FMUL.FTZ R56, R56, UR5 ;  /* 0x0000000538387c20 */ /* 0x000fe20008410000 */
[----:B------:R-:W-:Y:S01]  /*2500*/  FMUL.FTZ R57, R57, UR5 ;  /* 0x0000000539397c20 */ /* 0x000fe20008410000 */
[----:B0-----:R-:W-:Y:S01]  /*2510*/  @P2 SHF.R.U32.HI R37, RZ, R20, R15 ;  /* 0x00000014ff252219 */ /* 0x001fe2000001160f */
[----:B------:R-:W-:Y:S01]  /*2520*/  FMUL.FTZ R58, R58, UR5 ;  /* 0x000000053a3a7c20 */ /* 0x000fe20008410000 */
[----:B------:R-:W-:Y:S01]  /*2530*/  FMUL.FTZ R59, R59, UR5 ;  /* 0x000000053b3b7c20 */ /* 0x000fe20008410000 */
        /* <DEDUP_REMOVED lines=15> */
[----:B------:R-:W-:Y:S01]  /*2630*/  IMAD R20, R74, -0x60, R17 ;  /* 0xffffffa04a147824 */ /* 0x000fe200078e0211 */
[----:B------:R-:W3:Y:S01]  /*2640*/  MUFU.TANH R9, R9 ;  /* 0x0000000900097308 */ /* 0x000ee20000002400 */
[----:B------:R-:W-:Y:S01]  /*2650*/  IMAD R24, R18, -0x2, R25 ;  /* 0xfffffffe12187824 */ /* 0x000fe200078e0219 */
[----:B------:R-:W-:Y:S01]  /*2660*/  ULDC UR55, c[0x0][0x9dc] ;  /* 0x0002770000377ab9 */ /* 0x000fe20000000800 */
[----:B------:R-:W-:Y:S01]  /*2670*/  SYNCS.ARRIVE.TRANS64.RED.A1T0 RZ, [UR4], RZ ;  /* 0x000000ffffff79a7 */ /* 0x000fe20008100404 */
[----:B------:R-:W-:-:S02]  /*2680*/  VIADD R21, R20, 0x60 ;  /* 0x0000006014157836 */ /* 0x000fc40000000000 */
[----:B------:R-:W-:Y:S01]  /*2690*/  FMUL.FTZ R42, R42, UR5 ;  /* 0x000000052a2a7c20 */ /* 0x000fe20008410000 */
[----:B------:R-:W-:Y:S01]  /*26a0*/  ULOP3.LUT UR4, URZ, UR55, URZ, 0x33, !UPT ;  /* 0x000000373f047292 */ /* 0x000fe2000f8e333f */
[----:B--2---:R-:W-:Y:S01]  /*26b0*/  IADD3 R20, R24, -R14, R17 ;  /* 0x8000000e18147210 */ /* 0x004fe20007ffe011 */
[----:B------:R-:W2:Y:S01]  /*26c0*/  MUFU.TANH R3, R3 ;  /* 0x0000000300037308 */ /* 0x000ea20000002400 */
[----:B------:R-:W-:Y:S01]  /*26d0*/  FMUL.FTZ R43, R43, UR5 ;  /* 0x000000052b2b7c20 */ /* 0x000fe20008410000 */
[----:B------:R-:W-:Y:S01]  /*26e0*/  FMUL.FTZ R46, R46, UR5 ;  /* 0x000000052e2e7c20 */ /* 0x000fe20008410000 */
[----:B------:R-:W-:Y:S01]  /*26f0*/  FMUL.FTZ R52, R52, UR5 ;  /* 0x0000000534347c20 */ /* 0x000fe20008410000 */
[----:B------:R-:W-:Y:S01]  /*2700*/  ULDC UR5, c[0x0][0x9e0] ;  /* 0x0002780000057ab9 */ /* 0x000fe20000000800 */
[----:B------:R-:W-:-:S03]  /*2710*/  IMAD R39, R18, -0x2, R21 ;  /* 0xfffffffe12277824 */ /* 0x000fc600078e0215 */
        /* <DEDUP_REMOVED lines=39> */
[----:B------:R5:W1:Y:S08]  /*2990*/  MUFU.TANH R73, R42 ;  /* 0x0000002a00497308 */ /* 0x000a700000002400 */
[----:B------:R4:W1:Y:S01]  /*29a0*/  MUFU.TANH R76, R43 ;  /* 0x0000002b004c7308 */ /* 0x0008620000002400 */
[----:B-----5:R-:W-:-:S05]  /*29b0*/  VIADD R42, R20, UR5 ;  /* 0x00000005142a7c36 */ /* 0x020fca0008000000 */
[----:B0-----:R-:W-:Y:S02]  /*29c0*/  VIADDMNMX R21, R66, R42, R39, PT ;  /* 0x0000002a42157246 */ /* 0x001fe40003800127 */
[----:B------:R0:W1:Y:S01]  /*29d0*/  MUFU.TANH R77, R46 ;  /* 0x0000002e004d7308 */ /* 0x0000620000002400 */
[----:B----4-:R-:W-:-:S04]  /*29e0*/  VIADD R43, R20, UR4 ;  /* 0x00000004142b7c36 */ /* 0x010fc80008000000 */
[----:B------:R-:W-:-:S03]  /*29f0*/  IMAD.IADD R38, R43, 0x1, R66 ;  /* 0x000000012b267824 */ /* 0x000fc600078e0242 */
[----:B------:R4:W1:Y:S01]  /*2a00*/  MUFU.TANH R34, R52 ;  /* 0x0000003400227308 */ /* 0x0008620000002400 */
[----:B0-----:R-:W-:Y:S02]  /*2a10*/  VIADD R46, R25, 0xffffffff ;  /* 0xffffffff192e7836 */ /* 0x001fe40000000000 */
[----:B----4-:R-:W-:Y:S01]  /*2a20*/  VIADD R52, R24, 0xffffffff ;  /* 0xffffffff18347836 */ /* 0x010fe20000000000 */
[----:B--23--:R-:W-:Y:S06]  /*2a30*/  @!P1 BRA `(.L_x_4273) ;  /* 0x00000000005c9947 */ /* 0x00cfec0003800000 */
[----:B------:R-:W-:Y:S01]  /*2a40*/  IADD3 R25, R17, -R14, R66 ;  /* 0x8000000e11197210 */ /* 0x000fe20007ffe042 */
        /* <DEDUP_REMOVED lines=12> */
.L_x_4275:
[----:B------:R-:W-:Y:S02]  /*2b10*/  ULDC UR4, c[0x0][0x9e4] ;  /* 0x0002790000047ab9 */ /* 0x000fe40000000800 */
[----:B------:R-:W-:-:S05]  /*2b20*/  IMAD.U32 R24, RZ, RZ, UR4 ;  /* 0x00000004ff187e24 */ /* 0x000fca000f8e00ff */
[----:B------:R-:W-:-:S13]  /*2b30*/  ISETP.NE.AND P1, PT, R24, 0x1, PT ;  /* 0x000000011800780c */ /* 0x000fda0003f25270 */
[----:B------:R-:W0:Y:S02]  /*2b40*/  @P1 LDC.64 R66, c[0x0][0x9e8] ;  /* 0x00027a00ff421b82 */ /* 0x000e240000000a00 */
[----:B0-----:R-:W-:-:S05]  /*2b50*/  @P1 IMAD.HI.U32 R20, R25, R66, RZ ;  /* 0x0000004219141227 */ /* 0x001fca00078e00ff */
[----:B------:R-:W-:-:S07]  /*2b60*/  @P1 SHF.R.U32.HI R25, RZ, R67, R20 ;  /* 0x00000043ff191219 */ /* 0x000fce0000011614 */
.L_x_4276:
[----:B------:R-:W-:Y:S05]  /*2b70*/  BSYNC B0 ;  /* 0x0000000000007941 */ /* 0x000fea0003800000 */
.L_x_4274:
[----:B------:R-:W-:-:S05]  /*2b80*/  IMAD R25, R25, R24, R52 ;  /* 0x0000001819197224 */ /* 0x000fca00078e0234 */
[----:B------:R-:W-:Y:S02]  /*2b90*/  VIADDMNMX R21, R25, R24, R21, PT ;  /* 0x0000001819157246 */ /* 0x000fe40003800115 */
[----:B------:R-:W-:-:S07]  /*2ba0*/  VIMNMX R38, R38, R25, !PT ;  /* 0x0000001926267248 */ /* 0x000fce0007fe0100 */
.L_x_4273:
        /* <DEDUP_REMOVED lines=32> */
[----:B-1----:R-:W-:Y:S02]  /*2db0*/  FSEL R84, R30, -INF , !P2 ;  /* 0xff8000001e547808 */ /* 0x002fe40005000000 */
[----:B------:R-:W-:Y:S02]  /*2dc0*/  ISETP.GT.AND P2, PT, R38, 0x20, !P3 ;  /* 0x000000202600780c */ /* 0x000fe40005f44270 */
[----:B------:R-:W-:Y:S02]  /*2dd0*/  P2R R81, PR, RZ, 0x8 ;  /* 0x00000008ff517803 */ /* 0x000fe40000000000 */
[----:B------:R-:W-:-:S02]  /*2de0*/  ISETP.LT.OR P2, PT, R21, 0x21, P2 ;  /* 0x000000211500780c */ /* 0x000fc40001741670 */
[----:B------:R-:W-:Y:S02]  /*2df0*/  ISETP.GE.AND P3, PT, R46, 0x22, PT ;  /* 0x000000222e00780c */ /* 0x000fe40003f66270 */
[----:B------:R-:W-:Y:S02]  /*2e00*/  FSEL R86, R40, -INF , !P2 ;  /* 0xff80000028567808 */ /* 0x000fe40005000000 */
[----:B------:R-:W-:Y:S01]  /*2e10*/  ISETP.GT.AND P2, PT, R38, 0x21, !P3 ;  /* 0x000000212600780c */ /* 0x000fe20005f44270 */
[----:B------:R-:W0:Y:S01]  /*2e20*/  SHFL.IDX PT, R40, R37, 0x1, 0x1c1f ;  /* 0x003c1f0025287f89 */ /* 0x000e2200000e0000 */
        /* <DEDUP_REMOVED lines=57> */
[----:B------:R-:W-:Y:S02]  /*31c0*/  P2R R47, PR, RZ, 0x10 ;  /* 0x00000010ff2f7803 */ /* 0x000fe40000000000 */
        /* <DEDUP_REMOVED lines=10> */
[----:B------:R-:W-:-:S04]  /*3270*/  ISETP.GT.AND P5, PT, R38, RZ, !P4 ;  /* 0x000000ff2600720c */ /* 0x000fc800067a4270 */
[----:B------:R-:W-:-:S04]  /*3280*/  ISETP.LT.OR P5, PT, R21, 0x1, P5 ;  /* 0x000000011500780c */ /* 0x000fc80002fa1670 */
[----:B------:R-:W-:Y:S02]  /*3290*/  FSEL R188, R9, -INF , !P5 ;  /* 0xff80000009bc7808 */ /* 0x000fe40006800000 */
[----:B------:R-:W-:-:S04]  /*32a0*/  ISETP.GE.AND P5, PT, R46, 0x5a, PT ;  /* 0x0000005a2e00780c */ /* 0x000fc80003fa6270 */
[----:B------:R-:W-:Y:S02]  /*32b0*/  P2R R60, PR, RZ, 0x20 ;  /* 0x00000020ff3c7803 */ /* 0x000fe40000000000 */
[----:B------:R-:W-:Y:S02]  /*32c0*/  ISETP.GT.AND P5, PT, R38, 0x59, !P5 ;  /* 0x000000592600780c */ /* 0x000fe40006fa4270 */
[----:B0-----:R-:W-:Y:S01]  /*32d0*/  VIADDMNMX R38, R40, R42, R39, PT ;  /* 0x0000002a28267246 */ /* 0x001fe20003800127 */
[----:B------:R-:W-:Y:S01]  /*32e0*/  IMAD.IADD R39, R43, 0x1, R40 ;  /* 0x000000012b277824 */ /* 0x000fe200078e0228 */
[----:B------:R-:W-:-:S04]  /*32f0*/  ISETP.LT.OR P5, PT, R21, 0x5a, P5 ;  /* 0x0000005a1500780c */ /* 0x000fc80002fa1670 */
[----:B------:R-:W-:Y:S02]  /*3300*/  FSEL R21, R69, -INF , !P5 ;  /* 0xff80000045157808 */ /* 0x000fe40006800000 */
[----:B------:R-:W-:-:S13]  /*3310*/  LOP3.LUT P5, RZ, R16, 0x80000, RZ, 0xc0, !PT ;  /* 0x0008000010ff7812 */ /* 0x000fda00078ac0ff */
[----:B------:R-:W-:Y:S05]  /*3320*/  @!P5 BRA `(.L_x_4277) ;  /* 0x00000000005cd947 */ /* 0x000fea0003800000 */
        /* <DEDUP_REMOVED lines=13> */
.L_x_4279:
[----:B------:R-:W-:Y:S02]  /*3400*/  ULDC UR4, c[0x0][0x9e4] ;  /* 0x0002790000047ab9 */ /* 0x000fe40000000800 */
[----:B------:R-:W-:-:S05]  /*3410*/  IMAD.U32 R37, RZ, RZ, UR4 ;  /* 0x00000004ff257e24 */ /* 0x000fca000f8e00ff */
[----:B------:R-:W-:-:S13]  /*3420*/  ISETP.NE.AND P5, PT, R37, 0x1, PT ;  /* 0x000000012500780c */ /* 0x000fda0003fa5270 */
[----:B------:R-:W0:Y:S02]  /*3430*/  @P5 LDC.64 R40, c[0x0][0x9e8] ;  /* 0x00027a00ff285b82 */ /* 0x000e240000000a00 */
[----:B0-----:R-:W-:-:S05]  /*3440*/  @P5 IMAD.HI.U32 R40, R9, R40, RZ ;  /* 0x0000002809285227 */ /* 0x001fca00078e00ff */
[----:B------:R-:W-:-:S07]  /*3450*/  @P5 SHF.R.U32.HI R9, RZ, R41, R40 ;  /* 0x00000029ff095219 */ /* 0x000fce0000011628 */
.L_x_4280:
[----:B------:R-:W-:Y:S05]  /*3460*/  BSYNC B0 ;  /* 0x0000000000007941 */ /* 0x000fea0003800000 */
.L_x_4278:
[----:B------:R-:W-:-:S05]  /*3470*/  IMAD R9, R9, R37, R52 ;  /* 0x0000002509097224 */ /* 0x000fca00078e0234 */
[----:B------:R-:W-:Y:S02]  /*3480*/  VIADDMNMX R38, R9, R37, R38, PT ;  /* 0x0000002509267246 */ /* 0x000fe40003800126 */
[----:B------:R-:W-:-:S07]  /*3490*/  VIMNMX R39, R39, R9, !PT ;  /* 0x0000000927277248 */ /* 0x000fce0007fe0100 */
.L_x_4277:
[C---:B------:R-:W-:Y:S01]  /*34a0*/  ISETP.GT.AND P1, PT, R39.reuse, 0x1, !P1 ;  /* 0x000000012700780c */ /* 0x040fe20004f24270 */
[----:B------:R-:W-:Y:S01]  /*34b0*/  ULDC UR11, c[0x0][0x988] ;  /* 0x00026200000b7ab9 */ /* 0x000fe20000000800 */
[----:B------:R-:W-:Y:S01]  /*34c0*/  ISETP.GT.AND P6, PT, R39, 0x8, !P6 ;  /* 0x000000082700780c */ /* 0x000fe200077c4270 */
[----:B------:R-:W-:Y:S01]  /*34d0*/  IMAD.U32 R64, RZ, RZ, UR42 ;  /* 0x0000002aff407e24 */ /* 0x000fe2000f8e00ff */
[C---:B------:R-:W-:Y:S02]  /*34e0*/  ISETP.LT.OR P1, PT, R38.reuse, 0x2, P1 ;  /* 0x000000022600780c */ /* 0x040fe40000f21670 */
[----:B------:R-:W-:Y:S02]  /*34f0*/  ISETP.LT.OR P6, PT, R38, 0x9, P6 ;  /* 0x000000092600780c */ /* 0x000fe400037c1670 */
[----:B------:R-:W-:Y:S02]  /*3500*/  FSEL R40, R0, -INF , !P1 ;  /* 0xff80000000287808 */ /* 0x000fe40004800000 */
[----:B------:R-:W-:-:S02]  /*3510*/  ISETP.NE.AND P1, PT, R47, RZ, PT ;  /* 0x000000ff2f00720c */ /* 0x000fc40003f25270 */
[----:B------:R-:W-:Y:S02]  /*3520*/  FSEL R41, R2, -INF , !P6 ;  /* 0xff80000002297808 */ /* 0x000fe40007000000 */
[----:B------:R-:W-:Y:S02]  /*3530*/  ISETP.GT.AND P1, PT, R39, 0x9, !P1 ;  /* 0x000000092700780c */ /* 0x000fe40004f24270 */
[----:B------:R-:W-:Y:S02]  /*3540*/  ISETP.NE.AND P6, PT, R71, RZ, PT ;  /* 0x000000ff4700720c */ /* 0x000fe40003fc5270 */
[----:B------:R-:W-:Y:S02]  /*3550*/  ISETP.LT.OR P1, PT, R38, 0xa, P1 ;  /* 0x0000000a2600780c */ /* 0x000fe40000f21670 */
[----:B------:R-:W-:Y:S02]  /*3560*/  ISETP.NE.AND P5, PT, R79, RZ, PT ;  /* 0x000000ff4f00720c */ /* 0x000fe40003fa5270 */
[----:B------:R-:W-:-:S02]  /*3570*/  FSEL R42, R8, -INF , !P1 ;  /* 0xff800000082a7808 */ /* 0x000fc40004800000 */
[----:B------:R-:W-:Y:S02]  /*3580*/  ISETP.NE.AND P1, PT, R49, RZ, PT ;  /* 0x000000ff3100720c */ /* 0x000fe40003f25270 */
[C---:B------:R-:W-:Y:S02]  /*3590*/  ISETP.GT.AND P4, PT, R39.reuse, RZ, !P4 ;  /* 0x000000ff2700720c */ /* 0x040fe40006784270 */
[C---:B------:R-:W-:Y:S02]  /*35a0*/  ISETP.GT.AND P1, PT, R39.reuse, 0x10, !P1 ;  /* 0x000000102700780c */ /* 0x040fe40004f24270 */
[C---:B------:R-:W-:Y:S02]  /*35b0*/  ISETP.LT.OR P4, PT, R38.reuse, 0x1, P4 ;  /* 0x000000012600780c */ /* 0x040fe40002781670 */
[----:B------:R-:W-:Y:S02]  /*35c0*/  ISETP.LT.OR P1, PT, R38, 0x11, P1 ;  /* 0x000000112600780c */ /* 0x000fe40000f21670 */
[----:B------:R-:W-:-:S02]  /*35d0*/  ISETP.GT.AND P2, PT, R39, 0x51, !P2 ;  /* 0x000000512700780c */ /* 0x000fc40005744270 */
[----:B------:R-:W-:Y:S02]  /*35e0*/  FSEL R43, R11, -INF , !P1 ;  /* 0xff8000000b2b7808 */ /* 0x000fe40004800000 */
[----:B------:R-:W-:Y:S02]  /*35f0*/  ISETP.NE.AND P1, PT, R67, RZ, PT ;  /* 0x000000ff4300720c */ /* 0x000fe40003f25270 */
[C---:B------:R-:W-:Y:S02]  /*3600*/  ISETP.LT.OR P2, PT, R38.reuse, 0x52, P2 ;  /* 0x000000522600780c */ /* 0x040fe40001741670 */
[C---:B------:R-:W-:Y:S02]  /*3610*/  ISETP.GT.AND P1, PT, R39.reuse, 0x11, !P1 ;  /* 0x000000112700780c */ /* 0x040fe40004f24270 */
[----:B------:R-:W-:Y:S02]  /*3620*/  ISETP.GT.AND P3, PT, R39, 0x58, !P3 ;  /* 0x000000582700780c */ /* 0x000fe40005f64270 */
[----:B------:R-:W-:-:S02]  /*3630*/  ISETP.LT.OR P1, PT, R38, 0x12, P1 ;  /* 0x000000122600780c */ /* 0x000fc40000f21670 */
[C---:B------:R-:W-:Y:S02]  /*3640*/  ISETP.LT.OR P3, PT, R38.reuse, 0x59, P3 ;  /* 0x000000592600780c */ /* 0x040fe40001f61670 */
[----:B------:R-:W-:Y:S02]  /*3650*/  FSEL R44, R27, -INF , !P1 ;  /* 0xff8000001b2c7808 */ /* 0x000fe40004800000 */
[----:B------:R-:W-:Y:S02]  /*3660*/  ISETP.GT.AND P1, PT, R39, 0x18, !P6 ;  /* 0x000000182700780c */ /* 0x000fe40007724270 */
[----:B------:R-:W-:Y:S02]  /*3670*/  ISETP.NE.AND P6, PT, R45, RZ, PT ;  /* 0x000000ff2d00720c */ /* 0x000fe40003fc5270 */
[----:B------:R-:W-:Y:S02]  /*3680*/  ISETP.LT.OR P1, PT, R38, 0x19, P1 ;  /* 0x000000192600780c */ /* 0x000fe40000f21670 */
[----:B------:R-:W-:-:S02]  /*3690*/  FSEL R15, R15, -INF , !P3 ;  /* 0xff8000000f0f7808 */ /* 0x000fc40005800000 */
[----:B------:R-:W-:Y:S02]  /*36a0*/  FSEL R37, R31, -INF , !P1 ;  /* 0xff8000001f257808 */ /* 0x000fe40004800000 */
[----:B------:R-:W-:Y:S02]  /*36b0*/  ISETP.GT.AND P1, PT, R39, 0x19, !P5 ;  /* 0x000000192700780c */ /* 0x000fe40006f24270 */
[----:B------:R-:W-:Y:S02]  /*36c0*/  ISETP.NE.AND P5, PT, R48, RZ, PT ;  /* 0x000000ff3000720c */ /* 0x000fe40003fa5270 */
[----:B------:R-:W-:-:S04]  /*36d0*/  ISETP.LT.OR P1, PT, R38, 0x1a, P1 ;  /* 0x0000001a2600780c */ /* 0x000fc80000f21670 */
[----:B------:R-:W-:Y:S02]  /*36e0*/  FSEL R45, R33, -INF , !P1 ;  /* 0xff800000212d7808 */ /* 0x000fe40004800000 */
[----:B------:R-:W-:Y:S02]  /*36f0*/  FSEL R33, R3, -INF , !P4 ;  /* 0xff80000003217808 */ /* 0x000fe40006000000 */
[----:B------:R-:W-:Y:S02]  /*3700*/  FMNMX.FTZ R3, R188, R72, !PT ;  /* 0x00000048bc037209 */ /* 0x000fe40007810000 */
[----:B------:R-:W-:Y:S02]  /*3710*/  ISETP.NE.AND P1, PT, R81, RZ, PT ;  /* 0x000000ff5100720c */ /* 0x000fe40003f25270 */
[----:B------:R-:W-:Y:S02]  /*3720*/  FMNMX.FTZ R3, R190, R3, !PT ;  /* 0x00000003be037209 */ /* 0x000fe40007810000 */
[----:B------:R-:W-:-:S02]  /*3730*/  ISETP.GT.AND P1, PT, R39, 0x20, !P1 ;  /* 0x000000202700780c */ /* 0x000fc40004f24270 */
[----:B------:R-:W-:Y:S02]  /*3740*/  FMNMX.FTZ R3, R66, R3, !PT ;  /* 0x0000000342037209 */ /* 0x000fe40007810000 */
[----:B------:R-:W-:Y:S02]  /*3750*/  ISETP.LT.OR P1, PT, R38, 0x21, P1 ;  /* 0x000000212600780c */ /* 0x000fe40000f21670 */
[----:B------:R-:W-:Y:S02]  /*3760*/  FMNMX.FTZ R3, R70, R3, !PT ;  /* 0x0000000346037209 */ /* 0x000fe40007810000 */
[----:B------:R-:W-:Y:S02]  /*3770*/  FSEL R46, R73, -INF , !P1 ;  /* 0xff800000492e7808 */ /* 0x000fe40004800000 */
[----:B------:R-:W-:Y:S02]  /*3780*/  FMNMX.FTZ R3, R80, R3, !PT ;  /* 0x0000000350037209 */ /* 0x000fe40007810000 */
[----:B------:R-:W-:-:S02]  /*3790*/  ISETP.NE.AND P1, PT, R83, RZ, PT ;  /* 0x000000ff5300720c */ /* 0x000fc40003f25270 */
[----:B------:R-:W-:Y:S02]  /*37a0*/  FMNMX.FTZ R3, R82, R3, !PT ;  /* 0x0000000352037209 */ /* 0x000fe40007810000 */
[----:B------:R-:W-:Y:S02]  /*37b0*/  ISETP.GT.AND P1, PT, R39, 0x21, !P1 ;  /* 0x000000212700780c */ /* 0x000fe40004f24270 */
[----:B------:R-:W-:Y:S02]  /*37c0*/  FMNMX.FTZ R3, R84, R3, !PT ;  /* 0x0000000354037209 */ /* 0x000fe40007810000 */
[----:B------:R-:W-:Y:S02]  /*37d0*/  ISETP.LT.OR P1, PT, R38, 0x22, P1 ;  /* 0x000000222600780c */ /* 0x000fe40000f21670 */
[----:B------:R-:W-:Y:S02]  /*37e0*/  FMNMX.FTZ R3, R86, R3, !PT ;  /* 0x0000000356037209 */ /* 0x000fe40007810000 */
[----:B------:R-:W-:-:S02]  /*37f0*/  FSEL R47, R76, -INF , !P1 ;  /* 0xff8000004c2f7808 */ /* 0x000fc40004800000 */
[----:B------:R-:W-:Y:S02]  /*3800*/  FMNMX.FTZ R3, R88, R3, !PT ;  /* 0x0000000358037209 */ /* 0x000fe40007810000 */
[----:B------:R-:W-:Y:S02]  /*3810*/  ISETP.NE.AND P1, PT, R85, RZ, PT ;  /* 0x000000ff5500720c */ /* 0x000fe40003f25270 */
[----:B------:R-:W-:Y:S02]  /*3820*/  FMNMX.FTZ R3, R90, R3, !PT ;  /* 0x000000035a037209 */ /* 0x000fe40007810000 */
[----:B------:R-:W-:Y:S02]  /*3830*/  ISETP.GT.AND P1, PT, R39, 0x28, !P1 ;  /* 0x000000282700780c */ /* 0x000fe40004f24270 */
[----:B------:R-:W-:Y:S02]  /*3840*/  FMNMX.FTZ R3, R92, R3, !PT ;  /* 0x000000035c037209 */ /* 0x000fe40007810000 */
[----:B------:R-:W-:-:S02]  /*3850*/  ISETP.LT.OR P1, PT, R38, 0x29, P1 ;  /* 0x000000292600780c */ /* 0x000fc40000f21670 */
[----:B------:R-:W-:Y:S02]  /*3860*/  FMNMX.FTZ R52, R36, R3, !PT ;  /* 0x0000000324347209 */ /* 0x000fe40007810000 */
        /* <DEDUP_REMOVED lines=22> */
[----:B------:R-:W-:-:S03]  /*39d0*/  ISETP.LT.OR P1, PT, R38, 0x32, P1 ;  /* 0x000000322600780c */ /* 0x000fc60000f21670 */
[----:B------:R-:W0:Y:S01]  /*39e0*/  SHFL.BFLY PT, R3, R52, 0x2, 0x1f ;  /* 0x0c401f0034037f89 */ /* 0x000e2200000e0000 */
[----:B------:R-:W-:Y:S02]  /*39f0*/  FSEL R31, R51, -INF , !P1 ;  /* 0xff800000331f7808 */ /* 0x000fe40004800000 */
[----:B------:R-:W-:-:S04]  /*3a00*/  ISETP.NE.AND P1, PT, R93, RZ, PT ;  /* 0x000000ff5d00720c */ /* 0x000fc80003f25270 */
[----:B------:R-:W-:-:S04]  /*3a10*/  ISETP.GT.AND P1, PT, R39, 0x38, !P1 ;  /* 0x000000382700780c */ /* 0x000fc80004f24270 */
[----:B------:R-:W-:-:S04]  /*3a20*/  ISETP.LT.OR P1, PT, R38, 0x39, P1 ;  /* 0x000000392600780c */ /* 0x000fc80000f21670 */
[----:B------:R-:W-:Y:S02]  /*3a30*/  FSEL R27, R54, -INF , !P1 ;  /* 0xff800000361b7808 */ /* 0x000fe40004800000 */
[----:B------:R-:W-:-:S04]  /*3a40*/  ISETP.NE.AND P1, PT, R94, RZ, PT ;  /* 0x000000ff5e00720c */ /* 0x000fc80003f25270 */
[----:B------:R-:W-:Y:S02]  /*3a50*/  ISETP.GT.AND P1, PT, R39, 0x39, !P1 ;  /* 0x000000392700780c */ /* 0x000fe40004f24270 */
[----:B0-----:R-:W-:Y:S02]  /*3a60*/  FMNMX.FTZ R3, R52, R3, !PT ;  /* 0x0000000334037209 */ /* 0x001fe40007810000 */
[----:B------:R-:W-:Y:S02]  /*3a70*/  FMNMX.FTZ R52, R33, R40, !PT ;  /* 0x0000002821347209 */ /* 0x000fe40007810000 */
[----:B------:R-:W-:Y:S01]  /*3a80*/  ISETP.LT.OR P1, PT, R38, 0x3a, P1 ;  /* 0x0000003a2600780c */ /* 0x000fe20000f21670 */
[----:B------:R-:W0:Y:S03]  /*3a90*/  SHFL.BFLY PT, R54, R3, 0x1, 0x1f ;  /* 0x0c201f0003367f89 */ /* 0x000e2600000e0000 */
[----:B------:R-:W-:-:S02]  /*3aa0*/  FSEL R11, R55, -INF , !P1 ;  /* 0xff800000370b7808 */ /* 0x000fc40004800000 */
[----:B------:R-:W-:-:S04]  /*3ab0*/  ISETP.NE.AND P1, PT, R53, RZ, PT ;  /* 0x000000ff3500720c */ /* 0x000fc80003f25270 */
[----:B------:R-:W-:-:S04]  /*3ac0*/  ISETP.GT.AND P1, PT, R39, 0x40, !P1 ;  /* 0x000000402700780c */ /* 0x000fc80004f24270 */
[----:B------:R-:W-:-:S04]  /*3ad0*/  ISETP.LT.OR P1, PT, R38, 0x41, P1 ;  /* 0x000000412600780c */ /* 0x000fc80000f21670 */
[----:B------:R-:W-:Y:S02]  /*3ae0*/  FSEL R8, R58, -INF , !P1 ;  /* 0xff8000003a087808 */ /* 0x000fe40004800000 */
[----:B------:R-:W-:Y:S02]  /*3af0*/  ISETP.GT.AND P1, PT, R39, 0x41, !P6 ;  /* 0x000000412700780c */ /* 0x000fe40007724270 */
[----:B------:R-:W-:Y:S02]  /*3b00*/  ISETP.NE.AND P6, PT, R57, RZ, PT ;  /* 0x000000ff3900720c */ /* 0x000fe40003fc5270 */
[----:B------:R-:W-:Y:S02]  /*3b10*/  ISETP.LT.OR P1, PT, R38, 0x42, P1 ;  /* 0x000000422600780c */ /* 0x000fe40000f21670 */
[----:B0-----:R-:W-:Y:S02]  /*3b20*/  FMNMX.FTZ R9, R3, R54, !PT ;  /* 0x0000003603097209 */ /* 0x001fe40007810000 */
[----:B------:R-:W-:-:S02]  /*3b30*/  FMNMX.FTZ R3, R41, R52, !PT ;  /* 0x0000003429037209 */ /* 0x000fc40007810000 */
[----:B------:R-:W-:Y:S01]  /*3b40*/  FSEL R2, R59, -INF , !P1 ;  /* 0xff8000003b027808 */ /* 0x000fe20004800000 */
[----:B------:R-:W-:Y:S01]  /*3b50*/  FMUL.FTZ R51, R9, UR11 ;  /* 0x0000000b09337c20 */ /* 0x000fe20008410000 */
[----:B------:R-:W-:Y:S02]  /*3b60*/  FMNMX.FTZ R52, R42, R3, !PT ;  /* 0x000000032a347209 */ /* 0x000fe40007810000 */
[----:B------:R-:W-:Y:S02]  /*3b70*/  ISETP.GT.AND P1, PT, R39, 0x48, !P5 ;  /* 0x000000482700780c */ /* 0x000fe40006f24270 */
[----:B------:R-:W-:Y:S02]  /*3b80*/  FMNMX.FTZ R53, R43, R52, !PT ;  /* 0x000000342b357209 */ /* 0x000fe40007810000 */
[----:B------:R-:W-:Y:S02]  /*3b90*/  ISETP.LT.OR P1, PT, R38, 0x49, P1 ;  /* 0x000000492600780c */ /* 0x000fe40000f21670 */
[----:B------:R-:W-:-:S02]  /*3ba0*/  FMNMX.FTZ R52, R44, R53, !PT ;  /* 0x000000352c347209 */ /* 0x000fc40007810000 */
[----:B------:R-:W-:Y:S02]  /*3bb0*/  FSEL R0, R62, -INF , !P1 ;  /* 0xff8000003e007808 */ /* 0x000fe40004800000 */
[----:B------:R-:W-:Y:S02]  /*3bc0*/  FMNMX.FTZ R52, R37, R52, !PT ;  /* 0x0000003425347209 */ /* 0x000fe40007810000 */
[----:B------:R-:W-:Y:S02]  /*3bd0*/  FSETP.NEU.FTZ.AND P1, PT, R9, -INF , PT ;  /* 0xff8000000900780b */ /* 0x000fe40003f3d000 */
[----:B------:R-:W-:Y:S02]  /*3be0*/  FMNMX.FTZ R53, R45, R52, !PT ;  /* 0x000000342d357209 */ /* 0x000fe40007810000 */
[----:B------:R-:W-:Y:S02]  /*3bf0*/  ISETP.NE.AND P5, PT, R56, RZ, PT ;  /* 0x000000ff3800720c */ /* 0x000fe40003fa5270 */
[----:B------:R-:W-:-:S02]  /*3c00*/  FMNMX.FTZ R52, R46, R53, !PT ;  /* 0x000000352e347209 */ /* 0x000fc40007810000 */
[----:B------:R-:W-:Y:S02]  /*3c10*/  FSEL R55, R51, RZ, P1 ;  /* 0x000000ff33377208 */ /* 0x000fe40000800000 */
[----:B------:R-:W-:Y:S02]  /*3c20*/  FMNMX.FTZ R53, R47, R52, !PT ;  /* 0x000000342f357209 */ /* 0x000fe40007810000 */
[----:B------:R-:W-:Y:S01]  /*3c30*/  ISETP.GT.AND P1, PT, R39, 0x49, !P5 ;  /* 0x000000492700780c */ /* 0x000fe20006f24270 */
[--C-:B------:R-:W-:Y:S01]  /*3c40*/  FFMA.FTZ R32, R32, UR11, -R55.reuse ;  /* 0x0000000b20207c23 */ /* 0x100fe20008010837 */
[----:B------:R-:W-:Y:S01]  /*3c50*/  FMNMX.FTZ R52, R48, R53, !PT ;  /* 0x0000003530347209 */ /* 0x000fe20007810000 */
[--C-:B------:R-:W-:Y:S01]  /*3c60*/  FFMA.FTZ R188, R188, UR11, -R55.reuse ;  /* 0x0000000bbcbc7c23 */ /* 0x100fe20008010837 */
[----:B------:R-:W-:Y:S01]  /*3c70*/  ISETP.LT.OR P1, PT, R38, 0x4a, P1 ;  /* 0x0000004a2600780c */ /* 0x000fe20000f21670 */
[----:B------:R-:W-:Y:S01]  /*3c80*/  MUFU.EX2 R67, R32 ;  /* 0x0000002000437308 */ /* 0x000fe20000000800 */
[----:B------:R-:W-:Y:S01]  /*3c90*/  FMNMX.FTZ R53, R49, R52, !PT ;  /* 0x0000003431357209 */ /* 0x000fe20007810000 */
[--C-:B------:R-:W-:Y:S01]  /*3ca0*/  FFMA.FTZ R3, R72, UR11, -R55.reuse ;  /* 0x0000000b48037c23 */ /* 0x100fe20008010837 */
[----:B------:R-:W-:Y:S01]  /*3cb0*/  FSEL R51, R63, -INF , !P1 ;  /* 0xff8000003f337808 */ /* 0x000fe20004800000 */
[--C-:B------:R-:W-:Y:S01]  /*3cc0*/  FFMA.FTZ R190, R190, UR11, -R55.reuse ;  /* 0x0000000bbebe7c23 */ /* 0x100fe20008010837 */
[----:B------:R-:W-:Y:S01]  /*3cd0*/  FMNMX.FTZ R52, R50, R53, !PT ;  /* 0x0000003532347209 */ /* 0x000fe20007810000 */
[--C-:B------:R-:W-:Y:S01]  /*3ce0*/  FFMA.FTZ R54, R66, UR11, -R55.reuse ;  /* 0x0000000b42367c23 */ /* 0x100fe20008010837 */
[----:B------:R-:W-:Y:S01]  /*3cf0*/  ISETP.GT.AND P1, PT, R39, 0x50, !P6 ;  /* 0x000000502700780c */ /* 0x000fe20007724270 */
[----:B------:R-:W-:Y:S01]  /*3d00*/  MUFU.EX2 R188, R188 ;  /* 0x000000bc00bc7308 */ /* 0x000fe20000000800 */
[----:B------:R-:W-:Y:S01]  /*3d10*/  FMNMX.FTZ R52, R31, R52, !PT ;  /* 0x000000341f347209 */ /* 0x000fe20007810000 */
[--C-:B------:R-:W-:Y:S01]  /*3d20*/  FFMA.FTZ R56, R70, UR11, -R55.reuse ;  /* 0x0000000b46387c23 */ /* 0x100fe20008010837 */
[----:B------:R-:W-:Y:S01]  /*3d30*/  ISETP.LT.OR P1, PT, R38, 0x51, P1 ;  /* 0x000000512600780c */ /* 0x000fe20000f21670 */
[--C-:B------:R-:W-:Y:S01]  /*3d40*/  FFMA.FTZ R26, R26, UR11, -R55.reuse ;  /* 0x0000000b1a1a7c23 */ /* 0x100fe20008010837 */
[----:B------:R-:W-:Y:S01]  /*3d50*/  FMNMX.FTZ R52, R27, R52, !PT ;  /* 0x000000341b347209 */ /* 0x000fe20007810000 */
[--C-:B------:R-:W-:Y:S01]  /*3d60*/  FFMA.FTZ R58, R80, UR11, -R55.reuse ;  /* 0x0000000b503a7c23 */ /* 0x100fe20008010837 */
[----:B------:R-:W-:Y:S01]  /*3d70*/  ISETP.NE.AND P5, PT, R60, RZ, PT ;  /* 0x000000ff3c00720c */ /* 0x000fe20003fa5270 */
        /* <DEDUP_REMOVED lines=11> */
[----:B------:R-:W-:Y:S01]  /*3e30*/  FSEL R39, R10, -INF , !P2 ;  /* 0xff8000000a277808 */ /* 0x000fe20005000000 */
[--C-:B------:R-:W-:Y:S01]  /*3e40*/  FFMA.FTZ R30, R30, UR11, -R55.reuse ;  /* 0x0000000b1e1e7c23 */ /* 0x100fe20008010837 */
[----:B------:R-:W-:Y:S01]  /*3e50*/  FMNMX.FTZ R52, R0, R53, !PT ;  /* 0x0000003500347209 */ /* 0x000fe20007810000 */
[--C-:B------:R-:W-:Y:S01]  /*3e60*/  FFMA.FTZ R29, R29, UR11, -R55.reuse ;  /* 0x0000000b1d1d7c23 */ /* 0x100fe20008010837 */
[----:B------:R-:W-:Y:S01]  /*3e70*/  ISETP.LT.OR P4, PT, R38, 0x5a, P4 ;  /* 0x0000005a2600780c */ /* 0x000fe20002781670 */
[----:B------:R0:W-:Y:S01]  /*3e80*/  MUFU.EX2 R57, R54 ;  /* 0x0000003600397308 */ /* 0x0001e20000000800 */
[----:B------:R-:W-:Y:S01]  /*3e90*/  FMNMX.FTZ R53, R51, R52, !PT ;  /* 0x0000003433357209 */ /* 0x000fe20007810000 */
[--C-:B------:R-:W-:Y:S01]  /*3ea0*/  FFMA.FTZ R52, R88, UR11, -R55.reuse ;  /* 0x0000000b58347c23 */ /* 0x100fe20008010837 */
[----:B------:R-:W-:Y:S01]  /*3eb0*/  FSEL R13, R13, -INF , !P4 ;  /* 0xff8000000d0d7808 */ /* 0x000fe20006000000 */
[--C-:B------:R-:W-:Y:S01]  /*3ec0*/  FFMA.FTZ R38, R90, UR11, -R55.reuse ;  /* 0x0000000b5a267c23 */ /* 0x100fe20008010837 */
[----:B------:R-:W-:Y:S01]  /*3ed0*/  FMNMX.FTZ R10, R12, R53, !PT ;  /* 0x000000350c0a7209 */ /* 0x000fe20007810000 */
[--C-:B------:R-:W-:Y:S01]  /*3ee0*/  FFMA.FTZ R28, R28, UR11, -R55.reuse ;  /* 0x0000000b1c1c7c23 */ /* 0x100fe20008010837 */
[----:B------:R-:W-:Y:S01]  /*3ef0*/  ISETP.NE.AND P5, PT, R199, 0x1, PT ;  /* 0x00000001c700780c */ /* 0x000fe20003fa5270 */
[----:B------:R-:W-:Y:S01]  /*3f00*/  MUFU.EX2 R56, R56 ;  /* 0x0000003800387308 */ /* 0x000fe20000000800 */
[----:B------:R-:W-:Y:S01]  /*3f10*/  FMNMX.FTZ R10, R39, R10, !PT ;  /* 0x0000000a270a7209 */ /* 0x000fe20007810000 */
[--C-:B0-----:R-:W-:Y:S01]  /*3f20*/  FFMA.FTZ R54, R84, UR11, -R55.reuse ;  /* 0x0000000b54367c23 */ /* 0x101fe20008010837 */
[--C-:B------:R-:W-:Y:S01]  /*3f30*/  FFMA.FTZ R25, R25, UR11, -R55.reuse ;  /* 0x0000000b19197c23 */ /* 0x100fe20008010837 */
[--C-:B------:R-:W-:Y:S01]  /*3f40*/  FFMA.FTZ R24, R24, UR11, -R55.reuse ;  /* 0x0000000b18187c23 */ /* 0x100fe20008010837 */
[----:B------:R-:W-:Y:S01]  /*3f50*/  FMNMX.FTZ R10, R15, R10, !PT ;  /* 0x0000000a0f0a7209 */ /* 0x000fe20007810000 */
[--C-:B------:R-:W-:Y:S01]  /*3f60*/  FFMA.FTZ R20, R20, UR11, -R55.reuse ;  /* 0x0000000b14147c23 */ /* 0x100fe20008010837 */
[----:B------:R-:W-:Y:S01]  /*3f70*/  FFMA.FTZ R21, R21, UR11, -R55 ;  /* 0x0000000b15157c23 */ /* 0x000fe20008010837 */
[----:B------:R-:W-:Y:S01]  /*3f80*/  MUFU.EX2 R69, R26 ;  /* 0x0000001a00457308 */ /* 0x000fe20000000800 */
[----:B------:R-:W-:-:S03]  /*3f90*/  FMNMX.FTZ R10, R13, R10, !PT ;  /* 0x0000000a0d0a7209 */ /* 0x000fc60007810000 */
[----:B------:R-:W0:Y:S02]  /*3fa0*/  @P5 LDC R66, c[0x0][0x450] ;  /* 0x00011400ff425b82 */ /* 0x000e240000000800 */
[----:B------:R-:W1:Y:S02]  /*3fb0*/  SHFL.BFLY PT, R53, R10, 0x2, 0x1f ;  /* 0x0c401f000a357f89 */ /* 0x000e6400000e0000 */
[----:B------:R2:W3:Y:S08]  /*3fc0*/  MUFU.EX2 R59, R58 ;  /* 0x0000003a003b7308 */ /* 0x0004f00000000800 */
[----:B------:R-:W-:Y:S01]  /*3fd0*/  MUFU.EX2 R60, R60 ;  /* 0x0000003c003c7308 */ /* 0x000fe20000000800 */
[----:B--2---:R-:W-:-:S07]  /*3fe0*/  FFMA.FTZ R58, R86, UR11, -R55 ;  /* 0x0000000b563a7c23 */ /* 0x004fce0008010837 */
[----:B------:R-:W-:Y:S01]  /*3ff0*/  MUFU.EX2 R63, R52 ;  /* 0x00000034003f7308 */ /* 0x000fe20000000800 */
[----:B---3--:R-:W-:Y:S02]  /*4000*/  F2FP.BF16.F32.PACK_AB R184, R59, R56 ;  /* 0x000000383bb8723e */ /* 0x008fe400000010ff */
[----:B-1----:R-:W-:-:S05]  /*4010*/  FMNMX.FTZ R53, R10, R53, !PT ;  /* 0x000000350a357209 */ /* 0x002fca0007810000 */
[----:B------:R1:W2:Y:S01]  /*4020*/  MUFU.EX2 R61, R54 ;  /* 0x00000036003d7308 */ /* 0x0002a20000000800 */
[----:B------:R-:W3:Y:S07]  /*4030*/  SHFL.BFLY PT, R10, R53, 0x1, 0x1f ;  /* 0x0c201f00350a7f89 */ /* 0x000eee00000e0000 */
[----:B------:R-:W4:Y:S01]  /*4040*/  MUFU.EX2 R58, R58 ;  /* 0x0000003a003a7308 */ /* 0x000f220000000800 */
[----:B-1----:R-:W-:Y:S02]  /*4050*/  FFMA.FTZ R54, R92, UR11, -R55 ;  /* 0x0000000b5c367c23 */ /* 0x002fe40008010837 */
[----:B------:R-:W1:Y:S05]  /*4060*/  @P5 LDC R55, c[0x0][0x44c] ;  /* 0x00011300ff375b82 */ /* 0x000e6a0000000800 */
[----:B------:R-:W-:Y:S01]  /*4070*/  MUFU.EX2 R65, R54 ;  /* 0x0000003600417308 */ /* 0x000fe20000000800 */
[----:B--2---:R-:W-:-:S07]  /*4080*/  F2FP.BF16.F32.PACK_AB R186, R61, R60 ;  /* 0x0000003c3dba723e */ /* 0x004fce00000010ff */
[----:B------:R-:W2:Y:S01]  /*4090*/  MUFU.EX2 R38, R38 ;  /* 0x0000002600267308 */ /* 0x000ea20000000800 */
[----:B----4-:R-:W-:Y:S02]  /*40a0*/  F2FP.BF16.F32.PACK_AB R180, R63, R58 ;  /* 0x0000003a3fb4723e */ /* 0x010fe400000010ff */
[----:B---3--:R-:W-:-:S04]  /*40b0*/  FMNMX.FTZ R10, R53, R10, !PT ;  /* 0x0000000a350a7209 */ /* 0x008fc80007810000 */
[C---:B------:R-:W-:Y:S01]  /*40c0*/  FSETP.NEU.FTZ.AND P1, PT, R10.reuse, -INF , PT ;  /* 0xff8000000a00780b */ /* 0x040fe20003f3d000 */
[----:B------:R-:W-:Y:S01]  /*40d0*/  FMUL.FTZ R32, R10, UR11 ;  /* 0x0000000b0a207c20 */ /* 0x000fe20008410000 */
[----:B------:R-:W-:Y:S01]  /*40e0*/  MUFU.EX2 R36, R36 ;  /* 0x0000002400247308 */ /* 0x000fe20000000800 */
[----:B-1----:R-:W-:-:S03]  /*40f0*/  @P5 IMAD.HI.U32 R55, R55, UR42, RZ ;  /* 0x0000002a37375c27 */ /* 0x002fc6000f8e00ff */
[----:B------:R-:W-:Y:S02]  /*4100*/  FSEL R32, R32, RZ, P1 ;  /* 0x000000ff20207208 */ /* 0x000fe40000800000 */
[----:B0-----:R-:W-:Y:S02]  /*4110*/  @P5 SHF.R.U32.HI R64, RZ, R66, R55 ;  /* 0x00000042ff405219 */ /* 0x001fe40000011637 */
        /* <DEDUP_REMOVED lines=23> */
[--C-:B------:R-:W-:Y:S01]  /*4290*/  FFMA.FTZ R12, R12, UR11, -R32.reuse ;  /* 0x0000000b0c0c7c23 */ /* 0x100fe20008010820 */
[----:B------:R-:W3:Y:S01]  /*42a0*/  MUFU.EX2 R41, R41 ;  /* 0x0000002900297308 */ /* 0x000ee20000000800 */
[--C-:B------:R-:W-:Y:S01]  /*42b0*/  FFMA.FTZ R39, R39, UR11, -R32.reuse ;  /* 0x0000000b27277c23 */ /* 0x100fe20008010820 */
[--C-:B------:R-:W-:Y:S01]  /*42c0*/  FFMA.FTZ R15, R15, UR11, -R32.reuse ;  /* 0x0000000b0f0f7c23 */ /* 0x100fe20008010820 */
[----:B------:R-:W-:Y:S01]  /*42d0*/  FFMA.FTZ R13, R13, UR11, -R32 ;  /* 0x0000000b0d0d7c23 */ /* 0x000fe20008010820 */
[----:B------:R-:W-:Y:S01]  /*42e0*/  LOP3.LUT P5, RZ, R16, 0x80000, RZ, 0xc0, !PT ;  /* 0x0008000010ff7812 */ /* 0x000fe200078ac0ff */
[----:B------:R-:W-:Y:S01]  /*42f0*/  IMAD.IADD R64, R75, 0x1, R64 ;  /* 0x000000014b407824 */ /* 0x000fe200078e0240 */
[----:B--2---:R-:W-:-:S02]  /*4300*/  F2FP.BF16.F32.PACK_AB R182, R65, R38 ;  /* 0x0000002641b6723e */ /* 0x004fc400000010ff */
[----:B------:R2:W-:Y:S01]  /*4310*/  MUFU.EX2 R26, R45 ;  /* 0x0000002d001a7308 */ /* 0x0005e20000000800 */
[----:B0-----:R-:W-:Y:S02]  /*4320*/  F2FP.BF16.F32.PACK_AB R176, R35, R36 ;  /* 0x0000002423b0723e */ /* 0x001fe400000010ff */
[----:B-1----:R-:W-:-:S05]  /*4330*/  F2FP.BF16.F32.PACK_AB R189, R40, R33 ;  /* 0x0000002128bd723e */ /* 0x002fca00000010ff */
[----:B------:R-:W0:Y:S01]  /*4340*/  MUFU.EX2 R42, R42 ;  /* 0x0000002a002a7308 */ /* 0x000e220000000800 */
[----:B--2---:R-:W-:Y:S01]  /*4350*/  FADD.FTZ R45, R188, R3 ;  /* 0x00000003bc2d7221 */ /* 0x004fe20000010000 */
[----:B------:R-:W-:-:S03]  /*4360*/  F2FP.BF16.F32.PACK_AB R188, R3, R188 ;  /* 0x000000bc03bc723e */ /* 0x000fc600000010ff */
[----:B------:R-:W-:Y:S01]  /*4370*/  FADD.FTZ R52, R190, R45 ;  /* 0x0000002dbe347221 */ /* 0x000fe20000010000 */
[C---:B------:R-:W-:Y:S02]  /*4380*/  F2FP.BF16.F32.PACK_AB R190, R57.reuse, R190 ;  /* 0x000000be39be723e */ /* 0x040fe400000010ff */
[----:B------:R-:W1:Y:S01]  /*4390*/  MUFU.EX2 R43, R43 ;  /* 0x0000002b002b7308 */ /* 0x000e620000000800 */
[----:B------:R-:W-:Y:S01]  /*43a0*/  FADD.FTZ R45, R57, R52 ;  /* 0x00000034392d7221 */ /* 0x000fe20000010000 */
[----:B------:R-:W-:-:S03]  /*43b0*/  FADD.FTZ R52, R33, R40 ;  /* 0x0000002821347221 */ /* 0x000fc60000010000 */
[----:B------:R-:W-:Y:S01]  /*43c0*/  FADD.FTZ R54, R56, R45 ;  /* 0x0000002d38367221 */ /* 0x000fe20000010000 */
[----:B---3--:R-:W-:Y:S02]  /*43d0*/  FADD.FTZ R45, R41, R52 ;  /* 0x00000034292d7221 */ /* 0x008fe40000010000 */
[----:B------:R-:W2:Y:S01]  /*43e0*/  MUFU.EX2 R44, R44 ;  /* 0x0000002c002c7308 */ /* 0x000ea20000000800 */
[----:B------:R-:W-:Y:S01]  /*43f0*/  FADD.FTZ R53, R59, R54 ;  /* 0x000000363b357221 */ /* 0x000fe20000010000 */
[C---:B0-----:R-:W-:Y:S01]  /*4400*/  FADD.FTZ R54, R42.reuse, R45 ;  /* 0x0000002d2a367221 */ /* 0x041fe20000010000 */
[----:B------:R-:W-:Y:S02]  /*4410*/  F2FP.BF16.F32.PACK_AB R191, R42, R41 ;  /* 0x000000292abf723e */ /* 0x000fe400000010ff */
[----:B------:R-:W-:-:S03]  /*4420*/  FADD.FTZ R62, R60, R53 ;  /* 0x000000353c3e7221 */ /* 0x000fc60000010000 */
[----:B------:R-:W0:Y:S01]  /*4430*/  MUFU.EX2 R37, R37 ;  /* 0x0000002500257308 */ /* 0x000e220000000800 */
[----:B-1----:R-:W-:Y:S01]  /*4440*/  FADD.FTZ R45, R43, R54 ;  /* 0x000000362b2d7221 */ /* 0x002fe20000010000 */
[----:B------:R-:W-:-:S04]  /*4450*/  FADD.FTZ R53, R61, R62 ;  /* 0x0000003e3d357221 */ /* 0x000fc80000010000 */
[----:B------:R-:W-:Y:S01]  /*4460*/  FADD.FTZ R62, R58, R53 ;  /* 0x000000353a3e7221 */ /* 0x000fe20000010000 */
[----:B------:R-:W-:Y:S01]  /*4470*/  VIADD R53, R64, UR5 ;  /* 0x0000000540357c36 */ /* 0x000fe20008000000 */
[----:B------:R-:W-:Y:S01]  /*4480*/  MUFU.EX2 R46, R46 ;  /* 0x0000002e002e7308 */ /* 0x000fe20000000800 */
[C---:B--2---:R-:W-:Y:S01]  /*4490*/  FADD.FTZ R54, R44.reuse, R45 ;  /* 0x0000002d2c367221 */ /* 0x044fe20000010000 */
[----:B------:R-:W-:Y:S01]  /*44a0*/  FADD.FTZ R45, R63, R62 ;  /* 0x0000003e3f2d7221 */ /* 0x000fe20000010000 */
[----:B------:R-:W-:Y:S02]  /*44b0*/  F2FP.BF16.F32.PACK_AB R185, R44, R43 ;  /* 0x0000002b2cb9723e */ /* 0x000fe400000010ff */
[----:B------:R-:W-:-:S03]  /*44c0*/  R2UR UR10, R53 ;  /* 0x00000000350a72ca */ /* 0x000fc600000e0000 */
[----:B------:R-:W1:Y:S01]  /*44d0*/  MUFU.EX2 R47, R47 ;  /* 0x0000002f002f7308 */ /* 0x000e620000000800 */
[----:B0-----:R-:W-:-:S07]  /*44e0*/  F2FP.BF16.F32.PACK_AB R187, R26, R37 ;  /* 0x000000251abb723e */ /* 0x001fce00000010ff */
[----:B------:R-:W-:Y:S08]  /*44f0*/  MUFU.EX2 R48, R48 ;  /* 0x0000003000307308 */ /* 0x000ff00000000800 */
[----:B------:R0:W-:Y:S01]  /*4500*/  MUFU.EX2 R52, R11 ;  /* 0x0000000b00347308 */ /* 0x0001e20000000800 */
[----:B-1----:R-:W-:-:S07]  /*4510*/  F2FP.BF16.F32.PACK_AB R181, R47, R46 ;  /* 0x0000002e2fb5723e */ /* 0x002fce00000010ff */
[----:B------:R-:W1:Y:S01]  /*4520*/  MUFU.EX2 R49, R49 ;  /* 0x0000003100317308 */ /* 0x000e620000000800 */
[----:B0-----:R-:W-:Y:S01]  /*4530*/  FADD.FTZ R11, R37, R54 ;  /* 0x00000036250b7221 */ /* 0x001fe20000010000 */
[----:B------:R-:W-:-:S03]  /*4540*/  FADD.FTZ R54, R38, R45 ;  /* 0x0000002d26367221 */ /* 0x000fc60000010000 */
[----:B------:R-:W-:Y:S01]  /*4550*/  FADD.FTZ R11, R26, R11 ;  /* 0x0000000b1a0b7221 */ /* 0x000fe20000010000 */
[----:B------:R-:W-:Y:S02]  /*4560*/  FADD.FTZ R45, R65, R54 ;  /* 0x00000036412d7221 */ /* 0x000fe40000010000 */
[----:B------:R-:W0:Y:S02]  /*4570*/  MUFU.EX2 R34, R34 ;  /* 0x0000002200227308 */ /* 0x000e240000000800 */
[----:B------:R-:W-:-:S04]  /*4580*/  FADD.FTZ R54, R36, R45 ;  /* 0x0000002d24367221 */ /* 0x000fc80000010000 */
[----:B------:R-:W-:Y:S02]  /*4590*/  FADD.FTZ R45, R35, R54 ;  /* 0x00000036232d7221 */ /* 0x000fe40000010000 */
[----:B------:R-:W2:Y:S01]  /*45a0*/  MUFU.EX2 R50, R50 ;  /* 0x0000003200327308 */ /* 0x000ea20000000800 */
[----:B-1----:R-:W-:-:S07]  /*45b0*/  F2FP.BF16.F32.PACK_AB R183, R49, R48 ;  /* 0x0000003031b7723e */ /* 0x002fce00000010ff */
[----:B------:R1:W-:Y:S01]  /*45c0*/  MUFU.EX2 R173, R8 ;  /* 0x0000000800ad7308 */ /* 0x0003e20000000800 */
[----:B0-----:R-:W-:Y:S01]  /*45d0*/  FADD.FTZ R32, R34, R45 ;  /* 0x0000002d22207221 */ /* 0x001fe20000010000 */
[----:B------:R-:W-:-:S03]  /*45e0*/  F2FP.BF16.F32.PACK_AB R178, R67, R34 ;  /* 0x0000002243b2723e */ /* 0x000fc600000010ff */
[----:B------:R-:W-:-:S03]  /*45f0*/  FADD.FTZ R45, R67, R32 ;  /* 0x00000020432d7221 */ /* 0x000fc60000010000 */
[----:B------:R-:W0:Y:S01]  /*4600*/  MUFU.EX2 R31, R31 ;  /* 0x0000001f001f7308 */ /* 0x000e220000000800 */
[----:B-1----:R-:W-:-:S04]  /*4610*/  FADD.FTZ R8, R46, R11 ;  /* 0x0000000b2e087221 */ /* 0x002fc80000010000 */
[----:B------:R-:W-:-:S03]  /*4620*/  FADD.FTZ R11, R47, R8 ;  /* 0x000000082f0b7221 */ /* 0x000fc60000010000 */
[----:B------:R-:W1:Y:S01]  /*4630*/  MUFU.EX2 R30, R30 ;  /* 0x0000001e001e7308 */ /* 0x000e620000000800 */
[----:B------:R-:W-:-:S04]  /*4640*/  FADD.FTZ R8, R48, R11 ;  /* 0x0000000b30087221 */ /* 0x000fc80000010000 */
[----:B------:R-:W-:-:S03]  /*4650*/  FADD.FTZ R11, R49, R8 ;  /* 0x00000008310b7221 */ /* 0x000fc60000010000 */
[----:B------:R-:W3:Y:S01]  /*4660*/  MUFU.EX2 R27, R27 ;  /* 0x0000001b001b7308 */ /* 0x000ee20000000800 */
[----:B--2---:R-:W-:Y:S01]  /*4670*/  FADD.FTZ R8, R50, R11 ;  /* 0x0000000b32087221 */ /* 0x004fe20000010000 */
[----:B0-----:R-:W-:-:S03]  /*4680*/  F2FP.BF16.F32.PACK_AB R177, R31, R50 ;  /* 0x000000321fb1723e */ /* 0x001fc600000010ff */
[----:B------:R-:W-:-:S03]  /*4690*/  FADD.FTZ R8, R31, R8 ;  /* 0x000000081f087221 */ /* 0x000fc60000010000 */
[----:B------:R-:W0:Y:S01]  /*46a0*/  MUFU.EX2 R29, R29 ;  /* 0x0000001d001d7308 */ /* 0x000e220000000800 */
[----:B-1----:R-:W-:-:S07]  /*46b0*/  FADD.FTZ R32, R30, R45 ;  /* 0x0000002d1e207221 */ /* 0x002fce0000010000 */
[----:B------:R-:W1:Y:S01]  /*46c0*/  MUFU.EX2 R28, R28 ;  /* 0x0000001c001c7308 */ /* 0x000e620000000800 */
[----:B---3--:R-:W-:Y:S01]  /*46d0*/  FADD.FTZ R3, R27, R8 ;  /* 0x000000081b037221 */ /* 0x008fe20000010000 */
[----:B------:R-:W-:-:S03]  /*46e0*/  F2FP.BF16.F32.PACK_AB R179, R52, R27 ;  /* 0x0000001b34b3723e */ /* 0x000fc600000010ff */
[----:B------:R-:W-:-:S03]  /*46f0*/  FADD.FTZ R8, R52, R3 ;  /* 0x0000000334087221 */ /* 0x000fc60000010000 */
[----:B------:R-:W2:Y:S01]  /*4700*/  MUFU.EX2 R2, R2 ;  /* 0x0000000200027308 */ /* 0x000ea20000000800 */
[----:B0-----:R-:W-:Y:S01]  /*4710*/  FADD.FTZ R11, R29, R32 ;  /* 0x000000201d0b7221 */ /* 0x001fe20000010000 */
[----:B------:R-:W-:Y:S01]  /*4720*/  FADD.FTZ R3, R173, R8 ;  /* 0x00000008ad037221 */ /* 0x000fe20000010000 */
[----:B------:R-:W-:-:S05]  /*4730*/  F2FP.BF16.F32.PACK_AB R172, R29, R30 ;  /* 0x0000001e1dac723e */ /* 0x000fca00000010ff */
[----:B------:R-:W0:Y:S01]  /*4740*/  MUFU.EX2 R25, R25 ;  /* 0x0000001900197308 */ /* 0x000e220000000800 */
[----:B-1----:R-:W-:Y:S01]  /*4750*/  FADD.FTZ R32, R28, R11 ;  /* 0x0000000b1c207221 */ /* 0x002fe20000010000 */
[----:B------:R-:W-:-:S03]  /*4760*/  F2FP.BF16.F32.PACK_AB R174, R69, R28 ;  /* 0x0000001c45ae723e */ /* 0x000fc600000010ff */
[----:B------:R-:W-:-:S03]  /*4770*/  FADD.FTZ R32, R69, R32 ;  /* 0x0000002045207221 */ /* 0x000fc60000010000 */
[----:B------:R-:W1:Y:S01]  /*4780*/  MUFU.EX2 R0, R0 ;  /* 0x0000000000007308 */ /* 0x000e620000000800 */
[C---:B--2---:R-:W-:Y:S01]  /*4790*/  FADD.FTZ R3, R2.reuse, R3 ;  /* 0x0000000302037221 */ /* 0x044fe20000010000 */
[----:B------:R-:W-:-:S06]  /*47a0*/  F2FP.BF16.F32.PACK_AB R173, R2, R173 ;  /* 0x000000ad02ad723e */ /* 0x000fcc00000010ff */
[----:B------:R-:W2:Y:S01]  /*47b0*/  MUFU.EX2 R24, R24 ;  /* 0x0000001800187308 */ /* 0x000ea20000000800 */
[----:B0-----:R-:W-:-:S07]  /*47c0*/  FADD.FTZ R11, R25, R32 ;  /* 0x00000020190b7221 */ /* 0x001fce0000010000 */
[----:B------:R-:W0:Y:S01]  /*47d0*/  MUFU.EX2 R51, R51 ;  /* 0x0000003300337308 */ /* 0x000e220000000800 */
[----:B-1----:R-:W-:-:S07]  /*47e0*/  FADD.FTZ R8, R0, R3 ;  /* 0x0000000300087221 */ /* 0x002fce0000010000 */
[----:B------:R-:W1:Y:S01]  /*47f0*/  MUFU.EX2 R20, R20 ;  /* 0x0000001400147308 */ /* 0x000e620000000800 */
[C---:B--2---:R-:W-:Y:S01]  /*4800*/  FADD.FTZ R11, R24.reuse, R11 ;  /* 0x0000000b180b7221 */ /* 0x044fe20000010000 */
[----:B------:R-:W-:-:S06]  /*4810*/  F2FP.BF16.F32.PACK_AB R168, R24, R25 ;  /* 0x0000001918a8723e */ /* 0x000fcc00000010ff */
[----:B------:R-:W2:Y:S01]  /*4820*/  MUFU.EX2 R21, R21 ;  /* 0x0000001500157308 */ /* 0x000ea20000000800 */
[C---:B0-----:R-:W-:Y:S01]  /*4830*/  FADD.FTZ R3, R51.reuse, R8 ;  /* 0x0000000833037221 */ /* 0x041fe20000010000 */
[----:B------:R-:W-:-:S06]  /*4840*/  F2FP.BF16.F32.PACK_AB R175, R51, R0 ;  /* 0x0000000033af723e */ /* 0x000fcc00000010ff */
[----:B------:R-:W0:Y:S01]  /*4850*/  MUFU.EX2 R12, R12 ;  /* 0x0000000c000c7308 */ /* 0x000e220000000800 */
[----:B-1----:R-:W-:-:S07]  /*4860*/  FADD.FTZ R28, R20, R11 ;  /* 0x0000000b141c7221 */ /* 0x002fce0000010000 */
[----:B------:R-:W1:Y:S01]  /*4870*/  MUFU.EX2 R39, R39 ;  /* 0x0000002700277308 */ /* 0x000e620000000800 */
[C---:B--2---:R-:W-:Y:S01]  /*4880*/  F2FP.BF16.F32.PACK_AB R170, R21.reuse, R20 ;  /* 0x0000001415aa723e */ /* 0x044fe200000010ff */
[----:B------:R-:W-:-:S06]  /*4890*/  FADD.FTZ R8, R21, R28 ;  /* 0x0000001c15087221 */ /* 0x000fcc0000010000 */
[----:B------:R-:W2:Y:S01]  /*48a0*/  MUFU.EX2 R15, R15 ;  /* 0x0000000f000f7308 */ /* 0x000ea20000000800 */
[----:B0-----:R-:W-:-:S07]  /*48b0*/  FADD.FTZ R20, R12, R3 ;  /* 0x000000030c147221 */ /* 0x001fce0000010000 */
[----:B------:R0:W3:Y:S01]  /*48c0*/  MUFU.EX2 R24, R13 ;  /* 0x0000000d00187308 */ /* 0x0000e20000000800 */
[C---:B-1----:R-:W-:Y:S01]  /*48d0*/  FADD.FTZ R20, R39.reuse, R20 ;  /* 0x0000001427147221 */ /* 0x042fe20000010000 */
[----:B------:R-:W-:-:S03]  /*48e0*/  F2FP.BF16.F32.PACK_AB R169, R39, R12 ;  /* 0x0000000c27a9723e */ /* 0x000fc600000010ff */
[----:B--2---:R-:W-:Y:S01]  /*48f0*/  FADD.FTZ R3, R15, R20 ;  /* 0x000000140f037221 */ /* 0x004fe20000010000 */
[----:B0-----:R-:W-:-:S03]  /*4900*/  VIADD R13, R74, 0xfffffffe ;  /* 0xfffffffe4a0d7836 */ /* 0x001fc60000000000 */
[C---:B---3--:R-:W-:Y:S01]  /*4910*/  FADD.FTZ R3, R24.reuse, R3 ;  /* 0x0000000318037221 */ /* 0x048fe20000010000 */
[----:B------:R-:W-:Y:S01]  /*4920*/  F2FP.BF16.F32.PACK_AB R171, R24, R15 ;  /* 0x0000000f18ab723e */ /* 0x000fe200000010ff */
[----:B------:R-:W-:Y:S06]  /*4930*/  @!P5 BRA `(.L_x_4281) ;  /* 0x000000000054d947 */ /* 0x000fec0003800000 */
[C---:B------:R-:W-:Y:S01]  /*4940*/  ISETP.GT.AND P1, PT, R64.reuse, RZ, PT ;  /* 0x000000ff4000720c */ /* 0x040fe20003f24270 */
[----:B------:R-:W-:-:S05]  /*4950*/  VIADD R0, R64, 0xffffffff ;  /* 0xffffffff40007836 */ /* 0x000fca0000000000 */
[----:B------:R-:W-:-:S07]  /*4960*/  R2UR UR14, R0 ;  /* 0x00000000000e72ca */ /* 0x000fce00000e0000 */
[----:B------:R-:W-:Y:S08]  /*4970*/  @P1 BRA `(.L_x_4282) ;  /* 0x0000000000241947 */ /* 0x000ff00003800000 */
[----:B------:R-:W-:Y:S01]  /*4980*/  R2UR UR14, R64 ;  /* 0x00000000400e72ca */ /* 0x000fe200000e0000 */
[----:B------:R-:W-:Y:S02]  /*4990*/  ULDC UR15, c[0x0][0x9e4] ;  /* 0x00027900000f7ab9 */ /* 0x000fe40000000800 */
[----:B------:R-:W-:-:S10]  /*49a0*/  UISETP.NE.AND UP0, UPT, UR15, 0x1, UPT ;  /* 0x000000010f00788c */ /* 0x000fd4000bf05270 */
[----:B------:R-:W-:Y:S01]  /*49b0*/  UIADD3 UR14, -UR14, URZ, URZ ;  /* 0x0000003f0e0e7290 */ /* 0x000fe2000fffe13f */
[----:B------:R-:W-:-:S03]  /*49c0*/  @UP0 ULDC.64 UR4, c[0x0][0x9e8] ;  /* 0x00027a0000040ab9 */ /* 0x000fc60000000a00 */
[----:B------:R-:W-:-:S04]  /*49d0*/  UIMAD.WIDE.U32 UR6, UR14, UR4, URZ ;  /* 0x000000040e0672a5 */ /* 0x000fc8000f8e003f */
[----:B------:R-:W-:-:S04]  /*49e0*/  @UP0 USHF.R.U32.HI UR14, URZ, UR5, UR7 ;  /* 0x000000053f0e0299 */ /* 0x000fc80008011607 */
[----:B------:R-:W-:Y:S01]  /*49f0*/  ULOP3.LUT UR14, URZ, UR14, URZ, 0x33, !UPT ;  /* 0x0000000e3f0e7292 */ /* 0x000fe2000f8e333f */
[----:B------:R-:W-:Y:S11]  /*4a00*/  BRA `(.L_x_4283) ;  /* 0x0000000000147947 */ /* 0x000ff60003800000 */
.L_x_4282:
[----:B------:R-:W-:Y:S02]  /*4a10*/  ULDC UR15, c[0x0][0x9e4] ;  /* 0x00027900000f7ab9 */ /* 0x000fe40000000800 */
[----:B------:R-:W-:-:S11]  /*4a20*/  UISETP.NE.AND UP0, UPT, UR15, 0x1, UPT ;  /* 0x000000010f00788c */ /* 0x000fd6000bf05270 */
[----:B------:R-:W-:Y:S02]  /*4a30*/  @UP0 ULDC.64 UR4, c[0x0][0x9e8] ;  /* 0x00027a0000040ab9 */ /* 0x000fe40000000a00 */
[----:B------:R-:W-:-:S04]  /*4a40*/  UIMAD.WIDE.U32 UR6, UR14, UR4, URZ ;  /* 0x000000040e0672a5 */ /* 0x000fc8000f8e003f */
[----:B------:R-:W-:-:S12]  /*4a50*/  @UP0 USHF.R.U32.HI UR14, URZ, UR5, UR7 ;  /* 0x000000053f0e0299 */ /* 0x000fd80008011607 */
.L_x_4283:
[----:B------:R-:W-:-:S04]  /*4a60*/  UIMAD UR14, UR14, UR15, UR15 ;  /* 0x0000000f0e0e72a4 */ /* 0x000fc8000f8e020f */
[----:B------:R-:W-:-:S04]  /*4a70*/  UISETP.LT.AND UP0, UPT, UR10, UR14, UPT ;  /* 0x0000000e0a00728c */ /* 0x000fc8000bf01270 */
[----:B------:R-:W-:-:S12]  /*4a80*/  USEL UR10, UR10, UR14, UP0 ;  /* 0x0000000e0a0a7287 */ /* 0x000fd80008000000 */
.L_x_4281:
[----:B------:R-:W-:Y:S01]  /*4a90*/  UIMAD.WIDE UR4, UR10, 0x2aaaaaab, URZ ;  /* 0x2aaaaaab0a0478a5 */ /* 0x000fe2000f8e023f */
[----:B------:R-:W-:Y:S01]  /*4aa0*/  IMAD.MOV.U32 R2, RZ, RZ, 0x3f800000 ;  /* 0x3f800000ff027424 */ /* 0x000fe200078e00ff */
[----:B------:R-:W-:Y:S01]  /*4ab0*/  CS2R R118, SRZ ;  /* 0x0000000000767805 */ /* 0x000fe2000001ff00 */
[----:B------:R-:W-:Y:S01]  /*4ac0*/  IMAD.MOV.U32 R0, RZ, RZ, 0x3f800000 ;  /* 0x3f800000ff007424 */ /* 0x000fe200078e00ff */
        /* <DEDUP_REMOVED lines=61> */
[----:B------:R-:W-:Y:S01]  /*4ea0*/  ULDC UR5, c[0x0][0x9d8] ;  /* 0x0002760000057ab9 */ /* 0x000fe20000000800 */
[----:B------:R-:W-:Y:S01]  /*4eb0*/  ULDC UR54, c[0x0][0x988] ;  /* 0x0002620000367ab9 */ /* 0x000fe20000000800 */
[----:B------:R-:W-:-:S05]  /*4ec0*/  ULDC UR58, c[0x0][0x9e0] ;  /* 0x00027800003a7ab9 */ /* 0x000fca0000000800 */
.L_x_4303:
[----:B------:R-:W-:-:S04]  /*4ed0*/  UISETP.NE.AND UP0, UPT, UR4, 0x1, UPT ;  /* 0x000000010400788c */ /* 0x000fc8000bf05270 */
[----:B------:R-:W-:-:S04]  /*4ee0*/  USEL UR39, URZ, 0x1, UP0 ;  /* 0x000000013f277887 */ /* 0x000fc80008000000 */
[----:B------:R-:W-:Y:S01]  /*4ef0*/  ULOP3.LUT UR39, UR41, UR39, URZ, 0x3c, !UPT ;  /* 0x0000002729277292 */ /* 0x000fe2000f8e3c3f */
[----:B------:R-:W-:Y:S11]  /*4f00*/  @!P0 BRA `(.L_x_4285) ;  /* 0x0000000000048947 */ /* 0x000ff60003800000 */
[----:B------:R-:W-:Y:S01]  /*4f10*/  BPT.TRAP 0x1 ;  /* 0x000000040000795c */ /* 0x000fe20000300000 */
.L_x_4285:
        /* <DEDUP_REMOVED lines=9> */
.L_x_4286:
[----:B-1----:R-:W-:Y:S05]  /*4fb0*/  @P1 BRA `(.L_x_4287) ;  /* 0x0000000000081947 */ /* 0x002fea0003800000 */
[----:B------:R-:W1:Y:S02]  /*4fc0*/  SYNCS.PHASECHK.TRANS64.TRYWAIT P1, [UR7+0x30830], R9 ;  /* 0x03083009ff0075a7 */ /* 0x000e640008020147 */
[----:B-1----:R-:W-:Y:S05]  /*4fd0*/  @!P1 BRA `(.L_x_4288) ;  /* 0x0000010c00ec9947 */ /* 0x002fea0003800000 */
.L_x_4287:
        /* <DEDUP_REMOVED lines=122> */
[----:B------:R-:W-:Y:S02]  /*5780*/  FMUL.FTZ R119, R119, R2 ;  /* 0x0000000277777220 */ /* 0x000fe40000410000 */
[----:B------:R-:W-:Y:S01]  /*5790*/  HGMMA.64x96x16.F32.BF16 R120, gdesc[UR44], R120, gsb0 ;  /* 0x016000002c7879f0 */ /* 0x000fe20008001878 */
[----:B------:R-:W-:Y:S01]  /*57a0*/  UIADD3 UR46, UR6, 0x4, URZ ;  /* 0x00000004062e7890 */ /* 0x000fe2000fffe03f */
[----:B------:R-:W-:Y:S01]  /*57b0*/  UMOV UR44, UR56 ;  /* 0x00000038002c7c82 */ /* 0x000fe20008000000 */
[----:B------:R-:W-:Y:S01]  /*57c0*/  UMOV UR45, UR57 ;  /* 0x00000039002d7c82 */ /* 0x000fe20008000000 */
[----:B------:R-:W-:Y:S01]  /*57d0*/  UMOV UR47, 0x40000040 ;  /* 0x40000040002f7882 */ /* 0x000fe20000000000 */
        /* <DEDUP_REMOVED lines=41> */
.L_x_4289:
[----:B------:R-:W-:Y:S01]  /*5a70*/  ULEA UR6, UR4, UR40, 0x3 ;  /* 0x0000002804067291 */ /* 0x000fe2000f8e183f */
[----:B------:R-:W-:-:S05]  /*5a80*/  IMAD.U32 R0, RZ, RZ, UR41 ;  /* 0x00000029ff007e24 */ /* 0x000fca000f8e00ff */
[----:B------:R-:W-:-:S04]  /*5a90*/  SHF.L.U32 R0, R0, 0x1f, RZ ;  /* 0x0000001f00007819 */ /* 0x000fc800000006ff */
[----:B------:R2:W3:Y:S01]  /*5aa0*/  SYNCS.PHASECHK.TRANS64.TRYWAIT P1, [UR6+0x30850], R0 ;  /* 0x03085000ff0075a7 */ /* 0x0004e20008020146 */
[----:B------:R-:W-:Y:S05]  /*5ab0*/  @!P0 BRA `(.L_x_4290) ;  /* 0x0000000000048947 */ /* 0x000fea0003800000 */
[----:B------:R-:W-:Y:S01]  /*5ac0*/  BPT.TRAP 0x1 ;  /* 0x000000040000795c */ /* 0x000fe20000300000 */
.L_x_4290:
[----:B---3--:R-:W-:Y:S05]  /*5ad0*/  @P1 BRA `(.L_x_4291) ;  /* 0x0000000000081947 */ /* 0x008fea0003800000 */
[----:B------:R-:W3:Y:S02]  /*5ae0*/  SYNCS.PHASECHK.TRANS64.TRYWAIT P1, [UR6+0x30850], R0 ;  /* 0x03085000ff0075a7 */ /* 0x000ee40008020146 */
[----:B---3--:R-:W-:Y:S05]  /*5af0*/  @!P1 BRA `(.L_x_4292) ;  /* 0x00000104003c9947 */ /* 0x008fea0003800000 */
.L_x_4291:
        /* <DEDUP_REMOVED lines=37> */
.L_x_4293:
[----:B------:R-:W-:Y:S01]  /*5d50*/  ISETP.NE.AND P2, PT, R199, 0x1, PT ;  /* 0x00000001c700780c */ /* 0x000fe20003f45270 */
[----:B------:R-:W-:Y:S02]  /*5d60*/  VIADD R177, R19, UR42 ;  /* 0x0000002a13b17c36 */ /* 0x000fe40008000000 */
[----:B------:R-:W-:Y:S01]  /*5d70*/  FMUL.FTZ R172, R129, UR5 ;  /* 0x0000000581ac7c20 */ /* 0x000fe20008410000 */
[----:B------:R-:W-:Y:S01]  /*5d80*/  FMUL.FTZ R129, R146, UR5 ;  /* 0x0000000592817c20 */ /* 0x000fe20008410000 */
[----:B------:R-:W-:Y:S01]  /*5d90*/  FMUL.FTZ R146, R148, UR5 ;  /* 0x0000000594927c20 */ /* 0x000fe20008410000 */
[----:B------:R-:W-:Y:S01]  /*5da0*/  FMUL.FTZ R148, R152, UR5 ;  /* 0x0000000598947c20 */ /* 0x000fe20008410000 */
[----:B01----:R-:W-:Y:S01]  /*5db0*/  FMUL.FTZ R9, R120, UR5 ;  /* 0x0000000578097c20 */ /* 0x003fe20008410000 */
[----:B------:R-:W-:Y:S02]  /*5dc0*/  IMAD R180, R13, -0x60, RZ ;  /* 0xffffffa00db47824 */ /* 0x000fe400078e02ff */
[----:B--2---:R-:W-:Y:S01]  /*5dd0*/  FMUL.FTZ R0, R122, UR5 ;  /* 0x000000057a007c20 */ /* 0x004fe20008410000 */
[----:B------:R-:W-:Y:S01]  /*5de0*/  FMUL.FTZ R120, R130, UR5 ;  /* 0x0000000582787c20 */ /* 0x000fe20008410000 */
[----:B------:R-:W-:Y:S01]  /*5df0*/  FMUL.FTZ R168, R121, UR5 ;  /* 0x0000000579a87c20 */ /* 0x000fe20008410000 */
[----:B------:R-:W-:Y:S01]  /*5e00*/  FMUL.FTZ R2, R123, UR5 ;  /* 0x000000057b027c20 */ /* 0x000fe20008410000 */
[----:B------:R-:W-:Y:S01]  /*5e10*/  FMUL.FTZ R169, R124, UR5 ;  /* 0x000000057ca97c20 */ /* 0x000fe20008410000 */
[----:B------:R-:W0:Y:S01]  /*5e20*/  @P2 LDC R14, c[0x0][0x44c] ;  /* 0x00011300ff0e2b82 */ /* 0x000e220000000800 */
[----:B------:R-:W-:Y:S01]  /*5e30*/  FMUL.FTZ R170, R125, UR5 ;  /* 0x000000057daa7c20 */ /* 0x000fe20008410000 */
[----:B------:R-:W-:Y:S01]  /*5e40*/  FMUL.FTZ R15, R127, UR5 ;  /* 0x000000057f0f7c20 */ /* 0x000fe20008410000 */
[----:B------:R-:W-:Y:S01]  /*5e50*/  FMUL.FTZ R171, R128, UR5 ;  /* 0x0000000580ab7c20 */ /* 0x000fe20008410000 */
[----:B------:R-:W-:Y:S01]  /*5e60*/  FMUL.FTZ R174, R133, UR5 ;  /* 0x0000000585ae7c20 */ /* 0x000fe20008410000 */
[----:B------:R-:W-:Y:S01]  /*5e70*/  FMUL.FTZ R122, R134, UR5 ;  /* 0x00000005867a7c20 */ /* 0x000fe20008410000 */
[----:B------:R-:W-:Y:S01]  /*5e80*/  FMUL.FTZ R130, R147, UR5 ;  /* 0x0000000593827c20 */ /* 0x000fe20008410000 */
[----:B------:R-:W-:Y:S01]  /*5e90*/  FMUL.FTZ R10, R126, UR5 ;  /* 0x000000057e0a7c20 */ /* 0x000fe20008410000 */
[----:B------:R-:W1:Y:S01]  /*5ea0*/  @P2 LDC R21, c[0x0][0x450] ;  /* 0x00011400ff152b82 */ /* 0x000e620000000800 */
        /* <DEDUP_REMOVED lines=15> */
[----:B0-----:R-:W-:-:S04]  /*5fa0*/  @P2 IMAD.HI.U32 R20, R177, R14, RZ ;  /* 0x0000000eb1142227 */ /* 0x001fc800078e00ff */
[----:B------:R-:W-:Y:S01]  /*5fb0*/  FMUL.FTZ R145, R145, UR5 ;  /* 0x0000000591917c20 */ /* 0x000fe20008410000 */
[----:B------:R-:W0:Y:S01]  /*5fc0*/  LDC R14, c[0x0][0x288] ;  /* 0x0000a200ff0e7b82 */ /* 0x000e220000000800 */
[----:B------:R-:W-:Y:S01]  /*5fd0*/  FMUL.FTZ R149, R153, UR5 ;  /* 0x0000000599957c20 */ /* 0x000fe20008410000 */
[----:B------:R-:W-:Y:S01]  /*5fe0*/  FMUL.FTZ R135, R154, UR5 ;  /* 0x000000059a877c20 */ /* 0x000fe20008410000 */
[----:B------:R-:W-:Y:S01]  /*5ff0*/  FMUL.FTZ R136, R155, UR5 ;  /* 0x000000059b887c20 */ /* 0x000fe20008410000 */
[----:B------:R-:W-:Y:S01]  /*6000*/  FMUL.FTZ R150, R156, UR5 ;  /* 0x000000059c967c20 */ /* 0x000fe20008410000 */
[----:B------:R-:W-:Y:S01]  /*6010*/  FMUL.FTZ R151, R157, UR5 ;  /* 0x000000059d977c20 */ /* 0x000fe20008410000 */
[----:B-1----:R-:W-:Y:S01]  /*6020*/  @P2 SHF.R.U32.HI R177, RZ, R21, R20 ;  /* 0x00000015ffb12219 */ /* 0x002fe20000011614 */
        /* <DEDUP_REMOVED lines=8> */
[----:B------:R-:W-:-:S02]  /*60b0*/  VIADD R21, R180, 0x1 ;  /* 0x00000001b4157836 */ /* 0x000fc40000000000 */
[----:B------:R-:W-:Y:S01]  /*60c0*/  FMUL.FTZ R132, R167, UR5 ;  /* 0x00000005a7847c20 */ /* 0x000fe20008410000 */
[----:B------:R-:W-:Y:S01]  /*60d0*/  UIADD3 UR7, UR7, 0x30840, URZ ;  /* 0x0003084007077890 */ /* 0x000fe2000fffe03f */
[----:B------:R-:W-:Y:S01]  /*60e0*/  LOP3.LUT P1, RZ, R16, 0x80000, RZ, 0xc0, !PT ;  /* 0x0008000010ff7812 */ /* 0x000fe2000782c0ff */
[----:B------:R-:W-:Y:S01]  /*60f0*/  IMAD R21, R18, -0x2, R21 ;  /* 0xfffffffe12157824 */ /* 0x000fe200078e0215 */
[----:B------:R-:W2:Y:S01]  /*6100*/  MUFU.TANH R9, R9 ;  /* 0x0000000900097308 */ /* 0x000ea20000002400 */
[----:B------:R-:W-:Y:S01]  /*6110*/  UPRMT UR7, UR61, 0x654, UR7 ;  /* 0x000006543d077896 */ /* 0x000fe20008000007 */
[----:B------:R-:W-:Y:S01]  /*6120*/  FMUL.FTZ R164, R164, UR5 ;  /* 0x00000005a4a47c20 */ /* 0x000fe20008410000 */
[----:B------:R-:W-:Y:S01]  /*6130*/  ULOP3.LUT UR4, URZ, UR55, URZ, 0x33, !UPT ;  /* 0x000000373f047292 */ /* 0x000fe2000f8e333f */
[----:B0-----:R-:W-:Y:S01]  /*6140*/  IADD3 R20, R21, -R14, R17 ;  /* 0x8000000e15147210 */ /* 0x001fe20007ffe011 */
[----:B------:R-:W-:Y:S01]  /*6150*/  FMUL.FTZ R165, R165, UR5 ;  /* 0x00000005a5a57c20 */ /* 0x000fe20008410000 */
[----:B------:R-:W-:-:S02]  /*6160*/  VIADD R159, R21, 0xffffffff ;  /* 0xffffffff159f7836 */ /* 0x000fc40000000000 */
[----:B------:R-:W0:Y:S01]  /*6170*/  MUFU.TANH R168, R168 ;  /* 0x000000a800a87308 */ /* 0x000e220000002400 */
[C---:B------:R-:W-:Y:S01]  /*6180*/  VIADD R167, R20.reuse, UR58 ;  /* 0x0000003a14a77c36 */ /* 0x040fe20008000000 */
[----:B------:R-:W-:Y:S01]  /*6190*/  SYNCS.ARRIVE.TRANS64.RED.A1T0 RZ, [UR7], RZ ;  /* 0x000000ffffff79a7 */ /* 0x000fe20008100407 */
[----:B------:R-:W-:-:S05]  /*61a0*/  VIADD R181, R20, UR4 ;  /* 0x0000000414b57c36 */ /* 0x000fca0008000000 */
        /* <DEDUP_REMOVED lines=46> */
[----:B-1----:R-:W-:-:S02]  /*6490*/  IMAD.IADD R164, R167, 0x1, R152 ;  /* 0x00000001a7a47824 */ /* 0x002fc400078e0298 */
[----:B-----5:R-:W-:Y:S01]  /*64a0*/  IMAD.IADD R165, R181, 0x1, R152 ;  /* 0x00000001b5a57824 */ /* 0x020fe200078e0298 */
[----:B--234-:R-:W-:Y:S06]  /*64b0*/  @!P1 BRA `(.L_x_4294) ;  /* 0x0000000000549947 */ /* 0x01cfec0003800000 */
[----:B------:R-:W-:Y:S01]  /*64c0*/  IADD3 R152, R17, -R14, R152 ;  /* 0x8000000e11987210 */ /* 0x000fe20007ffe098 */
[----:B------:R-:W-:Y:S03]  /*64d0*/  BSSY B0, `(.L_x_4295) ;  /* 0x0000010000007945 */ /* 0x000fe60003800000 */
        /* <DEDUP_REMOVED lines=10> */
.L_x_4296:
[----:B------:R-:W-:-:S05]  /*6580*/  IMAD.U32 R155, RZ, RZ, UR51 ;  /* 0x00000033ff9b7e24 */ /* 0x000fca000f8e00ff */
[----:B------:R-:W-:-:S13]  /*6590*/  ISETP.NE.AND P1, PT, R155, 0x1, PT ;  /* 0x000000019b00780c */ /* 0x000fda0003f25270 */
[----:B------:R-:W1:Y:S02]  /*65a0*/  @P1 LDC.64 R20, c[0x0][0x9e8] ;  /* 0x00027a00ff141b82 */ /* 0x000e640000000a00 */
[----:B-1----:R-:W-:-:S05]  /*65b0*/  @P1 IMAD.HI.U32 R20, R152, R20, RZ ;  /* 0x0000001498141227 */ /* 0x002fca00078e00ff */
[----:B------:R-:W-:-:S07]  /*65c0*/  @P1 SHF.R.U32.HI R152, RZ, R21, R20 ;  /* 0x00000015ff981219 */ /* 0x000fce0000011614 */
.L_x_4297:
[----:B------:R-:W-:Y:S05]  /*65d0*/  BSYNC B0 ;  /* 0x0000000000007941 */ /* 0x000fea0003800000 */
.L_x_4295:
[----:B------:R-:W-:-:S05]  /*65e0*/  IMAD R152, R152, R155, R159 ;  /* 0x0000009b98987224 */ /* 0x000fca00078e029f */
[----:B------:R-:W-:Y:S02]  /*65f0*/  VIADDMNMX R164, R152, R155, R164, PT ;  /* 0x0000009b98a47246 */ /* 0x000fe400038001a4 */
[----:B------:R-:W-:-:S07]  /*6600*/  VIMNMX R165, R165, R152, !PT ;  /* 0x00000098a5a57248 */ /* 0x000fce0007fe0100 */
.L_x_4294:
[C---:B------:R-:W-:Y:S01]  /*6610*/  ISETP.GE.AND P1, PT, R180.reuse, 0x2, PT ;  /* 0x00000002b400780c */ /* 0x040fe20003f26270 */
[----:B------:R-:W1:Y:S01]  /*6620*/  SHFL.IDX PT, R20, R177, 0x1, 0x1c1f ;  /* 0x003c1f00b1147f89 */ /* 0x000e6200000e0000 */
[C---:B------:R-:W-:Y:S02]  /*6630*/  ISETP.GE.AND P2, PT, R180.reuse, 0x9, PT ;  /* 0x00000009b400780c */ /* 0x040fe40003f46270 */
[C---:B------:R-:W-:Y:S02]  /*6640*/  ISETP.GT.AND P4, PT, R165.reuse, 0x1, !P1 ;  /* 0x00000001a500780c */ /* 0x040fe40004f84270 */
[----:B------:R-:W-:Y:S02]  /*6650*/  ISETP.GE.AND P5, PT, R180, 0xa, PT ;  /* 0x0000000ab400780c */ /* 0x000fe40003fa6270 */
[----:B------:R-:W-:Y:S02]  /*6660*/  ISETP.GT.AND P3, PT, R165, 0x8, !P2 ;  /* 0x00000008a500780c */ /* 0x000fe40005764270 */
[----:B------:R-:W-:-:S02]  /*6670*/  ISETP.LT.OR P4, PT, R164, 0x2, P4 ;  /* 0x00000002a400780c */ /* 0x000fc40002781670 */
[----:B------:R-:W-:Y:S02]  /*6680*/  ISETP.LT.OR P3, PT, R164, 0x9, P3 ;  /* 0x00000009a400780c */ /* 0x000fe40001f61670 */
[----:B0-----:R-:W-:Y:S02]  /*6690*/  FSEL R153, R168, -INF , !P4 ;  /* 0xff800000a8997808 */ /* 0x001fe40006000000 */
[----:B------:R-:W-:Y:S02]  /*66a0*/  ISETP.GE.AND P4, PT, R180, 0x11, PT ;  /* 0x00000011b400780c */ /* 0x000fe40003f86270 */
[----:B------:R-:W-:Y:S02]  /*66b0*/  LOP3.LUT R16, R16, 0xfffffffb, RZ, 0xc0, !PT ;  /* 0xfffffffb10107812 */ /* 0x000fe400078ec0ff */
[----:B------:R-:W-:Y:S02]  /*66c0*/  FSEL R154, R169, -INF , !P3 ;  /* 0xff800000a99a7808 */ /* 0x000fe40005800000 */
[----:B------:R-:W-:-:S02]  /*66d0*/  ISETP.GT.AND P3, PT, R165, 0x9, !P5 ;  /* 0x00000009a500780c */ /* 0x000fc40006f64270 */
[----:B------:R-:W-:Y:S02]  /*66e0*/  @P5 LOP3.LUT R16, R16, 0x4, RZ, 0xfc, !PT ;  /* 0x0000000410105812 */ /* 0x000fe400078efcff */
[----:B------:R-:W-:Y:S02]  /*66f0*/  ISETP.LT.OR P3, PT, R164, 0xa, P3 ;  /* 0x0000000aa400780c */ /* 0x000fe40001f61670 */
[----:B------:R-:W-:Y:S02]  /*6700*/  LOP3.LUT R16, R16, 0xfffffff7, RZ, 0xc0, !PT ;  /* 0xfffffff710107812 */ /* 0x000fe400078ec0ff */
[----:B------:R-:W-:Y:S02]  /*6710*/  FSEL R155, R170, -INF , !P3 ;  /* 0xff800000aa9b7808 */ /* 0x000fe40005800000 */
[----:B------:R-:W-:Y:S02]  /*6720*/  @P4 LOP3.LUT R16, R16, 0x8, RZ, 0xfc, !PT ;  /* 0x0000000810104812 */ /* 0x000fe400078efcff */
[----:B------:R-:W-:-:S02]  /*6730*/  ISETP.GT.AND P3, PT, R165, 0x10, !P4 ;  /* 0x00000010a500780c */ /* 0x000fc40006764270 */
[----:B------:R-:W-:Y:S02]  /*6740*/  ISETP.GE.AND P4, PT, R180, 0x12, PT ;  /* 0x00000012b400780c */ /* 0x000fe40003f86270 */
[----:B------:R-:W-:Y:S02]  /*6750*/  ISETP.LT.OR P3, PT, R164, 0x11, P3 ;  /* 0x00000011a400780c */ /* 0x000fe40001f61670 */
[----:B------:R-:W-:Y:S02]  /*6760*/  LOP3.LUT R16, R16, 0xffffffef, RZ, 0xc0, !PT ;  /* 0xffffffef10107812 */ /* 0x000fe400078ec0ff */
[----:B------:R-:W-:Y:S02]  /*6770*/  FSEL R156, R171, -INF , !P3 ;  /* 0xff800000ab9c7808 */ /* 0x000fe40005800000 */
[----:B------:R-:W-:-:S04]  /*6780*/  ISETP.GT.AND P3, PT, R165, 0x11, !P4 ;  /* 0x00000011a500780c */ /* 0x000fc80006764270 */
[----:B------:R-:W-:Y:S02]  /*6790*/  ISETP.LT.OR P3, PT, R164, 0x12, P3 ;  /* 0x00000012a400780c */ /* 0x000fe40001f61670 */
[----:B------:R-:W-:Y:S02]  /*67a0*/  @P4 LOP3.LUT R16, R16, 0x10, RZ, 0xfc, !PT ;  /* 0x0000001010104812 */ /* 0x000fe400078efcff */
[----:B------:R-:W-:Y:S02]  /*67b0*/  ISETP.GE.AND P4, PT, R180, 0x19, PT ;  /* 0x00000019b400780c */ /* 0x000fe40003f86270 */
[----:B------:R-:W-:Y:S02]  /*67c0*/  LOP3.LUT R16, R16, 0xfffbffff, RZ, 0xc0, !PT ;  /* 0xfffbffff10107812 */ /* 0x000fe400078ec0ff */
[----:B------:R-:W-:Y:S02]  /*67d0*/  FSEL R157, R172, -INF , !P3 ;  /* 0xff800000ac9d7808 */ /* 0x000fe40005800000 */
[----:B------:R-:W-:-:S04]  /*67e0*/  ISETP.GT.AND P3, PT, R165, 0x18, !P4 ;  /* 0x00000018a500780c */ /* 0x000fc80006764270 */
[----:B------:R-:W-:-:S03]  /*67f0*/  ISETP.LT.OR P3, PT, R164, 0x19, P3 ;  /* 0x00000019a400780c */ /* 0x000fc60001f61670 */
        /* <DEDUP_REMOVED lines=68> */
[----:B------:R-:W-:Y:S02]  /*6c40*/  FSEL R149, R149, -INF , !P3 ;  /* 0xff80000095957808 */ /* 0x000fe40005800000 */
[----:B------:R-:W-:Y:S02]  /*6c50*/  LOP3.LUT R16, R16, 0xffffffbf, RZ, 0xc0, !PT ;  /* 0xffffffbf10107812 */ /* 0x000fe400078ec0ff */
[----:B------:R-:W-:-:S04]  /*6c60*/  ISETP.GT.AND P3, PT, R165, 0x48, !P4 ;  /* 0x00000048a500780c */ /* 0x000fc80006764270 */
[----:B------:R-:W-:-:S03]  /*6c70*/  ISETP.LT.OR P3, PT, R164, 0x49, P3 ;  /* 0x00000049a400780c */ /* 0x000fc60001f61670 */
[----:B------:R-:W-:Y:S02]  /*6c80*/  @P4 LOP3.LUT R16, R16, 0x40, RZ, 0xfc, !PT ;  /* 0x0000004010104812 */ /* 0x000fe400078efcff */
[----:B------:R-:W-:Y:S02]  /*6c90*/  ISETP.GE.AND P4, PT, R180, 0x4a, PT ;  /* 0x0000004ab400780c */ /* 0x000fe40003f86270 */
[----:B------:R-:W-:Y:S02]  /*6ca0*/  FSEL R150, R150, -INF , !P3 ;  /* 0xff80000096967808 */ /* 0x000fe40005800000 */
[----:B------:R-:W-:Y:S02]  /*6cb0*/  ISETP.GT.AND P3, PT, R165, 0x49, !P4 ;  /* 0x00000049a500780c */ /* 0x000fe40006764270 */
[----:B------:R-:W-:Y:S02]  /*6cc0*/  LOP3.LUT R16, R16, 0xffffffdf, RZ, 0xc0, !PT ;  /* 0xffffffdf10107812 */ /* 0x000fe400078ec0ff */
[----:B------:R-:W-:-:S04]  /*6cd0*/  ISETP.LT.OR P3, PT, R164, 0x4a, P3 ;  /* 0x0000004aa400780c */ /* 0x000fc80001f61670 */
[----:B------:R-:W-:Y:S02]  /*6ce0*/  FSEL R151, R151, -INF , !P3 ;  /* 0xff80000097977808 */ /* 0x000fe40005800000 */
[----:B------:R-:W-:Y:S02]  /*6cf0*/  ISETP.GE.AND P3, PT, R180, 0x51, PT ;  /* 0x00000051b400780c */ /* 0x000fe40003f66270 */
[----:B------:R-:W-:Y:S02]  /*6d00*/  @P4 LOP3.LUT R16, R16, 0x20, RZ, 0xfc, !PT ;  /* 0x0000002010104812 */ /* 0x000fe400078efcff */
[----:B------:R-:W-:Y:S02]  /*6d10*/  ISETP.GT.AND P4, PT, R165, 0x50, !P3 ;  /* 0x00000050a500780c */ /* 0x000fe40005f84270 */
[----:B------:R-:W-:Y:S02]  /*6d20*/  LOP3.LUT R16, R16, 0xfffffffd, RZ, 0xc0, !PT ;  /* 0xfffffffd10107812 */ /* 0x000fe400078ec0ff */
        /* <DEDUP_REMOVED lines=10> */
[----:B------:R-:W-:-:S13]  /*6dd0*/  ISETP.GE.AND P6, PT, R180, 0x1, PT ;  /* 0x00000001b400780c */ /* 0x000fda0003fc6270 */
[----:B------:R-:W-:Y:S02]  /*6de0*/  @P6 LOP3.LUT R16, R16, 0x2, RZ, 0xfc, !PT ;  /* 0x0000000210106812 */ /* 0x000fe400078efcff */
[----:B------:R-:W-:Y:S02]  /*6df0*/  ISETP.GT.AND P6, PT, R165, RZ, !P6 ;  /* 0x000000ffa500720c */ /* 0x000fe400077c4270 */
[----:B------:R-:W-:Y:S02]  /*6e00*/  LOP3.LUT R16, R16, 0xfffffffe, RZ, 0xc0, !PT ;  /* 0xfffffffe10107812 */ /* 0x000fe400078ec0ff */
[----:B------:R-:W-:-:S04]  /*6e10*/  ISETP.LT.OR P6, PT, R164, 0x1, P6 ;  /* 0x00000001a400780c */ /* 0x000fc800037c1670 */
[----:B------:R-:W-:Y:S02]  /*6e20*/  FSEL R166, R9, -INF , !P6 ;  /* 0xff80000009a67808 */ /* 0x000fe40007000000 */
[----:B------:R-:W-:-:S13]  /*6e30*/  ISETP.GE.AND P6, PT, R180, 0x5a, PT ;  /* 0x0000005ab400780c */ /* 0x000fda0003fc6270 */
[----:B------:R-:W-:Y:S02]  /*6e40*/  @P6 LOP3.LUT R16, R16, 0x1, RZ, 0xfc, !PT ;  /* 0x0000000110106812 */ /* 0x000fe400078efcff */
[----:B------:R-:W-:Y:S01]  /*6e50*/  ISETP.GT.AND P6, PT, R165, 0x59, !P6 ;  /* 0x00000059a500780c */ /* 0x000fe200077c4270 */
[----:B-1----:R-:W-:-:S03]  /*6e60*/  IMAD.IADD R165, R181, 0x1, R20 ;  /* 0x00000001b5a57824 */ /* 0x002fc600078e0214 */
[----:B------:R-:W-:Y:S01]  /*6e70*/  ISETP.LT.OR P6, PT, R164, 0x5a, P6 ;  /* 0x0000005aa400780c */ /* 0x000fe200037c1670 */
[----:B------:R-:W-:-:S03]  /*6e80*/  IMAD.IADD R164, R167, 0x1, R20 ;  /* 0x00000001a7a47824 */ /* 0x000fc600078e0214 */
[----:B------:R-:W-:Y:S02]  /*6e90*/  FSEL R141, R179, -INF , !P6 ;  /* 0xff800000b38d7808 */ /* 0x000fe40007000000 */
[----:B------:R-:W-:-:S13]  /*6ea0*/  LOP3.LUT P6, RZ, R16, 0x80000, RZ, 0xc0, !PT ;  /* 0x0008000010ff7812 */ /* 0x000fda00078cc0ff */
[----:B------:R-:W-:Y:S05]  /*6eb0*/  @!P6 BRA `(.L_x_4298) ;  /* 0x000000000054e947 */ /* 0x000fea0003800000 */
[----:B------:R-:W-:Y:S01]  /*6ec0*/  IADD3 R9, R17, -R14, R20 ;  /* 0x8000000e11097210 */ /* 0x000fe20007ffe014 */
[----:B------:R-:W-:Y:S03]  /*6ed0*/  BSSY B0, `(.L_x_4299) ;  /* 0x0000010000007945 */ /* 0x000fe60003800000 */
        /* <DEDUP_REMOVED lines=10> */
.L_x_4300:
[----:B------:R-:W-:-:S05]  /*6f80*/  IMAD.U32 R168, RZ, RZ, UR51 ;  /* 0x00000033ffa87e24 */ /* 0x000fca000f8e00ff */
[----:B------:R-:W-:-:S13]  /*6f90*/  ISETP.NE.AND P6, PT, R168, 0x1, PT ;  /* 0x00000001a800780c */ /* 0x000fda0003fc5270 */
[----:B------:R-:W0:Y:S02]  /*6fa0*/  @P6 LDC.64 R20, c[0x0][0x9e8] ;  /* 0x00027a00ff146b82 */ /* 0x000e240000000a00 */
[----:B0-----:R-:W-:-:S05]  /*6fb0*/  @P6 IMAD.HI.U32 R20, R9, R20, RZ ;  /* 0x0000001409146227 */ /* 0x001fca00078e00ff */
[----:B------:R-:W-:-:S07]  /*6fc0*/  @P6 SHF.R.U32.HI R9, RZ, R21, R20 ;  /* 0x00000015ff096219 */ /* 0x000fce0000011614 */
.L_x_4301:
[----:B------:R-:W-:Y:S05]  /*6fd0*/  BSYNC B0 ;  /* 0x0000000000007941 */ /* 0x000fea0003800000 */
.L_x_4299:
[----:B------:R-:W-:-:S05]  /*6fe0*/  IMAD R9, R9, R168, R159 ;  /* 0x000000a809097224 */ /* 0x000fca00078e029f */
[----:B------:R-:W-:Y:S02]  /*6ff0*/  VIADDMNMX R164, R9, R168, R164, PT ;  /* 0x000000a809a47246 */ /* 0x000fe400038001a4 */
[----:B------:R-:W-:-:S07]  /*7000*/  VIMNMX R165, R165, R9, !PT ;  /* 0x00000009a5a57248 */ /* 0x000fce0007fe0100 */
.L_x_4298:
[C---:B------:R-:W-:Y:S01]  /*7010*/  ISETP.GT.AND P1, PT, R165.reuse, 0x1, !P1 ;  /* 0x00000001a500780c */ /* 0x040fe20004f24270 */
[----:B------:R-:W-:Y:S01]  /*7020*/  UMOV UR11, UR54 ;  /* 0x00000036000b7c82 */ /* 0x000fe20008000000 */
[----:B------:R-:W-:Y:S02]  /*7030*/  ISETP.GT.AND P2, PT, R165, 0x8, !P2 ;  /* 0x00000008a500780c */ /* 0x000fe40005744270 */
[C---:B------:R-:W-:Y:S02]  /*7040*/  ISETP.LT.OR P1, PT, R164.reuse, 0x2, P1 ;  /* 0x00000002a400780c */ /* 0x040fe40000f21670 */
[----:B------:R-:W-:Y:S02]  /*7050*/  ISETP.LT.OR P2, PT, R164, 0x9, P2 ;  /* 0x00000009a400780c */ /* 0x000fe40001741670 */
[----:B------:R-:W-:Y:S02]  /*7060*/  FSEL R2, R2, -INF , !P1 ;  /* 0xff80000002027808 */ /* 0x000fe40004800000 */
[----:B------:R-:W-:-:S02]  /*7070*/  LOP3.LUT P1, RZ, R16, 0x4, RZ, 0xc0, !PT ;  /* 0x0000000410ff7812 */ /* 0x000fc4000782c0ff */
[----:B------:R-:W-:Y:S02]  /*7080*/  FSEL R20, R10, -INF , !P2 ;  /* 0xff8000000a147808 */ /* 0x000fe40005000000 */
[----:B------:R-:W-:Y:S02]  /*7090*/  ISETP.GT.AND P1, PT, R165, 0x9, !P1 ;  /* 0x00000009a500780c */ /* 0x000fe40004f24270 */
[----:B------:R-:W-:Y:S02]  /*70a0*/  LOP3.LUT P2, RZ, R16, 0x20000, RZ, 0xc0, !PT ;  /* 0x0002000010ff7812 */ /* 0x000fe4000784c0ff */
[----:B------:R-:W-:Y:S02]  /*70b0*/  ISETP.LT.OR P1, PT, R164, 0xa, P1 ;  /* 0x0000000aa400780c */ /* 0x000fe40000f21670 */
[----:B------:R-:W-:Y:S02]  /*70c0*/  LOP3.LUT P6, RZ, R16, 0x10000, RZ, 0xc0, !PT ;  /* 0x0001000010ff7812 */ /* 0x000fe400078cc0ff */
[----:B------:R-:W-:-:S02]  /*70d0*/  FSEL R15, R15, -INF , !P1 ;  /* 0xff8000000f0f7808 */ /* 0x000fc40004800000 */
[----:B------:R-:W-:Y:S02]  /*70e0*/  LOP3.LUT P1, RZ, R16, 0x8, RZ, 0xc0, !PT ;  /* 0x0000000810ff7812 */ /* 0x000fe4000782c0ff */
[----:B------:R-:W-:Y:S02]  /*70f0*/  FMNMX.FTZ R10, R166, R11, !PT ;  /* 0x0000000ba60a7209 */ /* 0x000fe40007810000 */
[----:B------:R-:W-:Y:S02]  /*7100*/  ISETP.GT.AND P1, PT, R165, 0x10, !P1 ;  /* 0x00000010a500780c */ /* 0x000fe40004f24270 */
[----:B------:R-:W-:Y:S02]  /*7110*/  FMNMX.FTZ R9, R153, R10, !PT ;  /* 0x0000000a99097209 */ /* 0x000fe40007810000 */
[----:B------:R-:W-:Y:S02]  /*7120*/  ISETP.LT.OR P1, PT, R164, 0x11, P1 ;  /* 0x00000011a400780c */ /* 0x000fe40000f21670 */
[----:B------:R-:W-:-:S02]  /*7130*/  FMNMX.FTZ R10, R154, R9, !PT ;  /* 0x000000099a0a7209 */ /* 0x000fc40007810000 */
[----:B------:R-:W-:Y:S02]  /*7140*/  FSEL R120, R120, -INF , !P1 ;  /* 0xff80000078787808 */ /* 0x000fe40004800000 */
[----:B------:R-:W-:Y:S02]  /*7150*/  LOP3.LUT P1, RZ, R16, 0x10, RZ, 0xc0, !PT ;  /* 0x0000001010ff7812 */ /* 0x000fe4000782c0ff */
[----:B------:R-:W-:Y:S02]  /*7160*/  FMNMX.FTZ R9, R155, R10, !PT ;  /* 0x0000000a9b097209 */ /* 0x000fe40007810000 */
[----:B------:R-:W-:Y:S02]  /*7170*/  ISETP.GT.AND P1, PT, R165, 0x11, !P1 ;  /* 0x00000011a500780c */ /* 0x000fe40004f24270 */
[----:B------:R-:W-:Y:S02]  /*7180*/  FMNMX.FTZ R10, R156, R9, !PT ;  /* 0x000000099c0a7209 */ /* 0x000fe40007810000 */
[----:B------:R-:W-:-:S02]  /*7190*/  ISETP.LT.OR P1, PT, R164, 0x12, P1 ;  /* 0x00000012a400780c */ /* 0x000fc40000f21670 */
[----:B------:R-:W-:Y:S02]  /*71a0*/  FMNMX.FTZ R9, R157, R10, !PT ;  /* 0x0000000a9d097209 */ /* 0x000fe40007810000 */
[----:B------:R-:W-:Y:S02]  /*71b0*/  FSEL R121, R121, -INF , !P1 ;  /* 0xff80000079797808 */ /* 0x000fe40004800000 */
[----:B------:R-:W-:Y:S02]  /*71c0*/  LOP3.LUT P1, RZ, R16, 0x40000, RZ, 0xc0, !PT ;  /* 0x0004000010ff7812 */ /* 0x000fe4000782c0ff */
[----:B------:R-:W-:Y:S02]  /*71d0*/  FMNMX.FTZ R9, R158, R9, !PT ;  /* 0x000000099e097209 */ /* 0x000fe40007810000 */
[----:B------:R-:W-:Y:S02]  /*71e0*/  ISETP.GT.AND P1, PT, R165, 0x18, !P1 ;  /* 0x00000018a500780c */ /* 0x000fe40004f24270 */
[----:B------:R-:W-:-:S02]  /*71f0*/  FMNMX.FTZ R10, R160, R9, !PT ;  /* 0x00000009a00a7209 */ /* 0x000fc40007810000 */
[----:B------:R-:W-:Y:S02]  /*7200*/  ISETP.LT.OR P1, PT, R164, 0x19, P1 ;  /* 0x00000019a400780c */ /* 0x000fe40000f21670 */
[----:B------:R-:W-:Y:S02]  /*7210*/  FMNMX.FTZ R9, R161, R10, !PT ;  /* 0x0000000aa1097209 */ /* 0x000fe40007810000 */
[----:B------:R-:W-:Y:S02]  /*7220*/  FSEL R122, R122, -INF , !P1 ;  /* 0xff8000007a7a7808 */ /* 0x000fe40004800000 */
[----:B------:R-:W-:Y:S02]  /*7230*/  ISETP.GT.AND P1, PT, R165, 0x19, !P2 ;  /* 0x00000019a500780c */ /* 0x000fe40005724270 */
[----:B------:R-:W-:Y:S02]  /*7240*/  FMNMX.FTZ R10, R162, R9, !PT ;  /* 0x00000009a20a7209 */ /* 0x000fe40007810000 */
[----:B------:R-:W-:-:S02]  /*7250*/  ISETP.LT.OR P1, PT, R164, 0x1a, P1 ;  /* 0x0000001aa400780c */ /* 0x000fc40000f21670 */
[----:B------:R-:W-:Y:S02]  /*7260*/  FMNMX.FTZ R9, R163, R10, !PT ;  /* 0x0000000aa3097209 */ /* 0x000fe40007810000 */
[----:B------:R-:W-:Y:S02]  /*7270*/  FSEL R123, R123, -INF , !P1 ;  /* 0xff8000007b7b7808 */ /* 0x000fe40004800000 */
        /* <DEDUP_REMOVED lines=19> */
[----:B------:R-:W-:Y:S02]  /*73b0*/  LOP3.LUT P1, RZ, R16, 0x2000, RZ, 0xc0, !PT ;  /* 0x0000200010ff7812 */ /* 0x000fe4000782c0ff */
[----:B------:R-:W-:Y:S02]  /*73c0*/  FMNMX.FTZ R10, R151, R10, !PT ;  /* 0x0000000a970a7209 */ /* 0x000fe40007810000 */
[----:B------:R-:W-:-:S02]  /*73d0*/  ISETP.GT.AND P1, PT, R165, 0x29, !P1 ;  /* 0x00000029a500780c */ /* 0x000fc40004f24270 */
[----:B------:R-:W-:Y:S02]  /*73e0*/  FMNMX.FTZ R9, R143, R10, !PT ;  /* 0x0000000a8f097209 */ /* 0x000fe40007810000 */
[----:B------:R-:W-:Y:S02]  /*73f0*/  ISETP.LT.OR P1, PT, R164, 0x2a, P1 ;  /* 0x0000002aa400780c */ /* 0x000fe40000f21670 */
[----:B------:R-:W-:Y:S02]  /*7400*/  FMNMX.FTZ R9, R142, R9, !PT ;  /* 0x000000098e097209 */ /* 0x000fe40007810000 */
[----:B------:R-:W-:Y:S02]  /*7410*/  FSEL R128, R128, -INF , !P1 ;  /* 0xff80000080807808 */ /* 0x000fe40004800000 */
[----:B------:R-:W-:Y:S02]  /*7420*/  LOP3.LUT P1, RZ, R16, 0x1000, RZ, 0xc0, !PT ;  /* 0x0000100010ff7812 */ /* 0x000fe4000782c0ff */
[----:B------:R-:W-:-:S02]  /*7430*/  FMNMX.FTZ R10, R140, R9, !PT ;  /* 0x000000098c0a7209 */ /* 0x000fc40007810000 */
[----:B------:R-:W-:Y:S02]  /*7440*/  ISETP.GT.AND P1, PT, R165, 0x30, !P1 ;  /* 0x00000030a500780c */ /* 0x000fe40004f24270 */
[----:B------:R-:W-:Y:S02]  /*7450*/  FMNMX.FTZ R10, R141, R10, !PT ;  /* 0x0000000a8d0a7209 */ /* 0x000fe40007810000 */
[----:B------:R-:W-:Y:S02]  /*7460*/  ISETP.LT.OR P1, PT, R164, 0x31, P1 ;  /* 0x00000031a400780c */ /* 0x000fe40000f21670 */
[C---:B------:R-:W-:Y:S01]  /*7470*/  LOP3.LUT P2, RZ, R16.reuse, 0x40, RZ, 0xc0, !PT ;  /* 0x0000004010ff7812 */ /* 0x040fe2000784c0ff */
[----:B------:R-:W0:Y:S01]  /*7480*/  SHFL.BFLY PT, R9, R10, 0x2, 0x1f ;  /* 0x0c401f000a097f89 */ /* 0x000e2200000e0000 */
[----:B------:R-:W-:Y:S02]  /*7490*/  FSEL R129, R129, -INF , !P1 ;  /* 0xff80000081817808 */ /* 0x000fe40004800000 */
[----:B------:R-:W-:-:S02]  /*74a0*/  LOP3.LUT P1, RZ, R16, 0x800, RZ, 0xc0, !PT ;  /* 0x0000080010ff7812 */ /* 0x000fc4000782c0ff */
[----:B------:R-:W-:Y:S02]  /*74b0*/  LOP3.LUT P6, RZ, R16, 0x20, RZ, 0xc0, !PT ;  /* 0x0000002010ff7812 */ /* 0x000fe400078cc0ff */
[C---:B------:R-:W-:Y:S02]  /*74c0*/  ISETP.GT.AND P1, PT, R165.reuse, 0x31, !P1 ;  /* 0x00000031a500780c */ /* 0x040fe40004f24270 */
[----:B------:R-:W-:Y:S02]  /*74d0*/  ISETP.GT.AND P3, PT, R165, 0x50, !P3 ;  /* 0x00000050a500780c */ /* 0x000fe40005f64270 */
[C---:B------:R-:W-:Y:S02]  /*74e0*/  ISETP.LT.OR P1, PT, R164.reuse, 0x32, P1 ;  /* 0x00000032a400780c */ /* 0x040fe40000f21670 */
[----:B------:R-:W-:Y:S02]  /*74f0*/  ISETP.LT.OR P3, PT, R164, 0x51, P3 ;  /* 0x00000051a400780c */ /* 0x000fe40001f61670 */
[----:B------:R-:W-:-:S02]  /*7500*/  FSEL R130, R130, -INF , !P1 ;  /* 0xff80000082827808 */ /* 0x000fc40004800000 */
[----:B------:R-:W-:Y:S02]  /*7510*/  LOP3.LUT P1, RZ, R16, 0x400, RZ, 0xc0, !PT ;  /* 0x0000040010ff7812 */ /* 0x000fe4000782c0ff */
[C---:B------:R-:W-:Y:S02]  /*7520*/  ISETP.GT.AND P4, PT, R165.reuse, 0x51, !P4 ;  /* 0x00000051a500780c */ /* 0x040fe40006784270 */
[----:B------:R-:W-:Y:S02]  /*7530*/  ISETP.GT.AND P1, PT, R165, 0x38, !P1 ;  /* 0x00000038a500780c */ /* 0x000fe40004f24270 */
[----:B------:R-:W-:Y:S02]  /*7540*/  FSEL R139, R139, -INF , !P3 ;  /* 0xff8000008b8b7808 */ /* 0x000fe40005800000 */
[----:B------:R-:W-:Y:S02]  /*7550*/  ISETP.LT.OR P1, PT, R164, 0x39, P1 ;  /* 0x00000039a400780c */ /* 0x000fe40000f21670 */
[----:B0-----:R-:W-:-:S02]  /*7560*/  FMNMX.FTZ R159, R10, R9, !PT ;  /* 0x000000090a9f7209 */ /* 0x001fc40007810000 */
[----:B------:R-:W-:Y:S02]  /*7570*/  FSEL R133, R133, -INF , !P1 ;  /* 0xff80000085857808 */ /* 0x000fe40004800000 */
[----:B------:R-:W-:Y:S01]  /*7580*/  LOP3.LUT P1, RZ, R16, 0x200, RZ, 0xc0, !PT ;  /* 0x0000020010ff7812 */ /* 0x000fe2000782c0ff */
[----:B------:R-:W0:Y:S01]  /*7590*/  SHFL.BFLY PT, R168, R159, 0x1, 0x1f ;  /* 0x0c201f009fa87f89 */ /* 0x000e2200000e0000 */
[C---:B------:R-:W-:Y:S02]  /*75a0*/  ISETP.GT.AND P5, PT, R165.reuse, 0x58, !P5 ;  /* 0x00000058a500780c */ /* 0x040fe40006fa4270 */
[----:B------:R-:W-:Y:S02]  /*75b0*/  ISETP.GT.AND P1, PT, R165, 0x39, !P1 ;  /* 0x00000039a500780c */ /* 0x000fe40004f24270 */
[C---:B------:R-:W-:Y:S02]  /*75c0*/  ISETP.LT.OR P4, PT, R164.reuse, 0x52, P4 ;  /* 0x00000052a400780c */ /* 0x040fe40002781670 */
[----:B------:R-:W-:-:S02]  /*75d0*/  ISETP.LT.OR P1, PT, R164, 0x3a, P1 ;  /* 0x0000003aa400780c */ /* 0x000fc40000f21670 */
[----:B------:R-:W-:Y:S02]  /*75e0*/  ISETP.LT.OR P5, PT, R164, 0x59, P5 ;  /* 0x00000059a400780c */ /* 0x000fe40002fa1670 */
[----:B------:R-:W-:Y:S02]  /*75f0*/  FSEL R134, R134, -INF , !P1 ;  /* 0xff80000086867808 */ /* 0x000fe40004800000 */
[----:B------:R-:W-:Y:S02]  /*7600*/  LOP3.LUT P1, RZ, R16, 0x100, RZ, 0xc0, !PT ;  /* 0x0000010010ff7812 */ /* 0x000fe4000782c0ff */
[----:B------:R-:W-:Y:S02]  /*7610*/  FSEL R126, R126, -INF , !P4 ;  /* 0xff8000007e7e7808 */ /* 0x000fe40006000000 */
[----:B------:R-:W-:-:S04]  /*7620*/  ISETP.GT.AND P1, PT, R165, 0x40, !P1 ;  /* 0x00000040a500780c */ /* 0x000fc80004f24270 */
[----:B------:R-:W-:Y:S02]  /*7630*/  ISETP.LT.OR P1, PT, R164, 0x41, P1 ;  /* 0x00000041a400780c */ /* 0x000fe40000f21670 */
[----:B0-----:R-:W-:Y:S02]  /*7640*/  FMNMX.FTZ R9, R159, R168, !PT ;  /* 0x000000a89f097209 */ /* 0x001fe40007810000 */
[----:B------:R-:W-:Y:S02]  /*7650*/  FSEL R135, R135, -INF , !P1 ;  /* 0xff80000087877808 */ /* 0x000fe40004800000 */
[----:B------:R-:W-:Y:S01]  /*7660*/  LOP3.LUT P1, RZ, R16, 0x80, RZ, 0xc0, !PT ;  /* 0x0000008010ff7812 */ /* 0x000fe2000782c0ff */
[----:B------:R-:W-:-:S03]  /*7670*/  FMUL.FTZ R169, R9, UR11 ;  /* 0x0000000b09a97c20 */ /* 0x000fc60008410000 */
[----:B------:R-:W-:-:S04]  /*7680*/  ISETP.GT.AND P1, PT, R165, 0x41, !P1 ;  /* 0x00000041a500780c */ /* 0x000fc80004f24270 */
[----:B------:R-:W-:-:S04]  /*7690*/  ISETP.LT.OR P1, PT, R164, 0x42, P1 ;  /* 0x00000042a400780c */ /* 0x000fc80000f21670 */
[----:B------:R-:W-:Y:S02]  /*76a0*/  FSEL R136, R136, -INF , !P1 ;  /* 0xff80000088887808 */ /* 0x000fe40004800000 */
[----:B------:R-:W-:-:S04]  /*76b0*/  ISETP.GT.AND P1, PT, R165, 0x48, !P2 ;  /* 0x00000048a500780c */ /* 0x000fc80005724270 */
[----:B------:R-:W-:-:S04]  /*76c0*/  ISETP.LT.OR P1, PT, R164, 0x49, P1 ;  /* 0x00000049a400780c */ /* 0x000fc80000f21670 */
[----:B------:R-:W-:Y:S02]  /*76d0*/  FSEL R138, R138, -INF , !P1 ;  /* 0xff8000008a8a7808 */ /* 0x000fe40004800000 */
[----:B------:R-:W-:Y:S02]  /*76e0*/  ISETP.GT.AND P1, PT, R165, 0x49, !P6 ;  /* 0x00000049a500780c */ /* 0x000fe40007724270 */
[----:B------:R-:W-:Y:S02]  /*76f0*/  LOP3.LUT P6, RZ, R16, 0x2, RZ, 0xc0, !PT ;  /* 0x0000000210ff7812 */ /* 0x000fe400078cc0ff */
[----:B------:R-:W-:-:S04]  /*7700*/  ISETP.LT.OR P1, PT, R164, 0x4a, P1 ;  /* 0x0000004aa400780c */ /* 0x000fc80000f21670 */
[----:B------:R-:W-:Y:S02]  /*7710*/  FSEL R137, R137, -INF , !P1 ;  /* 0xff80000089897808 */ /* 0x000fe40004800000 */
[C---:B------:R-:W-:Y:S02]  /*7720*/  ISETP.GT.AND P1, PT, R165.reuse, RZ, !P6 ;  /* 0x000000ffa500720c */ /* 0x040fe40007724270 */
[----:B------:R-:W-:Y:S02]  /*7730*/  LOP3.LUT P6, RZ, R16, 0x1, RZ, 0xc0, !PT ;  /* 0x0000000110ff7812 */ /* 0x000fe400078cc0ff */
[----:B------:R-:W-:Y:S02]  /*7740*/  ISETP.LT.OR P1, PT, R164, 0x1, P1 ;  /* 0x00000001a400780c */ /* 0x000fe40000f21670 */
[----:B------:R-:W-:Y:S02]  /*7750*/  ISETP.GT.AND P2, PT, R165, 0x59, !P6 ;  /* 0x00000059a500780c */ /* 0x000fe40007744270 */
[----:B------:R-:W-:-:S02]  /*7760*/  FSEL R167, R0, -INF , !P1 ;  /* 0xff80000000a77808 */ /* 0x000fc40004800000 */
[----:B------:R-:W-:Y:S02]  /*7770*/  FSETP.NEU.FTZ.AND P1, PT, R9, -INF , PT ;  /* 0xff8000000900780b */ /* 0x000fe40003f3d000 */
[----:B------:R-:W-:Y:S02]  /*7780*/  FMNMX.FTZ R159, R167, R12, !PT ;  /* 0x0000000ca79f7209 */ /* 0x000fe40007810000 */
[----:B------:R-:W-:Y:S02]  /*7790*/  FSEL R169, R169, RZ, P1 ;  /* 0x000000ffa9a97208 */ /* 0x000fe40000800000 */
[----:B------:R-:W-:Y:S02]  /*77a0*/  FMNMX.FTZ R159, R2, R159, !PT ;  /* 0x0000009f029f7209 */ /* 0x000fe40007810000 */
[----:B------:R-:W-:Y:S01]  /*77b0*/  ISETP.LT.OR P2, PT, R164, 0x5a, P2 ;  /* 0x0000005aa400780c */ /* 0x000fe20001741670 */
[--C-:B------:R-:W-:Y:S01]  /*77c0*/  FFMA.FTZ R188, R153, UR11, -R169.reuse ;  /* 0x0000000b99bc7c23 */ /* 0x100fe200080108a9 */
[----:B------:R-:W-:Y:S01]  /*77d0*/  FMNMX.FTZ R0, R20, R159, !PT ;  /* 0x0000009f14007209 */ /* 0x000fe20007810000 */
[--C-:B------:R-:W-:Y:S01]  /*77e0*/  FFMA.FTZ R180, R161, UR11, -R169.reuse ;  /* 0x0000000ba1b47c23 */ /* 0x100fe200080108a9 */
        /* <DEDUP_REMOVED lines=9> */
[--C-:B------:R-:W-:Y:S01]  /*7880*/  FFMA.FTZ R157, R157, UR11, -R169.reuse ;  /* 0x0000000b9d9d7c23 */ /* 0x100fe200080108a9 */
        /* <DEDUP_REMOVED lines=20> */
[----:B------:R-:W-:Y:S01]  /*79d0*/  FFMA.FTZ R169, R141, UR11, -R169 ;  /* 0x0000000b8da97c23 */ /* 0x000fe200080108a9 */
[----:B------:R-:W-:Y:S01]  /*79e0*/  FMNMX.FTZ R153, R127, R0, !PT ;  /* 0x000000007f997209 */ /* 0x000fe20007810000 */
[----:B------:R-:W-:Y:S01]  /*79f0*/  MUFU.EX2 R21, R21 ;  /* 0x0000001500157308 */ /* 0x000fe20000000800 */
[----:B------:R-:W-:-:S02]  /*7a00*/  FSEL R140, R9, RZ, P1 ;  /* 0x000000ff098c7208 */ /* 0x000fc40000800000 */
[----:B------:R-:W-:-:S03]  /*7a10*/  FMNMX.FTZ R0, R128, R153, !PT ;  /* 0x0000009980007209 */ /* 0x000fc60007810000 */
[----:B------:R-:W-:Y:S01]  /*7a20*/  FADD.FTZ R140, -R140, R11 ;  /* 0x0000000b8c8c7221 */ /* 0x000fe20000010100 */
[----:B------:R-:W-:Y:S01]  /*7a30*/  FMNMX.FTZ R153, R129, R0, !PT ;  /* 0x0000000081997209 */ /* 0x000fe20007810000 */
[----:B------:R-:W-:Y:S03]  /*7a40*/  MUFU.EX2 R188, R188 ;  /* 0x000000bc00bc7308 */ /* 0x000fe60000000800 */
[----:B------:R-:W-:-:S04]  /*7a50*/  FMNMX.FTZ R0, R130, R153, !PT ;  /* 0x0000009982007209 */ /* 0x000fc80007810000 */
        /* <DEDUP_REMOVED lines=25> */
[----:B0-----:R-:W-:Y:S01]  /*7bf0*/  FMNMX.FTZ R10, R0, R161, !PT ;  /* 0x000000a1000a7209 */ /* 0x001fe20007810000 */
[----:B------:R-:W-:-:S03]  /*7c00*/  FMUL.FTZ R0, R140, UR11 ;  /* 0x0000000b8c007c20 */ /* 0x000fc60008410000 */
[C---:B------:R-:W-:Y:S01]  /*7c10*/  FSETP.NEU.FTZ.AND P1, PT, R10.reuse, -INF , PT ;  /* 0xff8000000a00780b */ /* 0x040fe20003f3d000 */
[----:B------:R-:W-:Y:S02]  /*7c20*/  FMUL.FTZ R141, R10, UR11 ;  /* 0x0000000b0a8d7c20 */ /* 0x000fe40008410000 */
[----:B------:R-:W-:Y:S03]  /*7c30*/  MUFU.EX2 R178, R178 ;  /* 0x000000b200b27308 */ /* 0x000fe60000000800 */
[----:B------:R-:W-:-:S05]  /*7c40*/  FSEL R141, R141, RZ, P1 ;  /* 0x000000ff8d8d7208 */ /* 0x000fca0000800000 */
[----:B------:R-:W0:Y:S01]  /*7c50*/  MUFU.EX2 R0, R0 ;  /* 0x0000000000007308 */ /* 0x000e220000000800 */
[--C-:B------:R-:W-:Y:S01]  /*7c60*/  FFMA.FTZ R191, R20, UR11, -R141.reuse ;  /* 0x0000000b14bf7c23 */ /* 0x100fe2000801088d */
        /* <DEDUP_REMOVED lines=8> */
[--C-:B------:R-:W-:Y:S01]  /*7cf0*/  FFMA.FTZ R187, R122, UR11, -R141.reuse ;  /* 0x0000000b7abb7c23 */ /* 0x100fe2000801088d */
[--C-:B------:R-:W-:Y:S01]  /*7d00*/  FFMA.FTZ R122, R123, UR11, -R141.reuse ;  /* 0x0000000b7b7a7c23 */ /* 0x100fe2000801088d */
[----:B------:R-:W-:Y:S01]  /*7d10*/  FMUL.FTZ R15, R15, UR11 ;  /* 0x0000000b0f0f7c20 */ /* 0x000fe20008410000 */
[--C-:B------:R-:W-:Y:S01]  /*7d20*/  FFMA.FTZ R12, R128, UR11, -R141.reuse ;  /* 0x0000000b800c7c23 */ /* 0x100fe2000801088d */
[--C-:B------:R-:W-:Y:S01]  /*7d30*/  FFMA.FTZ R128, R130, UR11, -R141.reuse ;  /* 0x0000000b82807c23 */ /* 0x100fe2000801088d */
[--C-:B------:R-:W-:Y:S01]  /*7d40*/  FFMA.FTZ R130, R134, UR11, -R141.reuse ;  /* 0x0000000b86827c23 */ /* 0x100fe2000801088d */
[----:B------:R-:W-:Y:S01]  /*7d50*/  FFMA.FTZ R181, R124, UR11, -R141 ;  /* 0x0000000b7cb57c23 */ /* 0x000fe2000801088d */
[----:B------:R-:W-:Y:S01]  /*7d60*/  MUFU.EX2 R189, R189 ;  /* 0x000000bd00bd7308 */ /* 0x000fe20000000800 */
[----:B0-----:R-:W-:Y:S01]  /*7d70*/  FFMA.FTZ R121, R0, R8, R21 ;  /* 0x0000000800797223 */ /* 0x001fe20000010015 */
[--C-:B------:R-:W-:Y:S01]  /*7d80*/  FFMA.FTZ R124, R125, UR11, -R141.reuse ;  /* 0x0000000b7d7c7c23 */ /* 0x100fe2000801088d */
[--C-:B------:R-:W-:Y:S01]  /*7d90*/  FFMA.FTZ R183, R127, UR11, -R141.reuse ;  /* 0x0000000b7fb77c23 */ /* 0x100fe2000801088d */
[----:B------:R-:W-:Y:S01]  /*7da0*/  FFMA.FTZ R177, R129, UR11, -R141 ;  /* 0x0000000b81b17c23 */ /* 0x000fe2000801088d */
[----:B------:R-:W-:Y:S01]  /*7db0*/  FADD.FTZ R121, R188, R121 ;  /* 0x00000079bc797221 */ /* 0x000fe20000010000 */
[--C-:B------:R-:W-:Y:S01]  /*7dc0*/  FFMA.FTZ R179, R133, UR11, -R141.reuse ;  /* 0x0000000b85b37c23 */ /* 0x100fe2000801088d */
[----:B------:R-:W-:Y:S01]  /*7dd0*/  FFMA.FTZ R175, R138, UR11, -R141 ;  /* 0x0000000b8aaf7c23 */ /* 0x000fe2000801088d */
[----:B------:R0:W1:Y:S01]  /*7de0*/  MUFU.EX2 R2, R15 ;  /* 0x0000000f00027308 */ /* 0x0000620000000800 */
[----:B------:R-:W-:Y:S01]  /*7df0*/  FADD.FTZ R134, R190, R121 ;  /* 0x00000079be867221 */ /* 0x000fe20000010000 */
[--C-:B------:R-:W-:Y:S01]  /*7e00*/  FFMA.FTZ R173, R135, UR11, -R141.reuse ;  /* 0x0000000b87ad7c23 */ /* 0x100fe2000801088d */
[--C-:B------:R-:W-:Y:S01]  /*7e10*/  FFMA.FTZ R139, R139, UR11, -R141.reuse ;  /* 0x0000000b8b8b7c23 */ /* 0x100fe2000801088d */
[--C-:B------:R-:W-:Y:S01]  /*7e20*/  FFMA.FTZ R126, R126, UR11, -R141.reuse ;  /* 0x0000000b7e7e7c23 */ /* 0x100fe2000801088d */
[--C-:B------:R-:W-:Y:S01]  /*7e30*/  FFMA.FTZ R154, R154, UR11, -R141.reuse ;  /* 0x0000000b9a9a7c23 */ /* 0x100fe2000801088d */
[----:B------:R-:W-:-:S02]  /*7e40*/  FFMA.FTZ R132, R132, UR11, -R141 ;  /* 0x0000000b84847c23 */ /* 0x000fc4000801088d */
[----:B------:R-:W2:Y:S01]  /*7e50*/  MUFU.EX2 R140, R140 ;  /* 0x0000008c008c7308 */ /* 0x000ea20000000800 */
[----:B0-----:R-:W-:-:S04]  /*7e60*/  FADD.FTZ R15, R159, R134 ;  /* 0x000000869f0f7221 */ /* 0x001fc80000010000 */
[----:B------:R-:W-:-:S03]  /*7e70*/  FADD.FTZ R134, R184, R15 ;  /* 0x0000000fb8867221 */ /* 0x000fc60000010000 */
[----:B------:R-:W0:Y:S01]  /*7e80*/  MUFU.EX2 R20, R20 ;  /* 0x0000001400147308 */ /* 0x000e220000000800 */
[----:B-1----:R-:W-:Y:S01]  /*7e90*/  FFMA.FTZ R3, R2, R3, R189 ;  /* 0x0000000302037223 */ /* 0x002fe200000100bd */
[----:B------:R-:W-:Y:S01]  /*7ea0*/  FADD.FTZ R15, R157, R134 ;  /* 0x000000869d0f7221 */ /* 0x000fe20000010000 */
[----:B------:R-:W-:-:S03]  /*7eb0*/  FFMA.FTZ R134, R136, UR11, -R141 ;  /* 0x0000000b88867c23 */ /* 0x000fc6000801088d */
[----:B------:R-:W-:Y:S02]  /*7ec0*/  FADD.FTZ R136, R186, R15 ;  /* 0x0000000fba887221 */ /* 0x000fe40000010000 */
[----:B------:R-:W1:Y:S01]  /*7ed0*/  MUFU.EX2 R185, R185 ;  /* 0x000000b900b97308 */ /* 0x000e620000000800 */
[----:B--2---:R-:W-:Y:S01]  /*7ee0*/  FADD.FTZ R8, R140, R3 ;  /* 0x000000038c087221 */ /* 0x004fe20000010000 */
[----:B------:R-:W-:-:S03]  /*7ef0*/  FADD.FTZ R15, R155, R136 ;  /* 0x000000889b0f7221 */ /* 0x000fc60000010000 */
[----:B------:R-:W-:Y:S01]  /*7f00*/  FADD.FTZ R3, R191, R8 ;  /* 0x00000008bf037221 */ /* 0x000fe20000010000 */
[----:B------:R-:W-:Y:S02]  /*7f10*/  FADD.FTZ R136, R180, R15 ;  /* 0x0000000fb4887221 */ /* 0x000fe40000010000 */
[----:B------:R-:W2:Y:S01]  /*7f20*/  MUFU.EX2 R120, R120 ;  /* 0x0000007800787308 */ /* 0x000ea20000000800 */
[----:B0-----:R-:W-:Y:S01]  /*7f30*/  FADD.FTZ R8, R20, R3 ;  /* 0x0000000314087221 */ /* 0x001fe20000010000 */
[----:B------:R-:W-:Y:S01]  /*7f40*/  FADD.FTZ R15, R153, R136 ;  /* 0x00000088990f7221 */ /* 0x000fe20000010000 */
[----:B------:R-:W-:-:S03]  /*7f50*/  FFMA.FTZ R136, R137, UR11, -R141 ;  /* 0x0000000b89887c23 */ /* 0x000fc6000801088d */
[----:B------:R-:W-:Y:S02]  /*7f60*/  FADD.FTZ R138, R182, R15 ;  /* 0x0000000fb68a7221 */ /* 0x000fe40000010000 */
[----:B------:R-:W0:Y:S01]  /*7f70*/  MUFU.EX2 R187, R187 ;  /* 0x000000bb00bb7308 */ /* 0x000e220000000800 */
[----:B-1----:R-:W-:Y:S01]  /*7f80*/  FADD.FTZ R3, R185, R8 ;  /* 0x00000008b9037221 */ /* 0x002fe20000010000 */
[----:B------:R-:W-:-:S04]  /*7f90*/  FADD.FTZ R15, R131, R138 ;  /* 0x0000008a830f7221 */ /* 0x000fc80000010000 */
[----:B------:R-:W-:Y:S02]  /*7fa0*/  FADD.FTZ R138, R176, R15 ;  /* 0x0000000fb08a7221 */ /* 0x000fe40000010000 */
[----:B------:R-:W1:Y:S01]  /*7fb0*/  MUFU.EX2 R122, R122 ;  /* 0x0000007a007a7308 */ /* 0x000e620000000800 */
[----:B--2---:R-:W-:Y:S01]  /*7fc0*/  FADD.FTZ R8, R120, R3 ;  /* 0x0000000378087221 */ /* 0x004fe20000010000 */
[----:B------:R-:W-:-:S04]  /*7fd0*/  FADD.FTZ R15, R145, R138 ;  /* 0x0000008a910f7221 */ /* 0x000fc80000010000 */
[----:B------:R-:W-:Y:S02]  /*7fe0*/  FADD.FTZ R138, R178, R15 ;  /* 0x0000000fb28a7221 */ /* 0x000fe40000010000 */
        /* <DEDUP_REMOVED lines=54> */
.L_x_4302:
[----:B------:R-:W-:Y:S01]  /*8350*/  UIADD3 UR6, UR6, 0x30860, URZ ;  /* 0x0003086006067890 */ /* 0x000fe2000fffe03f */
[C---:B------:R-:W-:Y:S01]  /*8360*/  ISETP.GT.AND P1, PT, R13.reuse, UR50, PT ;  /* 0x000000320d007c0c */ /* 0x040fe2000bf24270 */
[----:B------:R-:W-:Y:S01]  /*8370*/  UMOV UR41, UR39 ;  /* 0x0000002700297c82 */ /* 0x000fe20008000000 */
[----:B------:R-:W-:Y:S01]  /*8380*/  UMOV UR4, UR38 ;  /* 0x0000002600047c82 */ /* 0x000fe20008000000 */
[----:B------:R-:W-:Y:S01]  /*8390*/  UPRMT UR6, UR61, 0x654, UR6 ;  /* 0x000006543d067896 */ /* 0x000fe20008000006 */
[----:B------:R-:W-:Y:S01]  /*83a0*/  F2FP.BF16.F32.PACK_AB R183, R12, R183 ;  /* 0x000000b70cb7723e */ /* 0x000fe200000010ff */
[----:B------:R-:W-:Y:S01]  /*83b0*/  VIADD R13, R13, 0xffffffff ;  /* 0xffffffff0d0d7836 */ /* 0x000fe20000000000 */
[----:B------:R-:W-:Y:S01]  /*83c0*/  F2FP.BF16.F32.PACK_AB R170, R11, R170 ;  /* 0x000000aa0baa723e */ /* 0x000fe200000010ff */
[----:B------:R-:W-:Y:S01]  /*83d0*/  IMAD.MOV.U32 R12, RZ, RZ, R10 ;  /* 0x000000ffff0c7224 */ /* 0x000fe200078e000a */
[----:B------:R-:W-:Y:S01]  /*83e0*/  F2FP.BF16.F32.PACK_AB R188, R188, R21 ;  /* 0x00000015bcbc723e */ /* 0x000fe200000010ff */
[----:B------:R-:W-:Y:S01]  /*83f0*/  IMAD.MOV.U32 R11, RZ, RZ, R9 ;  /* 0x000000ffff0b7224 */ /* 0x000fe200078e0009 */
[----:B------:R-:W-:-:S02]  /*8400*/  F2FP.BF16.F32.PACK_AB R189, R140, R189 ;  /* 0x000000bd8cbd723e */ /* 0x000fc400000010ff */
[----:B------:R-:W-:Y:S01]  /*8410*/  SYNCS.ARRIVE.TRANS64.RED.A1T0 RZ, [UR6], RZ ;  /* 0x000000ffffff79a7 */ /* 0x000fe20008100406 */
        /* <DEDUP_REMOVED lines=21> */
.L_x_4284:
[----:B------:R-:W-:Y:S01]  /*8570*/  ISETP.NE.AND P2, PT, R199, 0x1, PT ;  /* 0x00000001c700780c */ /* 0x000fe20003f45270 */
[----:B------:R-:W-:Y:S01]  /*8580*/  UIADD3 UR4, UR42, 0x7f, URZ ;  /* 0x0000007f2a047890 */ /* 0x000fe2000fffe03f */
[----:B------:R-:W-:Y:S02]  /*8590*/  IADD3 R14, R17, 0x1, -R14 ;  /* 0x00000001110e7810 */ /* 0x000fe40007ffe80e */
[----:B------:R-:W-:-:S09]  /*85a0*/  LOP3.LUT P1, RZ, R16, 0x80000, RZ, 0xc0, !PT ;  /* 0x0008000010ff7812 */ /* 0x000fd2000782c0ff */
[----:B------:R-:W0:Y:S08]  /*85b0*/  @P2 LDC R11, c[0x0][0x44c] ;  /* 0x00011300ff0b2b82 */ /* 0x000e300000000800 */
[----:B------:R-:W1:Y:S01]  /*85c0*/  @P2 LDC R15, c[0x0][0x450] ;  /* 0x00011400ff0f2b82 */ /* 0x000e620000000800 */
[----:B0-----:R-:W-:-:S04]  /*85d0*/  @P2 IMAD.HI.U32 R12, R11, UR4, RZ ;  /* 0x000000040b0c2c27 */ /* 0x001fc8000f8e00ff */
[----:B------:R-:W-:Y:S01]  /*85e0*/  IMAD.U32 R11, RZ, RZ, UR4 ;  /* 0x00000004ff0b7e24 */ /* 0x000fe2000f8e00ff */
[----:B-1----:R-:W-:-:S05]  /*85f0*/  @P2 SHF.R.U32.HI R11, RZ, R15, R12 ;  /* 0x0000000fff0b2219 */ /* 0x002fca000001160c */
[----:B------:R-:W-:-:S04]  /*8600*/  IMAD.IADD R11, R14, 0x1, R11 ;  /* 0x000000010e0b7824 */ /* 0x000fc800078e020b */
[----:B------:R-:W-:-:S05]  /*8610*/  VIADD R12, R11, -UR55 ;  /* 0x800000370b0c7c36 */ /* 0x000fca0008000000 */
[----:B------:R-:W-:Y:S01]  /*8620*/  R2UR UR14, R12 ;  /* 0x000000000c0e72ca */ /* 0x000fe200000e0000 */
[----:B------:R-:W-:-:S14]  /*8630*/  @!P1 BRA `(.L_x_4304) ;  /* 0x0000000000509947 */ /* 0x000fdc0003800000 */
[----:B------:R-:W-:-:S13]  /*8640*/  R2UR UR10, R11 ;  /* 0x000000000b0a72ca */ /* 0x000fda00000e0000 */
        /* <DEDUP_REMOVED lines=11> */
.L_x_4305:
[----:B------:R-:W-:Y:S02]  /*8700*/  ULDC UR15, c[0x0][0x9e4] ;  /* 0x00027900000f7ab9 */ /* 0x000fe40000000800 */
[----:B------:R-:W-:-:S11]  /*8710*/  UISETP.NE.AND UP0, UPT, UR15, 0x1, UPT ;  /* 0x000000010f00788c */ /* 0x000fd6000bf05270 */
[----:B------:R-:W-:Y:S02]  /*8720*/  @UP0 ULDC.64 UR4, c[0x0][0x9e8] ;  /* 0x00027a0000040ab9 */ /* 0x000fe40000000a00 */
[----:B------:R-:W-:-:S04]  /*8730*/  UIMAD.WIDE.U32 UR6, UR10, UR4, URZ ;  /* 0x000000040a0672a5 */ /* 0x000fc8000f8e003f */
[----:B------:R-:W-:-:S12]  /*8740*/  @UP0 USHF.R.U32.HI UR10, URZ, UR5, UR7 ;  /* 0x000000053f0a0299 */ /* 0x000fd80008011607 */
.L_x_4306:
[----:B------:R-:W-:-:S04]  /*8750*/  UIMAD UR10, UR10, UR15, URZ ;  /* 0x0000000f0a0a72a4 */ /* 0x000fc8000f8e023f */
[----:B------:R-:W-:-:S04]  /*8760*/  UISETP.LT.AND UP0, UPT, UR14, UR10, UPT ;  /* 0x0000000a0e00728c */ /* 0x000fc8000bf01270 */
[----:B------:R-:W-:-:S12]  /*8770*/  USEL UR14, UR14, UR10, !UP0 ;  /* 0x0000000a0e0e7287 */ /* 0x000fd8000c000000 */
.L_x_4304:
[----:B------:R-:W-:-:S04]  /*8780*/  UIADD3 UR4, UR14, 0x5f, URZ ;  /* 0x0000005f0e047890 */ /* 0x000fc8000fffe03f */
[----:B------:R-:W-:-:S04]  /*8790*/  UIMAD.WIDE UR4, UR4, 0x2aaaaaab, URZ ;  /* 0x2aaaaaab040478a5 */ /* 0x000fc8000f8e023f */
[----:B------:R-:W-:-:S04]  /*87a0*/  USHF.R.U32.HI UR4, URZ, 0x1f, UR5 ;  /* 0x0000001f3f047899 */ /* 0x000fc80008011605 */
[----:B------:R-:W-:-:S04]  /*87b0*/  ULEA.HI.SX32 UR4, UR5, UR4, 0x1c ;  /* 0x0000000405047291 */ /* 0x000fc8000f8fe23f */
        /* <DEDUP_REMOVED lines=10> */
.L_x_4318:
[----:B------:R-:W-:-:S04]  /*8860*/  UISETP.NE.AND UP0, UPT, UR4, 0x1, UPT ;  /* 0x000000010400788c */ /* 0x000fc8000bf05270 */
[----:B------:R-:W-:-:S04]  /*8870*/  USEL UR39, URZ, 0x1, UP0 ;  /* 0x000000013f277887 */ /* 0x000fc80008000000 */
[----:B------:R-:W-:Y:S01]  /*8880*/  ULOP3.LUT UR39, UR41, UR39, URZ, 0x3c, !UPT ;  /* 0x0000002729277292 */ /* 0x000fe2000f8e3c3f */
[----:B------:R-:W-:Y:S11]  /*8890*/  @!P0 BRA `(.L_x_4308) ;  /* 0x0000000000048947 */ /* 0x000ff60003800000 */
[----:B------:R-:W-:Y:S01]  /*88a0*/  BPT.TRAP 0x1 ;  /* 0x000000040000795c */ /* 0x000fe20000300000 */
.L_x_4308:
        /* <DEDUP_REMOVED lines=9> */
.L_x_4309:
[----:B-1----:R-:W-:Y:S05]  /*8940*/  @P1 BRA `(.L_x_4310) ;  /* 0x0000000000081947 */ /* 0x002fea0003800000 */
[----:B------:R-:W1:Y:S02]  /*8950*/  SYNCS.PHASECHK.TRANS64.TRYWAIT P1, [UR7+0x30830], R9 ;  /* 0x03083009ff0075a7 */ /* 0x000e640008020147 */
[----:B-1----:R-:W-:Y:S05]  /*8960*/  @!P1 BRA `(.L_x_4311) ;  /* 0x000000d400b89947 */ /* 0x002fea0003800000 */
.L_x_4310:
        /* <DEDUP_REMOVED lines=169> */
.L_x_4312:
[----:B------:R-:W-:Y:S01]  /*9400*/  ULEA UR6, UR4, UR40, 0x3 ;  /* 0x0000002804067291 */ /* 0x000fe2000f8e183f */
[----:B------:R-:W-:-:S05]  /*9410*/  IMAD.U32 R0, RZ, RZ, UR41 ;  /* 0x00000029ff007e24 */ /* 0x000fca000f8e00ff */
[----:B------:R-:W-:-:S04]  /*9420*/  SHF.L.U32 R0, R0, 0x1f, RZ ;  /* 0x0000001f00007819 */ /* 0x000fc800000006ff */
[----:B------:R2:W3:Y:S01]  /*9430*/  SYNCS.PHASECHK.TRANS64.TRYWAIT P1, [UR6+0x30850], R0 ;  /* 0x03085000ff0075a7 */ /* 0x0004e20008020146 */
[----:B------:R-:W-:Y:S05]  /*9440*/  @!P0 BRA `(.L_x_4313) ;  /* 0x0000000000048947 */ /* 0x000fea0003800000 */
[----:B------:R-:W-:Y:S01]  /*9450*/  BPT.TRAP 0x1 ;  /* 0x000000040000795c */ /* 0x000fe20000300000 */
.L_x_4313:
[----:B---3--:R-:W-:Y:S05]  /*9460*/  @P1 BRA `(.L_x_4314) ;  /* 0x0000000000081947 */ /* 0x008fea0003800000 */
[----:B------:R-:W3:Y:S02]  /*9470*/  SYNCS.PHASECHK.TRANS64.TRYWAIT P1, [UR6+0x30850], R0 ;  /* 0x03085000ff0075a7 */ /* 0x000ee40008020146 */
[----:B---3--:R-:W-:Y:S05]  /*9480*/  @!P1 BRA `(.L_x_4315) ;  /* 0x000000cc00089947 */ /* 0x008fea0003800000 */
.L_x_4314:
        /* <DEDUP_REMOVED lines=37> */
.L_x_4316:
        /* <DEDUP_REMOVED lines=58> */
[----:B------:R-:W-:Y:S01]  /*9a80*/  UMOV UR11, UR51 ;  /* 0x00000033000b7c82 */ /* 0x000fe20008000000 */
[----:B------:R-:W-:-:S03]  /*9a90*/  UIADD3 UR7, UR7, 0x30840, URZ ;  /* 0x0003084007077890 */ /* 0x000fc6000fffe03f */
[----:B------:R-:W1:Y:S01]  /*9aa0*/  MUFU.TANH R21, R21 ;  /* 0x0000001500157308 */ /* 0x000e620000002400 */
[----:B--2---:R-:W-:Y:S01]  /*9ab0*/  FMNMX.FTZ R2, R20, R149, !PT ;  /* 0x0000009514027209 */ /* 0x004fe20007810000 */
[----:B------:R-:W-:Y:S01]  /*9ac0*/  FMUL.FTZ R149, R160, UR5 ;  /* 0x00000005a0957c20 */ /* 0x000fe20008410000 */
[----:B------:R-:W-:-:S05]  /*9ad0*/  UPRMT UR7, UR61, 0x654, UR7 ;  /* 0x000006543d077896 */ /* 0x000fca0008000007 */
[----:B------:R-:W2:Y:S01]  /*9ae0*/  MUFU.TANH R172, R172 ;  /* 0x000000ac00ac7308 */ /* 0x000ea20000002400 */
[----:B0-----:R-:W-:-:S03]  /*9af0*/  FMNMX.FTZ R9, R171, R0, !PT ;  /* 0x00000000ab097209 */ /* 0x001fc60007810000 */
[----:B------:R-:W-:Y:S04]  /*9b00*/  SYNCS.ARRIVE.TRANS64.RED.A1T0 RZ, [UR7], RZ ;  /* 0x000000ffffff79a7 */ /* 0x000fe80008100407 */
        /* <DEDUP_REMOVED lines=87> */
[----:B0-----:R-:W-:-:S05]  /*a080*/  FMNMX.FTZ R9, R2, R9, !PT ;  /* 0x0000000902097209 */ /* 0x001fca0007810000 */
[C---:B------:R-:W-:Y:S01]  /*a090*/  FADD.FTZ R12, -R9.reuse, R12 ;  /* 0x0000000c090c7221 */ /* 0x040fe20000010100 */
[----:B------:R-:W-:Y:S01]  /*a0a0*/  FMUL.FTZ R158, R9, UR11 ;  /* 0x0000000b099e7c20 */ /* 0x000fe20008410000 */
[----:B-1----:R-:W-:Y:S02]  /*a0b0*/  FMNMX.FTZ R10, R156, R157, !PT ;  /* 0x0000009d9c0a7209 */ /* 0x002fe40007810000 */
[----:B------:R-:W-:Y:S01]  /*a0c0*/  FMUL.FTZ R12, R12, UR11 ;  /* 0x0000000b0c0c7c20 */ /* 0x000fe20008410000 */
[--C-:B------:R-:W-:Y:S01]  /*a0d0*/  FFMA.FTZ R188, R168, UR11, -R158.reuse ;  /* 0x0000000ba8bc7c23 */ /* 0x100fe2000801089e */
[--C-:B------:R-:W-:Y:S01]  /*a0e0*/  FFMA.FTZ R190, R170, UR11, -R158.reuse ;  /* 0x0000000baabe7c23 */ /* 0x100fe2000801089e */
[--C-:B------:R-:W-:Y:S01]  /*a0f0*/  FFMA.FTZ R155, R171, UR11, -R158.reuse ;  /* 0x0000000bab9b7c23 */ /* 0x100fe2000801089e */
[C---:B------:R-:W-:Y:S01]  /*a100*/  FADD.FTZ R11, -R10.reuse, R11 ;  /* 0x0000000b0a0b7221 */ /* 0x040fe20000010100 */
[----:B------:R-:W-:Y:S01]  /*a110*/  FMUL.FTZ R161, R10, UR11 ;  /* 0x0000000b0aa17c20 */ /* 0x000fe20008410000 */
[----:B------:R0:W-:Y:S01]  /*a120*/  MUFU.EX2 R0, R12 ;  /* 0x0000000c00007308 */ /* 0x0001e20000000800 */
[--C-:B------:R-:W-:Y:S01]  /*a130*/  FFMA.FTZ R184, R172, UR11, -R158.reuse ;  /* 0x0000000bacb87c23 */ /* 0x100fe2000801089e */
[----:B------:R-:W-:Y:S01]  /*a140*/  FMUL.FTZ R157, R11, UR11 ;  /* 0x0000000b0b9d7c20 */ /* 0x000fe20008410000 */
[--C-:B------:R-:W-:Y:S01]  /*a150*/  FFMA.FTZ R11, R169, UR11, -R158.reuse ;  /* 0x0000000ba90b7c23 */ /* 0x100fe2000801089e */
[--C-:B------:R-:W-:Y:S01]  /*a160*/  FFMA.FTZ R189, R14, UR11, -R161.reuse ;  /* 0x0000000b0ebd7c23 */ /* 0x100fe200080108a1 */
[--C-:B------:R-:W-:Y:S01]  /*a170*/  FFMA.FTZ R191, R20, UR11, -R161.reuse ;  /* 0x0000000b14bf7c23 */ /* 0x100fe200080108a1 */
[--C-:B------:R-:W-:Y:S01]  /*a180*/  FFMA.FTZ R14, R21, UR11, -R161.reuse ;  /* 0x0000000b150e7c23 */ /* 0x100fe200080108a1 */
[--C-:B------:R-:W-:Y:S01]  /*a190*/  FFMA.FTZ R185, R120, UR11, -R161.reuse ;  /* 0x0000000b78b97c23 */ /* 0x100fe200080108a1 */
[----:B------:R1:W-:Y:S01]  /*a1a0*/  MUFU.EX2 R2, R157 ;  /* 0x0000009d00027308 */ /* 0x0003e20000000800 */
[--C-:B0-----:R-:W-:Y:S01]  /*a1b0*/  FFMA.FTZ R12, R15, UR11, -R161.reuse ;  /* 0x0000000b0f0c7c23 */ /* 0x101fe200080108a1 */
[--C-:B------:R-:W-:Y:S01]  /*a1c0*/  FFMA.FTZ R20, R121, UR11, -R161.reuse ;  /* 0x0000000b79147c23 */ /* 0x100fe200080108a1 */
[--C-:B------:R-:W-:Y:S01]  /*a1d0*/  FFMA.FTZ R186, R174, UR11, -R158.reuse ;  /* 0x0000000baeba7c23 */ /* 0x100fe2000801089e */
[--C-:B------:R-:W-:Y:S01]  /*a1e0*/  FFMA.FTZ R187, R122, UR11, -R161.reuse ;  /* 0x0000000b7abb7c23 */ /* 0x100fe200080108a1 */
[--C-:B------:R-:W-:Y:S01]  /*a1f0*/  FFMA.FTZ R159, R175, UR11, -R158.reuse ;  /* 0x0000000baf9f7c23 */ /* 0x100fe2000801089e */
[--C-:B------:R-:W-:Y:S01]  /*a200*/  FFMA.FTZ R120, R123, UR11, -R161.reuse ;  /* 0x0000000b7b787c23 */ /* 0x100fe200080108a1 */
[--C-:B------:R-:W-:Y:S01]  /*a210*/  FFMA.FTZ R179, R130, UR11, -R161.reuse ;  /* 0x0000000b82b37c23 */ /* 0x100fe200080108a1 */
[----:B------:R-:W0:Y:S01]  /*a220*/  MUFU.EX2 R11, R11 ;  /* 0x0000000b000b7308 */ /* 0x000e220000000800 */
[--C-:B-1----:R-:W-:Y:S01]  /*a230*/  FFMA.FTZ R157, R173, UR11, -R158.reuse ;  /* 0x0000000bad9d7c23 */ /* 0x102fe2000801089e */
        /* <DEDUP_REMOVED lines=15> */
[----:B0-----:R-:W-:Y:S01]  /*a330*/  FFMA.FTZ R15, R0, R8, R11 ;  /* 0x00000008000f7223 */ /* 0x001fe2000001000b */
[--C-:B------:R-:W-:Y:S01]  /*a340*/  FFMA.FTZ R178, R143, UR11, -R158.reuse ;  /* 0x0000000b8fb27c23 */ /* 0x100fe2000801089e */
[--C-:B------:R-:W-:Y:S01]  /*a350*/  FFMA.FTZ R143, R144, UR11, -R158.reuse ;  /* 0x0000000b908f7c23 */ /* 0x100fe2000801089e */
[--C-:B------:R-:W-:Y:S01]  /*a360*/  FFMA.FTZ R128, R131, UR11, -R161.reuse ;  /* 0x0000000b83807c23 */ /* 0x100fe200080108a1 */
[----:B------:R-:W-:Y:S01]  /*a370*/  FFMA.FTZ R175, R134, UR11, -R161 ;  /* 0x0000000b86af7c23 */ /* 0x000fe200080108a1 */
        /* <DEDUP_REMOVED lines=11> */
[----:B--2---:R-:W-:Y:S01]  /*a430*/  FADD.FTZ R15, R188, R15 ;  /* 0x0000000fbc0f7221 */ /* 0x004fe20000010000 */
[--C-:B------:R-:W-:Y:S01]  /*a440*/  FFMA.FTZ R170, R153, UR11, -R158.reuse ;  /* 0x0000000b99aa7c23 */ /* 0x100fe2000801089e */
[--C-:B------:R-:W-:Y:S01]  /*a450*/  FFMA.FTZ R151, R151, UR11, -R161.reuse ;  /* 0x0000000b97977c23 */ /* 0x100fe200080108a1 */
[----:B------:R-:W-:Y:S01]  /*a460*/  FFMA.FTZ R153, R154, UR11, -R158 ;  /* 0x0000000b9a997c23 */ /* 0x000fe2000801089e */
[----:B------:R-:W-:-:S03]  /*a470*/  FFMA.FTZ R152, R152, UR11, -R161 ;  /* 0x0000000b98987c23 */ /* 0x000fc600080108a1 */
        /* <DEDUP_REMOVED lines=92> */
.L_x_4317:
        /* <DEDUP_REMOVED lines=34> */
.L_x_4307:
        /* <DEDUP_REMOVED lines=9> */
[----:B------:R-:W-:Y:S01]  /*acf0*/  ULDC UR5, c[0x0][0x9d8] ;  /* 0x0002760000057ab9 */ /* 0x000fe20000000800 */
[----:B------:R-:W-:Y:S01]  /*ad00*/  ULDC UR54, c[0x0][0x988] ;  /* 0x0002620000367ab9 */ /* 0x000fe20000000800 */
[----:B------:R-:W-:-:S05]  /*ad10*/  ULDC UR55, c[0x0][0x9e0] ;  /* 0x0002780000377ab9 */ /* 0x000fca0000000800 */
.L_x_4338:
[----:B------:R-:W-:-:S04]  /*ad20*/  UIADD3 UR38, UR4, 0x1, URZ ;  /* 0x0000000104267890 */ /* 0x000fc8000fffe03f */
[----:B------:R-:W-:-:S04]  /*ad30*/  UISETP.NE.AND UP0, UPT, UR38, 0x2, UPT ;  /* 0x000000022600788c */ /* 0x000fc8000bf05270 */
[----:B------:R-:W-:Y:S02]  /*ad40*/  USEL UR39, URZ, 0x1, UP0 ;  /* 0x000000013f277887 */ /* 0x000fe40008000000 */
[----:B------:R-:W-:Y:S02]  /*ad50*/  USEL UR38, UR38, URZ, UP0 ;  /* 0x0000003f26267287 */ /* 0x000fe40008000000 */
[----:B------:R-:W-:Y:S01]  /*ad60*/  ULOP3.LUT UR39, UR7, UR39, URZ, 0x3c, !UPT ;  /* 0x0000002707277292 */ /* 0x000fe2000f8e3c3f */
[----:B------:R-:W-:Y:S11]  /*ad70*/  @!P0 BRA `(.L_x_4320) ;  /* 0x0000000000048947 */ /* 0x000ff60003800000 */
[----:B------:R-:W-:Y:S01]  /*ad80*/  BPT.TRAP 0x1 ;  /* 0x000000040000795c */ /* 0x000fe20000300000 */
.L_x_4320:
[----:B------:R-:W-:Y:S01]  /*ad90*/  ULEA UR6, UR38, UR40, 0x3 ;  /* 0x0000002826067291 */ /* 0x000fe2000f8e183f */
[----:B------:R-:W-:-:S05]  /*ada0*/  IMAD.U32 R9, RZ, RZ, UR39 ;  /* 0x00000027ff097e24 */ /* 0x000fca000f8e00ff */
[----:B------:R-:W-:-:S04]  /*adb0*/  SHF.L.U32 R9, R9, 0x1f, RZ ;  /* 0x0000001f09097819 */ /* 0x000fc800000006ff */
[----:B------:R0:W1:Y:S01]  /*adc0*/  SYNCS.PHASECHK.TRANS64.TRYWAIT P1, [UR6+0x30830], R9 ;  /* 0x03083009ff0075a7 */ /* 0x0000620008020146 */
[----:B------:R-:W-:Y:S05]  /*add0*/  @!P0 BRA `(.L_x_4321) ;  /* 0x0000000000048947 */ /* 0x000fea0003800000 */
[----:B------:R-:W-:Y:S01]  /*ade0*/  BPT.TRAP 0x1 ;  /* 0x000000040000795c */ /* 0x000fe20000300000 */
.L_x_4321:
[----:B-1----:R-:W-:Y:S05]  /*adf0*/  @P1 BRA `(.L_x_4322) ;  /* 0x0000000000081947 */ /* 0x002fea0003800000 */
[----:B------:R-:W1:Y:S02]  /*ae00*/  SYNCS.PHASECHK.TRANS64.TRYWAIT P1, [UR6+0x30830], R9 ;  /* 0x03083009ff0075a7 */ /* 0x000e640008020146 */
[----:B-1----:R-:W-:Y:S05]  /*ae10*/  @!P1 BRA `(.L_x_4323) ;  /* 0x000000b000bc9947 */ /* 0x002fea0003800000 */
.L_x_4322:
        /* <DEDUP_REMOVED lines=169> */
.L_x_4324:
[----:B------:R-:W-:Y:S01]  /*b8b0*/  ULEA UR10, UR4, UR40, 0x3 ;  /* 0x00000028040a7291 */ /* 0x000fe2000f8e183f */
[----:B------:R-:W-:-:S05]  /*b8c0*/  IMAD.U32 R0, RZ, RZ, UR7 ;  /* 0x00000007ff007e24 */ /* 0x000fca000f8e00ff */
[----:B------:R-:W-:-:S04]  /*b8d0*/  SHF.L.U32 R0, R0, 0x1f, RZ ;  /* 0x0000001f00007819 */ /* 0x000fc800000006ff */
[----:B------:R2:W3:Y:S01]  /*b8e0*/  SYNCS.PHASECHK.TRANS64.TRYWAIT P1, [UR10+0x30850], R0 ;  /* 0x03085000ff0075a7 */ /* 0x0004e2000802014a */
[----:B------:R-:W-:Y:S05]  /*b8f0*/  @!P0 BRA `(.L_x_4325) ;  /* 0x0000000000048947 */ /* 0x000fea0003800000 */
[----:B------:R-:W-:Y:S01]  /*b900*/  BPT.TRAP 0x1 ;  /* 0x000000040000795c */ /* 0x000fe20000300000 */
.L_x_4325:
[----:B---3--:R-:W-:Y:S05]  /*b910*/  @P1 BRA `(.L_x_4326) ;  /* 0x0000000000081947 */ /* 0x008fea0003800000 */
[----:B------:R-:W3:Y:S02]  /*b920*/  SYNCS.PHASECHK.TRANS64.TRYWAIT P1, [UR10+0x30850], R0 ;  /* 0x03085000ff0075a7 */ /* 0x000ee4000802014a */
[----:B---3--:R-:W-:Y:S05]  /*b930*/  @!P1 BRA `(.L_x_4327) ;  /* 0x000000a8000c9947 */ /* 0x008fea0003800000 */
.L_x_4326:
        /* <DEDUP_REMOVED lines=37> */
.L_x_4328:
[----:B------:R-:W-:Y:S01]  /*bb90*/  ISETP.NE.AND P2, PT, R199, 0x1, PT ;  /* 0x00000001c700780c */ /* 0x000fe20003f45270 */
[----:B------:R-:W-:Y:S01]  /*bba0*/  FMUL.FTZ R174, R133, UR5 ;  /* 0x0000000585ae7c20 */ /* 0x000fe20008410000 */
[----:B------:R-:W-:Y:S01]  /*bbb0*/  FMUL.FTZ R133, R155, UR5 ;  /* 0x000000059b857c20 */ /* 0x000fe20008410000 */
[----:B------:R-:W-:Y:S01]  /*bbc0*/  VIADD R155, R19, UR42 ;  /* 0x0000002a139b7c36 */ /* 0x000fe20008000000 */
[----:B------:R-:W-:Y:S01]  /*bbd0*/  ULEA UR4, UR38, UR40, 0x3 ;  /* 0x0000002826047291 */ /* 0x000fe2000f8e183f */
[----:B------:R-:W-:Y:S01]  /*bbe0*/  FMUL.FTZ R171, R128, UR5 ;  /* 0x0000000580ab7c20 */ /* 0x000fe20008410000 */
[----:B------:R-:W-:Y:S01]  /*bbf0*/  FMUL.FTZ R128, R146, UR5 ;  /* 0x0000000592807c20 */ /* 0x000fe20008410000 */
[----:B------:R-:W-:Y:S01]  /*bc00*/  FMUL.FTZ R146, R152, UR5 ;  /* 0x0000000598927c20 */ /* 0x000fe20008410000 */
[----:B------:R-:W-:Y:S01]  /*bc10*/  FMUL.FTZ R176, R137, UR5 ;  /* 0x0000000589b07c20 */ /* 0x000fe20008410000 */
[----:B------:R-:W-:Y:S01]  /*bc20*/  UIADD3 UR4, UR4, 0x30840, URZ ;  /* 0x0003084004047890 */ /* 0x000fe2000fffe03f */
[----:B------:R-:W-:Y:S01]  /*bc30*/  FMUL.FTZ R137, R158, UR5 ;  /* 0x000000059e897c20 */ /* 0x000fe20008410000 */
[----:B------:R-:W-:Y:S01]  /*bc40*/  FMUL.FTZ R170, R125, UR5 ;  /* 0x000000057daa7c20 */ /* 0x000fe20008410000 */
[----:B-1----:R-:W-:Y:S01]  /*bc50*/  FMUL.FTZ R10, R126, UR5 ;  /* 0x000000057e0a7c20 */ /* 0x002fe20008410000 */
[----:B------:R-:W1:Y:S01]  /*bc60*/  @P2 LDC R14, c[0x0][0x44c] ;  /* 0x00011300ff0e2b82 */ /* 0x000e620000000800 */
[----:B------:R-:W-:-:S02]  /*bc70*/  IMAD R158, R13, -0x60, RZ ;  /* 0xffffffa00d9e7824 */ /* 0x000fc400078e02ff */
[----:B------:R-:W-:Y:S01]  /*bc80*/  FMUL.FTZ R20, R120, UR5 ;  /* 0x0000000578147c20 */ /* 0x000fe20008410000 */
[----:B------:R-:W-:Y:S01]  /*bc90*/  FMUL.FTZ R2, R123, UR5 ;  /* 0x000000057b027c20 */ /* 0x000fe20008410000 */
[----:B------:R-:W-:Y:S01]  /*bca0*/  FMUL.FTZ R169, R124, UR5 ;  /* 0x000000057ca97c20 */ /* 0x000fe20008410000 */
[----:B------:R-:W-:Y:S01]  /*bcb0*/  FMUL.FTZ R126, R142, UR5 ;  /* 0x000000058e7e7c20 */ /* 0x000fe20008410000 */
[----:B------:R-:W-:Y:S01]  /*bcc0*/  FMUL.FTZ R125, R143, UR5 ;  /* 0x000000058f7d7c20 */ /* 0x000fe20008410000 */
[----:B------:R-:W-:Y:S01]  /*bcd0*/  FMUL.FTZ R168, R121, UR5 ;  /* 0x0000000579a87c20 */ /* 0x000fe20008410000 */
[----:B------:R-:W3:Y:S01]  /*bce0*/  @P2 LDC R15, c[0x0][0x450] ;  /* 0x00011400ff0f2b82 */ /* 0x000ee20000000800 */
[----:B0-2---:R-:W-:Y:S01]  /*bcf0*/  FMUL.FTZ R0, R122, UR5 ;  /* 0x000000057a007c20 */ /* 0x005fe20008410000 */
[----:B------:R-:W-:Y:S01]  /*bd00*/  FMUL.FTZ R9, R127, UR5 ;  /* 0x000000057f097c20 */ /* 0x000fe20008410000 */
[----:B------:R-:W-:Y:S01]  /*bd10*/  FMUL.FTZ R120, R130, UR5 ;  /* 0x0000000582787c20 */ /* 0x000fe20008410000 */
[----:B------:R-:W-:Y:S01]  /*bd20*/  FMUL.FTZ R124, R138, UR5 ;  /* 0x000000058a7c7c20 */ /* 0x000fe20008410000 */
[----:B------:R-:W-:Y:S01]  /*bd30*/  FMUL.FTZ R123, R139, UR5 ;  /* 0x000000058b7b7c20 */ /* 0x000fe20008410000 */
[----:B------:R-:W-:Y:S01]  /*bd40*/  FMUL.FTZ R142, R144, UR5 ;  /* 0x00000005908e7c20 */ /* 0x000fe20008410000 */
[----:B------:R-:W-:Y:S01]  /*bd50*/  FMUL.FTZ R143, R145, UR5 ;  /* 0x00000005918f7c20 */ /* 0x000fe20008410000 */
[----:B------:R-:W-:Y:S01]  /*bd60*/  UPRMT UR4, UR61, 0x654, UR4 ;  /* 0x000006543d047896 */ /* 0x000fe20008000004 */
[----:B------:R-:W-:Y:S01]  /*bd70*/  FMUL.FTZ R172, R129, UR5 ;  /* 0x0000000581ac7c20 */ /* 0x000fe20008410000 */
[----:B------:R-:W-:Y:S01]  /*bd80*/  FMUL.FTZ R21, R131, UR5 ;  /* 0x0000000583157c20 */ /* 0x000fe20008410000 */
[----:B------:R-:W-:Y:S01]  /*bd90*/  FMUL.FTZ R173, R132, UR5 ;  /* 0x0000000584ad7c20 */ /* 0x000fe20008410000 */
[----:B------:R-:W-:Y:S01]  /*bda0*/  FMUL.FTZ R122, R134, UR5 ;  /* 0x00000005867a7c20 */ /* 0x000fe20008410000 */
[----:B------:R-:W-:Y:S01]  /*bdb0*/  FMUL.FTZ R121, R135, UR5 ;  /* 0x0000000587797c20 */ /* 0x000fe20008410000 */
[----:B------:R-:W-:Y:S01]  /*bdc0*/  FMUL.FTZ R175, R136, UR5 ;  /* 0x0000000588af7c20 */ /* 0x000fe20008410000 */
[----:B------:R-:W-:Y:S01]  /*bdd0*/  FMUL.FTZ R138, R140, UR5 ;  /* 0x000000058c8a7c20 */ /* 0x000fe20008410000 */
[----:B-1----:R-:W-:-:S04]  /*bde0*/  @P2 IMAD.HI.U32 R14, R155, R14, RZ ;  /* 0x0000000e9b0e2227 */ /* 0x002fc800078e00ff */
[----:B------:R-:W-:Y:S01]  /*bdf0*/  FMUL.FTZ R139, R141, UR5 ;  /* 0x000000058d8b7c20 */ /* 0x000fe20008410000 */
[----:B------:R-:W-:Y:S01]  /*be00*/  FMUL.FTZ R127, R147, UR5 ;  /* 0x00000005937f7c20 */ /* 0x000fe20008410000 */
[----:B------:R-:W-:Y:S01]  /*be10*/  FMUL.FTZ R144, R148, UR5 ;  /* 0x0000000594907c20 */ /* 0x000fe20008410000 */
[----:B------:R-:W-:Y:S01]  /*be20*/  FMUL.FTZ R145, R149, UR5 ;  /* 0x0000000595917c20 */ /* 0x000fe20008410000 */
[----:B------:R-:W-:Y:S01]  /*be30*/  FMUL.FTZ R130, R150, UR5 ;  /* 0x0000000596827c20 */ /* 0x000fe20008410000 */
[----:B------:R-:W-:Y:S01]  /*be40*/  FMUL.FTZ R129, R151, UR5 ;  /* 0x0000000597817c20 */ /* 0x000fe20008410000 */
[----:B------:R-:W-:Y:S01]  /*be50*/  FMUL.FTZ R147, R153, UR5 ;  /* 0x0000000599937c20 */ /* 0x000fe20008410000 */
[----:B---3--:R-:W-:Y:S01]  /*be60*/  @P2 SHF.R.U32.HI R155, RZ, R15, R14 ;  /* 0x0000000fff9b2219 */ /* 0x008fe2000001160e */
        /* <DEDUP_REMOVED lines=12> */
[----:B------:R-:W-:-:S02]  /*bf30*/  VIADD R15, R158, 0x1 ;  /* 0x000000019e0f7836 */ /* 0x000fc40000000000 */
[----:B------:R-:W-:Y:S01]  /*bf40*/  FMUL.FTZ R135, R167, UR5 ;  /* 0x00000005a7877c20 */ /* 0x000fe20008410000 */
[----:B------:R-:W-:Y:S01]  /*bf50*/  LOP3.LUT P1, RZ, R16, 0x80000, RZ, 0xc0, !PT ;  /* 0x0008000010ff7812 */ /* 0x000fe2000782c0ff */
[----:B------:R-:W1:Y:S01]  /*bf60*/  MUFU.TANH R20, R20 ;  /* 0x0000001400147308 */ /* 0x000e620000002400 */
[----:B------:R-:W-:Y:S01]  /*bf70*/  IMAD R14, R18, -0x2, R15 ;  /* 0xfffffffe120e7824 */ /* 0x000fe200078e020f */
[----:B------:R-:W-:Y:S01]  /*bf80*/  SYNCS.ARRIVE.TRANS64.RED.A1T0 RZ, [UR4], RZ ;  /* 0x000000ffffff79a7 */ /* 0x000fe20008100404 */
[----:B------:R-:W-:Y:S02]  /*bf90*/  ULOP3.LUT UR4, URZ, UR51, URZ, 0x33, !UPT ;  /* 0x000000333f047292 */ /* 0x000fe4000f8e333f */
[C---:B------:R-:W-:Y:S01]  /*bfa0*/  VIADD R157, R14.reuse, 0xffffffff ;  /* 0xffffffff0e9d7836 */ /* 0x040fe20000000000 */
[----:B------:R-:W-:Y:S02]  /*bfb0*/  IADD3 R15, R14, -UR50, R17 ;  /* 0x800000320e0f7c10 */ /* 0x000fe4000fffe011 */
[----:B------:R-:W2:Y:S03]  /*bfc0*/  MUFU.TANH R168, R168 ;  /* 0x000000a800a87308 */ /* 0x000ea60000002400 */
[----:B------:R-:W-:-:S02]  /*bfd0*/  VIADD R159, R15, UR55 ;  /* 0x000000370f9f7c36 */ /* 0x000fc40008000000 */
[----:B------:R-:W-:Y:S02]  /*bfe0*/  VIADD R160, R15, UR4 ;  /* 0x000000040fa07c36 */ /* 0x000fe40008000000 */
[--C-:B0-----:R-:W-:Y:S01]  /*bff0*/  IMAD.IADD R153, R159, 0x1, R152.reuse ;  /* 0x000000019f997824 */ /* 0x101fe200078e0298 */
[----:B------:R-:W0:Y:S01]  /*c000*/  MUFU.TANH R0, R0 ;  /* 0x0000000000007308 */ /* 0x000e220000002400 */
        /* <DEDUP_REMOVED lines=46> */
[----:B-1234-:R-:W-:Y:S05]  /*c2f0*/  @!P1 BRA `(.L_x_4329) ;  /* 0x0000000000549947 */ /* 0x01efea0003800000 */
[----:B------:R-:W-:Y:S01]  /*c300*/  IADD3 R151, R17, -UR50, R152 ;  /* 0x8000003211977c10 */ /* 0x000fe2000fffe098 */
        /* <DEDUP_REMOVED lines=11> */
.L_x_4331:
[----:B------:R-:W-:-:S05]  /*c3c0*/  IMAD.U32 R152, RZ, RZ, UR41 ;  /* 0x00000029ff987e24 */ /* 0x000fca000f8e00ff */
[----:B------:R-:W-:-:S13]  /*c3d0*/  ISETP.NE.AND P1, PT, R152, 0x1, PT ;  /* 0x000000019800780c */ /* 0x000fda0003f25270 */
[----:B------:R-:W1:Y:S02]  /*c3e0*/  @P1 LDC.64 R14, c[0x0][0x9e8] ;  /* 0x00027a00ff0e1b82 */ /* 0x000e640000000a00 */
[----:B-1----:R-:W-:-:S05]  /*c3f0*/  @P1 IMAD.HI.U32 R14, R151, R14, RZ ;  /* 0x0000000e970e1227 */ /* 0x002fca00078e00ff */
[----:B------:R-:W-:-:S07]  /*c400*/  @P1 SHF.R.U32.HI R151, RZ, R15, R14 ;  /* 0x0000000fff971219 */ /* 0x000fce000001160e */
.L_x_4332:
[----:B------:R-:W-:Y:S05]  /*c410*/  BSYNC B0 ;  /* 0x0000000000007941 */ /* 0x000fea0003800000 */
.L_x_4330:
[----:B------:R-:W-:-:S05]  /*c420*/  IMAD R151, R151, R152, R157 ;  /* 0x0000009897977224 */ /* 0x000fca00078e029d */
[----:B------:R-:W-:Y:S02]  /*c430*/  VIADDMNMX R153, R151, R152, R153, PT ;  /* 0x0000009897997246 */ /* 0x000fe40003800199 */
[----:B------:R-:W-:-:S07]  /*c440*/  VIMNMX R154, R154, R151, !PT ;  /* 0x000000979a9a7248 */ /* 0x000fce0007fe0100 */
.L_x_4329:
[C---:B------:R-:W-:Y:S01]  /*c450*/  ISETP.GE.AND P1, PT, R158.reuse, 0x2, PT ;  /* 0x000000029e00780c */ /* 0x040fe20003f26270 */
[----:B------:R-:W1:Y:S01]  /*c460*/  SHFL.IDX PT, R14, R155, 0x1, 0x1c1f ;  /* 0x003c1f009b0e7f89 */ /* 0x000e6200000e0000 */
[----:B------:R-:W-:Y:S02]  /*c470*/  ISETP.GE.AND P2, PT, R158, 0x9, PT ;  /* 0x000000099e00780c */ /* 0x000fe40003f46270 */
[----:B------:R-:W-:Y:S02]  /*c480*/  ISETP.GT.AND P4, PT, R154, 0x1, !P1 ;  /* 0x000000019a00780c */ /* 0x000fe40004f84270 */
[----:B------:R-:W-:Y:S02]  /*c490*/  ISETP.GE.AND P5, PT, R158, 0xa, PT ;  /* 0x0000000a9e00780c */ /* 0x000fe40003fa6270 */
[----:B------:R-:W-:Y:S02]  /*c4a0*/  ISETP.GT.AND P3, PT, R154, 0x8, !P2 ;  /* 0x000000089a00780c */ /* 0x000fe40005764270 */
[----:B------:R-:W-:-:S02]  /*c4b0*/  ISETP.LT.OR P4, PT, R153, 0x2, P4 ;  /* 0x000000029900780c */ /* 0x000fc40002781670 */
[----:B------:R-:W-:Y:S02]  /*c4c0*/  ISETP.LT.OR P3, PT, R153, 0x9, P3 ;  /* 0x000000099900780c */ /* 0x000fe40001f61670 */
[----:B------:R-:W-:Y:S02]  /*c4d0*/  FSEL R168, R168, -INF , !P4 ;  /* 0xff800000a8a87808 */ /* 0x000fe40006000000 */
[----:B------:R-:W-:Y:S02]  /*c4e0*/  ISETP.GE.AND P4, PT, R158, 0x11, PT ;  /* 0x000000119e00780c */ /* 0x000fe40003f86270 */
[----:B------:R-:W-:Y:S02]  /*c4f0*/  LOP3.LUT R16, R16, 0xfffffffb, RZ, 0xc0, !PT ;  /* 0xfffffffb10107812 */ /* 0x000fe400078ec0ff */
[----:B------:R-:W-:Y:S02]  /*c500*/  FSEL R169, R169, -INF , !P3 ;  /* 0xff800000a9a97808 */ /* 0x000fe40005800000 */
[----:B------:R-:W-:-:S02]  /*c510*/  ISETP.GT.AND P3, PT, R154, 0x9, !P5 ;  /* 0x000000099a00780c */ /* 0x000fc40006f64270 */
[----:B------:R-:W-:Y:S02]  /*c520*/  @P5 LOP3.LUT R16, R16, 0x4, RZ, 0xfc, !PT ;  /* 0x0000000410105812 */ /* 0x000fe400078efcff */
[----:B------:R-:W-:Y:S02]  /*c530*/  ISETP.LT.OR P3, PT, R153, 0xa, P3 ;  /* 0x0000000a9900780c */ /* 0x000fe40001f61670 */
[----:B------:R-:W-:Y:S02]  /*c540*/  LOP3.LUT R16, R16, 0xfffffff7, RZ, 0xc0, !PT ;  /* 0xfffffff710107812 */ /* 0x000fe400078ec0ff */
[----:B0-----:R-:W-:Y:S02]  /*c550*/  FSEL R170, R170, -INF , !P3 ;  /* 0xff800000aaaa7808 */ /* 0x001fe40005800000 */
        /* <DEDUP_REMOVED lines=122> */
[----:B------:R-:W-:Y:S01]  /*cd00*/  IADD3 R141, R17, -UR50, R14 ;  /* 0x80000032118d7c10 */ /* 0x000fe2000fffe00e */
        /* <DEDUP_REMOVED lines=11> */
.L_x_4335:
[----:B------:R-:W-:-:S05]  /*cdc0*/  IMAD.U32 R158, RZ, RZ, UR41 ;  /* 0x00000029ff9e7e24 */ /* 0x000fca000f8e00ff */
[----:B------:R-:W-:-:S13]  /*cdd0*/  ISETP.NE.AND P6, PT, R158, 0x1, PT ;  /* 0x000000019e00780c */ /* 0x000fda0003fc5270 */
[----:B------:R-:W0:Y:S02]  /*cde0*/  @P6 LDC.64 R14, c[0x0][0x9e8] ;  /* 0x00027a00ff0e6b82 */ /* 0x000e240000000a00 */
[----:B0-----:R-:W-:-:S05]  /*cdf0*/  @P6 IMAD.HI.U32 R14, R141, R14, RZ ;  /* 0x0000000e8d0e6227 */ /* 0x001fca00078e00ff */
[----:B------:R-:W-:-:S07]  /*ce00*/  @P6 SHF.R.U32.HI R141, RZ, R15, R14 ;  /* 0x0000000fff8d6219 */ /* 0x000fce000001160e */
.L_x_4336:
[----:B------:R-:W-:Y:S05]  /*ce10*/  BSYNC B0 ;  /* 0x0000000000007941 */ /* 0x000fea0003800000 */
.L_x_4334:
[----:B------:R-:W-:-:S05]  /*ce20*/  IMAD R141, R141, R158, R157 ;  /* 0x0000009e8d8d7224 */ /* 0x000fca00078e029d */
[----:B------:R-:W-:Y:S02]  /*ce30*/  VIADDMNMX R153, R141, R158, R153, PT ;  /* 0x0000009e8d997246 */ /* 0x000fe40003800199 */
[----:B------:R-:W-:-:S07]  /*ce40*/  VIMNMX R154, R154, R141, !PT ;  /* 0x0000008d9a9a7248 */ /* 0x000fce0007fe0100 */
.L_x_4333:
        /* <DEDUP_REMOVED lines=9> */
[C---:B------:R-:W-:Y:S02]  /*cee0*/  LOP3.LUT P2, RZ, R16.reuse, 0x20000, RZ, 0xc0, !PT ;  /* 0x0002000010ff7812 */ /* 0x040fe4000784c0ff */
        /* <DEDUP_REMOVED lines=60> */
[----:B------:R-:W-:Y:S01]  /*d2b0*/  LOP3.LUT P2, RZ, R16, 0x40, RZ, 0xc0, !PT ;  /* 0x0000004010ff7812 */ /* 0x000fe2000784c0ff */
        /* <DEDUP_REMOVED lines=42> */
[----:B------:R-:W-:Y:S02]  /*d560*/  ISETP.GT.AND P1, PT, R154, RZ, !P6 ;  /* 0x000000ff9a00720c */ /* 0x000fe40007724270 */
        /* <DEDUP_REMOVED lines=36> */
[----:B------:R-:W-:Y:S01]  /*d7b0*/  FFMA.FTZ R172, R146, UR11, -R165 ;  /* 0x0000000b92ac7c23 */ /* 0x000fe200080108a5 */
[----:B------:R-:W-:Y:S01]  /*d7c0*/  MUFU.EX2 R141, R141 ;  /* 0x0000008d008d7308 */ /* 0x000fe20000000800 */
[----:B------:R-:W-:-:S04]  /*d7d0*/  FMNMX.FTZ R159, R123, R0, !PT ;  /* 0x000000007b9f7209 */ /* 0x000fc80007810000 */
[----:B------:R-:W-:-:S03]  /*d7e0*/  FMNMX.FTZ R0, R126, R159, !PT ;  /* 0x0000009f7e007209 */ /* 0x000fc60007810000 */
[----:B------:R-:W-:Y:S01]  /*d7f0*/  MUFU.EX2 R188, R188 ;  /* 0x000000bc00bc7308 */ /* 0x000fe20000000800 */
[----:B------:R-:W-:-:S04]  /*d800*/  FMNMX.FTZ R159, R125, R0, !PT ;  /* 0x000000007d9f7209 */ /* 0x000fc80007810000 */
        /* <DEDUP_REMOVED lines=10> */
[--C-:B------:R-:W-:Y:S01]  /*d8b0*/  FFMA.FTZ R176, R142, UR11, -R165.reuse ;  /* 0x0000000b8eb07c23 */ /* 0x100fe200080108a5 */
[----:B------:R-:W-:Y:S01]  /*d8c0*/  FFMA.FTZ R165, R20, UR11, -R165 ;  /* 0x0000000b14a57c23 */ /* 0x000fe200080108a5 */
        /* <DEDUP_REMOVED lines=10> */
[----:B------:R-:W-:Y:S04]  /*d970*/  MUFU.EX2 R159, R159 ;  /* 0x0000009f009f7308 */ /* 0x000fe80000000800 */
[----:B------:R-:W0:Y:S04]  /*d980*/  SHFL.BFLY PT, R153, R0, 0x2, 0x1f ;  /* 0x0c401f0000997f89 */ /* 0x000e2800000e0000 */
[----:B------:R-:W-:Y:S08]  /*d990*/  MUFU.EX2 R180, R180 ;  /* 0x000000b400b47308 */ /* 0x000ff00000000800 */
[----:B------:R-:W-:Y:S08]  /*d9a0*/  MUFU.EX2 R161, R161 ;  /* 0x000000a100a17308 */ /* 0x000ff00000000800 */
[----:B------:R-:W-:Y:S01]  /*d9b0*/  MUFU.EX2 R182, R182 ;  /* 0x000000b600b67308 */ /* 0x000fe20000000800 */
[----:B0-----:R-:W-:-:S02]  /*d9c0*/  FMNMX.FTZ R153, R0, R153, !PT ;  /* 0x0000009900997209 */ /* 0x001fc40007810000 */
[----:B------:R-:W-:-:S05]  /*d9d0*/  FSEL R0, R9, RZ, P1 ;  /* 0x000000ff09007208 */ /* 0x000fca0000800000 */
[----:B------:R-:W-:Y:S01]  /*d9e0*/  MUFU.EX2 R131, R131 ;  /* 0x0000008300837308 */ /* 0x000fe20000000800 */
[----:B------:R-:W0:Y:S01]  /*d9f0*/  SHFL.BFLY PT, R10, R153, 0x1, 0x1f ;  /* 0x0c201f00990a7f89 */ /* 0x000e2200000e0000 */
[----:B------:R-:W-:-:S04]  /*da00*/  FADD.FTZ R0, -R0, R11 ;  /* 0x0000000b00007221 */ /* 0x000fc80000010100 */
[----:B------:R-:W-:Y:S02]  /*da10*/  FMUL.FTZ R0, R0, UR11 ;  /* 0x0000000b00007c20 */ /* 0x000fe40008410000 */
[----:B------:R-:W-:Y:S08]  /*da20*/  MUFU.EX2 R176, R176 ;  /* 0x000000b000b07308 */ /* 0x000ff00000000800 */
[----:B------:R-:W1:Y:S08]  /*da30*/  MUFU.EX2 R0, R0 ;  /* 0x0000000000007308 */ /* 0x000e700000000800 */
[----:B------:R-:W-:Y:S01]  /*da40*/  MUFU.EX2 R135, R135 ;  /* 0x0000008700877308 */ /* 0x000fe20000000800 */
[----:B0-----:R-:W-:-:S04]  /*da50*/  FMNMX.FTZ R10, R153, R10, !PT ;  /* 0x0000000a990a7209 */ /* 0x001fc80007810000 */
[C---:B------:R-:W-:Y:S01]  /*da60*/  FSETP.NEU.FTZ.AND P1, PT, R10.reuse, -INF , PT ;  /* 0xff8000000a00780b */ /* 0x040fe20003f3d000 */
[----:B------:R-:W-:Y:S02]  /*da70*/  FMUL.FTZ R149, R10, UR11 ;  /* 0x0000000b0a957c20 */ /* 0x000fe40008410000 */
[----:B------:R-:W-:Y:S03]  /*da80*/  MUFU.EX2 R178, R178 ;  /* 0x000000b200b27308 */ /* 0x000fe60000000800 */
[----:B------:R-:W-:-:S05]  /*da90*/  FSEL R149, R149, RZ, P1 ;  /* 0x000000ff95957208 */ /* 0x000fca0000800000 */
[--C-:B------:R-:W-:Y:S01]  /*daa0*/  FFMA.FTZ R191, R14, UR11, -R149.reuse ;  /* 0x0000000b0ebf7c23 */ /* 0x100fe20008010895 */
[--C-:B------:R-:W-:Y:S01]  /*dab0*/  FFMA.FTZ R14, R15, UR11, -R149.reuse ;  /* 0x0000000b0f0e7c23 */ /* 0x100fe20008010895 */
[----:B------:R-:W-:Y:S01]  /*dac0*/  FSEL R15, R10, RZ, P1 ;  /* 0x000000ff0a0f7208 */ /* 0x000fe20000800000 */
[--C-:B------:R-:W-:Y:S01]  /*dad0*/  FFMA.FTZ R189, R163, UR11, -R149.reuse ;  /* 0x0000000ba3bd7c23 */ /* 0x100fe20008010895 */
[--C-:B------:R-:W-:Y:S01]  /*dae0*/  FFMA.FTZ R20, R2, UR11, -R149.reuse ;  /* 0x0000000b02147c23 */ /* 0x100fe20008010895 */
[--C-:B------:R-:W-:Y:S01]  /*daf0*/  FFMA.FTZ R185, R120, UR11, -R149.reuse ;  /* 0x0000000b78b97c23 */ /* 0x100fe20008010895 */
[----:B------:R-:W-:Y:S01]  /*db00*/  MUFU.EX2 R191, R191 ;  /* 0x000000bf00bf7308 */ /* 0x000fe20000000800 */
[----:B------:R-:W-:Y:S01]  /*db10*/  FADD.FTZ R15, -R15, R12 ;  /* 0x0000000c0f0f7221 */ /* 0x000fe20000010100 */
[----:B------:R-:W-:Y:S01]  /*db20*/  FFMA.FTZ R120, R21, UR11, -R149 ;  /* 0x0000000b15787c23 */ /* 0x000fe20008010895 */
[----:B-1----:R-:W-:Y:S01]  /*db30*/  FFMA.FTZ R21, R0, R8, R141 ;  /* 0x0000000800157223 */ /* 0x002fe2000001008d */
[--C-:B------:R-:W-:Y:S01]  /*db40*/  FFMA.FTZ R187, R122, UR11, -R149.reuse ;  /* 0x0000000b7abb7c23 */ /* 0x100fe20008010895 */
[----:B------:R-:W-:Y:S01]  /*db50*/  FMUL.FTZ R15, R15, UR11 ;  /* 0x0000000b0f0f7c20 */ /* 0x000fe20008410000 */
[----:B------:R-:W-:Y:S01]  /*db60*/  FFMA.FTZ R122, R121, UR11, -R149 ;  /* 0x0000000b797a7c23 */ /* 0x000fe20008010895 */
[----:B------:R-:W-:Y:S01]  /*db70*/  FADD.FTZ R21, R188, R21 ;  /* 0x00000015bc157221 */ /* 0x000fe20000010000 */
[----:B------:R-:W-:Y:S01]  /*db80*/  MUFU.EX2 R189, R189 ;  /* 0x000000bd00bd7308 */ /* 0x000fe20000000800 */
[--C-:B------:R-:W-:Y:S01]  /*db90*/  FFMA.FTZ R179, R130, UR11, -R149.reuse ;  /* 0x0000000b82b37c23 */ /* 0x100fe20008010895 */
[----:B------:R-:W-:Y:S01]  /*dba0*/  FFMA.FTZ R181, R124, UR11, -R149 ;  /* 0x0000000b7cb57c23 */ /* 0x000fe20008010895 */
[----:B------:R-:W-:Y:S01]  /*dbb0*/  FADD.FTZ R130, R190, R21 ;  /* 0x00000015be827221 */ /* 0x000fe20000010000 */
[--C-:B------:R-:W-:Y:S01]  /*dbc0*/  FFMA.FTZ R124, R123, UR11, -R149.reuse ;  /* 0x0000000b7b7c7c23 */ /* 0x100fe20008010895 */
[--C-:B------:R-:W-:Y:S01]  /*dbd0*/  FFMA.FTZ R183, R126, UR11, -R149.reuse ;  /* 0x0000000b7eb77c23 */ /* 0x100fe20008010895 */
[--C-:B------:R-:W-:Y:S01]  /*dbe0*/  FFMA.FTZ R12, R125, UR11, -R149.reuse ;  /* 0x0000000b7d0c7c23 */ /* 0x100fe20008010895 */
[--C-:B------:R-:W-:Y:S01]  /*dbf0*/  FFMA.FTZ R173, R134, UR11, -R149.reuse ;  /* 0x0000000b86ad7c23 */ /* 0x100fe20008010895 */
[----:B------:R0:W1:Y:S01]  /*dc00*/  MUFU.EX2 R2, R15 ;  /* 0x0000000f00027308 */ /* 0x0000620000000800 */
        /* <DEDUP_REMOVED lines=23> */
[--C-:B------:R-:W-:Y:S01]  /*dd80*/  FFMA.FTZ R134, R136, UR11, -R149.reuse ;  /* 0x0000000b88867c23 */ /* 0x100fe20008010895 */
[----:B------:R-:W-:Y:S02]  /*dd90*/  FFMA.FTZ R149, R151, UR11, -R149 ;  /* 0x0000000b97957c23 */ /* 0x000fe40008010895 */
        /* <DEDUP_REMOVED lines=63> */
.L_x_4337:
        /* <DEDUP_REMOVED lines=34> */
.L_x_4319:
        /* <DEDUP_REMOVED lines=99> */
.L_x_4339:
[----:B------:R-:W-:Y:S01]  /*e9e0*/  ULEA UR5, UR38, UR40, 0x3 ;  /* 0x0000002826057291 */ /* 0x000fe2000f8e183f */
[----:B------:R-:W-:-:S05]  /*e9f0*/  IMAD.U32 R0, RZ, RZ, UR39 ;  /* 0x00000027ff007e24 */ /* 0x000fca000f8e00ff */
[----:B------:R-:W-:-:S04]  /*ea00*/  SHF.L.U32 R0, R0, 0x1f, RZ ;  /* 0x0000001f00007819 */ /* 0x000fc800000006ff */
[----:B------:R0:W1:Y:S01]  /*ea10*/  SYNCS.PHASECHK.TRANS64.TRYWAIT P1, [UR5+0x30850], R0 ;  /* 0x03085000ff0075a7 */ /* 0x0000620008020145 */
[----:B------:R-:W-:Y:S05]  /*ea20*/  @!P0 BRA `(.L_x_4340) ;  /* 0x0000000000048947 */ /* 0x000fea0003800000 */
[----:B------:R-:W-:Y:S01]  /*ea30*/  BPT.TRAP 0x1 ;  /* 0x000000040000795c */ /* 0x000fe20000300000 */
.L_x_4340:
[----:B-1----:R-:W-:Y:S05]  /*ea40*/  @P1 BRA `(.L_x_4341) ;  /* 0x0000000000081947 */ /* 0x002fea0003800000 */
[----:B------:R-:W1:Y:S02]  /*ea50*/  SYNCS.PHASECHK.TRANS64.TRYWAIT P1, [UR5+0x30850], R0 ;  /* 0x03085000ff0075a7 */ /* 0x000e640008020145 */
[----:B-1----:R-:W-:Y:S05]  /*ea60*/  @!P1 BRA `(.L_x_4342) ;  /* 0x0000007400d89947 */ /* 0x002fea0003800000 */
.L_x_4341:
        /* <DEDUP_REMOVED lines=8> */
[----:B------:R-:W-:Y:S02]  /*eaf0*/  IMAD.MOV.U32 R20, RZ, RZ, RZ ;  /* 0x000000ffff147224 */ /* 0x000fe400078e00ff */
[----:B------:R-:W-:Y:S01]  /*eb00*/  IMAD.U32 R4, RZ, RZ, UR11 ;  /* 0x0000000bff047e24 */ /* 0x000fe2000f8e00ff */
[----:B------:R-:W-:-:S04]  /*eb10*/  ULOP3.LUT UR4, UR40, 0x3000000, URZ, 0xfc, !UPT ;  /* 0x0300000028047892 */ /* 0x000fc8000f8efc3f */
[----:B------:R-:W-:-:S07]  /*eb20*/  UIMAD UR4, UR38, 0x900, UR4 ;  /* 0x00000900260478a4 */ /* 0x000fce000f8e0204 */
[----:B------:R-:W-:Y:S02]  /*eb30*/  UMOV UR6, UR4 ;  /* 0x0000000400067c82 */ /* 0x000fe40008000000 */
[----:B------:R-:W-:Y:S01]  /*eb40*/  HGMMA.64x192x16.F32.BF16 R24, R188, gdesc[UR4].tnspB, R24, gsb0 ;  /* 0x42e00004bc187df0 */ /* 0x000fe20008001818 */
[----:B------:R-:W-:Y:S01]  /*eb50*/  UIADD3 UR6, UR4, 0x80, URZ ;  /* 0x0000008004067890 */ /* 0x000fe2000fffe03f */
[----:B-1----:R-:W-:Y:S01]  /*eb60*/  FADD.FTZ R5, R5, R8 ;  /* 0x0000000805057221 */ /* 0x002fe20000010000 */
[----:B------:R-:W-:Y:S01]  /*eb70*/  UMOV UR7, 0x40000040 ;  /* 0x4000004000077882 */ /* 0x000fe20000000000 */
[----:B------:R-:W-:Y:S02]  /*eb80*/  IMAD.U32 R8, RZ, RZ, UR11 ;  /* 0x0000000bff087e24 */ /* 0x000fe4000f8e00ff */
[----:B0-----:R-:W-:Y:S02]  /*eb90*/  FADD.FTZ R2, R0, R3 ;  /* 0x0000000300027221 */ /* 0x001fe40000010000 */
[----:B------:R-:W0:Y:S04]  /*eba0*/  SHFL.BFLY PT, R0, R5, 0x1, 0x1f ;  /* 0x0c201f0005007f89 */ /* 0x000e2800000e0000 */
[----:B------:R-:W1:Y:S01]  /*ebb0*/  SHFL.BFLY PT, R7, R2, 0x1, 0x1f ;  /* 0x0c201f0002077f89 */ /* 0x000e6200000e0000 */
[----:B0-----:R-:W-:Y:S01]  /*ebc0*/  FADD.FTZ R11, R5, R0 ;  /* 0x00000000050b7221 */ /* 0x001fe20000010000 */
[----:B------:R-:W-:-:S02]  /*ebd0*/  IMAD.MOV.U32 R0, RZ, RZ, -0x800000 ;  /* 0xff800000ff007424 */ /* 0x000fc400078e00ff */
[----:B-1----:R-:W-:Y:S02]  /*ebe0*/  FADD.FTZ R12, R2, R7 ;  /* 0x00000007020c7221 */ /* 0x002fe40000010000 */
[----:B------:R-:W-:Y:S01]  /*ebf0*/  FSETP.NE.FTZ.AND P1, PT, R11, RZ, PT ;  /* 0x000000ff0b00720b */ /* 0x000fe20003f35000 */
[----:B------:R-:W-:Y:S02]  /*ec00*/  IMAD.MOV.U32 R2, RZ, RZ, -0x800000 ;  /* 0xff800000ff027424 */ /* 0x000fe400078e00ff */
[----:B------:R-:W-:-:S10]  /*ec10*/  FSETP.NE.FTZ.AND P2, PT, R12, RZ, PT ;  /* 0x000000ff0c00720b */ /* 0x000fd40003f55000 */
[----:B------:R-:W0:Y:S01]  /*ec20*/  @P1 MUFU.LG2 R6, R11 ;  /* 0x0000000b00061308 */ /* 0x000e220000000c00 */
[----:B------:R-:W-:Y:S02]  /*ec30*/  @P1 FMUL.FTZ R4, R4, 0.69314718246459960938 ;  /* 0x3f31721804041820 */ /* 0x000fe40000410000 */
        /* <DEDUP_REMOVED lines=23> */
[----:B------:R-:W-:Y:S01]  /*edb0*/  UIADD3 UR4, UR4, 0x280, URZ ;  /* 0x0000028004047890 */ /* 0x000fe2000fffe03f */
[----:B------:R-:W-:Y:S02]  /*edc0*/  WARPGROUP.DEPBAR.LE gsb0, 0x0 ;  /* 0x00008000000079c5 */ /* 0x000fe40000010000 */
[----:B------:R-:W-:-:S14]  /*edd0*/  WARPGROUP.ARRIVE ;  /* 0x00000000000079c5 */ /* 0x000fdc0000000000 */
        /* <DEDUP_REMOVED lines=9> */
.L_x_4343:
        /* <DEDUP_REMOVED lines=108> */
.L_x_4265:
        /* <DEDUP_REMOVED lines=10> */
[----:B------:R-:W-:Y:S01]  /*f5d0*/  IMAD R21, R196, 0x40, R22 ;  /* 0x00000040c4157824 */ /* 0x000fe200078e0216 */
        /* <DEDUP_REMOVED lines=12> */
[----:B------:R-:W-:Y:S01]  /*f6a0*/  USHF.R.S32.HI UR10, URZ, 0x1f, UR11 ;  /* 0x0000001f3f0a7899 */ /* 0x000fe2000801140b */
[----:B------:R-:W-:Y:S01]  /*f6b0*/  F2FP.BF16.F32.PACK_AB R13, R145, R130 ;  /* 0x00000082910d723e */ /* 0x000fe200000010ff */
[----:B------:R-:W-:Y:S01]  /*f6c0*/  UIMAD.WIDE.U32 UR6, UR11, UR8, URZ ;  /* 0x000000080b0672a5 */ /* 0x000fe2000f8e003f */
[----:B------:R-:W-:Y:S01]  /*f6d0*/  F2FP.BF16.F32.PACK_AB R14, R53, R14 ;  /* 0x0000000e350e723e */ /* 0x000fe200000010ff */
[----:B------:R-:W-:Y:S01]  /*f6e0*/  UIMAD UR5, UR10, UR8, URZ ;  /* 0x000000080a0572a4 */ /* 0x000fe2000f8e023f */
[----:B------:R-:W-:Y:S01]  /*f6f0*/  F2FP.BF16.F32.PACK_AB R15, R144, R129 ;  /* 0x00000081900f723e */ /* 0x000fe200000010ff */
[----:B------:R-:W-:Y:S01]  /*f700*/  USHF.R.S32.HI UR12, URZ, 0x1f, UR13 ;  /* 0x0000001f3f0c7899 */ /* 0x000fe2000801140d */
[----:B------:R-:W-:Y:S01]  /*f710*/  F2FP.BF16.F32.PACK_AB R24, R57, R24 ;  /* 0x000000183918723e */ /* 0x000fe200000010ff */
[----:B------:R-:W-:Y:S01]  /*f720*/  UIMAD UR5, UR11, UR9, UR5 ;  /* 0x000000090b0572a4 */ /* 0x000fe2000f8e0205 */
[----:B------:R-:W-:-:S02]  /*f730*/  F2FP.BF16.F32.PACK_AB R88, R89, R88 ;  /* 0x000000585958723e */ /* 0x000fc400000010ff */
[----:B------:R-:W-:Y:S02]  /*f740*/  MOV R48, R17 ;  /* 0x0000001100307202 */ /* 0x000fe40000000f00 */
[----:B0-----:R-:W-:Y:S01]  /*f750*/  MOV R49, R20 ;  /* 0x0000001400317202 */ /* 0x001fe20000000f00 */
[----:B------:R-:W-:Y:S01]  /*f760*/  ULDC.64 UR8, c[0x0][0xb98] ;  /* 0x0002e60000087ab9 */ /* 0x000fe20000000a00 */
[----:B------:R-:W-:Y:S01]  /*f770*/  UIADD3 UR7, UR7, UR5, URZ ;  /* 0x0000000507077290 */ /* 0x000fe2000fffe03f */
[----:B------:R-:W-:Y:S01]  /*f780*/  F2FP.BF16.F32.PACK_AB R89, R137, R90 ;  /* 0x0000005a8959723e */ /* 0x000fe200000010ff */
[----:B------:R-:W-:Y:S01]  /*f790*/  UIMAD UR5, UR12, UR8, URZ ;  /* 0x000000080c0572a4 */ /* 0x000fe2000f8e023f */
[--C-:B------:R-:W-:Y:S01]  /*f7a0*/  IMAD.WIDE R46, R202, 0x2, R48.reuse ;  /* 0x00000002ca2e7825 */ /* 0x100fe200078e0230 */
[----:B------:R-:W-:Y:S01]  /*f7b0*/  UIMAD.WIDE.U32 UR6, UR13, UR8, UR6 ;  /* 0x000000080d0672a5 */ /* 0x000fe2000f8e0006 */
[----:B------:R-:W-:Y:S01]  /*f7c0*/  F2FP.BF16.F32.PACK_AB R96, R97, R96 ;  /* 0x000000606160723e */ /* 0x000fe200000010ff */
[----:B------:R-:W-:Y:S01]  /*f7d0*/  UIMAD UR5, UR13, UR9, UR5 ;  /* 0x000000090d0572a4 */ /* 0x000fe2000f8e0205 */
[----:B------:R-:W-:Y:S01]  /*f7e0*/  IMAD.WIDE R48, R21, 0x2, R48 ;  /* 0x0000000215307825 */ /* 0x000fe200078e0230 */
[C---:B------:R-:W-:Y:S01]  /*f7f0*/  IADD3 R27, P5, R46.reuse, 0x8060, RZ ;  /* 0x000080602e1b7810 */ /* 0x040fe20007fbe0ff */
[----:B------:R-:W-:Y:S01]  /*f800*/  ULDC.64 UR8, c[0x0][0xae8] ;  /* 0x0002ba0000087ab9 */ /* 0x000fe20000000a00 */
[----:B------:R-:W-:-:S02]  /*f810*/  LOP3.LUT R21, R46, 0x380, RZ, 0xc0, !PT ;  /* 0x000003802e157812 */ /* 0x000fc400078ec0ff */
[----:B------:R-:W-:Y:S02]  /*f820*/  LOP3.LUT R26, R27, 0x380, RZ, 0xc0, !PT ;  /* 0x000003801b1a7812 */ /* 0x000fe400078ec0ff */
[----:B------:R-:W-:Y:S02]  /*f830*/  IADD3 R43, P0, R46, 0x8020, RZ ;  /* 0x000080202e2b7810 */ /* 0x000fe40007f1e0ff */
[----:B------:R-:W-:Y:S02]  /*f840*/  SHF.R.U64 R26, R26, 0x3, RZ ;  /* 0x000000031a1a7819 */ /* 0x000fe400000012ff */
[C---:B------:R-:W-:Y:S01]  /*f850*/  IADD3 R45, P6, R46.reuse, 0x8040, RZ ;  /* 0x000080402e2d7810 */ /* 0x040fe20007fde0ff */
[--C-:B------:R-:W-:Y:S01]  /*f860*/  IMAD.X R55, RZ, RZ, R47.reuse, P0 ;  /* 0x000000ffff377224 */ /* 0x100fe200000e062f */
[----:B------:R-:W-:Y:S02]  /*f870*/  IADD3 R30, P1, R46, 0x8000, RZ ;  /* 0x000080002e1e7810 */ /* 0x000fe40007f3e0ff */
[----:B------:R-:W-:Y:S01]  /*f880*/  SHF.R.U64 R21, R21, 0x3, RZ ;  /* 0x0000000315157819 */ /* 0x000fe200000012ff */
[--C-:B------:R-:W-:Y:S01]  /*f890*/  IMAD.X R51, RZ, RZ, R47.reuse, P6 ;  /* 0x000000ffff337224 */ /* 0x100fe200030e062f */
[----:B------:R-:W-:Y:S01]  /*f8a0*/  LOP3.LUT R32, R43, 0x380, RZ, 0xc0, !PT ;  /* 0x000003802b207812 */ /* 0x000fe200078ec0ff */
        /* <DEDUP_REMOVED lines=15> */
[----:B------:R-:W-:Y:S01]  /*f9a0*/  LOP3.LUT R46, R21, R46, RZ, 0x3c, !PT ;  /* 0x0000002e152e7212 */ /* 0x000fe200078e3cff */
[--C-:B------:R-:W-:Y:S01]  /*f9b0*/  IMAD.X R83, RZ, RZ, R47.reuse, P0 ;  /* 0x000000ffff537224 */ /* 0x100fe200000e062f */
[----:B------:R-:W-:Y:S01]  /*f9c0*/  SHF.R.U64 R32, R32, 0x3, RZ ;  /* 0x0000000320207819 */ /* 0x000fe200000012ff */
[----:B------:R-:W-:Y:S01]  /*f9d0*/  IMAD.X R87, RZ, RZ, R47, P1 ;  /* 0x000000ffff577224 */ /* 0x000fe200008e062f */
[----:B------:R-:W-:-:S02]  /*f9e0*/  LOP3.LUT R21, R30, 0x380, RZ, 0xc0, !PT ;  /* 0x000003801e157812 */ /* 0x000fc400078ec0ff */
[----:B------:R-:W-:Y:S02]  /*f9f0*/  LOP3.LUT R54, R32, R43, RZ, 0x3c, !PT ;  /* 0x0000002b20367212 */ /* 0x000fe400078e3cff */
[----:B------:R-:W-:Y:S02]  /*fa00*/  LOP3.LUT R20, R41, 0x380, RZ, 0xc0, !PT ;  /* 0x0000038029147812 */ /* 0x000fe400078ec0ff */
[----:B------:R-:W-:Y:S02]  /*fa10*/  SHF.R.U64 R21, R21, 0x3, RZ ;  /* 0x0000000315157819 */ /* 0x000fe400000012ff */
[----:B------:R-:W-:Y:S02]  /*fa20*/  LOP3.LUT R32, R39, 0x380, RZ, 0xc0, !PT ;  /* 0x0000038027207812 */ /* 0x000fe400078ec0ff */
[----:B------:R-:W-:Y:S02]  /*fa30*/  SHF.R.U64 R20, R20, 0x3, RZ ;  /* 0x0000000314147819 */ /* 0x000fe400000012ff */
[----:B------:R-:W-:-:S02]  /*fa40*/  LOP3.LUT R58, R21, R30, RZ, 0x3c, !PT ;  /* 0x0000001e153a7212 */ /* 0x000fc400078e3cff */
[----:B------:R-:W-:Y:S02]  /*fa50*/  SHF.R.U64 R32, R32, 0x3, RZ ;  /* 0x0000000320207819 */ /* 0x000fe400000012ff */
[----:B------:R-:W-:Y:S02]  /*fa60*/  LOP3.LUT R21, R28, 0x380, RZ, 0xc0, !PT ;  /* 0x000003801c157812 */ /* 0x000fe400078ec0ff */
[----:B------:R-:W-:Y:S02]  /*fa70*/  LOP3.LUT R62, R20, R41, RZ, 0x3c, !PT ;  /* 0x00000029143e7212 */ /* 0x000fe400078e3cff */
[----:B------:R-:W-:Y:S02]  /*fa80*/  LOP3.LUT R70, R32, R39, RZ, 0x3c, !PT ;  /* 0x0000002720467212 */ /* 0x000fe400078e3cff */
[----:B------:R-:W-:Y:S02]  /*fa90*/  LOP3.LUT R20, R29, 0x380, RZ, 0xc0, !PT ;  /* 0x000003801d147812 */ /* 0x000fe400078ec0ff */
[----:B------:R-:W-:-:S02]  /*faa0*/  SHF.R.U64 R21, R21, 0x3, RZ ;  /* 0x0000000315157819 */ /* 0x000fc400000012ff */
[----:B------:R-:W-:Y:S02]  /*fab0*/  LOP3.LUT R32, R35, 0x380, RZ, 0xc0, !PT ;  /* 0x0000038023207812 */ /* 0x000fe400078ec0ff */
[----:B------:R-:W-:Y:S02]  /*fac0*/  LOP3.LUT R34, R45, 0x380, RZ, 0xc0, !PT ;  /* 0x000003802d227812 */ /* 0x000fe400078ec0ff */
[----:B------:R-:W-:Y:S02]  /*fad0*/  SHF.R.U64 R20, R20, 0x3, RZ ;  /* 0x0000000314147819 */ /* 0x000fe400000012ff */
[----:B------:R-:W-:Y:S02]  /*fae0*/  LOP3.LUT R78, R21, R28, RZ, 0x3c, !PT ;  /* 0x0000001c154e7212 */ /* 0x000fe400078e3cff */
[----:B------:R-:W-:Y:S02]  /*faf0*/  SHF.R.U64 R32, R32, 0x3, RZ ;  /* 0x0000000320207819 */ /* 0x000fe400000012ff */
[----:B------:R-:W-:-:S02]  /*fb00*/  IADD3 R21, P4, R48, 0x1000, RZ ;  /* 0x0000100030157810 */ /* 0x000fc40007f9e0ff */
[----:B------:R-:W-:Y:S02]  /*fb10*/  SHF.R.U64 R34, R34, 0x3, RZ ;  /* 0x0000000322227819 */ /* 0x000fe400000012ff */
[----:B------:R-:W-:Y:S02]  /*fb20*/  LOP3.LUT R66, R20, R29, RZ, 0x3c, !PT ;  /* 0x0000001d14427212 */ /* 0x000fe400078e3cff */
[----:B------:R-:W-:Y:S02]  /*fb30*/  LOP3.LUT R82, R32, R35, RZ, 0x3c, !PT ;  /* 0x0000002320527212 */ /* 0x000fe400078e3cff */
[----:B------:R-:W-:Y:S02]  /*fb40*/  LOP3.LUT R20, R21, 0x380, RZ, 0xc0, !PT ;  /* 0x0000038015147812 */ /* 0x000fe400078ec0ff */
[----:B------:R-:W-:Y:S02]  /*fb50*/  IADD3 R35, P0, R48, 0x5000, RZ ;  /* 0x0000500030237810 */ /* 0x000fe40007f1e0ff */
[----:B------:R-:W-:-:S02]  /*fb60*/  LOP3.LUT R50, R34, R45, RZ, 0x3c, !PT ;  /* 0x0000002d22327212 */ /* 0x000fc400078e3cff */
[----:B------:R-:W-:Y:S02]  /*fb70*/  SHF.R.U64 R20, R20, 0x3, RZ ;  /* 0x0000000314147819 */ /* 0x000fe400000012ff */
[----:B------:R-:W-:Y:S02]  /*fb80*/  LOP3.LUT R34, R35, 0x380, RZ, 0xc0, !PT ;  /* 0x0000038023227812 */ /* 0x000fe400078ec0ff */
[----:B------:R-:W-:Y:S02]  /*fb90*/  LOP3.LUT R20, R20, R21, RZ, 0x3c, !PT ;  /* 0x0000001514147212 */ /* 0x000fe400078e3cff */
[----:B------:R-:W-:Y:S02]  /*fba0*/  SHF.R.U64 R34, R34, 0x3, RZ ;  /* 0x0000000322227819 */ /* 0x000fe400000012ff */
[----:B------:R-:W-:Y:S02]  /*fbb0*/  IADD3 R21, P1, R48, 0x4000, RZ ;  /* 0x0000400030157810 */ /* 0x000fe40007f3e0ff */
[----:B------:R-:W-:Y:S01]  /*fbc0*/  LOP3.LUT R34, R34, R35, RZ, 0x3c, !PT ;  /* 0x0000002322227212 */ /* 0x000fe200078e3cff */
[--C-:B------:R-:W-:Y:S01]  /*fbd0*/  IMAD.X R35, RZ, RZ, R49.reuse, P0 ;  /* 0x000000ffff237224 */ /* 0x100fe200000e0631 */
[----:B------:R-:W-:Y:S01]  /*fbe0*/  MOV R151, R46 ;  /* 0x0000002e00977202 */ /* 0x000fe20000000f00 */
[----:B------:R-:W-:Y:S01]  /*fbf0*/  IMAD.X R33, RZ, RZ, R49, P1 ;  /* 0x000000ffff217224 */ /* 0x000fe200008e0631 */
[----:B------:R-:W-:Y:S01]  /*fc00*/  IADD3 R46, P0, R48, 0xb000, RZ ;  /* 0x0000b000302e7810 */ /* 0x000fe20007f1e0ff */
[----:B------:R-:W-:Y:S01]  /*fc10*/  BAR.SYNC.DEFER_BLOCKING 0x1, 0x100 ;  /* 0x0044000000007b1d */ /* 0x000fe20000010000 */
[----:B-1----:R-:W-:-:S02]  /*fc20*/  ISETP.NE.AND P1, PT, R52, 0x1, PT ;  /* 0x000000013400780c */ /* 0x002fc40003f25270 */
[----:B------:R-:W-:Y:S01]  /*fc30*/  LOP3.LUT R25, R46, 0x380, RZ, 0xc0, !PT ;  /* 0x000003802e197812 */ /* 0x000fe200078ec0ff */
[----:B------:R-:W-:Y:S01]  /*fc40*/  IMAD.X R47, RZ, RZ, R49, P0 ;  /* 0x000000ffff2f7224 */ /* 0x000fe200000e0631 */
[----:B------:R-:W-:Y:S01]  /*fc50*/  MOV R103, R26 ;  /* 0x0000001a00677202 */ /* 0x000fe20000000f00 */
[----:B------:R-:W-:Y:S01]  /*fc60*/  VIADD R26, R19, UR42 ;  /* 0x0000002a131a7c36 */ /* 0x000fe20008000000 */
[----:B------:R-:W-:Y:S02]  /*fc70*/  SHF.R.U64 R25, R25, 0x3, RZ ;  /* 0x0000000319197819 */ /* 0x000fe400000012ff */
[----:B------:R-:W-:Y:S02]  /*fc80*/  LOP3.LUT R30, R37, 0x380, RZ, 0xc0, !PT ;  /* 0x00000380251e7812 */ /* 0x000fe400078ec0ff */
[----:B------:R-:W-:Y:S02]  /*fc90*/  LOP3.LUT R46, R25, R46, RZ, 0x3c, !PT ;  /* 0x0000002e192e7212 */ /* 0x000fe400078e3cff */
[----:B------:R-:W-:Y:S01]  /*fca0*/  SHF.R.U64 R30, R30, 0x3, RZ ;  /* 0x000000031e1e7819 */ /* 0x000fe200000012ff */
[----:B------:R-:W0:Y:S01]  /*fcb0*/  @P1 LDC R25, c[0x0][0xbec] ;  /* 0x0002fb00ff191b82 */ /* 0x000e220000000800 */
[----:B------:R-:W-:Y:S01]  /*fcc0*/  MOV R150, R50 ;  /* 0x0000003200967202 */ /* 0x000fe20000000f00 */
[----:B------:R-:W-:Y:S01]  /*fcd0*/  IMAD.MOV.U32 R50, RZ, RZ, R26 ;  /* 0x000000ffff327224 */ /* 0x000fe200078e001a */
[----:B------:R-:W-:-:S02]  /*fce0*/  LOP3.LUT R74, R30, R37, RZ, 0x3c, !PT ;  /* 0x000000251e4a7212 */ /* 0x000fc400078e3cff */
[----:B------:R-:W-:Y:S02]  /*fcf0*/  LOP3.LUT R30, R31, 0x380, RZ, 0xc0, !PT ;  /* 0x000003801f1e7812 */ /* 0x000fe400078ec0ff */
[----:B------:R-:W-:Y:S01]  /*fd00*/  MOV R66, R66 ;  /* 0x0000004200427202 */ /* 0x000fe20000000f00 */
[----:B------:R-:W1:Y:S01]  /*fd10*/  @P1 LDC R27, c[0x0][0xbf0] ;  /* 0x0002fc00ff1b1b82 */ /* 0x000e620000000800 */
[----:B------:R-:W-:Y:S01]  /*fd20*/  SHF.R.U64 R30, R30, 0x3, RZ ;  /* 0x000000031e1e7819 */ /* 0x000fe200000012ff */
[----:B------:R0:W-:Y:S01]  /*fd30*/  STSM.16.M88.4 [R151], R4 ;  /* 0x0000000497007844 */ /* 0x0001e20000000200 */
[----:B------:R-:W-:Y:S02]  /*fd40*/  MOV R82, R82 ;  /* 0x0000005200527202 */ /* 0x000fe40000000f00 */
[----:B------:R-:W-:Y:S02]  /*fd50*/  LOP3.LUT R86, R30, R31, RZ, 0x3c, !PT ;  /* 0x0000001f1e567212 */ /* 0x000fe400078e3cff */
[----:B------:R-:W-:Y:S01]  /*fd60*/  IADD3 R39, P3, R48, 0x7000, RZ ;  /* 0x0000700030277810 */ /* 0x000fe20007f7e0ff */
[----:B------:R-:W2:Y:S01]  /*fd70*/  @P1 LDC R53, c[0x0][0xbf0] ;  /* 0x0002fc00ff351b82 */ /* 0x000ea20000000800 */
[----:B------:R-:W-:-:S02]  /*fd80*/  MOV R86, R86 ;  /* 0x0000005600567202 */ /* 0x000fc40000000f00 */
[----:B------:R-:W-:Y:S02]  /*fd90*/  IADD3 R37, P2, R48, 0x6000, RZ ;  /* 0x0000600030257810 */ /* 0x000fe40007f5e0ff */
[----:B------:R-:W-:Y:S02]  /*fda0*/  LOP3.LUT R38, R39, 0x380, RZ, 0xc0, !PT ;  /* 0x0000038027267812 */ /* 0x000fe400078ec0ff */
[----:B------:R-:W-:Y:S02]  /*fdb0*/  MOV R78, R78 ;  /* 0x0000004e004e7202 */ /* 0x000fe40000000f00 */
[----:B------:R-:W-:Y:S01]  /*fdc0*/  LOP3.LUT R36, R37, 0x380, RZ, 0xc0, !PT ;  /* 0x0000038025247812 */ /* 0x000fe200078ec0ff */
[----:B0-----:R-:W-:Y:S01]  /*fdd0*/  @P1 IMAD.HI.U32 R4, R26, R25, RZ ;  /* 0x000000191a041227 */ /* 0x001fe200078e00ff */
[----:B------:R-:W-:Y:S02]  /*fde0*/  F2FP.BF16.F32.PACK_AB R5, R149, R134 ;  /* 0x000000869505723e */ /* 0x000fe400000010ff */
[----:B------:R-:W-:-:S02]  /*fdf0*/  F2FP.BF16.F32.PACK_AB R6, R120, R3 ;  /* 0x000000037806723e */ /* 0x000fc400000010ff */
[----:B------:R-:W-:Y:S02]  /*fe00*/  F2FP.BF16.F32.PACK_AB R7, R148, R133 ;  /* 0x000000859407723e */ /* 0x000fe400000010ff */
[----:B-1----:R-:W-:Y:S02]  /*fe10*/  @P1 SHF.R.U32.HI R50, RZ, R27, R4 ;  /* 0x0000001bff321219 */ /* 0x002fe40000011604 */
[----:B------:R-:W-:Y:S02]  /*fe20*/  F2FP.BF16.F32.PACK_AB R4, R122, R9 ;  /* 0x000000097a04723e */ /* 0x000fe400000010ff */
[----:B------:R-:W-:Y:S01]  /*fe30*/  F2FP.BF16.F32.PACK_AB R9, R147, R132 ;  /* 0x000000849309723e */ /* 0x000fe200000010ff */
[----:B------:R-:W-:Y:S01]  /*fe40*/  IMAD.MOV R3, RZ, RZ, -R50 ;  /* 0x000000ffff037224 */ /* 0x000fe200078e0a32 */
[----:B------:R-:W-:Y:S01]  /*fe50*/  F2FP.BF16.F32.PACK_AB R25, R143, R128 ;  /* 0x000000808f19723e */ /* 0x000fe200000010ff */
[----:B------:R0:W-:Y:S01]  /*fe60*/  STSM.16.M88.4 [R66], R4 ;  /* 0x0000000442007844 */ /* 0x0001e20000000200 */
[----:B------:R-:W-:Y:S01]  /*fe70*/  F2FP.BF16.F32.PACK_AB R27, R142, R127 ;  /* 0x0000007f8e1b723e */ /* 0x000fe200000010ff */
[----:B------:R-:W-:Y:S01]  /*fe80*/  IMAD R3, R52, R3, R26 ;  /* 0x0000000334037224 */ /* 0x000fe200078e021a */
[----:B------:R-:W-:Y:S01]  /*fe90*/  F2FP.BF16.F32.PACK_AB R26, R61, R60 ;  /* 0x0000003c3d1a723e */ /* 0x000fe200000010ff */
[----:B------:R1:W-:Y:S01]  /*fea0*/  STSM.16.M88.4 [R86], R8 ;  /* 0x0000000856007844 */ /* 0x0003e20000000200 */
[----:B------:R-:W-:-:S02]  /*feb0*/  MOV R74, R74 ;  /* 0x0000004a004a7202 */ /* 0x000fc40000000f00 */
[----:B------:R-:W-:Y:S01]  /*fec0*/  SHF.R.U64 R38, R38, 0x3, RZ ;  /* 0x0000000326267819 */ /* 0x000fe200000012ff */
[----:B------:R3:W-:Y:S01]  /*fed0*/  STSM.16.M88.4 [R82], R12 ;  /* 0x0000000c52007844 */ /* 0x0007e20000000200 */
[----:B------:R-:W-:Y:S02]  /*fee0*/  SHF.R.U64 R36, R36, 0x3, RZ ;  /* 0x0000000324247819 */ /* 0x000fe400000012ff */
[----:B------:R-:W-:Y:S01]  /*fef0*/  LOP3.LUT R38, R38, R39, RZ, 0x3c, !PT ;  /* 0x0000002726267212 */ /* 0x000fe200078e3cff */
[----:B------:R-:W-:Y:S01]  /*ff00*/  STSM.16.M88.4 [R78], R24 ;  /* 0x000000184e007844 */ /* 0x000fe20000000200 */
[--C-:B------:R-:W-:Y:S01]  /*ff10*/  IMAD.X R39, RZ, RZ, R49.reuse, P3 ;  /* 0x000000ffff277224 */ /* 0x100fe200018e0631 */
[----:B------:R-:W-:Y:S01]  /*ff20*/  LOP3.LUT R36, R36, R37, RZ, 0x3c, !PT ;  /* 0x0000002524247212 */ /* 0x000fe200078e3cff */
[----:B------:R-:W-:Y:S01]  /*ff30*/  IMAD.X R37, RZ, RZ, R49, P2 ;  /* 0x000000ffff257224 */ /* 0x000fe200010e0631 */
[----:B0-----:R-:W-:Y:S02]  /*ff40*/  F2FP.BF16.F32.PACK_AB R4, R65, R64 ;  /* 0x000000404104723e */ /* 0x001fe400000010ff */
[----:B------:R-:W-:Y:S01]  /*ff50*/  F2FP.BF16.F32.PACK_AB R5, R141, R126 ;  /* 0x0000007e8d05723e */ /* 0x000fe200000010ff */
[----:B-1----:R-:W-:Y:S01]  /*ff60*/  IMAD.U32 R10, RZ, RZ, UR5 ;  /* 0x00000005ff0a7e24 */ /* 0x002fe2000f8e00ff */
[----:B------:R-:W-:Y:S01]  /*ff70*/  SHF.R.S32.HI R9, RZ, 0x1f, R50 ;  /* 0x0000001fff097819 */ /* 0x000fe20000011432 */
[----:B------:R-:W-:Y:S01]  /*ff80*/  ULDC UR5, c[0x0][0xa88] ;  /* 0x0002a20000057ab9 */ /* 0x000fe20000000800 */
[----:B------:R-:W-:Y:S01]  /*ff90*/  SHF.R.S32.HI R8, RZ, 0x1f, R3 ;  /* 0x0000001fff087819 */ /* 0x000fe20000011403 */
[----:B---3--:R-:W-:Y:S01]  /*ffa0*/  VIADD R14, R201, UR42 ;  /* 0x0000002ac90e7c36 */ /* 0x008fe20008000000 */
[----:B------:R-:W-:-:S02]  /*ffb0*/  IADD3 R12, P0, R50, UR6, RZ ;  /* 0x00000006320c7c10 */ /* 0x000fc4000ff1e0ff */
[----:B------:R-:W-:Y:S02]  /*ffc0*/  F2FP.BF16.F32.PACK_AB R6, R69, R68 ;  /* 0x000000444506723e */ /* 0x000fe400000010ff */
[----:B------:R-:W-:Y:S01]  /*ffd0*/  IADD3.X R13, R9, UR7, R10, P0, !PT ;  /* 0x00000007090d7c10 */ /* 0x000fe200087fe40a */
[----:B------:R-:W-:Y:S01]  /*ffe0*/  ULDC.64 UR6, c[0x0][0xb88] ;  /* 0x0002e20000067ab9 */ /* 0x000fe20000000a00 */
[----:B------:R-:W-:Y:S01]  /*fff0*/  F2FP.BF16.F32.PACK_AB R7, R140, R125 ;  /* 0x0000007d8c07723e */ /* 0x000fe200000010ff */
[----:B------:R-:W-:Y:S01]  /*10000*/  IMAD R8, R8, UR6, RZ ;  /* 0x0000000608087c24 */ /* 0x000fe2000f8e02ff */
[----:B------:R-:W-:Y:S01]  /*10010*/  LOP3.LUT P0, RZ, R198, 0x3, RZ, 0xc0, !PT ;  /* 0x00000003c6ff7812 */ /* 0x000fe2000780c0ff */
[----:B------:R-:W-:Y:S01]  /*10020*/  IMAD.WIDE.U32 R12, R3, UR6, R12 ;  /* 0x00000006030c7c25 */ /* 0x000fe2000f8e000c */
        /* <DEDUP_REMOVED lines=8> */
[----:B------:R-:W-:Y:S02]  /*100b0*/  ISETP.GE.OR P2, PT, R14, R3, P0 ;  /* 0x000000030e00720c */ /* 0x000fe40000746670 */
[----:B------:R-:W-:Y:S02]  /*100c0*/  F2FP.BF16.F32.PACK_AB R11, R138, R123 ;  /* 0x0000007b8a0b723e */ /* 0x000fe400000010ff */
[----:B------:R-:W-:Y:S02]  /*100d0*/  MOV R62, R62 ;  /* 0x0000003e003e7202 */ /* 0x000fe40000000f00 */
[----:B------:R-:W-:Y:S01]  /*100e0*/  MOV R58, R58 ;  /* 0x0000003a003a7202 */ /* 0x000fe20000000f00 */
[----:B0-----:R-:W-:Y:S01]  /*100f0*/  VIADD R4, R14, 0x8 ;  /* 0x000000080e047836 */ /* 0x001fe20000000000 */
[----:B------:R-:W-:Y:S01]  /*10100*/  F2FP.BF16.F32.PACK_AB R6, R85, R84 ;  /* 0x000000545506723e */ /* 0x000fe200000010ff */
[----:B------:R-:W-:Y:S01]  /*10110*/  IMAD.IADD R5, R13, 0x1, R15 ;  /* 0x000000010d057824 */ /* 0x000fe200078e020f */
[----:B------:R-:W-:Y:S01]  /*10120*/  LEA R13, P3, R12, UR6, 0x2 ;  /* 0x000000060c0d7c11 */ /* 0x000fe2000f8610ff */
[----:B------:R-:W-:Y:S01]  /*10130*/  STSM.16.M88.4 [R70], R8 ;  /* 0x0000000846007844 */ /* 0x000fe20000000200 */
[----:B------:R-:W-:-:S02]  /*10140*/  ISETP.GE.OR P0, PT, R4, R3, P0 ;  /* 0x000000030400720c */ /* 0x000fc40000706670 */
[----:B------:R-:W-:Y:S01]  /*10150*/  LEA.HI.X R12, R12, UR7, R5, 0x2, P3 ;  /* 0x000000070c0c7c11 */ /* 0x000fe200098f1405 */
[----:B------:R-:W-:Y:S01]  /*10160*/  SHFL.IDX PT, R64, R13, RZ, 0x1c1f ;  /* 0x001c1fff0d407589 */ /* 0x000fe200000e0000 */
[----:B------:R-:W-:Y:S02]  /*10170*/  F2FP.BF16.F32.PACK_AB R4, R81, R80 ;  /* 0x000000505104723e */ /* 0x000fe400000010ff */
[----:B------:R-:W-:Y:S01]  /*10180*/  F2FP.BF16.F32.PACK_AB R5, R136, R121 ;  /* 0x000000798805723e */ /* 0x000fe200000010ff */
[----:B------:R-:W0:Y:S01]  /*10190*/  SHFL.IDX PT, R65, R12, RZ, 0x1c1f ;  /* 0x001c1fff0c417589 */ /* 0x000e2200000e0000 */
[----:B------:R-:W-:Y:S02]  /*101a0*/  F2FP.BF16.F32.PACK_AB R7, R135, R56 ;  /* 0x000000388707723e */ /* 0x000fe400000010ff */
[----:B------:R-:W-:Y:S01]  /*101b0*/  F2FP.BF16.F32.PACK_AB R90, R93, R92 ;  /* 0x0000005c5d5a723e */ /* 0x000fe200000010ff */
[----:B------:R-:W-:Y:S01]  /*101c0*/  SHFL.IDX PT, R66, R13, 0x1, 0x1c1f ;  /* 0x003c1f000d427f89 */ /* 0x000fe200000e0000 */
[----:B------:R-:W-:-:S02]  /*101d0*/  F2FP.BF16.F32.PACK_AB R91, R94, R91 ;  /* 0x0000005b5e5b723e */ /* 0x000fc400000010ff */
[----:B------:R-:W-:Y:S01]  /*101e0*/  F2FP.BF16.F32.PACK_AB R97, R95, R98 ;  /* 0x000000625f61723e */ /* 0x000fe200000010ff */
[----:B------:R-:W-:Y:S01]  /*101f0*/  STSM.16.M88.4 [R62], R4 ;  /* 0x000000043e007844 */ /* 0x000fe20000000200 */
[----:B------:R-:W-:Y:S02]  /*10200*/  F2FP.BF16.F32.PACK_AB R104, R105, R104 ;  /* 0x000000686968723e */ /* 0x000fe400000010ff */
[----:B------:R-:W-:Y:S01]  /*10210*/  MOV R54, R54 ;  /* 0x0000003600367202 */ /* 0x000fe20000000f00 */
[----:B------:R-:W-:Y:S01]  /*10220*/  STSM.16.M88.4 [R58], R88 ;  /* 0x000000583a007844 */ /* 0x000fe20000000200 */
[----:B------:R-:W-:Y:S02]  /*10230*/  F2FP.BF16.F32.PACK_AB R98, R101, R100 ;  /* 0x000000646562723e */ /* 0x000fe400000010ff */
[----:B------:R-:W-:Y:S01]  /*10240*/  F2FP.BF16.F32.PACK_AB R99, R102, R99 ;  /* 0x000000636663723e */ /* 0x000fe200000010ff */
[----:B------:R-:W1:Y:S01]  /*10250*/  SHFL.IDX PT, R67, R12, 0x1, 0x1c1f ;  /* 0x003c1f000c437f89 */ /* 0x000e6200000e0000 */
[----:B------:R-:W-:-:S02]  /*10260*/  F2FP.BF16.F32.PACK_AB R105, R107, R106 ;  /* 0x0000006a6b69723e */ /* 0x000fc400000010ff */
[----:B------:R-:W-:Y:S01]  /*10270*/  F2FP.BF16.F32.PACK_AB R112, R113, R112 ;  /* 0x000000707170723e */ /* 0x000fe200000010ff */
[----:B------:R-:W-:Y:S01]  /*10280*/  STSM.16.M88.4 [R54], R96 ;  /* 0x0000006036007844 */ /* 0x000fe20000000200 */
[----:B------:R-:W-:Y:S02]  /*10290*/  F2FP.BF16.F32.PACK_AB R106, R109, R108 ;  /* 0x0000006c6d6a723e */ /* 0x000fe400000010ff */
[----:B------:R-:W-:Y:S02]  /*102a0*/  F2FP.BF16.F32.PACK_AB R107, R111, R110 ;  /* 0x0000006e6f6b723e */ /* 0x000fe400000010ff */
[----:B------:R-:W-:Y:S02]  /*102b0*/  F2FP.BF16.F32.PACK_AB R113, R115, R114 ;  /* 0x000000727371723e */ /* 0x000fe400000010ff */
[----:B------:R-:W-:Y:S01]  /*102c0*/  F2FP.BF16.F32.PACK_AB R114, R117, R116 ;  /* 0x000000747572723e */ /* 0x000fe200000010ff */
[----:B------:R-:W-:Y:S01]  /*102d0*/  STSM.16.M88.4 [R150], R104 ;  /* 0x0000006896007844 */ /* 0x000fe20000000200 */
[----:B------:R-:W-:-:S02]  /*102e0*/  F2FP.BF16.F32.PACK_AB R115, R119, R118 ;  /* 0x000000767773723e */ /* 0x000fc400000010ff */
[----:B------:R-:W-:Y:S02]  /*102f0*/  LOP3.LUT R32, R21, 0x380, RZ, 0xc0, !PT ;  /* 0x0000038015207812 */ /* 0x000fe400078ec0ff */
[----:B------:R-:W-:Y:S01]  /*10300*/  IADD3 R29, P5, R48, 0x2000, RZ ;  /* 0x00002000301d7810 */ /* 0x000fe20007fbe0ff */
[----:B------:R-:W-:Y:S01]  /*10310*/  STSM.16.M88.4 [R103], R112 ;  /* 0x0000007067007844 */ /* 0x000fe20000000200 */
[----:B------:R-:W-:Y:S02]  /*10320*/  SHF.R.U64 R32, R32, 0x3, RZ ;  /* 0x0000000320207819 */ /* 0x000fe400000012ff */
[----:B------:R-:W-:Y:S01]  /*10330*/  LOP3.LUT R28, R29, 0x380, RZ, 0xc0, !PT ;  /* 0x000003801d1c7812 */ /* 0x000fe200078ec0ff */
[----:B------:R-:W-:Y:S01]  /*10340*/  BAR.SYNC.DEFER_BLOCKING 0x1, 0x100 ;  /* 0x0044000000007b1d */ /* 0x000fe20000010000 */
[----:B------:R-:W-:Y:S01]  /*10350*/  LOP3.LUT R32, R32, R21, RZ, 0x3c, !PT ;  /* 0x0000001520207212 */ /* 0x000fe200078e3cff */
[----:B------:R-:W-:Y:S01]  /*10360*/  IMAD.X R21, RZ, RZ, R49, P4 ;  /* 0x000000ffff157224 */ /* 0x000fe200020e0631 */
[----:B------:R-:W-:-:S02]  /*10370*/  SHF.R.U64 R28, R28, 0x3, RZ ;  /* 0x000000031c1c7819 */ /* 0x000fc400000012ff */
[----:B------:R-:W-:Y:S02]  /*10380*/  IADD3 R31, P6, R48, 0x3000, RZ ;  /* 0x00003000301f7810 */ /* 0x000fe40007fde0ff */
[----:B------:R-:W-:Y:S01]  /*10390*/  LOP3.LUT R28, R28, R29, RZ, 0x3c, !PT ;  /* 0x0000001d1c1c7212 */ /* 0x000fe200078e3cff */
[----:B------:R-:W-:Y:S01]  /*103a0*/  IMAD.X R29, RZ, RZ, R49, P5 ;  /* 0x000000ffff1d7224 */ /* 0x000fe200028e0631 */
[----:B------:R-:W-:Y:S02]  /*103b0*/  LOP3.LUT R30, R31, 0x380, RZ, 0xc0, !PT ;  /* 0x000003801f1e7812 */ /* 0x000fe400078ec0ff */
[----:B------:R-:W-:Y:S02]  /*103c0*/  IADD3 R43, P5, R48, 0x9000, RZ ;  /* 0x00009000302b7810 */ /* 0x000fe40007fbe0ff */
[----:B------:R-:W-:Y:S01]  /*103d0*/  SHF.R.U64 R30, R30, 0x3, RZ ;  /* 0x000000031e1e7819 */ /* 0x000fe200000012ff */
[----:B------:R-:W-:Y:S01]  /*103e0*/  UIMAD UR5, UR10, UR8, URZ ;  /* 0x000000080a0572a4 */ /* 0x000fe2000f8e023f */
[----:B------:R-:W-:-:S02]  /*103f0*/  LOP3.LUT R42, R43, 0x380, RZ, 0xc0, !PT ;  /* 0x000003802b2a7812 */ /* 0x000fc400078ec0ff */
[----:B------:R-:W-:Y:S01]  /*10400*/  LOP3.LUT R30, R30, R31, RZ, 0x3c, !PT ;  /* 0x0000001f1e1e7212 */ /* 0x000fe200078e3cff */
[--C-:B------:R-:W-:Y:S01]  /*10410*/  IMAD.X R31, RZ, RZ, R49.reuse, P6 ;  /* 0x000000ffff1f7224 */ /* 0x100fe200030e0631 */
[----:B------:R-:W-:Y:S01]  /*10420*/  SHF.R.U64 R42, R42, 0x3, RZ ;  /* 0x000000032a2a7819 */ /* 0x000fe200000012ff */
[----:B0-----:R0:W-:Y:S01]  /*10430*/  @!P2 ST.E desc[UR36][R64.64], R0 ;  /* 0x000000004000a985 */ /* 0x0011e2000c101924 */
[C---:B------:R-:W-:Y:S01]  /*10440*/  IADD3 R41, P4, R48.reuse, 0x8000, RZ ;  /* 0x0000800030297810 */ /* 0x040fe20007f9e0ff */
[----:B------:R-:W-:Y:S01]  /*10450*/  UIMAD.WIDE.U32 UR6, UR11, UR8, URZ ;  /* 0x000000080b0672a5 */ /* 0x000fe2000f8e003f */
[----:B------:R-:W-:Y:S01]  /*10460*/  IADD3 R45, P6, R48, 0xa000, RZ ;  /* 0x0000a000302d7810 */ /* 0x000fe20007fde0ff */
[----:B-1----:R1:W-:Y:S01]  /*10470*/  @!P0 ST.E desc[UR36][R66.64], R2 ;  /* 0x0000000242008985 */ /* 0x0023e2000c101924 */
[----:B------:R-:W-:Y:S01]  /*10480*/  UIMAD UR5, UR11, UR9, UR5 ;  /* 0x000000090b0572a4 */ /* 0x000fe2000f8e0205 */
[----:B------:R-:W-:Y:S02]  /*10490*/  LOP3.LUT R42, R42, R43, RZ, 0x3c, !PT ;  /* 0x0000002b2a2a7212 */ /* 0x000fe400078e3cff */
[----:B------:R3:W5:Y:S01]  /*104a0*/  LD.E.128 R12, desc[UR36][R20.64] ;  /* 0x00000024140c7980 */ /* 0x000762000c101d00 */
[----:B------:R-:W-:Y:S01]  /*104b0*/  ULDC.64 UR10, c[0x0][0xaf0] ;  /* 0x0002bc00000a7ab9 */ /* 0x000fe20000000a00 */
[----:B------:R-:W-:Y:S01]  /*104c0*/  LOP3.LUT R40, R41, 0x380, RZ, 0xc0, !PT ;  /* 0x0000038029287812 */ /* 0x000fe200078ec0ff */
[----:B0-----:R-:W-:Y:S01]  /*104d0*/  IMAD R0, R193, 0x20, R196 ;  /* 0x00000020c1007824 */ /* 0x001fe200078e02c4 */
[----:B------:R-:W-:Y:S01]  /*104e0*/  LOP3.LUT R44, R45, 0x380, RZ, 0xc0, !PT ;  /* 0x000003802d2c7812 */ /* 0x000fe200078ec0ff */
[----:B------:R-:W-:Y:S01]  /*104f0*/  UIADD3 UR7, UR7, UR5, URZ ;  /* 0x0000000507077290 */ /* 0x000fe2000fffe03f */
[----:B------:R-:W-:Y:S01]  /*10500*/  LOP3.LUT R43, R48, 0x380, RZ, 0xc0, !PT ;  /* 0x00000380302b7812 */ /* 0x000fe200078ec0ff */
[----:B------:R0:W5:Y:S01]  /*10510*/  LD.E.128 R8, desc[UR36][R28.64] ;  /* 0x000000241c087980 */ /* 0x000162000c101d00 */
[----:B---3--:R-:W3:Y:S01]  /*10520*/  @P1 LDC R21, c[0x0][0xbec] ;  /* 0x0002fb00ff151b82 */ /* 0x008ee20000000800 */
[----:B-1----:R-:W-:Y:S01]  /*10530*/  VIADD R2, R0, UR42 ;  /* 0x0000002a00027c36 */ /* 0x002fe20008000000 */
[----:B------:R-:W-:Y:S01]  /*10540*/  UIMAD UR8, UR12, UR10, URZ ;  /* 0x0000000a0c0872a4 */ /* 0x000fe2000f8e023f */
[----:B------:R-:W-:Y:S01]  /*10550*/  SHF.R.U64 R40, R40, 0x3, RZ ;  /* 0x0000000328287819 */ /* 0x000fe200000012ff */
[----:B------:R-:W-:Y:S01]  /*10560*/  UIMAD.WIDE.U32 UR6, UR13, UR10, UR6 ;  /* 0x0000000a0d0672a5 */ /* 0x000fe2000f8e0006 */
[----:B------:R-:W-:Y:S01]  /*10570*/  SHF.R.U64 R44, R44, 0x3, RZ ;  /* 0x000000032c2c7819 */ /* 0x000fe200000012ff */
[----:B------:R-:W-:Y:S01]  /*10580*/  UIMAD UR5, UR13, UR11, UR8 ;  /* 0x0000000b0d0572a4 */ /* 0x000fe2000f8e0208 */
[----:B------:R-:W-:Y:S01]  /*10590*/  SHF.R.U64 R43, R43, 0x3, RZ ;  /* 0x000000032b2b7819 */ /* 0x000fe200000012ff */
[----:B0-----:R-:W-:Y:S01]  /*105a0*/  IMAD.MOV.U32 R29, RZ, RZ, R2 ;  /* 0x000000ffff1d7224 */ /* 0x001fe200078e0002 */
[----:B------:R0:W5:Y:S01]  /*105b0*/  LD.E.128 R4, desc[UR36][R30.64] ;  /* 0x000000241e047980 */ /* 0x000162000c101d00 */
[----:B------:R-:W-:Y:S01]  /*105c0*/  LOP3.LUT R40, R40, R41, RZ, 0x3c, !PT ;  /* 0x0000002928287212 */ /* 0x000fe200078e3cff */
[----:B------:R-:W-:Y:S01]  /*105d0*/  UIADD3 UR5, UR7, UR5, URZ ;  /* 0x0000000507057290 */ /* 0x000fe2000fffe03f */
[----:B------:R-:W-:Y:S01]  /*105e0*/  LOP3.LUT R44, R44, R45, RZ, 0x3c, !PT ;  /* 0x0000002d2c2c7212 */ /* 0x000fe200078e3cff */
[--C-:B------:R-:W-:Y:S01]  /*105f0*/  IMAD.X R41, RZ, RZ, R49.reuse, P4 ;  /* 0x000000ffff297224 */ /* 0x100fe200020e0631 */
[----:B------:R-:W-:Y:S01]  /*10600*/  LOP3.LUT R48, R43, R48, RZ, 0x3c, !PT ;  /* 0x000000302b307212 */ /* 0x000fe200078e3cff */
[--C-:B------:R-:W-:Y:S01]  /*10610*/  IMAD.X R43, RZ, RZ, R49.reuse, P5 ;  /* 0x000000ffff2b7224 */ /* 0x100fe200028e0631 */
[----:B------:R-:W-:Y:S01]  /*10620*/  ULDC.64 UR8, c[0x0][0xae0] ;  /* 0x0002b80000087ab9 */ /* 0x000fe20000000a00 */
[----:B------:R-:W-:Y:S01]  /*10630*/  IMAD.X R45, RZ, RZ, R49, P6 ;  /* 0x000000ffff2d7224 */ /* 0x000fe200030e0631 */
[----:B------:R1:W5:Y:S04]  /*10640*/  LD.E.128 R68, desc[UR36][R32.64] ;  /* 0x0000002420447980 */ /* 0x000368000c101d00 */
[----:B------:R4:W5:Y:S01]  /*10650*/  LD.E.128 R60, desc[UR36][R34.64] ;  /* 0x00000024223c7980 */ /* 0x000962000c101d00 */
[----:B---3--:R-:W-:-:S03]  /*10660*/  @P1 IMAD.HI.U32 R0, R2, R21, RZ ;  /* 0x0000001502001227 */ /* 0x008fc600078e00ff */
[----:B------:R-:W5:Y:S02]  /*10670*/  LD.E.128 R48, desc[UR36][R48.64] ;  /* 0x0000002430307980 */ /* 0x000f64000c101d00 */
[----:B--2---:R-:W-:Y:S02]  /*10680*/  @P1 SHF.R.U32.HI R29, RZ, R53, R0 ;  /* 0x00000035ff1d1219 */ /* 0x004fe40000011600 */
[----:B------:R2:W5:Y:S02]  /*10690*/  LD.E.128 R56, desc[UR36][R36.64] ;  /* 0x0000002424387980 */ /* 0x000564000c101d00 */
[--C-:B------:R-:W-:Y:S01]  /*106a0*/  SHF.R.S32.HI R0, RZ, 0x1f, R29.reuse ;  /* 0x0000001fff007819 */ /* 0x100fe2000001141d */
[----:B0-----:R-:W-:Y:S01]  /*106b0*/  IMAD.MOV R31, RZ, RZ, -R29 ;  /* 0x000000ffff1f7224 */ /* 0x001fe200078e0a1d */
[----:B------:R2:W5:Y:S01]  /*106c0*/  LD.E.128 R24, desc[UR36][R38.64] ;  /* 0x0000002426187980 */ /* 0x000562000c101d00 */
[----:B------:R-:W-:Y:S02]  /*106d0*/  IMAD.U32 R21, RZ, RZ, UR7 ;  /* 0x00000007ff157e24 */ /* 0x000fe4000f8e00ff */
[----:B------:R-:W-:Y:S01]  /*106e0*/  IMAD R0, R0, UR8, RZ ;  /* 0x0000000800007c24 */ /* 0x000fe2000f8e02ff */
[----:B------:R2:W5:Y:S01]  /*106f0*/  LD.E.128 R80, desc[UR36][R40.64] ;  /* 0x0000002428507980 */ /* 0x000562000c101d00 */
[----:B------:R-:W-:-:S02]  /*10700*/  IMAD R31, R52, R31, R2 ;  /* 0x0000001f341f7224 */ /* 0x000fc400078e0202 */
[----:B------:R-:W-:Y:S01]  /*10710*/  IMAD.U32 R20, RZ, RZ, UR6 ;  /* 0x00000006ff147e24 */ /* 0x000fe2000f8e00ff */
[----:B------:R2:W5:Y:S01]  /*10720*/  LD.E.128 R76, desc[UR36][R42.64] ;  /* 0x000000242a4c7980 */ /* 0x000562000c101d00 */
[----:B------:R-:W-:Y:S01]  /*10730*/  IMAD.U32 R21, RZ, RZ, UR5 ;  /* 0x00000005ff157e24 */ /* 0x000fe2000f8e00ff */
[----:B------:R-:W-:Y:S02]  /*10740*/  ULDC.64 UR6, c[0x0][0xad8] ;  /* 0x0002b60000067ab9 */ /* 0x000fe40000000a00 */
[----:B------:R2:W5:Y:S01]  /*10750*/  LD.E.128 R72, desc[UR36][R44.64] ;  /* 0x000000242c487980 */ /* 0x000562000c101d00 */
[----:B-1----:R-:W-:-:S03]  /*10760*/  IMAD R33, R29, UR9, R0 ;  /* 0x000000091d217c24 */ /* 0x002fc6000f8e0200 */
[----:B------:R2:W5:Y:S01]  /*10770*/  LD.E.128 R64, desc[UR36][R46.64] ;  /* 0x000000242e407980 */ /* 0x000562000c101d00 */
[----:B------:R-:W-:Y:S01]  /*10780*/  SHF.R.S32.HI R0, RZ, 0x1f, R31 ;  /* 0x0000001fff007819 */ /* 0x000fe2000001141f */
[----:B------:R-:W-:Y:S01]  /*10790*/  @!PT LDS RZ, [RZ] ;  /* 0x00000000fffff984 */ /* 0x000fe20000000800 */
[----:B------:R-:W-:Y:S01]  /*107a0*/  @!PT LDS RZ, [RZ] ;  /* 0x00000000fffff984 */ /* 0x000fe20000000800 */
[----:B------:R-:W-:Y:S01]  /*107b0*/  @!PT LDS RZ, [RZ] ;  /* 0x00000000fffff984 */ /* 0x000fe20000000800 */
[----:B------:R-:W-:Y:S01]  /*107c0*/  @!PT LDS RZ, [RZ] ;  /* 0x00000000fffff984 */ /* 0x000fe20000000800 */
[----:B------:R0:W-:Y:S06]  /*107d0*/  MEMBAR.ALL.CTA ;  /* 0x0000000000007992 */ /* 0x0001ec0000008000 */
[----:B0-----:R-:W0:Y:S01]  /*107e0*/  FENCE.VIEW.ASYNC.S ;  /* 0x00000000000073c6 */ /* 0x001e220000000000 */
[----:B------:R-:W-:-:S04]  /*107f0*/  IMAD.WIDE.U32 R20, R29, UR8, R20 ;  /* 0x000000081d147c25 */ /* 0x000fc8000f8e0014 */
[----:B------:R-:W-:Y:S02]  /*10800*/  IMAD.IADD R21, R21, 0x1, R33 ;  /* 0x0000000115157824 */ /* 0x000fe400078e0221 */
[----:B------:R-:W-:Y:S02]  /*10810*/  IMAD R2, R0, UR6, RZ ;  /* 0x0000000600027c24 */ /* 0x000fe4000f8e02ff */
[----:B----4-:R-:W-:Y:S02]  /*10820*/  VIADD R34, R196, UR42 ;  /* 0x0000002ac4227c36 */ /* 0x010fe40008000000 */
[C---:B------:R-:W-:Y:S02]  /*10830*/  IMAD R29, R31.reuse, UR7, R2 ;  /* 0x000000071f1d7c24 */ /* 0x040fe4000f8e0202 */
[----:B------:R-:W-:Y:S01]  /*10840*/  IMAD.WIDE.U32 R20, R31, UR6, R20 ;  /* 0x000000061f147c25 */ /* 0x000fe2000f8e0014 */
[----:B------:R-:W-:Y:S01]  /*10850*/  ISETP.GE.AND P2, PT, R34, R3, PT ;  /* 0x000000032200720c */ /* 0x000fe20003f46270 */
[----:B------:R-:W-:-:S02]  /*10860*/  ULDC.64 UR6, c[0x0][0xa80] ;  /* 0x0002a00000067ab9 */ /* 0x000fc40000000a00 */
[----:B------:R-:W-:Y:S01]  /*10870*/  VIADD R17, R17, 0x30820 ;  /* 0x0003082011117836 */ /* 0x000fe20000000000 */
[----:B------:R-:W-:Y:S01]  /*10880*/  LEA R2, P3, R20, UR6, 0x1 ;  /* 0x0000000614027c11 */ /* 0x000fe2000f8608ff */
[----:B------:R-:W-:Y:S02]  /*10890*/  IMAD.IADD R21, R21, 0x1, R29 ;  /* 0x0000000115157824 */ /* 0x000fe400078e021d */
[----:B------:R-:W-:Y:S01]  /*108a0*/  VIADD R0, R34, 0x20 ;  /* 0x0000002022007836 */ /* 0x000fe20000000000 */
[----:B------:R-:W-:Y:S02]  /*108b0*/  PRMT R17, RZ, 0x654, R17 ;  /* 0x00000654ff117816 */ /* 0x000fe40000000011 */
[----:B------:R-:W-:Y:S02]  /*108c0*/  LEA.HI.X R32, R20, UR7, R21, 0x1, P3 ;  /* 0x0000000714207c11 */ /* 0x000fe400098f0c15 */
[-C--:B------:R-:W-:Y:S01]  /*108d0*/  ISETP.GE.AND P1, PT, R0, R3.reuse, PT ;  /* 0x000000030000720c */ /* 0x080fe20003f26270 */
[----:B------:R-:W-:Y:S01]  /*108e0*/  VIADD R0, R34, 0x40 ;  /* 0x0000004022007836 */ /* 0x000fe20000000000 */
[----:B0-----:R0:W-:Y:S01]  /*108f0*/  SYNCS.ARRIVE.TRANS64.RED.A1T0 RZ, [R17+URZ], RZ ;  /* 0x000000ff11ff79a7 */ /* 0x0011e2000810043f */
[----:B------:R2:W1:Y:S01]  /*10900*/  SHFL.IDX PT, R31, R2, RZ, 0x181f ;  /* 0x00181fff021f7589 */ /* 0x00046200000e0000 */
[----:B------:R-:W-:Y:S02]  /*10910*/  BSSY B1, `(.L_x_4346) ;  /* 0x0000011000017945 */ /* 0x000fe40003800000 */
[----:B------:R-:W-:Y:S01]  /*10920*/  ISETP.GE.AND P0, PT, R0, R3, PT ;  /* 0x000000030000720c */ /* 0x000fe20003f06270 */
[----:B0-----:R2:W0:Y:S01]  /*10930*/  SHFL.IDX PT, R17, R32, RZ, 0x181f ;  /* 0x00181fff20117589 */ /* 0x00142200000e0000 */
[----:B------:R-:W-:Y:S11]  /*10940*/  @P2 BRA `(.L_x_4347) ;  /* 0x0000000000342947 */ /* 0x000ff60003800000 */
[----:B------:R-:W-:Y:S02]  /*10950*/  ULDC UR5, c[0x0][0xac8] ;  /* 0x0002b20000057ab9 */ /* 0x000fe40000000800 */
[----:B------:R-:W-:Y:S02]  /*10960*/  ISETP.GE.AND P4, PT, R22, UR5, PT ;  /* 0x0000000516007c0c */ /* 0x000fe4000bf86270 */
[----:B------:R-:W-:Y:S02]  /*10970*/  ISETP.GE.AND P3, PT, R23, UR5, PT ;  /* 0x0000000517007c0c */ /* 0x000fe4000bf66270 */
[----:B------:R-:W-:-:S09]  /*10980*/  ISETP.GE.AND P2, PT, R192, UR5, PT ;  /* 0x00000005c0007c0c */ /* 0x000fd2000bf46270 */
[CC--:B-1----:R-:W-:Y:S02]  /*10990*/  @!P4 LEA R20, P6, R22.reuse, R31.reuse, 0x1 ;  /* 0x0000001f1614c211 */ /* 0x0c2fe400078c08ff */
[C---:B------:R-:W-:Y:S02]  /*109a0*/  @!P3 LEA R28, P5, R23.reuse, R31, 0x1 ;  /* 0x0000001f171cb211 */ /* 0x040fe400078a08ff */
[----:B0-----:R-:W-:Y:S02]  /*109b0*/  @!P4 LEA.HI.X R21, R22, R17, R206, 0x1, P6 ;  /* 0x000000111615c211 */ /* 0x001fe400030f0cce */
[C---:B------:R-:W-:Y:S02]  /*109c0*/  @!P2 LEA R30, P6, R192.reuse, R31, 0x1 ;  /* 0x0000001fc01ea211 */ /* 0x040fe400078c08ff */
[-C--:B------:R-:W-:Y:S01]  /*109d0*/  @!P3 LEA.HI.X R29, R23, R17.reuse, R205, 0x1, P5 ;  /* 0x00000011171db211 */ /* 0x080fe200028f0ccd */
[----:B-----5:R3:W-:Y:S01]  /*109e0*/  @!P4 ST.E.128 desc[UR36][R20.64], R48 ;  /* 0x000000301400c985 */ /* 0x0207e2000c101d24 */
[----:B------:R-:W-:-:S03]  /*109f0*/  @!P2 LEA.HI.X R31, R192, R17, R204, 0x1, P6 ;  /* 0x00000011c01fa211 */ /* 0x000fc600030f0ccc */
[----:B------:R3:W-:Y:S04]  /*10a00*/  @!P3 ST.E.128 desc[UR36][R28.64], R68 ;  /* 0x000000441c00b985 */ /* 0x0007e8000c101d24 */
[----:B------:R3:W-:Y:S02]  /*10a10*/  @!P2 ST.E.128 desc[UR36][R30.64], R80 ;  /* 0x000000501e00a985 */ /* 0x0007e4000c101d24 */
.L_x_4347:
[----:B------:R-:W-:Y:S05]  /*10a20*/  BSYNC B1 ;  /* 0x0000000000017941 */ /* 0x000fea0003800000 */
.L_x_4346:
[----:B0-----:R0:W4:Y:S01]  /*10a30*/  SHFL.IDX PT, R17, R32, 0x1, 0x181f ;  /* 0x00381f0020117f89 */ /* 0x00112200000e0000 */
        /* <DEDUP_REMOVED lines=13> */
[----:B-----5:R3:W-:Y:S04]  /*10b10*/  @!P4 ST.E.128 desc[UR36][R20.64], R12 ;  /* 0x0000000c1400c985 */ /* 0x0207e8000c101d24 */
[----:B------:R3:W-:Y:S04]  /*10b20*/  @!P5 ST.E.128 desc[UR36][R28.64], R60 ;  /* 0x0000003c1c00d985 */ /* 0x0007e8000c101d24 */
[----:B------:R3:W-:Y:S02]  /*10b30*/  @!P6 ST.E.128 desc[UR36][R30.64], R76 ;  /* 0x0000004c1e00e985 */ /* 0x0007e4000c101d24 */
.L_x_4349:
[----:B------:R-:W-:Y:S05]  /*10b40*/  BSYNC B1 ;  /* 0x0000000000017941 */ /* 0x000fea0003800000 */
.L_x_4348:
        /* <DEDUP_REMOVED lines=17> */
.L_x_4351:
[----:B------:R-:W-:Y:S05]  /*10c60*/  BSYNC B1 ;  /* 0x0000000000017941 */ /* 0x000fea0003800000 */
.L_x_4350:
[----:B------:R-:W-:Y:S01]  /*10c70*/  VIADD R0, R34, 0x60 ;  /* 0x0000006022007836 */ /* 0x000fe20000000000 */
[----:B0----5:R0:W0:Y:S04]  /*10c80*/  SHFL.IDX PT, R11, R32, 0x3, 0x181f ;  /* 0x00781f00200b7f89 */ /* 0x02102800000e0000 */
[----:B------:R-:W-:Y:S01]  /*10c90*/  ISETP.GE.AND P0, PT, R0, R3, PT ;  /* 0x000000030000720c */ /* 0x000fe20003f06270 */
[----:B------:R0:W0:-:S12]  /*10ca0*/  SHFL.IDX PT, R13, R2, 0x3, 0x181f ;  /* 0x00781f00020d7f89 */ /* 0x00001800000e0000 */
[----:B------:R-:W-:Y:S05]  /*10cb0*/  @P0 BRA `(.L_x_4352) ;  /* 0x0000000800e80947 */ /* 0x000fea0003800000 */
[----:B------:R-:W-:Y:S02]  /*10cc0*/  ULDC UR5, c[0x0][0xac8] ;  /* 0x0002b20000057ab9 */ /* 0x000fe40000000800 */
[----:B------:R-:W-:Y:S02]  /*10cd0*/  ISETP.GE.AND P2, PT, R22, UR5, PT ;  /* 0x0000000516007c0c */ /* 0x000fe4000bf46270 */
[----:B------:R-:W-:-:S11]  /*10ce0*/  ISETP.GE.AND P3, PT, R23, UR5, PT ;  /* 0x0000000517007c0c */ /* 0x000fd6000bf66270 */
[CC--:B0-2-4-:R-:W-:Y:S02]  /*10cf0*/  @!P2 LEA R2, P0, R22.reuse, R13.reuse, 0x1 ;  /* 0x0000000d1602a211 */ /* 0x0d5fe400078008ff */
[C---:B------:R-:W-:Y:S02]  /*10d00*/  @!P3 LEA R8, P1, R23.reuse, R13, 0x1 ;  /* 0x0000000d1708b211 */ /* 0x040fe400078208ff */
[-C--:B------:R-:W-:Y:S02]  /*10d10*/  @!P2 LEA.HI.X R3, R22, R11.reuse, R206, 0x1, P0 ;  /* 0x0000000b1603a211 */ /* 0x080fe400000f0cce */
        /* <DEDUP_REMOVED lines=9> */
.L_x_4345:
        /* <DEDUP_REMOVED lines=54> */
.L_x_4354:
[----:B------:R-:W-:Y:S05]  /*11110*/  BSYNC B1 ;  /* 0x0000000000017941 */ /* 0x000fea0003800000 */
.L_x_4353:
[----:B------:R-:W-:Y:S01]  /*11120*/  R2UR UR13, R194 ;  /* 0x00000000c20d72ca */ /* 0x000fe200000e0000 */
[----:B------:R-:W-:Y:S01]  /*11130*/  ULDC.64 UR10, c[0x0][0xae8] ;  /* 0x0002ba00000a7ab9 */ /* 0x000fe20000000a00 */
[----:B------:R-:W-:Y:S01]  /*11140*/  R2UR UR12, R195 ;  /* 0x00000000c30c72ca */ /* 0x000fe200000e0000 */
[----:B------:R-:W-:Y:S01]  /*11150*/  UIMAD UR5, UR8, UR10, URZ ;  /* 0x0000000a080572a4 */ /* 0x000fe2000f8e023f */
[----:B------:R-:W-:Y:S01]  /*11160*/  VIADD R6, R6, UR42 ;  /* 0x0000002a06067c36 */ /* 0x000fe20008000000 */
[----:B------:R-:W-:Y:S03]  /*11170*/  BSSY B1, `(.L_x_4355) ;  /* 0x0000038000017945 */ /* 0x000fe60003800000 */
[----:B0-----:R-:W-:-:S04]  /*11180*/  @P1 IMAD.HI.U32 R0, R6, R9, RZ ;  /* 0x0000000906001227 */ /* 0x001fc800078e00ff */
[----:B--2---:R-:W-:Y:S01]  /*11190*/  IMAD.MOV.U32 R5, RZ, RZ, R6 ;  /* 0x000000ffff057224 */ /* 0x004fe200078e0006 */
        /* <DEDUP_REMOVED lines=43> */
[----:B------:R-:W-:-:S09]  /*11450*/  ISETP.GE.AND P2, PT, R192, UR5, PT ;  /* 0x00000005c0007c0c */ /* 0x000fd2000bf46270 */
[CC--:B-1----:R-:W-:Y:S02]  /*11460*/  @!P4 LEA R10, P6, R22.reuse, R7.reuse, 0x1 ;  /* 0x00000007160ac211 */ /* 0x0c2fe400078c08ff */
[C---:B------:R-:W-:Y:S02]  /*11470*/  @!P3 LEA R12, P5, R23.reuse, R7, 0x1 ;  /* 0x00000007170cb211 */ /* 0x040fe400078a08ff */
[----:B--2---:R-:W-:Y:S02]  /*11480*/  @!P4 LEA.HI.X R11, R22, R3, R206, 0x1, P6 ;  /* 0x00000003160bc211 */ /* 0x004fe400030f0cce */
[C---:B------:R-:W-:Y:S02]  /*11490*/  @!P2 LEA R2, P6, R192.reuse, R7, 0x1 ;  /* 0x00000007c002a211 */ /* 0x040fe400078c08ff */
[-C--:B------:R-:W-:Y:S01]  /*114a0*/  @!P3 LEA.HI.X R13, R23, R3.reuse, R205, 0x1, P5 ;  /* 0x00000003170db211 */ /* 0x080fe200028f0ccd */
[----:B------:R3:W-:Y:S01]  /*114b0*/  @!P4 ST.E.128 desc[UR36][R10.64], RZ ;  /* 0x000000ff0a00c985 */ /* 0x0007e2000c101d24 */
[----:B------:R-:W-:-:S03]  /*114c0*/  @!P2 LEA.HI.X R3, R192, R3, R204, 0x1, P6 ;  /* 0x00000003c003a211 */ /* 0x000fc600030f0ccc */
[----:B------:R3:W-:Y:S04]  /*114d0*/  @!P3 ST.E.128 desc[UR36][R12.64], RZ ;  /* 0x000000ff0c00b985 */ /* 0x0007e8000c101d24 */
[----:B------:R3:W-:Y:S02]  /*114e0*/  @!P2 ST.E.128 desc[UR36][R2.64], RZ ;  /* 0x000000ff0200a985 */ /* 0x0007e4000c101d24 */
.L_x_4356:
[----:B------:R-:W-:Y:S05]  /*114f0*/  BSYNC B1 ;  /* 0x0000000000017941 */ /* 0x000fea0003800000 */
.L_x_4355:
[----:B--23--:R2:W3:Y:S01]  /*11500*/  SHFL.IDX PT, R3, R5, 0x1, 0x181f ;  /* 0x00381f0005037f89 */ /* 0x00c4e200000e0000 */
[----:B------:R-:W-:Y:S03]  /*11510*/  BSSY B1, `(.L_x_4357) ;  /* 0x0000010000017945 */ /* 0x000fe60003800000 */
[----:B-1----:R2:W1:Y:S01]  /*11520*/  SHFL.IDX PT, R7, R4, 0x1, 0x181f ;  /* 0x00381f0004077f89 */ /* 0x00246200000e0000 */
        /* <DEDUP_REMOVED lines=8> */
[-C--:B---3--:R-:W-:Y:S02]  /*115b0*/  @!P4 LEA.HI.X R11, R22, R3.reuse, R206, 0x1, P1 ;  /* 0x00000003160bc211 */ /* 0x088fe400008f0cce */
[-C--:B------:R-:W-:Y:S02]  /*115c0*/  @!P5 LEA.HI.X R13, R23, R3.reuse, R205, 0x1, P2 ;  /* 0x00000003170dd211 */ /* 0x080fe400010f0ccd */
[----:B------:R-:W-:Y:S01]  /*115d0*/  @!P6 LEA.HI.X R3, R192, R3, R204, 0x1, P3 ;  /* 0x00000003c003e211 */ /* 0x000fe200018f0ccc */
[----:B------:R4:W-:Y:S04]  /*115e0*/  @!P4 ST.E.128 desc[UR36][R10.64], RZ ;  /* 0x000000ff0a00c985 */ /* 0x0009e8000c101d24 */
[----:B------:R4:W-:Y:S04]  /*115f0*/  @!P5 ST.E.128 desc[UR36][R12.64], RZ ;  /* 0x000000ff0c00d985 */ /* 0x0009e8000c101d24 */
[----:B------:R4:W-:Y:S02]  /*11600*/  @!P6 ST.E.128 desc[UR36][R2.64], RZ ;  /* 0x000000ff0200e985 */ /* 0x0009e4000c101d24 */
.L_x_4358:
[----:B------:R-:W-:Y:S05]  /*11610*/  BSYNC B1 ;  /* 0x0000000000017941 */ /* 0x000fea0003800000 */
.L_x_4357:
[----:B---34-:R3:W4:Y:S01]  /*11620*/  SHFL.IDX PT, R3, R5, 0x2, 0x181f ;  /* 0x00581f0005037f89 */ /* 0x01872200000e0000 */
        /* <DEDUP_REMOVED lines=16> */
.L_x_4360:
[----:B------:R-:W-:Y:S05]  /*11730*/  BSYNC B1 ;  /* 0x0000000000017941 */ /* 0x000fea0003800000 */
.L_x_4359:
        /* <DEDUP_REMOVED lines=18> */
.L_x_4352:
[----:B------:R-:W-:Y:S05]  /*11860*/  BSYNC B0 ;  /* 0x0000000000007941 */ /* 0x000fea0003800000 */
.L_x_4344:
[----:B------:R-:W-:Y:S02]  /*11870*/  ULDC UR5, c[0x0][0xc38] ;  /* 0x00030e0000057ab9 */ /* 0x000fe40000000800 */
[----:B------:R-:W-:-:S06]  /*11880*/  UISETP.GE.AND UP0, UPT, UR4, UR5, UPT ;  /* 0x000000050400728c */ /* 0x000fcc000bf06270 */
[----:B------:R-:W-:-:S13]  /*11890*/  PLOP3.LUT P0, PT, PT, PT, UP0, 0x80, 0x0 ;  /* 0x000000000000781c */ /* 0x000fda0003f0f008 */
[----:B------:R-:W-:Y:S05]  /*118a0*/  @!P0 BRA `(.L_x_4361) ;  /* 0xfffffef400188947 */ /* 0x000fea000383ffff */
[----:B------:R-:W-:Y:S05]  /*118b0*/  EXIT ;  /* 0x000000000000794d */ /* 0x000fea0003800000 */
.L_x_4255:
        /* <DEDUP_REMOVED lines=16> */
[----:B------:R-:W-:Y:S01]  /*119c0*/  IMAD.SHL.U32 R37, R3, 0x8, RZ ;  /* 0x0000000803257824 */ /* 0x000fe200078e00ff */
[----:B------:R-:W-:Y:S01]  /*119d0*/  ULDC UR9, c[0x0][0x2b8] ;  /* 0x0000ae0000097ab9 */ /* 0x000fe20000000800 */
[----:B------:R-:W-:Y:S01]  /*119e0*/  LOP3.LUT R16, R16, 0xfffffffd, RZ, 0xc0, !PT ;  /* 0xfffffffd10107812 */ /* 0x000fe200078ec0ff */
[----:B------:R-:W0:Y:S01]  /*119f0*/  S2UR UR8, SR_CgaCtaId ;  /* 0x00000000000879c3 */ /* 0x000e220000008800 */
[----:B------:R-:W-:Y:S01]  /*11a00*/  ULDC.64 UR4, c[0x0][0x418] ;  /* 0x0001060000047ab9 */ /* 0x000fe20000000a00 */
[C---:B------:R-:W-:Y:S01]  /*11a10*/  LOP3.LUT R0, R37.reuse, 0x1f8, RZ, 0xc0, !PT ;  /* 0x000001f825007812 */ /* 0x040fe200078ec0ff */
[----:B------:R-:W-:Y:S01]  /*11a20*/  UISETP.NE.U32.AND UP0, UPT, UR4, URZ, UPT ;  /* 0x0000003f0400728c */ /* 0x000fe2000bf05070 */
[----:B------:R1:W-:Y:S01]  /*11a30*/  STL [R1], RZ ;  /* 0x000000ff01007387 */ /* 0x0003e20000100800 */
[----:B------:R-:W-:Y:S01]  /*11a40*/  ULDC UR40, c[0x0][0x288] ;  /* 0x0000a20000287ab9 */ /* 0x000fe20000000800 */
[----:B------:R-:W-:Y:S01]  /*11a50*/  LOP3.LUT R0, R0, 0x38, R3, 0x78, !PT ;  /* 0x0000003800007812 */ /* 0x000fe200078e7803 */
[----:B------:R-:W-:Y:S01]  /*11a60*/  UISETP.NE.AND.EX UP0, UPT, UR5, URZ, UPT, UP0 ;  /* 0x0000003f0500728c */ /* 0x000fe2000bf05300 */
[----:B------:R-:W-:Y:S01]  /*11a70*/  IMAD.U32 R34, RZ, RZ, UR10 ;  /* 0x0000000aff227e24 */ /* 0x000fe2000f8e00ff */
[----:B------:R-:W-:Y:S01]  /*11a80*/  ULDC UR4, c[0x0][0x424] ;  /* 0x0001090000047ab9 */ /* 0x000fe20000000800 */
[----:B------:R-:W-:Y:S01]  /*11a90*/  LOP3.LUT R30, R0, 0x200, R37, 0xf8, !PT ;  /* 0x00000200001e7812 */ /* 0x000fe200078ef825 */
[----:B------:R-:W-:Y:S01]  /*11aa0*/  USEL UR4, UR4, 0x1, UP0 ;  /* 0x0000000104047887 */ /* 0x000fe20008000000 */
[----:B------:R-:W-:Y:S01]  /*11ab0*/  LOP3.LUT R37, R37, 0x38, RZ, 0xc0, !PT ;  /* 0x0000003825257812 */ /* 0x000fe200078ec0ff */
[----:B------:R-:W-:Y:S01]  /*11ac0*/  UMOV UR5, 0x400 ;  /* 0x0000040000057882 */ /* 0x000fe20000000000 */
[----:B------:R-:W-:Y:S01]  /*11ad0*/  ULDC UR39, c[0x0][0x448] ;  /* 0x0001120000277ab9 */ /* 0x000fe20000000800 */
[----:B------:R-:W-:Y:S01]  /*11ae0*/  IMAD.MOV.U32 R26, RZ, RZ, 0x1 ;  /* 0x00000001ff1a7424 */ /* 0x000fe200078e00ff */
[C---:B------:R-:W-:Y:S01]  /*11af0*/  LOP3.LUT R0, R37.reuse, 0x40, RZ, 0xfc, !PT ;  /* 0x0000004025007812 */ /* 0x040fe200078efcff */
[----:B------:R-:W-:Y:S01]  /*11b00*/  IMAD.MOV.U32 R23, RZ, RZ, RZ ;  /* 0x000000ffff177224 */ /* 0x000fe200078e00ff */
[----:B------:R-:W-:Y:S01]  /*11b10*/  LOP3.LUT R2, R37, 0x80, RZ, 0xfc, !PT ;  /* 0x0000008025027812 */ /* 0x000fe200078efcff */
[----:B------:R-:W-:Y:S01]  /*11b20*/  UIMAD UR39, UR39, UR40, URZ ;  /* 0x00000028272772a4 */ /* 0x000fe2000f8e023f */
[----:B------:R-:W-:Y:S01]  /*11b30*/  ISETP.GE.AND P1, PT, R0, UR9, PT ;  /* 0x0000000900007c0c */ /* 0x000fe2000bf26270 */
[----:B------:R-:W-:Y:S01]  /*11b40*/  ULDC UR47, c[0x0][0xc] ;  /* 0x00000300002f7ab9 */ /* 0x000fe20000000800 */
[----:B0-----:R-:W-:-:S06]  /*11b50*/  ULEA UR8, UR8, UR5, 0x18 ;  /* 0x0000000508087291 */ /* 0x001fcc000f8ec03f */
[----:B------:R-:W-:-:S04]  /*11b60*/  IMAD.U32 R17, RZ, RZ, UR8 ;  /* 0x00000008ff117e24 */ /* 0x000fc8000f8e00ff */
[----:B------:R-:W-:Y:S01]  /*11b70*/  IMAD R31, R30, 0x2, R17 ;  /* 0x000000021e1f7824 */ /* 0x000fe200078e0211 */
[----:B--2---:R-:W-:Y:S02]  /*11b80*/  R2UR UR6, R4 ;  /* 0x00000000040672ca */ /* 0x004fe400000e0000 */
[C---:B------:R-:W-:Y:S01]  /*11b90*/  LOP3.LUT R4, R3.reuse, 0x7f, RZ, 0xc0, !PT ;  /* 0x0000007f03047812 */ /* 0x040fe200078ec0ff */
[----:B------:R-:W-:-:S03]  /*11ba0*/  IMAD.SHL.U32 R3, R3, 0x10, RZ ;  /* 0x0000001003037824 */ /* 0x000fc600078e00ff */
[----:B------:R-:W-:-:S07]  /*11bb0*/  SHF.R.U32.HI R36, RZ, 0x3, R4 ;  /* 0x00000003ff247819 */ /* 0x000fce0000011604 */
[----:B------:R-:W-:-:S03]  /*11bc0*/  ULOP3.LUT UR48, UR6, 0x2, URZ, 0xfc, !UPT ;  /* 0x0000000206307892 */ /* 0x000fc6000f8efc3f */
[----:B------:R-:W-:Y:S02]  /*11bd0*/  ULDC.64 UR6, c[0x0][0x2f0] ;  /* 0x0000bc0000067ab9 */ /* 0x000fe40000000a00 */
[----:B------:R-:W-:Y:S01]  /*11be0*/  ISETP.GE.AND P0, PT, R0, UR7, PT ;  /* 0x0000000700007c0c */ /* 0x000fe2000bf06270 */
[----:B------:R-:W-:Y:S01]  /*11bf0*/  UIMAD UR38, UR4, UR6, URZ ;  /* 0x00000006042672a4 */ /* 0x000fe2000f8e023f */
[----:B------:R-:W-:-:S03]  /*11c00*/  ISETP.GE.AND P2, PT, R2, UR7, PT ;  /* 0x0000000702007c0c */ /* 0x000fc6000bf46270 */
[----:B------:R-:W-:Y:S02]  /*11c10*/  UIADD3 UR4, UR38, 0x5f, URZ ;  /* 0x0000005f26047890 */ /* 0x000fe4000fffe03f */
[----:B------:R-:W-:Y:S02]  /*11c20*/  UIADD3 UR49, UR38, 0x1, -UR40 ;  /* 0x0000000126317890 */ /* 0x000fe4000fffe828 */
[----:B------:R-:W-:Y:S02]  /*11c30*/  UIMAD.WIDE UR4, UR4, 0x2aaaaaab, URZ ;  /* 0x2aaaaaab040478a5 */ /* 0x000fe4000f8e023f */
[----:B------:R-:W-:Y:S02]  /*11c40*/  UIADD3 UR40, UR38, -UR40, URZ ;  /* 0x8000002826287290 */ /* 0x000fe4000fffe03f */
[----:B------:R-:W-:Y:S01]  /*11c50*/  @P0 LOP3.LUT R16, R16, 0x2, RZ, 0xfc, !PT ;  /* 0x0000000210100812 */ /* 0x000fe200078efcff */
[----:B------:R-:W-:Y:S01]  /*11c60*/  USHF.R.U32.HI UR41, URZ, 0x1f, UR5 ;  /* 0x0000001f3f297899 */ /* 0x000fe20008011605 */
[----:B------:R-:W-:-:S02]  /*11c70*/  ISETP.GE.AND P0, PT, R0, UR7, PT ;  /* 0x0000000700007c0c */ /* 0x000fc4000bf06270 */
[----:B------:R-:W-:Y:S01]  /*11c80*/  LOP3.LUT R16, R16, 0xfffffbff, RZ, 0xc0, !PT ;  /* 0xfffffbff10107812 */ /* 0x000fe200078ec0ff */
[----:B------:R-:W-:Y:S01]  /*11c90*/  ULEA.HI.SX32 UR41, UR5, UR41, 0x1c ;  /* 0x0000002905297291 */ /* 0x000fe2000f8fe23f */
[----:B------:R-:W-:Y:S02]  /*11ca0*/  LOP3.LUT R0, R36, 0x70, R3, 0xf8, !PT ;  /* 0x0000007024007812 */ /* 0x000fe400078ef803 */
        /* <DEDUP_REMOVED lines=20> */
.L_x_4417:
        /* <DEDUP_REMOVED lines=22> */
.L_x_4363:
[----:B------:R-:W-:Y:S01]  /*11f50*/  ULDC UR8, c[0x0][0xc54] ;  /* 0x0003150000087ab9 */ /* 0x000fe20000000800 */
[----:B------:R-:W-:Y:S01]  /*11f60*/  UMOV UR6, UR7 ;  /* 0x0000000700067c82 */ /* 0x000fe20008000000 */
[----:B------:R-:W-:-:S11]  /*11f70*/  UISETP.NE.AND UP0, UPT, UR8, 0x1, UPT ;  /* 0x000000010800788c */ /* 0x000fd6000bf05270 */
[----:B------:R-:W-:Y:S02]  /*11f80*/  @UP0 ULDC.64 UR10, c[0x0][0xc58] ;  /* 0x00031600000a0ab9 */ /* 0x000fe40000000a00 */
[----:B------:R-:W-:-:S04]  /*11f90*/  UIMAD.WIDE.U32 UR4, UR7, UR10, URZ ;  /* 0x0000000a070472a5 */ /* 0x000fc8000f8e003f */
[----:B------:R-:W-:-:S04]  /*11fa0*/  @UP0 USHF.R.U32.HI UR6, URZ, UR11, UR5 ;  /* 0x0000000b3f060299 */ /* 0x000fc80008011605 */
[----:B------:R-:W-:-:S12]  /*11fb0*/  UIMAD UR4, UR6, UR8, URZ ;  /* 0x00000008060472a4 */ /* 0x000fd8000f8e023f */
.L_x_4364:
        /* <DEDUP_REMOVED lines=48> */
.L_x_4366:
[----:B------:R-:W-:-:S11]  /*122c0*/  UISETP.NE.AND UP1, UPT, UR5, 0x1, UPT ;  /* 0x000000010500788c */ /* 0x000fd6000bf25270 */
[----:B------:R-:W-:Y:S02]  /*122d0*/  @UP1 ULDC.64 UR10, c[0x0][0x9e8] ;  /* 0x00027a00000a1ab9 */ /* 0x000fe40000000a00 */
[----:B------:R-:W-:-:S04]  /*122e0*/  UIMAD.WIDE.U32 UR6, UR8, UR10, URZ ;  /* 0x0000000a080672a5 */ /* 0x000fc8000f8e003f */
[----:B------:R-:W-:-:S12]  /*122f0*/  @UP1 USHF.R.U32.HI UR8, URZ, UR11, UR7 ;  /* 0x0000000b3f081299 */ /* 0x000fd80008011607 */
.L_x_4367:
[----:B------:R-:W-:-:S04]  /*12300*/  UIMAD UR8, UR8, UR5, UR5 ;  /* 0x00000005080872a4 */ /* 0x000fc8000f8e0205 */
[----:B------:R-:W-:-:S04]  /*12310*/  UISETP.LT.AND UP1, UPT, UR4, UR8, UPT ;  /* 0x000000080400728c */ /* 0x000fc8000bf21270 */
[----:B------:R-:W-:-:S12]  /*12320*/  USEL UR4, UR4, UR8, UP1 ;  /* 0x0000000804047287 */ /* 0x000fd80008800000 */
.L_x_4365:
[----:B------:R-:W-:Y:S01]  /*12330*/  UISETP.NE.AND UP1, UPT, UR50, URZ, UPT ;  /* 0x0000003f3200728c */ /* 0x000fe2000bf25270 */
[----:B------:R-:W-:Y:S01]  /*12340*/  PLOP3.LUT P0, PT, PT, PT, UP0, 0x40, 0x0 ;  /* 0x000000000000781c */ /* 0x000fe20003f0e808 */
[----:B------:R-:W-:Y:S01]  /*12350*/  UIADD3 UR6, UR4, 0x5f, URZ ;  /* 0x0000005f04067890 */ /* 0x000fe2000fffe03f */
[----:B------:R-:W-:-:S03]  /*12360*/  UMOV UR10, UR44 ;  /* 0x0000002c000a7c82 */ /* 0x000fc60008000000 */
[----:B------:R-:W-:-:S04]  /*12370*/  UIMAD.WIDE UR6, UR6, 0x2aaaaaab, URZ ;  /* 0x2aaaaaab060678a5 */ /* 0x000fc8000f8e023f */
[----:B------:R-:W-:Y:S01]  /*12380*/  USHF.R.U32.HI UR4, URZ, 0x1f, UR7 ;  /* 0x0000001f3f047899 */ /* 0x000fe20008011607 */
[----:B------:R-:W-:Y:S02]  /*12390*/  @UP1 ULDC UR8, c[0x0][0x44c] ;  /* 0x0001130000081ab9 */ /* 0x000fe40000000800 */
[----:B------:R-:W-:Y:S01]  /*123a0*/  @UP1 ULDC UR6, c[0x0][0x450] ;  /* 0x0001140000061ab9 */ /* 0x000fe20000000800 */
[----:B------:R-:W-:Y:S02]  /*123b0*/  UIMAD.WIDE.U32 UR8, UR44, UR8, URZ ;  /* 0x000000082c0872a5 */ /* 0x000fe4000f8e003f */
[----:B------:R-:W-:Y:S02]  /*123c0*/  ULEA.HI.SX32 UR4, UR7, UR4, 0x1c ;  /* 0x0000000407047291 */ /* 0x000fe4000f8fe23f */
[----:B------:R-:W-:Y:S02]  /*123d0*/  @UP1 USHF.R.U32.HI UR10, URZ, UR6, UR9 ;  /* 0x000000063f0a1299 */ /* 0x000fe40008011609 */
[----:B------:R-:W-:-:S02]  /*123e0*/  UISETP.LT.AND UP1, UPT, UR41, UR4, UPT ;  /* 0x000000042900728c */ /* 0x000fc4000bf21270 */
[----:B------:R-:W-:Y:S01]  /*123f0*/  UIADD3 UR6, UR40, UR10, URZ ;  /* 0x0000000a28067290 */ /* 0x000fe2000fffe03f */
[----:B------:R-:W-:Y:S01]  /*12400*/  ULDC UR8, c[0x0][0x9dc] ;  /* 0x0002770000087ab9 */ /* 0x000fe20000000800 */
[----:B------:R-:W-:Y:S02]  /*12410*/  USEL UR45, UR41, UR4, UP1 ;  /* 0x00000004292d7287 */ /* 0x000fe40008800000 */
[----:B------:R-:W-:Y:S01]  /*12420*/  UIADD3 UR8, UR6, -UR8, URZ ;  /* 0x8000000806087290 */ /* 0x000fe2000fffe03f */
[----:B------:R-:W-:Y:S11]  /*12430*/  @P0 BRA `(.L_x_4368) ;  /* 0x0000000000480947 */ /* 0x000ff60003800000 */
[----:B------:R-:W-:Y:S02]  /*12440*/  UMOV UR4, UR6 ;  /* 0x0000000600047c82 */ /* 0x000fe40008000000 */
        /* <DEDUP_REMOVED lines=10> */
.L_x_4369:
[----:B------:R-:W-:-:S11]  /*124f0*/  UISETP.NE.AND UP0, UPT, UR5, 0x1, UPT ;  /* 0x000000010500788c */ /* 0x000fd6000bf05270 */
[----:B------:R-:W-:Y:S02]  /*12500*/  @UP0 ULDC.64 UR10, c[0x0][0x9e8] ;  /* 0x00027a00000a0ab9 */ /* 0x000fe40000000a00 */
[----:B------:R-:W-:-:S04]  /*12510*/  UIMAD.WIDE.U32 UR6, UR4, UR10, URZ ;  /* 0x0000000a040672a5 */ /* 0x000fc8000f8e003f */
[----:B------:R-:W-:-:S12]  /*12520*/  @UP0 USHF.R.U32.HI UR4, URZ, UR11, UR7 ;  /* 0x0000000b3f040299 */ /* 0x000fd80008011607 */
.L_x_4370:
[----:B------:R-:W-:-:S04]  /*12530*/  UIMAD UR4, UR4, UR5, URZ ;  /* 0x00000005040472a4 */ /* 0x000fc8000f8e023f */
[----:B------:R-:W-:-:S04]  /*12540*/  UISETP.LT.AND UP0, UPT, UR8, UR4, UPT ;  /* 0x000000040800728c */ /* 0x000fc8000bf01270 */
[----:B------:R-:W-:-:S12]  /*12550*/  USEL UR8, UR8, UR4, !UP0 ;  /* 0x0000000408087287 */ /* 0x000fd8000c000000 */
.L_x_4368:
[----:B------:R-:W-:Y:S01]  /*12560*/  UIMAD.WIDE UR4, UR8, 0x2aaaaaab, URZ ;  /* 0x2aaaaaab080478a5 */ /* 0x000fe2000f8e023f */
[----:B------:R-:W-:Y:S03]  /*12570*/  BSSY B7, `(.L_x_4371) ;  /* 0x0000341000077945 */ /* 0x000fe60003800000 */
[----:B------:R-:W-:-:S04]  /*12580*/  USHF.R.U32.HI UR4, URZ, 0x1f, UR5 ;  /* 0x0000001f3f047899 */ /* 0x000fc80008011605 */
[----:B------:R-:W-:-:S04]  /*12590*/  ULEA.HI.SX32 UR4, UR5, UR4, 0x1c ;  /* 0x0000000405047291 */ /* 0x000fc8000f8fe23f */
        /* <DEDUP_REMOVED lines=22> */
.L_x_4372:
[----:B------:R-:W-:Y:S01]  /*12700*/  VIADD R0, R17, 0x1e400 ;  /* 0x0001e40011007836 */ /* 0x000fe20000000000 */
[----:B------:R-:W-:Y:S04]  /*12710*/  BSSY B6, `(.L_x_4374) ;  /* 0x0000013000067945 */ /* 0x000fe80003800000 */
[----:B------:R-:W-:-:S13]  /*12720*/  LOP3.LUT P0, RZ, R0, 0x3ff, RZ, 0xc0, !PT ;  /* 0x000003ff00ff7812 */ /* 0x000fda000780c0ff */
[----:B------:R-:W-:Y:S05]  /*12730*/  @!P0 BRA `(.L_x_4375) ;  /* 0x0000000000408947 */ /* 0x000fea0003800000 */
[----:B------:R-:W-:Y:S01]  /*12740*/  MOV R2, 0x0 ;  /* 0x0000000000027802 */ /* 0x000fe20000000f00 */
[----:B------:R-:W-:Y:S01]  /*12750*/  ULDC.64 UR4, c[0x4][0x138] ;  /* 0x01004e0000047ab9 */ /* 0x000fe20000000a00 */
[----:B------:R-:W-:Y:S01]  /*12760*/  ULDC.64 UR6, c[0x4][0x140] ;  /* 0x0100500000067ab9 */ /* 0x000fe20000000a00 */
[----:B------:R-:W-:Y:S02]  /*12770*/  IMAD.U32 R4, RZ, RZ, UR4 ;  /* 0x00000004ff047e24 */ /* 0x000fe4000f8e00ff */
[----:B------:R-:W-:Y:S01]  /*12780*/  IMAD.U32 R5, RZ, RZ, UR5 ;  /* 0x00000005ff057e24 */ /* 0x000fe2000f8e00ff */
[----:B------:R-:W0:Y:S01]  /*12790*/  LDC.64 R2, c[0x4][R2] ;  /* 0x0100000002027b82 */ /* 0x000e220000000a00 */
[----:B------:R-:W-:Y:S01]  /*127a0*/  ULDC.64 UR4, c[0x4][0x70] ;  /* 0x01001c0000047ab9 */ /* 0x000fe20000000a00 */
        /* <DEDUP_REMOVED lines=8> */
[----:B0----5:R-:W-:Y:S05]  /*12830*/  CALL.ABS.NOINC R2 ;  /* 0x0000000002007343 */ /* 0x021fea0003c00000 */
.L_x_4375:
[----:B------:R-:W-:Y:S05]  /*12840*/  BSYNC B6 ;  /* 0x0000000000067941 */ /* 0x000fea0003800000 */
.L_x_4374:
        /* <DEDUP_REMOVED lines=20> */
.L_x_4378:
[----:B------:R0:W1:Y:S01]  /*12990*/  LDC.64 R2, c[0x4][R18] ;  /* 0x0100000012027b82 */ /* 0x0000620000000a00 */
[----:B------:R-:W-:Y:S01]  /*129a0*/  ULDC.64 UR4, c[0x4][0x138] ;  /* 0x01004e0000047ab9 */ /* 0x000fe20000000a00 */
[----:B------:R-:W-:Y:S01]  /*129b0*/  ULDC.64 UR6, c[0x4][0x140] ;  /* 0x0100500000067ab9 */ /* 0x000fe20000000a00 */
[----:B------:R-:W-:Y:S02]  /*129c0*/  IMAD.U32 R4, RZ, RZ, UR4 ;  /* 0x00000004ff047e24 */ /* 0x000fe4000f8e00ff */
        /* <DEDUP_REMOVED lines=11> */
.L_x_4377:
[----:B------:R-:W-:Y:S05]  /*12a80*/  BSYNC B6 ;  /* 0x0000000000067941 */ /* 0x000fea0003800000 */
.L_x_4376:
        /* <DEDUP_REMOVED lines=9> */
[----:B------:R-:W-:Y:S01]  /*12b20*/  ULDC UR4, c[0x0][0xc48] ;  /* 0x0003120000047ab9 */ /* 0x000fe20000000800 */
[----:B------:R-:W-:-:S05]  /*12b30*/  IMAD.U32 R3, RZ, RZ, UR5 ;  /* 0x00000005ff037e24 */ /* 0x000fca000f8e00ff */
[----:B------:R1:W5:Y:S01]  /*12b40*/  @P0 LDG.E R29, desc[UR36][R2.64] ;  /* 0x00000024021d0981 */ /* 0x000362000c1e1900 */
[----:B------:R-:W-:Y:S01]  /*12b50*/  UMOV UR5, 0xffffffff ;  /* 0xffffffff00057882 */ /* 0x000fe20000000000 */
[----:B------:R-:W-:Y:S02]  /*12b60*/  IMAD.U32 R22, RZ, RZ, UR4 ;  /* 0x00000004ff167e24 */ /* 0x000fe4000f8e00ff */
[----:B------:R-:W-:Y:S05]  /*12b70*/  BRA.DIV UR5, `(.L_x_4379) ;  /* 0x0000003605ac7947 */ /* 0x000fea000b800000 */
.L_x_4433:
        /* <DEDUP_REMOVED lines=22> */
[----:B------:R-:W-:Y:S02]  /*12ce0*/  @!P0 IMAD R7, R29, R7, R2 ;  /* 0x000000071d078224 */ /* 0x000fe400078e0202 */
[----:B------:R-:W-:-:S04]  /*12cf0*/  @!P0 IMAD.MOV.U32 R2, RZ, RZ, R9 ;  /* 0x000000ffff028224 */ /* 0x000fc800078e0009 */
        /* <DEDUP_REMOVED lines=9> */
[----:B------:R-:W-:Y:S01]  /*12d90*/  LOP3.LUT R16, R16, 0xffffff7f, RZ, 0xc0, !PT ;  /* 0xffffff7f10107812 */ /* 0x000fe200078ec0ff */
[----:B------:R-:W-:Y:S02]  /*12da0*/  IMAD.U32 R24, RZ, RZ, UR4 ;  /* 0x00000004ff187e24 */ /* 0x000fe4000f8e00ff */
        /* <DEDUP_REMOVED lines=10> */
.L_x_4380:
        /* <DEDUP_REMOVED lines=25> */
.L_x_4434:
[----:B------:R-:W-:Y:S05]  /*12fe0*/  BSYNC B0 ;  /* 0x0000000000007941 */ /* 0x000fea0003800000 */
.L_x_4381:
        /* <DEDUP_REMOVED lines=13> */
[----:B------:R-:W-:Y:S02]  /*130c0*/  IMAD.MOV.U32 R7, RZ, RZ, -0x60 ;  /* 0xffffffa0ff077424 */ /* 0x000fe400078e00ff */
[----:B------:R-:W-:Y:S02]  /*130d0*/  IMAD.IADD R3, R3, 0x1, R5 ;  /* 0x0000000103037824 */ /* 0x000fe400078e0205 */
[----:B------:R-:W-:Y:S02]  /*130e0*/  IMAD R5, R28, UR4, RZ ;  /* 0x000000041c057c24 */ /* 0x000fe4000f8e02ff */
[----:B------:R-:W-:-:S04]  /*130f0*/  IMAD.WIDE.U32 R2, R22, UR4, R2 ;  /* 0x0000000416027c25 */ /* 0x000fc8000f8e0002 */
[----:B------:R-:W-:Y:S01]  /*13100*/  IMAD R5, R22, UR5, R5 ;  /* 0x0000000516057c24 */ /* 0x000fe2000f8e0205 */
[----:B------:R-:W-:Y:S01]  /*13110*/  ULDC.64 UR4, c[0x0][0x2e8] ;  /* 0x0000ba0000047ab9 */ /* 0x000fe20000000a00 */
[----:B------:R-:W-:Y:S01]  /*13120*/  IMAD R7, R24, R7, UR38 ;  /* 0x0000002618077e24 */ /* 0x000fe2000f8e0207 */
[C---:B------:R-:W-:Y:S01]  /*13130*/  LEA R4, P0, R2.reuse, UR4, 0x1 ;  /* 0x0000000402047c11 */ /* 0x040fe2000f8008ff */
[----:B------:R-:W-:Y:S01]  /*13140*/  IMAD.IADD R3, R3, 0x1, R5 ;  /* 0x0000000103037824 */ /* 0x000fe200078e0205 */
[----:B------:R-:W-:Y:S01]  /*13150*/  UMOV UR4, 0xffffffff ;  /* 0xffffffff00047882 */ /* 0x000fe20000000000 */
[----:B------:R-:W-:Y:S02]  /*13160*/  IMAD.IADD R7, R7, 0x1, -R36 ;  /* 0x0000000107077824 */ /* 0x000fe400078e0a24 */
[----:B------:R-:W-:Y:S01]  /*13170*/  IMAD R5, R23, 0x4800, R30 ;  /* 0x0000480017057824 */ /* 0x000fe200078e021e */
[----:B------:R-:W-:Y:S02]  /*13180*/  LEA.HI.X R6, R2, UR5, R3, 0x1, P0 ;  /* 0x0000000502067c11 */ /* 0x000fe400080f0c03 */
[----:B------:R-:W-:Y:S01]  /*13190*/  ISETP.GE.AND P0, PT, R7, 0x1, PT ;  /* 0x000000010700780c */ /* 0x000fe20003f06270 */
[----:B------:R-:W-:-:S12]  /*131a0*/  BRA.DIV UR4, `(.L_x_4383) ;  /* 0x0000003204607947 */ /* 0x000fd8000b800000 */
[----:B------:R-:W0:Y:S01]  /*131b0*/  SHFL.IDX PT, R14, R4, RZ, 0x181f ;  /* 0x00181fff040e7589 */ /* 0x000e2200000e0000 */
[----:B------:R-:W-:-:S03]  /*131c0*/  @P0 IMAD R9, R5, 0x2, R17 ;  /* 0x0000000205090824 */ /* 0x000fc600078e0211 */
        /* <DEDUP_REMOVED lines=47> */
[----:B------:R0:W1:Y:S01]  /*134c0*/  SHFL.IDX PT, R8, R6, 0x5, 0x181f ;  /* 0x00b81f0006087f89 */ /* 0x00006200000e0000 */
[----:B------:R-:W-:-:S03]  /*134d0*/  @P0 IMAD.MOV.U32 R3, RZ, RZ, R9 ;  /* 0x000000ffff030224 */ /* 0x000fc600078e0009 */
[----:B------:R0:W2:Y:S04]  /*134e0*/  SHFL.IDX PT, R14, R4, 0x5, 0x181f ;  /* 0x00b81f00040e7f89 */ /* 0x0000a800000e0000 */
[----:B------:R0:W-:Y:S04]  /*134f0*/  @P0 LDGSTS.E.BYPASS.LTC128B.128 [R21+0x20400], desc[UR36][R2.64], !P4 ;  /* 0x2040000002150fae */ /* 0x0001e8000e101d64 */
[----:B------:R0:W-:Y:S04]  /*13500*/  @P0 LDGSTS.E.BYPASS.LTC128B.128 [R21+0x23400], desc[UR36][R2.64+0x80], !P3 ;  /* 0x2340008002150fae */ /* 0x0001e8000d901d64 */
[----:B------:R0:W-:Y:S02]  /*13510*/  @P0 LDGSTS.E.BYPASS.LTC128B.128 [R21+0x26400], desc[UR36][R2.64+0x100], !P2 ;  /* 0x2640010002150fae */ /* 0x0001e4000d101d64 */
.L_x_4448:
        /* <DEDUP_REMOVED lines=12> */
.L_x_4384:
        /* <DEDUP_REMOVED lines=10> */
.L_x_4385:
[----:B------:R1:W-:Y:S02]  /*13680*/  SYNCS.ARRIVE.TRANS64.A1T0 RZ, [R0+URZ+0x30830], RZ ;  /* 0x030830ff00ff79a7 */ /* 0x0003e4000810003f */
[----:B------:R-:W-:Y:S05]  /*13690*/  WARPSYNC.ALL ;  /* 0x0000000000007948 */ /* 0x000fea0003800000 */
[----:B------:R-:W-:Y:S01]  /*136a0*/  BSSY B6, `(.L_x_4386) ;  /* 0x0000015000067945 */ /* 0x000fe20003800000 */
[----:B-1----:R-:W-:Y:S01]  /*136b0*/  VIADD R0, R17, 0x12400 ;  /* 0x0001240011007836 */ /* 0x002fe20000000000 */
[----:B------:R-:W-:Y:S04]  /*136c0*/  BAR.SYNC.DEFER_BLOCKING 0x8, 0x180 ;  /* 0x0206000000007b1d */ /* 0x000fe80000010000 */
[----:B------:R-:W-:-:S13]  /*136d0*/  LOP3.LUT P0, RZ, R0, 0x3ff, RZ, 0xc0, !PT ;  /* 0x000003ff00ff7812 */ /* 0x000fda000780c0ff */
[----:B------:R-:W-:Y:S05]  /*136e0*/  @!P0 BRA `(.L_x_4387) ;  /* 0x0000000000408947 */ /* 0x000fea0003800000 */
[----:B0-----:R-:W-:Y:S01]  /*136f0*/  MOV R2, 0x0 ;  /* 0x0000000000027802 */ /* 0x001fe20000000f00 */
        /* <DEDUP_REMOVED lines=15> */
.L_x_4387:
[----:B------:R-:W-:Y:S05]  /*137f0*/  BSYNC B6 ;  /* 0x0000000000067941 */ /* 0x000fea0003800000 */
.L_x_4386:
        /* <DEDUP_REMOVED lines=9> */
[----:B------:R-:W-:Y:S02]  /*13890*/  LOP3.LUT P5, RZ, R16, 0x200, RZ, 0xc0, !PT ;  /* 0x0000020010ff7812 */ /* 0x000fe400078ac0ff */
[----:B------:R-:W-:-:S04]  /*138a0*/  UIMAD UR6, UR6, UR8, URZ ;  /* 0x00000008060672a4 */ /* 0x000fc8000f8e023f */
[----:B------:R-:W-:Y:S02]  /*138b0*/  UIMAD UR7, UR7, UR9, UR6 ;  /* 0x00000009070772a4 */ /* 0x000fe4000f8e0206 */
[----:B------:R-:W-:Y:S01]  /*138c0*/  USHF.R.S32.HI UR6, URZ, 0x1f, UR43 ;  /* 0x0000001f3f067899 */ /* 0x000fe2000801142b */
[----:B0-----:R-:W-:-:S05]  /*138d0*/  IMAD.SHL.U32 R2, R2, 0x10, RZ ;  /* 0x0000001002027824 */ /* 0x001fca00078e00ff */
[----:B------:R-:W-:-:S05]  /*138e0*/  LOP3.LUT R2, R36, 0x70, R2, 0xf8, !PT ;  /* 0x0000007024027812 */ /* 0x000fca00078ef802 */
[----:B------:R-:W-:-:S04]  /*138f0*/  VIADD R0, R2, UR44 ;  /* 0x0000002c02007c36 */ /* 0x000fc80008000000 */
        /* <DEDUP_REMOVED lines=35> */
[----:B------:R-:W-:-:S03]  /*13b30*/  VIADD R4, R36, UR44 ;  /* 0x0000002c24047c36 */ /* 0x000fc60008000000 */
[----:B------:R-:W1:Y:S01]  /*13b40*/  SHFL.IDX PT, R2, R5, RZ, 0x181f ;  /* 0x00181fff05027589 */ /* 0x000e6200000e0000 */
[C---:B------:R-:W-:Y:S01]  /*13b50*/  VIADD R7, R4.reuse, 0x10 ;  /* 0x0000001004077836 */ /* 0x040fe20000000000 */
[----:B------:R-:W-:Y:S02]  /*13b60*/  ISETP.GE.AND P0, PT, R4, UR39, PT ;  /* 0x0000002704007c0c */ /* 0x000fe4000bf06270 */
[----:B------:R-:W-:Y:S11]  /*13b70*/  SHFL.IDX PT, R6, R5, 0x1, 0x181f ;  /* 0x00381f0005067f89 */ /* 0x000ff600000e0000 */
        /* <DEDUP_REMOVED lines=66> */
[----:B------:R0:W1:Y:S01]  /*13fa0*/  SHFL.IDX PT, R6, R5, 0x7, 0x181f ;  /* 0x00f81f0005067f89 */ /* 0x00006200000e0000 */
[----:B------:R-:W-:-:S03]  /*13fb0*/  @!P0 IMAD.MOV.U32 R3, RZ, RZ, R7 ;  /* 0x000000ffff038224 */ /* 0x000fc600078e0007 */
[----:B------:R0:W2:Y:S04]  /*13fc0*/  SHFL.IDX PT, R14, R0, 0x7, 0x181f ;  /* 0x00f81f00000e7f89 */ /* 0x0000a800000e0000 */
[----:B------:R0:W-:Y:S04]  /*13fd0*/  @!P0 LDGSTS.E.BYPASS.LTC128B.128 [R31+0x15400], desc[UR36][R2.64], !P3 ;  /* 0x15400000021f8fae */ /* 0x0001e8000d901d64 */
[----:B------:R0:W-:Y:S04]  /*13fe0*/  @!P0 LDGSTS.E.BYPASS.LTC128B.128 [R31+0x19400], desc[UR36][R2.64+0x80], !P4 ;  /* 0x19400080021f8fae */ /* 0x0001e8000e101d64 */
[----:B------:R0:W-:Y:S02]  /*13ff0*/  @!P0 LDGSTS.E.BYPASS.LTC128B.128 [R31+0x1d400], desc[UR36][R2.64+0x100], !P5 ;  /* 0x1d400100021f8fae */ /* 0x0001e4000e901d64 */
.L_x_4465:
[----:B------:R-:W-:-:S05]  /*14000*/  VIADD R4, R4, 0x70 ;  /* 0x0000007004047836 */ /* 0x000fca0000000000 */
[----:B------:R-:W-:-:S13]  /*14010*/  ISETP.GE.AND P0, PT, R4, UR39, PT ;  /* 0x0000002704007c0c */ /* 0x000fda000bf06270 */
[----:B0-2---:R-:W-:-:S05]  /*14020*/  @!P0 LEA R2, P1, R37, R14, 0x1 ;  /* 0x0000000e25028211 */ /* 0x005fca00078208ff */
[----:B-1----:R-:W-:-:S05]  /*14030*/  @!P0 IMAD.X R3, RZ, RZ, R6, P1 ;  /* 0x000000ffff038224 */ /* 0x002fca00008e0606 */
[----:B------:R-:W-:Y:S01]  /*14040*/  @!PT LDS RZ, [RZ] ;  /* 0x00000000fffff984 */ /* 0x000fe20000000800 */
[----:B------:R-:W-:Y:S01]  /*14050*/  @!PT LDS RZ, [RZ] ;  /* 0x00000000fffff984 */ /* 0x000fe20000000800 */
[----:B------:R-:W-:Y:S01]  /*14060*/  @!PT LDS RZ, [RZ] ;  /* 0x00000000fffff984 */ /* 0x000fe20000000800 */
[----:B------:R0:W-:Y:S04]  /*14070*/  @!P0 LDGSTS.E.BYPASS.LTC128B.128 [R31+0x15c00], desc[UR36][R2.64], !P3 ;  /* 0x15c00000021f8fae */ /* 0x0001e8000d901d64 */
[----:B------:R0:W-:Y:S04]  /*14080*/  @!P0 LDGSTS.E.BYPASS.LTC128B.128 [R31+0x19c00], desc[UR36][R2.64+0x80], !P4 ;  /* 0x19c00080021f8fae */ /* 0x0001e8000e101d64 */
[----:B------:R0:W-:Y:S01]  /*14090*/  @!P0 LDGSTS.E.BYPASS.LTC128B.128 [R31+0x1dc00], desc[UR36][R2.64+0x100], !P5 ;  /* 0x1dc00100021f8fae */ /* 0x0001e2000e901d64 */
[----:B------:R-:W-:Y:S01]  /*140a0*/  PLOP3.LUT P0, PT, PT, PT, PT, 0x80, 0x0 ;  /* 0x000000000000781c */ /* 0x000fe20003f0f070 */
[----:B------:R-:W-:-:S12]  /*140b0*/  NOP ;  /* 0x0000000000007918 */ /* 0x000fd80000000000 */
.L_x_4389:
        /* <DEDUP_REMOVED lines=18> */
.L_x_4466:
[----:B------:R-:W-:Y:S05]  /*141e0*/  BSYNC B0 ;  /* 0x0000000000007941 */ /* 0x000fea0003800000 */
.L_x_4390:
[----:B------:R-:W-:-:S04]  /*141f0*/  UIADD3 UR4, UR45, -0x2, URZ ;  /* 0xfffffffe2d047890 */ /* 0x000fc8000fffe03f */
[----:B------:R-:W-:-:S06]  /*14200*/  UISETP.GE.AND UP0, UPT, UR4, UR46, UPT ;  /* 0x0000002e0400728c */ /* 0x000fcc000bf06270 */
[----:B------:R-:W-:-:S13]  /*14210*/  PLOP3.LUT P0, PT, PT, PT, UP0, 0x40, 0x0 ;  /* 0x000000000000781c */ /* 0x000fda0003f0e808 */
[----:B------:R-:W-:Y:S05]  /*14220*/  @P0 BRA `(.L_x_4392) ;  /* 0x0000000c00f80947 */ /* 0x000fea0003800000 */
[----:B------:R-:W-:Y:S01]  /*14230*/  BSSY B0, `(.L_x_4392) ;  /* 0x00000fd000007945 */ /* 0x000fe20003800000 */
[----:B------:R-:W-:Y:S02]  /*14240*/  IMAD.MOV.U32 R20, RZ, RZ, R26 ;  /* 0x000000ffff147224 */ /* 0x000fe400078e001a */
[----:B------:R-:W-:Y:S02]  /*14250*/  IMAD.MOV.U32 R9, RZ, RZ, R23 ;  /* 0x000000ffff097224 */ /* 0x000fe400078e0017 */
[----:B------:R-:W-:Y:S02]  /*14260*/  IMAD.MOV.U32 R27, RZ, RZ, R24 ;  /* 0x000000ffff1b7224 */ /* 0x000fe400078e0018 */
[----:B------:R-:W-:-:S07]  /*14270*/  IMAD.U32 R8, RZ, RZ, UR4 ;  /* 0x00000004ff087e24 */ /* 0x000fce000f8e00ff */
.L_x_4405:
[----:B------:R-:W1:Y:S01]  /*14280*/  LDC R3, c[0x0][0x430] ;  /* 0x00010c00ff037b82 */ /* 0x000e620000000800 */
[----:B0-----:R-:W0:Y:S01]  /*14290*/  S2R R0, SR_TID.X ;  /* 0x0000000000007919 */ /* 0x001e220000002100 */
[----:B------:R-:W-:Y:S01]  /*142a0*/  IMAD R10, R8, 0x60, R32 ;  /* 0x00000060080a7824 */ /* 0x000fe200078e0220 */
[----:B------:R-:W-:Y:S01]  /*142b0*/  LOP3.LUT P1, RZ, R16, 0x80, RZ, 0xc0, !PT ;  /* 0x0000008010ff7812 */ /* 0x000fe2000782c0ff */
[----:B------:R-:W-:Y:S01]  /*142c0*/  VIADD R23, R9, 0x1 ;  /* 0x0000000109177836 */ /* 0x000fe20000000000 */
[----:B-1----:R-:W-:Y:S01]  /*142d0*/  ISETP.NE.AND P0, PT, R3, 0x1, PT ;  /* 0x000000010300780c */ /* 0x002fe20003f05270 */
[----:B0-----:R-:W-:-:S12]  /*142e0*/  IMAD.SHL.U32 R0, R0, 0x10, RZ ;  /* 0x0000001000007824 */ /* 0x001fd800078e00ff */
[----:B------:R-:W0:Y:S01]  /*142f0*/  @P0 LDC R3, c[0x0][0x434] ;  /* 0x00010d00ff030b82 */ /* 0x000e220000000800 */
[----:B------:R-:W-:-:S04]  /*14300*/  LOP3.LUT R0, R36, 0x70, R0, 0xf8, !PT ;  /* 0x0000007024007812 */ /* 0x000fc800078ef800 */
[C---:B------:R-:W-:Y:S01]  /*14310*/  ISETP.GT.U32.AND P2, PT, R0.reuse, 0x5f, PT ;  /* 0x0000005f0000780c */ /* 0x040fe20003f44070 */
[----:B------:R-:W-:Y:S02]  /*14320*/  IMAD.IADD R10, R0, 0x1, R10 ;  /* 0x00000001000a7824 */ /* 0x000fe400078e020a */
[----:B------:R-:W1:Y:S02]  /*14330*/  @P0 LDC R5, c[0x0][0x438] ;  /* 0x00010e00ff050b82 */ /* 0x000e640000000800 */
[----:B------:R-:W-:-:S08]  /*14340*/  IMAD.MOV.U32 R11, RZ, RZ, R10 ;  /* 0x000000ffff0b7224 */ /* 0x000fd000078e000a */
[----:B------:R-:W2:Y:S01]  /*14350*/  @!P2 LDC.64 R6, c[0x0][0x428] ;  /* 0x00010a00ff06ab82 */ /* 0x000ea20000000a00 */
[----:B0-----:R-:W-:-:S05]  /*14360*/  @P0 IMAD.HI.U32 R0, R10, R3, RZ ;  /* 0x000000030a000227 */ /* 0x001fca00078e00ff */
[----:B-1----:R-:W-:Y:S02]  /*14370*/  @P0 SHF.R.U32.HI R11, RZ, R5, R0 ;  /* 0x00000005ff0b0219 */ /* 0x002fe40000011600 */
[----:B------:R-:W0:Y:S02]  /*14380*/  @!P2 LDC.64 R4, c[0x0][0x418] ;  /* 0x00010600ff04ab82 */ /* 0x000e240000000a00 */
[--C-:B------:R-:W-:Y:S01]  /*14390*/  @!P2 SHF.R.S32.HI R3, RZ, 0x1f, R11.reuse ;  /* 0x0000001fff03a819 */ /* 0x100fe2000001140b */
[----:B------:R-:W-:Y:S02]  /*143a0*/  @!P2 IMAD.MOV.U32 R2, RZ, RZ, R11 ;  /* 0x000000ffff02a224 */ /* 0x000fe400078e000b */
[-C--:B--2---:R-:W-:Y:S02]  /*143b0*/  @!P2 IMAD R0, R33, R6.reuse, RZ ;  /* 0x000000062100a224 */ /* 0x084fe400078e02ff */
[----:B------:R-:W-:-:S04]  /*143c0*/  @!P2 IMAD.WIDE.U32 R2, R29, R6, R2 ;  /* 0x000000061d02a225 */ /* 0x000fc800078e0002 */
[----:B------:R-:W-:-:S04]  /*143d0*/  @!P2 IMAD R7, R29, R7, R0 ;  /* 0x000000071d07a224 */ /* 0x000fc800078e0200 */
[----:B------:R-:W-:Y:S01]  /*143e0*/  @!P2 IMAD.IADD R0, R7, 0x1, R3 ;  /* 0x000000010700a824 */ /* 0x000fe200078e0203 */
[----:B0-----:R-:W-:-:S04]  /*143f0*/  @!P2 LEA R4, P0, R2, R4, 0x2 ;  /* 0x000000040204a211 */ /* 0x001fc800078010ff */
[----:B------:R-:W-:Y:S01]  /*14400*/  @!P2 LEA.HI.X R5, R2, R5, R0, 0x2, P0 ;  /* 0x000000050205a211 */ /* 0x000fe200000f1400 */
[----:B------:R-:W-:Y:S01]  /*14410*/  IMAD.MOV.U32 R0, RZ, RZ, RZ ;  /* 0x000000ffff007224 */ /* 0x000fe200078e00ff */
[C---:B------:R-:W-:Y:S01]  /*14420*/  ISETP.NE.AND P0, PT, R23.reuse, 0x2, PT ;  /* 0x000000021700780c */ /* 0x040fe20003f05270 */
[----:B------:R-:W-:Y:S01]  /*14430*/  IMAD.MOV R7, RZ, RZ, -R11 ;  /* 0x000000ffff077224 */ /* 0x000fe200078e0a0b */
        /* <DEDUP_REMOVED lines=10> */
.L_x_4393:
[----:B------:R-:W-:Y:S01]  /*144e0*/  IMAD R6, R23, 0x8, R17 ;  /* 0x0000000817067824 */ /* 0x000fe200078e0211 */
[----:B------:R-:W-:Y:S01]  /*144f0*/  SHF.L.U32 R3, R26, 0x1f, RZ ;  /* 0x0000001f1a037819 */ /* 0x000fe200000006ff */
[----:B------:R-:W-:Y:S03]  /*14500*/  BSSY B1, `(.L_x_4394) ;  /* 0x0000003000017945 */ /* 0x000fe60003800000 */
[----:B------:R-:W0:Y:S02]  /*14510*/  SYNCS.PHASECHK.TRANS64.TRYWAIT P0, [R6+URZ+0x30840], R3 ;  /* 0x03084003060075a7 */ /* 0x000e24000800017f */
[----:B0-----:R-:W-:Y:S05]  /*14520*/  @!P0 BRA `(.L_x_4395) ;  /* 0x0000003000248947 */ /* 0x001fea0003800000 */
.L_x_4467:
[----:B------:R-:W-:Y:S05]  /*14530*/  BSYNC B1 ;  /* 0x0000000000017941 */ /* 0x000fea0003800000 */
.L_x_4394:
[----:B------:R-:W-:Y:S01]  /*14540*/  SHF.R.S32.HI R21, RZ, 0x1f, R5 ;  /* 0x0000001fff157819 */ /* 0x000fe20000011405 */
[----:B------:R-:W-:Y:S01]  /*14550*/  ULDC.64 UR4, c[0x0][0x300] ;  /* 0x0000c00000047ab9 */ /* 0x000fe20000000a00 */
[----:B-----5:R-:W-:Y:S01]  /*14560*/  SHF.R.S32.HI R25, RZ, 0x1f, R0 ;  /* 0x0000001fff197819 */ /* 0x020fe20000011400 */
[----:B------:R-:W-:Y:S01]  /*14570*/  IMAD R8, R23, 0x4800, R30 ;  /* 0x0000480017087824 */ /* 0x000fe200078e021e */
        /* <DEDUP_REMOVED lines=16> */
[----:B------:R-:W-:-:S03]  /*14680*/  ULDC.64 UR4, c[0x0][0x2e8] ;  /* 0x0000ba0000047ab9 */ /* 0x000fc60000000a00 */
[----:B------:R-:W-:Y:S01]  /*14690*/  IMAD.IADD R3, R7, 0x1, R3 ;  /* 0x0000000107037824 */ /* 0x000fe200078e0203 */
[----:B------:R-:W-:Y:S01]  /*146a0*/  LEA R7, P0, R2, UR4, 0x1 ;  /* 0x0000000402077c11 */ /* 0x000fe2000f8008ff */
[----:B------:R-:W-:-:S03]  /*146b0*/  UMOV UR4, 0xffffffff ;  /* 0xffffffff00047882 */ /* 0x000fc60000000000 */
[----:B------:R-:W-:Y:S01]  /*146c0*/  LEA.HI.X R10, R2, UR5, R3, 0x1, P0 ;  /* 0x00000005020a7c11 */ /* 0x000fe200080f0c03 */
[----:B------:R-:W-:Y:S08]  /*146d0*/  BRA.DIV UR4, `(.L_x_4396) ;  /* 0x0000002e04cc7947 */ /* 0x000ff0000b800000 */
        /* <DEDUP_REMOVED lines=39> */
.L_x_4481:
        /* <DEDUP_REMOVED lines=8> */
[----:B------:R0:W-:Y:S01]  /*149d0*/  LDGSTS.E.BYPASS.LTC128B.128 [R8+0x26c00], desc[UR36][R2.64+0x100], !P1 ;  /* 0x26c0010002087fae */ /* 0x0001e2000c901d64 */
[----:B------:R-:W-:Y:S01]  /*149e0*/  NOP ;  /* 0x0000000000007918 */ /* 0x000fe20000000000 */
.L_x_4397:
        /* <DEDUP_REMOVED lines=10> */
.L_x_4398:
[----:B------:R1:W-:Y:S01]  /*14a90*/  SYNCS.ARRIVE.TRANS64.A1T0 RZ, [R6+URZ+0x30830], RZ ;  /* 0x030830ff06ff79a7 */ /* 0x0003e2000810003f */
[----:B------:R-:W-:Y:S05]  /*14aa0*/  @!P2 BRA `(.L_x_4399) ;  /* 0x000000000004a947 */ /* 0x000fea0003800000 */
[----:B------:R-:W-:Y:S01]  /*14ab0*/  BPT.TRAP 0x1 ;  /* 0x000000040000795c */ /* 0x000fe20000300000 */
.L_x_4399:
[----:B0-----:R-:W-:Y:S01]  /*14ac0*/  SHF.L.U32 R3, R20, 0x1f, RZ ;  /* 0x0000001f14037819 */ /* 0x001fe200000006ff */
[----:B-1----:R-:W-:Y:S01]  /*14ad0*/  IMAD R6, R9, 0x8, R17 ;  /* 0x0000000809067824 */ /* 0x002fe200078e0211 */
[----:B------:R-:W-:Y:S03]  /*14ae0*/  BSSY B1, `(.L_x_4400) ;  /* 0x0000003000017945 */ /* 0x000fe60003800000 */
[----:B------:R-:W0:Y:S02]  /*14af0*/  SYNCS.PHASECHK.TRANS64.TRYWAIT P0, [R6+URZ+0x30860], R3 ;  /* 0x03086003060075a7 */ /* 0x000e24000800017f */
[----:B0-----:R-:W-:Y:S05]  /*14b00*/  @!P0 BRA `(.L_x_4401) ;  /* 0x0000003000788947 */ /* 0x001fea0003800000 */
.L_x_4482:
[----:B------:R-:W-:Y:S05]  /*14b10*/  BSYNC B1 ;  /* 0x0000000000017941 */ /* 0x000fea0003800000 */
.L_x_4400:
[----:B------:R-:W-:Y:S01]  /*14b20*/  IMAD.MOV.U32 R2, RZ, RZ, -0x60 ;  /* 0xffffffa0ff027424 */ /* 0x000fe200078e00ff */
[----:B------:R-:W-:Y:S01]  /*14b30*/  UMOV UR4, 0xffffffff ;  /* 0xffffffff00047882 */ /* 0x000fe20000000000 */
[C---:B------:R-:W-:Y:S01]  /*14b40*/  LOP3.LUT P3, RZ, R16.reuse, 0x20, RZ, 0xc0, !PT ;  /* 0x0000002010ff7812 */ /* 0x040fe2000786c0ff */
[----:B------:R-:W-:Y:S01]  /*14b50*/  IMAD R7, R9, 0x4800, R30 ;  /* 0x0000480009077824 */ /* 0x000fe200078e021e */
[C---:B------:R-:W-:Y:S01]  /*14b60*/  LOP3.LUT P2, RZ, R16.reuse, 0x10, RZ, 0xc0, !PT ;  /* 0x0000001010ff7812 */ /* 0x040fe2000784c0ff */
[----:B0-----:R-:W-:Y:S01]  /*14b70*/  IMAD R3, R27, R2, UR38 ;  /* 0x000000261b037e24 */ /* 0x001fe2000f8e0202 */
[----:B------:R-:W-:-:S03]  /*14b80*/  LOP3.LUT P1, RZ, R16, 0x8, RZ, 0xc0, !PT ;  /* 0x0000000810ff7812 */ /* 0x000fc6000782c0ff */
[----:B------:R-:W-:Y:S01]  /*14b90*/  IMAD.IADD R8, R3, 0x1, -R36 ;  /* 0x0000000103087824 */ /* 0x000fe200078e0a24 */
[----:B------:R-:W-:Y:S09]  /*14ba0*/  BRA.DIV UR4, `(.L_x_4402) ;  /* 0x0000003204647947 */ /* 0x000ff2000b800000 */
        /* <DEDUP_REMOVED lines=52> */
[----:B--2-4-:R3:W-:Y:S02]  /*14ef0*/  LDGSTS.E.BYPASS.LTC128B.128 [R7+0x8400], desc[UR36][R2.64+0x100], !P0 ;  /* 0x0840010002077fae */ /* 0x0147e4000c101d64 */
.L_x_4496:
        /* <DEDUP_REMOVED lines=31> */
.L_x_4403:
        /* <DEDUP_REMOVED lines=10> */
.L_x_4404:
[C---:B------:R-:W-:Y:S01]  /*15190*/  ISETP.GT.AND P0, PT, R24.reuse, UR46, PT ;  /* 0x0000002e18007c0c */ /* 0x040fe2000bf04270 */
[----:B------:R1:W-:Y:S01]  /*151a0*/  SYNCS.ARRIVE.TRANS64.A1T0 RZ, [R6+URZ+0x30850], RZ ;  /* 0x030850ff06ff79a7 */ /* 0x0003e2000810003f */
[----:B------:R-:W-:Y:S02]  /*151b0*/  VIADD R8, R24, 0xffffffff ;  /* 0xffffffff18087836 */ /* 0x000fe40000000000 */
[----:B------:R-:W-:Y:S02]  /*151c0*/  IMAD.MOV.U32 R20, RZ, RZ, R26 ;  /* 0x000000ffff147224 */ /* 0x000fe400078e001a */
[----:B------:R-:W-:Y:S02]  /*151d0*/  IMAD.MOV.U32 R9, RZ, RZ, R23 ;  /* 0x000000ffff097224 */ /* 0x000fe400078e0017 */
[----:B------:R-:W-:-:S05]  /*151e0*/  IMAD.MOV.U32 R27, RZ, RZ, R24 ;  /* 0x000000ffff1b7224 */ /* 0x000fca00078e0018 */
[----:B-1----:R-:W-:Y:S05]  /*151f0*/  @P0 BRA `(.L_x_4405) ;  /* 0xfffffff000200947 */ /* 0x002fea000383ffff */
[----:B------:R-:W-:Y:S05]  /*15200*/  BSYNC B0 ;  /* 0x0000000000007941 */ /* 0x000fea0003800000 */
.L_x_4392:
        /* <DEDUP_REMOVED lines=17> */
.L_x_4407:
[----:B------:R-:W-:Y:S05]  /*15320*/  BSYNC B0 ;  /* 0x0000000000007941 */ /* 0x000fea0003800000 */
.L_x_4406:
[----:B------:R-:W-:-:S13]  /*15330*/  LOP3.LUT P0, RZ, R16, 0x80, RZ, 0xc0, !PT ;  /* 0x0000008010ff7812 */ /* 0x000fda000780c0ff */
[----:B------:R-:W-:Y:S05]  /*15340*/  @!P0 BRA `(.L_x_4408) ;  /* 0x0000000000048947 */ /* 0x000fea0003800000 */
[----:B------:R-:W-:Y:S01]  /*15350*/  BPT.TRAP 0x1 ;  /* 0x000000040000795c */ /* 0x000fe20000300000 */
.L_x_4408:
[----:B------:R-:W-:Y:S01]  /*15360*/  IMAD R4, R23, 0x8, R17 ;  /* 0x0000000817047824 */ /* 0x000fe200078e0211 */
[----:B------:R-:W-:Y:S01]  /*15370*/  SHF.L.U32 R3, R26, 0x1f, RZ ;  /* 0x0000001f1a037819 */ /* 0x000fe200000006ff */
[----:B------:R-:W-:Y:S01]  /*15380*/  IMAD.MOV.U32 R5, RZ, RZ, -0x60 ;  /* 0xffffffa0ff057424 */ /* 0x000fe200078e00ff */
[----:B------:R-:W-:Y:S02]  /*15390*/  BSSY B0, `(.L_x_4409) ;  /* 0x0000004000007945 */ /* 0x000fe40003800000 */
[----:B------:R-:W0:Y:S01]  /*153a0*/  SYNCS.PHASECHK.TRANS64.TRYWAIT P0, [R4+URZ+0x30860], R3 ;  /* 0x03086003040075a7 */ /* 0x000e22000800017f */
[----:B------:R-:W-:Y:S01]  /*153b0*/  IMAD R5, R24, R5, UR38 ;  /* 0x0000002618057e24 */ /* 0x000fe2000f8e0205 */
[----:B0-----:R-:W-:Y:S06]  /*153c0*/  @!P0 BRA `(.L_x_4410) ;  /* 0x0000003000588947 */ /* 0x001fec0003800000 */
.L_x_4497:
[----:B------:R-:W-:Y:S05]  /*153d0*/  BSYNC B0 ;  /* 0x0000000000007941 */ /* 0x000fea0003800000 */
.L_x_4409:
        /* <DEDUP_REMOVED lines=54> */
[----:B------:R-:W-:Y:S01]  /*15740*/  ISETP.LT.OR P0, PT, R5, 0x41, P4 ;  /* 0x000000410500780c */ /* 0x000fe20002701670 */
[----:B------:R2:W1:-:S12]  /*15750*/  SHFL.IDX PT, R7, R19, 0x5, 0x181f ;  /* 0x00b81f0013077f89 */ /* 0x00045800000e0000 */
[----:B------:R2:W-:Y:S01]  /*15760*/  LDGSTS.E.BYPASS.LTC128B.128 [R0+0x2400], desc[UR36][R2.64], !P0 ;  /* 0x0240000002007fae */ /* 0x0005e2000c101d64 */
[----:B------:R-:W-:-:S13]  /*15770*/  ISETP.LT.OR P0, PT, R5, 0x41, P3 ;  /* 0x000000410500780c */ /* 0x000fda0001f01670 */
[----:B------:R2:W-:Y:S01]  /*15780*/  LDGSTS.E.BYPASS.LTC128B.128 [R0+0x5400], desc[UR36][R2.64+0x80], !P0 ;  /* 0x0540008002007fae */ /* 0x0005e2000c101d64 */
[----:B------:R-:W-:-:S13]  /*15790*/  ISETP.LT.OR P0, PT, R5, 0x41, P1 ;  /* 0x000000410500780c */ /* 0x000fda0000f01670 */
[----:B-1-3--:R2:W-:Y:S02]  /*157a0*/  LDGSTS.E.BYPASS.LTC128B.128 [R0+0x8400], desc[UR36][R2.64+0x100], !P0 ;  /* 0x0840010002007fae */ /* 0x00a5e4000c101d64 */
.L_x_4511:
[----:B0-2---:R-:W-:-:S05]  /*157b0*/  IADD3 R2, P0, R14, R6, RZ ;  /* 0x000000060e027210 */ /* 0x005fca0007f1e0ff */
        /* <DEDUP_REMOVED lines=12> */
.L_x_4412:
        /* <DEDUP_REMOVED lines=10> */
.L_x_4413:
[----:B------:R1:W-:Y:S01]  /*15920*/  SYNCS.ARRIVE.TRANS64.A1T0 RZ, [R4+URZ+0x30850], RZ ;  /* 0x030850ff04ff79a7 */ /* 0x0003e2000810003f */
[----:B------:R-:W-:-:S05]  /*15930*/  VIADD R23, R23, 0x1 ;  /* 0x0000000117177836 */ /* 0x000fca0000000000 */
[----:B------:R-:W-:-:S04]  /*15940*/  ISETP.NE.AND P0, PT, R23, 0x2, PT ;  /* 0x000000021700780c */ /* 0x000fc80003f05270 */
[----:B0-----:R-:W-:Y:S02]  /*15950*/  SEL R3, RZ, 0x1, P0 ;  /* 0x00000001ff037807 */ /* 0x001fe40000000000 */
[----:B------:R-:W-:Y:S02]  /*15960*/  SEL R23, R23, RZ, P0 ;  /* 0x000000ff17177207 */ /* 0x000fe40000000000 */
[----:B-1----:R-:W-:-:S07]  /*15970*/  LOP3.LUT R26, R26, R3, RZ, 0x3c, !PT ;  /* 0x000000031a1a7212 */ /* 0x002fce00078e3cff */
.L_x_4373:
[----:B------:R-:W-:Y:S05]  /*15980*/  BSYNC B7 ;  /* 0x0000000000077941 */ /* 0x000fea0003800000 */
.L_x_4371:
        /* <DEDUP_REMOVED lines=11> */
.L_x_4414:
[----:B------:R-:W-:-:S03]  /*15a40*/  UMOV UR4, 0xffffffff ;  /* 0xffffffff00047882 */ /* 0x000fc60000000000 */
[----:B------:R-:W-:Y:S05]  /*15a50*/  BRA.DIV UR4, `(.L_x_4416) ;  /* 0x0000003204f87947 */ /* 0x000fea000b800000 */
[----:B------:R0:W1:Y:S02]  /*15a60*/  SHFL.IDX PT, R14, R34, RZ, 0x1f ;  /* 0x00001fff220e7589 */ /* 0x00006400000e0000 */
.L_x_4514:
        /* <DEDUP_REMOVED lines=8> */
.L_x_4415:
[----:B------:R-:W-:Y:S02]  /*15af0*/  ULDC UR4, c[0x0][0xc38] ;  /* 0x00030e0000047ab9 */ /* 0x000fe40000000800 */
[----:B-1----:R-:W-:-:S13]  /*15b00*/  ISETP.GE.AND P0, PT, R34, UR4, PT ;  /* 0x0000000422007c0c */ /* 0x002fda000bf06270 */
[----:B------:R-:W-:Y:S05]  /*15b10*/  @!P0 BRA `(.L_x_4417) ;  /* 0xffffffc000b48947 */ /* 0x000fea000383ffff */
.L_x_4362:
        /* <DEDUP_REMOVED lines=12> */
.L_x_4515:
[----:B------:R-:W-:Y:S05]  /*15be0*/  BSYNC B0 ;  /* 0x0000000000007941 */ /* 0x000fea0003800000 */
.L_x_4418:
[----:B------:R-:W-:-:S03]  /*15bf0*/  UMOV UR4, 0xffffffff ;  /* 0xffffffff00047882 */ /* 0x000fc60000000000 */
[----:B------:R-:W-:Y:S05]  /*15c00*/  BRA.DIV UR4, `(.L_x_4420) ;  /* 0x0000003204c87947 */ /* 0x000fea000b800000 */
[----:B-1----:R-:W1:Y:S02]  /*15c10*/  S2R R0, SR_TID.X ;  /* 0x0000000000007919 */ /* 0x002e640000002100 */
[----:B-1----:R-:W-:-:S04]  /*15c20*/  SHF.R.U32.HI R0, RZ, 0x5, R0 ;  /* 0x00000005ff007819 */ /* 0x002fc80000011600 */
[----:B------:R-:W-:-:S05]  /*15c30*/  LOP3.LUT R0, R0, 0x3, RZ, 0xc0, !PT ;  /* 0x0000000300007812 */ /* 0x000fca00078ec0ff */
[----:B------:R1:W2:Y:S02]  /*15c40*/  SHFL.IDX PT, R14, R0, RZ, 0x1f ;  /* 0x00001fff000e7589 */ /* 0x0002a400000e0000 */
.L_x_4518:
[----:B--2---:R-:W-:Y:S01]  /*15c50*/  ISETP.NE.AND P0, PT, R14, RZ, PT ;  /* 0x000000ff0e00720c */ /* 0x004fe20003f05270 */
[----:B------:R-:W-:-:S12]  /*15c60*/  BSSY B0, `(.L_x_4421) ;  /* 0x0000026000007945 */ /* 0x000fd80003800000 */
[----:B------:R-:W-:Y:S05]  /*15c70*/  @P0 BRA `(.L_x_4422) ;  /* 0x0000000000900947 */ /* 0x000fea0003800000 */
[----:B------:R-:W-:-:S03]  /*15c80*/  UMOV UR4, 0xffffffff ;  /* 0xffffffff00047882 */ /* 0x000fc60000000000 */
[----:B------:R-:W-:Y:S05]  /*15c90*/  BRA.DIV UR4, `(.L_x_4423) ;  /* 0x0000003204d87947 */ /* 0x000fea000b800000 */
[----:B------:R-:W-:-:S13]  /*15ca0*/  ELECT P6, URZ, PT ;  /* 0x00000000003f782f */ /* 0x000fda00038c0000 */
.L_x_4521:
        /* <DEDUP_REMOVED lines=8> */
.L_x_4424:
[C---:B------:R-:W-:Y:S01]  /*15d30*/  IMAD R5, R23.reuse, 0x8, R4 ;  /* 0x0000000817057824 */ /* 0x040fe200078e0204 */
[----:B------:R-:W-:Y:S01]  /*15d40*/  SHF.L.U32 R0, R26, 0x1f, RZ ;  /* 0x0000001f1a007819 */ /* 0x000fe200000006ff */
[----:B------:R-:W-:-:S03]  /*15d50*/  VIADD R23, R23, 0x1 ;  /* 0x0000000117177836 */ /* 0x000fc60000000000 */
[----:B------:R-:W1:Y:S02]  /*15d60*/  SYNCS.PHASECHK.TRANS64.TRYWAIT P1, [R5+URZ+0x30840], R0 ;  /* 0x03084000050075a7 */ /* 0x000e64000802017f */
[----:B------:R-:W-:-:S04]  /*15d70*/  ISETP.NE.AND P2, PT, R23, 0x2, PT ;  /* 0x000000021700780c */ /* 0x000fc80003f45270 */
[----:B------:R-:W-:Y:S01]  /*15d80*/  SEL R3, RZ, 0x1, P2 ;  /* 0x00000001ff037807 */ /* 0x000fe20001000000 */
[----:B-1----:R-:W-:Y:S08]  /*15d90*/  @!P1 BRA `(.L_x_4425) ;  /* 0x0000003000b89947 */ /* 0x002ff00003800000 */
.L_x_4522:
[----:B------:R-:W-:Y:S02]  /*15da0*/  SEL R23, R23, RZ, P2 ;  /* 0x000000ff17177207 */ /* 0x000fe40001000000 */
[----:B------:R-:W-:Y:S01]  /*15db0*/  LOP3.LUT R2, R26, R3, RZ, 0x3c, !PT ;  /* 0x000000031a027212 */ /* 0x000fe200078e3cff */
[----:B------:R-:W-:Y:S06]  /*15dc0*/  @!P0 BRA `(.L_x_4426) ;  /* 0x0000000000048947 */ /* 0x000fec0003800000 */
[----:B------:R-:W-:Y:S01]  /*15dd0*/  BPT.TRAP 0x1 ;  /* 0x000000040000795c */ /* 0x000fe20000300000 */
.L_x_4426:
[----:B------:R-:W-:Y:S01]  /*15de0*/  IMAD R23, R23, 0x8, R4 ;  /* 0x0000000817177824 */ /* 0x000fe200078e0204 */
[----:B------:R-:W-:-:S04]  /*15df0*/  SHF.L.U32 R2, R2, 0x1f, RZ ;  /* 0x0000001f02027819 */ /* 0x000fc800000006ff */
[----:B------:R-:W2:Y:S02]  /*15e00*/  SYNCS.PHASECHK.TRANS64.TRYWAIT P1, [R23+URZ+0x30840], R2 ;  /* 0x03084002170075a7 */ /* 0x000ea4000802017f */
[----:B--2---:R-:W-:Y:S05]  /*15e10*/  @!P1 BRA `(.L_x_4427) ;  /* 0x0000003000ac9947 */ /* 0x004fea0003800000 */
.L_x_4523:
[----:B------:R-:W-:Y:S05]  /*15e20*/  @!P0 BRA `(.L_x_4428) ;  /* 0x0000000000048947 */ /* 0x000fea0003800000 */
[----:B------:R-:W-:Y:S01]  /*15e30*/  BPT.TRAP 0x1 ;  /* 0x000000040000795c */ /* 0x000fe20000300000 */
.L_x_4428:
[----:B------:R-:W3:Y:S02]  /*15e40*/  SYNCS.PHASECHK.TRANS64.TRYWAIT P1, [R5+URZ+0x30860], R0 ;  /* 0x03086000050075a7 */ /* 0x000ee4000802017f */
[----:B---3--:R-:W-:Y:S05]  /*15e50*/  @!P1 BRA `(.L_x_4429) ;  /* 0x0000003000b09947 */ /* 0x008fea0003800000 */
.L_x_4524:
[----:B------:R-:W-:Y:S05]  /*15e60*/  @!P0 BRA `(.L_x_4430) ;  /* 0x0000000000048947 */ /* 0x000fea0003800000 */
[----:B------:R-:W-:Y:S01]  /*15e70*/  BPT.TRAP 0x1 ;  /* 0x000000040000795c */ /* 0x000fe20000300000 */
.L_x_4430:
[----:B----4-:R4:W0:Y:S02]  /*15e80*/  SYNCS.PHASECHK.TRANS64.TRYWAIT P0, [R23+URZ+0x30860], R2 ;  /* 0x03086002170075a7 */ /* 0x010824000800017f */
[----:B0-----:R-:W-:Y:S05]  /*15e90*/  @!P0 NANOSLEEP.SYNCS 0x989680 ;  /* 0x009896800000895d */ /* 0x001fea0003900000 */
[----:B------:R-:W0:Y:S02]  /*15ea0*/  @!P0 SYNCS.PHASECHK.TRANS64 P0, [R23+URZ+0x30860], R2 ;  /* 0x03086002170085a7 */ /* 0x000e24000800007f */
[----:B0-----:R-:W-:Y:S05]  /*15eb0*/  @!P0 BRA `(.L_x_4430) ;  /* 0xfffffffc00f08947 */ /* 0x001fea000383ffff */
.L_x_4422:
[----:B------:R-:W-:Y:S05]  /*15ec0*/  BSYNC B0 ;  /* 0x0000000000007941 */ /* 0x000fea0003800000 */
.L_x_4421:
[----:B------:R-:W-:Y:S05]  /*15ed0*/  EXIT ;  /* 0x000000000000794d */ /* 0x000fea0003800000 */
.L_x_4267:
[----:B0-----:R-:W-:-:S04]  /*15ee0*/  IMAD.U32 R3, RZ, RZ, UR40 ;  /* 0x00000028ff037e24 */ /* 0x001fc8000f8e00ff */
[----:B------:R0:W1:Y:S03]  /*15ef0*/  SYNCS.PHASECHK.TRANS64.TRYWAIT P1, [R3+URZ+0x30800], R0 ;  /* 0x03080000030075a7 */ /* 0x000066000802017f */
[----:B-1----:R-:W-:Y:S05]  /*15f00*/  @!P1 NANOSLEEP.SYNCS 0x989680 ;  /* 0x009896800000995d */ /* 0x002fea0003900000 */
[----:B------:R-:W1:Y:S02]  /*15f10*/  @!P1 SYNCS.PHASECHK.TRANS64 P1, [R3+URZ+0x30800], R0 ;  /* 0x03080000030095a7 */ /* 0x000e64000802007f */
[----:B-1----:R-:W-:Y:S05]  /*15f20*/  @!P1 BRA `(.L_x_4267) ;  /* 0xfffffffc00ec9947 */ /* 0x002fea000383ffff */
[----:B------:R-:W-:Y:S05]  /*15f30*/  BRA `(.L_x_4431) ;  /* 0xfffffebc00047947 */ /* 0x000fea000383ffff */
.L_x_4271:
[----:B-1----:R1:W2:Y:S02]  /*15f40*/  SYNCS.PHASECHK.TRANS64.TRYWAIT P1, [R13+URZ+0x30830], R0 ;  /* 0x030830000d0075a7 */ /* 0x0022a4000802017f */
[----:B--2---:R-:W-:Y:S05]  /*15f50*/  @!P1 NANOSLEEP.SYNCS 0x989680 ;  /* 0x009896800000995d */ /* 0x004fea0003900000 */
[----:B------:R-:W2:Y:S02]  /*15f60*/  @!P1 SYNCS.PHASECHK.TRANS64 P1, [R13+URZ+0x30830], R0 ;  /* 0x030830000d0095a7 */ /* 0x000ea4000802007f */
[----:B--2---:R-:W-:Y:S05]  /*15f70*/  @!P1 BRA `(.L_x_4271) ;  /* 0xfffffffc00f09947 */ /* 0x004fea000383ffff */
[----:B------:R-:W-:Y:S05]  /*15f80*/  BRA `(.L_x_4270) ;  /* 0xfffffebc00207947 */ /* 0x000fea000383ffff */
.L_x_4288:
[----:B-1----:R-:W-:-:S04]  /*15f90*/  IMAD.U32 R10, RZ, RZ, UR7 ;  /* 0x00000007ff0a7e24 */ /* 0x002fc8000f8e00ff */
[----:B------:R1:W2:Y:S03]  /*15fa0*/  SYNCS.PHASECHK.TRANS64.TRYWAIT P1, [R10+URZ+0x30830], R9 ;  /* 0x030830090a0075a7 */ /* 0x0002a6000802017f */
[----:B--2---:R-:W-:Y:S05]  /*15fb0*/  @!P1 NANOSLEEP.SYNCS 0x989680 ;  /* 0x009896800000995d */ /* 0x004fea0003900000 */
[----:B------:R-:W2:Y:S02]  /*15fc0*/  @!P1 SYNCS.PHASECHK.TRANS64 P1, [R10+URZ+0x30830], R9 ;  /* 0x030830090a0095a7 */ /* 0x000ea4000802007f */
[----:B--2---:R-:W-:Y:S05]  /*15fd0*/  @!P1 BRA `(.L_x_4288) ;  /* 0xfffffffc00ec9947 */ /* 0x004fea000383ffff */
[----:B------:R-:W-:Y:S05]  /*15fe0*/  BRA `(.L_x_4287) ;  /* 0xfffffeec00fc7947 */ /* 0x000fea000383ffff */
.L_x_4292:
[----:B01----:R-:W-:-:S04]  /*15ff0*/  IMAD.U32 R9, RZ, RZ, UR6 ;  /* 0x00000006ff097e24 */ /* 0x003fc8000f8e00ff */
[----:B------:R0:W1:Y:S03]  /*16000*/  SYNCS.PHASECHK.TRANS64.TRYWAIT P1, [R9+URZ+0x30850], R0 ;  /* 0x03085000090075a7 */ /* 0x000066000802017f */
[----:B-1----:R-:W-:Y:S05]  /*16010*/  @!P1 NANOSLEEP.SYNCS 0x989680 ;  /* 0x009896800000995d */ /* 0x002fea0003900000 */
[----:B------:R-:W1:Y:S02]  /*16020*/  @!P1 SYNCS.PHASECHK.TRANS64 P1, [R9+URZ+0x30850], R0 ;  /* 0x03085000090095a7 */ /* 0x000e64000802007f */
[----:B-1----:R-:W-:Y:S05]  /*16030*/  @!P1 BRA `(.L_x_4292) ;  /* 0xfffffffc00ec9947 */ /* 0x002fea000383ffff */
[----:B------:R-:W-:Y:S05]  /*16040*/  BRA `(.L_x_4291) ;  /* 0xfffffef800ac7947 */ /* 0x000fea000383ffff */
.L_x_4311:
[----:B-1----:R-:W-:-:S04]  /*16050*/  IMAD.U32 R10, RZ, RZ, UR7 ;  /* 0x00000007ff0a7e24 */ /* 0x002fc8000f8e00ff */
[----:B------:R1:W2:Y:S03]  /*16060*/  SYNCS.PHASECHK.TRANS64.TRYWAIT P1, [R10+URZ+0x30830], R9 ;  /* 0x030830090a0075a7 */ /* 0x0002a6000802017f */
[----:B--2---:R-:W-:Y:S05]  /*16070*/  @!P1 NANOSLEEP.SYNCS 0x989680 ;  /* 0x009896800000995d */ /* 0x004fea0003900000 */
[----:B------:R-:W2:Y:S02]  /*16080*/  @!P1 SYNCS.PHASECHK.TRANS64 P1, [R10+URZ+0x30830], R9 ;  /* 0x030830090a0095a7 */ /* 0x000ea4000802007f */
[----:B--2---:R-:W-:Y:S05]  /*16090*/  @!P1 BRA `(.L_x_4311) ;  /* 0xfffffffc00ec9947 */ /* 0x004fea000383ffff */
[----:B------:R-:W-:Y:S05]  /*160a0*/  BRA `(.L_x_4310) ;  /* 0xffffff2800307947 */ /* 0x000fea000383ffff */
.L_x_4315:
[----:B01----:R-:W-:-:S04]  /*160b0*/  IMAD.U32 R9, RZ, RZ, UR6 ;  /* 0x00000006ff097e24 */ /* 0x003fc8000f8e00ff */
[----:B------:R0:W1:Y:S03]  /*160c0*/  SYNCS.PHASECHK.TRANS64.TRYWAIT P1, [R9+URZ+0x30850], R0 ;  /* 0x03085000090075a7 */ /* 0x000066000802017f */
[----:B-1----:R-:W-:Y:S05]  /*160d0*/  @!P1 NANOSLEEP.SYNCS 0x989680 ;  /* 0x009896800000995d */ /* 0x002fea0003900000 */
[----:B------:R-:W1:Y:S02]  /*160e0*/  @!P1 SYNCS.PHASECHK.TRANS64 P1, [R9+URZ+0x30850], R0 ;  /* 0x03085000090095a7 */ /* 0x000e64000802007f */
[----:B-1----:R-:W-:Y:S05]  /*160f0*/  @!P1 BRA `(.L_x_4315) ;  /* 0xfffffffc00ec9947 */ /* 0x002fea000383ffff */
[----:B------:R-:W-:Y:S05]  /*16100*/  BRA `(.L_x_4314) ;  /* 0xffffff3000e07947 */ /* 0x000fea000383ffff */
.L_x_4323:
[----:B-1----:R-:W-:-:S04]  /*16110*/  IMAD.U32 R10, RZ, RZ, UR6 ;  /* 0x00000006ff0a7e24 */ /* 0x002fc8000f8e00ff */
[----:B------:R1:W2:Y:S03]  /*16120*/  SYNCS.PHASECHK.TRANS64.TRYWAIT P1, [R10+URZ+0x30830], R9 ;  /* 0x030830090a0075a7 */ /* 0x0002a6000802017f */
[----:B--2---:R-:W-:Y:S05]  /*16130*/  @!P1 NANOSLEEP.SYNCS 0x989680 ;  /* 0x009896800000995d */ /* 0x004fea0003900000 */
[----:B------:R-:W2:Y:S02]  /*16140*/  @!P1 SYNCS.PHASECHK.TRANS64 P1, [R10+URZ+0x30830], R9 ;  /* 0x030830090a0095a7 */ /* 0x000ea4000802007f */
[----:B--2---:R-:W-:Y:S05]  /*16150*/  @!P1 BRA `(.L_x_4323) ;  /* 0xfffffffc00ec9947 */ /* 0x004fea000383ffff */
[----:B------:R-:W-:Y:S05]  /*16160*/  BRA `(.L_x_4322) ;  /* 0xffffff4c002c7947 */ /* 0x000fea000383ffff */
.L_x_4327:
[----:B01----:R-:W-:-:S04]  /*16170*/  IMAD.U32 R9, RZ, RZ, UR10 ;  /* 0x0000000aff097e24 */ /* 0x003fc8000f8e00ff */
[----:B------:R0:W1:Y:S03]  /*16180*/  SYNCS.PHASECHK.TRANS64.TRYWAIT P1, [R9+URZ+0x30850], R0 ;  /* 0x03085000090075a7 */ /* 0x000066000802017f */
[----:B-1----:R-:W-:Y:S05]  /*16190*/  @!P1 NANOSLEEP.SYNCS 0x989680 ;  /* 0x009896800000995d */ /* 0x002fea0003900000 */
[----:B------:R-:W1:Y:S02]  /*161a0*/  @!P1 SYNCS.PHASECHK.TRANS64 P1, [R9+URZ+0x30850], R0 ;  /* 0x03085000090095a7 */ /* 0x000e64000802007f */
[----:B-1----:R-:W-:Y:S05]  /*161b0*/  @!P1 BRA `(.L_x_4327) ;  /* 0xfffffffc00ec9947 */ /* 0x002fea000383ffff */
[----:B------:R-:W-:Y:S05]  /*161c0*/  BRA `(.L_x_4326) ;  /* 0xffffff5400dc7947 */ /* 0x000fea000383ffff */
.L_x_4342:
[----:B-1----:R-:W-:-:S04]  /*161d0*/  IMAD.U32 R5, RZ, RZ, UR5 ;  /* 0x00000005ff057e24 */ /* 0x002fc8000f8e00ff */
[----:B------:R1:W2:Y:S03]  /*161e0*/  SYNCS.PHASECHK.TRANS64.TRYWAIT P1, [R5+URZ+0x30850], R0 ;  /* 0x03085000050075a7 */ /* 0x0002a6000802017f */
[----:B--2---:R-:W-:Y:S05]  /*161f0*/  @!P1 NANOSLEEP.SYNCS 0x989680 ;  /* 0x009896800000995d */ /* 0x004fea0003900000 */
[----:B------:R-:W2:Y:S02]  /*16200*/  @!P1 SYNCS.PHASECHK.TRANS64 P1, [R5+URZ+0x30850], R0 ;  /* 0x03085000050095a7 */ /* 0x000ea4000802007f */
[----:B--2---:R-:W-:Y:S05]  /*16210*/  @!P1 BRA `(.L_x_4342) ;  /* 0xfffffffc00ec9947 */ /* 0x004fea000383ffff */
[----:B------:R-:W-:Y:S05]  /*16220*/  BRA `(.L_x_4341) ;  /* 0xffffff8800107947 */ /* 0x000fea000383ffff */
.L_x_4379:
[----:B------:R-:W2:Y:S01]  /*16230*/  S2R R18, SR_TID.X ;  /* 0x0000000000127919 */ /* 0x000ea20000002100 */
[----:B------:R-:W-:Y:S02]  /*16240*/  IMAD.MOV.U32 R12, RZ, RZ, RZ ;  /* 0x000000ffff0c7224 */ /* 0x000fe400078e00ff */
        /* <DEDUP_REMOVED lines=8> */
.L_x_4432:
[----:B------:R-:W-:Y:S05]  /*162d0*/  BRA `(.L_x_4433) ;  /* 0xffffffc800287947 */ /* 0x000fea000383ffff */
.L_x_4382:
[----:B0-----:R0:W1:Y:S02]  /*162e0*/  SYNCS.PHASECHK.TRANS64.TRYWAIT P0, [R0+URZ+0x30840], R3 ;  /* 0x03084003000075a7 */ /* 0x001064000800017f */
[----:B-1----:R-:W-:Y:S05]  /*162f0*/  @!P0 NANOSLEEP.SYNCS 0x989680 ;  /* 0x009896800000895d */ /* 0x002fea0003900000 */
[----:B------:R-:W1:Y:S02]  /*16300*/  @!P0 SYNCS.PHASECHK.TRANS64 P0, [R0+URZ+0x30840], R3 ;  /* 0x03084003000085a7 */ /* 0x000e64000800007f */
[----:B-1----:R-:W-:Y:S05]  /*16310*/  @!P0 BRA `(.L_x_4382) ;  /* 0xfffffffc00f08947 */ /* 0x002fea000383ffff */
[----:B------:R-:W-:Y:S05]  /*16320*/  BRA `(.L_x_4434) ;  /* 0xffffffcc002c7947 */ /* 0x000fea000383ffff */
.L_x_4383:
        /* <DEDUP_REMOVED lines=8> */
.L_x_4436:
[----:B------:R-:W-:Y:S05]  /*163b0*/  BSYNC B0 ;  /* 0x0000000000007941 */ /* 0x000fea0003800000 */
.L_x_4435:
        /* <DEDUP_REMOVED lines=9> */
.L_x_4437:
        /* <DEDUP_REMOVED lines=8> */
.L_x_4438:
[----:B------:R-:W-:Y:S01]  /*164d0*/  @!PT LDS RZ, [RZ] ;  /* 0x00000000fffff984 */ /* 0x000fe20000000800 */
[----:B------:R-:W-:Y:S01]  /*164e0*/  @!PT LDS RZ, [RZ] ;  /* 0x00000000fffff984 */ /* 0x000fe20000000800 */
[----:B------:R-:W-:Y:S01]  /*164f0*/  @!PT LDS RZ, [RZ] ;  /* 0x00000000fffff984 */ /* 0x000fe20000000800 */
[----:B------:R0:W-:Y:S04]  /*16500*/  @P0 LDGSTS.E.BYPASS.LTC128B.128 [R9+0x1e400], desc[UR36][R2.64], !P4 ;  /* 0x1e40000002090fae */ /* 0x0001e8000e101d64 */
[----:B------:R0:W-:Y:S04]  /*16510*/  @P0 LDGSTS.E.BYPASS.LTC128B.128 [R9+0x21400], desc[UR36][R2.64+0x80], !P3 ;  /* 0x2140008002090fae */ /* 0x0001e8000d901d64 */
[----:B------:R0:W-:Y:S01]  /*16520*/  @P0 LDGSTS.E.BYPASS.LTC128B.128 [R9+0x24400], desc[UR36][R2.64+0x100], !P2 ;  /* 0x2440010002090fae */ /* 0x0001e2000d101d64 */
[----:B------:R-:W-:Y:S01]  /*16530*/  ISETP.GE.AND P0, PT, R7, 0x11, PT ;  /* 0x000000110700780c */ /* 0x000fe20003f06270 */
[----:B------:R-:W-:-:S02]  /*16540*/  IMAD.MOV.U32 R13, RZ, RZ, R4 ;  /* 0x000000ffff0d7224 */ /* 0x000fc400078e0004 */
[----:B------:R-:W-:-:S10]  /*16550*/  IMAD.MOV.U32 R8, RZ, RZ, R14 ;  /* 0x000000ffff087224 */ /* 0x000fd400078e000e */
[----:B0-----:R-:W-:Y:S05]  /*16560*/  WARPSYNC.COLLECTIVE R15, `(.L_x_4439) ;  /* 0x000000000f087348 */ /* 0x001fea0003c00000 */
[----:B------:R1:W2:Y:S02]  /*16570*/  SHFL.IDX P6, R14, R13, R12, R11 ;  /* 0x0000000c0d0e7389 */ /* 0x0002a400000c000b */
[----:B012---:R-:W-:Y:S01]  /*16580*/  ENDCOLLECTIVE ;  /* 0x000000000000791b */ /* 0x007fe20003800000 */
.L_x_4439:
[----:B------:R-:W-:Y:S02]  /*16590*/  @P0 IMAD R25, R5, 0x2, R17 ;  /* 0x0000000205190824 */ /* 0x000fe400078e0211 */
[----:B------:R-:W-:Y:S02]  /*165a0*/  IMAD.MOV.U32 R13, RZ, RZ, R6 ;  /* 0x000000ffff0d7224 */ /* 0x000fe400078e0006 */
[----:B------:R-:W-:Y:S01]  /*165b0*/  IMAD.MOV.U32 R12, RZ, RZ, 0x2 ;  /* 0x00000002ff0c7424 */ /* 0x000fe200078e00ff */
[----:B------:R-:W-:-:S05]  /*165c0*/  @P0 LEA R14, P1, R37, R14, 0x1 ;  /* 0x0000000e250e0211 */ /* 0x000fca00078208ff */
[----:B------:R-:W-:-:S08]  /*165d0*/  @P0 IMAD.MOV.U32 R2, RZ, RZ, R14 ;  /* 0x000000ffff020224 */ /* 0x000fd000078e000e */
[----:B------:R-:W-:Y:S05]  /*165e0*/  WARPSYNC.COLLECTIVE R15, `(.L_x_4440) ;  /* 0x000000000f087348 */ /* 0x000fea0003c00000 */
[----:B------:R0:W1:Y:S02]  /*165f0*/  SHFL.IDX P6, R14, R13, R12, R11 ;  /* 0x0000000c0d0e7389 */ /* 0x00006400000c000b */
[----:B01----:R-:W-:Y:S01]  /*16600*/  ENDCOLLECTIVE ;  /* 0x000000000000791b */ /* 0x003fe20003800000 */
.L_x_4440:
        /* <DEDUP_REMOVED lines=14> */
.L_x_4441:
        /* <DEDUP_REMOVED lines=8> */
.L_x_4442:
        /* <DEDUP_REMOVED lines=14> */
.L_x_4443:
        /* <DEDUP_REMOVED lines=8> */
.L_x_4444:
        /* <DEDUP_REMOVED lines=14> */
.L_x_4445:
        /* <DEDUP_REMOVED lines=8> */
.L_x_4446:
        /* <DEDUP_REMOVED lines=13> */
.L_x_4447:
[----:B------:R-:W-:Y:S05]  /*16b00*/  BRA `(.L_x_4448) ;  /* 0xffffffc800847947 */ /* 0x000fea000383ffff */
.L_x_4388:
        /* <DEDUP_REMOVED lines=8> */
.L_x_4449:
[C---:B------:R-:W-:Y:S01]  /*16b90*/  VIADD R6, R4.reuse, 0x10 ;  /* 0x0000001004067836 */ /* 0x040fe20000000000 */
[----:B------:R-:W-:Y:S01]  /*16ba0*/  ISETP.GE.AND P0, PT, R4, UR39, PT ;  /* 0x0000002704007c0c */ /* 0x000fe2000bf06270 */
[----:B------:R-:W-:Y:S02]  /*16bb0*/  IMAD.MOV.U32 R13, RZ, RZ, R0 ;  /* 0x000000ffff0d7224 */ /* 0x000fe400078e0000 */
[----:B------:R-:W-:-:S10]  /*16bc0*/  IMAD.MOV.U32 R2, RZ, RZ, R14 ;  /* 0x000000ffff027224 */ /* 0x000fd400078e000e */
[----:B------:R-:W-:Y:S05]  /*16bd0*/  WARPSYNC.COLLECTIVE R15, `(.L_x_4450) ;  /* 0x000000000f087348 */ /* 0x000fea0003c00000 */
[----:B------:R0:W1:Y:S02]  /*16be0*/  SHFL.IDX P6, R14, R13, R12, R11 ;  /* 0x0000000c0d0e7389 */ /* 0x00006400000c000b */
[----:B01----:R-:W-:Y:S01]  /*16bf0*/  ENDCOLLECTIVE ;  /* 0x000000000000791b */ /* 0x003fe20003800000 */
.L_x_4450:
        /* <DEDUP_REMOVED lines=8> */
.L_x_4451:
[----:B------:R-:W-:Y:S01]  /*16c80*/  @!PT LDS RZ, [RZ] ;  /* 0x00000000fffff984 */ /* 0x000fe20000000800 */
[----:B------:R-:W-:Y:S01]  /*16c90*/  @!PT LDS RZ, [RZ] ;  /* 0x00000000fffff984 */ /* 0x000fe20000000800 */
[----:B------:R-:W-:Y:S01]  /*16ca0*/  @!PT LDS RZ, [RZ] ;  /* 0x00000000fffff984 */ /* 0x000fe20000000800 */
[----:B------:R0:W-:Y:S04]  /*16cb0*/  @!P0 LDGSTS.E.BYPASS.LTC128B.128 [R31+0x12400], desc[UR36][R2.64], !P3 ;  /* 0x12400000021f8fae */ /* 0x0001e8000d901d64 */
[----:B------:R0:W-:Y:S04]  /*16cc0*/  @!P0 LDGSTS.E.BYPASS.LTC128B.128 [R31+0x16400], desc[UR36][R2.64+0x80], !P4 ;  /* 0x16400080021f8fae */ /* 0x0001e8000e101d64 */
[----:B------:R0:W-:Y:S01]  /*16cd0*/  @!P0 LDGSTS.E.BYPASS.LTC128B.128 [R31+0x1a400], desc[UR36][R2.64+0x100], !P5 ;  /* 0x1a400100021f8fae */ /* 0x0001e2000e901d64 */
[----:B------:R-:W-:Y:S01]  /*16ce0*/  ISETP.GE.AND P0, PT, R6, UR39, PT ;  /* 0x0000002706007c0c */ /* 0x000fe2000bf06270 */
[----:B------:R-:W-:-:S02]  /*16cf0*/  IMAD.MOV.U32 R13, RZ, RZ, R0 ;  /* 0x000000ffff0d7224 */ /* 0x000fc400078e0000 */
[----:B------:R-:W-:-:S10]  /*16d00*/  IMAD.MOV.U32 R6, RZ, RZ, R14 ;  /* 0x000000ffff067224 */ /* 0x000fd400078e000e */
[----:B0-----:R-:W-:Y:S05]  /*16d10*/  WARPSYNC.COLLECTIVE R15, `(.L_x_4452) ;  /* 0x000000000f087348 */ /* 0x001fea0003c00000 */
[----:B------:R1:W2:Y:S02]  /*16d20*/  SHFL.IDX P6, R14, R13, R12, R11 ;  /* 0x0000000c0d0e7389 */ /* 0x0002a400000c000b */
[----:B012---:R-:W-:Y:S01]  /*16d30*/  ENDCOLLECTIVE ;  /* 0x000000000000791b */ /* 0x007fe20003800000 */
.L_x_4452:
[----:B------:R-:W-:Y:S02]  /*16d40*/  IMAD.MOV.U32 R13, RZ, RZ, R5 ;  /* 0x000000ffff0d7224 */ /* 0x000fe400078e0005 */
[----:B------:R-:W-:Y:S01]  /*16d50*/  IMAD.MOV.U32 R12, RZ, RZ, 0x2 ;  /* 0x00000002ff0c7424 */ /* 0x000fe200078e00ff */
[----:B------:R-:W-:-:S05]  /*16d60*/  @!P0 LEA R14, P1, R37, R14, 0x1 ;  /* 0x0000000e250e8211 */ /* 0x000fca00078208ff */
[----:B------:R-:W-:-:S08]  /*16d70*/  @!P0 IMAD.MOV.U32 R2, RZ, RZ, R14 ;  /* 0x000000ffff028224 */ /* 0x000fd000078e000e */
[----:B------:R-:W-:Y:S05]  /*16d80*/  WARPSYNC.COLLECTIVE R15, `(.L_x_4453) ;  /* 0x000000000f087348 */ /* 0x000fea0003c00000 */
[----:B------:R0:W1:Y:S02]  /*16d90*/  SHFL.IDX P6, R14, R13, R12, R11 ;  /* 0x0000000c0d0e7389 */ /* 0x00006400000c000b */
[----:B01----:R-:W-:Y:S01]  /*16da0*/  ENDCOLLECTIVE ;  /* 0x000000000000791b */ /* 0x003fe20003800000 */
.L_x_4453:
[----:B------:R-:W-:Y:S02]  /*16db0*/  @!P0 IMAD.X R7, RZ, RZ, R6, P1 ;  /* 0x000000ffff078224 */ /* 0x000fe400008e0606 */
[----:B------:R-:W-:Y:S02]  /*16dc0*/  VIADD R6, R4, 0x20 ;  /* 0x0000002004067836 */ /* 0x000fe40000000000 */
[----:B------:R-:W-:-:S05]  /*16dd0*/  @!P0 IMAD.MOV.U32 R3, RZ, RZ, R7 ;  /* 0x000000ffff038224 */ /* 0x000fca00078e0007 */
        /* <DEDUP_REMOVED lines=12> */
.L_x_4454:
[----:B------:R-:W-:Y:S02]  /*16ea0*/  IMAD.MOV.U32 R13, RZ, RZ, R5 ;  /* 0x000000ffff0d7224 */ /* 0x000fe400078e0005 */
[----:B------:R-:W-:Y:S01]  /*16eb0*/  IMAD.MOV.U32 R12, RZ, RZ, 0x3 ;  /* 0x00000003ff0c7424 */ /* 0x000fe200078e00ff */
[----:B------:R-:W-:-:S05]  /*16ec0*/  @!P0 LEA R14, P1, R37, R14, 0x1 ;  /* 0x0000000e250e8211 */ /* 0x000fca00078208ff */
[----:B------:R-:W-:-:S08]  /*16ed0*/  @!P0 IMAD.MOV.U32 R2, RZ, RZ, R14 ;  /* 0x000000ffff028224 */ /* 0x000fd000078e000e */
[----:B------:R-:W-:Y:S05]  /*16ee0*/  WARPSYNC.COLLECTIVE R15, `(.L_x_4455) ;  /* 0x000000000f087348 */ /* 0x000fea0003c00000 */
[----:B------:R0:W1:Y:S02]  /*16ef0*/  SHFL.IDX P6, R14, R13, R12, R11 ;  /* 0x0000000c0d0e7389 */ /* 0x00006400000c000b */
[----:B01----:R-:W-:Y:S01]  /*16f00*/  ENDCOLLECTIVE ;  /* 0x000000000000791b */ /* 0x003fe20003800000 */
.L_x_4455:
        /* <DEDUP_REMOVED lines=15> */
.L_x_4456:
[----:B------:R-:W-:Y:S02]  /*17000*/  IMAD.MOV.U32 R13, RZ, RZ, R5 ;  /* 0x000000ffff0d7224 */ /* 0x000fe400078e0005 */
[----:B------:R-:W-:Y:S01]  /*17010*/  IMAD.MOV.U32 R12, RZ, RZ, 0x4 ;  /* 0x00000004ff0c7424 */ /* 0x000fe200078e00ff */
[----:B------:R-:W-:-:S05]  /*17020*/  @!P0 LEA R14, P1, R37, R14, 0x1 ;  /* 0x0000000e250e8211 */ /* 0x000fca00078208ff */
[----:B------:R-:W-:-:S08]  /*17030*/  @!P0 IMAD.MOV.U32 R2, RZ, RZ, R14 ;  /* 0x000000ffff028224 */ /* 0x000fd000078e000e */
[----:B------:R-:W-:Y:S05]  /*17040*/  WARPSYNC.COLLECTIVE R15, `(.L_x_4457) ;  /* 0x000000000f087348 */ /* 0x000fea0003c00000 */
[----:B------:R0:W1:Y:S02]  /*17050*/  SHFL.IDX P6, R14, R13, R12, R11 ;  /* 0x0000000c0d0e7389 */ /* 0x00006400000c000b */
[----:B01----:R-:W-:Y:S01]  /*17060*/  ENDCOLLECTIVE ;  /* 0x000000000000791b */ /* 0x003fe20003800000 */
.L_x_4457:
        /* <DEDUP_REMOVED lines=15> */
.L_x_4458:
[----:B------:R-:W-:Y:S02]  /*17160*/  IMAD.MOV.U32 R13, RZ, RZ, R5 ;  /* 0x000000ffff0d7224 */ /* 0x000fe400078e0005 */
[----:B------:R-:W-:Y:S01]  /*17170*/  IMAD.MOV.U32 R12, RZ, RZ, 0x5 ;  /* 0x00000005ff0c7424 */ /* 0x000fe200078e00ff */
[----:B------:R-:W-:-:S05]  /*17180*/  @!P0 LEA R14, P1, R37, R14, 0x1 ;  /* 0x0000000e250e8211 */ /* 0x000fca00078208ff */
[----:B------:R-:W-:-:S08]  /*17190*/  @!P0 IMAD.MOV.U32 R2, RZ, RZ, R14 ;  /* 0x000000ffff028224 */ /* 0x000fd000078e000e */
[----:B------:R-:W-:Y:S05]  /*171a0*/  WARPSYNC.COLLECTIVE R15, `(.L_x_4459) ;  /* 0x000000000f087348 */ /* 0x000fea0003c00000 */
[----:B------:R0:W1:Y:S02]  /*171b0*/  SHFL.IDX P6, R14, R13, R12, R11 ;  /* 0x0000000c0d0e7389 */ /* 0x00006400000c000b */
[----:B01----:R-:W-:Y:S01]  /*171c0*/  ENDCOLLECTIVE ;  /* 0x000000000000791b */ /* 0x003fe20003800000 */
.L_x_4459:
        /* <DEDUP_REMOVED lines=15> */
.L_x_4460:
[----:B------:R-:W-:Y:S02]  /*172c0*/  IMAD.MOV.U32 R13, RZ, RZ, R5 ;  /* 0x000000ffff0d7224 */ /* 0x000fe400078e0005 */
[----:B------:R-:W-:Y:S01]  /*172d0*/  IMAD.MOV.U32 R12, RZ, RZ, 0x6 ;  /* 0x00000006ff0c7424 */ /* 0x000fe200078e00ff */
[----:B------:R-:W-:-:S05]  /*172e0*/  @!P0 LEA R14, P1, R37, R14, 0x1 ;  /* 0x0000000e250e8211 */ /* 0x000fca00078208ff */
[----:B------:R-:W-:-:S08]  /*172f0*/  @!P0 IMAD.MOV.U32 R2, RZ, RZ, R14 ;  /* 0x000000ffff028224 */ /* 0x000fd000078e000e */
[----:B------:R-:W-:Y:S05]  /*17300*/  WARPSYNC.COLLECTIVE R15, `(.L_x_4461) ;  /* 0x000000000f087348 */ /* 0x000fea0003c00000 */
[----:B------:R0:W1:Y:S02]  /*17310*/  SHFL.IDX P6, R14, R13, R12, R11 ;  /* 0x0000000c0d0e7389 */ /* 0x00006400000c000b */
[----:B01----:R-:W-:Y:S01]  /*17320*/  ENDCOLLECTIVE ;  /* 0x000000000000791b */ /* 0x003fe20003800000 */
.L_x_4461:
        /* <DEDUP_REMOVED lines=15> */
.L_x_4462:
[----:B------:R-:W-:Y:S02]  /*17420*/  IMAD.MOV.U32 R13, RZ, RZ, R5 ;  /* 0x000000ffff0d7224 */ /* 0x000fe400078e0005 */
[----:B------:R-:W-:Y:S01]  /*17430*/  IMAD.MOV.U32 R12, RZ, RZ, 0x7 ;  /* 0x00000007ff0c7424 */ /* 0x000fe200078e00ff */
[----:B------:R-:W-:-:S05]  /*17440*/  @!P0 LEA R14, P1, R37, R14, 0x1 ;  /* 0x0000000e250e8211 */ /* 0x000fca00078208ff */
[----:B------:R-:W-:-:S08]  /*17450*/  @!P0 IMAD.MOV.U32 R2, RZ, RZ, R14 ;  /* 0x000000ffff028224 */ /* 0x000fd000078e000e */
[----:B------:R-:W-:Y:S05]  /*17460*/  WARPSYNC.COLLECTIVE R15, `(.L_x_4463) ;  /* 0x000000000f087348 */ /* 0x000fea0003c00000 */
[----:B------:R0:W1:Y:S02]  /*17470*/  SHFL.IDX P6, R14, R13, R12, R11 ;  /* 0x0000000c0d0e7389 */ /* 0x00006400000c000b */
[----:B01----:R-:W-:Y:S01]  /*17480*/  ENDCOLLECTIVE ;  /* 0x000000000000791b */ /* 0x003fe20003800000 */
.L_x_4463:
        /* <DEDUP_REMOVED lines=13> */
.L_x_4464:
[----:B------:R-:W-:Y:S05]  /*17560*/  BRA `(.L_x_4465) ;  /* 0xffffffc800a47947 */ /* 0x000fea000383ffff */
.L_x_4391:
[----:B0-----:R0:W1:Y:S02]  /*17570*/  SYNCS.PHASECHK.TRANS64.TRYWAIT P0, [R17+URZ+0x30820], R0 ;  /* 0x03082000110075a7 */ /* 0x001064000800017f */
[----:B-1----:R-:W-:Y:S05]  /*17580*/  @!P0 NANOSLEEP.SYNCS 0x989680 ;  /* 0x009896800000895d */ /* 0x002fea0003900000 */
[----:B------:R-:W1:Y:S02]  /*17590*/  @!P0 SYNCS.PHASECHK.TRANS64 P0, [R17+URZ+0x30820], R0 ;  /* 0x03082000110085a7 */ /* 0x000e64000800007f */
[----:B-1----:R-:W-:Y:S05]  /*175a0*/  @!P0 BRA `(.L_x_4391) ;  /* 0xfffffffc00f08947 */ /* 0x002fea000383ffff */
[----:B------:R-:W-:Y:S05]  /*175b0*/  BRA `(.L_x_4466) ;  /* 0xffffffcc00087947 */ /* 0x000fea000383ffff */
.L_x_4395:
[----:B0-----:R0:W1:Y:S02]  /*175c0*/  SYNCS.PHASECHK.TRANS64.TRYWAIT P0, [R6+URZ+0x30840], R3 ;  /* 0x03084003060075a7 */ /* 0x001064000800017f */
[----:B-1----:R-:W-:Y:S05]  /*175d0*/  @!P0 NANOSLEEP.SYNCS 0x989680 ;  /* 0x009896800000895d */ /* 0x002fea0003900000 */
[----:B------:R-:W1:Y:S02]  /*175e0*/  @!P0 SYNCS.PHASECHK.TRANS64 P0, [R6+URZ+0x30840], R3 ;  /* 0x03084003060085a7 */ /* 0x000e64000800007f */
[----:B-1----:R-:W-:Y:S05]  /*175f0*/  @!P0 BRA `(.L_x_4395) ;  /* 0xfffffffc00f08947 */ /* 0x002fea000383ffff */
[----:B------:R-:W-:Y:S05]  /*17600*/  BRA `(.L_x_4467) ;  /* 0xffffffcc00c87947 */ /* 0x000fea000383ffff */
.L_x_4396:
        /* <DEDUP_REMOVED lines=8> */
.L_x_4469:
[----:B------:R-:W-:Y:S05]  /*17690*/  BSYNC B1 ;  /* 0x0000000000017941 */ /* 0x000fea0003800000 */
.L_x_4468:
        /* <DEDUP_REMOVED lines=9> */
.L_x_4470:
[----:B------:R-:W-:Y:S02]  /*17730*/  IMAD R8, R8, 0x2, R17 ;  /* 0x0000000208087824 */ /* 0x000fe400078e0211 */
[----:B------:R-:W-:Y:S02]  /*17740*/  IMAD.MOV.U32 R13, RZ, RZ, R10 ;  /* 0x000000ffff0d7224 */ /* 0x000fe400078e000a */
[----:B------:R-:W-:Y:S01]  /*17750*/  IMAD.MOV.U32 R12, RZ, RZ, 0x1 ;  /* 0x00000001ff0c7424 */ /* 0x000fe200078e00ff */
[----:B------:R-:W-:-:S13]  /*17760*/  IADD3 R2, P0, R14, R4, RZ ;  /* 0x000000040e027210 */ /* 0x000fda0007f1e0ff */
[----:B------:R-:W-:Y:S05]  /*17770*/  WARPSYNC.COLLECTIVE R15, `(.L_x_4471) ;  /* 0x000000000f087348 */ /* 0x000fea0003c00000 */
[----:B------:R0:W1:Y:S02]  /*17780*/  SHFL.IDX P6, R14, R13, R12, R11 ;  /* 0x0000000c0d0e7389 */ /* 0x00006400000c000b */
[----:B01----:R-:W-:Y:S01]  /*17790*/  ENDCOLLECTIVE ;  /* 0x000000000000791b */ /* 0x003fe20003800000 */
.L_x_4471:
[----:B------:R-:W-:-:S05]  /*177a0*/  IMAD.X R3, RZ, RZ, R3, P0 ;  /* 0x000000ffff037224 */ /* 0x000fca00000e0603 */
[----:B------:R-:W-:Y:S01]  /*177b0*/  @!PT LDS RZ, [RZ] ;  /* 0x00000000fffff984 */ /* 0x000fe20000000800 */
[----:B------:R-:W-:Y:S01]  /*177c0*/  @!PT LDS RZ, [RZ] ;  /* 0x00000000fffff984 */ /* 0x000fe20000000800 */
[----:B------:R-:W-:Y:S01]  /*177d0*/  @!PT LDS RZ, [RZ] ;  /* 0x00000000fffff984 */ /* 0x000fe20000000800 */
[----:B------:R-:W-:Y:S04]  /*177e0*/  LDGSTS.E.BYPASS.LTC128B.128 [R8+0x1e400], desc[UR36][R2.64], !P3 ;  /* 0x1e40000002087fae */ /* 0x000fe8000d901d64 */
[----:B------:R-:W-:Y:S01]  /*177f0*/  LDGSTS.E.BYPASS.LTC128B.128 [R8+0x21400], desc[UR36][R2.64+0x80], !P2 ;  /* 0x2140008002087fae */ /* 0x000fe2000d101d64 */
[----:B------:R-:W-:-:S03]  /*17800*/  IMAD.MOV.U32 R13, RZ, RZ, R7 ;  /* 0x000000ffff0d7224 */ /* 0x000fc600078e0007 */
[----:B------:R0:W-:Y:S02]  /*17810*/  LDGSTS.E.BYPASS.LTC128B.128 [R8+0x24400], desc[UR36][R2.64+0x100], !P1 ;  /* 0x2440010002087fae */ /* 0x0001e4000c901d64 */
[----:B0-----:R-:W-:-:S07]  /*17820*/  IMAD.MOV.U32 R3, RZ, RZ, R14 ;  /* 0x000000ffff037224 */ /* 0x001fce00078e000e */
[----:B------:R-:W-:Y:S05]  /*17830*/  WARPSYNC.COLLECTIVE R15, `(.L_x_4472) ;  /* 0x000000000f087348 */ /* 0x000fea0003c00000 */
[----:B------:R0:W1:Y:S02]  /*17840*/  SHFL.IDX P6, R14, R13, R12, R11 ;  /* 0x0000000c0d0e7389 */ /* 0x00006400000c000b */
[----:B01----:R-:W-:Y:S01]  /*17850*/  ENDCOLLECTIVE ;  /* 0x000000000000791b */ /* 0x003fe20003800000 */
.L_x_4472:
[----:B------:R-:W-:Y:S02]  /*17860*/  IMAD.MOV.U32 R13, RZ, RZ, R10 ;  /* 0x000000ffff0d7224 */ /* 0x000fe400078e000a */
[----:B------:R-:W-:Y:S01]  /*17870*/  IMAD.MOV.U32 R12, RZ, RZ, 0x2 ;  /* 0x00000002ff0c7424 */ /* 0x000fe200078e00ff */
[----:B------:R-:W-:-:S13]  /*17880*/  IADD3 R2, P0, R14, R4, RZ ;  /* 0x000000040e027210 */ /* 0x000fda0007f1e0ff */
[----:B------:R-:W-:Y:S05]  /*17890*/  WARPSYNC.COLLECTIVE R15, `(.L_x_4473) ;  /* 0x000000000f087348 */ /* 0x000fea0003c00000 */
[----:B------:R0:W1:Y:S02]  /*178a0*/  SHFL.IDX P6, R14, R13, R12, R11 ;  /* 0x0000000c0d0e7389 */ /* 0x00006400000c000b */
[----:B01----:R-:W-:Y:S01]  /*178b0*/  ENDCOLLECTIVE ;  /* 0x000000000000791b */ /* 0x003fe20003800000 */
.L_x_4473:
        /* <DEDUP_REMOVED lines=12> */
.L_x_4474:
[----:B------:R-:W-:Y:S02]  /*17980*/  IMAD.MOV.U32 R13, RZ, RZ, R10 ;  /* 0x000000ffff0d7224 */ /* 0x000fe400078e000a */
[----:B------:R-:W-:Y:S01]  /*17990*/  IMAD.MOV.U32 R12, RZ, RZ, 0x3 ;  /* 0x00000003ff0c7424 */ /* 0x000fe200078e00ff */
[----:B------:R-:W-:-:S13]  /*179a0*/  IADD3 R2, P0, R14, R4, RZ ;  /* 0x000000040e027210 */ /* 0x000fda0007f1e0ff */
[----:B------:R-:W-:Y:S05]  /*179b0*/  WARPSYNC.COLLECTIVE R15, `(.L_x_4475) ;  /* 0x000000000f087348 */ /* 0x000fea0003c00000 */
[----:B------:R0:W1:Y:S02]  /*179c0*/  SHFL.IDX P6, R14, R13, R12, R11 ;  /* 0x0000000c0d0e7389 */ /* 0x00006400000c000b */
[----:B01----:R-:W-:Y:S01]  /*179d0*/  ENDCOLLECTIVE ;  /* 0x000000000000791b */ /* 0x003fe20003800000 */
.L_x_4475:
        /* <DEDUP_REMOVED lines=12> */
.L_x_4476:
[----:B------:R-:W-:Y:S02]  /*17aa0*/  IMAD.MOV.U32 R13, RZ, RZ, R10 ;  /* 0x000000ffff0d7224 */ /* 0x000fe400078e000a */
[----:B------:R-:W-:Y:S01]  /*17ab0*/  IMAD.MOV.U32 R12, RZ, RZ, 0x4 ;  /* 0x00000004ff0c7424 */ /* 0x000fe200078e00ff */
[----:B------:R-:W-:-:S13]  /*17ac0*/  IADD3 R2, P0, R14, R4, RZ ;  /* 0x000000040e027210 */ /* 0x000fda0007f1e0ff */
[----:B------:R-:W-:Y:S05]  /*17ad0*/  WARPSYNC.COLLECTIVE R15, `(.L_x_4477) ;  /* 0x000000000f087348 */ /* 0x000fea0003c00000 */
[----:B------:R0:W1:Y:S02]  /*17ae0*/  SHFL.IDX P6, R14, R13, R12, R11 ;  /* 0x0000000c0d0e7389 */ /* 0x00006400000c000b */
[----:B01----:R-:W-:Y:S01]  /*17af0*/  ENDCOLLECTIVE ;  /* 0x000000000000791b */ /* 0x003fe20003800000 */
.L_x_4477:
        /* <DEDUP_REMOVED lines=12> */
.L_x_4478:
[----:B------:R-:W-:Y:S02]  /*17bc0*/  IMAD.MOV.U32 R13, RZ, RZ, R10 ;  /* 0x000000ffff0d7224 */ /* 0x000fe400078e000a */
[----:B------:R-:W-:Y:S01]  /*17bd0*/  IMAD.MOV.U32 R12, RZ, RZ, 0x5 ;  /* 0x00000005ff0c7424 */ /* 0x000fe200078e00ff */
[----:B------:R-:W-:-:S13]  /*17be0*/  IADD3 R2, P0, R14, R4, RZ ;  /* 0x000000040e027210 */ /* 0x000fda0007f1e0ff */
[----:B------:R-:W-:Y:S05]  /*17bf0*/  WARPSYNC.COLLECTIVE R15, `(.L_x_4479) ;  /* 0x000000000f087348 */ /* 0x000fea0003c00000 */
[----:B------:R0:W1:Y:S02]  /*17c00*/  SHFL.IDX P6, R14, R13, R12, R11 ;  /* 0x0000000c0d0e7389 */ /* 0x00006400000c000b */
[----:B01----:R-:W-:Y:S01]  /*17c10*/  ENDCOLLECTIVE ;  /* 0x000000000000791b */ /* 0x003fe20003800000 */
.L_x_4479:
        /* <DEDUP_REMOVED lines=12> */
.L_x_4480:
[----:B------:R-:W-:Y:S05]  /*17ce0*/  BRA `(.L_x_4481) ;  /* 0xffffffcc00187947 */ /* 0x000fea000383ffff */
.L_x_4401:
[----:B0-----:R0:W1:Y:S02]  /*17cf0*/  SYNCS.PHASECHK.TRANS64.TRYWAIT P0, [R6+URZ+0x30860], R3 ;  /* 0x03086003060075a7 */ /* 0x001064000800017f */
[----:B-1----:R-:W-:Y:S05]  /*17d00*/  @!P0 NANOSLEEP.SYNCS 0x989680 ;  /* 0x009896800000895d */ /* 0x002fea0003900000 */
[----:B------:R-:W1:Y:S02]  /*17d10*/  @!P0 SYNCS.PHASECHK.TRANS64 P0, [R6+URZ+0x30860], R3 ;  /* 0x03086003060085a7 */ /* 0x000e64000800007f */
[----:B-1----:R-:W-:Y:S05]  /*17d20*/  @!P0 BRA `(.L_x_4401) ;  /* 0xfffffffc00f08947 */ /* 0x002fea000383ffff */
[----:B------:R-:W-:Y:S05]  /*17d30*/  BRA `(.L_x_4482) ;  /* 0xffffffcc00747947 */ /* 0x000fea000383ffff */
.L_x_4402:
        /* <DEDUP_REMOVED lines=8> */
.L_x_4484:
[----:B------:R-:W-:Y:S05]  /*17dc0*/  BSYNC B1 ;  /* 0x0000000000017941 */ /* 0x000fea0003800000 */
.L_x_4483:
        /* <DEDUP_REMOVED lines=9> */
.L_x_4485:
[----:B------:R-:W-:Y:S02]  /*17e60*/  IMAD.MOV.U32 R13, RZ, RZ, R19 ;  /* 0x000000ffff0d7224 */ /* 0x000fe400078e0013 */
[----:B------:R-:W-:Y:S01]  /*17e70*/  IMAD.MOV.U32 R12, RZ, RZ, 0x1 ;  /* 0x00000001ff0c7424 */ /* 0x000fe200078e00ff */
[----:B------:R-:W-:-:S13]  /*17e80*/  IADD3 R2, P0, R14, R4, RZ ;  /* 0x000000040e027210 */ /* 0x000fda0007f1e0ff */
[----:B------:R-:W-:Y:S05]  /*17e90*/  WARPSYNC.COLLECTIVE R15, `(.L_x_4486) ;  /* 0x000000000f087348 */ /* 0x000fea0003c00000 */
[----:B------:R0:W1:Y:S02]  /*17ea0*/  SHFL.IDX P6, R14, R13, R12, R11 ;  /* 0x0000000c0d0e7389 */ /* 0x00006400000c000b */
[----:B01----:R-:W-:Y:S01]  /*17eb0*/  ENDCOLLECTIVE ;  /* 0x000000000000791b */ /* 0x003fe20003800000 */
.L_x_4486:
        /* <DEDUP_REMOVED lines=15> */
.L_x_4487:
[----:B------:R-:W-:Y:S02]  /*17fb0*/  IMAD.MOV.U32 R13, RZ, RZ, R19 ;  /* 0x000000ffff0d7224 */ /* 0x000fe400078e0013 */
[----:B------:R-:W-:Y:S01]  /*17fc0*/  IMAD.MOV.U32 R12, RZ, RZ, 0x2 ;  /* 0x00000002ff0c7424 */ /* 0x000fe200078e00ff */
[----:B------:R-:W-:-:S13]  /*17fd0*/  IADD3 R2, P0, R14, R4, RZ ;  /* 0x000000040e027210 */ /* 0x000fda0007f1e0ff */
[----:B------:R-:W-:Y:S05]  /*17fe0*/  WARPSYNC.COLLECTIVE R15, `(.L_x_4488) ;  /* 0x000000000f087348 */ /* 0x000fea0003c00000 */
[----:B------:R0:W1:Y:S02]  /*17ff0*/  SHFL.IDX P6, R14, R13, R12, R11 ;  /* 0x0000000c0d0e7389 */ /* 0x00006400000c000b */
[----:B01----:R-:W-:Y:S01]  /*18000*/  ENDCOLLECTIVE ;  /* 0x000000000000791b */ /* 0x003fe20003800000 */
.L_x_4488:
        /* <DEDUP_REMOVED lines=15> */
.L_x_4489:
[----:B------:R-:W-:Y:S02]  /*18100*/  IMAD.MOV.U32 R13, RZ, RZ, R19 ;  /* 0x000000ffff0d7224 */ /* 0x000fe400078e0013 */
[----:B------:R-:W-:Y:S01]  /*18110*/  IMAD.MOV.U32 R12, RZ, RZ, 0x3 ;  /* 0x00000003ff0c7424 */ /* 0x000fe200078e00ff */
[----:B------:R-:W-:-:S13]  /*18120*/  IADD3 R2, P0, R14, R4, RZ ;  /* 0x000000040e027210 */ /* 0x000fda0007f1e0ff */
[----:B------:R-:W-:Y:S05]  /*18130*/  WARPSYNC.COLLECTIVE R15, `(.L_x_4490) ;  /* 0x000000000f087348 */ /* 0x000fea0003c00000 */
[----:B------:R0:W1:Y:S02]  /*18140*/  SHFL.IDX P6, R14, R13, R12, R11 ;  /* 0x0000000c0d0e7389 */ /* 0x00006400000c000b */
[----:B01----:R-:W-:Y:S01]  /*18150*/  ENDCOLLECTIVE ;  /* 0x000000000000791b */ /* 0x003fe20003800000 */
.L_x_4490:
        /* <DEDUP_REMOVED lines=15> */
.L_x_4491:
[----:B------:R-:W-:Y:S02]  /*18250*/  IMAD.MOV.U32 R13, RZ, RZ, R19 ;  /* 0x000000ffff0d7224 */ /* 0x000fe400078e0013 */
[----:B------:R-:W-:Y:S01]  /*18260*/  IMAD.MOV.U32 R12, RZ, RZ, 0x4 ;  /* 0x00000004ff0c7424 */ /* 0x000fe200078e00ff */
[----:B------:R-:W-:-:S13]  /*18270*/  IADD3 R2, P0, R14, R4, RZ ;  /* 0x000000040e027210 */ /* 0x000fda0007f1e0ff */
[----:B------:R-:W-:Y:S05]  /*18280*/  WARPSYNC.COLLECTIVE R15, `(.L_x_4492) ;  /* 0x000000000f087348 */ /* 0x000fea0003c00000 */
[----:B------:R0:W1:Y:S02]  /*18290*/  SHFL.IDX P6, R14, R13, R12, R11 ;  /* 0x0000000c0d0e7389 */ /* 0x00006400000c000b */
[----:B01----:R-:W-:Y:S01]  /*182a0*/  ENDCOLLECTIVE ;  /* 0x000000000000791b */ /* 0x003fe20003800000 */
.L_x_4492:
        /* <DEDUP_REMOVED lines=15> */
.L_x_4493:
[----:B------:R-:W-:Y:S02]  /*183a0*/  IMAD.MOV.U32 R13, RZ, RZ, R19 ;  /* 0x000000ffff0d7224 */ /* 0x000fe400078e0013 */
[----:B------:R-:W-:Y:S01]  /*183b0*/  IMAD.MOV.U32 R12, RZ, RZ, 0x5 ;  /* 0x00000005ff0c7424 */ /* 0x000fe200078e00ff */
[----:B------:R-:W-:-:S13]  /*183c0*/  IADD3 R2, P0, R14, R4, RZ ;  /* 0x000000040e027210 */ /* 0x000fda0007f1e0ff */
[----:B------:R-:W-:Y:S05]  /*183d0*/  WARPSYNC.COLLECTIVE R15, `(.L_x_4494) ;  /* 0x000000000f087348 */ /* 0x000fea0003c00000 */
[----:B------:R0:W1:Y:S02]  /*183e0*/  SHFL.IDX P6, R14, R13, R12, R11 ;  /* 0x0000000c0d0e7389 */ /* 0x00006400000c000b */
[----:B01----:R-:W-:Y:S01]  /*183f0*/  ENDCOLLECTIVE ;  /* 0x000000000000791b */ /* 0x003fe20003800000 */
.L_x_4494:
        /* <DEDUP_REMOVED lines=12> */
.L_x_4495:
[----:B------:R-:W-:Y:S01]  /*184c0*/  @!PT LDS RZ, [RZ] ;  /* 0x00000000fffff984 */ /* 0x000fe20000000800 */
[----:B------:R-:W-:Y:S01]  /*184d0*/  @!PT LDS RZ, [RZ] ;  /* 0x00000000fffff984 */ /* 0x000fe20000000800 */
[----:B------:R-:W-:Y:S01]  /*184e0*/  @!PT LDS RZ, [RZ] ;  /* 0x00000000fffff984 */ /* 0x000fe20000000800 */
[----:B------:R0:W-:Y:S01]  /*184f0*/  LDGSTS.E.BYPASS.LTC128B.128 [R7+0x5400], desc[UR36][R2.64+0x80], !P0 ;  /* 0x0540008002077fae */ /* 0x0001e2000c101d64 */
[----:B------:R-:W-:-:S13]  /*18500*/  ISETP.LT.OR P0, PT, R8, 0x41, P1 ;  /* 0x000000410800780c */ /* 0x000fda0000f01670 */
[----:B------:R0:W-:Y:S01]  /*18510*/  LDGSTS.E.BYPASS.LTC128B.128 [R7+0x8400], desc[UR36][R2.64+0x100], !P0 ;  /* 0x0840010002077fae */ /* 0x0001e2000c101d64 */
[----:B------:R-:W-:Y:S05]  /*18520*/  BRA `(.L_x_4496) ;  /* 0xffffffc800747947 */ /* 0x000fea000383ffff */
.L_x_4410:
[----:B0-----:R0:W1:Y:S02]  /*18530*/  SYNCS.PHASECHK.TRANS64.TRYWAIT P0, [R4+URZ+0x30860], R3 ;  /* 0x03086003040075a7 */ /* 0x001064000800017f */
[----:B-1----:R-:W-:Y:S05]  /*18540*/  @!P0 NANOSLEEP.SYNCS 0x989680 ;  /* 0x009896800000895d */ /* 0x002fea0003900000 */
[----:B------:R-:W1:Y:S02]  /*18550*/  @!P0 SYNCS.PHASECHK.TRANS64 P0, [R4+URZ+0x30860], R3 ;  /* 0x03086003040085a7 */ /* 0x000e64000800007f */
[----:B-1----:R-:W-:Y:S05]  /*18560*/  @!P0 BRA `(.L_x_4410) ;  /* 0xfffffffc00f08947 */ /* 0x002fea000383ffff */
[----:B------:R-:W-:Y:S05]  /*18570*/  BRA `(.L_x_4497) ;  /* 0xffffffcc00947947 */ /* 0x000fea000383ffff */
.L_x_4411:
        /* <DEDUP_REMOVED lines=8> */
.L_x_4499:
[----:B------:R-:W-:Y:S05]  /*18600*/  BSYNC B0 ;  /* 0x0000000000007941 */ /* 0x000fea0003800000 */
.L_x_4498:
        /* <DEDUP_REMOVED lines=9> */
.L_x_4500:
[----:B------:R-:W-:Y:S02]  /*186a0*/  IMAD.MOV.U32 R13, RZ, RZ, R19 ;  /* 0x000000ffff0d7224 */ /* 0x000fe400078e0013 */
[----:B------:R-:W-:Y:S01]  /*186b0*/  IMAD.MOV.U32 R12, RZ, RZ, 0x1 ;  /* 0x00000001ff0c7424 */ /* 0x000fe200078e00ff */
[----:B------:R-:W-:-:S13]  /*186c0*/  IADD3 R2, P0, R14, R6, RZ ;  /* 0x000000060e027210 */ /* 0x000fda0007f1e0ff */
[----:B------:R-:W-:Y:S05]  /*186d0*/  WARPSYNC.COLLECTIVE R15, `(.L_x_4501) ;  /* 0x000000000f087348 */ /* 0x000fea0003c00000 */
[----:B------:R0:W1:Y:S02]  /*186e0*/  SHFL.IDX P6, R14, R13, R12, R11 ;  /* 0x0000000c0d0e7389 */ /* 0x00006400000c000b */
[----:B01----:R-:W-:Y:S01]  /*186f0*/  ENDCOLLECTIVE ;  /* 0x000000000000791b */ /* 0x003fe20003800000 */
.L_x_4501:
        /* <DEDUP_REMOVED lines=13> */
.L_x_4502:
        /* <DEDUP_REMOVED lines=12> */
.L_x_4503:
        /* <DEDUP_REMOVED lines=12> */
.L_x_4504:
        /* <DEDUP_REMOVED lines=12> */
.L_x_4505:
        /* <DEDUP_REMOVED lines=12> */
.L_x_4506:
        /* <DEDUP_REMOVED lines=12> */
.L_x_4507:
        /* <DEDUP_REMOVED lines=12> */
.L_x_4508:
        /* <DEDUP_REMOVED lines=12> */
.L_x_4509:
        /* <DEDUP_REMOVED lines=12> */
.L_x_4510:
[----:B------:R-:W-:Y:S01]  /*18dd0*/  @!PT LDS RZ, [RZ] ;  /* 0x00000000fffff984 */ /* 0x000fe20000000800 */
[----:B------:R-:W-:Y:S01]  /*18de0*/  @!PT LDS RZ, [RZ] ;  /* 0x00000000fffff984 */ /* 0x000fe20000000800 */
[----:B------:R-:W-:Y:S01]  /*18df0*/  @!PT LDS RZ, [RZ] ;  /* 0x00000000fffff984 */ /* 0x000fe20000000800 */
[----:B------:R0:W-:Y:S01]  /*18e00*/  LDGSTS.E.BYPASS.LTC128B.128 [R0+0x5400], desc[UR36][R2.64+0x80], !P0 ;  /* 0x0540008002007fae */ /* 0x0001e2000c101d64 */
[----:B------:R-:W-:-:S13]  /*18e10*/  ISETP.LT.OR P0, PT, R5, 0x41, P1 ;  /* 0x000000410500780c */ /* 0x000fda0000f01670 */
[----:B------:R0:W-:Y:S01]  /*18e20*/  LDGSTS.E.BYPASS.LTC128B.128 [R0+0x8400], desc[UR36][R2.64+0x100], !P0 ;  /* 0x0840010002007fae */ /* 0x0001e2000c101d64 */
[----:B------:R-:W-:Y:S05]  /*18e30*/  BRA `(.L_x_4511) ;  /* 0xffffffc8005c7947 */ /* 0x000fea000383ffff */
.L_x_4416:
        /* <DEDUP_REMOVED lines=8> */
.L_x_4513:
[----:B------:R-:W-:Y:S05]  /*18ec0*/  BSYNC B0 ;  /* 0x0000000000007941 */ /* 0x000fea0003800000 */
.L_x_4512:
[----:B------:R-:W-:Y:S05]  /*18ed0*/  BRA `(.L_x_4514) ;  /* 0xffffffc800e47947 */ /* 0x000fea000383ffff */
.L_x_4419:
[----:B-1----:R1:W2:Y:S02]  /*18ee0*/  SYNCS.PHASECHK.TRANS64.TRYWAIT P0, [R4+URZ+0x30820], R0 ;  /* 0x03082000040075a7 */ /* 0x0022a4000800017f */
[----:B--2---:R-:W-:Y:S05]  /*18ef0*/  @!P0 NANOSLEEP.SYNCS 0x989680 ;  /* 0x009896800000895d */ /* 0x004fea0003900000 */
[----:B------:R-:W2:Y:S02]  /*18f00*/  @!P0 SYNCS.PHASECHK.TRANS64 P0, [R4+URZ+0x30820], R0 ;  /* 0x03082000040085a7 */ /* 0x000ea4000800007f */
[----:B--2---:R-:W-:Y:S05]  /*18f10*/  @!P0 BRA `(.L_x_4419) ;  /* 0xfffffffc00f08947 */ /* 0x004fea000383ffff */
[----:B------:R-:W-:Y:S05]  /*18f20*/  BRA `(.L_x_4515) ;  /* 0xffffffcc002c7947 */ /* 0x000fea000383ffff */
.L_x_4420:
        /* <DEDUP_REMOVED lines=11> */
.L_x_4517:
[----:B------:R-:W-:Y:S05]  /*18fe0*/  BSYNC B0 ;  /* 0x0000000000007941 */ /* 0x000fea0003800000 */
.L_x_4516:
[----:B------:R-:W-:Y:S05]  /*18ff0*/  BRA `(.L_x_4518) ;  /* 0xffffffcc00147947 */ /* 0x000fea000383ffff */
.L_x_4423:
[----:B------:R-:W-:Y:S01]  /*19000*/  BSSY B1, `(.L_x_4519) ;  /* 0x0000006000017945 */ /* 0x000fe20003800000 */
[----:B------:R-:W-:-:S07]  /*19010*/  IMAD.MOV.U32 R15, RZ, RZ, -0x1 ;  /* 0xffffffffff0f7424 */ /* 0x000fce00078e00ff */
[----:B01---5:R-:W-:Y:S05]  /*19020*/  WARPSYNC.COLLECTIVE R15, `(.L_x_4520) ;  /* 0x000000000f0c7348 */ /* 0x023fea0003c00000 */
[----:B------:R-:W-:Y:S02]  /*19030*/  ELECT P6, UR62, PT ;  /* 0x00000000003e782f */ /* 0x000fe400038c0000 */
[----:B------:R-:W-:Y:S01]  /*19040*/  MOV R14, UR62 ;  /* 0x0000003e000e7c02 */ /* 0x000fe20008000f00 */
[----:B01---5:R-:W-:Y:S10]  /*19050*/  ENDCOLLECTIVE ;  /* 0x000000000000791b */ /* 0x023ff40003800000 */
.L_x_4520:
[----:B------:R-:W-:Y:S05]  /*19060*/  BSYNC B1 ;  /* 0x0000000000017941 */ /* 0x000fea0003800000 */
.L_x_4519:
[----:B------:R-:W-:Y:S05]  /*19070*/  BRA `(.L_x_4521) ;  /* 0xffffffcc000c7947 */ /* 0x000fea000383ffff */
.L_x_4425:
[----:B-1----:R1:W2:Y:S02]  /*19080*/  SYNCS.PHASECHK.TRANS64.TRYWAIT P1, [R5+URZ+0x30840], R0 ;  /* 0x03084000050075a7 */ /* 0x0022a4000802017f */
[----:B--2---:R-:W-:Y:S05]  /*19090*/  @!P1 NANOSLEEP.SYNCS 0x989680 ;  /* 0x009896800000995d */ /* 0x004fea0003900000 */
[----:B------:R-:W2:Y:S02]  /*190a0*/  @!P1 SYNCS.PHASECHK.TRANS64 P1, [R5+URZ+0x30840], R0 ;  /* 0x03084000050095a7 */ /* 0x000ea4000802007f */
[----:B--2---:R-:W-:Y:S05]  /*190b0*/  @!P1 BRA `(.L_x_4425) ;  /* 0xfffffffc00f09947 */ /* 0x004fea000383ffff */
[----:B------:R-:W-:Y:S05]  /*190c0*/  BRA `(.L_x_4522) ;  /* 0xffffffcc00347947 */ /* 0x000fea000383ffff */
.L_x_4427:
[----:B--2---:R2:W3:Y:S02]  /*190d0*/  SYNCS.PHASECHK.TRANS64.TRYWAIT P1, [R23+URZ+0x30840], R2 ;  /* 0x03084002170075a7 */ /* 0x0044e4000802017f */
[----:B---3--:R-:W-:Y:S05]  /*190e0*/  @!P1 NANOSLEEP.SYNCS 0x989680 ;  /* 0x009896800000995d */ /* 0x008fea0003900000 */
[----:B------:R-:W3:Y:S02]  /*190f0*/  @!P1 SYNCS.PHASECHK.TRANS64 P1, [R23+URZ+0x30840], R2 ;  /* 0x03084002170095a7 */ /* 0x000ee4000802007f */
[----:B---3--:R-:W-:Y:S05]  /*19100*/  @!P1 BRA `(.L_x_4427) ;  /* 0xfffffffc00f09947 */ /* 0x008fea000383ffff */
[----:B------:R-:W-:Y:S05]  /*19110*/  BRA `(.L_x_4523) ;  /* 0xffffffcc00407947 */ /* 0x000fea000383ffff */
.L_x_4429:
[----:B---3--:R3:W4:Y:S02]  /*19120*/  SYNCS.PHASECHK.TRANS64.TRYWAIT P1, [R5+URZ+0x30860], R0 ;  /* 0x03086000050075a7 */ /* 0x008724000802017f */
[----:B----4-:R-:W-:Y:S05]  /*19130*/  @!P1 NANOSLEEP.SYNCS 0x989680 ;  /* 0x009896800000995d */ /* 0x010fea0003900000 */
[----:B------:R-:W4:Y:S02]  /*19140*/  @!P1 SYNCS.PHASECHK.TRANS64 P1, [R5+URZ+0x30860], R0 ;  /* 0x03086000050095a7 */ /* 0x000f24000802007f */
[----:B----4-:R-:W-:Y:S05]  /*19150*/  @!P1 BRA `(.L_x_4429) ;  /* 0xfffffffc00f09947 */ /* 0x010fea000383ffff */
[----:B------:R-:W-:Y:S05]  /*19160*/  BRA `(.L_x_4524) ;  /* 0xffffffcc003c7947 */ /* 0x000fea000383ffff */
.L_x_4525:
        /* <DEDUP_REMOVED lines=9> */
.L_x_15837:


//--------------------- .text._ZN7cutlass13device_kernelIN5flash11enable_sm90INS1_16FlashAttnFwdSm90INS1_25CollectiveMainloopFwdSm90ILi2EN4cute5tupleIJNS5_1CILi1EEES8_S8_EEENS6_IJNS7_ILi128EEENS7_ILi96EEENS7_ILi192EEEEEELi192ENS_10bfloat16_tEfNS_4arch4Sm90ELb0ELb1ELb1ELb1ELb1ELb0ELb0ELb1ELb1ELb1ELb0ELb0EEENS1_21CollectiveEpilogueFwdINS6_IJSA_SC_SB_EEES9_SE_SG_Li256ELb1ELb1ELb0ELb0EEENS1_36VarlenDynamicPersistentTileSchedulerILi128ELi96ELi256ELi128ELb0ELb1ELb1ELb1ELb0ELb1EEEEEEEEEvNT_6ParamsE --------------------------
	.section	.text._ZN7cutlass13device_kernelIN5flash11enable_sm90INS1_16FlashAttnFwdSm90INS1_25CollectiveMainloopFwdSm90ILi2EN4cute5tupleIJNS5_1CILi1EEES8_S8_EEENS6_IJNS7_ILi128EEENS7_ILi96EEENS7_ILi192EEEEEELi192ENS_10bfloat16_tEfNS_4arch4Sm90ELb0ELb1ELb1ELb1ELb1ELb0ELb0ELb1ELb1ELb1ELb0ELb0EEENS1_21CollectiveEpilogueFwdINS6_IJSA_SC_SB_EEES9_SE_SG_Li256ELb1ELb1ELb0ELb0EEENS1_36VarlenDynamicPersistentTileSchedulerILi128ELi96ELi256ELi128ELb0ELb1ELb1ELb1ELb0ELb1EEEEEEEEEvNT_6ParamsE,"ax",@progbits
	.align	128
.text._ZN7cutlass13device_kernelIN5flash11enable_sm90INS1_16FlashAttnFwdSm90INS1_25CollectiveMainloopFwdSm90ILi2EN4cute5tupleIJNS5_1CILi1EEES8_S8_EEENS6_IJNS7_ILi128EEENS7_ILi96EEENS7_ILi192EEEEEELi192ENS_10bfloat16_tEfNS_4arch4Sm90ELb0ELb1ELb1ELb1ELb1ELb0ELb0ELb1ELb1ELb1ELb0ELb0EEENS1_21CollectiveEpilogueFwdINS6_IJSA_SC_SB_EEES9_SE_SG_Li256ELb1ELb1ELb0ELb0EEENS1_36VarlenDynamicPersistentTileSchedulerILi128ELi96ELi256ELi128ELb0ELb1ELb1ELb1ELb0ELb1EEEEEEEEEvNT_6ParamsE:
        .type           _ZN7cutlass13device_kernelIN5flash11enable_sm90INS1_16FlashAttnFwdSm90INS1_25CollectiveMainloopFwdSm90ILi2EN4cute5tupleIJNS5_1CILi1EEES8_S8_EEENS6_IJNS7_ILi128EEENS7_ILi96EEENS7_ILi192EEEEEELi192ENS_10bfloat16_tEfNS_4arch4Sm90ELb0ELb1ELb1ELb1ELb1ELb0ELb0ELb1ELb1ELb1ELb0ELb0EEENS1_21CollectiveEpilogueFwdINS6_IJSA_SC_SB_EEES9_SE_SG_Li256ELb1ELb1ELb0ELb0EEENS1_36VarlenDynamicPersistentTileSchedulerILi128ELi96ELi256ELi128ELb0ELb1ELb1ELb1ELb0ELb1EEEEEEEEEvNT_6ParamsE,@function
        .size           _ZN7cutlass13device_kernelIN5flash11enable_sm90INS1_16FlashAttnFwdSm90INS1_25CollectiveMainloopFwdSm90ILi2EN4cute5tupleIJNS5_1CILi1EEES8_S8_EEENS6_IJNS7_ILi128EEENS7_ILi96EEENS7_ILi192EEEEEELi192ENS_10bfloat16_tEfNS_4arch4Sm90ELb0ELb1ELb1ELb1ELb1ELb0ELb0ELb1ELb1ELb1ELb0ELb0EEENS1_21CollectiveEpilogueFwdINS6_IJSA_SC_SB_EEES9_SE_SG_Li256ELb1ELb1ELb0ELb0EEENS1_36VarlenDynamicPersistentTileSchedulerILi128ELi96ELi256ELi128ELb0ELb1ELb1ELb1ELb0ELb1EEEEEEEEEvNT_6ParamsE,(.L_x_15838 - _ZN7cutlass13device_kernelIN5flash11enable_sm90INS1_16FlashAttnFwdSm90INS1_25CollectiveMainloopFwdSm90ILi2EN4cute5tupleIJNS5_1CILi1EEES8_S8_EEENS6_IJNS7_ILi128EEENS7_ILi96EEENS7_ILi192EEEEEELi192ENS_10bfloat16_tEfNS_4arch4Sm90ELb0ELb1ELb1ELb1ELb1ELb0ELb0ELb1ELb1ELb1ELb0ELb0EEENS1_21CollectiveEpilogueFwdINS6_IJSA_SC_SB_EEES9_SE_SG_Li256ELb1ELb1ELb0ELb0EEENS1_36VarlenDynamicPersistentTileSchedulerILi128ELi96ELi256ELi128ELb0ELb1ELb1ELb1ELb0ELb1EEEEEEEEEvNT_6ParamsE)
        .other          _ZN7cutlass13device_kernelIN5flash11enable_sm90INS1_16FlashAttnFwdSm90INS1_25CollectiveMainloopFwdSm90ILi2EN4cute5tupleIJNS5_1CILi1EEES8_S8_EEENS6_IJNS7_ILi128EEENS7_ILi96EEENS7_ILi192EEEEEELi192ENS_10bfloat16_tEfNS_4arch4Sm90ELb0ELb1ELb1ELb1ELb1ELb0ELb0ELb1ELb1ELb1ELb0ELb0EEENS1_21CollectiveEpilogueFwdINS6_IJSA_SC_SB_EEES9_SE_SG_Li256ELb1ELb1ELb0ELb0EEENS1_36VarlenDynamicPersistentTileSchedulerILi128ELi96ELi256ELi128ELb0ELb1ELb1ELb1ELb0ELb1EEEEEEEEEvNT_6ParamsE,@"STO_CUDA_ENTRY STV_DEFAULT"
_ZN7cutlass13device_kernelIN5flash11enable_sm90INS1_16FlashAttnFwdSm90INS1_25CollectiveMainloopFwdSm90ILi2EN4cute5tupleIJNS5_1CILi1EEES8_S8_EEENS6_IJNS7_ILi128EEENS7_ILi96EEENS7_ILi192EEEEEELi192ENS_10bfloat16_tEfNS_4arch4Sm90ELb0ELb1ELb1ELb1ELb1ELb0ELb0ELb1ELb1ELb1ELb0ELb0EEENS1_21CollectiveEpilogueFwdINS6_IJSA_SC_SB_EEES9_SE_SG_Li256ELb1ELb1ELb0ELb0EEENS1_36VarlenDynamicPersistentTileSchedulerILi128ELi96ELi256ELi128ELb0ELb1ELb1ELb1ELb0ELb1EEEEEEEEEvNT_6ParamsE:
        /* <DEDUP_REMOVED lines=45> */
.L_x_4526:
        /* <DEDUP_REMOVED lines=22> */
.L_x_4527:
        /* <DEDUP_REMOVED lines=18> */
.L_x_4528:
        /* <DEDUP_REMOVED lines=22> */
.L_x_4529:
        /* <DEDUP_REMOVED lines=22> */
.L_x_4530:
[----:B------:R-:W-:Y:S01]  /*0810*/  ISETP.NE.AND P0, PT, R3, RZ, PT ;  /* 0x000000ff0300720c */ /* 0x000fe20003f05270 */
[----:B------:R-:W-:Y:S01]  /*0820*/  IMAD.MOV.U32 R3, RZ, RZ, 0x1 ;  /* 0x00000001ff037424 */ /* 0x000fe200078e00ff */
[----:B------:R-:W-:Y:S01]  /*0830*/  NOP ;  /* 0x0000000000007918 */ /* 0x000fe20000000000 */
[----:B------:R-:W-:-:S03]  /*0840*/  ULDC.64 UR36, c[0x0][0x208] ;  /* 0x0000820000247ab9 */ /* 0x000fc60000000a00 */
[----:B------:R-:W-:-:S05]  /*0850*/  SEL R3, R3, 0x2, !P0 ;  /* 0x0000000203037807 */ /* 0x000fca0004000000 */
[----:B------:R0:W-:Y:S02]  /*0860*/  STL [R1+0x10], R3 ;  /* 0x0000100301007387 */ /* 0x0001e40000100800 */
[----:B01234-:R-:W-:Y:S06]  /*0870*/  BAR.SYNC.DEFER_BLOCKING 0x0 ;  /* 0x0000000000007b1d */ /* 0x01ffec0000010000 */
[----:B------:R-:W-:Y:S05]  /*0880*/  @!P0 BRA `(.L_x_4531) ;  /* 0x0000011000288947 */ /* 0x000fea0003800000 */
.L_x_4532:
[----:B------:R-:W-:-:S08]  /*0890*/  NOP ;  /* 0x0000000000007918 */ /* 0x000fd00000000000 */
[----:B------:R-:W0:Y:S02]  /*08a0*/  USETMAXREG.TRY_ALLOC.CTAPOOL UP0, 0xe8 ;  /* 0x000000e8000079c8 */ /* 0x000e240008000600 */
[----:B0-----:R-:W-:-:S13]  /*08b0*/  PLOP3.LUT P0, PT, PT, PT, UP0, 0x80, 0x0 ;  /* 0x000000000000781c */ /* 0x001fda0003f0f008 */
[----:B------:R-:W-:Y:S05]  /*08c0*/  @!P0 BRA `(.L_x_4532) ;  /* 0xfffffffc00f08947 */ /* 0x000fea000383ffff */
[----:B------:R-:W0:Y:S08]  /*08d0*/  S2UR UR5, SR_CgaCtaId ;  /* 0x00000000000579c3 */ /* 0x000e300000008800 */
[----:B------:R-:W-:Y:S06]  /*08e0*/  BAR.ARV 0x8, 0x180 ;  /* 0x0206000000007b1d */ /* 0x000fec0000002000 */
[----:B------:R-:W-:-:S02]  /*08f0*/  UMOV UR4, 0x400 ;  /* 0x0000040000047882 */ /* 0x000fc40000000000 */
[----:B------:R-:W-:Y:S01]  /*0900*/  BAR.SYNC.DEFER_BLOCKING 0x5, 0x180 ;  /* 0x0146000000007b1d */ /* 0x000fe20000010000 */
[----:B0-----:R-:W-:-:S09]  /*0910*/  ULEA UR4, UR5, UR4, 0x18 ;  /* 0x0000000405047291 */ /* 0x001fd2000f8ec03f */
[----:B------:R-:W0:Y:S01]  /*0920*/  LDS.128 R40, [UR4+0x308d0] ;  /* 0x0308d004ff287984 */ /* 0x000e220008000c00 */
[----:B------:R-:W-:Y:S01]  /*0930*/  ULDC UR4, c[0x0][0xc3c] ;  /* 0x00030f0000047ab9 */ /* 0x000fe20000000800 */
[----:B------:R-:W-:Y:S06]  /*0940*/  BAR.ARV 0x4, 0x180 ;  /* 0x0106000000007b1d */ /* 0x000fec0000002000 */
[----:B0-----:R-:W-:-:S13]  /*0950*/  ISETP.GE.AND P0, PT, R43, UR4, PT ;  /* 0x000000042b007c0c */ /* 0x001fda000bf06270 */
[----:B------:R-:W-:Y:S05]  /*0960*/  @P0 EXIT ;  /* 0x000000000000094d */ /* 0x000fea0003800000 */
[----:B------:R-:W2:Y:S01]  /*0970*/  LDL.LU R10, [R1+0x10] ;  /* 0x00001000010a7983 */ /* 0x000ea20000300800 */
[----:B------:R-:W-:Y:S01]  /*0980*/  VIADD R210, R0, 0xffffff80 ;  /* 0xffffff8000d27836 */ /* 0x000fe20000000000 */
[----:B------:R-:W-:Y:S01]  /*0990*/  UMOV UR39, URZ ;  /* 0x0000003f00277c82 */ /* 0x000fe20008000000 */
[----:B------:R-:W-:Y:S01]  /*09a0*/  IMAD.MOV.U32 R201, RZ, RZ, RZ ;  /* 0x000000ffffc97224 */ /* 0x000fe200078e00ff */
[----:B------:R-:W-:Y:S02]  /*09b0*/  UMOV UR38, URZ ;  /* 0x0000003f00267c82 */ /* 0x000fe40008000000 */
[----:B------:R-:W-:-:S04]  /*09c0*/  SHF.R.S32.HI R3, RZ, 0x1f, R210 ;  /* 0x0000001fff037819 */ /* 0x000fc800000114d2 */
[CC--:B------:R-:W-:Y:S02]  /*09d0*/  LEA.HI R5, R3.reuse, R210.reuse, RZ, 0x7 ;  /* 0x000000d203057211 */ /* 0x0c0fe400078f38ff */
[-C--:B------:R-:W-:Y:S02]  /*09e0*/  LEA.HI R0, R3, R210.reuse, RZ, 0x4 ;  /* 0x000000d203007211 */ /* 0x080fe400078f20ff */
[----:B------:R-:W-:Y:S02]  /*09f0*/  LOP3.LUT R7, R5, 0xffffff80, RZ, 0xc0, !PT ;  /* 0xffffff8005077812 */ /* 0x000fe400078ec0ff */
[----:B------:R-:W-:Y:S02]  /*0a00*/  SHF.R.S32.HI R9, RZ, 0x4, R0 ;  /* 0x00000004ff097819 */ /* 0x000fe40000011400 */
[----:B------:R-:W-:Y:S01]  /*0a10*/  LEA.HI R2, R3, R210, RZ, 0x5 ;  /* 0x000000d203027211 */ /* 0x000fe200078f28ff */
[----:B------:R-:W-:Y:S01]  /*0a20*/  IMAD.IADD R202, R210, 0x1, -R7 ;  /* 0x00000001d2ca7824 */ /* 0x000fe200078e0a07 */
[----:B------:R-:W-:-:S02]  /*0a30*/  LOP3.LUT R7, R0, 0x3fffff0, RZ, 0xc0, !PT ;  /* 0x03fffff000077812 */ /* 0x000fc400078ec0ff */
[----:B------:R-:W-:Y:S01]  /*0a40*/  LEA.HI R0, R0, R9, RZ, 0x1 ;  /* 0x0000000900007211 */ /* 0x000fe200078f08ff */
[----:B------:R-:W-:Y:S01]  /*0a50*/  IMAD.SHL.U32 R2, R2, 0x20, RZ ;  /* 0x0000002002027824 */ /* 0x000fe200078e00ff */
[----:B------:R-:W-:Y:S01]  /*0a60*/  SHF.R.S32.HI R11, RZ, 0x1f, R202 ;  /* 0x0000001fff0b7819 */ /* 0x000fe200000114ca */
[----:B------:R-:W-:Y:S01]  /*0a70*/  IMAD.IADD R7, R210, 0x1, -R7 ;  /* 0x00000001d2077824 */ /* 0x000fe200078e0a07 */
[----:B------:R-:W-:Y:S02]  /*0a80*/  LOP3.LUT R0, R0, 0x1ffffffe, RZ, 0xc0, !PT ;  /* 0x1ffffffe00007812 */ /* 0x000fe400078ec0ff */
[----:B------:R-:W-:Y:S02]  /*0a90*/  LEA.HI R4, R11, R202, RZ, 0x2 ;  /* 0x000000ca0b047211 */ /* 0x000fe400078f10ff */
[----:B------:R-:W-:Y:S01]  /*0aa0*/  LEA.HI R8, R3, R210, RZ, 0x2 ;  /* 0x000000d203087211 */ /* 0x000fe200078f10ff */
[----:B------:R-:W-:Y:S01]  /*0ab0*/  IMAD.IADD R0, R9, 0x1, -R0 ;  /* 0x0000000109007824 */ /* 0x000fe200078e0a00 */
[----:B------:R-:W-:-:S02]  /*0ac0*/  SHF.R.S32.HI R6, RZ, 0x2, R4 ;  /* 0x00000002ff067819 */ /* 0x000fc40000011404 */
[----:B------:R-:W-:Y:S02]  /*0ad0*/  SHF.R.S32.HI R13, RZ, 0x1f, R4 ;  /* 0x0000001fff0d7819 */ /* 0x000fe40000011404 */
[----:B------:R-:W-:Y:S02]  /*0ae0*/  LOP3.LUT R9, R8, 0xfffffffc, RZ, 0xc0, !PT ;  /* 0xfffffffc08097812 */ /* 0x000fe400078ec0ff */
[----:B------:R-:W-:Y:S02]  /*0af0*/  LEA.HI R3, R3, R210, RZ, 0x3 ;  /* 0x000000d203037211 */ /* 0x000fe400078f18ff */
[----:B------:R-:W-:Y:S01]  /*0b00*/  LEA.HI R13, R13, R6, RZ, 0x3 ;  /* 0x000000060d0d7211 */ /* 0x000fe200078f18ff */
[----:B------:R-:W-:Y:S01]  /*0b10*/  IMAD.IADD R9, R210, 0x1, -R9 ;  /* 0x00000001d2097824 */ /* 0x000fe200078e0a09 */
[----:B------:R-:W-:Y:S02]  /*0b20*/  SHF.R.S32.HI R204, RZ, 0x7, R5 ;  /* 0x00000007ffcc7819 */ /* 0x000fe40000011405 */
[----:B------:R-:W-:-:S02]  /*0b30*/  LOP3.LUT R2, R2, 0xfffffc00, RZ, 0xc0, !PT ;  /* 0xfffffc0002027812 */ /* 0x000fc400078ec0ff */
[----:B------:R-:W-:Y:S02]  /*0b40*/  LOP3.LUT R197, R3, 0xfffffff8, RZ, 0xc0, !PT ;  /* 0xfffffff803c57812 */ /* 0x000fe400078ec0ff */
[----:B------:R-:W-:Y:S01]  /*0b50*/  LOP3.LUT R13, R13, 0xfffffff8, RZ, 0xc0, !PT ;  /* 0xfffffff80d0d7812 */ /* 0x000fe200078ec0ff */
[----:B------:R-:W-:Y:S01]  /*0b60*/  IMAD R7, R7, 0x40, R2 ;  /* 0x0000004007077824 */ /* 0x000fe200078e0202 */
[----:B------:R-:W-:Y:S01]  /*0b70*/  LEA.HI R11, R11, R202, RZ, 0x5 ;  /* 0x000000ca0b0b7211 */ /* 0x000fe200078f28ff */
[----:B------:R-:W-:Y:S01]  /*0b80*/  IMAD.IADD R197, R210, 0x1, -R197 ;  /* 0x00000001d2c57824 */ /* 0x000fe200078e0ac5 */
[----:B------:R-:W-:Y:S01]  /*0b90*/  LEA.HI R5, R5, R204, RZ, 0x1 ;  /* 0x000000cc05057211 */ /* 0x000fe200078f08ff */
[----:B------:R-:W-:Y:S01]  /*0ba0*/  IMAD.IADD R6, R6, 0x1, -R13 ;  /* 0x0000000106067824 */ /* 0x000fe200078e0a0d */
[----:B------:R-:W-:Y:S01]  /*0bb0*/  SHF.R.S32.HI R11, RZ, 0x5, R11 ;  /* 0x00000005ff0b7819 */ /* 0x000fe2000001140b */
[----:B------:R-:W-:Y:S01]  /*0bc0*/  IMAD.SHL.U32 R193, R197, 0x8, RZ ;  /* 0x00000008c5c17824 */ /* 0x000fe200078e00ff */
[----:B------:R-:W-:Y:S01]  /*0bd0*/  LEA.HI R2, R9, R9, RZ, 0x1 ;  /* 0x0000000909027211 */ /* 0x000fe200078f08ff */
[----:B------:R-:W-:Y:S01]  /*0be0*/  IMAD R206, R0, 0x8, R7 ;  /* 0x0000000800ce7824 */ /* 0x000fe200078e0207 */
[----:B------:R-:W-:Y:S01]  /*0bf0*/  LOP3.LUT R5, R5, 0x3fffffe, RZ, 0xc0, !PT ;  /* 0x03fffffe05057812 */ /* 0x000fe200078ec0ff */
[----:B------:R-:W-:Y:S01]  /*0c00*/  IMAD R6, R11, 0x10, R6 ;  /* 0x000000100b067824 */ /* 0x000fe200078e0206 */
[----:B------:R-:W-:Y:S01]  /*0c10*/  LOP3.LUT R2, R2, 0x1ffffffe, RZ, 0xc0, !PT ;  /* 0x1ffffffe02027812 */ /* 0x000fe200078ec0ff */
[C---:B------:R-:W-:Y:S01]  /*0c20*/  VIADD R195, R193.reuse, 0x40 ;  /* 0x00000040c1c37836 */ /* 0x040fe20000000000 */
[----:B------:R-:W-:Y:S01]  /*0c30*/  LOP3.LUT R23, R4, 0x7ffffffc, RZ, 0xc0, !PT ;  /* 0x7ffffffc04177812 */ /* 0x000fe200078ec0ff */
[----:B------:R-:W-:Y:S01]  /*0c40*/  IMAD.IADD R5, R204, 0x1, -R5 ;  /* 0x00000001cc057824 */ /* 0x000fe200078e0a05 */
[----:B------:R-:W-:Y:S01]  /*0c50*/  SHF.R.S32.HI R200, RZ, 0x3, R3 ;  /* 0x00000003ffc87819 */ /* 0x000fe20000011403 */
[----:B------:R-:W-:Y:S01]  /*0c60*/  VIADD R196, R193, 0x80 ;  /* 0x00000080c1c47836 */ /* 0x000fe20000000000 */
[----:B------:R-:W-:Y:S01]  /*0c70*/  SHF.R.S32.HI R209, RZ, 0x1f, R193 ;  /* 0x0000001fffd17819 */ /* 0x000fe200000114c1 */
[----:B------:R-:W-:Y:S01]  /*0c80*/  IMAD.IADD R2, R9, 0x1, -R2 ;  /* 0x0000000109027824 */ /* 0x000fe200078e0a02 */
[----:B------:R-:W-:Y:S01]  /*0c90*/  SHF.R.S32.HI R208, RZ, 0x1f, R195 ;  /* 0x0000001fffd07819 */ /* 0x000fe200000114c3 */
[----:B------:R-:W-:Y:S01]  /*0ca0*/  IMAD R205, R5, 0x40, R6 ;  /* 0x0000004005cd7824 */ /* 0x000fe200078e0206 */
[----:B------:R-:W-:Y:S01]  /*0cb0*/  SHF.R.S32.HI R207, RZ, 0x1f, R196 ;  /* 0x0000001fffcf7819 */ /* 0x000fe200000114c4 */
[----:B------:R-:W-:-:S02]  /*0cc0*/  IMAD.IADD R23, R202, 0x1, -R23 ;  /* 0x00000001ca177824 */ /* 0x000fc400078e0a17 */
[----:B------:R-:W-:Y:S01]  /*0cd0*/  IMAD R192, R2, 0x8, R205 ;  /* 0x0000000802c07824 */ /* 0x000fe200078e02cd */
[----:B--2---:R-:W-:-:S07]  /*0ce0*/  LOP3.LUT R19, R10, 0x1, RZ, 0xfc, !PT ;  /* 0x000000010a137812 */ /* 0x004fce00078efcff */
.L_x_4640:
[----:B0-----:R-:W0:Y:S01]  /*0cf0*/  LDC.64 R2, c[0x0][0xa28] ;  /* 0x00028a00ff027b82 */ /* 0x001e220000000a00 */
[----:B------:R-:W-:Y:S01]  /*0d00*/  IMAD.MOV.U32 R0, RZ, RZ, RZ ;  /* 0x000000ffff007224 */ /* 0x000fe200078e00ff */
[----:B------:R-:W-:Y:S01]  /*0d10*/  ULDC.64 UR4, c[0x0][0x418] ;  /* 0x0001060000047ab9 */ /* 0x000fe20000000a00 */
[----:B------:R-:W-:-:S05]  /*0d20*/  ULDC.64 UR6, c[0x0][0xa20] ;  /* 0x0002880000067ab9 */ /* 0x000fca0000000a00 */
[----:B--234-:R-:W1:Y:S01]  /*0d30*/  LDC.64 R4, c[0x0][0xa18] ;  /* 0x00028600ff047b82 */ /* 0x01ce620000000a00 */
[----:B0-----:R-:W-:-:S04]  /*0d40*/  ISETP.NE.U32.AND P0, PT, R2, RZ, PT ;  /* 0x000000ff0200720c */ /* 0x001fc80003f05070 */
[----:B------:R-:W-:Y:S02]  /*0d50*/  ISETP.NE.AND.EX P0, PT, R3, RZ, PT, P0 ;  /* 0x000000ff0300720c */ /* 0x000fe40003f05300 */
[----:B-1----:R-:W-:-:S04]  /*0d60*/  ISETP.NE.U32.AND P1, PT, R4, RZ, PT ;  /* 0x000000ff0400720c */ /* 0x002fc80003f25070 */
[----:B------:R-:W-:-:S07]  /*0d70*/  ISETP.NE.AND.EX P1, PT, R5, RZ, PT, P1 ;  /* 0x000000ff0500720c */ /* 0x000fce0003f25310 */
[----:B------:R-:W0:Y:S08]  /*0d80*/  @P0 LDC.64 R2, c[0x0][0xa28] ;  /* 0x00028a00ff020b82 */ /* 0x000e300000000a00 */
[----:B------:R-:W1:Y:S01]  /*0d90*/  @P1 LDC.64 R4, c[0x0][0xa18] ;  /* 0x00028600ff041b82 */ /* 0x000e620000000a00 */
[----:B0-----:R-:W-:-:S05]  /*0da0*/  @P0 IMAD.WIDE R2, R43, 0x4, R2 ;  /* 0x000000042b020825 */ /* 0x001fca00078e0202 */
[----:B------:R0:W5:Y:S01]  /*0db0*/  @P0 LDG.E R0, desc[UR36][R2.64] ;  /* 0x0000002402000981 */ /* 0x000162000c1e1900 */
[----:B-1----:R-:W-:-:S05]  /*0dc0*/  @P1 IMAD.WIDE R4, R43, 0x4, R4 ;  /* 0x000000042b041825 */ /* 0x002fca00078e0204 */
[----:B------:R0:W5:Y:S01]  /*0dd0*/  @P1 LDG.E R18, desc[UR36][R4.64] ;  /* 0x0000002404121981 */ /* 0x000162000c1e1900 */
[----:B------:R-:W-:Y:S01]  /*0de0*/  UISETP.NE.U32.AND UP0, UPT, UR4, URZ, UPT ;  /* 0x0000003f0400728c */ /* 0x000fe2000bf05070 */
[----:B------:R-:W-:Y:S01]  /*0df0*/  ISETP.NE.U32.AND P2, PT, RZ, UR6, PT ;  /* 0x00000006ff007c0c */ /* 0x000fe2000bf45070 */
[----:B------:R-:W-:Y:S01]  /*0e00*/  IMAD.MOV.U32 R198, RZ, RZ, R42 ;  /* 0x000000ffffc67224 */ /* 0x000fe200078e002a */
[----:B------:R-:W-:Y:S01]  /*0e10*/  ULDC UR4, c[0x0][0x424] ;  /* 0x0001090000047ab9 */ /* 0x000fe20000000800 */
[----:B------:R-:W-:Y:S01]  /*0e20*/  UISETP.NE.AND.EX UP0, UPT, UR5, URZ, UPT, UP0 ;  /* 0x0000003f0500728c */ /* 0x000fe2000bf05300 */
[----:B------:R-:W-:Y:S02]  /*0e30*/  ISETP.NE.AND.EX P2, PT, RZ, UR7, PT, P2 ;  /* 0x00000007ff007c0c */ /* 0x000fe4000bf45320 */
[----:B------:R-:W-:Y:S01]  /*0e40*/  ULDC UR5, c[0x0][0x2f0] ;  /* 0x0000bc0000057ab9 */ /* 0x000fe20000000800 */
[----:B------:R-:W-:-:S04]  /*0e50*/  USEL UR4, UR4, 0x1, UP0 ;  /* 0x0000000104047887 */ /* 0x000fc80008000000 */
[----:B------:R-:W-:Y:S01]  /*0e60*/  UIMAD UR4, UR4, UR5, URZ ;  /* 0x00000005040472a4 */ /* 0x000fe2000f8e023f */
[----:B0-----:R-:W-:Y:S11]  /*0e70*/  @P1 BRA `(.L_x_4533) ;  /* 0x0000000000281947 */ /* 0x001ff60003800000 */
[----:B------:R-:W-:Y:S01]  /*0e80*/  ULDC.64 UR6, c[0x0][0xa00] ;  /* 0x0002800000067ab9 */ /* 0x000fe20000000a00 */
[----:B-----5:R-:W0:Y:S01]  /*0e90*/  LDC R18, c[0x0][0x288] ;  /* 0x0000a200ff127b82 */ /* 0x020e220000000800 */
[----:B------:R-:W-:-:S04]  /*0ea0*/  ISETP.NE.U32.AND P0, PT, RZ, UR6, PT ;  /* 0x00000006ff007c0c */ /* 0x000fc8000bf05070 */
[----:B------:R-:W-:-:S13]  /*0eb0*/  ISETP.NE.AND.EX P0, PT, RZ, UR7, PT, P0 ;  /* 0x00000007ff007c0c */ /* 0x000fda000bf05300 */
[----:B------:R-:W-:Y:S05]  /*0ec0*/  @!P0 BRA `(.L_x_4533) ;  /* 0x0000000000148947 */ /* 0x000fea0003800000 */
[----:B------:R-:W1:Y:S02]  /*0ed0*/  LDC.64 R2, c[0x0][0xa00] ;  /* 0x00028000ff027b82 */ /* 0x000e640000000a00 */
[----:B-1----:R-:W-:-:S05]  /*0ee0*/  IMAD.WIDE R2, R43, 0x4, R2 ;  /* 0x000000042b027825 */ /* 0x002fca00078e0202 */
[----:B0-----:R-:W2:Y:S04]  /*0ef0*/  LDG.E R18, desc[UR36][R2.64] ;  /* 0x0000002402127981 */ /* 0x001ea8000c1e1900 */
[----:B------:R-:W2:Y:S02]  /*0f00*/  LDG.E R5, desc[UR36][R2.64+0x4] ;  /* 0x0000042402057981 */ /* 0x000ea4000c1e1900 */
[----:B--2---:R-:W-:-:S07]  /*0f10*/  IMAD.IADD R18, R5, 0x1, -R18 ;  /* 0x0000000105127824 */ /* 0x004fce00078e0a12 */
.L_x_4533:
[----:B------:R-:W-:Y:S02]  /*0f20*/  IMAD.U32 R17, RZ, RZ, UR4 ;  /* 0x00000004ff117e24 */ /* 0x000fe4000f8e00ff */
[----:B------:R-:W-:Y:S01]  /*0f30*/  IMAD.MOV.U32 R199, RZ, RZ, R43 ;  /* 0x000000ffffc77224 */ /* 0x000fe200078e002b */
[----:B------:R-:W-:Y:S06]  /*0f40*/  @!P2 BRA `(.L_x_4534) ;  /* 0x000000000010a947 */ /* 0x000fec0003800000 */
[----:B------:R-:W1:Y:S02]  /*0f50*/  LDC.64 R2, c[0x0][0xa20] ;  /* 0x00028800ff027b82 */ /* 0x000e640000000a00 */
[----:B-1----:R-:W-:-:S05]  /*0f60*/  IMAD.WIDE R2, R43, 0x4, R2 ;  /* 0x000000042b027825 */ /* 0x002fca00078e0202 */
[----:B------:R1:W5:Y:S01]  /*0f70*/  LDG.E R17, desc[UR36][R2.64] ;  /* 0x0000002402117981 */ /* 0x000362000c1e1900 */
[----:B------:R-:W-:Y:S05]  /*0f80*/  BRA `(.L_x_4535) ;  /* 0x0000000000247947 */ /* 0x000fea0003800000 */
.L_x_4534:
[----:B------:R-:W-:Y:S02]  /*0f90*/  ULDC.64 UR4, c[0x0][0xa08] ;  /* 0x0002820000047ab9 */ /* 0x000fe40000000a00 */
[----:B------:R-:W-:-:S04]  /*0fa0*/  ISETP.NE.U32.AND P0, PT, RZ, UR4, PT ;  /* 0x00000004ff007c0c */ /* 0x000fc8000bf05070 */
[----:B------:R-:W-:-:S13]  /*0fb0*/  ISETP.NE.AND.EX P0, PT, RZ, UR5, PT, P0 ;  /* 0x00000005ff007c0c */ /* 0x000fda000bf05300 */
[----:B------:R-:W-:Y:S05]  /*0fc0*/  @!P0 BRA `(.L_x_4535) ;  /* 0x0000000000148947 */ /* 0x000fea0003800000 */
[----:B------:R-:W1:Y:S02]  /*0fd0*/  LDC.64 R2, c[0x0][0xa08] ;  /* 0x00028200ff027b82 */ /* 0x000e640000000a00 */
[----:B-1----:R-:W-:-:S05]  /*0fe0*/  IMAD.WIDE R2, R43, 0x4, R2 ;  /* 0x000000042b027825 */ /* 0x002fca00078e0202 */
[----:B------:R-:W2:Y:S04]  /*0ff0*/  LDG.E R17, desc[UR36][R2.64] ;  /* 0x0000002402117981 */ /* 0x000ea8000c1e1900 */
[----:B------:R-:W2:Y:S02]  /*1000*/  LDG.E R4, desc[UR36][R2.64+0x4] ;  /* 0x0000042402047981 */ /* 0x000ea4000c1e1900 */
[----:B--2---:R-:W-:-:S07]  /*1010*/  IMAD.IADD R17, R4, 0x1, -R17 ;  /* 0x0000000104117824 */ /* 0x004fce00078e0a11 */
.L_x_4535:
[----:B------:R-:W2:Y:S01]  /*1020*/  LDC R203, c[0x0][0x448] ;  /* 0x00011200ffcb7b82 */ /* 0x000ea20000000800 */
[----:B------:R-:W-:Y:S01]  /*1030*/  IMAD.SHL.U32 R22, R41, 0x80, RZ ;  /* 0x0000008029167824 */ /* 0x000fe200078e00ff */
[----:B------:R-:W-:Y:S01]  /*1040*/  LOP3.LUT R16, R16, 0xffefffff, RZ, 0xc0, !PT ;  /* 0xffefffff10107812 */ /* 0x000fe200078ec0ff */
[----:B-----5:R-:W-:Y:S02]  /*1050*/  IMAD.IADD R17, R17, 0x1, -R0 ;  /* 0x0000000111117824 */ /* 0x020fe400078e0a00 */
[----:B-1----:R-:W-:-:S03]  /*1060*/  VIADD R2, R22, 0x7f ;  /* 0x0000007f16027836 */ /* 0x002fc60000000000 */
[----:B------:R-:W1:Y:S01]  /*1070*/  LDC.64 R8, c[0x0][0x9e0] ;  /* 0x00027800ff087b82 */ /* 0x000e620000000a00 */
[----:B--2---:R-:W-:Y:S02]  /*1080*/  ISETP.NE.AND P2, PT, R203, 0x1, PT ;  /* 0x00000001cb00780c */ /* 0x004fe40003f45270 */
[----:B-1----:R-:W-:-:S11]  /*1090*/  ISETP.GE.AND P1, PT, R9, 0x1, PT ;  /* 0x000000010900780c */ /* 0x002fd60003f26270 */
[----:B------:R-:W1:Y:S01]  /*10a0*/  @P2 LDC R3, c[0x0][0x44c] ;  /* 0x00011300ff032b82 */ /* 0x000e620000000800 */
[----:B------:R-:W-:-:S04]  /*10b0*/  @P2 LOP3.LUT R16, R16, 0x100000, RZ, 0xfc, !PT ;  /* 0x0010000010102812 */ /* 0x000fc800078efcff */
[----:B------:R-:W-:-:S03]  /*10c0*/  LOP3.LUT R16, R16, 0xfff7ffff, RZ, 0xc0, !PT ;  /* 0xfff7ffff10107812 */ /* 0x000fc600078ec0ff */
[----:B------:R-:W2:Y:S01]  /*10d0*/  @P2 LDC R5, c[0x0][0x450] ;  /* 0x00011400ff052b82 */ /* 0x000ea20000000800 */
[----:B------:R-:W-:Y:S01]  /*10e0*/  @P1 LOP3.LUT R16, R16, 0x80000, RZ, 0xfc, !PT ;  /* 0x0008000010101812 */ /* 0x000fe200078efcff */
[----:B-1----:R-:W-:Y:S01]  /*10f0*/  @P2 IMAD.HI.U32 R0, R2, R3, RZ ;  /* 0x0000000302002227 */ /* 0x002fe200078e00ff */
[----:B0-----:R-:W-:-:S04]  /*1100*/  IADD3 R3, R17, 0x1, -R18 ;  /* 0x0000000111037810 */ /* 0x001fc80007ffe812 */
        /* <DEDUP_REMOVED lines=14> */
.L_x_4537:
[----:B------:R-:W-:-:S13]  /*11f0*/  ISETP.NE.AND P0, PT, R9, 0x1, PT ;  /* 0x000000010900780c */ /* 0x000fda0003f05270 */
[----:B------:R-:W0:Y:S02]  /*1200*/  @P0 LDC.64 R4, c[0x0][0x9e8] ;  /* 0x00027a00ff040b82 */ /* 0x000e240000000a00 */
[----:B0-----:R-:W-:-:S05]  /*1210*/  @P0 IMAD.HI.U32 R4, R2, R4, RZ ;  /* 0x0000000402040227 */ /* 0x001fca00078e00ff */
[----:B------:R-:W-:-:S07]  /*1220*/  @P0 SHF.R.U32.HI R2, RZ, R5, R4 ;  /* 0x00000005ff020219 */ /* 0x000fce0000011604 */
.L_x_4538:
[----:B------:R-:W-:-:S05]  /*1230*/  IMAD R3, R2, R9, R9 ;  /* 0x0000000902037224 */ /* 0x000fca00078e0209 */
[----:B------:R-:W-:-:S07]  /*1240*/  VIMNMX R0, R0, R3, PT ;  /* 0x0000000300007248 */ /* 0x000fce0003fe0100 */
.L_x_4536:
[----:B------:R-:W0:Y:S01]  /*1250*/  @P2 LDC R3, c[0x0][0x44c] ;  /* 0x00011300ff032b82 */ /* 0x000e220000000800 */
[----:B------:R-:W-:Y:S01]  /*1260*/  VIADD R2, R0, 0x5f ;  /* 0x0000005f00027836 */ /* 0x000fe20000000000 */
[----:B------:R-:W-:Y:S01]  /*1270*/  ULDC UR4, c[0x0][0x9dc] ;  /* 0x0002770000047ab9 */ /* 0x000fe20000000800 */
[----:B------:R-:W-:Y:S02]  /*1280*/  VIADD R0, R17, 0x5f ;  /* 0x0000005f11007836 */ /* 0x000fe40000000000 */
[----:B------:R-:W-:Y:S02]  /*1290*/  IMAD.MOV.U32 R7, RZ, RZ, R22 ;  /* 0x000000ffff077224 */ /* 0x000fe400078e0016 */
[----:B------:R-:W-:Y:S01]  /*12a0*/  IMAD.HI R0, R0, 0x2aaaaaab, RZ ;  /* 0x2aaaaaab00007827 */ /* 0x000fe200078e02ff */
[----:B------:R-:W1:Y:S03]  /*12b0*/  @P2 LDC R4, c[0x0][0x450] ;  /* 0x00011400ff042b82 */ /* 0x000e660000000800 */
[----:B------:R-:W-:-:S04]  /*12c0*/  IMAD.HI R2, R2, 0x2aaaaaab, RZ ;  /* 0x2aaaaaab02027827 */ /* 0x000fc800078e02ff */
[----:B------:R-:W-:Y:S01]  /*12d0*/  IMAD.IADD R74, R17, 0x1, -R18 ;  /* 0x00000001114a7824 */ /* 0x000fe200078e0a12 */
[----:B------:R-:W-:-:S04]  /*12e0*/  SHF.R.U32.HI R5, RZ, 0x1f, R2 ;  /* 0x0000001fff057819 */ /* 0x000fc80000011602 */
[----:B------:R-:W-:Y:S01]  /*12f0*/  LEA.HI.SX32 R72, R2, R5, 0x1c ;  /* 0x0000000502487211 */ /* 0x000fe200078fe2ff */
[----:B0-----:R-:W-:-:S05]  /*1300*/  @P2 IMAD.HI.U32 R3, R22, R3, RZ ;  /* 0x0000000316032227 */ /* 0x001fca00078e00ff */
[----:B-1----:R-:W-:Y:S02]  /*1310*/  @P2 SHF.R.U32.HI R7, RZ, R4, R3 ;  /* 0x00000004ff072219 */ /* 0x002fe40000011603 */
[----:B------:R-:W-:-:S04]  /*1320*/  SHF.R.U32.HI R3, RZ, 0x1f, R0 ;  /* 0x0000001fff037819 */ /* 0x000fc80000011600 */
[----:B------:R-:W-:Y:S01]  /*1330*/  LEA.HI.SX32 R3, R0, R3, 0x1c ;  /* 0x0000000300037211 */ /* 0x000fe200078fe2ff */
[----:B------:R-:W-:-:S03]  /*1340*/  IMAD.IADD R0, R74, 0x1, R7 ;  /* 0x000000014a007824 */ /* 0x000fc600078e0207 */
[----:B------:R-:W-:Y:S01]  /*1350*/  VIMNMX R72, R3, R72, PT ;  /* 0x0000004803487248 */ /* 0x000fe20003fe0100 */
[----:B------:R-:W-:Y:S01]  /*1360*/  VIADD R2, R0, -UR4 ;  /* 0x8000000400027c36 */ /* 0x000fe20008000000 */
[----:B------:R-:W-:Y:S06]  /*1370*/  @!P1 BRA `(.L_x_4539) ;  /* 0x00000000003c9947 */ /* 0x000fec0003800000 */
        /* <DEDUP_REMOVED lines=9> */
.L_x_4540:
[----:B------:R-:W-:-:S13]  /*1410*/  ISETP.NE.AND P0, PT, R9, 0x1, PT ;  /* 0x000000010900780c */ /* 0x000fda0003f05270 */
[----:B------:R-:W0:Y:S02]  /*1420*/  @P0 LDC.64 R4, c[0x0][0x9e8] ;  /* 0x00027a00ff040b82 */ /* 0x000e240000000a00 */
[----:B0-----:R-:W-:-:S05]  /*1430*/  @P0 IMAD.HI.U32 R4, R0, R4, RZ ;  /* 0x0000000400040227 */ /* 0x001fca00078e00ff */
[----:B------:R-:W-:-:S07]  /*1440*/  @P0 SHF.R.U32.HI R0, RZ, R5, R4 ;  /* 0x00000005ff000219 */ /* 0x000fce0000011604 */
.L_x_4541:
[----:B------:R-:W-:-:S05]  /*1450*/  IMAD R3, R0, R9, RZ ;  /* 0x0000000900037224 */ /* 0x000fca00078e02ff */
[----:B------:R-:W-:-:S07]  /*1460*/  VIMNMX R2, R2, R3, !PT ;  /* 0x0000000302027248 */ /* 0x000fce0007fe0100 */
.L_x_4539:
[----:B------:R-:W-:Y:S01]  /*1470*/  IMAD.HI R0, R2, 0x2aaaaaab, RZ ;  /* 0x2aaaaaab02007827 */ /* 0x000fe200078e02ff */
[----:B------:R-:W-:Y:S02]  /*1480*/  PLOP3.LUT P0, PT, PT, PT, PT, 0x80, 0x0 ;  /* 0x000000000000781c */ /* 0x000fe40003f0f070 */
[----:B------:R-:W-:Y:S02]  /*1490*/  CS2R R118, SRZ ;  /* 0x0000000000767805 */ /* 0x000fe4000001ff00 */
[----:B------:R-:W-:Y:S02]  /*14a0*/  CS2R R116, SRZ ;  /* 0x0000000000747805 */ /* 0x000fe4000001ff00 */
[----:B------:R-:W-:Y:S02]  /*14b0*/  CS2R R114, SRZ ;  /* 0x0000000000727805 */ /* 0x000fe4000001ff00 */
[----:B------:R-:W-:Y:S02]  /*14c0*/  SHF.R.U32.HI R3, RZ, 0x1f, R0 ;  /* 0x0000001fff037819 */ /* 0x000fe40000011600 */
[----:B------:R-:W-:-:S02]  /*14d0*/  CS2R R112, SRZ ;  /* 0x0000000000707805 */ /* 0x000fc4000001ff00 */
[----:B------:R-:W-:Y:S02]  /*14e0*/  CS2R R110, SRZ ;  /* 0x00000000006e7805 */ /* 0x000fe4000001ff00 */
[----:B------:R-:W-:Y:S02]  /*14f0*/  CS2R R108, SRZ ;  /* 0x00000000006c7805 */ /* 0x000fe4000001ff00 */
[----:B------:R-:W-:Y:S01]  /*1500*/  LEA.HI.SX32 R3, R0, R3, 0x1c ;  /* 0x0000000300037211 */ /* 0x000fe200078fe2ff */
[----:B------:R-:W-:Y:S01]  /*1510*/  IMAD.MOV.U32 R0, RZ, RZ, RZ ;  /* 0x000000ffff007224 */ /* 0x000fe200078e00ff */
[----:B------:R-:W-:Y:S02]  /*1520*/  CS2R R106, SRZ ;  /* 0x00000000006a7805 */ /* 0x000fe4000001ff00 */
[----:B------:R-:W-:Y:S02]  /*1530*/  CS2R R104, SRZ ;  /* 0x0000000000687805 */ /* 0x000fe4000001ff00 */
[----:B------:R-:W-:-:S02]  /*1540*/  VIMNMX R194, RZ, R3, !PT ;  /* 0x00000003ffc27248 */ /* 0x000fc40007fe0100 */
[----:B------:R-:W-:Y:S02]  /*1550*/  CS2R R56, SRZ ;  /* 0x0000000000387805 */ /* 0x000fe4000001ff00 */
[----:B------:R-:W-:Y:S02]  /*1560*/  CS2R R98, SRZ ;  /* 0x0000000000627805 */ /* 0x000fe4000001ff00 */
[----:B------:R-:W-:Y:S02]  /*1570*/  CS2R R100, SRZ ;  /* 0x0000000000647805 */ /* 0x000fe4000001ff00 */
[----:B------:R-:W-:Y:S02]  /*1580*/  ISETP.GT.AND P1, PT, R72, R194, PT ;  /* 0x000000c24800720c */ /* 0x000fe40003f24270 */
        /* <DEDUP_REMOVED lines=36> */
[----:B------:R-:W-:Y:S01]  /*17d0*/  CS2R R6, SRZ ;  /* 0x0000000000067805 */ /* 0x000fe2000001ff00 */
[----:B------:R-:W-:Y:S01]  /*17e0*/  IMAD.MOV.U32 R52, RZ, RZ, RZ ;  /* 0x000000ffff347224 */ /* 0x000fe200078e00ff */
        /* <DEDUP_REMOVED lines=33> */
.L_x_4543:
[----:B------:R-:W-:Y:S02]  /*1a00*/  LEA.HI R0, R201, R201, RZ, 0x1 ;  /* 0x000000c9c9007211 */ /* 0x000fe400078f08ff */
[----:B------:R-:W-:Y:S02]  /*1a10*/  ISETP.NE.AND P0, PT, R19, 0x3, PT ;  /* 0x000000031300780c */ /* 0x000fe40003f05270 */
[----:B------:R-:W-:-:S05]  /*1a20*/  LOP3.LUT R0, R0, 0xfffffffe, RZ, 0xc0, !PT ;  /* 0xfffffffe00007812 */ /* 0x000fca00078ec0ff */
[----:B------:R-:W-:-:S05]  /*1a30*/  IMAD.IADD R0, R201, 0x1, -R0 ;  /* 0x00000001c9007824 */ /* 0x000fca00078e0a00 */
[----:B------:R-:W-:-:S04]  /*1a40*/  SHF.L.U32 R0, R0, 0x1f, RZ ;  /* 0x0000001f00007819 */ /* 0x000fc800000006ff */
[----:B------:R-:W0:Y:S02]  /*1a50*/  SYNCS.PHASECHK.TRANS64.TRYWAIT P1, [UR40+0x30800], R0 ;  /* 0x03080000ff0075a7 */ /* 0x000e240008020168 */
[----:B0-----:R-:W-:Y:S05]  /*1a60*/  @!P1 BRA `(.L_x_4544) ;  /* 0x0000015800c49947 */ /* 0x001fea0003800000 */
.L_x_4735:
[----:B------:R-:W-:Y:S05]  /*1a70*/  @!P0 BRA `(.L_x_4545) ;  /* 0x0000000000048947 */ /* 0x000fea0003800000 */
[----:B------:R-:W-:Y:S01]  /*1a80*/  BPT.TRAP 0x1 ;  /* 0x000000040000795c */ /* 0x000fe20000300000 */
.L_x_4545:
[----:B------:R-:W-:Y:S02]  /*1a90*/  IMAD.U32 R13, RZ, RZ, UR38 ;  /* 0x00000026ff0d7e24 */ /* 0x000fe4000f8e00ff */
[----:B0-----:R-:W-:-:S03]  /*1aa0*/  IMAD.U32 R0, RZ, RZ, UR39 ;  /* 0x00000027ff007e24 */ /* 0x001fc6000f8e00ff */
[----:B------:R-:W-:Y:S02]  /*1ab0*/  LEA R13, R13, UR40, 0x3 ;  /* 0x000000280d0d7c11 */ /* 0x000fe4000f8e18ff */
[----:B------:R-:W-:-:S04]  /*1ac0*/  SHF.L.U32 R0, R0, 0x1f, RZ ;  /* 0x0000001f00007819 */ /* 0x000fc800000006ff */
[----:B------:R0:W1:Y:S01]  /*1ad0*/  SYNCS.PHASECHK.TRANS64.TRYWAIT P1, [R13+URZ+0x30830], R0 ;  /* 0x030830000d0075a7 */ /* 0x000062000802017f */
[----:B------:R-:W-:Y:S05]  /*1ae0*/  @!P0 BRA `(.L_x_4546) ;  /* 0x0000000000048947 */ /* 0x000fea0003800000 */
[----:B------:R-:W-:Y:S01]  /*1af0*/  BPT.TRAP 0x1 ;  /* 0x000000040000795c */ /* 0x000fe20000300000 */
.L_x_4546:
[----:B-1----:R-:W-:Y:S05]  /*1b00*/  @P1 BRA `(.L_x_4547) ;  /* 0x0000000000081947 */ /* 0x002fea0003800000 */
[----:B------:R-:W1:Y:S02]  /*1b10*/  SYNCS.PHASECHK.TRANS64.TRYWAIT P1, [R13+URZ+0x30830], R0 ;  /* 0x030830000d0075a7 */ /* 0x000e64000802017f */
[----:B-1----:R-:W-:Y:S05]  /*1b20*/  @!P1 BRA `(.L_x_4548) ;  /* 0x0000015800ac9947 */ /* 0x002fea0003800000 */
.L_x_4547:
        /* <DEDUP_REMOVED lines=99> */
.L_x_4549:
[----:B------:R-:W-:Y:S01]  /*2160*/  ISETP.NE.AND P2, PT, R203, 0x1, PT ;  /* 0x00000001cb00780c */ /* 0x000fe20003f45270 */
[----:B------:R-:W-:Y:S01]  /*2170*/  ULDC UR5, c[0x0][0x9d8] ;  /* 0x0002760000057ab9 */ /* 0x000fe20000000800 */
[----:B------:R-:W-:Y:S01]  /*2180*/  R2UR UR4, R13 ;  /* 0x000000000d0472ca */ /* 0x000fe200000e0000 */
[----:B------:R-:W-:Y:S01]  /*2190*/  FMUL.FTZ R10, R24, UR5 ;  /* 0x00000005180a7c20 */ /* 0x000fe20008410000 */
[----:B------:R-:W-:Y:S01]  /*21a0*/  FMUL.FTZ R3, R26, UR5 ;  /* 0x000000051a037c20 */ /* 0x000fe20008410000 */
[----:B01----:R-:W-:Y:S02]  /*21b0*/  IMAD.IADD R13, R192, 0x1, R22 ;  /* 0x00000001c00d7824 */ /* 0x003fe400078e0216 */
[----:B------:R-:W-:Y:S01]  /*21c0*/  FMUL.FTZ R29, R29, UR5 ;  /* 0x000000051d1d7c20 */ /* 0x000fe20008410000 */
[----:B------:R-:W-:Y:S01]  /*21d0*/  FMUL.FTZ R33, R33, UR5 ;  /* 0x0000000521217c20 */ /* 0x000fe20008410000 */
[----:B------:R-:W-:Y:S01]  /*21e0*/  FMUL.FTZ R9, R31, UR5 ;  /* 0x000000051f097c20 */ /* 0x000fe20008410000 */
[----:B------:R-:W-:Y:S01]  /*21f0*/  FMUL.FTZ R25, R25, UR5 ;  /* 0x0000000519197c20 */ /* 0x000fe20008410000 */
[----:B------:R0:W1:Y:S01]  /*2200*/  MUFU.TANH R76, R29 ;  /* 0x0000001d004c7308 */ /* 0x0000620000002400 */
[----:B------:R-:W-:-:S02]  /*2210*/  IMAD.MOV.U32 R31, RZ, RZ, -0x60 ;  /* 0xffffffa0ff1f7424 */ /* 0x000fc400078e00ff */
[----:B------:R-:W-:Y:S01]  /*2220*/  FMUL.FTZ R28, R28, UR5 ;  /* 0x000000051c1c7c20 */ /* 0x000fe20008410000 */
[----:B------:R-:W2:Y:S01]  /*2230*/  @P2 LDC R24, c[0x0][0x44c] ;  /* 0x00011300ff182b82 */ /* 0x000ea20000000800 */
[----:B------:R-:W-:Y:S01]  /*2240*/  FMUL.FTZ R0, R27, UR5 ;  /* 0x000000051b007c20 */ /* 0x000fe20008410000 */
[----:B------:R-:W-:Y:S01]  /*2250*/  UIADD3 UR4, UR4, 0x30840, URZ ;  /* 0x0003084004047890 */ /* 0x000fe2000fffe03f */
[----:B------:R-:W-:Y:S01]  /*2260*/  FMUL.FTZ R2, R30, UR5 ;  /* 0x000000051e027c20 */ /* 0x000fe20008410000 */
[----:B------:R-:W-:Y:S01]  /*2270*/  FMUL.FTZ R32, R32, UR5 ;  /* 0x0000000520207c20 */ /* 0x000fe20008410000 */
[----:B------:R-:W3:Y:S01]  /*2280*/  MUFU.TANH R77, R33 ;  /* 0x00000021004d7308 */ /* 0x000ee20000002400 */
[----:B0-----:R-:W-:Y:S01]  /*2290*/  IMAD.MOV.U32 R29, RZ, RZ, R13 ;  /* 0x000000ffff1d7224 */ /* 0x001fe200078e000d */
[----:B------:R-:W-:Y:S01]  /*22a0*/  UPRMT UR4, UR60, 0x654, UR4 ;  /* 0x000006543c047896 */ /* 0x000fe20008000004 */
[----:B------:R-:W0:Y:S01]  /*22b0*/  @P2 LDC R26, c[0x0][0x450] ;  /* 0x00011400ff1a2b82 */ /* 0x000e220000000800 */
[----:B------:R-:W-:Y:S01]  /*22c0*/  FMUL.FTZ R12, R34, UR5 ;  /* 0x00000005220c7c20 */ /* 0x000fe20008410000 */
[----:B------:R-:W-:Y:S01]  /*22d0*/  FMUL.FTZ R14, R35, UR5 ;  /* 0x00000005230e7c20 */ /* 0x000fe20008410000 */
[----:B------:R-:W-:Y:S01]  /*22e0*/  FMUL.FTZ R36, R36, UR5 ;  /* 0x0000000524247c20 */ /* 0x000fe20008410000 */
[----:B------:R-:W-:Y:S01]  /*22f0*/  FMUL.FTZ R37, R37, UR5 ;  /* 0x0000000525257c20 */ /* 0x000fe20008410000 */
        /* <DEDUP_REMOVED lines=11> */
[----:B--2---:R-:W-:-:S04]  /*23b0*/  @P2 IMAD.HI.U32 R15, R13, R24, RZ ;  /* 0x000000180d0f2227 */ /* 0x004fc800078e00ff */
[----:B------:R-:W-:Y:S01]  /*23c0*/  FMUL.FTZ R49, R49, UR5 ;  /* 0x0000000531317c20 */ /* 0x000fe20008410000 */
[----:B------:R-:W-:Y:S01]  /*23d0*/  FMUL.FTZ R50, R50, UR5 ;  /* 0x0000000532327c20 */ /* 0x000fe20008410000 */
[----:B------:R-:W-:Y:S01]  /*23e0*/  FMUL.FTZ R51, R51, UR5 ;  /* 0x0000000533337c20 */ /* 0x000fe20008410000 */
[----:B------:R-:W-:Y:S01]  /*23f0*/  FMUL.FTZ R53, R53, UR5 ;  /* 0x0000000535357c20 */ /* 0x000fe20008410000 */
[----:B------:R-:W-:Y:S01]  /*2400*/  FMUL.FTZ R55, R55, UR5 ;  /* 0x0000000537377c20 */ /* 0x000fe20008410000 */
[----:B------:R-:W-:Y:S01]  /*2410*/  FMUL.FTZ R57, R57, UR5 ;  /* 0x0000000539397c20 */ /* 0x000fe20008410000 */
[----:B------:R-:W-:Y:S01]  /*2420*/  FMUL.FTZ R59, R59, UR5 ;  /* 0x000000053b3b7c20 */ /* 0x000fe20008410000 */
[----:B0-----:R-:W-:Y:S01]  /*2430*/  @P2 SHF.R.U32.HI R29, RZ, R26, R15 ;  /* 0x0000001aff1d2219 */ /* 0x001fe2000001160f */
[----:B------:R-:W-:Y:S02]  /*2440*/  IMAD R26, R72, R31, 0x61 ;  /* 0x00000061481a7424 */ /* 0x000fe400078e021f */
[----:B------:R-:W-:Y:S01]  /*2450*/  FMUL.FTZ R61, R61, UR5 ;  /* 0x000000053d3d7c20 */ /* 0x000fe20008410000 */
[----:B----4-:R-:W-:Y:S01]  /*2460*/  FMUL.FTZ R25, R63, UR5 ;  /* 0x000000053f197c20 */ /* 0x010fe20008410000 */
        /* <DEDUP_REMOVED lines=9> */
[----:B------:R2:W4:Y:S01]  /*2500*/  MUFU.TANH R75, R28 ;  /* 0x0000001c004b7308 */ /* 0x0005220000002400 */
[----:B------:R-:W-:Y:S01]  /*2510*/  FMUL.FTZ R46, R46, UR5 ;  /* 0x000000052e2e7c20 */ /* 0x000fe20008410000 */
[----:B------:R-:W-:Y:S01]  /*2520*/  FMUL.FTZ R52, R52, UR5 ;  /* 0x0000000534347c20 */ /* 0x000fe20008410000 */
[----:B------:R-:W-:Y:S01]  /*2530*/  FMUL.FTZ R62, R62, UR5 ;  /* 0x000000053e3e7c20 */ /* 0x000fe20008410000 */
[----:B------:R-:W-:Y:S01]  /*2540*/  LOP3.LUT P1, RZ, R16, 0x80000, RZ, 0xc0, !PT ;  /* 0x0008000010ff7812 */ /* 0x000fe2000782c0ff */
[----:B------:R-:W-:Y:S01]  /*2550*/  IMAD R24, R72, -0x60, R17 ;  /* 0xffffffa048187824 */ /* 0x000fe200078e0211 */
[----:B------:R-:W-:Y:S01]  /*2560*/  ULDC UR50, c[0x0][0x9dc] ;  /* 0x0002770000327ab9 */ /* 0x000fe20000000800 */
[----:B------:R-:W-:Y:S01]  /*2570*/  SYNCS.ARRIVE.TRANS64.RED.A1T0 RZ, [UR4], RZ ;  /* 0x000000ffffff79a7 */ /* 0x000fe20008100404 */
[----:B------:R-:W0:Y:S01]  /*2580*/  MUFU.TANH R10, R10 ;  /* 0x0000000a000a7308 */ /* 0x000e220000002400 */
[----:B--2---:R-:W-:-:S02]  /*2590*/  IMAD R28, R23, -0x2, R26 ;  /* 0xfffffffe171c7824 */ /* 0x004fc400078e021a */
[----:B------:R-:W-:Y:S01]  /*25a0*/  FMUL.FTZ R54, R54, UR5 ;  /* 0x0000000536367c20 */ /* 0x000fe20008410000 */
[----:B------:R-:W-:Y:S01]  /*25b0*/  ULOP3.LUT UR4, URZ, UR50, URZ, 0x33, !UPT ;  /* 0x000000323f047292 */ /* 0x000fe2000f8e333f */
[----:B------:R-:W-:Y:S01]  /*25c0*/  FMUL.FTZ R56, R56, UR5 ;  /* 0x0000000538387c20 */ /* 0x000fe20008410000 */
[----:B------:R-:W-:Y:S01]  /*25d0*/  VIADD R24, R24, 0x60 ;  /* 0x0000006018187836 */ /* 0x000fe20000000000 */
[----:B------:R-:W-:Y:S01]  /*25e0*/  IADD3 R30, -R18, R28, R17 ;  /* 0x0000001c121e7210 */ /* 0x000fe20007ffe111 */
[----:B------:R-:W-:Y:S01]  /*25f0*/  FMUL.FTZ R58, R58, UR5 ;  /* 0x000000053a3a7c20 */ /* 0x000fe20008410000 */
[----:B------:R-:W2:Y:S01]  /*2600*/  MUFU.TANH R3, R3 ;  /* 0x0000000300037308 */ /* 0x000ea20000002400 */
[----:B------:R-:W-:Y:S01]  /*2610*/  FMUL.FTZ R60, R60, UR5 ;  /* 0x000000053c3c7c20 */ /* 0x000fe20008410000 */
[----:B------:R-:W-:Y:S02]  /*2620*/  ULDC UR5, c[0x0][0x9e0] ;  /* 0x0002780000057ab9 */ /* 0x000fe40000000800 */
[----:B------:R-:W-:-:S04]  /*2630*/  VIADD R63, R30, UR5 ;  /* 0x000000051e3f7c36 */ /* 0x000fc80008000000 */
        /* <DEDUP_REMOVED lines=39> */
[----:B------:R1:W2:Y:S01]  /*28b0*/  MUFU.TANH R38, R56 ;  /* 0x0000003800267308 */ /* 0x0002a20000002400 */
[----:B-----5:R-:W-:-:S07]  /*28c0*/  IMAD R54, R23, -0x2, R24 ;  /* 0xfffffffe17367824 */ /* 0x020fce00078e0218 */
[----:B------:R5:W2:Y:S01]  /*28d0*/  MUFU.TANH R79, R58 ;  /* 0x0000003a004f7308 */ /* 0x000aa20000002400 */
[----:B-1----:R-:W-:-:S04]  /*28e0*/  VIADD R56, R30, UR4 ;  /* 0x000000041e387c36 */ /* 0x002fc80008000000 */
[----:B0-----:R-:W-:-:S03]  /*28f0*/  IMAD.IADD R31, R56, 0x1, R33 ;  /* 0x00000001381f7824 */ /* 0x001fc600078e0221 */
[----:B------:R0:W1:Y:S01]  /*2900*/  MUFU.TANH R34, R60 ;  /* 0x0000003c00227308 */ /* 0x0000620000002400 */
[----:B-----5:R-:W-:Y:S01]  /*2910*/  VIADD R58, R26, 0xffffffff ;  /* 0xffffffff1a3a7836 */ /* 0x020fe20000000000 */
[----:B------:R-:W-:Y:S01]  /*2920*/  VIADDMNMX R26, R33, R63, R54, PT ;  /* 0x0000003f211a7246 */ /* 0x000fe20003800136 */
[----:B0-----:R-:W-:Y:S01]  /*2930*/  VIADD R60, R28, 0xffffffff ;  /* 0xffffffff1c3c7836 */ /* 0x001fe20000000000 */
        /* <DEDUP_REMOVED lines=14> */
.L_x_4552:
[----:B------:R-:W-:Y:S02]  /*2a20*/  ULDC UR4, c[0x0][0x9e4] ;  /* 0x0002790000047ab9 */ /* 0x000fe40000000800 */
[----:B------:R-:W-:-:S05]  /*2a30*/  IMAD.U32 R28, RZ, RZ, UR4 ;  /* 0x00000004ff1c7e24 */ /* 0x000fca000f8e00ff */
[----:B------:R-:W-:-:S13]  /*2a40*/  ISETP.NE.AND P1, PT, R28, 0x1, PT ;  /* 0x000000011c00780c */ /* 0x000fda0003f25270 */
[----:B------:R-:W0:Y:S02]  /*2a50*/  @P1 LDC.64 R66, c[0x0][0x9e8] ;  /* 0x00027a00ff421b82 */ /* 0x000e240000000a00 */
[----:B0-----:R-:W-:-:S05]  /*2a60*/  @P1 IMAD.HI.U32 R24, R33, R66, RZ ;  /* 0x0000004221181227 */ /* 0x001fca00078e00ff */
[----:B------:R-:W-:-:S07]  /*2a70*/  @P1 SHF.R.U32.HI R33, RZ, R67, R24 ;  /* 0x00000043ff211219 */ /* 0x000fce0000011618 */
.L_x_4553:
[----:B------:R-:W-:Y:S05]  /*2a80*/  BSYNC B0 ;  /* 0x0000000000007941 */ /* 0x000fea0003800000 */
.L_x_4551:
[----:B------:R-:W-:-:S05]  /*2a90*/  IMAD R33, R33, R28, R60 ;  /* 0x0000001c21217224 */ /* 0x000fca00078e023c */
[----:B------:R-:W-:Y:S02]  /*2aa0*/  VIADDMNMX R26, R33, R28, R26, PT ;  /* 0x0000001c211a7246 */ /* 0x000fe4000380011a */
[----:B------:R-:W-:-:S07]  /*2ab0*/  VIMNMX R31, R31, R33, !PT ;  /* 0x000000211f1f7248 */ /* 0x000fce0007fe0100 */
.L_x_4550:
[C---:B------:R-:W-:Y:S01]  /*2ac0*/  ISETP.GE.AND P6, PT, R58.reuse, 0x9, PT ;  /* 0x000000093a00780c */ /* 0x040fe20003fc6270 */
[----:B------:R-:W0:Y:S01]  /*2ad0*/  SHFL.IDX PT, R29, R29, 0x1, 0x1c1f ;  /* 0x003c1f001d1d7f89 */ /* 0x000e2200000e0000 */
        /* <DEDUP_REMOVED lines=11> */
[----:B------:R-:W-:Y:S01]  /*2b90*/  FSEL R84, R76, -INF , !P2 ;  /* 0xff8000004c547808 */ /* 0x000fe20005000000 */
[----:B0-----:R-:W-:Y:S01]  /*2ba0*/  IMAD.IADD R33, R56, 0x1, R29 ;  /* 0x0000000138217824 */ /* 0x001fe200078e021d */
        /* <DEDUP_REMOVED lines=74> */
[----:B-1----:R-:W-:Y:S02]  /*3050*/  FSEL R34, R34, -INF , !P2 ;  /* 0xff80000022227808 */ /* 0x002fe40005000000 */
        /* <DEDUP_REMOVED lines=25> */
[----:B------:R-:W-:Y:S02]  /*31f0*/  VIADDMNMX R31, R29, R63, R54, PT ;  /* 0x0000003f1d1f7246 */ /* 0x000fe40003800136 */
[----:B------:R-:W-:-:S04]  /*3200*/  ISETP.LT.OR P5, PT, R26, 0x5a, P5 ;  /* 0x0000005a1a00780c */ /* 0x000fc80002fa1670 */
[----:B------:R-:W-:Y:S02]  /*3210*/  FSEL R26, R69, -INF , !P5 ;  /* 0xff800000451a7808 */ /* 0x000fe40006800000 */
[----:B------:R-:W-:-:S13]  /*3220*/  LOP3.LUT P5, RZ, R16, 0x80000, RZ, 0xc0, !PT ;  /* 0x0008000010ff7812 */ /* 0x000fda00078ac0ff */
[----:B------:R-:W-:Y:S05]  /*3230*/  @!P5 BRA `(.L_x_4554) ;  /* 0x00000000005cd947 */ /* 0x000fea0003800000 */
        /* <DEDUP_REMOVED lines=13> */
.L_x_4556:
[----:B------:R-:W-:Y:S02]  /*3310*/  ULDC UR4, c[0x0][0x9e4] ;  /* 0x0002790000047ab9 */ /* 0x000fe40000000800 */
[----:B------:R-:W-:-:S05]  /*3320*/  IMAD.U32 R37, RZ, RZ, UR4 ;  /* 0x00000004ff257e24 */ /* 0x000fca000f8e00ff */
[----:B------:R-:W-:-:S13]  /*3330*/  ISETP.NE.AND P5, PT, R37, 0x1, PT ;  /* 0x000000012500780c */ /* 0x000fda0003fa5270 */
[----:B------:R-:W0:Y:S02]  /*3340*/  @P5 LDC.64 R48, c[0x0][0x9e8] ;  /* 0x00027a00ff305b82 */ /* 0x000e240000000a00 */
[----:B0-----:R-:W-:-:S05]  /*3350*/  @P5 IMAD.HI.U32 R10, R29, R48, RZ ;  /* 0x000000301d0a5227 */ /* 0x001fca00078e00ff */
[----:B------:R-:W-:-:S07]  /*3360*/  @P5 SHF.R.U32.HI R29, RZ, R49, R10 ;  /* 0x00000031ff1d5219 */ /* 0x000fce000001160a */
.L_x_4557:
[----:B------:R-:W-:Y:S05]  /*3370*/  BSYNC B0 ;  /* 0x0000000000007941 */ /* 0x000fea0003800000 */
.L_x_4555:
[----:B------:R-:W-:-:S05]  /*3380*/  IMAD R10, R29, R37, R60 ;  /* 0x000000251d0a7224 */ /* 0x000fca00078e023c */
[----:B------:R-:W-:Y:S02]  /*3390*/  VIADDMNMX R31, R10, R37, R31, PT ;  /* 0x000000250a1f7246 */ /* 0x000fe4000380011f */
[----:B------:R-:W-:-:S07]  /*33a0*/  VIMNMX R33, R33, R10, !PT ;  /* 0x0000000a21217248 */ /* 0x000fce0007fe0100 */
.L_x_4554:
[C---:B------:R-:W-:Y:S01]  /*33b0*/  ISETP.GT.AND P1, PT, R33.reuse, 0x1, !P1 ;  /* 0x000000012100780c */ /* 0x040fe20004f24270 */
[----:B------:R-:W-:Y:S01]  /*33c0*/  ULDC UR4, c[0x0][0x988] ;  /* 0x0002620000047ab9 */ /* 0x000fe20000000800 */
[----:B------:R-:W-:Y:S02]  /*33d0*/  ISETP.GT.AND P6, PT, R33, 0x8, !P6 ;  /* 0x000000082100780c */ /* 0x000fe400077c4270 */
        /* <DEDUP_REMOVED lines=9> */
[----:B------:R-:W-:Y:S01]  /*3470*/  FSEL R58, R9, -INF , !P1 ;  /* 0xff800000093a7808 */ /* 0x000fe20004800000 */
[----:B------:R-:W-:Y:S01]  /*3480*/  IMAD.U32 R9, RZ, RZ, UR4 ;  /* 0x00000004ff097e24 */ /* 0x000fe2000f8e00ff */
[----:B------:R-:W-:-:S02]  /*3490*/  ISETP.NE.AND P1, PT, R66, RZ, PT ;  /* 0x000000ff4200720c */ /* 0x000fc40003f25270 */
[C---:B------:R-:W-:Y:S02]  /*34a0*/  ISETP.GT.AND P4, PT, R33.reuse, RZ, !P4 ;  /* 0x000000ff2100720c */ /* 0x040fe40006784270 */
[----:B------:R-:W-:Y:S02]  /*34b0*/  ISETP.GT.AND P1, PT, R33, 0x10, !P1 ;  /* 0x000000102100780c */ /* 0x000fe40004f24270 */
[C---:B------:R-:W-:Y:S02]  /*34c0*/  ISETP.LT.OR P4, PT, R31.reuse, 0x1, P4 ;  /* 0x000000011f00780c */ /* 0x040fe40002781670 */
[----:B------:R-:W-:Y:S02]  /*34d0*/  ISETP.LT.OR P1, PT, R31, 0x11, P1 ;  /* 0x000000111f00780c */ /* 0x000fe40000f21670 */
[----:B------:R-:W-:Y:S02]  /*34e0*/  ISETP.GT.AND P2, PT, R33, 0x51, !P2 ;  /* 0x000000512100780c */ /* 0x000fe40005744270 */
[----:B------:R-:W-:-:S02]  /*34f0*/  FSEL R60, R12, -INF , !P1 ;  /* 0xff8000000c3c7808 */ /* 0x000fc40004800000 */
[----:B------:R-:W-:Y:S02]  /*3500*/  ISETP.NE.AND P1, PT, R67, RZ, PT ;  /* 0x000000ff4300720c */ /* 0x000fe40003f25270 */
[C---:B------:R-:W-:Y:S02]  /*3510*/  ISETP.GT.AND P3, PT, R33.reuse, 0x58, !P3 ;  /* 0x000000582100780c */ /* 0x040fe40005f64270 */
[----:B------:R-:W-:Y:S02]  /*3520*/  ISETP.GT.AND P1, PT, R33, 0x11, !P1 ;  /* 0x000000112100780c */ /* 0x000fe40004f24270 */
[C---:B------:R-:W-:Y:S02]  /*3530*/  ISETP.LT.OR P2, PT, R31.reuse, 0x52, P2 ;  /* 0x000000521f00780c */ /* 0x040fe40001741670 */
[C---:B------:R-:W-:Y:S02]  /*3540*/  ISETP.LT.OR P1, PT, R31.reuse, 0x12, P1 ;  /* 0x000000121f00780c */ /* 0x040fe40000f21670 */
[----:B------:R-:W-:-:S02]  /*3550*/  ISETP.LT.OR P3, PT, R31, 0x59, P3 ;  /* 0x000000591f00780c */ /* 0x000fc40001f61670 */
[----:B------:R-:W-:Y:S02]  /*3560*/  FSEL R62, R14, -INF , !P1 ;  /* 0xff8000000e3e7808 */ /* 0x000fe40004800000 */
[----:B------:R-:W-:Y:S02]  /*3570*/  ISETP.GT.AND P1, PT, R33, 0x18, !P6 ;  /* 0x000000182100780c */ /* 0x000fe40007724270 */
[----:B------:R-:W-:Y:S02]  /*3580*/  ISETP.NE.AND P6, PT, R78, RZ, PT ;  /* 0x000000ff4e00720c */ /* 0x000fe40003fc5270 */
[----:B------:R-:W-:-:S04]  /*3590*/  ISETP.LT.OR P1, PT, R31, 0x19, P1 ;  /* 0x000000191f00780c */ /* 0x000fc80000f21670 */
        /* <DEDUP_REMOVED lines=37> */
[----:B------:R-:W-:Y:S01]  /*37f0*/  FSEL R76, R47, -INF , !P1 ;  /* 0xff8000002f4c7808 */ /* 0x000fe20004800000 */
[----:B------:R-:W-:Y:S01]  /*3800*/  IMAD.MOV.U32 R47, RZ, RZ, R22 ;  /* 0x000000ffff2f7224 */ /* 0x000fe200078e0016 */
        /* <DEDUP_REMOVED lines=23> */
[----:B------:R-:W-:Y:S02]  /*3980*/  ISETP.LT.OR P1, PT, R31, 0x3a, P1 ;  /* 0x0000003a1f00780c */ /* 0x000fe40000f21670 */
[----:B------:R-:W-:Y:S01]  /*3990*/  FMNMX.FTZ R3, R21, R54, !PT ;  /* 0x0000003615037209 */ /* 0x000fe20007810000 */
[----:B------:R-:W0:Y:S01]  /*39a0*/  SHFL.BFLY PT, R10, R27, 0x1, 0x1f ;  /* 0x0c201f001b0a7f89 */ /* 0x000e2200000e0000 */
[----:B------:R-:W-:Y:S02]  /*39b0*/  FSEL R14, R55, -INF , !P1 ;  /* 0xff800000370e7808 */ /* 0x000fe40004800000 */
[----:B------:R-:W-:-:S02]  /*39c0*/  ISETP.NE.AND P1, PT, R53, RZ, PT ;  /* 0x000000ff3500720c */ /* 0x000fc40003f25270 */
[----:B------:R-:W-:Y:S02]  /*39d0*/  FMNMX.FTZ R3, R56, R3, !PT ;  /* 0x0000000338037209 */ /* 0x000fe40007810000 */
[----:B------:R-:W-:Y:S02]  /*39e0*/  ISETP.GT.AND P1, PT, R33, 0x40, !P1 ;  /* 0x000000402100780c */ /* 0x000fe40004f24270 */
[----:B------:R-:W-:Y:S02]  /*39f0*/  FMNMX.FTZ R3, R58, R3, !PT ;  /* 0x000000033a037209 */ /* 0x000fe40007810000 */
[----:B------:R-:W-:-:S04]  /*3a00*/  ISETP.LT.OR P1, PT, R31, 0x41, P1 ;  /* 0x000000411f00780c */ /* 0x000fc80000f21670 */
[----:B------:R-:W-:Y:S02]  /*3a10*/  FSEL R12, R79, -INF , !P1 ;  /* 0xff8000004f0c7808 */ /* 0x000fe40004800000 */
[----:B------:R-:W-:Y:S02]  /*3a20*/  ISETP.GT.AND P1, PT, R33, 0x41, !P6 ;  /* 0x000000412100780c */ /* 0x000fe40007724270 */
[----:B------:R-:W-:Y:S02]  /*3a30*/  ISETP.NE.AND P6, PT, R61, RZ, PT ;  /* 0x000000ff3d00720c */ /* 0x000fe40003fc5270 */
[----:B------:R-:W-:Y:S02]  /*3a40*/  ISETP.LT.OR P1, PT, R31, 0x42, P1 ;  /* 0x000000421f00780c */ /* 0x000fe40000f21670 */
[----:B0-----:R-:W-:Y:S02]  /*3a50*/  FMNMX.FTZ R10, R27, R10, !PT ;  /* 0x0000000a1b0a7209 */ /* 0x001fe40007810000 */
[----:B------:R-:W-:-:S02]  /*3a60*/  FSEL R2, R59, -INF , !P1 ;  /* 0xff8000003b027808 */ /* 0x000fc40004800000 */
[----:B------:R-:W-:Y:S01]  /*3a70*/  ISETP.GT.AND P1, PT, R33, 0x48, !P5 ;  /* 0x000000482100780c */ /* 0x000fe20006f24270 */
[----:B------:R-:W-:Y:S01]  /*3a80*/  FMUL.FTZ R29, R10, R9 ;  /* 0x000000090a1d7220 */ /* 0x000fe20000410000 */
[----:B------:R-:W-:Y:S02]  /*3a90*/  ISETP.NE.AND P5, PT, R85, RZ, PT ;  /* 0x000000ff5500720c */ /* 0x000fe40003fa5270 */
[----:B------:R-:W-:-:S04]  /*3aa0*/  ISETP.LT.OR P1, PT, R31, 0x49, P1 ;  /* 0x000000491f00780c */ /* 0x000fc80000f21670 */
[----:B------:R-:W-:Y:S02]  /*3ab0*/  FSEL R0, R80, -INF , !P1 ;  /* 0xff80000050007808 */ /* 0x000fe40004800000 */
[----:B------:R-:W-:-:S04]  /*3ac0*/  FSETP.NEU.FTZ.AND P1, PT, R10, -INF , PT ;  /* 0xff8000000a00780b */ /* 0x000fc80003f3d000 */
[----:B------:R-:W-:Y:S02]  /*3ad0*/  FSEL R29, R29, RZ, P1 ;  /* 0x000000ff1d1d7208 */ /* 0x000fe40000800000 */
[----:B------:R-:W-:Y:S02]  /*3ae0*/  ISETP.GT.AND P1, PT, R33, 0x49, !P5 ;  /* 0x000000492100780c */ /* 0x000fe40006f24270 */
[----:B------:R-:W-:Y:S01]  /*3af0*/  ISETP.NE.AND P5, PT, R65, RZ, PT ;  /* 0x000000ff4100720c */ /* 0x000fe20003fa5270 */
[-CC-:B------:R-:W-:Y:S01]  /*3b00*/  FFMA.FTZ R27, R82, R9.reuse, -R29.reuse ;  /* 0x00000009521b7223 */ /* 0x180fe2000001081d */
[----:B------:R-:W-:Y:S01]  /*3b10*/  ISETP.LT.OR P1, PT, R31, 0x4a, P1 ;  /* 0x0000004a1f00780c */ /* 0x000fe20000f21670 */
[-CC-:B------:R-:W-:Y:S01]  /*3b20*/  FFMA.FTZ R35, R84, R9.reuse, -R29.reuse ;  /* 0x0000000954237223 */ /* 0x180fe2000001081d */
[----:B------:R-:W-:Y:S01]  /*3b30*/  ISETP.GT.AND P4, PT, R33, 0x59, !P5 ;  /* 0x000000592100780c */ /* 0x000fe20006f84270 */
[-CC-:B------:R-:W-:Y:S01]  /*3b40*/  FFMA.FTZ R37, R86, R9.reuse, -R29.reuse ;  /* 0x0000000956257223 */ /* 0x180fe2000001081d */
[----:B------:R-:W-:Y:S01]  /*3b50*/  FSEL R80, R25, -INF , !P1 ;  /* 0xff80000019507808 */ /* 0x000fe20004800000 */
[--C-:B------:R-:W-:Y:S01]  /*3b60*/  FFMA.FTZ R188, R188, R9, -R29.reuse ;  /* 0x00000009bcbc7223 */ /* 0x100fe2000001081d */
[----:B------:R-:W-:Y:S01]  /*3b70*/  FMNMX.FTZ R25, R60, R3, !PT ;  /* 0x000000033c197209 */ /* 0x000fe20007810000 */
[--C-:B------:R-:W-:Y:S01]  /*3b80*/  FFMA.FTZ R190, R190, R9, -R29.reuse ;  /* 0x00000009bebe7223 */ /* 0x100fe2000001081d */
[----:B------:R-:W-:Y:S01]  /*3b90*/  ISETP.GT.AND P1, PT, R33, 0x50, !P6 ;  /* 0x000000502100780c */ /* 0x000fe20007724270 */
[----:B------:R0:W-:Y:S01]  /*3ba0*/  MUFU.EX2 R3, R27 ;  /* 0x0000001b00037308 */ /* 0x0001e20000000800 */
[----:B------:R-:W-:Y:S01]  /*3bb0*/  FMNMX.FTZ R25, R62, R25, !PT ;  /* 0x000000193e197209 */ /* 0x000fe20007810000 */
[-CC-:B------:R-:W-:Y:S01]  /*3bc0*/  FFMA.FTZ R26, R26, R9.reuse, -R29.reuse ;  /* 0x000000091a1a7223 */ /* 0x180fe2000001081d */
[----:B------:R-:W-:Y:S01]  /*3bd0*/  ISETP.LT.OR P1, PT, R31, 0x51, P1 ;  /* 0x000000511f00780c */ /* 0x000fe20000f21670 */
[--C-:B------:R-:W-:Y:S01]  /*3be0*/  FFMA.FTZ R39, R90, R9, -R29.reuse ;  /* 0x000000095a277223 */ /* 0x100fe2000001081d */
[----:B------:R-:W-:Y:S01]  /*3bf0*/  FMNMX.FTZ R25, R48, R25, !PT ;  /* 0x0000001930197209 */ /* 0x000fe20007810000 */
[-CC-:B------:R-:W-:Y:S01]  /*3c00*/  FFMA.FTZ R41, R92, R9.reuse, -R29.reuse ;  /* 0x000000095c297223 */ /* 0x180fe2000001081d */
[----:B------:R-:W-:Y:S01]  /*3c10*/  FSEL R82, R11, -INF , !P1 ;  /* 0xff8000000b527808 */ /* 0x000fe20004800000 */
[--C-:B------:R-:W-:Y:S01]  /*3c20*/  FFMA.FTZ R11, R96, R9, -R29.reuse ;  /* 0x00000009600b7223 */ /* 0x100fe2000001081d */
[----:B------:R-:W-:Y:S01]  /*3c30*/  FMNMX.FTZ R25, R64, R25, !PT ;  /* 0x0000001940197209 */ /* 0x000fe20007810000 */
[--C-:B0-----:R-:W-:Y:S01]  /*3c40*/  FFMA.FTZ R27, R88, R9, -R29.reuse ;  /* 0x00000009581b7223 */ /* 0x101fe2000001081d */
[----:B------:R-:W-:Y:S01]  /*3c50*/  FSEL R84, R8, -INF , !P2 ;  /* 0xff80000008547808 */ /* 0x000fe20005000000 */
[----:B------:R-:W-:Y:S01]  /*3c60*/  MUFU.EX2 R180, R11 ;  /* 0x0000000b00b47308 */ /* 0x000fe20000000800 */
[----:B------:R-:W-:Y:S01]  /*3c70*/  FMNMX.FTZ R25, R66, R25, !PT ;  /* 0x0000001942197209 */ /* 0x000fe20007810000 */
[-CC-:B------:R-:W-:Y:S01]  /*3c80*/  FFMA.FTZ R52, R52, R9.reuse, -R29.reuse ;  /* 0x0000000934347223 */ /* 0x180fe2000001081d */
[----:B------:R-:W-:Y:S01]  /*3c90*/  ISETP.LT.OR P4, PT, R31, 0x5a, P4 ;  /* 0x0000005a1f00780c */ /* 0x000fe20002781670 */
[--C-:B------:R-:W-:Y:S01]  /*3ca0*/  FFMA.FTZ R46, R46, R9, -R29.reuse ;  /* 0x000000092e2e7223 */ /* 0x100fe2000001081d */
[----:B------:R-:W-:Y:S01]  /*3cb0*/  FMNMX.FTZ R25, R68, R25, !PT ;  /* 0x0000001944197209 */ /* 0x000fe20007810000 */
[--C-:B------:R-:W-:Y:S01]  /*3cc0*/  FFMA.FTZ R44, R44, R9, -R29.reuse ;  /* 0x000000092c2c7223 */ /* 0x100fe2000001081d */
[----:B------:R-:W-:Y:S01]  /*3cd0*/  FSEL R86, R15, -INF , !P3 ;  /* 0xff8000000f567808 */ /* 0x000fe20005800000 */
[----:B------:R-:W0:Y:S01]  /*3ce0*/  MUFU.EX2 R188, R188 ;  /* 0x000000bc00bc7308 */ /* 0x000e220000000800 */
[----:B------:R-:W-:Y:S01]  /*3cf0*/  FMNMX.FTZ R25, R70, R25, !PT ;  /* 0x0000001946197209 */ /* 0x000fe20007810000 */
[-CC-:B------:R-:W-:Y:S01]  /*3d00*/  FFMA.FTZ R42, R42, R9.reuse, -R29.reuse ;  /* 0x000000092a2a7223 */ /* 0x180fe2000001081d */
[----:B------:R-:W-:Y:S01]  /*3d10*/  FSEL R88, R13, -INF , !P4 ;  /* 0xff8000000d587808 */ /* 0x000fe20006000000 */
[--C-:B------:R-:W-:Y:S01]  /*3d20*/  FFMA.FTZ R13, R98, R9, -R29.reuse ;  /* 0x00000009620d7223 */ /* 0x100fe2000001081d */
[----:B------:R-:W-:Y:S01]  /*3d30*/  FMNMX.FTZ R25, R76, R25, !PT ;  /* 0x000000194c197209 */ /* 0x000fe20007810000 */
[-CC-:B------:R-:W-:Y:S01]  /*3d40*/  FFMA.FTZ R40, R40, R9.reuse, -R29.reuse ;  /* 0x0000000928287223 */ /* 0x180fe2000001081d */
[--C-:B------:R-:W-:Y:S01]  /*3d50*/  FFMA.FTZ R38, R38, R9, -R29.reuse ;  /* 0x0000000926267223 */ /* 0x100fe2000001081d */
[----:B------:R-:W1:Y:S01]  /*3d60*/  MUFU.EX2 R190, R190 ;  /* 0x000000be00be7308 */ /* 0x000e620000000800 */
[----:B------:R-:W-:Y:S01]  /*3d70*/  FMNMX.FTZ R25, R78, R25, !PT ;  /* 0x000000194e197209 */ /* 0x000fe20007810000 */
[-CC-:B------:R-:W-:Y:S01]  /*3d80*/  FFMA.FTZ R36, R36, R9.reuse, -R29.reuse ;  /* 0x0000000924247223 */ /* 0x180fe2000001081d */
[-CC-:B------:R-:W-:Y:S01]  /*3d90*/  FFMA.FTZ R34, R34, R9.reuse, -R29.reuse ;  /* 0x0000000922227223 */ /* 0x180fe2000001081d */
[--C-:B------:R-:W-:Y:S01]  /*3da0*/  FFMA.FTZ R32, R32, R9, -R29.reuse ;  /* 0x0000000920207223 */ /* 0x100fe2000001081d */
[----:B------:R-:W-:Y:S01]  /*3db0*/  FMNMX.FTZ R25, R50, R25, !PT ;  /* 0x0000001932197209 */ /* 0x000fe20007810000 */
[-CC-:B------:R-:W-:Y:S01]  /*3dc0*/  FFMA.FTZ R30, R30, R9.reuse, -R29.reuse ;  /* 0x000000091e1e7223 */ /* 0x180fe2000001081d */
[----:B------:R-:W-:Y:S01]  /*3dd0*/  FFMA.FTZ R28, R28, R9, -R29 ;  /* 0x000000091c1c7223 */ /* 0x000fe2000001081d */
[----:B------:R-:W2:Y:S01]  /*3de0*/  MUFU.EX2 R35, R35 ;  /* 0x0000002300237308 */ /* 0x000ea20000000800 */
[----:B------:R-:W-:Y:S01]  /*3df0*/  FMNMX.FTZ R25, R20, R25, !PT ;  /* 0x0000001914197209 */ /* 0x000fe20007810000 */
[----:B0-----:R-:W-:Y:S01]  /*3e00*/  FADD.FTZ R43, R188, R3 ;  /* 0x00000003bc2b7221 */ /* 0x001fe20000010000 */
[----:B------:R-:W-:Y:S01]  /*3e10*/  FFMA.FTZ R24, R24, R9, -R29 ;  /* 0x0000000918187223 */ /* 0x000fe2000001081d */
[----:B------:R-:W-:-:S02]  /*3e20*/  ISETP.NE.AND P5, PT, R203, 0x1, PT ;  /* 0x00000001cb00780c */ /* 0x000fc40003fa5270 */
[----:B------:R-:W-:Y:S02]  /*3e30*/  FMNMX.FTZ R25, R14, R25, !PT ;  /* 0x000000190e197209 */ /* 0x000fe40007810000 */
[----:B------:R-:W0:Y:S01]  /*3e40*/  MUFU.EX2 R37, R37 ;  /* 0x0000002500257308 */ /* 0x000e220000000800 */
[----:B------:R-:W-:Y:S02]  /*3e50*/  F2FP.BF16.F32.PACK_AB R188, R3, R188 ;  /* 0x000000bc03bc723e */ /* 0x000fe400000010ff */
[----:B------:R-:W-:-:S04]  /*3e60*/  FMNMX.FTZ R25, R12, R25, !PT ;  /* 0x000000190c197209 */ /* 0x000fc80007810000 */
[----:B------:R-:W-:Y:S01]  /*3e70*/  FMNMX.FTZ R25, R2, R25, !PT ;  /* 0x0000001902197209 */ /* 0x000fe20007810000 */
[----:B------:R3:W4:Y:S01]  /*3e80*/  MUFU.EX2 R184, R27 ;  /* 0x0000001b00b87308 */ /* 0x0007220000000800 */
[----:B------:R-:W5:Y:S02]  /*3e90*/  @P5 LDC R49, c[0x0][0x44c] ;  /* 0x00011300ff315b82 */ /* 0x000f640000000800 */
[----:B------:R-:W-:-:S04]  /*3ea0*/  FMNMX.FTZ R25, R0, R25, !PT ;  /* 0x0000001900197209 */ /* 0x000fc80007810000 */
[----:B------:R-:W-:Y:S01]  /*3eb0*/  FMNMX.FTZ R25, R80, R25, !PT ;  /* 0x0000001950197209 */ /* 0x000fe20007810000 */
[----:B------:R-:W4:Y:S01]  /*3ec0*/  MUFU.EX2 R39, R39 ;  /* 0x0000002700277308 */ /* 0x000f220000000800 */
[----:B---3--:R-:W-:Y:S02]  /*3ed0*/  FFMA.FTZ R27, R94, R9, -R29 ;  /* 0x000000095e1b7223 */ /* 0x008fe4000001081d */
[----:B------:R-:W-:-:S04]  /*3ee0*/  FMNMX.FTZ R25, R82, R25, !PT ;  /* 0x0000001952197209 */ /* 0x000fc80007810000 */
[----:B------:R-:W-:Y:S01]  /*3ef0*/  FMNMX.FTZ R25, R84, R25, !PT ;  /* 0x0000001954197209 */ /* 0x000fe20007810000 */
[----:B------:R1:W-:Y:S03]  /*3f00*/  MUFU.EX2 R29, R26 ;  /* 0x0000001a001d7308 */ /* 0x0003e60000000800 */
[----:B------:R-:W-:-:S04]  /*3f10*/  FMNMX.FTZ R25, R86, R25, !PT ;  /* 0x0000001956197209 */ /* 0x000fc80007810000 */
[----:B------:R-:W-:Y:S01]  /*3f20*/  FMNMX.FTZ R25, R88, R25, !PT ;  /* 0x0000001958197209 */ /* 0x000fe20007810000 */
[----:B------:R-:W3:Y:S01]  /*3f30*/  MUFU.EX2 R186, R41 ;  /* 0x0000002900ba7308 */ /* 0x000ee20000000800 */
[----:B-1----:R-:W-:Y:S01]  /*3f40*/  FADD.FTZ R26, R190, R43 ;  /* 0x0000002bbe1a7221 */ /* 0x002fe20000010000 */
[----:B-----5:R-:W-:Y:S01]  /*3f50*/  @P5 IMAD.HI.U32 R49, R22, R49, RZ ;  /* 0x0000003116315227 */ /* 0x020fe200078e00ff */
[C---:B--2---:R-:W-:Y:S01]  /*3f60*/  F2FP.BF16.F32.PACK_AB R190, R35.reuse, R190 ;  /* 0x000000be23be723e */ /* 0x044fe200000010ff */
[----:B------:R-:W1:Y:S02]  /*3f70*/  SHFL.BFLY PT, R8, R25, 0x2, 0x1f ;  /* 0x0c401f0019087f89 */ /* 0x000e6400000e0000 */
[----:B------:R-:W-:Y:S02]  /*3f80*/  FADD.FTZ R26, R35, R26 ;  /* 0x0000001a231a7221 */ /* 0x000fe40000010000 */
[----:B------:R-:W2:Y:S02]  /*3f90*/  MUFU.EX2 R27, R27 ;  /* 0x0000001b001b7308 */ /* 0x000ea40000000800 */
[----:B0-----:R-:W-:-:S06]  /*3fa0*/  FADD.FTZ R45, R37, R26 ;  /* 0x0000001a252d7221 */ /* 0x001fcc0000010000 */
[----:B------:R4:W-:Y:S08]  /*3fb0*/  MUFU.EX2 R41, R28 ;  /* 0x0000001c00297308 */ /* 0x0009f00000000800 */
[----:B------:R-:W-:Y:S01]  /*3fc0*/  MUFU.EX2 R13, R13 ;  /* 0x0000000d000d7308 */ /* 0x000fe20000000800 */
[C---:B----4-:R-:W-:Y:S01]  /*3fd0*/  FADD.FTZ R28, R184.reuse, R45 ;  /* 0x0000002db81c7221 */ /* 0x050fe20000010000 */
[----:B------:R-:W-:-:S02]  /*3fe0*/  F2FP.BF16.F32.PACK_AB R184, R184, R37 ;  /* 0x00000025b8b8723e */ /* 0x000fc400000010ff */
[----:B-1----:R-:W-:Y:S01]  /*3ff0*/  FMNMX.FTZ R11, R25, R8, !PT ;  /* 0x00000008190b7209 */ /* 0x002fe20007810000 */
[----:B------:R-:W-:-:S03]  /*4000*/  FADD.FTZ R45, R39, R28 ;  /* 0x0000001c272d7221 */ /* 0x000fc60000010000 */
[----:B------:R-:W0:Y:S01]  /*4010*/  MUFU.EX2 R52, R52 ;  /* 0x0000003400347308 */ /* 0x000e220000000800 */
[----:B------:R-:W1:Y:S01]  /*4020*/  SHFL.BFLY PT, R8, R11, 0x1, 0x1f ;  /* 0x0c201f000b087f89 */ /* 0x000e6200000e0000 */
[C---:B---3--:R-:W-:Y:S01]  /*4030*/  FADD.FTZ R28, R186.reuse, R45 ;  /* 0x0000002dba1c7221 */ /* 0x048fe20000010000 */
[----:B------:R-:W-:-:S03]  /*4040*/  F2FP.BF16.F32.PACK_AB R186, R186, R39 ;  /* 0x00000027baba723e */ /* 0x000fc600000010ff */
[----:B--2---:R-:W-:Y:S02]  /*4050*/  FADD.FTZ R45, R27, R28 ;  /* 0x0000001c1b2d7221 */ /* 0x004fe40000010000 */
[----:B------:R-:W-:Y:S01]  /*4060*/  MUFU.EX2 R46, R46 ;  /* 0x0000002e002e7308 */ /* 0x000fe20000000800 */
[----:B------:R-:W2:Y:S07]  /*4070*/  @P5 LDC R28, c[0x0][0x450] ;  /* 0x00011400ff1c5b82 */ /* 0x000eae0000000800 */
[----:B------:R-:W3:Y:S01]  /*4080*/  MUFU.EX2 R15, R44 ;  /* 0x0000002c000f7308 */ /* 0x000ee20000000800 */
[----:B0-----:R-:W-:-:S07]  /*4090*/  F2FP.BF16.F32.PACK_AB R182, R52, R13 ;  /* 0x0000000d34b6723e */ /* 0x001fce00000010ff */
[----:B------:R-:W-:Y:S01]  /*40a0*/  MUFU.EX2 R42, R42 ;  /* 0x0000002a002a7308 */ /* 0x000fe20000000800 */
[----:B-1----:R-:W-:-:S04]  /*40b0*/  FMNMX.FTZ R8, R11, R8, !PT ;  /* 0x000000080b087209 */ /* 0x002fc80007810000 */
[C---:B------:R-:W-:Y:S01]  /*40c0*/  FSETP.NEU.FTZ.AND P1, PT, R8.reuse, -INF , PT ;  /* 0xff8000000800780b */ /* 0x040fe20003f3d000 */
[-C--:B------:R-:W-:Y:S02]  /*40d0*/  FMUL.FTZ R11, R8, R9.reuse ;  /* 0x00000009080b7220 */ /* 0x080fe40000410000 */
[----:B------:R-:W0:Y:S01]  /*40e0*/  MUFU.EX2 R31, R40 ;  /* 0x00000028001f7308 */ /* 0x000e220000000800 */
[----:B--2---:R-:W-:Y:S02]  /*40f0*/  @P5 SHF.R.U32.HI R47, RZ, R28, R49 ;  /* 0x0000001cff2f5219 */ /* 0x004fe40000011631 */
[----:B------:R-:W-:Y:S02]  /*4100*/  FSEL R11, R11, RZ, P1 ;  /* 0x000000ff0b0b7208 */ /* 0x000fe40000800000 */
[----:B------:R-:W-:Y:S01]  /*4110*/  LOP3.LUT P5, RZ, R16, 0x80000, RZ, 0xc0, !PT ;  /* 0x0008000010ff7812 */ /* 0x000fe200078ac0ff */
[----:B------:R-:W-:Y:S01]  /*4120*/  IMAD.IADD R74, R74, 0x1, R47 ;  /* 0x000000014a4a7824 */ /* 0x000fe200078e022f */
[----:B---3--:R-:W-:Y:S01]  /*4130*/  F2FP.BF16.F32.PACK_AB R176, R15, R46 ;  /* 0x0000002e0fb0723e */ /* 0x008fe200000010ff */
        /* <DEDUP_REMOVED lines=26> */
[----:B------:R-:W-:Y:S01]  /*42e0*/  FFMA.FTZ R88, R88, R9, -R11 ;  /* 0x0000000958587223 */ /* 0x000fe2000001080b */
[----:B0-----:R-:W-:-:S03]  /*42f0*/  F2FP.BF16.F32.PACK_AB R178, R31, R42 ;  /* 0x0000002a1fb2723e */ /* 0x001fc600000010ff */
[----:B------:R-:W0:Y:S01]  /*4300*/  MUFU.EX2 R191, R58 ;  /* 0x0000003a00bf7308 */ /* 0x000e220000000800 */
[----:B-1----:R-:W-:Y:S01]  /*4310*/  FADD.FTZ R43, R21, R54 ;  /* 0x00000036152b7221 */ /* 0x002fe20000010000 */
[----:B------:R-:W-:Y:S01]  /*4320*/  F2FP.BF16.F32.PACK_AB R189, R54, R21 ;  /* 0x0000001536bd723e */ /* 0x000fe200000010ff */
[----:B------:R-:W-:-:S05]  /*4330*/  VIADD R21, R72, 0xfffffffe ;  /* 0xfffffffe48157836 */ /* 0x000fca0000000000 */
        /* <DEDUP_REMOVED lines=8> */
[C---:B--2---:R-:W-:Y:S01]  /*43c0*/  FADD.FTZ R43, R185.reuse, R26 ;  /* 0x0000001ab92b7221 */ /* 0x044fe20000010000 */
[C---:B------:R-:W-:Y:S01]  /*43d0*/  FADD.FTZ R26, R180.reuse, R45 ;  /* 0x0000002db41a7221 */ /* 0x040fe20000010000 */
[----:B------:R-:W-:Y:S02]  /*43e0*/  F2FP.BF16.F32.PACK_AB R180, R180, R27 ;  /* 0x0000001bb4b4723e */ /* 0x000fe400000010ff */
[----:B------:R-:W-:Y:S01]  /*43f0*/  F2FP.BF16.F32.PACK_AB R185, R185, R60 ;  /* 0x0000003cb9b9723e */ /* 0x000fe200000010ff */
[----:B------:R-:W-:Y:S02]  /*4400*/  FADD.FTZ R45, R13, R26 ;  /* 0x0000001a0d2d7221 */ /* 0x000fe40000010000 */
[----:B------:R-:W2:Y:S02]  /*4410*/  MUFU.EX2 R66, R66 ;  /* 0x0000004200427308 */ /* 0x000ea40000000800 */
[----:B------:R-:W-:-:S04]  /*4420*/  FADD.FTZ R45, R52, R45 ;  /* 0x0000002d342d7221 */ /* 0x000fc80000010000 */
[----:B------:R-:W-:Y:S02]  /*4430*/  FADD.FTZ R26, R46, R45 ;  /* 0x0000002d2e1a7221 */ /* 0x000fe40000010000 */
[----:B------:R-:W3:Y:S02]  /*4440*/  MUFU.EX2 R181, R68 ;  /* 0x0000004400b57308 */ /* 0x000ee40000000800 */
[----:B------:R-:W-:-:S06]  /*4450*/  FADD.FTZ R45, R15, R26 ;  /* 0x0000001a0f2d7221 */ /* 0x000fcc0000010000 */
[----:B------:R-:W4:Y:S08]  /*4460*/  MUFU.EX2 R70, R70 ;  /* 0x0000004600467308 */ /* 0x000f300000000800 */
[----:B------:R0:W-:Y:S08]  /*4470*/  MUFU.EX2 R179, R14 ;  /* 0x0000000e00b37308 */ /* 0x0001f00000000800 */
[----:B------:R-:W5:Y:S01]  /*4480*/  MUFU.EX2 R183, R76 ;  /* 0x0000004c00b77308 */ /* 0x000f620000000800 */
[----:B0-----:R-:W-:-:S04]  /*4490*/  FADD.FTZ R14, R48, R43 ;  /* 0x0000002b300e7221 */ /* 0x001fc80000010000 */
[C---:B-1----:R-:W-:Y:S01]  /*44a0*/  FADD.FTZ R43, R187.reuse, R14 ;  /* 0x0000000ebb2b7221 */ /* 0x042fe20000010000 */
[----:B------:R-:W-:Y:S02]  /*44b0*/  F2FP.BF16.F32.PACK_AB R187, R187, R48 ;  /* 0x00000030bbbb723e */ /* 0x000fe400000010ff */
[----:B------:R-:W0:Y:S01]  /*44c0*/  MUFU.EX2 R78, R78 ;  /* 0x0000004e004e7308 */ /* 0x000e220000000800 */
[----:B--2---:R-:W-:-:S04]  /*44d0*/  FADD.FTZ R14, R66, R43 ;  /* 0x0000002b420e7221 */ /* 0x004fc80000010000 */
[C---:B---3--:R-:W-:Y:S01]  /*44e0*/  FADD.FTZ R43, R181.reuse, R14 ;  /* 0x0000000eb52b7221 */ /* 0x048fe20000010000 */
[----:B------:R-:W-:Y:S01]  /*44f0*/  FADD.FTZ R14, R42, R45 ;  /* 0x0000002d2a0e7221 */ /* 0x000fe20000010000 */
[----:B------:R-:W-:Y:S01]  /*4500*/  F2FP.BF16.F32.PACK_AB R181, R181, R66 ;  /* 0x00000042b5b5723e */ /* 0x000fe200000010ff */
[----:B------:R-:W1:Y:S08]  /*4510*/  MUFU.EX2 R177, R50 ;  /* 0x0000003200b17308 */ /* 0x000e700000000800 */
[----:B------:R-:W2:Y:S08]  /*4520*/  MUFU.EX2 R20, R20 ;  /* 0x0000001400147308 */ /* 0x000eb00000000800 */
[----:B------:R4:W-:Y:S08]  /*4530*/  MUFU.EX2 R173, R2 ;  /* 0x0000000200ad7308 */ /* 0x0009f00000000800 */
[----:B------:R-:W3:Y:S01]  /*4540*/  MUFU.EX2 R12, R12 ;  /* 0x0000000c000c7308 */ /* 0x000ee20000000800 */
[----:B----4-:R-:W-:Y:S01]  /*4550*/  FADD.FTZ R2, R70, R43 ;  /* 0x0000002b46027221 */ /* 0x010fe20000010000 */
[----:B------:R-:W-:-:S03]  /*4560*/  FADD.FTZ R43, R31, R14 ;  /* 0x0000000e1f2b7221 */ /* 0x000fc60000010000 */
[C---:B-----5:R-:W-:Y:S01]  /*4570*/  FADD.FTZ R11, R183.reuse, R2 ;  /* 0x00000002b70b7221 */ /* 0x060fe20000010000 */
[----:B------:R-:W-:Y:S02]  /*4580*/  F2FP.BF16.F32.PACK_AB R183, R183, R70 ;  /* 0x00000046b7b7723e */ /* 0x000fe400000010ff */
[----:B------:R-:W4:Y:S01]  /*4590*/  MUFU.EX2 R38, R38 ;  /* 0x0000002600267308 */ /* 0x000f220000000800 */
[----:B0-----:R-:W-:-:S04]  /*45a0*/  FADD.FTZ R2, R78, R11 ;  /* 0x0000000b4e027221 */ /* 0x001fc80000010000 */
[C---:B-1----:R-:W-:Y:S01]  /*45b0*/  FADD.FTZ R3, R177.reuse, R2 ;  /* 0x00000002b1037221 */ /* 0x042fe20000010000 */
[----:B------:R-:W-:Y:S02]  /*45c0*/  F2FP.BF16.F32.PACK_AB R177, R177, R78 ;  /* 0x0000004eb1b1723e */ /* 0x000fe400000010ff */
[----:B------:R-:W0:Y:S01]  /*45d0*/  MUFU.EX2 R25, R36 ;  /* 0x0000002400197308 */ /* 0x000e220000000800 */
[----:B--2---:R-:W-:-:S04]  /*45e0*/  FADD.FTZ R2, R20, R3 ;  /* 0x0000000314027221 */ /* 0x004fc80000010000 */
[C---:B------:R-:W-:Y:S01]  /*45f0*/  FADD.FTZ R3, R179.reuse, R2 ;  /* 0x00000002b3037221 */ /* 0x040fe20000010000 */
[----:B------:R-:W-:Y:S02]  /*4600*/  F2FP.BF16.F32.PACK_AB R179, R179, R20 ;  /* 0x00000014b3b3723e */ /* 0x000fe400000010ff */
[----:B------:R-:W1:Y:S01]  /*4610*/  MUFU.EX2 R0, R0 ;  /* 0x0000000000007308 */ /* 0x000e620000000800 */
[----:B---3--:R-:W-:Y:S01]  /*4620*/  FADD.FTZ R2, R12, R3 ;  /* 0x000000030c027221 */ /* 0x008fe20000010000 */
[----:B----4-:R-:W-:-:S03]  /*4630*/  FADD.FTZ R14, R38, R43 ;  /* 0x0000002b260e7221 */ /* 0x010fc60000010000 */
[C---:B------:R-:W-:Y:S01]  /*4640*/  FADD.FTZ R3, R173.reuse, R2 ;  /* 0x00000002ad037221 */ /* 0x040fe20000010000 */
[----:B------:R-:W-:Y:S02]  /*4650*/  F2FP.BF16.F32.PACK_AB R173, R173, R12 ;  /* 0x0000000cadad723e */ /* 0x000fe400000010ff */
        /* <DEDUP_REMOVED lines=9> */
[----:B------:R-:W-:Y:S01]  /*46f0*/  F2FP.BF16.F32.PACK_AB R175, R175, R0 ;  /* 0x00000000afaf723e */ /* 0x000fe200000010ff */
[----:B------:R-:W-:-:S05]  /*4700*/  VIADD R0, R74, UR5 ;  /* 0x000000054a007c36 */ /* 0x000fca0008000000 */
[----:B------:R-:W0:Y:S01]  /*4710*/  MUFU.EX2 R30, R30 ;  /* 0x0000001e001e7308 */ /* 0x000e220000000800 */
[C---:B-1----:R-:W-:Y:S01]  /*4720*/  FADD.FTZ R11, R33.reuse, R14 ;  /* 0x0000000e210b7221 */ /* 0x042fe20000010000 */
[----:B------:R-:W-:-:S06]  /*4730*/  F2FP.BF16.F32.PACK_AB R174, R33, R34 ;  /* 0x0000002221ae723e */ /* 0x000fcc00000010ff */
[----:B------:R-:W1:Y:S01]  /*4740*/  MUFU.EX2 R169, R84 ;  /* 0x0000005400a97308 */ /* 0x000e620000000800 */
[----:B--2---:R-:W-:-:S07]  /*4750*/  FADD.FTZ R2, R82, R3 ;  /* 0x0000000352027221 */ /* 0x004fce0000010000 */
[----:B------:R-:W2:Y:S01]  /*4760*/  MUFU.EX2 R86, R86 ;  /* 0x0000005600567308 */ /* 0x000ea20000000800 */
[----:B0-----:R-:W-:Y:S01]  /*4770*/  FADD.FTZ R14, R30, R11 ;  /* 0x0000000b1e0e7221 */ /* 0x001fe20000010000 */
[----:B------:R-:W-:-:S03]  /*4780*/  F2FP.BF16.F32.PACK_AB R168, R41, R30 ;  /* 0x0000001e29a8723e */ /* 0x000fc600000010ff */
[----:B------:R-:W-:-:S03]  /*4790*/  FADD.FTZ R11, R41, R14 ;  /* 0x0000000e290b7221 */ /* 0x000fc60000010000 */
[----:B------:R-:W0:Y:S01]  /*47a0*/  MUFU.EX2 R24, R24 ;  /* 0x0000001800187308 */ /* 0x000e220000000800 */
[C---:B-1----:R-:W-:Y:S01]  /*47b0*/  FADD.FTZ R3, R169.reuse, R2 ;  /* 0x00000002a9037221 */ /* 0x042fe20000010000 */
[----:B------:R-:W-:-:S06]  /*47c0*/  F2FP.BF16.F32.PACK_AB R169, R169, R82 ;  /* 0x00000052a9a9723e */ /* 0x000fcc00000010ff */
[----:B------:R-:W1:Y:S01]  /*47d0*/  MUFU.EX2 R171, R88 ;  /* 0x0000005800ab7308 */ /* 0x000e620000000800 */
[----:B--2---:R-:W-:Y:S01]  /*47e0*/  FADD.FTZ R2, R86, R3 ;  /* 0x0000000356027221 */ /* 0x004fe20000010000 */
[----:B0-----:R-:W-:Y:S01]  /*47f0*/  FADD.FTZ R14, R24, R11 ;  /* 0x0000000b180e7221 */ /* 0x001fe20000010000 */
[----:B------:R-:W-:-:S03]  /*4800*/  F2FP.BF16.F32.PACK_AB R170, R29, R24 ;  /* 0x000000181daa723e */ /* 0x000fc600000010ff */
[----:B------:R-:W-:Y:S01]  /*4810*/  FADD.FTZ R11, R29, R14 ;  /* 0x0000000e1d0b7221 */ /* 0x000fe20000010000 */
[C---:B-1----:R-:W-:Y:S01]  /*4820*/  FADD.FTZ R3, R171.reuse, R2 ;  /* 0x00000002ab037221 */ /* 0x042fe20000010000 */
[----:B------:R-:W-:Y:S01]  /*4830*/  F2FP.BF16.F32.PACK_AB R171, R171, R86 ;  /* 0x00000056abab723e */ /* 0x000fe200000010ff */
[----:B------:R-:W-:Y:S06]  /*4840*/  @!P5 BRA `(.L_x_4558) ;  /* 0x000000000048d947 */ /* 0x000fec0003800000 */
[C---:B------:R-:W-:Y:S01]  /*4850*/  ISETP.GT.AND P1, PT, R74.reuse, RZ, PT ;  /* 0x000000ff4a00720c */ /* 0x040fe20003f24270 */
[----:B------:R-:W-:-:S12]  /*4860*/  VIADD R13, R74, 0xffffffff ;  /* 0xffffffff4a0d7836 */ /* 0x000fd80000000000 */
[----:B------:R-:W-:Y:S05]  /*4870*/  @P1 BRA `(.L_x_4559) ;  /* 0x0000000000201947 */ /* 0x000fea0003800000 */
[----:B------:R-:W0:Y:S01]  /*4880*/  LDC R12, c[0x0][0x9e4] ;  /* 0x00027900ff0c7b82 */ /* 0x000e220000000800 */
[----:B------:R-:W-:Y:S02]  /*4890*/  IADD3 R13, -R74, RZ, RZ ;  /* 0x000000ff4a0d7210 */ /* 0x000fe40007ffe1ff */
[----:B0-----:R-:W-:-:S13]  /*48a0*/  ISETP.NE.AND P1, PT, R12, 0x1, PT ;  /* 0x000000010c00780c */ /* 0x001fda0003f25270 */
[----:B------:R-:W0:Y:S02]  /*48b0*/  @P1 LDC.64 R14, c[0x0][0x9e8] ;  /* 0x00027a00ff0e1b82 */ /* 0x000e240000000a00 */
[----:B0-----:R-:W-:-:S05]  /*48c0*/  @P1 IMAD.HI.U32 R2, R13, R14, RZ ;  /* 0x0000000e0d021227 */ /* 0x001fca00078e00ff */
[----:B------:R-:W-:-:S04]  /*48d0*/  @P1 SHF.R.U32.HI R13, RZ, R15, R2 ;  /* 0x0000000fff0d1219 */ /* 0x000fc80000011602 */
[----:B------:R-:W-:Y:S01]  /*48e0*/  LOP3.LUT R13, RZ, R13, RZ, 0x33, !PT ;  /* 0x0000000dff0d7212 */ /* 0x000fe200078e33ff */
[----:B------:R-:W-:Y:S06]  /*48f0*/  BRA `(.L_x_4560) ;  /* 0x0000000000147947 */ /* 0x000fec0003800000 */
.L_x_4559:
[----:B------:R-:W0:Y:S02]  /*4900*/  LDC R12, c[0x0][0x9e4] ;  /* 0x00027900ff0c7b82 */ /* 0x000e240000000800 */
[----:B0-----:R-:W-:-:S13]  /*4910*/  ISETP.NE.AND P1, PT, R12, 0x1, PT ;  /* 0x000000010c00780c */ /* 0x001fda0003f25270 */
[----:B------:R-:W0:Y:S02]  /*4920*/  @P1 LDC.64 R14, c[0x0][0x9e8] ;  /* 0x00027a00ff0e1b82 */ /* 0x000e240000000a00 */
[----:B0-----:R-:W-:-:S05]  /*4930*/  @P1 IMAD.HI.U32 R2, R13, R14, RZ ;  /* 0x0000000e0d021227 */ /* 0x001fca00078e00ff */
[----:B------:R-:W-:-:S07]  /*4940*/  @P1 SHF.R.U32.HI R13, RZ, R15, R2 ;  /* 0x0000000fff0d1219 */ /* 0x000fce0000011602 */
.L_x_4560:
[----:B------:R-:W-:-:S05]  /*4950*/  IMAD R13, R13, R12, R12 ;  /* 0x0000000c0d0d7224 */ /* 0x000fca00078e020c */
[----:B------:R-:W-:-:S07]  /*4960*/  VIMNMX R0, R0, R13, PT ;  /* 0x0000000d00007248 */ /* 0x000fce0003fe0100 */
.L_x_4558:
[----:B------:R-:W-:Y:S01]  /*4970*/  IMAD.HI R12, R0, 0x2aaaaaab, RZ ;  /* 0x2aaaaaab000c7827 */ /* 0x000fe200078e02ff */
[----:B------:R-:W-:Y:S02]  /*4980*/  CS2R R118, SRZ ;  /* 0x0000000000767805 */ /* 0x000fe4000001ff00 */
[----:B------:R-:W-:Y:S02]  /*4990*/  CS2R R116, SRZ ;  /* 0x0000000000747805 */ /* 0x000fe4000001ff00 */
[----:B------:R-:W-:Y:S01]  /*49a0*/  CS2R R114, SRZ ;  /* 0x0000000000727805 */ /* 0x000fe2000001ff00 */
[----:B------:R-:W-:Y:S01]  /*49b0*/  IMAD.MOV.U32 R2, RZ, RZ, 0x3f800000 ;  /* 0x3f800000ff027424 */ /* 0x000fe200078e00ff */
[----:B------:R-:W-:Y:S01]  /*49c0*/  SHF.R.U32.HI R13, RZ, 0x1f, R12 ;  /* 0x0000001fff0d7819 */ /* 0x000fe2000001160c */
[----:B------:R-:W-:Y:S01]  /*49d0*/  IMAD.MOV.U32 R0, RZ, RZ, 0x3f800000 ;  /* 0x3f800000ff007424 */ /* 0x000fe200078e00ff */
[----:B------:R-:W-:Y:S02]  /*49e0*/  CS2R R112, SRZ ;  /* 0x0000000000707805 */ /* 0x000fe4000001ff00 */
[----:B------:R-:W-:-:S02]  /*49f0*/  CS2R R110, SRZ ;  /* 0x00000000006e7805 */ /* 0x000fc4000001ff00 */
[----:B------:R-:W-:Y:S02]  /*4a00*/  LEA.HI.SX32 R13, R12, R13, 0x1c ;  /* 0x0000000d0c0d7211 */ /* 0x000fe400078fe2ff */
[----:B------:R-:W-:Y:S02]  /*4a10*/  CS2R R108, SRZ ;  /* 0x00000000006c7805 */ /* 0x000fe4000001ff00 */
[----:B------:R-:W-:Y:S02]  /*4a20*/  CS2R R106, SRZ ;  /* 0x00000000006a7805 */ /* 0x000fe4000001ff00 */
[----:B------:R-:W-:Y:S02]  /*4a30*/  CS2R R104, SRZ ;  /* 0x0000000000687805 */ /* 0x000fe4000001ff00 */
[----:B------:R-:W-:Y:S02]  /*4a40*/  VIMNMX R14, R194, R13, !PT ;  /* 0x0000000dc20e7248 */ /* 0x000fe40007fe0100 */
[----:B------:R-:W-:-:S02]  /*4a50*/  CS2R R102, SRZ ;  /* 0x0000000000667805 */ /* 0x000fc4000001ff00 */
[----:B------:R-:W-:Y:S02]  /*4a60*/  CS2R R100, SRZ ;  /* 0x0000000000647805 */ /* 0x000fe4000001ff00 */
[----:B------:R-:W-:Y:S02]  /*4a70*/  CS2R R98, SRZ ;  /* 0x0000000000627805 */ /* 0x000fe4000001ff00 */
[----:B------:R-:W-:Y:S02]  /*4a80*/  ISETP.GE.AND P1, PT, R21, R14, PT ;  /* 0x0000000e1500720c */ /* 0x000fe40003f26270 */
        /* <DEDUP_REMOVED lines=42> */
[----:B------:R-:W-:Y:S01]  /*4d30*/  IMAD.MOV.U32 R15, RZ, RZ, R21 ;  /* 0x000000ffff0f7224 */ /* 0x000fe200078e0015 */
[----:B------:R-:W-:Y:S01]  /*4d40*/  ULDC UR43, c[0x0][0x9e4] ;  /* 0x00027900002b7ab9 */ /* 0x000fe20000000800 */
[----:B------:R-:W-:Y:S01]  /*4d50*/  IMAD.MOV.U32 R2, RZ, RZ, 0x3f800000 ;  /* 0x3f800000ff027424 */ /* 0x000fe200078e00ff */
[----:B------:R-:W-:Y:S01]  /*4d60*/  ULDC UR50, c[0x0][0x9dc] ;  /* 0x0002770000327ab9 */ /* 0x000fe20000000800 */
[----:B------:R-:W-:Y:S01]  /*4d70*/  IMAD.MOV.U32 R119, RZ, RZ, RZ ;  /* 0x000000ffff777224 */ /* 0x000fe200078e00ff */
[----:B------:R-:W-:Y:S01]  /*4d80*/  ULDC UR5, c[0x0][0x9d8] ;  /* 0x0002760000057ab9 */ /* 0x000fe20000000800 */
[----:B------:R-:W-:-:S05]  /*4d90*/  ULDC UR51, c[0x0][0x9e0] ;  /* 0x0002780000337ab9 */ /* 0x000fca0000000800 */
.L_x_4580:
[----:B------:R-:W-:-:S04]  /*4da0*/  UISETP.NE.AND UP0, UPT, UR4, 0x1, UPT ;  /* 0x000000010400788c */ /* 0x000fc8000bf05270 */
[----:B------:R-:W-:-:S04]  /*4db0*/  USEL UR39, URZ, 0x1, UP0 ;  /* 0x000000013f277887 */ /* 0x000fc80008000000 */
[----:B------:R-:W-:Y:S01]  /*4dc0*/  ULOP3.LUT UR39, UR41, UR39, URZ, 0x3c, !UPT ;  /* 0x0000002729277292 */ /* 0x000fe2000f8e3c3f */
[----:B------:R-:W-:Y:S11]  /*4dd0*/  @!P0 BRA `(.L_x_4562) ;  /* 0x0000000000048947 */ /* 0x000ff60003800000 */
[----:B------:R-:W-:Y:S01]  /*4de0*/  BPT.TRAP 0x1 ;  /* 0x000000040000795c */ /* 0x000fe20000300000 */
.L_x_4562:
        /* <DEDUP_REMOVED lines=9> */
.L_x_4563:
[----:B-1----:R-:W-:Y:S05]  /*4e80*/  @P1 BRA `(.L_x_4564) ;  /* 0x0000000000081947 */ /* 0x002fea0003800000 */
[----:B------:R-:W1:Y:S02]  /*4e90*/  SYNCS.PHASECHK.TRANS64.TRYWAIT P1, [UR7+0x30830], R8 ;  /* 0x03083008ff0075a7 */ /* 0x000e640008020147 */
[----:B-1----:R-:W-:Y:S05]  /*4ea0*/  @!P1 BRA `(.L_x_4565) ;  /* 0x0000012400e09947 */ /* 0x002fea0003800000 */
.L_x_4564:
        /* <DEDUP_REMOVED lines=169> */
.L_x_4566:
[----:B------:R-:W-:Y:S01]  /*5940*/  ULEA UR6, UR4, UR40, 0x3 ;  /* 0x0000002804067291 */ /* 0x000fe2000f8e183f */
[----:B------:R-:W-:-:S05]  /*5950*/  IMAD.U32 R0, RZ, RZ, UR41 ;  /* 0x00000029ff007e24 */ /* 0x000fca000f8e00ff */
[----:B------:R-:W-:-:S04]  /*5960*/  SHF.L.U32 R0, R0, 0x1f, RZ ;  /* 0x0000001f00007819 */ /* 0x000fc800000006ff */
[----:B------:R2:W3:Y:S01]  /*5970*/  SYNCS.PHASECHK.TRANS64.TRYWAIT P1, [UR6+0x30850], R0 ;  /* 0x03085000ff0075a7 */ /* 0x0004e20008020146 */
[----:B------:R-:W-:Y:S05]  /*5980*/  @!P0 BRA `(.L_x_4567) ;  /* 0x0000000000048947 */ /* 0x000fea0003800000 */
[----:B------:R-:W-:Y:S01]  /*5990*/  BPT.TRAP 0x1 ;  /* 0x000000040000795c */ /* 0x000fe20000300000 */
.L_x_4567:
[----:B---3--:R-:W-:Y:S05]  /*59a0*/  @P1 BRA `(.L_x_4568) ;  /* 0x0000000000081947 */ /* 0x008fea0003800000 */
[----:B------:R-:W3:Y:S02]  /*59b0*/  SYNCS.PHASECHK.TRANS64.TRYWAIT P1, [UR6+0x30850], R0 ;  /* 0x03085000ff0075a7 */ /* 0x000ee40008020146 */
[----:B---3--:R-:W-:Y:S05]  /*59c0*/  @!P1 BRA `(.L_x_4569) ;  /* 0x0000011c00309947 */ /* 0x008fea0003800000 */
.L_x_4568:
        /* <DEDUP_REMOVED lines=36> */
[----:B------:R-:W-:Y:S05]  /*5c10*/  @!P0 BRA `(.L_x_4570) ;  /* 0x0000000000048947 */ /* 0x000fea0003800000 */
[----:B------:R-:W-:Y:S01]  /*5c20*/  BPT.TRAP 0x1 ;  /* 0x000000040000795c */ /* 0x000fe20000300000 */
.L_x_4570:
[----:B------:R-:W-:Y:S01]  /*5c30*/  ISETP.NE.AND P2, PT, R203, 0x1, PT ;  /* 0x00000001cb00780c */ /* 0x000fe20003f45270 */
[----:B------:R-:W-:Y:S01]  /*5c40*/  FMUL.FTZ R10, R126, UR5 ;  /* 0x000000057e0a7c20 */ /* 0x000fe20008410000 */
[----:B------:R-:W-:Y:S01]  /*5c50*/  FMUL.FTZ R20, R127, UR5 ;  /* 0x000000057f147c20 */ /* 0x000fe20008410000 */
[----:B------:R-:W-:Y:S01]  /*5c60*/  FMUL.FTZ R216, R129, UR5 ;  /* 0x0000000581d87c20 */ /* 0x000fe20008410000 */
[----:B------:R-:W-:Y:S01]  /*5c70*/  FMUL.FTZ R129, R143, UR5 ;  /* 0x000000058f817c20 */ /* 0x000fe20008410000 */
[----:B------:R-:W-:Y:S01]  /*5c80*/  FMUL.FTZ R143, R153, UR5 ;  /* 0x00000005998f7c20 */ /* 0x000fe20008410000 */
[----:B------:R-:W-:Y:S02]  /*5c90*/  IMAD.IADD R153, R192, 0x1, R22 ;  /* 0x00000001c0997824 */ /* 0x000fe400078e0216 */
[----:B------:R-:W-:Y:S01]  /*5ca0*/  FMUL.FTZ R186, R121, UR5 ;  /* 0x0000000579ba7c20 */ /* 0x000fe20008410000 */
[----:B------:R-:W-:Y:S01]  /*5cb0*/  FMUL.FTZ R214, R128, UR5 ;  /* 0x0000000580d67c20 */ /* 0x000fe20008410000 */
[----:B------:R-:W-:Y:S01]  /*5cc0*/  FMUL.FTZ R121, R134, UR5 ;  /* 0x0000000586797c20 */ /* 0x000fe20008410000 */
[----:B------:R-:W-:Y:S01]  /*5cd0*/  FMUL.FTZ R128, R142, UR5 ;  /* 0x000000058e807c20 */ /* 0x000fe20008410000 */
[----:B------:R-:W-:Y:S01]  /*5ce0*/  FMUL.FTZ R142, R144, UR5 ;  /* 0x00000005908e7c20 */ /* 0x000fe20008410000 */
[----:B------:R-:W-:Y:S01]  /*5cf0*/  FMUL.FTZ R134, R150, UR5 ;  /* 0x0000000596867c20 */ /* 0x000fe20008410000 */
[----:B------:R-:W3:Y:S01]  /*5d00*/  @P2 LDC R126, c[0x0][0x44c] ;  /* 0x00011300ff7e2b82 */ /* 0x000ee20000000800 */
[----:B------:R-:W-:Y:S01]  /*5d10*/  FMUL.FTZ R144, R145, UR5 ;  /* 0x0000000591907c20 */ /* 0x000fe20008410000 */
[----:B------:R-:W-:Y:S01]  /*5d20*/  FMUL.FTZ R150, R152, UR5 ;  /* 0x0000000598967c20 */ /* 0x000fe20008410000 */
[----:B------:R-:W-:Y:S01]  /*5d30*/  FMUL.FTZ R145, R156, UR5 ;  /* 0x000000059c917c20 */ /* 0x000fe20008410000 */
[----:B01----:R-:W-:Y:S01]  /*5d40*/  FMUL.FTZ R8, R120, UR5 ;  /* 0x0000000578087c20 */ /* 0x003fe20008410000 */
[----:B------:R-:W-:Y:S01]  /*5d50*/  FMUL.FTZ R156, R161, UR5 ;  /* 0x00000005a19c7c20 */ /* 0x000fe20008410000 */
[----:B------:R-:W-:Y:S01]  /*5d60*/  FMUL.FTZ R120, R131, UR5 ;  /* 0x0000000583787c20 */ /* 0x000fe20008410000 */
[----:B------:R-:W-:Y:S01]  /*5d70*/  IMAD R161, R15, -0x60, RZ ;  /* 0xffffffa00fa17824 */ /* 0x000fe200078e02ff */
[----:B------:R-:W0:Y:S01]  /*5d80*/  @P2 LDC R127, c[0x0][0x450] ;  /* 0x00011400ff7f2b82 */ /* 0x000e220000000800 */
[----:B------:R-:W-:Y:S01]  /*5d90*/  FMUL.FTZ R131, R146, UR5 ;  /* 0x0000000592837c20 */ /* 0x000fe20008410000 */
[----:B--2---:R-:W-:Y:S01]  /*5da0*/  FMUL.FTZ R0, R122, UR5 ;  /* 0x000000057a007c20 */ /* 0x004fe20008410000 */
        /* <DEDUP_REMOVED lines=13> */
[----:B---3--:R-:W-:-:S04]  /*5e80*/  @P2 IMAD.HI.U32 R126, R153, R126, RZ ;  /* 0x0000007e997e2227 */ /* 0x008fc800078e00ff */
        /* <DEDUP_REMOVED lines=22> */
[----:B------:R-:W1:Y:S01]  /*5ff0*/  MUFU.TANH R8, R8 ;  /* 0x0000000800087308 */ /* 0x000e620000002400 */
[----:B------:R-:W-:Y:S02]  /*6000*/  UPRMT UR7, UR60, 0x654, UR7 ;  /* 0x000006543c077896 */ /* 0x000fe40008000007 */
[----:B------:R-:W-:Y:S01]  /*6010*/  ULOP3.LUT UR4, URZ, UR50, URZ, 0x33, !UPT ;  /* 0x000000323f047292 */ /* 0x000fe2000f8e333f */
[----:B------:R-:W-:Y:S01]  /*6020*/  IADD3 R127, -R18, R126, R17 ;  /* 0x0000007e127f7210 */ /* 0x000fe20007ffe111 */
[----:B------:R-:W-:-:S03]  /*6030*/  VIADD R151, R126, 0xffffffff ;  /* 0xffffffff7e977836 */ /* 0x000fc60000000000 */
[----:B------:R-:W2:Y:S01]  /*6040*/  MUFU.TANH R186, R186 ;  /* 0x000000ba00ba7308 */ /* 0x000ea20000002400 */
[C---:B------:R-:W-:Y:S01]  /*6050*/  VIADD R163, R127.reuse, UR51 ;  /* 0x000000337fa37c36 */ /* 0x040fe20008000000 */
[----:B------:R-:W-:Y:S01]  /*6060*/  SYNCS.ARRIVE.TRANS64.RED.A1T0 RZ, [UR7], RZ ;  /* 0x000000ffffff79a7 */ /* 0x000fe20008100407 */
[----:B------:R-:W-:Y:S02]  /*6070*/  VIADD R167, R127, UR4 ;  /* 0x000000047fa77c36 */ /* 0x000fe40008000000 */
[----:B0-----:R-:W-:-:S03]  /*6080*/  IMAD.IADD R155, R163, 0x1, R152 ;  /* 0x00000001a39b7824 */ /* 0x001fc600078e0298 */
        /* <DEDUP_REMOVED lines=48> */
[----:B------:R-:W-:Y:S01]  /*6390*/  IADD3 R152, -R18, R17, R152 ;  /* 0x0000001112987210 */ /* 0x000fe20007ffe198 */
        /* <DEDUP_REMOVED lines=11> */
.L_x_4573:
[----:B------:R-:W-:-:S05]  /*6450*/  IMAD.U32 R158, RZ, RZ, UR43 ;  /* 0x0000002bff9e7e24 */ /* 0x000fca000f8e00ff */
[----:B------:R-:W-:-:S13]  /*6460*/  ISETP.NE.AND P1, PT, R158, 0x1, PT ;  /* 0x000000019e00780c */ /* 0x000fda0003f25270 */
[----:B------:R-:W1:Y:S02]  /*6470*/  @P1 LDC.64 R126, c[0x0][0x9e8] ;  /* 0x00027a00ff7e1b82 */ /* 0x000e640000000a00 */
[----:B-1----:R-:W-:-:S05]  /*6480*/  @P1 IMAD.HI.U32 R126, R152, R126, RZ ;  /* 0x0000007e987e1227 */ /* 0x002fca00078e00ff */
[----:B------:R-:W-:-:S07]  /*6490*/  @P1 SHF.R.U32.HI R152, RZ, R127, R126 ;  /* 0x0000007fff981219 */ /* 0x000fce000001167e */
.L_x_4574:
[----:B------:R-:W-:Y:S05]  /*64a0*/  BSYNC B0 ;  /* 0x0000000000007941 */ /* 0x000fea0003800000 */
.L_x_4572:
[----:B------:R-:W-:-:S05]  /*64b0*/  IMAD R152, R152, R158, R151 ;  /* 0x0000009e98987224 */ /* 0x000fca00078e0297 */
[----:B------:R-:W-:Y:S02]  /*64c0*/  VIADDMNMX R155, R152, R158, R155, PT ;  /* 0x0000009e989b7246 */ /* 0x000fe4000380019b */
[----:B------:R-:W-:-:S07]  /*64d0*/  VIMNMX R157, R157, R152, !PT ;  /* 0x000000989d9d7248 */ /* 0x000fce0007fe0100 */
.L_x_4571:
[C---:B------:R-:W-:Y:S02]  /*64e0*/  ISETP.GE.AND P1, PT, R161.reuse, 0x2, PT ;  /* 0x00000002a100780c */ /* 0x040fe40003f26270 */
        /* <DEDUP_REMOVED lines=128> */
[----:B------:R-:W-:Y:S01]  /*6cf0*/  ISETP.GE.AND P6, PT, R161, 0x5a, PT ;  /* 0x0000005aa100780c */ /* 0x000fe20003fc6270 */
[----:B------:R-:W0:-:S12]  /*6d00*/  SHFL.IDX PT, R8, R153, 0x1, 0x1c1f ;  /* 0x003c1f0099087f89 */ /* 0x000e1800000e0000 */
[----:B------:R-:W-:Y:S02]  /*6d10*/  @P6 LOP3.LUT R16, R16, 0x1, RZ, 0xfc, !PT ;  /* 0x0000000110106812 */ /* 0x000fe400078efcff */
[----:B------:R-:W-:-:S04]  /*6d20*/  ISETP.GT.AND P6, PT, R157, 0x59, !P6 ;  /* 0x000000599d00780c */ /* 0x000fc800077c4270 */
[----:B------:R-:W-:-:S04]  /*6d30*/  ISETP.LT.OR P6, PT, R155, 0x5a, P6 ;  /* 0x0000005a9b00780c */ /* 0x000fc800037c1670 */
[----:B------:R-:W-:Y:S02]  /*6d40*/  FSEL R126, R165, -INF , !P6 ;  /* 0xff800000a57e7808 */ /* 0x000fe40007000000 */
[----:B------:R-:W-:Y:S01]  /*6d50*/  LOP3.LUT P6, RZ, R16, 0x80000, RZ, 0xc0, !PT ;  /* 0x0008000010ff7812 */ /* 0x000fe200078cc0ff */
[--C-:B0-----:R-:W-:Y:S02]  /*6d60*/  IMAD.IADD R141, R163, 0x1, R8.reuse ;  /* 0x00000001a38d7824 */ /* 0x101fe400078e0208 */
[----:B------:R-:W-:-:S10]  /*6d70*/  IMAD.IADD R143, R167, 0x1, R8 ;  /* 0x00000001a78f7824 */ /* 0x000fd400078e0208 */
[----:B------:R-:W-:Y:S05]  /*6d80*/  @!P6 BRA `(.L_x_4575) ;  /* 0x000000000054e947 */ /* 0x000fea0003800000 */
[----:B------:R-:W-:Y:S01]  /*6d90*/  IADD3 R145, -R18, R17, R8 ;  /* 0x0000001112917210 */ /* 0x000fe20007ffe108 */
        /* <DEDUP_REMOVED lines=11> */
.L_x_4577:
[----:B------:R-:W-:-:S05]  /*6e50*/  IMAD.U32 R168, RZ, RZ, UR43 ;  /* 0x0000002bffa87e24 */ /* 0x000fca000f8e00ff */
[----:B------:R-:W-:-:S13]  /*6e60*/  ISETP.NE.AND P6, PT, R168, 0x1, PT ;  /* 0x00000001a800780c */ /* 0x000fda0003fc5270 */
[----:B------:R-:W0:Y:S02]  /*6e70*/  @P6 LDC.64 R8, c[0x0][0x9e8] ;  /* 0x00027a00ff086b82 */ /* 0x000e240000000a00 */
[----:B0-----:R-:W-:-:S05]  /*6e80*/  @P6 IMAD.HI.U32 R8, R145, R8, RZ ;  /* 0x0000000891086227 */ /* 0x001fca00078e00ff */
[----:B------:R-:W-:-:S07]  /*6e90*/  @P6 SHF.R.U32.HI R145, RZ, R9, R8 ;  /* 0x00000009ff916219 */ /* 0x000fce0000011608 */
.L_x_4578:
[----:B------:R-:W-:Y:S05]  /*6ea0*/  BSYNC B0 ;  /* 0x0000000000007941 */ /* 0x000fea0003800000 */
.L_x_4576:
[----:B------:R-:W-:-:S05]  /*6eb0*/  IMAD R8, R145, R168, R151 ;  /* 0x000000a891087224 */ /* 0x000fca00078e0297 */
[----:B------:R-:W-:Y:S02]  /*6ec0*/  VIADDMNMX R141, R8, R168, R141, PT ;  /* 0x000000a8088d7246 */ /* 0x000fe4000380018d */
[----:B------:R-:W-:-:S07]  /*6ed0*/  VIMNMX R143, R143, R8, !PT ;  /* 0x000000088f8f7248 */ /* 0x000fce0007fe0100 */
.L_x_4575:
[C---:B------:R-:W-:Y:S02]  /*6ee0*/  ISETP.GT.AND P1, PT, R143.reuse, 0x1, !P1 ;  /* 0x000000018f00780c */ /* 0x040fe40004f24270 */
        /* <DEDUP_REMOVED lines=45> */
[----:B------:R-:W-:Y:S02]  /*71c0*/  LOP3.LUT P2, RZ, R16, 0x40, RZ, 0xc0, !PT ;  /* 0x0000004010ff7812 */ /* 0x000fe4000784c0ff */
[----:B------:R-:W-:-:S02]  /*71d0*/  ISETP.LT.OR P1, PT, R141, 0x22, P1 ;  /* 0x000000228d00780c */ /* 0x000fc40000f21670 */
[----:B------:R-:W-:Y:S02]  /*71e0*/  FMNMX.FTZ R9, R146, R9, !PT ;  /* 0x0000000992097209 */ /* 0x000fe40007810000 */
[----:B------:R-:W-:Y:S02]  /*71f0*/  FSEL R124, R124, -INF , !P1 ;  /* 0xff8000007c7c7808 */ /* 0x000fe40004800000 */
[----:B------:R-:W-:Y:S02]  /*7200*/  LOP3.LUT P1, RZ, R16, 0x4000, RZ, 0xc0, !PT ;  /* 0x0000400010ff7812 */ /* 0x000fe4000782c0ff */
[----:B------:R-:W-:Y:S02]  /*7210*/  FMNMX.FTZ R9, R148, R9, !PT ;  /* 0x0000000994097209 */ /* 0x000fe40007810000 */
[----:B------:R-:W-:Y:S02]  /*7220*/  ISETP.GT.AND P1, PT, R143, 0x28, !P1 ;  /* 0x000000288f00780c */ /* 0x000fe40004f24270 */
[----:B------:R-:W-:-:S02]  /*7230*/  LOP3.LUT P6, RZ, R16, 0x20, RZ, 0xc0, !PT ;  /* 0x0000002010ff7812 */ /* 0x000fc400078cc0ff */
        /* <DEDUP_REMOVED lines=15> */
[----:B------:R-:W-:Y:S02]  /*7330*/  FMNMX.FTZ R9, R154, R9, !PT ;  /* 0x000000099a097209 */ /* 0x000fe40007810000 */
[----:B------:R-:W-:Y:S02]  /*7340*/  FSEL R178, R131, -INF , !P1 ;  /* 0xff80000083b27808 */ /* 0x000fe40004800000 */
[----:B------:R-:W-:-:S02]  /*7350*/  LOP3.LUT P1, RZ, R16, 0x800, RZ, 0xc0, !PT ;  /* 0x0000080010ff7812 */ /* 0x000fc4000782c0ff */
[----:B------:R-:W-:Y:S02]  /*7360*/  FMNMX.FTZ R8, R126, R9, !PT ;  /* 0x000000097e087209 */ /* 0x000fe40007810000 */
[C---:B------:R-:W-:Y:S02]  /*7370*/  ISETP.GT.AND P1, PT, R143.reuse, 0x31, !P1 ;  /* 0x000000318f00780c */ /* 0x040fe40004f24270 */
[----:B------:R-:W-:Y:S01]  /*7380*/  ISETP.GT.AND P3, PT, R143, 0x50, !P3 ;  /* 0x000000508f00780c */ /* 0x000fe20005f64270 */
[----:B------:R-:W0:Y:S01]  /*7390*/  SHFL.BFLY PT, R9, R8, 0x2, 0x1f ;  /* 0x0c401f0008097f89 */ /* 0x000e2200000e0000 */
        /* <DEDUP_REMOVED lines=8> */
[----:B------:R-:W-:-:S02]  /*7420*/  ISETP.GT.AND P5, PT, R143, 0x58, !P5 ;  /* 0x000000588f00780c */ /* 0x000fc40006fa4270 */
[----:B------:R-:W-:Y:S02]  /*7430*/  FSEL R134, R134, -INF , !P1 ;  /* 0xff80000086867808 */ /* 0x000fe40004800000 */
[----:B------:R-:W-:Y:S02]  /*7440*/  LOP3.LUT P1, RZ, R16, 0x200, RZ, 0xc0, !PT ;  /* 0x0000020010ff7812 */ /* 0x000fe4000782c0ff */
[----:B------:R-:W-:Y:S02]  /*7450*/  ISETP.LT.OR P4, PT, R141, 0x52, P4 ;  /* 0x000000528d00780c */ /* 0x000fe40002781670 */
[----:B------:R-:W-:Y:S02]  /*7460*/  ISETP.GT.AND P1, PT, R143, 0x39, !P1 ;  /* 0x000000398f00780c */ /* 0x000fe40004f24270 */
[----:B0-----:R-:W-:Y:S02]  /*7470*/  FMNMX.FTZ R121, R8, R9, !PT ;  /* 0x0000000908797209 */ /* 0x001fe40007810000 */
[C---:B------:R-:W-:Y:S01]  /*7480*/  ISETP.LT.OR P1, PT, R141.reuse, 0x3a, P1 ;  /* 0x0000003a8d00780c */ /* 0x040fe20000f21670 */
[----:B------:R-:W0:Y:S01]  /*7490*/  LDC R9, c[0x0][0x988] ;  /* 0x00026200ff097b82 */ /* 0x000e220000000800 */
[----:B------:R-:W-:Y:S01]  /*74a0*/  ISETP.LT.OR P5, PT, R141, 0x59, P5 ;  /* 0x000000598d00780c */ /* 0x000fe20002fa1670 */
[----:B------:R-:W1:Y:S01]  /*74b0*/  SHFL.BFLY PT, R10, R121, 0x1, 0x1f ;  /* 0x0c201f00790a7f89 */ /* 0x000e6200000e0000 */
[----:B------:R-:W-:-:S02]  /*74c0*/  FSEL R180, R135, -INF , !P1 ;  /* 0xff80000087b47808 */ /* 0x000fc40004800000 */
[----:B------:R-:W-:-:S04]  /*74d0*/  LOP3.LUT P1, RZ, R16, 0x100, RZ, 0xc0, !PT ;  /* 0x0000010010ff7812 */ /* 0x000fc8000782c0ff */
[----:B------:R-:W-:-:S04]  /*74e0*/  ISETP.GT.AND P1, PT, R143, 0x40, !P1 ;  /* 0x000000408f00780c */ /* 0x000fc80004f24270 */
[----:B------:R-:W-:-:S04]  /*74f0*/  ISETP.LT.OR P1, PT, R141, 0x41, P1 ;  /* 0x000000418d00780c */ /* 0x000fc80000f21670 */
[----:B------:R-:W-:Y:S02]  /*7500*/  FSEL R136, R136, -INF , !P1 ;  /* 0xff80000088887808 */ /* 0x000fe40004800000 */
[----:B------:R-:W-:-:S04]  /*7510*/  LOP3.LUT P1, RZ, R16, 0x80, RZ, 0xc0, !PT ;  /* 0x0000008010ff7812 */ /* 0x000fc8000782c0ff */
[----:B------:R-:W-:Y:S02]  /*7520*/  ISETP.GT.AND P1, PT, R143, 0x41, !P1 ;  /* 0x000000418f00780c */ /* 0x000fe40004f24270 */
[----:B-1----:R-:W-:Y:S02]  /*7530*/  FMNMX.FTZ R10, R121, R10, !PT ;  /* 0x0000000a790a7209 */ /* 0x002fe40007810000 */
[----:B------:R-:W-:-:S03]  /*7540*/  ISETP.LT.OR P1, PT, R141, 0x42, P1 ;  /* 0x000000428d00780c */ /* 0x000fc60000f21670 */
[----:B0-----:R-:W-:Y:S01]  /*7550*/  FMUL.FTZ R145, R10, R9 ;  /* 0x000000090a917220 */ /* 0x001fe20000410000 */
        /* <DEDUP_REMOVED lines=18> */
[--C-:B------:R-:W-:Y:S01]  /*7680*/  FFMA.FTZ R129, R212, R9, -R145.reuse ;  /* 0x00000009d4817223 */ /* 0x100fe20000010891 */
[----:B------:R-:W-:Y:S01]  /*7690*/  FMNMX.FTZ R21, R168, R21, !PT ;  /* 0x00000015a8157209 */ /* 0x000fe20007810000 */
[-CC-:B------:R-:W-:Y:S01]  /*76a0*/  FFMA.FTZ R212, R216, R9.reuse, -R145.reuse ;  /* 0x00000009d8d47223 */ /* 0x180fe20000010891 */
[----:B------:R-:W-:Y:S01]  /*76b0*/  FSEL R216, R125, -INF , !P4 ;  /* 0xff8000007dd87808 */ /* 0x000fe20006000000 */
        /* <DEDUP_REMOVED lines=11> */
[----:B------:R-:W-:Y:S01]  /*7770*/  FSEL R143, R10, RZ, P1 ;  /* 0x000000ff0a8f7208 */ /* 0x000fe20000800000 */
        /* <DEDUP_REMOVED lines=23> */
[----:B------:R-:W-:-:S02]  /*78f0*/  FFMA.FTZ R141, R156, R9, -R145 ;  /* 0x000000099c8d7223 */ /* 0x000fc40000010891 */
        /* <DEDUP_REMOVED lines=22> */
[----:B0-----:R-:W-:Y:S01]  /*7a60*/  FMNMX.FTZ R0, R131, R0, !PT ;  /* 0x0000000083007209 */ /* 0x001fe20007810000 */
[----:B------:R-:W-:-:S06]  /*7a70*/  FFMA.FTZ R131, R166, R9, -R145 ;  /* 0x00000009a6837223 */ /* 0x000fcc0000010891 */
[----:B------:R-:W-:Y:S01]  /*7a80*/  MUFU.EX2 R144, R144 ;  /* 0x0000009000907308 */ /* 0x000fe20000000800 */
[----:B------:R-:W0:Y:S07]  /*7a90*/  SHFL.BFLY PT, R125, R0, 0x1, 0x1f ;  /* 0x0c201f00007d7f89 */ /* 0x000e2e00000e0000 */
[----:B------:R-:W-:Y:S08]  /*7aa0*/  MUFU.EX2 R135, R135 ;  /* 0x0000008700877308 */ /* 0x000ff00000000800 */
[----:B------:R-:W-:Y:S08]  /*7ab0*/  MUFU.EX2 R142, R142 ;  /* 0x0000008e008e7308 */ /* 0x000ff00000000800 */
[----:B------:R-:W-:Y:S01]  /*7ac0*/  MUFU.EX2 R133, R133 ;  /* 0x0000008500857308 */ /* 0x000fe20000000800 */
[----:B0-----:R-:W-:Y:S01]  /*7ad0*/  FMNMX.FTZ R8, R0, R125, !PT ;  /* 0x0000007d00087209 */ /* 0x001fe20007810000 */
[----:B------:R-:W-:Y:S01]  /*7ae0*/  FADD.FTZ R0, -R143, R12 ;  /* 0x0000000c8f007221 */ /* 0x000fe20000010100 */
[----:B------:R-:W-:-:S02]  /*7af0*/  FFMA.FTZ R12, R126, R9, -R145 ;  /* 0x000000097e0c7223 */ /* 0x000fc40000010891 */
[C---:B------:R-:W-:Y:S01]  /*7b00*/  FSETP.NEU.FTZ.AND P1, PT, R8.reuse, -INF , PT ;  /* 0xff8000000800780b */ /* 0x040fe20003f3d000 */
[-C--:B------:R-:W-:Y:S01]  /*7b10*/  FMUL.FTZ R143, R8, R9.reuse ;  /* 0x00000009088f7220 */ /* 0x080fe20000410000 */
[----:B------:R-:W-:Y:S01]  /*7b20*/  FMUL.FTZ R0, R0, R9 ;  /* 0x0000000900007220 */ /* 0x000fe20000410000 */
[----:B------:R-:W-:Y:S03]  /*7b30*/  MUFU.EX2 R125, R154 ;  /* 0x0000009a007d7308 */ /* 0x000fe60000000800 */
[----:B------:R-:W-:-:S05]  /*7b40*/  FSEL R143, R143, RZ, P1 ;  /* 0x000000ff8f8f7208 */ /* 0x000fca0000800000 */
[-CC-:B------:R-:W-:Y:S01]  /*7b50*/  FFMA.FTZ R126, R2, R9.reuse, -R143.reuse ;  /* 0x00000009027e7223 */ /* 0x180fe2000001088f */
[----:B------:R-:W-:Y:S01]  /*7b60*/  FSEL R2, R8, RZ, P1 ;  /* 0x000000ff08027208 */ /* 0x000fe20000800000 */
[-CC-:B------:R-:W-:Y:S01]  /*7b70*/  FFMA.FTZ R189, R226, R9.reuse, -R143.reuse ;  /* 0x00000009e2bd7223 */ /* 0x180fe2000001088f */
[----:B------:R-:W0:Y:S01]  /*7b80*/  MUFU.EX2 R0, R0 ;  /* 0x0000000000007308 */ /* 0x000e220000000800 */
[-CC-:B------:R-:W-:Y:S01]  /*7b90*/  FFMA.FTZ R191, R168, R9.reuse, -R143.reuse ;  /* 0x00000009a8bf7223 */ /* 0x180fe2000001088f */
[-C--:B------:R-:W-:Y:S01]  /*7ba0*/  FFMA.FTZ R20, R20, R9.reuse, -R143 ;  /* 0x0000000914147223 */ /* 0x080fe2000001088f */
[----:B------:R-:W-:Y:S01]  /*7bb0*/  FADD.FTZ R2, -R2, R13 ;  /* 0x0000000d02027221 */ /* 0x000fe20000010100 */
[-CC-:B------:R-:W-:Y:S01]  /*7bc0*/  FFMA.FTZ R185, R170, R9.reuse, -R143.reuse ;  /* 0x00000009aab97223 */ /* 0x180fe2000001088f */
[-CC-:B------:R-:W-:Y:S01]  /*7bd0*/  FFMA.FTZ R120, R120, R9.reuse, -R143.reuse ;  /* 0x0000000978787223 */ /* 0x180fe2000001088f */
[-CC-:B------:R-:W-:Y:S01]  /*7be0*/  FFMA.FTZ R187, R172, R9.reuse, -R143.reuse ;  /* 0x00000009acbb7223 */ /* 0x180fe2000001088f */
[-C--:B------:R-:W-:Y:S01]  /*7bf0*/  FMUL.FTZ R2, R2, R9.reuse ;  /* 0x0000000902027220 */ /* 0x080fe20000410000 */
[----:B------:R-:W-:Y:S01]  /*7c00*/  MUFU.EX2 R189, R189 ;  /* 0x000000bd00bd7308 */ /* 0x000fe20000000800 */
[-CC-:B------:R-:W-:Y:S01]  /*7c10*/  FFMA.FTZ R122, R122, R9.reuse, -R143.reuse ;  /* 0x000000097a7a7223 */ /* 0x180fe2000001088f */
[-CC-:B------:R-:W-:Y:S01]  /*7c20*/  FFMA.FTZ R181, R174, R9.reuse, -R143.reuse ;  /* 0x00000009aeb57223 */ /* 0x180fe2000001088f */
[-CC-:B------:R-:W-:Y:S01]  /*7c30*/  FFMA.FTZ R124, R124, R9.reuse, -R143.reuse ;  /* 0x000000097c7c7223 */ /* 0x180fe2000001088f */
[-CC-:B------:R-:W-:Y:S01]  /*7c40*/  FFMA.FTZ R183, R128, R9.reuse, -R143.reuse ;  /* 0x0000000980b77223 */ /* 0x180fe2000001088f */
[-CC-:B------:R-:W-:Y:S01]  /*7c50*/  FFMA.FTZ R128, R176, R9.reuse, -R143.reuse ;  /* 0x00000009b0807223 */ /* 0x180fe2000001088f */
[-CC-:B------:R-:W-:Y:S01]  /*7c60*/  FFMA.FTZ R177, R178, R9.reuse, -R143.reuse ;  /* 0x00000009b2b17223 */ /* 0x180fe2000001088f */
[----:B------:R-:W-:Y:S01]  /*7c70*/  FFMA.FTZ R132, R132, R9, -R143 ;  /* 0x0000000984847223 */ /* 0x000fe2000001088f */
[----:B------:R-:W1:Y:S01]  /*7c80*/  MUFU.EX2 R2, R2 ;  /* 0x0000000200027308 */ /* 0x000e620000000800 */
[----:B0-----:R-:W-:Y:S01]  /*7c90*/  FFMA.FTZ R11, R0, R11, R123 ;  /* 0x0000000b000b7223 */ /* 0x001fe2000001007b */
[-CC-:B------:R-:W-:Y:S01]  /*7ca0*/  FFMA.FTZ R179, R134, R9.reuse, -R143.reuse ;  /* 0x0000000986b37223 */ /* 0x180fe2000001088f */
[-CC-:B------:R-:W-:Y:S01]  /*7cb0*/  FFMA.FTZ R134, R180, R9.reuse, -R143.reuse ;  /* 0x00000009b4867223 */ /* 0x180fe2000001088f */
[-C--:B------:R-:W-:Y:S01]  /*7cc0*/  FFMA.FTZ R173, R136, R9.reuse, -R143 ;  /* 0x0000000988ad7223 */ /* 0x080fe2000001088f */
[----:B------:R-:W-:Y:S01]  /*7cd0*/  FADD.FTZ R11, R188, R11 ;  /* 0x0000000bbc0b7221 */ /* 0x000fe20000010000 */
[-CC-:B------:R-:W-:Y:S01]  /*7ce0*/  FFMA.FTZ R136, R182, R9.reuse, -R143.reuse ;  /* 0x00000009b6887223 */ /* 0x180fe2000001088f */
[-C--:B------:R-:W-:Y:S01]  /*7cf0*/  FFMA.FTZ R175, R138, R9.reuse, -R143 ;  /* 0x000000098aaf7223 */ /* 0x080fe2000001088f */
[----:B------:R-:W0:Y:S01]  /*7d00*/  MUFU.EX2 R126, R126 ;  /* 0x0000007e007e7308 */ /* 0x000e220000000800 */
[----:B------:R-:W-:Y:S01]  /*7d10*/  FADD.FTZ R154, R190, R11 ;  /* 0x0000000bbe9a7221 */ /* 0x000fe20000010000 */
[-CC-:B------:R-:W-:Y:S01]  /*7d20*/  FFMA.FTZ R169, R140, R9.reuse, -R143.reuse ;  /* 0x000000098ca97223 */ /* 0x180fe2000001088f */
[-CC-:B------:R-:W-:Y:S01]  /*7d30*/  FFMA.FTZ R138, R184, R9.reuse, -R143.reuse ;  /* 0x00000009b88a7223 */ /* 0x180fe2000001088f */
[-CC-:B------:R-:W-:Y:S01]  /*7d40*/  FFMA.FTZ R216, R216, R9.reuse, -R143.reuse ;  /* 0x00000009d8d87223 */ /* 0x180fe2000001088f */
[----:B------:R-:W-:Y:S01]  /*7d50*/  FADD.FTZ R154, R129, R154 ;  /* 0x0000009a819a7221 */ /* 0x000fe20000010000 */
[-CC-:B------:R-:W-:Y:S01]  /*7d60*/  FFMA.FTZ R218, R218, R9.reuse, -R143.reuse ;  /* 0x00000009dada7223 */ /* 0x180fe2000001088f */
[----:B------:R-:W-:Y:S01]  /*7d70*/  FFMA.FTZ R143, R160, R9, -R143 ;  /* 0x00000009a08f7223 */ /* 0x000fe2000001088f */
[----:B------:R-:W2:Y:S01]  /*7d80*/  MUFU.EX2 R191, R191 ;  /* 0x000000bf00bf7308 */ /* 0x000ea20000000800 */
[----:B-1----:R-:W-:-:S07]  /*7d90*/  FFMA.FTZ R3, R2, R3, R189 ;  /* 0x0000000302037223 */ /* 0x002fce00000100bd */
[----:B------:R-:W1:Y:S01]  /*7da0*/  MUFU.EX2 R20, R20 ;  /* 0x0000001400147308 */ /* 0x000e620000000800 */
[----:B0-----:R-:W-:-:S07]  /*7db0*/  FADD.FTZ R150, R126, R3 ;  /* 0x000000037e967221 */ /* 0x001fce0000010000 */
[----:B------:R-:W0:Y:S01]  /*7dc0*/  MUFU.EX2 R185, R185 ;  /* 0x000000b900b97308 */ /* 0x000e220000000800 */
[----:B--2---:R-:W-:-:S07]  /*7dd0*/  FADD.FTZ R3, R191, R150 ;  /* 0x00000096bf037221 */ /* 0x004fce0000010000 */
[----:B------:R-:W2:Y:S01]  /*7de0*/  MUFU.EX2 R120, R120 ;  /* 0x0000007800787308 */ /* 0x000ea20000000800 */
[----:B-1----:R-:W-:Y:S01]  /*7df0*/  FADD.FTZ R150, R20, R3 ;  /* 0x0000000314967221 */ /* 0x002fe20000010000 */
[----:B------:R-:W-:-:S04]  /*7e00*/  FADD.FTZ R3, R121, R154 ;  /* 0x0000009a79037221 */ /* 0x000fc80000010000 */
[----:B------:R-:W-:Y:S02]  /*7e10*/  FADD.FTZ R3, R212, R3 ;  /* 0x00000003d4037221 */ /* 0x000fe40000010000 */
[----:B------:R-:W1:Y:S01]  /*7e20*/  MUFU.EX2 R187, R187 ;  /* 0x000000bb00bb7308 */ /* 0x000e620000000800 */
[----:B0-----:R-:W-:Y:S01]  /*7e30*/  FADD.FTZ R11, R185, R150 ;  /* 0x00000096b90b7221 */ /* 0x001fe20000010000 */
[----:B------:R-:W-:-:S04]  /*7e40*/  FADD.FTZ R154, R186, R3 ;  /* 0x00000003ba9a7221 */ /* 0x000fc80000010000 */
[----:B------:R-:W-:Y:S02]  /*7e50*/  FADD.FTZ R154, R127, R154 ;  /* 0x0000009a7f9a7221 */ /* 0x000fe40000010000 */
[----:B------:R-:W0:Y:S01]  /*7e60*/  MUFU.EX2 R122, R122 ;  /* 0x0000007a007a7308 */ /* 0x000e220000000800 */
[----:B--2---:R-:W-:-:S07]  /*7e70*/  FADD.FTZ R150, R120, R11 ;  /* 0x0000000b78967221 */ /* 0x004fce0000010000 */
[----:B------:R-:W2:Y:S01]  /*7e80*/  MUFU.EX2 R181, R181 ;  /* 0x000000b500b57308 */ /* 0x000ea20000000800 */
[----:B-1----:R-:W-:-:S07]  /*7e90*/  FADD.FTZ R3, R187, R150 ;  /* 0x00000096bb037221 */ /* 0x002fce0000010000 */
[----:B------:R-:W1:Y:S01]  /*7ea0*/  MUFU.EX2 R124, R124 ;  /* 0x0000007c007c7308 */ /* 0x000e620000000800 */
[----:B0-----:R-:W-:Y:S01]  /*7eb0*/  FADD.FTZ R150, R122, R3 ;  /* 0x000000037a967221 */ /* 0x001fe20000010000 */
[----:B------:R-:W-:-:S06]  /*7ec0*/  FADD.FTZ R3, R21, R154 ;  /* 0x0000009a15037221 */ /* 0x000fcc0000010000 */
[----:B------:R-:W0:Y:S01]  /*7ed0*/  MUFU.EX2 R183, R183 ;  /* 0x000000b700b77308 */ /* 0x000e220000000800 */
[----:B--2---:R-:W-:Y:S01]  /*7ee0*/  FADD.FTZ R11, R181, R150 ;  /* 0x00000096b50b7221 */ /* 0x004fe20000010000 */
[----:B------:R-:W-:-:S04]  /*7ef0*/  FADD.FTZ R150, R214, R3 ;  /* 0x00000003d6967221 */ /* 0x000fc80000010000 */
[----:B------:R-:W-:Y:S02]  /*7f00*/  FADD.FTZ R3, R139, R150 ;  /* 0x000000968b037221 */ /* 0x000fe40000010000 */
        /* <DEDUP_REMOVED lines=9> */
[----:B--2---:R-:W-:Y:S01]  /*7fa0*/  FADD.FTZ R154, R128, R11 ;  /* 0x0000000b809a7221 */ /* 0x004fe20000010000 */
[----:B------:R-:W-:-:S04]  /*7fb0*/  FADD.FTZ R140, R142, R3 ;  /* 0x000000038e8c7221 */ /* 0x000fc80000010000 */
[----:B------:R-:W-:Y:S02]  /*7fc0*/  FADD.FTZ R3, R133, R140 ;  /* 0x0000008c85037221 */ /* 0x000fe40000010000 */
        /* <DEDUP_REMOVED lines=27> */
[----:B0-----:R-:W-:-:S04]  /*8180*/  FADD.FTZ R150, R141, R150 ;  /* 0x000000968d967221 */ /* 0x001fc80000010000 */
[----:B------:R-:W-:-:S03]  /*8190*/  FADD.FTZ R11, R125, R150 ;  /* 0x000000967d0b7221 */ /* 0x000fc60000010000 */
        /* <DEDUP_REMOVED lines=8> */
.L_x_4579:
[----:B------:R-:W-:Y:S01]  /*8220*/  UIADD3 UR6, UR6, 0x30860, URZ ;  /* 0x0003086006067890 */ /* 0x000fe2000fffe03f */
[C---:B------:R-:W-:Y:S01]  /*8230*/  ISETP.GT.AND P1, PT, R15.reuse, R14, PT ;  /* 0x0000000e0f00720c */ /* 0x040fe20003f24270 */
        /* <DEDUP_REMOVED lines=32> */
[----:B------:R-:W-:-:S07]  /*8440*/  IMAD.MOV.U32 R21, RZ, RZ, R15 ;  /* 0x000000ffff157224 */ /* 0x000fce00078e000f */
.L_x_4561:
[----:B------:R-:W-:Y:S01]  /*8450*/  ISETP.NE.AND P2, PT, R203, 0x1, PT ;  /* 0x00000001cb00780c */ /* 0x000fe20003f45270 */
[----:B------:R-:W-:Y:S01]  /*8460*/  VIADD R12, R22, 0x7f ;  /* 0x0000007f160c7836 */ /* 0x000fe20000000000 */
[----:B------:R-:W-:Y:S02]  /*8470*/  LOP3.LUT P1, RZ, R16, 0x80000, RZ, 0xc0, !PT ;  /* 0x0008000010ff7812 */ /* 0x000fe4000782c0ff */
[----:B------:R-:W-:-:S09]  /*8480*/  IADD3 R15, R17, 0x1, -R18 ;  /* 0x00000001110f7810 */ /* 0x000fd20007ffe812 */
[----:B------:R-:W0:Y:S08]  /*8490*/  @P2 LDC R13, c[0x0][0x44c] ;  /* 0x00011300ff0d2b82 */ /* 0x000e300000000800 */
[----:B------:R-:W1:Y:S01]  /*84a0*/  @P2 LDC R14, c[0x0][0x450] ;  /* 0x00011400ff0e2b82 */ /* 0x000e620000000800 */
[----:B0-----:R-:W-:-:S05]  /*84b0*/  @P2 IMAD.HI.U32 R13, R12, R13, RZ ;  /* 0x0000000d0c0d2227 */ /* 0x001fca00078e00ff */
[----:B-1----:R-:W-:-:S05]  /*84c0*/  @P2 SHF.R.U32.HI R12, RZ, R14, R13 ;  /* 0x0000000eff0c2219 */ /* 0x002fca000001160d */
[----:B------:R-:W-:-:S04]  /*84d0*/  IMAD.IADD R12, R15, 0x1, R12 ;  /* 0x000000010f0c7824 */ /* 0x000fc800078e020c */
[----:B------:R-:W-:Y:S01]  /*84e0*/  VIADD R13, R12, -UR50 ;  /* 0x800000320c0d7c36 */ /* 0x000fe20008000000 */
[----:B------:R-:W-:Y:S06]  /*84f0*/  @!P1 BRA `(.L_x_4581) ;  /* 0x0000000000449947 */ /* 0x000fec0003800000 */
        /* <DEDUP_REMOVED lines=10> */
.L_x_4582:
[----:B------:R-:W0:Y:S02]  /*85a0*/  LDC R121, c[0x0][0x9e4] ;  /* 0x00027900ff797b82 */ /* 0x000e240000000800 */
[----:B0-----:R-:W-:-:S13]  /*85b0*/  ISETP.NE.AND P1, PT, R121, 0x1, PT ;  /* 0x000000017900780c */ /* 0x001fda0003f25270 */
[----:B------:R-:W0:Y:S02]  /*85c0*/  @P1 LDC.64 R14, c[0x0][0x9e8] ;  /* 0x00027a00ff0e1b82 */ /* 0x000e240000000a00 */
[----:B0-----:R-:W-:-:S05]  /*85d0*/  @P1 IMAD.HI.U32 R14, R12, R14, RZ ;  /* 0x0000000e0c0e1227 */ /* 0x001fca00078e00ff */
[----:B------:R-:W-:-:S07]  /*85e0*/  @P1 SHF.R.U32.HI R12, RZ, R15, R14 ;  /* 0x0000000fff0c1219 */ /* 0x000fce000001160e */
.L_x_4583:
[----:B------:R-:W-:-:S05]  /*85f0*/  IMAD R12, R12, R121, RZ ;  /* 0x000000790c0c7224 */ /* 0x000fca00078e02ff */
[----:B------:R-:W-:-:S07]  /*8600*/  VIMNMX R13, R13, R12, !PT ;  /* 0x0000000c0d0d7248 */ /* 0x000fce0007fe0100 */
.L_x_4581:
[----:B------:R-:W-:-:S04]  /*8610*/  VIADD R13, R13, 0x5f ;  /* 0x0000005f0d0d7836 */ /* 0x000fc80000000000 */
[----:B------:R-:W-:-:S05]  /*8620*/  IMAD.HI R13, R13, 0x2aaaaaab, RZ ;  /* 0x2aaaaaab0d0d7827 */ /* 0x000fca00078e02ff */
[----:B------:R-:W-:-:S04]  /*8630*/  SHF.R.U32.HI R12, RZ, 0x1f, R13 ;  /* 0x0000001fff0c7819 */ /* 0x000fc8000001160d */
[----:B------:R-:W-:-:S04]  /*8640*/  LEA.HI.SX32 R13, R13, R12, 0x1c ;  /* 0x0000000c0d0d7211 */ /* 0x000fc800078fe2ff */
[----:B------:R-:W-:-:S04]  /*8650*/  VIMNMX R12, R194, R13, !PT ;  /* 0x0000000dc20c7248 */ /* 0x000fc80007fe0100 */
[----:B------:R-:W-:-:S13]  /*8660*/  ISETP.GE.AND P1, PT, R21, R12, PT ;  /* 0x0000000c1500720c */ /* 0x000fda0003f26270 */
[----:B------:R-:W-:Y:S05]  /*8670*/  @!P1 BRA `(.L_x_4584) ;  /* 0x0000002400189947 */ /* 0x000fea0003800000 */
[----:B------:R-:W-:Y:S01]  /*8680*/  IMAD.MOV.U32 R15, RZ, RZ, R8 ;  /* 0x000000ffff0f7224 */ /* 0x000fe200078e0008 */
[----:B------:R-:W-:Y:S01]  /*8690*/  UMOV UR41, UR39 ;  /* 0x0000002700297c82 */ /* 0x000fe20008000000 */
[----:B------:R-:W-:Y:S01]  /*86a0*/  IMAD.MOV.U32 R13, RZ, RZ, R10 ;  /* 0x000000ffff0d7224 */ /* 0x000fe200078e000a */
[----:B------:R-:W-:Y:S01]  /*86b0*/  UMOV UR4, UR38 ;  /* 0x0000002600047c82 */ /* 0x000fe20008000000 */
[----:B------:R-:W-:-:S05]  /*86c0*/  ULDC UR5, c[0x0][0x9d8] ;  /* 0x0002760000057ab9 */ /* 0x000fca0000000800 */
.L_x_4595:
[----:B------:R-:W-:-:S04]  /*86d0*/  UISETP.NE.AND UP0, UPT, UR4, 0x1, UPT ;  /* 0x000000010400788c */ /* 0x000fc8000bf05270 */
[----:B------:R-:W-:-:S04]  /*86e0*/  USEL UR39, URZ, 0x1, UP0 ;  /* 0x000000013f277887 */ /* 0x000fc80008000000 */
[----:B------:R-:W-:Y:S01]  /*86f0*/  ULOP3.LUT UR39, UR41, UR39, URZ, 0x3c, !UPT ;  /* 0x0000002729277292 */ /* 0x000fe2000f8e3c3f */
[----:B------:R-:W-:Y:S11]  /*8700*/  @!P0 BRA `(.L_x_4585) ;  /* 0x0000000000048947 */ /* 0x000ff60003800000 */
[----:B------:R-:W-:Y:S01]  /*8710*/  BPT.TRAP 0x1 ;  /* 0x000000040000795c */ /* 0x000fe20000300000 */
.L_x_4585:
        /* <DEDUP_REMOVED lines=9> */
.L_x_4586:
[----:B-1----:R-:W-:Y:S05]  /*87b0*/  @P1 BRA `(.L_x_4587) ;  /* 0x0000000000081947 */ /* 0x002fea0003800000 */
[----:B------:R-:W1:Y:S02]  /*87c0*/  SYNCS.PHASECHK.TRANS64.TRYWAIT P1, [UR7+0x30830], R8 ;  /* 0x03083008ff0075a7 */ /* 0x000e640008020147 */
[----:B-1----:R-:W-:Y:S05]  /*87d0*/  @!P1 BRA `(.L_x_4588) ;  /* 0x000000ec00c49947 */ /* 0x002fea0003800000 */
.L_x_4587:
        /* <DEDUP_REMOVED lines=169> */
.L_x_4589:
[----:B------:R-:W-:Y:S01]  /*9270*/  ULEA UR6, UR4, UR40, 0x3 ;  /* 0x0000002804067291 */ /* 0x000fe2000f8e183f */
[----:B------:R-:W-:-:S05]  /*9280*/  IMAD.U32 R0, RZ, RZ, UR41 ;  /* 0x00000029ff007e24 */ /* 0x000fca000f8e00ff */
[----:B------:R-:W-:-:S04]  /*9290*/  SHF.L.U32 R0, R0, 0x1f, RZ ;  /* 0x0000001f00007819 */ /* 0x000fc800000006ff */
[----:B------:R2:W3:Y:S01]  /*92a0*/  SYNCS.PHASECHK.TRANS64.TRYWAIT P1, [UR6+0x30850], R0 ;  /* 0x03085000ff0075a7 */ /* 0x0004e20008020146 */
[----:B------:R-:W-:Y:S05]  /*92b0*/  @!P0 BRA `(.L_x_4590) ;  /* 0x0000000000048947 */ /* 0x000fea0003800000 */
[----:B------:R-:W-:Y:S01]  /*92c0*/  BPT.TRAP 0x1 ;  /* 0x000000040000795c */ /* 0x000fe20000300000 */
.L_x_4590:
[----:B---3--:R-:W-:Y:S05]  /*92d0*/  @P1 BRA `(.L_x_4591) ;  /* 0x0000000000081947 */ /* 0x008fea0003800000 */
[----:B------:R-:W3:Y:S02]  /*92e0*/  SYNCS.PHASECHK.TRANS64.TRYWAIT P1, [UR6+0x30850], R0 ;  /* 0x03085000ff0075a7 */ /* 0x000ee40008020146 */
[----:B---3--:R-:W-:Y:S05]  /*92f0*/  @!P1 BRA `(.L_x_4592) ;  /* 0x000000e400149947 */ /* 0x008fea0003800000 */
.L_x_4591:
        /* <DEDUP_REMOVED lines=38> */
.L_x_4593:
        /* <DEDUP_REMOVED lines=38> */
[----:B------:R-:W3:Y:S01]  /*97c0*/  MUFU.TANH R122, R122 ;  /* 0x0000007a007a7308 */ /* 0x000ee20000002400 */
[----:B----4-:R-:W-:Y:S01]  /*97d0*/  FMNMX.FTZ R121, R120, R15, !PT ;  /* 0x0000000f78797209 */ /* 0x010fe20007810000 */
        /* <DEDUP_REMOVED lines=19> */
[----:B------:R-:W-:-:S03]  /*9910*/  UIADD3 UR7, UR7, 0x30840, URZ ;  /* 0x0003084007077890 */ /* 0x000fc6000fffe03f */
[----:B------:R-:W3:Y:S01]  /*9920*/  MUFU.TANH R172, R172 ;  /* 0x000000ac00ac7308 */ /* 0x000ee20000002400 */
[----:B----4-:R-:W-:Y:S01]  /*9930*/  FMNMX.FTZ R9, R170, R9, !PT ;  /* 0x00000009aa097209 */ /* 0x010fe20007810000 */
[----:B------:R-:W-:-:S06]  /*9940*/  UPRMT UR7, UR60, 0x654, UR7 ;  /* 0x000006543c077896 */ /* 0x000fcc0008000007 */
[----:B------:R-:W4:Y:S01]  /*9950*/  MUFU.TANH R126, R126 ;  /* 0x0000007e007e7308 */ /* 0x000f220000002400 */
[----:B-1----:R-:W-:Y:S02]  /*9960*/  FMNMX.FTZ R121, R124, R121, !PT ;  /* 0x000000797c797209 */ /* 0x002fe40007810000 */
[----:B------:R-:W-:Y:S05]  /*9970*/  SYNCS.ARRIVE.TRANS64.RED.A1T0 RZ, [UR7], RZ ;  /* 0x000000ffffff79a7 */ /* 0x000fea0008100407 */
[----:B------:R-:W1:Y:S01]  /*9980*/  MUFU.TANH R174, R174 ;  /* 0x000000ae00ae7308 */ /* 0x000e620000002400 */
[----:B---3--:R-:W-:-:S07]  /*9990*/  FMNMX.FTZ R9, R172, R9, !PT ;  /* 0x00000009ac097209 */ /* 0x008fce0007810000 */
[----:B------:R-:W3:Y:S01]  /*99a0*/  MUFU.TANH R128, R128 ;  /* 0x0000008000807308 */ /* 0x000ee20000002400 */
[----:B----4-:R-:W-:-:S07]  /*99b0*/  FMNMX.FTZ R121, R126, R121, !PT ;  /* 0x000000797e797209 */ /* 0x010fce0007810000 */
[----:B------:R-:W4:Y:S01]  /*99c0*/  MUFU.TANH R176, R176 ;  /* 0x000000b000b07308 */ /* 0x000f220000002400 */
[----:B-1----:R-:W-:-:S07]  /*99d0*/  FMNMX.FTZ R9, R174, R9, !PT ;  /* 0x00000009ae097209 */ /* 0x002fce0007810000 */
        /* <DEDUP_REMOVED lines=37> */
[----:B---3--:R-:W-:Y:S01]  /*9c30*/  FMNMX.FTZ R123, R146, R121, !PT ;  /* 0x00000079927b7209 */ /* 0x008fe20007810000 */
[----:B------:R-:W-:-:S06]  /*9c40*/  FMUL.FTZ R121, R165, UR5 ;  /* 0x00000005a5797c20 */ /* 0x000fcc0008410000 */
        /* <DEDUP_REMOVED lines=24> */
[----:B------:R-:W2:Y:S01]  /*9dd0*/  MUFU.TANH R228, R228 ;  /* 0x000000e400e47308 */ /* 0x000ea20000002400 */
[----:B----4-:R-:W-:-:S07]  /*9de0*/  FMNMX.FTZ R9, R226, R9, !PT ;  /* 0x00000009e2097209 */ /* 0x010fce0007810000 */
[----:B------:R-:W3:Y:S01]  /*9df0*/  MUFU.TANH R162, R162 ;  /* 0x000000a200a27308 */ /* 0x000ee20000002400 */
[----:B-1----:R-:W-:-:S07]  /*9e00*/  FMNMX.FTZ R123, R160, R123, !PT ;  /* 0x0000007ba07b7209 */ /* 0x002fce0007810000 */
[----:B------:R-:W1:Y:S01]  /*9e10*/  MUFU.TANH R121, R121 ;  /* 0x0000007900797308 */ /* 0x000e620000002400 */
[----:B--2---:R-:W-:-:S07]  /*9e20*/  FMNMX.FTZ R0, R228, R9, !PT ;  /* 0x00000009e4007209 */ /* 0x004fce0007810000 */
[----:B------:R-:W2:Y:S01]  /*9e30*/  MUFU.TANH R164, R164 ;  /* 0x000000a400a47308 */ /* 0x000ea20000002400 */
[----:B---3--:R-:W-:-:S07]  /*9e40*/  FMNMX.FTZ R123, R162, R123, !PT ;  /* 0x0000007ba27b7209 */ /* 0x008fce0007810000 */
[----:B------:R-:W3:Y:S01]  /*9e50*/  MUFU.TANH R166, R166 ;  /* 0x000000a600a67308 */ /* 0x000ee20000002400 */
[----:B-1----:R-:W-:-:S05]  /*9e60*/  FMNMX.FTZ R0, R121, R0, !PT ;  /* 0x0000000079007209 */ /* 0x002fca0007810000 */
[----:B------:R-:W1:Y:S01]  /*9e70*/  SHFL.BFLY PT, R9, R0, 0x2, 0x1f ;  /* 0x0c401f0000097f89 */ /* 0x000e6200000e0000 */
[----:B--2---:R-:W-:-:S04]  /*9e80*/  FMNMX.FTZ R123, R164, R123, !PT ;  /* 0x0000007ba47b7209 */ /* 0x004fc80007810000 */
[----:B---3--:R-:W-:-:S05]  /*9e90*/  FMNMX.FTZ R123, R166, R123, !PT ;  /* 0x0000007ba67b7209 */ /* 0x008fca0007810000 */
[----:B0-----:R-:W0:Y:S01]  /*9ea0*/  SHFL.BFLY PT, R8, R123, 0x2, 0x1f ;  /* 0x0c401f007b087f89 */ /* 0x001e2200000e0000 */
[----:B-1----:R-:W-:Y:S02]  /*9eb0*/  FMNMX.FTZ R2, R0, R9, !PT ;  /* 0x0000000900027209 */ /* 0x002fe40007810000 */
[----:B------:R-:W1:Y:S03]  /*9ec0*/  LDC R9, c[0x0][0x988] ;  /* 0x00026200ff097b82 */ /* 0x000e660000000800 */
[----:B------:R-:W2:Y:S01]  /*9ed0*/  SHFL.BFLY PT, R125, R2, 0x1, 0x1f ;  /* 0x0c201f00027d7f89 */ /* 0x000ea200000e0000 */
[----:B0-----:R-:W-:-:S05]  /*9ee0*/  FMNMX.FTZ R127, R123, R8, !PT ;  /* 0x000000087b7f7209 */ /* 0x001fca0007810000 */
[----:B------:R-:W0:Y:S01]  /*9ef0*/  SHFL.BFLY PT, R8, R127, 0x1, 0x1f ;  /* 0x0c201f007f087f89 */ /* 0x000e2200000e0000 */
[----:B--2---:R-:W-:-:S05]  /*9f00*/  FMNMX.FTZ R10, R2, R125, !PT ;  /* 0x0000007d020a7209 */ /* 0x004fca0007810000 */
[C---:B------:R-:W-:Y:S01]  /*9f10*/  FADD.FTZ R13, -R10.reuse, R13 ;  /* 0x0000000d0a0d7221 */ /* 0x040fe20000010100 */
[----:B-1----:R-:W-:-:S03]  /*9f20*/  FMUL.FTZ R141, R10, R9 ;  /* 0x000000090a8d7220 */ /* 0x002fc60000410000 */
[-C--:B------:R-:W-:Y:S01]  /*9f30*/  FMUL.FTZ R125, R13, R9.reuse ;  /* 0x000000090d7d7220 */ /* 0x080fe20000410000 */
[-CC-:B------:R-:W-:Y:S01]  /*9f40*/  FFMA.FTZ R133, R214, R9.reuse, -R141.reuse ;  /* 0x00000009d6857223 */ /* 0x180fe2000001088d */
[-CC-:B------:R-:W-:Y:S01]  /*9f50*/  FFMA.FTZ R214, R121, R9.reuse, -R141.reuse ;  /* 0x0000000979d67223 */ /* 0x180fe2000001088d */
[-CC-:B------:R-:W-:Y:S01]  /*9f60*/  FFMA.FTZ R123, R172, R9.reuse, -R141.reuse ;  /* 0x00000009ac7b7223 */ /* 0x180fe2000001088d */
[----:B------:R1:W-:Y:S01]  /*9f70*/  MUFU.EX2 R0, R125 ;  /* 0x0000007d00007308 */ /* 0x0003e20000000800 */
[-CC-:B------:R-:W-:Y:S01]  /*9f80*/  FFMA.FTZ R180, R180, R9.reuse, -R141.reuse ;  /* 0x00000009b4b47223 */ /* 0x180fe2000001088d */
[-CC-:B------:R-:W-:Y:S01]  /*9f90*/  FFMA.FTZ R131, R190, R9.reuse, -R141.reuse ;  /* 0x00000009be837223 */ /* 0x180fe2000001088d */
[----:B0-----:R-:W-:Y:S01]  /*9fa0*/  FMNMX.FTZ R8, R127, R8, !PT ;  /* 0x000000087f087209 */ /* 0x001fe20007810000 */
[-CC-:B------:R-:W-:Y:S01]  /*9fb0*/  FFMA.FTZ R127, R182, R9.reuse, -R141.reuse ;  /* 0x00000009b67f7223 */ /* 0x180fe2000001088d */
[-CC-:B------:R-:W-:Y:S01]  /*9fc0*/  FFMA.FTZ R182, R184, R9.reuse, -R141.reuse ;  /* 0x00000009b8b67223 */ /* 0x180fe2000001088d */
[-CC-:B------:R-:W-:Y:S01]  /*9fd0*/  FFMA.FTZ R172, R216, R9.reuse, -R141.reuse ;  /* 0x00000009d8ac7223 */ /* 0x180fe2000001088d */
[-C--:B------:R-:W-:Y:S01]  /*9fe0*/  FFMA.FTZ R135, R218, R9.reuse, -R141 ;  /* 0x00000009da877223 */ /* 0x080fe2000001088d */
[C---:B------:R-:W-:Y:S01]  /*9ff0*/  FADD.FTZ R13, -R8.reuse, R15 ;  /* 0x0000000f080d7221 */ /* 0x040fe20000010100 */
[-C--:B------:R-:W-:Y:S01]  /*a000*/  FMUL.FTZ R121, R8, R9.reuse ;  /* 0x0000000908797220 */ /* 0x080fe20000410000 */
[-CC-:B------:R-:W-:Y:S01]  /*a010*/  FFMA.FTZ R15, R168, R9.reuse, -R141.reuse ;  /* 0x00000009a80f7223 */ /* 0x180fe2000001088d */
[-CC-:B------:R-:W-:Y:S01]  /*a020*/  FFMA.FTZ R168, R174, R9.reuse, -R141.reuse ;  /* 0x00000009aea87223 */ /* 0x180fe2000001088d */
[-C--:B------:R-:W-:Y:S01]  /*a030*/  FMUL.FTZ R129, R13, R9.reuse ;  /* 0x000000090d817220 */ /* 0x080fe20000410000 */
[-C--:B------:R-:W-:Y:S01]  /*a040*/  FFMA.FTZ R13, R14, R9.reuse, -R141 ;  /* 0x000000090e0d7223 */ /* 0x080fe2000001088d */
[-C--:B------:R-:W-:Y:S01]  /*a050*/  FFMA.FTZ R189, R120, R9.reuse, -R121 ;  /* 0x0000000978bd7223 */ /* 0x080fe20000010879 */
[-C--:B------:R-:W-:Y:S01]  /*a060*/  FFMA.FTZ R14, R20, R9.reuse, -R141 ;  /* 0x00000009140e7223 */ /* 0x080fe2000001088d */
[-CC-:B------:R-:W-:Y:S01]  /*a070*/  FFMA.FTZ R120, R122, R9.reuse, -R121.reuse ;  /* 0x000000097a787223 */ /* 0x180fe20000010879 */
[----:B------:R0:W-:Y:S01]  /*a080*/  MUFU.EX2 R2, R129 ;  /* 0x0000008100027308 */ /* 0x0001e20000000800 */
[-C--:B------:R-:W-:Y:S01]  /*a090*/  FFMA.FTZ R191, R124, R9.reuse, -R121 ;  /* 0x000000097cbf7223 */ /* 0x080fe20000010879 */
[-C--:B------:R-:W-:Y:S01]  /*a0a0*/  FFMA.FTZ R20, R170, R9.reuse, -R141 ;  /* 0x00000009aa147223 */ /* 0x080fe2000001088d */
[-CC-:B------:R-:W-:Y:S01]  /*a0b0*/  FFMA.FTZ R122, R126, R9.reuse, -R121.reuse ;  /* 0x000000097e7a7223 */ /* 0x180fe20000010879 */
[-CC-:B------:R-:W-:Y:S01]  /*a0c0*/  FFMA.FTZ R185, R128, R9.reuse, -R121.reuse ;  /* 0x0000000980b97223 */ /* 0x180fe20000010879 */
[-C--:B------:R-:W-:Y:S01]  /*a0d0*/  FFMA.FTZ R124, R130, R9.reuse, -R121 ;  /* 0x00000009827c7223 */ /* 0x080fe20000010879 */
[-C--:B-1----:R-:W-:Y:S01]  /*a0e0*/  FFMA.FTZ R125, R176, R9.reuse, -R141 ;  /* 0x00000009b07d7223 */ /* 0x082fe2000001088d */
[-CC-:B------:R-:W-:Y:S01]  /*a0f0*/  FFMA.FTZ R187, R132, R9.reuse, -R121.reuse ;  /* 0x0000000984bb7223 */ /* 0x180fe20000010879 */
[----:B------:R-:W1:Y:S01]  /*a100*/  MUFU.EX2 R13, R13 ;  /* 0x0000000d000d7308 */ /* 0x000e620000000800 */
[-CC-:B------:R-:W-:Y:S01]  /*a110*/  FFMA.FTZ R181, R136, R9.reuse, -R121.reuse ;  /* 0x0000000988b57223 */ /* 0x180fe20000010879 */
[-C--:B------:R-:W-:Y:S01]  /*a120*/  FFMA.FTZ R128, R138, R9.reuse, -R121 ;  /* 0x000000098a807223 */ /* 0x080fe20000010879 */
[-C--:B------:R-:W-:Y:S01]  /*a130*/  FFMA.FTZ R170, R178, R9.reuse, -R141 ;  /* 0x00000009b2aa7223 */ /* 0x080fe2000001088d */
[-CC-:B------:R-:W-:Y:S01]  /*a140*/  FFMA.FTZ R126, R134, R9.reuse, -R121.reuse ;  /* 0x00000009867e7223 */ /* 0x180fe20000010879 */
[-C--:B------:R-:W-:Y:S01]  /*a150*/  FFMA.FTZ R183, R140, R9.reuse, -R121 ;  /* 0x000000098cb77223 */ /* 0x080fe20000010879 */
[-C--:B0-----:R-:W-:Y:S01]  /*a160*/  FFMA.FTZ R129, R186, R9.reuse, -R141 ;  /* 0x00000009ba817223 */ /* 0x081fe2000001088d */
[-C--:B------:R-:W-:Y:S01]  /*a170*/  FFMA.FTZ R130, R142, R9.reuse, -R121 ;  /* 0x000000098e827223 */ /* 0x080fe20000010879 */
[----:B------:R-:W0:Y:S01]  /*a180*/  MUFU.EX2 R189, R189 ;  /* 0x000000bd00bd7308 */ /* 0x000e220000000800 */
[-C--:B------:R-:W-:Y:S01]  /*a190*/  FFMA.FTZ R176, R188, R9.reuse, -R141 ;  /* 0x00000009bcb07223 */ /* 0x080fe2000001088d */
[-CC-:B------:R-:W-:Y:S01]  /*a1a0*/  FFMA.FTZ R177, R144, R9.reuse, -R121.reuse ;  /* 0x0000000990b17223 */ /* 0x180fe20000010879 */
[-C--:B------:R-:W-:Y:S01]  /*a1b0*/  FFMA.FTZ R132, R146, R9.reuse, -R121 ;  /* 0x0000000992847223 */ /* 0x080fe20000010879 */
[-C--:B------:R-:W-:Y:S01]  /*a1c0*/  FFMA.FTZ R178, R212, R9.reuse, -R141 ;  /* 0x00000009d4b27223 */ /* 0x080fe2000001088d */
[-CC-:B------:R-:W-:Y:S01]  /*a1d0*/  FFMA.FTZ R179, R148, R9.reuse, -R121.reuse ;  /* 0x0000000994b37223 */ /* 0x180fe20000010879 */
[-CC-:B------:R-:W-:Y:S01]  /*a1e0*/  FFMA.FTZ R134, R150, R9.reuse, -R121.reuse ;  /* 0x0000000996867223 */ /* 0x180fe20000010879 */
[----:B------:R-:W-:Y:S01]  /*a1f0*/  FFMA.FTZ R173, R152, R9, -R121 ;  /* 0x0000000998ad7223 */ /* 0x000fe20000010879 */
[----:B------:R-:W2:Y:S01]  /*a200*/  MUFU.EX2 R14, R14 ;  /* 0x0000000e000e7308 */ /* 0x000ea20000000800 */
[----:B-1----:R-:W-:Y:S01]  /*a210*/  FFMA.FTZ R11, R0, R11, R13 ;  /* 0x0000000b000b7223 */ /* 0x002fe2000001000d */
[-C--:B------:R-:W-:Y:S01]  /*a220*/  FFMA.FTZ R174, R220, R9.reuse, -R141 ;  /* 0x00000009dcae7223 */ /* 0x080fe2000001088d */
[-C--:B------:R-:W-:Y:S01]  /*a230*/  FFMA.FTZ R175, R156, R9.reuse, -R121 ;  /* 0x000000099caf7223 */ /* 0x080fe20000010879 */
[-CC-:B------:R-:W-:Y:S01]  /*a240*/  FFMA.FTZ R137, R222, R9.reuse, -R141.reuse ;  /* 0x00000009de897223 */ /* 0x180fe2000001088d */
[-C--:B------:R-:W-:Y:S01]  /*a250*/  FFMA.FTZ R139, R224, R9.reuse, -R141 ;  /* 0x00000009e08b7223 */ /* 0x080fe2000001088d */
[-C--:B------:R-:W-:Y:S01]  /*a260*/  FFMA.FTZ R169, R160, R9.reuse, -R121 ;  /* 0x00000009a0a97223 */ /* 0x080fe20000010879 */
[----:B------:R-:W-:Y:S01]  /*a270*/  FFMA.FTZ R212, R226, R9, -R141 ;  /* 0x00000009e2d47223 */ /* 0x000fe2000001088d */
[----:B------:R-:W1:Y:S01]  /*a280*/  MUFU.EX2 R120, R120 ;  /* 0x0000007800787308 */ /* 0x000e620000000800 */
[----:B0-----:R-:W-:Y:S01]  /*a290*/  FFMA.FTZ R3, R2, R3, R189 ;  /* 0x0000000302037223 */ /* 0x001fe200000100bd */
[-C--:B------:R-:W-:Y:S01]  /*a2a0*/  FFMA.FTZ R162, R162, R9.reuse, -R121 ;  /* 0x00000009a2a27223 */ /* 0x080fe20000010879 */
[-C--:B------:R-:W-:Y:S01]  /*a2b0*/  FFMA.FTZ R143, R228, R9.reuse, -R141 ;  /* 0x00000009e48f7223 */ /* 0x080fe2000001088d */
[----:B------:R-:W-:-:S04]  /*a2c0*/  FFMA.FTZ R164, R164, R9, -R121 ;  /* 0x00000009a4a47223 */ /* 0x000fc80000010879 */
        /* <DEDUP_REMOVED lines=33> */
[-CC-:B------:R-:W-:Y:S01]  /*a4e0*/  FFMA.FTZ R138, R158, R9.reuse, -R121.reuse ;  /* 0x000000099e8a7223 */ /* 0x180fe20000010879 */
[----:B------:R-:W-:-:S05]  /*a4f0*/  FFMA.FTZ R121, R166, R9, -R121 ;  /* 0x00000009a6797223 */ /* 0x000fca0000010879 */
        /* <DEDUP_REMOVED lines=60> */
.L_x_4594:
        /* <DEDUP_REMOVED lines=34> */
.L_x_4584:
[----:B------:R-:W-:-:S13]  /*aae0*/  ISETP.GE.AND P1, PT, R21, R194, PT ;  /* 0x000000c21500720c */ /* 0x000fda0003f26270 */
        /* <DEDUP_REMOVED lines=9> */
.L_x_4615:
[----:B------:R-:W-:-:S04]  /*ab80*/  UIADD3 UR38, UR4, 0x1, URZ ;  /* 0x0000000104267890 */ /* 0x000fc8000fffe03f */
[----:B------:R-:W-:-:S04]  /*ab90*/  UISETP.NE.AND UP0, UPT, UR38, 0x2, UPT ;  /* 0x000000022600788c */ /* 0x000fc8000bf05270 */
[----:B------:R-:W-:Y:S02]  /*aba0*/  USEL UR39, URZ, 0x1, UP0 ;  /* 0x000000013f277887 */ /* 0x000fe40008000000 */
[----:B------:R-:W-:Y:S02]  /*abb0*/  USEL UR38, UR38, URZ, UP0 ;  /* 0x0000003f26267287 */ /* 0x000fe40008000000 */
[----:B------:R-:W-:Y:S01]  /*abc0*/  ULOP3.LUT UR39, UR7, UR39, URZ, 0x3c, !UPT ;  /* 0x0000002707277292 */ /* 0x000fe2000f8e3c3f */
[----:B------:R-:W-:Y:S11]  /*abd0*/  @!P0 BRA `(.L_x_4597) ;  /* 0x0000000000048947 */ /* 0x000ff60003800000 */
[----:B------:R-:W-:Y:S01]  /*abe0*/  BPT.TRAP 0x1 ;  /* 0x000000040000795c */ /* 0x000fe20000300000 */
.L_x_4597:
[----:B------:R-:W-:Y:S01]  /*abf0*/  ULEA UR6, UR38, UR40, 0x3 ;  /* 0x0000002826067291 */ /* 0x000fe2000f8e183f */
[----:B------:R-:W-:-:S05]  /*ac00*/  IMAD.U32 R8, RZ, RZ, UR39 ;  /* 0x00000027ff087e24 */ /* 0x000fca000f8e00ff */
[----:B------:R-:W-:-:S04]  /*ac10*/  SHF.L.U32 R8, R8, 0x1f, RZ ;  /* 0x0000001f08087819 */ /* 0x000fc800000006ff */
[----:B------:R0:W1:Y:S01]  /*ac20*/  SYNCS.PHASECHK.TRANS64.TRYWAIT P1, [UR6+0x30830], R8 ;  /* 0x03083008ff0075a7 */ /* 0x0000620008020146 */
[----:B------:R-:W-:Y:S05]  /*ac30*/  @!P0 BRA `(.L_x_4598) ;  /* 0x0000000000048947 */ /* 0x000fea0003800000 */
[----:B------:R-:W-:Y:S01]  /*ac40*/  BPT.TRAP 0x1 ;  /* 0x000000040000795c */ /* 0x000fe20000300000 */
.L_x_4598:
[----:B-1----:R-:W-:Y:S05]  /*ac50*/  @P1 BRA `(.L_x_4599) ;  /* 0x0000000000081947 */ /* 0x002fea0003800000 */
[----:B------:R-:W1:Y:S02]  /*ac60*/  SYNCS.PHASECHK.TRANS64.TRYWAIT P1, [UR6+0x30830], R8 ;  /* 0x03083008ff0075a7 */ /* 0x000e640008020146 */
[----:B-1----:R-:W-:Y:S05]  /*ac70*/  @!P1 BRA `(.L_x_4600) ;  /* 0x000000c800cc9947 */ /* 0x002fea0003800000 */
.L_x_4599:
        /* <DEDUP_REMOVED lines=169> */
.L_x_4601:
[----:B------:R-:W-:Y:S01]  /*b710*/  ULEA UR6, UR4, UR40, 0x3 ;  /* 0x0000002804067291 */ /* 0x000fe2000f8e183f */
[----:B------:R-:W-:-:S05]  /*b720*/  IMAD.U32 R0, RZ, RZ, UR7 ;  /* 0x00000007ff007e24 */ /* 0x000fca000f8e00ff */
[----:B------:R-:W-:-:S04]  /*b730*/  SHF.L.U32 R0, R0, 0x1f, RZ ;  /* 0x0000001f00007819 */ /* 0x000fc800000006ff */
[----:B------:R2:W3:Y:S01]  /*b740*/  SYNCS.PHASECHK.TRANS64.TRYWAIT P1, [UR6+0x30850], R0 ;  /* 0x03085000ff0075a7 */ /* 0x0004e20008020146 */
[----:B------:R-:W-:Y:S05]  /*b750*/  @!P0 BRA `(.L_x_4602) ;  /* 0x0000000000048947 */ /* 0x000fea0003800000 */
[----:B------:R-:W-:Y:S01]  /*b760*/  BPT.TRAP 0x1 ;  /* 0x000000040000795c */ /* 0x000fe20000300000 */
.L_x_4602:
[----:B---3--:R-:W-:Y:S05]  /*b770*/  @P1 BRA `(.L_x_4603) ;  /* 0x0000000000081947 */ /* 0x008fea0003800000 */
[----:B------:R-:W3:Y:S02]  /*b780*/  SYNCS.PHASECHK.TRANS64.TRYWAIT P1, [UR6+0x30850], R0 ;  /* 0x03085000ff0075a7 */ /* 0x000ee40008020146 */
[----:B---3--:R-:W-:Y:S05]  /*b790*/  @!P1 BRA `(.L_x_4604) ;  /* 0x000000c0001c9947 */ /* 0x008fea0003800000 */
.L_x_4603:
        /* <DEDUP_REMOVED lines=38> */
.L_x_4605:
[----:B------:R-:W-:Y:S01]  /*ba00*/  ISETP.NE.AND P2, PT, R203, 0x1, PT ;  /* 0x00000001cb00780c */ /* 0x000fe20003f45270 */
[----:B------:R-:W-:Y:S01]  /*ba10*/  FMUL.FTZ R10, R126, UR5 ;  /* 0x000000057e0a7c20 */ /* 0x000fe20008410000 */
[----:B------:R-:W-:Y:S01]  /*ba20*/  FMUL.FTZ R14, R127, UR5 ;  /* 0x000000057f0e7c20 */ /* 0x000fe20008410000 */
[----:B-1----:R-:W-:Y:S01]  /*ba30*/  FMUL.FTZ R9, R140, UR5 ;  /* 0x000000058c097c20 */ /* 0x002fe20008410000 */
[----:B------:R-:W-:Y:S01]  /*ba40*/  FMUL.FTZ R140, R141, UR5 ;  /* 0x000000058d8c7c20 */ /* 0x000fe20008410000 */
[----:B------:R-:W-:Y:S01]  /*ba50*/  FMUL.FTZ R141, R144, UR5 ;  /* 0x00000005908d7c20 */ /* 0x000fe20008410000 */
[----:B------:R-:W-:Y:S01]  /*ba60*/  FMUL.FTZ R144, R149, UR5 ;  /* 0x0000000595907c20 */ /* 0x000fe20008410000 */
[----:B------:R-:W-:Y:S01]  /*ba70*/  FMUL.FTZ R149, R157, UR5 ;  /* 0x000000059d957c20 */ /* 0x000fe20008410000 */
[----:B------:R-:W-:Y:S01]  /*ba80*/  IMAD.IADD R157, R192, 0x1, R22 ;  /* 0x00000001c09d7824 */ /* 0x000fe200078e0216 */
[----:B------:R-:W-:Y:S01]  /*ba90*/  ULEA UR4, UR38, UR40, 0x3 ;  /* 0x0000002826047291 */ /* 0x000fe2000f8e183f */
[----:B------:R-:W-:Y:S01]  /*baa0*/  FMUL.FTZ R214, R128, UR5 ;  /* 0x0000000580d67c20 */ /* 0x000fe20008410000 */
[----:B------:R-:W-:Y:S01]  /*bab0*/  FMUL.FTZ R128, R143, UR5 ;  /* 0x000000058f807c20 */ /* 0x000fe20008410000 */
[----:B------:R-:W-:Y:S01]  /*bac0*/  FMUL.FTZ R143, R148, UR5 ;  /* 0x00000005948f7c20 */ /* 0x000fe20008410000 */
[----:B------:R-:W1:Y:S01]  /*bad0*/  @P2 LDC R126, c[0x0][0x44c] ;  /* 0x00011300ff7e2b82 */ /* 0x000e620000000800 */
[----:B------:R-:W-:Y:S01]  /*bae0*/  UIADD3 UR4, UR4, 0x30840, URZ ;  /* 0x0003084004047890 */ /* 0x000fe2000fffe03f */
[----:B------:R-:W-:-:S02]  /*baf0*/  IMAD R169, R21, -0x60, RZ ;  /* 0xffffffa015a97824 */ /* 0x000fc400078e02ff */
[----:B0-----:R-:W-:Y:S01]  /*bb00*/  FMUL.FTZ R8, R120, UR5 ;  /* 0x0000000578087c20 */ /* 0x001fe20008410000 */
[----:B------:R-:W-:Y:S01]  /*bb10*/  FMUL.FTZ R212, R125, UR5 ;  /* 0x000000057dd47c20 */ /* 0x000fe20008410000 */
[----:B------:R-:W-:Y:S01]  /*bb20*/  FMUL.FTZ R15, R130, UR5 ;  /* 0x00000005820f7c20 */ /* 0x000fe20008410000 */
[----:B------:R-:W-:Y:S01]  /*bb30*/  FMUL.FTZ R186, R121, UR5 ;  /* 0x0000000579ba7c20 */ /* 0x000fe20008410000 */
[----:B--2---:R-:W-:Y:S01]  /*bb40*/  FMUL.FTZ R0, R122, UR5 ;  /* 0x000000057a007c20 */ /* 0x004fe20008410000 */
[----:B------:R-:W0:Y:S01]  /*bb50*/  @P2 LDC R127, c[0x0][0x450] ;  /* 0x00011400ff7f2b82 */ /* 0x000e220000000800 */
        /* <DEDUP_REMOVED lines=37> */
[----:B------:R-:W-:Y:S01]  /*bdb0*/  FMUL.FTZ R164, R164, UR5 ;  /* 0x00000005a4a47c20 */ /* 0x000fe20008410000 */
[----:B------:R-:W-:Y:S01]  /*bdc0*/  LOP3.LUT P1, RZ, R16, 0x80000, RZ, 0xc0, !PT ;  /* 0x0008000010ff7812 */ /* 0x000fe2000782c0ff */
[----:B------:R-:W-:Y:S01]  /*bdd0*/  IMAD R126, R23, -0x2, R126 ;  /* 0xfffffffe177e7824 */ /* 0x000fe200078e027e */
[----:B------:R-:W1:Y:S01]  /*bde0*/  MUFU.TANH R8, R8 ;  /* 0x0000000800087308 */ /* 0x000e620000002400 */
[----:B------:R-:W-:Y:S01]  /*bdf0*/  SYNCS.ARRIVE.TRANS64.RED.A1T0 RZ, [UR4], RZ ;  /* 0x000000ffffff79a7 */ /* 0x000fe20008100404 */
[----:B------:R-:W-:Y:S01]  /*be00*/  ULOP3.LUT UR4, URZ, UR43, URZ, 0x33, !UPT ;  /* 0x0000002b3f047292 */ /* 0x000fe2000f8e333f */
[----:B------:R-:W-:Y:S01]  /*be10*/  VIADD R155, R126, 0xffffffff ;  /* 0xffffffff7e9b7836 */ /* 0x000fe20000000000 */
[----:B------:R-:W-:-:S04]  /*be20*/  IADD3 R127, -R18, R126, R17 ;  /* 0x0000007e127f7210 */ /* 0x000fc80007ffe111 */
[----:B------:R-:W2:Y:S01]  /*be30*/  MUFU.TANH R186, R186 ;  /* 0x000000ba00ba7308 */ /* 0x000ea20000002400 */
[C---:B------:R-:W-:Y:S02]  /*be40*/  VIADD R166, R127.reuse, UR50 ;  /* 0x000000327fa67c36 */ /* 0x040fe40008000000 */
[----:B------:R-:W-:Y:S02]  /*be50*/  VIADD R167, R127, UR4 ;  /* 0x000000047fa77c36 */ /* 0x000fe40008000000 */
[--C-:B0-----:R-:W-:Y:S02]  /*be60*/  IMAD.IADD R159, R166, 0x1, R148.reuse ;  /* 0x00000001a69f7824 */ /* 0x101fe400078e0294 */
        /* <DEDUP_REMOVED lines=60> */
.L_x_4608:
[----:B------:R-:W-:-:S05]  /*c230*/  IMAD.U32 R150, RZ, RZ, UR41 ;  /* 0x00000029ff967e24 */ /* 0x000fca000f8e00ff */
[----:B------:R-:W-:-:S13]  /*c240*/  ISETP.NE.AND P1, PT, R150, 0x1, PT ;  /* 0x000000019600780c */ /* 0x000fda0003f25270 */
[----:B------:R-:W1:Y:S02]  /*c250*/  @P1 LDC.64 R126, c[0x0][0x9e8] ;  /* 0x00027a00ff7e1b82 */ /* 0x000e640000000a00 */
[----:B-1----:R-:W-:-:S05]  /*c260*/  @P1 IMAD.HI.U32 R126, R148, R126, RZ ;  /* 0x0000007e947e1227 */ /* 0x002fca00078e00ff */
[----:B------:R-:W-:-:S07]  /*c270*/  @P1 SHF.R.U32.HI R148, RZ, R127, R126 ;  /* 0x0000007fff941219 */ /* 0x000fce000001167e */
.L_x_4609:
[----:B------:R-:W-:Y:S05]  /*c280*/  BSYNC B0 ;  /* 0x0000000000007941 */ /* 0x000fea0003800000 */
.L_x_4607:
[----:B------:R-:W-:-:S05]  /*c290*/  IMAD R148, R148, R150, R155 ;  /* 0x0000009694947224 */ /* 0x000fca00078e029b */
[----:B------:R-:W-:Y:S02]  /*c2a0*/  VIADDMNMX R159, R148, R150, R159, PT ;  /* 0x00000096949f7246 */ /* 0x000fe4000380019f */
[----:B------:R-:W-:-:S07]  /*c2b0*/  VIMNMX R161, R161, R148, !PT ;  /* 0x00000094a1a17248 */ /* 0x000fce0007fe0100 */
.L_x_4606:
        /* <DEDUP_REMOVED lines=94> */
[----:B------:R-:W-:Y:S01]  /*c8a0*/  ISETP.GT.AND P3, PT, R161, 0x41, !P4 ;  /* 0x00000041a100780c */ /* 0x000fe20006764270 */
[----:B------:R-:W0:Y:S03]  /*c8b0*/  SHFL.IDX PT, R145, R157, 0x1, 0x1c1f ;  /* 0x003c1f009d917f89 */ /* 0x000e2600000e0000 */
        /* <DEDUP_REMOVED lines=8> */
[----:B------:R-:W-:Y:S01]  /*c940*/  ISETP.GE.AND P4, PT, R169, 0x4a, PT ;  /* 0x0000004aa900780c */ /* 0x000fe20003f86270 */
[--C-:B0-----:R-:W-:Y:S01]  /*c950*/  IMAD.IADD R141, R166, 0x1, R145.reuse ;  /* 0x00000001a68d7824 */ /* 0x101fe200078e0291 */
[----:B------:R-:W-:Y:S01]  /*c960*/  FSEL R146, R147, -INF , !P3 ;  /* 0xff80000093927808 */ /* 0x000fe20005800000 */
[----:B------:R-:W-:Y:S01]  /*c970*/  IMAD.IADD R143, R167, 0x1, R145 ;  /* 0x00000001a78f7824 */ /* 0x000fe200078e0291 */
        /* <DEDUP_REMOVED lines=26> */
[----:B------:R-:W-:-:S04]  /*cb20*/  ISETP.GT.AND P6, PT, R161, 0x59, !P6 ;  /* 0x00000059a100780c */ /* 0x000fc800077c4270 */
        /* <DEDUP_REMOVED lines=16> */
.L_x_4612:
[----:B------:R-:W-:-:S05]  /*cc30*/  IMAD.U32 R166, RZ, RZ, UR41 ;  /* 0x00000029ffa67e24 */ /* 0x000fca000f8e00ff */
[----:B------:R-:W-:-:S13]  /*cc40*/  ISETP.NE.AND P6, PT, R166, 0x1, PT ;  /* 0x00000001a600780c */ /* 0x000fda0003fc5270 */
[----:B------:R-:W0:Y:S02]  /*cc50*/  @P6 LDC.64 R8, c[0x0][0x9e8] ;  /* 0x00027a00ff086b82 */ /* 0x000e240000000a00 */
[----:B0-----:R-:W-:-:S05]  /*cc60*/  @P6 IMAD.HI.U32 R8, R145, R8, RZ ;  /* 0x0000000891086227 */ /* 0x001fca00078e00ff */
[----:B------:R-:W-:-:S07]  /*cc70*/  @P6 SHF.R.U32.HI R145, RZ, R9, R8 ;  /* 0x00000009ff916219 */ /* 0x000fce0000011608 */
.L_x_4613:
[----:B------:R-:W-:Y:S05]  /*cc80*/  BSYNC B0 ;  /* 0x0000000000007941 */ /* 0x000fea0003800000 */
.L_x_4611:
[----:B------:R-:W-:-:S05]  /*cc90*/  IMAD R8, R145, R166, R155 ;  /* 0x000000a691087224 */ /* 0x000fca00078e029b */
[----:B------:R-:W-:Y:S02]  /*cca0*/  VIADDMNMX R141, R8, R166, R141, PT ;  /* 0x000000a6088d7246 */ /* 0x000fe4000380018d */
[----:B------:R-:W-:-:S07]  /*ccb0*/  VIMNMX R143, R143, R8, !PT ;  /* 0x000000088f8f7248 */ /* 0x000fce0007fe0100 */
.L_x_4610:
        /* <DEDUP_REMOVED lines=43> */
[C---:B------:R-:W-:Y:S02]  /*cf70*/  LOP3.LUT P1, RZ, R16.reuse, 0x8000, RZ, 0xc0, !PT ;  /* 0x0000800010ff7812 */ /* 0x040fe4000782c0ff */
[----:B------:R-:W-:Y:S02]  /*cf80*/  LOP3.LUT P2, RZ, R16, 0x40, RZ, 0xc0, !PT ;  /* 0x0000004010ff7812 */ /* 0x000fe4000784c0ff */
        /* <DEDUP_REMOVED lines=87> */
[--C-:B------:R-:W-:Y:S01]  /*d500*/  FFMA.FTZ R188, R186, R9, -R131.reuse ;  /* 0x00000009babc7223 */ /* 0x100fe20000010883 */
[----:B------:R-:W-:Y:S01]  /*d510*/  FSEL R164, R132, -INF , !P2 ;  /* 0xff80000084a47808 */ /* 0x000fe20005000000 */
[----:B------:R-:W-:Y:S01]  /*d520*/  MUFU.EX2 R123, R123 ;  /* 0x0000007b007b7308 */ /* 0x000fe20000000800 */
[----:B------:R-:W-:Y:S01]  /*d530*/  FMNMX.FTZ R15, R20, R15, !PT ;  /* 0x0000000f140f7209 */ /* 0x000fe20007810000 */
[-CC-:B------:R-:W-:Y:S01]  /*d540*/  FFMA.FTZ R190, R190, R9.reuse, -R131.reuse ;  /* 0x00000009bebe7223 */ /* 0x180fe20000010883 */
[----:B------:R-:W-:Y:S01]  /*d550*/  FSEL R145, R10, RZ, P1 ;  /* 0x000000ff0a917208 */ /* 0x000fe20000800000 */
[--C-:B------:R-:W-:Y:S01]  /*d560*/  FFMA.FTZ R186, R218, R9, -R131.reuse ;  /* 0x00000009daba7223 */ /* 0x100fe20000010883 */
[----:B------:R-:W-:Y:S01]  /*d570*/  FMNMX.FTZ R15, R120, R15, !PT ;  /* 0x0000000f780f7209 */ /* 0x000fe20007810000 */
[-CC-:B------:R-:W-:Y:S01]  /*d580*/  FFMA.FTZ R125, R220, R9.reuse, -R131.reuse ;  /* 0x00000009dc7d7223 */ /* 0x180fe20000010883 */
[--C-:B------:R-:W-:Y:S01]  /*d590*/  FFMA.FTZ R222, R222, R9, -R131.reuse ;  /* 0x00000009dede7223 */ /* 0x100fe20000010883 */
[----:B------:R-:W-:Y:S01]  /*d5a0*/  MUFU.EX2 R188, R188 ;  /* 0x000000bc00bc7308 */ /* 0x000fe20000000800 */
[----:B------:R-:W-:Y:S01]  /*d5b0*/  FMNMX.FTZ R15, R170, R15, !PT ;  /* 0x0000000faa0f7209 */ /* 0x000fe20007810000 */
[-CC-:B------:R-:W-:Y:S01]  /*d5c0*/  FFMA.FTZ R224, R224, R9.reuse, -R131.reuse ;  /* 0x00000009e0e07223 */ /* 0x180fe20000010883 */
[-CC-:B------:R-:W-:Y:S01]  /*d5d0*/  FFMA.FTZ R135, R148, R9.reuse, -R131.reuse ;  /* 0x0000000994877223 */ /* 0x180fe20000010883 */
        /* <DEDUP_REMOVED lines=14> */
[----:B------:R-:W-:-:S03]  /*d6c0*/  FFMA.FTZ R140, R140, R9, -R131 ;  /* 0x000000098c8c7223 */ /* 0x000fc60000010883 */
[----:B------:R-:W-:-:S03]  /*d6d0*/  FMNMX.FTZ R15, R130, R15, !PT ;  /* 0x0000000f820f7209 */ /* 0x000fc60007810000 */
[----:B------:R-:W-:Y:S01]  /*d6e0*/  MUFU.EX2 R121, R121 ;  /* 0x0000007900797308 */ /* 0x000fe20000000800 */
[----:B------:R-:W-:-:S04]  /*d6f0*/  FMNMX.FTZ R15, R176, R15, !PT ;  /* 0x0000000fb00f7209 */ /* 0x000fc80007810000 */
        /* <DEDUP_REMOVED lines=14> */
[----:B------:R-:W-:Y:S01]  /*d7e0*/  FMNMX.FTZ R0, R164, R133, !PT ;  /* 0x00000085a4007209 */ /* 0x000fe20007810000 */
[----:B------:R-:W-:-:S04]  /*d7f0*/  FFMA.FTZ R133, R152, R9, -R131 ;  /* 0x0000000998857223 */ /* 0x000fc80000010883 */
[----:B------:R-:W0:Y:S02]  /*d800*/  SHFL.BFLY PT, R137, R0, 0x2, 0x1f ;  /* 0x0c401f0000897f89 */ /* 0x000e2400000e0000 */
[----:B------:R-:W-:Y:S08]  /*d810*/  MUFU.EX2 R129, R129 ;  /* 0x0000008100817308 */ /* 0x000ff00000000800 */
[----:B------:R-:W-:Y:S08]  /*d820*/  MUFU.EX2 R158, R158 ;  /* 0x0000009e009e7308 */ /* 0x000ff00000000800 */
[----:B------:R-:W-:Y:S01]  /*d830*/  MUFU.EX2 R135, R135 ;  /* 0x0000008700877308 */ /* 0x000fe20000000800 */
[----:B0-----:R-:W-:Y:S01]  /*d840*/  FMNMX.FTZ R8, R0, R137, !PT ;  /* 0x0000008900087209 */ /* 0x001fe20007810000 */
[----:B------:R-:W-:Y:S01]  /*d850*/  FADD.FTZ R0, -R145, R12 ;  /* 0x0000000c91007221 */ /* 0x000fe20000010100 */
[-CC-:B------:R-:W-:Y:S01]  /*d860*/  FFMA.FTZ R137, R144, R9.reuse, -R131.reuse ;  /* 0x0000000990897223 */ /* 0x180fe20000010883 */
[----:B------:R-:W-:-:S04]  /*d870*/  FFMA.FTZ R131, R126, R9, -R131 ;  /* 0x000000097e837223 */ /* 0x000fc80000010883 */
[----:B------:R-:W-:Y:S01]  /*d880*/  MUFU.EX2 R150, R150 ;  /* 0x0000009600967308 */ /* 0x000fe20000000800 */
[----:B------:R-:W0:Y:S01]  /*d890*/  SHFL.BFLY PT, R143, R8, 0x1, 0x1f ;  /* 0x0c201f00088f7f89 */ /* 0x000e2200000e0000 */
[----:B------:R-:W-:-:S06]  /*d8a0*/  FMUL.FTZ R0, R0, R9 ;  /* 0x0000000900007220 */ /* 0x000fcc0000410000 */
[----:B------:R-:W1:Y:S08]  /*d8b0*/  MUFU.EX2 R0, R0 ;  /* 0x0000000000007308 */ /* 0x000e700000000800 */
[----:B------:R-:W-:Y:S08]  /*d8c0*/  MUFU.EX2 R133, R133 ;  /* 0x0000008500857308 */ /* 0x000ff00000000800 */
[----:B------:R-:W-:Y:S01]  /*d8d0*/  MUFU.EX2 R148, R148 ;  /* 0x0000009400947308 */ /* 0x000fe20000000800 */
[----:B0-----:R-:W-:Y:S01]  /*d8e0*/  FMNMX.FTZ R8, R8, R143, !PT ;  /* 0x0000008f08087209 */ /* 0x001fe20007810000 */
[----:B-1----:R-:W-:-:S03]  /*d8f0*/  FFMA.FTZ R11, R0, R11, R123 ;  /* 0x0000000b000b7223 */ /* 0x002fc6000001007b */
[C---:B------:R-:W-:Y:S01]  /*d900*/  FSETP.NEU.FTZ.AND P1, PT, R8.reuse, -INF , PT ;  /* 0xff8000000800780b */ /* 0x040fe20003f3d000 */
[----:B------:R-:W-:Y:S01]  /*d910*/  FMUL.FTZ R143, R8, R9 ;  /* 0x00000009088f7220 */ /* 0x000fe20000410000 */
[----:B------:R-:W-:Y:S01]  /*d920*/  FADD.FTZ R11, R188, R11 ;  /* 0x0000000bbc0b7221 */ /* 0x000fe20000010000 */
[----:B------:R-:W-:Y:S03]  /*d930*/  MUFU.EX2 R132, R132 ;  /* 0x0000008400847308 */ /* 0x000fe60000000800 */
[----:B------:R-:W-:-:S05]  /*d940*/  FSEL R143, R143, RZ, P1 ;  /* 0x000000ff8f8f7208 */ /* 0x000fca0000800000 */
[-CC-:B------:R-:W-:Y:S01]  /*d950*/  FFMA.FTZ R12, R2, R9.reuse, -R143.reuse ;  /* 0x00000009020c7223 */ /* 0x180fe2000001088f */
[----:B------:R-:W-:Y:S01]  /*d960*/  FSEL R2, R8, RZ, P1 ;  /* 0x000000ff08027208 */ /* 0x000fe20000800000 */
[-CC-:B------:R-:W-:Y:S01]  /*d970*/  FFMA.FTZ R189, R226, R9.reuse, -R143.reuse ;  /* 0x00000009e2bd7223 */ /* 0x180fe2000001088f */
[-CC-:B------:R-:W-:Y:S01]  /*d980*/  FFMA.FTZ R191, R166, R9.reuse, -R143.reuse ;  /* 0x00000009a6bf7223 */ /* 0x180fe2000001088f */
[-CC-:B------:R-:W-:Y:S01]  /*d990*/  FFMA.FTZ R14, R14, R9.reuse, -R143.reuse ;  /* 0x000000090e0e7223 */ /* 0x180fe2000001088f */
[-C--:B------:R-:W-:Y:S01]  /*d9a0*/  FFMA.FTZ R185, R168, R9.reuse, -R143 ;  /* 0x00000009a8b97223 */ /* 0x080fe2000001088f */
[----:B------:R-:W-:Y:S01]  /*d9b0*/  FADD.FTZ R2, -R2, R13 ;  /* 0x0000000d02027221 */ /* 0x000fe20000010100 */
[----:B------:R-:W-:Y:S01]  /*d9c0*/  MUFU.EX2 R12, R12 ;  /* 0x0000000c000c7308 */ /* 0x000fe20000000800 */
[-CC-:B------:R-:W-:Y:S01]  /*d9d0*/  FFMA.FTZ R20, R20, R9.reuse, -R143.reuse ;  /* 0x0000000914147223 */ /* 0x180fe2000001088f */
[-CC-:B------:R-:W-:Y:S01]  /*d9e0*/  FFMA.FTZ R187, R120, R9.reuse, -R143.reuse ;  /* 0x0000000978bb7223 */ /* 0x180fe2000001088f */
[-C--:B------:R-:W-:Y:S01]  /*d9f0*/  FMUL.FTZ R2, R2, R9.reuse ;  /* 0x0000000902027220 */ /* 0x080fe20000410000 */
[-CC-:B------:R-:W-:Y:S01]  /*da00*/  FFMA.FTZ R120, R170, R9.reuse, -R143.reuse ;  /* 0x00000009aa787223 */ /* 0x180fe2000001088f */
[-CC-:B------:R-:W-:Y:S01]  /*da10*/  FFMA.FTZ R177, R130, R9.reuse, -R143.reuse ;  /* 0x0000000982b17223 */ /* 0x180fe2000001088f */
[-C--:B------:R-:W-:Y:S01]  /*da20*/  FFMA.FTZ R130, R134, R9.reuse, -R143 ;  /* 0x0000000986827223 */ /* 0x080fe2000001088f */
[----:B------:R-:W-:Y:S01]  /*da30*/  FADD.FTZ R134, R190, R11 ;  /* 0x0000000bbe867221 */ /* 0x000fe20000010000 */
[----:B------:R-:W-:Y:S01]  /*da40*/  MUFU.EX2 R189, R189 ;  /* 0x000000bd00bd7308 */ /* 0x000fe20000000800 */
[-CC-:B------:R-:W-:Y:S01]  /*da50*/  FFMA.FTZ R181, R122, R9.reuse, -R143.reuse ;  /* 0x000000097ab57223 */ /* 0x180fe2000001088f */
[-CC-:B------:R-:W-:Y:S01]  /*da60*/  FFMA.FTZ R122, R172, R9.reuse, -R143.reuse ;  /* 0x00000009ac7a7223 */ /* 0x180fe2000001088f */
[----:B------:R-:W-:Y:S01]  /*da70*/  FADD.FTZ R134, R127, R134 ;  /* 0x000000867f867221 */ /* 0x000fe20000010000 */
[-CC-:B------:R-:W-:Y:S01]  /*da80*/  FFMA.FTZ R183, R174, R9.reuse, -R143.reuse ;  /* 0x00000009aeb77223 */ /* 0x180fe2000001088f */
[-CC-:B------:R-:W-:Y:S01]  /*da90*/  FFMA.FTZ R126, R128, R9.reuse, -R143.reuse ;  /* 0x00000009807e7223 */ /* 0x180fe2000001088f */
[-CC-:B------:R-:W-:Y:S01]  /*daa0*/  FFMA.FTZ R128, R176, R9.reuse, -R143.reuse ;  /* 0x00000009b0807223 */ /* 0x180fe2000001088f */
[-CC-:B------:R-:W-:Y:S01]  /*dab0*/  FFMA.FTZ R179, R178, R9.reuse, -R143.reuse ;  /* 0x00000009b2b37223 */ /* 0x180fe2000001088f */
[----:B------:R-:W0:Y:S01]  /*dac0*/  MUFU.EX2 R2, R2 ;  /* 0x0000000200027308 */ /* 0x000e220000000800 */
[-CC-:B------:R-:W-:Y:S01]  /*dad0*/  FFMA.FTZ R173, R180, R9.reuse, -R143.reuse ;  /* 0x00000009b4ad7223 */ /* 0x180fe2000001088f */
[-CC-:B------:R-:W-:Y:S01]  /*dae0*/  FFMA.FTZ R175, R182, R9.reuse, -R143.reuse ;  /* 0x00000009b6af7223 */ /* 0x180fe2000001088f */
[-CC-:B------:R-:W-:Y:S01]  /*daf0*/  FFMA.FTZ R169, R184, R9.reuse, -R143.reuse ;  /* 0x00000009b8a97223 */ /* 0x180fe2000001088f */
[-CC-:B------:R-:W-:Y:S01]  /*db00*/  FFMA.FTZ R214, R214, R9.reuse, -R143.reuse ;  /* 0x00000009d6d67223 */ /* 0x180fe2000001088f */
[----:B------:R-:W-:-:S03]  /*db10*/  FFMA.FTZ R216, R216, R9, -R143 ;  /* 0x00000009d8d87223 */ /* 0x000fc6000001088f */
[----:B------:R-:W1:Y:S08]  /*db20*/  MUFU.EX2 R191, R191 ;  /* 0x000000bf00bf7308 */ /* 0x000e700000000800 */
[----:B------:R-:W2:Y:S01]  /*db30*/  MUFU.EX2 R14, R14 ;  /* 0x0000000e000e7308 */ /* 0x000ea20000000800 */
[----:B0-----:R-:W-:-:S04]  /*db40*/  FFMA.FTZ R3, R2, R3, R189 ;  /* 0x0000000302037223 */ /* 0x001fc800000100bd */
[----:B------:R-:W-:-:S03]  /*db50*/  FADD.FTZ R144, R12, R3 ;  /* 0x000000030c907221 */ /* 0x000fc60000010000 */
[----:B------:R-:W0:Y:S01]  /*db60*/  MUFU.EX2 R185, R185 ;  /* 0x000000b900b97308 */ /* 0x000e220000000800 */
[----:B-1----:R-:W-:-:S07]  /*db70*/  FADD.FTZ R3, R191, R144 ;  /* 0x00000090bf037221 */ /* 0x002fce0000010000 */
[----:B------:R-:W1:Y:S01]  /*db80*/  MUFU.EX2 R20, R20 ;  /* 0x0000001400147308 */ /* 0x000e620000000800 */
[----:B--2---:R-:W-:Y:S01]  /*db90*/  FADD.FTZ R144, R14, R3 ;  /* 0x000000030e907221 */ /* 0x004fe20000010000 */
[----:B------:R-:W-:Y:S01]  /*dba0*/  FADD.FTZ R3, R121, R134 ;  /* 0x0000008679037221 */ /* 0x000fe20000010000 */
[----:B------:R-:W-:-:S03]  /*dbb0*/  FFMA.FTZ R134, R136, R9, -R143 ;  /* 0x0000000988867223 */ /* 0x000fc6000001088f */
        /* <DEDUP_REMOVED lines=10> */
[----:B0-----:R-:W-:Y:S01]  /*dc60*/  FADD.FTZ R144, R120, R3 ;  /* 0x0000000378907221 */ /* 0x001fe20000010000 */
[----:B------:R-:W-:Y:S01]  /*dc70*/  FADD.FTZ R3, R15, R136 ;  /* 0x000000880f037221 */ /* 0x000fe20000010000 */
[-CC-:B------:R-:W-:Y:S01]  /*dc80*/  FFMA.FTZ R136, R138, R9.reuse, -R143.reuse ;  /* 0x000000098a887223 */ /* 0x180fe2000001088f */
[----:B------:R-:W-:-:S04]  /*dc90*/  FFMA.FTZ R143, R164, R9, -R143 ;  /* 0x00000009a48f7223 */ /* 0x000fc8000001088f */
        /* <DEDUP_REMOVED lines=54> */
.L_x_4614:
        /* <DEDUP_REMOVED lines=34> */
.L_x_4596:
        /* <DEDUP_REMOVED lines=99> */
.L_x_4616:
[----:B------:R-:W-:Y:S01]  /*e850*/  ULEA UR5, UR38, UR40, 0x3 ;  /* 0x0000002826057291 */ /* 0x000fe2000f8e183f */
[----:B------:R-:W-:-:S05]  /*e860*/  IMAD.U32 R0, RZ, RZ, UR39 ;  /* 0x00000027ff007e24 */ /* 0x000fca000f8e00ff */
[----:B------:R-:W-:-:S04]  /*e870*/  SHF.L.U32 R0, R0, 0x1f, RZ ;  /* 0x0000001f00007819 */ /* 0x000fc800000006ff */
[----:B------:R0:W1:Y:S01]  /*e880*/  SYNCS.PHASECHK.TRANS64.TRYWAIT P1, [UR5+0x30850], R0 ;  /* 0x03085000ff0075a7 */ /* 0x0000620008020145 */
[----:B------:R-:W-:Y:S05]  /*e890*/  @!P0 BRA `(.L_x_4617) ;  /* 0x0000000000048947 */ /* 0x000fea0003800000 */
[----:B------:R-:W-:Y:S01]  /*e8a0*/  BPT.TRAP 0x1 ;  /* 0x000000040000795c */ /* 0x000fe20000300000 */
.L_x_4617:
[----:B-1----:R-:W-:Y:S05]  /*e8b0*/  @P1 BRA `(.L_x_4618) ;  /* 0x0000000000081947 */ /* 0x002fea0003800000 */
[----:B------:R-:W1:Y:S02]  /*e8c0*/  SYNCS.PHASECHK.TRANS64.TRYWAIT P1, [UR5+0x30850], R0 ;  /* 0x03085000ff0075a7 */ /* 0x000e640008020145 */
[----:B-1----:R-:W-:Y:S05]  /*e8d0*/  @!P1 BRA `(.L_x_4619) ;  /* 0x0000008c00e49947 */ /* 0x002fea0003800000 */
.L_x_4618:
        /* <DEDUP_REMOVED lines=9> */
[----:B------:R-:W-:-:S07]  /*e970*/  UIMAD UR4, UR38, 0x900, UR4 ;  /* 0x00000900260478a4 */ /* 0x000fce000f8e0204 */
[----:B------:R-:W-:Y:S02]  /*e980*/  UMOV UR6, UR4 ;  /* 0x0000000400067c82 */ /* 0x000fe40008000000 */
[----:B------:R-:W-:Y:S01]  /*e990*/  HGMMA.64x192x16.F32.BF16 R24, R188, gdesc[UR4].tnspB, R24, gsb0 ;  /* 0x42e00004bc187df0 */ /* 0x000fe20008001818 */
[----:B------:R-:W-:Y:S01]  /*e9a0*/  UIADD3 UR6, UR4, 0x80, URZ ;  /* 0x0000008004067890 */ /* 0x000fe2000fffe03f */
[----:B0-----:R-:W-:Y:S01]  /*e9b0*/  FADD.FTZ R0, R0, R11 ;  /* 0x0000000b00007221 */ /* 0x001fe20000010000 */
[----:B------:R-:W-:Y:S01]  /*e9c0*/  UMOV UR7, 0x40000040 ;  /* 0x4000004000077882 */ /* 0x000fe20000000000 */
[----:B-1----:R-:W-:-:S03]  /*e9d0*/  FADD.FTZ R2, R2, R3 ;  /* 0x0000000302027221 */ /* 0x002fc60000010000 */
[----:B------:R-:W0:Y:S04]  /*e9e0*/  SHFL.BFLY PT, R5, R0, 0x1, 0x1f ;  /* 0x0c201f0000057f89 */ /* 0x000e2800000e0000 */
[----:B------:R-:W1:Y:S01]  /*e9f0*/  SHFL.BFLY PT, R7, R2, 0x1, 0x1f ;  /* 0x0c201f0002077f89 */ /* 0x000e6200000e0000 */
[----:B0-----:R-:W-:Y:S01]  /*ea00*/  FADD.FTZ R12, R0, R5 ;  /* 0x00000005000c7221 */ /* 0x001fe20000010000 */
[----:B------:R-:W-:Y:S02]  /*ea10*/  IMAD.MOV.U32 R5, RZ, RZ, RZ ;  /* 0x000000ffff057224 */ /* 0x000fe400078e00ff */
        /* <DEDUP_REMOVED lines=42> */
.L_x_4620:
[----:B------:R-:W-:Y:S01]  /*ecc0*/  UIADD3 UR4, UR5, 0x30860, URZ ;  /* 0x0003086005047890 */ /* 0x000fe2000fffe03f */
[-C--:B------:R-:W-:Y:S01]  /*ecd0*/  FMUL.FTZ R4, R24, R5.reuse ;  /* 0x0000000518047220 */ /* 0x080fe20000410000 */
[----:B------:R-:W-:Y:S01]  /*ece0*/  UIADD3 UR38, UR38, 0x1, URZ ;  /* 0x0000000126267890 */ /* 0x000fe2000fffe03f */
[----:B------:R-:W-:Y:S01]  /*ecf0*/  FMUL.FTZ R3, R32, R5 ;  /* 0x0000000520037220 */ /* 0x000fe20000410000 */
[----:B------:R-:W-:Y:S01]  /*ed00*/  UPRMT UR4, UR60, 0x654, UR4 ;  /* 0x000006543c047896 */ /* 0x000fe20008000004 */
[----:B------:R-:W-:Y:S01]  /*ed10*/  FMUL.FTZ R130, R63, R17 ;  /* 0x000000113f827220 */ /* 0x000fe20000410000 */
        /* <DEDUP_REMOVED lines=95> */
[-C--:B------:R-:W-:Y:S01]  /*f310*/  FMUL.FTZ R118, R118, R17.reuse ;  /* 0x0000001176767220 */ /* 0x080fe20000410000 */
[----:B------:R-:W-:Y:S01]  /*f320*/  FMUL.FTZ R119, R119, R17 ;  /* 0x0000001177777220 */ /* 0x000fe20000410000 */
[----:B------:R-:W-:Y:S01]  /*f330*/  VIADD R201, R201, 0x1 ;  /* 0x00000001c9c97836 */ /* 0x000fe20000000000 */
[----:B------:R-:W-:-:S02]  /*f340*/  USEL UR38, UR38, URZ, UP0 ;  /* 0x0000003f26267287 */ /* 0x000fc40008000000 */
[----:B------:R-:W-:-:S12]  /*f350*/  ULOP3.LUT UR39, UR39, UR4, URZ, 0x3c, !UPT ;  /* 0x0000000427277292 */ /* 0x000fd8000f8e3c3f */
.L_x_4542:
[----:B------:R-:W0:Y:S01]  /*f360*/  S2R R18, SR_CgaCtaId ;  /* 0x0000000000127919 */ /* 0x000e220000008800 */
[----:B------:R-:W-:Y:S01]  /*f370*/  MOV R17, 0x400 ;  /* 0x0000040000117802 */ /* 0x000fe20000000f00 */
[----:B------:R-:W-:Y:S01]  /*f380*/  BSSY B0, `(.L_x_4621) ;  /* 0x0000256000007945 */ /* 0x000fe20003800000 */
[----:B------:R-:W-:Y:S02]  /*f390*/  BAR.SYNC.DEFER_BLOCKING 0x5, 0x180 ;  /* 0x0146000000007b1d */ /* 0x000fe40000010000 */
[----:B0-----:R-:W-:-:S05]  /*f3a0*/  LEA R17, R18, R17, 0x18 ;  /* 0x0000001112117211 */ /* 0x001fca00078ec0ff */
[----:B------:R0:W1:Y:S01]  /*f3b0*/  LDS.128 R40, [R17+0x308d0] ;  /* 0x0308d00011287984 */ /* 0x0000620000000c00 */
[----:B------:R-:W-:Y:S06]  /*f3c0*/  BAR.ARV 0x4, 0x180 ;  /* 0x0106000000007b1d */ /* 0x000fec0000002000 */
[----:B------:R-:W-:Y:S05]  /*f3d0*/  @P0 BRA `(.L_x_4622) ;  /* 0x0000001800500947 */ /* 0x000fea0003800000 */
[----:B------:R-:W2:Y:S01]  /*f3e0*/  S2R R18, SR_SWINHI ;  /* 0x0000000000127919 */ /* 0x000ea20000002f00 */
[----:B------:R-:W-:Y:S02]  /*f3f0*/  F2FP.BF16.F32.PACK_AB R4, R25, R4 ;  /* 0x000000041904723e */ /* 0x000fe400000010ff */
[----:B------:R-:W-:Y:S01]  /*f400*/  F2FP.BF16.F32.PACK_AB R6, R7, R6 ;  /* 0x000000060706723e */ /* 0x000fe200000010ff */
[----:B------:R-:W-:Y:S01]  /*f410*/  BAR.SYNC.DEFER_BLOCKING 0x1, 0x100 ;  /* 0x0044000000007b1d */ /* 0x000fe20000010000 */
        /* <DEDUP_REMOVED lines=14> */
[----:B------:R-:W-:Y:S02]  /*f500*/  MOV R20, R17 ;  /* 0x0000001100147202 */ /* 0x000fe40000000f00 */
[----:B--2---:R-:W-:-:S02]  /*f510*/  MOV R21, R18 ;  /* 0x0000001200157202 */ /* 0x004fc40000000f00 */
[----:B------:R-:W-:Y:S02]  /*f520*/  F2FP.BF16.F32.PACK_AB R97, R63, R98 ;  /* 0x000000623f61723e */ /* 0x000fe400000010ff */
[----:B------:R-:W-:Y:S01]  /*f530*/  F2FP.BF16.F32.PACK_AB R104, R105, R104 ;  /* 0x000000686968723e */ /* 0x000fe200000010ff */
[----:B------:R-:W-:Y:S01]  /*f540*/  IMAD.WIDE R58, R206, 0x2, R20 ;  /* 0x00000002ce3a7825 */ /* 0x000fe200078e0214 */
[----:B------:R-:W-:Y:S02]  /*f550*/  F2FP.BF16.F32.PACK_AB R98, R101, R100 ;  /* 0x000000646562723e */ /* 0x000fe400000010ff */
[----:B------:R-:W-:Y:S02]  /*f560*/  F2FP.BF16.F32.PACK_AB R99, R56, R99 ;  /* 0x000000633863723e */ /* 0x000fe400000010ff */
[C---:B------:R-:W-:Y:S02]  /*f570*/  IADD3 R75, P2, R58.reuse, 0x20, RZ ;  /* 0x000000203a4b7810 */ /* 0x040fe40007f5e0ff */
[----:B------:R-:W-:-:S02]  /*f580*/  IADD3 R145, P4, R58, 0x4040, RZ ;  /* 0x000040403a917810 */ /* 0x000fc40007f9e0ff */
[----:B------:R-:W-:Y:S01]  /*f590*/  LOP3.LUT R18, R75, 0x380, RZ, 0xc0, !PT ;  /* 0x000003804b127812 */ /* 0x000fe200078ec0ff */
[--C-:B------:R-:W-:Y:S01]  /*f5a0*/  IMAD.X R27, RZ, RZ, R59.reuse, P2 ;  /* 0x000000ffff1b7224 */ /* 0x100fe200010e063b */
[----:B------:R-:W-:Y:S01]  /*f5b0*/  IADD3 R143, P0, R58, 0x4020, RZ ;  /* 0x000040203a8f7810 */ /* 0x000fe20007f1e0ff */
[--C-:B------:R-:W-:Y:S01]  /*f5c0*/  IMAD.X R47, RZ, RZ, R59.reuse, P4 ;  /* 0x000000ffff2f7224 */ /* 0x100fe200020e063b */
[----:B------:R-:W-:Y:S02]  /*f5d0*/  SHF.R.U64 R18, R18, 0x3, RZ ;  /* 0x0000000312127819 */ /* 0x000fe400000012ff */
[C---:B------:R-:W-:Y:S01]  /*f5e0*/  IADD3 R141, P5, R58.reuse, 0x4000, RZ ;  /* 0x000040003a8d7810 */ /* 0x040fe20007fbe0ff */
[--C-:B------:R-:W-:Y:S01]  /*f5f0*/  IMAD.X R45, RZ, RZ, R59.reuse, P0 ;  /* 0x000000ffff2d7224 */ /* 0x100fe200000e063b */
[C---:B------:R-:W-:Y:S02]  /*f600*/  LOP3.LUT R29, R58.reuse, 0x380, RZ, 0xc0, !PT ;  /* 0x000003803a1d7812 */ /* 0x040fe400078ec0ff */
[C---:B------:R-:W-:Y:S01]  /*f610*/  IADD3 R103, P1, R58.reuse, 0x40, RZ ;  /* 0x000000403a677810 */ /* 0x040fe20007f3e0ff */
[----:B------:R-:W-:Y:S01]  /*f620*/  IMAD.X R39, RZ, RZ, R59, P5 ;  /* 0x000000ffff277224 */ /* 0x000fe200028e063b */
[----:B------:R-:W-:-:S02]  /*f630*/  IADD3 R139, P6, R58, 0x60, RZ ;  /* 0x000000603a8b7810 */ /* 0x000fc40007fde0ff */
[----:B-1----:R-:W-:Y:S01]  /*f640*/  LOP3.LUT R40, R145, 0x380, RZ, 0xc0, !PT ;  /* 0x0000038091287812 */ /* 0x002fe200078ec0ff */
[--C-:B------:R-:W-:Y:S01]  /*f650*/  IMAD.X R31, RZ, RZ, R59.reuse, P1 ;  /* 0x000000ffff1f7224 */ /* 0x100fe200008e063b */
[----:B------:R-:W-:Y:S01]  /*f660*/  LOP3.LUT R26, R18, R75, RZ, 0x3c, !PT ;  /* 0x0000004b121a7212 */ /* 0x000fe200078e3cff */
[----:B------:R-:W-:Y:S01]  /*f670*/  IMAD.X R35, RZ, RZ, R59, P6 ;  /* 0x000000ffff237224 */ /* 0x000fe200030e063b */
[----:B------:R-:W-:Y:S02]  /*f680*/  LOP3.LUT R18, R143, 0x380, RZ, 0xc0, !PT ;  /* 0x000003808f127812 */ /* 0x000fe400078ec0ff */
[----:B------:R-:W-:Y:S02]  /*f690*/  SHF.R.U64 R29, R29, 0x3, RZ ;  /* 0x000000031d1d7819 */ /* 0x000fe400000012ff */
[----:B------:R-:W-:Y:S02]  /*f6a0*/  SHF.R.U64 R40, R40, 0x3, RZ ;  /* 0x0000000328287819 */ /* 0x000fe400000012ff */
[----:B------:R-:W-:-:S02]  /*f6b0*/  IADD3 R153, P5, R58, 0x8060, RZ ;  /* 0x000080603a997810 */ /* 0x000fc40007fbe0ff */
[C---:B------:R-:W-:Y:S02]  /*f6c0*/  IADD3 R147, P3, R58.reuse, 0x4060, RZ ;  /* 0x000040603a937810 */ /* 0x040fe40007f7e0ff */
[C---:B------:R-:W-:Y:S02]  /*f6d0*/  IADD3 R149, P2, R58.reuse, 0x8000, RZ ;  /* 0x000080003a957810 */ /* 0x040fe40007f5e0ff */
[C---:B------:R-:W-:Y:S01]  /*f6e0*/  IADD3 R151, P1, R58.reuse, 0x8020, RZ ;  /* 0x000080203a977810 */ /* 0x040fe20007f3e0ff */
[--C-:B------:R-:W-:Y:S01]  /*f6f0*/  IMAD.X R49, RZ, RZ, R59.reuse, P3 ;  /* 0x000000ffff317224 */ /* 0x100fe200018e063b */
[----:B------:R-:W-:Y:S01]  /*f700*/  IADD3 R54, P6, R58, 0x8040, RZ ;  /* 0x000080403a367810 */ /* 0x000fe20007fde0ff */
[--C-:B------:R-:W-:Y:S01]  /*f710*/  IMAD.X R51, RZ, RZ, R59.reuse, P2 ;  /* 0x000000ffff337224 */ /* 0x100fe200010e063b */
[----:B------:R-:W-:Y:S01]  /*f720*/  SHF.R.U64 R18, R18, 0x3, RZ ;  /* 0x0000000312127819 */ /* 0x000fe200000012ff */
[--C-:B------:R-:W-:Y:S01]  /*f730*/  IMAD.X R53, RZ, RZ, R59.reuse, P1 ;  /* 0x000000ffff357224 */ /* 0x100fe200008e063b */
[----:B------:R-:W-:Y:S01]  /*f740*/  LOP3.LUT R30, R103, 0x380, RZ, 0xc0, !PT ;  /* 0x00000380671e7812 */ /* 0x000fe200078ec0ff */
[----:B------:R-:W-:Y:S01]  /*f750*/  IMAD.X R55, RZ, RZ, R59, P6 ;  /* 0x000000ffff377224 */ /* 0x000fe200030e063b */
[----:B------:R-:W-:-:S02]  /*f760*/  LOP3.LUT R58, R29, R58, RZ, 0x3c, !PT ;  /* 0x0000003a1d3a7212 */ /* 0x000fc400078e3cff */
[----:B------:R-:W-:Y:S02]  /*f770*/  LOP3.LUT R34, R139, 0x380, RZ, 0xc0, !PT ;  /* 0x000003808b227812 */ /* 0x000fe400078ec0ff */
[----:B------:R-:W-:Y:S02]  /*f780*/  LOP3.LUT R46, R40, R145, RZ, 0x3c, !PT ;  /* 0x00000091282e7212 */ /* 0x000fe400078e3cff */
[----:B------:R-:W-:Y:S02]  /*f790*/  LOP3.LUT R38, R141, 0x380, RZ, 0xc0, !PT ;  /* 0x000003808d267812 */ /* 0x000fe400078ec0ff */
[----:B------:R-:W-:Y:S02]  /*f7a0*/  LOP3.LUT R40, R153, 0x380, RZ, 0xc0, !PT ;  /* 0x0000038099287812 */ /* 0x000fe400078ec0ff */
[----:B------:R-:W-:Y:S02]  /*f7b0*/  LOP3.LUT R44, R18, R143, RZ, 0x3c, !PT ;  /* 0x0000008f122c7212 */ /* 0x000fe400078e3cff */
[----:B------:R-:W-:-:S02]  /*f7c0*/  IADD3.X R29, RZ, R59, RZ, P5, !PT ;  /* 0x0000003bff1d7210 */ /* 0x000fc40002ffe4ff */
[----:B------:R-:W-:Y:S02]  /*f7d0*/  SHF.R.U64 R30, R30, 0x3, RZ ;  /* 0x000000031e1e7819 */ /* 0x000fe400000012ff */
[----:B------:R-:W-:Y:S02]  /*f7e0*/  LOP3.LUT R18, R151, 0x380, RZ, 0xc0, !PT ;  /* 0x0000038097127812 */ /* 0x000fe400078ec0ff */
[----:B------:R-:W-:Y:S02]  /*f7f0*/  SHF.R.U64 R34, R34, 0x3, RZ ;  /* 0x0000000322227819 */ /* 0x000fe400000012ff */
[----:B------:R-:W-:Y:S02]  /*f800*/  LOP3.LUT R48, R147, 0x380, RZ, 0xc0, !PT ;  /* 0x0000038093307812 */ /* 0x000fe400078ec0ff */
[----:B------:R-:W-:Y:S02]  /*f810*/  MOV R59, R58 ;  /* 0x0000003a003b7202 */ /* 0x000fe40000000f00 */
[----:B------:R-:W-:-:S02]  /*f820*/  LOP3.LUT R25, R54, 0x380, RZ, 0xc0, !PT ;  /* 0x0000038036197812 */ /* 0x000fc400078ec0ff */
[----:B------:R-:W-:Y:S01]  /*f830*/  SHF.R.U64 R38, R38, 0x3, RZ ;  /* 0x0000000326267819 */ /* 0x000fe200000012ff */
[----:B------:R1:W-:Y:S01]  /*f840*/  STSM.16.M88.4 [R59], R4 ;  /* 0x000000043b007844 */ /* 0x0003e20000000200 */
[----:B------:R-:W-:Y:S02]  /*f850*/  SHF.R.U64 R40, R40, 0x3, RZ ;  /* 0x0000000328287819 */ /* 0x000fe400000012ff */
[----:B------:R-:W-:Y:S02]  /*f860*/  LOP3.LUT R30, R30, R103, RZ, 0x3c, !PT ;  /* 0x000000671e1e7212 */ /* 0x000fe400078e3cff */
[----:B------:R-:W-:Y:S02]  /*f870*/  SHF.R.U64 R18, R18, 0x3, RZ ;  /* 0x0000000312127819 */ /* 0x000fe400000012ff */
[----:B------:R-:W-:Y:S02]  /*f880*/  LOP3.LUT R34, R34, R139, RZ, 0x3c, !PT ;  /* 0x0000008b22227212 */ /* 0x000fe400078e3cff */
[----:B------:R-:W-:-:S02]  /*f890*/  SHF.R.U64 R48, R48, 0x3, RZ ;  /* 0x0000000330307819 */ /* 0x000fc400000012ff */
[----:B------:R-:W-:Y:S02]  /*f8a0*/  SHF.R.U64 R25, R25, 0x3, RZ ;  /* 0x0000000319197819 */ /* 0x000fe400000012ff */
[----:B------:R-:W-:Y:S02]  /*f8b0*/  LOP3.LUT R38, R38, R141, RZ, 0x3c, !PT ;  /* 0x0000008d26267212 */ /* 0x000fe400078e3cff */
[----:B------:R-:W-:Y:S02]  /*f8c0*/  LOP3.LUT R28, R40, R153, RZ, 0x3c, !PT ;  /* 0x00000099281c7212 */ /* 0x000fe400078e3cff */
[----:B------:R-:W-:Y:S02]  /*f8d0*/  MOV R58, R26 ;  /* 0x0000001a003a7202 */ /* 0x000fe40000000f00 */
[----:B-1----:R-:W-:Y:S02]  /*f8e0*/  F2FP.BF16.F32.PACK_AB R4, R120, R3 ;  /* 0x000000037804723e */ /* 0x002fe400000010ff */
[----:B------:R-:W-:-:S02]  /*f8f0*/  F2FP.BF16.F32.PACK_AB R5, R135, R128 ;  /* 0x000000808705723e */ /* 0x000fc400000010ff */
[----:B------:R-:W-:Y:S02]  /*f900*/  F2FP.BF16.F32.PACK_AB R6, R37, R36 ;  /* 0x000000242506723e */ /* 0x000fe400000010ff */
[----:B------:R-:W-:Y:S01]  /*f910*/  F2FP.BF16.F32.PACK_AB R7, R132, R127 ;  /* 0x0000007f8407723e */ /* 0x000fe200000010ff */
[----:B------:R-:W1:Y:S01]  /*f920*/  LDC.64 R36, c[0x0][0xc00] ;  /* 0x00030000ff247b82 */ /* 0x000e620000000a00 */
[----:B------:R-:W-:Y:S02]  /*f930*/  LOP3.LUT R52, R18, R151, RZ, 0x3c, !PT ;  /* 0x0000009712347212 */ /* 0x000fe400078e3cff */
[----:B------:R-:W-:Y:S01]  /*f940*/  MOV R40, R30 ;  /* 0x0000001e00287202 */ /* 0x000fe20000000f00 */
[----:B------:R-:W-:Y:S01]  /*f950*/  STSM.16.M88.4 [R58], R4 ;  /* 0x000000043a007844 */ /* 0x000fe20000000200 */
[----:B------:R-:W-:Y:S02]  /*f960*/  LOP3.LUT R48, R48, R147, RZ, 0x3c, !PT ;  /* 0x0000009330307212 */ /* 0x000fe400078e3cff */
[----:B------:R-:W-:Y:S01]  /*f970*/  LOP3.LUT R54, R25, R54, RZ, 0x3c, !PT ;  /* 0x0000003619367212 */ /* 0x000fe200078e3cff */
[----:B------:R-:W-:Y:S01]  /*f980*/  STSM.16.M88.4 [R40], R8 ;  /* 0x0000000828007844 */ /* 0x000fe20000000200 */
[----:B------:R-:W-:-:S02]  /*f990*/  MOV R18, R34 ;  /* 0x0000002200127202 */ /* 0x000fc40000000f00 */
[----:B------:R-:W-:Y:S02]  /*f9a0*/  MOV R38, R38 ;  /* 0x0000002600267202 */ /* 0x000fe40000000f00 */
[----:B------:R-:W-:Y:S01]  /*f9b0*/  F2FP.BF16.F32.PACK_AB R25, R129, R122 ;  /* 0x0000007a8119723e */ /* 0x000fe200000010ff */
[----:B------:R2:W-:Y:S01]  /*f9c0*/  STSM.16.M88.4 [R18], R12 ;  /* 0x0000000c12007844 */ /* 0x0005e20000000200 */
[----:B------:R-:W-:Y:S02]  /*f9d0*/  F2FP.BF16.F32.PACK_AB R26, R61, R60 ;  /* 0x0000003c3d1a723e */ /* 0x000fe400000010ff */
[----:B------:R-:W-:Y:S02]  /*f9e0*/  F2FP.BF16.F32.PACK_AB R27, R130, R121 ;  /* 0x00000079821b723e */ /* 0x000fe400000010ff */
[----:B------:R-:W-:Y:S02]  /*f9f0*/  MOV R3, R28 ;  /* 0x0000001c00037202 */ /* 0x000fe40000000f00 */
[----:B------:R-:W-:Y:S01]  /*fa00*/  MOV R44, R44 ;  /* 0x0000002c002c7202 */ /* 0x000fe20000000f00 */
[----:B------:R-:W-:Y:S01]  /*fa10*/  STSM.16.M88.4 [R38], R24 ;  /* 0x0000001826007844 */ /* 0x000fe20000000200 */
[----:B------:R-:W-:-:S02]  /*fa20*/  F2FP.BF16.F32.PACK_AB R28, R65, R64 ;  /* 0x00000040411c723e */ /* 0x000fc400000010ff */
[----:B------:R-:W-:Y:S01]  /*fa30*/  F2FP.BF16.F32.PACK_AB R112, R113, R112 ;  /* 0x000000707170723e */ /* 0x000fe200000010ff */
[----:B------:R-:W-:Y:S01]  /*fa40*/  ULDC UR4, c[0x0][0xa88] ;  /* 0x0002a20000047ab9 */ /* 0x000fe20000000800 */
[----:B------:R-:W-:Y:S01]  /*fa50*/  F2FP.BF16.F32.PACK_AB R29, R67, R66 ;  /* 0x00000042431d723e */ /* 0x000fe200000010ff */
[----:B------:R-:W-:Y:S01]  /*fa60*/  IMAD.MOV.U32 R64, RZ, RZ, RZ ;  /* 0x000000ffff407224 */ /* 0x000fe200078e00ff */
[----:B------:R-:W-:Y:S01]  /*fa70*/  F2FP.BF16.F32.PACK_AB R30, R69, R68 ;  /* 0x00000044451e723e */ /* 0x000fe200000010ff */
[----:B--2---:R-:W2:Y:S01]  /*fa80*/  LDC.64 R12, c[0x0][0xc00] ;  /* 0x00030000ff0c7b82 */ /* 0x004ea20000000a00 */
[----:B------:R-:W-:Y:S02]  /*fa90*/  F2FP.BF16.F32.PACK_AB R31, R71, R70 ;  /* 0x00000046471f723e */ /* 0x000fe400000010ff */
[----:B------:R-:W-:Y:S02]  /*faa0*/  MOV R46, R46 ;  /* 0x0000002e002e7202 */ /* 0x000fe40000000f00 */
[----:B------:R-:W-:Y:S01]  /*fab0*/  F2FP.BF16.F32.PACK_AB R34, R77, R76 ;  /* 0x0000004c4d22723e */ /* 0x000fe200000010ff */
[----:B------:R-:W-:Y:S01]  /*fac0*/  STSM.16.M88.4 [R44], R28 ;  /* 0x0000001c2c007844 */ /* 0x000fe20000000200 */
[----:B------:R-:W-:Y:S01]  /*fad0*/  F2FP.BF16.F32.PACK_AB R35, R79, R78 ;  /* 0x0000004e4f23723e */ /* 0x000fe200000010ff */
[----:B------:R-:W3:Y:S01]  /*fae0*/  LDC R40, c[0x0][0xbe8] ;  /* 0x0002fa00ff287b82 */ /* 0x000ee20000000800 */
[----:B------:R-:W-:-:S02]  /*faf0*/  MOV R48, R48 ;  /* 0x0000003000307202 */ /* 0x000fc40000000f00 */
[----:B------:R-:W-:Y:S01]  /*fb00*/  F2FP.BF16.F32.PACK_AB R4, R81, R80 ;  /* 0x000000505104723e */ /* 0x000fe200000010ff */
[----:B------:R-:W-:Y:S01]  /*fb10*/  STSM.16.M88.4 [R46], R32 ;  /* 0x000000202e007844 */ /* 0x000fe20000000200 */
[----:B------:R-:W-:Y:S02]  /*fb20*/  F2FP.BF16.F32.PACK_AB R5, R83, R82 ;  /* 0x000000525305723e */ /* 0x000fe400000010ff */
[----:B------:R-:W-:Y:S02]  /*fb30*/  F2FP.BF16.F32.PACK_AB R6, R85, R84 ;  /* 0x000000545506723e */ /* 0x000fe400000010ff */
[----:B------:R-:W-:Y:S02]  /*fb40*/  F2FP.BF16.F32.PACK_AB R7, R87, R86 ;  /* 0x000000565707723e */ /* 0x000fe400000010ff */
[----:B------:R-:W-:Y:S02]  /*fb50*/  LOP3.LUT R50, R149, 0x380, RZ, 0xc0, !PT ;  /* 0x0000038095327812 */ /* 0x000fe400078ec0ff */
[----:B------:R-:W-:Y:S01]  /*fb60*/  F2FP.BF16.F32.PACK_AB R8, R89, R88 ;  /* 0x000000585908723e */ /* 0x000fe200000010ff */
[----:B------:R4:W-:Y:S01]  /*fb70*/  STSM.16.M88.4 [R48], R4 ;  /* 0x0000000430007844 */ /* 0x0009e20000000200 */
[----:B------:R-:W-:Y:S01]  /*fb80*/  SHF.R.U64 R50, R50, 0x3, RZ ;  /* 0x0000000332327819 */ /* 0x000fe200000012ff */
[----:B--2---:R-:W-:Y:S01]  /*fb90*/  IMAD.WIDE R12, R199, 0x4, R12 ;  /* 0x00000004c70c7825 */ /* 0x004fe200078e020c */
[----:B------:R-:W-:-:S02]  /*fba0*/  F2FP.BF16.F32.PACK_AB R9, R91, R90 ;  /* 0x0000005a5b09723e */ /* 0x000fc400000010ff */
[----:B------:R-:W-:Y:S02]  /*fbb0*/  LOP3.LUT R50, R50, R149, RZ, 0x3c, !PT ;  /* 0x0000009532327212 */ /* 0x000fe400078e3cff */
[----:B------:R-:W-:Y:S02]  /*fbc0*/  F2FP.BF16.F32.PACK_AB R10, R93, R92 ;  /* 0x0000005c5d0a723e */ /* 0x000fe400000010ff */
[----:B------:R-:W-:Y:S02]  /*fbd0*/  MOV R50, R50 ;  /* 0x0000003200327202 */ /* 0x000fe40000000f00 */
[----:B------:R-:W-:Y:S02]  /*fbe0*/  F2FP.BF16.F32.PACK_AB R11, R95, R94 ;  /* 0x0000005e5f0b723e */ /* 0x000fe400000010ff */
[----:B------:R-:W-:Y:S02]  /*fbf0*/  MOV R52, R52 ;  /* 0x0000003400347202 */ /* 0x000fe40000000f00 */
[----:B------:R-:W-:Y:S01]  /*fc00*/  F2FP.BF16.F32.PACK_AB R105, R107, R106 ;  /* 0x0000006a6b69723e */ /* 0x000fe200000010ff */
[----:B----4-:R-:W2:Y:S01]  /*fc10*/  LDC.64 R4, c[0x0][0xc08] ;  /* 0x00030200ff047b82 */ /* 0x010ea20000000a00 */
[----:B------:R-:W-:Y:S01]  /*fc20*/  MOV R54, R54 ;  /* 0x0000003600367202 */ /* 0x000fe20000000f00 */
[----:B------:R-:W-:Y:S01]  /*fc30*/  STSM.16.M88.4 [R50], R8 ;  /* 0x0000000832007844 */ /* 0x000fe20000000200 */
[----:B------:R-:W-:-:S02]  /*fc40*/  F2FP.BF16.F32.PACK_AB R106, R109, R108 ;  /* 0x0000006c6d6a723e */ /* 0x000fc400000010ff */
[----:B------:R-:W-:Y:S01]  /*fc50*/  F2FP.BF16.F32.PACK_AB R107, R111, R110 ;  /* 0x0000006e6f6b723e */ /* 0x000fe200000010ff */
[----:B------:R-:W-:Y:S01]  /*fc60*/  STSM.16.M88.4 [R52], R96 ;  /* 0x0000006034007844 */ /* 0x000fe20000000200 */
[----:B------:R-:W-:Y:S02]  /*fc70*/  F2FP.BF16.F32.PACK_AB R113, R115, R114 ;  /* 0x000000727371723e */ /* 0x000fe400000010ff */
[----:B------:R-:W-:Y:S01]  /*fc80*/  F2FP.BF16.F32.PACK_AB R114, R117, R116 ;  /* 0x000000747572723e */ /* 0x000fe200000010ff */
[----:B------:R-:W-:Y:S01]  /*fc90*/  STSM.16.M88.4 [R54], R104 ;  /* 0x0000006836007844 */ /* 0x000fe20000000200 */
[----:B------:R-:W-:Y:S02]  /*fca0*/  F2FP.BF16.F32.PACK_AB R115, R119, R118 ;  /* 0x000000767773723e */ /* 0x000fe400000010ff */
[----:B-1----:R-:W-:-:S03]  /*fcb0*/  ISETP.NE.U32.AND P0, PT, R36, RZ, PT ;  /* 0x000000ff2400720c */ /* 0x002fc60003f05070 */
[----:B------:R1:W-:Y:S01]  /*fcc0*/  STSM.16.M88.4 [R3], R112 ;  /* 0x0000007003007844 */ /* 0x0003e20000000200 */
[----:B------:R-:W-:Y:S01]  /*fcd0*/  BAR.SYNC.DEFER_BLOCKING 0x1, 0x100 ;  /* 0x0044000000007b1d */ /* 0x000fe20000010000 */
[----:B------:R-:W-:Y:S02]  /*fce0*/  ISETP.NE.AND.EX P0, PT, R37, RZ, PT, P0 ;  /* 0x000000ff2500720c */ /* 0x000fe40003f05300 */
[----:B--2---:R-:W-:-:S04]  /*fcf0*/  ISETP.NE.U32.AND P2, PT, R4, RZ, PT ;  /* 0x000000ff0400720c */ /* 0x004fc80003f45070 */
[----:B------:R-:W-:-:S13]  /*fd00*/  ISETP.NE.AND.EX P2, PT, R5, RZ, PT, P2 ;  /* 0x000000ff0500720c */ /* 0x000fda0003f45320 */
[----:B------:R-:W2:Y:S01]  /*fd10*/  @P2 LDC.64 R4, c[0x0][0xc08] ;  /* 0x00030200ff042b82 */ /* 0x000ea20000000a00 */
[----:B-1----:R-:W-:Y:S01]  /*fd20*/  IMAD.U32 R3, RZ, RZ, UR4 ;  /* 0x00000004ff037e24 */ /* 0x002fe2000f8e00ff */
[----:B------:R1:W5:Y:S01]  /*fd30*/  @P0 LDG.E R64, desc[UR36][R12.64] ;  /* 0x000000240c400981 */ /* 0x000362000c1e1900 */
[----:B---3--:R-:W-:-:S13]  /*fd40*/  ISETP.NE.AND P1, PT, R40, 0x1, PT ;  /* 0x000000012800780c */ /* 0x008fda0003f25270 */
[----:B------:R-:W3:Y:S01]  /*fd50*/  @P1 LDC R6, c[0x0][0xbec] ;  /* 0x0002fb00ff061b82 */ /* 0x000ee20000000800 */
[----:B--2---:R-:W-:-:S07]  /*fd60*/  @P2 IMAD.WIDE R4, R199, 0x4, R4 ;  /* 0x00000004c7042825 */ /* 0x004fce00078e0204 */
[----:B------:R-:W2:Y:S01]  /*fd70*/  @P1 LDC R9, c[0x0][0xbf0] ;  /* 0x0002fc00ff091b82 */ /* 0x000ea20000000800 */
[----:B------:R1:W5:Y:S01]  /*fd80*/  @P2 LDG.E R3, desc[UR36][R4.64] ;  /* 0x0000002404032981 */ /* 0x000362000c1e1900 */
[----:B------:R-:W-:Y:S05]  /*fd90*/  @P2 BRA `(.L_x_4623) ;  /* 0x0000000000102947 */ /* 0x000fea0003800000 */
[----:B------:R-:W-:Y:S05]  /*fda0*/  @!P0 BRA `(.L_x_4623) ;  /* 0x00000000000c8947 */ /* 0x000fea0003800000 */
[----:B-1----:R-:W4:Y:S04]  /*fdb0*/  LDG.E R4, desc[UR36][R12.64] ;  /* 0x000000240c047981 */ /* 0x002f28000c1e1900 */
[----:B-----5:R-:W4:Y:S02]  /*fdc0*/  LDG.E R3, desc[UR36][R12.64+0x4] ;  /* 0x000004240c037981 */ /* 0x020f24000c1e1900 */
[----:B----4-:R-:W-:-:S07]  /*fdd0*/  IMAD.IADD R3, R3, 0x1, -R4 ;  /* 0x0000000103037824 */ /* 0x010fce00078e0a04 */
.L_x_4623:
[----:B------:R-:W-:Y:S01]  /*fde0*/  SHF.R.S32.HI R18, RZ, 0x1f, R198 ;  /* 0x0000001fff127819 */ /* 0x000fe200000114c6 */
[----:B-1----:R-:W-:Y:S01]  /*fdf0*/  IMAD.IADD R13, R192, 0x1, R22 ;  /* 0x00000001c00d7824 */ /* 0x002fe200078e0216 */
[----:B------:R-:W-:Y:S01]  /*fe00*/  ULDC.64 UR4, c[0x0][0xb90] ;  /* 0x0002e40000047ab9 */ /* 0x000fe20000000a00 */
[----:B-----5:R-:W-:Y:S01]  /*fe10*/  SHF.R.S32.HI R65, RZ, 0x1f, R64 ;  /* 0x0000001fff417819 */ /* 0x020fe20000011440 */
[----:B------:R-:W-:Y:S01]  /*fe20*/  IMAD.IADD R14, R205, 0x1, R22 ;  /* 0x00000001cd0e7824 */ /* 0x000fe200078e0216 */
[----:B------:R-:W-:Y:S01]  /*fe30*/  SHF.R.S32.HI R8, RZ, 0x1f, R199 ;  /* 0x0000001fff087819 */ /* 0x000fe200000114c7 */
[----:B------:R-:W-:Y:S01]  /*fe40*/  IMAD R5, R18, UR4, RZ ;  /* 0x0000000412057c24 */ /* 0x000fe2000f8e02ff */
[----:B------:R-:W-:Y:S01]  /*fe50*/  SEL R67, R199, RZ, !P0 ;  /* 0x000000ffc7437207 */ /* 0x000fe20004000000 */
[----:B---3--:R-:W-:Y:S01]  /*fe60*/  @P1 IMAD.HI.U32 R6, R13, R6, RZ ;  /* 0x000000060d061227 */ /* 0x008fe200078e00ff */
[----:B------:R-:W-:Y:S01]  /*fe70*/  SEL R66, R8, RZ, !P0 ;  /* 0x000000ff08427207 */ /* 0x000fe20004000000 */
[----:B------:R-:W1:Y:S02]  /*fe80*/  @P1 LDC R71, c[0x0][0xbec] ;  /* 0x0002fb00ff471b82 */ /* 0x000e640000000800 */
[----:B------:R-:W-:Y:S01]  /*fe90*/  IMAD.MOV.U32 R7, RZ, RZ, R13 ;  /* 0x000000ffff077224 */ /* 0x000fe200078e000d */
[----:B--2---:R-:W-:Y:S01]  /*fea0*/  @P1 SHF.R.U32.HI R7, RZ, R9, R6 ;  /* 0x00000009ff071219 */ /* 0x004fe20000011606 */
[----:B------:R-:W-:-:S02]  /*feb0*/  IMAD R11, R198, UR5, R5 ;  /* 0x00000005c60b7c24 */ /* 0x000fc4000f8e0205 */
[----:B------:R-:W-:Y:S01]  /*fec0*/  IMAD.WIDE.U32 R4, R198, UR4, R64 ;  /* 0x00000004c6047c25 */ /* 0x000fe2000f8e0040 */
[----:B------:R-:W-:Y:S01]  /*fed0*/  ULDC.64 UR4, c[0x0][0xb98] ;  /* 0x0002e60000047ab9 */ /* 0x000fe20000000a00 */
[----:B------:R-:W2:Y:S02]  /*fee0*/  @P1 LDC R73, c[0x0][0xbf0] ;  /* 0x0002fc00ff491b82 */ /* 0x000ea40000000800 */
[----:B------:R-:W-:Y:S02]  /*fef0*/  IMAD R9, R200, 0x40, R193 ;  /* 0x00000040c8097824 */ /* 0x000fe400078e02c1 */
[----:B------:R-:W-:Y:S02]  /*ff00*/  IMAD.IADD R5, R5, 0x1, R11 ;  /* 0x0000000105057824 */ /* 0x000fe400078e020b */
[----:B------:R-:W-:Y:S02]  /*ff10*/  IMAD.MOV R11, RZ, RZ, -R7 ;  /* 0x000000ffff0b7224 */ /* 0x000fe400078e0a07 */
[----:B------:R-:W-:-:S04]  /*ff20*/  IMAD.WIDE R20, R9, 0x2, R20 ;  /* 0x0000000209147825 */ /* 0x000fc800078e0214 */
[----:B------:R-:W-:Y:S01]  /*ff30*/  IMAD R6, R66, UR4, RZ ;  /* 0x0000000442067c24 */ /* 0x000fe2000f8e02ff */
[C---:B------:R-:W-:Y:S01]  /*ff40*/  IADD3 R29, P3, R20.reuse, 0x6000, RZ ;  /* 0x00006000141d7810 */ /* 0x040fe20007f7e0ff */
[C---:B------:R-:W-:Y:S01]  /*ff50*/  IMAD.WIDE.U32 R4, R67.reuse, UR4, R4 ;  /* 0x0000000443047c25 */ /* 0x040fe2000f8e0004 */
[C---:B------:R-:W-:Y:S02]  /*ff60*/  IADD3 R25, P5, R20.reuse, 0x3000, RZ ;  /* 0x0000300014197810 */ /* 0x040fe40007fbe0ff */
[----:B------:R-:W-:Y:S01]  /*ff70*/  IADD3 R49, P4, R20, 0x4000, RZ ;  /* 0x0000400014317810 */ /* 0x000fe20007f9e0ff */
[----:B------:R-:W-:Y:S01]  /*ff80*/  IMAD R9, R40, R11, R13 ;  /* 0x0000000b28097224 */ /* 0x000fe200078e020d */
[----:B------:R-:W-:Y:S01]  /*ff90*/  SHF.R.S32.HI R11, RZ, 0x1f, R7 ;  /* 0x0000001fff0b7819 */ /* 0x000fe20000011407 */
[----:B------:R-:W-:Y:S01]  /*ffa0*/  IMAD R8, R67, UR5, R6 ;  /* 0x0000000543087c24 */ /* 0x000fe2000f8e0206 */
[----:B------:R-:W-:Y:S01]  /*ffb0*/  IADD3 R4, P0, R7, R4, RZ ;  /* 0x0000000407047210 */ /* 0x000fe20007f1e0ff */
[----:B------:R-:W-:Y:S01]  /*ffc0*/  ULDC.64 UR4, c[0x0][0xb88] ;  /* 0x0002e20000047ab9 */ /* 0x000fe20000000a00 */
[----:B------:R-:W-:Y:S01]  /*ffd0*/  SHF.R.S32.HI R6, RZ, 0x1f, R9 ;  /* 0x0000001fff067819 */ /* 0x000fe20000011409 */
[----:B------:R-:W-:Y:S01]  /*ffe0*/  IMAD R69, R3, R40, RZ ;  /* 0x0000002803457224 */ /* 0x000fe200078e02ff */
[----:B------:R-:W-:-:S02]  /*fff0*/  IADD3.X R5, R11, R5, R8, P0, !PT ;  /* 0x000000050b057210 */ /* 0x000fc400007fe408 */
[----:B------:R-:W-:Y:S01]  /*10000*/  IADD3 R7, P2, R20, 0x1000, RZ ;  /* 0x0000100014077810 */ /* 0x000fe20007f5e0ff */
[----:B------:R-:W-:Y:S01]  /*10010*/  IMAD R6, R6, UR4, RZ ;  /* 0x0000000406067c24 */ /* 0x000fe2000f8e02ff */
[----:B------:R-:W-:Y:S01]  /*10020*/  IADD3 R13, P6, R20, 0x2000, RZ ;  /* 0x00002000140d7810 */ /* 0x000fe20007fde0ff */
[----:B------:R-:W-:Y:S01]  /*10030*/  IMAD.WIDE.U32 R4, R9, UR4, R4 ;  /* 0x0000000409047c25 */ /* 0x000fe2000f8e0004 */
[----:B------:R-:W-:Y:S02]  /*10040*/  LOP3.LUT R8, R7, 0x380, RZ, 0xc0, !PT ;  /* 0x0000038007087812 */ /* 0x000fe400078ec0ff */
[----:B------:R-:W-:Y:S01]  /*10050*/  LOP3.LUT R28, R29, 0x380, RZ, 0xc0, !PT ;  /* 0x000003801d1c7812 */ /* 0x000fe200078ec0ff */
[----:B------:R-:W-:Y:S01]  /*10060*/  IMAD R11, R9, UR5, R6 ;  /* 0x00000005090b7c24 */ /* 0x000fe2000f8e0206 */
[----:B------:R-:W-:Y:S01]  /*10070*/  ULDC.64 UR4, c[0x0][0xb50] ;  /* 0x0002d40000047ab9 */ /* 0x000fe20000000a00 */
[----:B------:R-:W-:Y:S01]  /*10080*/  SHF.R.U64 R8, R8, 0x3, RZ ;  /* 0x0000000308087819 */ /* 0x000fe200000012ff */
[----:B------:R-:W-:Y:S01]  /*10090*/  IMAD.X R9, RZ, RZ, R21, P2 ;  /* 0x000000ffff097224 */ /* 0x000fe200010e0615 */
[----:B------:R-:W-:Y:S01]  /*100a0*/  LEA R10, P0, R4, UR4, 0x2 ;  /* 0x00000004040a7c11 */ /* 0x000fe2000f8010ff */
[----:B------:R-:W-:Y:S01]  /*100b0*/  IMAD.IADD R5, R5, 0x1, R11 ;  /* 0x0000000105057824 */ /* 0x000fe200078e020b */
[----:B------:R-:W-:-:S02]  /*100c0*/  LOP3.LUT R8, R8, R7, RZ, 0x3c, !PT ;  /* 0x0000000708087212 */ /* 0x000fc400078e3cff */
[----:B------:R-:W-:Y:S01]  /*100d0*/  IADD3 R33, P2, R20, 0x7000, RZ ;  /* 0x0000700014217810 */ /* 0x000fe20007f5e0ff */
        /* <DEDUP_REMOVED lines=8> */
[----:B------:R-:W3:Y:S01]  /*10160*/  SHFL.IDX PT, R47, R7, RZ, 0x1c1f ;  /* 0x001c1fff072f7589 */ /* 0x000ee200000e0000 */
[----:B------:R-:W-:-:S02]  /*10170*/  LOP3.LUT R12, R13, 0x380, RZ, 0xc0, !PT ;  /* 0x000003800d0c7812 */ /* 0x000fc400078ec0ff */
[----:B------:R-:W-:Y:S01]  /*10180*/  SHF.R.U64 R36, R36, 0x3, RZ ;  /* 0x0000000324247819 */ /* 0x000fe200000012ff */
[----:B------:R-:W4:Y:S01]  /*10190*/  SHFL.IDX PT, R55, R7, 0x1, 0x1c1f ;  /* 0x003c1f0007377f89 */ /* 0x000f2200000e0000 */
[----:B------:R-:W-:Y:S02]  /*101a0*/  LOP3.LUT R24, R25, 0x380, RZ, 0xc0, !PT ;  /* 0x0000038019187812 */ /* 0x000fe400078ec0ff */
[----:B------:R-:W-:Y:S02]  /*101b0*/  LOP3.LUT R48, R49, 0x380, RZ, 0xc0, !PT ;  /* 0x0000038031307812 */ /* 0x000fe400078ec0ff */
[----:B------:R-:W-:Y:S02]  /*101c0*/  SHF.R.U64 R28, R28, 0x3, RZ ;  /* 0x000000031c1c7819 */ /* 0x000fe400000012ff */
[----:B------:R-:W-:Y:S01]  /*101d0*/  LOP3.LUT R36, R36, R37, RZ, 0x3c, !PT ;  /* 0x0000002524247212 */ /* 0x000fe200078e3cff */
[----:B------:R-:W-:Y:S01]  /*101e0*/  IMAD.X R37, RZ, RZ, R21, P0 ;  /* 0x000000ffff257224 */ /* 0x000fe200000e0615 */
[----:B------:R-:W-:-:S02]  /*101f0*/  SHF.R.U64 R32, R32, 0x3, RZ ;  /* 0x0000000320207819 */ /* 0x000fc400000012ff */
[----:B------:R-:W-:Y:S02]  /*10200*/  SHF.R.U64 R12, R12, 0x3, RZ ;  /* 0x000000030c0c7819 */ /* 0x000fe400000012ff */
[----:B------:R-:W-:Y:S02]  /*10210*/  SHF.R.U64 R24, R24, 0x3, RZ ;  /* 0x0000000318187819 */ /* 0x000fe400000012ff */
[----:B------:R-:W-:Y:S02]  /*10220*/  SHF.R.U64 R48, R48, 0x3, RZ ;  /* 0x0000000330307819 */ /* 0x000fe400000012ff */
[----:B------:R-:W-:Y:S02]  /*10230*/  LOP3.LUT P0, RZ, R202, 0x3, RZ, 0xc0, !PT ;  /* 0x00000003caff7812 */ /* 0x000fe4000780c0ff */
[----:B------:R-:W-:Y:S01]  /*10240*/  LOP3.LUT R28, R28, R29, RZ, 0x3c, !PT ;  /* 0x0000001d1c1c7212 */ /* 0x000fe200078e3cff */
[--C-:B------:R-:W-:Y:S01]  /*10250*/  IMAD.X R29, RZ, RZ, R21.reuse, P3 ;  /* 0x000000ffff1d7224 */ /* 0x100fe200018e0615 */
[----:B------:R-:W-:Y:S01]  /*10260*/  LOP3.LUT R32, R32, R33, RZ, 0x3c, !PT ;  /* 0x0000002120207212 */ /* 0x000fe200078e3cff */
[----:B------:R-:W-:Y:S01]  /*10270*/  IMAD.X R33, RZ, RZ, R21, P2 ;  /* 0x000000ffff217224 */ /* 0x000fe200010e0615 */
[----:B------:R-:W-:-:S02]  /*10280*/  IADD3 R6, P3, R20, 0xb000, RZ ;  /* 0x0000b00014067810 */ /* 0x000fc40007f7e0ff */
[----:B------:R-:W-:Y:S01]  /*10290*/  LOP3.LUT R12, R12, R13, RZ, 0x3c, !PT ;  /* 0x0000000d0c0c7212 */ /* 0x000fe200078e3cff */
[--C-:B------:R-:W-:Y:S01]  /*102a0*/  IMAD.X R13, RZ, RZ, R21.reuse, P6 ;  /* 0x000000ffff0d7224 */ /* 0x100fe200030e0615 */
[----:B------:R-:W-:Y:S01]  /*102b0*/  LOP3.LUT R24, R24, R25, RZ, 0x3c, !PT ;  /* 0x0000001918187212 */ /* 0x000fe200078e3cff */
[--C-:B------:R-:W-:Y:S01]  /*102c0*/  IMAD.X R25, RZ, RZ, R21.reuse, P5 ;  /* 0x000000ffff197224 */ /* 0x100fe200028e0615 */
[----:B------:R-:W-:Y:S01]  /*102d0*/  LOP3.LUT R48, R48, R49, RZ, 0x3c, !PT ;  /* 0x0000003130307212 */ /* 0x000fe200078e3cff */
[--C-:B------:R-:W-:Y:S01]  /*102e0*/  IMAD.X R49, RZ, RZ, R21.reuse, P4 ;  /* 0x000000ffff317224 */ /* 0x100fe200020e0615 */
[-C--:B------:R-:W-:Y:S01]  /*102f0*/  ISETP.GE.OR P2, PT, R14, R69.reuse, P0 ;  /* 0x000000450e00720c */ /* 0x080fe20000746670 */
[----:B------:R-:W-:Y:S01]  /*10300*/  IMAD.X R45, RZ, RZ, R21, P3 ;  /* 0x000000ffff2d7224 */ /* 0x000fe200018e0615 */
[----:B------:R-:W-:Y:S02]  /*10310*/  ISETP.GE.OR P0, PT, R4, R69, P0 ;  /* 0x000000450400720c */ /* 0x000fe40000706670 */
[----:B------:R-:W-:-:S02]  /*10320*/  IADD3 R61, P6, R20, 0x8000, RZ ;  /* 0x00008000143d7810 */ /* 0x000fc40007fde0ff */
[C---:B------:R-:W-:Y:S02]  /*10330*/  IADD3 R57, P5, R20.reuse, 0x9000, RZ ;  /* 0x0000900014397810 */ /* 0x040fe40007fbe0ff */
[C---:B------:R-:W-:Y:S02]  /*10340*/  IADD3 R53, P4, R20.reuse, 0xa000, RZ ;  /* 0x0000a00014357810 */ /* 0x040fe40007f9e0ff */
[----:B------:R-:W-:Y:S02]  /*10350*/  LOP3.LUT R5, R20, 0x380, RZ, 0xc0, !PT ;  /* 0x0000038014057812 */ /* 0x000fe400078ec0ff */
[----:B------:R-:W-:Y:S01]  /*10360*/  LOP3.LUT R3, R6, 0x380, RZ, 0xc0, !PT ;  /* 0x0000038006037812 */ /* 0x000fe200078ec0ff */
[----:B---3--:R-:W-:Y:S01]  /*10370*/  @!P2 ST.E desc[UR36][R46.64], R0 ;  /* 0x000000002e00a985 */ /* 0x008fe2000c101924 */
[----:B------:R-:W-:Y:S02]  /*10380*/  LOP3.LUT R60, R61, 0x380, RZ, 0xc0, !PT ;  /* 0x000003803d3c7812 */ /* 0x000fe400078ec0ff */
[----:B------:R-:W-:Y:S01]  /*10390*/  LOP3.LUT R56, R57, 0x380, RZ, 0xc0, !PT ;  /* 0x0000038039387812 */ /* 0x000fe200078ec0ff */
[----:B----4-:R3:W-:Y:S01]  /*103a0*/  @!P0 ST.E desc[UR36][R54.64], R2 ;  /* 0x0000000236008985 */ /* 0x0107e2000c101924 */
[----:B------:R-:W-:-:S02]  /*103b0*/  LOP3.LUT R52, R53, 0x380, RZ, 0xc0, !PT ;  /* 0x0000038035347812 */ /* 0x000fc400078ec0ff */
[----:B------:R-:W-:Y:S01]  /*103c0*/  SHF.R.U64 R5, R5, 0x3, RZ ;  /* 0x0000000305057819 */ /* 0x000fe200000012ff */
[----:B------:R-:W5:Y:S01]  /*103d0*/  LD.E.128 R8, desc[UR36][R8.64] ;  /* 0x0000002408087980 */ /* 0x000f62000c101d00 */
[----:B------:R-:W-:Y:S02]  /*103e0*/  SHF.R.U64 R3, R3, 0x3, RZ ;  /* 0x0000000303037819 */ /* 0x000fe400000012ff */
[----:B------:R-:W-:Y:S01]  /*103f0*/  SHF.R.U64 R60, R60, 0x3, RZ ;  /* 0x000000033c3c7819 */ /* 0x000fe200000012ff */
[----:B------:R-:W5:Y:S01]  /*10400*/  LD.E.128 R12, desc[UR36][R12.64] ;  /* 0x000000240c0c7980 */ /* 0x000f62000c101d00 */
[----:B------:R-:W-:Y:S02]  /*10410*/  SHF.R.U64 R56, R56, 0x3, RZ ;  /* 0x0000000338387819 */ /* 0x000fe400000012ff */
[----:B------:R-:W-:Y:S01]  /*10420*/  SHF.R.U64 R52, R52, 0x3, RZ ;  /* 0x0000000334347819 */ /* 0x000fe200000012ff */
[----:B------:R-:W5:Y:S01]  /*10430*/  LD.E.128 R24, desc[UR36][R24.64] ;  /* 0x0000002418187980 */ /* 0x000f62000c101d00 */
[----:B------:R-:W-:-:S02]  /*10440*/  LOP3.LUT R20, R5, R20, RZ, 0x3c, !PT ;  /* 0x0000001405147212 */ /* 0x000fc400078e3cff */
[----:B------:R-:W-:Y:S01]  /*10450*/  LOP3.LUT R44, R3, R6, RZ, 0x3c, !PT ;  /* 0x00000006032c7212 */ /* 0x000fe200078e3cff */
[----:B------:R-:W-:Y:S01]  /*10460*/  IMAD R3, R65, UR4, RZ ;  /* 0x0000000441037c24 */ /* 0x000fe2000f8e02ff */
[----:B------:R-:W-:Y:S01]  /*10470*/  LOP3.LUT R60, R60, R61, RZ, 0x3c, !PT ;  /* 0x0000003d3c3c7212 */ /* 0x000fe200078e3cff */
[--C-:B------:R-:W-:Y:S01]  /*10480*/  IMAD.X R61, RZ, RZ, R21.reuse, P6 ;  /* 0x000000ffff3d7224 */ /* 0x100fe200030e0615 */
[----:B------:R-:W-:Y:S01]  /*10490*/  LOP3.LUT R56, R56, R57, RZ, 0x3c, !PT ;  /* 0x0000003938387212 */ /* 0x000fe200078e3cff */
[--C-:B------:R-:W-:Y:S01]  /*104a0*/  IMAD.X R57, RZ, RZ, R21.reuse, P5 ;  /* 0x000000ffff397224 */ /* 0x100fe200028e0615 */
[----:B------:R-:W-:Y:S01]  /*104b0*/  LOP3.LUT R52, R52, R53, RZ, 0x3c, !PT ;  /* 0x0000003534347212 */ /* 0x000fe200078e3cff */
[----:B------:R-:W-:Y:S01]  /*104c0*/  IMAD.X R53, RZ, RZ, R21, P4 ;  /* 0x000000ffff357224 */ /* 0x000fe200020e0615 */
[----:B------:R4:W5:Y:S04]  /*104d0*/  LD.E.128 R4, desc[UR36][R20.64] ;  /* 0x0000002414047980 */ /* 0x000968000c101d00 */
[----:B------:R-:W5:Y:S04]  /*104e0*/  LD.E.128 R48, desc[UR36][R48.64] ;  /* 0x0000002430307980 */ /* 0x000f68000c101d00 */
[----:B------:R-:W5:Y:S01]  /*104f0*/  LD.E.128 R36, desc[UR36][R36.64] ;  /* 0x0000002424247980 */ /* 0x000f62000c101d00 */
[----:B----4-:R-:W-:-:S02]  /*10500*/  IMAD R21, R64, UR5, R3 ;  /* 0x0000000540157c24 */ /* 0x010fc4000f8e0203 */
[----:B---3--:R-:W-:Y:S01]  /*10510*/  IMAD.WIDE.U32 R2, R64, UR4, RZ ;  /* 0x0000000440027c25 */ /* 0x008fe2000f8e00ff */
[----:B------:R-:W-:Y:S01]  /*10520*/  ULDC.64 UR4, c[0x0][0xae8] ;  /* 0x0002ba0000047ab9 */ /* 0x000fe20000000a00 */
[----:B------:R-:W5:Y:S02]  /*10530*/  LD.E.128 R28, desc[UR36][R28.64] ;  /* 0x000000241c1c7980 */ /* 0x000f64000c101d00 */
[----:B------:R-:W-:Y:S02]  /*10540*/  IMAD.IADD R3, R3, 0x1, R21 ;  /* 0x0000000103037824 */ /* 0x000fe400078e0215 */
[----:B------:R-:W-:Y:S01]  /*10550*/  IMAD R21, R197, 0x20, R200 ;  /* 0x00000020c5157824 */ /* 0x000fe200078e02c8 */
[----:B------:R-:W5:Y:S01]  /*10560*/  LD.E.128 R32, desc[UR36][R32.64] ;  /* 0x0000002420207980 */ /* 0x000f62000c101d00 */
[----:B------:R-:W-:Y:S02]  /*10570*/  IMAD R65, R18, UR4, RZ ;  /* 0x0000000412417c24 */ /* 0x000fe4000f8e02ff */
[----:B------:R-:W-:Y:S01]  /*10580*/  IMAD.IADD R20, R22, 0x1, R21 ;  /* 0x0000000116147824 */ /* 0x000fe200078e0215 */
[----:B------:R-:W5:Y:S01]  /*10590*/  LD.E.128 R60, desc[UR36][R60.64] ;  /* 0x000000243c3c7980 */ /* 0x000f62000c101d00 */
[----:B------:R-:W-:-:S02]  /*105a0*/  IMAD R65, R198, UR5, R65 ;  /* 0x00000005c6417c24 */ /* 0x000fc4000f8e0241 */
[----:B-1----:R-:W-:Y:S01]  /*105b0*/  @P1 IMAD.HI.U32 R0, R20, R71, RZ ;  /* 0x0000004714001227 */ /* 0x002fe200078e00ff */
[----:B------:R-:W5:Y:S03]  /*105c0*/  LD.E.128 R56, desc[UR36][R56.64] ;  /* 0x0000002438387980 */ /* 0x000f66000c101d00 */
[----:B------:R-:W-:Y:S01]  /*105d0*/  IMAD.WIDE.U32 R2, R198, UR4, R2 ;  /* 0x00000004c6027c25 */ /* 0x000fe2000f8e0002 */
[----:B------:R-:W-:Y:S01]  /*105e0*/  ULDC.64 UR4, c[0x0][0xaf0] ;  /* 0x0002bc0000047ab9 */ /* 0x000fe20000000a00 */
[----:B------:R-:W5:Y:S02]  /*105f0*/  LD.E.128 R52, desc[UR36][R52.64] ;  /* 0x0000002434347980 */ /* 0x000f64000c101d00 */
[----:B------:R-:W-:Y:S01]  /*10600*/  IMAD.MOV.U32 R21, RZ, RZ, R20 ;  /* 0x000000ffff157224 */ /* 0x000fe200078e0014 */
[----:B--2---:R-:W-:Y:S01]  /*10610*/  @P1 SHF.R.U32.HI R21, RZ, R73, R0 ;  /* 0x00000049ff151219 */ /* 0x004fe20000011600 */
[----:B------:R-:W-:Y:S01]  /*10620*/  IMAD.IADD R3, R3, 0x1, R65 ;  /* 0x0000000103037824 */ /* 0x000fe200078e0241 */
[----:B------:R-:W5:Y:S01]  /*10630*/  LD.E.128 R44, desc[UR36][R44.64] ;  /* 0x000000242c2c7980 */ /* 0x000f62000c101d00 */
[----:B------:R-:W-:Y:S01]  /*10640*/  IMAD R18, R66, UR4, RZ ;  /* 0x0000000442127c24 */ /* 0x000fe2000f8e02ff */
[----:B------:R-:W-:Y:S01]  /*10650*/  SHF.R.S32.HI R0, RZ, 0x1f, R21 ;  /* 0x0000001fff007819 */ /* 0x000fe20000011415 */
[C---:B------:R-:W-:Y:S01]  /*10660*/  IMAD.WIDE.U32 R2, R67.reuse, UR4, R2 ;  /* 0x0000000443027c25 */ /* 0x040fe2000f8e0002 */
[----:B------:R-:W-:Y:S01]  /*10670*/  @!PT LDS RZ, [RZ] ;  /* 0x00000000fffff984 */ /* 0x000fe20000000800 */
[----:B------:R-:W-:Y:S01]  /*10680*/  @!PT LDS RZ, [RZ] ;  /* 0x00000000fffff984 */ /* 0x000fe20000000800 */
[----:B------:R-:W-:Y:S01]  /*10690*/  @!PT LDS RZ, [RZ] ;  /* 0x00000000fffff984 */ /* 0x000fe20000000800 */
[----:B------:R-:W-:Y:S01]  /*106a0*/  @!PT LDS RZ, [RZ] ;  /* 0x00000000fffff984 */ /* 0x000fe20000000800 */
[----:B------:R1:W-:Y:S06]  /*106b0*/  MEMBAR.ALL.CTA ;  /* 0x0000000000007992 */ /* 0x0003ec0000008000 */
[----:B-1----:R-:W1:Y:S01]  /*106c0*/  FENCE.VIEW.ASYNC.S ;  /* 0x00000000000073c6 */ /* 0x002e620000000000 */
[----:B------:R-:W-:Y:S01]  /*106d0*/  IMAD R65, R67, UR5, R18 ;  /* 0x0000000543417c24 */ /* 0x000fe2000f8e0212 */
[----:B------:R-:W-:Y:S01]  /*106e0*/  ULDC.64 UR4, c[0x0][0xae0] ;  /* 0x0002b80000047ab9 */ /* 0x000fe20000000a00 */
[----:B------:R-:W-:-:S02]  /*106f0*/  IMAD.MOV R67, RZ, RZ, -R21 ;  /* 0x000000ffff437224 */ /* 0x000fc400078e0a15 */
        /* <DEDUP_REMOVED lines=10> */
[C---:B------:R-:W-:Y:S02]  /*107a0*/  IMAD R21, R65.reuse, UR5, R18 ;  /* 0x0000000541157c24 */ /* 0x040fe4000f8e0212 */
[----:B------:R-:W-:Y:S01]  /*107b0*/  IMAD.WIDE.U32 R2, R65, UR4, R2 ;  /* 0x0000000441027c25 */ /* 0x000fe2000f8e0002 */
[----:B------:R-:W-:Y:S01]  /*107c0*/  ISETP.GE.AND P2, PT, R40, R69, PT ;  /* 0x000000452800720c */ /* 0x000fe20003f46270 */
[----:B------:R-:W-:-:S02]  /*107d0*/  ULDC.64 UR4, c[0x0][0xa80] ;  /* 0x0002a00000047ab9 */ /* 0x000fc40000000a00 */
[----:B------:R-:W-:Y:S01]  /*107e0*/  VIADD R0, R40, 0x20 ;  /* 0x0000002028007836 */ /* 0x000fe20000000000 */
[----:B------:R-:W-:Y:S01]  /*107f0*/  LEA R18, P3, R2, UR4, 0x1 ;  /* 0x0000000402127c11 */ /* 0x000fe2000f8608ff */
[----:B------:R-:W-:Y:S02]  /*10800*/  IMAD.IADD R3, R3, 0x1, R21 ;  /* 0x0000000103037824 */ /* 0x000fe400078e0215 */
[----:B0-----:R-:W-:Y:S01]  /*10810*/  VIADD R17, R17, 0x30820 ;  /* 0x0003082011117836 */ /* 0x001fe20000000000 */
[-C--:B------:R-:W-:Y:S01]  /*10820*/  ISETP.GE.AND P1, PT, R0, R69.reuse, PT ;  /* 0x000000450000720c */ /* 0x080fe20003f26270 */
[----:B------:R-:W-:Y:S01]  /*10830*/  VIADD R0, R40, 0x40 ;  /* 0x0000004028007836 */ /* 0x000fe20000000000 */
[----:B------:R-:W-:Y:S02]  /*10840*/  LEA.HI.X R22, R2, UR5, R3, 0x1, P3 ;  /* 0x0000000502167c11 */ /* 0x000fe400098f0c03 */
[----:B------:R-:W-:Y:S01]  /*10850*/  PRMT R17, RZ, 0x654, R17 ;  /* 0x00000654ff117816 */ /* 0x000fe20000000011 */
[----:B-1----:R0:W1:Y:S01]  /*10860*/  SHFL.IDX PT, R64, R18, RZ, 0x181f ;  /* 0x00181fff12407589 */ /* 0x00206200000e0000 */
        /* <DEDUP_REMOVED lines=12> */
[C---:B------:R-:W-:Y:S02]  /*10930*/  @!P2 LEA R64, P6, R196.reuse, R64, 0x1 ;  /* 0x00000040c440a211 */ /* 0x040fe400078c08ff */
[-C--:B------:R-:W-:Y:S01]  /*10940*/  @!P3 LEA.HI.X R21, R195, R0.reuse, R208, 0x1, P5 ;  /* 0x00000000c315b211 */ /* 0x080fe200028f0cd0 */
[----:B-----5:R3:W-:Y:S01]  /*10950*/  @!P4 ST.E.128 desc[UR36][R2.64], R4 ;  /* 0x000000040200c985 */ /* 0x0207e2000c101d24 */
[----:B------:R-:W-:-:S03]  /*10960*/  @!P2 LEA.HI.X R65, R196, R0, R207, 0x1, P6 ;  /* 0x00000000c441a211 */ /* 0x000fc600030f0ccf */
[----:B------:R3:W-:Y:S04]  /*10970*/  @!P3 ST.E.128 desc[UR36][R20.64], R48 ;  /* 0x000000301400b985 */ /* 0x0007e8000c101d24 */
[----:B------:R3:W-:Y:S02]  /*10980*/  @!P2 ST.E.128 desc[UR36][R64.64], R60 ;  /* 0x0000003c4000a985 */ /* 0x0007e4000c101d24 */
.L_x_4625:
[----:B------:R-:W-:Y:S05]  /*10990*/  BSYNC B1 ;  /* 0x0000000000017941 */ /* 0x000fea0003800000 */
.L_x_4624:
        /* <DEDUP_REMOVED lines=10> */
[C---:B------:R-:W-:Y:S02]  /*10a40*/  @!P6 LEA R6, P3, R196.reuse, R6, 0x1 ;  /* 0x00000006c406e211 */ /* 0x040fe400078608ff */
[-C--:B----4-:R-:W-:Y:S02]  /*10a50*/  @!P4 LEA.HI.X R3, R193, R0.reuse, R209, 0x1, P1 ;  /* 0x00000000c103c211 */ /* 0x090fe400008f0cd1 */
[-C--:B------:R-:W-:Y:S02]  /*10a60*/  @!P5 LEA.HI.X R5, R195, R0.reuse, R208, 0x1, P2 ;  /* 0x00000000c305d211 */ /* 0x080fe400010f0cd0 */
[----:B------:R-:W-:Y:S01]  /*10a70*/  @!P6 LEA.HI.X R7, R196, R0, R207, 0x1, P3 ;  /* 0x00000000c407e211 */ /* 0x000fe200018f0ccf */
[----:B------:R3:W-:Y:S04]  /*10a80*/  @!P4 ST.E.128 desc[UR36][R2.64], R8 ;  /* 0x000000080200c985 */ /* 0x0007e8000c101d24 */
[----:B------:R3:W-:Y:S04]  /*10a90*/  @!P5 ST.E.128 desc[UR36][R4.64], R36 ;  /* 0x000000240400d985 */ /* 0x0007e8000c101d24 */
[----:B------:R3:W-:Y:S02]  /*10aa0*/  @!P6 ST.E.128 desc[UR36][R6.64], R56 ;  /* 0x000000380600e985 */ /* 0x0007e4000c101d24 */
.L_x_4627:
[----:B------:R-:W-:Y:S05]  /*10ab0*/  BSYNC B1 ;  /* 0x0000000000017941 */ /* 0x000fea0003800000 */
.L_x_4626:
        /* <DEDUP_REMOVED lines=14> */
[----:B------:R0:W-:Y:S04]  /*10ba0*/  @!P3 ST.E.128 desc[UR36][R2.64], R12 ;  /* 0x0000000c0200b985 */ /* 0x0001e8000c101d24 */
[----:B------:R0:W-:Y:S04]  /*10bb0*/  @!P4 ST.E.128 desc[UR36][R4.64], R28 ;  /* 0x0000001c0400c985 */ /* 0x0001e8000c101d24 */
[----:B------:R0:W-:Y:S02]  /*10bc0*/  @!P5 ST.E.128 desc[UR36][R6.64], R52 ;  /* 0x000000340600d985 */ /* 0x0001e4000c101d24 */
.L_x_4629:
[----:B------:R-:W-:Y:S05]  /*10bd0*/  BSYNC B1 ;  /* 0x0000000000017941 */ /* 0x000fea0003800000 */
.L_x_4628:
[----:B0-----:R-:W-:Y:S01]  /*10be0*/  VIADD R0, R40, 0x60 ;  /* 0x0000006028007836 */ /* 0x001fe20000000000 */
[----:B--2-4-:R-:W0:Y:S04]  /*10bf0*/  SHFL.IDX PT, R22, R22, 0x3, 0x181f ;  /* 0x00781f0016167f89 */ /* 0x014e2800000e0000 */
[----:B------:R-:W-:Y:S01]  /*10c00*/  ISETP.GE.AND P0, PT, R0, R69, PT ;  /* 0x000000450000720c */ /* 0x000fe20003f06270 */
[----:B------:R-:W2:-:S12]  /*10c10*/  SHFL.IDX PT, R18, R18, 0x3, 0x181f ;  /* 0x00781f0012127f89 */ /* 0x000e9800000e0000 */
        /* <DEDUP_REMOVED lines=16> */
.L_x_4622:
[----:B------:R-:W2:Y:S08]  /*10d20*/  LDC.64 R4, c[0x0][0xc00] ;  /* 0x00030000ff047b82 */ /* 0x000eb00000000a00 */
[----:B------:R-:W3:Y:S01]  /*10d30*/  LDC.64 R2, c[0x0][0xc00] ;  /* 0x00030000ff027b82 */ /* 0x000ee20000000a00 */
[----:B------:R-:W-:Y:S01]  /*10d40*/  ULDC UR4, c[0x0][0xa88] ;  /* 0x0002a20000047ab9 */ /* 0x000fe20000000800 */
[----:B------:R-:W-:-:S06]  /*10d50*/  IMAD.MOV.U32 R6, RZ, RZ, RZ ;  /* 0x000000ffff067224 */ /* 0x000fcc00078e00ff */
[----:B------:R-:W4:Y:S01]  /*10d60*/  LDC R21, c[0x0][0xbe8] ;  /* 0x0002fa00ff157b82 */ /* 0x000f220000000800 */
[----:B--2---:R-:W-:-:S04]  /*10d70*/  ISETP.NE.U32.AND P0, PT, R4, RZ, PT ;  /* 0x000000ff0400720c */ /* 0x004fc80003f05070 */
[----:B------:R-:W-:-:S03]  /*10d80*/  ISETP.NE.AND.EX P0, PT, R5, RZ, PT, P0 ;  /* 0x000000ff0500720c */ /* 0x000fc60003f05300 */
[----:B------:R-:W2:Y:S01]  /*10d90*/  LDC.64 R4, c[0x0][0xc08] ;  /* 0x00030200ff047b82 */ /* 0x000ea20000000a00 */
[----:B---3--:R-:W-:-:S04]  /*10da0*/  IMAD.WIDE R2, R199, 0x4, R2 ;  /* 0x00000004c7027825 */ /* 0x008fc800078e0202 */
[----:B------:R-:W-:-:S05]  /*10db0*/  IMAD.U32 R0, RZ, RZ, UR4 ;  /* 0x00000004ff007e24 */ /* 0x000fca000f8e00ff */
[----:B------:R3:W5:Y:S01]  /*10dc0*/  @P0 LDG.E R6, desc[UR36][R2.64] ;  /* 0x0000002402060981 */ /* 0x000762000c1e1900 */
[----:B--2---:R-:W-:-:S04]  /*10dd0*/  ISETP.NE.U32.AND P1, PT, R4, RZ, PT ;  /* 0x000000ff0400720c */ /* 0x004fc80003f25070 */
[----:B------:R-:W-:-:S13]  /*10de0*/  ISETP.NE.AND.EX P1, PT, R5, RZ, PT, P1 ;  /* 0x000000ff0500720c */ /* 0x000fda0003f25310 */
[----:B------:R-:W2:Y:S02]  /*10df0*/  @P1 LDC.64 R4, c[0x0][0xc08] ;  /* 0x00030200ff041b82 */ /* 0x000ea40000000a00 */
[----:B--2---:R-:W-:-:S05]  /*10e00*/  @P1 IMAD.WIDE R4, R199, 0x4, R4 ;  /* 0x00000004c7041825 */ /* 0x004fca00078e0204 */
[----:B------:R3:W5:Y:S01]  /*10e10*/  @P1 LDG.E R0, desc[UR36][R4.64] ;  /* 0x0000002404001981 */ /* 0x000762000c1e1900 */
[----:B----4-:R-:W-:Y:S02]  /*10e20*/  ISETP.NE.AND P2, PT, R21, 0x1, PT ;  /* 0x000000011500780c */ /* 0x010fe40003f45270 */
[----:B------:R-:W-:Y:S02]  /*10e30*/  ISETP.GE.AND P3, PT, R210, 0x80, PT ;  /* 0x00000080d200780c */ /* 0x000fe40003f66270 */
[----:B------:R-:W-:-:S09]  /*10e40*/  SHF.R.S32.HI R7, RZ, 0x1f, R199 ;  /* 0x0000001fff077819 */ /* 0x000fd200000114c7 */
[----:B------:R-:W2:Y:S08]  /*10e50*/  @P2 LDC R14, c[0x0][0xbec] ;  /* 0x0002fb00ff0e2b82 */ /* 0x000eb00000000800 */
[----:B------:R-:W4:Y:S01]  /*10e60*/  @P2 LDC R25, c[0x0][0xbf0] ;  /* 0x0002fc00ff192b82 */ /* 0x000f220000000800 */
[----:B---3--:R-:W-:Y:S05]  /*10e70*/  @P1 BRA `(.L_x_4631) ;  /* 0x0000000000101947 */ /* 0x008fea0003800000 */
[----:B------:R-:W-:Y:S05]  /*10e80*/  @!P0 BRA `(.L_x_4631) ;  /* 0x00000000000c8947 */ /* 0x000fea0003800000 */
[----:B------:R-:W3:Y:S04]  /*10e90*/  LDG.E R5, desc[UR36][R2.64] ;  /* 0x0000002402057981 */ /* 0x000ee8000c1e1900 */
[----:B-----5:R-:W3:Y:S02]  /*10ea0*/  LDG.E R0, desc[UR36][R2.64+0x4] ;  /* 0x0000042402007981 */ /* 0x020ee4000c1e1900 */
[----:B---3--:R-:W-:-:S07]  /*10eb0*/  IMAD.IADD R0, R0, 0x1, -R5 ;  /* 0x0000000100007824 */ /* 0x008fce00078e0a05 */
.L_x_4631:
[----:B------:R-:W-:Y:S01]  /*10ec0*/  BSSY B1, `(.L_x_4632) ;  /* 0x000002d000017945 */ /* 0x000fe20003800000 */
[----:B------:R-:W-:Y:S02]  /*10ed0*/  SHF.R.S32.HI R10, RZ, 0x1f, R198 ;  /* 0x0000001fff0a7819 */ /* 0x000fe400000114c6 */
[----:B------:R-:W-:Y:S02]  /*10ee0*/  SEL R13, R199, RZ, !P0 ;  /* 0x000000ffc70d7207 */ /* 0x000fe40004000000 */
[----:B------:R-:W-:Y:S02]  /*10ef0*/  SEL R12, R7, RZ, !P0 ;  /* 0x000000ff070c7207 */ /* 0x000fe40004000000 */
[----:B-----5:R-:W-:Y:S01]  /*10f00*/  SHF.R.S32.HI R11, RZ, 0x1f, R6 ;  /* 0x0000001fff0b7819 */ /* 0x020fe20000011406 */
[----:B------:R-:W-:Y:S06]  /*10f10*/  @P3 BRA `(.L_x_4633) ;  /* 0x00000000009c3947 */ /* 0x000fec0003800000 */
[----:B------:R-:W3:Y:S01]  /*10f20*/  S2R R3, SR_TID.X ;  /* 0x0000000000037919 */ /* 0x000ee20000002100 */
[----:B------:R-:W5:Y:S02]  /*10f30*/  LDC R9, c[0x0][0xbe8] ;  /* 0x0002fa00ff097b82 */ /* 0x000f640000000800 */
[----:B-----5:R-:W-:Y:S01]  /*10f40*/  IMAD R2, R0, R9, RZ ;  /* 0x0000000900027224 */ /* 0x020fe200078e02ff */
[----:B---3--:R-:W-:-:S04]  /*10f50*/  IADD3 R8, R22, -0x80, R3 ;  /* 0xffffff8016087810 */ /* 0x008fc80007ffe003 */
        /* <DEDUP_REMOVED lines=13> */
[----:B0-----:R-:W0:Y:S01]  /*11030*/  @P0 LDC R17, c[0x0][0xbf0] ;  /* 0x0002fc00ff110b82 */ /* 0x001e220000000800 */
[----:B------:R-:W-:-:S04]  /*11040*/  IMAD.WIDE.U32 R2, R13, UR4, R2 ;  /* 0x000000040d027c25 */ /* 0x000fc8000f8e0002 */
[----:B---3--:R-:W-:-:S05]  /*11050*/  @P0 IMAD.HI.U32 R4, R8, R15, RZ ;  /* 0x0000000f08040227 */ /* 0x008fca00078e00ff */
[----:B0-----:R-:W-:Y:S01]  /*11060*/  @P0 SHF.R.U32.HI R5, RZ, R17, R4 ;  /* 0x00000011ff050219 */ /* 0x001fe20000011604 */
        /* <DEDUP_REMOVED lines=18> */
.L_x_4633:
[----:B------:R-:W-:Y:S05]  /*11190*/  BSYNC B1 ;  /* 0x0000000000017941 */ /* 0x000fea0003800000 */
.L_x_4632:
[----:B------:R-:W-:Y:S01]  /*111a0*/  ULDC.64 UR4, c[0x0][0xaa0] ;  /* 0x0002a80000047ab9 */ /* 0x000fe20000000a00 */
[----:B------:R-:W-:Y:S01]  /*111b0*/  IMAD R7, R197, 0x20, R200 ;  /* 0x00000020c5077824 */ /* 0x000fe200078e02c8 */
[----:B------:R-:W-:Y:S01]  /*111c0*/  BSSY B1, `(.L_x_4634) ;  /* 0x000003b000017945 */ /* 0x000fe20003800000 */
[----:B---3--:R-:W-:Y:S02]  /*111d0*/  IMAD R3, R11, UR4, RZ ;  /* 0x000000040b037c24 */ /* 0x008fe4000f8e02ff */
[----:B------:R-:W-:Y:S02]  /*111e0*/  IMAD.IADD R9, R22, 0x1, R7 ;  /* 0x0000000116097824 */ /* 0x000fe400078e0207 */
[C---:B------:R-:W-:Y:S02]  /*111f0*/  IMAD R5, R6.reuse, UR5, R3 ;  /* 0x0000000506057c24 */ /* 0x040fe4000f8e0203 */
[----:B------:R-:W-:Y:S01]  /*11200*/  IMAD.WIDE.U32 R2, R6, UR4, RZ ;  /* 0x0000000406027c25 */ /* 0x000fe2000f8e00ff */
[----:B------:R-:W-:-:S03]  /*11210*/  ULDC.64 UR4, c[0x0][0xae8] ;  /* 0x0002ba0000047ab9 */ /* 0x000fc60000000a00 */
[----:B------:R-:W-:Y:S02]  /*11220*/  IMAD.IADD R3, R3, 0x1, R5 ;  /* 0x0000000103037824 */ /* 0x000fe400078e0205 */
[----:B------:R-:W-:Y:S02]  /*11230*/  IMAD R7, R10, UR4, RZ ;  /* 0x000000040a077c24 */ /* 0x000fe4000f8e02ff */
[----:B--2---:R-:W-:-:S04]  /*11240*/  @P2 IMAD.HI.U32 R4, R9, R14, RZ ;  /* 0x0000000e09042227 */ /* 0x004fc800078e00ff */
[C---:B------:R-:W-:Y:S02]  /*11250*/  IMAD R7, R198.reuse, UR5, R7 ;  /* 0x00000005c6077c24 */ /* 0x040fe4000f8e0207 */
[----:B------:R-:W-:Y:S01]  /*11260*/  IMAD.WIDE.U32 R2, R198, UR4, R2 ;  /* 0x00000004c6027c25 */ /* 0x000fe2000f8e0002 */
[----:B------:R-:W-:-:S03]  /*11270*/  ULDC.64 UR4, c[0x0][0xaf0] ;  /* 0x0002bc0000047ab9 */ /* 0x000fc60000000a00 */
[----:B------:R-:W-:Y:S01]  /*11280*/  IMAD.MOV.U32 R5, RZ, RZ, R9 ;  /* 0x000000ffff057224 */ /* 0x000fe200078e0009 */
[----:B----4-:R-:W-:Y:S01]  /*11290*/  @P2 SHF.R.U32.HI R5, RZ, R25, R4 ;  /* 0x00000019ff052219 */ /* 0x010fe20000011604 */
        /* <DEDUP_REMOVED lines=28> */
[----:B------:R2:W3:Y:S02]  /*11460*/  SHFL.IDX PT, R2, R4, RZ, 0x181f ;  /* 0x00181fff04027589 */ /* 0x0004e400000e0000 */
        /* <DEDUP_REMOVED lines=10> */
[C---:B------:R-:W-:Y:S02]  /*11510*/  @!P2 LEA R2, P6, R196.reuse, R2, 0x1 ;  /* 0x00000002c402a211 */ /* 0x040fe400078c08ff */
[-C--:B------:R-:W-:Y:S01]  /*11520*/  @!P3 LEA.HI.X R9, R195, R0.reuse, R208, 0x1, P5 ;  /* 0x00000000c309b211 */ /* 0x080fe200028f0cd0 */
[----:B------:R3:W-:Y:S01]  /*11530*/  @!P4 ST.E.128 desc[UR36][R6.64], RZ ;  /* 0x000000ff0600c985 */ /* 0x0007e2000c101d24 */
[----:B------:R-:W-:-:S03]  /*11540*/  @!P2 LEA.HI.X R3, R196, R0, R207, 0x1, P6 ;  /* 0x00000000c403a211 */ /* 0x000fc600030f0ccf */
[----:B------:R3:W-:Y:S04]  /*11550*/  @!P3 ST.E.128 desc[UR36][R8.64], RZ ;  /* 0x000000ff0800b985 */ /* 0x0007e8000c101d24 */
[----:B------:R3:W-:Y:S02]  /*11560*/  @!P2 ST.E.128 desc[UR36][R2.64], RZ ;  /* 0x000000ff0200a985 */ /* 0x0007e4000c101d24 */
.L_x_4635:
[----:B------:R-:W-:Y:S05]  /*11570*/  BSYNC B1 ;  /* 0x0000000000017941 */ /* 0x000fea0003800000 */
.L_x_4634:
        /* <DEDUP_REMOVED lines=14> */
[----:B------:R0:W-:Y:S04]  /*11660*/  @!P4 ST.E.128 desc[UR36][R6.64], RZ ;  /* 0x000000ff0600c985 */ /* 0x0001e8000c101d24 */
[----:B------:R0:W-:Y:S04]  /*11670*/  @!P5 ST.E.128 desc[UR36][R8.64], RZ ;  /* 0x000000ff0800d985 */ /* 0x0001e8000c101d24 */
[----:B------:R0:W-:Y:S02]  /*11680*/  @!P6 ST.E.128 desc[UR36][R2.64], RZ ;  /* 0x000000ff0200e985 */ /* 0x0001e4000c101d24 */
.L_x_4637:
[----:B------:R-:W-:Y:S05]  /*11690*/  BSYNC B1 ;  /* 0x0000000000017941 */ /* 0x000fea0003800000 */
.L_x_4636:
        /* <DEDUP_REMOVED lines=11> */
[-C--:B------:R-:W-:Y:S02]  /*11750*/  @!P3 LEA.HI.X R7, R193, R0.reuse, R209, 0x1, P0 ;  /* 0x00000000c107b211 */ /* 0x080fe400000f0cd1 */
[-C--:B------:R-:W-:Y:S02]  /*11760*/  @!P4 LEA.HI.X R9, R195, R0.reuse, R208, 0x1, P1 ;  /* 0x00000000c309c211 */ /* 0x080fe400008f0cd0 */
[----:B------:R-:W-:Y:S01]  /*11770*/  @!P5 LEA.HI.X R3, R196, R0, R207, 0x1, P2 ;  /* 0x00000000c403d211 */ /* 0x000fe200010f0ccf */
[----:B------:R0:W-:Y:S04]  /*11780*/  @!P3 ST.E.128 desc[UR36][R6.64], RZ ;  /* 0x000000ff0600b985 */ /* 0x0001e8000c101d24 */
[----:B------:R0:W-:Y:S04]  /*11790*/  @!P4 ST.E.128 desc[UR36][R8.64], RZ ;  /* 0x000000ff0800c985 */ /* 0x0001e8000c101d24 */
[----:B------:R0:W-:Y:S02]  /*117a0*/  @!P5 ST.E.128 desc[UR36][R2.64], RZ ;  /* 0x000000ff0200d985 */ /* 0x0001e4000c101d24 */
.L_x_4639:
[----:B------:R-:W-:Y:S05]  /*117b0*/  BSYNC B1 ;  /* 0x0000000000017941 */ /* 0x000fea0003800000 */
.L_x_4638:
        /* <DEDUP_REMOVED lines=9> */
[-C--:B0-234-:R-:W-:Y:S02]  /*11850*/  @!P3 LEA R4, P0, R193, R2.reuse, 0x1 ;  /* 0x00000002c104b211 */ /* 0x09dfe400078008ff */
        /* <DEDUP_REMOVED lines=8> */
.L_x_4630:
[----:B------:R-:W-:Y:S05]  /*118e0*/  BSYNC B0 ;  /* 0x0000000000007941 */ /* 0x000fea0003800000 */
.L_x_4621:
[----:B------:R-:W-:Y:S02]  /*118f0*/  ULDC UR4, c[0x0][0xc3c] ;  /* 0x00030f0000047ab9 */ /* 0x000fe40000000800 */
[----:B-1----:R-:W-:-:S13]  /*11900*/  ISETP.GE.AND P0, PT, R43, UR4, PT ;  /* 0x000000042b007c0c */ /* 0x002fda000bf06270 */
[----:B------:R-:W-:Y:S05]  /*11910*/  @!P0 BRA `(.L_x_4640) ;  /* 0xfffffef000f48947 */ /* 0x000fea000383ffff */
[----:B------:R-:W-:Y:S05]  /*11920*/  EXIT ;  /* 0x000000000000794d */ /* 0x000fea0003800000 */
.L_x_4531:
        /* <DEDUP_REMOVED lines=16> */
.L_x_4641:
        /* <DEDUP_REMOVED lines=36> */
[----:B------:R-:W-:Y:S01]  /*11c70*/  IMAD.MOV.U32 R6, RZ, RZ, R3 ;  /* 0x000000ffff067224 */ /* 0x000fe200078e0003 */
[----:B------:R-:W-:Y:S01]  /*11c80*/  UMOV UR4, URZ ;  /* 0x0000003f00047c82 */ /* 0x000fe20008000000 */
[----:B------:R-:W-:-:S05]  /*11c90*/  ULDC UR5, c[0x0][0xc38] ;  /* 0x00030e0000057ab9 */ /* 0x000fca0000000800 */
.L_x_4647:
        /* <DEDUP_REMOVED lines=12> */
.L_x_4646:
[----:B------:R-:W-:Y:S05]  /*11d60*/  BSYNC B0 ;  /* 0x0000000000007941 */ /* 0x000fea0003800000 */
.L_x_4645:
        /* <DEDUP_REMOVED lines=20> */
.L_x_4643:
        /* <DEDUP_REMOVED lines=20> */
.L_x_4648:
        /* <DEDUP_REMOVED lines=56> */
[----:B------:R-:W-:-:S04]  /*12370*/  IMAD R26, R2, R26, R3 ;  /* 0x0000001a021a7224 */ /* 0x000fc800078e0203 */
[----:B------:R-:W-:Y:S01]  /*12380*/  IMAD.IADD R25, R4, 0x1, R25 ;  /* 0x0000000104197824 */ /* 0x000fe200078e0219 */
[----:B------:R-:W-:Y:S06]  /*12390*/  BRA `(.L_x_4649) ;  /* 0x0000000000147947 */ /* 0x000fec0003800000 */
.L_x_4644:
[----:B------:R-:W-:Y:S01]  /*123a0*/  ULDC UR4, c[0x0][0xc3c] ;  /* 0x00030f0000047ab9 */ /* 0x000fe20000000800 */
[----:B------:R-:W-:Y:S02]  /*123b0*/  IMAD.MOV.U32 R25, RZ, RZ, RZ ;  /* 0x000000ffff197224 */ /* 0x000fe400078e00ff */
[----:B------:R-:W-:Y:S02]  /*123c0*/  IMAD.U32 R24, RZ, RZ, UR6 ;  /* 0x00000006ff187e24 */ /* 0x000fe4000f8e00ff */
[----:B------:R-:W-:Y:S02]  /*123d0*/  IMAD.MOV.U32 R26, RZ, RZ, RZ ;  /* 0x000000ffff1a7224 */ /* 0x000fe400078e00ff */
[----:B------:R-:W-:-:S07]  /*123e0*/  IMAD.U32 R27, RZ, RZ, UR4 ;  /* 0x00000004ff1b7e24 */ /* 0x000fce000f8e00ff */
.L_x_4649:
[----:B------:R-:W-:-:S13]  /*123f0*/  ISETP.NE.AND P0, PT, R5, RZ, PT ;  /* 0x000000ff0500720c */ /* 0x000fda0003f05270 */
[----:B------:R-:W0:Y:S01]  /*12400*/  @!P0 S2R R3, SR_CgaCtaId ;  /* 0x0000000000038919 */ /* 0x000e220000008800 */
[----:B------:R-:W-:-:S04]  /*12410*/  @!P0 MOV R2, 0x400 ;  /* 0x0000040000028802 */ /* 0x000fc80000000f00 */
[----:B0-----:R-:W-:-:S05]  /*12420*/  @!P0 LEA R2, R3, R2, 0x18 ;  /* 0x0000000203028211 */ /* 0x001fca00078ec0ff */
[----:B------:R1:W-:Y:S01]  /*12430*/  @!P0 STS.128 [R2+0x308d0], R24 ;  /* 0x0308d01802008388 */ /* 0x0003e20000000c00 */
[----:B------:R-:W-:Y:S06]  /*12440*/  BAR.ARV 0x5, 0x180 ;  /* 0x0146000000007b1d */ /* 0x000fec0000002000 */
.L_x_4642:
[----:B------:R2:W-:Y:S01]  /*12450*/  STL [R1+0x24], RZ ;  /* 0x000024ff01007387 */ /* 0x0005e20000100800 */
[----:B------:R-:W-:Y:S01]  /*12460*/  ULDC UR4, c[0x0][0xc3c] ;  /* 0x00030f0000047ab9 */ /* 0x000fe20000000800 */
[----:B------:R-:W-:Y:S01]  /*12470*/  IMAD.MOV.U32 R28, RZ, RZ, 0x1 ;  /* 0x00000001ff1c7424 */ /* 0x000fe200078e00ff */
[----:B0-----:R-:W-:Y:S01]  /*12480*/  ISETP.GE.AND P0, PT, R27, UR4, PT ;  /* 0x000000041b007c0c */ /* 0x001fe2000bf06270 */
[----:B------:R-:W-:-:S12]  /*12490*/  IMAD.MOV.U32 R23, RZ, RZ, RZ ;  /* 0x000000ffff177224 */ /* 0x000fd800078e00ff */
[----:B--2---:R-:W-:Y:S05]  /*124a0*/  @P0 BRA `(.L_x_4650) ;  /* 0x0000004c004c0947 */ /* 0x004fea0003800000 */
[----:B------:R-:W2:Y:S01]  /*124b0*/  LDL R4, [R1+0x10] ;  /* 0x0000100001047983 */ /* 0x000ea20000100800 */
[----:B------:R-:W0:Y:S01]  /*124c0*/  S2UR UR5, SR_CgaCtaId ;  /* 0x00000000000579c3 */ /* 0x000e220000008800 */
[C---:B------:R-:W-:Y:S01]  /*124d0*/  IMAD.SHL.U32 R32, R0.reuse, 0x8, RZ ;  /* 0x0000000800207824 */ /* 0x040fe200078e00ff */
[----:B------:R-:W-:Y:S01]  /*124e0*/  UMOV UR4, 0x400 ;  /* 0x0000040000047882 */ /* 0x000fe20000000000 */
[----:B-1----:R-:W-:Y:S01]  /*124f0*/  LOP3.LUT R2, R0, 0x7f, RZ, 0xc0, !PT ;  /* 0x0000007f00027812 */ /* 0x002fe200078ec0ff */
[----:B------:R-:W-:Y:S01]  /*12500*/  BSSY B8, `(.L_x_4650) ;  /* 0x00004cd000087945 */ /* 0x000fe20003800000 */
[----:B------:R-:W-:Y:S01]  /*12510*/  IMAD.MOV.U32 R28, RZ, RZ, 0x1 ;  /* 0x00000001ff1c7424 */ /* 0x000fe200078e00ff */
[----:B------:R-:W-:Y:S01]  /*12520*/  LOP3.LUT R3, R32, 0x1f8, RZ, 0xc0, !PT ;  /* 0x000001f820037812 */ /* 0x000fe200078ec0ff */
[----:B------:R-:W-:Y:S01]  /*12530*/  IMAD.MOV.U32 R23, RZ, RZ, RZ ;  /* 0x000000ffff177224 */ /* 0x000fe200078e00ff */
[----:B------:R-:W-:Y:S01]  /*12540*/  SHF.R.U32.HI R2, RZ, 0x3, R2 ;  /* 0x00000003ff027819 */ /* 0x000fe20000011602 */
[----:B------:R-:W-:Y:S01]  /*12550*/  ULDC UR38, c[0x0][0xc] ;  /* 0x0000030000267ab9 */ /* 0x000fe20000000800 */
[----:B------:R-:W-:Y:S01]  /*12560*/  LOP3.LUT R3, R3, 0x38, R0, 0x78, !PT ;  /* 0x0000003803037812 */ /* 0x000fe200078e7800 */
[----:B------:R-:W-:-:S03]  /*12570*/  IMAD.SHL.U32 R0, R0, 0x10, RZ ;  /* 0x0000001000007824 */ /* 0x000fc600078e00ff */
[----:B------:R-:W-:Y:S02]  /*12580*/  LOP3.LUT R36, R3, 0x200, R32, 0xf8, !PT ;  /* 0x0000020003247812 */ /* 0x000fe400078ef820 */
[----:B------:R-:W-:Y:S02]  /*12590*/  LOP3.LUT R32, R32, 0x38, RZ, 0xc0, !PT ;  /* 0x0000003820207812 */ /* 0x000fe400078ec0ff */
[----:B------:R-:W-:Y:S02]  /*125a0*/  LOP3.LUT R0, R2, 0x70, R0, 0xf8, !PT ;  /* 0x0000007002007812 */ /* 0x000fe400078ef800 */
[C---:B------:R-:W-:Y:S02]  /*125b0*/  LOP3.LUT R34, R32.reuse, 0x40, RZ, 0xfc, !PT ;  /* 0x0000004020227812 */ /* 0x040fe400078efcff */
[----:B------:R-:W-:Y:S01]  /*125c0*/  LOP3.LUT R33, R32, 0x80, RZ, 0xfc, !PT ;  /* 0x0000008020217812 */ /* 0x000fe200078efcff */
[----:B0-----:R-:W-:-:S06]  /*125d0*/  ULEA UR4, UR5, UR4, 0x18 ;  /* 0x0000000405047291 */ /* 0x001fcc000f8ec03f */
[----:B------:R-:W-:-:S04]  /*125e0*/  IMAD.U32 R17, RZ, RZ, UR4 ;  /* 0x00000004ff117e24 */ /* 0x000fc8000f8e00ff */
[----:B------:R-:W-:Y:S01]  /*125f0*/  IMAD R37, R36, 0x2, R17 ;  /* 0x0000000224257824 */ /* 0x000fe200078e0211 */
[----:B--2---:R-:W-:-:S05]  /*12600*/  LOP3.LUT R4, R4, 0x2, RZ, 0xfc, !PT ;  /* 0x0000000204047812 */ /* 0x004fca00078efcff */
[----:B------:R0:W-:Y:S04]  /*12610*/  STL [R1+0x28], R4 ;  /* 0x0000280401007387 */ /* 0x0001e80000100800 */
[----:B------:R0:W-:Y:S02]  /*12620*/  STL [R1+0x24], RZ ;  /* 0x000024ff01007387 */ /* 0x0001e40000100800 */
.L_x_4721:
[----:B------:R-:W-:Y:S05]  /*12630*/  YIELD ;  /* 0x0000000000007946 */ /* 0x000fea0003800000 */
[----:B------:R-:W-:Y:S01]  /*12640*/  ULDC.64 UR4, c[0x0][0xa28] ;  /* 0x00028a0000047ab9 */ /* 0x000fe20000000a00 */
[----:B------:R-:W-:Y:S01]  /*12650*/  IMAD.MOV.U32 R19, RZ, RZ, RZ ;  /* 0x000000ffff137224 */ /* 0x000fe200078e00ff */
[----:B------:R-:W-:-:S04]  /*12660*/  ISETP.NE.U32.AND P0, PT, RZ, UR4, PT ;  /* 0x00000004ff007c0c */ /* 0x000fc8000bf05070 */
[----:B------:R-:W-:Y:S01]  /*12670*/  ISETP.NE.AND.EX P0, PT, RZ, UR5, PT, P0 ;  /* 0x00000005ff007c0c */ /* 0x000fe2000bf05300 */
[----:B------:R-:W-:-:S12]  /*12680*/  ULDC.64 UR4, c[0x0][0xa18] ;  /* 0x0002860000047ab9 */ /* 0x000fd80000000a00 */
[----:B-1----:R-:W1:Y:S02]  /*12690*/  @P0 LDC.64 R2, c[0x0][0xa28] ;  /* 0x00028a00ff020b82 */ /* 0x002e640000000a00 */
[----:B-1----:R-:W-:-:S05]  /*126a0*/  @P0 IMAD.WIDE R2, R27, 0x4, R2 ;  /* 0x000000041b020825 */ /* 0x002fca00078e0202 */
[----:B--2---:R1:W2:Y:S01]  /*126b0*/  @P0 LDG.E R19, desc[UR36][R2.64] ;  /* 0x0000002402130981 */ /* 0x0042a2000c1e1900 */
[----:B------:R-:W-:Y:S01]  /*126c0*/  ISETP.NE.U32.AND P0, PT, RZ, UR4, PT ;  /* 0x00000004ff007c0c */ /* 0x000fe2000bf05070 */
[----:B------:R-:W-:Y:S01]  /*126d0*/  IMAD.MOV.U32 R35, RZ, RZ, RZ ;  /* 0x000000ffff237224 */ /* 0x000fe200078e00ff */
[----:B------:R-:W-:Y:S02]  /*126e0*/  LOP3.LUT R16, R16, 0xffffff7f, RZ, 0xc0, !PT ;  /* 0xffffff7f10107812 */ /* 0x000fe400078ec0ff */
[----:B------:R-:W-:Y:S01]  /*126f0*/  ISETP.NE.AND.EX P1, PT, RZ, UR5, PT, P0 ;  /* 0x00000005ff007c0c */ /* 0x000fe2000bf25300 */
[----:B------:R-:W-:Y:S02]  /*12700*/  ULDC.64 UR4, c[0x0][0xa00] ;  /* 0x0002800000047ab9 */ /* 0x000fe40000000a00 */
[----:B------:R-:W-:Y:S01]  /*12710*/  ISETP.NE.U32.AND P0, PT, RZ, UR4, PT ;  /* 0x00000004ff007c0c */ /* 0x000fe2000bf05070 */
[----:B-1----:R-:W1:Y:S03]  /*12720*/  LDC.64 R2, c[0x0][0xa00] ;  /* 0x00028000ff027b82 */ /* 0x002e660000000a00 */
[----:B------:R-:W-:Y:S01]  /*12730*/  ISETP.NE.AND.EX P2, PT, RZ, UR5, PT, P0 ;  /* 0x00000005ff007c0c */ /* 0x000fe2000bf45300 */
[----:B------:R-:W-:-:S05]  /*12740*/  ULDC.64 UR4, c[0x0][0x418] ;  /* 0x0001060000047ab9 */ /* 0x000fca0000000a00 */
[----:B0-----:R-:W0:Y:S07]  /*12750*/  @P1 LDC.64 R4, c[0x0][0xa18] ;  /* 0x00028600ff041b82 */ /* 0x001e2e0000000a00 */
[----:B------:R-:W-:Y:S01]  /*12760*/  @P2 LOP3.LUT R16, R16, 0x80, RZ, 0xfc, !PT ;  /* 0x0000008010102812 */ /* 0x000fe200078efcff */
[----:B-1----:R-:W-:-:S05]  /*12770*/  IMAD.WIDE R2, R27, 0x4, R2 ;  /* 0x000000041b027825 */ /* 0x002fca00078e0202 */
[----:B------:R1:W5:Y:S01]  /*12780*/  @P2 LDG.E R35, desc[UR36][R2.64] ;  /* 0x0000002402232981 */ /* 0x000362000c1e1900 */
[----:B0-----:R-:W-:-:S05]  /*12790*/  @P1 IMAD.WIDE R4, R27, 0x4, R4 ;  /* 0x000000041b041825 */ /* 0x001fca00078e0204 */
        /* <DEDUP_REMOVED lines=13> */
[----:B-1----:R-:W2:Y:S04]  /*12870*/  LDG.E R4, desc[UR36][R2.64] ;  /* 0x0000002402047981 */ /* 0x002ea8000c1e1900 */
[----:B------:R-:W2:Y:S02]  /*12880*/  LDG.E R29, desc[UR36][R2.64+0x4] ;  /* 0x00000424021d7981 */ /* 0x000ea4000c1e1900 */
[----:B--2---:R-:W-:-:S07]  /*12890*/  IMAD.IADD R29, R29, 0x1, -R4 ;  /* 0x000000011d1d7824 */ /* 0x004fce00078e0a04 */
.L_x_4651:
[----:B------:R-:W-:Y:S02]  /*128a0*/  ULDC.64 UR4, c[0x0][0xa20] ;  /* 0x0002880000047ab9 */ /* 0x000fe40000000a00 */
[----:B------:R-:W-:-:S04]  /*128b0*/  ISETP.NE.U32.AND P0, PT, RZ, UR4, PT ;  /* 0x00000004ff007c0c */ /* 0x000fc8000bf05070 */
[----:B------:R-:W-:-:S13]  /*128c0*/  ISETP.NE.AND.EX P0, PT, RZ, UR5, PT, P0 ;  /* 0x00000005ff007c0c */ /* 0x000fda000bf05300 */
[----:B------:R-:W-:Y:S05]  /*128d0*/  @!P0 BRA `(.L_x_4652) ;  /* 0x0000000000108947 */ /* 0x000fea0003800000 */
[----:B-1----:R-:W0:Y:S02]  /*128e0*/  LDC.64 R2, c[0x0][0xa20] ;  /* 0x00028800ff027b82 */ /* 0x002e240000000a00 */
[----:B0-----:R-:W-:-:S05]  /*128f0*/  IMAD.WIDE R2, R27, 0x4, R2 ;  /* 0x000000041b027825 */ /* 0x001fca00078e0202 */
[----:B------:R0:W5:Y:S01]  /*12900*/  LDG.E R0, desc[UR36][R2.64] ;  /* 0x0000002402007981 */ /* 0x000162000c1e1900 */
[----:B------:R-:W-:Y:S05]  /*12910*/  BRA `(.L_x_4653) ;  /* 0x0000000000247947 */ /* 0x000fea0003800000 */
.L_x_4652:
[----:B------:R-:W-:Y:S02]  /*12920*/  ULDC.64 UR4, c[0x0][0xa08] ;  /* 0x0002820000047ab9 */ /* 0x000fe40000000a00 */
[----:B------:R-:W-:-:S04]  /*12930*/  ISETP.NE.U32.AND P0, PT, RZ, UR4, PT ;  /* 0x00000004ff007c0c */ /* 0x000fc8000bf05070 */
[----:B------:R-:W-:-:S13]  /*12940*/  ISETP.NE.AND.EX P0, PT, RZ, UR5, PT, P0 ;  /* 0x00000005ff007c0c */ /* 0x000fda000bf05300 */
[----:B------:R-:W-:Y:S05]  /*12950*/  @!P0 BRA `(.L_x_4653) ;  /* 0x0000000000148947 */ /* 0x000fea0003800000 */
[----:B-1----:R-:W0:Y:S02]  /*12960*/  LDC.64 R2, c[0x0][0xa08] ;  /* 0x00028200ff027b82 */ /* 0x002e240000000a00 */
[----:B0-----:R-:W-:-:S05]  /*12970*/  IMAD.WIDE R2, R27, 0x4, R2 ;  /* 0x000000041b027825 */ /* 0x001fca00078e0202 */
[----:B------:R-:W2:Y:S04]  /*12980*/  LDG.E R0, desc[UR36][R2.64] ;  /* 0x0000002402007981 */ /* 0x000ea8000c1e1900 */
[----:B------:R-:W2:Y:S02]  /*12990*/  LDG.E R5, desc[UR36][R2.64+0x4] ;  /* 0x0000042402057981 */ /* 0x000ea4000c1e1900 */
[----:B--2---:R-:W-:-:S07]  /*129a0*/  IMAD.IADD R0, R5, 0x1, -R0 ;  /* 0x0000000105007824 */ /* 0x004fce00078e0a00 */
.L_x_4653:
[----:B01----:R-:W0:Y:S01]  /*129b0*/  LDC R2, c[0x0][0x448] ;  /* 0x00011200ff027b82 */ /* 0x003e220000000800 */
[----:B-----5:R-:W-:Y:S01]  /*129c0*/  IMAD.IADD R30, R0, 0x1, -R19 ;  /* 0x00000001001e7824 */ /* 0x020fe200078e0a13 */
[----:B------:R-:W-:Y:S01]  /*129d0*/  LOP3.LUT R16, R16, 0xffffffbf, RZ, 0xc0, !PT ;  /* 0xffffffbf10107812 */ /* 0x000fe200078ec0ff */
[----:B------:R-:W-:-:S03]  /*129e0*/  IMAD.SHL.U32 R25, R25, 0x80, RZ ;  /* 0x0000008019197824 */ /* 0x000fc600078e00ff */
        /* <DEDUP_REMOVED lines=25> */
.L_x_4656:
[----:B------:R-:W-:-:S13]  /*12b80*/  ISETP.NE.AND P0, PT, R3, 0x1, PT ;  /* 0x000000010300780c */ /* 0x000fda0003f05270 */
[----:B------:R-:W0:Y:S02]  /*12b90*/  @P0 LDC.64 R4, c[0x0][0x9e8] ;  /* 0x00027a00ff040b82 */ /* 0x000e240000000a00 */
[----:B0-----:R-:W-:-:S05]  /*12ba0*/  @P0 IMAD.HI.U32 R4, R0, R4, RZ ;  /* 0x0000000400040227 */ /* 0x001fca00078e00ff */
[----:B------:R-:W-:-:S07]  /*12bb0*/  @P0 SHF.R.U32.HI R0, RZ, R5, R4 ;  /* 0x00000005ff000219 */ /* 0x000fce0000011604 */
.L_x_4657:
[----:B------:R-:W-:Y:S05]  /*12bc0*/  BSYNC B0 ;  /* 0x0000000000007941 */ /* 0x000fea0003800000 */
.L_x_4655:
[----:B------:R-:W-:-:S05]  /*12bd0*/  IMAD R5, R0, R3, R3 ;  /* 0x0000000300057224 */ /* 0x000fca00078e0203 */
[----:B------:R-:W-:-:S07]  /*12be0*/  VIMNMX R2, R2, R5, PT ;  /* 0x0000000502027248 */ /* 0x000fce0003fe0100 */
.L_x_4654:
[----:B------:R-:W0:Y:S01]  /*12bf0*/  @P2 LDC R4, c[0x0][0x44c] ;  /* 0x00011300ff042b82 */ /* 0x000e220000000800 */
[----:B------:R-:W-:Y:S01]  /*12c00*/  VIADD R2, R2, 0x5f ;  /* 0x0000005f02027836 */ /* 0x000fe20000000000 */
[----:B------:R-:W-:Y:S01]  /*12c10*/  ULDC UR4, c[0x0][0x9dc] ;  /* 0x0002770000047ab9 */ /* 0x000fe20000000800 */
[----:B------:R-:W-:-:S05]  /*12c20*/  IMAD.MOV.U32 R0, RZ, RZ, R25 ;  /* 0x000000ffff007224 */ /* 0x000fca00078e0019 */
[----:B------:R-:W1:Y:S01]  /*12c30*/  @P2 LDC R5, c[0x0][0x450] ;  /* 0x00011400ff052b82 */ /* 0x000e620000000800 */
[----:B0-----:R-:W-:-:S05]  /*12c40*/  @P2 IMAD.HI.U32 R4, R25, R4, RZ ;  /* 0x0000000419042227 */ /* 0x001fca00078e00ff */
[----:B-1----:R-:W-:Y:S01]  /*12c50*/  @P2 SHF.R.U32.HI R0, RZ, R5, R4 ;  /* 0x00000005ff002219 */ /* 0x002fe20000011604 */
[----:B------:R-:W-:-:S04]  /*12c60*/  IMAD.HI R4, R2, 0x2aaaaaab, RZ ;  /* 0x2aaaaaab02047827 */ /* 0x000fc800078e02ff */
[----:B------:R-:W-:Y:S01]  /*12c70*/  VIADD R2, R30, 0x5f ;  /* 0x0000005f1e027836 */ /* 0x000fe20000000000 */
[----:B------:R-:W-:-:S03]  /*12c80*/  SHF.R.U32.HI R5, RZ, 0x1f, R4 ;  /* 0x0000001fff057819 */ /* 0x000fc60000011604 */
[----:B------:R-:W-:Y:S01]  /*12c90*/  IMAD.HI R2, R2, 0x2aaaaaab, RZ ;  /* 0x2aaaaaab02027827 */ /* 0x000fe200078e02ff */
[----:B------:R-:W-:-:S04]  /*12ca0*/  LEA.HI.SX32 R4, R4, R5, 0x1c ;  /* 0x0000000504047211 */ /* 0x000fc800078fe2ff */
[----:B------:R-:W-:-:S04]  /*12cb0*/  SHF.R.U32.HI R5, RZ, 0x1f, R2 ;  /* 0x0000001fff057819 */ /* 0x000fc80000011602 */
[----:B------:R-:W-:Y:S02]  /*12cc0*/  LEA.HI.SX32 R5, R2, R5, 0x1c ;  /* 0x0000000502057211 */ /* 0x000fe400078fe2ff */
[----:B------:R-:W-:Y:S02]  /*12cd0*/  IADD3 R2, R0, R30, -R29 ;  /* 0x0000001e00027210 */ /* 0x000fe40007ffe81d */
[----:B------:R-:W-:-:S03]  /*12ce0*/  VIMNMX R22, R5, R4, PT ;  /* 0x0000000405167248 */ /* 0x000fc60003fe0100 */
[----:B------:R-:W-:Y:S02]  /*12cf0*/  VIADD R0, R2, -UR4 ;  /* 0x8000000402007c36 */ /* 0x000fe40008000000 */
        /* <DEDUP_REMOVED lines=12> */
.L_x_4660:
[----:B------:R-:W-:-:S13]  /*12dc0*/  ISETP.NE.AND P0, PT, R3, 0x1, PT ;  /* 0x000000010300780c */ /* 0x000fda0003f05270 */
[----:B------:R-:W1:Y:S02]  /*12dd0*/  @P0 LDC.64 R4, c[0x0][0x9e8] ;  /* 0x00027a00ff040b82 */ /* 0x000e640000000a00 */
[----:B-1----:R-:W-:-:S05]  /*12de0*/  @P0 IMAD.HI.U32 R4, R2, R4, RZ ;  /* 0x0000000402040227 */ /* 0x002fca00078e00ff */
[----:B------:R-:W-:-:S07]  /*12df0*/  @P0 SHF.R.U32.HI R2, RZ, R5, R4 ;  /* 0x00000005ff020219 */ /* 0x000fce0000011604 */
.L_x_4661:
[----:B------:R-:W-:Y:S05]  /*12e00*/  BSYNC B0 ;  /* 0x0000000000007941 */ /* 0x000fea0003800000 */
.L_x_4659:
[----:B------:R-:W-:-:S05]  /*12e10*/  IMAD R3, R2, R3, RZ ;  /* 0x0000000302037224 */ /* 0x000fca00078e02ff */
[----:B------:R-:W-:-:S07]  /*12e20*/  VIMNMX R0, R0, R3, !PT ;  /* 0x0000000300007248 */ /* 0x000fce0007fe0100 */
.L_x_4658:
[----:B------:R-:W-:Y:S01]  /*12e30*/  IMAD.HI R0, R0, 0x2aaaaaab, RZ ;  /* 0x2aaaaaab00007827 */ /* 0x000fe200078e02ff */
[----:B------:R-:W-:Y:S04]  /*12e40*/  BSSY B7, `(.L_x_4662) ;  /* 0x0000377000077945 */ /* 0x000fe80003800000 */
[----:B------:R-:W-:-:S04]  /*12e50*/  SHF.R.U32.HI R3, RZ, 0x1f, R0 ;  /* 0x0000001fff037819 */ /* 0x000fc80000011600 */
[----:B------:R-:W-:-:S04]  /*12e60*/  LEA.HI.SX32 R3, R0, R3, 0x1c ;  /* 0x0000000300037211 */ /* 0x000fc800078fe2ff */
        /* <DEDUP_REMOVED lines=21> */
.L_x_4663:
        /* <DEDUP_REMOVED lines=9> */
[----:B------:R-:W1:Y:S01]  /*13050*/  LDC.64 R2, c[0x4][R2] ;  /* 0x0100000002027b82 */ /* 0x000e620000000a00 */
        /* <DEDUP_REMOVED lines=9> */
[----:B01----:R-:W-:Y:S05]  /*130f0*/  CALL.ABS.NOINC R2 ;  /* 0x0000000002007343 */ /* 0x003fea0003c00000 */
.L_x_4666:
[----:B------:R-:W-:Y:S05]  /*13100*/  BSYNC B6 ;  /* 0x0000000000067941 */ /* 0x000fea0003800000 */
.L_x_4665:
        /* <DEDUP_REMOVED lines=19> */
[----:B0-2---:R-:W-:Y:S05]  /*13240*/  CALL.ABS.NOINC R2 ;  /* 0x0000000002007343 */ /* 0x005fea0003c00000 */
.L_x_4669:
        /* <DEDUP_REMOVED lines=15> */
.L_x_4668:
[----:B------:R-:W-:Y:S05]  /*13340*/  BSYNC B6 ;  /* 0x0000000000067941 */ /* 0x000fea0003800000 */
.L_x_4667:
[----:B------:R-:W-:Y:S01]  /*13350*/  ULDC.64 UR4, c[0x0][0x9f8] ;  /* 0x00027e0000047ab9 */ /* 0x000fe20000000a00 */
[----:B------:R-:W-:Y:S01]  /*13360*/  IMAD.MOV.U32 R31, RZ, RZ, R27 ;  /* 0x000000ffff1f7224 */ /* 0x000fe200078e001b */
[----:B------:R-:W-:Y:S01]  /*13370*/  ISETP.NE.U32.AND P0, PT, RZ, UR4, PT ;  /* 0x00000004ff007c0c */ /* 0x000fe2000bf05070 */
[----:B------:R-:W1:Y:S01]  /*13380*/  S2R R18, SR_TID.X ;  /* 0x0000000000127919 */ /* 0x000e620000002100 */
[----:B------:R-:W2:Y:S01]  /*13390*/  LDC R6, c[0x0][0x430] ;  /* 0x00010c00ff067b82 */ /* 0x000ea20000000800 */
[----:B0-----:R-:W-:Y:S01]  /*133a0*/  VIADD R22, R22, 0xffffffff ;  /* 0xffffffff16167836 */ /* 0x001fe20000000000 */
[----:B------:R-:W-:Y:S01]  /*133b0*/  ISETP.NE.AND.EX P0, PT, RZ, UR5, PT, P0 ;  /* 0x00000005ff007c0c */ /* 0x000fe2000bf05300 */
[----:B------:R-:W-:-:S12]  /*133c0*/  ULDC UR4, c[0x0][0x2f4] ;  /* 0x0000bd0000047ab9 */ /* 0x000fd80000000800 */
[----:B------:R-:W0:Y:S01]  /*133d0*/  @P0 LDC.64 R2, c[0x0][0x9f8] ;  /* 0x00027e00ff020b82 */ /* 0x000e220000000a00 */
[----:B-1----:R-:W-:-:S04]  /*133e0*/  LOP3.LUT R18, R18, 0x7f, RZ, 0xc0, !PT ;  /* 0x0000007f12127812 */ /* 0x002fc800078ec0ff */
[----:B------:R-:W-:Y:S01]  /*133f0*/  SHF.R.U32.HI R20, RZ, 0x3, R18 ;  /* 0x00000003ff147819 */ /* 0x000fe20000011612 */
[----:B0-----:R-:W-:-:S05]  /*13400*/  @P0 IMAD.WIDE R2, R27, 0x4, R2 ;  /* 0x000000041b020825 */ /* 0x001fca00078e0202 */
[----:B------:R0:W3:Y:S01]  /*13410*/  @P0 LDG.E R31, desc[UR36][R2.64] ;  /* 0x00000024021f0981 */ /* 0x0000e2000c1e1900 */
[----:B--2---:R-:W-:Y:S02]  /*13420*/  ISETP.NE.AND P1, PT, R6, 0x1, PT ;  /* 0x000000010600780c */ /* 0x004fe40003f25270 */
[----:B------:R-:W-:Y:S01]  /*13430*/  LOP3.LUT R16, R16, 0xffffffdf, RZ, 0xc0, !PT ;  /* 0xffffffdf10107812 */ /* 0x000fe200078ec0ff */
[----:B------:R-:W1:Y:S10]  /*13440*/  S2R R18, SR_TID.X ;  /* 0x0000000000127919 */ /* 0x000e740000002100 */
[----:B------:R-:W2:Y:S01]  /*13450*/  @P1 LDC R4, c[0x0][0x434] ;  /* 0x00010d00ff041b82 */ /* 0x000ea20000000800 */
[----:B------:R-:W-:-:S02]  /*13460*/  ISETP.GE.AND P2, PT, R32, UR4, PT ;  /* 0x0000000420007c0c */ /* 0x000fc4000bf46270 */
[----:B------:R-:W-:-:S05]  /*13470*/  @P1 LOP3.LUT R16, R16, 0x20, RZ, 0xfc, !PT ;  /* 0x0000002010101812 */ /* 0x000fca00078efcff */
[----:B------:R-:W4:Y:S01]  /*13480*/  @P1 LDC R0, c[0x0][0x438] ;  /* 0x00010e00ff001b82 */ /* 0x000f220000000800 */
[----:B-1----:R-:W-:-:S05]  /*13490*/  IMAD.SHL.U32 R18, R18, 0x10, RZ ;  /* 0x0000001012127824 */ /* 0x002fca00078e00ff */
[----:B------:R-:W-:-:S05]  /*134a0*/  LOP3.LUT R18, R20, 0x70, R18, 0xf8, !PT ;  /* 0x0000007014127812 */ /* 0x000fca00078ef812 */
[----:B------:R-:W-:-:S05]  /*134b0*/  IMAD R5, R22, 0x60, R18 ;  /* 0x0000006016057824 */ /* 0x000fca00078e0212 */
[C---:B------:R-:W-:Y:S01]  /*134c0*/  ISETP.GE.AND P0, PT, R5.reuse, R30, PT ;  /* 0x0000001e0500720c */ /* 0x040fe20003f06270 */
[----:B------:R-:W-:-:S03]  /*134d0*/  IMAD.IADD R5, R5, 0x1, R19 ;  /* 0x0000000105057824 */ /* 0x000fc600078e0213 */
[----:B------:R-:W-:Y:S01]  /*134e0*/  ISETP.GT.U32.OR P0, PT, R18, 0x5f, P0 ;  /* 0x0000005f1200780c */ /* 0x000fe20000704470 */
[----:B--2---:R-:W-:-:S04]  /*134f0*/  @P1 IMAD.HI.U32 R7, R5, R4, RZ ;  /* 0x0000000405071227 */ /* 0x004fc800078e00ff */
[----:B------:R-:W-:Y:S01]  /*13500*/  IMAD.MOV.U32 R4, RZ, RZ, R5 ;  /* 0x000000ffff047224 */ /* 0x000fe200078e0005 */
[----:B----4-:R-:W-:-:S05]  /*13510*/  @P1 SHF.R.U32.HI R4, RZ, R0, R7 ;  /* 0x00000000ff041219 */ /* 0x010fca0000011607 */
[--C-:B------:R-:W-:Y:S02]  /*13520*/  IMAD.MOV R0, RZ, RZ, -R4.reuse ;  /* 0x000000ffff007224 */ /* 0x100fe400078e0a04 */
[----:B0-----:R-:W0:Y:S02]  /*13530*/  @!P0 LDC.64 R2, c[0x0][0x428] ;  /* 0x00010a00ff028b82 */ /* 0x001e240000000a00 */
[----:B------:R-:W-:Y:S01]  /*13540*/  IMAD R0, R6, R0, R5 ;  /* 0x0000000006007224 */ /* 0x000fe200078e0205 */
[----:B------:R-:W-:Y:S02]  /*13550*/  @!P0 SHF.R.S32.HI R5, RZ, 0x1f, R4 ;  /* 0x0000001fff058819 */ /* 0x000fe40000011404 */
[----:B------:R-:W-:-:S04]  /*13560*/  LOP3.LUT R16, R16, 0xfffffffb, RZ, 0xc0, !PT ;  /* 0xfffffffb10107812 */ /* 0x000fc800078ec0ff */
[----:B------:R-:W-:-:S04]  /*13570*/  @P2 LOP3.LUT R16, R16, 0x4, RZ, 0xfc, !PT ;  /* 0x0000000410102812 */ /* 0x000fc800078efcff */
[----:B------:R-:W-:Y:S01]  /*13580*/  LOP3.LUT R16, R16, 0xfffffffe, RZ, 0xc0, !PT ;  /* 0xfffffffe10107812 */ /* 0x000fe200078ec0ff */
[----:B------:R-:W-:-:S03]  /*13590*/  UMOV UR5, 0xffffffff ;  /* 0xffffffff00057882 */ /* 0x000fc60000000000 */
[----:B------:R-:W-:Y:S02]  /*135a0*/  LOP3.LUT R16, R16, 0xfffffffd, RZ, 0xc0, !PT ;  /* 0xfffffffd10107812 */ /* 0x000fe400078ec0ff */
[----:B---3--:R-:W-:Y:S01]  /*135b0*/  SHF.R.S32.HI R6, RZ, 0x1f, R31 ;  /* 0x0000001fff067819 */ /* 0x008fe2000001141f */
[----:B0-----:R-:W-:-:S04]  /*135c0*/  @!P0 IMAD.WIDE.U32 R4, R31, R2, R4 ;  /* 0x000000021f048225 */ /* 0x001fc800078e0004 */
[----:B------:R0:W-:Y:S02]  /*135d0*/  STL [R1+0xc], R6 ;  /* 0x00000c0601007387 */ /* 0x0001e40000100800 */
[----:B0-----:R-:W-:-:S04]  /*135e0*/  @!P0 IMAD R6, R6, R2, RZ ;  /* 0x0000000206068224 */ /* 0x001fc800078e02ff */
[----:B------:R-:W-:Y:S02]  /*135f0*/  @!P0 IMAD R6, R31, R3, R6 ;  /* 0x000000031f068224 */ /* 0x000fe400078e0206 */
[----:B------:R-:W0:Y:S02]  /*13600*/  @!P0 LDC.64 R2, c[0x0][0x418] ;  /* 0x00010600ff028b82 */ /* 0x000e240000000a00 */
[----:B------:R-:W-:Y:S01]  /*13610*/  @!P0 IMAD.IADD R6, R5, 0x1, R6 ;  /* 0x0000000105068824 */ /* 0x000fe200078e0206 */
[----:B0-----:R-:W-:-:S04]  /*13620*/  @!P0 LEA R2, P1, R4, R2, 0x2 ;  /* 0x0000000204028211 */ /* 0x001fc800078210ff */
[----:B------:R-:W-:Y:S01]  /*13630*/  @!P0 LEA.HI.X R3, R4, R3, R6, 0x2, P1 ;  /* 0x0000000304038211 */ /* 0x000fe200008f1406 */
[----:B------:R-:W-:Y:S01]  /*13640*/  IMAD.MOV.U32 R4, RZ, RZ, RZ ;  /* 0x000000ffff047224 */ /* 0x000fe200078e00ff */
[----:B------:R-:W-:-:S05]  /*13650*/  ISETP.GE.AND P1, PT, R34, UR4, PT ;  /* 0x0000000422007c0c */ /* 0x000fca000bf26270 */
[----:B------:R0:W5:Y:S01]  /*13660*/  @!P0 LDG.E R4, desc[UR36][R2.64] ;  /* 0x0000002402048981 */ /* 0x000162000c1e1900 */
[----:B------:R-:W-:-:S07]  /*13670*/  ISETP.GE.AND P0, PT, R33, UR4, PT ;  /* 0x0000000421007c0c */ /* 0x000fce000bf06270 */
[----:B------:R-:W-:-:S06]  /*13680*/  @P1 LOP3.LUT R16, R16, 0x2, RZ, 0xfc, !PT ;  /* 0x0000000210101812 */ /* 0x000fcc00078efcff */
[----:B------:R-:W-:Y:S01]  /*13690*/  @P0 LOP3.LUT R16, R16, 0x1, RZ, 0xfc, !PT ;  /* 0x0000000110100812 */ /* 0x000fe200078efcff */
[----:B0-----:R-:W-:Y:S06]  /*136a0*/  BRA.DIV UR5, `(.L_x_4670) ;  /* 0x0000004205887947 */ /* 0x001fec000b800000 */
.L_x_4738:
[----:B------:R-:W2:Y:S01]  /*136b0*/  LDL R2, [R1+0x28] ;  /* 0x0000280001027983 */ /* 0x000ea20000100800 */
[----:B------:R-:W-:Y:S02]  /*136c0*/  ISETP.GT.U32.AND P1, PT, R18, 0x5f, PT ;  /* 0x0000005f1200780c */ /* 0x000fe40003f24070 */
[----:B------:R-:W-:Y:S02]  /*136d0*/  LOP3.LUT R16, R16, 0xffffffef, RZ, 0xc0, !PT ;  /* 0xffffffef10107812 */ /* 0x000fe400078ec0ff */
[----:B------:R-:W-:Y:S02]  /*136e0*/  SHF.R.S32.HI R30, RZ, 0x1f, R26 ;  /* 0x0000001fff1e7819 */ /* 0x000fe4000001141a */
[----:B------:R-:W-:-:S07]  /*136f0*/  LOP3.LUT R16, R16, 0xfffffff7, RZ, 0xc0, !PT ;  /* 0xfffffff710107812 */ /* 0x000fce00078ec0ff */
[----:B------:R-:W-:Y:S02]  /*13700*/  @P1 LOP3.LUT R16, R16, 0x8, RZ, 0xfc, !PT ;  /* 0x0000000810101812 */ /* 0x000fe400078efcff */
[----:B--2---:R-:W-:-:S13]  /*13710*/  ISETP.NE.AND P0, PT, R2, 0x3, PT ;  /* 0x000000030200780c */ /* 0x004fda0003f05270 */
[----:B------:R-:W-:Y:S01]  /*13720*/  @P0 LOP3.LUT R16, R16, 0x10, RZ, 0xfc, !PT ;  /* 0x0000001010100812 */ /* 0x000fe200078efcff */
[----:B------:R-:W-:Y:S06]  /*13730*/  @!P0 BRA `(.L_x_4671) ;  /* 0x0000000000048947 */ /* 0x000fec0003800000 */
[----:B------:R-:W-:Y:S01]  /*13740*/  BPT.TRAP 0x1 ;  /* 0x000000040000795c */ /* 0x000fe20000300000 */
.L_x_4671:
[----:B------:R-:W-:Y:S01]  /*13750*/  SHF.R.S32.HI R5, RZ, 0x1f, R0 ;  /* 0x0000001fff057819 */ /* 0x000fe20000011400 */
[----:B------:R-:W-:Y:S01]  /*13760*/  ULDC.64 UR4, c[0x0][0x328] ;  /* 0x0000ca0000047ab9 */ /* 0x000fe20000000a00 */
[----:B------:R-:W-:Y:S03]  /*13770*/  BSSY B0, `(.L_x_4672) ;  /* 0x0000017000007945 */ /* 0x000fe60003800000 */
        /* <DEDUP_REMOVED lines=22> */
.L_x_4739:
[----:B------:R-:W-:Y:S05]  /*138e0*/  BSYNC B0 ;  /* 0x0000000000007941 */ /* 0x000fea0003800000 */
.L_x_4672:
[----:B------:R-:W2:Y:S01]  /*138f0*/  LDL R9, [R1] ;  /* 0x0000000001097983 */ /* 0x000ea20000100800 */
[----:B------:R-:W-:Y:S01]  /*13900*/  ULDC.64 UR4, c[0x0][0x300] ;  /* 0x0000c00000047ab9 */ /* 0x000fe20000000a00 */
[----:B------:R-:W-:Y:S01]  /*13910*/  LOP3.LUT P4, RZ, R16, 0x4, RZ, 0xc0, !PT ;  /* 0x0000000410ff7812 */ /* 0x000fe2000788c0ff */
[----:B------:R-:W-:Y:S01]  /*13920*/  IMAD R5, R5, UR4, RZ ;  /* 0x0000000405057c24 */ /* 0x000fe2000f8e02ff */
[----:B------:R-:W1:Y:S01]  /*13930*/  S2R R8, SR_TID.X ;  /* 0x0000000000087919 */ /* 0x000e620000002100 */
[----:B0-----:R-:W-:Y:S01]  /*13940*/  IMAD.WIDE.U32 R2, R0, UR4, RZ ;  /* 0x0000000400027c25 */ /* 0x001fe2000f8e00ff */
        /* <DEDUP_REMOVED lines=14> */
[----:B------:R-:W-:Y:S01]  /*13a30*/  IMAD R5, R23, 0x4800, R36 ;  /* 0x0000480017057824 */ /* 0x000fe200078e0224 */
[----:B------:R-:W-:Y:S01]  /*13a40*/  LEA R4, P0, R2, UR4, 0x1 ;  /* 0x0000000402047c11 */ /* 0x000fe2000f8008ff */
[----:B------:R-:W-:Y:S01]  /*13a50*/  IMAD.IADD R0, R3, 0x1, R0 ;  /* 0x0000000103007824 */ /* 0x000fe200078e0200 */
[----:B------:R-:W-:Y:S01]  /*13a60*/  UMOV UR4, 0xffffffff ;  /* 0xffffffff00047882 */ /* 0x000fe20000000000 */
[----:B-1----:R-:W-:-:S03]  /*13a70*/  LOP3.LUT R8, R8, 0x7f, RZ, 0xc0, !PT ;  /* 0x0000007f08087812 */ /* 0x002fc600078ec0ff */
        /* <DEDUP_REMOVED lines=68> */
.L_x_4753:
        /* <DEDUP_REMOVED lines=12> */
.L_x_4675:
        /* <DEDUP_REMOVED lines=11> */
.L_x_4676:
[----:B------:R2:W-:Y:S02]  /*14030*/  SYNCS.ARRIVE.TRANS64.A1T0 RZ, [R7+URZ+0x30830], RZ ;  /* 0x030830ff07ff79a7 */ /* 0x0005e4000810003f */
[----:B------:R-:W-:Y:S05]  /*14040*/  WARPSYNC.ALL ;  /* 0x0000000000007948 */ /* 0x000fea0003800000 */
[----:B------:R-:W-:Y:S01]  /*14050*/  ULDC.64 UR4, c[0x0][0x298] ;  /* 0x0000a60000047ab9 */ /* 0x000fe20000000a00 */
[----:B-1----:R-:W-:Y:S01]  /*14060*/  VIADD R2, R17, 0x12400 ;  /* 0x0001240011027836 */ /* 0x002fe20000000000 */
[----:B------:R-:W-:Y:S01]  /*14070*/  SHF.R.S32.HI R0, RZ, 0x1f, R35 ;  /* 0x0000001fff007819 */ /* 0x000fe20000011423 */
[----:B0-----:R-:W-:Y:S01]  /*14080*/  IMAD.WIDE.U32 R4, R35, UR4, RZ ;  /* 0x0000000423047c25 */ /* 0x001fe2000f8e00ff */
        /* <DEDUP_REMOVED lines=12> */
[----:B0-----:R-:W-:Y:S02]  /*14150*/  IMAD.U32 R4, RZ, RZ, UR6 ;  /* 0x00000006ff047e24 */ /* 0x001fe4000f8e00ff */
[----:B------:R-:W0:Y:S01]  /*14160*/  LDC.64 R2, c[0x4][R2] ;  /* 0x0100000002027b82 */ /* 0x000e220000000a00 */
[----:B------:R-:W-:Y:S02]  /*14170*/  IMAD.U32 R5, RZ, RZ, UR7 ;  /* 0x00000007ff057e24 */ /* 0x000fe4000f8e00ff */
[----:B------:R-:W-:Y:S02]  /*14180*/  IMAD.U32 R6, RZ, RZ, UR8 ;  /* 0x00000008ff067e24 */ /* 0x000fe4000f8e00ff */
[----:B--2---:R-:W-:-:S02]  /*14190*/  IMAD.U32 R7, RZ, RZ, UR9 ;  /* 0x00000009ff077e24 */ /* 0x004fc4000f8e00ff */
[----:B------:R-:W-:Y:S02]  /*141a0*/  IMAD.U32 R10, RZ, RZ, UR4 ;  /* 0x00000004ff0a7e24 */ /* 0x000fe4000f8e00ff */
[----:B------:R-:W-:Y:S02]  /*141b0*/  IMAD.U32 R11, RZ, RZ, UR5 ;  /* 0x00000005ff0b7e24 */ /* 0x000fe4000f8e00ff */
[----:B------:R-:W-:Y:S02]  /*141c0*/  IMAD.MOV.U32 R8, RZ, RZ, 0x70 ;  /* 0x00000070ff087424 */ /* 0x000fe400078e00ff */
[----:B------:R-:W-:Y:S02]  /*141d0*/  IMAD.MOV.U32 R12, RZ, RZ, 0x1 ;  /* 0x00000001ff0c7424 */ /* 0x000fe400078e00ff */
[----:B------:R-:W-:-:S07]  /*141e0*/  IMAD.MOV.U32 R13, RZ, RZ, RZ ;  /* 0x000000ffff0d7224 */ /* 0x000fce00078e00ff */
[----:B------:R-:W-:-:S07]  /*141f0*/  LEPC R20, `(.L_x_4678) ;  /* 0x000000001014794e */ /* 0x000fce0000000000 */
[----:B0-----:R-:W-:Y:S05]  /*14200*/  CALL.ABS.NOINC R2 ;  /* 0x0000000002007343 */ /* 0x001fea0003c00000 */
.L_x_4678:
[----:B------:R-:W-:Y:S05]  /*14210*/  BSYNC B6 ;  /* 0x0000000000067941 */ /* 0x000fea0003800000 */
.L_x_4677:
[----:B------:R-:W3:Y:S01]  /*14220*/  LDL.LU.64 R20, [R1+0x18] ;  /* 0x0000180001147983 */ /* 0x000ee20000300a00 */
[----:B------:R-:W-:Y:S01]  /*14230*/  ULDC.64 UR4, c[0x0][0x2d8] ;  /* 0x0000b60000047ab9 */ /* 0x000fe20000000a00 */
[----:B------:R-:W-:Y:S01]  /*14240*/  LOP3.LUT P6, RZ, R16, 0x80, RZ, 0xc0, !PT ;  /* 0x0000008010ff7812 */ /* 0x000fe200078cc0ff */
[----:B------:R-:W-:Y:S01]  /*14250*/  IMAD R0, R30, UR4, RZ ;  /* 0x000000041e007c24 */ /* 0x000fe2000f8e02ff */
[----:B0-----:R-:W-:Y:S01]  /*14260*/  SHF.R.S32.HI R4, RZ, 0x1f, R27 ;  /* 0x0000001fff047819 */ /* 0x001fe2000001141b */
[----:B------:R-:W-:Y:S02]  /*14270*/  IMAD.MOV.U32 R3, RZ, RZ, R35 ;  /* 0x000000ffff037224 */ /* 0x000fe400078e0023 */
[----:B------:R-:W-:Y:S01]  /*14280*/  IMAD R5, R26, UR5, R0 ;  /* 0x000000051a057c24 */ /* 0x000fe2000f8e0200 */
[----:B------:R-:W-:Y:S02]  /*14290*/  SEL R4, R4, RZ, !P6 ;  /* 0x000000ff04047207 */ /* 0x000fe40007000000 */
[----:B------:R-:W-:Y:S01]  /*142a0*/  SEL R0, R27, RZ, !P6 ;  /* 0x000000ff1b007207 */ /* 0x000fe20007000000 */
[----:B---3--:R-:W-:Y:S01]  /*142b0*/  IMAD.MOV.U32 R2, RZ, RZ, R20 ;  /* 0x000000ffff027224 */ /* 0x008fe200078e0014 */
[----:B------:R-:W0:Y:S01]  /*142c0*/  LDC R21, c[0x0][0x448] ;  /* 0x00011200ff157b82 */ /* 0x000e220000000800 */
[----:B------:R-:W1:Y:S02]  /*142d0*/  S2R R20, SR_TID.X ;  /* 0x0000000000147919 */ /* 0x000e640000002100 */
        /* <DEDUP_REMOVED lines=8> */
[----:B0-----:R-:W-:Y:S02]  /*14360*/  ISETP.NE.AND P6, PT, R21, 0x1, PT ;  /* 0x000000011500780c */ /* 0x001fe40003fc5270 */
[----:B-1----:R-:W-:-:S04]  /*14370*/  LOP3.LUT R20, R20, 0x7f, RZ, 0xc0, !PT ;  /* 0x0000007f14147812 */ /* 0x002fc800078ec0ff */
[----:B------:R-:W-:-:S07]  /*14380*/  SHF.R.U32.HI R21, RZ, 0x3, R20 ;  /* 0x00000003ff157819 */ /* 0x000fce0000011614 */
[----:B------:R-:W0:Y:S01]  /*14390*/  @P6 LDC R6, c[0x0][0x44c] ;  /* 0x00011300ff066b82 */ /* 0x000e220000000800 */
[----:B------:R-:W1:Y:S07]  /*143a0*/  S2R R20, SR_TID.X ;  /* 0x0000000000147919 */ /* 0x000e6e0000002100 */
[----:B------:R-:W3:Y:S01]  /*143b0*/  @P6 LDC R5, c[0x0][0x450] ;  /* 0x00011400ff056b82 */ /* 0x000ee20000000800 */
[----:B-1----:R-:W-:-:S05]  /*143c0*/  IMAD.SHL.U32 R20, R20, 0x10, RZ ;  /* 0x0000001014147824 */ /* 0x002fca00078e00ff */
[----:B------:R-:W-:-:S05]  /*143d0*/  LOP3.LUT R20, R21, 0x70, R20, 0xf8, !PT ;  /* 0x0000007015147812 */ /* 0x000fca00078ef814 */
[----:B------:R-:W-:Y:S02]  /*143e0*/  IMAD.IADD R0, R20, 0x1, R25 ;  /* 0x0000000114007824 */ /* 0x000fe400078e0219 */
[----:B------:R-:W1:Y:S02]  /*143f0*/  S2R R20, SR_TID.X ;  /* 0x0000000000147919 */ /* 0x000e640000002100 */
[----:B0-----:R-:W-:-:S04]  /*14400*/  @P6 IMAD.HI.U32 R6, R0, R6, RZ ;  /* 0x0000000600066227 */ /* 0x001fc800078e00ff */
[----:B------:R-:W-:Y:S01]  /*14410*/  IMAD.MOV.U32 R4, RZ, RZ, R0 ;  /* 0x000000ffff047224 */ /* 0x000fe200078e0000 */
[----:B---3--:R-:W-:Y:S02]  /*14420*/  @P6 SHF.R.U32.HI R4, RZ, R5, R6 ;  /* 0x00000005ff046219 */ /* 0x008fe40000011606 */
[----:B------:R-:W0:Y:S03]  /*14430*/  LDC R6, c[0x0][0x448] ;  /* 0x00011200ff067b82 */ /* 0x000e260000000800 */
[----:B------:R-:W-:Y:S02]  /*14440*/  IMAD.MOV R5, RZ, RZ, -R4 ;  /* 0x000000ffff057224 */ /* 0x000fe400078e0a04 */
[----:B------:R-:W-:Y:S01]  /*14450*/  IMAD.WIDE.U32 R2, R4, UR4, R2 ;  /* 0x0000000404027c25 */ /* 0x000fe2000f8e0002 */
[----:B-1----:R-:W-:-:S03]  /*14460*/  LOP3.LUT R20, R20, 0x7f, RZ, 0xc0, !PT ;  /* 0x0000007f14147812 */ /* 0x002fc600078ec0ff */
[----:B0-----:R-:W-:Y:S01]  /*14470*/  IMAD R0, R6, R5, R0 ;  /* 0x0000000506007224 */ /* 0x001fe200078e0200 */
[----:B------:R-:W-:Y:S02]  /*14480*/  SHF.R.S32.HI R5, RZ, 0x1f, R4 ;  /* 0x0000001fff057819 */ /* 0x000fe40000011404 */
[----:B--2---:R-:W-:-:S03]  /*14490*/  SHF.R.U32.HI R7, RZ, 0x3, R20 ;  /* 0x00000003ff077819 */ /* 0x004fc60000011614 */
        /* <DEDUP_REMOVED lines=47> */
[----:B------:R-:W-:Y:S01]  /*14790*/  @!P1 IMAD.MOV.U32 R2, RZ, RZ, R5 ;  /* 0x000000ffff029224 */ /* 0x000fe200078e0005 */
[----:B------:R-:W-:Y:S01]  /*147a0*/  IADD3 R5, R25, 0x30, RZ ;  /* 0x0000003019057810 */ /* 0x000fe20007ffe0ff */
[----:B------:R-:W-:-:S05]  /*147b0*/  @!P1 IMAD.MOV.U32 R3, RZ, RZ, R6 ;  /* 0x000000ffff039224 */ /* 0x000fca00078e0006 */
        /* <DEDUP_REMOVED lines=38> */
[----:B------:R-:W1:Y:S04]  /*14a20*/  SHFL.IDX PT, R2, R4, 0x6, 0x181f ;  /* 0x00d81f0004027f89 */ /* 0x000e6800000e0000 */
[----:B------:R-:W2:Y:S02]  /*14a30*/  SHFL.IDX PT, R4, R4, 0x7, 0x181f ;  /* 0x00f81f0004047f89 */ /* 0x000ea400000e0000 */
[----:B0-----:R-:W-:-:S05]  /*14a40*/  @!P1 LEA R5, P4, R32, R3, 0x1 ;  /* 0x0000000320059211 */ /* 0x001fca00078808ff */
[----:B-1----:R-:W-:Y:S02]  /*14a50*/  @!P1 IMAD.X R6, RZ, RZ, R2, P4 ;  /* 0x000000ffff069224 */ /* 0x002fe400020e0602 */
[----:B------:R-:W-:Y:S02]  /*14a60*/  @!P1 IMAD.MOV.U32 R2, RZ, RZ, R5 ;  /* 0x000000ffff029224 */ /* 0x000fe400078e0005 */
[----:B------:R-:W-:-:S05]  /*14a70*/  @!P1 IMAD.MOV.U32 R3, RZ, RZ, R6 ;  /* 0x000000ffff039224 */ /* 0x000fca00078e0006 */
[----:B------:R0:W-:Y:S04]  /*14a80*/  @!P1 LDGSTS.E.BYPASS.LTC128B.128 [R37+0x15400], desc[UR36][R2.64], !P3 ;  /* 0x1540000002259fae */ /* 0x0001e8000d901d64 */
[----:B------:R0:W-:Y:S04]  /*14a90*/  @!P1 LDGSTS.E.BYPASS.LTC128B.128 [R37+0x19400], desc[UR36][R2.64+0x80], !P2 ;  /* 0x1940008002259fae */ /* 0x0001e8000d101d64 */
[----:B--2---:R0:W-:Y:S02]  /*14aa0*/  @!P1 LDGSTS.E.BYPASS.LTC128B.128 [R37+0x1d400], desc[UR36][R2.64+0x100], !P0 ;  /* 0x1d40010002259fae */ /* 0x0041e4000c101d64 */
.L_x_4770:
        /* <DEDUP_REMOVED lines=11> */
[----:B------:R1:W-:Y:S02]  /*14b60*/  LDGSTS.E.BYPASS.LTC128B.128 [R37+0x1dc00], desc[UR36][R2.64+0x100], !P0 ;  /* 0x1dc0010002257fae */ /* 0x0003e4000c101d64 */
.L_x_4681:
[----:B------:R-:W-:Y:S05]  /*14b70*/  BSYNC B0 ;  /* 0x0000000000007941 */ /* 0x000fea0003800000 */
.L_x_4680:
[----:B------:R-:W-:Y:S01]  /*14b80*/  NOP ;  /* 0x0000000000007918 */ /* 0x000fe20000000000 */
[----:B------:R-:W-:-:S13]  /*14b90*/  PLOP3.LUT P0, PT, PT, PT, PT, 0x80, 0x0 ;  /* 0x000000000000781c */ /* 0x000fda0003f0f070 */
.L_x_4682:
        /* <DEDUP_REMOVED lines=20> */
.L_x_4771:
[----:B------:R-:W-:Y:S05]  /*14ce0*/  BSYNC B0 ;  /* 0x0000000000007941 */ /* 0x000fea0003800000 */
.L_x_4683:
[----:B------:R-:W2:Y:S01]  /*14cf0*/  LDL R2, [R1+0x8] ;  /* 0x0000080001027983 */ /* 0x000ea20000100800 */
[----:B------:R-:W-:Y:S01]  /*14d00*/  BSSY B0, `(.L_x_4685) ;  /* 0x000010d000007945 */ /* 0x000fe20003800000 */
[----:B--2---:R-:W-:-:S13]  /*14d10*/  ISETP.GE.AND P0, PT, R6, R2, PT ;  /* 0x000000020600720c */ /* 0x004fda0003f06270 */
[----:B------:R-:W-:Y:S05]  /*14d20*/  @!P0 BRA `(.L_x_4686) ;  /* 0x0000001000288947 */ /* 0x000fea0003800000 */
[----:B------:R-:W-:Y:S01]  /*14d30*/  ULDC UR4, c[0x0][0x2f4] ;  /* 0x0000bd0000047ab9 */ /* 0x000fe20000000800 */
[----:B------:R-:W-:Y:S01]  /*14d40*/  IMAD.MOV.U32 R20, RZ, RZ, R28 ;  /* 0x000000ffff147224 */ /* 0x000fe200078e001c */
[----:B------:R-:W-:Y:S01]  /*14d50*/  ISETP.GE.AND P3, PT, R32, UR4, PT ;  /* 0x0000000420007c0c */ /* 0x000fe2000bf66270 */
[----:B------:R-:W-:Y:S01]  /*14d60*/  IMAD.MOV.U32 R10, RZ, RZ, R23 ;  /* 0x000000ffff0a7224 */ /* 0x000fe200078e0017 */
[----:B------:R-:W-:Y:S01]  /*14d70*/  ISETP.GE.AND P2, PT, R34, UR4, PT ;  /* 0x0000000422007c0c */ /* 0x000fe2000bf46270 */
[----:B------:R-:W-:Y:S01]  /*14d80*/  IMAD.MOV.U32 R29, RZ, RZ, R22 ;  /* 0x000000ffff1d7224 */ /* 0x000fe200078e0016 */
[----:B------:R-:W-:-:S13]  /*14d90*/  ISETP.GE.AND P1, PT, R33, UR4, PT ;  /* 0x0000000421007c0c */ /* 0x000fda000bf26270 */
.L_x_4699:
[----:B------:R-:W2:Y:S01]  /*14da0*/  LDL R4, [R1+0x4] ;  /* 0x0000040001047983 */ /* 0x000ea20000100800 */
[----:B0-----:R-:W0:Y:S03]  /*14db0*/  LDC R0, c[0x0][0x430] ;  /* 0x00010c00ff007b82 */ /* 0x001e260000000800 */
[----:B------:R-:W3:Y:S01]  /*14dc0*/  LDL R7, [R1+0xc] ;  /* 0x00000c0001077983 */ /* 0x000ee20000100800 */
[----:B------:R-:W1:Y:S03]  /*14dd0*/  S2R R2, SR_TID.X ;  /* 0x0000000000027919 */ /* 0x000e660000002100 */
[----:B------:R-:W4:Y:S01]  /*14de0*/  LDL R8, [R1+0x28] ;  /* 0x0000280001087983 */ /* 0x000f220000100800 */
[----:B0-----:R-:W-:Y:S02]  /*14df0*/  ISETP.NE.AND P0, PT, R0, 0x1, PT ;  /* 0x000000010000780c */ /* 0x001fe40003f05270 */
[----:B------:R-:W0:Y:S11]  /*14e00*/  S2R R0, SR_TID.X ;  /* 0x0000000000007919 */ /* 0x000e360000002100 */
[----:B------:R-:W2:Y:S01]  /*14e10*/  @P0 LDC R3, c[0x0][0x438] ;  /* 0x00010e00ff030b82 */ /* 0x000ea20000000800 */
[----:B-1----:R-:W-:-:S04]  /*14e20*/  LOP3.LUT R2, R2, 0x7f, RZ, 0xc0, !PT ;  /* 0x0000007f02027812 */ /* 0x002fc800078ec0ff */
[----:B------:R-:W-:Y:S01]  /*14e30*/  SHF.R.U32.HI R2, RZ, 0x3, R2 ;  /* 0x00000003ff027819 */ /* 0x000fe20000011602 */
[----:B0-----:R-:W-:-:S05]  /*14e40*/  IMAD.SHL.U32 R0, R0, 0x10, RZ ;  /* 0x0000001000007824 */ /* 0x001fca00078e00ff */
[----:B------:R-:W-:Y:S02]  /*14e50*/  LOP3.LUT R0, R2, 0x70, R0, 0xf8, !PT ;  /* 0x0000007002007812 */ /* 0x000fe400078ef800 */
[----:B------:R-:W0:Y:S02]  /*14e60*/  @P0 LDC R2, c[0x0][0x434] ;  /* 0x00010d00ff020b82 */ /* 0x000e240000000800 */
[----:B------:R-:W-:Y:S01]  /*14e70*/  ISETP.GT.U32.AND P5, PT, R0, 0x5f, PT ;  /* 0x0000005f0000780c */ /* 0x000fe20003fa4070 */
[----:B------:R-:W-:Y:S05]  /*14e80*/  YIELD ;  /* 0x0000000000007946 */ /* 0x000fea0003800000 */
[----:B------:R-:W-:Y:S01]  /*14e90*/  ULDC UR4, c[0x0][0x430] ;  /* 0x00010c0000047ab9 */ /* 0x000fe20000000800 */
[----:B--2---:R-:W-:-:S06]  /*14ea0*/  IMAD R9, R6, 0x60, R4 ;  /* 0x0000006006097824 */ /* 0x004fcc00078e0204 */
[----:B------:R-:W1:Y:S01]  /*14eb0*/  @!P5 LDC.64 R4, c[0x0][0x428] ;  /* 0x00010a00ff04db82 */ /* 0x000e620000000a00 */
[----:B------:R-:W-:-:S04]  /*14ec0*/  IMAD.IADD R9, R0, 0x1, R9 ;  /* 0x0000000100097824 */ /* 0x000fc800078e0209 */
[----:B0-----:R-:W-:-:S04]  /*14ed0*/  @P0 IMAD.HI.U32 R2, R9, R2, RZ ;  /* 0x0000000209020227 */ /* 0x001fc800078e00ff */
[----:B------:R-:W-:Y:S01]  /*14ee0*/  IMAD.MOV.U32 R0, RZ, RZ, R9 ;  /* 0x000000ffff007224 */ /* 0x000fe200078e0009 */
[----:B------:R-:W-:-:S04]  /*14ef0*/  @P0 SHF.R.U32.HI R0, RZ, R3, R2 ;  /* 0x00000003ff000219 */ /* 0x000fc80000011602 */
[--C-:B------:R-:W-:Y:S01]  /*14f00*/  @!P5 SHF.R.S32.HI R3, RZ, 0x1f, R0.reuse ;  /* 0x0000001fff03d819 */ /* 0x100fe20000011400 */
[----:B------:R-:W-:-:S04]  /*14f10*/  @!P5 IMAD.MOV.U32 R2, RZ, RZ, R0 ;  /* 0x000000ffff02d224 */ /* 0x000fc800078e0000 */
[----:B-1----:R-:W-:-:S04]  /*14f20*/  @!P5 IMAD.WIDE.U32 R2, R31, R4, R2 ;  /* 0x000000041f02d225 */ /* 0x002fc800078e0002 */
[----:B---3--:R-:W-:-:S04]  /*14f30*/  @!P5 IMAD R4, R7, R4, RZ ;  /* 0x000000040704d224 */ /* 0x008fc800078e02ff */
[----:B------:R-:W-:Y:S02]  /*14f40*/  @!P5 IMAD R7, R31, R5, R4 ;  /* 0x000000051f07d224 */ /* 0x000fe400078e0204 */
[----:B------:R-:W0:Y:S01]  /*14f50*/  @!P5 LDC.64 R4, c[0x0][0x418] ;  /* 0x00010600ff04db82 */ /* 0x000e220000000a00 */
[----:B------:R-:W-:Y:S02]  /*14f60*/  IMAD.MOV R0, RZ, RZ, -R0 ;  /* 0x000000ffff007224 */ /* 0x000fe400078e0a00 */
[----:B------:R-:W-:Y:S02]  /*14f70*/  @!P5 IMAD.IADD R3, R7, 0x1, R3 ;  /* 0x000000010703d824 */ /* 0x000fe400078e0203 */
[----:B------:R-:W-:Y:S02]  /*14f80*/  IMAD R9, R0, UR4, R9 ;  /* 0x0000000400097c24 */ /* 0x000fe4000f8e0209 */
[----:B------:R-:W-:Y:S01]  /*14f90*/  IMAD.MOV.U32 R0, RZ, RZ, RZ ;  /* 0x000000ffff007224 */ /* 0x000fe200078e00ff */
[----:B0-----:R-:W-:-:S04]  /*14fa0*/  @!P5 LEA R4, P0, R2, R4, 0x2 ;  /* 0x000000040204d211 */ /* 0x001fc800078010ff */
[----:B------:R-:W-:-:S05]  /*14fb0*/  @!P5 LEA.HI.X R5, R2, R5, R3, 0x2, P0 ;  /* 0x000000050205d211 */ /* 0x000fca00000f1403 */
[----:B------:R0:W5:Y:S01]  /*14fc0*/  @!P5 LDG.E R0, desc[UR36][R4.64] ;  /* 0x000000240400d981 */ /* 0x000162000c1e1900 */
[----:B----4-:R-:W-:Y:S01]  /*14fd0*/  ISETP.NE.AND P4, PT, R8, 0x3, PT ;  /* 0x000000030800780c */ /* 0x010fe20003f85270 */
        /* <DEDUP_REMOVED lines=8> */
.L_x_4687:
[----:B------:R-:W-:Y:S01]  /*15060*/  IMAD R7, R23, 0x8, R17 ;  /* 0x0000000817077824 */ /* 0x000fe200078e0211 */
[----:B------:R-:W-:Y:S01]  /*15070*/  SHF.L.U32 R2, R28, 0x1f, RZ ;  /* 0x0000001f1c027819 */ /* 0x000fe200000006ff */
[----:B------:R-:W-:Y:S03]  /*15080*/  BSSY B1, `(.L_x_4688) ;  /* 0x0000003000017945 */ /* 0x000fe60003800000 */
[----:B------:R-:W0:Y:S02]  /*15090*/  SYNCS.PHASECHK.TRANS64.TRYWAIT P0, [R7+URZ+0x30840], R2 ;  /* 0x03084002070075a7 */ /* 0x000e24000800017f */
[----:B0-----:R-:W-:Y:S05]  /*150a0*/  @!P0 BRA `(.L_x_4689) ;  /* 0x0000003c00448947 */ /* 0x001fea0003800000 */
.L_x_4772:
[----:B------:R-:W-:Y:S05]  /*150b0*/  BSYNC B1 ;  /* 0x0000000000017941 */ /* 0x000fea0003800000 */
.L_x_4688:
        /* <DEDUP_REMOVED lines=31> */
[----:B0-----:R-:W-:-:S05]  /*152b0*/  IADD3 R2, P0, R2, R4, RZ ;  /* 0x0000000402027210 */ /* 0x001fca0007f1e0ff */
[----:B-1----:R-:W-:-:S05]  /*152c0*/  IMAD.X R3, RZ, RZ, R3, P0 ;  /* 0x000000ffff037224 */ /* 0x002fca00000e0603 */
        /* <DEDUP_REMOVED lines=32> */
.L_x_4786:
        /* <DEDUP_REMOVED lines=11> */
.L_x_4691:
        /* <DEDUP_REMOVED lines=11> */
.L_x_4692:
[----:B------:R1:W-:Y:S01]  /*15630*/  SYNCS.ARRIVE.TRANS64.A1T0 RZ, [R7+URZ+0x30830], RZ ;  /* 0x030830ff07ff79a7 */ /* 0x0003e2000810003f */
[----:B------:R-:W-:Y:S05]  /*15640*/  @!P5 BRA `(.L_x_4693) ;  /* 0x000000000004d947 */ /* 0x000fea0003800000 */
[----:B------:R-:W-:Y:S01]  /*15650*/  BPT.TRAP 0x1 ;  /* 0x000000040000795c */ /* 0x000fe20000300000 */
.L_x_4693:
[----:B------:R-:W-:Y:S01]  /*15660*/  SHF.L.U32 R2, R20, 0x1f, RZ ;  /* 0x0000001f14027819 */ /* 0x000fe200000006ff */
[----:B0-----:R-:W-:Y:S01]  /*15670*/  IMAD R6, R10, 0x8, R17 ;  /* 0x000000080a067824 */ /* 0x001fe200078e0211 */
[----:B------:R-:W-:Y:S03]  /*15680*/  BSSY B1, `(.L_x_4694) ;  /* 0x0000003000017945 */ /* 0x000fe60003800000 */
[----:B------:R-:W0:Y:S02]  /*15690*/  SYNCS.PHASECHK.TRANS64.TRYWAIT P0, [R6+URZ+0x30860], R2 ;  /* 0x03086002060075a7 */ /* 0x000e24000800017f */
[----:B0-----:R-:W-:Y:S05]  /*156a0*/  @!P0 BRA `(.L_x_4695) ;  /* 0x0000003c00b88947 */ /* 0x001fea0003800000 */
.L_x_4787:
[----:B------:R-:W-:Y:S05]  /*156b0*/  BSYNC B1 ;  /* 0x0000000000017941 */ /* 0x000fea0003800000 */
.L_x_4694:
[----:B------:R-:W1:Y:S01]  /*156c0*/  LDL R5, [R1] ;  /* 0x0000000001057983 */ /* 0x000e620000100800 */
        /* <DEDUP_REMOVED lines=61> */
[----:B0-2---:R0:W1:Y:S02]  /*15aa0*/  SHFL.IDX PT, R2, R18, 0x5, 0x181f ;  /* 0x00b81f0012027f89 */ /* 0x00506400000e0000 */
.L_x_4801:
        /* <DEDUP_REMOVED lines=31> */
.L_x_4697:
        /* <DEDUP_REMOVED lines=11> */
.L_x_4698:
        /* <DEDUP_REMOVED lines=8> */
.L_x_4686:
[----:B------:R-:W-:Y:S05]  /*15dd0*/  BSYNC B0 ;  /* 0x0000000000007941 */ /* 0x000fea0003800000 */
.L_x_4685:
        /* <DEDUP_REMOVED lines=17> */
.L_x_4701:
[----:B------:R-:W-:Y:S05]  /*15ef0*/  BSYNC B0 ;  /* 0x0000000000007941 */ /* 0x000fea0003800000 */
.L_x_4700:
[----:B------:R-:W2:Y:S02]  /*15f00*/  LDL R0, [R1+0x28] ;  /* 0x0000280001007983 */ /* 0x000ea40000100800 */
[----:B--2---:R-:W-:-:S13]  /*15f10*/  ISETP.NE.AND P0, PT, R0, 0x3, PT ;  /* 0x000000030000780c */ /* 0x004fda0003f05270 */
[----:B------:R-:W-:Y:S05]  /*15f20*/  @!P0 BRA `(.L_x_4702) ;  /* 0x0000000000048947 */ /* 0x000fea0003800000 */
[----:B------:R-:W-:Y:S01]  /*15f30*/  BPT.TRAP 0x1 ;  /* 0x000000040000795c */ /* 0x000fe20000300000 */
.L_x_4702:
[----:B------:R-:W2:Y:S01]  /*15f40*/  LDL.LU R2, [R1] ;  /* 0x0000000001027983 */ /* 0x000ea20000300800 */
[----:B------:R-:W-:Y:S01]  /*15f50*/  IMAD R0, R23, 0x8, R17 ;  /* 0x0000000817007824 */ /* 0x000fe200078e0211 */
[----:B------:R-:W-:Y:S01]  /*15f60*/  SHF.L.U32 R3, R28, 0x1f, RZ ;  /* 0x0000001f1c037819 */ /* 0x000fe200000006ff */
[----:B------:R-:W-:Y:S03]  /*15f70*/  BSSY B0, `(.L_x_4703) ;  /* 0x0000004000007945 */ /* 0x000fe60003800000 */
[----:B------:R-:W0:Y:S01]  /*15f80*/  SYNCS.PHASECHK.TRANS64.TRYWAIT P0, [R0+URZ+0x30860], R3 ;  /* 0x03086003000075a7 */ /* 0x000e22000800017f */
[----:B--2---:R-:W-:Y:S01]  /*15f90*/  IMAD R6, R22, -0x60, R2 ;  /* 0xffffffa016067824 */ /* 0x004fe200078e0202 */
[----:B0-----:R-:W-:Y:S06]  /*15fa0*/  @!P0 BRA `(.L_x_4704) ;  /* 0x0000003c00a08947 */ /* 0x001fec0003800000 */
.L_x_4802:
[----:B------:R-:W-:Y:S05]  /*15fb0*/  BSYNC B0 ;  /* 0x0000000000007941 */ /* 0x000fea0003800000 */
.L_x_4703:
[----:B------:R-:W1:Y:S01]  /*15fc0*/  S2R R2, SR_TID.X ;  /* 0x0000000000027919 */ /* 0x000e620000002100 */
[----:B------:R-:W-:Y:S01]  /*15fd0*/  UMOV UR4, 0xffffffff ;  /* 0xffffffff00047882 */ /* 0x000fe20000000000 */
[----:B------:R-:W-:Y:S01]  /*15fe0*/  IMAD R4, R23, 0x4800, R36 ;  /* 0x0000480017047824 */ /* 0x000fe200078e0224 */
[----:B-1----:R-:W-:-:S04]  /*15ff0*/  LOP3.LUT R2, R2, 0x7f, RZ, 0xc0, !PT ;  /* 0x0000007f02027812 */ /* 0x002fc800078ec0ff */
[----:B------:R-:W-:-:S05]  /*16000*/  SHF.R.U32.HI R2, RZ, 0x3, R2 ;  /* 0x00000003ff027819 */ /* 0x000fca0000011602 */
[----:B------:R-:W-:Y:S01]  /*16010*/  IMAD.IADD R6, R6, 0x1, -R2 ;  /* 0x0000000106067824 */ /* 0x000fe200078e0a02 */
[----:B------:R-:W-:Y:S06]  /*16020*/  BRA.DIV UR4, `(.L_x_4705) ;  /* 0x0000003e04947947 */ /* 0x000fec000b800000 */
[----:B------:R-:W1:Y:S01]  /*16030*/  SHFL.IDX PT, R14, R18, RZ, 0x181f ;  /* 0x00181fff120e7589 */ /* 0x000e6200000e0000 */
[----:B------:R-:W-:Y:S01]  /*16040*/  ULDC UR4, c[0x0][0x2f4] ;  /* 0x0000bd0000047ab9 */ /* 0x000fe20000000800 */
[C---:B------:R-:W-:Y:S01]  /*16050*/  IMAD.SHL.U32 R5, R32.reuse, 0x2, RZ ;  /* 0x0000000220057824 */ /* 0x040fe200078e00ff */
[----:B------:R-:W-:Y:S01]  /*16060*/  ISETP.GE.AND P2, PT, R32, UR4, PT ;  /* 0x0000000420007c0c */ /* 0x000fe2000bf46270 */
[----:B0-----:R-:W0:Y:S01]  /*16070*/  SHFL.IDX PT, R3, R19, RZ, 0x181f ;  /* 0x00181fff13037589 */ /* 0x001e2200000e0000 */
[----:B------:R-:W-:Y:S01]  /*16080*/  IMAD R4, R4, 0x2, R17 ;  /* 0x0000000204047824 */ /* 0x000fe200078e0211 */
[----:B------:R-:W-:Y:S02]  /*16090*/  ISETP.GE.AND P1, PT, R34, UR4, PT ;  /* 0x0000000422007c0c */ /* 0x000fe4000bf26270 */
[C---:B------:R-:W-:Y:S01]  /*160a0*/  ISETP.LT.OR P4, PT, R6.reuse, 0x1, P2 ;  /* 0x000000010600780c */ /* 0x040fe20001781670 */
[----:B------:R-:W-:Y:S01]  /*160b0*/  SHFL.IDX PT, R7, R19, 0x1, 0x181f ;  /* 0x00381f0013077f89 */ /* 0x000fe200000e0000 */
        /* <DEDUP_REMOVED lines=49> */
.L_x_4816:
        /* <DEDUP_REMOVED lines=13> */
.L_x_4706:
        /* <DEDUP_REMOVED lines=11> */
.L_x_4707:
[----:B------:R0:W-:Y:S01]  /*16550*/  SYNCS.ARRIVE.TRANS64.A1T0 RZ, [R0+URZ+0x30850], RZ ;  /* 0x030850ff00ff79a7 */ /* 0x0001e2000810003f */
[----:B------:R-:W-:-:S05]  /*16560*/  VIADD R23, R23, 0x1 ;  /* 0x0000000117177836 */ /* 0x000fca0000000000 */
[----:B------:R-:W-:-:S04]  /*16570*/  ISETP.NE.AND P0, PT, R23, 0x2, PT ;  /* 0x000000021700780c */ /* 0x000fc80003f05270 */
[----:B------:R-:W-:Y:S02]  /*16580*/  SEL R3, RZ, 0x1, P0 ;  /* 0x00000001ff037807 */ /* 0x000fe40000000000 */
[----:B------:R-:W-:Y:S02]  /*16590*/  SEL R23, R23, RZ, P0 ;  /* 0x000000ff17177207 */ /* 0x000fe40000000000 */
[----:B0-----:R-:W-:-:S07]  /*165a0*/  LOP3.LUT R28, R28, R3, RZ, 0x3c, !PT ;  /* 0x000000031c1c7212 */ /* 0x001fce00078e3cff */
.L_x_4664:
[----:B------:R-:W-:Y:S05]  /*165b0*/  BSYNC B7 ;  /* 0x0000000000077941 */ /* 0x000fea0003800000 */
.L_x_4662:
        /* <DEDUP_REMOVED lines=8> */
[----:B------:R3:W4:Y:S01]  /*16640*/  LDS.128 R24, [R17+0x308d0] ;  /* 0x0308d00011187984 */ /* 0x0007220000000c00 */
[----:B------:R-:W-:Y:S06]  /*16650*/  BAR.ARV 0x4, 0x180 ;  /* 0x0106000000007b1d */ /* 0x000fec0000002000 */
[----:B------:R-:W-:Y:S05]  /*16660*/  BRA `(.L_x_4709) ;  /* 0x0000000800cc7947 */ /* 0x000fea0003800000 */
.L_x_4708:
        /* <DEDUP_REMOVED lines=11> */
[----:B------:R-:W-:Y:S02]  /*16720*/  MOV R5, RZ ;  /* 0x000000ff00057202 */ /* 0x000fe40000000f00 */
[C---:B------:R-:W-:Y:S01]  /*16730*/  ISETP.GE.U32.AND P2, PT, R8.reuse, 0x2, PT ;  /* 0x000000020800780c */ /* 0x040fe20003f46070 */
[----:B------:R-:W-:Y:S01]  /*16740*/  SHFL.IDX PT, R0, R24, RZ, 0x1f ;  /* 0x00001fff18007589 */ /* 0x000fe200000e0000 */
[C---:B------:R-:W-:Y:S02]  /*16750*/  ISETP.GE.U32.AND P3, PT, R8.reuse, 0x4, PT ;  /* 0x000000040800780c */ /* 0x040fe40003f66070 */
[C---:B------:R-:W-:Y:S01]  /*16760*/  ISETP.GE.U32.AND P4, PT, R8.reuse, 0x8, PT ;  /* 0x000000080800780c */ /* 0x040fe20003f86070 */
[----:B------:R-:W-:Y:S01]  /*16770*/  SHFL.IDX PT, R4, R24, 0x1, 0x1f ;  /* 0x00201f0018047f89 */ /* 0x000fe200000e0000 */
[C---:B------:R-:W-:Y:S01]  /*16780*/  ISETP.GE.U32.AND P5, PT, R8.reuse, 0x10, PT ;  /* 0x000000100800780c */ /* 0x040fe20003fa6070 */
        /* <DEDUP_REMOVED lines=17> */
[----:B------:R1:W2:Y:S02]  /*168a0*/  SHFL.IDX PT, R14, R6, 0x1f, 0x1f ;  /* 0x03e01f00060e7f89 */ /* 0x0002a400000e0000 */
.L_x_4826:
[----:B------:R-:W-:Y:S02]  /*168b0*/  ULDC UR4, c[0x0][0xc38] ;  /* 0x00030e0000047ab9 */ /* 0x000fe40000000800 */
[----:B------:R-:W-:-:S04]  /*168c0*/  IMAD.U32 R7, RZ, RZ, UR4 ;  /* 0x00000004ff077e24 */ /* 0x000fc8000f8e00ff */
[----:B--2---:R-:W-:-:S04]  /*168d0*/  IMAD R14, R14, R7, RZ ;  /* 0x000000070e0e7224 */ /* 0x004fc800078e02ff */
[----:B------:R-:W-:-:S05]  /*168e0*/  IMAD.IADD R9, R4, 0x1, R14 ;  /* 0x0000000104097824 */ /* 0x000fca00078e020e */
[----:B------:R-:W-:-:S13]  /*168f0*/  ISETP.GT.AND P6, PT, R9, R0, PT ;  /* 0x000000000900720c */ /* 0x000fda0003fc4270 */
[----:B------:R-:W-:Y:S05]  /*16900*/  @P6 BRA `(.L_x_4711) ;  /* 0x00000000009c6947 */ /* 0x000fea0003800000 */
.L_x_4716:
[----:B------:R-:W2:Y:S01]  /*16910*/  LDC R2, c[0x0][0xc3c] ;  /* 0x00030f00ff027b82 */ /* 0x000ea20000000800 */
[----:B------:R-:W-:-:S05]  /*16920*/  VIADD R27, R27, 0x1f ;  /* 0x0000001f1b1b7836 */ /* 0x000fca0000000000 */
[----:B--2---:R-:W-:-:S13]  /*16930*/  ISETP.GE.AND P6, PT, R27, R2, PT ;  /* 0x000000021b00720c */ /* 0x004fda0003fc6270 */
[----:B------:R-:W-:Y:S05]  /*16940*/  @P6 BRA `(.L_x_4712) ;  /* 0x0000000400d06947 */ /* 0x000fea0003800000 */
[----:B------:R-:W2:Y:S01]  /*16950*/  S2R R3, SR_TID.X ;  /* 0x0000000000037919 */ /* 0x000ea20000002100 */
[----:B------:R-:W-:Y:S01]  /*16960*/  BSSY B0, `(.L_x_4713) ;  /* 0x0000009000007945 */ /* 0x000fe20003800000 */
[----:B------:R-:W-:Y:S01]  /*16970*/  IMAD.MOV.U32 R5, RZ, RZ, RZ ;  /* 0x000000ffff057224 */ /* 0x000fe200078e00ff */
[----:B--2---:R-:W-:-:S05]  /*16980*/  LOP3.LUT R3, R3, 0x1f, RZ, 0xc0, !PT ;  /* 0x0000001f03037812 */ /* 0x004fca00078ec0ff */
[----:B------:R-:W-:-:S05]  /*16990*/  IMAD.IADD R7, R27, 0x1, R3 ;  /* 0x000000011b077824 */ /* 0x000fca00078e0203 */
[----:B------:R-:W-:-:S13]  /*169a0*/  ISETP.GE.OR P6, PT, R7, R2, !P0 ;  /* 0x000000020700720c */ /* 0x000fda00047c6670 */
[----:B------:R-:W-:Y:S05]  /*169b0*/  @P6 BRA `(.L_x_4714) ;  /* 0x00000000000c6947 */ /* 0x000fea0003800000 */
[----:B------:R-:W2:Y:S02]  /*169c0*/  LDC.64 R2, c[0x0][0xc80] ;  /* 0x00032000ff027b82 */ /* 0x000ea40000000a00 */
[----:B--2---:R-:W-:-:S05]  /*169d0*/  IMAD.WIDE R2, R7, 0x4, R2 ;  /* 0x0000000407027825 */ /* 0x004fca00078e0202 */
[----:B------:R2:W5:Y:S02]  /*169e0*/  LDG.E R5, desc[UR36][R2.64] ;  /* 0x0000002402057981 */ /* 0x000564000c1e1900 */
.L_x_4714:
[----:B------:R-:W-:Y:S05]  /*169f0*/  BSYNC B0 ;  /* 0x0000000000007941 */ /* 0x000fea0003800000 */
.L_x_4713:
        /* <DEDUP_REMOVED lines=18> */
.L_x_4834:
[----:B------:R-:W-:Y:S02]  /*16b20*/  ULDC UR4, c[0x0][0xc38] ;  /* 0x00030e0000047ab9 */ /* 0x000fe40000000800 */
[----:B------:R-:W-:-:S04]  /*16b30*/  IMAD.U32 R7, RZ, RZ, UR4 ;  /* 0x00000004ff077e24 */ /* 0x000fc8000f8e00ff */
[----:B--2---:R-:W-:-:S04]  /*16b40*/  IMAD R14, R14, R7, RZ ;  /* 0x000000070e0e7224 */ /* 0x004fc800078e02ff */
[----:B------:R-:W-:-:S05]  /*16b50*/  IMAD.IADD R9, R14, 0x1, R9 ;  /* 0x000000010e097824 */ /* 0x000fca00078e0209 */
[----:B------:R-:W-:-:S13]  /*16b60*/  ISETP.GT.AND P6, PT, R9, R0, PT ;  /* 0x000000000900720c */ /* 0x000fda0003fc4270 */
[----:B------:R-:W-:Y:S05]  /*16b70*/  @!P6 BRA `(.L_x_4716) ;  /* 0xfffffffc0064e947 */ /* 0x000fea000383ffff */
.L_x_4711:
        /* <DEDUP_REMOVED lines=8> */
.L_x_4838:
[----:B------:R-:W-:Y:S01]  /*16c00*/  ISETP.NE.AND P0, PT, R2, RZ, PT ;  /* 0x000000ff0200720c */ /* 0x000fe20003f05270 */
[----:B------:R-:W-:-:S12]  /*16c10*/  IMAD.MOV.U32 R14, RZ, RZ, RZ ;  /* 0x000000ffff0e7224 */ /* 0x000fd800078e00ff */
[----:B------:R-:W-:Y:S05]  /*16c20*/  @!P0 BRA `(.L_x_4718) ;  /* 0x0000000000108947 */ /* 0x000fea0003800000 */
[----:B------:R-:W-:Y:S01]  /*16c30*/  UMOV UR4, 0xffffffff ;  /* 0xffffffff00047882 */ /* 0x000fe20000000000 */
[----:B------:R-:W-:Y:S02]  /*16c40*/  VIADD R12, R4, 0xffffffff ;  /* 0xffffffff040c7836 */ /* 0x000fe40000000000 */
[----:B------:R-:W-:Y:S05]  /*16c50*/  BRA.DIV UR4, `(.L_x_4719) ;  /* 0x0000004204b47947 */ /* 0x000fea000b800000 */
[----:B------:R4:W0:Y:S02]  /*16c60*/  SHFL.IDX PT, R14, R6, R12, 0x1f ;  /* 0x00001f0c060e7589 */ /* 0x00082400000e0000 */
.L_x_4718:
[----:B------:R-:W5:Y:S01]  /*16c70*/  LDC.64 R2, c[0x0][0xc90] ;  /* 0x00032400ff027b82 */ /* 0x000f620000000a00 */
[----:B------:R-:W-:-:S04]  /*16c80*/  IMAD.IADD R27, R4, 0x1, R27 ;  /* 0x00000001041b7824 */ /* 0x000fc800078e021b */
[----:B-----5:R-:W-:-:S05]  /*16c90*/  IMAD.WIDE R2, R27, 0x4, R2 ;  /* 0x000000041b027825 */ /* 0x020fca00078e0202 */
[----:B-1--4-:R1:W2:Y:S01]  /*16ca0*/  LDG.E R6, desc[UR36][R2.64] ;  /* 0x0000002402067981 */ /* 0x0122a2000c1e1900 */
[----:B0-----:R-:W-:Y:S02]  /*16cb0*/  IMAD R24, R14, R7, R24 ;  /* 0x000000070e187224 */ /* 0x001fe400078e0218 */
[----:B-1----:R-:W-:Y:S02]  /*16cc0*/  IMAD.MOV.U32 R2, RZ, RZ, RZ ;  /* 0x000000ffff027224 */ /* 0x002fe400078e00ff */
        /* <DEDUP_REMOVED lines=60> */
.L_x_4712:
[----:B------:R-:W-:Y:S01]  /*17090*/  UMOV UR4, URZ ;  /* 0x0000003f00047c82 */ /* 0x000fe20008000000 */
[----:B------:R-:W-:Y:S01]  /*170a0*/  UMOV UR5, URZ ;  /* 0x0000003f00057c82 */ /* 0x000fe20008000000 */
[----:B------:R-:W-:Y:S01]  /*170b0*/  ULDC UR6, c[0x0][0xc3c] ;  /* 0x00030f0000067ab9 */ /* 0x000fe20000000800 */
[----:B------:R-:W-:Y:S02]  /*170c0*/  IMAD.MOV.U32 R24, RZ, RZ, R0 ;  /* 0x000000ffff187224 */ /* 0x000fe400078e0000 */
[----:B------:R-:W-:Y:S02]  /*170d0*/  IMAD.U32 R25, RZ, RZ, UR4 ;  /* 0x00000004ff197e24 */ /* 0x000fe4000f8e00ff */
[----:B------:R-:W-:Y:S02]  /*170e0*/  IMAD.U32 R26, RZ, RZ, UR5 ;  /* 0x00000005ff1a7e24 */ /* 0x000fe4000f8e00ff */
[----:B------:R-:W-:-:S07]  /*170f0*/  IMAD.U32 R27, RZ, RZ, UR6 ;  /* 0x00000006ff1b7e24 */ /* 0x000fce000f8e00ff */
.L_x_4720:
        /* <DEDUP_REMOVED lines=10> */
.L_x_4709:
[----:B------:R-:W-:Y:S02]  /*171a0*/  ULDC UR4, c[0x0][0xc3c] ;  /* 0x00030f0000047ab9 */ /* 0x000fe40000000800 */
[----:B----4-:R-:W-:-:S13]  /*171b0*/  ISETP.GE.AND P0, PT, R27, UR4, PT ;  /* 0x000000041b007c0c */ /* 0x010fda000bf06270 */
[----:B------:R-:W-:Y:S05]  /*171c0*/  @!P0 BRA `(.L_x_4721) ;  /* 0xffffffb400188947 */ /* 0x000fea000383ffff */
[----:B------:R-:W-:Y:S05]  /*171d0*/  BSYNC B8 ;  /* 0x0000000000087941 */ /* 0x000fea0003800000 */
.L_x_4650:
[----:B------:R-:W4:Y:S01]  /*171e0*/  LDL.LU R0, [R1+0x24] ;  /* 0x0000240001007983 */ /* 0x000f220000300800 */
[----:B------:R-:W-:Y:S01]  /*171f0*/  BSSY B0, `(.L_x_4722) ;  /* 0x000000b000007945 */ /* 0x000fe20003800000 */
[----:B------:R-:W5:Y:S01]  /*17200*/  S2R R5, SR_CgaCtaId ;  /* 0x0000000000057919 */ /* 0x000f620000008800 */
[----:B----4-:R-:W-:-:S05]  /*17210*/  VIADD R0, R0, 0x1 ;  /* 0x0000000100007836 */ /* 0x010fca0000000000 */
[----:B-1----:R-:W-:-:S04]  /*17220*/  LEA.HI R2, R0, R0, RZ, 0x1 ;  /* 0x0000000000027211 */ /* 0x002fc800078f08ff */
[----:B------:R-:W-:Y:S02]  /*17230*/  LOP3.LUT R3, R2, 0xfffffffe, RZ, 0xc0, !PT ;  /* 0xfffffffe02037812 */ /* 0x000fe400078ec0ff */
[----:B------:R-:W-:-:S03]  /*17240*/  MOV R2, 0x400 ;  /* 0x0000040000027802 */ /* 0x000fc60000000f00 */
[----:B------:R-:W-:Y:S01]  /*17250*/  IMAD.IADD R0, R0, 0x1, -R3 ;  /* 0x0000000100007824 */ /* 0x000fe200078e0a03 */
[----:B-----5:R-:W-:-:S04]  /*17260*/  LEA R4, R5, R2, 0x18 ;  /* 0x0000000205047211 */ /* 0x020fc800078ec0ff */
[----:B------:R-:W-:-:S04]  /*17270*/  SHF.L.U32 R0, R0, 0x1f, RZ ;  /* 0x0000001f00007819 */ /* 0x000fc800000006ff */
[----:B------:R-:W1:Y:S02]  /*17280*/  SYNCS.PHASECHK.TRANS64.TRYWAIT P0, [R4+URZ+0x30820], R0 ;  /* 0x03082000040075a7 */ /* 0x000e64000800017f */
[----:B-1----:R-:W-:Y:S05]  /*17290*/  @!P0 BRA `(.L_x_4723) ;  /* 0x0000003c00488947 */ /* 0x002fea0003800000 */
.L_x_4841:
[----:B------:R-:W-:Y:S05]  /*172a0*/  BSYNC B0 ;  /* 0x0000000000007941 */ /* 0x000fea0003800000 */
.L_x_4722:
[----:B------:R-:W-:-:S03]  /*172b0*/  UMOV UR4, 0xffffffff ;  /* 0xffffffff00047882 */ /* 0x000fc60000000000 */
[----:B------:R-:W-:Y:S05]  /*172c0*/  BRA.DIV UR4, `(.L_x_4724) ;  /* 0x0000003e04507947 */ /* 0x000fea000b800000 */
[----:B-1----:R-:W1:Y:S02]  /*172d0*/  S2R R0, SR_TID.X ;  /* 0x0000000000007919 */ /* 0x002e640000002100 */
[----:B-1----:R-:W-:-:S04]  /*172e0*/  SHF.R.U32.HI R0, RZ, 0x5, R0 ;  /* 0x00000005ff007819 */ /* 0x002fc80000011600 */
[----:B------:R-:W-:-:S05]  /*172f0*/  LOP3.LUT R0, R0, 0x3, RZ, 0xc0, !PT ;  /* 0x0000000300007812 */ /* 0x000fca00078ec0ff */
[----:B------:R1:W4:Y:S02]  /*17300*/  SHFL.IDX PT, R14, R0, RZ, 0x1f ;  /* 0x00001fff000e7589 */ /* 0x00032400000e0000 */
.L_x_4844:
[----:B----4-:R-:W-:Y:S01]  /*17310*/  ISETP.NE.AND P0, PT, R14, RZ, PT ;  /* 0x000000ff0e00720c */ /* 0x010fe20003f05270 */
[----:B------:R-:W-:-:S12]  /*17320*/  BSSY B0, `(.L_x_4725) ;  /* 0x0000024000007945 */ /* 0x000fd80003800000 */
[----:B------:R-:W-:Y:S05]  /*17330*/  @P0 BRA `(.L_x_4726) ;  /* 0x0000000000880947 */ /* 0x000fea0003800000 */
[----:B------:R-:W-:-:S03]  /*17340*/  UMOV UR4, 0xffffffff ;  /* 0xffffffff00047882 */ /* 0x000fc60000000000 */
[----:B------:R-:W-:Y:S05]  /*17350*/  BRA.DIV UR4, `(.L_x_4727) ;  /* 0x0000003e04607947 */ /* 0x000fea000b800000 */
[----:B------:R-:W-:-:S13]  /*17360*/  ELECT P6, URZ, PT ;  /* 0x00000000003f782f */ /* 0x000fda00038c0000 */
.L_x_4847:
[----:B------:R-:W-:Y:S05]  /*17370*/  @!P6 BRA `(.L_x_4726) ;  /* 0x000000000078e947 */ /* 0x000fea0003800000 */
[----:B-1----:R-:W4:Y:S02]  /*17380*/  LDL.LU R0, [R1+0x10] ;  /* 0x0000100001007983 */ /* 0x002f240000300800 */
[----:B----4-:R-:W-:-:S04]  /*17390*/  LOP3.LUT R0, R0, 0x2, RZ, 0xfc, !PT ;  /* 0x0000000200007812 */ /* 0x010fc800078efcff */
[----:B------:R-:W-:-:S13]  /*173a0*/  ISETP.NE.AND P0, PT, R0, 0x3, PT ;  /* 0x000000030000780c */ /* 0x000fda0003f05270 */
[----:B------:R-:W-:Y:S05]  /*173b0*/  @!P0 BRA `(.L_x_4728) ;  /* 0x0000000000048947 */ /* 0x000fea0003800000 */
[----:B------:R-:W-:Y:S01]  /*173c0*/  BPT.TRAP 0x1 ;  /* 0x000000040000795c */ /* 0x000fe20000300000 */
.L_x_4728:
[C---:B------:R-:W-:Y:S01]  /*173d0*/  IMAD R5, R23.reuse, 0x8, R4 ;  /* 0x0000000817057824 */ /* 0x040fe200078e0204 */
[----:B------:R-:W-:Y:S01]  /*173e0*/  SHF.L.U32 R0, R28, 0x1f, RZ ;  /* 0x0000001f1c007819 */ /* 0x000fe200000006ff */
[----:B------:R-:W-:-:S03]  /*173f0*/  VIADD R23, R23, 0x1 ;  /* 0x0000000117177836 */ /* 0x000fc60000000000 */
[----:B------:R-:W1:Y:S02]  /*17400*/  SYNCS.PHASECHK.TRANS64.TRYWAIT P1, [R5+URZ+0x30840], R0 ;  /* 0x03084000050075a7 */ /* 0x000e64000802017f */
[----:B------:R-:W-:-:S04]  /*17410*/  ISETP.NE.AND P2, PT, R23, 0x2, PT ;  /* 0x000000021700780c */ /* 0x000fc80003f45270 */
[----:B------:R-:W-:Y:S01]  /*17420*/  SEL R3, RZ, 0x1, P2 ;  /* 0x00000001ff037807 */ /* 0x000fe20001000000 */
[----:B-1----:R-:W-:Y:S08]  /*17430*/  @!P1 BRA `(.L_x_4729) ;  /* 0x0000003c00489947 */ /* 0x002ff00003800000 */
.L_x_4848:
[----:B------:R-:W-:Y:S02]  /*17440*/  SEL R23, R23, RZ, P2 ;  /* 0x000000ff17177207 */ /* 0x000fe40001000000 */
[----:B------:R-:W-:Y:S01]  /*17450*/  LOP3.LUT R2, R28, R3, RZ, 0x3c, !PT ;  /* 0x000000031c027212 */ /* 0x000fe200078e3cff */
[----:B------:R-:W-:Y:S06]  /*17460*/  @!P0 BRA `(.L_x_4730) ;  /* 0x0000000000048947 */ /* 0x000fec0003800000 */
[----:B------:R-:W-:Y:S01]  /*17470*/  BPT.TRAP 0x1 ;  /* 0x000000040000795c */ /* 0x000fe20000300000 */
.L_x_4730:
[----:B------:R-:W-:Y:S01]  /*17480*/  IMAD R23, R23, 0x8, R4 ;  /* 0x0000000817177824 */ /* 0x000fe200078e0204 */
[----:B------:R-:W-:-:S04]  /*17490*/  SHF.L.U32 R2, R2, 0x1f, RZ ;  /* 0x0000001f02027819 */ /* 0x000fc800000006ff */
[----:B------:R-:W4:Y:S02]  /*174a0*/  SYNCS.PHASECHK.TRANS64.TRYWAIT P1, [R23+URZ+0x30840], R2 ;  /* 0x03084002170075a7 */ /* 0x000f24000802017f */
[----:B----4-:R-:W-:Y:S05]  /*174b0*/  @!P1 BRA `(.L_x_4731) ;  /* 0x0000003c003c9947 */ /* 0x010fea0003800000 */
.L_x_4849:
[----:B------:R-:W-:Y:S05]  /*174c0*/  @!P0 BRA `(.L_x_4732) ;  /* 0x0000000000048947 */ /* 0x000fea0003800000 */
[----:B------:R-:W-:Y:S01]  /*174d0*/  BPT.TRAP 0x1 ;  /* 0x000000040000795c */ /* 0x000fe20000300000 */
.L_x_4732:
[----:B------:R-:W5:Y:S02]  /*174e0*/  SYNCS.PHASECHK.TRANS64.TRYWAIT P1, [R5+URZ+0x30860], R0 ;  /* 0x03086000050075a7 */ /* 0x000f64000802017f */
[----:B-----5:R-:W-:Y:S05]  /*174f0*/  @!P1 BRA `(.L_x_4733) ;  /* 0x0000003c00409947 */ /* 0x020fea0003800000 */
.L_x_4850:
[----:B------:R-:W-:Y:S05]  /*17500*/  @!P0 BRA `(.L_x_4734) ;  /* 0x0000000000048947 */ /* 0x000fea0003800000 */
[----:B------:R-:W-:Y:S01]  /*17510*/  BPT.TRAP 0x1 ;  /* 0x000000040000795c */ /* 0x000fe20000300000 */
.L_x_4734:
[----:B------:R0:W0:Y:S02]  /*17520*/  SYNCS.PHASECHK.TRANS64.TRYWAIT P0, [R23+URZ+0x30860], R2 ;  /* 0x03086002170075a7 */ /* 0x000024000800017f */
[----:B0-----:R-:W-:Y:S05]  /*17530*/  @!P0 NANOSLEEP.SYNCS 0x989680 ;  /* 0x009896800000895d */ /* 0x001fea0003900000 */
[----:B------:R-:W0:Y:S02]  /*17540*/  @!P0 SYNCS.PHASECHK.TRANS64 P0, [R23+URZ+0x30860], R2 ;  /* 0x03086002170085a7 */ /* 0x000e24000800007f */
[----:B0-----:R-:W-:Y:S05]  /*17550*/  @!P0 BRA `(.L_x_4734) ;  /* 0xfffffffc00f08947 */ /* 0x001fea000383ffff */
.L_x_4726:
[----:B------:R-:W-:Y:S05]  /*17560*/  BSYNC B0 ;  /* 0x0000000000007941 */ /* 0x000fea0003800000 */
.L_x_4725:
[----:B------:R-:W-:Y:S05]  /*17570*/  EXIT ;  /* 0x000000000000794d */ /* 0x000fea0003800000 */
.L_x_4544:
[----:B0-----:R-:W-:-:S04]  /*17580*/  IMAD.U32 R3, RZ, RZ, UR40 ;  /* 0x00000028ff037e24 */ /* 0x001fc8000f8e00ff */
[----:B------:R0:W1:Y:S03]  /*17590*/  SYNCS.PHASECHK.TRANS64.TRYWAIT P1, [R3+URZ+0x30800], R0 ;  /* 0x03080000030075a7 */ /* 0x000066000802017f */
[----:B-1----:R-:W-:Y:S05]  /*175a0*/  @!P1 NANOSLEEP.SYNCS 0x989680 ;  /* 0x009896800000995d */ /* 0x002fea0003900000 */
[----:B------:R-:W1:Y:S02]  /*175b0*/  @!P1 SYNCS.PHASECHK.TRANS64 P1, [R3+URZ+0x30800], R0 ;  /* 0x03080000030095a7 */ /* 0x000e64000802007f */
[----:B-1----:R-:W-:Y:S05]  /*175c0*/  @!P1 BRA `(.L_x_4544) ;  /* 0xfffffffc00ec9947 */ /* 0x002fea000383ffff */
[----:B------:R-:W-:Y:S05]  /*175d0*/  BRA `(.L_x_4735) ;  /* 0xfffffea400247947 */ /* 0x000fea000383ffff */
.L_x_4548:
[----:B-1----:R1:W2:Y:S02]  /*175e0*/  SYNCS.PHASECHK.TRANS64.TRYWAIT P1, [R13+URZ+0x30830], R0 ;  /* 0x030830000d0075a7 */ /* 0x0022a4000802017f */
[----:B--2---:R-:W-:Y:S05]  /*175f0*/  @!P1 NANOSLEEP.SYNCS 0x989680 ;  /* 0x009896800000995d */ /* 0x004fea0003900000 */
[----:B------:R-:W2:Y:S02]  /*17600*/  @!P1 SYNCS.PHASECHK.TRANS64 P1, [R13+URZ+0x30830], R0 ;  /* 0x030830000d0095a7 */ /* 0x000ea4000802007f */
[----:B--2---:R-:W-:Y:S05]  /*17610*/  @!P1 BRA `(.L_x_4548) ;  /* 0xfffffffc00f09947 */ /* 0x004fea000383ffff */
[----:B------:R-:W-:Y:S05]  /*17620*/  BRA `(.L_x_4547) ;  /* 0xfffffea400407947 */ /* 0x000fea000383ffff */
.L_x_4565:
[----:B-1----:R-:W-:-:S04]  /*17630*/  IMAD.U32 R9, RZ, RZ, UR7 ;  /* 0x00000007ff097e24 */ /* 0x002fc8000f8e00ff */
[----:B------:R1:W2:Y:S03]  /*17640*/  SYNCS.PHASECHK.TRANS64.TRYWAIT P1, [R9+URZ+0x30830], R8 ;  /* 0x03083008090075a7 */ /* 0x0002a6000802017f */
[----:B--2---:R-:W-:Y:S05]  /*17650*/  @!P1 NANOSLEEP.SYNCS 0x989680 ;  /* 0x009896800000995d */ /* 0x004fea0003900000 */
[----:B------:R-:W2:Y:S02]  /*17660*/  @!P1 SYNCS.PHASECHK.TRANS64 P1, [R9+URZ+0x30830], R8 ;  /* 0x03083008090095a7 */ /* 0x000ea4000802007f */
[----:B--2---:R-:W-:Y:S05]  /*17670*/  @!P1 BRA `(.L_x_4565) ;  /* 0xfffffffc00ec9947 */ /* 0x004fea000383ffff */
[----:B------:R-:W-:Y:S05]  /*17680*/  BRA `(.L_x_4564) ;  /* 0xfffffed800087947 */ /* 0x000fea000383ffff */
.L_x_4569:
[----:B-1----:R-:W-:-:S04]  /*17690*/  IMAD.U32 R9, RZ, RZ, UR6 ;  /* 0x00000006ff097e24 */ /* 0x002fc8000f8e00ff */
[----:B------:R1:W3:Y:S03]  /*176a0*/  SYNCS.PHASECHK.TRANS64.TRYWAIT P1, [R9+URZ+0x30850], R0 ;  /* 0x03085000090075a7 */ /* 0x0002e6000802017f */
[----:B---3--:R-:W-:Y:S05]  /*176b0*/  @!P1 NANOSLEEP.SYNCS 0x989680 ;  /* 0x009896800000995d */ /* 0x008fea0003900000 */
[----:B------:R-:W3:Y:S02]  /*176c0*/  @!P1 SYNCS.PHASECHK.TRANS64 P1, [R9+URZ+0x30850], R0 ;  /* 0x03085000090095a7 */ /* 0x000ee4000802007f */
[----:B---3--:R-:W-:Y:S05]  /*176d0*/  @!P1 BRA `(.L_x_4569) ;  /* 0xfffffffc00ec9947 */ /* 0x008fea000383ffff */
[----:B------:R-:W-:Y:S05]  /*176e0*/  BRA `(.L_x_4568) ;  /* 0xfffffee000b87947 */ /* 0x000fea000383ffff */
.L_x_4588:
[----:B-1----:R-:W-:-:S04]  /*176f0*/  IMAD.U32 R9, RZ, RZ, UR7 ;  /* 0x00000007ff097e24 */ /* 0x002fc8000f8e00ff */
[----:B------:R1:W2:Y:S03]  /*17700*/  SYNCS.PHASECHK.TRANS64.TRYWAIT P1, [R9+URZ+0x30830], R8 ;  /* 0x03083008090075a7 */ /* 0x0002a6000802017f */
[----:B--2---:R-:W-:Y:S05]  /*17710*/  @!P1 NANOSLEEP.SYNCS 0x989680 ;  /* 0x009896800000995d */ /* 0x004fea0003900000 */
[----:B------:R-:W2:Y:S02]  /*17720*/  @!P1 SYNCS.PHASECHK.TRANS64 P1, [R9+URZ+0x30830], R8 ;  /* 0x03083008090095a7 */ /* 0x000ea4000802007f */
[----:B--2---:R-:W-:Y:S05]  /*17730*/  @!P1 BRA `(.L_x_4588) ;  /* 0xfffffffc00ec9947 */ /* 0x004fea000383ffff */
[----:B------:R-:W-:Y:S05]  /*17740*/  BRA `(.L_x_4587) ;  /* 0xffffff1000247947 */ /* 0x000fea000383ffff */
.L_x_4592:
[----:B-1----:R-:W-:-:S04]  /*17750*/  IMAD.U32 R9, RZ, RZ, UR6 ;  /* 0x00000006ff097e24 */ /* 0x002fc8000f8e00ff */
[----:B------:R1:W3:Y:S03]  /*17760*/  SYNCS.PHASECHK.TRANS64.TRYWAIT P1, [R9+URZ+0x30850], R0 ;  /* 0x03085000090075a7 */ /* 0x0002e6000802017f */
[----:B---3--:R-:W-:Y:S05]  /*17770*/  @!P1 NANOSLEEP.SYNCS 0x989680 ;  /* 0x009896800000995d */ /* 0x008fea0003900000 */
[----:B------:R-:W3:Y:S02]  /*17780*/  @!P1 SYNCS.PHASECHK.TRANS64 P1, [R9+URZ+0x30850], R0 ;  /* 0x03085000090095a7 */ /* 0x000ee4000802007f */
[----:B---3--:R-:W-:Y:S05]  /*17790*/  @!P1 BRA `(.L_x_4592) ;  /* 0xfffffffc00ec9947 */ /* 0x008fea000383ffff */
[----:B------:R-:W-:Y:S05]  /*177a0*/  BRA `(.L_x_4591) ;  /* 0xffffff1800d47947 */ /* 0x000fea000383ffff */
.L_x_4600:
[----:B-1----:R-:W-:-:S04]  /*177b0*/  IMAD.U32 R9, RZ, RZ, UR6 ;  /* 0x00000006ff097e24 */ /* 0x002fc8000f8e00ff */
[----:B------:R1:W2:Y:S03]  /*177c0*/  SYNCS.PHASECHK.TRANS64.TRYWAIT P1, [R9+URZ+0x30830], R8 ;  /* 0x03083008090075a7 */ /* 0x0002a6000802017f */
[----:B--2---:R-:W-:Y:S05]  /*177d0*/  @!P1 NANOSLEEP.SYNCS 0x989680 ;  /* 0x009896800000995d */ /* 0x004fea0003900000 */
[----:B------:R-:W2:Y:S02]  /*177e0*/  @!P1 SYNCS.PHASECHK.TRANS64 P1, [R9+URZ+0x30830], R8 ;  /* 0x03083008090095a7 */ /* 0x000ea4000802007f */
[----:B--2---:R-:W-:Y:S05]  /*177f0*/  @!P1 BRA `(.L_x_4600) ;  /* 0xfffffffc00ec9947 */ /* 0x004fea000383ffff */
[----:B------:R-:W-:Y:S05]  /*17800*/  BRA `(.L_x_4599) ;  /* 0xffffff34001c7947 */ /* 0x000fea000383ffff */
.L_x_4604:
[----:B-1----:R-:W-:-:S04]  /*17810*/  IMAD.U32 R9, RZ, RZ, UR6 ;  /* 0x00000006ff097e24 */ /* 0x002fc8000f8e00ff */
[----:B------:R1:W3:Y:S03]  /*17820*/  SYNCS.PHASECHK.TRANS64.TRYWAIT P1, [R9+URZ+0x30850], R0 ;  /* 0x03085000090075a7 */ /* 0x0002e6000802017f */
[----:B---3--:R-:W-:Y:S05]  /*17830*/  @!P1 NANOSLEEP.SYNCS 0x989680 ;  /* 0x009896800000995d */ /* 0x008fea0003900000 */
[----:B------:R-:W3:Y:S02]  /*17840*/  @!P1 SYNCS.PHASECHK.TRANS64 P1, [R9+URZ+0x30850], R0 ;  /* 0x03085000090095a7 */ /* 0x000ee4000802007f */
[----:B---3--:R-:W-:Y:S05]  /*17850*/  @!P1 BRA `(.L_x_4604) ;  /* 0xfffffffc00ec9947 */ /* 0x008fea000383ffff */
[----:B------:R-:W-:Y:S05]  /*17860*/  BRA `(.L_x_4603) ;  /* 0xffffff3c00cc7947 */ /* 0x000fea000383ffff */
.L_x_4619:
[----:B-1----:R-:W-:-:S04]  /*17870*/  IMAD.U32 R5, RZ, RZ, UR5 ;  /* 0x00000005ff057e24 */ /* 0x002fc8000f8e00ff */
[----:B------:R1:W2:Y:S03]  /*17880*/  SYNCS.PHASECHK.TRANS64.TRYWAIT P1, [R5+URZ+0x30850], R0 ;  /* 0x03085000050075a7 */ /* 0x0002a6000802017f */
[----:B--2---:R-:W-:Y:S05]  /*17890*/  @!P1 NANOSLEEP.SYNCS 0x989680 ;  /* 0x009896800000995d */ /* 0x004fea0003900000 */
[----:B------:R-:W2:Y:S02]  /*178a0*/  @!P1 SYNCS.PHASECHK.TRANS64 P1, [R5+URZ+0x30850], R0 ;  /* 0x03085000050095a7 */ /* 0x000ea4000802007f */
[----:B--2---:R-:W-:Y:S05]  /*178b0*/  @!P1 BRA `(.L_x_4619) ;  /* 0xfffffffc00ec9947 */ /* 0x004fea000383ffff */
[----:B------:R-:W-:Y:S05]  /*178c0*/  BRA `(.L_x_4618) ;  /* 0xffffff7000047947 */ /* 0x000fea000383ffff */
.L_x_4670:
        /* <DEDUP_REMOVED lines=11> */
.L_x_4737:
[----:B------:R-:W-:Y:S05]  /*17980*/  BSYNC B0 ;  /* 0x0000000000007941 */ /* 0x000fea0003800000 */
.L_x_4736:
[----:B------:R-:W-:Y:S05]  /*17990*/  BRA `(.L_x_4738) ;  /* 0xffffffbc00447947 */ /* 0x000fea000383ffff */
.L_x_4673:
[----:B0-----:R0:W1:Y:S02]  /*179a0*/  SYNCS.PHASECHK.TRANS64.TRYWAIT P0, [R7+URZ+0x30840], R2 ;  /* 0x03084002070075a7 */ /* 0x001064000800017f */
[----:B-1----:R-:W-:Y:S05]  /*179b0*/  @!P0 NANOSLEEP.SYNCS 0x989680 ;  /* 0x009896800000895d */ /* 0x002fea0003900000 */
[----:B------:R-:W1:Y:S02]  /*179c0*/  @!P0 SYNCS.PHASECHK.TRANS64 P0, [R7+URZ+0x30840], R2 ;  /* 0x03084002070085a7 */ /* 0x000e64000800007f */
[----:B-1----:R-:W-:Y:S05]  /*179d0*/  @!P0 BRA `(.L_x_4673) ;  /* 0xfffffffc00f08947 */ /* 0x002fea000383ffff */
[----:B------:R-:W-:Y:S05]  /*179e0*/  BRA `(.L_x_4739) ;  /* 0xffffffbc00bc7947 */ /* 0x000fea000383ffff */
.L_x_4674:
        /* <DEDUP_REMOVED lines=8> */
.L_x_4741:
[----:B------:R-:W-:Y:S05]  /*17a70*/  BSYNC B0 ;  /* 0x0000000000007941 */ /* 0x000fea0003800000 */
.L_x_4740:
[----:B------:R-:W-:Y:S01]  /*17a80*/  IMAD.MOV.U32 R13, RZ, RZ, R4 ;  /* 0x000000ffff0d7224 */ /* 0x000fe200078e0004 */
[----:B------:R-:W-:Y:S01]  /*17a90*/  MOV R15, 0xffffffff ;  /* 0xffffffff000f7802 */ /* 0x000fe20000000f00 */
[----:B------:R-:W-:Y:S02]  /*17aa0*/  IMAD.MOV.U32 R12, RZ, RZ, RZ ;  /* 0x000000ffff0c7224 */ /* 0x000fe400078e00ff */
[----:B------:R-:W-:Y:S02]  /*17ab0*/  IMAD.MOV.U32 R11, RZ, RZ, 0x181f ;  /* 0x0000181fff0b7424 */ /* 0x000fe400078e00ff */
[----:B------:R-:W-:Y:S02]  /*17ac0*/  IMAD.MOV.U32 R2, RZ, RZ, R14 ;  /* 0x000000ffff027224 */ /* 0x000fe400078e000e */
[----:B------:R-:W-:-:S07]  /*17ad0*/  @P0 IMAD R8, R5, 0x2, R17 ;  /* 0x0000000205080824 */ /* 0x000fce00078e0211 */
[----:B------:R-:W-:Y:S05]  /*17ae0*/  WARPSYNC.COLLECTIVE R15, `(.L_x_4742) ;  /* 0x000000000f087348 */ /* 0x000fea0003c00000 */
[----:B------:R0:W1:Y:S02]  /*17af0*/  SHFL.IDX P6, R14, R13, R12, R11 ;  /* 0x0000000c0d0e7389 */ /* 0x00006400000c000b */
[----:B01----:R-:W-:Y:S01]  /*17b00*/  ENDCOLLECTIVE ;  /* 0x000000000000791b */ /* 0x003fe20003800000 */
.L_x_4742:
[----:B------:R-:W-:Y:S02]  /*17b10*/  IMAD.MOV.U32 R13, RZ, RZ, R0 ;  /* 0x000000ffff0d7224 */ /* 0x000fe400078e0000 */
[----:B------:R-:W-:Y:S02]  /*17b20*/  IMAD.MOV.U32 R12, RZ, RZ, 0x1 ;  /* 0x00000001ff0c7424 */ /* 0x000fe400078e00ff */
[----:B------:R-:W-:-:S07]  /*17b30*/  IMAD.MOV.U32 R3, RZ, RZ, R14 ;  /* 0x000000ffff037224 */ /* 0x000fce00078e000e */
[----:B------:R-:W-:Y:S05]  /*17b40*/  WARPSYNC.COLLECTIVE R15, `(.L_x_4743) ;  /* 0x000000000f087348 */ /* 0x000fea0003c00000 */
[----:B------:R0:W1:Y:S02]  /*17b50*/  SHFL.IDX P6, R14, R13, R12, R11 ;  /* 0x0000000c0d0e7389 */ /* 0x00006400000c000b */
[----:B01----:R-:W-:Y:S01]  /*17b60*/  ENDCOLLECTIVE ;  /* 0x000000000000791b */ /* 0x003fe20003800000 */
.L_x_4743:
        /* <DEDUP_REMOVED lines=17> */
.L_x_4744:
[----:B------:R-:W-:Y:S02]  /*17c80*/  @P1 IMAD R8, R5, 0x2, R17 ;  /* 0x0000000205081824 */ /* 0x000fe400078e0211 */
[----:B------:R-:W-:Y:S02]  /*17c90*/  IMAD.MOV.U32 R13, RZ, RZ, R0 ;  /* 0x000000ffff0d7224 */ /* 0x000fe400078e0000 */
[----:B------:R-:W-:Y:S02]  /*17ca0*/  IMAD.MOV.U32 R12, RZ, RZ, 0x2 ;  /* 0x00000002ff0c7424 */ /* 0x000fe400078e00ff */
[----:B------:R-:W-:-:S07]  /*17cb0*/  IMAD.MOV.U32 R3, RZ, RZ, R14 ;  /* 0x000000ffff037224 */ /* 0x000fce00078e000e */
[----:B------:R-:W-:Y:S05]  /*17cc0*/  WARPSYNC.COLLECTIVE R15, `(.L_x_4745) ;  /* 0x000000000f087348 */ /* 0x000fea0003c00000 */
[----:B------:R0:W1:Y:S02]  /*17cd0*/  SHFL.IDX P6, R14, R13, R12, R11 ;  /* 0x0000000c0d0e7389 */ /* 0x00006400000c000b */
[----:B01----:R-:W-:Y:S01]  /*17ce0*/  ENDCOLLECTIVE ;  /* 0x000000000000791b */ /* 0x003fe20003800000 */
.L_x_4745:
        /* <DEDUP_REMOVED lines=17> */
.L_x_4746:
[----:B------:R-:W-:Y:S02]  /*17e00*/  @P1 IMAD R8, R5, 0x2, R17 ;  /* 0x0000000205081824 */ /* 0x000fe400078e0211 */
[----:B------:R-:W-:Y:S02]  /*17e10*/  IMAD.MOV.U32 R13, RZ, RZ, R0 ;  /* 0x000000ffff0d7224 */ /* 0x000fe400078e0000 */
[----:B------:R-:W-:Y:S02]  /*17e20*/  IMAD.MOV.U32 R12, RZ, RZ, 0x3 ;  /* 0x00000003ff0c7424 */ /* 0x000fe400078e00ff */
[----:B------:R-:W-:-:S07]  /*17e30*/  IMAD.MOV.U32 R3, RZ, RZ, R14 ;  /* 0x000000ffff037224 */ /* 0x000fce00078e000e */
[----:B------:R-:W-:Y:S05]  /*17e40*/  WARPSYNC.COLLECTIVE R15, `(.L_x_4747) ;  /* 0x000000000f087348 */ /* 0x000fea0003c00000 */
[----:B------:R0:W1:Y:S02]  /*17e50*/  SHFL.IDX P6, R14, R13, R12, R11 ;  /* 0x0000000c0d0e7389 */ /* 0x00006400000c000b */
[----:B01----:R-:W-:Y:S01]  /*17e60*/  ENDCOLLECTIVE ;  /* 0x000000000000791b */ /* 0x003fe20003800000 */
.L_x_4747:
        /* <DEDUP_REMOVED lines=17> */
.L_x_4748:
[----:B------:R-:W-:Y:S02]  /*17f80*/  @P1 IMAD R8, R5, 0x2, R17 ;  /* 0x0000000205081824 */ /* 0x000fe400078e0211 */
[----:B------:R-:W-:Y:S02]  /*17f90*/  IMAD.MOV.U32 R13, RZ, RZ, R0 ;  /* 0x000000ffff0d7224 */ /* 0x000fe400078e0000 */
[----:B------:R-:W-:Y:S02]  /*17fa0*/  IMAD.MOV.U32 R12, RZ, RZ, 0x4 ;  /* 0x00000004ff0c7424 */ /* 0x000fe400078e00ff */
[----:B------:R-:W-:-:S07]  /*17fb0*/  IMAD.MOV.U32 R3, RZ, RZ, R14 ;  /* 0x000000ffff037224 */ /* 0x000fce00078e000e */
[----:B------:R-:W-:Y:S05]  /*17fc0*/  WARPSYNC.COLLECTIVE R15, `(.L_x_4749) ;  /* 0x000000000f087348 */ /* 0x000fea0003c00000 */
[----:B------:R0:W1:Y:S02]  /*17fd0*/  SHFL.IDX P6, R14, R13, R12, R11 ;  /* 0x0000000c0d0e7389 */ /* 0x00006400000c000b */
[----:B01----:R-:W-:Y:S01]  /*17fe0*/  ENDCOLLECTIVE ;  /* 0x000000000000791b */ /* 0x003fe20003800000 */
.L_x_4749:
        /* <DEDUP_REMOVED lines=17> */
.L_x_4750:
[----:B------:R-:W-:Y:S02]  /*18100*/  @P1 IMAD R8, R5, 0x2, R17 ;  /* 0x0000000205081824 */ /* 0x000fe400078e0211 */
[----:B------:R-:W-:Y:S02]  /*18110*/  IMAD.MOV.U32 R13, RZ, RZ, R0 ;  /* 0x000000ffff0d7224 */ /* 0x000fe400078e0000 */
[----:B------:R-:W-:Y:S02]  /*18120*/  IMAD.MOV.U32 R12, RZ, RZ, 0x5 ;  /* 0x00000005ff0c7424 */ /* 0x000fe400078e00ff */
[----:B------:R-:W-:-:S07]  /*18130*/  IMAD.MOV.U32 R3, RZ, RZ, R14 ;  /* 0x000000ffff037224 */ /* 0x000fce00078e000e */
[----:B------:R-:W-:Y:S05]  /*18140*/  WARPSYNC.COLLECTIVE R15, `(.L_x_4751) ;  /* 0x000000000f087348 */ /* 0x000fea0003c00000 */
[----:B------:R0:W1:Y:S02]  /*18150*/  SHFL.IDX P6, R14, R13, R12, R11 ;  /* 0x0000000c0d0e7389 */ /* 0x00006400000c000b */
[----:B01----:R-:W-:Y:S01]  /*18160*/  ENDCOLLECTIVE ;  /* 0x000000000000791b */ /* 0x003fe20003800000 */
.L_x_4751:
        /* <DEDUP_REMOVED lines=10> */
.L_x_4752:
[----:B------:R-:W-:Y:S01]  /*18210*/  @!PT LDS RZ, [RZ] ;  /* 0x00000000fffff984 */ /* 0x000fe20000000800 */
[----:B------:R-:W-:Y:S01]  /*18220*/  @!PT LDS RZ, [RZ] ;  /* 0x00000000fffff984 */ /* 0x000fe20000000800 */
[----:B------:R-:W-:Y:S01]  /*18230*/  @!PT LDS RZ, [RZ] ;  /* 0x00000000fffff984 */ /* 0x000fe20000000800 */
[----:B------:R-:W-:Y:S04]  /*18240*/  @P1 LDGSTS.E.BYPASS.LTC128B.128 [R8+0x20400], desc[UR36][R2.64], !P4 ;  /* 0x2040000002081fae */ /* 0x000fe8000e101d64 */
[----:B------:R-:W-:Y:S04]  /*18250*/  @P1 LDGSTS.E.BYPASS.LTC128B.128 [R8+0x23400], desc[UR36][R2.64+0x80], !P3 ;  /* 0x2340008002081fae */ /* 0x000fe8000d901d64 */
[----:B------:R0:W-:Y:S02]  /*18260*/  @P1 LDGSTS.E.BYPASS.LTC128B.128 [R8+0x26400], desc[UR36][R2.64+0x100], !P2 ;  /* 0x2640010002081fae */ /* 0x0001e4000d101d64 */
[----:B0-----:R-:W-:Y:S01]  /*18270*/  IMAD.MOV.U32 R2, RZ, RZ, R14 ;  /* 0x000000ffff027224 */ /* 0x001fe200078e000e */
[----:B------:R-:W-:Y:S06]  /*18280*/  BRA `(.L_x_4753) ;  /* 0xffffffbc000c7947 */ /* 0x000fec000383ffff */
.L_x_4679:
        /* <DEDUP_REMOVED lines=9> */
.L_x_4754:
[C---:B------:R-:W-:Y:S01]  /*18320*/  VIADD R6, R25.reuse, 0x10 ;  /* 0x0000001019067836 */ /* 0x040fe20000000000 */
[----:B------:R-:W-:Y:S01]  /*18330*/  ISETP.GE.AND P1, PT, R25, R29, PT ;  /* 0x0000001d1900720c */ /* 0x000fe20003f26270 */
[----:B------:R-:W-:Y:S02]  /*18340*/  IMAD.MOV.U32 R13, RZ, RZ, R0 ;  /* 0x000000ffff0d7224 */ /* 0x000fe400078e0000 */
[----:B------:R-:W-:-:S10]  /*18350*/  IMAD.MOV.U32 R2, RZ, RZ, R14 ;  /* 0x000000ffff027224 */ /* 0x000fd400078e000e */
[----:B------:R-:W-:Y:S05]  /*18360*/  WARPSYNC.COLLECTIVE R15, `(.L_x_4755) ;  /* 0x000000000f087348 */ /* 0x000fea0003c00000 */
[----:B------:R0:W1:Y:S02]  /*18370*/  SHFL.IDX P6, R14, R13, R12, R11 ;  /* 0x0000000c0d0e7389 */ /* 0x00006400000c000b */
[----:B01----:R-:W-:Y:S01]  /*18380*/  ENDCOLLECTIVE ;  /* 0x000000000000791b */ /* 0x003fe20003800000 */
.L_x_4755:
[----:B------:R-:W-:Y:S02]  /*18390*/  IMAD.MOV.U32 R13, RZ, RZ, R4 ;  /* 0x000000ffff0d7224 */ /* 0x000fe400078e0004 */
[----:B------:R-:W-:Y:S02]  /*183a0*/  IMAD.MOV.U32 R12, RZ, RZ, 0x1 ;  /* 0x00000001ff0c7424 */ /* 0x000fe400078e00ff */
[----:B------:R-:W-:-:S07]  /*183b0*/  IMAD.MOV.U32 R3, RZ, RZ, R14 ;  /* 0x000000ffff037224 */ /* 0x000fce00078e000e */
[----:B------:R-:W-:Y:S05]  /*183c0*/  WARPSYNC.COLLECTIVE R15, `(.L_x_4756) ;  /* 0x000000000f087348 */ /* 0x000fea0003c00000 */
[----:B------:R0:W1:Y:S02]  /*183d0*/  SHFL.IDX P6, R14, R13, R12, R11 ;  /* 0x0000000c0d0e7389 */ /* 0x00006400000c000b */
[----:B01----:R-:W-:Y:S01]  /*183e0*/  ENDCOLLECTIVE ;  /* 0x000000000000791b */ /* 0x003fe20003800000 */
.L_x_4756:
[----:B------:R-:W-:-:S05]  /*183f0*/  @!P1 LEA R5, P4, R32, R3, 0x1 ;  /* 0x0000000320059211 */ /* 0x000fca00078808ff */
[----:B------:R-:W-:Y:S02]  /*18400*/  @!P1 IMAD.X R3, RZ, RZ, R2, P4 ;  /* 0x000000ffff039224 */ /* 0x000fe400020e0602 */
[----:B------:R-:W-:Y:S02]  /*18410*/  @!P1 IMAD.MOV.U32 R2, RZ, RZ, R5 ;  /* 0x000000ffff029224 */ /* 0x000fe400078e0005 */
[----:B------:R-:W-:-:S03]  /*18420*/  IMAD.MOV.U32 R13, RZ, RZ, R0 ;  /* 0x000000ffff0d7224 */ /* 0x000fc600078e0000 */
[----:B------:R-:W-:Y:S01]  /*18430*/  @!PT LDS RZ, [RZ] ;  /* 0x00000000fffff984 */ /* 0x000fe20000000800 */
[----:B------:R-:W-:Y:S01]  /*18440*/  @!PT LDS RZ, [RZ] ;  /* 0x00000000fffff984 */ /* 0x000fe20000000800 */
[----:B------:R-:W-:Y:S01]  /*18450*/  @!PT LDS RZ, [RZ] ;  /* 0x00000000fffff984 */ /* 0x000fe20000000800 */
        /* <DEDUP_REMOVED lines=8> */
.L_x_4757:
[----:B------:R-:W-:Y:S02]  /*184e0*/  IMAD.MOV.U32 R13, RZ, RZ, R4 ;  /* 0x000000ffff0d7224 */ /* 0x000fe400078e0004 */
[----:B------:R-:W-:Y:S02]  /*184f0*/  IMAD.MOV.U32 R12, RZ, RZ, 0x2 ;  /* 0x00000002ff0c7424 */ /* 0x000fe400078e00ff */
[----:B------:R-:W-:-:S07]  /*18500*/  IMAD.MOV.U32 R3, RZ, RZ, R14 ;  /* 0x000000ffff037224 */ /* 0x000fce00078e000e */
[----:B------:R-:W-:Y:S05]  /*18510*/  WARPSYNC.COLLECTIVE R15, `(.L_x_4758) ;  /* 0x000000000f087348 */ /* 0x000fea0003c00000 */
[----:B------:R0:W1:Y:S02]  /*18520*/  SHFL.IDX P6, R14, R13, R12, R11 ;  /* 0x0000000c0d0e7389 */ /* 0x00006400000c000b */
[----:B01----:R-:W-:Y:S01]  /*18530*/  ENDCOLLECTIVE ;  /* 0x000000000000791b */ /* 0x003fe20003800000 */
.L_x_4758:
        /* <DEDUP_REMOVED lines=17> */
.L_x_4759:
[----:B------:R-:W-:Y:S02]  /*18650*/  IMAD.MOV.U32 R13, RZ, RZ, R4 ;  /* 0x000000ffff0d7224 */ /* 0x000fe400078e0004 */
[----:B------:R-:W-:Y:S02]  /*18660*/  IMAD.MOV.U32 R12, RZ, RZ, 0x3 ;  /* 0x00000003ff0c7424 */ /* 0x000fe400078e00ff */
[----:B------:R-:W-:-:S07]  /*18670*/  IMAD.MOV.U32 R3, RZ, RZ, R14 ;  /* 0x000000ffff037224 */ /* 0x000fce00078e000e */
[----:B------:R-:W-:Y:S05]  /*18680*/  WARPSYNC.COLLECTIVE R15, `(.L_x_4760) ;  /* 0x000000000f087348 */ /* 0x000fea0003c00000 */
[----:B------:R0:W1:Y:S02]  /*18690*/  SHFL.IDX P6, R14, R13, R12, R11 ;  /* 0x0000000c0d0e7389 */ /* 0x00006400000c000b */
[----:B01----:R-:W-:Y:S01]  /*186a0*/  ENDCOLLECTIVE ;  /* 0x000000000000791b */ /* 0x003fe20003800000 */
.L_x_4760:
        /* <DEDUP_REMOVED lines=17> */
.L_x_4761:
[----:B------:R-:W-:Y:S02]  /*187c0*/  IMAD.MOV.U32 R13, RZ, RZ, R4 ;  /* 0x000000ffff0d7224 */ /* 0x000fe400078e0004 */
[----:B------:R-:W-:Y:S02]  /*187d0*/  IMAD.MOV.U32 R12, RZ, RZ, 0x4 ;  /* 0x00000004ff0c7424 */ /* 0x000fe400078e00ff */
[----:B------:R-:W-:-:S07]  /*187e0*/  IMAD.MOV.U32 R3, RZ, RZ, R14 ;  /* 0x000000ffff037224 */ /* 0x000fce00078e000e */
[----:B------:R-:W-:Y:S05]  /*187f0*/  WARPSYNC.COLLECTIVE R15, `(.L_x_4762) ;  /* 0x000000000f087348 */ /* 0x000fea0003c00000 */
[----:B------:R0:W1:Y:S02]  /*18800*/  SHFL.IDX P6, R14, R13, R12, R11 ;  /* 0x0000000c0d0e7389 */ /* 0x00006400000c000b */
[----:B01----:R-:W-:Y:S01]  /*18810*/  ENDCOLLECTIVE ;  /* 0x000000000000791b */ /* 0x003fe20003800000 */
.L_x_4762:
[----:B------:R-:W-:-:S05]  /*18820*/  @!P1 LEA R5, P4, R32, R3, 0x1 ;  /* 0x0000000320059211 */ /* 0x000fca00078808ff */
[----:B------:R-:W-:Y:S02]  /*18830*/  @!P1 IMAD.X R6, RZ, RZ, R2, P4 ;  /* 0x000000ffff069224 */ /* 0x000fe400020e0602 */
[----:B------:R-:W-:-:S03]  /*18840*/  @!P1 IMAD.MOV.U32 R2, RZ, RZ, R5 ;  /* 0x000000ffff029224 */ /* 0x000fc600078e0005 */
[----:B------:R-:W-:Y:S01]  /*18850*/  @!P1 MOV R3, R6 ;  /* 0x0000000600039202 */ /* 0x000fe20000000f00 */
[----:B------:R-:W-:Y:S02]  /*18860*/  IMAD.MOV.U32 R13, RZ, RZ, R0 ;  /* 0x000000ffff0d7224 */ /* 0x000fe400078e0000 */
[----:B------:R-:W-:Y:S02]  /*18870*/  VIADD R6, R25, 0x40 ;  /* 0x0000004019067836 */ /* 0x000fe40000000000 */
        /* <DEDUP_REMOVED lines=11> */
.L_x_4763:
[----:B------:R-:W-:Y:S02]  /*18930*/  IMAD.MOV.U32 R13, RZ, RZ, R4 ;  /* 0x000000ffff0d7224 */ /* 0x000fe400078e0004 */
[----:B------:R-:W-:Y:S02]  /*18940*/  IMAD.MOV.U32 R12, RZ, RZ, 0x5 ;  /* 0x00000005ff0c7424 */ /* 0x000fe400078e00ff */
[----:B------:R-:W-:-:S07]  /*18950*/  IMAD.MOV.U32 R3, RZ, RZ, R14 ;  /* 0x000000ffff037224 */ /* 0x000fce00078e000e */
[----:B------:R-:W-:Y:S05]  /*18960*/  WARPSYNC.COLLECTIVE R15, `(.L_x_4764) ;  /* 0x000000000f087348 */ /* 0x000fea0003c00000 */
[----:B------:R0:W1:Y:S02]  /*18970*/  SHFL.IDX P6, R14, R13, R12, R11 ;  /* 0x0000000c0d0e7389 */ /* 0x00006400000c000b */
[----:B01----:R-:W-:Y:S01]  /*18980*/  ENDCOLLECTIVE ;  /* 0x000000000000791b */ /* 0x003fe20003800000 */
.L_x_4764:
        /* <DEDUP_REMOVED lines=17> */
.L_x_4765:
[----:B------:R-:W-:Y:S02]  /*18aa0*/  IMAD.MOV.U32 R13, RZ, RZ, R4 ;  /* 0x000000ffff0d7224 */ /* 0x000fe400078e0004 */
[----:B------:R-:W-:Y:S02]  /*18ab0*/  IMAD.MOV.U32 R12, RZ, RZ, 0x6 ;  /* 0x00000006ff0c7424 */ /* 0x000fe400078e00ff */
[----:B------:R-:W-:-:S07]  /*18ac0*/  IMAD.MOV.U32 R3, RZ, RZ, R14 ;  /* 0x000000ffff037224 */ /* 0x000fce00078e000e */
[----:B------:R-:W-:Y:S05]  /*18ad0*/  WARPSYNC.COLLECTIVE R15, `(.L_x_4766) ;  /* 0x000000000f087348 */ /* 0x000fea0003c00000 */
[----:B------:R0:W1:Y:S02]  /*18ae0*/  SHFL.IDX P6, R14, R13, R12, R11 ;  /* 0x0000000c0d0e7389 */ /* 0x00006400000c000b */
[----:B01----:R-:W-:Y:S01]  /*18af0*/  ENDCOLLECTIVE ;  /* 0x000000000000791b */ /* 0x003fe20003800000 */
.L_x_4766:
        /* <DEDUP_REMOVED lines=17> */
.L_x_4767:
[----:B------:R-:W-:Y:S02]  /*18c10*/  IMAD.MOV.U32 R13, RZ, RZ, R4 ;  /* 0x000000ffff0d7224 */ /* 0x000fe400078e0004 */
[----:B------:R-:W-:Y:S02]  /*18c20*/  IMAD.MOV.U32 R12, RZ, RZ, 0x7 ;  /* 0x00000007ff0c7424 */ /* 0x000fe400078e00ff */
[----:B------:R-:W-:-:S07]  /*18c30*/  IMAD.MOV.U32 R3, RZ, RZ, R14 ;  /* 0x000000ffff037224 */ /* 0x000fce00078e000e */
[----:B------:R-:W-:Y:S05]  /*18c40*/  WARPSYNC.COLLECTIVE R15, `(.L_x_4768) ;  /* 0x000000000f087348 */ /* 0x000fea0003c00000 */
[----:B------:R0:W1:Y:S02]  /*18c50*/  SHFL.IDX P6, R14, R13, R12, R11 ;  /* 0x0000000c0d0e7389 */ /* 0x00006400000c000b */
[----:B01----:R-:W-:Y:S01]  /*18c60*/  ENDCOLLECTIVE ;  /* 0x000000000000791b */ /* 0x003fe20003800000 */
.L_x_4768:
        /* <DEDUP_REMOVED lines=12> */
[----:B0-----:R-:W-:Y:S05]  /*18d30*/  WARPSYNC.COLLECTIVE R15, `(.L_x_4769) ;  /* 0x000000000f087348 */ /* 0x001fea0003c00000 */
[----:B------:R1:W2:Y:S02]  /*18d40*/  SHFL.IDX P6, R14, R13, R12, R11 ;  /* 0x0000000c0d0e7389 */ /* 0x0002a400000c000b */
[----:B012---:R-:W-:Y:S01]  /*18d50*/  ENDCOLLECTIVE ;  /* 0x000000000000791b */ /* 0x007fe20003800000 */
.L_x_4769:
[----:B------:R-:W-:Y:S05]  /*18d60*/  BRA `(.L_x_4770) ;  /* 0xffffffbc00507947 */ /* 0x000fea000383ffff */
.L_x_4684:
[----:B0-----:R0:W1:Y:S02]  /*18d70*/  SYNCS.PHASECHK.TRANS64.TRYWAIT P0, [R17+URZ+0x30820], R0 ;  /* 0x03082000110075a7 */ /* 0x001064000800017f */
[----:B-1----:R-:W-:Y:S05]  /*18d80*/  @!P0 NANOSLEEP.SYNCS 0x989680 ;  /* 0x009896800000895d */ /* 0x002fea0003900000 */
[----:B------:R-:W1:Y:S02]  /*18d90*/  @!P0 SYNCS.PHASECHK.TRANS64 P0, [R17+URZ+0x30820], R0 ;  /* 0x03082000110085a7 */ /* 0x000e64000800007f */
[----:B-1----:R-:W-:Y:S05]  /*18da0*/  @!P0 BRA `(.L_x_4684) ;  /* 0xfffffffc00f08947 */ /* 0x002fea000383ffff */
[----:B------:R-:W-:Y:S05]  /*18db0*/  BRA `(.L_x_4771) ;  /* 0xffffffbc00c87947 */ /* 0x000fea000383ffff */
.L_x_4689:
[----:B0-----:R0:W1:Y:S02]  /*18dc0*/  SYNCS.PHASECHK.TRANS64.TRYWAIT P0, [R7+URZ+0x30840], R2 ;  /* 0x03084002070075a7 */ /* 0x001064000800017f */
[----:B-1----:R-:W-:Y:S05]  /*18dd0*/  @!P0 NANOSLEEP.SYNCS 0x989680 ;  /* 0x009896800000895d */ /* 0x002fea0003900000 */
[----:B------:R-:W1:Y:S02]  /*18de0*/  @!P0 SYNCS.PHASECHK.TRANS64 P0, [R7+URZ+0x30840], R2 ;  /* 0x03084002070085a7 */ /* 0x000e64000800007f */
[----:B-1----:R-:W-:Y:S05]  /*18df0*/  @!P0 BRA `(.L_x_4689) ;  /* 0xfffffffc00f08947 */ /* 0x002fea000383ffff */
[----:B------:R-:W-:Y:S05]  /*18e00*/  BRA `(.L_x_4772) ;  /* 0xffffffc000a87947 */ /* 0x000fea000383ffff */
.L_x_4690:
        /* <DEDUP_REMOVED lines=8> */
.L_x_4774:
[----:B------:R-:W-:Y:S05]  /*18e90*/  BSYNC B1 ;  /* 0x0000000000017941 */ /* 0x000fea0003800000 */
.L_x_4773:
        /* <DEDUP_REMOVED lines=12> */
.L_x_4775:
[----:B------:R-:W-:Y:S02]  /*18f60*/  IMAD R5, R5, 0x2, R17 ;  /* 0x0000000205057824 */ /* 0x000fe400078e0211 */
[----:B------:R-:W-:Y:S02]  /*18f70*/  IMAD.MOV.U32 R13, RZ, RZ, R6 ;  /* 0x000000ffff0d7224 */ /* 0x000fe400078e0006 */
[----:B------:R-:W-:Y:S02]  /*18f80*/  IMAD.MOV.U32 R12, RZ, RZ, 0x1 ;  /* 0x00000001ff0c7424 */ /* 0x000fe400078e00ff */
[----:B------:R-:W-:-:S07]  /*18f90*/  IMAD.MOV.U32 R2, RZ, RZ, R14 ;  /* 0x000000ffff027224 */ /* 0x000fce00078e000e */
[----:B------:R-:W-:Y:S05]  /*18fa0*/  WARPSYNC.COLLECTIVE R15, `(.L_x_4776) ;  /* 0x000000000f087348 */ /* 0x000fea0003c00000 */
[----:B------:R0:W1:Y:S02]  /*18fb0*/  SHFL.IDX P6, R14, R13, R12, R11 ;  /* 0x0000000c0d0e7389 */ /* 0x00006400000c000b */
[----:B01----:R-:W-:Y:S01]  /*18fc0*/  ENDCOLLECTIVE ;  /* 0x000000000000791b */ /* 0x003fe20003800000 */
.L_x_4776:
        /* <DEDUP_REMOVED lines=13> */
.L_x_4777:
[----:B------:R-:W-:Y:S02]  /*190a0*/  IMAD.MOV.U32 R13, RZ, RZ, R6 ;  /* 0x000000ffff0d7224 */ /* 0x000fe400078e0006 */
[----:B------:R-:W-:Y:S02]  /*190b0*/  IMAD.MOV.U32 R12, RZ, RZ, 0x2 ;  /* 0x00000002ff0c7424 */ /* 0x000fe400078e00ff */
[----:B------:R-:W-:-:S07]  /*190c0*/  IMAD.MOV.U32 R2, RZ, RZ, R14 ;  /* 0x000000ffff027224 */ /* 0x000fce00078e000e */
[----:B------:R-:W-:Y:S05]  /*190d0*/  WARPSYNC.COLLECTIVE R15, `(.L_x_4778) ;  /* 0x000000000f087348 */ /* 0x000fea0003c00000 */
[----:B------:R0:W1:Y:S02]  /*190e0*/  SHFL.IDX P6, R14, R13, R12, R11 ;  /* 0x0000000c0d0e7389 */ /* 0x00006400000c000b */
[----:B01----:R-:W-:Y:S01]  /*190f0*/  ENDCOLLECTIVE ;  /* 0x000000000000791b */ /* 0x003fe20003800000 */
.L_x_4778:
        /* <DEDUP_REMOVED lines=13> */
.L_x_4779:
[----:B------:R-:W-:Y:S02]  /*191d0*/  IMAD.MOV.U32 R13, RZ, RZ, R6 ;  /* 0x000000ffff0d7224 */ /* 0x000fe400078e0006 */
[----:B------:R-:W-:Y:S02]  /*191e0*/  IMAD.MOV.U32 R12, RZ, RZ, 0x3 ;  /* 0x00000003ff0c7424 */ /* 0x000fe400078e00ff */
[----:B------:R-:W-:-:S07]  /*191f0*/  IMAD.MOV.U32 R2, RZ, RZ, R14 ;  /* 0x000000ffff027224 */ /* 0x000fce00078e000e */
[----:B------:R-:W-:Y:S05]  /*19200*/  WARPSYNC.COLLECTIVE R15, `(.L_x_4780) ;  /* 0x000000000f087348 */ /* 0x000fea0003c00000 */
[----:B------:R0:W1:Y:S02]  /*19210*/  SHFL.IDX P6, R14, R13, R12, R11 ;  /* 0x0000000c0d0e7389 */ /* 0x00006400000c000b */
[----:B01----:R-:W-:Y:S01]  /*19220*/  ENDCOLLECTIVE ;  /* 0x000000000000791b */ /* 0x003fe20003800000 */
.L_x_4780:
        /* <DEDUP_REMOVED lines=13> */
.L_x_4781:
[----:B------:R-:W-:Y:S02]  /*19300*/  IMAD.MOV.U32 R13, RZ, RZ, R6 ;  /* 0x000000ffff0d7224 */ /* 0x000fe400078e0006 */
[----:B------:R-:W-:Y:S02]  /*19310*/  IMAD.MOV.U32 R12, RZ, RZ, 0x4 ;  /* 0x00000004ff0c7424 */ /* 0x000fe400078e00ff */
[----:B------:R-:W-:-:S07]  /*19320*/  IMAD.MOV.U32 R2, RZ, RZ, R14 ;  /* 0x000000ffff027224 */ /* 0x000fce00078e000e */
[----:B------:R-:W-:Y:S05]  /*19330*/  WARPSYNC.COLLECTIVE R15, `(.L_x_4782) ;  /* 0x000000000f087348 */ /* 0x000fea0003c00000 */
[----:B------:R0:W1:Y:S02]  /*19340*/  SHFL.IDX P6, R14, R13, R12, R11 ;  /* 0x0000000c0d0e7389 */ /* 0x00006400000c000b */
[----:B01----:R-:W-:Y:S01]  /*19350*/  ENDCOLLECTIVE ;  /* 0x000000000000791b */ /* 0x003fe20003800000 */
.L_x_4782:
        /* <DEDUP_REMOVED lines=13> */
.L_x_4783:
[----:B------:R-:W-:Y:S02]  /*19430*/  IMAD.MOV.U32 R13, RZ, RZ, R6 ;  /* 0x000000ffff0d7224 */ /* 0x000fe400078e0006 */
[----:B------:R-:W-:Y:S02]  /*19440*/  IMAD.MOV.U32 R12, RZ, RZ, 0x5 ;  /* 0x00000005ff0c7424 */ /* 0x000fe400078e00ff */
[----:B------:R-:W-:-:S07]  /*19450*/  IMAD.MOV.U32 R2, RZ, RZ, R14 ;  /* 0x000000ffff027224 */ /* 0x000fce00078e000e */
[----:B------:R-:W-:Y:S05]  /*19460*/  WARPSYNC.COLLECTIVE R15, `(.L_x_4784) ;  /* 0x000000000f087348 */ /* 0x000fea0003c00000 */
[----:B------:R0:W1:Y:S02]  /*19470*/  SHFL.IDX P6, R14, R13, R12, R11 ;  /* 0x0000000c0d0e7389 */ /* 0x00006400000c000b */
[----:B01----:R-:W-:Y:S01]  /*19480*/  ENDCOLLECTIVE ;  /* 0x000000000000791b */ /* 0x003fe20003800000 */
.L_x_4784:
        /* <DEDUP_REMOVED lines=14> */
.L_x_4785:
[----:B------:R-:W-:Y:S01]  /*19570*/  MOV R2, R14 ;  /* 0x0000000e00027202 */ /* 0x000fe20000000f00 */
[----:B------:R-:W-:Y:S06]  /*19580*/  BRA `(.L_x_4786) ;  /* 0xffffffbc00d07947 */ /* 0x000fec000383ffff */
.L_x_4695:
[----:B0-----:R0:W2:Y:S02]  /*19590*/  SYNCS.PHASECHK.TRANS64.TRYWAIT P0, [R6+URZ+0x30860], R2 ;  /* 0x03086002060075a7 */ /* 0x0010a4000800017f */
[----:B--2---:R-:W-:Y:S05]  /*195a0*/  @!P0 NANOSLEEP.SYNCS 0x989680 ;  /* 0x009896800000895d */ /* 0x004fea0003900000 */
[----:B------:R-:W2:Y:S02]  /*195b0*/  @!P0 SYNCS.PHASECHK.TRANS64 P0, [R6+URZ+0x30860], R2 ;  /* 0x03086002060085a7 */ /* 0x000ea4000800007f */
[----:B--2---:R-:W-:Y:S05]  /*195c0*/  @!P0 BRA `(.L_x_4695) ;  /* 0xfffffffc00f08947 */ /* 0x004fea000383ffff */
[----:B------:R-:W-:Y:S05]  /*195d0*/  BRA `(.L_x_4787) ;  /* 0xffffffc000347947 */ /* 0x000fea000383ffff */
.L_x_4696:
        /* <DEDUP_REMOVED lines=8> */
.L_x_4789:
[----:B------:R-:W-:Y:S05]  /*19660*/  BSYNC B1 ;  /* 0x0000000000017941 */ /* 0x000fea0003800000 */
.L_x_4788:
        /* <DEDUP_REMOVED lines=9> */
.L_x_4790:
[----:B------:R-:W-:Y:S02]  /*19700*/  IMAD.MOV.U32 R13, RZ, RZ, R19 ;  /* 0x000000ffff0d7224 */ /* 0x000fe400078e0013 */
[----:B------:R-:W-:Y:S02]  /*19710*/  IMAD.MOV.U32 R12, RZ, RZ, 0x1 ;  /* 0x00000001ff0c7424 */ /* 0x000fe400078e00ff */
[----:B------:R-:W-:-:S07]  /*19720*/  IMAD.MOV.U32 R2, RZ, RZ, R14 ;  /* 0x000000ffff027224 */ /* 0x000fce00078e000e */
[----:B------:R-:W-:Y:S05]  /*19730*/  WARPSYNC.COLLECTIVE R15, `(.L_x_4791) ;  /* 0x000000000f087348 */ /* 0x000fea0003c00000 */
[----:B------:R0:W1:Y:S02]  /*19740*/  SHFL.IDX P6, R14, R13, R12, R11 ;  /* 0x0000000c0d0e7389 */ /* 0x00006400000c000b */
[----:B01----:R-:W-:Y:S01]  /*19750*/  ENDCOLLECTIVE ;  /* 0x000000000000791b */ /* 0x003fe20003800000 */
.L_x_4791:
        /* <DEDUP_REMOVED lines=16> */
.L_x_4792:
[----:B------:R-:W-:Y:S02]  /*19860*/  IMAD.MOV.U32 R13, RZ, RZ, R19 ;  /* 0x000000ffff0d7224 */ /* 0x000fe400078e0013 */
[----:B------:R-:W-:Y:S02]  /*19870*/  IMAD.MOV.U32 R12, RZ, RZ, 0x2 ;  /* 0x00000002ff0c7424 */ /* 0x000fe400078e00ff */
[----:B------:R-:W-:-:S07]  /*19880*/  IMAD.MOV.U32 R2, RZ, RZ, R14 ;  /* 0x000000ffff027224 */ /* 0x000fce00078e000e */
[----:B------:R-:W-:Y:S05]  /*19890*/  WARPSYNC.COLLECTIVE R15, `(.L_x_4793) ;  /* 0x000000000f087348 */ /* 0x000fea0003c00000 */
[----:B------:R0:W1:Y:S02]  /*198a0*/  SHFL.IDX P6, R14, R13, R12, R11 ;  /* 0x0000000c0d0e7389 */ /* 0x00006400000c000b */
[----:B01----:R-:W-:Y:S01]  /*198b0*/  ENDCOLLECTIVE ;  /* 0x000000000000791b */ /* 0x003fe20003800000 */
.L_x_4793:
        /* <DEDUP_REMOVED lines=16> */
.L_x_4794:
[----:B------:R-:W-:Y:S02]  /*199c0*/  IMAD.MOV.U32 R13, RZ, RZ, R19 ;  /* 0x000000ffff0d7224 */ /* 0x000fe400078e0013 */
[----:B------:R-:W-:Y:S02]  /*199d0*/  IMAD.MOV.U32 R12, RZ, RZ, 0x3 ;  /* 0x00000003ff0c7424 */ /* 0x000fe400078e00ff */
[----:B------:R-:W-:-:S07]  /*199e0*/  IMAD.MOV.U32 R2, RZ, RZ, R14 ;  /* 0x000000ffff027224 */ /* 0x000fce00078e000e */
[----:B------:R-:W-:Y:S05]  /*199f0*/  WARPSYNC.COLLECTIVE R15, `(.L_x_4795) ;  /* 0x000000000f087348 */ /* 0x000fea0003c00000 */
[----:B------:R0:W1:Y:S02]  /*19a00*/  SHFL.IDX P6, R14, R13, R12, R11 ;  /* 0x0000000c0d0e7389 */ /* 0x00006400000c000b */
[----:B01----:R-:W-:Y:S01]  /*19a10*/  ENDCOLLECTIVE ;  /* 0x000000000000791b */ /* 0x003fe20003800000 */
.L_x_4795:
        /* <DEDUP_REMOVED lines=16> */
.L_x_4796:
[----:B------:R-:W-:Y:S02]  /*19b20*/  IMAD.MOV.U32 R13, RZ, RZ, R19 ;  /* 0x000000ffff0d7224 */ /* 0x000fe400078e0013 */
[----:B------:R-:W-:Y:S02]  /*19b30*/  IMAD.MOV.U32 R12, RZ, RZ, 0x4 ;  /* 0x00000004ff0c7424 */ /* 0x000fe400078e00ff */
[----:B------:R-:W-:-:S07]  /*19b40*/  IMAD.MOV.U32 R2, RZ, RZ, R14 ;  /* 0x000000ffff027224 */ /* 0x000fce00078e000e */
[----:B------:R-:W-:Y:S05]  /*19b50*/  WARPSYNC.COLLECTIVE R15, `(.L_x_4797) ;  /* 0x000000000f087348 */ /* 0x000fea0003c00000 */
[----:B------:R0:W1:Y:S02]  /*19b60*/  SHFL.IDX P6, R14, R13, R12, R11 ;  /* 0x0000000c0d0e7389 */ /* 0x00006400000c000b */
[----:B01----:R-:W-:Y:S01]  /*19b70*/  ENDCOLLECTIVE ;  /* 0x000000000000791b */ /* 0x003fe20003800000 */
.L_x_4797:
        /* <DEDUP_REMOVED lines=16> */
.L_x_4798:
[----:B------:R-:W-:Y:S02]  /*19c80*/  IMAD.MOV.U32 R13, RZ, RZ, R19 ;  /* 0x000000ffff0d7224 */ /* 0x000fe400078e0013 */
[----:B------:R-:W-:Y:S02]  /*19c90*/  IMAD.MOV.U32 R12, RZ, RZ, 0x5 ;  /* 0x00000005ff0c7424 */ /* 0x000fe400078e00ff */
[----:B------:R-:W-:-:S07]  /*19ca0*/  IMAD.MOV.U32 R2, RZ, RZ, R14 ;  /* 0x000000ffff027224 */ /* 0x000fce00078e000e */
[----:B------:R-:W-:Y:S05]  /*19cb0*/  WARPSYNC.COLLECTIVE R15, `(.L_x_4799) ;  /* 0x000000000f087348 */ /* 0x000fea0003c00000 */
[----:B------:R0:W1:Y:S02]  /*19cc0*/  SHFL.IDX P6, R14, R13, R12, R11 ;  /* 0x0000000c0d0e7389 */ /* 0x00006400000c000b */
[----:B01----:R-:W-:Y:S01]  /*19cd0*/  ENDCOLLECTIVE ;  /* 0x000000000000791b */ /* 0x003fe20003800000 */
.L_x_4799:
        /* <DEDUP_REMOVED lines=13> */
.L_x_4800:
[----:B------:R-:W-:Y:S01]  /*19db0*/  @!PT LDS RZ, [RZ] ;  /* 0x00000000fffff984 */ /* 0x000fe20000000800 */
[----:B------:R-:W-:Y:S01]  /*19dc0*/  @!PT LDS RZ, [RZ] ;  /* 0x00000000fffff984 */ /* 0x000fe20000000800 */
[----:B------:R-:W-:Y:S01]  /*19dd0*/  @!PT LDS RZ, [RZ] ;  /* 0x00000000fffff984 */ /* 0x000fe20000000800 */
[----:B------:R-:W-:Y:S01]  /*19de0*/  LDGSTS.E.BYPASS.LTC128B.128 [R5+0x5400], desc[UR36][R2.64+0x80], !P0 ;  /* 0x0540008002057fae */ /* 0x000fe2000c101d64 */
[----:B------:R-:W-:-:S13]  /*19df0*/  ISETP.LT.OR P0, PT, R7, 0x41, P1 ;  /* 0x000000410700780c */ /* 0x000fda0000f01670 */
[----:B------:R0:W-:Y:S02]  /*19e00*/  LDGSTS.E.BYPASS.LTC128B.128 [R5+0x8400], desc[UR36][R2.64+0x100], !P0 ;  /* 0x0840010002057fae */ /* 0x0001e4000c101d64 */
[----:B0-----:R-:W-:Y:S01]  /*19e10*/  IMAD.MOV.U32 R2, RZ, RZ, R14 ;  /* 0x000000ffff027224 */ /* 0x001fe200078e000e */
[----:B------:R-:W-:Y:S06]  /*19e20*/  BRA `(.L_x_4801) ;  /* 0xffffffbc00207947 */ /* 0x000fec000383ffff */
.L_x_4704:
[----:B0-----:R0:W1:Y:S02]  /*19e30*/  SYNCS.PHASECHK.TRANS64.TRYWAIT P0, [R0+URZ+0x30860], R3 ;  /* 0x03086003000075a7 */ /* 0x001064000800017f */
[----:B-1----:R-:W-:Y:S05]  /*19e40*/  @!P0 NANOSLEEP.SYNCS 0x989680 ;  /* 0x009896800000895d */ /* 0x002fea0003900000 */
[----:B------:R-:W1:Y:S02]  /*19e50*/  @!P0 SYNCS.PHASECHK.TRANS64 P0, [R0+URZ+0x30860], R3 ;  /* 0x03086003000085a7 */ /* 0x000e64000800007f */
[----:B-1----:R-:W-:Y:S05]  /*19e60*/  @!P0 BRA `(.L_x_4704) ;  /* 0xfffffffc00f08947 */ /* 0x002fea000383ffff */
[----:B------:R-:W-:Y:S05]  /*19e70*/  BRA `(.L_x_4802) ;  /* 0xffffffc0004c7947 */ /* 0x000fea000383ffff */
.L_x_4705:
        /* <DEDUP_REMOVED lines=8> */
.L_x_4804:
[----:B------:R-:W-:Y:S05]  /*19f00*/  BSYNC B0 ;  /* 0x0000000000007941 */ /* 0x000fea0003800000 */
.L_x_4803:
        /* <DEDUP_REMOVED lines=9> */
.L_x_4805:
        /* <DEDUP_REMOVED lines=14> */
.L_x_4806:
        /* <DEDUP_REMOVED lines=13> */
.L_x_4807:
[----:B------:R-:W-:Y:S02]  /*1a150*/  IMAD.MOV.U32 R13, RZ, RZ, R19 ;  /* 0x000000ffff0d7224 */ /* 0x000fe400078e0013 */
[----:B------:R-:W-:Y:S01]  /*1a160*/  IMAD.MOV.U32 R12, RZ, RZ, 0x2 ;  /* 0x00000002ff0c7424 */ /* 0x000fe200078e00ff */
[----:B------:R-:W-:-:S13]  /*1a170*/  IADD3 R2, P4, R14, R5, RZ ;  /* 0x000000050e027210 */ /* 0x000fda0007f9e0ff */
[----:B------:R-:W-:Y:S05]  /*1a180*/  WARPSYNC.COLLECTIVE R15, `(.L_x_4808) ;  /* 0x000000000f087348 */ /* 0x000fea0003c00000 */
[----:B------:R0:W1:Y:S02]  /*1a190*/  SHFL.IDX P6, R14, R13, R12, R11 ;  /* 0x0000000c0d0e7389 */ /* 0x00006400000c000b */
[----:B01----:R-:W-:Y:S01]  /*1a1a0*/  ENDCOLLECTIVE ;  /* 0x000000000000791b */ /* 0x003fe20003800000 */
.L_x_4808:
        /* <DEDUP_REMOVED lines=15> */
.L_x_4809:
[----:B------:R-:W-:Y:S02]  /*1a2a0*/  IMAD.MOV.U32 R13, RZ, RZ, R19 ;  /* 0x000000ffff0d7224 */ /* 0x000fe400078e0013 */
[----:B------:R-:W-:Y:S01]  /*1a2b0*/  IMAD.MOV.U32 R12, RZ, RZ, 0x3 ;  /* 0x00000003ff0c7424 */ /* 0x000fe200078e00ff */
[----:B------:R-:W-:-:S13]  /*1a2c0*/  IADD3 R2, P4, R14, R5, RZ ;  /* 0x000000050e027210 */ /* 0x000fda0007f9e0ff */
[----:B------:R-:W-:Y:S05]  /*1a2d0*/  WARPSYNC.COLLECTIVE R15, `(.L_x_4810) ;  /* 0x000000000f087348 */ /* 0x000fea0003c00000 */
[----:B------:R0:W1:Y:S02]  /*1a2e0*/  SHFL.IDX P6, R14, R13, R12, R11 ;  /* 0x0000000c0d0e7389 */ /* 0x00006400000c000b */
[----:B01----:R-:W-:Y:S01]  /*1a2f0*/  ENDCOLLECTIVE ;  /* 0x000000000000791b */ /* 0x003fe20003800000 */
.L_x_4810:
        /* <DEDUP_REMOVED lines=15> */
.L_x_4811:
[----:B------:R-:W-:Y:S02]  /*1a3f0*/  IMAD.MOV.U32 R13, RZ, RZ, R19 ;  /* 0x000000ffff0d7224 */ /* 0x000fe400078e0013 */
[----:B------:R-:W-:Y:S01]  /*1a400*/  IMAD.MOV.U32 R12, RZ, RZ, 0x4 ;  /* 0x00000004ff0c7424 */ /* 0x000fe200078e00ff */
[----:B------:R-:W-:-:S13]  /*1a410*/  IADD3 R2, P4, R14, R5, RZ ;  /* 0x000000050e027210 */ /* 0x000fda0007f9e0ff */
[----:B------:R-:W-:Y:S05]  /*1a420*/  WARPSYNC.COLLECTIVE R15, `(.L_x_4812) ;  /* 0x000000000f087348 */ /* 0x000fea0003c00000 */
[----:B------:R0:W1:Y:S02]  /*1a430*/  SHFL.IDX P6, R14, R13, R12, R11 ;  /* 0x0000000c0d0e7389 */ /* 0x00006400000c000b */
[----:B01----:R-:W-:Y:S01]  /*1a440*/  ENDCOLLECTIVE ;  /* 0x000000000000791b */ /* 0x003fe20003800000 */
.L_x_4812:
        /* <DEDUP_REMOVED lines=15> */
.L_x_4813:
[----:B------:R-:W-:Y:S02]  /*1a540*/  IMAD.MOV.U32 R13, RZ, RZ, R19 ;  /* 0x000000ffff0d7224 */ /* 0x000fe400078e0013 */
[----:B------:R-:W-:Y:S01]  /*1a550*/  IMAD.MOV.U32 R12, RZ, RZ, 0x5 ;  /* 0x00000005ff0c7424 */ /* 0x000fe200078e00ff */
[----:B------:R-:W-:-:S13]  /*1a560*/  IADD3 R2, P4, R14, R5, RZ ;  /* 0x000000050e027210 */ /* 0x000fda0007f9e0ff */
[----:B------:R-:W-:Y:S05]  /*1a570*/  WARPSYNC.COLLECTIVE R15, `(.L_x_4814) ;  /* 0x000000000f087348 */ /* 0x000fea0003c00000 */
[----:B------:R0:W1:Y:S02]  /*1a580*/  SHFL.IDX P6, R14, R13, R12, R11 ;  /* 0x0000000c0d0e7389 */ /* 0x00006400000c000b */
[----:B01----:R-:W-:Y:S01]  /*1a590*/  ENDCOLLECTIVE ;  /* 0x000000000000791b */ /* 0x003fe20003800000 */
.L_x_4814:
[----:B------:R-:W-:Y:S02]  /*1a5a0*/  IADD3.X R3, RZ, R7, RZ, P4, !PT ;  /* 0x00000007ff037210 */ /* 0x000fe400027fe4ff */
[----:B------:R-:W-:-:S03]  /*1a5b0*/  ISETP.LT.OR P4, PT, R6, 0x41, P1 ;  /* 0x000000410600780c */ /* 0x000fc60000f81670 */
[----:B------:R-:W-:Y:S01]  /*1a5c0*/  @!PT LDS RZ, [RZ] ;  /* 0x00000000fffff984 */ /* 0x000fe20000000800 */
[----:B------:R-:W-:Y:S01]  /*1a5d0*/  @!PT LDS RZ, [RZ] ;  /* 0x00000000fffff984 */ /* 0x000fe20000000800 */
[----:B------:R-:W-:Y:S01]  /*1a5e0*/  @!PT LDS RZ, [RZ] ;  /* 0x00000000fffff984 */ /* 0x000fe20000000800 */
[----:B------:R0:W-:Y:S01]  /*1a5f0*/  LDGSTS.E.BYPASS.LTC128B.128 [R4+0x2400], desc[UR36][R2.64], !P3 ;  /* 0x0240000002047fae */ /* 0x0001e2000d901d64 */
[----:B------:R-:W-:Y:S01]  /*1a600*/  ISETP.LT.OR P3, PT, R6, 0x41, P0 ;  /* 0x000000410600780c */ /* 0x000fe20000761670 */
[----:B------:R-:W-:-:S08]  /*1a610*/  IMAD.MOV.U32 R13, RZ, RZ, R18 ;  /* 0x000000ffff0d7224 */ /* 0x000fd000078e0012 */
[----:B------:R0:W-:Y:S04]  /*1a620*/  LDGSTS.E.BYPASS.LTC128B.128 [R4+0x5400], desc[UR36][R2.64+0x80], !P4 ;  /* 0x0540008002047fae */ /* 0x0001e8000e101d64 */
[----:B------:R0:W-:Y:S01]  /*1a630*/  LDGSTS.E.BYPASS.LTC128B.128 [R4+0x8400], desc[UR36][R2.64+0x100], !P3 ;  /* 0x0840010002047fae */ /* 0x0001e2000d901d64 */
[----:B------:R-:W-:-:S07]  /*1a640*/  IMAD.MOV.U32 R19, RZ, RZ, R14 ;  /* 0x000000ffff137224 */ /* 0x000fce00078e000e */
[----:B0-----:R-:W-:Y:S05]  /*1a650*/  WARPSYNC.COLLECTIVE R15, `(.L_x_4815) ;  /* 0x000000000f087348 */ /* 0x001fea0003c00000 */
[----:B------:R1:W2:Y:S02]  /*1a660*/  SHFL.IDX P6, R14, R13, R12, R11 ;  /* 0x0000000c0d0e7389 */ /* 0x0002a400000c000b */
[----:B012---:R-:W-:Y:S01]  /*1a670*/  ENDCOLLECTIVE ;  /* 0x000000000000791b */ /* 0x007fe20003800000 */
.L_x_4815:
[----:B------:R-:W-:Y:S05]  /*1a680*/  BRA `(.L_x_4816) ;  /* 0xffffffbc00507947 */ /* 0x000fea000383ffff */
.L_x_4710:
        /* <DEDUP_REMOVED lines=8> */
.L_x_4818:
[----:B------:R-:W-:Y:S05]  /*1a710*/  BSYNC B0 ;  /* 0x0000000000007941 */ /* 0x000fea0003800000 */
.L_x_4817:
        /* <DEDUP_REMOVED lines=9> */
.L_x_4819:
        /* <DEDUP_REMOVED lines=18> */
.L_x_4820:
[----:B------:R-:W-:Y:S01]  /*1a8d0*/  IMAD.MOV.U32 R12, RZ, RZ, 0x2 ;  /* 0x00000002ff0c7424 */ /* 0x000fe200078e00ff */
[----:B------:R-:W-:-:S05]  /*1a8e0*/  SEL R6, R14, RZ, P1 ;  /* 0x000000ff0e067207 */ /* 0x000fca0000800000 */
[----:B------:R-:W-:-:S04]  /*1a8f0*/  IMAD.IADD R6, R5, 0x1, R6 ;  /* 0x0000000105067824 */ /* 0x000fc800078e0206 */
[----:B------:R-:W-:-:S07]  /*1a900*/  IMAD.MOV.U32 R13, RZ, RZ, R6 ;  /* 0x000000ffff0d7224 */ /* 0x000fce00078e0006 */
[----:B------:R-:W-:Y:S05]  /*1a910*/  WARPSYNC.COLLECTIVE R15, `(.L_x_4821) ;  /* 0x000000000f087348 */ /* 0x000fea0003c00000 */
[----:B------:R0:W1:Y:S02]  /*1a920*/  SHFL.UP P6, R14, R13, R12, R11 ;  /* 0x0400000c0d0e7389 */ /* 0x00006400000c000b */
[----:B01----:R-:W-:Y:S01]  /*1a930*/  ENDCOLLECTIVE ;  /* 0x000000000000791b */ /* 0x003fe20003800000 */
.L_x_4821:
[----:B------:R-:W-:Y:S01]  /*1a940*/  IMAD.MOV.U32 R12, RZ, RZ, 0x4 ;  /* 0x00000004ff0c7424 */ /* 0x000fe200078e00ff */
[----:B------:R-:W-:-:S05]  /*1a950*/  SEL R7, R14, RZ, P2 ;  /* 0x000000ff0e077207 */ /* 0x000fca0001000000 */
[----:B------:R-:W-:-:S04]  /*1a960*/  IMAD.IADD R7, R6, 0x1, R7 ;  /* 0x0000000106077824 */ /* 0x000fc800078e0207 */
[----:B------:R-:W-:-:S07]  /*1a970*/  IMAD.MOV.U32 R13, RZ, RZ, R7 ;  /* 0x000000ffff0d7224 */ /* 0x000fce00078e0007 */
[----:B------:R-:W-:Y:S05]  /*1a980*/  WARPSYNC.COLLECTIVE R15, `(.L_x_4822) ;  /* 0x000000000f087348 */ /* 0x000fea0003c00000 */
[----:B------:R0:W1:Y:S02]  /*1a990*/  SHFL.UP P6, R14, R13, R12, R11 ;  /* 0x0400000c0d0e7389 */ /* 0x00006400000c000b */
[----:B01----:R-:W-:Y:S01]  /*1a9a0*/  ENDCOLLECTIVE ;  /* 0x000000000000791b */ /* 0x003fe20003800000 */
.L_x_4822:
[----:B------:R-:W-:Y:S01]  /*1a9b0*/  IMAD.MOV.U32 R12, RZ, RZ, 0x8 ;  /* 0x00000008ff0c7424 */ /* 0x000fe200078e00ff */
[----:B------:R-:W-:-:S05]  /*1a9c0*/  SEL R2, R14, RZ, P3 ;  /* 0x000000ff0e027207 */ /* 0x000fca0001800000 */
[----:B------:R-:W-:-:S04]  /*1a9d0*/  IMAD.IADD R2, R7, 0x1, R2 ;  /* 0x0000000107027824 */ /* 0x000fc800078e0202 */
[----:B------:R-:W-:-:S07]  /*1a9e0*/  IMAD.MOV.U32 R13, RZ, RZ, R2 ;  /* 0x000000ffff0d7224 */ /* 0x000fce00078e0002 */
[----:B------:R-:W-:Y:S05]  /*1a9f0*/  WARPSYNC.COLLECTIVE R15, `(.L_x_4823) ;  /* 0x000000000f087348 */ /* 0x000fea0003c00000 */
[----:B------:R0:W1:Y:S02]  /*1aa00*/  SHFL.UP P6, R14, R13, R12, R11 ;  /* 0x0400000c0d0e7389 */ /* 0x00006400000c000b */
[----:B01----:R-:W-:Y:S01]  /*1aa10*/  ENDCOLLECTIVE ;  /* 0x000000000000791b */ /* 0x003fe20003800000 */
.L_x_4823:
[----:B------:R-:W-:Y:S01]  /*1aa20*/  IMAD.MOV.U32 R12, RZ, RZ, 0x10 ;  /* 0x00000010ff0c7424 */ /* 0x000fe200078e00ff */
[----:B------:R-:W-:-:S05]  /*1aa30*/  SEL R3, R14, RZ, P4 ;  /* 0x000000ff0e037207 */ /* 0x000fca0002000000 */
[----:B------:R-:W-:-:S04]  /*1aa40*/  IMAD.IADD R3, R2, 0x1, R3 ;  /* 0x0000000102037824 */ /* 0x000fc800078e0203 */
[----:B------:R-:W-:-:S07]  /*1aa50*/  IMAD.MOV.U32 R13, RZ, RZ, R3 ;  /* 0x000000ffff0d7224 */ /* 0x000fce00078e0003 */
[----:B------:R-:W-:Y:S05]  /*1aa60*/  WARPSYNC.COLLECTIVE R15, `(.L_x_4824) ;  /* 0x000000000f087348 */ /* 0x000fea0003c00000 */
[----:B------:R0:W1:Y:S02]  /*1aa70*/  SHFL.UP P6, R14, R13, R12, R11 ;  /* 0x0400000c0d0e7389 */ /* 0x00006400000c000b */
[----:B01----:R-:W-:Y:S01]  /*1aa80*/  ENDCOLLECTIVE ;  /* 0x000000000000791b */ /* 0x003fe20003800000 */
.L_x_4824:
        /* <DEDUP_REMOVED lines=8> */
.L_x_4825:
[----:B------:R-:W-:Y:S05]  /*1ab10*/  BRA `(.L_x_4826) ;  /* 0xffffffbc00647947 */ /* 0x000fea000383ffff */
.L_x_4715:
[----:B------:R-:W-:Y:S01]  /*1ab20*/  BSSY B0, `(.L_x_4827) ;  /* 0x0000008000007945 */ /* 0x000fe20003800000 */
[----:B-----5:R-:W-:Y:S02]  /*1ab30*/  IMAD.MOV.U32 R13, RZ, RZ, R5 ;  /* 0x000000ffff0d7224 */ /* 0x020fe400078e0005 */
[----:B------:R-:W-:Y:S02]  /*1ab40*/  IMAD.MOV.U32 R12, RZ, RZ, 0x1 ;  /* 0x00000001ff0c7424 */ /* 0x000fe400078e00ff */
[----:B------:R-:W-:Y:S02]  /*1ab50*/  IMAD.MOV.U32 R11, RZ, RZ, RZ ;  /* 0x000000ffff0b7224 */ /* 0x000fe400078e00ff */
[----:B------:R-:W-:-:S07]  /*1ab60*/  IMAD.MOV.U32 R15, RZ, RZ, -0x1 ;  /* 0xffffffffff0f7424 */ /* 0x000fce00078e00ff */
[----:B012---:R-:W-:Y:S05]  /*1ab70*/  WARPSYNC.COLLECTIVE R15, `(.L_x_4828) ;  /* 0x000000000f087348 */ /* 0x007fea0003c00000 */
[----:B------:R3:W4:Y:S02]  /*1ab80*/  SHFL.UP P6, R14, R13, R12, R11 ;  /* 0x0400000c0d0e7389 */ /* 0x00072400000c000b */
[----:B01234-:R-:W-:Y:S01]  /*1ab90*/  ENDCOLLECTIVE ;  /* 0x000000000000791b */ /* 0x01ffe20003800000 */
.L_x_4828:
[----:B------:R-:W-:Y:S05]  /*1aba0*/  BSYNC B0 ;  /* 0x0000000000007941 */ /* 0x000fea0003800000 */
.L_x_4827:
        /* <DEDUP_REMOVED lines=8> */
.L_x_4829:
[----:B------:R-:W-:Y:S01]  /*1ac30*/  IMAD.MOV.U32 R12, RZ, RZ, 0x4 ;  /* 0x00000004ff0c7424 */ /* 0x000fe200078e00ff */
[----:B------:R-:W-:-:S05]  /*1ac40*/  SEL R2, R14, RZ, P2 ;  /* 0x000000ff0e027207 */ /* 0x000fca0001000000 */
[----:B------:R-:W-:-:S04]  /*1ac50*/  IMAD.IADD R2, R13, 0x1, R2 ;  /* 0x000000010d027824 */ /* 0x000fc800078e0202 */
[----:B------:R-:W-:-:S07]  /*1ac60*/  IMAD.MOV.U32 R13, RZ, RZ, R2 ;  /* 0x000000ffff0d7224 */ /* 0x000fce00078e0002 */
[----:B------:R-:W-:Y:S05]  /*1ac70*/  WARPSYNC.COLLECTIVE R15, `(.L_x_4830) ;  /* 0x000000000f087348 */ /* 0x000fea0003c00000 */
[----:B------:R0:W1:Y:S02]  /*1ac80*/  SHFL.UP P6, R14, R13, R12, R11 ;  /* 0x0400000c0d0e7389 */ /* 0x00006400000c000b */
[----:B01----:R-:W-:Y:S01]  /*1ac90*/  ENDCOLLECTIVE ;  /* 0x000000000000791b */ /* 0x003fe20003800000 */
.L_x_4830:
[----:B------:R-:W-:Y:S01]  /*1aca0*/  IMAD.MOV.U32 R12, RZ, RZ, 0x8 ;  /* 0x00000008ff0c7424 */ /* 0x000fe200078e00ff */
[----:B------:R-:W-:-:S05]  /*1acb0*/  SEL R3, R14, RZ, P3 ;  /* 0x000000ff0e037207 */ /* 0x000fca0001800000 */
[----:B------:R-:W-:-:S04]  /*1acc0*/  IMAD.IADD R3, R2, 0x1, R3 ;  /* 0x0000000102037824 */ /* 0x000fc800078e0203 */
[----:B------:R-:W-:-:S07]  /*1acd0*/  IMAD.MOV.U32 R13, RZ, RZ, R3 ;  /* 0x000000ffff0d7224 */ /* 0x000fce00078e0003 */
[----:B------:R-:W-:Y:S05]  /*1ace0*/  WARPSYNC.COLLECTIVE R15, `(.L_x_4831) ;  /* 0x000000000f087348 */ /* 0x000fea0003c00000 */
[----:B------:R0:W1:Y:S02]  /*1acf0*/  SHFL.UP P6, R14, R13, R12, R11 ;  /* 0x0400000c0d0e7389 */ /* 0x00006400000c000b */
[----:B01----:R-:W-:Y:S01]  /*1ad00*/  ENDCOLLECTIVE ;  /* 0x000000000000791b */ /* 0x003fe20003800000 */
.L_x_4831:
[----:B------:R-:W-:Y:S01]  /*1ad10*/  IMAD.MOV.U32 R12, RZ, RZ, 0x10 ;  /* 0x00000010ff0c7424 */ /* 0x000fe200078e00ff */
[----:B------:R-:W-:-:S05]  /*1ad20*/  SEL R4, R14, RZ, P4 ;  /* 0x000000ff0e047207 */ /* 0x000fca0002000000 */
[----:B------:R-:W-:-:S04]  /*1ad30*/  IMAD.IADD R4, R3, 0x1, R4 ;  /* 0x0000000103047824 */ /* 0x000fc800078e0204 */
[----:B------:R-:W-:-:S07]  /*1ad40*/  IMAD.MOV.U32 R13, RZ, RZ, R4 ;  /* 0x000000ffff0d7224 */ /* 0x000fce00078e0004 */
[----:B------:R-:W-:Y:S05]  /*1ad50*/  WARPSYNC.COLLECTIVE R15, `(.L_x_4832) ;  /* 0x000000000f087348 */ /* 0x000fea0003c00000 */
[----:B------:R0:W1:Y:S02]  /*1ad60*/  SHFL.UP P6, R14, R13, R12, R11 ;  /* 0x0400000c0d0e7389 */ /* 0x00006400000c000b */
[----:B01----:R-:W-:Y:S01]  /*1ad70*/  ENDCOLLECTIVE ;  /* 0x000000000000791b */ /* 0x003fe20003800000 */
.L_x_4832:
        /* <DEDUP_REMOVED lines=8> */
.L_x_4833:
[----:B------:R-:W-:Y:S05]  /*1ae00*/  BRA `(.L_x_4834) ;  /* 0xffffffbc00447947 */ /* 0x000fea000383ffff */
.L_x_4717:
[----:B------:R-:W-:Y:S01]  /*1ae10*/  BSSY B0, `(.L_x_4835) ;  /* 0x0000006000007945 */ /* 0x000fe20003800000 */
[----:B------:R-:W-:Y:S01]  /*1ae20*/  PLOP3.LUT P6, PT, P6, PT, PT, 0x8, 0x0 ;  /* 0x000000000000781c */ /* 0x000fe200037ce170 */
[----:B------:R-:W-:-:S12]  /*1ae30*/  IMAD.MOV.U32 R15, RZ, RZ, -0x1 ;  /* 0xffffffffff0f7424 */ /* 0x000fd800078e00ff */
[----:B01----:R-:W-:Y:S05]  /*1ae40*/  WARPSYNC.COLLECTIVE R15, `(.L_x_4836) ;  /* 0x000000000f087348 */ /* 0x003fea0003c00000 */
[----:B------:R-:W-:Y:S01]  /*1ae50*/  VOTE.ANY R14, PT, P6 ;  /* 0x00000000000e7806 */ /* 0x000fe200030e0100 */
[----:B01----:R-:W-:Y:S06]  /*1ae60*/  ENDCOLLECTIVE ;  /* 0x000000000000791b */ /* 0x003fec0003800000 */
.L_x_4836:
[----:B------:R-:W-:Y:S05]  /*1ae70*/  BSYNC B0 ;  /* 0x0000000000007941 */ /* 0x000fea0003800000 */
.L_x_4835:
        /* <DEDUP_REMOVED lines=9> */
.L_x_4837:
[----:B------:R-:W-:Y:S01]  /*1af10*/  IMAD.MOV.U32 R5, RZ, RZ, R14 ;  /* 0x000000ffff057224 */ /* 0x000fe200078e000e */
[----:B------:R-:W-:Y:S06]  /*1af20*/  BRA `(.L_x_4838) ;  /* 0xffffffbc00347947 */ /* 0x000fec000383ffff */
.L_x_4719:
[----:B------:R-:W-:Y:S01]  /*1af30*/  BSSY B0, `(.L_x_4839) ;  /* 0x0000007000007945 */ /* 0x000fe20003800000 */
[----:B------:R-:W-:Y:S02]  /*1af40*/  IMAD.MOV.U32 R13, RZ, RZ, R6 ;  /* 0x000000ffff0d7224 */ /* 0x000fe400078e0006 */
[----:B------:R-:W-:Y:S02]  /*1af50*/  IMAD.MOV.U32 R11, RZ, RZ, 0x1f ;  /* 0x0000001fff0b7424 */ /* 0x000fe400078e00ff */
[----:B------:R-:W-:-:S07]  /*1af60*/  IMAD.MOV.U32 R15, RZ, RZ, -0x1 ;  /* 0xffffffffff0f7424 */ /* 0x000fce00078e00ff */
[----:B0123--:R-:W-:Y:S05]  /*1af70*/  WARPSYNC.COLLECTIVE R15, `(.L_x_4840) ;  /* 0x000000000f087348 */ /* 0x00ffea0003c00000 */
[----:B------:R4:W0:Y:S02]  /*1af80*/  SHFL.IDX P6, R14, R13, R12, R11 ;  /* 0x0000000c0d0e7389 */ /* 0x00082400000c000b */
[----:B01234-:R-:W-:Y:S01]  /*1af90*/  ENDCOLLECTIVE ;  /* 0x000000000000791b */ /* 0x01ffe20003800000 */
.L_x_4840:
[----:B------:R-:W-:Y:S05]  /*1afa0*/  BSYNC B0 ;  /* 0x0000000000007941 */ /* 0x000fea0003800000 */
.L_x_4839:
[----:B------:R-:W-:Y:S05]  /*1afb0*/  BRA `(.L_x_4718) ;  /* 0xffffffbc002c7947 */ /* 0x000fea000383ffff */
.L_x_4723:
[----:B-1----:R1:W4:Y:S02]  /*1afc0*/  SYNCS.PHASECHK.TRANS64.TRYWAIT P0, [R4+URZ+0x30820], R0 ;  /* 0x03082000040075a7 */ /* 0x002324000800017f */
[----:B----4-:R-:W-:Y:S05]  /*1afd0*/  @!P0 NANOSLEEP.SYNCS 0x989680 ;  /* 0x009896800000895d */ /* 0x010fea0003900000 */
[----:B------:R-:W4:Y:S02]  /*1afe0*/  @!P0 SYNCS.PHASECHK.TRANS64 P0, [R4+URZ+0x30820], R0 ;  /* 0x03082000040085a7 */ /* 0x000f24000800007f */
[----:B----4-:R-:W-:Y:S05]  /*1aff0*/  @!P0 BRA `(.L_x_4723) ;  /* 0xfffffffc00f08947 */ /* 0x010fea000383ffff */
[----:B------:R-:W-:Y:S05]  /*1b000*/  BRA `(.L_x_4841) ;  /* 0xffffffc000a47947 */ /* 0x000fea000383ffff */
.L_x_4724:
[----:B------:R-:W4:Y:S01]  /*1b010*/  S2R R2, SR_TID.X ;  /* 0x0000000000027919 */ /* 0x000f220000002100 */
[----:B------:R-:W-:Y:S01]  /*1b020*/  BSSY B0, `(.L_x_4842) ;  /* 0x000000a000007945 */ /* 0x000fe20003800000 */
[----:B------:R-:W-:Y:S02]  /*1b030*/  IMAD.MOV.U32 R12, RZ, RZ, RZ ;  /* 0x000000ffff0c7224 */ /* 0x000fe400078e00ff */
[----:B------:R-:W-:Y:S02]  /*1b040*/  IMAD.MOV.U32 R11, RZ, RZ, 0x1f ;  /* 0x0000001fff0b7424 */ /* 0x000fe400078e00ff */
[----:B------:R-:W-:Y:S01]  /*1b050*/  IMAD.MOV.U32 R15, RZ, RZ, -0x1 ;  /* 0xffffffffff0f7424 */ /* 0x000fe200078e00ff */
[----:B----4-:R-:W-:-:S04]  /*1b060*/  SHF.R.U32.HI R2, RZ, 0x5, R2 ;  /* 0x00000005ff027819 */ /* 0x010fc80000011602 */
[----:B------:R-:W-:-:S05]  /*1b070*/  LOP3.LUT R2, R2, 0x3, RZ, 0xc0, !PT ;  /* 0x0000000302027812 */ /* 0x000fca00078ec0ff */
[----:B------:R-:W-:-:S07]  /*1b080*/  IMAD.MOV.U32 R13, RZ, RZ, R2 ;  /* 0x000000ffff0d7224 */ /* 0x000fce00078e0002 */
[----:B0123--:R-:W-:Y:S05]  /*1b090*/  WARPSYNC.COLLECTIVE R15, `(.L_x_4843) ;  /* 0x000000000f087348 */ /* 0x00ffea0003c00000 */
[----:B------:R4:W0:Y:S02]  /*1b0a0*/  SHFL.IDX P6, R14, R13, R12, R11 ;  /* 0x0000000c0d0e7389 */ /* 0x00082400000c000b */
[----:B01234-:R-:W-:Y:S01]  /*1b0b0*/  ENDCOLLECTIVE ;  /* 0x000000000000791b */ /* 0x01ffe20003800000 */
.L_x_4843:
[----:B------:R-:W-:Y:S05]  /*1b0c0*/  BSYNC B0 ;  /* 0x0000000000007941 */ /* 0x000fea0003800000 */
.L_x_4842:
[----:B------:R-:W-:Y:S05]  /*1b0d0*/  BRA `(.L_x_4844) ;  /* 0xffffffc0008c7947 */ /* 0x000fea000383ffff */
.L_x_4727:
[----:B------:R-:W-:Y:S01]  /*1b0e0*/  BSSY B1, `(.L_x_4845) ;  /* 0x0000006000017945 */ /* 0x000fe20003800000 */
[----:B------:R-:W-:-:S07]  /*1b0f0*/  IMAD.MOV.U32 R15, RZ, RZ, -0x1 ;  /* 0xffffffffff0f7424 */ /* 0x000fce00078e00ff */
[----:B0123--:R-:W-:Y:S05]  /*1b100*/  WARPSYNC.COLLECTIVE R15, `(.L_x_4846) ;  /* 0x000000000f0c7348 */ /* 0x00ffea0003c00000 */
[----:B------:R-:W-:Y:S02]  /*1b110*/  ELECT P6, UR62, PT ;  /* 0x00000000003e782f */ /* 0x000fe400038c0000 */
[----:B------:R-:W-:Y:S01]  /*1b120*/  MOV R14, UR62 ;  /* 0x0000003e000e7c02 */ /* 0x000fe20008000f00 */
[----:B0123--:R-:W-:Y:S10]  /*1b130*/  ENDCOLLECTIVE ;  /* 0x000000000000791b */ /* 0x00fff40003800000 */
.L_x_4846:
[----:B------:R-:W-:Y:S05]  /*1b140*/  BSYNC B1 ;  /* 0x0000000000017941 */ /* 0x000fea0003800000 */
.L_x_4845:
[----:B------:R-:W-:Y:S05]  /*1b150*/  BRA `(.L_x_4847) ;  /* 0xffffffc000847947 */ /* 0x000fea000383ffff */
.L_x_4729:
[----:B-1----:R1:W4:Y:S02]  /*1b160*/  SYNCS.PHASECHK.TRANS64.TRYWAIT P1, [R5+URZ+0x30840], R0 ;  /* 0x03084000050075a7 */ /* 0x002324000802017f */
[----:B----4-:R-:W-:Y:S05]  /*1b170*/  @!P1 NANOSLEEP.SYNCS 0x989680 ;  /* 0x009896800000995d */ /* 0x010fea0003900000 */
[----:B------:R-:W4:Y:S02]  /*1b180*/  @!P1 SYNCS.PHASECHK.TRANS64 P1, [R5+URZ+0x30840], R0 ;  /* 0x03084000050095a7 */ /* 0x000f24000802007f */
[----:B----4-:R-:W-:Y:S05]  /*1b190*/  @!P1 BRA `(.L_x_4729) ;  /* 0xfffffffc00f09947 */ /* 0x010fea000383ffff */
[----:B------:R-:W-:Y:S05]  /*1b1a0*/  BRA `(.L_x_4848) ;  /* 0xffffffc000a47947 */ /* 0x000fea000383ffff */
.L_x_4731:
[----:B----4-:R4:W0:Y:S02]  /*1b1b0*/  SYNCS.PHASECHK.TRANS64.TRYWAIT P1, [R23+URZ+0x30840], R2 ;  /* 0x03084002170075a7 */ /* 0x010824000802017f */
[----:B0-----:R-:W-:Y:S05]  /*1b1c0*/  @!P1 NANOSLEEP.SYNCS 0x989680 ;  /* 0x009896800000995d */ /* 0x001fea0003900000 */
[----:B------:R-:W0:Y:S02]  /*1b1d0*/  @!P1 SYNCS.PHASECHK.TRANS64 P1, [R23+URZ+0x30840], R2 ;  /* 0x03084002170095a7 */ /* 0x000e24000802007f */
[----:B0-----:R-:W-:Y:S05]  /*1b1e0*/  @!P1 BRA `(.L_x_4731) ;  /* 0xfffffffc00f09947 */ /* 0x001fea000383ffff */
[----:B------:R-:W-:Y:S05]  /*1b1f0*/  BRA `(.L_x_4849) ;  /* 0xffffffc000b07947 */ /* 0x000fea000383ffff */
.L_x_4733:
[----:B------:R0:W0:Y:S02]  /*1b200*/  SYNCS.PHASECHK.TRANS64.TRYWAIT P1, [R5+URZ+0x30860], R0 ;  /* 0x03086000050075a7 */ /* 0x000024000802017f */
[----:B0-----:R-:W-:Y:S05]  /*1b210*/  @!P1 NANOSLEEP.SYNCS 0x989680 ;  /* 0x009896800000995d */ /* 0x001fea0003900000 */
[----:B------:R-:W0:Y:S02]  /*1b220*/  @!P1 SYNCS.PHASECHK.TRANS64 P1, [R5+URZ+0x30860], R0 ;  /* 0x03086000050095a7 */ /* 0x000e24000802007f */
[----:B0-----:R-:W-:Y:S05]  /*1b230*/  @!P1 BRA `(.L_x_4733) ;  /* 0xfffffffc00f09947 */ /* 0x001fea000383ffff */
[----:B------:R-:W-:Y:S05]  /*1b240*/  BRA `(.L_x_4850) ;  /* 0xffffffc000ac7947 */ /* 0x000fea000383ffff */
.L_x_4851:
        /* <DEDUP_REMOVED lines=11> */
.L_x_15838:


//--------------------- .text._ZN7cutlass13device_kernelIN5flash11enable_sm90INS1_16FlashAttnFwdSm90INS1_25CollectiveMainloopFwdSm90ILi2EN4cute5tupleIJNS5_1CILi1EEES8_S8_EEENS6_IJNS7_ILi128EEENS7_ILi96EEENS7_ILi192EEEEEELi192ENS_10bfloat16_tEfNS_4arch4Sm90ELb0ELb1ELb1ELb1ELb1ELb1ELb0ELb1ELb1ELb1ELb0ELb0EEENS1_21CollectiveEpilogueFwdINS6_IJSA_SC_SB_EEES9_SE_SG_Li256ELb1ELb1ELb0ELb0EEENS1_36VarlenDynamicPersistentTileSchedulerILi128ELi96ELi256ELi128ELb0ELb1ELb1ELb1ELb0ELb1EEEEEEEEEvNT_6ParamsE --------------------------
	.section	.text._ZN7cutlass13device_kernelIN5flash11enable_sm90INS1_16FlashAttnFwdSm90INS1_25CollectiveMainloopFwdSm90ILi2EN4cute5tupleIJNS5_1CILi1EEES8_S8_EEENS6_IJNS7_ILi128EEENS7_ILi96EEENS7_ILi192EEEEEELi192ENS_10bfloat16_tEfNS_4arch4Sm90ELb0ELb1ELb1ELb1ELb1ELb1ELb0ELb1ELb1ELb1ELb0ELb0EEENS1_21CollectiveEpilogueFwdINS6_IJSA_SC_SB_EEES9_SE_SG_Li256ELb1ELb1ELb0ELb0EEENS1_36VarlenDynamicPersistentTileSchedulerILi128ELi96ELi256ELi128ELb0ELb1ELb1ELb1ELb0ELb1EEEEEEEEEvNT_6ParamsE,"ax",@progbits
	.align	128
.text._ZN7cutlass13device_kernelIN5flash11enable_sm90INS1_16FlashAttnFwdSm90INS1_25CollectiveMainloopFwdSm90ILi2EN4cute5tupleIJNS5_1CILi1EEES8_S8_EEENS6_IJNS7_ILi128EEENS7_ILi96EEENS7_ILi192EEEEEELi192ENS_10bfloat16_tEfNS_4arch4Sm90ELb0ELb1ELb1ELb1ELb1ELb1ELb0ELb1ELb1ELb1ELb0ELb0EEENS1_21CollectiveEpilogueFwdINS6_IJSA_SC_SB_EEES9_SE_SG_Li256ELb1ELb1ELb0ELb0EEENS1_36VarlenDynamicPersistentTileSchedulerILi128ELi96ELi256ELi128ELb0ELb1ELb1ELb1ELb0ELb1EEEEEEEEEvNT_6ParamsE:
        .type           _ZN7cutlass13device_kernelIN5flash11enable_sm90INS1_16FlashAttnFwdSm90INS1_25CollectiveMainloopFwdSm90ILi2EN4cute5tupleIJNS5_1CILi1EEES8_S8_EEENS6_IJNS7_ILi128EEENS7_ILi96EEENS7_ILi192EEEEEELi192ENS_10bfloat16_tEfNS_4arch4Sm90ELb0ELb1ELb1ELb1ELb1ELb1ELb0ELb1ELb1ELb1ELb0ELb0EEENS1_21CollectiveEpilogueFwdINS6_IJSA_SC_SB_EEES9_SE_SG_Li256ELb1ELb1ELb0ELb0EEENS1_36VarlenDynamicPersistentTileSchedulerILi128ELi96ELi256ELi128ELb0ELb1ELb1ELb1ELb0ELb1EEEEEEEEEvNT_6ParamsE,@function
        .size           _ZN7cutlass13device_kernelIN5flash11enable_sm90INS1_16FlashAttnFwdSm90INS1_25CollectiveMainloopFwdSm90ILi2EN4cute5tupleIJNS5_1CILi1EEES8_S8_EEENS6_IJNS7_ILi128EEENS7_ILi96EEENS7_ILi192EEEEEELi192ENS_10bfloat16_tEfNS_4arch4Sm90ELb0ELb1ELb1ELb1ELb1ELb1ELb0ELb1ELb1ELb1ELb0ELb0EEENS1_21CollectiveEpilogueFwdINS6_IJSA_SC_SB_EEES9_SE_SG_Li256ELb1ELb1ELb0ELb0EEENS1_36VarlenDynamicPersistentTileSchedulerILi128ELi96ELi256ELi128ELb0ELb1ELb1ELb1ELb0ELb1EEEEEEEEEvNT_6ParamsE,(.L_x_15839 - _ZN7cutlass13device_kernelIN5flash11enable_sm90INS1_16FlashAttnFwdSm90INS1_25CollectiveMainloopFwdSm90ILi2EN4cute5tupleIJNS5_1CILi1EEES8_S8_EEENS6_IJNS7_ILi128EEENS7_ILi96EEENS7_ILi192EEEEEELi192ENS_10bfloat16_tEfNS_4arch4Sm90ELb0ELb1ELb1ELb1ELb1ELb1ELb0ELb1ELb1ELb1ELb0ELb0EEENS1_21CollectiveEpilogueFwdINS6_IJSA_SC_SB_EEES9_SE_SG_Li256ELb1ELb1ELb0ELb0EEENS1_36VarlenDynamicPersistentTileSchedulerILi128ELi96ELi256ELi128ELb0ELb1ELb1ELb1ELb0ELb1EEEEEEEEEvNT_6ParamsE)
        .other          _ZN7cutlass13device_kernelIN5flash11enable_sm90INS1_16FlashAttnFwdSm90INS1_25CollectiveMainloopFwdSm90ILi2EN4cute5tupleIJNS5_1CILi1EEES8_S8_EEENS6_IJNS7_ILi128EEENS7_ILi96EEENS7_ILi192EEEEEELi192ENS_10bfloat16_tEfNS_4arch4Sm90ELb0ELb1ELb1ELb1ELb1ELb1ELb0ELb1ELb1ELb1ELb0ELb0EEENS1_21CollectiveEpilogueFwdINS6_IJSA_SC_SB_EEES9_SE_SG_Li256ELb1ELb1ELb0ELb0EEENS1_36VarlenDynamicPersistentTileSchedulerILi128ELi96ELi256ELi128ELb0ELb1ELb1ELb1ELb0ELb1EEEEEEEEEvNT_6ParamsE,@"STO_CUDA_ENTRY STV_DEFAULT"
_ZN7cutlass13device_kernelIN5flash11enable_sm90INS1_16FlashAttnFwdSm90INS1_25CollectiveMainloopFwdSm90ILi2EN4cute5tupleIJNS5_1CILi1EEES8_S8_EEENS6_IJNS7_ILi128EEENS7_ILi96EEENS7_ILi192EEEEEELi192ENS_10bfloat16_tEfNS_4arch4Sm90ELb0ELb1ELb1ELb1ELb1ELb1ELb0ELb1ELb1ELb1ELb0ELb0EEENS1_21CollectiveEpilogueFwdINS6_IJSA_SC_SB_EEES9_SE_SG_Li256ELb1ELb1ELb0ELb0EEENS1_36VarlenDynamicPersistentTileSchedulerILi128ELi96ELi256ELi128ELb0ELb1ELb1ELb1ELb0ELb1EEEEEEEEEvNT_6ParamsE:
[----:B------:R-:W0:Y:S02]  /*0000*/  LDC R1, c[0x0][0x28] ;  /* 0x00000a00ff017b82 */ /* 0x000e240000000800 */
[----:B0-----:R-:W-:-:S05]  /*0010*/  VIADD R1, R1, 0xfffffd40 ;  /* 0xfffffd4001017836 */ /* 0x001fca0000000000 */
[----:B------:R-:W-:Y:S01]  /*0020*/  R2UR UR5, R1 ;  /* 0x00000000010572ca */ /* 0x000fe200000e0000 */
[----:B------:R-:W0:Y:S01]  /*0030*/  S2R R3, SR_TID.X ;  /* 0x0000000000037919 */ /* 0x000e220000002100 */
[----:B------:R-:W-:Y:S01]  /*0040*/  ULDC UR4, c[0x0][0x20] ;  /* 0x0000080000047ab9 */ /* 0x000fe20000000800 */
[----:B------:R-:W-:Y:S01]  /*0050*/  ELECT P0, URZ, PT ;  /* 0x00000000003f782f */ /* 0x000fe20003800000 */
[----:B------:R-:W-:Y:S09]  /*0060*/  BSSY B0, `(.L_x_4852) ;  /* 0x0000015000007945 */ /* 0x000ff20003800000 */
[----:B------:R-:W-:-:S03]  /*0070*/  UIADD3 UR5, UP0, UR5, UR4, URZ ;  /* 0x0000000405057290 */ /* 0x000fc6000ff1e03f */
[----:B------:R-:W-:Y:S02]  /*0080*/  ULDC UR4, c[0x0][0x24] ;  /* 0x0000090000047ab9 */ /* 0x000fe40000000800 */
[----:B------:R-:W-:Y:S01]  /*0090*/  UIADD3.X UR4, URZ, UR4, URZ, UP0, !UPT ;  /* 0x000000043f047290 */ /* 0x000fe200087fe43f */
[----:B------:R-:W-:-:S05]  /*00a0*/  IMAD.U32 R4, RZ, RZ, UR5 ;  /* 0x00000005ff047e24 */ /* 0x000fca000f8e00ff */
[----:B------:R-:W-:Y:S01]  /*00b0*/  STL [R1+0x280], R4 ;  /* 0x0002800401007387 */ /* 0x000fe20000100800 */
[----:B0-----:R-:W-:-:S05]  /*00c0*/  SHF.R.U32.HI R0, RZ, 0x5, R3 ;  /* 0x00000005ff007819 */ /* 0x001fca0000011603 */
[----:B------:R-:W0:Y:S02]  /*00d0*/  SHFL.IDX PT, R2, R0, RZ, 0x1f ;  /* 0x00001fff00027589 */ /* 0x000e2400000e0000 */
[----:B0-----:R-:W-:Y:S02]  /*00e0*/  ISETP.EQ.AND P0, PT, R2, RZ, P0 ;  /* 0x000000ff0200720c */ /* 0x001fe40000702270 */
[----:B------:R-:W-:Y:S01]  /*00f0*/  SHF.R.U32.HI R2, RZ, 0x7, R3 ;  /* 0x00000007ff027819 */ /* 0x000fe20000011603 */
[----:B------:R-:W-:-:S05]  /*0100*/  IMAD.U32 R3, RZ, RZ, UR4 ;  /* 0x00000004ff037e24 */ /* 0x000fca000f8e00ff */
[----:B------:R0:W-:Y:S05]  /*0110*/  STL [R1+0x284], R3 ;  /* 0x0002840301007387 */ /* 0x0001ea0000100800 */
        /* <DEDUP_REMOVED lines=8> */
[----:B-1----:R-:W-:Y:S01]  /*01a0*/  NOP ;  /* 0x0000000000007918 */ /* 0x002fe20000000000 */
.L_x_4853:
[----:B------:R-:W-:Y:S05]  /*01b0*/  BSYNC B0 ;  /* 0x0000000000007941 */ /* 0x000fea0003800000 */
.L_x_4852:
[----:B------:R-:W-:Y:S01]  /*01c0*/  VOTEU.ANY UP0, P0 ;  /* 0x00000000003f7886 */ /* 0x000fe20000000100 */
[----:B------:R-:W1:Y:S01]  /*01d0*/  SHFL.IDX PT, R2, R2, RZ, 0x1f ;  /* 0x00001fff02027589 */ /* 0x000e6200000e0000 */
[----:B------:R-:W-:Y:S01]  /*01e0*/  UMOV UR4, 0x80 ;  /* 0x0000008000047882 */ /* 0x000fe20000000000 */
[----:B------:R-:W-:Y:S01]  /*01f0*/  UMOV UR7, 0x100 ;  /* 0x0000010000077882 */ /* 0x000fe20000000000 */
[----:B------:R-:W-:Y:S01]  /*0200*/  VOTEU.ANY UP1, P0 ;  /* 0x00000000003f7886 */ /* 0x000fe20000020100 */
[----:B------:R-:W2:Y:S01]  /*0210*/  @UP0 S2UR UR8, SR_CgaCtaId ;  /* 0x00000000000809c3 */ /* 0x000ea20000008800 */
[----:B0-----:R-:W0:Y:S01]  /*0220*/  SHFL.IDX PT, R3, R0, RZ, 0x1f ;  /* 0x00001fff00037589 */ /* 0x001e2200000e0000 */
[----:B------:R-:W-:Y:S01]  /*0230*/  @UP0 UMOV UR6, 0x400 ;  /* 0x0000040000060882 */ /* 0x000fe20000000000 */
[----:B------:R-:W-:-:S04]  /*0240*/  @UP0 UIADD3 UR4, -UR4, 0x100000, URZ ;  /* 0x0010000004040890 */ /* 0x000fc8000fffe13f */
[----:B------:R-:W-:Y:S02]  /*0250*/  @UP0 USHF.L.U32 UR5, UR4, 0xb, URZ ;  /* 0x0000000b04050899 */ /* 0x000fe4000800063f */
[----:B------:R-:W-:Y:S01]  /*0260*/  @UP0 USHF.L.U32 UR4, UR4, 0x1, URZ ;  /* 0x0000000104040899 */ /* 0x000fe2000800063f */
[----:B------:R-:W-:Y:S01]  /*0270*/  VOTEU.ANY UP2, P0 ;  /* 0x00000000003f7886 */ /* 0x000fe20000040100 */
[----:B-1----:R-:W-:Y:S01]  /*0280*/  R2UR UR9, R2 ;  /* 0x00000000020972ca */ /* 0x002fe200000e0000 */
[----:B--2---:R-:W-:Y:S01]  /*0290*/  @UP0 ULEA UR8, UR8, UR6, 0x18 ;  /* 0x0000000608080291 */ /* 0x004fe2000f8ec03f */
[----:B0-----:R-:W-:Y:S01]  /*02a0*/  ISETP.NE.AND P1, PT, R3, RZ, PT ;  /* 0x000000ff0300720c */ /* 0x001fe20003f25270 */
        /* <DEDUP_REMOVED lines=26> */
.L_x_4854:
        /* <DEDUP_REMOVED lines=22> */
.L_x_4855:
        /* <DEDUP_REMOVED lines=18> */
.L_x_4856:
        /* <DEDUP_REMOVED lines=22> */
.L_x_4857:
        /* <DEDUP_REMOVED lines=22> */
.L_x_4858:
[----:B0-----:R-:W-:Y:S01]  /*0990*/  UMOV UR4, 0x1 ;  /* 0x0000000100047882 */ /* 0x001fe20000000000 */
[----:B------:R-:W-:Y:S01]  /*09a0*/  PLOP3.LUT P0, PT, PT, PT, UP0, 0x80, 0x0 ;  /* 0x000000000000781c */ /* 0x000fe20003f0f008 */
[----:B------:R-:W-:Y:S01]  /*09b0*/  USEL UR4, UR4, 0x2, !UP0 ;  /* 0x0000000204047887 */ /* 0x000fe2000c000000 */
[----:B------:R-:W-:Y:S01]  /*09c0*/  NOP ;  /* 0x0000000000007918 */ /* 0x000fe20000000000 */
[----:B------:R-:W-:-:S04]  /*09d0*/  ULDC.64 UR38, c[0x0][0x208] ;  /* 0x0000820000267ab9 */ /* 0x000fc80000000a00 */
[----:B------:R-:W-:-:S05]  /*09e0*/  IMAD.U32 R2, RZ, RZ, UR4 ;  /* 0x00000004ff027e24 */ /* 0x000fca000f8e00ff */
[----:B------:R0:W-:Y:S01]  /*09f0*/  STL [R1+0x2b4], R2 ;  /* 0x0002b40201007387 */ /* 0x0001e20000100800 */
[----:B-12-4-:R-:W-:Y:S06]  /*0a00*/  BAR.SYNC.DEFER_BLOCKING 0x0 ;  /* 0x0000000000007b1d */ /* 0x016fec0000010000 */
[----:B------:R-:W-:Y:S05]  /*0a10*/  @!P0 BRA `(.L_x_4859) ;  /* 0x000001bc002c8947 */ /* 0x000fea0003800000 */
.L_x_4860:
[----:B------:R-:W-:-:S08]  /*0a20*/  NOP ;  /* 0x0000000000007918 */ /* 0x000fd00000000000 */
[----:B------:R-:W1:Y:S02]  /*0a30*/  USETMAXREG.TRY_ALLOC.CTAPOOL UP0, 0xe8 ;  /* 0x000000e8000079c8 */ /* 0x000e640008000600 */
[----:B-1----:R-:W-:-:S13]  /*0a40*/  PLOP3.LUT P0, PT, PT, PT, UP0, 0x80, 0x0 ;  /* 0x000000000000781c */ /* 0x002fda0003f0f008 */
[----:B------:R-:W-:Y:S05]  /*0a50*/  @!P0 BRA `(.L_x_4860) ;  /* 0xfffffffc00f08947 */ /* 0x000fea000383ffff */
[----:B------:R-:W1:Y:S08]  /*0a60*/  S2UR UR43, SR_CgaCtaId ;  /* 0x00000000002b79c3 */ /* 0x000e700000008800 */
[----:B------:R-:W-:Y:S06]  /*0a70*/  BAR.ARV 0x8, 0x180 ;  /* 0x0206000000007b1d */ /* 0x000fec0000002000 */
[----:B------:R-:W-:Y:S01]  /*0a80*/  UMOV UR41, 0x400 ;  /* 0x0000040000297882 */ /* 0x000fe20000000000 */
[----:B------:R-:W-:Y:S01]  /*0a90*/  ULDC UR4, c[0x0][0xc3c] ;  /* 0x00030f0000047ab9 */ /* 0x000fe20000000800 */
[----:B------:R-:W-:Y:S04]  /*0aa0*/  STL.64 [R1+0x270], RZ ;  /* 0x000270ff01007387 */ /* 0x000fe80000100a00 */
[----:B------:R-:W-:Y:S01]  /*0ab0*/  STL [R1+0x278], RZ ;  /* 0x000278ff01007387 */ /* 0x000fe20000100800 */
[----:B-1----:R-:W-:Y:S01]  /*0ac0*/  ULEA UR41, UR43, UR41, 0x18 ;  /* 0x000000292b297291 */ /* 0x002fe2000f8ec03f */
[----:B------:R-:W-:Y:S08]  /*0ad0*/  BAR.SYNC.DEFER_BLOCKING 0x5, 0x180 ;  /* 0x0146000000007b1d */ /* 0x000ff00000010000 */
[----:B------:R-:W1:Y:S01]  /*0ae0*/  LDS.128 R28, [UR41+0x308d0] ;  /* 0x0308d029ff1c7984 */ /* 0x000e620008000c00 */
        /* <DEDUP_REMOVED lines=14> */
[----:B------:R-:W-:Y:S02]  /*0bd0*/  SHF.R.S32.HI R10, RZ, 0x7, R0 ;  /* 0x00000007ff0a7819 */ /* 0x000fe40000011400 */
[----:B------:R-:W-:Y:S01]  /*0be0*/  SHF.R.S32.HI R213, RZ, 0x5, R213 ;  /* 0x00000005ffd57819 */ /* 0x000fe200000114d5 */
[----:B------:R-:W-:Y:S02]  /*0bf0*/  IMAD.IADD R12, R192, 0x1, -R5 ;  /* 0x00000001c00c7824 */ /* 0x000fe400078e0a05 */
[----:B------:R0:W-:Y:S03]  /*0c00*/  STL [R1+0x2a0], R10 ;  /* 0x0002a00a01007387 */ /* 0x0001e60000100800 */
[----:B------:R-:W-:Y:S01]  /*0c10*/  SHF.R.S32.HI R6, RZ, 0x1f, R12 ;  /* 0x0000001fff067819 */ /* 0x000fe2000001140c */
[----:B------:R-:W-:Y:S03]  /*0c20*/  STL [R1+0x298], R12 ;  /* 0x0002980c01007387 */ /* 0x000fe60000100800 */
[----:B------:R-:W-:-:S04]  /*0c30*/  LEA.HI R7, R6, R12, RZ, 0x2 ;  /* 0x0000000c06077211 */ /* 0x000fc800078f10ff */
[--C-:B------:R-:W-:Y:S02]  /*0c40*/  SHF.R.S32.HI R8, RZ, 0x2, R7.reuse ;  /* 0x00000002ff087819 */ /* 0x100fe40000011407 */
[----:B------:R-:W-:Y:S02]  /*0c50*/  SHF.R.S32.HI R9, RZ, 0x1f, R7 ;  /* 0x0000001fff097819 */ /* 0x000fe40000011407 */
[----:B------:R-:W-:Y:S02]  /*0c60*/  LOP3.LUT R196, R7, 0x7ffffffc, RZ, 0xc0, !PT ;  /* 0x7ffffffc07c47812 */ /* 0x000fe400078ec0ff */
[----:B------:R-:W-:-:S03]  /*0c70*/  LEA.HI R9, R9, R8, RZ, 0x3 ;  /* 0x0000000809097211 */ /* 0x000fc600078f18ff */
[----:B------:R-:W-:Y:S01]  /*0c80*/  IMAD.IADD R196, R12, 0x1, -R196 ;  /* 0x000000010cc47824 */ /* 0x000fe200078e0ac4 */
[----:B------:R-:W-:-:S05]  /*0c90*/  LOP3.LUT R9, R9, 0xfffffff8, RZ, 0xc0, !PT ;  /* 0xfffffff809097812 */ /* 0x000fca00078ec0ff */
[----:B------:R-:W-:Y:S01]  /*0ca0*/  IMAD.IADD R9, R8, 0x1, -R9 ;  /* 0x0000000108097824 */ /* 0x000fe200078e0a09 */
[----:B------:R-:W-:Y:S02]  /*0cb0*/  LEA.HI R8, R6, R12, RZ, 0x5 ;  /* 0x0000000c06087211 */ /* 0x000fe400078f28ff */
[----:B------:R-:W-:Y:S02]  /*0cc0*/  LEA.HI R6, R0, R10, RZ, 0x1 ;  /* 0x0000000a00067211 */ /* 0x000fe400078f08ff */
[----:B------:R-:W-:Y:S02]  /*0cd0*/  SHF.R.S32.HI R8, RZ, 0x5, R8 ;  /* 0x00000005ff087819 */ /* 0x000fe40000011408 */
[----:B------:R-:W-:-:S03]  /*0ce0*/  LOP3.LUT R6, R6, 0x3fffffe, RZ, 0xc0, !PT ;  /* 0x03fffffe06067812 */ /* 0x000fc600078ec0ff */
[----:B------:R-:W-:Y:S02]  /*0cf0*/  IMAD R9, R8, 0x10, R9 ;  /* 0x0000001008097824 */ /* 0x000fe400078e0209 */
[----:B------:R-:W-:-:S04]  /*0d00*/  IMAD.IADD R6, R10, 0x1, -R6 ;  /* 0x000000010a067824 */ /* 0x000fc800078e0a06 */
[----:B0-----:R-:W-:-:S05]  /*0d10*/  IMAD R10, R6, 0x40, R9 ;  /* 0x00000040060a7824 */ /* 0x001fca00078e0209 */
[----:B------:R-:W-:Y:S01]  /*0d20*/  STL [R1+0x29c], R10 ;  /* 0x00029c0a01007387 */ /* 0x000fe20000100800 */
[----:B--2---:R-:W-:Y:S02]  /*0d30*/  R2UR UR4, R2 ;  /* 0x00000000020472ca */ /* 0x004fe400000e0000 */
[----:B------:R-:W-:-:S04]  /*0d40*/  LEA.HI R2, R3, R192, RZ, 0x4 ;  /* 0x000000c003027211 */ /* 0x000fc800078f20ff */
[----:B------:R-:W-:-:S04]  /*0d50*/  SHF.R.S32.HI R5, RZ, 0x4, R2 ;  /* 0x00000004ff057819 */ /* 0x000fc80000011402 */
[----:B------:R-:W-:-:S03]  /*0d60*/  LEA.HI R4, R2, R5, RZ, 0x1 ;  /* 0x0000000502047211 */ /* 0x000fc600078f08ff */
[----:B------:R-:W-:Y:S01]  /*0d70*/  UIADD3 UR6, UR4, 0x270, URZ ;  /* 0x0000027004067890 */ /* 0x000fe2000fffe03f */
[----:B------:R-:W-:Y:S02]  /*0d80*/  LOP3.LUT R4, R4, 0x1ffffffe, RZ, 0xc0, !PT ;  /* 0x1ffffffe04047812 */ /* 0x000fe400078ec0ff */
[----:B------:R-:W-:Y:S02]  /*0d90*/  UMOV UR4, URZ ;  /* 0x0000003f00047c82 */ /* 0x000fe40008000000 */
[----:B------:R-:W-:Y:S01]  /*0da0*/  IMAD.U32 R216, RZ, RZ, UR4 ;  /* 0x00000004ffd87e24 */ /* 0x000fe2000f8e00ff */
[----:B------:R-:W-:Y:S01]  /*0db0*/  UIADD3 UR4, UR41, 0x12400, URZ ;  /* 0x0001240029047890 */ /* 0x000fe2000fffe03f */
[----:B------:R-:W-:Y:S01]  /*0dc0*/  IMAD.IADD R4, R5, 0x1, -R4 ;  /* 0x0000000105047824 */ /* 0x000fe200078e0a04 */
[----:B------:R-:W-:Y:S01]  /*0dd0*/  LOP3.LUT R5, R2, 0x3fffff0, RZ, 0xc0, !PT ;  /* 0x03fffff002057812 */ /* 0x000fe200078ec0ff */
[----:B------:R-:W-:Y:S01]  /*0de0*/  IMAD.U32 R202, RZ, RZ, UR6 ;  /* 0x00000006ffca7e24 */ /* 0x000fe2000f8e00ff */
[----:B------:R-:W-:-:S02]  /*0df0*/  LEA.HI R2, R3, R192, RZ, 0x2 ;  /* 0x000000c003027211 */ /* 0x000fc400078f10ff */
[----:B------:R-:W-:Y:S01]  /*0e00*/  LEA.HI R3, R3, R192, RZ, 0x3 ;  /* 0x000000c003037211 */ /* 0x000fe200078f18ff */
[----:B------:R-:W-:Y:S01]  /*0e10*/  IMAD.IADD R0, R192, 0x1, -R5 ;  /* 0x00000001c0007824 */ /* 0x000fe200078e0a05 */
[----:B------:R-:W-:Y:S02]  /*0e20*/  LOP3.LUT R217, R2, 0xfffffffc, RZ, 0xc0, !PT ;  /* 0xfffffffc02d97812 */ /* 0x000fe400078ec0ff */
[----:B------:R-:W-:Y:S01]  /*0e30*/  SHF.R.S32.HI R203, RZ, 0x2, R2 ;  /* 0x00000002ffcb7819 */ /* 0x000fe20000011402 */
[----:B------:R-:W-:Y:S01]  /*0e40*/  IMAD R5, R213, 0x10, R0 ;  /* 0x00000010d5057824 */ /* 0x000fe200078e0200 */
[----:B------:R-:W-:Y:S01]  /*0e50*/  SHF.R.S32.HI R0, RZ, 0x1f, R2 ;  /* 0x0000001fff007819 */ /* 0x000fe20000011402 */
[----:B------:R-:W-:Y:S01]  /*0e60*/  IMAD.IADD R217, R192, 0x1, -R217 ;  /* 0x00000001c0d97824 */ /* 0x000fe200078e0ad9 */
[----:B------:R-:W-:Y:S01]  /*0e70*/  SHF.R.S32.HI R215, RZ, 0x3, R3 ;  /* 0x00000003ffd77819 */ /* 0x000fe20000011403 */
[----:B------:R-:W-:Y:S01]  /*0e80*/  VIADD R225, R203, 0x40 ;  /* 0x00000040cbe17836 */ /* 0x000fe20000000000 */
[----:B------:R-:W-:Y:S01]  /*0e90*/  LEA.HI R0, R0, R203, RZ, 0x3 ;  /* 0x000000cb00007211 */ /* 0x000fe200078f18ff */
[----:B------:R-:W-:-:S02]  /*0ea0*/  IMAD.SHL.U32 R198, R217, 0x4, RZ ;  /* 0x00000004d9c67824 */ /* 0x000fc400078e00ff */
[----:B------:R-:W-:Y:S01]  /*0eb0*/  IMAD.SHL.U32 R220, R225, 0x40, RZ ;  /* 0x00000040e1dc7824 */ /* 0x000fe200078e00ff */
[----:B------:R-:W-:Y:S01]  /*0ec0*/  SHF.R.S32.HI R2, RZ, 0x1f, R225 ;  /* 0x0000001fff027819 */ /* 0x000fe200000114e1 */
[----:B------:R-:W-:Y:S01]  /*0ed0*/  VIADD R205, R198, 0x20 ;  /* 0x00000020c6cd7836 */ /* 0x000fe20000000000 */
[----:B------:R-:W-:Y:S01]  /*0ee0*/  LOP3.LUT R0, R0, 0xfffffff8, RZ, 0xc0, !PT ;  /* 0xfffffff800007812 */ /* 0x000fe200078ec0ff */
[----:B------:R-:W-:Y:S01]  /*0ef0*/  VIADD R204, R198, 0x40 ;  /* 0x00000040c6cc7836 */ /* 0x000fe20000000000 */
[----:B------:R-:W-:Y:S01]  /*0f00*/  LEA.HI R2, R2, R225, RZ, 0x3 ;  /* 0x000000e102027211 */ /* 0x000fe200078f18ff */
[----:B------:R-:W-:Y:S01]  /*0f10*/  IMAD.IADD R223, R198, 0x1, R205 ;  /* 0x00000001c6df7824 */ /* 0x000fe200078e02cd */
[----:B------:R-:W-:Y:S01]  /*0f20*/  LOP3.LUT R220, R220, 0x1c0, RZ, 0xc0, !PT ;  /* 0x000001c0dcdc7812 */ /* 0x000fe200078ec0ff */
[----:B------:R-:W-:Y:S02]  /*0f30*/  IMAD.IADD R227, R203, 0x1, -R0 ;  /* 0x00000001cbe37824 */ /* 0x000fe400078e0a00 */
[----:B------:R-:W-:Y:S01]  /*0f40*/  IMAD.IADD R224, R198, 0x1, R204 ;  /* 0x00000001c6e07824 */ /* 0x000fe200078e02cc */
[----:B------:R-:W-:Y:S01]  /*0f50*/  SHF.R.S32.HI R0, RZ, 0x1f, R223 ;  /* 0x0000001fff007819 */ /* 0x000fe200000114df */
[----:B------:R-:W-:Y:S01]  /*0f60*/  IMAD.SHL.U32 R2, R2, 0x40, RZ ;  /* 0x0000004002027824 */ /* 0x000fe200078e00ff */
[----:B------:R-:W-:Y:S01]  /*0f70*/  SHF.R.U32.HI R221, RZ, 0x3, R220 ;  /* 0x00000003ffdd7819 */ /* 0x000fe200000116dc */
[----:B------:R-:W-:Y:S01]  /*0f80*/  IMAD R8, R5, 0x8, R4 ;  /* 0x0000000805087824 */ /* 0x000fe200078e0204 */
[----:B------:R-:W-:Y:S01]  /*0f90*/  SHF.R.S32.HI R5, RZ, 0x1f, R224 ;  /* 0x0000001fff057819 */ /* 0x000fe200000114e0 */
[----:B------:R-:W-:Y:S01]  /*0fa0*/  IMAD.SHL.U32 R212, R227, 0x40, RZ ;  /* 0x00000040e3d47824 */ /* 0x000fe200078e00ff */
[CC--:B------:R-:W-:Y:S01]  /*0fb0*/  LEA.HI R9, R0.reuse, R223.reuse, RZ, 0x3 ;  /* 0x000000df00097211 */ /* 0x0c0fe200078f18ff */
[----:B------:R-:W-:Y:S01]  /*0fc0*/  IMAD.SHL.U32 R18, R217, 0x8, RZ ;  /* 0x00000008d9127824 */ /* 0x000fe200078e00ff */
[----:B------:R-:W-:Y:S01]  /*0fd0*/  LEA.HI R0, R0, R223, RZ, 0x6 ;  /* 0x000000df00007211 */ /* 0x000fe200078f30ff */
[----:B------:R-:W-:Y:S01]  /*0fe0*/  VIADD R206, R198, 0x50 ;  /* 0x00000050c6ce7836 */ /* 0x000fe20000000000 */
[----:B------:R-:W-:-:S02]  /*0ff0*/  LOP3.LUT R222, R2, 0xfffffe00, RZ, 0xc0, !PT ;  /* 0xfffffe0002de7812 */ /* 0x000fc400078ec0ff */
[CC--:B------:R-:W-:Y:S01]  /*1000*/  LEA.HI R2, R5.reuse, R224.reuse, RZ, 0x6 ;  /* 0x000000e005027211 */ /* 0x0c0fe200078f30ff */
[----:B------:R-:W-:Y:S01]  /*1010*/  IMAD.SHL.U32 R0, R0, 0x80, RZ ;  /* 0x0000008000007824 */ /* 0x000fe200078e00ff */
[----:B------:R-:W-:Y:S02]  /*1020*/  LOP3.LUT R212, R212, 0x1c0, RZ, 0xc0, !PT ;  /* 0x000001c0d4d47812 */ /* 0x000fe400078ec0ff */
[----:B------:R-:W-:Y:S01]  /*1030*/  LEA.HI R219, R5, R224, RZ, 0x3 ;  /* 0x000000e005db7211 */ /* 0x000fe200078f18ff */
[----:B------:R-:W-:Y:S01]  /*1040*/  IMAD.SHL.U32 R2, R2, 0x80, RZ ;  /* 0x0000008002027824 */ /* 0x000fe200078e00ff */
[--C-:B------:R-:W-:Y:S02]  /*1050*/  LOP3.LUT R4, R220, 0x38, R9.reuse, 0xf8, !PT ;  /* 0x00000038dc047812 */ /* 0x100fe400078ef809 */
[----:B------:R-:W-:Y:S02]  /*1060*/  SHF.R.U32.HI R214, RZ, 0x3, R212 ;  /* 0x00000003ffd67819 */ /* 0x000fe400000116d4 */
[----:B------:R-:W-:-:S02]  /*1070*/  LOP3.LUT R5, R212, 0x38, R9, 0xf8, !PT ;  /* 0x00000038d4057812 */ /* 0x000fc400078ef809 */
[----:B------:R-:W-:Y:S02]  /*1080*/  LOP3.LUT R6, R220, 0x38, R219, 0xf8, !PT ;  /* 0x00000038dc067812 */ /* 0x000fe400078ef8db */
[----:B------:R-:W-:Y:S02]  /*1090*/  LOP3.LUT R0, R0, 0xffffe000, RZ, 0xc0, !PT ;  /* 0xffffe00000007812 */ /* 0x000fe400078ec0ff */
[-C--:B------:R-:W-:Y:S02]  /*10a0*/  LOP3.LUT R13, R4, R221.reuse, RZ, 0x3c, !PT ;  /* 0x000000dd040d7212 */ /* 0x080fe400078e3cff */
[----:B------:R-:W-:Y:S02]  /*10b0*/  LOP3.LUT R2, R2, 0xffffe000, RZ, 0xc0, !PT ;  /* 0xffffe00002027812 */ /* 0x000fe400078ec0ff */
[----:B------:R-:W-:Y:S02]  /*10c0*/  LOP3.LUT R5, R5, R214, RZ, 0x3c, !PT ;  /* 0x000000d605057212 */ /* 0x000fe400078e3cff */
[----:B------:R-:W-:Y:S01]  /*10d0*/  LOP3.LUT R15, R6, R221, RZ, 0x3c, !PT ;  /* 0x000000dd060f7212 */ /* 0x000fe200078e3cff */
[----:B------:R-:W-:Y:S01]  /*10e0*/  IMAD R4, R213, 0x200, R2 ;  /* 0x00000200d5047824 */ /* 0x000fe200078e0202 */
[----:B------:R-:W-:Y:S01]  /*10f0*/  IADD3 R13, R13, R0, R222 ;  /* 0x000000000d0d7210 */ /* 0x000fe20007ffe0de */
[----:B------:R-:W-:Y:S01]  /*1100*/  IMAD R0, R213, 0x200, R0 ;  /* 0x00000200d5007824 */ /* 0x000fe200078e0200 */
[----:B------:R-:W-:-:S02]  /*1110*/  IADD3 R15, R15, R2, R222 ;  /* 0x000000020f0f7210 */ /* 0x000fc40007ffe0de */
[----:B------:R-:W-:Y:S01]  /*1120*/  LOP3.LUT R11, R212, 0x38, R219, 0xf8, !PT ;  /* 0x00000038d40b7812 */ /* 0x000fe200078ef8db */
[----:B------:R-:W-:Y:S01]  /*1130*/  IMAD.IADD R2, R0, 0x1, R5 ;  /* 0x0000000100027824 */ /* 0x000fe200078e0205 */
[----:B------:R-:W-:Y:S01]  /*1140*/  LOP3.LUT R5, R3, 0xfffffff8, RZ, 0xc0, !PT ;  /* 0xfffffff803057812 */ /* 0x000fe200078ec0ff */
[----:B------:R-:W-:Y:S01]  /*1150*/  IMAD.U32 R3, RZ, RZ, UR4 ;  /* 0x00000004ff037e24 */ /* 0x000fe2000f8e00ff */
[----:B------:R-:W-:Y:S02]  /*1160*/  LEA.HI R0, R217, R217, RZ, 0x1 ;  /* 0x000000d9d9007211 */ /* 0x000fe400078f08ff */
[----:B------:R-:W-:Y:S01]  /*1170*/  LOP3.LUT R11, R11, R214, RZ, 0x3c, !PT ;  /* 0x000000d60b0b7212 */ /* 0x000fe200078e3cff */
[----:B------:R-:W-:Y:S01]  /*1180*/  IMAD.IADD R226, R192, 0x1, -R5 ;  /* 0x00000001c0e27824 */ /* 0x000fe200078e0a05 */
[----:B------:R-:W-:Y:S01]  /*1190*/  LOP3.LUT R0, R0, 0x1ffffffe, RZ, 0xc0, !PT ;  /* 0x1ffffffe00007812 */ /* 0x000fe200078ec0ff */
[----:B------:R0:W-:Y:S01]  /*11a0*/  STL [R1+0x294], R3 ;  /* 0x0002940301007387 */ /* 0x0001e20000100800 */
[----:B------:R-:W-:Y:S01]  /*11b0*/  IMAD.SHL.U32 R5, R8, 0x8, RZ ;  /* 0x0000000808057824 */ /* 0x000fe200078e00ff */
[----:B------:R-:W-:Y:S01]  /*11c0*/  LEA R2, R2, UR4, 0x1 ;  /* 0x0000000402027c11 */ /* 0x000fe2000f8e08ff */
[----:B------:R-:W-:Y:S01]  /*11d0*/  IMAD.IADD R4, R4, 0x1, R11 ;  /* 0x0000000104047824 */ /* 0x000fe200078e020b */
[----:B------:R-:W-:Y:S01]  /*11e0*/  SHF.R.S32.HI R218, RZ, 0x3, R9 ;  /* 0x00000003ffda7819 */ /* 0x000fe20000011409 */
[----:B------:R-:W-:Y:S01]  /*11f0*/  IMAD.IADD R0, R217, 0x1, -R0 ;  /* 0x00000001d9007824 */ /* 0x000fe200078e0a00 */
[----:B------:R1:W-:Y:S01]  /*1200*/  STL [R1+0x2a4], R5 ;  /* 0x0002a40501007387 */ /* 0x0003e20000100800 */
[----:B------:R-:W-:Y:S01]  /*1210*/  IMAD.SHL.U32 R197, R226, 0x8, RZ ;  /* 0x00000008e2c57824 */ /* 0x000fe200078e00ff */
[----:B------:R-:W-:Y:S01]  /*1220*/  SHF.R.S32.HI R219, RZ, 0x3, R219 ;  /* 0x00000003ffdb7819 */ /* 0x000fe200000114db */
[----:B------:R-:W-:Y:S01]  /*1230*/  IMAD R23, R0, 0x8, R10 ;  /* 0x0000000800177824 */ /* 0x000fe200078e020a */
[----:B0-----:R-:W-:Y:S01]  /*1240*/  LOP3.LUT R3, R220, 0x38, R18, 0xf8, !PT ;  /* 0x00000038dc037812 */ /* 0x001fe200078ef812 */
[----:B------:R1:W-:Y:S01]  /*1250*/  STL [R1+0x290], R2 ;  /* 0x0002900201007387 */ /* 0x0003e20000100800 */
[----:B------:R-:W-:Y:S01]  /*1260*/  LEA R0, R4, UR4, 0x1 ;  /* 0x0000000404007c11 */ /* 0x000fe2000f8e08ff */
[C---:B------:R-:W-:Y:S01]  /*1270*/  VIADD R200, R197.reuse, 0x40 ;  /* 0x00000040c5c87836 */ /* 0x040fe20000000000 */
[----:B------:R-:W-:Y:S01]  /*1280*/  LOP3.LUT R3, R222, R3, R221, 0xf6, !PT ;  /* 0x00000003de037212 */ /* 0x000fe200078ef6dd */
[----:B------:R-:W-:Y:S01]  /*1290*/  VIADD R201, R197, 0x80 ;  /* 0x00000080c5c97836 */ /* 0x000fe20000000000 */
[----:B------:R-:W-:Y:S01]  /*12a0*/  SHF.R.S32.HI R210, RZ, 0x1f, R197 ;  /* 0x0000001fffd27819 */ /* 0x000fe200000114c5 */
[----:B------:R1:W-:Y:S01]  /*12b0*/  STL [R1+0x288], R0 ;  /* 0x0002880001007387 */ /* 0x0003e20000100800 */
[----:B------:R-:W-:-:S02]  /*12c0*/  LEA R3, R3, UR4, 0x1 ;  /* 0x0000000403037c11 */ /* 0x000fc4000f8e08ff */
[----:B------:R-:W-:Y:S02]  /*12d0*/  SHF.R.S32.HI R209, RZ, 0x1f, R200 ;  /* 0x0000001fffd17819 */ /* 0x000fe400000114c8 */
[----:B------:R-:W-:Y:S01]  /*12e0*/  SHF.R.S32.HI R208, RZ, 0x1f, R201 ;  /* 0x0000001fffd07819 */ /* 0x000fe200000114c9 */
[----:B------:R1:W-:Y:S01]  /*12f0*/  STL [R1+0x28c], R3 ;  /* 0x00028c0301007387 */ /* 0x0003e20000100800 */
[----:B------:R-:W-:Y:S02]  /*1300*/  LEA R229, R13, UR4, 0x1 ;  /* 0x000000040de57c11 */ /* 0x000fe4000f8e08ff */
[----:B------:R-:W-:-:S07]  /*1310*/  LEA R228, R15, UR4, 0x1 ;  /* 0x000000040fe47c11 */ /* 0x000fce000f8e08ff */
.L_x_5041:
[----:B01-34-:R-:W0:Y:S01]  /*1320*/  LDC.64 R2, c[0x0][0xa28] ;  /* 0x00028a00ff027b82 */ /* 0x01be220000000a00 */
[----:B------:R-:W-:Y:S01]  /*1330*/  ULDC.64 UR6, c[0x0][0xa08] ;  /* 0x0002820000067ab9 */ /* 0x000fe20000000a00 */
[----:B------:R-:W-:Y:S01]  /*1340*/  IMAD.MOV.U32 R17, RZ, RZ, RZ ;  /* 0x000000ffff117224 */ /* 0x000fe200078e00ff */
[----:B------:R-:W-:Y:S01]  /*1350*/  ISETP.NE.U32.AND P3, PT, RZ, UR6, PT ;  /* 0x00000006ff007c0c */ /* 0x000fe2000bf65070 */
[----:B------:R-:W-:-:S03]  /*1360*/  IMAD.MOV.U32 R33, RZ, RZ, RZ ;  /* 0x000000ffff217224 */ /* 0x000fc600078e00ff */
[----:B------:R-:W-:Y:S01]  /*1370*/  ISETP.NE.AND.EX P3, PT, RZ, UR7, PT, P3 ;  /* 0x00000007ff007c0c */ /* 0x000fe2000bf65330 */
[----:B--2---:R-:W1:Y:S01]  /*1380*/  LDC.64 R4, c[0x0][0xa18] ;  /* 0x00028600ff047b82 */ /* 0x004e620000000a00 */
[----:B------:R-:W-:Y:S01]  /*1390*/  ULDC UR4, c[0x0][0x288] ;  /* 0x0000a20000047ab9 */ /* 0x000fe20000000800 */
[----:B------:R-:W-:Y:S01]  /*13a0*/  ULDC.64 UR6, c[0x0][0x418] ;  /* 0x0001060000067ab9 */ /* 0x000fe20000000a00 */
[----:B0-----:R-:W-:-:S04]  /*13b0*/  ISETP.NE.U32.AND P0, PT, R2, RZ, PT ;  /* 0x000000ff0200720c */ /* 0x001fc80003f05070 */
[----:B------:R-:W-:Y:S02]  /*13c0*/  ISETP.NE.AND.EX P0, PT, R3, RZ, PT, P0 ;  /* 0x000000ff0300720c */ /* 0x000fe40003f05300 */
[----:B-1----:R-:W-:-:S04]  /*13d0*/  ISETP.NE.U32.AND P1, PT, R4, RZ, PT ;  /* 0x000000ff0400720c */ /* 0x002fc80003f25070 */
[----:B------:R-:W-:Y:S02]  /*13e0*/  ISETP.NE.AND.EX P1, PT, R5, RZ, PT, P1 ;  /* 0x000000ff0500720c */ /* 0x000fe40003f25310 */
[----:B------:R-:W0:Y:S08]  /*13f0*/  LDC.64 R4, c[0x0][0xa08] ;  /* 0x00028200ff047b82 */ /* 0x000e300000000a00 */
[----:B------:R-:W1:Y:S08]  /*1400*/  @P0 LDC.64 R2, c[0x0][0xa28] ;  /* 0x00028a00ff020b82 */ /* 0x000e700000000a00 */
[----:B------:R-:W2:Y:S01]  /*1410*/  @P1 LDC.64 R6, c[0x0][0xa18] ;  /* 0x00028600ff061b82 */ /* 0x000ea20000000a00 */
[----:B------:R-:W-:Y:S01]  /*1420*/  IMAD.U32 R16, RZ, RZ, UR4 ;  /* 0x00000004ff107e24 */ /* 0x000fe2000f8e00ff */
[----:B------:R-:W-:Y:S01]  /*1430*/  UISETP.NE.U32.AND UP0, UPT, UR6, URZ, UPT ;  /* 0x0000003f0600728c */ /* 0x000fe2000bf05070 */
[----:B------:R-:W-:Y:S01]  /*1440*/  ULDC UR4, c[0x0][0x424] ;  /* 0x0001090000047ab9 */ /* 0x000fe20000000800 */
[----:B0-----:R-:W-:-:S05]  /*1450*/  IMAD.WIDE R8, R31, 0x4, R4 ;  /* 0x000000041f087825 */ /* 0x001fca00078e0204 */
[----:B------:R0:W5:Y:S01]  /*1460*/  @P3 LDG.E R33, desc[UR38][R8.64] ;  /* 0x0000002608213981 */ /* 0x000162000c1e1900 */
[----:B-1----:R-:W-:-:S05]  /*1470*/  @P0 IMAD.WIDE R2, R31, 0x4, R2 ;  /* 0x000000041f020825 */ /* 0x002fca00078e0202 */
[----:B------:R0:W5:Y:S01]  /*1480*/  @P0 LDG.E R17, desc[UR38][R2.64] ;  /* 0x0000002602110981 */ /* 0x000162000c1e1900 */
[----:B--2---:R-:W-:-:S05]  /*1490*/  @P1 IMAD.WIDE R4, R31, 0x4, R6 ;  /* 0x000000041f041825 */ /* 0x004fca00078e0206 */
[----:B------:R0:W5:Y:S01]  /*14a0*/  @P1 LDG.E R16, desc[UR38][R4.64] ;  /* 0x0000002604101981 */ /* 0x000162000c1e1900 */
[----:B------:R-:W1:Y:S01]  /*14b0*/  LDC R193, c[0x0][0x348] ;  /* 0x0000d200ffc17b82 */ /* 0x000e620000000800 */
[----:B------:R-:W-:-:S03]  /*14c0*/  UISETP.NE.AND.EX UP0, UPT, UR7, URZ, UPT, UP0 ;  /* 0x0000003f0700728c */ /* 0x000fc6000bf05300 */
[----:B------:R-:W-:Y:S01]  /*14d0*/  ULDC.64 UR6, c[0x0][0xa20] ;  /* 0x0002880000067ab9 */ /* 0x000fe20000000a00 */
[----:B------:R-:W-:Y:S01]  /*14e0*/  USEL UR4, UR4, 0x1, UP0 ;  /* 0x0000000104047887 */ /* 0x000fe20008000000 */
[----:B------:R-:W-:Y:S01]  /*14f0*/  ISETP.NE.U32.AND P2, PT, RZ, UR6, PT ;  /* 0x00000006ff007c0c */ /* 0x000fe2000bf45070 */
[----:B------:R-:W-:Y:S02]  /*1500*/  ULDC UR6, c[0x0][0x2f0] ;  /* 0x0000bc0000067ab9 */ /* 0x000fe40000000800 */
[----:B------:R-:W-:Y:S01]  /*1510*/  UIMAD UR4, UR4, UR6, URZ ;  /* 0x00000006040472a4 */ /* 0x000fe2000f8e023f */
[----:B------:R-:W-:Y:S01]  /*1520*/  ISETP.NE.AND.EX P2, PT, RZ, UR7, PT, P2 ;  /* 0x00000007ff007c0c */ /* 0x000fe2000bf45320 */
[----:B0-----:R-:W-:-:S12]  /*1530*/  @P1 BRA `(.L_x_4861) ;  /* 0x0000000000241947 */ /* 0x001fd80003800000 */
        /* <DEDUP_REMOVED lines=9> */
.L_x_4861:
[----:B------:R-:W-:Y:S02]  /*15d0*/  IMAD.U32 R30, RZ, RZ, UR4 ;  /* 0x00000004ff1e7e24 */ /* 0x000fe4000f8e00ff */
[----:B------:R-:W-:Y:S02]  /*15e0*/  IMAD.MOV.U32 R207, RZ, RZ, R31 ;  /* 0x000000ffffcf7224 */ /* 0x000fe400078e001f */
[----:B------:R-:W-:Y:S01]  /*15f0*/  IMAD.U32 R211, RZ, RZ, UR44 ;  /* 0x0000002cffd37e24 */ /* 0x000fe2000f8e00ff */
[----:B------:R-:W-:Y:S06]  /*1600*/  @!P2 BRA `(.L_x_4862) ;  /* 0x000000000010a947 */ /* 0x000fec0003800000 */
[----:B------:R-:W0:Y:S02]  /*1610*/  LDC.64 R2, c[0x0][0xa20] ;  /* 0x00028800ff027b82 */ /* 0x000e240000000a00 */
[----:B0-----:R-:W-:-:S05]  /*1620*/  IMAD.WIDE R2, R31, 0x4, R2 ;  /* 0x000000041f027825 */ /* 0x001fca00078e0202 */
[----:B------:R0:W5:Y:S01]  /*1630*/  LDG.E R30, desc[UR38][R2.64] ;  /* 0x00000026021e7981 */ /* 0x000162000c1e1900 */
[----:B------:R-:W-:Y:S05]  /*1640*/  BRA `(.L_x_4863) ;  /* 0x0000000000107947 */ /* 0x000fea0003800000 */
.L_x_4862:
[----:B------:R-:W-:Y:S05]  /*1650*/  @!P3 BRA `(.L_x_4863) ;  /* 0x00000000000cb947 */ /* 0x000fea0003800000 */
[----:B------:R-:W2:Y:S04]  /*1660*/  LDG.E R3, desc[UR38][R8.64] ;  /* 0x0000002608037981 */ /* 0x000ea8000c1e1900 */
[----:B------:R-:W2:Y:S02]  /*1670*/  LDG.E R30, desc[UR38][R8.64+0x4] ;  /* 0x00000426081e7981 */ /* 0x000ea4000c1e1900 */
[----:B--2---:R-:W-:-:S07]  /*1680*/  IMAD.IADD R30, R30, 0x1, -R3 ;  /* 0x000000011e1e7824 */ /* 0x004fce00078e0a03 */
.L_x_4863:
[----:B0-----:R-:W0:Y:S01]  /*1690*/  LDC.64 R2, c[0x0][0xa10] ;  /* 0x00028400ff027b82 */ /* 0x001e220000000a00 */
[----:B------:R-:W2:Y:S07]  /*16a0*/  LDL R25, [R1+0x2b4] ;  /* 0x0002b40001197983 */ /* 0x000eae0000100800 */
[----:B------:R-:W3:Y:S01]  /*16b0*/  LDC.64 R4, c[0x0][0xa30] ;  /* 0x00028c00ff047b82 */ /* 0x000ee20000000a00 */
[----:B------:R-:W4:Y:S07]  /*16c0*/  S2R R6, SR_TID.X ;  /* 0x0000000000067919 */ /* 0x000f2e0000002100 */
[----:B------:R-:W1:Y:S01]  /*16d0*/  S2UR UR4, SR_SWINHI ;  /* 0x00000000000479c3 */ /* 0x000e620000002f00 */
[----:B0-----:R-:W-:-:S07]  /*16e0*/  ISETP.NE.U32.AND P0, PT, R2, RZ, PT ;  /* 0x000000ff0200720c */ /* 0x001fce0003f05070 */
[----:B------:R-:W0:Y:S01]  /*16f0*/  LDC.64 R14, c[0x0][0x9e0] ;  /* 0x00027800ff0e7b82 */ /* 0x000e220000000a00 */
[----:B------:R-:W-:Y:S02]  /*1700*/  ISETP.NE.AND.EX P0, PT, R3, RZ, PT, P0 ;  /* 0x000000ff0300720c */ /* 0x000fe40003f05300 */
[----:B---3--:R-:W-:-:S05]  /*1710*/  ISETP.NE.U32.AND P1, PT, R4, RZ, PT ;  /* 0x000000ff0400720c */ /* 0x008fca0003f25070 */
[----:B------:R-:W3:Y:S01]  /*1720*/  LDC R2, c[0x0][0x448] ;  /* 0x00011200ff027b82 */ /* 0x000ee20000000800 */
[----:B------:R-:W-:-:S07]  /*1730*/  ISETP.NE.AND.EX P1, PT, R5, RZ, PT, P1 ;  /* 0x000000ff0500720c */ /* 0x000fce0003f25310 */
[----:B------:R-:W1:Y:S08]  /*1740*/  @P0 LDC.64 R8, c[0x0][0xa10] ;  /* 0x00028400ff080b82 */ /* 0x000e700000000a00 */
[----:B------:R-:W4:Y:S01]  /*1750*/  @P1 LDC.64 R10, c[0x0][0xa30] ;  /* 0x00028c00ff0a1b82 */ /* 0x000f220000000a00 */
[----:B-1----:R-:W-:-:S05]  /*1760*/  @P0 IMAD.WIDE R8, R31, 0x4, R8 ;  /* 0x000000041f080825 */ /* 0x002fca00078e0208 */
[----:B------:R-:W2:Y:S01]  /*1770*/  @P0 LDG.E R0, desc[UR38][R8.64] ;  /* 0x0000002608000981 */ /* 0x000ea2000c1e1900 */
[----:B----4-:R-:W-:-:S03]  /*1780*/  @P1 IMAD.WIDE R10, R31, 0x4, R10 ;  /* 0x000000041f0a1825 */ /* 0x010fc600078e020a */
[----:B------:R-:W4:Y:S04]  /*1790*/  @P0 LDG.E R21, desc[UR38][R8.64+0x4] ;  /* 0x0000042608150981 */ /* 0x000f28000c1e1900 */
[----:B------:R1:W4:Y:S01]  /*17a0*/  @P1 LDG.E R20, desc[UR38][R10.64] ;  /* 0x000000260a141981 */ /* 0x000322000c1e1900 */
[----:B---3--:R-:W-:Y:S01]  /*17b0*/  ISETP.NE.AND P2, PT, R2, 0x1, PT ;  /* 0x000000010200780c */ /* 0x008fe20003f45270 */
[----:B------:R-:W-:Y:S01]  /*17c0*/  UMOV UR36, UR41 ;  /* 0x0000002900247c82 */ /* 0x000fe20008000000 */
[----:B------:R-:W-:Y:S01]  /*17d0*/  UMOV UR37, UR4 ;  /* 0x0000000400257c82 */ /* 0x000fe20008000000 */
[----:B------:R-:W-:Y:S02]  /*17e0*/  UIADD3 UR4, UP0, UR36, 0x30890, URZ ;  /* 0x0003089024047890 */ /* 0x000fe4000ff1e03f */
[----:B------:R-:W-:-:S08]  /*17f0*/  UIADD3 UR7, UP1, UR36, 0x308a0, URZ ;  /* 0x000308a024077890 */ /* 0x000fd0000ff3e03f */
[----:B------:R-:W3:Y:S01]  /*1800*/  @P2 LDC R24, c[0x0][0x44c] ;  /* 0x00011300ff182b82 */ /* 0x000ee20000000800 */
[----:B------:R-:W-:-:S07]  /*1810*/  UIADD3.X UR8, URZ, UR37, URZ, UP1, !UPT ;  /* 0x000000253f087290 */ /* 0x000fce0008ffe43f */
[----:B------:R-:W0:Y:S01]  /*1820*/  @P2 LDC R13, c[0x0][0x450] ;  /* 0x00011400ff0d2b82 */ /* 0x000e220000000800 */
[----:B------:R-:W-:Y:S01]  /*1830*/  LOP3.LUT R6, R6, 0x7f, RZ, 0xc0, !PT ;  /* 0x0000007f06067812 */ /* 0x000fe200078ec0ff */
[----:B-1----:R-:W-:Y:S01]  /*1840*/  IMAD.U32 R10, RZ, RZ, UR4 ;  /* 0x00000004ff0a7e24 */ /* 0x002fe2000f8e00ff */
[----:B------:R-:W-:Y:S01]  /*1850*/  USHF.L.U32 UR60, UR5, 0x7, URZ ;  /* 0x00000007053c7899 */ /* 0x000fe2000800063f */
[----:B------:R-:W-:Y:S02]  /*1860*/  IMAD.U32 R8, RZ, RZ, UR7 ;  /* 0x00000007ff087e24 */ /* 0x000fe4000f8e00ff */
[----:B------:R-:W-:Y:S01]  /*1870*/  IMAD.U32 R9, RZ, RZ, UR8 ;  /* 0x00000008ff097e24 */ /* 0x000fe2000f8e00ff */
[----:B------:R-:W-:Y:S01]  /*1880*/  ISETP.NE.AND P3, PT, R6, RZ, PT ;  /* 0x000000ff0600720c */ /* 0x000fe20003f65270 */
[----:B------:R-:W-:Y:S01]  /*1890*/  IMAD.MOV.U32 R2, RZ, RZ, 0x9000 ;  /* 0x00009000ff027424 */ /* 0x000fe200078e00ff */
[----:B------:R-:W-:Y:S01]  /*18a0*/  UIADD3 UR4, UR60, 0x7f, URZ ;  /* 0x0000007f3c047890 */ /* 0x000fe2000fffe03f */
[----:B-----5:R-:W-:Y:S01]  /*18b0*/  IMAD.IADD R12, R30, 0x1, -R17 ;  /* 0x000000011e0c7824 */ /* 0x020fe200078e0a11 */
[----:B------:R-:W-:Y:S01]  /*18c0*/  STL.64 [R1+0x10], R8 ;  /* 0x0000100801007387 */ /* 0x000fe20000100a00 */
[----:B------:R-:W-:-:S03]  /*18d0*/  IMAD.MOV.U32 R5, RZ, RZ, 0x100 ;  /* 0x00000100ff057424 */ /* 0x000fc600078e00ff */
[----:B------:R-:W-:Y:S01]  /*18e0*/  STL.64 [R1+0x30], R8 ;  /* 0x0000300801007387 */ /* 0x000fe20000100a00 */
[----:B------:R-:W-:-:S03]  /*18f0*/  IMAD.MOV.U32 R6, RZ, RZ, 0x1 ;  /* 0x00000001ff067424 */ /* 0x000fc600078e00ff */
[----:B------:R-:W-:Y:S01]  /*1900*/  STL.64 [R1], RZ ;  /* 0x000000ff01007387 */ /* 0x000fe20000100a00 */
[----:B------:R-:W-:Y:S01]  /*1910*/  IMAD.MOV.U32 R7, RZ, RZ, RZ ;  /* 0x000000ffff077224 */ /* 0x000fe200078e00ff */
[----:B------:R-:W-:Y:S02]  /*1920*/  SEL R4, RZ, 0x1, P3 ;  /* 0x00000001ff047807 */ /* 0x000fe40001800000 */
[----:B------:R-:W-:-:S03]  /*1930*/  R2UR UR45, R30 ;  /* 0x000000001e2d72ca */ /* 0x000fc600000e0000 */
[----:B------:R1:W-:Y:S02]  /*1940*/  STL.128 [R1+0x20], R4 ;  /* 0x0000200401007387 */ /* 0x0003e40000100c00 */
[----:B-1----:R-:W-:Y:S01]  /*1950*/  IMAD.U32 R5, RZ, RZ, UR4 ;  /* 0x00000004ff057e24 */ /* 0x002fe2000f8e00ff */
[----:B--2---:R-:W-:-:S13]  /*1960*/  R2UR UR6, R25 ;  /* 0x00000000190672ca */ /* 0x004fda00000e0000 */
[----:B------:R-:W-:Y:S01]  /*1970*/  IMAD.U32 R3, RZ, RZ, UR6 ;  /* 0x00000006ff037e24 */ /* 0x000fe2000f8e00ff */
[----:B------:R-:W-:-:S06]  /*1980*/  UIADD3.X UR6, URZ, UR37, URZ, UP0, !UPT ;  /* 0x000000253f067290 */ /* 0x000fcc00087fe43f */
[----:B------:R-:W-:Y:S01]  /*1990*/  IMAD.U32 R11, RZ, RZ, UR6 ;  /* 0x00000006ff0b7e24 */ /* 0x000fe2000f8e00ff */
[----:B------:R3:W-:Y:S04]  /*19a0*/  STL.64 [R1+0x18], R2 ;  /* 0x0000180201007387 */ /* 0x0007e80000100a00 */
[----:B------:R1:W-:Y:S01]  /*19b0*/  STL.64 [R1+0x8], R10 ;  /* 0x0000080a01007387 */ /* 0x0003e20000100a00 */
[----:B---3--:R-:W-:-:S05]  /*19c0*/  @P2 IMAD.HI.U32 R2, R24, UR4, RZ ;  /* 0x0000000418022c27 */ /* 0x008fca000f8e00ff */
[----:B0-----:R-:W-:Y:S01]  /*19d0*/  @P2 SHF.R.U32.HI R5, RZ, R13, R2 ;  /* 0x0000000dff052219 */ /* 0x001fe20000011602 */
[----:B----4-:R-:W-:-:S04]  /*19e0*/  @P0 IMAD.IADD R193, R21, 0x1, -R0 ;  /* 0x0000000115c10824 */ /* 0x010fc800078e0a00 */
[----:B------:R-:W-:Y:S01]  /*19f0*/  IMAD.IADD R17, R12, 0x1, R193 ;  /* 0x000000010c117824 */ /* 0x000fe200078e02c1 */
[----:B------:R-:W-:Y:S02]  /*1a00*/  @P1 R2UR UR45, R20 ;  /* 0x00000000142d12ca */ /* 0x000fe400000e0000 */
[----:B------:R-:W-:Y:S01]  /*1a10*/  ISETP.GE.AND P1, PT, R15, 0x1, PT ;  /* 0x000000010f00780c */ /* 0x000fe20003f26270 */
[C---:B------:R-:W-:Y:S01]  /*1a20*/  VIADD R0, R17.reuse, 0x5f ;  /* 0x0000005f11007836 */ /* 0x040fe20000000000 */
[----:B------:R-:W-:-:S03]  /*1a30*/  IADD3 R2, R17, 0x1, -R16 ;  /* 0x0000000111027810 */ /* 0x000fc60007ffe810 */
[----:B------:R-:W-:-:S04]  /*1a40*/  IMAD.HI R0, R0, 0x2aaaaaab, RZ ;  /* 0x2aaaaaab00007827 */ /* 0x000fc800078e02ff */
[----:B------:R-:W-:Y:S01]  /*1a50*/  IMAD.IADD R7, R2, 0x1, R5 ;  /* 0x0000000102077824 */ /* 0x000fe200078e0205 */
[----:B------:R-:W-:-:S03]  /*1a60*/  SHF.R.U32.HI R3, RZ, 0x1f, R0 ;  /* 0x0000001fff037819 */ /* 0x000fc60000011600 */
[----:B------:R-:W-:Y:S01]  /*1a70*/  IMAD.IADD R14, R7, 0x1, R14 ;  /* 0x00000001070e7824 */ /* 0x000fe200078e020e */
[----:B------:R-:W-:Y:S01]  /*1a80*/  LEA.HI.SX32 R26, R0, R3, 0x1c ;  /* 0x00000003001a7211 */ /* 0x000fe200078fe2ff */
[----:B-1----:R-:W-:Y:S06]  /*1a90*/  @!P1 BRA `(.L_x_4864) ;  /* 0x0000000000409947 */ /* 0x002fec0003800000 */
        /* <DEDUP_REMOVED lines=10> */
.L_x_4865:
[----:B------:R-:W-:-:S13]  /*1b40*/  ISETP.NE.AND P0, PT, R15, 0x1, PT ;  /* 0x000000010f00780c */ /* 0x000fda0003f05270 */
[----:B------:R-:W0:Y:S02]  /*1b50*/  @P0 LDC.64 R4, c[0x0][0x9e8] ;  /* 0x00027a00ff040b82 */ /* 0x000e240000000a00 */
[----:B0-----:R-:W-:-:S05]  /*1b60*/  @P0 IMAD.HI.U32 R4, R0, R4, RZ ;  /* 0x0000000400040227 */ /* 0x001fca00078e00ff */
[----:B------:R-:W-:-:S07]  /*1b70*/  @P0 SHF.R.U32.HI R0, RZ, R5, R4 ;  /* 0x00000005ff000219 */ /* 0x000fce0000011604 */
.L_x_4866:
[----:B------:R-:W-:-:S05]  /*1b80*/  IMAD R3, R0, R15, R15 ;  /* 0x0000000f00037224 */ /* 0x000fca00078e020f */
[----:B------:R-:W-:-:S07]  /*1b90*/  VIMNMX R14, R14, R3, PT ;  /* 0x000000030e0e7248 */ /* 0x000fce0003fe0100 */
.L_x_4864:
[----:B------:R-:W0:Y:S01]  /*1ba0*/  @P2 LDC R0, c[0x0][0x44c] ;  /* 0x00011300ff002b82 */ /* 0x000e220000000800 */
[----:B------:R-:W-:Y:S02]  /*1bb0*/  IMAD.U32 R3, RZ, RZ, UR60 ;  /* 0x0000003cff037e24 */ /* 0x000fe4000f8e00ff */
[----:B------:R-:W-:-:S05]  /*1bc0*/  IMAD.IADD R72, R17, 0x1, -R16 ;  /* 0x0000000111487824 */ /* 0x000fca00078e0a10 */
[----:B------:R-:W1:Y:S08]  /*1bd0*/  @P2 LDC R5, c[0x0][0x450] ;  /* 0x00011400ff052b82 */ /* 0x000e700000000800 */
[----:B------:R-:W2:Y:S01]  /*1be0*/  LDC R4, c[0x0][0x9dc] ;  /* 0x00027700ff047b82 */ /* 0x000ea20000000800 */
[----:B0-----:R-:W-:-:S05]  /*1bf0*/  @P2 IMAD.HI.U32 R0, R0, UR60, RZ ;  /* 0x0000003c00002c27 */ /* 0x001fca000f8e00ff */
[----:B-1----:R-:W-:-:S05]  /*1c00*/  @P2 SHF.R.U32.HI R3, RZ, R5, R0 ;  /* 0x00000005ff032219 */ /* 0x002fca0000011600 */
[----:B------:R-:W-:-:S04]  /*1c10*/  IMAD.IADD R3, R72, 0x1, R3 ;  /* 0x0000000148037824 */ /* 0x000fc800078e0203 */
[----:B--2---:R-:W-:Y:S01]  /*1c20*/  IMAD.IADD R0, R3, 0x1, -R4 ;  /* 0x0000000103007824 */ /* 0x004fe200078e0a04 */
        /* <DEDUP_REMOVED lines=10> */
.L_x_4868:
[----:B------:R-:W-:-:S13]  /*1cd0*/  ISETP.NE.AND P0, PT, R15, 0x1, PT ;  /* 0x000000010f00780c */ /* 0x000fda0003f05270 */
[----:B------:R-:W0:Y:S02]  /*1ce0*/  @P0 LDC.64 R4, c[0x0][0x9e8] ;  /* 0x00027a00ff040b82 */ /* 0x000e240000000a00 */
[----:B0-----:R-:W-:-:S05]  /*1cf0*/  @P0 IMAD.HI.U32 R4, R3, R4, RZ ;  /* 0x0000000403040227 */ /* 0x001fca00078e00ff */
[----:B------:R-:W-:-:S07]  /*1d00*/  @P0 SHF.R.U32.HI R3, RZ, R5, R4 ;  /* 0x00000005ff030219 */ /* 0x000fce0000011604 */
.L_x_4869:
[----:B------:R-:W-:-:S05]  /*1d10*/  IMAD R3, R3, R15, RZ ;  /* 0x0000000f03037224 */ /* 0x000fca00078e02ff */
[----:B------:R-:W-:-:S07]  /*1d20*/  VIMNMX R0, R0, R3, !PT ;  /* 0x0000000300007248 */ /* 0x000fce0007fe0100 */
.L_x_4867:
[----:B------:R-:W-:Y:S01]  /*1d30*/  VIADD R14, R14, 0x5f ;  /* 0x0000005f0e0e7836 */ /* 0x000fe20000000000 */
[----:B------:R-:W-:Y:S01]  /*1d40*/  R2UR UR4, R25 ;  /* 0x00000000190472ca */ /* 0x000fe200000e0000 */
[----:B------:R-:W-:Y:S01]  /*1d50*/  IMAD.HI R0, R0, 0x2aaaaaab, RZ ;  /* 0x2aaaaaab00007827 */ /* 0x000fe200078e02ff */
[----:B------:R-:W-:-:S03]  /*1d60*/  PLOP3.LUT P1, PT, PT, PT, PT, 0x80, 0x0 ;  /* 0x000000000000781c */ /* 0x000fc60003f2f070 */
[----:B------:R-:W-:Y:S01]  /*1d70*/  IMAD.HI R14, R14, 0x2aaaaaab, RZ ;  /* 0x2aaaaaab0e0e7827 */ /* 0x000fe200078e02ff */
[----:B------:R-:W-:-:S03]  /*1d80*/  SHF.R.U32.HI R5, RZ, 0x1f, R0 ;  /* 0x0000001fff057819 */ /* 0x000fc60000011600 */
[C---:B------:R-:W-:Y:S01]  /*1d90*/  VIADD R73, R198.reuse, 0x30 ;  /* 0x00000030c6497836 */ /* 0x040fe20000000000 */
[----:B------:R-:W-:Y:S01]  /*1da0*/  SHF.R.U32.HI R3, RZ, 0x1f, R14 ;  /* 0x0000001fff037819 */ /* 0x000fe2000001160e */
[----:B------:R-:W-:Y:S01]  /*1db0*/  VIADD R74, R198, 0x10 ;  /* 0x00000010c64a7836 */ /* 0x000fe20000000000 */
[----:B------:R-:W-:Y:S01]  /*1dc0*/  LEA.HI.SX32 R5, R0, R5, 0x1c ;  /* 0x0000000500057211 */ /* 0x000fe200078fe2ff */
[----:B------:R-:W-:Y:S01]  /*1dd0*/  ULOP3.LUT UR46, UR4, 0x1, URZ, 0xfc, !UPT ;  /* 0x00000001042e7892 */ /* 0x000fe2000f8efc3f */
[----:B------:R-:W-:Y:S02]  /*1de0*/  LEA.HI.SX32 R3, R14, R3, 0x1c ;  /* 0x000000030e037211 */ /* 0x000fe400078fe2ff */
[----:B------:R-:W-:Y:S02]  /*1df0*/  VIMNMX R5, RZ, R5, !PT ;  /* 0x00000005ff057248 */ /* 0x000fe40007fe0100 */
[----:B------:R-:W-:-:S03]  /*1e00*/  VIMNMX R3, R26, R3, PT ;  /* 0x000000031a037248 */ /* 0x000fc60003fe0100 */
[--C-:B------:R-:W-:Y:S02]  /*1e10*/  IMAD R5, R5, 0x60, -R12.reuse ;  /* 0x0000006005057824 */ /* 0x100fe400078e0a0c */
[----:B------:R-:W-:-:S03]  /*1e20*/  IMAD R12, R3, 0x60, -R12 ;  /* 0x00000060030c7824 */ /* 0x000fc600078e0a0c */
[----:B------:R-:W-:Y:S02]  /*1e30*/  VIMNMX R5, RZ, R5, !PT ;  /* 0x00000005ff057248 */ /* 0x000fe40007fe0100 */
        /* <DEDUP_REMOVED lines=10> */
[----:B------:R-:W-:Y:S05]  /*1ee0*/  @!P0 BRA `(.L_x_4870) ;  /* 0x0000002400c08947 */ /* 0x000fea0003800000 */
[----:B------:R-:W-:-:S04]  /*1ef0*/  UIADD3 UR4, UR41, 0x1e400, URZ ;  /* 0x0001e40029047890 */ /* 0x000fc8000fffe03f */
        /* <DEDUP_REMOVED lines=19> */
.L_x_4871:
[----:B------:R-:W2:Y:S04]  /*2030*/  LDL R32, [R1+0x280] ;  /* 0x0002800001207983 */ /* 0x000ea80000100800 */
[----:B------:R-:W3:Y:S01]  /*2040*/  LDL R34, [R1+0x284] ;  /* 0x0002840001227983 */ /* 0x000ee20000100800 */
[----:B------:R-:W-:-:S04]  /*2050*/  UIADD3 UR4, UP0, UR36, 0x1e400, URZ ;  /* 0x0001e40024047890 */ /* 0x000fc8000ff1e03f */
[----:B------:R-:W-:Y:S01]  /*2060*/  UIADD3.X UR5, URZ, UR37, URZ, UP0, !UPT ;  /* 0x000000253f057290 */ /* 0x000fe200087fe43f */
[----:B------:R-:W-:Y:S02]  /*2070*/  IMAD.U32 R25, RZ, RZ, UR41 ;  /* 0x00000029ff197e24 */ /* 0x000fe4000f8e00ff */
[----:B------:R-:W-:-:S03]  /*2080*/  IMAD.U32 R4, RZ, RZ, UR4 ;  /* 0x00000004ff047e24 */ /* 0x000fc6000f8e00ff */
[----:B------:R-:W-:Y:S02]  /*2090*/  IMAD.U32 R5, RZ, RZ, UR5 ;  /* 0x00000005ff057e24 */ /* 0x000fe4000f8e00ff */
[----:B------:R-:W-:-:S03]  /*20a0*/  VIADD R25, R25, 0x400 ;  /* 0x0000040019197836 */ /* 0x000fc60000000000 */
[----:B------:R0:W-:Y:S02]  /*20b0*/  STL.64 [R1+0x38], R4 ;  /* 0x0000380401007387 */ /* 0x0001e40000100a00 */
[----:B------:R-:W-:Y:S02]  /*20c0*/  LOP3.LUT P0, RZ, R25, 0x3ff, RZ, 0xc0, !PT ;  /* 0x000003ff19ff7812 */ /* 0x000fe4000780c0ff */
[----:B--2---:R-:W-:Y:S02]  /*20d0*/  R2UR UR7, R32 ;  /* 0x00000000200772ca */ /* 0x004fe400000e0000 */
[----:B---3--:R-:W-:-:S11]  /*20e0*/  R2UR UR6, R34 ;  /* 0x00000000220672ca */ /* 0x008fd600000e0000 */
[----:B------:R-:W-:-:S05]  /*20f0*/  IMAD.U32 R28, RZ, RZ, UR7 ;  /* 0x00000007ff1c7e24 */ /* 0x000fca000f8e00ff */
[----:B------:R-:W-:-:S05]  /*2100*/  IADD3 R28, P1, R28, 0x38, RZ ;  /* 0x000000381c1c7810 */ /* 0x000fca0007f3e0ff */
[----:B------:R-:W-:Y:S01]  /*2110*/  IMAD.X R29, RZ, RZ, UR6, P1 ;  /* 0x00000006ff1d7e24 */ /* 0x000fe200088e06ff */
[----:B0-----:R-:W-:Y:S07]  /*2120*/  @!P0 BRA `(.L_x_4872) ;  /* 0x0000000000408947 */ /* 0x001fee0003800000 */
        /* <DEDUP_REMOVED lines=16> */
.L_x_4872:
[----:B------:R-:W0:Y:S01]  /*2230*/  LDC.64 R4, c[0x0][0x9f8] ;  /* 0x00027e00ff047b82 */ /* 0x000e220000000a00 */
[----:B------:R-:W-:Y:S01]  /*2240*/  IMAD.MOV.U32 R35, RZ, RZ, R31 ;  /* 0x000000ffff237224 */ /* 0x000fe200078e001f */
[----:B------:R-:W2:Y:S01]  /*2250*/  LDL.64 R20, [R1+0x38] ;  /* 0x0000380001147983 */ /* 0x000ea20000100a00 */
[----:B------:R-:W-:Y:S01]  /*2260*/  R2UR UR22, R32 ;  /* 0x00000000201672ca */ /* 0x000fe200000e0000 */
[----:B------:R-:W-:Y:S01]  /*2270*/  ULDC.64 UR16, c[0x0][0x3f8] ;  /* 0x0000fe0000107ab9 */ /* 0x000fe20000000a00 */
[----:B------:R-:W-:Y:S01]  /*2280*/  R2UR UR23, R34 ;  /* 0x00000000221772ca */ /* 0x000fe200000e0000 */
[----:B------:R-:W-:Y:S01]  /*2290*/  ULDC.64 UR14, c[0x0][0x408] ;  /* 0x00010200000e7ab9 */ /* 0x000fe20000000a00 */
[----:B------:R-:W-:Y:S01]  /*22a0*/  USHF.R.S32.HI UR10, URZ, 0x1f, UR45 ;  /* 0x0000001f3f0a7899 */ /* 0x000fe2000801142d */
[----:B------:R-:W-:Y:S01]  /*22b0*/  ULDC.64 UR8, c[0x0][0x3e8] ;  /* 0x0000fa0000087ab9 */ /* 0x000fe20000000a00 */
[----:B0-----:R-:W-:-:S04]  /*22c0*/  ISETP.NE.U32.AND P0, PT, R4, RZ, PT ;  /* 0x000000ff0400720c */ /* 0x001fc80003f05070 */
[----:B------:R-:W-:-:S13]  /*22d0*/  ISETP.NE.AND.EX P0, PT, R5, RZ, PT, P0 ;  /* 0x000000ff0500720c */ /* 0x000fda0003f05300 */
[----:B------:R-:W0:Y:S02]  /*22e0*/  @P0 LDC.64 R4, c[0x0][0x9f8] ;  /* 0x00027e00ff040b82 */ /* 0x000e240000000a00 */
[----:B0-----:R-:W-:-:S05]  /*22f0*/  @P0 IMAD.WIDE R4, R31, 0x4, R4 ;  /* 0x000000041f040825 */ /* 0x001fca00078e0204 */
[----:B------:R0:W3:Y:S01]  /*2300*/  @P0 LDG.E R35, desc[UR38][R4.64] ;  /* 0x0000002604230981 */ /* 0x0000e2000c1e1900 */
[----:B------:R-:W-:Y:S01]  /*2310*/  UIADD3 UR5, UP2, UR22, 0x140, URZ ;  /* 0x0000014016057890 */ /* 0x000fe2000ff5e03f */
[----:B------:R-:W-:Y:S01]  /*2320*/  IMAD.MOV.U32 R3, RZ, RZ, 0x1 ;  /* 0x00000001ff037424 */ /* 0x000fe200078e00ff */
[----:B------:R-:W-:Y:S01]  /*2330*/  UIADD3 UR19, UP1, UR22, 0x210, URZ ;  /* 0x0000021016137890 */ /* 0x000fe2000ff3e03f */
[----:B------:R-:W-:Y:S01]  /*2340*/  IMAD.IADD R0, R33, 0x1, R30 ;  /* 0x0000000121007824 */ /* 0x000fe200078e021e */
[----:B------:R-:W-:Y:S01]  /*2350*/  UIADD3.X UR18, URZ, UR23, URZ, UP2, !UPT ;  /* 0x000000173f127290 */ /* 0x000fe200097fe43f */
[----:B------:R-:W-:Y:S01]  /*2360*/  STL.128 [R1+0x100], RZ ;  /* 0x000100ff01007387 */ /* 0x000fe20000100c00 */
[----:B------:R-:W-:Y:S02]  /*2370*/  UIADD3 UR11, UP3, UR22, 0x40, URZ ;  /* 0x00000040160b7890 */ /* 0x000fe4000ff7e03f */
[----:B------:R-:W-:Y:S01]  /*2380*/  UIADD3 UR4, UP5, UR22, 0x68, URZ ;  /* 0x0000006816047890 */ /* 0x000fe2000ffbe03f */
[----:B------:R-:W-:Y:S01]  /*2390*/  IMAD.U32 R6, RZ, RZ, UR5 ;  /* 0x00000005ff067e24 */ /* 0x000fe2000f8e00ff */
[----:B------:R-:W-:Y:S01]  /*23a0*/  UIADD3.X UR20, URZ, UR23, URZ, UP1, !UPT ;  /* 0x000000173f147290 */ /* 0x000fe20008ffe43f */
[----:B------:R-:W-:Y:S01]  /*23b0*/  IMAD.U32 R7, RZ, RZ, UR18 ;  /* 0x00000012ff077e24 */ /* 0x000fe2000f8e00ff */
[----:B------:R-:W-:Y:S01]  /*23c0*/  UIADD3.X UR18, URZ, UR23, URZ, UP3, !UPT ;  /* 0x000000173f127290 */ /* 0x000fe20009ffe43f */
[----:B0-----:R-:W-:Y:S01]  /*23d0*/  IMAD.U32 R4, RZ, RZ, UR19 ;  /* 0x00000013ff047e24 */ /* 0x001fe2000f8e00ff */
[----:B------:R-:W-:Y:S01]  /*23e0*/  UIADD3.X UR5, URZ, UR23, URZ, UP5, !UPT ;  /* 0x000000173f057290 */ /* 0x000fe2000affe43f */
[----:B------:R-:W0:Y:S01]  /*23f0*/  S2R R36, SR_TID.X ;  /* 0x0000000000247919 */ /* 0x000e220000002100 */
[----:B------:R-:W-:Y:S01]  /*2400*/  IMAD.U32 R5, RZ, RZ, UR20 ;  /* 0x00000014ff057e24 */ /* 0x000fe2000f8e00ff */
[----:B------:R-:W-:Y:S01]  /*2410*/  UIADD3 UR21, UP0, UR22, 0x220, URZ ;  /* 0x0000022016157890 */ /* 0x000fe2000ff1e03f */
[----:B------:R-:W-:Y:S01]  /*2420*/  IMAD.U32 R8, RZ, RZ, UR11 ;  /* 0x0000000bff087e24 */ /* 0x000fe2000f8e00ff */
[----:B------:R-:W-:Y:S01]  /*2430*/  UIMAD.WIDE.U32 UR12, UR16, 0x60, URZ ;  /* 0x00000060100c78a5 */ /* 0x000fe2000f8e003f */
[----:B------:R-:W-:Y:S01]  /*2440*/  IMAD.U32 R10, RZ, RZ, UR4 ;  /* 0x00000004ff0a7e24 */ /* 0x000fe2000f8e00ff */
[----:B------:R-:W-:Y:S01]  /*2450*/  UIMAD UR4, UR17, 0x60, URZ ;  /* 0x00000060110478a4 */ /* 0x000fe2000f8e023f */
[----:B------:R-:W-:Y:S01]  /*2460*/  IMAD.U32 R9, RZ, RZ, UR18 ;  /* 0x00000012ff097e24 */ /* 0x000fe2000f8e00ff */
[----:B------:R-:W-:Y:S01]  /*2470*/  UIADD3 UR7, UP4, UR22, 0x60, URZ ;  /* 0x0000006016077890 */ /* 0x000fe2000ff9e03f */
[----:B------:R-:W-:Y:S01]  /*2480*/  IMAD.U32 R11, RZ, RZ, UR5 ;  /* 0x00000005ff0b7e24 */ /* 0x000fe2000f8e00ff */
[----:B------:R1:W-:Y:S01]  /*2490*/  STL.128 [R1+0x240], R4 ;  /* 0x0002400401007387 */ /* 0x0003e20000100c00 */
[----:B------:R-:W-:-:S03]  /*24a0*/  UIADD3.X UR19, URZ, UR23, URZ, UP0, !UPT ;  /* 0x000000173f137290 */ /* 0x000fc600087fe43f */
[----:B------:R-:W-:Y:S01]  /*24b0*/  STL.128 [R1+0xc0], RZ ;  /* 0x0000c0ff01007387 */ /* 0x000fe20000100c00 */
[----:B------:R-:W-:Y:S01]  /*24c0*/  UIADD3 UR4, UR13, UR4, URZ ;  /* 0x000000040d047290 */ /* 0x000fe2000fffe03f */
[----:B------:R-:W-:Y:S01]  /*24d0*/  SHF.R.S32.HI R199, RZ, 0x1f, R198 ;  /* 0x0000001fffc77819 */ /* 0x000fe200000114c6 */
[----:B------:R-:W-:Y:S01]  /*24e0*/  UIMAD UR6, UR10, UR16, URZ ;  /* 0x000000100a0672a4 */ /* 0x000fe2000f8e023f */
[----:B------:R4:W-:Y:S01]  /*24f0*/  STL.U8 [R1+0x140], R3 ;  /* 0x0001400301007387 */ /* 0x0009e20000100000 */
[----:B------:R-:W-:Y:S01]  /*2500*/  UIADD3.X UR5, URZ, UR23, URZ, UP4, !UPT ;  /* 0x000000173f057290 */ /* 0x000fe2000a7fe43f */
[----:B------:R-:W-:Y:S02]  /*2510*/  IMAD.U32 R12, RZ, RZ, UR19 ;  /* 0x00000013ff0c7e24 */ /* 0x000fe4000f8e00ff */
[----:B------:R-:W-:Y:S04]  /*2520*/  STL.128 [R1+0x120], RZ ;  /* 0x000120ff01007387 */ /* 0x000fe80000100c00 */
[----:B------:R-:W-:Y:S01]  /*2530*/  STL.128 [R1+0xe0], RZ ;  /* 0x0000e0ff01007387 */ /* 0x000fe20000100c00 */
[----:B-1----:R-:W-:Y:S01]  /*2540*/  IMAD.MOV.U32 R4, RZ, RZ, R8 ;  /* 0x000000ffff047224 */ /* 0x002fe200078e0008 */
[----:B------:R-:W-:Y:S01]  /*2550*/  SHF.R.S32.HI R19, RZ, 0x1f, R18 ;  /* 0x0000001fff137819 */ /* 0x000fe20000011412 */
[----:B------:R-:W-:Y:S01]  /*2560*/  IMAD.MOV.U32 R5, RZ, RZ, R9 ;  /* 0x000000ffff057224 */ /* 0x000fe200078e0009 */
[----:B------:R-:W1:Y:S01]  /*2570*/  LDC.64 R30, c[0x0][0xa08] ;  /* 0x00028200ff1e7b82 */ /* 0x000e620000000a00 */
[----:B------:R-:W-:Y:S01]  /*2580*/  IMAD.MOV.U32 R6, RZ, RZ, R10 ;  /* 0x000000ffff067224 */ /* 0x000fe200078e000a */
[----:B------:R-:W-:Y:S01]  /*2590*/  STL [R1+0x60], R193 ;  /* 0x000060c101007387 */ /* 0x000fe20000100800 */
[----:B------:R-:W-:-:S02]  /*25a0*/  IMAD.MOV.U32 R7, RZ, RZ, R11 ;  /* 0x000000ffff077224 */ /* 0x000fc400078e000b */
[----:B----4-:R-:W-:Y:S01]  /*25b0*/  IMAD.U32 R3, RZ, RZ, UR21 ;  /* 0x00000015ff037e24 */ /* 0x010fe2000f8e00ff */
[----:B------:R-:W-:Y:S01]  /*25c0*/  STL [R1+0x160], R0 ;  /* 0x0001600001007387 */ /* 0x000fe20000100800 */
[----:B------:R-:W-:Y:S02]  /*25d0*/  IMAD.U32 R10, RZ, RZ, UR12 ;  /* 0x0000000cff0a7e24 */ /* 0x000fe4000f8e00ff */
[----:B0-----:R-:W-:Y:S01]  /*25e0*/  VIADD R192, R36, 0xffffff80 ;  /* 0xffffff8024c07836 */ /* 0x001fe20000000000 */
[----:B------:R0:W-:Y:S01]  /*25f0*/  STL.128 [R1+0x250], R4 ;  /* 0x0002500401007387 */ /* 0x0001e20000100c00 */
[----:B------:R-:W-:Y:S01]  /*2600*/  IMAD.U32 R11, RZ, RZ, UR13 ;  /* 0x0000000dff0b7e24 */ /* 0x000fe2000f8e00ff */
[----:B------:R-:W-:Y:S01]  /*2610*/  UIMAD.WIDE.U32 UR12, UR14, 0x60, URZ ;  /* 0x000000600e0c78a5 */ /* 0x000fe2000f8e003f */
[----:B------:R-:W-:Y:S01]  /*2620*/  IMAD.U32 R9, RZ, RZ, UR5 ;  /* 0x00000005ff097e24 */ /* 0x000fe2000f8e00ff */
[----:B------:R-:W-:Y:S02]  /*2630*/  USHF.L.U32 UR11, UR16, 0x6, URZ ;  /* 0x00000006100b7899 */ /* 0x000fe4000800063f */
[----:B------:R-:W-:Y:S01]  /*2640*/  USHF.L.U32 UR18, UR14, 0x6, URZ ;  /* 0x000000060e127899 */ /* 0x000fe2000800063f */
[----:B------:R-:W-:Y:S01]  /*2650*/  IMAD.U32 R8, RZ, RZ, UR7 ;  /* 0x00000007ff087e24 */ /* 0x000fe2000f8e00ff */
[----:B------:R-:W-:-:S02]  /*2660*/  USHF.L.U64.HI UR5, UR16, 0x6, UR17 ;  /* 0x0000000610057899 */ /* 0x000fc40008010211 */
[----:B------:R-:W-:Y:S01]  /*2670*/  UIMAD UR6, UR45, UR17, UR6 ;  /* 0x000000112d0672a4 */ /* 0x000fe2000f8e0206 */
[----:B------:R-:W-:Y:S01]  /*2680*/  IMAD.WIDE.U32 R14, R203, UR16, R18 ;  /* 0x00000010cb0e7c25 */ /* 0x000fe2000f8e0012 */
[----:B------:R-:W-:Y:S03]  /*2690*/  STL.64 [R1+0x1a0], RZ ;  /* 0x0001a0ff01007387 */ /* 0x000fe60000100a00 */
[----:B------:R-:W-:Y:S01]  /*26a0*/  IMAD.MOV.U32 R194, RZ, RZ, R192 ;  /* 0x000000ffffc27224 */ /* 0x000fe200078e00c0 */
[----:B------:R-:W-:Y:S01]  /*26b0*/  STL.128 [R1+0x1c0], RZ ;  /* 0x0001c0ff01007387 */ /* 0x000fe20000100c00 */
[----:B0-----:R-:W-:Y:S02]  /*26c0*/  IMAD.MOV.U32 R6, RZ, RZ, R3 ;  /* 0x000000ffff067224 */ /* 0x001fe400078e0003 */
[----:B------:R-:W-:Y:S01]  /*26d0*/  IMAD.U32 R3, RZ, RZ, UR4 ;  /* 0x00000004ff037e24 */ /* 0x000fe2000f8e00ff */
[----:B------:R-:W-:Y:S01]  /*26e0*/  UIMAD UR4, UR15, 0x60, URZ ;  /* 0x000000600f0478a4 */ /* 0x000fe2000f8e023f */
[----:B------:R-:W-:Y:S01]  /*26f0*/  IMAD.MOV.U32 R4, RZ, RZ, R28 ;  /* 0x000000ffff047224 */ /* 0x000fe200078e001c */
[----:B------:R-:W-:Y:S01]  /*2700*/  STL.64 [R1+0x188], RZ ;  /* 0x000188ff01007387 */ /* 0x000fe20000100a00 */
[----:B------:R-:W-:-:S02]  /*2710*/  IMAD.MOV.U32 R5, RZ, RZ, R29 ;  /* 0x000000ffff057224 */ /* 0x000fc400078e001d */
[----:B------:R-:W-:Y:S01]  /*2720*/  IMAD.MOV.U32 R7, RZ, RZ, R12 ;  /* 0x000000ffff077224 */ /* 0x000fe200078e000c */
[----:B------:R-:W-:Y:S01]  /*2730*/  UIADD3 UR4, UR13, UR4, URZ ;  /* 0x000000040d047290 */ /* 0x000fe2000fffe03f */
[----:B------:R-:W-:Y:S01]  /*2740*/  STL.64 [R1+0x1b0], RZ ;  /* 0x0001b0ff01007387 */ /* 0x000fe20000100a00 */
[----:B------:R-:W-:-:S03]  /*2750*/  IMAD.MOV.U32 R195, RZ, RZ, R192 ;  /* 0x000000ffffc37224 */ /* 0x000fc600078e00c0 */
[----:B------:R0:W-:Y:S01]  /*2760*/  STL.128 [R1+0x260], R4 ;  /* 0x0002600401007387 */ /* 0x0001e20000100c00 */
[----:B------:R-:W-:-:S03]  /*2770*/  USHF.L.U64.HI UR7, UR14, 0x6, UR15 ;  /* 0x000000060e077899 */ /* 0x000fc6000801020f */
[----:B------:R4:W-:Y:S01]  /*2780*/  STL.64 [R1+0x228], R8 ;  /* 0x0002280801007387 */ /* 0x0009e20000100a00 */
[----:B------:R-:W-:Y:S02]  /*2790*/  IMAD.U32 R11, RZ, RZ, UR13 ;  /* 0x0000000dff0b7e24 */ /* 0x000fe4000f8e00ff */
[----:B------:R-:W-:Y:S01]  /*27a0*/  IMAD.WIDE.U32 R12, R203, UR16, R198 ;  /* 0x00000010cb0c7c25 */ /* 0x000fe2000f8e00c6 */
[----:B------:R-:W-:Y:S04]  /*27b0*/  STL [R1+0xf8], RZ ;  /* 0x0000f8ff01007387 */ /* 0x000fe80000100800 */
[----:B------:R-:W-:Y:S01]  /*27c0*/  STL [R1+0x118], RZ ;  /* 0x000118ff01007387 */ /* 0x000fe20000100800 */
[----:B0-----:R-:W-:-:S03]  /*27d0*/  IMAD.MOV.U32 R6, RZ, RZ, R10 ;  /* 0x000000ffff067224 */ /* 0x001fc600078e000a */
[----:B------:R-:W-:Y:S01]  /*27e0*/  STL [R1+0xb8], RZ ;  /* 0x0000b8ff01007387 */ /* 0x000fe20000100800 */
[----:B------:R-:W-:Y:S02]  /*27f0*/  IMAD.MOV.U32 R7, RZ, RZ, R3 ;  /* 0x000000ffff077224 */ /* 0x000fe400078e0003 */
[----:B------:R-:W-:Y:S01]  /*2800*/  IMAD.U32 R4, RZ, RZ, UR11 ;  /* 0x0000000bff047e24 */ /* 0x000fe2000f8e00ff */
[----:B------:R-:W-:Y:S01]  /*2810*/  STL [R1+0xd8], RZ ;  /* 0x0000d8ff01007387 */ /* 0x000fe20000100800 */
[----:B------:R-:W-:Y:S02]  /*2820*/  IMAD.U32 R5, RZ, RZ, UR5 ;  /* 0x00000005ff057e24 */ /* 0x000fe4000f8e00ff */
[----:B------:R-:W-:Y:S01]  /*2830*/  IMAD.U32 R3, RZ, RZ, UR4 ;  /* 0x00000004ff037e24 */ /* 0x000fe2000f8e00ff */
[----:B------:R-:W-:Y:S04]  /*2840*/  STL.64 [R1+0x198], RZ ;  /* 0x000198ff01007387 */ /* 0x000fe80000100a00 */
[----:B------:R-:W-:Y:S04]  /*2850*/  STL.128 [R1+0xc0], R4 ;  /* 0x0000c00401007387 */ /* 0x000fe80000100c00 */
[----:B------:R0:W-:Y:S01]  /*2860*/  STL.128 [R1+0x100], R4 ;  /* 0x0001000401007387 */ /* 0x0001e20000100c00 */
[----:B------:R-:W-:Y:S01]  /*2870*/  UIMAD.WIDE.U32 UR4, UR45, UR16, URZ ;  /* 0x000000102d0472a5 */ /* 0x000fe2000f8e003f */
[----:B----4-:R-:W-:-:S02]  /*2880*/  IMAD.U32 R8, RZ, RZ, UR7 ;  /* 0x00000007ff087e24 */ /* 0x010fc4000f8e00ff */
[----:B------:R-:W-:Y:S01]  /*2890*/  STL [R1+0x190], RZ ;  /* 0x000190ff01007387 */ /* 0x000fe20000100800 */
[----:B------:R-:W-:Y:S02]  /*28a0*/  ULEA UR8, UP0, UR4, UR8, 0x1 ;  /* 0x0000000804087291 */ /* 0x000fe4000f80083f */
[----:B------:R-:W-:Y:S01]  /*28b0*/  UIADD3 UR5, UR5, UR6, URZ ;  /* 0x0000000605057290 */ /* 0x000fe2000fffe03f */
[----:B------:R-:W-:Y:S04]  /*28c0*/  STL [R1+0x1b8], RZ ;  /* 0x0001b8ff01007387 */ /* 0x000fe80000100800 */
[----:B------:R-:W-:Y:S01]  /*28d0*/  STL.64 [R1+0x158], R192 ;  /* 0x000158c001007387 */ /* 0x000fe20000100a00 */
[----:B0-----:R-:W-:-:S03]  /*28e0*/  IMAD.MOV.U32 R7, RZ, RZ, R3 ;  /* 0x000000ffff077224 */ /* 0x001fc600078e0003 */
[----:B------:R-:W-:Y:S01]  /*28f0*/  STL.128 [R1+0x70], R192 ;  /* 0x000070c001007387 */ /* 0x000fe20000100c00 */
[----:B------:R-:W-:-:S04]  /*2900*/  IMAD.U32 R3, RZ, RZ, UR18 ;  /* 0x00000012ff037e24 */ /* 0x000fc8000f8e00ff */
[----:B------:R-:W-:Y:S01]  /*2910*/  IMAD.MOV.U32 R4, RZ, RZ, R3 ;  /* 0x000000ffff047224 */ /* 0x000fe200078e0003 */
[----:B------:R-:W-:Y:S01]  /*2920*/  SHF.R.S32.HI R3, RZ, 0x1f, R203 ;  /* 0x0000001fff037819 */ /* 0x000fe200000114cb */
[----:B------:R-:W-:Y:S01]  /*2930*/  IMAD.MOV.U32 R5, RZ, RZ, R8 ;  /* 0x000000ffff057224 */ /* 0x000fe200078e0008 */
[----:B------:R-:W-:Y:S01]  /*2940*/  ULDC.64 UR6, c[0x0][0x198] ;  /* 0x0000660000067ab9 */ /* 0x000fe20000000a00 */
[----:B------:R-:W-:Y:S02]  /*2950*/  ULEA.HI.X UR9, UR4, UR9, UR5, 0x1, UP0 ;  /* 0x0000000904097291 */ /* 0x000fe400080f0c05 */
[----:B------:R-:W-:Y:S01]  /*2960*/  IMAD R8, R3, UR16, RZ ;  /* 0x0000001003087c24 */ /* 0x000fe2000f8e02ff */
[----:B------:R-:W-:Y:S01]  /*2970*/  UIADD3 UR13, UP0, UR6, 0x70, URZ ;  /* 0x00000070060d7890 */ /* 0x000fe2000ff1e03f */
[----:B------:R-:W-:Y:S01]  /*2980*/  IMAD.U32 R10, RZ, RZ, UR12 ;  /* 0x0000000cff0a7e24 */ /* 0x000fe2000f8e00ff */
[----:B------:R-:W-:Y:S01]  /*2990*/  ULDC.64 UR4, c[0x0][0x400] ;  /* 0x0001000000047ab9 */ /* 0x000fe20000000a00 */
[----:B------:R-:W-:Y:S01]  /*29a0*/  IMAD R29, R203, UR17, R8 ;  /* 0x00000011cb1d7c24 */ /* 0x000fe2000f8e0208 */
[----:B------:R-:W-:Y:S01]  /*29b0*/  UIADD3.X UR18, URZ, UR7, URZ, UP0, !UPT ;  /* 0x000000073f127290 */ /* 0x000fe200087fe43f */
[----:B------:R-:W-:Y:S01]  /*29c0*/  IMAD.MOV.U32 R6, RZ, RZ, R10 ;  /* 0x000000ffff067224 */ /* 0x000fe200078e000a */
[----:B------:R-:W-:Y:S01]  /*29d0*/  UIMAD UR12, UR10, UR14, URZ ;  /* 0x0000000e0a0c72a4 */ /* 0x000fe2000f8e023f */
[----:B------:R-:W-:Y:S01]  /*29e0*/  IMAD.U32 R9, RZ, RZ, UR22 ;  /* 0x00000016ff097e24 */ /* 0x000fe2000f8e00ff */
[----:B------:R-:W-:Y:S01]  /*29f0*/  LEA R10, P0, R12, UR8, 0x1 ;  /* 0x000000080c0a7c11 */ /* 0x000fe2000f8008ff */
[----:B------:R-:W-:Y:S01]  /*2a00*/  IMAD.IADD R8, R13, 0x1, R29 ;  /* 0x000000010d087824 */ /* 0x000fe200078e021d */
[----:B------:R-:W-:Y:S01]  /*2a10*/  STL.128 [R1+0xe0], R4 ;  /* 0x0000e00401007387 */ /* 0x000fe20000100c00 */
[----:B------:R-:W-:-:S02]  /*2a20*/  UIMAD.WIDE.U32 UR10, UR45, UR14, URZ ;  /* 0x0000000e2d0a72a5 */ /* 0x000fc4000f8e003f */
[----:B------:R-:W-:Y:S01]  /*2a30*/  UIMAD UR17, UR45, UR15, UR12 ;  /* 0x0000000f2d1172a4 */ /* 0x000fe2000f8e020c */
[----:B------:R0:W-:Y:S01]  /*2a40*/  STL.128 [R1+0x120], R4 ;  /* 0x0001200401007387 */ /* 0x0001e20000100c00 */
[----:B------:R-:W-:Y:S01]  /*2a50*/  LEA.HI.X R11, R12, UR9, R8, 0x1, P0 ;  /* 0x000000090c0b7c11 */ /* 0x000fe200080f0c08 */
[----:B------:R-:W-:Y:S01]  /*2a60*/  IMAD R8, R3, UR14, RZ ;  /* 0x0000000e03087c24 */ /* 0x000fe2000f8e02ff */
[----:B------:R-:W-:Y:S02]  /*2a70*/  ULEA UR12, UP0, UR10, UR4, 0x1 ;  /* 0x000000040a0c7291 */ /* 0x000fe4000f80083f */
[----:B------:R-:W-:Y:S01]  /*2a80*/  UIADD3 UR17, UR11, UR17, URZ ;  /* 0x000000110b117290 */ /* 0x000fe2000fffe03f */
[----:B------:R-:W-:Y:S02]  /*2a90*/  IMAD R33, R203, UR15, R8 ;  /* 0x0000000fcb217c24 */ /* 0x000fe4000f8e0208 */
[----:B0-----:R-:W-:Y:S02]  /*2aa0*/  IMAD.U32 R7, RZ, RZ, UR23 ;  /* 0x00000017ff077e24 */ /* 0x001fe4000f8e00ff */
[----:B------:R-:W-:-:S02]  /*2ab0*/  IMAD.U32 R4, RZ, RZ, UR13 ;  /* 0x0000000dff047e24 */ /* 0x000fc4000f8e00ff */
[----:B------:R-:W-:Y:S02]  /*2ac0*/  IMAD.U32 R5, RZ, RZ, UR18 ;  /* 0x00000012ff057e24 */ /* 0x000fe4000f8e00ff */
[----:B------:R-:W-:Y:S01]  /*2ad0*/  IMAD.MOV.U32 R6, RZ, RZ, R9 ;  /* 0x000000ffff067224 */ /* 0x000fe200078e0009 */
[----:B------:R-:W-:-:S04]  /*2ae0*/  ULEA.HI.X UR17, UR10, UR5, UR17, 0x1, UP0 ;  /* 0x000000050a117291 */ /* 0x000fc800080f0c11 */
[----:B------:R0:W-:Y:S01]  /*2af0*/  STL.128 [R1+0x230], R4 ;  /* 0x0002300401007387 */ /* 0x0001e20000100c00 */
[----:B------:R-:W-:Y:S01]  /*2b00*/  UIADD3 UR4, UP0, UR6, 0x220, URZ ;  /* 0x0000022006047890 */ /* 0x000fe2000ff1e03f */
[----:B------:R-:W-:Y:S01]  /*2b10*/  IMAD.IADD R3, R29, 0x1, R15 ;  /* 0x000000011d037824 */ /* 0x000fe200078e020f */
[----:B------:R-:W-:Y:S02]  /*2b20*/  USHF.R.S32.HI UR13, URZ, 0x1f, UR44 ;  /* 0x0000001f3f0d7899 */ /* 0x000fe4000801142c */
[----:B------:R-:W-:Y:S01]  /*2b30*/  UIADD3.X UR5, URZ, UR7, URZ, UP0, !UPT ;  /* 0x000000073f057290 */ /* 0x000fe200087fe43f */
[----:B------:R-:W-:Y:S01]  /*2b40*/  LEA R8, P1, R14, UR8, 0x1 ;  /* 0x000000080e087c11 */ /* 0x000fe2000f8208ff */
[----:B------:R-:W-:Y:S01]  /*2b50*/  ULDC.64 UR10, c[0x0][0x308] ;  /* 0x0000c200000a7ab9 */ /* 0x000fe20000000a00 */
[----:B0-----:R-:W-:-:S04]  /*2b60*/  IMAD.WIDE.U32 R4, R203, UR14, R198 ;  /* 0x0000000ecb047c25 */ /* 0x001fc8000f8e00c6 */
[----:B------:R-:W-:Y:S01]  /*2b70*/  IMAD.IADD R5, R5, 0x1, R33 ;  /* 0x0000000105057824 */ /* 0x000fe200078e0221 */
[----:B------:R-:W-:Y:S01]  /*2b80*/  LEA R12, P0, R4, UR12, 0x1 ;  /* 0x0000000c040c7c11 */ /* 0x000fe2000f8008ff */
[----:B------:R-:W-:-:S03]  /*2b90*/  UIMAD UR18, UR13, UR10, URZ ;  /* 0x0000000a0d1272a4 */ /* 0x000fc6000f8e023f */
[----:B------:R-:W-:Y:S01]  /*2ba0*/  LEA.HI.X R13, R4, UR17, R5, 0x1, P0 ;  /* 0x00000011040d7c11 */ /* 0x000fe200080f0c05 */
[----:B------:R-:W-:Y:S01]  /*2bb0*/  IMAD.WIDE.U32 R4, R203, UR14, R18 ;  /* 0x0000000ecb047c25 */ /* 0x000fe2000f8e0012 */
[----:B------:R-:W-:Y:S01]  /*2bc0*/  UIADD3 UR16, UP1, UR6, 0x22c, URZ ;  /* 0x0000022c06107890 */ /* 0x000fe2000ff3e03f */
[----:B------:R-:W-:Y:S02]  /*2bd0*/  LEA.HI.X R9, R14, UR9, R3, 0x1, P1 ;  /* 0x000000090e097c11 */ /* 0x000fe400088f0c03 */
[----:B------:R-:W-:Y:S02]  /*2be0*/  IMAD.U32 R6, RZ, RZ, UR4 ;  /* 0x00000004ff067e24 */ /* 0x000fe4000f8e00ff */
[----:B------:R-:W-:Y:S01]  /*2bf0*/  IMAD.U32 R7, RZ, RZ, UR5 ;  /* 0x00000005ff077e24 */ /* 0x000fe2000f8e00ff */
[----:B------:R-:W-:Y:S01]  /*2c00*/  UIMAD.WIDE.U32 UR4, UR44, UR10, URZ ;  /* 0x0000000a2c0472a5 */ /* 0x000fe2000f8e003f */
[----:B------:R-:W-:Y:S01]  /*2c10*/  IMAD.IADD R3, R33, 0x1, R5 ;  /* 0x0000000121037824 */ /* 0x000fe200078e0205 */
[----:B------:R-:W-:Y:S01]  /*2c20*/  UIADD3.X UR10, URZ, UR7, URZ, UP1, !UPT ;  /* 0x000000073f0a7290 */ /* 0x000fe20008ffe43f */
[C---:B------:R-:W-:Y:S01]  /*2c30*/  LEA R14, P0, R4.reuse, UR12, 0x1 ;  /* 0x0000000c040e7c11 */ /* 0x040fe2000f8008ff */
[----:B------:R-:W-:Y:S01]  /*2c40*/  UIMAD UR11, UR44, UR11, UR18 ;  /* 0x0000000b2c0b72a4 */ /* 0x000fe2000f8e0212 */
[----:B------:R0:W-:Y:S01]  /*2c50*/  STL.64 [R1+0x148], R6 ;  /* 0x0001480601007387 */ /* 0x0001e20000100a00 */
[----:B------:R-:W-:Y:S01]  /*2c60*/  ULDC.64 UR6, c[0x0][0x330] ;  /* 0x0000cc0000067ab9 */ /* 0x000fe20000000a00 */
[----:B------:R-:W-:Y:S01]  /*2c70*/  LEA.HI.X R15, R4, UR17, R3, 0x1, P0 ;  /* 0x00000011040f7c11 */ /* 0x000fe200080f0c03 */
[----:B------:R-:W-:Y:S01]  /*2c80*/  UIMAD UR14, UR13, UR6, URZ ;  /* 0x000000060d0e72a4 */ /* 0x000fe2000f8e023f */
[----:B------:R-:W-:Y:S01]  /*2c90*/  SHF.R.S32.HI R3, RZ, 0x1f, R0 ;  /* 0x0000001fff037819 */ /* 0x000fe20000011400 */
[----:B------:R-:W-:Y:S01]  /*2ca0*/  UIADD3 UR13, UR5, UR11, URZ ;  /* 0x0000000b050d7290 */ /* 0x000fe2000fffe03f */
[----:B------:R-:W-:Y:S01]  /*2cb0*/  IMAD.U32 R29, RZ, RZ, UR10 ;  /* 0x0000000aff1d7e24 */ /* 0x000fe2000f8e00ff */
[----:B------:R-:W-:Y:S01]  /*2cc0*/  UIMAD.WIDE.U32 UR10, UR44, UR6, URZ ;  /* 0x000000062c0a72a5 */ /* 0x000fe2000f8e003f */
[----:B------:R-:W4:Y:S01]  /*2cd0*/  LDC.64 R32, c[0x0][0x418] ;  /* 0x00010600ff207b82 */ /* 0x000f220000000a00 */
[----:B------:R-:W-:Y:S01]  /*2ce0*/  UIMAD UR14, UR44, UR7, UR14 ;  /* 0x000000072c0e72a4 */ /* 0x000fe2000f8e020e */
[----:B------:R-:W-:-:S02]  /*2cf0*/  ULDC.64 UR18, c[0x0][0x318] ;  /* 0x0000c60000127ab9 */ /* 0x000fc40000000a00 */
[----:B------:R-:W-:Y:S01]  /*2d00*/  ULDC.64 UR6, c[0x0][0x300] ;  /* 0x0000c00000067ab9 */ /* 0x000fe20000000a00 */
[----:B0-----:R-:W-:Y:S01]  /*2d10*/  IMAD.U32 R7, RZ, RZ, UR5 ;  /* 0x00000005ff077e24 */ /* 0x001fe2000f8e00ff */
[----:B------:R-:W-:Y:S01]  /*2d20*/  ULEA UR5, UP0, UR10, UR18, 0x1 ;  /* 0x000000120a057291 */ /* 0x000fe2000f80083f */
[----:B------:R-:W-:Y:S01]  /*2d30*/  IMAD.U32 R6, RZ, RZ, UR4 ;  /* 0x00000004ff067e24 */ /* 0x000fe2000f8e00ff */
[----:B------:R-:W-:Y:S01]  /*2d40*/  UIADD3 UR11, UR11, UR14, URZ ;  /* 0x0000000e0b0b7290 */ /* 0x000fe2000fffe03f */
[----:B------:R-:W-:Y:S01]  /*2d50*/  IMAD.U32 R7, RZ, RZ, UR13 ;  /* 0x0000000dff077e24 */ /* 0x000fe2000f8e00ff */
[----:B-1----:R-:W-:Y:S01]  /*2d60*/  ISETP.NE.U32.AND P0, PT, R30, RZ, PT ;  /* 0x000000ff1e00720c */ /* 0x002fe20003f05070 */
[----:B------:R-:W-:Y:S01]  /*2d70*/  IMAD R3, R3, UR6, RZ ;  /* 0x0000000603037c24 */ /* 0x000fe2000f8e02ff */
[----:B------:R-:W-:Y:S01]  /*2d80*/  ULEA.HI.X UR10, UR10, UR19, UR11, 0x1, UP0 ;  /* 0x000000130a0a7291 */ /* 0x000fe200080f0c0b */
[----:B------:R-:W-:Y:S01]  /*2d90*/  IMAD.WIDE.U32 R6, R0, UR6, R6 ;  /* 0x0000000600067c25 */ /* 0x000fe2000f8e0006 */
[----:B------:R-:W-:-:S03]  /*2da0*/  ISETP.NE.AND.EX P0, PT, R31, RZ, PT, P0 ;  /* 0x000000ff1f00720c */ /* 0x000fc60003f05300 */
[----:B------:R-:W-:Y:S01]  /*2db0*/  IMAD.U32 R28, RZ, RZ, UR16 ;  /* 0x00000010ff1c7e24 */ /* 0x000fe2000f8e00ff */
[----:B------:R-:W-:Y:S01]  /*2dc0*/  STL.64 [R1+0x110], R8 ;  /* 0x0001100801007387 */ /* 0x000fe20000100a00 */
[----:B------:R-:W-:Y:S01]  /*2dd0*/  IMAD R3, R0, UR7, R3 ;  /* 0x0000000700037c24 */ /* 0x000fe2000f8e0203 */
[----:B------:R-:W-:Y:S02]  /*2de0*/  ULDC.64 UR14, c[0x0][0x428] ;  /* 0x00010a00000e7ab9 */ /* 0x000fe40000000a00 */
[----:B------:R0:W-:Y:S01]  /*2df0*/  STL.64 [R1+0x150], R28 ;  /* 0x0001501c01007387 */ /* 0x0001e20000100a00 */
[----:B------:R-:W-:Y:S02]  /*2e00*/  IMAD.IADD R7, R7, 0x1, R3 ;  /* 0x0000000107077824 */ /* 0x000fe400078e0203 */
[----:B0-----:R-:W-:Y:S01]  /*2e10*/  IMAD.U32 R29, RZ, RZ, UR10 ;  /* 0x0000000aff1d7e24 */ /* 0x001fe2000f8e00ff */
[----:B------:R-:W-:Y:S01]  /*2e20*/  ULDC.64 UR10, c[0x0][0x310] ;  /* 0x0000c400000a7ab9 */ /* 0x000fe20000000a00 */
[----:B------:R0:W-:Y:S01]  /*2e30*/  STL.64 [R1+0xd0], R10 ;  /* 0x0000d00a01007387 */ /* 0x0001e20000100a00 */
[----:B---3--:R-:W-:-:S04]  /*2e40*/  SHF.R.S32.HI R0, RZ, 0x1f, R35 ;  /* 0x0000001fff007819 */ /* 0x008fc80000011423 */
[----:B------:R-:W-:Y:S02]  /*2e50*/  SEL R4, R0, RZ, !P0 ;  /* 0x000000ff00047207 */ /* 0x000fe40004000000 */
[----:B------:R-:W-:-:S03]  /*2e60*/  SEL R3, R35, RZ, !P0 ;  /* 0x000000ff23037207 */ /* 0x000fc60004000000 */
[----:B------:R-:W-:Y:S02]  /*2e70*/  IMAD R8, R4, UR10, RZ ;  /* 0x0000000a04087c24 */ /* 0x000fe4000f8e02ff */
[----:B------:R-:W-:-:S04]  /*2e80*/  IMAD.WIDE.U32 R4, R3, UR10, R6 ;  /* 0x0000000a03047c25 */ /* 0x000fc8000f8e0006 */
[----:B------:R-:W-:Y:S01]  /*2e90*/  IMAD R7, R3, UR11, R8 ;  /* 0x0000000b03077c24 */ /* 0x000fe2000f8e0208 */
[----:B------:R-:W-:Y:S01]  /*2ea0*/  ULDC.64 UR10, c[0x0][0x2e8] ;  /* 0x0000ba00000a7ab9 */ /* 0x000fe20000000a00 */
[----:B------:R-:W1:Y:S01]  /*2eb0*/  LDC.64 R8, c[0x0][0x3f8] ;  /* 0x0000fe00ff087b82 */ /* 0x000e620000000a00 */
[----:B------:R-:W-:Y:S01]  /*2ec0*/  LEA R6, P0, R4, UR10, 0x1 ;  /* 0x0000000a04067c11 */ /* 0x000fe2000f8008ff */
[----:B------:R-:W-:-:S05]  /*2ed0*/  IMAD.IADD R7, R5, 0x1, R7 ;  /* 0x0000000105077824 */ /* 0x000fca00078e0207 */
[----:B------:R-:W-:Y:S02]  /*2ee0*/  LEA.HI.X R7, R4, UR11, R7, 0x1, P0 ;  /* 0x0000000b04077c11 */ /* 0x000fe400080f0c07 */
[----:B----4-:R-:W-:Y:S01]  /*2ef0*/  LOP3.LUT P0, RZ, R32, R30, RZ, 0xfc, !PT ;  /* 0x0000001e20ff7212 */ /* 0x010fe2000780fcff */
[----:B0-----:R-:W-:Y:S02]  /*2f00*/  IMAD.U32 R10, RZ, RZ, UR12 ;  /* 0x0000000cff0a7e24 */ /* 0x001fe4000f8e00ff */
[----:B------:R-:W-:Y:S01]  /*2f10*/  IMAD.U32 R11, RZ, RZ, UR17 ;  /* 0x00000011ff0b7e24 */ /* 0x000fe2000f8e00ff */
[----:B------:R-:W-:Y:S01]  /*2f20*/  LOP3.LUT P0, RZ, R33, R31, RZ, 0xfc, P0 ;  /* 0x0000001f21ff7212 */ /* 0x000fe2000000fcff */
[----:B------:R-:W-:Y:S01]  /*2f30*/  IMAD.U32 R28, RZ, RZ, UR5 ;  /* 0x00000005ff1c7e24 */ /* 0x000fe2000f8e00ff */
[----:B------:R-:W0:Y:S01]  /*2f40*/  LDC.64 R30, c[0x0][0x2f0] ;  /* 0x0000bc00ff1e7b82 */ /* 0x000e220000000a00 */
[----:B------:R-:W-:Y:S01]  /*2f50*/  UIMAD UR5, UR7, 0x60, URZ ;  /* 0x00000060070578a4 */ /* 0x000fe2000f8e023f */
[----:B------:R-:W-:Y:S01]  /*2f60*/  IMAD R0, R0, UR14, RZ ;  /* 0x0000000e00007c24 */ /* 0x000fe2000f8e02ff */
[----:B------:R-:W-:Y:S01]  /*2f70*/  UIMAD.WIDE.U32 UR6, UR6, 0x60, URZ ;  /* 0x00000060060678a5 */ /* 0x000fe2000f8e003f */
[----:B------:R3:W-:Y:S02]  /*2f80*/  STL.64 [R1+0xb0], R10 ;  /* 0x0000b00a01007387 */ /* 0x0007e40000100a00 */
[----:B------:R-:W-:Y:S01]  /*2f90*/  IMAD R3, R35, UR15, R0 ;  /* 0x0000000f23037c24 */ /* 0x000fe2000f8e0200 */
[----:B------:R-:W-:Y:S01]  /*2fa0*/  UIADD3 UR5, UR7, UR5, URZ ;  /* 0x0000000507057290 */ /* 0x000fe2000fffe03f */
[----:B------:R4:W-:Y:S01]  /*2fb0*/  STL.64 [R1+0x130], R14 ;  /* 0x0001300e01007387 */ /* 0x0009e20000100a00 */
[----:B------:R-:W-:-:S03]  /*2fc0*/  IMAD.U32 R5, RZ, RZ, UR7 ;  /* 0x00000007ff057e24 */ /* 0x000fc6000f8e00ff */
[----:B------:R5:W-:Y:S01]  /*2fd0*/  STL.64 [R1+0x1d0], R28 ;  /* 0x0001d01c01007387 */ /* 0x000be20000100a00 */
[C---:B---3--:R-:W-:Y:S01]  /*2fe0*/  IMAD.WIDE.U32 R10, R35.reuse, UR14, RZ ;  /* 0x0000000e230a7c25 */ /* 0x048fe2000f8e00ff */
[----:B----4-:R-:W-:-:S03]  /*2ff0*/  SEL R14, R35, RZ, !P0 ;  /* 0x000000ff230e7207 */ /* 0x010fc60004000000 */
[----:B------:R-:W-:Y:S02]  /*3000*/  IMAD.IADD R0, R11, 0x1, R3 ;  /* 0x000000010b007824 */ /* 0x000fe400078e0203 */
[----:B------:R-:W-:Y:S01]  /*3010*/  IMAD.U32 R34, RZ, RZ, UR8 ;  /* 0x00000008ff227e24 */ /* 0x000fe2000f8e00ff */
[C---:B-----5:R-:W-:Y:S01]  /*3020*/  LEA R28, P0, R10.reuse, R32, 0x2 ;  /* 0x000000200a1c7211 */ /* 0x060fe200078010ff */
[----:B------:R-:W-:Y:S01]  /*3030*/  IMAD.U32 R37, RZ, RZ, UR9 ;  /* 0x00000009ff257e24 */ /* 0x000fe2000f8e00ff */
[----:B------:R3:W-:Y:S01]  /*3040*/  STL.64 [R1+0xf0], R12 ;  /* 0x0000f00c01007387 */ /* 0x0007e20000100a00 */
[----:B------:R-:W-:Y:S01]  /*3050*/  IMAD.U32 R5, RZ, RZ, UR5 ;  /* 0x00000005ff057e24 */ /* 0x000fe2000f8e00ff */
[----:B------:R-:W-:Y:S01]  /*3060*/  ULEA UR5, UP0, UR4, UR10, 0x1 ;  /* 0x0000000a04057291 */ /* 0x000fe2000f80083f */
[----:B------:R-:W-:Y:S01]  /*3070*/  LEA.HI.X R29, R10, R33, R0, 0x2, P0 ;  /* 0x000000210a1d7211 */ /* 0x000fe200000f1400 */
[----:B------:R-:W-:Y:S01]  /*3080*/  IMAD.MOV.U32 R10, RZ, RZ, R34 ;  /* 0x000000ffff0a7224 */ /* 0x000fe200078e0022 */
[----:B0-----:R-:W-:Y:S01]  /*3090*/  ISETP.GE.AND P1, PT, R223, R31, PT ;  /* 0x0000001fdf00720c */ /* 0x001fe20003f26270 */
[----:B------:R-:W-:Y:S01]  /*30a0*/  IMAD.MOV.U32 R11, RZ, RZ, R37 ;  /* 0x000000ffff0b7224 */ /* 0x000fe200078e0025 */
[----:B------:R-:W-:Y:S01]  /*30b0*/  ULEA.HI.X UR4, UR4, UR11, UR13, 0x1, UP0 ;  /* 0x0000000b04047291 */ /* 0x000fe200080f0c0d */
[----:B------:R-:W-:Y:S01]  /*30c0*/  IMAD.U32 R4, RZ, RZ, UR6 ;  /* 0x00000006ff047e24 */ /* 0x000fe2000f8e00ff */
[----:B------:R-:W-:Y:S01]  /*30d0*/  STL.64 [R1+0x188], R30 ;  /* 0x0001881e01007387 */ /* 0x000fe20000100a00 */
[----:B------:R-:W-:Y:S01]  /*30e0*/  IMAD.MOV.U32 R15, RZ, RZ, R14 ;  /* 0x000000ffff0f7224 */ /* 0x000fe200078e000e */
[----:B------:R-:W0:Y:S02]  /*30f0*/  LDC R32, c[0x0][0x424] ;  /* 0x00010900ff207b82 */ /* 0x000e240000000800 */
[----:B-1----:R1:W-:Y:S06]  /*3100*/  STL.128 [R1+0x90], R8 ;  /* 0x0000900801007387 */ /* 0x0023ec0000100c00 */
[----:B---3--:R-:W3:Y:S01]  /*3110*/  LDC.64 R12, c[0x0][0x310] ;  /* 0x0000c400ff0c7b82 */ /* 0x008ee20000000a00 */
[----:B------:R4:W-:Y:S01]  /*3120*/  STL.128 [R1+0x50], R4 ;  /* 0x0000500401007387 */ /* 0x0009e20000100c00 */
[----:B------:R-:W-:-:S02]  /*3130*/  IMAD.U32 R0, RZ, RZ, UR5 ;  /* 0x00000005ff007e24 */ /* 0x000fc4000f8e00ff */
[----:B------:R-:W-:Y:S01]  /*3140*/  IMAD.U32 R3, RZ, RZ, UR4 ;  /* 0x00000004ff037e24 */ /* 0x000fe2000f8e00ff */
[----:B------:R5:W-:Y:S03]  /*3150*/  STL.64 [R1+0x200], R14 ;  /* 0x0002000e01007387 */ /* 0x000be60000100a00 */
[----:B-1----:R-:W1:Y:S01]  /*3160*/  LDC.64 R10, c[0x0][0x3f0] ;  /* 0x0000fc00ff0a7b82 */ /* 0x002e620000000a00 */
[----:B------:R-:W-:-:S07]  /*3170*/  ISETP.GE.AND P0, PT, R18, R31, PT ;  /* 0x0000001f1200720c */ /* 0x000fce0003f06270 */
[----:B----4-:R-:W4:Y:S01]  /*3180*/  LDC.64 R4, c[0x0][0x328] ;  /* 0x0000ca00ff047b82 */ /* 0x010f220000000a00 */
[----:B-----5:R-:W-:Y:S02]  /*3190*/  IMAD.MOV.U32 R14, RZ, RZ, R0 ;  /* 0x000000ffff0e7224 */ /* 0x020fe400078e0000 */
[----:B------:R-:W-:Y:S01]  /*31a0*/  IMAD.MOV.U32 R15, RZ, RZ, R3 ;  /* 0x000000ffff0f7224 */ /* 0x000fe200078e0003 */
[----:B------:R-:W-:-:S04]  /*31b0*/  SEL R3, RZ, 0xffffffff, P1 ;  /* 0xffffffffff037807 */ /* 0x000fc80000800000 */
[----:B------:R-:W4:Y:S01]  /*31c0*/  LDC.64 R6, c[0x0][0x338] ;  /* 0x0000ce00ff067b82 */ /* 0x000f220000000a00 */
[C---:B------:R-:W-:Y:S02]  /*31d0*/  VIADD R0, R18.reuse, 0x60 ;  /* 0x0000006012007836 */ /* 0x040fe40000000000 */
[----:B------:R-:W-:Y:S02]  /*31e0*/  VIADD R8, R18, 0x80 ;  /* 0x0000008012087836 */ /* 0x000fe40000000000 */
[----:B------:R-:W-:Y:S01]  /*31f0*/  IMAD.SHL.U32 R9, R3, 0x2, RZ ;  /* 0x0000000203097824 */ /* 0x000fe200078e00ff */
[-C--:B------:R-:W-:Y:S02]  /*3200*/  ISETP.GE.AND P2, PT, R0, R31.reuse, PT ;  /* 0x0000001f0000720c */ /* 0x080fe40003f46270 */
[----:B------:R-:W-:Y:S02]  /*3210*/  SEL R0, RZ, 0x1, P0 ;  /* 0x00000001ff007807 */ /* 0x000fe40000000000 */
[-C--:B------:R-:W-:Y:S01]  /*3220*/  ISETP.GE.AND P0, PT, R224, R31.reuse, PT ;  /* 0x0000001fe000720c */ /* 0x080fe20003f06270 */
[----:B------:R-:W-:Y:S01]  /*3230*/  VIADD R3, R30, 0x5f ;  /* 0x0000005f1e037836 */ /* 0x000fe20000000000 */
[----:B------:R-:W-:Y:S01]  /*3240*/  ISETP.GE.AND P1, PT, R8, R31, PT ;  /* 0x0000001f0800720c */ /* 0x000fe20003f26270 */
[----:B---3--:R3:W-:Y:S01]  /*3250*/  STL.128 [R1+0x1a0], R12 ;  /* 0x0001a00c01007387 */ /* 0x0087e20000100c00 */
[----:B------:R-:W-:Y:S01]  /*3260*/  LOP3.LUT R8, R9, 0x2, R0, 0xe2, !PT ;  /* 0x0000000209087812 */ /* 0x000fe200078ee200 */
[----:B------:R-:W-:Y:S01]  /*3270*/  VIADD R0, R18, 0xa0 ;  /* 0x000000a012007836 */ /* 0x000fe20000000000 */
[----:B------:R-:W-:Y:S01]  /*3280*/  SEL R9, RZ, 0x4, P0 ;  /* 0x00000004ff097807 */ /* 0x000fe20000000000 */
[----:B------:R-:W-:-:S03]  /*3290*/  IMAD.HI R3, R3, 0x2aaaaaab, RZ ;  /* 0x2aaaaaab03037827 */ /* 0x000fc600078e02ff */
[----:B------:R-:W-:Y:S02]  /*32a0*/  ISETP.GE.AND P0, PT, R0, R31, PT ;  /* 0x0000001f0000720c */ /* 0x000fe40003f06270 */
[----:B------:R-:W-:Y:S02]  /*32b0*/  SHF.R.U32.HI R0, RZ, 0x1f, R3 ;  /* 0x0000001fff007819 */ /* 0x000fe40000011603 */
[----:B---3--:R-:W-:Y:S01]  /*32c0*/  SEL R12, RZ, 0x8, P2 ;  /* 0x00000008ff0c7807 */ /* 0x008fe20001000000 */
[----:B------:R-:W3:Y:S03]  /*32d0*/  LDC R13, c[0x0][0x320] ;  /* 0x0000c800ff0d7b82 */ /* 0x000ee60000000800 */
[----:B------:R-:W-:Y:S02]  /*32e0*/  LOP3.LUT R8, R12, R8, R9, 0xfe, !PT ;  /* 0x000000080c087212 */ /* 0x000fe400078efe09 */
[----:B------:R-:W-:-:S02]  /*32f0*/  SEL R9, RZ, 0x10, P1 ;  /* 0x00000010ff097807 */ /* 0x000fc40000800000 */
[-C--:B-1----:R-:W-:Y:S01]  /*3300*/  ISETP.GE.AND P1, PT, R74, R11.reuse, PT ;  /* 0x0000000b4a00720c */ /* 0x082fe20003f26270 */
[----:B----4-:R1:W-:Y:S01]  /*3310*/  STL.128 [R1+0x1c0], R4 ;  /* 0x0001c00401007387 */ /* 0x0103e20000100c00 */
[----:B------:R-:W-:Y:S01]  /*3320*/  SEL R12, RZ, 0x20, P0 ;  /* 0x00000020ff0c7807 */ /* 0x000fe20000000000 */
[----:B------:R-:W4:Y:S01]  /*3330*/  LDC.64 R14, c[0x0][0x408] ;  /* 0x00010200ff0e7b82 */ /* 0x000f220000000a00 */
[----:B------:R-:W-:Y:S02]  /*3340*/  LEA.HI.SX32 R0, R3, R0, 0x1c ;  /* 0x0000000003007211 */ /* 0x000fe400078fe2ff */
[----:B------:R-:W-:-:S03]  /*3350*/  ISETP.GE.AND P0, PT, R198, R11, PT ;  /* 0x0000000bc600720c */ /* 0x000fc60003f06270 */
[----:B------:R5:W-:Y:S01]  /*3360*/  STL [R1+0x40], R0 ;  /* 0x0000400001007387 */ /* 0x000be20000100800 */
[----:B------:R-:W-:Y:S02]  /*3370*/  SEL R3, RZ, 0x1, P0 ;  /* 0x00000001ff037807 */ /* 0x000fe40000000000 */
[----:B-1----:R-:W-:Y:S02]  /*3380*/  SEL R4, RZ, 0xffffffff, P1 ;  /* 0xffffffffff047807 */ /* 0x002fe40000800000 */
[----:B------:R-:W-:-:S03]  /*3390*/  ISETP.GE.AND P1, PT, R223, R11, PT ;  /* 0x0000000bdf00720c */ /* 0x000fc60003f26270 */
[----:B------:R-:W-:Y:S01]  /*33a0*/  IMAD.SHL.U32 R4, R4, 0x2, RZ ;  /* 0x0000000204047824 */ /* 0x000fe200078e00ff */
[-C--:B------:R-:W-:Y:S02]  /*33b0*/  ISETP.GE.AND P0, PT, R18, R11.reuse, PT ;  /* 0x0000000b1200720c */ /* 0x080fe40003f06270 */
[----:B-----5:R-:W-:Y:S02]  /*33c0*/  SEL R0, RZ, 0xffffffff, P1 ;  /* 0xffffffffff007807 */ /* 0x020fe40000800000 */
[----:B------:R-:W-:Y:S02]  /*33d0*/  LOP3.LUT R8, R12, R8, R9, 0xfe, !PT ;  /* 0x000000080c087212 */ /* 0x000fe400078efe09 */
[----:B------:R-:W-:Y:S01]  /*33e0*/  LOP3.LUT R5, R4, 0x2, R3, 0xe2, !PT ;  /* 0x0000000204057812 */ /* 0x000fe200078ee203 */
[----:B------:R-:W-:Y:S01]  /*33f0*/  IMAD.SHL.U32 R4, R0, 0x2, RZ ;  /* 0x0000000200047824 */ /* 0x000fe200078e00ff */
[----:B------:R-:W-:Y:S02]  /*3400*/  SEL R3, RZ, 0x1, P0 ;  /* 0x00000001ff037807 */ /* 0x000fe40000000000 */
[----:B------:R-:W-:-:S02]  /*3410*/  ISETP.GE.AND P0, PT, R205, R11, PT ;  /* 0x0000000bcd00720c */ /* 0x000fc40003f06270 */
[-C--:B------:R-:W-:Y:S02]  /*3420*/  ISETP.GE.AND P1, PT, R73, R11.reuse, PT ;  /* 0x0000000b4900720c */ /* 0x080fe40003f26270 */
[----:B------:R-:W-:Y:S01]  /*3430*/  ISETP.GE.AND P4, PT, R224, R11, PT ;  /* 0x0000000be000720c */ /* 0x000fe20003f86270 */
[----:B------:R-:W-:Y:S01]  /*3440*/  STL.U8 [R1+0x1d8], R8 ;  /* 0x0001d80801007387 */ /* 0x000fe20000100000 */
[----:B------:R-:W-:Y:S01]  /*3450*/  VIADD R0, R10, 0x5f ;  /* 0x0000005f0a007836 */ /* 0x000fe20000000000 */
[----:B------:R-:W-:Y:S01]  /*3460*/  SEL R6, RZ, 0x4, P0 ;  /* 0x00000004ff067807 */ /* 0x000fe20000000000 */
[----:B------:R-:W-:Y:S01]  /*3470*/  IMAD.MOV.U32 R12, RZ, RZ, R30 ;  /* 0x000000ffff0c7224 */ /* 0x000fe200078e001e */
[----:B------:R-:W-:Y:S01]  /*3480*/  STL.U8 [R1+0x1d9], R8 ;  /* 0x0001d90801007387 */ /* 0x000fe20000100000 */
[----:B------:R-:W-:-:S03]  /*3490*/  LOP3.LUT R7, R4, 0x2, R3, 0xe2, !PT ;  /* 0x0000000204077812 */ /* 0x000fc600078ee203 */
[----:B------:R1:W-:Y:S04]  /*34a0*/  STL.U8 [R1+0x220], R8 ;  /* 0x0002200801007387 */ /* 0x0003e80000100000 */
[----:B------:R-:W-:Y:S04]  /*34b0*/  STL.64 [R1+0x88], R10 ;  /* 0x0000880a01007387 */ /* 0x000fe80000100a00 */
[----:B------:R5:W-:Y:S01]  /*34c0*/  STL.64 [R1+0xa0], R10 ;  /* 0x0000a00a01007387 */ /* 0x000be20000100a00 */
[-C--:B------:R-:W-:Y:S01]  /*34d0*/  ISETP.GE.AND P2, PT, R204, R11.reuse, PT ;  /* 0x0000000bcc00720c */ /* 0x080fe20003f46270 */
[----:B------:R-:W2:Y:S01]  /*34e0*/  LDC R30, c[0x0][0x2fc] ;  /* 0x0000bf00ff1e7b82 */ /* 0x000ea20000000800 */
[----:B-1----:R-:W-:Y:S01]  /*34f0*/  SEL R8, RZ, 0x8, P1 ;  /* 0x00000008ff087807 */ /* 0x002fe20000800000 */
[----:B------:R-:W-:Y:S01]  /*3500*/  IMAD.HI R3, R0, 0x2aaaaaab, RZ ;  /* 0x2aaaaaab00037827 */ /* 0x000fe200078e02ff */
[----:B------:R1:W-:Y:S01]  /*3510*/  STL.64 [R1+0x180], R28 ;  /* 0x0001801c01007387 */ /* 0x0003e20000100a00 */
[----:B------:R-:W-:-:S02]  /*3520*/  ISETP.GE.AND P3, PT, R206, R11, PT ;  /* 0x0000000bce00720c */ /* 0x000fc40003f66270 */
[----:B------:R-:W-:Y:S02]  /*3530*/  LOP3.LUT R5, R8, R5, R6, 0xfe, !PT ;  /* 0x0000000508057212 */ /* 0x000fe400078efe06 */
[----:B-----5:R-:W-:Y:S01]  /*3540*/  SEL R10, RZ, 0x4, P4 ;  /* 0x00000004ff0a7807 */ /* 0x020fe20002000000 */
[----:B---3--:R3:W-:Y:S01]  /*3550*/  STL.64 [R1+0x1b0], R12 ;  /* 0x0001b00c01007387 */ /* 0x0087e20000100a00 */
[----:B------:R-:W-:Y:S02]  /*3560*/  IMAD.SHL.U32 R0, R11, 0x2, RZ ;  /* 0x000000020b007824 */ /* 0x000fe400078e00ff */
[----:B------:R-:W-:Y:S01]  /*3570*/  LOP3.LUT R8, R7, R10, RZ, 0xfc, !PT ;  /* 0x0000000a07087212 */ /* 0x000fe200078efcff */
[----:B-1----:R-:W1:Y:S01]  /*3580*/  LDC.64 R28, c[0x0][0x418] ;  /* 0x00010600ff1c7b82 */ /* 0x002e620000000a00 */
[----:B------:R-:W-:-:S07]  /*3590*/  SHF.R.U32.HI R4, RZ, 0x1f, R3 ;  /* 0x0000001fff047819 */ /* 0x000fce0000011603 */
[----:B------:R-:W5:Y:S08]  /*35a0*/  LDC.64 R10, c[0x0][0x300] ;  /* 0x0000c000ff0a7b82 */ /* 0x000f700000000a00 */
[----:B---3--:R-:W3:Y:S01]  /*35b0*/  LDC.U8 R12, c[0x0][0x410] ;  /* 0x00010400ff0c7b82 */ /* 0x008ee20000000000 */
[----:B------:R-:W-:Y:S02]  /*35c0*/  LEA.HI.SX32 R4, R3, R4, 0x1c ;  /* 0x0000000403047211 */ /* 0x000fe400078fe2ff */
[----:B------:R-:W-:-:S02]  /*35d0*/  SEL R6, RZ, 0x10, P2 ;  /* 0x00000010ff067807 */ /* 0x000fc40001000000 */
[----:B------:R-:W-:Y:S02]  /*35e0*/  SEL R3, RZ, 0x20, P3 ;  /* 0x00000020ff037807 */ /* 0x000fe40001800000 */
[----:B------:R-:W-:Y:S02]  /*35f0*/  LOP3.LUT P0, RZ, R227, 0x4, RZ, 0xc0, !PT ;  /* 0x00000004e3ff7812 */ /* 0x000fe4000780c0ff */
[----:B------:R-:W-:Y:S01]  /*3600*/  LOP3.LUT R6, R3, R5, R6, 0xfe, !PT ;  /* 0x0000000503067212 */ /* 0x000fe200078efe06 */
[----:B------:R-:W-:Y:S01]  /*3610*/  IMAD.MOV.U32 R3, RZ, RZ, 0x20 ;  /* 0x00000020ff037424 */ /* 0x000fe200078e00ff */
[----:B------:R-:W-:-:S04]  /*3620*/  LOP3.LUT R7, R212, 0x18, R18, 0xf8, !PT ;  /* 0x00000018d4077812 */ /* 0x000fc800078ef812 */
[----:B------:R-:W-:Y:S01]  /*3630*/  SEL R3, R3, 0xffffffe0, !P0 ;  /* 0xffffffe003037807 */ /* 0x000fe20004000000 */
[----:B------:R0:W-:Y:S04]  /*3640*/  STL [R1+0x6c], R0 ;  /* 0x00006c0001007387 */ /* 0x0001e80000100800 */
[----:B------:R-:W-:Y:S04]  /*3650*/  STL [R1+0xb8], R4 ;  /* 0x0000b80401007387 */ /* 0x000fe80000100800 */
[----:B------:R-:W-:Y:S01]  /*3660*/  STL [R1+0xd8], R4 ;  /* 0x0000d80401007387 */ /* 0x000fe20000100800 */
[----:B0-----:R-:W-:-:S03]  /*3670*/  LOP3.LUT R0, R7, R214, RZ, 0x3c, !PT ;  /* 0x000000d607007212 */ /* 0x001fc600078e3cff */
[----:B------:R-:W-:Y:S04]  /*3680*/  STL [R1+0xf8], R4 ;  /* 0x0000f80401007387 */ /* 0x000fe80000100800 */
[----:B------:R-:W-:Y:S04]  /*3690*/  STL [R1+0x118], R4 ;  /* 0x0001180401007387 */ /* 0x000fe80000100800 */
[----:B------:R-:W-:Y:S04]  /*36a0*/  STL.U8 [R1+0x81], R8 ;  /* 0x0000810801007387 */ /* 0x000fe80000100000 */
[----:B------:R-:W-:Y:S04]  /*36b0*/  STL.U8 [R1+0x80], R6 ;  /* 0x0000800601007387 */ /* 0x000fe80000100000 */
[----:B-----5:R-:W-:Y:S04]  /*36c0*/  STL.64 [R1+0x48], R10 ;  /* 0x0000480a01007387 */ /* 0x020fe80000100a00 */
[----:B------:R-:W-:Y:S04]  /*36d0*/  STL.64 [R1+0x198], R10 ;  /* 0x0001980a01007387 */ /* 0x000fe80000100a00 */
[----:B----4-:R-:W-:Y:S04]  /*36e0*/  STL.64 [R1+0xa8], R14 ;  /* 0x0000a80e01007387 */ /* 0x010fe80000100a00 */
[----:B-1----:R-:W-:Y:S04]  /*36f0*/  STL.64 [R1+0x168], R28 ;  /* 0x0001681c01007387 */ /* 0x002fe80000100a00 */
[----:B---3--:R-:W-:Y:S04]  /*3700*/  STL.U8 [R1+0x6a], R12 ;  /* 0x00006a0c01007387 */ /* 0x008fe80000100000 */
[----:B------:R-:W-:Y:S04]  /*3710*/  STL [R1+0x178], R32 ;  /* 0x0001782001007387 */ /* 0x000fe80000100800 */
[----:B--2---:R-:W-:Y:S04]  /*3720*/  STL [R1+0x190], R30 ;  /* 0x0001901e01007387 */ /* 0x004fe80000100800 */
[----:B------:R-:W-:Y:S04]  /*3730*/  STL [R1+0x1b8], R30 ;  /* 0x0001b81e01007387 */ /* 0x000fe80000100800 */
[----:B------:R-:W-:Y:S04]  /*3740*/  STL.128 [R1+0x1e0], RZ ;  /* 0x0001e0ff01007387 */ /* 0x000fe80000100c00 */
[----:B------:R-:W-:Y:S04]  /*3750*/  STL.64 [R1+0x1f0], RZ ;  /* 0x0001f0ff01007387 */ /* 0x000fe80000100a00 */
[----:B------:R-:W-:Y:S04]  /*3760*/  STL.64 [R1+0x1f8], RZ ;  /* 0x0001f8ff01007387 */ /* 0x000fe80000100a00 */
[----:B------:R-:W-:Y:S04]  /*3770*/  STL [R1+0x170], R192 ;  /* 0x000170c001007387 */ /* 0x000fe80000100800 */
[----:B------:R-:W-:Y:S01]  /*3780*/  STL [R1+0x210], R3 ;  /* 0x0002100301007387 */ /* 0x000fe20000100800 */
[----:B------:R-:W-:-:S04]  /*3790*/  IMAD R0, R213, 0x200, R0 ;  /* 0x00000200d5007824 */ /* 0x000fc800078e0200 */
[----:B------:R-:W-:-:S05]  /*37a0*/  IMAD.WIDE.U32 R20, R0, 0x2, R20 ;  /* 0x0000000200147825 */ /* 0x000fca00078e0014 */
[----:B------:R0:W-:Y:S02]  /*37b0*/  STL.64 [R1+0x218], R20 ;  /* 0x0002181401007387 */ /* 0x0001e40000100a00 */
[----:B0-----:R-:W-:Y:S01]  /*37c0*/  SHF.R.U32.HI R21, RZ, 0x7, R36 ;  /* 0x00000007ff157819 */ /* 0x001fe20000011624 */
[----:B------:R-:W-:-:S04]  /*37d0*/  IMAD.U32 R20, RZ, RZ, UR22 ;  /* 0x00000016ff147e24 */ /* 0x000fc8000f8e00ff */
[----:B------:R-:W-:Y:S02]  /*37e0*/  VIADD R20, R20, 0x228 ;  /* 0x0000022814147836 */ /* 0x000fe40000000000 */
[----:B------:R-:W-:-:S07]  /*37f0*/  VIADD R21, R21, 0x8 ;  /* 0x0000000815157836 */ /* 0x000fce0000000000 */
.L_x_4883:
[----:B------:R-:W2:Y:S04]  /*3800*/  LDL.64 R12, [R1+0x148] ;  /* 0x00014800010c7983 */ /* 0x000ea80000100a00 */
[----:B-1-3--:R-:W3:Y:S04]  /*3810*/  LDL R4, [R1+0x158] ;  /* 0x0001580001047983 */ /* 0x00aee80000100800 */
[----:B------:R-:W4:Y:S01]  /*3820*/  LDL R8, [R1+0x15c] ;  /* 0x00015c0001087983 */ /* 0x000f220000100800 */
[----:B------:R-:W-:-:S03]  /*3830*/  VIADD R24, R24, 0xffffffff ;  /* 0xffffffff18187836 */ /* 0x000fc60000000000 */
[----:B------:R-:W5:Y:S04]  /*3840*/  LDL R14, [R1+0x160] ;  /* 0x00016000010e7983 */ /* 0x000f680000100800 */
[----:B--2---:R-:W2:Y:S01]  /*3850*/  LD.E R6, desc[UR38][R12.64] ;  /* 0x000000260c067980 */ /* 0x004ea2000c101900 */
[----:B---3--:R-:W-:-:S04]  /*3860*/  SHF.R.S32.HI R5, RZ, 0x1f, R4 ;  /* 0x0000001fff057819 */ /* 0x008fc80000011404 */
[----:B------:R-:W-:-:S04]  /*3870*/  LEA.HI R5, R5, R4, RZ, 0x2 ;  /* 0x0000000405057211 */ /* 0x000fc800078f10ff */
[----:B------:R-:W-:-:S05]  /*3880*/  LOP3.LUT R7, R5, 0x3fffffc, RZ, 0xc0, !PT ;  /* 0x03fffffc05077812 */ /* 0x000fca00078ec0ff */
[----:B------:R-:W-:Y:S01]  /*3890*/  IMAD.IADD R7, R4, 0x1, -R7 ;  /* 0x0000000104077824 */ /* 0x000fe200078e0a07 */
[----:B------:R-:W-:-:S05]  /*38a0*/  SHF.R.S32.HI R4, RZ, 0x2, R5 ;  /* 0x00000002ff047819 */ /* 0x000fca0000011405 */
[----:B------:R-:W-:-:S04]  /*38b0*/  IMAD R7, R7, 0x40, R4 ;  /* 0x0000004007077824 */ /* 0x000fc800078e0204 */
[----:B------:R-:W-:-:S05]  /*38c0*/  IMAD R5, R24, 0x60, R7 ;  /* 0x0000006018057824 */ /* 0x000fca00078e0207 */
[----:B----4-:R-:W-:-:S04]  /*38d0*/  ISETP.GE.AND P0, PT, R5, R8, PT ;  /* 0x000000080500720c */ /* 0x010fc80003f06270 */
[----:B------:R-:W-:-:S13]  /*38e0*/  ISETP.GT.OR P0, PT, R7, 0x5f, P0 ;  /* 0x0000005f0700780c */ /* 0x000fda0000704670 */
[----:B------:R-:W3:Y:S01]  /*38f0*/  @!P0 LDL.64 R10, [R1+0x180] ;  /* 0x00018000010a8983 */ /* 0x000ee20000100a00 */
[----:B--2---:R-:W-:-:S13]  /*3900*/  ISETP.NE.AND P1, PT, R6, 0x1, PT ;  /* 0x000000010600780c */ /* 0x004fda0003f25270 */
[----:B------:R-:W2:Y:S04]  /*3910*/  @P1 LD.E R4, desc[UR38][R12.64+0x4] ;  /* 0x000004260c041980 */ /* 0x000ea8000c101900 */
[----:B------:R-:W4:Y:S01]  /*3920*/  @P1 LD.E R8, desc[UR38][R12.64+0x8] ;  /* 0x000008260c081980 */ /* 0x000f22000c101900 */
[----:B-----5:R-:W-:-:S04]  /*3930*/  IMAD.IADD R7, R5, 0x1, R14 ;  /* 0x0000000105077824 */ /* 0x020fc800078e020e */
[----:B--2---:R-:W-:-:S04]  /*3940*/  @P1 IMAD.HI.U32 R5, R7, R4, RZ ;  /* 0x0000000407051227 */ /* 0x004fc800078e00ff */
[----:B------:R-:W-:Y:S01]  /*3950*/  IMAD.MOV.U32 R4, RZ, RZ, R7 ;  /* 0x000000ffff047224 */ /* 0x000fe200078e0007 */
[----:B----4-:R-:W-:Y:S01]  /*3960*/  @P1 SHF.R.U32.HI R4, RZ, R8, R5 ;  /* 0x00000008ff041219 */ /* 0x010fe20000011605 */
[----:B------:R-:W-:-:S04]  /*3970*/  IMAD.MOV.U32 R8, RZ, RZ, RZ ;  /* 0x000000ffff087224 */ /* 0x000fc800078e00ff */
[----:B---3--:R-:W-:-:S05]  /*3980*/  @!P0 IMAD.WIDE R10, R4, 0x4, R10 ;  /* 0x00000004040a8825 */ /* 0x008fca00078e020a */
[----:B------:R-:W2:Y:S01]  /*3990*/  @!P0 LD.E R8, desc[UR38][R10.64] ;  /* 0x000000260a088980 */ /* 0x000ea2000c101900 */
[----:B------:R-:W-:-:S04]  /*39a0*/  IMAD.MOV R9, RZ, RZ, -R6 ;  /* 0x000000ffff097224 */ /* 0x000fc800078e0a06 */
[----:B------:R-:W-:Y:S01]  /*39b0*/  IMAD R9, R4, R9, R7 ;  /* 0x0000000904097224 */ /* 0x000fe200078e0207 */
[----:B------:R-:W-:Y:S05]  /*39c0*/  YIELD ;  /* 0x0000000000007946 */ /* 0x000fea0003800000 */
[----:B------:R-:W-:Y:S01]  /*39d0*/  BSSY B1, `(.L_x_4873) ;  /* 0x0000005000017945 */ /* 0x000fe20003800000 */
[----:B------:R-:W-:Y:S02]  /*39e0*/  ISETP.GT.AND P0, PT, R24, R27, PT ;  /* 0x0000001b1800720c */ /* 0x000fe40003f04270 */
[----:B------:R-:W-:Y:S01]  /*39f0*/  MOV R77, 0x3a20 ;  /* 0x00003a20004d7802 */ /* 0x000fe20000000f00 */
[----:B0-2---:R0:W-:Y:S10]  /*3a00*/  STL.64 [R1+0x1e0], R8 ;  /* 0x0001e00801007387 */ /* 0x0051f40000100a00 */
[----:B0-----:R-:W-:Y:S05]  /*3a10*/  CALL.REL.NOINC `($_ZN7cutlass13device_kernelIN5flash11enable_sm90INS1_16FlashAttnFwdSm90INS1_25CollectiveMainloopFwdSm90ILi2EN4cute5tupleIJNS5_1CILi1EEES8_S8_EEENS6_IJNS7_ILi128EEENS7_ILi96EEENS7_ILi192EEEEEELi192ENS_10bfloat16_tEfNS_4arch4Sm90ELb0ELb1ELb1ELb1ELb1ELb1ELb0ELb1ELb1ELb1ELb0ELb0EEENS1_21CollectiveEpilogueFwdINS6_IJSA_SC_SB_EEES9_SE_SG_Li256ELb1ELb1ELb0ELb0EEENS1_36VarlenDynamicPersistentTileSchedulerILi128ELi96ELi256ELi128ELb0ELb1ELb1ELb1ELb0ELb1EEEEEEEEEvNT_6ParamsE$_ZZN5flash25CollectiveMainloopFwdSm90ILi2EN4cute5tupleIJNS1_1CILi1EEES4_S4_EEENS2_IJNS3_ILi128EEENS3_ILi96EEENS3_ILi192EEEEEELi192EN7cutlass10bfloat16_tEfNSA_4arch4Sm90ELb0ELb1ELb1ELb1ELb1ELb1ELb0ELb1ELb1ELb1ELb0ELb0EE12store_kv_newINS_16FlashAttnFwdSm90ISE_NS_21CollectiveEpilogueFwdINS2_IJS6_S8_S7_EEES5_SB_SD_Li256ELb1ELb1ELb0ELb0EEENS_36VarlenDynamicPersistentTileSchedulerILi128ELi96ELi256ELi128ELb0ELb1ELb1ELb1ELb0ELb1EEEE13SharedStorageEEEbRKNSE_6ParamsENSA_25PipelineTmaAsyncNoClusterILi2ENSA_16PipelineTmaAsyncILi2EEEEESU_RNSA_13PipelineStateILj2EEEiRT_RKNS_16SeqlenInfoQKNewKILb1ELb1EEENS2_IJiiiiEEEENKUliRKT_E_clISW_EEDaiS17_) ;  /* 0x0000024c00887944 */ /* 0x001fea0003c00000 */
[----:B------:R-:W-:Y:S05]  /*3a20*/  BSYNC B1 ;  /* 0x0000000000017941 */ /* 0x000fea0003800000 */
.L_x_4873:
[----:B------:R0:W5:Y:S01]  /*3a30*/  LDL.64 R28, [R1+0x270] ;  /* 0x00027000011c7983 */ /* 0x0001620000100a00 */
[----:B------:R-:W-:-:S06]  /*3a40*/  UISETP.NE.AND UP0, UPT, UR46, 0x3, UPT ;  /* 0x000000032e00788c */ /* 0x000fcc000bf05270 */
[----:B------:R-:W-:-:S13]  /*3a50*/  PLOP3.LUT P1, PT, PT, PT, UP0, 0x80, 0x0 ;  /* 0x000000000000781c */ /* 0x000fda0003f2f008 */
[----:B0-----:R-:W-:Y:S05]  /*3a60*/  @!P1 BRA `(.L_x_4874) ;  /* 0x0000000000049947 */ /* 0x001fea0003800000 */
[----:B------:R-:W-:Y:S01]  /*3a70*/  BPT.TRAP 0x1 ;  /* 0x000000040000795c */ /* 0x000fe20000300000 */
.L_x_4874:
[----:B-----5:R-:W-:Y:S01]  /*3a80*/  LEA R33, R28, UR41, 0x3 ;  /* 0x000000291c217c11 */ /* 0x020fe2000f8e18ff */
[----:B------:R-:W-:Y:S01]  /*3a90*/  BSSY B0, `(.L_x_4875) ;  /* 0x0000004000007945 */ /* 0x000fe20003800000 */
[----:B------:R-:W-:-:S04]  /*3aa0*/  SHF.L.U32 R4, R29, 0x1f, RZ ;  /* 0x0000001f1d047819 */ /* 0x000fc800000006ff */
[----:B------:R-:W0:Y:S02]  /*3ab0*/  SYNCS.PHASECHK.TRANS64.TRYWAIT P1, [R33+URZ+0x308b0], R4 ;  /* 0x0308b004210075a7 */ /* 0x000e24000802017f */
[----:B0-----:R-:W-:Y:S05]  /*3ac0*/  @!P1 BRA `(.L_x_4876) ;  /* 0x00000204000c9947 */ /* 0x001fea0003800000 */
.L_x_5184:
[----:B------:R-:W-:Y:S05]  /*3ad0*/  BSYNC B0 ;  /* 0x0000000000007941 */ /* 0x000fea0003800000 */
.L_x_4875:
[----:B------:R-:W2:Y:S04]  /*3ae0*/  LDL.64 R30, [R1+0x1e0] ;  /* 0x0001e000011e7983 */ /* 0x000ea80000100a00 */
[----:B0-----:R-:W3:Y:S04]  /*3af0*/  LDL.128 R4, [R1+0x1c0] ;  /* 0x0001c00001047983 */ /* 0x001ee80000100c00 */
[----:B------:R-:W4:Y:S04]  /*3b00*/  LDL.64 R8, [R1+0x1d0] ;  /* 0x0001d00001087983 */ /* 0x000f280000100a00 */
[----:B------:R-:W5:Y:S04]  /*3b10*/  LDL R10, [R1+0x170] ;  /* 0x00017000010a7983 */ /* 0x000f680000100800 */
[----:B------:R-:W5:Y:S01]  /*3b20*/  LDL R11, [R1+0x15c] ;  /* 0x00015c00010b7983 */ /* 0x000f620000100800 */
[----:B------:R-:W-:Y:S01]  /*3b30*/  UMOV UR4, 0xffffffff ;  /* 0xffffffff00047882 */ /* 0x000fe20000000000 */
[----:B--2---:R-:W-:Y:S01]  /*3b40*/  SHF.R.S32.HI R13, RZ, 0x1f, R31 ;  /* 0x0000001fff0d7819 */ /* 0x004fe2000001141f */
[----:B---3--:R-:W-:-:S02]  /*3b50*/  IMAD R5, R5, R31, RZ ;  /* 0x0000001f05057224 */ /* 0x008fc400078e02ff */
[----:B------:R-:W-:-:S04]  /*3b60*/  IMAD.WIDE.U32 R14, R4, R31, RZ ;  /* 0x0000001f040e7225 */ /* 0x000fc800078e00ff */
[----:B------:R-:W-:Y:S01]  /*3b70*/  IMAD R13, R4, R13, R5 ;  /* 0x0000000d040d7224 */ /* 0x000fe200078e0205 */
[----:B------:R-:W-:Y:S01]  /*3b80*/  SHF.R.S32.HI R5, RZ, 0x1f, R30 ;  /* 0x0000001fff057819 */ /* 0x000fe2000001141e */
[----:B------:R-:W-:Y:S02]  /*3b90*/  IMAD R4, R7, R30, RZ ;  /* 0x0000001e07047224 */ /* 0x000fe400078e02ff */
[----:B------:R-:W-:Y:S02]  /*3ba0*/  IMAD.IADD R15, R15, 0x1, R13 ;  /* 0x000000010f0f7824 */ /* 0x000fe400078e020d */
[----:B------:R-:W-:Y:S02]  /*3bb0*/  IMAD R5, R6, R5, R4 ;  /* 0x0000000506057224 */ /* 0x000fe400078e0204 */
[----:B------:R-:W-:-:S04]  /*3bc0*/  IMAD.WIDE.U32 R6, R30, R6, R14 ;  /* 0x000000061e067225 */ /* 0x000fc800078e000e */
[----:B------:R-:W-:Y:S01]  /*3bd0*/  IMAD.IADD R7, R7, 0x1, R5 ;  /* 0x0000000107077824 */ /* 0x000fe200078e0205 */
[----:B----4-:R-:W-:Y:S01]  /*3be0*/  LEA R30, P1, R6, R8, 0x1 ;  /* 0x00000008061e7211 */ /* 0x010fe200078208ff */
[----:B-----5:R-:W-:Y:S01]  /*3bf0*/  IMAD R11, R24, -0x60, R11 ;  /* 0xffffffa0180b7824 */ /* 0x020fe200078e020b */
[----:B------:R-:W-:Y:S02]  /*3c00*/  SHF.R.S32.HI R5, RZ, 0x1f, R10 ;  /* 0x0000001fff057819 */ /* 0x000fe4000001140a */
[----:B------:R-:W-:Y:S02]  /*3c10*/  LEA.HI.X R31, R6, R9, R7, 0x1, P1 ;  /* 0x00000009061f7211 */ /* 0x000fe400008f0c07 */
[----:B------:R-:W-:Y:S02]  /*3c20*/  LEA.HI R6, R5, R10, RZ, 0x2 ;  /* 0x0000000a05067211 */ /* 0x000fe400078f10ff */
[----:B------:R-:W-:Y:S01]  /*3c30*/  VIMNMX R5, R11, 0x60, PT ;  /* 0x000000600b057848 */ /* 0x000fe20003fe0100 */
[----:B------:R0:W-:Y:S01]  /*3c40*/  STL.64 [R1+0x1f0], R30 ;  /* 0x0001f01e01007387 */ /* 0x0001e20000100a00 */
[----:B------:R-:W-:-:S05]  /*3c50*/  SHF.R.S32.HI R4, RZ, 0x2, R6 ;  /* 0x00000002ff047819 */ /* 0x000fca0000011406 */
[----:B------:R-:W-:Y:S01]  /*3c60*/  IMAD.IADD R32, R5, 0x1, -R4 ;  /* 0x0000000105207824 */ /* 0x000fe200078e0a04 */
[----:B------:R-:W-:Y:S01]  /*3c70*/  LOP3.LUT R5, R6, 0x1ffffffc, RZ, 0xc0, !PT ;  /* 0x1ffffffc06057812 */ /* 0x000fe200078ec0ff */
[----:B------:R-:W-:-:S03]  /*3c80*/  IMAD R4, R28, 0x4800, R0 ;  /* 0x000048001c047824 */ /* 0x000fc600078e0200 */
[----:B------:R-:W-:Y:S01]  /*3c90*/  ISETP.GE.AND P1, PT, R32, 0x1, PT ;  /* 0x000000012000780c */ /* 0x000fe20003f26270 */
[----:B------:R-:W-:-:S04]  /*3ca0*/  IMAD.IADD R5, R10, 0x1, -R5 ;  /* 0x000000010a057824 */ /* 0x000fc800078e0a05 */
[----:B------:R-:W-:Y:S01]  /*3cb0*/  IMAD.SHL.U32 R8, R5, 0x8, RZ ;  /* 0x0000000805087824 */ /* 0x000fe200078e00ff */
[----:B0-----:R-:W-:Y:S07]  /*3cc0*/  BRA.DIV UR4, `(.L_x_4877) ;  /* 0x0000020204a07947 */ /* 0x001fee000b800000 */
[----:B------:R0:W1:Y:S04]  /*3cd0*/  SHFL.IDX PT, R5, R31, RZ, 0x1c1f ;  /* 0x001c1fff1f057589 */ /* 0x00006800000e0000 */
[----:B------:R0:W2:Y:S02]  /*3ce0*/  SHFL.IDX PT, R14, R30, RZ, 0x1c1f ;  /* 0x001c1fff1e0e7589 */ /* 0x0000a400000e0000 */
.L_x_5188:
[----:B------:R-:W-:Y:S01]  /*3cf0*/  IMAD.IADD R6, R3, 0x1, R4 ;  /* 0x0000000103067824 */ /* 0x000fe200078e0204 */
[----:B------:R-:W-:Y:S01]  /*3d00*/  BSSY B0, `(.L_x_4878) ;  /* 0x0000038000007945 */ /* 0x000fe20003800000 */
[----:B-1----:R-:W-:Y:S02]  /*3d10*/  IMAD.MOV.U32 R15, RZ, RZ, R5 ;  /* 0x000000ffff0f7224 */ /* 0x002fe400078e0005 */
[--C-:B0-----:R-:W-:Y:S02]  /*3d20*/  IMAD R30, R4, 0x2, R25.reuse ;  /* 0x00000002041e7824 */ /* 0x101fe400078e0219 */
[----:B------:R-:W-:Y:S01]  /*3d30*/  IMAD R31, R6, 0x2, R25 ;  /* 0x00000002061f7824 */ /* 0x000fe200078e0219 */
[----:B------:R-:W-:Y:S06]  /*3d40*/  @!P1 BRA `(.L_x_4879) ;  /* 0x0000000000cc9947 */ /* 0x000fec0003800000 */
[----:B------:R-:W3:Y:S02]  /*3d50*/  LDL.U8 R9, [R1+0x1d9] ;  /* 0x0001d90001097983 */ /* 0x000ee40000100000 */
[----:B---3--:R-:W-:-:S04]  /*3d60*/  LOP3.LUT R4, R9, 0x1, RZ, 0xc0, !PT ;  /* 0x0000000109047812 */ /* 0x008fc800078ec0ff */
[----:B------:R-:W-:-:S13]  /*3d70*/  ISETP.NE.U32.AND P1, PT, R4, 0x1, PT ;  /* 0x000000010400780c */ /* 0x000fda0003f25070 */
[----:B------:R-:W0:Y:S01]  /*3d80*/  @!P1 LDS.128 R4, [R30] ;  /* 0x000000001e049984 */ /* 0x000e220000000c00 */
[----:B--2---:R-:W-:-:S05]  /*3d90*/  @!P1 IMAD.WIDE R10, R8, 0x2, R14 ;  /* 0x00000002080a9825 */ /* 0x004fca00078e020e */
[----:B0-----:R-:W-:Y:S04]  /*3da0*/  @!P1 ST.E.128 desc[UR38][R10.64], R4 ;  /* 0x000000040a009985 */ /* 0x001fe8000c101d26 */
[----:B------:R-:W2:Y:S02]  /*3db0*/  @!P1 LDL.U8 R9, [R1+0x1d9] ;  /* 0x0001d90001099983 */ /* 0x000ea40000100000 */
[----:B--2---:R-:W-:-:S13]  /*3dc0*/  LOP3.LUT P1, RZ, R9, 0x2, RZ, 0xc0, !PT ;  /* 0x0000000209ff7812 */ /* 0x004fda000782c0ff */
[----:B------:R-:W0:Y:S01]  /*3dd0*/  @P1 LDS.128 R4, [R31] ;  /* 0x000000001f041984 */ /* 0x000e220000000c00 */
[----:B------:R-:W-:-:S05]  /*3de0*/  @P1 VIADD R12, R8, 0x20 ;  /* 0x00000020080c1836 */ /* 0x000fca0000000000 */
[----:B------:R-:W-:-:S04]  /*3df0*/  @P1 SHF.R.S32.HI R13, RZ, 0x1f, R12 ;  /* 0x0000001fff0d1819 */ /* 0x000fc8000001140c */
[----:B------:R-:W-:-:S04]  /*3e00*/  @P1 LEA.HI R13, R13, R12, RZ, 0x3 ;  /* 0x0000000c0d0d1211 */ /* 0x000fc800078f18ff */
[----:B------:R-:W-:-:S05]  /*3e10*/  @P1 LOP3.LUT R13, R13, 0xfffffff8, RZ, 0xc0, !PT ;  /* 0xfffffff80d0d1812 */ /* 0x000fca00078ec0ff */
[----:B------:R-:W-:-:S05]  /*3e20*/  @P1 IMAD.WIDE R12, R13, 0x2, R14 ;  /* 0x000000020d0c1825 */ /* 0x000fca00078e020e */
[----:B0-----:R-:W-:Y:S04]  /*3e30*/  @P1 ST.E.128 desc[UR38][R12.64], R4 ;  /* 0x000000040c001985 */ /* 0x001fe8000c101d26 */
[----:B------:R-:W2:Y:S02]  /*3e40*/  @P1 LDL.U8 R9, [R1+0x1d9] ;  /* 0x0001d90001091983 */ /* 0x000ea40000100000 */
[----:B--2---:R-:W-:-:S13]  /*3e50*/  LOP3.LUT P1, RZ, R9, 0x4, RZ, 0xc0, !PT ;  /* 0x0000000409ff7812 */ /* 0x004fda000782c0ff */
[----:B------:R-:W0:Y:S01]  /*3e60*/  @P1 LDS.128 R4, [R30+0x3000] ;  /* 0x003000001e041984 */ /* 0x000e220000000c00 */
        /* <DEDUP_REMOVED lines=32> */
[----:B0-----:R0:W-:Y:S02]  /*4070*/  @P1 ST.E.128 desc[UR38][R12.64], R4 ;  /* 0x000000040c001985 */ /* 0x0011e4000c101d26 */
.L_x_4879:
[----:B------:R-:W-:Y:S05]  /*4080*/  BSYNC B0 ;  /* 0x0000000000007941 */ /* 0x000fea0003800000 */
.L_x_4878:
[----:B0-----:R0:W5:Y:S01]  /*4090*/  LDL.64 R4, [R1+0x1f0] ;  /* 0x0001f00001047983 */ /* 0x0011620000100a00 */
[----:B------:R-:W-:Y:S01]  /*40a0*/  UMOV UR4, 0xffffffff ;  /* 0xffffffff00047882 */ /* 0x000fe20000000000 */
[----:B------:R-:W-:Y:S02]  /*40b0*/  ISETP.GE.AND P1, PT, R32, 0x41, PT ;  /* 0x000000412000780c */ /* 0x000fe40003f26270 */
[----:B------:R-:W-:Y:S11]  /*40c0*/  BRA.DIV UR4, `(.L_x_4880) ;  /* 0x000001fe04e87947 */ /* 0x000ff6000b800000 */
[----:B-----5:R-:W1:Y:S04]  /*40d0*/  SHFL.IDX PT, R5, R5, 0x1, 0x1c1f ;  /* 0x003c1f0005057f89 */ /* 0x020e6800000e0000 */
[----:B--2---:R2:W3:Y:S02]  /*40e0*/  SHFL.IDX PT, R14, R4, 0x1, 0x1c1f ;  /* 0x003c1f00040e7f89 */ /* 0x0044e400000e0000 */
.L_x_5192:
[----:B------:R-:W-:Y:S01]  /*40f0*/  BSSY B0, `(.L_x_4881) ;  /* 0x0000036000007945 */ /* 0x000fe20003800000 */
[----:B-1----:R-:W-:-:S03]  /*4100*/  IMAD.MOV.U32 R15, RZ, RZ, R5 ;  /* 0x000000ffff0f7224 */ /* 0x002fc600078e0005 */
[----:B------:R-:W-:Y:S05]  /*4110*/  @!P1 BRA `(.L_x_4882) ;  /* 0x0000000000cc9947 */ /* 0x000fea0003800000 */
[----:B------:R-:W2:Y:S02]  /*4120*/  LDL.U8 R9, [R1+0x1d9] ;  /* 0x0001d90001097983 */ /* 0x000ea40000100000 */
[----:B--2---:R-:W-:-:S04]  /*4130*/  LOP3.LUT R4, R9, 0x1, RZ, 0xc0, !PT ;  /* 0x0000000109047812 */ /* 0x004fc800078ec0ff */
[----:B------:R-:W-:-:S13]  /*4140*/  ISETP.NE.U32.AND P1, PT, R4, 0x1, PT ;  /* 0x000000010400780c */ /* 0x000fda0003f25070 */
[----:B------:R-:W1:Y:S01]  /*4150*/  @!P1 LDS.128 R4, [R30+0x2000] ;  /* 0x002000001e049984 */ /* 0x000e620000000c00 */
[----:B---3--:R-:W-:-:S05]  /*4160*/  @!P1 IMAD.WIDE R10, R8, 0x2, R14 ;  /* 0x00000002080a9825 */ /* 0x008fca00078e020e */
[----:B-1----:R-:W-:Y:S04]  /*4170*/  @!P1 ST.E.128 desc[UR38][R10.64], R4 ;  /* 0x000000040a009985 */ /* 0x002fe8000c101d26 */
[----:B------:R-:W2:Y:S02]  /*4180*/  @!P1 LDL.U8 R9, [R1+0x1d9] ;  /* 0x0001d90001099983 */ /* 0x000ea40000100000 */
[----:B--2---:R-:W-:-:S13]  /*4190*/  LOP3.LUT P1, RZ, R9, 0x2, RZ, 0xc0, !PT ;  /* 0x0000000209ff7812 */ /* 0x004fda000782c0ff */
[----:B------:R-:W1:Y:S01]  /*41a0*/  @P1 LDS.128 R4, [R31+0x2000] ;  /* 0x002000001f041984 */ /* 0x000e620000000c00 */
[----:B------:R-:W-:-:S05]  /*41b0*/  @P1 VIADD R12, R8, 0x20 ;  /* 0x00000020080c1836 */ /* 0x000fca0000000000 */
[----:B------:R-:W-:-:S04]  /*41c0*/  @P1 SHF.R.S32.HI R13, RZ, 0x1f, R12 ;  /* 0x0000001fff0d1819 */ /* 0x000fc8000001140c */
[----:B------:R-:W-:-:S04]  /*41d0*/  @P1 LEA.HI R13, R13, R12, RZ, 0x3 ;  /* 0x0000000c0d0d1211 */ /* 0x000fc800078f18ff */
[----:B------:R-:W-:-:S05]  /*41e0*/  @P1 LOP3.LUT R13, R13, 0xfffffff8, RZ, 0xc0, !PT ;  /* 0xfffffff80d0d1812 */ /* 0x000fca00078ec0ff */
[----:B------:R-:W-:-:S05]  /*41f0*/  @P1 IMAD.WIDE R12, R13, 0x2, R14 ;  /* 0x000000020d0c1825 */ /* 0x000fca00078e020e */
[----:B-1----:R-:W-:Y:S04]  /*4200*/  @P1 ST.E.128 desc[UR38][R12.64], R4 ;  /* 0x000000040c001985 */ /* 0x002fe8000c101d26 */
[----:B------:R-:W2:Y:S02]  /*4210*/  @P1 LDL.U8 R9, [R1+0x1d9] ;  /* 0x0001d90001091983 */ /* 0x000ea40000100000 */
        /* <DEDUP_REMOVED lines=34> */
[----:B-1----:R1:W-:Y:S02]  /*4440*/  @P1 ST.E.128 desc[UR38][R8.64], R4 ;  /* 0x0000000408001985 */ /* 0x0023e4000c101d26 */
.L_x_4882:
[----:B------:R-:W-:Y:S05]  /*4450*/  BSYNC B0 ;  /* 0x0000000000007941 */ /* 0x000fea0003800000 */
.L_x_4881:
[----:B-12---:R-:W1:Y:S01]  /*4460*/  S2R R4, SR_TID.X ;  /* 0x0000000000047919 */ /* 0x006e620000002100 */
[----:B------:R-:W-:Y:S01]  /*4470*/  @!PT LDS RZ, [RZ] ;  /* 0x00000000fffff984 */ /* 0x000fe20000000800 */
[----:B------:R-:W-:Y:S01]  /*4480*/  @!PT LDS RZ, [RZ] ;  /* 0x00000000fffff984 */ /* 0x000fe20000000800 */
[----:B------:R-:W-:Y:S01]  /*4490*/  @!PT LDS RZ, [RZ] ;  /* 0x00000000fffff984 */ /* 0x000fe20000000800 */
[----:B------:R-:W-:Y:S01]  /*44a0*/  @!PT LDS RZ, [RZ] ;  /* 0x00000000fffff984 */ /* 0x000fe20000000800 */
[----:B------:R2:W-:Y:S06]  /*44b0*/  MEMBAR.ALL.CTA ;  /* 0x0000000000007992 */ /* 0x0005ec0000008000 */
[----:B--2---:R-:W2:Y:S01]  /*44c0*/  FENCE.VIEW.ASYNC.S ;  /* 0x00000000000073c6 */ /* 0x004ea20000000000 */
[----:B------:R-:W-:Y:S05]  /*44d0*/  WARPSYNC.ALL ;  /* 0x0000000000007948 */ /* 0x000fea0003800000 */
[----:B-1----:R-:W-:-:S04]  /*44e0*/  LOP3.LUT R4, R4, 0x7f, RZ, 0xc0, !PT ;  /* 0x0000007f04047812 */ /* 0x002fc800078ec0ff */
[----:B------:R-:W-:Y:S01]  /*44f0*/  ISETP.NE.AND P1, PT, R4, RZ, PT ;  /* 0x000000ff0400720c */ /* 0x000fe20003f25270 */
[----:B--2---:R1:W-:-:S12]  /*4500*/  BAR.SYNC.DEFER_BLOCKING R21, 0x80 ;  /* 0x000200150000751d */ /* 0x0043d80000010000 */
[----:B------:R-:W-:-:S05]  /*4510*/  @!P1 VIADD R33, R33, 0x308c0 ;  /* 0x000308c021219836 */ /* 0x000fca0000000000 */
[----:B------:R-:W-:-:S04]  /*4520*/  @!P1 PRMT R33, RZ, 0x654, R33 ;  /* 0x00000654ff219816 */ /* 0x000fc80000000021 */
[----:B------:R1:W-:Y:S01]  /*4530*/  @!P1 SYNCS.ARRIVE.TRANS64.RED.A1T0 RZ, [R33+URZ], RZ ;  /* 0x000000ff21ff99a7 */ /* 0x0003e2000810043f */
[----:B------:R-:W2:Y:S01]  /*4540*/  LDL R4, [R1+0x278] ;  /* 0x0002780001047983 */ /* 0x000ea20000100800 */
[----:B------:R-:W-:Y:S02]  /*4550*/  VIADD R28, R28, 0x1 ;  /* 0x000000011c1c7836 */ /* 0x000fe40000000000 */
[----:B------:R-:W-:-:S03]  /*4560*/  IMAD.MOV.U32 R6, RZ, RZ, RZ ;  /* 0x000000ffff067224 */ /* 0x000fc600078e00ff */
[----:B------:R-:W-:Y:S01]  /*4570*/  ISETP.NE.AND P1, PT, R28, 0x2, PT ;  /* 0x000000021c00780c */ /* 0x000fe20003f25270 */
[----:B------:R1:W-:-:S12]  /*4580*/  STL [R1+0x270], R28 ;  /* 0x0002701c01007387 */ /* 0x0003d80000100800 */
[----:B------:R-:W-:-:S05]  /*4590*/  @!P1 LOP3.LUT R7, R29, 0x1, RZ, 0x3c, !PT ;  /* 0x000000011d079812 */ /* 0x000fca00078e3cff */
[----:B------:R1:W-:Y:S01]  /*45a0*/  @!P1 STL.64 [R1+0x270], R6 ;  /* 0x0002700601009387 */ /* 0x0003e20000100a00 */
[----:B------:R-:W-:Y:S01]  /*45b0*/  PLOP3.LUT P1, PT, PT, PT, PT, 0x8, 0x0 ;  /* 0x000000000000781c */ /* 0x000fe20003f2e170 */
[----:B--2---:R-:W-:-:S05]  /*45c0*/  VIADD R4, R4, 0x1 ;  /* 0x0000000104047836 */ /* 0x004fca0000000000 */
[----:B------:R1:W-:Y:S01]  /*45d0*/  STL [R1+0x278], R4 ;  /* 0x0002780401007387 */ /* 0x0003e20000100800 */
[----:B------:R-:W-:Y:S06]  /*45e0*/  @P0 BRA `(.L_x_4883) ;  /* 0xfffffff000840947 */ /* 0x000fec000383ffff */
.L_x_4870:
[----:B------:R-:W2:Y:S01]  /*45f0*/  LDC R0, c[0x0][0x448] ;  /* 0x00011200ff007b82 */ /* 0x000ea20000000800 */
[----:B------:R-:W-:-:S06]  /*4600*/  UIADD3 UR4, UR60, 0x7f, URZ ;  /* 0x0000007f3c047890 */ /* 0x000fcc000fffe03f */
[----:B------:R-:W-:Y:S01]  /*4610*/  IMAD.U32 R3, RZ, RZ, UR4 ;  /* 0x00000004ff037e24 */ /* 0x000fe2000f8e00ff */
[----:B-1----:R-:W1:Y:S01]  /*4620*/  LDC.64 R6, c[0x0][0x9e0] ;  /* 0x00027800ff067b82 */ /* 0x002e620000000a00 */
[----:B--2---:R-:W-:Y:S02]  /*4630*/  ISETP.NE.AND P2, PT, R0, 0x1, PT ;  /* 0x000000010000780c */ /* 0x004fe40003f45270 */
[----:B-1----:R-:W-:-:S11]  /*4640*/  ISETP.GE.AND P3, PT, R7, 0x1, PT ;  /* 0x000000010700780c */ /* 0x002fd60003f66270 */
[----:B------:R-:W1:Y:S08]  /*4650*/  @P2 LDC R0, c[0x0][0x44c] ;  /* 0x00011300ff002b82 */ /* 0x000e700000000800 */
[----:B------:R-:W2:Y:S01]  /*4660*/  @P2 LDC R5, c[0x0][0x450] ;  /* 0x00011400ff052b82 */ /* 0x000ea20000000800 */
[----:B-1----:R-:W-:-:S05]  /*4670*/  @P2 IMAD.HI.U32 R0, R0, UR4, RZ ;  /* 0x0000000400002c27 */ /* 0x002fca000f8e00ff */
[----:B--2---:R-:W-:-:S05]  /*4680*/  @P2 SHF.R.U32.HI R3, RZ, R5, R0 ;  /* 0x00000005ff032219 */ /* 0x004fca0000011600 */
[----:B------:R-:W-:Y:S01]  /*4690*/  IMAD.IADD R3, R2, 0x1, R3 ;  /* 0x0000000102037824 */ /* 0x000fe200078e0203 */
[----:B------:R-:W-:Y:S06]  /*46a0*/  @P1 BRA `(.L_x_4884) ;  /* 0x0000000000081947 */ /* 0x000fec0003800000 */
[----:B------:R-:W1:Y:S02]  /*46b0*/  FENCE.VIEW.ASYNC.G ;  /* 0x00000000000073c6 */ /* 0x000e640000000100 */
[----:B-1----:R-:W-:Y:S06]  /*46c0*/  BAR.ARV 0xc, 0x180 ;  /* 0x0306000000007b1d */ /* 0x002fec0000002000 */
.L_x_4884:
[----:B------:R-:W-:Y:S01]  /*46d0*/  IMAD.IADD R0, R3, 0x1, R6 ;  /* 0x0000000103007824 */ /* 0x000fe200078e0206 */
[----:B------:R-:W-:Y:S06]  /*46e0*/  @!P3 BRA `(.L_x_4885) ;  /* 0x000000000040b947 */ /* 0x000fec0003800000 */
[C---:B------:R-:W-:Y:S01]  /*46f0*/  ISETP.GT.AND P0, PT, R3.reuse, RZ, PT ;  /* 0x000000ff0300720c */ /* 0x040fe20003f04270 */
[----:B------:R-:W-:-:S12]  /*4700*/  VIADD R2, R3, 0xffffffff ;  /* 0xffffffff03027836 */ /* 0x000fd80000000000 */
        /* <DEDUP_REMOVED lines=8> */
.L_x_4886:
[----:B------:R-:W-:-:S13]  /*4790*/  ISETP.NE.AND P0, PT, R7, 0x1, PT ;  /* 0x000000010700780c */ /* 0x000fda0003f05270 */
[----:B------:R-:W1:Y:S02]  /*47a0*/  @P0 LDC.64 R4, c[0x0][0x9e8] ;  /* 0x00027a00ff040b82 */ /* 0x000e640000000a00 */
[----:B-1----:R-:W-:-:S05]  /*47b0*/  @P0 IMAD.HI.U32 R4, R2, R4, RZ ;  /* 0x0000000402040227 */ /* 0x002fca00078e00ff */
[----:B------:R-:W-:-:S07]  /*47c0*/  @P0 SHF.R.U32.HI R2, RZ, R5, R4 ;  /* 0x00000005ff020219 */ /* 0x000fce0000011604 */
.L_x_4887:
[----:B------:R-:W-:-:S05]  /*47d0*/  IMAD R3, R2, R7, R7 ;  /* 0x0000000702037224 */ /* 0x000fca00078e0207 */
[----:B------:R-:W-:-:S07]  /*47e0*/  VIMNMX R0, R0, R3, PT ;  /* 0x0000000300007248 */ /* 0x000fce0003fe0100 */
.L_x_4885:
[----:B------:R-:W1:Y:S01]  /*47f0*/  @P2 LDC R2, c[0x0][0x44c] ;  /* 0x00011300ff022b82 */ /* 0x000e620000000800 */
[----:B------:R-:W-:Y:S01]  /*4800*/  IMAD.U32 R3, RZ, RZ, UR60 ;  /* 0x0000003cff037e24 */ /* 0x000fe2000f8e00ff */
[----:B------:R-:W-:Y:S01]  /*4810*/  ULDC UR4, c[0x0][0x9dc] ;  /* 0x0002770000047ab9 */ /* 0x000fe20000000800 */
[----:B------:R-:W-:-:S04]  /*4820*/  VIADD R0, R0, 0x5f ;  /* 0x0000005f00007836 */ /* 0x000fc80000000000 */
[----:B------:R-:W-:Y:S01]  /*4830*/  IMAD.HI R0, R0, 0x2aaaaaab, RZ ;  /* 0x2aaaaaab00007827 */ /* 0x000fe200078e02ff */
[----:B------:R-:W2:Y:S03]  /*4840*/  @P2 LDC R5, c[0x0][0x450] ;  /* 0x00011400ff052b82 */ /* 0x000ea60000000800 */
[----:B-1----:R-:W-:-:S05]  /*4850*/  @P2 IMAD.HI.U32 R2, R2, UR60, RZ ;  /* 0x0000003c02022c27 */ /* 0x002fca000f8e00ff */
[----:B--2---:R-:W-:-:S05]  /*4860*/  @P2 SHF.R.U32.HI R3, RZ, R5, R2 ;  /* 0x00000005ff032219 */ /* 0x004fca0000011602 */
[----:B------:R-:W-:Y:S01]  /*4870*/  IMAD.IADD R4, R72, 0x1, R3 ;  /* 0x0000000148047824 */ /* 0x000fe200078e0203 */
[----:B------:R-:W-:-:S03]  /*4880*/  SHF.R.U32.HI R3, RZ, 0x1f, R0 ;  /* 0x0000001fff037819 */ /* 0x000fc60000011600 */
[----:B------:R-:W-:Y:S01]  /*4890*/  VIADD R2, R4, -UR4 ;  /* 0x8000000404027c36 */ /* 0x000fe20008000000 */
[----:B------:R-:W-:-:S04]  /*48a0*/  LEA.HI.SX32 R3, R0, R3, 0x1c ;  /* 0x0000000300037211 */ /* 0x000fc800078fe2ff */
[----:B------:R-:W-:Y:S02]  /*48b0*/  R2UR UR4, R2 ;  /* 0x00000000020472ca */ /* 0x000fe400000e0000 */
[----:B------:R-:W-:Y:S01]  /*48c0*/  VIMNMX R2, R26, R3, PT ;  /* 0x000000031a027248 */ /* 0x000fe20003fe0100 */
[----:B------:R-:W-:-:S12]  /*48d0*/  @!P3 BRA `(.L_x_4888) ;  /* 0x000000000044b947 */ /* 0x000fd80003800000 */
[----:B------:R-:W-:-:S13]  /*48e0*/  ISETP.GT.AND P0, PT, R4, -0x1, PT ;  /* 0xffffffff0400780c */ /* 0x000fda0003f04270 */
        /* <DEDUP_REMOVED lines=8> */
.L_x_4889:
[----:B------:R-:W-:-:S13]  /*4970*/  ISETP.NE.AND P0, PT, R7, 0x1, PT ;  /* 0x000000010700780c */ /* 0x000fda0003f05270 */
[----:B------:R-:W1:Y:S02]  /*4980*/  @P0 LDC.64 R8, c[0x0][0x9e8] ;  /* 0x00027a00ff080b82 */ /* 0x000e640000000a00 */
[----:B-1----:R-:W-:-:S05]  /*4990*/  @P0 IMAD.HI.U32 R0, R4, R8, RZ ;  /* 0x0000000804000227 */ /* 0x002fca00078e00ff */
[----:B------:R-:W-:-:S07]  /*49a0*/  @P0 SHF.R.U32.HI R4, RZ, R9, R0 ;  /* 0x00000009ff040219 */ /* 0x000fce0000011600 */
.L_x_4890:
[----:B------:R-:W-:-:S05]  /*49b0*/  IMAD R4, R4, R7, RZ ;  /* 0x0000000704047224 */ /* 0x000fca00078e02ff */
[----:B------:R-:W-:-:S13]  /*49c0*/  R2UR UR5, R4 ;  /* 0x00000000040572ca */ /* 0x000fda00000e0000 */
[----:B------:R-:W-:-:S04]  /*49d0*/  UISETP.LT.AND UP0, UPT, UR4, UR5, UPT ;  /* 0x000000050400728c */ /* 0x000fc8000bf01270 */
[----:B------:R-:W-:-:S12]  /*49e0*/  USEL UR4, UR4, UR5, !UP0 ;  /* 0x0000000504047287 */ /* 0x000fd8000c000000 */
.L_x_4888:
        /* <DEDUP_REMOVED lines=9> */
[----:B------:R-:W-:Y:S01]  /*4a80*/  CS2R R112, SRZ ;  /* 0x0000000000707805 */ /* 0x000fe2000001ff00 */
[----:B------:R-:W-:Y:S01]  /*4a90*/  IMAD.MOV.U32 R111, RZ, RZ, RZ ;  /* 0x000000ffff6f7224 */ /* 0x000fe200078e00ff */
[----:B------:R-:W-:Y:S01]  /*4aa0*/  CS2R R106, SRZ ;  /* 0x00000000006a7805 */ /* 0x000fe2000001ff00 */
[----:B------:R-:W-:Y:S01]  /*4ab0*/  UISETP.LT.AND UP0, UPT, URZ, UR4, UPT ;  /* 0x000000043f00728c */ /* 0x000fe2000bf01270 */
[----:B------:R-:W-:-:S02]  /*4ac0*/  CS2R R108, SRZ ;  /* 0x00000000006c7805 */ /* 0x000fc4000001ff00 */
[----:B------:R-:W-:Y:S02]  /*4ad0*/  CS2R R94, SRZ ;  /* 0x00000000005e7805 */ /* 0x000fe4000001ff00 */
[----:B------:R-:W-:Y:S01]  /*4ae0*/  CS2R R104, SRZ ;  /* 0x0000000000687805 */ /* 0x000fe2000001ff00 */
[----:B------:R-:W-:Y:S01]  /*4af0*/  USEL UR61, URZ, UR4, !UP0 ;  /* 0x000000043f3d7287 */ /* 0x000fe2000c000000 */
[----:B------:R-:W-:Y:S01]  /*4b00*/  IMAD.MOV.U32 R103, RZ, RZ, RZ ;  /* 0x000000ffff677224 */ /* 0x000fe200078e00ff */
[----:B------:R-:W-:Y:S02]  /*4b10*/  CS2R R98, SRZ ;  /* 0x0000000000627805 */ /* 0x000fe4000001ff00 */
[----:B------:R-:W-:Y:S02]  /*4b20*/  CS2R R100, SRZ ;  /* 0x0000000000647805 */ /* 0x000fe4000001ff00 */
[----:B------:R-:W-:Y:S02]  /*4b30*/  CS2R R86, SRZ ;  /* 0x0000000000567805 */ /* 0x000fe4000001ff00 */
[----:B------:R-:W-:-:S02]  /*4b40*/  CS2R R96, SRZ ;  /* 0x0000000000607805 */ /* 0x000fc4000001ff00 */
[----:B------:R-:W-:Y:S02]  /*4b50*/  ISETP.GT.AND P1, PT, R2, UR61, PT ;  /* 0x0000003d02007c0c */ /* 0x000fe4000bf24270 */
        /* <DEDUP_REMOVED lines=33> */
[----:B---3--:R-:W-:Y:S01]  /*4d70*/  IMAD.MOV.U32 R14, RZ, RZ, RZ ;  /* 0x000000ffff0e7224 */ /* 0x008fe200078e00ff */
[----:B------:R-:W-:Y:S01]  /*4d80*/  CS2R R24, SRZ ;  /* 0x0000000000187805 */ /* 0x000fe2000001ff00 */
[----:B------:R-:W-:Y:S01]  /*4d90*/  IMAD.MOV.U32 R3, RZ, RZ, RZ ;  /* 0x000000ffff037224 */ /* 0x000fe200078e00ff */
[----:B------:R-:W-:Y:S06]  /*4da0*/  @!P1 BRA `(.L_x_4891) ;  /* 0x0000015000649947 */ /* 0x000fec0003800000 */
[----:B------:R-:W2:Y:S04]  /*4db0*/  LDL R12, [R1+0x2a0] ;  /* 0x0002a000010c7983 */ /* 0x000ea80000100800 */
[----:B------:R-:W3:Y:S04]  /*4dc0*/  LDL R13, [R1+0x294] ;  /* 0x00029400010d7983 */ /* 0x000ee80000100800 */
[----:B--2---:R-:W1:Y:S01]  /*4dd0*/  SHFL.IDX PT, R0, R12, RZ, 0x1f ;  /* 0x00001fff0c007589 */ /* 0x004e6200000e0000 */
[----:B---3--:R-:W-:Y:S02]  /*4de0*/  R2UR UR6, R13 ;  /* 0x000000000d0672ca */ /* 0x008fe400000e0000 */
[----:B-1----:R-:W-:-:S11]  /*4df0*/  R2UR UR4, R0 ;  /* 0x00000000000472ca */ /* 0x002fd600000e0000 */
[----:B------:R-:W-:Y:S02]  /*4e00*/  ULOP3.LUT UP0, URZ, UR6, 0x1bf, URZ, 0xc0, !UPT ;  /* 0x000001bf063f7892 */ /* 0x000fe4000f80c03f */
[----:B------:R-:W-:-:S04]  /*4e10*/  ULEA.HI UR5, UR4, UR4, URZ, 0x1 ;  /* 0x0000000404057291 */ /* 0x000fc8000f8f083f */
[----:B------:R-:W-:Y:S01]  /*4e20*/  ULOP3.LUT UR5, UR5, 0x1e, URZ, 0xc0, !UPT ;  /* 0x0000001e05057892 */ /* 0x000fe2000f8ec03f */
[----:B------:R-:W-:-:S03]  /*4e30*/  PLOP3.LUT P0, PT, PT, PT, UP0, 0x80, 0x0 ;  /* 0x000000000000781c */ /* 0x000fc60003f0f008 */
        /* <DEDUP_REMOVED lines=9> */
[----:B------:R1:W2:Y:S01]  /*4ed0*/  LDC.64 R14, c[0x4][R0] ;  /* 0x01000000000e7b82 */ /* 0x0002a20000000a00 */
        /* <DEDUP_REMOVED lines=11> */
.L_x_4892:
[----:B------:R-:W-:Y:S02]  /*4f90*/  ULDC UR4, c[0x0][0x3f4] ;  /* 0x0000fd0000047ab9 */ /* 0x000fe40000000800 */
[----:B------:R-:W-:-:S13]  /*4fa0*/  ISETP.LT.AND P0, PT, RZ, UR4, PT ;  /* 0x00000004ff007c0c */ /* 0x000fda000bf01270 */
[----:B------:R-:W-:Y:S05]  /*4fb0*/  @P0 BRA `(.L_x_4893) ;  /* 0x0000000000440947 */ /* 0x000fea0003800000 */
[----:B------:R-:W-:Y:S01]  /*4fc0*/  R2UR UR5, R216 ;  /* 0x00000000d80572ca */ /* 0x000fe200000e0000 */
[----:B------:R-:W-:-:S12]  /*4fd0*/  IMAD.U32 R3, RZ, RZ, UR41 ;  /* 0x00000029ff037e24 */ /* 0x000fd8000f8e00ff */
[----:B------:R-:W-:-:S04]  /*4fe0*/  ULEA.HI UR4, UR5, UR5, URZ, 0x1 ;  /* 0x0000000505047291 */ /* 0x000fc8000f8f083f */
[----:B------:R-:W-:-:S04]  /*4ff0*/  ULOP3.LUT UR4, UR4, 0xfffffffe, URZ, 0xc0, !UPT ;  /* 0xfffffffe04047892 */ /* 0x000fc8000f8ec03f */
[----:B------:R-:W-:-:S06]  /*5000*/  UIADD3 UR4, UR5, -UR4, URZ ;  /* 0x8000000405047290 */ /* 0x000fcc000fffe03f */
[----:B------:R-:W-:-:S05]  /*5010*/  IMAD.U32 R0, RZ, RZ, UR4 ;  /* 0x00000004ff007e24 */ /* 0x000fca000f8e00ff */
[----:B------:R-:W-:-:S04]  /*5020*/  SHF.L.U32 R0, R0, 0x1f, RZ ;  /* 0x0000001f00007819 */ /* 0x000fc800000006ff */
[----:B------:R1:W2:Y:S03]  /*5030*/  SYNCS.PHASECHK.TRANS64.TRYWAIT P0, [R3+URZ+0x30800], R0 ;  /* 0x03080000030075a7 */ /* 0x0002a6000800017f */
[----:B--2---:R-:W-:Y:S05]  /*5040*/  @!P0 NANOSLEEP.SYNCS 0x989680 ;  /* 0x009896800000895d */ /* 0x004fea0003900000 */
[----:B------:R-:W2:Y:S02]  /*5050*/  @!P0 SYNCS.PHASECHK.TRANS64 P0, [R3+URZ+0x30800], R0 ;  /* 0x03080000030085a7 */ /* 0x000ea4000800007f */
[----:B--2---:R-:W-:Y:S05]  /*5060*/  @P0 BRA `(.L_x_4894) ;  /* 0x0000007400700947 */ /* 0x004fea0003800000 */
.L_x_4895:
[----:B-1----:R-:W-:-:S04]  /*5070*/  IMAD.U32 R3, RZ, RZ, UR41 ;  /* 0x00000029ff037e24 */ /* 0x002fc8000f8e00ff */
[----:B------:R1:W2:Y:S03]  /*5080*/  SYNCS.PHASECHK.TRANS64.TRYWAIT P0, [R3+URZ+0x30800], R0 ;  /* 0x03080000030075a7 */ /* 0x0002a6000800017f */
[----:B--2---:R-:W-:Y:S05]  /*5090*/  @!P0 NANOSLEEP.SYNCS 0x989680 ;  /* 0x009896800000895d */ /* 0x004fea0003900000 */
[----:B------:R-:W2:Y:S02]  /*50a0*/  @!P0 SYNCS.PHASECHK.TRANS64 P0, [R3+URZ+0x30800], R0 ;  /* 0x03080000030085a7 */ /* 0x000ea4000800007f */
[----:B--2---:R-:W-:Y:S05]  /*50b0*/  @!P0 BRA `(.L_x_4895) ;  /* 0xfffffffc00ec8947 */ /* 0x004fea000383ffff */
[----:B------:R-:W-:Y:S05]  /*50c0*/  BRA `(.L_x_4894) ;  /* 0x0000007400587947 */ /* 0x000fea0003800000 */
.L_x_4893:
[----:B------:R-:W2:Y:S01]  /*50d0*/  LDL R0, [R1+0x294] ;  /* 0x0002940001007983 */ /* 0x000ea20000100800 */
[----:B------:R-:W-:Y:S01]  /*50e0*/  USHF.R.S32.HI UR4, URZ, 0x1f, UR45 ;  /* 0x0000001f3f047899 */ /* 0x000fe2000801142d */
[----:B------:R-:W-:Y:S01]  /*50f0*/  ULDC.64 UR6, c[0x0][0x3f8] ;  /* 0x0000fe0000067ab9 */ /* 0x000fe20000000a00 */
[----:B------:R-:W-:Y:S01]  /*5100*/  ULDC.64 UR8, c[0x0][0x408] ;  /* 0x0001020000087ab9 */ /* 0x000fe20000000a00 */
[----:B------:R-:W-:Y:S02]  /*5110*/  IMAD.U32 R24, RZ, RZ, UR6 ;  /* 0x00000006ff187e24 */ /* 0x000fe4000f8e00ff */
[----:B------:R-:W-:Y:S02]  /*5120*/  IMAD.U32 R26, RZ, RZ, UR8 ;  /* 0x00000008ff1a7e24 */ /* 0x000fe4000f8e00ff */
[----:B------:R-:W-:-:S04]  /*5130*/  IMAD.WIDE.U32 R24, R24, UR45, RZ ;  /* 0x0000002d18187c25 */ /* 0x000fc8000f8e00ff */
[----:B------:R-:W-:Y:S01]  /*5140*/  IMAD.WIDE.U32 R26, R26, UR45, RZ ;  /* 0x0000002d1a1a7c25 */ /* 0x000fe2000f8e00ff */
[----:B--2---:R-:W-:-:S13]  /*5150*/  R2UR UR5, R0 ;  /* 0x00000000000572ca */ /* 0x004fda00000e0000 */
[----:B------:R-:W-:Y:S02]  /*5160*/  ULOP3.LUT UP0, URZ, UR5, 0x3ff, URZ, 0xc0, !UPT ;  /* 0x000003ff053f7892 */ /* 0x000fe4000f80c03f */
[----:B------:R-:W-:Y:S02]  /*5170*/  UIMAD UR5, UR4, UR6, URZ ;  /* 0x00000006040572a4 */ /* 0x000fe4000f8e023f */
[----:B------:R-:W-:Y:S02]  /*5180*/  UIMAD UR4, UR4, UR8, URZ ;  /* 0x00000008040472a4 */ /* 0x000fe4000f8e023f */
[----:B------:R-:W-:Y:S01]  /*5190*/  PLOP3.LUT P0, PT, PT, PT, UP0, 0x80, 0x0 ;  /* 0x000000000000781c */ /* 0x000fe20003f0f008 */
[----:B------:R-:W-:Y:S02]  /*51a0*/  UIMAD UR5, UR45, UR7, UR5 ;  /* 0x000000072d0572a4 */ /* 0x000fe4000f8e0205 */
[----:B------:R-:W-:-:S04]  /*51b0*/  UIMAD UR4, UR45, UR9, UR4 ;  /* 0x000000092d0472a4 */ /* 0x000fc8000f8e0204 */
[----:B------:R-:W-:Y:S02]  /*51c0*/  VIADD R29, R25, UR5 ;  /* 0x00000005191d7c36 */ /* 0x000fe40008000000 */
[----:B------:R-:W-:-:S04]  /*51d0*/  VIADD R31, R27, UR4 ;  /* 0x000000041b1f7c36 */ /* 0x000fc80008000000 */
[----:B------:R-:W-:Y:S05]  /*51e0*/  @!P0 BRA `(.L_x_4896) ;  /* 0x0000000000408947 */ /* 0x000fea0003800000 */
        /* <DEDUP_REMOVED lines=16> */
.L_x_4896:
[----:B------:R-:W-:Y:S01]  /*52f0*/  ULDC.U8 UR4, c[0x0][0x410] ;  /* 0x0001040000047ab9 */ /* 0x000fe20000000000 */
[----:B------:R-:W-:Y:S01]  /*5300*/  BSSY B0, `(.L_x_4897) ;  /* 0x000072a000007945 */ /* 0x000fe20003800000 */
[----:B------:R-:W-:Y:S01]  /*5310*/  ISETP.NE.AND P0, PT, RZ, UR4, PT ;  /* 0x00000004ff007c0c */ /* 0x000fe2000bf05270 */
[----:B------:R-:W-:-:S12]  /*5320*/  VIADD R48, R203, UR60 ;  /* 0x0000003ccb307c36 */ /* 0x000fd80008000000 */
[----:B------:R-:W-:Y:S05]  /*5330*/  @!P0 BRA `(.L_x_4898) ;  /* 0x0000003800808947 */ /* 0x000fea0003800000 */
[----:B------:R-:W1:Y:S01]  /*5340*/  LDC R91, c[0x0][0x448] ;  /* 0x00011200ff5b7b82 */ /* 0x000e620000000800 */
[----:B------:R-:W-:Y:S01]  /*5350*/  IMAD R3, R217, 0x40, R48 ;  /* 0x00000040d9037824 */ /* 0x000fe200078e0230 */
[----:B------:R-:W-:Y:S01]  /*5360*/  ULDC.64 UR4, c[0x0][0x3f8] ;  /* 0x0000fe0000047ab9 */ /* 0x000fe20000000a00 */
[----:B------:R-:W-:Y:S01]  /*5370*/  ULDC.64 UR6, c[0x0][0x408] ;  /* 0x0001020000067ab9 */ /* 0x000fe20000000a00 */
[----:B------:R-:W-:Y:S01]  /*5380*/  IMAD.MOV.U32 R6, RZ, RZ, R24 ;  /* 0x000000ffff067224 */ /* 0x000fe200078e0018 */
[----:B------:R-:W-:Y:S01]  /*5390*/  SHF.R.S32.HI R64, RZ, 0x1f, R205 ;  /* 0x0000001fff407819 */ /* 0x000fe200000114cd */
[----:B------:R-:W-:Y:S01]  /*53a0*/  IMAD.MOV.U32 R7, RZ, RZ, R29 ;  /* 0x000000ffff077224 */ /* 0x000fe200078e001d */
[----:B------:R-:W-:Y:S01]  /*53b0*/  SHF.R.S32.HI R66, RZ, 0x1f, R73 ;  /* 0x0000001fff427819 */ /* 0x000fe20000011449 */
[----:B------:R-:W-:Y:S01]  /*53c0*/  IMAD.MOV.U32 R8, RZ, RZ, R26 ;  /* 0x000000ffff087224 */ /* 0x000fe200078e001a */
[----:B------:R-:W-:Y:S01]  /*53d0*/  SHF.R.S32.HI R71, RZ, 0x1f, R74 ;  /* 0x0000001fff477819 */ /* 0x000fe2000001144a */
[----:B------:R-:W-:Y:S01]  /*53e0*/  IMAD.MOV.U32 R9, RZ, RZ, R31 ;  /* 0x000000ffff097224 */ /* 0x000fe200078e001f */
[----:B------:R-:W-:-:S02]  /*53f0*/  SHF.R.S32.HI R67, RZ, 0x1f, R204 ;  /* 0x0000001fff437819 */ /* 0x000fc400000114cc */
[----:B------:R-:W-:Y:S02]  /*5400*/  SHF.R.S32.HI R65, RZ, 0x1f, R206 ;  /* 0x0000001fff417819 */ /* 0x000fe400000114ce */
[----:B-1----:R-:W-:-:S13]  /*5410*/  ISETP.NE.AND P0, PT, R91, 0x1, PT ;  /* 0x000000015b00780c */ /* 0x002fda0003f05270 */
[----:B------:R-:W1:Y:S08]  /*5420*/  @P0 LDC R0, c[0x0][0x44c] ;  /* 0x00011300ff000b82 */ /* 0x000e700000000800 */
[----:B------:R-:W2:Y:S01]  /*5430*/  @P0 LDC R5, c[0x0][0x450] ;  /* 0x00011400ff050b82 */ /* 0x000ea20000000800 */
[----:B-1----:R-:W-:-:S05]  /*5440*/  @P0 IMAD.HI.U32 R0, R3, R0, RZ ;  /* 0x0000000003000227 */ /* 0x002fca00078e00ff */
[----:B--2---:R-:W-:-:S04]  /*5450*/  @P0 SHF.R.U32.HI R3, RZ, R5, R0 ;  /* 0x00000005ff030219 */ /* 0x004fc80000011600 */
        /* <DEDUP_REMOVED lines=17> */
[----:B------:R1:W2:Y:S04]  /*5570*/  SHFL.IDX PT, R3, R6, RZ, 0x1c1f ;  /* 0x001c1fff06037589 */ /* 0x0002a800000e0000 */
[----:B------:R1:W3:Y:S04]  /*5580*/  SHFL.IDX PT, R0, R4, RZ, 0x1c1f ;  /* 0x001c1fff04007589 */ /* 0x0002e800000e0000 */
[----:B------:R1:W4:Y:S04]  /*5590*/  SHFL.IDX PT, R5, R8, RZ, 0x1c1f ;  /* 0x001c1fff08057589 */ /* 0x00032800000e0000 */
[----:B------:R1:W0:Y:S02]  /*55a0*/  SHFL.IDX PT, R14, R7, RZ, 0x1c1f ;  /* 0x001c1fff070e7589 */ /* 0x00022400000e0000 */
.L_x_5197:
        /* <DEDUP_REMOVED lines=16> */
[----:B------:R-:W-:Y:S01]  /*56b0*/  ULDC UR4, c[0x0][0x3f4] ;  /* 0x0000fd0000047ab9 */ /* 0x000fe20000000800 */
[----:B------:R-:W-:Y:S02]  /*56c0*/  CS2R R60, SRZ ;  /* 0x00000000003c7805 */ /* 0x000fe4000001ff00 */
[----:B------:R-:W-:Y:S02]  /*56d0*/  ISETP.GE.AND P3, PT, R74, UR4, PT ;  /* 0x000000044a007c0c */ /* 0x000fe4000bf66270 */
[----:B------:R-:W-:Y:S02]  /*56e0*/  CS2R R62, SRZ ;  /* 0x00000000003e7805 */ /* 0x000fe4000001ff00 */
[----:B------:R-:W-:Y:S02]  /*56f0*/  ISETP.GE.AND P2, PT, R205, UR4, PT ;  /* 0x00000004cd007c0c */ /* 0x000fe4000bf46270 */
[----:B------:R-:W-:Y:S02]  /*5700*/  ISETP.GE.AND P1, PT, R73, UR4, PT ;  /* 0x0000000449007c0c */ /* 0x000fe4000bf26270 */
[----:B------:R-:W-:-:S02]  /*5710*/  ISETP.GE.AND P0, PT, R204, UR4, PT ;  /* 0x00000004cc007c0c */ /* 0x000fc4000bf06270 */
[----:B------:R-:W-:-:S03]  /*5720*/  ISETP.GE.AND P4, PT, R198, UR4, PT ;  /* 0x00000004c6007c0c */ /* 0x000fc6000bf86270 */
[C---:B------:R-:W-:Y:S01]  /*5730*/  @!P3 IMAD.SHL.U32 R25, R74.reuse, 0x2, RZ ;  /* 0x000000024a19b824 */ /* 0x040fe200078e00ff */
[----:B------:R-:W-:-:S03]  /*5740*/  @!P3 SHF.L.U64.HI R12, R74, 0x1, R71 ;  /* 0x000000014a0cb819 */ /* 0x000fc60000010247 */
[C---:B------:R-:W-:Y:S01]  /*5750*/  @!P2 IMAD.SHL.U32 R33, R205.reuse, 0x2, RZ ;  /* 0x00000002cd21a824 */ /* 0x040fe200078e00ff */
[----:B------:R-:W-:Y:S01]  /*5760*/  @!P2 SHF.L.U64.HI R10, R205, 0x1, R64 ;  /* 0x00000001cd0aa819 */ /* 0x000fe20000010240 */
[----:B------:R-:W-:Y:S01]  /*5770*/  @!P1 IMAD.SHL.U32 R41, R73, 0x2, RZ ;  /* 0x0000000249299824 */ /* 0x000fe200078e00ff */
[-C--:B---3--:R-:W-:Y:S01]  /*5780*/  @!P3 IADD3 R20, P6, R0, R25.reuse, RZ ;  /* 0x000000190014b210 */ /* 0x088fe20007fde0ff */
[----:B------:R-:W-:Y:S01]  /*5790*/  @!P0 IMAD.SHL.U32 R51, R204, 0x2, RZ ;  /* 0x00000002cc338824 */ /* 0x000fe200078e00ff */
[----:B0-----:R-:W-:Y:S01]  /*57a0*/  @!P3 IADD3 R24, P5, R14, R25, RZ ;  /* 0x000000190e18b210 */ /* 0x001fe20007fbe0ff */
[----:B--2---:R-:W-:Y:S01]  /*57b0*/  @!P4 IMAD.MOV.U32 R11, RZ, RZ, R3 ;  /* 0x000000ffff0bc224 */ /* 0x004fe200078e0003 */
[----:B------:R-:W-:Y:S01]  /*57c0*/  @!P0 SHF.L.U64.HI R30, R204, 0x1, R67 ;  /* 0x00000001cc1e8819 */ /* 0x000fe20000010243 */
[--C-:B------:R-:W-:Y:S01]  /*57d0*/  @!P3 IMAD.X R21, R3, 0x1, R12.reuse, P6 ;  /* 0x000000010315b824 */ /* 0x100fe200030e060c */
[-C--:B------:R-:W-:Y:S01]  /*57e0*/  @!P2 IADD3 R26, P6, R0, R33.reuse, RZ ;  /* 0x00000021001aa210 */ /* 0x080fe20007fde0ff */
[----:B----4-:R-:W-:Y:S01]  /*57f0*/  @!P3 IMAD.X R25, R5, 0x1, R12, P5 ;  /* 0x000000010519b824 */ /* 0x010fe200028e060c */
[----:B------:R-:W-:Y:S01]  /*5800*/  @!P2 IADD3 R32, P5, R14, R33, RZ ;  /* 0x000000210e20a210 */ /* 0x000fe20007fbe0ff */
[----:B------:R-:W-:Y:S01]  /*5810*/  @!P4 IMAD.MOV.U32 R15, RZ, RZ, R5 ;  /* 0x000000ffff0fc224 */ /* 0x000fe200078e0005 */
[----:B------:R-:W-:Y:S01]  /*5820*/  @!P1 SHF.L.U64.HI R12, R73, 0x1, R66 ;  /* 0x00000001490c9819 */ /* 0x000fe20000010242 */
[--C-:B------:R-:W-:Y:S01]  /*5830*/  @!P2 IMAD.X R27, R3, 0x1, R10.reuse, P6 ;  /* 0x00000001031ba824 */ /* 0x100fe200030e060a */
[----:B------:R-:W-:Y:S01]  /*5840*/  @!P1 IADD3 R34, P6, R0, R41, RZ ;  /* 0x0000002900229210 */ /* 0x000fe20007fde0ff */
[----:B------:R-:W-:Y:S01]  /*5850*/  @!P2 IMAD.X R33, R5, 0x1, R10, P5 ;  /* 0x000000010521a824 */ /* 0x000fe200028e060a */
[----:B------:R-:W-:Y:S01]  /*5860*/  ISETP.GE.AND P5, PT, R206, UR4, PT ;  /* 0x00000004ce007c0c */ /* 0x000fe2000bfa6270 */
[----:B------:R-:W-:-:S02]  /*5870*/  @!P4 IMAD.MOV.U32 R10, RZ, RZ, R0 ;  /* 0x000000ffff0ac224 */ /* 0x000fc400078e0000 */
[----:B------:R-:W-:Y:S01]  /*5880*/  @!P1 IMAD.X R35, R3, 0x1, R12, P6 ;  /* 0x0000000103239824 */ /* 0x000fe200030e060c */
[----:B------:R-:W-:Y:S01]  /*5890*/  @!P1 IADD3 R40, P6, R14, R41, RZ ;  /* 0x000000290e289210 */ /* 0x000fe20007fde0ff */
[----:B------:R-:W-:-:S04]  /*58a0*/  @!P4 IMAD.WIDE R10, R198, 0x2, R10 ;  /* 0x00000002c60ac825 */ /* 0x000fc800078e020a */
[----:B------:R-:W-:Y:S01]  /*58b0*/  @!P1 IMAD.X R41, R5, 0x1, R12, P6 ;  /* 0x0000000105299824 */ /* 0x000fe200030e060c */
[-C--:B------:R-:W-:Y:S01]  /*58c0*/  @!P0 IADD3 R42, P6, R0, R51.reuse, RZ ;  /* 0x00000033002a8210 */ /* 0x080fe20007fde0ff */
[----:B------:R-:W-:Y:S01]  /*58d0*/  @!P4 IMAD.WIDE R12, R198, 0x2, R14 ;  /* 0x00000002c60cc825 */ /* 0x000fe200078e020e */
[----:B------:R0:W5:Y:S03]  /*58e0*/  @!P4 LD.E.64 R60, desc[UR38][R10.64] ;  /* 0x000000260a3cc980 */ /* 0x000166000c101b00 */
[----:B------:R-:W-:Y:S01]  /*58f0*/  @!P0 IMAD.X R43, R3, 0x1, R30, P6 ;  /* 0x00000001032b8824 */ /* 0x000fe200030e061e */
[----:B------:R-:W-:Y:S01]  /*5900*/  @!P0 IADD3 R50, P6, R14, R51, RZ ;  /* 0x000000330e328210 */ /* 0x000fe20007fde0ff */
[C---:B------:R-:W-:Y:S01]  /*5910*/  @!P5 IMAD.SHL.U32 R15, R206.reuse, 0x2, RZ ;  /* 0x00000002ce0fd824 */ /* 0x040fe200078e00ff */
[----:B------:R0:W5:Y:S01]  /*5920*/  @!P4 LD.E.64 R62, desc[UR38][R12.64] ;  /* 0x000000260c3ec980 */ /* 0x000162000c101b00 */
[----:B------:R-:W-:-:S02]  /*5930*/  @!P5 SHF.L.U64.HI R28, R206, 0x1, R65 ;  /* 0x00000001ce1cd819 */ /* 0x000fc40000010241 */
[----:B------:R-:W-:Y:S01]  /*5940*/  CS2R R56, SRZ ;  /* 0x0000000000387805 */ /* 0x000fe2000001ff00 */
[----:B------:R-:W-:Y:S01]  /*5950*/  @!P0 IMAD.X R51, R5, 0x1, R30, P6 ;  /* 0x0000000105338824 */ /* 0x000fe200030e061e */
[-C--:B------:R-:W-:Y:S02]  /*5960*/  @!P5 IADD3 R68, P4, R0, R15.reuse, RZ ;  /* 0x0000000f0044d210 */ /* 0x080fe40007f9e0ff */
[----:B------:R-:W-:Y:S02]  /*5970*/  CS2R R58, SRZ ;  /* 0x00000000003a7805 */ /* 0x000fe4000001ff00 */
[----:B------:R-:W-:Y:S02]  /*5980*/  @!P5 IADD3 R14, P6, R14, R15, RZ ;  /* 0x0000000f0e0ed210 */ /* 0x000fe40007fde0ff */
[----:B------:R-:W-:Y:S02]  /*5990*/  CS2R R52, SRZ ;  /* 0x0000000000347805 */ /* 0x000fe4000001ff00 */
[----:B------:R-:W-:Y:S01]  /*59a0*/  CS2R R54, SRZ ;  /* 0x0000000000367805 */ /* 0x000fe2000001ff00 */
[--C-:B------:R-:W-:Y:S01]  /*59b0*/  @!P5 IMAD.X R69, R3, 0x1, R28.reuse, P4 ;  /* 0x000000010345d824 */ /* 0x100fe200020e061c */
[----:B------:R-:W-:Y:S01]  /*59c0*/  CS2R R46, SRZ ;  /* 0x00000000002e7805 */ /* 0x000fe2000001ff00 */
[----:B------:R-:W-:Y:S01]  /*59d0*/  @!P5 IMAD.X R15, R5, 0x1, R28, P6 ;  /* 0x00000001050fd824 */ /* 0x000fe200030e061c */
[----:B------:R-:W-:-:S02]  /*59e0*/  CS2R R44, SRZ ;  /* 0x00000000002c7805 */ /* 0x000fc4000001ff00 */
[----:B------:R-:W-:Y:S02]  /*59f0*/  CS2R R38, SRZ ;  /* 0x0000000000267805 */ /* 0x000fe4000001ff00 */
[----:B------:R-:W-:Y:S02]  /*5a00*/  CS2R R36, SRZ ;  /* 0x0000000000247805 */ /* 0x000fe4000001ff00 */
        /* <DEDUP_REMOVED lines=12> */
.L_x_4901:
[----:B------:R-:W-:Y:S05]  /*5ad0*/  BSYNC B1 ;  /* 0x0000000000017941 */ /* 0x000fea0003800000 */
.L_x_4900:
[----:B---3-5:R-:W-:Y:S01]  /*5ae0*/  IMAD.MOV.U32 R0, RZ, RZ, R30 ;  /* 0x000000ffff007224 */ /* 0x028fe200078e001e */
[----:B------:R-:W-:Y:S01]  /*5af0*/  UMOV UR4, 0xffffffff ;  /* 0xffffffff00047882 */ /* 0x000fe20000000000 */
[----:B--2---:R-:W-:Y:S01]  /*5b00*/  IMAD.MOV.U32 R3, RZ, RZ, R31 ;  /* 0x000000ffff037224 */ /* 0x004fe200078e001f */
[----:B0-----:R-:W-:Y:S01]  /*5b10*/  CS2R R20, SRZ ;  /* 0x0000000000147805 */ /* 0x001fe2000001ff00 */
[----:B----4-:R-:W-:Y:S01]  /*5b20*/  IMAD.MOV.U32 R5, RZ, RZ, R38 ;  /* 0x000000ffff057224 */ /* 0x010fe200078e0026 */
        /* <DEDUP_REMOVED lines=48> */
[----:B------:R0:W4:Y:S04]  /*5e30*/  SHFL.IDX PT, R5, R8, 0x1, 0x1c1f ;  /* 0x003c1f0008057f89 */ /* 0x00012800000e0000 */
[----:B------:R0:W0:Y:S02]  /*5e40*/  SHFL.IDX PT, R14, R7, 0x1, 0x1c1f ;  /* 0x003c1f00070e7f89 */ /* 0x00002400000e0000 */
.L_x_5203:
[----:B------:R-:W-:Y:S01]  /*5e50*/  VIADD R48, R48, 0x40 ;  /* 0x0000004030307836 */ /* 0x000fe20000000000 */
[----:B01----:R-:W-:Y:S01]  /*5e60*/  LOP3.LUT R7, R212, 0x18, R18, 0xf8, !PT ;  /* 0x00000018d4077812 */ /* 0x003fe200078ef812 */
[----:B------:R-:W-:Y:S01]  /*5e70*/  BSSY B1, `(.L_x_4903) ;  /* 0x0000055000017945 */ /* 0x000fe20003800000 */
[----:B------:R-:W-:Y:S01]  /*5e80*/  LOP3.LUT P0, RZ, R227, 0x4, RZ, 0xc0, !PT ;  /* 0x00000004e3ff7812 */ /* 0x000fe2000780c0ff */
[----:B------:R-:W-:Y:S01]  /*5e90*/  IMAD.U32 R98, RZ, RZ, UR60 ;  /* 0x0000003cff627e24 */ /* 0x000fe2000f8e00ff */
[----:B------:R-:W-:Y:S02]  /*5ea0*/  ISETP.GE.AND P1, PT, R48, R91, PT ;  /* 0x0000005b3000720c */ /* 0x000fe40003f26270 */
[----:B------:R-:W-:Y:S02]  /*5eb0*/  CS2R R12, SRZ ;  /* 0x00000000000c7805 */ /* 0x000fe4000001ff00 */
[----:B------:R-:W-:Y:S02]  /*5ec0*/  LOP3.LUT R4, R7, R214, RZ, 0x3c, !PT ;  /* 0x000000d607047212 */ /* 0x000fe400078e3cff */
[----:B------:R-:W-:-:S02]  /*5ed0*/  CS2R R26, SRZ ;  /* 0x00000000001a7805 */ /* 0x000fc4000001ff00 */
[----:B------:R-:W-:Y:S02]  /*5ee0*/  CS2R R32, SRZ ;  /* 0x0000000000207805 */ /* 0x000fe4000001ff00 */
[----:B------:R-:W-:Y:S02]  /*5ef0*/  CS2R R42, SRZ ;  /* 0x00000000002a7805 */ /* 0x000fe4000001ff00 */
[----:B------:R-:W-:Y:S01]  /*5f00*/  CS2R R50, SRZ ;  /* 0x0000000000327805 */ /* 0x000fe2000001ff00 */
[----:B------:R-:W-:Y:S01]  /*5f10*/  IMAD R4, R213, 0x200, R4 ;  /* 0x00000200d5047824 */ /* 0x000fe200078e0204 */
[----:B------:R-:W-:Y:S02]  /*5f20*/  CS2R R8, SRZ ;  /* 0x0000000000087805 */ /* 0x000fe4000001ff00 */
[----:B------:R-:W-:Y:S02]  /*5f30*/  CS2R R10, SRZ ;  /* 0x00000000000a7805 */ /* 0x000fe4000001ff00 */
[----:B------:R-:W-:-:S02]  /*5f40*/  CS2R R24, SRZ ;  /* 0x0000000000187805 */ /* 0x000fc4000001ff00 */
[----:B------:R-:W-:Y:S02]  /*5f50*/  CS2R R34, SRZ ;  /* 0x0000000000227805 */ /* 0x000fe4000001ff00 */
[----:B------:R-:W-:Y:S02]  /*5f60*/  CS2R R40, SRZ ;  /* 0x0000000000287805 */ /* 0x000fe4000001ff00 */
[----:B------:R-:W-:Y:S02]  /*5f70*/  LEA R15, R4, UR41, 0x1 ;  /* 0x00000029040f7c11 */ /* 0x000fe4000f8e08ff */
        /* <DEDUP_REMOVED lines=13> */
[C---:B------:R-:W-:Y:S01]  /*6050*/  @!P2 IMAD.SHL.U32 R69, R73.reuse, 0x2, RZ ;  /* 0x000000024945a824 */ /* 0x040fe200078e00ff */
[-C--:B---3--:R-:W-:Y:S01]  /*6060*/  @!P4 IADD3 R10, P5, R0, R9.reuse, RZ ;  /* 0x00000009000ac210 */ /* 0x088fe20007fbe0ff */
[----:B------:R-:W-:Y:S01]  /*6070*/  @!P1 IMAD.SHL.U32 R7, R204, 0x2, RZ ;  /* 0x00000002cc079824 */ /* 0x000fe200078e00ff */
[----:B------:R-:W-:Y:S02]  /*6080*/  @!P4 IADD3 R8, P6, R14, R9, RZ ;  /* 0x000000090e08c210 */ /* 0x000fe40007fde0ff */
[----:B------:R-:W-:Y:S01]  /*6090*/  @!P2 SHF.L.U64.HI R12, R73, 0x1, R66 ;  /* 0x00000001490ca819 */ /* 0x000fe20000010242 */
[--C-:B--2---:R-:W-:Y:S01]  /*60a0*/  @!P4 IMAD.X R11, R3, 0x1, R4.reuse, P5 ;  /* 0x00000001030bc824 */ /* 0x104fe200028e0604 */
[-C--:B------:R-:W-:Y:S01]  /*60b0*/  @!P3 IADD3 R78, P5, R0, R77.reuse, RZ ;  /* 0x0000004d004eb210 */ /* 0x080fe20007fbe0ff */
[----:B----4-:R-:W-:Y:S01]  /*60c0*/  @!P4 IMAD.X R9, R5, 0x1, R4, P6 ;  /* 0x000000010509c824 */ /* 0x010fe200030e0604 */
[----:B------:R-:W-:-:S02]  /*60d0*/  @!P3 IADD3 R76, P6, R14, R77, RZ ;  /* 0x0000004d0e4cb210 */ /* 0x000fc40007fde0ff */
[----:B------:R-:W-:Y:S01]  /*60e0*/  @!P1 SHF.L.U64.HI R20, R204, 0x1, R67 ;  /* 0x00000001cc149819 */ /* 0x000fe20000010243 */
[--C-:B------:R-:W-:Y:S01]  /*60f0*/  @!P3 IMAD.X R79, R3, 0x1, R6.reuse, P5 ;  /* 0x00000001034fb824 */ /* 0x100fe200028e0606 */
[-C--:B------:R-:W-:Y:S01]  /*6100*/  @!P2 IADD3 R70, P5, R0, R69.reuse, RZ ;  /* 0x000000450046a210 */ /* 0x080fe20007fbe0ff */
[----:B------:R-:W-:Y:S01]  /*6110*/  @!P3 IMAD.X R77, R5, 0x1, R6, P6 ;  /* 0x00000001054db824 */ /* 0x000fe200030e0606 */
[----:B------:R-:W-:-:S03]  /*6120*/  @!P2 IADD3 R68, P6, R14, R69, RZ ;  /* 0x000000450e44a210 */ /* 0x000fc60007fde0ff */
[--C-:B------:R-:W-:Y:S01]  /*6130*/  @!P2 IMAD.X R71, R3, 0x1, R12.reuse, P5 ;  /* 0x000000010347a824 */ /* 0x100fe200028e060c */
[----:B------:R-:W-:Y:S01]  /*6140*/  @!P1 IADD3 R66, P5, R0, R7, RZ ;  /* 0x0000000700429210 */ /* 0x000fe20007fbe0ff */
[----:B------:R-:W-:Y:S01]  /*6150*/  @!P2 IMAD.X R69, R5, 0x1, R12, P6 ;  /* 0x000000010545a824 */ /* 0x000fe200030e060c */
[----:B------:R-:W-:-:S03]  /*6160*/  ISETP.GE.AND P6, PT, R198, UR4, PT ;  /* 0x00000004c6007c0c */ /* 0x000fc6000bfc6270 */
[----:B------:R-:W-:Y:S01]  /*6170*/  @!P1 IMAD.X R67, R3, 0x1, R20, P5 ;  /* 0x0000000103439824 */ /* 0x000fe200028e0614 */
[----:B------:R-:W-:-:S05]  /*6180*/  @!P1 IADD3 R6, P5, R14, R7, RZ ;  /* 0x000000070e069210 */ /* 0x000fca0007fbe0ff */
[----:B------:R-:W-:Y:S01]  /*6190*/  @!P1 IMAD.X R7, R5, 0x1, R20, P5 ;  /* 0x0000000105079824 */ /* 0x000fe200028e0614 */
[----:B------:R-:W-:-:S03]  /*61a0*/  ISETP.GE.AND P5, PT, R206, UR4, PT ;  /* 0x00000004ce007c0c */ /* 0x000fc6000bfa6270 */
[----:B------:R-:W-:Y:S02]  /*61b0*/  @!P6 IMAD.MOV.U32 R12, RZ, RZ, R0 ;  /* 0x000000ffff0ce224 */ /* 0x000fe400078e0000 */
[----:B------:R-:W-:Y:S02]  /*61c0*/  @!P6 IMAD.MOV.U32 R13, RZ, RZ, R3 ;  /* 0x000000ffff0de224 */ /* 0x000fe400078e0003 */
[----:B------:R-:W-:Y:S02]  /*61d0*/  @!P6 IMAD.MOV.U32 R4, RZ, RZ, R14 ;  /* 0x000000ffff04e224 */ /* 0x000fe400078e000e */
[----:B------:R-:W-:-:S04]  /*61e0*/  @!P6 IMAD.WIDE R12, R198, 0x2, R12 ;  /* 0x00000002c60ce825 */ /* 0x000fc800078e020c */
[----:B------:R-:W-:Y:S01]  /*61f0*/  @!P6 IMAD.WIDE R20, R198, 0x2, R4 ;  /* 0x00000002c614e825 */ /* 0x000fe200078e0204 */
[----:B------:R0:W5:Y:S03]  /*6200*/  @!P6 LD.E.64 R50, desc[UR38][R12.64] ;  /* 0x000000260c32e980 */ /* 0x000166000c101b00 */
[C---:B------:R-:W-:Y:S01]  /*6210*/  @!P5 IMAD.SHL.U32 R25, R206.reuse, 0x2, RZ ;  /* 0x00000002ce19d824 */ /* 0x040fe200078e00ff */
[----:B------:R1:W5:Y:S01]  /*6220*/  @!P6 LD.E.64 R48, desc[UR38][R20.64] ;  /* 0x000000261430e980 */ /* 0x000362000c101b00 */
[----:B------:R-:W-:-:S03]  /*6230*/  @!P5 SHF.L.U64.HI R24, R206, 0x1, R65 ;  /* 0x00000001ce18d819 */ /* 0x000fc60000010241 */
[-C--:B------:R-:W-:Y:S02]  /*6240*/  @!P5 IADD3 R64, P6, R0, R25.reuse, RZ ;  /* 0x000000190040d210 */ /* 0x080fe40007fde0ff */
[----:B------:R-:W-:Y:S02]  /*6250*/  CS2R R42, SRZ ;  /* 0x00000000002a7805 */ /* 0x000fe4000001ff00 */
[----:B------:R-:W-:Y:S01]  /*6260*/  CS2R R40, SRZ ;  /* 0x0000000000287805 */ /* 0x000fe2000001ff00 */
[----:B------:R-:W-:Y:S01]  /*6270*/  @!P5 IMAD.X R65, R3, 0x1, R24, P6 ;  /* 0x000000010341d824 */ /* 0x000fe200030e0618 */
[----:B------:R-:W-:Y:S02]  /*6280*/  @!P5 IADD3 R4, P6, R14, R25, RZ ;  /* 0x000000190e04d210 */ /* 0x000fe40007fde0ff */
[----:B------:R2:W5:Y:S01]  /*6290*/  @!P4 LD.E.64 R42, desc[UR38][R10.64] ;  /* 0x000000260a2ac980 */ /* 0x000562000c101b00 */
[----:B------:R-:W-:Y:S02]  /*62a0*/  CS2R R32, SRZ ;  /* 0x0000000000207805 */ /* 0x000fe4000001ff00 */
[----:B------:R-:W-:-:S02]  /*62b0*/  CS2R R34, SRZ ;  /* 0x0000000000227805 */ /* 0x000fc4000001ff00 */
[----:B------:R-:W-:Y:S01]  /*62c0*/  CS2R R26, SRZ ;  /* 0x00000000001a7805 */ /* 0x000fe2000001ff00 */
[----:B------:R-:W-:Y:S01]  /*62d0*/  @!P5 IMAD.X R5, R5, 0x1, R24, P6 ;  /* 0x000000010505d824 */ /* 0x000fe200030e0618 */
[----:B------:R3:W5:Y:S01]  /*62e0*/  @!P4 LD.E.64 R40, desc[UR38][R8.64] ;  /* 0x000000260828c980 */ /* 0x000762000c101b00 */
[----:B------:R-:W-:Y:S02]  /*62f0*/  CS2R R24, SRZ ;  /* 0x0000000000187805 */ /* 0x000fe4000001ff00 */
[----:B0-----:R-:W-:Y:S02]  /*6300*/  CS2R R12, SRZ ;  /* 0x00000000000c7805 */ /* 0x001fe4000001ff00 */
[----:B-1----:R-:W-:Y:S01]  /*6310*/  CS2R R20, SRZ ;  /* 0x0000000000147805 */ /* 0x002fe2000001ff00 */
[----:B------:R0:W5:Y:S01]  /*6320*/  @!P3 LD.E.64 R32, desc[UR38][R78.64] ;  /* 0x000000264e20b980 */ /* 0x000162000c101b00 */
[----:B--2---:R-:W-:-:S03]  /*6330*/  CS2R R10, SRZ ;  /* 0x00000000000a7805 */ /* 0x004fc6000001ff00 */
[----:B------:R0:W5:Y:S01]  /*6340*/  @!P3 LD.E.64 R34, desc[UR38][R76.64] ;  /* 0x000000264c22b980 */ /* 0x000162000c101b00 */
[----:B---3--:R-:W-:-:S03]  /*6350*/  CS2R R8, SRZ ;  /* 0x0000000000087805 */ /* 0x008fc6000001ff00 */
[----:B------:R0:W5:Y:S04]  /*6360*/  @!P2 LD.E.64 R26, desc[UR38][R70.64] ;  /* 0x00000026461aa980 */ /* 0x000168000c101b00 */
[----:B------:R0:W5:Y:S04]  /*6370*/  @!P2 LD.E.64 R24, desc[UR38][R68.64] ;  /* 0x000000264418a980 */ /* 0x000168000c101b00 */
[----:B------:R0:W5:Y:S04]  /*6380*/  @!P1 LD.E.64 R12, desc[UR38][R66.64] ;  /* 0x00000026420c9980 */ /* 0x000168000c101b00 */
[----:B------:R0:W5:Y:S04]  /*6390*/  @!P1 LD.E.64 R10, desc[UR38][R6.64] ;  /* 0x00000026060a9980 */ /* 0x000168000c101b00 */
[----:B------:R0:W5:Y:S04]  /*63a0*/  @!P5 LD.E.64 R20, desc[UR38][R64.64] ;  /* 0x000000264014d980 */ /* 0x000168000c101b00 */
[----:B------:R0:W5:Y:S02]  /*63b0*/  @!P5 LD.E.64 R8, desc[UR38][R4.64] ;  /* 0x000000260408d980 */ /* 0x000164000c101b00 */
.L_x_4904:
[----:B------:R-:W-:Y:S05]  /*63c0*/  BSYNC B1 ;  /* 0x0000000000017941 */ /* 0x000fea0003800000 */
.L_x_4903:
[----:B------:R-:W-:Y:S01]  /*63d0*/  R2UR UR5, R216 ;  /* 0x00000000d80572ca */ /* 0x000fe200000e0000 */
[----:B0----5:R-:W-:Y:S01]  /*63e0*/  IMAD.MOV.U32 R4, RZ, RZ, R21 ;  /* 0x000000ffff047224 */ /* 0x021fe200078e0015 */
[----:B------:R-:W-:Y:S01]  /*63f0*/  VIADDMNMX R98, R91, -R98, 0x80, PT ;  /* 0x000000805b627446 */ /* 0x000fe20003800962 */
[C---:B------:R-:W-:Y:S02]  /*6400*/  VIADD R6, R15.reuse, 0x12400 ;  /* 0x000124000f067836 */ /* 0x040fe40000000000 */
[----:B---3--:R-:W-:Y:S01]  /*6410*/  VIADD R0, R15, 0x12440 ;  /* 0x000124400f007836 */ /* 0x008fe20000000000 */
[----:B------:R-:W-:Y:S01]  /*6420*/  PRMT R64, R4, 0x7610, R64 ;  /* 0x0000761004407816 */ /* 0x000fe20000000040 */
[----:B------:R-:W-:Y:S01]  /*6430*/  @P0 VIADD R0, R6, 0xffffffc0 ;  /* 0xffffffc006000836 */ /* 0x000fe20000000000 */
[----:B------:R-:W-:Y:S01]  /*6440*/  ISETP.GE.AND P1, PT, R203, R98, PT ;  /* 0x00000062cb00720c */ /* 0x000fe20003f26270 */
[----:B--2---:R-:W-:Y:S02]  /*6450*/  IMAD.MOV.U32 R3, RZ, RZ, R20 ;  /* 0x000000ffff037224 */ /* 0x004fe400078e0014 */
[----:B----4-:R-:W-:-:S02]  /*6460*/  IMAD.MOV.U32 R5, RZ, RZ, R12 ;  /* 0x000000ffff057224 */ /* 0x010fc400078e000c */
[----:B------:R-:W-:Y:S01]  /*6470*/  ULEA.HI UR4, UR5, UR5, URZ, 0x1 ;  /* 0x0000000505047291 */ /* 0x000fe2000f8f083f */
[----:B------:R-:W-:Y:S01]  /*6480*/  PRMT R65, R3, 0x7610, R65 ;  /* 0x0000761003417816 */ /* 0x000fe20000000041 */
[----:B------:R-:W-:Y:S01]  /*6490*/  IMAD.MOV.U32 R3, RZ, RZ, R13 ;  /* 0x000000ffff037224 */ /* 0x000fe200078e000d */
[----:B------:R-:W-:Y:S01]  /*64a0*/  PRMT R66, R5, 0x7610, R66 ;  /* 0x0000761005427816 */ /* 0x000fe20000000042 */
[----:B------:R-:W-:Y:S01]  /*64b0*/  ULOP3.LUT UR4, UR4, 0xfffffffe, URZ, 0xc0, !UPT ;  /* 0xfffffffe04047892 */ /* 0x000fe2000f8ec03f */
[----:B------:R-:W-:Y:S02]  /*64c0*/  IMAD.MOV.U32 R6, RZ, RZ, R27 ;  /* 0x000000ffff067224 */ /* 0x000fe400078e001b */
[----:B------:R-:W-:Y:S01]  /*64d0*/  IMAD.MOV.U32 R5, RZ, RZ, R26 ;  /* 0x000000ffff057224 */ /* 0x000fe200078e001a */
[----:B------:R-:W-:Y:S01]  /*64e0*/  UIADD3 UR4, UR5, -UR4, URZ ;  /* 0x8000000405047290 */ /* 0x000fe2000fffe03f */
[----:B------:R-:W-:Y:S01]  /*64f0*/  PRMT R67, R3, 0x7610, R67 ;  /* 0x0000761003437816 */ /* 0x000fe20000000043 */
[----:B------:R-:W-:Y:S01]  /*6500*/  IMAD.MOV.U32 R3, RZ, RZ, R32 ;  /* 0x000000ffff037224 */ /* 0x000fe200078e0020 */
[----:B------:R-:W-:Y:S01]  /*6510*/  PRMT R71, R6, 0x7610, R71 ;  /* 0x0000761006477816 */ /* 0x000fe20000000047 */
[----:B------:R-:W-:Y:S01]  /*6520*/  IMAD.MOV.U32 R6, RZ, RZ, R42 ;  /* 0x000000ffff067224 */ /* 0x000fe200078e002a */
[----:B------:R-:W-:Y:S01]  /*6530*/  PRMT R70, R5, 0x7610, R70 ;  /* 0x0000761005467816 */ /* 0x000fe20000000046 */
[----:B------:R-:W-:Y:S01]  /*6540*/  IMAD.U32 R4, RZ, RZ, UR4 ;  /* 0x00000004ff047e24 */ /* 0x000fe2000f8e00ff */
[----:B------:R-:W-:Y:S01]  /*6550*/  PRMT R78, R3, 0x7610, R78 ;  /* 0x00007610034e7816 */ /* 0x000fe2000000004e */
[----:B------:R-:W-:Y:S01]  /*6560*/  IMAD.MOV.U32 R7, RZ, RZ, R43 ;  /* 0x000000ffff077224 */ /* 0x000fe200078e002b */
[----:B------:R-:W-:Y:S01]  /*6570*/  PRMT R97, R6, 0x7610, R97 ;  /* 0x0000761006617816 */ /* 0x000fe20000000061 */
[----:B------:R-:W-:Y:S01]  /*6580*/  IMAD.MOV.U32 R5, RZ, RZ, R33 ;  /* 0x000000ffff057224 */ /* 0x000fe200078e0021 */
[----:B------:R-:W-:Y:S01]  /*6590*/  SHF.L.U32 R4, R4, 0x1f, RZ ;  /* 0x0000001f04047819 */ /* 0x000fe200000006ff */
[----:B------:R-:W-:Y:S01]  /*65a0*/  IMAD.MOV.U32 R3, RZ, RZ, R50 ;  /* 0x000000ffff037224 */ /* 0x000fe200078e0032 */
[----:B------:R-:W-:Y:S01]  /*65b0*/  PRMT R99, R7, 0x7610, R99 ;  /* 0x0000761007637816 */ /* 0x000fe20000000063 */
[----:B------:R-:W-:Y:S01]  /*65c0*/  IMAD.MOV.U32 R6, RZ, RZ, R8 ;  /* 0x000000ffff067224 */ /* 0x000fe200078e0008 */
[----:B------:R-:W0:Y:S01]  /*65d0*/  SYNCS.PHASECHK.TRANS64.TRYWAIT P0, [UR41+0x30800], R4 ;  /* 0x03080004ff0075a7 */ /* 0x000e220008000169 */
        /* <DEDUP_REMOVED lines=21> */
[----:B------:R-:W-:-:S02]  /*6730*/  IMAD.MOV.U32 R6, RZ, RZ, R48 ;  /* 0x000000ffff067224 */ /* 0x000fc400078e0030 */
[----:B------:R-:W-:Y:S01]  /*6740*/  IMAD.MOV.U32 R7, RZ, RZ, R49 ;  /* 0x000000ffff077224 */ /* 0x000fe200078e0031 */
[----:B0-----:R-:W-:Y:S06]  /*6750*/  @!P0 BRA `(.L_x_4905) ;  /* 0x000001dc00588947 */ /* 0x001fec0003800000 */
.L_x_5204:
[----:B------:R-:W-:Y:S01]  /*6760*/  BSSY B1, `(.L_x_4906) ;  /* 0x000012f000017945 */ /* 0x000fe20003800000 */
        /* <DEDUP_REMOVED lines=33> */
[C---:B------:R-:W-:Y:S01]  /*6980*/  FFMA.FTZ R117, R60.reuse, R112, -R117 ;  /* 0x000000703c757223 */ /* 0x040fe20000010875 */
        /* <DEDUP_REMOVED lines=24> */
.L_x_4909:
[----:B------:R-:W-:Y:S05]  /*6b10*/  BSYNC B2 ;  /* 0x0000000000027941 */ /* 0x000fea0003800000 */
.L_x_4908:
[----:B------:R-:W-:Y:S04]  /*6b20*/  BSSY B2, `(.L_x_4910) ;  /* 0x0000030000027945 */ /* 0x000fe80003800000 */
[----:B------:R-:W-:Y:S05]  /*6b30*/  @P1 BRA `(.L_x_4911) ;  /* 0x0000000000b81947 */ /* 0x000fea0003800000 */
[----:B0-----:R-:W0:Y:S01]  /*6b40*/  LDS.128 R4, [R0] ;  /* 0x0000000000047984 */ /* 0x001e220000000c00 */
        /* <DEDUP_REMOVED lines=45> */
.L_x_4911:
[----:B------:R-:W-:Y:S05]  /*6e20*/  BSYNC B2 ;  /* 0x0000000000027941 */ /* 0x000fea0003800000 */
.L_x_4910:
[----:B------:R-:W-:Y:S04]  /*6e30*/  BSSY B2, `(.L_x_4912) ;  /* 0x0000030000027945 */ /* 0x000fe80003800000 */
[----:B------:R-:W-:Y:S05]  /*6e40*/  @P2 BRA `(.L_x_4913) ;  /* 0x0000000000b82947 */ /* 0x000fea0003800000 */
[----:B01----:R-:W0:Y:S01]  /*6e50*/  LDS.128 R4, [R15+0x16400] ;  /* 0x016400000f047984 */ /* 0x003e220000000c00 */
        /* <DEDUP_REMOVED lines=45> */
.L_x_4913:
[----:B------:R-:W-:Y:S05]  /*7130*/  BSYNC B2 ;  /* 0x0000000000027941 */ /* 0x000fea0003800000 */
.L_x_4912:
[----:B------:R-:W-:Y:S04]  /*7140*/  BSSY B2, `(.L_x_4914) ;  /* 0x0000030000027945 */ /* 0x000fe80003800000 */
[----:B------:R-:W-:Y:S05]  /*7150*/  @P3 BRA `(.L_x_4915) ;  /* 0x0000000000b83947 */ /* 0x000fea0003800000 */
[----:B012---:R-:W0:Y:S01]  /*7160*/  LDS.128 R4, [R0+0x4000] ;  /* 0x0040000000047984 */ /* 0x007e220000000c00 */
        /* <DEDUP_REMOVED lines=45> */
.L_x_4915:
[----:B------:R-:W-:Y:S05]  /*7440*/  BSYNC B2 ;  /* 0x0000000000027941 */ /* 0x000fea0003800000 */
.L_x_4914:
[----:B------:R-:W-:Y:S04]  /*7450*/  BSSY B2, `(.L_x_4916) ;  /* 0x0000030000027945 */ /* 0x000fe80003800000 */
[----:B------:R-:W-:Y:S05]  /*7460*/  @P4 BRA `(.L_x_4917) ;  /* 0x0000000000b84947 */ /* 0x000fea0003800000 */
[----:B0123--:R-:W0:Y:S01]  /*7470*/  LDS.128 R4, [R15+0x1a400] ;  /* 0x01a400000f047984 */ /* 0x00fe220000000c00 */
        /* <DEDUP_REMOVED lines=45> */
.L_x_4917:
[----:B------:R-:W-:Y:S05]  /*7750*/  BSYNC B2 ;  /* 0x0000000000027941 */ /* 0x000fea0003800000 */
.L_x_4916:
[----:B------:R-:W-:Y:S05]  /*7760*/  @P5 BRA `(.L_x_4907) ;  /* 0x0000000000b85947 */ /* 0x000fea0003800000 */
[----:B01234-:R-:W0:Y:S01]  /*7770*/  LDS.128 R4, [R0+0x8000] ;  /* 0x0080000000047984 */ /* 0x01fe220000000c00 */
        /* <DEDUP_REMOVED lines=45> */
.L_x_4907:
[----:B------:R-:W-:Y:S05]  /*7a50*/  BSYNC B1 ;  /* 0x0000000000017941 */ /* 0x000fea0003800000 */
.L_x_4906:
[----:B------:R-:W-:-:S13]  /*7a60*/  ISETP.GE.AND P0, PT, R225, R98, PT ;  /* 0x00000062e100720c */ /* 0x000fda0003f06270 */
[----:B------:R-:W-:Y:S05]  /*7a70*/  @P0 BRA `(.L_x_4918) ;  /* 0x0000004800c80947 */ /* 0x000fea0003800000 */
[----:B01234-:R-:W0:Y:S01]  /*7a80*/  LDC R5, c[0x0][0x3f4] ;  /* 0x0000fd00ff057b82 */ /* 0x01fe220000000800 */
        /* <DEDUP_REMOVED lines=54> */
.L_x_4920:
[----:B------:R-:W-:Y:S05]  /*7df0*/  BSYNC B1 ;  /* 0x0000000000017941 */ /* 0x000fea0003800000 */
.L_x_4919:
[----:B------:R-:W-:Y:S04]  /*7e00*/  BSSY B1, `(.L_x_4921) ;  /* 0x0000030000017945 */ /* 0x000fe80003800000 */
[----:B------:R-:W-:Y:S05]  /*7e10*/  @P1 BRA `(.L_x_4922) ;  /* 0x0000000000b81947 */ /* 0x000fea0003800000 */
[----:B0-----:R-:W0:Y:S01]  /*7e20*/  LDS.128 R4, [R0+0x2000] ;  /* 0x0020000000047984 */ /* 0x001e220000000c00 */
        /* <DEDUP_REMOVED lines=20> */
[C---:B------:R-:W-:Y:S01]  /*7f70*/  FFMA.FTZ R41, R28.reuse, R37, R40 ;  /* 0x000000251c297223 */ /* 0x040fe20000010028 */
[-C--:B------:R-:W-:Y:S01]  /*7f80*/  FMUL.FTZ R37, R31, R99.reuse ;  /* 0x000000631f257220 */ /* 0x080fe20000410000 */
        /* <DEDUP_REMOVED lines=23> */
.L_x_4922:
[----:B------:R-:W-:Y:S05]  /*8100*/  BSYNC B1 ;  /* 0x0000000000017941 */ /* 0x000fea0003800000 */
.L_x_4921:
        /* <DEDUP_REMOVED lines=48> */
.L_x_4924:
[----:B------:R-:W-:Y:S05]  /*8410*/  BSYNC B1 ;  /* 0x0000000000017941 */ /* 0x000fea0003800000 */
.L_x_4923:
[----:B------:R-:W-:Y:S04]  /*8420*/  BSSY B1, `(.L_x_4925) ;  /* 0x0000030000017945 */ /* 0x000fe80003800000 */
[----:B------:R-:W-:Y:S05]  /*8430*/  @P3 BRA `(.L_x_4926) ;  /* 0x0000000000b83947 */ /* 0x000fea0003800000 */
[----:B012---:R-:W0:Y:S01]  /*8440*/  LDS.128 R4, [R0+0x6000] ;  /* 0x0060000000047984 */ /* 0x007e220000000c00 */
        /* <DEDUP_REMOVED lines=45> */
.L_x_4926:
[----:B------:R-:W-:Y:S05]  /*8720*/  BSYNC B1 ;  /* 0x0000000000017941 */ /* 0x000fea0003800000 */
.L_x_4925:
[----:B------:R-:W-:Y:S04]  /*8730*/  BSSY B1, `(.L_x_4927) ;  /* 0x0000030000017945 */ /* 0x000fe80003800000 */
[----:B------:R-:W-:Y:S05]  /*8740*/  @P4 BRA `(.L_x_4928) ;  /* 0x0000000000b84947 */ /* 0x000fea0003800000 */
[----:B0123--:R-:W0:Y:S01]  /*8750*/  LDS.128 R4, [R15+0x1c400] ;  /* 0x01c400000f047984 */ /* 0x00fe220000000c00 */
        /* <DEDUP_REMOVED lines=45> */
.L_x_4928:
[----:B------:R-:W-:Y:S05]  /*8a30*/  BSYNC B1 ;  /* 0x0000000000017941 */ /* 0x000fea0003800000 */
.L_x_4927:
[----:B------:R-:W-:Y:S05]  /*8a40*/  @P5 BRA `(.L_x_4918) ;  /* 0x0000003800d45947 */ /* 0x000fea0003800000 */
[----:B01234-:R-:W0:Y:S01]  /*8a50*/  LDS.128 R4, [R0+0xa000] ;  /* 0x00a0000000047984 */ /* 0x01fe220000000c00 */
[----:B------:R-:W-:Y:S02]  /*8a60*/  SHF.R.U64 R10, R20, 0x10, R21 ;  /* 0x00000010140a7819 */ /* 0x000fe40000001215 */
[----:B------:R-:W-:Y:S02]  /*8a70*/  SHF.R.U32.HI R12, RZ, 0x10, R9 ;  /* 0x00000010ff0c7819 */ /* 0x000fe40000011609 */
[----:B------:R-:W-:Y:S02]  /*8a80*/  SHF.R.U32.HI R21, RZ, 0x10, R21 ;  /* 0x00000010ff157819 */ /* 0x000fe40000011615 */
[----:B------:R-:W-:Y:S02]  /*8a90*/  PRMT R12, R3, 0x5410, R12 ;  /* 0x00005410030c7816 */ /* 0x000fe4000000000c */
[----:B------:R-:W-:Y:S02]  /*8aa0*/  SHF.R.U64 R11, R8, 0x10, R9 ;  /* 0x00000010080b7819 */ /* 0x000fe40000001209 */
[----:B------:R-:W-:Y:S01]  /*8ab0*/  PRMT R64, R64, 0x5410, R21 ;  /* 0x0000541040407816 */ /* 0x000fe20000000015 */
[----:B------:R-:W-:Y:S01]  /*8ac0*/  IMAD.U32 R13, R12, 0x10000, RZ ;  /* 0x000100000c0d7824 */ /* 0x000fe200078e00ff */
[----:B------:R-:W-:-:S02]  /*8ad0*/  PRMT R14, R14, 0x5410, R11 ;  /* 0x000054100e0e7816 */ /* 0x000fc4000000000b */
[----:B------:R-:W-:Y:S01]  /*8ae0*/  PRMT R65, R65, 0x5410, R10 ;  /* 0x0000541041417816 */ /* 0x000fe2000000000a */
[----:B------:R-:W-:Y:S01]  /*8af0*/  IMAD.U32 R11, R64, 0x10000, RZ ;  /* 0x00010000400b7824 */ /* 0x000fe200078e00ff */
[----:B------:R-:W-:Y:S02]  /*8b00*/  LOP3.LUT R12, R12, 0xffff0000, RZ, 0xc0, !PT ;  /* 0xffff00000c0c7812 */ /* 0x000fe400078ec0ff */
[----:B------:R-:W-:Y:S02]  /*8b10*/  LOP3.LUT R64, R64, 0xffff0000, RZ, 0xc0, !PT ;  /* 0xffff000040407812 */ /* 0x000fe400078ec0ff */
[C---:B0-----:R-:W-:Y:S01]  /*8b20*/  LOP3.LUT R9, R6.reuse, 0xffff0000, RZ, 0xc0, !PT ;  /* 0xffff000006097812 */ /* 0x041fe200078ec0ff */
[C---:B------:R-:W-:Y:S01]  /*8b30*/  IMAD.U32 R10, R7.reuse, 0x10000, RZ ;  /* 0x00010000070a7824 */ /* 0x040fe200078e00ff */
[----:B------:R-:W-:Y:S01]  /*8b40*/  LOP3.LUT R7, R7, 0xffff0000, RZ, 0xc0, !PT ;  /* 0xffff000007077812 */ /* 0x000fe200078ec0ff */
[----:B------:R-:W-:Y:S02]  /*8b50*/  IMAD.U32 R8, R6, 0x10000, RZ ;  /* 0x0001000006087824 */ /* 0x000fe400078e00ff */
[C---:B------:R-:W-:Y:S01]  /*8b60*/  FMUL.FTZ R15, R9.reuse, R13 ;  /* 0x0000000d090f7220 */ /* 0x040fe20000410000 */
[----:B------:R-:W-:Y:S01]  /*8b70*/  FMUL.FTZ R20, R9, R11 ;  /* 0x0000000b09147220 */ /* 0x000fe20000410000 */
[----:B------:R-:W-:Y:S01]  /*8b80*/  FMUL.FTZ R9, R7, R12 ;  /* 0x0000000c07097220 */ /* 0x000fe20000410000 */
[----:B------:R-:W-:-:S02]  /*8b90*/  IMAD.U32 R3, R4, 0x10000, RZ ;  /* 0x0001000004037824 */ /* 0x000fc400078e00ff */
[C---:B------:R-:W-:Y:S01]  /*8ba0*/  FFMA.FTZ R15, R8.reuse, R11, -R15 ;  /* 0x0000000b080f7223 */ /* 0x040fe2000001080f */
[----:B------:R-:W-:Y:S01]  /*8bb0*/  FFMA.FTZ R20, R8, R13, R20 ;  /* 0x0000000d08147223 */ /* 0x000fe20000010014 */
[-C--:B------:R-:W-:Y:S01]  /*8bc0*/  FMUL.FTZ R11, R7, R64.reuse ;  /* 0x00000040070b7220 */ /* 0x080fe20000410000 */
[C---:B------:R-:W-:Y:S01]  /*8bd0*/  IMAD.U32 R6, R5.reuse, 0x10000, RZ ;  /* 0x0001000005067824 */ /* 0x040fe200078e00ff */
[----:B------:R-:W-:Y:S01]  /*8be0*/  LOP3.LUT R4, R4, 0xffff0000, RZ, 0xc0, !PT ;  /* 0xffff000004047812 */ /* 0x000fe200078ec0ff */
[C---:B------:R-:W-:Y:S01]  /*8bf0*/  IMAD.U32 R8, R14.reuse, 0x10000, RZ ;  /* 0x000100000e087824 */ /* 0x040fe200078e00ff */
        /* <DEDUP_REMOVED lines=20> */
.L_x_4898:
[----:B------:R-:W1:Y:S01]  /*8d40*/  LDC R25, c[0x0][0x448] ;  /* 0x00011200ff197b82 */ /* 0x000e620000000800 */
[----:B------:R-:W-:Y:S01]  /*8d50*/  IMAD R3, R217, 0x40, R48 ;  /* 0x00000040d9037824 */ /* 0x000fe200078e0230 */
[----:B------:R-:W-:Y:S01]  /*8d60*/  ULDC.64 UR4, c[0x0][0x3f8] ;  /* 0x0000fe0000047ab9 */ /* 0x000fe20000000a00 */
[----:B------:R-:W-:Y:S01]  /*8d70*/  ULDC.64 UR6, c[0x0][0x408] ;  /* 0x0001020000067ab9 */ /* 0x000fe20000000a00 */
[----:B------:R-:W-:Y:S02]  /*8d80*/  IMAD.MOV.U32 R6, RZ, RZ, R24 ;  /* 0x000000ffff067224 */ /* 0x000fe400078e0018 */
[----:B------:R-:W-:Y:S02]  /*8d90*/  IMAD.MOV.U32 R7, RZ, RZ, R29 ;  /* 0x000000ffff077224 */ /* 0x000fe400078e001d */
[----:B------:R-:W-:Y:S02]  /*8da0*/  IMAD.MOV.U32 R10, RZ, RZ, R26 ;  /* 0x000000ffff0a7224 */ /* 0x000fe400078e001a */
[----:B------:R-:W-:Y:S01]  /*8db0*/  IMAD.MOV.U32 R11, RZ, RZ, R31 ;  /* 0x000000ffff0b7224 */ /* 0x000fe200078e001f */
        /* <DEDUP_REMOVED lines=22> */
[----:B------:R-:W1:Y:S04]  /*8f20*/  SHFL.IDX PT, R3, R8, RZ, 0x1c1f ;  /* 0x001c1fff08037589 */ /* 0x000e6800000e0000 */
[----:B------:R-:W2:Y:S04]  /*8f30*/  SHFL.IDX PT, R0, R4, RZ, 0x1c1f ;  /* 0x001c1fff04007589 */ /* 0x000ea800000e0000 */
[----:B------:R3:W4:Y:S04]  /*8f40*/  SHFL.IDX PT, R5, R10, RZ, 0x1c1f ;  /* 0x001c1fff0a057589 */ /* 0x00072800000e0000 */
[----:B------:R3:W0:Y:S01]  /*8f50*/  SHFL.IDX PT, R14, R9, RZ, 0x1c1f ;  /* 0x001c1fff090e7589 */ /* 0x00062200000e0000 */
[----:B-1----:R-:W-:-:S02]  /*8f60*/  IMAD.MOV.U32 R21, RZ, RZ, R3 ;  /* 0x000000ffff157224 */ /* 0x002fc400078e0003 */
[----:B--23--:R-:W-:-:S07]  /*8f70*/  IMAD.MOV.U32 R20, RZ, RZ, R0 ;  /* 0x000000ffff147224 */ /* 0x00cfce00078e0000 */
.L_x_5209:
[----:B------:R-:W-:Y:S01]  /*8f80*/  IMAD R69, R16, R25, RZ ;  /* 0x0000001910457224 */ /* 0x000fe200078e02ff */
[----:B------:R-:W-:Y:S01]  /*8f90*/  BSSY B1, `(.L_x_4930) ;  /* 0x0000031000017945 */ /* 0x000fe20003800000 */
[----:B0-----:R-:W-:Y:S01]  /*8fa0*/  IMAD.MOV.U32 R52, RZ, RZ, R14 ;  /* 0x000000ffff347224 */ /* 0x001fe200078e000e */
[----:B------:R-:W-:Y:S01]  /*8fb0*/  CS2R R46, SRZ ;  /* 0x00000000002e7805 */ /* 0x000fe2000001ff00 */
[----:B----4-:R-:W-:Y:S01]  /*8fc0*/  IMAD.MOV.U32 R53, RZ, RZ, R5 ;  /* 0x000000ffff357224 */ /* 0x010fe200078e0005 */
        /* <DEDUP_REMOVED lines=13> */
[C---:B------:R-:W-:Y:S01]  /*90a0*/  VIADD R0, R18.reuse, 0x20 ;  /* 0x0000002012007836 */ /* 0x040fe20000000000 */
[----:B------:R-:W-:Y:S01]  /*90b0*/  ULDC UR4, c[0x0][0x3f4] ;  /* 0x0000fd0000047ab9 */ /* 0x000fe20000000800 */
[C---:B------:R-:W-:Y:S01]  /*90c0*/  VIADD R3, R18.reuse, 0x40 ;  /* 0x0000004012037836 */ /* 0x040fe20000000000 */
        /* <DEDUP_REMOVED lines=9> */
[----:B------:R-:W-:-:S04]  /*9160*/  @!P0 IMAD.WIDE R6, R18, 0x2, R20 ;  /* 0x0000000212068825 */ /* 0x000fc800078e0214 */
[----:B------:R-:W-:Y:S01]  /*9170*/  @!P1 IMAD.SHL.U32 R15, R218, 0x8, RZ ;  /* 0x00000008da0f9824 */ /* 0x000fe200078e00ff */
[----:B------:R0:W5:Y:S01]  /*9180*/  @!P0 LD.E.128 R36, desc[UR38][R6.64] ;  /* 0x0000002606248980 */ /* 0x000162000c101d00 */
[----:B------:R-:W-:Y:S01]  /*9190*/  @!P2 IMAD.SHL.U32 R51, R219, 0x8, RZ ;  /* 0x00000008db33a824 */ /* 0x000fe200078e00ff */
[----:B------:R-:W-:Y:S01]  /*91a0*/  CS2R R30, SRZ ;  /* 0x00000000001e7805 */ /* 0x000fe2000001ff00 */
[--C-:B------:R-:W-:Y:S01]  /*91b0*/  @!P1 IMAD.WIDE R12, R15, 0x2, R20.reuse ;  /* 0x000000020f0c9825 */ /* 0x100fe200078e0214 */
[----:B------:R-:W-:Y:S02]  /*91c0*/  CS2R R28, SRZ ;  /* 0x00000000001c7805 */ /* 0x000fe4000001ff00 */
[----:B------:R-:W-:Y:S02]  /*91d0*/  CS2R R46, SRZ ;  /* 0x00000000002e7805 */ /* 0x000fe4000001ff00 */
[----:B------:R-:W-:Y:S01]  /*91e0*/  CS2R R44, SRZ ;  /* 0x00000000002c7805 */ /* 0x000fe2000001ff00 */
[----:B------:R-:W-:Y:S01]  /*91f0*/  @!P2 IMAD.WIDE R20, R51, 0x2, R20 ;  /* 0x000000023314a825 */ /* 0x000fe200078e0214 */
[----:B------:R-:W-:-:S02]  /*9200*/  CS2R R34, SRZ ;  /* 0x0000000000227805 */ /* 0x000fc4000001ff00 */
[----:B------:R-:W-:Y:S01]  /*9210*/  CS2R R32, SRZ ;  /* 0x0000000000207805 */ /* 0x000fe2000001ff00 */
[----:B------:R1:W5:Y:S01]  /*9220*/  @!P1 LD.E.128 R40, desc[UR38][R12.64] ;  /* 0x000000260c289980 */ /* 0x000362000c101d00 */
[----:B------:R-:W-:-:S03]  /*9230*/  @!P1 IMAD.WIDE R14, R15, 0x2, R52 ;  /* 0x000000020f0e9825 */ /* 0x000fc600078e0234 */
[----:B------:R1:W5:Y:S01]  /*9240*/  @!P2 LD.E.128 R44, desc[UR38][R20.64] ;  /* 0x00000026142ca980 */ /* 0x000362000c101d00 */
[----:B------:R-:W-:-:S03]  /*9250*/  @!P2 IMAD.WIDE R50, R51, 0x2, R52 ;  /* 0x000000023332a825 */ /* 0x000fc600078e0234 */
[----:B------:R1:W5:Y:S01]  /*9260*/  @!P1 LD.E.128 R28, desc[UR38][R14.64] ;  /* 0x000000260e1c9980 */ /* 0x000362000c101d00 */
[----:B0-----:R-:W-:-:S03]  /*9270*/  @!P0 IMAD.WIDE R6, R18, 0x2, R52 ;  /* 0x0000000212068825 */ /* 0x001fc600078e0234 */
[----:B------:R1:W5:Y:S04]  /*9280*/  @!P2 LD.E.128 R32, desc[UR38][R50.64] ;  /* 0x000000263220a980 */ /* 0x000368000c101d00 */
[----:B------:R1:W5:Y:S02]  /*9290*/  @!P0 LD.E.128 R24, desc[UR38][R6.64] ;  /* 0x0000002606188980 */ /* 0x000364000c101d00 */
.L_x_4931:
[----:B------:R-:W-:Y:S05]  /*92a0*/  BSYNC B1 ;  /* 0x0000000000017941 */ /* 0x000fea0003800000 */
.L_x_4930:
[----:B-1---5:R-:W-:Y:S01]  /*92b0*/  IMAD.MOV.U32 R6, RZ, RZ, R45 ;  /* 0x000000ffff067224 */ /* 0x022fe200078e002d */
[----:B------:R-:W-:Y:S01]  /*92c0*/  UMOV UR4, 0xffffffff ;  /* 0xffffffff00047882 */ /* 0x000fe20000000000 */
        /* <DEDUP_REMOVED lines=49> */
[----:B------:R-:W0:Y:S04]  /*95e0*/  SHFL.IDX PT, R3, R8, 0x1, 0x1c1f ;  /* 0x003c1f0008037f89 */ /* 0x000e2800000e0000 */
[----:B------:R-:W1:Y:S04]  /*95f0*/  SHFL.IDX PT, R0, R4, 0x1, 0x1c1f ;  /* 0x003c1f0004007f89 */ /* 0x000e6800000e0000 */
[----:B------:R2:W3:Y:S04]  /*9600*/  SHFL.IDX PT, R5, R10, 0x1, 0x1c1f ;  /* 0x003c1f000a057f89 */ /* 0x0004e800000e0000 */
[----:B------:R2:W4:Y:S01]  /*9610*/  SHFL.IDX PT, R14, R9, 0x1, 0x1c1f ;  /* 0x003c1f00090e7f89 */ /* 0x00052200000e0000 */
[----:B0-----:R-:W-:-:S02]  /*9620*/  IMAD.MOV.U32 R21, RZ, RZ, R3 ;  /* 0x000000ffff157224 */ /* 0x001fc400078e0003 */
[----:B-12---:R-:W-:-:S07]  /*9630*/  IMAD.MOV.U32 R20, RZ, RZ, R0 ;  /* 0x000000ffff147224 */ /* 0x006fce00078e0000 */
.L_x_5215:
[----:B------:R-:W-:Y:S01]  /*9640*/  VIADD R48, R48, 0x40 ;  /* 0x0000004030307836 */ /* 0x000fe20000000000 */
[----:B------:R-:W-:Y:S01]  /*9650*/  BSSY B1, `(.L_x_4933) ;  /* 0x0000030000017945 */ /* 0x000fe20003800000 */
[----:B----4-:R-:W-:Y:S01]  /*9660*/  IMAD.MOV.U32 R60, RZ, RZ, R14 ;  /* 0x000000ffff3c7224 */ /* 0x010fe200078e000e */
[----:B------:R-:W-:Y:S01]  /*9670*/  CS2R R10, SRZ ;  /* 0x00000000000a7805 */ /* 0x000fe2000001ff00 */
[----:B---3--:R-:W-:Y:S01]  /*9680*/  IMAD.MOV.U32 R61, RZ, RZ, R5 ;  /* 0x000000ffff3d7224 */ /* 0x008fe200078e0005 */
        /* <DEDUP_REMOVED lines=34> */
[----:B------:R-:W-:Y:S02]  /*98b0*/  CS2R R48, SRZ ;  /* 0x0000000000307805 */ /* 0x000fe4000001ff00 */
[----:B0-----:R-:W-:Y:S01]  /*98c0*/  CS2R R4, SRZ ;  /* 0x0000000000047805 */ /* 0x001fe2000001ff00 */
[--C-:B------:R-:W-:Y:S01]  /*98d0*/  @!P1 IMAD.WIDE R20, R3, 0x2, R60.reuse ;  /* 0x0000000203149825 */ /* 0x100fe200078e023c */
[----:B------:R0:W5:Y:S03]  /*98e0*/  @!P1 LD.E.128 R8, desc[UR38][R62.64] ;  /* 0x000000263e089980 */ /* 0x000166000c101d00 */
[--C-:B------:R-:W-:Y:S01]  /*98f0*/  @!P2 IMAD.WIDE R66, R67, 0x2, R60.reuse ;  /* 0x000000024342a825 */ /* 0x100fe200078e023c */
[----:B------:R0:W5:Y:S03]  /*9900*/  @!P1 LD.E.128 R52, desc[UR38][R20.64] ;  /* 0x0000002614349980 */ /* 0x000166000c101d00 */
[----:B------:R-:W-:Y:S01]  /*9910*/  @!P0 IMAD.WIDE R60, R18, 0x2, R60 ;  /* 0x00000002123c8825 */ /* 0x000fe200078e023c */
[----:B------:R0:W5:Y:S04]  /*9920*/  @!P2 LD.E.128 R4, desc[UR38][R64.64] ;  /* 0x000000264004a980 */ /* 0x000168000c101d00 */
[----:B------:R0:W5:Y:S04]  /*9930*/  @!P0 LD.E.128 R56, desc[UR38][R60.64] ;  /* 0x000000263c388980 */ /* 0x000168000c101d00 */
[----:B------:R0:W5:Y:S02]  /*9940*/  @!P2 LD.E.128 R48, desc[UR38][R66.64] ;  /* 0x000000264230a980 */ /* 0x000164000c101d00 */
.L_x_4934:
[----:B------:R-:W-:Y:S05]  /*9950*/  BSYNC B1 ;  /* 0x0000000000017941 */ /* 0x000fea0003800000 */
.L_x_4933:
[----:B------:R-:W-:Y:S01]  /*9960*/  R2UR UR5, R216 ;  /* 0x00000000d80572ca */ /* 0x000fe200000e0000 */
[----:B0----5:R-:W-:Y:S02]  /*9970*/  IMAD.MOV.U32 R62, RZ, RZ, R11 ;  /* 0x000000ffff3e7224 */ /* 0x021fe400078e000b */
        /* <DEDUP_REMOVED lines=9> */
[----:B------:R-:W-:Y:S01]  /*9a10*/  ULEA.HI UR4, UR5, UR5, URZ, 0x1 ;  /* 0x0000000505047291 */ /* 0x000fe2000f8f083f */
[----:B------:R-:W-:Y:S01]  /*9a20*/  IMAD.U32 R90, RZ, RZ, UR60 ;  /* 0x0000003cff5a7e24 */ /* 0x000fe2000f8e00ff */
[----:B------:R-:W-:Y:S01]  /*9a30*/  PRMT R75, R61, 0x7610, R75 ;  /* 0x000076103d4b7816 */ /* 0x000fe2000000004b */
[----:B------:R-:W-:Y:S01]  /*9a40*/  IMAD.MOV.U32 R62, RZ, RZ, R13 ;  /* 0x000000ffff3e7224 */ /* 0x000fe200078e000d */
[----:B------:R-:W-:Y:S01]  /*9a50*/  ULOP3.LUT UR4, UR4, 0xfffffffe, URZ, 0xc0, !UPT ;  /* 0xfffffffe04047892 */ /* 0x000fe2000f8ec03f */
[----:B------:R-:W-:Y:S01]  /*9a60*/  PRMT R91, R64, 0x7610, R91 ;  /* 0x00007610405b7816 */ /* 0x000fe2000000005b */
[----:B------:R-:W-:Y:S01]  /*9a70*/  IMAD.MOV.U32 R63, RZ, RZ, R50 ;  /* 0x000000ffff3f7224 */ /* 0x000fe200078e0032 */
[----:B------:R-:W-:Y:S01]  /*9a80*/  VIADDMNMX R90, R69, -R90, 0x80, PT ;  /* 0x00000080455a7446 */ /* 0x000fe2000380095a */
[----:B------:R-:W-:Y:S01]  /*9a90*/  UIADD3 UR4, UR5, -UR4, URZ ;  /* 0x8000000405047290 */ /* 0x000fe2000fffe03f */
[----:B------:R-:W-:Y:S01]  /*9aa0*/  IMAD.MOV.U32 R61, RZ, RZ, R12 ;  /* 0x000000ffff3d7224 */ /* 0x000fe200078e000c */
        /* <DEDUP_REMOVED lines=23> */
[----:B------:R-:W-:Y:S01]  /*9c20*/  ISETP.GE.AND P1, PT, R203, R90, PT ;  /* 0x0000005acb00720c */ /* 0x000fe20003f26270 */
[----:B------:R-:W-:Y:S01]  /*9c30*/  IMAD.MOV.U32 R3, RZ, RZ, R7 ;  /* 0x000000ffff037224 */ /* 0x000fe200078e0007 */
[----:B------:R-:W-:Y:S01]  /*9c40*/  PRMT R79, R61, 0x7610, R79 ;  /* 0x000076103d4f7816 */ /* 0x000fe2000000004f */
[----:B------:R-:W-:Y:S01]  /*9c50*/  IMAD.MOV.U32 R20, RZ, RZ, R4 ;  /* 0x000000ffff147224 */ /* 0x000fe200078e0004 */
[----:B------:R-:W-:Y:S01]  /*9c60*/  PRMT R95, R64, 0x7610, R95 ;  /* 0x00007610405f7816 */ /* 0x000fe2000000005f */
[----:B------:R-:W-:-:S02]  /*9c70*/  IMAD.MOV.U32 R21, RZ, RZ, R5 ;  /* 0x000000ffff157224 */ /* 0x000fc400078e0005 */
[----:B------:R-:W-:Y:S02]  /*9c80*/  IMAD.MOV.U32 R62, RZ, RZ, R56 ;  /* 0x000000ffff3e7224 */ /* 0x000fe400078e0038 */
[----:B------:R-:W-:Y:S01]  /*9c90*/  IMAD.MOV.U32 R63, RZ, RZ, R57 ;  /* 0x000000ffff3f7224 */ /* 0x000fe200078e0039 */
[----:B0-----:R-:W-:Y:S06]  /*9ca0*/  @!P0 BRA `(.L_x_4935) ;  /* 0x000001a800f88947 */ /* 0x001fec0003800000 */
.L_x_5216:
[----:B------:R-:W-:Y:S01]  /*9cb0*/  BSSY B1, `(.L_x_4936) ;  /* 0x000014c000017945 */ /* 0x000fe20003800000 */
[----:B------:R-:W-:Y:S02]  /*9cc0*/  PRMT R96, R62, 0x7610, R96 ;  /* 0x000076103e607816 */ /* 0x000fe40000000060 */
[----:B------:R-:W-:Y:S01]  /*9cd0*/  PRMT R97, R63, 0x7610, R97 ;  /* 0x000076103f617816 */ /* 0x000fe20000000061 */
[----:B------:R-:W-:Y:S06]  /*9ce0*/  @P1 BRA `(.L_x_4937) ;  /* 0x0000001400201947 */ /* 0x000fec0003800000 */
[----:B------:R-:W1:Y:S01]  /*9cf0*/  LDC R106, c[0x0][0x3f4] ;  /* 0x0000fd00ff6a7b82 */ /* 0x000e620000000800 */
[C---:B0-----:R-:W-:Y:S01]  /*9d00*/  VIADD R61, R18.reuse, 0x20 ;  /* 0x00000020123d7836 */ /* 0x041fe20000000000 */
[----:B------:R-:W-:Y:S01]  /*9d10*/  BSSY B2, `(.L_x_4938) ;  /* 0x0000071000027945 */ /* 0x000fe20003800000 */
[C---:B------:R-:W-:Y:S01]  /*9d20*/  VIADD R63, R18.reuse, 0x40 ;  /* 0x00000040123f7836 */ /* 0x040fe20000000000 */
[-C--:B-1----:R-:W-:Y:S02]  /*9d30*/  ISETP.GE.AND P0, PT, R18, R106.reuse, PT ;  /* 0x0000006a1200720c */ /* 0x082fe40003f06270 */
[-C--:B------:R-:W-:Y:S02]  /*9d40*/  ISETP.GE.AND P1, PT, R61, R106.reuse, PT ;  /* 0x0000006a3d00720c */ /* 0x080fe40003f26270 */
[----:B------:R-:W-:-:S09]  /*9d50*/  ISETP.GE.AND P2, PT, R63, R106, PT ;  /* 0x0000006a3f00720c */ /* 0x000fd20003f46270 */
[----:B------:R-:W-:Y:S05]  /*9d60*/  @P0 BRA `(.L_x_4939) ;  /* 0x0000000400ac0947 */ /* 0x000fea0003800000 */
[----:B------:R-:W-:Y:S02]  /*9d70*/  LEA.HI R60, R106, R217, RZ, 0x1d ;  /* 0x000000d96a3c7211 */ /* 0x000fe400078fe8ff */
[----:B------:R-:W-:Y:S02]  /*9d80*/  LOP3.LUT R61, R212, 0x38, R18, 0xf8, !PT ;  /* 0x00000038d43d7812 */ /* 0x000fe400078ef812 */
[----:B------:R-:W-:Y:S02]  /*9d90*/  SHF.R.S32.HI R63, RZ, 0x1f, R60 ;  /* 0x0000001fff3f7819 */ /* 0x000fe4000001143c */
[----:B------:R-:W-:Y:S02]  /*9da0*/  SHF.R.U64 R120, R36, 0x10, R37 ;  /* 0x0000001024787819 */ /* 0x000fe40000001225 */
[----:B------:R-:W-:Y:S01]  /*9db0*/  LEA.HI R62, R63, R60, RZ, 0x3 ;  /* 0x0000003c3f3e7211 */ /* 0x000fe200078f18ff */
[----:B------:R-:W-:Y:S01]  /*9dc0*/  IMAD.SHL.U32 R63, R60, 0x8, RZ ;  /* 0x000000083c3f7824 */ /* 0x000fe200078e00ff */
[----:B------:R-:W-:-:S02]  /*9dd0*/  LOP3.LUT R60, R61, R214, RZ, 0x3c, !PT ;  /* 0x000000d63d3c7212 */ /* 0x000fc400078e3cff */
[----:B------:R-:W-:Y:S01]  /*9de0*/  SHF.R.U64 R24, R24, 0x10, R25 ;  /* 0x0000001018187819 */ /* 0x000fe20000001219 */
[----:B------:R-:W-:Y:S01]  /*9df0*/  IMAD.SHL.U32 R62, R62, 0x400, RZ ;  /* 0x000004003e3e7824 */ /* 0x000fe200078e00ff */
[----:B------:R-:W-:Y:S01]  /*9e00*/  LOP3.LUT R63, R212, 0x38, R63, 0xf8, !PT ;  /* 0x00000038d43f7812 */ /* 0x000fe200078ef83f */
[----:B------:R-:W-:Y:S01]  /*9e10*/  IMAD R60, R213, 0x200, R60 ;  /* 0x00000200d53c7824 */ /* 0x000fe200078e023c */
[----:B------:R-:W-:Y:S02]  /*9e20*/  SHF.R.U64 R36, R38, 0x10, R39 ;  /* 0x0000001026247819 */ /* 0x000fe40000001227 */
[----:B------:R-:W-:Y:S02]  /*9e30*/  LOP3.LUT R62, R62, 0x7fffe000, RZ, 0xc0, !PT ;  /* 0x7fffe0003e3e7812 */ /* 0x000fe400078ec0ff */
[----:B------:R-:W-:Y:S02]  /*9e40*/  LOP3.LUT R63, R63, R214, RZ, 0x3c, !PT ;  /* 0x000000d63f3f7212 */ /* 0x000fe400078e3cff */
[----:B------:R-:W-:Y:S01]  /*9e50*/  LEA R107, R60, UR41, 0x1 ;  /* 0x000000293c6b7c11 */ /* 0x000fe2000f8e08ff */
[----:B------:R-:W-:Y:S01]  /*9e60*/  IMAD R62, R213, 0x200, R62 ;  /* 0x00000200d53e7824 */ /* 0x000fe200078e023e */
[----:B------:R-:W-:-:S02]  /*9e70*/  SHF.R.U32.HI R25, RZ, 0x10, R25 ;  /* 0x00000010ff197819 */ /* 0x000fc40000011619 */
[----:B------:R-:W-:Y:S01]  /*9e80*/  SHF.R.U64 R118, R26, 0x10, R27 ;  /* 0x000000101a767819 */ /* 0x000fe2000000121b */
[----:B------:R-:W-:Y:S01]  /*9e90*/  IMAD.IADD R108, R62, 0x1, R63 ;  /* 0x000000013e6c7824 */ /* 0x000fe200078e023f */
[----:B------:R-:W-:Y:S01]  /*9ea0*/  PRMT R111, R111, 0x5410, R120 ;  /* 0x000054106f6f7816 */ /* 0x000fe20000000078 */
[----:B------:R-:W0:Y:S01]  /*9eb0*/  LDS.128 R60, [R107+0x12400] ;  /* 0x012400006b3c7984 */ /* 0x000e220000000c00 */
[----:B------:R-:W-:Y:S02]  /*9ec0*/  PRMT R115, R115, 0x5410, R24 ;  /* 0x0000541073737816 */ /* 0x000fe40000000018 */
[----:B------:R-:W-:Y:S02]  /*9ed0*/  LEA R108, R108, UR41, 0x1 ;  /* 0x000000296c6c7c11 */ /* 0x000fe4000f8e08ff */
[----:B------:R-:W-:Y:S01]  /*9ee0*/  SHF.R.U32.HI R39, RZ, 0x10, R39 ;  /* 0x00000010ff277819 */ /* 0x000fe20000011627 */
[----:B------:R-:W-:Y:S01]  /*9ef0*/  IMAD.U32 R119, R115, 0x10000, RZ ;  /* 0x0001000073777824 */ /* 0x000fe200078e00ff */
[----:B------:R-:W-:Y:S01]  /*9f00*/  SHF.R.U32.HI R27, RZ, 0x10, R27 ;  /* 0x00000010ff1b7819 */ /* 0x000fe2000001161b */
[----:B------:R-:W1:Y:S01]  /*9f10*/  LDS.128 R64, [R108+0x12400] ;  /* 0x012400006c407984 */ /* 0x000e620000000c00 */
[----:B------:R-:W-:-:S02]  /*9f20*/  SHF.R.U32.HI R37, RZ, 0x10, R37 ;  /* 0x00000010ff257819 */ /* 0x000fc40000011625 */
[----:B------:R-:W-:Y:S02]  /*9f30*/  PRMT R116, R116, 0x5410, R25 ;  /* 0x0000541074747816 */ /* 0x000fe40000000019 */
[----:B------:R-:W-:Y:S01]  /*9f40*/  PRMT R118, R113, 0x5410, R118 ;  /* 0x0000541071767816 */ /* 0x000fe20000000076 */
[----:B------:R-:W-:Y:S01]  /*9f50*/  IMAD.U32 R113, R111, 0x10000, RZ ;  /* 0x000100006f717824 */ /* 0x000fe200078e00ff */
        /* <DEDUP_REMOVED lines=43> */
[C---:B------:R-:W-:Y:S01]  /*a210*/  FFMA.FTZ R112, R25.reuse, R24, -R26 ;  /* 0x0000001819707223 */ /* 0x040fe2000001081a */
        /* <DEDUP_REMOVED lines=14> */
[CC--:B------:R-:W-:Y:S01]  /*a300*/  FMUL.FTZ R27, R65.reuse, R118.reuse ;  /* 0x00000076411b7220 */ /* 0x0c0fe20000410000 */
[----:B------:R-:W-:Y:S01]  /*a310*/  FMUL.FTZ R39, R66, R37 ;  /* 0x0000002542277220 */ /* 0x000fe20000410000 */
[----:B------:R-:W-:Y:S01]  /*a320*/  FMUL.FTZ R65, R65, R117 ;  /* 0x0000007541417220 */ /* 0x000fe20000410000 */
[----:B------:R-:W-:Y:S01]  /*a330*/  F2FP.BF16.F32.PACK_AB R24, R112, R121 ;  /* 0x000000797018723e */ /* 0x000fe200000010ff */
        /* <DEDUP_REMOVED lines=10> */
[----:B------:R0:W-:Y:S01]  /*a3e0*/  STS.128 [R107+0x12400], R24 ;  /* 0x012400186b007388 */ /* 0x0001e20000000c00 */
[----:B------:R-:W-:Y:S02]  /*a3f0*/  F2FP.BF16.F32.PACK_AB R38, R65, R60 ;  /* 0x0000003c4126723e */ /* 0x000fe400000010ff */
[----:B------:R-:W-:-:S05]  /*a400*/  F2FP.BF16.F32.PACK_AB R39, R66, R109 ;  /* 0x0000006d4227723e */ /* 0x000fca00000010ff */
[----:B------:R0:W-:Y:S02]  /*a410*/  STS.128 [R108+0x12400], R36 ;  /* 0x012400246c007388 */ /* 0x0001e40000000c00 */
.L_x_4939:
[----:B------:R-:W-:Y:S05]  /*a420*/  BSYNC B2 ;  /* 0x0000000000027941 */ /* 0x000fea0003800000 */
.L_x_4938:
[----:B------:R-:W-:Y:S04]  /*a430*/  BSSY B2, `(.L_x_4940) ;  /* 0x000006a000027945 */ /* 0x000fe80003800000 */
[----:B------:R-:W-:Y:S05]  /*a440*/  @P1 BRA `(.L_x_4941) ;  /* 0x0000000400a01947 */ /* 0x000fea0003800000 */
[----:B0-----:R-:W2:Y:S01]  /*a450*/  LDL R107, [R1+0x290] ;  /* 0x00029000016b7983 */ /* 0x001ea20000100800 */
[----:B------:R-:W-:Y:S02]  /*a460*/  LEA.HI R24, R106, R218, RZ, 0x1d ;  /* 0x000000da6a187211 */ /* 0x000fe400078fe8ff */
[--C-:B------:R-:W-:Y:S02]  /*a470*/  SHF.R.U64 R63, R40, 0x10, R41.reuse ;  /* 0x00000010283f7819 */ /* 0x100fe40000001229 */
[----:B------:R-:W-:Y:S02]  /*a480*/  SHF.R.S32.HI R25, RZ, 0x1f, R24 ;  /* 0x0000001fff197819 */ /* 0x000fe40000011418 */
[----:B------:R-:W-:Y:S02]  /*a490*/  SHF.R.U32.HI R40, RZ, 0x10, R41 ;  /* 0x00000010ff287819 */ /* 0x000fe40000011629 */
[----:B------:R-:W-:Y:S01]  /*a4a0*/  LEA.HI R26, R25, R24, RZ, 0x3 ;  /* 0x00000018191a7211 */ /* 0x000fe200078f18ff */
[----:B------:R-:W-:Y:S01]  /*a4b0*/  IMAD.SHL.U32 R25, R24, 0x8, RZ ;  /* 0x0000000818197824 */ /* 0x000fe200078e00ff */
[----:B------:R-:W-:-:S02]  /*a4c0*/  SHF.R.U64 R41, R28, 0x10, R29 ;  /* 0x000000101c297819 */ /* 0x000fc4000000121d */
[----:B------:R-:W-:Y:S01]  /*a4d0*/  SHF.R.U32.HI R28, RZ, 0x10, R29 ;  /* 0x00000010ff1c7819 */ /* 0x000fe2000001161d */
[----:B------:R-:W-:Y:S01]  /*a4e0*/  IMAD.SHL.U32 R26, R26, 0x400, RZ ;  /* 0x000004001a1a7824 */ /* 0x000fe200078e00ff */
[----:B------:R-:W-:Y:S02]  /*a4f0*/  LOP3.LUT R25, R212, 0x38, R25, 0xf8, !PT ;  /* 0x00000038d4197812 */ /* 0x000fe400078ef819 */
[----:B------:R-:W-:Y:S02]  /*a500*/  SHF.R.U64 R61, R42, 0x10, R43 ;  /* 0x000000102a3d7819 */ /* 0x000fe4000000122b */
[----:B------:R-:W-:Y:S02]  /*a510*/  LOP3.LUT R26, R26, 0x7fffe000, RZ, 0xc0, !PT ;  /* 0x7fffe0001a1a7812 */ /* 0x000fe400078ec0ff */
[----:B------:R-:W-:Y:S02]  /*a520*/  LOP3.LUT R25, R25, R214, RZ, 0x3c, !PT ;  /* 0x000000d619197212 */ /* 0x000fe400078e3cff */
[----:B------:R-:W-:Y:S01]  /*a530*/  PRMT R100, R100, 0x5410, R63 ;  /* 0x0000541064647816 */ /* 0x000fe2000000003f */
[----:B------:R-:W-:Y:S01]  /*a540*/  IMAD R26, R213, 0x200, R26 ;  /* 0x00000200d51a7824 */ /* 0x000fe200078e021a */
[----:B------:R-:W-:-:S02]  /*a550*/  PRMT R104, R104, 0x5410, R41 ;  /* 0x0000541068687816 */ /* 0x000fc40000000029 */
[----:B------:R-:W-:Y:S01]  /*a560*/  SHF.R.U64 R29, R30, 0x10, R31 ;  /* 0x000000101e1d7819 */ /* 0x000fe2000000121f */
[----:B------:R-:W-:Y:S01]  /*a570*/  IMAD.IADD R60, R26, 0x1, R25 ;  /* 0x000000011a3c7824 */ /* 0x000fe200078e0219 */
[----:B------:R-:W-:Y:S01]  /*a580*/  PRMT R105, R105, 0x5410, R28 ;  /* 0x0000541069697816 */ /* 0x000fe2000000001c */
[----:B------:R-:W-:Y:S01]  /*a590*/  IMAD.U32 R63, R104, 0x10000, RZ ;  /* 0x00010000683f7824 */ /* 0x000fe200078e00ff */
[----:B------:R-:W-:Y:S02]  /*a5a0*/  SHF.R.U32.HI R30, RZ, 0x10, R31 ;  /* 0x00000010ff1e7819 */ /* 0x000fe4000001161f */
[----:B------:R-:W-:Y:S01]  /*a5b0*/  LEA R60, R60, UR41, 0x1 ;  /* 0x000000293c3c7c11 */ /* 0x000fe2000f8e08ff */
[----:B------:R-:W-:Y:S01]  /*a5c0*/  IMAD.U32 R62, R105, 0x10000, RZ ;  /* 0x00010000693e7824 */ /* 0x000fe200078e00ff */
[----:B------:R-:W-:Y:S02]  /*a5d0*/  PRMT R101, R101, 0x5410, R40 ;  /* 0x0000541065657816 */ /* 0x000fe40000000028 */
[----:B------:R-:W-:Y:S01]  /*a5e0*/  PRMT R98, R98, 0x5410, R61 ;  /* 0x0000541062627816 */ /* 0x000fe2000000003d */
[----:B------:R-:W0:Y:S01]  /*a5f0*/  LDS.128 R36, [R60+0x12400] ;  /* 0x012400003c247984 */ /* 0x000e220000000c00 */
[----:B------:R-:W-:Y:S01]  /*a600*/  SHF.R.U32.HI R42, RZ, 0x10, R43 ;  /* 0x00000010ff2a7819 */ /* 0x000fe2000001162b */
[----:B------:R-:W-:Y:S01]  /*a610*/  IMAD.U32 R61, R100, 0x10000, RZ ;  /* 0x00010000643d7824 */ /* 0x000fe200078e00ff */
[----:B------:R-:W-:-:S02]  /*a620*/  PRMT R103, R103, 0x5410, R30 ;  /* 0x0000541067677816 */ /* 0x000fc4000000001e */
        /* <DEDUP_REMOVED lines=74> */
.L_x_4941:
[----:B------:R-:W-:Y:S05]  /*aad0*/  BSYNC B2 ;  /* 0x0000000000027941 */ /* 0x000fea0003800000 */
.L_x_4940:
[----:B------:R-:W-:Y:S05]  /*aae0*/  @P2 BRA `(.L_x_4937) ;  /* 0x0000000400a02947 */ /* 0x000fea0003800000 */
[----:B-1----:R-:W2:Y:S01]  /*aaf0*/  LDL R60, [R1+0x288] ;  /* 0x00028800013c7983 */ /* 0x002ea20000100800 */
[----:B------:R-:W-:Y:S02]  /*ab00*/  LEA.HI R106, R106, R219, RZ, 0x1d ;  /* 0x000000db6a6a7211 */ /* 0x000fe400078fe8ff */
[----:B0-----:R-:W-:Y:S02]  /*ab10*/  SHF.R.U64 R38, R32, 0x10, R33 ;  /* 0x0000001020267819 */ /* 0x001fe40000001221 */
[----:B------:R-:W-:Y:S02]  /*ab20*/  SHF.R.S32.HI R25, RZ, 0x1f, R106 ;  /* 0x0000001fff197819 */ /* 0x000fe4000001146a */
[----:B------:R-:W-:Y:S02]  /*ab30*/  SHF.R.U64 R42, R44, 0x10, R45 ;  /* 0x000000102c2a7819 */ /* 0x000fe4000000122d */
[----:B------:R-:W-:Y:S01]  /*ab40*/  LEA.HI R24, R25, R106, RZ, 0x3 ;  /* 0x0000006a19187211 */ /* 0x000fe200078f18ff */
[----:B------:R-:W-:Y:S01]  /*ab50*/  IMAD.SHL.U32 R25, R106, 0x8, RZ ;  /* 0x000000086a197824 */ /* 0x000fe200078e00ff */
[----:B------:R-:W-:-:S02]  /*ab60*/  PRMT R87, R87, 0x5410, R38 ;  /* 0x0000541057577816 */ /* 0x000fc40000000026 */
[----:B------:R-:W-:Y:S01]  /*ab70*/  PRMT R83, R83, 0x5410, R42 ;  /* 0x0000541053537816 */ /* 0x000fe2000000002a */
[----:B------:R-:W-:Y:S01]  /*ab80*/  IMAD.SHL.U32 R24, R24, 0x400, RZ ;  /* 0x0000040018187824 */ /* 0x000fe200078e00ff */
[----:B------:R-:W-:Y:S01]  /*ab90*/  LOP3.LUT R25, R212, 0x38, R25, 0xf8, !PT ;  /* 0x00000038d4197812 */ /* 0x000fe200078ef819 */
[----:B------:R-:W-:Y:S01]  /*aba0*/  IMAD.U32 R42, R87, 0x10000, RZ ;  /* 0x00010000572a7824 */ /* 0x000fe200078e00ff */
[----:B------:R-:W-:Y:S01]  /*abb0*/  SHF.R.U32.HI R45, RZ, 0x10, R45 ;  /* 0x00000010ff2d7819 */ /* 0x000fe2000001162d */
[----:B------:R-:W-:Y:S01]  /*abc0*/  IMAD.U32 R41, R83, 0x10000, RZ ;  /* 0x0001000053297824 */ /* 0x000fe200078e00ff */
[----:B------:R-:W-:Y:S02]  /*abd0*/  LOP3.LUT R24, R24, 0x7fffe000, RZ, 0xc0, !PT ;  /* 0x7fffe00018187812 */ /* 0x000fe400078ec0ff */
[----:B------:R-:W-:Y:S02]  /*abe0*/  LOP3.LUT R25, R25, R214, RZ, 0x3c, !PT ;  /* 0x000000d619197212 */ /* 0x000fe400078e3cff */
[----:B------:R-:W-:Y:S01]  /*abf0*/  SHF.R.U64 R40, R46, 0x10, R47 ;  /* 0x000000102e287819 */ /* 0x000fe2000000122f */
[----:B------:R-:W-:Y:S01]  /*ac00*/  IMAD R24, R213, 0x200, R24 ;  /* 0x00000200d5187824 */ /* 0x000fe200078e0218 */
[----:B------:R-:W-:-:S02]  /*ac10*/  SHF.R.U64 R32, R34, 0x10, R35 ;  /* 0x0000001022207819 */ /* 0x000fc40000001223 */
[----:B------:R-:W-:Y:S01]  /*ac20*/  SHF.R.U32.HI R47, RZ, 0x10, R47 ;  /* 0x00000010ff2f7819 */ /* 0x000fe2000001162f */
[----:B------:R-:W-:Y:S01]  /*ac30*/  IMAD.IADD R28, R24, 0x1, R25 ;  /* 0x00000001181c7824 */ /* 0x000fe200078e0219 */
[----:B------:R-:W-:Y:S02]  /*ac40*/  SHF.R.U32.HI R33, RZ, 0x10, R33 ;  /* 0x00000010ff217819 */ /* 0x000fe40000011621 */
[----:B------:R-:W-:Y:S02]  /*ac50*/  SHF.R.U32.HI R35, RZ, 0x10, R35 ;  /* 0x00000010ff237819 */ /* 0x000fe40000011623 */
[----:B------:R-:W-:Y:S02]  /*ac60*/  LEA R36, R28, UR41, 0x1 ;  /* 0x000000291c247c11 */ /* 0x000fe4000f8e08ff */
[----:B------:R-:W-:Y:S02]  /*ac70*/  PRMT R84, R84, 0x5410, R45 ;  /* 0x0000541054547816 */ /* 0x000fe4000000002d */
[----:B------:R-:W-:Y:S01]  /*ac80*/  PRMT R85, R85, 0x5410, R32 ;  /* 0x0000541055557816 */ /* 0x000fe20000000020 */
[----:B------:R-:W0:Y:S01]  /*ac90*/  LDS.128 R28, [R36+0x12400] ;  /* 0x01240000241c7984 */ /* 0x000e220000000c00 */
[----:B------:R-:W-:-:S02]  /*aca0*/  PRMT R82, R82, 0x5410, R47 ;  /* 0x0000541052527816 */ /* 0x000fc4000000002f */
[----:B------:R-:W-:Y:S02]  /*acb0*/  PRMT R88, R88, 0x5410, R33 ;  /* 0x0000541058587816 */ /* 0x000fe40000000021 */
[----:B------:R-:W-:Y:S02]  /*acc0*/  PRMT R86, R86, 0x5410, R35 ;  /* 0x0000541056567816 */ /* 0x000fe40000000023 */
[----:B------:R-:W-:Y:S01]  /*acd0*/  PRMT R81, R81, 0x5410, R40 ;  /* 0x0000541051517816 */ /* 0x000fe20000000028 */
        /* <DEDUP_REMOVED lines=14> */
[C---:B------:R-:W-:Y:S01]  /*adc0*/  IMAD.U32 R39, R30.reuse, 0x10000, RZ ;  /* 0x000100001e277824 */ /* 0x040fe200078e00ff */
        /* <DEDUP_REMOVED lines=8> */
[----:B------:R-:W-:Y:S01]  /*ae50*/  FFMA.FTZ R45, R32, R41, -R45 ;  /* 0x00000029202d7223 */ /* 0x000fe2000001082d */
[----:B------:R-:W-:-:S02]  /*ae60*/  IMAD.U32 R41, R86, 0x10000, RZ ;  /* 0x0001000056297824 */ /* 0x000fc400078e00ff */
[----:B------:R-:W-:Y:S01]  /*ae70*/  FFMA.FTZ R47, R32, R42, R47 ;  /* 0x0000002a202f7223 */ /* 0x000fe2000001002f */
[----:B------:R-:W-:Y:S02]  /*ae80*/  IMAD.U32 R32, R82, 0x10000, RZ ;  /* 0x0001000052207824 */ /* 0x000fe400078e00ff */
[----:B------:R-:W-:Y:S01]  /*ae90*/  FFMA.FTZ R44, R33, R37, -R44 ;  /* 0x00000025212c7223 */ /* 0x000fe2000001082c */
[C---:B------:R-:W-:Y:S01]  /*aea0*/  FMUL.FTZ R42, R40.reuse, R41 ;  /* 0x00000029282a7220 */ /* 0x040fe20000410000 */
[----:B------:R-:W-:Y:S02]  /*aeb0*/  IMAD.U32 R35, R27, 0x10000, RZ ;  /* 0x000100001b237824 */ /* 0x000fe400078e00ff */
[-C--:B------:R-:W-:Y:S01]  /*aec0*/  FMUL.FTZ R40, R40, R32.reuse ;  /* 0x0000002028287220 */ /* 0x080fe20000410000 */
[----:B------:R-:W-:Y:S01]  /*aed0*/  FFMA.FTZ R43, R33, R43, R38 ;  /* 0x0000002b212b7223 */ /* 0x000fe20000010026 */
[C---:B------:R-:W-:Y:S01]  /*aee0*/  FMUL.FTZ R33, R28.reuse, R87 ;  /* 0x000000571c217220 */ /* 0x040fe20000410000 */
[C---:B------:R-:W-:Y:S01]  /*aef0*/  FFMA.FTZ R37, R35.reuse, R32, -R42 ;  /* 0x0000002023257223 */ /* 0x040fe2000001082a */
[----:B------:R-:W-:Y:S01]  /*af00*/  FFMA.FTZ R41, R35, R41, R40 ;  /* 0x0000002923297223 */ /* 0x000fe20000010028 */
[----:B------:R-:W-:Y:S01]  /*af10*/  FMUL.FTZ R35, R28, R83 ;  /* 0x000000531c237220 */ /* 0x000fe20000410000 */
[----:B------:R-:W-:-:S02]  /*af20*/  IMAD.U32 R32, R85, 0x10000, RZ ;  /* 0x0001000055207824 */ /* 0x000fc400078e00ff */
[----:B------:R-:W-:Y:S01]  /*af30*/  FFMA.FTZ R38, R24, R83, -R33 ;  /* 0x0000005318267223 */ /* 0x000fe20000010821 */
[----:B------:R-:W-:Y:S02]  /*af40*/  IMAD.U32 R34, R26, 0x10000, RZ ;  /* 0x000100001a227824 */ /* 0x000fe400078e00ff */
[----:B------:R-:W-:Y:S01]  /*af50*/  FFMA.FTZ R40, R24, R87, R35 ;  /* 0x0000005718287223 */ /* 0x000fe20000010023 */
[----:B------:R-:W-:Y:S02]  /*af60*/  IMAD.U32 R28, R81, 0x10000, RZ ;  /* 0x00010000511c7824 */ /* 0x000fe400078e00ff */
[C---:B------:R-:W-:Y:S01]  /*af70*/  FMUL.FTZ R42, R29.reuse, R88 ;  /* 0x000000581d2a7220 */ /* 0x040fe20000410000 */
[----:B------:R-:W-:Y:S01]  /*af80*/  FMUL.FTZ R33, R29, R84 ;  /* 0x000000541d217220 */ /* 0x000fe20000410000 */
[----:B------:R-:W-:Y:S01]  /*af90*/  FMUL.FTZ R35, R39, R32 ;  /* 0x0000002027237220 */ /* 0x000fe20000410000 */
[----:B------:R-:W-:Y:S01]  /*afa0*/  LOP3.LUT R85, R85, 0xffff0000, RZ, 0xc0, !PT ;  /* 0xffff000055557812 */ /* 0x000fe200078ec0ff */
[C---:B------:R-:W-:Y:S01]  /*afb0*/  FFMA.FTZ R29, R25.reuse, R84, -R42 ;  /* 0x00000054191d7223 */ /* 0x040fe2000001082a */
[----:B------:R-:W-:Y:S01]  /*afc0*/  LOP3.LUT R86, R86, 0xffff0000, RZ, 0xc0, !PT ;  /* 0xffff000056567812 */ /* 0x000fe200078ec0ff */
        /* <DEDUP_REMOVED lines=8> */
[C---:B------:R-:W-:Y:S01]  /*b050*/  FMUL.FTZ R28, R31.reuse, R86 ;  /* 0x000000561f1c7220 */ /* 0x040fe20000410000 */
[-C--:B------:R-:W-:Y:S01]  /*b060*/  FMUL.FTZ R24, R30, R81.reuse ;  /* 0x000000511e187220 */ /* 0x080fe20000410000 */
        /* <DEDUP_REMOVED lines=16> */
.L_x_4937:
[----:B------:R-:W-:Y:S05]  /*b170*/  BSYNC B1 ;  /* 0x0000000000017941 */ /* 0x000fea0003800000 */
.L_x_4936:
[----:B------:R-:W-:-:S13]  /*b180*/  ISETP.GE.AND P0, PT, R225, R90, PT ;  /* 0x0000005ae100720c */ /* 0x000fda0003f06270 */
[----:B------:R-:W-:Y:S05]  /*b190*/  @P0 BRA `(.L_x_4918) ;  /* 0x0000001400000947 */ /* 0x000fea0003800000 */
[----:B------:R-:W3:Y:S01]  /*b1a0*/  LDC R32, c[0x0][0x3f4] ;  /* 0x0000fd00ff207b82 */ /* 0x000ee20000000800 */
[C---:B012---:R-:W-:Y:S01]  /*b1b0*/  VIADD R25, R18.reuse, 0x20 ;  /* 0x0000002012197836 */ /* 0x047fe20000000000 */
[----:B------:R-:W-:Y:S01]  /*b1c0*/  BSSY B1, `(.L_x_4942) ;  /* 0x000006d000017945 */ /* 0x000fe20003800000 */
[C---:B------:R-:W-:Y:S01]  /*b1d0*/  VIADD R27, R18.reuse, 0x40 ;  /* 0x00000040121b7836 */ /* 0x040fe20000000000 */
[-C--:B---3--:R-:W-:Y:S02]  /*b1e0*/  ISETP.GE.AND P0, PT, R18, R32.reuse, PT ;  /* 0x000000201200720c */ /* 0x088fe40003f06270 */
[-C--:B------:R-:W-:Y:S02]  /*b1f0*/  ISETP.GE.AND P1, PT, R25, R32.reuse, PT ;  /* 0x000000201900720c */ /* 0x080fe40003f26270 */
[----:B------:R-:W-:-:S09]  /*b200*/  ISETP.GE.AND P2, PT, R27, R32, PT ;  /* 0x000000201b00720c */ /* 0x000fd20003f46270 */
[----:B------:R-:W-:Y:S05]  /*b210*/  @P0 BRA `(.L_x_4943) ;  /* 0x00000004009c0947 */ /* 0x000fea0003800000 */
[----:B------:R-:W2:Y:S01]  /*b220*/  LDL R44, [R1+0x28c] ;  /* 0x00028c00012c7983 */ /* 0x000ea20000100800 */
        /* <DEDUP_REMOVED lines=15> */
[----:B------:R-:W-:Y:S02]  /*b320*/  LEA R33, R28, UR41, 0x1 ;  /* 0x000000291c217c11 */ /* 0x000fe4000f8e08ff */
[----:B------:R-:W-:Y:S02]  /*b330*/  SHF.R.U32.HI R56, RZ, 0x10, R57 ;  /* 0x00000010ff387819 */ /* 0x000fe40000011639 */
[----:B------:R-:W-:Y:S01]  /*b340*/  PRMT R89, R89, 0x5410, R12 ;  /* 0x0000541059597816 */ /* 0x000fe2000000000c */
[----:B------:R-:W0:Y:S01]  /*b350*/  LDS.128 R28, [R33+0x12400] ;  /* 0x01240000211c7984 */ /* 0x000e220000000c00 */
[----:B------:R-:W-:Y:S02]  /*b360*/  PRMT R96, R96, 0x5410, R15 ;  /* 0x0000541060607816 */ /* 0x000fe4000000000f */
[----:B------:R-:W-:-:S02]  /*b370*/  PRMT R94, R94, 0x5410, R13 ;  /* 0x000054105e5e7816 */ /* 0x000fc4000000000d */
[----:B------:R-:W-:Y:S01]  /*b380*/  PRMT R91, R91, 0x5410, R14 ;  /* 0x000054105b5b7816 */ /* 0x000fe2000000000e */
[----:B------:R-:W-:Y:S01]  /*b390*/  IMAD.U32 R39, R96, 0x10000, RZ ;  /* 0x0001000060277824 */ /* 0x000fe200078e00ff */
[----:B------:R-:W-:Y:S02]  /*b3a0*/  PRMT R92, R92, 0x5410, R35 ;  /* 0x000054105c5c7816 */ /* 0x000fe40000000023 */
[----:B------:R-:W-:Y:S02]  /*b3b0*/  PRMT R93, R93, 0x5410, R34 ;  /* 0x000054105d5d7816 */ /* 0x000fe40000000022 */
[----:B------:R-:W-:Y:S01]  /*b3c0*/  PRMT R97, R97, 0x5410, R56 ;  /* 0x0000541061617816 */ /* 0x000fe20000000038 */
[----:B------:R-:W-:Y:S01]  /*b3d0*/  IMAD.U32 R38, R92, 0x10000, RZ ;  /* 0x000100005c267824 */ /* 0x000fe200078e00ff */
[----:B------:R-:W-:Y:S02]  /*b3e0*/  SHF.R.U32.HI R58, RZ, 0x10, R59 ;  /* 0x00000010ff3a7819 */ /* 0x000fe4000001163b */
[----:B------:R-:W-:Y:S01]  /*b3f0*/  LOP3.LUT R96, R96, 0xffff0000, RZ, 0xc0, !PT ;  /* 0xffff000060607812 */ /* 0x000fe200078ec0ff */
[----:B------:R-:W-:Y:S01]  /*b400*/  IMAD.U32 R40, R97, 0x10000, RZ ;  /* 0x0001000061287824 */ /* 0x000fe200078e00ff */
[----:B------:R-:W-:-:S02]  /*b410*/  PRMT R95, R95, 0x5410, R58 ;  /* 0x000054105f5f7816 */ /* 0x000fc4000000003a */
[----:B------:R-:W-:Y:S02]  /*b420*/  LOP3.LUT R92, R92, 0xffff0000, RZ, 0xc0, !PT ;  /* 0xffff00005c5c7812 */ /* 0x000fe400078ec0ff */
[----:B------:R-:W-:Y:S01]  /*b430*/  LOP3.LUT R97, R97, 0xffff0000, RZ, 0xc0, !PT ;  /* 0xffff000061617812 */ /* 0x000fe200078ec0ff */
[C---:B0-----:R-:W-:Y:S01]  /*b440*/  IMAD.U32 R35, R29.reuse, 0x10000, RZ ;  /* 0x000100001d237824 */ /* 0x041fe200078e00ff */
[----:B------:R-:W-:Y:S01]  /*b450*/  LOP3.LUT R29, R29, 0xffff0000, RZ, 0xc0, !PT ;  /* 0xffff00001d1d7812 */ /* 0x000fe200078ec0ff */
        /* <DEDUP_REMOVED lines=14> */
[C---:B------:R-:W-:Y:S01]  /*b540*/  IMAD.U32 R27, R28.reuse, 0x10000, RZ ;  /* 0x000100001c1b7824 */ /* 0x040fe200078e00ff */
[----:B------:R-:W-:-:S03]  /*b550*/  LOP3.LUT R28, R28, 0xffff0000, RZ, 0xc0, !PT ;  /* 0xffff00001c1c7812 */ /* 0x000fc600078ec0ff */
[CC--:B------:R-:W-:Y:S01]  /*b560*/  FMUL.FTZ R41, R27.reuse, R39.reuse ;  /* 0x000000271b297220 */ /* 0x0c0fe20000410000 */
[-C--:B------:R-:W-:Y:S01]  /*b570*/  FMUL.FTZ R43, R27, R38.reuse ;  /* 0x000000261b2b7220 */ /* 0x080fe20000410000 */
[C---:B------:R-:W-:Y:S01]  /*b580*/  IMAD.U32 R27, R93.reuse, 0x10000, RZ ;  /* 0x000100005d1b7824 */ /* 0x040fe200078e00ff */
[----:B------:R-:W-:Y:S01]  /*b590*/  LOP3.LUT R93, R93, 0xffff0000, RZ, 0xc0, !PT ;  /* 0xffff00005d5d7812 */ /* 0x000fe200078ec0ff */
[C---:B------:R-:W-:Y:S01]  /*b5a0*/  FFMA.FTZ R41, R12.reuse, R38, -R41 ;  /* 0x000000260c297223 */ /* 0x040fe20000010829 */
[----:B------:R-:W-:Y:S02]  /*b5b0*/  IMAD.U32 R38, R95, 0x10000, RZ ;  /* 0x000100005f267824 */ /* 0x000fe400078e00ff */
[----:B------:R-:W-:Y:S01]  /*b5c0*/  FFMA.FTZ R43, R12, R39, R43 ;  /* 0x000000270c2b7223 */ /* 0x000fe2000001002b */
[----:B------:R-:W-:Y:S02]  /*b5d0*/  IMAD.U32 R12, R91, 0x10000, RZ ;  /* 0x000100005b0c7824 */ /* 0x000fe400078e00ff */
[-C--:B------:R-:W-:Y:S01]  /*b5e0*/  FMUL.FTZ R35, R35, R27.reuse ;  /* 0x0000001b23237220 */ /* 0x080fe20000410000 */
[C---:B------:R-:W-:Y:S01]  /*b5f0*/  FFMA.FTZ R45, R14.reuse, R27, -R45 ;  /* 0x0000001b0e2d7223 */ /* 0x040fe2000001082d */
[C---:B------:R-:W-:Y:S01]  /*b600*/  FMUL.FTZ R27, R37.reuse, R38 ;  /* 0x00000026251b7220 */ /* 0x040fe20000410000 */
[----:B------:R-:W-:Y:S01]  /*b610*/  FMUL.FTZ R39, R37, R12 ;  /* 0x0000000c25277220 */ /* 0x000fe20000410000 */
[----:B------:R-:W-:Y:S01]  /*b620*/  FFMA.FTZ R35, R14, R40, R35 ;  /* 0x000000280e237223 */ /* 0x000fe20000010023 */
[----:B------:R-:W-:-:S02]  /*b630*/  IMAD.U32 R14, R94, 0x10000, RZ ;  /* 0x000100005e0e7824 */ /* 0x000fc400078e00ff */
[----:B------:R-:W-:Y:S01]  /*b640*/  FFMA.FTZ R37, R34, R12, -R27 ;  /* 0x0000000c22257223 */ /* 0x000fe2000001081b */
[C---:B------:R-:W-:Y:S01]  /*b650*/  FMUL.FTZ R12, R28.reuse, R96 ;  /* 0x000000601c0c7220 */ /* 0x040fe20000410000 */
[----:B------:R-:W-:Y:S01]  /*b660*/  FMUL.FTZ R28, R28, R92 ;  /* 0x0000005c1c1c7220 */ /* 0x000fe20000410000 */
[----:B------:R-:W-:Y:S01]  /*b670*/  FMUL.FTZ R27, R29, R97 ;  /* 0x000000611d1b7220 */ /* 0x000fe20000410000 */
[----:B------:R-:W-:Y:S01]  /*b680*/  FMUL.FTZ R40, R36, R14 ;  /* 0x0000000e24287220 */ /* 0x000fe20000410000 */
[----:B------:R-:W-:Y:S01]  /*b690*/  FFMA.FTZ R92, R13, R92, -R12 ;  /* 0x0000005c0d5c7223 */ /* 0x000fe2000001080c */
[C---:B------:R-:W-:Y:S01]  /*b6a0*/  IMAD.U32 R12, R89.reuse, 0x10000, RZ ;  /* 0x00010000590c7824 */ /* 0x040fe200078e00ff */
[----:B------:R-:W-:Y:S01]  /*b6b0*/  LOP3.LUT R89, R89, 0xffff0000, RZ, 0xc0, !PT ;  /* 0xffff000059597812 */ /* 0x000fe200078ec0ff */
[----:B------:R-:W-:Y:S01]  /*b6c0*/  FFMA.FTZ R39, R34, R38, R39 ;  /* 0x0000002622277223 */ /* 0x000fe20000010027 */
[----:B------:R-:W-:Y:S01]  /*b6d0*/  LOP3.LUT R94, R94, 0xffff0000, RZ, 0xc0, !PT ;  /* 0xffff00005e5e7812 */ /* 0x000fe200078ec0ff */
[----:B------:R-:W-:Y:S01]  /*b6e0*/  FMUL.FTZ R36, R36, R12 ;  /* 0x0000000c24247220 */ /* 0x000fe20000410000 */
[----:B------:R-:W-:Y:S01]  /*b6f0*/  LOP3.LUT R95, R95, 0xffff0000, RZ, 0xc0, !PT ;  /* 0xffff00005f5f7812 */ /* 0x000fe200078ec0ff */
[----:B------:R-:W-:Y:S01]  /*b700*/  FFMA.FTZ R28, R13, R96, R28 ;  /* 0x000000600d1c7223 */ /* 0x000fe2000001001c */
[----:B------:R-:W-:Y:S01]  /*b710*/  LOP3.LUT R91, R91, 0xffff0000, RZ, 0xc0, !PT ;  /* 0xffff00005b5b7812 */ /* 0x000fe200078ec0ff */
[----:B------:R-:W-:Y:S01]  /*b720*/  FFMA.FTZ R34, R24, R93, -R27 ;  /* 0x0000005d18227223 */ /* 0x000fe2000001081b */
[C---:B------:R-:W-:Y:S01]  /*b730*/  FFMA.FTZ R40, R15.reuse, R12, -R40 ;  /* 0x0000000c0f287223 */ /* 0x040fe20000010828 */
[C---:B------:R-:W-:Y:S01]  /*b740*/  FMUL.FTZ R13, R30.reuse, R89 ;  /* 0x000000591e0d7220 */ /* 0x040fe20000410000 */
[----:B------:R-:W-:Y:S01]  /*b750*/  FFMA.FTZ R36, R15, R14, R36 ;  /* 0x0000000e0f247223 */ /* 0x000fe20000010024 */
[-C--:B------:R-:W-:Y:S01]  /*b760*/  FMUL.FTZ R12, R30, R94.reuse ;  /* 0x0000005e1e0c7220 */ /* 0x080fe20000410000 */
[----:B------:R-:W-:Y:S01]  /*b770*/  FMUL.FTZ R27, R31, R95 ;  /* 0x0000005f1f1b7220 */ /* 0x000fe20000410000 */
[----:B------:R-:W-:Y:S01]  /*b780*/  FMUL.FTZ R38, R29, R93 ;  /* 0x0000005d1d267220 */ /* 0x000fe20000410000 */
[----:B------:R-:W-:Y:S01]  /*b790*/  FMUL.FTZ R14, R31, R91 ;  /* 0x0000005b1f0e7220 */ /* 0x000fe20000410000 */
[C---:B------:R-:W-:Y:S01]  /*b7a0*/  FFMA.FTZ R15, R25.reuse, R94, R13 ;  /* 0x0000005e190f7223 */ /* 0x040fe2000001000d */
        /* <DEDUP_REMOVED lines=14> */
.L_x_4943:
[----:B------:R-:W-:Y:S05]  /*b890*/  BSYNC B1 ;  /* 0x0000000000017941 */ /* 0x000fea0003800000 */
.L_x_4942:
[----:B------:R-:W-:Y:S04]  /*b8a0*/  BSSY B1, `(.L_x_4944) ;  /* 0x0000068000017945 */ /* 0x000fe80003800000 */
[----:B------:R-:W-:Y:S05]  /*b8b0*/  @P1 BRA `(.L_x_4945) ;  /* 0x0000000400981947 */ /* 0x000fea0003800000 */
[----:B0-----:R-:W-:Y:S02]  /*b8c0*/  LEA.HI R12, R32, R218, RZ, 0x1d ;  /* 0x000000da200c7211 */ /* 0x001fe400078fe8ff */
        /* <DEDUP_REMOVED lines=9> */
[----:B------:R-:W-:Y:S02]  /*b960*/  SHF.R.U64 R10, R52, 0x10, R53 ;  /* 0x00000010340a7819 */ /* 0x000fe40000001235 */
[----:B------:R-:W-:Y:S02]  /*b970*/  LOP3.LUT R15, R15, 0x7fffe000, RZ, 0xc0, !PT ;  /* 0x7fffe0000f0f7812 */ /* 0x000fe400078ec0ff */
[----:B------:R-:W-:Y:S02]  /*b980*/  SHF.R.U64 R8, R54, 0x10, R55 ;  /* 0x0000001036087819 */ /* 0x000fe40000001237 */
[----:B------:R-:W-:-:S02]  /*b990*/  IADD3 R24, R13, R15, R222 ;  /* 0x0000000f0d187210 */ /* 0x000fc40007ffe0de */
[----:B------:R-:W0:Y:S01]  /*b9a0*/  LDS.128 R12, [R229] ;  /* 0x00000000e50c7984 */ /* 0x000e220000000c00 */
[----:B------:R-:W-:Y:S02]  /*b9b0*/  SHF.R.U32.HI R11, RZ, 0x10, R11 ;  /* 0x00000010ff0b7819 */ /* 0x000fe4000001160b */
[----:B------:R-:W-:Y:S02]  /*b9c0*/  LEA R28, R24, UR41, 0x1 ;  /* 0x00000029181c7c11 */ /* 0x000fe4000f8e08ff */
[----:B------:R-:W-:Y:S02]  /*b9d0*/  PRMT R76, R76, 0x5410, R9 ;  /* 0x000054104c4c7816 */ /* 0x000fe40000000009 */
[----:B------:R-:W-:Y:S01]  /*b9e0*/  PRMT R79, R79, 0x5410, R10 ;  /* 0x000054104f4f7816 */ /* 0x000fe2000000000a */
[----:B------:R-:W1:Y:S01]  /*b9f0*/  LDS.128 R24, [R28+0x12400] ;  /* 0x012400001c187984 */ /* 0x000e620000000c00 */
[----:B------:R-:W-:Y:S02]  /*ba00*/  PRMT R77, R77, 0x5410, R8 ;  /* 0x000054104d4d7816 */ /* 0x000fe40000000008 */
[----:B------:R-:W-:Y:S01]  /*ba10*/  PRMT R74, R74, 0x5410, R11 ;  /* 0x000054104a4a7816 */ /* 0x000fe2000000000b */
[----:B------:R-:W-:Y:S01]  /*ba20*/  IMAD.U32 R35, R79, 0x10000, RZ ;  /* 0x000100004f237824 */ /* 0x000fe200078e00ff */
[----:B------:R-:W-:-:S02]  /*ba30*/  SHF.R.U32.HI R53, RZ, 0x10, R53 ;  /* 0x00000010ff357819 */ /* 0x000fc40000011635 */
[----:B------:R-:W-:Y:S02]  /*ba40*/  PRMT R75, R75, 0x5410, R34 ;  /* 0x000054104b4b7816 */ /* 0x000fe40000000022 */
[----:B------:R-:W-:Y:S02]  /*ba50*/  SHF.R.U32.HI R55, RZ, 0x10, R55 ;  /* 0x00000010ff377819 */ /* 0x000fe40000011637 */
[----:B------:R-:W-:Y:S01]  /*ba60*/  PRMT R80, R80, 0x5410, R53 ;  /* 0x0000541050507816 */ /* 0x000fe20000000035 */
[----:B------:R-:W-:Y:S01]  /*ba70*/  IMAD.U32 R34, R75, 0x10000, RZ ;  /* 0x000100004b227824 */ /* 0x000fe200078e00ff */
[----:B------:R-:W-:Y:S02]  /*ba80*/  PRMT R78, R78, 0x5410, R55 ;  /* 0x000054104e4e7816 */ /* 0x000fe40000000037 */
[----:B------:R-:W-:Y:S01]  /*ba90*/  PRMT R73, R73, 0x5410, R30 ;  /* 0x0000541049497816 */ /* 0x000fe2000000001e */
[----:B------:R-:W-:Y:S01]  /*baa0*/  IMAD.U32 R37, R80, 0x10000, RZ ;  /* 0x0001000050257824 */ /* 0x000fe200078e00ff */
[----:B------:R-:W-:-:S02]  /*bab0*/  LOP3.LUT R79, R79, 0xffff0000, RZ, 0xc0, !PT ;  /* 0xffff00004f4f7812 */ /* 0x000fc400078ec0ff */
        /* <DEDUP_REMOVED lines=24> */
[----:B------:R-:W-:Y:S01]  /*bc40*/  FFMA.FTZ R43, R10, R15, -R43 ;  /* 0x0000000f0a2b7223 */ /* 0x000fe2000001082b */
[C---:B------:R-:W-:Y:S01]  /*bc50*/  FMUL.FTZ R30, R33.reuse, R34 ;  /* 0x00000022211e7220 */ /* 0x040fe20000410000 */
[----:B------:R-:W-:Y:S01]  /*bc60*/  LOP3.LUT R76, R76, 0xffff0000, RZ, 0xc0, !PT ;  /* 0xffff00004c4c7812 */ /* 0x000fe200078ec0ff */
[-C--:B------:R-:W-:Y:S01]  /*bc70*/  FMUL.FTZ R15, R33, R8.reuse ;  /* 0x00000008210f7220 */ /* 0x080fe20000410000 */
[----:B------:R-:W-:Y:S01]  /*bc80*/  FFMA.FTZ R35, R10, R37, R35 ;  /* 0x000000250a237223 */ /* 0x000fe20000010023 */
[----:B------:R-:W-:Y:S01]  /*bc90*/  FFMA.FTZ R33, R29, R8, -R30 ;  /* 0x000000081d217223 */ /* 0x000fe2000001081e */
[----:B------:R-:W-:Y:S01]  /*bca0*/  FMUL.FTZ R8, R24, R79 ;  /* 0x0000004f18087220 */ /* 0x000fe20000410000 */
[----:B------:R-:W-:-:S02]  /*bcb0*/  IMAD.U32 R31, R26, 0x10000, RZ ;  /* 0x000100001a1f7824 */ /* 0x000fc400078e00ff */
[----:B------:R-:W-:Y:S01]  /*bcc0*/  FFMA.FTZ R29, R29, R34, R15 ;  /* 0x000000221d1d7223 */ /* 0x000fe2000001000f */
[----:B------:R-:W-:Y:S02]  /*bcd0*/  IMAD.U32 R10, R77, 0x10000, RZ ;  /* 0x000100004d0a7824 */ /* 0x000fe400078e00ff */
[-C--:B------:R-:W-:Y:S01]  /*bce0*/  FMUL.FTZ R30, R24, R75.reuse ;  /* 0x0000004b181e7220 */ /* 0x080fe20000410000 */
[----:B------:R-:W-:Y:S01]  /*bcf0*/  FMUL.FTZ R15, R25, R80 ;  /* 0x00000050190f7220 */ /* 0x000fe20000410000 */
[----:B------:R-:W-:Y:S01]  /*bd00*/  FFMA.FTZ R24, R9, R75, -R8 ;  /* 0x0000004b09187223 */ /* 0x000fe20000010808 */
[----:B------:R-:W-:Y:S01]  /*bd10*/  FMUL.FTZ R25, R25, R76 ;  /* 0x0000004c19197220 */ /* 0x000fe20000410000 */
[----:B------:R-:W-:Y:S01]  /*bd20*/  LOP3.LUT R26, R26, 0xffff0000, RZ, 0xc0, !PT ;  /* 0xffff00001a1a7812 */ /* 0x000fe200078ec0ff */
[----:B------:R-:W-:Y:S02]  /*bd30*/  IMAD.U32 R8, R73, 0x10000, RZ ;  /* 0x0001000049087824 */ /* 0x000fe400078e00ff */
        /* <DEDUP_REMOVED lines=11> */
[----:B------:R-:W-:Y:S01]  /*bdf0*/  FFMA.FTZ R30, R9, R79, R30 ;  /* 0x0000004f091e7223 */ /* 0x000fe2000001001e */
[----:B------:R-:W-:Y:S01]  /*be00*/  FMUL.FTZ R26, R26, R73 ;  /* 0x000000491a1a7220 */ /* 0x000fe20000410000 */
[C---:B------:R-:W-:Y:S01]  /*be10*/  FMUL.FTZ R9, R27.reuse, R78 ;  /* 0x0000004e1b097220 */ /* 0x040fe20000410000 */
[----:B------:R-:W-:Y:S01]  /*be20*/  FMUL.FTZ R27, R27, R74 ;  /* 0x0000004a1b1b7220 */ /* 0x000fe20000410000 */
[----:B------:R-:W-:Y:S01]  /*be30*/  FFMA.FTZ R11, R11, R10, R12 ;  /* 0x0000000a0b0b7223 */ /* 0x000fe2000001000c */
[C---:B------:R-:W-:Y:S01]  /*be40*/  FFMA.FTZ R26, R13.reuse, R77, R26 ;  /* 0x0000004d0d1a7223 */ /* 0x040fe2000001001a */
[----:B------:R-:W-:Y:S01]  /*be50*/  FFMA.FTZ R73, R13, R73, -R8 ;  /* 0x000000490d497223 */ /* 0x000fe20000010808 */
        /* <DEDUP_REMOVED lines=12> */
.L_x_4945:
[----:B------:R-:W-:Y:S05]  /*bf20*/  BSYNC B1 ;  /* 0x0000000000017941 */ /* 0x000fea0003800000 */
.L_x_4944:
[----:B------:R-:W-:Y:S05]  /*bf30*/  @P2 BRA `(.L_x_4918) ;  /* 0x0000000400982947 */ /* 0x000fea0003800000 */
[----:B------:R-:W-:Y:S02]  /*bf40*/  LEA.HI R32, R32, R219, RZ, 0x1d ;  /* 0x000000db20207211 */ /* 0x000fe400078fe8ff */
[--C-:B------:R-:W-:Y:S02]  /*bf50*/  SHF.R.U64 R29, R6, 0x10, R7.reuse ;  /* 0x00000010061d7819 */ /* 0x100fe40000001207 */
[----:B-1----:R-:W-:Y:S01]  /*bf60*/  SHF.R.S32.HI R11, RZ, 0x1f, R32 ;  /* 0x0000001fff0b7819 */ /* 0x002fe20000011420 */
[----:B------:R-:W-:Y:S01]  /*bf70*/  IMAD.SHL.U32 R9, R32, 0x8, RZ ;  /* 0x0000000820097824 */ /* 0x000fe200078e00ff */
[----:B------:R-:W-:Y:S02]  /*bf80*/  SHF.R.U32.HI R6, RZ, 0x10, R7 ;  /* 0x00000010ff067819 */ /* 0x000fe40000011607 */
[----:B------:R-:W-:Y:S02]  /*bf90*/  LEA.HI R11, R11, R32, RZ, 0x3 ;  /* 0x000000200b0b7211 */ /* 0x000fe400078f18ff */
[----:B------:R-:W-:-:S02]  /*bfa0*/  LOP3.LUT R8, R220, 0x38, R9, 0xf8, !PT ;  /* 0x00000038dc087812 */ /* 0x000fc400078ef809 */
[----:B------:R-:W-:Y:S01]  /*bfb0*/  SHF.R.U64 R7, R48, 0x10, R49 ;  /* 0x0000001030077819 */ /* 0x000fe20000001231 */
[----:B------:R-:W-:Y:S01]  /*bfc0*/  IMAD.SHL.U32 R11, R11, 0x400, RZ ;  /* 0x000004000b0b7824 */ /* 0x000fe200078e00ff */
[----:B------:R-:W-:Y:S02]  /*bfd0*/  LOP3.LUT R9, R8, R221, RZ, 0x3c, !PT ;  /* 0x000000dd08097212 */ /* 0x000fe400078e3cff */
[--C-:B0-----:R-:W-:Y:S02]  /*bfe0*/  SHF.R.U64 R25, R4, 0x10, R5.reuse ;  /* 0x0000001004197819 */ /* 0x101fe40000001205 */
[----:B------:R-:W-:Y:S02]  /*bff0*/  LOP3.LUT R11, R11, 0x7fffe000, RZ, 0xc0, !PT ;  /* 0x7fffe0000b0b7812 */ /* 0x000fe400078ec0ff */
[----:B------:R-:W-:Y:S02]  /*c000*/  SHF.R.U32.HI R4, RZ, 0x10, R5 ;  /* 0x00000010ff047819 */ /* 0x000fe40000011605 */
[----:B------:R-:W-:-:S02]  /*c010*/  IADD3 R12, R9, R11, R222 ;  /* 0x0000000b090c7210 */ /* 0x000fc40007ffe0de */
[----:B------:R-:W0:Y:S01]  /*c020*/  LDS.128 R8, [R228] ;  /* 0x00000000e4087984 */ /* 0x000e220000000c00 */
[----:B------:R-:W-:Y:S02]  /*c030*/  PRMT R70, R70, 0x5410, R7 ;  /* 0x0000541046467816 */ /* 0x000fe40000000007 */
[----:B------:R-:W-:Y:S02]  /*c040*/  LEA R24, R12, UR41, 0x1 ;  /* 0x000000290c187c11 */ /* 0x000fe4000f8e08ff */
[----:B------:R-:W-:Y:S01]  /*c050*/  PRMT R28, R0, 0x5410, R29 ;  /* 0x00005410001c7816 */ /* 0x000fe2000000001d */
[----:B------:R-:W-:Y:S01]  /*c060*/  IMAD.U32 R30, R70, 0x10000, RZ ;  /* 0x00010000461e7824 */ /* 0x000fe200078e00ff */
[----:B------:R-:W-:Y:S01]  /*c070*/  PRMT R29, R3, 0x5410, R6 ;  /* 0x00005410031d7816 */ /* 0x000fe20000000006 */
[----:B------:R-:W1:Y:S01]  /*c080*/  LDS.128 R12, [R24+0x12400] ;  /* 0x01240000180c7984 */ /* 0x000e620000000c00 */
[----:B------:R-:W-:Y:S02]  /*c090*/  PRMT R25, R20, 0x5410, R25 ;  /* 0x0000541014197816 */ /* 0x000fe40000000019 */
[----:B------:R-:W-:-:S02]  /*c0a0*/  PRMT R27, R21, 0x5410, R4 ;  /* 0x00005410151b7816 */ /* 0x000fc40000000004 */
[----:B------:R-:W-:Y:S01]  /*c0b0*/  SHF.R.U32.HI R48, RZ, 0x10, R49 ;  /* 0x00000010ff307819 */ /* 0x000fe20000011631 */
[----:B------:R-:W-:Y:S01]  /*c0c0*/  IMAD.U32 R26, R25, 0x10000, RZ ;  /* 0x00010000191a7824 */ /* 0x000fe200078e00ff */
[--C-:B------:R-:W-:Y:S02]  /*c0d0*/  SHF.R.U64 R5, R50, 0x10, R51.reuse ;  /* 0x0000001032057819 */ /* 0x100fe40000001233 */
[----:B------:R-:W-:Y:S02]  /*c0e0*/  SHF.R.U32.HI R50, RZ, 0x10, R51 ;  /* 0x00000010ff327819 */ /* 0x000fe40000011633 */
[----:B------:R-:W-:Y:S02]  /*c0f0*/  PRMT R71, R71, 0x5410, R48 ;  /* 0x0000541047477816 */ /* 0x000fe40000000030 */
[----:B------:R-:W-:Y:S02]  /*c100*/  PRMT R69, R69, 0x5410, R50 ;  /* 0x0000541045457816 */ /* 0x000fe40000000032 */
[----:B------:R-:W-:Y:S01]  /*c110*/  PRMT R68, R68, 0x5410, R5 ;  /* 0x0000541044447816 */ /* 0x000fe20000000005 */
[----:B------:R-:W-:Y:S01]  /*c120*/  IMAD.U32 R31, R71, 0x10000, RZ ;  /* 0x00010000471f7824 */ /* 0x000fe200078e00ff */
[----:B------:R-:W-:-:S02]  /*c130*/  LOP3.LUT R70, R70, 0xffff0000, RZ, 0xc0, !PT ;  /* 0xffff000046467812 */ /* 0x000fc400078ec0ff */
        /* <DEDUP_REMOVED lines=26> */
[----:B------:R-:W-:Y:S01]  /*c2e0*/  FMUL.FTZ R41, R21, R0 ;  /* 0x0000000015297220 */ /* 0x000fe20000410000 */
[----:B------:R-:W-:Y:S01]  /*c2f0*/  FMUL.FTZ R4, R11, R70 ;  /* 0x000000460b047220 */ /* 0x000fe20000410000 */
[----:B------:R-:W-:Y:S01]  /*c300*/  FFMA.FTZ R21, R7, R0, -R20 ;  /* 0x0000000007157223 */ /* 0x000fe20000010814 */
[----:B------:R-:W-:Y:S01]  /*c310*/  LOP3.LUT R0, R25, 0xffff0000, RZ, 0xc0, !PT ;  /* 0xffff000019007812 */ /* 0x000fe200078ec0ff */
[----:B------:R-:W-:Y:S01]  /*c320*/  FFMA.FTZ R41, R7, R26, R41 ;  /* 0x0000001a07297223 */ /* 0x000fe20000010029 */
[----:B------:R-:W-:Y:S01]  /*c330*/  LOP3.LUT R27, R27, 0xffff0000, RZ, 0xc0, !PT ;  /* 0xffff00001b1b7812 */ /* 0x000fe200078ec0ff */
[----:B------:R-:W-:-:S02]  /*c340*/  IMAD.U32 R13, R14, 0x10000, RZ ;  /* 0x000100000e0d7824 */ /* 0x000fc400078e00ff */
[----:B------:R-:W-:Y:S01]  /*c350*/  FMUL.FTZ R7, R12, R71 ;  /* 0x000000470c077220 */ /* 0x000fe20000410000 */
[-C--:B------:R-:W-:Y:S01]  /*c360*/  FFMA.FTZ R20, R3, R0.reuse, -R4 ;  /* 0x0000000003147223 */ /* 0x080fe20000010804 */
[----:B------:R-:W-:Y:S01]  /*c370*/  FMUL.FTZ R26, R11, R0 ;  /* 0x000000000b1a7220 */ /* 0x000fe20000410000 */
[----:B------:R-:W-:Y:S02]  /*c380*/  IMAD.U32 R4, R68, 0x10000, RZ ;  /* 0x0001000044047824 */ /* 0x000fe400078e00ff */
[-C--:B------:R-:W-:Y:S01]  /*c390*/  FMUL.FTZ R30, R12, R27.reuse ;  /* 0x0000001b0c1e7220 */ /* 0x080fe20000410000 */
[----:B------:R-:W-:Y:S02]  /*c3a0*/  IMAD.U32 R0, R28, 0x10000, RZ ;  /* 0x000100001c007824 */ /* 0x000fe400078e00ff */
[C---:B------:R-:W-:Y:S01]  /*c3b0*/  FFMA.FTZ R12, R8.reuse, R27, -R7 ;  /* 0x0000001b080c7223 */ /* 0x040fe20000010807 */
[----:B------:R-:W-:Y:S01]  /*c3c0*/  FMUL.FTZ R32, R13, R4 ;  /* 0x000000040d207220 */ /* 0x000fe20000410000 */
[----:B------:R-:W-:Y:S01]  /*c3d0*/  FFMA.FTZ R30, R8, R71, R30 ;  /* 0x00000047081e7223 */ /* 0x000fe2000001001e */
[----:B------:R-:W-:Y:S01]  /*c3e0*/  LOP3.LUT R14, R14, 0xffff0000, RZ, 0xc0, !PT ;  /* 0xffff00000e0e7812 */ /* 0x000fe200078ec0ff */
[----:B------:R-:W-:Y:S01]  /*c3f0*/  FFMA.FTZ R26, R3, R70, R26 ;  /* 0x00000046031a7223 */ /* 0x000fe2000001001a */
[-C--:B------:R-:W-:Y:S01]  /*c400*/  FMUL.FTZ R8, R13, R0.reuse ;  /* 0x000000000d087220 */ /* 0x080fe20000410000 */
[----:B------:R-:W-:Y:S01]  /*c410*/  LOP3.LUT R7, R68, 0xffff0000, RZ, 0xc0, !PT ;  /* 0xffff000044077812 */ /* 0x000fe200078ec0ff */
[C---:B------:R-:W-:Y:S01]  /*c420*/  FFMA.FTZ R32, R5.reuse, R0, -R32 ;  /* 0x0000000005207223 */ /* 0x040fe20000010820 */
[----:B------:R-:W-:Y:S01]  /*c430*/  LOP3.LUT R3, R28, 0xffff0000, RZ, 0xc0, !PT ;  /* 0xffff00001c037812 */ /* 0x000fe200078ec0ff */
[----:B------:R-:W-:Y:S01]  /*c440*/  FFMA.FTZ R0, R5, R4, R8 ;  /* 0x0000000405007223 */ /* 0x000fe20000010008 */
[----:B------:R-:W-:Y:S01]  /*c450*/  LOP3.LUT R15, R15, 0xffff0000, RZ, 0xc0, !PT ;  /* 0xffff00000f0f7812 */ /* 0x000fe200078ec0ff */
[C---:B------:R-:W-:Y:S01]  /*c460*/  FMUL.FTZ R5, R14.reuse, R7 ;  /* 0x000000070e057220 */ /* 0x040fe20000410000 */
[----:B------:R-:W-:Y:S01]  /*c470*/  LOP3.LUT R69, R69, 0xffff0000, RZ, 0xc0, !PT ;  /* 0xffff000045457812 */ /* 0x000fe200078ec0ff */
[-C--:B------:R-:W-:Y:S01]  /*c480*/  FMUL.FTZ R14, R14, R3.reuse ;  /* 0x000000030e0e7220 */ /* 0x080fe20000410000 */
[----:B------:R-:W-:Y:S01]  /*c490*/  LOP3.LUT R29, R29, 0xffff0000, RZ, 0xc0, !PT ;  /* 0xffff00001d1d7812 */ /* 0x000fe200078ec0ff */
[----:B------:R-:W-:Y:S01]  /*c4a0*/  FFMA.FTZ R3, R6, R3, -R5 ;  /* 0x0000000306037223 */ /* 0x000fe20000010805 */
[----:B------:R-:W-:Y:S01]  /*c4b0*/  F2FP.BF16.F32.PACK_AB R5, R12, R37 ;  /* 0x000000250c05723e */ /* 0x000fe200000010ff */
[C---:B------:R-:W-:Y:S01]  /*c4c0*/  FMUL.FTZ R11, R15.reuse, R69 ;  /* 0x000000450f0b7220 */ /* 0x040fe20000410000 */
[----:B------:R-:W-:Y:S01]  /*c4d0*/  FFMA.FTZ R7, R6, R7, R14 ;  /* 0x0000000706077223 */ /* 0x000fe2000001000e */
[-C--:B------:R-:W-:Y:S01]  /*c4e0*/  FMUL.FTZ R4, R15, R29.reuse ;  /* 0x0000001d0f047220 */ /* 0x080fe20000410000 */
[----:B------:R-:W-:Y:S01]  /*c4f0*/  F2FP.BF16.F32.PACK_AB R6, R3, R32 ;  /* 0x000000200306723e */ /* 0x000fe200000010ff */
[----:B------:R-:W-:Y:S01]  /*c500*/  FFMA.FTZ R14, R10, R29, -R11 ;  /* 0x0000001d0a0e7223 */ /* 0x000fe2000001080b */
[----:B------:R-:W-:Y:S01]  /*c510*/  F2FP.BF16.F32.PACK_AB R8, R26, R35 ;  /* 0x000000231a08723e */ /* 0x000fe200000010ff */
[----:B------:R-:W-:Y:S01]  /*c520*/  FFMA.FTZ R28, R10, R69, R4 ;  /* 0x000000450a1c7223 */ /* 0x000fe20000010004 */
[----:B------:R-:W-:-:S02]  /*c530*/  F2FP.BF16.F32.PACK_AB R10, R7, R0 ;  /* 0x00000000070a723e */ /* 0x000fc400000010ff */
[----:B------:R-:W-:Y:S02]  /*c540*/  F2FP.BF16.F32.PACK_AB R4, R20, R33 ;  /* 0x000000211404723e */ /* 0x000fe400000010ff */
[----:B------:R-:W-:Y:S02]  /*c550*/  F2FP.BF16.F32.PACK_AB R7, R14, R21 ;  /* 0x000000150e07723e */ /* 0x000fe400000010ff */
[----:B------:R-:W-:Y:S02]  /*c560*/  F2FP.BF16.F32.PACK_AB R9, R30, R9 ;  /* 0x000000091e09723e */ /* 0x000fe400000010ff */
[----:B------:R-:W-:Y:S01]  /*c570*/  F2FP.BF16.F32.PACK_AB R11, R28, R41 ;  /* 0x000000291c0b723e */ /* 0x000fe200000010ff */
[----:B------:R3:W-:Y:S04]  /*c580*/  STS.128 [R228], R4 ;  /* 0x00000004e4007388 */ /* 0x0007e80000000c00 */
[----:B------:R3:W-:Y:S02]  /*c590*/  STS.128 [R24+0x12400], R8 ;  /* 0x0124000818007388 */ /* 0x0007e40000000c00 */
.L_x_4918:
[----:B------:R-:W-:Y:S05]  /*c5a0*/  BSYNC B0 ;  /* 0x0000000000007941 */ /* 0x000fea0003800000 */
.L_x_4897:
        /* <DEDUP_REMOVED lines=8> */
.L_x_4894:
[----:B01-3--:R-:W-:-:S05]  /*c630*/  IMAD.U32 R0, RZ, RZ, UR46 ;  /* 0x0000002eff007e24 */ /* 0x00bfca000f8e00ff */
[----:B------:R-:W-:-:S13]  /*c640*/  ISETP.NE.AND P0, PT, R0, 0x3, PT ;  /* 0x000000030000780c */ /* 0x000fda0003f05270 */
[----:B------:R-:W-:Y:S05]  /*c650*/  @!P0 BRA `(.L_x_4946) ;  /* 0x0000000000048947 */ /* 0x000fea0003800000 */
[----:B------:R-:W-:Y:S01]  /*c660*/  BPT.TRAP 0x1 ;  /* 0x000000040000795c */ /* 0x000fe20000300000 */
.L_x_4946:
[----:B------:R-:W-:Y:S02]  /*c670*/  IMAD.U32 R3, RZ, RZ, UR40 ;  /* 0x00000028ff037e24 */ /* 0x000fe4000f8e00ff */
[----:B------:R-:W-:-:S03]  /*c680*/  IMAD.U32 R0, RZ, RZ, UR42 ;  /* 0x0000002aff007e24 */ /* 0x000fc6000f8e00ff */
[----:B------:R-:W-:Y:S02]  /*c690*/  LEA R3, R3, UR41, 0x3 ;  /* 0x0000002903037c11 */ /* 0x000fe4000f8e18ff */
[----:B------:R-:W-:-:S04]  /*c6a0*/  SHF.L.U32 R0, R0, 0x1f, RZ ;  /* 0x0000001f00007819 */ /* 0x000fc800000006ff */
[----:B------:R0:W1:Y:S01]  /*c6b0*/  SYNCS.PHASECHK.TRANS64.TRYWAIT P1, [R3+URZ+0x30830], R0 ;  /* 0x03083000030075a7 */ /* 0x000062000802017f */
[----:B------:R-:W-:Y:S05]  /*c6c0*/  @!P0 BRA `(.L_x_4947) ;  /* 0x0000000000048947 */ /* 0x000fea0003800000 */
[----:B------:R-:W-:Y:S01]  /*c6d0*/  BPT.TRAP 0x1 ;  /* 0x000000040000795c */ /* 0x000fe20000300000 */
.L_x_4947:
[----:B-1----:R-:W-:Y:S05]  /*c6e0*/  @P1 BRA `(.L_x_4948) ;  /* 0x0000000000081947 */ /* 0x002fea0003800000 */
[----:B------:R-:W1:Y:S02]  /*c6f0*/  SYNCS.PHASECHK.TRANS64.TRYWAIT P1, [R3+URZ+0x30830], R0 ;  /* 0x03083000030075a7 */ /* 0x000e64000802017f */
[----:B-1----:R-:W-:Y:S05]  /*c700*/  @!P1 BRA `(.L_x_4949) ;  /* 0x0000018000789947 */ /* 0x002fea0003800000 */
.L_x_4948:
[----:B------:R-:W-:Y:S05]  /*c710*/  WARPSYNC.ALL ;  /* 0x0000000000007948 */ /* 0x000fea0003800000 */
[----:B------:R-:W-:Y:S01]  /*c720*/  UIADD3 UR4, UR41, 0x1e400, URZ ;  /* 0x0001e40029047890 */ /* 0x000fe2000fffe03f */
[----:B--2---:R-:W-:Y:S01]  /*c730*/  WARPGROUP.ARRIVE ;  /* 0x00000000000079c5 */ /* 0x004fe20000000000 */
        /* <DEDUP_REMOVED lines=23> */
[----:B----4-:R-:W-:Y:S01]  /*c8b0*/  IMAD.U32 R6, RZ, RZ, UR8 ;  /* 0x00000008ff067e24 */ /* 0x010fe2000f8e00ff */
        /* <DEDUP_REMOVED lines=72> */
.L_x_4950:
[----:B------:R-:W-:Y:S01]  /*cd40*/  ULDC UR4, c[0x0][0x448] ;  /* 0x0001120000047ab9 */ /* 0x000fe20000000800 */
[----:B------:R-:W-:Y:S01]  /*cd50*/  ULDC UR5, c[0x0][0x9d8] ;  /* 0x0002760000057ab9 */ /* 0x000fe20000000800 */
[----:B------:R-:W-:Y:S01]  /*cd60*/  UISETP.NE.AND UP0, UPT, UR4, 0x1, UPT ;  /* 0x000000010400788c */ /* 0x000fe2000bf05270 */
[----:B------:R-:W-:Y:S01]  /*cd70*/  FMUL.FTZ R28, R28, UR5 ;  /* 0x000000051c1c7c20 */ /* 0x000fe20008410000 */
[----:B------:R-:W-:Y:S01]  /*cd80*/  R2UR UR4, R3 ;  /* 0x00000000030472ca */ /* 0x000fe200000e0000 */
[----:B------:R-:W-:Y:S01]  /*cd90*/  FMUL.FTZ R37, R37, UR5 ;  /* 0x0000000525257c20 */ /* 0x000fe20008410000 */
[----:B------:R-:W-:Y:S01]  /*cda0*/  FMUL.FTZ R25, R25, UR5 ;  /* 0x0000000519197c20 */ /* 0x000fe20008410000 */
[----:B------:R2:W3:Y:S01]  /*cdb0*/  MUFU.TANH R74, R28 ;  /* 0x0000001c004a7308 */ /* 0x0004e20000002400 */
        /* <DEDUP_REMOVED lines=8> */
[----:B--2---:R-:W-:Y:S01]  /*ce40*/  VIADD R28, R23, UR60 ;  /* 0x0000003c171c7c36 */ /* 0x004fe20008000000 */
[----:B------:R-:W-:Y:S01]  /*ce50*/  UIADD3 UR4, UR4, 0x30840, URZ ;  /* 0x0003084004047890 */ /* 0x000fe2000fffe03f */
[----:B------:R-:W-:Y:S01]  /*ce60*/  FMUL.FTZ R14, R35, UR5 ;  /* 0x00000005230e7c20 */ /* 0x000fe20008410000 */
[----:B------:R2:W4:Y:S01]  /*ce70*/  MUFU.TANH R73, R25 ;  /* 0x0000001900497308 */ /* 0x0005220000002400 */
[----:B------:R-:W-:Y:S01]  /*ce80*/  FMUL.FTZ R4, R26, UR5 ;  /* 0x000000051a047c20 */ /* 0x000fe20008410000 */
[----:B01----:R-:W-:Y:S01]  /*ce90*/  @P1 IMAD.HI.U32 R0, R28, UR6, RZ ;  /* 0x000000061c001c27 */ /* 0x003fe2000f8e00ff */
[----:B------:R-:W-:-:S03]  /*cea0*/  @UP0 ULDC UR6, c[0x0][0x450] ;  /* 0x0001140000060ab9 */ /* 0x000fc60000000800 */
[----:B------:R-:W-:Y:S01]  /*ceb0*/  FMUL.FTZ R10, R27, UR5 ;  /* 0x000000051b0a7c20 */ /* 0x000fe20008410000 */
[----:B------:R-:W-:Y:S01]  /*cec0*/  FMUL.FTZ R11, R30, UR5 ;  /* 0x000000051e0b7c20 */ /* 0x000fe20008410000 */
[----:B------:R-:W-:Y:S01]  /*ced0*/  FMUL.FTZ R13, R34, UR5 ;  /* 0x00000005220d7c20 */ /* 0x000fe20008410000 */
[----:B------:R-:W-:Y:S01]  /*cee0*/  @P2 SHF.R.U32.HI R28, RZ, UR6, R0 ;  /* 0x00000006ff1c2c19 */ /* 0x000fe20008011600 */
[----:B------:R0:W1:Y:S01]  /*cef0*/  MUFU.TANH R76, R32 ;  /* 0x00000020004c7308 */ /* 0x0000620000002400 */
        /* <DEDUP_REMOVED lines=8> */
[----:B------:R-:W-:Y:S01]  /*cf80*/  FMUL.FTZ R44, R44, UR5 ;  /* 0x000000052c2c7c20 */ /* 0x000fe20008410000 */
[----:B------:R-:W-:Y:S01]  /*cf90*/  FMUL.FTZ R45, R45, UR5 ;  /* 0x000000052d2d7c20 */ /* 0x000fe20008410000 */
[----:B--2---:R-:W-:Y:S01]  /*cfa0*/  FMUL.FTZ R25, R46, UR5 ;  /* 0x000000052e197c20 */ /* 0x004fe20008410000 */
        /* <DEDUP_REMOVED lines=12> */
[----:B------:R3:W1:Y:S01]  /*d070*/  MUFU.TANH R78, R40 ;  /* 0x00000028004e7308 */ /* 0x0006620000002400 */
[----:B------:R-:W-:Y:S01]  /*d080*/  FMUL.FTZ R58, R58, UR5 ;  /* 0x000000053a3a7c20 */ /* 0x000fe20008410000 */
[----:B0-----:R-:W-:Y:S01]  /*d090*/  FMUL.FTZ R32, R59, UR5 ;  /* 0x000000053b207c20 */ /* 0x001fe20008410000 */
[----:B------:R-:W-:Y:S01]  /*d0a0*/  FMUL.FTZ R60, R60, UR5 ;  /* 0x000000053c3c7c20 */ /* 0x000fe20008410000 */
[----:B------:R-:W-:Y:S01]  /*d0b0*/  FMUL.FTZ R61, R61, UR5 ;  /* 0x000000053d3d7c20 */ /* 0x000fe20008410000 */
[----:B-----5:R-:W-:Y:S01]  /*d0c0*/  FMUL.FTZ R36, R62, UR5 ;  /* 0x000000053e247c20 */ /* 0x020fe20008410000 */
[----:B------:R-:W-:Y:S01]  /*d0d0*/  FMUL.FTZ R34, R63, UR5 ;  /* 0x000000053f227c20 */ /* 0x000fe20008410000 */
[----:B------:R-:W-:Y:S01]  /*d0e0*/  FMUL.FTZ R64, R64, UR5 ;  /* 0x0000000540407c20 */ /* 0x000fe20008410000 */
[----:B------:R0:W1:Y:S01]  /*d0f0*/  MUFU.TANH R75, R29 ;  /* 0x0000001d004b7308 */ /* 0x0000620000002400 */
[----:B------:R-:W-:Y:S01]  /*d100*/  FMUL.FTZ R65, R65, UR5 ;  /* 0x0000000541417c20 */ /* 0x000fe20008410000 */
[----:B------:R-:W-:Y:S01]  /*d110*/  FMUL.FTZ R38, R66, UR5 ;  /* 0x0000000542267c20 */ /* 0x000fe20008410000 */
[----:B---3--:R-:W-:Y:S01]  /*d120*/  FMUL.FTZ R40, R67, UR5 ;  /* 0x0000000543287c20 */ /* 0x008fe20008410000 */
[----:B------:R-:W-:Y:S01]  /*d130*/  FMUL.FTZ R68, R68, UR5 ;  /* 0x0000000544447c20 */ /* 0x000fe20008410000 */
[----:B------:R-:W-:Y:S01]  /*d140*/  FMUL.FTZ R69, R69, UR5 ;  /* 0x0000000545457c20 */ /* 0x000fe20008410000 */
[----:B------:R-:W-:Y:S01]  /*d150*/  UPRMT UR6, UR43, 0x654, UR4 ;  /* 0x000006542b067896 */ /* 0x000fe20008000004 */
[----:B------:R-:W3:Y:S01]  /*d160*/  SHFL.IDX PT, R37, R28, RZ, 0x1c1f ;  /* 0x001c1fff1c257589 */ /* 0x000ee200000e0000 */
[----:B------:R-:W-:Y:S01]  /*d170*/  FMUL.FTZ R43, R70, UR5 ;  /* 0x00000005462b7c20 */ /* 0x000fe20008410000 */
[----:B------:R-:W-:Y:S01]  /*d180*/  FMUL.FTZ R42, R71, UR5 ;  /* 0x00000005472a7c20 */ /* 0x000fe20008410000 */
[----:B0-----:R-:W-:Y:S01]  /*d190*/  IMAD.MOV.U32 R29, RZ, RZ, -0x60 ;  /* 0xffffffa0ff1d7424 */ /* 0x001fe200078e00ff */
[----:B------:R-:W-:Y:S01]  /*d1a0*/  ULDC.64 UR4, c[0x0][0x9e0] ;  /* 0x0002780000047ab9 */ /* 0x000fe20000000a00 */
[C---:B------:R-:W-:Y:S01]  /*d1b0*/  IMAD R0, R2.reuse, -0x60, R17 ;  /* 0xffffffa002007824 */ /* 0x040fe200078e0211 */
[----:B------:R-:W-:Y:S01]  /*d1c0*/  UISETP.GE.AND UP1, UPT, UR5, 0x1, UPT ;  /* 0x000000010500788c */ /* 0x000fe2000bf26270 */
[----:B------:R-:W-:Y:S01]  /*d1d0*/  IMAD R29, R2, R29, 0x61 ;  /* 0x00000061021d7424 */ /* 0x000fe200078e021d */
[----:B------:R-:W0:Y:S01]  /*d1e0*/  MUFU.TANH R5, R5 ;  /* 0x0000000500057308 */ /* 0x000e220000002400 */
[----:B------:R-:W-:Y:S01]  /*d1f0*/  ULDC UR58, c[0x0][0x9dc] ;  /* 0x00027700003a7ab9 */ /* 0x000fe20000000800 */
[----:B------:R-:W-:Y:S01]  /*d200*/  VIADD R3, R0, 0x60 ;  /* 0x0000006000037836 */ /* 0x000fe20000000000 */
[----:B------:R-:W-:Y:S01]  /*d210*/  ULOP3.LUT UR58, URZ, UR58, URZ, 0x33, !UPT ;  /* 0x0000003a3f3a7292 */ /* 0x000fe2000f8e333f */
[----:B------:R-:W-:Y:S01]  /*d220*/  IMAD R31, R196, -0x2, R29 ;  /* 0xfffffffec41f7824 */ /* 0x000fe200078e021d */
[----:B------:R-:W-:Y:S01]  /*d230*/  PLOP3.LUT P1, PT, PT, PT, UP1, 0x40, 0x0 ;  /* 0x000000000000781c */ /* 0x000fe20003f2e818 */
[----:B------:R-:W-:Y:S01]  /*d240*/  SYNCS.ARRIVE.TRANS64.RED.A1T0 RZ, [UR6], RZ ;  /* 0x000000ffffff79a7 */ /* 0x000fe20008100406 */
[----:B------:R-:W-:Y:S01]  /*d250*/  VIADD R63, R29, 0xffffffff ;  /* 0xffffffff1d3f7836 */ /* 0x000fe20000000000 */
[----:B------:R-:W0:Y:S01]  /*d260*/  MUFU.TANH R4, R4 ;  /* 0x0000000400047308 */ /* 0x000e220000002400 */
[----:B------:R-:W-:Y:S01]  /*d270*/  IADD3 R0, -R16, R31, R17 ;  /* 0x0000001f10007210 */ /* 0x000fe20007ffe111 */
[----:B------:R-:W-:-:S04]  /*d280*/  VIADD R67, R31, 0xffffffff ;  /* 0xffffffff1f437836 */ /* 0x000fc80000000000 */
[C---:B------:R-:W-:Y:S02]  /*d290*/  VIADD R59, R0.reuse, UR4 ;  /* 0x00000004003b7c36 */ /* 0x040fe40008000000 */
[----:B------:R-:W0:Y:S01]  /*d2a0*/  MUFU.TANH R10, R10 ;  /* 0x0000000a000a7308 */ /* 0x000e220000002400 */
[----:B------:R-:W-:-:S04]  /*d2b0*/  VIADD R62, R0, UR58 ;  /* 0x0000003a003e7c36 */ /* 0x000fc80008000000 */
[----:B---3--:R-:W-:-:S03]  /*d2c0*/  IMAD.IADD R31, R62, 0x1, R37 ;  /* 0x000000013e1f7824 */ /* 0x008fc600078e0225 */
        /* <DEDUP_REMOVED lines=37> */
[----:B------:R5:W0:Y:S02]  /*d520*/  MUFU.TANH R82, R58 ;  /* 0x0000003a00527308 */ /* 0x000a240000002400 */
[----:B-----5:R-:W-:-:S05]  /*d530*/  IMAD R58, R196, -0x2, R3 ;  /* 0xfffffffec43a7824 */ /* 0x020fca00078e0203 */
[----:B------:R-:W-:Y:S01]  /*d540*/  VIADDMNMX R29, R37, R59, R58, PT ;  /* 0x0000003b251d7246 */ /* 0x000fe2000380013a */
[----:B-1234-:R-:W-:Y:S06]  /*d550*/  @P1 BRA `(.L_x_4951) ;  /* 0x0000000000541947 */ /* 0x01efec0003800000 */
[----:B------:R-:W-:Y:S01]  /*d560*/  IADD3 R0, -R16, R17, R37 ;  /* 0x0000001110007210 */ /* 0x000fe20007ffe125 */
[----:B------:R-:W-:Y:S03]  /*d570*/  BSSY B0, `(.L_x_4952) ;  /* 0x0000010000007945 */ /* 0x000fe60003800000 */
[----:B------:R-:W-:-:S13]  /*d580*/  ISETP.GT.AND P1, PT, R0, -0x1, PT ;  /* 0xffffffff0000780c */ /* 0x000fda0003f24270 */
[----:B------:R-:W-:Y:S05]  /*d590*/  @P1 BRA `(.L_x_4953) ;  /* 0x0000000000201947 */ /* 0x000fea0003800000 */
[----:B------:R-:W-:Y:S01]  /*d5a0*/  UISETP.NE.AND UP2, UPT, UR5, 0x1, UPT ;  /* 0x000000010500788c */ /* 0x000fe2000bf45270 */
[----:B------:R-:W-:-:S05]  /*d5b0*/  LOP3.LUT R0, RZ, R0, RZ, 0x33, !PT ;  /* 0x00000000ff007212 */ /* 0x000fca00078e33ff */
[----:B------:R-:W-:-:S05]  /*d5c0*/  PLOP3.LUT P1, PT, PT, PT, UP2, 0x80, 0x0 ;  /* 0x000000000000781c */ /* 0x000fca0003f2f028 */
[----:B------:R-:W-:-:S08]  /*d5d0*/  @UP2 ULDC.64 UR6, c[0x0][0x9e8] ;  /* 0x00027a0000062ab9 */ /* 0x000fd00000000a00 */
[----:B------:R-:W-:-:S05]  /*d5e0*/  @P1 IMAD.HI.U32 R3, R0, UR6, RZ ;  /* 0x0000000600031c27 */ /* 0x000fca000f8e00ff */
[----:B------:R-:W-:-:S04]  /*d5f0*/  @P1 SHF.R.U32.HI R0, RZ, UR7, R3 ;  /* 0x00000007ff001c19 */ /* 0x000fc80008011603 */
[----:B------:R-:W-:Y:S01]  /*d600*/  LOP3.LUT R0, RZ, R0, RZ, 0x33, !PT ;  /* 0x00000000ff007212 */ /* 0x000fe200078e33ff */
[----:B------:R-:W-:Y:S06]  /*d610*/  BRA `(.L_x_4954) ;  /* 0x0000000000147947 */ /* 0x000fec0003800000 */
.L_x_4953:
[----:B------:R-:W-:-:S06]  /*d620*/  UISETP.NE.AND UP2, UPT, UR5, 0x1, UPT ;  /* 0x000000010500788c */ /* 0x000fcc000bf45270 */
[----:B------:R-:W-:-:S05]  /*d630*/  PLOP3.LUT P1, PT, PT, PT, UP2, 0x80, 0x0 ;  /* 0x000000000000781c */ /* 0x000fca0003f2f028 */
[----:B------:R-:W-:-:S08]  /*d640*/  @UP2 ULDC.64 UR6, c[0x0][0x9e8] ;  /* 0x00027a0000062ab9 */ /* 0x000fd00000000a00 */
[----:B------:R-:W-:-:S05]  /*d650*/  @P1 IMAD.HI.U32 R3, R0, UR6, RZ ;  /* 0x0000000600031c27 */ /* 0x000fca000f8e00ff */
[----:B------:R-:W-:-:S07]  /*d660*/  @P1 SHF.R.U32.HI R0, RZ, UR7, R3 ;  /* 0x00000007ff001c19 */ /* 0x000fce0008011603 */
.L_x_4954:
[----:B------:R-:W-:Y:S05]  /*d670*/  BSYNC B0 ;  /* 0x0000000000007941 */ /* 0x000fea0003800000 */
.L_x_4952:
[----:B------:R-:W-:-:S05]  /*d680*/  IMAD R0, R0, UR5, R67 ;  /* 0x0000000500007c24 */ /* 0x000fca000f8e0243 */
[----:B------:R-:W-:Y:S02]  /*d690*/  VIMNMX R31, R31, R0, !PT ;  /* 0x000000001f1f7248 */ /* 0x000fe40007fe0100 */
[----:B------:R-:W-:-:S07]  /*d6a0*/  VIADDMNMX R29, R0, UR5, R29, PT ;  /* 0x00000005001d7c46 */ /* 0x000fce000b80011d */
.L_x_4951:
[C---:B------:R-:W-:Y:S02]  /*d6b0*/  ISETP.GE.AND P2, PT, R63.reuse, 0x9, PT ;  /* 0x000000093f00780c */ /* 0x040fe40003f46270 */
[----:B------:R-:W-:Y:S02]  /*d6c0*/  ISETP.GE.AND P1, PT, R63, 0x2, PT ;  /* 0x000000023f00780c */ /* 0x000fe40003f26270 */
        /* <DEDUP_REMOVED lines=19> */
[----:B0-----:R-:W-:Y:S02]  /*d800*/  FSEL R37, R33, -INF , !P3 ;  /* 0xff80000021257808 */ /* 0x001fe40005800000 */
        /* <DEDUP_REMOVED lines=70> */
[----:B------:R-:W-:Y:S02]  /*dc70*/  ISETP.GE.AND P3, PT, R63, 0x51, PT ;  /* 0x000000513f00780c */ /* 0x000fe40003f66270 */
[----:B------:R-:W-:Y:S02]  /*dc80*/  P2R R66, PR, RZ, 0x40 ;  /* 0x00000040ff427803 */ /* 0x000fe40000000000 */
        /* <DEDUP_REMOVED lines=18> */
[----:B------:R-:W-:-:S04]  /*ddb0*/  ISETP.GT.AND P6, PT, R31, 0x59, !P6 ;  /* 0x000000591f00780c */ /* 0x000fc800077c4270 */
[----:B------:R-:W-:Y:S02]  /*ddc0*/  ISETP.LT.OR P6, PT, R29, 0x5a, P6 ;  /* 0x0000005a1d00780c */ /* 0x000fe400037c1670 */
[----:B------:R-:W0:Y:S02]  /*ddd0*/  SHFL.IDX PT, R29, R28, 0x1, 0x1c1f ;  /* 0x003c1f001c1d7f89 */ /* 0x000e2400000e0000 */
[----:B------:R-:W-:Y:S02]  /*dde0*/  FSEL R5, R69, -INF , !P6 ;  /* 0xff80000045057808 */ /* 0x000fe40007000000 */
[----:B------:R-:W-:Y:S02]  /*ddf0*/  PLOP3.LUT P6, PT, PT, PT, UP1, 0x40, 0x0 ;  /* 0x000000000000781c */ /* 0x000fe40003fce818 */
[----:B0-----:R-:W-:Y:S01]  /*de00*/  VIADDMNMX R57, R29, R59, R58, PT ;  /* 0x0000003b1d397246 */ /* 0x001fe2000380013a */
[----:B------:R-:W-:-:S10]  /*de10*/  IMAD.IADD R58, R62, 0x1, R29 ;  /* 0x000000013e3a7824 */ /* 0x000fd400078e021d */
[----:B------:R-:W-:Y:S05]  /*de20*/  @P6 BRA `(.L_x_4955) ;  /* 0x00000000005c6947 */ /* 0x000fea0003800000 */
        /* <DEDUP_REMOVED lines=8> */
[----:B------:R-:W-:Y:S01]  /*deb0*/  @P6 IMAD.HI.U32 R29, R28, UR6, RZ ;  /* 0x000000061c1d6c27 */ /* 0x000fe2000f8e00ff */
[----:B------:R-:W-:-:S13]  /*dec0*/  PLOP3.LUT P6, PT, PT, PT, UP2, 0x80, 0x0 ;  /* 0x000000000000781c */ /* 0x000fda0003fcf028 */
[----:B------:R-:W-:-:S04]  /*ded0*/  @P6 SHF.R.U32.HI R28, RZ, UR7, R29 ;  /* 0x00000007ff1c6c19 */ /* 0x000fc8000801161d */
[----:B------:R-:W-:Y:S01]  /*dee0*/  LOP3.LUT R28, RZ, R28, RZ, 0x33, !PT ;  /* 0x0000001cff1c7212 */ /* 0x000fe200078e33ff */
[----:B------:R-:W-:Y:S06]  /*def0*/  BRA `(.L_x_4958) ;  /* 0x0000000000187947 */ /* 0x000fec0003800000 */
.L_x_4957:
[----:B------:R-:W-:-:S06]  /*df00*/  UISETP.NE.AND UP2, UPT, UR5, 0x1, UPT ;  /* 0x000000010500788c */ /* 0x000fcc000bf45270 */
[----:B------:R-:W-:-:S05]  /*df10*/  PLOP3.LUT P6, PT, PT, PT, UP2, 0x80, 0x0 ;  /* 0x000000000000781c */ /* 0x000fca0003fcf028 */
[----:B------:R-:W-:-:S08]  /*df20*/  @UP2 ULDC.64 UR6, c[0x0][0x9e8] ;  /* 0x00027a0000062ab9 */ /* 0x000fd00000000a00 */
[----:B------:R-:W-:Y:S01]  /*df30*/  @P6 IMAD.HI.U32 R29, R28, UR6, RZ ;  /* 0x000000061c1d6c27 */ /* 0x000fe2000f8e00ff */
[----:B------:R-:W-:-:S13]  /*df40*/  PLOP3.LUT P6, PT, PT, PT, UP2, 0x80, 0x0 ;  /* 0x000000000000781c */ /* 0x000fda0003fcf028 */
[----:B------:R-:W-:-:S07]  /*df50*/  @P6 SHF.R.U32.HI R28, RZ, UR7, R29 ;  /* 0x00000007ff1c6c19 */ /* 0x000fce000801161d */
.L_x_4958:
[----:B------:R-:W-:Y:S05]  /*df60*/  BSYNC B0 ;  /* 0x0000000000007941 */ /* 0x000fea0003800000 */
.L_x_4956:
[----:B------:R-:W-:-:S05]  /*df70*/  IMAD R28, R28, UR5, R67 ;  /* 0x000000051c1c7c24 */ /* 0x000fca000f8e0243 */
[----:B------:R-:W-:Y:S02]  /*df80*/  VIMNMX R58, R58, R28, !PT ;  /* 0x0000001c3a3a7248 */ /* 0x000fe40007fe0100 */
[----:B------:R-:W-:-:S07]  /*df90*/  VIADDMNMX R57, R28, UR5, R57, PT ;  /* 0x000000051c397c46 */ /* 0x000fce000b800139 */
.L_x_4955:
[C---:B------:R-:W-:Y:S01]  /*dfa0*/  ISETP.GT.AND P1, PT, R58.reuse, 0x1, !P1 ;  /* 0x000000013a00780c */ /* 0x040fe20004f24270 */
[----:B------:R-:W-:Y:S01]  /*dfb0*/  ULDC UR10, c[0x0][0x988] ;  /* 0x00026200000a7ab9 */ /* 0x000fe20000000800 */
[----:B------:R-:W-:Y:S01]  /*dfc0*/  ISETP.GT.AND P2, PT, R58, 0x8, !P2 ;  /* 0x000000083a00780c */ /* 0x000fe20005744270 */
[----:B------:R-:W-:Y:S01]  /*dfd0*/  @UP0 ULDC UR6, c[0x0][0x44c] ;  /* 0x0001130000060ab9 */ /* 0x000fe20000000800 */
[C---:B------:R-:W-:Y:S01]  /*dfe0*/  ISETP.LT.OR P1, PT, R57.reuse, 0x2, P1 ;  /* 0x000000023900780c */ /* 0x040fe20000f21670 */
[----:B------:R-:W-:Y:S01]  /*dff0*/  UIMAD.WIDE.U32 UR6, UR60, UR6, URZ ;  /* 0x000000063c0672a5 */ /* 0x000fe2000f8e003f */
[----:B------:R-:W-:Y:S01]  /*e000*/  ISETP.LT.OR P2, PT, R57, 0x9, P2 ;  /* 0x000000093900780c */ /* 0x000fe20001741670 */
[----:B------:R-:W-:Y:S01]  /*e010*/  @UP0 ULDC UR15, c[0x0][0x450] ;  /* 0x00011400000f0ab9 */ /* 0x000fe20000000800 */
[----:B------:R-:W-:Y:S01]  /*e020*/  FSEL R10, R10, -INF , !P1 ;  /* 0xff8000000a0a7808 */ /* 0x000fe20004800000 */
[----:B------:R-:W-:Y:S01]  /*e030*/  UMOV UR11, UR60 ;  /* 0x0000003c000b7c82 */ /* 0x000fe20008000000 */
[----:B------:R-:W-:Y:S01]  /*e040*/  ISETP.NE.AND P1, PT, R66, RZ, PT ;  /* 0x000000ff4200720c */ /* 0x000fe20003f25270 */
[----:B------:R-:W-:Y:S01]  /*e050*/  @UP0 USHF.R.U32.HI UR11, URZ, UR15, UR7 ;  /* 0x0000000f3f0b0299 */ /* 0x000fe20008011607 */
[----:B------:R-:W-:-:S02]  /*e060*/  FSEL R11, R11, -INF , !P2 ;  /* 0xff8000000b0b7808 */ /* 0x000fc40005000000 */
[----:B------:R-:W-:Y:S02]  /*e070*/  ISETP.GT.AND P1, PT, R58, 0x9, !P1 ;  /* 0x000000093a00780c */ /* 0x000fe40004f24270 */
[----:B------:R-:W-:Y:S02]  /*e080*/  ISETP.NE.AND P2, PT, R74, RZ, PT ;  /* 0x000000ff4a00720c */ /* 0x000fe40003f45270 */
[----:B------:R-:W-:Y:S02]  /*e090*/  ISETP.LT.OR P1, PT, R57, 0xa, P1 ;  /* 0x0000000a3900780c */ /* 0x000fe40000f21670 */
[----:B------:R-:W-:Y:S02]  /*e0a0*/  ISETP.NE.AND P6, PT, R76, RZ, PT ;  /* 0x000000ff4c00720c */ /* 0x000fe40003fc5270 */
[----:B------:R-:W-:Y:S02]  /*e0b0*/  FSEL R12, R12, -INF , !P1 ;  /* 0xff8000000c0c7808 */ /* 0x000fe40004800000 */
[----:B------:R-:W-:-:S02]  /*e0c0*/  ISETP.NE.AND P1, PT, R70, RZ, PT ;  /* 0x000000ff4600720c */ /* 0x000fc40003f25270 */
[C---:B------:R-:W-:Y:S02]  /*e0d0*/  ISETP.GT.AND P3, PT, R58.reuse, 0x50, !P3 ;  /* 0x000000503a00780c */ /* 0x040fe40005f64270 */
[C---:B------:R-:W-:Y:S02]  /*e0e0*/  ISETP.GT.AND P1, PT, R58.reuse, 0x10, !P1 ;  /* 0x000000103a00780c */ /* 0x040fe40004f24270 */
[----:B------:R-:W-:Y:S02]  /*e0f0*/  ISETP.GT.AND P4, PT, R58, 0x51, !P4 ;  /* 0x000000513a00780c */ /* 0x000fe40006784270 */
[C---:B------:R-:W-:Y:S02]  /*e100*/  ISETP.LT.OR P1, PT, R57.reuse, 0x11, P1 ;  /* 0x000000113900780c */ /* 0x040fe40000f21670 */
[----:B------:R-:W-:Y:S02]  /*e110*/  ISETP.LT.OR P3, PT, R57, 0x51, P3 ;  /* 0x000000513900780c */ /* 0x000fe40001f61670 */
        /* <DEDUP_REMOVED lines=8> */
[C---:B------:R-:W-:Y:S02]  /*e1a0*/  ISETP.LT.OR P1, PT, R57.reuse, 0x19, P1 ;  /* 0x000000193900780c */ /* 0x040fe40000f21670 */
[----:B------:R-:W-:Y:S02]  /*e1b0*/  ISETP.LT.OR P4, PT, R57, 0x52, P4 ;  /* 0x000000523900780c */ /* 0x000fe40002781670 */
[----:B------:R-:W-:Y:S02]  /*e1c0*/  FSEL R15, R15, -INF , !P1 ;  /* 0xff8000000f0f7808 */ /* 0x000fe40004800000 */
[----:B------:R-:W-:Y:S02]  /*e1d0*/  ISETP.NE.AND P1, PT, R35, RZ, PT ;  /* 0x000000ff2300720c */ /* 0x000fe40003f25270 */
[----:B------:R-:W-:-:S02]  /*e1e0*/  FSEL R38, R38, -INF , !P3 ;  /* 0xff80000026267808 */ /* 0x000fc40005800000 */
[----:B------:R-:W-:Y:S02]  /*e1f0*/  ISETP.GT.AND P1, PT, R58, 0x19, !P1 ;  /* 0x000000193a00780c */ /* 0x000fe40004f24270 */
[C---:B------:R-:W-:Y:S02]  /*e200*/  ISETP.LT.OR P5, PT, R57.reuse, 0x59, P5 ;  /* 0x000000593900780c */ /* 0x040fe40002fa1670 */
[----:B------:R-:W-:Y:S02]  /*e210*/  ISETP.LT.OR P1, PT, R57, 0x1a, P1 ;  /* 0x0000001a3900780c */ /* 0x000fe40000f21670 */
[----:B------:R-:W-:Y:S02]  /*e220*/  FSEL R40, R40, -INF , !P4 ;  /* 0xff80000028287808 */ /* 0x000fe40006000000 */
[----:B------:R-:W-:Y:S02]  /*e230*/  FSEL R20, R20, -INF , !P1 ;  /* 0xff80000014147808 */ /* 0x000fe40004800000 */
[----:B------:R-:W-:-:S02]  /*e240*/  ISETP.NE.AND P1, PT, R77, RZ, PT ;  /* 0x000000ff4d00720c */ /* 0x000fc40003f25270 */
[----:B------:R-:W-:Y:S02]  /*e250*/  FSEL R43, R43, -INF , !P5 ;  /* 0xff8000002b2b7808 */ /* 0x000fe40006800000 */
[----:B------:R-:W-:Y:S02]  /*e260*/  ISETP.GT.AND P1, PT, R58, 0x20, !P1 ;  /* 0x000000203a00780c */ /* 0x000fe40004f24270 */
[----:B------:R-:W-:Y:S02]  /*e270*/  R2UR UR14, R72 ;  /* 0x00000000480e72ca */ /* 0x000fe400000e0000 */
[----:B------:R-:W-:-:S04]  /*e280*/  ISETP.LT.OR P1, PT, R57, 0x21, P1 ;  /* 0x000000213900780c */ /* 0x000fc80000f21670 */
[----:B------:R-:W-:Y:S02]  /*e290*/  FSEL R21, R21, -INF , !P1 ;  /* 0xff80000015157808 */ /* 0x000fe40004800000 */
[----:B------:R-:W-:-:S04]  /*e2a0*/  ISETP.NE.AND P1, PT, R78, RZ, PT ;  /* 0x000000ff4e00720c */ /* 0x000fc80003f25270 */
[----:B------:R-:W-:Y:S01]  /*e2b0*/  ISETP.GT.AND P1, PT, R58, 0x21, !P1 ;  /* 0x000000213a00780c */ /* 0x000fe20004f24270 */
[----:B------:R-:W-:-:S03]  /*e2c0*/  UIADD3 UR6, UR14, UR11, URZ ;  /* 0x0000000b0e067290 */ /* 0x000fc6000fffe03f */
[----:B------:R-:W-:Y:S01]  /*e2d0*/  ISETP.LT.OR P1, PT, R57, 0x22, P1 ;  /* 0x000000223900780c */ /* 0x000fe20000f21670 */
[----:B------:R-:W-:-:S03]  /*e2e0*/  UIADD3 UR4, UR6, UR4, URZ ;  /* 0x0000000406047290 */ /* 0x000fc6000fffe03f */
[----:B------:R-:W-:Y:S02]  /*e2f0*/  FSEL R24, R24, -INF , !P1 ;  /* 0xff80000018187808 */ /* 0x000fe40004800000 */
[----:B------:R-:W-:-:S04]  /*e300*/  ISETP.NE.AND P1, PT, R84, RZ, PT ;  /* 0x000000ff5400720c */ /* 0x000fc80003f25270 */
[----:B------:R-:W-:-:S04]  /*e310*/  ISETP.GT.AND P1, PT, R58, 0x28, !P1 ;  /* 0x000000283a00780c */ /* 0x000fc80004f24270 */
[----:B------:R-:W-:-:S04]  /*e320*/  ISETP.LT.OR P1, PT, R57, 0x29, P1 ;  /* 0x000000293900780c */ /* 0x000fc80000f21670 */
        /* <DEDUP_REMOVED lines=21> */
[----:B------:R-:W-:Y:S02]  /*e480*/  ISETP.GT.AND P1, PT, R58, 0x40, !P2 ;  /* 0x000000403a00780c */ /* 0x000fe40005724270 */
[----:B------:R-:W-:Y:S02]  /*e490*/  ISETP.NE.AND P2, PT, R60, RZ, PT ;  /* 0x000000ff3c00720c */ /* 0x000fe40003f45270 */
[----:B------:R-:W-:Y:S02]  /*e4a0*/  ISETP.LT.OR P1, PT, R57, 0x41, P1 ;  /* 0x000000413900780c */ /* 0x000fe40000f21670 */
[----:B------:R-:W-:Y:S02]  /*e4b0*/  ISETP.GT.AND P2, PT, R58, 0x49, !P2 ;  /* 0x000000493a00780c */ /* 0x000fe40005744270 */
[----:B------:R-:W-:-:S02]  /*e4c0*/  FSEL R28, R82, -INF , !P1 ;  /* 0xff800000521c7808 */ /* 0x000fc40004800000 */
[----:B------:R-:W-:Y:S02]  /*e4d0*/  ISETP.GT.AND P1, PT, R58, RZ, !P6 ;  /* 0x000000ff3a00720c */ /* 0x000fe40007724270 */
[----:B------:R-:W-:Y:S02]  /*e4e0*/  ISETP.NE.AND P6, PT, R81, RZ, PT ;  /* 0x000000ff5100720c */ /* 0x000fe40003fc5270 */
[C---:B------:R-:W-:Y:S02]  /*e4f0*/  ISETP.LT.OR P1, PT, R57.reuse, 0x1, P1 ;  /* 0x000000013900780c */ /* 0x040fe40000f21670 */
[----:B------:R-:W-:Y:S02]  /*e500*/  ISETP.LT.OR P2, PT, R57, 0x4a, P2 ;  /* 0x0000004a3900780c */ /* 0x000fe40001741670 */
[----:B------:R-:W-:Y:S02]  /*e510*/  FSEL R59, R4, -INF , !P1 ;  /* 0xff800000043b7808 */ /* 0x000fe40004800000 */
[----:B------:R-:W-:-:S02]  /*e520*/  FMNMX.FTZ R4, R61, R73, !PT ;  /* 0x000000493d047209 */ /* 0x000fc40007810000 */
[----:B------:R-:W-:Y:S02]  /*e530*/  FSEL R34, R34, -INF , !P2 ;  /* 0xff80000022227808 */ /* 0x000fe40005000000 */
[----:B------:R-:W-:-:S04]  /*e540*/  FMNMX.FTZ R4, R71, R4, !PT ;  /* 0x0000000447047209 */ /* 0x000fc80007810000 */
        /* <DEDUP_REMOVED lines=20> */
[----:B------:R-:W-:-:S05]  /*e690*/  FMNMX.FTZ R33, R5, R4, !PT ;  /* 0x0000000405217209 */ /* 0x000fca0007810000 */
[----:B------:R-:W0:Y:S02]  /*e6a0*/  SHFL.BFLY PT, R4, R33, 0x2, 0x1f ;  /* 0x0c401f0021047f89 */ /* 0x000e2400000e0000 */
[----:B0-----:R-:W-:-:S05]  /*e6b0*/  FMNMX.FTZ R35, R33, R4, !PT ;  /* 0x0000000421237209 */ /* 0x001fca0007810000 */
[----:B------:R-:W0:Y:S02]  /*e6c0*/  SHFL.BFLY PT, R4, R35, 0x1, 0x1f ;  /* 0x0c201f0023047f89 */ /* 0x000e2400000e0000 */
[----:B0-----:R-:W-:-:S04]  /*e6d0*/  FMNMX.FTZ R4, R35, R4, !PT ;  /* 0x0000000423047209 */ /* 0x001fc80007810000 */
[C---:B------:R-:W-:Y:S01]  /*e6e0*/  FSETP.NEU.FTZ.AND P1, PT, R4.reuse, -INF , PT ;  /* 0xff8000000400780b */ /* 0x040fe20003f3d000 */
[----:B------:R-:W-:-:S05]  /*e6f0*/  FMUL.FTZ R60, R4, UR10 ;  /* 0x0000000a043c7c20 */ /* 0x000fca0008410000 */
[----:B------:R-:W-:Y:S02]  /*e700*/  FSEL R62, R60, RZ, P1 ;  /* 0x000000ff3c3e7208 */ /* 0x000fe40000800000 */
[----:B------:R-:W-:Y:S02]  /*e710*/  FMNMX.FTZ R60, R59, R10, !PT ;  /* 0x0000000a3b3c7209 */ /* 0x000fe40007810000 */
[----:B------:R-:W-:Y:S01]  /*e720*/  ISETP.GT.AND P1, PT, R58, 0x41, !P6 ;  /* 0x000000413a00780c */ /* 0x000fe20007724270 */
        /* <DEDUP_REMOVED lines=11> */
[----:B------:R-:W-:Y:S01]  /*e7e0*/  ISETP.NE.AND P1, PT, R91, RZ, PT ;  /* 0x000000ff5b00720c */ /* 0x000fe20003f25270 */
        /* <DEDUP_REMOVED lines=11> */
[----:B------:R-:W-:Y:S01]  /*e8a0*/  FSEL R36, R36, -INF , !P1 ;  /* 0xff80000024247808 */ /* 0x000fe20004800000 */
[----:B------:R-:W-:Y:S01]  /*e8b0*/  MUFU.EX2 R33, R33 ;  /* 0x0000002100217308 */ /* 0x000fe20000000800 */
[----:B------:R-:W-:Y:S01]  /*e8c0*/  FMNMX.FTZ R61, R21, R60, !PT ;  /* 0x0000003c153d7209 */ /* 0x000fe20007810000 */
[--C-:B------:R-:W-:Y:S01]  /*e8d0*/  FFMA.FTZ R39, R39, UR10, -R62.reuse ;  /* 0x0000000a27277c23 */ /* 0x100fe2000801083e */
[----:B------:R-:W-:Y:S01]  /*e8e0*/  ISETP.NE.AND P6, PT, R63, RZ, PT ;  /* 0x000000ff3f00720c */ /* 0x000fe20003fc5270 */
[--C-:B------:R-:W-:Y:S01]  /*e8f0*/  FFMA.FTZ R51, R51, UR10, -R62.reuse ;  /* 0x0000000a33337c23 */ /* 0x100fe2000801083e */
[----:B------:R-:W-:Y:S01]  /*e900*/  FMNMX.FTZ R60, R24, R61, !PT ;  /* 0x0000003d183c7209 */ /* 0x000fe20007810000 */
[--C-:B------:R-:W-:Y:S01]  /*e910*/  FFMA.FTZ R50, R50, UR10, -R62.reuse ;  /* 0x0000000a32327c23 */ /* 0x100fe2000801083e */
[----:B------:R-:W-:Y:S01]  /*e920*/  ISETP.GT.AND P6, PT, R58, 0x59, !P6 ;  /* 0x000000593a00780c */ /* 0x000fe200077c4270 */
[--C-:B------:R-:W-:Y:S01]  /*e930*/  FFMA.FTZ R58, R47, UR10, -R62.reuse ;  /* 0x0000000a2f3a7c23 */ /* 0x100fe2000801083e */
[----:B------:R-:W-:Y:S01]  /*e940*/  FMNMX.FTZ R61, R25, R60, !PT ;  /* 0x0000003c193d7209 */ /* 0x000fe20007810000 */
[----:B------:R-:W-:Y:S01]  /*e950*/  MUFU.EX2 R190, R190 ;  /* 0x000000be00be7308 */ /* 0x000fe20000000800 */
[----:B------:R-:W-:Y:S01]  /*e960*/  ISETP.LT.OR P6, PT, R57, 0x5a, P6 ;  /* 0x0000005a3900780c */ /* 0x000fe200037c1670 */
        /* <DEDUP_REMOVED lines=11> */
[----:B------:R-:W-:-:S02]  /*ea20*/  FFMA.FTZ R5, R5, UR10, -R62 ;  /* 0x0000000a05057c23 */ /* 0x000fc4000801083e */
        /* <DEDUP_REMOVED lines=13> */
[----:B------:R-:W-:Y:S01]  /*eb00*/  FFMA.FTZ R54, R52, UR10, -R62 ;  /* 0x0000000a34367c23 */ /* 0x000fe2000801083e */
[----:B------:R-:W-:Y:S02]  /*eb10*/  MUFU.EX2 R180, R180 ;  /* 0x000000b400b47308 */ /* 0x000fe40000000800 */
[----:B------:R-:W-:-:S05]  /*eb20*/  FMNMX.FTZ R53, R42, R53, !PT ;  /* 0x000000352a357209 */ /* 0x000fca0007810000 */
        /* <DEDUP_REMOVED lines=8> */
[----:B------:R2:W-:Y:S01]  /*ebb0*/  MUFU.EX2 R53, R46 ;  /* 0x0000002e00357308 */ /* 0x0005e20000000800 */
[----:B-1----:R-:W-:-:S07]  /*ebc0*/  F2FP.BF16.F32.PACK_AB R182, R57, R56 ;  /* 0x0000003839b6723e */ /* 0x002fce00000010ff */
[----:B------:R-:W1:Y:S08]  /*ebd0*/  MUFU.EX2 R50, R50 ;  /* 0x0000003200327308 */ /* 0x000e700000000800 */
[----:B------:R-:W-:Y:S01]  /*ebe0*/  MUFU.EX2 R49, R49 ;  /* 0x0000003100317308 */ /* 0x000fe20000000800 */
[----:B0-----:R-:W-:-:S04]  /*ebf0*/  FMNMX.FTZ R3, R52, R47, !PT ;  /* 0x0000002f34037209 */ /* 0x001fc80007810000 */
[C---:B------:R-:W-:Y:S01]  /*ec00*/  FSETP.NEU.FTZ.AND P1, PT, R3.reuse, -INF , PT ;  /* 0xff8000000300780b */ /* 0x040fe20003f3d000 */
[----:B--2---:R-:W-:Y:S02]  /*ec10*/  FMUL.FTZ R46, R3, UR10 ;  /* 0x0000000a032e7c20 */ /* 0x004fe40008410000 */
[----:B------:R-:W-:Y:S01]  /*ec20*/  MUFU.EX2 R48, R48 ;  /* 0x0000003000307308 */ /* 0x000fe20000000800 */
[----:B-1----:R-:W-:Y:S02]  /*ec30*/  F2FP.BF16.F32.PACK_AB R176, R50, R51 ;  /* 0x0000003332b0723e */ /* 0x002fe400000010ff */
[----:B------:R-:W-:Y:S02]  /*ec40*/  FSEL R47, R46, RZ, P1 ;  /* 0x000000ff2e2f7208 */ /* 0x000fe40000800000 */
[----:B------:R-:W-:-:S03]  /*ec50*/  PLOP3.LUT P1, PT, PT, PT, UP1, 0x40, 0x0 ;  /* 0x000000000000781c */ /* 0x000fc60003f2e818 */
        /* <DEDUP_REMOVED lines=17> */
[----:B0-----:R-:W-:Y:S01]  /*ed70*/  FADD.FTZ R11, R188, R33 ;  /* 0x00000021bc0b7221 */ /* 0x001fe20000010000 */
[--C-:B------:R-:W-:Y:S01]  /*ed80*/  FFMA.FTZ R30, R30, UR10, -R47.reuse ;  /* 0x0000000a1e1e7c23 */ /* 0x100fe2000801082f */
[--C-:B------:R-:W-:Y:S01]  /*ed90*/  FFMA.FTZ R29, R29, UR10, -R47.reuse ;  /* 0x0000000a1d1d7c23 */ /* 0x100fe2000801082f */
[----:B------:R-:W-:Y:S01]  /*eda0*/  FFMA.FTZ R32, R32, UR10, -R47 ;  /* 0x0000000a20207c23 */ /* 0x000fe2000801082f */
[----:B------:R-:W-:Y:S01]  /*edb0*/  FADD.FTZ R46, R190, R11 ;  /* 0x0000000bbe2e7221 */ /* 0x000fe20000010000 */
[--C-:B------:R-:W-:Y:S01]  /*edc0*/  FFMA.FTZ R36, R36, UR10, -R47.reuse ;  /* 0x0000000a24247c23 */ /* 0x100fe2000801082f */
[--C-:B------:R-:W-:Y:S01]  /*edd0*/  FFMA.FTZ R34, R34, UR10, -R47.reuse ;  /* 0x0000000a22227c23 */ /* 0x100fe2000801082f */
[----:B------:R-:W0:Y:S01]  /*ede0*/  MUFU.EX2 R10, R10 ;  /* 0x0000000a000a7308 */ /* 0x000e220000000800 */
[----:B------:R-:W-:Y:S01]  /*edf0*/  FADD.FTZ R11, R35, R46 ;  /* 0x0000002e230b7221 */ /* 0x000fe20000010000 */
[--C-:B------:R-:W-:Y:S01]  /*ee00*/  FFMA.FTZ R38, R38, UR10, -R47.reuse ;  /* 0x0000000a26267c23 */ /* 0x100fe2000801082f */
[--C-:B------:R-:W-:Y:S01]  /*ee10*/  FFMA.FTZ R40, R40, UR10, -R47.reuse ;  /* 0x0000000a28287c23 */ /* 0x100fe2000801082f */
[----:B------:R-:W-:Y:S01]  /*ee20*/  FFMA.FTZ R43, R43, UR10, -R47 ;  /* 0x0000000a2b2b7c23 */ /* 0x000fe2000801082f */
[----:B------:R-:W-:Y:S01]  /*ee30*/  FADD.FTZ R46, R184, R11 ;  /* 0x0000000bb82e7221 */ /* 0x000fe20000010000 */
[----:B------:R-:W-:Y:S01]  /*ee40*/  FFMA.FTZ R42, R42, UR10, -R47 ;  /* 0x0000000a2a2a7c23 */ /* 0x000fe2000801082f */
[----:B------:R-:W-:Y:S01]  /*ee50*/  F2FP.BF16.F32.PACK_AB R188, R33, R188 ;  /* 0x000000bc21bc723e */ /* 0x000fe200000010ff */
[----:B------:R-:W1:Y:S01]  /*ee60*/  MUFU.EX2 R12, R12 ;  /* 0x0000000c000c7308 */ /* 0x000e620000000800 */
[----:B------:R-:W-:Y:S01]  /*ee70*/  FADD.FTZ R11, R37, R46 ;  /* 0x0000002e250b7221 */ /* 0x000fe20000010000 */
[----:B------:R-:W-:-:S02]  /*ee80*/  F2FP.BF16.F32.PACK_AB R190, R35, R190 ;  /* 0x000000be23be723e */ /* 0x000fc400000010ff */
[----:B------:R-:W-:Y:S01]  /*ee90*/  F2FP.BF16.F32.PACK_AB R184, R37, R184 ;  /* 0x000000b825b8723e */ /* 0x000fe200000010ff */
[----:B------:R-:W-:Y:S01]  /*eea0*/  FADD.FTZ R46, R186, R11 ;  /* 0x0000000bba2e7221 */ /* 0x000fe20000010000 */
[C---:B------:R-:W-:Y:S02]  /*eeb0*/  F2FP.BF16.F32.PACK_AB R186, R39.reuse, R186 ;  /* 0x000000ba27ba723e */ /* 0x040fe400000010ff */
[----:B------:R-:W2:Y:S01]  /*eec0*/  MUFU.EX2 R13, R13 ;  /* 0x0000000d000d7308 */ /* 0x000ea20000000800 */
[----:B------:R-:W-:Y:S01]  /*eed0*/  FADD.FTZ R11, R39, R46 ;  /* 0x0000002e270b7221 */ /* 0x000fe20000010000 */
[----:B0-----:R-:W-:Y:S01]  /*eee0*/  FADD.FTZ R46, R59, R10 ;  /* 0x0000000a3b2e7221 */ /* 0x001fe20000010000 */
[----:B------:R-:W-:Y:S01]  /*eef0*/  F2FP.BF16.F32.PACK_AB R189, R10, R59 ;  /* 0x0000003b0abd723e */ /* 0x000fe200000010ff */
[----:B------:R-:W-:Y:S02]  /*ef00*/  VIADD R10, R2, 0xfffffffe ;  /* 0xfffffffe020a7836 */ /* 0x000fe40000000000 */
[----:B------:R-:W-:Y:S01]  /*ef10*/  FADD.FTZ R52, R180, R11 ;  /* 0x0000000bb4347221 */ /* 0x000fe20000010000 */
[----:B------:R-:W-:Y:S01]  /*ef20*/  FADD.FTZ R61, R191, R46 ;  /* 0x0000002ebf3d7221 */ /* 0x000fe20000010000 */
[C---:B------:R-:W-:Y:S01]  /*ef30*/  F2FP.BF16.F32.PACK_AB R180, R55.reuse, R180 ;  /* 0x000000b437b4723e */ /* 0x040fe200000010ff */
[----:B------:R-:W0:Y:S01]  /*ef40*/  MUFU.EX2 R14, R14 ;  /* 0x0000000e000e7308 */ /* 0x000e220000000800 */
[----:B------:R-:W-:Y:S01]  /*ef50*/  FADD.FTZ R11, R55, R52 ;  /* 0x00000034370b7221 */ /* 0x000fe20000010000 */
[----:B-1----:R-:W-:Y:S01]  /*ef60*/  FADD.FTZ R46, R12, R61 ;  /* 0x0000003d0c2e7221 */ /* 0x002fe20000010000 */
[----:B------:R-:W-:-:S02]  /*ef70*/  F2FP.BF16.F32.PACK_AB R178, R48, R49 ;  /* 0x0000003130b2723e */ /* 0x000fc400000010ff */
[----:B------:R-:W-:Y:S01]  /*ef80*/  FADD.FTZ R52, R56, R11 ;  /* 0x0000000b38347221 */ /* 0x000fe20000010000 */
[----:B------:R-:W-:Y:S01]  /*ef90*/  FFMA.FTZ R11, R28, UR10, -R47 ;  /* 0x0000000a1c0b7c23 */ /* 0x000fe2000801082f */
[----:B------:R-:W-:Y:S01]  /*efa0*/  F2FP.BF16.F32.PACK_AB R172, R53, R58 ;  /* 0x0000003a35ac723e */ /* 0x000fe200000010ff */
[----:B------:R-:W-:Y:S01]  /*efb0*/  MUFU.EX2 R15, R15 ;  /* 0x0000000f000f7308 */ /* 0x000fe20000000800 */
[----:B------:R-:W-:Y:S01]  /*efc0*/  FADD.FTZ R52, R57, R52 ;  /* 0x0000003439347221 */ /* 0x000fe20000010000 */
[----:B--2---:R-:W-:Y:S01]  /*efd0*/  FADD.FTZ R61, R13, R46 ;  /* 0x0000002e0d3d7221 */ /* 0x004fe20000010000 */
[----:B------:R-:W-:Y:S02]  /*efe0*/  F2FP.BF16.F32.PACK_AB R191, R12, R191 ;  /* 0x000000bf0cbf723e */ /* 0x000fe400000010ff */
[----:B------:R-:W-:-:S03]  /*eff0*/  FADD.FTZ R63, R51, R52 ;  /* 0x00000034333f7221 */ /* 0x000fc60000010000 */
[----:B------:R-:W1:Y:S01]  /*f000*/  MUFU.EX2 R20, R20 ;  /* 0x0000001400147308 */ /* 0x000e620000000800 */
[----:B0-----:R-:W-:Y:S01]  /*f010*/  FADD.FTZ R46, R14, R61 ;  /* 0x0000003d0e2e7221 */ /* 0x001fe20000010000 */
[----:B------:R-:W-:Y:S01]  /*f020*/  FADD.FTZ R52, R50, R63 ;  /* 0x0000003f32347221 */ /* 0x000fe20000010000 */
[----:B------:R-:W-:-:S03]  /*f030*/  F2FP.BF16.F32.PACK_AB R185, R14, R13 ;  /* 0x0000000d0eb9723e */ /* 0x000fc600000010ff */
[----:B------:R-:W-:Y:S02]  /*f040*/  FADD.FTZ R61, R49, R52 ;  /* 0x00000034313d7221 */ /* 0x000fe40000010000 */
[----:B------:R-:W-:Y:S02]  /*f050*/  MUFU.EX2 R21, R21 ;  /* 0x0000001500157308 */ /* 0x000fe40000000800 */
[----:B------:R-:W-:-:S04]  /*f060*/  FADD.FTZ R61, R48, R61 ;  /* 0x0000003d303d7221 */ /* 0x000fc80000010000 */
[----:B------:R-:W-:Y:S02]  /*f070*/  FADD.FTZ R52, R58, R61 ;  /* 0x0000003d3a347221 */ /* 0x000fe40000010000 */
[----:B------:R-:W0:Y:S01]  /*f080*/  MUFU.EX2 R24, R24 ;  /* 0x0000001800187308 */ /* 0x000e220000000800 */
[----:B-1----:R-:W-:Y:S01]  /*f090*/  F2FP.BF16.F32.PACK_AB R187, R20, R15 ;  /* 0x0000000f14bb723e */ /* 0x002fe200000010ff */
[----:B------:R-:W-:-:S06]  /*f0a0*/  FADD.FTZ R52, R53, R52 ;  /* 0x0000003435347221 */ /* 0x000fcc0000010000 */
[----:B------:R-:W-:Y:S08]  /*f0b0*/  MUFU.EX2 R25, R25 ;  /* 0x0000001900197308 */ /* 0x000ff00000000800 */
[----:B------:R1:W-:Y:S01]  /*f0c0*/  MUFU.EX2 R28, R31 ;  /* 0x0000001f001c7308 */ /* 0x0003e20000000800 */
[----:B0-----:R-:W-:-:S07]  /*f0d0*/  F2FP.BF16.F32.PACK_AB R181, R24, R21 ;  /* 0x0000001518b5723e */ /* 0x001fce00000010ff */
[----:B------:R-:W0:Y:S01]  /*f0e0*/  MUFU.EX2 R45, R45 ;  /* 0x0000002d002d7308 */ /* 0x000e220000000800 */
[----:B-1----:R-:W-:-:S04]  /*f0f0*/  FADD.FTZ R31, R15, R46 ;  /* 0x0000002e0f1f7221 */ /* 0x002fc80000010000 */
[----:B------:R-:W-:-:S03]  /*f100*/  FADD.FTZ R46, R20, R31 ;  /* 0x0000001f142e7221 */ /* 0x000fc60000010000 */
[----:B------:R-:W1:Y:S08]  /*f110*/  MUFU.EX2 R26, R26 ;  /* 0x0000001a001a7308 */ /* 0x000e700000000800 */
[----:B------:R-:W2:Y:S01]  /*f120*/  MUFU.EX2 R44, R44 ;  /* 0x0000002c002c7308 */ /* 0x000ea20000000800 */
[----:B0-----:R-:W-:-:S07]  /*f130*/  FADD.FTZ R31, R45, R52 ;  /* 0x000000342d1f7221 */ /* 0x001fce0000010000 */
[----:B------:R-:W0:Y:S01]  /*f140*/  MUFU.EX2 R27, R27 ;  /* 0x0000001b001b7308 */ /* 0x000e220000000800 */
[----:B-1----:R-:W-:-:S07]  /*f150*/  F2FP.BF16.F32.PACK_AB R183, R26, R25 ;  /* 0x000000191ab7723e */ /* 0x002fce00000010ff */
[----:B------:R1:W-:Y:S01]  /*f160*/  MUFU.EX2 R173, R11 ;  /* 0x0000000b00ad7308 */ /* 0x0003e20000000800 */
[C---:B--2---:R-:W-:Y:S01]  /*f170*/  FADD.FTZ R52, R44.reuse, R31 ;  /* 0x0000001f2c347221 */ /* 0x044fe20000010000 */
[----:B------:R-:W-:-:S06]  /*f180*/  F2FP.BF16.F32.PACK_AB R174, R44, R45 ;  /* 0x0000002d2cae723e */ /* 0x000fcc00000010ff */
[----:B------:R-:W2:Y:S01]  /*f190*/  MUFU.EX2 R41, R41 ;  /* 0x0000002900297308 */ /* 0x000ea20000000800 */
[----:B-1----:R-:W-:-:S04]  /*f1a0*/  FADD.FTZ R11, R21, R46 ;  /* 0x0000002e150b7221 */ /* 0x002fc80000010000 */
[----:B------:R-:W-:-:S03]  /*f1b0*/  FADD.FTZ R46, R24, R11 ;  /* 0x0000000b182e7221 */ /* 0x000fc60000010000 */
[----:B------:R-:W1:Y:S01]  /*f1c0*/  MUFU.EX2 R30, R30 ;  /* 0x0000001e001e7308 */ /* 0x000e620000000800 */
[----:B------:R-:W-:-:S04]  /*f1d0*/  FADD.FTZ R11, R25, R46 ;  /* 0x0000002e190b7221 */ /* 0x000fc80000010000 */
[----:B------:R-:W-:-:S03]  /*f1e0*/  FADD.FTZ R46, R26, R11 ;  /* 0x0000000b1a2e7221 */ /* 0x000fc60000010000 */
[----:B------:R-:W3:Y:S01]  /*f1f0*/  MUFU.EX2 R54, R54 ;  /* 0x0000003600367308 */ /* 0x000ee20000000800 */
[----:B0-----:R-:W-:Y:S01]  /*f200*/  FADD.FTZ R11, R27, R46 ;  /* 0x0000002e1b0b7221 */ /* 0x001fe20000010000 */
[----:B--2---:R-:W-:-:S06]  /*f210*/  FADD.FTZ R31, R41, R52 ;  /* 0x00000034291f7221 */ /* 0x004fcc0000010000 */
[----:B------:R-:W0:Y:S01]  /*f220*/  MUFU.EX2 R29, R29 ;  /* 0x0000001d001d7308 */ /* 0x000e220000000800 */
[C---:B-1----:R-:W-:Y:S01]  /*f230*/  FADD.FTZ R46, R30.reuse, R11 ;  /* 0x0000000b1e2e7221 */ /* 0x042fe20000010000 */
[----:B------:R-:W-:-:S06]  /*f240*/  F2FP.BF16.F32.PACK_AB R177, R30, R27 ;  /* 0x0000001b1eb1723e */ /* 0x000fcc00000010ff */
[----:B------:R-:W1:Y:S01]  /*f250*/  MUFU.EX2 R0, R0 ;  /* 0x0000000000007308 */ /* 0x000e620000000800 */
[C---:B---3--:R-:W-:Y:S01]  /*f260*/  FADD.FTZ R31, R54.reuse, R31 ;  /* 0x0000001f361f7221 */ /* 0x048fe20000010000 */
[----:B------:R-:W-:-:S06]  /*f270*/  F2FP.BF16.F32.PACK_AB R168, R54, R41 ;  /* 0x0000002936a8723e */ /* 0x000fcc00000010ff */
[----:B------:R-:W2:Y:S01]  /*f280*/  MUFU.EX2 R5, R5 ;  /* 0x0000000500057308 */ /* 0x000ea20000000800 */
[----:B0-----:R-:W-:Y:S01]  /*f290*/  FADD.FTZ R11, R29, R46 ;  /* 0x0000002e1d0b7221 */ /* 0x001fe20000010000 */
[----:B------:R-:W-:-:S06]  /*f2a0*/  F2FP.BF16.F32.PACK_AB R179, R28, R29 ;  /* 0x0000001d1cb3723e */ /* 0x000fcc00000010ff */
[----:B------:R-:W0:Y:S01]  /*f2b0*/  MUFU.EX2 R32, R32 ;  /* 0x0000002000207308 */ /* 0x000e220000000800 */
[----:B-1----:R-:W-:-:S07]  /*f2c0*/  FADD.FTZ R44, R0, R31 ;  /* 0x0000001f002c7221 */ /* 0x002fce0000010000 */
[----:B------:R-:W1:Y:S01]  /*f2d0*/  MUFU.EX2 R36, R36 ;  /* 0x0000002400247308 */ /* 0x000e620000000800 */
[----:B--2---:R-:W-:-:S07]  /*f2e0*/  F2FP.BF16.F32.PACK_AB R170, R5, R0 ;  /* 0x0000000005aa723e */ /* 0x004fce00000010ff */
[----:B------:R2:W3:Y:S08]  /*f2f0*/  MUFU.EX2 R175, R34 ;  /* 0x0000002200af7308 */ /* 0x0004f00000000800 */
[----:B------:R-:W4:Y:S01]  /*f300*/  MUFU.EX2 R38, R38 ;  /* 0x0000002600267308 */ /* 0x000f220000000800 */
[----:B--2---:R-:W-:Y:S01]  /*f310*/  FADD.FTZ R34, R28, R11 ;  /* 0x0000000b1c227221 */ /* 0x004fe20000010000 */
[----:B------:R-:W-:-:S03]  /*f320*/  FADD.FTZ R11, R5, R44 ;  /* 0x0000002c050b7221 */ /* 0x000fc60000010000 */
[----:B------:R-:W-:Y:S01]  /*f330*/  FADD.FTZ R5, R173, R34 ;  /* 0x00000022ad057221 */ /* 0x000fe20000010000 */
[C---:B0-----:R-:W-:Y:S02]  /*f340*/  F2FP.BF16.F32.PACK_AB R173, R32.reuse, R173 ;  /* 0x000000ad20ad723e */ /* 0x041fe400000010ff */
[----:B------:R-:W0:Y:S01]  /*f350*/  MUFU.EX2 R169, R40 ;  /* 0x0000002800a97308 */ /* 0x000e220000000800 */
[----:B------:R-:W-:-:S04]  /*f360*/  FADD.FTZ R5, R32, R5 ;  /* 0x0000000520057221 */ /* 0x000fc80000010000 */
[----:B-1----:R-:W-:-:S03]  /*f370*/  FADD.FTZ R0, R36, R5 ;  /* 0x0000000524007221 */ /* 0x002fc60000010000 */
[----:B------:R-:W1:Y:S01]  /*f380*/  MUFU.EX2 R43, R43 ;  /* 0x0000002b002b7308 */ /* 0x000e620000000800 */
[C---:B---3--:R-:W-:Y:S01]  /*f390*/  FADD.FTZ R5, R175.reuse, R0 ;  /* 0x00000000af057221 */ /* 0x048fe20000010000 */
[----:B------:R-:W-:-:S03]  /*f3a0*/  F2FP.BF16.F32.PACK_AB R175, R175, R36 ;  /* 0x00000024afaf723e */ /* 0x000fc600000010ff */
[----:B----4-:R-:W-:-:S03]  /*f3b0*/  FADD.FTZ R0, R38, R5 ;  /* 0x0000000526007221 */ /* 0x010fc60000010000 */
[----:B------:R-:W2:Y:S01]  /*f3c0*/  MUFU.EX2 R42, R42 ;  /* 0x0000002a002a7308 */ /* 0x000ea20000000800 */
[C---:B0-----:R-:W-:Y:S01]  /*f3d0*/  FADD.FTZ R0, R169.reuse, R0 ;  /* 0x00000000a9007221 */ /* 0x041fe20000010000 */
[----:B------:R-:W-:-:S03]  /*f3e0*/  F2FP.BF16.F32.PACK_AB R169, R169, R38 ;  /* 0x00000026a9a9723e */ /* 0x000fc600000010ff */
[----:B-1----:R-:W-:-:S04]  /*f3f0*/  FADD.FTZ R5, R43, R0 ;  /* 0x000000002b057221 */ /* 0x002fc80000010000 */
[C---:B--2---:R-:W-:Y:S01]  /*f400*/  FADD.FTZ R5, R42.reuse, R5 ;  /* 0x000000052a057221 */ /* 0x044fe20000010000 */
[----:B------:R-:W-:Y:S01]  /*f410*/  F2FP.BF16.F32.PACK_AB R171, R42, R43 ;  /* 0x0000002b2aab723e */ /* 0x000fe200000010ff */
[----:B------:R-:W-:Y:S06]  /*f420*/  @P1 BRA `(.L_x_4959) ;  /* 0x0000000000441947 */ /* 0x000fec0003800000 */
        /* <DEDUP_REMOVED lines=10> */
.L_x_4960:
[----:B------:R-:W-:-:S11]  /*f4d0*/  UISETP.NE.AND UP2, UPT, UR5, 0x1, UPT ;  /* 0x000000010500788c */ /* 0x000fd6000bf45270 */
[----:B------:R-:W-:Y:S02]  /*f4e0*/  @UP2 ULDC.64 UR6, c[0x0][0x9e8] ;  /* 0x00027a0000062ab9 */ /* 0x000fe40000000a00 */
[----:B------:R-:W-:-:S04]  /*f4f0*/  UIMAD.WIDE.U32 UR14, UR11, UR6, URZ ;  /* 0x000000060b0e72a5 */ /* 0x000fc8000f8e003f */
[----:B------:R-:W-:-:S12]  /*f500*/  @UP2 USHF.R.U32.HI UR11, URZ, UR7, UR15 ;  /* 0x000000073f0b2299 */ /* 0x000fd8000801160f */
.L_x_4961:
[----:B------:R-:W-:-:S04]  /*f510*/  UIMAD UR5, UR11, UR5, UR5 ;  /* 0x000000050b0572a4 */ /* 0x000fc8000f8e0205 */
[----:B------:R-:W-:-:S04]  /*f520*/  UISETP.LT.AND UP2, UPT, UR4, UR5, UPT ;  /* 0x000000050400728c */ /* 0x000fc8000bf41270 */
[----:B------:R-:W-:-:S12]  /*f530*/  USEL UR4, UR4, UR5, UP2 ;  /* 0x0000000504047287 */ /* 0x000fd80009000000 */
.L_x_4959:
        /* <DEDUP_REMOVED lines=57> */
[----:B------:R-:W-:Y:S01]  /*f8d0*/  IMAD.MOV.U32 R2, RZ, RZ, 0x3f800000 ;  /* 0x3f800000ff027424 */ /* 0x000fe200078e00ff */
[----:B------:R-:W-:Y:S01]  /*f8e0*/  ULDC UR55, c[0x0][0x9e4] ;  /* 0x0002790000377ab9 */ /* 0x000fe20000000800 */
[----:B------:R-:W-:Y:S01]  /*f8f0*/  IMAD.MOV.U32 R119, RZ, RZ, RZ ;  /* 0x000000ffff777224 */ /* 0x000fe200078e00ff */
[----:B------:R-:W-:Y:S01]  /*f900*/  ULDC UR4, c[0x0][0x9d8] ;  /* 0x0002760000047ab9 */ /* 0x000fe20000000800 */
[----:B------:R-:W-:-:S05]  /*f910*/  ULDC UR59, c[0x0][0x988] ;  /* 0x00026200003b7ab9 */ /* 0x000fca0000000800 */
.L_x_4981:
[----:B------:R-:W-:-:S04]  /*f920*/  UIADD3 UR5, UR40, 0x1, URZ ;  /* 0x0000000128057890 */ /* 0x000fc8000fffe03f */
[----:B------:R-:W-:-:S04]  /*f930*/  UISETP.NE.AND UP2, UPT, UR5, 0x2, UPT ;  /* 0x000000020500788c */ /* 0x000fc8000bf45270 */
[----:B------:R-:W-:Y:S02]  /*f940*/  USEL UR37, URZ, 0x1, UP2 ;  /* 0x000000013f257887 */ /* 0x000fe40009000000 */
[----:B------:R-:W-:Y:S02]  /*f950*/  USEL UR5, UR5, URZ, UP2 ;  /* 0x0000003f05057287 */ /* 0x000fe40009000000 */
[----:B------:R-:W-:Y:S01]  /*f960*/  ULOP3.LUT UR37, UR42, UR37, URZ, 0x3c, !UPT ;  /* 0x000000252a257292 */ /* 0x000fe2000f8e3c3f */
[----:B------:R-:W-:Y:S11]  /*f970*/  @!P0 BRA `(.L_x_4963) ;  /* 0x0000000000048947 */ /* 0x000ff60003800000 */
[----:B------:R-:W-:Y:S01]  /*f980*/  BPT.TRAP 0x1 ;  /* 0x000000040000795c */ /* 0x000fe20000300000 */
.L_x_4963:
[----:B------:R-:W-:Y:S01]  /*f990*/  ULEA UR7, UR5, UR41, 0x3 ;  /* 0x0000002905077291 */ /* 0x000fe2000f8e183f */
[----:B------:R-:W-:-:S05]  /*f9a0*/  IMAD.U32 R12, RZ, RZ, UR37 ;  /* 0x00000025ff0c7e24 */ /* 0x000fca000f8e00ff */
[----:B------:R-:W-:-:S04]  /*f9b0*/  SHF.L.U32 R12, R12, 0x1f, RZ ;  /* 0x0000001f0c0c7819 */ /* 0x000fc800000006ff */
[----:B------:R0:W1:Y:S01]  /*f9c0*/  SYNCS.PHASECHK.TRANS64.TRYWAIT P1, [UR7+0x30830], R12 ;  /* 0x0308300cff0075a7 */ /* 0x0000620008020147 */
[----:B------:R-:W-:Y:S05]  /*f9d0*/  @!P0 BRA `(.L_x_4964) ;  /* 0x0000000000048947 */ /* 0x000fea0003800000 */
[----:B------:R-:W-:Y:S01]  /*f9e0*/  BPT.TRAP 0x1 ;  /* 0x000000040000795c */ /* 0x000fe20000300000 */
.L_x_4964:
[----:B-1----:R-:W-:Y:S05]  /*f9f0*/  @P1 BRA `(.L_x_4965) ;  /* 0x0000000000081947 */ /* 0x002fea0003800000 */
[----:B------:R-:W1:Y:S02]  /*fa00*/  SYNCS.PHASECHK.TRANS64.TRYWAIT P1, [UR7+0x30830], R12 ;  /* 0x0308300cff0075a7 */ /* 0x000e640008020147 */
[----:B-1----:R-:W-:Y:S05]  /*fa10*/  @!P1 BRA `(.L_x_4966) ;  /* 0x0000014c00c89947 */ /* 0x002fea0003800000 */
.L_x_4965:
        /* <DEDUP_REMOVED lines=124> */
[----:B------:R-:W-:Y:S01]  /*101e0*/  HGMMA.64x96x16.F32.BF16 R120, gdesc[UR48], R120, gsb0 ;  /* 0x01600000307879f0 */ /* 0x000fe20008001878 */
[----:B------:R-:W-:Y:S01]  /*101f0*/  UIADD3 UR50, UR6, 0x4, URZ ;  /* 0x0000000406327890 */ /* 0x000fe2000fffe03f */
[----:B------:R-:W-:Y:S01]  /*10200*/  FMUL.FTZ R119, R119, R2 ;  /* 0x0000000277777220 */ /* 0x000fe20000410000 */
        /* <DEDUP_REMOVED lines=40> */
.L_x_4967:
[----:B------:R-:W-:Y:S01]  /*10490*/  ULEA UR6, UR40, UR41, 0x3 ;  /* 0x0000002928067291 */ /* 0x000fe2000f8e183f */
[----:B------:R-:W-:-:S05]  /*104a0*/  IMAD.U32 R0, RZ, RZ, UR42 ;  /* 0x0000002aff007e24 */ /* 0x000fca000f8e00ff */
[----:B------:R-:W-:-:S04]  /*104b0*/  SHF.L.U32 R0, R0, 0x1f, RZ ;  /* 0x0000001f00007819 */ /* 0x000fc800000006ff */
[----:B------:R2:W3:Y:S01]  /*104c0*/  SYNCS.PHASECHK.TRANS64.TRYWAIT P1, [UR6+0x30850], R0 ;  /* 0x03085000ff0075a7 */ /* 0x0004e20008020146 */
[----:B------:R-:W-:Y:S05]  /*104d0*/  @!P0 BRA `(.L_x_4968) ;  /* 0x0000000000048947 */ /* 0x000fea0003800000 */
[----:B------:R-:W-:Y:S01]  /*104e0*/  BPT.TRAP 0x1 ;  /* 0x000000040000795c */ /* 0x000fe20000300000 */
.L_x_4968:
[----:B---3--:R-:W-:Y:S05]  /*104f0*/  @P1 BRA `(.L_x_4969) ;  /* 0x0000000000081947 */ /* 0x008fea0003800000 */
[----:B------:R-:W3:Y:S02]  /*10500*/  SYNCS.PHASECHK.TRANS64.TRYWAIT P1, [UR6+0x30850], R0 ;  /* 0x03085000ff0075a7 */ /* 0x000ee40008020146 */
[----:B---3--:R-:W-:Y:S05]  /*10510*/  @!P1 BRA `(.L_x_4970) ;  /* 0x0000014400209947 */ /* 0x008fea0003800000 */
.L_x_4969:
        /* <DEDUP_REMOVED lines=37> */
.L_x_4971:
[----:B------:R-:W-:Y:S01]  /*10770*/  PLOP3.LUT P1, PT, PT, PT, UP0, 0x80, 0x0 ;  /* 0x000000000000781c */ /* 0x000fe20003f2f008 */
[----:B------:R-:W-:Y:S01]  /*10780*/  FMUL.FTZ R14, R124, UR4 ;  /* 0x000000047c0e7c20 */ /* 0x000fe20008410000 */
[----:B------:R-:W-:Y:S01]  /*10790*/  FMUL.FTZ R124, R130, UR4 ;  /* 0x00000004827c7c20 */ /* 0x000fe20008410000 */
[----:B------:R-:W-:Y:S01]  /*107a0*/  FMUL.FTZ R130, R138, UR4 ;  /* 0x000000048a827c20 */ /* 0x000fe20008410000 */
[----:B------:R-:W-:Y:S01]  /*107b0*/  PLOP3.LUT P2, PT, PT, PT, UP0, 0x80, 0x0 ;  /* 0x000000000000781c */ /* 0x000fe20003f4f008 */
[----:B------:R-:W-:Y:S01]  /*107c0*/  FMUL.FTZ R138, R146, UR4 ;  /* 0x00000004928a7c20 */ /* 0x000fe20008410000 */
[----:B------:R-:W-:Y:S01]  /*107d0*/  FMUL.FTZ R146, R154, UR4 ;  /* 0x000000049a927c20 */ /* 0x000fe20008410000 */
[----:B------:R-:W-:Y:S01]  /*107e0*/  FMUL.FTZ R154, R162, UR4 ;  /* 0x00000004a29a7c20 */ /* 0x000fe20008410000 */
[----:B------:R-:W-:Y:S01]  /*107f0*/  VIADD R162, R23, UR60 ;  /* 0x0000003c17a27c36 */ /* 0x000fe20008000000 */
[----:B------:R-:W-:Y:S01]  /*10800*/  @UP0 ULDC UR10, c[0x0][0x44c] ;  /* 0x00011300000a0ab9 */ /* 0x000fe20000000800 */
[----:B01----:R-:W-:Y:S01]  /*10810*/  FMUL.FTZ R12, R122, UR4 ;  /* 0x000000047a0c7c20 */ /* 0x003fe20008410000 */
        /* <DEDUP_REMOVED lines=9> */
[----:B------:R-:W-:Y:S01]  /*108b0*/  FMUL.FTZ R126, R132, UR4 ;  /* 0x00000004847e7c20 */ /* 0x000fe20008410000 */
[----:B------:R-:W-:Y:S01]  /*108c0*/  FMUL.FTZ R133, R137, UR4 ;  /* 0x0000000489857c20 */ /* 0x000fe20008410000 */
[----:B------:R-:W-:Y:S01]  /*108d0*/  FMUL.FTZ R139, R147, UR4 ;  /* 0x00000004938b7c20 */ /* 0x000fe20008410000 */
[----:B------:R-:W-:Y:S01]  /*108e0*/  FMUL.FTZ R132, R136, UR4 ;  /* 0x0000000488847c20 */ /* 0x000fe20008410000 */
[----:B------:R-:W-:Y:S01]  /*108f0*/  FMUL.FTZ R137, R141, UR4 ;  /* 0x000000048d897c20 */ /* 0x000fe20008410000 */
[----:B------:R-:W-:Y:S01]  /*10900*/  FMUL.FTZ R147, R155, UR4 ;  /* 0x000000049b937c20 */ /* 0x000fe20008410000 */
[----:B--23--:R-:W-:Y:S01]  /*10910*/  FMUL.FTZ R0, R120, UR4 ;  /* 0x0000000478007c20 */ /* 0x00cfe20008410000 */
        /* <DEDUP_REMOVED lines=8> */
[----:B------:R-:W-:-:S02]  /*109a0*/  IMAD R163, R10, -0x60, RZ ;  /* 0xffffffa00aa37824 */ /* 0x000fc400078e02ff */
        /* <DEDUP_REMOVED lines=20> */
[----:B------:R-:W-:Y:S01]  /*10af0*/  FMUL.FTZ R158, R166, UR4 ;  /* 0x00000004a69e7c20 */ /* 0x000fe20008410000 */
[----:B------:R-:W-:Y:S01]  /*10b00*/  FMUL.FTZ R160, R167, UR4 ;  /* 0x00000004a7a07c20 */ /* 0x000fe20008410000 */
[----:B------:R-:W-:Y:S01]  /*10b10*/  UIADD3 UR7, UR7, 0x30840, URZ ;  /* 0x0003084007077890 */ /* 0x000fe2000fffe03f */
[----:B------:R-:W-:Y:S01]  /*10b20*/  IMAD R123, R196, -0x2, R123 ;  /* 0xfffffffec47b7824 */ /* 0x000fe200078e027b */
[----:B------:R-:W-:Y:S01]  /*10b30*/  PLOP3.LUT P1, PT, PT, PT, UP1, 0x40, 0x0 ;  /* 0x000000000000781c */ /* 0x000fe20003f2e818 */
[----:B------:R-:W1:Y:S01]  /*10b40*/  MUFU.TANH R0, R0 ;  /* 0x0000000000007308 */ /* 0x000e620000002400 */
[----:B------:R-:W-:Y:S01]  /*10b50*/  UPRMT UR7, UR43, 0x654, UR7 ;  /* 0x000006542b077896 */ /* 0x000fe20008000007 */
[----:B------:R-:W-:Y:S01]  /*10b60*/  VIADD R159, R123, 0xffffffff ;  /* 0xffffffff7b9f7836 */ /* 0x000fe20000000000 */
[----:B------:R-:W-:Y:S01]  /*10b70*/  IADD3 R167, -R16, R123, R17 ;  /* 0x0000007b10a77210 */ /* 0x000fe20007ffe111 */
[----:B------:R-:W-:-:S04]  /*10b80*/  ULDC UR11, c[0x0][0x9e0] ;  /* 0x00027800000b7ab9 */ /* 0x000fc80000000800 */
[----:B------:R-:W2:Y:S01]  /*10b90*/  MUFU.TANH R2, R2 ;  /* 0x0000000200027308 */ /* 0x000ea20000002400 */
[C---:B------:R-:W-:Y:S01]  /*10ba0*/  VIADD R168, R167.reuse, UR11 ;  /* 0x0000000ba7a87c36 */ /* 0x040fe20008000000 */
[----:B------:R-:W-:Y:S01]  /*10bb0*/  SYNCS.ARRIVE.TRANS64.RED.A1T0 RZ, [UR7], RZ ;  /* 0x000000ffffff79a7 */ /* 0x000fe20008100407 */
        /* <DEDUP_REMOVED lines=62> */
.L_x_4974:
[----:B------:R-:W-:-:S05]  /*10fa0*/  IMAD.U32 R170, RZ, RZ, UR55 ;  /* 0x00000037ffaa7e24 */ /* 0x000fca000f8e00ff */
[----:B------:R-:W-:-:S13]  /*10fb0*/  ISETP.NE.AND P1, PT, R170, 0x1, PT ;  /* 0x00000001aa00780c */ /* 0x000fda0003f25270 */
[----:B------:R-:W1:Y:S02]  /*10fc0*/  @P1 LDC.64 R122, c[0x0][0x9e8] ;  /* 0x00027a00ff7a1b82 */ /* 0x000e640000000a00 */
[----:B-1----:R-:W-:-:S05]  /*10fd0*/  @P1 IMAD.HI.U32 R122, R169, R122, RZ ;  /* 0x0000007aa97a1227 */ /* 0x002fca00078e00ff */
[----:B------:R-:W-:-:S07]  /*10fe0*/  @P1 SHF.R.U32.HI R169, RZ, R123, R122 ;  /* 0x0000007bffa91219 */ /* 0x000fce000001167a */
.L_x_4975:
[----:B------:R-:W-:Y:S05]  /*10ff0*/  BSYNC B0 ;  /* 0x0000000000007941 */ /* 0x000fea0003800000 */
.L_x_4973:
[----:B------:R-:W-:-:S05]  /*11000*/  IMAD R169, R169, R170, R159 ;  /* 0x000000aaa9a97224 */ /* 0x000fca00078e029f */
[----:B------:R-:W-:Y:S02]  /*11010*/  VIADDMNMX R166, R169, R170, R166, PT ;  /* 0x000000aaa9a67246 */ /* 0x000fe400038001a6 */
[----:B------:R-:W-:-:S07]  /*11020*/  VIMNMX R165, R165, R169, !PT ;  /* 0x000000a9a5a57248 */ /* 0x000fce0007fe0100 */
.L_x_4972:
[C---:B------:R-:W-:Y:S01]  /*11030*/  ISETP.GE.AND P6, PT, R163.reuse, 0xa, PT ;  /* 0x0000000aa300780c */ /* 0x040fe20003fc6270 */
[----:B------:R-:W1:Y:S01]  /*11040*/  SHFL.IDX PT, R162, R162, 0x1, 0x1c1f ;  /* 0x003c1f00a2a27f89 */ /* 0x000e6200000e0000 */
[C---:B------:R-:W-:Y:S02]  /*11050*/  ISETP.GE.AND P1, PT, R163.reuse, 0x2, PT ;  /* 0x00000002a300780c */ /* 0x040fe40003f26270 */
[C---:B------:R-:W-:Y:S02]  /*11060*/  ISETP.GE.AND P2, PT, R163.reuse, 0x9, PT ;  /* 0x00000009a300780c */ /* 0x040fe40003f46270 */
[----:B------:R-:W-:Y:S02]  /*11070*/  ISETP.GE.AND P5, PT, R163, 0x11, PT ;  /* 0x00000011a300780c */ /* 0x000fe40003fa6270 */
[----:B------:R-:W-:Y:S02]  /*11080*/  LOP3.LUT R22, R22, 0xfffffffb, RZ, 0xc0, !PT ;  /* 0xfffffffb16167812 */ /* 0x000fe400078ec0ff */
[----:B------:R-:W-:-:S02]  /*11090*/  ISETP.GT.AND P4, PT, R165, 0x1, !P1 ;  /* 0x00000001a500780c */ /* 0x000fc40004f84270 */
[----:B------:R-:W-:Y:S02]  /*110a0*/  ISETP.GT.AND P3, PT, R165, 0x8, !P2 ;  /* 0x00000008a500780c */ /* 0x000fe40005764270 */
[----:B------:R-:W-:Y:S02]  /*110b0*/  @P6 LOP3.LUT R22, R22, 0x4, RZ, 0xfc, !PT ;  /* 0x0000000416166812 */ /* 0x000fe400078efcff */
[C---:B------:R-:W-:Y:S02]  /*110c0*/  ISETP.LT.OR P4, PT, R166.reuse, 0x2, P4 ;  /* 0x00000002a600780c */ /* 0x040fe40002781670 */
[----:B------:R-:W-:Y:S02]  /*110d0*/  ISETP.LT.OR P3, PT, R166, 0x9, P3 ;  /* 0x00000009a600780c */ /* 0x000fe40001f61670 */
[----:B------:R-:W-:Y:S02]  /*110e0*/  LOP3.LUT R22, R22, 0xfffffff7, RZ, 0xc0, !PT ;  /* 0xfffffff716167812 */ /* 0x000fe400078ec0ff */
[----:B------:R-:W-:-:S02]  /*110f0*/  FSEL R2, R2, -INF , !P4 ;  /* 0xff80000002027808 */ /* 0x000fc40006000000 */
[----:B------:R-:W-:Y:S01]  /*11100*/  FSEL R122, R14, -INF , !P3 ;  /* 0xff8000000e7a7808 */ /* 0x000fe20005800000 */
[--C-:B-1----:R-:W-:Y:S01]  /*11110*/  IMAD.IADD R168, R168, 0x1, R162.reuse ;  /* 0x00000001a8a87824 */ /* 0x102fe200078e02a2 */
[----:B------:R-:W-:Y:S01]  /*11120*/  ISETP.GT.AND P4, PT, R165, 0x9, !P6 ;  /* 0x00000009a500780c */ /* 0x000fe20007784270 */
[----:B------:R-:W-:Y:S01]  /*11130*/  IMAD.IADD R167, R167, 0x1, R162 ;  /* 0x00000001a7a77824 */ /* 0x000fe200078e02a2 */
[----:B------:R-:W-:Y:S02]  /*11140*/  @P5 LOP3.LUT R22, R22, 0x8, RZ, 0xfc, !PT ;  /* 0x0000000816165812 */ /* 0x000fe400078efcff */
[----:B------:R-:W-:Y:S02]  /*11150*/  ISETP.GT.AND P3, PT, R165, 0x10, !P5 ;  /* 0x00000010a500780c */ /* 0x000fe40006f64270 */
[----:B------:R-:W-:Y:S02]  /*11160*/  ISETP.GE.AND P5, PT, R163, 0x12, PT ;  /* 0x00000012a300780c */ /* 0x000fe40003fa6270 */
        /* <DEDUP_REMOVED lines=117> */
[----:B------:R-:W-:-:S13]  /*118c0*/  PLOP3.LUT P6, PT, PT, PT, UP1, 0x40, 0x0 ;  /* 0x000000000000781c */ /* 0x000fda0003fce818 */
[----:B------:R-:W-:Y:S05]  /*118d0*/  @P6 BRA `(.L_x_4976) ;  /* 0x0000000000546947 */ /* 0x000fea0003800000 */
        /* <DEDUP_REMOVED lines=12> */
.L_x_4978:
[----:B------:R-:W-:-:S05]  /*119a0*/  IMAD.U32 R165, RZ, RZ, UR55 ;  /* 0x00000037ffa57e24 */ /* 0x000fca000f8e00ff */
[----:B------:R-:W-:-:S13]  /*119b0*/  ISETP.NE.AND P6, PT, R165, 0x1, PT ;  /* 0x00000001a500780c */ /* 0x000fda0003fc5270 */
[----:B------:R-:W0:Y:S02]  /*119c0*/  @P6 LDC.64 R14, c[0x0][0x9e8] ;  /* 0x00027a00ff0e6b82 */ /* 0x000e240000000a00 */
[----:B0-----:R-:W-:-:S05]  /*119d0*/  @P6 IMAD.HI.U32 R14, R162, R14, RZ ;  /* 0x0000000ea20e6227 */ /* 0x001fca00078e00ff */
[----:B------:R-:W-:-:S07]  /*119e0*/  @P6 SHF.R.U32.HI R162, RZ, R15, R14 ;  /* 0x0000000fffa26219 */ /* 0x000fce000001160e */
.L_x_4979:
[----:B------:R-:W-:Y:S05]  /*119f0*/  BSYNC B0 ;  /* 0x0000000000007941 */ /* 0x000fea0003800000 */
.L_x_4977:
[----:B------:R-:W-:-:S05]  /*11a00*/  IMAD R159, R162, R165, R159 ;  /* 0x000000a5a29f7224 */ /* 0x000fca00078e029f */
[----:B------:R-:W-:Y:S02]  /*11a10*/  VIADDMNMX R168, R159, R165, R168, PT ;  /* 0x000000a59fa87246 */ /* 0x000fe400038001a8 */
[----:B------:R-:W-:-:S07]  /*11a20*/  VIMNMX R167, R167, R159, !PT ;  /* 0x0000009fa7a77248 */ /* 0x000fce0007fe0100 */
.L_x_4976:
[C---:B------:R-:W-:Y:S01]  /*11a30*/  ISETP.GT.AND P1, PT, R167.reuse, 0x1, !P1 ;  /* 0x00000001a700780c */ /* 0x040fe20004f24270 */
[----:B------:R-:W-:Y:S01]  /*11a40*/  UMOV UR10, UR59 ;  /* 0x0000003b000a7c82 */ /* 0x000fe20008000000 */
[----:B------:R-:W-:Y:S02]  /*11a50*/  LOP3.LUT P6, RZ, R22, 0x20000, RZ, 0xc0, !PT ;  /* 0x0002000016ff7812 */ /* 0x000fe400078cc0ff */
[----:B------:R-:W-:Y:S02]  /*11a60*/  ISETP.LT.OR P1, PT, R168, 0x2, P1 ;  /* 0x00000002a800780c */ /* 0x000fe40000f21670 */
[----:B------:R-:W-:Y:S02]  /*11a70*/  ISETP.GT.AND P2, PT, R167, 0x8, !P2 ;  /* 0x00000008a700780c */ /* 0x000fe40005744270 */
[----:B------:R-:W-:Y:S02]  /*11a80*/  FSEL R14, R13, -INF , !P1 ;  /* 0xff8000000d0e7808 */ /* 0x000fe40004800000 */
[----:B------:R-:W-:-:S02]  /*11a90*/  LOP3.LUT P1, RZ, R22, 0x4, RZ, 0xc0, !PT ;  /* 0x0000000416ff7812 */ /* 0x000fc4000782c0ff */
[----:B------:R-:W-:Y:S02]  /*11aa0*/  FMNMX.FTZ R13, R0, R4, !PT ;  /* 0x00000004000d7209 */ /* 0x000fe40007810000 */
[----:B------:R-:W-:Y:S02]  /*11ab0*/  ISETP.GT.AND P1, PT, R167, 0x9, !P1 ;  /* 0x00000009a700780c */ /* 0x000fe40004f24270 */
[----:B------:R-:W-:Y:S02]  /*11ac0*/  FMNMX.FTZ R13, R2, R13, !PT ;  /* 0x0000000d020d7209 */ /* 0x000fe40007810000 */
[C---:B------:R-:W-:Y:S02]  /*11ad0*/  ISETP.LT.OR P1, PT, R168.reuse, 0xa, P1 ;  /* 0x0000000aa800780c */ /* 0x040fe40000f21670 */
[----:B------:R-:W-:Y:S02]  /*11ae0*/  ISETP.LT.OR P2, PT, R168, 0x9, P2 ;  /* 0x00000009a800780c */ /* 0x000fe40001741670 */
[----:B------:R-:W-:-:S02]  /*11af0*/  FSEL R21, R21, -INF , !P1 ;  /* 0xff80000015157808 */ /* 0x000fc40004800000 */
[----:B------:R-:W-:Y:S02]  /*11b00*/  LOP3.LUT P1, RZ, R22, 0x8, RZ, 0xc0, !PT ;  /* 0x0000000816ff7812 */ /* 0x000fe4000782c0ff */
[----:B------:R-:W-:Y:S02]  /*11b10*/  FMNMX.FTZ R162, R122, R13, !PT ;  /* 0x0000000d7aa27209 */ /* 0x000fe40007810000 */
[----:B------:R-:W-:Y:S02]  /*11b20*/  ISETP.GT.AND P1, PT, R167, 0x10, !P1 ;  /* 0x00000010a700780c */ /* 0x000fe40004f24270 */
[----:B------:R-:W-:Y:S02]  /*11b30*/  FSEL R20, R20, -INF , !P2 ;  /* 0xff80000014147808 */ /* 0x000fe40005000000 */
[----:B------:R-:W-:Y:S02]  /*11b40*/  ISETP.LT.OR P1, PT, R168, 0x11, P1 ;  /* 0x00000011a800780c */ /* 0x000fe40000f21670 */
[----:B------:R-:W-:-:S02]  /*11b50*/  LOP3.LUT P2, RZ, R22, 0x10000, RZ, 0xc0, !PT ;  /* 0x0001000016ff7812 */ /* 0x000fc4000784c0ff */
        /* <DEDUP_REMOVED lines=57> */
[C---:B------:R-:W-:Y:S02]  /*11ef0*/  ISETP.GT.AND P3, PT, R167.reuse, 0x50, !P3 ;  /* 0x00000050a700780c */ /* 0x040fe40005f64270 */
[----:B------:R-:W-:Y:S02]  /*11f00*/  ISETP.LT.OR P1, PT, R168, 0x32, P1 ;  /* 0x00000032a800780c */ /* 0x000fe40000f21670 */
[----:B------:R-:W-:Y:S02]  /*11f10*/  ISETP.GT.AND P4, PT, R167, 0x51, !P4 ;  /* 0x00000051a700780c */ /* 0x000fe40006784270 */
[----:B------:R-:W-:-:S02]  /*11f20*/  FSEL R139, R139, -INF , !P1 ;  /* 0xff8000008b8b7808 */ /* 0x000fc40004800000 */
[----:B------:R-:W-:Y:S02]  /*11f30*/  LOP3.LUT P1, RZ, R22, 0x400, RZ, 0xc0, !PT ;  /* 0x0000040016ff7812 */ /* 0x000fe4000782c0ff */
[C---:B------:R-:W-:Y:S02]  /*11f40*/  ISETP.LT.OR P3, PT, R168.reuse, 0x51, P3 ;  /* 0x00000051a800780c */ /* 0x040fe40001f61670 */
[C---:B------:R-:W-:Y:S02]  /*11f50*/  ISETP.GT.AND P1, PT, R167.reuse, 0x38, !P1 ;  /* 0x00000038a700780c */ /* 0x040fe40004f24270 */
[----:B------:R-:W-:Y:S02]  /*11f60*/  ISETP.GT.AND P5, PT, R167, 0x58, !P5 ;  /* 0x00000058a700780c */ /* 0x000fe40006fa4270 */
[----:B------:R-:W-:Y:S02]  /*11f70*/  ISETP.LT.OR P1, PT, R168, 0x39, P1 ;  /* 0x00000039a800780c */ /* 0x000fe40000f21670 */
[----:B0-----:R-:W-:-:S02]  /*11f80*/  FMNMX.FTZ R159, R15, R162, !PT ;  /* 0x000000a20f9f7209 */ /* 0x001fc40007810000 */
[----:B------:R-:W-:Y:S02]  /*11f90*/  FSEL R142, R142, -INF , !P1 ;  /* 0xff8000008e8e7808 */ /* 0x000fe40004800000 */
[----:B------:R-:W-:Y:S01]  /*11fa0*/  LOP3.LUT P1, RZ, R22, 0x200, RZ, 0xc0, !PT ;  /* 0x0000020016ff7812 */ /* 0x000fe2000782c0ff */
[----:B------:R-:W0:Y:S01]  /*11fb0*/  SHFL.BFLY PT, R162, R159, 0x1, 0x1f ;  /* 0x0c201f009fa27f89 */ /* 0x000e2200000e0000 */
[----:B------:R-:W-:Y:S02]  /*11fc0*/  ISETP.LT.OR P4, PT, R168, 0x52, P4 ;  /* 0x00000052a800780c */ /* 0x000fe40002781670 */
[----:B------:R-:W-:Y:S02]  /*11fd0*/  ISETP.GT.AND P1, PT, R167, 0x39, !P1 ;  /* 0x00000039a700780c */ /* 0x000fe40004f24270 */
[----:B------:R-:W-:Y:S02]  /*11fe0*/  FSEL R154, R154, -INF , !P3 ;  /* 0xff8000009a9a7808 */ /* 0x000fe40005800000 */
[----:B------:R-:W-:-:S02]  /*11ff0*/  ISETP.LT.OR P1, PT, R168, 0x3a, P1 ;  /* 0x0000003aa800780c */ /* 0x000fc40000f21670 */
[----:B------:R-:W-:Y:S02]  /*12000*/  ISETP.LT.OR P5, PT, R168, 0x59, P5 ;  /* 0x00000059a800780c */ /* 0x000fe40002fa1670 */
[----:B------:R-:W-:Y:S02]  /*12010*/  FSEL R143, R143, -INF , !P1 ;  /* 0xff8000008f8f7808 */ /* 0x000fe40004800000 */
[----:B------:R-:W-:Y:S02]  /*12020*/  LOP3.LUT P1, RZ, R22, 0x100, RZ, 0xc0, !PT ;  /* 0x0000010016ff7812 */ /* 0x000fe4000782c0ff */
[----:B------:R-:W-:Y:S02]  /*12030*/  FSEL R155, R155, -INF , !P4 ;  /* 0xff8000009b9b7808 */ /* 0x000fe40006000000 */
[----:B------:R-:W-:Y:S02]  /*12040*/  ISETP.GT.AND P1, PT, R167, 0x40, !P1 ;  /* 0x00000040a700780c */ /* 0x000fe40004f24270 */
[----:B------:R-:W-:-:S02]  /*12050*/  FSEL R158, R158, -INF , !P5 ;  /* 0xff8000009e9e7808 */ /* 0x000fc40006800000 */
[----:B------:R-:W-:Y:S02]  /*12060*/  ISETP.LT.OR P1, PT, R168, 0x41, P1 ;  /* 0x00000041a800780c */ /* 0x000fe40000f21670 */
[----:B0-----:R-:W-:Y:S02]  /*12070*/  FMNMX.FTZ R13, R159, R162, !PT ;  /* 0x000000a29f0d7209 */ /* 0x001fe40007810000 */
[----:B------:R-:W-:Y:S02]  /*12080*/  FSEL R146, R146, -INF , !P1 ;  /* 0xff80000092927808 */ /* 0x000fe40004800000 */
[----:B------:R-:W-:Y:S01]  /*12090*/  ISETP.GT.AND P1, PT, R167, 0x41, !P6 ;  /* 0x00000041a700780c */ /* 0x000fe20007724270 */
[----:B------:R-:W-:Y:S01]  /*120a0*/  FMUL.FTZ R162, R13, UR10 ;  /* 0x0000000a0da27c20 */ /* 0x000fe20008410000 */
[----:B------:R-:W-:Y:S02]  /*120b0*/  LOP3.LUT P6, RZ, R22, 0x2, RZ, 0xc0, !PT ;  /* 0x0000000216ff7812 */ /* 0x000fe400078cc0ff */
[----:B------:R-:W-:-:S04]  /*120c0*/  ISETP.LT.OR P1, PT, R168, 0x42, P1 ;  /* 0x00000042a800780c */ /* 0x000fc80000f21670 */
[----:B------:R-:W-:Y:S02]  /*120d0*/  FSEL R147, R147, -INF , !P1 ;  /* 0xff80000093937808 */ /* 0x000fe40004800000 */
[C---:B------:R-:W-:Y:S02]  /*120e0*/  ISETP.GT.AND P1, PT, R167.reuse, 0x48, !P2 ;  /* 0x00000048a700780c */ /* 0x040fe40005724270 */
[----:B------:R-:W-:Y:S02]  /*120f0*/  LOP3.LUT P2, RZ, R22, 0x20, RZ, 0xc0, !PT ;  /* 0x0000002016ff7812 */ /* 0x000fe4000784c0ff */
[----:B------:R-:W-:Y:S02]  /*12100*/  ISETP.LT.OR P1, PT, R168, 0x49, P1 ;  /* 0x00000049a800780c */ /* 0x000fe40000f21670 */
[----:B------:R-:W-:Y:S02]  /*12110*/  ISETP.GT.AND P2, PT, R167, 0x49, !P2 ;  /* 0x00000049a700780c */ /* 0x000fe40005744270 */
[----:B------:R-:W-:-:S02]  /*12120*/  FSEL R150, R150, -INF , !P1 ;  /* 0xff80000096967808 */ /* 0x000fc40004800000 */
[----:B------:R-:W-:Y:S02]  /*12130*/  ISETP.GT.AND P1, PT, R167, RZ, !P6 ;  /* 0x000000ffa700720c */ /* 0x000fe40007724270 */
[C---:B------:R-:W-:Y:S02]  /*12140*/  ISETP.LT.OR P2, PT, R168.reuse, 0x4a, P2 ;  /* 0x0000004aa800780c */ /* 0x040fe40001741670 */
[----:B------:R-:W-:Y:S02]  /*12150*/  ISETP.LT.OR P1, PT, R168, 0x1, P1 ;  /* 0x00000001a800780c */ /* 0x000fe40000f21670 */
[----:B------:R-:W-:Y:S02]  /*12160*/  FSEL R151, R151, -INF , !P2 ;  /* 0xff80000097977808 */ /* 0x000fe40005000000 */
[----:B------:R-:W-:Y:S02]  /*12170*/  FSEL R12, R12, -INF , !P1 ;  /* 0xff8000000c0c7808 */ /* 0x000fe40004800000 */
[----:B------:R-:W-:-:S02]  /*12180*/  FSETP.NEU.FTZ.AND P1, PT, R13, -INF , PT ;  /* 0xff8000000d00780b */ /* 0x000fc40003f3d000 */
[----:B------:R-:W-:Y:S02]  /*12190*/  FMNMX.FTZ R15, R12, R3, !PT ;  /* 0x000000030c0f7209 */ /* 0x000fe40007810000 */
[----:B------:R-:W-:Y:S02]  /*121a0*/  FSEL R162, R162, RZ, P1 ;  /* 0x000000ffa2a27208 */ /* 0x000fe40000800000 */
[----:B------:R-:W-:Y:S02]  /*121b0*/  FMNMX.FTZ R15, R14, R15, !PT ;  /* 0x0000000f0e0f7209 */ /* 0x000fe40007810000 */
[----:B------:R-:W-:Y:S01]  /*121c0*/  LOP3.LUT P6, RZ, R22, 0x1, RZ, 0xc0, !PT ;  /* 0x0000000116ff7812 */ /* 0x000fe200078cc0ff */
[--C-:B------:R-:W-:Y:S01]  /*121d0*/  FFMA.FTZ R188, R0, UR10, -R162.reuse ;  /* 0x0000000a00bc7c23 */ /* 0x100fe200080108a2 */
[----:B------:R-:W-:Y:S01]  /*121e0*/  FMNMX.FTZ R0, R20, R15, !PT ;  /* 0x0000000f14007209 */ /* 0x000fe20007810000 */
[--C-:B------:R-:W-:Y:S01]  /*121f0*/  FFMA.FTZ R184, R120, UR10, -R162.reuse ;  /* 0x0000000a78b87c23 */ /* 0x100fe200080108a2 */
[--C-:B------:R-:W-:Y:S01]  /*12200*/  FFMA.FTZ R120, R121, UR10, -R162.reuse ;  /* 0x0000000a79787c23 */ /* 0x100fe200080108a2 */
[--C-:B------:R-:W-:Y:S01]  /*12210*/  FFMA.FTZ R190, R122, UR10, -R162.reuse ;  /* 0x0000000a7abe7c23 */ /* 0x100fe200080108a2 */
[----:B------:R-:W-:Y:S01]  /*12220*/  FMNMX.FTZ R15, R21, R0, !PT ;  /* 0x00000000150f7209 */ /* 0x000fe20007810000 */
[--C-:B------:R-:W-:Y:S01]  /*12230*/  FFMA.FTZ R122, R123, UR10, -R162.reuse ;  /* 0x0000000a7b7a7c23 */ /* 0x100fe200080108a2 */
        /* <DEDUP_REMOVED lines=12> */
[----:B------:R-:W-:Y:S01]  /*12300*/  FSEL R141, R13, RZ, P1 ;  /* 0x000000ff0d8d7208 */ /* 0x000fe20000800000 */
[--C-:B------:R-:W-:Y:S01]  /*12310*/  FFMA.FTZ R180, R132, UR10, -R162.reuse ;  /* 0x0000000a84b47c23 */ /* 0x100fe200080108a2 */
[----:B------:R-:W-:Y:S01]  /*12320*/  FMNMX.FTZ R15, R129, R0, !PT ;  /* 0x00000000810f7209 */ /* 0x000fe20007810000 */
[--C-:B------:R-:W-:Y:S01]  /*12330*/  FFMA.FTZ R137, R137, UR10, -R162.reuse ;  /* 0x0000000a89897c23 */ /* 0x100fe200080108a2 */
[----:B------:R-:W-:Y:S01]  /*12340*/  FFMA.FTZ R178, R144, UR10, -R162 ;  /* 0x0000000a90b27c23 */ /* 0x000fe200080108a2 */
[----:B------:R-:W-:Y:S01]  /*12350*/  FADD.FTZ R141, -R141, R4 ;  /* 0x000000048d8d7221 */ /* 0x000fe20000010100 */
        /* <DEDUP_REMOVED lines=10> */
[----:B------:R-:W-:-:S02]  /*12400*/  FFMA.FTZ R170, R161, UR10, -R162 ;  /* 0x0000000aa1aa7c23 */ /* 0x000fc400080108a2 */
[----:B------:R-:W-:-:S04]  /*12410*/  FMNMX.FTZ R15, R135, R0, !PT ;  /* 0x00000000870f7209 */ /* 0x000fc80007810000 */
[----:B------:R-:W-:Y:S01]  /*12420*/  FMNMX.FTZ R0, R138, R15, !PT ;  /* 0x0000000f8a007209 */ /* 0x000fe20007810000 */
[----:B------:R-:W-:Y:S01]  /*12430*/  MUFU.EX2 R122, R122 ;  /* 0x0000007a007a7308 */ /* 0x000fe20000000800 */
[--C-:B------:R-:W-:Y:S01]  /*12440*/  FFMA.FTZ R15, R127, UR10, -R162.reuse ;  /* 0x0000000a7f0f7c23 */ /* 0x100fe200080108a2 */
[----:B------:R-:W-:Y:S01]  /*12450*/  FFMA.FTZ R127, R153, UR10, -R162 ;  /* 0x0000000a997f7c23 */ /* 0x000fe200080108a2 */
[----:B------:R-:W-:-:S04]  /*12460*/  FMNMX.FTZ R121, R139, R0, !PT ;  /* 0x000000008b797209 */ /* 0x000fc80007810000 */
[----:B------:R-:W-:Y:S01]  /*12470*/  FMNMX.FTZ R0, R142, R121, !PT ;  /* 0x000000798e007209 */ /* 0x000fe20007810000 */
[----:B------:R-:W-:Y:S03]  /*12480*/  MUFU.EX2 R184, R184 ;  /* 0x000000b800b87308 */ /* 0x000fe60000000800 */
[----:B------:R-:W-:-:S04]  /*12490*/  FMNMX.FTZ R121, R143, R0, !PT ;  /* 0x000000008f797209 */ /* 0x000fc80007810000 */
[----:B------:R-:W-:Y:S01]  /*124a0*/  FMNMX.FTZ R0, R146, R121, !PT ;  /* 0x0000007992007209 */ /* 0x000fe20007810000 */
[----:B------:R-:W-:Y:S01]  /*124b0*/  MUFU.EX2 R120, R120 ;  /* 0x0000007800787308 */ /* 0x000fe20000000800 */
[--C-:B------:R-:W-:Y:S01]  /*124c0*/  FFMA.FTZ R121, R133, UR10, -R162.reuse ;  /* 0x0000000a85797c23 */ /* 0x100fe200080108a2 */
[--C-:B------:R-:W-:Y:S01]  /*124d0*/  FFMA.FTZ R133, R145, UR10, -R162.reuse ;  /* 0x0000000a91857c23 */ /* 0x100fe200080108a2 */
[----:B------:R-:W-:Y:S01]  /*124e0*/  FMNMX.FTZ R123, R147, R0, !PT ;  /* 0x00000000937b7209 */ /* 0x000fe20007810000 */
[----:B------:R-:W-:-:S03]  /*124f0*/  FFMA.FTZ R162, R164, UR10, -R162 ;  /* 0x0000000aa4a27c23 */ /* 0x000fc600080108a2 */
        /* <DEDUP_REMOVED lines=22> */
[C---:B------:R-:W-:Y:S02]  /*12660*/  FMUL.FTZ R140, R123.reuse, UR10 ;  /* 0x0000000a7b8c7c20 */ /* 0x040fe40008410000 */
[----:B------:R-:W-:Y:S01]  /*12670*/  MUFU.EX2 R172, R172 ;  /* 0x000000ac00ac7308 */ /* 0x000fe20000000800 */
[----:B------:R-:W-:Y:S02]  /*12680*/  FSEL R2, R123, RZ, P1 ;  /* 0x000000ff7b027208 */ /* 0x000fe40000800000 */
[----:B------:R-:W-:-:S03]  /*12690*/  FSEL R140, R140, RZ, P1 ;  /* 0x000000ff8c8c7208 */ /* 0x000fc60000800000 */
[----:B------:R-:W-:Y:S02]  /*126a0*/  FADD.FTZ R2, -R2, R3 ;  /* 0x0000000302027221 */ /* 0x000fe40000010100 */
[----:B------:R-:W0:Y:S01]  /*126b0*/  MUFU.EX2 R0, R0 ;  /* 0x0000000000007308 */ /* 0x000e220000000800 */
[--C-:B------:R-:W-:Y:S01]  /*126c0*/  FFMA.FTZ R189, R12, UR10, -R140.reuse ;  /* 0x0000000a0cbd7c23 */ /* 0x100fe2000801088c */
[--C-:B------:R-:W-:Y:S01]  /*126d0*/  FFMA.FTZ R141, R14, UR10, -R140.reuse ;  /* 0x0000000a0e8d7c23 */ /* 0x100fe2000801088c */
[----:B------:R-:W-:Y:S01]  /*126e0*/  FMUL.FTZ R2, R2, UR10 ;  /* 0x0000000a02027c20 */ /* 0x000fe20008410000 */
        /* <DEDUP_REMOVED lines=11> */
[----:B------:R-:W-:Y:S01]  /*127a0*/  FFMA.FTZ R177, R138, UR10, -R140 ;  /* 0x0000000a8ab17c23 */ /* 0x000fe2000801088c */
[----:B------:R-:W1:Y:S01]  /*127b0*/  MUFU.EX2 R2, R2 ;  /* 0x0000000200027308 */ /* 0x000e620000000800 */
[----:B0-----:R-:W-:Y:S01]  /*127c0*/  FFMA.FTZ R124, R0, R11, R188 ;  /* 0x0000000b007c7223 */ /* 0x001fe200000100bc */
        /* <DEDUP_REMOVED lines=11> */
[----:B------:R-:W-:-:S03]  /*12880*/  FADD.FTZ R3, R122, R3 ;  /* 0x000000037a037221 */ /* 0x000fc60000010000 */
[----:B------:R-:W2:Y:S01]  /*12890*/  MUFU.EX2 R191, R191 ;  /* 0x000000bf00bf7308 */ /* 0x000ea20000000800 */
[----:B-1----:R-:W-:Y:S01]  /*128a0*/  FFMA.FTZ R128, R2, R5, R189 ;  /* 0x0000000502807223 */ /* 0x002fe200000100bd */
[----:B------:R-:W-:-:S04]  /*128b0*/  FADD.FTZ R3, R184, R3 ;  /* 0x00000003b8037221 */ /* 0x000fc80000010000 */
[----:B------:R-:W-:Y:S02]  /*128c0*/  FADD.FTZ R3, R120, R3 ;  /* 0x0000000378037221 */ /* 0x000fe40000010000 */
[----:B------:R-:W1:Y:S01]  /*128d0*/  MUFU.EX2 R21, R21 ;  /* 0x0000001500157308 */ /* 0x000e620000000800 */
[----:B0-----:R-:W-:Y:S01]  /*128e0*/  FADD.FTZ R124, R141, R128 ;  /* 0x000000808d7c7221 */ /* 0x001fe20000010000 */
[----:B------:R-:W-:Y:S01]  /*128f0*/  FADD.FTZ R134, R186, R3 ;  /* 0x00000003ba867221 */ /* 0x000fe20000010000 */
        /* <DEDUP_REMOVED lines=21> */
[----:B------:R-:W-:Y:S01]  /*12a50*/  FADD.FTZ R5, R136, R5 ;  /* 0x0000000588057221 */ /* 0x000fe20000010000 */
[----:B------:R-:W-:-:S03]  /*12a60*/  FFMA.FTZ R124, R151, UR10, -R140 ;  /* 0x0000000a977c7c23 */ /* 0x000fc6000801088c */
[----:B------:R-:W-:Y:S02]  /*12a70*/  FADD.FTZ R138, R178, R5 ;  /* 0x00000005b28a7221 */ /* 0x000fe40000010000 */
[----:B------:R-:W2:Y:S01]  /*12a80*/  MUFU.EX2 R130, R130 ;  /* 0x0000008200827308 */ /* 0x000ea20000000800 */
[----:B-1----:R-:W-:Y:S01]  /*12a90*/  FADD.FTZ R134, R12, R3 ;  /* 0x000000030c867221 */ /* 0x002fe20000010000 */
[----:B------:R-:W-:-:S04]  /*12aa0*/  FADD.FTZ R11, R133, R138 ;  /* 0x0000008a850b7221 */ /* 0x000fc80000010000 */
[----:B------:R-:W-:Y:S02]  /*12ab0*/  FADD.FTZ R11, R172, R11 ;  /* 0x0000000bac0b7221 */ /* 0x000fe40000010000 */
[----:B------:R-:W1:Y:S01]  /*12ac0*/  MUFU.EX2 R177, R177 ;  /* 0x000000b100b17308 */ /* 0x000e620000000800 */
[----:B0-----:R-:W-:-:S07]  /*12ad0*/  FADD.FTZ R3, R183, R134 ;  /* 0x00000086b7037221 */ /* 0x001fce0000010000 */
[----:B------:R-:W0:Y:S01]  /*12ae0*/  MUFU.EX2 R129, R129 ;  /* 0x0000008100817308 */ /* 0x000e220000000800 */
[----:B--2---:R-:W-:Y:S01]  /*12af0*/  FADD.FTZ R134, R130, R3 ;  /* 0x0000000382867221 */ /* 0x004fe20000010000 */
[----:B------:R-:W-:-:S06]  /*12b00*/  FFMA.FTZ R3, R155, UR10, -R140 ;  /* 0x0000000a9b037c23 */ /* 0x000fcc000801088c */
        /* <DEDUP_REMOVED lines=38> */
.L_x_4980:
        /* <DEDUP_REMOVED lines=34> */
[----:B------:R-:W-:Y:S01]  /*12f90*/  IMAD.MOV.U32 R3, RZ, RZ, R123 ;  /* 0x000000ffff037224 */ /* 0x000fe200078e007b */
[----:B------:R-:W-:Y:S01]  /*12fa0*/  UMOV UR40, UR5 ;  /* 0x0000000500287c82 */ /* 0x000fe20008000000 */
[----:B------:R-:W-:Y:S01]  /*12fb0*/  IMAD.MOV.U32 R4, RZ, RZ, R13 ;  /* 0x000000ffff047224 */ /* 0x000fe200078e000d */
[----:B------:R-:W-:-:S06]  /*12fc0*/  UMOV UR42, UR37 ;  /* 0x00000025002a7c82 */ /* 0x000fcc0008000000 */
.L_x_4962:
[----:B------:R-:W-:Y:S01]  /*12fd0*/  ULDC UR4, c[0x0][0x448] ;  /* 0x0001120000047ab9 */ /* 0x000fe20000000800 */
[----:B------:R-:W-:Y:S01]  /*12fe0*/  IADD3 R12, R17, 0x1, -R16 ;  /* 0x00000001110c7810 */ /* 0x000fe20007ffe810 */
[----:B------:R-:W-:Y:S01]  /*12ff0*/  UISETP.NE.AND UP0, UPT, UR4, 0x1, UPT ;  /* 0x000000010400788c */ /* 0x000fe2000bf05270 */
[----:B------:R-:W-:Y:S02]  /*13000*/  ULDC UR11, c[0x0][0x9e4] ;  /* 0x00027900000b7ab9 */ /* 0x000fe40000000800 */
[----:B------:R-:W-:Y:S01]  /*13010*/  R2UR UR7, R12 ;  /* 0x000000000c0772ca */ /* 0x000fe200000e0000 */
[----:B------:R-:W-:Y:S02]  /*13020*/  UISETP.GE.AND UP1, UPT, UR11, 0x1, UPT ;  /* 0x000000010b00788c */ /* 0x000fe4000bf26270 */
[----:B------:R-:W-:Y:S01]  /*13030*/  UIADD3 UR6, UR60, 0x7f, URZ ;  /* 0x0000007f3c067890 */ /* 0x000fe2000fffe03f */
[----:B------:R-:W-:-:S03]  /*13040*/  ULDC UR15, c[0x0][0x9dc] ;  /* 0x00027700000f7ab9 */ /* 0x000fc60000000800 */
[----:B------:R-:W-:Y:S01]  /*13050*/  PLOP3.LUT P1, PT, PT, PT, UP1, 0x40, 0x0 ;  /* 0x000000000000781c */ /* 0x000fe20003f2e818 */
[----:B------:R-:W-:Y:S01]  /*13060*/  @UP0 ULDC UR4, c[0x0][0x44c] ;  /* 0x0001130000040ab9 */ /* 0x000fe20000000800 */
[----:B------:R-:W-:Y:S01]  /*13070*/  @UP0 ULDC UR14, c[0x0][0x450] ;  /* 0x00011400000e0ab9 */ /* 0x000fe20000000800 */
[----:B------:R-:W-:-:S04]  /*13080*/  UIMAD.WIDE.U32 UR4, UR6, UR4, URZ ;  /* 0x00000004060472a5 */ /* 0x000fc8000f8e003f */
[----:B------:R-:W-:-:S04]  /*13090*/  @UP0 USHF.R.U32.HI UR6, URZ, UR14, UR5 ;  /* 0x0000000e3f060299 */ /* 0x000fc80008011605 */
[----:B------:R-:W-:-:S04]  /*130a0*/  UIADD3 UR6, UR6, UR7, URZ ;  /* 0x0000000706067290 */ /* 0x000fc8000fffe03f */
        /* <DEDUP_REMOVED lines=13> */
.L_x_4983:
[----:B------:R-:W-:-:S11]  /*13180*/  UISETP.NE.AND UP2, UPT, UR11, 0x1, UPT ;  /* 0x000000010b00788c */ /* 0x000fd6000bf45270 */
[----:B------:R-:W-:Y:S02]  /*13190*/  @UP2 ULDC.64 UR4, c[0x0][0x9e8] ;  /* 0x00027a0000042ab9 */ /* 0x000fe40000000a00 */
[----:B------:R-:W-:-:S04]  /*131a0*/  UIMAD.WIDE.U32 UR6, UR14, UR4, URZ ;  /* 0x000000040e0672a5 */ /* 0x000fc8000f8e003f */
[----:B------:R-:W-:-:S12]  /*131b0*/  @UP2 USHF.R.U32.HI UR14, URZ, UR5, UR7 ;  /* 0x000000053f0e2299 */ /* 0x000fd80008011607 */
.L_x_4984:
[----:B------:R-:W-:-:S04]  /*131c0*/  UIMAD UR11, UR14, UR11, URZ ;  /* 0x0000000b0e0b72a4 */ /* 0x000fc8000f8e023f */
[----:B------:R-:W-:-:S04]  /*131d0*/  UISETP.LT.AND UP2, UPT, UR15, UR11, UPT ;  /* 0x0000000b0f00728c */ /* 0x000fc8000bf41270 */
[----:B------:R-:W-:-:S12]  /*131e0*/  USEL UR15, UR15, UR11, !UP2 ;  /* 0x0000000b0f0f7287 */ /* 0x000fd8000d000000 */
.L_x_4982:
        /* <DEDUP_REMOVED lines=14> */
.L_x_4996:
[----:B------:R-:W-:-:S04]  /*132d0*/  UISETP.NE.AND UP2, UPT, UR4, 0x1, UPT ;  /* 0x000000010400788c */ /* 0x000fc8000bf45270 */
[----:B------:R-:W-:-:S04]  /*132e0*/  USEL UR42, URZ, 0x1, UP2 ;  /* 0x000000013f2a7887 */ /* 0x000fc80009000000 */
[----:B------:R-:W-:Y:S01]  /*132f0*/  ULOP3.LUT UR42, UR37, UR42, URZ, 0x3c, !UPT ;  /* 0x0000002a252a7292 */ /* 0x000fe2000f8e3c3f */
[----:B------:R-:W-:Y:S11]  /*13300*/  @!P0 BRA `(.L_x_4986) ;  /* 0x0000000000048947 */ /* 0x000ff60003800000 */
[----:B------:R-:W-:Y:S01]  /*13310*/  BPT.TRAP 0x1 ;  /* 0x000000040000795c */ /* 0x000fe20000300000 */
.L_x_4986:
        /* <DEDUP_REMOVED lines=9> */
.L_x_4987:
[----:B-1----:R-:W-:Y:S05]  /*133b0*/  @P1 BRA `(.L_x_4988) ;  /* 0x0000000000081947 */ /* 0x002fea0003800000 */
[----:B------:R-:W1:Y:S02]  /*133c0*/  SYNCS.PHASECHK.TRANS64.TRYWAIT P1, [UR7+0x30830], R3 ;  /* 0x03083003ff0075a7 */ /* 0x000e640008020147 */
[----:B-1----:R-:W-:Y:S05]  /*133d0*/  @!P1 BRA `(.L_x_4989) ;  /* 0x0000011400889947 */ /* 0x002fea0003800000 */
.L_x_4988:
        /* <DEDUP_REMOVED lines=167> */
.L_x_4990:
[----:B------:R-:W-:Y:S01]  /*13e50*/  ULEA UR6, UR4, UR41, 0x3 ;  /* 0x0000002904067291 */ /* 0x000fe2000f8e183f */
[----:B------:R-:W-:-:S05]  /*13e60*/  IMAD.U32 R0, RZ, RZ, UR37 ;  /* 0x00000025ff007e24 */ /* 0x000fca000f8e00ff */
[----:B------:R-:W-:-:S04]  /*13e70*/  SHF.L.U32 R0, R0, 0x1f, RZ ;  /* 0x0000001f00007819 */ /* 0x000fc800000006ff */
[----:B------:R2:W3:Y:S01]  /*13e80*/  SYNCS.PHASECHK.TRANS64.TRYWAIT P1, [UR6+0x30850], R0 ;  /* 0x03085000ff0075a7 */ /* 0x0004e20008020146 */
[----:B------:R-:W-:Y:S05]  /*13e90*/  @!P0 BRA `(.L_x_4991) ;  /* 0x0000000000048947 */ /* 0x000fea0003800000 */
[----:B------:R-:W-:Y:S01]  /*13ea0*/  BPT.TRAP 0x1 ;  /* 0x000000040000795c */ /* 0x000fe20000300000 */
.L_x_4991:
[----:B---3--:R-:W-:Y:S05]  /*13eb0*/  @P1 BRA `(.L_x_4992) ;  /* 0x0000000000081947 */ /* 0x008fea0003800000 */
[----:B------:R-:W3:Y:S02]  /*13ec0*/  SYNCS.PHASECHK.TRANS64.TRYWAIT P1, [UR6+0x30850], R0 ;  /* 0x03085000ff0075a7 */ /* 0x000ee40008020146 */
[----:B---3--:R-:W-:Y:S05]  /*13ed0*/  @!P1 BRA `(.L_x_4993) ;  /* 0x0000010800e09947 */ /* 0x008fea0003800000 */
.L_x_4992:
        /* <DEDUP_REMOVED lines=37> */
.L_x_4994:
        /* <DEDUP_REMOVED lines=23> */
[----:B--23--:R-:W-:Y:S01]  /*142a0*/  FMNMX.FTZ R0, R14, R12, !PT ;  /* 0x0000000c0e007209 */ /* 0x00cfe20007810000 */
[----:B------:R-:W-:Y:S01]  /*142b0*/  FMUL.FTZ R153, R157, UR5 ;  /* 0x000000059d997c20 */ /* 0x000fe20008410000 */
[----:B------:R-:W-:Y:S01]  /*142c0*/  FMUL.FTZ R132, R136, UR5 ;  /* 0x0000000588847c20 */ /* 0x000fe20008410000 */
[----:B------:R-:W-:Y:S01]  /*142d0*/  FMUL.FTZ R131, R135, UR5 ;  /* 0x0000000587837c20 */ /* 0x000fe20008410000 */
[----:B------:R-:W-:Y:S01]  /*142e0*/  FMUL.FTZ R134, R138, UR5 ;  /* 0x000000058a867c20 */ /* 0x000fe20008410000 */
[----:B------:R-:W-:Y:S01]  /*142f0*/  FMUL.FTZ R136, R140, UR5 ;  /* 0x000000058c887c20 */ /* 0x000fe20008410000 */
[----:B------:R-:W-:Y:S01]  /*14300*/  FMUL.FTZ R135, R139, UR5 ;  /* 0x000000058b877c20 */ /* 0x000fe20008410000 */
[----:B------:R-:W2:Y:S01]  /*14310*/  MUFU.TANH R120, R120 ;  /* 0x0000007800787308 */ /* 0x000ea20000002400 */
        /* <DEDUP_REMOVED lines=25> */
[----:B------:R-:W-:Y:S01]  /*144b0*/  UMOV UR10, UR55 ;  /* 0x00000037000a7c82 */ /* 0x000fe20008000000 */
[----:B------:R-:W-:-:S04]  /*144c0*/  UIADD3 UR7, UR7, 0x30840, URZ ;  /* 0x0003084007077890 */ /* 0x000fc8000fffe03f */
[----:B------:R-:W-:Y:S01]  /*144d0*/  UPRMT UR7, UR43, 0x654, UR7 ;  /* 0x000006542b077896 */ /* 0x000fe20008000007 */
[----:B------:R-:W0:Y:S01]  /*144e0*/  MUFU.TANH R124, R124 ;  /* 0x0000007c007c7308 */ /* 0x000e220000002400 */
[----:B-1----:R-:W-:-:S07]  /*144f0*/  FMNMX.FTZ R3, R121, R0, !PT ;  /* 0x0000000079037209 */ /* 0x002fce0007810000 */
[----:B------:R-:W1:Y:S01]  /*14500*/  MUFU.TANH R123, R123 ;  /* 0x0000007b007b7308 */ /* 0x000e620000002400 */
[----:B--2---:R-:W-:Y:S01]  /*14510*/  FMNMX.FTZ R2, R122, R157, !PT ;  /* 0x0000009d7a027209 */ /* 0x004fe20007810000 */
[----:B------:R-:W-:Y:S06]  /*14520*/  SYNCS.ARRIVE.TRANS64.RED.A1T0 RZ, [UR7], RZ ;  /* 0x000000ffffff79a7 */ /* 0x000fec0008100407 */
        /* <DEDUP_REMOVED lines=24> */
[----:B--2---:R-:W-:Y:S01]  /*146b0*/  FMNMX.FTZ R2, R134, R159, !PT ;  /* 0x0000009f86027209 */ /* 0x004fe20007810000 */
[----:B------:R-:W-:-:S06]  /*146c0*/  FMUL.FTZ R159, R163, UR5 ;  /* 0x00000005a39f7c20 */ /* 0x000fcc0008410000 */
        /* <DEDUP_REMOVED lines=15> */
[----:B-1----:R-:W-:Y:S01]  /*147c0*/  FMNMX.FTZ R2, R142, R161, !PT ;  /* 0x000000a18e027209 */ /* 0x002fe20007810000 */
[----:B------:R-:W-:-:S06]  /*147d0*/  FMUL.FTZ R161, R165, UR5 ;  /* 0x00000005a5a17c20 */ /* 0x000fcc0008410000 */
        /* <DEDUP_REMOVED lines=38> */
[----:B--2---:R-:W-:-:S05]  /*14a40*/  FMNMX.FTZ R0, R161, R0, !PT ;  /* 0x00000000a1007209 */ /* 0x004fca0007810000 */
[----:B------:R-:W2:Y:S01]  /*14a50*/  SHFL.BFLY PT, R3, R0, 0x2, 0x1f ;  /* 0x0c401f0000037f89 */ /* 0x000ea200000e0000 */
[----:B0-----:R-:W-:-:S04]  /*14a60*/  FMNMX.FTZ R2, R162, R165, !PT ;  /* 0x000000a5a2027209 */ /* 0x001fc80007810000 */
[----:B-1----:R-:W-:-:S05]  /*14a70*/  FMNMX.FTZ R2, R163, R2, !PT ;  /* 0x00000002a3027209 */ /* 0x002fca0007810000 */
[----:B------:R-:W0:Y:S01]  /*14a80*/  SHFL.BFLY PT, R165, R2, 0x2, 0x1f ;  /* 0x0c401f0002a57f89 */ /* 0x000e2200000e0000 */
[----:B--2---:R-:W-:-:S05]  /*14a90*/  FMNMX.FTZ R164, R0, R3, !PT ;  /* 0x0000000300a47209 */ /* 0x004fca0007810000 */
[----:B------:R-:W1:Y:S01]  /*14aa0*/  SHFL.BFLY PT, R3, R164, 0x1, 0x1f ;  /* 0x0c201f00a4037f89 */ /* 0x000e6200000e0000 */
[----:B0-----:R-:W-:-:S05]  /*14ab0*/  FMNMX.FTZ R165, R2, R165, !PT ;  /* 0x000000a502a57209 */ /* 0x001fca0007810000 */
[----:B------:R-:W0:Y:S01]  /*14ac0*/  SHFL.BFLY PT, R166, R165, 0x1, 0x1f ;  /* 0x0c201f00a5a67f89 */ /* 0x000e2200000e0000 */
[----:B-1----:R-:W-:-:S05]  /*14ad0*/  FMNMX.FTZ R4, R164, R3, !PT ;  /* 0x00000003a4047209 */ /* 0x002fca0007810000 */
[----:B------:R-:W-:-:S04]  /*14ae0*/  FADD.FTZ R12, -R4, R12 ;  /* 0x0000000c040c7221 */ /* 0x000fc80000010100 */
[----:B------:R-:W-:-:S04]  /*14af0*/  FMUL.FTZ R167, R12, UR10 ;  /* 0x0000000a0ca77c20 */ /* 0x000fc80008410000 */
[----:B------:R-:W-:Y:S01]  /*14b00*/  MUFU.EX2 R0, R167 ;  /* 0x000000a700007308 */ /* 0x000fe20000000800 */
[----:B0-----:R-:W-:-:S05]  /*14b10*/  FMNMX.FTZ R3, R165, R166, !PT ;  /* 0x000000a6a5037209 */ /* 0x001fca0007810000 */
[----:B------:R-:W-:-:S04]  /*14b20*/  FADD.FTZ R12, -R3, R13 ;  /* 0x0000000d030c7221 */ /* 0x000fc80000010100 */
[----:B------:R-:W-:Y:S01]  /*14b30*/  FMUL.FTZ R2, R12, UR10 ;  /* 0x0000000a0c027c20 */ /* 0x000fe20008410000 */
[----:B------:R-:W-:-:S04]  /*14b40*/  FMUL.FTZ R12, R4, UR10 ;  /* 0x0000000a040c7c20 */ /* 0x000fc80008410000 */
[--C-:B------:R-:W-:Y:S01]  /*14b50*/  FFMA.FTZ R186, R128, UR10, -R12.reuse ;  /* 0x0000000a80ba7c23 */ /* 0x100fe2000801080c */
[--C-:B------:R-:W-:Y:S01]  /*14b60*/  FFMA.FTZ R128, R129, UR10, -R12.reuse ;  /* 0x0000000a81807c23 */ /* 0x100fe2000801080c */
[----:B------:R-:W-:Y:S01]  /*14b70*/  FMUL.FTZ R129, R3, UR10 ;  /* 0x0000000a03817c20 */ /* 0x000fe20008410000 */
        /* <DEDUP_REMOVED lines=28> */
[--C-:B------:R-:W-:Y:S01]  /*14d40*/  FFMA.FTZ R126, R143, UR10, -R129.reuse ;  /* 0x0000000a8f7e7c23 */ /* 0x100fe20008010881 */
[----:B------:R-:W2:Y:S01]  /*14d50*/  MUFU.EX2 R166, R166 ;  /* 0x000000a600a67308 */ /* 0x000ea20000000800 */
[----:B0-----:R-:W-:Y:S01]  /*14d60*/  FFMA.FTZ R11, R0, R11, R188 ;  /* 0x0000000b000b7223 */ /* 0x001fe200000100bc */
[--C-:B------:R-:W-:Y:S01]  /*14d70*/  FFMA.FTZ R178, R144, UR10, -R12.reuse ;  /* 0x0000000a90b27c23 */ /* 0x100fe2000801080c */
[--C-:B------:R-:W-:Y:S01]  /*14d80*/  FFMA.FTZ R179, R146, UR10, -R129.reuse ;  /* 0x0000000a92b37c23 */ /* 0x100fe20008010881 */
[--C-:B------:R-:W-:Y:S01]  /*14d90*/  FFMA.FTZ R120, R145, UR10, -R12.reuse ;  /* 0x0000000a91787c23 */ /* 0x100fe2000801080c */
[--C-:B------:R-:W-:Y:S01]  /*14da0*/  FFMA.FTZ R123, R147, UR10, -R129.reuse ;  /* 0x0000000a937b7c23 */ /* 0x100fe20008010881 */
[--C-:B------:R-:W-:Y:S01]  /*14db0*/  FFMA.FTZ R172, R148, UR10, -R12.reuse ;  /* 0x0000000a94ac7c23 */ /* 0x100fe2000801080c */
[----:B------:R-:W-:Y:S01]  /*14dc0*/  FFMA.FTZ R173, R150, UR10, -R129 ;  /* 0x0000000a96ad7c23 */ /* 0x000fe20008010881 */
[----:B------:R-:W0:Y:S01]  /*14dd0*/  MUFU.EX2 R136, R136 ;  /* 0x0000008800887308 */ /* 0x000e220000000800 */
[----:B-1----:R-:W-:Y:S01]  /*14de0*/  FFMA.FTZ R5, R2, R5, R189 ;  /* 0x0000000502057223 */ /* 0x002fe200000100bd */
[--C-:B------:R-:W-:Y:S01]  /*14df0*/  FFMA.FTZ R15, R149, UR10, -R12.reuse ;  /* 0x0000000a950f7c23 */ /* 0x100fe2000801080c */
[--C-:B------:R-:W-:Y:S01]  /*14e00*/  FFMA.FTZ R174, R152, UR10, -R12.reuse ;  /* 0x0000000a98ae7c23 */ /* 0x100fe2000801080c */
[--C-:B------:R-:W-:Y:S01]  /*14e10*/  FFMA.FTZ R175, R154, UR10, -R129.reuse ;  /* 0x0000000a9aaf7c23 */ /* 0x100fe20008010881 */
[--C-:B------:R-:W-:Y:S01]  /*14e20*/  FFMA.FTZ R14, R153, UR10, -R12.reuse ;  /* 0x0000000a990e7c23 */ /* 0x100fe2000801080c */
[----:B------:R-:W-:Y:S01]  /*14e30*/  FFMA.FTZ R21, R155, UR10, -R129 ;  /* 0x0000000a9b157c23 */ /* 0x000fe20008010881 */
[--C-:B------:R-:W-:Y:S01]  /*14e40*/  FFMA.FTZ R168, R156, UR10, -R12.reuse ;  /* 0x0000000a9ca87c23 */ /* 0x100fe2000801080c */
[----:B------:R-:W1:Y:S01]  /*14e50*/  MUFU.EX2 R190, R190 ;  /* 0x000000be00be7308 */ /* 0x000e620000000800 */
[----:B--2---:R-:W-:Y:S01]  /*14e60*/  FADD.FTZ R11, R166, R11 ;  /* 0x0000000ba60b7221 */ /* 0x004fe20000010000 */
[--C-:B------:R-:W-:Y:S01]  /*14e70*/  FFMA.FTZ R169, R158, UR10, -R129.reuse ;  /* 0x0000000a9ea97c23 */ /* 0x100fe20008010881 */
[--C-:B------:R-:W-:Y:S01]  /*14e80*/  FFMA.FTZ R13, R157, UR10, -R12.reuse ;  /* 0x0000000a9d0d7c23 */ /* 0x100fe2000801080c */
[--C-:B------:R-:W-:Y:S01]  /*14e90*/  FFMA.FTZ R170, R160, UR10, -R12.reuse ;  /* 0x0000000aa0aa7c23 */ /* 0x100fe2000801080c */
[----:B------:R-:W-:Y:S01]  /*14ea0*/  FFMA.FTZ R171, R162, UR10, -R129 ;  /* 0x0000000aa2ab7c23 */ /* 0x000fe20008010881 */
[----:B------:R-:W-:-:S02]  /*14eb0*/  FFMA.FTZ R12, R161, UR10, -R12 ;  /* 0x0000000aa10c7c23 */ /* 0x000fc4000801080c */
        /* <DEDUP_REMOVED lines=47> */
[--C-:B------:R-:W-:Y:S01]  /*151b0*/  FFMA.FTZ R20, R159, UR10, -R129.reuse ;  /* 0x0000000a9f147c23 */ /* 0x100fe20008010881 */
[----:B------:R-:W-:-:S05]  /*151c0*/  FFMA.FTZ R129, R163, UR10, -R129 ;  /* 0x0000000aa3817c23 */ /* 0x000fca0008010881 */
        /* <DEDUP_REMOVED lines=44> */
.L_x_4995:
        /* <DEDUP_REMOVED lines=34> */
.L_x_4985:
        /* <DEDUP_REMOVED lines=10> */
.L_x_5016:
[----:B------:R-:W-:-:S04]  /*15750*/  UISETP.NE.AND UP2, UPT, UR4, 0x1, UPT ;  /* 0x000000010400788c */ /* 0x000fc8000bf45270 */
[----:B------:R-:W-:-:S04]  /*15760*/  USEL UR42, URZ, 0x1, UP2 ;  /* 0x000000013f2a7887 */ /* 0x000fc80009000000 */
[----:B------:R-:W-:Y:S01]  /*15770*/  ULOP3.LUT UR42, UR37, UR42, URZ, 0x3c, !UPT ;  /* 0x0000002a252a7292 */ /* 0x000fe2000f8e3c3f */
[----:B------:R-:W-:Y:S11]  /*15780*/  @!P0 BRA `(.L_x_4998) ;  /* 0x0000000000048947 */ /* 0x000ff60003800000 */
[----:B------:R-:W-:Y:S01]  /*15790*/  BPT.TRAP 0x1 ;  /* 0x000000040000795c */ /* 0x000fe20000300000 */
.L_x_4998:
        /* <DEDUP_REMOVED lines=9> */
.L_x_4999:
[----:B-1----:R-:W-:Y:S05]  /*15830*/  @P1 BRA `(.L_x_5000) ;  /* 0x0000000000081947 */ /* 0x002fea0003800000 */
[----:B------:R-:W1:Y:S02]  /*15840*/  SYNCS.PHASECHK.TRANS64.TRYWAIT P1, [UR7+0x30830], R3 ;  /* 0x03083003ff0075a7 */ /* 0x000e640008020147 */
[----:B-1----:R-:W-:Y:S05]  /*15850*/  @!P1 BRA `(.L_x_5001) ;  /* 0x000000f000989947 */ /* 0x002fea0003800000 */
.L_x_5000:
        /* <DEDUP_REMOVED lines=167> */
.L_x_5002:
[----:B------:R-:W-:Y:S01]  /*162d0*/  ULEA UR6, UR4, UR41, 0x3 ;  /* 0x0000002904067291 */ /* 0x000fe2000f8e183f */
[----:B------:R-:W-:-:S05]  /*162e0*/  IMAD.U32 R0, RZ, RZ, UR37 ;  /* 0x00000025ff007e24 */ /* 0x000fca000f8e00ff */
[----:B------:R-:W-:-:S04]  /*162f0*/  SHF.L.U32 R0, R0, 0x1f, RZ ;  /* 0x0000001f00007819 */ /* 0x000fc800000006ff */
[----:B------:R2:W3:Y:S01]  /*16300*/  SYNCS.PHASECHK.TRANS64.TRYWAIT P1, [UR6+0x30850], R0 ;  /* 0x03085000ff0075a7 */ /* 0x0004e20008020146 */
[----:B------:R-:W-:Y:S05]  /*16310*/  @!P0 BRA `(.L_x_5003) ;  /* 0x0000000000048947 */ /* 0x000fea0003800000 */
[----:B------:R-:W-:Y:S01]  /*16320*/  BPT.TRAP 0x1 ;  /* 0x000000040000795c */ /* 0x000fe20000300000 */
.L_x_5003:
[----:B---3--:R-:W-:Y:S05]  /*16330*/  @P1 BRA `(.L_x_5004) ;  /* 0x0000000000081947 */ /* 0x008fea0003800000 */
[----:B------:R-:W3:Y:S02]  /*16340*/  SYNCS.PHASECHK.TRANS64.TRYWAIT P1, [UR6+0x30850], R0 ;  /* 0x03085000ff0075a7 */ /* 0x000ee40008020146 */
[----:B---3--:R-:W-:Y:S05]  /*16350*/  @!P1 BRA `(.L_x_5005) ;  /* 0x000000e400f09947 */ /* 0x008fea0003800000 */
.L_x_5004:
        /* <DEDUP_REMOVED lines=37> */
.L_x_5006:
[----:B------:R-:W-:Y:S01]  /*165b0*/  PLOP3.LUT P1, PT, PT, PT, UP0, 0x80, 0x0 ;  /* 0x000000000000781c */ /* 0x000fe20003f2f008 */
[----:B------:R-:W-:Y:S01]  /*165c0*/  FMUL.FTZ R21, R127, UR5 ;  /* 0x000000057f157c20 */ /* 0x000fe20008410000 */
[----:B------:R-:W-:Y:S01]  /*165d0*/  FMUL.FTZ R127, R133, UR5 ;  /* 0x00000005857f7c20 */ /* 0x000fe20008410000 */
        /* <DEDUP_REMOVED lines=9> */
[----:B---3--:R-:W-:Y:S01]  /*16670*/  FMUL.FTZ R2, R122, UR5 ;  /* 0x000000057a027c20 */ /* 0x008fe20008410000 */
[----:B------:R-:W-:Y:S01]  /*16680*/  FMUL.FTZ R15, R125, UR5 ;  /* 0x000000057d0f7c20 */ /* 0x000fe20008410000 */
[----:B------:R-:W-:Y:S01]  /*16690*/  @P1 IMAD.HI.U32 R122, R162, UR4, RZ ;  /* 0x00000004a27a1c27 */ /* 0x000fe2000f8e00ff */
[----:B------:R-:W-:-:S03]  /*166a0*/  @UP0 ULDC UR4, c[0x0][0x450] ;  /* 0x0001140000040ab9 */ /* 0x000fc60000000800 */
[----:B------:R-:W-:Y:S01]  /*166b0*/  FMUL.FTZ R125, R131, UR5 ;  /* 0x00000005837d7c20 */ /* 0x000fe20008410000 */
[----:B------:R-:W-:Y:S01]  /*166c0*/  FMUL.FTZ R131, R139, UR5 ;  /* 0x000000058b837c20 */ /* 0x000fe20008410000 */
[----:B01----:R-:W-:Y:S01]  /*166d0*/  FMUL.FTZ R3, R121, UR5 ;  /* 0x0000000579037c20 */ /* 0x003fe20008410000 */
[----:B------:R-:W-:Y:S01]  /*166e0*/  @P2 SHF.R.U32.HI R162, RZ, UR4, R122 ;  /* 0x00000004ffa22c19 */ /* 0x000fe2000801167a */
[----:B------:R-:W-:Y:S01]  /*166f0*/  FMUL.FTZ R20, R126, UR5 ;  /* 0x000000057e147c20 */ /* 0x000fe20008410000 */
[----:B------:R-:W-:Y:S01]  /*16700*/  FMUL.FTZ R139, R147, UR5 ;  /* 0x00000005938b7c20 */ /* 0x000fe20008410000 */
[----:B------:R-:W-:Y:S01]  /*16710*/  FMUL.FTZ R121, R129, UR5 ;  /* 0x0000000581797c20 */ /* 0x000fe20008410000 */
[----:B------:R-:W-:Y:S01]  /*16720*/  FMUL.FTZ R126, R132, UR5 ;  /* 0x00000005847e7c20 */ /* 0x000fe20008410000 */
[----:B------:R-:W-:Y:S01]  /*16730*/  FMUL.FTZ R147, R155, UR5 ;  /* 0x000000059b937c20 */ /* 0x000fe20008410000 */
[----:B--2---:R-:W-:Y:S01]  /*16740*/  FMUL.FTZ R0, R120, UR5 ;  /* 0x0000000578007c20 */ /* 0x004fe20008410000 */
        /* <DEDUP_REMOVED lines=38> */
[----:B------:R-:W-:-:S05]  /*169b0*/  IADD3 R167, -R16, R123, R17 ;  /* 0x0000007b10a77210 */ /* 0x000fca0007ffe111 */
        /* <DEDUP_REMOVED lines=65> */
.L_x_5009:
[----:B------:R-:W-:-:S05]  /*16dd0*/  IMAD.U32 R170, RZ, RZ, UR54 ;  /* 0x00000036ffaa7e24 */ /* 0x000fca000f8e00ff */
[----:B------:R-:W-:-:S13]  /*16de0*/  ISETP.NE.AND P1, PT, R170, 0x1, PT ;  /* 0x00000001aa00780c */ /* 0x000fda0003f25270 */
[----:B------:R-:W1:Y:S02]  /*16df0*/  @P1 LDC.64 R122, c[0x0][0x9e8] ;  /* 0x00027a00ff7a1b82 */ /* 0x000e640000000a00 */
[----:B-1----:R-:W-:-:S05]  /*16e00*/  @P1 IMAD.HI.U32 R122, R169, R122, RZ ;  /* 0x0000007aa97a1227 */ /* 0x002fca00078e00ff */
[----:B------:R-:W-:-:S07]  /*16e10*/  @P1 SHF.R.U32.HI R169, RZ, R123, R122 ;  /* 0x0000007bffa91219 */ /* 0x000fce000001167a */
.L_x_5010:
[----:B------:R-:W-:Y:S05]  /*16e20*/  BSYNC B0 ;  /* 0x0000000000007941 */ /* 0x000fea0003800000 */
.L_x_5008:
[----:B------:R-:W-:-:S05]  /*16e30*/  IMAD R169, R169, R170, R160 ;  /* 0x000000aaa9a97224 */ /* 0x000fca00078e02a0 */
[----:B------:R-:W-:Y:S02]  /*16e40*/  VIADDMNMX R166, R169, R170, R166, PT ;  /* 0x000000aaa9a67246 */ /* 0x000fe400038001a6 */
[----:B------:R-:W-:-:S07]  /*16e50*/  VIMNMX R165, R165, R169, !PT ;  /* 0x000000a9a5a57248 */ /* 0x000fce0007fe0100 */
.L_x_5007:
        /* <DEDUP_REMOVED lines=151> */
.L_x_5013:
[----:B------:R-:W-:-:S05]  /*177d0*/  IMAD.U32 R165, RZ, RZ, UR54 ;  /* 0x00000036ffa57e24 */ /* 0x000fca000f8e00ff */
[----:B------:R-:W-:-:S13]  /*177e0*/  ISETP.NE.AND P6, PT, R165, 0x1, PT ;  /* 0x00000001a500780c */ /* 0x000fda0003fc5270 */
[----:B------:R-:W0:Y:S02]  /*177f0*/  @P6 LDC.64 R14, c[0x0][0x9e8] ;  /* 0x00027a00ff0e6b82 */ /* 0x000e240000000a00 */
[----:B0-----:R-:W-:-:S05]  /*17800*/  @P6 IMAD.HI.U32 R14, R163, R14, RZ ;  /* 0x0000000ea30e6227 */ /* 0x001fca00078e00ff */
[----:B------:R-:W-:-:S07]  /*17810*/  @P6 SHF.R.U32.HI R163, RZ, R15, R14 ;  /* 0x0000000fffa36219 */ /* 0x000fce000001160e */
.L_x_5014:
[----:B------:R-:W-:Y:S05]  /*17820*/  BSYNC B0 ;  /* 0x0000000000007941 */ /* 0x000fea0003800000 */
.L_x_5012:
[----:B------:R-:W-:-:S05]  /*17830*/  IMAD R160, R163, R165, R160 ;  /* 0x000000a5a3a07224 */ /* 0x000fca00078e02a0 */
[----:B------:R-:W-:Y:S02]  /*17840*/  VIADDMNMX R168, R160, R165, R168, PT ;  /* 0x000000a5a0a87246 */ /* 0x000fe400038001a8 */
[----:B------:R-:W-:-:S07]  /*17850*/  VIMNMX R167, R167, R160, !PT ;  /* 0x000000a0a7a77248 */ /* 0x000fce0007fe0100 */
.L_x_5011:
        /* <DEDUP_REMOVED lines=89> */
[C---:B------:R-:W-:Y:S02]  /*17df0*/  ISETP.LT.OR P4, PT, R168.reuse, 0x52, P4 ;  /* 0x00000052a800780c */ /* 0x040fe40002781670 */
        /* <DEDUP_REMOVED lines=48> */
[--C-:B------:R-:W-:Y:S01]  /*18100*/  FFMA.FTZ R133, R141, UR10, -R162.reuse ;  /* 0x0000000a8d857c23 */ /* 0x100fe200080108a2 */
[----:B------:R-:W-:Y:S01]  /*18110*/  FMNMX.FTZ R0, R128, R3, !PT ;  /* 0x0000000380007209 */ /* 0x000fe20007810000 */
[----:B------:R-:W-:Y:S01]  /*18120*/  MUFU.EX2 R188, R188 ;  /* 0x000000bc00bc7308 */ /* 0x000fe20000000800 */
[--C-:B------:R-:W-:Y:S01]  /*18130*/  FFMA.FTZ R190, R122, UR10, -R162.reuse ;  /* 0x0000000a7abe7c23 */ /* 0x100fe200080108a2 */
[----:B------:R-:W-:Y:S01]  /*18140*/  FADD.FTZ R140, -R140, R13 ;  /* 0x0000000d8c8c7221 */ /* 0x000fe20000010100 */
        /* <DEDUP_REMOVED lines=84> */
[----:B------:R-:W-:Y:S01]  /*18690*/  FFMA.FTZ R171, R157, UR10, -R137 ;  /* 0x0000000a9dab7c23 */ /* 0x000fe20008010889 */
[----:B------:R-:W-:Y:S01]  /*186a0*/  FADD.FTZ R11, R122, R11 ;  /* 0x0000000b7a0b7221 */ /* 0x000fe20000010000 */
[----:B------:R-:W-:-:S02]  /*186b0*/  FFMA.FTZ R131, R159, UR10, -R137 ;  /* 0x0000000a9f837c23 */ /* 0x000fc40008010889 */
[----:B------:R-:W2:Y:S01]  /*186c0*/  MUFU.EX2 R141, R141 ;  /* 0x0000008d008d7308 */ /* 0x000ea20000000800 */
[----:B------:R-:W-:Y:S01]  /*186d0*/  FADD.FTZ R11, R184, R11 ;  /* 0x0000000bb80b7221 */ /* 0x000fe20000010000 */
[----:B0-----:R-:W-:-:S03]  /*186e0*/  FFMA.FTZ R125, R147, UR10, -R137 ;  /* 0x0000000a937d7c23 */ /* 0x001fc60008010889 */
        /* <DEDUP_REMOVED lines=8> */
[----:B------:R-:W-:Y:S01]  /*18770*/  FADD.FTZ R11, R121, R124 ;  /* 0x0000007c790b7221 */ /* 0x000fe20000010000 */
[----:B------:R-:W-:Y:S01]  /*18780*/  FFMA.FTZ R124, R150, UR10, -R137 ;  /* 0x0000000a967c7c23 */ /* 0x000fe20008010889 */
[----:B------:R-:W2:Y:S01]  /*18790*/  MUFU.EX2 R21, R21 ;  /* 0x0000001500157308 */ /* 0x000ea20000000800 */
[----:B0-----:R-:W-:Y:S01]  /*187a0*/  FADD.FTZ R5, R191, R12 ;  /* 0x0000000cbf057221 */ /* 0x001fe20000010000 */
[----:B------:R-:W-:-:S03]  /*187b0*/  FADD.FTZ R11, R182, R11 ;  /* 0x0000000bb60b7221 */ /* 0x000fc60000010000 */
[----:B------:R-:W-:Y:S01]  /*187c0*/  FADD.FTZ R12, R140, R5 ;  /* 0x000000058c0c7221 */ /* 0x000fe20000010000 */
        /* <DEDUP_REMOVED lines=61> */
.L_x_5015:
[----:B------:R-:W-:Y:S01]  /*18ba0*/  UIADD3 UR6, UR6, 0x30860, URZ ;  /* 0x0003086006067890 */ /* 0x000fe2000fffe03f */
[----:B------:R-:W-:Y:S01]  /*18bb0*/  ISETP.GT.AND P1, PT, R10, UR61, PT ;  /* 0x0000003d0a007c0c */ /* 0x000fe2000bf24270 */
        /* <DEDUP_REMOVED lines=32> */
.L_x_4997:
        /* <DEDUP_REMOVED lines=99> */
.L_x_5017:
[----:B------:R-:W-:Y:S01]  /*193f0*/  ULEA UR5, UR40, UR41, 0x3 ;  /* 0x0000002928057291 */ /* 0x000fe2000f8e183f */
[----:B------:R-:W-:-:S05]  /*19400*/  IMAD.U32 R0, RZ, RZ, UR42 ;  /* 0x0000002aff007e24 */ /* 0x000fca000f8e00ff */
[----:B------:R-:W-:-:S04]  /*19410*/  SHF.L.U32 R0, R0, 0x1f, RZ ;  /* 0x0000001f00007819 */ /* 0x000fc800000006ff */
[----:B------:R0:W1:Y:S01]  /*19420*/  SYNCS.PHASECHK.TRANS64.TRYWAIT P1, [UR5+0x30850], R0 ;  /* 0x03085000ff0075a7 */ /* 0x0000620008020145 */
[----:B------:R-:W-:Y:S05]  /*19430*/  @!P0 BRA `(.L_x_5018) ;  /* 0x0000000000048947 */ /* 0x000fea0003800000 */
[----:B------:R-:W-:Y:S01]  /*19440*/  BPT.TRAP 0x1 ;  /* 0x000000040000795c */ /* 0x000fe20000300000 */
.L_x_5018:
[----:B-1----:R-:W-:Y:S05]  /*19450*/  @P1 BRA `(.L_x_5019) ;  /* 0x0000000000081947 */ /* 0x002fea0003800000 */
[----:B------:R-:W1:Y:S02]  /*19460*/  SYNCS.PHASECHK.TRANS64.TRYWAIT P1, [UR5+0x30850], R0 ;  /* 0x03085000ff0075a7 */ /* 0x000e640008020145 */
[----:B-1----:R-:W-:Y:S05]  /*19470*/  @!P1 BRA `(.L_x_5020) ;  /* 0x000000b400c09947 */ /* 0x002fea0003800000 */
.L_x_5019:
        /* <DEDUP_REMOVED lines=15> */
[----:B------:R-:W-:Y:S02]  /*19570*/  IMAD.U32 R11, RZ, RZ, UR10 ;  /* 0x0000000aff0b7e24 */ /* 0x000fe4000f8e00ff */
[----:B-1----:R-:W-:Y:S01]  /*19580*/  FADD.FTZ R6, R2, R5 ;  /* 0x0000000502067221 */ /* 0x002fe20000010000 */
[----:B------:R-:W0:Y:S01]  /*19590*/  SHFL.BFLY PT, R7, R0, 0x1, 0x1f ;  /* 0x0c201f0000077f89 */ /* 0x000e2200000e0000 */
[----:B------:R-:W-:-:S02]  /*195a0*/  IMAD.MOV.U32 R2, RZ, RZ, RZ ;  /* 0x000000ffff027224 */ /* 0x000fc400078e00ff */
[----:B------:R-:W-:Y:S01]  /*195b0*/  IMAD.MOV.U32 R5, RZ, RZ, -0x800000 ;  /* 0xff800000ff057424 */ /* 0x000fe200078e00ff */
[----:B------:R-:W1:Y:S01]  /*195c0*/  SHFL.BFLY PT, R9, R6, 0x1, 0x1f ;  /* 0x0c201f0006097f89 */ /* 0x000e6200000e0000 */
[----:B0-----:R-:W-:Y:S01]  /*195d0*/  FADD.FTZ R12, R0, R7 ;  /* 0x00000007000c7221 */ /* 0x001fe20000010000 */
[----:B------:R-:W-:Y:S02]  /*195e0*/  IMAD.U32 R7, RZ, RZ, UR10 ;  /* 0x0000000aff077e24 */ /* 0x000fe4000f8e00ff */
[----:B------:R-:W-:Y:S02]  /*195f0*/  IMAD.MOV.U32 R0, RZ, RZ, -0x800000 ;  /* 0xff800000ff007424 */ /* 0x000fe400078e00ff */
[----:B-1----:R-:W-:Y:S01]  /*19600*/  FADD.FTZ R13, R6, R9 ;  /* 0x00000009060d7221 */ /* 0x002fe20000010000 */
[----:B------:R-:W-:-:S04]  /*19610*/  FSETP.NE.FTZ.AND P1, PT, R12, RZ, PT ;  /* 0x000000ff0c00720b */ /* 0x000fc80003f35000 */
        /* <DEDUP_REMOVED lines=38> */
.L_x_5021:
        /* <DEDUP_REMOVED lines=9> */
[----:B------:R-:W-:Y:S01]  /*19910*/  FMUL.FTZ R78, R91, R2 ;  /* 0x000000025b4e7220 */ /* 0x000fe20000410000 */
        /* <DEDUP_REMOVED lines=51> */
[----:B------:R-:W-:Y:S01]  /*19c50*/  SYNCS.ARRIVE.TRANS64.RED.A1T0 RZ, [UR4], RZ ;  /* 0x000000ffffff79a7 */ /* 0x000fe20008100404 */
[-C--:B------:R-:W-:Y:S01]  /*19c60*/  FMUL.FTZ R8, R59, R2.reuse ;  /* 0x000000023b087220 */ /* 0x080fe20000410000 */
        /* <DEDUP_REMOVED lines=45> */
.L_x_4891:
[----:B------:R-:W1:Y:S08]  /*19f40*/  S2UR UR43, SR_CgaCtaId ;  /* 0x00000000002b79c3 */ /* 0x000e700000008800 */
[----:B------:R-:W-:Y:S06]  /*19f50*/  BAR.SYNC.DEFER_BLOCKING 0x5, 0x180 ;  /* 0x0146000000007b1d */ /* 0x000fec0000010000 */
[----:B------:R-:W-:Y:S01]  /*19f60*/  UMOV UR41, 0x400 ;  /* 0x0000040000297882 */ /* 0x000fe20000000000 */
[----:B------:R-:W-:Y:S01]  /*19f70*/  BSSY B0, `(.L_x_5022) ;  /* 0x0000271000007945 */ /* 0x000fe20003800000 */
[----:B-1----:R-:W-:-:S09]  /*19f80*/  ULEA UR41, UR43, UR41, 0x18 ;  /* 0x000000292b297291 */ /* 0x002fd2000f8ec03f */
[----:B------:R-:W1:Y:S02]  /*19f90*/  LDS.128 R28, [UR41+0x308d0] ;  /* 0x0308d029ff1c7984 */ /* 0x000e640008000c00 */
[----:B-1----:R-:W-:Y:S02]  /*19fa0*/  R2UR UR5, R29 ;  /* 0x000000001d0572ca */ /* 0x002fe400000e0000 */
[----:B------:R-:W-:Y:S01]  /*19fb0*/  R2UR UR44, R30 ;  /* 0x000000001e2c72ca */ /* 0x000fe200000e0000 */
[----:B------:R-:W-:Y:S06]  /*19fc0*/  BAR.ARV 0x4, 0x180 ;  /* 0x0106000000007b1d */ /* 0x000fec0000002000 */
[----:B------:R-:W-:Y:S08]  /*19fd0*/  @P0 BRA `(.L_x_5023) ;  /* 0x00000018008c0947 */ /* 0x000ff00003800000 */
[----:B------:R-:W2:Y:S01]  /*19fe0*/  LDL R2, [R1+0x2a4] ;  /* 0x0002a40001027983 */ /* 0x000ea20000100800 */
[----:B------:R-:W1:Y:S01]  /*19ff0*/  S2UR UR4, SR_SWINHI ;  /* 0x00000000000479c3 */ /* 0x000e620000002f00 */
        /* <DEDUP_REMOVED lines=12> */
[----:B------:R-:W-:Y:S01]  /*1a0c0*/  UMOV UR6, UR41 ;  /* 0x0000002900067c82 */ /* 0x000fe20008000000 */
[----:B-1----:R-:W-:Y:S01]  /*1a0d0*/  UMOV UR7, UR4 ;  /* 0x0000000400077c82 */ /* 0x002fe20008000000 */
[----:B------:R-:W-:Y:S01]  /*1a0e0*/  F2FP.BF16.F32.PACK_AB R59, R10, R59 ;  /* 0x0000003b0a3b723e */ /* 0x000fe200000010ff */
[----:B------:R-:W-:Y:S01]  /*1a0f0*/  IMAD.U32 R12, RZ, RZ, UR6 ;  /* 0x00000006ff0c7e24 */ /* 0x000fe2000f8e00ff */
[----:B------:R-:W-:Y:S01]  /*1a100*/  F2FP.BF16.F32.PACK_AB R65, R120, R66 ;  /* 0x000000427841723e */ /* 0x000fe200000010ff */
[----:B------:R-:W-:Y:S01]  /*1a110*/  IMAD.U32 R13, RZ, RZ, UR7 ;  /* 0x00000007ff0d7e24 */ /* 0x000fe2000f8e00ff */
[----:B------:R-:W-:Y:S02]  /*1a120*/  F2FP.BF16.F32.PACK_AB R66, R69, R68 ;  /* 0x000000444542723e */ /* 0x000fe400000010ff */
[----:B------:R-:W-:Y:S02]  /*1a130*/  F2FP.BF16.F32.PACK_AB R67, R71, R67 ;  /* 0x000000434743723e */ /* 0x000fe400000010ff */
[----:B------:R-:W-:-:S02]  /*1a140*/  F2FP.BF16.F32.PACK_AB R80, R81, R80 ;  /* 0x000000505150723e */ /* 0x000fc400000010ff */
[----:B------:R-:W-:Y:S02]  /*1a150*/  F2FP.BF16.F32.PACK_AB R8, R7, R6 ;  /* 0x000000060708723e */ /* 0x000fe400000010ff */
[----:B------:R-:W-:Y:S01]  /*1a160*/  F2FP.BF16.F32.PACK_AB R9, R75, R9 ;  /* 0x000000094b09723e */ /* 0x000fe200000010ff */
[----:B------:R-:W1:Y:S01]  /*1a170*/  LDC.64 R6, c[0x0][0xc00] ;  /* 0x00030000ff067b82 */ /* 0x000e620000000a00 */
        /* <DEDUP_REMOVED lines=21> */
[----:B------:R-:W-:Y:S01]  /*1a2d0*/  BAR.SYNC.DEFER_BLOCKING 0x1, 0x100 ;  /* 0x0044000000007b1d */ /* 0x000fe20000010000 */
[----:B--2---:R-:W-:-:S03]  /*1a2e0*/  IMAD.WIDE R26, R2, 0x2, R12 ;  /* 0x00000002021a7825 */ /* 0x004fc600078e020c */
[C---:B------:R-:W-:Y:S02]  /*1a2f0*/  IADD3 R73, P2, R26.reuse, 0x20, RZ ;  /* 0x000000201a497810 */ /* 0x040fe40007f5e0ff */
[----:B------:R-:W-:Y:S02]  /*1a300*/  IADD3 R141, P5, R26, 0x4000, RZ ;  /* 0x000040001a8d7810 */ /* 0x000fe40007fbe0ff */
[----:B------:R-:W-:Y:S01]  /*1a310*/  LOP3.LUT R2, R73, 0x380, RZ, 0xc0, !PT ;  /* 0x0000038049027812 */ /* 0x000fe200078ec0ff */
[--C-:B------:R-:W-:Y:S01]  /*1a320*/  IMAD.X R17, RZ, RZ, R27.reuse, P2 ;  /* 0x000000ffff117224 */ /* 0x100fe200010e061b */
[----:B------:R-:W-:Y:S01]  /*1a330*/  LOP3.LUT R30, R141, 0x380, RZ, 0xc0, !PT ;  /* 0x000003808d1e7812 */ /* 0x000fe200078ec0ff */
[----:B------:R-:W-:Y:S01]  /*1a340*/  IMAD.X R35, RZ, RZ, R27, P5 ;  /* 0x000000ffff237224 */ /* 0x000fe200028e061b */
[----:B------:R-:W-:Y:S02]  /*1a350*/  SHF.R.U64 R2, R2, 0x3, RZ ;  /* 0x0000000302027819 */ /* 0x000fe400000012ff */
[----:B------:R-:W-:-:S02]  /*1a360*/  IADD3 R143, P0, R26, 0x4020, RZ ;  /* 0x000040201a8f7810 */ /* 0x000fc40007f1e0ff */
[----:B------:R-:W-:Y:S02]  /*1a370*/  SHF.R.U64 R30, R30, 0x3, RZ ;  /* 0x000000031e1e7819 */ /* 0x000fe400000012ff */
[C---:B------:R-:W-:Y:S01]  /*1a380*/  LOP3.LUT R15, R26.reuse, 0x380, RZ, 0xc0, !PT ;  /* 0x000003801a0f7812 */ /* 0x040fe200078ec0ff */
[--C-:B------:R-:W-:Y:S01]  /*1a390*/  IMAD.X R39, RZ, RZ, R27.reuse, P0 ;  /* 0x000000ffff277224 */ /* 0x100fe200000e061b */
[C---:B------:R-:W-:Y:S02]  /*1a3a0*/  IADD3 R145, P4, R26.reuse, 0x4040, RZ ;  /* 0x000040401a917810 */ /* 0x040fe40007f9e0ff */
[C---:B------:R-:W-:Y:S02]  /*1a3b0*/  IADD3 R137, P1, R26.reuse, 0x40, RZ ;  /* 0x000000401a897810 */ /* 0x040fe40007f3e0ff */
[----:B------:R-:W-:Y:S01]  /*1a3c0*/  IADD3 R139, P6, R26, 0x60, RZ ;  /* 0x000000601a8b7810 */ /* 0x000fe20007fde0ff */
[--C-:B------:R-:W-:Y:S01]  /*1a3d0*/  IMAD.X R43, RZ, RZ, R27.reuse, P4 ;  /* 0x000000ffff2b7224 */ /* 0x100fe200020e061b */
[----:B------:R-:W-:Y:S01]  /*1a3e0*/  LOP3.LUT R16, R2, R73, RZ, 0x3c, !PT ;  /* 0x0000004902107212 */ /* 0x000fe200078e3cff */
[--C-:B------:R-:W-:Y:S01]  /*1a3f0*/  IMAD.X R21, RZ, RZ, R27.reuse, P1 ;  /* 0x000000ffff157224 */ /* 0x100fe200008e061b */
[----:B------:R-:W-:Y:S01]  /*1a400*/  LOP3.LUT R34, R30, R141, RZ, 0x3c, !PT ;  /* 0x0000008d1e227212 */ /* 0x000fe200078e3cff */
[----:B------:R-:W-:Y:S01]  /*1a410*/  IMAD.X R29, RZ, RZ, R27, P6 ;  /* 0x000000ffff1d7224 */ /* 0x000fe200030e061b */
[----:B------:R-:W-:-:S02]  /*1a420*/  LOP3.LUT R2, R143, 0x380, RZ, 0xc0, !PT ;  /* 0x000003808f027812 */ /* 0x000fc400078ec0ff */
[----:B------:R-:W-:Y:S02]  /*1a430*/  SHF.R.U64 R15, R15, 0x3, RZ ;  /* 0x000000030f0f7819 */ /* 0x000fe400000012ff */
[----:B------:R-:W-:Y:S02]  /*1a440*/  LOP3.LUT R30, R145, 0x380, RZ, 0xc0, !PT ;  /* 0x00000380911e7812 */ /* 0x000fe400078ec0ff */
[C---:B------:R-:W-:Y:S02]  /*1a450*/  IADD3 R147, P3, R26.reuse, 0x4060, RZ ;  /* 0x000040601a937810 */ /* 0x040fe40007f7e0ff */
        /* <DEDUP_REMOVED lines=8> */
[--C-:B------:R-:W-:Y:S01]  /*1a4e0*/  IMAD.X R63, RZ, RZ, R27.reuse, P6 ;  /* 0x000000ffff3f7224 */ /* 0x100fe200030e061b */
[----:B------:R-:W-:Y:S01]  /*1a4f0*/  LOP3.LUT R26, R15, R26, RZ, 0x3c, !PT ;  /* 0x0000001a0f1a7212 */ /* 0x000fe200078e3cff */
[----:B------:R-:W-:Y:S01]  /*1a500*/  IMAD.X R15, RZ, RZ, R27, P5 ;  /* 0x000000ffff0f7224 */ /* 0x000fe200028e061b */
[----:B------:R-:W-:-:S02]  /*1a510*/  SHF.R.U64 R30, R30, 0x3, RZ ;  /* 0x000000031e1e7819 */ /* 0x000fc400000012ff */
[----:B------:R-:W-:Y:S02]  /*1a520*/  LOP3.LUT R38, R2, R143, RZ, 0x3c, !PT ;  /* 0x0000008f02267212 */ /* 0x000fe400078e3cff */
[----:B------:R-:W-:Y:S02]  /*1a530*/  LOP3.LUT R42, R30, R145, RZ, 0x3c, !PT ;  /* 0x000000911e2a7212 */ /* 0x000fe400078e3cff */
[----:B------:R-:W-:Y:S02]  /*1a540*/  MOV R2, R26 ;  /* 0x0000001a00027202 */ /* 0x000fe40000000f00 */
[----:B------:R-:W-:Y:S02]  /*1a550*/  LOP3.LUT R27, R54, 0x380, RZ, 0xc0, !PT ;  /* 0x00000380361b7812 */ /* 0x000fe400078ec0ff */
[----:B------:R-:W-:Y:S02]  /*1a560*/  LOP3.LUT R30, R151, 0x380, RZ, 0xc0, !PT ;  /* 0x00000380971e7812 */ /* 0x000fe400078ec0ff */
[----:B------:R-:W-:-:S02]  /*1a570*/  LOP3.LUT R20, R137, 0x380, RZ, 0xc0, !PT ;  /* 0x0000038089147812 */ /* 0x000fc400078ec0ff */
[----:B------:R-:W-:Y:S02]  /*1a580*/  LOP3.LUT R50, R149, 0x380, RZ, 0xc0, !PT ;  /* 0x0000038095327812 */ /* 0x000fe400078ec0ff */
[----:B------:R-:W-:Y:S02]  /*1a590*/  LOP3.LUT R62, R153, 0x380, RZ, 0xc0, !PT ;  /* 0x00000380993e7812 */ /* 0x000fe400078ec0ff */
[----:B------:R-:W-:Y:S02]  /*1a5a0*/  LOP3.LUT R28, R139, 0x380, RZ, 0xc0, !PT ;  /* 0x000003808b1c7812 */ /* 0x000fe400078ec0ff */
[----:B------:R-:W-:Y:S02]  /*1a5b0*/  F2FP.BF16.F32.PACK_AB R26, R4, R3 ;  /* 0x00000003041a723e */ /* 0x000fe400000010ff */
[----:B------:R-:W-:Y:S02]  /*1a5c0*/  SHF.R.U64 R3, R27, 0x3, RZ ;  /* 0x000000031b037819 */ /* 0x000fe400000012ff */
[----:B------:R-:W-:-:S02]  /*1a5d0*/  SHF.R.U64 R4, R30, 0x3, RZ ;  /* 0x000000031e047819 */ /* 0x000fc400000012ff */
[----:B------:R-:W-:Y:S02]  /*1a5e0*/  SHF.R.U64 R20, R20, 0x3, RZ ;  /* 0x0000000314147819 */ /* 0x000fe400000012ff */
[----:B------:R-:W-:Y:S02]  /*1a5f0*/  SHF.R.U64 R50, R50, 0x3, RZ ;  /* 0x0000000332327819 */ /* 0x000fe400000012ff */
[----:B------:R-:W-:Y:S02]  /*1a600*/  SHF.R.U64 R30, R62, 0x3, RZ ;  /* 0x000000033e1e7819 */ /* 0x000fe400000012ff */
[----:B------:R-:W-:Y:S02]  /*1a610*/  F2FP.BF16.F32.PACK_AB R27, R134, R14 ;  /* 0x0000000e861b723e */ /* 0x000fe400000010ff */
[----:B------:R-:W-:Y:S02]  /*1a620*/  SHF.R.U64 R28, R28, 0x3, RZ ;  /* 0x000000031c1c7819 */ /* 0x000fe400000012ff */
[----:B------:R-:W-:Y:S01]  /*1a630*/  LOP3.LUT R46, R147, 0x380, RZ, 0xc0, !PT ;  /* 0x00000380932e7812 */ /* 0x000fe200078ec0ff */
[----:B------:R2:W-:Y:S01]  /*1a640*/  STSM.16.M88.4 [R2], R24 ;  /* 0x0000001802007844 */ /* 0x0005e20000000200 */
[----:B------:R-:W-:-:S02]  /*1a650*/  LOP3.LUT R20, R20, R137, RZ, 0x3c, !PT ;  /* 0x0000008914147212 */ /* 0x000fc400078e3cff */
[----:B------:R-:W-:Y:S02]  /*1a660*/  LOP3.LUT R50, R50, R149, RZ, 0x3c, !PT ;  /* 0x0000009532327212 */ /* 0x000fe400078e3cff */
[----:B------:R-:W-:Y:S02]  /*1a670*/  LOP3.LUT R14, R30, R153, RZ, 0x3c, !PT ;  /* 0x000000991e0e7212 */ /* 0x000fe400078e3cff */
[----:B------:R-:W-:Y:S02]  /*1a680*/  LOP3.LUT R28, R28, R139, RZ, 0x3c, !PT ;  /* 0x0000008b1c1c7212 */ /* 0x000fe400078e3cff */
[----:B------:R-:W-:Y:S02]  /*1a690*/  SHF.R.U64 R46, R46, 0x3, RZ ;  /* 0x000000032e2e7819 */ /* 0x000fe400000012ff */
[----:B------:R-:W-:Y:S02]  /*1a6a0*/  LOP3.LUT R54, R3, R54, RZ, 0x3c, !PT ;  /* 0x0000003603367212 */ /* 0x000fe400078e3cff */
[----:B------:R-:W-:-:S02]  /*1a6b0*/  MOV R30, R16 ;  /* 0x00000010001e7202 */ /* 0x000fc40000000f00 */
[----:B------:R-:W-:Y:S01]  /*1a6c0*/  MOV R17, R34 ;  /* 0x0000002200117202 */ /* 0x000fe20000000f00 */
[----:B--2---:R-:W2:Y:S01]  /*1a6d0*/  LDC.64 R2, c[0x0][0xc00] ;  /* 0x00030000ff027b82 */ /* 0x004ea20000000a00 */
[----:B------:R-:W-:Y:S02]  /*1a6e0*/  LOP3.LUT R62, R4, R151, RZ, 0x3c, !PT ;  /* 0x00000097043e7212 */ /* 0x000fe400078e3cff */
[----:B------:R-:W-:Y:S02]  /*1a6f0*/  MOV R16, R42 ;  /* 0x0000002a00107202 */ /* 0x000fe40000000f00 */
[----:B------:R-:W-:Y:S02]  /*1a700*/  F2FP.BF16.F32.PACK_AB R34, R37, R36 ;  /* 0x000000242522723e */ /* 0x000fe400000010ff */
[----:B------:R-:W-:Y:S02]  /*1a710*/  F2FP.BF16.F32.PACK_AB R35, R132, R122 ;  /* 0x0000007a8423723e */ /* 0x000fe400000010ff */
[----:B------:R-:W-:-:S02]  /*1a720*/  MOV R20, R20 ;  /* 0x0000001400147202 */ /* 0x000fc40000000f00 */
[----:B------:R-:W-:Y:S01]  /*1a730*/  MOV R4, R50 ;  /* 0x0000003200047202 */ /* 0x000fe20000000f00 */
[----:B------:R-:W-:Y:S01]  /*1a740*/  STSM.16.M88.4 [R30], R32 ;  /* 0x000000201e007844 */ /* 0x000fe20000000200 */
[----:B------:R-:W-:Y:S02]  /*1a750*/  F2FP.BF16.F32.PACK_AB R42, R45, R44 ;  /* 0x0000002c2d2a723e */ /* 0x000fe400000010ff */
[----:B------:R-:W-:Y:S02]  /*1a760*/  F2FP.BF16.F32.PACK_AB R43, R130, R124 ;  /* 0x0000007c822b723e */ /* 0x000fe400000010ff */
[----:B------:R-:W-:Y:S02]  /*1a770*/  LOP3.LUT R46, R46, R147, RZ, 0x3c, !PT ;  /* 0x000000932e2e7212 */ /* 0x000fe400078e3cff */
[----:B------:R-:W-:Y:S01]  /*1a780*/  MOV R28, R28 ;  /* 0x0000001c001c7202 */ /* 0x000fe20000000f00 */
[----:B------:R-:W-:Y:S01]  /*1a790*/  STSM.16.M88.4 [R20], R40 ;  /* 0x0000002814007844 */ /* 0x000fe20000000200 */
[----:B------:R-:W-:-:S02]  /*1a7a0*/  F2FP.BF16.F32.PACK_AB R50, R53, R52 ;  /* 0x000000343532723e */ /* 0x000fc400000010ff */
[----:B------:R-:W-:Y:S02]  /*1a7b0*/  F2FP.BF16.F32.PACK_AB R51, R128, R126 ;  /* 0x0000007e8033723e */ /* 0x000fe400000010ff */
[----:B------:R-:W-:Y:S02]  /*1a7c0*/  MOV R38, R38 ;  /* 0x0000002600267202 */ /* 0x000fe40000000f00 */
[----:B------:R-:W-:Y:S01]  /*1a7d0*/  MOV R46, R46 ;  /* 0x0000002e002e7202 */ /* 0x000fe20000000f00 */
[----:B------:R-:W-:Y:S01]  /*1a7e0*/  STSM.16.M88.4 [R28], R48 ;  /* 0x000000301c007844 */ /* 0x000fe20000000200 */
[----:B------:R-:W-:Y:S02]  /*1a7f0*/  MOV R54, R54 ;  /* 0x0000003600367202 */ /* 0x000fe40000000f00 */
[----:B------:R-:W-:Y:S01]  /*1a800*/  MOV R62, R62 ;  /* 0x0000003e003e7202 */ /* 0x000fe20000000f00 */
[----:B------:R-:W-:Y:S01]  /*1a810*/  STSM.16.M88.4 [R17], R56 ;  /* 0x0000003811007844 */ /* 0x000fe20000000200 */
[----:B------:R-:W-:-:S02]  /*1a820*/  MOV R14, R14 ;  /* 0x0000000e000e7202 */ /* 0x000fc40000000f00 */
[----:B--2---:R-:W-:Y:S01]  /*1a830*/  ISETP.NE.U32.AND P0, PT, R2, RZ, PT ;  /* 0x000000ff0200720c */ /* 0x004fe20003f05070 */
[----:B------:R-:W-:Y:S01]  /*1a840*/  STSM.16.M88.4 [R38], R64 ;  /* 0x0000004026007844 */ /* 0x000fe20000000200 */
[----:B------:R-:W-:Y:S01]  /*1a850*/  ULDC UR6, c[0x0][0xa88] ;  /* 0x0002a20000067ab9 */ /* 0x000fe20000000800 */
[----:B------:R-:W-:Y:S01]  /*1a860*/  UMOV UR4, URZ ;  /* 0x0000003f00047c82 */ /* 0x000fe20008000000 */
[----:B------:R-:W-:Y:S01]  /*1a870*/  ISETP.NE.AND.EX P0, PT, R3, RZ, PT, P0 ;  /* 0x000000ff0300720c */ /* 0x000fe20003f05300 */
[----:B------:R1:W-:Y:S01]  /*1a880*/  STSM.16.M88.4 [R16], R8 ;  /* 0x0000000810007844 */ /* 0x0003e20000000200 */
[----:B------:R-:W2:Y:S03]  /*1a890*/  LDC R2, c[0x0][0xbe8] ;  /* 0x0002fa00ff027b82 */ /* 0x000ea60000000800 */
[----:B------:R-:W-:Y:S04]  /*1a8a0*/  STSM.16.M88.4 [R46], R80 ;  /* 0x000000502e007844 */ /* 0x000fe80000000200 */
[----:B------:R3:W-:Y:S04]  /*1a8b0*/  STSM.16.M88.4 [R4], R88 ;  /* 0x0000005804007844 */ /* 0x0007e80000000200 */
[----:B------:R4:W-:Y:S04]  /*1a8c0*/  STSM.16.M88.4 [R54], R96 ;  /* 0x0000006036007844 */ /* 0x0009e80000000200 */
[----:B------:R4:W-:Y:S01]  /*1a8d0*/  STSM.16.M88.4 [R62], R104 ;  /* 0x000000683e007844 */ /* 0x0009e20000000200 */
[----:B-1----:R-:W-:-:S02]  /*1a8e0*/  IMAD.WIDE R8, R207, 0x4, R6 ;  /* 0x00000004cf087825 */ /* 0x002fc400078e0206 */
[----:B------:R-:W1:Y:S01]  /*1a8f0*/  LDC.64 R6, c[0x0][0xc08] ;  /* 0x00030200ff067b82 */ /* 0x000e620000000a00 */
[----:B------:R4:W-:Y:S07]  /*1a900*/  STSM.16.M88.4 [R14], R112 ;  /* 0x000000700e007844 */ /* 0x0009ee0000000200 */
[----:B------:R-:W-:Y:S06]  /*1a910*/  BAR.SYNC.DEFER_BLOCKING 0x1, 0x100 ;  /* 0x0044000000007b1d */ /* 0x000fec0000010000 */
[----:B------:R-:W4:Y:S01]  /*1a920*/  @P0 LDG.E R3, desc[UR38][R8.64] ;  /* 0x0000002608030981 */ /* 0x000f22000c1e1900 */
[----:B-1----:R-:W-:-:S02]  /*1a930*/  ISETP.NE.U32.AND P2, PT, R6, RZ, PT ;  /* 0x000000ff0600720c */ /* 0x002fc40003f45070 */
[----:B--2---:R-:W-:Y:S02]  /*1a940*/  ISETP.NE.AND P1, PT, R2, 0x1, PT ;  /* 0x000000010200780c */ /* 0x004fe40003f25270 */
[----:B------:R-:W-:-:S11]  /*1a950*/  ISETP.NE.AND.EX P2, PT, R7, RZ, PT, P2 ;  /* 0x000000ff0700720c */ /* 0x000fd60003f45320 */
[----:B---3--:R-:W1:Y:S08]  /*1a960*/  @P1 LDC R4, c[0x0][0xbec] ;  /* 0x0002fb00ff041b82 */ /* 0x008e700000000800 */
[----:B------:R-:W2:Y:S08]  /*1a970*/  @P2 LDC.64 R6, c[0x0][0xc08] ;  /* 0x00030200ff062b82 */ /* 0x000eb00000000a00 */
[----:B------:R-:W3:Y:S01]  /*1a980*/  @P1 LDC R11, c[0x0][0xbf0] ;  /* 0x0002fc00ff0b1b82 */ /* 0x000ee20000000800 */
[----:B--2---:R-:W-:Y:S01]  /*1a990*/  @P2 IMAD.WIDE R6, R207, 0x4, R6 ;  /* 0x00000004cf062825 */ /* 0x004fe200078e0206 */
[----:B----4-:R-:W-:-:S03]  /*1a9a0*/  @P0 R2UR UR4, R3 ;  /* 0x00000000030402ca */ /* 0x010fc600000e0000 */
[----:B------:R-:W-:-:S06]  /*1a9b0*/  IMAD.U32 R3, RZ, RZ, UR6 ;  /* 0x00000006ff037e24 */ /* 0x000fcc000f8e00ff */
[----:B------:R2:W5:Y:S01]  /*1a9c0*/  @P2 LDG.E R3, desc[UR38][R6.64] ;  /* 0x0000002606032981 */ /* 0x000562000c1e1900 */
[----:B-1-3--:R-:W-:Y:S05]  /*1a9d0*/  @P2 BRA `(.L_x_5024) ;  /* 0x0000000000102947 */ /* 0x00afea0003800000 */
[----:B------:R-:W-:Y:S05]  /*1a9e0*/  @!P0 BRA `(.L_x_5024) ;  /* 0x00000000000c8947 */ /* 0x000fea0003800000 */
[----:B--2---:R-:W2:Y:S04]  /*1a9f0*/  LDG.E R6, desc[UR38][R8.64] ;  /* 0x0000002608067981 */ /* 0x004ea8000c1e1900 */
[----:B-----5:R-:W2:Y:S02]  /*1aa00*/  LDG.E R3, desc[UR38][R8.64+0x4] ;  /* 0x0000042608037981 */ /* 0x020ea4000c1e1900 */
[----:B--2---:R-:W-:-:S07]  /*1aa10*/  IMAD.IADD R3, R3, 0x1, -R6 ;  /* 0x0000000103037824 */ /* 0x004fce00078e0a06 */
.L_x_5024:
[----:B------:R-:W3:Y:S04]  /*1aa20*/  LDL R16, [R1+0x29c] ;  /* 0x00029c0001107983 */ /* 0x000ee80000100800 */
[----:B------:R-:W4:Y:S01]  /*1aa30*/  LDL R10, [R1+0x298] ;  /* 0x00029800010a7983 */ /* 0x000f220000100800 */
[----:B------:R-:W-:Y:S01]  /*1aa40*/  R2UR UR15, R211 ;  /* 0x00000000d30f72ca */ /* 0x000fe200000e0000 */
[----:B------:R-:W-:Y:S01]  /*1aa50*/  ULDC.64 UR12, c[0x0][0xb90] ;  /* 0x0002e400000c7ab9 */ /* 0x000fe20000000a00 */
[----:B------:R-:W-:Y:S01]  /*1aa60*/  USHF.R.S32.HI UR9, URZ, 0x1f, UR4 ;  /* 0x0000001f3f097899 */ /* 0x000fe20008011404 */
[----:B------:R-:W-:Y:S01]  /*1aa70*/  VIADD R17, R23, UR60 ;  /* 0x0000003c17117c36 */ /* 0x000fe20008000000 */
[----:B------:R-:W-:Y:S01]  /*1aa80*/  UMOV UR8, UR4 ;  /* 0x0000000400087c82 */ /* 0x000fe20008000000 */
[----:B------:R-:W-:Y:S01]  /*1aa90*/  SHF.R.S32.HI R8, RZ, 0x1f, R207 ;  /* 0x0000001fff087819 */ /* 0x000fe200000114cf */
[----:B-----5:R-:W-:Y:S01]  /*1aaa0*/  IMAD R65, R3, R2, RZ ;  /* 0x0000000203417224 */ /* 0x020fe200078e02ff */
[----:B------:R-:W-:Y:S01]  /*1aab0*/  SEL R29, R207, RZ, !P0 ;  /* 0x000000ffcf1d7207 */ /* 0x000fe20004000000 */
[----:B------:R-:W-:Y:S01]  /*1aac0*/  @P1 IMAD.HI.U32 R4, R17, R4, RZ ;  /* 0x0000000411041227 */ /* 0x000fe200078e00ff */
[----:B------:R-:W-:-:S03]  /*1aad0*/  SEL R28, R8, RZ, !P0 ;  /* 0x000000ff081c7207 */ /* 0x000fc60004000000 */
[----:B------:R-:W-:Y:S01]  /*1aae0*/  IMAD.MOV.U32 R9, RZ, RZ, R17 ;  /* 0x000000ffff097224 */ /* 0x000fe200078e0011 */
[----:B------:R-:W-:Y:S01]  /*1aaf0*/  USHF.R.S32.HI UR14, URZ, 0x1f, UR15 ;  /* 0x0000001f3f0e7899 */ /* 0x000fe2000801140f */
[----:B------:R-:W-:Y:S01]  /*1ab00*/  @P1 SHF.R.U32.HI R9, RZ, R11, R4 ;  /* 0x0000000bff091219 */ /* 0x000fe20000011604 */
[----:B------:R-:W-:Y:S01]  /*1ab10*/  UIMAD.WIDE.U32 UR6, UR15, UR12, UR8 ;  /* 0x0000000c0f0672a5 */ /* 0x000fe2000f8e0008 */
[----:B------:R-:W-:Y:S01]  /*1ab20*/  IMAD R11, R215, 0x40, R197 ;  /* 0x00000040d70b7824 */ /* 0x000fe200078e02c5 */
[----:B------:R-:W-:Y:S02]  /*1ab30*/  UIMAD UR10, UR14, UR12, URZ ;  /* 0x0000000c0e0a72a4 */ /* 0x000fe4000f8e023f */
[----:B------:R-:W-:Y:S02]  /*1ab40*/  IMAD.MOV R15, RZ, RZ, -R9 ;  /* 0x000000ffff0f7224 */ /* 0x000fe400078e0a09 */
[----:B------:R-:W-:Y:S01]  /*1ab50*/  UIMAD UR8, UR15, UR13, UR10 ;  /* 0x0000000d0f0872a4 */ /* 0x000fe2000f8e020a */
[----:B--2---:R-:W-:-:S02]  /*1ab60*/  IMAD.U32 R7, RZ, RZ, UR7 ;  /* 0x00000007ff077e24 */ /* 0x004fc4000f8e00ff */
[----:B------:R-:W-:Y:S01]  /*1ab70*/  IMAD.U32 R6, RZ, RZ, UR6 ;  /* 0x00000006ff067e24 */ /* 0x000fe2000f8e00ff */
[----:B------:R-:W-:Y:S01]  /*1ab80*/  UIADD3 UR8, UR7, UR8, URZ ;  /* 0x0000000807087290 */ /* 0x000fe2000fffe03f */
[----:B------:R-:W-:Y:S01]  /*1ab90*/  IMAD.WIDE R12, R11, 0x2, R12 ;  /* 0x000000020b0c7825 */ /* 0x000fe200078e020c */
[----:B------:R-:W-:Y:S01]  /*1aba0*/  ULDC.64 UR10, c[0x0][0xaa0] ;  /* 0x0002a800000a7ab9 */ /* 0x000fe20000000a00 */
[----:B------:R-:W-:Y:S02]  /*1abb0*/  ULDC.64 UR6, c[0x0][0xb98] ;  /* 0x0002e60000067ab9 */ /* 0x000fe40000000a00 */
[----:B------:R-:W-:Y:S01]  /*1abc0*/  IMAD R4, R28, UR6, RZ ;  /* 0x000000061c047c24 */ /* 0x000fe2000f8e02ff */
[C---:B------:R-:W-:Y:S01]  /*1abd0*/  IADD3 R41, P3, R12.reuse, 0x6000, RZ ;  /* 0x000060000c297810 */ /* 0x040fe20007f7e0ff */
[----:B------:R-:W-:Y:S01]  /*1abe0*/  IMAD.U32 R7, RZ, RZ, UR8 ;  /* 0x00000008ff077e24 */ /* 0x000fe2000f8e00ff */
[----:B------:R-:W-:Y:S01]  /*1abf0*/  IADD3 R25, P5, R12, 0x3000, RZ ;  /* 0x000030000c197810 */ /* 0x000fe20007fbe0ff */
[----:B------:R-:W-:Y:S01]  /*1ac00*/  IMAD R11, R2, R15, R17 ;  /* 0x0000000f020b7224 */ /* 0x000fe200078e0211 */
[----:B------:R-:W-:Y:S01]  /*1ac10*/  SHF.R.S32.HI R15, RZ, 0x1f, R9 ;  /* 0x0000001fff0f7819 */ /* 0x000fe20000011409 */
[----:B------:R-:W-:Y:S01]  /*1ac20*/  IMAD.WIDE.U32 R6, R29, UR6, R6 ;  /* 0x000000061d067c25 */ /* 0x000fe2000f8e0006 */
[----:B------:R-:W-:-:S02]  /*1ac30*/  LOP3.LUT R40, R41, 0x380, RZ, 0xc0, !PT ;  /* 0x0000038029287812 */ /* 0x000fc400078ec0ff */
[C---:B------:R-:W-:Y:S01]  /*1ac40*/  IADD3 R33, P4, R12.reuse, 0x4000, RZ ;  /* 0x000040000c217810 */ /* 0x040fe20007f9e0ff */
[----:B------:R-:W-:Y:S01]  /*1ac50*/  IMAD R8, R29, UR7, R4 ;  /* 0x000000071d087c24 */ /* 0x000fe2000f8e0204 */
[----:B------:R-:W-:Y:S01]  /*1ac60*/  IADD3 R6, P0, R9, R6, RZ ;  /* 0x0000000609067210 */ /* 0x000fe20007f1e0ff */
[----:B------:R-:W-:Y:S01]  /*1ac70*/  ULDC.64 UR6, c[0x0][0xb88] ;  /* 0x0002e20000067ab9 */ /* 0x000fe20000000a00 */
[----:B------:R-:W-:Y:S02]  /*1ac80*/  SHF.R.S32.HI R4, RZ, 0x1f, R11 ;  /* 0x0000001fff047819 */ /* 0x000fe4000001140b */
[----:B------:R-:W-:Y:S02]  /*1ac90*/  IADD3.X R7, R15, R7, R8, P0, !PT ;  /* 0x000000070f077210 */ /* 0x000fe400007fe408 */
[----:B------:R-:W-:Y:S01]  /*1aca0*/  IADD3 R9, P2, R12, 0x1000, RZ ;  /* 0x000010000c097810 */ /* 0x000fe20007f5e0ff */
[----:B------:R-:W-:Y:S01]  /*1acb0*/  IMAD R4, R4, UR6, RZ ;  /* 0x0000000604047c24 */ /* 0x000fe2000f8e02ff */
[----:B------:R-:W-:Y:S01]  /*1acc0*/  SHF.R.U64 R40, R40, 0x3, RZ ;  /* 0x0000000328287819 */ /* 0x000fe200000012ff */
[----:B------:R-:W-:Y:S01]  /*1acd0*/  IMAD.WIDE.U32 R6, R11, UR6, R6 ;  /* 0x000000060b067c25 */ /* 0x000fe2000f8e0006 */
[----:B------:R-:W-:-:S02]  /*1ace0*/  LOP3.LUT R8, R9, 0x380, RZ, 0xc0, !PT ;  /* 0x0000038009087812 */ /* 0x000fc400078ec0ff */
[----:B------:R-:W-:Y:S01]  /*1acf0*/  LOP3.LUT R40, R40, R41, RZ, 0x3c, !PT ;  /* 0x0000002928287212 */ /* 0x000fe200078e3cff */
[----:B------:R-:W-:Y:S01]  /*1ad00*/  IMAD R17, R11, UR7, R4 ;  /* 0x000000070b117c24 */ /* 0x000fe2000f8e0204 */
[----:B------:R-:W-:Y:S01]  /*1ad10*/  ULDC.64 UR6, c[0x0][0xb50] ;  /* 0x0002d40000067ab9 */ /* 0x000fe20000000a00 */
[----:B------:R-:W-:Y:S01]  /*1ad20*/  SHF.R.U64 R8, R8, 0x3, RZ ;  /* 0x0000000308087819 */ /* 0x000fe200000012ff */
[----:B------:R-:W-:Y:S01]  /*1ad30*/  IMAD.X R41, RZ, RZ, R13, P3 ;  /* 0x000000ffff297224 */ /* 0x000fe200018e060d */
[----:B------:R-:W-:Y:S01]  /*1ad40*/  LEA R11, P0, R6, UR6, 0x2 ;  /* 0x00000006060b7c11 */ /* 0x000fe2000f8010ff */
[----:B------:R-:W-:Y:S01]  /*1ad50*/  IMAD.IADD R7, R7, 0x1, R17 ;  /* 0x0000000107077824 */ /* 0x000fe200078e0211 */
[----:B------:R-:W-:Y:S01]  /*1ad60*/  LOP3.LUT R8, R8, R9, RZ, 0x3c, !PT ;  /* 0x0000000908087212 */ /* 0x000fe200078e3cff */
[----:B------:R-:W-:Y:S01]  /*1ad70*/  IMAD.X R9, RZ, RZ, R13, P2 ;  /* 0x000000ffff097224 */ /* 0x000fe200010e060d */
[----:B------:R-:W-:Y:S01]  /*1ad80*/  IADD3 R45, P2, R12, 0x7000, RZ ;  /* 0x000070000c2d7810 */ /* 0x000fe20007f5e0ff */
[----:B------:R-:W-:Y:S01]  /*1ad90*/  SHFL.IDX PT, R20, R11, 0x1, 0x1c1f ;  /* 0x003c1f000b147f89 */ /* 0x000fe200000e0000 */
[----:B------:R-:W-:-:S02]  /*1ada0*/  LEA.HI.X R6, R6, UR7, R7, 0x2, P0 ;  /* 0x0000000706067c11 */ /* 0x000fc400080f1407 */
[----:B------:R-:W-:Y:S02]  /*1adb0*/  IADD3 R37, P0, R12, 0x5000, RZ ;  /* 0x000050000c257810 */ /* 0x000fe40007f1e0ff */
[----:B------:R-:W-:Y:S01]  /*1adc0*/  LOP3.LUT R44, R45, 0x380, RZ, 0xc0, !PT ;  /* 0x000003802d2c7812 */ /* 0x000fe200078ec0ff */
[----:B------:R-:W-:Y:S01]  /*1add0*/  SHFL.IDX PT, R17, R6, RZ, 0x1c1f ;  /* 0x001c1fff06117589 */ /* 0x000fe200000e0000 */
[----:B------:R-:W-:Y:S02]  /*1ade0*/  LOP3.LUT R36, R37, 0x380, RZ, 0xc0, !PT ;  /* 0x0000038025247812 */ /* 0x000fe400078ec0ff */
[----:B------:R-:W-:Y:S01]  /*1adf0*/  SHF.R.U64 R44, R44, 0x3, RZ ;  /* 0x000000032c2c7819 */ /* 0x000fe200000012ff */
[----:B------:R1:W-:Y:S01]  /*1ae00*/  SHFL.IDX PT, R21, R6, 0x1, 0x1c1f ;  /* 0x003c1f0006157f89 */ /* 0x0003e200000e0000 */
[----:B------:R-:W-:Y:S02]  /*1ae10*/  SHF.R.U64 R36, R36, 0x3, RZ ;  /* 0x0000000324247819 */ /* 0x000fe400000012ff */
[----:B------:R-:W-:Y:S01]  /*1ae20*/  LOP3.LUT R44, R44, R45, RZ, 0x3c, !PT ;  /* 0x0000002d2c2c7212 */ /* 0x000fe200078e3cff */
[--C-:B------:R-:W-:Y:S01]  /*1ae30*/  IMAD.X R45, RZ, RZ, R13.reuse, P2 ;  /* 0x000000ffff2d7224 */ /* 0x100fe200010e060d */
[----:B------:R-:W-:Y:S01]  /*1ae40*/  LOP3.LUT R36, R36, R37, RZ, 0x3c, !PT ;  /* 0x0000002524247212 */ /* 0x000fe200078e3cff */
[----:B------:R-:W-:Y:S01]  /*1ae50*/  IMAD.X R37, RZ, RZ, R13, P0 ;  /* 0x000000ffff257224 */ /* 0x000fe200000e060d */
[----:B------:R-:W-:Y:S01]  /*1ae60*/  UIMAD UR8, UR9, UR10, URZ ;  /* 0x0000000a090872a4 */ /* 0x000fe2000f8e023f */
[----:B------:R-:W-:Y:S01]  /*1ae70*/  IADD3 R15, P6, R12, 0x2000, RZ ;  /* 0x000020000c0f7810 */ /* 0x000fe20007fde0ff */
[----:B------:R-:W-:Y:S01]  /*1ae80*/  UIMAD.WIDE.U32 UR6, UR4, UR10, URZ ;  /* 0x0000000a040672a5 */ /* 0x000fe2000f8e003f */
[----:B------:R-:W-:Y:S01]  /*1ae90*/  LOP3.LUT R24, R25, 0x380, RZ, 0xc0, !PT ;  /* 0x0000038019187812 */ /* 0x000fe200078ec0ff */
[----:B------:R-:W-:Y:S01]  /*1aea0*/  UIMAD UR8, UR4, UR11, UR8 ;  /* 0x0000000b040872a4 */ /* 0x000fe2000f8e0208 */
[----:B------:R-:W-:-:S02]  /*1aeb0*/  LOP3.LUT R14, R15, 0x380, RZ, 0xc0, !PT ;  /* 0x000003800f0e7812 */ /* 0x000fc400078ec0ff */
[----:B------:R-:W-:Y:S01]  /*1aec0*/  LOP3.LUT R32, R33, 0x380, RZ, 0xc0, !PT ;  /* 0x0000038021207812 */ /* 0x000fe200078ec0ff */
[----:B------:R-:W-:Y:S01]  /*1aed0*/  ULDC.64 UR10, c[0x0][0xae8] ;  /* 0x0002ba00000a7ab9 */ /* 0x000fe20000000a00 */
[----:B------:R-:W-:Y:S01]  /*1aee0*/  UIADD3 UR7, UR7, UR8, URZ ;  /* 0x0000000807077290 */ /* 0x000fe2000fffe03f */
[----:B------:R-:W-:Y:S01]  /*1aef0*/  SHF.R.U64 R14, R14, 0x3, RZ ;  /* 0x000000030e0e7819 */ /* 0x000fe200000012ff */
[----:B------:R-:W-:Y:S01]  /*1af00*/  UIMAD UR4, UR14, UR10, URZ ;  /* 0x0000000a0e0472a4 */ /* 0x000fe2000f8e023f */
[----:B------:R-:W-:Y:S02]  /*1af10*/  SHF.R.U64 R24, R24, 0x3, RZ ;  /* 0x0000000318187819 */ /* 0x000fe400000012ff */
[----:B------:R-:W-:Y:S01]  /*1af20*/  SHF.R.U64 R32, R32, 0x3, RZ ;  /* 0x0000000320207819 */ /* 0x000fe200000012ff */
[----:B------:R-:W-:Y:S01]  /*1af30*/  UIMAD UR4, UR15, UR11, UR4 ;  /* 0x0000000b0f0472a4 */ /* 0x000fe2000f8e0204 */
[----:B------:R-:W-:Y:S01]  /*1af40*/  LOP3.LUT R14, R14, R15, RZ, 0x3c, !PT ;  /* 0x0000000f0e0e7212 */ /* 0x000fe200078e3cff */
[----:B------:R-:W-:Y:S01]  /*1af50*/  UIMAD.WIDE.U32 UR6, UR15, UR10, UR6 ;  /* 0x0000000a0f0672a5 */ /* 0x000fe2000f8e0006 */
[----:B------:R-:W-:Y:S01]  /*1af60*/  LOP3.LUT R24, R24, R25, RZ, 0x3c, !PT ;  /* 0x0000001918187212 */ /* 0x000fe200078e3cff */
[--C-:B------:R-:W-:Y:S01]  /*1af70*/  IMAD.X R15, RZ, RZ, R13.reuse, P6 ;  /* 0x000000ffff0f7224 */ /* 0x100fe200030e060d */
[----:B------:R-:W-:Y:S01]  /*1af80*/  LOP3.LUT R32, R32, R33, RZ, 0x3c, !PT ;  /* 0x0000002120207212 */ /* 0x000fe200078e3cff */
[--C-:B------:R-:W-:Y:S01]  /*1af90*/  IMAD.X R25, RZ, RZ, R13.reuse, P5 ;  /* 0x000000ffff197224 */ /* 0x100fe200028e060d */
[C---:B------:R-:W-:Y:S01]  /*1afa0*/  IADD3 R49, P6, R12.reuse, 0x8000, RZ ;  /* 0x000080000c317810 */ /* 0x040fe20007fde0ff */
[----:B------:R-:W-:Y:S01]  /*1afb0*/  IMAD.X R33, RZ, RZ, R13, P4 ;  /* 0x000000ffff217224 */ /* 0x000fe200020e060d */
[C---:B------:R-:W-:Y:S01]  /*1afc0*/  IADD3 R53, P5, R12.reuse, 0x9000, RZ ;  /* 0x000090000c357810 */ /* 0x040fe20007fbe0ff */
[----:B------:R-:W-:Y:S01]  /*1afd0*/  UIADD3 UR4, UR7, UR4, URZ ;  /* 0x0000000407047290 */ /* 0x000fe2000fffe03f */
[----:B------:R-:W-:-:S02]  /*1afe0*/  IADD3 R57, P4, R12, 0xa000, RZ ;  /* 0x0000a0000c397810 */ /* 0x000fc40007f9e0ff */
        /* <DEDUP_REMOVED lines=14> */
[----:B-1----:R-:W-:Y:S01]  /*1b0d0*/  LOP3.LUT R6, R7, R12, RZ, 0x3c, !PT ;  /* 0x0000000c07067212 */ /* 0x002fe200078e3cff */
[----:B------:R-:W-:Y:S01]  /*1b0e0*/  IMAD.MOV.U32 R7, RZ, RZ, R13 ;  /* 0x000000ffff077224 */ /* 0x000fe200078e000d */
[----:B------:R-:W-:Y:S01]  /*1b0f0*/  BSSY B1, `(.L_x_5025) ;  /* 0x0000059000017945 */ /* 0x000fe20003800000 */
[----:B---3--:R-:W-:-:S02]  /*1b100*/  VIADD R26, R16, UR60 ;  /* 0x0000003c101a7c36 */ /* 0x008fc40008000000 */
[----:B------:R-:W1:Y:S01]  /*1b110*/  SHFL.IDX PT, R16, R11, RZ, 0x1c1f ;  /* 0x001c1fff0b107589 */ /* 0x000e6200000e0000 */
[----:B----4-:R-:W-:Y:S01]  /*1b120*/  LOP3.LUT P0, RZ, R10, 0x3, RZ, 0xc0, !PT ;  /* 0x000000030aff7812 */ /* 0x010fe2000780c0ff */
[----:B------:R-:W-:Y:S01]  /*1b130*/  VIADD R4, R26, 0x8 ;  /* 0x000000081a047836 */ /* 0x000fe20000000000 */
[----:B------:R-:W-:Y:S02]  /*1b140*/  IADD3 R10, P3, R12, 0xb000, RZ ;  /* 0x0000b0000c0a7810 */ /* 0x000fe40007f7e0ff */
[-C--:B------:R-:W-:Y:S02]  /*1b150*/  ISETP.GE.OR P2, PT, R26, R65.reuse, P0 ;  /* 0x000000411a00720c */ /* 0x080fe40000746670 */
[----:B------:R-:W-:Y:S01]  /*1b160*/  LOP3.LUT R3, R10, 0x380, RZ, 0xc0, !PT ;  /* 0x000003800a037812 */ /* 0x000fe200078ec0ff */
[----:B------:R-:W-:Y:S01]  /*1b170*/  IMAD.X R61, RZ, RZ, R13, P3 ;  /* 0x000000ffff3d7224 */ /* 0x000fe200018e060d */
[----:B------:R-:W-:Y:S02]  /*1b180*/  ISETP.GE.OR P0, PT, R4, R65, P0 ;  /* 0x000000410400720c */ /* 0x000fe40000706670 */
[----:B------:R-:W-:-:S04]  /*1b190*/  SHF.R.U64 R3, R3, 0x3, RZ ;  /* 0x0000000303037819 */ /* 0x000fc800000012ff */
[----:B------:R-:W-:Y:S02]  /*1b1a0*/  LOP3.LUT R60, R3, R10, RZ, 0x3c, !PT ;  /* 0x0000000a033c7212 */ /* 0x000fe400078e3cff */
[----:B------:R-:W2:Y:S01]  /*1b1b0*/  @P1 LDC R3, c[0x0][0xbec] ;  /* 0x0002fb00ff031b82 */ /* 0x000ea20000000800 */
[----:B-1----:R1:W-:Y:S04]  /*1b1c0*/  @!P2 ST.E desc[UR38][R16.64], R0 ;  /* 0x000000001000a985 */ /* 0x0023e8000c101926 */
[----:B------:R3:W-:Y:S04]  /*1b1d0*/  @!P0 ST.E desc[UR38][R20.64], R5 ;  /* 0x0000000514008985 */ /* 0x0007e8000c101926 */
[----:B------:R-:W5:Y:S01]  /*1b1e0*/  LD.E.128 R8, desc[UR38][R8.64] ;  /* 0x0000002608087980 */ /* 0x000f62000c101d00 */
[----:B-1----:R-:W-:-:S03]  /*1b1f0*/  IMAD R0, R226, 0x20, R215 ;  /* 0x00000020e2007824 */ /* 0x002fc600078e02d7 */
[----:B------:R-:W5:Y:S01]  /*1b200*/  LD.E.128 R12, desc[UR38][R14.64] ;  /* 0x000000260e0c7980 */ /* 0x000f62000c101d00 */
[----:B---3--:R-:W1:Y:S01]  /*1b210*/  @P1 LDC R21, c[0x0][0xbf0] ;  /* 0x0002fc00ff151b82 */ /* 0x008e620000000800 */
[----:B------:R-:W-:Y:S02]  /*1b220*/  VIADD R30, R0, UR60 ;  /* 0x0000003c001e7c36 */ /* 0x000fe40008000000 */
[----:B------:R-:W5:Y:S01]  /*1b230*/  LD.E.128 R4, desc[UR38][R6.64] ;  /* 0x0000002606047980 */ /* 0x000f62000c101d00 */
[----:B------:R-:W-:Y:S02]  /*1b240*/  IMAD.U32 R16, RZ, RZ, UR6 ;  /* 0x00000006ff107e24 */ /* 0x000fe4000f8e00ff */
[----:B--2---:R-:W-:Y:S01]  /*1b250*/  @P1 IMAD.HI.U32 R0, R30, R3, RZ ;  /* 0x000000031e001227 */ /* 0x004fe200078e00ff */
[----:B------:R-:W5:Y:S03]  /*1b260*/  LD.E.128 R24, desc[UR38][R24.64] ;  /* 0x0000002618187980 */ /* 0x000f66000c101d00 */
[----:B------:R-:W-:Y:S01]  /*1b270*/  IMAD.U32 R17, RZ, RZ, UR7 ;  /* 0x00000007ff117e24 */ /* 0x000fe2000f8e00ff */
[----:B------:R-:W-:Y:S01]  /*1b280*/  ULDC.64 UR6, c[0x0][0xaf0] ;  /* 0x0002bc0000067ab9 */ /* 0x000fe20000000a00 */
[----:B------:R-:W-:Y:S01]  /*1b290*/  IMAD.MOV.U32 R3, RZ, RZ, R30 ;  /* 0x000000ffff037224 */ /* 0x000fe200078e001e */
[----:B------:R-:W5:Y:S01]  /*1b2a0*/  LD.E.128 R32, desc[UR38][R32.64] ;  /* 0x0000002620207980 */ /* 0x000f62000c101d00 */
[----:B------:R-:W-:-:S02]  /*1b2b0*/  IMAD.U32 R17, RZ, RZ, UR4 ;  /* 0x00000004ff117e24 */ /* 0x000fc4000f8e00ff */
[----:B------:R-:W-:Y:S01]  /*1b2c0*/  IMAD R20, R28, UR6, RZ ;  /* 0x000000061c147c24 */ /* 0x000fe2000f8e02ff */
[----:B------:R-:W5:Y:S01]  /*1b2d0*/  LD.E.128 R36, desc[UR38][R36.64] ;  /* 0x0000002624247980 */ /* 0x000f62000c101d00 */
[----:B------:R-:W-:-:S03]  /*1b2e0*/  IMAD.WIDE.U32 R16, R29, UR6, R16 ;  /* 0x000000061d107c25 */ /* 0x000fc6000f8e0010 */
[----:B------:R-:W5:Y:S01]  /*1b2f0*/  LD.E.128 R40, desc[UR38][R40.64] ;  /* 0x0000002628287980 */ /* 0x000f62000c101d00 */
[----:B-1----:R-:W-:Y:S01]  /*1b300*/  @P1 SHF.R.U32.HI R3, RZ, R21, R0 ;  /* 0x00000015ff031219 */ /* 0x002fe20000011600 */
[----:B------:R-:W-:Y:S01]  /*1b310*/  IMAD R21, R29, UR7, R20 ;  /* 0x000000071d157c24 */ /* 0x000fe2000f8e0214 */
[----:B------:R-:W-:Y:S01]  /*1b320*/  ULDC.64 UR6, c[0x0][0xae0] ;  /* 0x0002b80000067ab9 */ /* 0x000fe20000000a00 */
[----:B------:R-:W5:Y:S01]  /*1b330*/  LD.E.128 R44, desc[UR38][R44.64] ;  /* 0x000000262c2c7980 */ /* 0x000f62000c101d00 */
[--C-:B------:R-:W-:Y:S01]  /*1b340*/  SHF.R.S32.HI R0, RZ, 0x1f, R3.reuse ;  /* 0x0000001fff007819 */ /* 0x100fe20000011403 */
[----:B------:R-:W-:Y:S02]  /*1b350*/  IMAD.MOV R29, RZ, RZ, -R3 ;  /* 0x000000ffff1d7224 */ /* 0x000fe400078e0a03 */
[----:B------:R-:W-:Y:S01]  /*1b360*/  IMAD.IADD R17, R17, 0x1, R21 ;  /* 0x0000000111117824 */ /* 0x000fe200078e0215 */
[----:B------:R-:W5:Y:S01]  /*1b370*/  LD.E.128 R48, desc[UR38][R48.64] ;  /* 0x0000002630307980 */ /* 0x000f62000c101d00 */
[----:B------:R-:W-:-:S02]  /*1b380*/  IMAD R0, R0, UR6, RZ ;  /* 0x0000000600007c24 */ /* 0x000fc4000f8e02ff */
[----:B------:R-:W-:Y:S01]  /*1b390*/  IMAD R21, R2, R29, R30 ;  /* 0x0000001d02157224 */ /* 0x000fe200078e021e */
[----:B------:R-:W5:Y:S01]  /*1b3a0*/  LD.E.128 R52, desc[UR38][R52.64] ;  /* 0x0000002634347980 */ /* 0x000f62000c101d00 */
[----:B------:R-:W-:-:S03]  /*1b3b0*/  IMAD R29, R3, UR7, R0 ;  /* 0x00000007031d7c24 */ /* 0x000fc6000f8e0200 */
        /* <DEDUP_REMOVED lines=17> */
[C---:B------:R-:W-:Y:S01]  /*1b4d0*/  ISETP.GE.AND P2, PT, R30.reuse, R65, PT ;  /* 0x000000411e00720c */ /* 0x040fe20003f46270 */
[----:B------:R-:W-:Y:S02]  /*1b4e0*/  ULDC.64 UR6, c[0x0][0xa80] ;  /* 0x0002a00000067ab9 */ /* 0x000fe40000000a00 */
[----:B------:R-:W-:Y:S01]  /*1b4f0*/  VIADD R0, R30, 0x20 ;  /* 0x000000201e007836 */ /* 0x000fe20000000000 */
[----:B------:R-:W-:Y:S01]  /*1b500*/  LEA R28, P3, R2, UR6, 0x1 ;  /* 0x00000006021c7c11 */ /* 0x000fe2000f8608ff */
[----:B------:R-:W-:Y:S01]  /*1b510*/  IMAD.IADD R3, R3, 0x1, R17 ;  /* 0x0000000103037824 */ /* 0x000fe200078e0211 */
[----:B------:R-:W-:-:S02]  /*1b520*/  UPRMT UR4, URZ, 0x654, UR4 ;  /* 0x000006543f047896 */ /* 0x000fc40008000004 */
[-C--:B------:R-:W-:Y:S01]  /*1b530*/  ISETP.GE.AND P1, PT, R0, R65.reuse, PT ;  /* 0x000000410000720c */ /* 0x080fe20003f26270 */
[----:B------:R-:W-:Y:S01]  /*1b540*/  VIADD R0, R30, 0x40 ;  /* 0x000000401e007836 */ /* 0x000fe20000000000 */
[----:B------:R-:W-:Y:S01]  /*1b550*/  LEA.HI.X R29, R2, UR7, R3, 0x1, P3 ;  /* 0x00000007021d7c11 */ /* 0x000fe200098f0c03 */
[----:B-1----:R1:W2:Y:S03]  /*1b560*/  SHFL.IDX PT, R20, R28, RZ, 0x181f ;  /* 0x00181fff1c147589 */ /* 0x0022a600000e0000 */
[----:B------:R-:W-:Y:S01]  /*1b570*/  ISETP.GE.AND P0, PT, R0, R65, PT ;  /* 0x000000410000720c */ /* 0x000fe20003f06270 */
[----:B------:R-:W-:Y:S01]  /*1b580*/  SYNCS.ARRIVE.TRANS64.RED.A1T0 RZ, [UR4], RZ ;  /* 0x000000ffffff79a7 */ /* 0x000fe20008100404 */
[----:B------:R1:W3:Y:S01]  /*1b590*/  SHFL.IDX PT, R0, R29, RZ, 0x181f ;  /* 0x00181fff1d007589 */ /* 0x0002e200000e0000 */
[----:B------:R-:W-:Y:S10]  /*1b5a0*/  @P2 BRA `(.L_x_5026) ;  /* 0x0000000000342947 */ /* 0x000ff40003800000 */
[----:B------:R-:W-:Y:S02]  /*1b5b0*/  ULDC UR4, c[0x0][0xac8] ;  /* 0x0002b20000047ab9 */ /* 0x000fe40000000800 */
[----:B------:R-:W-:Y:S02]  /*1b5c0*/  ISETP.GE.AND P4, PT, R197, UR4, PT ;  /* 0x00000004c5007c0c */ /* 0x000fe4000bf86270 */
[----:B------:R-:W-:Y:S02]  /*1b5d0*/  ISETP.GE.AND P3, PT, R200, UR4, PT ;  /* 0x00000004c8007c0c */ /* 0x000fe4000bf66270 */
[----:B------:R-:W-:-:S09]  /*1b5e0*/  ISETP.GE.AND P2, PT, R201, UR4, PT ;  /* 0x00000004c9007c0c */ /* 0x000fd2000bf46270 */
[CC--:B--2---:R-:W-:Y:S02]  /*1b5f0*/  @!P4 LEA R2, P6, R197.reuse, R20.reuse, 0x1 ;  /* 0x00000014c502c211 */ /* 0x0c4fe400078c08ff */
[C---:B------:R-:W-:Y:S02]  /*1b600*/  @!P3 LEA R16, P5, R200.reuse, R20, 0x1 ;  /* 0x00000014c810b211 */ /* 0x040fe400078a08ff */
[----:B---3--:R-:W-:Y:S02]  /*1b610*/  @!P4 LEA.HI.X R3, R197, R0, R210, 0x1, P6 ;  /* 0x00000000c503c211 */ /* 0x008fe400030f0cd2 */
[C---:B------:R-:W-:Y:S02]  /*1b620*/  @!P2 LEA R20, P6, R201.reuse, R20, 0x1 ;  /* 0x00000014c914a211 */ /* 0x040fe400078c08ff */
[-C--:B------:R-:W-:Y:S01]  /*1b630*/  @!P3 LEA.HI.X R17, R200, R0.reuse, R209, 0x1, P5 ;  /* 0x00000000c811b211 */ /* 0x080fe200028f0cd1 */
[----:B-----5:R4:W-:Y:S01]  /*1b640*/  @!P4 ST.E.128 desc[UR38][R2.64], R4 ;  /* 0x000000040200c985 */ /* 0x0209e2000c101d26 */
[----:B------:R-:W-:-:S03]  /*1b650*/  @!P2 LEA.HI.X R21, R201, R0, R208, 0x1, P6 ;  /* 0x00000000c915a211 */ /* 0x000fc600030f0cd0 */
[----:B------:R4:W-:Y:S04]  /*1b660*/  @!P3 ST.E.128 desc[UR38][R16.64], R32 ;  /* 0x000000201000b985 */ /* 0x0009e8000c101d26 */
[----:B------:R4:W-:Y:S02]  /*1b670*/  @!P2 ST.E.128 desc[UR38][R20.64], R48 ;  /* 0x000000301400a985 */ /* 0x0009e4000c101d26 */
.L_x_5026:
[----:B------:R-:W-:Y:S05]  /*1b680*/  BSYNC B1 ;  /* 0x0000000000017941 */ /* 0x000fea0003800000 */
.L_x_5025:
[----:B---3--:R3:W0:Y:S01]  /*1b690*/  SHFL.IDX PT, R0, R29, 0x1, 0x181f ;  /* 0x00381f001d007f89 */ /* 0x00862200000e0000 */
[----:B------:R-:W-:Y:S03]  /*1b6a0*/  BSSY B1, `(.L_x_5027) ;  /* 0x0000010000017945 */ /* 0x000fe60003800000 */
[----:B----45:R3:W4:Y:S01]  /*1b6b0*/  SHFL.IDX PT, R6, R28, 0x1, 0x181f ;  /* 0x00381f001c067f89 */ /* 0x03072200000e0000 */
[----:B------:R-:W-:Y:S05]  /*1b6c0*/  @P1 BRA `(.L_x_5028) ;  /* 0x0000000000341947 */ /* 0x000fea0003800000 */
[----:B------:R-:W-:Y:S02]  /*1b6d0*/  ULDC UR4, c[0x0][0xac8] ;  /* 0x0002b20000047ab9 */ /* 0x000fe40000000800 */
[----:B------:R-:W-:Y:S02]  /*1b6e0*/  ISETP.GE.AND P4, PT, R197, UR4, PT ;  /* 0x00000004c5007c0c */ /* 0x000fe4000bf86270 */
[----:B------:R-:W-:Y:S02]  /*1b6f0*/  ISETP.GE.AND P5, PT, R200, UR4, PT ;  /* 0x00000004c8007c0c */ /* 0x000fe4000bfa6270 */
[----:B------:R-:W-:-:S09]  /*1b700*/  ISETP.GE.AND P6, PT, R201, UR4, PT ;  /* 0x00000004c9007c0c */ /* 0x000fd2000bfc6270 */
[-C--:B----4-:R-:W-:Y:S02]  /*1b710*/  @!P4 LEA R2, P1, R197, R6.reuse, 0x1 ;  /* 0x00000006c502c211 */ /* 0x090fe400078208ff */
        /* <DEDUP_REMOVED lines=8> */
.L_x_5028:
[----:B------:R-:W-:Y:S05]  /*1b7a0*/  BSYNC B1 ;  /* 0x0000000000017941 */ /* 0x000fea0003800000 */
.L_x_5027:
[----:B0-----:R0:W0:Y:S01]  /*1b7b0*/  SHFL.IDX PT, R0, R29, 0x2, 0x181f ;  /* 0x00581f001d007f89 */ /* 0x00102200000e0000 */
[----:B------:R-:W-:Y:S03]  /*1b7c0*/  BSSY B1, `(.L_x_5029) ;  /* 0x0000010000017945 */ /* 0x000fe60003800000 */
[----:B----4-:R4:W0:Y:S01]  /*1b7d0*/  SHFL.IDX PT, R6, R28, 0x2, 0x181f ;  /* 0x00581f001c067f89 */ /* 0x01082200000e0000 */
[----:B------:R-:W-:Y:S05]  /*1b7e0*/  @P0 BRA `(.L_x_5030) ;  /* 0x0000000000340947 */ /* 0x000fea0003800000 */
[----:B------:R-:W-:Y:S02]  /*1b7f0*/  ULDC UR4, c[0x0][0xac8] ;  /* 0x0002b20000047ab9 */ /* 0x000fe40000000800 */
[----:B------:R-:W-:Y:S02]  /*1b800*/  ISETP.GE.AND P3, PT, R197, UR4, PT ;  /* 0x00000004c5007c0c */ /* 0x000fe4000bf66270 */
[----:B------:R-:W-:Y:S02]  /*1b810*/  ISETP.GE.AND P4, PT, R200, UR4, PT ;  /* 0x00000004c8007c0c */ /* 0x000fe4000bf86270 */
[----:B------:R-:W-:-:S09]  /*1b820*/  ISETP.GE.AND P5, PT, R201, UR4, PT ;  /* 0x00000004c9007c0c */ /* 0x000fd2000bfa6270 */
[-C--:B0-----:R-:W-:Y:S02]  /*1b830*/  @!P3 LEA R2, P0, R197, R6.reuse, 0x1 ;  /* 0x00000006c502b211 */ /* 0x081fe400078008ff */
[CC--:B------:R-:W-:Y:S02]  /*1b840*/  @!P4 LEA R4, P1, R200.reuse, R6.reuse, 0x1 ;  /* 0x00000006c804c211 */ /* 0x0c0fe400078208ff */
[----:B------:R-:W-:Y:S02]  /*1b850*/  @!P5 LEA R6, P2, R201, R6, 0x1 ;  /* 0x00000006c906d211 */ /* 0x000fe400078408ff */
[-C--:B------:R-:W-:Y:S02]  /*1b860*/  @!P3 LEA.HI.X R3, R197, R0.reuse, R210, 0x1, P0 ;  /* 0x00000000c503b211 */ /* 0x080fe400000f0cd2 */
[-C--:B------:R-:W-:Y:S02]  /*1b870*/  @!P4 LEA.HI.X R5, R200, R0.reuse, R209, 0x1, P1 ;  /* 0x00000000c805c211 */ /* 0x080fe400008f0cd1 */
[----:B------:R-:W-:Y:S01]  /*1b880*/  @!P5 LEA.HI.X R7, R201, R0, R208, 0x1, P2 ;  /* 0x00000000c907d211 */ /* 0x000fe200010f0cd0 */
[----:B------:R0:W-:Y:S04]  /*1b890*/  @!P3 ST.E.128 desc[UR38][R2.64], R12 ;  /* 0x0000000c0200b985 */ /* 0x0001e8000c101d26 */
[----:B------:R0:W-:Y:S04]  /*1b8a0*/  @!P4 ST.E.128 desc[UR38][R4.64], R40 ;  /* 0x000000280400c985 */ /* 0x0001e8000c101d26 */
[----:B------:R0:W-:Y:S02]  /*1b8b0*/  @!P5 ST.E.128 desc[UR38][R6.64], R56 ;  /* 0x000000380600d985 */ /* 0x0001e4000c101d26 */
.L_x_5030:
[----:B------:R-:W-:Y:S05]  /*1b8c0*/  BSYNC B1 ;  /* 0x0000000000017941 */ /* 0x000fea0003800000 */
.L_x_5029:
[----:B0-----:R-:W-:Y:S01]  /*1b8d0*/  VIADD R0, R30, 0x60 ;  /* 0x000000601e007836 */ /* 0x001fe20000000000 */
[----:B-1-3--:R-:W0:Y:S04]  /*1b8e0*/  SHFL.IDX PT, R29, R29, 0x3, 0x181f ;  /* 0x00781f001d1d7f89 */ /* 0x00ae2800000e0000 */
[----:B------:R-:W-:Y:S01]  /*1b8f0*/  ISETP.GE.AND P0, PT, R0, R65, PT ;  /* 0x000000410000720c */ /* 0x000fe20003f06270 */
[----:B----4-:R-:W1:-:S12]  /*1b900*/  SHFL.IDX PT, R28, R28, 0x3, 0x181f ;  /* 0x00781f001c1c7f89 */ /* 0x010e5800000e0000 */
[----:B------:R-:W-:Y:S05]  /*1b910*/  @P0 BRA `(.L_x_5031) ;  /* 0x0000000c00580947 */ /* 0x000fea0003800000 */
[----:B------:R-:W-:Y:S02]  /*1b920*/  ULDC UR4, c[0x0][0xac8] ;  /* 0x0002b20000047ab9 */ /* 0x000fe40000000800 */
[----:B------:R-:W-:Y:S02]  /*1b930*/  ISETP.GE.AND P2, PT, R197, UR4, PT ;  /* 0x00000004c5007c0c */ /* 0x000fe4000bf46270 */
[----:B------:R-:W-:-:S11]  /*1b940*/  ISETP.GE.AND P3, PT, R200, UR4, PT ;  /* 0x00000004c8007c0c */ /* 0x000fd6000bf66270 */
[CC--:B-1----:R-:W-:Y:S02]  /*1b950*/  @!P2 LEA R2, P0, R197.reuse, R28.reuse, 0x1 ;  /* 0x0000001cc502a211 */ /* 0x0c2fe400078008ff */
[C---:B------:R-:W-:Y:S02]  /*1b960*/  @!P3 LEA R4, P1, R200.reuse, R28, 0x1 ;  /* 0x0000001cc804b211 */ /* 0x040fe400078208ff */
[-C--:B0-----:R-:W-:Y:S02]  /*1b970*/  @!P2 LEA.HI.X R3, R197, R29.reuse, R210, 0x1, P0 ;  /* 0x0000001dc503a211 */ /* 0x081fe400000f0cd2 */
[----:B------:R-:W-:Y:S02]  /*1b980*/  @!P3 LEA.HI.X R5, R200, R29, R209, 0x1, P1 ;  /* 0x0000001dc805b211 */ /* 0x000fe400008f0cd1 */
[----:B------:R-:W-:Y:S01]  /*1b990*/  ISETP.GE.AND P0, PT, R201, UR4, PT ;  /* 0x00000004c9007c0c */ /* 0x000fe2000bf06270 */
[----:B------:R3:W-:Y:S04]  /*1b9a0*/  @!P2 ST.E.128 desc[UR38][R2.64], R24 ;  /* 0x000000180200a985 */ /* 0x0007e8000c101d26 */
[----:B------:R3:W-:Y:S08]  /*1b9b0*/  @!P3 ST.E.128 desc[UR38][R4.64], R44 ;  /* 0x0000002c0400b985 */ /* 0x0007f0000c101d26 */
[----:B------:R-:W-:Y:S05]  /*1b9c0*/  @P0 BRA `(.L_x_5031) ;  /* 0x0000000c002c0947 */ /* 0x000fea0003800000 */
[----:B---3--:R-:W-:-:S04]  /*1b9d0*/  LEA R2, P0, R201, R28, 0x1 ;  /* 0x0000001cc9027211 */ /* 0x008fc800078008ff */
[----:B------:R-:W-:-:S05]  /*1b9e0*/  LEA.HI.X R3, R201, R29, R208, 0x1, P0 ;  /* 0x0000001dc9037211 */ /* 0x000fca00000f0cd0 */
[----:B------:R4:W-:Y:S01]  /*1b9f0*/  ST.E.128 desc[UR38][R2.64], R60 ;  /* 0x0000003c02007985 */ /* 0x0009e2000c101d26 */
[----:B------:R-:W-:Y:S05]  /*1ba00*/  BRA `(.L_x_5031) ;  /* 0x0000000c001c7947 */ /* 0x000fea0003800000 */
.L_x_5023:
[----:B------:R-:W1:Y:S08]  /*1ba10*/  LDC.64 R4, c[0x0][0xc00] ;  /* 0x00030000ff047b82 */ /* 0x000e700000000a00 */
[----:B------:R-:W2:Y:S01]  /*1ba20*/  LDC.64 R2, c[0x0][0xc00] ;  /* 0x00030000ff027b82 */ /* 0x000ea20000000a00 */
[----:B------:R-:W-:-:S07]  /*1ba30*/  ULDC UR4, c[0x0][0xa88] ;  /* 0x0002a20000047ab9 */ /* 0x000fce0000000800 */
[----:B------:R-:W3:Y:S01]  /*1ba40*/  LDC R13, c[0x0][0xbe8] ;  /* 0x0002fa00ff0d7b82 */ /* 0x000ee20000000800 */
[----:B-1----:R-:W-:-:S04]  /*1ba50*/  ISETP.NE.U32.AND P0, PT, R4, RZ, PT ;  /* 0x000000ff0400720c */ /* 0x002fc80003f05070 */
[----:B------:R-:W-:-:S03]  /*1ba60*/  ISETP.NE.AND.EX P0, PT, R5, RZ, PT, P0 ;  /* 0x000000ff0500720c */ /* 0x000fc60003f05300 */
[----:B------:R-:W1:Y:S01]  /*1ba70*/  LDC.64 R4, c[0x0][0xc08] ;  /* 0x00030200ff047b82 */ /* 0x000e620000000a00 */
[----:B--2---:R-:W-:-:S04]  /*1ba80*/  IMAD.WIDE R2, R207, 0x4, R2 ;  /* 0x00000004cf027825 */ /* 0x004fc800078e0202 */
[----:B------:R-:W-:-:S05]  /*1ba90*/  IMAD.U32 R0, RZ, RZ, UR4 ;  /* 0x00000004ff007e24 */ /* 0x000fca000f8e00ff */
[----:B------:R-:W2:Y:S01]  /*1baa0*/  @P0 LDG.E R6, desc[UR38][R2.64] ;  /* 0x0000002602060981 */ /* 0x000ea2000c1e1900 */
[----:B-1----:R-:W-:-:S04]  /*1bab0*/  ISETP.NE.U32.AND P1, PT, R4, RZ, PT ;  /* 0x000000ff0400720c */ /* 0x002fc80003f25070 */
[----:B------:R-:W-:-:S13]  /*1bac0*/  ISETP.NE.AND.EX P1, PT, R5, RZ, PT, P1 ;  /* 0x000000ff0500720c */ /* 0x000fda0003f25310 */
[----:B------:R-:W1:Y:S02]  /*1bad0*/  @P1 LDC.64 R4, c[0x0][0xc08] ;  /* 0x00030200ff041b82 */ /* 0x000e640000000a00 */
[----:B-1----:R-:W-:-:S05]  /*1bae0*/  @P1 IMAD.WIDE R4, R207, 0x4, R4 ;  /* 0x00000004cf041825 */ /* 0x002fca00078e0204 */
[----:B------:R1:W5:Y:S01]  /*1baf0*/  @P1 LDG.E R0, desc[UR38][R4.64] ;  /* 0x0000002604001981 */ /* 0x000362000c1e1900 */
[----:B---3--:R-:W-:Y:S01]  /*1bb00*/  ISETP.NE.AND P2, PT, R13, 0x1, PT ;  /* 0x000000010d00780c */ /* 0x008fe20003f45270 */
[----:B------:R-:W-:Y:S01]  /*1bb10*/  UMOV UR4, URZ ;  /* 0x0000003f00047c82 */ /* 0x000fe20008000000 */
[----:B------:R-:W-:-:S11]  /*1bb20*/  ISETP.GE.AND P3, PT, R192, 0x80, PT ;  /* 0x00000080c000780c */ /* 0x000fd60003f66270 */
[----:B------:R-:W3:Y:S01]  /*1bb30*/  @P2 LDC R10, c[0x0][0xbec] ;  /* 0x0002fb00ff0a2b82 */ /* 0x000ee20000000800 */
[----:B--2---:R-:W-:Y:S02]  /*1bb40*/  @P0 R2UR UR4, R6 ;  /* 0x00000000060402ca */ /* 0x004fe400000e0000 */
[----:B------:R-:W-:Y:S01]  /*1bb50*/  SHF.R.S32.HI R6, RZ, 0x1f, R207 ;  /* 0x0000001fff067819 */ /* 0x000fe200000114cf */
[----:B-1-3--:R-:W-:-:S12]  /*1bb60*/  @P1 BRA `(.L_x_5032) ;  /* 0x0000000000101947 */ /* 0x00afd80003800000 */
[----:B------:R-:W-:Y:S05]  /*1bb70*/  @!P0 BRA `(.L_x_5032) ;  /* 0x00000000000c8947 */ /* 0x000fea0003800000 */
[----:B------:R-:W2:Y:S04]  /*1bb80*/  LDG.E R5, desc[UR38][R2.64] ;  /* 0x0000002602057981 */ /* 0x000ea8000c1e1900 */
[----:B-----5:R-:W2:Y:S02]  /*1bb90*/  LDG.E R0, desc[UR38][R2.64+0x4] ;  /* 0x0000042602007981 */ /* 0x020ea4000c1e1900 */
[----:B--2---:R-:W-:-:S07]  /*1bba0*/  IMAD.IADD R0, R0, 0x1, -R5 ;  /* 0x0000000100007824 */ /* 0x004fce00078e0a05 */
.L_x_5032:
[----:B------:R-:W-:Y:S01]  /*1bbb0*/  R2UR UR6, R211 ;  /* 0x00000000d30672ca */ /* 0x000fe200000e0000 */
[----:B------:R-:W-:Y:S01]  /*1bbc0*/  USHF.R.S32.HI UR9, URZ, 0x1f, UR4 ;  /* 0x0000001f3f097899 */ /* 0x000fe20008011404 */
[----:B------:R-:W-:Y:S01]  /*1bbd0*/  BSSY B1, `(.L_x_5033) ;  /* 0x0000031000017945 */ /* 0x000fe20003800000 */
[----:B------:R-:W-:Y:S02]  /*1bbe0*/  SEL R11, R207, RZ, !P0 ;  /* 0x000000ffcf0b7207 */ /* 0x000fe40004000000 */
[----:B------:R-:W-:-:S08]  /*1bbf0*/  SEL R8, R6, RZ, !P0 ;  /* 0x000000ff06087207 */ /* 0x000fd00004000000 */
[----:B------:R-:W-:Y:S01]  /*1bc00*/  USHF.R.S32.HI UR10, URZ, 0x1f, UR6 ;  /* 0x0000001f3f0a7899 */ /* 0x000fe20008011406 */
[----:B------:R-:W-:Y:S11]  /*1bc10*/  @P3 BRA `(.L_x_5034) ;  /* 0x0000000000b03947 */ /* 0x000ff60003800000 */
[----:B------:R-:W1:Y:S01]  /*1bc20*/  S2R R3, SR_TID.X ;  /* 0x0000000000037919 */ /* 0x000e620000002100 */
[----:B------:R-:W2:Y:S01]  /*1bc30*/  LDC R9, c[0x0][0xbe8] ;  /* 0x0002fa00ff097b82 */ /* 0x000ea20000000800 */
[----:B------:R-:W-:Y:S02]  /*1bc40*/  IMAD.U32 R4, RZ, RZ, UR60 ;  /* 0x0000003cff047e24 */ /* 0x000fe4000f8e00ff */
[----:B--2--5:R-:W-:-:S03]  /*1bc50*/  IMAD R2, R0, R9, RZ ;  /* 0x0000000900027224 */ /* 0x024fc600078e02ff */
[----:B-1----:R-:W-:-:S04]  /*1bc60*/  IADD3 R4, R4, -0x80, R3 ;  /* 0xffffff8004047810 */ /* 0x002fc80007ffe003 */
        /* <DEDUP_REMOVED lines=9> */
[----:B------:R-:W1:Y:S02]  /*1bd00*/  @P0 LDC R3, c[0x0][0xbec] ;  /* 0x0002fb00ff030b82 */ /* 0x000e640000000800 */
[----:B------:R-:W-:Y:S02]  /*1bd10*/  UIMAD.WIDE.U32 UR6, UR11, UR12, UR6 ;  /* 0x0000000c0b0672a5 */ /* 0x000fe4000f8e0006 */
[----:B------:R-:W-:-:S04]  /*1bd20*/  UIMAD UR8, UR11, UR13, UR8 ;  /* 0x0000000d0b0872a4 */ /* 0x000fc8000f8e0208 */
[----:B------:R-:W2:Y:S01]  /*1bd30*/  @P0 LDC R7, c[0x0][0xbf0] ;  /* 0x0002fc00ff070b82 */ /* 0x000ea20000000800 */
[----:B------:R-:W-:Y:S01]  /*1bd40*/  UIADD3 UR8, UR7, UR8, URZ ;  /* 0x0000000807087290 */ /* 0x000fe2000fffe03f */
[----:B-1----:R-:W-:-:S04]  /*1bd50*/  @P0 IMAD.HI.U32 R2, R4, R3, RZ ;  /* 0x0000000304020227 */ /* 0x002fc800078e00ff */
[----:B------:R-:W-:Y:S02]  /*1bd60*/  IMAD.U32 R3, RZ, RZ, UR7 ;  /* 0x00000007ff037e24 */ /* 0x000fe4000f8e00ff */
[----:B------:R-:W-:Y:S01]  /*1bd70*/  IMAD.U32 R3, RZ, RZ, UR8 ;  /* 0x00000008ff037e24 */ /* 0x000fe2000f8e00ff */
[----:B--2---:R-:W-:Y:S01]  /*1bd80*/  @P0 SHF.R.U32.HI R5, RZ, R7, R2 ;  /* 0x00000007ff050219 */ /* 0x004fe20000011602 */
[----:B------:R-:W-:Y:S01]  /*1bd90*/  IMAD.U32 R2, RZ, RZ, UR6 ;  /* 0x00000006ff027e24 */ /* 0x000fe2000f8e00ff */
[----:B------:R-:W-:-:S03]  /*1bda0*/  ULDC.64 UR6, c[0x0][0xb98] ;  /* 0x0002e60000067ab9 */ /* 0x000fc60000000a00 */
[----:B------:R-:W-:Y:S02]  /*1bdb0*/  IMAD.MOV R7, RZ, RZ, -R5 ;  /* 0x000000ffff077224 */ /* 0x000fe400078e0a05 */
[----:B------:R-:W-:-:S04]  /*1bdc0*/  IMAD.WIDE.U32 R2, R11, UR6, R2 ;  /* 0x000000060b027c25 */ /* 0x000fc8000f8e0002 */
[----:B------:R-:W-:Y:S01]  /*1bdd0*/  IMAD R7, R9, R7, R4 ;  /* 0x0000000709077224 */ /* 0x000fe200078e0204 */
[----:B------:R-:W-:Y:S01]  /*1bde0*/  SHF.R.S32.HI R9, RZ, 0x1f, R5 ;  /* 0x0000001fff097819 */ /* 0x000fe20000011405 */
[----:B------:R-:W-:Y:S01]  /*1bdf0*/  IMAD R4, R8, UR6, RZ ;  /* 0x0000000608047c24 */ /* 0x000fe2000f8e02ff */
[----:B------:R-:W-:-:S03]  /*1be00*/  IADD3 R2, P0, R5, R2, RZ ;  /* 0x0000000205027210 */ /* 0x000fc60007f1e0ff */
[----:B------:R-:W-:Y:S01]  /*1be10*/  IMAD R6, R11, UR7, R4 ;  /* 0x000000070b067c24 */ /* 0x000fe2000f8e0204 */
[----:B------:R-:W-:Y:S01]  /*1be20*/  SHF.R.S32.HI R4, RZ, 0x1f, R7 ;  /* 0x0000001fff047819 */ /* 0x000fe20000011407 */
[----:B------:R-:W-:-:S03]  /*1be30*/  ULDC.64 UR6, c[0x0][0xb88] ;  /* 0x0002e20000067ab9 */ /* 0x000fc60000000a00 */
[----:B------:R-:W-:Y:S01]  /*1be40*/  IADD3.X R3, R9, R3, R6, P0, !PT ;  /* 0x0000000309037210 */ /* 0x000fe200007fe406 */
[----:B------:R-:W-:-:S04]  /*1be50*/  IMAD R4, R4, UR6, RZ ;  /* 0x0000000604047c24 */ /* 0x000fc8000f8e02ff */
[C---:B------:R-:W-:Y:S02]  /*1be60*/  IMAD R5, R7.reuse, UR7, R4 ;  /* 0x0000000707057c24 */ /* 0x040fe4000f8e0204 */
[----:B------:R-:W-:Y:S01]  /*1be70*/  IMAD.WIDE.U32 R2, R7, UR6, R2 ;  /* 0x0000000607027c25 */ /* 0x000fe2000f8e0002 */
[----:B------:R-:W-:-:S03]  /*1be80*/  ULDC.64 UR6, c[0x0][0xb50] ;  /* 0x0002d40000067ab9 */ /* 0x000fc60000000a00 */
[----:B------:R-:W-:Y:S01]  /*1be90*/  IMAD.IADD R3, R3, 0x1, R5 ;  /* 0x0000000103037824 */ /* 0x000fe200078e0205 */
[----:B------:R-:W-:-:S04]  /*1bea0*/  LEA R4, P0, R2, UR6, 0x2 ;  /* 0x0000000602047c11 */ /* 0x000fc8000f8010ff */
[----:B------:R-:W-:Y:S01]  /*1beb0*/  LEA.HI.X R5, R2, UR7, R3, 0x2, P0 ;  /* 0x0000000702057c11 */ /* 0x000fe200080f1403 */
[----:B------:R-:W-:-:S05]  /*1bec0*/  IMAD.MOV.U32 R3, RZ, RZ, -0x800000 ;  /* 0xff800000ff037424 */ /* 0x000fca00078e00ff */
[----:B------:R1:W-:Y:S03]  /*1bed0*/  STG.E desc[UR38][R4.64], R3 ;  /* 0x0000000304007986 */ /* 0x0003e6000c101926 */
.L_x_5034:
[----:B------:R-:W-:Y:S05]  /*1bee0*/  BSYNC B1 ;  /* 0x0000000000017941 */ /* 0x000fea0003800000 */
.L_x_5033:
[----:B-1----:R-:W1:Y:S01]  /*1bef0*/  @P2 LDC R3, c[0x0][0xbf0] ;  /* 0x0002fc00ff032b82 */ /* 0x002e620000000800 */
[----:B------:R-:W-:Y:S01]  /*1bf00*/  ULDC.64 UR12, c[0x0][0xaa0] ;  /* 0x0002a800000c7ab9 */ /* 0x000fe20000000a00 */
[----:B------:R-:W-:Y:S01]  /*1bf10*/  R2UR UR11, R211 ;  /* 0x00000000d30b72ca */ /* 0x000fe200000e0000 */
[----:B------:R-:W-:Y:S01]  /*1bf20*/  UIMAD UR8, UR9, UR12, URZ ;  /* 0x0000000c090872a4 */ /* 0x000fe2000f8e023f */
[----:B------:R-:W-:Y:S01]  /*1bf30*/  IMAD R2, R226, 0x20, R215 ;  /* 0x00000020e2027824 */ /* 0x000fe200078e02d7 */
[----:B------:R-:W-:Y:S01]  /*1bf40*/  UIMAD.WIDE.U32 UR6, UR4, UR12, URZ ;  /* 0x0000000c040672a5 */ /* 0x000fe2000f8e003f */
[----:B------:R-:W-:Y:S01]  /*1bf50*/  BSSY B1, `(.L_x_5035) ;  /* 0x000003c000017945 */ /* 0x000fe20003800000 */
[----:B------:R-:W-:Y:S01]  /*1bf60*/  UIMAD UR8, UR4, UR13, UR8 ;  /* 0x0000000d040872a4 */ /* 0x000fe2000f8e0208 */
[----:B------:R-:W-:Y:S02]  /*1bf70*/  VIADD R9, R2, UR60 ;  /* 0x0000003c02097c36 */ /* 0x000fe40008000000 */
[----:B------:R-:W-:Y:S01]  /*1bf80*/  ULDC.64 UR12, c[0x0][0xae8] ;  /* 0x0002ba00000c7ab9 */ /* 0x000fe20000000a00 */
[----:B------:R-:W-:Y:S01]  /*1bf90*/  UIADD3 UR7, UR7, UR8, URZ ;  /* 0x0000000807077290 */ /* 0x000fe2000fffe03f */
[----:B------:R-:W-:Y:S01]  /*1bfa0*/  @P2 IMAD.HI.U32 R2, R9, R10, RZ ;  /* 0x0000000a09022227 */ /* 0x000fe200078e00ff */
[----:B------:R-:W-:-:S02]  /*1bfb0*/  UIMAD UR4, UR10, UR12, URZ ;  /* 0x0000000c0a0472a4 */ /* 0x000fc4000f8e023f */
[----:B------:R-:W-:Y:S01]  /*1bfc0*/  UIMAD.WIDE.U32 UR6, UR11, UR12, UR6 ;  /* 0x0000000c0b0672a5 */ /* 0x000fe2000f8e0006 */
[----:B------:R-:W-:Y:S01]  /*1bfd0*/  IMAD.MOV.U32 R5, RZ, RZ, R9 ;  /* 0x000000ffff057224 */ /* 0x000fe200078e0009 */
[----:B------:R-:W-:Y:S01]  /*1bfe0*/  UIMAD UR4, UR11, UR13, UR4 ;  /* 0x0000000d0b0472a4 */ /* 0x000fe2000f8e0204 */
[----:B------:R-:W-:-:S03]  /*1bff0*/  ULDC.64 UR8, c[0x0][0xaf0] ;  /* 0x0002bc0000087ab9 */ /* 0x000fc60000000a00 */
[----:B------:R-:W-:Y:S01]  /*1c000*/  UIADD3 UR4, UR7, UR4, URZ ;  /* 0x0000000407047290 */ /* 0x000fe2000fffe03f */
[----:B------:R-:W-:Y:S01]  /*1c010*/  IMAD R6, R8, UR8, RZ ;  /* 0x0000000808067c24 */ /* 0x000fe2000f8e02ff */
[----:B-1----:R-:W-:Y:S01]  /*1c020*/  @P2 SHF.R.U32.HI R5, RZ, R3, R2 ;  /* 0x00000003ff052219 */ /* 0x002fe20000011602 */
[----:B------:R-:W-:Y:S02]  /*1c030*/  IMAD.U32 R3, RZ, RZ, UR7 ;  /* 0x00000007ff037e24 */ /* 0x000fe4000f8e00ff */
[----:B------:R-:W-:Y:S01]  /*1c040*/  IMAD.U32 R2, RZ, RZ, UR6 ;  /* 0x00000006ff027e24 */ /* 0x000fe2000f8e00ff */
[----:B------:R-:W-:Y:S01]  /*1c050*/  SHF.R.S32.HI R4, RZ, 0x1f, R5 ;  /* 0x0000001fff047819 */ /* 0x000fe20000011405 */
[----:B------:R-:W-:Y:S01]  /*1c060*/  IMAD.U32 R3, RZ, RZ, UR4 ;  /* 0x00000004ff037e24 */ /* 0x000fe2000f8e00ff */
[----:B------:R-:W-:Y:S01]  /*1c070*/  ULDC.64 UR6, c[0x0][0xae0] ;  /* 0x0002b80000067ab9 */ /* 0x000fe20000000a00 */
[C---:B------:R-:W-:Y:S02]  /*1c080*/  IMAD R7, R11.reuse, UR9, R6 ;  /* 0x000000090b077c24 */ /* 0x040fe4000f8e0206 */
[----:B------:R-:W-:-:S04]  /*1c090*/  IMAD.WIDE.U32 R2, R11, UR8, R2 ;  /* 0x000000080b027c25 */ /* 0x000fc8000f8e0002 */
        /* <DEDUP_REMOVED lines=10> */
[----:B------:R-:W-:Y:S02]  /*1c140*/  VIADD R6, R215, UR60 ;  /* 0x0000003cd7067c36 */ /* 0x000fe40008000000 */
        /* <DEDUP_REMOVED lines=11> */
[----:B------:R1:W2:Y:S02]  /*1c200*/  SHFL.IDX PT, R2, R4, RZ, 0x181f ;  /* 0x00181fff04027589 */ /* 0x0002a400000e0000 */
[----:B------:R-:W-:Y:S02]  /*1c210*/  ISETP.GE.AND P0, PT, R0, R13, PT ;  /* 0x0000000d0000720c */ /* 0x000fe40003f06270 */
        /* <DEDUP_REMOVED lines=11> */
[----:B------:R4:W-:Y:S01]  /*1c2d0*/  @!P4 ST.E.128 desc[UR38][R8.64], RZ ;  /* 0x000000ff0800c985 */ /* 0x0009e2000c101d26 */
[----:B------:R-:W-:-:S03]  /*1c2e0*/  @!P2 LEA.HI.X R3, R201, R0, R208, 0x1, P6 ;  /* 0x00000000c903a211 */ /* 0x000fc600030f0cd0 */
[----:B------:R4:W-:Y:S04]  /*1c2f0*/  @!P3 ST.E.128 desc[UR38][R10.64], RZ ;  /* 0x000000ff0a00b985 */ /* 0x0009e8000c101d26 */
[----:B------:R4:W-:Y:S02]  /*1c300*/  @!P2 ST.E.128 desc[UR38][R2.64], RZ ;  /* 0x000000ff0200a985 */ /* 0x0009e4000c101d26 */
.L_x_5036:
[----:B------:R-:W-:Y:S05]  /*1c310*/  BSYNC B1 ;  /* 0x0000000000017941 */ /* 0x000fea0003800000 */
.L_x_5035:
[----:B---3--:R3:W0:Y:S01]  /*1c320*/  SHFL.IDX PT, R0, R5, 0x1, 0x181f ;  /* 0x00381f0005007f89 */ /* 0x00862200000e0000 */
[----:B------:R-:W-:Y:S03]  /*1c330*/  BSSY B1, `(.L_x_5037) ;  /* 0x0000010000017945 */ /* 0x000fe60003800000 */
[----:B--2-4-:R3:W2:Y:S01]  /*1c340*/  SHFL.IDX PT, R2, R4, 0x1, 0x181f ;  /* 0x00381f0004027f89 */ /* 0x0146a200000e0000 */
        /* <DEDUP_REMOVED lines=14> */
.L_x_5038:
[----:B------:R-:W-:Y:S05]  /*1c430*/  BSYNC B1 ;  /* 0x0000000000017941 */ /* 0x000fea0003800000 */
.L_x_5037:
[----:B0-----:R0:W0:Y:S01]  /*1c440*/  SHFL.IDX PT, R0, R5, 0x2, 0x181f ;  /* 0x00581f0005007f89 */ /* 0x00102200000e0000 */
[----:B------:R-:W-:Y:S03]  /*1c450*/  BSSY B1, `(.L_x_5039) ;  /* 0x0000010000017945 */ /* 0x000fe60003800000 */
[----:B--2-4-:R2:W4:Y:S01]  /*1c460*/  SHFL.IDX PT, R2, R4, 0x2, 0x181f ;  /* 0x00581f0004027f89 */ /* 0x01452200000e0000 */
        /* <DEDUP_REMOVED lines=14> */
.L_x_5040:
[----:B------:R-:W-:Y:S05]  /*1c550*/  BSYNC B1 ;  /* 0x0000000000017941 */ /* 0x000fea0003800000 */
.L_x_5039:
[----:B0-----:R-:W-:Y:S01]  /*1c560*/  VIADD R0, R6, 0x60 ;  /* 0x0000006006007836 */ /* 0x001fe20000000000 */
[----:B-1-3--:R-:W0:Y:S04]  /*1c570*/  SHFL.IDX PT, R5, R5, 0x3, 0x181f ;  /* 0x00781f0005057f89 */ /* 0x00ae2800000e0000 */
[----:B------:R-:W-:Y:S01]  /*1c580*/  ISETP.GE.AND P0, PT, R0, R13, PT ;  /* 0x0000000d0000720c */ /* 0x000fe20003f06270 */
[----:B----4-:R1:W3:-:S12]  /*1c590*/  SHFL.IDX PT, R2, R4, 0x3, 0x181f ;  /* 0x00781f0004027f89 */ /* 0x0102d800000e0000 */
[----:B-1----:R-:W-:Y:S05]  /*1c5a0*/  @P0 BRA `(.L_x_5031) ;  /* 0x0000000000340947 */ /* 0x002fea0003800000 */
        /* <DEDUP_REMOVED lines=13> */
.L_x_5031:
[----:B------:R-:W-:Y:S05]  /*1c680*/  BSYNC B0 ;  /* 0x0000000000007941 */ /* 0x000fea0003800000 */
.L_x_5022:
[----:B------:R-:W-:Y:S02]  /*1c690*/  ULDC UR4, c[0x0][0xc3c] ;  /* 0x00030f0000047ab9 */ /* 0x000fe40000000800 */
[----:B------:R-:W-:-:S13]  /*1c6a0*/  ISETP.GE.AND P0, PT, R31, UR4, PT ;  /* 0x000000041f007c0c */ /* 0x000fda000bf06270 */
[----:B------:R-:W-:Y:S05]  /*1c6b0*/  @!P0 BRA `(.L_x_5041) ;  /* 0xfffffe4c00188947 */ /* 0x000fea000383ffff */
[----:B------:R-:W-:Y:S05]  /*1c6c0*/  EXIT ;  /* 0x000000000000794d */ /* 0x000fea0003800000 */
.L_x_4859:
        /* <DEDUP_REMOVED lines=16> */
.L_x_5042:
        /* <DEDUP_REMOVED lines=42> */
.L_x_5048:
        /* <DEDUP_REMOVED lines=12> */
.L_x_5047:
[----:B------:R-:W-:Y:S05]  /*1cb30*/  BSYNC B0 ;  /* 0x0000000000007941 */ /* 0x000fea0003800000 */
.L_x_5046:
        /* <DEDUP_REMOVED lines=20> */
.L_x_5044:
        /* <DEDUP_REMOVED lines=20> */
.L_x_5049:
[----:B-1----:R-:W-:Y:S02]  /*1cdc0*/  IMAD.MOV R2, RZ, RZ, -R3 ;  /* 0x000000ffff027224 */ /* 0x002fe400078e0a03 */
[----:B---3--:R-:W-:Y:S02]  /*1cdd0*/  IMAD R16, R16, UR5, R11 ;  /* 0x0000000510107c24 */ /* 0x008fe4000f8e020b */
[----:B------:R-:W-:Y:S01]  /*1cde0*/  IMAD.MOV.U32 R11, RZ, RZ, R2 ;  /* 0x000000ffff0b7224 */ /* 0x000fe200078e0002 */
        /* <DEDUP_REMOVED lines=28> */
[-C--:B------:R-:W-:Y:S02]  /*1cfb0*/  IABS R8, R18.reuse ;  /* 0x0000001200087213 */ /* 0x080fe40000000000 */
[----:B------:R-:W-:Y:S02]  /*1cfc0*/  IABS R4, R18 ;  /* 0x0000001200047213 */ /* 0x000fe40000000000 */
[----:B------:R-:W1:Y:S08]  /*1cfd0*/  I2F.RP R7, R8 ;  /* 0x0000000800077306 */ /* 0x000e700000209400 */
[----:B-1----:R-:W1:Y:S02]  /*1cfe0*/  MUFU.RCP R7, R7 ;  /* 0x0000000700077308 */ /* 0x002e640000001000 */
[----:B-1----:R-:W-:-:S06]  /*1cff0*/  VIADD R3, R7, 0xffffffe ;  /* 0x0ffffffe07037836 */ /* 0x002fcc0000000000 */
[----:B------:R-:W0:Y:S02]  /*1d000*/  F2I.FTZ.U32.TRUNC.NTZ R3, R3 ;  /* 0x0000000300037305 */ /* 0x000e24000021f000 */
[----:B0-----:R-:W-:-:S04]  /*1d010*/  IMAD.MOV R10, RZ, RZ, -R3 ;  /* 0x000000ffff0a7224 */ /* 0x001fc800078e0a03 */
[----:B------:R-:W-:-:S04]  /*1d020*/  IMAD.MOV.U32 R9, RZ, RZ, R10 ;  /* 0x000000ffff097224 */ /* 0x000fc800078e000a */
        /* <DEDUP_REMOVED lines=21> */
.L_x_5045:
[----:B------:R-:W-:Y:S02]  /*1d180*/  IMAD.MOV.U32 R17, RZ, RZ, RZ ;  /* 0x000000ffff117224 */ /* 0x000fe400078e00ff */
[----:B------:R-:W-:Y:S02]  /*1d190*/  IMAD.U32 R16, RZ, RZ, UR6 ;  /* 0x00000006ff107e24 */ /* 0x000fe4000f8e00ff */
[----:B------:R-:W-:-:S07]  /*1d1a0*/  IMAD.MOV.U32 R18, RZ, RZ, RZ ;  /* 0x000000ffff127224 */ /* 0x000fce00078e00ff */
.L_x_5050:
[----:B------:R-:W-:-:S13]  /*1d1b0*/  ISETP.NE.AND P0, PT, R5, RZ, PT ;  /* 0x000000ff0500720c */ /* 0x000fda0003f05270 */
[----:B------:R-:W0:Y:S01]  /*1d1c0*/  @!P0 S2R R3, SR_CgaCtaId ;  /* 0x0000000000038919 */ /* 0x000e220000008800 */
[----:B------:R-:W-:-:S04]  /*1d1d0*/  @!P0 MOV R0, 0x400 ;  /* 0x0000040000008802 */ /* 0x000fc80000000f00 */
[----:B0-----:R-:W-:-:S05]  /*1d1e0*/  @!P0 LEA R0, R3, R0, 0x18 ;  /* 0x0000000003008211 */ /* 0x001fca00078ec0ff */
[----:B------:R1:W-:Y:S01]  /*1d1f0*/  @!P0 STS.128 [R0+0x308d0], R16 ;  /* 0x0308d01000008388 */ /* 0x0003e20000000c00 */
[----:B------:R-:W-:Y:S06]  /*1d200*/  BAR.ARV 0x5, 0x180 ;  /* 0x0146000000007b1d */ /* 0x000fec0000002000 */
.L_x_5043:
        /* <DEDUP_REMOVED lines=11> */
[----:B------:R-:W-:Y:S01]  /*1d2c0*/  CS2R R26, SRZ ;  /* 0x00000000001a7805 */ /* 0x000fe2000001ff00 */
[----:B------:R-:W-:Y:S01]  /*1d2d0*/  IMAD.MOV.U32 R29, RZ, RZ, 0x1 ;  /* 0x00000001ff1d7424 */ /* 0x000fe200078e00ff */
[----:B------:R-:W-:Y:S01]  /*1d2e0*/  ULDC.64 UR36, c[0x0][0x198] ;  /* 0x0000660000247ab9 */ /* 0x000fe20000000a00 */
[----:B------:R3:W-:Y:S01]  /*1d2f0*/  STL [R1+0x2ac], RZ ;  /* 0x0002acff01007387 */ /* 0x0007e20000100800 */
[----:B------:R-:W-:Y:S01]  /*1d300*/  ULDC UR40, c[0x0][0xc] ;  /* 0x0000030000287ab9 */ /* 0x000fe20000000800 */
[C---:B-1----:R-:W-:Y:S01]  /*1d310*/  IMAD.SHL.U32 R34, R6.reuse, 0x8, RZ ;  /* 0x0000000806227824 */ /* 0x042fe200078e00ff */
[----:B------:R-:W-:-:S05]  /*1d320*/  LOP3.LUT R5, R6, 0x7f, RZ, 0xc0, !PT ;  /* 0x0000007f06057812 */ /* 0x000fca00078ec0ff */
[----:B------:R-:W-:Y:S01]  /*1d330*/  IMAD.SHL.U32 R2, R5, 0x8, RZ ;  /* 0x0000000805027824 */ /* 0x000fe200078e00ff */
[----:B--2---:R-:W-:Y:S02]  /*1d340*/  R2UR UR4, R0 ;  /* 0x00000000000472ca */ /* 0x004fe400000e0000 */
[C---:B------:R-:W-:Y:S02]  /*1d350*/  LOP3.LUT R0, R34.reuse, 0x1f8, RZ, 0xc0, !PT ;  /* 0x000001f822007812 */ /* 0x040fe400078ec0ff */
[----:B------:R-:W-:Y:S02]  /*1d360*/  LOP3.LUT R34, R34, 0x38, RZ, 0xc0, !PT ;  /* 0x0000003822227812 */ /* 0x000fe400078ec0ff */
[----:B------:R-:W-:Y:S01]  /*1d370*/  LOP3.LUT R3, R0, 0x38, R6, 0x78, !PT ;  /* 0x0000003800037812 */ /* 0x000fe200078e7806 */
[----:B------:R-:W-:Y:S01]  /*1d380*/  IMAD.SHL.U32 R0, R6, 0x10, RZ ;  /* 0x0000001006007824 */ /* 0x000fe200078e00ff */
[----:B------:R-:W-:Y:S02]  /*1d390*/  LOP3.LUT R37, R34, 0x40, RZ, 0xfc, !PT ;  /* 0x0000004022257812 */ /* 0x000fe400078efcff */
[----:B------:R-:W-:-:S02]  /*1d3a0*/  LOP3.LUT R4, R3, 0x200, R2, 0xf8, !PT ;  /* 0x0000020003047812 */ /* 0x000fc400078ef802 */
[----:B------:R-:W-:Y:S01]  /*1d3b0*/  SHF.R.U32.HI R2, RZ, 0x3, R5 ;  /* 0x00000003ff027819 */ /* 0x000fe20000011605 */
[----:B------:R-:W-:Y:S01]  /*1d3c0*/  ULOP3.LUT UR41, UR4, 0x2, URZ, 0xfc, !UPT ;  /* 0x0000000204297892 */ /* 0x000fe2000f8efc3f */
[----:B------:R-:W-:Y:S02]  /*1d3d0*/  LOP3.LUT R36, R34, 0x80, RZ, 0xfc, !PT ;  /* 0x0000008022247812 */ /* 0x000fe400078efcff */
[----:B------:R-:W-:Y:S01]  /*1d3e0*/  UMOV UR4, 0x400 ;  /* 0x0000040000047882 */ /* 0x000fe20000000000 */
[----:B------:R-:W-:Y:S01]  /*1d3f0*/  LOP3.LUT R0, R2, 0x70, R0, 0xf8, !PT ;  /* 0x0000007002007812 */ /* 0x000fe200078ef800 */
[----:B0-----:R-:W-:-:S06]  /*1d400*/  ULEA UR4, UR5, UR4, 0x18 ;  /* 0x0000000405047291 */ /* 0x001fcc000f8ec03f */
[----:B------:R-:W-:-:S04]  /*1d410*/  IMAD.U32 R23, RZ, RZ, UR4 ;  /* 0x00000004ff177e24 */ /* 0x000fc8000f8e00ff */
[----:B------:R-:W-:-:S05]  /*1d420*/  IMAD R0, R4, 0x2, R23 ;  /* 0x0000000204007824 */ /* 0x000fca00078e0217 */
[----:B------:R3:W-:Y:S02]  /*1d430*/  STL [R1+0x284], R0 ;  /* 0x0002840001007387 */ /* 0x0007e40000100800 */
.L_x_5170:
        /* <DEDUP_REMOVED lines=8> */
[----:B-1----:R-:W1:Y:S01]  /*1d4c0*/  @P0 LDC.64 R2, c[0x0][0xa28] ;  /* 0x00028a00ff020b82 */ /* 0x002e620000000a00 */
[----:B------:R-:W-:Y:S01]  /*1d4d0*/  ISETP.NE.U32.AND P1, PT, RZ, UR6, PT ;  /* 0x00000006ff007c0c */ /* 0x000fe2000bf25070 */
[----:B-1----:R-:W-:-:S05]  /*1d4e0*/  @P0 IMAD.WIDE R2, R19, 0x4, R2 ;  /* 0x0000000413020825 */ /* 0x002fca00078e0202 */
[----:B------:R1:W2:Y:S01]  /*1d4f0*/  @P0 LDG.E R11, desc[UR38][R2.64] ;  /* 0x00000026020b0981 */ /* 0x0002a2000c1e1900 */
[----:B------:R-:W-:Y:S01]  /*1d500*/  ISETP.NE.U32.AND P0, PT, RZ, UR4, PT ;  /* 0x00000004ff007c0c */ /* 0x000fe2000bf05070 */
[----:B------:R-:W-:Y:S01]  /*1d510*/  IMAD.MOV.U32 R35, RZ, RZ, RZ ;  /* 0x000000ffff237224 */ /* 0x000fe200078e00ff */
[----:B------:R-:W-:Y:S01]  /*1d520*/  ISETP.NE.AND.EX P1, PT, RZ, UR7, PT, P1 ;  /* 0x00000007ff007c0c */ /* 0x000fe2000bf25310 */
[----:B---3--:R-:W-:Y:S01]  /*1d530*/  IMAD.MOV.U32 R0, RZ, RZ, RZ ;  /* 0x000000ffff007224 */ /* 0x008fe200078e00ff */
[----:B------:R-:W-:Y:S01]  /*1d540*/  ISETP.NE.AND.EX P2, PT, RZ, UR5, PT, P0 ;  /* 0x00000005ff007c0c */ /* 0x000fe2000bf45300 */
[----:B------:R-:W-:Y:S01]  /*1d550*/  ULDC.64 UR4, c[0x0][0xa00] ;  /* 0x0002800000047ab9 */ /* 0x000fe20000000a00 */
[----:B0-----:R-:W-:Y:S01]  /*1d560*/  IMAD.WIDE R4, R19, 0x4, R4 ;  /* 0x0000000413047825 */ /* 0x001fe200078e0204 */
[----:B------:R-:W-:Y:S01]  /*1d570*/  ISETP.NE.U32.AND P0, PT, RZ, UR4, PT ;  /* 0x00000004ff007c0c */ /* 0x000fe2000bf05070 */
[----:B-1----:R-:W0:Y:S03]  /*1d580*/  LDC.64 R2, c[0x0][0xa10] ;  /* 0x00028400ff027b82 */ /* 0x002e260000000a00 */
[----:B------:R-:W-:-:S06]  /*1d590*/  ISETP.NE.AND.EX P0, PT, RZ, UR5, PT, P0 ;  /* 0x00000005ff007c0c */ /* 0x000fcc000bf05300 */
[----:B------:R-:W1:Y:S07]  /*1d5a0*/  @P2 LDC.64 R6, c[0x0][0xa18] ;  /* 0x00028600ff062b82 */ /* 0x000e6e0000000a00 */
        /* <DEDUP_REMOVED lines=9> */
[----:B-1----:R-:W-:Y:S02]  /*1d640*/  @P2 IMAD.WIDE R6, R19, 0x4, R6 ;  /* 0x0000000413062825 */ /* 0x002fe400078e0206 */
[----:B------:R-:W-:Y:S01]  /*1d650*/  ULDC UR5, c[0x0][0x2f0] ;  /* 0x0000bc0000057ab9 */ /* 0x000fe20000000800 */
[----:B------:R-:W-:Y:S02]  /*1d660*/  USEL UR4, UR4, 0x1, UP0 ;  /* 0x0000000104047887 */ /* 0x000fe40008000000 */
[----:B------:R0:W5:Y:S02]  /*1d670*/  @P2 LDG.E R31, desc[UR38][R6.64] ;  /* 0x00000026061f2981 */ /* 0x000164000c1e1900 */
[----:B------:R-:W-:-:S03]  /*1d680*/  UIMAD UR4, UR4, UR5, URZ ;  /* 0x00000005040472a4 */ /* 0x000fc6000f8e023f */
[----:B------:R-:W-:-:S03]  /*1d690*/  ULDC UR5, c[0x0][0x348] ;  /* 0x0000d20000057ab9 */ /* 0x000fc60000000800 */
[----:B------:R-:W-:Y:S02]  /*1d6a0*/  IMAD.U32 R10, RZ, RZ, UR4 ;  /* 0x00000004ff0a7e24 */ /* 0x000fe4000f8e00ff */
[----:B0-----:R-:W-:Y:S01]  /*1d6b0*/  IMAD.U32 R6, RZ, RZ, UR5 ;  /* 0x00000005ff067e24 */ /* 0x001fe2000f8e00ff */
[----:B--2---:R0:W-:Y:S01]  /*1d6c0*/  STL [R1+0x28c], R11 ;  /* 0x00028c0b01007387 */ /* 0x0041e20000100800 */
[----:B------:R-:W-:Y:S05]  /*1d6d0*/  @P2 BRA `(.L_x_5052) ;  /* 0x0000000000102947 */ /* 0x000fea0003800000 */
[----:B------:R-:W-:Y:S05]  /*1d6e0*/  @!P0 BRA `(.L_x_5052) ;  /* 0x00000000000c8947 */ /* 0x000fea0003800000 */
[----:B------:R-:W2:Y:S04]  /*1d6f0*/  LDG.E R8, desc[UR38][R4.64] ;  /* 0x0000002604087981 */ /* 0x000ea8000c1e1900 */
[----:B-----5:R-:W2:Y:S02]  /*1d700*/  LDG.E R31, desc[UR38][R4.64+0x4] ;  /* 0x00000426041f7981 */ /* 0x020ea4000c1e1900 */
[----:B--2---:R-:W-:-:S07]  /*1d710*/  IMAD.IADD R31, R31, 0x1, -R8 ;  /* 0x000000011f1f7824 */ /* 0x004fce00078e0a08 */
.L_x_5052:
[----:B------:R-:W-:Y:S02]  /*1d720*/  ULDC.64 UR4, c[0x0][0xa20] ;  /* 0x0002880000047ab9 */ /* 0x000fe40000000a00 */
[----:B------:R-:W-:-:S04]  /*1d730*/  ISETP.NE.U32.AND P0, PT, RZ, UR4, PT ;  /* 0x00000004ff007c0c */ /* 0x000fc8000bf05070 */
[----:B------:R-:W-:-:S13]  /*1d740*/  ISETP.NE.AND.EX P0, PT, RZ, UR5, PT, P0 ;  /* 0x00000005ff007c0c */ /* 0x000fda000bf05300 */
[----:B------:R-:W-:Y:S05]  /*1d750*/  @!P0 BRA `(.L_x_5053) ;  /* 0x0000000000108947 */ /* 0x000fea0003800000 */
[----:B------:R-:W1:Y:S02]  /*1d760*/  LDC.64 R4, c[0x0][0xa20] ;  /* 0x00028800ff047b82 */ /* 0x000e640000000a00 */
[----:B-1----:R-:W-:-:S05]  /*1d770*/  IMAD.WIDE R4, R19, 0x4, R4 ;  /* 0x0000000413047825 */ /* 0x002fca00078e0204 */
[----:B------:R1:W5:Y:S01]  /*1d780*/  LDG.E R10, desc[UR38][R4.64] ;  /* 0x00000026040a7981 */ /* 0x000362000c1e1900 */
[----:B------:R-:W-:Y:S05]  /*1d790*/  BRA `(.L_x_5054) ;  /* 0x0000000000247947 */ /* 0x000fea0003800000 */
.L_x_5053:
        /* <DEDUP_REMOVED lines=9> */
.L_x_5054:
[----:B-1----:R-:W2:Y:S01]  /*1d830*/  @P1 LDG.E R5, desc[UR38][R2.64] ;  /* 0x0000002602051981 */ /* 0x002ea2000c1e1900 */
[----:B------:R-:W1:Y:S03]  /*1d840*/  LDC R7, c[0x0][0x448] ;  /* 0x00011200ff077b82 */ /* 0x000e660000000800 */
[----:B------:R3:W2:Y:S01]  /*1d850*/  @P1 LDG.E R4, desc[UR38][R2.64+0x4] ;  /* 0x0000042602041981 */ /* 0x0006a2000c1e1900 */
[----:B-----5:R-:W-:Y:S02]  /*1d860*/  IMAD.IADD R10, R10, 0x1, -R11 ;  /* 0x000000010a0a7824 */ /* 0x020fe400078e0a0b */
[----:B------:R-:W-:Y:S02]  /*1d870*/  IMAD.SHL.U32 R28, R17, 0x80, RZ ;  /* 0x00000080111c7824 */ /* 0x000fe400078e00ff */
[----:B---3--:R-:W3:Y:S01]  /*1d880*/  LDC.64 R2, c[0x0][0x9e0] ;  /* 0x00027800ff027b82 */ /* 0x008ee20000000a00 */
[----:B-1----:R-:W-:Y:S01]  /*1d890*/  ISETP.NE.AND P2, PT, R7, 0x1, PT ;  /* 0x000000010700780c */ /* 0x002fe20003f45270 */
[----:B------:R-:W-:-:S12]  /*1d8a0*/  VIADD R7, R28, 0x7f ;  /* 0x0000007f1c077836 */ /* 0x000fd80000000000 */
[----:B------:R-:W1:Y:S01]  /*1d8b0*/  @P2 LDC R8, c[0x0][0x44c] ;  /* 0x00011300ff082b82 */ /* 0x000e620000000800 */
[----:B---3--:R-:W-:-:S07]  /*1d8c0*/  ISETP.GE.AND P3, PT, R3, 0x1, PT ;  /* 0x000000010300780c */ /* 0x008fce0003f66270 */
[----:B------:R-:W3:Y:S01]  /*1d8d0*/  @P2 LDC R9, c[0x0][0x450] ;  /* 0x00011400ff092b82 */ /* 0x000ee20000000800 */
[----:B--2---:R-:W-:Y:S02]  /*1d8e0*/  @P1 IMAD.IADD R6, R4, 0x1, -R5 ;  /* 0x0000000104061824 */ /* 0x004fe400078e0a05 */
[----:B-1----:R-:W-:-:S04]  /*1d8f0*/  @P2 IMAD.HI.U32 R4, R7, R8, RZ ;  /* 0x0000000807042227 */ /* 0x002fc800078e00ff */
[----:B------:R-:W-:Y:S01]  /*1d900*/  IMAD.IADD R13, R10, 0x1, R6 ;  /* 0x000000010a0d7824 */ /* 0x000fe200078e0206 */
[----:B---3--:R-:W-:-:S03]  /*1d910*/  @P2 SHF.R.U32.HI R7, RZ, R9, R4 ;  /* 0x00000009ff072219 */ /* 0x008fc60000011604 */
[C---:B------:R-:W-:Y:S01]  /*1d920*/  VIADD R4, R13.reuse, 0x5f ;  /* 0x0000005f0d047836 */ /* 0x040fe20000000000 */
[----:B------:R1:W-:Y:S01]  /*1d930*/  STL [R1+0x288], R13 ;  /* 0x0002880d01007387 */ /* 0x0003e20000100800 */
[----:B------:R-:W-:Y:S02]  /*1d940*/  IADD3 R8, R13, 0x1, -R31 ;  /* 0x000000010d087810 */ /* 0x000fe40007ffe81f */
[----:B------:R-:W-:-:S04]  /*1d950*/  IMAD.HI R4, R4, 0x2aaaaaab, RZ ;  /* 0x2aaaaaab04047827 */ /* 0x000fc800078e02ff */
[----:B------:R-:W-:Y:S01]  /*1d960*/  IMAD.IADD R7, R8, 0x1, R7 ;  /* 0x0000000108077824 */ /* 0x000fe200078e0207 */
[----:B------:R-:W-:-:S03]  /*1d970*/  SHF.R.U32.HI R9, RZ, 0x1f, R4 ;  /* 0x0000001fff097819 */ /* 0x000fc60000011604 */
[----:B------:R-:W-:Y:S01]  /*1d980*/  IMAD.IADD R2, R7, 0x1, R2 ;  /* 0x0000000107027824 */ /* 0x000fe200078e0202 */
[----:B------:R-:W-:Y:S01]  /*1d990*/  LEA.HI.SX32 R9, R4, R9, 0x1c ;  /* 0x0000000904097211 */ /* 0x000fe200078fe2ff */
[----:B-1----:R-:W-:Y:S06]  /*1d9a0*/  @!P3 BRA `(.L_x_5055) ;  /* 0x000000000048b947 */ /* 0x002fec0003800000 */
        /* <DEDUP_REMOVED lines=11> */
.L_x_5057:
[----:B------:R-:W-:-:S13]  /*1da60*/  ISETP.NE.AND P0, PT, R3, 0x1, PT ;  /* 0x000000010300780c */ /* 0x000fda0003f05270 */
[----:B------:R-:W0:Y:S02]  /*1da70*/  @P0 LDC.64 R4, c[0x0][0x9e8] ;  /* 0x00027a00ff040b82 */ /* 0x000e240000000a00 */
[----:B0-----:R-:W-:-:S05]  /*1da80*/  @P0 IMAD.HI.U32 R4, R11, R4, RZ ;  /* 0x000000040b040227 */ /* 0x001fca00078e00ff */
[----:B------:R-:W-:-:S07]  /*1da90*/  @P0 SHF.R.U32.HI R11, RZ, R5, R4 ;  /* 0x00000005ff0b0219 */ /* 0x000fce0000011604 */
.L_x_5058:
[----:B------:R-:W-:Y:S05]  /*1daa0*/  BSYNC B0 ;  /* 0x0000000000007941 */ /* 0x000fea0003800000 */
.L_x_5056:
[----:B------:R-:W-:-:S05]  /*1dab0*/  IMAD R11, R11, R3, R3 ;  /* 0x000000030b0b7224 */ /* 0x000fca00078e0203 */
[----:B------:R-:W-:-:S07]  /*1dac0*/  VIMNMX R2, R2, R11, PT ;  /* 0x0000000b02027248 */ /* 0x000fce0003fe0100 */
.L_x_5055:
[----:B------:R-:W1:Y:S01]  /*1dad0*/  @P2 LDC R5, c[0x0][0x44c] ;  /* 0x00011300ff052b82 */ /* 0x000e620000000800 */
[----:B------:R-:W-:Y:S01]  /*1dae0*/  IMAD.MOV.U32 R4, RZ, RZ, R28 ;  /* 0x000000ffff047224 */ /* 0x000fe200078e001c */
[----:B------:R-:W-:Y:S01]  /*1daf0*/  ULDC UR4, c[0x0][0x9dc] ;  /* 0x0002770000047ab9 */ /* 0x000fe20000000800 */
[----:B------:R-:W-:-:S05]  /*1db00*/  IMAD.IADD R7, R13, 0x1, -R31 ;  /* 0x000000010d077824 */ /* 0x000fca00078e0a1f */
[----:B------:R-:W2:Y:S01]  /*1db10*/  @P2 LDC R12, c[0x0][0x450] ;  /* 0x00011400ff0c2b82 */ /* 0x000ea20000000800 */
[----:B-1----:R-:W-:-:S05]  /*1db20*/  @P2 IMAD.HI.U32 R5, R28, R5, RZ ;  /* 0x000000051c052227 */ /* 0x002fca00078e00ff */
[----:B--2---:R-:W-:-:S05]  /*1db30*/  @P2 SHF.R.U32.HI R4, RZ, R12, R5 ;  /* 0x0000000cff042219 */ /* 0x004fca0000011605 */
        /* <DEDUP_REMOVED lines=13> */
.L_x_5061:
[----:B------:R-:W-:-:S13]  /*1dc10*/  ISETP.NE.AND P0, PT, R3, 0x1, PT ;  /* 0x000000010300780c */ /* 0x000fda0003f05270 */
[----:B------:R-:W0:Y:S02]  /*1dc20*/  @P0 LDC.64 R4, c[0x0][0x9e8] ;  /* 0x00027a00ff040b82 */ /* 0x000e240000000a00 */
[----:B0-----:R-:W-:-:S05]  /*1dc30*/  @P0 IMAD.HI.U32 R4, R12, R4, RZ ;  /* 0x000000040c040227 */ /* 0x001fca00078e00ff */
[----:B------:R-:W-:-:S07]  /*1dc40*/  @P0 SHF.R.U32.HI R12, RZ, R5, R4 ;  /* 0x00000005ff0c0219 */ /* 0x000fce0000011604 */
.L_x_5062:
[----:B------:R-:W-:Y:S05]  /*1dc50*/  BSYNC B0 ;  /* 0x0000000000007941 */ /* 0x000fea0003800000 */
.L_x_5060:
[----:B------:R-:W-:-:S05]  /*1dc60*/  IMAD R12, R12, R3, RZ ;  /* 0x000000030c0c7224 */ /* 0x000fca00078e02ff */
[----:B------:R-:W-:-:S07]  /*1dc70*/  VIMNMX R11, R11, R12, !PT ;  /* 0x0000000c0b0b7248 */ /* 0x000fce0007fe0100 */
.L_x_5059:
[----:B------:R-:W-:Y:S01]  /*1dc80*/  VIADD R2, R2, 0x5f ;  /* 0x0000005f02027836 */ /* 0x000fe20000000000 */
[----:B------:R-:W-:Y:S01]  /*1dc90*/  BSSY B0, `(.L_x_5063) ;  /* 0x0000158000007945 */ /* 0x000fe20003800000 */
[----:B------:R-:W-:-:S04]  /*1dca0*/  IMAD.HI R11, R11, 0x2aaaaaab, RZ ;  /* 0x2aaaaaab0b0b7827 */ /* 0x000fc800078e02ff */
[----:B------:R-:W-:Y:S01]  /*1dcb0*/  IMAD.HI R2, R2, 0x2aaaaaab, RZ ;  /* 0x2aaaaaab02027827 */ /* 0x000fe200078e02ff */
[----:B------:R-:W-:-:S04]  /*1dcc0*/  SHF.R.U32.HI R4, RZ, 0x1f, R11 ;  /* 0x0000001fff047819 */ /* 0x000fc8000001160b */
[----:B------:R-:W-:Y:S02]  /*1dcd0*/  SHF.R.U32.HI R3, RZ, 0x1f, R2 ;  /* 0x0000001fff037819 */ /* 0x000fe40000011602 */
[----:B------:R-:W-:Y:S02]  /*1dce0*/  LEA.HI.SX32 R4, R11, R4, 0x1c ;  /* 0x000000040b047211 */ /* 0x000fe400078fe2ff */
        /* <DEDUP_REMOVED lines=25> */
.L_x_5219:
[----:B-1----:R-:W-:Y:S02]  /*1de80*/  ISETP.NE.AND P0, PT, R14, RZ, PT ;  /* 0x000000ff0e00720c */ /* 0x002fe40003f05270 */
[----:B------:R-:W-:-:S11]  /*1de90*/  PLOP3.LUT P6, PT, PT, PT, PT, 0x8, 0x0 ;  /* 0x000000000000781c */ /* 0x000fd60003fce170 */
[----:B------:R-:W-:Y:S05]  /*1dea0*/  @P0 BRA `(.L_x_5066) ;  /* 0x00000000000c0947 */ /* 0x000fea0003800000 */
[----:B------:R-:W-:-:S03]  /*1deb0*/  UMOV UR4, 0xffffffff ;  /* 0xffffffff00047882 */ /* 0x000fc60000000000 */
[----:B------:R-:W-:Y:S05]  /*1dec0*/  BRA.DIV UR4, `(.L_x_5067) ;  /* 0x0000006e04787947 */ /* 0x000fea000b800000 */
[----:B------:R-:W-:-:S13]  /*1ded0*/  ELECT P6, URZ, PT ;  /* 0x00000000003f782f */ /* 0x000fda00038c0000 */
.L_x_5066:
        /* <DEDUP_REMOVED lines=9> */
.L_x_5222:
[----:B------:R-:W-:Y:S05]  /*1df70*/  BSYNC B1 ;  /* 0x0000000000017941 */ /* 0x000fea0003800000 */
.L_x_5068:
        /* <DEDUP_REMOVED lines=10> */
.L_x_5223:
[----:B------:R-:W-:Y:S05]  /*1e020*/  BSYNC B2 ;  /* 0x0000000000027941 */ /* 0x000fea0003800000 */
.L_x_5072:
[----:B------:R-:W-:Y:S04]  /*1e030*/  BSSY B2, `(.L_x_5074) ;  /* 0x0000009000027945 */ /* 0x000fe80003800000 */
[----:B------:R-:W-:Y:S05]  /*1e040*/  @P1 BRA `(.L_x_5075) ;  /* 0x00000000001c1947 */ /* 0x000fea0003800000 */
[----:B------:R-:W0:Y:S02]  /*1e050*/  S2R R3, SR_TID.X ;  /* 0x0000000000037919 */ /* 0x000e240000002100 */
[----:B0-----:R-:W-:Y:S01]  /*1e060*/  LOP3.LUT R6, R3, 0x1f, RZ, 0xc0, !PT ;  /* 0x0000001f03067812 */ /* 0x001fe200078ec0ff */
[----:B------:R-:W-:-:S03]  /*1e070*/  IMAD.MOV.U32 R3, RZ, RZ, 0x9000 ;  /* 0x00009000ff037424 */ /* 0x000fc600078e00ff */
[----:B------:R-:W-:Y:S01]  /*1e080*/  ISETP.NE.AND P0, PT, R6, RZ, PT ;  /* 0x000000ff0600720c */ /* 0x000fe20003f05270 */
[----:B------:R2:W-:-:S12]  /*1e090*/  SYNCS.ARRIVE.TRANS64 RZ, [R12+URZ+0x30890], R3 ;  /* 0x030890030cff79a7 */ /* 0x0005d8000800003f */
[----:B--2---:R-:W-:Y:S05]  /*1e0a0*/  @!P0 BRA `(.L_x_5075) ;  /* 0x0000000000048947 */ /* 0x004fea0003800000 */
[----:B------:R-:W-:Y:S01]  /*1e0b0*/  BPT.TRAP 0x1 ;  /* 0x000000040000795c */ /* 0x000fe20000300000 */
.L_x_5075:
[----:B------:R-:W-:Y:S05]  /*1e0c0*/  BSYNC B2 ;  /* 0x0000000000027941 */ /* 0x000fea0003800000 */
.L_x_5074:
[----:B------:R-:W-:Y:S01]  /*1e0d0*/  IMAD.MOV.U32 R17, RZ, RZ, RZ ;  /* 0x000000ffff117224 */ /* 0x000fe200078e00ff */
[----:B------:R-:W-:Y:S01]  /*1e0e0*/  UIADD3 UR4, UP0, UR36, 0x570, URZ ;  /* 0x0000057024047890 */ /* 0x000fe2000ff1e03f */
[----:B0-----:R-:W-:Y:S01]  /*1e0f0*/  IMAD R6, R2, 0x60, R0 ;  /* 0x0000006002067824 */ /* 0x001fe200078e0200 */
[----:B------:R-:W-:Y:S01]  /*1e100*/  PLOP3.LUT P0, PT, PT, PT, PT, 0x80, 0x0 ;  /* 0x000000000000781c */ /* 0x000fe20003f0f070 */
[----:B------:R-:W-:Y:S01]  /*1e110*/  IMAD R10, R27, 0x9000, R23 ;  /* 0x000090001b0a7824 */ /* 0x000fe200078e0217 */
[----:B------:R-:W-:Y:S01]  /*1e120*/  R2UR UR10, R17 ;  /* 0x00000000110a72ca */ /* 0x000fe200000e0000 */
[----:B------:R-:W-:Y:S01]  /*1e130*/  VIADD R6, R6, 0xffffffa0 ;  /* 0xffffffa006067836 */ /* 0x000fe20000000000 */
[----:B------:R-:W-:Y:S01]  /*1e140*/  UIADD3.X UR5, URZ, UR37, URZ, UP0, !UPT ;  /* 0x000000253f057290 */ /* 0x000fe200087fe43f */
[----:B------:R-:W-:Y:S01]  /*1e150*/  VIADD R3, R12, 0x30890 ;  /* 0x000308900c037836 */ /* 0x000fe20000000000 */
[----:B------:R-:W-:Y:S01]  /*1e160*/  UMOV UR6, 0x0 ;  /* 0x0000000000067882 */ /* 0x000fe20000000000 */
[----:B------:R-:W-:Y:S01]  /*1e170*/  VIADD R13, R10, 0x1e400 ;  /* 0x0001e4000a0d7836 */ /* 0x000fe20000000000 */
[----:B------:R-:W-:-:S09]  /*1e180*/  UMOV UR7, 0x12f00000 ;  /* 0x12f0000000077882 */ /* 0x000fd20000000000 */
.L_x_5076:
        /* <DEDUP_REMOVED lines=16> */
.L_x_5077:
        /* <DEDUP_REMOVED lines=16> */
.L_x_5078:
        /* <DEDUP_REMOVED lines=13> */
.L_x_5224:
[----:B------:R-:W-:Y:S05]  /*1e460*/  BSYNC B2 ;  /* 0x0000000000027941 */ /* 0x000fea0003800000 */
.L_x_5079:
[----:B------:R-:W-:Y:S01]  /*1e470*/  BSSY B2, `(.L_x_5081) ;  /* 0x000000b000027945 */ /* 0x000fe20003800000 */
[----:B------:R-:W-:Y:S02]  /*1e480*/  IMAD.MOV.U32 R14, RZ, RZ, 0x0 ;  /* 0x00000000ff0e7424 */ /* 0x000fe400078e00ff */
[----:B------:R-:W-:Y:S01]  /*1e490*/  IMAD.MOV.U32 R15, RZ, RZ, 0x12f00000 ;  /* 0x12f00000ff0f7424 */ /* 0x000fe200078e00ff */
[----:B------:R-:W-:Y:S06]  /*1e4a0*/  @P1 BRA `(.L_x_5082) ;  /* 0x00000000001c1947 */ /* 0x000fec0003800000 */
[----:B------:R-:W2:Y:S02]  /*1e4b0*/  S2R R3, SR_TID.X ;  /* 0x0000000000037919 */ /* 0x000ea40000002100 */
[----:B--2---:R-:W-:Y:S01]  /*1e4c0*/  LOP3.LUT R13, R3, 0x1f, RZ, 0xc0, !PT ;  /* 0x0000001f030d7812 */ /* 0x004fe200078ec0ff */
[----:B------:R-:W-:-:S03]  /*1e4d0*/  IMAD.MOV.U32 R3, RZ, RZ, 0x9000 ;  /* 0x00009000ff037424 */ /* 0x000fc600078e00ff */
[----:B------:R-:W-:Y:S01]  /*1e4e0*/  ISETP.NE.AND P0, PT, R13, RZ, PT ;  /* 0x000000ff0d00720c */ /* 0x000fe20003f05270 */
[----:B------:R2:W-:-:S12]  /*1e4f0*/  SYNCS.ARRIVE.TRANS64 RZ, [R12+URZ+0x308b0], R3 ;  /* 0x0308b0030cff79a7 */ /* 0x0005d8000800003f */
[----:B--2---:R-:W-:Y:S05]  /*1e500*/  @!P0 BRA `(.L_x_5082) ;  /* 0x0000000000048947 */ /* 0x004fea0003800000 */
[----:B------:R-:W-:Y:S01]  /*1e510*/  BPT.TRAP 0x1 ;  /* 0x000000040000795c */ /* 0x000fe20000300000 */
.L_x_5082:
[----:B------:R-:W-:Y:S05]  /*1e520*/  BSYNC B2 ;  /* 0x0000000000027941 */ /* 0x000fea0003800000 */
.L_x_5081:
        /* <DEDUP_REMOVED lines=8> */
.L_x_5083:
        /* <DEDUP_REMOVED lines=15> */
.L_x_5084:
        /* <DEDUP_REMOVED lines=15> */
.L_x_5085:
        /* <DEDUP_REMOVED lines=10> */
.L_x_5071:
[----:B------:R-:W-:Y:S05]  /*1e830*/  BSYNC B1 ;  /* 0x0000000000017941 */ /* 0x000fea0003800000 */
.L_x_5070:
        /* <DEDUP_REMOVED lines=9> */
.L_x_5102:
[----:B------:R-:W-:Y:S05]  /*1e8d0*/  YIELD ;  /* 0x0000000000007946 */ /* 0x000fea0003800000 */
[----:B------:R-:W-:Y:S04]  /*1e8e0*/  BSSY B1, `(.L_x_5086) ;  /* 0x000008a000017945 */ /* 0x000fe80003800000 */
[----:B------:R-:W-:Y:S05]  /*1e8f0*/  @!P6 BRA `(.L_x_5087) ;  /* 0x000000080020e947 */ /* 0x000fea0003800000 */
[----:B------:R-:W1:Y:S01]  /*1e900*/  S2R R2, SR_TID.X ;  /* 0x0000000000027919 */ /* 0x000e620000002100 */
[----:B------:R-:W-:Y:S01]  /*1e910*/  IMAD R11, R27, 0x8, R23 ;  /* 0x000000081b0b7824 */ /* 0x000fe200078e0217 */
[----:B------:R-:W-:Y:S01]  /*1e920*/  BSSY B2, `(.L_x_5088) ;  /* 0x0000006000027945 */ /* 0x000fe20003800000 */
[----:B-1----:R-:W-:Y:S02]  /*1e930*/  LOP3.LUT R3, R2, 0x7f, RZ, 0xc0, !PT ;  /* 0x0000007f02037812 */ /* 0x002fe400078ec0ff */
[----:B------:R-:W-:Y:S02]  /*1e940*/  SHF.L.U32 R2, R30, 0x1f, RZ ;  /* 0x0000001f1e027819 */ /* 0x000fe400000006ff */
[----:B------:R-:W-:Y:S02]  /*1e950*/  ISETP.NE.AND P2, PT, R3, RZ, PT ;  /* 0x000000ff0300720c */ /* 0x000fe40003f45270 */
[----:B------:R-:W1:Y:S02]  /*1e960*/  SYNCS.PHASECHK.TRANS64.TRYWAIT P1, [R11+URZ+0x308a0], R2 ;  /* 0x0308a0020b0075a7 */ /* 0x000e64000802017f */
[----:B-1----:R-:W-:Y:S09]  /*1e970*/  @!P1 BRA `(.L_x_5089) ;  /* 0x0000006400289947 */ /* 0x002ff20003800000 */
.L_x_5225:
[----:B------:R-:W-:Y:S05]  /*1e980*/  BSYNC B2 ;  /* 0x0000000000027941 */ /* 0x000fea0003800000 */
.L_x_5088:
        /* <DEDUP_REMOVED lines=9> */
.L_x_5091:
[----:B------:R-:W-:Y:S05]  /*1ea20*/  BSYNC B2 ;  /* 0x0000000000027941 */ /* 0x000fea0003800000 */
.L_x_5090:
        /* <DEDUP_REMOVED lines=11> */
.L_x_5092:
        /* <DEDUP_REMOVED lines=16> */
.L_x_5093:
        /* <DEDUP_REMOVED lines=16> */
.L_x_5094:
        /* <DEDUP_REMOVED lines=13> */
.L_x_5226:
[----:B------:R-:W-:Y:S05]  /*1edb0*/  BSYNC B2 ;  /* 0x0000000000027941 */ /* 0x000fea0003800000 */
.L_x_5095:
[----:B------:R-:W-:Y:S01]  /*1edc0*/  BSSY B2, `(.L_x_5097) ;  /* 0x000000b000027945 */ /* 0x000fe20003800000 */
[----:B01----:R-:W-:Y:S02]  /*1edd0*/  IMAD.MOV.U32 R2, RZ, RZ, 0x0 ;  /* 0x00000000ff027424 */ /* 0x003fe400078e00ff */
[----:B------:R-:W-:Y:S01]  /*1ede0*/  IMAD.MOV.U32 R3, RZ, RZ, 0x12f00000 ;  /* 0x12f00000ff037424 */ /* 0x000fe200078e00ff */
[----:B------:R-:W-:Y:S06]  /*1edf0*/  @P2 BRA `(.L_x_5098) ;  /* 0x00000000001c2947 */ /* 0x000fec0003800000 */
[----:B------:R-:W0:Y:S02]  /*1ee00*/  S2R R14, SR_TID.X ;  /* 0x00000000000e7919 */ /* 0x000e240000002100 */
[----:B0-----:R-:W-:Y:S01]  /*1ee10*/  LOP3.LUT R20, R14, 0x1f, RZ, 0xc0, !PT ;  /* 0x0000001f0e147812 */ /* 0x001fe200078ec0ff */
[----:B------:R-:W-:-:S03]  /*1ee20*/  IMAD.MOV.U32 R14, RZ, RZ, 0x9000 ;  /* 0x00009000ff0e7424 */ /* 0x000fc600078e00ff */
[----:B------:R-:W-:Y:S01]  /*1ee30*/  ISETP.NE.AND P1, PT, R20, RZ, PT ;  /* 0x000000ff1400720c */ /* 0x000fe20003f25270 */
[----:B------:R0:W-:-:S12]  /*1ee40*/  SYNCS.ARRIVE.TRANS64 RZ, [R11+URZ+0x308b0], R14 ;  /* 0x0308b00e0bff79a7 */ /* 0x0001d8000800003f */
[----:B0-----:R-:W-:Y:S05]  /*1ee50*/  @!P1 BRA `(.L_x_5098) ;  /* 0x0000000000049947 */ /* 0x001fea0003800000 */
[----:B------:R-:W-:Y:S01]  /*1ee60*/  BPT.TRAP 0x1 ;  /* 0x000000040000795c */ /* 0x000fe20000300000 */
.L_x_5098:
[----:B------:R-:W-:Y:S05]  /*1ee70*/  BSYNC B2 ;  /* 0x0000000000027941 */ /* 0x000fea0003800000 */
.L_x_5097:
        /* <DEDUP_REMOVED lines=8> */
.L_x_5099:
        /* <DEDUP_REMOVED lines=15> */
.L_x_5100:
        /* <DEDUP_REMOVED lines=15> */
.L_x_5101:
        /* <DEDUP_REMOVED lines=10> */
.L_x_5087:
[----:B------:R-:W-:Y:S05]  /*1f180*/  BSYNC B1 ;  /* 0x0000000000017941 */ /* 0x000fea0003800000 */
.L_x_5086:
        /* <DEDUP_REMOVED lines=8> */
.L_x_5064:
[----:B------:R-:W-:Y:S05]  /*1f210*/  BSYNC B0 ;  /* 0x0000000000007941 */ /* 0x000fea0003800000 */
.L_x_5063:
[----:B------:R-:W1:Y:S01]  /*1f220*/  LDC R0, c[0x0][0x448] ;  /* 0x00011200ff007b82 */ /* 0x000e620000000800 */
[----:B------:R-:W-:Y:S01]  /*1f230*/  VIADD R5, R28, 0x7f ;  /* 0x0000007f1c057836 */ /* 0x000fe20000000000 */
[----:B------:R-:W-:Y:S06]  /*1f240*/  @!P0 WARPSYNC.ALL ;  /* 0x0000000000008948 */ /* 0x000fec0003800000 */
[----:B------:R-:W2:Y:S08]  /*1f250*/  LDC.64 R2, c[0x0][0x9e0] ;  /* 0x00027800ff027b82 */ /* 0x000eb00000000a00 */
[----:B------:R-:W-:Y:S01]  /*1f260*/  @!P0 BAR.SYNC.DEFER_BLOCKING 0xc, 0x180 ;  /* 0x0306000000008b1d */ /* 0x000fe20000010000 */
[----:B-1----:R-:W-:-:S02]  /*1f270*/  ISETP.NE.AND P1, PT, R0, 0x1, PT ;  /* 0x000000010000780c */ /* 0x002fc40003f25270 */
[----:B--2---:R-:W-:-:S11]  /*1f280*/  ISETP.GE.AND P2, PT, R3, 0x1, PT ;  /* 0x000000010300780c */ /* 0x004fd60003f46270 */
[----:B------:R-:W1:Y:S08]  /*1f290*/  @P1 LDC R0, c[0x0][0x44c] ;  /* 0x00011300ff001b82 */ /* 0x000e700000000800 */
[----:B------:R-:W2:Y:S01]  /*1f2a0*/  @P1 LDC R11, c[0x0][0x450] ;  /* 0x00011400ff0b1b82 */ /* 0x000ea20000000800 */
[----:B-1----:R-:W-:-:S05]  /*1f2b0*/  @P1 IMAD.HI.U32 R0, R5, R0, RZ ;  /* 0x0000000005001227 */ /* 0x002fca00078e00ff */
[----:B--2---:R-:W-:-:S05]  /*1f2c0*/  @P1 SHF.R.U32.HI R5, RZ, R11, R0 ;  /* 0x0000000bff051219 */ /* 0x004fca0000011600 */
[----:B------:R-:W-:-:S04]  /*1f2d0*/  IMAD.IADD R11, R8, 0x1, R5 ;  /* 0x00000001080b7824 */ /* 0x000fc800078e0205 */
        /* <DEDUP_REMOVED lines=13> */
.L_x_5105:
[----:B------:R-:W-:-:S13]  /*1f3b0*/  ISETP.NE.AND P0, PT, R3, 0x1, PT ;  /* 0x000000010300780c */ /* 0x000fda0003f05270 */
[----:B------:R-:W1:Y:S02]  /*1f3c0*/  @P0 LDC.64 R4, c[0x0][0x9e8] ;  /* 0x00027a00ff040b82 */ /* 0x000e640000000a00 */
[----:B-1----:R-:W-:-:S05]  /*1f3d0*/  @P0 IMAD.HI.U32 R4, R0, R4, RZ ;  /* 0x0000000400040227 */ /* 0x002fca00078e00ff */
[----:B------:R-:W-:-:S07]  /*1f3e0*/  @P0 SHF.R.U32.HI R0, RZ, R5, R4 ;  /* 0x00000005ff000219 */ /* 0x000fce0000011604 */
.L_x_5106:
[----:B------:R-:W-:Y:S05]  /*1f3f0*/  BSYNC B0 ;  /* 0x0000000000007941 */ /* 0x000fea0003800000 */
.L_x_5104:
[----:B------:R-:W-:-:S05]  /*1f400*/  IMAD R5, R0, R3, R3 ;  /* 0x0000000300057224 */ /* 0x000fca00078e0203 */
[----:B------:R-:W-:-:S07]  /*1f410*/  VIMNMX R2, R2, R5, PT ;  /* 0x0000000502027248 */ /* 0x000fce0003fe0100 */
.L_x_5103:
[----:B------:R-:W1:Y:S01]  /*1f420*/  @P1 LDC R5, c[0x0][0x44c] ;  /* 0x00011300ff051b82 */ /* 0x000e620000000800 */
[----:B------:R-:W-:Y:S01]  /*1f430*/  VIADD R2, R2, 0x5f ;  /* 0x0000005f02027836 */ /* 0x000fe20000000000 */
[----:B------:R-:W-:Y:S01]  /*1f440*/  ULDC UR4, c[0x0][0x9dc] ;  /* 0x0002770000047ab9 */ /* 0x000fe20000000800 */
[----:B------:R-:W-:Y:S02]  /*1f450*/  IMAD.MOV.U32 R0, RZ, RZ, R28 ;  /* 0x000000ffff007224 */ /* 0x000fe400078e001c */
[----:B------:R-:W-:-:S03]  /*1f460*/  IMAD.HI R2, R2, 0x2aaaaaab, RZ ;  /* 0x2aaaaaab02027827 */ /* 0x000fc600078e02ff */
[----:B------:R-:W2:Y:S01]  /*1f470*/  @P1 LDC R4, c[0x0][0x450] ;  /* 0x00011400ff041b82 */ /* 0x000ea20000000800 */
[----:B-1----:R-:W-:-:S05]  /*1f480*/  @P1 IMAD.HI.U32 R5, R28, R5, RZ ;  /* 0x000000051c051227 */ /* 0x002fca00078e00ff */
[----:B--2---:R-:W-:Y:S02]  /*1f490*/  @P1 SHF.R.U32.HI R0, RZ, R4, R5 ;  /* 0x00000004ff001219 */ /* 0x004fe40000011605 */
[----:B------:R-:W-:-:S03]  /*1f4a0*/  SHF.R.U32.HI R5, RZ, 0x1f, R2 ;  /* 0x0000001fff057819 */ /* 0x000fc60000011602 */
[----:B------:R-:W-:Y:S01]  /*1f4b0*/  IMAD.IADD R7, R7, 0x1, R0 ;  /* 0x0000000107077824 */ /* 0x000fe200078e0200 */
[----:B------:R-:W-:-:S03]  /*1f4c0*/  LEA.HI.SX32 R2, R2, R5, 0x1c ;  /* 0x0000000502027211 */ /* 0x000fc600078fe2ff */
        /* <DEDUP_REMOVED lines=14> */
.L_x_5109:
[----:B------:R-:W-:-:S13]  /*1f5b0*/  ISETP.NE.AND P0, PT, R3, 0x1, PT ;  /* 0x000000010300780c */ /* 0x000fda0003f05270 */
[----:B------:R-:W2:Y:S02]  /*1f5c0*/  @P0 LDC.64 R4, c[0x0][0x9e8] ;  /* 0x00027a00ff040b82 */ /* 0x000ea40000000a00 */
[----:B--2---:R-:W-:-:S05]  /*1f5d0*/  @P0 IMAD.HI.U32 R4, R7, R4, RZ ;  /* 0x0000000407040227 */ /* 0x004fca00078e00ff */
[----:B------:R-:W-:-:S07]  /*1f5e0*/  @P0 SHF.R.U32.HI R7, RZ, R5, R4 ;  /* 0x00000005ff070219 */ /* 0x000fce0000011604 */
.L_x_5110:
[----:B------:R-:W-:Y:S05]  /*1f5f0*/  BSYNC B0 ;  /* 0x0000000000007941 */ /* 0x000fea0003800000 */
.L_x_5108:
[----:B------:R-:W-:-:S05]  /*1f600*/  IMAD R3, R7, R3, RZ ;  /* 0x0000000307037224 */ /* 0x000fca00078e02ff */
[----:B------:R-:W-:-:S07]  /*1f610*/  VIMNMX R0, R0, R3, !PT ;  /* 0x0000000300007248 */ /* 0x000fce0007fe0100 */
.L_x_5107:
[----:B------:R-:W-:Y:S01]  /*1f620*/  IMAD.HI R0, R0, 0x2aaaaaab, RZ ;  /* 0x2aaaaaab00007827 */ /* 0x000fe200078e02ff */
[----:B------:R-:W-:Y:S04]  /*1f630*/  BSSY B7, `(.L_x_5111) ;  /* 0x000038e000077945 */ /* 0x000fe80003800000 */
[----:B------:R-:W-:-:S04]  /*1f640*/  SHF.R.U32.HI R3, RZ, 0x1f, R0 ;  /* 0x0000001fff037819 */ /* 0x000fc80000011600 */
[----:B------:R-:W-:-:S04]  /*1f650*/  LEA.HI.SX32 R3, R0, R3, 0x1c ;  /* 0x0000000300037211 */ /* 0x000fc800078fe2ff */
        /* <DEDUP_REMOVED lines=21> */
.L_x_5112:
        /* <DEDUP_REMOVED lines=20> */
.L_x_5115:
[----:B------:R-:W-:Y:S05]  /*1f8f0*/  BSYNC B6 ;  /* 0x0000000000067941 */ /* 0x000fea0003800000 */
.L_x_5114:
        /* <DEDUP_REMOVED lines=20> */
.L_x_5118:
        /* <DEDUP_REMOVED lines=15> */
.L_x_5117:
[----:B------:R-:W-:Y:S05]  /*1fb30*/  BSYNC B6 ;  /* 0x0000000000067941 */ /* 0x000fea0003800000 */
.L_x_5116:
[----:B------:R-:W2:Y:S01]  /*1fb40*/  S2R R2, SR_TID.X ;  /* 0x0000000000027919 */ /* 0x000ea20000002100 */
[----:B------:R-:W-:Y:S01]  /*1fb50*/  ULDC.64 UR4, c[0x0][0x9f8] ;  /* 0x00027e0000047ab9 */ /* 0x000fe20000000a00 */
[----:B------:R-:W3:Y:S01]  /*1fb60*/  LDL R21, [R1+0x288] ;  /* 0x0002880001157983 */ /* 0x000ee20000100800 */
[----:B------:R-:W-:-:S03]  /*1fb70*/  ISETP.NE.U32.AND P0, PT, RZ, UR4, PT ;  /* 0x00000004ff007c0c */ /* 0x000fc6000bf05070 */
[----:B------:R-:W4:Y:S01]  /*1fb80*/  LDL R20, [R1+0x28c] ;  /* 0x00028c0001147983 */ /* 0x000f220000100800 */
[----:B------:R-:W-:Y:S01]  /*1fb90*/  ISETP.NE.AND.EX P0, PT, RZ, UR5, PT, P0 ;  /* 0x00000005ff007c0c */ /* 0x000fe2000bf05300 */
[----:B------:R-:W-:Y:S01]  /*1fba0*/  IMAD.MOV.U32 R33, RZ, RZ, R19 ;  /* 0x000000ffff217224 */ /* 0x000fe200078e0013 */
[----:B------:R-:W0:Y:S01]  /*1fbb0*/  LDC R0, c[0x0][0x430] ;  /* 0x00010c00ff007b82 */ /* 0x000e220000000800 */
[----:B------:R-:W1:Y:S01]  /*1fbc0*/  S2R R17, SR_TID.X ;  /* 0x0000000000117919 */ /* 0x000e620000002100 */
[----:B------:R-:W-:Y:S01]  /*1fbd0*/  LOP3.LUT R22, R22, 0xfffffff7, RZ, 0xc0, !PT ;  /* 0xfffffff716167812 */ /* 0x000fe200078ec0ff */
[----:B------:R-:W-:Y:S01]  /*1fbe0*/  ULDC UR4, c[0x0][0x2f4] ;  /* 0x0000bd0000047ab9 */ /* 0x000fe20000000800 */
[----:B--2---:R-:W-:-:S07]  /*1fbf0*/  LOP3.LUT R25, R2, 0x7f, RZ, 0xc0, !PT ;  /* 0x0000007f02197812 */ /* 0x004fce00078ec0ff */
[----:B------:R-:W2:Y:S01]  /*1fc00*/  @P0 LDC.64 R2, c[0x0][0x9f8] ;  /* 0x00027e00ff020b82 */ /* 0x000ea20000000a00 */
[----:B------:R-:W-:Y:S01]  /*1fc10*/  SHF.R.U32.HI R25, RZ, 0x3, R25 ;  /* 0x00000003ff197819 */ /* 0x000fe20000011619 */
[----:B--2---:R-:W-:-:S05]  /*1fc20*/  @P0 IMAD.WIDE R2, R19, 0x4, R2 ;  /* 0x0000000413020825 */ /* 0x004fca00078e0202 */
[----:B------:R2:W2:Y:S01]  /*1fc30*/  @P0 LDG.E R33, desc[UR38][R2.64] ;  /* 0x0000002602210981 */ /* 0x0004a2000c1e1900 */
[----:B-1----:R-:W-:Y:S01]  /*1fc40*/  IMAD.SHL.U32 R17, R17, 0x10, RZ ;  /* 0x0000001011117824 */ /* 0x002fe200078e00ff */
[----:B0-----:R-:W-:-:S04]  /*1fc50*/  ISETP.NE.AND P1, PT, R0, 0x1, PT ;  /* 0x000000010000780c */ /* 0x001fc80003f25270 */
[----:B------:R-:W-:Y:S01]  /*1fc60*/  LOP3.LUT R17, R25, 0x70, R17, 0xf8, !PT ;  /* 0x0000007019117812 */ /* 0x000fe200078ef811 */
[----:B------:R-:W-:-:S04]  /*1fc70*/  VIADD R25, R24, 0xffffffff ;  /* 0xffffffff18197836 */ /* 0x000fc80000000000 */
[----:B------:R-:W-:-:S04]  /*1fc80*/  IMAD R7, R25, 0x60, R17 ;  /* 0x0000006019077824 */ /* 0x000fc800078e0211 */
[----:B------:R-:W0:Y:S08]  /*1fc90*/  @P1 LDC R6, c[0x0][0x434] ;  /* 0x00010d00ff061b82 */ /* 0x000e300000000800 */
[----:B------:R-:W1:Y:S01]  /*1fca0*/  @P1 LDC R5, c[0x0][0x438] ;  /* 0x00010e00ff051b82 */ /* 0x000e620000000800 */
[----:B------:R-:W-:Y:S01]  /*1fcb0*/  ISETP.GE.AND P3, PT, R34, UR4, PT ;  /* 0x0000000422007c0c */ /* 0x000fe2000bf66270 */
[----:B------:R-:W-:Y:S01]  /*1fcc0*/  UMOV UR5, 0xffffffff ;  /* 0xffffffff00057882 */ /* 0x000fe20000000000 */
[----:B---3--:R-:W-:-:S04]  /*1fcd0*/  ISETP.GE.AND P0, PT, R7, R21, PT ;  /* 0x000000150700720c */ /* 0x008fc80003f06270 */
[----:B------:R-:W-:Y:S01]  /*1fce0*/  ISETP.GT.U32.OR P0, PT, R17, 0x5f, P0 ;  /* 0x0000005f1100780c */ /* 0x000fe20000704470 */
[----:B----4-:R-:W-:-:S04]  /*1fcf0*/  IMAD.IADD R7, R7, 0x1, R20 ;  /* 0x0000000107077824 */ /* 0x010fc800078e0214 */
[----:B0-----:R-:W-:-:S04]  /*1fd00*/  @P1 IMAD.HI.U32 R6, R7, R6, RZ ;  /* 0x0000000607061227 */ /* 0x001fc800078e00ff */
[----:B------:R-:W-:Y:S01]  /*1fd10*/  IMAD.MOV.U32 R4, RZ, RZ, R7 ;  /* 0x000000ffff047224 */ /* 0x000fe200078e0007 */
[----:B-1----:R-:W-:-:S03]  /*1fd20*/  @P1 SHF.R.U32.HI R4, RZ, R5, R6 ;  /* 0x00000005ff041219 */ /* 0x002fc60000011606 */
[----:B--2---:R-:W0:Y:S02]  /*1fd30*/  @!P0 LDC.64 R2, c[0x0][0x428] ;  /* 0x00010a00ff028b82 */ /* 0x004e240000000a00 */
[----:B------:R-:W-:-:S04]  /*1fd40*/  IMAD.MOV R5, RZ, RZ, -R4 ;  /* 0x000000ffff057224 */ /* 0x000fc800078e0a04 */
[----:B------:R-:W-:Y:S01]  /*1fd50*/  IMAD R0, R0, R5, R7 ;  /* 0x0000000500007224 */ /* 0x000fe200078e0207 */
[--C-:B------:R-:W-:Y:S02]  /*1fd60*/  @!P0 SHF.R.S32.HI R5, RZ, 0x1f, R4.reuse ;  /* 0x0000001fff058819 */ /* 0x100fe40000011404 */
[----:B------:R-:W-:Y:S01]  /*1fd70*/  SHF.R.S32.HI R8, RZ, 0x1f, R33 ;  /* 0x0000001fff087819 */ /* 0x000fe20000011421 */
[----:B0-----:R-:W-:-:S04]  /*1fd80*/  @!P0 IMAD.WIDE.U32 R4, R33, R2, R4 ;  /* 0x0000000221048225 */ /* 0x001fc800078e0004 */
[----:B------:R-:W-:Y:S01]  /*1fd90*/  @!P0 IMAD R6, R8, R2, RZ ;  /* 0x0000000208068224 */ /* 0x000fe200078e02ff */
[----:B------:R0:W-:Y:S03]  /*1fda0*/  STL [R1+0x294], R8 ;  /* 0x0002940801007387 */ /* 0x0001e60000100800 */
[----:B------:R-:W-:Y:S02]  /*1fdb0*/  @!P0 IMAD R6, R33, R3, R6 ;  /* 0x0000000321068224 */ /* 0x000fe400078e0206 */
[----:B------:R-:W1:Y:S02]  /*1fdc0*/  @!P0 LDC.64 R2, c[0x0][0x418] ;  /* 0x00010600ff028b82 */ /* 0x000e640000000a00 */
[----:B------:R-:W-:Y:S02]  /*1fdd0*/  @!P0 IMAD.IADD R6, R5, 0x1, R6 ;  /* 0x0000000105068824 */ /* 0x000fe400078e0206 */
[----:B------:R-:W-:Y:S01]  /*1fde0*/  IMAD.U32 R5, RZ, RZ, UR41 ;  /* 0x00000029ff057e24 */ /* 0x000fe2000f8e00ff */
[----:B-1----:R-:W-:-:S04]  /*1fdf0*/  @!P0 LEA R2, P1, R4, R2, 0x2 ;  /* 0x0000000204028211 */ /* 0x002fc800078210ff */
[----:B------:R-:W-:Y:S01]  /*1fe00*/  @!P0 LEA.HI.X R3, R4, R3, R6, 0x2, P1 ;  /* 0x0000000304038211 */ /* 0x000fe200008f1406 */
[----:B------:R-:W-:-:S06]  /*1fe10*/  IMAD.MOV.U32 R4, RZ, RZ, RZ ;  /* 0x000000ffff047224 */ /* 0x000fcc00078e00ff */
[----:B------:R0:W5:Y:S01]  /*1fe20*/  @!P0 LDG.E R4, desc[UR38][R2.64] ;  /* 0x0000002602048981 */ /* 0x000162000c1e1900 */
[----:B------:R-:W-:Y:S02]  /*1fe30*/  ISETP.GT.U32.AND P0, PT, R17, 0x5f, PT ;  /* 0x0000005f1100780c */ /* 0x000fe40003f04070 */
[----:B------:R-:W-:Y:S02]  /*1fe40*/  ISETP.NE.AND P2, PT, R5, 0x3, PT ;  /* 0x000000030500780c */ /* 0x000fe40003f45270 */
[----:B------:R-:W-:-:S09]  /*1fe50*/  ISETP.GE.AND P1, PT, R37, UR4, PT ;  /* 0x0000000425007c0c */ /* 0x000fd2000bf26270 */
[----:B------:R-:W-:Y:S02]  /*1fe60*/  @P0 LOP3.LUT R22, R22, 0x8, RZ, 0xfc, !PT ;  /* 0x0000000816160812 */ /* 0x000fe400078efcff */
[----:B------:R-:W-:Y:S02]  /*1fe70*/  ISETP.GE.AND P0, PT, R36, UR4, PT ;  /* 0x0000000424007c0c */ /* 0x000fe4000bf06270 */
[----:B------:R-:W-:-:S04]  /*1fe80*/  LOP3.LUT R22, R22, 0xffffffef, RZ, 0xc0, !PT ;  /* 0xffffffef16167812 */ /* 0x000fc800078ec0ff */
[----:B------:R-:W-:-:S04]  /*1fe90*/  @P2 LOP3.LUT R22, R22, 0x10, RZ, 0xfc, !PT ;  /* 0x0000001016162812 */ /* 0x000fc800078efcff */
[----:B------:R-:W-:-:S04]  /*1fea0*/  LOP3.LUT R22, R22, 0xfffffffb, RZ, 0xc0, !PT ;  /* 0xfffffffb16167812 */ /* 0x000fc800078ec0ff */
[----:B------:R-:W-:-:S04]  /*1feb0*/  @P3 LOP3.LUT R22, R22, 0x4, RZ, 0xfc, !PT ;  /* 0x0000000416163812 */ /* 0x000fc800078efcff */
[----:B------:R-:W-:-:S04]  /*1fec0*/  LOP3.LUT R22, R22, 0xfffffffe, RZ, 0xc0, !PT ;  /* 0xfffffffe16167812 */ /* 0x000fc800078ec0ff */
[----:B------:R-:W-:-:S04]  /*1fed0*/  LOP3.LUT R22, R22, 0xfffffffd, RZ, 0xc0, !PT ;  /* 0xfffffffd16167812 */ /* 0x000fc800078ec0ff */
[----:B------:R-:W-:-:S04]  /*1fee0*/  @P1 LOP3.LUT R22, R22, 0x2, RZ, 0xfc, !PT ;  /* 0x0000000216161812 */ /* 0x000fc800078efcff */
[----:B------:R-:W-:Y:S01]  /*1fef0*/  @P0 LOP3.LUT R22, R22, 0x1, RZ, 0xfc, !PT ;  /* 0x0000000116160812 */ /* 0x000fe200078efcff */
[----:B0-----:R-:W-:Y:S06]  /*1ff00*/  BRA.DIV UR5, `(.L_x_5119) ;  /* 0x0000004e05ec7947 */ /* 0x001fec000b800000 */
.L_x_5229:
[----:B------:R-:W-:Y:S01]  /*1ff10*/  SHF.R.S32.HI R32, RZ, 0x1f, R18 ;  /* 0x0000001fff207819 */ /* 0x000fe20000011412 */
[----:B------:R-:W-:Y:S06]  /*1ff20*/  @!P2 BRA `(.L_x_5120) ;  /* 0x000000000004a947 */ /* 0x000fec0003800000 */
[----:B------:R-:W-:Y:S01]  /*1ff30*/  BPT.TRAP 0x1 ;  /* 0x000000040000795c */ /* 0x000fe20000300000 */
.L_x_5120:
        /* <DEDUP_REMOVED lines=25> */
.L_x_5230:
[----:B------:R-:W-:Y:S05]  /*200d0*/  BSYNC B0 ;  /* 0x0000000000007941 */ /* 0x000fea0003800000 */
.L_x_5121:
[----:B------:R-:W2:Y:S01]  /*200e0*/  LDL R11, [R1+0x288] ;  /* 0x00028800010b7983 */ /* 0x000ea20000100800 */
[----:B------:R-:W-:Y:S01]  /*200f0*/  ULDC.64 UR4, c[0x0][0x300] ;  /* 0x0000c00000047ab9 */ /* 0x000fe20000000a00 */
[----:B------:R-:W-:Y:S01]  /*20100*/  LOP3.LUT P4, RZ, R22, 0x4, RZ, 0xc0, !PT ;  /* 0x0000000416ff7812 */ /* 0x000fe2000788c0ff */
[----:B------:R-:W-:Y:S01]  /*20110*/  IMAD R5, R5, UR4, RZ ;  /* 0x0000000405057c24 */ /* 0x000fe2000f8e02ff */
[----:B------:R-:W1:Y:S01]  /*20120*/  S2R R8, SR_TID.X ;  /* 0x0000000000087919 */ /* 0x000e620000002100 */
[----:B0-----:R-:W-:Y:S01]  /*20130*/  IMAD.WIDE.U32 R2, R0, UR4, RZ ;  /* 0x0000000400027c25 */ /* 0x001fe2000f8e00ff */
[----:B------:R-:W-:Y:S01]  /*20140*/  LOP3.LUT P3, RZ, R22, 0x2, RZ, 0xc0, !PT ;  /* 0x0000000216ff7812 */ /* 0x000fe2000786c0ff */
[----:B------:R-:W0:Y:S02]  /*20150*/  S2R R12, SR_TID.X ;  /* 0x00000000000c7919 */ /* 0x000e240000002100 */
        /* <DEDUP_REMOVED lines=16> */
[----:B-1----:R-:W-:-:S03]  /*20260*/  LOP3.LUT R10, R8, 0x7f, RZ, 0xc0, !PT ;  /* 0x0000007f080a7812 */ /* 0x002fc600078ec0ff */
[----:B------:R-:W-:Y:S01]  /*20270*/  LEA.HI.X R0, R2, UR5, R0, 0x1, P0 ;  /* 0x0000000502007c11 */ /* 0x000fe200080f0c00 */
[----:B0-----:R-:W-:Y:S02]  /*20280*/  IMAD.SHL.U32 R8, R12, 0x8, RZ ;  /* 0x000000080c087824 */ /* 0x001fe400078e00ff */
[----:B------:R-:W-:Y:S01]  /*20290*/  IMAD.SHL.U32 R9, R10, 0x8, RZ ;  /* 0x000000080a097824 */ /* 0x000fe200078e00ff */
[----:B------:R-:W-:Y:S02]  /*202a0*/  SHF.R.U32.HI R10, RZ, 0x3, R10 ;  /* 0x00000003ff0a7819 */ /* 0x000fe4000001160a */
[----:B------:R-:W-:-:S04]  /*202b0*/  LOP3.LUT R8, R8, 0x1f8, RZ, 0xc0, !PT ;  /* 0x000001f808087812 */ /* 0x000fc800078ec0ff */
[----:B------:R-:W-:-:S04]  /*202c0*/  LOP3.LUT R8, R8, 0x38, R12, 0x78, !PT ;  /* 0x0000003808087812 */ /* 0x000fc800078e780c */
[----:B------:R-:W-:-:S05]  /*202d0*/  LOP3.LUT R8, R8, 0x200, R9, 0xf8, !PT ;  /* 0x0000020008087812 */ /* 0x000fca00078ef809 */
[----:B------:R-:W-:Y:S02]  /*202e0*/  IMAD R5, R26, 0x4800, R8 ;  /* 0x000048001a057824 */ /* 0x000fe400078e0208 */
        /* <DEDUP_REMOVED lines=66> */
.L_x_5244:
        /* <DEDUP_REMOVED lines=12> */
.L_x_5124:
        /* <DEDUP_REMOVED lines=10> */
.L_x_5125:
[----:B------:R2:W-:Y:S02]  /*20870*/  SYNCS.ARRIVE.TRANS64.A1T0 RZ, [R7+URZ+0x30830], RZ ;  /* 0x030830ff07ff79a7 */ /* 0x0005e4000810003f */
[----:B------:R-:W-:Y:S05]  /*20880*/  WARPSYNC.ALL ;  /* 0x0000000000007948 */ /* 0x000fea0003800000 */
[----:B------:R-:W-:Y:S01]  /*20890*/  ULDC.64 UR4, c[0x0][0xa00] ;  /* 0x0002800000047ab9 */ /* 0x000fe20000000a00 */
[----:B-1----:R-:W-:Y:S01]  /*208a0*/  VIADD R2, R23, 0x12400 ;  /* 0x0001240017027836 */ /* 0x002fe20000000000 */
[----:B------:R-:W-:Y:S01]  /*208b0*/  BAR.SYNC.DEFER_BLOCKING 0x8, 0x180 ;  /* 0x0206000000007b1d */ /* 0x000fe20000010000 */
[----:B------:R-:W-:Y:S02]  /*208c0*/  ISETP.NE.U32.AND P0, PT, RZ, UR4, PT ;  /* 0x00000004ff007c0c */ /* 0x000fe4000bf05070 */
[----:B------:R-:W-:-:S02]  /*208d0*/  SHF.R.S32.HI R0, RZ, 0x1f, R19 ;  /* 0x0000001fff007819 */ /* 0x000fc40000011413 */
[----:B------:R-:W-:Y:S01]  /*208e0*/  ISETP.NE.AND.EX P0, PT, RZ, UR5, PT, P0 ;  /* 0x00000005ff007c0c */ /* 0x000fe2000bf05300 */
[----:B------:R-:W-:Y:S01]  /*208f0*/  ULDC.64 UR4, c[0x0][0x298] ;  /* 0x0000a60000047ab9 */ /* 0x000fe20000000a00 */
[----:B------:R-:W-:Y:S01]  /*20900*/  LOP3.LUT P1, RZ, R2, 0x3ff, RZ, 0xc0, !PT ;  /* 0x000003ff02ff7812 */ /* 0x000fe2000782c0ff */
[----:B------:R-:W-:Y:S01]  /*20910*/  BSSY B6, `(.L_x_5126) ;  /* 0x000001c000067945 */ /* 0x000fe20003800000 */
[----:B------:R-:W-:Y:S02]  /*20920*/  SEL R2, R19, RZ, !P0 ;  /* 0x000000ff13027207 */ /* 0x000fe40004000000 */
[----:B------:R-:W-:-:S03]  /*20930*/  SEL R0, R0, RZ, !P0 ;  /* 0x000000ff00007207 */ /* 0x000fc60004000000 */
[----:B------:R1:W-:Y:S04]  /*20940*/  STL [R1+0x29c], R2 ;  /* 0x00029c0201007387 */ /* 0x0003e80000100800 */
[----:B------:R3:W-:Y:S01]  /*20950*/  STL [R1+0x2b0], R0 ;  /* 0x0002b00001007387 */ /* 0x0007e20000100800 */
[----:B-1----:R-:W-:Y:S01]  /*20960*/  IMAD.WIDE.U32 R2, R35, UR4, RZ ;  /* 0x0000000423027c25 */ /* 0x002fe2000f8e00ff */
[----:B---3--:R-:W-:-:S04]  /*20970*/  SHF.R.S32.HI R0, RZ, 0x1f, R35 ;  /* 0x0000001fff007819 */ /* 0x008fc80000011423 */
[----:B------:R1:W-:Y:S01]  /*20980*/  STL.64 [R1+0x2a0], R2 ;  /* 0x0002a00201007387 */ /* 0x0003e20000100a00 */
        /* <DEDUP_REMOVED lines=20> */
.L_x_5127:
[----:B------:R-:W-:Y:S05]  /*20ad0*/  BSYNC B6 ;  /* 0x0000000000067941 */ /* 0x000fea0003800000 */
.L_x_5126:
[----:B------:R-:W3:Y:S01]  /*20ae0*/  LDL.LU.64 R2, [R1+0x2a0] ;  /* 0x0002a00001027983 */ /* 0x000ee20000300a00 */
[----:B------:R-:W-:Y:S01]  /*20af0*/  ULDC.64 UR4, c[0x0][0x2d8] ;  /* 0x0000b60000047ab9 */ /* 0x000fe20000000a00 */
[----:B--2---:R-:W1:Y:S02]  /*20b00*/  LDC R7, c[0x0][0x448] ;  /* 0x00011200ff077b82 */ /* 0x004e640000000800 */
[----:B0-----:R-:W2:Y:S04]  /*20b10*/  LDL.LU R4, [R1+0x2b0] ;  /* 0x0002b00001047983 */ /* 0x001ea80000300800 */
[----:B------:R-:W4:Y:S01]  /*20b20*/  LDL.LU R20, [R1+0x29c] ;  /* 0x00029c0001147983 */ /* 0x000f220000300800 */
[----:B------:R-:W-:-:S03]  /*20b30*/  IMAD R0, R32, UR4, RZ ;  /* 0x0000000420007c24 */ /* 0x000fc6000f8e02ff */
[----:B------:R0:W5:Y:S01]  /*20b40*/  LDL R8, [R1+0x284] ;  /* 0x0002840001087983 */ /* 0x0001620000100800 */
[----:B------:R-:W-:Y:S01]  /*20b50*/  IMAD R0, R18, UR5, R0 ;  /* 0x0000000512007c24 */ /* 0x000fe2000f8e0200 */
[----:B------:R-:W0:Y:S01]  /*20b60*/  S2R R21, SR_TID.X ;  /* 0x0000000000157919 */ /* 0x000e220000002100 */
[----:B-1----:R-:W-:-:S13]  /*20b70*/  ISETP.NE.AND P0, PT, R7, 0x1, PT ;  /* 0x000000010700780c */ /* 0x002fda0003f05270 */
[----:B------:R-:W1:Y:S01]  /*20b80*/  @P0 LDC R6, c[0x0][0x44c] ;  /* 0x00011300ff060b82 */ /* 0x000e620000000800 */
[----:B0-----:R-:W-:-:S04]  /*20b90*/  LOP3.LUT R21, R21, 0x7f, RZ, 0xc0, !PT ;  /* 0x0000007f15157812 */ /* 0x001fc800078ec0ff */
[----:B------:R-:W-:Y:S01]  /*20ba0*/  SHF.R.U32.HI R21, RZ, 0x3, R21 ;  /* 0x00000003ff157819 */ /* 0x000fe20000011615 */
[----:B---3--:R-:W-:Y:S02]  /*20bb0*/  IMAD.MOV.U32 R3, RZ, RZ, R35 ;  /* 0x000000ffff037224 */ /* 0x008fe400078e0023 */
[----:B------:R-:W-:Y:S01]  /*20bc0*/  IMAD.WIDE.U32 R2, R18, UR4, R2 ;  /* 0x0000000412027c25 */ /* 0x000fe2000f8e0002 */
[----:B------:R-:W-:-:S03]  /*20bd0*/  ULDC.64 UR4, c[0x0][0x2e0] ;  /* 0x0000b80000047ab9 */ /* 0x000fc60000000a00 */
[----:B------:R-:W-:Y:S02]  /*20be0*/  IMAD.IADD R3, R3, 0x1, R0 ;  /* 0x0000000103037824 */ /* 0x000fe400078e0200 */
[----:B--2---:R-:W-:Y:S02]  /*20bf0*/  IMAD R0, R4, UR4, RZ ;  /* 0x0000000404007c24 */ /* 0x004fe4000f8e02ff */
[----:B----4-:R-:W-:-:S04]  /*20c00*/  IMAD.WIDE.U32 R2, R20, UR4, R2 ;  /* 0x0000000414027c25 */ /* 0x010fc8000f8e0002 */
[----:B------:R-:W-:Y:S01]  /*20c10*/  IMAD R0, R20, UR5, R0 ;  /* 0x0000000514007c24 */ /* 0x000fe2000f8e0200 */
[----:B------:R-:W-:Y:S01]  /*20c20*/  ULDC.64 UR4, c[0x0][0x2d0] ;  /* 0x0000b40000047ab9 */ /* 0x000fe20000000a00 */
[----:B------:R-:W0:Y:S02]  /*20c30*/  S2R R20, SR_TID.X ;  /* 0x0000000000147919 */ /* 0x000e240000002100 */
[----:B------:R-:W-:Y:S02]  /*20c40*/  IMAD.IADD R3, R3, 0x1, R0 ;  /* 0x0000000103037824 */ /* 0x000fe400078e0200 */
[----:B------:R-:W2:Y:S01]  /*20c50*/  @P0 LDC R0, c[0x0][0x450] ;  /* 0x00011400ff000b82 */ /* 0x000ea20000000800 */
[----:B0-----:R-:W-:-:S05]  /*20c60*/  IMAD.SHL.U32 R20, R20, 0x10, RZ ;  /* 0x0000001014147824 */ /* 0x001fca00078e00ff */
[----:B------:R-:W-:-:S05]  /*20c70*/  LOP3.LUT R20, R21, 0x70, R20, 0xf8, !PT ;  /* 0x0000007015147812 */ /* 0x000fca00078ef814 */
[----:B------:R-:W-:-:S04]  /*20c80*/  IMAD.IADD R5, R20, 0x1, R28 ;  /* 0x0000000114057824 */ /* 0x000fc800078e021c */
[----:B-1----:R-:W-:-:S04]  /*20c90*/  @P0 IMAD.HI.U32 R6, R5, R6, RZ ;  /* 0x0000000605060227 */ /* 0x002fc800078e00ff */
[----:B------:R-:W-:Y:S01]  /*20ca0*/  IMAD.MOV.U32 R4, RZ, RZ, R5 ;  /* 0x000000ffff047224 */ /* 0x000fe200078e0005 */
[----:B--2---:R-:W-:Y:S01]  /*20cb0*/  @P0 SHF.R.U32.HI R4, RZ, R0, R6 ;  /* 0x00000000ff040219 */ /* 0x004fe20000011606 */
        /* <DEDUP_REMOVED lines=23> */
[----:B------:R-:W-:Y:S01]  /*20e30*/  SHF.R.U32.HI R9, RZ, 0x3, R20 ;  /* 0x00000003ff097819 */ /* 0x000fe20000011614 */
[----:B------:R-:W-:Y:S10]  /*20e40*/  BRA.DIV UR5, `(.L_x_5128) ;  /* 0x0000004a058c7947 */ /* 0x000ff4000b800000 */
        /* <DEDUP_REMOVED lines=10> */
[----:B-----5:R-:W-:Y:S04]  /*20ef0*/  @!P1 LDGSTS.E.BYPASS.LTC128B.128 [R8+0x12400], desc[UR38][R2.64], !P3 ;  /* 0x1240000002089fae */ /* 0x020fe8000d901d66 */
        /* <DEDUP_REMOVED lines=68> */
.L_x_5261:
        /* <DEDUP_REMOVED lines=12> */
.L_x_5130:
[----:B------:R-:W-:Y:S05]  /*21400*/  BSYNC B0 ;  /* 0x0000000000007941 */ /* 0x000fea0003800000 */
.L_x_5129:
[----:B------:R-:W-:Y:S01]  /*21410*/  NOP ;  /* 0x0000000000007918 */ /* 0x000fe20000000000 */
[----:B------:R-:W-:-:S13]  /*21420*/  PLOP3.LUT P0, PT, PT, PT, PT, 0x80, 0x0 ;  /* 0x000000000000781c */ /* 0x000fda0003f0f070 */
.L_x_5131:
[----:B------:R-:W-:Y:S02]  /*21430*/  PLOP3.LUT P1, PT, P1, P0, PT, 0xa2, 0x0 ;  /* 0x000000000000781c */ /* 0x000fe40000f21472 */
[----:B------:R-:W-:-:S08]  /*21440*/  @P0 R2UR P1, UR4, R23 ;  /* 0x00000000170402ca */ /* 0x000fd00000020000 */
[----:B------:R-:W-:-:S05]  /*21450*/  @P0 PLOP3.LUT P0, PT, P1, PT, PT, 0x80, 0x0 ;  /* 0x000000000000081c */ /* 0x000fca0000f0f070 */
[----:B------:R-:W-:Y:S01]  /*21460*/  @!P1 SYNCS.ARRIVE.TRANS64.RED.A0T1 RZ, [UR4+0x30800], RZ ;  /* 0x030800ffffff99a7 */ /* 0x000fe20008200404 */
[----:B------:R-:W-:Y:S07]  /*21470*/  @!P1 ARRIVES.LDGSTSBAR.64.TRANSCNT [UR4+0x30800] ;  /* 0x03080000ff0099b0 */ /* 0x000fee0008000a84 */
[----:B------:R-:W-:Y:S05]  /*21480*/  @P0 BRA.U.ANY `(.L_x_5131) ;  /* 0xfffffffd00e80947 */ /* 0x000fea000393ffff */
[----:B01----:R-:W2:Y:S02]  /*21490*/  LDL.LU R2, [R1+0x2ac] ;  /* 0x0002ac0001027983 */ /* 0x003ea40000300800 */
[----:B--2---:R-:W-:-:S05]  /*214a0*/  VIADD R2, R2, 0x1 ;  /* 0x0000000102027836 */ /* 0x004fca0000000000 */
[----:B------:R0:W-:Y:S01]  /*214b0*/  STL [R1+0x2ac], R2 ;  /* 0x0002ac0201007387 */ /* 0x0001e20000100800 */
[----:B------:R-:W-:-:S04]  /*214c0*/  LEA.HI R0, R2, R2, RZ, 0x1 ;  /* 0x0000000202007211 */ /* 0x000fc800078f08ff */
[----:B------:R-:W-:-:S05]  /*214d0*/  LOP3.LUT R0, R0, 0xfffffffe, RZ, 0xc0, !PT ;  /* 0xfffffffe00007812 */ /* 0x000fca00078ec0ff */
[----:B------:R-:W-:-:S05]  /*214e0*/  IMAD.IADD R0, R2, 0x1, -R0 ;  /* 0x0000000102007824 */ /* 0x000fca00078e0a00 */
[----:B------:R-:W-:Y:S01]  /*214f0*/  SHF.L.U32 R0, R0, 0x1f, RZ ;  /* 0x0000001f00007819 */ /* 0x000fe200000006ff */
[----:B------:R-:W-:Y:S01]  /*21500*/  NOP ;  /* 0x0000000000007918 */ /* 0x000fe20000000000 */
[----:B0-----:R-:W2:Y:S01]  /*21510*/  LDL.LU R2, [R1+0x2a8] ;  /* 0x0002a80001027983 */ /* 0x001ea20000300800 */
[----:B------:R0:W-:Y:S01]  /*21520*/  SYNCS.ARRIVE.TRANS64.A1T0 RZ, [R23+URZ+0x30800], RZ ;  /* 0x030800ff17ff79a7 */ /* 0x0001e2000810003f */
[----:B------:R-:W-:Y:S01]  /*21530*/  BSSY B0, `(.L_x_5132) ;  /* 0x0000004000007945 */ /* 0x000fe20003800000 */
[----:B------:R-:W1:Y:S01]  /*21540*/  SYNCS.PHASECHK.TRANS64.TRYWAIT P0, [R23+URZ+0x30820], R0 ;  /* 0x03082000170075a7 */ /* 0x000e62000800017f */
[----:B--2---:R-:W-:Y:S02]  /*21550*/  VIADD R6, R2, 0xfffffffe ;  /* 0xfffffffe02067836 */ /* 0x004fe40000000000 */
[----:B01----:R-:W-:Y:S05]  /*21560*/  @!P0 BRA `(.L_x_5133) ;  /* 0x0000004c007c8947 */ /* 0x003fea0003800000 */
.L_x_5262:
[----:B------:R-:W-:Y:S05]  /*21570*/  BSYNC B0 ;  /* 0x0000000000007941 */ /* 0x000fea0003800000 */
.L_x_5132:
        /* <DEDUP_REMOVED lines=11> */
.L_x_5148:
[----:B------:R-:W2:Y:S01]  /*21630*/  LDL R4, [R1+0x28c] ;  /* 0x00028c0001047983 */ /* 0x000ea20000100800 */
[----:B------:R-:W1:Y:S03]  /*21640*/  LDC R7, c[0x0][0x430] ;  /* 0x00010c00ff077b82 */ /* 0x000e660000000800 */
[----:B------:R-:W3:Y:S01]  /*21650*/  LDL R8, [R1+0x294] ;  /* 0x0002940001087983 */ /* 0x000ee20000100800 */
[----:B0-----:R-:W0:Y:S01]  /*21660*/  S2R R0, SR_TID.X ;  /* 0x0000000000007919 */ /* 0x001e220000002100 */
[----:B------:R-:W4:Y:S01]  /*21670*/  S2R R2, SR_TID.X ;  /* 0x0000000000027919 */ /* 0x000f220000002100 */
[----:B-1----:R-:W-:Y:S02]  /*21680*/  ISETP.NE.AND P0, PT, R7, 0x1, PT ;  /* 0x000000010700780c */ /* 0x002fe40003f05270 */
[----:B0-----:R-:W-:Y:S01]  /*21690*/  LOP3.LUT R0, R0, 0x7f, RZ, 0xc0, !PT ;  /* 0x0000007f00007812 */ /* 0x001fe200078ec0ff */
[----:B----4-:R-:W-:-:S03]  /*216a0*/  IMAD.SHL.U32 R3, R2, 0x10, RZ ;  /* 0x0000001002037824 */ /* 0x010fc600078e00ff */
[----:B------:R-:W-:-:S07]  /*216b0*/  SHF.R.U32.HI R0, RZ, 0x3, R0 ;  /* 0x00000003ff007819 */ /* 0x000fce0000011600 */
[----:B------:R-:W0:Y:S01]  /*216c0*/  @P0 LDC R2, c[0x0][0x438] ;  /* 0x00010e00ff020b82 */ /* 0x000e220000000800 */
[----:B------:R-:W-:-:S04]  /*216d0*/  LOP3.LUT R3, R0, 0x70, R3, 0xf8, !PT ;  /* 0x0000007000037812 */ /* 0x000fc800078ef803 */
[----:B------:R-:W-:-:S03]  /*216e0*/  ISETP.GT.U32.AND P5, PT, R3, 0x5f, PT ;  /* 0x0000005f0300780c */ /* 0x000fc60003fa4070 */
[----:B------:R-:W1:Y:S01]  /*216f0*/  @P0 LDC R0, c[0x0][0x434] ;  /* 0x00010d00ff000b82 */ /* 0x000e620000000800 */
[----:B--2---:R-:W-:-:S09]  /*21700*/  IMAD R9, R6, 0x60, R4 ;  /* 0x0000006006097824 */ /* 0x004fd200078e0204 */
[----:B------:R-:W3:Y:S01]  /*21710*/  @!P5 LDC.64 R4, c[0x0][0x428] ;  /* 0x00010a00ff04db82 */ /* 0x000ee20000000a00 */
[----:B------:R-:W-:-:S04]  /*21720*/  IMAD.IADD R9, R3, 0x1, R9 ;  /* 0x0000000103097824 */ /* 0x000fc800078e0209 */
[----:B-1----:R-:W-:-:S04]  /*21730*/  @P0 IMAD.HI.U32 R3, R9, R0, RZ ;  /* 0x0000000009030227 */ /* 0x002fc800078e00ff */
[----:B------:R-:W-:Y:S01]  /*21740*/  IMAD.MOV.U32 R0, RZ, RZ, R9 ;  /* 0x000000ffff007224 */ /* 0x000fe200078e0009 */
[----:B0-----:R-:W-:-:S04]  /*21750*/  @P0 SHF.R.U32.HI R0, RZ, R2, R3 ;  /* 0x00000002ff000219 */ /* 0x001fc80000011603 */
[--C-:B------:R-:W-:Y:S01]  /*21760*/  @!P5 SHF.R.S32.HI R3, RZ, 0x1f, R0.reuse ;  /* 0x0000001fff03d819 */ /* 0x100fe20000011400 */
[----:B------:R-:W-:Y:S02]  /*21770*/  @!P5 IMAD.MOV.U32 R2, RZ, RZ, R0 ;  /* 0x000000ffff02d224 */ /* 0x000fe400078e0000 */
[-C--:B---3--:R-:W-:Y:S02]  /*21780*/  @!P5 IMAD R8, R8, R4.reuse, RZ ;  /* 0x000000040808d224 */ /* 0x088fe400078e02ff */
[----:B------:R-:W-:-:S04]  /*21790*/  @!P5 IMAD.WIDE.U32 R2, R33, R4, R2 ;  /* 0x000000042102d225 */ /* 0x000fc800078e0002 */
[----:B------:R-:W-:Y:S02]  /*217a0*/  @!P5 IMAD R8, R33, R5, R8 ;  /* 0x000000052108d224 */ /* 0x000fe400078e0208 */
[----:B------:R-:W0:Y:S01]  /*217b0*/  @!P5 LDC.64 R4, c[0x0][0x418] ;  /* 0x00010600ff04db82 */ /* 0x000e220000000a00 */
[----:B------:R-:W-:Y:S02]  /*217c0*/  IMAD.MOV R0, RZ, RZ, -R0 ;  /* 0x000000ffff007224 */ /* 0x000fe400078e0a00 */
[----:B------:R-:W-:Y:S02]  /*217d0*/  @!P5 IMAD.IADD R3, R8, 0x1, R3 ;  /* 0x000000010803d824 */ /* 0x000fe400078e0203 */
[----:B------:R-:W-:Y:S02]  /*217e0*/  IMAD R9, R7, R0, R9 ;  /* 0x0000000007097224 */ /* 0x000fe400078e0209 */
[----:B------:R-:W-:Y:S01]  /*217f0*/  IMAD.MOV.U32 R0, RZ, RZ, RZ ;  /* 0x000000ffff007224 */ /* 0x000fe200078e00ff */
[----:B0-----:R-:W-:-:S04]  /*21800*/  @!P5 LEA R4, P0, R2, R4, 0x2 ;  /* 0x000000040204d211 */ /* 0x001fc800078010ff */
[----:B------:R-:W-:-:S05]  /*21810*/  @!P5 LEA.HI.X R5, R2, R5, R3, 0x2, P0 ;  /* 0x000000050205d211 */ /* 0x000fca00000f1403 */
[----:B------:R0:W5:Y:S01]  /*21820*/  @!P5 LDG.E R0, desc[UR38][R4.64] ;  /* 0x000000260400d981 */ /* 0x000162000c1e1900 */
[----:B------:R-:W-:Y:S01]  /*21830*/  LOP3.LUT P4, RZ, R22, 0x10, RZ, 0xc0, !PT ;  /* 0x0000001016ff7812 */ /* 0x000fe2000788c0ff */
[----:B------:R-:W-:-:S05]  /*21840*/  VIADD R26, R10, 0x1 ;  /* 0x000000010a1a7836 */ /* 0x000fca0000000000 */
[C---:B------:R-:W-:Y:S01]  /*21850*/  ISETP.NE.AND P0, PT, R26.reuse, 0x2, PT ;  /* 0x000000021a00780c */ /* 0x040fe20003f05270 */
[----:B------:R-:W-:Y:S05]  /*21860*/  YIELD ;  /* 0x0000000000007946 */ /* 0x000fea0003800000 */
[----:B------:R-:W-:Y:S01]  /*21870*/  SEL R29, RZ, 0x1, P0 ;  /* 0x00000001ff1d7807 */ /* 0x000fe20000000000 */
[----:B------:R-:W-:Y:S01]  /*21880*/  IMAD.MOV.U32 R25, RZ, RZ, R6 ;  /* 0x000000ffff197224 */ /* 0x000fe200078e0006 */
[----:B------:R-:W-:Y:S02]  /*21890*/  SEL R26, R26, RZ, P0 ;  /* 0x000000ff1a1a7207 */ /* 0x000fe40000000000 */
[----:B------:R-:W-:Y:S01]  /*218a0*/  LOP3.LUT R29, R20, R29, RZ, 0x3c, !PT ;  /* 0x0000001d141d7212 */ /* 0x000fe200078e3cff */
[----:B0-----:R-:W-:Y:S06]  /*218b0*/  @!P4 BRA `(.L_x_5136) ;  /* 0x000000000004c947 */ /* 0x001fec0003800000 */
[----:B------:R-:W-:Y:S01]  /*218c0*/  BPT.TRAP 0x1 ;  /* 0x000000040000795c */ /* 0x000fe20000300000 */
.L_x_5136:
[----:B------:R-:W-:Y:S01]  /*218d0*/  IMAD R7, R26, 0x8, R23 ;  /* 0x000000081a077824 */ /* 0x000fe200078e0217 */
[----:B------:R-:W-:Y:S01]  /*218e0*/  SHF.L.U32 R2, R29, 0x1f, RZ ;  /* 0x0000001f1d027819 */ /* 0x000fe200000006ff */
[----:B------:R-:W-:Y:S03]  /*218f0*/  BSSY B1, `(.L_x_5137) ;  /* 0x0000003000017945 */ /* 0x000fe60003800000 */
[----:B------:R-:W0:Y:S02]  /*21900*/  SYNCS.PHASECHK.TRANS64.TRYWAIT P0, [R7+URZ+0x30840], R2 ;  /* 0x03084002070075a7 */ /* 0x000e24000800017f */
[----:B0-----:R-:W-:Y:S05]  /*21910*/  @!P0 BRA `(.L_x_5138) ;  /* 0x0000004800a48947 */ /* 0x001fea0003800000 */
.L_x_5263:
[----:B------:R-:W-:Y:S05]  /*21920*/  BSYNC B1 ;  /* 0x0000000000017941 */ /* 0x000fea0003800000 */
.L_x_5137:
[----:B------:R-:W1:Y:S01]  /*21930*/  S2R R5, SR_TID.X ;  /* 0x0000000000057919 */ /* 0x000e620000002100 */
[----:B------:R-:W-:Y:S01]  /*21940*/  SHF.R.S32.HI R21, RZ, 0x1f, R9 ;  /* 0x0000001fff157819 */ /* 0x000fe20000011409 */
[----:B------:R-:W-:Y:S01]  /*21950*/  ULDC.64 UR4, c[0x0][0x300] ;  /* 0x0000c00000047ab9 */ /* 0x000fe20000000a00 */
[----:B-----5:R-:W-:Y:S01]  /*21960*/  SHF.R.S32.HI R28, RZ, 0x1f, R0 ;  /* 0x0000001fff1c7819 */ /* 0x020fe20000011400 */
[----:B------:R-:W2:Y:S01]  /*21970*/  S2R R6, SR_TID.X ;  /* 0x0000000000067919 */ /* 0x000ea20000002100 */
[----:B0-----:R-:W-:Y:S01]  /*21980*/  IMAD.WIDE.U32 R2, R9, UR4, RZ ;  /* 0x0000000409027c25 */ /* 0x001fe2000f8e00ff */
[C---:B------:R-:W-:Y:S02]  /*21990*/  LOP3.LUT P5, RZ, R22.reuse, 0x2, RZ, 0xc0, !PT ;  /* 0x0000000216ff7812 */ /* 0x040fe400078ac0ff */
[----:B------:R-:W-:Y:S01]  /*219a0*/  LOP3.LUT P4, RZ, R22, 0x1, RZ, 0xc0, !PT ;  /* 0x0000000116ff7812 */ /* 0x000fe2000788c0ff */
        /* <DEDUP_REMOVED lines=9> */
[----:B------:R-:W-:Y:S01]  /*21a40*/  IMAD R4, R32, UR4, RZ ;  /* 0x0000000420047c24 */ /* 0x000fe2000f8e02ff */
[----:B-1----:R-:W-:Y:S01]  /*21a50*/  LOP3.LUT R5, R5, 0x7f, RZ, 0xc0, !PT ;  /* 0x0000007f05057812 */ /* 0x002fe200078ec0ff */
[----:B------:R-:W-:-:S04]  /*21a60*/  IMAD.WIDE.U32 R2, R18, UR4, R2 ;  /* 0x0000000412027c25 */ /* 0x000fc8000f8e0002 */
[----:B------:R-:W-:Y:S02]  /*21a70*/  IMAD.SHL.U32 R11, R5, 0x8, RZ ;  /* 0x00000008050b7824 */ /* 0x000fe400078e00ff */
[----:B--2---:R-:W-:Y:S02]  /*21a80*/  IMAD.SHL.U32 R5, R6, 0x8, RZ ;  /* 0x0000000806057824 */ /* 0x004fe400078e00ff */
[----:B------:R-:W-:Y:S01]  /*21a90*/  IMAD R4, R18, UR5, R4 ;  /* 0x0000000512047c24 */ /* 0x000fe2000f8e0204 */
[----:B------:R-:W-:Y:S02]  /*21aa0*/  ULDC.64 UR4, c[0x0][0x2e8] ;  /* 0x0000ba0000047ab9 */ /* 0x000fe40000000a00 */
[----:B------:R-:W-:Y:S01]  /*21ab0*/  LOP3.LUT R5, R5, 0x1f8, RZ, 0xc0, !PT ;  /* 0x000001f805057812 */ /* 0x000fe200078ec0ff */
[----:B------:R-:W-:Y:S01]  /*21ac0*/  IMAD.IADD R4, R4, 0x1, R3 ;  /* 0x0000000104047824 */ /* 0x000fe200078e0203 */
[----:B------:R-:W-:Y:S01]  /*21ad0*/  LEA R8, P0, R2, UR4, 0x1 ;  /* 0x0000000402087c11 */ /* 0x000fe2000f8008ff */
[----:B------:R-:W-:Y:S01]  /*21ae0*/  UMOV UR4, 0xffffffff ;  /* 0xffffffff00047882 */ /* 0x000fe20000000000 */
[----:B------:R-:W-:-:S02]  /*21af0*/  LOP3.LUT R5, R5, 0x38, R6, 0x78, !PT ;  /* 0x0000003805057812 */ /* 0x000fc400078e7806 */
[----:B------:R-:W-:Y:S02]  /*21b00*/  LEA.HI.X R6, R2, UR5, R4, 0x1, P0 ;  /* 0x0000000502067c11 */ /* 0x000fe400080f0c04 */
[----:B------:R-:W-:-:S05]  /*21b10*/  LOP3.LUT R5, R5, 0x200, R11, 0xf8, !PT ;  /* 0x0000020005057812 */ /* 0x000fca00078ef80b */
[----:B------:R-:W-:Y:S01]  /*21b20*/  IMAD R5, R26, 0x4800, R5 ;  /* 0x000048001a057824 */ /* 0x000fe200078e0205 */
        /* <DEDUP_REMOVED lines=41> */
.L_x_5277:
        /* <DEDUP_REMOVED lines=11> */
.L_x_5140:
        /* <DEDUP_REMOVED lines=10> */
.L_x_5141:
[----:B------:R2:W-:Y:S01]  /*21f10*/  SYNCS.ARRIVE.TRANS64.A1T0 RZ, [R7+URZ+0x30830], RZ ;  /* 0x030830ff07ff79a7 */ /* 0x0005e2000810003f */
[----:B------:R-:W-:Y:S05]  /*21f20*/  @!P5 BRA `(.L_x_5142) ;  /* 0x000000000004d947 */ /* 0x000fea0003800000 */
[----:B------:R-:W-:Y:S01]  /*21f30*/  BPT.TRAP 0x1 ;  /* 0x000000040000795c */ /* 0x000fe20000300000 */
.L_x_5142:
[----:B-1----:R-:W-:Y:S01]  /*21f40*/  SHF.L.U32 R2, R20, 0x1f, RZ ;  /* 0x0000001f14027819 */ /* 0x002fe200000006ff */
[----:B0-----:R-:W-:Y:S01]  /*21f50*/  IMAD R6, R10, 0x8, R23 ;  /* 0x000000080a067824 */ /* 0x001fe200078e0217 */
[----:B------:R-:W-:Y:S03]  /*21f60*/  BSSY B1, `(.L_x_5143) ;  /* 0x0000003000017945 */ /* 0x000fe60003800000 */
[----:B------:R-:W0:Y:S02]  /*21f70*/  SYNCS.PHASECHK.TRANS64.TRYWAIT P0, [R6+URZ+0x30860], R2 ;  /* 0x03086002060075a7 */ /* 0x000e24000800017f */
[----:B0-----:R-:W-:Y:S05]  /*21f80*/  @!P0 BRA `(.L_x_5144) ;  /* 0x0000004800fc8947 */ /* 0x001fea0003800000 */
.L_x_5278:
[----:B------:R-:W-:Y:S05]  /*21f90*/  BSYNC B1 ;  /* 0x0000000000017941 */ /* 0x000fea0003800000 */
.L_x_5143:
[----:B--2---:R-:W2:Y:S01]  /*21fa0*/  LDL R7, [R1+0x288] ;  /* 0x0002880001077983 */ /* 0x004ea20000100800 */
[----:B------:R-:W1:Y:S01]  /*21fb0*/  S2R R11, SR_TID.X ;  /* 0x00000000000b7919 */ /* 0x000e620000002100 */
[----:B------:R-:W-:Y:S01]  /*21fc0*/  UMOV UR4, 0xffffffff ;  /* 0xffffffff00047882 */ /* 0x000fe20000000000 */
[C---:B-1----:R-:W-:Y:S01]  /*21fd0*/  IMAD.SHL.U32 R5, R11.reuse, 0x8, RZ ;  /* 0x000000080b057824 */ /* 0x042fe200078e00ff */
[----:B------:R-:W-:-:S04]  /*21fe0*/  LOP3.LUT R3, R11, 0x7f, RZ, 0xc0, !PT ;  /* 0x0000007f0b037812 */ /* 0x000fc800078ec0ff */
[----:B------:R-:W-:Y:S01]  /*21ff0*/  LOP3.LUT R5, R5, 0x1f8, RZ, 0xc0, !PT ;  /* 0x000001f805057812 */ /* 0x000fe200078ec0ff */
[----:B------:R-:W-:-:S03]  /*22000*/  IMAD.SHL.U32 R8, R3, 0x8, RZ ;  /* 0x0000000803087824 */ /* 0x000fc600078e00ff */
[----:B------:R-:W-:Y:S02]  /*22010*/  LOP3.LUT R5, R5, 0x38, R11, 0x78, !PT ;  /* 0x0000003805057812 */ /* 0x000fe400078e780b */
[----:B------:R-:W-:Y:S02]  /*22020*/  SHF.R.U32.HI R3, RZ, 0x3, R3 ;  /* 0x00000003ff037819 */ /* 0x000fe40000011603 */
[----:B------:R-:W-:-:S05]  /*22030*/  LOP3.LUT R5, R5, 0x200, R8, 0xf8, !PT ;  /* 0x0000020005057812 */ /* 0x000fca00078ef808 */
[----:B------:R-:W-:Y:S02]  /*22040*/  IMAD R5, R10, 0x4800, R5 ;  /* 0x000048000a057824 */ /* 0x000fe400078e0205 */
[----:B--2---:R-:W-:-:S04]  /*22050*/  IMAD R7, R31, -0x60, R7 ;  /* 0xffffffa01f077824 */ /* 0x004fc800078e0207 */
        /* <DEDUP_REMOVED lines=56> */
.L_x_5292:
        /* <DEDUP_REMOVED lines=31> */
.L_x_5146:
        /* <DEDUP_REMOVED lines=10> */
.L_x_5147:
        /* <DEDUP_REMOVED lines=8> */
.L_x_5135:
[----:B------:R-:W-:Y:S05]  /*226f0*/  BSYNC B0 ;  /* 0x0000000000007941 */ /* 0x000fea0003800000 */
.L_x_5134:
        /* <DEDUP_REMOVED lines=17> */
.L_x_5150:
[----:B------:R-:W-:Y:S05]  /*22810*/  BSYNC B0 ;  /* 0x0000000000007941 */ /* 0x000fea0003800000 */
.L_x_5149:
[----:B------:R-:W-:-:S13]  /*22820*/  LOP3.LUT P0, RZ, R22, 0x10, RZ, 0xc0, !PT ;  /* 0x0000001016ff7812 */ /* 0x000fda000780c0ff */
[----:B------:R-:W-:Y:S05]  /*22830*/  @!P0 BRA `(.L_x_5151) ;  /* 0x0000000000048947 */ /* 0x000fea0003800000 */
[----:B------:R-:W-:Y:S01]  /*22840*/  BPT.TRAP 0x1 ;  /* 0x000000040000795c */ /* 0x000fe20000300000 */
.L_x_5151:
[----:B------:R-:W2:Y:S01]  /*22850*/  LDL.LU R2, [R1+0x288] ;  /* 0x0002880001027983 */ /* 0x000ea20000300800 */
[----:B------:R-:W-:Y:S01]  /*22860*/  IMAD R0, R26, 0x8, R23 ;  /* 0x000000081a007824 */ /* 0x000fe200078e0217 */
[----:B------:R-:W-:Y:S01]  /*22870*/  SHF.L.U32 R3, R29, 0x1f, RZ ;  /* 0x0000001f1d037819 */ /* 0x000fe200000006ff */
[----:B------:R-:W-:Y:S03]  /*22880*/  BSSY B0, `(.L_x_5152) ;  /* 0x0000004000007945 */ /* 0x000fe60003800000 */
[----:B------:R-:W0:Y:S01]  /*22890*/  SYNCS.PHASECHK.TRANS64.TRYWAIT P0, [R0+URZ+0x30860], R3 ;  /* 0x03086003000075a7 */ /* 0x000e22000800017f */
[----:B--2---:R-:W-:Y:S01]  /*228a0*/  IMAD R6, R25, -0x60, R2 ;  /* 0xffffffa019067824 */ /* 0x004fe200078e0202 */
[----:B0-----:R-:W-:Y:S06]  /*228b0*/  @!P0 BRA `(.L_x_5153) ;  /* 0x0000004800d88947 */ /* 0x001fec0003800000 */
.L_x_5293:
[----:B------:R-:W-:Y:S05]  /*228c0*/  BSYNC B0 ;  /* 0x0000000000007941 */ /* 0x000fea0003800000 */
.L_x_5152:
[----:B------:R-:W1:Y:S01]  /*228d0*/  S2R R2, SR_TID.X ;  /* 0x0000000000027919 */ /* 0x000e620000002100 */
[----:B------:R-:W-:Y:S01]  /*228e0*/  UMOV UR4, 0xffffffff ;  /* 0xffffffff00047882 */ /* 0x000fe20000000000 */
[----:B------:R-:W2:Y:S01]  /*228f0*/  S2R R7, SR_TID.X ;  /* 0x0000000000077919 */ /* 0x000ea20000002100 */
[----:B-1----:R-:W-:Y:S01]  /*22900*/  LOP3.LUT R5, R2, 0x7f, RZ, 0xc0, !PT ;  /* 0x0000007f02057812 */ /* 0x002fe200078ec0ff */
[----:B--2---:R-:W-:-:S04]  /*22910*/  IMAD.SHL.U32 R2, R7, 0x8, RZ ;  /* 0x0000000807027824 */ /* 0x004fc800078e00ff */
[----:B------:R-:W-:Y:S01]  /*22920*/  IMAD.SHL.U32 R4, R5, 0x8, RZ ;  /* 0x0000000805047824 */ /* 0x000fe200078e00ff */
[----:B------:R-:W-:Y:S02]  /*22930*/  SHF.R.U32.HI R5, RZ, 0x3, R5 ;  /* 0x00000003ff057819 */ /* 0x000fe40000011605 */
[----:B------:R-:W-:-:S03]  /*22940*/  LOP3.LUT R2, R2, 0x1f8, RZ, 0xc0, !PT ;  /* 0x000001f802027812 */ /* 0x000fc600078ec0ff */
[----:B------:R-:W-:Y:S01]  /*22950*/  IMAD.IADD R6, R6, 0x1, -R5 ;  /* 0x0000000106067824 */ /* 0x000fe200078e0a05 */
[----:B------:R-:W-:-:S04]  /*22960*/  LOP3.LUT R2, R2, 0x38, R7, 0x78, !PT ;  /* 0x0000003802027812 */ /* 0x000fc800078e7807 */
[----:B------:R-:W-:-:S05]  /*22970*/  LOP3.LUT R2, R2, 0x200, R4, 0xf8, !PT ;  /* 0x0000020002027812 */ /* 0x000fca00078ef804 */
[----:B------:R-:W-:Y:S01]  /*22980*/  IMAD R4, R26, 0x4800, R2 ;  /* 0x000048001a047824 */ /* 0x000fe200078e0202 */
        /* <DEDUP_REMOVED lines=59> */
.L_x_5307:
        /* <DEDUP_REMOVED lines=13> */
.L_x_5155:
        /* <DEDUP_REMOVED lines=10> */
.L_x_5156:
[----:B------:R-:W-:Y:S01]  /*22eb0*/  VIADD R26, R26, 0x1 ;  /* 0x000000011a1a7836 */ /* 0x000fe20000000000 */
[----:B------:R1:W-:Y:S04]  /*22ec0*/  SYNCS.ARRIVE.TRANS64.A1T0 RZ, [R0+URZ+0x30850], RZ ;  /* 0x030850ff00ff79a7 */ /* 0x0003e8000810003f */
[----:B------:R-:W-:-:S04]  /*22ed0*/  ISETP.NE.AND P0, PT, R26, 0x2, PT ;  /* 0x000000021a00780c */ /* 0x000fc80003f05270 */
[----:B-1----:R-:W-:Y:S02]  /*22ee0*/  SEL R0, RZ, 0x1, P0 ;  /* 0x00000001ff007807 */ /* 0x002fe40000000000 */
[----:B------:R-:W-:Y:S02]  /*22ef0*/  SEL R26, R26, RZ, P0 ;  /* 0x000000ff1a1a7207 */ /* 0x000fe40000000000 */
[----:B------:R-:W-:-:S07]  /*22f00*/  LOP3.LUT R29, R29, R0, RZ, 0x3c, !PT ;  /* 0x000000001d1d7212 */ /* 0x000fce00078e3cff */
.L_x_5113:
[----:B------:R-:W-:Y:S05]  /*22f10*/  BSYNC B7 ;  /* 0x0000000000077941 */ /* 0x000fea0003800000 */
.L_x_5111:
        /* <DEDUP_REMOVED lines=8> */
[----:B------:R0:W2:Y:S01]  /*22fa0*/  LDS.128 R16, [R23+0x308d0] ;  /* 0x0308d00017107984 */ /* 0x0000a20000000c00 */
[----:B------:R-:W-:Y:S06]  /*22fb0*/  BAR.ARV 0x4, 0x180 ;  /* 0x0106000000007b1d */ /* 0x000fec0000002000 */
[----:B------:R-:W-:Y:S05]  /*22fc0*/  BRA `(.L_x_5158) ;  /* 0x0000000800cc7947 */ /* 0x000fea0003800000 */
.L_x_5157:
        /* <DEDUP_REMOVED lines=8> */
[----:B0-----:R-:W0:Y:S02]  /*23050*/  @!P1 LDC.64 R2, c[0x0][0xc80] ;  /* 0x00032000ff029b82 */ /* 0x001e240000000a00 */
        /* <DEDUP_REMOVED lines=27> */
.L_x_5317:
[----:B------:R-:W-:Y:S02]  /*23210*/  ULDC UR4, c[0x0][0xc38] ;  /* 0x00030e0000047ab9 */ /* 0x000fe40000000800 */
[----:B------:R-:W-:-:S04]  /*23220*/  IMAD.U32 R7, RZ, RZ, UR4 ;  /* 0x00000004ff077e24 */ /* 0x000fc8000f8e00ff */
[----:B--2---:R-:W-:-:S04]  /*23230*/  IMAD R14, R14, R7, RZ ;  /* 0x000000070e0e7224 */ /* 0x004fc800078e02ff */
[----:B------:R-:W-:-:S05]  /*23240*/  IMAD.IADD R9, R4, 0x1, R14 ;  /* 0x0000000104097824 */ /* 0x000fca00078e020e */
[----:B------:R-:W-:-:S13]  /*23250*/  ISETP.GT.AND P6, PT, R9, R0, PT ;  /* 0x000000000900720c */ /* 0x000fda0003fc4270 */
[----:B------:R-:W-:Y:S05]  /*23260*/  @P6 BRA `(.L_x_5160) ;  /* 0x00000000009c6947 */ /* 0x000fea0003800000 */
.L_x_5165:
        /* <DEDUP_REMOVED lines=14> */
.L_x_5163:
[----:B------:R-:W-:Y:S05]  /*23350*/  BSYNC B0 ;  /* 0x0000000000007941 */ /* 0x000fea0003800000 */
.L_x_5162:
        /* <DEDUP_REMOVED lines=18> */
.L_x_5325:
[----:B------:R-:W-:Y:S02]  /*23480*/  ULDC UR4, c[0x0][0xc38] ;  /* 0x00030e0000047ab9 */ /* 0x000fe40000000800 */
[----:B------:R-:W-:-:S04]  /*23490*/  IMAD.U32 R7, RZ, RZ, UR4 ;  /* 0x00000004ff077e24 */ /* 0x000fc8000f8e00ff */
[----:B--2---:R-:W-:-:S04]  /*234a0*/  IMAD R14, R14, R7, RZ ;  /* 0x000000070e0e7224 */ /* 0x004fc800078e02ff */
[----:B------:R-:W-:-:S05]  /*234b0*/  IMAD.IADD R9, R14, 0x1, R9 ;  /* 0x000000010e097824 */ /* 0x000fca00078e0209 */
[----:B------:R-:W-:-:S13]  /*234c0*/  ISETP.GT.AND P6, PT, R9, R0, PT ;  /* 0x000000000900720c */ /* 0x000fda0003fc4270 */
[----:B------:R-:W-:Y:S05]  /*234d0*/  @!P6 BRA `(.L_x_5165) ;  /* 0xfffffffc0064e947 */ /* 0x000fea000383ffff */
.L_x_5160:
        /* <DEDUP_REMOVED lines=8> */
.L_x_5329:
[----:B------:R-:W-:Y:S01]  /*23560*/  ISETP.NE.AND P0, PT, R3, RZ, PT ;  /* 0x000000ff0300720c */ /* 0x000fe20003f05270 */
[----:B------:R-:W-:-:S12]  /*23570*/  IMAD.MOV.U32 R14, RZ, RZ, RZ ;  /* 0x000000ffff0e7224 */ /* 0x000fd800078e00ff */
[----:B------:R-:W-:Y:S05]  /*23580*/  @!P0 BRA `(.L_x_5167) ;  /* 0x0000000000108947 */ /* 0x000fea0003800000 */
[----:B------:R-:W-:Y:S01]  /*23590*/  UMOV UR4, 0xffffffff ;  /* 0xffffffff00047882 */ /* 0x000fe20000000000 */
[----:B------:R-:W-:Y:S02]  /*235a0*/  VIADD R12, R4, 0xffffffff ;  /* 0xffffffff040c7836 */ /* 0x000fe40000000000 */
[----:B------:R-:W-:Y:S05]  /*235b0*/  BRA.DIV UR4, `(.L_x_5168) ;  /* 0x0000004e04d87947 */ /* 0x000fea000b800000 */
[----:B------:R4:W0:Y:S02]  /*235c0*/  SHFL.IDX PT, R14, R2, R12, 0x1f ;  /* 0x00001f0c020e7589 */ /* 0x00082400000e0000 */
.L_x_5167:
        /* <DEDUP_REMOVED lines=66> */
.L_x_5161:
[----:B------:R-:W-:Y:S01]  /*239f0*/  UMOV UR4, URZ ;  /* 0x0000003f00047c82 */ /* 0x000fe20008000000 */
[----:B------:R-:W-:Y:S01]  /*23a00*/  UMOV UR5, URZ ;  /* 0x0000003f00057c82 */ /* 0x000fe20008000000 */
[----:B------:R-:W-:Y:S01]  /*23a10*/  ULDC UR6, c[0x0][0xc3c] ;  /* 0x00030f0000067ab9 */ /* 0x000fe20000000800 */
[----:B------:R-:W-:Y:S02]  /*23a20*/  IMAD.MOV.U32 R16, RZ, RZ, R0 ;  /* 0x000000ffff107224 */ /* 0x000fe400078e0000 */
[----:B------:R-:W-:Y:S02]  /*23a30*/  IMAD.U32 R17, RZ, RZ, UR4 ;  /* 0x00000004ff117e24 */ /* 0x000fe4000f8e00ff */
[----:B------:R-:W-:Y:S02]  /*23a40*/  IMAD.U32 R18, RZ, RZ, UR5 ;  /* 0x00000005ff127e24 */ /* 0x000fe4000f8e00ff */
[----:B------:R-:W-:-:S07]  /*23a50*/  IMAD.U32 R19, RZ, RZ, UR6 ;  /* 0x00000006ff137e24 */ /* 0x000fce000f8e00ff */
.L_x_5169:
        /* <DEDUP_REMOVED lines=10> */
.L_x_5158:
[----:B------:R-:W-:Y:S02]  /*23b00*/  ULDC UR4, c[0x0][0xc3c] ;  /* 0x00030f0000047ab9 */ /* 0x000fe40000000800 */
[----:B--2---:R-:W-:-:S13]  /*23b10*/  ISETP.GE.AND P0, PT, R19, UR4, PT ;  /* 0x0000000413007c0c */ /* 0x004fda000bf06270 */
[----:B------:R-:W-:Y:S05]  /*23b20*/  @!P0 BRA `(.L_x_5170) ;  /* 0xffffff9800448947 */ /* 0x000fea000383ffff */
[----:B------:R-:W-:Y:S05]  /*23b30*/  BSYNC B8 ;  /* 0x0000000000087941 */ /* 0x000fea0003800000 */
.L_x_5051:
[----:B-1----:R-:W2:Y:S01]  /*23b40*/  LDL.LU R0, [R1+0x2ac] ;  /* 0x0002ac0001007983 */ /* 0x002ea20000300800 */
        /* <DEDUP_REMOVED lines=11> */
.L_x_5332:
[----:B------:R-:W-:Y:S05]  /*23c00*/  BSYNC B0 ;  /* 0x0000000000007941 */ /* 0x000fea0003800000 */
.L_x_5171:
[----:B------:R-:W-:-:S03]  /*23c10*/  UMOV UR4, 0xffffffff ;  /* 0xffffffff00047882 */ /* 0x000fc60000000000 */
[----:B------:R-:W-:Y:S05]  /*23c20*/  BRA.DIV UR4, `(.L_x_5173) ;  /* 0x0000004a04747947 */ /* 0x000fea000b800000 */
[----:B-1----:R-:W1:Y:S02]  /*23c30*/  S2R R0, SR_TID.X ;  /* 0x0000000000007919 */ /* 0x002e640000002100 */
[----:B-1----:R-:W-:-:S04]  /*23c40*/  SHF.R.U32.HI R0, RZ, 0x5, R0 ;  /* 0x00000005ff007819 */ /* 0x002fc80000011600 */
[----:B------:R-:W-:-:S05]  /*23c50*/  LOP3.LUT R0, R0, 0x3, RZ, 0xc0, !PT ;  /* 0x0000000300007812 */ /* 0x000fca00078ec0ff */
[----:B------:R1:W2:Y:S02]  /*23c60*/  SHFL.IDX PT, R14, R0, RZ, 0x1f ;  /* 0x00001fff000e7589 */ /* 0x0002a400000e0000 */
.L_x_5335:
[----:B--2---:R-:W-:Y:S01]  /*23c70*/  ISETP.NE.AND P0, PT, R14, RZ, PT ;  /* 0x000000ff0e00720c */ /* 0x004fe20003f05270 */
[----:B------:R-:W-:-:S12]  /*23c80*/  BSSY B0, `(.L_x_5174) ;  /* 0x0000026000007945 */ /* 0x000fd80003800000 */
[----:B------:R-:W-:Y:S05]  /*23c90*/  @P0 BRA `(.L_x_5175) ;  /* 0x0000000000900947 */ /* 0x000fea0003800000 */
[----:B------:R-:W-:-:S03]  /*23ca0*/  UMOV UR4, 0xffffffff ;  /* 0xffffffff00047882 */ /* 0x000fc60000000000 */
[----:B------:R-:W-:Y:S05]  /*23cb0*/  BRA.DIV UR4, `(.L_x_5176) ;  /* 0x0000004a04847947 */ /* 0x000fea000b800000 */
[----:B------:R-:W-:-:S13]  /*23cc0*/  ELECT P6, URZ, PT ;  /* 0x00000000003f782f */ /* 0x000fda00038c0000 */
.L_x_5338:
        /* <DEDUP_REMOVED lines=8> */
.L_x_5177:
[C---:B------:R-:W-:Y:S01]  /*23d50*/  IMAD R3, R26.reuse, 0x8, R5 ;  /* 0x000000081a037824 */ /* 0x040fe200078e0205 */
[----:B------:R-:W-:Y:S01]  /*23d60*/  SHF.L.U32 R2, R29, 0x1f, RZ ;  /* 0x0000001f1d027819 */ /* 0x000fe200000006ff */
[----:B------:R-:W-:-:S03]  /*23d70*/  VIADD R26, R26, 0x1 ;  /* 0x000000011a1a7836 */ /* 0x000fc60000000000 */
[----:B------:R-:W1:Y:S02]  /*23d80*/  SYNCS.PHASECHK.TRANS64.TRYWAIT P1, [R3+URZ+0x30840], R2 ;  /* 0x03084002030075a7 */ /* 0x000e64000802017f */
[----:B------:R-:W-:-:S04]  /*23d90*/  ISETP.NE.AND P2, PT, R26, 0x2, PT ;  /* 0x000000021a00780c */ /* 0x000fc80003f45270 */
[----:B------:R-:W-:Y:S01]  /*23da0*/  SEL R0, RZ, 0x1, P2 ;  /* 0x00000001ff007807 */ /* 0x000fe20001000000 */
[----:B-1----:R-:W-:Y:S08]  /*23db0*/  @!P1 BRA `(.L_x_5178) ;  /* 0x0000004800649947 */ /* 0x002ff00003800000 */
.L_x_5339:
[----:B------:R-:W-:Y:S02]  /*23dc0*/  SEL R26, R26, RZ, P2 ;  /* 0x000000ff1a1a7207 */ /* 0x000fe40001000000 */
[----:B------:R-:W-:Y:S01]  /*23dd0*/  LOP3.LUT R0, R29, R0, RZ, 0x3c, !PT ;  /* 0x000000001d007212 */ /* 0x000fe200078e3cff */
[----:B------:R-:W-:Y:S06]  /*23de0*/  @!P0 BRA `(.L_x_5179) ;  /* 0x0000000000048947 */ /* 0x000fec0003800000 */
[----:B------:R-:W-:Y:S01]  /*23df0*/  BPT.TRAP 0x1 ;  /* 0x000000040000795c */ /* 0x000fe20000300000 */
.L_x_5179:
[----:B------:R-:W-:Y:S01]  /*23e00*/  IMAD R5, R26, 0x8, R5 ;  /* 0x000000081a057824 */ /* 0x000fe200078e0205 */
[----:B------:R-:W-:-:S04]  /*23e10*/  SHF.L.U32 R0, R0, 0x1f, RZ ;  /* 0x0000001f00007819 */ /* 0x000fc800000006ff */
[----:B------:R-:W2:Y:S02]  /*23e20*/  SYNCS.PHASECHK.TRANS64.TRYWAIT P1, [R5+URZ+0x30840], R0 ;  /* 0x03084000050075a7 */ /* 0x000ea4000802017f */
[----:B--2---:R-:W-:Y:S05]  /*23e30*/  @!P1 BRA `(.L_x_5180) ;  /* 0x0000004800589947 */ /* 0x004fea0003800000 */
.L_x_5340:
[----:B------:R-:W-:Y:S05]  /*23e40*/  @!P0 BRA `(.L_x_5181) ;  /* 0x0000000000048947 */ /* 0x000fea0003800000 */
[----:B------:R-:W-:Y:S01]  /*23e50*/  BPT.TRAP 0x1 ;  /* 0x000000040000795c */ /* 0x000fe20000300000 */
.L_x_5181:
[----:B------:R-:W4:Y:S02]  /*23e60*/  SYNCS.PHASECHK.TRANS64.TRYWAIT P1, [R3+URZ+0x30860], R2 ;  /* 0x03086002030075a7 */ /* 0x000f24000802017f */
[----:B----4-:R-:W-:Y:S05]  /*23e70*/  @!P1 BRA `(.L_x_5182) ;  /* 0x00000048005c9947 */ /* 0x010fea0003800000 */
.L_x_5341:
[----:B------:R-:W-:Y:S05]  /*23e80*/  @!P0 BRA `(.L_x_5183) ;  /* 0x0000000000048947 */ /* 0x000fea0003800000 */
[----:B------:R-:W-:Y:S01]  /*23e90*/  BPT.TRAP 0x1 ;  /* 0x000000040000795c */ /* 0x000fe20000300000 */
.L_x_5183:
[----:B------:R0:W0:Y:S02]  /*23ea0*/  SYNCS.PHASECHK.TRANS64.TRYWAIT P0, [R5+URZ+0x30860], R0 ;  /* 0x03086000050075a7 */ /* 0x000024000800017f */
[----:B0-----:R-:W-:Y:S05]  /*23eb0*/  @!P0 NANOSLEEP.SYNCS 0x989680 ;  /* 0x009896800000895d */ /* 0x001fea0003900000 */
[----:B------:R-:W0:Y:S02]  /*23ec0*/  @!P0 SYNCS.PHASECHK.TRANS64 P0, [R5+URZ+0x30860], R0 ;  /* 0x03086000050085a7 */ /* 0x000e24000800007f */
[----:B0-----:R-:W-:Y:S05]  /*23ed0*/  @!P0 BRA `(.L_x_5183) ;  /* 0xfffffffc00f08947 */ /* 0x001fea000383ffff */
.L_x_5175:
[----:B------:R-:W-:Y:S05]  /*23ee0*/  BSYNC B0 ;  /* 0x0000000000007941 */ /* 0x000fea0003800000 */
.L_x_5174:
[----:B------:R-:W-:Y:S05]  /*23ef0*/  EXIT ;  /* 0x000000000000794d */ /* 0x000fea0003800000 */
.L_x_4876:
[----:B0-----:R0:W1:Y:S02]  /*23f00*/  SYNCS.PHASECHK.TRANS64.TRYWAIT P1, [R33+URZ+0x308b0], R4 ;  /* 0x0308b004210075a7 */ /* 0x001064000802017f */
[----:B-1----:R-:W-:Y:S05]  /*23f10*/  @!P1 NANOSLEEP.SYNCS 0x989680 ;  /* 0x009896800000995d */ /* 0x002fea0003900000 */
[----:B------:R-:W1:Y:S02]  /*23f20*/  @!P1 SYNCS.PHASECHK.TRANS64 P1, [R33+URZ+0x308b0], R4 ;  /* 0x0308b004210095a7 */ /* 0x000e64000802007f */
[----:B-1----:R-:W-:Y:S05]  /*23f30*/  @!P1 BRA `(.L_x_4876) ;  /* 0xfffffffc00f09947 */ /* 0x002fea000383ffff */
[----:B------:R-:W-:Y:S05]  /*23f40*/  BRA `(.L_x_5184) ;  /* 0xfffffdf800e07947 */ /* 0x000fea000383ffff */
.L_x_4877:
        /* <DEDUP_REMOVED lines=8> */
.L_x_5186:
[----:B------:R-:W-:Y:S05]  /*23fd0*/  BSYNC B0 ;  /* 0x0000000000007941 */ /* 0x000fea0003800000 */
.L_x_5185:
        /* <DEDUP_REMOVED lines=8> */
.L_x_5187:
[----:B------:R-:W-:Y:S05]  /*24060*/  BRA `(.L_x_5188) ;  /* 0xfffffdfc00207947 */ /* 0x000fea000383ffff */
.L_x_4880:
[----:B------:R-:W-:Y:S01]  /*24070*/  BSSY B0, `(.L_x_5189) ;  /* 0x0000008000007945 */ /* 0x000fe20003800000 */
[----:B-----5:R-:W-:Y:S02]  /*24080*/  IMAD.MOV.U32 R13, RZ, RZ, R5 ;  /* 0x000000ffff0d7224 */ /* 0x020fe400078e0005 */
[----:B------:R-:W-:Y:S02]  /*24090*/  IMAD.MOV.U32 R12, RZ, RZ, 0x1 ;  /* 0x00000001ff0c7424 */ /* 0x000fe400078e00ff */
[----:B------:R-:W-:Y:S02]  /*240a0*/  IMAD.MOV.U32 R11, RZ, RZ, 0x1c1f ;  /* 0x00001c1fff0b7424 */ /* 0x000fe400078e00ff */
[----:B------:R-:W-:-:S07]  /*240b0*/  IMAD.MOV.U32 R15, RZ, RZ, -0x1 ;  /* 0xffffffffff0f7424 */ /* 0x000fce00078e00ff */
[----:B0-2---:R-:W-:Y:S05]  /*240c0*/  WARPSYNC.COLLECTIVE R15, `(.L_x_5190) ;  /* 0x000000000f087348 */ /* 0x005fea0003c00000 */
[----:B--2---:R1:W2:Y:S02]  /*240d0*/  SHFL.IDX P6, R14, R13, R12, R11 ;  /* 0x0000000c0d0e7389 */ /* 0x0042a400000c000b */
[----:B012---:R-:W-:Y:S01]  /*240e0*/  ENDCOLLECTIVE ;  /* 0x000000000000791b */ /* 0x007fe20003800000 */
.L_x_5190:
[----:B------:R-:W-:Y:S05]  /*240f0*/  BSYNC B0 ;  /* 0x0000000000007941 */ /* 0x000fea0003800000 */
.L_x_5189:
        /* <DEDUP_REMOVED lines=8> */
.L_x_5191:
[----:B------:R-:W-:Y:S05]  /*24180*/  BRA `(.L_x_5192) ;  /* 0xfffffdfc00d87947 */ /* 0x000fea000383ffff */
.L_x_4899:
[----:B------:R-:W-:Y:S02]  /*24190*/  IMAD.MOV.U32 R13, RZ, RZ, R6 ;  /* 0x000000ffff0d7224 */ /* 0x000fe400078e0006 */
[----:B------:R-:W-:Y:S02]  /*241a0*/  IMAD.MOV.U32 R12, RZ, RZ, RZ ;  /* 0x000000ffff0c7224 */ /* 0x000fe400078e00ff */
[----:B------:R-:W-:Y:S02]  /*241b0*/  IMAD.MOV.U32 R11, RZ, RZ, 0x1c1f ;  /* 0x00001c1fff0b7424 */ /* 0x000fe400078e00ff */
[----:B------:R-:W-:-:S07]  /*241c0*/  IMAD.MOV.U32 R15, RZ, RZ, -0x1 ;  /* 0xffffffffff0f7424 */ /* 0x000fce00078e00ff */
[----:B0-----:R-:W-:Y:S05]  /*241d0*/  WARPSYNC.COLLECTIVE R15, `(.L_x_5193) ;  /* 0x000000000f087348 */ /* 0x001fea0003c00000 */
[----:B------:R1:W2:Y:S02]  /*241e0*/  SHFL.IDX P6, R14, R13, R12, R11 ;  /* 0x0000000c0d0e7389 */ /* 0x0002a400000c000b */
[----:B012---:R-:W-:Y:S01]  /*241f0*/  ENDCOLLECTIVE ;  /* 0x000000000000791b */ /* 0x007fe20003800000 */
.L_x_5193:
[----:B------:R-:W-:Y:S02]  /*24200*/  IMAD.MOV.U32 R13, RZ, RZ, R4 ;  /* 0x000000ffff0d7224 */ /* 0x000fe400078e0004 */
[----:B------:R-:W-:-:S07]  /*24210*/  IMAD.MOV.U32 R3, RZ, RZ, R14 ;  /* 0x000000ffff037224 */ /* 0x000fce00078e000e */
[----:B------:R-:W-:Y:S05]  /*24220*/  WARPSYNC.COLLECTIVE R15, `(.L_x_5194) ;  /* 0x000000000f087348 */ /* 0x000fea0003c00000 */
[----:B------:R0:W1:Y:S02]  /*24230*/  SHFL.IDX P6, R14, R13, R12, R11 ;  /* 0x0000000c0d0e7389 */ /* 0x00006400000c000b */
[----:B01----:R-:W-:Y:S01]  /*24240*/  ENDCOLLECTIVE ;  /* 0x000000000000791b */ /* 0x003fe20003800000 */
.L_x_5194:
[----:B------:R-:W-:Y:S02]  /*24250*/  IMAD.MOV.U32 R13, RZ, RZ, R8 ;  /* 0x000000ffff0d7224 */ /* 0x000fe400078e0008 */
[----:B------:R-:W-:-:S07]  /*24260*/  IMAD.MOV.U32 R0, RZ, RZ, R14 ;  /* 0x000000ffff007224 */ /* 0x000fce00078e000e */
[----:B------:R-:W-:Y:S05]  /*24270*/  WARPSYNC.COLLECTIVE R15, `(.L_x_5195) ;  /* 0x000000000f087348 */ /* 0x000fea0003c00000 */
[----:B------:R0:W1:Y:S02]  /*24280*/  SHFL.IDX P6, R14, R13, R12, R11 ;  /* 0x0000000c0d0e7389 */ /* 0x00006400000c000b */
[----:B01----:R-:W-:Y:S01]  /*24290*/  ENDCOLLECTIVE ;  /* 0x000000000000791b */ /* 0x003fe20003800000 */
.L_x_5195:
[----:B------:R-:W-:Y:S02]  /*242a0*/  IMAD.MOV.U32 R13, RZ, RZ, R7 ;  /* 0x000000ffff0d7224 */ /* 0x000fe400078e0007 */
[----:B------:R-:W-:-:S07]  /*242b0*/  IMAD.MOV.U32 R5, RZ, RZ, R14 ;  /* 0x000000ffff057224 */ /* 0x000fce00078e000e */
[----:B------:R-:W-:Y:S05]  /*242c0*/  WARPSYNC.COLLECTIVE R15, `(.L_x_5196) ;  /* 0x000000000f087348 */ /* 0x000fea0003c00000 */
[----:B------:R0:W1:Y:S02]  /*242d0*/  SHFL.IDX P6, R14, R13, R12, R11 ;  /* 0x0000000c0d0e7389 */ /* 0x00006400000c000b */
[----:B01----:R-:W-:Y:S01]  /*242e0*/  ENDCOLLECTIVE ;  /* 0x000000000000791b */ /* 0x003fe20003800000 */
.L_x_5196:
[----:B------:R-:W-:Y:S05]  /*242f0*/  BRA `(.L_x_5197) ;  /* 0xfffffe1000ac7947 */ /* 0x000fea000383ffff */
.L_x_4902:
[----:B------:R-:W-:Y:S01]  /*24300*/  BSSY B1, `(.L_x_5198) ;  /* 0x0000008000017945 */ /* 0x000fe20003800000 */
[----:B------:R-:W-:Y:S02]  /*24310*/  IMAD.MOV.U32 R13, RZ, RZ, R6 ;  /* 0x000000ffff0d7224 */ /* 0x000fe400078e0006 */
[----:B------:R-:W-:Y:S02]  /*24320*/  IMAD.MOV.U32 R12, RZ, RZ, 0x1 ;  /* 0x00000001ff0c7424 */ /* 0x000fe400078e00ff */
[----:B------:R-:W-:Y:S02]  /*24330*/  IMAD.MOV.U32 R11, RZ, RZ, 0x1c1f ;  /* 0x00001c1fff0b7424 */ /* 0x000fe400078e00ff */
[----:B------:R-:W-:-:S07]  /*24340*/  IMAD.MOV.U32 R15, RZ, RZ, -0x1 ;  /* 0xffffffffff0f7424 */ /* 0x000fce00078e00ff */
[----:B-1----:R-:W-:Y:S05]  /*24350*/  WARPSYNC.COLLECTIVE R15, `(.L_x_5199) ;  /* 0x000000000f087348 */ /* 0x002fea0003c00000 */
[----:B------:R0:W2:Y:S02]  /*24360*/  SHFL.IDX P6, R14, R13, R12, R11 ;  /* 0x0000000c0d0e7389 */ /* 0x0000a400000c000b */
[----:B012---:R-:W-:Y:S01]  /*24370*/  ENDCOLLECTIVE ;  /* 0x000000000000791b */ /* 0x007fe20003800000 */
.L_x_5199:
[----:B------:R-:W-:Y:S05]  /*24380*/  BSYNC B1 ;  /* 0x0000000000017941 */ /* 0x000fea0003800000 */
.L_x_5198:
        /* <DEDUP_REMOVED lines=8> */
.L_x_5200:
[----:B------:R-:W-:Y:S02]  /*24410*/  IMAD.MOV.U32 R13, RZ, RZ, R8 ;  /* 0x000000ffff0d7224 */ /* 0x000fe400078e0008 */
[----:B------:R-:W-:-:S07]  /*24420*/  IMAD.MOV.U32 R0, RZ, RZ, R14 ;  /* 0x000000ffff007224 */ /* 0x000fce00078e000e */
[----:B------:R-:W-:Y:S05]  /*24430*/  WARPSYNC.COLLECTIVE R15, `(.L_x_5201) ;  /* 0x000000000f087348 */ /* 0x000fea0003c00000 */
[----:B------:R0:W1:Y:S02]  /*24440*/  SHFL.IDX P6, R14, R13, R12, R11 ;  /* 0x0000000c0d0e7389 */ /* 0x00006400000c000b */
[----:B01----:R-:W-:Y:S01]  /*24450*/  ENDCOLLECTIVE ;  /* 0x000000000000791b */ /* 0x003fe20003800000 */
.L_x_5201:
[----:B------:R-:W-:Y:S02]  /*24460*/  IMAD.MOV.U32 R13, RZ, RZ, R7 ;  /* 0x000000ffff0d7224 */ /* 0x000fe400078e0007 */
[----:B------:R-:W-:-:S07]  /*24470*/  IMAD.MOV.U32 R5, RZ, RZ, R14 ;  /* 0x000000ffff057224 */ /* 0x000fce00078e000e */
[----:B------:R-:W-:Y:S05]  /*24480*/  WARPSYNC.COLLECTIVE R15, `(.L_x_5202) ;  /* 0x000000000f087348 */ /* 0x000fea0003c00000 */
[----:B------:R0:W1:Y:S02]  /*24490*/  SHFL.IDX P6, R14, R13, R12, R11 ;  /* 0x0000000c0d0e7389 */ /* 0x00006400000c000b */
[----:B01----:R-:W-:Y:S01]  /*244a0*/  ENDCOLLECTIVE ;  /* 0x000000000000791b */ /* 0x003fe20003800000 */
.L_x_5202:
[----:B------:R-:W-:Y:S05]  /*244b0*/  BRA `(.L_x_5203) ;  /* 0xfffffe1800647947 */ /* 0x000fea000383ffff */
.L_x_4905:
[----:B0-----:R-:W-:-:S04]  /*244c0*/  IMAD.U32 R5, RZ, RZ, UR41 ;  /* 0x00000029ff057e24 */ /* 0x001fc8000f8e00ff */
[----:B------:R0:W1:Y:S03]  /*244d0*/  SYNCS.PHASECHK.TRANS64.TRYWAIT P0, [R5+URZ+0x30800], R4 ;  /* 0x03080004050075a7 */ /* 0x000066000800017f */
[----:B-1----:R-:W-:Y:S05]  /*244e0*/  @!P0 NANOSLEEP.SYNCS 0x989680 ;  /* 0x009896800000895d */ /* 0x002fea0003900000 */
[----:B------:R-:W1:Y:S02]  /*244f0*/  @!P0 SYNCS.PHASECHK.TRANS64 P0, [R5+URZ+0x30800], R4 ;  /* 0x03080004050085a7 */ /* 0x000e64000800007f */
[----:B-1----:R-:W-:Y:S05]  /*24500*/  @!P0 BRA `(.L_x_4905) ;  /* 0xfffffffc00ec8947 */ /* 0x002fea000383ffff */
[----:B------:R-:W-:Y:S05]  /*24510*/  BRA `(.L_x_5204) ;  /* 0xfffffe2000907947 */ /* 0x000fea000383ffff */
.L_x_4929:
[----:B------:R-:W-:Y:S02]  /*24520*/  IMAD.MOV.U32 R13, RZ, RZ, R8 ;  /* 0x000000ffff0d7224 */ /* 0x000fe400078e0008 */
[----:B------:R-:W-:Y:S02]  /*24530*/  IMAD.MOV.U32 R12, RZ, RZ, RZ ;  /* 0x000000ffff0c7224 */ /* 0x000fe400078e00ff */
[----:B------:R-:W-:Y:S02]  /*24540*/  IMAD.MOV.U32 R11, RZ, RZ, 0x1c1f ;  /* 0x00001c1fff0b7424 */ /* 0x000fe400078e00ff */
[----:B------:R-:W-:-:S07]  /*24550*/  IMAD.MOV.U32 R15, RZ, RZ, -0x1 ;  /* 0xffffffffff0f7424 */ /* 0x000fce00078e00ff */
[----:B0-----:R-:W-:Y:S05]  /*24560*/  WARPSYNC.COLLECTIVE R15, `(.L_x_5205) ;  /* 0x000000000f087348 */ /* 0x001fea0003c00000 */
[----:B------:R1:W2:Y:S02]  /*24570*/  SHFL.IDX P6, R14, R13, R12, R11 ;  /* 0x0000000c0d0e7389 */ /* 0x0002a400000c000b */
[----:B012---:R-:W-:Y:S01]  /*24580*/  ENDCOLLECTIVE ;  /* 0x000000000000791b */ /* 0x007fe20003800000 */
.L_x_5205:
[----:B------:R-:W-:Y:S02]  /*24590*/  IMAD.MOV.U32 R13, RZ, RZ, R4 ;  /* 0x000000ffff0d7224 */ /* 0x000fe400078e0004 */
[----:B------:R-:W-:-:S07]  /*245a0*/  IMAD.MOV.U32 R3, RZ, RZ, R14 ;  /* 0x000000ffff037224 */ /* 0x000fce00078e000e */
[----:B------:R-:W-:Y:S05]  /*245b0*/  WARPSYNC.COLLECTIVE R15, `(.L_x_5206) ;  /* 0x000000000f087348 */ /* 0x000fea0003c00000 */
[----:B------:R0:W1:Y:S02]  /*245c0*/  SHFL.IDX P6, R14, R13, R12, R11 ;  /* 0x0000000c0d0e7389 */ /* 0x00006400000c000b */
[----:B01----:R-:W-:Y:S01]  /*245d0*/  ENDCOLLECTIVE ;  /* 0x000000000000791b */ /* 0x003fe20003800000 */
.L_x_5206:
[----:B------:R-:W-:Y:S02]  /*245e0*/  IMAD.MOV.U32 R21, RZ, RZ, R3 ;  /* 0x000000ffff157224 */ /* 0x000fe400078e0003 */
[----:B------:R-:W-:Y:S02]  /*245f0*/  IMAD.MOV.U32 R13, RZ, RZ, R10 ;  /* 0x000000ffff0d7224 */ /* 0x000fe400078e000a */
[----:B------:R-:W-:-:S07]  /*24600*/  IMAD.MOV.U32 R0, RZ, RZ, R14 ;  /* 0x000000ffff007224 */ /* 0x000fce00078e000e */
[----:B------:R-:W-:Y:S05]  /*24610*/  WARPSYNC.COLLECTIVE R15, `(.L_x_5207) ;  /* 0x000000000f087348 */ /* 0x000fea0003c00000 */
[----:B------:R0:W1:Y:S02]  /*24620*/  SHFL.IDX P6, R14, R13, R12, R11 ;  /* 0x0000000c0d0e7389 */ /* 0x00006400000c000b */
[----:B01----:R-:W-:Y:S01]  /*24630*/  ENDCOLLECTIVE ;  /* 0x000000000000791b */ /* 0x003fe20003800000 */
.L_x_5207:
[----:B------:R-:W-:Y:S02]  /*24640*/  IMAD.MOV.U32 R20, RZ, RZ, R0 ;  /* 0x000000ffff147224 */ /* 0x000fe400078e0000 */
[----:B------:R-:W-:Y:S02]  /*24650*/  IMAD.MOV.U32 R13, RZ, RZ, R9 ;  /* 0x000000ffff0d7224 */ /* 0x000fe400078e0009 */
[----:B------:R-:W-:-:S07]  /*24660*/  IMAD.MOV.U32 R5, RZ, RZ, R14 ;  /* 0x000000ffff057224 */ /* 0x000fce00078e000e */
[----:B------:R-:W-:Y:S05]  /*24670*/  WARPSYNC.COLLECTIVE R15, `(.L_x_5208) ;  /* 0x000000000f087348 */ /* 0x000fea0003c00000 */
[----:B------:R0:W1:Y:S02]  /*24680*/  SHFL.IDX P6, R14, R13, R12, R11 ;  /* 0x0000000c0d0e7389 */ /* 0x00006400000c000b */
[----:B01----:R-:W-:Y:S01]  /*24690*/  ENDCOLLECTIVE ;  /* 0x000000000000791b */ /* 0x003fe20003800000 */
.L_x_5208:
[----:B------:R-:W-:Y:S05]  /*246a0*/  BRA `(.L_x_5209) ;  /* 0xfffffe4800347947 */ /* 0x000fea000383ffff */
.L_x_4932:
[----:B------:R-:W-:Y:S01]  /*246b0*/  BSSY B1, `(.L_x_5210) ;  /* 0x0000008000017945 */ /* 0x000fe20003800000 */
[----:B------:R-:W-:Y:S02]  /*246c0*/  IMAD.MOV.U32 R13, RZ, RZ, R8 ;  /* 0x000000ffff0d7224 */ /* 0x000fe400078e0008 */
[----:B------:R-:W-:Y:S02]  /*246d0*/  IMAD.MOV.U32 R12, RZ, RZ, 0x1 ;  /* 0x00000001ff0c7424 */ /* 0x000fe400078e00ff */
[----:B------:R-:W-:Y:S02]  /*246e0*/  IMAD.MOV.U32 R11, RZ, RZ, 0x1c1f ;  /* 0x00001c1fff0b7424 */ /* 0x000fe400078e00ff */
[----:B------:R-:W-:-:S07]  /*246f0*/  IMAD.MOV.U32 R15, RZ, RZ, -0x1 ;  /* 0xffffffffff0f7424 */ /* 0x000fce00078e00ff */
[----:B------:R-:W-:Y:S05]  /*24700*/  WARPSYNC.COLLECTIVE R15, `(.L_x_5211) ;  /* 0x000000000f087348 */ /* 0x000fea0003c00000 */
[----:B------:R0:W1:Y:S02]  /*24710*/  SHFL.IDX P6, R14, R13, R12, R11 ;  /* 0x0000000c0d0e7389 */ /* 0x00006400000c000b */
[----:B01----:R-:W-:Y:S01]  /*24720*/  ENDCOLLECTIVE ;  /* 0x000000000000791b */ /* 0x003fe20003800000 */
.L_x_5211:
[----:B------:R-:W-:Y:S05]  /*24730*/  BSYNC B1 ;  /* 0x0000000000017941 */ /* 0x000fea0003800000 */
.L_x_5210:
        /* <DEDUP_REMOVED lines=8> */
.L_x_5212:
[----:B------:R-:W-:Y:S02]  /*247c0*/  IMAD.MOV.U32 R21, RZ, RZ, R3 ;  /* 0x000000ffff157224 */ /* 0x000fe400078e0003 */
[----:B------:R-:W-:Y:S02]  /*247d0*/  IMAD.MOV.U32 R13, RZ, RZ, R10 ;  /* 0x000000ffff0d7224 */ /* 0x000fe400078e000a */
[----:B------:R-:W-:-:S07]  /*247e0*/  IMAD.MOV.U32 R0, RZ, RZ, R14 ;  /* 0x000000ffff007224 */ /* 0x000fce00078e000e */
[----:B------:R-:W-:Y:S05]  /*247f0*/  WARPSYNC.COLLECTIVE R15, `(.L_x_5213) ;  /* 0x000000000f087348 */ /* 0x000fea0003c00000 */
[----:B------:R0:W1:Y:S02]  /*24800*/  SHFL.IDX P6, R14, R13, R12, R11 ;  /* 0x0000000c0d0e7389 */ /* 0x00006400000c000b */
[----:B01----:R-:W-:Y:S01]  /*24810*/  ENDCOLLECTIVE ;  /* 0x000000000000791b */ /* 0x003fe20003800000 */
.L_x_5213:
[----:B------:R-:W-:Y:S02]  /*24820*/  IMAD.MOV.U32 R20, RZ, RZ, R0 ;  /* 0x000000ffff147224 */ /* 0x000fe400078e0000 */
[----:B------:R-:W-:Y:S02]  /*24830*/  IMAD.MOV.U32 R13, RZ, RZ, R9 ;  /* 0x000000ffff0d7224 */ /* 0x000fe400078e0009 */
[----:B------:R-:W-:-:S07]  /*24840*/  IMAD.MOV.U32 R5, RZ, RZ, R14 ;  /* 0x000000ffff057224 */ /* 0x000fce00078e000e */
[----:B------:R-:W-:Y:S05]  /*24850*/  WARPSYNC.COLLECTIVE R15, `(.L_x_5214) ;  /* 0x000000000f087348 */ /* 0x000fea0003c00000 */
[----:B------:R0:W1:Y:S02]  /*24860*/  SHFL.IDX P6, R14, R13, R12, R11 ;  /* 0x0000000c0d0e7389 */ /* 0x00006400000c000b */
[----:B01----:R-:W-:Y:S01]  /*24870*/  ENDCOLLECTIVE ;  /* 0x000000000000791b */ /* 0x003fe20003800000 */
.L_x_5214:
[----:B------:R-:W-:Y:S05]  /*24880*/  BRA `(.L_x_5215) ;  /* 0xfffffe4c006c7947 */ /* 0x000fea000383ffff */
.L_x_4935:
[----:B0-----:R-:W-:-:S04]  /*24890*/  IMAD.U32 R61, RZ, RZ, UR41 ;  /* 0x00000029ff3d7e24 */ /* 0x001fc8000f8e00ff */
[----:B------:R0:W1:Y:S03]  /*248a0*/  SYNCS.PHASECHK.TRANS64.TRYWAIT P0, [R61+URZ+0x30800], R60 ;  /* 0x0308003c3d0075a7 */ /* 0x000066000800017f */
[----:B-1----:R-:W-:Y:S05]  /*248b0*/  @!P0 NANOSLEEP.SYNCS 0x989680 ;  /* 0x009896800000895d */ /* 0x002fea0003900000 */
[----:B------:R-:W1:Y:S02]  /*248c0*/  @!P0 SYNCS.PHASECHK.TRANS64 P0, [R61+URZ+0x30800], R60 ;  /* 0x0308003c3d0085a7 */ /* 0x000e64000800007f */
[----:B-1----:R-:W-:Y:S05]  /*248d0*/  @!P0 BRA `(.L_x_4935) ;  /* 0xfffffffc00ec8947 */ /* 0x002fea000383ffff */
[----:B------:R-:W-:Y:S05]  /*248e0*/  BRA `(.L_x_5216) ;  /* 0xfffffe5000f07947 */ /* 0x000fea000383ffff */
.L_x_4949:
[----:B-1----:R1:W3:Y:S02]  /*248f0*/  SYNCS.PHASECHK.TRANS64.TRYWAIT P1, [R3+URZ+0x30830], R0 ;  /* 0x03083000030075a7 */ /* 0x0022e4000802017f */
[----:B---3--:R-:W-:Y:S05]  /*24900*/  @!P1 NANOSLEEP.SYNCS 0x989680 ;  /* 0x009896800000995d */ /* 0x008fea0003900000 */
[----:B------:R-:W3:Y:S02]  /*24910*/  @!P1 SYNCS.PHASECHK.TRANS64 P1, [R3+URZ+0x30830], R0 ;  /* 0x03083000030095a7 */ /* 0x000ee4000802007f */
[----:B---3--:R-:W-:Y:S05]  /*24920*/  @!P1 BRA `(.L_x_4949) ;  /* 0xfffffffc00f09947 */ /* 0x008fea000383ffff */
[----:B------:R-:W-:Y:S05]  /*24930*/  BRA `(.L_x_4948) ;  /* 0xfffffe7c00747947 */ /* 0x000fea000383ffff */
.L_x_4966:
[----:B-1----:R-:W-:-:S04]  /*24940*/  IMAD.U32 R13, RZ, RZ, UR7 ;  /* 0x00000007ff0d7e24 */ /* 0x002fc8000f8e00ff */
[----:B------:R1:W2:Y:S03]  /*24950*/  SYNCS.PHASECHK.TRANS64.TRYWAIT P1, [R13+URZ+0x30830], R12 ;  /* 0x0308300c0d0075a7 */ /* 0x0002a6000802017f */
[----:B--2---:R-:W-:Y:S05]  /*24960*/  @!P1 NANOSLEEP.SYNCS 0x989680 ;  /* 0x009896800000995d */ /* 0x004fea0003900000 */
[----:B------:R-:W2:Y:S02]  /*24970*/  @!P1 SYNCS.PHASECHK.TRANS64 P1, [R13+URZ+0x30830], R12 ;  /* 0x0308300c0d0095a7 */ /* 0x000ea4000802007f */
[----:B--2---:R-:W-:Y:S05]  /*24980*/  @!P1 BRA `(.L_x_4966) ;  /* 0xfffffffc00ec9947 */ /* 0x004fea000383ffff */
[----:B------:R-:W-:Y:S05]  /*24990*/  BRA `(.L_x_4965) ;  /* 0xfffffeb000207947 */ /* 0x000fea000383ffff */
.L_x_4970:
[----:B---3--:R-:W-:-:S04]  /*249a0*/  IMAD.U32 R2, RZ, RZ, UR6 ;  /* 0x00000006ff027e24 */ /* 0x008fc8000f8e00ff */
[----:B------:R3:W4:Y:S03]  /*249b0*/  SYNCS.PHASECHK.TRANS64.TRYWAIT P1, [R2+URZ+0x30850], R0 ;  /* 0x03085000020075a7 */ /* 0x000726000802017f */
[----:B----4-:R-:W-:Y:S05]  /*249c0*/  @!P1 NANOSLEEP.SYNCS 0x989680 ;  /* 0x009896800000995d */ /* 0x010fea0003900000 */
[----:B------:R-:W4:Y:S02]  /*249d0*/  @!P1 SYNCS.PHASECHK.TRANS64 P1, [R2+URZ+0x30850], R0 ;  /* 0x03085000020095a7 */ /* 0x000f24000802007f */
[----:B----4-:R-:W-:Y:S05]  /*249e0*/  @!P1 BRA `(.L_x_4970) ;  /* 0xfffffffc00ec9947 */ /* 0x010fea000383ffff */
[----:B------:R-:W-:Y:S05]  /*249f0*/  BRA `(.L_x_4969) ;  /* 0xfffffeb800c87947 */ /* 0x000fea000383ffff */
.L_x_4989:
[----:B-1----:R-:W-:-:S04]  /*24a00*/  IMAD.U32 R4, RZ, RZ, UR7 ;  /* 0x00000007ff047e24 */ /* 0x002fc8000f8e00ff */
[----:B------:R1:W2:Y:S03]  /*24a10*/  SYNCS.PHASECHK.TRANS64.TRYWAIT P1, [R4+URZ+0x30830], R3 ;  /* 0x03083003040075a7 */ /* 0x0002a6000802017f */
[----:B--2---:R-:W-:Y:S05]  /*24a20*/  @!P1 NANOSLEEP.SYNCS 0x989680 ;  /* 0x009896800000995d */ /* 0x004fea0003900000 */
[----:B------:R-:W2:Y:S02]  /*24a30*/  @!P1 SYNCS.PHASECHK.TRANS64 P1, [R4+URZ+0x30830], R3 ;  /* 0x03083003040095a7 */ /* 0x000ea4000802007f */
[----:B--2---:R-:W-:Y:S05]  /*24a40*/  @!P1 BRA `(.L_x_4989) ;  /* 0xfffffffc00ec9947 */ /* 0x004fea000383ffff */
[----:B------:R-:W-:Y:S05]  /*24a50*/  BRA `(.L_x_4988) ;  /* 0xfffffee800607947 */ /* 0x000fea000383ffff */
.L_x_4993:
[----:B---3--:R-:W-:-:S04]  /*24a60*/  IMAD.U32 R2, RZ, RZ, UR6 ;  /* 0x00000006ff027e24 */ /* 0x008fc8000f8e00ff */
[----:B------:R3:W4:Y:S03]  /*24a70*/  SYNCS.PHASECHK.TRANS64.TRYWAIT P1, [R2+URZ+0x30850], R0 ;  /* 0x03085000020075a7 */ /* 0x000726000802017f */
[----:B----4-:R-:W-:Y:S05]  /*24a80*/  @!P1 NANOSLEEP.SYNCS 0x989680 ;  /* 0x009896800000995d */ /* 0x010fea0003900000 */
[----:B------:R-:W4:Y:S02]  /*24a90*/  @!P1 SYNCS.PHASECHK.TRANS64 P1, [R2+URZ+0x30850], R0 ;  /* 0x03085000020095a7 */ /* 0x000f24000802007f */
[----:B----4-:R-:W-:Y:S05]  /*24aa0*/  @!P1 BRA `(.L_x_4993) ;  /* 0xfffffffc00ec9947 */ /* 0x010fea000383ffff */
[----:B------:R-:W-:Y:S05]  /*24ab0*/  BRA `(.L_x_4992) ;  /* 0xfffffef400087947 */ /* 0x000fea000383ffff */
.L_x_5001:
[----:B-1----:R-:W-:-:S04]  /*24ac0*/  IMAD.U32 R4, RZ, RZ, UR7 ;  /* 0x00000007ff047e24 */ /* 0x002fc8000f8e00ff */
[----:B------:R1:W2:Y:S03]  /*24ad0*/  SYNCS.PHASECHK.TRANS64.TRYWAIT P1, [R4+URZ+0x30830], R3 ;  /* 0x03083003040075a7 */ /* 0x0002a6000802017f */
[----:B--2---:R-:W-:Y:S05]  /*24ae0*/  @!P1 NANOSLEEP.SYNCS 0x989680 ;  /* 0x009896800000995d */ /* 0x004fea0003900000 */
[----:B------:R-:W2:Y:S02]  /*24af0*/  @!P1 SYNCS.PHASECHK.TRANS64 P1, [R4+URZ+0x30830], R3 ;  /* 0x03083003040095a7 */ /* 0x000ea4000802007f */
[----:B--2---:R-:W-:Y:S05]  /*24b00*/  @!P1 BRA `(.L_x_5001) ;  /* 0xfffffffc00ec9947 */ /* 0x004fea000383ffff */
[----:B------:R-:W-:Y:S05]  /*24b10*/  BRA `(.L_x_5000) ;  /* 0xffffff0c00507947 */ /* 0x000fea000383ffff */
.L_x_5005:
[----:B---3--:R-:W-:-:S04]  /*24b20*/  IMAD.U32 R2, RZ, RZ, UR6 ;  /* 0x00000006ff027e24 */ /* 0x008fc8000f8e00ff */
[----:B------:R3:W4:Y:S03]  /*24b30*/  SYNCS.PHASECHK.TRANS64.TRYWAIT P1, [R2+URZ+0x30850], R0 ;  /* 0x03085000020075a7 */ /* 0x000726000802017f */
[----:B----4-:R-:W-:Y:S05]  /*24b40*/  @!P1 NANOSLEEP.SYNCS 0x989680 ;  /* 0x009896800000995d */ /* 0x010fea0003900000 */
[----:B------:R-:W4:Y:S02]  /*24b50*/  @!P1 SYNCS.PHASECHK.TRANS64 P1, [R2+URZ+0x30850], R0 ;  /* 0x03085000020095a7 */ /* 0x000f24000802007f */
[----:B----4-:R-:W-:Y:S05]  /*24b60*/  @!P1 BRA `(.L_x_5005) ;  /* 0xfffffffc00ec9947 */ /* 0x010fea000383ffff */
[----:B------:R-:W-:Y:S05]  /*24b70*/  BRA `(.L_x_5004) ;  /* 0xffffff1400f87947 */ /* 0x000fea000383ffff */
.L_x_5020:
[----:B-1----:R-:W-:-:S04]  /*24b80*/  IMAD.U32 R7, RZ, RZ, UR5 ;  /* 0x00000005ff077e24 */ /* 0x002fc8000f8e00ff */
[----:B------:R1:W2:Y:S03]  /*24b90*/  SYNCS.PHASECHK.TRANS64.TRYWAIT P1, [R7+URZ+0x30850], R0 ;  /* 0x03085000070075a7 */ /* 0x0002a6000802017f */
[----:B--2---:R-:W-:Y:S05]  /*24ba0*/  @!P1 NANOSLEEP.SYNCS 0x989680 ;  /* 0x009896800000995d */ /* 0x004fea0003900000 */
[----:B------:R-:W2:Y:S02]  /*24bb0*/  @!P1 SYNCS.PHASECHK.TRANS64 P1, [R7+URZ+0x30850], R0 ;  /* 0x03085000070095a7 */ /* 0x000ea4000802007f */
[----:B--2---:R-:W-:Y:S05]  /*24bc0*/  @!P1 BRA `(.L_x_5020) ;  /* 0xfffffffc00ec9947 */ /* 0x004fea000383ffff */
[----:B------:R-:W-:Y:S05]  /*24bd0*/  BRA `(.L_x_5019) ;  /* 0xffffff4800287947 */ /* 0x000fea000383ffff */
.L_x_5065:
        /* <DEDUP_REMOVED lines=8> */
[----:B------:R-:W-:Y:S05]  /*24c60*/  WARPSYNC.COLLECTIVE R15, `(.L_x_5218) ;  /* 0x000000000f087348 */ /* 0x000fea0003c00000 */
[----:B------:R0:W1:Y:S02]  /*24c70*/  SHFL.IDX P6, R14, R13, R12, R11 ;  /* 0x0000000c0d0e7389 */ /* 0x00006400000c000b */
[----:B01----:R-:W-:Y:S01]  /*24c80*/  ENDCOLLECTIVE ;  /* 0x000000000000791b */ /* 0x003fe20003800000 */
.L_x_5218:
[----:B------:R-:W-:Y:S05]  /*24c90*/  BSYNC B1 ;  /* 0x0000000000017941 */ /* 0x000fea0003800000 */
.L_x_5217:
[----:B------:R-:W-:Y:S05]  /*24ca0*/  BRA `(.L_x_5219) ;  /* 0xffffff9000747947 */ /* 0x000fea000383ffff */
.L_x_5067:
[----:B------:R-:W-:Y:S01]  /*24cb0*/  BSSY B1, `(.L_x_5220) ;  /* 0x0000006000017945 */ /* 0x000fe20003800000 */
[----:B------:R-:W-:-:S07]  /*24cc0*/  IMAD.MOV.U32 R15, RZ, RZ, -0x1 ;  /* 0xffffffffff0f7424 */ /* 0x000fce00078e00ff */
[----:B0-----:R-:W-:Y:S05]  /*24cd0*/  WARPSYNC.COLLECTIVE R15, `(.L_x_5221) ;  /* 0x000000000f0c7348 */ /* 0x001fea0003c00000 */
[----:B------:R-:W-:Y:S02]  /*24ce0*/  ELECT P6, UR62, PT ;  /* 0x00000000003e782f */ /* 0x000fe400038c0000 */
[----:B------:R-:W-:Y:S01]  /*24cf0*/  MOV R14, UR62 ;  /* 0x0000003e000e7c02 */ /* 0x000fe20008000f00 */
[----:B0-----:R-:W-:Y:S10]  /*24d00*/  ENDCOLLECTIVE ;  /* 0x000000000000791b */ /* 0x001ff40003800000 */
.L_x_5221:
[----:B------:R-:W-:Y:S05]  /*24d10*/  BSYNC B1 ;  /* 0x0000000000017941 */ /* 0x000fea0003800000 */
.L_x_5220:
[----:B------:R-:W-:Y:S05]  /*24d20*/  BRA `(.L_x_5066) ;  /* 0xffffff90006c7947 */ /* 0x000fea000383ffff */
.L_x_5069:
[----:B0-----:R0:W1:Y:S02]  /*24d30*/  SYNCS.PHASECHK.TRANS64.TRYWAIT P0, [R23+URZ+0x30820], R6 ;  /* 0x03082006170075a7 */ /* 0x001064000800017f */
[----:B-1----:R-:W-:Y:S05]  /*24d40*/  @!P0 NANOSLEEP.SYNCS 0x989680 ;  /* 0x009896800000895d */ /* 0x002fea0003900000 */
[----:B------:R-:W1:Y:S02]  /*24d50*/  @!P0 SYNCS.PHASECHK.TRANS64 P0, [R23+URZ+0x30820], R6 ;  /* 0x03082006170085a7 */ /* 0x000e64000800007f */
[----:B-1----:R-:W-:Y:S05]  /*24d60*/  @!P0 BRA `(.L_x_5069) ;  /* 0xfffffffc00f08947 */ /* 0x002fea000383ffff */
[----:B------:R-:W-:Y:S05]  /*24d70*/  BRA `(.L_x_5222) ;  /* 0xffffff90007c7947 */ /* 0x000fea000383ffff */
.L_x_5073:
[----:B-1----:R1:W2:Y:S02]  /*24d80*/  SYNCS.PHASECHK.TRANS64.TRYWAIT P0, [R12+URZ+0x308a0], R11 ;  /* 0x0308a00b0c0075a7 */ /* 0x0022a4000800017f */
[----:B--2---:R-:W-:Y:S05]  /*24d90*/  @!P0 NANOSLEEP.SYNCS 0x989680 ;  /* 0x009896800000895d */ /* 0x004fea0003900000 */
[----:B------:R-:W2:Y:S02]  /*24da0*/  @!P0 SYNCS.PHASECHK.TRANS64 P0, [R12+URZ+0x308a0], R11 ;  /* 0x0308a00b0c0085a7 */ /* 0x000ea4000800007f */
[----:B--2---:R-:W-:Y:S05]  /*24db0*/  @!P0 BRA `(.L_x_5073) ;  /* 0xfffffffc00f08947 */ /* 0x004fea000383ffff */
[----:B------:R-:W-:Y:S05]  /*24dc0*/  BRA `(.L_x_5223) ;  /* 0xffffff9000947947 */ /* 0x000fea000383ffff */
.L_x_5080:
[----:B0-----:R0:W2:Y:S02]  /*24dd0*/  SYNCS.PHASECHK.TRANS64.TRYWAIT P0, [R12+URZ+0x308c0], R11 ;  /* 0x0308c00b0c0075a7 */ /* 0x0010a4000800017f */
[----:B--2---:R-:W-:Y:S05]  /*24de0*/  @!P0 NANOSLEEP.SYNCS 0x989680 ;  /* 0x009896800000895d */ /* 0x004fea0003900000 */
[----:B------:R-:W2:Y:S02]  /*24df0*/  @!P0 SYNCS.PHASECHK.TRANS64 P0, [R12+URZ+0x308c0], R11 ;  /* 0x0308c00b0c0085a7 */ /* 0x000ea4000800007f */
[----:B--2---:R-:W-:Y:S05]  /*24e00*/  @!P0 BRA `(.L_x_5080) ;  /* 0xfffffffc00f08947 */ /* 0x004fea000383ffff */
[----:B------:R-:W-:Y:S05]  /*24e10*/  BRA `(.L_x_5224) ;  /* 0xffffff9400907947 */ /* 0x000fea000383ffff */
.L_x_5089:
[----:B-1----:R1:W2:Y:S02]  /*24e20*/  SYNCS.PHASECHK.TRANS64.TRYWAIT P1, [R11+URZ+0x308a0], R2 ;  /* 0x0308a0020b0075a7 */ /* 0x0022a4000802017f */
[----:B--2---:R-:W-:Y:S05]  /*24e30*/  @!P1 NANOSLEEP.SYNCS 0x989680 ;  /* 0x009896800000995d */ /* 0x004fea0003900000 */
[----:B------:R-:W2:Y:S02]  /*24e40*/  @!P1 SYNCS.PHASECHK.TRANS64 P1, [R11+URZ+0x308a0], R2 ;  /* 0x0308a0020b0095a7 */ /* 0x000ea4000802007f */
[----:B--2---:R-:W-:Y:S05]  /*24e50*/  @!P1 BRA `(.L_x_5089) ;  /* 0xfffffffc00f09947 */ /* 0x004fea000383ffff */
[----:B------:R-:W-:Y:S05]  /*24e60*/  BRA `(.L_x_5225) ;  /* 0xffffff9800c47947 */ /* 0x000fea000383ffff */
.L_x_5096:
[----:B0-----:R0:W2:Y:S02]  /*24e70*/  SYNCS.PHASECHK.TRANS64.TRYWAIT P1, [R11+URZ+0x308c0], R2 ;  /* 0x0308c0020b0075a7 */ /* 0x0010a4000802017f */
[----:B--2---:R-:W-:Y:S05]  /*24e80*/  @!P1 NANOSLEEP.SYNCS 0x989680 ;  /* 0x009896800000995d */ /* 0x004fea0003900000 */
[----:B------:R-:W2:Y:S02]  /*24e90*/  @!P1 SYNCS.PHASECHK.TRANS64 P1, [R11+URZ+0x308c0], R2 ;  /* 0x0308c0020b0095a7 */ /* 0x000ea4000802007f */
[----:B--2---:R-:W-:Y:S05]  /*24ea0*/  @!P1 BRA `(.L_x_5096) ;  /* 0xfffffffc00f09947 */ /* 0x004fea000383ffff */
[----:B------:R-:W-:Y:S05]  /*24eb0*/  BRA `(.L_x_5226) ;  /* 0xffffff9c00bc7947 */ /* 0x000fea000383ffff */
.L_x_5119:
        /* <DEDUP_REMOVED lines=11> */
.L_x_5228:
[----:B------:R-:W-:Y:S05]  /*24f70*/  BSYNC B0 ;  /* 0x0000000000007941 */ /* 0x000fea0003800000 */
.L_x_5227:
[----:B------:R-:W-:Y:S05]  /*24f80*/  BRA `(.L_x_5229) ;  /* 0xffffffac00e07947 */ /* 0x000fea000383ffff */
.L_x_5122:
[----:B0-----:R0:W1:Y:S02]  /*24f90*/  SYNCS.PHASECHK.TRANS64.TRYWAIT P0, [R7+URZ+0x30840], R2 ;  /* 0x03084002070075a7 */ /* 0x001064000800017f */
[----:B-1----:R-:W-:Y:S05]  /*24fa0*/  @!P0 NANOSLEEP.SYNCS 0x989680 ;  /* 0x009896800000895d */ /* 0x002fea0003900000 */
[----:B------:R-:W1:Y:S02]  /*24fb0*/  @!P0 SYNCS.PHASECHK.TRANS64 P0, [R7+URZ+0x30840], R2 ;  /* 0x03084002070085a7 */ /* 0x000e64000800007f */
[----:B-1----:R-:W-:Y:S05]  /*24fc0*/  @!P0 BRA `(.L_x_5122) ;  /* 0xfffffffc00f08947 */ /* 0x002fea000383ffff */
[----:B------:R-:W-:Y:S05]  /*24fd0*/  BRA `(.L_x_5230) ;  /* 0xffffffb0003c7947 */ /* 0x000fea000383ffff */
.L_x_5123:
        /* <DEDUP_REMOVED lines=8> */
.L_x_5232:
[----:B------:R-:W-:Y:S05]  /*25060*/  BSYNC B0 ;  /* 0x0000000000007941 */ /* 0x000fea0003800000 */
.L_x_5231:
        /* <DEDUP_REMOVED lines=9> */
.L_x_5233:
[----:B------:R-:W-:Y:S02]  /*25100*/  IMAD.MOV.U32 R13, RZ, RZ, R0 ;  /* 0x000000ffff0d7224 */ /* 0x000fe400078e0000 */
[----:B------:R-:W-:Y:S02]  /*25110*/  IMAD.MOV.U32 R12, RZ, RZ, 0x1 ;  /* 0x00000001ff0c7424 */ /* 0x000fe400078e00ff */
[----:B------:R-:W-:-:S07]  /*25120*/  IMAD.MOV.U32 R3, RZ, RZ, R14 ;  /* 0x000000ffff037224 */ /* 0x000fce00078e000e */
[----:B------:R-:W-:Y:S05]  /*25130*/  WARPSYNC.COLLECTIVE R15, `(.L_x_5234) ;  /* 0x000000000f087348 */ /* 0x000fea0003c00000 */
[----:B------:R0:W1:Y:S02]  /*25140*/  SHFL.IDX P6, R14, R13, R12, R11 ;  /* 0x0000000c0d0e7389 */ /* 0x00006400000c000b */
[----:B01----:R-:W-:Y:S01]  /*25150*/  ENDCOLLECTIVE ;  /* 0x000000000000791b */ /* 0x003fe20003800000 */
.L_x_5234:
        /* <DEDUP_REMOVED lines=17> */
.L_x_5235:
[----:B------:R-:W-:Y:S02]  /*25270*/  @P1 IMAD R8, R5, 0x2, R23 ;  /* 0x0000000205081824 */ /* 0x000fe400078e0217 */
[----:B------:R-:W-:Y:S02]  /*25280*/  IMAD.MOV.U32 R13, RZ, RZ, R0 ;  /* 0x000000ffff0d7224 */ /* 0x000fe400078e0000 */
[----:B------:R-:W-:Y:S02]  /*25290*/  IMAD.MOV.U32 R12, RZ, RZ, 0x2 ;  /* 0x00000002ff0c7424 */ /* 0x000fe400078e00ff */
[----:B------:R-:W-:-:S07]  /*252a0*/  IMAD.MOV.U32 R3, RZ, RZ, R14 ;  /* 0x000000ffff037224 */ /* 0x000fce00078e000e */
[----:B------:R-:W-:Y:S05]  /*252b0*/  WARPSYNC.COLLECTIVE R15, `(.L_x_5236) ;  /* 0x000000000f087348 */ /* 0x000fea0003c00000 */
[----:B------:R0:W1:Y:S02]  /*252c0*/  SHFL.IDX P6, R14, R13, R12, R11 ;  /* 0x0000000c0d0e7389 */ /* 0x00006400000c000b */
[----:B01----:R-:W-:Y:S01]  /*252d0*/  ENDCOLLECTIVE ;  /* 0x000000000000791b */ /* 0x003fe20003800000 */
.L_x_5236:
        /* <DEDUP_REMOVED lines=17> */
.L_x_5237:
[----:B------:R-:W-:Y:S02]  /*253f0*/  @P1 IMAD R8, R5, 0x2, R23 ;  /* 0x0000000205081824 */ /* 0x000fe400078e0217 */
[----:B------:R-:W-:Y:S02]  /*25400*/  IMAD.MOV.U32 R13, RZ, RZ, R0 ;  /* 0x000000ffff0d7224 */ /* 0x000fe400078e0000 */
[----:B------:R-:W-:Y:S02]  /*25410*/  IMAD.MOV.U32 R12, RZ, RZ, 0x3 ;  /* 0x00000003ff0c7424 */ /* 0x000fe400078e00ff */
[----:B------:R-:W-:-:S07]  /*25420*/  IMAD.MOV.U32 R3, RZ, RZ, R14 ;  /* 0x000000ffff037224 */ /* 0x000fce00078e000e */
[----:B------:R-:W-:Y:S05]  /*25430*/  WARPSYNC.COLLECTIVE R15, `(.L_x_5238) ;  /* 0x000000000f087348 */ /* 0x000fea0003c00000 */
[----:B------:R0:W1:Y:S02]  /*25440*/  SHFL.IDX P6, R14, R13, R12, R11 ;  /* 0x0000000c0d0e7389 */ /* 0x00006400000c000b */
[----:B01----:R-:W-:Y:S01]  /*25450*/  ENDCOLLECTIVE ;  /* 0x000000000000791b */ /* 0x003fe20003800000 */
.L_x_5238:
        /* <DEDUP_REMOVED lines=17> */
.L_x_5239:
[----:B------:R-:W-:Y:S02]  /*25570*/  @P1 IMAD R8, R5, 0x2, R23 ;  /* 0x0000000205081824 */ /* 0x000fe400078e0217 */
[----:B------:R-:W-:Y:S02]  /*25580*/  IMAD.MOV.U32 R13, RZ, RZ, R0 ;  /* 0x000000ffff0d7224 */ /* 0x000fe400078e0000 */
[----:B------:R-:W-:Y:S02]  /*25590*/  IMAD.MOV.U32 R12, RZ, RZ, 0x4 ;  /* 0x00000004ff0c7424 */ /* 0x000fe400078e00ff */
[----:B------:R-:W-:-:S07]  /*255a0*/  IMAD.MOV.U32 R3, RZ, RZ, R14 ;  /* 0x000000ffff037224 */ /* 0x000fce00078e000e */
[----:B------:R-:W-:Y:S05]  /*255b0*/  WARPSYNC.COLLECTIVE R15, `(.L_x_5240) ;  /* 0x000000000f087348 */ /* 0x000fea0003c00000 */
[----:B------:R0:W1:Y:S02]  /*255c0*/  SHFL.IDX P6, R14, R13, R12, R11 ;  /* 0x0000000c0d0e7389 */ /* 0x00006400000c000b */
[----:B01----:R-:W-:Y:S01]  /*255d0*/  ENDCOLLECTIVE ;  /* 0x000000000000791b */ /* 0x003fe20003800000 */
.L_x_5240:
        /* <DEDUP_REMOVED lines=17> */
.L_x_5241:
[----:B------:R-:W-:Y:S02]  /*256f0*/  @P1 IMAD R8, R5, 0x2, R23 ;  /* 0x0000000205081824 */ /* 0x000fe400078e0217 */
[----:B------:R-:W-:Y:S02]  /*25700*/  IMAD.MOV.U32 R13, RZ, RZ, R0 ;  /* 0x000000ffff0d7224 */ /* 0x000fe400078e0000 */
[----:B------:R-:W-:Y:S02]  /*25710*/  IMAD.MOV.U32 R12, RZ, RZ, 0x5 ;  /* 0x00000005ff0c7424 */ /* 0x000fe400078e00ff */
[----:B------:R-:W-:-:S07]  /*25720*/  IMAD.MOV.U32 R3, RZ, RZ, R14 ;  /* 0x000000ffff037224 */ /* 0x000fce00078e000e */
[----:B------:R-:W-:Y:S05]  /*25730*/  WARPSYNC.COLLECTIVE R15, `(.L_x_5242) ;  /* 0x000000000f087348 */ /* 0x000fea0003c00000 */
[----:B------:R0:W1:Y:S02]  /*25740*/  SHFL.IDX P6, R14, R13, R12, R11 ;  /* 0x0000000c0d0e7389 */ /* 0x00006400000c000b */
[----:B01----:R-:W-:Y:S01]  /*25750*/  ENDCOLLECTIVE ;  /* 0x000000000000791b */ /* 0x003fe20003800000 */
.L_x_5242:
        /* <DEDUP_REMOVED lines=10> */
.L_x_5243:
        /* <DEDUP_REMOVED lines=8> */
.L_x_5128:
[----:B------:R-:W-:Y:S02]  /*25880*/  IMAD.MOV.U32 R13, RZ, RZ, R4 ;  /* 0x000000ffff0d7224 */ /* 0x000fe400078e0004 */
[----:B------:R-:W-:Y:S02]  /*25890*/  IMAD.MOV.U32 R12, RZ, RZ, RZ ;  /* 0x000000ffff0c7224 */ /* 0x000fe400078e00ff */
[----:B------:R-:W-:Y:S02]  /*258a0*/  IMAD.MOV.U32 R11, RZ, RZ, 0x181f ;  /* 0x0000181fff0b7424 */ /* 0x000fe400078e00ff */
[----:B------:R-:W-:Y:S02]  /*258b0*/  IMAD.MOV.U32 R15, RZ, RZ, -0x1 ;  /* 0xffffffffff0f7424 */ /* 0x000fe400078e00ff */
[----:B------:R-:W-:Y:S02]  /*258c0*/  IMAD R31, R31, R7, RZ ;  /* 0x000000071f1f7224 */ /* 0x000fe400078e02ff */
[----:B------:R-:W-:-:S07]  /*258d0*/  IMAD.IADD R28, R9, 0x1, R28 ;  /* 0x00000001091c7824 */ /* 0x000fce00078e021c */
[----:B-----5:R-:W-:Y:S05]  /*258e0*/  WARPSYNC.COLLECTIVE R15, `(.L_x_5245) ;  /* 0x000000000f087348 */ /* 0x020fea0003c00000 */
[----:B------:R0:W1:Y:S02]  /*258f0*/  SHFL.IDX P6, R14, R13, R12, R11 ;  /* 0x0000000c0d0e7389 */ /* 0x00006400000c000b */
[----:B01---5:R-:W-:Y:S01]  /*25900*/  ENDCOLLECTIVE ;  /* 0x000000000000791b */ /* 0x023fe20003800000 */
.L_x_5245:
[C---:B------:R-:W-:Y:S01]  /*25910*/  VIADD R6, R28.reuse, 0x10 ;  /* 0x000000101c067836 */ /* 0x040fe20000000000 */
[----:B------:R-:W-:Y:S01]  /*25920*/  ISETP.GE.AND P1, PT, R28, R31, PT ;  /* 0x0000001f1c00720c */ /* 0x000fe20003f26270 */
[----:B------:R-:W-:Y:S02]  /*25930*/  IMAD.MOV.U32 R13, RZ, RZ, R0 ;  /* 0x000000ffff0d7224 */ /* 0x000fe400078e0000 */
[----:B------:R-:W-:-:S10]  /*25940*/  IMAD.MOV.U32 R2, RZ, RZ, R14 ;  /* 0x000000ffff027224 */ /* 0x000fd400078e000e */
[----:B------:R-:W-:Y:S05]  /*25950*/  WARPSYNC.COLLECTIVE R15, `(.L_x_5246) ;  /* 0x000000000f087348 */ /* 0x000fea0003c00000 */
[----:B------:R0:W1:Y:S02]  /*25960*/  SHFL.IDX P6, R14, R13, R12, R11 ;  /* 0x0000000c0d0e7389 */ /* 0x00006400000c000b */
[----:B01----:R-:W-:Y:S01]  /*25970*/  ENDCOLLECTIVE ;  /* 0x000000000000791b */ /* 0x003fe20003800000 */
.L_x_5246:
[----:B------:R-:W-:Y:S02]  /*25980*/  IMAD.MOV.U32 R13, RZ, RZ, R4 ;  /* 0x000000ffff0d7224 */ /* 0x000fe400078e0004 */
[----:B------:R-:W-:Y:S02]  /*25990*/  IMAD.MOV.U32 R12, RZ, RZ, 0x1 ;  /* 0x00000001ff0c7424 */ /* 0x000fe400078e00ff */
[----:B------:R-:W-:-:S07]  /*259a0*/  IMAD.MOV.U32 R3, RZ, RZ, R14 ;  /* 0x000000ffff037224 */ /* 0x000fce00078e000e */
[----:B------:R-:W-:Y:S05]  /*259b0*/  WARPSYNC.COLLECTIVE R15, `(.L_x_5247) ;  /* 0x000000000f087348 */ /* 0x000fea0003c00000 */
[----:B------:R0:W1:Y:S02]  /*259c0*/  SHFL.IDX P6, R14, R13, R12, R11 ;  /* 0x0000000c0d0e7389 */ /* 0x00006400000c000b */
[----:B01----:R-:W-:Y:S01]  /*259d0*/  ENDCOLLECTIVE ;  /* 0x000000000000791b */ /* 0x003fe20003800000 */
.L_x_5247:
        /* <DEDUP_REMOVED lines=15> */
.L_x_5248:
[----:B------:R-:W-:Y:S02]  /*25ad0*/  IMAD.MOV.U32 R13, RZ, RZ, R4 ;  /* 0x000000ffff0d7224 */ /* 0x000fe400078e0004 */
[----:B------:R-:W-:Y:S02]  /*25ae0*/  IMAD.MOV.U32 R12, RZ, RZ, 0x2 ;  /* 0x00000002ff0c7424 */ /* 0x000fe400078e00ff */
[----:B------:R-:W-:-:S07]  /*25af0*/  IMAD.MOV.U32 R3, RZ, RZ, R14 ;  /* 0x000000ffff037224 */ /* 0x000fce00078e000e */
[----:B------:R-:W-:Y:S05]  /*25b00*/  WARPSYNC.COLLECTIVE R15, `(.L_x_5249) ;  /* 0x000000000f087348 */ /* 0x000fea0003c00000 */
[----:B------:R0:W1:Y:S02]  /*25b10*/  SHFL.IDX P6, R14, R13, R12, R11 ;  /* 0x0000000c0d0e7389 */ /* 0x00006400000c000b */
[----:B01----:R-:W-:Y:S01]  /*25b20*/  ENDCOLLECTIVE ;  /* 0x000000000000791b */ /* 0x003fe20003800000 */
.L_x_5249:
        /* <DEDUP_REMOVED lines=17> */
.L_x_5250:
[----:B------:R-:W-:Y:S02]  /*25c40*/  IMAD.MOV.U32 R13, RZ, RZ, R4 ;  /* 0x000000ffff0d7224 */ /* 0x000fe400078e0004 */
[----:B------:R-:W-:Y:S02]  /*25c50*/  IMAD.MOV.U32 R12, RZ, RZ, 0x3 ;  /* 0x00000003ff0c7424 */ /* 0x000fe400078e00ff */
[----:B------:R-:W-:-:S07]  /*25c60*/  IMAD.MOV.U32 R3, RZ, RZ, R14 ;  /* 0x000000ffff037224 */ /* 0x000fce00078e000e */
[----:B------:R-:W-:Y:S05]  /*25c70*/  WARPSYNC.COLLECTIVE R15, `(.L_x_5251) ;  /* 0x000000000f087348 */ /* 0x000fea0003c00000 */
[----:B------:R0:W1:Y:S02]  /*25c80*/  SHFL.IDX P6, R14, R13, R12, R11 ;  /* 0x0000000c0d0e7389 */ /* 0x00006400000c000b */
[----:B01----:R-:W-:Y:S01]  /*25c90*/  ENDCOLLECTIVE ;  /* 0x000000000000791b */ /* 0x003fe20003800000 */
.L_x_5251:
        /* <DEDUP_REMOVED lines=17> */
.L_x_5252:
[----:B------:R-:W-:Y:S02]  /*25db0*/  IMAD.MOV.U32 R13, RZ, RZ, R4 ;  /* 0x000000ffff0d7224 */ /* 0x000fe400078e0004 */
[----:B------:R-:W-:Y:S02]  /*25dc0*/  IMAD.MOV.U32 R12, RZ, RZ, 0x4 ;  /* 0x00000004ff0c7424 */ /* 0x000fe400078e00ff */
[----:B------:R-:W-:-:S07]  /*25dd0*/  IMAD.MOV.U32 R3, RZ, RZ, R14 ;  /* 0x000000ffff037224 */ /* 0x000fce00078e000e */
[----:B------:R-:W-:Y:S05]  /*25de0*/  WARPSYNC.COLLECTIVE R15, `(.L_x_5253) ;  /* 0x000000000f087348 */ /* 0x000fea0003c00000 */
[----:B------:R0:W1:Y:S02]  /*25df0*/  SHFL.IDX P6, R14, R13, R12, R11 ;  /* 0x0000000c0d0e7389 */ /* 0x00006400000c000b */
[----:B01----:R-:W-:Y:S01]  /*25e00*/  ENDCOLLECTIVE ;  /* 0x000000000000791b */ /* 0x003fe20003800000 */
.L_x_5253:
        /* <DEDUP_REMOVED lines=17> */
.L_x_5254:
[----:B------:R-:W-:Y:S02]  /*25f20*/  IMAD.MOV.U32 R13, RZ, RZ, R4 ;  /* 0x000000ffff0d7224 */ /* 0x000fe400078e0004 */
[----:B------:R-:W-:Y:S02]  /*25f30*/  IMAD.MOV.U32 R12, RZ, RZ, 0x5 ;  /* 0x00000005ff0c7424 */ /* 0x000fe400078e00ff */
[----:B------:R-:W-:-:S07]  /*25f40*/  IMAD.MOV.U32 R3, RZ, RZ, R14 ;  /* 0x000000ffff037224 */ /* 0x000fce00078e000e */
[----:B------:R-:W-:Y:S05]  /*25f50*/  WARPSYNC.COLLECTIVE R15, `(.L_x_5255) ;  /* 0x000000000f087348 */ /* 0x000fea0003c00000 */
[----:B------:R0:W1:Y:S02]  /*25f60*/  SHFL.IDX P6, R14, R13, R12, R11 ;  /* 0x0000000c0d0e7389 */ /* 0x00006400000c000b */
[----:B01----:R-:W-:Y:S01]  /*25f70*/  ENDCOLLECTIVE ;  /* 0x000000000000791b */ /* 0x003fe20003800000 */
.L_x_5255:
        /* <DEDUP_REMOVED lines=17> */
.L_x_5256:
[----:B------:R-:W-:Y:S02]  /*26090*/  IMAD.MOV.U32 R13, RZ, RZ, R4 ;  /* 0x000000ffff0d7224 */ /* 0x000fe400078e0004 */
[----:B------:R-:W-:Y:S02]  /*260a0*/  IMAD.MOV.U32 R12, RZ, RZ, 0x6 ;  /* 0x00000006ff0c7424 */ /* 0x000fe400078e00ff */
[----:B------:R-:W-:-:S07]  /*260b0*/  IMAD.MOV.U32 R3, RZ, RZ, R14 ;  /* 0x000000ffff037224 */ /* 0x000fce00078e000e */
[----:B------:R-:W-:Y:S05]  /*260c0*/  WARPSYNC.COLLECTIVE R15, `(.L_x_5257) ;  /* 0x000000000f087348 */ /* 0x000fea0003c00000 */
[----:B------:R0:W1:Y:S02]  /*260d0*/  SHFL.IDX P6, R14, R13, R12, R11 ;  /* 0x0000000c0d0e7389 */ /* 0x00006400000c000b */
[----:B01----:R-:W-:Y:S01]  /*260e0*/  ENDCOLLECTIVE ;  /* 0x000000000000791b */ /* 0x003fe20003800000 */
.L_x_5257:
        /* <DEDUP_REMOVED lines=17> */
.L_x_5258:
[----:B------:R-:W-:Y:S02]  /*26200*/  IMAD.MOV.U32 R13, RZ, RZ, R4 ;  /* 0x000000ffff0d7224 */ /* 0x000fe400078e0004 */
[----:B------:R-:W-:Y:S02]  /*26210*/  IMAD.MOV.U32 R12, RZ, RZ, 0x7 ;  /* 0x00000007ff0c7424 */ /* 0x000fe400078e00ff */
[----:B------:R-:W-:-:S07]  /*26220*/  IMAD.MOV.U32 R3, RZ, RZ, R14 ;  /* 0x000000ffff037224 */ /* 0x000fce00078e000e */
[----:B------:R-:W-:Y:S05]  /*26230*/  WARPSYNC.COLLECTIVE R15, `(.L_x_5259) ;  /* 0x000000000f087348 */ /* 0x000fea0003c00000 */
[----:B------:R0:W1:Y:S02]  /*26240*/  SHFL.IDX P6, R14, R13, R12, R11 ;  /* 0x0000000c0d0e7389 */ /* 0x00006400000c000b */
[----:B01----:R-:W-:Y:S01]  /*26250*/  ENDCOLLECTIVE ;  /* 0x000000000000791b */ /* 0x003fe20003800000 */
.L_x_5259:
        /* <DEDUP_REMOVED lines=15> */
.L_x_5260:
[----:B------:R-:W-:Y:S05]  /*26350*/  BRA `(.L_x_5261) ;  /* 0xffffffac00f87947 */ /* 0x000fea000383ffff */
.L_x_5133:
[----:B0-----:R0:W1:Y:S02]  /*26360*/  SYNCS.PHASECHK.TRANS64.TRYWAIT P0, [R23+URZ+0x30820], R0 ;  /* 0x03082000170075a7 */ /* 0x001064000800017f */
[----:B-1----:R-:W-:Y:S05]  /*26370*/  @!P0 NANOSLEEP.SYNCS 0x989680 ;  /* 0x009896800000895d */ /* 0x002fea0003900000 */
[----:B------:R-:W1:Y:S02]  /*26380*/  @!P0 SYNCS.PHASECHK.TRANS64 P0, [R23+URZ+0x30820], R0 ;  /* 0x03082000170085a7 */ /* 0x000e64000800007f */
[----:B-1----:R-:W-:Y:S05]  /*26390*/  @!P0 BRA `(.L_x_5133) ;  /* 0xfffffffc00f08947 */ /* 0x002fea000383ffff */
[----:B------:R-:W-:Y:S05]  /*263a0*/  BRA `(.L_x_5262) ;  /* 0xffffffb000707947 */ /* 0x000fea000383ffff */
.L_x_5138:
[----:B0-----:R0:W1:Y:S02]  /*263b0*/  SYNCS.PHASECHK.TRANS64.TRYWAIT P0, [R7+URZ+0x30840], R2 ;  /* 0x03084002070075a7 */ /* 0x001064000800017f */
[----:B-1----:R-:W-:Y:S05]  /*263c0*/  @!P0 NANOSLEEP.SYNCS 0x989680 ;  /* 0x009896800000895d */ /* 0x002fea0003900000 */
[----:B------:R-:W1:Y:S02]  /*263d0*/  @!P0 SYNCS.PHASECHK.TRANS64 P0, [R7+URZ+0x30840], R2 ;  /* 0x03084002070085a7 */ /* 0x000e64000800007f */
[----:B-1----:R-:W-:Y:S05]  /*263e0*/  @!P0 BRA `(.L_x_5138) ;  /* 0xfffffffc00f08947 */ /* 0x002fea000383ffff */
[----:B------:R-:W-:Y:S05]  /*263f0*/  BRA `(.L_x_5263) ;  /* 0xffffffb400487947 */ /* 0x000fea000383ffff */
.L_x_5139:
        /* <DEDUP_REMOVED lines=8> */
.L_x_5265:
[----:B------:R-:W-:Y:S05]  /*26480*/  BSYNC B1 ;  /* 0x0000000000017941 */ /* 0x000fea0003800000 */
.L_x_5264:
        /* <DEDUP_REMOVED lines=12> */
.L_x_5266:
[----:B------:R-:W-:Y:S02]  /*26550*/  IMAD R5, R5, 0x2, R23 ;  /* 0x0000000205057824 */ /* 0x000fe400078e0217 */
[----:B------:R-:W-:Y:S02]  /*26560*/  IMAD.MOV.U32 R13, RZ, RZ, R6 ;  /* 0x000000ffff0d7224 */ /* 0x000fe400078e0006 */
[----:B------:R-:W-:Y:S02]  /*26570*/  IMAD.MOV.U32 R12, RZ, RZ, 0x1 ;  /* 0x00000001ff0c7424 */ /* 0x000fe400078e00ff */
[----:B------:R-:W-:-:S07]  /*26580*/  IMAD.MOV.U32 R2, RZ, RZ, R14 ;  /* 0x000000ffff027224 */ /* 0x000fce00078e000e */
[----:B------:R-:W-:Y:S05]  /*26590*/  WARPSYNC.COLLECTIVE R15, `(.L_x_5267) ;  /* 0x000000000f087348 */ /* 0x000fea0003c00000 */
[----:B------:R0:W1:Y:S02]  /*265a0*/  SHFL.IDX P6, R14, R13, R12, R11 ;  /* 0x0000000c0d0e7389 */ /* 0x00006400000c000b */
[----:B01----:R-:W-:Y:S01]  /*265b0*/  ENDCOLLECTIVE ;  /* 0x000000000000791b */ /* 0x003fe20003800000 */
.L_x_5267:
        /* <DEDUP_REMOVED lines=13> */
.L_x_5268:
[----:B------:R-:W-:Y:S02]  /*26690*/  IMAD.MOV.U32 R13, RZ, RZ, R6 ;  /* 0x000000ffff0d7224 */ /* 0x000fe400078e0006 */
[----:B------:R-:W-:Y:S02]  /*266a0*/  IMAD.MOV.U32 R12, RZ, RZ, 0x2 ;  /* 0x00000002ff0c7424 */ /* 0x000fe400078e00ff */
[----:B------:R-:W-:-:S07]  /*266b0*/  IMAD.MOV.U32 R2, RZ, RZ, R14 ;  /* 0x000000ffff027224 */ /* 0x000fce00078e000e */
[----:B------:R-:W-:Y:S05]  /*266c0*/  WARPSYNC.COLLECTIVE R15, `(.L_x_5269) ;  /* 0x000000000f087348 */ /* 0x000fea0003c00000 */
[----:B------:R0:W1:Y:S02]  /*266d0*/  SHFL.IDX P6, R14, R13, R12, R11 ;  /* 0x0000000c0d0e7389 */ /* 0x00006400000c000b */
[----:B01----:R-:W-:Y:S01]  /*266e0*/  ENDCOLLECTIVE ;  /* 0x000000000000791b */ /* 0x003fe20003800000 */
.L_x_5269:
        /* <DEDUP_REMOVED lines=13> */
.L_x_5270:
[----:B------:R-:W-:Y:S02]  /*267c0*/  IMAD.MOV.U32 R13, RZ, RZ, R6 ;  /* 0x000000ffff0d7224 */ /* 0x000fe400078e0006 */
[----:B------:R-:W-:Y:S02]  /*267d0*/  IMAD.MOV.U32 R12, RZ, RZ, 0x3 ;  /* 0x00000003ff0c7424 */ /* 0x000fe400078e00ff */
[----:B------:R-:W-:-:S07]  /*267e0*/  IMAD.MOV.U32 R2, RZ, RZ, R14 ;  /* 0x000000ffff027224 */ /* 0x000fce00078e000e */
[----:B------:R-:W-:Y:S05]  /*267f0*/  WARPSYNC.COLLECTIVE R15, `(.L_x_5271) ;  /* 0x000000000f087348 */ /* 0x000fea0003c00000 */
[----:B------:R0:W1:Y:S02]  /*26800*/  SHFL.IDX P6, R14, R13, R12, R11 ;  /* 0x0000000c0d0e7389 */ /* 0x00006400000c000b */
[----:B01----:R-:W-:Y:S01]  /*26810*/  ENDCOLLECTIVE ;  /* 0x000000000000791b */ /* 0x003fe20003800000 */
.L_x_5271:
        /* <DEDUP_REMOVED lines=13> */
.L_x_5272:
[----:B------:R-:W-:Y:S02]  /*268f0*/  IMAD.MOV.U32 R13, RZ, RZ, R6 ;  /* 0x000000ffff0d7224 */ /* 0x000fe400078e0006 */
[----:B------:R-:W-:Y:S02]  /*26900*/  IMAD.MOV.U32 R12, RZ, RZ, 0x4 ;  /* 0x00000004ff0c7424 */ /* 0x000fe400078e00ff */
[----:B------:R-:W-:-:S07]  /*26910*/  IMAD.MOV.U32 R2, RZ, RZ, R14 ;  /* 0x000000ffff027224 */ /* 0x000fce00078e000e */
[----:B------:R-:W-:Y:S05]  /*26920*/  WARPSYNC.COLLECTIVE R15, `(.L_x_5273) ;  /* 0x000000000f087348 */ /* 0x000fea0003c00000 */
[----:B------:R0:W1:Y:S02]  /*26930*/  SHFL.IDX P6, R14, R13, R12, R11 ;  /* 0x0000000c0d0e7389 */ /* 0x00006400000c000b */
[----:B01----:R-:W-:Y:S01]  /*26940*/  ENDCOLLECTIVE ;  /* 0x000000000000791b */ /* 0x003fe20003800000 */
.L_x_5273:
        /* <DEDUP_REMOVED lines=13> */
.L_x_5274:
[----:B------:R-:W-:Y:S02]  /*26a20*/  IMAD.MOV.U32 R13, RZ, RZ, R6 ;  /* 0x000000ffff0d7224 */ /* 0x000fe400078e0006 */
[----:B------:R-:W-:Y:S02]  /*26a30*/  IMAD.MOV.U32 R12, RZ, RZ, 0x5 ;  /* 0x00000005ff0c7424 */ /* 0x000fe400078e00ff */
[----:B------:R-:W-:-:S07]  /*26a40*/  IMAD.MOV.U32 R2, RZ, RZ, R14 ;  /* 0x000000ffff027224 */ /* 0x000fce00078e000e */
[----:B------:R-:W-:Y:S05]  /*26a50*/  WARPSYNC.COLLECTIVE R15, `(.L_x_5275) ;  /* 0x000000000f087348 */ /* 0x000fea0003c00000 */
[----:B------:R0:W1:Y:S02]  /*26a60*/  SHFL.IDX P6, R14, R13, R12, R11 ;  /* 0x0000000c0d0e7389 */ /* 0x00006400000c000b */
[----:B01----:R-:W-:Y:S01]  /*26a70*/  ENDCOLLECTIVE ;  /* 0x000000000000791b */ /* 0x003fe20003800000 */
.L_x_5275:
        /* <DEDUP_REMOVED lines=14> */
.L_x_5276:
[----:B------:R-:W-:Y:S01]  /*26b60*/  IMAD.MOV.U32 R2, RZ, RZ, R14 ;  /* 0x000000ffff027224 */ /* 0x000fe200078e000e */
[----:B------:R-:W-:Y:S06]  /*26b70*/  BRA `(.L_x_5277) ;  /* 0xffffffb000907947 */ /* 0x000fec000383ffff */
.L_x_5144:
[----:B0-----:R0:W1:Y:S02]  /*26b80*/  SYNCS.PHASECHK.TRANS64.TRYWAIT P0, [R6+URZ+0x30860], R2 ;  /* 0x03086002060075a7 */ /* 0x001064000800017f */
[----:B-1----:R-:W-:Y:S05]  /*26b90*/  @!P0 NANOSLEEP.SYNCS 0x989680 ;  /* 0x009896800000895d */ /* 0x002fea0003900000 */
[----:B------:R-:W1:Y:S02]  /*26ba0*/  @!P0 SYNCS.PHASECHK.TRANS64 P0, [R6+URZ+0x30860], R2 ;  /* 0x03086002060085a7 */ /* 0x000e64000800007f */
[----:B-1----:R-:W-:Y:S05]  /*26bb0*/  @!P0 BRA `(.L_x_5144) ;  /* 0xfffffffc00f08947 */ /* 0x002fea000383ffff */
[----:B------:R-:W-:Y:S05]  /*26bc0*/  BRA `(.L_x_5278) ;  /* 0xffffffb000f07947 */ /* 0x000fea000383ffff */
.L_x_5145:
        /* <DEDUP_REMOVED lines=8> */
.L_x_5280:
[----:B------:R-:W-:Y:S05]  /*26c50*/  BSYNC B1 ;  /* 0x0000000000017941 */ /* 0x000fea0003800000 */
.L_x_5279:
        /* <DEDUP_REMOVED lines=9> */
.L_x_5281:
[----:B------:R-:W-:Y:S02]  /*26cf0*/  IMAD.MOV.U32 R13, RZ, RZ, R24 ;  /* 0x000000ffff0d7224 */ /* 0x000fe400078e0018 */
[----:B------:R-:W-:Y:S02]  /*26d00*/  IMAD.MOV.U32 R12, RZ, RZ, 0x1 ;  /* 0x00000001ff0c7424 */ /* 0x000fe400078e00ff */
[----:B------:R-:W-:-:S07]  /*26d10*/  IMAD.MOV.U32 R2, RZ, RZ, R14 ;  /* 0x000000ffff027224 */ /* 0x000fce00078e000e */
[----:B------:R-:W-:Y:S05]  /*26d20*/  WARPSYNC.COLLECTIVE R15, `(.L_x_5282) ;  /* 0x000000000f087348 */ /* 0x000fea0003c00000 */
[----:B------:R0:W1:Y:S02]  /*26d30*/  SHFL.IDX P6, R14, R13, R12, R11 ;  /* 0x0000000c0d0e7389 */ /* 0x00006400000c000b */
[----:B01----:R-:W-:Y:S01]  /*26d40*/  ENDCOLLECTIVE ;  /* 0x000000000000791b */ /* 0x003fe20003800000 */
.L_x_5282:
        /* <DEDUP_REMOVED lines=16> */
.L_x_5283:
[----:B------:R-:W-:Y:S02]  /*26e50*/  IMAD.MOV.U32 R13, RZ, RZ, R24 ;  /* 0x000000ffff0d7224 */ /* 0x000fe400078e0018 */
[----:B------:R-:W-:Y:S02]  /*26e60*/  IMAD.MOV.U32 R12, RZ, RZ, 0x2 ;  /* 0x00000002ff0c7424 */ /* 0x000fe400078e00ff */
[----:B------:R-:W-:-:S07]  /*26e70*/  IMAD.MOV.U32 R2, RZ, RZ, R14 ;  /* 0x000000ffff027224 */ /* 0x000fce00078e000e */
[----:B------:R-:W-:Y:S05]  /*26e80*/  WARPSYNC.COLLECTIVE R15, `(.L_x_5284) ;  /* 0x000000000f087348 */ /* 0x000fea0003c00000 */
[----:B------:R0:W1:Y:S02]  /*26e90*/  SHFL.IDX P6, R14, R13, R12, R11 ;  /* 0x0000000c0d0e7389 */ /* 0x00006400000c000b */
[----:B01----:R-:W-:Y:S01]  /*26ea0*/  ENDCOLLECTIVE ;  /* 0x000000000000791b */ /* 0x003fe20003800000 */
.L_x_5284:
        /* <DEDUP_REMOVED lines=16> */
.L_x_5285:
[----:B------:R-:W-:Y:S02]  /*26fb0*/  IMAD.MOV.U32 R13, RZ, RZ, R24 ;  /* 0x000000ffff0d7224 */ /* 0x000fe400078e0018 */
[----:B------:R-:W-:Y:S02]  /*26fc0*/  IMAD.MOV.U32 R12, RZ, RZ, 0x3 ;  /* 0x00000003ff0c7424 */ /* 0x000fe400078e00ff */
[----:B------:R-:W-:-:S07]  /*26fd0*/  IMAD.MOV.U32 R2, RZ, RZ, R14 ;  /* 0x000000ffff027224 */ /* 0x000fce00078e000e */
[----:B------:R-:W-:Y:S05]  /*26fe0*/  WARPSYNC.COLLECTIVE R15, `(.L_x_5286) ;  /* 0x000000000f087348 */ /* 0x000fea0003c00000 */
[----:B------:R0:W1:Y:S02]  /*26ff0*/  SHFL.IDX P6, R14, R13, R12, R11 ;  /* 0x0000000c0d0e7389 */ /* 0x00006400000c000b */
[----:B01----:R-:W-:Y:S01]  /*27000*/  ENDCOLLECTIVE ;  /* 0x000000000000791b */ /* 0x003fe20003800000 */
.L_x_5286:
        /* <DEDUP_REMOVED lines=16> */
.L_x_5287:
[----:B------:R-:W-:Y:S02]  /*27110*/  IMAD.MOV.U32 R13, RZ, RZ, R24 ;  /* 0x000000ffff0d7224 */ /* 0x000fe400078e0018 */
[----:B------:R-:W-:Y:S02]  /*27120*/  IMAD.MOV.U32 R12, RZ, RZ, 0x4 ;  /* 0x00000004ff0c7424 */ /* 0x000fe400078e00ff */
[----:B------:R-:W-:-:S07]  /*27130*/  IMAD.MOV.U32 R2, RZ, RZ, R14 ;  /* 0x000000ffff027224 */ /* 0x000fce00078e000e */
[----:B------:R-:W-:Y:S05]  /*27140*/  WARPSYNC.COLLECTIVE R15, `(.L_x_5288) ;  /* 0x000000000f087348 */ /* 0x000fea0003c00000 */
[----:B------:R0:W1:Y:S02]  /*27150*/  SHFL.IDX P6, R14, R13, R12, R11 ;  /* 0x0000000c0d0e7389 */ /* 0x00006400000c000b */
[----:B01----:R-:W-:Y:S01]  /*27160*/  ENDCOLLECTIVE ;  /* 0x000000000000791b */ /* 0x003fe20003800000 */
.L_x_5288:
        /* <DEDUP_REMOVED lines=16> */
.L_x_5289:
[----:B------:R-:W-:Y:S02]  /*27270*/  IMAD.MOV.U32 R13, RZ, RZ, R24 ;  /* 0x000000ffff0d7224 */ /* 0x000fe400078e0018 */
[----:B------:R-:W-:Y:S02]  /*27280*/  IMAD.MOV.U32 R12, RZ, RZ, 0x5 ;  /* 0x00000005ff0c7424 */ /* 0x000fe400078e00ff */
[----:B------:R-:W-:-:S07]  /*27290*/  IMAD.MOV.U32 R2, RZ, RZ, R14 ;  /* 0x000000ffff027224 */ /* 0x000fce00078e000e */
[----:B------:R-:W-:Y:S05]  /*272a0*/  WARPSYNC.COLLECTIVE R15, `(.L_x_5290) ;  /* 0x000000000f087348 */ /* 0x000fea0003c00000 */
[----:B------:R0:W1:Y:S02]  /*272b0*/  SHFL.IDX P6, R14, R13, R12, R11 ;  /* 0x0000000c0d0e7389 */ /* 0x00006400000c000b */
[----:B01----:R-:W-:Y:S01]  /*272c0*/  ENDCOLLECTIVE ;  /* 0x000000000000791b */ /* 0x003fe20003800000 */
.L_x_5290:
        /* <DEDUP_REMOVED lines=13> */
.L_x_5291:
        /* <DEDUP_REMOVED lines=8> */
.L_x_5153:
[----:B0-----:R0:W1:Y:S02]  /*27420*/  SYNCS.PHASECHK.TRANS64.TRYWAIT P0, [R0+URZ+0x30860], R3 ;  /* 0x03086003000075a7 */ /* 0x001064000800017f */
[----:B-1----:R-:W-:Y:S05]  /*27430*/  @!P0 NANOSLEEP.SYNCS 0x989680 ;  /* 0x009896800000895d */ /* 0x002fea0003900000 */
[----:B------:R-:W1:Y:S02]  /*27440*/  @!P0 SYNCS.PHASECHK.TRANS64 P0, [R0+URZ+0x30860], R3 ;  /* 0x03086003000085a7 */ /* 0x000e64000800007f */
[----:B-1----:R-:W-:Y:S05]  /*27450*/  @!P0 BRA `(.L_x_5153) ;  /* 0xfffffffc00f08947 */ /* 0x002fea000383ffff */
[----:B------:R-:W-:Y:S05]  /*27460*/  BRA `(.L_x_5293) ;  /* 0xffffffb400147947 */ /* 0x000fea000383ffff */
.L_x_5154:
        /* <DEDUP_REMOVED lines=8> */
.L_x_5295:
[----:B------:R-:W-:Y:S05]  /*274f0*/  BSYNC B0 ;  /* 0x0000000000007941 */ /* 0x000fea0003800000 */
.L_x_5294:
        /* <DEDUP_REMOVED lines=9> */
.L_x_5296:
        /* <DEDUP_REMOVED lines=14> */
.L_x_5297:
        /* <DEDUP_REMOVED lines=13> */
.L_x_5298:
[----:B------:R-:W-:Y:S02]  /*27740*/  IMAD.MOV.U32 R13, RZ, RZ, R24 ;  /* 0x000000ffff0d7224 */ /* 0x000fe400078e0018 */
[----:B------:R-:W-:Y:S01]  /*27750*/  IMAD.MOV.U32 R12, RZ, RZ, 0x2 ;  /* 0x00000002ff0c7424 */ /* 0x000fe200078e00ff */
[----:B------:R-:W-:-:S13]  /*27760*/  IADD3 R2, P4, R14, R5, RZ ;  /* 0x000000050e027210 */ /* 0x000fda0007f9e0ff */
[----:B------:R-:W-:Y:S05]  /*27770*/  WARPSYNC.COLLECTIVE R15, `(.L_x_5299) ;  /* 0x000000000f087348 */ /* 0x000fea0003c00000 */
[----:B------:R0:W1:Y:S02]  /*27780*/  SHFL.IDX P6, R14, R13, R12, R11 ;  /* 0x0000000c0d0e7389 */ /* 0x00006400000c000b */
[----:B01----:R-:W-:Y:S01]  /*27790*/  ENDCOLLECTIVE ;  /* 0x000000000000791b */ /* 0x003fe20003800000 */
.L_x_5299:
        /* <DEDUP_REMOVED lines=15> */
.L_x_5300:
[----:B------:R-:W-:Y:S02]  /*27890*/  IMAD.MOV.U32 R13, RZ, RZ, R24 ;  /* 0x000000ffff0d7224 */ /* 0x000fe400078e0018 */
[----:B------:R-:W-:Y:S01]  /*278a0*/  IMAD.MOV.U32 R12, RZ, RZ, 0x3 ;  /* 0x00000003ff0c7424 */ /* 0x000fe200078e00ff */
[----:B------:R-:W-:-:S13]  /*278b0*/  IADD3 R2, P4, R14, R5, RZ ;  /* 0x000000050e027210 */ /* 0x000fda0007f9e0ff */
[----:B------:R-:W-:Y:S05]  /*278c0*/  WARPSYNC.COLLECTIVE R15, `(.L_x_5301) ;  /* 0x000000000f087348 */ /* 0x000fea0003c00000 */
[----:B------:R0:W1:Y:S02]  /*278d0*/  SHFL.IDX P6, R14, R13, R12, R11 ;  /* 0x0000000c0d0e7389 */ /* 0x00006400000c000b */
[----:B01----:R-:W-:Y:S01]  /*278e0*/  ENDCOLLECTIVE ;  /* 0x000000000000791b */ /* 0x003fe20003800000 */
.L_x_5301:
        /* <DEDUP_REMOVED lines=15> */
.L_x_5302:
[----:B------:R-:W-:Y:S02]  /*279e0*/  IMAD.MOV.U32 R13, RZ, RZ, R24 ;  /* 0x000000ffff0d7224 */ /* 0x000fe400078e0018 */
[----:B------:R-:W-:Y:S01]  /*279f0*/  IMAD.MOV.U32 R12, RZ, RZ, 0x4 ;  /* 0x00000004ff0c7424 */ /* 0x000fe200078e00ff */
[----:B------:R-:W-:-:S13]  /*27a00*/  IADD3 R2, P4, R14, R5, RZ ;  /* 0x000000050e027210 */ /* 0x000fda0007f9e0ff */
[----:B------:R-:W-:Y:S05]  /*27a10*/  WARPSYNC.COLLECTIVE R15, `(.L_x_5303) ;  /* 0x000000000f087348 */ /* 0x000fea0003c00000 */
[----:B------:R0:W1:Y:S02]  /*27a20*/  SHFL.IDX P6, R14, R13, R12, R11 ;  /* 0x0000000c0d0e7389 */ /* 0x00006400000c000b */
[----:B01----:R-:W-:Y:S01]  /*27a30*/  ENDCOLLECTIVE ;  /* 0x000000000000791b */ /* 0x003fe20003800000 */
.L_x_5303:
        /* <DEDUP_REMOVED lines=15> */
.L_x_5304:
[----:B------:R-:W-:Y:S02]  /*27b30*/  IMAD.MOV.U32 R13, RZ, RZ, R24 ;  /* 0x000000ffff0d7224 */ /* 0x000fe400078e0018 */
[----:B------:R-:W-:Y:S01]  /*27b40*/  IMAD.MOV.U32 R12, RZ, RZ, 0x5 ;  /* 0x00000005ff0c7424 */ /* 0x000fe200078e00ff */
[----:B------:R-:W-:-:S13]  /*27b50*/  IADD3 R2, P4, R14, R5, RZ ;  /* 0x000000050e027210 */ /* 0x000fda0007f9e0ff */
[----:B------:R-:W-:Y:S05]  /*27b60*/  WARPSYNC.COLLECTIVE R15, `(.L_x_5305) ;  /* 0x000000000f087348 */ /* 0x000fea0003c00000 */
[----:B------:R0:W1:Y:S02]  /*27b70*/  SHFL.IDX P6, R14, R13, R12, R11 ;  /* 0x0000000c0d0e7389 */ /* 0x00006400000c000b */
[----:B01----:R-:W-:Y:S01]  /*27b80*/  ENDCOLLECTIVE ;  /* 0x000000000000791b */ /* 0x003fe20003800000 */
.L_x_5305:
        /* <DEDUP_REMOVED lines=14> */
.L_x_5306:
[----:B------:R-:W-:Y:S05]  /*27c70*/  BRA `(.L_x_5307) ;  /* 0xffffffb000307947 */ /* 0x000fea000383ffff */
.L_x_5159:
        /* <DEDUP_REMOVED lines=8> */
.L_x_5309:
[----:B------:R-:W-:Y:S05]  /*27d00*/  BSYNC B0 ;  /* 0x0000000000007941 */ /* 0x000fea0003800000 */
.L_x_5308:
        /* <DEDUP_REMOVED lines=9> */
.L_x_5310:
        /* <DEDUP_REMOVED lines=18> */
.L_x_5311:
[----:B------:R-:W-:Y:S01]  /*27ec0*/  IMAD.MOV.U32 R12, RZ, RZ, 0x2 ;  /* 0x00000002ff0c7424 */ /* 0x000fe200078e00ff */
[----:B------:R-:W-:-:S05]  /*27ed0*/  SEL R6, R14, RZ, P1 ;  /* 0x000000ff0e067207 */ /* 0x000fca0000800000 */
[----:B------:R-:W-:-:S04]  /*27ee0*/  IMAD.IADD R6, R5, 0x1, R6 ;  /* 0x0000000105067824 */ /* 0x000fc800078e0206 */
[----:B------:R-:W-:-:S07]  /*27ef0*/  IMAD.MOV.U32 R13, RZ, RZ, R6 ;  /* 0x000000ffff0d7224 */ /* 0x000fce00078e0006 */
[----:B------:R-:W-:Y:S05]  /*27f00*/  WARPSYNC.COLLECTIVE R15, `(.L_x_5312) ;  /* 0x000000000f087348 */ /* 0x000fea0003c00000 */
[----:B------:R0:W1:Y:S02]  /*27f10*/  SHFL.UP P6, R14, R13, R12, R11 ;  /* 0x0400000c0d0e7389 */ /* 0x00006400000c000b */
[----:B01----:R-:W-:Y:S01]  /*27f20*/  ENDCOLLECTIVE ;  /* 0x000000000000791b */ /* 0x003fe20003800000 */
.L_x_5312:
[----:B------:R-:W-:Y:S01]  /*27f30*/  IMAD.MOV.U32 R12, RZ, RZ, 0x4 ;  /* 0x00000004ff0c7424 */ /* 0x000fe200078e00ff */
[----:B------:R-:W-:-:S05]  /*27f40*/  SEL R7, R14, RZ, P2 ;  /* 0x000000ff0e077207 */ /* 0x000fca0001000000 */
[----:B------:R-:W-:-:S04]  /*27f50*/  IMAD.IADD R7, R6, 0x1, R7 ;  /* 0x0000000106077824 */ /* 0x000fc800078e0207 */
[----:B------:R-:W-:-:S07]  /*27f60*/  IMAD.MOV.U32 R13, RZ, RZ, R7 ;  /* 0x000000ffff0d7224 */ /* 0x000fce00078e0007 */
[----:B------:R-:W-:Y:S05]  /*27f70*/  WARPSYNC.COLLECTIVE R15, `(.L_x_5313) ;  /* 0x000000000f087348 */ /* 0x000fea0003c00000 */
[----:B------:R0:W1:Y:S02]  /*27f80*/  SHFL.UP P6, R14, R13, R12, R11 ;  /* 0x0400000c0d0e7389 */ /* 0x00006400000c000b */
[----:B01----:R-:W-:Y:S01]  /*27f90*/  ENDCOLLECTIVE ;  /* 0x000000000000791b */ /* 0x003fe20003800000 */
.L_x_5313:
[----:B------:R-:W-:Y:S01]  /*27fa0*/  IMAD.MOV.U32 R12, RZ, RZ, 0x8 ;  /* 0x00000008ff0c7424 */ /* 0x000fe200078e00ff */
[----:B------:R-:W-:-:S05]  /*27fb0*/  SEL R2, R14, RZ, P3 ;  /* 0x000000ff0e027207 */ /* 0x000fca0001800000 */
[----:B------:R-:W-:-:S04]  /*27fc0*/  IMAD.IADD R2, R7, 0x1, R2 ;  /* 0x0000000107027824 */ /* 0x000fc800078e0202 */
[----:B------:R-:W-:-:S07]  /*27fd0*/  IMAD.MOV.U32 R13, RZ, RZ, R2 ;  /* 0x000000ffff0d7224 */ /* 0x000fce00078e0002 */
[----:B------:R-:W-:Y:S05]  /*27fe0*/  WARPSYNC.COLLECTIVE R15, `(.L_x_5314) ;  /* 0x000000000f087348 */ /* 0x000fea0003c00000 */
[----:B------:R0:W1:Y:S02]  /*27ff0*/  SHFL.UP P6, R14, R13, R12, R11 ;  /* 0x0400000c0d0e7389 */ /* 0x00006400000c000b */
[----:B01----:R-:W-:Y:S01]  /*28000*/  ENDCOLLECTIVE ;  /* 0x000000000000791b */ /* 0x003fe20003800000 */
.L_x_5314:
[----:B------:R-:W-:Y:S01]  /*28010*/  IMAD.MOV.U32 R12, RZ, RZ, 0x10 ;  /* 0x00000010ff0c7424 */ /* 0x000fe200078e00ff */
[----:B------:R-:W-:-:S05]  /*28020*/  SEL R3, R14, RZ, P4 ;  /* 0x000000ff0e037207 */ /* 0x000fca0002000000 */
[----:B------:R-:W-:-:S04]  /*28030*/  IMAD.IADD R3, R2, 0x1, R3 ;  /* 0x0000000102037824 */ /* 0x000fc800078e0203 */
[----:B------:R-:W-:-:S07]  /*28040*/  IMAD.MOV.U32 R13, RZ, RZ, R3 ;  /* 0x000000ffff0d7224 */ /* 0x000fce00078e0003 */
[----:B------:R-:W-:Y:S05]  /*28050*/  WARPSYNC.COLLECTIVE R15, `(.L_x_5315) ;  /* 0x000000000f087348 */ /* 0x000fea0003c00000 */
[----:B------:R0:W1:Y:S02]  /*28060*/  SHFL.UP P6, R14, R13, R12, R11 ;  /* 0x0400000c0d0e7389 */ /* 0x00006400000c000b */
[----:B01----:R-:W-:Y:S01]  /*28070*/  ENDCOLLECTIVE ;  /* 0x000000000000791b */ /* 0x003fe20003800000 */
.L_x_5315:
        /* <DEDUP_REMOVED lines=8> */
.L_x_5316:
[----:B------:R-:W-:Y:S05]  /*28100*/  BRA `(.L_x_5317) ;  /* 0xffffffb000407947 */ /* 0x000fea000383ffff */
.L_x_5164:
        /* <DEDUP_REMOVED lines=8> */
.L_x_5319:
[----:B------:R-:W-:Y:S05]  /*28190*/  BSYNC B0 ;  /* 0x0000000000007941 */ /* 0x000fea0003800000 */
.L_x_5318:
        /* <DEDUP_REMOVED lines=8> */
.L_x_5320:
[----:B------:R-:W-:Y:S01]  /*28220*/  IMAD.MOV.U32 R12, RZ, RZ, 0x4 ;  /* 0x00000004ff0c7424 */ /* 0x000fe200078e00ff */
[----:B------:R-:W-:-:S05]  /*28230*/  SEL R2, R14, RZ, P2 ;  /* 0x000000ff0e027207 */ /* 0x000fca0001000000 */
[----:B------:R-:W-:-:S04]  /*28240*/  IMAD.IADD R2, R13, 0x1, R2 ;  /* 0x000000010d027824 */ /* 0x000fc800078e0202 */
[----:B------:R-:W-:-:S07]  /*28250*/  IMAD.MOV.U32 R13, RZ, RZ, R2 ;  /* 0x000000ffff0d7224 */ /* 0x000fce00078e0002 */
[----:B------:R-:W-:Y:S05]  /*28260*/  WARPSYNC.COLLECTIVE R15, `(.L_x_5321) ;  /* 0x000000000f087348 */ /* 0x000fea0003c00000 */
[----:B------:R0:W1:Y:S02]  /*28270*/  SHFL.UP P6, R14, R13, R12, R11 ;  /* 0x0400000c0d0e7389 */ /* 0x00006400000c000b */
[----:B01----:R-:W-:Y:S01]  /*28280*/  ENDCOLLECTIVE ;  /* 0x000000000000791b */ /* 0x003fe20003800000 */
.L_x_5321:
[----:B------:R-:W-:Y:S01]  /*28290*/  IMAD.MOV.U32 R12, RZ, RZ, 0x8 ;  /* 0x00000008ff0c7424 */ /* 0x000fe200078e00ff */
[----:B------:R-:W-:-:S05]  /*282a0*/  SEL R3, R14, RZ, P3 ;  /* 0x000000ff0e037207 */ /* 0x000fca0001800000 */
[----:B------:R-:W-:-:S04]  /*282b0*/  IMAD.IADD R3, R2, 0x1, R3 ;  /* 0x0000000102037824 */ /* 0x000fc800078e0203 */
[----:B------:R-:W-:-:S07]  /*282c0*/  IMAD.MOV.U32 R13, RZ, RZ, R3 ;  /* 0x000000ffff0d7224 */ /* 0x000fce00078e0003 */
[----:B------:R-:W-:Y:S05]  /*282d0*/  WARPSYNC.COLLECTIVE R15, `(.L_x_5322) ;  /* 0x000000000f087348 */ /* 0x000fea0003c00000 */
[----:B------:R0:W1:Y:S02]  /*282e0*/  SHFL.UP P6, R14, R13, R12, R11 ;  /* 0x0400000c0d0e7389 */ /* 0x00006400000c000b */
[----:B01----:R-:W-:Y:S01]  /*282f0*/  ENDCOLLECTIVE ;  /* 0x000000000000791b */ /* 0x003fe20003800000 */
.L_x_5322:
[----:B------:R-:W-:Y:S01]  /*28300*/  IMAD.MOV.U32 R12, RZ, RZ, 0x10 ;  /* 0x00000010ff0c7424 */ /* 0x000fe200078e00ff */
[----:B------:R-:W-:-:S05]  /*28310*/  SEL R4, R14, RZ, P4 ;  /* 0x000000ff0e047207 */ /* 0x000fca0002000000 */
[----:B------:R-:W-:-:S04]  /*28320*/  IMAD.IADD R4, R3, 0x1, R4 ;  /* 0x0000000103047824 */ /* 0x000fc800078e0204 */
[----:B------:R-:W-:-:S07]  /*28330*/  IMAD.MOV.U32 R13, RZ, RZ, R4 ;  /* 0x000000ffff0d7224 */ /* 0x000fce00078e0004 */
[----:B------:R-:W-:Y:S05]  /*28340*/  WARPSYNC.COLLECTIVE R15, `(.L_x_5323) ;  /* 0x000000000f087348 */ /* 0x000fea0003c00000 */
[----:B------:R0:W1:Y:S02]  /*28350*/  SHFL.UP P6, R14, R13, R12, R11 ;  /* 0x0400000c0d0e7389 */ /* 0x00006400000c000b */
[----:B01----:R-:W-:Y:S01]  /*28360*/  ENDCOLLECTIVE ;  /* 0x000000000000791b */ /* 0x003fe20003800000 */
.L_x_5323:
        /* <DEDUP_REMOVED lines=8> */
.L_x_5324:
[----:B------:R-:W-:Y:S05]  /*283f0*/  BRA `(.L_x_5325) ;  /* 0xffffffb000207947 */ /* 0x000fea000383ffff */
.L_x_5166:
[----:B------:R-:W-:Y:S01]  /*28400*/  BSSY B0, `(.L_x_5326) ;  /* 0x0000006000007945 */ /* 0x000fe20003800000 */
[----:B------:R-:W-:Y:S01]  /*28410*/  PLOP3.LUT P6, PT, P6, PT, PT, 0x8, 0x0 ;  /* 0x000000000000781c */ /* 0x000fe200037ce170 */
[----:B------:R-:W-:-:S12]  /*28420*/  IMAD.MOV.U32 R15, RZ, RZ, -0x1 ;  /* 0xffffffffff0f7424 */ /* 0x000fd800078e00ff */
[----:B01----:R-:W-:Y:S05]  /*28430*/  WARPSYNC.COLLECTIVE R15, `(.L_x_5327) ;  /* 0x000000000f087348 */ /* 0x003fea0003c00000 */
[----:B------:R-:W-:Y:S01]  /*28440*/  VOTE.ANY R14, PT, P6 ;  /* 0x00000000000e7806 */ /* 0x000fe200030e0100 */
[----:B01----:R-:W-:Y:S06]  /*28450*/  ENDCOLLECTIVE ;  /* 0x000000000000791b */ /* 0x003fec0003800000 */
.L_x_5327:
[----:B------:R-:W-:Y:S05]  /*28460*/  BSYNC B0 ;  /* 0x0000000000007941 */ /* 0x000fea0003800000 */
.L_x_5326:
        /* <DEDUP_REMOVED lines=9> */
.L_x_5328:
[----:B------:R-:W-:Y:S01]  /*28500*/  IMAD.MOV.U32 R5, RZ, RZ, R14 ;  /* 0x000000ffff057224 */ /* 0x000fe200078e000e */
[----:B------:R-:W-:Y:S06]  /*28510*/  BRA `(.L_x_5329) ;  /* 0xffffffb000107947 */ /* 0x000fec000383ffff */
.L_x_5168:
[----:B------:R-:W-:Y:S01]  /*28520*/  BSSY B0, `(.L_x_5330) ;  /* 0x0000007000007945 */ /* 0x000fe20003800000 */
[----:B------:R-:W-:Y:S02]  /*28530*/  IMAD.MOV.U32 R13, RZ, RZ, R2 ;  /* 0x000000ffff0d7224 */ /* 0x000fe400078e0002 */
[----:B------:R-:W-:Y:S02]  /*28540*/  IMAD.MOV.U32 R11, RZ, RZ, 0x1f ;  /* 0x0000001fff0b7424 */ /* 0x000fe400078e00ff */
[----:B------:R-:W-:-:S07]  /*28550*/  IMAD.MOV.U32 R15, RZ, RZ, -0x1 ;  /* 0xffffffffff0f7424 */ /* 0x000fce00078e00ff */
[----:B0123--:R-:W-:Y:S05]  /*28560*/  WARPSYNC.COLLECTIVE R15, `(.L_x_5331) ;  /* 0x000000000f087348 */ /* 0x00ffea0003c00000 */
[----:B------:R4:W0:Y:S02]  /*28570*/  SHFL.IDX P6, R14, R13, R12, R11 ;  /* 0x0000000c0d0e7389 */ /* 0x00082400000c000b */
[----:B01234-:R-:W-:Y:S01]  /*28580*/  ENDCOLLECTIVE ;  /* 0x000000000000791b */ /* 0x01ffe20003800000 */
.L_x_5331:
[----:B------:R-:W-:Y:S05]  /*28590*/  BSYNC B0 ;  /* 0x0000000000007941 */ /* 0x000fea0003800000 */
.L_x_5330:
[----:B------:R-:W-:Y:S05]  /*285a0*/  BRA `(.L_x_5167) ;  /* 0xffffffb000087947 */ /* 0x000fea000383ffff */
.L_x_5172:
[----:B-1----:R1:W2:Y:S02]  /*285b0*/  SYNCS.PHASECHK.TRANS64.TRYWAIT P0, [R5+URZ+0x30820], R0 ;  /* 0x03082000050075a7 */ /* 0x0022a4000800017f */
[----:B--2---:R-:W-:Y:S05]  /*285c0*/  @!P0 NANOSLEEP.SYNCS 0x989680 ;  /* 0x009896800000895d */ /* 0x004fea0003900000 */
[----:B------:R-:W2:Y:S02]  /*285d0*/  @!P0 SYNCS.PHASECHK.TRANS64 P0, [R5+URZ+0x30820], R0 ;  /* 0x03082000050085a7 */ /* 0x000ea4000800007f */
[----:B--2---:R-:W-:Y:S05]  /*285e0*/  @!P0 BRA `(.L_x_5172) ;  /* 0xfffffffc00f08947 */ /* 0x004fea000383ffff */
[----:B------:R-:W-:Y:S05]  /*285f0*/  BRA `(.L_x_5332) ;  /* 0xffffffb400807947 */ /* 0x000fea000383ffff */
.L_x_5173:
        /* <DEDUP_REMOVED lines=11> */
.L_x_5334:
[----:B------:R-:W-:Y:S05]  /*286b0*/  BSYNC B0 ;  /* 0x0000000000007941 */ /* 0x000fea0003800000 */
.L_x_5333:
[----:B------:R-:W-:Y:S05]  /*286c0*/  BRA `(.L_x_5335) ;  /* 0xffffffb400687947 */ /* 0x000fea000383ffff */
.L_x_5176:
[----:B------:R-:W-:Y:S01]  /*286d0*/  BSSY B1, `(.L_x_5336) ;  /* 0x0000006000017945 */ /* 0x000fe20003800000 */
[----:B------:R-:W-:-:S07]  /*286e0*/  IMAD.MOV.U32 R15, RZ, RZ, -0x1 ;  /* 0xffffffffff0f7424 */ /* 0x000fce00078e00ff */
[----:B01-3--:R-:W-:Y:S05]  /*286f0*/  WARPSYNC.COLLECTIVE R15, `(.L_x_5337) ;  /* 0x000000000f0c7348 */ /* 0x00bfea0003c00000 */
[----:B------:R-:W-:Y:S02]  /*28700*/  ELECT P6, UR62, PT ;  /* 0x00000000003e782f */ /* 0x000fe400038c0000 */
[----:B------:R-:W-:Y:S01]  /*28710*/  MOV R14, UR62 ;  /* 0x0000003e000e7c02 */ /* 0x000fe20008000f00 */
[----:B01-3--:R-:W-:Y:S10]  /*28720*/  ENDCOLLECTIVE ;  /* 0x000000000000791b */ /* 0x00bff40003800000 */
.L_x_5337:
[----:B------:R-:W-:Y:S05]  /*28730*/  BSYNC B1 ;  /* 0x0000000000017941 */ /* 0x000fea0003800000 */
.L_x_5336:
[----:B------:R-:W-:Y:S05]  /*28740*/  BRA `(.L_x_5338) ;  /* 0xffffffb400607947 */ /* 0x000fea000383ffff */
.L_x_5178:
[----:B-1----:R1:W2:Y:S02]  /*28750*/  SYNCS.PHASECHK.TRANS64.TRYWAIT P1, [R3+URZ+0x30840], R2 ;  /* 0x03084002030075a7 */ /* 0x0022a4000802017f */
[----:B--2---:R-:W-:Y:S05]  /*28760*/  @!P1 NANOSLEEP.SYNCS 0x989680 ;  /* 0x009896800000995d */ /* 0x004fea0003900000 */
[----:B------:R-:W2:Y:S02]  /*28770*/  @!P1 SYNCS.PHASECHK.TRANS64 P1, [R3+URZ+0x30840], R2 ;  /* 0x03084002030095a7 */ /* 0x000ea4000802007f */
[----:B--2---:R-:W-:Y:S05]  /*28780*/  @!P1 BRA `(.L_x_5178) ;  /* 0xfffffffc00f09947 */ /* 0x004fea000383ffff */
[----:B------:R-:W-:Y:S05]  /*28790*/  BRA `(.L_x_5339) ;  /* 0xffffffb400887947 */ /* 0x000fea000383ffff */
.L_x_5180:
[----:B--2---:R2:W4:Y:S02]  /*287a0*/  SYNCS.PHASECHK.TRANS64.TRYWAIT P1, [R5+URZ+0x30840], R0 ;  /* 0x03084000050075a7 */ /* 0x004524000802017f */
[----:B----4-:R-:W-:Y:S05]  /*287b0*/  @!P1 NANOSLEEP.SYNCS 0x989680 ;  /* 0x009896800000995d */ /* 0x010fea0003900000 */
[----:B------:R-:W4:Y:S02]  /*287c0*/  @!P1 SYNCS.PHASECHK.TRANS64 P1, [R5+URZ+0x30840], R0 ;  /* 0x03084000050095a7 */ /* 0x000f24000802007f */
[----:B----4-:R-:W-:Y:S05]  /*287d0*/  @!P1 BRA `(.L_x_5180) ;  /* 0xfffffffc00f09947 */ /* 0x010fea000383ffff */
[----:B------:R-:W-:Y:S05]  /*287e0*/  BRA `(.L_x_5340) ;  /* 0xffffffb400947947 */ /* 0x000fea000383ffff */
.L_x_5182:
[----:B----4-:R4:W0:Y:S02]  /*287f0*/  SYNCS.PHASECHK.TRANS64.TRYWAIT P1, [R3+URZ+0x30860], R2 ;  /* 0x03086002030075a7 */ /* 0x010824000802017f */
[----:B0-----:R-:W-:Y:S05]  /*28800*/  @!P1 NANOSLEEP.SYNCS 0x989680 ;  /* 0x009896800000995d */ /* 0x001fea0003900000 */
[----:B------:R-:W0:Y:S02]  /*28810*/  @!P1 SYNCS.PHASECHK.TRANS64 P1, [R3+URZ+0x30860], R2 ;  /* 0x03086002030095a7 */ /* 0x000e24000802007f */
[----:B0-----:R-:W-:Y:S05]  /*28820*/  @!P1 BRA `(.L_x_5182) ;  /* 0xfffffffc00f09947 */ /* 0x001fea000383ffff */
[----:B------:R-:W-:Y:S05]  /*28830*/  BRA `(.L_x_5341) ;  /* 0xffffffb400907947 */ /* 0x000fea000383ffff */
        .type           $_ZN7cutlass13device_kernelIN5flash11enable_sm90INS1_16FlashAttnFwdSm90INS1_25CollectiveMainloopFwdSm90ILi2EN4cute5tupleIJNS5_1CILi1EEES8_S8_EEENS6_IJNS7_ILi128EEENS7_ILi96EEENS7_ILi192EEEEEELi192ENS_10bfloat16_tEfNS_4arch4Sm90ELb0ELb1ELb1ELb1ELb1ELb1ELb0ELb1ELb1ELb1ELb0ELb0EEENS1_21CollectiveEpilogueFwdINS6_IJSA_SC_SB_EEES9_SE_SG_Li256ELb1ELb1ELb0ELb0EEENS1_36VarlenDynamicPersistentTileSchedulerILi128ELi96ELi256ELi128ELb0ELb1ELb1ELb1ELb0ELb1EEEEEEEEEvNT_6ParamsE$_ZZN5flash25CollectiveMainloopFwdSm90ILi2EN4cute5tupleIJNS1_1CILi1EEES4_S4_EEENS2_IJNS3_ILi128EEENS3_ILi96EEENS3_ILi192EEEEEELi192EN7cutlass10bfloat16_tEfNSA_4arch4Sm90ELb0ELb1ELb1ELb1ELb1ELb1ELb0ELb1ELb1ELb1ELb0ELb0EE12store_kv_newINS_16FlashAttnFwdSm90ISE_NS_21CollectiveEpilogueFwdINS2_IJS6_S8_S7_EEES5_SB_SD_Li256ELb1ELb1ELb0ELb0EEENS_36VarlenDynamicPersistentTileSchedulerILi128ELi96ELi256ELi128ELb0ELb1ELb1ELb1ELb0ELb1EEEE13SharedStorageEEEbRKNSE_6ParamsENSA_25PipelineTmaAsyncNoClusterILi2ENSA_16PipelineTmaAsyncILi2EEEEESU_RNSA_13PipelineStateILj2EEEiRT_RKNS_16SeqlenInfoQKNewKILb1ELb1EEENS2_IJiiiiEEEENKUliRKT_E_clISW_EEDaiS17_,@function
        .size           $_ZN7cutlass13device_kernelIN5flash11enable_sm90INS1_16FlashAttnFwdSm90INS1_25CollectiveMainloopFwdSm90ILi2EN4cute5tupleIJNS5_1CILi1EEES8_S8_EEENS6_IJNS7_ILi128EEENS7_ILi96EEENS7_ILi192EEEEEELi192ENS_10bfloat16_tEfNS_4arch4Sm90ELb0ELb1ELb1ELb1ELb1ELb1ELb0ELb1ELb1ELb1ELb0ELb0EEENS1_21CollectiveEpilogueFwdINS6_IJSA_SC_SB_EEES9_SE_SG_Li256ELb1ELb1ELb0ELb0EEENS1_36VarlenDynamicPersistentTileSchedulerILi128ELi96ELi256ELi128ELb0ELb1ELb1ELb1ELb0ELb1EEEEEEEEEvNT_6ParamsE$_ZZN5flash25CollectiveMainloopFwdSm90ILi2EN4cute5tupleIJNS1_1CILi1EEES4_S4_EEENS2_IJNS3_ILi128EEENS3_ILi96EEENS3_ILi192EEEEEELi192EN7cutlass10bfloat16_tEfNSA_4arch4Sm90ELb0ELb1ELb1ELb1ELb1ELb1ELb0ELb1ELb1ELb1ELb0ELb0EE12store_kv_newINS_16FlashAttnFwdSm90ISE_NS_21CollectiveEpilogueFwdINS2_IJS6_S8_S7_EEES5_SB_SD_Li256ELb1ELb1ELb0ELb0EEENS_36VarlenDynamicPersistentTileSchedulerILi128ELi96ELi256ELi128ELb0ELb1ELb1ELb1ELb0ELb1EEEE13SharedStorageEEEbRKNSE_6ParamsENSA_25PipelineTmaAsyncNoClusterILi2ENSA_16PipelineTmaAsyncILi2EEEEESU_RNSA_13PipelineStateILj2EEEiRT_RKNS_16SeqlenInfoQKNewKILb1ELb1EEENS2_IJiiiiEEEENKUliRKT_E_clISW_EEDaiS17_,(.L_x_15839 - $_ZN7cutlass13device_kernelIN5flash11enable_sm90INS1_16FlashAttnFwdSm90INS1_25CollectiveMainloopFwdSm90ILi2EN4cute5tupleIJNS5_1CILi1EEES8_S8_EEENS6_IJNS7_ILi128EEENS7_ILi96EEENS7_ILi192EEEEEELi192ENS_10bfloat16_tEfNS_4arch4Sm90ELb0ELb1ELb1ELb1ELb1ELb1ELb0ELb1ELb1ELb1ELb0ELb0EEENS1_21CollectiveEpilogueFwdINS6_IJSA_SC_SB_EEES9_SE_SG_Li256ELb1ELb1ELb0ELb0EEENS1_36VarlenDynamicPersistentTileSchedulerILi128ELi96ELi256ELi128ELb0ELb1ELb1ELb1ELb0ELb1EEEEEEEEEvNT_6ParamsE$_ZZN5flash25CollectiveMainloopFwdSm90ILi2EN4cute5tupleIJNS1_1CILi1EEES4_S4_EEENS2_IJNS3_ILi128EEENS3_ILi96EEENS3_ILi192EEEEEELi192EN7cutlass10bfloat16_tEfNSA_4arch4Sm90ELb0ELb1ELb1ELb1ELb1ELb1ELb0ELb1ELb1ELb1ELb0ELb0EE12store_kv_newINS_16FlashAttnFwdSm90ISE_NS_21CollectiveEpilogueFwdINS2_IJS6_S8_S7_EEES5_SB_SD_Li256ELb1ELb1ELb0ELb0EEENS_36VarlenDynamicPersistentTileSchedulerILi128ELi96ELi256ELi128ELb0ELb1ELb1ELb1ELb0ELb1EEEE13SharedStorageEEEbRKNSE_6ParamsENSA_25PipelineTmaAsyncNoClusterILi2ENSA_16PipelineTmaAsyncILi2EEEEESU_RNSA_13PipelineStateILj2EEEiRT_RKNS_16SeqlenInfoQKNewKILb1ELb1EEENS2_IJiiiiEEEENKUliRKT_E_clISW_EEDaiS17_)
$_ZN7cutlass13device_kernelIN5flash11enable_sm90INS1_16FlashAttnFwdSm90INS1_25CollectiveMainloopFwdSm90ILi2EN4cute5tupleIJNS5_1CILi1EEES8_S8_EEENS6_IJNS7_ILi128EEENS7_ILi96EEENS7_ILi192EEEEEELi192ENS_10bfloat16_tEfNS_4arch4Sm90ELb0ELb1ELb1ELb1ELb1ELb1ELb0ELb1ELb1ELb1ELb0ELb0EEENS1_21CollectiveEpilogueFwdINS6_IJSA_SC_SB_EEES9_SE_SG_Li256ELb1ELb1ELb0ELb0EEENS1_36VarlenDynamicPersistentTileSchedulerILi128ELi96ELi256ELi128ELb0ELb1ELb1ELb1ELb0ELb1EEEEEEEEEvNT_6ParamsE$_ZZN5flash25CollectiveMainloopFwdSm90ILi2EN4cute5tupleIJNS1_1CILi1EEES4_S4_EEENS2_IJNS3_ILi128EEENS3_ILi96EEENS3_ILi192EEEEEELi192EN7cutlass10bfloat16_tEfNSA_4arch4Sm90ELb0ELb1ELb1ELb1ELb1ELb1ELb0ELb1ELb1ELb1ELb0ELb0EE12store_kv_newINS_16FlashAttnFwdSm90ISE_NS_21CollectiveEpilogueFwdINS2_IJS6_S8_S7_EEES5_SB_SD_Li256ELb1ELb1ELb0ELb0EEENS_36VarlenDynamicPersistentTileSchedulerILi128ELi96ELi256ELi128ELb0ELb1ELb1ELb1ELb0ELb1EEEE13SharedStorageEEEbRKNSE_6ParamsENSA_25PipelineTmaAsyncNoClusterILi2ENSA_16PipelineTmaAsyncILi2EEEEESU_RNSA_13PipelineStateILj2EEEiRT_RKNS_16SeqlenInfoQKNewKILb1ELb1EEENS2_IJiiiiEEEENKUliRKT_E_clISW_EEDaiS17_:
[----:B------:R-:W-:Y:S05]  /*28840*/  YIELD ;  /* 0x0000000000007946 */ /* 0x000fea0003800000 */
[----:B------:R-:W-:Y:S01]  /*28850*/  ULDC UR4, c[0x0][0x20] ;  /* 0x0000080000047ab9 */ /* 0x000fe20000000800 */
[----:B------:R-:W0:Y:S01]  /*28860*/  LDC.64 R78, c[0x0][0x208] ;  /* 0x00008200ff4e7b82 */ /* 0x000e220000000a00 */
[----:B------:R-:W-:Y:S01]  /*28870*/  VIADD R75, R20, -UR4 ;  /* 0x80000004144b7c36 */ /* 0x000fe20008000000 */
[----:B------:R-:W-:-:S04]  /*28880*/  R2UR UR6, R202 ;  /* 0x00000000ca0672ca */ /* 0x000fc800000e0000 */
[----:B------:R-:W2:Y:S01]  /*28890*/  LDL.64 R4, [R75+0x8] ;  /* 0x000008004b047983 */ /* 0x000ea20000100a00 */
[----:B0-----:R-:W-:Y:S02]  /*288a0*/  R2UR UR4, R78 ;  /* 0x000000004e0472ca */ /* 0x001fe400000e0000 */
[----:B------:R-:W-:-:S13]  /*288b0*/  R2UR UR5, R79 ;  /* 0x000000004f0572ca */ /* 0x000fda00000e0000 */
[----:B--2---:R-:W2:Y:S01]  /*288c0*/  LD.E R6, desc[UR4][R4.64+0x174] ;  /* 0x0001740404067980 */ /* 0x004ea2000c101900 */
[----:B------:R-:W0:Y:S01]  /*288d0*/  LDC R76, c[0x0][0x20] ;  /* 0x00000800ff4c7b82 */ /* 0x000e220000000800 */
[----:B------:R-:W-:Y:S01]  /*288e0*/  BSSY B0, `(.L_x_5342) ;  /* 0x0000aaa000007945 */ /* 0x000fe20003800000 */
[----:B0-----:R-:W-:Y:S02]  /*288f0*/  IADD3 R76, -R76, UR6, RZ ;  /* 0x000000064c4c7c10 */ /* 0x001fe4000fffe1ff */
[----:B--2---:R-:W-:-:S13]  /*28900*/  ISETP.GE.AND P1, PT, R6, 0x1, PT ;  /* 0x000000010600780c */ /* 0x004fda0003f26270 */
[----:B------:R-:W-:Y:S05]  /*28910*/  @!P1 BRA `(.L_x_5343) ;  /* 0x0000009800e49947 */ /* 0x000fea0003800000 */
[----:B------:R-:W2:Y:S01]  /*28920*/  LDL.64 R6, [R75+0x20] ;  /* 0x000020004b067983 */ /* 0x000ea20000100a00 */
[C---:B------:R-:W-:Y:S02]  /*28930*/  R2UR UR4, R78.reuse ;  /* 0x000000004e0472ca */ /* 0x040fe400000e0000 */
[C---:B------:R-:W-:Y:S01]  /*28940*/  R2UR UR5, R79.reuse ;  /* 0x000000004f0572ca */ /* 0x040fe200000e0000 */
[----:B------:R0:W5:Y:S01]  /*28950*/  LDL.64 R10, [R75+0x30] ;  /* 0x000030004b0a7983 */ /* 0x0001620000100a00 */
[C---:B------:R-:W-:Y:S02]  /*28960*/  R2UR UR6, R78.reuse ;  /* 0x000000004e0672ca */ /* 0x040fe400000e0000 */
[C---:B------:R-:W-:Y:S02]  /*28970*/  R2UR UR7, R79.reuse ;  /* 0x000000004f0772ca */ /* 0x040fe400000e0000 */
[----:B------:R-:W-:Y:S02]  /*28980*/  R2UR UR8, R78 ;  /* 0x000000004e0872ca */ /* 0x000fe400000e0000 */
[----:B------:R-:W-:-:S09]  /*28990*/  R2UR UR9, R79 ;  /* 0x000000004f0972ca */ /* 0x000fd200000e0000 */
[----:B------:R-:W3:Y:S04]  /*289a0*/  LD.E.U8 R30, desc[UR6][R4.64+0x190] ;  /* 0x00019006041e7980 */ /* 0x000ee8000c101100 */
[----:B--2---:R-:W2:Y:S04]  /*289b0*/  LD.E.64 R32, desc[UR4][R6.64+0xa0] ;  /* 0x0000a00406207980 */ /* 0x004ea8000c101b00 */
[----:B------:R-:W4:Y:S04]  /*289c0*/  LD.E.64 R8, desc[UR6][R6.64+0x58] ;  /* 0x0000580606087980 */ /* 0x000f28000c101b00 */
[----:B------:R-:W4:Y:S04]  /*289d0*/  LD.E.64 R12, desc[UR8][R6.64+0x60] ;  /* 0x00006008060c7980 */ /* 0x000f28000c101b00 */
[----:B------:R-:W4:Y:S01]  /*289e0*/  LD.E.64 R14, desc[UR4][R6.64+0x68] ;  /* 0x00006804060e7980 */ /* 0x000f22000c101b00 */
[----:B---3--:R-:W-:-:S02]  /*289f0*/  ISETP.NE.AND P1, PT, R30, RZ, PT ;  /* 0x000000ff1e00720c */ /* 0x008fc40003f25270 */
[----:B--2---:R-:W-:Y:S01]  /*28a00*/  SHF.R.S32.HI R31, RZ, 0x1f, R33 ;  /* 0x0000001fff1f7819 */ /* 0x004fe20000011421 */
[-C--:B----4-:R-:W-:Y:S02]  /*28a10*/  IMAD R9, R9, R33.reuse, RZ ;  /* 0x0000002109097224 */ /* 0x090fe400078e02ff */
[----:B------:R-:W-:-:S04]  /*28a20*/  IMAD.WIDE.U32 R28, R8, R33, RZ ;  /* 0x00000021081c7225 */ /* 0x000fc800078e00ff */
[----:B------:R-:W-:Y:S02]  /*28a30*/  IMAD R9, R8, R31, R9 ;  /* 0x0000001f08097224 */ /* 0x000fe400078e0209 */
[-C--:B------:R-:W-:Y:S02]  /*28a40*/  IMAD R8, R13, R32.reuse, RZ ;  /* 0x000000200d087224 */ /* 0x080fe400078e02ff */
[----:B------:R-:W-:Y:S01]  /*28a50*/  IMAD.IADD R29, R29, 0x1, R9 ;  /* 0x000000011d1d7824 */ /* 0x000fe200078e0209 */
[----:B------:R-:W-:Y:S01]  /*28a60*/  SHF.R.S32.HI R9, RZ, 0x1f, R32 ;  /* 0x0000001fff097819 */ /* 0x000fe20000011420 */
[----:B------:R-:W-:-:S04]  /*28a70*/  IMAD.WIDE.U32 R4, R12, R32, R28 ;  /* 0x000000200c047225 */ /* 0x000fc800078e001c */
[----:B------:R-:W-:Y:S01]  /*28a80*/  IMAD R9, R12, R9, R8 ;  /* 0x000000090c097224 */ /* 0x000fe200078e0208 */
[----:B------:R-:W-:-:S03]  /*28a90*/  LEA R86, P2, R4, R14, 0x1 ;  /* 0x0000000e04567211 */ /* 0x000fc600078408ff */
[----:B------:R-:W-:-:S05]  /*28aa0*/  IMAD.IADD R87, R5, 0x1, R9 ;  /* 0x0000000105577824 */ /* 0x000fca00078e0209 */
[----:B------:R-:W-:Y:S01]  /*28ab0*/  LEA.HI.X R87, R4, R15, R87, 0x1, P2 ;  /* 0x0000000f04577211 */ /* 0x000fe200010f0c57 */
[----:B0-----:R-:W-:Y:S06]  /*28ac0*/  @!P1 BRA `(.L_x_5344) ;  /* 0x0000004800849947 */ /* 0x001fec0003800000 */
[C---:B------:R-:W-:Y:S01]  /*28ad0*/  R2UR UR8, R78.reuse ;  /* 0x000000004e0872ca */ /* 0x040fe200000e0000 */
[----:B------:R0:W5:Y:S01]  /*28ae0*/  LDL.64 R4, [R75+0x10] ;  /* 0x000010004b047983 */ /* 0x0001620000100a00 */
[C---:B------:R-:W-:Y:S02]  /*28af0*/  R2UR UR9, R79.reuse ;  /* 0x000000004f0972ca */ /* 0x040fe400000e0000 */
[C---:B------:R-:W-:Y:S02]  /*28b00*/  R2UR UR4, R78.reuse ;  /* 0x000000004e0472ca */ /* 0x040fe400000e0000 */
[C---:B------:R-:W-:Y:S02]  /*28b10*/  R2UR UR5, R79.reuse ;  /* 0x000000004f0572ca */ /* 0x040fe400000e0000 */
[----:B------:R-:W-:Y:S02]  /*28b20*/  R2UR UR6, R78 ;  /* 0x000000004e0672ca */ /* 0x000fe400000e0000 */
[----:B------:R-:W-:-:S05]  /*28b30*/  R2UR UR7, R79 ;  /* 0x000000004f0772ca */ /* 0x000fca00000e0000 */
[----:B-----5:R-:W2:Y:S04]  /*28b40*/  LD.E R6, desc[UR8][R10.64+0x10] ;  /* 0x000010080a067980 */ /* 0x020ea8000c101900 */
[----:B------:R-:W3:Y:S04]  /*28b50*/  LD.E R13, desc[UR4][R10.64+0xc] ;  /* 0x00000c040a0d7980 */ /* 0x000ee8000c101900 */
[----:B------:R-:W4:Y:S04]  /*28b60*/  LD.E.64 R38, desc[UR4][R10.64+0x60] ;  /* 0x000060040a267980 */ /* 0x000f28000c101b00 */
[----:B------:R-:W4:Y:S01]  /*28b70*/  LD.E.64 R36, desc[UR6][R10.64+0x80] ;  /* 0x000080060a247980 */ /* 0x000f22000c101b00 */
[----:B------:R-:W-:-:S02]  /*28b80*/  R2UR UR10, R78 ;  /* 0x000000004e0a72ca */ /* 0x000fc400000e0000 */
[C---:B------:R-:W-:Y:S01]  /*28b90*/  R2UR UR11, R79.reuse ;  /* 0x000000004f0b72ca */ /* 0x040fe200000e0000 */
[----:B------:R0:W5:Y:S01]  /*28ba0*/  LD.E.64 R14, desc[UR4][R10.64+0x58] ;  /* 0x000058040a0e7980 */ /* 0x000162000c101b00 */
[----:B------:R-:W-:Y:S02]  /*28bb0*/  R2UR UR12, R78 ;  /* 0x000000004e0c72ca */ /* 0x000fe400000e0000 */
[----:B------:R-:W-:Y:S01]  /*28bc0*/  R2UR UR13, R79 ;  /* 0x000000004f0d72ca */ /* 0x000fe200000e0000 */
[----:B------:R0:W5:Y:S01]  /*28bd0*/  LD.E.64 R34, desc[UR8][R10.64+0x78] ;  /* 0x000078080a227980 */ /* 0x000162000c101b00 */
[----:B------:R-:W-:Y:S01]  /*28be0*/  SHF.R.S32.HI R9, RZ, 0x1f, R24 ;  /* 0x0000001fff097819 */ /* 0x000fe20000011418 */
[----:B------:R-:W-:Y:S01]  /*28bf0*/  BSSY B2, `(.L_x_5345) ;  /* 0x000004c000027945 */ /* 0x000fe20003800000 */
[----:B------:R-:W-:Y:S02]  /*28c00*/  CS2R R60, SRZ ;  /* 0x00000000003c7805 */ /* 0x000fe4000001ff00 */
[----:B------:R-:W-:-:S02]  /*28c10*/  CS2R R64, SRZ ;  /* 0x0000000000407805 */ /* 0x000fc4000001ff00 */
[----:B------:R-:W-:Y:S02]  /*28c20*/  CS2R R66, SRZ ;  /* 0x0000000000427805 */ /* 0x000fe4000001ff00 */
[----:B------:R-:W-:Y:S02]  /*28c30*/  CS2R R70, SRZ ;  /* 0x0000000000467805 */ /* 0x000fe4000001ff00 */
[----:B------:R-:W-:Y:S02]  /*28c40*/  CS2R R82, SRZ ;  /* 0x0000000000527805 */ /* 0x000fe4000001ff00 */
[----:B------:R-:W-:Y:S02]  /*28c50*/  CS2R R90, SRZ ;  /* 0x00000000005a7805 */ /* 0x000fe4000001ff00 */
[----:B------:R-:W-:Y:S01]  /*28c60*/  CS2R R58, SRZ ;  /* 0x00000000003a7805 */ /* 0x000fe2000001ff00 */
[----:B------:R0:W5:Y:S01]  /*28c70*/  LD.E.U8 R44, desc[UR12][R10.64+0x18] ;  /* 0x0000180c0a2c7980 */ /* 0x000162000c101100 */
[----:B------:R-:W-:-:S02]  /*28c80*/  CS2R R62, SRZ ;  /* 0x00000000003e7805 */ /* 0x000fc4000001ff00 */
[----:B------:R-:W-:Y:S02]  /*28c90*/  CS2R R68, SRZ ;  /* 0x0000000000447805 */ /* 0x000fe4000001ff00 */
[----:B------:R-:W-:Y:S02]  /*28ca0*/  CS2R R80, SRZ ;  /* 0x0000000000507805 */ /* 0x000fe4000001ff00 */
[----:B------:R-:W-:Y:S02]  /*28cb0*/  CS2R R84, SRZ ;  /* 0x0000000000547805 */ /* 0x000fe4000001ff00 */
[----:B------:R-:W-:Y:S02]  /*28cc0*/  CS2R R88, SRZ ;  /* 0x0000000000587805 */ /* 0x000fe4000001ff00 */
[----:B--2---:R-:W-:Y:S01]  /*28cd0*/  SHF.R.S32.HI R7, RZ, 0x1f, R6 ;  /* 0x0000001fff077819 */ /* 0x004fe20000011406 */
[----:B---3--:R-:W-:-:S03]  /*28ce0*/  IMAD R13, R24, -0x60, R13 ;  /* 0xffffffa0180d7824 */ /* 0x008fc600078e020d */
[----:B------:R-:W-:Y:S02]  /*28cf0*/  LEA.HI R7, R7, R6, RZ, 0x2 ;  /* 0x0000000607077211 */ /* 0x000fe400078f10ff */
[----:B------:R-:W-:Y:S02]  /*28d00*/  VIMNMX R33, R13, 0x60, PT ;  /* 0x000000600d217848 */ /* 0x000fe40003fe0100 */
[----:B------:R-:W-:Y:S01]  /*28d10*/  SHF.R.S32.HI R28, RZ, 0x2, R7 ;  /* 0x00000002ff1c7819 */ /* 0x000fe20000011407 */
[-C--:B----4-:R-:W-:Y:S01]  /*28d20*/  IMAD R8, R39, R24.reuse, RZ ;  /* 0x0000001827087224 */ /* 0x090fe200078e02ff */
[----:B------:R0:W5:Y:S02]  /*28d30*/  LD.E.64 R6, desc[UR6][R10.64+0x68] ;  /* 0x000068060a067980 */ /* 0x000164000c101b00 */
[----:B------:R-:W-:Y:S01]  /*28d40*/  ISETP.GE.AND P1, PT, R28, R33, PT ;  /* 0x000000211c00720c */ /* 0x000fe20003f26270 */
[----:B------:R-:W-:Y:S02]  /*28d50*/  IMAD R12, R37, R24, RZ ;  /* 0x00000018250c7224 */ /* 0x000fe400078e02ff */
[----:B------:R-:W-:-:S02]  /*28d60*/  IMAD R29, R38, R9, R8 ;  /* 0x00000009261d7224 */ /* 0x000fc400078e0208 */
[----:B------:R-:W-:Y:S02]  /*28d70*/  IMAD R31, R36, R9, R12 ;  /* 0x00000009241f7224 */ /* 0x000fe400078e020c */
[-C--:B------:R-:W-:Y:S01]  /*28d80*/  IMAD.WIDE.U32 R38, R38, R24.reuse, RZ ;  /* 0x0000001826267225 */ /* 0x080fe200078e00ff */
[----:B------:R0:W5:Y:S03]  /*28d90*/  LD.E.64 R12, desc[UR10][R10.64+0x88] ;  /* 0x0000880a0a0c7980 */ /* 0x000166000c101b00 */
[----:B------:R-:W-:Y:S01]  /*28da0*/  IMAD.WIDE.U32 R36, R36, R24, RZ ;  /* 0x0000001824247225 */ /* 0x000fe200078e00ff */
[----:B------:R-:W-:-:S03]  /*28db0*/  CS2R R8, SRZ ;  /* 0x0000000000087805 */ /* 0x000fc6000001ff00 */
[----:B------:R-:W-:Y:S02]  /*28dc0*/  IMAD.IADD R45, R39, 0x1, R29 ;  /* 0x00000001272d7824 */ /* 0x000fe400078e021d */
[----:B------:R-:W-:Y:S02]  /*28dd0*/  VIADD R30, R28, 0x40 ;  /* 0x000000401c1e7836 */ /* 0x000fe40000000000 */
[----:B------:R-:W-:Y:S01]  /*28de0*/  IMAD.IADD R93, R37, 0x1, R31 ;  /* 0x00000001255d7824 */ /* 0x000fe200078e021f */
[----:B0-----:R-:W-:Y:S06]  /*28df0*/  @P1 BRA `(.L_x_5346) ;  /* 0x0000000000ac1947 */ /* 0x001fec0003800000 */
[----:B-----5:R-:W-:Y:S02]  /*28e00*/  LOP3.LUT R11, R44, 0x1, RZ, 0xc0, !PT ;  /* 0x000000012c0b7812 */ /* 0x020fe400078ec0ff */
[----:B------:R-:W-:Y:S02]  /*28e10*/  CS2R R90, SRZ ;  /* 0x00000000005a7805 */ /* 0x000fe4000001ff00 */
[----:B------:R-:W-:Y:S02]  /*28e20*/  LEA R10, P1, R38, R6, 0x1 ;  /* 0x00000006260a7211 */ /* 0x000fe400078208ff */
[----:B------:R-:W-:Y:S02]  /*28e30*/  CS2R R82, SRZ ;  /* 0x0000000000527805 */ /* 0x000fe4000001ff00 */
[----:B------:R-:W-:Y:S02]  /*28e40*/  LEA R28, P2, R36, R12, 0x1 ;  /* 0x0000000c241c7211 */ /* 0x000fe400078408ff */
[----:B------:R-:W-:-:S02]  /*28e50*/  CS2R R70, SRZ ;  /* 0x0000000000467805 */ /* 0x000fc4000001ff00 */
[----:B------:R-:W-:Y:S02]  /*28e60*/  ISETP.NE.U32.AND P6, PT, R11, 0x1, PT ;  /* 0x000000010b00780c */ /* 0x000fe40003fc5070 */
[----:B------:R-:W-:Y:S02]  /*28e70*/  CS2R R66, SRZ ;  /* 0x0000000000427805 */ /* 0x000fe4000001ff00 */
[----:B------:R-:W-:Y:S02]  /*28e80*/  LEA.HI.X R11, R38, R7, R45, 0x1, P1 ;  /* 0x00000007260b7211 */ /* 0x000fe400008f0c2d */
[----:B------:R-:W-:Y:S02]  /*28e90*/  CS2R R64, SRZ ;  /* 0x0000000000407805 */ /* 0x000fe4000001ff00 */
[----:B------:R-:W-:Y:S02]  /*28ea0*/  LEA.HI.X R29, R36, R13, R93, 0x1, P2 ;  /* 0x0000000d241d7211 */ /* 0x000fe400010f0c5d */
[----:B------:R-:W-:-:S02]  /*28eb0*/  CS2R R60, SRZ ;  /* 0x00000000003c7805 */ /* 0x000fc4000001ff00 */
[----:B------:R-:W-:Y:S02]  /*28ec0*/  R2P PR, R44, 0x3e ;  /* 0x0000003e2c007804 */ /* 0x000fe40000000000 */
[----:B------:R-:W-:Y:S02]  /*28ed0*/  @!P6 R2UR UR4, R78 ;  /* 0x000000004e04e2ca */ /* 0x000fe400000e0000 */
[----:B------:R-:W-:-:S09]  /*28ee0*/  @!P6 R2UR UR5, R79 ;  /* 0x000000004f05e2ca */ /* 0x000fd200000e0000 */
[C---:B------:R-:W-:Y:S02]  /*28ef0*/  @P1 R2UR UR6, R78.reuse ;  /* 0x000000004e0612ca */ /* 0x040fe400000e0000 */
[C---:B------:R-:W-:Y:S02]  /*28f00*/  @P1 R2UR UR7, R79.reuse ;  /* 0x000000004f0712ca */ /* 0x040fe400000e0000 */
[C---:B------:R-:W-:Y:S02]  /*28f10*/  @P2 R2UR UR8, R78.reuse ;  /* 0x000000004e0822ca */ /* 0x040fe400000e0000 */
[----:B------:R-:W-:Y:S02]  /*28f20*/  @P2 R2UR UR9, R79 ;  /* 0x000000004f0922ca */ /* 0x000fe400000e0000 */
[----:B------:R-:W-:Y:S02]  /*28f30*/  @P3 R2UR UR10, R78 ;  /* 0x000000004e0a32ca */ /* 0x000fe400000e0000 */
[----:B------:R-:W-:-:S02]  /*28f40*/  CS2R R88, SRZ ;  /* 0x0000000000587805 */ /* 0x000fc4000001ff00 */
[C---:B------:R-:W-:Y:S02]  /*28f50*/  @P3 R2UR UR11, R79.reuse ;  /* 0x000000004f0b32ca */ /* 0x040fe400000e0000 */
[----:B------:R-:W-:Y:S02]  /*28f60*/  CS2R R84, SRZ ;  /* 0x0000000000547805 */ /* 0x000fe4000001ff00 */
[----:B------:R-:W-:Y:S02]  /*28f70*/  @P4 R2UR UR12, R78 ;  /* 0x000000004e0c42ca */ /* 0x000fe400000e0000 */
[----:B------:R-:W-:Y:S02]  /*28f80*/  CS2R R80, SRZ ;  /* 0x0000000000507805 */ /* 0x000fe4000001ff00 */
[----:B------:R-:W-:Y:S02]  /*28f90*/  @P4 R2UR UR13, R79 ;  /* 0x000000004f0d42ca */ /* 0x000fe400000e0000 */
[----:B------:R-:W-:-:S02]  /*28fa0*/  CS2R R68, SRZ ;  /* 0x0000000000447805 */ /* 0x000fc4000001ff00 */
[----:B------:R-:W-:Y:S02]  /*28fb0*/  @P5 R2UR UR14, R78 ;  /* 0x000000004e0e52ca */ /* 0x000fe400000e0000 */
[----:B------:R-:W-:Y:S02]  /*28fc0*/  CS2R R62, SRZ ;  /* 0x00000000003e7805 */ /* 0x000fe4000001ff00 */
[----:B------:R-:W-:Y:S02]  /*28fd0*/  @P5 R2UR UR15, R79 ;  /* 0x000000004f0f52ca */ /* 0x000fe400000e0000 */
[----:B------:R-:W-:Y:S01]  /*28fe0*/  CS2R R58, SRZ ;  /* 0x00000000003a7805 */ /* 0x000fe2000001ff00 */
[----:B------:R0:W5:Y:S04]  /*28ff0*/  @!P6 LD.E.64 R90, desc[UR4][R10.64] ;  /* 0x000000040a5ae980 */ /* 0x000168000c101b00 */
[----:B------:R0:W5:Y:S04]  /*29000*/  @P1 LD.E.64 R82, desc[UR6][R10.64+0x20] ;  /* 0x000020060a521980 */ /* 0x000168000c101b00 */
[----:B------:R0:W5:Y:S04]  /*29010*/  @P2 LD.E.64 R70, desc[UR8][R10.64+0x40] ;  /* 0x000040080a462980 */ /* 0x000168000c101b00 */
[----:B------:R0:W5:Y:S04]  /*29020*/  @P3 LD.E.64 R66, desc[UR10][R10.64+0x60] ;  /* 0x0000600a0a423980 */ /* 0x000168000c101b00 */
[----:B------:R0:W5:Y:S04]  /*29030*/  @P4 LD.E.64 R64, desc[UR12][R10.64+0x80] ;  /* 0x0000800c0a404980 */ /* 0x000168000c101b00 */
[----:B------:R0:W5:Y:S04]  /*29040*/  @P5 LD.E.64 R60, desc[UR14][R10.64+0xa0] ;  /* 0x0000a00e0a3c5980 */ /* 0x000168000c101b00 */
[----:B------:R0:W5:Y:S04]  /*29050*/  @!P6 LD.E.64 R88, desc[UR4][R28.64] ;  /* 0x000000041c58e980 */ /* 0x000168000c101b00 */
[----:B------:R0:W5:Y:S04]  /*29060*/  @P1 LD.E.64 R84, desc[UR6][R28.64+0x20] ;  /* 0x000020061c541980 */ /* 0x000168000c101b00 */
[----:B------:R0:W5:Y:S04]  /*29070*/  @P2 LD.E.64 R80, desc[UR8][R28.64+0x40] ;  /* 0x000040081c502980 */ /* 0x000168000c101b00 */
[----:B------:R0:W5:Y:S04]  /*29080*/  @P3 LD.E.64 R68, desc[UR10][R28.64+0x60] ;  /* 0x0000600a1c443980 */ /* 0x000168000c101b00 */
[----:B------:R0:W5:Y:S04]  /*29090*/  @P4 LD.E.64 R62, desc[UR12][R28.64+0x80] ;  /* 0x0000800c1c3e4980 */ /* 0x000168000c101b00 */
[----:B------:R0:W5:Y:S02]  /*290a0*/  @P5 LD.E.64 R58, desc[UR14][R28.64+0xa0] ;  /* 0x0000a00e1c3a5980 */ /* 0x000164000c101b00 */
.L_x_5346:
[----:B------:R-:W-:Y:S05]  /*290b0*/  BSYNC B2 ;  /* 0x0000000000027941 */ /* 0x000fea0003800000 */
.L_x_5345:
[----:B------:R-:W-:Y:S01]  /*290c0*/  ISETP.GE.AND P1, PT, R30, R33, PT ;  /* 0x000000211e00720c */ /* 0x000fe20003f26270 */
[----:B------:R-:W-:Y:S01]  /*290d0*/  BSSY B2, `(.L_x_5347) ;  /* 0x000003c000027945 */ /* 0x000fe20003800000 */
[----:B------:R-:W-:Y:S02]  /*290e0*/  CS2R R30, SRZ ;  /* 0x00000000001e7805 */ /* 0x000fe4000001ff00 */
[----:B------:R-:W-:Y:S02]  /*290f0*/  CS2R R40, SRZ ;  /* 0x0000000000287805 */ /* 0x000fe4000001ff00 */
[----:B------:R-:W-:Y:S02]  /*29100*/  CS2R R46, SRZ ;  /* 0x00000000002e7805 */ /* 0x000fe4000001ff00 */
[----:B------:R-:W-:Y:S02]  /*29110*/  CS2R R50, SRZ ;  /* 0x0000000000327805 */ /* 0x000fe4000001ff00 */
[----:B------:R-:W-:-:S02]  /*29120*/  CS2R R54, SRZ ;  /* 0x0000000000367805 */ /* 0x000fc4000001ff00 */
[----:B0-----:R-:W-:Y:S02]  /*29130*/  CS2R R28, SRZ ;  /* 0x00000000001c7805 */ /* 0x001fe4000001ff00 */
[----:B------:R-:W-:Y:S02]  /*29140*/  CS2R R32, SRZ ;  /* 0x0000000000207805 */ /* 0x000fe4000001ff00 */
[----:B------:R-:W-:Y:S02]  /*29150*/  CS2R R42, SRZ ;  /* 0x00000000002a7805 */ /* 0x000fe4000001ff00 */
[----:B------:R-:W-:Y:S02]  /*29160*/  CS2R R48, SRZ ;  /* 0x0000000000307805 */ /* 0x000fe4000001ff00 */
[----:B------:R-:W-:Y:S02]  /*29170*/  CS2R R52, SRZ ;  /* 0x0000000000347805 */ /* 0x000fe4000001ff00 */
[----:B------:R-:W-:Y:S01]  /*29180*/  CS2R R56, SRZ ;  /* 0x0000000000387805 */ /* 0x000fe2000001ff00 */
[----:B------:R-:W-:Y:S06]  /*29190*/  @P1 BRA `(.L_x_5348) ;  /* 0x0000000000bc1947 */ /* 0x000fec0003800000 */
[----:B-----5:R-:W-:Y:S02]  /*291a0*/  IADD3 R39, P1, R14, R38, RZ ;  /* 0x000000260e277210 */ /* 0x020fe40007f3e0ff */
[----:B------:R-:W-:Y:S02]  /*291b0*/  CS2R R54, SRZ ;  /* 0x0000000000367805 */ /* 0x000fe4000001ff00 */
[----:B------:R-:W-:Y:S02]  /*291c0*/  IADD3 R37, P2, R34, R36, RZ ;  /* 0x0000002422257210 */ /* 0x000fe40007f5e0ff */
[----:B------:R-:W-:Y:S02]  /*291d0*/  CS2R R50, SRZ ;  /* 0x0000000000327805 */ /* 0x000fe4000001ff00 */
[----:B------:R-:W-:Y:S01]  /*291e0*/  LOP3.LUT R8, R44, 0x1, RZ, 0xc0, !PT ;  /* 0x000000012c087812 */ /* 0x000fe200078ec0ff */
[----:B------:R-:W-:Y:S01]  /*291f0*/  IMAD.X R14, R15, 0x1, R45, P1 ;  /* 0x000000010f0e7824 */ /* 0x000fe200008e062d */
[----:B------:R-:W-:Y:S01]  /*29200*/  LEA R6, P1, R39, R6, 0x1 ;  /* 0x0000000627067211 */ /* 0x000fe200078208ff */
[----:B------:R-:W-:Y:S01]  /*29210*/  IMAD.X R34, R35, 0x1, R93, P2 ;  /* 0x0000000123227824 */ /* 0x000fe200010e065d */
[----:B------:R-:W-:-:S02]  /*29220*/  LEA R10, P2, R37, R12, 0x1 ;  /* 0x0000000c250a7211 */ /* 0x000fc400078408ff */
[----:B------:R-:W-:Y:S02]  /*29230*/  CS2R R46, SRZ ;  /* 0x00000000002e7805 */ /* 0x000fe4000001ff00 */
[----:B------:R-:W-:Y:S02]  /*29240*/  ISETP.NE.U32.AND P6, PT, R8, 0x1, PT ;  /* 0x000000010800780c */ /* 0x000fe40003fc5070 */
[----:B------:R-:W-:Y:S02]  /*29250*/  CS2R R40, SRZ ;  /* 0x0000000000287805 */ /* 0x000fe4000001ff00 */
[----:B------:R-:W-:Y:S02]  /*29260*/  LEA.HI.X R7, R39, R7, R14, 0x1, P1 ;  /* 0x0000000727077211 */ /* 0x000fe400008f0c0e */
[----:B------:R-:W-:Y:S02]  /*29270*/  CS2R R30, SRZ ;  /* 0x00000000001e7805 */ /* 0x000fe4000001ff00 */
[----:B------:R-:W-:-:S02]  /*29280*/  LEA.HI.X R11, R37, R13, R34, 0x1, P2 ;  /* 0x0000000d250b7211 */ /* 0x000fc400010f0c22 */
[----:B------:R-:W-:Y:S02]  /*29290*/  CS2R R8, SRZ ;  /* 0x0000000000087805 */ /* 0x000fe4000001ff00 */
        /* <DEDUP_REMOVED lines=31> */
.L_x_5348:
[----:B------:R-:W-:Y:S05]  /*29490*/  BSYNC B2 ;  /* 0x0000000000027941 */ /* 0x000fea0003800000 */
.L_x_5347:
[----:B------:R-:W-:Y:S01]  /*294a0*/  R2UR UR4, R78 ;  /* 0x000000004e0472ca */ /* 0x000fe200000e0000 */
[----:B0----5:R0:W5:Y:S01]  /*294b0*/  LDL R6, [R76] ;  /* 0x000000004c067983 */ /* 0x0211620000100800 */
[----:B------:R-:W-:-:S03]  /*294c0*/  R2UR UR5, R79 ;  /* 0x000000004f0572ca */ /* 0x000fc600000e0000 */
[----:B------:R0:W5:Y:S10]  /*294d0*/  LDL R7, [R76+0x4] ;  /* 0x000004004c077983 */ /* 0x0001740000100800 */
[----:B------:R-:W2:Y:S01]  /*294e0*/  LD.E R11, desc[UR4][R4.64+0x1c] ;  /* 0x00001c04040b7980 */ /* 0x000ea2000c101900 */
[----:B------:R-:W-:-:S02]  /*294f0*/  IMAD.MOV.U32 R10, RZ, RZ, R60 ;  /* 0x000000ffff0a7224 */ /* 0x000fc400078e003c */
[----:B------:R-:W-:-:S03]  /*29500*/  IMAD.MOV.U32 R12, RZ, RZ, R64 ;  /* 0x000000ffff0c7224 */ /* 0x000fc600078e0040 */
[----:B------:R-:W-:Y:S01]  /*29510*/  PRMT R121, R10, 0x7610, R121 ;  /* 0x000076100a797816 */ /* 0x000fe20000000079 */
[----:B------:R-:W-:Y:S02]  /*29520*/  IMAD.MOV.U32 R10, RZ, RZ, R61 ;  /* 0x000000ffff0a7224 */ /* 0x000fe400078e003d */
        /* <DEDUP_REMOVED lines=86> */
[----:B------:R-:W-:Y:S01]  /*29a90*/  BSSY B2, `(.L_x_5349) ;  /* 0x000000b000027945 */ /* 0x000fe20003800000 */
[----:B------:R-:W-:-:S02]  /*29aa0*/  PRMT R106, R15, 0x7610, R106 ;  /* 0x000076100f6a7816 */ /* 0x000fc4000000006a */
[----:B------:R-:W-:Y:S02]  /*29ab0*/  PRMT R115, R12, 0x7610, R115 ;  /* 0x000076100c737816 */ /* 0x000fe40000000073 */
[----:B------:R-:W-:Y:S02]  /*29ac0*/  PRMT R119, R13, 0x7610, R119 ;  /* 0x000076100d777816 */ /* 0x000fe40000000077 */
[----:B------:R-:W-:Y:S02]  /*29ad0*/  PRMT R120, R14, 0x7610, R120 ;  /* 0x000076100e787816 */ /* 0x000fe40000000078 */
[----:B--2---:R-:W-:-:S04]  /*29ae0*/  LOP3.LUT R11, R11, 0x1, RZ, 0xfc, !PT ;  /* 0x000000010b0b7812 */ /* 0x004fc800078efcff */
[----:B------:R-:W-:Y:S01]  /*29af0*/  ISETP.NE.AND P1, PT, R11, 0x3, PT ;  /* 0x000000030b00780c */ /* 0x000fe20003f25270 */
[----:B------:R-:W-:-:S05]  /*29b00*/  IMAD.MOV.U32 R11, RZ, RZ, R52 ;  /* 0x000000ffff0b7224 */ /* 0x000fca00078e0034 */
[----:B------:R-:W-:-:S07]  /*29b10*/  PRMT R114, R11, 0x7610, R114 ;  /* 0x000076100b727816 */ /* 0x000fce0000000072 */
[----:B0-----:R-:W-:Y:S05]  /*29b20*/  @!P1 BRA `(.L_x_5350) ;  /* 0x0000000000049947 */ /* 0x001fea0003800000 */
[----:B------:R-:W-:Y:S01]  /*29b30*/  BPT.TRAP 0x1 ;  /* 0x000000040000795c */ /* 0x000fe20000300000 */
.L_x_5350:
[----:B------:R-:W-:Y:S05]  /*29b40*/  BSYNC B2 ;  /* 0x0000000000027941 */ /* 0x000fea0003800000 */
.L_x_5349:
[----:B------:R-:W-:Y:S02]  /*29b50*/  R2UR UR4, R78 ;  /* 0x000000004e0472ca */ /* 0x000fe400000e0000 */
[----:B------:R-:W-:-:S13]  /*29b60*/  R2UR UR5, R79 ;  /* 0x000000004f0572ca */ /* 0x000fda00000e0000 */
[----:B------:R-:W2:Y:S01]  /*29b70*/  LD.E.64 R4, desc[UR4][R4.64+0x8] ;  /* 0x0000080404047980 */ /* 0x000ea2000c101b00 */
[----:B-----5:R-:W-:Y:S01]  /*29b80*/  SHF.L.U32 R7, R7, 0x1f, RZ ;  /* 0x0000001f07077819 */ /* 0x020fe200000006ff */
[----:B------:R-:W-:Y:S01]  /*29b90*/  BSSY B2, `(.L_x_5351) ;  /* 0x0000005000027945 */ /* 0x000fe20003800000 */
[----:B--2---:R-:W-:-:S05]  /*29ba0*/  MOV R11, R4 ;  /* 0x00000004000b7202 */ /* 0x004fca0000000f00 */
[----:B------:R-:W-:-:S04]  /*29bb0*/  IMAD R6, R6, 0x8, R11 ;  /* 0x0000000806067824 */ /* 0x000fc800078e020b */
[----:B------:R-:W0:Y:S02]  /*29bc0*/  SYNCS.PHASECHK.TRANS64.TRYWAIT P1, [R6+URZ], R7 ;  /* 0x00000007060075a7 */ /* 0x000e24000802017f */
[----:B0-----:R-:W-:Y:S05]  /*29bd0*/  @!P1 BRA `(.L_x_5352) ;  /* 0x00000098004c9947 */ /* 0x001fea0003800000 */
.L_x_5443:
[----:B------:R-:W-:Y:S05]  /*29be0*/  BSYNC B2 ;  /* 0x0000000000027941 */ /* 0x000fea0003800000 */
.L_x_5351:
[----:B------:R-:W2:Y:S01]  /*29bf0*/  LDL.64 R34, [R75+0x30] ;  /* 0x000030004b227983 */ /* 0x000ea20000100a00 */
[----:B------:R-:W-:Y:S02]  /*29c00*/  R2UR UR4, R78 ;  /* 0x000000004e0472ca */ /* 0x000fe400000e0000 */
[----:B------:R-:W-:Y:S01]  /*29c10*/  R2UR UR5, R79 ;  /* 0x000000004f0572ca */ /* 0x000fe200000e0000 */
[----:B------:R-:W3:Y:S04]  /*29c20*/  LDL R4, [R76] ;  /* 0x000000004c047983 */ /* 0x000ee80000100800 */
[----:B------:R-:W4:Y:S04]  /*29c30*/  LDL.64 R38, [R75+0x38] ;  /* 0x000038004b267983 */ /* 0x000f280000100a00 */
[----:B------:R1:W5:Y:S04]  /*29c40*/  LDL.64 R36, [R75+0x40] ;  /* 0x000040004b247983 */ /* 0x0003680000100a00 */
[----:B--2---:R-:W0:Y:S01]  /*29c50*/  LD.E R5, desc[UR4][R34.64+0x8] ;  /* 0x0000080422057980 */ /* 0x004e22000c101900 */
[----:B---3--:R-:W-:-:S02]  /*29c60*/  IMAD R4, R4, 0x4800, RZ ;  /* 0x0000480004047824 */ /* 0x008fc400078e02ff */
[----:B------:R-:W-:Y:S01]  /*29c70*/  IMAD.MOV.U32 R92, RZ, RZ, 0x20 ;  /* 0x00000020ff5c7424 */ /* 0x000fe200078e00ff */
[----:B----4-:R-:W5:Y:S01]  /*29c80*/  LD.E.64 R38, desc[UR4][R38.64] ;  /* 0x0000000426267980 */ /* 0x010f62000c101b00 */
[----:B------:R-:W-:Y:S01]  /*29c90*/  UMOV UR4, 0xffffffff ;  /* 0xffffffff00047882 */ /* 0x000fe20000000000 */
[----:B0-----:R-:W-:-:S04]  /*29ca0*/  SHF.R.S32.HI R6, RZ, 0x1f, R5 ;  /* 0x0000001fff067819 */ /* 0x001fc80000011405 */
[----:B------:R-:W-:-:S04]  /*29cb0*/  LEA.HI R7, R6, R5, RZ, 0x2 ;  /* 0x0000000506077211 */ /* 0x000fc800078f10ff */
[--C-:B------:R-:W-:Y:S02]  /*29cc0*/  SHF.R.S32.HI R116, RZ, 0x2, R7.reuse ;  /* 0x00000002ff747819 */ /* 0x100fe40000011407 */
[----:B------:R-:W-:-:S04]  /*29cd0*/  SHF.R.S32.HI R11, RZ, 0x1f, R7 ;  /* 0x0000001fff0b7819 */ /* 0x000fc80000011407 */
[----:B------:R-:W-:-:S04]  /*29ce0*/  LEA.HI R11, R11, R116, RZ, 0x3 ;  /* 0x000000740b0b7211 */ /* 0x000fc800078f18ff */
[----:B------:R-:W-:Y:S02]  /*29cf0*/  LOP3.LUT R11, R11, 0xfffffff8, RZ, 0xc0, !PT ;  /* 0xfffffff80b0b7812 */ /* 0x000fe400078ec0ff */
[----:B------:R-:W-:-:S03]  /*29d00*/  LOP3.LUT R12, R7, 0x1ffffffc, RZ, 0xc0, !PT ;  /* 0x1ffffffc070c7812 */ /* 0x000fc600078ec0ff */
[----:B------:R-:W-:Y:S02]  /*29d10*/  IMAD.IADD R11, R116, 0x1, -R11 ;  /* 0x00000001740b7824 */ /* 0x000fe400078e0a0b */
[----:B------:R-:W-:Y:S02]  /*29d20*/  IMAD.IADD R12, R5, 0x1, -R12 ;  /* 0x00000001050c7824 */ /* 0x000fe400078e0a0c */
[----:B------:R-:W-:Y:S02]  /*29d30*/  IMAD.SHL.U32 R7, R11, 0x40, RZ ;  /* 0x000000400b077824 */ /* 0x000fe400078e00ff */
[----:B------:R-:W-:-:S03]  /*29d40*/  IMAD.SHL.U32 R93, R12, 0x8, RZ ;  /* 0x000000080c5d7824 */ /* 0x000fc600078e00ff */
[----:B------:R-:W-:Y:S02]  /*29d50*/  LOP3.LUT R12, R7, 0x1c0, RZ, 0xc0, !PT ;  /* 0x000001c0070c7812 */ /* 0x000fe400078ec0ff */
[----:B------:R-:W-:Y:S02]  /*29d60*/  LEA.HI R5, R6, R5, RZ, 0x5 ;  /* 0x0000000506057211 */ /* 0x000fe400078f28ff */
[----:B------:R-:W-:Y:S02]  /*29d70*/  LOP3.LUT R7, R12, 0x18, R93, 0xf8, !PT ;  /* 0x000000180c077812 */ /* 0x000fe400078ef85d */
[----:B------:R-:W-:Y:S01]  /*29d80*/  SHF.R.U32.HI R12, RZ, 0x3, R12 ;  /* 0x00000003ff0c7819 */ /* 0x000fe2000001160c */
[----:B------:R-:W-:-:S03]  /*29d90*/  IMAD.SHL.U32 R5, R5, 0x10, RZ ;  /* 0x0000001005057824 */ /* 0x000fc600078e00ff */
[----:B------:R-:W-:-:S04]  /*29da0*/  LOP3.LUT R12, R7, R12, RZ, 0x3c, !PT ;  /* 0x0000000c070c7212 */ /* 0x000fc800078e3cff */
[----:B------:R-:W-:Y:S02]  /*29db0*/  LOP3.LUT R5, R12, 0xfffffe00, R5, 0xf8, !PT ;  /* 0xfffffe000c057812 */ /* 0x000fe400078ef805 */
[----:B------:R-:W-:Y:S02]  /*29dc0*/  LOP3.LUT P1, RZ, R11, 0x4, RZ, 0xc0, !PT ;  /* 0x000000040bff7812 */ /* 0x000fe4000782c0ff */
[----:B------:R-:W-:Y:S02]  /*29dd0*/  IADD3 R95, P2, R4, R5, RZ ;  /* 0x00000005045f7210 */ /* 0x000fe40007f5e0ff */
[----:B------:R-:W-:Y:S02]  /*29de0*/  SEL R92, R92, 0xffffffe0, !P1 ;  /* 0xffffffe05c5c7807 */ /* 0x000fe40004800000 */
[----:B------:R-:W-:Y:S01]  /*29df0*/  LEA.HI.X.SX32 R97, R4, RZ, 0x1, P2 ;  /* 0x000000ff04617211 */ /* 0x000fe200010f0eff */
[----:B-1----:R-:W-:Y:S08]  /*29e00*/  BRA.DIV UR4, `(.L_x_5353) ;  /* 0x0000009604d47947 */ /* 0x002ff0000b800000 */
[----:B------:R0:W1:Y:S04]  /*29e10*/  SHFL.IDX PT, R5, R87, RZ, 0x1c1f ;  /* 0x001c1fff57057589 */ /* 0x00006800000e0000 */
[----:B------:R0:W2:Y:S02]  /*29e20*/  SHFL.IDX PT, R14, R86, RZ, 0x1c1f ;  /* 0x001c1fff560e7589 */ /* 0x0000a400000e0000 */
.L_x_5447:
[----:B------:R-:W-:Y:S02]  /*29e30*/  R2UR UR4, R78 ;  /* 0x000000004e0472ca */ /* 0x000fe400000e0000 */
[----:B------:R-:W-:-:S13]  /*29e40*/  R2UR UR5, R79 ;  /* 0x000000004f0572ca */ /* 0x000fda00000e0000 */
[----:B------:R-:W3:Y:S01]  /*29e50*/  LD.E R7, desc[UR4][R34.64+0xc] ;  /* 0x00000c0422077980 */ /* 0x000ee2000c101900 */
[C---:B-----5:R-:W-:Y:S01]  /*29e60*/  LEA R44, P2, R95.reuse, R38, 0x1 ;  /* 0x000000265f2c7211 */ /* 0x060fe200078408ff */
[----:B------:R-:W-:Y:S01]  /*29e70*/  BSSY B2, `(.L_x_5354) ;  /* 0x00001af000027945 */ /* 0x000fe20003800000 */
[----:B-1----:R-:W-:Y:S02]  /*29e80*/  IMAD.MOV.U32 R15, RZ, RZ, R5 ;  /* 0x000000ffff0f7224 */ /* 0x002fe400078e0005 */
[----:B------:R-:W-:Y:S01]  /*29e90*/  LEA.HI.X R45, R95, R39, R97, 0x1, P2 ;  /* 0x000000275f2d7211 */ /* 0x000fe200010f0c61 */
[----:B---3--:R-:W-:-:S05]  /*29ea0*/  IMAD R7, R24, -0x60, R7 ;  /* 0xffffffa018077824 */ /* 0x008fca00078e0207 */
[----:B------:R-:W-:-:S04]  /*29eb0*/  VIMNMX R7, R7, 0x60, PT ;  /* 0x0000006007077848 */ /* 0x000fc80003fe0100 */
[----:B------:R-:W-:-:S13]  /*29ec0*/  ISETP.GE.AND P1, PT, R116, R7, PT ;  /* 0x000000077400720c */ /* 0x000fda0003f26270 */
[----:B------:R-:W-:Y:S05]  /*29ed0*/  @P1 BRA `(.L_x_5355) ;  /* 0x0000001800a01947 */ /* 0x000fea0003800000 */
[----:B------:R-:W-:Y:S02]  /*29ee0*/  R2UR UR4, R78 ;  /* 0x000000004e0472ca */ /* 0x000fe400000e0000 */
[----:B------:R-:W-:-:S13]  /*29ef0*/  R2UR UR5, R79 ;  /* 0x000000004f0572ca */ /* 0x000fda00000e0000 */
[----:B------:R-:W3:Y:S01]  /*29f00*/  LD.E.U8 R12, desc[UR4][R36.64] ;  /* 0x00000004240c7980 */ /* 0x000ee2000c101100 */
[----:B------:R-:W-:Y:S01]  /*29f10*/  BSSY B3, `(.L_x_5356) ;  /* 0x0000042000037945 */ /* 0x000fe20003800000 */
[----:B---3--:R-:W-:-:S04]  /*29f20*/  LOP3.LUT R4, R12, 0x1, RZ, 0xc0, !PT ;  /* 0x000000010c047812 */ /* 0x008fc800078ec0ff */
[----:B------:R-:W-:-:S13]  /*29f30*/  ISETP.NE.U32.AND P1, PT, R4, 0x1, PT ;  /* 0x000000010400780c */ /* 0x000fda0003f25070 */
[----:B------:R-:W-:Y:S05]  /*29f40*/  @P1 BRA `(.L_x_5357) ;  /* 0x0000000000f81947 */ /* 0x000fea0003800000 */
[----:B------:R-:W-:Y:S02]  /*29f50*/  R2UR UR4, R78 ;  /* 0x000000004e0472ca */ /* 0x000fe400000e0000 */
[----:B------:R-:W-:-:S13]  /*29f60*/  R2UR UR5, R79 ;  /* 0x000000004f0572ca */ /* 0x000fda00000e0000 */
[----:B------:R-:W3:Y:S01]  /*29f70*/  LD.E.U8 R4, desc[UR4][R34.64+0x18] ;  /* 0x0000180422047980 */ /* 0x000ee2000c101100 */
[----:B------:R-:W-:Y:S01]  /*29f80*/  BSSY B4, `(.L_x_5358) ;  /* 0x0000033000047945 */ /* 0x000fe20003800000 */
[----:B---3--:R-:W-:-:S04]  /*29f90*/  LOP3.LUT R4, R4, 0x1, RZ, 0xc0, !PT ;  /* 0x0000000104047812 */ /* 0x008fc800078ec0ff */
[----:B------:R-:W-:Y:S02]  /*29fa0*/  ISETP.NE.U32.AND P1, PT, R4, 0x1, PT ;  /* 0x000000010400780c */ /* 0x000fe40003f25070 */
[----:B------:R1:W5:Y:S11]  /*29fb0*/  LD.E.128 R4, desc[UR4][R44.64] ;  /* 0x000000042c047980 */ /* 0x000376000c101d00 */
[----:B-1----:R-:W-:Y:S05]  /*29fc0*/  @P1 BRA `(.L_x_5359) ;  /* 0x0000000000b81947 */ /* 0x002fea0003800000 */
[----:B------:R-:W-:Y:S01]  /*29fd0*/  SHF.R.U64 R144, R90, 0x10, R91 ;  /* 0x000000105a907819 */ /* 0x000fe2000000125b */
[----:B-----5:R-:W-:Y:S01]  /*29fe0*/  IMAD.U32 R13, R7, 0x10000, RZ ;  /* 0x00010000070d7824 */ /* 0x020fe200078e00ff */
[----:B------:R-:W-:Y:S01]  /*29ff0*/  SHF.R.U64 R90, R88, 0x10, R89 ;  /* 0x00000010585a7819 */ /* 0x000fe20000001259 */
[----:B------:R-:W-:Y:S01]  /*2a000*/  IMAD.U32 R11, R6, 0x10000, RZ ;  /* 0x00010000060b7824 */ /* 0x000fe200078e00ff */
[----:B------:R-:W-:Y:S02]  /*2a010*/  SHF.R.U32.HI R145, RZ, 0x10, R91 ;  /* 0x00000010ff917819 */ /* 0x000fe4000001165b */
[----:B------:R-:W-:Y:S02]  /*2a020*/  SHF.R.U32.HI R91, RZ, 0x10, R89 ;  /* 0x00000010ff5b7819 */ /* 0x000fe40000011659 */
[----:B------:R-:W-:Y:S02]  /*2a030*/  PRMT R141, R141, 0x5410, R90 ;  /* 0x000054108d8d7816 */ /* 0x000fe4000000005a */
[----:B------:R-:W-:-:S02]  /*2a040*/  PRMT R143, R143, 0x5410, R144 ;  /* 0x000054108f8f7816 */ /* 0x000fc40000000090 */
[----:B------:R-:W-:Y:S02]  /*2a050*/  PRMT R91, R10, 0x5410, R91 ;  /* 0x000054100a5b7816 */ /* 0x000fe4000000005b */
[----:B------:R-:W-:Y:S02]  /*2a060*/  LOP3.LUT R88, R7, 0xffff0000, RZ, 0xc0, !PT ;  /* 0xffff000007587812 */ /* 0x000fe400078ec0ff */
        /* <DEDUP_REMOVED lines=8> */
[----:B------:R-:W-:-:S02]  /*2a0f0*/  IMAD.U32 R6, R5, 0x10000, RZ ;  /* 0x0001000005067824 */ /* 0x000fc400078e00ff */
[C---:B------:R-:W-:Y:S01]  /*2a100*/  FMUL.FTZ R145, R7.reuse, R90 ;  /* 0x0000005a07917220 */ /* 0x040fe20000410000 */
[C---:B------:R-:W-:Y:S02]  /*2a110*/  IMAD.U32 R5, R4.reuse, 0x10000, RZ ;  /* 0x0001000004057824 */ /* 0x040fe400078e00ff */
[----:B------:R-:W-:Y:S01]  /*2a120*/  FMUL.FTZ R7, R7, R10 ;  /* 0x0000000a07077220 */ /* 0x000fe20000410000 */
[----:B------:R-:W-:Y:S01]  /*2a130*/  LOP3.LUT R4, R4, 0xffff0000, RZ, 0xc0, !PT ;  /* 0xffff000004047812 */ /* 0x000fe200078ec0ff */
[C---:B------:R-:W-:Y:S01]  /*2a140*/  FMUL.FTZ R146, R12.reuse, R144 ;  /* 0x000000900c927220 */ /* 0x040fe20000410000 */
[----:B------:R-:W-:Y:S01]  /*2a150*/  LOP3.LUT R91, R91, 0xffff0000, RZ, 0xc0, !PT ;  /* 0xffff00005b5b7812 */ /* 0x000fe200078ec0ff */
[-C--:B------:R-:W-:Y:S01]  /*2a160*/  FMUL.FTZ R12, R12, R89.reuse ;  /* 0x000000590c0c7220 */ /* 0x080fe20000410000 */
[----:B------:R-:W-:Y:S01]  /*2a170*/  LOP3.LUT R142, R142, 0xffff0000, RZ, 0xc0, !PT ;  /* 0xffff00008e8e7812 */ /* 0x000fe200078ec0ff */
[----:B------:R-:W-:Y:S02]  /*2a180*/  IMAD.U32 R143, R143, 0x10000, RZ ;  /* 0x000100008f8f7824 */ /* 0x000fe400078e00ff */
[C---:B------:R-:W-:Y:S01]  /*2a190*/  FFMA.FTZ R145, R6.reuse, R10, -R145 ;  /* 0x0000000a06917223 */ /* 0x040fe20000010891 */
[----:B------:R-:W-:Y:S01]  /*2a1a0*/  FFMA.FTZ R90, R6, R90, R7 ;  /* 0x0000005a065a7223 */ /* 0x000fe20000010007 */
[C---:B------:R-:W-:Y:S01]  /*2a1b0*/  FFMA.FTZ R146, R11.reuse, R89, -R146 ;  /* 0x000000590b927223 */ /* 0x040fe20000010892 */
[----:B------:R-:W-:Y:S01]  /*2a1c0*/  FMUL.FTZ R6, R4, R141 ;  /* 0x0000008d04067220 */ /* 0x000fe20000410000 */
        /* <DEDUP_REMOVED lines=14> */
.L_x_5359:
[----:B------:R-:W-:Y:S05]  /*2a2b0*/  BSYNC B4 ;  /* 0x0000000000047941 */ /* 0x000fea0003800000 */
.L_x_5358:
[C---:B------:R-:W-:Y:S01]  /*2a2c0*/  R2UR UR4, R78.reuse ;  /* 0x000000004e0472ca */ /* 0x040fe200000e0000 */
[----:B--2---:R-:W-:Y:S01]  /*2a2d0*/  IMAD.WIDE R10, R93, 0x2, R14 ;  /* 0x000000025d0a7825 */ /* 0x004fe200078e020e */
[C---:B------:R-:W-:Y:S02]  /*2a2e0*/  R2UR UR5, R79.reuse ;  /* 0x000000004f0572ca */ /* 0x040fe400000e0000 */
[----:B------:R-:W-:Y:S02]  /*2a2f0*/  R2UR UR6, R78 ;  /* 0x000000004e0672ca */ /* 0x000fe400000e0000 */
[----:B------:R-:W-:-:S09]  /*2a300*/  R2UR UR7, R79 ;  /* 0x000000004f0772ca */ /* 0x000fd200000e0000 */
[----:B-----5:R1:W-:Y:S04]  /*2a310*/  ST.E.128 desc[UR4][R10.64], R4 ;  /* 0x000000040a007985 */ /* 0x0203e8000c101d04 */
[----:B------:R1:W5:Y:S02]  /*2a320*/  LD.E.U8 R12, desc[UR6][R36.64] ;  /* 0x00000006240c7980 */ /* 0x000364000c101100 */
.L_x_5357:
[----:B------:R-:W-:Y:S05]  /*2a330*/  BSYNC B3 ;  /* 0x0000000000037941 */ /* 0x000fea0003800000 */
.L_x_5356:
[----:B-----5:R-:W-:Y:S01]  /*2a340*/  LOP3.LUT P1, RZ, R12, 0x2, RZ, 0xc0, !PT ;  /* 0x000000020cff7812 */ /* 0x020fe2000782c0ff */
[----:B------:R-:W-:-:S12]  /*2a350*/  BSSY B3, `(.L_x_5360) ;  /* 0x0000047000037945 */ /* 0x000fd80003800000 */
[----:B------:R-:W-:Y:S05]  /*2a360*/  @!P1 BRA `(.L_x_5361) ;  /* 0x0000000400149947 */ /* 0x000fea0003800000 */
[----:B------:R-:W-:Y:S02]  /*2a370*/  R2UR UR4, R78 ;  /* 0x000000004e0472ca */ /* 0x000fe400000e0000 */
[----:B------:R-:W-:-:S13]  /*2a380*/  R2UR UR5, R79 ;  /* 0x000000004f0572ca */ /* 0x000fda00000e0000 */
[----:B-1----:R-:W3:Y:S01]  /*2a390*/  LD.E.U8 R10, desc[UR4][R34.64+0x18] ;  /* 0x00001804220a7980 */ /* 0x002ee2000c101100 */
[----:B------:R-:W-:Y:S01]  /*2a3a0*/  IADD3 R5, P1, R92, R95, RZ ;  /* 0x0000005f5c057210 */ /* 0x000fe20007f3e0ff */
[----:B------:R-:W-:-:S03]  /*2a3b0*/  VIADD R6, R93, 0x20 ;  /* 0x000000205d067836 */ /* 0x000fc60000000000 */
[----:B------:R-:W-:Y:S02]  /*2a3c0*/  LEA.HI.X.SX32 R7, R92, R97, 0x1, P1 ;  /* 0x000000615c077211 */ /* 0x000fe400008f0eff */
[----:B------:R-:W-:-:S04]  /*2a3d0*/  LEA R4, P2, R5, R38, 0x1 ;  /* 0x0000002605047211 */ /* 0x000fc800078408ff */
[----:B------:R-:W-:Y:S02]  /*2a3e0*/  LEA.HI.X R5, R5, R39, R7, 0x1, P2 ;  /* 0x0000002705057211 */ /* 0x000fe400010f0c07 */
[----:B------:R-:W-:Y:S01]  /*2a3f0*/  SHF.R.S32.HI R7, RZ, 0x1f, R6 ;  /* 0x0000001fff077819 */ /* 0x000fe20000011406 */
[----:B------:R-:W-:Y:S03]  /*2a400*/  BSSY B4, `(.L_x_5362) ;  /* 0x0000033000047945 */ /* 0x000fe60003800000 */
[----:B------:R-:W-:Y:S02]  /*2a410*/  LEA.HI R88, R7, R6, RZ, 0x3 ;  /* 0x0000000607587211 */ /* 0x000fe400078f18ff */
[----:B------:R-:W5:Y:S01]  /*2a420*/  LD.E.128 R4, desc[UR4][R4.64] ;  /* 0x0000000404047980 */ /* 0x000f62000c101d00 */
[----:B---3--:R-:W-:-:S13]  /*2a430*/  LOP3.LUT P1, RZ, R10, 0x2, RZ, 0xc0, !PT ;  /* 0x000000020aff7812 */ /* 0x008fda000782c0ff */
[----:B------:R-:W-:Y:S05]  /*2a440*/  @!P1 BRA `(.L_x_5363) ;  /* 0x0000000000b89947 */ /* 0x000fea0003800000 */
[----:B------:R-:W-:Y:S01]  /*2a450*/  SHF.R.U64 R90, R82, 0x10, R83 ;  /* 0x00000010525a7819 */ /* 0x000fe20000001253 */
[----:B-----5:R-:W-:Y:S01]  /*2a460*/  IMAD.U32 R12, R7, 0x10000, RZ ;  /* 0x00010000070c7824 */ /* 0x020fe200078e00ff */
[--C-:B------:R-:W-:Y:S01]  /*2a470*/  SHF.R.U64 R82, R84, 0x10, R85.reuse ;  /* 0x0000001054527819 */ /* 0x100fe20000001255 */
        /* <DEDUP_REMOVED lines=18> */
[-C--:B------:R-:W-:Y:S01]  /*2a5a0*/  FMUL.FTZ R7, R7, R82.reuse ;  /* 0x0000005207077220 */ /* 0x080fe20000410000 */
        /* <DEDUP_REMOVED lines=8> */
[----:B------:R-:W-:Y:S01]  /*2a630*/  FFMA.FTZ R91, R10, R83, -R91 ;  /* 0x000000530a5b7223 */ /* 0x000fe2000001085b */
[----:B------:R-:W-:Y:S01]  /*2a640*/  FMUL.FTZ R6, R4, R139 ;  /* 0x0000008b04067220 */ /* 0x000fe20000410000 */
[----:B------:R-:W-:Y:S01]  /*2a650*/  FFMA.FTZ R10, R10, R85, R11 ;  /* 0x000000550a0a7223 */ /* 0x000fe2000001000b */
        /* <DEDUP_REMOVED lines=13> */
.L_x_5363:
[----:B------:R-:W-:Y:S05]  /*2a730*/  BSYNC B4 ;  /* 0x0000000000047941 */ /* 0x000fea0003800000 */
.L_x_5362:
[C---:B------:R-:W-:Y:S02]  /*2a740*/  R2UR UR4, R78.reuse ;  /* 0x000000004e0472ca */ /* 0x040fe400000e0000 */
[C---:B------:R-:W-:Y:S02]  /*2a750*/  R2UR UR5, R79.reuse ;  /* 0x000000004f0572ca */ /* 0x040fe400000e0000 */
[----:B------:R-:W-:Y:S02]  /*2a760*/  R2UR UR6, R78 ;  /* 0x000000004e0672ca */ /* 0x000fe400000e0000 */
[----:B------:R-:W-:Y:S02]  /*2a770*/  R2UR UR7, R79 ;  /* 0x000000004f0772ca */ /* 0x000fe400000e0000 */
[----:B------:R-:W-:-:S05]  /*2a780*/  LOP3.LUT R11, R88, 0xfffffff8, RZ, 0xc0, !PT ;  /* 0xfffffff8580b7812 */ /* 0x000fca00078ec0ff */
[----:B--2---:R-:W-:-:S05]  /*2a790*/  IMAD.WIDE R10, R11, 0x2, R14 ;  /* 0x000000020b0a7825 */ /* 0x004fca00078e020e */
[----:B-----5:R3:W-:Y:S04]  /*2a7a0*/  ST.E.128 desc[UR4][R10.64], R4 ;  /* 0x000000040a007985 */ /* 0x0207e8000c101d04 */
[----:B------:R3:W5:Y:S02]  /*2a7b0*/  LD.E.U8 R12, desc[UR6][R36.64] ;  /* 0x00000006240c7980 */ /* 0x000764000c101100 */
.L_x_5361:
[----:B------:R-:W-:Y:S05]  /*2a7c0*/  BSYNC B3 ;  /* 0x0000000000037941 */ /* 0x000fea0003800000 */
.L_x_5360:
[----:B-----5:R-:W-:Y:S01]  /*2a7d0*/  LOP3.LUT P1, RZ, R12, 0x4, RZ, 0xc0, !PT ;  /* 0x000000040cff7812 */ /* 0x020fe2000782c0ff */
[----:B------:R-:W-:-:S12]  /*2a7e0*/  BSSY B3, `(.L_x_5364) ;  /* 0x0000043000037945 */ /* 0x000fd80003800000 */
[----:B------:R-:W-:Y:S05]  /*2a7f0*/  @!P1 BRA `(.L_x_5365) ;  /* 0x0000000400049947 */ /* 0x000fea0003800000 */
[----:B------:R-:W-:Y:S02]  /*2a800*/  R2UR UR4, R78 ;  /* 0x000000004e0472ca */ /* 0x000fe400000e0000 */
[----:B------:R-:W-:-:S13]  /*2a810*/  R2UR UR5, R79 ;  /* 0x000000004f0572ca */ /* 0x000fda00000e0000 */
[----:B-1-3--:R-:W3:Y:S01]  /*2a820*/  LD.E.U8 R5, desc[UR4][R34.64+0x18] ;  /* 0x0000180422057980 */ /* 0x00aee2000c101100 */
[----:B------:R-:W-:Y:S01]  /*2a830*/  VIADD R4, R93, 0x40 ;  /* 0x000000405d047836 */ /* 0x000fe20000000000 */
[----:B------:R-:W-:Y:S01]  /*2a840*/  BSSY B4, `(.L_x_5366) ;  /* 0x0000034000047945 */ /* 0x000fe20003800000 */
[----:B---3--:R-:W-:-:S03]  /*2a850*/  LOP3.LUT P1, RZ, R5, 0x4, RZ, 0xc0, !PT ;  /* 0x0000000405ff7812 */ /* 0x008fc6000782c0ff */
[----:B------:R-:W-:-:S04]  /*2a860*/  SHF.R.S32.HI R5, RZ, 0x1f, R4 ;  /* 0x0000001fff057819 */ /* 0x000fc80000011404 */
[----:B------:R-:W-:Y:S02]  /*2a870*/  LEA.HI R82, R5, R4, RZ, 0x3 ;  /* 0x0000000405527211 */ /* 0x000fe400078f18ff */
[----:B------:R1:W5:Y:S04]  /*2a880*/  LD.E.128 R4, desc[UR4][R44.64+0x3000] ;  /* 0x003000042c047980 */ /* 0x000368000c101d00 */
[----:B------:R-:W-:Y:S05]  /*2a890*/  @!P1 BRA `(.L_x_5367) ;  /* 0x0000000000b89947 */ /* 0x000fea0003800000 */
[--C-:B------:R-:W-:Y:S01]  /*2a8a0*/  SHF.R.U64 R83, R70, 0x10, R71.reuse ;  /* 0x0000001046537819 */ /* 0x100fe20000001247 */
[----:B-----5:R-:W-:Y:S01]  /*2a8b0*/  IMAD.U32 R12, R7, 0x10000, RZ ;  /* 0x00010000070c7824 */ /* 0x020fe200078e00ff */
[----:B------:R-:W-:Y:S01]  /*2a8c0*/  SHF.R.U32.HI R70, RZ, 0x10, R71 ;  /* 0x00000010ff467819 */ /* 0x000fe20000011647 */
[----:B------:R-:W-:Y:S01]  /*2a8d0*/  IMAD.U32 R10, R6, 0x10000, RZ ;  /* 0x00010000060a7824 */ /* 0x000fe200078e00ff */
[--C-:B------:R-:W-:Y:S02]  /*2a8e0*/  SHF.R.U64 R71, R80, 0x10, R81.reuse ;  /* 0x0000001050477819 */ /* 0x100fe40000001251 */
[----:B------:R-:W-:Y:S02]  /*2a8f0*/  SHF.R.U32.HI R80, RZ, 0x10, R81 ;  /* 0x00000010ff507819 */ /* 0x000fe40000011651 */
[----:B------:R-:W-:Y:S02]  /*2a900*/  PRMT R135, R135, 0x5410, R70 ;  /* 0x0000541087877816 */ /* 0x000fe40000000046 */
[----:B------:R-:W-:-:S02]  /*2a910*/  PRMT R133, R133, 0x5410, R80 ;  /* 0x0000541085857816 */ /* 0x000fc40000000050 */
[----:B------:R-:W-:Y:S01]  /*2a920*/  PRMT R134, R134, 0x5410, R71 ;  /* 0x0000541086867816 */ /* 0x000fe20000000047 */
[----:B------:R-:W-:Y:S01]  /*2a930*/  IMAD.U32 R71, R135, 0x10000, RZ ;  /* 0x0001000087477824 */ /* 0x000fe200078e00ff */
[----:B------:R-:W-:Y:S01]  /*2a940*/  LOP3.LUT R11, R6, 0xffff0000, RZ, 0xc0, !PT ;  /* 0xffff0000060b7812 */ /* 0x000fe200078ec0ff */
[----:B------:R-:W-:Y:S01]  /*2a950*/  IMAD.U32 R81, R133, 0x10000, RZ ;  /* 0x0001000085517824 */ /* 0x000fe200078e00ff */
[----:B------:R-:W-:Y:S01]  /*2a960*/  LOP3.LUT R13, R7, 0xffff0000, RZ, 0xc0, !PT ;  /* 0xffff0000070d7812 */ /* 0x000fe200078ec0ff */
[----:B------:R-:W-:Y:S01]  /*2a970*/  IMAD.U32 R6, R5, 0x10000, RZ ;  /* 0x0001000005067824 */ /* 0x000fe200078e00ff */
[----:B------:R-:W-:Y:S01]  /*2a980*/  PRMT R136, R136, 0x5410, R83 ;  /* 0x0000541088887816 */ /* 0x000fe20000000053 */
[----:B------:R-:W-:Y:S01]  /*2a990*/  FMUL.FTZ R85, R11, R81 ;  /* 0x000000510b557220 */ /* 0x000fe20000410000 */
[----:B------:R-:W-:Y:S01]  /*2a9a0*/  LOP3.LUT R7, R5, 0xffff0000, RZ, 0xc0, !PT ;  /* 0xffff000005077812 */ /* 0x000fe200078ec0ff */
[-C--:B------:R-:W-:Y:S01]  /*2a9b0*/  FMUL.FTZ R11, R11, R71.reuse ;  /* 0x000000470b0b7220 */ /* 0x080fe20000410000 */
[----:B------:R-:W-:Y:S01]  /*2a9c0*/  LOP3.LUT R80, R134, 0xffff0000, RZ, 0xc0, !PT ;  /* 0xffff000086507812 */ /* 0x000fe200078ec0ff */
[----:B------:R-:W-:Y:S01]  /*2a9d0*/  IMAD.U32 R5, R4, 0x10000, RZ ;  /* 0x0001000004057824 */ /* 0x000fe200078e00ff */
[----:B------:R-:W-:Y:S01]  /*2a9e0*/  LOP3.LUT R70, R136, 0xffff0000, RZ, 0xc0, !PT ;  /* 0xffff000088467812 */ /* 0x000fe200078ec0ff */
[----:B------:R-:W-:Y:S01]  /*2a9f0*/  FFMA.FTZ R85, R10, R71, -R85 ;  /* 0x000000470a557223 */ /* 0x000fe20000010855 */
[----:B------:R-:W-:Y:S01]  /*2aa00*/  LOP3.LUT R133, R133, 0xffff0000, RZ, 0xc0, !PT ;  /* 0xffff000085857812 */ /* 0x000fe200078ec0ff */
[----:B------:R-:W-:Y:S01]  /*2aa10*/  FMUL.FTZ R83, R7, R80 ;  /* 0x0000005007537220 */ /* 0x000fe20000410000 */
[----:B------:R-:W-:Y:S01]  /*2aa20*/  LOP3.LUT R135, R135, 0xffff0000, RZ, 0xc0, !PT ;  /* 0xffff000087877812 */ /* 0x000fe200078ec0ff */
[-C--:B------:R-:W-:Y:S01]  /*2aa30*/  FMUL.FTZ R7, R7, R70.reuse ;  /* 0x0000004607077220 */ /* 0x080fe20000410000 */
[----:B------:R-:W-:Y:S01]  /*2aa40*/  LOP3.LUT R4, R4, 0xffff0000, RZ, 0xc0, !PT ;  /* 0xffff000004047812 */ /* 0x000fe200078ec0ff */
[----:B------:R-:W-:Y:S01]  /*2aa50*/  FFMA.FTZ R83, R6, R70, -R83 ;  /* 0x0000004606537223 */ /* 0x000fe20000010853 */
[----:B------:R-:W-:Y:S01]  /*2aa60*/  FFMA.FTZ R10, R10, R81, R11 ;  /* 0x000000510a0a7223 */ /* 0x000fe2000001000b */
[----:B------:R-:W-:-:S02]  /*2aa70*/  IMAD.U32 R134, R134, 0x10000, RZ ;  /* 0x0001000086867824 */ /* 0x000fc400078e00ff */
[C---:B------:R-:W-:Y:S01]  /*2aa80*/  FMUL.FTZ R11, R13.reuse, R133 ;  /* 0x000000850d0b7220 */ /* 0x040fe20000410000 */
[----:B------:R-:W-:Y:S02]  /*2aa90*/  IMAD.U32 R136, R136, 0x10000, RZ ;  /* 0x0001000088887824 */ /* 0x000fe400078e00ff */
[-C--:B------:R-:W-:Y:S01]  /*2aaa0*/  FMUL.FTZ R70, R13, R135.reuse ;  /* 0x000000870d467220 */ /* 0x080fe20000410000 */
[----:B------:R-:W-:Y:S01]  /*2aab0*/  FFMA.FTZ R80, R6, R80, R7 ;  /* 0x0000005006507223 */ /* 0x000fe20000010007 */
        /* <DEDUP_REMOVED lines=12> */
.L_x_5367:
[----:B------:R-:W-:Y:S05]  /*2ab80*/  BSYNC B4 ;  /* 0x0000000000047941 */ /* 0x000fea0003800000 */
.L_x_5366:
        /* <DEDUP_REMOVED lines=8> */
.L_x_5365:
[----:B------:R-:W-:Y:S05]  /*2ac10*/  BSYNC B3 ;  /* 0x0000000000037941 */ /* 0x000fea0003800000 */
.L_x_5364:
[----:B-----5:R-:W-:Y:S01]  /*2ac20*/  LOP3.LUT P1, RZ, R12, 0x8, RZ, 0xc0, !PT ;  /* 0x000000080cff7812 */ /* 0x020fe2000782c0ff */
[----:B------:R-:W-:-:S12]  /*2ac30*/  BSSY B3, `(.L_x_5368) ;  /* 0x0000048000037945 */ /* 0x000fd80003800000 */
[----:B------:R-:W-:Y:S05]  /*2ac40*/  @!P1 BRA `(.L_x_5369) ;  /* 0x0000000400189947 */ /* 0x000fea0003800000 */
[----:B------:R-:W-:Y:S02]  /*2ac50*/  R2UR UR4, R78 ;  /* 0x000000004e0472ca */ /* 0x000fe400000e0000 */
[----:B------:R-:W-:-:S13]  /*2ac60*/  R2UR UR5, R79 ;  /* 0x000000004f0572ca */ /* 0x000fda00000e0000 */
[----:B-1-34-:R-:W3:Y:S01]  /*2ac70*/  LD.E.U8 R10, desc[UR4][R34.64+0x18] ;  /* 0x00001804220a7980 */ /* 0x01aee2000c101100 */
[----:B------:R-:W-:Y:S02]  /*2ac80*/  VIADD R4, R92, 0x1800 ;  /* 0x000018005c047836 */ /* 0x000fe40000000000 */
[----:B------:R-:W-:-:S03]  /*2ac90*/  VIADD R6, R93, 0x60 ;  /* 0x000000605d067836 */ /* 0x000fc60000000000 */
[----:B------:R-:W-:-:S04]  /*2aca0*/  IADD3 R5, P1, R4, R95, RZ ;  /* 0x0000005f04057210 */ /* 0x000fc80007f3e0ff */
        /* <DEDUP_REMOVED lines=55> */
.L_x_5371:
[----:B------:R-:W-:Y:S05]  /*2b020*/  BSYNC B4 ;  /* 0x0000000000047941 */ /* 0x000fea0003800000 */
.L_x_5370:
        /* <DEDUP_REMOVED lines=8> */
.L_x_5369:
[----:B------:R-:W-:Y:S05]  /*2b0b0*/  BSYNC B3 ;  /* 0x0000000000037941 */ /* 0x000fea0003800000 */
.L_x_5368:
[----:B-----5:R-:W-:Y:S01]  /*2b0c0*/  LOP3.LUT P1, RZ, R12, 0x10, RZ, 0xc0, !PT ;  /* 0x000000100cff7812 */ /* 0x020fe2000782c0ff */
[----:B------:R-:W-:-:S12]  /*2b0d0*/  BSSY B3, `(.L_x_5372) ;  /* 0x0000043000037945 */ /* 0x000fd80003800000 */
[----:B------:R-:W-:Y:S05]  /*2b0e0*/  @!P1 BRA `(.L_x_5373) ;  /* 0x0000000400049947 */ /* 0x000fea0003800000 */
[----:B------:R-:W-:Y:S02]  /*2b0f0*/  R2UR UR4, R78 ;  /* 0x000000004e0472ca */ /* 0x000fe400000e0000 */
[----:B------:R-:W-:-:S13]  /*2b100*/  R2UR UR5, R79 ;  /* 0x000000004f0572ca */ /* 0x000fda00000e0000 */
[----:B-1-34-:R-:W3:Y:S01]  /*2b110*/  LD.E.U8 R5, desc[UR4][R34.64+0x18] ;  /* 0x0000180422057980 */ /* 0x01aee2000c101100 */
[----:B------:R-:W-:Y:S01]  /*2b120*/  VIADD R4, R93, 0x80 ;  /* 0x000000805d047836 */ /* 0x000fe20000000000 */
[----:B------:R-:W-:Y:S01]  /*2b130*/  BSSY B4, `(.L_x_5374) ;  /* 0x0000034000047945 */ /* 0x000fe20003800000 */
[----:B---3--:R-:W-:-:S03]  /*2b140*/  LOP3.LUT P1, RZ, R5, 0x10, RZ, 0xc0, !PT ;  /* 0x0000001005ff7812 */ /* 0x008fc6000782c0ff */
[----:B------:R-:W-:-:S04]  /*2b150*/  SHF.R.S32.HI R5, RZ, 0x1f, R4 ;  /* 0x0000001fff057819 */ /* 0x000fc80000011404 */
[----:B------:R-:W-:Y:S02]  /*2b160*/  LEA.HI R66, R5, R4, RZ, 0x3 ;  /* 0x0000000405427211 */ /* 0x000fe400078f18ff */
[----:B------:R1:W5:Y:S04]  /*2b170*/  LD.E.128 R4, desc[UR4][R44.64+0x6000] ;  /* 0x006000042c047980 */ /* 0x000368000c101d00 */
[----:B------:R-:W-:Y:S05]  /*2b180*/  @!P1 BRA `(.L_x_5375) ;  /* 0x0000000000b89947 */ /* 0x000fea0003800000 */
        /* <DEDUP_REMOVED lines=46> */
.L_x_5375:
[----:B------:R-:W-:Y:S05]  /*2b470*/  BSYNC B4 ;  /* 0x0000000000047941 */ /* 0x000fea0003800000 */
.L_x_5374:
        /* <DEDUP_REMOVED lines=8> */
.L_x_5373:
[----:B------:R-:W-:Y:S05]  /*2b500*/  BSYNC B3 ;  /* 0x0000000000037941 */ /* 0x000fea0003800000 */
.L_x_5372:
[----:B-----5:R-:W-:-:S13]  /*2b510*/  LOP3.LUT P1, RZ, R12, 0x20, RZ, 0xc0, !PT ;  /* 0x000000200cff7812 */ /* 0x020fda000782c0ff */
[----:B------:R-:W-:Y:S05]  /*2b520*/  @!P1 BRA `(.L_x_5355) ;  /* 0x00000004000c9947 */ /* 0x000fea0003800000 */
[----:B------:R-:W-:Y:S02]  /*2b530*/  R2UR UR4, R78 ;  /* 0x000000004e0472ca */ /* 0x000fe400000e0000 */
[----:B------:R-:W-:-:S13]  /*2b540*/  R2UR UR5, R79 ;  /* 0x000000004f0572ca */ /* 0x000fda00000e0000 */
[----:B-1234-:R-:W2:Y:S01]  /*2b550*/  LD.E.U8 R11, desc[UR4][R34.64+0x18] ;  /* 0x00001804220b7980 */ /* 0x01eea2000c101100 */
[----:B------:R-:W-:-:S05]  /*2b560*/  VIADD R4, R92, 0x3000 ;  /* 0x000030005c047836 */ /* 0x000fca0000000000 */
[----:B------:R-:W-:-:S04]  /*2b570*/  IADD3 R5, P1, R4, R95, RZ ;  /* 0x0000005f04057210 */ /* 0x000fc80007f3e0ff */
[----:B------:R-:W-:Y:S02]  /*2b580*/  LEA.HI.X.SX32 R6, R4, R97, 0x1, P1 ;  /* 0x0000006104067211 */ /* 0x000fe400008f0eff */
[----:B------:R-:W-:-:S04]  /*2b590*/  LEA R4, P1, R5, R38, 0x1 ;  /* 0x0000002605047211 */ /* 0x000fc800078208ff */
[----:B------:R-:W-:Y:S01]  /*2b5a0*/  LEA.HI.X R5, R5, R39, R6, 0x1, P1 ;  /* 0x0000002705057211 */ /* 0x000fe200008f0c06 */
[----:B------:R-:W-:Y:S01]  /*2b5b0*/  VIADD R10, R93, 0xa0 ;  /* 0x000000a05d0a7836 */ /* 0x000fe20000000000 */
[----:B------:R-:W-:Y:S04]  /*2b5c0*/  BSSY B3, `(.L_x_5376) ;  /* 0x0000034000037945 */ /* 0x000fe80003800000 */
[----:B------:R-:W5:Y:S01]  /*2b5d0*/  LD.E.128 R4, desc[UR4][R4.64] ;  /* 0x0000000404047980 */ /* 0x000f62000c101d00 */
[----:B--2---:R-:W-:Y:S02]  /*2b5e0*/  LOP3.LUT P1, RZ, R11, 0x20, RZ, 0xc0, !PT ;  /* 0x000000200bff7812 */ /* 0x004fe4000782c0ff */
[----:B------:R-:W-:-:S04]  /*2b5f0*/  SHF.R.S32.HI R11, RZ, 0x1f, R10 ;  /* 0x0000001fff0b7819 */ /* 0x000fc8000001140a */
[----:B------:R-:W-:-:S07]  /*2b600*/  LEA.HI R62, R11, R10, RZ, 0x3 ;  /* 0x0000000a0b3e7211 */ /* 0x000fce00078f18ff */
        /* <DEDUP_REMOVED lines=47> */
.L_x_5377:
[----:B------:R-:W-:Y:S05]  /*2b900*/  BSYNC B3 ;  /* 0x0000000000037941 */ /* 0x000fea0003800000 */
.L_x_5376:
[----:B------:R-:W-:Y:S02]  /*2b910*/  R2UR UR4, R78 ;  /* 0x000000004e0472ca */ /* 0x000fe400000e0000 */
[----:B------:R-:W-:Y:S02]  /*2b920*/  R2UR UR5, R79 ;  /* 0x000000004f0572ca */ /* 0x000fe400000e0000 */
[----:B------:R-:W-:-:S05]  /*2b930*/  LOP3.LUT R11, R62, 0xfffffff8, RZ, 0xc0, !PT ;  /* 0xfffffff83e0b7812 */ /* 0x000fca00078ec0ff */
[----:B------:R-:W-:-:S06]  /*2b940*/  IMAD.WIDE R14, R11, 0x2, R14 ;  /* 0x000000020b0e7825 */ /* 0x000fcc00078e020e */
[----:B-----5:R1:W-:Y:S02]  /*2b950*/  ST.E.128 desc[UR4][R14.64], R4 ;  /* 0x000000040e007985 */ /* 0x0203e4000c101d04 */
.L_x_5355:
[----:B------:R-:W-:Y:S05]  /*2b960*/  BSYNC B2 ;  /* 0x0000000000027941 */ /* 0x000fea0003800000 */
.L_x_5354:
[----:B------:R-:W-:-:S03]  /*2b970*/  UMOV UR4, 0xffffffff ;  /* 0xffffffff00047882 */ /* 0x000fc60000000000 */
[----:B------:R-:W-:Y:S05]  /*2b980*/  BRA.DIV UR4, `(.L_x_5378) ;  /* 0x0000007e043c7947 */ /* 0x000fea000b800000 */
[----:B0-----:R-:W0:Y:S04]  /*2b990*/  SHFL.IDX PT, R87, R87, 0x1, 0x1c1f ;  /* 0x003c1f0057577f89 */ /* 0x001e2800000e0000 */
[----:B-12---:R1:W2:Y:S02]  /*2b9a0*/  SHFL.IDX PT, R14, R86, 0x1, 0x1c1f ;  /* 0x003c1f00560e7f89 */ /* 0x0062a400000e0000 */
.L_x_5451:
[----:B------:R-:W-:Y:S02]  /*2b9b0*/  R2UR UR4, R78 ;  /* 0x000000004e0472ca */ /* 0x000fe400000e0000 */
[----:B------:R-:W-:-:S13]  /*2b9c0*/  R2UR UR5, R79 ;  /* 0x000000004f0572ca */ /* 0x000fda00000e0000 */
[----:B---34-:R-:W3:Y:S01]  /*2b9d0*/  LD.E R5, desc[UR4][R34.64+0xc] ;  /* 0x00000c0422057980 */ /* 0x018ee2000c101900 */
[----:B------:R-:W-:Y:S02]  /*2b9e0*/  VIADD R116, R116, 0x40 ;  /* 0x0000004074747836 */ /* 0x000fe40000000000 */
[----:B0-----:R-:W-:Y:S02]  /*2b9f0*/  IMAD.MOV.U32 R15, RZ, RZ, R87 ;  /* 0x000000ffff0f7224 */ /* 0x001fe400078e0057 */
        /* <DEDUP_REMOVED lines=18> */
[----:B0-----:R-:W-:Y:S05]  /*2bb20*/  @P1 BRA `(.L_x_5383) ;  /* 0x0000000000b81947 */ /* 0x001fea0003800000 */
        /* <DEDUP_REMOVED lines=46> */
.L_x_5383:
[----:B------:R-:W-:Y:S05]  /*2be10*/  BSYNC B3 ;  /* 0x0000000000037941 */ /* 0x000fea0003800000 */
.L_x_5382:
[C---:B------:R-:W-:Y:S01]  /*2be20*/  R2UR UR4, R78.reuse ;  /* 0x000000004e0472ca */ /* 0x040fe200000e0000 */
[----:B--2---:R-:W-:Y:S01]  /*2be30*/  IMAD.WIDE R10, R93, 0x2, R14 ;  /* 0x000000025d0a7825 */ /* 0x004fe200078e020e */
[C---:B------:R-:W-:Y:S02]  /*2be40*/  R2UR UR5, R79.reuse ;  /* 0x000000004f0572ca */ /* 0x040fe400000e0000 */
[----:B------:R-:W-:Y:S02]  /*2be50*/  R2UR UR6, R78 ;  /* 0x000000004e0672ca */ /* 0x000fe400000e0000 */
[----:B------:R-:W-:-:S09]  /*2be60*/  R2UR UR7, R79 ;  /* 0x000000004f0772ca */ /* 0x000fd200000e0000 */
[----:B-----5:R0:W-:Y:S04]  /*2be70*/  ST.E.128 desc[UR4][R10.64], R4 ;  /* 0x000000040a007985 */ /* 0x0201e8000c101d04 */
[----:B------:R0:W5:Y:S02]  /*2be80*/  LD.E.U8 R12, desc[UR6][R36.64] ;  /* 0x00000006240c7980 */ /* 0x000164000c101100 */
.L_x_5381:
[----:B------:R-:W-:Y:S05]  /*2be90*/  BSYNC B2 ;  /* 0x0000000000027941 */ /* 0x000fea0003800000 */
.L_x_5380:
[----:B-----5:R-:W-:Y:S01]  /*2bea0*/  LOP3.LUT P1, RZ, R12, 0x2, RZ, 0xc0, !PT ;  /* 0x000000020cff7812 */ /* 0x020fe2000782c0ff */
[----:B------:R-:W-:-:S12]  /*2beb0*/  BSSY B2, `(.L_x_5384) ;  /* 0x0000048000027945 */ /* 0x000fd80003800000 */
[----:B------:R-:W-:Y:S05]  /*2bec0*/  @!P1 BRA `(.L_x_5385) ;  /* 0x0000000400189947 */ /* 0x000fea0003800000 */
[----:B------:R-:W-:Y:S02]  /*2bed0*/  R2UR UR4, R78 ;  /* 0x000000004e0472ca */ /* 0x000fe400000e0000 */
[----:B------:R-:W-:-:S13]  /*2bee0*/  R2UR UR5, R79 ;  /* 0x000000004f0572ca */ /* 0x000fda00000e0000 */
[----:B0-----:R-:W3:Y:S01]  /*2bef0*/  LD.E.U8 R10, desc[UR4][R34.64+0x18] ;  /* 0x00001804220a7980 */ /* 0x001ee2000c101100 */
        /* <DEDUP_REMOVED lines=58> */
.L_x_5387:
[----:B------:R-:W-:Y:S05]  /*2c2a0*/  BSYNC B3 ;  /* 0x0000000000037941 */ /* 0x000fea0003800000 */
.L_x_5386:
        /* <DEDUP_REMOVED lines=8> */
.L_x_5385:
[----:B------:R-:W-:Y:S05]  /*2c330*/  BSYNC B2 ;  /* 0x0000000000027941 */ /* 0x000fea0003800000 */
.L_x_5384:
[----:B-----5:R-:W-:Y:S01]  /*2c340*/  LOP3.LUT P1, RZ, R12, 0x4, RZ, 0xc0, !PT ;  /* 0x000000040cff7812 */ /* 0x020fe2000782c0ff */
[----:B------:R-:W-:-:S12]  /*2c350*/  BSSY B2, `(.L_x_5388) ;  /* 0x0000043000027945 */ /* 0x000fd80003800000 */
[----:B------:R-:W-:Y:S05]  /*2c360*/  @!P1 BRA `(.L_x_5389) ;  /* 0x0000000400049947 */ /* 0x000fea0003800000 */
[----:B------:R-:W-:Y:S02]  /*2c370*/  R2UR UR4, R78 ;  /* 0x000000004e0472ca */ /* 0x000fe400000e0000 */
[----:B------:R-:W-:-:S13]  /*2c380*/  R2UR UR5, R79 ;  /* 0x000000004f0572ca */ /* 0x000fda00000e0000 */
[----:B0--3--:R-:W3:Y:S01]  /*2c390*/  LD.E.U8 R5, desc[UR4][R34.64+0x18] ;  /* 0x0000180422057980 */ /* 0x009ee2000c101100 */
        /* <DEDUP_REMOVED lines=53> */
.L_x_5391:
[----:B------:R-:W-:Y:S05]  /*2c6f0*/  BSYNC B3 ;  /* 0x0000000000037941 */ /* 0x000fea0003800000 */
.L_x_5390:
        /* <DEDUP_REMOVED lines=8> */
.L_x_5389:
[----:B------:R-:W-:Y:S05]  /*2c780*/  BSYNC B2 ;  /* 0x0000000000027941 */ /* 0x000fea0003800000 */
.L_x_5388:
[----:B-----5:R-:W-:Y:S01]  /*2c790*/  LOP3.LUT P1, RZ, R12, 0x8, RZ, 0xc0, !PT ;  /* 0x000000080cff7812 */ /* 0x020fe2000782c0ff */
[----:B------:R-:W-:-:S12]  /*2c7a0*/  BSSY B2, `(.L_x_5392) ;  /* 0x0000048000027945 */ /* 0x000fd80003800000 */
[----:B------:R-:W-:Y:S05]  /*2c7b0*/  @!P1 BRA `(.L_x_5393) ;  /* 0x0000000400189947 */ /* 0x000fea0003800000 */
[----:B------:R-:W-:Y:S02]  /*2c7c0*/  R2UR UR4, R78 ;  /* 0x000000004e0472ca */ /* 0x000fe400000e0000 */
[----:B------:R-:W-:-:S13]  /*2c7d0*/  R2UR UR5, R79 ;  /* 0x000000004f0572ca */ /* 0x000fda00000e0000 */
[----:B0--34-:R-:W3:Y:S01]  /*2c7e0*/  LD.E.U8 R10, desc[UR4][R34.64+0x18] ;  /* 0x00001804220a7980 */ /* 0x019ee2000c101100 */
        /* <DEDUP_REMOVED lines=58> */
.L_x_5395:
[----:B------:R-:W-:Y:S05]  /*2cb90*/  BSYNC B3 ;  /* 0x0000000000037941 */ /* 0x000fea0003800000 */
.L_x_5394:
        /* <DEDUP_REMOVED lines=8> */
.L_x_5393:
[----:B------:R-:W-:Y:S05]  /*2cc20*/  BSYNC B2 ;  /* 0x0000000000027941 */ /* 0x000fea0003800000 */
.L_x_5392:
[----:B-----5:R-:W-:Y:S01]  /*2cc30*/  LOP3.LUT P1, RZ, R12, 0x10, RZ, 0xc0, !PT ;  /* 0x000000100cff7812 */ /* 0x020fe2000782c0ff */
[----:B------:R-:W-:-:S12]  /*2cc40*/  BSSY B2, `(.L_x_5396) ;  /* 0x0000043000027945 */ /* 0x000fd80003800000 */
[----:B------:R-:W-:Y:S05]  /*2cc50*/  @!P1 BRA `(.L_x_5397) ;  /* 0x0000000400049947 */ /* 0x000fea0003800000 */
[----:B------:R-:W-:Y:S02]  /*2cc60*/  R2UR UR4, R78 ;  /* 0x000000004e0472ca */ /* 0x000fe400000e0000 */
[----:B------:R-:W-:-:S13]  /*2cc70*/  R2UR UR5, R79 ;  /* 0x000000004f0572ca */ /* 0x000fda00000e0000 */
[----:B0--34-:R-:W3:Y:S01]  /*2cc80*/  LD.E.U8 R5, desc[UR4][R34.64+0x18] ;  /* 0x0000180422057980 */ /* 0x019ee2000c101100 */
        /* <DEDUP_REMOVED lines=53> */
.L_x_5399:
[----:B------:R-:W-:Y:S05]  /*2cfe0*/  BSYNC B3 ;  /* 0x0000000000037941 */ /* 0x000fea0003800000 */
.L_x_5398:
        /* <DEDUP_REMOVED lines=8> */
.L_x_5397:
[----:B------:R-:W-:Y:S05]  /*2d070*/  BSYNC B2 ;  /* 0x0000000000027941 */ /* 0x000fea0003800000 */
.L_x_5396:
[----:B-----5:R-:W-:-:S13]  /*2d080*/  LOP3.LUT P1, RZ, R12, 0x20, RZ, 0xc0, !PT ;  /* 0x000000200cff7812 */ /* 0x020fda000782c0ff */
[----:B------:R-:W-:Y:S05]  /*2d090*/  @!P1 BRA `(.L_x_5379) ;  /* 0x0000006000b89947 */ /* 0x000fea0003800000 */
[----:B------:R-:W-:Y:S02]  /*2d0a0*/  R2UR UR4, R78 ;  /* 0x000000004e0472ca */ /* 0x000fe400000e0000 */
[----:B------:R-:W-:-:S13]  /*2d0b0*/  R2UR UR5, R79 ;  /* 0x000000004f0572ca */ /* 0x000fda00000e0000 */
[----:B------:R-:W2:Y:S01]  /*2d0c0*/  LD.E.U8 R34, desc[UR4][R34.64+0x18] ;  /* 0x0000180422227980 */ /* 0x000ea2000c101100 */
[----:B------:R-:W-:-:S05]  /*2d0d0*/  VIADD R92, R92, 0x4000 ;  /* 0x000040005c5c7836 */ /* 0x000fca0000000000 */
[----:B------:R-:W-:-:S04]  /*2d0e0*/  IADD3 R95, P1, R92, R95, RZ ;  /* 0x0000005f5c5f7210 */ /* 0x000fc80007f3e0ff */
[----:B------:R-:W-:Y:S02]  /*2d0f0*/  LEA.HI.X.SX32 R92, R92, R97, 0x1, P1 ;  /* 0x000000615c5c7211 */ /* 0x000fe400008f0eff */
[----:B0-234-:R-:W-:-:S04]  /*2d100*/  LEA R4, P1, R95, R38, 0x1 ;  /* 0x000000265f047211 */ /* 0x01dfc800078208ff */
[----:B------:R-:W-:Y:S01]  /*2d110*/  LEA.HI.X R5, R95, R39, R92, 0x1, P1 ;  /* 0x000000275f057211 */ /* 0x000fe200008f0c5c */
[----:B------:R-:W-:Y:S01]  /*2d120*/  VIADD R93, R93, 0xa0 ;  /* 0x000000a05d5d7836 */ /* 0x000fe20000000000 */
[----:B------:R-:W-:Y:S04]  /*2d130*/  BSSY B2, `(.L_x_5400) ;  /* 0x0000034000027945 */ /* 0x000fe80003800000 */
[----:B------:R-:W-:Y:S01]  /*2d140*/  SHF.R.S32.HI R10, RZ, 0x1f, R93 ;  /* 0x0000001fff0a7819 */ /* 0x000fe2000001145d */
[----:B------:R-:W5:Y:S03]  /*2d150*/  LD.E.128 R4, desc[UR4][R4.64] ;  /* 0x0000000404047980 */ /* 0x000f66000c101d00 */
[----:B------:R-:W-:-:S02]  /*2d160*/  LEA.HI R93, R10, R93, RZ, 0x3 ;  /* 0x0000005d0a5d7211 */ /* 0x000fc400078f18ff */
[----:B------:R-:W-:-:S13]  /*2d170*/  LOP3.LUT P1, RZ, R34, 0x20, RZ, 0xc0, !PT ;  /* 0x0000002022ff7812 */ /* 0x000fda000782c0ff */
[----:B------:R-:W-:Y:S05]  /*2d180*/  @!P1 BRA `(.L_x_5401) ;  /* 0x0000000000b89947 */ /* 0x000fea0003800000 */
[--C-:B------:R-:W-:Y:S01]  /*2d190*/  SHF.R.U64 R13, R28, 0x10, R29.reuse ;  /* 0x000000101c0d7819 */ /* 0x100fe2000000121d */
[----:B-----5:R-:W-:Y:S01]  /*2d1a0*/  IMAD.U32 R10, R7, 0x10000, RZ ;  /* 0x00010000070a7824 */ /* 0x020fe200078e00ff */
[----:B------:R-:W-:Y:S02]  /*2d1b0*/  SHF.R.U32.HI R28, RZ, 0x10, R29 ;  /* 0x00000010ff1c7819 */ /* 0x000fe4000001161d */
[--C-:B------:R-:W-:Y:S02]  /*2d1c0*/  SHF.R.U32.HI R31, RZ, 0x10, R9.reuse ;  /* 0x00000010ff1f7819 */ /* 0x100fe40000011609 */
[----:B------:R-:W-:Y:S02]  /*2d1d0*/  PRMT R99, R99, 0x5410, R28 ;  /* 0x0000541063637816 */ /* 0x000fe4000000001c */
[----:B------:R-:W-:Y:S01]  /*2d1e0*/  SHF.R.U64 R33, R8, 0x10, R9 ;  /* 0x0000001008217819 */ /* 0x000fe20000001209 */
[----:B------:R-:W-:Y:S01]  /*2d1f0*/  IMAD.U32 R8, R6, 0x10000, RZ ;  /* 0x0001000006087824 */ /* 0x000fe200078e00ff */
[----:B------:R-:W-:Y:S01]  /*2d200*/  PRMT R96, R96, 0x5410, R31 ;  /* 0x0000541060607816 */ /* 0x000fe2000000001f */
[----:B------:R-:W-:Y:S01]  /*2d210*/  IMAD.U32 R29, R99, 0x10000, RZ ;  /* 0x00010000631d7824 */ /* 0x000fe200078e00ff */
[----:B------:R-:W-:-:S02]  /*2d220*/  PRMT R98, R98, 0x5410, R13 ;  /* 0x0000541062627816 */ /* 0x000fc4000000000d */
        /* <DEDUP_REMOVED lines=15> */
[-C--:B------:R-:W-:Y:S01]  /*2d320*/  FMUL.FTZ R7, R7, R12.reuse ;  /* 0x0000000c07077220 */ /* 0x080fe20000410000 */
[----:B------:R-:W-:Y:S01]  /*2d330*/  LOP3.LUT R4, R4, 0xffff0000, RZ, 0xc0, !PT ;  /* 0xffff000004047812 */ /* 0x000fe200078ec0ff */
[----:B------:R-:W-:Y:S01]  /*2d340*/  FFMA.FTZ R31, R6, R12, -R31 ;  /* 0x0000000c061f7223 */ /* 0x000fe2000001081f */
[----:B------:R-:W-:Y:S01]  /*2d350*/  FFMA.FTZ R8, R8, R29, R9 ;  /* 0x0000001d08087223 */ /* 0x000fe20000010009 */
[----:B------:R-:W-:-:S02]  /*2d360*/  IMAD.U32 R98, R98, 0x10000, RZ ;  /* 0x0001000062627824 */ /* 0x000fc400078e00ff */
[CC--:B------:R-:W-:Y:S01]  /*2d370*/  FMUL.FTZ R9, R11.reuse, R99.reuse ;  /* 0x000000630b097220 */ /* 0x0c0fe20000410000 */
[----:B------:R-:W-:Y:S02]  /*2d380*/  IMAD.U32 R94, R94, 0x10000, RZ ;  /* 0x000100005e5e7824 */ /* 0x000fe400078e00ff */
[----:B------:R-:W-:Y:S01]  /*2d390*/  FMUL.FTZ R12, R11, R96 ;  /* 0x000000600b0c7220 */ /* 0x000fe20000410000 */
[----:B------:R-:W-:Y:S01]  /*2d3a0*/  FFMA.FTZ R28, R6, R28, R7 ;  /* 0x0000001c061c7223 */ /* 0x000fe20000010007 */
        /* <DEDUP_REMOVED lines=12> */
.L_x_5401:
[----:B------:R-:W-:Y:S05]  /*2d470*/  BSYNC B2 ;  /* 0x0000000000027941 */ /* 0x000fea0003800000 */
.L_x_5400:
[----:B------:R-:W-:Y:S02]  /*2d480*/  R2UR UR4, R78 ;  /* 0x000000004e0472ca */ /* 0x000fe400000e0000 */
[----:B------:R-:W-:Y:S02]  /*2d490*/  R2UR UR5, R79 ;  /* 0x000000004f0572ca */ /* 0x000fe400000e0000 */
[----:B------:R-:W-:-:S05]  /*2d4a0*/  LOP3.LUT R93, R93, 0xfffffff8, RZ, 0xc0, !PT ;  /* 0xfffffff85d5d7812 */ /* 0x000fca00078ec0ff */
[----:B------:R-:W-:-:S06]  /*2d4b0*/  IMAD.WIDE R14, R93, 0x2, R14 ;  /* 0x000000025d0e7825 */ /* 0x000fcc00078e020e */
[----:B-----5:R0:W-:Y:S01]  /*2d4c0*/  ST.E.128 desc[UR4][R14.64], R4 ;  /* 0x000000040e007985 */ /* 0x0201e2000c101d04 */
[----:B------:R-:W-:Y:S05]  /*2d4d0*/  BRA `(.L_x_5379) ;  /* 0x0000005c00a87947 */ /* 0x000fea0003800000 */
.L_x_5344:
[C---:B------:R-:W-:Y:S01]  /*2d4e0*/  R2UR UR8, R78.reuse ;  /* 0x000000004e0872ca */ /* 0x040fe200000e0000 */
[----:B------:R0:W5:Y:S01]  /*2d4f0*/  LDL.64 R8, [R75+0x10] ;  /* 0x000010004b087983 */ /* 0x0001620000100a00 */
[C---:B------:R-:W-:Y:S02]  /*2d500*/  R2UR UR9, R79.reuse ;  /* 0x000000004f0972ca */ /* 0x040fe400000e0000 */
[C---:B------:R-:W-:Y:S02]  /*2d510*/  R2UR UR10, R78.reuse ;  /* 0x000000004e0a72ca */ /* 0x040fe400000e0000 */
[C---:B------:R-:W-:Y:S02]  /*2d520*/  R2UR UR11, R79.reuse ;  /* 0x000000004f0b72ca */ /* 0x040fe400000e0000 */
[----:B------:R-:W-:Y:S02]  /*2d530*/  R2UR UR4, R78 ;  /* 0x000000004e0472ca */ /* 0x000fe400000e0000 */
[----:B------:R-:W-:-:S02]  /*2d540*/  R2UR UR5, R79 ;  /* 0x000000004f0572ca */ /* 0x000fc400000e0000 */
[C---:B------:R-:W-:Y:S02]  /*2d550*/  R2UR UR6, R78.reuse ;  /* 0x000000004e0672ca */ /* 0x040fe400000e0000 */
[----:B------:R-:W-:Y:S01]  /*2d560*/  R2UR UR7, R79 ;  /* 0x000000004f0772ca */ /* 0x000fe200000e0000 */
[----:B-----5:R-:W2:Y:S04]  /*2d570*/  LD.E R4, desc[UR8][R10.64+0x14] ;  /* 0x000014080a047980 */ /* 0x020ea8000c101900 */
[----:B------:R-:W3:Y:S04]  /*2d580*/  LD.E R7, desc[UR10][R10.64+0xc] ;  /* 0x00000c0a0a077980 */ /* 0x000ee8000c101900 */
[----:B------:R-:W4:Y:S04]  /*2d590*/  LD.E.64 R80, desc[UR4][R10.64+0xa0] ;  /* 0x0000a0040a507980 */ /* 0x000f28000c101b00 */
[----:B------:R-:W4:Y:S01]  /*2d5a0*/  LD.E.64 R12, desc[UR6][R10.64+0xc0] ;  /* 0x0000c0060a0c7980 */ /* 0x000f22000c101b00 */
[----:B------:R-:W-:-:S02]  /*2d5b0*/  R2UR UR12, R78 ;  /* 0x000000004e0c72ca */ /* 0x000fc400000e0000 */
[----:B------:R-:W-:Y:S01]  /*2d5c0*/  R2UR UR13, R79 ;  /* 0x000000004f0d72ca */ /* 0x000fe200000e0000 */
[----:B------:R0:W5:Y:S01]  /*2d5d0*/  LD.E.64 R82, desc[UR8][R10.64+0xb8] ;  /* 0x0000b8080a527980 */ /* 0x000162000c101b00 */
[----:B------:R-:W-:Y:S01]  /*2d5e0*/  SHF.R.S32.HI R93, RZ, 0x1f, R24 ;  /* 0x0000001fff5d7819 */ /* 0x000fe20000011418 */
[----:B------:R-:W-:Y:S01]  /*2d5f0*/  BSSY B2, `(.L_x_5402) ;  /* 0x0000053000027945 */ /* 0x000fe20003800000 */
[----:B------:R-:W-:Y:S02]  /*2d600*/  CS2R R50, SRZ ;  /* 0x0000000000327805 */ /* 0x000fe4000001ff00 */
[----:B------:R-:W-:Y:S02]  /*2d610*/  CS2R R30, SRZ ;  /* 0x00000000001e7805 */ /* 0x000fe4000001ff00 */
[----:B------:R-:W-:Y:S02]  /*2d620*/  CS2R R28, SRZ ;  /* 0x00000000001c7805 */ /* 0x000fe4000001ff00 */
[----:B------:R-:W-:-:S02]  /*2d630*/  CS2R R34, SRZ ;  /* 0x0000000000227805 */ /* 0x000fc4000001ff00 */
[----:B------:R-:W-:Y:S02]  /*2d640*/  CS2R R32, SRZ ;  /* 0x0000000000207805 */ /* 0x000fe4000001ff00 */
[----:B------:R-:W-:Y:S02]  /*2d650*/  CS2R R38, SRZ ;  /* 0x0000000000267805 */ /* 0x000fe4000001ff00 */
[----:B------:R-:W-:Y:S01]  /*2d660*/  CS2R R36, SRZ ;  /* 0x0000000000247805 */ /* 0x000fe2000001ff00 */
[----:B------:R0:W5:Y:S01]  /*2d670*/  LD.E.U8 R92, desc[UR12][R10.64+0x19] ;  /* 0x0000190c0a5c7980 */ /* 0x000162000c101100 */
        /* <DEDUP_REMOVED lines=15> */
[----:B--2---:R-:W-:Y:S01]  /*2d770*/  SHF.R.S32.HI R5, RZ, 0x1f, R4 ;  /* 0x0000001fff057819 */ /* 0x004fe20000011404 */
[----:B---3--:R-:W-:-:S03]  /*2d780*/  IMAD R7, R24, -0x60, R7 ;  /* 0xffffffa018077824 */ /* 0x008fc600078e0207 */
[----:B------:R-:W-:-:S04]  /*2d790*/  LEA.HI R5, R5, R4, RZ, 0x2 ;  /* 0x0000000405057211 */ /* 0x000fc800078f10ff */
[----:B------:R-:W-:Y:S02]  /*2d7a0*/  SHF.R.S32.HI R5, RZ, 0x2, R5 ;  /* 0x00000002ff057819 */ /* 0x000fe40000011405 */
[----:B------:R-:W-:-:S04]  /*2d7b0*/  VIMNMX R7, R7, 0x60, PT ;  /* 0x0000006007077848 */ /* 0x000fc80003fe0100 */
[----:B------:R-:W-:Y:S01]  /*2d7c0*/  ISETP.GE.AND P1, PT, R5, R7, PT ;  /* 0x000000070500720c */ /* 0x000fe20003f26270 */
[-C--:B----4-:R-:W-:Y:S02]  /*2d7d0*/  IMAD R15, R81, R24.reuse, RZ ;  /* 0x00000018510f7224 */ /* 0x090fe400078e02ff */
[-C--:B------:R-:W-:Y:S02]  /*2d7e0*/  IMAD R13, R13, R24.reuse, RZ ;  /* 0x000000180d0d7224 */ /* 0x080fe400078e02ff */
[----:B------:R-:W-:Y:S02]  /*2d7f0*/  VIADD R4, R5, 0x40 ;  /* 0x0000004005047836 */ /* 0x000fe40000000000 */
[-C--:B------:R-:W-:Y:S02]  /*2d800*/  IMAD R91, R80, R93.reuse, R15 ;  /* 0x0000005d505b7224 */ /* 0x080fe400078e020f */
[----:B------:R-:W-:Y:S01]  /*2d810*/  IMAD R93, R12, R93, R13 ;  /* 0x0000005d0c5d7224 */ /* 0x000fe200078e020d */
[----:B------:R0:W5:Y:S01]  /*2d820*/  LD.E.64 R14, desc[UR4][R10.64+0x98] ;  /* 0x000098040a0e7980 */ /* 0x000162000c101b00 */
[----:B------:R-:W-:Y:S01]  /*2d830*/  IMAD.WIDE.U32 R84, R80, R24, RZ ;  /* 0x0000001850547225 */ /* 0x000fe200078e00ff */
[----:B------:R-:W-:-:S02]  /*2d840*/  ISETP.GE.AND P3, PT, R4, R7, PT ;  /* 0x000000070400720c */ /* 0x000fc40003f66270 */
[----:B------:R0:W5:Y:S01]  /*2d850*/  LD.E.64 R80, desc[UR10][R10.64+0xc8] ;  /* 0x0000c80a0a507980 */ /* 0x000162000c101b00 */
[----:B------:R-:W-:-:S03]  /*2d860*/  IMAD.WIDE.U32 R88, R12, R24, RZ ;  /* 0x000000180c587225 */ /* 0x000fc600078e00ff */
[----:B------:R0:W5:Y:S01]  /*2d870*/  LD.E.64 R12, desc[UR6][R10.64+0xa8] ;  /* 0x0000a8060a0c7980 */ /* 0x000162000c101b00 */
[----:B------:R-:W-:Y:S02]  /*2d880*/  CS2R R6, SRZ ;  /* 0x0000000000067805 */ /* 0x000fe4000001ff00 */
[----:B------:R-:W-:Y:S01]  /*2d890*/  CS2R R4, SRZ ;  /* 0x0000000000047805 */ /* 0x000fe2000001ff00 */
[----:B------:R-:W-:Y:S02]  /*2d8a0*/  IMAD.IADD R95, R85, 0x1, R91 ;  /* 0x00000001555f7824 */ /* 0x000fe400078e025b */
[----:B------:R-:W-:Y:S01]  /*2d8b0*/  IMAD.IADD R93, R89, 0x1, R93 ;  /* 0x00000001595d7824 */ /* 0x000fe200078e025d */
[----:B------:R-:W-:Y:S06]  /*2d8c0*/  @P1 BRA `(.L_x_5403) ;  /* 0x0000000000941947 */ /* 0x000fec0003800000 */
[----:B-----5:R-:W-:Y:S02]  /*2d8d0*/  LOP3.LUT R4, R92, 0x1, RZ, 0xc0, !PT ;  /* 0x000000015c047812 */ /* 0x020fe400078ec0ff */
[----:B------:R-:W-:Y:S02]  /*2d8e0*/  CS2R R34, SRZ ;  /* 0x0000000000227805 */ /* 0x000fe4000001ff00 */
[----:B------:R-:W-:Y:S02]  /*2d8f0*/  CS2R R32, SRZ ;  /* 0x0000000000207805 */ /* 0x000fe4000001ff00 */
[----:B------:R-:W-:Y:S02]  /*2d900*/  CS2R R30, SRZ ;  /* 0x00000000001e7805 */ /* 0x000fe4000001ff00 */
[----:B------:R-:W-:Y:S02]  /*2d910*/  ISETP.NE.U32.AND P4, PT, R4, 0x1, PT ;  /* 0x000000010400780c */ /* 0x000fe40003f85070 */
[----:B------:R-:W-:-:S02]  /*2d920*/  CS2R R28, SRZ ;  /* 0x00000000001c7805 */ /* 0x000fc4000001ff00 */
[----:B------:R-:W-:Y:S02]  /*2d930*/  CS2R R6, SRZ ;  /* 0x0000000000067805 */ /* 0x000fe4000001ff00 */
[----:B------:R-:W-:Y:S02]  /*2d940*/  CS2R R4, SRZ ;  /* 0x0000000000047805 */ /* 0x000fe4000001ff00 */
[----:B------:R-:W-:Y:S02]  /*2d950*/  R2P PR, R92, 0x6 ;  /* 0x000000065c007804 */ /* 0x000fe40000000000 */
[----:B------:R-:W-:Y:S02]  /*2d960*/  CS2R R46, SRZ ;  /* 0x00000000002e7805 */ /* 0x000fe4000001ff00 */
[----:B0-----:R-:W-:Y:S02]  /*2d970*/  LEA R10, P5, R84, R12, 0x1 ;  /* 0x0000000c540a7211 */ /* 0x001fe400078a08ff */
[----:B------:R-:W-:-:S02]  /*2d980*/  CS2R R44, SRZ ;  /* 0x00000000002c7805 */ /* 0x000fc4000001ff00 */
[----:B------:R-:W-:Y:S02]  /*2d990*/  LEA R90, P6, R88, R80, 0x1 ;  /* 0x00000050585a7211 */ /* 0x000fe400078c08ff */
[----:B------:R-:W-:Y:S02]  /*2d9a0*/  CS2R R42, SRZ ;  /* 0x00000000002a7805 */ /* 0x000fe4000001ff00 */
[----:B------:R-:W-:Y:S02]  /*2d9b0*/  CS2R R40, SRZ ;  /* 0x0000000000287805 */ /* 0x000fe4000001ff00 */
[----:B------:R-:W-:Y:S02]  /*2d9c0*/  CS2R R38, SRZ ;  /* 0x0000000000267805 */ /* 0x000fe4000001ff00 */
[----:B------:R-:W-:Y:S02]  /*2d9d0*/  CS2R R36, SRZ ;  /* 0x0000000000247805 */ /* 0x000fe4000001ff00 */
[----:B------:R-:W-:-:S02]  /*2d9e0*/  @!P4 R2UR UR4, R78 ;  /* 0x000000004e04c2ca */ /* 0x000fc400000e0000 */
[C---:B------:R-:W-:Y:S02]  /*2d9f0*/  @!P4 R2UR UR5, R79.reuse ;  /* 0x000000004f05c2ca */ /* 0x040fe400000e0000 */
[C---:B------:R-:W-:Y:S02]  /*2da00*/  @P1 R2UR UR8, R78.reuse ;  /* 0x000000004e0812ca */ /* 0x040fe400000e0000 */
[C---:B------:R-:W-:Y:S02]  /*2da10*/  @P1 R2UR UR9, R79.reuse ;  /* 0x000000004f0912ca */ /* 0x040fe400000e0000 */
[C---:B------:R-:W-:Y:S02]  /*2da20*/  @P2 R2UR UR12, R78.reuse ;  /* 0x000000004e0c22ca */ /* 0x040fe400000e0000 */
[----:B------:R-:W-:Y:S02]  /*2da30*/  @P2 R2UR UR13, R79 ;  /* 0x000000004f0d22ca */ /* 0x000fe400000e0000 */
[----:B------:R-:W-:-:S02]  /*2da40*/  @!P4 R2UR UR6, R78 ;  /* 0x000000004e06c2ca */ /* 0x000fc400000e0000 */
[C---:B------:R-:W-:Y:S02]  /*2da50*/  @!P4 R2UR UR7, R79.reuse ;  /* 0x000000004f07c2ca */ /* 0x040fe400000e0000 */
[C---:B------:R-:W-:Y:S02]  /*2da60*/  @P1 R2UR UR10, R78.reuse ;  /* 0x000000004e0a12ca */ /* 0x040fe400000e0000 */
[C---:B------:R-:W-:Y:S02]  /*2da70*/  @P1 R2UR UR11, R79.reuse ;  /* 0x000000004f0b12ca */ /* 0x040fe400000e0000 */
[----:B------:R-:W-:Y:S02]  /*2da80*/  @P2 R2UR UR14, R78 ;  /* 0x000000004e0e22ca */ /* 0x000fe400000e0000 */
[----:B------:R-:W-:Y:S02]  /*2da90*/  @P2 R2UR UR15, R79 ;  /* 0x000000004f0f22ca */ /* 0x000fe400000e0000 */
[----:B------:R-:W-:-:S02]  /*2daa0*/  LEA.HI.X R11, R84, R13, R95, 0x1, P5 ;  /* 0x0000000d540b7211 */ /* 0x000fc400028f0c5f */
[----:B------:R-:W-:-:S03]  /*2dab0*/  LEA.HI.X R91, R88, R81, R93, 0x1, P6 ;  /* 0x00000051585b7211 */ /* 0x000fc600030f0c5d */
[----:B------:R1:W5:Y:S04]  /*2dac0*/  @!P4 LD.E.128 R32, desc[UR4][R10.64] ;  /* 0x000000040a20c980 */ /* 0x000368000c101d00 */
[----:B------:R1:W5:Y:S04]  /*2dad0*/  @P1 LD.E.128 R28, desc[UR8][R10.64+0x40] ;  /* 0x000040080a1c1980 */ /* 0x000368000c101d00 */
[----:B------:R1:W5:Y:S04]  /*2dae0*/  @P2 LD.E.128 R4, desc[UR12][R10.64+0x80] ;  /* 0x0000800c0a042980 */ /* 0x000368000c101d00 */
[----:B------:R1:W5:Y:S04]  /*2daf0*/  @!P4 LD.E.128 R44, desc[UR6][R90.64] ;  /* 0x000000065a2cc980 */ /* 0x000368000c101d00 */
[----:B------:R1:W5:Y:S04]  /*2db00*/  @P1 LD.E.128 R40, desc[UR10][R90.64+0x40] ;  /* 0x0000400a5a281980 */ /* 0x000368000c101d00 */
[----:B------:R1:W5:Y:S02]  /*2db10*/  @P2 LD.E.128 R36, desc[UR14][R90.64+0x80] ;  /* 0x0000800e5a242980 */ /* 0x000364000c101d00 */
.L_x_5403:
[----:B------:R-:W-:Y:S05]  /*2db20*/  BSYNC B2 ;  /* 0x0000000000027941 */ /* 0x000fea0003800000 */
.L_x_5402:
[----:B------:R-:W-:Y:S04]  /*2db30*/  BSSY B2, `(.L_x_5404) ;  /* 0x000002b000027945 */ /* 0x000fe80003800000 */
[----:B------:R-:W-:Y:S05]  /*2db40*/  @P3 BRA `(.L_x_5405) ;  /* 0x0000000000a43947 */ /* 0x000fea0003800000 */
[----:B-----5:R-:W-:Y:S02]  /*2db50*/  IADD3 R85, P3, R14, R84, RZ ;  /* 0x000000540e557210 */ /* 0x020fe40007f7e0ff */
[----:B------:R-:W-:Y:S02]  /*2db60*/  CS2R R58, SRZ ;  /* 0x00000000003a7805 */ /* 0x000fe4000001ff00 */
[----:B------:R-:W-:Y:S02]  /*2db70*/  IADD3 R89, P4, R82, R88, RZ ;  /* 0x0000005852597210 */ /* 0x000fe40007f9e0ff */
[----:B------:R-:W-:Y:S02]  /*2db80*/  CS2R R56, SRZ ;  /* 0x0000000000387805 */ /* 0x000fe4000001ff00 */
[C---:B01----:R-:W-:Y:S01]  /*2db90*/  LOP3.LUT R10, R92.reuse, 0x1, RZ, 0xc0, !PT ;  /* 0x000000015c0a7812 */ /* 0x043fe200078ec0ff */
[----:B------:R-:W-:Y:S01]  /*2dba0*/  IMAD.X R14, R15, 0x1, R95, P3 ;  /* 0x000000010f0e7824 */ /* 0x000fe200018e065f */
[----:B------:R-:W-:Y:S01]  /*2dbb0*/  R2P PR, R92, 0x6 ;  /* 0x000000065c007804 */ /* 0x000fe20000000000 */
[----:B------:R-:W-:Y:S01]  /*2dbc0*/  IMAD.X R82, R83, 0x1, R93, P4 ;  /* 0x0000000153527824 */ /* 0x000fe200020e065d */
[----:B------:R-:W-:-:S02]  /*2dbd0*/  ISETP.NE.U32.AND P5, PT, R10, 0x1, PT ;  /* 0x000000010a00780c */ /* 0x000fc40003fa5070 */
[----:B------:R-:W-:Y:S02]  /*2dbe0*/  CS2R R54, SRZ ;  /* 0x0000000000367805 */ /* 0x000fe4000001ff00 */
[----:B------:R-:W-:Y:S02]  /*2dbf0*/  LEA R10, P3, R85, R12, 0x1 ;  /* 0x0000000c550a7211 */ /* 0x000fe400078608ff */
[----:B------:R-:W-:Y:S02]  /*2dc00*/  CS2R R52, SRZ ;  /* 0x0000000000347805 */ /* 0x000fe4000001ff00 */
[----:B------:R-:W-:Y:S02]  /*2dc10*/  LEA R12, P4, R89, R80, 0x1 ;  /* 0x00000050590c7211 */ /* 0x000fe400078808ff */
[----:B------:R-:W-:Y:S02]  /*2dc20*/  CS2R R50, SRZ ;  /* 0x0000000000327805 */ /* 0x000fe4000001ff00 */
[----:B------:R-:W-:-:S02]  /*2dc30*/  LEA.HI.X R11, R85, R13, R14, 0x1, P3 ;  /* 0x0000000d550b7211 */ /* 0x000fc400018f0c0e */
[----:B------:R-:W-:Y:S02]  /*2dc40*/  CS2R R48, SRZ ;  /* 0x0000000000307805 */ /* 0x000fe4000001ff00 */
[----:B------:R-:W-:Y:S02]  /*2dc50*/  CS2R R70, SRZ ;  /* 0x0000000000467805 */ /* 0x000fe4000001ff00 */
[----:B------:R-:W-:Y:S02]  /*2dc60*/  CS2R R68, SRZ ;  /* 0x0000000000447805 */ /* 0x000fe4000001ff00 */
[----:B------:R-:W-:Y:S02]  /*2dc70*/  CS2R R66, SRZ ;  /* 0x0000000000427805 */ /* 0x000fe4000001ff00 */
[----:B------:R-:W-:Y:S02]  /*2dc80*/  @P1 R2UR UR8, R78 ;  /* 0x000000004e0812ca */ /* 0x000fe400000e0000 */
[----:B------:R-:W-:-:S02]  /*2dc90*/  CS2R R64, SRZ ;  /* 0x0000000000407805 */ /* 0x000fc4000001ff00 */
[C---:B------:R-:W-:Y:S02]  /*2dca0*/  @!P5 R2UR UR4, R78.reuse ;  /* 0x000000004e04d2ca */ /* 0x040fe400000e0000 */
[----:B------:R-:W-:Y:S02]  /*2dcb0*/  CS2R R62, SRZ ;  /* 0x00000000003e7805 */ /* 0x000fe4000001ff00 */
[C---:B------:R-:W-:Y:S02]  /*2dcc0*/  @!P5 R2UR UR5, R79.reuse ;  /* 0x000000004f05d2ca */ /* 0x040fe400000e0000 */
[----:B------:R-:W-:Y:S02]  /*2dcd0*/  CS2R R60, SRZ ;  /* 0x00000000003c7805 */ /* 0x000fe4000001ff00 */
[----:B------:R-:W-:Y:S02]  /*2dce0*/  @P1 R2UR UR9, R79 ;  /* 0x000000004f0912ca */ /* 0x000fe400000e0000 */
[----:B------:R-:W-:-:S02]  /*2dcf0*/  @P2 R2UR UR12, R78 ;  /* 0x000000004e0c22ca */ /* 0x000fc400000e0000 */
[C---:B------:R-:W-:Y:S02]  /*2dd00*/  @P2 R2UR UR13, R79.reuse ;  /* 0x000000004f0d22ca */ /* 0x040fe400000e0000 */
[C---:B------:R-:W-:Y:S02]  /*2dd10*/  @!P5 R2UR UR6, R78.reuse ;  /* 0x000000004e06d2ca */ /* 0x040fe400000e0000 */
[C---:B------:R-:W-:Y:S02]  /*2dd20*/  @!P5 R2UR UR7, R79.reuse ;  /* 0x000000004f07d2ca */ /* 0x040fe400000e0000 */
[C---:B------:R-:W-:Y:S01]  /*2dd30*/  @P1 R2UR UR10, R78.reuse ;  /* 0x000000004e0a12ca */ /* 0x040fe200000e0000 */
[----:B------:R2:W5:Y:S01]  /*2dd40*/  @!P5 LD.E.128 R56, desc[UR4][R10.64] ;  /* 0x000000040a38d980 */ /* 0x000562000c101d00 */
[C---:B------:R-:W-:Y:S02]  /*2dd50*/  @P1 R2UR UR11, R79.reuse ;  /* 0x000000004f0b12ca */ /* 0x040fe400000e0000 */
[----:B------:R-:W-:Y:S01]  /*2dd60*/  @P2 R2UR UR14, R78 ;  /* 0x000000004e0e22ca */ /* 0x000fe200000e0000 */
[----:B------:R2:W5:Y:S01]  /*2dd70*/  @P1 LD.E.128 R52, desc[UR8][R10.64+0x40] ;  /* 0x000040080a341980 */ /* 0x000562000c101d00 */
[----:B------:R-:W-:-:S02]  /*2dd80*/  @P2 R2UR UR15, R79 ;  /* 0x000000004f0f22ca */ /* 0x000fc400000e0000 */
[----:B------:R-:W-:Y:S01]  /*2dd90*/  LEA.HI.X R13, R89, R81, R82, 0x1, P4 ;  /* 0x00000051590d7211 */ /* 0x000fe200020f0c52 */
[----:B------:R2:W5:Y:S04]  /*2dda0*/  @P2 LD.E.128 R48, desc[UR12][R10.64+0x80] ;  /* 0x0000800c0a302980 */ /* 0x000568000c101d00 */
[----:B------:R2:W5:Y:S04]  /*2ddb0*/  @!P5 LD.E.128 R68, desc[UR6][R12.64] ;  /* 0x000000060c44d980 */ /* 0x000568000c101d00 */
[----:B------:R2:W5:Y:S04]  /*2ddc0*/  @P1 LD.E.128 R64, desc[UR10][R12.64+0x40] ;  /* 0x0000400a0c401980 */ /* 0x000568000c101d00 */
[----:B------:R2:W5:Y:S02]  /*2ddd0*/  @P2 LD.E.128 R60, desc[UR14][R12.64+0x80] ;  /* 0x0000800e0c3c2980 */ /* 0x000564000c101d00 */
.L_x_5405:
[----:B------:R-:W-:Y:S05]  /*2dde0*/  BSYNC B2 ;  /* 0x0000000000027941 */ /* 0x000fea0003800000 */
.L_x_5404:
[----:B------:R-:W-:Y:S01]  /*2ddf0*/  R2UR UR4, R78 ;  /* 0x000000004e0472ca */ /* 0x000fe200000e0000 */
[----:B012---:R0:W5:Y:S01]  /*2de00*/  LDL R10, [R76] ;  /* 0x000000004c0a7983 */ /* 0x0071620000100800 */
[----:B------:R-:W-:-:S03]  /*2de10*/  R2UR UR5, R79 ;  /* 0x000000004f0572ca */ /* 0x000fc600000e0000 */
[----:B------:R0:W5:Y:S10]  /*2de20*/  LDL R11, [R76+0x4] ;  /* 0x000004004c0b7983 */ /* 0x0001740000100800 */
[----:B-----5:R-:W2:Y:S01]  /*2de30*/  LD.E R12, desc[UR4][R8.64+0x1c] ;  /* 0x00001c04080c7980 */ /* 0x020ea2000c101900 */
[----:B------:R-:W-:-:S02]  /*2de40*/  IMAD.MOV.U32 R13, RZ, RZ, R6 ;  /* 0x000000ffff0d7224 */ /* 0x000fc400078e0006 */
        /* <DEDUP_REMOVED lines=100> */
.L_x_5407:
[----:B------:R-:W-:Y:S05]  /*2e490*/  BSYNC B2 ;  /* 0x0000000000027941 */ /* 0x000fea0003800000 */
.L_x_5406:
[----:B------:R-:W-:Y:S02]  /*2e4a0*/  R2UR UR4, R78 ;  /* 0x000000004e0472ca */ /* 0x000fe400000e0000 */
[----:B------:R-:W-:-:S13]  /*2e4b0*/  R2UR UR5, R79 ;  /* 0x000000004f0572ca */ /* 0x000fda00000e0000 */
[----:B------:R-:W2:Y:S01]  /*2e4c0*/  LD.E.64 R8, desc[UR4][R8.64+0x8] ;  /* 0x0000080408087980 */ /* 0x000ea2000c101b00 */
[----:B------:R-:W-:Y:S01]  /*2e4d0*/  SHF.L.U32 R11, R11, 0x1f, RZ ;  /* 0x0000001f0b0b7819 */ /* 0x000fe200000006ff */
[----:B------:R-:W-:Y:S01]  /*2e4e0*/  BSSY B2, `(.L_x_5408) ;  /* 0x0000005000027945 */ /* 0x000fe20003800000 */
[----:B--2---:R-:W-:-:S05]  /*2e4f0*/  MOV R13, R8 ;  /* 0x00000008000d7202 */ /* 0x004fca0000000f00 */
[----:B------:R-:W-:-:S04]  /*2e500*/  IMAD R10, R10, 0x8, R13 ;  /* 0x000000080a0a7824 */ /* 0x000fc800078e020d */
[----:B------:R-:W0:Y:S02]  /*2e510*/  SYNCS.PHASECHK.TRANS64.TRYWAIT P1, [R10+URZ], R11 ;  /* 0x0000000b0a0075a7 */ /* 0x000e24000802017f */
[----:B0-----:R-:W-:Y:S05]  /*2e520*/  @!P1 BRA `(.L_x_5409) ;  /* 0x00000050009c9947 */ /* 0x001fea0003800000 */
.L_x_5452:
[----:B------:R-:W-:Y:S05]  /*2e530*/  BSYNC B2 ;  /* 0x0000000000027941 */ /* 0x000fea0003800000 */
.L_x_5408:
[----:B------:R-:W2:Y:S01]  /*2e540*/  LDL.64 R80, [R75+0x30] ;  /* 0x000030004b507983 */ /* 0x000ea20000100a00 */
[C---:B------:R-:W-:Y:S02]  /*2e550*/  R2UR UR4, R78.reuse ;  /* 0x000000004e0472ca */ /* 0x040fe400000e0000 */
[----:B------:R-:W-:Y:S01]  /*2e560*/  R2UR UR5, R79 ;  /* 0x000000004f0572ca */ /* 0x000fe200000e0000 */
[----:B------:R-:W3:Y:S04]  /*2e570*/  LDL.64 R84, [R75+0x38] ;  /* 0x000038004b547983 */ /* 0x000ee80000100a00 */
[----:B------:R-:W4:Y:S04]  /*2e580*/  LDL R100, [R76] ;  /* 0x000000004c647983 */ /* 0x000f280000100800 */
[----:B------:R-:W4:Y:S04]  /*2e590*/  LDL.64 R8, [R75+0x8] ;  /* 0x000008004b087983 */ /* 0x000f280000100a00 */
[----:B------:R1:W5:Y:S04]  /*2e5a0*/  LDL.64 R82, [R75+0x40] ;  /* 0x000040004b527983 */ /* 0x0003680000100a00 */
[----:B--2---:R-:W2:Y:S01]  /*2e5b0*/  LD.E R128, desc[UR4][R80.64+0x8] ;  /* 0x0000080450807980 */ /* 0x004ea2000c101900 */
[----:B------:R-:W-:-:S02]  /*2e5c0*/  R2UR UR8, R78 ;  /* 0x000000004e0872ca */ /* 0x000fc400000e0000 */
[C---:B------:R-:W-:Y:S01]  /*2e5d0*/  R2UR UR9, R79.reuse ;  /* 0x000000004f0972ca */ /* 0x040fe200000e0000 */
[----:B---3--:R-:W5:Y:S01]  /*2e5e0*/  LD.E.64 R84, desc[UR4][R84.64] ;  /* 0x0000000454547980 */ /* 0x008f62000c101b00 */
[----:B------:R-:W-:Y:S02]  /*2e5f0*/  R2UR UR6, R78 ;  /* 0x000000004e0672ca */ /* 0x000fe400000e0000 */
[----:B------:R-:W-:Y:S01]  /*2e600*/  R2UR UR7, R79 ;  /* 0x000000004f0772ca */ /* 0x000fe200000e0000 */
[----:B----4-:R-:W-:Y:S01]  /*2e610*/  IMAD R100, R100, 0x4800, RZ ;  /* 0x0000480064647824 */ /* 0x010fe200078e02ff */
[----:B------:R-:W-:-:S04]  /*2e620*/  UMOV UR4, 0xffffffff ;  /* 0xffffffff00047882 */ /* 0x000fc80000000000 */
[----:B------:R-:W-:-:S03]  /*2e630*/  SHF.R.S32.HI R101, RZ, 0x1f, R100 ;  /* 0x0000001fff657819 */ /* 0x000fc60000011464 */
[----:B------:R1:W5:Y:S04]  /*2e640*/  LD.E R90, desc[UR8][R8.64+0x74] ;  /* 0x00007408085a7980 */ /* 0x000368000c101900 */
[----:B------:R1:W5:Y:S01]  /*2e650*/  LD.E R91, desc[UR6][R80.64+0x4] ;  /* 0x00000406505b7980 */ /* 0x000362000c101900 */
[----:B--2---:R-:W-:-:S04]  /*2e660*/  SHF.R.S32.HI R129, RZ, 0x1f, R128 ;  /* 0x0000001fff817819 */ /* 0x004fc80000011480 */
[----:B------:R-:W-:-:S04]  /*2e670*/  LEA.HI R119, R129, R128, RZ, 0x2 ;  /* 0x0000008081777211 */ /* 0x000fc800078f10ff */
[----:B0-----:R-:W-:-:S05]  /*2e680*/  LOP3.LUT R11, R119, 0x1ffffffc, RZ, 0xc0, !PT ;  /* 0x1ffffffc770b7812 */ /* 0x001fca00078ec0ff */
[----:B------:R-:W-:Y:S01]  /*2e690*/  IMAD.IADD R11, R128, 0x1, -R11 ;  /* 0x00000001800b7824 */ /* 0x000fe200078e0a0b */
[----:B------:R-:W-:-:S03]  /*2e6a0*/  SHF.R.S32.HI R119, RZ, 0x2, R119 ;  /* 0x00000002ff777819 */ /* 0x000fc60000011477 */
[----:B------:R-:W-:Y:S01]  /*2e6b0*/  IMAD.SHL.U32 R102, R11, 0x8, RZ ;  /* 0x000000080b667824 */ /* 0x000fe200078e00ff */
[----:B-1----:R-:W-:Y:S06]  /*2e6c0*/  BRA.DIV UR4, `(.L_x_5410) ;  /* 0x0000005204487947 */ /* 0x002fec000b800000 */
[----:B------:R0:W1:Y:S04]  /*2e6d0*/  SHFL.IDX PT, R9, R87, RZ, 0x1c1f ;  /* 0x001c1fff57097589 */ /* 0x00006800000e0000 */
[----:B------:R0:W2:Y:S02]  /*2e6e0*/  SHFL.IDX PT, R14, R86, RZ, 0x1c1f ;  /* 0x001c1fff560e7589 */ /* 0x0000a400000e0000 */
.L_x_5456:
[----:B------:R-:W-:Y:S02]  /*2e6f0*/  R2UR UR4, R78 ;  /* 0x000000004e0472ca */ /* 0x000fe400000e0000 */
[----:B------:R-:W-:-:S13]  /*2e700*/  R2UR UR5, R79 ;  /* 0x000000004f0572ca */ /* 0x000fda00000e0000 */
[----:B------:R-:W3:Y:S01]  /*2e710*/  LD.E R11, desc[UR4][R80.64+0xc] ;  /* 0x00000c04500b7980 */ /* 0x000ee2000c101900 */
[----:B------:R-:W-:Y:S01]  /*2e720*/  BSSY B2, `(.L_x_5411) ;  /* 0x00001e7000027945 */ /* 0x000fe20003800000 */
[----:B--2---:R-:W-:Y:S02]  /*2e730*/  IMAD.MOV.U32 R88, RZ, RZ, R14 ;  /* 0x000000ffff587224 */ /* 0x004fe400078e000e */
[----:B-1----:R-:W-:Y:S02]  /*2e740*/  IMAD.MOV.U32 R89, RZ, RZ, R9 ;  /* 0x000000ffff597224 */ /* 0x002fe400078e0009 */
[----:B---3--:R-:W-:-:S05]  /*2e750*/  IMAD R11, R24, -0x60, R11 ;  /* 0xffffffa0180b7824 */ /* 0x008fca00078e020b */
[----:B------:R-:W-:-:S04]  /*2e760*/  VIMNMX R8, R11, 0x60, PT ;  /* 0x000000600b087848 */ /* 0x000fc80003fe0100 */
[----:B------:R-:W-:-:S13]  /*2e770*/  ISETP.GE.AND P1, PT, R119, R8, PT ;  /* 0x000000087700720c */ /* 0x000fda0003f26270 */
[----:B------:R-:W-:Y:S05]  /*2e780*/  @P1 BRA `(.L_x_5412) ;  /* 0x0000001c00801947 */ /* 0x000fea0003800000 */
[----:B------:R-:W-:Y:S02]  /*2e790*/  R2UR UR4, R78 ;  /* 0x000000004e0472ca */ /* 0x000fe400000e0000 */
[----:B------:R-:W-:-:S13]  /*2e7a0*/  R2UR UR5, R79 ;  /* 0x000000004f0572ca */ /* 0x000fda00000e0000 */
[----:B-----5:R-:W2:Y:S01]  /*2e7b0*/  LD.E.U8 R8, desc[UR4][R82.64] ;  /* 0x0000000452087980 */ /* 0x020ea2000c101100 */
[----:B------:R-:W-:Y:S01]  /*2e7c0*/  BSSY B3, `(.L_x_5413) ;  /* 0x000009c000037945 */ /* 0x000fe20003800000 */
[----:B--2---:R-:W-:-:S04]  /*2e7d0*/  LOP3.LUT R8, R8, 0x1, RZ, 0xc0, !PT ;  /* 0x0000000108087812 */ /* 0x004fc800078ec0ff */
[----:B------:R-:W-:-:S13]  /*2e7e0*/  ISETP.NE.U32.AND P1, PT, R8, 0x1, PT ;  /* 0x000000010800780c */ /* 0x000fda0003f25070 */
[----:B------:R-:W-:Y:S05]  /*2e7f0*/  @P1 BRA `(.L_x_5414) ;  /* 0x0000000800601947 */ /* 0x000fea0003800000 */
[----:B------:R-:W-:Y:S01]  /*2e800*/  LEA.HI R149, R91, R91, RZ, 0x1 ;  /* 0x0000005b5b957211 */ /* 0x000fe200078f08ff */
[----:B------:R-:W-:Y:S01]  /*2e810*/  IMAD.IADD R8, R90, 0x1, -R91 ;  /* 0x000000015a087824 */ /* 0x000fe200078e0a5b */
[----:B------:R-:W-:Y:S02]  /*2e820*/  LEA.HI R13, R129, R128, RZ, 0x5 ;  /* 0x00000080810d7211 */ /* 0x000fe400078f28ff */
[----:B------:R-:W-:Y:S02]  /*2e830*/  SHF.R.S32.HI R149, RZ, 0x1, R149 ;  /* 0x00000001ff957819 */ /* 0x000fe40000011495 */
[----:B------:R-:W-:Y:S01]  /*2e840*/  R2UR UR4, R78 ;  /* 0x000000004e0472ca */ /* 0x000fe200000e0000 */
[----:B------:R-:W-:Y:S01]  /*2e850*/  IMAD.SHL.U32 R13, R13, 0x10, RZ ;  /* 0x000000100d0d7824 */ /* 0x000fe200078e00ff */
[----:B------:R-:W-:Y:S02]  /*2e860*/  ISETP.GE.AND P1, PT, R102, R149, PT ;  /* 0x000000956600720c */ /* 0x000fe40003f26270 */
[----:B------:R-:W-:-:S02]  /*2e870*/  R2UR UR5, R79 ;  /* 0x000000004f0572ca */ /* 0x000fc400000e0000 */
[----:B------:R-:W-:Y:S02]  /*2e880*/  SEL R9, R149, RZ, P1 ;  /* 0x000000ff95097207 */ /* 0x000fe40000800000 */
[----:B------:R-:W-:Y:S02]  /*2e890*/  SEL R11, R91, R8, !P1 ;  /* 0x000000085b0b7207 */ /* 0x000fe40004800000 */
[----:B------:R-:W-:Y:S01]  /*2e8a0*/  LOP3.LUT R13, R13, 0xfffffe00, RZ, 0xc0, !PT ;  /* 0xfffffe000d0d7812 */ /* 0x000fe200078ec0ff */
[----:B------:R-:W-:Y:S01]  /*2e8b0*/  IMAD.IADD R9, R102, 0x1, R9 ;  /* 0x0000000166097824 */ /* 0x000fe200078e0209 */
[----:B------:R-:W-:Y:S02]  /*2e8c0*/  SHF.R.S32.HI R12, RZ, 0x1f, R11 ;  /* 0x0000001fff0c7819 */ /* 0x000fe4000001140b */
[----:B------:R-:W-:Y:S02]  /*2e8d0*/  R2UR UR6, R78 ;  /* 0x000000004e0672ca */ /* 0x000fe400000e0000 */
[----:B------:R-:W-:-:S02]  /*2e8e0*/  SHF.R.S32.HI R8, RZ, 0x1f, R9 ;  /* 0x0000001fff087819 */ /* 0x000fc40000011409 */
[----:B------:R-:W-:Y:S01]  /*2e8f0*/  LEA.HI R11, R12, R11, RZ, 0x4 ;  /* 0x0000000b0c0b7211 */ /* 0x000fe200078f20ff */
[----:B------:R-:W-:Y:S01]  /*2e900*/  IMAD.SHL.U32 R12, R119, 0x40, RZ ;  /* 0x00000040770c7824 */ /* 0x000fe200078e00ff */
[CC--:B------:R-:W-:Y:S02]  /*2e910*/  LEA.HI R10, R8.reuse, R9.reuse, RZ, 0x3 ;  /* 0x00000009080a7211 */ /* 0x0c0fe400078f18ff */
[----:B------:R-:W-:Y:S02]  /*2e920*/  LEA.HI R8, R8, R9, RZ, 0x6 ;  /* 0x0000000908087211 */ /* 0x000fe400078f30ff */
[----:B------:R-:W-:Y:S02]  /*2e930*/  SHF.R.S32.HI R146, RZ, 0x3, R10 ;  /* 0x00000003ff927819 */ /* 0x000fe4000001140a */
[----:B------:R-:W-:Y:S02]  /*2e940*/  LOP3.LUT R12, R12, 0x1c0, RZ, 0xc0, !PT ;  /* 0x000001c00c0c7812 */ /* 0x000fe400078ec0ff */
[----:B------:R-:W-:-:S02]  /*2e950*/  LEA.HI.SX32 R11, R11, R146, 0x1c ;  /* 0x000000920b0b7211 */ /* 0x000fc400078fe2ff */
[----:B------:R-:W-:Y:S02]  /*2e960*/  SHF.R.U32.HI R9, RZ, 0x3, R12 ;  /* 0x00000003ff097819 */ /* 0x000fe4000001160c */
[----:B------:R-:W-:Y:S01]  /*2e970*/  SHF.R.S32.HI R14, RZ, 0x1f, R11 ;  /* 0x0000001fff0e7819 */ /* 0x000fe2000001140b */
[----:B------:R-:W-:Y:S01]  /*2e980*/  IMAD.SHL.U32 R147, R11, 0x8, RZ ;  /* 0x000000080b937824 */ /* 0x000fe200078e00ff */
[----:B------:R-:W-:Y:S02]  /*2e990*/  SHF.R.S32.HI R8, RZ, 0x6, R8 ;  /* 0x00000006ff087819 */ /* 0x000fe40000011408 */
[----:B------:R-:W-:Y:S02]  /*2e9a0*/  LEA.HI R14, R14, R11, RZ, 0x3 ;  /* 0x0000000b0e0e7211 */ /* 0x000fe400078f18ff */
[----:B------:R-:W-:Y:S01]  /*2e9b0*/  LOP3.LUT R10, R12, 0x38, R10, 0xf8, !PT ;  /* 0x000000380c0a7812 */ /* 0x000fe200078ef80a */
[----:B------:R-:W-:Y:S01]  /*2e9c0*/  IMAD R8, R8, 0x1800, R13 ;  /* 0x0000180008087824 */ /* 0x000fe200078e020d */
[----:B------:R-:W-:-:S02]  /*2e9d0*/  SHF.R.S32.HI R14, RZ, 0x3, R14 ;  /* 0x00000003ff0e7819 */ /* 0x000fc4000001140e */
[----:B------:R-:W-:Y:S02]  /*2e9e0*/  LOP3.LUT R12, R12, 0x38, R147, 0xf8, !PT ;  /* 0x000000380c0c7812 */ /* 0x000fe400078ef893 */
[-C--:B------:R-:W-:Y:S01]  /*2e9f0*/  LOP3.LUT R11, R10, R9.reuse, RZ, 0x3c, !PT ;  /* 0x000000090a0b7212 */ /* 0x080fe200078e3cff */
[----:B------:R-:W-:Y:S01]  /*2ea00*/  IMAD R14, R14, 0x1800, R13 ;  /* 0x000018000e0e7824 */ /* 0x000fe200078e020d */
[----:B------:R-:W-:Y:S02]  /*2ea10*/  LOP3.LUT R9, R12, R9, RZ, 0x3c, !PT ;  /* 0x000000090c097212 */ /* 0x000fe400078e3cff */
[----:B------:R-:W-:Y:S01]  /*2ea20*/  R2UR UR7, R79 ;  /* 0x000000004f0772ca */ /* 0x000fe200000e0000 */
[----:B------:R-:W-:Y:S02]  /*2ea30*/  IMAD.IADD R11, R8, 0x1, R11 ;  /* 0x00000001080b7824 */ /* 0x000fe400078e020b */
[----:B------:R-:W-:-:S03]  /*2ea40*/  IMAD.IADD R9, R14, 0x1, R9 ;  /* 0x000000010e097824 */ /* 0x000fc600078e0209 */
[C---:B------:R-:W-:Y:S02]  /*2ea50*/  IADD3 R13, P1, R100.reuse, R11, RZ ;  /* 0x0000000b640d7210 */ /* 0x040fe40007f3e0ff */
[----:B------:R-:W-:-:S03]  /*2ea60*/  IADD3 R11, P2, R100, R9, RZ ;  /* 0x00000009640b7210 */ /* 0x000fc60007f5e0ff */
[--C-:B------:R-:W-:Y:S01]  /*2ea70*/  IMAD.X R9, RZ, RZ, R101.reuse, P1 ;  /* 0x000000ffff097224 */ /* 0x100fe200008e0665 */
[-C--:B------:R-:W-:Y:S01]  /*2ea80*/  LEA R8, P1, R13, R84.reuse, 0x1 ;  /* 0x000000540d087211 */ /* 0x080fe200078208ff */
[----:B------:R-:W-:Y:S01]  /*2ea90*/  IMAD.X R10, RZ, RZ, R101, P2 ;  /* 0x000000ffff0a7224 */ /* 0x000fe200010e0665 */
[----:B------:R-:W-:Y:S02]  /*2eaa0*/  LEA R12, P2, R11, R84, 0x1 ;  /* 0x000000540b0c7211 */ /* 0x000fe400078408ff */
[----:B------:R-:W-:Y:S02]  /*2eab0*/  LEA.HI.X R9, R13, R85, R9, 0x1, P1 ;  /* 0x000000550d097211 */ /* 0x000fe400008f0c09 */
[----:B------:R-:W-:Y:S02]  /*2eac0*/  ISETP.GE.AND P1, PT, R102, R149, PT ;  /* 0x000000956600720c */ /* 0x000fe40003f26270 */
[----:B------:R-:W-:Y:S01]  /*2ead0*/  LEA.HI.X R13, R11, R85, R10, 0x1, P2 ;  /* 0x000000550b0d7211 */ /* 0x000fe200010f0c0a */
[----:B------:R-:W-:Y:S01]  /*2eae0*/  BSSY B4, `(.L_x_5415) ;  /* 0x0000060000047945 */ /* 0x000fe20003800000 */
[----:B------:R-:W5:Y:S01]  /*2eaf0*/  LD.E.128 R8, desc[UR4][R8.64] ;  /* 0x0000000408087980 */ /* 0x000f62000c101d00 */
[----:B------:R-:W-:-:S03]  /*2eb00*/  ISETP.GE.AND P2, PT, R147, R90, PT ;  /* 0x0000005a9300720c */ /* 0x000fc60003f46270 */
[----:B------:R-:W5:Y:S05]  /*2eb10*/  LD.E.128 R12, desc[UR6][R12.64] ;  /* 0x000000060c0c7980 */ /* 0x000f6a000c101d00 */
[----:B------:R-:W-:Y:S05]  /*2eb20*/  @P1 BRA `(.L_x_5416) ;  /* 0x00000004006c1947 */ /* 0x000fea0003800000 */
[----:B------:R-:W-:Y:S01]  /*2eb30*/  SHF.R.U32.HI R151, RZ, 0x10, R33 ;  /* 0x00000010ff977819 */ /* 0x000fe20000011621 */
[----:B-----5:R-:W-:Y:S01]  /*2eb40*/  IMAD.U32 R148, R15, 0x10000, RZ ;  /* 0x000100000f947824 */ /* 0x020fe200078e00ff */
[----:B------:R-:W-:Y:S02]  /*2eb50*/  SHF.R.U32.HI R149, RZ, 0x10, R45 ;  /* 0x00000010ff957819 */ /* 0x000fe4000001162d */
[----:B------:R-:W-:Y:S02]  /*2eb60*/  PRMT R144, R144, 0x5410, R151 ;  /* 0x0000541090907816 */ /* 0x000fe40000000097 */
[----:B------:R-:W-:Y:S02]  /*2eb70*/  PRMT R149, R142, 0x5410, R149 ;  /* 0x000054108e957816 */ /* 0x000fe40000000095 */
[----:B------:R-:W-:Y:S01]  /*2eb80*/  SHF.R.U64 R150, R44, 0x10, R45 ;  /* 0x000000102c967819 */ /* 0x000fe2000000122d */
[----:B------:R-:W-:Y:S01]  /*2eb90*/  IMAD.U32 R44, R13, 0x10000, RZ ;  /* 0x000100000d2c7824 */ /* 0x000fe200078e00ff */
[----:B------:R-:W-:Y:S01]  /*2eba0*/  SHF.R.U32.HI R153, RZ, 0x10, R47 ;  /* 0x00000010ff997819 */ /* 0x000fe2000001162f */
[----:B------:R-:W-:Y:S01]  /*2ebb0*/  IMAD.U32 R151, R149, 0x10000, RZ ;  /* 0x0001000095977824 */ /* 0x000fe200078e00ff */
[----:B------:R-:W-:Y:S01]  /*2ebc0*/  LOP3.LUT R45, R15, 0xffff0000, RZ, 0xc0, !PT ;  /* 0xffff00000f2d7812 */ /* 0x000fe200078ec0ff */
[----:B------:R-:W-:Y:S01]  /*2ebd0*/  IMAD.U32 R15, R144, 0x10000, RZ ;  /* 0x00010000900f7824 */ /* 0x000fe200078e00ff */
[----:B------:R-:W-:Y:S01]  /*2ebe0*/  PRMT R142, R141, 0x5410, R150 ;  /* 0x000054108d8e7816 */ /* 0x000fe20000000096 */
[----:B------:R-:W-:Y:S01]  /*2ebf0*/  FMUL.FTZ R141, R44, R151 ;  /* 0x000000972c8d7220 */ /* 0x000fe20000410000 */
[----:B------:R-:W-:-:S02]  /*2ec00*/  SHF.R.U32.HI R152, RZ, 0x10, R35 ;  /* 0x00000010ff987819 */ /* 0x000fc40000011623 */
[----:B------:R-:W-:Y:S01]  /*2ec10*/  SHF.R.U64 R155, R46, 0x10, R47 ;  /* 0x000000102e9b7819 */ /* 0x000fe2000000122f */
[----:B------:R-:W-:Y:S01]  /*2ec20*/  IMAD.U32 R46, R11, 0x10000, RZ ;  /* 0x000100000b2e7824 */ /* 0x000fe200078e00ff */
[----:B------:R-:W-:Y:S01]  /*2ec30*/  PRMT R150, R138, 0x5410, R153 ;  /* 0x000054108a967816 */ /* 0x000fe20000000099 */
[-C--:B------:R-:W-:Y:S01]  /*2ec40*/  FMUL.FTZ R153, R44, R15.reuse ;  /* 0x0000000f2c997220 */ /* 0x080fe20000410000 */
[----:B------:R-:W-:Y:S01]  /*2ec50*/  LOP3.LUT R47, R13, 0xffff0000, RZ, 0xc0, !PT ;  /* 0xffff00000d2f7812 */ /* 0x000fe200078ec0ff */
[----:B------:R-:W-:Y:S01]  /*2ec60*/  IMAD.U32 R13, R12, 0x10000, RZ ;  /* 0x000100000c0d7824 */ /* 0x000fe200078e00ff */
[----:B------:R-:W-:Y:S01]  /*2ec70*/  LOP3.LUT R138, R149, 0xffff0000, RZ, 0xc0, !PT ;  /* 0xffff0000958a7812 */ /* 0x000fe200078ec0ff */
[----:B------:R-:W-:Y:S01]  /*2ec80*/  IMAD.U32 R149, R150, 0x10000, RZ ;  /* 0x0001000096957824 */ /* 0x000fe200078e00ff */
[----:B------:R-:W-:Y:S02]  /*2ec90*/  LOP3.LUT R44, R144, 0xffff0000, RZ, 0xc0, !PT ;  /* 0xffff0000902c7812 */ /* 0x000fe400078ec0ff */
[----:B------:R-:W-:Y:S01]  /*2eca0*/  SHF.R.U64 R154, R34, 0x10, R35 ;  /* 0x00000010229a7819 */ /* 0x000fe20000001223 */
[----:B------:R-:W-:Y:S01]  /*2ecb0*/  IMAD.U32 R34, R9, 0x10000, RZ ;  /* 0x0001000009227824 */ /* 0x000fe200078e00ff */
[----:B------:R-:W-:Y:S01]  /*2ecc0*/  PRMT R139, R139, 0x5410, R152 ;  /* 0x000054108b8b7816 */ /* 0x000fe20000000098 */
[----:B------:R-:W-:Y:S01]  /*2ecd0*/  FMUL.FTZ R144, R47, R138 ;  /* 0x0000008a2f907220 */ /* 0x000fe20000410000 */
[----:B------:R-:W-:Y:S01]  /*2ece0*/  LOP3.LUT R35, R9, 0xffff0000, RZ, 0xc0, !PT ;  /* 0xffff000009237812 */ /* 0x000fe200078ec0ff */
[----:B------:R-:W-:Y:S01]  /*2ecf0*/  FMUL.FTZ R152, R47, R44 ;  /* 0x0000002c2f987220 */ /* 0x000fe20000410000 */
[----:B------:R-:W-:Y:S01]  /*2ed00*/  FFMA.FTZ R15, R34, R15, -R141 ;  /* 0x0000000f220f7223 */ /* 0x000fe2000001088d */
[----:B------:R-:W-:Y:S01]  /*2ed10*/  SHF.R.U64 R156, R32, 0x10, R33 ;  /* 0x00000010209c7819 */ /* 0x000fe20000001221 */
[----:B------:R-:W-:-:S02]  /*2ed20*/  IMAD.U32 R141, R139, 0x10000, RZ ;  /* 0x000100008b8d7824 */ /* 0x000fc400078e00ff */
[C---:B------:R-:W-:Y:S01]  /*2ed30*/  FFMA.FTZ R44, R35.reuse, R44, -R144 ;  /* 0x0000002c232c7223 */ /* 0x040fe20000010890 */
[----:B------:R-:W-:Y:S01]  /*2ed40*/  FFMA.FTZ R35, R35, R138, R152 ;  /* 0x0000008a23237223 */ /* 0x000fe20000010098 */
        /* <DEDUP_REMOVED lines=9> */
[----:B------:R-:W-:Y:S01]  /*2ede0*/  FMUL.FTZ R152, R45, R138 ;  /* 0x0000008a2d987220 */ /* 0x000fe20000410000 */
[----:B------:R-:W-:Y:S01]  /*2edf0*/  LOP3.LUT R12, R12, 0xffff0000, RZ, 0xc0, !PT ;  /* 0xffff00000c0c7812 */ /* 0x000fe200078ec0ff */
[----:B------:R-:W-:Y:S01]  /*2ee00*/  IMAD.U32 R46, R145, 0x10000, RZ ;  /* 0x00010000912e7824 */ /* 0x000fe200078e00ff */
[C---:B------:R-:W-:Y:S01]  /*2ee10*/  LOP3.LUT R45, R142.reuse, 0xffff0000, RZ, 0xc0, !PT ;  /* 0xffff00008e2d7812 */ /* 0x040fe200078ec0ff */
[----:B------:R-:W-:-:S02]  /*2ee20*/  IMAD.U32 R47, R142, 0x10000, RZ ;  /* 0x000100008e2f7824 */ /* 0x000fc400078e00ff */
[----:B------:R-:W-:Y:S01]  /*2ee30*/  FFMA.FTZ R144, R33, R138, -R144 ;  /* 0x0000008a21907223 */ /* 0x000fe20000010890 */
[C---:B------:R-:W-:Y:S01]  /*2ee40*/  IMAD.U32 R32, R8.reuse, 0x10000, RZ ;  /* 0x0001000008207824 */ /* 0x040fe200078e00ff */
[----:B------:R-:W-:Y:S01]  /*2ee50*/  LOP3.LUT R8, R8, 0xffff0000, RZ, 0xc0, !PT ;  /* 0xffff000008087812 */ /* 0x000fe200078ec0ff */
[----:B------:R-:W-:Y:S01]  /*2ee60*/  FMUL.FTZ R139, R13, R47 ;  /* 0x0000002f0d8b7220 */ /* 0x000fe20000410000 */
[----:B------:R-:W-:Y:S01]  /*2ee70*/  LOP3.LUT R145, R145, 0xffff0000, RZ, 0xc0, !PT ;  /* 0xffff000091917812 */ /* 0x000fe200078ec0ff */
[-C--:B------:R-:W-:Y:S01]  /*2ee80*/  FMUL.FTZ R138, R13, R46.reuse ;  /* 0x0000002e0d8a7220 */ /* 0x080fe20000410000 */
[----:B------:R-:W-:Y:S01]  /*2ee90*/  PRMT R140, R140, 0x5410, R155 ;  /* 0x000054108c8c7816 */ /* 0x000fe2000000009b */
[----:B------:R-:W-:Y:S01]  /*2eea0*/  FMUL.FTZ R13, R12, R45 ;  /* 0x0000002d0c0d7220 */ /* 0x000fe20000410000 */
[----:B------:R-:W-:Y:S01]  /*2eeb0*/  PRMT R143, R143, 0x5410, R154 ;  /* 0x000054108f8f7816 */ /* 0x000fe2000000009a */
[C---:B------:R-:W-:Y:S01]  /*2eec0*/  FFMA.FTZ R139, R32.reuse, R46, -R139 ;  /* 0x0000002e208b7223 */ /* 0x040fe2000001088b */
[----:B------:R-:W-:Y:S01]  /*2eed0*/  FFMA.FTZ R138, R32, R47, R138 ;  /* 0x0000002f208a7223 */ /* 0x000fe2000001008a */
[C---:B------:R-:W-:Y:S01]  /*2eee0*/  IMAD.U32 R9, R10.reuse, 0x10000, RZ ;  /* 0x000100000a097824 */ /* 0x040fe200078e00ff */
[----:B------:R-:W-:Y:S01]  /*2eef0*/  LOP3.LUT R11, R10, 0xffff0000, RZ, 0xc0, !PT ;  /* 0xffff00000a0b7812 */ /* 0x000fe200078ec0ff */
[----:B------:R-:W-:Y:S01]  /*2ef00*/  FFMA.FTZ R149, R33, R150, R152 ;  /* 0x0000009621957223 */ /* 0x000fe20000010098 */
[----:B------:R-:W-:Y:S01]  /*2ef10*/  FFMA.FTZ R32, R8, R145, -R13 ;  /* 0x0000009108207223 */ /* 0x000fe2000001080d */
[----:B------:R-:W-:-:S02]  /*2ef20*/  IMAD.U32 R10, R14, 0x10000, RZ ;  /* 0x000100000e0a7824 */ /* 0x000fc400078e00ff */
[----:B------:R-:W-:Y:S01]  /*2ef30*/  FMUL.FTZ R33, R12, R145 ;  /* 0x000000910c217220 */ /* 0x000fe20000410000 */
[----:B------:R-:W-:Y:S01]  /*2ef40*/  IMAD.U32 R13, R140, 0x10000, RZ ;  /* 0x000100008c0d7824 */ /* 0x000fe200078e00ff */
[----:B------:R-:W-:Y:S01]  /*2ef50*/  LOP3.LUT R14, R14, 0xffff0000, RZ, 0xc0, !PT ;  /* 0xffff00000e0e7812 */ /* 0x000fe200078ec0ff */
[C---:B------:R-:W-:Y:S01]  /*2ef60*/  IMAD.U32 R12, R143.reuse, 0x10000, RZ ;  /* 0x000100008f0c7824 */ /* 0x040fe200078e00ff */
[----:B------:R-:W-:Y:S01]  /*2ef70*/  LOP3.LUT R140, R140, 0xffff0000, RZ, 0xc0, !PT ;  /* 0xffff00008c8c7812 */ /* 0x000fe200078ec0ff */
[----:B------:R-:W-:Y:S01]  /*2ef80*/  FFMA.FTZ R33, R8, R45, R33 ;  /* 0x0000002d08217223 */ /* 0x000fe20000010021 */
[----:B------:R-:W-:Y:S01]  /*2ef90*/  LOP3.LUT R143, R143, 0xffff0000, RZ, 0xc0, !PT ;  /* 0xffff00008f8f7812 */ /* 0x000fe200078ec0ff */
[C---:B------:R-:W-:Y:S01]  /*2efa0*/  FMUL.FTZ R8, R10.reuse, R13 ;  /* 0x0000000d0a087220 */ /* 0x040fe20000410000 */
[----:B------:R-:W-:Y:S01]  /*2efb0*/  FMUL.FTZ R10, R10, R12 ;  /* 0x0000000c0a0a7220 */ /* 0x000fe20000410000 */
[----:B------:R-:W-:Y:S01]  /*2efc0*/  FMUL.FTZ R46, R14, R140 ;  /* 0x0000008c0e2e7220 */ /* 0x000fe20000410000 */
[----:B------:R-:W-:Y:S01]  /*2efd0*/  FFMA.FTZ R34, R34, R151, R153 ;  /* 0x0000009722227223 */ /* 0x000fe20000010099 */
[-C--:B------:R-:W-:Y:S01]  /*2efe0*/  FMUL.FTZ R45, R14, R143.reuse ;  /* 0x0000008f0e2d7220 */ /* 0x080fe20000410000 */
        /* <DEDUP_REMOVED lines=15> */
.L_x_5416:
[----:B------:R-:W-:Y:S05]  /*2f0e0*/  BSYNC B4 ;  /* 0x0000000000047941 */ /* 0x000fea0003800000 */
.L_x_5415:
[----:B------:R-:W-:Y:S01]  /*2f0f0*/  R2UR UR4, R78 ;  /* 0x000000004e0472ca */ /* 0x000fe200000e0000 */
[----:B------:R-:W-:Y:S01]  /*2f100*/  IMAD.SHL.U32 R33, R146, 0x8, RZ ;  /* 0x0000000892217824 */ /* 0x000fe200078e00ff */
[----:B------:R-:W-:Y:S01]  /*2f110*/  R2UR UR5, R79 ;  /* 0x000000004f0572ca */ /* 0x000fe200000e0000 */
[--C-:B------:R-:W-:Y:S01]  /*2f120*/  @!P2 IMAD.WIDE R34, R147, 0x2, R88.reuse ;  /* 0x000000029322a825 */ /* 0x100fe200078e0258 */
[----:B------:R-:W-:Y:S02]  /*2f130*/  @!P2 R2UR UR6, R78 ;  /* 0x000000004e06a2ca */ /* 0x000fe400000e0000 */
[----:B------:R-:W-:Y:S01]  /*2f140*/  @!P2 R2UR UR7, R79 ;  /* 0x000000004f07a2ca */ /* 0x000fe200000e0000 */
[----:B------:R-:W-:-:S08]  /*2f150*/  IMAD.WIDE R32, R33, 0x2, R88 ;  /* 0x0000000221207825 */ /* 0x000fd000078e0258 */
[----:B-----5:R1:W-:Y:S04]  /*2f160*/  ST.E.128 desc[UR4][R32.64], R8 ;  /* 0x0000000820007985 */ /* 0x0203e8000c101d04 */
[----:B------:R1:W-:Y:S02]  /*2f170*/  @!P2 ST.E.128 desc[UR6][R34.64], R12 ;  /* 0x0000000c2200a985 */ /* 0x0003e4000c101d06 */
.L_x_5414:
[----:B------:R-:W-:Y:S05]  /*2f180*/  BSYNC B3 ;  /* 0x0000000000037941 */ /* 0x000fea0003800000 */
.L_x_5413:
[----:B------:R-:W-:Y:S02]  /*2f190*/  R2UR UR4, R78 ;  /* 0x000000004e0472ca */ /* 0x000fe400000e0000 */
[----:B------:R-:W-:-:S13]  /*2f1a0*/  R2UR UR5, R79 ;  /* 0x000000004f0572ca */ /* 0x000fda00000e0000 */
[----:B-1----:R-:W2:Y:S01]  /*2f1b0*/  LD.E.U8 R8, desc[UR4][R82.64] ;  /* 0x0000000452087980 */ /* 0x002ea2000c101100 */
[----:B------:R-:W-:Y:S01]  /*2f1c0*/  BSSY B3, `(.L_x_5417) ;  /* 0x000009c000037945 */ /* 0x000fe20003800000 */
[----:B--2---:R-:W-:-:S13]  /*2f1d0*/  LOP3.LUT P1, RZ, R8, 0x2, RZ, 0xc0, !PT ;  /* 0x0000000208ff7812 */ /* 0x004fda000782c0ff */
[----:B------:R-:W-:Y:S05]  /*2f1e0*/  @!P1 BRA `(.L_x_5418) ;  /* 0x0000000800649947 */ /* 0x000fea0003800000 */
[----:B------:R-:W-:Y:S02]  /*2f1f0*/  R2UR UR4, R78 ;  /* 0x000000004e0472ca */ /* 0x000fe400000e0000 */
[----:B------:R-:W-:-:S13]  /*2f200*/  R2UR UR5, R79 ;  /* 0x000000004f0572ca */ /* 0x000fda00000e0000 */
[----:B------:R-:W2:Y:S01]  /*2f210*/  LD.E R8, desc[UR4][R80.64+0x4] ;  /* 0x0000040450087980 */ /* 0x000ea2000c101900 */
[----:B------:R-:W-:Y:S01]  /*2f220*/  VIADD R34, R102, 0x20 ;  /* 0x0000002066227836 */ /* 0x000fe20000000000 */
[----:B------:R-:W-:Y:S02]  /*2f230*/  LEA.HI R13, R129, R128, RZ, 0x5 ;  /* 0x00000080810d7211 */ /* 0x000fe400078f28ff */
[----:B------:R-:W-:Y:S02]  /*2f240*/  R2UR UR6, R78 ;  /* 0x000000004e0672ca */ /* 0x000fe400000e0000 */
[----:B------:R-:W-:Y:S01]  /*2f250*/  R2UR UR7, R79 ;  /* 0x000000004f0772ca */ /* 0x000fe200000e0000 */
[----:B------:R-:W-:-:S05]  /*2f260*/  IMAD.SHL.U32 R14, R13, 0x10, RZ ;  /* 0x000000100d0e7824 */ /* 0x000fca00078e00ff */
[----:B------:R-:W-:Y:S01]  /*2f270*/  LOP3.LUT R15, R14, 0xfffffe00, RZ, 0xc0, !PT ;  /* 0xfffffe000e0f7812 */ /* 0x000fe200078ec0ff */
[----:B------:R-:W-:Y:S01]  /*2f280*/  BSSY B4, `(.L_x_5419) ;  /* 0x0000086000047945 */ /* 0x000fe20003800000 */
[----:B--2---:R-:W-:-:S04]  /*2f290*/  LEA.HI R8, R8, R8, RZ, 0x1 ;  /* 0x0000000808087211 */ /* 0x004fc800078f08ff */
[----:B------:R-:W-:Y:S01]  /*2f2a0*/  SHF.R.S32.HI R35, RZ, 0x1, R8 ;  /* 0x00000001ff237819 */ /* 0x000fe20000011408 */
[----:B------:R-:W-:-:S03]  /*2f2b0*/  IMAD.IADD R8, R90, 0x1, -R91 ;  /* 0x000000015a087824 */ /* 0x000fc600078e0a5b */
[----:B------:R-:W-:-:S04]  /*2f2c0*/  ISETP.GE.AND P1, PT, R34, R35, PT ;  /* 0x000000232200720c */ /* 0x000fc80003f26270 */
[----:B------:R-:W-:Y:S02]  /*2f2d0*/  SEL R9, R35, RZ, P1 ;  /* 0x000000ff23097207 */ /* 0x000fe40000800000 */
[----:B------:R-:W-:-:S03]  /*2f2e0*/  SEL R11, R91, R8, !P1 ;  /* 0x000000085b0b7207 */ /* 0x000fc60004800000 */
[----:B------:R-:W-:Y:S01]  /*2f2f0*/  IMAD.IADD R9, R34, 0x1, R9 ;  /* 0x0000000122097824 */ /* 0x000fe200078e0209 */
[----:B------:R-:W-:-:S04]  /*2f300*/  SHF.R.S32.HI R12, RZ, 0x1f, R11 ;  /* 0x0000001fff0c7819 */ /* 0x000fc8000001140b */
[----:B------:R-:W-:Y:S02]  /*2f310*/  SHF.R.S32.HI R8, RZ, 0x1f, R9 ;  /* 0x0000001fff087819 */ /* 0x000fe40000011409 */
[----:B------:R-:W-:Y:S01]  /*2f320*/  LEA.HI R11, R12, R11, RZ, 0x4 ;  /* 0x0000000b0c0b7211 */ /* 0x000fe200078f20ff */
[----:B------:R-:W-:Y:S01]  /*2f330*/  IMAD.SHL.U32 R12, R119, 0x40, RZ ;  /* 0x00000040770c7824 */ /* 0x000fe200078e00ff */
[CC--:B------:R-:W-:Y:S02]  /*2f340*/  LEA.HI R10, R8.reuse, R9.reuse, RZ, 0x3 ;  /* 0x00000009080a7211 */ /* 0x0c0fe400078f18ff */
[----:B------:R-:W-:Y:S02]  /*2f350*/  LEA.HI R8, R8, R9, RZ, 0x6 ;  /* 0x0000000908087211 */ /* 0x000fe400078f30ff */
[----:B------:R-:W-:Y:S02]  /*2f360*/  SHF.R.S32.HI R32, RZ, 0x3, R10 ;  /* 0x00000003ff207819 */ /* 0x000fe4000001140a */
[----:B------:R-:W-:-:S02]  /*2f370*/  LOP3.LUT R13, R12, 0x1c0, RZ, 0xc0, !PT ;  /* 0x000001c00c0d7812 */ /* 0x000fc400078ec0ff */
[----:B------:R-:W-:Y:S02]  /*2f380*/  LEA.HI.SX32 R11, R11, R32, 0x1c ;  /* 0x000000200b0b7211 */ /* 0x000fe400078fe2ff */
[----:B------:R-:W-:Y:S02]  /*2f390*/  SHF.R.U32.HI R14, RZ, 0x3, R13 ;  /* 0x00000003ff0e7819 */ /* 0x000fe4000001160d */
[----:B------:R-:W-:Y:S01]  /*2f3a0*/  SHF.R.S32.HI R12, RZ, 0x1f, R11 ;  /* 0x0000001fff0c7819 */ /* 0x000fe2000001140b */
[----:B------:R-:W-:Y:S01]  /*2f3b0*/  IMAD.SHL.U32 R33, R11, 0x8, RZ ;  /* 0x000000080b217824 */ /* 0x000fe200078e00ff */
[----:B------:R-:W-:Y:S02]  /*2f3c0*/  SHF.R.S32.HI R8, RZ, 0x6, R8 ;  /* 0x00000006ff087819 */ /* 0x000fe40000011408 */
[----:B------:R-:W-:Y:S02]  /*2f3d0*/  LOP3.LUT R10, R13, 0x38, R10, 0xf8, !PT ;  /* 0x000000380d0a7812 */ /* 0x000fe400078ef80a */
[----:B------:R-:W-:Y:S01]  /*2f3e0*/  LEA.HI R12, R12, R11, RZ, 0x3 ;  /* 0x0000000b0c0c7211 */ /* 0x000fe200078f18ff */
[----:B------:R-:W-:Y:S01]  /*2f3f0*/  IMAD R8, R8, 0x1800, R15 ;  /* 0x0000180008087824 */ /* 0x000fe200078e020f */
[----:B------:R-:W-:-:S02]  /*2f400*/  LOP3.LUT R9, R10, R14, RZ, 0x3c, !PT ;  /* 0x0000000e0a097212 */ /* 0x000fc400078e3cff */
[----:B------:R-:W-:Y:S02]  /*2f410*/  SHF.R.S32.HI R12, RZ, 0x3, R12 ;  /* 0x00000003ff0c7819 */ /* 0x000fe4000001140c */
[----:B------:R-:W-:Y:S01]  /*2f420*/  LOP3.LUT R11, R13, 0x38, R33, 0xf8, !PT ;  /* 0x000000380d0b7812 */ /* 0x000fe200078ef821 */
[----:B------:R-:W-:Y:S02]  /*2f430*/  IMAD.IADD R9, R8, 0x1, R9 ;  /* 0x0000000108097824 */ /* 0x000fe400078e0209 */
[----:B------:R-:W-:Y:S01]  /*2f440*/  IMAD R12, R12, 0x1800, R15 ;  /* 0x000018000c0c7824 */ /* 0x000fe200078e020f */
[----:B------:R-:W-:Y:S02]  /*2f450*/  LOP3.LUT R11, R11, R14, RZ, 0x3c, !PT ;  /* 0x0000000e0b0b7212 */ /* 0x000fe400078e3cff */
[----:B------:R-:W-:-:S03]  /*2f460*/  IADD3 R9, P1, R100, R9, RZ ;  /* 0x0000000964097210 */ /* 0x000fc60007f3e0ff */
[----:B------:R-:W-:Y:S02]  /*2f470*/  IMAD.IADD R11, R12, 0x1, R11 ;  /* 0x000000010c0b7824 */ /* 0x000fe400078e020b */
[----:B------:R-:W-:Y:S01]  /*2f480*/  IMAD.X R13, RZ, RZ, R101, P1 ;  /* 0x000000ffff0d7224 */ /* 0x000fe200008e0665 */
[CC--:B------:R-:W-:Y:S02]  /*2f490*/  LEA R8, P1, R9.reuse, R84.reuse, 0x1 ;  /* 0x0000005409087211 */ /* 0x0c0fe400078208ff */
[----:B------:R-:W-:Y:S02]  /*2f4a0*/  IADD3 R11, P2, R100, R11, RZ ;  /* 0x0000000b640b7210 */ /* 0x000fe40007f5e0ff */
[----:B------:R-:W-:Y:S02]  /*2f4b0*/  LEA.HI.X R9, R9, R85, R13, 0x1, P1 ;  /* 0x0000005509097211 */ /* 0x000fe400008f0c0d */
[----:B------:R-:W-:Y:S01]  /*2f4c0*/  ISETP.GE.AND P1, PT, R34, R35, PT ;  /* 0x000000232200720c */ /* 0x000fe20003f26270 */
[----:B------:R-:W-:Y:S01]  /*2f4d0*/  IMAD.X R10, RZ, RZ, R101, P2 ;  /* 0x000000ffff0a7224 */ /* 0x000fe200010e0665 */
[----:B------:R-:W-:-:S04]  /*2f4e0*/  LEA R12, P2, R11, R84, 0x1 ;  /* 0x000000540b0c7211 */ /* 0x000fc800078408ff */
[----:B------:R-:W-:Y:S02]  /*2f4f0*/  LEA.HI.X R13, R11, R85, R10, 0x1, P2 ;  /* 0x000000550b0d7211 */ /* 0x000fe400010f0c0a */
[----:B------:R-:W5:Y:S01]  /*2f500*/  LD.E.128 R8, desc[UR4][R8.64] ;  /* 0x0000000408087980 */ /* 0x000f62000c101d00 */
[----:B------:R-:W-:-:S03]  /*2f510*/  ISETP.GE.AND P2, PT, R33, R90, PT ;  /* 0x0000005a2100720c */ /* 0x000fc60003f46270 */
[----:B------:R-:W5:Y:S01]  /*2f520*/  LD.E.128 R12, desc[UR6][R12.64] ;  /* 0x000000060c0c7980 */ /* 0x000f62000c101d00 */
[----:B------:R-:W-:Y:S09]  /*2f530*/  @P1 BRA `(.L_x_5420) ;  /* 0x0000000400681947 */ /* 0x000ff20003800000 */
[----:B------:R-:W-:Y:S01]  /*2f540*/  SHF.R.U32.HI R44, RZ, 0x10, R41 ;  /* 0x00000010ff2c7819 */ /* 0x000fe20000011629 */
[----:B-----5:R-:W-:Y:S01]  /*2f550*/  IMAD.U32 R35, R13, 0x10000, RZ ;  /* 0x000100000d237824 */ /* 0x020fe200078e00ff */
[----:B------:R-:W-:Y:S02]  /*2f560*/  SHF.R.U32.HI R140, RZ, 0x10, R29 ;  /* 0x00000010ff8c7819 */ /* 0x000fe4000001161d */
[----:B------:R-:W-:Y:S02]  /*2f570*/  PRMT R137, R137, 0x5410, R44 ;  /* 0x0000541089897816 */ /* 0x000fe4000000002c */
[----:B------:R-:W-:Y:S02]  /*2f580*/  PRMT R133, R133, 0x5410, R140 ;  /* 0x0000541085857816 */ /* 0x000fe4000000008c */
[----:B------:R-:W-:Y:S01]  /*2f590*/  SHF.R.U32.HI R46, RZ, 0x10, R31 ;  /* 0x00000010ff2e7819 */ /* 0x000fe2000001161f */
[----:B------:R-:W-:Y:S01]  /*2f5a0*/  IMAD.U32 R44, R137, 0x10000, RZ ;  /* 0x00010000892c7824 */ /* 0x000fe200078e00ff */
[----:B------:R-:W-:-:S02]  /*2f5b0*/  SHF.R.U32.HI R138, RZ, 0x10, R43 ;  /* 0x00000010ff8a7819 */ /* 0x000fc4000001162b */
[----:B------:R-:W-:Y:S01]  /*2f5c0*/  SHF.R.U64 R45, R42, 0x10, R43 ;  /* 0x000000102a2d7819 */ /* 0x000fe2000000122b */
[----:B------:R-:W-:Y:S01]  /*2f5d0*/  IMAD.U32 R42, R133, 0x10000, RZ ;  /* 0x00010000852a7824 */ /* 0x000fe200078e00ff */
[----:B------:R-:W-:Y:S01]  /*2f5e0*/  SHF.R.U64 R141, R28, 0x10, R29 ;  /* 0x000000101c8d7819 */ /* 0x000fe2000000121d */
[----:B------:R-:W-:Y:S01]  /*2f5f0*/  IMAD.U32 R29, R9, 0x10000, RZ ;  /* 0x00010000091d7824 */ /* 0x000fe200078e00ff */
[----:B------:R-:W-:Y:S01]  /*2f600*/  PRMT R131, R131, 0x5410, R46 ;  /* 0x0000541083837816 */ /* 0x000fe2000000002e */
[----:B------:R-:W-:Y:S01]  /*2f610*/  FMUL.FTZ R46, R35, R44 ;  /* 0x0000002c232e7220 */ /* 0x000fe20000410000 */
[----:B------:R-:W-:Y:S01]  /*2f620*/  PRMT R135, R135, 0x5410, R138 ;  /* 0x0000541087877816 */ /* 0x000fe2000000008a */
[-C--:B------:R-:W-:Y:S01]  /*2f630*/  FMUL.FTZ R138, R35, R42.reuse ;  /* 0x0000002a238a7220 */ /* 0x080fe20000410000 */
[----:B------:R-:W-:Y:S01]  /*2f640*/  SHF.R.U64 R47, R40, 0x10, R41 ;  /* 0x00000010282f7819 */ /* 0x000fe20000001229 */
[----:B------:R-:W-:Y:S01]  /*2f650*/  FFMA.FTZ R35, R29, R42, -R46 ;  /* 0x0000002a1d237223 */ /* 0x000fe2000001082e */
[----:B------:R-:W-:Y:S01]  /*2f660*/  LOP3.LUT R40, R13, 0xffff0000, RZ, 0xc0, !PT ;  /* 0xffff00000d287812 */ /* 0x000fe200078ec0ff */
[----:B------:R-:W-:Y:S01]  /*2f670*/  IMAD.U32 R41, R15, 0x10000, RZ ;  /* 0x000100000f297824 */ /* 0x000fe200078e00ff */
[----:B------:R-:W-:Y:S01]  /*2f680*/  LOP3.LUT R137, R137, 0xffff0000, RZ, 0xc0, !PT ;  /* 0xffff000089897812 */ /* 0x000fe200078ec0ff */
[----:B------:R-:W-:Y:S01]  /*2f690*/  IMAD.U32 R46, R135, 0x10000, RZ ;  /* 0x00010000872e7824 */ /* 0x000fe200078e00ff */
[----:B------:R-:W-:Y:S01]  /*2f6a0*/  LOP3.LUT R133, R133, 0xffff0000, RZ, 0xc0, !PT ;  /* 0xffff000085857812 */ /* 0x000fe200078ec0ff */
[----:B------:R-:W-:Y:S01]  /*2f6b0*/  FFMA.FTZ R138, R29, R44, R138 ;  /* 0x0000002c1d8a7223 */ /* 0x000fe2000001008a */
[----:B------:R-:W-:Y:S01]  /*2f6c0*/  SHF.R.U64 R139, R30, 0x10, R31 ;  /* 0x000000101e8b7819 */ /* 0x000fe2000000121f */
[----:B------:R-:W-:Y:S01]  /*2f6d0*/  IMAD.U32 R42, R131, 0x10000, RZ ;  /* 0x00010000832a7824 */ /* 0x000fe200078e00ff */
[----:B------:R-:W-:Y:S01]  /*2f6e0*/  LOP3.LUT R30, R9, 0xffff0000, RZ, 0xc0, !PT ;  /* 0xffff0000091e7812 */ /* 0x000fe200078ec0ff */
[----:B------:R-:W-:Y:S01]  /*2f6f0*/  FMUL.FTZ R43, R40, R137 ;  /* 0x00000089282b7220 */ /* 0x000fe20000410000 */
[----:B------:R-:W-:Y:S01]  /*2f700*/  PRMT R136, R136, 0x5410, R47 ;  /* 0x0000541088887816 */ /* 0x000fe2000000002f */
[-C--:B------:R-:W-:Y:S01]  /*2f710*/  FMUL.FTZ R29, R40, R133.reuse ;  /* 0x00000085281d7220 */ /* 0x080fe20000410000 */
[----:B------:R-:W-:Y:S01]  /*2f720*/  PRMT R132, R132, 0x5410, R141 ;  /* 0x0000541084847816 */ /* 0x000fe2000000008d */
[----:B------:R-:W-:Y:S01]  /*2f730*/  FMUL.FTZ R44, R41, R46 ;  /* 0x0000002e292c7220 */ /* 0x000fe20000410000 */
[----:B------:R-:W-:Y:S01]  /*2f740*/  IMAD.U32 R31, R11, 0x10000, RZ ;  /* 0x000100000b1f7824 */ /* 0x000fe200078e00ff */
[----:B------:R-:W-:Y:S01]  /*2f750*/  LOP3.LUT R15, R15, 0xffff0000, RZ, 0xc0, !PT ;  /* 0xffff00000f0f7812 */ /* 0x000fe200078ec0ff */
[----:B------:R-:W-:Y:S01]  /*2f760*/  FMUL.FTZ R41, R41, R42 ;  /* 0x0000002a29297220 */ /* 0x000fe20000410000 */
[----:B------:R-:W-:Y:S01]  /*2f770*/  LOP3.LUT R135, R135, 0xffff0000, RZ, 0xc0, !PT ;  /* 0xffff000087877812 */ /* 0x000fe200078ec0ff */
[C---:B------:R-:W-:Y:S01]  /*2f780*/  FFMA.FTZ R40, R30.reuse, R133, -R43 ;  /* 0x000000851e287223 */ /* 0x040fe2000001082b */
[----:B------:R-:W-:Y:S01]  /*2f790*/  LOP3.LUT R131, R131, 0xffff0000, RZ, 0xc0, !PT ;  /* 0xffff000083837812 */ /* 0x000fe200078ec0ff */
[----:B------:R-:W-:Y:S01]  /*2f7a0*/  FFMA.FTZ R137, R30, R137, R29 ;  /* 0x000000891e897223 */ /* 0x000fe2000001001d */
[----:B------:R-:W-:Y:S01]  /*2f7b0*/  IMAD.U32 R13, R12, 0x10000, RZ ;  /* 0x000100000c0d7824 */ /* 0x000fe200078e00ff */
[----:B------:R-:W-:Y:S01]  /*2f7c0*/  LOP3.LUT R34, R11, 0xffff0000, RZ, 0xc0, !PT ;  /* 0xffff00000b227812 */ /* 0x000fe200078ec0ff */
[----:B------:R-:W-:-:S02]  /*2f7d0*/  IMAD.U32 R30, R136, 0x10000, RZ ;  /* 0x00010000881e7824 */ /* 0x000fc400078e00ff */
[C---:B------:R-:W-:Y:S01]  /*2f7e0*/  FFMA.FTZ R44, R31.reuse, R42, -R44 ;  /* 0x0000002a1f2c7223 */ /* 0x040fe2000001082c */
[----:B------:R-:W-:Y:S02]  /*2f7f0*/  IMAD.U32 R29, R132, 0x10000, RZ ;  /* 0x00010000841d7824 */ /* 0x000fe400078e00ff */
[----:B------:R-:W-:Y:S01]  /*2f800*/  FFMA.FTZ R46, R31, R46, R41 ;  /* 0x0000002e1f2e7223 */ /* 0x000fe20000010029 */
[C---:B------:R-:W-:Y:S01]  /*2f810*/  FMUL.FTZ R31, R15.reuse, R135 ;  /* 0x000000870f1f7220 */ /* 0x040fe20000410000 */
[----:B------:R-:W-:Y:S01]  /*2f820*/  FMUL.FTZ R41, R15, R131 ;  /* 0x000000830f297220 */ /* 0x000fe20000410000 */
[----:B------:R-:W-:Y:S01]  /*2f830*/  IMAD.U32 R28, R8, 0x10000, RZ ;  /* 0x00010000081c7824 */ /* 0x000fe200078e00ff */
[----:B------:R-:W-:Y:S01]  /*2f840*/  LOP3.LUT R12, R12, 0xffff0000, RZ, 0xc0, !PT ;  /* 0xffff00000c0c7812 */ /* 0x000fe200078ec0ff */
[C---:B------:R-:W-:Y:S01]  /*2f850*/  FMUL.FTZ R15, R13.reuse, R30 ;  /* 0x0000001e0d0f7220 */ /* 0x040fe20000410000 */
[----:B------:R-:W-:Y:S01]  /*2f860*/  LOP3.LUT R136, R136, 0xffff0000, RZ, 0xc0, !PT ;  /* 0xffff000088887812 */ /* 0x000fe200078ec0ff */
[----:B------:R-:W-:Y:S01]  /*2f870*/  FMUL.FTZ R13, R13, R29 ;  /* 0x0000001d0d0d7220 */ /* 0x000fe20000410000 */
[----:B------:R-:W-:Y:S01]  /*2f880*/  LOP3.LUT R132, R132, 0xffff0000, RZ, 0xc0, !PT ;  /* 0xffff000084847812 */ /* 0x000fe200078ec0ff */
[----:B------:R-:W-:Y:S01]  /*2f890*/  FFMA.FTZ R131, R34, R131, -R31 ;  /* 0x0000008322837223 */ /* 0x000fe2000001081f */
[----:B------:R-:W-:Y:S01]  /*2f8a0*/  PRMT R130, R130, 0x5410, R139 ;  /* 0x0000541082827816 */ /* 0x000fe2000000008b */
[----:B------:R-:W-:Y:S01]  /*2f8b0*/  FFMA.FTZ R135, R34, R135, R41 ;  /* 0x0000008722877223 */ /* 0x000fe20000010029 */
[----:B------:R-:W-:Y:S01]  /*2f8c0*/  PRMT R134, R134, 0x5410, R45 ;  /* 0x0000541086867816 */ /* 0x000fe2000000002d */
[----:B------:R-:W-:Y:S01]  /*2f8d0*/  FFMA.FTZ R31, R28, R29, -R15 ;  /* 0x0000001d1c1f7223 */ /* 0x000fe2000001080f */
[----:B------:R-:W-:Y:S01]  /*2f8e0*/  LOP3.LUT R9, R8, 0xffff0000, RZ, 0xc0, !PT ;  /* 0xffff000008097812 */ /* 0x000fe200078ec0ff */
[----:B------:R-:W-:Y:S01]  /*2f8f0*/  FMUL.FTZ R34, R12, R136 ;  /* 0x000000880c227220 */ /* 0x000fe20000410000 */
[----:B------:R-:W-:Y:S01]  /*2f900*/  FFMA.FTZ R28, R28, R30, R13 ;  /* 0x0000001e1c1c7223 */ /* 0x000fe2000001000d */
[----:B------:R-:W-:-:S02]  /*2f910*/  IMAD.U32 R11, R14, 0x10000, RZ ;  /* 0x000100000e0b7824 */ /* 0x000fc400078e00ff */
[-C--:B------:R-:W-:Y:S01]  /*2f920*/  FMUL.FTZ R30, R12, R132.reuse ;  /* 0x000000840c1e7220 */ /* 0x080fe20000410000 */
[----:B------:R-:W-:Y:S01]  /*2f930*/  LOP3.LUT R14, R14, 0xffff0000, RZ, 0xc0, !PT ;  /* 0xffff00000e0e7812 */ /* 0x000fe200078ec0ff */
[C---:B------:R-:W-:Y:S01]  /*2f940*/  IMAD.U32 R15, R134.reuse, 0x10000, RZ ;  /* 0x00010000860f7824 */ /* 0x040fe200078e00ff */
[----:B------:R-:W-:Y:S01]  /*2f950*/  LOP3.LUT R29, R134, 0xffff0000, RZ, 0xc0, !PT ;  /* 0xffff0000861d7812 */ /* 0x000fe200078ec0ff */
[C---:B------:R-:W-:Y:S01]  /*2f960*/  IMAD.U32 R12, R130.reuse, 0x10000, RZ ;  /* 0x00010000820c7824 */ /* 0x040fe200078e00ff */
[----:B------:R-:W-:Y:S01]  /*2f970*/  LOP3.LUT R13, R130, 0xffff0000, RZ, 0xc0, !PT ;  /* 0xffff0000820d7812 */ /* 0x000fe200078ec0ff */
[C---:B------:R-:W-:Y:S01]  /*2f980*/  FFMA.FTZ R34, R9.reuse, R132, -R34 ;  /* 0x0000008409227223 */ /* 0x040fe20000010822 */
[C---:B------:R-:W-:Y:S02]  /*2f990*/  IMAD.U32 R8, R10.reuse, 0x10000, RZ ;  /* 0x000100000a087824 */ /* 0x040fe400078e00ff */
[----:B------:R-:W-:Y:S01]  /*2f9a0*/  FFMA.FTZ R9, R9, R136, R30 ;  /* 0x0000008809097223 */ /* 0x000fe2000001001e */
[----:B------:R-:W-:Y:S01]  /*2f9b0*/  LOP3.LUT R10, R10, 0xffff0000, RZ, 0xc0, !PT ;  /* 0xffff00000a0a7812 */ /* 0x000fe200078ec0ff */
        /* <DEDUP_REMOVED lines=13> */
[----:B------:R-:W-:Y:S01]  /*2fa90*/  IMAD.MOV.U32 R8, RZ, RZ, R34 ;  /* 0x000000ffff087224 */ /* 0x000fe200078e0022 */
[----:B------:R-:W-:Y:S02]  /*2faa0*/  F2FP.BF16.F32.PACK_AB R11, R131, R44 ;  /* 0x0000002c830b723e */ /* 0x000fe400000010ff */
[----:B------:R-:W-:Y:S02]  /*2fab0*/  F2FP.BF16.F32.PACK_AB R13, R137, R138 ;  /* 0x0000008a890d723e */ /* 0x000fe400000010ff */
[----:B------:R-:W-:-:S02]  /*2fac0*/  F2FP.BF16.F32.PACK_AB R15, R135, R46 ;  /* 0x0000002e870f723e */ /* 0x000fc400000010ff */
[----:B------:R-:W-:-:S07]  /*2fad0*/  F2FP.BF16.F32.PACK_AB R14, R29, R30 ;  /* 0x0000001e1d0e723e */ /* 0x000fce00000010ff */
.L_x_5420:
[----:B------:R-:W-:Y:S05]  /*2fae0*/  BSYNC B4 ;  /* 0x0000000000047941 */ /* 0x000fea0003800000 */
.L_x_5419:
        /* <DEDUP_REMOVED lines=9> */
.L_x_5418:
[----:B------:R-:W-:Y:S05]  /*2fb80*/  BSYNC B3 ;  /* 0x0000000000037941 */ /* 0x000fea0003800000 */
.L_x_5417:
[----:B------:R-:W-:Y:S02]  /*2fb90*/  R2UR UR4, R78 ;  /* 0x000000004e0472ca */ /* 0x000fe400000e0000 */
[----:B------:R-:W-:-:S13]  /*2fba0*/  R2UR UR5, R79 ;  /* 0x000000004f0572ca */ /* 0x000fda00000e0000 */
[----:B-1----:R-:W2:Y:S02]  /*2fbb0*/  LD.E.U8 R8, desc[UR4][R82.64] ;  /* 0x0000000452087980 */ /* 0x002ea4000c101100 */
        /* <DEDUP_REMOVED lines=55> */
[----:B------:R-:W-:Y:S01]  /*2ff30*/  SHF.R.U64 R41, R36, 0x10, R37 ;  /* 0x0000001024297819 */ /* 0x000fe20000001225 */
[----:B-----5:R-:W-:Y:S01]  /*2ff40*/  IMAD.U32 R30, R13, 0x10000, RZ ;  /* 0x000100000d1e7824 */ /* 0x020fe200078e00ff */
[----:B------:R-:W-:Y:S01]  /*2ff50*/  SHF.R.U32.HI R35, RZ, 0x10, R5 ;  /* 0x00000010ff237819 */ /* 0x000fe20000011605 */
[----:B------:R-:W-:Y:S01]  /*2ff60*/  IMAD.U32 R32, R15, 0x10000, RZ ;  /* 0x000100000f207824 */ /* 0x000fe200078e00ff */
[----:B------:R-:W-:Y:S02]  /*2ff70*/  SHF.R.U32.HI R36, RZ, 0x10, R37 ;  /* 0x00000010ff247819 */ /* 0x000fe40000011625 */
[----:B------:R-:W-:Y:S02]  /*2ff80*/  SHF.R.U64 R34, R6, 0x10, R7 ;  /* 0x0000001006227819 */ /* 0x000fe40000001207 */
[----:B------:R-:W-:Y:S02]  /*2ff90*/  PRMT R120, R120, 0x5410, R35 ;  /* 0x0000541078787816 */ /* 0x000fe40000000023 */
[----:B------:R-:W-:-:S02]  /*2ffa0*/  PRMT R127, R127, 0x5410, R36 ;  /* 0x000054107f7f7816 */ /* 0x000fc40000000024 */
[--C-:B------:R-:W-:Y:S02]  /*2ffb0*/  SHF.R.U64 R37, R38, 0x10, R39.reuse ;  /* 0x0000001026257819 */ /* 0x100fe40000001227 */
[----:B------:R-:W-:Y:S01]  /*2ffc0*/  SHF.R.U32.HI R38, RZ, 0x10, R39 ;  /* 0x00000010ff267819 */ /* 0x000fe20000011627 */
[----:B------:R-:W-:Y:S01]  /*2ffd0*/  IMAD.U32 R35, R127, 0x10000, RZ ;  /* 0x000100007f237824 */ /* 0x000fe200078e00ff */
[----:B------:R-:W-:Y:S01]  /*2ffe0*/  PRMT R123, R123, 0x5410, R34 ;  /* 0x000054107b7b7816 */ /* 0x000fe20000000022 */
[----:B------:R-:W-:Y:S01]  /*2fff0*/  IMAD.U32 R34, R120, 0x10000, RZ ;  /* 0x0001000078227824 */ /* 0x000fe200078e00ff */
[----:B------:R-:W-:Y:S01]  /*30000*/  SHF.R.U32.HI R43, RZ, 0x10, R7 ;  /* 0x00000010ff2b7819 */ /* 0x000fe20000011607 */
[CC--:B------:R-:W-:Y:S01]  /*30010*/  FMUL.FTZ R36, R30.reuse, R35.reuse ;  /* 0x000000231e247220 */ /* 0x0c0fe20000410000 */
[----:B------:R-:W-:Y:S01]  /*30020*/  PRMT R125, R125, 0x5410, R38 ;  /* 0x000054107d7d7816 */ /* 0x000fe20000000026 */
[-C--:B------:R-:W-:Y:S01]  /*30030*/  FMUL.FTZ R38, R30, R34.reuse ;  /* 0x000000221e267220 */ /* 0x080fe20000410000 */
[----:B------:R-:W-:Y:S01]  /*30040*/  SHF.R.U64 R40, R4, 0x10, R5 ;  /* 0x0000001004287819 */ /* 0x000fe20000001205 */
[----:B------:R-:W-:Y:S01]  /*30050*/  IMAD.U32 R5, R9, 0x10000, RZ ;  /* 0x0001000009057824 */ /* 0x000fe200078e00ff */
[----:B------:R-:W-:Y:S01]  /*30060*/  LOP3.LUT R31, R13, 0xffff0000, RZ, 0xc0, !PT ;  /* 0xffff00000d1f7812 */ /* 0x000fe200078ec0ff */
[----:B------:R-:W-:Y:S01]  /*30070*/  IMAD.U32 R30, R125, 0x10000, RZ ;  /* 0x000100007d1e7824 */ /* 0x000fe200078e00ff */
[----:B------:R-:W-:Y:S01]  /*30080*/  LOP3.LUT R127, R127, 0xffff0000, RZ, 0xc0, !PT ;  /* 0xffff00007f7f7812 */ /* 0x000fe200078ec0ff */
[C---:B------:R-:W-:Y:S01]  /*30090*/  FFMA.FTZ R36, R5.reuse, R34, -R36 ;  /* 0x0000002205247223 */ /* 0x040fe20000010824 */
[----:B------:R-:W-:Y:S01]  /*300a0*/  PRMT R122, R122, 0x5410, R43 ;  /* 0x000054107a7a7816 */ /* 0x000fe2000000002b */
[----:B------:R-:W-:Y:S01]  /*300b0*/  FFMA.FTZ R38, R5, R35, R38 ;  /* 0x0000002305267223 */ /* 0x000fe20000010026 */
[----:B------:R-:W-:Y:S01]  /*300c0*/  LOP3.LUT R120, R120, 0xffff0000, RZ, 0xc0, !PT ;  /* 0xffff000078787812 */ /* 0x000fe200078ec0ff */
[----:B------:R-:W-:Y:S01]  /*300d0*/  IMAD.U32 R13, R12, 0x10000, RZ ;  /* 0x000100000c0d7824 */ /* 0x000fe200078e00ff */
[----:B------:R-:W-:Y:S01]  /*300e0*/  PRMT R124, R124, 0x5410, R37 ;  /* 0x000054107c7c7816 */ /* 0x000fe20000000025 */
[----:B------:R-:W-:Y:S01]  /*300f0*/  FMUL.FTZ R37, R31, R127 ;  /* 0x0000007f1f257220 */ /* 0x000fe20000410000 */
[----:B------:R-:W-:Y:S01]  /*30100*/  LOP3.LUT R6, R9, 0xffff0000, RZ, 0xc0, !PT ;  /* 0xffff000009067812 */ /* 0x000fe200078ec0ff */
[----:B------:R-:W-:Y:S01]  /*30110*/  IMAD.U32 R5, R122, 0x10000, RZ ;  /* 0x000100007a057824 */ /* 0x000fe200078e00ff */
[----:B------:R-:W-:Y:S01]  /*30120*/  PRMT R121, R121, 0x5410, R40 ;  /* 0x0000541079797816 */ /* 0x000fe20000000028 */
[----:B------:R-:W-:Y:S01]  /*30130*/  FMUL.FTZ R31, R31, R120 ;  /* 0x000000781f1f7220 */ /* 0x000fe20000410000 */
[----:B------:R-:W-:Y:S01]  /*30140*/  PRMT R126, R126, 0x5410, R41 ;  /* 0x000054107e7e7816 */ /* 0x000fe20000000029 */
[----:B------:R-:W-:-:S02]  /*30150*/  IMAD.U32 R9, R11, 0x10000, RZ ;  /* 0x000100000b097824 */ /* 0x000fc400078e00ff */
[----:B------:R-:W-:Y:S01]  /*30160*/  FMUL.FTZ R40, R32, R30 ;  /* 0x0000001e20287220 */ /* 0x000fe20000410000 */
[----:B------:R-:W-:Y:S01]  /*30170*/  LOP3.LUT R33, R15, 0xffff0000, RZ, 0xc0, !PT ;  /* 0xffff00000f217812 */ /* 0x000fe200078ec0ff */
[----:B------:R-:W-:Y:S01]  /*30180*/  FFMA.FTZ R37, R6, R120, -R37 ;  /* 0x0000007806257223 */ /* 0x000fe20000010825 */
[----:B------:R-:W-:Y:S01]  /*30190*/  LOP3.LUT R34, R125, 0xffff0000, RZ, 0xc0, !PT ;  /* 0xffff00007d227812 */ /* 0x000fe200078ec0ff */
[----:B------:R-:W-:Y:S01]  /*301a0*/  FMUL.FTZ R35, R32, R5 ;  /* 0x0000000520237220 */ /* 0x000fe20000410000 */
[----:B------:R-:W-:Y:S01]  /*301b0*/  FFMA.FTZ R127, R6, R127, R31 ;  /* 0x0000007f067f7223 */ /* 0x000fe2000001001f */
[----:B------:R-:W-:Y:S01]  /*301c0*/  LOP3.LUT R122, R122, 0xffff0000, RZ, 0xc0, !PT ;  /* 0xffff00007a7a7812 */ /* 0x000fe200078ec0ff */
[----:B------:R-:W-:Y:S01]  /*301d0*/  FFMA.FTZ R40, R9, R5, -R40 ;  /* 0x0000000509287223 */ /* 0x000fe20000010828 */
[----:B------:R-:W-:Y:S01]  /*301e0*/  IMAD.U32 R6, R126, 0x10000, RZ ;  /* 0x000100007e067824 */ /* 0x000fe200078e00ff */
[----:B------:R-:W-:Y:S01]  /*301f0*/  LOP3.LUT R11, R11, 0xffff0000, RZ, 0xc0, !PT ;  /* 0xffff00000b0b7812 */ /* 0x000fe200078ec0ff */
[----:B------:R-:W-:-:S02]  /*30200*/  IMAD.U32 R5, R121, 0x10000, RZ ;  /* 0x0001000079057824 */ /* 0x000fc400078e00ff */
[----:B------:R-:W-:Y:S01]  /*30210*/  FFMA.FTZ R35, R9, R30, R35 ;  /* 0x0000001e09237223 */ /* 0x000fe20000010023 */
[----:B------:R-:W-:Y:S01]  /*30220*/  LOP3.LUT R12, R12, 0xffff0000, RZ, 0xc0, !PT ;  /* 0xffff00000c0c7812 */ /* 0x000fe200078ec0ff */
[C---:B------:R-:W-:Y:S01]  /*30230*/  FMUL.FTZ R30, R33.reuse, R34 ;  /* 0x00000022211e7220 */ /* 0x040fe20000410000 */
[----:B------:R-:W-:Y:S01]  /*30240*/  FMUL.FTZ R32, R33, R122 ;  /* 0x0000007a21207220 */ /* 0x000fe20000410000 */
[----:B------:R-:W-:Y:S01]  /*30250*/  LOP3.LUT R9, R126, 0xffff0000, RZ, 0xc0, !PT ;  /* 0xffff00007e097812 */ /* 0x000fe200078ec0ff */
[----:B------:R-:W-:Y:S01]  /*30260*/  FMUL.FTZ R31, R13, R6 ;  /* 0x000000060d1f7220 */ /* 0x000fe20000410000 */
[C---:B------:R-:W-:Y:S01]  /*30270*/  IMAD.U32 R4, R8.reuse, 0x10000, RZ ;  /* 0x0001000008047824 */ /* 0x040fe200078e00ff */
[----:B------:R-:W-:Y:S01]  /*30280*/  LOP3.LUT R121, R121, 0xffff0000, RZ, 0xc0, !PT ;  /* 0xffff000079797812 */ /* 0x000fe200078ec0ff */
[----:B------:R-:W-:Y:S01]  /*30290*/  FMUL.FTZ R13, R13, R5 ;  /* 0x000000050d0d7220 */ /* 0x000fe20000410000 */
[----:B------:R-:W-:Y:S01]  /*302a0*/  LOP3.LUT R8, R8, 0xffff0000, RZ, 0xc0, !PT ;  /* 0xffff000008087812 */ /* 0x000fe200078ec0ff */
[C---:B------:R-:W-:Y:S01]  /*302b0*/  FFMA.FTZ R39, R11.reuse, R122, -R30 ;  /* 0x0000007a0b277223 */ /* 0x040fe2000001081e */
[----:B------:R-:W-:Y:S01]  /*302c0*/  FFMA.FTZ R32, R11, R34, R32 ;  /* 0x000000220b207223 */ /* 0x000fe20000010020 */
[----:B------:R-:W-:-:S02]  /*302d0*/  IMAD.U32 R15, R14, 0x10000, RZ ;  /* 0x000100000e0f7824 */ /* 0x000fc400078e00ff */
[----:B------:R-:W-:Y:S01]  /*302e0*/  FMUL.FTZ R11, R12, R9 ;  /* 0x000000090c0b7220 */ /* 0x000fe20000410000 */
[C---:B------:R-:W-:Y:S01]  /*302f0*/  FFMA.FTZ R31, R4.reuse, R5, -R31 ;  /* 0x00000005041f7223 */ /* 0x040fe2000001081f */
[----:B------:R-:W-:Y:S01]  /*30300*/  FFMA.FTZ R13, R4, R6, R13 ;  /* 0x00000006040d7223 */ /* 0x000fe2000001000d */
[----:B------:R-:W-:Y:S01]  /*30310*/  LOP3.LUT R14, R14, 0xffff0000, RZ, 0xc0, !PT ;  /* 0xffff00000e0e7812 */ /* 0x000fe200078ec0ff */
[-C--:B------:R-:W-:Y:S01]  /*30320*/  FMUL.FTZ R33, R12, R121.reuse ;  /* 0x000000790c217220 */ /* 0x080fe20000410000 */
[C---:B------:R-:W-:Y:S01]  /*30330*/  IMAD.U32 R4, R123.reuse, 0x10000, RZ ;  /* 0x000100007b047824 */ /* 0x040fe200078e00ff */
[C---:B------:R-:W-:Y:S01]  /*30340*/  LOP3.LUT R5, R124.reuse, 0xffff0000, RZ, 0xc0, !PT ;  /* 0xffff00007c057812 */ /* 0x040fe200078ec0ff */
[----:B------:R-:W-:Y:S01]  /*30350*/  IMAD.U32 R6, R124, 0x10000, RZ ;  /* 0x000100007c067824 */ /* 0x000fe200078e00ff */
[----:B------:R-:W-:Y:S01]  /*30360*/  LOP3.LUT R123, R123, 0xffff0000, RZ, 0xc0, !PT ;  /* 0xffff00007b7b7812 */ /* 0x000fe200078ec0ff */
[----:B------:R-:W-:Y:S01]  /*30370*/  FFMA.FTZ R12, R8, R121, -R11 ;  /* 0x00000079080c7223 */ /* 0x000fe2000001080b */
        /* <DEDUP_REMOVED lines=23> */
.L_x_5422:
[----:B------:R-:W-:Y:S05]  /*304f0*/  BSYNC B3 ;  /* 0x0000000000037941 */ /* 0x000fea0003800000 */
.L_x_5421:
[----:B------:R-:W-:Y:S01]  /*30500*/  R2UR UR4, R78 ;  /* 0x000000004e0472ca */ /* 0x000fe200000e0000 */
[----:B------:R-:W-:Y:S01]  /*30510*/  IMAD.SHL.U32 R5, R28, 0x8, RZ ;  /* 0x000000081c057824 */ /* 0x000fe200078e00ff */
[----:B------:R-:W-:Y:S02]  /*30520*/  R2UR UR5, R79 ;  /* 0x000000004f0572ca */ /* 0x000fe400000e0000 */
[----:B------:R-:W-:Y:S01]  /*30530*/  @!P2 R2UR UR6, R78 ;  /* 0x000000004e06a2ca */ /* 0x000fe200000e0000 */
[----:B------:R-:W-:Y:S01]  /*30540*/  IMAD.WIDE R4, R5, 0x2, R88 ;  /* 0x0000000205047825 */ /* 0x000fe200078e0258 */
[----:B------:R-:W-:-:S03]  /*30550*/  @!P2 R2UR UR7, R79 ;  /* 0x000000004f07a2ca */ /* 0x000fc600000e0000 */
[----:B------:R-:W-:-:S06]  /*30560*/  @!P2 IMAD.WIDE R88, R29, 0x2, R88 ;  /* 0x000000021d58a825 */ /* 0x000fcc00078e0258 */
[----:B-----5:R1:W-:Y:S04]  /*30570*/  ST.E.128 desc[UR4][R4.64], R8 ;  /* 0x0000000804007985 */ /* 0x0203e8000c101d04 */
[----:B------:R1:W-:Y:S02]  /*30580*/  @!P2 ST.E.128 desc[UR6][R88.64], R12 ;  /* 0x0000000c5800a985 */ /* 0x0003e4000c101d06 */
.L_x_5412:
[----:B------:R-:W-:Y:S05]  /*30590*/  BSYNC B2 ;  /* 0x0000000000027941 */ /* 0x000fea0003800000 */
.L_x_5411:
[----:B------:R-:W-:-:S03]  /*305a0*/  UMOV UR4, 0xffffffff ;  /* 0xffffffff00047882 */ /* 0x000fc60000000000 */
[----:B------:R-:W-:Y:S05]  /*305b0*/  BRA.DIV UR4, `(.L_x_5423) ;  /* 0x0000003204d47947 */ /* 0x000fea000b800000 */
[----:B0-----:R-:W0:Y:S04]  /*305c0*/  SHFL.IDX PT, R87, R87, 0x1, 0x1c1f ;  /* 0x003c1f0057577f89 */ /* 0x001e2800000e0000 */
[----:B-1----:R1:W2:Y:S02]  /*305d0*/  SHFL.IDX PT, R14, R86, 0x1, 0x1c1f ;  /* 0x003c1f00560e7f89 */ /* 0x0022a400000e0000 */
.L_x_5460:
[----:B------:R-:W-:Y:S02]  /*305e0*/  R2UR UR4, R78 ;  /* 0x000000004e0472ca */ /* 0x000fe400000e0000 */
[----:B------:R-:W-:-:S13]  /*305f0*/  R2UR UR5, R79 ;  /* 0x000000004f0572ca */ /* 0x000fda00000e0000 */
[----:B------:R-:W3:Y:S01]  /*30600*/  LD.E R5, desc[UR4][R80.64+0xc] ;  /* 0x00000c0450057980 */ /* 0x000ee2000c101900 */
        /* <DEDUP_REMOVED lines=8> */
[----:B-----5:R-:W3:Y:S01]  /*30690*/  LD.E.U8 R4, desc[UR4][R82.64] ;  /* 0x0000000452047980 */ /* 0x020ee2000c101100 */
[----:B------:R-:W-:Y:S01]  /*306a0*/  BSSY B2, `(.L_x_5424) ;  /* 0x000009f000027945 */ /* 0x000fe20003800000 */
[----:B---3--:R-:W-:-:S04]  /*306b0*/  LOP3.LUT R4, R4, 0x1, RZ, 0xc0, !PT ;  /* 0x0000000104047812 */ /* 0x008fc800078ec0ff */
[----:B------:R-:W-:-:S13]  /*306c0*/  ISETP.NE.U32.AND P1, PT, R4, 0x1, PT ;  /* 0x000000010400780c */ /* 0x000fda0003f25070 */
[----:B------:R-:W-:Y:S05]  /*306d0*/  @P1 BRA `(.L_x_5425) ;  /* 0x00000008006c1947 */ /* 0x000fea0003800000 */
[----:B------:R-:W-:Y:S02]  /*306e0*/  R2UR UR4, R78 ;  /* 0x000000004e0472ca */ /* 0x000fe400000e0000 */
[----:B------:R-:W-:-:S13]  /*306f0*/  R2UR UR5, R79 ;  /* 0x000000004f0572ca */ /* 0x000fda00000e0000 */
[----:B------:R-:W3:Y:S01]  /*30700*/  LD.E R4, desc[UR4][R80.64+0x4] ;  /* 0x0000040450047980 */ /* 0x000ee2000c101900 */
[----:B------:R-:W-:Y:S02]  /*30710*/  SHF.R.S32.HI R10, RZ, 0x1f, R119 ;  /* 0x0000001fff0a7819 */ /* 0x000fe40000011477 */
[----:B------:R-:W-:Y:S02]  /*30720*/  R2UR UR6, R78 ;  /* 0x000000004e0672ca */ /* 0x000fe400000e0000 */
[----:B------:R-:W-:Y:S02]  /*30730*/  LEA.HI R10, R10, R119, RZ, 0x3 ;  /* 0x000000770a0a7211 */ /* 0x000fe400078f18ff */
[----:B------:R-:W-:-:S03]  /*30740*/  R2UR UR7, R79 ;  /* 0x000000004f0772ca */ /* 0x000fc600000e0000 */
[----:B------:R-:W-:-:S05]  /*30750*/  IMAD.SHL.U32 R10, R10, 0x40, RZ ;  /* 0x000000400a0a7824 */ /* 0x000fca00078e00ff */
[----:B------:R-:W-:Y:S01]  /*30760*/  LOP3.LUT R10, R10, 0xfffffe00, RZ, 0xc0, !PT ;  /* 0xfffffe000a0a7812 */ /* 0x000fe200078ec0ff */
[----:B------:R-:W-:Y:S01]  /*30770*/  BSSY B3, `(.L_x_5426) ;  /* 0x0000088000037945 */ /* 0x000fe20003800000 */
[----:B---3--:R-:W-:-:S04]  /*30780*/  LEA.HI R4, R4, R4, RZ, 0x1 ;  /* 0x0000000404047211 */ /* 0x008fc800078f08ff */
        /* <DEDUP_REMOVED lines=42> */
[--C-:B------:R-:W-:Y:S01]  /*30a30*/  SHF.R.U64 R38, R68, 0x10, R69.reuse ;  /* 0x0000001044267819 */ /* 0x100fe20000001245 */
[----:B-----5:R-:W-:Y:S01]  /*30a40*/  IMAD.U32 R32, R9, 0x10000, RZ ;  /* 0x0001000009207824 */ /* 0x020fe200078e00ff */
[----:B------:R-:W-:Y:S01]  /*30a50*/  SHF.R.U32.HI R69, RZ, 0x10, R69 ;  /* 0x00000010ff457819 */ /* 0x000fe20000011645 */
[----:B------:R-:W-:Y:S01]  /*30a60*/  IMAD.U32 R28, R5, 0x10000, RZ ;  /* 0x00010000051c7824 */ /* 0x000fe200078e00ff */
[--C-:B------:R-:W-:Y:S01]  /*30a70*/  SHF.R.U64 R42, R56, 0x10, R57.reuse ;  /* 0x00000010382a7819 */ /* 0x100fe20000001239 */
[----:B------:R-:W-:Y:S01]  /*30a80*/  IMAD.U32 R34, R11, 0x10000, RZ ;  /* 0x000100000b227824 */ /* 0x000fe200078e00ff */
[----:B------:R-:W-:Y:S01]  /*30a90*/  SHF.R.U32.HI R57, RZ, 0x10, R57 ;  /* 0x00000010ff397819 */ /* 0x000fe20000011639 */
[----:B------:R-:W-:Y:S01]  /*30aa0*/  IMAD.U32 R30, R8, 0x10000, RZ ;  /* 0x00010000081e7824 */ /* 0x000fe200078e00ff */
[----:B------:R-:W-:Y:S02]  /*30ab0*/  PRMT R118, R118, 0x5410, R69 ;  /* 0x0000541076767816 */ /* 0x000fe40000000045 */
[----:B------:R-:W-:-:S02]  /*30ac0*/  SHF.R.U64 R36, R70, 0x10, R71 ;  /* 0x0000001046247819 */ /* 0x000fc40000001247 */
[----:B------:R-:W-:Y:S01]  /*30ad0*/  PRMT R114, R114, 0x5410, R57 ;  /* 0x0000541072727816 */ /* 0x000fe20000000039 */
[----:B------:R-:W-:Y:S01]  /*30ae0*/  IMAD.U32 R39, R118, 0x10000, RZ ;  /* 0x0001000076277824 */ /* 0x000fe200078e00ff */
[----:B------:R-:W-:Y:S02]  /*30af0*/  SHF.R.U64 R40, R58, 0x10, R59 ;  /* 0x000000103a287819 */ /* 0x000fe4000000123b */
[----:B------:R-:W-:Y:S01]  /*30b00*/  SHF.R.U32.HI R71, RZ, 0x10, R71 ;  /* 0x00000010ff477819 */ /* 0x000fe20000011647 */
[----:B------:R-:W-:Y:S01]  /*30b10*/  IMAD.U32 R37, R114, 0x10000, RZ ;  /* 0x0001000072257824 */ /* 0x000fe200078e00ff */
[----:B------:R-:W-:Y:S01]  /*30b20*/  SHF.R.U32.HI R59, RZ, 0x10, R59 ;  /* 0x00000010ff3b7819 */ /* 0x000fe2000001163b */
[----:B------:R-:W-:Y:S01]  /*30b30*/  FMUL.FTZ R41, R32, R39 ;  /* 0x0000002720297220 */ /* 0x000fe20000410000 */
[----:B------:R-:W-:Y:S01]  /*30b40*/  PRMT R116, R116, 0x5410, R71 ;  /* 0x0000541074747816 */ /* 0x000fe20000000047 */
[----:B------:R-:W-:Y:S01]  /*30b50*/  FMUL.FTZ R43, R32, R37 ;  /* 0x00000025202b7220 */ /* 0x000fe20000410000 */
[----:B------:R-:W-:-:S02]  /*30b60*/  PRMT R112, R112, 0x5410, R59 ;  /* 0x0000541070707816 */ /* 0x000fc4000000003b */
        /* <DEDUP_REMOVED lines=11> */
[----:B------:R-:W-:Y:S01]  /*30c20*/  IMAD.U32 R8, R7, 0x10000, RZ ;  /* 0x0001000007087824 */ /* 0x000fe200078e00ff */
[----:B------:R-:W-:Y:S01]  /*30c30*/  LOP3.LUT R35, R11, 0xffff0000, RZ, 0xc0, !PT ;  /* 0xffff00000b237812 */ /* 0x000fe200078ec0ff */
[----:B------:R-:W-:Y:S01]  /*30c40*/  FMUL.FTZ R32, R33, R118 ;  /* 0x0000007621207220 */ /* 0x000fe20000410000 */
[----:B------:R-:W-:Y:S01]  /*30c50*/  PRMT R113, R113, 0x5410, R42 ;  /* 0x0000541071717816 */ /* 0x000fe2000000002a */
[-C--:B------:R-:W-:Y:S01]  /*30c60*/  FMUL.FTZ R34, R34, R37.reuse ;  /* 0x0000002522227220 */ /* 0x080fe20000410000 */
[----:B------:R-:W-:Y:S01]  /*30c70*/  LOP3.LUT R116, R116, 0xffff0000, RZ, 0xc0, !PT ;  /* 0xffff000074747812 */ /* 0x000fe200078ec0ff */
[-C--:B------:R-:W-:Y:S01]  /*30c80*/  FMUL.FTZ R28, R33, R114.reuse ;  /* 0x00000072211c7220 */ /* 0x080fe20000410000 */
[----:B------:R-:W-:Y:S01]  /*30c90*/  PRMT R117, R117, 0x5410, R38 ;  /* 0x0000541075757816 */ /* 0x000fe20000000026 */
[----:B------:R-:W-:Y:S01]  /*30ca0*/  FFMA.FTZ R33, R29, R114, -R32 ;  /* 0x000000721d217223 */ /* 0x000fe20000010820 */
[----:B------:R-:W-:Y:S01]  /*30cb0*/  LOP3.LUT R112, R112, 0xffff0000, RZ, 0xc0, !PT ;  /* 0xffff000070707812 */ /* 0x000fe200078ec0ff */
[C---:B------:R-:W-:Y:S01]  /*30cc0*/  FFMA.FTZ R39, R8.reuse, R37, -R39 ;  /* 0x0000002508277223 */ /* 0x040fe20000010827 */
[----:B------:R-:W-:Y:S01]  /*30cd0*/  LOP3.LUT R9, R7, 0xffff0000, RZ, 0xc0, !PT ;  /* 0xffff000007097812 */ /* 0x000fe200078ec0ff */
[----:B------:R-:W-:Y:S01]  /*30ce0*/  FFMA.FTZ R34, R8, R41, R34 ;  /* 0x0000002908227223 */ /* 0x000fe20000010022 */
[----:B------:R-:W-:Y:S01]  /*30cf0*/  FFMA.FTZ R118, R29, R118, R28 ;  /* 0x000000761d767223 */ /* 0x000fe2000001001c */
[----:B------:R-:W-:Y:S01]  /*30d00*/  FMUL.FTZ R32, R35, R116 ;  /* 0x0000007423207220 */ /* 0x000fe20000410000 */
[----:B------:R-:W-:-:S02]  /*30d10*/  IMAD.U32 R8, R113, 0x10000, RZ ;  /* 0x0001000071087824 */ /* 0x000fc400078e00ff */
[-C--:B------:R-:W-:Y:S01]  /*30d20*/  FMUL.FTZ R38, R35, R112.reuse ;  /* 0x0000007023267220 */ /* 0x080fe20000410000 */
[----:B------:R-:W-:Y:S02]  /*30d30*/  IMAD.U32 R28, R117, 0x10000, RZ ;  /* 0x00010000751c7824 */ /* 0x000fe400078e00ff */
[----:B------:R-:W-:Y:S01]  /*30d40*/  FFMA.FTZ R112, R9, R112, -R32 ;  /* 0x0000007009707223 */ /* 0x000fe20000010820 */
[----:B------:R-:W-:Y:S02]  /*30d50*/  IMAD.U32 R5, R4, 0x10000, RZ ;  /* 0x0001000004057824 */ /* 0x000fe400078e00ff */
[C---:B------:R-:W-:Y:S01]  /*30d60*/  FMUL.FTZ R29, R30.reuse, R8 ;  /* 0x000000081e1d7220 */ /* 0x040fe20000410000 */
[----:B------:R-:W-:Y:S01]  /*30d70*/  PRMT R111, R111, 0x5410, R40 ;  /* 0x000054106f6f7816 */ /* 0x000fe20000000028 */
[-C--:B------:R-:W-:Y:S01]  /*30d80*/  FMUL.FTZ R32, R30, R28.reuse ;  /* 0x0000001c1e207220 */ /* 0x080fe20000410000 */
[----:B------:R-:W-:Y:S01]  /*30d90*/  LOP3.LUT R117, R117, 0xffff0000, RZ, 0xc0, !PT ;  /* 0xffff000075757812 */ /* 0x000fe200078ec0ff */
[----:B------:R-:W-:Y:S01]  /*30da0*/  FFMA.FTZ R29, R5, R28, R29 ;  /* 0x0000001c051d7223 */ /* 0x000fe2000001001d */
[----:B------:R-:W-:-:S02]  /*30db0*/  IMAD.U32 R11, R10, 0x10000, RZ ;  /* 0x000100000a0b7824 */ /* 0x000fc400078e00ff */
        /* <DEDUP_REMOVED lines=9> */
[C---:B------:R-:W-:Y:S01]  /*30e50*/  IMAD.U32 R7, R6.reuse, 0x10000, RZ ;  /* 0x0001000006077824 */ /* 0x040fe200078e00ff */
[----:B------:R-:W-:Y:S01]  /*30e60*/  LOP3.LUT R111, R111, 0xffff0000, RZ, 0xc0, !PT ;  /* 0xffff00006f6f7812 */ /* 0x000fe200078ec0ff */
[----:B------:R-:W-:Y:S01]  /*30e70*/  FMUL.FTZ R30, R11, R28 ;  /* 0x0000001c0b1e7220 */ /* 0x000fe20000410000 */
[----:B------:R-:W-:Y:S01]  /*30e80*/  LOP3.LUT R6, R6, 0xffff0000, RZ, 0xc0, !PT ;  /* 0xffff000006067812 */ /* 0x000fe200078ec0ff */
[----:B------:R-:W-:Y:S01]  /*30e90*/  FMUL.FTZ R5, R10, R115 ;  /* 0x000000730a057220 */ /* 0x000fe20000410000 */
[-C--:B------:R-:W-:Y:S01]  /*30ea0*/  FMUL.FTZ R31, R31, R113.reuse ;  /* 0x000000711f1f7220 */ /* 0x080fe20000410000 */
[----:B------:R-:W-:Y:S01]  /*30eb0*/  FFMA.FTZ R9, R4, R113, -R9 ;  /* 0x0000007104097223 */ /* 0x000fe20000010809 */
[-C--:B------:R-:W-:Y:S01]  /*30ec0*/  FMUL.FTZ R11, R11, R8.reuse ;  /* 0x000000080b0b7220 */ /* 0x080fe20000410000 */
        /* <DEDUP_REMOVED lines=17> */
[----:B------:R-:W-:-:S07]  /*30fe0*/  IMAD.MOV.U32 R11, RZ, RZ, R34 ;  /* 0x000000ffff0b7224 */ /* 0x000fce00078e0022 */
.L_x_5427:
[----:B------:R-:W-:Y:S05]  /*30ff0*/  BSYNC B3 ;  /* 0x0000000000037941 */ /* 0x000fea0003800000 */
.L_x_5426:
[----:B------:R-:W-:Y:S01]  /*31000*/  R2UR UR4, R78 ;  /* 0x000000004e0472ca */ /* 0x000fe200000e0000 */
[----:B------:R-:W-:Y:S01]  /*31010*/  IMAD.SHL.U32 R29, R12, 0x8, RZ ;  /* 0x000000080c1d7824 */ /* 0x000fe200078e00ff */
[----:B------:R-:W-:Y:S01]  /*31020*/  R2UR UR5, R79 ;  /* 0x000000004f0572ca */ /* 0x000fe200000e0000 */
[--C-:B--2---:R-:W-:Y:S01]  /*31030*/  @!P2 IMAD.WIDE R12, R13, 0x2, R14.reuse ;  /* 0x000000020d0ca825 */ /* 0x104fe200078e020e */
[----:B------:R-:W-:Y:S02]  /*31040*/  @!P2 R2UR UR6, R78 ;  /* 0x000000004e06a2ca */ /* 0x000fe400000e0000 */
[----:B------:R-:W-:Y:S01]  /*31050*/  @!P2 R2UR UR7, R79 ;  /* 0x000000004f07a2ca */ /* 0x000fe200000e0000 */
[----:B------:R-:W-:-:S08]  /*31060*/  IMAD.WIDE R28, R29, 0x2, R14 ;  /* 0x000000021d1c7825 */ /* 0x000fd000078e020e */
[----:B-----5:R0:W-:Y:S04]  /*31070*/  ST.E.128 desc[UR4][R28.64], R4 ;  /* 0x000000041c007985 */ /* 0x0201e8000c101d04 */
[----:B------:R0:W-:Y:S02]  /*31080*/  @!P2 ST.E.128 desc[UR6][R12.64], R8 ;  /* 0x000000080c00a985 */ /* 0x0001e4000c101d06 */
.L_x_5425:
[----:B------:R-:W-:Y:S05]  /*31090*/  BSYNC B2 ;  /* 0x0000000000027941 */ /* 0x000fea0003800000 */
.L_x_5424:
[----:B------:R-:W-:Y:S02]  /*310a0*/  R2UR UR4, R78 ;  /* 0x000000004e0472ca */ /* 0x000fe400000e0000 */
[----:B------:R-:W-:-:S13]  /*310b0*/  R2UR UR5, R79 ;  /* 0x000000004f0572ca */ /* 0x000fda00000e0000 */
[----:B0-----:R-:W3:Y:S01]  /*310c0*/  LD.E.U8 R4, desc[UR4][R82.64] ;  /* 0x0000000452047980 */ /* 0x001ee2000c101100 */
[----:B------:R-:W-:Y:S01]  /*310d0*/  BSSY B2, `(.L_x_5428) ;  /* 0x000009d000027945 */ /* 0x000fe20003800000 */
[----:B---3--:R-:W-:-:S13]  /*310e0*/  LOP3.LUT P1, RZ, R4, 0x2, RZ, 0xc0, !PT ;  /* 0x0000000204ff7812 */ /* 0x008fda000782c0ff */
[----:B------:R-:W-:Y:S05]  /*310f0*/  @!P1 BRA `(.L_x_5429) ;  /* 0x0000000800689947 */ /* 0x000fea0003800000 */
[----:B------:R-:W-:Y:S02]  /*31100*/  R2UR UR4, R78 ;  /* 0x000000004e0472ca */ /* 0x000fe400000e0000 */
[----:B------:R-:W-:-:S13]  /*31110*/  R2UR UR5, R79 ;  /* 0x000000004f0572ca */ /* 0x000fda00000e0000 */
[----:B------:R-:W3:Y:S01]  /*31120*/  LD.E R4, desc[UR4][R80.64+0x4] ;  /* 0x0000040450047980 */ /* 0x000ee2000c101900 */
[----:B------:R-:W-:Y:S01]  /*31130*/  VIADD R29, R102, 0x20 ;  /* 0x00000020661d7836 */ /* 0x000fe20000000000 */
[----:B------:R-:W-:Y:S01]  /*31140*/  SHF.R.S32.HI R10, RZ, 0x1f, R119 ;  /* 0x0000001fff0a7819 */ /* 0x000fe20000011477 */
[----:B------:R-:W-:Y:S01]  /*31150*/  IMAD.IADD R6, R90, 0x1, -R91 ;  /* 0x000000015a067824 */ /* 0x000fe200078e0a5b */
[----:B------:R-:W-:Y:S02]  /*31160*/  R2UR UR6, R78 ;  /* 0x000000004e0672ca */ /* 0x000fe400000e0000 */
[----:B------:R-:W-:Y:S02]  /*31170*/  LEA.HI R10, R10, R119, RZ, 0x3 ;  /* 0x000000770a0a7211 */ /* 0x000fe400078f18ff */
[----:B------:R-:W-:-:S03]  /*31180*/  R2UR UR7, R79 ;  /* 0x000000004f0772ca */ /* 0x000fc600000e0000 */
[----:B------:R-:W-:-:S05]  /*31190*/  IMAD.SHL.U32 R10, R10, 0x40, RZ ;  /* 0x000000400a0a7824 */ /* 0x000fca00078e00ff */
[----:B------:R-:W-:Y:S01]  /*311a0*/  LOP3.LUT R11, R10, 0xfffffe00, RZ, 0xc0, !PT ;  /* 0xfffffe000a0b7812 */ /* 0x000fe200078ec0ff */
[----:B------:R-:W-:Y:S01]  /*311b0*/  BSSY B3, `(.L_x_5430) ;  /* 0x0000085000037945 */ /* 0x000fe20003800000 */
[----:B---3--:R-:W-:-:S04]  /*311c0*/  LEA.HI R4, R4, R4, RZ, 0x1 ;  /* 0x0000000404047211 */ /* 0x008fc800078f08ff */
[----:B------:R-:W-:-:S04]  /*311d0*/  SHF.R.S32.HI R28, RZ, 0x1, R4 ;  /* 0x00000001ff1c7819 */ /* 0x000fc80000011404 */
        /* <DEDUP_REMOVED lines=29> */
[C---:B------:R-:W-:Y:S02]  /*313b0*/  LEA R4, P1, R5.reuse, R84, 0x1 ;  /* 0x0000005405047211 */ /* 0x040fe400078208ff */
        /* <DEDUP_REMOVED lines=12> */
[----:B------:R-:W-:Y:S01]  /*31480*/  SHF.R.U64 R37, R64, 0x10, R65 ;  /* 0x0000001040257819 */ /* 0x000fe20000001241 */
[----:B------:R-:W-:Y:S01]  /*31490*/  IMAD.U32 R28, R5, 0x10000, RZ ;  /* 0x00010000051c7824 */ /* 0x000fe200078e00ff */
        /* <DEDUP_REMOVED lines=86> */
.L_x_5431:
[----:B------:R-:W-:Y:S05]  /*31a00*/  BSYNC B3 ;  /* 0x0000000000037941 */ /* 0x000fea0003800000 */
.L_x_5430:
        /* <DEDUP_REMOVED lines=9> */
.L_x_5429:
[----:B------:R-:W-:Y:S05]  /*31aa0*/  BSYNC B2 ;  /* 0x0000000000027941 */ /* 0x000fea0003800000 */
.L_x_5428:
[----:B------:R-:W-:Y:S02]  /*31ab0*/  R2UR UR4, R78 ;  /* 0x000000004e0472ca */ /* 0x000fe400000e0000 */
[----:B------:R-:W-:-:S13]  /*31ac0*/  R2UR UR5, R79 ;  /* 0x000000004f0572ca */ /* 0x000fda00000e0000 */
[----:B------:R-:W3:Y:S02]  /*31ad0*/  LD.E.U8 R82, desc[UR4][R82.64] ;  /* 0x0000000452527980 */ /* 0x000ee4000c101100 */
[----:B---3--:R-:W-:-:S13]  /*31ae0*/  LOP3.LUT P1, RZ, R82, 0x4, RZ, 0xc0, !PT ;  /* 0x0000000452ff7812 */ /* 0x008fda000782c0ff */
[----:B------:R-:W-:Y:S05]  /*31af0*/  @!P1 BRA `(.L_x_5379) ;  /* 0x0000001800209947 */ /* 0x000fea0003800000 */
[----:B------:R-:W-:Y:S02]  /*31b00*/  R2UR UR4, R78 ;  /* 0x000000004e0472ca */ /* 0x000fe400000e0000 */
[----:B------:R-:W-:-:S13]  /*31b10*/  R2UR UR5, R79 ;  /* 0x000000004f0572ca */ /* 0x000fda00000e0000 */
[----:B------:R-:W3:Y:S01]  /*31b20*/  LD.E R80, desc[UR4][R80.64+0x4] ;  /* 0x0000040450507980 */ /* 0x000ee2000c101900 */
[----:B------:R-:W-:Y:S01]  /*31b30*/  VIADD R31, R102, 0x40 ;  /* 0x00000040661f7836 */ /* 0x000fe20000000000 */
[----:B0-----:R-:W-:Y:S01]  /*31b40*/  SHF.R.S32.HI R10, RZ, 0x1f, R119 ;  /* 0x0000001fff0a7819 */ /* 0x001fe20000011477 */
[----:B------:R-:W-:Y:S01]  /*31b50*/  IMAD.SHL.U32 R7, R119, 0x40, RZ ;  /* 0x0000004077077824 */ /* 0x000fe200078e00ff */
[----:B------:R-:W-:Y:S02]  /*31b60*/  R2UR UR6, R78 ;  /* 0x000000004e0672ca */ /* 0x000fe400000e0000 */
[----:B------:R-:W-:Y:S02]  /*31b70*/  LEA.HI R10, R10, R119, RZ, 0x3 ;  /* 0x000000770a0a7211 */ /* 0x000fe400078f18ff */
[----:B------:R-:W-:Y:S02]  /*31b80*/  LOP3.LUT R9, R7, 0x1c0, RZ, 0xc0, !PT ;  /* 0x000001c007097812 */ /* 0x000fe400078ec0ff */
[----:B------:R-:W-:Y:S01]  /*31b90*/  R2UR UR7, R79 ;  /* 0x000000004f0772ca */ /* 0x000fe200000e0000 */
[----:B------:R-:W-:Y:S01]  /*31ba0*/  IMAD.SHL.U32 R10, R10, 0x40, RZ ;  /* 0x000000400a0a7824 */ /* 0x000fe200078e00ff */
[----:B------:R-:W-:-:S04]  /*31bb0*/  SHF.R.U32.HI R28, RZ, 0x3, R9 ;  /* 0x00000003ff1c7819 */ /* 0x000fc80000011609 */
[----:B------:R-:W-:Y:S01]  /*31bc0*/  LOP3.LUT R11, R10, 0xfffffe00, RZ, 0xc0, !PT ;  /* 0xfffffe000a0b7812 */ /* 0x000fe200078ec0ff */
[----:B------:R-:W-:Y:S01]  /*31bd0*/  BSSY B2, `(.L_x_5432) ;  /* 0x0000081000027945 */ /* 0x000fe20003800000 */
[----:B---3--:R-:W-:-:S04]  /*31be0*/  LEA.HI R4, R80, R80, RZ, 0x1 ;  /* 0x0000005050047211 */ /* 0x008fc800078f08ff */
[----:B------:R-:W-:-:S04]  /*31bf0*/  SHF.R.S32.HI R12, RZ, 0x1, R4 ;  /* 0x00000001ff0c7819 */ /* 0x000fc80000011404 */
[----:B------:R-:W-:-:S04]  /*31c00*/  ISETP.GE.AND P1, PT, R31, R12, PT ;  /* 0x0000000c1f00720c */ /* 0x000fc80003f26270 */
[----:B------:R-:W-:-:S05]  /*31c10*/  SEL R4, R12, RZ, P1 ;  /* 0x000000ff0c047207 */ /* 0x000fca0000800000 */
[----:B------:R-:W-:-:S04]  /*31c20*/  IMAD.IADD R4, R31, 0x1, R4 ;  /* 0x000000011f047824 */ /* 0x000fc800078e0204 */
[----:B------:R-:W-:Y:S01]  /*31c30*/  @P1 IMAD.IADD R91, R90, 0x1, -R91 ;  /* 0x000000015a5b1824 */ /* 0x000fe200078e0a5b */
[----:B------:R-:W-:-:S04]  /*31c40*/  SHF.R.S32.HI R5, RZ, 0x1f, R4 ;  /* 0x0000001fff057819 */ /* 0x000fc80000011404 */
[----:B------:R-:W-:Y:S02]  /*31c50*/  SHF.R.S32.HI R8, RZ, 0x1f, R91 ;  /* 0x0000001fff087819 */ /* 0x000fe4000001145b */
[CC--:B------:R-:W-:Y:S02]  /*31c60*/  LEA.HI R6, R5.reuse, R4.reuse, RZ, 0x3 ;  /* 0x0000000405067211 */ /* 0x0c0fe400078f18ff */
[----:B------:R-:W-:Y:S02]  /*31c70*/  LEA.HI R8, R8, R91, RZ, 0x4 ;  /* 0x0000005b08087211 */ /* 0x000fe400078f20ff */
[----:B------:R-:W-:Y:S02]  /*31c80*/  SHF.R.S32.HI R13, RZ, 0x3, R6 ;  /* 0x00000003ff0d7819 */ /* 0x000fe40000011406 */
[----:B------:R-:W-:Y:S02]  /*31c90*/  LEA.HI R4, R5, R4, RZ, 0x6 ;  /* 0x0000000405047211 */ /* 0x000fe400078f30ff */
[----:B------:R-:W-:-:S02]  /*31ca0*/  LEA.HI.SX32 R8, R8, R13, 0x1c ;  /* 0x0000000d08087211 */ /* 0x000fc400078fe2ff */
[----:B------:R-:W-:Y:S02]  /*31cb0*/  SHF.R.S32.HI R4, RZ, 0x6, R4 ;  /* 0x00000006ff047819 */ /* 0x000fe40000011404 */
[----:B------:R-:W-:Y:S01]  /*31cc0*/  SHF.R.S32.HI R7, RZ, 0x1f, R8 ;  /* 0x0000001fff077819 */ /* 0x000fe20000011408 */
[----:B------:R-:W-:Y:S01]  /*31cd0*/  IMAD.SHL.U32 R29, R8, 0x8, RZ ;  /* 0x00000008081d7824 */ /* 0x000fe200078e00ff */
[----:B------:R-:W-:Y:S01]  /*31ce0*/  LOP3.LUT R6, R9, 0x38, R6, 0xf8, !PT ;  /* 0x0000003809067812 */ /* 0x000fe200078ef806 */
[----:B------:R-:W-:Y:S01]  /*31cf0*/  IMAD R4, R4, 0x1800, R11 ;  /* 0x0000180004047824 */ /* 0x000fe200078e020b */
[----:B------:R-:W-:Y:S02]  /*31d00*/  LEA.HI R7, R7, R8, RZ, 0x3 ;  /* 0x0000000807077211 */ /* 0x000fe400078f18ff */
[----:B------:R-:W-:Y:S02]  /*31d10*/  LOP3.LUT R5, R6, R28, RZ, 0x3c, !PT ;  /* 0x0000001c06057212 */ /* 0x000fe400078e3cff */
[----:B------:R-:W-:-:S02]  /*31d20*/  SHF.R.S32.HI R8, RZ, 0x3, R7 ;  /* 0x00000003ff087819 */ /* 0x000fc40000011407 */
[----:B------:R-:W-:Y:S01]  /*31d30*/  LOP3.LUT R7, R9, 0x38, R29, 0xf8, !PT ;  /* 0x0000003809077812 */ /* 0x000fe200078ef81d */
[----:B------:R-:W-:Y:S02]  /*31d40*/  IMAD.IADD R5, R4, 0x1, R5 ;  /* 0x0000000104057824 */ /* 0x000fe400078e0205 */
[----:B------:R-:W-:Y:S01]  /*31d50*/  IMAD R8, R8, 0x1800, R11 ;  /* 0x0000180008087824 */ /* 0x000fe200078e020b */
[----:B------:R-:W-:Y:S02]  /*31d60*/  LOP3.LUT R7, R7, R28, RZ, 0x3c, !PT ;  /* 0x0000001c07077212 */ /* 0x000fe400078e3cff */
[----:B------:R-:W-:-:S03]  /*31d70*/  IADD3 R5, P1, R100, R5, RZ ;  /* 0x0000000564057210 */ /* 0x000fc60007f3e0ff */
[----:B------:R-:W-:Y:S02]  /*31d80*/  IMAD.IADD R7, R8, 0x1, R7 ;  /* 0x0000000108077824 */ /* 0x000fe400078e0207 */
[--C-:B------:R-:W-:Y:S01]  /*31d90*/  IMAD.X R6, RZ, RZ, R101.reuse, P1 ;  /* 0x000000ffff067224 */ /* 0x100fe200008e0665 */
[C---:B------:R-:W-:Y:S02]  /*31da0*/  LEA R4, P1, R5.reuse, R84, 0x1 ;  /* 0x0000005405047211 */ /* 0x040fe400078208ff */
[----:B------:R-:W-:Y:S02]  /*31db0*/  IADD3 R7, P2, R100, R7, RZ ;  /* 0x0000000764077210 */ /* 0x000fe40007f5e0ff */
[----:B------:R-:W-:Y:S02]  /*31dc0*/  LEA.HI.X R5, R5, R85, R6, 0x1, P1 ;  /* 0x0000005505057211 */ /* 0x000fe400008f0c06 */
[----:B------:R-:W-:Y:S01]  /*31dd0*/  ISETP.GE.AND P1, PT, R31, R12, PT ;  /* 0x0000000c1f00720c */ /* 0x000fe20003f26270 */
[----:B------:R-:W-:Y:S01]  /*31de0*/  IMAD.X R101, RZ, RZ, R101, P2 ;  /* 0x000000ffff657224 */ /* 0x000fe200010e0665 */
[----:B------:R-:W-:-:S04]  /*31df0*/  LEA R8, P2, R7, R84, 0x1 ;  /* 0x0000005407087211 */ /* 0x000fc800078408ff */
[----:B------:R-:W-:Y:S02]  /*31e00*/  LEA.HI.X R9, R7, R85, R101, 0x1, P2 ;  /* 0x0000005507097211 */ /* 0x000fe400010f0c65 */
[----:B------:R-:W5:Y:S04]  /*31e10*/  LD.E.128 R4, desc[UR4][R4.64] ;  /* 0x0000000404047980 */ /* 0x000f68000c101d00 */
[----:B------:R-:W5:Y:S01]  /*31e20*/  LD.E.128 R8, desc[UR6][R8.64] ;  /* 0x0000000608087980 */ /* 0x000f62000c101d00 */
[----:B------:R-:W-:Y:S05]  /*31e30*/  @P1 BRA `(.L_x_5433) ;  /* 0x0000000400681947 */ /* 0x000fea0003800000 */
        /* <DEDUP_REMOVED lines=14> */
[----:B------:R-:W-:Y:S02]  /*31f20*/  SHF.R.U32.HI R50, RZ, 0x10, R51 ;  /* 0x00000010ff327819 */ /* 0x000fe40000011633 */
[----:B------:R-:W-:Y:S02]  /*31f30*/  SHF.R.U32.HI R62, RZ, 0x10, R63 ;  /* 0x00000010ff3e7819 */ /* 0x000fe4000001163f */
[----:B------:R-:W-:Y:S01]  /*31f40*/  PRMT R98, R98, 0x5410, R37 ;  /* 0x0000541062627816 */ /* 0x000fe20000000025 */
[----:B------:R-:W-:Y:S01]  /*31f50*/  IMAD.U32 R37, R95, 0x10000, RZ ;  /* 0x000100005f257824 */ /* 0x000fe200078e00ff */
[----:B------:R-:W-:Y:S01]  /*31f60*/  PRMT R96, R96, 0x5410, R41 ;  /* 0x0000541060607816 */ /* 0x000fe20000000029 */
[----:B------:R-:W-:Y:S01]  /*31f70*/  FMUL.FTZ R41, R32, R39 ;  /* 0x0000002720297220 */ /* 0x000fe20000410000 */
[----:B------:R-:W-:-:S02]  /*31f80*/  LOP3.LUT R33, R9, 0xffff0000, RZ, 0xc0, !PT ;  /* 0xffff000009217812 */ /* 0x000fc400078ec0ff */
[----:B------:R-:W-:Y:S01]  /*31f90*/  PRMT R93, R93, 0x5410, R50 ;  /* 0x000054105d5d7816 */ /* 0x000fe20000000032 */
[-C--:B------:R-:W-:Y:S01]  /*31fa0*/  FFMA.FTZ R36, R12, R37.reuse, -R41 ;  /* 0x000000250c247223 */ /* 0x080fe20000010829 */
[----:B------:R-:W-:Y:S02]  /*31fb0*/  PRMT R97, R97, 0x5410, R62 ;  /* 0x0000541061617816 */ /* 0x000fe4000000003e */
[----:B------:R-:W-:Y:S02]  /*31fc0*/  LOP3.LUT R99, R99, 0xffff0000, RZ, 0xc0, !PT ;  /* 0xffff000063637812 */ /* 0x000fe400078ec0ff */
[----:B------:R-:W-:Y:S01]  /*31fd0*/  PRMT R94, R94, 0x5410, R43 ;  /* 0x000054105e5e7816 */ /* 0x000fe2000000002b */
[----:B------:R-:W-:Y:S01]  /*31fe0*/  FMUL.FTZ R43, R32, R37 ;  /* 0x00000025202b7220 */ /* 0x000fe20000410000 */
[----:B------:R-:W-:Y:S01]  /*31ff0*/  LOP3.LUT R95, R95, 0xffff0000, RZ, 0xc0, !PT ;  /* 0xffff00005f5f7812 */ /* 0x000fe200078ec0ff */
[----:B------:R-:W-:Y:S01]  /*32000*/  IMAD.U32 R41, R97, 0x10000, RZ ;  /* 0x0001000061297824 */ /* 0x000fe200078e00ff */
[----:B------:R-:W-:Y:S01]  /*32010*/  LOP3.LUT R28, R5, 0xffff0000, RZ, 0xc0, !PT ;  /* 0xffff0000051c7812 */ /* 0x000fe200078ec0ff */
[----:B------:R-:W-:Y:S01]  /*32020*/  FMUL.FTZ R45, R33, R99 ;  /* 0x00000063212d7220 */ /* 0x000fe20000410000 */
[----:B------:R-:W-:-:S02]  /*32030*/  IMAD.U32 R37, R93, 0x10000, RZ ;  /* 0x000100005d257824 */ /* 0x000fc400078e00ff */
[----:B------:R-:W-:Y:S01]  /*32040*/  FFMA.FTZ R43, R12, R39, R43 ;  /* 0x000000270c2b7223 */ /* 0x000fe2000001002b */
[----:B------:R-:W-:Y:S01]  /*32050*/  FMUL.FTZ R33, R33, R95 ;  /* 0x0000005f21217220 */ /* 0x000fe20000410000 */
[----:B------:R-:W-:Y:S01]  /*32060*/  LOP3.LUT R35, R11, 0xffff0000, RZ, 0xc0, !PT ;  /* 0xffff00000b237812 */ /* 0x000fe200078ec0ff */
[C---:B------:R-:W-:Y:S01]  /*32070*/  FMUL.FTZ R39, R34.reuse, R41 ;  /* 0x0000002922277220 */ /* 0x040fe20000410000 */
[----:B------:R-:W-:Y:S01]  /*32080*/  LOP3.LUT R32, R97, 0xffff0000, RZ, 0xc0, !PT ;  /* 0xffff000061207812 */ /* 0x000fe200078ec0ff */
[----:B------:R-:W-:Y:S01]  /*32090*/  FMUL.FTZ R38, R34, R37 ;  /* 0x0000002522267220 */ /* 0x000fe20000410000 */
[----:B------:R-:W-:Y:S01]  /*320a0*/  LOP3.LUT R12, R93, 0xffff0000, RZ, 0xc0, !PT ;  /* 0xffff00005d0c7812 */ /* 0x000fe200078ec0ff */
[----:B------:R-:W-:Y:S01]  /*320b0*/  FFMA.FTZ R45, R28, R95, -R45 ;  /* 0x0000005f1c2d7223 */ /* 0x000fe2000001082d */
[----:B------:R-:W-:Y:S01]  /*320c0*/  LOP3.LUT R31, R8, 0xffff0000, RZ, 0xc0, !PT ;  /* 0xffff0000081f7812 */ /* 0x000fe200078ec0ff */
[C---:B------:R-:W-:Y:S02]  /*320d0*/  IMAD.U32 R8, R7.reuse, 0x10000, RZ ;  /* 0x0001000007087824 */ /* 0x040fe400078e00ff */
[----:B------:R-:W-:Y:S01]  /*320e0*/  FFMA.FTZ R34, R28, R99, R33 ;  /* 0x000000631c227223 */ /* 0x000fe20000010021 */
[----:B------:R-:W-:Y:S01]  /*320f0*/  LOP3.LUT R9, R7, 0xffff0000, RZ, 0xc0, !PT ;  /* 0xffff000007097812 */ /* 0x000fe200078ec0ff */
[----:B------:R-:W-:-:S02]  /*32100*/  IMAD.U32 R28, R98, 0x10000, RZ ;  /* 0x00010000621c7824 */ /* 0x000fc400078e00ff */
[C---:B------:R-:W-:Y:S01]  /*32110*/  FMUL.FTZ R40, R35.reuse, R32 ;  /* 0x0000002023287220 */ /* 0x040fe20000410000 */
[-C--:B------:R-:W-:Y:S01]  /*32120*/  FMUL.FTZ R42, R35, R12.reuse ;  /* 0x0000000c232a7220 */ /* 0x080fe20000410000 */
[----:B------:R-:W-:Y:S01]  /*32130*/  LOP3.LUT R98, R98, 0xffff0000, RZ, 0xc0, !PT ;  /* 0xffff000062627812 */ /* 0x000fe200078ec0ff */
[C---:B------:R-:W-:Y:S01]  /*32140*/  FFMA.FTZ R39, R8.reuse, R37, -R39 ;  /* 0x0000002508277223 */ /* 0x040fe20000010827 */
[----:B------:R-:W-:Y:S01]  /*32150*/  FFMA.FTZ R38, R8, R41, R38 ;  /* 0x0000002908267223 */ /* 0x000fe20000010026 */
[C---:B------:R-:W-:Y:S01]  /*32160*/  IMAD.U32 R8, R94.reuse, 0x10000, RZ ;  /* 0x000100005e087824 */ /* 0x040fe200078e00ff */
[----:B------:R-:W-:Y:S01]  /*32170*/  LOP3.LUT R94, R94, 0xffff0000, RZ, 0xc0, !PT ;  /* 0xffff00005e5e7812 */ /* 0x000fe200078ec0ff */
[C---:B------:R-:W-:Y:S01]  /*32180*/  IMAD.U32 R5, R4.reuse, 0x10000, RZ ;  /* 0x0001000004057824 */ /* 0x040fe200078e00ff */
[----:B------:R-:W-:Y:S01]  /*32190*/  LOP3.LUT R4, R4, 0xffff0000, RZ, 0xc0, !PT ;  /* 0xffff000004047812 */ /* 0x000fe200078ec0ff */
[C---:B------:R-:W-:Y:S01]  /*321a0*/  FFMA.FTZ R40, R9.reuse, R12, -R40 ;  /* 0x0000000c09287223 */ /* 0x040fe20000010828 */
[----:B------:R-:W-:Y:S01]  /*321b0*/  FFMA.FTZ R37, R9, R32, R42 ;  /* 0x0000002009257223 */ /* 0x000fe2000001002a */
[C---:B------:R-:W-:Y:S01]  /*321c0*/  FMUL.FTZ R9, R31.reuse, R98 ;  /* 0x000000621f097220 */ /* 0x040fe20000410000 */
[C---:B------:R-:W-:Y:S01]  /*321d0*/  FMUL.FTZ R12, R30.reuse, R28 ;  /* 0x0000001c1e0c7220 */ /* 0x040fe20000410000 */
[----:B------:R-:W-:Y:S01]  /*321e0*/  FMUL.FTZ R33, R30, R8 ;  /* 0x000000081e217220 */ /* 0x000fe20000410000 */
[----:B------:R-:W-:Y:S01]  /*321f0*/  FMUL.FTZ R35, R31, R94 ;  /* 0x0000005e1f237220 */ /* 0x000fe20000410000 */
[----:B------:R-:W-:-:S02]  /*32200*/  IMAD.U32 R11, R10, 0x10000, RZ ;  /* 0x000100000a0b7824 */ /* 0x000fc400078e00ff */
[----:B------:R-:W-:Y:S01]  /*32210*/  FFMA.FTZ R31, R4, R94, -R9 ;  /* 0x0000005e041f7223 */ /* 0x000fe20000010809 */
[----:B------:R-:W-:Y:S01]  /*32220*/  LOP3.LUT R10, R10, 0xffff0000, RZ, 0xc0, !PT ;  /* 0xffff00000a0a7812 */ /* 0x000fe200078ec0ff */
[C---:B------:R-:W-:Y:S01]  /*32230*/  FFMA.FTZ R30, R5.reuse, R8, -R12 ;  /* 0x00000008051e7223 */ /* 0x040fe2000001080c */
[----:B------:R-:W-:Y:S01]  /*32240*/  FFMA.FTZ R33, R5, R28, R33 ;  /* 0x0000001c05217223 */ /* 0x000fe20000010021 */
        /* <DEDUP_REMOVED lines=25> */
.L_x_5433:
[----:B------:R-:W-:Y:S05]  /*323e0*/  BSYNC B2 ;  /* 0x0000000000027941 */ /* 0x000fea0003800000 */
.L_x_5432:
[----:B------:R-:W-:Y:S01]  /*323f0*/  R2UR UR4, R78 ;  /* 0x000000004e0472ca */ /* 0x000fe200000e0000 */
[----:B------:R-:W-:Y:S01]  /*32400*/  IMAD.SHL.U32 R13, R13, 0x8, RZ ;  /* 0x000000080d0d7824 */ /* 0x000fe200078e00ff */
[----:B------:R-:W-:Y:S02]  /*32410*/  R2UR UR5, R79 ;  /* 0x000000004f0572ca */ /* 0x000fe400000e0000 */
[----:B------:R-:W-:Y:S01]  /*32420*/  ISETP.GE.AND P1, PT, R29, R90, PT ;  /* 0x0000005a1d00720c */ /* 0x000fe20003f26270 */
[----:B--2---:R-:W-:-:S10]  /*32430*/  IMAD.WIDE R12, R13, 0x2, R14 ;  /* 0x000000020d0c7825 */ /* 0x004fd400078e020e */
[----:B-----5:R4:W-:Y:S02]  /*32440*/  ST.E.128 desc[UR4][R12.64], R4 ;  /* 0x000000040c007985 */ /* 0x0209e4000c101d04 */
[----:B------:R-:W-:Y:S05]  /*32450*/  @P1 BRA `(.L_x_5379) ;  /* 0x0000000c00c81947 */ /* 0x000fea0003800000 */
[----:B------:R-:W-:Y:S01]  /*32460*/  R2UR UR4, R78 ;  /* 0x000000004e0472ca */ /* 0x000fe200000e0000 */
[----:B------:R-:W-:Y:S01]  /*32470*/  IMAD.WIDE R14, R29, 0x2, R14 ;  /* 0x000000021d0e7825 */ /* 0x000fe200078e020e */
[----:B------:R-:W-:-:S13]  /*32480*/  R2UR UR5, R79 ;  /* 0x000000004f0572ca */ /* 0x000fda00000e0000 */
[----:B------:R0:W-:Y:S01]  /*32490*/  ST.E.128 desc[UR4][R14.64], R8 ;  /* 0x000000080e007985 */ /* 0x0001e2000c101d04 */
[----:B------:R-:W-:Y:S05]  /*324a0*/  BRA `(.L_x_5379) ;  /* 0x0000000c00b47947 */ /* 0x000fea0003800000 */
.L_x_5343:
[----:B------:R-:W2:Y:S01]  /*324b0*/  LDL.64 R4, [R75+0x10] ;  /* 0x000010004b047983 */ /* 0x000ea20000100a00 */
[----:B------:R-:W-:Y:S02]  /*324c0*/  R2UR UR4, R78 ;  /* 0x000000004e0472ca */ /* 0x000fe400000e0000 */
[----:B------:R-:W-:Y:S01]  /*324d0*/  R2UR UR5, R79 ;  /* 0x000000004f0572ca */ /* 0x000fe200000e0000 */
[----:B------:R0:W5:Y:S04]  /*324e0*/  LDL R6, [R76] ;  /* 0x000000004c067983 */ /* 0x0001680000100800 */
[----:B------:R0:W5:Y:S08]  /*324f0*/  LDL R7, [R76+0x4] ;  /* 0x000004004c077983 */ /* 0x0001700000100800 */
[----:B--2---:R-:W2:Y:S01]  /*32500*/  LD.E R8, desc[UR4][R4.64+0x1c] ;  /* 0x00001c0404087980 */ /* 0x004ea2000c101900 */
[----:B------:R-:W-:Y:S01]  /*32510*/  BSSY B2, `(.L_x_5434) ;  /* 0x0000005000027945 */ /* 0x000fe20003800000 */
[----:B--2---:R-:W-:-:S04]  /*32520*/  LOP3.LUT R8, R8, 0x1, RZ, 0xfc, !PT ;  /* 0x0000000108087812 */ /* 0x004fc800078efcff */
[----:B------:R-:W-:-:S13]  /*32530*/  ISETP.NE.AND P1, PT, R8, 0x3, PT ;  /* 0x000000030800780c */ /* 0x000fda0003f25270 */
[----:B0-----:R-:W-:Y:S05]  /*32540*/  @!P1 BRA `(.L_x_5435) ;  /* 0x0000000000049947 */ /* 0x001fea0003800000 */
[----:B------:R-:W-:Y:S01]  /*32550*/  BPT.TRAP 0x1 ;  /* 0x000000040000795c */ /* 0x000fe20000300000 */
.L_x_5435:
[----:B------:R-:W-:Y:S05]  /*32560*/  BSYNC B2 ;  /* 0x0000000000027941 */ /* 0x000fea0003800000 */
.L_x_5434:
        /* <DEDUP_REMOVED lines=9> */
.L_x_5461:
[----:B------:R-:W-:Y:S05]  /*32600*/  BSYNC B2 ;  /* 0x0000000000027941 */ /* 0x000fea0003800000 */
.L_x_5436:
[----:B------:R-:W2:Y:S01]  /*32610*/  LDL.64 R28, [R75+0x20] ;  /* 0x000020004b1c7983 */ /* 0x000ea20000100a00 */
[C---:B------:R-:W-:Y:S02]  /*32620*/  R2UR UR4, R78.reuse ;  /* 0x000000004e0472ca */ /* 0x040fe400000e0000 */
[C---:B------:R-:W-:Y:S01]  /*32630*/  R2UR UR5, R79.reuse ;  /* 0x000000004f0572ca */ /* 0x040fe200000e0000 */
[----:B------:R-:W3:Y:S01]  /*32640*/  LDL.64 R4, [R75+0x18] ;  /* 0x000018004b047983 */ /* 0x000ee20000100a00 */
[C---:B------:R-:W-:Y:S02]  /*32650*/  R2UR UR6, R78.reuse ;  /* 0x000000004e0672ca */ /* 0x040fe400000e0000 */
[C---:B------:R-:W-:Y:S01]  /*32660*/  R2UR UR7, R79.reuse ;  /* 0x000000004f0772ca */ /* 0x040fe200000e0000 */
[----:B------:R-:W4:Y:S01]  /*32670*/  LDL R14, [R76] ;  /* 0x000000004c0e7983 */ /* 0x000f220000100800 */
[----:B------:R-:W-:Y:S02]  /*32680*/  R2UR UR10, R78 ;  /* 0x000000004e0a72ca */ /* 0x000fe400000e0000 */
[----:B------:R-:W-:-:S02]  /*32690*/  R2UR UR11, R79 ;  /* 0x000000004f0b72ca */ /* 0x000fc400000e0000 */
[C---:B------:R-:W-:Y:S02]  /*326a0*/  R2UR UR12, R78.reuse ;  /* 0x000000004e0c72ca */ /* 0x040fe400000e0000 */
[C---:B------:R-:W-:Y:S02]  /*326b0*/  R2UR UR13, R79.reuse ;  /* 0x000000004f0d72ca */ /* 0x040fe400000e0000 */
[----:B------:R-:W-:Y:S02]  /*326c0*/  R2UR UR8, R78 ;  /* 0x000000004e0872ca */ /* 0x000fe400000e0000 */
[----:B------:R-:W-:Y:S01]  /*326d0*/  R2UR UR9, R79 ;  /* 0x000000004f0972ca */ /* 0x000fe200000e0000 */
[----:B--2---:R-:W2:Y:S04]  /*326e0*/  LD.E.64 R36, desc[UR4][R28.64+0xa0] ;  /* 0x0000a0041c247980 */ /* 0x004ea8000c101b00 */
[----:B0-----:R-:W4:Y:S04]  /*326f0*/  LD.E.64 R6, desc[UR6][R28.64+0x58] ;  /* 0x000058061c067980 */ /* 0x001f28000c101b00 */
[----:B------:R-:W4:Y:S04]  /*32700*/  LD.E R15, desc[UR10][R28.64+0x30] ;  /* 0x0000300a1c0f7980 */ /* 0x000f28000c101900 */
[----:B------:R-:W4:Y:S04]  /*32710*/  LD.E R31, desc[UR12][R28.64+0x1c] ;  /* 0x00001c0c1c1f7980 */ /* 0x000f28000c101900 */
[----:B------:R-:W4:Y:S04]  /*32720*/  LD.E.64 R8, desc[UR8][R28.64+0x60] ;  /* 0x000060081c087980 */ /* 0x000f28000c101b00 */
[----:B------:R-:W4:Y:S04]  /*32730*/  LD.E.64 R10, desc[UR6][R28.64+0x68] ;  /* 0x000068061c0a7980 */ /* 0x000f28000c101b00 */
[----:B---3--:R-:W5:Y:S04]  /*32740*/  LD.E R30, desc[UR4][R4.64] ;  /* 0x00000004041e7980 */ /* 0x008f68000c101900 */
[----:B------:R0:W5:Y:S01]  /*32750*/  LD.E.64 R32, desc[UR6][R4.64+0x8] ;  /* 0x0000080604207980 */ /* 0x000162000c101b00 */
[----:B------:R-:W-:Y:S01]  /*32760*/  UMOV UR4, 0xffffffff ;  /* 0xffffffff00047882 */ /* 0x000fe20000000000 */
[----:B--2---:R-:W-:Y:S01]  /*32770*/  SHF.R.S32.HI R35, RZ, 0x1f, R37 ;  /* 0x0000001fff237819 */ /* 0x004fe20000011425 */
[----:B----4-:R-:W-:-:S02]  /*32780*/  IMAD R7, R7, R37, RZ ;  /* 0x0000002507077224 */ /* 0x010fc400078e02ff */
[----:B------:R-:W-:-:S04]  /*32790*/  IMAD.WIDE.U32 R12, R6, R37, RZ ;  /* 0x00000025060c7225 */ /* 0x000fc800078e00ff */
[----:B------:R-:W-:Y:S01]  /*327a0*/  IMAD R7, R6, R35, R7 ;  /* 0x0000002306077224 */ /* 0x000fe200078e0207 */
[----:B------:R-:W-:Y:S01]  /*327b0*/  SHF.R.S32.HI R6, RZ, 0x1f, R15 ;  /* 0x0000001fff067819 */ /* 0x000fe2000001140f */
[----:B------:R-:W-:Y:S01]  /*327c0*/  IMAD R31, R24, -0x60, R31 ;  /* 0xffffffa0181f7824 */ /* 0x000fe200078e021f */
[----:B------:R-:W-:Y:S02]  /*327d0*/  SHF.R.S32.HI R35, RZ, 0x1f, R36 ;  /* 0x0000001fff237819 */ /* 0x000fe40000011424 */
[----:B------:R-:W-:Y:S01]  /*327e0*/  LEA.HI R6, R6, R15, RZ, 0x2 ;  /* 0x0000000f06067211 */ /* 0x000fe200078f10ff */
[----:B------:R-:W-:Y:S02]  /*327f0*/  IMAD.IADD R13, R13, 0x1, R7 ;  /* 0x000000010d0d7824 */ /* 0x000fe400078e0207 */
[-C--:B------:R-:W-:Y:S01]  /*32800*/  IMAD R9, R9, R36.reuse, RZ ;  /* 0x0000002409097224 */ /* 0x080fe200078e02ff */
[----:B------:R-:W-:Y:S02]  /*32810*/  VIMNMX R34, R31, 0x60, PT ;  /* 0x000000601f227848 */ /* 0x000fe40003fe0100 */
[----:B------:R-:W-:Y:S01]  /*32820*/  SHF.R.S32.HI R7, RZ, 0x2, R6 ;  /* 0x00000002ff077819 */ /* 0x000fe20000011406 */
[----:B------:R-:W-:Y:S01]  /*32830*/  IMAD R9, R8, R35, R9 ;  /* 0x0000002308097224 */ /* 0x000fe200078e0209 */
[----:B------:R-:W-:Y:S01]  /*32840*/  LOP3.LUT R6, R6, 0x1ffffffc, RZ, 0xc0, !PT ;  /* 0x1ffffffc06067812 */ /* 0x000fe200078ec0ff */
[----:B0-----:R-:W-:-:S04]  /*32850*/  IMAD.WIDE.U32 R4, R8, R36, R12 ;  /* 0x0000002408047225 */ /* 0x001fc800078e000c */
[----:B------:R-:W-:Y:S01]  /*32860*/  IMAD.IADD R36, R34, 0x1, -R7 ;  /* 0x0000000122247824 */ /* 0x000fe200078e0a07 */
[----:B------:R-:W-:Y:S01]  /*32870*/  LEA R8, P2, R4, R10, 0x1 ;  /* 0x0000000a04087211 */ /* 0x000fe200078408ff */
[----:B------:R-:W-:Y:S02]  /*32880*/  IMAD R7, R14, 0x4800, RZ ;  /* 0x000048000e077824 */ /* 0x000fe400078e02ff */
[----:B------:R-:W-:Y:S02]  /*32890*/  IMAD.IADD R9, R5, 0x1, R9 ;  /* 0x0000000105097824 */ /* 0x000fe400078e0209 */
[----:B------:R-:W-:Y:S01]  /*328a0*/  IMAD.IADD R6, R15, 0x1, -R6 ;  /* 0x000000010f067824 */ /* 0x000fe200078e0a06 */
[----:B------:R-:W-:Y:S02]  /*328b0*/  ISETP.GE.AND P1, PT, R36, 0x1, PT ;  /* 0x000000012400780c */ /* 0x000fe40003f26270 */
[----:B------:R-:W-:Y:S01]  /*328c0*/  LEA.HI.X R9, R4, R11, R9, 0x1, P2 ;  /* 0x0000000b04097211 */ /* 0x000fe200010f0c09 */
[----:B------:R-:W-:Y:S01]  /*328d0*/  IMAD.SHL.U32 R35, R6, 0x8, RZ ;  /* 0x0000000806237824 */ /* 0x000fe200078e00ff */
[----:B------:R-:W-:Y:S01]  /*328e0*/  SHF.R.S32.HI R31, RZ, 0x1f, R7 ;  /* 0x0000001fff1f7819 */ /* 0x000fe20000011407 */
[----:B------:R-:W-:Y:S08]  /*328f0*/  BRA.DIV UR4, `(.L_x_5438) ;  /* 0x0000001204607947 */ /* 0x000ff0000b800000 */
[----:B------:R0:W1:Y:S04]  /*32900*/  SHFL.IDX PT, R5, R9, RZ, 0x1c1f ;  /* 0x001c1fff09057589 */ /* 0x00006800000e0000 */
[----:B------:R0:W2:Y:S02]  /*32910*/  SHFL.IDX PT, R14, R8, RZ, 0x1c1f ;  /* 0x001c1fff080e7589 */ /* 0x0000a400000e0000 */
.L_x_5465:
[C---:B-----5:R-:W-:Y:S01]  /*32920*/  IADD3 R11, P2, R30.reuse, R7, RZ ;  /* 0x000000071e0b7210 */ /* 0x060fe20007f5e0ff */
[----:B------:R-:W-:Y:S01]  /*32930*/  BSSY B2, `(.L_x_5439) ;  /* 0x0000052000027945 */ /* 0x000fe20003800000 */
[----:B-1----:R-:W-:Y:S02]  /*32940*/  IMAD.MOV.U32 R15, RZ, RZ, R5 ;  /* 0x000000ffff0f7224 */ /* 0x002fe400078e0005 */
[----:B------:R-:W-:Y:S02]  /*32950*/  LEA.HI.X.SX32 R31, R30, R31, 0x1, P2 ;  /* 0x0000001f1e1f7211 */ /* 0x000fe400010f0eff */
[----:B------:R-:W-:-:S04]  /*32960*/  LEA R30, P2, R11, R32, 0x1 ;  /* 0x000000200b1e7211 */ /* 0x000fc800078408ff */
[----:B------:R-:W-:Y:S01]  /*32970*/  LEA.HI.X R31, R11, R33, R31, 0x1, P2 ;  /* 0x000000210b1f7211 */ /* 0x000fe200010f0c1f */
[----:B------:R-:W-:Y:S01]  /*32980*/  IMAD.WIDE R32, R7, 0x2, R32 ;  /* 0x0000000207207825 */ /* 0x000fe200078e0220 */
[----:B------:R-:W-:Y:S07]  /*32990*/  @!P1 BRA `(.L_x_5440) ;  /* 0x00000004002c9947 */ /* 0x000fee0003800000 */
[----:B------:R-:W-:Y:S02]  /*329a0*/  R2UR UR4, R78 ;  /* 0x000000004e0472ca */ /* 0x000fe400000e0000 */
[----:B------:R-:W-:-:S13]  /*329b0*/  R2UR UR5, R79 ;  /* 0x000000004f0572ca */ /* 0x000fda00000e0000 */
[----:B------:R-:W3:Y:S02]  /*329c0*/  LD.E.U8 R12, desc[UR4][R28.64+0x98] ;  /* 0x000098041c0c7980 */ /* 0x000ee4000c101100 */
[----:B---3--:R-:W-:-:S04]  /*329d0*/  LOP3.LUT R4, R12, 0x1, RZ, 0xc0, !PT ;  /* 0x000000010c047812 */ /* 0x008fc800078ec0ff */
[----:B------:R-:W-:-:S13]  /*329e0*/  ISETP.NE.U32.AND P1, PT, R4, 0x1, PT ;  /* 0x000000010400780c */ /* 0x000fda0003f25070 */
[----:B------:R-:W-:Y:S02]  /*329f0*/  @!P1 R2UR UR4, R78 ;  /* 0x000000004e0492ca */ /* 0x000fe400000e0000 */
[----:B------:R-:W-:-:S13]  /*32a00*/  @!P1 R2UR UR5, R79 ;  /* 0x000000004f0592ca */ /* 0x000fda00000e0000 */
[----:B------:R-:W3:Y:S01]  /*32a10*/  @!P1 LD.E.128 R4, desc[UR4][R32.64] ;  /* 0x0000000420049980 */ /* 0x000ee2000c101d00 */
[----:B------:R-:W-:Y:S01]  /*32a20*/  @!P1 R2UR UR6, R78 ;  /* 0x000000004e0692ca */ /* 0x000fe200000e0000 */
[----:B--2---:R-:W-:Y:S01]  /*32a30*/  @!P1 IMAD.WIDE R10, R35, 0x2, R14 ;  /* 0x00000002230a9825 */ /* 0x004fe200078e020e */
[----:B------:R-:W-:-:S04]  /*32a40*/  @!P1 R2UR UR7, R79 ;  /* 0x000000004f0792ca */ /* 0x000fc800000e0000 */
[----:B---3--:R1:W-:Y:S09]  /*32a50*/  @!P1 ST.E.128 desc[UR4][R10.64], R4 ;  /* 0x000000040a009985 */ /* 0x0083f2000c101d04 */
[----:B------:R-:W2:Y:S02]  /*32a60*/  @!P1 LD.E.U8 R12, desc[UR6][R28.64+0x98] ;  /* 0x000098061c0c9980 */ /* 0x000ea4000c101100 */
[----:B--2---:R-:W-:-:S13]  /*32a70*/  LOP3.LUT P1, RZ, R12, 0x2, RZ, 0xc0, !PT ;  /* 0x000000020cff7812 */ /* 0x004fda000782c0ff */
[----:B------:R-:W-:Y:S02]  /*32a80*/  @P1 R2UR UR4, R78 ;  /* 0x000000004e0412ca */ /* 0x000fe400000e0000 */
[----:B------:R-:W-:-:S13]  /*32a90*/  @P1 R2UR UR5, R79 ;  /* 0x000000004f0512ca */ /* 0x000fda00000e0000 */
[----:B-1----:R-:W2:Y:S01]  /*32aa0*/  @P1 LD.E.128 R4, desc[UR4][R30.64] ;  /* 0x000000041e041980 */ /* 0x002ea2000c101d00 */
[----:B------:R-:W-:Y:S01]  /*32ab0*/  @P1 VIADD R13, R35, 0x20 ;  /* 0x00000020230d1836 */ /* 0x000fe20000000000 */
[----:B------:R-:W-:Y:S02]  /*32ac0*/  @P1 R2UR UR6, R78 ;  /* 0x000000004e0612ca */ /* 0x000fe400000e0000 */
[----:B------:R-:W-:Y:S02]  /*32ad0*/  @P1 R2UR UR7, R79 ;  /* 0x000000004f0712ca */ /* 0x000fe400000e0000 */
[----:B------:R-:W-:-:S04]  /*32ae0*/  @P1 SHF.R.S32.HI R34, RZ, 0x1f, R13 ;  /* 0x0000001fff221819 */ /* 0x000fc8000001140d */
[----:B------:R-:W-:-:S04]  /*32af0*/  @P1 LEA.HI R34, R34, R13, RZ, 0x3 ;  /* 0x0000000d22221211 */ /* 0x000fc800078f18ff */
[----:B------:R-:W-:-:S05]  /*32b00*/  @P1 LOP3.LUT R13, R34, 0xfffffff8, RZ, 0xc0, !PT ;  /* 0xfffffff8220d1812 */ /* 0x000fca00078ec0ff */
[----:B------:R-:W-:-:S05]  /*32b10*/  @P1 IMAD.WIDE R10, R13, 0x2, R14 ;  /* 0x000000020d0a1825 */ /* 0x000fca00078e020e */
[----:B--2---:R1:W-:Y:S04]  /*32b20*/  @P1 ST.E.128 desc[UR4][R10.64], R4 ;  /* 0x000000040a001985 */ /* 0x0043e8000c101d04 */
[----:B------:R-:W2:Y:S02]  /*32b30*/  @P1 LD.E.U8 R12, desc[UR6][R28.64+0x98] ;  /* 0x000098061c0c1980 */ /* 0x000ea4000c101100 */
        /* <DEDUP_REMOVED lines=43> */
[----:B------:R-:W-:-:S05]  /*32df0*/  @P1 VIADD R12, R35, 0xa0 ;  /* 0x000000a0230c1836 */ /* 0x000fca0000000000 */
[----:B------:R-:W-:-:S04]  /*32e00*/  @P1 SHF.R.S32.HI R13, RZ, 0x1f, R12 ;  /* 0x0000001fff0d1819 */ /* 0x000fc8000001140c */
[----:B------:R-:W-:-:S04]  /*32e10*/  @P1 LEA.HI R13, R13, R12, RZ, 0x3 ;  /* 0x0000000c0d0d1211 */ /* 0x000fc800078f18ff */
[----:B------:R-:W-:-:S05]  /*32e20*/  @P1 LOP3.LUT R13, R13, 0xfffffff8, RZ, 0xc0, !PT ;  /* 0xfffffff80d0d1812 */ /* 0x000fca00078ec0ff */
[----:B------:R-:W-:-:S05]  /*32e30*/  @P1 IMAD.WIDE R14, R13, 0x2, R14 ;  /* 0x000000020d0e1825 */ /* 0x000fca00078e020e */
[----:B--2---:R1:W-:Y:S02]  /*32e40*/  @P1 ST.E.128 desc[UR4][R14.64], R4 ;  /* 0x000000040e001985 */ /* 0x0043e4000c101d04 */
.L_x_5440:
[----:B------:R-:W-:Y:S05]  /*32e50*/  BSYNC B2 ;  /* 0x0000000000027941 */ /* 0x000fea0003800000 */
.L_x_5439:
[----:B------:R-:W-:-:S03]  /*32e60*/  UMOV UR4, 0xffffffff ;  /* 0xffffffff00047882 */ /* 0x000fc60000000000 */
[----:B------:R-:W-:Y:S05]  /*32e70*/  BRA.DIV UR4, `(.L_x_5441) ;  /* 0x0000000e04487947 */ /* 0x000fea000b800000 */
[----:B-1----:R1:W3:Y:S04]  /*32e80*/  SHFL.IDX PT, R5, R9, 0x1, 0x1c1f ;  /* 0x003c1f0009057f89 */ /* 0x0022e800000e0000 */
[----:B--2---:R1:W2:Y:S02]  /*32e90*/  SHFL.IDX PT, R14, R8, 0x1, 0x1c1f ;  /* 0x003c1f00080e7f89 */ /* 0x0042a400000e0000 */
.L_x_5469:
[----:B------:R-:W-:Y:S01]  /*32ea0*/  ISETP.GE.AND P1, PT, R36, 0x41, PT ;  /* 0x000000412400780c */ /* 0x000fe20003f26270 */
[----:B---3--:R-:W-:-:S12]  /*32eb0*/  IMAD.MOV.U32 R15, RZ, RZ, R5 ;  /* 0x000000ffff0f7224 */ /* 0x008fd800078e0005 */
[----:B------:R-:W-:Y:S05]  /*32ec0*/  @!P1 BRA `(.L_x_5379) ;  /* 0x00000004002c9947 */ /* 0x000fea0003800000 */
        /* <DEDUP_REMOVED lines=9> */
[----:B012---:R-:W-:Y:S01]  /*32f60*/  @!P1 IMAD.WIDE R8, R35, 0x2, R14 ;  /* 0x0000000223089825 */ /* 0x007fe200078e020e */
[----:B------:R-:W-:-:S04]  /*32f70*/  @!P1 R2UR UR7, R79 ;  /* 0x000000004f0792ca */ /* 0x000fc800000e0000 */
[----:B---3--:R0:W-:Y:S09]  /*32f80*/  @!P1 ST.E.128 desc[UR4][R8.64], R4 ;  /* 0x0000000408009985 */ /* 0x0081f2000c101d04 */
[----:B------:R-:W2:Y:S02]  /*32f90*/  @!P1 LD.E.U8 R10, desc[UR6][R28.64+0x98] ;  /* 0x000098061c0a9980 */ /* 0x000ea4000c101100 */
[----:B--2---:R-:W-:-:S13]  /*32fa0*/  LOP3.LUT P1, RZ, R10, 0x2, RZ, 0xc0, !PT ;  /* 0x000000020aff7812 */ /* 0x004fda000782c0ff */
[----:B------:R-:W-:Y:S02]  /*32fb0*/  @P1 R2UR UR4, R78 ;  /* 0x000000004e0412ca */ /* 0x000fe400000e0000 */
[----:B------:R-:W-:-:S13]  /*32fc0*/  @P1 R2UR UR5, R79 ;  /* 0x000000004f0512ca */ /* 0x000fda00000e0000 */
[----:B0-----:R-:W2:Y:S01]  /*32fd0*/  @P1 LD.E.128 R4, desc[UR4][R30.64+0x2000] ;  /* 0x002000041e041980 */ /* 0x001ea2000c101d00 */
        /* <DEDUP_REMOVED lines=52> */
[----:B------:R-:W-:-:S05]  /*33320*/  @P1 VIADD R35, R35, 0xa0 ;  /* 0x000000a023231836 */ /* 0x000fca0000000000 */
[----:B------:R-:W-:-:S04]  /*33330*/  @P1 SHF.R.S32.HI R10, RZ, 0x1f, R35 ;  /* 0x0000001fff0a1819 */ /* 0x000fc80000011423 */
[----:B------:R-:W-:-:S04]  /*33340*/  @P1 LEA.HI R10, R10, R35, RZ, 0x3 ;  /* 0x000000230a0a1211 */ /* 0x000fc800078f18ff */
[----:B------:R-:W-:-:S05]  /*33350*/  @P1 LOP3.LUT R11, R10, 0xfffffff8, RZ, 0xc0, !PT ;  /* 0xfffffff80a0b1812 */ /* 0x000fca00078ec0ff */
[----:B------:R-:W-:-:S05]  /*33360*/  @P1 IMAD.WIDE R14, R11, 0x2, R14 ;  /* 0x000000020b0e1825 */ /* 0x000fca00078e020e */
[----:B--2---:R3:W-:Y:S02]  /*33370*/  @P1 ST.E.128 desc[UR4][R14.64], R4 ;  /* 0x000000040e001985 */ /* 0x0047e4000c101d04 */
.L_x_5379:
[----:B------:R-:W-:Y:S05]  /*33380*/  BSYNC B0 ;  /* 0x0000000000007941 */ /* 0x000fea0003800000 */
.L_x_5342:
[----:B0-234-:R-:W0:Y:S01]  /*33390*/  S2R R5, SR_TID.X ;  /* 0x0000000000057919 */ /* 0x01de220000002100 */
[----:B------:R-:W-:Y:S01]  /*333a0*/  @!PT LDS RZ, [RZ] ;  /* 0x00000000fffff984 */ /* 0x000fe20000000800 */
[----:B------:R-:W-:Y:S01]  /*333b0*/  @!PT LDS RZ, [RZ] ;  /* 0x00000000fffff984 */ /* 0x000fe20000000800 */
[----:B------:R-:W-:Y:S01]  /*333c0*/  @!PT LDS RZ, [RZ] ;  /* 0x00000000fffff984 */ /* 0x000fe20000000800 */
[----:B------:R-:W-:Y:S01]  /*333d0*/  @!PT LDS RZ, [RZ] ;  /* 0x00000000fffff984 */ /* 0x000fe20000000800 */
[----:B------:R2:W-:Y:S06]  /*333e0*/  MEMBAR.ALL.CTA ;  /* 0x0000000000007992 */ /* 0x0005ec0000008000 */
[----:B--2---:R-:W2:Y:S01]  /*333f0*/  FENCE.VIEW.ASYNC.S ;  /* 0x00000000000073c6 */ /* 0x004ea20000000000 */
[----:B------:R-:W-:Y:S05]  /*33400*/  WARPSYNC.ALL ;  /* 0x0000000000007948 */ /* 0x000fea0003800000 */
[----:B0-----:R-:W-:-:S02]  /*33410*/  LOP3.LUT P1, RZ, R5, 0x7f, RZ, 0xc0, !PT ;  /* 0x0000007f05ff7812 */ /* 0x001fc4000782c0ff */
[----:B------:R-:W-:-:S05]  /*33420*/  LEA.HI R4, R5, 0x8, RZ, 0x19 ;  /* 0x0000000805047811 */ /* 0x000fca00078fc8ff */
[----:B--2---:R0:W-:Y:S06]  /*33430*/  BAR.SYNC.DEFER_BLOCKING R4, 0x80 ;  /* 0x000200040000751d */ /* 0x0041ec0000010000 */
[----:B------:R-:W-:Y:S05]  /*33440*/  @P1 BRA `(.L_x_5442) ;  /* 0x0000000000241947 */ /* 0x000fea0003800000 */
[----:B0-----:R-:W2:Y:S01]  /*33450*/  LDL.64 R4, [R75+0x10] ;  /* 0x000010004b047983 */ /* 0x001ea20000100a00 */
[----:B------:R-:W-:Y:S02]  /*33460*/  R2UR UR4, R78 ;  /* 0x000000004e0472ca */ /* 0x000fe400000e0000 */
[----:B------:R-:W-:Y:S01]  /*33470*/  R2UR UR5, R79 ;  /* 0x000000004f0572ca */ /* 0x000fe200000e0000 */
[----:B------:R-:W3:-:S12]  /*33480*/  LDL R76, [R76] ;  /* 0x000000004c4c7983 */ /* 0x000ed80000100800 */
[----:B--2---:R-:W2:Y:S02]  /*33490*/  LD.E.64 R4, desc[UR4][R4.64+0x30] ;  /* 0x0000300404047980 */ /* 0x004ea4000c101b00 */
[----:B--2---:R-:W-:-:S05]  /*334a0*/  MOV R7, R4 ;  /* 0x0000000400077202 */ /* 0x004fca0000000f00 */
[----:B---3--:R-:W-:-:S05]  /*334b0*/  IMAD R6, R76, 0x8, R7 ;  /* 0x000000084c067824 */ /* 0x008fca00078e0207 */
[----:B------:R-:W-:-:S04]  /*334c0*/  PRMT R6, RZ, 0x654, R6 ;  /* 0x00000654ff067816 */ /* 0x000fc80000000006 */
[----:B------:R2:W-:Y:S03]  /*334d0*/  SYNCS.ARRIVE.TRANS64.RED.A1T0 RZ, [R6+URZ], RZ ;  /* 0x000000ff06ff79a7 */ /* 0x0005e6000810043f */
.L_x_5442:
[----:B0-----:R-:W-:Y:S02]  /*334e0*/  IMAD.MOV.U32 R4, RZ, RZ, R77 ;  /* 0x000000ffff047224 */ /* 0x001fe400078e004d */
[----:B------:R-:W-:-:S04]  /*334f0*/  IMAD.MOV.U32 R5, RZ, RZ, 0x0 ;  /* 0x00000000ff057424 */ /* 0x000fc800078e00ff */
[----:B-12--5:R-:W-:Y:S05]  /*33500*/  RET.REL.NODEC R4 `(_ZN7cutlass13device_kernelIN5flash11enable_sm90INS1_16FlashAttnFwdSm90INS1_25CollectiveMainloopFwdSm90ILi2EN4cute5tupleIJNS5_1CILi1EEES8_S8_EEENS6_IJNS7_ILi128EEENS7_ILi96EEENS7_ILi192EEEEEELi192ENS_10bfloat16_tEfNS_4arch4Sm90ELb0ELb1ELb1ELb1ELb1ELb1ELb0ELb1ELb1ELb1ELb0ELb0EEENS1_21CollectiveEpilogueFwdINS6_IJSA_SC_SB_EEES9_SE_SG_Li256ELb1ELb1ELb0ELb0EEENS1_36VarlenDynamicPersistentTileSchedulerILi128ELi96ELi256ELi128ELb0ELb1ELb1ELb1ELb0ELb1EEEEEEEEEvNT_6ParamsE) ;  /* 0xfffffcc804bc7950 */ /* 0x026fea0003c3ffff */
.L_x_5352:
[----:B0-----:R0:W1:Y:S02]  /*33510*/  SYNCS.PHASECHK.TRANS64.TRYWAIT P1, [R6+URZ], R7 ;  /* 0x00000007060075a7 */ /* 0x001064000802017f */
[----:B-1----:R-:W-:Y:S05]  /*33520*/  @!P1 NANOSLEEP.SYNCS 0x989680 ;  /* 0x009896800000995d */ /* 0x002fea0003900000 */
[----:B------:R-:W1:Y:S02]  /*33530*/  @!P1 SYNCS.PHASECHK.TRANS64 P1, [R6+URZ], R7 ;  /* 0x00000007060095a7 */ /* 0x000e64000802007f */
[----:B-1----:R-:W-:Y:S05]  /*33540*/  @!P1 BRA `(.L_x_5352) ;  /* 0xfffffffc00f09947 */ /* 0x002fea000383ffff */
[----:B------:R-:W-:Y:S05]  /*33550*/  BRA `(.L_x_5443) ;  /* 0xffffff6400a07947 */ /* 0x000fea000383ffff */
.L_x_5353:
        /* <DEDUP_REMOVED lines=8> */
.L_x_5445:
[----:B------:R-:W-:Y:S05]  /*335e0*/  BSYNC B2 ;  /* 0x0000000000027941 */ /* 0x000fea0003800000 */
.L_x_5444:
        /* <DEDUP_REMOVED lines=8> */
.L_x_5446:
[----:B------:R-:W-:Y:S05]  /*33670*/  BRA `(.L_x_5447) ;  /* 0xffffff6400ec7947 */ /* 0x000fea000383ffff */
.L_x_5378:
[----:B------:R-:W-:Y:S01]  /*33680*/  BSSY B2, `(.L_x_5448) ;  /* 0x0000008000027945 */ /* 0x000fe20003800000 */
[----:B------:R-:W-:Y:S02]  /*33690*/  IMAD.MOV.U32 R13, RZ, RZ, R87 ;  /* 0x000000ffff0d7224 */ /* 0x000fe400078e0057 */
[----:B------:R-:W-:Y:S02]  /*336a0*/  IMAD.MOV.U32 R12, RZ, RZ, 0x1 ;  /* 0x00000001ff0c7424 */ /* 0x000fe400078e00ff */
[----:B-1234-:R-:W-:Y:S02]  /*336b0*/  IMAD.MOV.U32 R11, RZ, RZ, 0x1c1f ;  /* 0x00001c1fff0b7424 */ /* 0x01efe400078e00ff */
[----:B------:R-:W-:-:S07]  /*336c0*/  IMAD.MOV.U32 R15, RZ, RZ, -0x1 ;  /* 0xffffffffff0f7424 */ /* 0x000fce00078e00ff */
[----:B0-----:R-:W-:Y:S05]  /*336d0*/  WARPSYNC.COLLECTIVE R15, `(.L_x_5449) ;  /* 0x000000000f087348 */ /* 0x001fea0003c00000 */
[----:B------:R1:W2:Y:S02]  /*336e0*/  SHFL.IDX P6, R14, R13, R12, R11 ;  /* 0x0000000c0d0e7389 */ /* 0x0002a400000c000b */
[----:B012---:R-:W-:Y:S01]  /*336f0*/  ENDCOLLECTIVE ;  /* 0x000000000000791b */ /* 0x007fe20003800000 */
.L_x_5449:
[----:B------:R-:W-:Y:S05]  /*33700*/  BSYNC B2 ;  /* 0x0000000000027941 */ /* 0x000fea0003800000 */
.L_x_5448:
        /* <DEDUP_REMOVED lines=8> */
.L_x_5450:
[----:B------:R-:W-:Y:S05]  /*33790*/  BRA `(.L_x_5451) ;  /* 0xffffff8000847947 */ /* 0x000fea000383ffff */
.L_x_5409:
[----:B0-----:R0:W1:Y:S02]  /*337a0*/  SYNCS.PHASECHK.TRANS64.TRYWAIT P1, [R10+URZ], R11 ;  /* 0x0000000b0a0075a7 */ /* 0x001064000802017f */
[----:B-1----:R-:W-:Y:S05]  /*337b0*/  @!P1 NANOSLEEP.SYNCS 0x989680 ;  /* 0x009896800000995d */ /* 0x002fea0003900000 */
[----:B------:R-:W1:Y:S02]  /*337c0*/  @!P1 SYNCS.PHASECHK.TRANS64 P1, [R10+URZ], R11 ;  /* 0x0000000b0a0095a7 */ /* 0x000e64000802007f */
[----:B-1----:R-:W-:Y:S05]  /*337d0*/  @!P1 BRA `(.L_x_5409) ;  /* 0xfffffffc00f09947 */ /* 0x002fea000383ffff */
[----:B------:R-:W-:Y:S05]  /*337e0*/  BRA `(.L_x_5452) ;  /* 0xffffffac00507947 */ /* 0x000fea000383ffff */
.L_x_5410:
        /* <DEDUP_REMOVED lines=8> */
.L_x_5454:
[----:B------:R-:W-:Y:S05]  /*33870*/  BSYNC B2 ;  /* 0x0000000000027941 */ /* 0x000fea0003800000 */
.L_x_5453:
        /* <DEDUP_REMOVED lines=8> */
.L_x_5455:
[----:B------:R-:W-:Y:S05]  /*33900*/  BRA `(.L_x_5456) ;  /* 0xffffffac00787947 */ /* 0x000fea000383ffff */
.L_x_5423:
[----:B------:R-:W-:Y:S01]  /*33910*/  BSSY B2, `(.L_x_5457) ;  /* 0x0000008000027945 */ /* 0x000fe20003800000 */
[----:B-1----:R-:W-:Y:S02]  /*33920*/  IMAD.MOV.U32 R13, RZ, RZ, R87 ;  /* 0x000000ffff0d7224 */ /* 0x002fe400078e0057 */
[----:B------:R-:W-:Y:S02]  /*33930*/  IMAD.MOV.U32 R12, RZ, RZ, 0x1 ;  /* 0x00000001ff0c7424 */ /* 0x000fe400078e00ff */
[----:B------:R-:W-:Y:S02]  /*33940*/  IMAD.MOV.U32 R11, RZ, RZ, 0x1c1f ;  /* 0x00001c1fff0b7424 */ /* 0x000fe400078e00ff */
[----:B------:R-:W-:-:S07]  /*33950*/  IMAD.MOV.U32 R15, RZ, RZ, -0x1 ;  /* 0xffffffffff0f7424 */ /* 0x000fce00078e00ff */
[----:B0----5:R-:W-:Y:S05]  /*33960*/  WARPSYNC.COLLECTIVE R15, `(.L_x_5458) ;  /* 0x000000000f087348 */ /* 0x021fea0003c00000 */
[----:B------:R1:W2:Y:S02]  /*33970*/  SHFL.IDX P6, R14, R13, R12, R11 ;  /* 0x0000000c0d0e7389 */ /* 0x0002a400000c000b */
[----:B012--5:R-:W-:Y:S01]  /*33980*/  ENDCOLLECTIVE ;  /* 0x000000000000791b */ /* 0x027fe20003800000 */
.L_x_5458:
[----:B------:R-:W-:Y:S05]  /*33990*/  BSYNC B2 ;  /* 0x0000000000027941 */ /* 0x000fea0003800000 */
.L_x_5457:
        /* <DEDUP_REMOVED lines=8> */
.L_x_5459:
[----:B------:R-:W-:Y:S05]  /*33a20*/  BRA `(.L_x_5460) ;  /* 0xffffffc800ec7947 */ /* 0x000fea000383ffff */
.L_x_5437:
[----:B0-----:R0:W1:Y:S02]  /*33a30*/  SYNCS.PHASECHK.TRANS64.TRYWAIT P1, [R6+URZ], R7 ;  /* 0x00000007060075a7 */ /* 0x001064000802017f */
[----:B-1----:R-:W-:Y:S05]  /*33a40*/  @!P1 NANOSLEEP.SYNCS 0x989680 ;  /* 0x009896800000995d */ /* 0x002fea0003900000 */
[----:B------:R-:W1:Y:S02]  /*33a50*/  @!P1 SYNCS.PHASECHK.TRANS64 P1, [R6+URZ], R7 ;  /* 0x00000007060095a7 */ /* 0x000e64000802007f */
[----:B-1----:R-:W-:Y:S05]  /*33a60*/  @!P1 BRA `(.L_x_5437) ;  /* 0xfffffffc00f09947 */ /* 0x002fea000383ffff */
[----:B------:R-:W-:Y:S05]  /*33a70*/  BRA `(.L_x_5461) ;  /* 0xffffffe800e07947 */ /* 0x000fea000383ffff */
.L_x_5438:
        /* <DEDUP_REMOVED lines=8> */
.L_x_5463:
[----:B------:R-:W-:Y:S05]  /*33b00*/  BSYNC B2 ;  /* 0x0000000000027941 */ /* 0x000fea0003800000 */
.L_x_5462:
        /* <DEDUP_REMOVED lines=8> */
.L_x_5464:
[----:B------:R-:W-:Y:S05]  /*33b90*/  BRA `(.L_x_5465) ;  /* 0xffffffec00607947 */ /* 0x000fea000383ffff */
.L_x_5441:
[----:B------:R-:W-:Y:S01]  /*33ba0*/  BSSY B2, `(.L_x_5466) ;  /* 0x0000008000027945 */ /* 0x000fe20003800000 */
[----:B------:R-:W-:Y:S02]  /*33bb0*/  IMAD.MOV.U32 R13, RZ, RZ, R9 ;  /* 0x000000ffff0d7224 */ /* 0x000fe400078e0009 */
[----:B------:R-:W-:Y:S02]  /*33bc0*/  IMAD.MOV.U32 R12, RZ, RZ, 0x1 ;  /* 0x00000001ff0c7424 */ /* 0x000fe400078e00ff */
[----:B------:R-:W-:Y:S02]  /*33bd0*/  IMAD.MOV.U32 R11, RZ, RZ, 0x1c1f ;  /* 0x00001c1fff0b7424 */ /* 0x000fe400078e00ff */
[----:B-1----:R-:W-:-:S07]  /*33be0*/  IMAD.MOV.U32 R15, RZ, RZ, -0x1 ;  /* 0xffffffffff0f7424 */ /* 0x002fce00078e00ff */
[----:B0-2---:R-:W-:Y:S05]  /*33bf0*/  WARPSYNC.COLLECTIVE R15, `(.L_x_5467) ;  /* 0x000000000f087348 */ /* 0x005fea0003c00000 */
[----:B--2---:R1:W2:Y:S02]  /*33c00*/  SHFL.IDX P6, R14, R13, R12, R11 ;  /* 0x0000000c0d0e7389 */ /* 0x0042a400000c000b */
[----:B012---:R-:W-:Y:S01]  /*33c10*/  ENDCOLLECTIVE ;  /* 0x000000000000791b */ /* 0x007fe20003800000 */
.L_x_5467:
[----:B------:R-:W-:Y:S05]  /*33c20*/  BSYNC B2 ;  /* 0x0000000000027941 */ /* 0x000fea0003800000 */
.L_x_5466:
        /* <DEDUP_REMOVED lines=8> */
.L_x_5468:
[----:B------:R-:W-:Y:S05]  /*33cb0*/  BRA `(.L_x_5469) ;  /* 0xfffffff000787947 */ /* 0x000fea000383ffff */
.L_x_5470:
        /* <DEDUP_REMOVED lines=12> */
.L_x_15839:


//--------------------- .text._ZN7cutlass13device_kernelIN5flash11enable_sm90INS1_16FlashAttnFwdSm90INS1_25CollectiveMainloopFwdSm90ILi2EN4cute5tupleIJNS5_1CILi1EEES8_S8_EEENS6_IJNS7_ILi128EEENS7_ILi96EEENS7_ILi192EEEEEELi192ENS_10bfloat16_tEfNS_4arch4Sm90ELb1ELb0ELb1ELb0ELb1ELb0ELb0ELb1ELb1ELb1ELb0ELb0EEENS1_21CollectiveEpilogueFwdINS6_IJSA_SC_SB_EEES9_SE_SG_Li256ELb0ELb1ELb0ELb0EEENS1_30DynamicPersistentTileSchedulerILi256ELi128ELb0ELb1ELb1EEEEEEEEEvNT_6ParamsE --------------------------
	.section	.text._ZN7cutlass13device_kernelIN5flash11enable_sm90INS1_16FlashAttnFwdSm90INS1_25CollectiveMainloopFwdSm90ILi2EN4cute5tupleIJNS5_1CILi1EEES8_S8_EEENS6_IJNS7_ILi128EEENS7_ILi96EEENS7_ILi192EEEEEELi192ENS_10bfloat16_tEfNS_4arch4Sm90ELb1ELb0ELb1ELb0ELb1ELb0ELb0ELb1ELb1ELb1ELb0ELb0EEENS1_21CollectiveEpilogueFwdINS6_IJSA_SC_SB_EEES9_SE_SG_Li256ELb0ELb1ELb0ELb0EEENS1_30DynamicPersistentTileSchedulerILi256ELi128ELb0ELb1ELb1EEEEEEEEEvNT_6ParamsE,"ax",@progbits
	.align	128
.text._ZN7cutlass13device_kernelIN5flash11enable_sm90INS1_16FlashAttnFwdSm90INS1_25CollectiveMainloopFwdSm90ILi2EN4cute5tupleIJNS5_1CILi1EEES8_S8_EEENS6_IJNS7_ILi128EEENS7_ILi96EEENS7_ILi192EEEEEELi192ENS_10bfloat16_tEfNS_4arch4Sm90ELb1ELb0ELb1ELb0ELb1ELb0ELb0ELb1ELb1ELb1ELb0ELb0EEENS1_21CollectiveEpilogueFwdINS6_IJSA_SC_SB_EEES9_SE_SG_Li256ELb0ELb1ELb0ELb0EEENS1_30DynamicPersistentTileSchedulerILi256ELi128ELb0ELb1ELb1EEEEEEEEEvNT_6ParamsE:
        .type           _ZN7cutlass13device_kernelIN5flash11enable_sm90INS1_16FlashAttnFwdSm90INS1_25CollectiveMainloopFwdSm90ILi2EN4cute5tupleIJNS5_1CILi1EEES8_S8_EEENS6_IJNS7_ILi128EEENS7_ILi96EEENS7_ILi192EEEEEELi192ENS_10bfloat16_tEfNS_4arch4Sm90ELb1ELb0ELb1ELb0ELb1ELb0ELb0ELb1ELb1ELb1ELb0ELb0EEENS1_21CollectiveEpilogueFwdINS6_IJSA_SC_SB_EEES9_SE_SG_Li256ELb0ELb1ELb0ELb0EEENS1_30DynamicPersistentTileSchedulerILi256ELi128ELb0ELb1ELb1EEEEEEEEEvNT_6ParamsE,@function
        .size           _ZN7cutlass13device_kernelIN5flash11enable_sm90INS1_16FlashAttnFwdSm90INS1_25CollectiveMainloopFwdSm90ILi2EN4cute5tupleIJNS5_1CILi1EEES8_S8_EEENS6_IJNS7_ILi128EEENS7_ILi96EEENS7_ILi192EEEEEELi192ENS_10bfloat16_tEfNS_4arch4Sm90ELb1ELb0ELb1ELb0ELb1ELb0ELb0ELb1ELb1ELb1ELb0ELb0EEENS1_21CollectiveEpilogueFwdINS6_IJSA_SC_SB_EEES9_SE_SG_Li256ELb0ELb1ELb0ELb0EEENS1_30DynamicPersistentTileSchedulerILi256ELi128ELb0ELb1ELb1EEEEEEEEEvNT_6ParamsE,(.L_x_15841 - _ZN7cutlass13device_kernelIN5flash11enable_sm90INS1_16FlashAttnFwdSm90INS1_25CollectiveMainloopFwdSm90ILi2EN4cute5tupleIJNS5_1CILi1EEES8_S8_EEENS6_IJNS7_ILi128EEENS7_ILi96EEENS7_ILi192EEEEEELi192ENS_10bfloat16_tEfNS_4arch4Sm90ELb1ELb0ELb1ELb0ELb1ELb0ELb0ELb1ELb1ELb1ELb0ELb0EEENS1_21CollectiveEpilogueFwdINS6_IJSA_SC_SB_EEES9_SE_SG_Li256ELb0ELb1ELb0ELb0EEENS1_30DynamicPersistentTileSchedulerILi256ELi128ELb0ELb1ELb1EEEEEEEEEvNT_6ParamsE)
        .other          _ZN7cutlass13device_kernelIN5flash11enable_sm90INS1_16FlashAttnFwdSm90INS1_25CollectiveMainloopFwdSm90ILi2EN4cute5tupleIJNS5_1CILi1EEES8_S8_EEENS6_IJNS7_ILi128EEENS7_ILi96EEENS7_ILi192EEEEEELi192ENS_10bfloat16_tEfNS_4arch4Sm90ELb1ELb0ELb1ELb0ELb1ELb0ELb0ELb1ELb1ELb1ELb0ELb0EEENS1_21CollectiveEpilogueFwdINS6_IJSA_SC_SB_EEES9_SE_SG_Li256ELb0ELb1ELb0ELb0EEENS1_30DynamicPersistentTileSchedulerILi256ELi128ELb0ELb1ELb1EEEEEEEEEvNT_6ParamsE,@"STO_CUDA_ENTRY STV_DEFAULT"
_ZN7cutlass13device_kernelIN5flash11enable_sm90INS1_16FlashAttnFwdSm90INS1_25CollectiveMainloopFwdSm90ILi2EN4cute5tupleIJNS5_1CILi1EEES8_S8_EEENS6_IJNS7_ILi128EEENS7_ILi96EEENS7_ILi192EEEEEELi192ENS_10bfloat16_tEfNS_4arch4Sm90ELb1ELb0ELb1ELb0ELb1ELb0ELb0ELb1ELb1ELb1ELb0ELb0EEENS1_21CollectiveEpilogueFwdINS6_IJSA_SC_SB_EEES9_SE_SG_Li256ELb0ELb1ELb0ELb0EEENS1_30DynamicPersistentTileSchedulerILi256ELi128ELb0ELb1ELb1EEEEEEEEEvNT_6ParamsE:
        /* <DEDUP_REMOVED lines=45> */
.L_x_5471:
        /* <DEDUP_REMOVED lines=22> */
.L_x_5472:
        /* <DEDUP_REMOVED lines=18> */
.L_x_5473:
        /* <DEDUP_REMOVED lines=22> */
.L_x_5474:
        /* <DEDUP_REMOVED lines=23> */
.L_x_5475:
        /* <DEDUP_REMOVED lines=10> */
.L_x_5477:
        /* <DEDUP_REMOVED lines=12> */
[----:B------:R-:W-:Y:S01]  /*0980*/  UMOV UR39, URZ ;  /* 0x0000003f00277c82 */ /* 0x000fe20008000000 */
[----:B0-----:R-:W0:Y:S02]  /*0990*/  S2R R2, SR_TID.X ;  /* 0x0000000000027919 */ /* 0x001e240000002100 */
[----:B0-----:R-:W-:Y:S01]  /*09a0*/  VIADD R202, R2, 0xffffff80 ;  /* 0xffffff8002ca7836 */ /* 0x001fe20000000000 */
[----:B--2---:R-:W-:-:S04]  /*09b0*/  R2UR UR5, R3 ;  /* 0x00000000030572ca */ /* 0x004fc800000e0000 */
[----:B------:R-:W-:-:S04]  /*09c0*/  SHF.R.S32.HI R3, RZ, 0x1f, R202 ;  /* 0x0000001fff037819 */ /* 0x000fc800000114ca */
[CC--:B------:R-:W-:Y:S02]  /*09d0*/  LEA.HI R0, R3.reuse, R202.reuse, RZ, 0x7 ;  /* 0x000000ca03007211 */ /* 0x0c0fe400078f38ff */
[CC--:B------:R-:W-:Y:S02]  /*09e0*/  LEA.HI R2, R3.reuse, R202.reuse, RZ, 0x4 ;  /* 0x000000ca03027211 */ /* 0x0c0fe400078f20ff */
[----:B------:R-:W-:Y:S02]  /*09f0*/  LOP3.LUT R5, R0, 0xffffff80, RZ, 0xc0, !PT ;  /* 0xffffff8000057812 */ /* 0x000fe400078ec0ff */
[----:B------:R-:W-:Y:S01]  /*0a00*/  SHF.R.S32.HI R7, RZ, 0x4, R2 ;  /* 0x00000004ff077819 */ /* 0x000fe20000011402 */
[----:B------:R-:W-:Y:S01]  /*0a10*/  ULOP3.LUT UR6, UR5, 0x1, URZ, 0xfc, !UPT ;  /* 0x0000000105067892 */ /* 0x000fe2000f8efc3f */
[----:B------:R-:W-:Y:S01]  /*0a20*/  LEA.HI R4, R3, R202, RZ, 0x5 ;  /* 0x000000ca03047211 */ /* 0x000fe200078f28ff */
[----:B------:R-:W-:Y:S01]  /*0a30*/  IMAD.IADD R194, R202, 0x1, -R5 ;  /* 0x00000001cac27824 */ /* 0x000fe200078e0a05 */
[C---:B------:R-:W-:Y:S01]  /*0a40*/  LOP3.LUT R5, R2.reuse, 0x3fffff0, RZ, 0xc0, !PT ;  /* 0x03fffff002057812 */ /* 0x040fe200078ec0ff */
[----:B------:R-:W-:Y:S01]  /*0a50*/  UMOV UR5, URZ ;  /* 0x0000003f00057c82 */ /* 0x000fe20008000000 */
[----:B------:R-:W-:Y:S01]  /*0a60*/  LEA.HI R2, R2, R7, RZ, 0x1 ;  /* 0x0000000702027211 */ /* 0x000fe200078f08ff */
[----:B------:R-:W-:Y:S01]  /*0a70*/  IMAD.U32 R198, RZ, RZ, UR6 ;  /* 0x00000006ffc67e24 */ /* 0x000fe2000f8e00ff */
[----:B------:R-:W-:Y:S01]  /*0a80*/  SHF.R.S32.HI R9, RZ, 0x1f, R194 ;  /* 0x0000001fff097819 */ /* 0x000fe200000114c2 */
[----:B------:R-:W-:Y:S01]  /*0a90*/  IMAD.IADD R5, R202, 0x1, -R5 ;  /* 0x00000001ca057824 */ /* 0x000fe200078e0a05 */
[----:B------:R-:W-:-:S02]  /*0aa0*/  LOP3.LUT R2, R2, 0x1ffffffe, RZ, 0xc0, !PT ;  /* 0x1ffffffe02027812 */ /* 0x000fc400078ec0ff */
[----:B------:R-:W-:Y:S02]  /*0ab0*/  LEA.HI R6, R9, R194, RZ, 0x2 ;  /* 0x000000c209067211 */ /* 0x000fe400078f10ff */
[-C--:B------:R-:W-:Y:S01]  /*0ac0*/  LEA.HI R10, R3, R202.reuse, RZ, 0x2 ;  /* 0x000000ca030a7211 */ /* 0x080fe200078f10ff */
[----:B------:R-:W-:Y:S01]  /*0ad0*/  IMAD.IADD R2, R7, 0x1, -R2 ;  /* 0x0000000107027824 */ /* 0x000fe200078e0a02 */
[--C-:B------:R-:W-:Y:S02]  /*0ae0*/  SHF.R.S32.HI R8, RZ, 0x2, R6.reuse ;  /* 0x00000002ff087819 */ /* 0x100fe40000011406 */
[----:B------:R-:W-:Y:S02]  /*0af0*/  SHF.R.S32.HI R11, RZ, 0x1f, R6 ;  /* 0x0000001fff0b7819 */ /* 0x000fe40000011406 */
[----:B------:R-:W-:Y:S02]  /*0b00*/  SHF.L.U32 R4, R4, 0x5, RZ ;  /* 0x0000000504047819 */ /* 0x000fe400000006ff */
[----:B------:R-:W-:-:S02]  /*0b10*/  LEA.HI R3, R3, R202, RZ, 0x3 ;  /* 0x000000ca03037211 */ /* 0x000fc400078f18ff */
[----:B------:R-:W-:Y:S02]  /*0b20*/  LEA.HI R11, R11, R8, RZ, 0x3 ;  /* 0x000000080b0b7211 */ /* 0x000fe400078f18ff */
[----:B------:R-:W-:Y:S02]  /*0b30*/  LOP3.LUT R7, R10, 0xfffffffc, RZ, 0xc0, !PT ;  /* 0xfffffffc0a077812 */ /* 0x000fe400078ec0ff */
[----:B------:R-:W-:Y:S02]  /*0b40*/  SHF.R.S32.HI R195, RZ, 0x7, R0 ;  /* 0x00000007ffc37819 */ /* 0x000fe40000011400 */
[----:B------:R-:W-:Y:S02]  /*0b50*/  LOP3.LUT R4, R4, 0xfffffc00, RZ, 0xc0, !PT ;  /* 0xfffffc0004047812 */ /* 0x000fe400078ec0ff */
[----:B------:R-:W-:Y:S02]  /*0b60*/  LOP3.LUT R23, R3, 0xfffffff8, RZ, 0xc0, !PT ;  /* 0xfffffff803177812 */ /* 0x000fe400078ec0ff */
[----:B------:R-:W-:Y:S01]  /*0b70*/  LOP3.LUT R11, R11, 0xfffffff8, RZ, 0xc0, !PT ;  /* 0xfffffff80b0b7812 */ /* 0x000fe200078ec0ff */
[----:B------:R-:W-:Y:S01]  /*0b80*/  IMAD R5, R5, 0x40, R4 ;  /* 0x0000004005057824 */ /* 0x000fe200078e0204 */
[----:B------:R-:W-:Y:S01]  /*0b90*/  LEA.HI R9, R9, R194, RZ, 0x5 ;  /* 0x000000c209097211 */ /* 0x000fe200078f28ff */
[C---:B------:R-:W-:Y:S01]  /*0ba0*/  IMAD.IADD R23, R202.reuse, 0x1, -R23 ;  /* 0x00000001ca177824 */ /* 0x040fe200078e0a17 */
[----:B------:R-:W-:Y:S01]  /*0bb0*/  IADD3 R7, R202, -R7, RZ ;  /* 0x80000007ca077210 */ /* 0x000fe20007ffe0ff */
[----:B------:R-:W-:Y:S01]  /*0bc0*/  IMAD.IADD R8, R8, 0x1, -R11 ;  /* 0x0000000108087824 */ /* 0x000fe200078e0a0b */
[----:B------:R-:W-:Y:S01]  /*0bd0*/  LEA.HI R0, R0, R195, RZ, 0x1 ;  /* 0x000000c300007211 */ /* 0x000fe200078f08ff */
[----:B------:R-:W-:Y:S01]  /*0be0*/  IMAD.SHL.U32 R16, R23, 0x8, RZ ;  /* 0x0000000817107824 */ /* 0x000fe200078e00ff */
[----:B------:R-:W-:Y:S01]  /*0bf0*/  SHF.R.S32.HI R9, RZ, 0x5, R9 ;  /* 0x00000005ff097819 */ /* 0x000fe20000011409 */
[----:B------:R-:W-:Y:S01]  /*0c00*/  IMAD R197, R2, 0x8, R5 ;  /* 0x0000000802c57824 */ /* 0x000fe200078e0205 */
[----:B------:R-:W-:Y:S01]  /*0c10*/  LEA.HI R4, R7, R7, RZ, 0x1 ;  /* 0x0000000707047211 */ /* 0x000fe200078f08ff */
[----:B------:R-:W-:Y:S01]  /*0c20*/  VIADD R19, R16, 0x40 ;  /* 0x0000004010137836 */ /* 0x000fe20000000000 */
[----:B------:R-:W-:Y:S01]  /*0c30*/  LOP3.LUT R0, R0, 0x3fffffe, RZ, 0xc0, !PT ;  /* 0x03fffffe00007812 */ /* 0x000fe200078ec0ff */
[----:B------:R-:W-:Y:S01]  /*0c40*/  IMAD R9, R9, 0x10, R8 ;  /* 0x0000001009097824 */ /* 0x000fe200078e0208 */
[----:B------:R-:W-:Y:S01]  /*0c50*/  LOP3.LUT R4, R4, 0x1ffffffe, RZ, 0xc0, !PT ;  /* 0x1ffffffe04047812 */ /* 0x000fe200078ec0ff */
[----:B------:R-:W-:Y:S01]  /*0c60*/  VIADD R22, R16, 0x80 ;  /* 0x0000008010167836 */ /* 0x000fe20000000000 */
[----:B------:R-:W-:Y:S01]  /*0c70*/  LOP3.LUT R17, R6, 0x7ffffffc, RZ, 0xc0, !PT ;  /* 0x7ffffffc06117812 */ /* 0x000fe200078ec0ff */
[----:B------:R-:W-:Y:S01]  /*0c80*/  IMAD.IADD R0, R195, 0x1, -R0 ;  /* 0x00000001c3007824 */ /* 0x000fe200078e0a00 */
[----:B------:R-:W-:-:S02]  /*0c90*/  IADD3 R7, R7, -R4, RZ ;  /* 0x8000000407077210 */ /* 0x000fc40007ffe0ff */
[----:B------:R-:W-:Y:S01]  /*0ca0*/  SHF.R.S32.HI R192, RZ, 0x3, R3 ;  /* 0x00000003ffc07819 */ /* 0x000fe20000011403 */
[----:B------:R-:W-:Y:S01]  /*0cb0*/  IMAD R196, R0, 0x40, R9 ;  /* 0x0000004000c47824 */ /* 0x000fe200078e0209 */
[----:B------:R-:W-:Y:S01]  /*0cc0*/  MOV R193, UR5 ;  /* 0x0000000500c17c02 */ /* 0x000fe20008000f00 */
[----:B------:R-:W-:Y:S01]  /*0cd0*/  IMAD.IADD R17, R194, 0x1, -R17 ;  /* 0x00000001c2117824 */ /* 0x000fe200078e0a11 */
[----:B------:R-:W-:Y:S01]  /*0ce0*/  SHF.R.S32.HI R201, RZ, 0x1f, R16 ;  /* 0x0000001fffc97819 */ /* 0x000fe20000011410 */
[----:B------:R-:W-:Y:S01]  /*0cf0*/  IMAD R18, R7, 0x8, R196 ;  /* 0x0000000807127824 */ /* 0x000fe200078e02c4 */
[----:B------:R-:W-:Y:S02]  /*0d00*/  SHF.R.S32.HI R200, RZ, 0x1f, R19 ;  /* 0x0000001fffc87819 */ /* 0x000fe40000011413 */
[----:B------:R-:W-:-:S07]  /*0d10*/  SHF.R.S32.HI R199, RZ, 0x1f, R22 ;  /* 0x0000001fffc77819 */ /* 0x000fce0000011416 */
.L_x_5534:
        /* <DEDUP_REMOVED lines=21> */
.L_x_5478:
[----:B------:R-:W-:Y:S01]  /*0e70*/  ULDC UR8, c[0x0][0xc54] ;  /* 0x0003150000087ab9 */ /* 0x000fe20000000800 */
[----:B------:R-:W-:Y:S01]  /*0e80*/  UMOV UR4, UR9 ;  /* 0x0000000900047c82 */ /* 0x000fe20008000000 */
[----:B------:R-:W-:-:S11]  /*0e90*/  UISETP.NE.AND UP0, UPT, UR8, 0x1, UPT ;  /* 0x000000010800788c */ /* 0x000fd6000bf05270 */
[----:B------:R-:W-:Y:S02]  /*0ea0*/  @UP0 ULDC.64 UR10, c[0x0][0xc58] ;  /* 0x00031600000a0ab9 */ /* 0x000fe40000000a00 */
[----:B------:R-:W-:-:S04]  /*0eb0*/  UIMAD.WIDE.U32 UR6, UR9, UR10, URZ ;  /* 0x0000000a090672a5 */ /* 0x000fc8000f8e003f */
[----:B------:R-:W-:-:S04]  /*0ec0*/  @UP0 USHF.R.U32.HI UR4, URZ, UR11, UR7 ;  /* 0x0000000b3f040299 */ /* 0x000fc80008011607 */
[----:B------:R-:W-:-:S12]  /*0ed0*/  UIMAD UR6, UR4, UR8, URZ ;  /* 0x00000008040672a4 */ /* 0x000fd8000f8e023f */
.L_x_5479:
[----:B------:R-:W-:Y:S01]  /*0ee0*/  ULOP3.LUT UR4, URZ, UR4, URZ, 0x33, !UPT ;  /* 0x000000043f047292 */ /* 0x000fe2000f8e333f */
[----:B------:R-:W-:Y:S01]  /*0ef0*/  PLOP3.LUT P0, PT, PT, PT, PT, 0x80, 0x0 ;  /* 0x000000000000781c */ /* 0x000fe20003f0f070 */
[----:B------:R-:W-:Y:S01]  /*0f00*/  UIADD3 UR10, UR9, -UR6, URZ ;  /* 0x80000006090a7290 */ /* 0x000fe2000fffe03f */
[----:B------:R-:W-:Y:S01]  /*0f10*/  CS2R R2, SRZ ;  /* 0x0000000000027805 */ /* 0x000fe2000001ff00 */
[----:B------:R-:W-:Y:S01]  /*0f20*/  ULDC UR7, c[0x0][0x448] ;  /* 0x0001120000077ab9 */ /* 0x000fe20000000800 */
[----:B------:R-:W-:Y:S01]  /*0f30*/  ULDC UR6, c[0x0][0xc3c] ;  /* 0x00030f0000067ab9 */ /* 0x000fe20000000800 */
[----:B------:R-:W-:Y:S01]  /*0f40*/  UISETP.NE.AND UP2, UPT, UR7, 0x1, UPT ;  /* 0x000000010700788c */ /* 0x000fe2000bf45270 */
[----:B------:R-:W-:Y:S01]  /*0f50*/  IMAD.MOV.U32 R0, RZ, RZ, RZ ;  /* 0x000000ffff007224 */ /* 0x000fe200078e00ff */
[----:B------:R-:W-:Y:S01]  /*0f60*/  UIADD3 UR4, UR4, UR6, URZ ;  /* 0x0000000604047290 */ /* 0x000fe2000fffe03f */
[----:B------:R-:W-:Y:S01]  /*0f70*/  CS2R R118, SRZ ;  /* 0x0000000000767805 */ /* 0x000fe2000001ff00 */
[----:B------:R-:W-:Y:S01]  /*0f80*/  ULDC.64 UR12, c[0x0][0x418] ;  /* 0x00010600000c7ab9 */ /* 0x000fe20000000a00 */
[----:B------:R-:W-:Y:S01]  /*0f90*/  ULDC UR42, c[0x0][0x424] ;  /* 0x00010900002a7ab9 */ /* 0x000fe20000000800 */
[----:B------:R-:W-:Y:S01]  /*0fa0*/  UISETP.NE.U32.AND UP0, UPT, UR12, URZ, UPT ;  /* 0x0000003f0c00728c */ /* 0x000fe2000bf05070 */
[----:B------:R-:W-:Y:S01]  /*0fb0*/  CS2R R116, SRZ ;  /* 0x0000000000747805 */ /* 0x000fe2000001ff00 */
[----:B------:R-:W-:Y:S01]  /*0fc0*/  USHF.L.U32 UR41, UR4, 0x7, URZ ;  /* 0x0000000704297899 */ /* 0x000fe2000800063f */
[----:B------:R-:W-:Y:S01]  /*0fd0*/  CS2R R114, SRZ ;  /* 0x0000000000727805 */ /* 0x000fe2000001ff00 */
[----:B------:R-:W-:Y:S01]  /*0fe0*/  UISETP.NE.AND.EX UP0, UPT, UR13, URZ, UPT, UP0 ;  /* 0x0000003f0d00728c */ /* 0x000fe2000bf05300 */
[----:B------:R-:W-:Y:S01]  /*0ff0*/  CS2R R112, SRZ ;  /* 0x0000000000707805 */ /* 0x000fe2000001ff00 */
[----:B------:R-:W-:Y:S01]  /*1000*/  UIADD3 UR4, UR41, 0x7f, URZ ;  /* 0x0000007f29047890 */ /* 0x000fe2000fffe03f */
[----:B------:R-:W-:Y:S01]  /*1010*/  MOV R102, RZ ;  /* 0x000000ff00667202 */ /* 0x000fe20000000f00 */
        /* <DEDUP_REMOVED lines=13> */
[----:B------:R-:W-:Y:S01]  /*10f0*/  CS2R R124, SRZ ;  /* 0x00000000007c7805 */ /* 0x000fe2000001ff00 */
        /* <DEDUP_REMOVED lines=15> */
[----:B------:R-:W-:Y:S01]  /*11f0*/  ULEA.HI.SX32 UR7, UR7, UR4, 0x1c ;  /* 0x0000000407077291 */ /* 0x000fe2000f8fe23f */
[----:B------:R-:W-:Y:S01]  /*1200*/  CS2R R132, SRZ ;  /* 0x0000000000847805 */ /* 0x000fe2000001ff00 */
[----:B------:R-:W-:Y:S01]  /*1210*/  ULEA.HI.SX32 UR9, UR9, UR5, 0x1c ;  /* 0x0000000509097291 */ /* 0x000fe2000f8fe23f */
[----:B------:R-:W-:Y:S01]  /*1220*/  CS2R R120, SRZ ;  /* 0x0000000000787805 */ /* 0x000fe2000001ff00 */
[----:B------:R-:W-:Y:S01]  /*1230*/  ULDC UR61, c[0x0][0xc48] ;  /* 0x00031200003d7ab9 */ /* 0x000fe20000000800 */
[----:B------:R-:W-:Y:S01]  /*1240*/  UMOV UR60, UR11 ;  /* 0x0000000b003c7c82 */ /* 0x000fe20008000000 */
[----:B------:R-:W-:Y:S01]  /*1250*/  UISETP.LT.AND UP0, UPT, UR7, UR9, UPT ;  /* 0x000000090700728c */ /* 0x000fe2000bf01270 */
[----:B------:R-:W-:Y:S01]  /*1260*/  CS2R R84, SRZ ;  /* 0x0000000000547805 */ /* 0x000fe2000001ff00 */
[----:B------:R-:W-:Y:S01]  /*1270*/  UISETP.NE.AND UP1, UPT, UR61, 0x1, UPT ;  /* 0x000000013d00788c */ /* 0x000fe2000bf25270 */
[----:B------:R-:W-:Y:S01]  /*1280*/  CS2R R130, SRZ ;  /* 0x0000000000827805 */ /* 0x000fe2000001ff00 */
[----:B------:R-:W-:Y:S01]  /*1290*/  USEL UR14, UR7, UR9, UP0 ;  /* 0x00000009070e7287 */ /* 0x000fe20008000000 */
[----:B------:R-:W-:Y:S01]  /*12a0*/  CS2R R122, SRZ ;  /* 0x00000000007a7805 */ /* 0x000fe2000001ff00 */
[----:B------:R-:W-:Y:S01]  /*12b0*/  UP2UR UR43, UPR, URZ, 0x4 ;  /* 0x000000043f2b7883 */ /* 0x000fe20008000000 */
[----:B------:R-:W-:Y:S01]  /*12c0*/  CS2R R80, SRZ ;  /* 0x0000000000507805 */ /* 0x000fe2000001ff00 */
[----:B------:R-:W-:Y:S01]  /*12d0*/  UISETP.GE.AND UP0, UPT, UR14, 0x1, UPT ;  /* 0x000000010e00788c */ /* 0x000fe2000bf06270 */
[----:B------:R-:W-:Y:S01]  /*12e0*/  CS2R R128, SRZ ;  /* 0x0000000000807805 */ /* 0x000fe2000001ff00 */
[----:B------:R-:W-:Y:S01]  /*12f0*/  IMAD.U32 R74, RZ, RZ, UR14 ;  /* 0x0000000eff4a7e24 */ /* 0x000fe2000f8e00ff */
[----:B------:R-:W-:-:S02]  /*1300*/  CS2R R76, SRZ ;  /* 0x00000000004c7805 */ /* 0x000fc4000001ff00 */
[----:B------:R-:W-:Y:S01]  /*1310*/  CS2R R72, SRZ ;  /* 0x0000000000487805 */ /* 0x000fe2000001ff00 */
[----:B------:R-:W-:Y:S01]  /*1320*/  @UP1 ULDC UR10, c[0x0][0xc4c] ;  /* 0x00031300000a1ab9 */ /* 0x000fe20000000800 */
[----:B------:R-:W-:Y:S01]  /*1330*/  PLOP3.LUT P1, PT, PT, PT, UP0, 0x80, 0x0 ;  /* 0x000000000000781c */ /* 0x000fe20003f2f008 */
[----:B------:R-:W-:Y:S01]  /*1340*/  UIMAD.WIDE.U32 UR4, UR11, UR10, URZ ;  /* 0x0000000a0b0472a5 */ /* 0x000fe2000f8e003f */
[----:B------:R-:W-:Y:S01]  /*1350*/  CS2R R134, SRZ ;  /* 0x0000000000867805 */ /* 0x000fe2000001ff00 */
[----:B------:R-:W-:Y:S01]  /*1360*/  @UP1 ULDC UR6, c[0x0][0xc50] ;  /* 0x0003140000061ab9 */ /* 0x000fe20000000800 */
[----:B------:R-:W-:Y:S01]  /*1370*/  CS2R R68, SRZ ;  /* 0x0000000000447805 */ /* 0x000fe2000001ff00 */
[----:B------:R-:W-:Y:S01]  /*1380*/  @UP1 USHF.R.U32.HI UR60, URZ, UR6, UR5 ;  /* 0x000000063f3c1299 */ /* 0x000fe20008011605 */
[----:B------:R-:W-:Y:S02]  /*1390*/  CS2R R144, SRZ ;  /* 0x0000000000907805 */ /* 0x000fe4000001ff00 */
[----:B------:R-:W-:-:S02]  /*13a0*/  CS2R R64, SRZ ;  /* 0x0000000000407805 */ /* 0x000fc4000001ff00 */
[----:B------:R-:W-:Y:S01]  /*13b0*/  CS2R R142, SRZ ;  /* 0x00000000008e7805 */ /* 0x000fe2000001ff00 */
[----:B------:R-:W-:Y:S01]  /*13c0*/  UIADD3 UR4, -UR60, URZ, URZ ;  /* 0x0000003f3c047290 */ /* 0x000fe2000fffe13f */
[----:B------:R-:W-:Y:S02]  /*13d0*/  CS2R R136, SRZ ;  /* 0x0000000000887805 */ /* 0x000fe4000001ff00 */
[----:B------:R-:W-:Y:S02]  /*13e0*/  CS2R R60, SRZ ;  /* 0x00000000003c7805 */ /* 0x000fe4000001ff00 */
[----:B------:R-:W-:Y:S01]  /*13f0*/  CS2R R146, SRZ ;  /* 0x0000000000927805 */ /* 0x000fe2000001ff00 */
[----:B------:R-:W-:Y:S01]  /*1400*/  UIMAD UR61, UR61, UR4, UR11 ;  /* 0x000000043d3d72a4 */ /* 0x000fe2000f8e020b */
        /* <DEDUP_REMOVED lines=12> */
[----:B------:R-:W-:Y:S01]  /*14d0*/  MOV R156, RZ ;  /* 0x000000ff009c7202 */ /* 0x000fe20000000f00 */
        /* <DEDUP_REMOVED lines=36> */
.L_x_5481:
        /* <DEDUP_REMOVED lines=11> */
.L_x_5598:
[----:B------:R-:W-:Y:S05]  /*17d0*/  @!P0 BRA `(.L_x_5483) ;  /* 0x0000000000048947 */ /* 0x000fea0003800000 */
[----:B------:R-:W-:Y:S01]  /*17e0*/  BPT.TRAP 0x1 ;  /* 0x000000040000795c */ /* 0x000fe20000300000 */
.L_x_5483:
[----:B0-----:R-:W-:Y:S01]  /*17f0*/  IMAD.U32 R0, RZ, RZ, UR39 ;  /* 0x00000027ff007e24 */ /* 0x001fe2000f8e00ff */
[----:B------:R-:W-:-:S04]  /*1800*/  MOV R3, UR38 ;  /* 0x0000002600037c02 */ /* 0x000fc80008000f00 */
[----:B------:R-:W-:Y:S02]  /*1810*/  LEA R0, R0, UR40, 0x3 ;  /* 0x0000002800007c11 */ /* 0x000fe4000f8e18ff */
[----:B------:R-:W-:-:S04]  /*1820*/  SHF.L.U32 R3, R3, 0x1f, RZ ;  /* 0x0000001f03037819 */ /* 0x000fc800000006ff */
[----:B------:R0:W1:Y:S01]  /*1830*/  SYNCS.PHASECHK.TRANS64.TRYWAIT P1, [R0+URZ+0x30830], R3 ;  /* 0x03083003000075a7 */ /* 0x000062000802017f */
[----:B------:R-:W-:Y:S05]  /*1840*/  @!P0 BRA `(.L_x_5484) ;  /* 0x0000000000048947 */ /* 0x000fea0003800000 */
[----:B------:R-:W-:Y:S01]  /*1850*/  BPT.TRAP 0x1 ;  /* 0x000000040000795c */ /* 0x000fe20000300000 */
.L_x_5484:
[----:B-1----:R-:W-:Y:S05]  /*1860*/  @P1 BRA `(.L_x_5485) ;  /* 0x0000000000081947 */ /* 0x002fea0003800000 */
[----:B------:R-:W1:Y:S02]  /*1870*/  SYNCS.PHASECHK.TRANS64.TRYWAIT P1, [R0+URZ+0x30830], R3 ;  /* 0x03083003000075a7 */ /* 0x000e64000802017f */
[----:B-1----:R-:W-:Y:S05]  /*1880*/  @!P1 BRA `(.L_x_5486) ;  /* 0x000000f000009947 */ /* 0x002fea0003800000 */
.L_x_5485:
        /* <DEDUP_REMOVED lines=103> */
.L_x_5487:
[----:B------:R-:W-:Y:S01]  /*1f00*/  UISETP.NE.AND UP0, UPT, UR43, URZ, UPT ;  /* 0x0000003f2b00728c */ /* 0x000fe2000bf05270 */
[----:B------:R-:W-:Y:S01]  /*1f10*/  VIADD R11, R18, UR41 ;  /* 0x00000029120b7c36 */ /* 0x000fe20008000000 */
[----:B------:R-:W-:Y:S01]  /*1f20*/  R2UR UR7, R74 ;  /* 0x000000004a0772ca */ /* 0x000fe200000e0000 */
[----:B------:R-:W-:Y:S01]  /*1f30*/  ULDC UR8, c[0x0][0x2f0] ;  /* 0x0000bc0000087ab9 */ /* 0x000fe20000000800 */
[----:B------:R-:W-:Y:S01]  /*1f40*/  ULDC UR6, c[0x0][0x9d8] ;  /* 0x0002760000067ab9 */ /* 0x000fe20000000800 */
[----:B------:R-:W-:Y:S01]  /*1f50*/  IMAD.U32 R13, RZ, RZ, UR8 ;  /* 0x00000008ff0d7e24 */ /* 0x000fe2000f8e00ff */
[----:B------:R-:W-:Y:S01]  /*1f60*/  PLOP3.LUT P1, PT, PT, PT, UP0, 0x80, 0x0 ;  /* 0x000000000000781c */ /* 0x000fe20003f2f008 */
[----:B------:R-:W-:Y:S01]  /*1f70*/  FMUL.FTZ R26, R26, UR6 ;  /* 0x000000061a1a7c20 */ /* 0x000fe20008410000 */
[----:B------:R-:W-:Y:S01]  /*1f80*/  PLOP3.LUT P2, PT, PT, PT, UP0, 0x80, 0x0 ;  /* 0x000000000000781c */ /* 0x000fe20003f4f008 */
[----:B------:R-:W-:Y:S01]  /*1f90*/  FMUL.FTZ R27, R27, UR6 ;  /* 0x000000061b1b7c20 */ /* 0x000fe20008410000 */
[----:B------:R-:W-:Y:S01]  /*1fa0*/  FMUL.FTZ R30, R30, UR6 ;  /* 0x000000061e1e7c20 */ /* 0x000fe20008410000 */
[----:B------:R-:W-:Y:S01]  /*1fb0*/  @UP0 ULDC UR4, c[0x0][0x44c] ;  /* 0x0001130000040ab9 */ /* 0x000fe20000000800 */
[----:B------:R-:W-:Y:S01]  /*1fc0*/  FMUL.FTZ R31, R31, UR6 ;  /* 0x000000061f1f7c20 */ /* 0x000fe20008410000 */
[----:B------:R-:W2:Y:S01]  /*1fd0*/  MUFU.TANH R26, R26 ;  /* 0x0000001a001a7308 */ /* 0x000ea20000002400 */
[----:B------:R-:W-:Y:S01]  /*1fe0*/  ULDC UR9, c[0x0][0x288] ;  /* 0x0000a20000097ab9 */ /* 0x000fe20000000800 */
        /* <DEDUP_REMOVED lines=10> */
[----:B------:R-:W-:Y:S01]  /*2090*/  UIMAD UR4, UR7, -0x60, URZ ;  /* 0xffffffa0070478a4 */ /* 0x000fe2000f8e023f */
[----:B------:R-:W-:Y:S01]  /*20a0*/  FMUL.FTZ R42, R42, UR6 ;  /* 0x000000062a2a7c20 */ /* 0x000fe20008410000 */
[----:B01----:R-:W-:Y:S01]  /*20b0*/  FMUL.FTZ R3, R24, UR6 ;  /* 0x0000000618037c20 */ /* 0x003fe20008410000 */
[----:B------:R-:W-:Y:S01]  /*20c0*/  FMUL.FTZ R43, R43, UR6 ;  /* 0x000000062b2b7c20 */ /* 0x000fe20008410000 */
[----:B------:R-:W0:Y:S01]  /*20d0*/  SHFL.IDX PT, R14, R11, 0x1, 0x1c1f ;  /* 0x003c1f000b0e7f89 */ /* 0x000e2200000e0000 */
[----:B------:R-:W-:Y:S01]  /*20e0*/  UIADD3 UR5, UR4, 0x61, URZ ;  /* 0x0000006104057890 */ /* 0x000fe2000fffe03f */
[----:B------:R-:W1:Y:S01]  /*20f0*/  MUFU.TANH R30, R30 ;  /* 0x0000001e001e7308 */ /* 0x000e620000002400 */
        /* <DEDUP_REMOVED lines=8> */
[----:B------:R-:W-:-:S02]  /*2180*/  IMAD R2, R17, -0x2, R2 ;  /* 0xfffffffe11027824 */ /* 0x000fc400078e0202 */
[----:B------:R-:W-:Y:S01]  /*2190*/  FMUL.FTZ R50, R50, UR6 ;  /* 0x0000000632327c20 */ /* 0x000fe20008410000 */
[----:B------:R-:W-:Y:S01]  /*21a0*/  FMUL.FTZ R41, R41, UR6 ;  /* 0x0000000629297c20 */ /* 0x000fe20008410000 */
[----:B------:R-:W-:Y:S01]  /*21b0*/  MOV R12, UR4 ;  /* 0x00000004000c7c02 */ /* 0x000fe20008000f00 */
[----:B------:R-:W-:Y:S02]  /*21c0*/  IMAD R13, R13, UR42, R2 ;  /* 0x0000002a0d0d7c24 */ /* 0x000fe4000f8e0202 */
[----:B------:R-:W-:Y:S01]  /*21d0*/  FMUL.FTZ R51, R51, UR6 ;  /* 0x0000000633337c20 */ /* 0x000fe20008410000 */
[----:B------:R-:W-:Y:S01]  /*21e0*/  FMUL.FTZ R54, R54, UR6 ;  /* 0x0000000636367c20 */ /* 0x000fe20008410000 */
[----:B------:R-:W4:Y:S01]  /*21f0*/  MUFU.TANH R34, R34 ;  /* 0x0000002200227308 */ /* 0x000f220000002400 */
[----:B------:R-:W-:Y:S02]  /*2200*/  IMAD R12, R17, -0x2, R12 ;  /* 0xfffffffe110c7824 */ /* 0x000fe400078e020c */
[----:B------:R-:W-:Y:S01]  /*2210*/  FMUL.FTZ R55, R55, UR6 ;  /* 0x0000000637377c20 */ /* 0x000fe20008410000 */
[----:B------:R-:W-:Y:S01]  /*2220*/  FMUL.FTZ R58, R58, UR6 ;  /* 0x000000063a3a7c20 */ /* 0x000fe20008410000 */
[----:B------:R-:W-:Y:S01]  /*2230*/  FMUL.FTZ R59, R59, UR6 ;  /* 0x000000063b3b7c20 */ /* 0x000fe20008410000 */
[----:B------:R-:W-:Y:S01]  /*2240*/  FMUL.FTZ R62, R62, UR6 ;  /* 0x000000063e3e7c20 */ /* 0x000fe20008410000 */
[----:B0-----:R-:W-:Y:S01]  /*2250*/  IADD3 R15, R14, -UR9, R13 ;  /* 0x800000090e0f7c10 */ /* 0x001fe2000fffe00d */
[----:B------:R-:W-:Y:S01]  /*2260*/  FMUL.FTZ R63, R63, UR6 ;  /* 0x000000063f3f7c20 */ /* 0x000fe20008410000 */
[----:B------:R3:W-:Y:S01]  /*2270*/  MUFU.TANH R20, R29 ;  /* 0x0000001d00147308 */ /* 0x0007e20000002400 */
[----:B------:R-:W-:Y:S01]  /*2280*/  FMUL.FTZ R66, R66, UR6 ;  /* 0x0000000642427c20 */ /* 0x000fe20008410000 */
[----:B------:R-:W-:Y:S01]  /*2290*/  VIMNMX R15, R12, R15, PT ;  /* 0x0000000f0c0f7248 */ /* 0x000fe20003fe0100 */
[----:B------:R-:W-:Y:S01]  /*22a0*/  FMUL.FTZ R67, R67, UR6 ;  /* 0x0000000643437c20 */ /* 0x000fe20008410000 */
[----:B------:R-:W-:Y:S01]  /*22b0*/  FMUL.FTZ R70, R70, UR6 ;  /* 0x0000000646467c20 */ /* 0x000fe20008410000 */
[----:B------:R-:W-:Y:S01]  /*22c0*/  FMUL.FTZ R71, R71, UR6 ;  /* 0x0000000647477c20 */ /* 0x000fe20008410000 */
[C---:B------:R-:W-:Y:S01]  /*22d0*/  ISETP.GT.AND P1, PT, R15.reuse, RZ, PT ;  /* 0x000000ff0f00720c */ /* 0x040fe20003f24270 */
[----:B------:R-:W0:Y:S01]  /*22e0*/  SHFL.IDX PT, R11, R11, RZ, 0x1c1f ;  /* 0x001c1fff0b0b7589 */ /* 0x000e2200000e0000 */
[C---:B------:R-:W-:Y:S01]  /*22f0*/  ISETP.GT.AND P2, PT, R15.reuse, 0x1, PT ;  /* 0x000000010f00780c */ /* 0x040fe20003f44270 */
[----:B------:R-:W-:Y:S01]  /*2300*/  MUFU.TANH R35, R35 ;  /* 0x0000002300237308 */ /* 0x000fe20000002400 */
[----:B------:R-:W-:Y:S01]  /*2310*/  ISETP.GT.AND P3, PT, R15, 0x8, PT ;  /* 0x000000080f00780c */ /* 0x000fe20003f64270 */
[----:B------:R-:W-:Y:S01]  /*2320*/  FMUL.FTZ R10, R25, UR6 ;  /* 0x00000006190a7c20 */ /* 0x000fe20008410000 */
[----:B--2---:R-:W-:Y:S01]  /*2330*/  FSEL R26, R26, -INF , P1 ;  /* 0xff8000001a1a7808 */ /* 0x004fe20000800000 */
[----:B------:R-:W-:Y:S01]  /*2340*/  FMUL.FTZ R28, R28, UR6 ;  /* 0x000000061c1c7c20 */ /* 0x000fe20008410000 */
[----:B---3--:R-:W-:Y:S01]  /*2350*/  FSEL R29, R27, -INF , P2 ;  /* 0xff8000001b1d7808 */ /* 0x008fe20001000000 */
[----:B------:R-:W-:Y:S01]  /*2360*/  VIADD R13, R13, -UR9 ;  /* 0x800000090d0d7c36 */ /* 0x000fe20008000000 */
[----:B------:R-:W-:Y:S01]  /*2370*/  ISETP.GT.AND P1, PT, R15, 0x9, PT ;  /* 0x000000090f00780c */ /* 0x000fe20003f24270 */
[----:B------:R-:W2:Y:S01]  /*2380*/  MUFU.TANH R38, R38 ;  /* 0x0000002600267308 */ /* 0x000ea20000002400 */
[----:B-1----:R-:W-:Y:S01]  /*2390*/  FSEL R30, R30, -INF , P3 ;  /* 0xff8000001e1e7808 */ /* 0x002fe20001800000 */
[----:B------:R-:W-:Y:S01]  /*23a0*/  FMUL.FTZ R33, R33, UR6 ;  /* 0x0000000621217c20 */ /* 0x000fe20008410000 */
[----:B------:R-:W-:Y:S01]  /*23b0*/  FMNMX.FTZ R21, R26, R29, !PT ;  /* 0x0000001d1a157209 */ /* 0x000fe20007810000 */
[----:B------:R-:W-:Y:S01]  /*23c0*/  FMUL.FTZ R37, R37, UR6 ;  /* 0x0000000625257c20 */ /* 0x000fe20008410000 */
[C---:B------:R-:W-:Y:S01]  /*23d0*/  ISETP.GT.AND P2, PT, R15.reuse, 0x10, PT ;  /* 0x000000100f00780c */ /* 0x040fe20003f44270 */
[----:B------:R-:W-:Y:S01]  /*23e0*/  ULDC UR35, c[0x0][0x988] ;  /* 0x0002620000237ab9 */ /* 0x000fe20000000800 */
[----:B------:R-:W-:Y:S01]  /*23f0*/  FMNMX.FTZ R21, R30, R21, !PT ;  /* 0x000000151e157209 */ /* 0x000fe20007810000 */
[----:B------:R1:W-:Y:S01]  /*2400*/  MUFU.TANH R24, R32 ;  /* 0x0000002000187308 */ /* 0x0003e20000002400 */
[----:B----4-:R-:W-:Y:S01]  /*2410*/  FSEL R34, R34, -INF , P2 ;  /* 0xff80000022227808 */ /* 0x010fe20001000000 */
[----:B------:R-:W-:Y:S01]  /*2420*/  FMUL.FTZ R44, R44, UR6 ;  /* 0x000000062c2c7c20 */ /* 0x000fe20008410000 */
[----:B------:R-:W-:Y:S01]  /*2430*/  ISETP.GT.AND P2, PT, R15, 0x18, PT ;  /* 0x000000180f00780c */ /* 0x000fe20003f44270 */
[----:B------:R-:W-:Y:S01]  /*2440*/  FMUL.FTZ R49, R49, UR6 ;  /* 0x0000000631317c20 */ /* 0x000fe20008410000 */
[----:B------:R-:W-:Y:S01]  /*2450*/  FMUL.FTZ R45, R45, UR6 ;  /* 0x000000062d2d7c20 */ /* 0x000fe20008410000 */
[----:B0-----:R-:W-:Y:S01]  /*2460*/  VIADDMNMX R13, R11, R13, R12, PT ;  /* 0x0000000d0b0d7246 */ /* 0x001fe2000380010c */
[----:B------:R-:W-:Y:S01]  /*2470*/  FMUL.FTZ R48, R48, UR6 ;  /* 0x0000000630307c20 */ /* 0x000fe20008410000 */
[----:B------:R-:W0:Y:S01]  /*2480*/  MUFU.TANH R39, R39 ;  /* 0x0000002700277308 */ /* 0x000e220000002400 */
[----:B-1----:R-:W-:Y:S01]  /*2490*/  FSEL R32, R31, -INF , P1 ;  /* 0xff8000001f207808 */ /* 0x002fe20000800000 */
[----:B------:R-:W-:Y:S01]  /*24a0*/  FMUL.FTZ R52, R52, UR6 ;  /* 0x0000000634347c20 */ /* 0x000fe20008410000 */
[----:B------:R-:W-:Y:S01]  /*24b0*/  ISETP.GT.AND P1, PT, R15, 0x11, PT ;  /* 0x000000110f00780c */ /* 0x000fe20003f24270 */
[----:B------:R-:W-:Y:S01]  /*24c0*/  FMUL.FTZ R53, R53, UR6 ;  /* 0x0000000635357c20 */ /* 0x000fe20008410000 */
[----:B------:R-:W-:Y:S01]  /*24d0*/  FMNMX.FTZ R21, R32, R21, !PT ;  /* 0x0000001520157209 */ /* 0x000fe20007810000 */
[----:B------:R-:W-:Y:S01]  /*24e0*/  FMUL.FTZ R56, R56, UR6 ;  /* 0x0000000638387c20 */ /* 0x000fe20008410000 */
[----:B--2---:R-:W-:Y:S01]  /*24f0*/  FSEL R38, R38, -INF , P2 ;  /* 0xff80000026267808 */ /* 0x004fe20001000000 */
[----:B------:R-:W1:Y:S01]  /*2500*/  MUFU.TANH R42, R42 ;  /* 0x0000002a002a7308 */ /* 0x000e620000002400 */
[----:B------:R-:W-:Y:S01]  /*2510*/  FMNMX.FTZ R21, R34, R21, !PT ;  /* 0x0000001522157209 */ /* 0x000fe20007810000 */
[----:B------:R-:W-:Y:S01]  /*2520*/  FMUL.FTZ R57, R57, UR6 ;  /* 0x0000000639397c20 */ /* 0x000fe20008410000 */
[----:B------:R-:W-:Y:S01]  /*2530*/  ISETP.GT.AND P2, PT, R15, 0x20, PT ;  /* 0x000000200f00780c */ /* 0x000fe20003f44270 */
[----:B------:R-:W-:Y:S01]  /*2540*/  FMUL.FTZ R60, R60, UR6 ;  /* 0x000000063c3c7c20 */ /* 0x000fe20008410000 */
[----:B------:R-:W-:Y:S01]  /*2550*/  ISETP.GT.AND P3, PT, R13, 0x8, PT ;  /* 0x000000080d00780c */ /* 0x000fe20003f64270 */
[----:B------:R-:W-:Y:S01]  /*2560*/  FMUL.FTZ R61, R61, UR6 ;  /* 0x000000063d3d7c20 */ /* 0x000fe20008410000 */
[----:B------:R-:W-:Y:S01]  /*2570*/  FMUL.FTZ R64, R64, UR6 ;  /* 0x0000000640407c20 */ /* 0x000fe20008410000 */
[----:B------:R2:W-:Y:S01]  /*2580*/  MUFU.TANH R72, R36 ;  /* 0x0000002400487308 */ /* 0x0005e20000002400 */
[----:B------:R-:W-:Y:S01]  /*2590*/  FMUL.FTZ R65, R65, UR6 ;  /* 0x0000000641417c20 */ /* 0x000fe20008410000 */
[----:B------:R-:W-:Y:S01]  /*25a0*/  FMUL.FTZ R68, R68, UR6 ;  /* 0x0000000644447c20 */ /* 0x000fe20008410000 */
[----:B------:R-:W-:Y:S01]  /*25b0*/  FMUL.FTZ R69, R69, UR6 ;  /* 0x0000000645457c20 */ /* 0x000fe20008410000 */
[----:B------:R-:W-:Y:S01]  /*25c0*/  R2UR UR10, R0 ;  /* 0x00000000000a72ca */ /* 0x000fe200000e0000 */
[----:B------:R-:W-:Y:S01]  /*25d0*/  @UP0 ULDC UR6, c[0x0][0x44c] ;  /* 0x0001130000060ab9 */ /* 0x000fe20000000800 */
[----:B------:R-:W-:Y:S01]  /*25e0*/  UIADD3 UR4, UR7, -0x2, URZ ;  /* 0xfffffffe07047890 */ /* 0x000fe2000fffe03f */
[----:B------:R-:W3:Y:S01]  /*25f0*/  S2UR UR15, SR_CgaCtaId ;  /* 0x00000000000f79c3 */ /* 0x000ee20000008800 */
[----:B------:R-:W4:Y:S01]  /*2600*/  MUFU.TANH R43, R43 ;  /* 0x0000002b002b7308 */ /* 0x000f220000002400 */
[----:B--2---:R-:W-:Y:S01]  /*2610*/  FSEL R36, R35, -INF , P1 ;  /* 0xff80000023247808 */ /* 0x004fe20000800000 */
[----:B------:R-:W-:Y:S01]  /*2620*/  UIMAD.WIDE.U32 UR6, UR41, UR6, URZ ;  /* 0x00000006290672a5 */ /* 0x000fe2000f8e003f */
[----:B------:R-:W-:Y:S01]  /*2630*/  ISETP.GT.AND P1, PT, R15, 0x19, PT ;  /* 0x000000190f00780c */ /* 0x000fe20003f24270 */
[----:B------:R-:W-:Y:S01]  /*2640*/  @UP0 ULDC UR14, c[0x0][0x450] ;  /* 0x00011400000e0ab9 */ /* 0x000fe20000000800 */
[----:B------:R-:W-:Y:S01]  /*2650*/  FMNMX.FTZ R21, R36, R21, !PT ;  /* 0x0000001524157209 */ /* 0x000fe20007810000 */
[----:B------:R-:W-:Y:S01]  /*2660*/  UMOV UR5, UR41 ;  /* 0x0000002900057c82 */ /* 0x000fe20008000000 */
[----:B------:R-:W-:Y:S01]  /*2670*/  UIMAD UR8, UR42, UR8, -UR9 ;  /* 0x000000082a0872a4 */ /* 0x000fe2000f8e0a09 */
[----:B------:R-:W2:Y:S01]  /*2680*/  MUFU.TANH R46, R46 ;  /* 0x0000002e002e7308 */ /* 0x000ea20000002400 */
[----:B------:R-:W-:Y:S01]  /*2690*/  FMNMX.FTZ R21, R38, R21, !PT ;  /* 0x0000001526157209 */ /* 0x000fe20007810000 */
[----:B------:R-:W-:Y:S01]  /*26a0*/  @UP0 USHF.R.U32.HI UR5, URZ, UR14, UR7 ;  /* 0x0000000e3f050299 */ /* 0x000fe20008011607 */
[----:B------:R-:W-:-:S02]  /*26b0*/  CS2R R118, SRZ ;  /* 0x0000000000767805 */ /* 0x000fc4000001ff00 */
[----:B------:R-:W-:Y:S02]  /*26c0*/  CS2R R116, SRZ ;  /* 0x0000000000747805 */ /* 0x000fe4000001ff00 */
[----:B------:R-:W-:Y:S01]  /*26d0*/  CS2R R114, SRZ ;  /* 0x0000000000727805 */ /* 0x000fe2000001ff00 */
[----:B------:R-:W-:Y:S01]  /*26e0*/  UIADD3 UR6, UR8, UR5, URZ ;  /* 0x0000000508067290 */ /* 0x000fe2000fffe03f */
[----:B------:R-:W-:Y:S01]  /*26f0*/  CS2R R112, SRZ ;  /* 0x0000000000707805 */ /* 0x000fe2000001ff00 */
[----:B------:R0:W-:Y:S01]  /*2700*/  MUFU.TANH R73, R40 ;  /* 0x0000002800497308 */ /* 0x0001e20000002400 */
[----:B------:R-:W-:Y:S01]  /*2710*/  UIADD3 UR5, UR10, 0x30840, URZ ;  /* 0x000308400a057890 */ /* 0x000fe2000fffe03f */
[----:B------:R-:W-:Y:S01]  /*2720*/  CS2R R110, SRZ ;  /* 0x00000000006e7805 */ /* 0x000fe2000001ff00 */
[----:B------:R-:W-:Y:S01]  /*2730*/  UIMAD.WIDE UR6, UR6, 0x2aaaaaab, URZ ;  /* 0x2aaaaaab060678a5 */ /* 0x000fe2000f8e023f */
[----:B------:R-:W-:Y:S02]  /*2740*/  CS2R R108, SRZ ;  /* 0x00000000006c7805 */ /* 0x000fe4000001ff00 */
[----:B------:R-:W-:-:S02]  /*2750*/  CS2R R106, SRZ ;  /* 0x00000000006a7805 */ /* 0x000fc4000001ff00 */
[----:B------:R-:W-:Y:S01]  /*2760*/  CS2R R104, SRZ ;  /* 0x0000000000687805 */ /* 0x000fe2000001ff00 */
[----:B------:R-:W-:Y:S01]  /*2770*/  USHF.R.U32.HI UR6, URZ, 0x1f, UR7 ;  /* 0x0000001f3f067899 */ /* 0x000fe20008011607 */
[----:B------:R-:W5:Y:S01]  /*2780*/  MUFU.TANH R47, R47 ;  /* 0x0000002f002f7308 */ /* 0x000f620000002400 */
[----:B0-----:R-:W-:Y:S01]  /*2790*/  FSEL R40, R39, -INF , P1 ;  /* 0xff80000027287808 */ /* 0x001fe20000800000 */
[----:B---3--:R-:W-:Y:S01]  /*27a0*/  UPRMT UR5, UR15, 0x654, UR5 ;  /* 0x000006540f057896 */ /* 0x008fe20008000005 */
[----:B------:R-:W-:Y:S01]  /*27b0*/  ISETP.GT.AND P1, PT, R15, 0x21, PT ;  /* 0x000000210f00780c */ /* 0x000fe20003f24270 */
[----:B------:R-:W-:Y:S01]  /*27c0*/  ULEA.HI.SX32 UR6, UR7, UR6, 0x1c ;  /* 0x0000000607067291 */ /* 0x000fe2000f8fe23f */
[----:B------:R-:W-:Y:S02]  /*27d0*/  FMNMX.FTZ R2, R40, R21, !PT ;  /* 0x0000001528027209 */ /* 0x000fe40007810000 */
[----:B------:R-:W-:Y:S02]  /*27e0*/  CS2R R102, SRZ ;  /* 0x0000000000667805 */ /* 0x000fe4000001ff00 */
[----:B------:R-:W-:Y:S01]  /*27f0*/  CS2R R100, SRZ ;  /* 0x0000000000647805 */ /* 0x000fe2000001ff00 */
[----:B------:R1:W-:Y:S01]  /*2800*/  MUFU.TANH R74, R41 ;  /* 0x00000029004a7308 */ /* 0x0003e20000002400 */
[----:B------:R-:W-:Y:S01]  /*2810*/  UISETP.LT.AND UP0, UPT, URZ, UR6, UPT ;  /* 0x000000063f00728c */ /* 0x000fe2000bf01270 */
[----:B------:R-:W-:Y:S01]  /*2820*/  CS2R R98, SRZ ;  /* 0x0000000000627805 */ /* 0x000fe2000001ff00 */
[----:B------:R-:W-:Y:S01]  /*2830*/  SYNCS.ARRIVE.TRANS64.RED.A1T0 RZ, [UR5], RZ ;  /* 0x000000ffffff79a7 */ /* 0x000fe20008100405 */
[----:B------:R-:W-:Y:S01]  /*2840*/  CS2R R96, SRZ ;  /* 0x0000000000607805 */ /* 0x000fe2000001ff00 */
[----:B------:R-:W-:Y:S01]  /*2850*/  USEL UR10, URZ, UR6, !UP0 ;  /* 0x000000063f0a7287 */ /* 0x000fe2000c000000 */
[----:B------:R-:W-:-:S02]  /*2860*/  CS2R R94, SRZ ;  /* 0x00000000005e7805 */ /* 0x000fc4000001ff00 */
[----:B------:R-:W-:Y:S01]  /*2870*/  CS2R R92, SRZ ;  /* 0x00000000005c7805 */ /* 0x000fe2000001ff00 */
[----:B------:R-:W0:Y:S01]  /*2880*/  MUFU.TANH R50, R50 ;  /* 0x0000003200327308 */ /* 0x000e220000002400 */
[----:B-1----:R-:W-:Y:S01]  /*2890*/  FSEL R41, R42, -INF , P2 ;  /* 0xff8000002a297808 */ /* 0x002fe20001000000 */
[----:B------:R-:W-:Y:S01]  /*28a0*/  UISETP.GE.AND UP0, UPT, UR4, UR10, UPT ;  /* 0x0000000a0400728c */ /* 0x000fe2000bf06270 */
[----:B------:R-:W-:Y:S02]  /*28b0*/  ISETP.GT.AND P2, PT, R15, 0x28, PT ;  /* 0x000000280f00780c */ /* 0x000fe40003f44270 */
[----:B------:R-:W-:Y:S02]  /*28c0*/  CS2R R90, SRZ ;  /* 0x00000000005a7805 */ /* 0x000fe4000001ff00 */
[----:B----4-:R-:W-:Y:S02]  /*28d0*/  FSEL R42, R43, -INF , P1 ;  /* 0xff8000002b2a7808 */ /* 0x010fe40000800000 */
[----:B------:R-:W-:-:S02]  /*28e0*/  CS2R R88, SRZ ;  /* 0x0000000000587805 */ /* 0x000fc4000001ff00 */
[----:B------:R-:W-:Y:S01]  /*28f0*/  FMNMX.FTZ R21, R41, R2, !PT ;  /* 0x0000000229157209 */ /* 0x000fe20007810000 */
[----:B------:R-:W1:Y:S01]  /*2900*/  MUFU.TANH R51, R51 ;  /* 0x0000003300337308 */ /* 0x000e620000002400 */
[----:B------:R-:W-:Y:S02]  /*2910*/  ISETP.GT.AND P1, PT, R15, 0x29, PT ;  /* 0x000000290f00780c */ /* 0x000fe40003f24270 */
[----:B------:R-:W-:Y:S02]  /*2920*/  CS2R R86, SRZ ;  /* 0x0000000000567805 */ /* 0x000fe4000001ff00 */
[----:B--2---:R-:W-:Y:S02]  /*2930*/  FSEL R43, R46, -INF , P2 ;  /* 0xff8000002e2b7808 */ /* 0x004fe40001000000 */
[----:B------:R-:W-:Y:S02]  /*2940*/  CS2R R84, SRZ ;  /* 0x0000000000547805 */ /* 0x000fe4000001ff00 */
[----:B------:R-:W-:-:S02]  /*2950*/  FMNMX.FTZ R2, R42, R21, !PT ;  /* 0x000000152a027209 */ /* 0x000fc40007810000 */
[----:B------:R-:W-:Y:S02]  /*2960*/  CS2R R82, SRZ ;  /* 0x0000000000527805 */ /* 0x000fe4000001ff00 */
[----:B------:R-:W-:Y:S01]  /*2970*/  ISETP.GT.AND P2, PT, R15, 0x30, PT ;  /* 0x000000300f00780c */ /* 0x000fe20003f44270 */
[----:B------:R-:W2:Y:S01]  /*2980*/  MUFU.TANH R54, R54 ;  /* 0x0000003600367308 */ /* 0x000ea20000002400 */
[----:B-----5:R-:W-:Y:S02]  /*2990*/  FSEL R46, R47, -INF , P1 ;  /* 0xff8000002f2e7808 */ /* 0x020fe40000800000 */
[----:B------:R-:W-:Y:S02]  /*29a0*/  CS2R R80, SRZ ;  /* 0x0000000000507805 */ /* 0x000fe4000001ff00 */
[----:B------:R-:W-:Y:S02]  /*29b0*/  FMNMX.FTZ R21, R43, R2, !PT ;  /* 0x000000022b157209 */ /* 0x000fe40007810000 */
[----:B------:R-:W-:-:S02]  /*29c0*/  CS2R R78, SRZ ;  /* 0x00000000004e7805 */ /* 0x000fc4000001ff00 */
[C---:B------:R-:W-:Y:S02]  /*29d0*/  ISETP.GT.AND P1, PT, R15.reuse, 0x31, PT ;  /* 0x000000310f00780c */ /* 0x040fe40003f24270 */
[----:B------:R-:W-:Y:S02]  /*29e0*/  CS2R R76, SRZ ;  /* 0x00000000004c7805 */ /* 0x000fe4000001ff00 */
[----:B0-----:R-:W-:Y:S01]  /*29f0*/  FSEL R47, R50, -INF , P2 ;  /* 0xff800000322f7808 */ /* 0x001fe20001000000 */
[----:B------:R-:W0:Y:S01]  /*2a00*/  MUFU.TANH R55, R55 ;  /* 0x0000003700377308 */ /* 0x000e220000002400 */
[----:B------:R-:W-:Y:S02]  /*2a10*/  FMNMX.FTZ R2, R46, R21, !PT ;  /* 0x000000152e027209 */ /* 0x000fe40007810000 */
[----:B------:R-:W-:Y:S02]  /*2a20*/  ISETP.GT.AND P2, PT, R15, 0x38, PT ;  /* 0x000000380f00780c */ /* 0x000fe40003f44270 */
[----:B-1----:R-:W-:-:S02]  /*2a30*/  FSEL R50, R51, -INF , P1 ;  /* 0xff80000033327808 */ /* 0x002fc40000800000 */
[----:B------:R-:W-:Y:S01]  /*2a40*/  FMNMX.FTZ R21, R47, R2, !PT ;  /* 0x000000022f157209 */ /* 0x000fe20007810000 */
[----:B------:R-:W1:Y:S01]  /*2a50*/  MUFU.TANH R58, R58 ;  /* 0x0000003a003a7308 */ /* 0x000e620000002400 */
[C---:B------:R-:W-:Y:S02]  /*2a60*/  ISETP.GT.AND P1, PT, R15.reuse, 0x39, PT ;  /* 0x000000390f00780c */ /* 0x040fe40003f24270 */
[----:B--2---:R-:W-:Y:S02]  /*2a70*/  FSEL R51, R54, -INF , P2 ;  /* 0xff80000036337808 */ /* 0x004fe40001000000 */
[----:B------:R-:W-:Y:S02]  /*2a80*/  FMNMX.FTZ R2, R50, R21, !PT ;  /* 0x0000001532027209 */ /* 0x000fe40007810000 */
[----:B------:R-:W-:Y:S01]  /*2a90*/  ISETP.GT.AND P2, PT, R15, 0x40, PT ;  /* 0x000000400f00780c */ /* 0x000fe20003f44270 */
[----:B------:R-:W2:Y:S01]  /*2aa0*/  MUFU.TANH R59, R59 ;  /* 0x0000003b003b7308 */ /* 0x000ea20000002400 */
[----:B0-----:R-:W-:-:S02]  /*2ab0*/  FSEL R54, R55, -INF , P1 ;  /* 0xff80000037367808 */ /* 0x001fc40000800000 */
[----:B------:R-:W-:Y:S02]  /*2ac0*/  FMNMX.FTZ R21, R51, R2, !PT ;  /* 0x0000000233157209 */ /* 0x000fe40007810000 */
[C---:B------:R-:W-:Y:S02]  /*2ad0*/  ISETP.GT.AND P1, PT, R15.reuse, 0x41, PT ;  /* 0x000000410f00780c */ /* 0x040fe40003f24270 */
[----:B------:R-:W-:Y:S01]  /*2ae0*/  FMNMX.FTZ R2, R54, R21, !PT ;  /* 0x0000001536027209 */ /* 0x000fe20007810000 */
[----:B------:R-:W0:Y:S01]  /*2af0*/  MUFU.TANH R62, R62 ;  /* 0x0000003e003e7308 */ /* 0x000e220000002400 */
[----:B-1----:R-:W-:Y:S02]  /*2b00*/  FSEL R55, R58, -INF , P2 ;  /* 0xff8000003a377808 */ /* 0x002fe40001000000 */
[----:B------:R-:W-:Y:S02]  /*2b10*/  ISETP.GT.AND P2, PT, R15, 0x48, PT ;  /* 0x000000480f00780c */ /* 0x000fe40003f44270 */
[----:B------:R-:W-:-:S03]  /*2b20*/  FMNMX.FTZ R21, R55, R2, !PT ;  /* 0x0000000237157209 */ /* 0x000fc60007810000 */
[----:B------:R-:W1:Y:S01]  /*2b30*/  MUFU.TANH R63, R63 ;  /* 0x0000003f003f7308 */ /* 0x000e620000002400 */
[----:B--2---:R-:W-:Y:S02]  /*2b40*/  FSEL R58, R59, -INF , P1 ;  /* 0xff8000003b3a7808 */ /* 0x004fe40000800000 */
[----:B------:R-:W-:Y:S02]  /*2b50*/  ISETP.GT.AND P1, PT, R15, 0x49, PT ;  /* 0x000000490f00780c */ /* 0x000fe40003f24270 */
[----:B------:R-:W-:-:S03]  /*2b60*/  FMNMX.FTZ R2, R58, R21, !PT ;  /* 0x000000153a027209 */ /* 0x000fc60007810000 */
[----:B------:R-:W2:Y:S01]  /*2b70*/  MUFU.TANH R66, R66 ;  /* 0x0000004200427308 */ /* 0x000ea20000002400 */
[----:B0-----:R-:W-:Y:S02]  /*2b80*/  FSEL R59, R62, -INF , P2 ;  /* 0xff8000003e3b7808 */ /* 0x001fe40001000000 */
[----:B------:R-:W-:Y:S02]  /*2b90*/  ISETP.GT.AND P2, PT, R15, 0x50, PT ;  /* 0x000000500f00780c */ /* 0x000fe40003f44270 */
[----:B------:R-:W-:-:S03]  /*2ba0*/  FMNMX.FTZ R21, R59, R2, !PT ;  /* 0x000000023b157209 */ /* 0x000fc60007810000 */
        /* <DEDUP_REMOVED lines=18> */
[----:B------:R-:W-:Y:S02]  /*2cd0*/  CS2R R70, SRZ ;  /* 0x0000000000467805 */ /* 0x000fe4000001ff00 */
[----:B------:R-:W-:Y:S02]  /*2ce0*/  ISETP.GT.AND P1, PT, R13, RZ, PT ;  /* 0x000000ff0d00720c */ /* 0x000fe40003f24270 */
[----:B------:R-:W-:Y:S01]  /*2cf0*/  FMNMX.FTZ R15, R2, R15, !PT ;  /* 0x0000000f020f7209 */ /* 0x000fe20007810000 */
[----:B------:R-:W2:Y:S01]  /*2d00*/  MUFU.TANH R28, R28 ;  /* 0x0000001c001c7308 */ /* 0x000ea20000002400 */
[----:B0-----:R-:W-:-:S03]  /*2d10*/  FSEL R3, R3, -INF , P1 ;  /* 0xff80000003037808 */ /* 0x001fc60000800000 */
[----:B------:R-:W0:Y:S01]  /*2d20*/  SHFL.BFLY PT, R14, R15, 0x2, 0x1f ;  /* 0x0c401f000f0e7f89 */ /* 0x000e2200000e0000 */
[----:B------:R-:W-:-:S03]  /*2d30*/  ISETP.GT.AND P1, PT, R13, 0x9, PT ;  /* 0x000000090d00780c */ /* 0x000fc60003f24270 */
[----:B------:R-:W3:Y:S01]  /*2d40*/  MUFU.TANH R33, R33 ;  /* 0x0000002100217308 */ /* 0x000ee20000002400 */
[----:B-1----:R-:W-:Y:S02]  /*2d50*/  FSEL R10, R10, -INF , P2 ;  /* 0xff8000000a0a7808 */ /* 0x002fe40001000000 */
[----:B------:R-:W-:Y:S02]  /*2d60*/  ISETP.GT.AND P2, PT, R13, 0x10, PT ;  /* 0x000000100d00780c */ /* 0x000fe40003f44270 */
[----:B------:R-:W-:-:S03]  /*2d70*/  FMNMX.FTZ R21, R3, R10, !PT ;  /* 0x0000000a03157209 */ /* 0x000fc60007810000 */
[----:B------:R-:W1:Y:S08]  /*2d80*/  MUFU.TANH R37, R37 ;  /* 0x0000002500257308 */ /* 0x000e700000002400 */
[----:B------:R4:W-:Y:S01]  /*2d90*/  MUFU.TANH R39, R49 ;  /* 0x0000003100277308 */ /* 0x0009e20000002400 */
[----:B0-----:R-:W-:-:S05]  /*2da0*/  FMNMX.FTZ R14, R15, R14, !PT ;  /* 0x0000000e0f0e7209 */ /* 0x001fca0007810000 */
[----:B------:R-:W0:Y:S02]  /*2db0*/  SHFL.BFLY PT, R15, R14, 0x1, 0x1f ;  /* 0x0c201f000e0f7f89 */ /* 0x000e2400000e0000 */
[----:B------:R-:W5:Y:S08]  /*2dc0*/  MUFU.TANH R44, R44 ;  /* 0x0000002c002c7308 */ /* 0x000f700000002400 */
[----:B------:R-:W5:Y:S08]  /*2dd0*/  MUFU.TANH R45, R45 ;  /* 0x0000002d002d7308 */ /* 0x000f700000002400 */
[----:B------:R-:W5:Y:S01]  /*2de0*/  MUFU.TANH R48, R48 ;  /* 0x0000003000307308 */ /* 0x000f620000002400 */
[----:B0-----:R-:W-:-:S07]  /*2df0*/  FMNMX.FTZ R11, R14, R15, !PT ;  /* 0x0000000f0e0b7209 */ /* 0x001fce0007810000 */
[----:B------:R-:W0:Y:S01]  /*2e00*/  MUFU.TANH R52, R52 ;  /* 0x0000003400347308 */ /* 0x000e220000002400 */
[----:B--2---:R-:W-:Y:S02]  /*2e10*/  FSEL R14, R28, -INF , P3 ;  /* 0xff8000001c0e7808 */ /* 0x004fe40001800000 */
[----:B------:R-:W-:Y:S02]  /*2e20*/  FSEL R15, R20, -INF , P1 ;  /* 0xff800000140f7808 */ /* 0x000fe40000800000 */
[----:B------:R-:W-:Y:S02]  /*2e30*/  FMNMX.FTZ R12, R14, R21, !PT ;  /* 0x000000150e0c7209 */ /* 0x000fe40007810000 */
[----:B------:R-:W-:Y:S01]  /*2e40*/  ISETP.GT.AND P1, PT, R13, 0x11, PT ;  /* 0x000000110d00780c */ /* 0x000fe20003f24270 */
[----:B------:R-:W2:Y:S01]  /*2e50*/  MUFU.TANH R53, R53 ;  /* 0x0000003500357308 */ /* 0x000ea20000002400 */
[----:B------:R-:W-:Y:S01]  /*2e60*/  FSEL R20, R24, -INF , P2 ;  /* 0xff80000018147808 */ /* 0x000fe20001000000 */
[----:B------:R-:W-:Y:S01]  /*2e70*/  FMUL.FTZ R24, R11, UR35 ;  /* 0x000000230b187c20 */ /* 0x000fe20008410000 */
[----:B------:R-:W-:-:S02]  /*2e80*/  FMNMX.FTZ R25, R15, R12, !PT ;  /* 0x0000000c0f197209 */ /* 0x000fc40007810000 */
[----:B------:R-:W-:Y:S02]  /*2e90*/  FSETP.NEU.FTZ.AND P2, PT, R11, -INF , PT ;  /* 0xff8000000b00780b */ /* 0x000fe40003f5d000 */
[----:B------:R-:W-:Y:S01]  /*2ea0*/  ISETP.GT.AND P3, PT, R13, 0x18, PT ;  /* 0x000000180d00780c */ /* 0x000fe20003f64270 */
[----:B------:R-:W2:Y:S01]  /*2eb0*/  MUFU.TANH R56, R56 ;  /* 0x0000003800387308 */ /* 0x000ea20000002400 */
[----:B---3--:R-:W-:Y:S02]  /*2ec0*/  FSEL R21, R33, -INF , P1 ;  /* 0xff80000021157808 */ /* 0x008fe40000800000 */
[----:B------:R-:W-:Y:S02]  /*2ed0*/  FMNMX.FTZ R12, R20, R25, !PT ;  /* 0x00000019140c7209 */ /* 0x000fe40007810000 */
[----:B----4-:R-:W-:Y:S02]  /*2ee0*/  FSEL R49, R24, RZ, P2 ;  /* 0x000000ff18317208 */ /* 0x010fe40001000000 */
[----:B------:R-:W-:Y:S01]  /*2ef0*/  ISETP.GT.AND P1, PT, R13, 0x19, PT ;  /* 0x000000190d00780c */ /* 0x000fe20003f24270 */
[----:B------:R-:W3:Y:S01]  /*2f00*/  MUFU.TANH R57, R57 ;  /* 0x0000003900397308 */ /* 0x000ee20000002400 */
[----:B------:R-:W-:Y:S01]  /*2f10*/  FSEL R24, R72, -INF , P3 ;  /* 0xff80000048187808 */ /* 0x000fe20001800000 */
[--C-:B------:R-:W-:Y:S01]  /*2f20*/  FFMA.FTZ R33, R26, UR35, -R49.reuse ;  /* 0x000000231a217c23 */ /* 0x100fe20008010831 */
[----:B------:R-:W-:Y:S01]  /*2f30*/  FMNMX.FTZ R27, R21, R12, !PT ;  /* 0x0000000c151b7209 */ /* 0x000fe20007810000 */
[--C-:B------:R-:W-:Y:S01]  /*2f40*/  FFMA.FTZ R35, R29, UR35, -R49.reuse ;  /* 0x000000231d237c23 */ /* 0x100fe20008010831 */
[----:B------:R-:W-:Y:S01]  /*2f50*/  ISETP.GT.AND P2, PT, R13, 0x20, PT ;  /* 0x000000200d00780c */ /* 0x000fe20003f44270 */
[--C-:B------:R-:W-:Y:S01]  /*2f60*/  FFMA.FTZ R42, R42, UR35, -R49.reuse ;  /* 0x000000232a2a7c23 */ /* 0x100fe20008010831 */
[----:B-1----:R-:W-:Y:S01]  /*2f70*/  FSEL R25, R37, -INF , P1 ;  /* 0xff80000025197808 */ /* 0x002fe20000800000 */
[----:B------:R1:W-:Y:S01]  /*2f80*/  MUFU.EX2 R189, R33 ;  /* 0x0000002100bd7308 */ /* 0x0003e20000000800 */
[----:B------:R-:W-:Y:S01]  /*2f90*/  FMNMX.FTZ R12, R24, R27, !PT ;  /* 0x0000001b180c7209 */ /* 0x000fe20007810000 */
[--C-:B------:R-:W-:Y:S01]  /*2fa0*/  FFMA.FTZ R37, R30, UR35, -R49.reuse ;  /* 0x000000231e257c23 */ /* 0x100fe20008010831 */
[----:B------:R-:W-:Y:S01]  /*2fb0*/  ISETP.GT.AND P1, PT, R13, 0x21, PT ;  /* 0x000000210d00780c */ /* 0x000fe20003f24270 */
[--C-:B------:R-:W-:Y:S01]  /*2fc0*/  FFMA.FTZ R43, R43, UR35, -R49.reuse ;  /* 0x000000232b2b7c23 */ /* 0x100fe20008010831 */
[----:B------:R-:W-:Y:S01]  /*2fd0*/  FSEL R26, R73, -INF , P2 ;  /* 0xff800000491a7808 */ /* 0x000fe20001000000 */
[--C-:B------:R-:W-:Y:S01]  /*2fe0*/  FFMA.FTZ R46, R46, UR35, -R49.reuse ;  /* 0x000000232e2e7c23 */ /* 0x100fe20008010831 */
[----:B------:R-:W-:Y:S01]  /*2ff0*/  FMNMX.FTZ R31, R25, R12, !PT ;  /* 0x0000000c191f7209 */ /* 0x000fe20007810000 */
[----:B------:R-:W4:Y:S01]  /*3000*/  MUFU.TANH R60, R60 ;  /* 0x0000003c003c7308 */ /* 0x000f220000002400 */
[----:B------:R-:W-:Y:S01]  /*3010*/  ISETP.GT.AND P2, PT, R13, 0x28, PT ;  /* 0x000000280d00780c */ /* 0x000fe20003f44270 */
[--C-:B------:R-:W-:Y:S01]  /*3020*/  FFMA.FTZ R47, R47, UR35, -R49.reuse ;  /* 0x000000232f2f7c23 */ /* 0x100fe20008010831 */
[----:B------:R-:W-:Y:S01]  /*3030*/  FSEL R27, R74, -INF , P1 ;  /* 0xff8000004a1b7808 */ /* 0x000fe20000800000 */
[--C-:B------:R-:W-:Y:S01]  /*3040*/  FFMA.FTZ R50, R50, UR35, -R49.reuse ;  /* 0x0000002332327c23 */ /* 0x100fe20008010831 */
[----:B------:R-:W-:Y:S01]  /*3050*/  FMNMX.FTZ R12, R26, R31, !PT ;  /* 0x0000001f1a0c7209 */ /* 0x000fe20007810000 */
[--C-:B------:R-:W-:Y:S01]  /*3060*/  FFMA.FTZ R51, R51, UR35, -R49.reuse ;  /* 0x0000002333337c23 */ /* 0x100fe20008010831 */
[----:B------:R-:W-:Y:S01]  /*3070*/  ISETP.GT.AND P1, PT, R13, 0x29, PT ;  /* 0x000000290d00780c */ /* 0x000fe20003f24270 */
[----:B------:R-:W4:Y:S01]  /*3080*/  MUFU.TANH R61, R61 ;  /* 0x0000003d003d7308 */ /* 0x000f220000002400 */
[----:B-----5:R-:W-:Y:S01]  /*3090*/  FSEL R28, R44, -INF , P2 ;  /* 0xff8000002c1c7808 */ /* 0x020fe20001000000 */
[--C-:B------:R-:W-:Y:S01]  /*30a0*/  FFMA.FTZ R54, R54, UR35, -R49.reuse ;  /* 0x0000002336367c23 */ /* 0x100fe20008010831 */
[----:B------:R-:W-:Y:S01]  /*30b0*/  FMNMX.FTZ R31, R27, R12, !PT ;  /* 0x0000000c1b1f7209 */ /* 0x000fe20007810000 */
[--C-:B------:R-:W-:Y:S01]  /*30c0*/  FFMA.FTZ R55, R55, UR35, -R49.reuse ;  /* 0x0000002337377c23 */ /* 0x100fe20008010831 */
[----:B------:R-:W-:Y:S01]  /*30d0*/  ISETP.GT.AND P2, PT, R13, 0x30, PT ;  /* 0x000000300d00780c */ /* 0x000fe20003f44270 */
[--C-:B------:R-:W-:Y:S01]  /*30e0*/  FFMA.FTZ R58, R58, UR35, -R49.reuse ;  /* 0x000000233a3a7c23 */ /* 0x100fe20008010831 */
[----:B------:R-:W-:Y:S01]  /*30f0*/  FSEL R29, R45, -INF , P1 ;  /* 0xff8000002d1d7808 */ /* 0x000fe20000800000 */
[----:B------:R5:W-:Y:S01]  /*3100*/  MUFU.EX2 R44, R35 ;  /* 0x00000023002c7308 */ /* 0x000be20000000800 */
[----:B------:R-:W-:Y:S01]  /*3110*/  FMNMX.FTZ R12, R28, R31, !PT ;  /* 0x0000001f1c0c7209 */ /* 0x000fe20007810000 */
[--C-:B------:R-:W-:Y:S01]  /*3120*/  FFMA.FTZ R45, R34, UR35, -R49.reuse ;  /* 0x00000023222d7c23 */ /* 0x100fe20008010831 */
[----:B------:R-:W-:Y:S01]  /*3130*/  ISETP.GT.AND P1, PT, R13, 0x31, PT ;  /* 0x000000310d00780c */ /* 0x000fe20003f24270 */
[--C-:B------:R-:W-:Y:S01]  /*3140*/  FFMA.FTZ R59, R59, UR35, -R49.reuse ;  /* 0x000000233b3b7c23 */ /* 0x100fe20008010831 */
[----:B------:R-:W-:Y:S01]  /*3150*/  FSEL R30, R48, -INF , P2 ;  /* 0xff800000301e7808 */ /* 0x000fe20001000000 */
[--C-:B------:R-:W-:Y:S01]  /*3160*/  FFMA.FTZ R62, R62, UR35, -R49.reuse ;  /* 0x000000233e3e7c23 */ /* 0x100fe20008010831 */
[----:B-1----:R-:W-:Y:S01]  /*3170*/  FMNMX.FTZ R33, R29, R12, !PT ;  /* 0x0000000c1d217209 */ /* 0x002fe20007810000 */
[----:B------:R-:W1:Y:S01]  /*3180*/  MUFU.TANH R64, R64 ;  /* 0x0000004000407308 */ /* 0x000e620000002400 */
[----:B------:R-:W-:Y:S01]  /*3190*/  ISETP.GT.AND P2, PT, R13, 0x38, PT ;  /* 0x000000380d00780c */ /* 0x000fe20003f44270 */
[--C-:B------:R-:W-:Y:S01]  /*31a0*/  FFMA.FTZ R63, R63, UR35, -R49.reuse ;  /* 0x000000233f3f7c23 */ /* 0x100fe20008010831 */
[----:B------:R-:W-:Y:S01]  /*31b0*/  FSEL R31, R39, -INF , P1 ;  /* 0xff800000271f7808 */ /* 0x000fe20000800000 */
[--C-:B------:R-:W-:Y:S01]  /*31c0*/  FFMA.FTZ R39, R32, UR35, -R49.reuse ;  /* 0x0000002320277c23 */ /* 0x100fe20008010831 */
[----:B------:R-:W-:Y:S01]  /*31d0*/  FMNMX.FTZ R12, R30, R33, !PT ;  /* 0x000000211e0c7209 */ /* 0x000fe20007810000 */
[--C-:B------:R-:W-:Y:S01]  /*31e0*/  FFMA.FTZ R66, R66, UR35, -R49.reuse ;  /* 0x0000002342427c23 */ /* 0x100fe20008010831 */
[----:B------:R-:W-:Y:S01]  /*31f0*/  ISETP.GT.AND P1, PT, R13, 0x39, PT ;  /* 0x000000390d00780c */ /* 0x000fe20003f24270 */
[----:B------:R3:W-:Y:S01]  /*3200*/  MUFU.EX2 R191, R37 ;  /* 0x0000002500bf7308 */ /* 0x0007e20000000800 */
[----:B0-----:R-:W-:Y:S01]  /*3210*/  FSEL R32, R52, -INF , P2 ;  /* 0xff80000034207808 */ /* 0x001fe20001000000 */
[--C-:B------:R-:W-:Y:S01]  /*3220*/  FFMA.FTZ R52, R36, UR35, -R49.reuse ;  /* 0x0000002324347c23 */ /* 0x100fe20008010831 */
[----:B-----5:R-:W-:Y:S01]  /*3230*/  FMNMX.FTZ R35, R31, R12, !PT ;  /* 0x0000000c1f237209 */ /* 0x020fe20007810000 */
[--C-:B------:R-:W-:Y:S01]  /*3240*/  FFMA.FTZ R67, R67, UR35, -R49.reuse ;  /* 0x0000002343437c23 */ /* 0x100fe20008010831 */
[----:B------:R-:W-:Y:S01]  /*3250*/  ISETP.GT.AND P2, PT, R13, 0x40, PT ;  /* 0x000000400d00780c */ /* 0x000fe20003f44270 */
[--C-:B------:R-:W-:Y:S01]  /*3260*/  FFMA.FTZ R2, R2, UR35, -R49.reuse ;  /* 0x0000002302027c23 */ /* 0x100fe20008010831 */
[----:B--2---:R-:W-:Y:S01]  /*3270*/  FSEL R33, R53, -INF , P1 ;  /* 0xff80000035217808 */ /* 0x004fe20000800000 */
[----:B------:R-:W0:Y:S01]  /*3280*/  MUFU.TANH R65, R65 ;  /* 0x0000004100417308 */ /* 0x000e220000002400 */
[----:B------:R-:W-:Y:S01]  /*3290*/  FMNMX.FTZ R12, R32, R35, !PT ;  /* 0x00000023200c7209 */ /* 0x000fe20007810000 */
[----:B------:R-:W-:Y:S01]  /*32a0*/  FFMA.FTZ R53, R38, UR35, -R49 ;  /* 0x0000002326357c23 */ /* 0x000fe20008010831 */
[----:B------:R-:W-:-:S02]  /*32b0*/  ISETP.GT.AND P1, PT, R13, 0x41, PT ;  /* 0x000000410d00780c */ /* 0x000fc40003f24270 */
[----:B------:R-:W-:Y:S02]  /*32c0*/  CS2R R74, SRZ ;  /* 0x00000000004a7805 */ /* 0x000fe4000001ff00 */
[----:B------:R-:W-:Y:S01]  /*32d0*/  FSEL R34, R56, -INF , P2 ;  /* 0xff80000038227808 */ /* 0x000fe20001000000 */
[----:B------:R-:W-:Y:S01]  /*32e0*/  FFMA.FTZ R56, R40, UR35, -R49 ;  /* 0x0000002328387c23 */ /* 0x000fe20008010831 */
[----:B---3--:R-:W-:Y:S01]  /*32f0*/  FMNMX.FTZ R37, R33, R12, !PT ;  /* 0x0000000c21257209 */ /* 0x008fe20007810000 */
[----:B------:R-:W2:Y:S01]  /*3300*/  MUFU.TANH R68, R68 ;  /* 0x0000004400447308 */ /* 0x000ea20000002400 */
[----:B------:R-:W-:Y:S02]  /*3310*/  ISETP.GT.AND P2, PT, R13, 0x48, PT ;  /* 0x000000480d00780c */ /* 0x000fe40003f44270 */
[----:B------:R-:W-:Y:S02]  /*3320*/  CS2R R72, SRZ ;  /* 0x0000000000487805 */ /* 0x000fe4000001ff00 */
[----:B------:R-:W-:-:S02]  /*3330*/  FSEL R35, R57, -INF , P1 ;  /* 0xff80000039237808 */ /* 0x000fc40000800000 */
[----:B------:R-:W-:Y:S02]  /*3340*/  FMNMX.FTZ R12, R34, R37, !PT ;  /* 0x00000025220c7209 */ /* 0x000fe40007810000 */
[C---:B------:R-:W-:Y:S01]  /*3350*/  ISETP.GT.AND P1, PT, R13.reuse, 0x49, PT ;  /* 0x000000490d00780c */ /* 0x040fe20003f24270 */
[----:B------:R3:W-:Y:S01]  /*3360*/  MUFU.EX2 R48, R39 ;  /* 0x0000002700307308 */ /* 0x0007e20000000800 */
[----:B----4-:R-:W-:Y:S02]  /*3370*/  FSEL R36, R60, -INF , P2 ;  /* 0xff8000003c247808 */ /* 0x010fe40001000000 */
[----:B------:R-:W-:Y:S02]  /*3380*/  ISETP.GT.AND P2, PT, R13, 0x50, PT ;  /* 0x000000500d00780c */ /* 0x000fe40003f44270 */
[----:B------:R-:W-:Y:S02]  /*3390*/  FSEL R37, R61, -INF , P1 ;  /* 0xff8000003d257808 */ /* 0x000fe40000800000 */
[----:B------:R-:W-:Y:S01]  /*33a0*/  ISETP.GT.AND P1, PT, R13, 0x51, PT ;  /* 0x000000510d00780c */ /* 0x000fe20003f24270 */
[----:B------:R-:W4:Y:S01]  /*33b0*/  MUFU.TANH R69, R69 ;  /* 0x0000004500457308 */ /* 0x000f220000002400 */
[----:B---3--:R-:W-:-:S02]  /*33c0*/  FMNMX.FTZ R39, R35, R12, !PT ;  /* 0x0000000c23277209 */ /* 0x008fc40007810000 */
[----:B-1----:R-:W-:Y:S02]  /*33d0*/  FSEL R38, R64, -INF , P2 ;  /* 0xff80000040267808 */ /* 0x002fe40001000000 */
[----:B------:R-:W-:Y:S02]  /*33e0*/  FMNMX.FTZ R12, R36, R39, !PT ;  /* 0x00000027240c7209 */ /* 0x000fe40007810000 */
[----:B------:R-:W-:Y:S01]  /*33f0*/  ISETP.GT.AND P2, PT, R13, 0x58, PT ;  /* 0x000000580d00780c */ /* 0x000fe20003f44270 */
[----:B------:R1:W-:Y:S01]  /*3400*/  MUFU.EX2 R185, R45 ;  /* 0x0000002d00b97308 */ /* 0x0003e20000000800 */
[----:B0-----:R-:W-:Y:S02]  /*3410*/  FSEL R39, R65, -INF , P1 ;  /* 0xff80000041277808 */ /* 0x001fe40000800000 */
[----:B------:R-:W-:Y:S02]  /*3420*/  ISETP.GT.AND P1, PT, R13, 0x59, PT ;  /* 0x000000590d00780c */ /* 0x000fe40003f24270 */
[----:B--2---:R-:W-:-:S03]  /*3430*/  FSEL R13, R68, -INF , P2 ;  /* 0xff800000440d7808 */ /* 0x004fc60001000000 */
[----:B------:R-:W-:Y:S01]  /*3440*/  MUFU.EX2 R60, R42 ;  /* 0x0000002a003c7308 */ /* 0x000fe20000000800 */
[----:B-1----:R-:W-:Y:S02]  /*3450*/  FMNMX.FTZ R45, R37, R12, !PT ;  /* 0x0000000c252d7209 */ /* 0x002fe40007810000 */
[----:B----4-:R-:W-:Y:S02]  /*3460*/  FSEL R40, R69, -INF , P1 ;  /* 0xff80000045287808 */ /* 0x010fe40000800000 */
[----:B------:R-:W-:Y:S02]  /*3470*/  CS2R R68, SRZ ;  /* 0x0000000000447805 */ /* 0x000fe4000001ff00 */
[----:B------:R-:W-:Y:S01]  /*3480*/  FMNMX.FTZ R12, R38, R45, !PT ;  /* 0x0000002d260c7209 */ /* 0x000fe20007810000 */
[----:B------:R-:W-:Y:S01]  /*3490*/  FFMA.FTZ R45, R41, UR35, -R49 ;  /* 0x00000023292d7c23 */ /* 0x000fe20008010831 */
[----:B------:R-:W-:Y:S02]  /*34a0*/  MUFU.EX2 R52, R52 ;  /* 0x0000003400347308 */ /* 0x000fe40000000800 */
[----:B------:R-:W-:-:S04]  /*34b0*/  FMNMX.FTZ R12, R39, R12, !PT ;  /* 0x0000000c270c7209 */ /* 0x000fc80007810000 */
[----:B------:R-:W-:Y:S02]  /*34c0*/  FMNMX.FTZ R41, R13, R12, !PT ;  /* 0x0000000c0d297209 */ /* 0x000fe40007810000 */
[----:B------:R-:W-:Y:S02]  /*34d0*/  MUFU.EX2 R53, R53 ;  /* 0x0000003500357308 */ /* 0x000fe40000000800 */
[----:B------:R-:W-:-:S05]  /*34e0*/  FMNMX.FTZ R41, R40, R41, !PT ;  /* 0x0000002928297209 */ /* 0x000fca0007810000 */
[----:B------:R-:W0:Y:S01]  /*34f0*/  SHFL.BFLY PT, R12, R41, 0x2, 0x1f ;  /* 0x0c401f00290c7f89 */ /* 0x000e2200000e0000 */
[----:B------:R-:W1:Y:S08]  /*3500*/  MUFU.EX2 R56, R56 ;  /* 0x0000003800387308 */ /* 0x000e700000000800 */
[----:B------:R-:W2:Y:S08]  /*3510*/  MUFU.EX2 R45, R45 ;  /* 0x0000002d002d7308 */ /* 0x000eb00000000800 */
[----:B------:R-:W-:Y:S01]  /*3520*/  MUFU.EX2 R43, R43 ;  /* 0x0000002b002b7308 */ /* 0x000fe20000000800 */
[----:B-1----:R-:W-:-:S02]  /*3530*/  F2FP.BF16.F32.PACK_AB R187, R56, R53 ;  /* 0x0000003538bb723e */ /* 0x002fc400000010ff */
[----:B0-----:R-:W-:-:S05]  /*3540*/  FMNMX.FTZ R42, R41, R12, !PT ;  /* 0x0000000c292a7209 */ /* 0x001fca0007810000 */
[----:B------:R-:W0:Y:S01]  /*3550*/  MUFU.EX2 R46, R46 ;  /* 0x0000002e002e7308 */ /* 0x000e220000000800 */
[----:B--2---:R-:W-:Y:S01]  /*3560*/  F2FP.BF16.F32.PACK_AB R181, R60, R45 ;  /* 0x0000002d3cb5723e */ /* 0x004fe200000010ff */
[----:B------:R-:W1:Y:S06]  /*3570*/  SHFL.BFLY PT, R41, R42, 0x1, 0x1f ;  /* 0x0c201f002a297f89 */ /* 0x000e6c00000e0000 */
[----:B------:R-:W-:Y:S08]  /*3580*/  MUFU.EX2 R47, R47 ;  /* 0x0000002f002f7308 */ /* 0x000ff00000000800 */
[----:B------:R-:W2:Y:S01]  /*3590*/  MUFU.EX2 R50, R50 ;  /* 0x0000003200327308 */ /* 0x000ea20000000800 */
[----:B0-----:R-:W-:-:S07]  /*35a0*/  F2FP.BF16.F32.PACK_AB R183, R46, R43 ;  /* 0x0000002b2eb7723e */ /* 0x001fce00000010ff */
[----:B------:R-:W-:Y:S01]  /*35b0*/  MUFU.EX2 R51, R51 ;  /* 0x0000003300337308 */ /* 0x000fe20000000800 */
[----:B-1----:R-:W-:Y:S01]  /*35c0*/  FMNMX.FTZ R12, R42, R41, !PT ;  /* 0x000000292a0c7209 */ /* 0x002fe20007810000 */
[----:B------:R-:W-:Y:S01]  /*35d0*/  FADD.FTZ R42, R189, R44 ;  /* 0x0000002cbd2a7221 */ /* 0x000fe20000010000 */
[----:B------:R-:W-:Y:S02]  /*35e0*/  F2FP.BF16.F32.PACK_AB R189, R44, R189 ;  /* 0x000000bd2cbd723e */ /* 0x000fe400000010ff */
[C---:B------:R-:W-:Y:S01]  /*35f0*/  FSETP.NEU.FTZ.AND P1, PT, R12.reuse, -INF , PT ;  /* 0xff8000000c00780b */ /* 0x040fe20003f3d000 */
[----:B------:R-:W-:Y:S02]  /*3600*/  FMUL.FTZ R41, R12, UR35 ;  /* 0x000000230c297c20 */ /* 0x000fe40008410000 */
[----:B------:R-:W0:Y:S01]  /*3610*/  MUFU.EX2 R54, R54 ;  /* 0x0000003600367308 */ /* 0x000e220000000800 */
[----:B--2---:R-:W-:Y:S02]  /*3620*/  F2FP.BF16.F32.PACK_AB R177, R50, R47 ;  /* 0x0000002f32b1723e */ /* 0x004fe400000010ff */
[----:B------:R-:W-:-:S02]  /*3630*/  FSEL R41, R41, RZ, P1 ;  /* 0x000000ff29297208 */ /* 0x000fc40000800000 */
        /* <DEDUP_REMOVED lines=25> */
[----:B------:R-:W2:Y:S01]  /*37d0*/  MUFU.EX2 R14, R14 ;  /* 0x0000000e000e7308 */ /* 0x000ea20000000800 */
[--C-:B------:R-:W-:Y:S01]  /*37e0*/  FFMA.FTZ R39, R39, UR35, -R41.reuse ;  /* 0x0000002327277c23 */ /* 0x100fe20008010829 */
[--C-:B------:R-:W-:Y:S01]  /*37f0*/  FFMA.FTZ R13, R13, UR35, -R41.reuse ;  /* 0x000000230d0d7c23 */ /* 0x100fe20008010829 */
[----:B------:R-:W-:Y:S01]  /*3800*/  FFMA.FTZ R40, R40, UR35, -R41 ;  /* 0x0000002328287c23 */ /* 0x000fe20008010829 */
[----:B0-----:R-:W-:-:S04]  /*3810*/  F2FP.BF16.F32.PACK_AB R179, R54, R51 ;  /* 0x0000003336b3723e */ /* 0x001fc800000010ff */
[----:B------:R-:W0:Y:S01]  /*3820*/  MUFU.EX2 R15, R15 ;  /* 0x0000000f000f7308 */ /* 0x000e220000000800 */
[----:B-1----:R-:W-:Y:S01]  /*3830*/  FADD.FTZ R57, R3, R10 ;  /* 0x0000000a03397221 */ /* 0x002fe20000010000 */
[----:B------:R-:W-:-:S06]  /*3840*/  F2FP.BF16.F32.PACK_AB R188, R10, R3 ;  /* 0x000000030abc723e */ /* 0x000fcc00000010ff */
[----:B------:R-:W1:Y:S01]  /*3850*/  MUFU.EX2 R20, R20 ;  /* 0x0000001400147308 */ /* 0x000e620000000800 */
[----:B--2---:R-:W-:Y:S01]  /*3860*/  FADD.FTZ R64, R14, R57 ;  /* 0x000000390e407221 */ /* 0x004fe20000010000 */
[----:B------:R-:W-:Y:S01]  /*3870*/  FADD.FTZ R57, R191, R42 ;  /* 0x0000002abf397221 */ /* 0x000fe20000010000 */
[----:B------:R-:W-:-:S03]  /*3880*/  F2FP.BF16.F32.PACK_AB R191, R48, R191 ;  /* 0x000000bf30bf723e */ /* 0x000fc600000010ff */
[----:B------:R-:W-:Y:S02]  /*3890*/  FADD.FTZ R42, R48, R57 ;  /* 0x00000039302a7221 */ /* 0x000fe40000010000 */
[----:B------:R-:W2:Y:S01]  /*38a0*/  MUFU.EX2 R21, R21 ;  /* 0x0000001500157308 */ /* 0x000ea20000000800 */
[----:B0-----:R-:W-:Y:S01]  /*38b0*/  FADD.FTZ R61, R15, R64 ;  /* 0x000000400f3d7221 */ /* 0x001fe20000010000 */
[----:B------:R-:W-:Y:S01]  /*38c0*/  FADD.FTZ R57, R185, R42 ;  /* 0x0000002ab9397221 */ /* 0x000fe20000010000 */
[----:B------:R-:W-:Y:S02]  /*38d0*/  F2FP.BF16.F32.PACK_AB R190, R15, R14 ;  /* 0x0000000e0fbe723e */ /* 0x000fe400000010ff */
[----:B------:R-:W-:Y:S02]  /*38e0*/  CS2R R64, SRZ ;  /* 0x0000000000407805 */ /* 0x000fe4000001ff00 */
[----:B------:R-:W-:Y:S01]  /*38f0*/  F2FP.BF16.F32.PACK_AB R185, R52, R185 ;  /* 0x000000b934b9723e */ /* 0x000fe200000010ff */
[----:B------:R-:W0:Y:S01]  /*3900*/  MUFU.EX2 R24, R24 ;  /* 0x0000001800187308 */ /* 0x000e220000000800 */
[----:B-1----:R-:W-:-:S07]  /*3910*/  FADD.FTZ R0, R20, R61 ;  /* 0x0000003d14007221 */ /* 0x002fce0000010000 */
[----:B------:R-:W1:Y:S01]  /*3920*/  MUFU.EX2 R25, R25 ;  /* 0x0000001900197308 */ /* 0x000e620000000800 */
[C---:B--2---:R-:W-:Y:S01]  /*3930*/  FADD.FTZ R49, R21.reuse, R0 ;  /* 0x0000000015317221 */ /* 0x044fe20000010000 */
[----:B------:R-:W-:Y:S01]  /*3940*/  FADD.FTZ R0, R52, R57 ;  /* 0x0000003934007221 */ /* 0x000fe20000010000 */
[----:B------:R-:W-:-:S05]  /*3950*/  F2FP.BF16.F32.PACK_AB R184, R21, R20 ;  /* 0x0000001415b8723e */ /* 0x000fca00000010ff */
[----:B------:R-:W2:Y:S01]  /*3960*/  MUFU.EX2 R26, R26 ;  /* 0x0000001a001a7308 */ /* 0x000ea20000000800 */
[----:B0-----:R-:W-:Y:S01]  /*3970*/  FADD.FTZ R42, R24, R49 ;  /* 0x00000031182a7221 */ /* 0x001fe20000010000 */
[----:B------:R-:W-:Y:S01]  /*3980*/  FADD.FTZ R49, R53, R0 ;  /* 0x0000000035317221 */ /* 0x000fe20000010000 */
[----:B------:R-:W-:-:S03]  /*3990*/  CS2R R52, SRZ ;  /* 0x0000000000347805 */ /* 0x000fc6000001ff00 */
[----:B------:R-:W-:Y:S02]  /*39a0*/  FADD.FTZ R0, R56, R49 ;  /* 0x0000003138007221 */ /* 0x000fe40000010000 */
[----:B------:R-:W0:Y:S01]  /*39b0*/  MUFU.EX2 R27, R27 ;  /* 0x0000001b001b7308 */ /* 0x000e220000000800 */
[----:B-1----:R-:W-:Y:S01]  /*39c0*/  FADD.FTZ R57, R25, R42 ;  /* 0x0000002a19397221 */ /* 0x002fe20000010000 */
[----:B------:R-:W-:Y:S01]  /*39d0*/  FADD.FTZ R49, R45, R0 ;  /* 0x000000002d317221 */ /* 0x000fe20000010000 */
[----:B------:R-:W-:Y:S02]  /*39e0*/  F2FP.BF16.F32.PACK_AB R186, R25, R24 ;  /* 0x0000001819ba723e */ /* 0x000fe400000010ff */
[----:B------:R-:W-:Y:S02]  /*39f0*/  CS2R R44, SRZ ;  /* 0x00000000002c7805 */ /* 0x000fe4000001ff00 */
[----:B------:R-:W-:Y:S01]  /*3a00*/  CS2R R24, SRZ ;  /* 0x0000000000187805 */ /* 0x000fe2000001ff00 */
[----:B------:R-:W-:Y:S01]  /*3a10*/  FADD.FTZ R0, R60, R49 ;  /* 0x000000313c007221 */ /* 0x000fe20000010000 */
[----:B------:R-:W-:Y:S01]  /*3a20*/  CS2R R60, SRZ ;  /* 0x00000000003c7805 */ /* 0x000fe2000001ff00 */
[----:B------:R-:W1:Y:S01]  /*3a30*/  MUFU.EX2 R28, R28 ;  /* 0x0000001c001c7308 */ /* 0x000e620000000800 */
[----:B--2---:R-:W-:Y:S01]  /*3a40*/  FADD.FTZ R42, R26, R57 ;  /* 0x000000391a2a7221 */ /* 0x004fe20000010000 */
[----:B------:R-:W-:-:S06]  /*3a50*/  CS2R R56, SRZ ;  /* 0x0000000000387805 */ /* 0x000fcc000001ff00 */
[----:B------:R-:W2:Y:S01]  /*3a60*/  MUFU.EX2 R29, R29 ;  /* 0x0000001d001d7308 */ /* 0x000ea20000000800 */
[C---:B0-----:R-:W-:Y:S01]  /*3a70*/  FADD.FTZ R41, R27.reuse, R42 ;  /* 0x0000002a1b297221 */ /* 0x041fe20000010000 */
[----:B------:R-:W-:Y:S02]  /*3a80*/  F2FP.BF16.F32.PACK_AB R180, R27, R26 ;  /* 0x0000001a1bb4723e */ /* 0x000fe400000010ff */
[----:B------:R-:W-:-:S04]  /*3a90*/  CS2R R26, SRZ ;  /* 0x00000000001a7805 */ /* 0x000fc8000001ff00 */
[----:B------:R-:W0:Y:S01]  /*3aa0*/  MUFU.EX2 R30, R30 ;  /* 0x0000001e001e7308 */ /* 0x000e220000000800 */
[----:B-1----:R-:W-:Y:S01]  /*3ab0*/  FADD.FTZ R42, R28, R41 ;  /* 0x000000291c2a7221 */ /* 0x002fe20000010000 */
[----:B------:R-:W-:-:S04]  /*3ac0*/  FADD.FTZ R41, R43, R0 ;  /* 0x000000002b297221 */ /* 0x000fc80000010000 */
[----:B------:R-:W-:Y:S02]  /*3ad0*/  FADD.FTZ R0, R46, R41 ;  /* 0x000000292e007221 */ /* 0x000fe40000010000 */
[----:B------:R-:W1:Y:S01]  /*3ae0*/  MUFU.EX2 R31, R31 ;  /* 0x0000001f001f7308 */ /* 0x000e620000000800 */
[----:B--2---:R-:W-:Y:S01]  /*3af0*/  FADD.FTZ R49, R29, R42 ;  /* 0x0000002a1d317221 */ /* 0x004fe20000010000 */
[----:B------:R-:W-:Y:S01]  /*3b00*/  FADD.FTZ R41, R47, R0 ;  /* 0x000000002f297221 */ /* 0x000fe20000010000 */
[----:B------:R-:W-:Y:S02]  /*3b10*/  F2FP.BF16.F32.PACK_AB R182, R29, R28 ;  /* 0x0000001c1db6723e */ /* 0x000fe400000010ff */
[----:B------:R-:W-:Y:S02]  /*3b20*/  CS2R R46, SRZ ;  /* 0x00000000002e7805 */ /* 0x000fe4000001ff00 */
[----:B------:R-:W-:Y:S01]  /*3b30*/  CS2R R28, SRZ ;  /* 0x00000000001c7805 */ /* 0x000fe2000001ff00 */
[----:B------:R-:W-:Y:S01]  /*3b40*/  FADD.FTZ R0, R50, R41 ;  /* 0x0000002932007221 */ /* 0x000fe20000010000 */
[----:B------:R-:W2:Y:S01]  /*3b50*/  MUFU.EX2 R32, R32 ;  /* 0x0000002000207308 */ /* 0x000ea20000000800 */
[----:B0-----:R-:W-:-:S02]  /*3b60*/  FADD.FTZ R42, R30, R49 ;  /* 0x000000311e2a7221 */ /* 0x001fc40000010000 */
[----:B------:R-:W-:Y:S01]  /*3b70*/  FADD.FTZ R3, R51, R0 ;  /* 0x0000000033037221 */ /* 0x000fe20000010000 */
[----:B------:R-:W-:Y:S02]  /*3b80*/  CS2R R50, SRZ ;  /* 0x0000000000327805 */ /* 0x000fe4000001ff00 */
[----:B------:R-:W-:Y:S01]  /*3b90*/  CS2R R48, SRZ ;  /* 0x0000000000307805 */ /* 0x000fe2000001ff00 */
[----:B------:R-:W-:Y:S01]  /*3ba0*/  FADD.FTZ R0, R54, R3 ;  /* 0x0000000336007221 */ /* 0x000fe20000010000 */
[----:B------:R-:W0:Y:S01]  /*3bb0*/  MUFU.EX2 R33, R33 ;  /* 0x0000002100217308 */ /* 0x000e220000000800 */
[----:B-1----:R-:W-:Y:S02]  /*3bc0*/  FADD.FTZ R43, R31, R42 ;  /* 0x0000002a1f2b7221 */ /* 0x002fe40000010000 */
[----:B------:R-:W-:Y:S01]  /*3bd0*/  FADD.FTZ R3, R55, R0 ;  /* 0x0000000037037221 */ /* 0x000fe20000010000 */
[----:B------:R-:W-:Y:S02]  /*3be0*/  F2FP.BF16.F32.PACK_AB R176, R31, R30 ;  /* 0x0000001e1fb0723e */ /* 0x000fe400000010ff */
[----:B------:R-:W-:-:S02]  /*3bf0*/  CS2R R30, SRZ ;  /* 0x00000000001e7805 */ /* 0x000fc4000001ff00 */
        /* <DEDUP_REMOVED lines=18> */
[----:B-1----:R-:W-:-:S07]  /*3d20*/  FADD.FTZ R10, R36, R15 ;  /* 0x0000000f240a7221 */ /* 0x002fce0000010000 */
        /* <DEDUP_REMOVED lines=22> */
[----:B------:R-:W2:Y:S01]  /*3e90*/  MUFU.EX2 R40, R40 ;  /* 0x0000002800287308 */ /* 0x000ea20000000800 */
[----:B0-----:R-:W-:-:S07]  /*3ea0*/  FADD.FTZ R3, R13, R10 ;  /* 0x0000000a0d037221 */ /* 0x001fce0000010000 */
[----:B------:R-:W0:Y:S01]  /*3eb0*/  MUFU.EX2 R2, R2 ;  /* 0x0000000200027308 */ /* 0x000e220000000800 */
[----:B-1----:R-:W-:Y:S01]  /*3ec0*/  FADD.FTZ R15, R67, R0 ;  /* 0x00000000430f7221 */ /* 0x002fe20000010000 */
[----:B------:R-:W-:Y:S02]  /*3ed0*/  IMAD.MOV.U32 R0, RZ, RZ, 0x3f800000 ;  /* 0x3f800000ff007424 */ /* 0x000fe400078e00ff */
[C---:B--2---:R-:W-:Y:S01]  /*3ee0*/  FADD.FTZ R10, R40.reuse, R3 ;  /* 0x00000003280a7221 */ /* 0x044fe20000010000 */
[----:B------:R-:W-:Y:S02]  /*3ef0*/  F2FP.BF16.F32.PACK_AB R170, R40, R13 ;  /* 0x0000000d28aa723e */ /* 0x000fe400000010ff */
[----:B------:R-:W-:Y:S01]  /*3f00*/  CS2R R40, SRZ ;  /* 0x0000000000287805 */ /* 0x000fe2000001ff00 */
[C---:B0-----:R-:W-:Y:S01]  /*3f10*/  FADD.FTZ R3, R2.reuse, R15 ;  /* 0x0000000f02037221 */ /* 0x041fe20000010000 */
[----:B------:R-:W-:Y:S01]  /*3f20*/  F2FP.BF16.F32.PACK_AB R171, R2, R67 ;  /* 0x0000004302ab723e */ /* 0x000fe200000010ff */
[----:B------:R-:W-:Y:S01]  /*3f30*/  IMAD.MOV.U32 R2, RZ, RZ, 0x3f800000 ;  /* 0x3f800000ff027424 */ /* 0x000fe200078e00ff */
        /* <DEDUP_REMOVED lines=10> */
[----:B------:R-:W-:-:S05]  /*3fe0*/  ULDC UR35, c[0x0][0x988] ;  /* 0x0002620000237ab9 */ /* 0x000fca0000000800 */
.L_x_5499:
[----:B------:R-:W-:-:S04]  /*3ff0*/  UISETP.NE.AND UP0, UPT, UR6, 0x1, UPT ;  /* 0x000000010600788c */ /* 0x000fc8000bf05270 */
[----:B------:R-:W-:-:S04]  /*4000*/  USEL UR38, URZ, 0x1, UP0 ;  /* 0x000000013f267887 */ /* 0x000fc80008000000 */
[----:B------:R-:W-:Y:S01]  /*4010*/  ULOP3.LUT UR38, UR5, UR38, URZ, 0x3c, !UPT ;  /* 0x0000002605267292 */ /* 0x000fe2000f8e3c3f */
[----:B------:R-:W-:Y:S11]  /*4020*/  @!P0 BRA `(.L_x_5489) ;  /* 0x0000000000048947 */ /* 0x000ff60003800000 */
[----:B------:R-:W-:Y:S01]  /*4030*/  BPT.TRAP 0x1 ;  /* 0x000000040000795c */ /* 0x000fe20000300000 */
.L_x_5489:
        /* <DEDUP_REMOVED lines=9> */
.L_x_5490:
[----:B-1----:R-:W-:Y:S05]  /*40d0*/  @P1 BRA `(.L_x_5491) ;  /* 0x0000000000081947 */ /* 0x002fea0003800000 */
[----:B------:R-:W1:Y:S02]  /*40e0*/  SYNCS.PHASECHK.TRANS64.TRYWAIT P1, [UR8+0x30830], R11 ;  /* 0x0308300bff0075a7 */ /* 0x000e640008020148 */
[----:B-1----:R-:W-:Y:S05]  /*40f0*/  @!P1 BRA `(.L_x_5492) ;  /* 0x000000c400f89947 */ /* 0x002fea0003800000 */
.L_x_5491:
        /* <DEDUP_REMOVED lines=118> */
[----:B------:R-:W-:Y:S01]  /*4860*/  R2UR UR28, R4 ;  /* 0x00000000041c72ca */ /* 0x000fe200000e0000 */
[----:B------:R-:W-:Y:S01]  /*4870*/  UIADD3 UR30, UR9, 0x4, URZ ;  /* 0x00000004091e7890 */ /* 0x000fe2000fffe03f */
[----:B------:R-:W-:Y:S01]  /*4880*/  R2UR UR29, R5 ;  /* 0x00000000051d72ca */ /* 0x000fe200000e0000 */
[----:B------:R-:W-:Y:S01]  /*4890*/  UMOV UR31, 0x40000040 ;  /* 0x40000040001f7882 */ /* 0x000fe20000000000 */
[----:B------:R-:W-:Y:S02]  /*48a0*/  WARPGROUP.DEPBAR.LE gsb0, 0x0 ;  /* 0x00008000000079c5 */ /* 0x000fe40000010000 */
[----:B------:R-:W-:-:S09]  /*48b0*/  WARPGROUP.ARRIVE ;  /* 0x00000000000079c5 */ /* 0x000fd20000000000 */
        /* <DEDUP_REMOVED lines=51> */
.L_x_5493:
[----:B------:R-:W-:Y:S01]  /*4bf0*/  ULEA UR9, UR6, UR40, 0x3 ;  /* 0x0000002806097291 */ /* 0x000fe2000f8e183f */
[----:B------:R-:W-:-:S05]  /*4c00*/  IMAD.U32 R0, RZ, RZ, UR5 ;  /* 0x00000005ff007e24 */ /* 0x000fca000f8e00ff */
[----:B------:R-:W-:-:S04]  /*4c10*/  SHF.L.U32 R0, R0, 0x1f, RZ ;  /* 0x0000001f00007819 */ /* 0x000fc800000006ff */
[----:B------:R2:W3:Y:S01]  /*4c20*/  SYNCS.PHASECHK.TRANS64.TRYWAIT P1, [UR9+0x30850], R0 ;  /* 0x03085000ff0075a7 */ /* 0x0004e20008020149 */
[----:B------:R-:W-:Y:S05]  /*4c30*/  @!P0 BRA `(.L_x_5494) ;  /* 0x0000000000048947 */ /* 0x000fea0003800000 */
[----:B------:R-:W-:Y:S01]  /*4c40*/  BPT.TRAP 0x1 ;  /* 0x000000040000795c */ /* 0x000fe20000300000 */
.L_x_5494:
[----:B---3--:R-:W-:Y:S05]  /*4c50*/  @P1 BRA `(.L_x_5495) ;  /* 0x0000000000081947 */ /* 0x008fea0003800000 */
[----:B------:R-:W3:Y:S02]  /*4c60*/  SYNCS.PHASECHK.TRANS64.TRYWAIT P1, [UR9+0x30850], R0 ;  /* 0x03085000ff0075a7 */ /* 0x000ee40008020149 */
[----:B---3--:R-:W-:Y:S05]  /*4c70*/  @!P1 BRA `(.L_x_5496) ;  /* 0x000000bc00309947 */ /* 0x008fea0003800000 */
.L_x_5495:
        /* <DEDUP_REMOVED lines=37> */
.L_x_5497:
[----:B------:R-:W-:Y:S01]  /*4ed0*/  UISETP.NE.AND UP0, UPT, UR43, URZ, UPT ;  /* 0x0000003f2b00728c */ /* 0x000fe2000bf05270 */
[----:B------:R-:W-:Y:S01]  /*4ee0*/  FMUL.FTZ R2, R129, UR7 ;  /* 0x0000000781027c20 */ /* 0x000fe20008410000 */
[----:B-1----:R-:W-:Y:S01]  /*4ef0*/  IADD3 R12, R18, UR41, RZ ;  /* 0x00000029120c7c10 */ /* 0x002fe2000fffe0ff */
[----:B0-----:R-:W-:Y:S01]  /*4f00*/  FMUL.FTZ R11, R133, UR7 ;  /* 0x00000007850b7c20 */ /* 0x001fe20008410000 */
[----:B--2---:R-:W-:Y:S01]  /*4f10*/  FMUL.FTZ R0, R121, UR7 ;  /* 0x0000000779007c20 */ /* 0x004fe20008410000 */
[----:B------:R0:W-:Y:S01]  /*4f20*/  MUFU.TANH R15, R2 ;  /* 0x00000002000f7308 */ /* 0x0001e20000002400 */
[----:B------:R-:W-:Y:S01]  /*4f30*/  PLOP3.LUT P1, PT, PT, PT, UP0, 0x80, 0x0 ;  /* 0x000000000000781c */ /* 0x000fe20003f2f008 */
[----:B------:R-:W-:Y:S01]  /*4f40*/  FMUL.FTZ R171, R120, UR7 ;  /* 0x0000000778ab7c20 */ /* 0x000fe20008410000 */
[----:B------:R-:W-:Y:S01]  /*4f50*/  PLOP3.LUT P2, PT, PT, PT, UP0, 0x80, 0x0 ;  /* 0x000000000000781c */ /* 0x000fe20003f4f008 */
[----:B------:R-:W-:Y:S01]  /*4f60*/  FMUL.FTZ R124, R124, UR7 ;  /* 0x000000077c7c7c20 */ /* 0x000fe20008410000 */
[----:B------:R-:W-:Y:S01]  /*4f70*/  FMUL.FTZ R125, R125, UR7 ;  /* 0x000000077d7d7c20 */ /* 0x000fe20008410000 */
[----:B------:R-:W-:Y:S01]  /*4f80*/  @UP0 ULDC UR5, c[0x0][0x44c] ;  /* 0x0001130000050ab9 */ /* 0x000fe20000000800 */
[----:B------:R-:W-:Y:S01]  /*4f90*/  FMUL.FTZ R128, R128, UR7 ;  /* 0x0000000780807c20 */ /* 0x000fe20008410000 */
[----:B------:R1:W-:Y:S01]  /*4fa0*/  MUFU.TANH R20, R11 ;  /* 0x0000000b00147308 */ /* 0x0003e20000002400 */
[----:B------:R-:W-:Y:S01]  /*4fb0*/  FMUL.FTZ R132, R132, UR7 ;  /* 0x0000000784847c20 */ /* 0x000fe20008410000 */
[----:B------:R-:W-:Y:S01]  /*4fc0*/  FMUL.FTZ R144, R144, UR7 ;  /* 0x0000000790907c20 */ /* 0x000fe20008410000 */
[----:B------:R-:W-:Y:S01]  /*4fd0*/  FMUL.FTZ R169, R123, UR7 ;  /* 0x000000077ba97c20 */ /* 0x000fe20008410000 */
[----:B------:R-:W-:Y:S01]  /*4fe0*/  FMUL.FTZ R137, R137, UR7 ;  /* 0x0000000789897c20 */ /* 0x000fe20008410000 */
[----:B------:R-:W-:Y:S01]  /*4ff0*/  FMUL.FTZ R136, R136, UR7 ;  /* 0x0000000788887c20 */ /* 0x000fe20008410000 */
[----:B0-----:R-:W-:Y:S01]  /*5000*/  @P1 IMAD.HI.U32 R2, R12, UR5, RZ ;  /* 0x000000050c021c27 */ /* 0x001fe2000f8e00ff */
[----:B------:R-:W-:Y:S01]  /*5010*/  @UP0 ULDC UR5, c[0x0][0x450] ;  /* 0x0001140000050ab9 */ /* 0x000fe20000000800 */
[----:B------:R-:W0:Y:S01]  /*5020*/  MUFU.TANH R171, R171 ;  /* 0x000000ab00ab7308 */ /* 0x000e220000002400 */
[----:B-1----:R-:W1:Y:S01]  /*5030*/  LDC R11, c[0x0][0x2f0] ;  /* 0x0000bc00ff0b7b82 */ /* 0x002e620000000800 */
[----:B------:R-:W-:Y:S01]  /*5040*/  FMUL.FTZ R141, R141, UR7 ;  /* 0x000000078d8d7c20 */ /* 0x000fe20008410000 */
[----:B------:R-:W-:Y:S01]  /*5050*/  @P2 SHF.R.U32.HI R12, RZ, UR5, R2 ;  /* 0x00000005ff0c2c19 */ /* 0x000fe20008011602 */
[----:B------:R-:W-:Y:S01]  /*5060*/  UMOV UR5, 0x1 ;  /* 0x0000000100057882 */ /* 0x000fe20000000000 */
[----:B------:R-:W-:Y:S01]  /*5070*/  FMUL.FTZ R2, R145, UR7 ;  /* 0x0000000791027c20 */ /* 0x000fe20008410000 */
[----:B------:R-:W-:Y:S01]  /*5080*/  UIMAD UR5, UR4, -0x60, UR5 ;  /* 0xffffffa0040578a4 */ /* 0x000fe2000f8e0205 */
[----:B------:R-:W-:Y:S01]  /*5090*/  FMUL.FTZ R168, R122, UR7 ;  /* 0x000000077aa87c20 */ /* 0x000fe20008410000 */
[----:B------:R-:W2:Y:S01]  /*50a0*/  SHFL.IDX PT, R121, R12, RZ, 0x1c1f ;  /* 0x001c1fff0c797589 */ /* 0x000ea200000e0000 */
[----:B------:R-:W3:Y:S01]  /*50b0*/  MUFU.TANH R0, R0 ;  /* 0x0000000000007308 */ /* 0x000ee20000002400 */
[----:B------:R-:W-:Y:S01]  /*50c0*/  FMUL.FTZ R140, R140, UR7 ;  /* 0x000000078c8c7c20 */ /* 0x000fe20008410000 */
[----:B------:R-:W-:Y:S01]  /*50d0*/  FMUL.FTZ R133, R135, UR7 ;  /* 0x0000000787857c20 */ /* 0x000fe20008410000 */
[----:B------:R-:W-:-:S02]  /*50e0*/  IMAD.U32 R172, RZ, RZ, UR5 ;  /* 0x00000005ffac7e24 */ /* 0x000fc4000f8e00ff */
[----:B------:R-:W-:Y:S01]  /*50f0*/  FMUL.FTZ R135, R139, UR7 ;  /* 0x000000078b877c20 */ /* 0x000fe20008410000 */
[----:B------:R-:W-:Y:S01]  /*5100*/  FMUL.FTZ R129, R130, UR7 ;  /* 0x0000000782817c20 */ /* 0x000fe20008410000 */
[----:B------:R-:W-:Y:S01]  /*5110*/  FMUL.FTZ R130, R131, UR7 ;  /* 0x0000000783827c20 */ /* 0x000fe20008410000 */
[----:B------:R-:W-:Y:S01]  /*5120*/  IMAD R172, R17, -0x2, R172 ;  /* 0xfffffffe11ac7824 */ /* 0x000fe200078e02ac */
        /* <DEDUP_REMOVED lines=8> */
[----:B-1----:R-:W-:Y:S01]  /*51b0*/  IMAD R172, R11, UR42, R172 ;  /* 0x0000002a0bac7c24 */ /* 0x002fe2000f8e02ac */
[----:B------:R-:W1:Y:S01]  /*51c0*/  MUFU.TANH R125, R125 ;  /* 0x0000007d007d7308 */ /* 0x000e620000002400 */
[----:B------:R-:W-:Y:S01]  /*51d0*/  FMUL.FTZ R157, R157, UR7 ;  /* 0x000000079d9d7c20 */ /* 0x000fe20008410000 */
[----:B------:R-:W-:Y:S01]  /*51e0*/  FMUL.FTZ R160, R160, UR7 ;  /* 0x00000007a0a07c20 */ /* 0x000fe20008410000 */
[----:B------:R-:W-:Y:S01]  /*51f0*/  FMUL.FTZ R161, R161, UR7 ;  /* 0x00000007a1a17c20 */ /* 0x000fe20008410000 */
[----:B------:R-:W-:Y:S01]  /*5200*/  FMUL.FTZ R164, R164, UR7 ;  /* 0x00000007a4a47c20 */ /* 0x000fe20008410000 */
[----:B------:R-:W-:Y:S01]  /*5210*/  FMUL.FTZ R165, R165, UR7 ;  /* 0x00000007a5a57c20 */ /* 0x000fe20008410000 */
[----:B--2---:R-:W-:Y:S01]  /*5220*/  IADD3 R121, R121, -UR34, R172 ;  /* 0x8000002279797c10 */ /* 0x004fe2000fffe0ac */
[----:B------:R-:W-:Y:S01]  /*5230*/  FMUL.FTZ R170, R126, UR7 ;  /* 0x000000077eaa7c20 */ /* 0x000fe20008410000 */
[----:B------:R-:W2:Y:S01]  /*5240*/  MUFU.TANH R128, R128 ;  /* 0x0000008000807308 */ /* 0x000ea20000002400 */
[----:B------:R-:W-:Y:S01]  /*5250*/  FMUL.FTZ R127, R127, UR7 ;  /* 0x000000077f7f7c20 */ /* 0x000fe20008410000 */
[C---:B------:R-:W-:Y:S01]  /*5260*/  ISETP.GT.AND P1, PT, R121.reuse, RZ, PT ;  /* 0x000000ff7900720c */ /* 0x040fe20003f24270 */
[----:B------:R-:W5:Y:S01]  /*5270*/  S2UR UR6, SR_CgaCtaId ;  /* 0x00000000000679c3 */ /* 0x000f620000008800 */
[----:B------:R-:W-:Y:S01]  /*5280*/  ISETP.GT.AND P2, PT, R121, 0x1, PT ;  /* 0x000000017900780c */ /* 0x000fe20003f44270 */
[----:B------:R-:W-:Y:S01]  /*5290*/  UIADD3 UR8, UR8, 0x30840, URZ ;  /* 0x0003084008087890 */ /* 0x000fe2000fffe03f */
[----:B0-----:R-:W-:-:S02]  /*52a0*/  FSEL R171, R171, -INF , P1 ;  /* 0xff800000abab7808 */ /* 0x001fc40000800000 */
[----:B---3--:R-:W-:Y:S01]  /*52b0*/  FSEL R145, R0, -INF , P2 ;  /* 0xff80000000917808 */ /* 0x008fe20001000000 */
[----:B------:R-:W0:Y:S01]  /*52c0*/  MUFU.TANH R132, R132 ;  /* 0x0000008400847308 */ /* 0x000e220000002400 */
[----:B------:R-:W-:Y:S02]  /*52d0*/  ISETP.GT.AND P1, PT, R121, 0x8, PT ;  /* 0x000000087900780c */ /* 0x000fe40003f24270 */
[----:B------:R-:W-:Y:S02]  /*52e0*/  FMNMX.FTZ R0, R171, R14, !PT ;  /* 0x0000000eab007209 */ /* 0x000fe40007810000 */
[----:B------:R-:W-:Y:S02]  /*52f0*/  ISETP.GT.AND P2, PT, R121, 0x9, PT ;  /* 0x000000097900780c */ /* 0x000fe40003f44270 */
[----:B------:R-:W-:Y:S01]  /*5300*/  FMNMX.FTZ R11, R145, R0, !PT ;  /* 0x00000000910b7209 */ /* 0x000fe20007810000 */
[----:B------:R4:W-:Y:S08]  /*5310*/  MUFU.TANH R123, R144 ;  /* 0x00000090007b7308 */ /* 0x0009f00000002400 */
[----:B------:R3:W-:Y:S01]  /*5320*/  MUFU.TANH R21, R137 ;  /* 0x0000008900157308 */ /* 0x0007e20000002400 */
[----:B----4-:R-:W-:Y:S01]  /*5330*/  FSEL R144, R124, -INF , P1 ;  /* 0xff8000007c907808 */ /* 0x010fe20000800000 */
[----:B-----5:R-:W-:Y:S01]  /*5340*/  UPRMT UR8, UR6, 0x654, UR8 ;  /* 0x0000065406087896 */ /* 0x020fe20008000008 */
[----:B------:R-:W-:-:S02]  /*5350*/  ISETP.GT.AND P1, PT, R121, 0x10, PT ;  /* 0x000000107900780c */ /* 0x000fc40003f24270 */
[----:B------:R-:W-:-:S03]  /*5360*/  FMNMX.FTZ R11, R144, R11, !PT ;  /* 0x0000000b900b7209 */ /* 0x000fc60007810000 */
[----:B------:R-:W4:Y:S01]  /*5370*/  MUFU.TANH R136, R136 ;  /* 0x0000008800887308 */ /* 0x000f220000002400 */
[----:B---3--:R-:W-:Y:S01]  /*5380*/  FMUL.FTZ R137, R142, UR7 ;  /* 0x000000078e897c20 */ /* 0x008fe20008410000 */
[----:B-1----:R-:W-:Y:S01]  /*5390*/  FSEL R142, R125, -INF , P2 ;  /* 0xff8000007d8e7808 */ /* 0x002fe20001000000 */
[----:B------:R-:W-:Y:S01]  /*53a0*/  SYNCS.ARRIVE.TRANS64.RED.A1T0 RZ, [UR8], RZ ;  /* 0x000000ffffff79a7 */ /* 0x000fe20008100408 */
[----:B------:R-:W-:Y:S02]  /*53b0*/  ISETP.GT.AND P2, PT, R121, 0x11, PT ;  /* 0x000000117900780c */ /* 0x000fe40003f44270 */
[----:B------:R-:W-:Y:S02]  /*53c0*/  FMNMX.FTZ R0, R142, R11, !PT ;  /* 0x0000000b8e007209 */ /* 0x000fe40007810000 */
[----:B------:R2:W-:Y:S08]  /*53d0*/  MUFU.TANH R122, R141 ;  /* 0x0000008d007a7308 */ /* 0x0005f00000002400 */
[----:B------:R1:W3:Y:S01]  /*53e0*/  MUFU.TANH R120, R140 ;  /* 0x0000008c00787308 */ /* 0x0002e20000002400 */
[----:B--2---:R-:W-:-:S02]  /*53f0*/  FSEL R141, R128, -INF , P1 ;  /* 0xff800000808d7808 */ /* 0x004fc40000800000 */
[----:B------:R-:W-:Y:S02]  /*5400*/  ISETP.GT.AND P1, PT, R121, 0x18, PT ;  /* 0x000000187900780c */ /* 0x000fe40003f24270 */
[----:B------:R-:W-:Y:S02]  /*5410*/  FMNMX.FTZ R11, R141, R0, !PT ;  /* 0x000000008d0b7209 */ /* 0x000fe40007810000 */
[----:B0-----:R-:W-:Y:S01]  /*5420*/  FSEL R139, R132, -INF , P1 ;  /* 0xff800000848b7808 */ /* 0x001fe20000800000 */
[----:B------:R-:W0:Y:S01]  /*5430*/  MUFU.TANH R2, R2 ;  /* 0x0000000200027308 */ /* 0x000e220000002400 */
[----:B-1----:R-:W-:Y:S02]  /*5440*/  FSEL R140, R15, -INF , P2 ;  /* 0xff8000000f8c7808 */ /* 0x002fe40001000000 */
[----:B------:R-:W-:Y:S02]  /*5450*/  ISETP.GT.AND P2, PT, R121, 0x19, PT ;  /* 0x000000197900780c */ /* 0x000fe40003f44270 */
[----:B------:R-:W-:-:S02]  /*5460*/  FMNMX.FTZ R0, R140, R11, !PT ;  /* 0x0000000b8c007209 */ /* 0x000fc40007810000 */
[----:B------:R-:W-:Y:S01]  /*5470*/  ISETP.GT.AND P1, PT, R121, 0x20, PT ;  /* 0x000000207900780c */ /* 0x000fe20003f24270 */
[----:B------:R-:W1:Y:S01]  /*5480*/  MUFU.TANH R148, R148 ;  /* 0x0000009400947308 */ /* 0x000e620000002400 */
[----:B------:R-:W-:Y:S02]  /*5490*/  FSEL R138, R20, -INF , P2 ;  /* 0xff800000148a7808 */ /* 0x000fe40001000000 */
[----:B------:R-:W-:Y:S02]  /*54a0*/  FMNMX.FTZ R11, R139, R0, !PT ;  /* 0x000000008b0b7209 */ /* 0x000fe40007810000 */
[----:B------:R-:W-:Y:S02]  /*54b0*/  ISETP.GT.AND P2, PT, R121, 0x21, PT ;  /* 0x000000217900780c */ /* 0x000fe40003f44270 */
[----:B----4-:R-:W-:Y:S01]  /*54c0*/  FSEL R136, R136, -INF , P1 ;  /* 0xff80000088887808 */ /* 0x010fe20000800000 */
[----:B------:R-:W2:Y:S01]  /*54d0*/  MUFU.TANH R149, R149 ;  /* 0x0000009500957308 */ /* 0x000ea20000002400 */
[----:B------:R-:W-:-:S02]  /*54e0*/  FMNMX.FTZ R11, R138, R11, !PT ;  /* 0x0000000b8a0b7209 */ /* 0x000fc40007810000 */
[----:B------:R-:W-:Y:S02]  /*54f0*/  ISETP.GT.AND P1, PT, R121, 0x28, PT ;  /* 0x000000287900780c */ /* 0x000fe40003f24270 */
[----:B------:R-:W-:Y:S02]  /*5500*/  FSEL R132, R21, -INF , P2 ;  /* 0xff80000015847808 */ /* 0x000fe40001000000 */
[----:B------:R-:W-:Y:S01]  /*5510*/  FMNMX.FTZ R11, R136, R11, !PT ;  /* 0x0000000b880b7209 */ /* 0x000fe20007810000 */
[----:B------:R-:W4:Y:S01]  /*5520*/  MUFU.TANH R152, R152 ;  /* 0x0000009800987308 */ /* 0x000f220000002400 */
[----:B------:R-:W-:Y:S02]  /*5530*/  ISETP.GT.AND P2, PT, R121, 0x29, PT ;  /* 0x000000297900780c */ /* 0x000fe40003f44270 */
[----:B---3--:R-:W-:Y:S02]  /*5540*/  FSEL R128, R120, -INF , P1 ;  /* 0xff80000078807808 */ /* 0x008fe40000800000 */
[----:B------:R-:W-:-:S02]  /*5550*/  FMNMX.FTZ R11, R132, R11, !PT ;  /* 0x0000000b840b7209 */ /* 0x000fc40007810000 */
[C---:B------:R-:W-:Y:S01]  /*5560*/  ISETP.GT.AND P1, PT, R121.reuse, 0x30, PT ;  /* 0x000000307900780c */ /* 0x040fe20003f24270 */
[----:B------:R-:W3:Y:S01]  /*5570*/  MUFU.TANH R153, R153 ;  /* 0x0000009900997308 */ /* 0x000ee20000002400 */
[----:B------:R-:W-:Y:S02]  /*5580*/  FSEL R122, R122, -INF , P2 ;  /* 0xff8000007a7a7808 */ /* 0x000fe40001000000 */
[----:B------:R-:W-:Y:S02]  /*5590*/  FMNMX.FTZ R11, R128, R11, !PT ;  /* 0x0000000b800b7209 */ /* 0x000fe40007810000 */
[----:B------:R-:W-:Y:S02]  /*55a0*/  ISETP.GT.AND P2, PT, R121, 0x31, PT ;  /* 0x000000317900780c */ /* 0x000fe40003f44270 */
[----:B------:R-:W-:Y:S01]  /*55b0*/  FSEL R123, R123, -INF , P1 ;  /* 0xff8000007b7b7808 */ /* 0x000fe20000800000 */
[----:B------:R-:W5:Y:S01]  /*55c0*/  MUFU.TANH R156, R156 ;  /* 0x0000009c009c7308 */ /* 0x000f620000002400 */
[----:B------:R-:W-:-:S02]  /*55d0*/  FMNMX.FTZ R0, R122, R11, !PT ;  /* 0x0000000b7a007209 */ /* 0x000fc40007810000 */
[----:B------:R-:W-:Y:S02]  /*55e0*/  ISETP.GT.AND P1, PT, R121, 0x38, PT ;  /* 0x000000387900780c */ /* 0x000fe40003f24270 */
[----:B0-----:R-:W-:Y:S02]  /*55f0*/  FSEL R15, R2, -INF , P2 ;  /* 0xff800000020f7808 */ /* 0x001fe40001000000 */
[----:B------:R-:W-:Y:S01]  /*5600*/  FMNMX.FTZ R0, R123, R0, !PT ;  /* 0x000000007b007209 */ /* 0x000fe20007810000 */
[----:B------:R-:W0:Y:S01]  /*5610*/  MUFU.TANH R157, R157 ;  /* 0x0000009d009d7308 */ /* 0x000e220000002400 */
[----:B------:R-:W-:Y:S02]  /*5620*/  ISETP.GT.AND P2, PT, R121, 0x39, PT ;  /* 0x000000397900780c */ /* 0x000fe40003f44270 */
[----:B-1----:R-:W-:Y:S02]  /*5630*/  FSEL R20, R148, -INF , P1 ;  /* 0xff80000094147808 */ /* 0x002fe40000800000 */
[----:B------:R-:W-:-:S02]  /*5640*/  FMNMX.FTZ R11, R15, R0, !PT ;  /* 0x000000000f0b7209 */ /* 0x000fc40007810000 */
[----:B------:R-:W-:Y:S01]  /*5650*/  ISETP.GT.AND P1, PT, R121, 0x40, PT ;  /* 0x000000407900780c */ /* 0x000fe20003f24270 */
[----:B------:R-:W1:Y:S01]  /*5660*/  MUFU.TANH R160, R160 ;  /* 0x000000a000a07308 */ /* 0x000e620000002400 */
[----:B--2---:R-:W-:Y:S01]  /*5670*/  FSEL R2, R149, -INF , P2 ;  /* 0xff80000095027808 */ /* 0x004fe20001000000 */
[----:B------:R-:W-:Y:S01]  /*5680*/  FMUL.FTZ R149, R158, UR7 ;  /* 0x000000079e957c20 */ /* 0x000fe20008410000 */
[----:B------:R-:W-:Y:S02]  /*5690*/  FMNMX.FTZ R21, R20, R11, !PT ;  /* 0x0000000b14157209 */ /* 0x000fe40007810000 */
[----:B------:R-:W-:Y:S02]  /*56a0*/  ISETP.GT.AND P2, PT, R121, 0x41, PT ;  /* 0x000000417900780c */ /* 0x000fe40003f44270 */
[----:B----4-:R-:W-:Y:S01]  /*56b0*/  FSEL R11, R152, -INF , P1 ;  /* 0xff800000980b7808 */ /* 0x010fe20000800000 */
[----:B------:R-:W2:Y:S01]  /*56c0*/  MUFU.TANH R161, R161 ;  /* 0x000000a100a17308 */ /* 0x000ea20000002400 */
[----:B------:R-:W-:Y:S01]  /*56d0*/  FMNMX.FTZ R120, R2, R21, !PT ;  /* 0x0000001502787209 */ /* 0x000fe20007810000 */
[----:B------:R-:W-:Y:S01]  /*56e0*/  FMUL.FTZ R152, R159, UR7 ;  /* 0x000000079f987c20 */ /* 0x000fe20008410000 */
[----:B------:R-:W-:-:S02]  /*56f0*/  ISETP.GT.AND P1, PT, R121, 0x48, PT ;  /* 0x000000487900780c */ /* 0x000fc40003f24270 */
[----:B---3--:R-:W-:Y:S01]  /*5700*/  FSEL R0, R153, -INF , P2 ;  /* 0xff80000099007808 */ /* 0x008fe20001000000 */
[----:B------:R-:W-:Y:S01]  /*5710*/  FMUL.FTZ R153, R163, UR7 ;  /* 0x00000007a3997c20 */ /* 0x000fe20008410000 */
[----:B------:R-:W-:Y:S01]  /*5720*/  FMNMX.FTZ R125, R11, R120, !PT ;  /* 0x000000780b7d7209 */ /* 0x000fe20007810000 */
[----:B------:R3:W4:Y:S01]  /*5730*/  MUFU.TANH R126, R164 ;  /* 0x000000a4007e7308 */ /* 0x0007220000002400 */
[----:B------:R-:W-:Y:S02]  /*5740*/  ISETP.GT.AND P2, PT, R121, 0x49, PT ;  /* 0x000000497900780c */ /* 0x000fe40003f44270 */
[----:B-----5:R-:W-:Y:S01]  /*5750*/  FSEL R21, R156, -INF , P1 ;  /* 0xff8000009c157808 */ /* 0x020fe20000800000 */
[----:B------:R-:W-:Y:S01]  /*5760*/  FMUL.FTZ R156, R143, UR7 ;  /* 0x000000078f9c7c20 */ /* 0x000fe20008410000 */
[----:B------:R-:W-:Y:S02]  /*5770*/  FMNMX.FTZ R124, R0, R125, !PT ;  /* 0x0000007d007c7209 */ /* 0x000fe40007810000 */
[----:B------:R-:W-:Y:S01]  /*5780*/  ISETP.GT.AND P1, PT, R121, 0x50, PT ;  /* 0x000000507900780c */ /* 0x000fe20003f24270 */
[----:B------:R-:W5:Y:S01]  /*5790*/  MUFU.TANH R165, R165 ;  /* 0x000000a500a57308 */ /* 0x000f620000002400 */
[----:B0-----:R-:W-:Y:S01]  /*57a0*/  FSEL R120, R157, -INF , P2 ;  /* 0xff8000009d787808 */ /* 0x001fe20001000000 */
[----:B---3--:R-:W-:Y:S01]  /*57b0*/  FMUL.FTZ R164, R151, UR7 ;  /* 0x0000000797a47c20 */ /* 0x008fe20008410000 */
[----:B------:R-:W-:Y:S01]  /*57c0*/  FMNMX.FTZ R125, R21, R124, !PT ;  /* 0x0000007c157d7209 */ /* 0x000fe20007810000 */
[----:B------:R-:W-:Y:S01]  /*57d0*/  FMUL.FTZ R151, R162, UR7 ;  /* 0x00000007a2977c20 */ /* 0x000fe20008410000 */
[----:B------:R-:W-:Y:S01]  /*57e0*/  ISETP.GT.AND P2, PT, R121, 0x51, PT ;  /* 0x000000517900780c */ /* 0x000fe20003f44270 */
[----:B------:R-:W-:Y:S01]  /*57f0*/  FMUL.FTZ R157, R167, UR7 ;  /* 0x00000007a79d7c20 */ /* 0x000fe20008410000 */
[----:B-1----:R-:W-:Y:S01]  /*5800*/  FSEL R124, R160, -INF , P1 ;  /* 0xff800000a07c7808 */ /* 0x002fe20000800000 */
[----:B------:R-:W-:Y:S01]  /*5810*/  FMUL.FTZ R160, R146, UR7 ;  /* 0x0000000792a07c20 */ /* 0x000fe20008410000 */
[----:B------:R-:W-:Y:S01]  /*5820*/  FMNMX.FTZ R143, R120, R125, !PT ;  /* 0x0000007d788f7209 */ /* 0x000fe20007810000 */
[----:B------:R-:W0:Y:S01]  /*5830*/  MUFU.TANH R168, R168 ;  /* 0x000000a800a87308 */ /* 0x000e220000002400 */
[----:B------:R-:W-:-:S02]  /*5840*/  ISETP.GT.AND P1, PT, R121, 0x58, PT ;  /* 0x000000587900780c */ /* 0x000fc40003f24270 */
[----:B--2---:R-:W-:Y:S01]  /*5850*/  FSEL R125, R161, -INF , P2 ;  /* 0xff800000a17d7808 */ /* 0x004fe20001000000 */
[----:B------:R-:W-:Y:S01]  /*5860*/  FMUL.FTZ R161, R150, UR7 ;  /* 0x0000000796a17c20 */ /* 0x000fe20008410000 */
[----:B------:R-:W-:Y:S01]  /*5870*/  FMNMX.FTZ R148, R124, R143, !PT ;  /* 0x0000008f7c947209 */ /* 0x000fe20007810000 */
[----:B------:R-:W-:Y:S01]  /*5880*/  FMUL.FTZ R150, R155, UR7 ;  /* 0x000000079b967c20 */ /* 0x000fe20008410000 */
[----:B------:R-:W-:Y:S01]  /*5890*/  ISETP.GT.AND P2, PT, R121, 0x59, PT ;  /* 0x000000597900780c */ /* 0x000fe20003f44270 */
[----:B------:R-:W1:Y:S01]  /*58a0*/  MUFU.TANH R169, R169 ;  /* 0x000000a900a97308 */ /* 0x000e620000002400 */
[----:B----4-:R-:W-:Y:S02]  /*58b0*/  FSEL R126, R126, -INF , P1 ;  /* 0xff8000007e7e7808 */ /* 0x010fe40000800000 */
[----:B------:R-:W-:Y:S01]  /*58c0*/  FMNMX.FTZ R143, R125, R148, !PT ;  /* 0x000000947d8f7209 */ /* 0x000fe20007810000 */
[----:B------:R-:W-:Y:S01]  /*58d0*/  FMUL.FTZ R148, R154, UR7 ;  /* 0x000000079a947c20 */ /* 0x000fe20008410000 */
[----:B-----5:R-:W-:Y:S01]  /*58e0*/  FSEL R121, R165, -INF , P2 ;  /* 0xff800000a5797808 */ /* 0x020fe20001000000 */
[----:B------:R-:W-:Y:S01]  /*58f0*/  FMUL.FTZ R165, R147, UR7 ;  /* 0x0000000793a57c20 */ /* 0x000fe20008410000 */
[----:B------:R-:W-:Y:S01]  /*5900*/  FMNMX.FTZ R146, R126, R143, !PT ;  /* 0x0000008f7e927209 */ /* 0x000fe20007810000 */
[----:B------:R-:W2:Y:S01]  /*5910*/  MUFU.TANH R170, R170 ;  /* 0x000000aa00aa7308 */ /* 0x000ea20000002400 */
[----:B------:R-:W-:-:S02]  /*5920*/  FMUL.FTZ R154, R166, UR7 ;  /* 0x00000007a69a7c20 */ /* 0x000fc40008410000 */
[----:B------:R-:W-:-:S05]  /*5930*/  FMNMX.FTZ R146, R121, R146, !PT ;  /* 0x0000009279927209 */ /* 0x000fca0007810000 */
[----:B------:R-:W3:Y:S01]  /*5940*/  SHFL.BFLY PT, R143, R146, 0x2, 0x1f ;  /* 0x0c401f00928f7f89 */ /* 0x000ee200000e0000 */
[----:B------:R-:W4:Y:S08]  /*5950*/  MUFU.TANH R127, R127 ;  /* 0x0000007f007f7308 */ /* 0x000f300000002400 */
[----:B------:R-:W5:Y:S08]  /*5960*/  MUFU.TANH R129, R129 ;  /* 0x0000008100817308 */ /* 0x000f700000002400 */
[----:B------:R-:W5:Y:S01]  /*5970*/  MUFU.TANH R130, R130 ;  /* 0x0000008200827308 */ /* 0x000f620000002400 */
[----:B---3--:R-:W-:-:S07]  /*5980*/  FMNMX.FTZ R147, R146, R143, !PT ;  /* 0x0000008f92937209 */ /* 0x008fce0007810000 */
[----:B------:R-:W3:Y:S01]  /*5990*/  MUFU.TANH R131, R131 ;  /* 0x0000008300837308 */ /* 0x000ee20000002400 */
[----:B------:R-:W0:Y:S04]  /*59a0*/  SHFL.IDX PT, R143, R12, 0x1, 0x1c1f ;  /* 0x003c1f000c8f7f89 */ /* 0x000e2800000e0000 */
[----:B------:R-:W1:Y:S03]  /*59b0*/  SHFL.BFLY PT, R146, R147, 0x1, 0x1f ;  /* 0x0c201f0093927f89 */ /* 0x000e6600000e0000 */
[----:B------:R-:W3:Y:S08]  /*59c0*/  MUFU.TANH R133, R133 ;  /* 0x0000008500857308 */ /* 0x000ef00000002400 */
[----:B------:R-:W3:Y:S08]  /*59d0*/  MUFU.TANH R134, R134 ;  /* 0x0000008600867308 */ /* 0x000ef00000002400 */
[----:B------:R-:W3:Y:S01]  /*59e0*/  MUFU.TANH R135, R135 ;  /* 0x0000008700877308 */ /* 0x000ee20000002400 */
[----:B0-----:R-:W-:-:S04]  /*59f0*/  IADD3 R172, R143, -UR34, R172 ;  /* 0x800000228fac7c10 */ /* 0x001fc8000fffe0ac */
[C---:B------:R-:W-:Y:S02]  /*5a00*/  ISETP.GT.AND P1, PT, R172.reuse, RZ, PT ;  /* 0x000000ffac00720c */ /* 0x040fe40003f24270 */
[----:B------:R-:W-:Y:S01]  /*5a10*/  ISETP.GT.AND P2, PT, R172, 0x1, PT ;  /* 0x00000001ac00780c */ /* 0x000fe20003f44270 */
[----:B------:R-:W0:Y:S01]  /*5a20*/  MUFU.TANH R137, R137 ;  /* 0x0000008900897308 */ /* 0x000e220000002400 */
[----:B------:R-:W-:Y:S02]  /*5a30*/  FSEL R168, R168, -INF , P1 ;  /* 0xff800000a8a87808 */ /* 0x000fe40000800000 */
[----:B-1----:R-:W-:Y:S02]  /*5a40*/  FMNMX.FTZ R12, R147, R146, !PT ;  /* 0x00000092930c7209 */ /* 0x002fe40007810000 */
[----:B------:R-:W-:Y:S02]  /*5a50*/  ISETP.GT.AND P3, PT, R172, 0x8, PT ;  /* 0x00000008ac00780c */ /* 0x000fe40003f64270 */
[----:B------:R-:W-:Y:S01]  /*5a60*/  FSEL R169, R169, -INF , P2 ;  /* 0xff800000a9a97808 */ /* 0x000fe20001000000 */
[----:B------:R-:W-:Y:S01]  /*5a70*/  FMUL.FTZ R147, R12, UR35 ;  /* 0x000000230c937c20 */ /* 0x000fe20008410000 */
[----:B------:R-:W-:Y:S01]  /*5a80*/  FMNMX.FTZ R146, R168, R13, !PT ;  /* 0x0000000da8927209 */ /* 0x000fe20007810000 */
[----:B------:R-:W1:Y:S01]  /*5a90*/  MUFU.TANH R156, R156 ;  /* 0x0000009c009c7308 */ /* 0x000e620000002400 */
[----:B------:R-:W-:-:S02]  /*5aa0*/  ISETP.GT.AND P4, PT, R172, 0x9, PT ;  /* 0x00000009ac00780c */ /* 0x000fc40003f84270 */
[----:B--2---:R-:W-:Y:S02]  /*5ab0*/  FSEL R170, R170, -INF , P3 ;  /* 0xff800000aaaa7808 */ /* 0x004fe40001800000 */
[----:B------:R-:W-:Y:S02]  /*5ac0*/  FMNMX.FTZ R155, R169, R146, !PT ;  /* 0x00000092a99b7209 */ /* 0x000fe40007810000 */
[----:B------:R-:W-:Y:S01]  /*5ad0*/  ISETP.GT.AND P2, PT, R172, 0x10, PT ;  /* 0x00000010ac00780c */ /* 0x000fe20003f44270 */
[----:B------:R-:W2:Y:S01]  /*5ae0*/  MUFU.TANH R160, R160 ;  /* 0x000000a000a07308 */ /* 0x000ea20000002400 */
[----:B----4-:R-:W-:Y:S02]  /*5af0*/  FSEL R143, R127, -INF , P4 ;  /* 0xff8000007f8f7808 */ /* 0x010fe40002000000 */
[----:B------:R-:W-:Y:S02]  /*5b00*/  FMNMX.FTZ R158, R170, R155, !PT ;  /* 0x0000009baa9e7209 */ /* 0x000fe40007810000 */
[----:B-----5:R-:W-:-:S02]  /*5b10*/  FSEL R146, R129, -INF , P2 ;  /* 0xff80000081927808 */ /* 0x020fc40001000000 */
[C---:B------:R-:W-:Y:S01]  /*5b20*/  ISETP.GT.AND P3, PT, R172.reuse, 0x11, PT ;  /* 0x00000011ac00780c */ /* 0x040fe20003f64270 */
[----:B------:R-:W4:Y:S01]  /*5b30*/  MUFU.TANH R165, R165 ;  /* 0x000000a500a57308 */ /* 0x000f220000002400 */
[----:B------:R-:W-:Y:S02]  /*5b40*/  FMNMX.FTZ R129, R143, R158, !PT ;  /* 0x0000009e8f817209 */ /* 0x000fe40007810000 */
[----:B------:R-:W-:Y:S02]  /*5b50*/  ISETP.GT.AND P2, PT, R172, 0x18, PT ;  /* 0x00000018ac00780c */ /* 0x000fe40003f44270 */
[----:B------:R-:W-:Y:S02]  /*5b60*/  FSEL R130, R130, -INF , P3 ;  /* 0xff80000082827808 */ /* 0x000fe40001800000 */
[----:B------:R-:W-:Y:S01]  /*5b70*/  FMNMX.FTZ R129, R146, R129, !PT ;  /* 0x0000008192817209 */ /* 0x000fe20007810000 */
[----:B------:R-:W5:Y:S01]  /*5b80*/  MUFU.TANH R161, R161 ;  /* 0x000000a100a17308 */ /* 0x000f620000002400 */
[----:B------:R-:W-:-:S02]  /*5b90*/  ISETP.GT.AND P3, PT, R172, 0x19, PT ;  /* 0x00000019ac00780c */ /* 0x000fc40003f64270 */
[----:B---3--:R-:W-:Y:S02]  /*5ba0*/  FSEL R131, R131, -INF , P2 ;  /* 0xff80000083837808 */ /* 0x008fe40001000000 */
[----:B------:R-:W-:Y:S02]  /*5bb0*/  FMNMX.FTZ R158, R130, R129, !PT ;  /* 0x00000081829e7209 */ /* 0x000fe40007810000 */
[----:B------:R-:W-:Y:S01]  /*5bc0*/  FSETP.NEU.FTZ.AND P1, PT, R12, -INF , PT ;  /* 0xff8000000c00780b */ /* 0x000fe20003f3d000 */
[----:B------:R-:W3:Y:S01]  /*5bd0*/  MUFU.TANH R164, R164 ;  /* 0x000000a400a47308 */ /* 0x000ee20000002400 */
[----:B------:R-:W-:Y:S02]  /*5be0*/  ISETP.GT.AND P2, PT, R172, 0x20, PT ;  /* 0x00000020ac00780c */ /* 0x000fe40003f44270 */
[----:B------:R-:W-:Y:S02]  /*5bf0*/  FSEL R133, R133, -INF , P3 ;  /* 0xff80000085857808 */ /* 0x000fe40001800000 */
[----:B------:R-:W-:-:S02]  /*5c00*/  FMNMX.FTZ R158, R131, R158, !PT ;  /* 0x0000009e839e7209 */ /* 0x000fc40007810000 */
[----:B------:R-:W-:Y:S01]  /*5c10*/  FSEL R147, R147, RZ, P1 ;  /* 0x000000ff93937208 */ /* 0x000fe20000800000 */
[----:B------:R-:W3:Y:S01]  /*5c20*/  MUFU.TANH R148, R148 ;  /* 0x0000009400947308 */ /* 0x000ee20000002400 */
[----:B------:R-:W-:Y:S02]  /*5c30*/  ISETP.GT.AND P3, PT, R172, 0x21, PT ;  /* 0x00000021ac00780c */ /* 0x000fe40003f64270 */
[----:B------:R-:W-:Y:S01]  /*5c40*/  FSEL R134, R134, -INF , P2 ;  /* 0xff80000086867808 */ /* 0x000fe20001000000 */
[--C-:B------:R-:W-:Y:S01]  /*5c50*/  FFMA.FTZ R190, R144, UR35, -R147.reuse ;  /* 0x0000002390be7c23 */ /* 0x100fe20008010893 */
[----:B------:R-:W-:Y:S01]  /*5c60*/  FMNMX.FTZ R129, R133, R158, !PT ;  /* 0x0000009e85817209 */ /* 0x000fe20007810000 */
[--C-:B------:R-:W-:Y:S01]  /*5c70*/  FFMA.FTZ R188, R145, UR35, -R147.reuse ;  /* 0x0000002391bc7c23 */ /* 0x100fe20008010893 */
[----:B------:R-:W-:Y:S01]  /*5c80*/  ISETP.GT.AND P2, PT, R172, 0x28, PT ;  /* 0x00000028ac00780c */ /* 0x000fe20003f44270 */
[--C-:B------:R-:W-:Y:S01]  /*5c90*/  FFMA.FTZ R155, R142, UR35, -R147.reuse ;  /* 0x000000238e9b7c23 */ /* 0x100fe20008010893 */
[----:B------:R-:W-:Y:S01]  /*5ca0*/  FSEL R144, R135, -INF , P3 ;  /* 0xff80000087907808 */ /* 0x000fe20001800000 */
[----:B------:R-:W3:Y:S01]  /*5cb0*/  MUFU.TANH R150, R150 ;  /* 0x0000009600967308 */ /* 0x000ee20000002400 */
[----:B------:R-:W-:Y:S01]  /*5cc0*/  FMNMX.FTZ R129, R134, R129, !PT ;  /* 0x0000008186817209 */ /* 0x000fe20007810000 */
[--C-:B------:R-:W-:Y:S01]  /*5cd0*/  FFMA.FTZ R184, R141, UR35, -R147.reuse ;  /* 0x000000238db87c23 */ /* 0x100fe20008010893 */
[----:B------:R-:W-:Y:S01]  /*5ce0*/  ISETP.GT.AND P3, PT, R172, 0x29, PT ;  /* 0x00000029ac00780c */ /* 0x000fe20003f64270 */
[--C-:B------:R-:W-:Y:S01]  /*5cf0*/  FFMA.FTZ R186, R139, UR35, -R147.reuse ;  /* 0x000000238bba7c23 */ /* 0x100fe20008010893 */
[----:B0-----:R-:W-:Y:S01]  /*5d00*/  FSEL R145, R137, -INF , P2 ;  /* 0xff80000089917808 */ /* 0x001fe20001000000 */
[--C-:B------:R-:W-:Y:S01]  /*5d10*/  FFMA.FTZ R139, R138, UR35, -R147.reuse ;  /* 0x000000238a8b7c23 */ /* 0x100fe20008010893 */
[----:B------:R-:W-:Y:S01]  /*5d20*/  FMNMX.FTZ R142, R144, R129, !PT ;  /* 0x00000081908e7209 */ /* 0x000fe20007810000 */
[----:B------:R-:W0:Y:S01]  /*5d30*/  MUFU.TANH R149, R149 ;  /* 0x0000009500957308 */ /* 0x000e220000002400 */
[----:B-1----:R-:W-:Y:S01]  /*5d40*/  FSEL R137, R156, -INF , P3 ;  /* 0xff8000009c897808 */ /* 0x002fe20001800000 */
[--C-:B------:R-:W-:Y:S01]  /*5d50*/  FFMA.FTZ R180, R136, UR35, -R147.reuse ;  /* 0x0000002388b47c23 */ /* 0x100fe20008010893 */
[C---:B------:R-:W-:Y:S01]  /*5d60*/  ISETP.GT.AND P2, PT, R172.reuse, 0x30, PT ;  /* 0x00000030ac00780c */ /* 0x040fe20003f44270 */
[--C-:B------:R-:W-:Y:S01]  /*5d70*/  FFMA.FTZ R174, R21, UR35, -R147.reuse ;  /* 0x0000002315ae7c23 */ /* 0x100fe20008010893 */
[----:B------:R-:W-:Y:S01]  /*5d80*/  FMNMX.FTZ R156, R145, R142, !PT ;  /* 0x0000008e919c7209 */ /* 0x000fe20007810000 */
[--C-:B------:R-:W-:Y:S01]  /*5d90*/  FFMA.FTZ R176, R123, UR35, -R147.reuse ;  /* 0x000000237bb07c23 */ /* 0x100fe20008010893 */
[----:B------:R-:W-:Y:S01]  /*5da0*/  ISETP.GT.AND P3, PT, R172, 0x31, PT ;  /* 0x00000031ac00780c */ /* 0x000fe20003f64270 */
[----:B------:R5:W-:Y:S01]  /*5db0*/  MUFU.EX2 R129, R155 ;  /* 0x0000009b00817308 */ /* 0x000be20000000800 */
[----:B--2---:R-:W-:Y:S01]  /*5dc0*/  FSEL R142, R160, -INF , P2 ;  /* 0xff800000a08e7808 */ /* 0x004fe20001000000 */
[--C-:B------:R-:W-:Y:S01]  /*5dd0*/  FFMA.FTZ R178, R20, UR35, -R147.reuse ;  /* 0x0000002314b27c23 */ /* 0x100fe20008010893 */
[----:B------:R-:W-:Y:S01]  /*5de0*/  FMNMX.FTZ R135, R137, R156, !PT ;  /* 0x0000009c89877209 */ /* 0x000fe20007810000 */
[--C-:B------:R-:W-:Y:S01]  /*5df0*/  FFMA.FTZ R21, R120, UR35, -R147.reuse ;  /* 0x0000002378157c23 */ /* 0x100fe20008010893 */
[----:B------:R-:W-:Y:S01]  /*5e00*/  ISETP.GT.AND P2, PT, R172, 0x38, PT ;  /* 0x00000038ac00780c */ /* 0x000fe20003f44270 */
[--C-:B------:R-:W-:Y:S01]  /*5e10*/  FFMA.FTZ R127, R171, UR35, -R147.reuse ;  /* 0x00000023ab7f7c23 */ /* 0x100fe20008010893 */
[----:B----4-:R-:W-:Y:S01]  /*5e20*/  FSEL R141, R165, -INF , P3 ;  /* 0xff800000a58d7808 */ /* 0x010fe20001800000 */
[----:B------:R-:W1:Y:S01]  /*5e30*/  MUFU.TANH R152, R152 ;  /* 0x0000009800987308 */ /* 0x000e620000002400 */
[----:B------:R-:W-:Y:S01]  /*5e40*/  FMNMX.FTZ R156, R142, R135, !PT ;  /* 0x000000878e9c7209 */ /* 0x000fe20007810000 */
[--C-:B------:R-:W-:Y:S01]  /*5e50*/  FFMA.FTZ R135, R140, UR35, -R147.reuse ;  /* 0x000000238c877c23 */ /* 0x100fe20008010893 */
[----:B------:R-:W-:Y:S01]  /*5e60*/  ISETP.GT.AND P3, PT, R172, 0x39, PT ;  /* 0x00000039ac00780c */ /* 0x000fe20003f64270 */
[--C-:B------:R-:W-:Y:S01]  /*5e70*/  FFMA.FTZ R182, R128, UR35, -R147.reuse ;  /* 0x0000002380b67c23 */ /* 0x100fe20008010893 */
[----:B-----5:R-:W-:Y:S01]  /*5e80*/  FSEL R155, R161, -INF , P2 ;  /* 0xff800000a19b7808 */ /* 0x020fe20001000000 */
[--C-:B------:R-:W-:Y:S01]  /*5e90*/  FFMA.FTZ R15, R15, UR35, -R147.reuse ;  /* 0x000000230f0f7c23 */ /* 0x100fe20008010893 */
[----:B------:R-:W-:Y:S01]  /*5ea0*/  FMNMX.FTZ R156, R141, R156, !PT ;  /* 0x0000009c8d9c7209 */ /* 0x000fe20007810000 */
[----:B------:R-:W2:Y:S01]  /*5eb0*/  MUFU.TANH R151, R151 ;  /* 0x0000009700977308 */ /* 0x000ea20000002400 */
[----:B------:R-:W-:Y:S01]  /*5ec0*/  ISETP.GT.AND P2, PT, R172, 0x40, PT ;  /* 0x00000040ac00780c */ /* 0x000fe20003f44270 */
[--C-:B------:R-:W-:Y:S01]  /*5ed0*/  FFMA.FTZ R123, R2, UR35, -R147.reuse ;  /* 0x00000023027b7c23 */ /* 0x100fe20008010893 */
[----:B---3--:R-:W-:Y:S01]  /*5ee0*/  FSEL R140, R164, -INF , P3 ;  /* 0xff800000a48c7808 */ /* 0x008fe20001800000 */
[--C-:B------:R-:W-:Y:S01]  /*5ef0*/  FFMA.FTZ R20, R124, UR35, -R147.reuse ;  /* 0x000000237c147c23 */ /* 0x100fe20008010893 */
[----:B------:R-:W-:Y:S01]  /*5f00*/  FMNMX.FTZ R159, R155, R156, !PT ;  /* 0x0000009c9b9f7209 */ /* 0x000fe20007810000 */
[--C-:B------:R-:W-:Y:S01]  /*5f10*/  FFMA.FTZ R125, R125, UR35, -R147.reuse ;  /* 0x000000237d7d7c23 */ /* 0x100fe20008010893 */
[----:B------:R-:W-:Y:S01]  /*5f20*/  ISETP.GT.AND P3, PT, R172, 0x41, PT ;  /* 0x00000041ac00780c */ /* 0x000fe20003f64270 */
[----:B------:R-:W3:Y:S01]  /*5f30*/  MUFU.TANH R153, R153 ;  /* 0x0000009900997308 */ /* 0x000ee20000002400 */
[----:B------:R-:W-:Y:S01]  /*5f40*/  FSEL R148, R148, -INF , P2 ;  /* 0xff80000094947808 */ /* 0x000fe20001000000 */
[--C-:B------:R-:W-:Y:S01]  /*5f50*/  FFMA.FTZ R120, R126, UR35, -R147.reuse ;  /* 0x000000237e787c23 */ /* 0x100fe20008010893 */
[----:B------:R-:W-:Y:S01]  /*5f60*/  FMNMX.FTZ R159, R140, R159, !PT ;  /* 0x0000009f8c9f7209 */ /* 0x000fe20007810000 */
[----:B------:R-:W-:Y:S01]  /*5f70*/  FFMA.FTZ R121, R121, UR35, -R147 ;  /* 0x0000002379797c23 */ /* 0x000fe20008010893 */
[----:B------:R-:W-:-:S02]  /*5f80*/  ISETP.GT.AND P2, PT, R172, 0x48, PT ;  /* 0x00000048ac00780c */ /* 0x000fc40003f44270 */
[----:B------:R-:W-:Y:S01]  /*5f90*/  FSEL R150, R150, -INF , P3 ;  /* 0xff80000096967808 */ /* 0x000fe20001800000 */
[----:B------:R-:W4:Y:S01]  /*5fa0*/  MUFU.TANH R154, R154 ;  /* 0x0000009a009a7308 */ /* 0x000f220000002400 */
[----:B------:R-:W-:Y:S02]  /*5fb0*/  FMNMX.FTZ R159, R148, R159, !PT ;  /* 0x0000009f949f7209 */ /* 0x000fe40007810000 */
[----:B------:R-:W-:Y:S02]  /*5fc0*/  ISETP.GT.AND P3, PT, R172, 0x49, PT ;  /* 0x00000049ac00780c */ /* 0x000fe40003f64270 */
[----:B0-----:R-:W-:Y:S02]  /*5fd0*/  FSEL R149, R149, -INF , P2 ;  /* 0xff80000095957808 */ /* 0x001fe40001000000 */
[----:B------:R-:W-:Y:S01]  /*5fe0*/  FMNMX.FTZ R138, R150, R159, !PT ;  /* 0x0000009f968a7209 */ /* 0x000fe20007810000 */
[----:B------:R-:W0:Y:S01]  /*5ff0*/  MUFU.TANH R157, R157 ;  /* 0x0000009d009d7308 */ /* 0x000e220000002400 */
[----:B------:R-:W-:-:S02]  /*6000*/  ISETP.GT.AND P2, PT, R172, 0x50, PT ;  /* 0x00000050ac00780c */ /* 0x000fc40003f44270 */
[----:B-1----:R-:W-:Y:S02]  /*6010*/  FSEL R152, R152, -INF , P3 ;  /* 0xff80000098987808 */ /* 0x002fe40001800000 */
[----:B------:R-:W-:Y:S02]  /*6020*/  FMNMX.FTZ R159, R149, R138, !PT ;  /* 0x0000008a959f7209 */ /* 0x000fe40007810000 */
[----:B------:R-:W-:Y:S01]  /*6030*/  ISETP.GT.AND P3, PT, R172, 0x51, PT ;  /* 0x00000051ac00780c */ /* 0x000fe20003f64270 */
[----:B------:R-:W-:Y:S01]  /*6040*/  MUFU.EX2 R127, R127 ;  /* 0x0000007f007f7308 */ /* 0x000fe20000000800 */
[----:B--2---:R-:W-:Y:S02]  /*6050*/  FSEL R151, R151, -INF , P2 ;  /* 0xff80000097977808 */ /* 0x004fe40001000000 */
[----:B------:R-:W-:Y:S02]  /*6060*/  FMNMX.FTZ R138, R152, R159, !PT ;  /* 0x0000009f988a7209 */ /* 0x000fe40007810000 */
[----:B---3--:R-:W-:-:S02]  /*6070*/  FSEL R136, R153, -INF , P3 ;  /* 0xff80000099887808 */ /* 0x008fc40001800000 */
[----:B------:R-:W-:Y:S01]  /*6080*/  ISETP.GT.AND P2, PT, R172, 0x58, PT ;  /* 0x00000058ac00780c */ /* 0x000fe20003f44270 */
[----:B------:R-:W-:Y:S01]  /*6090*/  MUFU.EX2 R188, R188 ;  /* 0x000000bc00bc7308 */ /* 0x000fe20000000800 */
[----:B------:R-:W-:Y:S01]  /*60a0*/  FMNMX.FTZ R153, R151, R138, !PT ;  /* 0x0000008a97997209 */ /* 0x000fe20007810000 */
[--C-:B------:R-:W-:Y:S01]  /*60b0*/  FFMA.FTZ R138, R132, UR35, -R147.reuse ;  /* 0x00000023848a7c23 */ /* 0x100fe20008010893 */
[----:B------:R-:W-:Y:S01]  /*60c0*/  ISETP.GT.AND P3, PT, R172, 0x59, PT ;  /* 0x00000059ac00780c */ /* 0x000fe20003f64270 */
[--C-:B------:R-:W-:Y:S01]  /*60d0*/  FFMA.FTZ R172, R11, UR35, -R147.reuse ;  /* 0x000000230bac7c23 */ /* 0x100fe20008010893 */
[----:B----4-:R-:W-:Y:S02]  /*60e0*/  FSEL R154, R154, -INF , P2 ;  /* 0xff8000009a9a7808 */ /* 0x010fe40001000000 */
[----:B------:R-:W-:Y:S01]  /*60f0*/  FMNMX.FTZ R159, R136, R153, !PT ;  /* 0x00000099889f7209 */ /* 0x000fe20007810000 */
[----:B------:R-:W-:Y:S01]  /*6100*/  MUFU.EX2 R190, R190 ;  /* 0x000000be00be7308 */ /* 0x000fe20000000800 */
[----:B0-----:R-:W-:Y:S01]  /*6110*/  FSEL R132, R157, -INF , P3 ;  /* 0xff8000009d847808 */ /* 0x001fe20001800000 */
[----:B------:R-:W-:Y:S01]  /*6120*/  FFMA.FTZ R157, R122, UR35, -R147 ;  /* 0x000000237a9d7c23 */ /* 0x000fe20008010893 */
[----:B------:R-:W-:-:S04]  /*6130*/  FMNMX.FTZ R159, R154, R159, !PT ;  /* 0x0000009f9a9f7209 */ /* 0x000fc80007810000 */
[----:B------:R-:W-:Y:S01]  /*6140*/  FMNMX.FTZ R159, R132, R159, !PT ;  /* 0x0000009f849f7209 */ /* 0x000fe20007810000 */
[----:B------:R-:W-:Y:S04]  /*6150*/  MUFU.EX2 R184, R184 ;  /* 0x000000b800b87308 */ /* 0x000fe80000000800 */
[----:B------:R-:W0:Y:S04]  /*6160*/  SHFL.BFLY PT, R122, R159, 0x2, 0x1f ;  /* 0x0c401f009f7a7f89 */ /* 0x000e2800000e0000 */
[----:B------:R-:W-:Y:S08]  /*6170*/  MUFU.EX2 R135, R135 ;  /* 0x0000008700877308 */ /* 0x000ff00000000800 */
[----:B------:R1:W-:Y:S08]  /*6180*/  MUFU.EX2 R153, R138 ;  /* 0x0000008a00997308 */ /* 0x0003f00000000800 */
[----:B------:R-:W-:Y:S01]  /*6190*/  MUFU.EX2 R186, R186 ;  /* 0x000000ba00ba7308 */ /* 0x000fe20000000800 */
[----:B0-----:R-:W-:Y:S01]  /*61a0*/  FMNMX.FTZ R122, R159, R122, !PT ;  /* 0x0000007a9f7a7209 */ /* 0x001fe20007810000 */
[----:B------:R-:W-:-:S06]  /*61b0*/  FFMA.FTZ R159, R0, UR35, -R147 ;  /* 0x00000023009f7c23 */ /* 0x000fcc0008010893 */
[----:B------:R-:W-:Y:S01]  /*61c0*/  MUFU.EX2 R139, R139 ;  /* 0x0000008b008b7308 */ /* 0x000fe20000000800 */
[----:B------:R-:W0:Y:S07]  /*61d0*/  SHFL.BFLY PT, R11, R122, 0x1, 0x1f ;  /* 0x0c201f007a0b7f89 */ /* 0x000e2e00000e0000 */
[----:B------:R-:W-:Y:S08]  /*61e0*/  MUFU.EX2 R180, R180 ;  /* 0x000000b400b47308 */ /* 0x000ff00000000800 */
[----:B------:R-:W-:Y:S08]  /*61f0*/  MUFU.EX2 R182, R182 ;  /* 0x000000b600b67308 */ /* 0x000ff00000000800 */
[----:B------:R-:W-:Y:S01]  /*6200*/  MUFU.EX2 R157, R157 ;  /* 0x0000009d009d7308 */ /* 0x000fe20000000800 */
[----:B0-----:R-:W-:-:S04]  /*6210*/  FMNMX.FTZ R11, R122, R11, !PT ;  /* 0x0000000b7a0b7209 */ /* 0x001fc80007810000 */
[C---:B------:R-:W-:Y:S01]  /*6220*/  FSETP.NEU.FTZ.AND P2, PT, R11.reuse, -INF , PT ;  /* 0xff8000000b00780b */ /* 0x040fe20003f5d000 */
[C---:B------:R-:W-:Y:S02]  /*6230*/  FMUL.FTZ R0, R11.reuse, UR35 ;  /* 0x000000230b007c20 */ /* 0x040fe40008410000 */
[----:B------:R-:W-:Y:S03]  /*6240*/  MUFU.EX2 R176, R176 ;  /* 0x000000b000b07308 */ /* 0x000fe60000000800 */
[----:B------:R-:W-:Y:S02]  /*6250*/  FSEL R147, R0, RZ, P2 ;  /* 0x000000ff00937208 */ /* 0x000fe40001000000 */
[----:B------:R-:W-:-:S03]  /*6260*/  FSEL R0, R11, RZ, P2 ;  /* 0x000000ff0b007208 */ /* 0x000fc60001000000 */
[----:B------:R-:W-:Y:S01]  /*6270*/  FFMA.FTZ R187, R131, UR35, -R147 ;  /* 0x0000002383bb7c23 */ /* 0x000fe20008010893 */
[----:B------:R-:W-:Y:S01]  /*6280*/  FSEL R131, R12, RZ, P1 ;  /* 0x000000ff0c837208 */ /* 0x000fe20000800000 */
[----:B------:R-:W-:Y:S01]  /*6290*/  FADD.FTZ R2, -R0, R13 ;  /* 0x0000000d00027221 */ /* 0x000fe20000010100 */
[--C-:B------:R-:W-:Y:S01]  /*62a0*/  FFMA.FTZ R189, R168, UR35, -R147.reuse ;  /* 0x00000023a8bd7c23 */ /* 0x100fe20008010893 */
[--C-:B------:R-:W-:Y:S01]  /*62b0*/  FFMA.FTZ R122, R169, UR35, -R147.reuse ;  /* 0x00000023a97a7c23 */ /* 0x100fe20008010893 */
[--C-:B------:R-:W-:Y:S01]  /*62c0*/  FFMA.FTZ R191, R170, UR35, -R147.reuse ;  /* 0x00000023aabf7c23 */ /* 0x100fe20008010893 */
[----:B------:R-:W-:Y:S01]  /*62d0*/  FADD.FTZ R131, -R131, R14 ;  /* 0x0000000e83837221 */ /* 0x000fe20000010100 */
[----:B------:R-:W-:Y:S01]  /*62e0*/  FMUL.FTZ R2, R2, UR35 ;  /* 0x0000002302027c20 */ /* 0x000fe20008410000 */
[--C-:B------:R-:W-:Y:S01]  /*62f0*/  FFMA.FTZ R124, R143, UR35, -R147.reuse ;  /* 0x000000238f7c7c23 */ /* 0x100fe20008010893 */
[----:B------:R-:W-:Y:S01]  /*6300*/  MUFU.EX2 R189, R189 ;  /* 0x000000bd00bd7308 */ /* 0x000fe20000000800 */
[----:B------:R-:W-:Y:S01]  /*6310*/  FMUL.FTZ R131, R131, UR35 ;  /* 0x0000002383837c20 */ /* 0x000fe20008410000 */
[--C-:B------:R-:W-:Y:S01]  /*6320*/  FFMA.FTZ R185, R146, UR35, -R147.reuse ;  /* 0x0000002392b97c23 */ /* 0x100fe20008010893 */
[--C-:B------:R-:W-:Y:S01]  /*6330*/  FFMA.FTZ R126, R130, UR35, -R147.reuse ;  /* 0x00000023827e7c23 */ /* 0x100fe20008010893 */
[--C-:B------:R-:W-:Y:S01]  /*6340*/  FFMA.FTZ R128, R133, UR35, -R147.reuse ;  /* 0x0000002385807c23 */ /* 0x100fe20008010893 */
[--C-:B-1----:R-:W-:Y:S01]  /*6350*/  FFMA.FTZ R138, R140, UR35, -R147.reuse ;  /* 0x000000238c8a7c23 */ /* 0x102fe20008010893 */
        /* <DEDUP_REMOVED lines=15> */
[----:B------:R-:W-:-:S03]  /*6450*/  FFMA.FTZ R132, R132, UR35, -R147 ;  /* 0x0000002384847c23 */ /* 0x000fc60008010893 */
[----:B------:R-:W2:Y:S01]  /*6460*/  MUFU.EX2 R122, R122 ;  /* 0x0000007a007a7308 */ /* 0x000ea20000000800 */
[----:B0-----:R-:W-:-:S04]  /*6470*/  FFMA.FTZ R13, R0, R10, R127 ;  /* 0x0000000a000d7223 */ /* 0x001fc8000001007f */
        /* <DEDUP_REMOVED lines=12> */
[----:B------:R-:W-:-:S04]  /*6540*/  FADD.FTZ R142, R186, R13 ;  /* 0x0000000dba8e7221 */ /* 0x000fc80000010000 */
        /* <DEDUP_REMOVED lines=11> */
[----:B------:R-:W-:-:S06]  /*6600*/  FADD.FTZ R142, R176, R13 ;  /* 0x0000000db08e7221 */ /* 0x000fcc0000010000 */
        /* <DEDUP_REMOVED lines=30> */
[----:B------:R-:W-:Y:S01]  /*67f0*/  MUFU.EX2 R174, R174 ;  /* 0x000000ae00ae7308 */ /* 0x000fe20000000800 */
[----:B-1----:R-:W-:-:S07]  /*6800*/  FADD.FTZ R13, R159, R142 ;  /* 0x0000008e9f0d7221 */ /* 0x002fce0000010000 */
[----:B------:R-:W0:Y:S01]  /*6810*/  MUFU.EX2 R175, R175 ;  /* 0x000000af00af7308 */ /* 0x000e220000000800 */
[----:B--2---:R-:W-:-:S07]  /*6820*/  FADD.FTZ R10, R140, R3 ;  /* 0x000000038c0a7221 */ /* 0x004fce0000010000 */
[----:B------:R-:W-:Y:S08]  /*6830*/  MUFU.EX2 R21, R21 ;  /* 0x0000001500157308 */ /* 0x000ff00000000800 */
[----:B------:R-:W1:Y:S01]  /*6840*/  MUFU.EX2 R152, R152 ;  /* 0x0000009800987308 */ /* 0x000e620000000800 */
[----:B0-----:R-:W-:-:S07]  /*6850*/  FADD.FTZ R10, R175, R10 ;  /* 0x0000000aaf0a7221 */ /* 0x001fce0000010000 */
[----:B------:R-:W-:Y:S08]  /*6860*/  MUFU.EX2 R20, R20 ;  /* 0x0000001400147308 */ /* 0x000ff00000000800 */
[----:B------:R-:W0:Y:S01]  /*6870*/  MUFU.EX2 R151, R151 ;  /* 0x0000009700977308 */ /* 0x000e220000000800 */
[----:B-1----:R-:W-:-:S07]  /*6880*/  FADD.FTZ R10, R152, R10 ;  /* 0x0000000a980a7221 */ /* 0x002fce0000010000 */
[----:B------:R-:W-:Y:S08]  /*6890*/  MUFU.EX2 R125, R125 ;  /* 0x0000007d007d7308 */ /* 0x000ff00000000800 */
[----:B------:R1:W2:Y:S01]  /*68a0*/  MUFU.EX2 R169, R136 ;  /* 0x0000008800a97308 */ /* 0x0002a20000000800 */
[----:B0-----:R-:W-:-:S07]  /*68b0*/  FADD.FTZ R10, R151, R10 ;  /* 0x0000000a970a7221 */ /* 0x001fce0000010000 */
[----:B------:R-:W0:Y:S01]  /*68c0*/  MUFU.EX2 R120, R120 ;  /* 0x0000007800787308 */ /* 0x000e220000000800 */
[----:B-1----:R-:W-:-:S04]  /*68d0*/  FADD.FTZ R136, R174, R13 ;  /* 0x0000000dae887221 */ /* 0x002fc80000010000 */
[----:B------:R-:W-:-:S03]  /*68e0*/  FADD.FTZ R3, R21, R136 ;  /* 0x0000008815037221 */ /* 0x000fc60000010000 */
[----:B------:R-:W1:Y:S01]  /*68f0*/  MUFU.EX2 R171, R154 ;  /* 0x0000009a00ab7308 */ /* 0x000e620000000800 */
[----:B------:R-:W-:Y:S01]  /*6900*/  FADD.FTZ R136, R20, R3 ;  /* 0x0000000314887221 */ /* 0x000fe20000010000 */
[----:B--2---:R-:W-:-:S03]  /*6910*/  FADD.FTZ R10, R169, R10 ;  /* 0x0000000aa90a7221 */ /* 0x004fc60000010000 */
[----:B------:R-:W-:-:S03]  /*6920*/  FADD.FTZ R3, R125, R136 ;  /* 0x000000887d037221 */ /* 0x000fc60000010000 */
        /* <DEDUP_REMOVED lines=8> */
.L_x_5498:
[----:B------:R-:W0:Y:S01]  /*69b0*/  S2UR UR5, SR_CgaCtaId ;  /* 0x00000000000579c3 */ /* 0x000e220000008800 */
[----:B------:R-:W-:Y:S01]  /*69c0*/  UISETP.GT.AND UP0, UPT, UR4, UR10, UPT ;  /* 0x0000000a0400728c */ /* 0x000fe2000bf04270 */
[----:B------:R-:W-:Y:S01]  /*69d0*/  F2FP.BF16.F32.PACK_AB R183, R14, R183 ;  /* 0x000000b70eb7723e */ /* 0x000fe200000010ff */
[----:B------:R-:W-:Y:S01]  /*69e0*/  UIADD3 UR9, UR9, 0x30860, URZ ;  /* 0x0003086009097890 */ /* 0x000fe2000fffe03f */
[----:B------:R-:W-:Y:S01]  /*69f0*/  F2FP.BF16.F32.PACK_AB R188, R188, R127 ;  /* 0x0000007fbcbc723e */ /* 0x000fe200000010ff */
[----:B------:R-:W-:Y:S01]  /*6a00*/  UIADD3 UR4, UR4, -0x1, URZ ;  /* 0xffffffff04047890 */ /* 0x000fe2000fffe03f */
[----:B------:R-:W-:Y:S01]  /*6a10*/  F2FP.BF16.F32.PACK_AB R189, R122, R189 ;  /* 0x000000bd7abd723e */ /* 0x000fe200000010ff */
[----:B------:R-:W-:Y:S01]  /*6a20*/  UMOV UR6, UR39 ;  /* 0x0000002700067c82 */ /* 0x000fe20008000000 */
[----:B------:R-:W-:Y:S01]  /*6a30*/  PLOP3.LUT P1, PT, PT, PT, UP0, 0x80, 0x0 ;  /* 0x000000000000781c */ /* 0x000fe20003f2f008 */
        /* <DEDUP_REMOVED lines=26> */
[----:B------:R-:W-:Y:S06]  /*6be0*/  @P1 BRA `(.L_x_5499) ;  /* 0xffffffd400001947 */ /* 0x000fec000383ffff */
.L_x_5488:
[----:B------:R-:W-:-:S13]  /*6bf0*/  ISETP.LE.AND P1, PT, RZ, UR4, PT ;  /* 0x00000004ff007c0c */ /* 0x000fda000bf23270 */
[----:B------:R-:W-:Y:S05]  /*6c00*/  @!P1 BRA `(.L_x_5500) ;  /* 0x00000024003c9947 */ /* 0x000fea0003800000 */
[----:B------:R-:W-:Y:S01]  /*6c10*/  IMAD.MOV.U32 R14, RZ, RZ, R11 ;  /* 0x000000ffff0e7224 */ /* 0x000fe200078e000b */
[----:B------:R-:W-:Y:S01]  /*6c20*/  MOV R13, R12 ;  /* 0x0000000c000d7202 */ /* 0x000fe20000000f00 */
[----:B------:R-:W-:Y:S01]  /*6c30*/  UMOV UR5, UR38 ;  /* 0x0000002600057c82 */ /* 0x000fe20008000000 */
[----:B------:R-:W-:Y:S01]  /*6c40*/  UMOV UR6, UR39 ;  /* 0x0000002700067c82 */ /* 0x000fe20008000000 */
[----:B------:R-:W-:Y:S01]  /*6c50*/  ULDC UR7, c[0x0][0x9d8] ;  /* 0x0002760000077ab9 */ /* 0x000fe20000000800 */
[----:B------:R-:W-:-:S05]  /*6c60*/  ULDC UR10, c[0x0][0x988] ;  /* 0x00026200000a7ab9 */ /* 0x000fca0000000800 */
.L_x_5511:
[----:B------:R-:W-:-:S04]  /*6c70*/  UIADD3 UR9, UR6, 0x1, URZ ;  /* 0x0000000106097890 */ /* 0x000fc8000fffe03f */
[----:B------:R-:W-:-:S04]  /*6c80*/  UISETP.NE.AND UP0, UPT, UR9, 0x2, UPT ;  /* 0x000000020900788c */ /* 0x000fc8000bf05270 */
[----:B------:R-:W-:Y:S02]  /*6c90*/  USEL UR9, UR9, URZ, UP0 ;  /* 0x0000003f09097287 */ /* 0x000fe40008000000 */
[----:B------:R-:W-:-:S04]  /*6ca0*/  USEL UR38, URZ, 0x1, UP0 ;  /* 0x000000013f267887 */ /* 0x000fc80008000000 */
[----:B------:R-:W-:Y:S01]  /*6cb0*/  ULOP3.LUT UR38, UR5, UR38, URZ, 0x3c, !UPT ;  /* 0x0000002605267292 */ /* 0x000fe2000f8e3c3f */
[----:B------:R-:W-:Y:S01]  /*6cc0*/  UMOV UR39, UR9 ;  /* 0x0000000900277c82 */ /* 0x000fe20008000000 */
[----:B------:R-:W-:Y:S10]  /*6cd0*/  @!P0 BRA `(.L_x_5501) ;  /* 0x0000000000048947 */ /* 0x000ff40003800000 */
[----:B------:R-:W-:Y:S01]  /*6ce0*/  BPT.TRAP 0x1 ;  /* 0x000000040000795c */ /* 0x000fe20000300000 */
.L_x_5501:
[----:B------:R-:W-:Y:S01]  /*6cf0*/  ULEA UR8, UR39, UR40, 0x3 ;  /* 0x0000002827087291 */ /* 0x000fe2000f8e183f */
[----:B------:R-:W-:-:S05]  /*6d00*/  IMAD.U32 R11, RZ, RZ, UR38 ;  /* 0x00000026ff0b7e24 */ /* 0x000fca000f8e00ff */
[----:B------:R-:W-:-:S04]  /*6d10*/  SHF.L.U32 R11, R11, 0x1f, RZ ;  /* 0x0000001f0b0b7819 */ /* 0x000fc800000006ff */
[----:B------:R0:W1:Y:S01]  /*6d20*/  SYNCS.PHASECHK.TRANS64.TRYWAIT P1, [UR8+0x30830], R11 ;  /* 0x0308300bff0075a7 */ /* 0x0000620008020148 */
[----:B------:R-:W-:Y:S05]  /*6d30*/  @!P0 BRA `(.L_x_5502) ;  /* 0x0000000000048947 */ /* 0x000fea0003800000 */
[----:B------:R-:W-:Y:S01]  /*6d40*/  BPT.TRAP 0x1 ;  /* 0x000000040000795c */ /* 0x000fe20000300000 */
.L_x_5502:
[----:B-1----:R-:W-:Y:S05]  /*6d50*/  @P1 BRA `(.L_x_5503) ;  /* 0x0000000000081947 */ /* 0x002fea0003800000 */
[----:B------:R-:W1:Y:S02]  /*6d60*/  SYNCS.PHASECHK.TRANS64.TRYWAIT P1, [UR8+0x30830], R11 ;  /* 0x0308300bff0075a7 */ /* 0x000e640008020148 */
[----:B-1----:R-:W-:Y:S05]  /*6d70*/  @!P1 BRA `(.L_x_5504) ;  /* 0x0000009c00089947 */ /* 0x002fea0003800000 */
.L_x_5503:
        /* <DEDUP_REMOVED lines=175> */
.L_x_5505:
[----:B------:R-:W-:Y:S01]  /*7870*/  ULEA UR8, UR6, UR40, 0x3 ;  /* 0x0000002806087291 */ /* 0x000fe2000f8e183f */
[----:B------:R-:W-:-:S05]  /*7880*/  IMAD.U32 R0, RZ, RZ, UR5 ;  /* 0x00000005ff007e24 */ /* 0x000fca000f8e00ff */
[----:B------:R-:W-:-:S04]  /*7890*/  SHF.L.U32 R0, R0, 0x1f, RZ ;  /* 0x0000001f00007819 */ /* 0x000fc800000006ff */
[----:B------:R2:W3:Y:S01]  /*78a0*/  SYNCS.PHASECHK.TRANS64.TRYWAIT P1, [UR8+0x30850], R0 ;  /* 0x03085000ff0075a7 */ /* 0x0004e20008020148 */
[----:B------:R-:W-:Y:S05]  /*78b0*/  @!P0 BRA `(.L_x_5506) ;  /* 0x0000000000048947 */ /* 0x000fea0003800000 */
[----:B------:R-:W-:Y:S01]  /*78c0*/  BPT.TRAP 0x1 ;  /* 0x000000040000795c */ /* 0x000fe20000300000 */
.L_x_5506:
[----:B---3--:R-:W-:Y:S05]  /*78d0*/  @P1 BRA `(.L_x_5507) ;  /* 0x0000000000081947 */ /* 0x008fea0003800000 */
[----:B------:R-:W3:Y:S02]  /*78e0*/  SYNCS.PHASECHK.TRANS64.TRYWAIT P1, [UR8+0x30850], R0 ;  /* 0x03085000ff0075a7 */ /* 0x000ee40008020148 */
[----:B---3--:R-:W-:Y:S05]  /*78f0*/  @!P1 BRA `(.L_x_5508) ;  /* 0x0000009000409947 */ /* 0x008fea0003800000 */
.L_x_5507:
        /* <DEDUP_REMOVED lines=37> */
.L_x_5509:
        /* <DEDUP_REMOVED lines=59> */
[----:B------:R-:W1:Y:S01]  /*7f00*/  S2UR UR6, SR_CgaCtaId ;  /* 0x00000000000679c3 */ /* 0x000e620000008800 */
[----:B------:R-:W-:-:S02]  /*7f10*/  ULEA UR5, UR9, UR40, 0x3 ;  /* 0x0000002809057291 */ /* 0x000fc4000f8e183f */
[----:B------:R-:W3:Y:S01]  /*7f20*/  MUFU.TANH R120, R120 ;  /* 0x0000007800787308 */ /* 0x000ee20000002400 */
[----:B--2---:R-:W-:Y:S01]  /*7f30*/  FMNMX.FTZ R11, R21, R0, !PT ;  /* 0x00000000150b7209 */ /* 0x004fe20007810000 */
[----:B------:R-:W-:-:S06]  /*7f40*/  UIADD3 UR5, UR5, 0x30840, URZ ;  /* 0x0003084005057890 */ /* 0x000fcc000fffe03f */
[----:B------:R-:W2:Y:S01]  /*7f50*/  MUFU.TANH R172, R172 ;  /* 0x000000ac00ac7308 */ /* 0x000ea20000002400 */
[----:B0-----:R-:W-:-:S07]  /*7f60*/  FMNMX.FTZ R143, R171, R2, !PT ;  /* 0x00000002ab8f7209 */ /* 0x001fce0007810000 */
[----:B------:R-:W0:Y:S01]  /*7f70*/  MUFU.TANH R121, R121 ;  /* 0x0000007900797308 */ /* 0x000e220000002400 */
[----:B---3--:R-:W-:Y:S01]  /*7f80*/  FMNMX.FTZ R0, R120, R11, !PT ;  /* 0x0000000b78007209 */ /* 0x008fe20007810000 */
[----:B-1----:R-:W-:-:S06]  /*7f90*/  UPRMT UR5, UR6, 0x654, UR5 ;  /* 0x0000065406057896 */ /* 0x002fcc0008000005 */
[----:B------:R-:W1:Y:S01]  /*7fa0*/  MUFU.TANH R173, R173 ;  /* 0x000000ad00ad7308 */ /* 0x000e620000002400 */
[----:B--2---:R-:W-:Y:S02]  /*7fb0*/  FMNMX.FTZ R2, R172, R143, !PT ;  /* 0x0000008fac027209 */ /* 0x004fe40007810000 */
[----:B------:R-:W-:Y:S05]  /*7fc0*/  SYNCS.ARRIVE.TRANS64.RED.A1T0 RZ, [UR5], RZ ;  /* 0x000000ffffff79a7 */ /* 0x000fea0008100405 */
        /* <DEDUP_REMOVED lines=75> */
[----:B0-----:R-:W-:-:S05]  /*8480*/  FMNMX.FTZ R0, R156, R11, !PT ;  /* 0x0000000b9c007209 */ /* 0x001fca0007810000 */
[----:B------:R-:W0:Y:S01]  /*8490*/  SHFL.BFLY PT, R11, R0, 0x2, 0x1f ;  /* 0x0c401f00000b7f89 */ /* 0x000e2200000e0000 */
[----:B-1----:R-:W-:-:S04]  /*84a0*/  FMNMX.FTZ R157, R153, R2, !PT ;  /* 0x00000002999d7209 */ /* 0x002fc80007810000 */
        /* <DEDUP_REMOVED lines=8> */
[----:B------:R-:W-:-:S04]  /*8530*/  FMUL.FTZ R160, R12, UR35 ;  /* 0x000000230ca07c20 */ /* 0x000fc80008410000 */
[--C-:B------:R-:W-:Y:S01]  /*8540*/  FFMA.FTZ R188, R169, UR35, -R160.reuse ;  /* 0x00000023a9bc7c23 */ /* 0x100fe200080108a0 */
[--C-:B------:R-:W-:Y:S01]  /*8550*/  FFMA.FTZ R190, R170, UR35, -R160.reuse ;  /* 0x00000023aabe7c23 */ /* 0x100fe200080108a0 */
[--C-:B------:R-:W-:Y:S01]  /*8560*/  FFMA.FTZ R157, R171, UR35, -R160.reuse ;  /* 0x00000023ab9d7c23 */ /* 0x100fe200080108a0 */
[--C-:B------:R-:W-:Y:S01]  /*8570*/  FFMA.FTZ R184, R172, UR35, -R160.reuse ;  /* 0x00000023acb87c23 */ /* 0x100fe200080108a0 */
[--C-:B------:R-:W-:Y:S01]  /*8580*/  FFMA.FTZ R186, R174, UR35, -R160.reuse ;  /* 0x00000023aeba7c23 */ /* 0x100fe200080108a0 */
[--C-:B------:R-:W-:Y:S01]  /*8590*/  FFMA.FTZ R161, R175, UR35, -R160.reuse ;  /* 0x00000023afa17c23 */ /* 0x100fe200080108a0 */
[----:B-1----:R-:W-:Y:S01]  /*85a0*/  FMNMX.FTZ R11, R158, R159, !PT ;  /* 0x0000009f9e0b7209 */ /* 0x002fe20007810000 */
[----:B------:R-:W-:Y:S01]  /*85b0*/  FMUL.FTZ R159, R13, UR35 ;  /* 0x000000230d9f7c20 */ /* 0x000fe20008410000 */
[----:B------:R-:W-:Y:S01]  /*85c0*/  MUFU.EX2 R188, R188 ;  /* 0x000000bc00bc7308 */ /* 0x000fe20000000800 */
[--C-:B------:R-:W-:Y:S01]  /*85d0*/  FFMA.FTZ R180, R135, UR35, -R160.reuse ;  /* 0x0000002387b47c23 */ /* 0x100fe200080108a0 */
[----:B------:R-:W-:Y:S01]  /*85e0*/  FFMA.FTZ R135, R136, UR35, -R160 ;  /* 0x0000002388877c23 */ /* 0x000fe200080108a0 */
[----:B------:R-:W-:Y:S01]  /*85f0*/  FADD.FTZ R13, -R11, R14 ;  /* 0x0000000e0b0d7221 */ /* 0x000fe20000010100 */
[--C-:B------:R-:W-:Y:S01]  /*8600*/  FFMA.FTZ R182, R137, UR35, -R160.reuse ;  /* 0x0000002389b67c23 */ /* 0x100fe200080108a0 */
[--C-:B------:R-:W-:Y:S01]  /*8610*/  FFMA.FTZ R137, R138, UR35, -R160.reuse ;  /* 0x000000238a897c23 */ /* 0x100fe200080108a0 */
[--C-:B------:R-:W-:Y:S01]  /*8620*/  FFMA.FTZ R176, R141, UR35, -R160.reuse ;  /* 0x000000238db07c23 */ /* 0x100fe200080108a0 */
[----:B------:R-:W-:Y:S01]  /*8630*/  FMUL.FTZ R14, R13, UR35 ;  /* 0x000000230d0e7c20 */ /* 0x000fe20008410000 */
        /* <DEDUP_REMOVED lines=14> */
[----:B------:R-:W-:-:S03]  /*8720*/  FFMA.FTZ R155, R156, UR35, -R160 ;  /* 0x000000239c9b7c23 */ /* 0x000fc600080108a0 */
[----:B------:R-:W0:Y:S01]  /*8730*/  MUFU.EX2 R13, R13 ;  /* 0x0000000d000d7308 */ /* 0x000e220000000800 */
[----:B-1----:R-:W-:-:S04]  /*8740*/  FMUL.FTZ R14, R11, UR35 ;  /* 0x000000230b0e7c20 */ /* 0x002fc80008410000 */
        /* <DEDUP_REMOVED lines=16> */
[--C-:B------:R-:W-:Y:S01]  /*8850*/  FFMA.FTZ R130, R130, UR35, -R14.reuse ;  /* 0x0000002382827c23 */ /* 0x100fe2000801080e */
[----:B------:R-:W-:Y:S01]  /*8860*/  FADD.FTZ R15, R188, R15 ;  /* 0x0000000fbc0f7221 */ /* 0x000fe20000010000 */
[--C-:B------:R-:W-:Y:S01]  /*8870*/  FFMA.FTZ R179, R131, UR35, -R14.reuse ;  /* 0x0000002383b37c23 */ /* 0x100fe2000801080e */
[--C-:B------:R-:W-:Y:S01]  /*8880*/  FFMA.FTZ R132, R132, UR35, -R14.reuse ;  /* 0x0000002384847c23 */ /* 0x100fe2000801080e */
[----:B------:R-:W0:Y:S01]  /*8890*/  MUFU.EX2 R20, R20 ;  /* 0x0000001400147308 */ /* 0x000e220000000800 */
[----:B-1----:R-:W-:Y:S01]  /*88a0*/  FADD.FTZ R136, R190, R15 ;  /* 0x0000000fbe887221 */ /* 0x002fe20000010000 */
[--C-:B------:R-:W-:Y:S01]  /*88b0*/  FFMA.FTZ R173, R133, UR35, -R14.reuse ;  /* 0x0000002385ad7c23 */ /* 0x100fe2000801080e */
[--C-:B------:R-:W-:Y:S01]  /*88c0*/  FFMA.FTZ R134, R134, UR35, -R14.reuse ;  /* 0x0000002386867c23 */ /* 0x100fe2000801080e */
[--C-:B------:R-:W-:Y:S01]  /*88d0*/  FFMA.FTZ R175, R139, UR35, -R14.reuse ;  /* 0x000000238baf7c23 */ /* 0x100fe2000801080e */
[--C-:B------:R-:W-:Y:S01]  /*88e0*/  FFMA.FTZ R140, R140, UR35, -R14.reuse ;  /* 0x000000238c8c7c23 */ /* 0x100fe2000801080e */
[--C-:B------:R-:W-:Y:S01]  /*88f0*/  FFMA.FTZ R143, R143, UR35, -R14.reuse ;  /* 0x000000238f8f7c23 */ /* 0x100fe2000801080e */
[--C-:B------:R-:W-:Y:S01]  /*8900*/  FFMA.FTZ R150, R150, UR35, -R14.reuse ;  /* 0x0000002396967c23 */ /* 0x100fe2000801080e */
[----:B------:R-:W1:Y:S01]  /*8910*/  MUFU.EX2 R191, R191 ;  /* 0x000000bf00bf7308 */ /* 0x000e620000000800 */
[----:B--2---:R-:W-:Y:S01]  /*8920*/  FFMA.FTZ R3, R2, R3, R189 ;  /* 0x0000000302037223 */ /* 0x004fe200000100bd */
[--C-:B------:R-:W-:Y:S01]  /*8930*/  FFMA.FTZ R153, R153, UR35, -R14.reuse ;  /* 0x0000002399997c23 */ /* 0x100fe2000801080e */
[----:B------:R-:W-:-:S05]  /*8940*/  FFMA.FTZ R14, R154, UR35, -R14 ;  /* 0x000000239a0e7c23 */ /* 0x000fca000801080e */
        /* <DEDUP_REMOVED lines=84> */
[----:B0-----:R-:W-:-:S03]  /*8e90*/  FADD.FTZ R10, R155, R136 ;  /* 0x000000889b0a7221 */ /* 0x001fc60000010000 */
[----:B-1----:R-:W-:Y:S01]  /*8ea0*/  FADD.FTZ R3, R14, R3 ;  /* 0x000000030e037221 */ /* 0x002fe20000010000 */
[----:B------:R-:W-:Y:S06]  /*8eb0*/  @!P0 BRA `(.L_x_5510) ;  /* 0x0000000000048947 */ /* 0x000fec0003800000 */
[----:B------:R-:W-:Y:S01]  /*8ec0*/  BPT.TRAP 0x1 ;  /* 0x000000040000795c */ /* 0x000fe20000300000 */
.L_x_5510:
        /* <DEDUP_REMOVED lines=35> */
.L_x_5500:
        /* <DEDUP_REMOVED lines=99> */
.L_x_5512:
[----:B------:R-:W-:Y:S01]  /*9730*/  ULEA UR5, UR39, UR40, 0x3 ;  /* 0x0000002827057291 */ /* 0x000fe2000f8e183f */
[----:B------:R-:W-:-:S04]  /*9740*/  MOV R0, UR38 ;  /* 0x0000002600007c02 */ /* 0x000fc80008000f00 */
[----:B------:R-:W-:-:S04]  /*9750*/  SHF.L.U32 R0, R0, 0x1f, RZ ;  /* 0x0000001f00007819 */ /* 0x000fc800000006ff */
[----:B------:R0:W1:Y:S01]  /*9760*/  SYNCS.PHASECHK.TRANS64.TRYWAIT P1, [UR5+0x30850], R0 ;  /* 0x03085000ff0075a7 */ /* 0x0000620008020145 */
[----:B------:R-:W-:Y:S05]  /*9770*/  @!P0 BRA `(.L_x_5513) ;  /* 0x0000000000048947 */ /* 0x000fea0003800000 */
[----:B------:R-:W-:Y:S01]  /*9780*/  BPT.TRAP 0x1 ;  /* 0x000000040000795c */ /* 0x000fe20000300000 */
.L_x_5513:
[----:B-1----:R-:W-:Y:S05]  /*9790*/  @P1 BRA `(.L_x_5514) ;  /* 0x0000000000081947 */ /* 0x002fea0003800000 */
[----:B------:R-:W1:Y:S02]  /*97a0*/  SYNCS.PHASECHK.TRANS64.TRYWAIT P1, [UR5+0x30850], R0 ;  /* 0x03085000ff0075a7 */ /* 0x000e640008020145 */
[----:B-1----:R-:W-:Y:S05]  /*97b0*/  @!P1 BRA `(.L_x_5515) ;  /* 0x0000007000a89947 */ /* 0x002fea0003800000 */
.L_x_5514:
[----:B------:R-:W-:Y:S01]  /*97c0*/  UIADD3 UR40, UR40, 0x400, URZ ;  /* 0x0000040028287890 */ /* 0x000fe2000fffe03f */
[----:B------:R-:W-:Y:S01]  /*97d0*/  WARPGROUP.ARRIVE ;  /* 0x00000000000079c5 */ /* 0x000fe20000000000 */
[----:B------:R-:W-:Y:S01]  /*97e0*/  UMOV UR7, 0x40000040 ;  /* 0x4000004000077882 */ /* 0x000fe20000000000 */
[----:B-1----:R-:W1:Y:S01]  /*97f0*/  SHFL.BFLY PT, R5, R10, 0x2, 0x1f ;  /* 0x0c401f000a057f89 */ /* 0x002e6200000e0000 */
[----:B------:R-:W-:Y:S01]  /*9800*/  USHF.R.U32.HI UR40, URZ, 0x4, UR40 ;  /* 0x000000043f287899 */ /* 0x000fe20008011628 */
[----:B------:R-:W-:Y:S02]  /*9810*/  CS2R R20, SRZ ;  /* 0x0000000000147805 */ /* 0x000fe4000001ff00 */
[----:B0-----:R-:W0:Y:S01]  /*9820*/  SHFL.BFLY PT, R0, R3, 0x2, 0x1f ;  /* 0x0c401f0003007f89 */ /* 0x001e2200000e0000 */
[----:B------:R-:W-:-:S04]  /*9830*/  ULOP3.LUT UR40, UR40, 0x3fff, URZ, 0xc0, !UPT ;  /* 0x00003fff28287892 */ /* 0x000fc8000f8ec03f */
[----:B------:R-:W-:-:S04]  /*9840*/  ULOP3.LUT UR4, UR40, 0x3000000, URZ, 0xfc, !UPT ;  /* 0x0300000028047892 */ /* 0x000fc8000f8efc3f */
[----:B------:R-:W-:-:S07]  /*9850*/  UIMAD UR4, UR39, 0x900, UR4 ;  /* 0x00000900270478a4 */ /* 0x000fce000f8e0204 */
[----:B------:R-:W-:Y:S02]  /*9860*/  UMOV UR6, UR4 ;  /* 0x0000000400067c82 */ /* 0x000fe40008000000 */
[----:B------:R-:W-:Y:S01]  /*9870*/  HGMMA.64x192x16.F32.BF16 R24, R188, gdesc[UR4].tnspB, R24, gsb0 ;  /* 0x42e00004bc187df0 */ /* 0x000fe20008001818 */
[----:B------:R-:W-:Y:S01]  /*9880*/  UIADD3 UR6, UR4, 0x80, URZ ;  /* 0x0000008004067890 */ /* 0x000fe2000fffe03f */
[----:B-1----:R-:W-:Y:S01]  /*9890*/  FADD.FTZ R5, R5, R10 ;  /* 0x0000000a05057221 */ /* 0x002fe20000010000 */
[----:B------:R-:W-:Y:S01]  /*98a0*/  UMOV UR7, 0x40000040 ;  /* 0x4000004000077882 */ /* 0x000fe20000000000 */
[----:B0-----:R-:W-:Y:S01]  /*98b0*/  FADD.FTZ R2, R0, R3 ;  /* 0x0000000300027221 */ /* 0x001fe20000010000 */
[----:B------:R-:W-:Y:S02]  /*98c0*/  IMAD.U32 R3, RZ, RZ, UR35 ;  /* 0x00000023ff037e24 */ /* 0x000fe4000f8e00ff */
        /* <DEDUP_REMOVED lines=46> */
.L_x_5516:
        /* <DEDUP_REMOVED lines=109> */
.L_x_5480:
        /* <DEDUP_REMOVED lines=12> */
[----:B------:R-:W-:Y:S01]  /*a340*/  USHF.R.S32.HI UR10, URZ, 0x1f, UR61 ;  /* 0x0000001f3f0a7899 */ /* 0x000fe2000801143d */
[----:B------:R-:W-:Y:S01]  /*a350*/  F2FP.BF16.F32.PACK_AB R7, R156, R33 ;  /* 0x000000219c07723e */ /* 0x000fe200000010ff */
[----:B------:R-:W-:Y:S01]  /*a360*/  ULDC.64 UR8, c[0x0][0xb90] ;  /* 0x0002e40000087ab9 */ /* 0x000fe20000000a00 */
[----:B------:R-:W-:Y:S01]  /*a370*/  F2FP.BF16.F32.PACK_AB R4, R25, R4 ;  /* 0x000000041904723e */ /* 0x000fe200000010ff */
[----:B------:R-:W-:Y:S01]  /*a380*/  UIMAD UR5, UR10, UR8, URZ ;  /* 0x000000080a0572a4 */ /* 0x000fe2000f8e023f */
[----:B------:R-:W-:Y:S01]  /*a390*/  F2FP.BF16.F32.PACK_AB R5, R154, R5 ;  /* 0x000000059a05723e */ /* 0x000fe200000010ff */
[----:B------:R-:W-:Y:S01]  /*a3a0*/  UIMAD.WIDE.U32 UR6, UR61, UR8, URZ ;  /* 0x000000083d0672a5 */ /* 0x000fe2000f8e003f */
[----:B------:R-:W-:Y:S01]  /*a3b0*/  F2FP.BF16.F32.PACK_AB R10, R11, R10 ;  /* 0x0000000a0b0a723e */ /* 0x000fe200000010ff */
[----:B------:R-:W-:Y:S01]  /*a3c0*/  UIMAD UR5, UR61, UR9, UR5 ;  /* 0x000000093d0572a4 */ /* 0x000fe2000f8e0205 */
[----:B------:R-:W-:Y:S01]  /*a3d0*/  F2FP.BF16.F32.PACK_AB R8, R15, R8 ;  /* 0x000000080f08723e */ /* 0x000fe200000010ff */
[----:B------:R-:W-:Y:S01]  /*a3e0*/  USHF.R.S32.HI UR12, URZ, 0x1f, UR60 ;  /* 0x0000001f3f0c7899 */ /* 0x000fe2000801143c */
[----:B------:R-:W-:Y:S01]  /*a3f0*/  F2FP.BF16.F32.PACK_AB R11, R150, R141 ;  /* 0x0000008d960b723e */ /* 0x000fe200000010ff */
[----:B------:R-:W-:Y:S01]  /*a400*/  ULDC.64 UR8, c[0x0][0xb98] ;  /* 0x0002e60000087ab9 */ /* 0x000fe20000000a00 */
[----:B------:R-:W-:Y:S01]  /*a410*/  UIADD3 UR7, UR7, UR5, URZ ;  /* 0x0000000507077290 */ /* 0x000fe2000fffe03f */
[----:B------:R-:W-:Y:S01]  /*a420*/  F2FP.BF16.F32.PACK_AB R12, R13, R12 ;  /* 0x0000000c0d0c723e */ /* 0x000fe200000010ff */
[----:B------:R-:W-:Y:S01]  /*a430*/  UIMAD UR5, UR12, UR8, URZ ;  /* 0x000000080c0572a4 */ /* 0x000fe2000f8e023f */
[----:B------:R-:W-:Y:S01]  /*a440*/  F2FP.BF16.F32.PACK_AB R13, R147, R140 ;  /* 0x0000008c930d723e */ /* 0x000fe200000010ff */
[----:B------:R-:W-:Y:S01]  /*a450*/  UIMAD.WIDE.U32 UR6, UR60, UR8, UR6 ;  /* 0x000000083c0672a5 */ /* 0x000fe2000f8e0006 */
[----:B------:R-:W-:Y:S01]  /*a460*/  F2FP.BF16.F32.PACK_AB R14, R53, R14 ;  /* 0x0000000e350e723e */ /* 0x000fe200000010ff */
[----:B------:R-:W-:Y:S01]  /*a470*/  UIMAD UR5, UR60, UR9, UR5 ;  /* 0x000000093c0572a4 */ /* 0x000fe2000f8e0205 */
[----:B------:R-:W-:-:S02]  /*a480*/  F2FP.BF16.F32.PACK_AB R15, R149, R142 ;  /* 0x0000008e950f723e */ /* 0x000fc400000010ff */
[----:B------:R-:W-:Y:S01]  /*a490*/  F2FP.BF16.F32.PACK_AB R24, R57, R24 ;  /* 0x000000183918723e */ /* 0x000fe200000010ff */
[----:B------:R-:W-:Y:S01]  /*a4a0*/  ULDC.64 UR8, c[0x0][0xae8] ;  /* 0x0002ba0000087ab9 */ /* 0x000fe20000000a00 */
[----:B------:R-:W-:Y:S02]  /*a4b0*/  F2FP.BF16.F32.PACK_AB R96, R97, R96 ;  /* 0x000000606160723e */ /* 0x000fe400000010ff */
[----:B------:R-:W-:Y:S02]  /*a4c0*/  F2FP.BF16.F32.PACK_AB R97, R95, R98 ;  /* 0x000000625f61723e */ /* 0x000fe400000010ff */
[----:B------:R-:W-:Y:S02]  /*a4d0*/  F2FP.BF16.F32.PACK_AB R104, R105, R104 ;  /* 0x000000686968723e */ /* 0x000fe400000010ff */
[----:B------:R-:W-:Y:S02]  /*a4e0*/  MOV R48, R52 ;  /* 0x0000003400307202 */ /* 0x000fe40000000f00 */
[----:B0-----:R-:W-:Y:S01]  /*a4f0*/  MOV R49, R21 ;  /* 0x0000001500317202 */ /* 0x001fe20000000f00 */
[----:B------:R-:W-:Y:S01]  /*a500*/  IMAD R21, R192, 0x40, R16 ;  /* 0x00000040c0157824 */ /* 0x000fe200078e0210 */
[----:B------:R-:W-:-:S02]  /*a510*/  F2FP.BF16.F32.PACK_AB R98, R101, R100 ;  /* 0x000000646562723e */ /* 0x000fc400000010ff */
[----:B------:R-:W-:Y:S01]  /*a520*/  F2FP.BF16.F32.PACK_AB R99, R124, R99 ;  /* 0x000000637c63723e */ /* 0x000fe200000010ff */
[--C-:B------:R-:W-:Y:S01]  /*a530*/  IMAD.WIDE R46, R197, 0x2, R48.reuse ;  /* 0x00000002c52e7825 */ /* 0x100fe200078e0230 */
[----:B------:R-:W-:Y:S02]  /*a540*/  F2FP.BF16.F32.PACK_AB R105, R91, R106 ;  /* 0x0000006a5b69723e */ /* 0x000fe400000010ff */
[----:B------:R-:W-:Y:S01]  /*a550*/  F2FP.BF16.F32.PACK_AB R112, R113, R112 ;  /* 0x000000707170723e */ /* 0x000fe200000010ff */
[----:B------:R-:W-:Y:S01]  /*a560*/  IMAD.WIDE R48, R21, 0x2, R48 ;  /* 0x0000000215307825 */ /* 0x000fe200078e0230 */
[C---:B------:R-:W-:Y:S02]  /*a570*/  IADD3 R27, P5, R46.reuse, 0x8060, RZ ;  /* 0x000080602e1b7810 */ /* 0x040fe40007fbe0ff */
[----:B------:R-:W-:Y:S02]  /*a580*/  LOP3.LUT R21, R46, 0x380, RZ, 0xc0, !PT ;  /* 0x000003802e157812 */ /* 0x000fe400078ec0ff */
[----:B------:R-:W-:-:S02]  /*a590*/  LOP3.LUT R26, R27, 0x380, RZ, 0xc0, !PT ;  /* 0x000003801b1a7812 */ /* 0x000fc400078ec0ff */
[----:B------:R-:W-:Y:S02]  /*a5a0*/  IADD3 R43, P0, R46, 0x8020, RZ ;  /* 0x000080202e2b7810 */ /* 0x000fe40007f1e0ff */
[----:B------:R-:W-:Y:S02]  /*a5b0*/  SHF.R.U64 R26, R26, 0x3, RZ ;  /* 0x000000031a1a7819 */ /* 0x000fe400000012ff */
[C---:B------:R-:W-:Y:S01]  /*a5c0*/  IADD3 R45, P6, R46.reuse, 0x8040, RZ ;  /* 0x000080402e2d7810 */ /* 0x040fe20007fde0ff */
[--C-:B------:R-:W-:Y:S01]  /*a5d0*/  IMAD.X R55, RZ, RZ, R47.reuse, P0 ;  /* 0x000000ffff377224 */ /* 0x100fe200000e062f */
[----:B------:R-:W-:Y:S02]  /*a5e0*/  IADD3 R30, P1, R46, 0x8000, RZ ;  /* 0x000080002e1e7810 */ /* 0x000fe40007f3e0ff */
[----:B------:R-:W-:Y:S01]  /*a5f0*/  SHF.R.U64 R21, R21, 0x3, RZ ;  /* 0x0000000315157819 */ /* 0x000fe200000012ff */
[----:B------:R-:W-:Y:S01]  /*a600*/  IMAD.X R51, RZ, RZ, R47, P6 ;  /* 0x000000ffff337224 */ /* 0x000fe200030e062f */
[----:B------:R-:W-:-:S02]  /*a610*/  LOP3.LUT R32, R43, 0x380, RZ, 0xc0, !PT ;  /* 0x000003802b207812 */ /* 0x000fc400078ec0ff */
[----:B------:R-:W-:Y:S01]  /*a620*/  LOP3.LUT R26, R26, R27, RZ, 0x3c, !PT ;  /* 0x0000001b1a1a7212 */ /* 0x000fe200078e3cff */
[--C-:B------:R-:W-:Y:S01]  /*a630*/  IMAD.X R27, RZ, RZ, R47.reuse, P5 ;  /* 0x000000ffff1b7224 */ /* 0x100fe200028e062f */
[----:B------:R-:W-:Y:S02]  /*a640*/  IADD3.X R59, RZ, R47, RZ, P1, !PT ;  /* 0x0000002fff3b7210 */ /* 0x000fe40000ffe4ff */
        /* <DEDUP_REMOVED lines=9> */
[----:B------:R-:W-:Y:S01]  /*a6e0*/  IMAD.X R75, RZ, RZ, R47, P5 ;  /* 0x000000ffff4b7224 */ /* 0x000fe200028e062f */
[----:B------:R-:W-:-:S02]  /*a6f0*/  IADD3 R31, P1, R46, 0x40, RZ ;  /* 0x000000402e1f7810 */ /* 0x000fc40007f3e0ff */
[----:B------:R-:W-:Y:S01]  /*a700*/  LOP3.LUT R46, R21, R46, RZ, 0x3c, !PT ;  /* 0x0000002e152e7212 */ /* 0x000fe200078e3cff */
[--C-:B------:R-:W-:Y:S01]  /*a710*/  IMAD.X R83, RZ, RZ, R47.reuse, P0 ;  /* 0x000000ffff537224 */ /* 0x100fe200000e062f */
[----:B------:R-:W-:Y:S01]  /*a720*/  SHF.R.U64 R32, R32, 0x3, RZ ;  /* 0x0000000320207819 */ /* 0x000fe200000012ff */
[----:B------:R-:W-:Y:S01]  /*a730*/  IMAD.X R87, RZ, RZ, R47, P1 ;  /* 0x000000ffff577224 */ /* 0x000fe200008e062f */
[----:B------:R-:W-:Y:S02]  /*a740*/  LOP3.LUT R21, R30, 0x380, RZ, 0xc0, !PT ;  /* 0x000003801e157812 */ /* 0x000fe400078ec0ff */
[----:B------:R-:W-:Y:S02]  /*a750*/  LOP3.LUT R54, R32, R43, RZ, 0x3c, !PT ;  /* 0x0000002b20367212 */ /* 0x000fe400078e3cff */
[----:B------:R-:W-:Y:S02]  /*a760*/  LOP3.LUT R20, R41, 0x380, RZ, 0xc0, !PT ;  /* 0x0000038029147812 */ /* 0x000fe400078ec0ff */
[----:B------:R-:W-:-:S02]  /*a770*/  SHF.R.U64 R21, R21, 0x3, RZ ;  /* 0x0000000315157819 */ /* 0x000fc400000012ff */
[----:B------:R-:W-:Y:S02]  /*a780*/  LOP3.LUT R32, R39, 0x380, RZ, 0xc0, !PT ;  /* 0x0000038027207812 */ /* 0x000fe400078ec0ff */
[----:B------:R-:W-:Y:S02]  /*a790*/  SHF.R.U64 R20, R20, 0x3, RZ ;  /* 0x0000000314147819 */ /* 0x000fe400000012ff */
[----:B------:R-:W-:Y:S02]  /*a7a0*/  LOP3.LUT R58, R21, R30, RZ, 0x3c, !PT ;  /* 0x0000001e153a7212 */ /* 0x000fe400078e3cff */
[----:B------:R-:W-:Y:S02]  /*a7b0*/  SHF.R.U64 R32, R32, 0x3, RZ ;  /* 0x0000000320207819 */ /* 0x000fe400000012ff */
[----:B------:R-:W-:Y:S02]  /*a7c0*/  LOP3.LUT R21, R28, 0x380, RZ, 0xc0, !PT ;  /* 0x000003801c157812 */ /* 0x000fe400078ec0ff */
[----:B------:R-:W-:-:S02]  /*a7d0*/  LOP3.LUT R62, R20, R41, RZ, 0x3c, !PT ;  /* 0x00000029143e7212 */ /* 0x000fc400078e3cff */
[----:B------:R-:W-:Y:S02]  /*a7e0*/  LOP3.LUT R70, R32, R39, RZ, 0x3c, !PT ;  /* 0x0000002720467212 */ /* 0x000fe400078e3cff */
[----:B------:R-:W-:Y:S02]  /*a7f0*/  LOP3.LUT R20, R29, 0x380, RZ, 0xc0, !PT ;  /* 0x000003801d147812 */ /* 0x000fe400078ec0ff */
[----:B------:R-:W-:Y:S02]  /*a800*/  SHF.R.U64 R21, R21, 0x3, RZ ;  /* 0x0000000315157819 */ /* 0x000fe400000012ff */
[----:B------:R-:W-:Y:S02]  /*a810*/  LOP3.LUT R32, R35, 0x380, RZ, 0xc0, !PT ;  /* 0x0000038023207812 */ /* 0x000fe400078ec0ff */
[----:B------:R-:W-:Y:S02]  /*a820*/  LOP3.LUT R34, R45, 0x380, RZ, 0xc0, !PT ;  /* 0x000003802d227812 */ /* 0x000fe400078ec0ff */
[----:B------:R-:W-:-:S02]  /*a830*/  SHF.R.U64 R20, R20, 0x3, RZ ;  /* 0x0000000314147819 */ /* 0x000fc400000012ff */
[----:B------:R-:W-:Y:S02]  /*a840*/  LOP3.LUT R78, R21, R28, RZ, 0x3c, !PT ;  /* 0x0000001c154e7212 */ /* 0x000fe400078e3cff */
[----:B------:R-:W-:Y:S02]  /*a850*/  SHF.R.U64 R32, R32, 0x3, RZ ;  /* 0x0000000320207819 */ /* 0x000fe400000012ff */
[----:B------:R-:W-:Y:S02]  /*a860*/  IADD3 R21, P4, R48, 0x1000, RZ ;  /* 0x0000100030157810 */ /* 0x000fe40007f9e0ff */
[----:B------:R-:W-:Y:S02]  /*a870*/  SHF.R.U64 R34, R34, 0x3, RZ ;  /* 0x0000000322227819 */ /* 0x000fe400000012ff */
[----:B------:R-:W-:Y:S02]  /*a880*/  LOP3.LUT R66, R20, R29, RZ, 0x3c, !PT ;  /* 0x0000001d14427212 */ /* 0x000fe400078e3cff */
[----:B------:R-:W-:-:S02]  /*a890*/  LOP3.LUT R82, R32, R35, RZ, 0x3c, !PT ;  /* 0x0000002320527212 */ /* 0x000fc400078e3cff */
[----:B------:R-:W-:Y:S02]  /*a8a0*/  LOP3.LUT R20, R21, 0x380, RZ, 0xc0, !PT ;  /* 0x0000038015147812 */ /* 0x000fe400078ec0ff */
[----:B------:R-:W-:Y:S02]  /*a8b0*/  IADD3 R35, P0, R48, 0x5000, RZ ;  /* 0x0000500030237810 */ /* 0x000fe40007f1e0ff */
[----:B------:R-:W-:Y:S02]  /*a8c0*/  LOP3.LUT R50, R34, R45, RZ, 0x3c, !PT ;  /* 0x0000002d22327212 */ /* 0x000fe400078e3cff */
[----:B------:R-:W-:Y:S02]  /*a8d0*/  SHF.R.U64 R20, R20, 0x3, RZ ;  /* 0x0000000314147819 */ /* 0x000fe400000012ff */
[----:B------:R-:W-:Y:S02]  /*a8e0*/  LOP3.LUT R34, R35, 0x380, RZ, 0xc0, !PT ;  /* 0x0000038023227812 */ /* 0x000fe400078ec0ff */
[----:B------:R-:W-:-:S02]  /*a8f0*/  LOP3.LUT R20, R20, R21, RZ, 0x3c, !PT ;  /* 0x0000001514147212 */ /* 0x000fc400078e3cff */
        /* <DEDUP_REMOVED lines=9> */
[----:B------:R-:W-:Y:S02]  /*a990*/  LOP3.LUT R25, R46, 0x380, RZ, 0xc0, !PT ;  /* 0x000003802e197812 */ /* 0x000fe400078ec0ff */
        /* <DEDUP_REMOVED lines=17> */
[----:B------:R-:W-:Y:S01]  /*aab0*/  IADD3.X R79, RZ, R47, RZ, P6, !PT ;  /* 0x0000002fff4f7210 */ /* 0x000fe200037fe4ff */
[----:B------:R-:W2:Y:S01]  /*aac0*/  @P1 LDC R53, c[0x0][0xbf0] ;  /* 0x0002fc00ff351b82 */ /* 0x000ea20000000800 */
[----:B------:R-:W-:-:S02]  /*aad0*/  MOV R86, R86 ;  /* 0x0000005600567202 */ /* 0x000fc40000000f00 */
[----:B------:R-:W-:Y:S02]  /*aae0*/  IADD3.X R47, RZ, R49, RZ, P0, !PT ;  /* 0x00000031ff2f7210 */ /* 0x000fe400007fe4ff */
[C---:B------:R-:W-:Y:S02]  /*aaf0*/  IADD3 R39, P3, R48.reuse, 0x7000, RZ ;  /* 0x0000700030277810 */ /* 0x040fe40007f7e0ff */
[----:B------:R-:W-:Y:S02]  /*ab00*/  IADD3 R37, P2, R48, 0x6000, RZ ;  /* 0x0000600030257810 */ /* 0x000fe40007f5e0ff */
        /* <DEDUP_REMOVED lines=9> */
[----:B------:R-:W-:Y:S01]  /*aba0*/  MOV R78, R78 ;  /* 0x0000004e004e7202 */ /* 0x000fe20000000f00 */
[----:B------:R0:W-:Y:S01]  /*abb0*/  STSM.16.M88.4 [R66], R4 ;  /* 0x0000000442007844 */ /* 0x0001e20000000200 */
[----:B------:R-:W-:Y:S01]  /*abc0*/  F2FP.BF16.F32.PACK_AB R25, R146, R137 ;  /* 0x000000899219723e */ /* 0x000fe200000010ff */
[----:B------:R-:W-:Y:S01]  /*abd0*/  IMAD R3, R56, R3, R26 ;  /* 0x0000000338037224 */ /* 0x000fe200078e021a */
[----:B------:R-:W-:Y:S01]  /*abe0*/  F2FP.BF16.F32.PACK_AB R26, R61, R60 ;  /* 0x0000003c3d1a723e */ /* 0x000fe200000010ff */
[----:B------:R1:W-:Y:S01]  /*abf0*/  STSM.16.M88.4 [R86], R8 ;  /* 0x0000000856007844 */ /* 0x0003e20000000200 */
[----:B------:R-:W-:-:S02]  /*ac00*/  F2FP.BF16.F32.PACK_AB R27, R143, R136 ;  /* 0x000000888f1b723e */ /* 0x000fc400000010ff */
[----:B------:R-:W-:Y:S01]  /*ac10*/  LOP3.LUT R36, R37, 0x380, RZ, 0xc0, !PT ;  /* 0x0000038025247812 */ /* 0x000fe200078ec0ff */
[----:B------:R3:W-:Y:S01]  /*ac20*/  STSM.16.M88.4 [R82], R12 ;  /* 0x0000000c52007844 */ /* 0x0007e20000000200 */
[----:B------:R-:W-:Y:S02]  /*ac30*/  MOV R74, R74 ;  /* 0x0000004a004a7202 */ /* 0x000fe40000000f00 */
[----:B------:R-:W-:Y:S01]  /*ac40*/  SHF.R.U64 R38, R38, 0x3, RZ ;  /* 0x0000000326267819 */ /* 0x000fe200000012ff */
[----:B------:R4:W-:Y:S01]  /*ac50*/  STSM.16.M88.4 [R78], R24 ;  /* 0x000000184e007844 */ /* 0x0009e20000000200 */
[----:B------:R-:W-:Y:S02]  /*ac60*/  SHF.R.U64 R36, R36, 0x3, RZ ;  /* 0x0000000324247819 */ /* 0x000fe400000012ff */
[----:B------:R-:W-:Y:S02]  /*ac70*/  LOP3.LUT R38, R38, R39, RZ, 0x3c, !PT ;  /* 0x0000002726267212 */ /* 0x000fe400078e3cff */
[----:B0-----:R-:W-:-:S02]  /*ac80*/  F2FP.BF16.F32.PACK_AB R4, R65, R64 ;  /* 0x000000404104723e */ /* 0x001fc400000010ff */
[----:B------:R-:W-:Y:S02]  /*ac90*/  F2FP.BF16.F32.PACK_AB R5, R144, R135 ;  /* 0x000000879005723e */ /* 0x000fe400000010ff */
[----:B-1----:R-:W-:Y:S01]  /*aca0*/  MOV R10, UR5 ;  /* 0x00000005000a7c02 */ /* 0x002fe20008000f00 */
[----:B------:R-:W-:Y:S01]  /*acb0*/  ULDC UR5, c[0x0][0xa88] ;  /* 0x0002a20000057ab9 */ /* 0x000fe20000000800 */
[----:B------:R-:W-:Y:S01]  /*acc0*/  SHF.R.S32.HI R9, RZ, 0x1f, R50 ;  /* 0x0000001fff097819 */ /* 0x000fe20000011432 */
[----:B---3--:R-:W-:Y:S01]  /*acd0*/  VIADD R14, R196, UR41 ;  /* 0x00000029c40e7c36 */ /* 0x008fe20008000000 */
[----:B------:R-:W-:Y:S02]  /*ace0*/  IADD3 R12, P0, R50, UR6, RZ ;  /* 0x00000006320c7c10 */ /* 0x000fe4000ff1e0ff */
[----:B------:R-:W-:Y:S02]  /*acf0*/  SHF.R.S32.HI R8, RZ, 0x1f, R3 ;  /* 0x0000001fff087819 */ /* 0x000fe40000011403 */
[----:B------:R-:W-:Y:S01]  /*ad00*/  IADD3.X R13, R9, UR7, R10, P0, !PT ;  /* 0x00000007090d7c10 */ /* 0x000fe200087fe40a */
[----:B------:R-:W-:Y:S01]  /*ad10*/  ULDC.64 UR6, c[0x0][0xb88] ;  /* 0x0002e20000067ab9 */ /* 0x000fe20000000a00 */
[----:B------:R-:W-:Y:S01]  /*ad20*/  F2FP.BF16.F32.PACK_AB R6, R69, R68 ;  /* 0x000000444506723e */ /* 0x000fe200000010ff */
[----:B------:R-:W-:Y:S01]  /*ad30*/  IMAD R8, R8, UR6, RZ ;  /* 0x0000000608087c24 */ /* 0x000fe2000f8e02ff */
[----:B------:R-:W-:Y:S01]  /*ad40*/  F2FP.BF16.F32.PACK_AB R7, R134, R133 ;  /* 0x000000858607723e */ /* 0x000fe200000010ff */
[----:B------:R-:W-:Y:S01]  /*ad50*/  IMAD.WIDE.U32 R12, R3, UR6, R12 ;  /* 0x00000006030c7c25 */ /* 0x000fe2000f8e000c */
[----:B------:R-:W-:-:S02]  /*ad60*/  IADD3.X R39, RZ, R49, RZ, P3, !PT ;  /* 0x00000031ff277210 */ /* 0x000fc40001ffe4ff */
[----:B------:R-:W-:Y:S01]  /*ad70*/  LOP3.LUT P0, RZ, R194, 0x3, RZ, 0xc0, !PT ;  /* 0x00000003c2ff7812 */ /* 0x000fe2000780c0ff */
[----:B------:R-:W-:Y:S01]  /*ad80*/  IMAD R15, R3, UR7, R8 ;  /* 0x00000007030f7c24 */ /* 0x000fe2000f8e0208 */
[----:B------:R0:W-:Y:S01]  /*ad90*/  STSM.16.M88.4 [R74], R4 ;  /* 0x000000044a007844 */ /* 0x0001e20000000200 */
[----:B------:R-:W-:Y:S01]  /*ada0*/  ULDC.64 UR6, c[0x0][0xb50] ;  /* 0x0002d40000067ab9 */ /* 0x000fe20000000a00 */
[----:B------:R-:W-:Y:S01]  /*adb0*/  IMAD R3, R56, UR5, RZ ;  /* 0x0000000538037c24 */ /* 0x000fe2000f8e02ff */
[----:B----4-:R-:W-:Y:S02]  /*adc0*/  LEA R24, P3, R12, UR6, 0x2 ;  /* 0x000000060c187c11 */ /* 0x010fe4000f8610ff */
[----:B------:R-:W-:Y:S01]  /*add0*/  LOP3.LUT R36, R36, R37, RZ, 0x3c, !PT ;  /* 0x0000002524247212 */ /* 0x000fe200078e3cff */
[----:B------:R-:W-:Y:S01]  /*ade0*/  IMAD.X R37, RZ, RZ, R49, P2 ;  /* 0x000000ffff257224 */ /* 0x000fe200010e0631 */
[----:B------:R-:W-:Y:S01]  /*adf0*/  ISETP.GE.OR P2, PT, R14, R3, P0 ;  /* 0x000000030e00720c */ /* 0x000fe20000746670 */
[----:B------:R-:W-:Y:S01]  /*ae00*/  SHFL.IDX PT, R68, R24, RZ, 0x1c1f ;  /* 0x001c1fff18447589 */ /* 0x000fe200000e0000 */
[----:B------:R-:W-:-:S02]  /*ae10*/  MOV R70, R70 ;  /* 0x0000004600467202 */ /* 0x000fc40000000f00 */
[----:B------:R-:W-:Y:S02]  /*ae20*/  F2FP.BF16.F32.PACK_AB R8, R73, R72 ;  /* 0x000000484908723e */ /* 0x000fe400000010ff */
[----:B------:R-:W-:Y:S02]  /*ae30*/  F2FP.BF16.F32.PACK_AB R9, R131, R126 ;  /* 0x0000007e8309723e */ /* 0x000fe400000010ff */
[----:B------:R-:W-:Y:S01]  /*ae40*/  F2FP.BF16.F32.PACK_AB R10, R77, R76 ;  /* 0x0000004c4d0a723e */ /* 0x000fe200000010ff */
[----:B0-----:R-:W-:Y:S01]  /*ae50*/  VIADD R4, R14, 0x8 ;  /* 0x000000080e047836 */ /* 0x001fe20000000000 */
[----:B------:R-:W-:Y:S01]  /*ae60*/  F2FP.BF16.F32.PACK_AB R11, R129, R128 ;  /* 0x00000080810b723e */ /* 0x000fe200000010ff */
[----:B------:R-:W-:Y:S01]  /*ae70*/  IMAD.IADD R5, R13, 0x1, R15 ;  /* 0x000000010d057824 */ /* 0x000fe200078e020f */
[----:B------:R-:W-:Y:S02]  /*ae80*/  MOV R62, R62 ;  /* 0x0000003e003e7202 */ /* 0x000fe40000000f00 */
[----:B------:R-:W-:Y:S01]  /*ae90*/  ISETP.GE.OR P0, PT, R4, R3, P0 ;  /* 0x000000030400720c */ /* 0x000fe20000706670 */
[----:B------:R-:W-:Y:S01]  /*aea0*/  STSM.16.M88.4 [R70], R8 ;  /* 0x0000000846007844 */ /* 0x000fe20000000200 */
[----:B------:R-:W-:-:S02]  /*aeb0*/  LEA.HI.X R25, R12, UR7, R5, 0x2, P3 ;  /* 0x000000070c197c11 */ /* 0x000fc400098f1405 */
[----:B------:R-:W-:Y:S01]  /*aec0*/  F2FP.BF16.F32.PACK_AB R4, R81, R80 ;  /* 0x000000505104723e */ /* 0x000fe200000010ff */
[----:B------:R-:W-:Y:S01]  /*aed0*/  SHFL.IDX PT, R70, R24, 0x1, 0x1c1f ;  /* 0x003c1f0018467f89 */ /* 0x000fe200000e0000 */
[----:B------:R-:W-:Y:S02]  /*aee0*/  F2FP.BF16.F32.PACK_AB R5, R130, R123 ;  /* 0x0000007b8205723e */ /* 0x000fe400000010ff */
[----:B------:R-:W-:Y:S01]  /*aef0*/  F2FP.BF16.F32.PACK_AB R6, R85, R84 ;  /* 0x000000545506723e */ /* 0x000fe200000010ff */
[----:B------:R-:W0:Y:S01]  /*af00*/  SHFL.IDX PT, R69, R25, RZ, 0x1c1f ;  /* 0x001c1fff19457589 */ /* 0x000e2200000e0000 */
[----:B------:R-:W-:Y:S02]  /*af10*/  F2FP.BF16.F32.PACK_AB R7, R132, R121 ;  /* 0x000000798407723e */ /* 0x000fe400000010ff */
[----:B------:R-:W-:Y:S01]  /*af20*/  MOV R58, R58 ;  /* 0x0000003a003a7202 */ /* 0x000fe20000000f00 */
[----:B------:R-:W1:Y:S01]  /*af30*/  SHFL.IDX PT, R71, R25, 0x1, 0x1c1f ;  /* 0x003c1f0019477f89 */ /* 0x000e6200000e0000 */
[----:B------:R-:W-:-:S02]  /*af40*/  F2FP.BF16.F32.PACK_AB R12, R89, R88 ;  /* 0x00000058590c723e */ /* 0x000fc400000010ff */
[----:B------:R-:W-:Y:S01]  /*af50*/  F2FP.BF16.F32.PACK_AB R13, R127, R90 ;  /* 0x0000005a7f0d723e */ /* 0x000fe200000010ff */
[----:B------:R-:W-:Y:S01]  /*af60*/  STSM.16.M88.4 [R62], R4 ;  /* 0x000000043e007844 */ /* 0x000fe20000000200 */
[----:B------:R-:W-:Y:S02]  /*af70*/  F2FP.BF16.F32.PACK_AB R14, R93, R92 ;  /* 0x0000005c5d0e723e */ /* 0x000fe400000010ff */
[----:B------:R-:W-:Y:S02]  /*af80*/  F2FP.BF16.F32.PACK_AB R15, R125, R94 ;  /* 0x0000005e7d0f723e */ /* 0x000fe400000010ff */
[----:B------:R-:W-:Y:S02]  /*af90*/  MOV R54, R54 ;  /* 0x0000003600367202 */ /* 0x000fe40000000f00 */
[----:B------:R-:W-:Y:S01]  /*afa0*/  F2FP.BF16.F32.PACK_AB R106, R109, R108 ;  /* 0x0000006c6d6a723e */ /* 0x000fe200000010ff */
[----:B------:R-:W-:Y:S01]  /*afb0*/  STSM.16.M88.4 [R58], R12 ;  /* 0x0000000c3a007844 */ /* 0x000fe20000000200 */
[----:B------:R-:W-:-:S02]  /*afc0*/  F2FP.BF16.F32.PACK_AB R107, R102, R107 ;  /* 0x0000006b666b723e */ /* 0x000fc400000010ff */
[----:B------:R-:W-:Y:S01]  /*afd0*/  F2FP.BF16.F32.PACK_AB R113, R115, R114 ;  /* 0x000000727371723e */ /* 0x000fe200000010ff */
[----:B------:R-:W-:Y:S01]  /*afe0*/  STSM.16.M88.4 [R54], R96 ;  /* 0x0000006036007844 */ /* 0x000fe20000000200 */
[----:B------:R-:W-:Y:S02]  /*aff0*/  F2FP.BF16.F32.PACK_AB R114, R117, R116 ;  /* 0x000000747572723e */ /* 0x000fe400000010ff */
[----:B------:R-:W-:Y:S01]  /*b000*/  F2FP.BF16.F32.PACK_AB R115, R119, R118 ;  /* 0x000000767773723e */ /* 0x000fe200000010ff */
[----:B------:R-:W-:Y:S01]  /*b010*/  STSM.16.M88.4 [R110], R104 ;  /* 0x000000686e007844 */ /* 0x000fe20000000200 */
[----:B------:R-:W-:Y:S02]  /*b020*/  LOP3.LUT R32, R21, 0x380, RZ, 0xc0, !PT ;  /* 0x0000038015207812 */ /* 0x000fe400078ec0ff */
[----:B------:R-:W-:Y:S01]  /*b030*/  IADD3 R29, P5, R48, 0x2000, RZ ;  /* 0x00002000301d7810 */ /* 0x000fe20007fbe0ff */
[----:B------:R-:W-:Y:S01]  /*b040*/  STSM.16.M88.4 [R103], R112 ;  /* 0x0000007067007844 */ /* 0x000fe20000000200 */
[----:B------:R-:W-:-:S02]  /*b050*/  SHF.R.U64 R32, R32, 0x3, RZ ;  /* 0x0000000320207819 */ /* 0x000fc400000012ff */
[----:B------:R-:W-:Y:S01]  /*b060*/  LOP3.LUT R28, R29, 0x380, RZ, 0xc0, !PT ;  /* 0x000003801d1c7812 */ /* 0x000fe200078ec0ff */
[----:B------:R-:W-:Y:S01]  /*b070*/  BAR.SYNC.DEFER_BLOCKING 0x1, 0x100 ;  /* 0x0044000000007b1d */ /* 0x000fe20000010000 */
[----:B------:R-:W-:Y:S01]  /*b080*/  LOP3.LUT R32, R32, R21, RZ, 0x3c, !PT ;  /* 0x0000001520207212 */ /* 0x000fe200078e3cff */
[--C-:B------:R-:W-:Y:S01]  /*b090*/  IMAD.X R21, RZ, RZ, R49.reuse, P4 ;  /* 0x000000ffff157224 */ /* 0x100fe200020e0631 */
[----:B------:R-:W-:Y:S02]  /*b0a0*/  SHF.R.U64 R28, R28, 0x3, RZ ;  /* 0x000000031c1c7819 */ /* 0x000fe400000012ff */
[----:B------:R-:W-:Y:S02]  /*b0b0*/  IADD3 R31, P6, R48, 0x3000, RZ ;  /* 0x00003000301f7810 */ /* 0x000fe40007fde0ff */
[----:B------:R-:W-:Y:S01]  /*b0c0*/  LOP3.LUT R28, R28, R29, RZ, 0x3c, !PT ;  /* 0x0000001d1c1c7212 */ /* 0x000fe200078e3cff */
[----:B------:R-:W-:Y:S01]  /*b0d0*/  IMAD.X R29, RZ, RZ, R49, P5 ;  /* 0x000000ffff1d7224 */ /* 0x000fe200028e0631 */
[----:B------:R-:W-:-:S02]  /*b0e0*/  LOP3.LUT R30, R31, 0x380, RZ, 0xc0, !PT ;  /* 0x000003801f1e7812 */ /* 0x000fc400078ec0ff */
[----:B------:R-:W-:Y:S01]  /*b0f0*/  IADD3 R43, P5, R48, 0x9000, RZ ;  /* 0x00009000302b7810 */ /* 0x000fe20007fbe0ff */
[----:B------:R-:W-:Y:S01]  /*b100*/  UIMAD UR5, UR10, UR8, URZ ;  /* 0x000000080a0572a4 */ /* 0x000fe2000f8e023f */
[----:B------:R-:W-:Y:S02]  /*b110*/  SHF.R.U64 R30, R30, 0x3, RZ ;  /* 0x000000031e1e7819 */ /* 0x000fe400000012ff */
[----:B------:R-:W-:Y:S01]  /*b120*/  LOP3.LUT R42, R43, 0x380, RZ, 0xc0, !PT ;  /* 0x000003802b2a7812 */ /* 0x000fe200078ec0ff */
[----:B0-----:R0:W-:Y:S01]  /*b130*/  @!P2 ST.E desc[UR36][R68.64], R0 ;  /* 0x000000004400a985 */ /* 0x0011e2000c101924 */
[----:B------:R-:W-:Y:S01]  /*b140*/  UIMAD.WIDE.U32 UR6, UR61, UR8, URZ ;  /* 0x000000083d0672a5 */ /* 0x000fe2000f8e003f */
[----:B------:R-:W-:Y:S01]  /*b150*/  LOP3.LUT R30, R30, R31, RZ, 0x3c, !PT ;  /* 0x0000001f1e1e7212 */ /* 0x000fe200078e3cff */
[----:B------:R-:W-:Y:S01]  /*b160*/  ULDC.64 UR10, c[0x0][0xaf0] ;  /* 0x0002bc00000a7ab9 */ /* 0x000fe20000000a00 */
[----:B-1----:R1:W-:Y:S01]  /*b170*/  @!P0 ST.E desc[UR36][R70.64], R2 ;  /* 0x0000000246008985 */ /* 0x0023e2000c101924 */
[----:B------:R-:W-:Y:S01]  /*b180*/  UIMAD UR5, UR61, UR9, UR5 ;  /* 0x000000093d0572a4 */ /* 0x000fe2000f8e0205 */
[----:B------:R-:W-:-:S02]  /*b190*/  IADD3.X R31, RZ, R49, RZ, P6, !PT ;  /* 0x00000031ff1f7210 */ /* 0x000fc400037fe4ff */
[----:B------:R3:W5:Y:S01]  /*b1a0*/  LD.E.128 R24, desc[UR36][R20.64] ;  /* 0x0000002414187980 */ /* 0x000762000c101d00 */
[----:B------:R-:W-:Y:S02]  /*b1b0*/  SHF.R.U64 R42, R42, 0x3, RZ ;  /* 0x000000032a2a7819 */ /* 0x000fe400000012ff */
[C---:B------:R-:W-:Y:S02]  /*b1c0*/  IADD3 R41, P4, R48.reuse, 0x8000, RZ ;  /* 0x0000800030297810 */ /* 0x040fe40007f9e0ff */
[----:B0-----:R-:W-:Y:S01]  /*b1d0*/  LEA R0, R23, R192, 0x5 ;  /* 0x000000c017007211 */ /* 0x001fe200078e28ff */
[----:B------:R-:W-:Y:S01]  /*b1e0*/  UIMAD UR8, UR12, UR10, URZ ;  /* 0x0000000a0c0872a4 */ /* 0x000fe2000f8e023f */
[----:B------:R-:W-:Y:S01]  /*b1f0*/  IADD3 R45, P6, R48, 0xa000, RZ ;  /* 0x0000a000302d7810 */ /* 0x000fe20007fde0ff */
[----:B------:R-:W-:Y:S01]  /*b200*/  UIADD3 UR7, UR7, UR5, URZ ;  /* 0x0000000507077290 */ /* 0x000fe2000fffe03f */
[----:B------:R-:W-:Y:S01]  /*b210*/  LOP3.LUT R42, R42, R43, RZ, 0x3c, !PT ;  /* 0x0000002b2a2a7212 */ /* 0x000fe200078e3cff */
[----:B---3--:R-:W0:Y:S01]  /*b220*/  @P1 LDC R21, c[0x0][0xbec] ;  /* 0x0002fb00ff151b82 */ /* 0x008e220000000800 */
[----:B-1----:R-:W-:Y:S01]  /*b230*/  VIADD R2, R0, UR41 ;  /* 0x0000002900027c36 */ /* 0x002fe20008000000 */
[----:B------:R-:W-:Y:S01]  /*b240*/  LOP3.LUT R40, R41, 0x380, RZ, 0xc0, !PT ;  /* 0x0000038029287812 */ /* 0x000fe200078ec0ff */
[----:B------:R1:W5:Y:S01]  /*b250*/  LD.E.128 R8, desc[UR36][R28.64] ;  /* 0x000000241c087980 */ /* 0x000362000c101d00 */
[----:B------:R-:W-:Y:S01]  /*b260*/  LOP3.LUT R44, R45, 0x380, RZ, 0xc0, !PT ;  /* 0x000003802d2c7812 */ /* 0x000fe200078ec0ff */
[----:B------:R-:W-:Y:S01]  /*b270*/  UIMAD UR5, UR60, UR11, UR8 ;  /* 0x0000000b3c0572a4 */ /* 0x000fe2000f8e0208 */
[----:B------:R-:W-:Y:S01]  /*b280*/  LOP3.LUT R43, R48, 0x380, RZ, 0xc0, !PT ;  /* 0x00000380302b7812 */ /* 0x000fe200078ec0ff */
[----:B------:R-:W-:Y:S01]  /*b290*/  UIMAD.WIDE.U32 UR60, UR60, UR10, UR6 ;  /* 0x0000000a3c3c72a5 */ /* 0x000fe2000f8e0006 */
[----:B------:R-:W-:Y:S01]  /*b2a0*/  SHF.R.U64 R40, R40, 0x3, RZ ;  /* 0x0000000328287819 */ /* 0x000fe200000012ff */
[----:B------:R3:W5:Y:S01]  /*b2b0*/  LD.E.128 R4, desc[UR36][R30.64] ;  /* 0x000000241e047980 */ /* 0x000762000c101d00 */
[----:B------:R-:W-:Y:S01]  /*b2c0*/  SHF.R.U64 R44, R44, 0x3, RZ ;  /* 0x000000032c2c7819 */ /* 0x000fe200000012ff */
[----:B-1----:R-:W-:Y:S01]  /*b2d0*/  IMAD.MOV.U32 R29, RZ, RZ, R2 ;  /* 0x000000ffff1d7224 */ /* 0x002fe200078e0002 */
[----:B------:R-:W-:Y:S01]  /*b2e0*/  SHF.R.U64 R43, R43, 0x3, RZ ;  /* 0x000000032b2b7819 */ /* 0x000fe200000012ff */
[----:B------:R-:W-:Y:S01]  /*b2f0*/  UIADD3 UR5, UR61, UR5, URZ ;  /* 0x000000053d057290 */ /* 0x000fe2000fffe03f */
[----:B------:R-:W-:Y:S01]  /*b300*/  LOP3.LUT R40, R40, R41, RZ, 0x3c, !PT ;  /* 0x0000002928287212 */ /* 0x000fe200078e3cff */
[--C-:B------:R-:W-:Y:S01]  /*b310*/  IMAD.X R41, RZ, RZ, R49.reuse, P4 ;  /* 0x000000ffff297224 */ /* 0x100fe200020e0631 */
[----:B------:R-:W-:Y:S01]  /*b320*/  LOP3.LUT R44, R44, R45, RZ, 0x3c, !PT ;  /* 0x0000002d2c2c7212 */ /* 0x000fe200078e3cff */
[--C-:B------:R-:W-:Y:S01]  /*b330*/  IMAD.X R45, RZ, RZ, R49.reuse, P6 ;  /* 0x000000ffff2d7224 */ /* 0x100fe200030e0631 */
[----:B------:R-:W-:Y:S01]  /*b340*/  LOP3.LUT R48, R43, R48, RZ, 0x3c, !PT ;  /* 0x000000302b307212 */ /* 0x000fe200078e3cff */
[----:B------:R-:W-:Y:S01]  /*b350*/  IMAD.X R43, RZ, RZ, R49, P5 ;  /* 0x000000ffff2b7224 */ /* 0x000fe200028e0631 */
[----:B------:R-:W-:Y:S01]  /*b360*/  ULDC.64 UR6, c[0x0][0xae0] ;  /* 0x0002b80000067ab9 */ /* 0x000fe20000000a00 */
[----:B------:R1:W5:Y:S01]  /*b370*/  LD.E.128 R72, desc[UR36][R32.64] ;  /* 0x0000002420487980 */ /* 0x000362000c101d00 */
[----:B0-----:R-:W-:Y:S01]  /*b380*/  @P1 IMAD.HI.U32 R0, R2, R21, RZ ;  /* 0x0000001502001227 */ /* 0x001fe200078e00ff */
[----:B------:R-:W-:-:S02]  /*b390*/  MOV R20, UR60 ;  /* 0x0000003c00147c02 */ /* 0x000fc40008000f00 */
[----:B------:R-:W5:Y:S02]  /*b3a0*/  LD.E.128 R48, desc[UR36][R48.64] ;  /* 0x0000002430307980 */ /* 0x000f64000c101d00 */
[----:B--2---:R-:W-:Y:S02]  /*b3b0*/  @P1 SHF.R.U32.HI R29, RZ, R53, R0 ;  /* 0x00000035ff1d1219 */ /* 0x004fe40000011600 */
[----:B------:R0:W5:Y:S02]  /*b3c0*/  LD.E.128 R64, desc[UR36][R34.64] ;  /* 0x0000002422407980 */ /* 0x000164000c101d00 */
[--C-:B------:R-:W-:Y:S01]  /*b3d0*/  SHF.R.S32.HI R0, RZ, 0x1f, R29.reuse ;  /* 0x0000001fff007819 */ /* 0x100fe2000001141d */
[----:B---3--:R-:W-:Y:S01]  /*b3e0*/  IMAD.MOV R31, RZ, RZ, -R29 ;  /* 0x000000ffff1f7224 */ /* 0x008fe200078e0a1d */
[----:B------:R2:W5:Y:S01]  /*b3f0*/  LD.E.128 R60, desc[UR36][R36.64] ;  /* 0x00000024243c7980 */ /* 0x000562000c101d00 */
[----:B------:R-:W-:Y:S02]  /*b400*/  IMAD.U32 R21, RZ, RZ, UR61 ;  /* 0x0000003dff157e24 */ /* 0x000fe4000f8e00ff */
[----:B------:R-:W-:Y:S01]  /*b410*/  IMAD.U32 R21, RZ, RZ, UR5 ;  /* 0x00000005ff157e24 */ /* 0x000fe2000f8e00ff */
[----:B------:R2:W5:Y:S01]  /*b420*/  LD.E.128 R12, desc[UR36][R38.64] ;  /* 0x00000024260c7980 */ /* 0x000562000c101d00 */
[----:B------:R-:W-:-:S02]  /*b430*/  IMAD R0, R0, UR6, RZ ;  /* 0x0000000600007c24 */ /* 0x000fc4000f8e02ff */
[----:B------:R-:W-:Y:S01]  /*b440*/  IMAD R31, R56, R31, R2 ;  /* 0x0000001f381f7224 */ /* 0x000fe200078e0202 */
[----:B------:R2:W5:Y:S01]  /*b450*/  LD.E.128 R84, desc[UR36][R40.64] ;  /* 0x0000002428547980 */ /* 0x000562000c101d00 */
[C---:B-1----:R-:W-:Y:S02]  /*b460*/  IMAD R33, R29.reuse, UR7, R0 ;  /* 0x000000071d217c24 */ /* 0x042fe4000f8e0200 */
[----:B------:R-:W-:Y:S01]  /*b470*/  IMAD.WIDE.U32 R20, R29, UR6, R20 ;  /* 0x000000061d147c25 */ /* 0x000fe2000f8e0014 */
[----:B------:R2:W5:Y:S01]  /*b480*/  LD.E.128 R80, desc[UR36][R42.64] ;  /* 0x000000242a507980 */ /* 0x000562000c101d00 */
[----:B------:R-:W-:Y:S01]  /*b490*/  SHF.R.S32.HI R0, RZ, 0x1f, R31 ;  /* 0x0000001fff007819 */ /* 0x000fe2000001141f */
[----:B------:R-:W-:Y:S02]  /*b4a0*/  ULDC.64 UR6, c[0x0][0xad8] ;  /* 0x0002b60000067ab9 */ /* 0x000fe40000000a00 */
[----:B------:R2:W5:Y:S04]  /*b4b0*/  LD.E.128 R76, desc[UR36][R44.64] ;  /* 0x000000242c4c7980 */ /* 0x000568000c101d00 */
[----:B------:R2:W5:Y:S01]  /*b4c0*/  LD.E.128 R68, desc[UR36][R46.64] ;  /* 0x000000242e447980 */ /* 0x000562000c101d00 */
[----:B------:R-:W-:Y:S01]  /*b4d0*/  @!PT LDS RZ, [RZ] ;  /* 0x00000000fffff984 */ /* 0x000fe20000000800 */
[----:B------:R-:W-:Y:S01]  /*b4e0*/  @!PT LDS RZ, [RZ] ;  /* 0x00000000fffff984 */ /* 0x000fe20000000800 */
[----:B------:R-:W-:Y:S01]  /*b4f0*/  @!PT LDS RZ, [RZ] ;  /* 0x00000000fffff984 */ /* 0x000fe20000000800 */
[----:B------:R-:W-:Y:S01]  /*b500*/  @!PT LDS RZ, [RZ] ;  /* 0x00000000fffff984 */ /* 0x000fe20000000800 */
[----:B------:R1:W-:Y:S06]  /*b510*/  MEMBAR.ALL.CTA ;  /* 0x0000000000007992 */ /* 0x0003ec0000008000 */
[----:B-1----:R-:W1:Y:S01]  /*b520*/  FENCE.VIEW.ASYNC.S ;  /* 0x00000000000073c6 */ /* 0x002e620000000000 */
[----:B------:R-:W-:Y:S01]  /*b530*/  IADD3 R21, R21, R33, RZ ;  /* 0x0000002115157210 */ /* 0x000fe20007ffe0ff */
[----:B------:R-:W-:-:S02]  /*b540*/  IMAD R2, R0, UR6, RZ ;  /* 0x0000000600027c24 */ /* 0x000fc4000f8e02ff */
[----:B0-----:R-:W-:Y:S02]  /*b550*/  VIADD R34, R192, UR41 ;  /* 0x00000029c0227c36 */ /* 0x001fe40008000000 */
        /* <DEDUP_REMOVED lines=12> */
[----:B-1----:R2:W0:Y:S01]  /*b620*/  SHFL.IDX PT, R31, R2, RZ, 0x181f ;  /* 0x00181fff021f7589 */ /* 0x00242200000e0000 */
        /* <DEDUP_REMOVED lines=8> */
[----:B------:R-:W-:-:S09]  /*b6b0*/  ISETP.GE.AND P2, PT, R22, UR5, PT ;  /* 0x0000000516007c0c */ /* 0x000fd2000bf46270 */
[CC--:B0-----:R-:W-:Y:S02]  /*b6c0*/  @!P4 LEA R20, P6, R16.reuse, R31.reuse, 0x1 ;  /* 0x0000001f1014c211 */ /* 0x0c1fe400078c08ff */
[CC--:B------:R-:W-:Y:S02]  /*b6d0*/  @!P3 LEA R28, P5, R19.reuse, R31.reuse, 0x1 ;  /* 0x0000001f131cb211 */ /* 0x0c0fe400078a08ff */
[-C--:B-1----:R-:W-:Y:S02]  /*b6e0*/  @!P4 LEA.HI.X R21, R16, R0.reuse, R201, 0x1, P6 ;  /* 0x000000001015c211 */ /* 0x082fe400030f0cc9 */
[C---:B------:R-:W-:Y:S02]  /*b6f0*/  @!P2 LEA R30, P6, R22.reuse, R31, 0x1 ;  /* 0x0000001f161ea211 */ /* 0x040fe400078c08ff */
[-C--:B------:R-:W-:Y:S01]  /*b700*/  @!P3 LEA.HI.X R29, R19, R0.reuse, R200, 0x1, P5 ;  /* 0x00000000131db211 */ /* 0x080fe200028f0cc8 */
[----:B-----5:R3:W-:Y:S01]  /*b710*/  @!P4 ST.E.128 desc[UR36][R20.64], R48 ;  /* 0x000000301400c985 */ /* 0x0207e2000c101d24 */
[----:B------:R-:W-:-:S03]  /*b720*/  @!P2 LEA.HI.X R31, R22, R0, R199, 0x1, P6 ;  /* 0x00000000161fa211 */ /* 0x000fc600030f0cc7 */
[----:B------:R3:W-:Y:S04]  /*b730*/  @!P3 ST.E.128 desc[UR36][R28.64], R72 ;  /* 0x000000481c00b985 */ /* 0x0007e8000c101d24 */
[----:B------:R3:W-:Y:S02]  /*b740*/  @!P2 ST.E.128 desc[UR36][R30.64], R84 ;  /* 0x000000541e00a985 */ /* 0x0007e4000c101d24 */
.L_x_5520:
[----:B------:R-:W-:Y:S05]  /*b750*/  BSYNC B1 ;  /* 0x0000000000017941 */ /* 0x000fea0003800000 */
.L_x_5519:
[----:B-1----:R1:W4:Y:S01]  /*b760*/  SHFL.IDX PT, R0, R32, 0x1, 0x181f ;  /* 0x00381f0020007f89 */ /* 0x00232200000e0000 */
[----:B------:R-:W-:Y:S03]  /*b770*/  BSSY B1, `(.L_x_5521) ;  /* 0x0000010000017945 */ /* 0x000fe60003800000 */
[----:B0--3--:R1:W0:Y:S01]  /*b780*/  SHFL.IDX PT, R31, R2, 0x1, 0x181f ;  /* 0x00381f00021f7f89 */ /* 0x00922200000e0000 */
        /* <DEDUP_REMOVED lines=14> */
.L_x_5522:
[----:B------:R-:W-:Y:S05]  /*b870*/  BSYNC B1 ;  /* 0x0000000000017941 */ /* 0x000fea0003800000 */
.L_x_5521:
        /* <DEDUP_REMOVED lines=17> */
.L_x_5524:
[----:B------:R-:W-:Y:S05]  /*b990*/  BSYNC B1 ;  /* 0x0000000000017941 */ /* 0x000fea0003800000 */
.L_x_5523:
[----:B0-----:R-:W-:Y:S01]  /*b9a0*/  VIADD R0, R34, 0x60 ;  /* 0x0000006022007836 */ /* 0x001fe20000000000 */
[----:B-12-4-:R-:W4:Y:S04]  /*b9b0*/  SHFL.IDX PT, R32, R32, 0x3, 0x181f ;  /* 0x00781f0020207f89 */ /* 0x016f2800000e0000 */
[----:B------:R-:W-:Y:S01]  /*b9c0*/  ISETP.GE.AND P0, PT, R0, R3, PT ;  /* 0x000000030000720c */ /* 0x000fe20003f06270 */
[----:B------:R0:W1:-:S12]  /*b9d0*/  SHFL.IDX PT, R11, R2, 0x3, 0x181f ;  /* 0x00781f00020b7f89 */ /* 0x00005800000e0000 */
[----:B0-----:R-:W-:Y:S05]  /*b9e0*/  @P0 BRA `(.L_x_5525) ;  /* 0x0000000800d00947 */ /* 0x001fea0003800000 */
[----:B------:R-:W-:Y:S02]  /*b9f0*/  ULDC UR5, c[0x0][0xac8] ;  /* 0x0002b20000057ab9 */ /* 0x000fe40000000800 */
[----:B------:R-:W-:Y:S02]  /*ba00*/  ISETP.GE.AND P2, PT, R16, UR5, PT ;  /* 0x0000000510007c0c */ /* 0x000fe4000bf46270 */
[----:B------:R-:W-:-:S11]  /*ba10*/  ISETP.GE.AND P3, PT, R19, UR5, PT ;  /* 0x0000000513007c0c */ /* 0x000fd6000bf66270 */
[CC--:B-1----:R-:W-:Y:S02]  /*ba20*/  @!P2 LEA R2, P0, R16.reuse, R11.reuse, 0x1 ;  /* 0x0000000b1002a211 */ /* 0x0c2fe400078008ff */
        /* <DEDUP_REMOVED lines=11> */
.L_x_5518:
[----:B------:R-:W0:Y:S01]  /*bae0*/  LDC R8, c[0x0][0xbe8] ;  /* 0x0002fa00ff087b82 */ /* 0x000e220000000800 */
[----:B------:R-:W-:Y:S01]  /*baf0*/  ISETP.GE.AND P0, PT, R202, 0x80, PT ;  /* 0x00000080ca00780c */ /* 0x000fe20003f06270 */
[----:B------:R-:W-:Y:S01]  /*bb00*/  USHF.R.S32.HI UR8, URZ, 0x1f, UR61 ;  /* 0x0000001f3f087899 */ /* 0x000fe2000801143d */
[----:B------:R-:W-:Y:S01]  /*bb10*/  BSSY B1, `(.L_x_5526) ;  /* 0x000002f000017945 */ /* 0x000fe20003800000 */
[----:B------:R-:W-:Y:S01]  /*bb20*/  USHF.R.S32.HI UR9, URZ, 0x1f, UR60 ;  /* 0x0000001f3f097899 */ /* 0x000fe2000801143c */
[----:B------:R-:W-:Y:S01]  /*bb30*/  IMAD R6, R23, 0x20, R192 ;  /* 0x0000002017067824 */ /* 0x000fe200078e02c0 */
        /* <DEDUP_REMOVED lines=14> */
[----:B------:R-:W-:Y:S01]  /*bc20*/  MOV R2, R4 ;  /* 0x0000000400027202 */ /* 0x000fe20000000f00 */
[----:B------:R-:W-:Y:S02]  /*bc30*/  UIMAD UR5, UR8, UR10, URZ ;  /* 0x0000000a080572a4 */ /* 0x000fe4000f8e023f */
[----:B------:R-:W-:Y:S02]  /*bc40*/  UIMAD.WIDE.U32 UR6, UR61, UR10, URZ ;  /* 0x0000000a3d0672a5 */ /* 0x000fe4000f8e003f */
[----:B------:R-:W-:-:S03]  /*bc50*/  UIMAD UR5, UR61, UR11, UR5 ;  /* 0x0000000b3d0572a4 */ /* 0x000fc6000f8e0205 */
[----:B------:R-:W-:Y:S01]  /*bc60*/  ULDC.64 UR10, c[0x0][0xb98] ;  /* 0x0002e600000a7ab9 */ /* 0x000fe20000000a00 */
[----:B------:R-:W-:Y:S02]  /*bc70*/  UIADD3 UR7, UR7, UR5, URZ ;  /* 0x0000000507077290 */ /* 0x000fe4000fffe03f */
[----:B------:R-:W2:Y:S01]  /*bc80*/  @P0 LDC R5, c[0x0][0xbec] ;  /* 0x0002fb00ff050b82 */ /* 0x000ea20000000800 */
[----:B------:R-:W-:Y:S02]  /*bc90*/  UIMAD UR5, UR9, UR10, URZ ;  /* 0x0000000a090572a4 */ /* 0x000fe4000f8e023f */
[----:B------:R-:W-:Y:S02]  /*bca0*/  UIMAD.WIDE.U32 UR6, UR60, UR10, UR6 ;  /* 0x0000000a3c0672a5 */ /* 0x000fe4000f8e0006 */
[----:B------:R-:W-:-:S03]  /*bcb0*/  UIMAD UR5, UR60, UR11, UR5 ;  /* 0x0000000b3c0572a4 */ /* 0x000fc6000f8e0205 */
[----:B------:R-:W3:Y:S01]  /*bcc0*/  @P0 LDC R7, c[0x0][0xbf0] ;  /* 0x0002fc00ff070b82 */ /* 0x000ee20000000800 */
        /* <DEDUP_REMOVED lines=16> */
[----:B------:R-:W-:Y:S02]  /*bdd0*/  LEA.HI.X R5, R2, UR7, R3, 0x2, P0 ;  /* 0x0000000702057c11 */ /* 0x000fe400080f1403 */
[----:B------:R-:W-:-:S05]  /*bde0*/  MOV R3, 0xff800000 ;  /* 0xff80000000037802 */ /* 0x000fca0000000f00 */
[----:B------:R2:W-:Y:S02]  /*bdf0*/  STG.E desc[UR36][R4.64], R3 ;  /* 0x0000000304007986 */ /* 0x0005e4000c101924 */
.L_x_5527:
[----:B------:R-:W-:Y:S05]  /*be00*/  BSYNC B1 ;  /* 0x0000000000017941 */ /* 0x000fea0003800000 */
.L_x_5526:
[----:B------:R-:W-:Y:S01]  /*be10*/  ULDC.64 UR10, c[0x0][0xae8] ;  /* 0x0002ba00000a7ab9 */ /* 0x000fe20000000a00 */
[----:B------:R-:W-:Y:S01]  /*be20*/  VIADD R6, R6, UR41 ;  /* 0x0000002906067c36 */ /* 0x000fe20008000000 */
[----:B------:R-:W-:Y:S01]  /*be30*/  UIMAD UR5, UR8, UR10, URZ ;  /* 0x0000000a080572a4 */ /* 0x000fe2000f8e023f */
[----:B------:R-:W-:Y:S01]  /*be40*/  BSSY B1, `(.L_x_5528) ;  /* 0x0000038000017945 */ /* 0x000fe20003800000 */
[----:B------:R-:W-:Y:S01]  /*be50*/  UIMAD.WIDE.U32 UR6, UR61, UR10, URZ ;  /* 0x0000000a3d0672a5 */ /* 0x000fe2000f8e003f */
[----:B0-----:R-:W-:Y:S01]  /*be60*/  @P1 IMAD.HI.U32 R0, R6, R9, RZ ;  /* 0x0000000906001227 */ /* 0x001fe200078e00ff */
[----:B------:R-:W-:-:S03]  /*be70*/  UIMAD UR5, UR61, UR11, UR5 ;  /* 0x0000000b3d0572a4 */ /* 0x000fc6000f8e0205 */
[----:B------:R-:W-:Y:S01]  /*be80*/  ULDC.64 UR10, c[0x0][0xaf0] ;  /* 0x0002bc00000a7ab9 */ /* 0x000fe20000000a00 */
[----:B------:R-:W-:Y:S01]  /*be90*/  UIADD3 UR7, UR7, UR5, URZ ;  /* 0x0000000507077290 */ /* 0x000fe2000fffe03f */
[----:B--2---:R-:W-:Y:S01]  /*bea0*/  IMAD.MOV.U32 R5, RZ, RZ, R6 ;  /* 0x000000ffff057224 */ /* 0x004fe200078e0006 */
[----:B------:R-:W-:Y:S01]  /*beb0*/  UIMAD UR5, UR9, UR10, URZ ;  /* 0x0000000a090572a4 */ /* 0x000fe2000f8e023f */
[----:B-1----:R-:W-:-:S03]  /*bec0*/  @P1 SHF.R.U32.HI R5, RZ, R11, R0 ;  /* 0x0000000bff051219 */ /* 0x002fc60000011600 */
[----:B------:R-:W-:Y:S01]  /*bed0*/  UIMAD UR5, UR60, UR11, UR5 ;  /* 0x0000000b3c0572a4 */ /* 0x000fe2000f8e0205 */
[--C-:B------:R-:W-:Y:S01]  /*bee0*/  SHF.R.S32.HI R0, RZ, 0x1f, R5.reuse ;  /* 0x0000001fff007819 */ /* 0x100fe20000011405 */
[----:B------:R-:W-:Y:S01]  /*bef0*/  UIMAD.WIDE.U32 UR60, UR60, UR10, UR6 ;  /* 0x0000000a3c3c72a5 */ /* 0x000fe2000f8e0006 */
[----:B------:R-:W-:Y:S02]  /*bf00*/  IMAD.MOV R7, RZ, RZ, -R5 ;  /* 0x000000ffff077224 */ /* 0x000fe400078e0a05 */
[----:B------:R-:W-:Y:S01]  /*bf10*/  ULDC.64 UR6, c[0x0][0xae0] ;  /* 0x0002b80000067ab9 */ /* 0x000fe20000000a00 */
[----:B------:R-:W-:Y:S01]  /*bf20*/  UIADD3 UR5, UR61, UR5, URZ ;  /* 0x000000053d057290 */ /* 0x000fe2000fffe03f */
[----:B------:R-:W-:Y:S01]  /*bf30*/  IMAD R0, R0, UR6, RZ ;  /* 0x0000000600007c24 */ /* 0x000fe2000f8e02ff */
[----:B------:R-:W-:Y:S01]  /*bf40*/  MOV R2, UR60 ;  /* 0x0000003c00027c02 */ /* 0x000fe20008000f00 */
[----:B------:R-:W-:Y:S01]  /*bf50*/  IMAD R7, R8, R7, R6 ;  /* 0x0000000708077224 */ /* 0x000fe200078e0206 */
[----:B------:R-:W-:Y:S01]  /*bf60*/  IADD3 R6, R192, UR41, RZ ;  /* 0x00000029c0067c10 */ /* 0x000fe2000fffe0ff */
[----:B------:R-:W-:-:S02]  /*bf70*/  IMAD.U32 R3, RZ, RZ, UR61 ;  /* 0x0000003dff037e24 */ /* 0x000fc4000f8e00ff */
[----:B------:R-:W-:Y:S01]  /*bf80*/  IMAD.U32 R3, RZ, RZ, UR5 ;  /* 0x00000005ff037e24 */ /* 0x000fe2000f8e00ff */
[----:B------:R-:W-:Y:S01]  /*bf90*/  ULDC UR5, c[0x0][0xa88] ;  /* 0x0002a20000057ab9 */ /* 0x000fe20000000800 */
[C---:B------:R-:W-:Y:S01]  /*bfa0*/  IMAD R9, R5.reuse, UR7, R0 ;  /* 0x0000000705097c24 */ /* 0x040fe2000f8e0200 */
[----:B------:R-:W-:Y:S01]  /*bfb0*/  SHF.R.S32.HI R0, RZ, 0x1f, R7 ;  /* 0x0000001fff007819 */ /* 0x000fe20000011407 */
[----:B------:R-:W-:Y:S01]  /*bfc0*/  IMAD.WIDE.U32 R2, R5, UR6, R2 ;  /* 0x0000000605027c25 */ /* 0x000fe2000f8e0002 */
[----:B------:R-:W-:-:S03]  /*bfd0*/  ULDC.64 UR6, c[0x0][0xad8] ;  /* 0x0002b60000067ab9 */ /* 0x000fc60000000a00 */
[----:B------:R-:W-:Y:S02]  /*bfe0*/  IMAD.IADD R3, R3, 0x1, R9 ;  /* 0x0000000103037824 */ /* 0x000fe400078e0209 */
[----:B------:R-:W-:Y:S02]  /*bff0*/  IMAD R4, R0, UR6, RZ ;  /* 0x0000000600047c24 */ /* 0x000fe4000f8e02ff */
[----:B------:R-:W-:Y:S02]  /*c000*/  IMAD R9, R8, UR5, RZ ;  /* 0x0000000508097c24 */ /* 0x000fe4000f8e02ff */
        /* <DEDUP_REMOVED lines=27> */
.L_x_5529:
[----:B------:R-:W-:Y:S05]  /*c1c0*/  BSYNC B1 ;  /* 0x0000000000017941 */ /* 0x000fea0003800000 */
.L_x_5528:
        /* <DEDUP_REMOVED lines=17> */
.L_x_5531:
[----:B------:R-:W-:Y:S05]  /*c2e0*/  BSYNC B1 ;  /* 0x0000000000017941 */ /* 0x000fea0003800000 */
.L_x_5530:
        /* <DEDUP_REMOVED lines=17> */
.L_x_5533:
[----:B------:R-:W-:Y:S05]  /*c400*/  BSYNC B1 ;  /* 0x0000000000017941 */ /* 0x000fea0003800000 */
.L_x_5532:
[----:B0-----:R-:W-:Y:S01]  /*c410*/  IADD3 R0, R6, 0x60, RZ ;  /* 0x0000006006007810 */ /* 0x001fe20007ffe0ff */
[----:B--2-4-:R-:W0:Y:S03]  /*c420*/  SHFL.IDX PT, R5, R5, 0x3, 0x181f ;  /* 0x00781f0005057f89 */ /* 0x014e2600000e0000 */
        /* <DEDUP_REMOVED lines=16> */
.L_x_5525:
[----:B------:R-:W-:Y:S05]  /*c530*/  BSYNC B0 ;  /* 0x0000000000007941 */ /* 0x000fea0003800000 */
.L_x_5517:
[----:B------:R-:W-:Y:S02]  /*c540*/  ULDC UR5, c[0x0][0xc38] ;  /* 0x00030e0000057ab9 */ /* 0x000fe40000000800 */
[----:B------:R-:W-:-:S06]  /*c550*/  UISETP.GE.AND UP0, UPT, UR4, UR5, UPT ;  /* 0x000000050400728c */ /* 0x000fcc000bf06270 */
[----:B------:R-:W-:-:S13]  /*c560*/  PLOP3.LUT P0, PT, PT, PT, UP0, 0x80, 0x0 ;  /* 0x000000000000781c */ /* 0x000fda0003f0f008 */
[----:B------:R-:W-:Y:S05]  /*c570*/  @!P0 BRA `(.L_x_5534) ;  /* 0xffffff4400e88947 */ /* 0x000fea000383ffff */
[----:B------:R-:W-:Y:S05]  /*c580*/  EXIT ;  /* 0x000000000000794d */ /* 0x000fea0003800000 */
.L_x_5476:
        /* <DEDUP_REMOVED lines=46> */
[C---:B------:R-:W-:Y:S02]  /*c870*/  LOP3.LUT R4, R3.reuse, 0x7f, RZ, 0xc0, !PT ;  /* 0x0000007f03047812 */ /* 0x040fe400078ec0ff */
[----:B------:R-:W-:-:S02]  /*c880*/  SHF.L.U32 R3, R3, 0x4, RZ ;  /* 0x0000000403037819 */ /* 0x000fc400000006ff */
        /* <DEDUP_REMOVED lines=8> */
[----:B------:R-:W-:-:S04]  /*c910*/  UIMAD.WIDE UR4, UR4, 0x2aaaaaab, URZ ;  /* 0x2aaaaaab040478a5 */ /* 0x000fc8000f8e023f */
[----:B------:R-:W-:Y:S01]  /*c920*/  @P0 LOP3.LUT R16, R16, 0x2, RZ, 0xfc, !PT ;  /* 0x0000000210100812 */ /* 0x000fe200078efcff */
[----:B------:R-:W-:Y:S01]  /*c930*/  USHF.R.U32.HI UR41, URZ, 0x1f, UR5 ;  /* 0x0000001f3f297899 */ /* 0x000fe20008011605 */
[----:B------:R-:W-:Y:S02]  /*c940*/  ISETP.GE.AND P0, PT, R0, UR7, PT ;  /* 0x0000000700007c0c */ /* 0x000fe4000bf06270 */
[----:B------:R-:W-:Y:S01]  /*c950*/  LOP3.LUT R16, R16, 0xfffffbff, RZ, 0xc0, !PT ;  /* 0xfffffbff10107812 */ /* 0x000fe200078ec0ff */
[----:B------:R-:W-:Y:S01]  /*c960*/  ULEA.HI.SX32 UR41, UR5, UR41, 0x1c ;  /* 0x0000002905297291 */ /* 0x000fe2000f8fe23f */
[----:B------:R-:W-:Y:S02]  /*c970*/  LOP3.LUT R0, R36, 0x70, R3, 0xf8, !PT ;  /* 0x0000007024007812 */ /* 0x000fe400078ef803 */
[----:B------:R-:W-:Y:S02]  /*c980*/  @P1 LOP3.LUT R16, R16, 0x400, RZ, 0xfc, !PT ;  /* 0x0000040010101812 */ /* 0x000fe400078efcff */
[----:B------:R-:W-:-:S02]  /*c990*/  ISETP.GE.AND P1, PT, R2, UR9, PT ;  /* 0x0000000902007c0c */ /* 0x000fc4000bf26270 */
        /* <DEDUP_REMOVED lines=18> */
.L_x_5584:
        /* <DEDUP_REMOVED lines=22> */
.L_x_5536:
[----:B------:R-:W-:Y:S01]  /*cc20*/  ULDC UR8, c[0x0][0xc54] ;  /* 0x0003150000087ab9 */ /* 0x000fe20000000800 */
[----:B------:R-:W-:Y:S01]  /*cc30*/  UMOV UR6, UR7 ;  /* 0x0000000700067c82 */ /* 0x000fe20008000000 */
[----:B------:R-:W-:-:S11]  /*cc40*/  UISETP.NE.AND UP0, UPT, UR8, 0x1, UPT ;  /* 0x000000010800788c */ /* 0x000fd6000bf05270 */
[----:B------:R-:W-:Y:S02]  /*cc50*/  @UP0 ULDC.64 UR10, c[0x0][0xc58] ;  /* 0x00031600000a0ab9 */ /* 0x000fe40000000a00 */
[----:B------:R-:W-:-:S04]  /*cc60*/  UIMAD.WIDE.U32 UR4, UR7, UR10, URZ ;  /* 0x0000000a070472a5 */ /* 0x000fc8000f8e003f */
[----:B------:R-:W-:-:S04]  /*cc70*/  @UP0 USHF.R.U32.HI UR6, URZ, UR11, UR5 ;  /* 0x0000000b3f060299 */ /* 0x000fc80008011605 */
[----:B------:R-:W-:-:S12]  /*cc80*/  UIMAD UR4, UR6, UR8, URZ ;  /* 0x00000008060472a4 */ /* 0x000fd8000f8e023f */
.L_x_5537:
        /* <DEDUP_REMOVED lines=18> */
[----:B------:R-:W-:Y:S01]  /*cdb0*/  MOV R3, UR5 ;  /* 0x0000000500037c02 */ /* 0x000fe20008000f00 */
[----:B------:R-:W-:Y:S01]  /*cdc0*/  IMAD.U32 R2, RZ, RZ, UR4 ;  /* 0x00000004ff027e24 */ /* 0x000fe2000f8e00ff */
[----:B------:R-:W-:Y:S01]  /*cdd0*/  ULDC UR5, c[0x0][0x448] ;  /* 0x0001120000057ab9 */ /* 0x000fe20000000800 */
        /* <DEDUP_REMOVED lines=37> */
.L_x_5539:
        /* <DEDUP_REMOVED lines=13> */
[----:B------:R-:W-:Y:S01]  /*d100*/  MOV R8, 0x70 ;  /* 0x0000007000087802 */ /* 0x000fe20000000f00 */
[----:B------:R-:W-:-:S02]  /*d110*/  IMAD.U32 R10, RZ, RZ, UR4 ;  /* 0x00000004ff0a7e24 */ /* 0x000fc4000f8e00ff */
[----:B------:R-:W-:Y:S02]  /*d120*/  IMAD.U32 R11, RZ, RZ, UR5 ;  /* 0x00000005ff0b7e24 */ /* 0x000fe4000f8e00ff */
[----:B------:R-:W-:Y:S02]  /*d130*/  IMAD.MOV.U32 R12, RZ, RZ, 0x1 ;  /* 0x00000001ff0c7424 */ /* 0x000fe400078e00ff */
[----:B------:R-:W-:-:S07]  /*d140*/  IMAD.MOV.U32 R13, RZ, RZ, RZ ;  /* 0x000000ffff0d7224 */ /* 0x000fce00078e00ff */
[----:B------:R-:W-:-:S07]  /*d150*/  LEPC R20, `(.L_x_5542) ;  /* 0x000000001014794e */ /* 0x000fce0000000000 */
[----:B0----5:R-:W-:Y:S05]  /*d160*/  CALL.ABS.NOINC R2 ;  /* 0x0000000002007343 */ /* 0x021fea0003c00000 */
.L_x_5542:
[----:B------:R-:W-:Y:S05]  /*d170*/  BSYNC B6 ;  /* 0x0000000000067941 */ /* 0x000fea0003800000 */
.L_x_5541:
        /* <DEDUP_REMOVED lines=19> */
[----:B-1---5:R-:W-:Y:S05]  /*d2b0*/  CALL.ABS.NOINC R2 ;  /* 0x0000000002007343 */ /* 0x022fea0003c00000 */
.L_x_5545:
[----:B------:R0:W1:Y:S01]  /*d2c0*/  LDC.64 R2, c[0x4][R18] ;  /* 0x0100000012027b82 */ /* 0x0000620000000a00 */
[----:B------:R-:W-:Y:S01]  /*d2d0*/  ULDC.64 UR4, c[0x4][0x138] ;  /* 0x01004e0000047ab9 */ /* 0x000fe20000000a00 */
[----:B------:R-:W-:Y:S01]  /*d2e0*/  ULDC.64 UR6, c[0x4][0x140] ;  /* 0x0100500000067ab9 */ /* 0x000fe20000000a00 */
[----:B------:R-:W-:Y:S01]  /*d2f0*/  IMAD.U32 R4, RZ, RZ, UR4 ;  /* 0x00000004ff047e24 */ /* 0x000fe2000f8e00ff */
[----:B------:R-:W-:Y:S01]  /*d300*/  MOV R7, UR7 ;  /* 0x0000000700077c02 */ /* 0x000fe20008000f00 */
[----:B------:R-:W-:Y:S01]  /*d310*/  IMAD.U32 R5, RZ, RZ, UR5 ;  /* 0x00000005ff057e24 */ /* 0x000fe2000f8e00ff */
[----:B------:R-:W-:Y:S01]  /*d320*/  ULDC.64 UR4, c[0x4][0x80] ;  /* 0x0100200000047ab9 */ /* 0x000fe20000000a00 */
[----:B------:R-:W-:Y:S01]  /*d330*/  IMAD.U32 R6, RZ, RZ, UR6 ;  /* 0x00000006ff067e24 */ /* 0x000fe2000f8e00ff */
[----:B------:R-:W-:Y:S01]  /*d340*/  MOV R12, 0x1 ;  /* 0x00000001000c7802 */ /* 0x000fe20000000f00 */
[----:B------:R-:W-:Y:S02]  /*d350*/  IMAD.U32 R10, RZ, RZ, UR4 ;  /* 0x00000004ff0a7e24 */ /* 0x000fe4000f8e00ff */
[----:B------:R-:W-:-:S02]  /*d360*/  IMAD.U32 R11, RZ, RZ, UR5 ;  /* 0x00000005ff0b7e24 */ /* 0x000fc4000f8e00ff */
[----:B------:R-:W-:Y:S02]  /*d370*/  IMAD.MOV.U32 R8, RZ, RZ, 0x70 ;  /* 0x00000070ff087424 */ /* 0x000fe400078e00ff */
[----:B0-----:R-:W-:-:S07]  /*d380*/  IMAD.MOV.U32 R13, RZ, RZ, RZ ;  /* 0x000000ffff0d7224 */ /* 0x001fce00078e00ff */
[----:B------:R-:W-:-:S07]  /*d390*/  LEPC R20, `(.L_x_5544) ;  /* 0x000000001014794e */ /* 0x000fce0000000000 */
[----:B-1----:R-:W-:Y:S05]  /*d3a0*/  CALL.ABS.NOINC R2 ;  /* 0x0000000002007343 */ /* 0x002fea0003c00000 */
.L_x_5544:
[----:B------:R-:W-:Y:S05]  /*d3b0*/  BSYNC B6 ;  /* 0x0000000000067941 */ /* 0x000fea0003800000 */
.L_x_5543:
        /* <DEDUP_REMOVED lines=15> */
.L_x_5600:
        /* <DEDUP_REMOVED lines=11> */
[----:B------:R-:W-:-:S05]  /*d560*/  IMAD R7, R7, 0x60, R8 ;  /* 0x0000006007077824 */ /* 0x000fca00078e0208 */
[C---:B------:R-:W-:Y:S02]  /*d570*/  ISETP.GE.AND P0, PT, R7.reuse, UR38, PT ;  /* 0x0000002607007c0c */ /* 0x040fe4000bf06270 */
[----:B------:R-:W-:Y:S02]  /*d580*/  IADD3 R0, R7, R32, RZ ;  /* 0x0000002007007210 */ /* 0x000fe40007ffe0ff */
[----:B------:R-:W-:-:S03]  /*d590*/  ISETP.GT.U32.OR P0, PT, R8, 0x5f, P0 ;  /* 0x0000005f0800780c */ /* 0x000fc60000704470 */
[----:B0-----:R-:W-:-:S04]  /*d5a0*/  @P1 IMAD.HI.U32 R2, R0, R3, RZ ;  /* 0x0000000300021227 */ /* 0x001fc800078e00ff */
[----:B------:R-:W-:Y:S01]  /*d5b0*/  IMAD.MOV.U32 R9, RZ, RZ, R0 ;  /* 0x000000ffff097224 */ /* 0x000fe200078e0000 */
[----:B-1----:R-:W-:-:S05]  /*d5c0*/  @P1 SHF.R.U32.HI R9, RZ, R5, R2 ;  /* 0x00000005ff091219 */ /* 0x002fca0000011602 */
[----:B------:R-:W0:Y:S01]  /*d5d0*/  @!P0 LDC.64 R6, c[0x0][0x428] ;  /* 0x00010a00ff068b82 */ /* 0x000e220000000a00 */
[----:B------:R-:W-:-:S07]  /*d5e0*/  @!P0 SHF.R.S32.HI R3, RZ, 0x1f, R9 ;  /* 0x0000001fff038819 */ /* 0x000fce0000011409 */
[----:B------:R-:W1:Y:S01]  /*d5f0*/  @!P0 LDC.64 R4, c[0x0][0x418] ;  /* 0x00010600ff048b82 */ /* 0x000e620000000a00 */
[----:B0-----:R-:W-:-:S04]  /*d600*/  @!P0 IMAD R2, R33, R6, RZ ;  /* 0x0000000621028224 */ /* 0x001fc800078e02ff */
[----:B------:R-:W-:Y:S02]  /*d610*/  @!P0 IMAD R7, R29, R7, R2 ;  /* 0x000000071d078224 */ /* 0x000fe400078e0202 */
[----:B------:R-:W-:-:S04]  /*d620*/  @!P0 IMAD.MOV.U32 R2, RZ, RZ, R9 ;  /* 0x000000ffff028224 */ /* 0x000fc800078e0009 */
[----:B------:R-:W-:Y:S01]  /*d630*/  @!P0 IMAD.WIDE.U32 R2, R29, R6, R2 ;  /* 0x000000061d028225 */ /* 0x000fe200078e0002 */
[----:B------:R-:W-:-:S03]  /*d640*/  MOV R6, RZ ;  /* 0x000000ff00067202 */ /* 0x000fc60000000f00 */
[----:B------:R-:W-:Y:S01]  /*d650*/  @!P0 IMAD.IADD R3, R3, 0x1, R7 ;  /* 0x0000000103038824 */ /* 0x000fe200078e0207 */
[----:B-1----:R-:W-:Y:S01]  /*d660*/  @!P0 LEA R4, P1, R2, R4, 0x2 ;  /* 0x0000000402048211 */ /* 0x002fe200078210ff */
[----:B------:R-:W-:-:S03]  /*d670*/  IMAD.MOV R7, RZ, RZ, -R9 ;  /* 0x000000ffff077224 */ /* 0x000fc600078e0a09 */
[----:B------:R-:W-:-:S05]  /*d680*/  @!P0 LEA.HI.X R5, R2, R5, R3, 0x2, P1 ;  /* 0x0000000502058211 */ /* 0x000fca00008f1403 */
        /* <DEDUP_REMOVED lines=15> */
.L_x_5547:
        /* <DEDUP_REMOVED lines=8> */
[----:B------:R-:W-:Y:S02]  /*d800*/  LEA R0, R23, R17, 0x3 ;  /* 0x0000001117007211 */ /* 0x000fe400078e18ff */
        /* <DEDUP_REMOVED lines=16> */
.L_x_5601:
[----:B------:R-:W-:Y:S05]  /*d910*/  BSYNC B0 ;  /* 0x0000000000007941 */ /* 0x000fea0003800000 */
.L_x_5548:
        /* <DEDUP_REMOVED lines=8> */
[----:B------:R-:W-:Y:S01]  /*d9a0*/  IMAD.IADD R3, R3, 0x1, R7 ;  /* 0x0000000103037824 */ /* 0x000fe200078e0207 */
[----:B------:R-:W-:Y:S01]  /*d9b0*/  MOV R7, 0xffffffa0 ;  /* 0xffffffa000077802 */ /* 0x000fe20000000f00 */
[----:B------:R-:W-:Y:S02]  /*d9c0*/  IMAD R5, R4, UR4, RZ ;  /* 0x0000000404057c24 */ /* 0x000fe4000f8e02ff */
[----:B------:R-:W-:-:S04]  /*d9d0*/  IMAD.WIDE.U32 R2, R6, UR4, R2 ;  /* 0x0000000406027c25 */ /* 0x000fc8000f8e0002 */
[----:B------:R-:W-:Y:S01]  /*d9e0*/  IMAD R5, R6, UR5, R5 ;  /* 0x0000000506057c24 */ /* 0x000fe2000f8e0205 */
[----:B------:R-:W-:Y:S01]  /*d9f0*/  ULDC.64 UR4, c[0x0][0x308] ;  /* 0x0000c20000047ab9 */ /* 0x000fe20000000a00 */
[----:B------:R-:W-:Y:S02]  /*da00*/  IMAD R7, R24, R7, UR38 ;  /* 0x0000002618077e24 */ /* 0x000fe4000f8e0207 */
[----:B------:R-:W-:Y:S02]  /*da10*/  IMAD.IADD R3, R3, 0x1, R5 ;  /* 0x0000000103037824 */ /* 0x000fe400078e0205 */
[----:B------:R-:W-:Y:S02]  /*da20*/  IMAD R5, R28, UR4, RZ ;  /* 0x000000041c057c24 */ /* 0x000fe4000f8e02ff */
[----:B------:R-:W-:-:S04]  /*da30*/  IMAD.WIDE.U32 R2, R22, UR4, R2 ;  /* 0x0000000416027c25 */ /* 0x000fc8000f8e0002 */
[----:B------:R-:W-:Y:S01]  /*da40*/  IMAD R5, R22, UR5, R5 ;  /* 0x0000000516057c24 */ /* 0x000fe2000f8e0205 */
[----:B------:R-:W-:Y:S01]  /*da50*/  ULDC.64 UR4, c[0x0][0x2e8] ;  /* 0x0000ba0000047ab9 */ /* 0x000fe20000000a00 */
[----:B------:R-:W-:Y:S01]  /*da60*/  IMAD.IADD R7, R7, 0x1, -R36 ;  /* 0x0000000107077824 */ /* 0x000fe200078e0a24 */
[----:B------:R-:W-:Y:S01]  /*da70*/  LEA R4, P0, R2, UR4, 0x1 ;  /* 0x0000000402047c11 */ /* 0x000fe2000f8008ff */
[----:B------:R-:W-:Y:S01]  /*da80*/  IMAD.IADD R3, R3, 0x1, R5 ;  /* 0x0000000103037824 */ /* 0x000fe200078e0205 */
[----:B------:R-:W-:Y:S01]  /*da90*/  UMOV UR4, 0xffffffff ;  /* 0xffffffff00047882 */ /* 0x000fe20000000000 */
[----:B------:R-:W-:-:S03]  /*daa0*/  IMAD R5, R23, 0x4800, R30 ;  /* 0x0000480017057824 */ /* 0x000fc600078e021e */
        /* <DEDUP_REMOVED lines=8> */
[----:B-1----:R-:W-:Y:S01]  /*db30*/  @P0 IMAD.X R3, RZ, RZ, R2, P1 ;  /* 0x000000ffff030224 */ /* 0x002fe200008e0602 */
[----:B------:R-:W-:Y:S02]  /*db40*/  @P0 MOV R2, R14 ;  /* 0x0000000e00020202 */ /* 0x000fe40000000f00 */
        /* <DEDUP_REMOVED lines=9> */
[----:B------:R-:W-:Y:S02]  /*dbe0*/  SHFL.IDX PT, R8, R6, 0x2, 0x181f ;  /* 0x00581f0006087f89 */ /* 0x000fe400000e0000 */
        /* <DEDUP_REMOVED lines=37> */
[----:B------:R0:W-:Y:S02]  /*de40*/  @P0 LDGSTS.E.BYPASS.LTC128B.128 [R21+0x26400], desc[UR36][R2.64+0x100], !P2 ;  /* 0x2640010002150fae */ /* 0x0001e4000d101d64 */
.L_x_5615:
        /* <DEDUP_REMOVED lines=12> */
.L_x_5551:
        /* <DEDUP_REMOVED lines=10> */
.L_x_5552:
        /* <DEDUP_REMOVED lines=11> */
[----:B------:R-:W-:Y:S01]  /*e060*/  MOV R4, UR6 ;  /* 0x0000000600047c02 */ /* 0x000fe20008000f00 */
[----:B------:R-:W-:Y:S01]  /*e070*/  IMAD.U32 R5, RZ, RZ, UR7 ;  /* 0x00000007ff057e24 */ /* 0x000fe2000f8e00ff */
        /* <DEDUP_REMOVED lines=9> */
[----:B0-----:R-:W-:Y:S05]  /*e110*/  CALL.ABS.NOINC R2 ;  /* 0x0000000002007343 */ /* 0x001fea0003c00000 */
.L_x_5554:
[----:B------:R-:W-:Y:S05]  /*e120*/  BSYNC B6 ;  /* 0x0000000000067941 */ /* 0x000fea0003800000 */
.L_x_5553:
[----:B0-----:R-:W0:Y:S01]  /*e130*/  S2R R2, SR_TID.X ;  /* 0x0000000000027919 */ /* 0x001e220000002100 */
        /* <DEDUP_REMOVED lines=9> */
[----:B------:R-:W-:-:S03]  /*e1d0*/  LOP3.LUT P5, RZ, R16, 0x200, RZ, 0xc0, !PT ;  /* 0x0000020010ff7812 */ /* 0x000fc600078ac0ff */
        /* <DEDUP_REMOVED lines=41> */
[----:B------:R-:W-:-:S03]  /*e470*/  IMAD.U32 R3, RZ, RZ, UR44 ;  /* 0x0000002cff037e24 */ /* 0x000fc6000f8e00ff */
[----:B------:R-:W1:Y:S01]  /*e480*/  SHFL.IDX PT, R2, R5, RZ, 0x181f ;  /* 0x00181fff05027589 */ /* 0x000e6200000e0000 */
[----:B------:R-:W-:-:S03]  /*e490*/  IMAD R4, R3, 0x80, R36 ;  /* 0x0000008003047824 */ /* 0x000fc600078e0224 */
[----:B------:R-:W-:Y:S01]  /*e4a0*/  SHFL.IDX PT, R6, R5, 0x1, 0x181f ;  /* 0x00381f0005067f89 */ /* 0x000fe200000e0000 */
[C---:B------:R-:W-:Y:S01]  /*e4b0*/  VIADD R7, R4.reuse, 0x10 ;  /* 0x0000001004077836 */ /* 0x040fe20000000000 */
[----:B------:R-:W-:-:S13]  /*e4c0*/  ISETP.GE.AND P0, PT, R4, UR39, PT ;  /* 0x0000002704007c0c */ /* 0x000fda000bf06270 */
[----:B0-----:R-:W-:-:S05]  /*e4d0*/  @!P0 LEA R14, P1, R37, R14, 0x1 ;  /* 0x0000000e250e8211 */ /* 0x001fca00078208ff */
[----:B-1----:R-:W-:Y:S01]  /*e4e0*/  @!P0 IMAD.X R3, RZ, RZ, R2, P1 ;  /* 0x000000ffff038224 */ /* 0x002fe200008e0602 */
[----:B------:R-:W-:Y:S02]  /*e4f0*/  @!P0 MOV R2, R14 ;  /* 0x0000000e00028202 */ /* 0x000fe40000000f00 */
        /* <DEDUP_REMOVED lines=68> */
[----:B------:R0:W-:Y:S02]  /*e940*/  @!P0 LDGSTS.E.BYPASS.LTC128B.128 [R31+0x1d400], desc[UR36][R2.64+0x100], !P5 ;  /* 0x1d400100021f8fae */ /* 0x0001e4000e901d64 */
.L_x_5632:
        /* <DEDUP_REMOVED lines=12> */
.L_x_5556:
        /* <DEDUP_REMOVED lines=10> */
[----:B------:R-:W-:-:S04]  /*eab0*/  LOP3.LUT R0, R0, 0xfffffffe, RZ, 0xc0, !PT ;  /* 0xfffffffe00007812 */ /* 0x000fc800078ec0ff */
[----:B------:R-:W-:-:S04]  /*eac0*/  IADD3 R0, R2, -R0, RZ ;  /* 0x8000000002007210 */ /* 0x000fc80007ffe0ff */
[----:B------:R-:W-:Y:S01]  /*ead0*/  SHF.L.U32 R0, R0, 0x1f, RZ ;  /* 0x0000001f00007819 */ /* 0x000fe200000006ff */
[----:B------:R-:W-:Y:S01]  /*eae0*/  NOP ;  /* 0x0000000000007918 */ /* 0x000fe20000000000 */
[----:B------:R0:W-:Y:S01]  /*eaf0*/  SYNCS.ARRIVE.TRANS64.A1T0 RZ, [R17+URZ+0x30800], RZ ;  /* 0x030800ff11ff79a7 */ /* 0x0001e2000810003f */
[----:B------:R-:W-:Y:S01]  /*eb00*/  BSSY B0, `(.L_x_5557) ;  /* 0x0000003000007945 */ /* 0x000fe20003800000 */
[----:B------:R-:W1:Y:S03]  /*eb10*/  SYNCS.PHASECHK.TRANS64.TRYWAIT P0, [R17+URZ+0x30820], R0 ;  /* 0x03082000110075a7 */ /* 0x000e66000800017f */
[----:B01----:R-:W-:Y:S05]  /*eb20*/  @!P0 BRA `(.L_x_5558) ;  /* 0x0000003000b88947 */ /* 0x003fea0003800000 */
.L_x_5633:
[----:B------:R-:W-:Y:S05]  /*eb30*/  BSYNC B0 ;  /* 0x0000000000007941 */ /* 0x000fea0003800000 */
.L_x_5557:
[----:B------:R-:W-:-:S06]  /*eb40*/  UISETP.GE.AND UP0, UPT, UR45, 0x2, UPT ;  /* 0x000000022d00788c */ /* 0x000fcc000bf06270 */
[----:B------:R-:W-:-:S13]  /*eb50*/  PLOP3.LUT P0, PT, PT, PT, UP0, 0x40, 0x0 ;  /* 0x000000000000781c */ /* 0x000fda0003f0e808 */
[----:B------:R-:W-:Y:S05]  /*eb60*/  @P0 BRA `(.L_x_5559) ;  /* 0x0000000c00fc0947 */ /* 0x000fea0003800000 */
[----:B------:R-:W-:Y:S01]  /*eb70*/  UIADD3 UR4, UR45, -0x2, URZ ;  /* 0xfffffffe2d047890 */ /* 0x000fe2000fffe03f */
[----:B------:R-:W-:Y:S01]  /*eb80*/  BSSY B0, `(.L_x_5559) ;  /* 0x00000fd000007945 */ /* 0x000fe20003800000 */
[----:B------:R-:W-:Y:S02]  /*eb90*/  IMAD.MOV.U32 R20, RZ, RZ, R26 ;  /* 0x000000ffff147224 */ /* 0x000fe400078e001a */
[----:B------:R-:W-:Y:S02]  /*eba0*/  IMAD.MOV.U32 R9, RZ, RZ, R23 ;  /* 0x000000ffff097224 */ /* 0x000fe400078e0017 */
[----:B------:R-:W-:Y:S01]  /*ebb0*/  IMAD.MOV.U32 R27, RZ, RZ, R24 ;  /* 0x000000ffff1b7224 */ /* 0x000fe200078e0018 */
[----:B------:R-:W-:-:S07]  /*ebc0*/  MOV R8, UR4 ;  /* 0x0000000400087c02 */ /* 0x000fce0008000f00 */
.L_x_5572:
        /* <DEDUP_REMOVED lines=17> */
[----:B------:R-:W-:Y:S02]  /*ece0*/  @!P2 SHF.R.S32.HI R3, RZ, 0x1f, R11 ;  /* 0x0000001fff03a819 */ /* 0x000fe4000001140b */
[----:B------:R-:W-:Y:S01]  /*ecf0*/  @!P2 MOV R2, R11 ;  /* 0x0000000b0002a202 */ /* 0x000fe20000000f00 */
[----:B--2---:R-:W-:-:S04]  /*ed00*/  @!P2 IMAD R0, R33, R6, RZ ;  /* 0x000000062100a224 */ /* 0x004fc800078e02ff */
[----:B------:R-:W-:-:S04]  /*ed10*/  @!P2 IMAD.WIDE.U32 R2, R29, R6, R2 ;  /* 0x000000061d02a225 */ /* 0x000fc800078e0002 */
[----:B------:R-:W-:-:S04]  /*ed20*/  @!P2 IMAD R7, R29, R7, R0 ;  /* 0x000000071d07a224 */ /* 0x000fc800078e0200 */
[----:B------:R-:W-:Y:S01]  /*ed30*/  @!P2 IMAD.IADD R0, R7, 0x1, R3 ;  /* 0x000000010700a824 */ /* 0x000fe200078e0203 */
[----:B0-----:R-:W-:-:S04]  /*ed40*/  @!P2 LEA R4, P0, R2, R4, 0x2 ;  /* 0x000000040204a211 */ /* 0x001fc800078010ff */
[----:B------:R-:W-:Y:S01]  /*ed50*/  @!P2 LEA.HI.X R5, R2, R5, R0, 0x2, P0 ;  /* 0x000000050205a211 */ /* 0x000fe200000f1400 */
[----:B------:R-:W-:Y:S01]  /*ed60*/  IMAD.MOV.U32 R0, RZ, RZ, RZ ;  /* 0x000000ffff007224 */ /* 0x000fe200078e00ff */
[----:B------:R-:W-:Y:S02]  /*ed70*/  ISETP.NE.AND P0, PT, R23, 0x2, PT ;  /* 0x000000021700780c */ /* 0x000fe40003f05270 */
        /* <DEDUP_REMOVED lines=11> */
.L_x_5560:
[----:B------:R-:W-:Y:S01]  /*ee30*/  IMAD R6, R23, 0x8, R17 ;  /* 0x0000000817067824 */ /* 0x000fe200078e0211 */
[----:B------:R-:W-:Y:S01]  /*ee40*/  SHF.L.U32 R3, R26, 0x1f, RZ ;  /* 0x0000001f1a037819 */ /* 0x000fe200000006ff */
[----:B------:R-:W-:Y:S03]  /*ee50*/  BSSY B1, `(.L_x_5561) ;  /* 0x0000003000017945 */ /* 0x000fe60003800000 */
[----:B------:R-:W0:Y:S02]  /*ee60*/  SYNCS.PHASECHK.TRANS64.TRYWAIT P0, [R6+URZ+0x30840], R3 ;  /* 0x03084003060075a7 */ /* 0x000e24000800017f */
[----:B0-----:R-:W-:Y:S05]  /*ee70*/  @!P0 BRA `(.L_x_5562) ;  /* 0x0000002c00f88947 */ /* 0x001fea0003800000 */
.L_x_5634:
[----:B------:R-:W-:Y:S05]  /*ee80*/  BSYNC B1 ;  /* 0x0000000000017941 */ /* 0x000fea0003800000 */
.L_x_5561:
        /* <DEDUP_REMOVED lines=15> */
[----:B------:R-:W-:-:S04]  /*ef80*/  ULDC.64 UR4, c[0x0][0x308] ;  /* 0x0000c20000047ab9 */ /* 0x000fc80000000a00 */
[----:B------:R-:W-:Y:S01]  /*ef90*/  IADD3 R3, R3, R7, RZ ;  /* 0x0000000703037210 */ /* 0x000fe20007ffe0ff */
[----:B------:R-:W-:-:S04]  /*efa0*/  IMAD R7, R28, UR4, RZ ;  /* 0x000000041c077c24 */ /* 0x000fc8000f8e02ff */
[C---:B------:R-:W-:Y:S02]  /*efb0*/  IMAD R7, R22.reuse, UR5, R7 ;  /* 0x0000000516077c24 */ /* 0x040fe4000f8e0207 */
[----:B------:R-:W-:Y:S01]  /*efc0*/  IMAD.WIDE.U32 R2, R22, UR4, R2 ;  /* 0x0000000416027c25 */ /* 0x000fe2000f8e0002 */
[----:B------:R-:W-:-:S03]  /*efd0*/  ULDC.64 UR4, c[0x0][0x2e8] ;  /* 0x0000ba0000047ab9 */ /* 0x000fc60000000a00 */
[----:B------:R-:W-:Y:S01]  /*efe0*/  IMAD.IADD R3, R7, 0x1, R3 ;  /* 0x0000000107037824 */ /* 0x000fe200078e0203 */
[----:B------:R-:W-:Y:S01]  /*eff0*/  LEA R7, P0, R2, UR4, 0x1 ;  /* 0x0000000402077c11 */ /* 0x000fe2000f8008ff */
[----:B------:R-:W-:-:S03]  /*f000*/  UMOV UR4, 0xffffffff ;  /* 0xffffffff00047882 */ /* 0x000fc60000000000 */
[----:B------:R-:W-:Y:S01]  /*f010*/  LEA.HI.X R10, R2, UR5, R3, 0x1, P0 ;  /* 0x00000005020a7c11 */ /* 0x000fe200080f0c03 */
[----:B------:R-:W-:Y:S08]  /*f020*/  BRA.DIV UR4, `(.L_x_5563) ;  /* 0x0000002e04a07947 */ /* 0x000ff0000b800000 */
        /* <DEDUP_REMOVED lines=33> */
[----:B------:R0:W2:Y:S02]  /*f240*/  SHFL.IDX PT, R14, R7, 0x5, 0x181f ;  /* 0x00b81f00070e7f89 */ /* 0x0000a400000e0000 */
[----:B-1----:R-:W-:Y:S02]  /*f250*/  IADD3.X R3, RZ, R35, RZ, P0, !PT ;  /* 0x00000023ff037210 */ /* 0x002fe400007fe4ff */
[----:B------:R0:W1:Y:S04]  /*f260*/  SHFL.IDX PT, R35, R10, 0x5, 0x181f ;  /* 0x00b81f000a237f89 */ /* 0x00006800000e0000 */
[----:B------:R0:W-:Y:S04]  /*f270*/  LDGSTS.E.BYPASS.LTC128B.128 [R8+0x20400], desc[UR36][R2.64], !P3 ;  /* 0x2040000002087fae */ /* 0x0001e8000d901d64 */
[----:B------:R0:W-:Y:S04]  /*f280*/  LDGSTS.E.BYPASS.LTC128B.128 [R8+0x23400], desc[UR36][R2.64+0x80], !P2 ;  /* 0x2340008002087fae */ /* 0x0001e8000d101d64 */
[----:B------:R0:W-:Y:S02]  /*f290*/  LDGSTS.E.BYPASS.LTC128B.128 [R8+0x26400], desc[UR36][R2.64+0x100], !P1 ;  /* 0x2640010002087fae */ /* 0x0001e4000c901d64 */
.L_x_5648:
        /* <DEDUP_REMOVED lines=10> */
.L_x_5564:
        /* <DEDUP_REMOVED lines=10> */
.L_x_5565:
[----:B------:R1:W-:Y:S01]  /*f3e0*/  SYNCS.ARRIVE.TRANS64.A1T0 RZ, [R6+URZ+0x30830], RZ ;  /* 0x030830ff06ff79a7 */ /* 0x0003e2000810003f */
[----:B------:R-:W-:Y:S05]  /*f3f0*/  @!P2 BRA `(.L_x_5566) ;  /* 0x000000000004a947 */ /* 0x000fea0003800000 */
[----:B------:R-:W-:Y:S01]  /*f400*/  BPT.TRAP 0x1 ;  /* 0x000000040000795c */ /* 0x000fe20000300000 */
.L_x_5566:
[----:B0-----:R-:W-:Y:S01]  /*f410*/  SHF.L.U32 R3, R20, 0x1f, RZ ;  /* 0x0000001f14037819 */ /* 0x001fe200000006ff */
[----:B-1----:R-:W-:Y:S01]  /*f420*/  IMAD R6, R9, 0x8, R17 ;  /* 0x0000000809067824 */ /* 0x002fe200078e0211 */
[----:B------:R-:W-:Y:S03]  /*f430*/  BSSY B1, `(.L_x_5567) ;  /* 0x0000003000017945 */ /* 0x000fe60003800000 */
[----:B------:R-:W0:Y:S02]  /*f440*/  SYNCS.PHASECHK.TRANS64.TRYWAIT P0, [R6+URZ+0x30860], R3 ;  /* 0x03086003060075a7 */ /* 0x000e24000800017f */
[----:B0-----:R-:W-:Y:S05]  /*f450*/  @!P0 BRA `(.L_x_5568) ;  /* 0x00000030004c8947 */ /* 0x001fea0003800000 */
.L_x_5649:
[----:B------:R-:W-:Y:S05]  /*f460*/  BSYNC B1 ;  /* 0x0000000000017941 */ /* 0x000fea0003800000 */
.L_x_5567:
[----:B------:R-:W-:Y:S01]  /*f470*/  IMAD.MOV.U32 R2, RZ, RZ, -0x60 ;  /* 0xffffffa0ff027424 */ /* 0x000fe200078e00ff */
[----:B------:R-:W-:Y:S01]  /*f480*/  UMOV UR4, 0xffffffff ;  /* 0xffffffff00047882 */ /* 0x000fe20000000000 */
[C---:B------:R-:W-:Y:S01]  /*f490*/  LOP3.LUT P3, RZ, R16.reuse, 0x20, RZ, 0xc0, !PT ;  /* 0x0000002010ff7812 */ /* 0x040fe2000786c0ff */
[----:B------:R-:W-:Y:S01]  /*f4a0*/  IMAD R7, R9, 0x4800, R30 ;  /* 0x0000480009077824 */ /* 0x000fe200078e021e */
[C---:B------:R-:W-:Y:S01]  /*f4b0*/  LOP3.LUT P2, RZ, R16.reuse, 0x10, RZ, 0xc0, !PT ;  /* 0x0000001010ff7812 */ /* 0x040fe2000784c0ff */
[----:B0-----:R-:W-:Y:S01]  /*f4c0*/  IMAD R3, R27, R2, UR38 ;  /* 0x000000261b037e24 */ /* 0x001fe2000f8e0202 */
[----:B------:R-:W-:-:S04]  /*f4d0*/  LOP3.LUT P1, RZ, R16, 0x8, RZ, 0xc0, !PT ;  /* 0x0000000810ff7812 */ /* 0x000fc8000782c0ff */
[----:B------:R-:W-:Y:S01]  /*f4e0*/  IADD3 R8, -R36, R3, RZ ;  /* 0x0000000324087210 */ /* 0x000fe20007ffe1ff */
[----:B------:R-:W-:Y:S08]  /*f4f0*/  BRA.DIV UR4, `(.L_x_5569) ;  /* 0x0000003204387947 */ /* 0x000ff0000b800000 */
        /* <DEDUP_REMOVED lines=44> */
[----:B------:R-:W0:Y:S04]  /*f7c0*/  SHFL.IDX PT, R19, R19, 0x5, 0x181f ;  /* 0x00b81f0013137f89 */ /* 0x000e2800000e0000 */
[----:B------:R2:W3:Y:S01]  /*f7d0*/  SHFL.IDX PT, R14, R18, 0x5, 0x181f ;  /* 0x00b81f00120e7f89 */ /* 0x0004e200000e0000 */
[----:B-1----:R-:W-:Y:S01]  /*f7e0*/  IMAD.X R3, RZ, RZ, R3, P0 ;  /* 0x000000ffff037224 */ /* 0x002fe200000e0603 */
[----:B------:R-:W-:-:S13]  /*f7f0*/  ISETP.LT.OR P0, PT, R8, 0x41, P3 ;  /* 0x000000410800780c */ /* 0x000fda0001f01670 */
[----:B------:R2:W-:Y:S01]  /*f800*/  LDGSTS.E.BYPASS.LTC128B.128 [R7+0x2400], desc[UR36][R2.64], !P0 ;  /* 0x0240000002077fae */ /* 0x0005e2000c101d64 */
[----:B------:R-:W-:-:S13]  /*f810*/  ISETP.LT.OR P0, PT, R8, 0x41, P2 ;  /* 0x000000410800780c */ /* 0x000fda0001701670 */
[----:B------:R2:W-:Y:S01]  /*f820*/  LDGSTS.E.BYPASS.LTC128B.128 [R7+0x5400], desc[UR36][R2.64+0x80], !P0 ;  /* 0x0540008002077fae */ /* 0x0005e2000c101d64 */
[----:B------:R-:W-:-:S13]  /*f830*/  ISETP.LT.OR P0, PT, R8, 0x41, P1 ;  /* 0x000000410800780c */ /* 0x000fda0000f01670 */
[----:B0--3--:R2:W-:Y:S02]  /*f840*/  LDGSTS.E.BYPASS.LTC128B.128 [R7+0x8400], desc[UR36][R2.64+0x100], !P0 ;  /* 0x0840010002077fae */ /* 0x0095e4000c101d64 */
.L_x_5663:
[----:B0-2---:R-:W-:Y:S01]  /*f850*/  IADD3 R2, P0, R14, R4, RZ ;  /* 0x000000040e027210 */ /* 0x005fe20007f1e0ff */
        /* <DEDUP_REMOVED lines=19> */
[----:B------:R-:W-:Y:S01]  /*f990*/  ULDC.64 UR4, c[0x0][0x330] ;  /* 0x0000cc0000047ab9 */ /* 0x000fe20000000a00 */
[----:B------:R-:W-:Y:S02]  /*f9a0*/  NOP ;  /* 0x0000000000007918 */ /* 0x000fe40000000000 */
[----:B------:R-:W-:Y:S02]  /*f9b0*/  IMAD.IADD R3, R3, 0x1, R25 ;  /* 0x0000000103037824 */ /* 0x000fe400078e0219 */
[----:B------:R-:W-:Y:S02]  /*f9c0*/  IMAD R5, R28, UR4, RZ ;  /* 0x000000041c057c24 */ /* 0x000fe4000f8e02ff */
[----:B------:R-:W-:-:S04]  /*f9d0*/  IMAD.WIDE.U32 R2, R22, UR4, R2 ;  /* 0x0000000416027c25 */ /* 0x000fc8000f8e0002 */
[----:B------:R-:W-:Y:S01]  /*f9e0*/  IMAD R5, R22, UR5, R5 ;  /* 0x0000000516057c24 */ /* 0x000fe2000f8e0205 */
[----:B------:R-:W-:Y:S02]  /*f9f0*/  ULDC.64 UR4, c[0x0][0x318] ;  /* 0x0000c60000047ab9 */ /* 0x000fe40000000a00 */
[----:B------:R-:W-:Y:S01]  /*fa00*/  LEA R18, P0, R2, UR4, 0x1 ;  /* 0x0000000402127c11 */ /* 0x000fe2000f8008ff */
[----:B------:R-:W-:-:S05]  /*fa10*/  IMAD.IADD R3, R5, 0x1, R3 ;  /* 0x0000000105037824 */ /* 0x000fca00078e0203 */
[----:B------:R-:W-:Y:S02]  /*fa20*/  LEA.HI.X R19, R2, UR5, R3, 0x1, P0 ;  /* 0x0000000502137c11 */ /* 0x000fe400080f0c03 */
[----:B------:R-:W-:-:S13]  /*fa30*/  PLOP3.LUT P0, PT, PT, PT, PT, 0x80, 0x0 ;  /* 0x000000000000781c */ /* 0x000fda0003f0f070 */
.L_x_5570:
        /* <DEDUP_REMOVED lines=10> */
.L_x_5571:
[C---:B------:R-:W-:Y:S01]  /*fae0*/  ISETP.GT.AND P0, PT, R24.reuse, RZ, PT ;  /* 0x000000ff1800720c */ /* 0x040fe20003f04270 */
[----:B------:R1:W-:Y:S01]  /*faf0*/  SYNCS.ARRIVE.TRANS64.A1T0 RZ, [R6+URZ+0x30850], RZ ;  /* 0x030850ff06ff79a7 */ /* 0x0003e2000810003f */
[----:B------:R-:W-:Y:S01]  /*fb00*/  VIADD R8, R24, 0xffffffff ;  /* 0xffffffff18087836 */ /* 0x000fe20000000000 */
[----:B------:R-:W-:Y:S01]  /*fb10*/  MOV R20, R26 ;  /* 0x0000001a00147202 */ /* 0x000fe20000000f00 */
[----:B------:R-:W-:Y:S02]  /*fb20*/  IMAD.MOV.U32 R9, RZ, RZ, R23 ;  /* 0x000000ffff097224 */ /* 0x000fe400078e0017 */
[----:B------:R-:W-:-:S07]  /*fb30*/  IMAD.MOV.U32 R27, RZ, RZ, R24 ;  /* 0x000000ffff1b7224 */ /* 0x000fce00078e0018 */
[----:B-1----:R-:W-:Y:S05]  /*fb40*/  @P0 BRA `(.L_x_5572) ;  /* 0xfffffff000200947 */ /* 0x002fea000383ffff */
[----:B------:R-:W-:Y:S05]  /*fb50*/  BSYNC B0 ;  /* 0x0000000000007941 */ /* 0x000fea0003800000 */
.L_x_5559:
        /* <DEDUP_REMOVED lines=17> */
.L_x_5574:
[----:B------:R-:W-:Y:S05]  /*fc70*/  BSYNC B0 ;  /* 0x0000000000007941 */ /* 0x000fea0003800000 */
.L_x_5573:
[----:B------:R-:W-:-:S13]  /*fc80*/  LOP3.LUT P0, RZ, R16, 0x80, RZ, 0xc0, !PT ;  /* 0x0000008010ff7812 */ /* 0x000fda000780c0ff */
[----:B------:R-:W-:Y:S05]  /*fc90*/  @!P0 BRA `(.L_x_5575) ;  /* 0x0000000000048947 */ /* 0x000fea0003800000 */
[----:B------:R-:W-:Y:S01]  /*fca0*/  BPT.TRAP 0x1 ;  /* 0x000000040000795c */ /* 0x000fe20000300000 */
.L_x_5575:
[----:B------:R-:W-:Y:S01]  /*fcb0*/  LEA R4, R23, R17, 0x3 ;  /* 0x0000001117047211 */ /* 0x000fe200078e18ff */
[----:B------:R-:W-:Y:S01]  /*fcc0*/  IMAD.MOV.U32 R5, RZ, RZ, -0x60 ;  /* 0xffffffa0ff057424 */ /* 0x000fe200078e00ff */
[----:B------:R-:W-:Y:S01]  /*fcd0*/  SHF.L.U32 R3, R26, 0x1f, RZ ;  /* 0x0000001f1a037819 */ /* 0x000fe200000006ff */
[----:B------:R-:W-:Y:S02]  /*fce0*/  BSSY B0, `(.L_x_5576) ;  /* 0x0000004000007945 */ /* 0x000fe40003800000 */
[----:B------:R-:W-:Y:S01]  /*fcf0*/  IMAD R5, R24, R5, UR38 ;  /* 0x0000002618057e24 */ /* 0x000fe2000f8e0205 */
[----:B------:R-:W0:Y:S02]  /*fd00*/  SYNCS.PHASECHK.TRANS64.TRYWAIT P0, [R4+URZ+0x30860], R3 ;  /* 0x03086003040075a7 */ /* 0x000e24000800017f */
[----:B0-----:R-:W-:Y:S05]  /*fd10*/  @!P0 BRA `(.L_x_5577) ;  /* 0x00000030002c8947 */ /* 0x001fea0003800000 */
.L_x_5664:
[----:B------:R-:W-:Y:S05]  /*fd20*/  BSYNC B0 ;  /* 0x0000000000007941 */ /* 0x000fea0003800000 */
.L_x_5576:
        /* <DEDUP_REMOVED lines=14> */
[----:B------:R-:W-:Y:S02]  /*fe10*/  ISETP.LT.OR P0, PT, R5, 0x1, P4 ;  /* 0x000000010500780c */ /* 0x000fe40002701670 */
[----:B------:R-:W-:-:S11]  /*fe20*/  LEA R0, R8, R17, 0x1 ;  /* 0x0000001108007211 */ /* 0x000fd600078e08ff */
        /* <DEDUP_REMOVED lines=36> */
[----:B------:R0:W2:Y:S02]  /*10070*/  SHFL.IDX PT, R14, R18, 0x5, 0x181f ;  /* 0x00b81f00120e7f89 */ /* 0x0000a400000e0000 */
[----:B-1----:R-:W-:Y:S02]  /*10080*/  IADD3.X R3, RZ, R7, RZ, P0, !PT ;  /* 0x00000007ff037210 */ /* 0x002fe400007fe4ff */
[----:B------:R-:W-:Y:S01]  /*10090*/  ISETP.LT.OR P0, PT, R5, 0x41, P4 ;  /* 0x000000410500780c */ /* 0x000fe20002701670 */
[----:B------:R0:W1:-:S12]  /*100a0*/  SHFL.IDX PT, R7, R19, 0x5, 0x181f ;  /* 0x00b81f0013077f89 */ /* 0x00005800000e0000 */
[----:B------:R0:W-:Y:S01]  /*100b0*/  LDGSTS.E.BYPASS.LTC128B.128 [R0+0x2400], desc[UR36][R2.64], !P0 ;  /* 0x0240000002007fae */ /* 0x0001e2000c101d64 */
[----:B------:R-:W-:-:S13]  /*100c0*/  ISETP.LT.OR P0, PT, R5, 0x41, P3 ;  /* 0x000000410500780c */ /* 0x000fda0001f01670 */
[----:B------:R0:W-:Y:S01]  /*100d0*/  LDGSTS.E.BYPASS.LTC128B.128 [R0+0x5400], desc[UR36][R2.64+0x80], !P0 ;  /* 0x0540008002007fae */ /* 0x0001e2000c101d64 */
[----:B------:R-:W-:-:S13]  /*100e0*/  ISETP.LT.OR P0, PT, R5, 0x41, P1 ;  /* 0x000000410500780c */ /* 0x000fda0000f01670 */
[----:B-12---:R0:W-:Y:S02]  /*100f0*/  LDGSTS.E.BYPASS.LTC128B.128 [R0+0x8400], desc[UR36][R2.64+0x100], !P0 ;  /* 0x0840010002007fae */ /* 0x0061e4000c101d64 */
.L_x_5678:
        /* <DEDUP_REMOVED lines=13> */
.L_x_5579:
        /* <DEDUP_REMOVED lines=10> */
.L_x_5580:
[----:B------:R1:W-:Y:S01]  /*10270*/  SYNCS.ARRIVE.TRANS64.A1T0 RZ, [R4+URZ+0x30850], RZ ;  /* 0x030850ff04ff79a7 */ /* 0x0003e2000810003f */
[----:B------:R-:W-:-:S05]  /*10280*/  VIADD R23, R23, 0x1 ;  /* 0x0000000117177836 */ /* 0x000fca0000000000 */
[----:B------:R-:W-:-:S04]  /*10290*/  ISETP.NE.AND P0, PT, R23, 0x2, PT ;  /* 0x000000021700780c */ /* 0x000fc80003f05270 */
[----:B0-----:R-:W-:Y:S02]  /*102a0*/  SEL R3, RZ, 0x1, P0 ;  /* 0x00000001ff037807 */ /* 0x001fe40000000000 */
[----:B------:R-:W-:Y:S02]  /*102b0*/  SEL R23, R23, RZ, P0 ;  /* 0x000000ff17177207 */ /* 0x000fe40000000000 */
[----:B-1----:R-:W-:-:S07]  /*102c0*/  LOP3.LUT R26, R26, R3, RZ, 0x3c, !PT ;  /* 0x000000031a1a7212 */ /* 0x002fce00078e3cff */
.L_x_5540:
[----:B------:R-:W-:Y:S05]  /*102d0*/  BSYNC B7 ;  /* 0x0000000000077941 */ /* 0x000fea0003800000 */
.L_x_5538:
        /* <DEDUP_REMOVED lines=11> */
.L_x_5581:
[----:B------:R-:W-:-:S03]  /*10390*/  UMOV UR4, 0xffffffff ;  /* 0xffffffff00047882 */ /* 0x000fc60000000000 */
[----:B------:R-:W-:Y:S05]  /*103a0*/  BRA.DIV UR4, `(.L_x_5583) ;  /* 0x0000003204cc7947 */ /* 0x000fea000b800000 */
[----:B------:R0:W1:Y:S02]  /*103b0*/  SHFL.IDX PT, R14, R34, RZ, 0x1f ;  /* 0x00001fff220e7589 */ /* 0x00006400000e0000 */
.L_x_5681:
[----:B------:R-:W2:Y:S01]  /*103c0*/  @!P2 S2R R3, SR_CgaCtaId ;  /* 0x000000000003a919 */ /* 0x000ea20000008800 */
[----:B------:R-:W-:Y:S05]  /*103d0*/  WARPSYNC.ALL ;  /* 0x0000000000007948 */ /* 0x000fea0003800000 */
[----:B------:R-:W-:Y:S01]  /*103e0*/  BAR.SYNC.DEFER_BLOCKING 0x4, 0x180 ;  /* 0x0106000000007b1d */ /* 0x000fe20000010000 */
[----:B------:R-:W-:-:S04]  /*103f0*/  @!P2 MOV R0, 0x400 ;  /* 0x000004000000a802 */ /* 0x000fc80000000f00 */
[----:B--2---:R-:W-:-:S05]  /*10400*/  @!P2 LEA R17, R3, R0, 0x18 ;  /* 0x000000000311a211 */ /* 0x004fca00078ec0ff */
[----:B------:R0:W-:Y:S02]  /*10410*/  @!P2 STS [R17+0x308d0], R34 ;  /* 0x0308d0221100a388 */ /* 0x0001e40000000800 */
[----:B01----:R-:W-:Y:S01]  /*10420*/  MOV R34, R14 ;  /* 0x0000000e00227202 */ /* 0x003fe20000000f00 */
[----:B------:R-:W-:Y:S06]  /*10430*/  BAR.ARV 0x5, 0x180 ;  /* 0x0146000000007b1d */ /* 0x000fec0000002000 */
.L_x_5582:
[----:B------:R-:W-:Y:S02]  /*10440*/  ULDC UR4, c[0x0][0xc38] ;  /* 0x00030e0000047ab9 */ /* 0x000fe40000000800 */
[----:B-1----:R-:W-:-:S13]  /*10450*/  ISETP.GE.AND P0, PT, R34, UR4, PT ;  /* 0x0000000422007c0c */ /* 0x002fda000bf06270 */
[----:B------:R-:W-:Y:S05]  /*10460*/  @!P0 BRA `(.L_x_5584) ;  /* 0xffffffc400948947 */ /* 0x000fea000383ffff */
.L_x_5535:
        /* <DEDUP_REMOVED lines=12> */
.L_x_5682:
[----:B------:R-:W-:Y:S05]  /*10530*/  BSYNC B0 ;  /* 0x0000000000007941 */ /* 0x000fea0003800000 */
.L_x_5585:
[----:B------:R-:W-:-:S03]  /*10540*/  UMOV UR4, 0xffffffff ;  /* 0xffffffff00047882 */ /* 0x000fc60000000000 */
[----:B------:R-:W-:Y:S05]  /*10550*/  BRA.DIV UR4, `(.L_x_5587) ;  /* 0x00000032049c7947 */ /* 0x000fea000b800000 */
[----:B-1----:R-:W1:Y:S02]  /*10560*/  S2R R0, SR_TID.X ;  /* 0x0000000000007919 */ /* 0x002e640000002100 */
[----:B-1----:R-:W-:-:S04]  /*10570*/  SHF.R.U32.HI R0, RZ, 0x5, R0 ;  /* 0x00000005ff007819 */ /* 0x002fc80000011600 */
[----:B------:R-:W-:-:S05]  /*10580*/  LOP3.LUT R0, R0, 0x3, RZ, 0xc0, !PT ;  /* 0x0000000300007812 */ /* 0x000fca00078ec0ff */
[----:B------:R1:W2:Y:S02]  /*10590*/  SHFL.IDX PT, R14, R0, RZ, 0x1f ;  /* 0x00001fff000e7589 */ /* 0x0002a400000e0000 */
.L_x_5685:
[----:B--2---:R-:W-:Y:S01]  /*105a0*/  ISETP.NE.AND P0, PT, R14, RZ, PT ;  /* 0x000000ff0e00720c */ /* 0x004fe20003f05270 */
[----:B------:R-:W-:-:S12]  /*105b0*/  BSSY B0, `(.L_x_5588) ;  /* 0x0000026000007945 */ /* 0x000fd80003800000 */
[----:B------:R-:W-:Y:S05]  /*105c0*/  @P0 BRA `(.L_x_5589) ;  /* 0x0000000000900947 */ /* 0x000fea0003800000 */
[----:B------:R-:W-:-:S03]  /*105d0*/  UMOV UR4, 0xffffffff ;  /* 0xffffffff00047882 */ /* 0x000fc60000000000 */
[----:B------:R-:W-:Y:S05]  /*105e0*/  BRA.DIV UR4, `(.L_x_5590) ;  /* 0x0000003204ac7947 */ /* 0x000fea000b800000 */
[----:B------:R-:W-:-:S13]  /*105f0*/  ELECT P6, URZ, PT ;  /* 0x00000000003f782f */ /* 0x000fda00038c0000 */
.L_x_5688:
        /* <DEDUP_REMOVED lines=8> */
.L_x_5591:
[C---:B------:R-:W-:Y:S01]  /*10680*/  LEA R5, R23.reuse, R4, 0x3 ;  /* 0x0000000417057211 */ /* 0x040fe200078e18ff */
[----:B------:R-:W-:Y:S01]  /*10690*/  VIADD R23, R23, 0x1 ;  /* 0x0000000117177836 */ /* 0x000fe20000000000 */
[----:B------:R-:W-:-:S04]  /*106a0*/  SHF.L.U32 R0, R26, 0x1f, RZ ;  /* 0x0000001f1a007819 */ /* 0x000fc800000006ff */
[----:B------:R-:W1:Y:S01]  /*106b0*/  SYNCS.PHASECHK.TRANS64.TRYWAIT P1, [R5+URZ+0x30840], R0 ;  /* 0x03084000050075a7 */ /* 0x000e62000802017f */
[----:B------:R-:W-:-:S04]  /*106c0*/  ISETP.NE.AND P2, PT, R23, 0x2, PT ;  /* 0x000000021700780c */ /* 0x000fc80003f45270 */
[----:B------:R-:W-:Y:S01]  /*106d0*/  SEL R3, RZ, 0x1, P2 ;  /* 0x00000001ff037807 */ /* 0x000fe20001000000 */
[----:B-1----:R-:W-:Y:S08]  /*106e0*/  @!P1 BRA `(.L_x_5592) ;  /* 0x00000030008c9947 */ /* 0x002ff00003800000 */
.L_x_5689:
[----:B------:R-:W-:Y:S02]  /*106f0*/  SEL R23, R23, RZ, P2 ;  /* 0x000000ff17177207 */ /* 0x000fe40001000000 */
[----:B------:R-:W-:Y:S01]  /*10700*/  LOP3.LUT R2, R26, R3, RZ, 0x3c, !PT ;  /* 0x000000031a027212 */ /* 0x000fe200078e3cff */
[----:B------:R-:W-:Y:S06]  /*10710*/  @!P0 BRA `(.L_x_5593) ;  /* 0x0000000000048947 */ /* 0x000fec0003800000 */
[----:B------:R-:W-:Y:S01]  /*10720*/  BPT.TRAP 0x1 ;  /* 0x000000040000795c */ /* 0x000fe20000300000 */
.L_x_5593:
[----:B------:R-:W-:Y:S01]  /*10730*/  IMAD R23, R23, 0x8, R4 ;  /* 0x0000000817177824 */ /* 0x000fe200078e0204 */
[----:B------:R-:W-:-:S04]  /*10740*/  SHF.L.U32 R2, R2, 0x1f, RZ ;  /* 0x0000001f02027819 */ /* 0x000fc800000006ff */
[----:B------:R-:W2:Y:S02]  /*10750*/  SYNCS.PHASECHK.TRANS64.TRYWAIT P1, [R23+URZ+0x30840], R2 ;  /* 0x03084002170075a7 */ /* 0x000ea4000802017f */
[----:B--2---:R-:W-:Y:S05]  /*10760*/  @!P1 BRA `(.L_x_5594) ;  /* 0x0000003000809947 */ /* 0x004fea0003800000 */
.L_x_5690:
[----:B------:R-:W-:Y:S05]  /*10770*/  @!P0 BRA `(.L_x_5595) ;  /* 0x0000000000048947 */ /* 0x000fea0003800000 */
[----:B------:R-:W-:Y:S01]  /*10780*/  BPT.TRAP 0x1 ;  /* 0x000000040000795c */ /* 0x000fe20000300000 */
.L_x_5595:
[----:B------:R-:W3:Y:S02]  /*10790*/  SYNCS.PHASECHK.TRANS64.TRYWAIT P1, [R5+URZ+0x30860], R0 ;  /* 0x03086000050075a7 */ /* 0x000ee4000802017f */
[----:B---3--:R-:W-:Y:S05]  /*107a0*/  @!P1 BRA `(.L_x_5596) ;  /* 0x0000003000849947 */ /* 0x008fea0003800000 */
.L_x_5691:
[----:B------:R-:W-:Y:S05]  /*107b0*/  @!P0 BRA `(.L_x_5597) ;  /* 0x0000000000048947 */ /* 0x000fea0003800000 */
[----:B------:R-:W-:Y:S01]  /*107c0*/  BPT.TRAP 0x1 ;  /* 0x000000040000795c */ /* 0x000fe20000300000 */
.L_x_5597:
[----:B----4-:R4:W0:Y:S02]  /*107d0*/  SYNCS.PHASECHK.TRANS64.TRYWAIT P0, [R23+URZ+0x30860], R2 ;  /* 0x03086002170075a7 */ /* 0x010824000800017f */
[----:B0-----:R-:W-:Y:S05]  /*107e0*/  @!P0 NANOSLEEP.SYNCS 0x989680 ;  /* 0x009896800000895d */ /* 0x001fea0003900000 */
[----:B------:R-:W0:Y:S02]  /*107f0*/  @!P0 SYNCS.PHASECHK.TRANS64 P0, [R23+URZ+0x30860], R2 ;  /* 0x03086002170085a7 */ /* 0x000e24000800007f */
[----:B0-----:R-:W-:Y:S05]  /*10800*/  @!P0 BRA `(.L_x_5597) ;  /* 0xfffffffc00f08947 */ /* 0x001fea000383ffff */
.L_x_5589:
[----:B------:R-:W-:Y:S05]  /*10810*/  BSYNC B0 ;  /* 0x0000000000007941 */ /* 0x000fea0003800000 */
.L_x_5588:
[----:B------:R-:W-:Y:S05]  /*10820*/  EXIT ;  /* 0x000000000000794d */ /* 0x000fea0003800000 */
.L_x_5482:
[----:B0-----:R-:W-:-:S04]  /*10830*/  IMAD.U32 R3, RZ, RZ, UR40 ;  /* 0x00000028ff037e24 */ /* 0x001fc8000f8e00ff */
[----:B------:R0:W1:Y:S03]  /*10840*/  SYNCS.PHASECHK.TRANS64.TRYWAIT P1, [R3+URZ+0x30800], R0 ;  /* 0x03080000030075a7 */ /* 0x000066000802017f */
[----:B-1----:R-:W-:Y:S05]  /*10850*/  @!P1 NANOSLEEP.SYNCS 0x989680 ;  /* 0x009896800000995d */ /* 0x002fea0003900000 */
[----:B------:R-:W1:Y:S02]  /*10860*/  @!P1 SYNCS.PHASECHK.TRANS64 P1, [R3+URZ+0x30800], R0 ;  /* 0x03080000030095a7 */ /* 0x000e64000802007f */
[----:B-1----:R-:W-:Y:S05]  /*10870*/  @!P1 BRA `(.L_x_5482) ;  /* 0xfffffffc00ec9947 */ /* 0x002fea000383ffff */
[----:B------:R-:W-:Y:S05]  /*10880*/  BRA `(.L_x_5598) ;  /* 0xffffff0c00d07947 */ /* 0x000fea000383ffff */
.L_x_5486:
[----:B-1----:R1:W2:Y:S02]  /*10890*/  SYNCS.PHASECHK.TRANS64.TRYWAIT P1, [R0+URZ+0x30830], R3 ;  /* 0x03083003000075a7 */ /* 0x0022a4000802017f */
[----:B--2---:R-:W-:Y:S05]  /*108a0*/  @!P1 NANOSLEEP.SYNCS 0x989680 ;  /* 0x009896800000995d */ /* 0x004fea0003900000 */
[----:B------:R-:W2:Y:S02]  /*108b0*/  @!P1 SYNCS.PHASECHK.TRANS64 P1, [R0+URZ+0x30830], R3 ;  /* 0x03083003000095a7 */ /* 0x000ea4000802007f */
[----:B--2---:R-:W-:Y:S05]  /*108c0*/  @!P1 BRA `(.L_x_5486) ;  /* 0xfffffffc00f09947 */ /* 0x004fea000383ffff */
[----:B------:R-:W-:Y:S05]  /*108d0*/  BRA `(.L_x_5485) ;  /* 0xffffff0c00ec7947 */ /* 0x000fea000383ffff */
.L_x_5492:
[----:B-1----:R-:W-:-:S04]  /*108e0*/  MOV R12, UR8 ;  /* 0x00000008000c7c02 */ /* 0x002fc80008000f00 */
[----:B------:R1:W2:Y:S03]  /*108f0*/  SYNCS.PHASECHK.TRANS64.TRYWAIT P1, [R12+URZ+0x30830], R11 ;  /* 0x0308300b0c0075a7 */ /* 0x0002a6000802017f */
[----:B--2---:R-:W-:Y:S05]  /*10900*/  @!P1 NANOSLEEP.SYNCS 0x989680 ;  /* 0x009896800000995d */ /* 0x004fea0003900000 */
[----:B------:R-:W2:Y:S02]  /*10910*/  @!P1 SYNCS.PHASECHK.TRANS64 P1, [R12+URZ+0x30830], R11 ;  /* 0x0308300b0c0095a7 */ /* 0x000ea4000802007f */
[----:B--2---:R-:W-:Y:S05]  /*10920*/  @!P1 BRA `(.L_x_5492) ;  /* 0xfffffffc00ec9947 */ /* 0x004fea000383ffff */
[----:B------:R-:W-:Y:S05]  /*10930*/  BRA `(.L_x_5491) ;  /* 0xffffff3400f07947 */ /* 0x000fea000383ffff */
.L_x_5496:
[----:B01----:R-:W-:-:S04]  /*10940*/  IMAD.U32 R11, RZ, RZ, UR9 ;  /* 0x00000009ff0b7e24 */ /* 0x003fc8000f8e00ff */
[----:B------:R0:W1:Y:S03]  /*10950*/  SYNCS.PHASECHK.TRANS64.TRYWAIT P1, [R11+URZ+0x30850], R0 ;  /* 0x030850000b0075a7 */ /* 0x000066000802017f */
[----:B-1----:R-:W-:Y:S05]  /*10960*/  @!P1 NANOSLEEP.SYNCS 0x989680 ;  /* 0x009896800000995d */ /* 0x002fea0003900000 */
[----:B------:R-:W1:Y:S02]  /*10970*/  @!P1 SYNCS.PHASECHK.TRANS64 P1, [R11+URZ+0x30850], R0 ;  /* 0x030850000b0095a7 */ /* 0x000e64000802007f */
[----:B-1----:R-:W-:Y:S05]  /*10980*/  @!P1 BRA `(.L_x_5496) ;  /* 0xfffffffc00ec9947 */ /* 0x002fea000383ffff */
[----:B------:R-:W-:Y:S05]  /*10990*/  BRA `(.L_x_5495) ;  /* 0xffffff4000b87947 */ /* 0x000fea000383ffff */
.L_x_5504:
[----:B-1----:R-:W-:-:S04]  /*109a0*/  IMAD.U32 R12, RZ, RZ, UR8 ;  /* 0x00000008ff0c7e24 */ /* 0x002fc8000f8e00ff */
[----:B------:R1:W2:Y:S03]  /*109b0*/  SYNCS.PHASECHK.TRANS64.TRYWAIT P1, [R12+URZ+0x30830], R11 ;  /* 0x0308300b0c0075a7 */ /* 0x0002a6000802017f */
[----:B--2---:R-:W-:Y:S05]  /*109c0*/  @!P1 NANOSLEEP.SYNCS 0x989680 ;  /* 0x009896800000995d */ /* 0x004fea0003900000 */
[----:B------:R-:W2:Y:S02]  /*109d0*/  @!P1 SYNCS.PHASECHK.TRANS64 P1, [R12+URZ+0x30830], R11 ;  /* 0x0308300b0c0095a7 */ /* 0x000ea4000802007f */
[----:B--2---:R-:W-:Y:S05]  /*109e0*/  @!P1 BRA `(.L_x_5504) ;  /* 0xfffffffc00ec9947 */ /* 0x004fea000383ffff */
[----:B------:R-:W-:Y:S05]  /*109f0*/  BRA `(.L_x_5503) ;  /* 0xffffff6000e07947 */ /* 0x000fea000383ffff */
.L_x_5508:
[----:B01----:R-:W-:-:S04]  /*10a00*/  IMAD.U32 R11, RZ, RZ, UR8 ;  /* 0x00000008ff0b7e24 */ /* 0x003fc8000f8e00ff */
[----:B------:R0:W1:Y:S03]  /*10a10*/  SYNCS.PHASECHK.TRANS64.TRYWAIT P1, [R11+URZ+0x30850], R0 ;  /* 0x030850000b0075a7 */ /* 0x000066000802017f */
[----:B-1----:R-:W-:Y:S05]  /*10a20*/  @!P1 NANOSLEEP.SYNCS 0x989680 ;  /* 0x009896800000995d */ /* 0x002fea0003900000 */
[----:B------:R-:W1:Y:S02]  /*10a30*/  @!P1 SYNCS.PHASECHK.TRANS64 P1, [R11+URZ+0x30850], R0 ;  /* 0x030850000b0095a7 */ /* 0x000e64000802007f */
[----:B-1----:R-:W-:Y:S05]  /*10a40*/  @!P1 BRA `(.L_x_5508) ;  /* 0xfffffffc00ec9947 */ /* 0x002fea000383ffff */
[----:B------:R-:W-:Y:S05]  /*10a50*/  BRA `(.L_x_5507) ;  /* 0xffffff6c00a87947 */ /* 0x000fea000383ffff */
.L_x_5515:
[----:B-1----:R-:W-:-:S04]  /*10a60*/  MOV R5, UR5 ;  /* 0x0000000500057c02 */ /* 0x002fc80008000f00 */
[----:B------:R1:W2:Y:S03]  /*10a70*/  SYNCS.PHASECHK.TRANS64.TRYWAIT P1, [R5+URZ+0x30850], R0 ;  /* 0x03085000050075a7 */ /* 0x0002a6000802017f */
[----:B--2---:R-:W-:Y:S05]  /*10a80*/  @!P1 NANOSLEEP.SYNCS 0x989680 ;  /* 0x009896800000995d */ /* 0x004fea0003900000 */
[----:B------:R-:W2:Y:S02]  /*10a90*/  @!P1 SYNCS.PHASECHK.TRANS64 P1, [R5+URZ+0x30850], R0 ;  /* 0x03085000050095a7 */ /* 0x000ea4000802007f */
[----:B--2---:R-:W-:Y:S05]  /*10aa0*/  @!P1 BRA `(.L_x_5515) ;  /* 0xfffffffc00ec9947 */ /* 0x004fea000383ffff */
[----:B------:R-:W-:Y:S05]  /*10ab0*/  BRA `(.L_x_5514) ;  /* 0xffffff8c00407947 */ /* 0x000fea000383ffff */
.L_x_5546:
[----:B------:R-:W2:Y:S01]  /*10ac0*/  S2R R18, SR_TID.X ;  /* 0x0000000000127919 */ /* 0x000ea20000002100 */
[----:B------:R-:W-:Y:S01]  /*10ad0*/  IMAD.MOV.U32 R12, RZ, RZ, RZ ;  /* 0x000000ffff0c7224 */ /* 0x000fe200078e00ff */
[----:B------:R-:W-:Y:S01]  /*10ae0*/  MOV R15, 0xffffffff ;  /* 0xffffffff000f7802 */ /* 0x000fe20000000f00 */
[----:B------:R-:W-:Y:S01]  /*10af0*/  IMAD.MOV.U32 R11, RZ, RZ, 0x1f ;  /* 0x0000001fff0b7424 */ /* 0x000fe200078e00ff */
[----:B--2---:R-:W-:-:S04]  /*10b00*/  SHF.R.U32.HI R18, RZ, 0x5, R18 ;  /* 0x00000005ff127819 */ /* 0x004fc80000011612 */
[----:B------:R-:W-:-:S05]  /*10b10*/  LOP3.LUT R18, R18, 0x3, RZ, 0xc0, !PT ;  /* 0x0000000312127812 */ /* 0x000fca00078ec0ff */
[----:B------:R-:W-:-:S07]  /*10b20*/  IMAD.MOV.U32 R13, RZ, RZ, R18 ;  /* 0x000000ffff0d7224 */ /* 0x000fce00078e0012 */
[----:B01---5:R-:W-:Y:S05]  /*10b30*/  WARPSYNC.COLLECTIVE R15, `(.L_x_5599) ;  /* 0x000000000f087348 */ /* 0x023fea0003c00000 */
[----:B------:R2:W3:Y:S02]  /*10b40*/  SHFL.IDX P6, R14, R13, R12, R11 ;  /* 0x0000000c0d0e7389 */ /* 0x0004e400000c000b */
[----:B0123-5:R-:W-:Y:S01]  /*10b50*/  ENDCOLLECTIVE ;  /* 0x000000000000791b */ /* 0x02ffe20003800000 */
.L_x_5599:
[----:B------:R-:W-:Y:S05]  /*10b60*/  BRA `(.L_x_5600) ;  /* 0xffffffc800507947 */ /* 0x000fea000383ffff */
.L_x_5549:
[----:B0-----:R0:W1:Y:S02]  /*10b70*/  SYNCS.PHASECHK.TRANS64.TRYWAIT P0, [R0+URZ+0x30840], R3 ;  /* 0x03084003000075a7 */ /* 0x001064000800017f */
[----:B-1----:R-:W-:Y:S05]  /*10b80*/  @!P0 NANOSLEEP.SYNCS 0x989680 ;  /* 0x009896800000895d */ /* 0x002fea0003900000 */
[----:B------:R-:W1:Y:S02]  /*10b90*/  @!P0 SYNCS.PHASECHK.TRANS64 P0, [R0+URZ+0x30840], R3 ;  /* 0x03084003000085a7 */ /* 0x000e64000800007f */
[----:B-1----:R-:W-:Y:S05]  /*10ba0*/  @!P0 BRA `(.L_x_5549) ;  /* 0xfffffffc00f08947 */ /* 0x002fea000383ffff */
[----:B------:R-:W-:Y:S05]  /*10bb0*/  BRA `(.L_x_5601) ;  /* 0xffffffcc00547947 */ /* 0x000fea000383ffff */
.L_x_5550:
        /* <DEDUP_REMOVED lines=8> */
.L_x_5603:
[----:B------:R-:W-:Y:S05]  /*10c40*/  BSYNC B0 ;  /* 0x0000000000007941 */ /* 0x000fea0003800000 */
.L_x_5602:
        /* <DEDUP_REMOVED lines=9> */
.L_x_5604:
        /* <DEDUP_REMOVED lines=8> */
.L_x_5605:
        /* <DEDUP_REMOVED lines=12> */
.L_x_5606:
        /* <DEDUP_REMOVED lines=8> */
.L_x_5607:
[----:B------:R-:W-:-:S05]  /*10ea0*/  @P0 IMAD.X R21, RZ, RZ, R8, P1 ;  /* 0x000000ffff150224 */ /* 0x000fca00008e0608 */
[----:B------:R-:W-:-:S05]  /*10eb0*/  @P0 MOV R3, R21 ;  /* 0x0000001500030202 */ /* 0x000fca0000000f00 */
[----:B------:R-:W-:Y:S01]  /*10ec0*/  @!PT LDS RZ, [RZ] ;  /* 0x00000000fffff984 */ /* 0x000fe20000000800 */
[----:B------:R-:W-:Y:S01]  /*10ed0*/  @!PT LDS RZ, [RZ] ;  /* 0x00000000fffff984 */ /* 0x000fe20000000800 */
[----:B------:R-:W-:Y:S01]  /*10ee0*/  @!PT LDS RZ, [RZ] ;  /* 0x00000000fffff984 */ /* 0x000fe20000000800 */
        /* <DEDUP_REMOVED lines=9> */
.L_x_5608:
        /* <DEDUP_REMOVED lines=8> */
.L_x_5609:
        /* <DEDUP_REMOVED lines=14> */
.L_x_5610:
        /* <DEDUP_REMOVED lines=8> */
.L_x_5611:
        /* <DEDUP_REMOVED lines=14> */
.L_x_5612:
        /* <DEDUP_REMOVED lines=8> */
.L_x_5613:
        /* <DEDUP_REMOVED lines=9> */
[----:B------:R-:W-:-:S07]  /*11350*/  IMAD.MOV.U32 R8, RZ, RZ, R14 ;  /* 0x000000ffff087224 */ /* 0x000fce00078e000e */
[----:B0-----:R-:W-:Y:S05]  /*11360*/  WARPSYNC.COLLECTIVE R15, `(.L_x_5614) ;  /* 0x000000000f087348 */ /* 0x001fea0003c00000 */
[----:B------:R1:W2:Y:S02]  /*11370*/  SHFL.IDX P6, R14, R13, R12, R11 ;  /* 0x0000000c0d0e7389 */ /* 0x0002a400000c000b */
[----:B012---:R-:W-:Y:S01]  /*11380*/  ENDCOLLECTIVE ;  /* 0x000000000000791b */ /* 0x007fe20003800000 */
.L_x_5614:
[----:B------:R-:W-:Y:S05]  /*11390*/  BRA `(.L_x_5615) ;  /* 0xffffffc800ac7947 */ /* 0x000fea000383ffff */
.L_x_5555:
[----:B------:R-:W-:Y:S01]  /*113a0*/  IMAD.MOV.U32 R13, RZ, RZ, R5 ;  /* 0x000000ffff0d7224 */ /* 0x000fe200078e0005 */
[----:B------:R-:W-:Y:S01]  /*113b0*/  MOV R15, 0xffffffff ;  /* 0xffffffff000f7802 */ /* 0x000fe20000000f00 */
[----:B------:R-:W-:Y:S02]  /*113c0*/  IMAD.MOV.U32 R12, RZ, RZ, RZ ;  /* 0x000000ffff0c7224 */ /* 0x000fe400078e00ff */
[----:B------:R-:W-:Y:S02]  /*113d0*/  IMAD.MOV.U32 R11, RZ, RZ, 0x181f ;  /* 0x0000181fff0b7424 */ /* 0x000fe400078e00ff */
[----:B------:R-:W-:-:S07]  /*113e0*/  IMAD.U32 R3, RZ, RZ, UR44 ;  /* 0x0000002cff037e24 */ /* 0x000fce000f8e00ff */
[----:B------:R-:W-:Y:S05]  /*113f0*/  WARPSYNC.COLLECTIVE R15, `(.L_x_5616) ;  /* 0x000000000f087348 */ /* 0x000fea0003c00000 */
[----:B------:R0:W1:Y:S02]  /*11400*/  SHFL.IDX P6, R14, R13, R12, R11 ;  /* 0x0000000c0d0e7389 */ /* 0x00006400000c000b */
[----:B01----:R-:W-:Y:S01]  /*11410*/  ENDCOLLECTIVE ;  /* 0x000000000000791b */ /* 0x003fe20003800000 */
.L_x_5616:
[----:B------:R-:W-:-:S04]  /*11420*/  LEA R4, R3, R36, 0x7 ;  /* 0x0000002403047211 */ /* 0x000fc800078e38ff */
[C---:B------:R-:W-:Y:S01]  /*11430*/  ISETP.GE.AND P0, PT, R4.reuse, UR39, PT ;  /* 0x0000002704007c0c */ /* 0x040fe2000bf06270 */
[----:B------:R-:W-:Y:S02]  /*11440*/  VIADD R6, R4, 0x10 ;  /* 0x0000001004067836 */ /* 0x000fe40000000000 */
[----:B------:R-:W-:Y:S02]  /*11450*/  IMAD.MOV.U32 R13, RZ, RZ, R0 ;  /* 0x000000ffff0d7224 */ /* 0x000fe400078e0000 */
[----:B------:R-:W-:-:S08]  /*11460*/  IMAD.MOV.U32 R2, RZ, RZ, R14 ;  /* 0x000000ffff027224 */ /* 0x000fd000078e000e */
[----:B------:R-:W-:Y:S05]  /*11470*/  WARPSYNC.COLLECTIVE R15, `(.L_x_5617) ;  /* 0x000000000f087348 */ /* 0x000fea0003c00000 */
[----:B------:R0:W1:Y:S02]  /*11480*/  SHFL.IDX P6, R14, R13, R12, R11 ;  /* 0x0000000c0d0e7389 */ /* 0x00006400000c000b */
[----:B01----:R-:W-:Y:S01]  /*11490*/  ENDCOLLECTIVE ;  /* 0x000000000000791b */ /* 0x003fe20003800000 */
.L_x_5617:
        /* <DEDUP_REMOVED lines=8> */
.L_x_5618:
        /* <DEDUP_REMOVED lines=12> */
.L_x_5619:
        /* <DEDUP_REMOVED lines=8> */
.L_x_5620:
        /* <DEDUP_REMOVED lines=14> */
.L_x_5621:
        /* <DEDUP_REMOVED lines=8> */
.L_x_5622:
        /* <DEDUP_REMOVED lines=14> */
.L_x_5623:
        /* <DEDUP_REMOVED lines=8> */
.L_x_5624:
        /* <DEDUP_REMOVED lines=14> */
.L_x_5625:
        /* <DEDUP_REMOVED lines=8> */
.L_x_5626:
        /* <DEDUP_REMOVED lines=14> */
.L_x_5627:
        /* <DEDUP_REMOVED lines=8> */
.L_x_5628:
        /* <DEDUP_REMOVED lines=14> */
.L_x_5629:
        /* <DEDUP_REMOVED lines=8> */
.L_x_5630:
        /* <DEDUP_REMOVED lines=12> */
.L_x_5631:
[----:B------:R-:W-:Y:S05]  /*11e00*/  BRA `(.L_x_5632) ;  /* 0xffffffc800d07947 */ /* 0x000fea000383ffff */
.L_x_5558:
[----:B0-----:R0:W1:Y:S02]  /*11e10*/  SYNCS.PHASECHK.TRANS64.TRYWAIT P0, [R17+URZ+0x30820], R0 ;  /* 0x03082000110075a7 */ /* 0x001064000800017f */
[----:B-1----:R-:W-:Y:S05]  /*11e20*/  @!P0 NANOSLEEP.SYNCS 0x989680 ;  /* 0x009896800000895d */ /* 0x002fea0003900000 */
[----:B------:R-:W1:Y:S02]  /*11e30*/  @!P0 SYNCS.PHASECHK.TRANS64 P0, [R17+URZ+0x30820], R0 ;  /* 0x03082000110085a7 */ /* 0x000e64000800007f */
[----:B-1----:R-:W-:Y:S05]  /*11e40*/  @!P0 BRA `(.L_x_5558) ;  /* 0xfffffffc00f08947 */ /* 0x002fea000383ffff */
[----:B------:R-:W-:Y:S05]  /*11e50*/  BRA `(.L_x_5633) ;  /* 0xffffffcc00347947 */ /* 0x000fea000383ffff */
.L_x_5562:
[----:B0-----:R0:W1:Y:S02]  /*11e60*/  SYNCS.PHASECHK.TRANS64.TRYWAIT P0, [R6+URZ+0x30840], R3 ;  /* 0x03084003060075a7 */ /* 0x001064000800017f */
[----:B-1----:R-:W-:Y:S05]  /*11e70*/  @!P0 NANOSLEEP.SYNCS 0x989680 ;  /* 0x009896800000895d */ /* 0x002fea0003900000 */
[----:B------:R-:W1:Y:S02]  /*11e80*/  @!P0 SYNCS.PHASECHK.TRANS64 P0, [R6+URZ+0x30840], R3 ;  /* 0x03084003060085a7 */ /* 0x000e64000800007f */
[----:B-1----:R-:W-:Y:S05]  /*11e90*/  @!P0 BRA `(.L_x_5562) ;  /* 0xfffffffc00f08947 */ /* 0x002fea000383ffff */
[----:B------:R-:W-:Y:S05]  /*11ea0*/  BRA `(.L_x_5634) ;  /* 0xffffffcc00f47947 */ /* 0x000fea000383ffff */
.L_x_5563:
        /* <DEDUP_REMOVED lines=8> */
.L_x_5636:
[----:B------:R-:W-:Y:S05]  /*11f30*/  BSYNC B1 ;  /* 0x0000000000017941 */ /* 0x000fea0003800000 */
.L_x_5635:
[----:B------:R-:W-:Y:S01]  /*11f40*/  MOV R13, R7 ;  /* 0x00000007000d7202 */ /* 0x000fe20000000f00 */
[----:B------:R-:W-:Y:S01]  /*11f50*/  IMAD.MOV.U32 R12, RZ, RZ, RZ ;  /* 0x000000ffff0c7224 */ /* 0x000fe200078e00ff */
[----:B------:R-:W-:Y:S01]  /*11f60*/  SHF.L.U32 R4, R37, 0x1, RZ ;  /* 0x0000000125047819 */ /* 0x000fe200000006ff */
[----:B------:R-:W-:Y:S02]  /*11f70*/  IMAD.MOV.U32 R11, RZ, RZ, 0x181f ;  /* 0x0000181fff0b7424 */ /* 0x000fe400078e00ff */
[----:B------:R-:W-:Y:S02]  /*11f80*/  IMAD.MOV.U32 R15, RZ, RZ, -0x1 ;  /* 0xffffffffff0f7424 */ /* 0x000fe400078e00ff */
[----:B------:R-:W-:Y:S02]  /*11f90*/  IMAD.MOV.U32 R3, RZ, RZ, R14 ;  /* 0x000000ffff037224 */ /* 0x000fe400078e000e */
[----:B------:R-:W-:-:S07]  /*11fa0*/  IMAD R8, R8, 0x2, R17 ;  /* 0x0000000208087824 */ /* 0x000fce00078e0211 */
[----:B------:R-:W-:Y:S05]  /*11fb0*/  WARPSYNC.COLLECTIVE R15, `(.L_x_5637) ;  /* 0x000000000f087348 */ /* 0x000fea0003c00000 */
[----:B------:R0:W1:Y:S02]  /*11fc0*/  SHFL.IDX P6, R14, R13, R12, R11 ;  /* 0x0000000c0d0e7389 */ /* 0x00006400000c000b */
[----:B01----:R-:W-:Y:S01]  /*11fd0*/  ENDCOLLECTIVE ;  /* 0x000000000000791b */ /* 0x003fe20003800000 */
.L_x_5637:
[----:B------:R-:W-:Y:S01]  /*11fe0*/  IMAD.MOV.U32 R13, RZ, RZ, R10 ;  /* 0x000000ffff0d7224 */ /* 0x000fe200078e000a */
[----:B------:R-:W-:Y:S02]  /*11ff0*/  MOV R12, 0x1 ;  /* 0x00000001000c7802 */ /* 0x000fe40000000f00 */
[----:B------:R-:W-:-:S13]  /*12000*/  IADD3 R2, P0, R14, R4, RZ ;  /* 0x000000040e027210 */ /* 0x000fda0007f1e0ff */
[----:B------:R-:W-:Y:S05]  /*12010*/  WARPSYNC.COLLECTIVE R15, `(.L_x_5638) ;  /* 0x000000000f087348 */ /* 0x000fea0003c00000 */
[----:B------:R0:W1:Y:S02]  /*12020*/  SHFL.IDX P6, R14, R13, R12, R11 ;  /* 0x0000000c0d0e7389 */ /* 0x00006400000c000b */
[----:B01----:R-:W-:Y:S01]  /*12030*/  ENDCOLLECTIVE ;  /* 0x000000000000791b */ /* 0x003fe20003800000 */
.L_x_5638:
        /* <DEDUP_REMOVED lines=12> */
.L_x_5639:
[----:B------:R-:W-:Y:S01]  /*12100*/  MOV R13, R10 ;  /* 0x0000000a000d7202 */ /* 0x000fe20000000f00 */
[----:B------:R-:W-:Y:S01]  /*12110*/  IMAD.MOV.U32 R12, RZ, RZ, 0x2 ;  /* 0x00000002ff0c7424 */ /* 0x000fe200078e00ff */
[----:B------:R-:W-:-:S13]  /*12120*/  IADD3 R2, P0, R14, R4, RZ ;  /* 0x000000040e027210 */ /* 0x000fda0007f1e0ff */
[----:B------:R-:W-:Y:S05]  /*12130*/  WARPSYNC.COLLECTIVE R15, `(.L_x_5640) ;  /* 0x000000000f087348 */ /* 0x000fea0003c00000 */
[----:B------:R0:W1:Y:S02]  /*12140*/  SHFL.IDX P6, R14, R13, R12, R11 ;  /* 0x0000000c0d0e7389 */ /* 0x00006400000c000b */
[----:B01----:R-:W-:Y:S01]  /*12150*/  ENDCOLLECTIVE ;  /* 0x000000000000791b */ /* 0x003fe20003800000 */
.L_x_5640:
        /* <DEDUP_REMOVED lines=12> */
.L_x_5641:
[----:B------:R-:W-:Y:S02]  /*12220*/  IMAD.MOV.U32 R13, RZ, RZ, R10 ;  /* 0x000000ffff0d7224 */ /* 0x000fe400078e000a */
[----:B------:R-:W-:Y:S01]  /*12230*/  IMAD.MOV.U32 R12, RZ, RZ, 0x3 ;  /* 0x00000003ff0c7424 */ /* 0x000fe200078e00ff */
[----:B------:R-:W-:-:S13]  /*12240*/  IADD3 R2, P0, R14, R4, RZ ;  /* 0x000000040e027210 */ /* 0x000fda0007f1e0ff */
[----:B------:R-:W-:Y:S05]  /*12250*/  WARPSYNC.COLLECTIVE R15, `(.L_x_5642) ;  /* 0x000000000f087348 */ /* 0x000fea0003c00000 */
[----:B------:R0:W1:Y:S02]  /*12260*/  SHFL.IDX P6, R14, R13, R12, R11 ;  /* 0x0000000c0d0e7389 */ /* 0x00006400000c000b */
[----:B01----:R-:W-:Y:S01]  /*12270*/  ENDCOLLECTIVE ;  /* 0x000000000000791b */ /* 0x003fe20003800000 */
.L_x_5642:
[----:B------:R-:W-:-:S05]  /*12280*/  IADD3.X R3, RZ, R35, RZ, P0, !PT ;  /* 0x00000023ff037210 */ /* 0x000fca00007fe4ff */
        /* <DEDUP_REMOVED lines=11> */
.L_x_5643:
[----:B------:R-:W-:Y:S02]  /*12340*/  IMAD.MOV.U32 R13, RZ, RZ, R10 ;  /* 0x000000ffff0d7224 */ /* 0x000fe400078e000a */
[----:B------:R-:W-:Y:S01]  /*12350*/  IMAD.MOV.U32 R12, RZ, RZ, 0x4 ;  /* 0x00000004ff0c7424 */ /* 0x000fe200078e00ff */
[----:B------:R-:W-:-:S13]  /*12360*/  IADD3 R2, P0, R14, R4, RZ ;  /* 0x000000040e027210 */ /* 0x000fda0007f1e0ff */
[----:B------:R-:W-:Y:S05]  /*12370*/  WARPSYNC.COLLECTIVE R15, `(.L_x_5644) ;  /* 0x000000000f087348 */ /* 0x000fea0003c00000 */
[----:B------:R0:W1:Y:S02]  /*12380*/  SHFL.IDX P6, R14, R13, R12, R11 ;  /* 0x0000000c0d0e7389 */ /* 0x00006400000c000b */
[----:B01----:R-:W-:Y:S01]  /*12390*/  ENDCOLLECTIVE ;  /* 0x000000000000791b */ /* 0x003fe20003800000 */
.L_x_5644:
        /* <DEDUP_REMOVED lines=12> */
.L_x_5645:
[----:B------:R-:W-:Y:S01]  /*12460*/  IMAD.MOV.U32 R13, RZ, RZ, R10 ;  /* 0x000000ffff0d7224 */ /* 0x000fe200078e000a */
[----:B------:R-:W-:Y:S02]  /*12470*/  MOV R12, 0x5 ;  /* 0x00000005000c7802 */ /* 0x000fe40000000f00 */
[----:B------:R-:W-:-:S13]  /*12480*/  IADD3 R2, P0, R14, R4, RZ ;  /* 0x000000040e027210 */ /* 0x000fda0007f1e0ff */
[----:B------:R-:W-:Y:S05]  /*12490*/  WARPSYNC.COLLECTIVE R15, `(.L_x_5646) ;  /* 0x000000000f087348 */ /* 0x000fea0003c00000 */
[----:B------:R0:W1:Y:S02]  /*124a0*/  SHFL.IDX P6, R14, R13, R12, R11 ;  /* 0x0000000c0d0e7389 */ /* 0x00006400000c000b */
[----:B01----:R-:W-:Y:S01]  /*124b0*/  ENDCOLLECTIVE ;  /* 0x000000000000791b */ /* 0x003fe20003800000 */
.L_x_5646:
        /* <DEDUP_REMOVED lines=12> */
.L_x_5647:
[----:B------:R-:W-:Y:S05]  /*12580*/  BRA `(.L_x_5648) ;  /* 0xffffffcc00447947 */ /* 0x000fea000383ffff */
.L_x_5568:
[----:B0-----:R0:W1:Y:S02]  /*12590*/  SYNCS.PHASECHK.TRANS64.TRYWAIT P0, [R6+URZ+0x30860], R3 ;  /* 0x03086003060075a7 */ /* 0x001064000800017f */
[----:B-1----:R-:W-:Y:S05]  /*125a0*/  @!P0 NANOSLEEP.SYNCS 0x989680 ;  /* 0x009896800000895d */ /* 0x002fea0003900000 */
[----:B------:R-:W1:Y:S02]  /*125b0*/  @!P0 SYNCS.PHASECHK.TRANS64 P0, [R6+URZ+0x30860], R3 ;  /* 0x03086003060085a7 */ /* 0x000e64000800007f */
[----:B-1----:R-:W-:Y:S05]  /*125c0*/  @!P0 BRA `(.L_x_5568) ;  /* 0xfffffffc00f08947 */ /* 0x002fea000383ffff */
[----:B------:R-:W-:Y:S05]  /*125d0*/  BRA `(.L_x_5649) ;  /* 0xffffffcc00a07947 */ /* 0x000fea000383ffff */
.L_x_5569:
        /* <DEDUP_REMOVED lines=8> */
.L_x_5651:
[----:B------:R-:W-:Y:S05]  /*12660*/  BSYNC B1 ;  /* 0x0000000000017941 */ /* 0x000fea0003800000 */
.L_x_5650:
[----:B------:R-:W-:Y:S01]  /*12670*/  MOV R13, R18 ;  /* 0x00000012000d7202 */ /* 0x000fe20000000f00 */
        /* <DEDUP_REMOVED lines=8> */
.L_x_5652:
[----:B------:R-:W-:Y:S02]  /*12700*/  IMAD.MOV.U32 R13, RZ, RZ, R19 ;  /* 0x000000ffff0d7224 */ /* 0x000fe400078e0013 */
[----:B------:R-:W-:Y:S01]  /*12710*/  IMAD.MOV.U32 R12, RZ, RZ, 0x1 ;  /* 0x00000001ff0c7424 */ /* 0x000fe200078e00ff */
[----:B------:R-:W-:-:S13]  /*12720*/  IADD3 R2, P0, R14, R4, RZ ;  /* 0x000000040e027210 */ /* 0x000fda0007f1e0ff */
[----:B------:R-:W-:Y:S05]  /*12730*/  WARPSYNC.COLLECTIVE R15, `(.L_x_5653) ;  /* 0x000000000f087348 */ /* 0x000fea0003c00000 */
[----:B------:R0:W1:Y:S02]  /*12740*/  SHFL.IDX P6, R14, R13, R12, R11 ;  /* 0x0000000c0d0e7389 */ /* 0x00006400000c000b */
[----:B01----:R-:W-:Y:S01]  /*12750*/  ENDCOLLECTIVE ;  /* 0x000000000000791b */ /* 0x003fe20003800000 */
.L_x_5653:
        /* <DEDUP_REMOVED lines=15> */
.L_x_5654:
[----:B------:R-:W-:Y:S01]  /*12850*/  IMAD.MOV.U32 R13, RZ, RZ, R19 ;  /* 0x000000ffff0d7224 */ /* 0x000fe200078e0013 */
[----:B------:R-:W-:Y:S02]  /*12860*/  MOV R12, 0x2 ;  /* 0x00000002000c7802 */ /* 0x000fe40000000f00 */
[----:B------:R-:W-:-:S13]  /*12870*/  IADD3 R2, P0, R14, R4, RZ ;  /* 0x000000040e027210 */ /* 0x000fda0007f1e0ff */
[----:B------:R-:W-:Y:S05]  /*12880*/  WARPSYNC.COLLECTIVE R15, `(.L_x_5655) ;  /* 0x000000000f087348 */ /* 0x000fea0003c00000 */
[----:B------:R0:W1:Y:S02]  /*12890*/  SHFL.IDX P6, R14, R13, R12, R11 ;  /* 0x0000000c0d0e7389 */ /* 0x00006400000c000b */
[----:B01----:R-:W-:Y:S01]  /*128a0*/  ENDCOLLECTIVE ;  /* 0x000000000000791b */ /* 0x003fe20003800000 */
.L_x_5655:
        /* <DEDUP_REMOVED lines=15> */
.L_x_5656:
[----:B------:R-:W-:Y:S01]  /*129a0*/  MOV R13, R19 ;  /* 0x00000013000d7202 */ /* 0x000fe20000000f00 */
[----:B------:R-:W-:Y:S01]  /*129b0*/  IMAD.MOV.U32 R12, RZ, RZ, 0x3 ;  /* 0x00000003ff0c7424 */ /* 0x000fe200078e00ff */
[----:B------:R-:W-:-:S13]  /*129c0*/  IADD3 R2, P0, R14, R4, RZ ;  /* 0x000000040e027210 */ /* 0x000fda0007f1e0ff */
[----:B------:R-:W-:Y:S05]  /*129d0*/  WARPSYNC.COLLECTIVE R15, `(.L_x_5657) ;  /* 0x000000000f087348 */ /* 0x000fea0003c00000 */
[----:B------:R0:W1:Y:S02]  /*129e0*/  SHFL.IDX P6, R14, R13, R12, R11 ;  /* 0x0000000c0d0e7389 */ /* 0x00006400000c000b */
[----:B01----:R-:W-:Y:S01]  /*129f0*/  ENDCOLLECTIVE ;  /* 0x000000000000791b */ /* 0x003fe20003800000 */
.L_x_5657:
        /* <DEDUP_REMOVED lines=15> */
.L_x_5658:
[----:B------:R-:W-:Y:S02]  /*12af0*/  IMAD.MOV.U32 R13, RZ, RZ, R19 ;  /* 0x000000ffff0d7224 */ /* 0x000fe400078e0013 */
[----:B------:R-:W-:Y:S01]  /*12b00*/  IMAD.MOV.U32 R12, RZ, RZ, 0x4 ;  /* 0x00000004ff0c7424 */ /* 0x000fe200078e00ff */
[----:B------:R-:W-:-:S13]  /*12b10*/  IADD3 R2, P0, R14, R4, RZ ;  /* 0x000000040e027210 */ /* 0x000fda0007f1e0ff */
[----:B------:R-:W-:Y:S05]  /*12b20*/  WARPSYNC.COLLECTIVE R15, `(.L_x_5659) ;  /* 0x000000000f087348 */ /* 0x000fea0003c00000 */
[----:B------:R0:W1:Y:S02]  /*12b30*/  SHFL.IDX P6, R14, R13, R12, R11 ;  /* 0x0000000c0d0e7389 */ /* 0x00006400000c000b */
[----:B01----:R-:W-:Y:S01]  /*12b40*/  ENDCOLLECTIVE ;  /* 0x000000000000791b */ /* 0x003fe20003800000 */
.L_x_5659:
[----:B------:R-:W-:Y:S02]  /*12b50*/  IADD3.X R3, RZ, R3, RZ, P0, !PT ;  /* 0x00000003ff037210 */ /* 0x000fe400007fe4ff */
        /* <DEDUP_REMOVED lines=14> */
.L_x_5660:
[----:B------:R-:W-:Y:S02]  /*12c40*/  IMAD.MOV.U32 R13, RZ, RZ, R19 ;  /* 0x000000ffff0d7224 */ /* 0x000fe400078e0013 */
[----:B------:R-:W-:Y:S01]  /*12c50*/  IMAD.MOV.U32 R12, RZ, RZ, 0x5 ;  /* 0x00000005ff0c7424 */ /* 0x000fe200078e00ff */
[----:B------:R-:W-:-:S13]  /*12c60*/  IADD3 R2, P0, R14, R4, RZ ;  /* 0x000000040e027210 */ /* 0x000fda0007f1e0ff */
[----:B------:R-:W-:Y:S05]  /*12c70*/  WARPSYNC.COLLECTIVE R15, `(.L_x_5661) ;  /* 0x000000000f087348 */ /* 0x000fea0003c00000 */
[----:B------:R0:W1:Y:S02]  /*12c80*/  SHFL.IDX P6, R14, R13, R12, R11 ;  /* 0x0000000c0d0e7389 */ /* 0x00006400000c000b */
[----:B01----:R-:W-:Y:S01]  /*12c90*/  ENDCOLLECTIVE ;  /* 0x000000000000791b */ /* 0x003fe20003800000 */
.L_x_5661:
        /* <DEDUP_REMOVED lines=12> */
.L_x_5662:
[----:B------:R-:W-:Y:S01]  /*12d60*/  @!PT LDS RZ, [RZ] ;  /* 0x00000000fffff984 */ /* 0x000fe20000000800 */
[----:B------:R-:W-:Y:S01]  /*12d70*/  @!PT LDS RZ, [RZ] ;  /* 0x00000000fffff984 */ /* 0x000fe20000000800 */
[----:B------:R-:W-:Y:S01]  /*12d80*/  @!PT LDS RZ, [RZ] ;  /* 0x00000000fffff984 */ /* 0x000fe20000000800 */
[----:B------:R0:W-:Y:S01]  /*12d90*/  LDGSTS.E.BYPASS.LTC128B.128 [R7+0x5400], desc[UR36][R2.64+0x80], !P0 ;  /* 0x0540008002077fae */ /* 0x0001e2000c101d64 */
[----:B------:R-:W-:-:S13]  /*12da0*/  ISETP.LT.OR P0, PT, R8, 0x41, P1 ;  /* 0x000000410800780c */ /* 0x000fda0000f01670 */
[----:B------:R0:W-:Y:S01]  /*12db0*/  LDGSTS.E.BYPASS.LTC128B.128 [R7+0x8400], desc[UR36][R2.64+0x100], !P0 ;  /* 0x0840010002077fae */ /* 0x0001e2000c101d64 */
[----:B------:R-:W-:Y:S05]  /*12dc0*/  BRA `(.L_x_5663) ;  /* 0xffffffc800a07947 */ /* 0x000fea000383ffff */
.L_x_5577:
[----:B0-----:R0:W1:Y:S02]  /*12dd0*/  SYNCS.PHASECHK.TRANS64.TRYWAIT P0, [R4+URZ+0x30860], R3 ;  /* 0x03086003040075a7 */ /* 0x001064000800017f */
[----:B-1----:R-:W-:Y:S05]  /*12de0*/  @!P0 NANOSLEEP.SYNCS 0x989680 ;  /* 0x009896800000895d */ /* 0x002fea0003900000 */
[----:B------:R-:W1:Y:S02]  /*12df0*/  @!P0 SYNCS.PHASECHK.TRANS64 P0, [R4+URZ+0x30860], R3 ;  /* 0x03086003040085a7 */ /* 0x000e64000800007f */
[----:B-1----:R-:W-:Y:S05]  /*12e00*/  @!P0 BRA `(.L_x_5577) ;  /* 0xfffffffc00f08947 */ /* 0x002fea000383ffff */
[----:B------:R-:W-:Y:S05]  /*12e10*/  BRA `(.L_x_5664) ;  /* 0xffffffcc00c07947 */ /* 0x000fea000383ffff */
.L_x_5578:
        /* <DEDUP_REMOVED lines=8> */
.L_x_5666:
[----:B------:R-:W-:Y:S05]  /*12ea0*/  BSYNC B0 ;  /* 0x0000000000007941 */ /* 0x000fea0003800000 */
.L_x_5665:
        /* <DEDUP_REMOVED lines=9> */
.L_x_5667:
[----:B------:R-:W-:Y:S02]  /*12f40*/  IMAD.MOV.U32 R13, RZ, RZ, R19 ;  /* 0x000000ffff0d7224 */ /* 0x000fe400078e0013 */
[----:B------:R-:W-:Y:S01]  /*12f50*/  IMAD.MOV.U32 R12, RZ, RZ, 0x1 ;  /* 0x00000001ff0c7424 */ /* 0x000fe200078e00ff */
[----:B------:R-:W-:-:S13]  /*12f60*/  IADD3 R2, P0, R14, R6, RZ ;  /* 0x000000060e027210 */ /* 0x000fda0007f1e0ff */
[----:B------:R-:W-:Y:S05]  /*12f70*/  WARPSYNC.COLLECTIVE R15, `(.L_x_5668) ;  /* 0x000000000f087348 */ /* 0x000fea0003c00000 */
[----:B------:R0:W1:Y:S02]  /*12f80*/  SHFL.IDX P6, R14, R13, R12, R11 ;  /* 0x0000000c0d0e7389 */ /* 0x00006400000c000b */
[----:B01----:R-:W-:Y:S01]  /*12f90*/  ENDCOLLECTIVE ;  /* 0x000000000000791b */ /* 0x003fe20003800000 */
.L_x_5668:
[----:B------:R-:W-:Y:S01]  /*12fa0*/  IADD3.X R3, RZ, R0, RZ, P0, !PT ;  /* 0x00000000ff037210 */ /* 0x000fe200007fe4ff */
[----:B------:R-:W-:Y:S01]  /*12fb0*/  IMAD R0, R8, 0x2, R17 ;  /* 0x0000000208007824 */ /* 0x000fe200078e0211 */
        /* <DEDUP_REMOVED lines=11> */
.L_x_5669:
        /* <DEDUP_REMOVED lines=12> */
.L_x_5670:
        /* <DEDUP_REMOVED lines=12> */
.L_x_5671:
        /* <DEDUP_REMOVED lines=12> */
.L_x_5672:
        /* <DEDUP_REMOVED lines=12> */
.L_x_5673:
        /* <DEDUP_REMOVED lines=12> */
.L_x_5674:
[----:B------:R-:W-:Y:S02]  /*13430*/  IADD3.X R3, RZ, R7, RZ, P0, !PT ;  /* 0x00000007ff037210 */ /* 0x000fe400007fe4ff */
        /* <DEDUP_REMOVED lines=11> */
.L_x_5675:
        /* <DEDUP_REMOVED lines=12> */
.L_x_5676:
        /* <DEDUP_REMOVED lines=12> */
.L_x_5677:
[----:B------:R-:W-:Y:S01]  /*13670*/  @!PT LDS RZ, [RZ] ;  /* 0x00000000fffff984 */ /* 0x000fe20000000800 */
[----:B------:R-:W-:Y:S01]  /*13680*/  @!PT LDS RZ, [RZ] ;  /* 0x00000000fffff984 */ /* 0x000fe20000000800 */
[----:B------:R-:W-:Y:S01]  /*13690*/  @!PT LDS RZ, [RZ] ;  /* 0x00000000fffff984 */ /* 0x000fe20000000800 */
[----:B------:R1:W-:Y:S01]  /*136a0*/  LDGSTS.E.BYPASS.LTC128B.128 [R0+0x5400], desc[UR36][R2.64+0x80], !P0 ;  /* 0x0540008002007fae */ /* 0x0003e2000c101d64 */
[----:B------:R-:W-:-:S13]  /*136b0*/  ISETP.LT.OR P0, PT, R5, 0x41, P1 ;  /* 0x000000410500780c */ /* 0x000fda0000f01670 */
[----:B------:R1:W-:Y:S01]  /*136c0*/  LDGSTS.E.BYPASS.LTC128B.128 [R0+0x8400], desc[UR36][R2.64+0x100], !P0 ;  /* 0x0840010002007fae */ /* 0x0003e2000c101d64 */
[----:B------:R-:W-:Y:S05]  /*136d0*/  BRA `(.L_x_5678) ;  /* 0xffffffc800887947 */ /* 0x000fea000383ffff */
.L_x_5583:
[----:B------:R-:W-:Y:S01]  /*136e0*/  BSSY B0, `(.L_x_5679) ;  /* 0x0000008000007945 */ /* 0x000fe20003800000 */
[----:B------:R-:W-:Y:S01]  /*136f0*/  IMAD.MOV.U32 R13, RZ, RZ, R34 ;  /* 0x000000ffff0d7224 */ /* 0x000fe200078e0022 */
[----:B------:R-:W-:Y:S01]  /*13700*/  MOV R11, 0x1f ;  /* 0x0000001f000b7802 */ /* 0x000fe20000000f00 */
[----:B------:R-:W-:Y:S02]  /*13710*/  IMAD.MOV.U32 R12, RZ, RZ, RZ ;  /* 0x000000ffff0c7224 */ /* 0x000fe400078e00ff */
[----:B------:R-:W-:-:S07]  /*13720*/  IMAD.MOV.U32 R15, RZ, RZ, -0x1 ;  /* 0xffffffffff0f7424 */ /* 0x000fce00078e00ff */
[----:B-----5:R-:W-:Y:S05]  /*13730*/  WARPSYNC.COLLECTIVE R15, `(.L_x_5680) ;  /* 0x000000000f087348 */ /* 0x020fea0003c00000 */
[----:B------:R0:W1:Y:S02]  /*13740*/  SHFL.IDX P6, R14, R13, R12, R11 ;  /* 0x0000000c0d0e7389 */ /* 0x00006400000c000b */
[----:B01---5:R-:W-:Y:S01]  /*13750*/  ENDCOLLECTIVE ;  /* 0x000000000000791b */ /* 0x023fe20003800000 */
.L_x_5680:
[----:B------:R-:W-:Y:S05]  /*13760*/  BSYNC B0 ;  /* 0x0000000000007941 */ /* 0x000fea0003800000 */
.L_x_5679:
[----:B------:R-:W-:Y:S05]  /*13770*/  BRA `(.L_x_5681) ;  /* 0xffffffcc00107947 */ /* 0x000fea000383ffff */
.L_x_5586:
[----:B-1----:R1:W2:Y:S02]  /*13780*/  SYNCS.PHASECHK.TRANS64.TRYWAIT P0, [R4+URZ+0x30820], R0 ;  /* 0x03082000040075a7 */ /* 0x0022a4000800017f */
[----:B--2---:R-:W-:Y:S05]  /*13790*/  @!P0 NANOSLEEP.SYNCS 0x989680 ;  /* 0x009896800000895d */ /* 0x004fea0003900000 */
[----:B------:R-:W2:Y:S02]  /*137a0*/  @!P0 SYNCS.PHASECHK.TRANS64 P0, [R4+URZ+0x30820], R0 ;  /* 0x03082000040085a7 */ /* 0x000ea4000800007f */
[----:B--2---:R-:W-:Y:S05]  /*137b0*/  @!P0 BRA `(.L_x_5586) ;  /* 0xfffffffc00f08947 */ /* 0x004fea000383ffff */
[----:B------:R-:W-:Y:S05]  /*137c0*/  BRA `(.L_x_5682) ;  /* 0xffffffcc00587947 */ /* 0x000fea000383ffff */
.L_x_5587:
        /* <DEDUP_REMOVED lines=11> */
.L_x_5684:
[----:B------:R-:W-:Y:S05]  /*13880*/  BSYNC B0 ;  /* 0x0000000000007941 */ /* 0x000fea0003800000 */
.L_x_5683:
[----:B------:R-:W-:Y:S05]  /*13890*/  BRA `(.L_x_5685) ;  /* 0xffffffcc00407947 */ /* 0x000fea000383ffff */
.L_x_5590:
[----:B------:R-:W-:Y:S01]  /*138a0*/  BSSY B1, `(.L_x_5686) ;  /* 0x0000006000017945 */ /* 0x000fe20003800000 */
[----:B------:R-:W-:-:S07]  /*138b0*/  IMAD.MOV.U32 R15, RZ, RZ, -0x1 ;  /* 0xffffffffff0f7424 */ /* 0x000fce00078e00ff */
[----:B01---5:R-:W-:Y:S05]  /*138c0*/  WARPSYNC.COLLECTIVE R15, `(.L_x_5687) ;  /* 0x000000000f0c7348 */ /* 0x023fea0003c00000 */
[----:B------:R-:W-:Y:S02]  /*138d0*/  ELECT P6, UR62, PT ;  /* 0x00000000003e782f */ /* 0x000fe400038c0000 */
[----:B------:R-:W-:Y:S01]  /*138e0*/  MOV R14, UR62 ;  /* 0x0000003e000e7c02 */ /* 0x000fe20008000f00 */
[----:B01---5:R-:W-:Y:S10]  /*138f0*/  ENDCOLLECTIVE ;  /* 0x000000000000791b */ /* 0x023ff40003800000 */
.L_x_5687:
[----:B------:R-:W-:Y:S05]  /*13900*/  BSYNC B1 ;  /* 0x0000000000017941 */ /* 0x000fea0003800000 */
.L_x_5686:
[----:B------:R-:W-:Y:S05]  /*13910*/  BRA `(.L_x_5688) ;  /* 0xffffffcc00387947 */ /* 0x000fea000383ffff */
.L_x_5592:
[----:B-1----:R1:W2:Y:S02]  /*13920*/  SYNCS.PHASECHK.TRANS64.TRYWAIT P1, [R5+URZ+0x30840], R0 ;  /* 0x03084000050075a7 */ /* 0x0022a4000802017f */
[----:B--2---:R-:W-:Y:S05]  /*13930*/  @!P1 NANOSLEEP.SYNCS 0x989680 ;  /* 0x009896800000995d */ /* 0x004fea0003900000 */
[----:B------:R-:W2:Y:S02]  /*13940*/  @!P1 SYNCS.PHASECHK.TRANS64 P1, [R5+URZ+0x30840], R0 ;  /* 0x03084000050095a7 */ /* 0x000ea4000802007f */
[----:B--2---:R-:W-:Y:S05]  /*13950*/  @!P1 BRA `(.L_x_5592) ;  /* 0xfffffffc00f09947 */ /* 0x004fea000383ffff */
[----:B------:R-:W-:Y:S05]  /*13960*/  BRA `(.L_x_5689) ;  /* 0xffffffcc00607947 */ /* 0x000fea000383ffff */
.L_x_5594:
[----:B--2---:R2:W3:Y:S02]  /*13970*/  SYNCS.PHASECHK.TRANS64.TRYWAIT P1, [R23+URZ+0x30840], R2 ;  /* 0x03084002170075a7 */ /* 0x0044e4000802017f */
[----:B---3--:R-:W-:Y:S05]  /*13980*/  @!P1 NANOSLEEP.SYNCS 0x989680 ;  /* 0x009896800000995d */ /* 0x008fea0003900000 */
[----:B------:R-:W3:Y:S02]  /*13990*/  @!P1 SYNCS.PHASECHK.TRANS64 P1, [R23+URZ+0x30840], R2 ;  /* 0x03084002170095a7 */ /* 0x000ee4000802007f */
[----:B---3--:R-:W-:Y:S05]  /*139a0*/  @!P1 BRA `(.L_x_5594) ;  /* 0xfffffffc00f09947 */ /* 0x008fea000383ffff */
[----:B------:R-:W-:Y:S05]  /*139b0*/  BRA `(.L_x_5690) ;  /* 0xffffffcc006c7947 */ /* 0x000fea000383ffff */
.L_x_5596:
[----:B---3--:R3:W4:Y:S02]  /*139c0*/  SYNCS.PHASECHK.TRANS64.TRYWAIT P1, [R5+URZ+0x30860], R0 ;  /* 0x03086000050075a7 */ /* 0x008724000802017f */
[----:B----4-:R-:W-:Y:S05]  /*139d0*/  @!P1 NANOSLEEP.SYNCS 0x989680 ;  /* 0x009896800000995d */ /* 0x010fea0003900000 */
[----:B------:R-:W4:Y:S02]  /*139e0*/  @!P1 SYNCS.PHASECHK.TRANS64 P1, [R5+URZ+0x30860], R0 ;  /* 0x03086000050095a7 */ /* 0x000f24000802007f */
[----:B----4-:R-:W-:Y:S05]  /*139f0*/  @!P1 BRA `(.L_x_5596) ;  /* 0xfffffffc00f09947 */ /* 0x010fea000383ffff */
[----:B------:R-:W-:Y:S05]  /*13a00*/  BRA `(.L_x_5691) ;  /* 0xffffffcc00687947 */ /* 0x000fea000383ffff */
.L_x_5692:
        /* <DEDUP_REMOVED lines=15> */
.L_x_15841:


//--------------------- .text._ZN7cutlass13device_kernelIN5flash11enable_sm90INS1_16FlashAttnFwdSm90INS1_25CollectiveMainloopFwdSm90ILi2EN4cute5tupleIJNS5_1CILi1EEES8_S8_EEENS6_IJNS7_ILi128EEENS7_ILi96EEENS7_ILi192EEEEEELi192ENS_10bfloat16_tEfNS_4arch4Sm90ELb1ELb0ELb1ELb1ELb1ELb0ELb0ELb1ELb1ELb1ELb0ELb0EEENS1_21CollectiveEpilogueFwdINS6_IJSA_SC_SB_EEES9_SE_SG_Li256ELb1ELb1ELb0ELb0EEENS1_36VarlenDynamicPersistentTileSchedulerILi128ELi96ELi256ELi128ELb0ELb1ELb1ELb1ELb1ELb1EEEEEEEEEvNT_6ParamsE --------------------------
	.section	.text._ZN7cutlass13device_kernelIN5flash11enable_sm90INS1_16FlashAttnFwdSm90INS1_25CollectiveMainloopFwdSm90ILi2EN4cute5tupleIJNS5_1CILi1EEES8_S8_EEENS6_IJNS7_ILi128EEENS7_ILi96EEENS7_ILi192EEEEEELi192ENS_10bfloat16_tEfNS_4arch4Sm90ELb1ELb0ELb1ELb1ELb1ELb0ELb0ELb1ELb1ELb1ELb0ELb0EEENS1_21CollectiveEpilogueFwdINS6_IJSA_SC_SB_EEES9_SE_SG_Li256ELb1ELb1ELb0ELb0EEENS1_36VarlenDynamicPersistentTileSchedulerILi128ELi96ELi256ELi128ELb0ELb1ELb1ELb1ELb1ELb1EEEEEEEEEvNT_6ParamsE,"ax",@progbits
	.align	128
.text._ZN7cutlass13device_kernelIN5flash11enable_sm90INS1_16FlashAttnFwdSm90INS1_25CollectiveMainloopFwdSm90ILi2EN4cute5tupleIJNS5_1CILi1EEES8_S8_EEENS6_IJNS7_ILi128EEENS7_ILi96EEENS7_ILi192EEEEEELi192ENS_10bfloat16_tEfNS_4arch4Sm90ELb1ELb0ELb1ELb1ELb1ELb0ELb0ELb1ELb1ELb1ELb0ELb0EEENS1_21CollectiveEpilogueFwdINS6_IJSA_SC_SB_EEES9_SE_SG_Li256ELb1ELb1ELb0ELb0EEENS1_36VarlenDynamicPersistentTileSchedulerILi128ELi96ELi256ELi128ELb0ELb1ELb1ELb1ELb1ELb1EEEEEEEEEvNT_6ParamsE:
        .type           _ZN7cutlass13device_kernelIN5flash11enable_sm90INS1_16FlashAttnFwdSm90INS1_25CollectiveMainloopFwdSm90ILi2EN4cute5tupleIJNS5_1CILi1EEES8_S8_EEENS6_IJNS7_ILi128EEENS7_ILi96EEENS7_ILi192EEEEEELi192ENS_10bfloat16_tEfNS_4arch4Sm90ELb1ELb0ELb1ELb1ELb1ELb0ELb0ELb1ELb1ELb1ELb0ELb0EEENS1_21CollectiveEpilogueFwdINS6_IJSA_SC_SB_EEES9_SE_SG_Li256ELb1ELb1ELb0ELb0EEENS1_36VarlenDynamicPersistentTileSchedulerILi128ELi96ELi256ELi128ELb0ELb1ELb1ELb1ELb1ELb1EEEEEEEEEvNT_6ParamsE,@function
        .size           _ZN7cutlass13device_kernelIN5flash11enable_sm90INS1_16FlashAttnFwdSm90INS1_25CollectiveMainloopFwdSm90ILi2EN4cute5tupleIJNS5_1CILi1EEES8_S8_EEENS6_IJNS7_ILi128EEENS7_ILi96EEENS7_ILi192EEEEEELi192ENS_10bfloat16_tEfNS_4arch4Sm90ELb1ELb0ELb1ELb1ELb1ELb0ELb0ELb1ELb1ELb1ELb0ELb0EEENS1_21CollectiveEpilogueFwdINS6_IJSA_SC_SB_EEES9_SE_SG_Li256ELb1ELb1ELb0ELb0EEENS1_36VarlenDynamicPersistentTileSchedulerILi128ELi96ELi256ELi128ELb0ELb1ELb1ELb1ELb1ELb1EEEEEEEEEvNT_6ParamsE,(.L_x_15842 - _ZN7cutlass13device_kernelIN5flash11enable_sm90INS1_16FlashAttnFwdSm90INS1_25CollectiveMainloopFwdSm90ILi2EN4cute5tupleIJNS5_1CILi1EEES8_S8_EEENS6_IJNS7_ILi128EEENS7_ILi96EEENS7_ILi192EEEEEELi192ENS_10bfloat16_tEfNS_4arch4Sm90ELb1ELb0ELb1ELb1ELb1ELb0ELb0ELb1ELb1ELb1ELb0ELb0EEENS1_21CollectiveEpilogueFwdINS6_IJSA_SC_SB_EEES9_SE_SG_Li256ELb1ELb1ELb0ELb0EEENS1_36VarlenDynamicPersistentTileSchedulerILi128ELi96ELi256ELi128ELb0ELb1ELb1ELb1ELb1ELb1EEEEEEEEEvNT_6ParamsE)
        .other          _ZN7cutlass13device_kernelIN5flash11enable_sm90INS1_16FlashAttnFwdSm90INS1_25CollectiveMainloopFwdSm90ILi2EN4cute5tupleIJNS5_1CILi1EEES8_S8_EEENS6_IJNS7_ILi128EEENS7_ILi96EEENS7_ILi192EEEEEELi192ENS_10bfloat16_tEfNS_4arch4Sm90ELb1ELb0ELb1ELb1ELb1ELb0ELb0ELb1ELb1ELb1ELb0ELb0EEENS1_21CollectiveEpilogueFwdINS6_IJSA_SC_SB_EEES9_SE_SG_Li256ELb1ELb1ELb0ELb0EEENS1_36VarlenDynamicPersistentTileSchedulerILi128ELi96ELi256ELi128ELb0ELb1ELb1ELb1ELb1ELb1EEEEEEEEEvNT_6ParamsE,@"STO_CUDA_ENTRY STV_DEFAULT"
_ZN7cutlass13device_kernelIN5flash11enable_sm90INS1_16FlashAttnFwdSm90INS1_25CollectiveMainloopFwdSm90ILi2EN4cute5tupleIJNS5_1CILi1EEES8_S8_EEENS6_IJNS7_ILi128EEENS7_ILi96EEENS7_ILi192EEEEEELi192ENS_10bfloat16_tEfNS_4arch4Sm90ELb1ELb0ELb1ELb1ELb1ELb0ELb0ELb1ELb1ELb1ELb0ELb0EEENS1_21CollectiveEpilogueFwdINS6_IJSA_SC_SB_EEES9_SE_SG_Li256ELb1ELb1ELb0ELb0EEENS1_36VarlenDynamicPersistentTileSchedulerILi128ELi96ELi256ELi128ELb0ELb1ELb1ELb1ELb1ELb1EEEEEEEEEvNT_6ParamsE:
        /* <DEDUP_REMOVED lines=45> */
.L_x_5693:
        /* <DEDUP_REMOVED lines=22> */
.L_x_5694:
        /* <DEDUP_REMOVED lines=18> */
.L_x_5695:
        /* <DEDUP_REMOVED lines=22> */
.L_x_5696:
        /* <DEDUP_REMOVED lines=23> */
.L_x_5697:
        /* <DEDUP_REMOVED lines=10> */
.L_x_5699:
        /* <DEDUP_REMOVED lines=23> */
[CC--:B------:R-:W-:Y:S02]  /*0a30*/  LEA.HI R4, R3.reuse, R204.reuse, RZ, 0x5 ;  /* 0x000000cc03047211 */ /* 0x0c0fe400078f28ff */
[----:B------:R-:W-:Y:S02]  /*0a40*/  LOP3.LUT R5, R0, 0xffffff80, RZ, 0xc0, !PT ;  /* 0xffffff8000057812 */ /* 0x000fe400078ec0ff */
[----:B------:R-:W-:Y:S01]  /*0a50*/  LEA.HI R10, R3, R204, RZ, 0x2 ;  /* 0x000000cc030a7211 */ /* 0x000fe200078f10ff */
[----:B------:R-:W-:Y:S01]  /*0a60*/  IMAD.SHL.U32 R4, R4, 0x20, RZ ;  /* 0x0000002004047824 */ /* 0x000fe200078e00ff */
[----:B------:R-:W-:Y:S01]  /*0a70*/  SHF.R.S32.HI R197, RZ, 0x7, R0 ;  /* 0x00000007ffc57819 */ /* 0x000fe20000011400 */
[----:B------:R-:W-:-:S03]  /*0a80*/  IMAD.IADD R196, R204, 0x1, -R5 ;  /* 0x00000001ccc47824 */ /* 0x000fc600078e0a05 */
[----:B------:R-:W-:Y:S02]  /*0a90*/  LOP3.LUT R4, R4, 0xfffffc00, RZ, 0xc0, !PT ;  /* 0xfffffc0004047812 */ /* 0x000fe400078ec0ff */
[----:B------:R-:W-:Y:S02]  /*0aa0*/  SHF.R.S32.HI R9, RZ, 0x1f, R196 ;  /* 0x0000001fff097819 */ /* 0x000fe400000114c4 */
        /* <DEDUP_REMOVED lines=9> */
[----:B------:R-:W-:-:S02]  /*0b40*/  IADD3 R0, R197, -R0, RZ ;  /* 0x80000000c5007210 */ /* 0x000fc40007ffe0ff */
[----:B------:R-:W-:Y:S01]  /*0b50*/  LOP3.LUT R17, R6, 0x7ffffffc, RZ, 0xc0, !PT ;  /* 0x7ffffffc06117812 */ /* 0x000fe200078ec0ff */
[----:B------:R-:W-:-:S04]  /*0b60*/  IMAD.IADD R8, R8, 0x1, -R11 ;  /* 0x0000000108087824 */ /* 0x000fc800078e0a0b */
[----:B------:R-:W-:Y:S02]  /*0b70*/  IMAD R9, R9, 0x10, R8 ;  /* 0x0000001009097824 */ /* 0x000fe400078e0208 */
[----:B------:R-:W-:Y:S02]  /*0b80*/  IMAD.IADD R17, R196, 0x1, -R17 ;  /* 0x00000001c4117824 */ /* 0x000fe400078e0a11 */
[----:B------:R-:W-:Y:S01]  /*0b90*/  IMAD R198, R0, 0x40, R9 ;  /* 0x0000004000c67824 */ /* 0x000fe200078e0209 */
[----:B--2---:R-:W-:Y:S02]  /*0ba0*/  R2UR UR4, R2 ;  /* 0x00000000020472ca */ /* 0x004fe400000e0000 */
[CC--:B------:R-:W-:Y:S02]  /*0bb0*/  LEA.HI R2, R3.reuse, R204.reuse, RZ, 0x4 ;  /* 0x000000cc03027211 */ /* 0x0c0fe400078f20ff */
[----:B------:R-:W-:Y:S02]  /*0bc0*/  LEA.HI R3, R3, R204, RZ, 0x3 ;  /* 0x000000cc03037211 */ /* 0x000fe400078f18ff */
[----:B------:R-:W-:-:S02]  /*0bd0*/  SHF.R.S32.HI R7, RZ, 0x4, R2 ;  /* 0x00000004ff077819 */ /* 0x000fc40000011402 */
[C---:B------:R-:W-:Y:S02]  /*0be0*/  LOP3.LUT R5, R2.reuse, 0x3fffff0, RZ, 0xc0, !PT ;  /* 0x03fffff002057812 */ /* 0x040fe400078ec0ff */
[----:B------:R-:W-:Y:S02]  /*0bf0*/  LEA.HI R2, R2, R7, RZ, 0x1 ;  /* 0x0000000702027211 */ /* 0x000fe400078f08ff */
[----:B------:R-:W-:Y:S01]  /*0c00*/  IADD3 R5, R204, -R5, RZ ;  /* 0x80000005cc057210 */ /* 0x000fe20007ffe0ff */
[----:B------:R-:W-:Y:S01]  /*0c10*/  ULOP3.LUT UR7, UR4, 0x1, URZ, 0xfc, !UPT ;  /* 0x0000000104077892 */ /* 0x000fe2000f8efc3f */
[----:B------:R-:W-:Y:S02]  /*0c20*/  LOP3.LUT R2, R2, 0x1ffffffe, RZ, 0xc0, !PT ;  /* 0x1ffffffe02027812 */ /* 0x000fe400078ec0ff */
[----:B------:R-:W-:Y:S01]  /*0c30*/  LOP3.LUT R23, R3, 0xfffffff8, RZ, 0xc0, !PT ;  /* 0xfffffff803177812 */ /* 0x000fe200078ec0ff */
[----:B------:R-:W-:Y:S01]  /*0c40*/  IMAD R5, R5, 0x40, R4 ;  /* 0x0000004005057824 */ /* 0x000fe200078e0204 */
[----:B------:R-:W-:Y:S01]  /*0c50*/  UMOV UR4, URZ ;  /* 0x0000003f00047c82 */ /* 0x000fe20008000000 */
[----:B------:R-:W-:Y:S01]  /*0c60*/  IMAD.IADD R2, R7, 0x1, -R2 ;  /* 0x0000000107027824 */ /* 0x000fe200078e0a02 */
[----:B------:R-:W-:Y:S01]  /*0c70*/  LOP3.LUT R7, R10, 0xfffffffc, RZ, 0xc0, !PT ;  /* 0xfffffffc0a077812 */ /* 0x000fe200078ec0ff */
[----:B------:R-:W-:Y:S01]  /*0c80*/  IMAD.IADD R23, R204, 0x1, -R23 ;  /* 0x00000001cc177824 */ /* 0x000fe200078e0a17 */
[----:B------:R-:W-:Y:S01]  /*0c90*/  SHF.R.S32.HI R194, RZ, 0x3, R3 ;  /* 0x00000003ffc27819 */ /* 0x000fe20000011403 */
[----:B------:R-:W-:Y:S01]  /*0ca0*/  IMAD R199, R2, 0x8, R5 ;  /* 0x0000000802c77824 */ /* 0x000fe200078e0205 */
[----:B------:R-:W-:Y:S01]  /*0cb0*/  MOV R200, UR7 ;  /* 0x0000000700c87c02 */ /* 0x000fe20008000f00 */
[----:B------:R-:W-:-:S02]  /*0cc0*/  IMAD.IADD R7, R204, 0x1, -R7 ;  /* 0x00000001cc077824 */ /* 0x000fc400078e0a07 */
[----:B------:R-:W-:Y:S02]  /*0cd0*/  IMAD.SHL.U32 R16, R23, 0x8, RZ ;  /* 0x0000000817107824 */ /* 0x000fe400078e00ff */
[----:B------:R-:W-:Y:S01]  /*0ce0*/  IMAD.U32 R195, RZ, RZ, UR4 ;  /* 0x00000004ffc37e24 */ /* 0x000fe2000f8e00ff */
[C---:B------:R-:W-:Y:S01]  /*0cf0*/  LEA.HI R4, R7.reuse, R7, RZ, 0x1 ;  /* 0x0000000707047211 */ /* 0x040fe200078f08ff */
[C---:B------:R-:W-:Y:S01]  /*0d00*/  VIADD R19, R16.reuse, 0x40 ;  /* 0x0000004010137836 */ /* 0x040fe20000000000 */
[----:B------:R-:W-:Y:S01]  /*0d10*/  SHF.R.S32.HI R203, RZ, 0x1f, R16 ;  /* 0x0000001fffcb7819 */ /* 0x000fe20000011410 */
[----:B------:R-:W-:Y:S01]  /*0d20*/  VIADD R22, R16, 0x80 ;  /* 0x0000008010167836 */ /* 0x000fe20000000000 */
[----:B------:R-:W-:Y:S02]  /*0d30*/  LOP3.LUT R4, R4, 0x1ffffffe, RZ, 0xc0, !PT ;  /* 0x1ffffffe04047812 */ /* 0x000fe400078ec0ff */
[----:B------:R-:W-:Y:S02]  /*0d40*/  SHF.R.S32.HI R202, RZ, 0x1f, R19 ;  /* 0x0000001fffca7819 */ /* 0x000fe40000011413 */
[----:B------:R-:W-:Y:S01]  /*0d50*/  SHF.R.S32.HI R201, RZ, 0x1f, R22 ;  /* 0x0000001fffc97819 */ /* 0x000fe20000011416 */
[----:B------:R-:W-:-:S04]  /*0d60*/  IMAD.IADD R7, R7, 0x1, -R4 ;  /* 0x0000000107077824 */ /* 0x000fc800078e0a04 */
[----:B------:R-:W-:-:S07]  /*0d70*/  IMAD R18, R7, 0x8, R198 ;  /* 0x0000000807127824 */ /* 0x000fce00078e02c6 */
.L_x_5759:
[----:B012---:R-:W0:Y:S01]  /*0d80*/  LDC.64 R2, c[0x0][0xc88] ;  /* 0x00032200ff027b82 */ /* 0x007e220000000a00 */
[----:B------:R-:W-:Y:S01]  /*0d90*/  ULDC.64 UR8, c[0x0][0xa28] ;  /* 0x00028a0000087ab9 */ /* 0x000fe20000000a00 */
[----:B------:R-:W-:Y:S01]  /*0da0*/  ULDC.64 UR10, c[0x0][0xa18] ;  /* 0x00028600000a7ab9 */ /* 0x000fe20000000a00 */
[----:B------:R-:W-:Y:S01]  /*0db0*/  ULDC UR7, c[0x0][0x2f0] ;  /* 0x0000bc0000077ab9 */ /* 0x000fe20000000800 */
        /* <DEDUP_REMOVED lines=21> */
[----:B------:R-:W2:Y:S04]  /*0f10*/  @P0 LDG.E R2, desc[UR36][R2.64] ;  /* 0x0000002402020981 */ /* 0x000ea8000c1e1900 */
[----:B---3--:R-:W3:Y:S01]  /*0f20*/  @P2 LDG.E R4, desc[UR36][R4.64] ;  /* 0x0000002404042981 */ /* 0x008ee2000c1e1900 */
[----:B------:R-:W-:Y:S01]  /*0f30*/  UISETP.NE.U32.AND UP0, UPT, UR8, URZ, UPT ;  /* 0x0000003f0800728c */ /* 0x000fe2000bf05070 */
[----:B------:R-:W-:Y:S01]  /*0f40*/  IMAD.U32 R192, RZ, RZ, UR6 ;  /* 0x00000006ffc07e24 */ /* 0x000fe2000f8e00ff */
[----:B------:R-:W-:-:S02]  /*0f50*/  UMOV UR43, URZ ;  /* 0x0000003f002b7c82 */ /* 0x000fc40008000000 */
[----:B------:R-:W-:-:S03]  /*0f60*/  UISETP.NE.AND.EX UP0, UPT, UR9, URZ, UPT, UP0 ;  /* 0x0000003f0900728c */ /* 0x000fc6000bf05300 */
[----:B------:R-:W-:Y:S01]  /*0f70*/  ULDC.64 UR8, c[0x0][0xa20] ;  /* 0x0002880000087ab9 */ /* 0x000fe20000000a00 */
[----:B------:R-:W-:Y:S01]  /*0f80*/  USEL UR4, UR4, 0x1, UP0 ;  /* 0x0000000104047887 */ /* 0x000fe20008000000 */
[----:B------:R-:W-:-:S03]  /*0f90*/  ISETP.NE.U32.AND P1, PT, RZ, UR8, PT ;  /* 0x00000008ff007c0c */ /* 0x000fc6000bf25070 */
[----:B------:R-:W-:Y:S01]  /*0fa0*/  UIMAD UR4, UR4, UR7, URZ ;  /* 0x00000007040472a4 */ /* 0x000fe2000f8e023f */
[----:B------:R-:W-:Y:S02]  /*0fb0*/  ISETP.NE.AND.EX P1, PT, RZ, UR9, PT, P1 ;  /* 0x00000009ff007c0c */ /* 0x000fe4000bf25310 */
[----:B--2---:R-:W-:Y:S02]  /*0fc0*/  @P0 R2UR UR43, R2 ;  /* 0x00000000022b02ca */ /* 0x004fe400000e0000 */
[----:B---3--:R-:W-:Y:S01]  /*0fd0*/  @P2 R2UR UR42, R4 ;  /* 0x00000000042a22ca */ /* 0x008fe200000e0000 */
[----:B----4-:R-:W-:-:S14]  /*0fe0*/  @P2 BRA `(.L_x_5700) ;  /* 0x0000000000382947 */ /* 0x010fdc0003800000 */
[----:B------:R-:W-:Y:S01]  /*0ff0*/  ULDC.64 UR6, c[0x0][0xa00] ;  /* 0x0002800000067ab9 */ /* 0x000fe20000000a00 */
[----:B------:R-:W-:Y:S01]  /*1000*/  ULDC UR42, c[0x0][0x288] ;  /* 0x0000a200002a7ab9 */ /* 0x000fe20000000800 */
[----:B------:R-:W-:-:S04]  /*1010*/  ISETP.NE.U32.AND P0, PT, RZ, UR6, PT ;  /* 0x00000006ff007c0c */ /* 0x000fc8000bf05070 */
[----:B------:R-:W-:-:S13]  /*1020*/  ISETP.NE.AND.EX P0, PT, RZ, UR7, PT, P0 ;  /* 0x00000007ff007c0c */ /* 0x000fda000bf05300 */
[----:B------:R-:W-:Y:S05]  /*1030*/  @!P0 BRA `(.L_x_5700) ;  /* 0x0000000000248947 */ /* 0x000fea0003800000 */
[----:B------:R-:W-:Y:S02]  /*1040*/  ULDC.64 UR6, c[0x0][0xa00] ;  /* 0x0002800000067ab9 */ /* 0x000fe40000000a00 */
[----:B------:R-:W-:-:S06]  /*1050*/  UIMAD.WIDE UR6, UR61, 0x4, UR6 ;  /* 0x000000043d0678a5 */ /* 0x000fcc000f8e0206 */
[----:B------:R-:W-:Y:S01]  /*1060*/  MOV R2, UR6 ;  /* 0x0000000600027c02 */ /* 0x000fe20008000f00 */
[----:B------:R-:W-:-:S05]  /*1070*/  IMAD.U32 R3, RZ, RZ, UR7 ;  /* 0x00000007ff037e24 */ /* 0x000fca000f8e00ff */
[----:B------:R-:W2:Y:S04]  /*1080*/  LDG.E R4, desc[UR36][R2.64] ;  /* 0x0000002402047981 */ /* 0x000ea8000c1e1900 */
[----:B------:R-:W3:Y:S01]  /*1090*/  LDG.E R0, desc[UR36][R2.64+0x4] ;  /* 0x0000042402007981 */ /* 0x000ee2000c1e1900 */
[----:B--2---:R-:W-:Y:S02]  /*10a0*/  R2UR UR42, R4 ;  /* 0x00000000042a72ca */ /* 0x004fe400000e0000 */
[----:B---3--:R-:W-:-:S13]  /*10b0*/  R2UR UR6, R0 ;  /* 0x00000000000672ca */ /* 0x008fda00000e0000 */
[----:B------:R-:W-:-:S12]  /*10c0*/  UIADD3 UR42, -UR42, UR6, URZ ;  /* 0x000000062a2a7290 */ /* 0x000fd8000fffe13f */
.L_x_5700:
[----:B------:R-:W-:Y:S05]  /*10d0*/  @!P1 BRA `(.L_x_5701) ;  /* 0x0000000000209947 */ /* 0x000fea0003800000 */
[----:B------:R-:W-:Y:S01]  /*10e0*/  R2UR UR6, R193 ;  /* 0x00000000c10672ca */ /* 0x000fe200000e0000 */
[----:B------:R-:W-:-:S06]  /*10f0*/  ULEA UR4, UP0, UR61, UR8, 0x2 ;  /* 0x000000083d047291 */ /* 0x000fcc000f80103f */
[----:B------:R-:W-:-:S06]  /*1100*/  IMAD.U32 R2, RZ, RZ, UR4 ;  /* 0x00000004ff027e24 */ /* 0x000fcc000f8e00ff */
[----:B------:R-:W-:-:S06]  /*1110*/  ULEA.HI.X UR6, UR61, UR9, UR6, 0x2, UP0 ;  /* 0x000000093d067291 */ /* 0x000fcc00080f1406 */
[----:B------:R-:W-:-:S05]  /*1120*/  IMAD.U32 R3, RZ, RZ, UR6 ;  /* 0x00000006ff037e24 */ /* 0x000fca000f8e00ff */
[----:B------:R-:W2:Y:S02]  /*1130*/  LDG.E R2, desc[UR36][R2.64] ;  /* 0x0000002402027981 */ /* 0x000ea4000c1e1900 */
[----:B--2---:R-:W-:Y:S01]  /*1140*/  R2UR UR4, R2 ;  /* 0x00000000020472ca */ /* 0x004fe200000e0000 */
[----:B------:R-:W-:-:S14]  /*1150*/  BRA `(.L_x_5702) ;  /* 0x0000000000347947 */ /* 0x000fdc0003800000 */
.L_x_5701:
        /* <DEDUP_REMOVED lines=13> */
.L_x_5702:
[----:B------:R-:W-:Y:S01]  /*1230*/  UIADD3 UR43, -UR43, UR4, URZ ;  /* 0x000000042b2b7290 */ /* 0x000fe2000fffe13f */
[----:B------:R-:W-:Y:S01]  /*1240*/  PLOP3.LUT P0, PT, PT, PT, PT, 0x80, 0x0 ;  /* 0x000000000000781c */ /* 0x000fe20003f0f070 */
[----:B------:R-:W-:Y:S01]  /*1250*/  USHF.L.U32 UR41, UR5, 0x7, URZ ;  /* 0x0000000705297899 */ /* 0x000fe2000800063f */
[----:B------:R-:W-:Y:S01]  /*1260*/  CS2R R2, SRZ ;  /* 0x0000000000027805 */ /* 0x000fe2000001ff00 */
[----:B------:R-:W-:Y:S01]  /*1270*/  ULDC UR4, c[0x0][0x448] ;  /* 0x0001120000047ab9 */ /* 0x000fe20000000800 */
[----:B------:R-:W-:Y:S01]  /*1280*/  UIADD3 UR7, UR43, 0x60, -UR42 ;  /* 0x000000602b077890 */ /* 0x000fe2000fffe82a */
[----:B------:R-:W-:Y:S01]  /*1290*/  MOV R0, RZ ;  /* 0x000000ff00007202 */ /* 0x000fe20000000f00 */
[----:B------:R-:W-:Y:S01]  /*12a0*/  UISETP.NE.AND UP0, UPT, UR4, 0x1, UPT ;  /* 0x000000010400788c */ /* 0x000fe2000bf05270 */
[----:B------:R-:W-:Y:S01]  /*12b0*/  CS2R R118, SRZ ;  /* 0x0000000000767805 */ /* 0x000fe2000001ff00 */
[----:B------:R-:W-:Y:S01]  /*12c0*/  UIADD3 UR6, UR41, 0x7f, URZ ;  /* 0x0000007f29067890 */ /* 0x000fe2000fffe03f */
[----:B------:R-:W-:Y:S01]  /*12d0*/  CS2R R116, SRZ ;  /* 0x0000000000747805 */ /* 0x000fe2000001ff00 */
[----:B------:R-:W-:Y:S01]  /*12e0*/  UP2UR UR60, UPR, URZ, 0x1 ;  /* 0x000000013f3c7883 */ /* 0x000fe20008000000 */
[----:B------:R-:W-:-:S02]  /*12f0*/  CS2R R114, SRZ ;  /* 0x0000000000727805 */ /* 0x000fc4000001ff00 */
[----:B------:R-:W-:Y:S02]  /*1300*/  CS2R R112, SRZ ;  /* 0x0000000000707805 */ /* 0x000fe4000001ff00 */
[----:B------:R-:W-:Y:S02]  /*1310*/  CS2R R110, SRZ ;  /* 0x00000000006e7805 */ /* 0x000fe4000001ff00 */
[----:B------:R-:W-:Y:S02]  /*1320*/  CS2R R108, SRZ ;  /* 0x00000000006c7805 */ /* 0x000fe4000001ff00 */
[----:B------:R-:W-:Y:S02]  /*1330*/  CS2R R106, SRZ ;  /* 0x00000000006a7805 */ /* 0x000fe4000001ff00 */
[----:B------:R-:W-:Y:S01]  /*1340*/  CS2R R104, SRZ ;  /* 0x0000000000687805 */ /* 0x000fe2000001ff00 */
        /* <DEDUP_REMOVED lines=9> */
[----:B------:R-:W-:Y:S01]  /*13e0*/  IMAD.MOV.U32 R43, RZ, RZ, RZ ;  /* 0x000000ffff2b7224 */ /* 0x000fe200078e00ff */
        /* <DEDUP_REMOVED lines=25> */
[----:B------:R-:W-:Y:S01]  /*1580*/  CS2R R64, SRZ ;  /* 0x0000000000407805 */ /* 0x000fe2000001ff00 */
[----:B------:R-:W-:Y:S01]  /*1590*/  IMAD.U32 R102, RZ, RZ, UR9 ;  /* 0x00000009ff667e24 */ /* 0x000fe2000f8e00ff */
[----:B------:R-:W-:-:S02]  /*15a0*/  CS2R R62, SRZ ;  /* 0x00000000003e7805 */ /* 0x000fc4000001ff00 */
[----:B------:R-:W-:Y:S02]  /*15b0*/  CS2R R60, SRZ ;  /* 0x00000000003c7805 */ /* 0x000fe4000001ff00 */
[----:B------:R-:W-:Y:S02]  /*15c0*/  CS2R R58, SRZ ;  /* 0x00000000003a7805 */ /* 0x000fe4000001ff00 */
[----:B------:R-:W-:Y:S02]  /*15d0*/  PLOP3.LUT P1, PT, PT, PT, UP0, 0x80, 0x0 ;  /* 0x000000000000781c */ /* 0x000fe40003f2f008 */
        /* <DEDUP_REMOVED lines=49> */
.L_x_5704:
        /* <DEDUP_REMOVED lines=11> */
.L_x_5846:
[----:B------:R-:W-:Y:S05]  /*19a0*/  @!P0 BRA `(.L_x_5706) ;  /* 0x0000000000048947 */ /* 0x000fea0003800000 */
[----:B------:R-:W-:Y:S01]  /*19b0*/  BPT.TRAP 0x1 ;  /* 0x000000040000795c */ /* 0x000fe20000300000 */
.L_x_5706:
[----:B0-----:R-:W-:Y:S02]  /*19c0*/  IMAD.U32 R0, RZ, RZ, UR39 ;  /* 0x00000027ff007e24 */ /* 0x001fe4000f8e00ff */
[----:B------:R-:W-:-:S03]  /*19d0*/  IMAD.U32 R3, RZ, RZ, UR38 ;  /* 0x00000026ff037e24 */ /* 0x000fc6000f8e00ff */
[----:B------:R-:W-:Y:S02]  /*19e0*/  LEA R0, R0, UR40, 0x3 ;  /* 0x0000002800007c11 */ /* 0x000fe4000f8e18ff */
[----:B------:R-:W-:-:S04]  /*19f0*/  SHF.L.U32 R3, R3, 0x1f, RZ ;  /* 0x0000001f03037819 */ /* 0x000fc800000006ff */
[----:B------:R0:W1:Y:S01]  /*1a00*/  SYNCS.PHASECHK.TRANS64.TRYWAIT P1, [R0+URZ+0x30830], R3 ;  /* 0x03083003000075a7 */ /* 0x000062000802017f */
[----:B------:R-:W-:Y:S05]  /*1a10*/  @!P0 BRA `(.L_x_5707) ;  /* 0x0000000000048947 */ /* 0x000fea0003800000 */
[----:B------:R-:W-:Y:S01]  /*1a20*/  BPT.TRAP 0x1 ;  /* 0x000000040000795c */ /* 0x000fe20000300000 */
.L_x_5707:
[----:B-1----:R-:W-:Y:S05]  /*1a30*/  @P1 BRA `(.L_x_5708) ;  /* 0x0000000000081947 */ /* 0x002fea0003800000 */
[----:B------:R-:W1:Y:S02]  /*1a40*/  SYNCS.PHASECHK.TRANS64.TRYWAIT P1, [R0+URZ+0x30830], R3 ;  /* 0x03083003000075a7 */ /* 0x000e64000802017f */
[----:B-1----:R-:W-:Y:S05]  /*1a50*/  @!P1 BRA `(.L_x_5709) ;  /* 0x0000010800e49947 */ /* 0x002fea0003800000 */
.L_x_5708:
        /* <DEDUP_REMOVED lines=19> */
[----:B------:R-:W-:Y:S01]  /*1b90*/  MOV R8, UR12 ;  /* 0x0000000c00087c02 */ /* 0x000fe20008000f00 */
        /* <DEDUP_REMOVED lines=83> */
.L_x_5710:
[----:B------:R-:W-:Y:S01]  /*20d0*/  UISETP.NE.AND UP0, UPT, UR60, URZ, UPT ;  /* 0x0000003f3c00728c */ /* 0x000fe2000bf05270 */
[----:B------:R-:W-:Y:S01]  /*20e0*/  IADD3 R11, R18, UR41, RZ ;  /* 0x00000029120b7c10 */ /* 0x000fe2000fffe0ff */
[----:B------:R-:W-:Y:S01]  /*20f0*/  UMOV UR5, 0xffffffa0 ;  /* 0xffffffa000057882 */ /* 0x000fe20000000000 */
[----:B------:R-:W-:Y:S01]  /*2100*/  R2UR UR7, R102 ;  /* 0x00000000660772ca */ /* 0x000fe200000e0000 */
        /* <DEDUP_REMOVED lines=9> */
[----:B------:R-:W-:Y:S01]  /*21a0*/  MUFU.TANH R27, R27 ;  /* 0x0000001b001b7308 */ /* 0x000fe20000002400 */
[----:B------:R-:W-:Y:S01]  /*21b0*/  FMUL.FTZ R31, R31, UR6 ;  /* 0x000000061f1f7c20 */ /* 0x000fe20008410000 */
[----:B------:R-:W-:Y:S01]  /*21c0*/  FMUL.FTZ R34, R34, UR6 ;  /* 0x0000000622227c20 */ /* 0x000fe20008410000 */
[----:B------:R-:W-:Y:S01]  /*21d0*/  UIMAD UR5, UR7, UR5, 0x61 ;  /* 0x00000061070574a4 */ /* 0x000fe2000f8e0205 */
        /* <DEDUP_REMOVED lines=8> */
[----:B------:R-:W-:Y:S01]  /*2260*/  UIMAD UR4, UR7, -0x60, UR43 ;  /* 0xffffffa0070478a4 */ /* 0x000fe2000f8e022b */
[----:B------:R-:W-:-:S02]  /*2270*/  IMAD.U32 R2, RZ, RZ, UR5 ;  /* 0x00000005ff027e24 */ /* 0x000fc4000f8e00ff */
[----:B------:R-:W-:Y:S01]  /*2280*/  FMUL.FTZ R39, R39, UR6 ;  /* 0x0000000627277c20 */ /* 0x000fe20008410000 */
[----:B------:R-:W-:Y:S01]  /*2290*/  FMUL.FTZ R42, R42, UR6 ;  /* 0x000000062a2a7c20 */ /* 0x000fe20008410000 */
[----:B------:R-:W3:Y:S01]  /*22a0*/  SHFL.IDX PT, R14, R11, 0x1, 0x1c1f ;  /* 0x003c1f000b0e7f89 */ /* 0x000ee200000e0000 */
[----:B------:R-:W-:Y:S01]  /*22b0*/  UIADD3 UR4, UR4, 0x60, URZ ;  /* 0x0000006004047890 */ /* 0x000fe2000fffe03f */
[----:B------:R-:W-:Y:S01]  /*22c0*/  IMAD R2, R17, -0x2, R2 ;  /* 0xfffffffe11027824 */ /* 0x000fe200078e0202 */
[----:B------:R-:W-:Y:S01]  /*22d0*/  MUFU.TANH R30, R30 ;  /* 0x0000001e001e7308 */ /* 0x000fe20000002400 */
[----:B------:R-:W-:Y:S01]  /*22e0*/  FMUL.FTZ R33, R33, UR6 ;  /* 0x0000000621217c20 */ /* 0x000fe20008410000 */
[----:B------:R-:W-:Y:S01]  /*22f0*/  FMUL.FTZ R43, R43, UR6 ;  /* 0x000000062b2b7c20 */ /* 0x000fe20008410000 */
[----:B------:R-:W-:Y:S01]  /*2300*/  FMUL.FTZ R46, R46, UR6 ;  /* 0x000000062e2e7c20 */ /* 0x000fe20008410000 */
[----:B------:R-:W-:Y:S01]  /*2310*/  IMAD.U32 R12, RZ, RZ, UR4 ;  /* 0x00000004ff0c7e24 */ /* 0x000fe2000f8e00ff */
[----:B------:R-:W-:Y:S01]  /*2320*/  IADD3 R13, -R13, UR43, R2 ;  /* 0x0000002b0d0d7c10 */ /* 0x000fe2000fffe102 */
        /* <DEDUP_REMOVED lines=15> */
[-CC-:B---3--:R-:W-:Y:S01]  /*2420*/  VIADDMNMX R14, R14, R13.reuse, R12.reuse, PT ;  /* 0x0000000d0e0e7246 */ /* 0x188fe2000380010c */
[----:B------:R-:W-:Y:S01]  /*2430*/  FMUL.FTZ R67, R67, UR6 ;  /* 0x0000000643437c20 */ /* 0x000fe20008410000 */
[----:B------:R-:W-:Y:S01]  /*2440*/  FMUL.FTZ R70, R70, UR6 ;  /* 0x0000000646467c20 */ /* 0x000fe20008410000 */
[----:B------:R-:W-:Y:S01]  /*2450*/  FMUL.FTZ R71, R71, UR6 ;  /* 0x0000000647477c20 */ /* 0x000fe20008410000 */
[C---:B------:R-:W-:Y:S01]  /*2460*/  ISETP.GT.AND P1, PT, R14.reuse, RZ, PT ;  /* 0x000000ff0e00720c */ /* 0x040fe20003f24270 */
[----:B------:R3:W-:Y:S01]  /*2470*/  MUFU.TANH R20, R28 ;  /* 0x0000001c00147308 */ /* 0x0007e20000002400 */
[C---:B------:R-:W-:Y:S01]  /*2480*/  ISETP.GT.AND P2, PT, R14.reuse, 0x1, PT ;  /* 0x000000010e00780c */ /* 0x040fe20003f44270 */
[----:B------:R-:W5:Y:S01]  /*2490*/  SHFL.IDX PT, R11, R11, RZ, 0x1c1f ;  /* 0x001c1fff0b0b7589 */ /* 0x000f6200000e0000 */
[----:B------:R-:W-:Y:S01]  /*24a0*/  ISETP.GT.AND P3, PT, R14, 0x8, PT ;  /* 0x000000080e00780c */ /* 0x000fe20003f64270 */
[----:B01----:R-:W-:Y:S01]  /*24b0*/  FMUL.FTZ R3, R24, UR6 ;  /* 0x0000000618037c20 */ /* 0x003fe20008410000 */
[----:B--2---:R-:W-:Y:S01]  /*24c0*/  FSEL R25, R25, -INF , P1 ;  /* 0xff80000019197808 */ /* 0x004fe20000800000 */
[----:B------:R-:W-:Y:S01]  /*24d0*/  FMUL.FTZ R32, R32, UR6 ;  /* 0x0000000620207c20 */ /* 0x000fe20008410000 */
[----:B------:R-:W-:Y:S01]  /*24e0*/  ISETP.GT.AND P1, PT, R14, 0x9, PT ;  /* 0x000000090e00780c */ /* 0x000fe20003f24270 */
[----:B------:R-:W0:Y:S01]  /*24f0*/  MUFU.TANH R35, R35 ;  /* 0x0000002300237308 */ /* 0x000e220000002400 */
[----:B---3--:R-:W-:Y:S01]  /*2500*/  FSEL R28, R27, -INF , P2 ;  /* 0xff8000001b1c7808 */ /* 0x008fe20001000000 */
[----:B------:R-:W-:Y:S01]  /*2510*/  FMUL.FTZ R36, R36, UR6 ;  /* 0x0000000624247c20 */ /* 0x000fe20008410000 */
[----:B------:R-:W-:Y:S01]  /*2520*/  ISETP.GT.AND P2, PT, R14, 0x10, PT ;  /* 0x000000100e00780c */ /* 0x000fe20003f44270 */
[----:B------:R-:W-:Y:S01]  /*2530*/  FMUL.FTZ R40, R40, UR6 ;  /* 0x0000000628287c20 */ /* 0x000fe20008410000 */
[----:B------:R-:W-:Y:S01]  /*2540*/  FMNMX.FTZ R2, R25, R28, !PT ;  /* 0x0000001c19027209 */ /* 0x000fe20007810000 */
[----:B------:R-:W-:Y:S01]  /*2550*/  ULDC UR14, c[0x0][0x988] ;  /* 0x00026200000e7ab9 */ /* 0x000fe20000000800 */
[----:B----4-:R-:W-:Y:S01]  /*2560*/  FSEL R31, R31, -INF , P1 ;  /* 0xff8000001f1f7808 */ /* 0x010fe20000800000 */
[----:B------:R1:W-:Y:S01]  /*2570*/  MUFU.TANH R21, R29 ;  /* 0x0000001d00157308 */ /* 0x0003e20000002400 */
[----:B------:R-:W-:Y:S01]  /*2580*/  ISETP.GT.AND P1, PT, R14, 0x11, PT ;  /* 0x000000110e00780c */ /* 0x000fe20003f24270 */
[----:B------:R-:W-:Y:S01]  /*2590*/  FMUL.FTZ R44, R44, UR6 ;  /* 0x000000062c2c7c20 */ /* 0x000fe20008410000 */
[----:B------:R-:W-:Y:S01]  /*25a0*/  FMUL.FTZ R45, R45, UR6 ;  /* 0x000000062d2d7c20 */ /* 0x000fe20008410000 */
[----:B------:R-:W-:Y:S01]  /*25b0*/  FMUL.FTZ R48, R48, UR6 ;  /* 0x0000000630307c20 */ /* 0x000fe20008410000 */
[----:B------:R-:W-:Y:S01]  /*25c0*/  FMUL.FTZ R49, R49, UR6 ;  /* 0x0000000631317c20 */ /* 0x000fe20008410000 */
[----:B------:R-:W-:Y:S01]  /*25d0*/  FMUL.FTZ R52, R52, UR6 ;  /* 0x0000000634347c20 */ /* 0x000fe20008410000 */
[----:B------:R-:W-:Y:S01]  /*25e0*/  FMUL.FTZ R53, R53, UR6 ;  /* 0x0000000635357c20 */ /* 0x000fe20008410000 */
[----:B------:R-:W-:Y:S01]  /*25f0*/  MUFU.TANH R38, R38 ;  /* 0x0000002600267308 */ /* 0x000fe20000002400 */
[----:B-1----:R-:W-:Y:S01]  /*2600*/  FSEL R29, R30, -INF , P3 ;  /* 0xff8000001e1d7808 */ /* 0x002fe20001800000 */
[----:B------:R-:W-:Y:S01]  /*2610*/  FMUL.FTZ R56, R56, UR6 ;  /* 0x0000000638387c20 */ /* 0x000fe20008410000 */
[----:B0-----:R-:W-:Y:S01]  /*2620*/  FSEL R35, R35, -INF , P1 ;  /* 0xff80000023237808 */ /* 0x001fe20000800000 */
[----:B------:R-:W-:Y:S01]  /*2630*/  FMUL.FTZ R57, R57, UR6 ;  /* 0x0000000639397c20 */ /* 0x000fe20008410000 */
[----:B------:R-:W-:Y:S01]  /*2640*/  FMNMX.FTZ R2, R29, R2, !PT ;  /* 0x000000021d027209 */ /* 0x000fe20007810000 */
[----:B------:R-:W-:Y:S01]  /*2650*/  FMUL.FTZ R60, R60, UR6 ;  /* 0x000000063c3c7c20 */ /* 0x000fe20008410000 */
[----:B------:R-:W-:Y:S01]  /*2660*/  ISETP.GT.AND P1, PT, R14, 0x19, PT ;  /* 0x000000190e00780c */ /* 0x000fe20003f24270 */
[----:B------:R-:W0:Y:S01]  /*2670*/  MUFU.TANH R39, R39 ;  /* 0x0000002700277308 */ /* 0x000e220000002400 */
[----:B------:R-:W-:Y:S01]  /*2680*/  FMNMX.FTZ R2, R31, R2, !PT ;  /* 0x000000021f027209 */ /* 0x000fe20007810000 */
[----:B------:R-:W-:Y:S01]  /*2690*/  FMUL.FTZ R61, R61, UR6 ;  /* 0x000000063d3d7c20 */ /* 0x000fe20008410000 */
[----:B-----5:R-:W-:Y:S01]  /*26a0*/  VIADDMNMX R12, R11, R13, R12, PT ;  /* 0x0000000d0b0c7246 */ /* 0x020fe2000380010c */
[----:B------:R-:W-:Y:S01]  /*26b0*/  FMUL.FTZ R64, R64, UR6 ;  /* 0x0000000640407c20 */ /* 0x000fe20008410000 */
[----:B------:R-:W-:Y:S01]  /*26c0*/  FMUL.FTZ R65, R65, UR6 ;  /* 0x0000000641417c20 */ /* 0x000fe20008410000 */
[----:B------:R-:W-:Y:S01]  /*26d0*/  FMUL.FTZ R68, R68, UR6 ;  /* 0x0000000644447c20 */ /* 0x000fe20008410000 */
[----:B------:R-:W-:Y:S01]  /*26e0*/  ISETP.GT.AND P3, PT, R12, 0x8, PT ;  /* 0x000000080c00780c */ /* 0x000fe20003f64270 */
[----:B------:R1:W-:Y:S01]  /*26f0*/  MUFU.TANH R26, R33 ;  /* 0x00000021001a7308 */ /* 0x0003e20000002400 */
[----:B------:R-:W-:Y:S01]  /*2700*/  FMUL.FTZ R69, R69, UR6 ;  /* 0x0000000645457c20 */ /* 0x000fe20008410000 */
[----:B------:R-:W-:Y:S01]  /*2710*/  R2UR UR8, R0 ;  /* 0x00000000000872ca */ /* 0x000fe200000e0000 */
[----:B------:R-:W-:Y:S01]  /*2720*/  @UP0 ULDC UR6, c[0x0][0x44c] ;  /* 0x0001130000060ab9 */ /* 0x000fe20000000800 */
[----:B------:R-:W-:Y:S01]  /*2730*/  FSEL R13, R20, -INF , P3 ;  /* 0xff800000140d7808 */ /* 0x000fe20001800000 */
[----:B------:R-:W-:Y:S01]  /*2740*/  UIADD3 UR4, UR7, -0x2, URZ ;  /* 0xfffffffe07047890 */ /* 0x000fe2000fffe03f */
[----:B------:R-:W-:Y:S01]  /*2750*/  ISETP.GT.AND P3, PT, R12, 0x18, PT ;  /* 0x000000180c00780c */ /* 0x000fe20003f64270 */
[----:B------:R-:W-:Y:S01]  /*2760*/  UIMAD.WIDE.U32 UR6, UR41, UR6, URZ ;  /* 0x00000006290672a5 */ /* 0x000fe2000f8e003f */
[----:B------:R-:W2:Y:S01]  /*2770*/  MUFU.TANH R42, R42 ;  /* 0x0000002a002a7308 */ /* 0x000ea20000002400 */
[----:B-1----:R-:W-:Y:S01]  /*2780*/  FSEL R33, R34, -INF , P2 ;  /* 0xff80000022217808 */ /* 0x002fe20001000000 */
[----:B------:R-:W-:Y:S01]  /*2790*/  @UP0 ULDC UR9, c[0x0][0x450] ;  /* 0x0001140000090ab9 */ /* 0x000fe20000000800 */
[C---:B------:R-:W-:Y:S01]  /*27a0*/  ISETP.GT.AND P2, PT, R14.reuse, 0x18, PT ;  /* 0x000000180e00780c */ /* 0x040fe20003f44270 */
[----:B------:R-:W-:Y:S01]  /*27b0*/  UMOV UR5, UR41 ;  /* 0x0000002900057c82 */ /* 0x000fe20008000000 */
[----:B------:R-:W-:Y:S01]  /*27c0*/  FMNMX.FTZ R2, R33, R2, !PT ;  /* 0x0000000221027209 */ /* 0x000fe20007810000 */
[----:B------:R-:W1:Y:S01]  /*27d0*/  S2UR UR10, SR_CgaCtaId ;  /* 0x00000000000a79c3 */ /* 0x000e620000008800 */
[----:B0-----:R-:W-:Y:S01]  /*27e0*/  FSEL R39, R39, -INF , P1 ;  /* 0xff80000027277808 */ /* 0x001fe20000800000 */
[----:B------:R-:W0:Y:S01]  /*27f0*/  MUFU.TANH R43, R43 ;  /* 0x0000002b002b7308 */ /* 0x000e220000002400 */
[----:B------:R-:W-:Y:S01]  /*2800*/  FMNMX.FTZ R2, R35, R2, !PT ;  /* 0x0000000223027209 */ /* 0x000fe20007810000 */
[----:B------:R-:W-:Y:S01]  /*2810*/  @UP0 USHF.R.U32.HI UR5, URZ, UR9, UR7 ;  /* 0x000000093f050299 */ /* 0x000fe20008011607 */
[----:B------:R-:W-:-:S02]  /*2820*/  ISETP.GT.AND P1, PT, R14, 0x21, PT ;  /* 0x000000210e00780c */ /* 0x000fc40003f24270 */
[----:B------:R-:W-:Y:S02]  /*2830*/  CS2R R118, SRZ ;  /* 0x0000000000767805 */ /* 0x000fe4000001ff00 */
[----:B------:R-:W-:Y:S01]  /*2840*/  CS2R R116, SRZ ;  /* 0x0000000000747805 */ /* 0x000fe2000001ff00 */
[----:B------:R-:W-:Y:S01]  /*2850*/  UIADD3 UR6, UR5, UR43, -UR42 ;  /* 0x0000002b05067290 */ /* 0x000fe2000fffe82a */
        /* <DEDUP_REMOVED lines=9> */
[----:B------:R-:W4:Y:S01]  /*28f0*/  MUFU.TANH R46, R46 ;  /* 0x0000002e002e7308 */ /* 0x000f220000002400 */
[----:B---3--:R-:W-:Y:S02]  /*2900*/  FSEL R37, R38, -INF , P2 ;  /* 0xff80000026257808 */ /* 0x008fe40001000000 */
[----:B------:R-:W-:Y:S02]  /*2910*/  CS2R R104, SRZ ;  /* 0x0000000000687805 */ /* 0x000fe4000001ff00 */
[----:B------:R-:W-:Y:S01]  /*2920*/  ISETP.GT.AND P2, PT, R14, 0x20, PT ;  /* 0x000000200e00780c */ /* 0x000fe20003f44270 */
[----:B------:R-:W-:Y:S01]  /*2930*/  ULEA.HI.SX32 UR6, UR7, UR6, 0x1c ;  /* 0x0000000607067291 */ /* 0x000fe2000f8fe23f */
[----:B------:R-:W-:Y:S01]  /*2940*/  FMNMX.FTZ R2, R37, R2, !PT ;  /* 0x0000000225027209 */ /* 0x000fe20007810000 */
[----:B-1----:R-:W-:Y:S01]  /*2950*/  UPRMT UR5, UR10, 0x654, UR5 ;  /* 0x000006540a057896 */ /* 0x002fe20008000005 */
[----:B------:R-:W-:Y:S01]  /*2960*/  CS2R R102, SRZ ;  /* 0x0000000000667805 */ /* 0x000fe2000001ff00 */
[----:B------:R-:W1:Y:S01]  /*2970*/  MUFU.TANH R47, R47 ;  /* 0x0000002f002f7308 */ /* 0x000e620000002400 */
[----:B------:R-:W-:Y:S01]  /*2980*/  FMNMX.FTZ R2, R39, R2, !PT ;  /* 0x0000000227027209 */ /* 0x000fe20007810000 */
[----:B------:R-:W-:Y:S01]  /*2990*/  UISETP.LT.AND UP0, UPT, URZ, UR6, UPT ;  /* 0x000000063f00728c */ /* 0x000fe2000bf01270 */
[----:B------:R-:W-:-:S02]  /*29a0*/  CS2R R100, SRZ ;  /* 0x0000000000647805 */ /* 0x000fc4000001ff00 */
[----:B------:R-:W-:Y:S02]  /*29b0*/  CS2R R98, SRZ ;  /* 0x0000000000627805 */ /* 0x000fe4000001ff00 */
[----:B------:R-:W-:Y:S01]  /*29c0*/  CS2R R96, SRZ ;  /* 0x0000000000607805 */ /* 0x000fe2000001ff00 */
[----:B------:R-:W-:Y:S01]  /*29d0*/  USEL UR10, URZ, UR6, !UP0 ;  /* 0x000000063f0a7287 */ /* 0x000fe2000c000000 */
[----:B------:R-:W-:Y:S01]  /*29e0*/  SYNCS.ARRIVE.TRANS64.RED.A1T0 RZ, [UR5], RZ ;  /* 0x000000ffffff79a7 */ /* 0x000fe20008100405 */
[----:B------:R2:W-:Y:S01]  /*29f0*/  MUFU.TANH R73, R41 ;  /* 0x0000002900497308 */ /* 0x0005e20000002400 */
[----:B------:R-:W-:Y:S01]  /*2a00*/  CS2R R94, SRZ ;  /* 0x00000000005e7805 */ /* 0x000fe2000001ff00 */
[----:B------:R-:W-:Y:S01]  /*2a10*/  UISETP.GE.AND UP0, UPT, UR4, UR10, UPT ;  /* 0x0000000a0400728c */ /* 0x000fe2000bf06270 */
[----:B------:R-:W-:Y:S02]  /*2a20*/  CS2R R92, SRZ ;  /* 0x00000000005c7805 */ /* 0x000fe4000001ff00 */
[----:B------:R-:W-:-:S02]  /*2a30*/  CS2R R90, SRZ ;  /* 0x00000000005a7805 */ /* 0x000fc4000001ff00 */
[----:B------:R-:W-:Y:S02]  /*2a40*/  CS2R R88, SRZ ;  /* 0x0000000000587805 */ /* 0x000fe4000001ff00 */
[----:B------:R-:W-:Y:S02]  /*2a50*/  CS2R R86, SRZ ;  /* 0x0000000000567805 */ /* 0x000fe4000001ff00 */
[----:B------:R-:W-:Y:S01]  /*2a60*/  CS2R R84, SRZ ;  /* 0x0000000000547805 */ /* 0x000fe2000001ff00 */
[----:B------:R-:W3:Y:S01]  /*2a70*/  MUFU.TANH R50, R50 ;  /* 0x0000003200327308 */ /* 0x000ee20000002400 */
[----:B--2---:R-:W-:Y:S02]  /*2a80*/  FSEL R41, R42, -INF , P2 ;  /* 0xff8000002a297808 */ /* 0x004fe40001000000 */
[----:B------:R-:W-:Y:S02]  /*2a90*/  CS2R R82, SRZ ;  /* 0x0000000000527805 */ /* 0x000fe4000001ff00 */
[----:B------:R-:W-:-:S02]  /*2aa0*/  ISETP.GT.AND P2, PT, R14, 0x28, PT ;  /* 0x000000280e00780c */ /* 0x000fc40003f44270 */
[----:B------:R-:W-:Y:S02]  /*2ab0*/  CS2R R80, SRZ ;  /* 0x0000000000507805 */ /* 0x000fe4000001ff00 */
[----:B0-----:R-:W-:Y:S02]  /*2ac0*/  FSEL R42, R43, -INF , P1 ;  /* 0xff8000002b2a7808 */ /* 0x001fe40000800000 */
[----:B------:R-:W-:Y:S02]  /*2ad0*/  CS2R R78, SRZ ;  /* 0x00000000004e7805 */ /* 0x000fe4000001ff00 */
[----:B------:R-:W-:Y:S01]  /*2ae0*/  FMNMX.FTZ R15, R41, R2, !PT ;  /* 0x00000002290f7209 */ /* 0x000fe20007810000 */
[----:B------:R-:W0:Y:S01]  /*2af0*/  MUFU.TANH R51, R51 ;  /* 0x0000003300337308 */ /* 0x000e220000002400 */
[----:B------:R-:W-:Y:S02]  /*2b00*/  ISETP.GT.AND P1, PT, R14, 0x29, PT ;  /* 0x000000290e00780c */ /* 0x000fe40003f24270 */
[----:B------:R-:W-:-:S02]  /*2b10*/  CS2R R76, SRZ ;  /* 0x00000000004c7805 */ /* 0x000fc4000001ff00 */
[----:B----4-:R-:W-:Y:S02]  /*2b20*/  FSEL R43, R46, -INF , P2 ;  /* 0xff8000002e2b7808 */ /* 0x010fe40001000000 */
[----:B------:R-:W-:Y:S02]  /*2b30*/  CS2R R74, SRZ ;  /* 0x00000000004a7805 */ /* 0x000fe4000001ff00 */
[----:B------:R-:W-:Y:S02]  /*2b40*/  FMNMX.FTZ R2, R42, R15, !PT ;  /* 0x0000000f2a027209 */ /* 0x000fe40007810000 */
[----:B------:R-:W-:Y:S01]  /*2b50*/  ISETP.GT.AND P2, PT, R14, 0x30, PT ;  /* 0x000000300e00780c */ /* 0x000fe20003f44270 */
[----:B------:R-:W2:Y:S01]  /*2b60*/  MUFU.TANH R54, R54 ;  /* 0x0000003600367308 */ /* 0x000ea20000002400 */
[----:B-1----:R-:W-:Y:S02]  /*2b70*/  FSEL R46, R47, -INF , P1 ;  /* 0xff8000002f2e7808 */ /* 0x002fe40000800000 */
[----:B------:R-:W-:-:S02]  /*2b80*/  FMNMX.FTZ R15, R43, R2, !PT ;  /* 0x000000022b0f7209 */ /* 0x000fc40007810000 */
[----:B------:R-:W-:Y:S02]  /*2b90*/  ISETP.GT.AND P1, PT, R14, 0x31, PT ;  /* 0x000000310e00780c */ /* 0x000fe40003f24270 */
[----:B---3--:R-:W-:Y:S01]  /*2ba0*/  FSEL R47, R50, -INF , P2 ;  /* 0xff800000322f7808 */ /* 0x008fe20001000000 */
[----:B------:R-:W1:Y:S01]  /*2bb0*/  MUFU.TANH R55, R55 ;  /* 0x0000003700377308 */ /* 0x000e620000002400 */
[----:B------:R-:W-:Y:S02]  /*2bc0*/  FMNMX.FTZ R2, R46, R15, !PT ;  /* 0x0000000f2e027209 */ /* 0x000fe40007810000 */
[C---:B------:R-:W-:Y:S02]  /*2bd0*/  ISETP.GT.AND P2, PT, R14.reuse, 0x38, PT ;  /* 0x000000380e00780c */ /* 0x040fe40003f44270 */
[----:B0-----:R-:W-:Y:S02]  /*2be0*/  FSEL R50, R51, -INF , P1 ;  /* 0xff80000033327808 */ /* 0x001fe40000800000 */
[----:B------:R-:W-:Y:S01]  /*2bf0*/  FMNMX.FTZ R15, R47, R2, !PT ;  /* 0x000000022f0f7209 */ /* 0x000fe20007810000 */
[----:B------:R-:W0:Y:S01]  /*2c00*/  MUFU.TANH R58, R58 ;  /* 0x0000003a003a7308 */ /* 0x000e220000002400 */
[----:B------:R-:W-:-:S02]  /*2c10*/  ISETP.GT.AND P1, PT, R14, 0x39, PT ;  /* 0x000000390e00780c */ /* 0x000fc40003f24270 */
[----:B--2---:R-:W-:Y:S02]  /*2c20*/  FSEL R51, R54, -INF , P2 ;  /* 0xff80000036337808 */ /* 0x004fe40001000000 */
[----:B------:R-:W-:Y:S02]  /*2c30*/  FMNMX.FTZ R2, R50, R15, !PT ;  /* 0x0000000f32027209 */ /* 0x000fe40007810000 */
[C---:B------:R-:W-:Y:S01]  /*2c40*/  ISETP.GT.AND P2, PT, R14.reuse, 0x40, PT ;  /* 0x000000400e00780c */ /* 0x040fe20003f44270 */
[----:B------:R-:W2:Y:S01]  /*2c50*/  MUFU.TANH R59, R59 ;  /* 0x0000003b003b7308 */ /* 0x000ea20000002400 */
[----:B-1----:R-:W-:Y:S02]  /*2c60*/  FSEL R54, R55, -INF , P1 ;  /* 0xff80000037367808 */ /* 0x002fe40000800000 */
[----:B------:R-:W-:Y:S02]  /*2c70*/  FMNMX.FTZ R15, R51, R2, !PT ;  /* 0x00000002330f7209 */ /* 0x000fe40007810000 */
[----:B------:R-:W-:-:S02]  /*2c80*/  ISETP.GT.AND P1, PT, R14, 0x41, PT ;  /* 0x000000410e00780c */ /* 0x000fc40003f24270 */
[----:B------:R-:W-:Y:S01]  /*2c90*/  FMNMX.FTZ R2, R54, R15, !PT ;  /* 0x0000000f36027209 */ /* 0x000fe20007810000 */
[----:B------:R-:W1:Y:S01]  /*2ca0*/  MUFU.TANH R62, R62 ;  /* 0x0000003e003e7308 */ /* 0x000e620000002400 */
[----:B0-----:R-:W-:Y:S02]  /*2cb0*/  FSEL R55, R58, -INF , P2 ;  /* 0xff8000003a377808 */ /* 0x001fe40001000000 */
[----:B------:R-:W-:Y:S02]  /*2cc0*/  ISETP.GT.AND P2, PT, R14, 0x48, PT ;  /* 0x000000480e00780c */ /* 0x000fe40003f44270 */
[----:B------:R-:W-:-:S03]  /*2cd0*/  FMNMX.FTZ R15, R55, R2, !PT ;  /* 0x00000002370f7209 */ /* 0x000fc60007810000 */
[----:B------:R-:W0:Y:S01]  /*2ce0*/  MUFU.TANH R63, R63 ;  /* 0x0000003f003f7308 */ /* 0x000e220000002400 */
[----:B--2---:R-:W-:Y:S02]  /*2cf0*/  FSEL R58, R59, -INF , P1 ;  /* 0xff8000003b3a7808 */ /* 0x004fe40000800000 */
[----:B------:R-:W-:Y:S02]  /*2d00*/  ISETP.GT.AND P1, PT, R14, 0x49, PT ;  /* 0x000000490e00780c */ /* 0x000fe40003f24270 */
[----:B------:R-:W-:-:S03]  /*2d10*/  FMNMX.FTZ R2, R58, R15, !PT ;  /* 0x0000000f3a027209 */ /* 0x000fc60007810000 */
[----:B------:R-:W2:Y:S01]  /*2d20*/  MUFU.TANH R66, R66 ;  /* 0x0000004200427308 */ /* 0x000ea20000002400 */
[----:B-1----:R-:W-:Y:S02]  /*2d30*/  FSEL R59, R62, -INF , P2 ;  /* 0xff8000003e3b7808 */ /* 0x002fe40001000000 */
[----:B------:R-:W-:Y:S02]  /*2d40*/  ISETP.GT.AND P2, PT, R14, 0x50, PT ;  /* 0x000000500e00780c */ /* 0x000fe40003f44270 */
[----:B------:R-:W-:-:S03]  /*2d50*/  FMNMX.FTZ R15, R59, R2, !PT ;  /* 0x000000023b0f7209 */ /* 0x000fc60007810000 */
        /* <DEDUP_REMOVED lines=18> */
[----:B------:R-:W-:Y:S02]  /*2e80*/  ISETP.GT.AND P1, PT, R12, RZ, PT ;  /* 0x000000ff0c00720c */ /* 0x000fe40003f24270 */
[----:B------:R-:W-:-:S03]  /*2e90*/  FMNMX.FTZ R15, R2, R15, !PT ;  /* 0x0000000f020f7209 */ /* 0x000fc60007810000 */
[----:B------:R-:W2:Y:S01]  /*2ea0*/  MUFU.TANH R32, R32 ;  /* 0x0000002000207308 */ /* 0x000ea20000002400 */
[----:B-1----:R-:W-:Y:S01]  /*2eb0*/  FSEL R3, R3, -INF , P1 ;  /* 0xff80000003037808 */ /* 0x002fe20000800000 */
[----:B------:R-:W1:Y:S01]  /*2ec0*/  SHFL.BFLY PT, R14, R15, 0x2, 0x1f ;  /* 0x0c401f000f0e7f89 */ /* 0x000e6200000e0000 */
[----:B------:R-:W-:-:S05]  /*2ed0*/  ISETP.GT.AND P1, PT, R12, 0x9, PT ;  /* 0x000000090c00780c */ /* 0x000fca0003f24270 */
[----:B------:R-:W3:Y:S01]  /*2ee0*/  MUFU.TANH R36, R36 ;  /* 0x0000002400247308 */ /* 0x000ee20000002400 */
[----:B0-----:R-:W-:Y:S02]  /*2ef0*/  FSEL R10, R10, -INF , P2 ;  /* 0xff8000000a0a7808 */ /* 0x001fe40001000000 */
[----:B------:R-:W-:Y:S02]  /*2f00*/  ISETP.GT.AND P2, PT, R12, 0x10, PT ;  /* 0x000000100c00780c */ /* 0x000fe40003f44270 */
[----:B------:R-:W-:-:S03]  /*2f10*/  FMNMX.FTZ R20, R3, R10, !PT ;  /* 0x0000000a03147209 */ /* 0x000fc60007810000 */
[----:B------:R-:W0:Y:S08]  /*2f20*/  MUFU.TANH R40, R40 ;  /* 0x0000002800287308 */ /* 0x000e300000002400 */
[----:B------:R4:W5:Y:S01]  /*2f30*/  MUFU.TANH R38, R44 ;  /* 0x0000002c00267308 */ /* 0x0009620000002400 */
[----:B-1----:R-:W-:-:S05]  /*2f40*/  FMNMX.FTZ R14, R15, R14, !PT ;  /* 0x0000000e0f0e7209 */ /* 0x002fca0007810000 */
[----:B------:R-:W1:Y:S02]  /*2f50*/  SHFL.BFLY PT, R15, R14, 0x1, 0x1f ;  /* 0x0c201f000e0f7f89 */ /* 0x000e6400000e0000 */
[----:B------:R5:W5:Y:S08]  /*2f60*/  MUFU.TANH R70, R45 ;  /* 0x0000002d00467308 */ /* 0x000b700000002400 */
[----:B------:R-:W5:Y:S08]  /*2f70*/  MUFU.TANH R71, R48 ;  /* 0x0000003000477308 */ /* 0x000f700000002400 */
[----:B------:R-:W5:Y:S01]  /*2f80*/  MUFU.TANH R49, R49 ;  /* 0x0000003100317308 */ /* 0x000f620000002400 */
[----:B-1----:R-:W-:-:S07]  /*2f90*/  FMNMX.FTZ R11, R14, R15, !PT ;  /* 0x0000000f0e0b7209 */ /* 0x002fce0007810000 */
[----:B------:R-:W1:Y:S01]  /*2fa0*/  MUFU.TANH R52, R52 ;  /* 0x0000003400347308 */ /* 0x000e620000002400 */
[----:B------:R-:W-:Y:S02]  /*2fb0*/  FSEL R14, R21, -INF , P1 ;  /* 0xff800000150e7808 */ /* 0x000fe40000800000 */
[----:B------:R-:W-:Y:S02]  /*2fc0*/  FMNMX.FTZ R21, R13, R20, !PT ;  /* 0x000000140d157209 */ /* 0x000fe40007810000 */
[----:B------:R-:W-:Y:S02]  /*2fd0*/  ISETP.GT.AND P1, PT, R12, 0x11, PT ;  /* 0x000000110c00780c */ /* 0x000fe40003f24270 */
[----:B--2---:R-:W-:Y:S01]  /*2fe0*/  FSEL R15, R32, -INF , P2 ;  /* 0xff800000200f7808 */ /* 0x004fe20001000000 */
[----:B------:R-:W2:Y:S01]  /*2ff0*/  MUFU.TANH R53, R53 ;  /* 0x0000003500357308 */ /* 0x000ea20000002400 */
[----:B------:R-:W-:Y:S01]  /*3000*/  FMNMX.FTZ R24, R14, R21, !PT ;  /* 0x000000150e187209 */ /* 0x000fe20007810000 */
[C---:B------:R-:W-:Y:S01]  /*3010*/  FMUL.FTZ R21, R11.reuse, UR14 ;  /* 0x0000000e0b157c20 */ /* 0x040fe20008410000 */
[----:B------:R-:W-:-:S02]  /*3020*/  FSETP.NEU.FTZ.AND P2, PT, R11, -INF , PT ;  /* 0xff8000000b00780b */ /* 0x000fc40003f5d000 */
[----:B------:R-:W-:Y:S02]  /*3030*/  FSEL R20, R26, -INF , P1 ;  /* 0xff8000001a147808 */ /* 0x000fe40000800000 */
[----:B------:R-:W-:Y:S01]  /*3040*/  FMNMX.FTZ R27, R15, R24, !PT ;  /* 0x000000180f1b7209 */ /* 0x000fe20007810000 */
[----:B------:R-:W2:Y:S01]  /*3050*/  MUFU.TANH R56, R56 ;  /* 0x0000003800387308 */ /* 0x000ea20000002400 */
[----:B----4-:R-:W-:Y:S02]  /*3060*/  FSEL R44, R21, RZ, P2 ;  /* 0x000000ff152c7208 */ /* 0x010fe40001000000 */
[----:B------:R-:W-:Y:S02]  /*3070*/  ISETP.GT.AND P1, PT, R12, 0x19, PT ;  /* 0x000000190c00780c */ /* 0x000fe40003f24270 */
[----:B---3--:R-:W-:Y:S01]  /*3080*/  FSEL R21, R36, -INF , P3 ;  /* 0xff80000024157808 */ /* 0x008fe20001800000 */
[--C-:B------:R-:W-:Y:S01]  /*3090*/  FFMA.FTZ R32, R25, UR14, -R44.reuse ;  /* 0x0000000e19207c23 */ /* 0x100fe2000801082c */
[----:B------:R-:W-:Y:S01]  /*30a0*/  FMNMX.FTZ R26, R20, R27, !PT ;  /* 0x0000001b141a7209 */ /* 0x000fe20007810000 */
[--C-:B------:R-:W-:Y:S01]  /*30b0*/  FFMA.FTZ R34, R28, UR14, -R44.reuse ;  /* 0x0000000e1c227c23 */ /* 0x100fe2000801082c */
[----:B------:R-:W-:Y:S01]  /*30c0*/  ISETP.GT.AND P2, PT, R12, 0x20, PT ;  /* 0x000000200c00780c */ /* 0x000fe20003f44270 */
[----:B------:R3:W-:Y:S01]  /*30d0*/  MUFU.EX2 R189, R32 ;  /* 0x0000002000bd7308 */ /* 0x0007e20000000800 */
[----:B------:R-:W-:Y:S01]  /*30e0*/  FSEL R24, R72, -INF , P1 ;  /* 0xff80000048187808 */ /* 0x000fe20000800000 */
[--C-:B------:R-:W-:Y:S01]  /*30f0*/  FFMA.FTZ R36, R29, UR14, -R44.reuse ;  /* 0x0000000e1d247c23 */ /* 0x100fe2000801082c */
[----:B------:R-:W-:Y:S01]  /*3100*/  FMNMX.FTZ R27, R21, R26, !PT ;  /* 0x0000001a151b7209 */ /* 0x000fe20007810000 */
[--C-:B------:R-:W-:Y:S01]  /*3110*/  FFMA.FTZ R42, R42, UR14, -R44.reuse ;  /* 0x0000000e2a2a7c23 */ /* 0x100fe2000801082c */
[----:B------:R-:W-:Y:S01]  /*3120*/  ISETP.GT.AND P1, PT, R12, 0x21, PT ;  /* 0x000000210c00780c */ /* 0x000fe20003f24270 */
[--C-:B------:R-:W-:Y:S01]  /*3130*/  FFMA.FTZ R43, R43, UR14, -R44.reuse ;  /* 0x0000000e2b2b7c23 */ /* 0x100fe2000801082c */
[----:B0-----:R-:W-:Y:S01]  /*3140*/  FSEL R25, R40, -INF , P2 ;  /* 0xff80000028197808 */ /* 0x001fe20001000000 */
[----:B------:R-:W0:Y:S01]  /*3150*/  MUFU.TANH R57, R57 ;  /* 0x0000003900397308 */ /* 0x000e220000002400 */
[----:B------:R-:W-:Y:S01]  /*3160*/  FMNMX.FTZ R30, R24, R27, !PT ;  /* 0x0000001b181e7209 */ /* 0x000fe20007810000 */
[--C-:B------:R-:W-:Y:S01]  /*3170*/  FFMA.FTZ R40, R33, UR14, -R44.reuse ;  /* 0x0000000e21287c23 */ /* 0x100fe2000801082c */
[----:B------:R-:W-:Y:S01]  /*3180*/  ISETP.GT.AND P2, PT, R12, 0x28, PT ;  /* 0x000000280c00780c */ /* 0x000fe20003f44270 */
[--C-:B------:R-:W-:Y:S01]  /*3190*/  FFMA.FTZ R46, R46, UR14, -R44.reuse ;  /* 0x0000000e2e2e7c23 */ /* 0x100fe2000801082c */
[----:B------:R-:W-:Y:S01]  /*31a0*/  FSEL R26, R73, -INF , P1 ;  /* 0xff800000491a7808 */ /* 0x000fe20000800000 */
[--C-:B------:R-:W-:Y:S01]  /*31b0*/  FFMA.FTZ R47, R47, UR14, -R44.reuse ;  /* 0x0000000e2f2f7c23 */ /* 0x100fe2000801082c */
[----:B-----5:R-:W-:Y:S01]  /*31c0*/  FMNMX.FTZ R45, R25, R30, !PT ;  /* 0x0000001e192d7209 */ /* 0x020fe20007810000 */
        /* <DEDUP_REMOVED lines=15> */
[----:B------:R-:W-:Y:S01]  /*32c0*/  FSEL R29, R71, -INF , P2 ;  /* 0xff800000471d7808 */ /* 0x000fe20001000000 */
[----:B------:R-:W4:Y:S01]  /*32d0*/  MUFU.TANH R61, R61 ;  /* 0x0000003d003d7308 */ /* 0x000f220000002400 */
[----:B---3--:R-:W-:Y:S01]  /*32e0*/  FMNMX.FTZ R32, R28, R45, !PT ;  /* 0x0000002d1c207209 */ /* 0x008fe20007810000 */
[--C-:B------:R-:W-:Y:S01]  /*32f0*/  FFMA.FTZ R59, R59, UR14, -R44.reuse ;  /* 0x0000000e3b3b7c23 */ /* 0x100fe2000801082c */
[----:B------:R-:W-:Y:S01]  /*3300*/  ISETP.GT.AND P2, PT, R12, 0x38, PT ;  /* 0x000000380c00780c */ /* 0x000fe20003f44270 */
[--C-:B------:R-:W-:Y:S01]  /*3310*/  FFMA.FTZ R62, R62, UR14, -R44.reuse ;  /* 0x0000000e3e3e7c23 */ /* 0x100fe2000801082c */
[----:B------:R-:W-:Y:S01]  /*3320*/  FSEL R30, R49, -INF , P1 ;  /* 0xff800000311e7808 */ /* 0x000fe20000800000 */
[--C-:B------:R-:W-:Y:S01]  /*3330*/  FFMA.FTZ R49, R35, UR14, -R44.reuse ;  /* 0x0000000e23317c23 */ /* 0x100fe2000801082c */
[----:B------:R-:W-:Y:S01]  /*3340*/  FMNMX.FTZ R45, R29, R32, !PT ;  /* 0x000000201d2d7209 */ /* 0x000fe20007810000 */
[----:B------:R-:W3:Y:S01]  /*3350*/  MUFU.TANH R64, R64 ;  /* 0x0000004000407308 */ /* 0x000ee20000002400 */
[----:B------:R-:W-:Y:S01]  /*3360*/  ISETP.GT.AND P1, PT, R12, 0x39, PT ;  /* 0x000000390c00780c */ /* 0x000fe20003f24270 */
[--C-:B------:R-:W-:Y:S01]  /*3370*/  FFMA.FTZ R63, R63, UR14, -R44.reuse ;  /* 0x0000000e3f3f7c23 */ /* 0x100fe2000801082c */
[----:B-1----:R-:W-:Y:S01]  /*3380*/  FSEL R31, R52, -INF , P2 ;  /* 0xff800000341f7808 */ /* 0x002fe20001000000 */
[--C-:B------:R-:W-:Y:S01]  /*3390*/  FFMA.FTZ R66, R66, UR14, -R44.reuse ;  /* 0x0000000e42427c23 */ /* 0x100fe2000801082c */
[----:B-----5:R-:W-:Y:S01]  /*33a0*/  FMNMX.FTZ R34, R30, R45, !PT ;  /* 0x0000002d1e227209 */ /* 0x020fe20007810000 */
[--C-:B------:R-:W-:Y:S01]  /*33b0*/  FFMA.FTZ R67, R67, UR14, -R44.reuse ;  /* 0x0000000e43437c23 */ /* 0x100fe2000801082c */
[----:B------:R-:W-:Y:S01]  /*33c0*/  ISETP.GT.AND P2, PT, R12, 0x40, PT ;  /* 0x000000400c00780c */ /* 0x000fe20003f44270 */
[----:B------:R1:W-:Y:S01]  /*33d0*/  MUFU.EX2 R191, R36 ;  /* 0x0000002400bf7308 */ /* 0x0003e20000000800 */
[----:B--2---:R-:W-:Y:S01]  /*33e0*/  FSEL R32, R53, -INF , P1 ;  /* 0xff80000035207808 */ /* 0x004fe20000800000 */
[--C-:B------:R-:W-:Y:S01]  /*33f0*/  FFMA.FTZ R53, R37, UR14, -R44.reuse ;  /* 0x0000000e25357c23 */ /* 0x100fe2000801082c */
[----:B------:R-:W-:Y:S01]  /*3400*/  FMNMX.FTZ R45, R31, R34, !PT ;  /* 0x000000221f2d7209 */ /* 0x000fe20007810000 */
[----:B------:R-:W-:Y:S01]  /*3410*/  FFMA.FTZ R2, R2, UR14, -R44 ;  /* 0x0000000e02027c23 */ /* 0x000fe2000801082c */
[----:B------:R-:W-:-:S02]  /*3420*/  ISETP.GT.AND P1, PT, R12, 0x41, PT ;  /* 0x000000410c00780c */ /* 0x000fc40003f24270 */
[----:B------:R-:W-:Y:S02]  /*3430*/  CS2R R72, SRZ ;  /* 0x0000000000487805 */ /* 0x000fe4000001ff00 */
[----:B------:R-:W-:Y:S01]  /*3440*/  FSEL R33, R56, -INF , P2 ;  /* 0xff80000038217808 */ /* 0x000fe20001000000 */
[----:B------:R-:W2:Y:S01]  /*3450*/  MUFU.TANH R65, R65 ;  /* 0x0000004100417308 */ /* 0x000ea20000002400 */
[----:B-1----:R-:W-:Y:S02]  /*3460*/  FMNMX.FTZ R36, R32, R45, !PT ;  /* 0x0000002d20247209 */ /* 0x002fe40007810000 */
[----:B------:R-:W-:Y:S02]  /*3470*/  CS2R R70, SRZ ;  /* 0x0000000000467805 */ /* 0x000fe4000001ff00 */
[----:B------:R-:W-:Y:S02]  /*3480*/  ISETP.GT.AND P2, PT, R12, 0x48, PT ;  /* 0x000000480c00780c */ /* 0x000fe40003f44270 */
[----:B0-----:R-:W-:-:S02]  /*3490*/  FSEL R34, R57, -INF , P1 ;  /* 0xff80000039227808 */ /* 0x001fc40000800000 */
[----:B------:R-:W-:Y:S01]  /*34a0*/  FMNMX.FTZ R45, R33, R36, !PT ;  /* 0x00000024212d7209 */ /* 0x000fe20007810000 */
[----:B------:R-:W-:Y:S01]  /*34b0*/  MUFU.TANH R68, R68 ;  /* 0x0000004400447308 */ /* 0x000fe20000002400 */
[----:B------:R-:W-:Y:S02]  /*34c0*/  ISETP.GT.AND P1, PT, R12, 0x49, PT ;  /* 0x000000490c00780c */ /* 0x000fe40003f24270 */
[----:B----4-:R-:W-:Y:S02]  /*34d0*/  FSEL R35, R60, -INF , P2 ;  /* 0xff8000003c237808 */ /* 0x010fe40001000000 */
[C---:B------:R-:W-:Y:S02]  /*34e0*/  ISETP.GT.AND P2, PT, R12.reuse, 0x50, PT ;  /* 0x000000500c00780c */ /* 0x040fe40003f44270 */
[----:B------:R-:W-:Y:S01]  /*34f0*/  FSEL R36, R61, -INF , P1 ;  /* 0xff8000003d247808 */ /* 0x000fe20000800000 */
[----:B------:R0:W-:Y:S01]  /*3500*/  MUFU.EX2 R52, R38 ;  /* 0x0000002600347308 */ /* 0x0001e20000000800 */
[----:B------:R-:W-:-:S02]  /*3510*/  ISETP.GT.AND P1, PT, R12, 0x51, PT ;  /* 0x000000510c00780c */ /* 0x000fc40003f24270 */
[----:B---3--:R-:W-:Y:S02]  /*3520*/  FSEL R37, R64, -INF , P2 ;  /* 0xff80000040257808 */ /* 0x008fe40001000000 */
[----:B------:R-:W-:-:S03]  /*3530*/  ISETP.GT.AND P2, PT, R12, 0x58, PT ;  /* 0x000000580c00780c */ /* 0x000fc60003f44270 */
[----:B------:R-:W1:Y:S01]  /*3540*/  MUFU.TANH R69, R69 ;  /* 0x0000004500457308 */ /* 0x000e620000002400 */
[----:B0-----:R-:W-:-:S04]  /*3550*/  FMNMX.FTZ R38, R34, R45, !PT ;  /* 0x0000002d22267209 */ /* 0x001fc80007810000 */
[----:B------:R-:W-:Y:S02]  /*3560*/  FMNMX.FTZ R45, R35, R38, !PT ;  /* 0x00000026232d7209 */ /* 0x000fe40007810000 */
[----:B--2---:R-:W-:Y:S01]  /*3570*/  FSEL R38, R65, -INF , P1 ;  /* 0xff80000041267808 */ /* 0x004fe20000800000 */
[----:B------:R0:W2:Y:S01]  /*3580*/  MUFU.EX2 R185, R40 ;  /* 0x0000002800b97308 */ /* 0x0000a20000000800 */
[----:B------:R-:W-:-:S07]  /*3590*/  ISETP.GT.AND P1, PT, R12, 0x59, PT ;  /* 0x000000590c00780c */ /* 0x000fce0003f24270 */
[----:B------:R3:W4:Y:S01]  /*35a0*/  MUFU.EX2 R56, R49 ;  /* 0x0000003100387308 */ /* 0x0007220000000800 */
[----:B0-----:R-:W-:-:S04]  /*35b0*/  FMNMX.FTZ R40, R36, R45, !PT ;  /* 0x0000002d24287209 */ /* 0x001fc80007810000 */
[----:B------:R-:W-:Y:S02]  /*35c0*/  FMNMX.FTZ R45, R37, R40, !PT ;  /* 0x00000028252d7209 */ /* 0x000fe40007810000 */
[----:B-1----:R-:W-:Y:S01]  /*35d0*/  FSEL R40, R69, -INF , P1 ;  /* 0xff80000045287808 */ /* 0x002fe20000800000 */
[----:B------:R-:W-:Y:S01]  /*35e0*/  MUFU.EX2 R64, R42 ;  /* 0x0000002a00407308 */ /* 0x000fe20000000800 */
[----:B---3--:R-:W-:Y:S01]  /*35f0*/  FFMA.FTZ R49, R39, UR14, -R44 ;  /* 0x0000000e27317c23 */ /* 0x008fe2000801082c */
[----:B------:R-:W-:Y:S01]  /*3600*/  FSEL R39, R68, -INF , P2 ;  /* 0xff80000044277808 */ /* 0x000fe20001000000 */
[----:B------:R-:W-:Y:S01]  /*3610*/  FADD.FTZ R68, R189, R48 ;  /* 0x00000030bd447221 */ /* 0x000fe20000010000 */
[----:B------:R-:W-:Y:S01]  /*3620*/  FMNMX.FTZ R12, R38, R45, !PT ;  /* 0x0000002d260c7209 */ /* 0x000fe20007810000 */
[----:B------:R-:W-:Y:S01]  /*3630*/  FFMA.FTZ R45, R41, UR14, -R44 ;  /* 0x0000000e292d7c23 */ /* 0x000fe2000801082c */
[----:B------:R-:W-:Y:S01]  /*3640*/  F2FP.BF16.F32.PACK_AB R189, R48, R189 ;  /* 0x000000bd30bd723e */ /* 0x000fe200000010ff */
[----:B------:R-:W-:Y:S01]  /*3650*/  FADD.FTZ R57, R191, R68 ;  /* 0x00000044bf397221 */ /* 0x000fe20000010000 */
[----:B------:R-:W-:Y:S01]  /*3660*/  FMNMX.FTZ R41, R39, R12, !PT ;  /* 0x0000000c27297209 */ /* 0x000fe20007810000 */
[----:B------:R-:W-:Y:S01]  /*3670*/  MUFU.EX2 R60, R49 ;  /* 0x00000031003c7308 */ /* 0x000fe20000000800 */
[C---:B------:R-:W-:Y:S01]  /*3680*/  F2FP.BF16.F32.PACK_AB R191, R52.reuse, R191 ;  /* 0x000000bf34bf723e */ /* 0x040fe200000010ff */
[----:B------:R-:W-:Y:S01]  /*3690*/  FADD.FTZ R68, R52, R57 ;  /* 0x0000003934447221 */ /* 0x000fe20000010000 */
[----:B------:R-:W-:-:S03]  /*36a0*/  FMNMX.FTZ R41, R40, R41, !PT ;  /* 0x0000002928297209 */ /* 0x000fc60007810000 */
[----:B--2---:R-:W-:Y:S01]  /*36b0*/  FADD.FTZ R57, R185, R68 ;  /* 0x00000044b9397221 */ /* 0x004fe20000010000 */
[----:B----4-:R-:W-:Y:S01]  /*36c0*/  F2FP.BF16.F32.PACK_AB R185, R56, R185 ;  /* 0x000000b938b9723e */ /* 0x010fe200000010ff */
[----:B------:R-:W0:Y:S01]  /*36d0*/  SHFL.BFLY PT, R12, R41, 0x2, 0x1f ;  /* 0x0c401f00290c7f89 */ /* 0x000e2200000e0000 */
[----:B------:R-:W1:Y:S01]  /*36e0*/  MUFU.EX2 R53, R53 ;  /* 0x0000003500357308 */ /* 0x000e620000000800 */
[----:B------:R-:W-:-:S07]  /*36f0*/  CS2R R68, SRZ ;  /* 0x0000000000447805 */ /* 0x000fce000001ff00 */
[----:B------:R-:W2:Y:S08]  /*3700*/  MUFU.EX2 R45, R45 ;  /* 0x0000002d002d7308 */ /* 0x000eb00000000800 */
[----:B------:R-:W-:Y:S01]  /*3710*/  MUFU.EX2 R43, R43 ;  /* 0x0000002b002b7308 */ /* 0x000fe20000000800 */
[----:B-1----:R-:W-:Y:S02]  /*3720*/  F2FP.BF16.F32.PACK_AB R187, R60, R53 ;  /* 0x000000353cbb723e */ /* 0x002fe400000010ff */
        /* <DEDUP_REMOVED lines=8> */
[----:B-1----:R-:W-:-:S04]  /*37b0*/  FMNMX.FTZ R12, R42, R41, !PT ;  /* 0x000000292a0c7209 */ /* 0x002fc80007810000 */
[C---:B------:R-:W-:Y:S01]  /*37c0*/  FSETP.NEU.FTZ.AND P1, PT, R12.reuse, -INF , PT ;  /* 0xff8000000c00780b */ /* 0x040fe20003f3d000 */
[----:B------:R-:W-:Y:S02]  /*37d0*/  FMUL.FTZ R41, R12, UR14 ;  /* 0x0000000e0c297c20 */ /* 0x000fe40008410000 */
[----:B------:R-:W0:Y:S01]  /*37e0*/  MUFU.EX2 R54, R54 ;  /* 0x0000003600367308 */ /* 0x000e220000000800 */
[----:B--2---:R-:W-:Y:S02]  /*37f0*/  F2FP.BF16.F32.PACK_AB R177, R50, R47 ;  /* 0x0000002f32b1723e */ /* 0x004fe400000010ff */
        /* <DEDUP_REMOVED lines=41> */
[----:B------:R-:W-:-:S04]  /*3a90*/  FADD.FTZ R42, R56, R57 ;  /* 0x00000039382a7221 */ /* 0x000fc80000010000 */
[----:B------:R-:W-:Y:S01]  /*3aa0*/  FADD.FTZ R57, R53, R42 ;  /* 0x0000002a35397221 */ /* 0x000fe20000010000 */
[----:B------:R-:W-:Y:S01]  /*3ab0*/  CS2R R52, SRZ ;  /* 0x0000000000347805 */ /* 0x000fe2000001ff00 */
[----:B------:R-:W1:Y:S01]  /*3ac0*/  MUFU.EX2 R24, R24 ;  /* 0x0000001800187308 */ /* 0x000e620000000800 */
[----:B--2---:R-:W-:Y:S01]  /*3ad0*/  FADD.FTZ R0, R20, R49 ;  /* 0x0000003114007221 */ /* 0x004fe20000010000 */
[----:B------:R-:W-:Y:S01]  /*3ae0*/  FADD.FTZ R42, R60, R57 ;  /* 0x000000393c2a7221 */ /* 0x000fe20000010000 */
[----:B------:R-:W-:Y:S02]  /*3af0*/  F2FP.BF16.F32.PACK_AB R184, R20, R15 ;  /* 0x0000000f14b8723e */ /* 0x000fe400000010ff */
[----:B------:R-:W-:Y:S01]  /*3b00*/  CS2R R60, SRZ ;  /* 0x00000000003c7805 */ /* 0x000fe2000001ff00 */
[----:B------:R-:W-:Y:S02]  /*3b10*/  FADD.FTZ R57, R45, R42 ;  /* 0x0000002a2d397221 */ /* 0x000fe40000010000 */
[----:B------:R-:W2:Y:S01]  /*3b20*/  MUFU.EX2 R25, R25 ;  /* 0x0000001900197308 */ /* 0x000ea20000000800 */
[----:B0-----:R-:W-:Y:S01]  /*3b30*/  FADD.FTZ R49, R21, R0 ;  /* 0x0000000015317221 */ /* 0x001fe20000010000 */
[----:B------:R-:W-:Y:S01]  /*3b40*/  FADD.FTZ R42, R64, R57 ;  /* 0x00000039402a7221 */ /* 0x000fe20000010000 */
[----:B------:R-:W-:-:S02]  /*3b50*/  CS2R R64, SRZ ;  /* 0x0000000000407805 */ /* 0x000fc4000001ff00 */
[----:B------:R-:W-:-:S03]  /*3b60*/  CS2R R56, SRZ ;  /* 0x0000000000387805 */ /* 0x000fc6000001ff00 */
[----:B------:R-:W0:Y:S01]  /*3b70*/  MUFU.EX2 R26, R26 ;  /* 0x0000001a001a7308 */ /* 0x000e220000000800 */
[C---:B-1----:R-:W-:Y:S01]  /*3b80*/  FADD.FTZ R0, R24.reuse, R49 ;  /* 0x0000003118007221 */ /* 0x042fe20000010000 */
[----:B------:R-:W-:-:S06]  /*3b90*/  F2FP.BF16.F32.PACK_AB R186, R24, R21 ;  /* 0x0000001518ba723e */ /* 0x000fcc00000010ff */
[----:B------:R-:W1:Y:S01]  /*3ba0*/  MUFU.EX2 R27, R27 ;  /* 0x0000001b001b7308 */ /* 0x000e620000000800 */
[----:B--2---:R-:W-:-:S07]  /*3bb0*/  FADD.FTZ R49, R25, R0 ;  /* 0x0000000019317221 */ /* 0x004fce0000010000 */
[----:B------:R-:W2:Y:S01]  /*3bc0*/  MUFU.EX2 R28, R28 ;  /* 0x0000001c001c7308 */ /* 0x000ea20000000800 */
[C---:B0-----:R-:W-:Y:S01]  /*3bd0*/  FADD.FTZ R0, R26.reuse, R49 ;  /* 0x000000311a007221 */ /* 0x041fe20000010000 */
[----:B------:R-:W-:Y:S01]  /*3be0*/  FADD.FTZ R49, R43, R42 ;  /* 0x0000002a2b317221 */ /* 0x000fe20000010000 */
[----:B------:R-:W-:Y:S02]  /*3bf0*/  F2FP.BF16.F32.PACK_AB R180, R26, R25 ;  /* 0x000000191ab4723e */ /* 0x000fe400000010ff */
[----:B------:R-:W-:Y:S01]  /*3c00*/  CS2R R24, SRZ ;  /* 0x0000000000187805 */ /* 0x000fe2000001ff00 */
[----:B------:R-:W-:Y:S01]  /*3c10*/  FADD.FTZ R42, R46, R49 ;  /* 0x000000312e2a7221 */ /* 0x000fe20000010000 */
[----:B------:R-:W-:Y:S01]  /*3c20*/  CS2R R48, SRZ ;  /* 0x0000000000307805 */ /* 0x000fe2000001ff00 */
[----:B------:R-:W0:Y:S01]  /*3c30*/  MUFU.EX2 R29, R29 ;  /* 0x0000001d001d7308 */ /* 0x000e220000000800 */
[----:B-1----:R-:W-:Y:S01]  /*3c40*/  FADD.FTZ R41, R27, R0 ;  /* 0x000000001b297221 */ /* 0x002fe20000010000 */
[----:B------:R-:W-:Y:S01]  /*3c50*/  FADD.FTZ R45, R47, R42 ;  /* 0x0000002a2f2d7221 */ /* 0x000fe20000010000 */
[----:B------:R-:W-:-:S03]  /*3c60*/  CS2R R46, SRZ ;  /* 0x00000000002e7805 */ /* 0x000fc6000001ff00 */
[----:B------:R-:W-:Y:S01]  /*3c70*/  FADD.FTZ R42, R50, R45 ;  /* 0x0000002d322a7221 */ /* 0x000fe20000010000 */
[----:B------:R-:W-:Y:S01]  /*3c80*/  CS2R R44, SRZ ;  /* 0x00000000002c7805 */ /* 0x000fe2000001ff00 */
[----:B------:R-:W1:Y:S01]  /*3c90*/  MUFU.EX2 R30, R30 ;  /* 0x0000001e001e7308 */ /* 0x000e620000000800 */
[C---:B--2---:R-:W-:Y:S01]  /*3ca0*/  FADD.FTZ R0, R28.reuse, R41 ;  /* 0x000000291c007221 */ /* 0x044fe20000010000 */
[----:B------:R-:W-:Y:S01]  /*3cb0*/  FADD.FTZ R13, R51, R42 ;  /* 0x0000002a330d7221 */ /* 0x000fe20000010000 */
[----:B------:R-:W-:Y:S02]  /*3cc0*/  F2FP.BF16.F32.PACK_AB R182, R28, R27 ;  /* 0x0000001b1cb6723e */ /* 0x000fe400000010ff */
[----:B------:R-:W-:Y:S02]  /*3cd0*/  CS2R R50, SRZ ;  /* 0x0000000000327805 */ /* 0x000fe4000001ff00 */
[----:B------:R-:W-:Y:S01]  /*3ce0*/  CS2R R42, SRZ ;  /* 0x00000000002a7805 */ /* 0x000fe2000001ff00 */
[----:B------:R-:W-:Y:S01]  /*3cf0*/  FADD.FTZ R10, R54, R13 ;  /* 0x0000000d360a7221 */ /* 0x000fe20000010000 */
[----:B------:R-:W-:Y:S01]  /*3d00*/  CS2R R26, SRZ ;  /* 0x00000000001a7805 */ /* 0x000fe2000001ff00 */
[----:B------:R-:W2:Y:S01]  /*3d10*/  MUFU.EX2 R31, R31 ;  /* 0x0000001f001f7308 */ /* 0x000ea20000000800 */
[----:B0-----:R-:W-:Y:S01]  /*3d20*/  FADD.FTZ R41, R29, R0 ;  /* 0x000000001d297221 */ /* 0x001fe20000010000 */
[----:B------:R-:W-:-:S06]  /*3d30*/  FADD.FTZ R13, R55, R10 ;  /* 0x0000000a370d7221 */ /* 0x000fcc0000010000 */
[----:B------:R-:W0:Y:S01]  /*3d40*/  MUFU.EX2 R32, R32 ;  /* 0x0000002000207308 */ /* 0x000e220000000800 */
[C---:B-1----:R-:W-:Y:S01]  /*3d50*/  FADD.FTZ R0, R30.reuse, R41 ;  /* 0x000000291e007221 */ /* 0x042fe20000010000 */
[----:B------:R-:W-:Y:S02]  /*3d60*/  F2FP.BF16.F32.PACK_AB R176, R30, R29 ;  /* 0x0000001d1eb0723e */ /* 0x000fe400000010ff */
[----:B------:R-:W-:-:S04]  /*3d70*/  CS2R R28, SRZ ;  /* 0x00000000001c7805 */ /* 0x000fc8000001ff00 */
[----:B------:R-:W1:Y:S01]  /*3d80*/  MUFU.EX2 R33, R33 ;  /* 0x0000002100217308 */ /* 0x000e620000000800 */
[----:B--2---:R-:W-:-:S07]  /*3d90*/  FADD.FTZ R3, R31, R0 ;  /* 0x000000001f037221 */ /* 0x004fce0000010000 */
        /* <DEDUP_REMOVED lines=39> */
[----:B0-----:R-:W-:Y:S01]  /*4010*/  FADD.FTZ R3, R39, R0 ;  /* 0x0000000027037221 */ /* 0x001fe20000010000 */
[----:B------:R-:W-:-:S06]  /*4020*/  IMAD.MOV.U32 R0, RZ, RZ, 0x3f800000 ;  /* 0x3f800000ff007424 */ /* 0x000fcc00078e00ff */
[----:B------:R-:W0:Y:S01]  /*4030*/  MUFU.EX2 R2, R2 ;  /* 0x0000000200027308 */ /* 0x000e220000000800 */
[----:B-1----:R-:W-:Y:S01]  /*4040*/  FADD.FTZ R13, R67, R10 ;  /* 0x0000000a430d7221 */ /* 0x002fe20000010000 */
[C---:B--2---:R-:W-:Y:S01]  /*4050*/  FADD.FTZ R10, R40.reuse, R3 ;  /* 0x00000003280a7221 */ /* 0x044fe20000010000 */
[----:B------:R-:W-:Y:S02]  /*4060*/  F2FP.BF16.F32.PACK_AB R170, R40, R39 ;  /* 0x0000002728aa723e */ /* 0x000fe400000010ff */
[----:B------:R-:W-:Y:S02]  /*4070*/  CS2R R40, SRZ ;  /* 0x0000000000287805 */ /* 0x000fe4000001ff00 */
[----:B------:R-:W-:Y:S01]  /*4080*/  CS2R R38, SRZ ;  /* 0x0000000000267805 */ /* 0x000fe2000001ff00 */
[C---:B0-----:R-:W-:Y:S01]  /*4090*/  FADD.FTZ R3, R2.reuse, R13 ;  /* 0x0000000d02037221 */ /* 0x041fe20000010000 */
[----:B------:R-:W-:Y:S01]  /*40a0*/  F2FP.BF16.F32.PACK_AB R171, R2, R67 ;  /* 0x0000004302ab723e */ /* 0x000fe200000010ff */
[----:B------:R-:W-:Y:S01]  /*40b0*/  IMAD.MOV.U32 R2, RZ, RZ, 0x3f800000 ;  /* 0x3f800000ff027424 */ /* 0x000fe200078e00ff */
[----:B------:R-:W-:Y:S01]  /*40c0*/  CS2R R66, SRZ ;  /* 0x0000000000427805 */ /* 0x000fe2000001ff00 */
[----:B------:R-:W-:Y:S06]  /*40d0*/  @!P1 BRA `(.L_x_5711) ;  /* 0x0000002c00249947 */ /* 0x000fec0003800000 */
[----:B------:R-:W-:Y:S01]  /*40e0*/  MOV R13, R11 ;  /* 0x0000000b000d7202 */ /* 0x000fe20000000f00 */
[----:B------:R-:W-:Y:S01]  /*40f0*/  IMAD.MOV.U32 R14, RZ, RZ, R12 ;  /* 0x000000ffff0e7224 */ /* 0x000fe200078e000c */
[----:B------:R-:W-:Y:S01]  /*4100*/  UMOV UR5, UR38 ;  /* 0x0000002600057c82 */ /* 0x000fe20008000000 */
[----:B------:R-:W-:Y:S01]  /*4110*/  IMAD.MOV.U32 R2, RZ, RZ, 0x3f800000 ;  /* 0x3f800000ff027424 */ /* 0x000fe200078e00ff */
[----:B------:R-:W-:Y:S01]  /*4120*/  UMOV UR6, UR39 ;  /* 0x0000002700067c82 */ /* 0x000fe20008000000 */
[----:B------:R-:W-:Y:S01]  /*4130*/  IMAD.MOV.U32 R119, RZ, RZ, RZ ;  /* 0x000000ffff777224 */ /* 0x000fe200078e00ff */
[----:B------:R-:W-:Y:S01]  /*4140*/  ULDC UR7, c[0x0][0x9d8] ;  /* 0x0002760000077ab9 */ /* 0x000fe20000000800 */
[----:B------:R-:W-:-:S05]  /*4150*/  ULDC UR34, c[0x0][0x988] ;  /* 0x0002620000227ab9 */ /* 0x000fca0000000800 */
.L_x_5722:
[----:B------:R-:W-:-:S04]  /*4160*/  UISETP.NE.AND UP0, UPT, UR6, 0x1, UPT ;  /* 0x000000010600788c */ /* 0x000fc8000bf05270 */
[----:B------:R-:W-:-:S04]  /*4170*/  USEL UR38, URZ, 0x1, UP0 ;  /* 0x000000013f267887 */ /* 0x000fc80008000000 */
[----:B------:R-:W-:Y:S01]  /*4180*/  ULOP3.LUT UR38, UR5, UR38, URZ, 0x3c, !UPT ;  /* 0x0000002605267292 */ /* 0x000fe2000f8e3c3f */
[----:B------:R-:W-:Y:S11]  /*4190*/  @!P0 BRA `(.L_x_5712) ;  /* 0x0000000000048947 */ /* 0x000ff60003800000 */
[----:B------:R-:W-:Y:S01]  /*41a0*/  BPT.TRAP 0x1 ;  /* 0x000000040000795c */ /* 0x000fe20000300000 */
.L_x_5712:
        /* <DEDUP_REMOVED lines=9> */
.L_x_5713:
[----:B-1----:R-:W-:Y:S05]  /*4240*/  @P1 BRA `(.L_x_5714) ;  /* 0x0000000000081947 */ /* 0x002fea0003800000 */
[----:B------:R-:W1:Y:S02]  /*4250*/  SYNCS.PHASECHK.TRANS64.TRYWAIT P1, [UR8+0x30830], R11 ;  /* 0x0308300bff0075a7 */ /* 0x000e640008020148 */
[----:B-1----:R-:W-:Y:S05]  /*4260*/  @!P1 BRA `(.L_x_5715) ;  /* 0x000000e000f49947 */ /* 0x002fea0003800000 */
.L_x_5714:
        /* <DEDUP_REMOVED lines=175> */
.L_x_5716:
[----:B------:R-:W-:Y:S01]  /*4d60*/  ULEA UR9, UR6, UR40, 0x3 ;  /* 0x0000002806097291 */ /* 0x000fe2000f8e183f */
[----:B------:R-:W-:-:S05]  /*4d70*/  IMAD.U32 R0, RZ, RZ, UR5 ;  /* 0x00000005ff007e24 */ /* 0x000fca000f8e00ff */
[----:B------:R-:W-:-:S04]  /*4d80*/  SHF.L.U32 R0, R0, 0x1f, RZ ;  /* 0x0000001f00007819 */ /* 0x000fc800000006ff */
[----:B------:R2:W3:Y:S01]  /*4d90*/  SYNCS.PHASECHK.TRANS64.TRYWAIT P1, [UR9+0x30850], R0 ;  /* 0x03085000ff0075a7 */ /* 0x0004e20008020149 */
[----:B------:R-:W-:Y:S05]  /*4da0*/  @!P0 BRA `(.L_x_5717) ;  /* 0x0000000000048947 */ /* 0x000fea0003800000 */
[----:B------:R-:W-:Y:S01]  /*4db0*/  BPT.TRAP 0x1 ;  /* 0x000000040000795c */ /* 0x000fe20000300000 */
.L_x_5717:
[----:B---3--:R-:W-:Y:S05]  /*4dc0*/  @P1 BRA `(.L_x_5718) ;  /* 0x0000000000081947 */ /* 0x008fea0003800000 */
[----:B------:R-:W3:Y:S02]  /*4dd0*/  SYNCS.PHASECHK.TRANS64.TRYWAIT P1, [UR9+0x30850], R0 ;  /* 0x03085000ff0075a7 */ /* 0x000ee40008020149 */
[----:B---3--:R-:W-:Y:S05]  /*4de0*/  @!P1 BRA `(.L_x_5719) ;  /* 0x000000d8002c9947 */ /* 0x008fea0003800000 */
.L_x_5718:
        /* <DEDUP_REMOVED lines=37> */
.L_x_5720:
[----:B------:R-:W-:Y:S01]  /*5040*/  UISETP.NE.AND UP0, UPT, UR60, URZ, UPT ;  /* 0x0000003f3c00728c */ /* 0x000fe2000bf05270 */
[----:B-1----:R-:W-:Y:S01]  /*5050*/  FMUL.FTZ R12, R129, UR7 ;  /* 0x00000007810c7c20 */ /* 0x002fe20008410000 */
[----:B0-2---:R-:W-:Y:S01]  /*5060*/  FMUL.FTZ R0, R120, UR7 ;  /* 0x0000000778007c20 */ /* 0x005fe20008410000 */
[----:B------:R-:W-:Y:S01]  /*5070*/  FMUL.FTZ R20, R132, UR7 ;  /* 0x0000000784147c20 */ /* 0x000fe20008410000 */
[----:B------:R-:W-:Y:S01]  /*5080*/  FMUL.FTZ R168, R122, UR7 ;  /* 0x000000077aa87c20 */ /* 0x000fe20008410000 */
[----:B------:R0:W-:Y:S01]  /*5090*/  MUFU.TANH R120, R12 ;  /* 0x0000000c00787308 */ /* 0x0001e20000002400 */
[----:B------:R-:W-:Y:S01]  /*50a0*/  PLOP3.LUT P1, PT, PT, PT, UP0, 0x80, 0x0 ;  /* 0x000000000000781c */ /* 0x000fe20003f2f008 */
[----:B------:R-:W-:Y:S01]  /*50b0*/  FMUL.FTZ R2, R121, UR7 ;  /* 0x0000000779027c20 */ /* 0x000fe20008410000 */
[----:B------:R-:W-:Y:S01]  /*50c0*/  PLOP3.LUT P2, PT, PT, PT, UP0, 0x80, 0x0 ;  /* 0x000000000000781c */ /* 0x000fe20003f4f008 */
[----:B------:R-:W-:Y:S02]  /*50d0*/  IMAD.U32 R21, RZ, RZ, UR42 ;  /* 0x0000002aff157e24 */ /* 0x000fe4000f8e00ff */
[----:B------:R-:W-:Y:S01]  /*50e0*/  FMUL.FTZ R15, R124, UR7 ;  /* 0x000000077c0f7c20 */ /* 0x000fe20008410000 */
[----:B------:R-:W-:Y:S01]  /*50f0*/  @UP0 ULDC UR5, c[0x0][0x44c] ;  /* 0x0001130000050ab9 */ /* 0x000fe20000000800 */
[----:B------:R-:W-:Y:S01]  /*5100*/  FMUL.FTZ R11, R125, UR7 ;  /* 0x000000077d0b7c20 */ /* 0x000fe20008410000 */
[----:B------:R1:W-:Y:S01]  /*5110*/  MUFU.TANH R122, R20 ;  /* 0x00000014007a7308 */ /* 0x0003e20000002400 */
[----:B0-----:R-:W-:Y:S01]  /*5120*/  IADD3 R12, R18, UR41, RZ ;  /* 0x00000029120c7c10 */ /* 0x001fe2000fffe0ff */
[----:B------:R-:W-:Y:S01]  /*5130*/  FMUL.FTZ R128, R128, UR7 ;  /* 0x0000000780807c20 */ /* 0x000fe20008410000 */
[----:B------:R-:W-:Y:S01]  /*5140*/  FMUL.FTZ R144, R144, UR7 ;  /* 0x0000000790907c20 */ /* 0x000fe20008410000 */
[----:B------:R-:W-:Y:S01]  /*5150*/  FMUL.FTZ R171, R126, UR7 ;  /* 0x000000077eab7c20 */ /* 0x000fe20008410000 */
[----:B------:R-:W-:Y:S01]  /*5160*/  FMUL.FTZ R136, R136, UR7 ;  /* 0x0000000788887c20 */ /* 0x000fe20008410000 */
[----:B------:R-:W-:Y:S01]  /*5170*/  FMUL.FTZ R132, R135, UR7 ;  /* 0x0000000787847c20 */ /* 0x000fe20008410000 */
[----:B------:R-:W-:Y:S01]  /*5180*/  FMUL.FTZ R133, R133, UR7 ;  /* 0x0000000785857c20 */ /* 0x000fe20008410000 */
[----:B------:R-:W0:Y:S01]  /*5190*/  MUFU.TANH R0, R0 ;  /* 0x0000000000007308 */ /* 0x000e220000002400 */
[----:B-1----:R-:W-:Y:S01]  /*51a0*/  @P1 IMAD.HI.U32 R20, R12, UR5, RZ ;  /* 0x000000050c141c27 */ /* 0x002fe2000f8e00ff */
[----:B------:R-:W-:-:S03]  /*51b0*/  @UP0 ULDC UR5, c[0x0][0x450] ;  /* 0x0001140000050ab9 */ /* 0x000fc60000000800 */
[----:B------:R-:W-:Y:S01]  /*51c0*/  FMUL.FTZ R141, R141, UR7 ;  /* 0x000000078d8d7c20 */ /* 0x000fe20008410000 */
[----:B------:R-:W-:Y:S01]  /*51d0*/  FMUL.FTZ R169, R123, UR7 ;  /* 0x000000077ba97c20 */ /* 0x000fe20008410000 */
[----:B------:R-:W-:Y:S01]  /*51e0*/  FMUL.FTZ R140, R140, UR7 ;  /* 0x000000078c8c7c20 */ /* 0x000fe20008410000 */
[----:B------:R-:W-:Y:S01]  /*51f0*/  @P2 SHF.R.U32.HI R12, RZ, UR5, R20 ;  /* 0x00000005ff0c2c19 */ /* 0x000fe20008011614 */
[----:B------:R-:W-:Y:S01]  /*5200*/  UMOV UR5, 0x1 ;  /* 0x0000000100057882 */ /* 0x000fe20000000000 */
[----:B------:R-:W1:Y:S01]  /*5210*/  MUFU.TANH R2, R2 ;  /* 0x0000000200027308 */ /* 0x000e620000002400 */
[----:B------:R-:W-:Y:S01]  /*5220*/  UIMAD UR5, UR4, -0x60, UR5 ;  /* 0xffffffa0040578a4 */ /* 0x000fe2000f8e0205 */
[----:B------:R-:W-:Y:S01]  /*5230*/  FMUL.FTZ R20, R145, UR7 ;  /* 0x0000000791147c20 */ /* 0x000fe20008410000 */
[----:B------:R-:W2:Y:S01]  /*5240*/  SHFL.IDX PT, R121, R12, RZ, 0x1c1f ;  /* 0x001c1fff0c797589 */ /* 0x000ea200000e0000 */
[----:B------:R-:W-:Y:S01]  /*5250*/  FMUL.FTZ R170, R127, UR7 ;  /* 0x000000077faa7c20 */ /* 0x000fe20008410000 */
[----:B------:R-:W-:Y:S01]  /*5260*/  FMUL.FTZ R137, R137, UR7 ;  /* 0x0000000789897c20 */ /* 0x000fe20008410000 */
[----:B------:R-:W-:Y:S01]  /*5270*/  FMUL.FTZ R129, R130, UR7 ;  /* 0x0000000782817c20 */ /* 0x000fe20008410000 */
[----:B------:R-:W-:Y:S01]  /*5280*/  IMAD.U32 R172, RZ, RZ, UR5 ;  /* 0x00000005ffac7e24 */ /* 0x000fe2000f8e00ff */
[----:B------:R-:W3:Y:S01]  /*5290*/  MUFU.TANH R15, R15 ;  /* 0x0000000f000f7308 */ /* 0x000ee20000002400 */
[----:B------:R-:W-:Y:S01]  /*52a0*/  FMUL.FTZ R130, R131, UR7 ;  /* 0x0000000783827c20 */ /* 0x000fe20008410000 */
[----:B------:R-:W-:Y:S01]  /*52b0*/  FMUL.FTZ R131, R134, UR7 ;  /* 0x0000000786837c20 */ /* 0x000fe20008410000 */
[----:B------:R-:W-:-:S02]  /*52c0*/  IMAD R172, R17, -0x2, R172 ;  /* 0xfffffffe11ac7824 */ /* 0x000fc400078e02ac */
[----:B------:R-:W-:Y:S01]  /*52d0*/  FMUL.FTZ R138, R138, UR7 ;  /* 0x000000078a8a7c20 */ /* 0x000fe20008410000 */
[----:B------:R-:W-:Y:S01]  /*52e0*/  FMUL.FTZ R134, R139, UR7 ;  /* 0x000000078b867c20 */ /* 0x000fe20008410000 */
[----:B------:R-:W-:Y:S01]  /*52f0*/  FMUL.FTZ R148, R148, UR7 ;  /* 0x0000000794947c20 */ /* 0x000fe20008410000 */
[----:B------:R-:W-:Y:S01]  /*5300*/  FMUL.FTZ R149, R149, UR7 ;  /* 0x0000000795957c20 */ /* 0x000fe20008410000 */
[----:B------:R-:W-:Y:S01]  /*5310*/  IADD3 R172, -R21, UR43, R172 ;  /* 0x0000002b15ac7c10 */ /* 0x000fe2000fffe1ac */
        /* <DEDUP_REMOVED lines=8> */
[----:B------:R-:W5:Y:S01]  /*53a0*/  MUFU.TANH R128, R128 ;  /* 0x0000008000807308 */ /* 0x000f620000002400 */
[----:B------:R-:W-:Y:S01]  /*53b0*/  FMUL.FTZ R165, R165, UR7 ;  /* 0x00000007a5a57c20 */ /* 0x000fe20008410000 */
[----:B--2---:R-:W-:Y:S01]  /*53c0*/  IMAD.IADD R121, R172, 0x1, R121 ;  /* 0x00000001ac797824 */ /* 0x004fe200078e0279 */
[----:B------:R-:W-:Y:S01]  /*53d0*/  UMOV UR14, UR34 ;  /* 0x00000022000e7c82 */ /* 0x000fe20008000000 */
[----:B------:R-:W2:Y:S01]  /*53e0*/  S2UR UR6, SR_CgaCtaId ;  /* 0x00000000000679c3 */ /* 0x000ea20000008800 */
[----:B------:R-:W-:-:S02]  /*53f0*/  UIADD3 UR8, UR8, 0x30840, URZ ;  /* 0x0003084008087890 */ /* 0x000fc4000fffe03f */
[C---:B------:R-:W-:Y:S01]  /*5400*/  ISETP.GT.AND P1, PT, R121.reuse, RZ, PT ;  /* 0x000000ff7900720c */ /* 0x040fe20003f24270 */
[----:B------:R1:W-:Y:S01]  /*5410*/  MUFU.TANH R126, R144 ;  /* 0x00000090007e7308 */ /* 0x0003e20000002400 */
[C---:B------:R-:W-:Y:S02]  /*5420*/  ISETP.GT.AND P2, PT, R121.reuse, 0x1, PT ;  /* 0x000000017900780c */ /* 0x040fe40003f44270 */
[----:B0-----:R-:W-:Y:S02]  /*5430*/  FSEL R145, R0, -INF , P1 ;  /* 0xff80000000917808 */ /* 0x001fe40000800000 */
[----:B------:R-:W-:Y:S02]  /*5440*/  ISETP.GT.AND P1, PT, R121, 0x8, PT ;  /* 0x000000087900780c */ /* 0x000fe40003f24270 */
[----:B------:R-:W-:Y:S01]  /*5450*/  FMNMX.FTZ R21, R145, R14, !PT ;  /* 0x0000000e91157209 */ /* 0x000fe20007810000 */
[----:B------:R0:W-:Y:S01]  /*5460*/  MUFU.TANH R135, R136 ;  /* 0x0000008800877308 */ /* 0x0001e20000002400 */
[----:B-1----:R-:W-:-:S02]  /*5470*/  FSEL R144, R2, -INF , P2 ;  /* 0xff80000002907808 */ /* 0x002fc40001000000 */
[----:B------:R-:W-:Y:S02]  /*5480*/  ISETP.GT.AND P2, PT, R121, 0x9, PT ;  /* 0x000000097900780c */ /* 0x000fe40003f44270 */
[----:B------:R-:W-:-:S03]  /*5490*/  FMNMX.FTZ R21, R144, R21, !PT ;  /* 0x0000001590157209 */ /* 0x000fc60007810000 */
[----:B------:R-:W1:Y:S01]  /*54a0*/  MUFU.TANH R123, R133 ;  /* 0x00000085007b7308 */ /* 0x000e620000002400 */
[----:B0-----:R-:W-:Y:S01]  /*54b0*/  FMUL.FTZ R136, R142, UR7 ;  /* 0x000000078e887c20 */ /* 0x001fe20008410000 */
[----:B---3--:R-:W-:Y:S02]  /*54c0*/  FSEL R142, R15, -INF , P1 ;  /* 0xff8000000f8e7808 */ /* 0x008fe40000800000 */
[----:B------:R-:W-:Y:S01]  /*54d0*/  ISETP.GT.AND P1, PT, R121, 0x10, PT ;  /* 0x000000107900780c */ /* 0x000fe20003f24270 */
[----:B--2---:R-:W-:Y:S01]  /*54e0*/  UPRMT UR8, UR6, 0x654, UR8 ;  /* 0x0000065406087896 */ /* 0x004fe20008000008 */
[----:B------:R-:W-:Y:S02]  /*54f0*/  FMNMX.FTZ R0, R142, R21, !PT ;  /* 0x000000158e007209 */ /* 0x000fe40007810000 */
[----:B------:R4:W-:Y:S06]  /*5500*/  MUFU.TANH R125, R141 ;  /* 0x0000008d007d7308 */ /* 0x0009ec0000002400 */
[----:B------:R-:W-:Y:S02]  /*5510*/  SYNCS.ARRIVE.TRANS64.RED.A1T0 RZ, [UR8], RZ ;  /* 0x000000ffffff79a7 */ /* 0x000fe40008100408 */
[----:B------:R5:W-:Y:S01]  /*5520*/  MUFU.TANH R127, R140 ;  /* 0x0000008c007f7308 */ /* 0x000be20000002400 */
[----:B----4-:R-:W-:-:S02]  /*5530*/  FSEL R141, R11, -INF , P2 ;  /* 0xff8000000b8d7808 */ /* 0x010fc40001000000 */
[----:B------:R-:W-:Y:S02]  /*5540*/  ISETP.GT.AND P2, PT, R121, 0x11, PT ;  /* 0x000000117900780c */ /* 0x000fe40003f44270 */
[----:B------:R-:W-:Y:S02]  /*5550*/  FMNMX.FTZ R11, R141, R0, !PT ;  /* 0x000000008d0b7209 */ /* 0x000fe40007810000 */
[----:B------:R-:W-:Y:S01]  /*5560*/  FSEL R139, R120, -INF , P2 ;  /* 0xff800000788b7808 */ /* 0x000fe20001000000 */
[----:B------:R1:W0:Y:S01]  /*5570*/  MUFU.TANH R124, R137 ;  /* 0x00000089007c7308 */ /* 0x0002220000002400 */
[----:B-----5:R-:W-:Y:S02]  /*5580*/  FSEL R140, R128, -INF , P1 ;  /* 0xff800000808c7808 */ /* 0x020fe40000800000 */
[----:B------:R-:W-:Y:S02]  /*5590*/  ISETP.GT.AND P1, PT, R121, 0x18, PT ;  /* 0x000000187900780c */ /* 0x000fe40003f24270 */
[----:B------:R-:W-:-:S02]  /*55a0*/  FMNMX.FTZ R0, R140, R11, !PT ;  /* 0x0000000b8c007209 */ /* 0x000fc40007810000 */
[----:B------:R-:W-:Y:S01]  /*55b0*/  ISETP.GT.AND P2, PT, R121, 0x19, PT ;  /* 0x000000197900780c */ /* 0x000fe20003f44270 */
[----:B------:R2:W-:Y:S01]  /*55c0*/  MUFU.TANH R133, R138 ;  /* 0x0000008a00857308 */ /* 0x0005e20000002400 */
[----:B------:R-:W-:Y:S02]  /*55d0*/  FMNMX.FTZ R11, R139, R0, !PT ;  /* 0x000000008b0b7209 */ /* 0x000fe40007810000 */
[----:B-1----:R-:W-:Y:S02]  /*55e0*/  FSEL R137, R123, -INF , P2 ;  /* 0xff8000007b897808 */ /* 0x002fe40001000000 */
[----:B------:R-:W-:-:S03]  /*55f0*/  ISETP.GT.AND P2, PT, R121, 0x21, PT ;  /* 0x000000217900780c */ /* 0x000fc60003f44270 */
[----:B------:R-:W1:Y:S01]  /*5600*/  MUFU.TANH R20, R20 ;  /* 0x0000001400147308 */ /* 0x000e620000002400 */
[----:B--2---:R-:W-:Y:S02]  /*5610*/  FSEL R138, R122, -INF , P1 ;  /* 0xff8000007a8a7808 */ /* 0x004fe40000800000 */
[----:B------:R-:W-:Y:S02]  /*5620*/  ISETP.GT.AND P1, PT, R121, 0x20, PT ;  /* 0x000000207900780c */ /* 0x000fe40003f24270 */
[----:B------:R-:W-:Y:S02]  /*5630*/  FMNMX.FTZ R0, R138, R11, !PT ;  /* 0x0000000b8a007209 */ /* 0x000fe40007810000 */
[----:B------:R-:W-:Y:S01]  /*5640*/  FSEL R135, R135, -INF , P1 ;  /* 0xff80000087877808 */ /* 0x000fe20000800000 */
[----:B------:R-:W2:Y:S01]  /*5650*/  MUFU.TANH R148, R148 ;  /* 0x0000009400947308 */ /* 0x000ea20000002400 */
[----:B------:R-:W-:Y:S02]  /*5660*/  FMNMX.FTZ R0, R137, R0, !PT ;  /* 0x0000000089007209 */ /* 0x000fe40007810000 */
[----:B------:R-:W-:-:S02]  /*5670*/  ISETP.GT.AND P1, PT, R121, 0x28, PT ;  /* 0x000000287900780c */ /* 0x000fc40003f24270 */
[----:B0-----:R-:W-:Y:S02]  /*5680*/  FSEL R128, R124, -INF , P2 ;  /* 0xff8000007c807808 */ /* 0x001fe40001000000 */
[----:B------:R-:W-:Y:S01]  /*5690*/  FMNMX.FTZ R11, R135, R0, !PT ;  /* 0x00000000870b7209 */ /* 0x000fe20007810000 */
[----:B------:R-:W0:Y:S01]  /*56a0*/  MUFU.TANH R149, R149 ;  /* 0x0000009500957308 */ /* 0x000e220000002400 */
[----:B------:R-:W-:Y:S02]  /*56b0*/  ISETP.GT.AND P2, PT, R121, 0x29, PT ;  /* 0x000000297900780c */ /* 0x000fe40003f44270 */
[----:B------:R-:W-:Y:S02]  /*56c0*/  FSEL R127, R127, -INF , P1 ;  /* 0xff8000007f7f7808 */ /* 0x000fe40000800000 */
[----:B------:R-:W-:Y:S02]  /*56d0*/  FMNMX.FTZ R0, R128, R11, !PT ;  /* 0x0000000b80007209 */ /* 0x000fe40007810000 */
[----:B------:R-:W-:Y:S01]  /*56e0*/  ISETP.GT.AND P1, PT, R121, 0x30, PT ;  /* 0x000000307900780c */ /* 0x000fe20003f24270 */
[----:B------:R-:W3:Y:S01]  /*56f0*/  MUFU.TANH R152, R152 ;  /* 0x0000009800987308 */ /* 0x000ee20000002400 */
[----:B------:R-:W-:-:S02]  /*5700*/  FSEL R122, R125, -INF , P2 ;  /* 0xff8000007d7a7808 */ /* 0x000fc40001000000 */
[----:B------:R-:W-:Y:S02]  /*5710*/  FMNMX.FTZ R11, R127, R0, !PT ;  /* 0x000000007f0b7209 */ /* 0x000fe40007810000 */
[C---:B------:R-:W-:Y:S02]  /*5720*/  ISETP.GT.AND P2, PT, R121.reuse, 0x31, PT ;  /* 0x000000317900780c */ /* 0x040fe40003f44270 */
[----:B------:R-:W-:Y:S01]  /*5730*/  FSEL R123, R126, -INF , P1 ;  /* 0xff8000007e7b7808 */ /* 0x000fe20000800000 */
[----:B------:R-:W4:Y:S01]  /*5740*/  MUFU.TANH R153, R153 ;  /* 0x0000009900997308 */ /* 0x000f220000002400 */
[----:B------:R-:W-:Y:S02]  /*5750*/  FMNMX.FTZ R2, R122, R11, !PT ;  /* 0x0000000b7a027209 */ /* 0x000fe40007810000 */
[----:B------:R-:W-:Y:S02]  /*5760*/  ISETP.GT.AND P1, PT, R121, 0x38, PT ;  /* 0x000000387900780c */ /* 0x000fe40003f24270 */
[----:B-1----:R-:W-:-:S02]  /*5770*/  FSEL R0, R20, -INF , P2 ;  /* 0xff80000014007808 */ /* 0x002fc40001000000 */
[----:B------:R-:W-:Y:S01]  /*5780*/  FMNMX.FTZ R15, R123, R2, !PT ;  /* 0x000000027b0f7209 */ /* 0x000fe20007810000 */
[----:B------:R-:W1:Y:S01]  /*5790*/  MUFU.TANH R156, R156 ;  /* 0x0000009c009c7308 */ /* 0x000e620000002400 */
[----:B------:R-:W-:Y:S02]  /*57a0*/  ISETP.GT.AND P2, PT, R121, 0x39, PT ;  /* 0x000000397900780c */ /* 0x000fe40003f44270 */
[----:B--2---:R-:W-:Y:S01]  /*57b0*/  FSEL R11, R148, -INF , P1 ;  /* 0xff800000940b7808 */ /* 0x004fe20000800000 */
[----:B------:R-:W-:Y:S01]  /*57c0*/  FMUL.FTZ R148, R143, UR7 ;  /* 0x000000078f947c20 */ /* 0x000fe20008410000 */
[----:B------:R-:W-:Y:S02]  /*57d0*/  FMNMX.FTZ R20, R0, R15, !PT ;  /* 0x0000000f00147209 */ /* 0x000fe40007810000 */
[----:B------:R-:W-:Y:S01]  /*57e0*/  ISETP.GT.AND P1, PT, R121, 0x40, PT ;  /* 0x000000407900780c */ /* 0x000fe20003f24270 */
[----:B------:R-:W2:Y:S01]  /*57f0*/  MUFU.TANH R157, R157 ;  /* 0x0000009d009d7308 */ /* 0x000ea20000002400 */
[----:B0-----:R-:W-:Y:S01]  /*5800*/  FSEL R2, R149, -INF , P2 ;  /* 0xff80000095027808 */ /* 0x001fe20001000000 */
[----:B------:R-:W-:Y:S01]  /*5810*/  FMUL.FTZ R149, R146, UR7 ;  /* 0x0000000792957c20 */ /* 0x000fe20008410000 */
[----:B------:R-:W-:-:S02]  /*5820*/  FMNMX.FTZ R21, R11, R20, !PT ;  /* 0x000000140b157209 */ /* 0x000fc40007810000 */
[C---:B------:R-:W-:Y:S02]  /*5830*/  ISETP.GT.AND P2, PT, R121.reuse, 0x41, PT ;  /* 0x000000417900780c */ /* 0x040fe40003f44270 */
[----:B---3--:R-:W-:Y:S01]  /*5840*/  FSEL R15, R152, -INF , P1 ;  /* 0xff800000980f7808 */ /* 0x008fe20000800000 */
[----:B------:R-:W0:Y:S01]  /*5850*/  MUFU.TANH R160, R160 ;  /* 0x000000a000a07308 */ /* 0x000e220000002400 */
[----:B------:R-:W-:Y:S02]  /*5860*/  FMNMX.FTZ R120, R2, R21, !PT ;  /* 0x0000001502787209 */ /* 0x000fe40007810000 */
[----:B------:R-:W-:Y:S02]  /*5870*/  ISETP.GT.AND P1, PT, R121, 0x48, PT ;  /* 0x000000487900780c */ /* 0x000fe40003f24270 */
[----:B----4-:R-:W-:Y:S01]  /*5880*/  FSEL R20, R153, -INF , P2 ;  /* 0xff80000099147808 */ /* 0x010fe20001000000 */
[----:B------:R-:W-:Y:S01]  /*5890*/  FMUL.FTZ R153, R155, UR7 ;  /* 0x000000079b997c20 */ /* 0x000fe20008410000 */
[----:B------:R-:W-:Y:S01]  /*58a0*/  FMNMX.FTZ R125, R15, R120, !PT ;  /* 0x000000780f7d7209 */ /* 0x000fe20007810000 */
[----:B------:R-:W3:Y:S01]  /*58b0*/  MUFU.TANH R161, R161 ;  /* 0x000000a100a17308 */ /* 0x000ee20000002400 */
[----:B------:R-:W-:Y:S01]  /*58c0*/  ISETP.GT.AND P2, PT, R121, 0x49, PT ;  /* 0x000000497900780c */ /* 0x000fe20003f44270 */
[----:B------:R-:W-:Y:S01]  /*58d0*/  FMUL.FTZ R155, R159, UR7 ;  /* 0x000000079f9b7c20 */ /* 0x000fe20008410000 */
[----:B-1----:R-:W-:Y:S01]  /*58e0*/  FSEL R21, R156, -INF , P1 ;  /* 0xff8000009c157808 */ /* 0x002fe20000800000 */
[----:B------:R-:W-:Y:S01]  /*58f0*/  FMUL.FTZ R156, R162, UR7 ;  /* 0x00000007a29c7c20 */ /* 0x000fe20008410000 */
[----:B------:R-:W-:Y:S01]  /*5900*/  FMNMX.FTZ R124, R20, R125, !PT ;  /* 0x0000007d147c7209 */ /* 0x000fe20007810000 */
[----:B------:R-:W-:Y:S01]  /*5910*/  FMUL.FTZ R159, R167, UR7 ;  /* 0x00000007a79f7c20 */ /* 0x000fe20008410000 */
[----:B------:R-:W-:Y:S01]  /*5920*/  ISETP.GT.AND P1, PT, R121, 0x50, PT ;  /* 0x000000507900780c */ /* 0x000fe20003f24270 */
[----:B------:R-:W1:Y:S01]  /*5930*/  MUFU.TANH R126, R164 ;  /* 0x000000a4007e7308 */ /* 0x000e620000002400 */
[----:B--2---:R-:W-:Y:S01]  /*5940*/  FSEL R120, R157, -INF , P2 ;  /* 0xff8000009d787808 */ /* 0x004fe20001000000 */
[----:B------:R-:W-:Y:S01]  /*5950*/  FMUL.FTZ R157, R163, UR7 ;  /* 0x00000007a39d7c20 */ /* 0x000fe20008410000 */
[----:B------:R-:W-:-:S02]  /*5960*/  FMNMX.FTZ R125, R21, R124, !PT ;  /* 0x0000007c157d7209 */ /* 0x000fc40007810000 */
[C---:B------:R-:W-:Y:S02]  /*5970*/  ISETP.GT.AND P2, PT, R121.reuse, 0x51, PT ;  /* 0x000000517900780c */ /* 0x040fe40003f44270 */
[----:B0-----:R-:W-:Y:S01]  /*5980*/  FSEL R124, R160, -INF , P1 ;  /* 0xff800000a07c7808 */ /* 0x001fe20000800000 */
[----:B------:R-:W0:Y:S01]  /*5990*/  MUFU.TANH R165, R165 ;  /* 0x000000a500a57308 */ /* 0x000e220000002400 */
[----:B------:R-:W-:Y:S02]  /*59a0*/  FMNMX.FTZ R143, R120, R125, !PT ;  /* 0x0000007d788f7209 */ /* 0x000fe40007810000 */
[----:B------:R-:W-:Y:S02]  /*59b0*/  ISETP.GT.AND P1, PT, R121, 0x58, PT ;  /* 0x000000587900780c */ /* 0x000fe40003f24270 */
[----:B---3--:R-:W-:Y:S02]  /*59c0*/  FSEL R125, R161, -INF , P2 ;  /* 0xff800000a17d7808 */ /* 0x008fe40001000000 */
[----:B------:R-:W-:Y:S01]  /*59d0*/  FMNMX.FTZ R152, R124, R143, !PT ;  /* 0x0000008f7c987209 */ /* 0x000fe20007810000 */
[----:B------:R-:W2:Y:S01]  /*59e0*/  MUFU.TANH R168, R168 ;  /* 0x000000a800a87308 */ /* 0x000ea20000002400 */
[----:B------:R-:W-:-:S02]  /*59f0*/  ISETP.GT.AND P2, PT, R121, 0x59, PT ;  /* 0x000000597900780c */ /* 0x000fc40003f44270 */
[----:B-1----:R-:W-:Y:S02]  /*5a00*/  FSEL R126, R126, -INF , P1 ;  /* 0xff8000007e7e7808 */ /* 0x002fe40000800000 */
[----:B------:R-:W-:Y:S01]  /*5a10*/  FMNMX.FTZ R143, R125, R152, !PT ;  /* 0x000000987d8f7209 */ /* 0x000fe20007810000 */
[----:B------:R-:W-:Y:S01]  /*5a20*/  FMUL.FTZ R152, R147, UR7 ;  /* 0x0000000793987c20 */ /* 0x000fe20008410000 */
[----:B------:R-:W-:Y:S01]  /*5a30*/  FMUL.FTZ R147, R150, UR7 ;  /* 0x0000000796937c20 */ /* 0x000fe20008410000 */
[----:B------:R-:W1:Y:S01]  /*5a40*/  MUFU.TANH R169, R169 ;  /* 0x000000a900a97308 */ /* 0x000e620000002400 */
[----:B0-----:R-:W-:Y:S01]  /*5a50*/  FSEL R121, R165, -INF , P2 ;  /* 0xff800000a5797808 */ /* 0x001fe20001000000 */
[----:B------:R-:W-:Y:S01]  /*5a60*/  FMUL.FTZ R150, R151, UR7 ;  /* 0x0000000797967c20 */ /* 0x000fe20008410000 */
[----:B------:R-:W-:Y:S01]  /*5a70*/  FMNMX.FTZ R146, R126, R143, !PT ;  /* 0x0000008f7e927209 */ /* 0x000fe20007810000 */
[----:B------:R-:W-:Y:S01]  /*5a80*/  FMUL.FTZ R151, R154, UR7 ;  /* 0x000000079a977c20 */ /* 0x000fe20008410000 */
[----:B------:R-:W-:Y:S01]  /*5a90*/  FMUL.FTZ R154, R158, UR7 ;  /* 0x000000079e9a7c20 */ /* 0x000fe20008410000 */
[----:B------:R-:W-:Y:S01]  /*5aa0*/  FMUL.FTZ R158, R166, UR7 ;  /* 0x00000007a69e7c20 */ /* 0x000fe20008410000 */
[----:B------:R-:W-:Y:S01]  /*5ab0*/  FMNMX.FTZ R146, R121, R146, !PT ;  /* 0x0000009279927209 */ /* 0x000fe20007810000 */
[----:B------:R-:W0:Y:S04]  /*5ac0*/  MUFU.TANH R171, R171 ;  /* 0x000000ab00ab7308 */ /* 0x000e280000002400 */
[----:B------:R-:W3:Y:S04]  /*5ad0*/  SHFL.BFLY PT, R143, R146, 0x2, 0x1f ;  /* 0x0c401f00928f7f89 */ /* 0x000ee800000e0000 */
[----:B------:R-:W4:Y:S08]  /*5ae0*/  MUFU.TANH R170, R170 ;  /* 0x000000aa00aa7308 */ /* 0x000f300000002400 */
[----:B------:R-:W5:Y:S08]  /*5af0*/  MUFU.TANH R129, R129 ;  /* 0x0000008100817308 */ /* 0x000f700000002400 */
[----:B------:R-:W5:Y:S01]  /*5b00*/  MUFU.TANH R130, R130 ;  /* 0x0000008200827308 */ /* 0x000f620000002400 */
[----:B---3--:R-:W-:-:S02]  /*5b10*/  FMNMX.FTZ R160, R146, R143, !PT ;  /* 0x0000008f92a07209 */ /* 0x008fc40007810000 */
[----:B------:R-:W3:Y:S05]  /*5b20*/  SHFL.IDX PT, R143, R12, 0x1, 0x1c1f ;  /* 0x003c1f000c8f7f89 */ /* 0x000eea00000e0000 */
[----:B------:R-:W5:Y:S01]  /*5b30*/  MUFU.TANH R131, R131 ;  /* 0x0000008300837308 */ /* 0x000f620000002400 */
[----:B------:R-:W2:Y:S07]  /*5b40*/  SHFL.BFLY PT, R161, R160, 0x1, 0x1f ;  /* 0x0c201f00a0a17f89 */ /* 0x000eae00000e0000 */
[----:B------:R-:W5:Y:S08]  /*5b50*/  MUFU.TANH R132, R132 ;  /* 0x0000008400847308 */ /* 0x000f700000002400 */
[----:B------:R-:W5:Y:S01]  /*5b60*/  MUFU.TANH R134, R134 ;  /* 0x0000008600867308 */ /* 0x000f620000002400 */
[----:B---3--:R-:W-:-:S07]  /*5b70*/  IMAD.IADD R172, R172, 0x1, R143 ;  /* 0x00000001acac7824 */ /* 0x008fce00078e028f */
[----:B------:R-:W3:Y:S01]  /*5b80*/  MUFU.TANH R136, R136 ;  /* 0x0000008800887308 */ /* 0x000ee20000002400 */
[----:B--2---:R-:W-:Y:S02]  /*5b90*/  FMNMX.FTZ R12, R160, R161, !PT ;  /* 0x000000a1a00c7209 */ /* 0x004fe40007810000 */
[C---:B------:R-:W-:Y:S02]  /*5ba0*/  ISETP.GT.AND P1, PT, R172.reuse, RZ, PT ;  /* 0x000000ffac00720c */ /* 0x040fe40003f24270 */
[----:B------:R-:W-:Y:S01]  /*5bb0*/  ISETP.GT.AND P2, PT, R172, 0x1, PT ;  /* 0x00000001ac00780c */ /* 0x000fe20003f44270 */
[----:B------:R-:W-:Y:S01]  /*5bc0*/  FMUL.FTZ R143, R12, UR14 ;  /* 0x0000000e0c8f7c20 */ /* 0x000fe20008410000 */
[----:B------:R-:W-:Y:S01]  /*5bd0*/  FSEL R168, R168, -INF , P1 ;  /* 0xff800000a8a87808 */ /* 0x000fe20000800000 */
[----:B------:R-:W2:Y:S01]  /*5be0*/  MUFU.TANH R148, R148 ;  /* 0x0000009400947308 */ /* 0x000ea20000002400 */
[----:B------:R-:W-:Y:S02]  /*5bf0*/  ISETP.GT.AND P3, PT, R172, 0x8, PT ;  /* 0x00000008ac00780c */ /* 0x000fe40003f64270 */
[----:B-1----:R-:W-:-:S02]  /*5c00*/  FSEL R169, R169, -INF , P2 ;  /* 0xff800000a9a97808 */ /* 0x002fc40001000000 */
[----:B------:R-:W-:Y:S02]  /*5c10*/  FMNMX.FTZ R146, R168, R13, !PT ;  /* 0x0000000da8927209 */ /* 0x000fe40007810000 */
[----:B------:R-:W-:Y:S01]  /*5c20*/  ISETP.GT.AND P4, PT, R172, 0x9, PT ;  /* 0x00000009ac00780c */ /* 0x000fe20003f84270 */
[----:B------:R-:W1:Y:S01]  /*5c30*/  MUFU.TANH R149, R149 ;  /* 0x0000009500957308 */ /* 0x000e620000002400 */
[----:B0-----:R-:W-:Y:S02]  /*5c40*/  FSEL R171, R171, -INF , P3 ;  /* 0xff800000abab7808 */ /* 0x001fe40001800000 */
[----:B------:R-:W-:Y:S02]  /*5c50*/  FMNMX.FTZ R160, R169, R146, !PT ;  /* 0x00000092a9a07209 */ /* 0x000fe40007810000 */
[----:B------:R-:W-:Y:S02]  /*5c60*/  FSETP.NEU.FTZ.AND P1, PT, R12, -INF , PT ;  /* 0xff8000000c00780b */ /* 0x000fe40003f3d000 */
[----:B------:R-:W-:Y:S01]  /*5c70*/  ISETP.GT.AND P2, PT, R172, 0x10, PT ;  /* 0x00000010ac00780c */ /* 0x000fe20003f44270 */
[----:B------:R-:W0:Y:S01]  /*5c80*/  MUFU.TANH R152, R152 ;  /* 0x0000009800987308 */ /* 0x000e220000002400 */
[----:B----4-:R-:W-:-:S02]  /*5c90*/  FSEL R170, R170, -INF , P4 ;  /* 0xff800000aaaa7808 */ /* 0x010fc40002000000 */
[----:B------:R-:W-:Y:S02]  /*5ca0*/  FMNMX.FTZ R161, R171, R160, !PT ;  /* 0x000000a0aba17209 */ /* 0x000fe40007810000 */
[----:B------:R-:W-:Y:S02]  /*5cb0*/  FSEL R146, R143, RZ, P1 ;  /* 0x000000ff8f927208 */ /* 0x000fe40000800000 */
        /* <DEDUP_REMOVED lines=9> */
[----:B------:R-:W5:Y:S01]  /*5d50*/  MUFU.TANH R150, R150 ;  /* 0x0000009600967308 */ /* 0x000f620000002400 */
[----:B------:R-:W-:Y:S01]  /*5d60*/  FMNMX.FTZ R161, R143, R160, !PT ;  /* 0x000000a08fa17209 */ /* 0x000fe20007810000 */
[--C-:B------:R-:W-:Y:S01]  /*5d70*/  FFMA.FTZ R141, R141, UR14, -R146.reuse ;  /* 0x0000000e8d8d7c23 */ /* 0x100fe20008010892 */
[----:B------:R-:W-:Y:S01]  /*5d80*/  ISETP.GT.AND P3, PT, R172, 0x19, PT ;  /* 0x00000019ac00780c */ /* 0x000fe20003f64270 */
[--C-:B------:R-:W-:Y:S01]  /*5d90*/  FFMA.FTZ R186, R138, UR14, -R146.reuse ;  /* 0x0000000e8aba7c23 */ /* 0x100fe20008010892 */
[----:B------:R-:W-:Y:S01]  /*5da0*/  FSEL R145, R131, -INF , P2 ;  /* 0xff80000083917808 */ /* 0x000fe20001000000 */
[--C-:B------:R-:W-:Y:S01]  /*5db0*/  FFMA.FTZ R180, R135, UR14, -R146.reuse ;  /* 0x0000000e87b47c23 */ /* 0x100fe20008010892 */
[----:B------:R-:W-:Y:S01]  /*5dc0*/  FMNMX.FTZ R144, R130, R161, !PT ;  /* 0x000000a182907209 */ /* 0x000fe20007810000 */
[----:B------:R-:W5:Y:S01]  /*5dd0*/  MUFU.TANH R151, R151 ;  /* 0x0000009700977308 */ /* 0x000f620000002400 */
[----:B------:R-:W-:Y:S01]  /*5de0*/  ISETP.GT.AND P2, PT, R172, 0x20, PT ;  /* 0x00000020ac00780c */ /* 0x000fe20003f44270 */
[--C-:B------:R-:W-:Y:S01]  /*5df0*/  FFMA.FTZ R176, R123, UR14, -R146.reuse ;  /* 0x0000000e7bb07c23 */ /* 0x100fe20008010892 */
[----:B------:R-:W-:Y:S01]  /*5e00*/  FSEL R132, R132, -INF , P3 ;  /* 0xff80000084847808 */ /* 0x000fe20001800000 */
[--C-:B------:R-:W-:Y:S01]  /*5e10*/  FFMA.FTZ R123, R0, UR14, -R146.reuse ;  /* 0x0000000e007b7c23 */ /* 0x100fe20008010892 */
[----:B------:R-:W-:Y:S01]  /*5e20*/  FMNMX.FTZ R131, R145, R144, !PT ;  /* 0x0000009091837209 */ /* 0x000fe20007810000 */
[--C-:B------:R-:W-:Y:S01]  /*5e30*/  FFMA.FTZ R178, R11, UR14, -R146.reuse ;  /* 0x0000000e0bb27c23 */ /* 0x100fe20008010892 */
[----:B------:R-:W-:Y:S01]  /*5e40*/  ISETP.GT.AND P3, PT, R172, 0x21, PT ;  /* 0x00000021ac00780c */ /* 0x000fe20003f64270 */
[----:B------:R-:W5:Y:S01]  /*5e50*/  MUFU.TANH R153, R153 ;  /* 0x0000009900997308 */ /* 0x000f620000002400 */
[----:B------:R-:W-:Y:S01]  /*5e60*/  FSEL R144, R133, -INF , P2 ;  /* 0xff80000085907808 */ /* 0x000fe20001000000 */
        /* <DEDUP_REMOVED lines=11> */
[----:B---3--:R-:W-:Y:S01]  /*5f20*/  FSEL R136, R136, -INF , P2 ;  /* 0xff80000088887808 */ /* 0x008fe20001000000 */
[--C-:B------:R-:W-:Y:S01]  /*5f30*/  FFMA.FTZ R190, R142, UR14, -R146.reuse ;  /* 0x0000000e8ebe7c23 */ /* 0x100fe20008010892 */
[----:B------:R-:W-:Y:S01]  /*5f40*/  FMNMX.FTZ R133, R134, R131, !PT ;  /* 0x0000008386857209 */ /* 0x000fe20007810000 */
[----:B------:R-:W3:Y:S01]  /*5f50*/  MUFU.TANH R155, R155 ;  /* 0x0000009b009b7308 */ /* 0x000ee20000002400 */
[----:B------:R-:W-:Y:S01]  /*5f60*/  ISETP.GT.AND P2, PT, R172, 0x30, PT ;  /* 0x00000030ac00780c */ /* 0x000fe20003f44270 */
[--C-:B------:R-:W-:Y:S01]  /*5f70*/  FFMA.FTZ R137, R137, UR14, -R146.reuse ;  /* 0x0000000e89897c23 */ /* 0x100fe20008010892 */
[----:B--2---:R-:W-:Y:S01]  /*5f80*/  FSEL R148, R148, -INF , P3 ;  /* 0xff80000094947808 */ /* 0x004fe20001800000 */
[----:B------:R-:W-:Y:S01]  /*5f90*/  FFMA.FTZ R121, R121, UR14, -R146 ;  /* 0x0000000e79797c23 */ /* 0x000fe20008010892 */
[----:B------:R-:W-:-:S02]  /*5fa0*/  FMNMX.FTZ R133, R136, R133, !PT ;  /* 0x0000008588857209 */ /* 0x000fc40007810000 */
[----:B------:R-:W-:Y:S01]  /*5fb0*/  ISETP.GT.AND P3, PT, R172, 0x31, PT ;  /* 0x00000031ac00780c */ /* 0x000fe20003f64270 */
[----:B------:R2:W-:Y:S01]  /*5fc0*/  MUFU.EX2 R131, R141 ;  /* 0x0000008d00837308 */ /* 0x0005e20000000800 */
[----:B-1----:R-:W-:Y:S02]  /*5fd0*/  FSEL R149, R149, -INF , P2 ;  /* 0xff80000095957808 */ /* 0x002fe40001000000 */
[----:B------:R-:W-:Y:S02]  /*5fe0*/  FMNMX.FTZ R140, R148, R133, !PT ;  /* 0x00000085948c7209 */ /* 0x000fe40007810000 */
[----:B------:R-:W-:Y:S02]  /*5ff0*/  ISETP.GT.AND P2, PT, R172, 0x38, PT ;  /* 0x00000038ac00780c */ /* 0x000fe40003f44270 */
[----:B0-----:R-:W-:Y:S01]  /*6000*/  FSEL R152, R152, -INF , P3 ;  /* 0xff80000098987808 */ /* 0x001fe20001800000 */
[----:B------:R-:W0:Y:S01]  /*6010*/  MUFU.TANH R156, R156 ;  /* 0x0000009c009c7308 */ /* 0x000e220000002400 */
[----:B------:R-:W-:Y:S01]  /*6020*/  FMNMX.FTZ R133, R149, R140, !PT ;  /* 0x0000008c95857209 */ /* 0x000fe20007810000 */
[----:B--2---:R-:W-:Y:S01]  /*6030*/  FFMA.FTZ R141, R139, UR14, -R146 ;  /* 0x0000000e8b8d7c23 */ /* 0x004fe20008010892 */
[----:B------:R-:W-:-:S02]  /*6040*/  ISETP.GT.AND P3, PT, R172, 0x39, PT ;  /* 0x00000039ac00780c */ /* 0x000fc40003f64270 */
[----:B----4-:R-:W-:Y:S02]  /*6050*/  FSEL R147, R147, -INF , P2 ;  /* 0xff80000093937808 */ /* 0x010fe40001000000 */
[----:B------:R-:W-:Y:S01]  /*6060*/  FMNMX.FTZ R140, R152, R133, !PT ;  /* 0x00000085988c7209 */ /* 0x000fe20007810000 */
[----:B------:R-:W1:Y:S01]  /*6070*/  MUFU.TANH R157, R157 ;  /* 0x0000009d009d7308 */ /* 0x000e620000002400 */
[----:B------:R-:W-:Y:S02]  /*6080*/  ISETP.GT.AND P2, PT, R172, 0x40, PT ;  /* 0x00000040ac00780c */ /* 0x000fe40003f44270 */
[----:B-----5:R-:W-:Y:S02]  /*6090*/  FSEL R150, R150, -INF , P3 ;  /* 0xff80000096967808 */ /* 0x020fe40001800000 */
[----:B------:R-:W-:Y:S02]  /*60a0*/  FMNMX.FTZ R139, R147, R140, !PT ;  /* 0x0000008c938b7209 */ /* 0x000fe40007810000 */
[----:B------:R-:W-:Y:S01]  /*60b0*/  ISETP.GT.AND P3, PT, R172, 0x41, PT ;  /* 0x00000041ac00780c */ /* 0x000fe20003f64270 */
[----:B------:R-:W2:Y:S01]  /*60c0*/  MUFU.TANH R158, R158 ;  /* 0x0000009e009e7308 */ /* 0x000ea20000002400 */
[----:B------:R-:W-:-:S02]  /*60d0*/  FSEL R151, R151, -INF , P2 ;  /* 0xff80000097977808 */ /* 0x000fc40001000000 */
[----:B------:R-:W-:Y:S02]  /*60e0*/  FMNMX.FTZ R138, R150, R139, !PT ;  /* 0x0000008b968a7209 */ /* 0x000fe40007810000 */
[C---:B------:R-:W-:Y:S02]  /*60f0*/  ISETP.GT.AND P2, PT, R172.reuse, 0x48, PT ;  /* 0x00000048ac00780c */ /* 0x040fe40003f44270 */
[----:B------:R-:W-:Y:S01]  /*6100*/  FSEL R153, R153, -INF , P3 ;  /* 0xff80000099997808 */ /* 0x000fe20001800000 */
[----:B------:R-:W4:Y:S01]  /*6110*/  MUFU.TANH R159, R159 ;  /* 0x0000009f009f7308 */ /* 0x000f220000002400 */
[----:B------:R-:W-:Y:S02]  /*6120*/  FMNMX.FTZ R138, R151, R138, !PT ;  /* 0x0000008a978a7209 */ /* 0x000fe40007810000 */
[----:B------:R-:W-:Y:S02]  /*6130*/  ISETP.GT.AND P3, PT, R172, 0x49, PT ;  /* 0x00000049ac00780c */ /* 0x000fe40003f64270 */
[----:B------:R-:W-:-:S02]  /*6140*/  FSEL R154, R154, -INF , P2 ;  /* 0xff8000009a9a7808 */ /* 0x000fc40001000000 */
[----:B------:R-:W-:Y:S01]  /*6150*/  FMNMX.FTZ R139, R153, R138, !PT ;  /* 0x0000008a998b7209 */ /* 0x000fe20007810000 */
[----:B------:R5:W-:Y:S01]  /*6160*/  MUFU.EX2 R133, R141 ;  /* 0x0000008d00857308 */ /* 0x000be20000000800 */
[----:B------:R-:W-:Y:S02]  /*6170*/  ISETP.GT.AND P2, PT, R172, 0x50, PT ;  /* 0x00000050ac00780c */ /* 0x000fe40003f44270 */
[----:B---3--:R-:W-:Y:S02]  /*6180*/  FSEL R155, R155, -INF , P3 ;  /* 0xff8000009b9b7808 */ /* 0x008fe40001800000 */
[----:B------:R-:W-:Y:S02]  /*6190*/  FMNMX.FTZ R138, R154, R139, !PT ;  /* 0x0000008b9a8a7209 */ /* 0x000fe40007810000 */
[----:B------:R-:W-:Y:S01]  /*61a0*/  ISETP.GT.AND P3, PT, R172, 0x51, PT ;  /* 0x00000051ac00780c */ /* 0x000fe20003f64270 */
[----:B------:R-:W-:Y:S01]  /*61b0*/  MUFU.EX2 R129, R129 ;  /* 0x0000008100817308 */ /* 0x000fe20000000800 */
[----:B0-----:R-:W-:-:S02]  /*61c0*/  FSEL R156, R156, -INF , P2 ;  /* 0xff8000009c9c7808 */ /* 0x001fc40001000000 */
[----:B------:R-:W-:Y:S02]  /*61d0*/  FMNMX.FTZ R135, R155, R138, !PT ;  /* 0x0000008a9b877209 */ /* 0x000fe40007810000 */
[----:B------:R-:W-:Y:S02]  /*61e0*/  ISETP.GT.AND P2, PT, R172, 0x58, PT ;  /* 0x00000058ac00780c */ /* 0x000fe40003f44270 */
[----:B-1----:R-:W-:Y:S01]  /*61f0*/  FSEL R157, R157, -INF , P3 ;  /* 0xff8000009d9d7808 */ /* 0x002fe20001800000 */
[----:B------:R-:W-:Y:S01]  /*6200*/  MUFU.EX2 R188, R188 ;  /* 0x000000bc00bc7308 */ /* 0x000fe20000000800 */
[----:B------:R-:W-:Y:S01]  /*6210*/  FMNMX.FTZ R138, R156, R135, !PT ;  /* 0x000000879c8a7209 */ /* 0x000fe20007810000 */
[--C-:B------:R-:W-:Y:S01]  /*6220*/  FFMA.FTZ R135, R128, UR14, -R146.reuse ;  /* 0x0000000e80877c23 */ /* 0x100fe20008010892 */
[----:B------:R-:W-:Y:S01]  /*6230*/  ISETP.GT.AND P3, PT, R172, 0x59, PT ;  /* 0x00000059ac00780c */ /* 0x000fe20003f64270 */
[--C-:B------:R-:W-:Y:S01]  /*6240*/  FFMA.FTZ R172, R15, UR14, -R146.reuse ;  /* 0x0000000e0fac7c23 */ /* 0x100fe20008010892 */
[----:B--2---:R-:W-:Y:S01]  /*6250*/  FSEL R158, R158, -INF , P2 ;  /* 0xff8000009e9e7808 */ /* 0x004fe20001000000 */
[----:B------:R-:W-:Y:S01]  /*6260*/  FFMA.FTZ R15, R124, UR14, -R146 ;  /* 0x0000000e7c0f7c23 */ /* 0x000fe20008010892 */
[----:B------:R-:W-:Y:S01]  /*6270*/  FMNMX.FTZ R139, R157, R138, !PT ;  /* 0x0000008a9d8b7209 */ /* 0x000fe20007810000 */
[----:B------:R-:W-:Y:S01]  /*6280*/  MUFU.EX2 R190, R190 ;  /* 0x000000be00be7308 */ /* 0x000fe20000000800 */
[----:B----4-:R-:W-:-:S02]  /*6290*/  FSEL R159, R159, -INF , P3 ;  /* 0xff8000009f9f7808 */ /* 0x010fc40001800000 */
[----:B------:R-:W-:Y:S01]  /*62a0*/  FMNMX.FTZ R128, R158, R139, !PT ;  /* 0x0000008b9e807209 */ /* 0x000fe20007810000 */
[----:B------:R-:W-:-:S03]  /*62b0*/  FFMA.FTZ R139, R2, UR14, -R146 ;  /* 0x0000000e028b7c23 */ /* 0x000fc60008010892 */
[----:B------:R-:W-:Y:S01]  /*62c0*/  FMNMX.FTZ R128, R159, R128, !PT ;  /* 0x000000809f807209 */ /* 0x000fe20007810000 */
[----:B------:R-:W-:Y:S04]  /*62d0*/  MUFU.EX2 R184, R184 ;  /* 0x000000b800b87308 */ /* 0x000fe80000000800 */
[----:B-----5:R-:W0:Y:S04]  /*62e0*/  SHFL.BFLY PT, R141, R128, 0x2, 0x1f ;  /* 0x0c401f00808d7f89 */ /* 0x020e2800000e0000 */
[----:B------:R-:W-:Y:S08]  /*62f0*/  MUFU.EX2 R186, R186 ;  /* 0x000000ba00ba7308 */ /* 0x000ff00000000800 */
[----:B------:R-:W-:Y:S08]  /*6300*/  MUFU.EX2 R137, R137 ;  /* 0x0000008900897308 */ /* 0x000ff00000000800 */
[----:B------:R-:W-:Y:S01]  /*6310*/  MUFU.EX2 R180, R180 ;  /* 0x000000b400b47308 */ /* 0x000fe20000000800 */
[----:B0-----:R-:W-:Y:S01]  /*6320*/  FMNMX.FTZ R0, R128, R141, !PT ;  /* 0x0000008d80007209 */ /* 0x001fe20007810000 */
[--C-:B------:R-:W-:Y:S01]  /*6330*/  FFMA.FTZ R141, R20, UR14, -R146.reuse ;  /* 0x0000000e148d7c23 */ /* 0x100fe20008010892 */
[----:B------:R-:W-:-:S05]  /*6340*/  FFMA.FTZ R20, R126, UR14, -R146 ;  /* 0x0000000e7e147c23 */ /* 0x000fca0008010892 */
        /* <DEDUP_REMOVED lines=8> */
[----:B------:R-:W-:Y:S01]  /*63d0*/  MUFU.EX2 R123, R123 ;  /* 0x0000007b007b7308 */ /* 0x000fe20000000800 */
[----:B------:R-:W-:Y:S02]  /*63e0*/  FSEL R0, R11, RZ, P2 ;  /* 0x000000ff0b007208 */ /* 0x000fe40001000000 */
[----:B------:R-:W-:-:S03]  /*63f0*/  FSEL R125, R125, RZ, P2 ;  /* 0x000000ff7d7d7208 */ /* 0x000fc60001000000 */
[----:B------:R-:W-:Y:S02]  /*6400*/  FADD.FTZ R2, -R0, R13 ;  /* 0x0000000d00027221 */ /* 0x000fe40000010100 */
[--C-:B------:R-:W-:Y:S01]  /*6410*/  FFMA.FTZ R185, R143, UR14, -R125.reuse ;  /* 0x0000000e8fb97c23 */ /* 0x100fe2000801087d */
[----:B------:R-:W-:Y:S01]  /*6420*/  FSEL R143, R12, RZ, P1 ;  /* 0x000000ff0c8f7208 */ /* 0x000fe20000800000 */
[--C-:B------:R-:W-:Y:S01]  /*6430*/  FFMA.FTZ R189, R168, UR14, -R125.reuse ;  /* 0x0000000ea8bd7c23 */ /* 0x100fe2000801087d */
[----:B------:R-:W-:Y:S01]  /*6440*/  FMUL.FTZ R2, R2, UR14 ;  /* 0x0000000e02027c20 */ /* 0x000fe20008410000 */
[--C-:B------:R-:W-:Y:S01]  /*6450*/  FFMA.FTZ R122, R169, UR14, -R125.reuse ;  /* 0x0000000ea97a7c23 */ /* 0x100fe2000801087d */
[--C-:B------:R-:W-:Y:S01]  /*6460*/  FFMA.FTZ R191, R171, UR14, -R125.reuse ;  /* 0x0000000eabbf7c23 */ /* 0x100fe2000801087d */
[----:B------:R-:W-:Y:S01]  /*6470*/  FADD.FTZ R143, -R143, R14 ;  /* 0x0000000e8f8f7221 */ /* 0x000fe20000010100 */
[--C-:B------:R-:W-:Y:S01]  /*6480*/  FFMA.FTZ R124, R170, UR14, -R125.reuse ;  /* 0x0000000eaa7c7c23 */ /* 0x100fe2000801087d */
[----:B------:R-:W-:Y:S01]  /*6490*/  MUFU.EX2 R189, R189 ;  /* 0x000000bd00bd7308 */ /* 0x000fe20000000800 */
[--C-:B------:R-:W-:Y:S01]  /*64a0*/  FFMA.FTZ R126, R130, UR14, -R125.reuse ;  /* 0x0000000e827e7c23 */ /* 0x100fe2000801087d */
[----:B------:R-:W-:Y:S01]  /*64b0*/  FMUL.FTZ R143, R143, UR14 ;  /* 0x0000000e8f8f7c20 */ /* 0x000fe20008410000 */
        /* <DEDUP_REMOVED lines=16> */
[----:B------:R-:W-:-:S05]  /*65c0*/  FFMA.FTZ R158, R158, UR14, -R125 ;  /* 0x0000000e9e9e7c23 */ /* 0x000fca000801087d */
        /* <DEDUP_REMOVED lines=19> */
[----:B------:R-:W-:Y:S01]  /*6700*/  FADD.FTZ R13, R135, R138 ;  /* 0x0000008a870d7221 */ /* 0x000fe20000010000 */
[----:B------:R-:W-:Y:S01]  /*6710*/  FFMA.FTZ R138, R155, UR14, -R125 ;  /* 0x0000000e9b8a7c23 */ /* 0x000fe2000801087d */
        /* <DEDUP_REMOVED lines=65> */
.L_x_5721:
        /* <DEDUP_REMOVED lines=34> */
[----:B------:R-:W-:Y:S01]  /*6d50*/  MOV R14, R12 ;  /* 0x0000000c000e7202 */ /* 0x000fe20000000f00 */
[----:B------:R-:W-:Y:S06]  /*6d60*/  @P1 BRA `(.L_x_5722) ;  /* 0xffffffd000fc1947 */ /* 0x000fec000383ffff */
.L_x_5711:
[----:B------:R-:W-:-:S13]  /*6d70*/  ISETP.LE.AND P1, PT, RZ, UR4, PT ;  /* 0x00000004ff007c0c */ /* 0x000fda000bf23270 */
[----:B------:R-:W-:Y:S05]  /*6d80*/  @!P1 BRA `(.L_x_5723) ;  /* 0x00000024003c9947 */ /* 0x000fea0003800000 */
[----:B------:R-:W-:Y:S01]  /*6d90*/  IMAD.MOV.U32 R14, RZ, RZ, R11 ;  /* 0x000000ffff0e7224 */ /* 0x000fe200078e000b */
[----:B------:R-:W-:Y:S01]  /*6da0*/  UMOV UR5, UR38 ;  /* 0x0000002600057c82 */ /* 0x000fe20008000000 */
[----:B------:R-:W-:Y:S01]  /*6db0*/  IMAD.MOV.U32 R13, RZ, RZ, R12 ;  /* 0x000000ffff0d7224 */ /* 0x000fe200078e000c */
[----:B------:R-:W-:Y:S01]  /*6dc0*/  UMOV UR6, UR39 ;  /* 0x0000002700067c82 */ /* 0x000fe20008000000 */
[----:B------:R-:W-:Y:S01]  /*6dd0*/  ULDC UR7, c[0x0][0x9d8] ;  /* 0x0002760000077ab9 */ /* 0x000fe20000000800 */
[----:B------:R-:W-:-:S05]  /*6de0*/  ULDC UR10, c[0x0][0x988] ;  /* 0x00026200000a7ab9 */ /* 0x000fca0000000800 */
.L_x_5734:
        /* <DEDUP_REMOVED lines=8> */
.L_x_5724:
[----:B------:R-:W-:Y:S01]  /*6e70*/  ULEA UR8, UR39, UR40, 0x3 ;  /* 0x0000002827087291 */ /* 0x000fe2000f8e183f */
[----:B------:R-:W-:-:S05]  /*6e80*/  IMAD.U32 R11, RZ, RZ, UR38 ;  /* 0x00000026ff0b7e24 */ /* 0x000fca000f8e00ff */
[----:B------:R-:W-:-:S04]  /*6e90*/  SHF.L.U32 R11, R11, 0x1f, RZ ;  /* 0x0000001f0b0b7819 */ /* 0x000fc800000006ff */
[----:B------:R0:W1:Y:S01]  /*6ea0*/  SYNCS.PHASECHK.TRANS64.TRYWAIT P1, [UR8+0x30830], R11 ;  /* 0x0308300bff0075a7 */ /* 0x0000620008020148 */
[----:B------:R-:W-:Y:S05]  /*6eb0*/  @!P0 BRA `(.L_x_5725) ;  /* 0x0000000000048947 */ /* 0x000fea0003800000 */
[----:B------:R-:W-:Y:S01]  /*6ec0*/  BPT.TRAP 0x1 ;  /* 0x000000040000795c */ /* 0x000fe20000300000 */
.L_x_5725:
[----:B-1----:R-:W-:Y:S05]  /*6ed0*/  @P1 BRA `(.L_x_5726) ;  /* 0x0000000000081947 */ /* 0x002fea0003800000 */
[----:B------:R-:W1:Y:S02]  /*6ee0*/  SYNCS.PHASECHK.TRANS64.TRYWAIT P1, [UR8+0x30830], R11 ;  /* 0x0308300bff0075a7 */ /* 0x000e640008020148 */
[----:B-1----:R-:W-:Y:S05]  /*6ef0*/  @!P1 BRA `(.L_x_5727) ;  /* 0x000000b800009947 */ /* 0x002fea0003800000 */
.L_x_5726:
        /* <DEDUP_REMOVED lines=175> */
.L_x_5728:
[----:B------:R-:W-:Y:S01]  /*79f0*/  ULEA UR8, UR6, UR40, 0x3 ;  /* 0x0000002806087291 */ /* 0x000fe2000f8e183f */
[----:B------:R-:W-:-:S05]  /*7a00*/  IMAD.U32 R0, RZ, RZ, UR5 ;  /* 0x00000005ff007e24 */ /* 0x000fca000f8e00ff */
[----:B------:R-:W-:-:S04]  /*7a10*/  SHF.L.U32 R0, R0, 0x1f, RZ ;  /* 0x0000001f00007819 */ /* 0x000fc800000006ff */
[----:B------:R2:W3:Y:S01]  /*7a20*/  SYNCS.PHASECHK.TRANS64.TRYWAIT P1, [UR8+0x30850], R0 ;  /* 0x03085000ff0075a7 */ /* 0x0004e20008020148 */
[----:B------:R-:W-:Y:S05]  /*7a30*/  @!P0 BRA `(.L_x_5729) ;  /* 0x0000000000048947 */ /* 0x000fea0003800000 */
[----:B------:R-:W-:Y:S01]  /*7a40*/  BPT.TRAP 0x1 ;  /* 0x000000040000795c */ /* 0x000fe20000300000 */
.L_x_5729:
[----:B---3--:R-:W-:Y:S05]  /*7a50*/  @P1 BRA `(.L_x_5730) ;  /* 0x0000000000081947 */ /* 0x008fea0003800000 */
[----:B------:R-:W3:Y:S02]  /*7a60*/  SYNCS.PHASECHK.TRANS64.TRYWAIT P1, [UR8+0x30850], R0 ;  /* 0x03085000ff0075a7 */ /* 0x000ee40008020148 */
[----:B---3--:R-:W-:Y:S05]  /*7a70*/  @!P1 BRA `(.L_x_5731) ;  /* 0x000000ac00389947 */ /* 0x008fea0003800000 */
.L_x_5730:
        /* <DEDUP_REMOVED lines=37> */
.L_x_5732:
        /* <DEDUP_REMOVED lines=157> */
[----:B------:R-:W-:Y:S01]  /*86a0*/  FADD.FTZ R13, -R12, R13 ;  /* 0x0000000d0c0d7221 */ /* 0x000fe20000010100 */
[----:B-1----:R-:W-:-:S03]  /*86b0*/  FMNMX.FTZ R11, R157, R158, !PT ;  /* 0x0000009e9d0b7209 */ /* 0x002fc60007810000 */
[----:B------:R-:W-:Y:S02]  /*86c0*/  FMUL.FTZ R158, R13, UR14 ;  /* 0x0000000e0d9e7c20 */ /* 0x000fe40008410000 */
[----:B------:R-:W-:Y:S01]  /*86d0*/  FADD.FTZ R13, -R11, R14 ;  /* 0x0000000e0b0d7221 */ /* 0x000fe20000010100 */
[----:B------:R-:W-:Y:S01]  /*86e0*/  FMUL.FTZ R14, R12, UR14 ;  /* 0x0000000e0c0e7c20 */ /* 0x000fe20008410000 */
[----:B------:R-:W-:Y:S02]  /*86f0*/  MUFU.EX2 R0, R158 ;  /* 0x0000009e00007308 */ /* 0x000fe40000000800 */
[----:B------:R-:W-:Y:S01]  /*8700*/  FMUL.FTZ R2, R13, UR14 ;  /* 0x0000000e0d027c20 */ /* 0x000fe20008410000 */
[--C-:B------:R-:W-:Y:S01]  /*8710*/  FFMA.FTZ R13, R168, UR14, -R14.reuse ;  /* 0x0000000ea80d7c23 */ /* 0x100fe2000801080e */
        /* <DEDUP_REMOVED lines=22> */
[----:B------:R-:W-:Y:S01]  /*8880*/  FFMA.FTZ R155, R155, UR14, -R14 ;  /* 0x0000000e9b9b7c23 */ /* 0x000fe2000801080e */
[----:B------:R-:W-:Y:S01]  /*8890*/  FMUL.FTZ R14, R11, UR14 ;  /* 0x0000000e0b0e7c20 */ /* 0x000fe20008410000 */
[----:B------:R-:W-:Y:S03]  /*88a0*/  MUFU.EX2 R2, R2 ;  /* 0x0000000200027308 */ /* 0x000fe60000000800 */
        /* <DEDUP_REMOVED lines=26> */
[--C-:B------:R-:W-:Y:S01]  /*8a50*/  FFMA.FTZ R152, R152, UR14, -R14.reuse ;  /* 0x0000000e98987c23 */ /* 0x100fe2000801080e */
[----:B------:R-:W-:-:S02]  /*8a60*/  FFMA.FTZ R14, R153, UR14, -R14 ;  /* 0x0000000e990e7c23 */ /* 0x000fc4000801080e */
[----:B------:R-:W0:Y:S01]  /*8a70*/  MUFU.EX2 R20, R20 ;  /* 0x0000001400147308 */ /* 0x000e220000000800 */
[----:B-1----:R-:W-:-:S07]  /*8a80*/  FFMA.FTZ R3, R2, R3, R189 ;  /* 0x0000000302037223 */ /* 0x002fce00000100bd */
        /* <DEDUP_REMOVED lines=92> */
.L_x_5733:
        /* <DEDUP_REMOVED lines=35> */
.L_x_5723:
        /* <DEDUP_REMOVED lines=99> */
.L_x_5735:
[----:B------:R-:W-:Y:S01]  /*98b0*/  ULEA UR5, UR39, UR40, 0x3 ;  /* 0x0000002827057291 */ /* 0x000fe2000f8e183f */
[----:B------:R-:W-:-:S05]  /*98c0*/  IMAD.U32 R0, RZ, RZ, UR38 ;  /* 0x00000026ff007e24 */ /* 0x000fca000f8e00ff */
[----:B------:R-:W-:-:S04]  /*98d0*/  SHF.L.U32 R0, R0, 0x1f, RZ ;  /* 0x0000001f00007819 */ /* 0x000fc800000006ff */
[----:B------:R0:W1:Y:S01]  /*98e0*/  SYNCS.PHASECHK.TRANS64.TRYWAIT P1, [UR5+0x30850], R0 ;  /* 0x03085000ff0075a7 */ /* 0x0000620008020145 */
[----:B------:R-:W-:Y:S05]  /*98f0*/  @!P0 BRA `(.L_x_5736) ;  /* 0x0000000000048947 */ /* 0x000fea0003800000 */
[----:B------:R-:W-:Y:S01]  /*9900*/  BPT.TRAP 0x1 ;  /* 0x000000040000795c */ /* 0x000fe20000300000 */
.L_x_5736:
[----:B-1----:R-:W-:Y:S05]  /*9910*/  @P1 BRA `(.L_x_5737) ;  /* 0x0000000000081947 */ /* 0x002fea0003800000 */
[----:B------:R-:W1:Y:S02]  /*9920*/  SYNCS.PHASECHK.TRANS64.TRYWAIT P1, [UR5+0x30850], R0 ;  /* 0x03085000ff0075a7 */ /* 0x000e640008020145 */
[----:B-1----:R-:W-:Y:S05]  /*9930*/  @!P1 BRA `(.L_x_5738) ;  /* 0x0000008c00a09947 */ /* 0x002fea0003800000 */
.L_x_5737:
        /* <DEDUP_REMOVED lines=8> */
[----:B------:R-:W-:-:S03]  /*99c0*/  IMAD.MOV.U32 R8, RZ, RZ, RZ ;  /* 0x000000ffff087224 */ /* 0x000fc600078e00ff */
        /* <DEDUP_REMOVED lines=12> */
[----:B------:R-:W-:Y:S01]  /*9a90*/  IMAD.U32 R5, RZ, RZ, UR14 ;  /* 0x0000000eff057e24 */ /* 0x000fe2000f8e00ff */
[----:B------:R-:W-:Y:S01]  /*9aa0*/  MOV R0, 0xff800000 ;  /* 0xff80000000007802 */ /* 0x000fe20000000f00 */
[----:B-1----:R-:W-:-:S02]  /*9ab0*/  FADD.FTZ R13, R2, R7 ;  /* 0x00000007020d7221 */ /* 0x002fc40000010000 */
        /* <DEDUP_REMOVED lines=40> */
.L_x_5739:
[----:B------:R-:W0:Y:S01]  /*9d40*/  S2UR UR7, SR_CgaCtaId ;  /* 0x00000000000779c3 */ /* 0x000e220000008800 */
[----:B------:R-:W-:Y:S01]  /*9d50*/  R2UR UR6, R195 ;  /* 0x00000000c30672ca */ /* 0x000fe200000e0000 */
[----:B------:R-:W-:Y:S01]  /*9d60*/  UIADD3 UR4, UR5, 0x30860, URZ ;  /* 0x0003086005047890 */ /* 0x000fe2000fffe03f */
[-C--:B------:R-:W-:Y:S01]  /*9d70*/  FMUL.FTZ R128, R43, R8.reuse ;  /* 0x000000082b807220 */ /* 0x080fe20000410000 */
[----:B------:R-:W-:Y:S01]  /*9d80*/  UIADD3 UR39, UR39, 0x1, URZ ;  /* 0x0000000127277890 */ /* 0x000fe2000fffe03f */
[-C--:B------:R-:W-:Y:S01]  /*9d90*/  FMUL.FTZ R124, R46, R8.reuse ;  /* 0x000000082e7c7220 */ /* 0x080fe20000410000 */
[----:B------:R-:W-:Y:S01]  /*9da0*/  FMUL.FTZ R43, R99, R8 ;  /* 0x00000008632b7220 */ /* 0x000fe20000410000 */
        /* <DEDUP_REMOVED lines=102> */
.L_x_5703:
        /* <DEDUP_REMOVED lines=56> */
[----:B------:R-:W-:Y:S01]  /*a790*/  SHF.R.U64 R10, R10, 0x3, RZ ;  /* 0x000000030a0a7819 */ /* 0x000fe200000012ff */
[--C-:B------:R-:W-:Y:S01]  /*a7a0*/  IMAD.X R37, RZ, RZ, R5.reuse, P6 ;  /* 0x000000ffff257224 */ /* 0x100fe200030e0605 */
[----:B------:R-:W-:Y:S01]  /*a7b0*/  LOP3.LUT R4, R25, R4, RZ, 0x3c, !PT ;  /* 0x0000000419047212 */ /* 0x000fe200078e3cff */
[----:B------:R-:W-:Y:S01]  /*a7c0*/  IMAD.X R25, RZ, RZ, R5, P5 ;  /* 0x000000ffff197224 */ /* 0x000fe200028e0605 */
[----:B------:R-:W-:Y:S02]  /*a7d0*/  LOP3.LUT R10, R10, R135, RZ, 0x3c, !PT ;  /* 0x000000870a0a7212 */ /* 0x000fe400078e3cff */
[----:B------:R-:W-:Y:S02]  /*a7e0*/  LOP3.LUT R8, R103, 0x380, RZ, 0xc0, !PT ;  /* 0x0000038067087812 */ /* 0x000fe400078ec0ff */
[----:B------:R-:W-:Y:S02]  /*a7f0*/  MOV R135, R4 ;  /* 0x0000000400877202 */ /* 0x000fe40000000f00 */
[----:B------:R-:W-:-:S02]  /*a800*/  LOP3.LUT R12, R137, 0x380, RZ, 0xc0, !PT ;  /* 0x00000380890c7812 */ /* 0x000fc400078ec0ff */
[----:B------:R-:W-:Y:S02]  /*a810*/  LOP3.LUT R14, R139, 0x380, RZ, 0xc0, !PT ;  /* 0x000003808b0e7812 */ /* 0x000fe400078ec0ff */
[----:B------:R-:W-:Y:S02]  /*a820*/  F2FP.BF16.F32.PACK_AB R4, R123, R24 ;  /* 0x000000187b04723e */ /* 0x000fe400000010ff */
[----:B------:R-:W-:Y:S02]  /*a830*/  LOP3.LUT R32, R147, 0x380, RZ, 0xc0, !PT ;  /* 0x0000038093207812 */ /* 0x000fe400078ec0ff */
[----:B------:R-:W-:Y:S02]  /*a840*/  LOP3.LUT R24, R149, 0x380, RZ, 0xc0, !PT ;  /* 0x0000038095187812 */ /* 0x000fe400078ec0ff */
[----:B------:R-:W-:Y:S02]  /*a850*/  LOP3.LUT R26, R141, 0x380, RZ, 0xc0, !PT ;  /* 0x000003808d1a7812 */ /* 0x000fe400078ec0ff */
[----:B------:R-:W-:-:S02]  /*a860*/  LOP3.LUT R38, R153, 0x380, RZ, 0xc0, !PT ;  /* 0x0000038099267812 */ /* 0x000fc400078ec0ff */
[----:B------:R-:W-:Y:S02]  /*a870*/  SHF.R.U64 R8, R8, 0x3, RZ ;  /* 0x0000000308087819 */ /* 0x000fe400000012ff */
[----:B------:R-:W-:Y:S02]  /*a880*/  LOP3.LUT R28, R143, 0x380, RZ, 0xc0, !PT ;  /* 0x000003808f1c7812 */ /* 0x000fe400078ec0ff */
[----:B------:R-:W-:Y:S02]  /*a890*/  LOP3.LUT R30, R145, 0x380, RZ, 0xc0, !PT ;  /* 0x00000380911e7812 */ /* 0x000fe400078ec0ff */
[----:B------:R-:W-:Y:S02]  /*a8a0*/  IADD3.X R35, RZ, R5, RZ, P1, !PT ;  /* 0x00000005ff237210 */ /* 0x000fe40000ffe4ff */
[----:B------:R-:W-:Y:S02]  /*a8b0*/  SHF.R.U64 R12, R12, 0x3, RZ ;  /* 0x000000030c0c7819 */ /* 0x000fe400000012ff */
[----:B------:R-:W-:-:S02]  /*a8c0*/  SHF.R.U64 R14, R14, 0x3, RZ ;  /* 0x000000030e0e7819 */ /* 0x000fc400000012ff */
[----:B------:R-:W-:Y:S02]  /*a8d0*/  SHF.R.U64 R32, R32, 0x3, RZ ;  /* 0x0000000320207819 */ /* 0x000fe400000012ff */
[----:B------:R-:W-:Y:S01]  /*a8e0*/  F2FP.BF16.F32.PACK_AB R5, R134, R133 ;  /* 0x000000858605723e */ /* 0x000fe200000010ff */
[----:B------:R-:W-:Y:S01]  /*a8f0*/  BAR.SYNC.DEFER_BLOCKING 0x1, 0x100 ;  /* 0x0044000000007b1d */ /* 0x000fe20000010000 */
[----:B------:R-:W-:Y:S02]  /*a900*/  SHF.R.U64 R24, R24, 0x3, RZ ;  /* 0x0000000318187819 */ /* 0x000fe400000012ff */
[----:B------:R-:W-:Y:S02]  /*a910*/  SHF.R.U64 R26, R26, 0x3, RZ ;  /* 0x000000031a1a7819 */ /* 0x000fe400000012ff */
[----:B------:R-:W-:Y:S02]  /*a920*/  SHF.R.U64 R38, R38, 0x3, RZ ;  /* 0x0000000326267819 */ /* 0x000fe400000012ff */
[----:B------:R-:W-:-:S02]  /*a930*/  LOP3.LUT R8, R8, R103, RZ, 0x3c, !PT ;  /* 0x0000006708087212 */ /* 0x000fc400078e3cff */
[----:B------:R-:W-:Y:S02]  /*a940*/  SHF.R.U64 R28, R28, 0x3, RZ ;  /* 0x000000031c1c7819 */ /* 0x000fe400000012ff */
[----:B------:R-:W-:Y:S02]  /*a950*/  SHF.R.U64 R30, R30, 0x3, RZ ;  /* 0x000000031e1e7819 */ /* 0x000fe400000012ff */
[----:B------:R-:W-:Y:S02]  /*a960*/  LOP3.LUT R12, R12, R137, RZ, 0x3c, !PT ;  /* 0x000000890c0c7212 */ /* 0x000fe400078e3cff */
[----:B------:R-:W-:Y:S02]  /*a970*/  LOP3.LUT R14, R14, R139, RZ, 0x3c, !PT ;  /* 0x0000008b0e0e7212 */ /* 0x000fe400078e3cff */
[----:B------:R-:W-:Y:S02]  /*a980*/  LOP3.LUT R32, R32, R147, RZ, 0x3c, !PT ;  /* 0x0000009320207212 */ /* 0x000fe400078e3cff */
[----:B------:R-:W-:-:S02]  /*a990*/  LOP3.LUT R36, R151, 0x380, RZ, 0xc0, !PT ;  /* 0x0000038097247812 */ /* 0x000fc400078ec0ff */
[----:B------:R-:W-:Y:S02]  /*a9a0*/  LOP3.LUT R34, R24, R149, RZ, 0x3c, !PT ;  /* 0x0000009518227212 */ /* 0x000fe400078e3cff */
[----:B------:R-:W-:Y:S01]  /*a9b0*/  LOP3.LUT R26, R26, R141, RZ, 0x3c, !PT ;  /* 0x0000008d1a1a7212 */ /* 0x000fe200078e3cff */
[----:B------:R0:W-:Y:S01]  /*a9c0*/  STSM.16.M88.4 [R135], R4 ;  /* 0x0000000487007844 */ /* 0x0001e20000000200 */
[----:B------:R-:W-:Y:S02]  /*a9d0*/  LOP3.LUT R24, R38, R153, RZ, 0x3c, !PT ;  /* 0x0000009926187212 */ /* 0x000fe400078e3cff */
[----:B------:R-:W-:Y:S02]  /*a9e0*/  LOP3.LUT R28, R28, R143, RZ, 0x3c, !PT ;  /* 0x0000008f1c1c7212 */ /* 0x000fe400078e3cff */
[----:B------:R-:W-:Y:S02]  /*a9f0*/  LOP3.LUT R30, R30, R145, RZ, 0x3c, !PT ;  /* 0x000000911e1e7212 */ /* 0x000fe400078e3cff */
[----:B------:R-:W-:-:S02]  /*aa00*/  MOV R133, R8 ;  /* 0x0000000800857202 */ /* 0x000fc40000000f00 */
[----:B------:R-:W-:Y:S02]  /*aa10*/  MOV R132, R10 ;  /* 0x0000000a00847202 */ /* 0x000fe40000000f00 */
[----:B------:R-:W-:Y:S02]  /*aa20*/  MOV R131, R12 ;  /* 0x0000000c00837202 */ /* 0x000fe40000000f00 */
[----:B------:R-:W-:Y:S02]  /*aa30*/  MOV R123, R14 ;  /* 0x0000000e007b7202 */ /* 0x000fe40000000f00 */
[----:B------:R-:W-:Y:S02]  /*aa40*/  F2FP.BF16.F32.PACK_AB R8, R41, R40 ;  /* 0x000000282908723e */ /* 0x000fe400000010ff */
[----:B0-----:R-:W-:Y:S02]  /*aa50*/  F2FP.BF16.F32.PACK_AB R4, R121, R120 ;  /* 0x000000787904723e */ /* 0x001fe400000010ff */
[----:B------:R-:W-:-:S02]  /*aa60*/  F2FP.BF16.F32.PACK_AB R5, R130, R127 ;  /* 0x0000007f8205723e */ /* 0x000fc400000010ff */
[----:B------:R-:W-:Y:S02]  /*aa70*/  F2FP.BF16.F32.PACK_AB R6, R122, R3 ;  /* 0x000000037a06723e */ /* 0x000fe400000010ff */
[----:B------:R-:W-:Y:S02]  /*aa80*/  F2FP.BF16.F32.PACK_AB R7, R129, R126 ;  /* 0x0000007e8107723e */ /* 0x000fe400000010ff */
[----:B------:R-:W-:Y:S02]  /*aa90*/  F2FP.BF16.F32.PACK_AB R9, R128, R125 ;  /* 0x0000007d8009723e */ /* 0x000fe400000010ff */
[----:B------:R-:W-:Y:S01]  /*aaa0*/  F2FP.BF16.F32.PACK_AB R10, R45, R44 ;  /* 0x0000002c2d0a723e */ /* 0x000fe200000010ff */
[----:B------:R0:W-:Y:S01]  /*aab0*/  STSM.16.M88.4 [R133], R4 ;  /* 0x0000000485007844 */ /* 0x0001e20000000200 */
[----:B------:R-:W-:Y:S02]  /*aac0*/  F2FP.BF16.F32.PACK_AB R11, R47, R124 ;  /* 0x0000007c2f0b723e */ /* 0x000fe400000010ff */
[----:B------:R-:W-:-:S02]  /*aad0*/  SHF.R.U64 R36, R36, 0x3, RZ ;  /* 0x0000000324247819 */ /* 0x000fc400000012ff */
[----:B------:R-:W-:Y:S01]  /*aae0*/  MOV R33, R32 ;  /* 0x0000002000217202 */ /* 0x000fe20000000f00 */
[----:B------:R1:W-:Y:S01]  /*aaf0*/  STSM.16.M88.4 [R132], R8 ;  /* 0x0000000884007844 */ /* 0x0003e20000000200 */
[----:B------:R-:W-:Y:S02]  /*ab00*/  F2FP.BF16.F32.PACK_AB R12, R49, R48 ;  /* 0x00000030310c723e */ /* 0x000fe400000010ff */
[----:B------:R-:W-:Y:S02]  /*ab10*/  F2FP.BF16.F32.PACK_AB R13, R51, R50 ;  /* 0x00000032330d723e */ /* 0x000fe400000010ff */
[----:B------:R-:W-:Y:S02]  /*ab20*/  F2FP.BF16.F32.PACK_AB R14, R53, R52 ;  /* 0x00000034350e723e */ /* 0x000fe400000010ff */
[----:B------:R-:W-:Y:S02]  /*ab30*/  F2FP.BF16.F32.PACK_AB R15, R55, R54 ;  /* 0x00000036370f723e */ /* 0x000fe400000010ff */
[----:B------:R-:W-:-:S02]  /*ab40*/  MOV R103, R26 ;  /* 0x0000001a00677202 */ /* 0x000fc40000000f00 */
[----:B------:R-:W-:Y:S01]  /*ab50*/  MOV R32, R24 ;  /* 0x0000001800207202 */ /* 0x000fe20000000f00 */
[----:B------:R2:W-:Y:S01]  /*ab60*/  STSM.16.M88.4 [R131], R12 ;  /* 0x0000000c83007844 */ /* 0x0005e20000000200 */
[----:B------:R-:W-:Y:S02]  /*ab70*/  MOV R102, R28 ;  /* 0x0000001c00667202 */ /* 0x000fe40000000f00 */
[----:B------:R-:W-:Y:S02]  /*ab80*/  MOV R38, R30 ;  /* 0x0000001e00267202 */ /* 0x000fe40000000f00 */
[----:B------:R-:W-:Y:S02]  /*ab90*/  F2FP.BF16.F32.PACK_AB R24, R57, R56 ;  /* 0x000000383918723e */ /* 0x000fe400000010ff */
[----:B------:R-:W-:Y:S02]  /*aba0*/  F2FP.BF16.F32.PACK_AB R25, R59, R58 ;  /* 0x0000003a3b19723e */ /* 0x000fe400000010ff */
[----:B------:R-:W-:-:S02]  /*abb0*/  F2FP.BF16.F32.PACK_AB R26, R61, R60 ;  /* 0x0000003c3d1a723e */ /* 0x000fc400000010ff */
[----:B------:R-:W-:Y:S02]  /*abc0*/  F2FP.BF16.F32.PACK_AB R27, R63, R62 ;  /* 0x0000003e3f1b723e */ /* 0x000fe400000010ff */
[----:B------:R-:W-:Y:S02]  /*abd0*/  F2FP.BF16.F32.PACK_AB R28, R65, R64 ;  /* 0x00000040411c723e */ /* 0x000fe400000010ff */
[----:B------:R-:W-:Y:S01]  /*abe0*/  F2FP.BF16.F32.PACK_AB R29, R67, R66 ;  /* 0x00000042431d723e */ /* 0x000fe200000010ff */
[----:B------:R-:W-:Y:S01]  /*abf0*/  STSM.16.M88.4 [R123], R24 ;  /* 0x000000187b007844 */ /* 0x000fe20000000200 */
[----:B------:R-:W-:Y:S02]  /*ac00*/  F2FP.BF16.F32.PACK_AB R30, R69, R68 ;  /* 0x00000044451e723e */ /* 0x000fe400000010ff */
[----:B------:R-:W-:Y:S02]  /*ac10*/  F2FP.BF16.F32.PACK_AB R31, R71, R70 ;  /* 0x00000046471f723e */ /* 0x000fe400000010ff */
[----:B------:R-:W-:-:S02]  /*ac20*/  LOP3.LUT R36, R36, R151, RZ, 0x3c, !PT ;  /* 0x0000009724247212 */ /* 0x000fc400078e3cff */
[----:B0-----:R-:W-:Y:S01]  /*ac30*/  F2FP.BF16.F32.PACK_AB R4, R73, R72 ;  /* 0x000000484904723e */ /* 0x001fe200000010ff */
[----:B------:R-:W-:Y:S01]  /*ac40*/  STSM.16.M88.4 [R103], R28 ;  /* 0x0000001c67007844 */ /* 0x000fe20000000200 */
[----:B------:R-:W-:Y:S02]  /*ac50*/  F2FP.BF16.F32.PACK_AB R5, R75, R74 ;  /* 0x0000004a4b05723e */ /* 0x000fe400000010ff */
[----:B------:R-:W-:Y:S02]  /*ac60*/  F2FP.BF16.F32.PACK_AB R6, R77, R76 ;  /* 0x0000004c4d06723e */ /* 0x000fe400000010ff */
[----:B------:R-:W-:Y:S02]  /*ac70*/  F2FP.BF16.F32.PACK_AB R7, R79, R78 ;  /* 0x0000004e4f07723e */ /* 0x000fe400000010ff */
[----:B-1----:R-:W-:Y:S02]  /*ac80*/  F2FP.BF16.F32.PACK_AB R8, R81, R80 ;  /* 0x000000505108723e */ /* 0x002fe400000010ff */
[----:B------:R-:W-:Y:S01]  /*ac90*/  F2FP.BF16.F32.PACK_AB R9, R83, R82 ;  /* 0x000000525309723e */ /* 0x000fe200000010ff */
[----:B------:R0:W-:Y:S01]  /*aca0*/  STSM.16.M88.4 [R102], R4 ;  /* 0x0000000466007844 */ /* 0x0001e20000000200 */
[----:B------:R-:W-:-:S02]  /*acb0*/  F2FP.BF16.F32.PACK_AB R10, R85, R84 ;  /* 0x00000054550a723e */ /* 0x000fc400000010ff */
[----:B------:R-:W-:Y:S02]  /*acc0*/  F2FP.BF16.F32.PACK_AB R11, R87, R86 ;  /* 0x00000056570b723e */ /* 0x000fe400000010ff */
[----:B--2---:R-:W-:Y:S02]  /*acd0*/  F2FP.BF16.F32.PACK_AB R12, R89, R88 ;  /* 0x00000058590c723e */ /* 0x004fe400000010ff */
[----:B------:R-:W-:Y:S01]  /*ace0*/  F2FP.BF16.F32.PACK_AB R13, R91, R90 ;  /* 0x0000005a5b0d723e */ /* 0x000fe200000010ff */
[----:B------:R1:W-:Y:S01]  /*acf0*/  STSM.16.M88.4 [R38], R8 ;  /* 0x0000000826007844 */ /* 0x0003e20000000200 */
[----:B------:R-:W-:Y:S02]  /*ad00*/  F2FP.BF16.F32.PACK_AB R14, R93, R92 ;  /* 0x0000005c5d0e723e */ /* 0x000fe400000010ff */
[----:B------:R-:W-:Y:S02]  /*ad10*/  F2FP.BF16.F32.PACK_AB R15, R95, R94 ;  /* 0x0000005e5f0f723e */ /* 0x000fe400000010ff */
[----:B------:R-:W-:-:S02]  /*ad20*/  MOV R34, R34 ;  /* 0x0000002200227202 */ /* 0x000fc40000000f00 */
[----:B------:R-:W-:Y:S01]  /*ad30*/  MOV R36, R36 ;  /* 0x0000002400247202 */ /* 0x000fe20000000f00 */
[----:B------:R2:W-:Y:S01]  /*ad40*/  STSM.16.M88.4 [R33], R12 ;  /* 0x0000000c21007844 */ /* 0x0005e20000000200 */
[----:B------:R-:W-:Y:S01]  /*ad50*/  PLOP3.LUT P0, PT, PT, PT, UP0, 0x80, 0x0 ;  /* 0x000000000000781c */ /* 0x000fe20003f0f008 */
[----:B0-----:R-:W-:Y:S02]  /*ad60*/  IMAD.U32 R4, RZ, RZ, UR8 ;  /* 0x00000008ff047e24 */ /* 0x001fe4000f8e00ff */
        /* <DEDUP_REMOVED lines=10> */
[----:B0-----:R-:W-:-:S03]  /*ae10*/  ISETP.NE.AND P1, PT, R38, 0x1, PT ;  /* 0x000000012600780c */ /* 0x001fc60003f25270 */
        /* <DEDUP_REMOVED lines=8> */
[----:B------:R-:W-:Y:S01]  /*aea0*/  IMAD.U32 R11, RZ, RZ, UR9 ;  /* 0x00000009ff0b7e24 */ /* 0x000fe2000f8e00ff */
[----:B---3--:R-:W-:Y:S02]  /*aeb0*/  @P0 R2UR UR4, R3 ;  /* 0x00000000030402ca */ /* 0x008fe400000e0000 */
[----:B------:R-:W-:-:S06]  /*aec0*/  MOV R3, UR7 ;  /* 0x0000000700037c02 */ /* 0x000fcc0008000f00 */
[----:B------:R2:W5:Y:S01]  /*aed0*/  @P2 LDG.E R3, desc[UR36][R10.64] ;  /* 0x000000240a032981 */ /* 0x000562000c1e1900 */
[----:B01----:R-:W-:Y:S06]  /*aee0*/  @P2 BRA `(.L_x_5742) ;  /* 0x0000000000102947 */ /* 0x003fec0003800000 */
[----:B------:R-:W-:Y:S05]  /*aef0*/  @!P0 BRA `(.L_x_5742) ;  /* 0x00000000000c8947 */ /* 0x000fea0003800000 */
[----:B--2---:R-:W2:Y:S04]  /*af00*/  LDG.E R10, desc[UR36][R4.64] ;  /* 0x00000024040a7981 */ /* 0x004ea8000c1e1900 */
[----:B-----5:R-:W2:Y:S02]  /*af10*/  LDG.E R3, desc[UR36][R4.64+0x4] ;  /* 0x0000042404037981 */ /* 0x020ea4000c1e1900 */
[----:B--2---:R-:W-:-:S07]  /*af20*/  IMAD.IADD R3, R3, 0x1, -R10 ;  /* 0x0000000103037824 */ /* 0x004fce00078e0a0a */
.L_x_5742:
[----:B------:R-:W-:Y:S01]  /*af30*/  R2UR UR16, R192 ;  /* 0x00000000c01072ca */ /* 0x000fe200000e0000 */
[----:B------:R-:W-:Y:S01]  /*af40*/  ULDC.64 UR12, c[0x0][0xb90] ;  /* 0x0002e400000c7ab9 */ /* 0x000fe20000000a00 */
[----:B------:R-:W-:Y:S01]  /*af50*/  R2UR UR15, R193 ;  /* 0x00000000c10f72ca */ /* 0x000fe200000e0000 */
[----:B------:R-:W-:Y:S01]  /*af60*/  VIADD R9, R18, UR41 ;  /* 0x0000002912097c36 */ /* 0x000fe20008000000 */
[----:B------:R-:W-:Y:S01]  /*af70*/  USHF.R.S32.HI UR11, URZ, 0x1f, UR4 ;  /* 0x0000001f3f0b7899 */ /* 0x000fe20008011404 */
[----:B------:R-:W-:Y:S01]  /*af80*/  VIADD R26, R198, UR41 ;  /* 0x00000029c61a7c36 */ /* 0x000fe20008000000 */
[----:B------:R-:W-:Y:S01]  /*af90*/  UMOV UR10, UR4 ;  /* 0x00000004000a7c82 */ /* 0x000fe20008000000 */
[----:B------:R-:W-:Y:S01]  /*afa0*/  @P1 IMAD.HI.U32 R5, R9, R6, RZ ;  /* 0x0000000609051227 */ /* 0x000fe200078e00ff */
[----:B------:R-:W-:Y:S01]  /*afb0*/  MOV R4, R9 ;  /* 0x0000000900047202 */ /* 0x000fe20000000f00 */
[----:B------:R-:W-:Y:S02]  /*afc0*/  USEL UR61, UR61, URZ, !UP0 ;  /* 0x0000003f3d3d7287 */ /* 0x000fe4000c000000 */
[----:B-----5:R-:W-:Y:S01]  /*afd0*/  IMAD R43, R3, R38, RZ ;  /* 0x00000026032b7224 */ /* 0x020fe200078e02ff */
[----:B------:R-:W-:Y:S01]  /*afe0*/  @P1 SHF.R.U32.HI R4, RZ, R8, R5 ;  /* 0x00000008ff041219 */ /* 0x000fe20000011605 */
[----:B------:R-:W-:Y:S01]  /*aff0*/  USHF.R.S32.HI UR14, URZ, 0x1f, UR16 ;  /* 0x0000001f3f0e7899 */ /* 0x000fe20008011410 */
[----:B------:R-:W-:Y:S01]  /*b000*/  IMAD R5, R194, 0x40, R16 ;  /* 0x00000040c2057824 */ /* 0x000fe200078e0210 */
[----:B------:R-:W-:-:S02]  /*b010*/  UIMAD.WIDE.U32 UR8, UR16, UR12, UR10 ;  /* 0x0000000c100872a5 */ /* 0x000fc4000f8e000a */
[----:B------:R-:W-:Y:S01]  /*b020*/  UIMAD UR7, UR14, UR12, URZ ;  /* 0x0000000c0e0772a4 */ /* 0x000fe2000f8e023f */
[----:B------:R-:W-:Y:S01]  /*b030*/  IMAD.MOV R7, RZ, RZ, -R4 ;  /* 0x000000ffff077224 */ /* 0x000fe200078e0a04 */
[----:B------:R-:W-:Y:S01]  /*b040*/  USEL UR15, UR15, URZ, !UP0 ;  /* 0x0000003f0f0f7287 */ /* 0x000fe2000c000000 */
[----:B------:R-:W-:Y:S01]  /*b050*/  IMAD.WIDE R20, R5, 0x2, R20 ;  /* 0x0000000205147825 */ /* 0x000fe200078e0214 */
[----:B------:R-:W-:Y:S01]  /*b060*/  UIMAD UR7, UR16, UR13, UR7 ;  /* 0x0000000d100772a4 */ /* 0x000fe2000f8e0207 */
[----:B------:R-:W-:Y:S02]  /*b070*/  SHF.R.S32.HI R5, RZ, 0x1f, R4 ;  /* 0x0000001fff057819 */ /* 0x000fe40000011404 */
[----:B------:R-:W-:Y:S01]  /*b080*/  ULDC.64 UR12, c[0x0][0xb98] ;  /* 0x0002e600000c7ab9 */ /* 0x000fe20000000a00 */
[----:B------:R-:W-:Y:S01]  /*b090*/  UIADD3 UR9, UR9, UR7, URZ ;  /* 0x0000000709097290 */ /* 0x000fe2000fffe03f */
[----:B------:R-:W-:Y:S01]  /*b0a0*/  IMAD R7, R38, R7, R9 ;  /* 0x0000000726077224 */ /* 0x000fe200078e0209 */
[----:B------:R-:W-:Y:S01]  /*b0b0*/  UIMAD UR7, UR15, UR12, URZ ;  /* 0x0000000c0f0772a4 */ /* 0x000fe2000f8e023f */
[C---:B--2---:R-:W-:Y:S01]  /*b0c0*/  IADD3 R13, P2, R20.reuse, 0x1000, RZ ;  /* 0x00001000140d7810 */ /* 0x044fe20007f5e0ff */
[----:B------:R-:W-:Y:S01]  /*b0d0*/  UIMAD.WIDE.U32 UR8, UR61, UR12, UR8 ;  /* 0x0000000c3d0872a5 */ /* 0x000fe2000f8e0008 */
[----:B------:R-:W-:Y:S01]  /*b0e0*/  IADD3 R33, P3, R20, 0x6000, RZ ;  /* 0x0000600014217810 */ /* 0x000fe20007f7e0ff */
[----:B------:R-:W-:Y:S01]  /*b0f0*/  UIMAD UR7, UR61, UR13, UR7 ;  /* 0x0000000d3d0772a4 */ /* 0x000fe2000f8e0207 */
[----:B------:R-:W-:-:S02]  /*b100*/  SHF.R.S32.HI R6, RZ, 0x1f, R7 ;  /* 0x0000001fff067819 */ /* 0x000fc40000011407 */
[----:B------:R-:W-:Y:S01]  /*b110*/  LOP3.LUT R12, R13, 0x380, RZ, 0xc0, !PT ;  /* 0x000003800d0c7812 */ /* 0x000fe200078ec0ff */
[----:B------:R-:W-:Y:S01]  /*b120*/  ULDC.64 UR12, c[0x0][0xaa0] ;  /* 0x0002a800000c7ab9 */ /* 0x000fe20000000a00 */
[----:B------:R-:W-:Y:S01]  /*b130*/  IADD3 R4, P0, R4, UR8, RZ ;  /* 0x0000000804047c10 */ /* 0x000fe2000ff1e0ff */
[----:B------:R-:W-:Y:S01]  /*b140*/  IMAD.U32 R8, RZ, RZ, UR7 ;  /* 0x00000007ff087e24 */ /* 0x000fe2000f8e00ff */
[----:B------:R-:W-:Y:S02]  /*b150*/  SHF.R.U64 R12, R12, 0x3, RZ ;  /* 0x000000030c0c7819 */ /* 0x000fe400000012ff */
[----:B------:R-:W-:Y:S02]  /*b160*/  LOP3.LUT R32, R33, 0x380, RZ, 0xc0, !PT ;  /* 0x0000038021207812 */ /* 0x000fe400078ec0ff */
[----:B------:R-:W-:Y:S01]  /*b170*/  IADD3.X R5, R5, UR9, R8, P0, !PT ;  /* 0x0000000905057c10 */ /* 0x000fe200087fe408 */
[----:B------:R-:W-:Y:S01]  /*b180*/  ULDC.64 UR8, c[0x0][0xb88] ;  /* 0x0002e20000087ab9 */ /* 0x000fe20000000a00 */
[----:B------:R-:W-:Y:S01]  /*b190*/  LOP3.LUT R12, R12, R13, RZ, 0x3c, !PT ;  /* 0x0000000d0c0c7212 */ /* 0x000fe200078e3cff */
[----:B------:R-:W-:Y:S01]  /*b1a0*/  IMAD R6, R6, UR8, RZ ;  /* 0x0000000806067c24 */ /* 0x000fe2000f8e02ff */
[----:B------:R-:W-:Y:S01]  /*b1b0*/  IADD3.X R13, RZ, R21, RZ, P2, !PT ;  /* 0x00000015ff0d7210 */ /* 0x000fe200017fe4ff */
[----:B------:R-:W-:Y:S01]  /*b1c0*/  IMAD.WIDE.U32 R4, R7, UR8, R4 ;  /* 0x0000000807047c25 */ /* 0x000fe2000f8e0004 */
[----:B------:R-:W-:-:S02]  /*b1d0*/  IADD3 R25, P2, R20, 0x7000, RZ ;  /* 0x0000700014197810 */ /* 0x000fc40007f5e0ff */
[----:B------:R-:W-:Y:S01]  /*b1e0*/  SHF.R.U64 R32, R32, 0x3, RZ ;  /* 0x0000000320207819 */ /* 0x000fe200000012ff */
[----:B------:R-:W-:Y:S01]  /*b1f0*/  IMAD R11, R7, UR9, R6 ;  /* 0x00000009070b7c24 */ /* 0x000fe2000f8e0206 */
[----:B------:R-:W-:Y:S01]  /*b200*/  ULDC.64 UR8, c[0x0][0xb50] ;  /* 0x0002d40000087ab9 */ /* 0x000fe20000000a00 */
[----:B------:R-:W-:Y:S01]  /*b210*/  LOP3.LUT R24, R25, 0x380, RZ, 0xc0, !PT ;  /* 0x0000038019187812 */ /* 0x000fe200078ec0ff */
[----:B------:R-:W-:Y:S01]  /*b220*/  VIADD R6, R26, 0x8 ;  /* 0x000000081a067836 */ /* 0x000fe20000000000 */
[----:B------:R-:W-:Y:S01]  /*b230*/  LOP3.LUT R32, R32, R33, RZ, 0x3c, !PT ;  /* 0x0000002120207212 */ /* 0x000fe200078e3cff */
[----:B------:R-:W-:Y:S01]  /*b240*/  IMAD.IADD R5, R5, 0x1, R11 ;  /* 0x0000000105057824 */ /* 0x000fe200078e020b */
[----:B------:R-:W-:Y:S01]  /*b250*/  LEA R11, P0, R4, UR8, 0x2 ;  /* 0x00000008040b7c11 */ /* 0x000fe2000f8010ff */
[----:B------:R-:W-:Y:S01]  /*b260*/  IMAD.X R33, RZ, RZ, R21, P3 ;  /* 0x000000ffff217224 */ /* 0x000fe200018e0615 */
[----:B------:R-:W-:Y:S02]  /*b270*/  SHF.R.U64 R24, R24, 0x3, RZ ;  /* 0x0000000318187819 */ /* 0x000fe400000012ff */
[----:B------:R-:W-:Y:S01]  /*b280*/  LEA.HI.X R14, R4, UR9, R5, 0x2, P0 ;  /* 0x00000009040e7c11 */ /* 0x000fe200080f1405 */
[----:B------:R-:W-:Y:S01]  /*b290*/  SHFL.IDX PT, R36, R11, RZ, 0x1c1f ;  /* 0x001c1fff0b247589 */ /* 0x000fe200000e0000 */
[----:B------:R-:W-:-:S02]  /*b2a0*/  IADD3 R45, P0, R20, 0x5000, RZ ;  /* 0x00005000142d7810 */ /* 0x000fc40007f1e0ff */
[----:B------:R-:W-:Y:S01]  /*b2b0*/  IADD3 R10, P3, R20, 0xb000, RZ ;  /* 0x0000b000140a7810 */ /* 0x000fe20007f7e0ff */
[----:B------:R-:W0:Y:S01]  /*b2c0*/  SHFL.IDX PT, R37, R14, RZ, 0x1c1f ;  /* 0x001c1fff0e257589 */ /* 0x000e2200000e0000 */
[----:B------:R-:W-:Y:S02]  /*b2d0*/  LOP3.LUT R44, R45, 0x380, RZ, 0xc0, !PT ;  /* 0x000003802d2c7812 */ /* 0x000fe400078ec0ff */
[----:B------:R-:W-:Y:S01]  /*b2e0*/  LOP3.LUT R24, R24, R25, RZ, 0x3c, !PT ;  /* 0x0000001918187212 */ /* 0x000fe200078e3cff */
[----:B------:R-:W-:Y:S01]  /*b2f0*/  IMAD.X R25, RZ, RZ, R21, P2 ;  /* 0x000000ffff197224 */ /* 0x000fe200010e0615 */
[----:B------:R-:W-:Y:S01]  /*b300*/  SHF.R.U64 R44, R44, 0x3, RZ ;  /* 0x000000032c2c7819 */ /* 0x000fe200000012ff */
[----:B------:R-:W-:Y:S01]  /*b310*/  SHFL.IDX PT, R40, R11, 0x1, 0x1c1f ;  /* 0x003c1f000b287f89 */ /* 0x000fe200000e0000 */
[----:B------:R-:W-:Y:S02]  /*b320*/  LOP3.LUT R3, R10, 0x380, RZ, 0xc0, !PT ;  /* 0x000003800a037812 */ /* 0x000fe400078ec0ff */
[----:B------:R-:W-:Y:S01]  /*b330*/  IADD3 R9, P6, R20, 0x2000, RZ ;  /* 0x0000200014097810 */ /* 0x000fe20007fde0ff */
[----:B------:R-:W1:Y:S01]  /*b340*/  SHFL.IDX PT, R41, R14, 0x1, 0x1c1f ;  /* 0x003c1f000e297f89 */ /* 0x000e6200000e0000 */
[----:B------:R-:W-:-:S02]  /*b350*/  LOP3.LUT R44, R44, R45, RZ, 0x3c, !PT ;  /* 0x0000002d2c2c7212 */ /* 0x000fc400078e3cff */
[C---:B------:R-:W-:Y:S02]  /*b360*/  IADD3 R53, P4, R20.reuse, 0x4000, RZ ;  /* 0x0000400014357810 */ /* 0x040fe40007f9e0ff */
[----:B------:R-:W-:Y:S01]  /*b370*/  LOP3.LUT R7, R20, 0x380, RZ, 0xc0, !PT ;  /* 0x0000038014077812 */ /* 0x000fe200078ec0ff */
[----:B------:R-:W-:Y:S01]  /*b380*/  UIMAD UR7, UR11, UR12, URZ ;  /* 0x0000000c0b0772a4 */ /* 0x000fe2000f8e023f */
[----:B------:R-:W-:Y:S01]  /*b390*/  IADD3.X R45, RZ, R21, RZ, P0, !PT ;  /* 0x00000015ff2d7210 */ /* 0x000fe200007fe4ff */
[----:B------:R-:W-:Y:S01]  /*b3a0*/  UIMAD.WIDE.U32 UR8, UR4, UR12, URZ ;  /* 0x0000000c040872a5 */ /* 0x000fe2000f8e003f */
[----:B------:R-:W-:Y:S01]  /*b3b0*/  LOP3.LUT P0, RZ, R196, 0x3, RZ, 0xc0, !PT ;  /* 0x00000003c4ff7812 */ /* 0x000fe2000780c0ff */
[----:B------:R-:W-:Y:S01]  /*b3c0*/  ULDC.64 UR10, c[0x0][0xae8] ;  /* 0x0002ba00000a7ab9 */ /* 0x000fe20000000a00 */
[----:B------:R-:W-:Y:S01]  /*b3d0*/  SHF.R.U64 R3, R3, 0x3, RZ ;  /* 0x0000000303037819 */ /* 0x000fe200000012ff */
[----:B------:R-:W-:Y:S01]  /*b3e0*/  IMAD.X R49, RZ, RZ, R21, P3 ;  /* 0x000000ffff317224 */ /* 0x000fe200018e0615 */
[----:B------:R-:W-:-:S02]  /*b3f0*/  ISETP.GE.OR P2, PT, R26, R43, P0 ;  /* 0x0000002b1a00720c */ /* 0x000fc40000746670 */
[----:B------:R-:W-:Y:S02]  /*b400*/  IADD3 R5, P5, R20, 0x3000, RZ ;  /* 0x0000300014057810 */ /* 0x000fe40007fbe0ff */
[----:B------:R-:W-:Y:S02]  /*b410*/  LOP3.LUT R48, R3, R10, RZ, 0x3c, !PT ;  /* 0x0000000a03307212 */ /* 0x000fe400078e3cff */
[----:B------:R-:W2:Y:S01]  /*b420*/  @P1 LDC R3, c[0x0][0xbec] ;  /* 0x0002fb00ff031b82 */ /* 0x000ea20000000800 */
[----:B------:R-:W-:Y:S02]  /*b430*/  LOP3.LUT R8, R9, 0x380, RZ, 0xc0, !PT ;  /* 0x0000038009087812 */ /* 0x000fe400078ec0ff */
[----:B------:R-:W-:Y:S02]  /*b440*/  LOP3.LUT R4, R5, 0x380, RZ, 0xc0, !PT ;  /* 0x0000038005047812 */ /* 0x000fe400078ec0ff */
[----:B------:R-:W-:Y:S02]  /*b450*/  LOP3.LUT R52, R53, 0x380, RZ, 0xc0, !PT ;  /* 0x0000038035347812 */ /* 0x000fe400078ec0ff */
[----:B0-----:R0:W-:Y:S01]  /*b460*/  @!P2 ST.E desc[UR36][R36.64], R0 ;  /* 0x000000002400a985 */ /* 0x0011e2000c101924 */
[----:B------:R-:W-:-:S02]  /*b470*/  ISETP.GE.OR P0, PT, R6, R43, P0 ;  /* 0x0000002b0600720c */ /* 0x000fc40000706670 */
[----:B------:R-:W-:Y:S02]  /*b480*/  SHF.R.U64 R8, R8, 0x3, RZ ;  /* 0x0000000308087819 */ /* 0x000fe400000012ff */
[----:B------:R-:W-:Y:S02]  /*b490*/  SHF.R.U64 R4, R4, 0x3, RZ ;  /* 0x0000000304047819 */ /* 0x000fe400000012ff */
[----:B------:R-:W-:Y:S02]  /*b4a0*/  SHF.R.U64 R52, R52, 0x3, RZ ;  /* 0x0000000334347819 */ /* 0x000fe400000012ff */
[----:B------:R-:W-:Y:S02]  /*b4b0*/  SHF.R.U64 R7, R7, 0x3, RZ ;  /* 0x0000000307077819 */ /* 0x000fe400000012ff */
[----:B------:R-:W-:Y:S01]  /*b4c0*/  LOP3.LUT R8, R8, R9, RZ, 0x3c, !PT ;  /* 0x0000000908087212 */ /* 0x000fe200078e3cff */
[----:B0-----:R-:W0:Y:S01]  /*b4d0*/  @P1 LDC R37, c[0x0][0xbf0] ;  /* 0x0002fc00ff251b82 */ /* 0x001e220000000800 */
[----:B------:R-:W-:Y:S01]  /*b4e0*/  LOP3.LUT R4, R4, R5, RZ, 0x3c, !PT ;  /* 0x0000000504047212 */ /* 0x000fe200078e3cff */
[--C-:B------:R-:W-:Y:S01]  /*b4f0*/  IMAD.X R9, RZ, RZ, R21.reuse, P6 ;  /* 0x000000ffff097224 */ /* 0x100fe200030e0615 */
[----:B------:R-:W-:Y:S01]  /*b500*/  LOP3.LUT R52, R52, R53, RZ, 0x3c, !PT ;  /* 0x0000003534347212 */ /* 0x000fe200078e3cff */
[--C-:B------:R-:W-:Y:S01]  /*b510*/  IMAD.X R5, RZ, RZ, R21.reuse, P5 ;  /* 0x000000ffff057224 */ /* 0x100fe200028e0615 */
[C---:B------:R-:W-:Y:S01]  /*b520*/  IADD3 R65, P6, R20.reuse, 0x8000, RZ ;  /* 0x0000800014417810 */ /* 0x040fe20007fde0ff */
[----:B------:R-:W-:Y:S01]  /*b530*/  IMAD.X R53, RZ, RZ, R21, P4 ;  /* 0x000000ffff357224 */ /* 0x000fe200020e0615 */
[C---:B------:R-:W-:Y:S01]  /*b540*/  IADD3 R61, P5, R20.reuse, 0x9000, RZ ;  /* 0x00009000143d7810 */ /* 0x040fe20007fbe0ff */
[----:B------:R-:W-:Y:S01]  /*b550*/  UIMAD UR7, UR4, UR13, UR7 ;  /* 0x0000000d040772a4 */ /* 0x000fe2000f8e0207 */
[----:B------:R-:W-:Y:S01]  /*b560*/  IADD3 R57, P4, R20, 0xa000, RZ ;  /* 0x0000a00014397810 */ /* 0x000fe20007f9e0ff */
[----:B------:R-:W-:Y:S01]  /*b570*/  IMAD R0, R23, 0x20, R194 ;  /* 0x0000002017007824 */ /* 0x000fe200078e02c2 */
[----:B------:R-:W-:Y:S01]  /*b580*/  LOP3.LUT R20, R7, R20, RZ, 0x3c, !PT ;  /* 0x0000001407147212 */ /* 0x000fe200078e3cff */
[----:B------:R-:W-:Y:S01]  /*b590*/  UIADD3 UR9, UR9, UR7, URZ ;  /* 0x0000000709097290 */ /* 0x000fe2000fffe03f */
[----:B------:R-:W-:Y:S01]  /*b5a0*/  LOP3.LUT R64, R65, 0x380, RZ, 0xc0, !PT ;  /* 0x0000038041407812 */ /* 0x000fe200078ec0ff */
[----:B------:R-:W-:Y:S01]  /*b5b0*/  UIMAD UR4, UR14, UR10, URZ ;  /* 0x0000000a0e0472a4 */ /* 0x000fe2000f8e023f */
[----:B------:R-:W-:Y:S01]  /*b5c0*/  LOP3.LUT R60, R61, 0x380, RZ, 0xc0, !PT ;  /* 0x000003803d3c7812 */ /* 0x000fe200078ec0ff */
[----:B-1----:R1:W-:Y:S01]  /*b5d0*/  @!P0 ST.E desc[UR36][R40.64], R2 ;  /* 0x0000000228008985 */ /* 0x0023e2000c101924 */
[----:B------:R-:W-:Y:S01]  /*b5e0*/  LOP3.LUT R56, R57, 0x380, RZ, 0xc0, !PT ;  /* 0x0000038039387812 */ /* 0x000fe200078ec0ff */
[----:B------:R-:W-:Y:S01]  /*b5f0*/  UIMAD UR4, UR16, UR11, UR4 ;  /* 0x0000000b100472a4 */ /* 0x000fe2000f8e0204 */
[----:B------:R-:W-:Y:S01]  /*b600*/  SHF.R.U64 R64, R64, 0x3, RZ ;  /* 0x0000000340407819 */ /* 0x000fe200000012ff */
[----:B------:R3:W5:Y:S01]  /*b610*/  LD.E.128 R28, desc[UR36][R20.64] ;  /* 0x00000024141c7980 */ /* 0x000762000c101d00 */
[----:B------:R-:W-:Y:S01]  /*b620*/  UIMAD.WIDE.U32 UR8, UR16, UR10, UR8 ;  /* 0x0000000a100872a5 */ /* 0x000fe2000f8e0008 */
[----:B------:R-:W-:-:S02]  /*b630*/  SHF.R.U64 R60, R60, 0x3, RZ ;  /* 0x000000033c3c7819 */ /* 0x000fc400000012ff */
[----:B------:R-:W-:Y:S01]  /*b640*/  SHF.R.U64 R56, R56, 0x3, RZ ;  /* 0x0000000338387819 */ /* 0x000fe200000012ff */
[----:B------:R-:W-:Y:S01]  /*b650*/  ULDC.64 UR10, c[0x0][0xaf0] ;  /* 0x0002bc00000a7ab9 */ /* 0x000fe20000000a00 */
[----:B------:R-:W-:Y:S01]  /*b660*/  LOP3.LUT R64, R64, R65, RZ, 0x3c, !PT ;  /* 0x0000004140407212 */ /* 0x000fe200078e3cff */
[----:B------:R-:W5:Y:S01]  /*b670*/  LD.E.128 R12, desc[UR36][R12.64] ;  /* 0x000000240c0c7980 */ /* 0x000f62000c101d00 */
[----:B---3--:R-:W-:Y:S01]  /*b680*/  VIADD R20, R0, UR41 ;  /* 0x0000002900147c36 */ /* 0x008fe20008000000 */
[----:B------:R-:W-:Y:S01]  /*b690*/  UIADD3 UR9, UR9, UR4, URZ ;  /* 0x0000000409097290 */ /* 0x000fe2000fffe03f */
[----:B------:R-:W-:Y:S01]  /*b6a0*/  LOP3.LUT R60, R60, R61, RZ, 0x3c, !PT ;  /* 0x0000003d3c3c7212 */ /* 0x000fe200078e3cff */
[--C-:B------:R-:W-:Y:S01]  /*b6b0*/  IMAD.X R65, RZ, RZ, R21.reuse, P6 ;  /* 0x000000ffff417224 */ /* 0x100fe200030e0615 */
[----:B------:R-:W-:Y:S01]  /*b6c0*/  LOP3.LUT R56, R56, R57, RZ, 0x3c, !PT ;  /* 0x0000003938387212 */ /* 0x000fe200078e3cff */
[----:B--2---:R-:W-:Y:S01]  /*b6d0*/  @P1 IMAD.HI.U32 R0, R20, R3, RZ ;  /* 0x0000000314001227 */ /* 0x004fe200078e00ff */
[----:B------:R-:W-:Y:S01]  /*b6e0*/  UIMAD UR4, UR15, UR10, URZ ;  /* 0x0000000a0f0472a4 */ /* 0x000fe2000f8e023f */
[----:B------:R-:W-:Y:S01]  /*b6f0*/  IADD3.X R61, RZ, R21, RZ, P5, !PT ;  /* 0x00000015ff3d7210 */ /* 0x000fe20002ffe4ff */
[----:B------:R-:W5:Y:S01]  /*b700*/  LD.E.128 R8, desc[UR36][R8.64] ;  /* 0x0000002408087980 */ /* 0x000f62000c101d00 */
[----:B------:R-:W-:Y:S01]  /*b710*/  IMAD.X R57, RZ, RZ, R21, P4 ;  /* 0x000000ffff397224 */ /* 0x000fe200020e0615 */
[----:B------:R-:W-:Y:S01]  /*b720*/  MOV R21, R20 ;  /* 0x0000001400157202 */ /* 0x000fe20000000f00 */
[----:B------:R-:W-:Y:S01]  /*b730*/  UIMAD UR4, UR61, UR11, UR4 ;  /* 0x0000000b3d0472a4 */ /* 0x000fe2000f8e0204 */
[----:B0-----:R-:W-:Y:S01]  /*b740*/  @P1 SHF.R.U32.HI R21, RZ, R37, R0 ;  /* 0x00000025ff151219 */ /* 0x001fe20000011600 */
[----:B------:R-:W-:Y:S01]  /*b750*/  UIMAD.WIDE.U32 UR8, UR61, UR10, UR8 ;  /* 0x0000000a3d0872a5 */ /* 0x000fe2000f8e0008 */
[----:B------:R-:W5:Y:S02]  /*b760*/  LD.E.128 R4, desc[UR36][R4.64] ;  /* 0x0000002404047980 */ /* 0x000f64000c101d00 */
[--C-:B------:R-:W-:Y:S01]  /*b770*/  SHF.R.S32.HI R0, RZ, 0x1f, R21.reuse ;  /* 0x0000001fff007819 */ /* 0x100fe20000011415 */
[----:B------:R-:W-:Y:S01]  /*b780*/  UIADD3 UR4, UR9, UR4, URZ ;  /* 0x0000000409047290 */ /* 0x000fe2000fffe03f */
[----:B------:R-:W-:Y:S01]  /*b790*/  IMAD.MOV R37, RZ, RZ, -R21 ;  /* 0x000000ffff257224 */ /* 0x000fe200078e0a15 */
[----:B------:R-:W-:Y:S01]  /*b7a0*/  ULDC.64 UR10, c[0x0][0xae0] ;  /* 0x0002b800000a7ab9 */ /* 0x000fe20000000a00 */
[----:B------:R-:W-:Y:S01]  /*b7b0*/  IMAD.U32 R3, RZ, RZ, UR9 ;  /* 0x00000009ff037e24 */ /* 0x000fe2000f8e00ff */
[----:B------:R-:W5:Y:S01]  /*b7c0*/  LD.E.128 R52, desc[UR36][R52.64] ;  /* 0x0000002434347980 */ /* 0x000f62000c101d00 */
[----:B------:R-:W-:-:S02]  /*b7d0*/  IMAD R0, R0, UR10, RZ ;  /* 0x0000000a00007c24 */ /* 0x000fc4000f8e02ff */
[----:B------:R-:W-:Y:S01]  /*b7e0*/  IMAD R37, R38, R37, R20 ;  /* 0x0000002526257224 */ /* 0x000fe200078e0214 */
[----:B------:R-:W5:Y:S01]  /*b7f0*/  LD.E.128 R44, desc[UR36][R44.64] ;  /* 0x000000242c2c7980 */ /* 0x000f62000c101d00 */
[----:B-1----:R-:W-:Y:S01]  /*b800*/  IMAD.U32 R2, RZ, RZ, UR8 ;  /* 0x00000008ff027e24 */ /* 0x002fe2000f8e00ff */
[----:B------:R-:W-:Y:S01]  /*b810*/  ULDC.64 UR8, c[0x0][0xad8] ;  /* 0x0002b60000087ab9 */ /* 0x000fe20000000a00 */
[----:B------:R-:W-:Y:S01]  /*b820*/  IMAD.U32 R3, RZ, RZ, UR4 ;  /* 0x00000004ff037e24 */ /* 0x000fe2000f8e00ff */
[----:B------:R-:W5:Y:S01]  /*b830*/  LD.E.128 R32, desc[UR36][R32.64] ;  /* 0x0000002420207980 */ /* 0x000f62000c101d00 */
[C---:B------:R-:W-:Y:S01]  /*b840*/  IMAD R41, R21.reuse, UR11, R0 ;  /* 0x0000000b15297c24 */ /* 0x040fe2000f8e0200 */
[----:B------:R-:W-:Y:S02]  /*b850*/  SHF.R.S32.HI R0, RZ, 0x1f, R37 ;  /* 0x0000001fff007819 */ /* 0x000fe40000011425 */
[----:B------:R-:W5:Y:S01]  /*b860*/  LD.E.128 R24, desc[UR36][R24.64] ;  /* 0x0000002418187980 */ /* 0x000f62000c101d00 */
[----:B------:R-:W-:-:S03]  /*b870*/  IMAD.WIDE.U32 R2, R21, UR10, R2 ;  /* 0x0000000a15027c25 */ /* 0x000fc6000f8e0002 */
        /* <DEDUP_REMOVED lines=10> */
[----:B------:R-:W-:Y:S01]  /*b920*/  IMAD.IADD R3, R3, 0x1, R41 ;  /* 0x0000000103037824 */ /* 0x000fe200078e0229 */
[----:B------:R-:W-:Y:S01]  /*b930*/  IADD3 R68, R194, UR41, RZ ;  /* 0x00000029c2447c10 */ /* 0x000fe2000fffe0ff */
[----:B------:R-:W-:-:S02]  /*b940*/  IMAD R20, R0, UR8, RZ ;  /* 0x0000000800147c24 */ /* 0x000fc4000f8e02ff */
[----:B------:R-:W-:Y:S01]  /*b950*/  IMAD.WIDE.U32 R2, R37, UR8, R2 ;  /* 0x0000000825027c25 */ /* 0x000fe2000f8e0002 */
[----:B------:R-:W-:-:S03]  /*b960*/  ISETP.GE.AND P2, PT, R68, R43, PT ;  /* 0x0000002b4400720c */ /* 0x000fc60003f46270 */
[----:B------:R-:W-:Y:S01]  /*b970*/  IMAD R21, R37, UR9, R20 ;  /* 0x0000000925157c24 */ /* 0x000fe2000f8e0214 */
[----:B------:R-:W-:Y:S01]  /*b980*/  ULDC.64 UR8, c[0x0][0xa80] ;  /* 0x0002a00000087ab9 */ /* 0x000fe20000000a00 */
[----:B------:R-:W-:Y:S01]  /*b990*/  VIADD R0, R68, 0x20 ;  /* 0x0000002044007836 */ /* 0x000fe20000000000 */
[----:B------:R-:W-:Y:S01]  /*b9a0*/  LEA R38, P3, R2, UR8, 0x1 ;  /* 0x0000000802267c11 */ /* 0x000fe2000f8608ff */
[----:B------:R-:W-:Y:S01]  /*b9b0*/  VIADD R42, R42, 0x30820 ;  /* 0x000308202a2a7836 */ /* 0x000fe20000000000 */
[----:B------:R-:W-:Y:S02]  /*b9c0*/  IADD3 R3, R3, R21, RZ ;  /* 0x0000001503037210 */ /* 0x000fe40007ffe0ff */
        /* <DEDUP_REMOVED lines=23> */
.L_x_5744:
[----:B------:R-:W-:Y:S05]  /*bb40*/  BSYNC B1 ;  /* 0x0000000000017941 */ /* 0x000fea0003800000 */
.L_x_5743:
        /* <DEDUP_REMOVED lines=17> */
.L_x_5746:
[----:B------:R-:W-:Y:S05]  /*bc60*/  BSYNC B1 ;  /* 0x0000000000017941 */ /* 0x000fea0003800000 */
.L_x_5745:
        /* <DEDUP_REMOVED lines=17> */
.L_x_5748:
[----:B------:R-:W-:Y:S05]  /*bd80*/  BSYNC B1 ;  /* 0x0000000000017941 */ /* 0x000fea0003800000 */
.L_x_5747:
        /* <DEDUP_REMOVED lines=20> */
.L_x_5741:
[----:B------:R-:W-:Y:S01]  /*bed0*/  R2UR UR4, R193 ;  /* 0x00000000c10472ca */ /* 0x000fe200000e0000 */
[----:B------:R-:W-:Y:S01]  /*bee0*/  ULDC.64 UR10, c[0x0][0xc00] ;  /* 0x00030000000a7ab9 */ /* 0x000fe20000000a00 */
[----:B------:R-:W-:Y:S01]  /*bef0*/  USHF.L.U32 UR8, UR61, 0x2, URZ ;  /* 0x000000023d087899 */ /* 0x000fe2000800063f */
[----:B------:R-:W0:Y:S01]  /*bf00*/  LDC R11, c[0x0][0xbe8] ;  /* 0x0002fa00ff0b7b82 */ /* 0x000e220000000800 */
[----:B------:R-:W-:Y:S01]  /*bf10*/  UISETP.NE.U32.AND UP0, UPT, UR10, URZ, UPT ;  /* 0x0000003f0a00728c */ /* 0x000fe2000bf05070 */
[----:B------:R-:W-:-:S03]  /*bf20*/  R2UR UR12, R192 ;  /* 0x00000000c00c72ca */ /* 0x000fc600000e0000 */
        /* <DEDUP_REMOVED lines=16> */
[----:B------:R-:W-:-:S04]  /*c030*/  MOV R4, UR8 ;  /* 0x0000000800047c02 */ /* 0x000fc80008000f00 */
        /* <DEDUP_REMOVED lines=14> */
.L_x_5750:
[----:B------:R-:W-:Y:S01]  /*c120*/  R2UR UR7, R193 ;  /* 0x00000000c10772ca */ /* 0x000fe200000e0000 */
[----:B------:R-:W-:Y:S01]  /*c130*/  USEL UR61, UR61, URZ, !UP0 ;  /* 0x0000003f3d3d7287 */ /* 0x000fe2000c000000 */
[----:B------:R-:W-:Y:S11]  /*c140*/  BSSY B1, `(.L_x_5751) ;  /* 0x000002d000017945 */ /* 0x000ff60003800000 */
        /* <DEDUP_REMOVED lines=29> */
[C---:B------:R-:W-:Y:S02]  /*c320*/  IADD3 R5, -R2.reuse, RZ, RZ ;  /* 0x000000ff02057210 */ /* 0x040fe40007ffe1ff */
[----:B------:R-:W-:Y:S02]  /*c330*/  SHF.R.S32.HI R3, RZ, 0x1f, R2 ;  /* 0x0000001fff037819 */ /* 0x000fe40000011402 */
[----:B------:R-:W-:Y:S01]  /*c340*/  IADD3 R2, P1, R2, UR8, RZ ;  /* 0x0000000802027c10 */ /* 0x000fe2000ff3e0ff */
[----:B------:R-:W-:-:S03]  /*c350*/  IMAD R5, R7, R5, R4 ;  /* 0x0000000507057224 */ /* 0x000fc600078e0204 */
[----:B------:R-:W-:Y:S01]  /*c360*/  IADD3.X R3, R3, UR9, R6, P1, !PT ;  /* 0x0000000903037c10 */ /* 0x000fe20008ffe406 */
[----:B------:R-:W-:Y:S01]  /*c370*/  ULDC.64 UR8, c[0x0][0xb50] ;  /* 0x0002d40000087ab9 */ /* 0x000fe20000000a00 */
        /* <DEDUP_REMOVED lines=9> */
.L_x_5752:
[----:B------:R-:W-:Y:S05]  /*c410*/  BSYNC B1 ;  /* 0x0000000000017941 */ /* 0x000fea0003800000 */
.L_x_5751:
[----:B0-----:R-:W0:Y:S01]  /*c420*/  @P0 LDC R3, c[0x0][0xbf0] ;  /* 0x0002fc00ff030b82 */ /* 0x001e220000000800 */
[----:B------:R-:W-:Y:S01]  /*c430*/  ULDC.64 UR14, c[0x0][0xaa0] ;  /* 0x0002a800000e7ab9 */ /* 0x000fe20000000a00 */
[----:B------:R-:W-:Y:S01]  /*c440*/  R2UR UR13, R192 ;  /* 0x00000000c00d72ca */ /* 0x000fe200000e0000 */
[----:B------:R-:W-:Y:S01]  /*c450*/  UIMAD UR7, UR10, UR14, URZ ;  /* 0x0000000e0a0772a4 */ /* 0x000fe2000f8e023f */
[----:B------:R-:W-:Y:S01]  /*c460*/  IMAD R2, R23, 0x20, R194 ;  /* 0x0000002017027824 */ /* 0x000fe200078e02c2 */
[----:B------:R-:W-:Y:S01]  /*c470*/  UIMAD.WIDE.U32 UR8, UR4, UR14, URZ ;  /* 0x0000000e040872a5 */ /* 0x000fe2000f8e003f */
[----:B------:R-:W-:Y:S01]  /*c480*/  BSSY B1, `(.L_x_5753) ;  /* 0x000003c000017945 */ /* 0x000fe20003800000 */
[----:B------:R-:W-:Y:S02]  /*c490*/  UIMAD UR7, UR4, UR15, UR7 ;  /* 0x0000000f040772a4 */ /* 0x000fe4000f8e0207 */
[----:B------:R-:W-:Y:S01]  /*c4a0*/  IADD3 R6, R2, UR41, RZ ;  /* 0x0000002902067c10 */ /* 0x000fe2000fffe0ff */
        /* <DEDUP_REMOVED lines=35> */
[----:B------:R-:W-:Y:S02]  /*c6e0*/  IADD3 R3, R3, R5, RZ ;  /* 0x0000000503037210 */ /* 0x000fe40007ffe0ff */
[----:B------:R-:W-:Y:S02]  /*c6f0*/  LEA R4, P3, R2, UR8, 0x1 ;  /* 0x0000000802047c11 */ /* 0x000fe4000f8608ff */
[-C--:B------:R-:W-:Y:S01]  /*c700*/  ISETP.GE.AND P1, PT, R0, R11.reuse, PT ;  /* 0x0000000b0000720c */ /* 0x080fe20003f26270 */
[----:B------:R-:W-:Y:S01]  /*c710*/  VIADD R0, R6, 0x40 ;  /* 0x0000004006007836 */ /* 0x000fe20000000000 */
[----:B------:R-:W-:Y:S02]  /*c720*/  LEA.HI.X R5, R2, UR9, R3, 0x1, P3 ;  /* 0x0000000902057c11 */ /* 0x000fe400098f0c03 */
[----:B------:R0:W1:Y:S02]  /*c730*/  SHFL.IDX PT, R3, R4, RZ, 0x181f ;  /* 0x00181fff04037589 */ /* 0x00006400000e0000 */
[----:B------:R-:W-:-:S02]  /*c740*/  ISETP.GE.AND P0, PT, R0, R11, PT ;  /* 0x0000000b0000720c */ /* 0x000fc40003f06270 */
        /* <DEDUP_REMOVED lines=15> */
.L_x_5754:
[----:B------:R-:W-:Y:S05]  /*c840*/  BSYNC B1 ;  /* 0x0000000000017941 */ /* 0x000fea0003800000 */
.L_x_5753:
        /* <DEDUP_REMOVED lines=17> */
.L_x_5756:
[----:B------:R-:W-:Y:S05]  /*c960*/  BSYNC B1 ;  /* 0x0000000000017941 */ /* 0x000fea0003800000 */
.L_x_5755:
        /* <DEDUP_REMOVED lines=17> */
.L_x_5758:
[----:B------:R-:W-:Y:S05]  /*ca80*/  BSYNC B1 ;  /* 0x0000000000017941 */ /* 0x000fea0003800000 */
.L_x_5757:
        /* <DEDUP_REMOVED lines=18> */
.L_x_5749:
[----:B------:R-:W-:Y:S05]  /*cbb0*/  BSYNC B0 ;  /* 0x0000000000007941 */ /* 0x000fea0003800000 */
.L_x_5740:
[----:B------:R-:W-:Y:S02]  /*cbc0*/  ULDC UR4, c[0x0][0xc3c] ;  /* 0x00030f0000047ab9 */ /* 0x000fe40000000800 */
[----:B------:R-:W-:-:S13]  /*cbd0*/  ISETP.GE.AND P0, PT, R39, UR4, PT ;  /* 0x0000000427007c0c */ /* 0x000fda000bf06270 */
[----:B------:R-:W-:Y:S05]  /*cbe0*/  @!P0 BRA `(.L_x_5759) ;  /* 0xffffff4000648947 */ /* 0x000fea000383ffff */
[----:B------:R-:W-:Y:S05]  /*cbf0*/  EXIT ;  /* 0x000000000000794d */ /* 0x000fea0003800000 */
.L_x_5698:
        /* <DEDUP_REMOVED lines=16> */
.L_x_5760:
        /* <DEDUP_REMOVED lines=40> */
.L_x_5766:
        /* <DEDUP_REMOVED lines=12> */
.L_x_5765:
[----:B------:R-:W-:Y:S05]  /*d040*/  BSYNC B0 ;  /* 0x0000000000007941 */ /* 0x000fea0003800000 */
.L_x_5764:
[----:B0----5:R-:W0:Y:S02]  /*d050*/  SHFL.UP PT, R2, R0, 0x1, RZ ;  /* 0x0420000000027989 */ /* 0x021e2400000e00ff */
        /* <DEDUP_REMOVED lines=19> */
.L_x_5762:
[----:B------:R-:W-:-:S04]  /*d190*/  IMAD.IADD R11, R4, 0x1, -R3 ;  /* 0x00000001040b7824 */ /* 0x000fc800078e0a03 */
[----:B------:R-:W-:-:S05]  /*d1a0*/  IMAD R2, R6, UR5, R11 ;  /* 0x0000000506027c24 */ /* 0x000fca000f8e020b */
[----:B------:R-:W-:Y:S02]  /*d1b0*/  ISETP.GT.AND P0, PT, R2, UR6, PT ;  /* 0x0000000602007c0c */ /* 0x000fe4000bf04270 */
[----:B------:R-:W0:Y:S11]  /*d1c0*/  LDC.64 R2, c[0x0][0xc90] ;  /* 0x00032400ff027b82 */ /* 0x000e360000000a00 */
[----:B------:R-:W-:-:S04]  /*d1d0*/  VOTE.ANY R8, PT, !P0 ;  /* 0x0000000000087806 */ /* 0x000fc800040e0100 */
[----:B------:R-:W1:Y:S02]  /*d1e0*/  POPC R13, R8 ;  /* 0x00000008000d7309 */ /* 0x000e640000000000 */
[----:B-1----:R-:W-:-:S05]  /*d1f0*/  IADD3 R19, R13, UR4, RZ ;  /* 0x000000040d137c10 */ /* 0x002fca000fffe0ff */
        /* <DEDUP_REMOVED lines=13> */
.L_x_5767:
[----:B-1----:R-:W-:Y:S02]  /*d2d0*/  IMAD.MOV R2, RZ, RZ, -R3 ;  /* 0x000000ffff027224 */ /* 0x002fe400078e0a03 */
[----:B---3--:R-:W-:Y:S02]  /*d2e0*/  IMAD R16, R16, UR5, R11 ;  /* 0x0000000510107c24 */ /* 0x008fe4000f8e020b */
[----:B------:R-:W-:Y:S01]  /*d2f0*/  IMAD.MOV.U32 R11, RZ, RZ, R2 ;  /* 0x000000ffff0b7224 */ /* 0x000fe200078e0002 */
[----:B------:R-:W-:Y:S02]  /*d300*/  IABS R2, R4 ;  /* 0x0000000400027213 */ /* 0x000fe40000000000 */
        /* <DEDUP_REMOVED lines=19> */
[----:B------:R-:W-:-:S05]  /*d440*/  @!P1 LOP3.LUT R2, RZ, R4, RZ, 0x33, !PT ;  /* 0x00000004ff029212 */ /* 0x000fca00078e33ff */
[----:B------:R-:W-:Y:S01]  /*d450*/  IMAD R11, R7, R2, RZ ;  /* 0x00000002070b7224 */ /* 0x000fe200078e02ff */
[----:B------:R-:W-:-:S03]  /*d460*/  IADD3 R2, -R2, RZ, RZ ;  /* 0x000000ff02027210 */ /* 0x000fc60007ffe1ff */
[----:B------:R-:W-:Y:S02]  /*d470*/  IMAD.MOV R6, RZ, RZ, -R11 ;  /* 0x000000ffff067224 */ /* 0x000fe400078e0a0b */
[----:B------:R-:W-:Y:S02]  /*d480*/  IMAD R4, R4, R2, R9 ;  /* 0x0000000204047224 */ /* 0x000fe400078e0209 */
[----:B------:R-:W-:Y:S01]  /*d490*/  IMAD.MOV.U32 R2, RZ, RZ, RZ ;  /* 0x000000ffff027224 */ /* 0x000fe200078e00ff */
[----:B------:R-:W-:Y:S02]  /*d4a0*/  VIADDMNMX R13, R6, UR5, R7, PT ;  /* 0x00000005060d7c46 */ /* 0x000fe4000b800107 */
[----:B------:R-:W-:Y:S02]  /*d4b0*/  IABS R9, R4 ;  /* 0x0000000400097213 */ /* 0x000fe40000000000 */
[-C--:B------:R-:W-:Y:S01]  /*d4c0*/  IABS R8, R13.reuse ;  /* 0x0000000d00087213 */ /* 0x080fe20000000000 */
[----:B------:R-:W-:Y:S01]  /*d4d0*/  IMAD.MOV R18, RZ, RZ, -R13 ;  /* 0x000000ffff127224 */ /* 0x000fe200078e0a0d */
[----:B0-----:R-:W-:-:S02]  /*d4e0*/  IABS R10, R13 ;  /* 0x0000000d000a7213 */ /* 0x001fc40000000000 */
[----:B------:R-:W0:Y:S08]  /*d4f0*/  I2F.RP R6, R8 ;  /* 0x0000000800067306 */ /* 0x000e300000209400 */
[----:B0-----:R-:W0:Y:S02]  /*d500*/  MUFU.RCP R6, R6 ;  /* 0x0000000600067308 */ /* 0x001e240000001000 */
[----:B0-----:R-:W-:-:S06]  /*d510*/  VIADD R3, R6, 0xffffffe ;  /* 0x0ffffffe06037836 */ /* 0x001fcc0000000000 */
        /* <DEDUP_REMOVED lines=22> */
.L_x_5763:
[----:B------:R-:W-:Y:S01]  /*d680*/  ULDC UR4, c[0x0][0xc3c] ;  /* 0x00030f0000047ab9 */ /* 0x000fe20000000800 */
[----:B------:R-:W-:Y:S02]  /*d690*/  IMAD.MOV.U32 R17, RZ, RZ, RZ ;  /* 0x000000ffff117224 */ /* 0x000fe400078e00ff */
[----:B------:R-:W-:Y:S02]  /*d6a0*/  IMAD.U32 R16, RZ, RZ, UR6 ;  /* 0x00000006ff107e24 */ /* 0x000fe4000f8e00ff */
[----:B------:R-:W-:Y:S02]  /*d6b0*/  IMAD.MOV.U32 R18, RZ, RZ, RZ ;  /* 0x000000ffff127224 */ /* 0x000fe400078e00ff */
[----:B------:R-:W-:-:S07]  /*d6c0*/  IMAD.U32 R19, RZ, RZ, UR4 ;  /* 0x00000004ff137e24 */ /* 0x000fce000f8e00ff */
.L_x_5768:
[----:B------:R-:W-:-:S13]  /*d6d0*/  ISETP.NE.AND P0, PT, R5, RZ, PT ;  /* 0x000000ff0500720c */ /* 0x000fda0003f05270 */
[----:B------:R-:W0:Y:S01]  /*d6e0*/  @!P0 S2R R3, SR_CgaCtaId ;  /* 0x0000000000038919 */ /* 0x000e220000008800 */
[----:B------:R-:W-:-:S04]  /*d6f0*/  @!P0 MOV R0, 0x400 ;  /* 0x0000040000008802 */ /* 0x000fc80000000f00 */
[----:B0-----:R-:W-:-:S05]  /*d700*/  @!P0 LEA R0, R3, R0, 0x18 ;  /* 0x0000000003008211 */ /* 0x001fca00078ec0ff */
[----:B------:R1:W-:Y:S01]  /*d710*/  @!P0 STS.128 [R0+0x308d0], R16 ;  /* 0x0308d01000008388 */ /* 0x0003e20000000c00 */
[----:B------:R-:W-:Y:S06]  /*d720*/  BAR.ARV 0x5, 0x180 ;  /* 0x0146000000007b1d */ /* 0x000fec0000002000 */
.L_x_5761:
[----:B------:R2:W-:Y:S01]  /*d730*/  STL [R1+0x20], RZ ;  /* 0x000020ff01007387 */ /* 0x0005e20000100800 */
[----:B------:R-:W-:Y:S01]  /*d740*/  ULDC UR4, c[0x0][0xc3c] ;  /* 0x00030f0000047ab9 */ /* 0x000fe20000000800 */
[----:B------:R-:W-:Y:S01]  /*d750*/  MOV R28, 0x1 ;  /* 0x00000001001c7802 */ /* 0x000fe20000000f00 */
[----:B------:R-:W-:Y:S01]  /*d760*/  IMAD.MOV.U32 R27, RZ, RZ, RZ ;  /* 0x000000ffff1b7224 */ /* 0x000fe200078e00ff */
[----:B0-----:R-:W-:-:S13]  /*d770*/  ISETP.GE.AND P0, PT, R19, UR4, PT ;  /* 0x0000000413007c0c */ /* 0x001fda000bf06270 */
[----:B--2---:R-:W-:Y:S05]  /*d780*/  @P0 BRA `(.L_x_5769) ;  /* 0x0000004800900947 */ /* 0x004fea0003800000 */
[----:B-1----:R-:W2:Y:S01]  /*d790*/  LDL R0, [R1+0x28] ;  /* 0x0000280001007983 */ /* 0x002ea20000100800 */
        /* <DEDUP_REMOVED lines=24> */
.L_x_5832:
        /* <DEDUP_REMOVED lines=17> */
[----:B------:R1:W2:Y:S01]  /*da30*/  @P0 LDG.E R30, desc[UR36][R2.64] ;  /* 0x00000024021e0981 */ /* 0x0002a2000c1e1900 */
        /* <DEDUP_REMOVED lines=31> */
.L_x_5770:
        /* <DEDUP_REMOVED lines=9> */
.L_x_5771:
        /* <DEDUP_REMOVED lines=9> */
.L_x_5772:
[----:B------:R-:W3:Y:S01]  /*dd50*/  LDL R5, [R1+0xc] ;  /* 0x00000c0001057983 */ /* 0x000ee20000100800 */
[----:B-12---:R-:W1:Y:S01]  /*dd60*/  LDC R2, c[0x0][0x448] ;  /* 0x00011200ff027b82 */ /* 0x006e620000000800 */
[----:B-----5:R-:W-:Y:S01]  /*dd70*/  IMAD.IADD R0, R0, 0x1, -R30 ;  /* 0x0000000100007824 */ /* 0x020fe200078e0a1e */
[----:B------:R-:W-:Y:S01]  /*dd80*/  LOP3.LUT R23, R23, 0xffffff7f, RZ, 0xc0, !PT ;  /* 0xffffff7f17177812 */ /* 0x000fe200078ec0ff */
[----:B------:R-:W-:Y:S03]  /*dd90*/  BSSY B7, `(.L_x_5773) ;  /* 0x0000381000077945 */ /* 0x000fe60003800000 */
[----:B------:R2:W-:Y:S01]  /*dda0*/  STL [R1], R0 ;  /* 0x0000000001007387 */ /* 0x0005e20000100800 */
[----:B-1----:R-:W-:Y:S01]  /*ddb0*/  ISETP.NE.AND P0, PT, R2, 0x1, PT ;  /* 0x000000010200780c */ /* 0x002fe20003f05270 */
[----:B------:R-:W-:-:S04]  /*ddc0*/  IMAD.SHL.U32 R2, R17, 0x80, RZ ;  /* 0x0000008011027824 */ /* 0x000fc800078e00ff */
[----:B------:R-:W-:-:S08]  /*ddd0*/  VIADD R2, R2, 0x7f ;  /* 0x0000007f02027836 */ /* 0x000fd00000000000 */
[----:B------:R-:W1:Y:S01]  /*dde0*/  @P0 LDC R3, c[0x0][0x44c] ;  /* 0x00011300ff030b82 */ /* 0x000e620000000800 */
[----:B------:R-:W-:-:S07]  /*ddf0*/  @P0 LOP3.LUT R23, R23, 0x80, RZ, 0xfc, !PT ;  /* 0x0000008017170812 */ /* 0x000fce00078efcff */
[----:B0-----:R-:W0:Y:S01]  /*de00*/  @P0 LDC R4, c[0x0][0x450] ;  /* 0x00011400ff040b82 */ /* 0x001e220000000800 */
[----:B-1----:R-:W-:-:S05]  /*de10*/  @P0 IMAD.HI.U32 R3, R2, R3, RZ ;  /* 0x0000000302030227 */ /* 0x002fca00078e00ff */
[----:B0-----:R-:W-:Y:S02]  /*de20*/  @P0 SHF.R.U32.HI R2, RZ, R4, R3 ;  /* 0x00000004ff020219 */ /* 0x001fe40000011603 */
[C---:B---3--:R-:W-:Y:S01]  /*de30*/  IADD3 R3, R0.reuse, 0x60, -R5 ;  /* 0x0000006000037810 */ /* 0x048fe20007ffe805 */
[----:B--2---:R-:W-:-:S03]  /*de40*/  VIADD R0, R0, 0x5f ;  /* 0x0000005f00007836 */ /* 0x004fc60000000000 */
[----:B------:R-:W-:Y:S01]  /*de50*/  IADD3 R2, R3, R2, RZ ;  /* 0x0000000203027210 */ /* 0x000fe20007ffe0ff */
        /* <DEDUP_REMOVED lines=27> */
.L_x_5774:
        /* <DEDUP_REMOVED lines=20> */
.L_x_5777:
[----:B------:R-:W-:Y:S05]  /*e150*/  BSYNC B6 ;  /* 0x0000000000067941 */ /* 0x000fea0003800000 */
.L_x_5776:
        /* <DEDUP_REMOVED lines=19> */
[----:B-1----:R-:W-:Y:S05]  /*e290*/  CALL.ABS.NOINC R2 ;  /* 0x0000000002007343 */ /* 0x002fea0003c00000 */
.L_x_5780:
        /* <DEDUP_REMOVED lines=15> */
.L_x_5779:
[----:B------:R-:W-:Y:S05]  /*e390*/  BSYNC B6 ;  /* 0x0000000000067941 */ /* 0x000fea0003800000 */
.L_x_5778:
[----:B------:R-:W2:Y:S01]  /*e3a0*/  LDL R26, [R1+0x10] ;  /* 0x00001000011a7983 */ /* 0x000ea20000100800 */
[----:B------:R-:W-:Y:S01]  /*e3b0*/  ULDC.64 UR4, c[0x0][0x9f8] ;  /* 0x00027e0000047ab9 */ /* 0x000fe20000000a00 */
[----:B------:R-:W0:Y:S02]  /*e3c0*/  LDC R6, c[0x0][0x430] ;  /* 0x00010c00ff067b82 */ /* 0x000e240000000800 */
[----:B------:R-:W3:Y:S01]  /*e3d0*/  LDL R2, [R1] ;  /* 0x0000000001027983 */ /* 0x000ee20000100800 */
[----:B------:R-:W-:Y:S01]  /*e3e0*/  ISETP.NE.U32.AND P0, PT, RZ, UR4, PT ;  /* 0x00000004ff007c0c */ /* 0x000fe2000bf05070 */
[----:B------:R-:W1:Y:S03]  /*e3f0*/  S2R R20, SR_TID.X ;  /* 0x0000000000147919 */ /* 0x000e660000002100 */
[----:B------:R-:W-:-:S13]  /*e400*/  ISETP.NE.AND.EX P0, PT, RZ, UR5, PT, P0 ;  /* 0x00000005ff007c0c */ /* 0x000fda000bf05300 */
[----:B------:R-:W-:Y:S01]  /*e410*/  @P0 IADD3 R24, P1, R24, UR4, RZ ;  /* 0x0000000418180c10 */ /* 0x000fe2000ff3e0ff */
[----:B------:R-:W4:Y:S01]  /*e420*/  S2R R21, SR_TID.X ;  /* 0x0000000000157919 */ /* 0x000f220000002100 */
[----:B------:R-:W-:Y:S01]  /*e430*/  LOP3.LUT R23, R23, 0xffffffdf, RZ, 0xc0, !PT ;  /* 0xffffffdf17177812 */ /* 0x000fe200078ec0ff */
[----:B------:R-:W-:Y:S01]  /*e440*/  ULDC UR4, c[0x0][0x2f4] ;  /* 0x0000bd0000047ab9 */ /* 0x000fe20000000800 */
[----:B------:R-:W-:-:S05]  /*e450*/  @P0 IADD3.X R25, R25, UR5, RZ, P1, !PT ;  /* 0x0000000519190c10 */ /* 0x000fca0008ffe4ff */
[----:B------:R-:W3:Y:S01]  /*e460*/  @P0 LDG.E R31, desc[UR36][R24.64] ;  /* 0x00000024181f0981 */ /* 0x000ee2000c1e1900 */
[----:B0-----:R-:W-:Y:S02]  /*e470*/  ISETP.NE.AND P2, PT, R6, 0x1, PT ;  /* 0x000000010600780c */ /* 0x001fe40003f45270 */
[----:B-1----:R-:W-:-:S04]  /*e480*/  LOP3.LUT R20, R20, 0x7f, RZ, 0xc0, !PT ;  /* 0x0000007f14147812 */ /* 0x002fc800078ec0ff */
[----:B------:R-:W-:-:S07]  /*e490*/  SHF.R.U32.HI R0, RZ, 0x3, R20 ;  /* 0x00000003ff007819 */ /* 0x000fce0000011614 */
[----:B------:R-:W0:Y:S01]  /*e4a0*/  @P2 LDC R4, c[0x0][0x434] ;  /* 0x00010d00ff042b82 */ /* 0x000e220000000800 */
[----:B----4-:R-:W-:-:S04]  /*e4b0*/  SHF.L.U32 R20, R21, 0x4, RZ ;  /* 0x0000000415147819 */ /* 0x010fc800000006ff */
[----:B------:R-:W-:-:S03]  /*e4c0*/  LOP3.LUT R20, R0, 0x70, R20, 0xf8, !PT ;  /* 0x0000007000147812 */ /* 0x000fc600078ef814 */
[----:B------:R-:W1:Y:S01]  /*e4d0*/  @P2 LDC R0, c[0x0][0x438] ;  /* 0x00010e00ff002b82 */ /* 0x000e620000000800 */
        /* <DEDUP_REMOVED lines=11> */
[----:B-1----:R-:W-:-:S05]  /*e590*/  @P2 SHF.R.U32.HI R4, RZ, R0, R7 ;  /* 0x00000000ff042219 */ /* 0x002fca0000011607 */
[----:B------:R-:W-:-:S04]  /*e5a0*/  IMAD.MOV R0, RZ, RZ, -R4 ;  /* 0x000000ffff007224 */ /* 0x000fc800078e0a04 */
[----:B------:R-:W-:Y:S01]  /*e5b0*/  IMAD R0, R6, R0, R5 ;  /* 0x0000000006007224 */ /* 0x000fe200078e0205 */
[----:B------:R-:W-:Y:S02]  /*e5c0*/  SHF.R.S32.HI R6, RZ, 0x1f, R31 ;  /* 0x0000001fff067819 */ /* 0x000fe4000001141f */
[----:B------:R-:W-:-:S03]  /*e5d0*/  @!P0 SHF.R.S32.HI R5, RZ, 0x1f, R4 ;  /* 0x0000001fff058819 */ /* 0x000fc60000011404 */
[----:B------:R0:W-:Y:S02]  /*e5e0*/  STL [R1+0x8], R6 ;  /* 0x0000080601007387 */ /* 0x0001e40000100800 */
[-C--:B0-----:R-:W-:Y:S02]  /*e5f0*/  @!P0 IMAD R6, R6, R2.reuse, RZ ;  /* 0x0000000206068224 */ /* 0x081fe400078e02ff */
[----:B------:R-:W-:-:S04]  /*e600*/  @!P0 IMAD.WIDE.U32 R4, R31, R2, R4 ;  /* 0x000000021f048225 */ /* 0x000fc800078e0004 */
[----:B------:R-:W-:Y:S02]  /*e610*/  @!P0 IMAD R6, R31, R3, R6 ;  /* 0x000000031f068224 */ /* 0x000fe400078e0206 */
[----:B------:R-:W0:Y:S01]  /*e620*/  @!P0 LDC.64 R2, c[0x0][0x418] ;  /* 0x00010600ff028b82 */ /* 0x000e220000000a00 */
[----:B------:R-:W-:Y:S02]  /*e630*/  ISETP.GE.AND P2, PT, R32, UR4, PT ;  /* 0x0000000420007c0c */ /* 0x000fe4000bf46270 */
[----:B------:R-:W-:-:S11]  /*e640*/  @!P0 IADD3 R6, R5, R6, RZ ;  /* 0x0000000605068210 */ /* 0x000fd60007ffe0ff */
[----:B------:R-:W-:Y:S02]  /*e650*/  @P2 LOP3.LUT R23, R23, 0x4, RZ, 0xfc, !PT ;  /* 0x0000000417172812 */ /* 0x000fe400078efcff */
[----:B0-----:R-:W-:-:S04]  /*e660*/  @!P0 LEA R2, P1, R4, R2, 0x2 ;  /* 0x0000000204028211 */ /* 0x001fc800078210ff */
[----:B------:R-:W-:Y:S01]  /*e670*/  @!P0 LEA.HI.X R3, R4, R3, R6, 0x2, P1 ;  /* 0x0000000304038211 */ /* 0x000fe200008f1406 */
[----:B------:R-:W-:Y:S01]  /*e680*/  IMAD.MOV.U32 R4, RZ, RZ, RZ ;  /* 0x000000ffff047224 */ /* 0x000fe200078e00ff */
[----:B------:R-:W-:Y:S02]  /*e690*/  ISETP.GE.AND P1, PT, R34, UR4, PT ;  /* 0x0000000422007c0c */ /* 0x000fe4000bf26270 */
[----:B------:R-:W-:-:S03]  /*e6a0*/  LOP3.LUT R23, R23, 0xfffffffd, RZ, 0xc0, !PT ;  /* 0xfffffffd17177812 */ /* 0x000fc600078ec0ff */
[----:B------:R0:W5:Y:S01]  /*e6b0*/  @!P0 LDG.E R4, desc[UR36][R2.64] ;  /* 0x0000002402048981 */ /* 0x000162000c1e1900 */
[----:B------:R-:W-:-:S07]  /*e6c0*/  ISETP.GE.AND P0, PT, R33, UR4, PT ;  /* 0x0000000421007c0c */ /* 0x000fce000bf06270 */
[----:B------:R-:W-:-:S04]  /*e6d0*/  @P1 LOP3.LUT R23, R23, 0x2, RZ, 0xfc, !PT ;  /* 0x0000000217171812 */ /* 0x000fc800078efcff */
[----:B------:R-:W-:Y:S01]  /*e6e0*/  LOP3.LUT R23, R23, 0xfffffffe, RZ, 0xc0, !PT ;  /* 0xfffffffe17177812 */ /* 0x000fe200078ec0ff */
[----:B0-----:R-:W-:-:S03]  /*e6f0*/  IMAD.U32 R2, RZ, RZ, UR38 ;  /* 0x00000026ff027e24 */ /* 0x001fc6000f8e00ff */
[----:B------:R-:W-:Y:S01]  /*e700*/  @P0 LOP3.LUT R23, R23, 0x1, RZ, 0xfc, !PT ;  /* 0x0000000117170812 */ /* 0x000fe200078efcff */
[----:B------:R-:W-:Y:S06]  /*e710*/  BRA.DIV UR5, `(.L_x_5781) ;  /* 0x0000004205407947 */ /* 0x000fec000b800000 */
.L_x_5849:
        /* <DEDUP_REMOVED lines=9> */
.L_x_5782:
        /* <DEDUP_REMOVED lines=25> */
.L_x_5850:
[----:B------:R-:W-:Y:S05]  /*e940*/  BSYNC B0 ;  /* 0x0000000000007941 */ /* 0x000fea0003800000 */
.L_x_5783:
        /* <DEDUP_REMOVED lines=27> */
[----:B--2---:R-:W-:-:S05]  /*eb00*/  IMAD R6, R26, -0x60, R9 ;  /* 0xffffffa01a067824 */ /* 0x004fca00078e0209 */
[----:B------:R-:W-:-:S04]  /*eb10*/  IADD3 R6, -R8, R6, RZ ;  /* 0x0000000608067210 */ /* 0x000fc80007ffe1ff */
        /* <DEDUP_REMOVED lines=64> */
.L_x_5864:
        /* <DEDUP_REMOVED lines=12> */
.L_x_5786:
        /* <DEDUP_REMOVED lines=10> */
.L_x_5787:
        /* <DEDUP_REMOVED lines=28> */
[----:B--2---:R-:W-:Y:S02]  /*f240*/  IMAD.U32 R7, RZ, RZ, UR9 ;  /* 0x00000009ff077e24 */ /* 0x004fe4000f8e00ff */
[----:B------:R-:W-:-:S02]  /*f250*/  IMAD.U32 R10, RZ, RZ, UR4 ;  /* 0x00000004ff0a7e24 */ /* 0x000fc4000f8e00ff */
[----:B------:R-:W-:Y:S02]  /*f260*/  IMAD.MOV.U32 R8, RZ, RZ, 0x70 ;  /* 0x00000070ff087424 */ /* 0x000fe400078e00ff */
[----:B------:R-:W-:Y:S02]  /*f270*/  IMAD.MOV.U32 R12, RZ, RZ, 0x1 ;  /* 0x00000001ff0c7424 */ /* 0x000fe400078e00ff */
[----:B------:R-:W-:-:S07]  /*f280*/  IMAD.MOV.U32 R13, RZ, RZ, RZ ;  /* 0x000000ffff0d7224 */ /* 0x000fce00078e00ff */
[----:B------:R-:W-:-:S07]  /*f290*/  LEPC R20, `(.L_x_5789) ;  /* 0x000000001014794e */ /* 0x000fce0000000000 */
[----:B0-----:R-:W-:Y:S05]  /*f2a0*/  CALL.ABS.NOINC R2 ;  /* 0x0000000002007343 */ /* 0x001fea0003c00000 */
.L_x_5789:
[----:B------:R-:W-:Y:S05]  /*f2b0*/  BSYNC B6 ;  /* 0x0000000000067941 */ /* 0x000fea0003800000 */
.L_x_5788:
[----:B------:R-:W3:Y:S01]  /*f2c0*/  LDL.LU.64 R2, [R1+0x18] ;  /* 0x0000180001027983 */ /* 0x000ee20000300a00 */
[----:B------:R-:W0:Y:S01]  /*f2d0*/  LDC R21, c[0x0][0x448] ;  /* 0x00011200ff157b82 */ /* 0x000e220000000800 */
[----:B------:R-:W-:Y:S02]  /*f2e0*/  ULDC.64 UR4, c[0x0][0x2d8] ;  /* 0x0000b60000047ab9 */ /* 0x000fe40000000a00 */
[----:B------:R-:W4:Y:S01]  /*f2f0*/  LDL.LU R20, [R1+0x24] ;  /* 0x0000240001147983 */ /* 0x000f220000300800 */
[----:B------:R-:W-:-:S03]  /*f300*/  IMAD R0, R30, UR4, RZ ;  /* 0x000000041e007c24 */ /* 0x000fc6000f8e02ff */
[----:B------:R1:W5:Y:S01]  /*f310*/  LDL R9, [R1+0xc] ;  /* 0x00000c0001097983 */ /* 0x0003620000100800 */
[----:B------:R-:W-:Y:S01]  /*f320*/  IMAD R5, R18, UR5, R0 ;  /* 0x0000000512057c24 */ /* 0x000fe2000f8e0200 */
[----:B------:R-:W2:Y:S01]  /*f330*/  S2R R4, SR_TID.X ;  /* 0x0000000000047919 */ /* 0x000ea20000002100 */
[----:B0-----:R-:W-:Y:S02]  /*f340*/  ISETP.NE.AND P6, PT, R21, 0x1, PT ;  /* 0x000000011500780c */ /* 0x001fe40003fc5270 */
[----:B------:R-:W0:Y:S11]  /*f350*/  S2R R21, SR_TID.X ;  /* 0x0000000000157919 */ /* 0x000e360000002100 */
[----:B------:R-:W1:Y:S01]  /*f360*/  @P6 LDC R6, c[0x0][0x44c] ;  /* 0x00011300ff066b82 */ /* 0x000e620000000800 */
[----:B--2---:R-:W-:-:S04]  /*f370*/  LOP3.LUT R4, R4, 0x7f, RZ, 0xc0, !PT ;  /* 0x0000007f04047812 */ /* 0x004fc800078ec0ff */
[----:B------:R-:W-:Y:S01]  /*f380*/  SHF.R.U32.HI R4, RZ, 0x3, R4 ;  /* 0x00000003ff047819 */ /* 0x000fe20000011604 */
[----:B0-----:R-:W-:-:S05]  /*f390*/  IMAD.SHL.U32 R21, R21, 0x10, RZ ;  /* 0x0000001015157824 */ /* 0x001fca00078e00ff */
[----:B------:R-:W-:-:S05]  /*f3a0*/  LOP3.LUT R21, R4, 0x70, R21, 0xf8, !PT ;  /* 0x0000007004157812 */ /* 0x000fca00078ef815 */
[----:B------:R-:W-:-:S04]  /*f3b0*/  IMAD R0, R17, 0x80, R21 ;  /* 0x0000008011007824 */ /* 0x000fc800078e0215 */
[----:B-1----:R-:W-:-:S04]  /*f3c0*/  @P6 IMAD.HI.U32 R6, R0, R6, RZ ;  /* 0x0000000600066227 */ /* 0x002fc800078e00ff */
[----:B------:R-:W-:Y:S02]  /*f3d0*/  IMAD.MOV.U32 R4, RZ, RZ, R0 ;  /* 0x000000ffff047224 */ /* 0x000fe400078e0000 */
[----:B---3--:R-:W-:Y:S02]  /*f3e0*/  IMAD.MOV.U32 R3, RZ, RZ, R35 ;  /* 0x000000ffff037224 */ /* 0x008fe400078e0023 */
[----:B------:R-:W-:Y:S01]  /*f3f0*/  IMAD.WIDE.U32 R2, R18, UR4, R2 ;  /* 0x0000000412027c25 */ /* 0x000fe2000f8e0002 */
[----:B------:R-:W-:-:S04]  /*f400*/  ULDC.64 UR4, c[0x0][0x2e0] ;  /* 0x0000b80000047ab9 */ /* 0x000fc80000000a00 */
[----:B------:R-:W-:Y:S02]  /*f410*/  IADD3 R3, R3, R5, RZ ;  /* 0x0000000503037210 */ /* 0x000fe40007ffe0ff */
[----:B------:R-:W0:Y:S01]  /*f420*/  @P6 LDC R5, c[0x0][0x450] ;  /* 0x00011400ff056b82 */ /* 0x000e220000000800 */
[----:B------:R-:W-:Y:S01]  /*f430*/  IMAD.WIDE.U32 R2, R29, UR4, R2 ;  /* 0x000000041d027c25 */ /* 0x000fe2000f8e0002 */
[----:B0-----:R-:W-:-:S03]  /*f440*/  @P6 SHF.R.U32.HI R4, RZ, R5, R6 ;  /* 0x00000005ff046219 */ /* 0x001fc60000011606 */
[----:B----4-:R-:W-:-:S04]  /*f450*/  IMAD R5, R20, UR4, RZ ;  /* 0x0000000414057c24 */ /* 0x010fc8000f8e02ff */
[----:B------:R-:W-:Y:S01]  /*f460*/  IMAD R5, R29, UR5, R5 ;  /* 0x000000051d057c24 */ /* 0x000fe2000f8e0205 */
[C---:B------:R-:W-:Y:S01]  /*f470*/  IADD3 R6, -R4.reuse, RZ, RZ ;  /* 0x000000ff04067210 */ /* 0x040fe20007ffe1ff */
[----:B------:R-:W0:Y:S01]  /*f480*/  S2R R20, SR_TID.X ;  /* 0x0000000000147919 */ /* 0x000e220000002100 */
[----:B------:R-:W-:Y:S01]  /*f490*/  ULDC.64 UR4, c[0x0][0x2d0] ;  /* 0x0000b40000047ab9 */ /* 0x000fe20000000a00 */
[----:B------:R-:W-:Y:S02]  /*f4a0*/  IMAD.IADD R3, R3, 0x1, R5 ;  /* 0x0000000103037824 */ /* 0x000fe400078e0205 */
[----:B------:R-:W1:Y:S01]  /*f4b0*/  LDC R5, c[0x0][0x448] ;  /* 0x00011200ff057b82 */ /* 0x000e620000000800 */
        /* <DEDUP_REMOVED lines=24> */
[----:B-----5:R-:W-:Y:S02]  /*f640*/  IMAD R5, R9, R5, RZ ;  /* 0x0000000509057224 */ /* 0x020fe400078e02ff */
[----:B------:R-:W-:Y:S01]  /*f650*/  IMAD R17, R17, 0x80, R8 ;  /* 0x0000008011117824 */ /* 0x000fe200078e0208 */
[----:B------:R-:W1:Y:S03]  /*f660*/  SHFL.IDX PT, R2, R4, RZ, 0x181f ;  /* 0x00181fff04027589 */ /* 0x000e6600000e0000 */
[C---:B------:R-:W-:Y:S01]  /*f670*/  VIADD R6, R17.reuse, 0x10 ;  /* 0x0000001011067836 */ /* 0x040fe20000000000 */
[----:B------:R-:W-:-:S13]  /*f680*/  ISETP.GE.AND P1, PT, R17, R5, PT ;  /* 0x000000051100720c */ /* 0x000fda0003f26270 */
[----:B0-----:R-:W-:-:S05]  /*f690*/  @!P1 LEA R14, P4, R32, R14, 0x1 ;  /* 0x0000000e200e9211 */ /* 0x001fca00078808ff */
[----:B-1----:R-:W-:Y:S01]  /*f6a0*/  @!P1 IMAD.X R3, RZ, RZ, R2, P4 ;  /* 0x000000ffff039224 */ /* 0x002fe200020e0602 */
[----:B------:R-:W-:Y:S02]  /*f6b0*/  @!P1 MOV R2, R14 ;  /* 0x0000000e00029202 */ /* 0x000fe40000000f00 */
[----:B------:R-:W0:Y:S04]  /*f6c0*/  SHFL.IDX PT, R14, R0, 0x1, 0x181f ;  /* 0x00381f00000e7f89 */ /* 0x000e2800000e0000 */
        /* <DEDUP_REMOVED lines=35> */
[----:B------:R1:W-:Y:S01]  /*f900*/  @!P1 LDGSTS.E.BYPASS.LTC128B.128 [R37+0x1bc00], desc[UR36][R2.64+0x100], !P0 ;  /* 0x1bc0010002259fae */ /* 0x0003e2000c101d64 */
[----:B------:R-:W-:Y:S01]  /*f910*/  ISETP.GE.AND P1, PT, R6, R5, PT ;  /* 0x000000050600720c */ /* 0x000fe20003f26270 */
[----:B------:R-:W-:-:S02]  /*f920*/  VIADD R6, R17, 0x50 ;  /* 0x0000005011067836 */ /* 0x000fc40000000000 */
[----:B-1----:R-:W1:Y:S10]  /*f930*/  SHFL.IDX PT, R2, R4, 0x4, 0x181f ;  /* 0x00981f0004027f89 */ /* 0x002e7400000e0000 */
[----:B0-----:R-:W-:-:S05]  /*f940*/  @!P1 LEA R14, P4, R32, R14, 0x1 ;  /* 0x0000000e200e9211 */ /* 0x001fca00078808ff */
[----:B-1----:R-:W-:Y:S01]  /*f950*/  @!P1 IMAD.X R7, RZ, RZ, R2, P4 ;  /* 0x000000ffff079224 */ /* 0x002fe200020e0602 */
[----:B------:R-:W-:Y:S02]  /*f960*/  @!P1 MOV R2, R14 ;  /* 0x0000000e00029202 */ /* 0x000fe40000000f00 */
[----:B------:R-:W0:Y:S01]  /*f970*/  SHFL.IDX PT, R14, R0, 0x5, 0x181f ;  /* 0x00b81f00000e7f89 */ /* 0x000e2200000e0000 */
        /* <DEDUP_REMOVED lines=26> */
.L_x_5881:
[----:B-1----:R-:W-:Y:S01]  /*fb20*/  IADD3 R0, R17, 0x70, RZ ;  /* 0x0000007011007810 */ /* 0x002fe20007ffe0ff */
[----:B------:R-:W-:Y:S03]  /*fb30*/  BSSY B0, `(.L_x_5791) ;  /* 0x000000b000007945 */ /* 0x000fe60003800000 */
        /* <DEDUP_REMOVED lines=10> */
.L_x_5792:
[----:B------:R-:W-:Y:S05]  /*fbe0*/  BSYNC B0 ;  /* 0x0000000000007941 */ /* 0x000fea0003800000 */
.L_x_5791:
[----:B------:R-:W-:Y:S01]  /*fbf0*/  NOP ;  /* 0x0000000000007918 */ /* 0x000fe20000000000 */
[----:B------:R-:W-:-:S13]  /*fc00*/  PLOP3.LUT P0, PT, PT, PT, PT, 0x80, 0x0 ;  /* 0x000000000000781c */ /* 0x000fda0003f0f070 */
.L_x_5793:
        /* <DEDUP_REMOVED lines=18> */
.L_x_5882:
[----:B------:R-:W-:Y:S05]  /*fd30*/  BSYNC B0 ;  /* 0x0000000000007941 */ /* 0x000fea0003800000 */
.L_x_5794:
[----:B------:R-:W3:Y:S01]  /*fd40*/  LDL R0, [R1+0x10] ;  /* 0x0000100001007983 */ /* 0x000ee20000100800 */
[----:B------:R-:W-:Y:S01]  /*fd50*/  BSSY B0, `(.L_x_5796) ;  /* 0x0000109000007945 */ /* 0x000fe20003800000 */
[----:B---3--:R-:W-:-:S13]  /*fd60*/  ISETP.GE.AND P0, PT, R0, 0x2, PT ;  /* 0x000000020000780c */ /* 0x008fda0003f06270 */
[----:B------:R-:W-:Y:S05]  /*fd70*/  @!P0 BRA `(.L_x_5797) ;  /* 0x0000001000188947 */ /* 0x000fea0003800000 */
[----:B------:R-:W-:Y:S01]  /*fd80*/  ULDC UR4, c[0x0][0x2f4] ;  /* 0x0000bd0000047ab9 */ /* 0x000fe20000000800 */
[----:B------:R-:W-:Y:S01]  /*fd90*/  VIADD R8, R0, 0xfffffffe ;  /* 0xfffffffe00087836 */ /* 0x000fe20000000000 */
[----:B------:R-:W-:Y:S01]  /*fda0*/  MOV R17, R28 ;  /* 0x0000001c00117202 */ /* 0x000fe20000000f00 */
[----:B------:R-:W-:Y:S01]  /*fdb0*/  IMAD.MOV.U32 R10, RZ, RZ, R27 ;  /* 0x000000ffff0a7224 */ /* 0x000fe200078e001b */
[----:B------:R-:W-:Y:S01]  /*fdc0*/  ISETP.GE.AND P3, PT, R32, UR4, PT ;  /* 0x0000000420007c0c */ /* 0x000fe2000bf66270 */
[----:B------:R-:W-:Y:S01]  /*fdd0*/  IMAD.MOV.U32 R29, RZ, RZ, R26 ;  /* 0x000000ffff1d7224 */ /* 0x000fe200078e001a */
[----:B------:R-:W-:Y:S02]  /*fde0*/  ISETP.GE.AND P2, PT, R34, UR4, PT ;  /* 0x0000000422007c0c */ /* 0x000fe4000bf46270 */
[----:B------:R-:W-:-:S13]  /*fdf0*/  ISETP.GE.AND P1, PT, R33, UR4, PT ;  /* 0x0000000421007c0c */ /* 0x000fda000bf26270 */
.L_x_5810:
        /* <DEDUP_REMOVED lines=17> */
[----:B0-----:R-:W-:Y:S01]  /*ff10*/  @P0 IMAD.HI.U32 R0, R9, R0, RZ ;  /* 0x0000000009000227 */ /* 0x001fe200078e00ff */
[----:B------:R-:W-:-:S04]  /*ff20*/  MOV R11, R9 ;  /* 0x00000009000b7202 */ /* 0x000fc80000000f00 */
[----:B-1----:R-:W-:Y:S01]  /*ff30*/  @P0 SHF.R.U32.HI R11, RZ, R3, R0 ;  /* 0x00000003ff0b0219 */ /* 0x002fe20000011600 */
[----:B----4-:R-:W-:-:S03]  /*ff40*/  @!P5 IMAD R0, R12, R6, RZ ;  /* 0x000000060c00d224 */ /* 0x010fc600078e02ff */
[--C-:B------:R-:W-:Y:S01]  /*ff50*/  @!P5 SHF.R.S32.HI R3, RZ, 0x1f, R11.reuse ;  /* 0x0000001fff03d819 */ /* 0x100fe2000001140b */
[----:B------:R-:W-:Y:S02]  /*ff60*/  @!P5 IMAD.MOV.U32 R2, RZ, RZ, R11 ;  /* 0x000000ffff02d224 */ /* 0x000fe400078e000b */
[C---:B------:R-:W-:Y:S02]  /*ff70*/  @!P5 IMAD R7, R31.reuse, R7, R0 ;  /* 0x000000071f07d224 */ /* 0x040fe400078e0200 */
[----:B------:R-:W-:-:S04]  /*ff80*/  @!P5 IMAD.WIDE.U32 R2, R31, R6, R2 ;  /* 0x000000061f02d225 */ /* 0x000fc800078e0002 */
[----:B------:R-:W-:Y:S01]  /*ff90*/  @!P5 IMAD.IADD R7, R7, 0x1, R3 ;  /* 0x000000010707d824 */ /* 0x000fe200078e0203 */
[----:B--2---:R-:W-:Y:S01]  /*ffa0*/  @!P5 LEA R4, P0, R2, R4, 0x2 ;  /* 0x000000040204d211 */ /* 0x004fe200078010ff */
[----:B------:R-:W-:-:S03]  /*ffb0*/  IMAD.MOV.U32 R0, RZ, RZ, RZ ;  /* 0x000000ffff007224 */ /* 0x000fc600078e00ff */
[----:B------:R-:W-:-:S05]  /*ffc0*/  @!P5 LEA.HI.X R5, R2, R5, R7, 0x2, P0 ;  /* 0x000000050205d211 */ /* 0x000fca00000f1407 */
[----:B------:R0:W5:Y:S01]  /*ffd0*/  @!P5 LDG.E R0, desc[UR36][R4.64] ;  /* 0x000000240400d981 */ /* 0x000162000c1e1900 */
[----:B------:R-:W-:Y:S01]  /*ffe0*/  LOP3.LUT P4, RZ, R23, 0x10, RZ, 0xc0, !PT ;  /* 0x0000001017ff7812 */ /* 0x000fe2000788c0ff */
[----:B------:R-:W-:Y:S01]  /*fff0*/  VIADD R27, R10, 0x1 ;  /* 0x000000010a1b7836 */ /* 0x000fe20000000000 */
[----:B------:R-:W-:Y:S01]  /*10000*/  IADD3 R2, -R11, RZ, RZ ;  /* 0x000000ff0b027210 */ /* 0x000fe20007ffe1ff */
[----:B------:R-:W-:Y:S05]  /*10010*/  YIELD ;  /* 0x0000000000007946 */ /* 0x000fea0003800000 */
[----:B------:R-:W-:Y:S01]  /*10020*/  ISETP.NE.AND P0, PT, R27, 0x2, PT ;  /* 0x000000021b00780c */ /* 0x000fe20003f05270 */
[----:B------:R-:W-:-:S02]  /*10030*/  ULDC UR4, c[0x0][0x430] ;  /* 0x00010c0000047ab9 */ /* 0x000fc40000000800 */
[----:B------:R-:W-:Y:S01]  /*10040*/  IMAD R9, R2, UR4, R9 ;  /* 0x0000000402097c24 */ /* 0x000fe2000f8e0209 */
[----:B------:R-:W-:Y:S01]  /*10050*/  SEL R28, RZ, 0x1, P0 ;  /* 0x00000001ff1c7807 */ /* 0x000fe20000000000 */
[----:B------:R-:W-:Y:S01]  /*10060*/  IMAD.MOV.U32 R26, RZ, RZ, R8 ;  /* 0x000000ffff1a7224 */ /* 0x000fe200078e0008 */
[----:B------:R-:W-:Y:S02]  /*10070*/  SEL R27, R27, RZ, P0 ;  /* 0x000000ff1b1b7207 */ /* 0x000fe40000000000 */
[----:B------:R-:W-:Y:S01]  /*10080*/  LOP3.LUT R28, R17, R28, RZ, 0x3c, !PT ;  /* 0x0000001c111c7212 */ /* 0x000fe200078e3cff */
[----:B0-----:R-:W-:Y:S06]  /*10090*/  @!P4 BRA `(.L_x_5798) ;  /* 0x000000000004c947 */ /* 0x001fec0003800000 */
[----:B------:R-:W-:Y:S01]  /*100a0*/  BPT.TRAP 0x1 ;  /* 0x000000040000795c */ /* 0x000fe20000300000 */
.L_x_5798:
[----:B------:R-:W-:Y:S01]  /*100b0*/  IMAD R7, R27, 0x8, R22 ;  /* 0x000000081b077824 */ /* 0x000fe200078e0216 */
[----:B------:R-:W-:Y:S01]  /*100c0*/  SHF.L.U32 R2, R28, 0x1f, RZ ;  /* 0x0000001f1c027819 */ /* 0x000fe200000006ff */
[----:B------:R-:W-:Y:S03]  /*100d0*/  BSSY B1, `(.L_x_5799) ;  /* 0x0000003000017945 */ /* 0x000fe60003800000 */
[----:B------:R-:W0:Y:S02]  /*100e0*/  SYNCS.PHASECHK.TRANS64.TRYWAIT P0, [R7+URZ+0x30840], R2 ;  /* 0x03084002070075a7 */ /* 0x000e24000800017f */
[----:B0-----:R-:W-:Y:S05]  /*100f0*/  @!P0 BRA `(.L_x_5800) ;  /* 0x0000003800f08947 */ /* 0x001fea0003800000 */
.L_x_5883:
[----:B------:R-:W-:Y:S05]  /*10100*/  BSYNC B1 ;  /* 0x0000000000017941 */ /* 0x000fea0003800000 */
.L_x_5799:
        /* <DEDUP_REMOVED lines=65> */
.L_x_5897:
        /* <DEDUP_REMOVED lines=11> */
.L_x_5802:
        /* <DEDUP_REMOVED lines=10> */
.L_x_5803:
[----:B------:R2:W-:Y:S01]  /*10670*/  SYNCS.ARRIVE.TRANS64.A1T0 RZ, [R7+URZ+0x30830], RZ ;  /* 0x030830ff07ff79a7 */ /* 0x0005e2000810003f */
[----:B------:R-:W-:Y:S05]  /*10680*/  @!P5 BRA `(.L_x_5804) ;  /* 0x000000000004d947 */ /* 0x000fea0003800000 */
[----:B------:R-:W-:Y:S01]  /*10690*/  BPT.TRAP 0x1 ;  /* 0x000000040000795c */ /* 0x000fe20000300000 */
.L_x_5804:
[----:B-1----:R-:W2:Y:S01]  /*106a0*/  LDL R3, [R1] ;  /* 0x0000000001037983 */ /* 0x002ea20000100800 */
[----:B------:R-:W-:Y:S01]  /*106b0*/  SHF.L.U32 R2, R17, 0x1f, RZ ;  /* 0x0000001f11027819 */ /* 0x000fe200000006ff */
[----:B0-----:R-:W-:Y:S01]  /*106c0*/  IMAD R6, R10, 0x8, R22 ;  /* 0x000000080a067824 */ /* 0x001fe200078e0216 */
[----:B------:R-:W-:Y:S03]  /*106d0*/  BSSY B1, `(.L_x_5805) ;  /* 0x0000004000017945 */ /* 0x000fe60003800000 */
[----:B------:R-:W0:Y:S01]  /*106e0*/  SYNCS.PHASECHK.TRANS64.TRYWAIT P0, [R6+URZ+0x30860], R2 ;  /* 0x03086002060075a7 */ /* 0x000e22000800017f */
[----:B--2---:R-:W-:Y:S01]  /*106f0*/  IMAD R7, R29, -0x60, R3 ;  /* 0xffffffa01d077824 */ /* 0x004fe200078e0203 */
[----:B0-----:R-:W-:Y:S06]  /*10700*/  @!P0 BRA `(.L_x_5806) ;  /* 0x0000003c00608947 */ /* 0x001fec0003800000 */
.L_x_5898:
[----:B------:R-:W-:Y:S05]  /*10710*/  BSYNC B1 ;  /* 0x0000000000017941 */ /* 0x000fea0003800000 */
.L_x_5805:
[----:B------:R-:W1:Y:S01]  /*10720*/  S2R R3, SR_TID.X ;  /* 0x0000000000037919 */ /* 0x000e620000002100 */
[----:B------:R-:W-:Y:S01]  /*10730*/  UMOV UR4, 0xffffffff ;  /* 0xffffffff00047882 */ /* 0x000fe20000000000 */
[----:B------:R-:W-:Y:S01]  /*10740*/  IMAD R5, R10, 0x4800, R36 ;  /* 0x000048000a057824 */ /* 0x000fe200078e0224 */
[----:B-1----:R-:W-:-:S04]  /*10750*/  LOP3.LUT R3, R3, 0x7f, RZ, 0xc0, !PT ;  /* 0x0000007f03037812 */ /* 0x002fc800078ec0ff */
[----:B------:R-:W-:-:S04]  /*10760*/  SHF.R.U32.HI R3, RZ, 0x3, R3 ;  /* 0x00000003ff037819 */ /* 0x000fc80000011603 */
[----:B------:R-:W-:Y:S01]  /*10770*/  IADD3 R7, -R3, R7, RZ ;  /* 0x0000000703077210 */ /* 0x000fe20007ffe1ff */
        /* <DEDUP_REMOVED lines=54> */
.L_x_5912:
[----:B01----:R-:W-:Y:S01]  /*10ae0*/  IADD3 R2, P0, R14, R4, RZ ;  /* 0x000000040e027210 */ /* 0x003fe20007f1e0ff */
        /* <DEDUP_REMOVED lines=30> */
.L_x_5808:
        /* <DEDUP_REMOVED lines=10> */
.L_x_5809:
[C---:B------:R-:W-:Y:S01]  /*10d70*/  ISETP.GT.AND P0, PT, R26.reuse, RZ, PT ;  /* 0x000000ff1a00720c */ /* 0x040fe20003f04270 */
[----:B------:R1:W-:Y:S01]  /*10d80*/  SYNCS.ARRIVE.TRANS64.A1T0 RZ, [R6+URZ+0x30850], RZ ;  /* 0x030850ff06ff79a7 */ /* 0x0003e2000810003f */
[----:B------:R-:W-:Y:S02]  /*10d90*/  VIADD R8, R26, 0xffffffff ;  /* 0xffffffff1a087836 */ /* 0x000fe40000000000 */
[----:B------:R-:W-:Y:S02]  /*10da0*/  IMAD.MOV.U32 R17, RZ, RZ, R28 ;  /* 0x000000ffff117224 */ /* 0x000fe400078e001c */
[----:B------:R-:W-:Y:S02]  /*10db0*/  IMAD.MOV.U32 R10, RZ, RZ, R27 ;  /* 0x000000ffff0a7224 */ /* 0x000fe400078e001b */
[----:B------:R-:W-:-:S05]  /*10dc0*/  IMAD.MOV.U32 R29, RZ, RZ, R26 ;  /* 0x000000ffff1d7224 */ /* 0x000fca00078e001a */
[----:B-1----:R-:W-:Y:S05]  /*10dd0*/  @P0 BRA `(.L_x_5810) ;  /* 0xfffffff000080947 */ /* 0x002fea000383ffff */
.L_x_5797:
[----:B------:R-:W-:Y:S05]  /*10de0*/  BSYNC B0 ;  /* 0x0000000000007941 */ /* 0x000fea0003800000 */
.L_x_5796:
        /* <DEDUP_REMOVED lines=17> */
.L_x_5812:
[----:B------:R-:W-:Y:S05]  /*10f00*/  BSYNC B0 ;  /* 0x0000000000007941 */ /* 0x000fea0003800000 */
.L_x_5811:
[----:B------:R-:W-:-:S13]  /*10f10*/  LOP3.LUT P0, RZ, R23, 0x10, RZ, 0xc0, !PT ;  /* 0x0000001017ff7812 */ /* 0x000fda000780c0ff */
[----:B------:R-:W-:Y:S05]  /*10f20*/  @!P0 BRA `(.L_x_5813) ;  /* 0x0000000000048947 */ /* 0x000fea0003800000 */
[----:B------:R-:W-:Y:S01]  /*10f30*/  BPT.TRAP 0x1 ;  /* 0x000000040000795c */ /* 0x000fe20000300000 */
.L_x_5813:
[----:B------:R-:W3:Y:S01]  /*10f40*/  LDL.LU R2, [R1] ;  /* 0x0000000001027983 */ /* 0x000ee20000300800 */
[----:B------:R-:W-:Y:S01]  /*10f50*/  LEA R0, R27, R22, 0x3 ;  /* 0x000000161b007211 */ /* 0x000fe200078e18ff */
[----:B------:R-:W-:Y:S01]  /*10f60*/  BSSY B0, `(.L_x_5814) ;  /* 0x0000005000007945 */ /* 0x000fe20003800000 */
[----:B0-----:R-:W-:-:S04]  /*10f70*/  SHF.L.U32 R3, R28, 0x1f, RZ ;  /* 0x0000001f1c037819 */ /* 0x001fc800000006ff */
[----:B------:R-:W0:Y:S01]  /*10f80*/  SYNCS.PHASECHK.TRANS64.TRYWAIT P0, [R0+URZ+0x30860], R3 ;  /* 0x03086003000075a7 */ /* 0x000e22000800017f */
[----:B---3--:R-:W-:Y:S01]  /*10f90*/  IMAD R6, R26, -0x60, R2 ;  /* 0xffffffa01a067824 */ /* 0x008fe200078e0202 */
[----:B0-----:R-:W-:Y:S06]  /*10fa0*/  @!P0 BRA `(.L_x_5815) ;  /* 0x0000003c005c8947 */ /* 0x001fec0003800000 */
.L_x_5913:
[----:B------:R-:W-:Y:S05]  /*10fb0*/  BSYNC B0 ;  /* 0x0000000000007941 */ /* 0x000fea0003800000 */
.L_x_5814:
        /* <DEDUP_REMOVED lines=27> */
[----:B------:R-:W0:Y:S02]  /*11170*/  SHFL.IDX PT, R14, R24, 0x2, 0x181f ;  /* 0x00581f00180e7f89 */ /* 0x000e2400000e0000 */
[----:B------:R-:W-:Y:S02]  /*11180*/  IADD3.X R3, RZ, R7, RZ, P3, !PT ;  /* 0x00000007ff037210 */ /* 0x000fe40001ffe4ff */
[----:B------:R-:W1:Y:S01]  /*11190*/  SHFL.IDX PT, R7, R25, 0x2, 0x181f ;  /* 0x00581f0019077f89 */ /* 0x000e6200000e0000 */
[----:B------:R-:W-:-:S04]  /*111a0*/  ISETP.LT.OR P3, PT, R6, 0x11, P1 ;  /* 0x000000110600780c */ /* 0x000fc80000f61670 */
[----:B------:R-:W-:Y:S01]  /*111b0*/  LDGSTS.E.BYPASS.LTC128B.128 [R4+0xc00], desc[UR36][R2.64], !P4 ;  /* 0x00c0000002047fae */ /* 0x000fe2000e101d64 */
[----:B------:R-:W-:-:S08]  /*111c0*/  ISETP.LT.OR P4, PT, R6, 0x11, P0 ;  /* 0x000000110600780c */ /* 0x000fd00000781670 */
[----:B------:R-:W-:Y:S05]  /*111d0*/  LDGSTS.E.BYPASS.LTC128B.128 [R4+0x3c00], desc[UR36][R2.64+0x80], !P3 ;  /* 0x03c0008002047fae */ /* 0x000fea000d901d64 */
        /* <DEDUP_REMOVED lines=31> */
.L_x_5927:
        /* <DEDUP_REMOVED lines=13> */
.L_x_5817:
        /* <DEDUP_REMOVED lines=10> */
.L_x_5818:
[----:B------:R1:W-:Y:S01]  /*11540*/  SYNCS.ARRIVE.TRANS64.A1T0 RZ, [R0+URZ+0x30850], RZ ;  /* 0x030850ff00ff79a7 */ /* 0x0003e2000810003f */
[----:B------:R-:W-:-:S04]  /*11550*/  IADD3 R27, R27, 0x1, RZ ;  /* 0x000000011b1b7810 */ /* 0x000fc80007ffe0ff */
[----:B------:R-:W-:-:S04]  /*11560*/  ISETP.NE.AND P0, PT, R27, 0x2, PT ;  /* 0x000000021b00780c */ /* 0x000fc80003f05270 */
[----:B0-----:R-:W-:Y:S02]  /*11570*/  SEL R3, RZ, 0x1, P0 ;  /* 0x00000001ff037807 */ /* 0x001fe40000000000 */
[----:B------:R-:W-:Y:S02]  /*11580*/  SEL R27, R27, RZ, P0 ;  /* 0x000000ff1b1b7207 */ /* 0x000fe40000000000 */
[----:B-1----:R-:W-:-:S07]  /*11590*/  LOP3.LUT R28, R28, R3, RZ, 0x3c, !PT ;  /* 0x000000031c1c7212 */ /* 0x002fce00078e3cff */
.L_x_5775:
[----:B------:R-:W-:Y:S05]  /*115a0*/  BSYNC B7 ;  /* 0x0000000000077941 */ /* 0x000fea0003800000 */
.L_x_5773:
        /* <DEDUP_REMOVED lines=11> */
.L_x_5819:
        /* <DEDUP_REMOVED lines=36> */
.L_x_5937:
[----:B------:R-:W-:Y:S02]  /*118a0*/  ULDC UR4, c[0x0][0xc38] ;  /* 0x00030e0000047ab9 */ /* 0x000fe40000000800 */
[----:B------:R-:W-:-:S05]  /*118b0*/  MOV R7, UR4 ;  /* 0x0000000400077c02 */ /* 0x000fca0008000f00 */
[----:B-1----:R-:W-:-:S04]  /*118c0*/  IMAD R14, R14, R7, RZ ;  /* 0x000000070e0e7224 */ /* 0x002fc800078e02ff */
[----:B------:R-:W-:-:S05]  /*118d0*/  IMAD.IADD R9, R4, 0x1, R14 ;  /* 0x0000000104097824 */ /* 0x000fca00078e020e */
[----:B------:R-:W-:-:S13]  /*118e0*/  ISETP.GT.AND P6, PT, R9, R0, PT ;  /* 0x000000000900720c */ /* 0x000fda0003fc4270 */
[----:B------:R-:W-:Y:S05]  /*118f0*/  @P6 BRA `(.L_x_5822) ;  /* 0x00000000009c6947 */ /* 0x000fea0003800000 */
.L_x_5827:
        /* <DEDUP_REMOVED lines=14> */
.L_x_5825:
[----:B------:R-:W-:Y:S05]  /*119e0*/  BSYNC B0 ;  /* 0x0000000000007941 */ /* 0x000fea0003800000 */
.L_x_5824:
[----:B------:R-:W-:-:S03]  /*119f0*/  UMOV UR4, 0xffffffff ;  /* 0xffffffff00047882 */ /* 0x000fc60000000000 */
[----:B------:R-:W-:Y:S05]  /*11a00*/  BRA.DIV UR4, `(.L_x_5826) ;  /* 0x0000004204007947 */ /* 0x000fea000b800000 */
[----:B-----5:R-:W2:Y:S02]  /*11a10*/  SHFL.UP PT, R14, R5, 0x1, RZ ;  /* 0x04200000050e7989 */ /* 0x020ea400000e00ff */
        /* <DEDUP_REMOVED lines=15> */
.L_x_5945:
[----:B------:R-:W-:Y:S02]  /*11b10*/  ULDC UR4, c[0x0][0xc38] ;  /* 0x00030e0000047ab9 */ /* 0x000fe40000000800 */
[----:B------:R-:W-:-:S05]  /*11b20*/  MOV R7, UR4 ;  /* 0x0000000400077c02 */ /* 0x000fca0008000f00 */
[----:B-1----:R-:W-:-:S04]  /*11b30*/  IMAD R14, R14, R7, RZ ;  /* 0x000000070e0e7224 */ /* 0x002fc800078e02ff */
[----:B------:R-:W-:-:S05]  /*11b40*/  IMAD.IADD R9, R14, 0x1, R9 ;  /* 0x000000010e097824 */ /* 0x000fca00078e0209 */
[----:B------:R-:W-:-:S13]  /*11b50*/  ISETP.GT.AND P6, PT, R9, R0, PT ;  /* 0x000000000900720c */ /* 0x000fda0003fc4270 */
[----:B------:R-:W-:Y:S05]  /*11b60*/  @!P6 BRA `(.L_x_5827) ;  /* 0xfffffffc0064e947 */ /* 0x000fea000383ffff */
.L_x_5822:
        /* <DEDUP_REMOVED lines=8> */
.L_x_5949:
[----:B------:R-:W-:Y:S01]  /*11bf0*/  ISETP.NE.AND P0, PT, R2, RZ, PT ;  /* 0x000000ff0200720c */ /* 0x000fe20003f05270 */
[----:B------:R-:W-:-:S12]  /*11c00*/  IMAD.MOV.U32 R14, RZ, RZ, RZ ;  /* 0x000000ffff0e7224 */ /* 0x000fd800078e00ff */
[----:B------:R-:W-:Y:S05]  /*11c10*/  @!P0 BRA `(.L_x_5829) ;  /* 0x0000000000108947 */ /* 0x000fea0003800000 */
[----:B------:R-:W-:Y:S01]  /*11c20*/  UMOV UR4, 0xffffffff ;  /* 0xffffffff00047882 */ /* 0x000fe20000000000 */
[----:B------:R-:W-:Y:S02]  /*11c30*/  VIADD R12, R4, 0xffffffff ;  /* 0xffffffff040c7836 */ /* 0x000fe40000000000 */
[----:B------:R-:W-:Y:S05]  /*11c40*/  BRA.DIV UR4, `(.L_x_5830) ;  /* 0x0000004204747947 */ /* 0x000fea000b800000 */
[----:B------:R3:W4:Y:S02]  /*11c50*/  SHFL.IDX PT, R14, R6, R12, 0x1f ;  /* 0x00001f0c060e7589 */ /* 0x00072400000e0000 */
.L_x_5829:
[----:B------:R-:W5:Y:S01]  /*11c60*/  LDC.64 R2, c[0x0][0xc90] ;  /* 0x00032400ff027b82 */ /* 0x000f620000000a00 */
[----:B------:R-:W-:-:S05]  /*11c70*/  IADD3 R19, R4, R19, RZ ;  /* 0x0000001304137210 */ /* 0x000fca0007ffe0ff */
        /* <DEDUP_REMOVED lines=36> */
[----:B------:R-:W0:Y:S02]  /*11ec0*/  I2F.RP R8, R7 ;  /* 0x0000000700087306 */ /* 0x000e240000209400 */
[----:B------:R-:W-:-:S06]  /*11ed0*/  IADD3 R4, RZ, -R4, RZ ;  /* 0x80000004ff047210 */ /* 0x000fcc0007ffe0ff */
        /* <DEDUP_REMOVED lines=8> */
[C---:B------:R-:W-:Y:S02]  /*11f60*/  LOP3.LUT R3, R9.reuse, R6, RZ, 0x3c, !PT ;  /* 0x0000000609037212 */ /* 0x040fe400078e3cff */
[----:B------:R-:W-:Y:S01]  /*11f70*/  IADD3 R9, R9, R0, RZ ;  /* 0x0000000009097210 */ /* 0x000fe20007ffe0ff */
        /* <DEDUP_REMOVED lines=16> */
.L_x_5823:
[----:B------:R-:W-:Y:S01]  /*12080*/  UMOV UR4, URZ ;  /* 0x0000003f00047c82 */ /* 0x000fe20008000000 */
[----:B------:R-:W-:Y:S01]  /*12090*/  UMOV UR5, URZ ;  /* 0x0000003f00057c82 */ /* 0x000fe20008000000 */
[----:B------:R-:W-:Y:S01]  /*120a0*/  ULDC UR6, c[0x0][0xc3c] ;  /* 0x00030f0000067ab9 */ /* 0x000fe20000000800 */
[----:B------:R-:W-:Y:S01]  /*120b0*/  IMAD.MOV.U32 R16, RZ, RZ, R0 ;  /* 0x000000ffff107224 */ /* 0x000fe200078e0000 */
[----:B------:R-:W-:Y:S01]  /*120c0*/  MOV R18, UR5 ;  /* 0x0000000500127c02 */ /* 0x000fe20008000f00 */
[----:B------:R-:W-:Y:S02]  /*120d0*/  IMAD.U32 R17, RZ, RZ, UR4 ;  /* 0x00000004ff117e24 */ /* 0x000fe4000f8e00ff */
[----:B------:R-:W-:-:S07]  /*120e0*/  IMAD.U32 R19, RZ, RZ, UR6 ;  /* 0x00000006ff137e24 */ /* 0x000fce000f8e00ff */
.L_x_5831:
        /* <DEDUP_REMOVED lines=10> */
.L_x_5820:
[----:B------:R-:W-:Y:S02]  /*12190*/  ULDC UR4, c[0x0][0xc3c] ;  /* 0x00030f0000047ab9 */ /* 0x000fe40000000800 */
[----:B-1----:R-:W-:-:S13]  /*121a0*/  ISETP.GE.AND P0, PT, R19, UR4, PT ;  /* 0x0000000413007c0c */ /* 0x002fda000bf06270 */
[----:B------:R-:W-:Y:S05]  /*121b0*/  @!P0 BRA `(.L_x_5832) ;  /* 0xffffffb400d88947 */ /* 0x000fea000383ffff */
[----:B------:R-:W-:Y:S05]  /*121c0*/  BSYNC B8 ;  /* 0x0000000000087941 */ /* 0x000fea0003800000 */
.L_x_5769:
        /* <DEDUP_REMOVED lines=12> */
.L_x_5952:
[----:B------:R-:W-:Y:S05]  /*12290*/  BSYNC B0 ;  /* 0x0000000000007941 */ /* 0x000fea0003800000 */
.L_x_5833:
[----:B------:R-:W-:-:S03]  /*122a0*/  UMOV UR4, 0xffffffff ;  /* 0xffffffff00047882 */ /* 0x000fc60000000000 */
[----:B------:R-:W-:Y:S05]  /*122b0*/  BRA.DIV UR4, `(.L_x_5835) ;  /* 0x0000003e04107947 */ /* 0x000fea000b800000 */
[----:B-1----:R-:W1:Y:S02]  /*122c0*/  S2R R0, SR_TID.X ;  /* 0x0000000000007919 */ /* 0x002e640000002100 */
[----:B-1----:R-:W-:-:S04]  /*122d0*/  SHF.R.U32.HI R0, RZ, 0x5, R0 ;  /* 0x00000005ff007819 */ /* 0x002fc80000011600 */
[----:B------:R-:W-:-:S05]  /*122e0*/  LOP3.LUT R0, R0, 0x3, RZ, 0xc0, !PT ;  /* 0x0000000300007812 */ /* 0x000fca00078ec0ff */
[----:B------:R1:W3:Y:S02]  /*122f0*/  SHFL.IDX PT, R14, R0, RZ, 0x1f ;  /* 0x00001fff000e7589 */ /* 0x0002e400000e0000 */
.L_x_5955:
[----:B---3--:R-:W-:Y:S01]  /*12300*/  ISETP.NE.AND P0, PT, R14, RZ, PT ;  /* 0x000000ff0e00720c */ /* 0x008fe20003f05270 */
[----:B------:R-:W-:-:S12]  /*12310*/  BSSY B0, `(.L_x_5836) ;  /* 0x0000026000007945 */ /* 0x000fd80003800000 */
[----:B------:R-:W-:Y:S05]  /*12320*/  @P0 BRA `(.L_x_5837) ;  /* 0x0000000000900947 */ /* 0x000fea0003800000 */
[----:B------:R-:W-:-:S03]  /*12330*/  UMOV UR4, 0xffffffff ;  /* 0xffffffff00047882 */ /* 0x000fc60000000000 */
[----:B------:R-:W-:Y:S05]  /*12340*/  BRA.DIV UR4, `(.L_x_5838) ;  /* 0x0000003e04207947 */ /* 0x000fea000b800000 */
[----:B------:R-:W-:-:S13]  /*12350*/  ELECT P6, URZ, PT ;  /* 0x00000000003f782f */ /* 0x000fda00038c0000 */
.L_x_5958:
        /* <DEDUP_REMOVED lines=8> */
.L_x_5839:
[C---:B------:R-:W-:Y:S01]  /*123e0*/  LEA R5, R27.reuse, R4, 0x3 ;  /* 0x000000041b057211 */ /* 0x040fe200078e18ff */
[----:B------:R-:W-:Y:S01]  /*123f0*/  VIADD R27, R27, 0x1 ;  /* 0x000000011b1b7836 */ /* 0x000fe20000000000 */
[----:B------:R-:W-:-:S04]  /*12400*/  SHF.L.U32 R0, R28, 0x1f, RZ ;  /* 0x0000001f1c007819 */ /* 0x000fc800000006ff */
[----:B------:R-:W1:Y:S01]  /*12410*/  SYNCS.PHASECHK.TRANS64.TRYWAIT P1, [R5+URZ+0x30840], R0 ;  /* 0x03084000050075a7 */ /* 0x000e62000802017f */
[----:B------:R-:W-:-:S04]  /*12420*/  ISETP.NE.AND P2, PT, R27, 0x2, PT ;  /* 0x000000021b00780c */ /* 0x000fc80003f45270 */
[----:B------:R-:W-:Y:S01]  /*12430*/  SEL R3, RZ, 0x1, P2 ;  /* 0x00000001ff037807 */ /* 0x000fe20001000000 */
[----:B-1----:R-:W-:Y:S08]  /*12440*/  @!P1 BRA `(.L_x_5840) ;  /* 0x0000003c00009947 */ /* 0x002ff00003800000 */
.L_x_5959:
[----:B------:R-:W-:Y:S02]  /*12450*/  SEL R27, R27, RZ, P2 ;  /* 0x000000ff1b1b7207 */ /* 0x000fe40001000000 */
[----:B------:R-:W-:Y:S01]  /*12460*/  LOP3.LUT R2, R28, R3, RZ, 0x3c, !PT ;  /* 0x000000031c027212 */ /* 0x000fe200078e3cff */
[----:B------:R-:W-:Y:S06]  /*12470*/  @!P0 BRA `(.L_x_5841) ;  /* 0x0000000000048947 */ /* 0x000fec0003800000 */
[----:B------:R-:W-:Y:S01]  /*12480*/  BPT.TRAP 0x1 ;  /* 0x000000040000795c */ /* 0x000fe20000300000 */
.L_x_5841:
[----:B------:R-:W-:Y:S01]  /*12490*/  IMAD R27, R27, 0x8, R4 ;  /* 0x000000081b1b7824 */ /* 0x000fe200078e0204 */
[----:B------:R-:W-:-:S04]  /*124a0*/  SHF.L.U32 R2, R2, 0x1f, RZ ;  /* 0x0000001f02027819 */ /* 0x000fc800000006ff */
[----:B------:R-:W3:Y:S02]  /*124b0*/  SYNCS.PHASECHK.TRANS64.TRYWAIT P1, [R27+URZ+0x30840], R2 ;  /* 0x030840021b0075a7 */ /* 0x000ee4000802017f */
[----:B---3--:R-:W-:Y:S05]  /*124c0*/  @!P1 BRA `(.L_x_5842) ;  /* 0x0000003800f49947 */ /* 0x008fea0003800000 */
.L_x_5960:
[----:B------:R-:W-:Y:S05]  /*124d0*/  @!P0 BRA `(.L_x_5843) ;  /* 0x0000000000048947 */ /* 0x000fea0003800000 */
[----:B------:R-:W-:Y:S01]  /*124e0*/  BPT.TRAP 0x1 ;  /* 0x000000040000795c */ /* 0x000fe20000300000 */
.L_x_5843:
[----:B------:R-:W4:Y:S02]  /*124f0*/  SYNCS.PHASECHK.TRANS64.TRYWAIT P1, [R5+URZ+0x30860], R0 ;  /* 0x03086000050075a7 */ /* 0x000f24000802017f */
[----:B----4-:R-:W-:Y:S05]  /*12500*/  @!P1 BRA `(.L_x_5844) ;  /* 0x0000003800f89947 */ /* 0x010fea0003800000 */
.L_x_5961:
[----:B------:R-:W-:Y:S05]  /*12510*/  @!P0 BRA `(.L_x_5845) ;  /* 0x0000000000048947 */ /* 0x000fea0003800000 */
[----:B------:R-:W-:Y:S01]  /*12520*/  BPT.TRAP 0x1 ;  /* 0x000000040000795c */ /* 0x000fe20000300000 */
.L_x_5845:
[----:B------:R0:W0:Y:S02]  /*12530*/  SYNCS.PHASECHK.TRANS64.TRYWAIT P0, [R27+URZ+0x30860], R2 ;  /* 0x030860021b0075a7 */ /* 0x000024000800017f */
[----:B0-----:R-:W-:Y:S05]  /*12540*/  @!P0 NANOSLEEP.SYNCS 0x989680 ;  /* 0x009896800000895d */ /* 0x001fea0003900000 */
[----:B------:R-:W0:Y:S02]  /*12550*/  @!P0 SYNCS.PHASECHK.TRANS64 P0, [R27+URZ+0x30860], R2 ;  /* 0x030860021b0085a7 */ /* 0x000e24000800007f */
[----:B0-----:R-:W-:Y:S05]  /*12560*/  @!P0 BRA `(.L_x_5845) ;  /* 0xfffffffc00f08947 */ /* 0x001fea000383ffff */
.L_x_5837:
[----:B------:R-:W-:Y:S05]  /*12570*/  BSYNC B0 ;  /* 0x0000000000007941 */ /* 0x000fea0003800000 */
.L_x_5836:
[----:B------:R-:W-:Y:S05]  /*12580*/  EXIT ;  /* 0x000000000000794d */ /* 0x000fea0003800000 */
.L_x_5705:
[----:B0-----:R-:W-:-:S04]  /*12590*/  IMAD.U32 R3, RZ, RZ, UR40 ;  /* 0x00000028ff037e24 */ /* 0x001fc8000f8e00ff */
[----:B------:R0:W1:Y:S03]  /*125a0*/  SYNCS.PHASECHK.TRANS64.TRYWAIT P1, [R3+URZ+0x30800], R0 ;  /* 0x03080000030075a7 */ /* 0x000066000802017f */
[----:B-1----:R-:W-:Y:S05]  /*125b0*/  @!P1 NANOSLEEP.SYNCS 0x989680 ;  /* 0x009896800000995d */ /* 0x002fea0003900000 */
[----:B------:R-:W1:Y:S02]  /*125c0*/  @!P1 SYNCS.PHASECHK.TRANS64 P1, [R3+URZ+0x30800], R0 ;  /* 0x03080000030095a7 */ /* 0x000e64000802007f */
[----:B-1----:R-:W-:Y:S05]  /*125d0*/  @!P1 BRA `(.L_x_5705) ;  /* 0xfffffffc00ec9947 */ /* 0x002fea000383ffff */
[----:B------:R-:W-:Y:S05]  /*125e0*/  BRA `(.L_x_5846) ;  /* 0xfffffef000ec7947 */ /* 0x000fea000383ffff */
.L_x_5709:
[----:B-1----:R1:W2:Y:S02]  /*125f0*/  SYNCS.PHASECHK.TRANS64.TRYWAIT P1, [R0+URZ+0x30830], R3 ;  /* 0x03083003000075a7 */ /* 0x0022a4000802017f */
[----:B--2---:R-:W-:Y:S05]  /*12600*/  @!P1 NANOSLEEP.SYNCS 0x989680 ;  /* 0x009896800000995d */ /* 0x004fea0003900000 */
[----:B------:R-:W2:Y:S02]  /*12610*/  @!P1 SYNCS.PHASECHK.TRANS64 P1, [R0+URZ+0x30830], R3 ;  /* 0x03083003000095a7 */ /* 0x000ea4000802007f */
[----:B--2---:R-:W-:Y:S05]  /*12620*/  @!P1 BRA `(.L_x_5709) ;  /* 0xfffffffc00f09947 */ /* 0x004fea000383ffff */
[----:B------:R-:W-:Y:S05]  /*12630*/  BRA `(.L_x_5708) ;  /* 0xfffffef400087947 */ /* 0x000fea000383ffff */
.L_x_5715:
[----:B-1----:R-:W-:-:S04]  /*12640*/  IMAD.U32 R12, RZ, RZ, UR8 ;  /* 0x00000008ff0c7e24 */ /* 0x002fc8000f8e00ff */
[----:B------:R1:W2:Y:S03]  /*12650*/  SYNCS.PHASECHK.TRANS64.TRYWAIT P1, [R12+URZ+0x30830], R11 ;  /* 0x0308300b0c0075a7 */ /* 0x0002a6000802017f */
[----:B--2---:R-:W-:Y:S05]  /*12660*/  @!P1 NANOSLEEP.SYNCS 0x989680 ;  /* 0x009896800000995d */ /* 0x004fea0003900000 */
[----:B------:R-:W2:Y:S02]  /*12670*/  @!P1 SYNCS.PHASECHK.TRANS64 P1, [R12+URZ+0x30830], R11 ;  /* 0x0308300b0c0095a7 */ /* 0x000ea4000802007f */
[----:B--2---:R-:W-:Y:S05]  /*12680*/  @!P1 BRA `(.L_x_5715) ;  /* 0xfffffffc00ec9947 */ /* 0x004fea000383ffff */
[----:B------:R-:W-:Y:S05]  /*12690*/  BRA `(.L_x_5714) ;  /* 0xffffff1800f47947 */ /* 0x000fea000383ffff */
.L_x_5719:
[----:B01----:R-:W-:-:S04]  /*126a0*/  MOV R11, UR9 ;  /* 0x00000009000b7c02 */ /* 0x003fc80008000f00 */
[----:B------:R0:W1:Y:S03]  /*126b0*/  SYNCS.PHASECHK.TRANS64.TRYWAIT P1, [R11+URZ+0x30850], R0 ;  /* 0x030850000b0075a7 */ /* 0x000066000802017f */
[----:B-1----:R-:W-:Y:S05]  /*126c0*/  @!P1 NANOSLEEP.SYNCS 0x989680 ;  /* 0x009896800000995d */ /* 0x002fea0003900000 */
[----:B------:R-:W1:Y:S02]  /*126d0*/  @!P1 SYNCS.PHASECHK.TRANS64 P1, [R11+URZ+0x30850], R0 ;  /* 0x030850000b0095a7 */ /* 0x000e64000802007f */
[----:B-1----:R-:W-:Y:S05]  /*126e0*/  @!P1 BRA `(.L_x_5719) ;  /* 0xfffffffc00ec9947 */ /* 0x002fea000383ffff */
[----:B------:R-:W-:Y:S05]  /*126f0*/  BRA `(.L_x_5718) ;  /* 0xffffff2400bc7947 */ /* 0x000fea000383ffff */
.L_x_5727:
[----:B-1----:R-:W-:-:S04]  /*12700*/  IMAD.U32 R12, RZ, RZ, UR8 ;  /* 0x00000008ff0c7e24 */ /* 0x002fc8000f8e00ff */
[----:B------:R1:W2:Y:S03]  /*12710*/  SYNCS.PHASECHK.TRANS64.TRYWAIT P1, [R12+URZ+0x30830], R11 ;  /* 0x0308300b0c0075a7 */ /* 0x0002a6000802017f */
[----:B--2---:R-:W-:Y:S05]  /*12720*/  @!P1 NANOSLEEP.SYNCS 0x989680 ;  /* 0x009896800000995d */ /* 0x004fea0003900000 */
[----:B------:R-:W2:Y:S02]  /*12730*/  @!P1 SYNCS.PHASECHK.TRANS64 P1, [R12+URZ+0x30830], R11 ;  /* 0x0308300b0c0095a7 */ /* 0x000ea4000802007f */
[----:B--2---:R-:W-:Y:S05]  /*12740*/  @!P1 BRA `(.L_x_5727) ;  /* 0xfffffffc00ec9947 */ /* 0x004fea000383ffff */
[----:B------:R-:W-:Y:S05]  /*12750*/  BRA `(.L_x_5726) ;  /* 0xffffff4400e87947 */ /* 0x000fea000383ffff */
.L_x_5731:
[----:B01----:R-:W-:-:S04]  /*12760*/  IMAD.U32 R11, RZ, RZ, UR8 ;  /* 0x00000008ff0b7e24 */ /* 0x003fc8000f8e00ff */
[----:B------:R0:W1:Y:S03]  /*12770*/  SYNCS.PHASECHK.TRANS64.TRYWAIT P1, [R11+URZ+0x30850], R0 ;  /* 0x030850000b0075a7 */ /* 0x000066000802017f */
[----:B-1----:R-:W-:Y:S05]  /*12780*/  @!P1 NANOSLEEP.SYNCS 0x989680 ;  /* 0x009896800000995d */ /* 0x002fea0003900000 */
[----:B------:R-:W1:Y:S02]  /*12790*/  @!P1 SYNCS.PHASECHK.TRANS64 P1, [R11+URZ+0x30850], R0 ;  /* 0x030850000b0095a7 */ /* 0x000e64000802007f */
[----:B-1----:R-:W-:Y:S05]  /*127a0*/  @!P1 BRA `(.L_x_5731) ;  /* 0xfffffffc00ec9947 */ /* 0x002fea000383ffff */
[----:B------:R-:W-:Y:S05]  /*127b0*/  BRA `(.L_x_5730) ;  /* 0xffffff5000b07947 */ /* 0x000fea000383ffff */
.L_x_5738:
[----:B-1----:R-:W-:-:S04]  /*127c0*/  IMAD.U32 R5, RZ, RZ, UR5 ;  /* 0x00000005ff057e24 */ /* 0x002fc8000f8e00ff */
[----:B------:R1:W2:Y:S03]  /*127d0*/  SYNCS.PHASECHK.TRANS64.TRYWAIT P1, [R5+URZ+0x30850], R0 ;  /* 0x03085000050075a7 */ /* 0x0002a6000802017f */
[----:B--2---:R-:W-:Y:S05]  /*127e0*/  @!P1 NANOSLEEP.SYNCS 0x989680 ;  /* 0x009896800000995d */ /* 0x004fea0003900000 */
[----:B------:R-:W2:Y:S02]  /*127f0*/  @!P1 SYNCS.PHASECHK.TRANS64 P1, [R5+URZ+0x30850], R0 ;  /* 0x03085000050095a7 */ /* 0x000ea4000802007f */
[----:B--2---:R-:W-:Y:S05]  /*12800*/  @!P1 BRA `(.L_x_5738) ;  /* 0xfffffffc00ec9947 */ /* 0x004fea000383ffff */
[----:B------:R-:W-:Y:S05]  /*12810*/  BRA `(.L_x_5737) ;  /* 0xffffff7000487947 */ /* 0x000fea000383ffff */
.L_x_5781:
        /* <DEDUP_REMOVED lines=10> */
.L_x_5848:
[----:B------:R-:W-:Y:S05]  /*128c0*/  BSYNC B0 ;  /* 0x0000000000007941 */ /* 0x000fea0003800000 */
.L_x_5847:
[----:B------:R-:W-:Y:S05]  /*128d0*/  BRA `(.L_x_5849) ;  /* 0xffffffbc00907947 */ /* 0x000fea000383ffff */
.L_x_5784:
[----:B0-----:R0:W1:Y:S02]  /*128e0*/  SYNCS.PHASECHK.TRANS64.TRYWAIT P0, [R7+URZ+0x30840], R2 ;  /* 0x03084002070075a7 */ /* 0x001064000800017f */
[----:B-1----:R-:W-:Y:S05]  /*128f0*/  @!P0 NANOSLEEP.SYNCS 0x989680 ;  /* 0x009896800000895d */ /* 0x002fea0003900000 */
[----:B------:R-:W1:Y:S02]  /*12900*/  @!P0 SYNCS.PHASECHK.TRANS64 P0, [R7+URZ+0x30840], R2 ;  /* 0x03084002070085a7 */ /* 0x000e64000800007f */
[----:B-1----:R-:W-:Y:S05]  /*12910*/  @!P0 BRA `(.L_x_5784) ;  /* 0xfffffffc00f08947 */ /* 0x002fea000383ffff */
[----:B------:R-:W-:Y:S05]  /*12920*/  BRA `(.L_x_5850) ;  /* 0xffffffc000047947 */ /* 0x000fea000383ffff */
.L_x_5785:
        /* <DEDUP_REMOVED lines=8> */
.L_x_5852:
[----:B------:R-:W-:Y:S05]  /*129b0*/  BSYNC B0 ;  /* 0x0000000000007941 */ /* 0x000fea0003800000 */
.L_x_5851:
        /* <DEDUP_REMOVED lines=9> */
.L_x_5853:
[----:B------:R-:W-:Y:S01]  /*12a50*/  MOV R13, R0 ;  /* 0x00000000000d7202 */ /* 0x000fe20000000f00 */
[----:B------:R-:W-:Y:S02]  /*12a60*/  IMAD.MOV.U32 R12, RZ, RZ, 0x1 ;  /* 0x00000001ff0c7424 */ /* 0x000fe400078e00ff */
[----:B------:R-:W-:-:S07]  /*12a70*/  IMAD.MOV.U32 R3, RZ, RZ, R14 ;  /* 0x000000ffff037224 */ /* 0x000fce00078e000e */
[----:B------:R-:W-:Y:S05]  /*12a80*/  WARPSYNC.COLLECTIVE R15, `(.L_x_5854) ;  /* 0x000000000f087348 */ /* 0x000fea0003c00000 */
[----:B------:R0:W1:Y:S02]  /*12a90*/  SHFL.IDX P6, R14, R13, R12, R11 ;  /* 0x0000000c0d0e7389 */ /* 0x00006400000c000b */
[----:B01----:R-:W-:Y:S01]  /*12aa0*/  ENDCOLLECTIVE ;  /* 0x000000000000791b */ /* 0x003fe20003800000 */
.L_x_5854:
        /* <DEDUP_REMOVED lines=17> */
.L_x_5855:
[----:B------:R-:W-:Y:S02]  /*12bc0*/  @P1 IMAD R8, R5, 0x2, R22 ;  /* 0x0000000205081824 */ /* 0x000fe400078e0216 */
[----:B------:R-:W-:Y:S02]  /*12bd0*/  IMAD.MOV.U32 R13, RZ, RZ, R0 ;  /* 0x000000ffff0d7224 */ /* 0x000fe400078e0000 */
[----:B------:R-:W-:Y:S02]  /*12be0*/  IMAD.MOV.U32 R12, RZ, RZ, 0x2 ;  /* 0x00000002ff0c7424 */ /* 0x000fe400078e00ff */
[----:B------:R-:W-:-:S07]  /*12bf0*/  IMAD.MOV.U32 R3, RZ, RZ, R14 ;  /* 0x000000ffff037224 */ /* 0x000fce00078e000e */
[----:B------:R-:W-:Y:S05]  /*12c00*/  WARPSYNC.COLLECTIVE R15, `(.L_x_5856) ;  /* 0x000000000f087348 */ /* 0x000fea0003c00000 */
[----:B------:R0:W1:Y:S02]  /*12c10*/  SHFL.IDX P6, R14, R13, R12, R11 ;  /* 0x0000000c0d0e7389 */ /* 0x00006400000c000b */
[----:B01----:R-:W-:Y:S01]  /*12c20*/  ENDCOLLECTIVE ;  /* 0x000000000000791b */ /* 0x003fe20003800000 */
.L_x_5856:
[----:B------:R-:W-:-:S04]  /*12c30*/  @P1 LEA R3, P0, R32, R3, 0x1 ;  /* 0x0000000320031211 */ /* 0x000fc800078008ff */
[----:B------:R-:W-:-:S04]  /*12c40*/  @P1 IADD3.X R2, RZ, R2, RZ, P0, !PT ;  /* 0x00000002ff021210 */ /* 0x000fc800007fe4ff */
        /* <DEDUP_REMOVED lines=15> */
.L_x_5857:
[----:B------:R-:W-:Y:S02]  /*12d40*/  @P1 IMAD R8, R5, 0x2, R22 ;  /* 0x0000000205081824 */ /* 0x000fe400078e0216 */
[----:B------:R-:W-:Y:S01]  /*12d50*/  IMAD.MOV.U32 R13, RZ, RZ, R0 ;  /* 0x000000ffff0d7224 */ /* 0x000fe200078e0000 */
[----:B------:R-:W-:Y:S01]  /*12d60*/  MOV R12, 0x3 ;  /* 0x00000003000c7802 */ /* 0x000fe20000000f00 */
[----:B------:R-:W-:-:S07]  /*12d70*/  IMAD.MOV.U32 R3, RZ, RZ, R14 ;  /* 0x000000ffff037224 */ /* 0x000fce00078e000e */
[----:B------:R-:W-:Y:S05]  /*12d80*/  WARPSYNC.COLLECTIVE R15, `(.L_x_5858) ;  /* 0x000000000f087348 */ /* 0x000fea0003c00000 */
[----:B------:R0:W1:Y:S02]  /*12d90*/  SHFL.IDX P6, R14, R13, R12, R11 ;  /* 0x0000000c0d0e7389 */ /* 0x00006400000c000b */
[----:B01----:R-:W-:Y:S01]  /*12da0*/  ENDCOLLECTIVE ;  /* 0x000000000000791b */ /* 0x003fe20003800000 */
.L_x_5858:
        /* <DEDUP_REMOVED lines=17> */
.L_x_5859:
[----:B------:R-:W-:Y:S01]  /*12ec0*/  @P1 LEA R8, R5, R22, 0x1 ;  /* 0x0000001605081211 */ /* 0x000fe200078e08ff */
[----:B------:R-:W-:Y:S02]  /*12ed0*/  IMAD.MOV.U32 R13, RZ, RZ, R0 ;  /* 0x000000ffff0d7224 */ /* 0x000fe400078e0000 */
[----:B------:R-:W-:Y:S02]  /*12ee0*/  IMAD.MOV.U32 R12, RZ, RZ, 0x4 ;  /* 0x00000004ff0c7424 */ /* 0x000fe400078e00ff */
[----:B------:R-:W-:-:S07]  /*12ef0*/  IMAD.MOV.U32 R3, RZ, RZ, R14 ;  /* 0x000000ffff037224 */ /* 0x000fce00078e000e */
[----:B------:R-:W-:Y:S05]  /*12f00*/  WARPSYNC.COLLECTIVE R15, `(.L_x_5860) ;  /* 0x000000000f087348 */ /* 0x000fea0003c00000 */
[----:B------:R0:W1:Y:S02]  /*12f10*/  SHFL.IDX P6, R14, R13, R12, R11 ;  /* 0x0000000c0d0e7389 */ /* 0x00006400000c000b */
[----:B01----:R-:W-:Y:S01]  /*12f20*/  ENDCOLLECTIVE ;  /* 0x000000000000791b */ /* 0x003fe20003800000 */
.L_x_5860:
        /* <DEDUP_REMOVED lines=17> */
.L_x_5861:
[----:B------:R-:W-:Y:S02]  /*13040*/  @P1 IMAD R8, R5, 0x2, R22 ;  /* 0x0000000205081824 */ /* 0x000fe400078e0216 */
[----:B------:R-:W-:Y:S02]  /*13050*/  IMAD.MOV.U32 R13, RZ, RZ, R0 ;  /* 0x000000ffff0d7224 */ /* 0x000fe400078e0000 */
[----:B------:R-:W-:Y:S01]  /*13060*/  IMAD.MOV.U32 R12, RZ, RZ, 0x5 ;  /* 0x00000005ff0c7424 */ /* 0x000fe200078e00ff */
[----:B------:R-:W-:-:S07]  /*13070*/  MOV R3, R14 ;  /* 0x0000000e00037202 */ /* 0x000fce0000000f00 */
[----:B------:R-:W-:Y:S05]  /*13080*/  WARPSYNC.COLLECTIVE R15, `(.L_x_5862) ;  /* 0x000000000f087348 */ /* 0x000fea0003c00000 */
[----:B------:R0:W1:Y:S02]  /*13090*/  SHFL.IDX P6, R14, R13, R12, R11 ;  /* 0x0000000c0d0e7389 */ /* 0x00006400000c000b */
[----:B01----:R-:W-:Y:S01]  /*130a0*/  ENDCOLLECTIVE ;  /* 0x000000000000791b */ /* 0x003fe20003800000 */
.L_x_5862:
[----:B------:R-:W-:-:S05]  /*130b0*/  @P1 LEA R3, P0, R32, R3, 0x1 ;  /* 0x0000000320031211 */ /* 0x000fca00078008ff */
[----:B------:R-:W-:-:S05]  /*130c0*/  @P1 IMAD.X R2, RZ, RZ, R2, P0 ;  /* 0x000000ffff021224 */ /* 0x000fca00000e0602 */
[----:B------:R-:W-:Y:S01]  /*130d0*/  @P1 LOP3.LUT R3, R3, R2, RZ, 0x3c, !PT ;  /* 0x0000000203031212 */ /* 0x000fe200078e3cff */
[----:B------:R-:W-:-:S03]  /*130e0*/  IMAD.MOV.U32 R13, RZ, RZ, R4 ;  /* 0x000000ffff0d7224 */ /* 0x000fc600078e0004 */
[----:B------:R-:W-:-:S04]  /*130f0*/  @P1 LOP3.LUT R2, R3, R2, RZ, 0x3c, !PT ;  /* 0x0000000203021212 */ /* 0x000fc800078e3cff */
[----:B------:R-:W-:Y:S02]  /*13100*/  @P1 LOP3.LUT R3, R3, R2, RZ, 0x3c, !PT ;  /* 0x0000000203031212 */ /* 0x000fe400078e3cff */
[----:B------:R-:W-:-:S03]  /*13110*/  MOV R0, R14 ;  /* 0x0000000e00007202 */ /* 0x000fc60000000f00 */
[----:B------:R-:W-:Y:S01]  /*13120*/  @!PT LDS RZ, [RZ] ;  /* 0x00000000fffff984 */ /* 0x000fe20000000800 */
[----:B------:R-:W-:Y:S01]  /*13130*/  @!PT LDS RZ, [RZ] ;  /* 0x00000000fffff984 */ /* 0x000fe20000000800 */
[----:B------:R-:W-:Y:S01]  /*13140*/  @!PT LDS RZ, [RZ] ;  /* 0x00000000fffff984 */ /* 0x000fe20000000800 */
[----:B------:R0:W-:Y:S04]  /*13150*/  @P1 LDGSTS.E.BYPASS.LTC128B.128 [R8+0x20400], desc[UR36][R2.64], !P4 ;  /* 0x2040000002081fae */ /* 0x0001e8000e101d64 */
[----:B0-----:R-:W-:Y:S05]  /*13160*/  WARPSYNC.COLLECTIVE R15, `(.L_x_5863) ;  /* 0x000000000f087348 */ /* 0x001fea0003c00000 */
[----:B------:R1:W2:Y:S02]  /*13170*/  SHFL.IDX P6, R14, R13, R12, R11 ;  /* 0x0000000c0d0e7389 */ /* 0x0002a400000c000b */
[----:B012---:R-:W-:Y:S01]  /*13180*/  ENDCOLLECTIVE ;  /* 0x000000000000791b */ /* 0x007fe20003800000 */
.L_x_5863:
[----:B------:R-:W-:Y:S01]  /*13190*/  @!PT LDS RZ, [RZ] ;  /* 0x00000000fffff984 */ /* 0x000fe20000000800 */
[----:B------:R-:W-:Y:S01]  /*131a0*/  @!PT LDS RZ, [RZ] ;  /* 0x00000000fffff984 */ /* 0x000fe20000000800 */
[----:B------:R-:W-:Y:S01]  /*131b0*/  @!PT LDS RZ, [RZ] ;  /* 0x00000000fffff984 */ /* 0x000fe20000000800 */
[----:B------:R-:W-:Y:S04]  /*131c0*/  @P1 LDGSTS.E.BYPASS.LTC128B.128 [R8+0x23400], desc[UR36][R2.64+0x80], !P3 ;  /* 0x2340008002081fae */ /* 0x000fe8000d901d64 */
[----:B------:R0:W-:Y:S02]  /*131d0*/  @P1 LDGSTS.E.BYPASS.LTC128B.128 [R8+0x26400], desc[UR36][R2.64+0x100], !P2 ;  /* 0x2640010002081fae */ /* 0x0001e4000d101d64 */
[----:B0-----:R-:W-:Y:S01]  /*131e0*/  IMAD.MOV.U32 R2, RZ, RZ, R14 ;  /* 0x000000ffff027224 */ /* 0x001fe200078e000e */
[----:B------:R-:W-:Y:S06]  /*131f0*/  BRA `(.L_x_5864) ;  /* 0xffffffbc00487947 */ /* 0x000fec000383ffff */
.L_x_5790:
        /* <DEDUP_REMOVED lines=9> */
.L_x_5865:
[C---:B------:R-:W-:Y:S01]  /*13290*/  VIADD R6, R17.reuse, 0x10 ;  /* 0x0000001011067836 */ /* 0x040fe20000000000 */
[----:B------:R-:W-:Y:S01]  /*132a0*/  ISETP.GE.AND P1, PT, R17, R5, PT ;  /* 0x000000051100720c */ /* 0x000fe20003f26270 */
[----:B------:R-:W-:Y:S02]  /*132b0*/  IMAD.MOV.U32 R13, RZ, RZ, R0 ;  /* 0x000000ffff0d7224 */ /* 0x000fe400078e0000 */
[----:B------:R-:W-:-:S10]  /*132c0*/  IMAD.MOV.U32 R2, RZ, RZ, R14 ;  /* 0x000000ffff027224 */ /* 0x000fd400078e000e */
[----:B------:R-:W-:Y:S05]  /*132d0*/  WARPSYNC.COLLECTIVE R15, `(.L_x_5866) ;  /* 0x000000000f087348 */ /* 0x000fea0003c00000 */
[----:B------:R0:W1:Y:S02]  /*132e0*/  SHFL.IDX P6, R14, R13, R12, R11 ;  /* 0x0000000c0d0e7389 */ /* 0x00006400000c000b */
[----:B01----:R-:W-:Y:S01]  /*132f0*/  ENDCOLLECTIVE ;  /* 0x000000000000791b */ /* 0x003fe20003800000 */
.L_x_5866:
        /* <DEDUP_REMOVED lines=8> */
.L_x_5867:
[----:B------:R-:W-:Y:S01]  /*13380*/  @!PT LDS RZ, [RZ] ;  /* 0x00000000fffff984 */ /* 0x000fe20000000800 */
[----:B------:R-:W-:Y:S01]  /*13390*/  @!PT LDS RZ, [RZ] ;  /* 0x00000000fffff984 */ /* 0x000fe20000000800 */
[----:B------:R-:W-:Y:S01]  /*133a0*/  @!PT LDS RZ, [RZ] ;  /* 0x00000000fffff984 */ /* 0x000fe20000000800 */
[----:B------:R-:W-:Y:S04]  /*133b0*/  @!P1 LDGSTS.E.BYPASS.LTC128B.128 [R37+0x12400], desc[UR36][R2.64], !P3 ;  /* 0x1240000002259fae */ /* 0x000fe8000d901d64 */
[----:B------:R-:W-:Y:S04]  /*133c0*/  @!P1 LDGSTS.E.BYPASS.LTC128B.128 [R37+0x16400], desc[UR36][R2.64+0x80], !P2 ;  /* 0x1640008002259fae */ /* 0x000fe8000d101d64 */
[----:B------:R0:W-:Y:S01]  /*133d0*/  @!P1 LDGSTS.E.BYPASS.LTC128B.128 [R37+0x1a400], desc[UR36][R2.64+0x100], !P0 ;  /* 0x1a40010002259fae */ /* 0x0001e2000c101d64 */
[----:B------:R-:W-:Y:S01]  /*133e0*/  ISETP.GE.AND P1, PT, R6, R5, PT ;  /* 0x000000050600720c */ /* 0x000fe20003f26270 */
[----:B------:R-:W-:Y:S01]  /*133f0*/  IMAD.MOV.U32 R13, RZ, RZ, R0 ;  /* 0x000000ffff0d7224 */ /* 0x000fe200078e0000 */
[----:B------:R-:W-:-:S02]  /*13400*/  IADD3 R6, R17, 0x20, RZ ;  /* 0x0000002011067810 */ /* 0x000fc40007ffe0ff */
[----:B0-----:R-:W-:-:S09]  /*13410*/  MOV R2, R14 ;  /* 0x0000000e00027202 */ /* 0x001fd20000000f00 */
[----:B------:R-:W-:Y:S05]  /*13420*/  WARPSYNC.COLLECTIVE R15, `(.L_x_5868) ;  /* 0x000000000f087348 */ /* 0x000fea0003c00000 */
[----:B------:R0:W1:Y:S02]  /*13430*/  SHFL.IDX P6, R14, R13, R12, R11 ;  /* 0x0000000c0d0e7389 */ /* 0x00006400000c000b */
[----:B01----:R-:W-:Y:S01]  /*13440*/  ENDCOLLECTIVE ;  /* 0x000000000000791b */ /* 0x003fe20003800000 */
.L_x_5868:
        /* <DEDUP_REMOVED lines=8> */
.L_x_5869:
[----:B------:R-:W-:-:S05]  /*134d0*/  @!P1 IMAD.MOV.U32 R3, RZ, RZ, R7 ;  /* 0x000000ffff039224 */ /* 0x000fca00078e0007 */
        /* <DEDUP_REMOVED lines=13> */
.L_x_5870:
        /* <DEDUP_REMOVED lines=8> */
.L_x_5871:
        /* <DEDUP_REMOVED lines=14> */
.L_x_5872:
        /* <DEDUP_REMOVED lines=8> */
.L_x_5873:
[----:B------:R-:W-:-:S05]  /*13790*/  @!P1 MOV R3, R7 ;  /* 0x0000000700039202 */ /* 0x000fca0000000f00 */
[----:B------:R-:W-:Y:S01]  /*137a0*/  @!PT LDS RZ, [RZ] ;  /* 0x00000000fffff984 */ /* 0x000fe20000000800 */
[----:B------:R-:W-:Y:S01]  /*137b0*/  @!PT LDS RZ, [RZ] ;  /* 0x00000000fffff984 */ /* 0x000fe20000000800 */
[----:B------:R-:W-:Y:S01]  /*137c0*/  @!PT LDS RZ, [RZ] ;  /* 0x00000000fffff984 */ /* 0x000fe20000000800 */
[----:B------:R-:W-:Y:S04]  /*137d0*/  @!P1 LDGSTS.E.BYPASS.LTC128B.128 [R37+0x13c00], desc[UR36][R2.64], !P3 ;  /* 0x13c0000002259fae */ /* 0x000fe8000d901d64 */
[----:B------:R-:W-:Y:S01]  /*137e0*/  @!P1 LDGSTS.E.BYPASS.LTC128B.128 [R37+0x17c00], desc[UR36][R2.64+0x80], !P2 ;  /* 0x17c0008002259fae */ /* 0x000fe2000d101d64 */
[----:B------:R-:W-:-:S03]  /*137f0*/  MOV R13, R0 ;  /* 0x00000000000d7202 */ /* 0x000fc60000000f00 */
[----:B------:R0:W-:Y:S01]  /*13800*/  @!P1 LDGSTS.E.BYPASS.LTC128B.128 [R37+0x1bc00], desc[UR36][R2.64+0x100], !P0 ;  /* 0x1bc0010002259fae */ /* 0x0001e2000c101d64 */
[----:B------:R-:W-:Y:S01]  /*13810*/  ISETP.GE.AND P1, PT, R6, R5, PT ;  /* 0x000000050600720c */ /* 0x000fe20003f26270 */
[----:B------:R-:W-:Y:S02]  /*13820*/  VIADD R6, R17, 0x50 ;  /* 0x0000005011067836 */ /* 0x000fe40000000000 */
[----:B0-----:R-:W-:-:S10]  /*13830*/  IMAD.MOV.U32 R2, RZ, RZ, R14 ;  /* 0x000000ffff027224 */ /* 0x001fd400078e000e */
[----:B------:R-:W-:Y:S05]  /*13840*/  WARPSYNC.COLLECTIVE R15, `(.L_x_5874) ;  /* 0x000000000f087348 */ /* 0x000fea0003c00000 */
[----:B------:R0:W1:Y:S02]  /*13850*/  SHFL.IDX P6, R14, R13, R12, R11 ;  /* 0x0000000c0d0e7389 */ /* 0x00006400000c000b */
[----:B01----:R-:W-:Y:S01]  /*13860*/  ENDCOLLECTIVE ;  /* 0x000000000000791b */ /* 0x003fe20003800000 */
.L_x_5874:
        /* <DEDUP_REMOVED lines=8> */
.L_x_5875:
        /* <DEDUP_REMOVED lines=14> */
.L_x_5876:
        /* <DEDUP_REMOVED lines=8> */
.L_x_5877:
        /* <DEDUP_REMOVED lines=13> */
.L_x_5878:
        /* <DEDUP_REMOVED lines=8> */
.L_x_5879:
        /* <DEDUP_REMOVED lines=12> */
.L_x_5880:
[----:B------:R-:W-:Y:S05]  /*13c60*/  BRA `(.L_x_5881) ;  /* 0xffffffbc00ac7947 */ /* 0x000fea000383ffff */
.L_x_5795:
[----:B0-----:R0:W1:Y:S02]  /*13c70*/  SYNCS.PHASECHK.TRANS64.TRYWAIT P0, [R22+URZ+0x30820], R3 ;  /* 0x03082003160075a7 */ /* 0x001064000800017f */
[----:B-1----:R-:W-:Y:S05]  /*13c80*/  @!P0 NANOSLEEP.SYNCS 0x989680 ;  /* 0x009896800000895d */ /* 0x002fea0003900000 */
[----:B------:R-:W1:Y:S02]  /*13c90*/  @!P0 SYNCS.PHASECHK.TRANS64 P0, [R22+URZ+0x30820], R3 ;  /* 0x03082003160085a7 */ /* 0x000e64000800007f */
[----:B-1----:R-:W-:Y:S05]  /*13ca0*/  @!P0 BRA `(.L_x_5795) ;  /* 0xfffffffc00f08947 */ /* 0x002fea000383ffff */
[----:B------:R-:W-:Y:S05]  /*13cb0*/  BRA `(.L_x_5882) ;  /* 0xffffffc0001c7947 */ /* 0x000fea000383ffff */
.L_x_5800:
[----:B0-----:R0:W1:Y:S02]  /*13cc0*/  SYNCS.PHASECHK.TRANS64.TRYWAIT P0, [R7+URZ+0x30840], R2 ;  /* 0x03084002070075a7 */ /* 0x001064000800017f */
[----:B-1----:R-:W-:Y:S05]  /*13cd0*/  @!P0 NANOSLEEP.SYNCS 0x989680 ;  /* 0x009896800000895d */ /* 0x002fea0003900000 */
[----:B------:R-:W1:Y:S02]  /*13ce0*/  @!P0 SYNCS.PHASECHK.TRANS64 P0, [R7+URZ+0x30840], R2 ;  /* 0x03084002070085a7 */ /* 0x000e64000800007f */
[----:B-1----:R-:W-:Y:S05]  /*13cf0*/  @!P0 BRA `(.L_x_5800) ;  /* 0xfffffffc00f08947 */ /* 0x002fea000383ffff */
[----:B------:R-:W-:Y:S05]  /*13d00*/  BRA `(.L_x_5883) ;  /* 0xffffffc000fc7947 */ /* 0x000fea000383ffff */
.L_x_5801:
        /* <DEDUP_REMOVED lines=8> */
.L_x_5885:
[----:B------:R-:W-:Y:S05]  /*13d90*/  BSYNC B1 ;  /* 0x0000000000017941 */ /* 0x000fea0003800000 */
.L_x_5884:
        /* <DEDUP_REMOVED lines=11> */
.L_x_5886:
[----:B------:R-:W-:Y:S01]  /*13e50*/  IMAD R5, R5, 0x2, R22 ;  /* 0x0000000205057824 */ /* 0x000fe200078e0216 */
[----:B------:R-:W-:Y:S01]  /*13e60*/  LOP3.LUT P1, RZ, R23, 0x4, RZ, 0xc0, !PT ;  /* 0x0000000417ff7812 */ /* 0x000fe2000782c0ff */
[----:B------:R-:W-:Y:S02]  /*13e70*/  IMAD.MOV.U32 R13, RZ, RZ, R6 ;  /* 0x000000ffff0d7224 */ /* 0x000fe400078e0006 */
[----:B------:R-:W-:Y:S02]  /*13e80*/  IMAD.MOV.U32 R12, RZ, RZ, 0x1 ;  /* 0x00000001ff0c7424 */ /* 0x000fe400078e00ff */
[----:B------:R-:W-:-:S08]  /*13e90*/  IMAD.MOV.U32 R2, RZ, RZ, R14 ;  /* 0x000000ffff027224 */ /* 0x000fd000078e000e */
[----:B------:R-:W-:Y:S05]  /*13ea0*/  WARPSYNC.COLLECTIVE R15, `(.L_x_5887) ;  /* 0x000000000f087348 */ /* 0x000fea0003c00000 */
[----:B------:R0:W1:Y:S02]  /*13eb0*/  SHFL.IDX P6, R14, R13, R12, R11 ;  /* 0x0000000c0d0e7389 */ /* 0x00006400000c000b */
[----:B01----:R-:W-:Y:S01]  /*13ec0*/  ENDCOLLECTIVE ;  /* 0x000000000000791b */ /* 0x003fe20003800000 */
.L_x_5887:
[----:B------:R-:W-:-:S04]  /*13ed0*/  IADD3 R2, P0, R2, R4, RZ ;  /* 0x0000000402027210 */ /* 0x000fc80007f1e0ff */
[----:B------:R-:W-:-:S05]  /*13ee0*/  IADD3.X R3, RZ, R3, RZ, P0, !PT ;  /* 0x00000003ff037210 */ /* 0x000fca00007fe4ff */
[----:B------:R-:W-:Y:S01]  /*13ef0*/  @!PT LDS RZ, [RZ] ;  /* 0x00000000fffff984 */ /* 0x000fe20000000800 */
[----:B------:R-:W-:Y:S01]  /*13f00*/  @!PT LDS RZ, [RZ] ;  /* 0x00000000fffff984 */ /* 0x000fe20000000800 */
[----:B------:R-:W-:Y:S01]  /*13f10*/  @!PT LDS RZ, [RZ] ;  /* 0x00000000fffff984 */ /* 0x000fe20000000800 */
[----:B------:R-:W-:Y:S01]  /*13f20*/  LDGSTS.E.BYPASS.LTC128B.128 [R5+0x1e400], desc[UR36][R2.64], !P1 ;  /* 0x1e40000002057fae */ /* 0x000fe2000c901d64 */
[----:B------:R-:W-:-:S03]  /*13f30*/  MOV R13, R8 ;  /* 0x00000008000d7202 */ /* 0x000fc60000000f00 */
[----:B------:R-:W-:Y:S04]  /*13f40*/  LDGSTS.E.BYPASS.LTC128B.128 [R5+0x21400], desc[UR36][R2.64+0x80], !P5 ;  /* 0x2140008002057fae */ /* 0x000fe8000e901d64 */
[----:B------:R0:W-:Y:S02]  /*13f50*/  LDGSTS.E.BYPASS.LTC128B.128 [R5+0x24400], desc[UR36][R2.64+0x100], !P4 ;  /* 0x2440010002057fae */ /* 0x0001e4000e101d64 */
[----:B0-----:R-:W-:-:S07]  /*13f60*/  IMAD.MOV.U32 R3, RZ, RZ, R14 ;  /* 0x000000ffff037224 */ /* 0x001fce00078e000e */
[----:B------:R-:W-:Y:S05]  /*13f70*/  WARPSYNC.COLLECTIVE R15, `(.L_x_5888) ;  /* 0x000000000f087348 */ /* 0x000fea0003c00000 */
[----:B------:R0:W1:Y:S02]  /*13f80*/  SHFL.IDX P6, R14, R13, R12, R11 ;  /* 0x0000000c0d0e7389 */ /* 0x00006400000c000b */
[----:B01----:R-:W-:Y:S01]  /*13f90*/  ENDCOLLECTIVE ;  /* 0x000000000000791b */ /* 0x003fe20003800000 */
.L_x_5888:
[----:B------:R-:W-:Y:S02]  /*13fa0*/  IMAD.MOV.U32 R13, RZ, RZ, R6 ;  /* 0x000000ffff0d7224 */ /* 0x000fe400078e0006 */
[----:B------:R-:W-:Y:S02]  /*13fb0*/  IMAD.MOV.U32 R12, RZ, RZ, 0x2 ;  /* 0x00000002ff0c7424 */ /* 0x000fe400078e00ff */
[----:B------:R-:W-:-:S07]  /*13fc0*/  IMAD.MOV.U32 R2, RZ, RZ, R14 ;  /* 0x000000ffff027224 */ /* 0x000fce00078e000e */
[----:B------:R-:W-:Y:S05]  /*13fd0*/  WARPSYNC.COLLECTIVE R15, `(.L_x_5889) ;  /* 0x000000000f087348 */ /* 0x000fea0003c00000 */
[----:B------:R0:W1:Y:S02]  /*13fe0*/  SHFL.IDX P6, R14, R13, R12, R11 ;  /* 0x0000000c0d0e7389 */ /* 0x00006400000c000b */
[----:B01----:R-:W-:Y:S01]  /*13ff0*/  ENDCOLLECTIVE ;  /* 0x000000000000791b */ /* 0x003fe20003800000 */
.L_x_5889:
        /* <DEDUP_REMOVED lines=13> */
.L_x_5890:
[----:B------:R-:W-:Y:S01]  /*140d0*/  IMAD.MOV.U32 R13, RZ, RZ, R6 ;  /* 0x000000ffff0d7224 */ /* 0x000fe200078e0006 */
[----:B------:R-:W-:Y:S01]  /*140e0*/  MOV R12, 0x3 ;  /* 0x00000003000c7802 */ /* 0x000fe20000000f00 */
[----:B------:R-:W-:-:S07]  /*140f0*/  IMAD.MOV.U32 R2, RZ, RZ, R14 ;  /* 0x000000ffff027224 */ /* 0x000fce00078e000e */
[----:B------:R-:W-:Y:S05]  /*14100*/  WARPSYNC.COLLECTIVE R15, `(.L_x_5891) ;  /* 0x000000000f087348 */ /* 0x000fea0003c00000 */
[----:B------:R0:W1:Y:S02]  /*14110*/  SHFL.IDX P6, R14, R13, R12, R11 ;  /* 0x0000000c0d0e7389 */ /* 0x00006400000c000b */
[----:B01----:R-:W-:Y:S01]  /*14120*/  ENDCOLLECTIVE ;  /* 0x000000000000791b */ /* 0x003fe20003800000 */
.L_x_5891:
        /* <DEDUP_REMOVED lines=13> */
.L_x_5892:
[----:B------:R-:W-:Y:S01]  /*14200*/  MOV R13, R6 ;  /* 0x00000006000d7202 */ /* 0x000fe20000000f00 */
[----:B------:R-:W-:Y:S02]  /*14210*/  IMAD.MOV.U32 R12, RZ, RZ, 0x4 ;  /* 0x00000004ff0c7424 */ /* 0x000fe400078e00ff */
[----:B------:R-:W-:-:S07]  /*14220*/  IMAD.MOV.U32 R2, RZ, RZ, R14 ;  /* 0x000000ffff027224 */ /* 0x000fce00078e000e */
[----:B------:R-:W-:Y:S05]  /*14230*/  WARPSYNC.COLLECTIVE R15, `(.L_x_5893) ;  /* 0x000000000f087348 */ /* 0x000fea0003c00000 */
[----:B------:R0:W1:Y:S02]  /*14240*/  SHFL.IDX P6, R14, R13, R12, R11 ;  /* 0x0000000c0d0e7389 */ /* 0x00006400000c000b */
[----:B01----:R-:W-:Y:S01]  /*14250*/  ENDCOLLECTIVE ;  /* 0x000000000000791b */ /* 0x003fe20003800000 */
.L_x_5893:
        /* <DEDUP_REMOVED lines=13> */
.L_x_5894:
[----:B------:R-:W-:Y:S02]  /*14330*/  IMAD.MOV.U32 R13, RZ, RZ, R6 ;  /* 0x000000ffff0d7224 */ /* 0x000fe400078e0006 */
[----:B------:R-:W-:Y:S02]  /*14340*/  IMAD.MOV.U32 R12, RZ, RZ, 0x5 ;  /* 0x00000005ff0c7424 */ /* 0x000fe400078e00ff */
[----:B------:R-:W-:-:S07]  /*14350*/  IMAD.MOV.U32 R2, RZ, RZ, R14 ;  /* 0x000000ffff027224 */ /* 0x000fce00078e000e */
[----:B------:R-:W-:Y:S05]  /*14360*/  WARPSYNC.COLLECTIVE R15, `(.L_x_5895) ;  /* 0x000000000f087348 */ /* 0x000fea0003c00000 */
[----:B------:R0:W1:Y:S02]  /*14370*/  SHFL.IDX P6, R14, R13, R12, R11 ;  /* 0x0000000c0d0e7389 */ /* 0x00006400000c000b */
[----:B01----:R-:W-:Y:S01]  /*14380*/  ENDCOLLECTIVE ;  /* 0x000000000000791b */ /* 0x003fe20003800000 */
.L_x_5895:
[----:B------:R-:W-:-:S04]  /*14390*/  IADD3 R2, P0, R2, R4, RZ ;  /* 0x0000000402027210 */ /* 0x000fc80007f1e0ff */
[----:B------:R-:W-:-:S05]  /*143a0*/  IADD3.X R3, RZ, R35, RZ, P0, !PT ;  /* 0x00000023ff037210 */ /* 0x000fca00007fe4ff */
[----:B------:R-:W-:Y:S01]  /*143b0*/  @!PT LDS RZ, [RZ] ;  /* 0x00000000fffff984 */ /* 0x000fe20000000800 */
[----:B------:R-:W-:Y:S01]  /*143c0*/  @!PT LDS RZ, [RZ] ;  /* 0x00000000fffff984 */ /* 0x000fe20000000800 */
[----:B------:R-:W-:Y:S01]  /*143d0*/  @!PT LDS RZ, [RZ] ;  /* 0x00000000fffff984 */ /* 0x000fe20000000800 */
[----:B------:R0:W-:Y:S01]  /*143e0*/  LDGSTS.E.BYPASS.LTC128B.128 [R5+0x20400], desc[UR36][R2.64], !P1 ;  /* 0x2040000002057fae */ /* 0x0001e2000c901d64 */
[----:B------:R-:W-:Y:S01]  /*143f0*/  LOP3.LUT P1, RZ, R23, 0x200, RZ, 0xc0, !PT ;  /* 0x0000020017ff7812 */ /* 0x000fe2000782c0ff */
[----:B------:R-:W-:Y:S02]  /*14400*/  IMAD.MOV.U32 R13, RZ, RZ, R8 ;  /* 0x000000ffff0d7224 */ /* 0x000fe400078e0008 */
[----:B------:R0:W-:Y:S04]  /*14410*/  LDGSTS.E.BYPASS.LTC128B.128 [R5+0x23400], desc[UR36][R2.64+0x80], !P5 ;  /* 0x2340008002057fae */ /* 0x0001e8000e901d64 */
[----:B------:R0:W-:Y:S01]  /*14420*/  LDGSTS.E.BYPASS.LTC128B.128 [R5+0x26400], desc[UR36][R2.64+0x100], !P4 ;  /* 0x2640010002057fae */ /* 0x0001e2000e101d64 */
[----:B------:R-:W-:-:S07]  /*14430*/  IMAD.MOV.U32 R35, RZ, RZ, R14 ;  /* 0x000000ffff237224 */ /* 0x000fce00078e000e */
[----:B0-----:R-:W-:Y:S05]  /*14440*/  WARPSYNC.COLLECTIVE R15, `(.L_x_5896) ;  /* 0x000000000f087348 */ /* 0x001fea0003c00000 */
[----:B------:R1:W2:Y:S02]  /*14450*/  SHFL.IDX P6, R14, R13, R12, R11 ;  /* 0x0000000c0d0e7389 */ /* 0x0002a400000c000b */
[----:B012---:R-:W-:Y:S01]  /*14460*/  ENDCOLLECTIVE ;  /* 0x000000000000791b */ /* 0x007fe20003800000 */
.L_x_5896:
[----:B------:R-:W-:Y:S01]  /*14470*/  MOV R2, R14 ;  /* 0x0000000e00027202 */ /* 0x000fe20000000f00 */
[----:B------:R-:W-:Y:S06]  /*14480*/  BRA `(.L_x_5897) ;  /* 0xffffffc000247947 */ /* 0x000fec000383ffff */
.L_x_5806:
[----:B0-----:R0:W1:Y:S02]  /*14490*/  SYNCS.PHASECHK.TRANS64.TRYWAIT P0, [R6+URZ+0x30860], R2 ;  /* 0x03086002060075a7 */ /* 0x001064000800017f */
[----:B-1----:R-:W-:Y:S05]  /*144a0*/  @!P0 NANOSLEEP.SYNCS 0x989680 ;  /* 0x009896800000895d */ /* 0x002fea0003900000 */
[----:B------:R-:W1:Y:S02]  /*144b0*/  @!P0 SYNCS.PHASECHK.TRANS64 P0, [R6+URZ+0x30860], R2 ;  /* 0x03086002060085a7 */ /* 0x000e64000800007f */
[----:B-1----:R-:W-:Y:S05]  /*144c0*/  @!P0 BRA `(.L_x_5806) ;  /* 0xfffffffc00f08947 */ /* 0x002fea000383ffff */
[----:B------:R-:W-:Y:S05]  /*144d0*/  BRA `(.L_x_5898) ;  /* 0xffffffc0008c7947 */ /* 0x000fea000383ffff */
.L_x_5807:
        /* <DEDUP_REMOVED lines=8> */
.L_x_5900:
[----:B------:R-:W-:Y:S05]  /*14560*/  BSYNC B1 ;  /* 0x0000000000017941 */ /* 0x000fea0003800000 */
.L_x_5899:
[----:B------:R-:W-:Y:S01]  /*14570*/  IMAD.MOV.U32 R13, RZ, RZ, R24 ;  /* 0x000000ffff0d7224 */ /* 0x000fe200078e0018 */
[----:B------:R-:W-:Y:S01]  /*14580*/  MOV R3, R14 ;  /* 0x0000000e00037202 */ /* 0x000fe20000000f00 */
[----:B------:R-:W-:Y:S02]  /*14590*/  IMAD.MOV.U32 R12, RZ, RZ, RZ ;  /* 0x000000ffff0c7224 */ /* 0x000fe400078e00ff */
[----:B------:R-:W-:Y:S02]  /*145a0*/  IMAD.MOV.U32 R11, RZ, RZ, 0x181f ;  /* 0x0000181fff0b7424 */ /* 0x000fe400078e00ff */
[----:B------:R-:W-:Y:S02]  /*145b0*/  IMAD.MOV.U32 R15, RZ, RZ, -0x1 ;  /* 0xffffffffff0f7424 */ /* 0x000fe400078e00ff */
[----:B------:R-:W-:-:S07]  /*145c0*/  IMAD R5, R5, 0x2, R22 ;  /* 0x0000000205057824 */ /* 0x000fce00078e0216 */
[----:B------:R-:W-:Y:S05]  /*145d0*/  WARPSYNC.COLLECTIVE R15, `(.L_x_5901) ;  /* 0x000000000f087348 */ /* 0x000fea0003c00000 */
[----:B------:R0:W1:Y:S02]  /*145e0*/  SHFL.IDX P6, R14, R13, R12, R11 ;  /* 0x0000000c0d0e7389 */ /* 0x00006400000c000b */
[----:B01----:R-:W-:Y:S01]  /*145f0*/  ENDCOLLECTIVE ;  /* 0x000000000000791b */ /* 0x003fe20003800000 */
.L_x_5901:
[----:B------:R-:W-:Y:S02]  /*14600*/  IMAD.MOV.U32 R13, RZ, RZ, R25 ;  /* 0x000000ffff0d7224 */ /* 0x000fe400078e0019 */
[----:B------:R-:W-:Y:S01]  /*14610*/  IMAD.MOV.U32 R12, RZ, RZ, 0x1 ;  /* 0x00000001ff0c7424 */ /* 0x000fe200078e00ff */
[----:B------:R-:W-:-:S07]  /*14620*/  MOV R2, R14 ;  /* 0x0000000e00027202 */ /* 0x000fce0000000f00 */
[----:B------:R-:W-:Y:S05]  /*14630*/  WARPSYNC.COLLECTIVE R15, `(.L_x_5902) ;  /* 0x000000000f087348 */ /* 0x000fea0003c00000 */
[----:B------:R0:W1:Y:S02]  /*14640*/  SHFL.IDX P6, R14, R13, R12, R11 ;  /* 0x0000000c0d0e7389 */ /* 0x00006400000c000b */
[----:B01----:R-:W-:Y:S01]  /*14650*/  ENDCOLLECTIVE ;  /* 0x000000000000791b */ /* 0x003fe20003800000 */
.L_x_5902:
        /* <DEDUP_REMOVED lines=16> */
.L_x_5903:
[----:B------:R-:W-:Y:S01]  /*14760*/  IMAD.MOV.U32 R13, RZ, RZ, R25 ;  /* 0x000000ffff0d7224 */ /* 0x000fe200078e0019 */
[----:B------:R-:W-:Y:S01]  /*14770*/  MOV R12, 0x2 ;  /* 0x00000002000c7802 */ /* 0x000fe20000000f00 */
[----:B------:R-:W-:-:S07]  /*14780*/  IMAD.MOV.U32 R2, RZ, RZ, R14 ;  /* 0x000000ffff027224 */ /* 0x000fce00078e000e */
[----:B------:R-:W-:Y:S05]  /*14790*/  WARPSYNC.COLLECTIVE R15, `(.L_x_5904) ;  /* 0x000000000f087348 */ /* 0x000fea0003c00000 */
[----:B------:R0:W1:Y:S02]  /*147a0*/  SHFL.IDX P6, R14, R13, R12, R11 ;  /* 0x0000000c0d0e7389 */ /* 0x00006400000c000b */
[----:B01----:R-:W-:Y:S01]  /*147b0*/  ENDCOLLECTIVE ;  /* 0x000000000000791b */ /* 0x003fe20003800000 */
.L_x_5904:
        /* <DEDUP_REMOVED lines=16> */
.L_x_5905:
[----:B------:R-:W-:Y:S01]  /*148c0*/  MOV R13, R25 ;  /* 0x00000019000d7202 */ /* 0x000fe20000000f00 */
[----:B------:R-:W-:Y:S02]  /*148d0*/  IMAD.MOV.U32 R12, RZ, RZ, 0x3 ;  /* 0x00000003ff0c7424 */ /* 0x000fe400078e00ff */
[----:B------:R-:W-:-:S07]  /*148e0*/  IMAD.MOV.U32 R2, RZ, RZ, R14 ;  /* 0x000000ffff027224 */ /* 0x000fce00078e000e */
[----:B------:R-:W-:Y:S05]  /*148f0*/  WARPSYNC.COLLECTIVE R15, `(.L_x_5906) ;  /* 0x000000000f087348 */ /* 0x000fea0003c00000 */
[----:B------:R0:W1:Y:S02]  /*14900*/  SHFL.IDX P6, R14, R13, R12, R11 ;  /* 0x0000000c0d0e7389 */ /* 0x00006400000c000b */
[----:B01----:R-:W-:Y:S01]  /*14910*/  ENDCOLLECTIVE ;  /* 0x000000000000791b */ /* 0x003fe20003800000 */
.L_x_5906:
        /* <DEDUP_REMOVED lines=16> */
.L_x_5907:
[----:B------:R-:W-:Y:S02]  /*14a20*/  IMAD.MOV.U32 R13, RZ, RZ, R25 ;  /* 0x000000ffff0d7224 */ /* 0x000fe400078e0019 */
[----:B------:R-:W-:Y:S02]  /*14a30*/  IMAD.MOV.U32 R12, RZ, RZ, 0x4 ;  /* 0x00000004ff0c7424 */ /* 0x000fe400078e00ff */
[----:B------:R-:W-:-:S07]  /*14a40*/  IMAD.MOV.U32 R2, RZ, RZ, R14 ;  /* 0x000000ffff027224 */ /* 0x000fce00078e000e */
[----:B------:R-:W-:Y:S05]  /*14a50*/  WARPSYNC.COLLECTIVE R15, `(.L_x_5908) ;  /* 0x000000000f087348 */ /* 0x000fea0003c00000 */
[----:B------:R0:W1:Y:S02]  /*14a60*/  SHFL.IDX P6, R14, R13, R12, R11 ;  /* 0x0000000c0d0e7389 */ /* 0x00006400000c000b */
[----:B01----:R-:W-:Y:S01]  /*14a70*/  ENDCOLLECTIVE ;  /* 0x000000000000791b */ /* 0x003fe20003800000 */
.L_x_5908:
        /* <DEDUP_REMOVED lines=16> */
.L_x_5909:
[----:B------:R-:W-:Y:S02]  /*14b80*/  IMAD.MOV.U32 R13, RZ, RZ, R25 ;  /* 0x000000ffff0d7224 */ /* 0x000fe400078e0019 */
[----:B------:R-:W-:Y:S01]  /*14b90*/  IMAD.MOV.U32 R12, RZ, RZ, 0x5 ;  /* 0x00000005ff0c7424 */ /* 0x000fe200078e00ff */
[----:B------:R-:W-:-:S07]  /*14ba0*/  MOV R2, R14 ;  /* 0x0000000e00027202 */ /* 0x000fce0000000f00 */
[----:B------:R-:W-:Y:S05]  /*14bb0*/  WARPSYNC.COLLECTIVE R15, `(.L_x_5910) ;  /* 0x000000000f087348 */ /* 0x000fea0003c00000 */
[----:B------:R0:W1:Y:S02]  /*14bc0*/  SHFL.IDX P6, R14, R13, R12, R11 ;  /* 0x0000000c0d0e7389 */ /* 0x00006400000c000b */
[----:B01----:R-:W-:Y:S01]  /*14bd0*/  ENDCOLLECTIVE ;  /* 0x000000000000791b */ /* 0x003fe20003800000 */
.L_x_5910:
        /* <DEDUP_REMOVED lines=13> */
.L_x_5911:
[----:B------:R-:W-:Y:S01]  /*14cb0*/  @!PT LDS RZ, [RZ] ;  /* 0x00000000fffff984 */ /* 0x000fe20000000800 */
[----:B------:R-:W-:Y:S01]  /*14cc0*/  @!PT LDS RZ, [RZ] ;  /* 0x00000000fffff984 */ /* 0x000fe20000000800 */
[----:B------:R-:W-:Y:S01]  /*14cd0*/  @!PT LDS RZ, [RZ] ;  /* 0x00000000fffff984 */ /* 0x000fe20000000800 */
[----:B------:R1:W-:Y:S01]  /*14ce0*/  LDGSTS.E.BYPASS.LTC128B.128 [R5+0x5400], desc[UR36][R2.64+0x80], !P0 ;  /* 0x0540008002057fae */ /* 0x0003e2000c101d64 */
[----:B------:R-:W-:-:S13]  /*14cf0*/  ISETP.LT.OR P0, PT, R7, 0x41, P1 ;  /* 0x000000410700780c */ /* 0x000fda0000f01670 */
[----:B------:R1:W-:Y:S01]  /*14d00*/  LDGSTS.E.BYPASS.LTC128B.128 [R5+0x8400], desc[UR36][R2.64+0x100], !P0 ;  /* 0x0840010002057fae */ /* 0x0003e2000c101d64 */
[----:B------:R-:W-:Y:S05]  /*14d10*/  BRA `(.L_x_5912) ;  /* 0xffffffbc00707947 */ /* 0x000fea000383ffff */
.L_x_5815:
[----:B0-----:R0:W1:Y:S02]  /*14d20*/  SYNCS.PHASECHK.TRANS64.TRYWAIT P0, [R0+URZ+0x30860], R3 ;  /* 0x03086003000075a7 */ /* 0x001064000800017f */
[----:B-1----:R-:W-:Y:S05]  /*14d30*/  @!P0 NANOSLEEP.SYNCS 0x989680 ;  /* 0x009896800000895d */ /* 0x002fea0003900000 */
[----:B------:R-:W1:Y:S02]  /*14d40*/  @!P0 SYNCS.PHASECHK.TRANS64 P0, [R0+URZ+0x30860], R3 ;  /* 0x03086003000085a7 */ /* 0x000e64000800007f */
[----:B-1----:R-:W-:Y:S05]  /*14d50*/  @!P0 BRA `(.L_x_5815) ;  /* 0xfffffffc00f08947 */ /* 0x002fea000383ffff */
[----:B------:R-:W-:Y:S05]  /*14d60*/  BRA `(.L_x_5913) ;  /* 0xffffffc000907947 */ /* 0x000fea000383ffff */
.L_x_5816:
[----:B------:R-:W-:Y:S01]  /*14d70*/  BSSY B0, `(.L_x_5914) ;  /* 0x0000008000007945 */ /* 0x000fe20003800000 */
[----:B------:R-:W-:Y:S02]  /*14d80*/  IMAD.MOV.U32 R13, RZ, RZ, R25 ;  /* 0x000000ffff0d7224 */ /* 0x000fe400078e0019 */
[----:B------:R-:W-:Y:S02]  /*14d90*/  IMAD.MOV.U32 R12, RZ, RZ, RZ ;  /* 0x000000ffff0c7224 */ /* 0x000fe400078e00ff */
[----:B------:R-:W-:Y:S02]  /*14da0*/  IMAD.MOV.U32 R11, RZ, RZ, 0x181f ;  /* 0x0000181fff0b7424 */ /* 0x000fe400078e00ff */
[----:B------:R-:W-:-:S07]  /*14db0*/  IMAD.MOV.U32 R15, RZ, RZ, -0x1 ;  /* 0xffffffffff0f7424 */ /* 0x000fce00078e00ff */
[----:B0-2---:R-:W-:Y:S05]  /*14dc0*/  WARPSYNC.COLLECTIVE R15, `(.L_x_5915) ;  /* 0x000000000f087348 */ /* 0x005fea0003c00000 */
[----:B--2---:R1:W2:Y:S02]  /*14dd0*/  SHFL.IDX P6, R14, R13, R12, R11 ;  /* 0x0000000c0d0e7389 */ /* 0x0042a400000c000b */
[----:B012---:R-:W-:Y:S01]  /*14de0*/  ENDCOLLECTIVE ;  /* 0x000000000000791b */ /* 0x007fe20003800000 */
.L_x_5915:
[----:B------:R-:W-:Y:S05]  /*14df0*/  BSYNC B0 ;  /* 0x0000000000007941 */ /* 0x000fea0003800000 */
.L_x_5914:
[----:B------:R-:W-:Y:S01]  /*14e00*/  IMAD.MOV.U32 R13, RZ, RZ, R24 ;  /* 0x000000ffff0d7224 */ /* 0x000fe200078e0018 */
[----:B------:R-:W-:Y:S01]  /*14e10*/  MOV R3, R14 ;  /* 0x0000000e00037202 */ /* 0x000fe20000000f00 */
[----:B------:R-:W-:Y:S01]  /*14e20*/  IMAD.MOV.U32 R12, RZ, RZ, RZ ;  /* 0x000000ffff0c7224 */ /* 0x000fe200078e00ff */
[----:B------:R-:W-:Y:S01]  /*14e30*/  SHF.L.U32 R5, R32, 0x1, RZ ;  /* 0x0000000120057819 */ /* 0x000fe200000006ff */
[----:B------:R-:W-:Y:S02]  /*14e40*/  IMAD.MOV.U32 R11, RZ, RZ, 0x181f ;  /* 0x0000181fff0b7424 */ /* 0x000fe400078e00ff */
[----:B------:R-:W-:Y:S02]  /*14e50*/  IMAD.MOV.U32 R15, RZ, RZ, -0x1 ;  /* 0xffffffffff0f7424 */ /* 0x000fe400078e00ff */
[----:B------:R-:W-:-:S07]  /*14e60*/  IMAD R4, R7, 0x2, R22 ;  /* 0x0000000207047824 */ /* 0x000fce00078e0216 */
[----:B------:R-:W-:Y:S05]  /*14e70*/  WARPSYNC.COLLECTIVE R15, `(.L_x_5916) ;  /* 0x000000000f087348 */ /* 0x000fea0003c00000 */
[----:B------:R0:W1:Y:S02]  /*14e80*/  SHFL.IDX P6, R14, R13, R12, R11 ;  /* 0x0000000c0d0e7389 */ /* 0x00006400000c000b */
[----:B01----:R-:W-:Y:S01]  /*14e90*/  ENDCOLLECTIVE ;  /* 0x000000000000791b */ /* 0x003fe20003800000 */
.L_x_5916:
[----:B------:R-:W-:Y:S02]  /*14ea0*/  ULDC UR4, c[0x0][0x2f4] ;  /* 0x0000bd0000047ab9 */ /* 0x000fe40000000800 */
        /* <DEDUP_REMOVED lines=12> */
.L_x_5917:
        /* <DEDUP_REMOVED lines=13> */
.L_x_5918:
[----:B------:R-:W-:Y:S02]  /*15040*/  IMAD.MOV.U32 R13, RZ, RZ, R25 ;  /* 0x000000ffff0d7224 */ /* 0x000fe400078e0019 */
[----:B------:R-:W-:Y:S01]  /*15050*/  IMAD.MOV.U32 R12, RZ, RZ, 0x2 ;  /* 0x00000002ff0c7424 */ /* 0x000fe200078e00ff */
[----:B------:R-:W-:-:S13]  /*15060*/  IADD3 R2, P4, R14, R5, RZ ;  /* 0x000000050e027210 */ /* 0x000fda0007f9e0ff */
[----:B------:R-:W-:Y:S05]  /*15070*/  WARPSYNC.COLLECTIVE R15, `(.L_x_5919) ;  /* 0x000000000f087348 */ /* 0x000fea0003c00000 */
[----:B------:R0:W1:Y:S02]  /*15080*/  SHFL.IDX P6, R14, R13, R12, R11 ;  /* 0x0000000c0d0e7389 */ /* 0x00006400000c000b */
[----:B01----:R-:W-:Y:S01]  /*15090*/  ENDCOLLECTIVE ;  /* 0x000000000000791b */ /* 0x003fe20003800000 */
.L_x_5919:
        /* <DEDUP_REMOVED lines=15> */
.L_x_5920:
[----:B------:R-:W-:Y:S02]  /*15190*/  IMAD.MOV.U32 R13, RZ, RZ, R25 ;  /* 0x000000ffff0d7224 */ /* 0x000fe400078e0019 */
[----:B------:R-:W-:Y:S01]  /*151a0*/  IMAD.MOV.U32 R12, RZ, RZ, 0x3 ;  /* 0x00000003ff0c7424 */ /* 0x000fe200078e00ff */
[----:B------:R-:W-:-:S13]  /*151b0*/  IADD3 R2, P4, R14, R5, RZ ;  /* 0x000000050e027210 */ /* 0x000fda0007f9e0ff */
[----:B------:R-:W-:Y:S05]  /*151c0*/  WARPSYNC.COLLECTIVE R15, `(.L_x_5921) ;  /* 0x000000000f087348 */ /* 0x000fea0003c00000 */
[----:B------:R0:W1:Y:S02]  /*151d0*/  SHFL.IDX P6, R14, R13, R12, R11 ;  /* 0x0000000c0d0e7389 */ /* 0x00006400000c000b */
[----:B01----:R-:W-:Y:S01]  /*151e0*/  ENDCOLLECTIVE ;  /* 0x000000000000791b */ /* 0x003fe20003800000 */
.L_x_5921:
        /* <DEDUP_REMOVED lines=15> */
.L_x_5922:
[----:B------:R-:W-:Y:S02]  /*152e0*/  IMAD.MOV.U32 R13, RZ, RZ, R25 ;  /* 0x000000ffff0d7224 */ /* 0x000fe400078e0019 */
[----:B------:R-:W-:Y:S01]  /*152f0*/  IMAD.MOV.U32 R12, RZ, RZ, 0x4 ;  /* 0x00000004ff0c7424 */ /* 0x000fe200078e00ff */
[----:B------:R-:W-:-:S13]  /*15300*/  IADD3 R2, P4, R14, R5, RZ ;  /* 0x000000050e027210 */ /* 0x000fda0007f9e0ff */
[----:B------:R-:W-:Y:S05]  /*15310*/  WARPSYNC.COLLECTIVE R15, `(.L_x_5923) ;  /* 0x000000000f087348 */ /* 0x000fea0003c00000 */
[----:B------:R0:W1:Y:S02]  /*15320*/  SHFL.IDX P6, R14, R13, R12, R11 ;  /* 0x0000000c0d0e7389 */ /* 0x00006400000c000b */
[----:B01----:R-:W-:Y:S01]  /*15330*/  ENDCOLLECTIVE ;  /* 0x000000000000791b */ /* 0x003fe20003800000 */
.L_x_5923:
        /* <DEDUP_REMOVED lines=15> */
.L_x_5924:
[----:B------:R-:W-:Y:S02]  /*15430*/  IMAD.MOV.U32 R13, RZ, RZ, R25 ;  /* 0x000000ffff0d7224 */ /* 0x000fe400078e0019 */
[----:B------:R-:W-:Y:S01]  /*15440*/  IMAD.MOV.U32 R12, RZ, RZ, 0x5 ;  /* 0x00000005ff0c7424 */ /* 0x000fe200078e00ff */
[----:B------:R-:W-:-:S13]  /*15450*/  IADD3 R2, P4, R14, R5, RZ ;  /* 0x000000050e027210 */ /* 0x000fda0007f9e0ff */
[----:B------:R-:W-:Y:S05]  /*15460*/  WARPSYNC.COLLECTIVE R15, `(.L_x_5925) ;  /* 0x000000000f087348 */ /* 0x000fea0003c00000 */
[----:B------:R0:W1:Y:S02]  /*15470*/  SHFL.IDX P6, R14, R13, R12, R11 ;  /* 0x0000000c0d0e7389 */ /* 0x00006400000c000b */
[----:B01----:R-:W-:Y:S01]  /*15480*/  ENDCOLLECTIVE ;  /* 0x000000000000791b */ /* 0x003fe20003800000 */
.L_x_5925:
        /* <DEDUP_REMOVED lines=14> */
.L_x_5926:
[----:B------:R-:W-:Y:S05]  /*15570*/  BRA `(.L_x_5927) ;  /* 0xffffffbc00947947 */ /* 0x000fea000383ffff */
.L_x_5821:
        /* <DEDUP_REMOVED lines=8> */
.L_x_5929:
[----:B------:R-:W-:Y:S05]  /*15600*/  BSYNC B0 ;  /* 0x0000000000007941 */ /* 0x000fea0003800000 */
.L_x_5928:
        /* <DEDUP_REMOVED lines=9> */
.L_x_5930:
        /* <DEDUP_REMOVED lines=18> */
.L_x_5931:
[----:B------:R-:W-:Y:S01]  /*157c0*/  IMAD.MOV.U32 R12, RZ, RZ, 0x2 ;  /* 0x00000002ff0c7424 */ /* 0x000fe200078e00ff */
[----:B------:R-:W-:-:S05]  /*157d0*/  SEL R6, R14, RZ, P1 ;  /* 0x000000ff0e067207 */ /* 0x000fca0000800000 */
[----:B------:R-:W-:-:S04]  /*157e0*/  IMAD.IADD R6, R5, 0x1, R6 ;  /* 0x0000000105067824 */ /* 0x000fc800078e0206 */
[----:B------:R-:W-:-:S07]  /*157f0*/  IMAD.MOV.U32 R13, RZ, RZ, R6 ;  /* 0x000000ffff0d7224 */ /* 0x000fce00078e0006 */
[----:B------:R-:W-:Y:S05]  /*15800*/  WARPSYNC.COLLECTIVE R15, `(.L_x_5932) ;  /* 0x000000000f087348 */ /* 0x000fea0003c00000 */
[----:B------:R0:W1:Y:S02]  /*15810*/  SHFL.UP P6, R14, R13, R12, R11 ;  /* 0x0400000c0d0e7389 */ /* 0x00006400000c000b */
[----:B01----:R-:W-:Y:S01]  /*15820*/  ENDCOLLECTIVE ;  /* 0x000000000000791b */ /* 0x003fe20003800000 */
.L_x_5932:
[----:B------:R-:W-:Y:S01]  /*15830*/  IMAD.MOV.U32 R12, RZ, RZ, 0x4 ;  /* 0x00000004ff0c7424 */ /* 0x000fe200078e00ff */
[----:B------:R-:W-:-:S04]  /*15840*/  SEL R7, R14, RZ, P2 ;  /* 0x000000ff0e077207 */ /* 0x000fc80001000000 */
[----:B------:R-:W-:-:S05]  /*15850*/  IADD3 R7, R6, R7, RZ ;  /* 0x0000000706077210 */ /* 0x000fca0007ffe0ff */
[----:B------:R-:W-:-:S07]  /*15860*/  IMAD.MOV.U32 R13, RZ, RZ, R7 ;  /* 0x000000ffff0d7224 */ /* 0x000fce00078e0007 */
[----:B------:R-:W-:Y:S05]  /*15870*/  WARPSYNC.COLLECTIVE R15, `(.L_x_5933) ;  /* 0x000000000f087348 */ /* 0x000fea0003c00000 */
[----:B------:R0:W1:Y:S02]  /*15880*/  SHFL.UP P6, R14, R13, R12, R11 ;  /* 0x0400000c0d0e7389 */ /* 0x00006400000c000b */
[----:B01----:R-:W-:Y:S01]  /*15890*/  ENDCOLLECTIVE ;  /* 0x000000000000791b */ /* 0x003fe20003800000 */
.L_x_5933:
[----:B------:R-:W-:Y:S02]  /*158a0*/  MOV R12, 0x8 ;  /* 0x00000008000c7802 */ /* 0x000fe40000000f00 */
[----:B------:R-:W-:-:S05]  /*158b0*/  SEL R2, R14, RZ, P3 ;  /* 0x000000ff0e027207 */ /* 0x000fca0001800000 */
[----:B------:R-:W-:-:S04]  /*158c0*/  IMAD.IADD R2, R7, 0x1, R2 ;  /* 0x0000000107027824 */ /* 0x000fc800078e0202 */
[----:B------:R-:W-:-:S07]  /*158d0*/  IMAD.MOV.U32 R13, RZ, RZ, R2 ;  /* 0x000000ffff0d7224 */ /* 0x000fce00078e0002 */
[----:B------:R-:W-:Y:S05]  /*158e0*/  WARPSYNC.COLLECTIVE R15, `(.L_x_5934) ;  /* 0x000000000f087348 */ /* 0x000fea0003c00000 */
[----:B------:R0:W1:Y:S02]  /*158f0*/  SHFL.UP P6, R14, R13, R12, R11 ;  /* 0x0400000c0d0e7389 */ /* 0x00006400000c000b */
[----:B01----:R-:W-:Y:S01]  /*15900*/  ENDCOLLECTIVE ;  /* 0x000000000000791b */ /* 0x003fe20003800000 */
.L_x_5934:
[----:B------:R-:W-:Y:S01]  /*15910*/  IMAD.MOV.U32 R12, RZ, RZ, 0x10 ;  /* 0x00000010ff0c7424 */ /* 0x000fe200078e00ff */
[----:B------:R-:W-:-:S05]  /*15920*/  SEL R3, R14, RZ, P4 ;  /* 0x000000ff0e037207 */ /* 0x000fca0002000000 */
[----:B------:R-:W-:-:S04]  /*15930*/  IMAD.IADD R3, R2, 0x1, R3 ;  /* 0x0000000102037824 */ /* 0x000fc800078e0203 */
[----:B------:R-:W-:-:S07]  /*15940*/  IMAD.MOV.U32 R13, RZ, RZ, R3 ;  /* 0x000000ffff0d7224 */ /* 0x000fce00078e0003 */
[----:B------:R-:W-:Y:S05]  /*15950*/  WARPSYNC.COLLECTIVE R15, `(.L_x_5935) ;  /* 0x000000000f087348 */ /* 0x000fea0003c00000 */
[----:B------:R0:W1:Y:S02]  /*15960*/  SHFL.UP P6, R14, R13, R12, R11 ;  /* 0x0400000c0d0e7389 */ /* 0x00006400000c000b */
[----:B01----:R-:W-:Y:S01]  /*15970*/  ENDCOLLECTIVE ;  /* 0x000000000000791b */ /* 0x003fe20003800000 */
.L_x_5935:
        /* <DEDUP_REMOVED lines=8> */
.L_x_5936:
[----:B------:R-:W-:Y:S05]  /*15a00*/  BRA `(.L_x_5937) ;  /* 0xffffffbc00a47947 */ /* 0x000fea000383ffff */
.L_x_5826:
        /* <DEDUP_REMOVED lines=8> */
.L_x_5939:
[----:B------:R-:W-:Y:S05]  /*15a90*/  BSYNC B0 ;  /* 0x0000000000007941 */ /* 0x000fea0003800000 */
.L_x_5938:
        /* <DEDUP_REMOVED lines=8> */
.L_x_5940:
[----:B------:R-:W-:Y:S01]  /*15b20*/  IMAD.MOV.U32 R12, RZ, RZ, 0x4 ;  /* 0x00000004ff0c7424 */ /* 0x000fe200078e00ff */
[----:B------:R-:W-:-:S05]  /*15b30*/  SEL R2, R14, RZ, P2 ;  /* 0x000000ff0e027207 */ /* 0x000fca0001000000 */
[----:B------:R-:W-:-:S04]  /*15b40*/  IMAD.IADD R2, R13, 0x1, R2 ;  /* 0x000000010d027824 */ /* 0x000fc800078e0202 */
[----:B------:R-:W-:-:S07]  /*15b50*/  IMAD.MOV.U32 R13, RZ, RZ, R2 ;  /* 0x000000ffff0d7224 */ /* 0x000fce00078e0002 */
[----:B------:R-:W-:Y:S05]  /*15b60*/  WARPSYNC.COLLECTIVE R15, `(.L_x_5941) ;  /* 0x000000000f087348 */ /* 0x000fea0003c00000 */
[----:B------:R0:W1:Y:S02]  /*15b70*/  SHFL.UP P6, R14, R13, R12, R11 ;  /* 0x0400000c0d0e7389 */ /* 0x00006400000c000b */
[----:B01----:R-:W-:Y:S01]  /*15b80*/  ENDCOLLECTIVE ;  /* 0x000000000000791b */ /* 0x003fe20003800000 */
.L_x_5941:
[----:B------:R-:W-:Y:S01]  /*15b90*/  IMAD.MOV.U32 R12, RZ, RZ, 0x8 ;  /* 0x00000008ff0c7424 */ /* 0x000fe200078e00ff */
[----:B------:R-:W-:-:S05]  /*15ba0*/  SEL R3, R14, RZ, P3 ;  /* 0x000000ff0e037207 */ /* 0x000fca0001800000 */
[----:B------:R-:W-:-:S05]  /*15bb0*/  IMAD.IADD R3, R2, 0x1, R3 ;  /* 0x0000000102037824 */ /* 0x000fca00078e0203 */
[----:B------:R-:W-:-:S07]  /*15bc0*/  MOV R13, R3 ;  /* 0x00000003000d7202 */ /* 0x000fce0000000f00 */
[----:B------:R-:W-:Y:S05]  /*15bd0*/  WARPSYNC.COLLECTIVE R15, `(.L_x_5942) ;  /* 0x000000000f087348 */ /* 0x000fea0003c00000 */
[----:B------:R0:W1:Y:S02]  /*15be0*/  SHFL.UP P6, R14, R13, R12, R11 ;  /* 0x0400000c0d0e7389 */ /* 0x00006400000c000b */
[----:B01----:R-:W-:Y:S01]  /*15bf0*/  ENDCOLLECTIVE ;  /* 0x000000000000791b */ /* 0x003fe20003800000 */
.L_x_5942:
[----:B------:R-:W-:Y:S01]  /*15c00*/  IMAD.MOV.U32 R12, RZ, RZ, 0x10 ;  /* 0x00000010ff0c7424 */ /* 0x000fe200078e00ff */
[----:B------:R-:W-:-:S05]  /*15c10*/  SEL R4, R14, RZ, P4 ;  /* 0x000000ff0e047207 */ /* 0x000fca0002000000 */
[----:B------:R-:W-:-:S04]  /*15c20*/  IMAD.IADD R4, R3, 0x1, R4 ;  /* 0x0000000103047824 */ /* 0x000fc800078e0204 */
[----:B------:R-:W-:-:S07]  /*15c30*/  IMAD.MOV.U32 R13, RZ, RZ, R4 ;  /* 0x000000ffff0d7224 */ /* 0x000fce00078e0004 */
[----:B------:R-:W-:Y:S05]  /*15c40*/  WARPSYNC.COLLECTIVE R15, `(.L_x_5943) ;  /* 0x000000000f087348 */ /* 0x000fea0003c00000 */
[----:B------:R0:W1:Y:S02]  /*15c50*/  SHFL.UP P6, R14, R13, R12, R11 ;  /* 0x0400000c0d0e7389 */ /* 0x00006400000c000b */
[----:B01----:R-:W-:Y:S01]  /*15c60*/  ENDCOLLECTIVE ;  /* 0x000000000000791b */ /* 0x003fe20003800000 */
.L_x_5943:
        /* <DEDUP_REMOVED lines=8> */
.L_x_5944:
[----:B------:R-:W-:Y:S05]  /*15cf0*/  BRA `(.L_x_5945) ;  /* 0xffffffbc00847947 */ /* 0x000fea000383ffff */
.L_x_5828:
[----:B------:R-:W-:Y:S01]  /*15d00*/  BSSY B0, `(.L_x_5946) ;  /* 0x0000006000007945 */ /* 0x000fe20003800000 */
[----:B------:R-:W-:Y:S01]  /*15d10*/  PLOP3.LUT P6, PT, P6, PT, PT, 0x8, 0x0 ;  /* 0x000000000000781c */ /* 0x000fe200037ce170 */
[----:B------:R-:W-:-:S12]  /*15d20*/  IMAD.MOV.U32 R15, RZ, RZ, -0x1 ;  /* 0xffffffffff0f7424 */ /* 0x000fd800078e00ff */
[----:B0-----:R-:W-:Y:S05]  /*15d30*/  WARPSYNC.COLLECTIVE R15, `(.L_x_5947) ;  /* 0x000000000f087348 */ /* 0x001fea0003c00000 */
[----:B------:R-:W-:Y:S01]  /*15d40*/  VOTE.ANY R14, PT, P6 ;  /* 0x00000000000e7806 */ /* 0x000fe200030e0100 */
[----:B0-----:R-:W-:Y:S06]  /*15d50*/  ENDCOLLECTIVE ;  /* 0x000000000000791b */ /* 0x001fec0003800000 */
.L_x_5947:
[----:B------:R-:W-:Y:S05]  /*15d60*/  BSYNC B0 ;  /* 0x0000000000007941 */ /* 0x000fea0003800000 */
.L_x_5946:
        /* <DEDUP_REMOVED lines=9> */
.L_x_5948:
[----:B------:R-:W-:Y:S01]  /*15e00*/  MOV R5, R14 ;  /* 0x0000000e00057202 */ /* 0x000fe20000000f00 */
[----:B------:R-:W-:Y:S06]  /*15e10*/  BRA `(.L_x_5949) ;  /* 0xffffffbc00747947 */ /* 0x000fec000383ffff */
.L_x_5830:
[----:B------:R-:W-:Y:S01]  /*15e20*/  BSSY B0, `(.L_x_5950) ;  /* 0x0000007000007945 */ /* 0x000fe20003800000 */
[----:B------:R-:W-:Y:S02]  /*15e30*/  IMAD.MOV.U32 R13, RZ, RZ, R6 ;  /* 0x000000ffff0d7224 */ /* 0x000fe400078e0006 */
[----:B------:R-:W-:Y:S02]  /*15e40*/  IMAD.MOV.U32 R11, RZ, RZ, 0x1f ;  /* 0x0000001fff0b7424 */ /* 0x000fe400078e00ff */
[----:B------:R-:W-:-:S07]  /*15e50*/  IMAD.MOV.U32 R15, RZ, RZ, -0x1 ;  /* 0xffffffffff0f7424 */ /* 0x000fce00078e00ff */
[----:B012---:R-:W-:Y:S05]  /*15e60*/  WARPSYNC.COLLECTIVE R15, `(.L_x_5951) ;  /* 0x000000000f087348 */ /* 0x007fea0003c00000 */
[----:B------:R3:W4:Y:S02]  /*15e70*/  SHFL.IDX P6, R14, R13, R12, R11 ;  /* 0x0000000c0d0e7389 */ /* 0x00072400000c000b */
[----:B01234-:R-:W-:Y:S01]  /*15e80*/  ENDCOLLECTIVE ;  /* 0x000000000000791b */ /* 0x01ffe20003800000 */
.L_x_5951:
[----:B------:R-:W-:Y:S05]  /*15e90*/  BSYNC B0 ;  /* 0x0000000000007941 */ /* 0x000fea0003800000 */
.L_x_5950:
[----:B------:R-:W-:Y:S05]  /*15ea0*/  BRA `(.L_x_5829) ;  /* 0xffffffbc006c7947 */ /* 0x000fea000383ffff */
.L_x_5834:
[----:B-1----:R1:W3:Y:S02]  /*15eb0*/  SYNCS.PHASECHK.TRANS64.TRYWAIT P0, [R4+URZ+0x30820], R0 ;  /* 0x03082000040075a7 */ /* 0x0022e4000800017f */
[----:B---3--:R-:W-:Y:S05]  /*15ec0*/  @!P0 NANOSLEEP.SYNCS 0x989680 ;  /* 0x009896800000895d */ /* 0x008fea0003900000 */
[----:B------:R-:W3:Y:S02]  /*15ed0*/  @!P0 SYNCS.PHASECHK.TRANS64 P0, [R4+URZ+0x30820], R0 ;  /* 0x03082000040085a7 */ /* 0x000ee4000800007f */
[----:B---3--:R-:W-:Y:S05]  /*15ee0*/  @!P0 BRA `(.L_x_5834) ;  /* 0xfffffffc00f08947 */ /* 0x008fea000383ffff */
[----:B------:R-:W-:Y:S05]  /*15ef0*/  BRA `(.L_x_5952) ;  /* 0xffffffc000e47947 */ /* 0x000fea000383ffff */
.L_x_5835:
        /* <DEDUP_REMOVED lines=11> */
.L_x_5954:
[----:B------:R-:W-:Y:S05]  /*15fb0*/  BSYNC B0 ;  /* 0x0000000000007941 */ /* 0x000fea0003800000 */
.L_x_5953:
[----:B------:R-:W-:Y:S05]  /*15fc0*/  BRA `(.L_x_5955) ;  /* 0xffffffc000cc7947 */ /* 0x000fea000383ffff */
.L_x_5838:
[----:B------:R-:W-:Y:S01]  /*15fd0*/  BSSY B1, `(.L_x_5956) ;  /* 0x0000006000017945 */ /* 0x000fe20003800000 */
[----:B------:R-:W-:-:S07]  /*15fe0*/  IMAD.MOV.U32 R15, RZ, RZ, -0x1 ;  /* 0xffffffffff0f7424 */ /* 0x000fce00078e00ff */
[----:B012---:R-:W-:Y:S05]  /*15ff0*/  WARPSYNC.COLLECTIVE R15, `(.L_x_5957) ;  /* 0x000000000f0c7348 */ /* 0x007fea0003c00000 */
[----:B------:R-:W-:Y:S02]  /*16000*/  ELECT P6, UR62, PT ;  /* 0x00000000003e782f */ /* 0x000fe400038c0000 */
[----:B------:R-:W-:Y:S01]  /*16010*/  MOV R14, UR62 ;  /* 0x0000003e000e7c02 */ /* 0x000fe20008000f00 */
[----:B012---:R-:W-:Y:S10]  /*16020*/  ENDCOLLECTIVE ;  /* 0x000000000000791b */ /* 0x007ff40003800000 */
.L_x_5957:
[----:B------:R-:W-:Y:S05]  /*16030*/  BSYNC B1 ;  /* 0x0000000000017941 */ /* 0x000fea0003800000 */
.L_x_5956:
[----:B------:R-:W-:Y:S05]  /*16040*/  BRA `(.L_x_5958) ;  /* 0xffffffc000c47947 */ /* 0x000fea000383ffff */
.L_x_5840:
[----:B-1----:R1:W3:Y:S02]  /*16050*/  SYNCS.PHASECHK.TRANS64.TRYWAIT P1, [R5+URZ+0x30840], R0 ;  /* 0x03084000050075a7 */ /* 0x0022e4000802017f */
[----:B---3--:R-:W-:Y:S05]  /*16060*/  @!P1 NANOSLEEP.SYNCS 0x989680 ;  /* 0x009896800000995d */ /* 0x008fea0003900000 */
[----:B------:R-:W3:Y:S02]  /*16070*/  @!P1 SYNCS.PHASECHK.TRANS64 P1, [R5+URZ+0x30840], R0 ;  /* 0x03084000050095a7 */ /* 0x000ee4000802007f */
[----:B---3--:R-:W-:Y:S05]  /*16080*/  @!P1 BRA `(.L_x_5840) ;  /* 0xfffffffc00f09947 */ /* 0x008fea000383ffff */
[----:B------:R-:W-:Y:S05]  /*16090*/  BRA `(.L_x_5959) ;  /* 0xffffffc000ec7947 */ /* 0x000fea000383ffff */
.L_x_5842:
[----:B---3--:R3:W4:Y:S02]  /*160a0*/  SYNCS.PHASECHK.TRANS64.TRYWAIT P1, [R27+URZ+0x30840], R2 ;  /* 0x030840021b0075a7 */ /* 0x008724000802017f */
[----:B----4-:R-:W-:Y:S05]  /*160b0*/  @!P1 NANOSLEEP.SYNCS 0x989680 ;  /* 0x009896800000995d */ /* 0x010fea0003900000 */
[----:B------:R-:W4:Y:S02]  /*160c0*/  @!P1 SYNCS.PHASECHK.TRANS64 P1, [R27+URZ+0x30840], R2 ;  /* 0x030840021b0095a7 */ /* 0x000f24000802007f */
[----:B----4-:R-:W-:Y:S05]  /*160d0*/  @!P1 BRA `(.L_x_5842) ;  /* 0xfffffffc00f09947 */ /* 0x010fea000383ffff */
[----:B------:R-:W-:Y:S05]  /*160e0*/  BRA `(.L_x_5960) ;  /* 0xffffffc000f87947 */ /* 0x000fea000383ffff */
.L_x_5844:
[----:B----4-:R4:W0:Y:S02]  /*160f0*/  SYNCS.PHASECHK.TRANS64.TRYWAIT P1, [R5+URZ+0x30860], R0 ;  /* 0x03086000050075a7 */ /* 0x010824000802017f */
[----:B0-----:R-:W-:Y:S05]  /*16100*/  @!P1 NANOSLEEP.SYNCS 0x989680 ;  /* 0x009896800000995d */ /* 0x001fea0003900000 */
[----:B------:R-:W0:Y:S02]  /*16110*/  @!P1 SYNCS.PHASECHK.TRANS64 P1, [R5+URZ+0x30860], R0 ;  /* 0x03086000050095a7 */ /* 0x000e24000802007f */
[----:B0-----:R-:W-:Y:S05]  /*16120*/  @!P1 BRA `(.L_x_5844) ;  /* 0xfffffffc00f09947 */ /* 0x001fea000383ffff */
[----:B------:R-:W-:Y:S05]  /*16130*/  BRA `(.L_x_5961) ;  /* 0xffffffc000f47947 */ /* 0x000fea000383ffff */
.L_x_5962:
        /* <DEDUP_REMOVED lines=12> */
.L_x_15842:


//--------------------- .text._ZN7cutlass13device_kernelIN5flash11enable_sm90INS1_16FlashAttnFwdSm90INS1_25CollectiveMainloopFwdSm90ILi2EN4cute5tupleIJNS5_1CILi1EEES8_S8_EEENS6_IJNS7_ILi128EEENS7_ILi96EEENS7_ILi192EEEEEELi192ENS_10bfloat16_tEfNS_4arch4Sm90ELb1ELb0ELb1ELb1ELb1ELb1ELb0ELb1ELb1ELb1ELb0ELb0EEENS1_21CollectiveEpilogueFwdINS6_IJSA_SC_SB_EEES9_SE_SG_Li256ELb1ELb1ELb0ELb0EEENS1_36VarlenDynamicPersistentTileSchedulerILi128ELi96ELi256ELi128ELb0ELb1ELb1ELb1ELb1ELb1EEEEEEEEEvNT_6ParamsE --------------------------
	.section	.text._ZN7cutlass13device_kernelIN5flash11enable_sm90INS1_16FlashAttnFwdSm90INS1_25CollectiveMainloopFwdSm90ILi2EN4cute5tupleIJNS5_1CILi1EEES8_S8_EEENS6_IJNS7_ILi128EEENS7_ILi96EEENS7_ILi192EEEEEELi192ENS_10bfloat16_tEfNS_4arch4Sm90ELb1ELb0ELb1ELb1ELb1ELb1ELb0ELb1ELb1ELb1ELb0ELb0EEENS1_21CollectiveEpilogueFwdINS6_IJSA_SC_SB_EEES9_SE_SG_Li256ELb1ELb1ELb0ELb0EEENS1_36VarlenDynamicPersistentTileSchedulerILi128ELi96ELi256ELi128ELb0ELb1ELb1ELb1ELb1ELb1EEEEEEEEEvNT_6ParamsE,"ax",@progbits
	.align	128
.text._ZN7cutlass13device_kernelIN5flash11enable_sm90INS1_16FlashAttnFwdSm90INS1_25CollectiveMainloopFwdSm90ILi2EN4cute5tupleIJNS5_1CILi1EEES8_S8_EEENS6_IJNS7_ILi128EEENS7_ILi96EEENS7_ILi192EEEEEELi192ENS_10bfloat16_tEfNS_4arch4Sm90ELb1ELb0ELb1ELb1ELb1ELb1ELb0ELb1ELb1ELb1ELb0ELb0EEENS1_21CollectiveEpilogueFwdINS6_IJSA_SC_SB_EEES9_SE_SG_Li256ELb1ELb1ELb0ELb0EEENS1_36VarlenDynamicPersistentTileSchedulerILi128ELi96ELi256ELi128ELb0ELb1ELb1ELb1ELb1ELb1EEEEEEEEEvNT_6ParamsE:
        .type           _ZN7cutlass13device_kernelIN5flash11enable_sm90INS1_16FlashAttnFwdSm90INS1_25CollectiveMainloopFwdSm90ILi2EN4cute5tupleIJNS5_1CILi1EEES8_S8_EEENS6_IJNS7_ILi128EEENS7_ILi96EEENS7_ILi192EEEEEELi192ENS_10bfloat16_tEfNS_4arch4Sm90ELb1ELb0ELb1ELb1ELb1ELb1ELb0ELb1ELb1ELb1ELb0ELb0EEENS1_21CollectiveEpilogueFwdINS6_IJSA_SC_SB_EEES9_SE_SG_Li256ELb1ELb1ELb0ELb0EEENS1_36VarlenDynamicPersistentTileSchedulerILi128ELi96ELi256ELi128ELb0ELb1ELb1ELb1ELb1ELb1EEEEEEEEEvNT_6ParamsE,@function
        .size           _ZN7cutlass13device_kernelIN5flash11enable_sm90INS1_16FlashAttnFwdSm90INS1_25CollectiveMainloopFwdSm90ILi2EN4cute5tupleIJNS5_1CILi1EEES8_S8_EEENS6_IJNS7_ILi128EEENS7_ILi96EEENS7_ILi192EEEEEELi192ENS_10bfloat16_tEfNS_4arch4Sm90ELb1ELb0ELb1ELb1ELb1ELb1ELb0ELb1ELb1ELb1ELb0ELb0EEENS1_21CollectiveEpilogueFwdINS6_IJSA_SC_SB_EEES9_SE_SG_Li256ELb1ELb1ELb0ELb0EEENS1_36VarlenDynamicPersistentTileSchedulerILi128ELi96ELi256ELi128ELb0ELb1ELb1ELb1ELb1ELb1EEEEEEEEEvNT_6ParamsE,(.L_x_15843 - _ZN7cutlass13device_kernelIN5flash11enable_sm90INS1_16FlashAttnFwdSm90INS1_25CollectiveMainloopFwdSm90ILi2EN4cute5tupleIJNS5_1CILi1EEES8_S8_EEENS6_IJNS7_ILi128EEENS7_ILi96EEENS7_ILi192EEEEEELi192ENS_10bfloat16_tEfNS_4arch4Sm90ELb1ELb0ELb1ELb1ELb1ELb1ELb0ELb1ELb1ELb1ELb0ELb0EEENS1_21CollectiveEpilogueFwdINS6_IJSA_SC_SB_EEES9_SE_SG_Li256ELb1ELb1ELb0ELb0EEENS1_36VarlenDynamicPersistentTileSchedulerILi128ELi96ELi256ELi128ELb0ELb1ELb1ELb1ELb1ELb1EEEEEEEEEvNT_6ParamsE)
        .other          _ZN7cutlass13device_kernelIN5flash11enable_sm90INS1_16FlashAttnFwdSm90INS1_25CollectiveMainloopFwdSm90ILi2EN4cute5tupleIJNS5_1CILi1EEES8_S8_EEENS6_IJNS7_ILi128EEENS7_ILi96EEENS7_ILi192EEEEEELi192ENS_10bfloat16_tEfNS_4arch4Sm90ELb1ELb0ELb1ELb1ELb1ELb1ELb0ELb1ELb1ELb1ELb0ELb0EEENS1_21CollectiveEpilogueFwdINS6_IJSA_SC_SB_EEES9_SE_SG_Li256ELb1ELb1ELb0ELb0EEENS1_36VarlenDynamicPersistentTileSchedulerILi128ELi96ELi256ELi128ELb0ELb1ELb1ELb1ELb1ELb1EEEEEEEEEvNT_6ParamsE,@"STO_CUDA_ENTRY STV_DEFAULT"
_ZN7cutlass13device_kernelIN5flash11enable_sm90INS1_16FlashAttnFwdSm90INS1_25CollectiveMainloopFwdSm90ILi2EN4cute5tupleIJNS5_1CILi1EEES8_S8_EEENS6_IJNS7_ILi128EEENS7_ILi96EEENS7_ILi192EEEEEELi192ENS_10bfloat16_tEfNS_4arch4Sm90ELb1ELb0ELb1ELb1ELb1ELb1ELb0ELb1ELb1ELb1ELb0ELb0EEENS1_21CollectiveEpilogueFwdINS6_IJSA_SC_SB_EEES9_SE_SG_Li256ELb1ELb1ELb0ELb0EEENS1_36VarlenDynamicPersistentTileSchedulerILi128ELi96ELi256ELi128ELb0ELb1ELb1ELb1ELb1ELb1EEEEEEEEEvNT_6ParamsE:
        /* <DEDUP_REMOVED lines=18> */
.L_x_5964:
[----:B------:R-:W-:Y:S05]  /*0120*/  BSYNC B0 ;  /* 0x0000000000007941 */ /* 0x000fea0003800000 */
.L_x_5963:
        /* <DEDUP_REMOVED lines=41> */
.L_x_5965:
        /* <DEDUP_REMOVED lines=22> */
.L_x_5966:
        /* <DEDUP_REMOVED lines=18> */
.L_x_5967:
        /* <DEDUP_REMOVED lines=22> */
.L_x_5968:
        /* <DEDUP_REMOVED lines=22> */
.L_x_5969:
        /* <DEDUP_REMOVED lines=10> */
.L_x_5972:
        /* <DEDUP_REMOVED lines=15> */
[----:B0-----:R-:W2:Y:S01]  /*0a90*/  LDL R3, [R1+0x88] ;  /* 0x0000880001037983 */ /* 0x001ea20000100800 */
[----:B------:R-:W-:Y:S01]  /*0aa0*/  VIADD R0, R0, 0xffffff80 ;  /* 0xffffff8000007836 */ /* 0x000fe20000000000 */
[----:B------:R-:W-:Y:S01]  /*0ab0*/  R2UR UR4, R2 ;  /* 0x00000000020472ca */ /* 0x000fe200000e0000 */
[----:B------:R-:W-:Y:S01]  /*0ac0*/  IMAD.MOV.U32 R18, RZ, RZ, RZ ;  /* 0x000000ffff127224 */ /* 0x000fe200078e00ff */
[----:B------:R-:W-:Y:S01]  /*0ad0*/  MOV R204, RZ ;  /* 0x000000ff00cc7202 */ /* 0x000fe20000000f00 */
[----:B------:R-:W-:Y:S02]  /*0ae0*/  IMAD.MOV.U32 R199, RZ, RZ, RZ ;  /* 0x000000ffffc77224 */ /* 0x000fe400078e00ff */
[----:B------:R-:W-:-:S08]  /*0af0*/  IMAD.MOV.U32 R196, RZ, RZ, RZ ;  /* 0x000000ffffc47224 */ /* 0x000fd000078e00ff */
[----:B------:R-:W-:Y:S01]  /*0b00*/  UIADD3 UR4, UR4, 0x12400, URZ ;  /* 0x0001240004047890 */ /* 0x000fe2000fffe03f */
[----:B--2---:R-:W-:Y:S02]  /*0b10*/  R2UR UR5, R3 ;  /* 0x00000000030572ca */ /* 0x004fe400000e0000 */
[----:B------:R-:W-:-:S04]  /*0b20*/  SHF.R.S32.HI R3, RZ, 0x1f, R0 ;  /* 0x0000001fff037819 */ /* 0x000fc80000011400 */
[----:B------:R-:W-:-:S04]  /*0b30*/  LEA.HI R4, R3, R0, RZ, 0x7 ;  /* 0x0000000003047211 */ /* 0x000fc800078f38ff */
[----:B------:R-:W-:Y:S02]  /*0b40*/  LOP3.LUT R5, R4, 0xffffff80, RZ, 0xc0, !PT ;  /* 0xffffff8004057812 */ /* 0x000fe400078ec0ff */
[----:B------:R-:W-:Y:S01]  /*0b50*/  SHF.R.S32.HI R14, RZ, 0x7, R4 ;  /* 0x00000007ff0e7819 */ /* 0x000fe20000011404 */
[----:B------:R-:W-:Y:S02]  /*0b60*/  ULOP3.LUT UR5, UR5, 0x1, URZ, 0xfc, !UPT ;  /* 0x0000000105057892 */ /* 0x000fe4000f8efc3f */
[----:B------:R-:W-:Y:S01]  /*0b70*/  IMAD.IADD R15, R0, 0x1, -R5 ;  /* 0x00000001000f7824 */ /* 0x000fe200078e0a05 */
[----:B------:R-:W-:Y:S02]  /*0b80*/  LEA.HI R5, R3, R0, RZ, 0x4 ;  /* 0x0000000003057211 */ /* 0x000fe400078f20ff */
[----:B------:R-:W-:Y:S02]  /*0b90*/  LEA.HI R4, R4, R14, RZ, 0x1 ;  /* 0x0000000e04047211 */ /* 0x000fe400078f08ff */
[----:B------:R-:W-:Y:S01]  /*0ba0*/  SHF.R.S32.HI R8, RZ, 0x1f, R15 ;  /* 0x0000001fff087819 */ /* 0x000fe2000001140f */
[----:B------:R-:W-:Y:S01]  /*0bb0*/  STL [R1+0x60], R15 ;  /* 0x0000600f01007387 */ /* 0x000fe20000100800 */
[----:B------:R-:W-:-:S02]  /*0bc0*/  SHF.R.S32.HI R6, RZ, 0x4, R5 ;  /* 0x00000004ff067819 */ /* 0x000fc40000011405 */
[CC--:B------:R-:W-:Y:S01]  /*0bd0*/  LEA.HI R9, R8.reuse, R15.reuse, RZ, 0x2 ;  /* 0x0000000f08097211 */ /* 0x0c0fe200078f10ff */
[----:B------:R0:W-:Y:S01]  /*0be0*/  STL [R1+0x7c], R14 ;  /* 0x00007c0e01007387 */ /* 0x0001e20000100800 */
[----:B------:R-:W-:Y:S02]  /*0bf0*/  LEA.HI R8, R8, R15, RZ, 0x5 ;  /* 0x0000000f08087211 */ /* 0x000fe400078f28ff */
[--C-:B------:R-:W-:Y:S02]  /*0c00*/  SHF.R.S32.HI R10, RZ, 0x2, R9.reuse ;  /* 0x00000002ff0a7819 */ /* 0x100fe40000011409 */
[----:B------:R-:W-:Y:S02]  /*0c10*/  SHF.R.S32.HI R7, RZ, 0x1f, R9 ;  /* 0x0000001fff077819 */ /* 0x000fe40000011409 */
[----:B------:R-:W-:Y:S02]  /*0c20*/  SHF.R.S32.HI R8, RZ, 0x5, R8 ;  /* 0x00000005ff087819 */ /* 0x000fe40000011408 */
[----:B------:R-:W-:-:S02]  /*0c30*/  LEA.HI R11, R7, R10, RZ, 0x3 ;  /* 0x0000000a070b7211 */ /* 0x000fc400078f18ff */
[----:B------:R-:W-:Y:S02]  /*0c40*/  LEA.HI R7, R5, R6, RZ, 0x1 ;  /* 0x0000000605077211 */ /* 0x000fe400078f08ff */
[----:B------:R-:W-:Y:S02]  /*0c50*/  LOP3.LUT R11, R11, 0xfffffff8, RZ, 0xc0, !PT ;  /* 0xfffffff80b0b7812 */ /* 0x000fe400078ec0ff */
[----:B------:R-:W-:Y:S02]  /*0c60*/  LOP3.LUT R7, R7, 0x1ffffffe, RZ, 0xc0, !PT ;  /* 0x1ffffffe07077812 */ /* 0x000fe400078ec0ff */
[----:B------:R-:W-:Y:S01]  /*0c70*/  LOP3.LUT R5, R5, 0x3fffff0, RZ, 0xc0, !PT ;  /* 0x03fffff005057812 */ /* 0x000fe200078ec0ff */
[----:B------:R-:W-:Y:S01]  /*0c80*/  IMAD.IADD R11, R10, 0x1, -R11 ;  /* 0x000000010a0b7824 */ /* 0x000fe200078e0a0b */
[CC--:B------:R-:W-:Y:S01]  /*0c90*/  LEA.HI R10, R3.reuse, R0.reuse, RZ, 0x2 ;  /* 0x00000000030a7211 */ /* 0x0c0fe200078f10ff */
[----:B------:R-:W-:Y:S01]  /*0ca0*/  IMAD.IADD R7, R6, 0x1, -R7 ;  /* 0x0000000106077824 */ /* 0x000fe200078e0a07 */
[----:B------:R-:W-:Y:S01]  /*0cb0*/  LEA.HI R6, R3, R0, RZ, 0x5 ;  /* 0x0000000003067211 */ /* 0x000fe200078f28ff */
[----:B------:R-:W-:Y:S01]  /*0cc0*/  IMAD R11, R8, 0x10, R11 ;  /* 0x00000010080b7824 */ /* 0x000fe200078e020b */
[----:B------:R-:W-:Y:S01]  /*0cd0*/  LOP3.LUT R13, R10, 0xfffffffc, RZ, 0xc0, !PT ;  /* 0xfffffffc0a0d7812 */ /* 0x000fe200078ec0ff */
[----:B------:R-:W-:Y:S01]  /*0ce0*/  IMAD.IADD R5, R0, 0x1, -R5 ;  /* 0x0000000100057824 */ /* 0x000fe200078e0a05 */
[----:B------:R-:W-:-:S02]  /*0cf0*/  SHF.R.S32.HI R6, RZ, 0x5, R6 ;  /* 0x00000005ff067819 */ /* 0x000fc40000011406 */
[----:B------:R-:W-:Y:S01]  /*0d00*/  LEA.HI R8, R3, R0, RZ, 0x3 ;  /* 0x0000000003087211 */ /* 0x000fe200078f18ff */
[----:B------:R-:W-:Y:S01]  /*0d10*/  IMAD.IADD R20, R0, 0x1, -R13 ;  /* 0x0000000100147824 */ /* 0x000fe200078e0a0d */
[--C-:B------:R-:W-:Y:S01]  /*0d20*/  SHF.R.S32.HI R203, RZ, 0x2, R10.reuse ;  /* 0x00000002ffcb7819 */ /* 0x100fe2000001140a */
[----:B------:R-:W-:Y:S01]  /*0d30*/  IMAD R12, R6, 0x10, R5 ;  /* 0x00000010060c7824 */ /* 0x000fe200078e0205 */
[----:B------:R-:W-:Y:S01]  /*0d40*/  LOP3.LUT R3, R8, 0xfffffff8, RZ, 0xc0, !PT ;  /* 0xfffffff808037812 */ /* 0x000fe200078ec0ff */
[----:B------:R-:W-:Y:S01]  /*0d50*/  IMAD.SHL.U32 R192, R20, 0x4, RZ ;  /* 0x0000000414c07824 */ /* 0x000fe200078e00ff */
[----:B------:R-:W-:Y:S01]  /*0d60*/  SHF.R.S32.HI R10, RZ, 0x1f, R10 ;  /* 0x0000001fff0a7819 */ /* 0x000fe2000001140a */
[C---:B------:R-:W-:Y:S01]  /*0d70*/  VIADD R5, R203.reuse, 0x40 ;  /* 0x00000040cb057836 */ /* 0x040fe20000000000 */
[----:B------:R-:W-:Y:S01]  /*0d80*/  LOP3.LUT R4, R4, 0x3fffffe, RZ, 0xc0, !PT ;  /* 0x03fffffe04047812 */ /* 0x000fe200078ec0ff */
[----:B------:R-:W-:Y:S01]  /*0d90*/  IMAD.IADD R19, R0, 0x1, -R3 ;  /* 0x0000000100137824 */ /* 0x000fe200078e0a03 */
[----:B------:R-:W-:Y:S01]  /*0da0*/  LEA.HI R10, R10, R203, RZ, 0x3 ;  /* 0x000000cb0a0a7211 */ /* 0x000fe200078f18ff */
[C---:B------:R-:W-:Y:S01]  /*0db0*/  VIADD R206, R192.reuse, 0x20 ;  /* 0x00000020c0ce7836 */ /* 0x040fe20000000000 */
[----:B------:R-:W-:Y:S01]  /*0dc0*/  SHF.R.S32.HI R0, RZ, 0x1f, R5 ;  /* 0x0000001fff007819 */ /* 0x000fe20000011405 */
[----:B------:R-:W-:Y:S01]  /*0dd0*/  VIADD R205, R192, 0x40 ;  /* 0x00000040c0cd7836 */ /* 0x000fe20000000000 */
[----:B------:R-:W-:Y:S01]  /*0de0*/  LOP3.LUT R10, R10, 0xfffffff8, RZ, 0xc0, !PT ;  /* 0xfffffff80a0a7812 */ /* 0x000fe200078ec0ff */
[----:B------:R-:W-:Y:S01]  /*0df0*/  IMAD.IADD R195, R192, 0x1, R206 ;  /* 0x00000001c0c37824 */ /* 0x000fe200078e02ce */
[----:B------:R-:W-:Y:S01]  /*0e00*/  LEA.HI R0, R0, R5, RZ, 0x3 ;  /* 0x0000000500007211 */ /* 0x000fe200078f18ff */
[----:B------:R-:W-:Y:S01]  /*0e10*/  IMAD.IADD R194, R192, 0x1, R205 ;  /* 0x00000001c0c27824 */ /* 0x000fe200078e02cd */
[----:B------:R-:W-:Y:S01]  /*0e20*/  STL [R1+0x54], R20 ;  /* 0x0000541401007387 */ /* 0x000fe20000100800 */
[----:B------:R-:W-:Y:S01]  /*0e30*/  IMAD.IADD R228, R203, 0x1, -R10 ;  /* 0x00000001cbe47824 */ /* 0x000fe200078e0a0a */
[----:B------:R-:W-:Y:S01]  /*0e40*/  SHF.R.S32.HI R8, RZ, 0x3, R8 ;  /* 0x00000003ff087819 */ /* 0x000fe20000011408 */
[----:B------:R-:W-:Y:S01]  /*0e50*/  IMAD.SHL.U32 R223, R0, 0x40, RZ ;  /* 0x0000004000df7824 */ /* 0x000fe200078e00ff */
[----:B------:R-:W-:Y:S01]  /*0e60*/  SHF.R.S32.HI R0, RZ, 0x1f, R195 ;  /* 0x0000001fff007819 */ /* 0x000fe200000114c3 */
[----:B------:R-:W-:Y:S01]  /*0e70*/  IMAD.SHL.U32 R219, R228, 0x40, RZ ;  /* 0x00000040e4db7824 */ /* 0x000fe200078e00ff */
[----:B------:R-:W-:Y:S01]  /*0e80*/  SHF.R.S32.HI R3, RZ, 0x1f, R194 ;  /* 0x0000001fff037819 */ /* 0x000fe200000114c2 */
[----:B------:R-:W-:Y:S01]  /*0e90*/  IMAD.SHL.U32 R216, R5, 0x40, RZ ;  /* 0x0000004005d87824 */ /* 0x000fe200078e00ff */
[-C--:B------:R-:W-:Y:S01]  /*0ea0*/  LEA.HI R197, R0, R195.reuse, RZ, 0x3 ;  /* 0x000000c300c57211 */ /* 0x080fe200078f18ff */
[----:B------:R-:W-:Y:S01]  /*0eb0*/  IMAD.IADD R4, R14, 0x1, -R4 ;  /* 0x000000010e047824 */ /* 0x000fe200078e0a04 */
[----:B------:R-:W-:Y:S01]  /*0ec0*/  LEA.HI R0, R0, R195, RZ, 0x6 ;  /* 0x000000c300007211 */ /* 0x000fe200078f30ff */
[----:B------:R-:W-:Y:S01]  /*0ed0*/  IMAD R12, R12, 0x8, R7 ;  /* 0x000000080c0c7824 */ /* 0x000fe200078e0207 */
[-C--:B------:R-:W-:Y:S01]  /*0ee0*/  LEA.HI R5, R3, R194.reuse, RZ, 0x6 ;  /* 0x000000c203057211 */ /* 0x080fe200078f30ff */
[----:B0-----:R-:W-:Y:S01]  /*0ef0*/  IMAD R14, R4, 0x40, R11 ;  /* 0x00000040040e7824 */ /* 0x001fe200078e020b */
[----:B------:R-:W-:Y:S01]  /*0f00*/  LOP3.LUT R219, R219, 0x1c0, RZ, 0xc0, !PT ;  /* 0x000001c0dbdb7812 */ /* 0x000fe200078ec0ff */
[----:B------:R-:W-:Y:S01]  /*0f10*/  IMAD.SHL.U32 R222, R6, 0x200, RZ ;  /* 0x0000020006de7824 */ /* 0x000fe200078e00ff */
[----:B------:R-:W-:Y:S01]  /*0f20*/  LEA.HI R3, R3, R194, RZ, 0x3 ;  /* 0x000000c203037211 */ /* 0x000fe200078f18ff */
[----:B------:R-:W-:Y:S01]  /*0f30*/  IMAD.SHL.U32 R4, R0, 0x80, RZ ;  /* 0x0000008000047824 */ /* 0x000fe200078e00ff */
[----:B------:R-:W-:Y:S01]  /*0f40*/  LOP3.LUT R216, R216, 0x1c0, RZ, 0xc0, !PT ;  /* 0x000001c0d8d87812 */ /* 0x000fe200078ec0ff */
[----:B------:R-:W-:Y:S01]  /*0f50*/  IMAD.SHL.U32 R7, R5, 0x80, RZ ;  /* 0x0000008005077824 */ /* 0x000fe200078e00ff */
[----:B------:R-:W-:Y:S01]  /*0f60*/  SHF.R.U32.HI R221, RZ, 0x3, R219 ;  /* 0x00000003ffdd7819 */ /* 0x000fe200000116db */
[----:B------:R0:W-:Y:S01]  /*0f70*/  STL [R1+0x3c], R19 ;  /* 0x00003c1301007387 */ /* 0x0001e20000100800 */
[C---:B------:R-:W-:Y:S01]  /*0f80*/  LOP3.LUT R0, R219.reuse, 0x38, R197, 0xf8, !PT ;  /* 0x00000038db007812 */ /* 0x040fe200078ef8c5 */
[----:B------:R-:W-:Y:S01]  /*0f90*/  IMAD.SHL.U32 R16, R20, 0x8, RZ ;  /* 0x0000000814107824 */ /* 0x000fe200078e00ff */
[--C-:B------:R-:W-:Y:S01]  /*0fa0*/  LOP3.LUT R6, R219, 0x38, R3.reuse, 0xf8, !PT ;  /* 0x00000038db067812 */ /* 0x100fe200078ef803 */
[----:B------:R-:W-:Y:S01]  /*0fb0*/  STL [R1+0x80], R14 ;  /* 0x0000800e01007387 */ /* 0x000fe20000100800 */
[----:B------:R-:W-:Y:S01]  /*0fc0*/  SHF.R.U32.HI R13, RZ, 0x3, R216 ;  /* 0x00000003ff0d7819 */ /* 0x000fe200000116d8 */
[----:B------:R-:W-:Y:S01]  /*0fd0*/  IMAD.SHL.U32 R224, R19, 0x8, RZ ;  /* 0x0000000813e07824 */ /* 0x000fe200078e00ff */
[C---:B------:R-:W-:Y:S01]  /*0fe0*/  LOP3.LUT R11, R216.reuse, 0x38, R3, 0xf8, !PT ;  /* 0x00000038d80b7812 */ /* 0x040fe200078ef803 */
[----:B------:R-:W-:Y:S01]  /*0ff0*/  STL [R1+0x50], RZ ;  /* 0x000050ff01007387 */ /* 0x000fe20000100800 */
[----:B------:R-:W-:Y:S01]  /*1000*/  LOP3.LUT R10, R216, 0x38, R197, 0xf8, !PT ;  /* 0x00000038d80a7812 */ /* 0x000fe200078ef8c5 */
[----:B------:R-:W-:Y:S01]  /*1010*/  VIADD R22, R16, 0x60 ;  /* 0x0000006010167836 */ /* 0x000fe20000000000 */
[-C--:B------:R-:W-:Y:S01]  /*1020*/  LOP3.LUT R5, R0, R221.reuse, RZ, 0x3c, !PT ;  /* 0x000000dd00057212 */ /* 0x080fe200078e3cff */
[C---:B0-----:R-:W-:Y:S01]  /*1030*/  VIADD R19, R16.reuse, 0x80 ;  /* 0x0000008010137836 */ /* 0x041fe20000000000 */
[----:B------:R-:W-:Y:S01]  /*1040*/  LOP3.LUT R7, R7, 0xffffe000, RZ, 0xc0, !PT ;  /* 0xffffe00007077812 */ /* 0x000fe200078ec0ff */
[----:B------:R-:W-:Y:S01]  /*1050*/  VIADD R23, R16, 0xa0 ;  /* 0x000000a010177836 */ /* 0x000fe20000000000 */
[----:B------:R-:W-:Y:S01]  /*1060*/  LOP3.LUT R6, R6, R221, RZ, 0x3c, !PT ;  /* 0x000000dd06067212 */ /* 0x000fe200078e3cff */
[C---:B------:R-:W-:Y:S01]  /*1070*/  VIADD R208, R192.reuse, 0x10 ;  /* 0x00000010c0d07836 */ /* 0x040fe20000000000 */
[----:B------:R-:W-:Y:S01]  /*1080*/  LOP3.LUT R223, R223, 0xfffffe00, RZ, 0xc0, !PT ;  /* 0xfffffe00dfdf7812 */ /* 0x000fe200078ec0ff */
[C---:B------:R-:W-:Y:S01]  /*1090*/  VIADD R207, R192.reuse, 0x30 ;  /* 0x00000030c0cf7836 */ /* 0x040fe20000000000 */
[----:B------:R-:W-:Y:S01]  /*10a0*/  LOP3.LUT R0, R11, R13, RZ, 0x3c, !PT ;  /* 0x0000000d0b007212 */ /* 0x000fe200078e3cff */
[----:B------:R-:W-:Y:S01]  /*10b0*/  VIADD R215, R192, 0x50 ;  /* 0x00000050c0d77836 */ /* 0x000fe20000000000 */
[----:B------:R-:W-:-:S02]  /*10c0*/  LOP3.LUT R4, R4, 0xffffe000, RZ, 0xc0, !PT ;  /* 0xffffe00004047812 */ /* 0x000fc400078ec0ff */
[----:B------:R-:W-:Y:S02]  /*10d0*/  LOP3.LUT R10, R10, R13, RZ, 0x3c, !PT ;  /* 0x0000000d0a0a7212 */ /* 0x000fe400078e3cff */
[-CC-:B------:R-:W-:Y:S02]  /*10e0*/  IADD3 R6, R6, R7.reuse, R222.reuse ;  /* 0x0000000706067210 */ /* 0x180fe40007ffe0de */
[--C-:B------:R-:W-:Y:S01]  /*10f0*/  IADD3 R7, R0, R7, R223.reuse ;  /* 0x0000000700077210 */ /* 0x100fe20007ffe0df */
[----:B------:R-:W-:Y:S01]  /*1100*/  IMAD.U32 R0, RZ, RZ, UR5 ;  /* 0x00000005ff007e24 */ /* 0x000fe2000f8e00ff */
[-C--:B------:R-:W-:Y:S02]  /*1110*/  IADD3 R5, R5, R4.reuse, R222 ;  /* 0x0000000405057210 */ /* 0x080fe40007ffe0de */
[----:B------:R-:W-:Y:S01]  /*1120*/  IADD3 R10, R10, R4, R223 ;  /* 0x000000040a0a7210 */ /* 0x000fe20007ffe0df */
[----:B------:R-:W-:Y:S01]  /*1130*/  IMAD.U32 R4, RZ, RZ, UR4 ;  /* 0x00000004ff047e24 */ /* 0x000fe2000f8e00ff */
[----:B------:R0:W-:Y:S01]  /*1140*/  STL [R1+0x4], R0 ;  /* 0x0000040001007387 */ /* 0x0001e20000100800 */
[----:B------:R-:W-:-:S02]  /*1150*/  SHF.R.S32.HI R198, RZ, 0x3, R3 ;  /* 0x00000003ffc67819 */ /* 0x000fc40000011403 */
[----:B------:R-:W-:Y:S01]  /*1160*/  LEA R3, R5, UR4, 0x1 ;  /* 0x0000000405037c11 */ /* 0x000fe2000f8e08ff */
[----:B------:R1:W-:Y:S01]  /*1170*/  STL [R1+0x5c], R8 ;  /* 0x00005c0801007387 */ /* 0x0003e20000100800 */
[----:B------:R-:W-:Y:S02]  /*1180*/  LEA R5, R10, UR4, 0x1 ;  /* 0x000000040a057c11 */ /* 0x000fe4000f8e08ff */
[----:B------:R-:W-:Y:S01]  /*1190*/  LOP3.LUT R229, R9, 0x7ffffffc, RZ, 0xc0, !PT ;  /* 0x7ffffffc09e57812 */ /* 0x000fe200078ec0ff */
[----:B------:R2:W-:Y:S01]  /*11a0*/  STL [R1+0x78], R4 ;  /* 0x0000780401007387 */ /* 0x0005e20000100800 */
[----:B------:R-:W-:Y:S02]  /*11b0*/  SHF.R.S32.HI R17, RZ, 0x1f, R16 ;  /* 0x0000001fff117819 */ /* 0x000fe40000011410 */
[----:B0-----:R-:W-:Y:S01]  /*11c0*/  LEA.HI R0, R20, R20, RZ, 0x1 ;  /* 0x0000001414007211 */ /* 0x001fe200078f08ff */
[----:B------:R-:W-:Y:S01]  /*11d0*/  IMAD.IADD R229, R15, 0x1, -R229 ;  /* 0x000000010fe57824 */ /* 0x000fe200078e0ae5 */
[----:B------:R-:W-:Y:S01]  /*11e0*/  SHF.R.S32.HI R202, RZ, 0x1f, R22 ;  /* 0x0000001fffca7819 */ /* 0x000fe20000011416 */
[----:B-1----:R-:W-:Y:S01]  /*11f0*/  VIADD R8, R224, 0x80 ;  /* 0x00000080e0087836 */ /* 0x002fe20000000000 */
[----:B------:R-:W-:-:S02]  /*1200*/  LOP3.LUT R0, R0, 0x1ffffffe, RZ, 0xc0, !PT ;  /* 0x1ffffffe00007812 */ /* 0x000fc400078ec0ff */
[----:B------:R-:W-:Y:S01]  /*1210*/  SHF.R.S32.HI R201, RZ, 0x1f, R19 ;  /* 0x0000001fffc97819 */ /* 0x000fe20000011413 */
[----:B--2---:R-:W-:Y:S01]  /*1220*/  VIADD R4, R224, 0x40 ;  /* 0x00000040e0047836 */ /* 0x004fe20000000000 */
[----:B------:R-:W-:Y:S01]  /*1230*/  LOP3.LUT R4, R216, 0x38, R16, 0xf8, !PT ;  /* 0x00000038d8047812 */ /* 0x000fe200078ef810 */
[----:B------:R-:W-:Y:S01]  /*1240*/  IMAD.IADD R0, R20, 0x1, -R0 ;  /* 0x0000000114007824 */ /* 0x000fe200078e0a00 */
[----:B------:R-:W-:Y:S01]  /*1250*/  SHF.R.S32.HI R8, RZ, 0x1f, R8 ;  /* 0x0000001fff087819 */ /* 0x000fe20000011408 */
[----:B------:R-:W-:Y:S01]  /*1260*/  IMAD.SHL.U32 R8, R12, 0x8, RZ ;  /* 0x000000080c087824 */ /* 0x000fe200078e00ff */
[----:B------:R-:W-:Y:S01]  /*1270*/  LOP3.LUT R4, R223, R4, R13, 0xf6, !PT ;  /* 0x00000004df047212 */ /* 0x000fe200078ef60d */
[----:B------:R-:W-:Y:S01]  /*1280*/  IMAD R0, R0, 0x8, R14 ;  /* 0x0000000800007824 */ /* 0x000fe200078e020e */
[----:B------:R-:W-:Y:S02]  /*1290*/  SHF.R.S32.HI R200, RZ, 0x1f, R23 ;  /* 0x0000001fffc87819 */ /* 0x000fe40000011417 */
[----:B------:R-:W-:Y:S01]  /*12a0*/  LEA R4, R4, UR4, 0x1 ;  /* 0x0000000404047c11 */ /* 0x000fe2000f8e08ff */
[----:B------:R-:W-:Y:S01]  /*12b0*/  STL [R1+0x84], R8 ;  /* 0x0000840801007387 */ /* 0x000fe20000100800 */
[----:B------:R-:W-:-:S03]  /*12c0*/  SHF.R.S32.HI R197, RZ, 0x3, R197 ;  /* 0x00000003ffc57819 */ /* 0x000fc600000114c5 */
[----:B------:R0:W-:Y:S04]  /*12d0*/  STL [R1+0x70], R4 ;  /* 0x0000700401007387 */ /* 0x0001e80000100800 */
[----:B------:R1:W-:Y:S04]  /*12e0*/  STL [R1+0x74], R3 ;  /* 0x0000740301007387 */ /* 0x0003e80000100800 */
[----:B------:R2:W-:Y:S01]  /*12f0*/  STL [R1+0x68], R5 ;  /* 0x0000680501007387 */ /* 0x0005e20000100800 */
[----:B0-----:R-:W-:Y:S02]  /*1300*/  LEA R4, R6, UR4, 0x1 ;  /* 0x0000000406047c11 */ /* 0x001fe4000f8e08ff */
[----:B-1----:R-:W-:-:S03]  /*1310*/  LEA R3, R7, UR4, 0x1 ;  /* 0x0000000407037c11 */ /* 0x002fc6000f8e08ff */
[----:B------:R2:W-:Y:S04]  /*1320*/  STL [R1+0x6c], R4 ;  /* 0x00006c0401007387 */ /* 0x0005e80000100800 */
[----:B------:R2:W-:Y:S04]  /*1330*/  STL [R1+0x38], R0 ;  /* 0x0000380001007387 */ /* 0x0005e80000100800 */
[----:B------:R2:W-:Y:S02]  /*1340*/  STL [R1+0x64], R3 ;  /* 0x0000640301007387 */ /* 0x0005e40000100800 */
.L_x_6209:
        /* <DEDUP_REMOVED lines=21> */
[----:B------:R-:W-:Y:S01]  /*14a0*/  IADD3 R8, P4, R32, UR6, RZ ;  /* 0x0000000620087c10 */ /* 0x000fe2000ff9e0ff */
[----:B-1----:R1:W-:Y:S01]  /*14b0*/  STL [R1+0x44], R32 ;  /* 0x0000442001007387 */ /* 0x0023e20000100800 */
[----:B0-----:R-:W-:-:S02]  /*14c0*/  IMAD.MOV.U32 R0, RZ, RZ, RZ ;  /* 0x000000ffff007224 */ /* 0x001fc400078e00ff */
[----:B------:R-:W-:Y:S01]  /*14d0*/  IADD3.X R9, R28, UR7, RZ, P4, !PT ;  /* 0x000000071c097c10 */ /* 0x000fe2000a7fe4ff */
[----:B------:R-:W-:Y:S01]  /*14e0*/  IMAD.U32 R226, RZ, RZ, UR4 ;  /* 0x00000004ffe27e24 */ /* 0x000fe2000f8e00ff */
[----:B------:R1:W-:Y:S01]  /*14f0*/  STL [R1+0x48], R28 ;  /* 0x0000481c01007387 */ /* 0x0003e20000100800 */
[----:B------:R-:W-:-:S03]  /*1500*/  ULDC.64 UR4, c[0x0][0x418] ;  /* 0x0001060000047ab9 */ /* 0x000fc60000000a00 */
[----:B------:R1:W5:Y:S01]  /*1510*/  @P2 LDG.E R0, desc[UR60][R4.64] ;  /* 0x0000003c04002981 */ /* 0x000362000c1e1900 */
[----:B------:R-:W-:-:S03]  /*1520*/  @P1 IADD3 R6, P2, R32, UR8, RZ ;  /* 0x0000000820061c10 */ /* 0x000fc6000ff5e0ff */
[----:B------:R1:W5:Y:S01]  /*1530*/  @P0 LDG.E R126, desc[UR60][R8.64] ;  /* 0x0000003c087e0981 */ /* 0x000362000c1e1900 */
[----:B------:R-:W-:-:S03]  /*1540*/  @P1 IADD3.X R7, R28, UR9, RZ, P2, !PT ;  /* 0x000000091c071c10 */ /* 0x000fc600097fe4ff */
[----:B------:R1:W-:Y:S01]  /*1550*/  STL [R1+0x40], R30 ;  /* 0x0000401e01007387 */ /* 0x0003e20000100800 */
[----:B------:R-:W-:Y:S01]  /*1560*/  UISETP.NE.U32.AND UP0, UPT, UR4, URZ, UPT ;  /* 0x0000003f0400728c */ /* 0x000fe2000bf05070 */
[----:B------:R-:W-:Y:S02]  /*1570*/  ULDC.64 UR8, c[0x0][0xa20] ;  /* 0x0002880000087ab9 */ /* 0x000fe40000000a00 */
[----:B------:R1:W5:Y:S01]  /*1580*/  @P1 LDG.E R226, desc[UR60][R6.64] ;  /* 0x0000003c06e21981 */ /* 0x000362000c1e1900 */
[----:B------:R-:W-:Y:S01]  /*1590*/  UISETP.NE.AND.EX UP0, UPT, UR5, URZ, UPT, UP0 ;  /* 0x0000003f0500728c */ /* 0x000fe2000bf05300 */
[----:B------:R-:W-:Y:S01]  /*15a0*/  ISETP.NE.U32.AND P2, PT, RZ, UR8, PT ;  /* 0x00000008ff007c0c */ /* 0x000fe2000bf45070 */
[----:B------:R-:W-:Y:S01]  /*15b0*/  ULDC UR4, c[0x0][0x424] ;  /* 0x0001090000047ab9 */ /* 0x000fe20000000800 */
[----:B------:R-:W-:Y:S01]  /*15c0*/  ULDC UR5, c[0x0][0x2f0] ;  /* 0x0000bc0000057ab9 */ /* 0x000fe20000000800 */
[----:B------:R-:W-:Y:S01]  /*15d0*/  USEL UR4, UR4, 0x1, UP0 ;  /* 0x0000000104047887 */ /* 0x000fe20008000000 */
[----:B------:R-:W-:Y:S01]  /*15e0*/  ISETP.NE.AND.EX P2, PT, RZ, UR9, PT, P2 ;  /* 0x00000009ff007c0c */ /* 0x000fe2000bf45320 */
[----:B------:R-:W-:-:S02]  /*15f0*/  IMAD.MOV.U32 R25, RZ, RZ, R3 ;  /* 0x000000ffff197224 */ /* 0x000fc400078e0003 */
[----:B------:R-:W-:-:S03]  /*1600*/  UIMAD UR4, UR4, UR5, URZ ;  /* 0x00000005040472a4 */ /* 0x000fc6000f8e023f */
[----:B------:R-:W-:Y:S01]  /*1610*/  ULDC UR5, c[0x0][0x348] ;  /* 0x0000d20000057ab9 */ /* 0x000fe20000000800 */
[----:B-1----:R-:W-:Y:S08]  /*1620*/  @P1 BRA `(.L_x_5974) ;  /* 0x0000000000241947 */ /* 0x002ff00003800000 */
        /* <DEDUP_REMOVED lines=9> */
.L_x_5974:
[----:B------:R-:W-:Y:S02]  /*16c0*/  IMAD.U32 R24, RZ, RZ, UR5 ;  /* 0x00000005ff187e24 */ /* 0x000fe4000f8e00ff */
[----:B------:R-:W-:Y:S01]  /*16d0*/  IMAD.U32 R27, RZ, RZ, UR4 ;  /* 0x00000004ff1b7e24 */ /* 0x000fe2000f8e00ff */
[----:B------:R-:W-:Y:S06]  /*16e0*/  @!P2 BRA `(.L_x_5975) ;  /* 0x000000000010a947 */ /* 0x000fec0003800000 */
[----:B------:R-:W-:-:S04]  /*16f0*/  IADD3 R4, P0, R32, UR8, RZ ;  /* 0x0000000820047c10 */ /* 0x000fc8000ff1e0ff */
[----:B------:R-:W-:-:S05]  /*1700*/  IADD3.X R5, R28, UR9, RZ, P0, !PT ;  /* 0x000000091c057c10 */ /* 0x000fca00087fe4ff */
[----:B------:R0:W5:Y:S01]  /*1710*/  LDG.E R27, desc[UR60][R4.64] ;  /* 0x0000003c041b7981 */ /* 0x000162000c1e1900 */
[----:B------:R-:W-:Y:S05]  /*1720*/  BRA `(.L_x_5976) ;  /* 0x0000000000107947 */ /* 0x000fea0003800000 */
.L_x_5975:
[----:B------:R-:W-:Y:S05]  /*1730*/  @!P0 BRA `(.L_x_5976) ;  /* 0x00000000000c8947 */ /* 0x000fea0003800000 */
[----:B------:R-:W2:Y:S04]  /*1740*/  LDG.E R4, desc[UR60][R8.64] ;  /* 0x0000003c08047981 */ /* 0x000ea8000c1e1900 */
[----:B------:R-:W2:Y:S02]  /*1750*/  LDG.E R27, desc[UR60][R8.64+0x4] ;  /* 0x0000043c081b7981 */ /* 0x000ea4000c1e1900 */
[----:B--2---:R-:W-:-:S07]  /*1760*/  IMAD.IADD R27, R27, 0x1, -R4 ;  /* 0x000000011b1b7824 */ /* 0x004fce00078e0a04 */
.L_x_5976:
[----:B------:R-:W-:Y:S01]  /*1770*/  ULDC.64 UR4, c[0x0][0xa10] ;  /* 0x0002840000047ab9 */ /* 0x000fe20000000a00 */
[----:B------:R-:W1:Y:S01]  /*1780*/  LDC R9, c[0x0][0x448] ;  /* 0x00011200ff097b82 */ /* 0x000e620000000800 */
[----:B------:R-:W-:-:S04]  /*1790*/  ISETP.NE.U32.AND P0, PT, RZ, UR4, PT ;  /* 0x00000004ff007c0c */ /* 0x000fc8000bf05070 */
[----:B------:R-:W-:Y:S01]  /*17a0*/  ISETP.NE.AND.EX P0, PT, RZ, UR5, PT, P0 ;  /* 0x00000005ff007c0c */ /* 0x000fe2000bf05300 */
[----:B------:R-:W-:-:S12]  /*17b0*/  ULDC.64 UR4, c[0x0][0xa30] ;  /* 0x00028c0000047ab9 */ /* 0x000fd80000000a00 */
[----:B0-----:R-:W0:Y:S02]  /*17c0*/  @P0 LDC.64 R4, c[0x0][0xa10] ;  /* 0x00028400ff040b82 */ /* 0x001e240000000a00 */
[----:B0-----:R-:W-:-:S05]  /*17d0*/  @P0 IMAD.WIDE R4, R25, 0x4, R4 ;  /* 0x0000000419040825 */ /* 0x001fca00078e0204 */
[----:B------:R-:W2:Y:S04]  /*17e0*/  @P0 LDG.E R3, desc[UR60][R4.64] ;  /* 0x0000003c04030981 */ /* 0x000ea8000c1e1900 */
[----:B------:R0:W2:Y:S01]  /*17f0*/  @P0 LDG.E R8, desc[UR60][R4.64+0x4] ;  /* 0x0000043c04080981 */ /* 0x0000a2000c1e1900 */
[----:B------:R-:W-:Y:S01]  /*1800*/  ISETP.NE.U32.AND P1, PT, RZ, UR4, PT ;  /* 0x00000004ff007c0c */ /* 0x000fe2000bf25070 */
[----:B-----5:R-:W-:-:S03]  /*1810*/  IMAD.MOV.U32 R138, RZ, RZ, R27 ;  /* 0x000000ffff8a7224 */ /* 0x020fc600078e001b */
[----:B------:R-:W-:-:S13]  /*1820*/  ISETP.NE.AND.EX P1, PT, RZ, UR5, PT, P1 ;  /* 0x00000005ff007c0c */ /* 0x000fda000bf25310 */
[----:B------:R-:W-:-:S04]  /*1830*/  @P1 IADD3 R6, P2, R32, UR4, RZ ;  /* 0x0000000420061c10 */ /* 0x000fc8000ff5e0ff */
[----:B------:R-:W-:-:S05]  /*1840*/  @P1 IADD3.X R7, R28, UR5, RZ, P2, !PT ;  /* 0x000000051c071c10 */ /* 0x000fca00097fe4ff */
[----:B------:R3:W5:Y:S01]  /*1850*/  @P1 LDG.E R138, desc[UR60][R6.64] ;  /* 0x0000003c068a1981 */ /* 0x000762000c1e1900 */
[----:B-1----:R-:W-:Y:S01]  /*1860*/  ISETP.NE.AND P1, PT, R9, 0x1, PT ;  /* 0x000000010900780c */ /* 0x002fe20003f25270 */
[----:B------:R-:W-:Y:S01]  /*1870*/  IMAD.SHL.U32 R225, R29, 0x80, RZ ;  /* 0x000000801de17824 */ /* 0x000fe200078e00ff */
[----:B------:R-:W-:-:S03]  /*1880*/  PLOP3.LUT P2, PT, PT, PT, PT, 0x80, 0x0 ;  /* 0x000000000000781c */ /* 0x000fc60003f4f070 */
[----:B0-----:R-:W-:-:S08]  /*1890*/  VIADD R4, R225, 0x7f ;  /* 0x0000007fe1047836 */ /* 0x001fd00000000000 */
[----:B------:R-:W0:Y:S08]  /*18a0*/  @P1 LDC R9, c[0x0][0x44c] ;  /* 0x00011300ff091b82 */ /* 0x000e300000000800 */
[----:B------:R-:W1:Y:S01]  /*18b0*/  @P1 LDC R5, c[0x0][0x450] ;  /* 0x00011400ff051b82 */ /* 0x000e620000000800 */
[----:B--2---:R-:W-:Y:S01]  /*18c0*/  @P0 IMAD.IADD R24, R8, 0x1, -R3 ;  /* 0x0000000108180824 */ /* 0x004fe200078e0a03 */
[----:B------:R-:W-:Y:S01]  /*18d0*/  IADD3 R8, R27, -R0, RZ ;  /* 0x800000001b087210 */ /* 0x000fe20007ffe0ff */
[----:B0-----:R-:W-:-:S04]  /*18e0*/  @P1 IMAD.HI.U32 R0, R4, R9, RZ ;  /* 0x0000000904001227 */ /* 0x001fc800078e00ff */
[----:B------:R-:W-:Y:S01]  /*18f0*/  IMAD.IADD R227, R8, 0x1, R24 ;  /* 0x0000000108e37824 */ /* 0x000fe200078e0218 */
[----:B-1----:R-:W-:Y:S01]  /*1900*/  @P1 SHF.R.U32.HI R4, RZ, R5, R0 ;  /* 0x00000005ff041219 */ /* 0x002fe20000011600 */
[----:B------:R-:W-:Y:S02]  /*1910*/  IMAD.MOV R124, RZ, RZ, -R8 ;  /* 0x000000ffff7c7224 */ /* 0x000fe400078e0a08 */
[C---:B------:R-:W-:Y:S01]  /*1920*/  VIADD R0, R227.reuse, 0x5f ;  /* 0x0000005fe3007836 */ /* 0x040fe20000000000 */
[----:B------:R-:W-:Y:S02]  /*1930*/  IADD3 R139, R227, 0x60, -R226 ;  /* 0x00000060e38b7810 */ /* 0x000fe40007ffe8e2 */
        /* <DEDUP_REMOVED lines=20> */
[----:B---3--:R-:W-:Y:S05]  /*1a80*/  @!P0 BRA `(.L_x_5977) ;  /* 0x00000094007c8947 */ /* 0x008fea0003800000 */
        /* <DEDUP_REMOVED lines=20> */
.L_x_5979:
[----:B------:R-:W-:Y:S05]  /*1bd0*/  BSYNC B6 ;  /* 0x0000000000067941 */ /* 0x000fea0003800000 */
.L_x_5978:
        /* <DEDUP_REMOVED lines=20> */
.L_x_5981:
[----:B------:R-:W-:Y:S05]  /*1d20*/  BSYNC B6 ;  /* 0x0000000000067941 */ /* 0x000fea0003800000 */
.L_x_5980:
[----:B------:R-:W2:Y:S01]  /*1d30*/  LDL R14, [R1+0x54] ;  /* 0x00005400010e7983 */ /* 0x000ea20000100800 */
[----:B------:R-:W-:Y:S01]  /*1d40*/  ULDC.64 UR4, c[0x0][0x9f8] ;  /* 0x00027e0000047ab9 */ /* 0x000fe20000000a00 */
[----:B------:R-:W0:Y:S01]  /*1d50*/  LDC.64 R96, c[0x0][0x3f8] ;  /* 0x0000fe00ff607b82 */ /* 0x000e220000000a00 */
[----:B------:R-:W-:Y:S01]  /*1d60*/  ISETP.NE.U32.AND P0, PT, RZ, UR4, PT ;  /* 0x00000004ff007c0c */ /* 0x000fe2000bf05070 */
[----:B------:R-:W3:Y:S03]  /*1d70*/  LDL.LU R13, [R1] ;  /* 0x00000000010d7983 */ /* 0x000ee60000300800 */
[----:B------:R-:W-:-:S03]  /*1d80*/  ISETP.NE.AND.EX P0, PT, RZ, UR5, PT, P0 ;  /* 0x00000005ff007c0c */ /* 0x000fc6000bf05300 */
[----:B------:R-:W1:Y:S08]  /*1d90*/  LDC R121, c[0x0][0x3f4] ;  /* 0x0000fd00ff797b82 */ /* 0x000e700000000800 */
[----:B------:R-:W4:Y:S02]  /*1da0*/  LDC.64 R90, c[0x0][0x408] ;  /* 0x00010200ff5a7b82 */ /* 0x000f240000000a00 */
[----:B------:R-:W-:Y:S01]  /*1db0*/  @P0 IADD3 R4, P1, R32, UR4, RZ ;  /* 0x0000000420040c10 */ /* 0x000fe2000ff3e0ff */
[----:B------:R-:W-:-:S03]  /*1dc0*/  ULDC UR4, c[0x0][0x2f4] ;  /* 0x0000bd0000047ab9 */ /* 0x000fc60000000800 */
[----:B------:R-:W-:-:S05]  /*1dd0*/  @P0 IADD3.X R5, R28, UR5, RZ, P1, !PT ;  /* 0x000000051c050c10 */ /* 0x000fca0008ffe4ff */
[----:B------:R0:W2:Y:S01]  /*1de0*/  @P0 LDG.E R25, desc[UR60][R4.64] ;  /* 0x0000003c04190981 */ /* 0x0000a2000c1e1900 */
[----:B------:R-:W-:Y:S02]  /*1df0*/  ISETP.GE.AND P1, PT, R195, UR4, PT ;  /* 0x00000004c3007c0c */ /* 0x000fe4000bf26270 */
[----:B------:R-:W-:Y:S02]  /*1e00*/  ISETP.GE.AND P0, PT, R16, UR4, PT ;  /* 0x0000000410007c0c */ /* 0x000fe4000bf06270 */
[----:B------:R-:W-:Y:S02]  /*1e10*/  SEL R3, RZ, 0xffffffff, P1 ;  /* 0xffffffffff037807 */ /* 0x000fe40000800000 */
[----:B------:R-:W-:-:S03]  /*1e20*/  SEL R0, RZ, 0x1, P0 ;  /* 0x00000001ff007807 */ /* 0x000fc60000000000 */
[----:B------:R-:W-:Y:S01]  /*1e30*/  IMAD.SHL.U32 R3, R3, 0x2, RZ ;  /* 0x0000000203037824 */ /* 0x000fe200078e00ff */
[----:B------:R-:W-:Y:S02]  /*1e40*/  ISETP.GE.AND P0, PT, R194, UR4, PT ;  /* 0x00000004c2007c0c */ /* 0x000fe4000bf06270 */
[----:B------:R-:W-:Y:S02]  /*1e50*/  ISETP.GE.AND P1, PT, R22, UR4, PT ;  /* 0x0000000416007c0c */ /* 0x000fe4000bf26270 */
[----:B------:R-:W-:Y:S02]  /*1e60*/  LOP3.LUT R0, R3, 0x2, R0, 0xe2, !PT ;  /* 0x0000000203007812 */ /* 0x000fe400078ee200 */
[----:B0-----:R-:W-:Y:S02]  /*1e70*/  SHF.R.S32.HI R5, RZ, 0x1f, R203 ;  /* 0x0000001fff057819 */ /* 0x001fe400000114cb */
[----:B------:R-:W-:Y:S02]  /*1e80*/  SEL R3, RZ, 0x4, P0 ;  /* 0x00000004ff037807 */ /* 0x000fe40000000000 */
[----:B------:R-:W-:-:S02]  /*1e90*/  SEL R4, RZ, 0x8, P1 ;  /* 0x00000008ff047807 */ /* 0x000fc40000800000 */
[----:B------:R-:W-:Y:S01]  /*1ea0*/  ISETP.GE.AND P2, PT, R19, UR4, PT ;  /* 0x0000000413007c0c */ /* 0x000fe2000bf46270 */
[----:B------:R-:W-:Y:S01]  /*1eb0*/  IMAD R6, R5, R96, RZ ;  /* 0x0000006005067224 */ /* 0x000fe200078e02ff */
[----:B------:R-:W-:Y:S02]  /*1ec0*/  SHF.R.S32.HI R193, RZ, 0x1f, R192 ;  /* 0x0000001fffc17819 */ /* 0x000fe400000114c0 */
[----:B------:R-:W-:Y:S02]  /*1ed0*/  LOP3.LUT R0, R4, R0, R3, 0xfe, !PT ;  /* 0x0000000004007212 */ /* 0x000fe400078efe03 */
[----:B------:R-:W-:Y:S02]  /*1ee0*/  SEL R3, RZ, 0x10, P2 ;  /* 0x00000010ff037807 */ /* 0x000fe40001000000 */
[----:B-1----:R-:W-:Y:S01]  /*1ef0*/  ISETP.GE.AND P0, PT, R16, R121, PT ;  /* 0x000000791000720c */ /* 0x002fe20003f06270 */
[C---:B------:R-:W-:Y:S01]  /*1f00*/  IMAD R7, R203.reuse, R97, R6 ;  /* 0x00000061cb077224 */ /* 0x040fe200078e0206 */
[----:B------:R-:W-:Y:S01]  /*1f10*/  LOP3.LUT R9, R0, R3, RZ, 0xfc, !PT ;  /* 0x0000000300097212 */ /* 0x000fe200078efcff */
[----:B------:R-:W-:Y:S01]  /*1f20*/  IMAD.WIDE.U32 R100, R203, R96, R192 ;  /* 0x00000060cb647225 */ /* 0x000fe200078e00c0 */
[----:B------:R-:W-:-:S03]  /*1f30*/  ISETP.GE.AND P1, PT, R195, R121, PT ;  /* 0x00000079c300720c */ /* 0x000fc60003f26270 */
[----:B------:R-:W-:Y:S01]  /*1f40*/  IMAD.WIDE.U32 R98, R203, R96, R16 ;  /* 0x00000060cb627225 */ /* 0x000fe200078e0010 */
[----:B------:R-:W-:-:S03]  /*1f50*/  SEL R3, R121, RZ, P0 ;  /* 0x000000ff79037207 */ /* 0x000fc60000000000 */
[-C--:B----4-:R-:W-:Y:S02]  /*1f60*/  IMAD R0, R5, R90.reuse, RZ ;  /* 0x0000005a05007224 */ /* 0x090fe400078e02ff */
[----:B------:R-:W-:Y:S02]  /*1f70*/  IMAD.IADD R101, R101, 0x1, R7 ;  /* 0x0000000165657824 */ /* 0x000fe400078e0207 */
[----:B------:R-:W-:Y:S01]  /*1f80*/  IMAD.IADD R99, R7, 0x1, R99 ;  /* 0x0000000107637824 */ /* 0x000fe200078e0263 */
[----:B------:R-:W-:Y:S01]  /*1f90*/  ISETP.GE.AND P3, PT, R194, R121, PT ;  /* 0x00000079c200720c */ /* 0x000fe20003f66270 */
[----:B------:R-:W-:Y:S01]  /*1fa0*/  IMAD R7, R203, R91, R0 ;  /* 0x0000005bcb077224 */ /* 0x000fe200078e0200 */
[C---:B------:R-:W-:Y:S01]  /*1fb0*/  SEL R0, R121.reuse, RZ, P1 ;  /* 0x000000ff79007207 */ /* 0x040fe20000800000 */
[----:B------:R-:W-:Y:S01]  /*1fc0*/  IMAD.IADD R3, R16, 0x1, R3 ;  /* 0x0000000110037824 */ /* 0x000fe200078e0203 */
[----:B------:R-:W-:Y:S01]  /*1fd0*/  SEL R5, R121, RZ, P3 ;  /* 0x000000ff79057207 */ /* 0x000fe20001800000 */
[----:B------:R-:W-:-:S04]  /*1fe0*/  IMAD.WIDE.U32 R94, R203, R90, R192 ;  /* 0x0000005acb5e7225 */ /* 0x000fc800078e00c0 */
[----:B------:R-:W-:Y:S01]  /*1ff0*/  IMAD.IADD R4, R195, 0x1, R0 ;  /* 0x00000001c3047824 */ /* 0x000fe200078e0200 */
[----:B------:R-:W-:Y:S01]  /*2000*/  SHF.R.S32.HI R0, RZ, 0x1f, R3 ;  /* 0x0000001fff007819 */ /* 0x000fe20000011403 */
[----:B------:R-:W-:Y:S01]  /*2010*/  IMAD.WIDE.U32 R92, R203, R90, R16 ;  /* 0x0000005acb5c7225 */ /* 0x000fe200078e0010 */
[----:B------:R-:W-:-:S03]  /*2020*/  LOP3.LUT P2, RZ, R228, 0x4, RZ, 0xc0, !PT ;  /* 0x00000004e4ff7812 */ /* 0x000fc6000784c0ff */
[----:B------:R-:W-:Y:S01]  /*2030*/  IMAD.IADD R10, R194, 0x1, R5 ;  /* 0x00000001c20a7824 */ /* 0x000fe200078e0205 */
[CC--:B------:R-:W-:Y:S01]  /*2040*/  LEA.HI R5, R0.reuse, R3.reuse, RZ, 0x3 ;  /* 0x0000000300057211 */ /* 0x0c0fe200078f18ff */
[----:B------:R-:W-:Y:S01]  /*2050*/  IMAD.IADD R93, R7, 0x1, R93 ;  /* 0x00000001075d7824 */ /* 0x000fe200078e025d */
[----:B------:R-:W-:Y:S02]  /*2060*/  LEA.HI R0, R0, R3, RZ, 0x6 ;  /* 0x0000000300007211 */ /* 0x000fe400078f30ff */
[----:B------:R-:W-:Y:S02]  /*2070*/  IADD3 R95, R95, R7, RZ ;  /* 0x000000075f5f7210 */ /* 0x000fe40007ffe0ff */
[----:B------:R-:W-:Y:S02]  /*2080*/  SHF.R.S32.HI R7, RZ, 0x1f, R4 ;  /* 0x0000001fff077819 */ /* 0x000fe40000011404 */
[----:B------:R-:W-:Y:S01]  /*2090*/  SHF.R.S32.HI R3, RZ, 0x6, R0 ;  /* 0x00000006ff037819 */ /* 0x000fe20000011400 */
[----:B------:R-:W0:Y:S01]  /*20a0*/  S2R R141, SR_TID.X ;  /* 0x00000000008d7919 */ /* 0x000e220000002100 */
[----:B------:R-:W-:-:S02]  /*20b0*/  LEA.HI R8, R7, R4, RZ, 0x6 ;  /* 0x0000000407087211 */ /* 0x000fc400078f30ff */
[----:B------:R-:W-:Y:S02]  /*20c0*/  LEA.HI R6, R7, R4, RZ, 0x3 ;  /* 0x0000000407067211 */ /* 0x000fe400078f18ff */
[--C-:B------:R-:W-:Y:S02]  /*20d0*/  LOP3.LUT R0, R219, 0x38, R5.reuse, 0xf8, !PT ;  /* 0x00000038db007812 */ /* 0x100fe400078ef805 */
[----:B------:R-:W-:Y:S02]  /*20e0*/  LOP3.LUT R7, R216, 0x38, R5, 0xf8, !PT ;  /* 0x00000038d8077812 */ /* 0x000fe400078ef805 */
[----:B------:R-:W-:Y:S01]  /*20f0*/  SHF.R.U32.HI R15, RZ, 0x3, R216 ;  /* 0x00000003ff0f7819 */ /* 0x000fe200000116d8 */
[C---:B------:R-:W-:Y:S01]  /*2100*/  IMAD R136, R3.reuse, 0x1800, R222 ;  /* 0x0000180003887824 */ /* 0x040fe200078e02de */
[----:B------:R-:W-:Y:S01]  /*2110*/  SHF.R.S32.HI R11, RZ, 0x1f, R10 ;  /* 0x0000001fff0b7819 */ /* 0x000fe2000001140a */
[----:B------:R-:W-:Y:S01]  /*2120*/  IMAD R133, R3, 0x1800, R223 ;  /* 0x0000180003857824 */ /* 0x000fe200078e02df */
[----:B------:R-:W-:-:S02]  /*2130*/  SHF.R.S32.HI R8, RZ, 0x6, R8 ;  /* 0x00000006ff087819 */ /* 0x000fc40000011408 */
[----:B------:R-:W-:Y:S02]  /*2140*/  LOP3.LUT R4, R219, 0x38, R6, 0xf8, !PT ;  /* 0x00000038db047812 */ /* 0x000fe400078ef806 */
[----:B------:R-:W-:Y:S02]  /*2150*/  LOP3.LUT R3, R0, R221, RZ, 0x3c, !PT ;  /* 0x000000dd00037212 */ /* 0x000fe400078e3cff */
[----:B------:R-:W-:Y:S02]  /*2160*/  LOP3.LUT R0, R7, R15, RZ, 0x3c, !PT ;  /* 0x0000000f07007212 */ /* 0x000fe400078e3cff */
[CC--:B------:R-:W-:Y:S02]  /*2170*/  LEA.HI R12, R11.reuse, R10.reuse, RZ, 0x3 ;  /* 0x0000000a0b0c7211 */ /* 0x0c0fe400078f18ff */
[----:B------:R-:W-:Y:S01]  /*2180*/  LEA.HI R10, R11, R10, RZ, 0x6 ;  /* 0x0000000a0b0a7211 */ /* 0x000fe200078f30ff */
[----:B------:R-:W-:Y:S01]  /*2190*/  IMAD R135, R8, 0x1800, R222 ;  /* 0x0000180008877824 */ /* 0x000fe200078e02de */
[----:B------:R-:W-:Y:S01]  /*21a0*/  LOP3.LUT R4, R4, R221, RZ, 0x3c, !PT ;  /* 0x000000dd04047212 */ /* 0x000fe200078e3cff */
[----:B------:R-:W-:Y:S01]  /*21b0*/  IMAD.IADD R136, R136, 0x1, R3 ;  /* 0x0000000188887824 */ /* 0x000fe200078e0203 */
[----:B------:R-:W-:Y:S01]  /*21c0*/  LOP3.LUT R3, R216, 0x38, R6, 0xf8, !PT ;  /* 0x00000038d8037812 */ /* 0x000fe200078ef806 */
[----:B------:R-:W-:Y:S01]  /*21d0*/  IMAD.IADD R133, R133, 0x1, R0 ;  /* 0x0000000185857824 */ /* 0x000fe200078e0200 */
[----:B-----5:R-:W-:-:S02]  /*21e0*/  SHF.R.S32.HI R11, RZ, 0x1f, R138 ;  /* 0x0000001fff0b7819 */ /* 0x020fc4000001148a */
[----:B------:R-:W-:Y:S02]  /*21f0*/  SHF.R.S32.HI R10, RZ, 0x6, R10 ;  /* 0x00000006ff0a7819 */ /* 0x000fe4000001140a */
[----:B------:R-:W-:Y:S01]  /*2200*/  LOP3.LUT R0, R219, 0x38, R12, 0xf8, !PT ;  /* 0x00000038db007812 */ /* 0x000fe200078ef80c */
[----:B------:R-:W-:Y:S01]  /*2210*/  IMAD.IADD R135, R135, 0x1, R4 ;  /* 0x0000000187877824 */ /* 0x000fe200078e0204 */
[----:B------:R-:W-:Y:S02]  /*2220*/  LOP3.LUT R7, R216, 0x38, R12, 0xf8, !PT ;  /* 0x00000038d8077812 */ /* 0x000fe400078ef80c */
[----:B------:R-:W-:Y:S01]  /*2230*/  LOP3.LUT R4, R3, R15, RZ, 0x3c, !PT ;  /* 0x0000000f03047212 */ /* 0x000fe200078e3cff */
[----:B------:R-:W-:Y:S01]  /*2240*/  IMAD R132, R10, 0x1800, R222 ;  /* 0x000018000a847824 */ /* 0x000fe200078e02de */
[----:B------:R-:W-:Y:S01]  /*2250*/  LOP3.LUT R3, R0, R221, RZ, 0x3c, !PT ;  /* 0x000000dd00037212 */ /* 0x000fe200078e3cff */
[----:B------:R-:W-:Y:S01]  /*2260*/  IMAD R0, R11, R96, RZ ;  /* 0x000000600b007224 */ /* 0x000fe200078e02ff */
[----:B------:R-:W-:Y:S01]  /*2270*/  LOP3.LUT R7, R7, R15, RZ, 0x3c, !PT ;  /* 0x0000000f07077212 */ /* 0x000fe200078e3cff */
[----:B------:R-:W-:-:S02]  /*2280*/  IMAD R11, R11, R90, RZ ;  /* 0x0000005a0b0b7224 */ /* 0x000fc400078e02ff */
[--C-:B------:R-:W-:Y:S02]  /*2290*/  IMAD R131, R8, 0x1800, R223.reuse ;  /* 0x0000180008837824 */ /* 0x100fe400078e02df */
[----:B------:R-:W-:Y:S01]  /*22a0*/  IMAD R130, R10, 0x1800, R223 ;  /* 0x000018000a827824 */ /* 0x000fe200078e02df */
[----:B------:R-:W-:Y:S01]  /*22b0*/  SHF.L.U64.HI R106, R90, 0x6, R91 ;  /* 0x000000065a6a7819 */ /* 0x000fe2000001025b */
[----:B------:R-:W-:Y:S02]  /*22c0*/  IMAD.IADD R132, R132, 0x1, R3 ;  /* 0x0000000184847824 */ /* 0x000fe400078e0203 */
[----:B------:R-:W-:Y:S02]  /*22d0*/  IMAD R3, R91, 0x60, RZ ;  /* 0x000000605b037824 */ /* 0x000fe400078e02ff */
[----:B------:R-:W-:Y:S02]  /*22e0*/  IMAD R11, R138, R91, R11 ;  /* 0x0000005b8a0b7224 */ /* 0x000fe400078e020b */
[----:B------:R-:W-:-:S02]  /*22f0*/  IMAD.SHL.U32 R107, R90, 0x40, RZ ;  /* 0x000000405a6b7824 */ /* 0x000fc400078e00ff */
[----:B------:R-:W-:-:S04]  /*2300*/  IMAD.WIDE.U32 R94, R138, R90, R94 ;  /* 0x0000005a8a5e7225 */ /* 0x000fc800078e005e */
[----:B------:R-:W-:-:S04]  /*2310*/  IMAD.WIDE.U32 R92, R138, R90, R92 ;  /* 0x0000005a8a5c7225 */ /* 0x000fc800078e005c */
[----:B------:R-:W-:Y:S01]  /*2320*/  IMAD.IADD R131, R131, 0x1, R4 ;  /* 0x0000000183837824 */ /* 0x000fe200078e0204 */
[----:B------:R-:W-:Y:S01]  /*2330*/  LOP3.LUT R4, R219, 0x18, R16, 0xf8, !PT ;  /* 0x00000018db047812 */ /* 0x000fe200078ef810 */
[----:B------:R-:W-:Y:S02]  /*2340*/  IMAD.IADD R130, R130, 0x1, R7 ;  /* 0x0000000182827824 */ /* 0x000fe400078e0207 */
[----:B------:R-:W-:-:S04]  /*2350*/  IMAD.WIDE.U32 R90, R90, 0x60, RZ ;  /* 0x000000605a5a7825 */ /* 0x000fc800078e00ff */
[C---:B------:R-:W-:Y:S02]  /*2360*/  IMAD R7, R138.reuse, R97, R0 ;  /* 0x000000618a077224 */ /* 0x040fe400078e0200 */
[----:B------:R-:W-:-:S04]  /*2370*/  IMAD.WIDE.U32 R100, R138, R96, R100 ;  /* 0x000000608a647225 */ /* 0x000fc800078e0064 */
[----:B------:R-:W-:Y:S01]  /*2380*/  IMAD.WIDE.U32 R98, R138, R96, R98 ;  /* 0x000000608a627225 */ /* 0x000fe200078e0062 */
[----:B------:R-:W-:Y:S02]  /*2390*/  SHF.L.U64.HI R104, R96, 0x6, R97 ;  /* 0x0000000660687819 */ /* 0x000fe40000010261 */
[----:B------:R-:W-:Y:S01]  /*23a0*/  LOP3.LUT R129, R4, R221, RZ, 0x3c, !PT ;  /* 0x000000dd04817212 */ /* 0x000fe200078e3cff */
[----:B------:R-:W-:Y:S01]  /*23b0*/  IMAD.IADD R126, R126, 0x1, R27 ;  /* 0x000000017e7e7824 */ /* 0x000fe200078e021b */
[----:B------:R-:W-:Y:S01]  /*23c0*/  SHF.R.S32.HI R114, RZ, 0x3, R5 ;  /* 0x00000003ff727819 */ /* 0x000fe20000011405 */
[----:B------:R-:W-:Y:S01]  /*23d0*/  IMAD.IADD R128, R91, 0x1, R3 ;  /* 0x000000015b807824 */ /* 0x000fe200078e0203 */
[----:B------:R-:W-:Y:S01]  /*23e0*/  SHF.R.S32.HI R113, RZ, 0x3, R6 ;  /* 0x00000003ff717819 */ /* 0x000fe20000011406 */
[----:B------:R-:W-:Y:S01]  /*23f0*/  IMAD R127, R97, 0x60, RZ ;  /* 0x00000060617f7824 */ /* 0x000fe200078e02ff */
[----:B------:R-:W-:Y:S01]  /*2400*/  LOP3.LUT R5, R5, 0xfffffff8, RZ, 0xc0, !PT ;  /* 0xfffffff805057812 */ /* 0x000fe200078ec0ff */
[----:B------:R-:W-:Y:S01]  /*2410*/  IMAD.SHL.U32 R105, R96, 0x40, RZ ;  /* 0x0000004060697824 */ /* 0x000fe200078e00ff */
[----:B------:R-:W-:Y:S01]  /*2420*/  LOP3.LUT R6, R6, 0xfffffff8, RZ, 0xc0, !PT ;  /* 0xfffffff806067812 */ /* 0x000fe200078ec0ff */
[----:B------:R-:W-:-:S02]  /*2430*/  IMAD.IADD R103, R101, 0x1, R7 ;  /* 0x0000000165677824 */ /* 0x000fc400078e0207 */
[----:B------:R-:W-:Y:S01]  /*2440*/  IMAD.IADD R3, R7, 0x1, R99 ;  /* 0x0000000107037824 */ /* 0x000fe200078e0263 */
[----:B------:R-:W-:Y:S01]  /*2450*/  LOP3.LUT R7, R12, 0xfffffff8, RZ, 0xc0, !PT ;  /* 0xfffffff80c077812 */ /* 0x000fe200078ec0ff */
[----:B------:R-:W-:Y:S01]  /*2460*/  IMAD.WIDE.U32 R96, R96, 0x60, RZ ;  /* 0x0000006060607825 */ /* 0x000fe200078e00ff */
[----:B------:R-:W-:Y:S02]  /*2470*/  SHF.R.S32.HI R0, RZ, 0x1f, R30 ;  /* 0x0000001fff007819 */ /* 0x000fe4000001141e */
[----:B0-----:R-:W-:Y:S01]  /*2480*/  LEA.HI R141, R141, 0x8, RZ, 0x19 ;  /* 0x000000088d8d7811 */ /* 0x001fe200078fc8ff */
[----:B------:R-:W-:Y:S01]  /*2490*/  IMAD.SHL.U32 R121, R121, 0x2, RZ ;  /* 0x0000000279797824 */ /* 0x000fe200078e00ff */
[----:B------:R-:W-:Y:S01]  /*24a0*/  SHF.R.S32.HI R112, RZ, 0x3, R12 ;  /* 0x00000003ff707819 */ /* 0x000fe2000001140c */
[----:B------:R-:W-:Y:S01]  /*24b0*/  IMAD.IADD R129, R222, 0x1, R129 ;  /* 0x00000001de817824 */ /* 0x000fe200078e0281 */
[----:B------:R-:W-:Y:S01]  /*24c0*/  SHF.R.S32.HI R110, RZ, 0x1f, R5 ;  /* 0x0000001fff6e7819 */ /* 0x000fe20000011405 */
[----:B------:R-:W-:Y:S01]  /*24d0*/  IMAD.IADD R127, R97, 0x1, R127 ;  /* 0x00000001617f7824 */ /* 0x000fe200078e027f */
[----:B------:R-:W-:Y:S01]  /*24e0*/  SHF.R.S32.HI R109, RZ, 0x1f, R6 ;  /* 0x0000001fff6d7819 */ /* 0x000fe20000011406 */
[----:B------:R-:W-:Y:S01]  /*24f0*/  IMAD.IADD R102, R95, 0x1, R11 ;  /* 0x000000015f667824 */ /* 0x000fe200078e020b */
[----:B------:R-:W-:Y:S01]  /*2500*/  SHF.R.S32.HI R108, RZ, 0x1f, R7 ;  /* 0x0000001fff6c7819 */ /* 0x000fe20000011407 */
[----:B------:R-:W-:Y:S01]  /*2510*/  IMAD.IADD R4, R11, 0x1, R93 ;  /* 0x000000010b047824 */ /* 0x000fe200078e025d */
[----:B---3--:R-:W-:-:S04]  /*2520*/  LOP3.LUT R13, R13, 0xfffffffe, RZ, 0xc0, !PT ;  /* 0xfffffffe0d0d7812 */ /* 0x008fc800078ec0ff */
[----:B------:R-:W-:-:S04]  /*2530*/  @P3 LOP3.LUT R13, R13, 0x1, RZ, 0xfc, !PT ;  /* 0x000000010d0d3812 */ /* 0x000fc800078efcff */
[----:B------:R-:W-:-:S04]  /*2540*/  LOP3.LUT R13, R13, 0xfffffffb, RZ, 0xc0, !PT ;  /* 0xfffffffb0d0d7812 */ /* 0x000fc800078ec0ff */
[----:B------:R-:W-:-:S05]  /*2550*/  @P2 LOP3.LUT R13, R13, 0x4, RZ, 0xfc, !PT ;  /* 0x000000040d0d2812 */ /* 0x000fca00078efcff */
[----:B------:R0:W-:Y:S01]  /*2560*/  STL [R1], R13 ;  /* 0x0000000d01007387 */ /* 0x0001e20000100800 */
[----:B------:R-:W-:-:S04]  /*2570*/  ISETP.GE.AND P2, PT, R23, UR4, PT ;  /* 0x0000000417007c0c */ /* 0x000fc8000bf46270 */
[----:B------:R-:W-:-:S04]  /*2580*/  SEL R8, RZ, 0x20, P2 ;  /* 0x00000020ff087807 */ /* 0x000fc80001000000 */
[C---:B------:R-:W-:Y:S02]  /*2590*/  LOP3.LUT R27, R9.reuse, R8, RZ, 0xfc, !PT ;  /* 0x00000008091b7212 */ /* 0x040fe400078efcff */
[----:B------:R-:W-:Y:S01]  /*25a0*/  LOP3.LUT R8, R9, 0x1, RZ, 0xc0, !PT ;  /* 0x0000000109087812 */ /* 0x000fe200078ec0ff */
[----:B--2---:R-:W-:Y:S01]  /*25b0*/  IMAD R111, R14, 0x40, R203 ;  /* 0x000000400e6f7824 */ /* 0x004fe200078e02cb */
[C---:B------:R-:W-:Y:S02]  /*25c0*/  LOP3.LUT R9, R27.reuse, 0x2, RZ, 0xc0, !PT ;  /* 0x000000021b097812 */ /* 0x040fe400078ec0ff */
[C---:B------:R-:W-:Y:S02]  /*25d0*/  LOP3.LUT R10, R27.reuse, 0x4, RZ, 0xc0, !PT ;  /* 0x000000041b0a7812 */ /* 0x040fe400078ec0ff */
[C---:B------:R-:W-:Y:S02]  /*25e0*/  LOP3.LUT R20, R27.reuse, 0x8, RZ, 0xc0, !PT ;  /* 0x000000081b147812 */ /* 0x040fe400078ec0ff */
[----:B------:R-:W-:-:S02]  /*25f0*/  LOP3.LUT R21, R27, 0x10, RZ, 0xc0, !PT ;  /* 0x000000101b157812 */ /* 0x000fc400078ec0ff */
[----:B------:R-:W-:Y:S02]  /*2600*/  SHF.R.S32.HI R125, RZ, 0x1f, R25 ;  /* 0x0000001fff7d7819 */ /* 0x000fe40000011419 */
[----:B0-----:R-:W-:-:S07]  /*2610*/  LOP3.LUT R27, R27, 0x20, RZ, 0xc0, !PT ;  /* 0x000000201b1b7812 */ /* 0x001fce00078ec0ff */
.L_x_6087:
[----:B--2-4-:R-:W2:Y:S01]  /*2620*/  LDL.LU R34, [R1] ;  /* 0x0000000001227983 */ /* 0x014ea20000300800 */
[----:B------:R-:W0:Y:S01]  /*2630*/  LDC R32, c[0x0][0x430] ;  /* 0x00010c00ff207b82 */ /* 0x000e220000000800 */
[----:B------:R-:W-:-:S04]  /*2640*/  VIADD R26, R26, 0xffffffff ;  /* 0xffffffff1a1a7836 */ /* 0x000fc80000000000 */
        /* <DEDUP_REMOVED lines=30> */
[----:B------:R-:W-:Y:S01]  /*2830*/  IMAD R29, R32, R29, R33 ;  /* 0x0000001d201d7224 */ /* 0x000fe200078e0221 */
[----:B------:R-:W-:-:S03]  /*2840*/  LEA R31, R14, R115, 0x1 ;  /* 0x000000730e1f7211 */ /* 0x000fc600078e08ff */
        /* <DEDUP_REMOVED lines=30> */
[----:B------:R-:W-:Y:S01]  /*2a30*/  IMAD.IADD R119, R33, 0x1, R119 ;  /* 0x0000000121777824 */ /* 0x000fe200078e0277 */
[----:B------:R-:W-:Y:S01]  /*2a40*/  LEA R120, P3, R32, UR4, 0x1 ;  /* 0x0000000420787c11 */ /* 0x000fe2000f8608ff */
[----:B------:R-:W-:Y:S02]  /*2a50*/  IMAD R35, R11, R96, R14 ;  /* 0x000000600b237224 */ /* 0x000fe400078e020e */
[----:B------:R-:W-:Y:S01]  /*2a60*/  IMAD R87, R26, -0x60, R24 ;  /* 0xffffffa01a577824 */ /* 0x000fe200078e0218 */
[----:B------:R-:W-:Y:S01]  /*2a70*/  LEA.HI.X R119, R32, UR5, R119, 0x1, P3 ;  /* 0x0000000520777c11 */ /* 0x000fe200098f0c77 */
[----:B------:R-:W-:-:S03]  /*2a80*/  IMAD.WIDE.U32 R14, R96, R26, RZ ;  /* 0x0000001a600e7225 */ /* 0x000fc600078e00ff */
[----:B------:R-:W-:Y:S01]  /*2a90*/  VIMNMX R87, R87, 0x60, PT ;  /* 0x0000006057577848 */ /* 0x000fe20003fe0100 */
        /* <DEDUP_REMOVED lines=60> */
.L_x_5986:
[----:B------:R-:W-:Y:S05]  /*2e60*/  BSYNC B1 ;  /* 0x0000000000017941 */ /* 0x000fea0003800000 */
.L_x_5985:
        /* <DEDUP_REMOVED lines=57> */
.L_x_5988:
[----:B------:R-:W-:Y:S05]  /*3200*/  BSYNC B1 ;  /* 0x0000000000017941 */ /* 0x000fea0003800000 */
.L_x_5987:
[----:B------:R-:W2:Y:S01]  /*3210*/  LDL R11, [R1+0x4] ;  /* 0x00000400010b7983 */ /* 0x000ea20000100800 */
        /* <DEDUP_REMOVED lines=31> */
[----:B------:R-:W-:Y:S01]  /*3410*/  PRMT R154, R13, 0x7610, R154 ;  /* 0x000076100d9a7816 */ /* 0x000fe2000000009a */
[----:B-----5:R-:W-:Y:S01]  /*3420*/  IMAD.MOV.U32 R13, RZ, RZ, R36 ;  /* 0x000000ffff0d7224 */ /* 0x020fe200078e0024 */
[----:B------:R-:W-:Y:S01]  /*3430*/  PRMT R181, R12, 0x7610, R181 ;  /* 0x000076100cb57816 */ /* 0x000fe200000000b5 */
[----:B------:R-:W-:Y:S01]  /*3440*/  IMAD.MOV.U32 R12, RZ, RZ, R33 ;  /* 0x000000ffff0c7224 */ /* 0x000fe200078e0021 */
        /* <DEDUP_REMOVED lines=26> */
[----:B------:R-:W-:-:S03]  /*35f0*/  IMAD.MOV.U32 R11, RZ, RZ, R74 ;  /* 0x000000ffff0b7224 */ /* 0x000fc600078e004a */
[----:B------:R-:W-:Y:S01]  /*3600*/  PRMT R116, R12, 0x7610, R116 ;  /* 0x000076100c747816 */ /* 0x000fe20000000074 */
[----:B------:R-:W-:Y:S01]  /*3610*/  IMAD.MOV.U32 R12, RZ, RZ, R40 ;  /* 0x000000ffff0c7224 */ /* 0x000fe200078e0028 */
[----:B------:R-:W-:Y:S01]  /*3620*/  PRMT R123, R123, 0x5410, R11 ;  /* 0x000054107b7b7816 */ /* 0x000fe2000000000b */
[----:B------:R-:W-:-:S03]  /*3630*/  IMAD.MOV.U32 R11, RZ, RZ, R32 ;  /* 0x000000ffff0b7224 */ /* 0x000fc600078e0020 */
        /* <DEDUP_REMOVED lines=31> */
[----:B------:R-:W-:Y:S06]  /*3830*/  @!P2 BRA `(.L_x_5989) ;  /* 0x000000000004a947 */ /* 0x000fec0003800000 */
[----:B------:R-:W-:Y:S01]  /*3840*/  BPT.TRAP 0x1 ;  /* 0x000000040000795c */ /* 0x000fe20000300000 */
.L_x_5989:
[----:B------:R-:W-:Y:S01]  /*3850*/  IMAD R88, R18, 0x8, R2 ;  /* 0x0000000812587824 */ /* 0x000fe200078e0202 */
[----:B------:R-:W-:Y:S01]  /*3860*/  SHF.L.U32 R89, R204, 0x1f, RZ ;  /* 0x0000001fcc597819 */ /* 0x000fe200000006ff */
[----:B------:R-:W-:Y:S03]  /*3870*/  BSSY B1, `(.L_x_5990) ;  /* 0x0000003000017945 */ /* 0x000fe60003800000 */
[----:B------:R-:W0:Y:S02]  /*3880*/  SYNCS.PHASECHK.TRANS64.TRYWAIT P5, [R88+URZ+0x30890], R89 ;  /* 0x03089059580075a7 */ /* 0x000e2400080a017f */
[----:B0-----:R-:W-:Y:S05]  /*3890*/  @!P5 BRA `(.L_x_5991) ;  /* 0x0000022000c4d947 */ /* 0x001fea0003800000 */
.L_x_6334:
[----:B------:R-:W-:Y:S05]  /*38a0*/  BSYNC B1 ;  /* 0x0000000000017941 */ /* 0x000fea0003800000 */
.L_x_5990:
[----:B------:R-:W-:-:S03]  /*38b0*/  UMOV UR4, 0xffffffff ;  /* 0xffffffff00047882 */ /* 0x000fc60000000000 */
[----:B------:R-:W-:Y:S05]  /*38c0*/  BRA.DIV UR4, `(.L_x_5992) ;  /* 0x0000022204cc7947 */ /* 0x000fea000b800000 */
[----:B------:R1:W2:Y:S04]  /*38d0*/  SHFL.IDX PT, R82, R119, RZ, 0x1c1f ;  /* 0x001c1fff77527589 */ /* 0x0002a800000e0000 */
[----:B------:R1:W3:Y:S02]  /*38e0*/  SHFL.IDX PT, R11, R120, RZ, 0x1c1f ;  /* 0x001c1fff780b7589 */ /* 0x0002e400000e0000 */
.L_x_6338:
        /* <DEDUP_REMOVED lines=26> */
[----:B------:R-:W-:Y:S02]  /*3a90*/  PRMT R13, R83, 0x5432, R152 ;  /* 0x00005432530d7816 */ /* 0x000fe40000000098 */
[----:B------:R-:W-:Y:S02]  /*3aa0*/  PRMT R152, R157, 0x5410, R153 ;  /* 0x000054109d987816 */ /* 0x000fe40000000099 */
[C---:B------:R-:W-:Y:S01]  /*3ab0*/  LOP3.LUT R154, R14.reuse, 0xffff0000, RZ, 0xc0, !PT ;  /* 0xffff00000e9a7812 */ /* 0x040fe200078ec0ff */
[C---:B------:R-:W-:Y:S01]  /*3ac0*/  IMAD.U32 R155, R13.reuse, 0x10000, RZ ;  /* 0x000100000d9b7824 */ /* 0x040fe200078e00ff */
[----:B------:R-:W-:Y:S01]  /*3ad0*/  SHF.L.U32 R14, R14, 0x10, RZ ;  /* 0x000000100e0e7819 */ /* 0x000fe200000006ff */
[----:B------:R-:W-:Y:S01]  /*3ae0*/  IMAD.U32 R153, R152, 0x10000, RZ ;  /* 0x0001000098997824 */ /* 0x000fe200078e00ff */
[----:B------:R-:W-:Y:S02]  /*3af0*/  LOP3.LUT R13, R13, 0xffff0000, RZ, 0xc0, !PT ;  /* 0xffff00000d0d7812 */ /* 0x000fe400078ec0ff */
[----:B------:R-:W-:Y:S01]  /*3b00*/  F2FP.BF16.F32.PACK_AB R77, R77, R78 ;  /* 0x0000004e4d4d723e */ /* 0x000fe200000010ff */
[C---:B------:R-:W-:Y:S01]  /*3b10*/  FMUL.FTZ R157, R154.reuse, R153 ;  /* 0x000000999a9d7220 */ /* 0x040fe20000410000 */
[----:B------:R-:W-:-:S03]  /*3b20*/  FMUL.FTZ R154, R154, R155 ;  /* 0x0000009b9a9a7220 */ /* 0x000fc60000410000 */
[C---:B------:R-:W-:Y:S01]  /*3b30*/  FFMA.FTZ R157, R14.reuse, R155, -R157 ;  /* 0x0000009b0e9d7223 */ /* 0x040fe2000001089d */
[----:B------:R-:W-:Y:S01]  /*3b40*/  FFMA.FTZ R154, R14, R153, R154 ;  /* 0x000000990e9a7223 */ /* 0x000fe2000001009a */
[----:B------:R-:W-:Y:S01]  /*3b50*/  LOP3.LUT R153, R152, 0xffff0000, RZ, 0xc0, !PT ;  /* 0xffff000098997812 */ /* 0x000fe200078ec0ff */
[C---:B------:R-:W-:Y:S01]  /*3b60*/  IMAD.U32 R152, R15.reuse, 0x10000, RZ ;  /* 0x000100000f987824 */ /* 0x040fe200078e00ff */
        /* <DEDUP_REMOVED lines=16> */
.L_x_5998:
[----:B------:R-:W-:Y:S05]  /*3c70*/  BSYNC B3 ;  /* 0x0000000000037941 */ /* 0x000fea0003800000 */
.L_x_5997:
[----:B0-----:R4:W-:Y:S02]  /*3c80*/  ST.E.128 desc[UR60][R80.64], R12 ;  /* 0x0000000c50007985 */ /* 0x0019e4000c101d3c */
.L_x_5996:
[----:B------:R-:W-:Y:S05]  /*3c90*/  BSYNC B2 ;  /* 0x0000000000027941 */ /* 0x000fea0003800000 */
.L_x_5995:
[----:B------:R-:W-:Y:S01]  /*3ca0*/  ISETP.NE.AND P3, PT, R9, RZ, PT ;  /* 0x000000ff0900720c */ /* 0x000fe20003f65270 */
[----:B------:R-:W-:-:S12]  /*3cb0*/  BSSY B2, `(.L_x_5999) ;  /* 0x000003a000027945 */ /* 0x000fd80003800000 */
[----:B------:R-:W-:Y:S05]  /*3cc0*/  @!P3 BRA `(.L_x_6000) ;  /* 0x0000000000e0b947 */ /* 0x000fea0003800000 */
[----:B----4-:R4:W0:Y:S01]  /*3cd0*/  LDS.128 R12, [R84+0x1e000] ;  /* 0x01e00000540c7984 */ /* 0x0108220000000c00 */
[----:B------:R-:W-:Y:S01]  /*3ce0*/  ISETP.GE.AND P3, PT, R208, R118, PT ;  /* 0x00000076d000720c */ /* 0x000fe20003f66270 */
[----:B------:R-:W-:Y:S01]  /*3cf0*/  IMAD.SHL.U32 R79, R197, 0x8, RZ ;  /* 0x00000008c54f7824 */ /* 0x000fe200078e00ff */
[----:B------:R-:W-:Y:S01]  /*3d00*/  BSSY B3, `(.L_x_6001) ;  /* 0x0000033000037945 */ /* 0x000fe20003800000 */
[----:B---3--:R-:W-:Y:S02]  /*3d10*/  IMAD.MOV.U32 R76, RZ, RZ, R11 ;  /* 0x000000ffff4c7224 */ /* 0x008fe400078e000b */
[----:B--2---:R-:W-:Y:S02]  /*3d20*/  IMAD.MOV.U32 R77, RZ, RZ, R82 ;  /* 0x000000ffff4d7224 */ /* 0x004fe400078e0052 */
[----:B------:R-:W-:-:S06]  /*3d30*/  IMAD.WIDE R76, R79, 0x2, R76 ;  /* 0x000000024f4c7825 */ /* 0x000fcc00078e024c */
[----:B----4-:R-:W-:Y:S05]  /*3d40*/  @P3 BRA `(.L_x_6002) ;  /* 0x0000000000b83947 */ /* 0x010fea0003800000 */
[----:B------:R-:W-:Y:S02]  /*3d50*/  SHF.R.U64 R79, R72, 0x10, R73 ;  /* 0x00000010484f7819 */ /* 0x000fe40000001249 */
[----:B------:R-:W-:Y:S02]  /*3d60*/  SHF.R.U64 R72, R74, 0x10, R75 ;  /* 0x000000104a487819 */ /* 0x000fe4000000124b */
        /* <DEDUP_REMOVED lines=8> */
[CC--:B------:R-:W-:Y:S01]  /*3df0*/  FMUL.FTZ R152, R78.reuse, R79.reuse ;  /* 0x0000004f4e987220 */ /* 0x0c0fe20000410000 */
[----:B------:R-:W-:Y:S01]  /*3e00*/  SHF.R.U32.HI R73, RZ, 0x10, R73 ;  /* 0x00000010ff497819 */ /* 0x000fe20000011649 */
[-C--:B------:R-:W-:Y:S01]  /*3e10*/  FMUL.FTZ R154, R78, R80.reuse ;  /* 0x000000504e9a7220 */ /* 0x080fe20000410000 */
[----:B------:R-:W-:Y:S01]  /*3e20*/  IMAD.U32 R75, R13, 0x10000, RZ ;  /* 0x000100000d4b7824 */ /* 0x000fe200078e00ff */
[----:B------:R-:W-:Y:S01]  /*3e30*/  PRMT R78, R181, 0x5410, R81 ;  /* 0x00005410b54e7816 */ /* 0x000fe20000000051 */
[----:B------:R-:W-:Y:S01]  /*3e40*/  IMAD.U32 R81, R12, 0x10000, RZ ;  /* 0x000100000c517824 */ /* 0x000fe200078e00ff */
[----:B------:R-:W-:Y:S01]  /*3e50*/  PRMT R73, R178, 0x5410, R73 ;  /* 0x00005410b2497816 */ /* 0x000fe20000000049 */
[C---:B------:R-:W-:Y:S01]  /*3e60*/  FFMA.FTZ R80, R75.reuse, R80, -R152 ;  /* 0x000000504b507223 */ /* 0x040fe20000010898 */
[----:B------:R-:W-:Y:S01]  /*3e70*/  LOP3.LUT R13, R14, 0xffff0000, RZ, 0xc0, !PT ;  /* 0xffff00000e0d7812 */ /* 0x000fe200078ec0ff */
[----:B------:R-:W-:Y:S01]  /*3e80*/  FFMA.FTZ R75, R75, R79, R154 ;  /* 0x0000004f4b4b7223 */ /* 0x000fe2000001009a */
[C---:B------:R-:W-:Y:S01]  /*3e90*/  IMAD.U32 R152, R78.reuse, 0x10000, RZ ;  /* 0x000100004e987824 */ /* 0x040fe200078e00ff */
[----:B------:R-:W-:Y:S01]  /*3ea0*/  LOP3.LUT R78, R78, 0xffff0000, RZ, 0xc0, !PT ;  /* 0xffff00004e4e7812 */ /* 0x000fe200078ec0ff */
[C---:B------:R-:W-:Y:S01]  /*3eb0*/  IMAD.U32 R154, R73.reuse, 0x10000, RZ ;  /* 0x00010000499a7824 */ /* 0x040fe200078e00ff */
[----:B------:R-:W-:Y:S01]  /*3ec0*/  LOP3.LUT R73, R73, 0xffff0000, RZ, 0xc0, !PT ;  /* 0xffff000049497812 */ /* 0x000fe200078ec0ff */
[----:B------:R-:W-:-:S02]  /*3ed0*/  IMAD.U32 R79, R14, 0x10000, RZ ;  /* 0x000100000e4f7824 */ /* 0x000fc400078e00ff */
[----:B------:R-:W-:Y:S01]  /*3ee0*/  FMUL.FTZ R160, R13, R152 ;  /* 0x000000980da07220 */ /* 0x000fe20000410000 */
[----:B------:R-:W-:Y:S01]  /*3ef0*/  LOP3.LUT R14, R15, 0xffff0000, RZ, 0xc0, !PT ;  /* 0xffff00000f0e7812 */ /* 0x000fe200078ec0ff */
[-C--:B------:R-:W-:Y:S01]  /*3f00*/  FMUL.FTZ R162, R13, R154.reuse ;  /* 0x0000009a0da27220 */ /* 0x080fe20000410000 */
[----:B------:R-:W-:Y:S01]  /*3f10*/  LOP3.LUT R12, R12, 0xffff0000, RZ, 0xc0, !PT ;  /* 0xffff00000c0c7812 */ /* 0x000fe200078ec0ff */
[----:B------:R-:W-:Y:S01]  /*3f20*/  FFMA.FTZ R160, R79, R154, -R160 ;  /* 0x0000009a4fa07223 */ /* 0x000fe200000108a0 */
[----:B------:R-:W-:Y:S02]  /*3f30*/  IMAD.U32 R15, R15, 0x10000, RZ ;  /* 0x000100000f0f7824 */ /* 0x000fe400078e00ff */
        /* <DEDUP_REMOVED lines=15> */
.L_x_6002:
[----:B------:R-:W-:Y:S05]  /*4030*/  BSYNC B3 ;  /* 0x0000000000037941 */ /* 0x000fea0003800000 */
.L_x_6001:
[----:B0-----:R0:W-:Y:S02]  /*4040*/  ST.E.128 desc[UR60][R76.64], R12 ;  /* 0x0000000c4c007985 */ /* 0x0011e4000c101d3c */
.L_x_6000:
[----:B------:R-:W-:Y:S05]  /*4050*/  BSYNC B2 ;  /* 0x0000000000027941 */ /* 0x000fea0003800000 */
.L_x_5999:
        /* <DEDUP_REMOVED lines=56> */
.L_x_6006:
[----:B------:R-:W-:Y:S05]  /*43e0*/  BSYNC B3 ;  /* 0x0000000000037941 */ /* 0x000fea0003800000 */
.L_x_6005:
[----:B----4-:R0:W-:Y:S02]  /*43f0*/  ST.E.128 desc[UR60][R72.64], R12 ;  /* 0x0000000c48007985 */ /* 0x0101e4000c101d3c */
.L_x_6004:
[----:B------:R-:W-:Y:S05]  /*4400*/  BSYNC B2 ;  /* 0x0000000000027941 */ /* 0x000fea0003800000 */
.L_x_6003:
        /* <DEDUP_REMOVED lines=14> */
[----:B------:R-:W-:Y:S02]  /*44f0*/  SHF.R.U32.HI R73, RZ, 0x10, R65 ;  /* 0x00000010ff497819 */ /* 0x000fe40000011641 */
        /* <DEDUP_REMOVED lines=8> */
[C---:B------:R-:W-:Y:S01]  /*4580*/  FMUL.FTZ R78, R77.reuse, R74 ;  /* 0x0000004a4d4e7220 */ /* 0x040fe20000410000 */
[----:B------:R-:W-:Y:S01]  /*4590*/  SHF.L.U32 R65, R14, 0x10, RZ ;  /* 0x000000100e417819 */ /* 0x000fe200000006ff */
[----:B------:R-:W-:Y:S01]  /*45a0*/  IMAD.U32 R75, R66, 0x10000, RZ ;  /* 0x00010000424b7824 */ /* 0x000fe200078e00ff */
        /* <DEDUP_REMOVED lines=28> */
.L_x_6010:
[----:B------:R-:W-:Y:S05]  /*4770*/  BSYNC B3 ;  /* 0x0000000000037941 */ /* 0x000fea0003800000 */
.L_x_6009:
[----:B----4-:R0:W-:Y:S02]  /*4780*/  ST.E.128 desc[UR60][R68.64], R12 ;  /* 0x0000000c44007985 */ /* 0x0101e4000c101d3c */
.L_x_6008:
[----:B------:R-:W-:Y:S05]  /*4790*/  BSYNC B2 ;  /* 0x0000000000027941 */ /* 0x000fea0003800000 */
.L_x_6007:
        /* <DEDUP_REMOVED lines=11> */
[--C-:B------:R-:W-:Y:S02]  /*4850*/  SHF.R.U64 R69, R60, 0x10, R61.reuse ;  /* 0x000000103c457819 */ /* 0x100fe4000000123d */
[----:B------:R-:W-:Y:S01]  /*4860*/  SHF.R.U32.HI R66, RZ, 0x10, R61 ;  /* 0x00000010ff427819 */ /* 0x000fe2000001163d */
[----:B----4-:R-:W-:Y:S01]  /*4870*/  IMAD.U32 R61, R14, 0x10000, RZ ;  /* 0x000100000e3d7824 */ /* 0x010fe200078e00ff */
[----:B------:R-:W-:Y:S01]  /*4880*/  PRMT R172, R172, 0x5410, R67 ;  /* 0x00005410acac7816 */ /* 0x000fe20000000043 */
[----:B------:R-:W-:Y:S01]  /*4890*/  IMAD.U32 R67, R13, 0x10000, RZ ;  /* 0x000100000d437824 */ /* 0x000fe200078e00ff */
        /* <DEDUP_REMOVED lines=15> */
[----:B------:R-:W-:Y:S01]  /*4990*/  FMUL.FTZ R14, R14, R63 ;  /* 0x0000003f0e0e7220 */ /* 0x000fe20000410000 */
[----:B------:R-:W-:Y:S01]  /*49a0*/  LOP3.LUT R173, R173, 0xffff0000, RZ, 0xc0, !PT ;  /* 0xffff0000adad7812 */ /* 0x000fe200078ec0ff */
[----:B------:R-:W-:Y:S01]  /*49b0*/  IMAD.U32 R172, R172, 0x10000, RZ ;  /* 0x00010000acac7824 */ /* 0x000fe200078e00ff */
[----:B------:R-:W-:Y:S01]  /*49c0*/  LOP3.LUT R171, R171, 0xffff0000, RZ, 0xc0, !PT ;  /* 0xffff0000abab7812 */ /* 0x000fe200078ec0ff */
[----:B------:R-:W-:-:S02]  /*49d0*/  IMAD.U32 R170, R170, 0x10000, RZ ;  /* 0x00010000aaaa7824 */ /* 0x000fc400078e00ff */
[C---:B------:R-:W-:Y:S01]  /*49e0*/  FFMA.FTZ R68, R67.reuse, R68, -R70 ;  /* 0x0000004443447223 */ /* 0x040fe20000010846 */
[----:B------:R-:W-:Y:S01]  /*49f0*/  FFMA.FTZ R67, R67, R69, R66 ;  /* 0x0000004543437223 */ /* 0x000fe20000010042 */
[C---:B------:R-:W-:Y:S01]  /*4a00*/  FFMA.FTZ R63, R61.reuse, R63, -R72 ;  /* 0x0000003f3d3f7223 */ /* 0x040fe20000010848 */
[----:B------:R-:W-:Y:S01]  /*4a10*/  FFMA.FTZ R62, R61, R62, R14 ;  /* 0x0000003e3d3e7223 */ /* 0x000fe2000001000e */
[----:B------:R-:W-:Y:S02]  /*4a20*/  IMAD.U32 R15, R15, 0x10000, RZ ;  /* 0x000100000f0f7824 */ /* 0x000fe400078e00ff */
        /* <DEDUP_REMOVED lines=13> */
.L_x_6014:
[----:B------:R-:W-:Y:S05]  /*4b00*/  BSYNC B3 ;  /* 0x0000000000037941 */ /* 0x000fea0003800000 */
.L_x_6013:
[----:B----4-:R0:W-:Y:S02]  /*4b10*/  ST.E.128 desc[UR60][R64.64], R12 ;  /* 0x0000000c40007985 */ /* 0x0101e4000c101d3c */
.L_x_6012:
[----:B------:R-:W-:Y:S05]  /*4b20*/  BSYNC B2 ;  /* 0x0000000000027941 */ /* 0x000fea0003800000 */
.L_x_6011:
        /* <DEDUP_REMOVED lines=53> */
.L_x_6016:
[----:B------:R-:W-:Y:S05]  /*4e80*/  BSYNC B2 ;  /* 0x0000000000027941 */ /* 0x000fea0003800000 */
.L_x_6015:
[----:B----4-:R0:W-:Y:S02]  /*4e90*/  ST.E.128 desc[UR60][R60.64], R12 ;  /* 0x0000000c3c007985 */ /* 0x0101e4000c101d3c */
.L_x_5994:
[----:B------:R-:W-:Y:S05]  /*4ea0*/  BSYNC B1 ;  /* 0x0000000000017941 */ /* 0x000fea0003800000 */
.L_x_5993:
[----:B------:R-:W-:-:S03]  /*4eb0*/  UMOV UR4, 0xffffffff ;  /* 0xffffffff00047882 */ /* 0x000fc60000000000 */
[----:B------:R-:W-:Y:S05]  /*4ec0*/  BRA.DIV UR4, `(.L_x_6017) ;  /* 0x0000020e04987947 */ /* 0x000fea000b800000 */
[----:B-1----:R-:W1:Y:S04]  /*4ed0*/  SHFL.IDX PT, R119, R119, 0x1, 0x1c1f ;  /* 0x003c1f0077777f89 */ /* 0x002e6800000e0000 */
[----:B------:R-:W0:Y:S02]  /*4ee0*/  SHFL.IDX PT, R120, R120, 0x1, 0x1c1f ;  /* 0x003c1f0078787f89 */ /* 0x000e2400000e0000 */
.L_x_6342:
        /* <DEDUP_REMOVED lines=19> */
[----:B------:R-:W-:Y:S01]  /*5020*/  LOP3.LUT R53, R13, 0xffff0000, RZ, 0xc0, !PT ;  /* 0xffff00000d357812 */ /* 0x000fe200078ec0ff */
[----:B------:R-:W-:Y:S01]  /*5030*/  IMAD.U32 R55, R163, 0x10000, RZ ;  /* 0x00010000a3377824 */ /* 0x000fe200078e00ff */
[C---:B------:R-:W-:Y:S01]  /*5040*/  LOP3.LUT R60, R164.reuse, 0xffff0000, RZ, 0xc0, !PT ;  /* 0xffff0000a43c7812 */ /* 0x040fe200078ec0ff */
[----:B------:R-:W-:Y:S01]  /*5050*/  IMAD.U32 R164, R164, 0x10000, RZ ;  /* 0x00010000a4a47824 */ /* 0x000fe200078e00ff */
[C---:B------:R-:W-:Y:S01]  /*5060*/  LOP3.LUT R58, R161.reuse, 0xffff0000, RZ, 0xc0, !PT ;  /* 0xffff0000a13a7812 */ /* 0x040fe200078ec0ff */
[----:B------:R-:W-:Y:S01]  /*5070*/  IMAD.U32 R161, R161, 0x10000, RZ ;  /* 0x00010000a1a17824 */ /* 0x000fe200078e00ff */
[----:B------:R-:W-:Y:S01]  /*5080*/  LOP3.LUT R54, R14, 0xffff0000, RZ, 0xc0, !PT ;  /* 0xffff00000e367812 */ /* 0x000fe200078ec0ff */
[C---:B------:R-:W-:Y:S01]  /*5090*/  IMAD.U32 R14, R15.reuse, 0x10000, RZ ;  /* 0x000100000f0e7824 */ /* 0x040fe200078e00ff */
[----:B---3--:R-:W-:Y:S01]  /*50a0*/  LOP3.LUT R11, R15, 0xffff0000, RZ, 0xc0, !PT ;  /* 0xffff00000f0b7812 */ /* 0x008fe200078ec0ff */
[----:B------:R-:W-:Y:S01]  /*50b0*/  FMUL.FTZ R62, R53, R60 ;  /* 0x0000003c353e7220 */ /* 0x000fe20000410000 */
[----:B------:R-:W-:-:S02]  /*50c0*/  IMAD.U32 R15, R13, 0x10000, RZ ;  /* 0x000100000d0f7824 */ /* 0x000fc400078e00ff */
[-C--:B------:R-:W-:Y:S01]  /*50d0*/  FMUL.FTZ R53, R53, R58.reuse ;  /* 0x0000003a35357220 */ /* 0x080fe20000410000 */
[----:B------:R-:W-:Y:S01]  /*50e0*/  SHF.L.U32 R59, R169, 0x10, RZ ;  /* 0x00000010a93b7819 */ /* 0x000fe200000006ff */
[----:B------:R-:W-:Y:S02]  /*50f0*/  IMAD.U32 R13, R12, 0x10000, RZ ;  /* 0x000100000c0d7824 */ /* 0x000fe400078e00ff */
[C---:B------:R-:W-:Y:S01]  /*5100*/  FFMA.FTZ R62, R15.reuse, R58, -R62 ;  /* 0x0000003a0f3e7223 */ /* 0x040fe2000001083e */
[----:B------:R-:W-:Y:S01]  /*5110*/  FFMA.FTZ R53, R15, R60, R53 ;  /* 0x0000003c0f357223 */ /* 0x000fe20000010035 */
[C---:B------:R-:W-:Y:S01]  /*5120*/  FMUL.FTZ R15, R54.reuse, R55 ;  /* 0x00000037360f7220 */ /* 0x040fe20000410000 */
[----:B------:R-:W-:Y:S01]  /*5130*/  LOP3.LUT R169, R169, 0xffff0000, RZ, 0xc0, !PT ;  /* 0xffff0000a9a97812 */ /* 0x000fe200078ec0ff */
[-C--:B------:R-:W-:Y:S01]  /*5140*/  FMUL.FTZ R61, R54, R59.reuse ;  /* 0x0000003b363d7220 */ /* 0x080fe20000410000 */
[----:B------:R-:W-:Y:S01]  /*5150*/  LOP3.LUT R163, R163, 0xffff0000, RZ, 0xc0, !PT ;  /* 0xffff0000a3a37812 */ /* 0x000fe200078ec0ff */
[----:B------:R-:W-:Y:S01]  /*5160*/  FFMA.FTZ R54, R52, R59, R15 ;  /* 0x0000003b34367223 */ /* 0x000fe2000001000f */
[----:B------:R-:W-:Y:S01]  /*5170*/  LOP3.LUT R12, R12, 0xffff0000, RZ, 0xc0, !PT ;  /* 0xffff00000c0c7812 */ /* 0x000fe200078ec0ff */
[----:B------:R-:W-:Y:S01]  /*5180*/  FFMA.FTZ R61, R52, R55, -R61 ;  /* 0x00000037343d7223 */ /* 0x000fe2000001083d */
[C---:B------:R-:W-:Y:S01]  /*5190*/  FMUL.FTZ R15, R11.reuse, R169 ;  /* 0x000000a90b0f7220 */ /* 0x040fe20000410000 */
[----:B------:R-:W-:-:S02]  /*51a0*/  FMUL.FTZ R58, R11, R163 ;  /* 0x000000a30b3a7220 */ /* 0x000fc40000410000 */
        /* <DEDUP_REMOVED lines=8> */
[----:B------:R-:W-:-:S02]  /*5230*/  F2FP.BF16.F32.PACK_AB R14, R54, R61 ;  /* 0x0000003d360e723e */ /* 0x000fc400000010ff */
[----:B------:R-:W-:-:S07]  /*5240*/  F2FP.BF16.F32.PACK_AB R12, R11, R52 ;  /* 0x000000340b0c723e */ /* 0x000fce00000010ff */
.L_x_6022:
[----:B------:R-:W-:Y:S05]  /*5250*/  BSYNC B2 ;  /* 0x0000000000027941 */ /* 0x000fea0003800000 */
.L_x_6021:
[----:B----4-:R0:W-:Y:S02]  /*5260*/  ST.E.128 desc[UR60][R56.64], R12 ;  /* 0x0000000c38007985 */ /* 0x0101e4000c101d3c */
.L_x_6020:
[----:B------:R-:W-:Y:S05]  /*5270*/  BSYNC B1 ;  /* 0x0000000000017941 */ /* 0x000fea0003800000 */
.L_x_6019:
        /* <DEDUP_REMOVED lines=57> */
.L_x_6026:
[----:B------:R-:W-:Y:S05]  /*5610*/  BSYNC B2 ;  /* 0x0000000000027941 */ /* 0x000fea0003800000 */
.L_x_6025:
[----:B----4-:R0:W-:Y:S02]  /*5620*/  ST.E.128 desc[UR60][R52.64], R12 ;  /* 0x0000000c34007985 */ /* 0x0101e4000c101d3c */
.L_x_6024:
[----:B------:R-:W-:Y:S05]  /*5630*/  BSYNC B1 ;  /* 0x0000000000017941 */ /* 0x000fea0003800000 */
.L_x_6023:
        /* <DEDUP_REMOVED lines=57> */
.L_x_6030:
[----:B------:R-:W-:Y:S05]  /*59d0*/  BSYNC B2 ;  /* 0x0000000000027941 */ /* 0x000fea0003800000 */
.L_x_6029:
[----:B----4-:R0:W-:Y:S02]  /*59e0*/  ST.E.128 desc[UR60][R48.64], R12 ;  /* 0x0000000c30007985 */ /* 0x0101e4000c101d3c */
.L_x_6028:
[----:B------:R-:W-:Y:S05]  /*59f0*/  BSYNC B1 ;  /* 0x0000000000017941 */ /* 0x000fea0003800000 */
.L_x_6027:
        /* <DEDUP_REMOVED lines=40> */
[----:B------:R-:W-:Y:S01]  /*5c80*/  SHF.L.U32 R15, R15, 0x10, RZ ;  /* 0x000000100f0f7819 */ /* 0x000fe200000006ff */
[----:B------:R-:W-:Y:S01]  /*5c90*/  FFMA.FTZ R40, R40, R48, R41 ;  /* 0x0000003028287223 */ /* 0x000fe20000010029 */
        /* <DEDUP_REMOVED lines=13> */
.L_x_6034:
[----:B------:R-:W-:Y:S05]  /*5d70*/  BSYNC B2 ;  /* 0x0000000000027941 */ /* 0x000fea0003800000 */
.L_x_6033:
[----:B----4-:R0:W-:Y:S02]  /*5d80*/  ST.E.128 desc[UR60][R44.64], R12 ;  /* 0x0000000c2c007985 */ /* 0x0101e4000c101d3c */
.L_x_6032:
[----:B------:R-:W-:Y:S05]  /*5d90*/  BSYNC B1 ;  /* 0x0000000000017941 */ /* 0x000fea0003800000 */
.L_x_6031:
        /* <DEDUP_REMOVED lines=55> */
.L_x_6038:
[----:B------:R-:W-:Y:S05]  /*6110*/  BSYNC B2 ;  /* 0x0000000000027941 */ /* 0x000fea0003800000 */
.L_x_6037:
[----:B----4-:R0:W-:Y:S02]  /*6120*/  ST.E.128 desc[UR60][R40.64], R12 ;  /* 0x0000000c28007985 */ /* 0x0101e4000c101d3c */
.L_x_6036:
[----:B------:R-:W-:Y:S05]  /*6130*/  BSYNC B1 ;  /* 0x0000000000017941 */ /* 0x000fea0003800000 */
.L_x_6035:
        /* <DEDUP_REMOVED lines=54> */
.L_x_6040:
[----:B------:R-:W-:Y:S05]  /*64a0*/  BSYNC B1 ;  /* 0x0000000000017941 */ /* 0x000fea0003800000 */
.L_x_6039:
[----:B----4-:R0:W-:Y:S01]  /*64b0*/  ST.E.128 desc[UR60][R36.64], R12 ;  /* 0x0000000c24007985 */ /* 0x0101e2000c101d3c */
[----:B------:R-:W-:Y:S05]  /*64c0*/  BRA `(.L_x_6018) ;  /* 0x0000004000c07947 */ /* 0x000fea0003800000 */
.L_x_5984:
        /* <DEDUP_REMOVED lines=47> */
.L_x_6042:
[----:B------:R-:W-:Y:S05]  /*67c0*/  BSYNC B1 ;  /* 0x0000000000017941 */ /* 0x000fea0003800000 */
.L_x_6041:
[----:B0-----:R-:W-:Y:S01]  /*67d0*/  IADD3 R56, R203, 0x40, RZ ;  /* 0x00000040cb387810 */ /* 0x001fe20007ffe0ff */
[----:B------:R-:W-:Y:S01]  /*67e0*/  BSSY B1, `(.L_x_6043) ;  /* 0x000002f000017945 */ /* 0x000fe20003800000 */
[----:B------:R-:W-:Y:S02]  /*67f0*/  CS2R R62, SRZ ;  /* 0x00000000003e7805 */ /* 0x000fe4000001ff00 */
[----:B------:R-:W-:Y:S02]  /*6800*/  CS2R R60, SRZ ;  /* 0x00000000003c7805 */ /* 0x000fe4000001ff00 */
[----:B------:R-:W-:Y:S02]  /*6810*/  ISETP.GE.AND P4, PT, R56, R87, PT ;  /* 0x000000573800720c */ /* 0x000fe40003f86270 */
        /* <DEDUP_REMOVED lines=43> */
.L_x_6044:
[----:B------:R-:W-:Y:S05]  /*6ad0*/  BSYNC B1 ;  /* 0x0000000000017941 */ /* 0x000fea0003800000 */
.L_x_6043:
[----:B------:R-:W2:Y:S01]  /*6ae0*/  LDL R11, [R1+0x4] ;  /* 0x00000400010b7983 */ /* 0x000ea20000100800 */
[----:B0-----:R-:W-:Y:S02]  /*6af0*/  IMAD.MOV.U32 R12, RZ, RZ, R33 ;  /* 0x000000ffff0c7224 */ /* 0x001fe400078e0021 */
        /* <DEDUP_REMOVED lines=12> */
[----:B------:R-:W-:Y:S01]  /*6bc0*/  PRMT R171, R171, 0x5410, R12 ;  /* 0x00005410abab7816 */ /* 0x000fe2000000000c */
[----:B------:R-:W-:-:S05]  /*6bd0*/  IMAD.MOV.U32 R12, RZ, RZ, R47 ;  /* 0x000000ffff0c7224 */ /* 0x000fca00078e002f */
[----:B------:R-:W-:Y:S01]  /*6be0*/  PRMT R163, R12, 0x5410, R14 ;  /* 0x000054100ca37816 */ /* 0x000fe2000000000e */
[----:B------:R-:W-:Y:S02]  /*6bf0*/  IMAD.MOV.U32 R12, RZ, RZ, R51 ;  /* 0x000000ffff0c7224 */ /* 0x000fe400078e0033 */
[----:B------:R-:W-:-:S05]  /*6c00*/  IMAD.MOV.U32 R14, RZ, RZ, R49 ;  /* 0x000000ffff0e7224 */ /* 0x000fca00078e0031 */
[----:B------:R-:W-:Y:S01]  /*6c10*/  PRMT R168, R14, 0x7610, R168 ;  /* 0x000076100ea87816 */ /* 0x000fe200000000a8 */
[----:B------:R-:W-:-:S05]  /*6c20*/  IMAD.MOV.U32 R14, RZ, RZ, R53 ;  /* 0x000000ffff0e7224 */ /* 0x000fca00078e0035 */
[----:B------:R-:W-:Y:S01]  /*6c30*/  PRMT R153, R14, 0x7610, R153 ;  /* 0x000076100e997816 */ /* 0x000fe20000000099 */
[----:B-----5:R-:W-:Y:S01]  /*6c40*/  IMAD.MOV.U32 R14, RZ, RZ, R57 ;  /* 0x000000ffff0e7224 */ /* 0x020fe200078e0039 */
[----:B--2---:R-:W-:Y:S01]  /*6c50*/  R2UR UR4, R11 ;  /* 0x000000000b0472ca */ /* 0x004fe200000e0000 */
[----:B------:R-:W-:-:S05]  /*6c60*/  IMAD.MOV.U32 R11, RZ, RZ, R32 ;  /* 0x000000ffff0b7224 */ /* 0x000fca00078e0020 */
[----:B------:R-:W-:Y:S01]  /*6c70*/  PRMT R164, R11, 0x5410, R81 ;  /* 0x000054100ba47816 */ /* 0x000fe20000000051 */
[----:B------:R-:W-:-:S05]  /*6c80*/  IMAD.MOV.U32 R11, RZ, RZ, R38 ;  /* 0x000000ffff0b7224 */ /* 0x000fca00078e0026 */
[----:B------:R-:W-:Y:S01]  /*6c90*/  PRMT R166, R166, 0x5410, R11 ;  /* 0x00005410a6a67816 */ /* 0x000fe2000000000b */
[----:B------:R-:W-:Y:S01]  /*6ca0*/  IMAD.MOV.U32 R11, RZ, RZ, R42 ;  /* 0x000000ffff0b7224 */ /* 0x000fe200078e002a */
[----:B------:R-:W-:Y:S02]  /*6cb0*/  UISETP.NE.AND UP0, UPT, UR4, 0x3, UPT ;  /* 0x000000030400788c */ /* 0x000fe4000bf05270 */
[----:B------:R-:W-:Y:S01]  /*6cc0*/  PRMT R166, R13, 0x7610, R166 ;  /* 0x000076100da67816 */ /* 0x000fe200000000a6 */
[----:B------:R-:W-:Y:S01]  /*6cd0*/  IMAD.MOV.U32 R13, RZ, RZ, R44 ;  /* 0x000000ffff0d7224 */ /* 0x000fe200078e002c */
[----:B------:R-:W-:Y:S01]  /*6ce0*/  PRMT R170, R170, 0x5410, R11 ;  /* 0x00005410aaaa7816 */ /* 0x000fe2000000000b */
[----:B------:R-:W-:Y:S01]  /*6cf0*/  IMAD.MOV.U32 R11, RZ, RZ, R46 ;  /* 0x000000ffff0b7224 */ /* 0x000fe200078e002e */
[----:B------:R-:W-:-:S04]  /*6d00*/  PLOP3.LUT P2, PT, PT, PT, UP0, 0x80, 0x0 ;  /* 0x000000000000781c */ /* 0x000fc80003f4f008 */
[----:B------:R-:W-:Y:S01]  /*6d10*/  PRMT R162, R11, 0x5410, R13 ;  /* 0x000054100ba27816 */ /* 0x000fe2000000000d */
[----:B------:R-:W-:Y:S02]  /*6d20*/  IMAD.MOV.U32 R11, RZ, RZ, R50 ;  /* 0x000000ffff0b7224 */ /* 0x000fe400078e0032 */
[----:B------:R-:W-:-:S03]  /*6d30*/  IMAD.MOV.U32 R13, RZ, RZ, R48 ;  /* 0x000000ffff0d7224 */ /* 0x000fc600078e0030 */
        /* <DEDUP_REMOVED lines=15> */
[----:B------:R-:W-:Y:S01]  /*6e30*/  MOV R14, R60 ;  /* 0x0000003c000e7202 */ /* 0x000fe20000000f00 */
        /* <DEDUP_REMOVED lines=29> */
.L_x_6045:
[----:B------:R-:W-:Y:S01]  /*7010*/  IMAD R88, R18, 0x8, R2 ;  /* 0x0000000812587824 */ /* 0x000fe200078e0202 */
[----:B------:R-:W-:Y:S01]  /*7020*/  SHF.L.U32 R89, R204, 0x1f, RZ ;  /* 0x0000001fcc597819 */ /* 0x000fe200000006ff */
[----:B------:R-:W0:Y:S01]  /*7030*/  LDC R134, c[0x0][0x2f4] ;  /* 0x0000bd00ff867b82 */ /* 0x000e220000000800 */
[----:B------:R-:W-:Y:S02]  /*7040*/  BSSY B1, `(.L_x_6046) ;  /* 0x0000003000017945 */ /* 0x000fe40003800000 */
[----:B------:R-:W1:Y:S02]  /*7050*/  SYNCS.PHASECHK.TRANS64.TRYWAIT P5, [R88+URZ+0x30890], R89 ;  /* 0x03089059580075a7 */ /* 0x000e6400080a017f */
[----:B-1----:R-:W-:Y:S05]  /*7060*/  @!P5 BRA `(.L_x_6047) ;  /* 0x000001ec007cd947 */ /* 0x002fea0003800000 */
.L_x_6343:
[----:B------:R-:W-:Y:S05]  /*7070*/  BSYNC B1 ;  /* 0x0000000000017941 */ /* 0x000fea0003800000 */
.L_x_6046:
[----:B------:R-:W-:Y:S01]  /*7080*/  UMOV UR4, 0xffffffff ;  /* 0xffffffff00047882 */ /* 0x000fe20000000000 */
[----:B0-----:R-:W-:Y:S02]  /*7090*/  IMAD.IADD R137, R134, 0x1, -R121 ;  /* 0x0000000186897824 */ /* 0x001fe400078e0a79 */
[----:B------:R-:W-:Y:S05]  /*70a0*/  BRA.DIV UR4, `(.L_x_6048) ;  /* 0x000001ee04807947 */ /* 0x000fea000b800000 */
[----:B------:R0:W2:Y:S04]  /*70b0*/  SHFL.IDX PT, R117, R119, RZ, 0x1c1f ;  /* 0x001c1fff77757589 */ /* 0x0000a800000e0000 */
[----:B------:R0:W3:Y:S02]  /*70c0*/  SHFL.IDX PT, R11, R120, RZ, 0x1c1f ;  /* 0x001c1fff780b7589 */ /* 0x0000e400000e0000 */
.L_x_6347:
        /* <DEDUP_REMOVED lines=30> */
[----:B--2---:R-:W-:Y:S01]  /*72b0*/  IMAD.U32 R154, R81, 0x10000, RZ ;  /* 0x00010000519a7824 */ /* 0x004fe200078e00ff */
[----:B------:R-:W-:Y:S02]  /*72c0*/  SHF.R.U32.HI R150, RZ, 0x10, R41 ;  /* 0x00000010ff967819 */ /* 0x000fe40000011629 */
[----:B------:R-:W-:Y:S02]  /*72d0*/  SHF.R.U32.HI R41, RZ, 0x10, R53 ;  /* 0x00000010ff297819 */ /* 0x000fe40000011635 */
[C---:B------:R-:W-:Y:S02]  /*72e0*/  PRMT R150, R153.reuse, 0x5432, R150 ;  /* 0x0000543299967816 */ /* 0x040fe40000000096 */
[----:B------:R-:W-:Y:S02]  /*72f0*/  PRMT R41, R153, 0x5410, R41 ;  /* 0x0000541099297816 */ /* 0x000fe40000000029 */
[--C-:B------:R-:W-:Y:S01]  /*7300*/  SHF.R.U64 R40, R42, 0x10, R43.reuse ;  /* 0x000000102a287819 */ /* 0x100fe2000000122b */
[----:B---3--:R-:W-:Y:S01]  /*7310*/  IMAD.U32 R42, R13, 0x10000, RZ ;  /* 0x000100000d2a7824 */ /* 0x008fe200078e00ff */
[----:B------:R-:W-:Y:S01]  /*7320*/  SHF.R.U32.HI R152, RZ, 0x10, R43 ;  /* 0x00000010ff987819 */ /* 0x000fe2000001162b */
[----:B------:R-:W-:Y:S01]  /*7330*/  IMAD.U32 R153, R41, 0x10000, RZ ;  /* 0x0001000029997824 */ /* 0x000fe200078e00ff */
[----:B------:R-:W-:Y:S01]  /*7340*/  LOP3.LUT R81, R81, 0xffff0000, RZ, 0xc0, !PT ;  /* 0xffff000051517812 */ /* 0x000fe200078ec0ff */
[----:B------:R-:W-:Y:S01]  /*7350*/  IMAD.U32 R43, R150, 0x10000, RZ ;  /* 0x00010000962b7824 */ /* 0x000fe200078e00ff */
[----:B------:R-:W-:Y:S01]  /*7360*/  SHF.R.U64 R52, R52, 0x10, R53 ;  /* 0x0000001034347819 */ /* 0x000fe20000001235 */
[C---:B------:R-:W-:Y:S01]  /*7370*/  FMUL.FTZ R155, R154.reuse, R153 ;  /* 0x000000999a9b7220 */ /* 0x040fe20000410000 */
[----:B------:R-:W-:Y:S01]  /*7380*/  SHF.R.U32.HI R53, RZ, 0x10, R55 ;  /* 0x00000010ff357819 */ /* 0x000fe20000011637 */
[-C--:B------:R-:W-:Y:S01]  /*7390*/  FMUL.FTZ R154, R154, R43.reuse ;  /* 0x0000002b9a9a7220 */ /* 0x080fe20000410000 */
[----:B------:R-:W-:Y:S01]  /*73a0*/  LOP3.LUT R13, R13, 0xffff0000, RZ, 0xc0, !PT ;  /* 0xffff00000d0d7812 */ /* 0x000fe200078ec0ff */
[C---:B------:R-:W-:Y:S01]  /*73b0*/  FFMA.FTZ R43, R42.reuse, R43, -R155 ;  /* 0x0000002b2a2b7223 */ /* 0x040fe2000001089b */
[----:B------:R-:W-:Y:S01]  /*73c0*/  PRMT R53, R169, 0x5410, R53 ;  /* 0x00005410a9357816 */ /* 0x000fe20000000035 */
[----:B------:R-:W-:Y:S01]  /*73d0*/  FFMA.FTZ R42, R42, R153, R154 ;  /* 0x000000992a2a7223 */ /* 0x000fe2000001009a */
[----:B------:R-:W-:Y:S01]  /*73e0*/  LOP3.LUT R153, R150, 0xffff0000, RZ, 0xc0, !PT ;  /* 0xffff000096997812 */ /* 0x000fe200078ec0ff */
[----:B------:R-:W-:Y:S01]  /*73f0*/  IMAD.U32 R154, R83, 0x10000, RZ ;  /* 0x00010000539a7824 */ /* 0x000fe200078e00ff */
[----:B------:R-:W-:-:S02]  /*7400*/  LOP3.LUT R150, R41, 0xffff0000, RZ, 0xc0, !PT ;  /* 0xffff000029967812 */ /* 0x000fc400078ec0ff */
[----:B------:R-:W-:Y:S02]  /*7410*/  PRMT R152, R171, 0x5432, R152 ;  /* 0x00005432ab987816 */ /* 0x000fe40000000098 */
[----:B------:R-:W-:Y:S01]  /*7420*/  LOP3.LUT R83, R83, 0xffff0000, RZ, 0xc0, !PT ;  /* 0xffff000053537812 */ /* 0x000fe200078ec0ff */
[CC--:B------:R-:W-:Y:S01]  /*7430*/  FMUL.FTZ R41, R81.reuse, R150.reuse ;  /* 0x0000009651297220 */ /* 0x0c0fe20000410000 */
[-C--:B------:R-:W-:Y:S01]  /*7440*/  FMUL.FTZ R81, R81, R153.reuse ;  /* 0x0000009951517220 */ /* 0x080fe20000410000 */
[----:B------:R-:W-:Y:S02]  /*7450*/  PRMT R52, R173, 0x5432, R52 ;  /* 0x00005432ad347816 */ /* 0x000fe40000000034 */
[C---:B------:R-:W-:Y:S01]  /*7460*/  FFMA.FTZ R41, R13.reuse, R153, -R41 ;  /* 0x000000990d297223 */ /* 0x040fe20000010829 */
[----:B------:R-:W-:Y:S01]  /*7470*/  FFMA.FTZ R13, R13, R150, R81 ;  /* 0x000000960d0d7223 */ /* 0x000fe20000010051 */
[----:B------:R-:W-:Y:S01]  /*7480*/  IMAD.U32 R153, R53, 0x10000, RZ ;  /* 0x0001000035997824 */ /* 0x000fe200078e00ff */
[----:B------:R-:W-:Y:S01]  /*7490*/  SHF.L.U32 R150, R152, 0x10, RZ ;  /* 0x0000001098967819 */ /* 0x000fe200000006ff */
[C---:B------:R-:W-:Y:S01]  /*74a0*/  IMAD.U32 R81, R15.reuse, 0x10000, RZ ;  /* 0x000100000f517824 */ /* 0x040fe200078e00ff */
[----:B------:R-:W-:Y:S01]  /*74b0*/  LOP3.LUT R15, R15, 0xffff0000, RZ, 0xc0, !PT ;  /* 0xffff00000f0f7812 */ /* 0x000fe200078ec0ff */
[-C--:B------:R-:W-:Y:S01]  /*74c0*/  FMUL.FTZ R155, R154, R153.reuse ;  /* 0x000000999a9b7220 */ /* 0x080fe20000410000 */
[----:B------:R-:W-:Y:S01]  /*74d0*/  PRMT R151, R166, 0x5410, R151 ;  /* 0x00005410a6977816 */ /* 0x000fe20000000097 */
[-C--:B------:R-:W-:Y:S01]  /*74e0*/  FMUL.FTZ R154, R154, R150.reuse ;  /* 0x000000969a9a7220 */ /* 0x080fe20000410000 */
[----:B------:R-:W-:Y:S01]  /*74f0*/  SHF.R.U64 R54, R54, 0x10, R55 ;  /* 0x0000001036367819 */ /* 0x000fe20000001237 */
[C---:B------:R-:W-:Y:S01]  /*7500*/  FFMA.FTZ R150, R81.reuse, R150, -R155 ;  /* 0x0000009651967223 */ /* 0x040fe2000001089b */
[----:B------:R-:W-:Y:S01]  /*7510*/  LOP3.LUT R55, R12, 0xffff0000, RZ, 0xc0, !PT ;  /* 0xffff00000c377812 */ /* 0x000fe200078ec0ff */
[----:B------:R-:W-:Y:S01]  /*7520*/  FFMA.FTZ R81, R81, R153, R154 ;  /* 0x0000009951517223 */ /* 0x000fe2000001009a */
[----:B------:R-:W-:Y:S01]  /*7530*/  LOP3.LUT R153, R152, 0xffff0000, RZ, 0xc0, !PT ;  /* 0xffff000098997812 */ /* 0x000fe200078ec0ff */
[----:B------:R-:W-:Y:S01]  /*7540*/  IMAD.U32 R154, R151, 0x10000, RZ ;  /* 0x00010000979a7824 */ /* 0x000fe200078e00ff */
[----:B------:R-:W-:-:S02]  /*7550*/  LOP3.LUT R152, R53, 0xffff0000, RZ, 0xc0, !PT ;  /* 0xffff000035987812 */ /* 0x000fc400078ec0ff */
[----:B------:R-:W-:Y:S02]  /*7560*/  LOP3.LUT R151, R151, 0xffff0000, RZ, 0xc0, !PT ;  /* 0xffff000097977812 */ /* 0x000fe400078ec0ff */
[----:B------:R-:W-:Y:S01]  /*7570*/  PRMT R54, R172, 0x5432, R54 ;  /* 0x00005432ac367816 */ /* 0x000fe20000000036 */
[CC--:B------:R-:W-:Y:S01]  /*7580*/  FMUL.FTZ R53, R83.reuse, R152.reuse ;  /* 0x0000009853357220 */ /* 0x0c0fe20000410000 */
[-C--:B------:R-:W-:Y:S01]  /*7590*/  FMUL.FTZ R83, R83, R153.reuse ;  /* 0x0000009953537220 */ /* 0x080fe20000410000 */
[----:B------:R-:W-:Y:S02]  /*75a0*/  PRMT R40, R170, 0x5432, R40 ;  /* 0x00005432aa287816 */ /* 0x000fe40000000028 */
        /* <DEDUP_REMOVED lines=10> */
[C---:B------:R-:W-:Y:S01]  /*7650*/  FMUL.FTZ R12, R80.reuse, R52 ;  /* 0x00000034500c7220 */ /* 0x040fe20000410000 */
[----:B------:R-:W-:Y:S01]  /*7660*/  FMUL.FTZ R80, R80, R151 ;  /* 0x0000009750507220 */ /* 0x000fe20000410000 */
[C---:B------:R-:W-:Y:S01]  /*7670*/  FFMA.FTZ R155, R83.reuse, R154, -R155 ;  /* 0x0000009a539b7223 */ /* 0x040fe2000001089b */
[----:B------:R-:W-:Y:S01]  /*7680*/  FFMA.FTZ R153, R83, R152, R153 ;  /* 0x0000009853997223 */ /* 0x000fe20000010099 */
[----:B------:R-:W-:-:S02]  /*7690*/  IMAD.U32 R152, R82, 0x10000, RZ ;  /* 0x0001000052987824 */ /* 0x000fc400078e00ff */
[C---:B------:R-:W-:Y:S01]  /*76a0*/  FFMA.FTZ R52, R55.reuse, R52, R80 ;  /* 0x0000003437347223 */ /* 0x040fe20000010050 */
[----:B------:R-:W-:Y:S02]  /*76b0*/  IMAD.U32 R80, R54, 0x10000, RZ ;  /* 0x0001000036507824 */ /* 0x000fe400078e00ff */
[----:B------:R-:W-:Y:S01]  /*76c0*/  FFMA.FTZ R12, R55, R151, -R12 ;  /* 0x00000097370c7223 */ /* 0x000fe2000001080c */
[----:B------:R-:W-:Y:S01]  /*76d0*/  IMAD.U32 R83, R40, 0x10000, RZ ;  /* 0x0001000028537824 */ /* 0x000fe200078e00ff */
[----:B------:R-:W-:Y:S01]  /*76e0*/  LOP3.LUT R82, R82, 0xffff0000, RZ, 0xc0, !PT ;  /* 0xffff000052527812 */ /* 0x000fe200078ec0ff */
[----:B------:R-:W-:Y:S01]  /*76f0*/  FMUL.FTZ R151, R152, R80 ;  /* 0x0000005098977220 */ /* 0x000fe20000410000 */
[----:B------:R-:W-:Y:S02]  /*7700*/  IMAD.U32 R55, R14, 0x10000, RZ ;  /* 0x000100000e377824 */ /* 0x000fe400078e00ff */
[-C--:B------:R-:W-:Y:S01]  /*7710*/  FMUL.FTZ R152, R152, R83.reuse ;  /* 0x0000005398987220 */ /* 0x080fe20000410000 */
[----:B------:R-:W-:Y:S01]  /*7720*/  LOP3.LUT R54, R54, 0xffff0000, RZ, 0xc0, !PT ;  /* 0xffff000036367812 */ /* 0x000fe200078ec0ff */
[----:B------:R-:W-:-:S02]  /*7730*/  FFMA.FTZ R151, R55, R83, -R151 ;  /* 0x0000005337977223 */ /* 0x000fc40000010897 */
[----:B------:R-:W-:Y:S01]  /*7740*/  FFMA.FTZ R152, R55, R80, R152 ;  /* 0x0000005037987223 */ /* 0x000fe20000010098 */
[----:B------:R-:W-:Y:S01]  /*7750*/  LOP3.LUT R40, R40, 0xffff0000, RZ, 0xc0, !PT ;  /* 0xffff000028287812 */ /* 0x000fe200078ec0ff */
[----:B------:R-:W-:Y:S01]  /*7760*/  FMUL.FTZ R55, R82, R54 ;  /* 0x0000003652377220 */ /* 0x000fe20000410000 */
[----:B------:R-:W-:Y:S02]  /*7770*/  LOP3.LUT R14, R14, 0xffff0000, RZ, 0xc0, !PT ;  /* 0xffff00000e0e7812 */ /* 0x000fe400078ec0ff */
[----:B------:R-:W-:Y:S01]  /*7780*/  F2FP.BF16.F32.PACK_AB R53, R53, R150 ;  /* 0x000000963535723e */ /* 0x000fe200000010ff */
[----:B------:R-:W-:Y:S01]  /*7790*/  FMUL.FTZ R82, R82, R40 ;  /* 0x0000002852527220 */ /* 0x000fe20000410000 */
[----:B------:R-:W-:Y:S01]  /*77a0*/  F2FP.BF16.F32.PACK_AB R42, R13, R42 ;  /* 0x0000002a0d2a723e */ /* 0x000fe200000010ff */
[----:B------:R-:W-:Y:S01]  /*77b0*/  FFMA.FTZ R55, R14, R40, -R55 ;  /* 0x000000280e377223 */ /* 0x000fe20000010837 */
        /* <DEDUP_REMOVED lines=11> */
.L_x_6054:
[----:B------:R-:W-:Y:S05]  /*7870*/  BSYNC B3 ;  /* 0x0000000000037941 */ /* 0x000fea0003800000 */
.L_x_6053:
[----:B------:R-:W-:Y:S01]  /*7880*/  ISETP.GE.AND P3, PT, R149, R134, PT ;  /* 0x000000869500720c */ /* 0x000fe20003f66270 */
[----:B---3--:R3:W-:-:S12]  /*7890*/  ST.E.128 desc[UR60][R122.64], R12 ;  /* 0x0000000c7a007985 */ /* 0x0087d8000c101d3c */
[----:B------:R-:W-:-:S05]  /*78a0*/  @!P3 IMAD.WIDE R40, R149, 0x2, R116 ;  /* 0x000000029528b825 */ /* 0x000fca00078e0274 */
[----:B--2---:R3:W-:Y:S02]  /*78b0*/  @!P3 ST.E.128 desc[UR60][R40.64], R80 ;  /* 0x000000502800b985 */ /* 0x0047e4000c101d3c */
.L_x_6052:
[----:B------:R-:W-:Y:S05]  /*78c0*/  BSYNC B2 ;  /* 0x0000000000027941 */ /* 0x000fea0003800000 */
.L_x_6051:
        /* <DEDUP_REMOVED lines=32> */
[----:B------:R-:W-:Y:S01]  /*7ad0*/  LOP3.LUT R41, R41, 0xffff0000, RZ, 0xc0, !PT ;  /* 0xffff000029297812 */ /* 0x000fe200078ec0ff */
[----:B------:R-:W-:Y:S01]  /*7ae0*/  IMAD.U32 R83, R55, 0x10000, RZ ;  /* 0x0001000037537824 */ /* 0x000fe200078e00ff */
[----:B------:R-:W-:Y:S01]  /*7af0*/  LOP3.LUT R13, R13, 0xffff0000, RZ, 0xc0, !PT ;  /* 0xffff00000d0d7812 */ /* 0x000fe200078ec0ff */
[----:B------:R-:W-:Y:S01]  /*7b00*/  IMAD.U32 R82, R80, 0x10000, RZ ;  /* 0x0001000050527824 */ /* 0x000fe200078e00ff */
[----:B------:R-:W-:Y:S01]  /*7b10*/  SHF.R.U64 R37, R36, 0x10, R37 ;  /* 0x0000001024257819 */ /* 0x000fe20000001225 */
[----:B------:R-:W-:Y:S01]  /*7b20*/  FMUL.FTZ R123, R122, R83 ;  /* 0x000000537a7b7220 */ /* 0x000fe20000410000 */
[----:B------:R-:W-:Y:S01]  /*7b30*/  SHF.R.U64 R48, R48, 0x10, R49 ;  /* 0x0000001030307819 */ /* 0x000fe20000001231 */
[-C--:B------:R-:W-:Y:S01]  /*7b40*/  FMUL.FTZ R122, R122, R82.reuse ;  /* 0x000000527a7a7220 */ /* 0x080fe20000410000 */
[----:B------:R-:W-:Y:S01]  /*7b50*/  PRMT R37, R165, 0x5410, R37 ;  /* 0x00005410a5257816 */ /* 0x000fe20000000025 */
        /* <DEDUP_REMOVED lines=23> */
[----:B------:R-:W-:Y:S01]  /*7cd0*/  PRMT R50, R165, 0x5432, R50 ;  /* 0x00005432a5327816 */ /* 0x000fe20000000032 */
        /* <DEDUP_REMOVED lines=8> */
[C---:B------:R-:W-:Y:S01]  /*7d60*/  IMAD.U32 R83, R40.reuse, 0x10000, RZ ;  /* 0x0001000028537824 */ /* 0x040fe200078e00ff */
[----:B------:R-:W-:Y:S01]  /*7d70*/  LOP3.LUT R40, R40, 0xffff0000, RZ, 0xc0, !PT ;  /* 0xffff000028287812 */ /* 0x000fe200078ec0ff */
[C---:B------:R-:W-:Y:S01]  /*7d80*/  IMAD.U32 R49, R37.reuse, 0x10000, RZ ;  /* 0x0001000025317824 */ /* 0x040fe200078e00ff */
[----:B------:R-:W-:Y:S01]  /*7d90*/  LOP3.LUT R37, R37, 0xffff0000, RZ, 0xc0, !PT ;  /* 0xffff000025257812 */ /* 0x000fe200078ec0ff */
[C---:B------:R-:W-:Y:S01]  /*7da0*/  IMAD.U32 R48, R41.reuse, 0x10000, RZ ;  /* 0x0001000029307824 */ /* 0x040fe200078e00ff */
[----:B------:R-:W-:Y:S01]  /*7db0*/  LOP3.LUT R41, R41, 0xffff0000, RZ, 0xc0, !PT ;  /* 0xffff000029297812 */ /* 0x000fe200078ec0ff */
[C---:B------:R-:W-:Y:S01]  /*7dc0*/  IMAD.U32 R43, R12.reuse, 0x10000, RZ ;  /* 0x000100000c2b7824 */ /* 0x040fe200078e00ff */
[----:B------:R-:W-:Y:S01]  /*7dd0*/  LOP3.LUT R12, R12, 0xffff0000, RZ, 0xc0, !PT ;  /* 0xffff00000c0c7812 */ /* 0x000fe200078ec0ff */
[C---:B------:R-:W-:Y:S01]  /*7de0*/  FMUL.FTZ R80, R83.reuse, R48 ;  /* 0x0000003053507220 */ /* 0x040fe20000410000 */
[----:B------:R-:W-:Y:S01]  /*7df0*/  FMUL.FTZ R83, R83, R49 ;  /* 0x0000003153537220 */ /* 0x000fe20000410000 */
[----:B------:R-:W-:-:S02]  /*7e00*/  PRMT R38, R166, 0x5432, R38 ;  /* 0x00005432a6267816 */ /* 0x000fc40000000026 */
[C---:B------:R-:W-:Y:S01]  /*7e10*/  FFMA.FTZ R80, R43.reuse, R49, -R80 ;  /* 0x000000312b507223 */ /* 0x040fe20000010850 */
[----:B------:R-:W-:Y:S01]  /*7e20*/  FFMA.FTZ R83, R43, R48, R83 ;  /* 0x000000302b537223 */ /* 0x000fe20000010053 */
[----:B------:R-:W-:Y:S01]  /*7e30*/  FMUL.FTZ R48, R40, R41 ;  /* 0x0000002928307220 */ /* 0x000fe20000410000 */
[----:B------:R-:W-:Y:S01]  /*7e40*/  SHF.L.U32 R39, R14, 0x10, RZ ;  /* 0x000000100e277819 */ /* 0x000fe200000006ff */
[-C--:B------:R-:W-:Y:S01]  /*7e50*/  FMUL.FTZ R40, R40, R37.reuse ;  /* 0x0000002528287220 */ /* 0x080fe20000410000 */
[----:B------:R-:W-:Y:S01]  /*7e60*/  LOP3.LUT R43, R14, 0xffff0000, RZ, 0xc0, !PT ;  /* 0xffff00000e2b7812 */ /* 0x000fe200078ec0ff */
        /* <DEDUP_REMOVED lines=29> */
.L_x_6058:
[----:B------:R-:W-:Y:S05]  /*8040*/  BSYNC B3 ;  /* 0x0000000000037941 */ /* 0x000fea0003800000 */
.L_x_6057:
[----:B------:R-:W-:Y:S01]  /*8050*/  ISETP.GE.AND P3, PT, R54, R134, PT ;  /* 0x000000863600720c */ /* 0x000fe20003f66270 */
[----:B--2---:R4:W-:-:S12]  /*8060*/  ST.E.128 desc[UR60][R52.64], R12 ;  /* 0x0000000c34007985 */ /* 0x0049d8000c101d3c */
[----:B------:R-:W-:-:S05]  /*8070*/  @!P3 IMAD.WIDE R36, R54, 0x2, R116 ;  /* 0x000000023624b825 */ /* 0x000fca00078e0274 */
[----:B---3--:R4:W-:Y:S02]  /*8080*/  @!P3 ST.E.128 desc[UR60][R36.64], R40 ;  /* 0x000000282400b985 */ /* 0x0089e4000c101d3c */
.L_x_6056:
[----:B------:R-:W-:Y:S05]  /*8090*/  BSYNC B2 ;  /* 0x0000000000027941 */ /* 0x000fea0003800000 */
.L_x_6055:
        /* <DEDUP_REMOVED lines=33> */
[----:B------:R-:W-:Y:S01]  /*82b0*/  SHF.R.U64 R32, R32, 0x10, R33 ;  /* 0x0000001020207819 */ /* 0x000fe20000001221 */
[----:B------:R-:W-:Y:S01]  /*82c0*/  IMAD.U32 R53, R38, 0x10000, RZ ;  /* 0x0001000026357824 */ /* 0x000fe200078e00ff */
[----:B------:R-:W-:Y:S01]  /*82d0*/  SHF.R.U32.HI R44, RZ, 0x10, R45 ;  /* 0x00000010ff2c7819 */ /* 0x000fe2000001162d */
[----:B------:R-:W-:Y:S01]  /*82e0*/  IMAD.U32 R45, R13, 0x10000, RZ ;  /* 0x000100000d2d7824 */ /* 0x000fe200078e00ff */
[----:B------:R-:W-:Y:S01]  /*82f0*/  SHF.R.U32.HI R33, RZ, 0x10, R33 ;  /* 0x00000010ff217819 */ /* 0x000fe20000011621 */
[----:B------:R-:W-:Y:S01]  /*8300*/  IMAD.U32 R50, R14, 0x10000, RZ ;  /* 0x000100000e327824 */ /* 0x000fe200078e00ff */
[----:B------:R-:W-:-:S02]  /*8310*/  PRMT R44, R163, 0x5432, R44 ;  /* 0x00005432a32c7816 */ /* 0x000fc4000000002c */
[----:B------:R-:W-:Y:S02]  /*8320*/  PRMT R33, R161, 0x5410, R33 ;  /* 0x00005410a1217816 */ /* 0x000fe40000000021 */
[--C-:B------:R-:W-:Y:S01]  /*8330*/  SHF.R.U64 R43, R46, 0x10, R47.reuse ;  /* 0x000000102e2b7819 */ /* 0x100fe2000000122f */
[----:B------:R-:W-:Y:S01]  /*8340*/  IMAD.U32 R54, R44, 0x10000, RZ ;  /* 0x000100002c367824 */ /* 0x000fe200078e00ff */
[----:B------:R-:W-:Y:S01]  /*8350*/  SHF.R.U32.HI R46, RZ, 0x10, R47 ;  /* 0x00000010ff2e7819 */ /* 0x000fe2000001162f */
[----:B------:R-:W-:Y:S01]  /*8360*/  IMAD.U32 R55, R33, 0x10000, RZ ;  /* 0x0001000021377824 */ /* 0x000fe200078e00ff */
[C---:B------:R-:W-:Y:S02]  /*8370*/  PRMT R35, R162.reuse, 0x5432, R35 ;  /* 0x00005432a2237816 */ /* 0x040fe40000000023 */
[----:B------:R-:W-:Y:S01]  /*8380*/  PRMT R162, R162, 0x5410, R43 ;  /* 0x00005410a2a27816 */ /* 0x000fe2000000002b */
[CC--:B------:R-:W-:Y:S01]  /*8390*/  FMUL.FTZ R43, R48.reuse, R54.reuse ;  /* 0x00000036302b7220 */ /* 0x0c0fe20000410000 */
[----:B------:R-:W-:Y:S01]  /*83a0*/  LOP3.LUT R49, R37, 0xffff0000, RZ, 0xc0, !PT ;  /* 0xffff000025317812 */ /* 0x000fe200078ec0ff */
[-C--:B------:R-:W-:Y:S01]  /*83b0*/  FMUL.FTZ R48, R48, R55.reuse ;  /* 0x0000003730307220 */ /* 0x080fe20000410000 */
[----:B------:R-:W-:Y:S01]  /*83c0*/  LOP3.LUT R44, R44, 0xffff0000, RZ, 0xc0, !PT ;  /* 0xffff00002c2c7812 */ /* 0x000fe200078ec0ff */
[----:B------:R-:W-:Y:S01]  /*83d0*/  FFMA.FTZ R43, R45, R55, -R43 ;  /* 0x000000372d2b7223 */ /* 0x000fe2000001082b */
[----:B------:R-:W-:Y:S01]  /*83e0*/  PRMT R42, R161, 0x5432, R42 ;  /* 0x00005432a12a7816 */ /* 0x000fe2000000002a */
[----:B------:R-:W-:Y:S01]  /*83f0*/  FFMA.FTZ R48, R45, R54, R48 ;  /* 0x000000362d307223 */ /* 0x000fe20000010030 */
[----:B------:R-:W-:Y:S01]  /*8400*/  PRMT R46, R163, 0x5410, R46 ;  /* 0x00005410a32e7816 */ /* 0x000fe2000000002e */
[-C--:B------:R-:W-:Y:S01]  /*8410*/  FMUL.FTZ R80, R49, R44.reuse ;  /* 0x0000002c31507220 */ /* 0x080fe20000410000 */
[----:B------:R-:W-:Y:S01]  /*8420*/  LOP3.LUT R33, R33, 0xffff0000, RZ, 0xc0, !PT ;  /* 0xffff000021217812 */ /* 0x000fe200078ec0ff */
[----:B------:R-:W-:Y:S01]  /*8430*/  IMAD.U32 R45, R42, 0x10000, RZ ;  /* 0x000100002a2d7824 */ /* 0x000fe200078e00ff */
[----:B------:R-:W-:Y:S01]  /*8440*/  LOP3.LUT R47, R13, 0xffff0000, RZ, 0xc0, !PT ;  /* 0xffff00000d2f7812 */ /* 0x000fe200078ec0ff */
[----:B------:R-:W-:Y:S01]  /*8450*/  IMAD.U32 R55, R46, 0x10000, RZ ;  /* 0x000100002e377824 */ /* 0x000fe200078e00ff */
[----:B------:R-:W-:Y:S01]  /*8460*/  PRMT R32, R164, 0x5410, R32 ;  /* 0x00005410a4207816 */ /* 0x000fe20000000020 */
[-C--:B------:R-:W-:Y:S01]  /*8470*/  FMUL.FTZ R49, R49, R33.reuse ;  /* 0x0000002131317220 */ /* 0x080fe20000410000 */
[----:B------:R-:W-:Y:S01]  /*8480*/  LOP3.LUT R39, R39, 0xffff0000, RZ, 0xc0, !PT ;  /* 0xffff000027277812 */ /* 0x000fe200078ec0ff */
[----:B------:R-:W-:Y:S01]  /*8490*/  IMAD.U32 R37, R36, 0x10000, RZ ;  /* 0x0001000024257824 */ /* 0x000fe200078e00ff */
[----:B------:R-:W-:Y:S01]  /*84a0*/  LOP3.LUT R46, R46, 0xffff0000, RZ, 0xc0, !PT ;  /* 0xffff00002e2e7812 */ /* 0x000fe200078ec0ff */
[C---:B------:R-:W-:Y:S01]  /*84b0*/  FFMA.FTZ R80, R47.reuse, R33, -R80 ;  /* 0x000000212f507223 */ /* 0x040fe20000010850 */
[----:B------:R-:W-:Y:S01]  /*84c0*/  LOP3.LUT R42, R42, 0xffff0000, RZ, 0xc0, !PT ;  /* 0xffff00002a2a7812 */ /* 0x000fe200078ec0ff */
[----:B------:R-:W-:Y:S01]  /*84d0*/  FFMA.FTZ R49, R47, R44, R49 ;  /* 0x0000002c2f317223 */ /* 0x000fe20000010031 */
[C---:B------:R-:W-:Y:S01]  /*84e0*/  IMAD.U32 R54, R35.reuse, 0x10000, RZ ;  /* 0x0001000023367824 */ /* 0x040fe200078e00ff */
[----:B------:R-:W-:Y:S01]  /*84f0*/  LOP3.LUT R36, R36, 0xffff0000, RZ, 0xc0, !PT ;  /* 0xffff000024247812 */ /* 0x000fe200078ec0ff */
[----:B------:R-:W-:Y:S01]  /*8500*/  FMUL.FTZ R33, R52, R55 ;  /* 0x0000003734217220 */ /* 0x000fe20000410000 */
[C---:B------:R-:W-:Y:S01]  /*8510*/  IMAD.U32 R44, R32.reuse, 0x10000, RZ ;  /* 0x00010000202c7824 */ /* 0x040fe200078e00ff */
[----:B------:R-:W-:Y:S01]  /*8520*/  LOP3.LUT R35, R35, 0xffff0000, RZ, 0xc0, !PT ;  /* 0xffff000023237812 */ /* 0x000fe200078ec0ff */
[C---:B------:R-:W-:Y:S01]  /*8530*/  FMUL.FTZ R82, R39.reuse, R46 ;  /* 0x0000002e27527220 */ /* 0x040fe20000410000 */
[----:B------:R-:W-:Y:S01]  /*8540*/  FMUL.FTZ R122, R39, R42 ;  /* 0x0000002a277a7220 */ /* 0x000fe20000410000 */
[----:B------:R-:W-:Y:S01]  /*8550*/  LOP3.LUT R39, R32, 0xffff0000, RZ, 0xc0, !PT ;  /* 0xffff000020277812 */ /* 0x000fe200078ec0ff */
[----:B------:R-:W-:-:S02]  /*8560*/  IMAD.U32 R13, R12, 0x10000, RZ ;  /* 0x000100000c0d7824 */ /* 0x000fc400078e00ff */
[----:B------:R-:W-:Y:S01]  /*8570*/  FMUL.FTZ R32, R37, R54 ;  /* 0x0000003625207220 */ /* 0x000fe20000410000 */
[----:B------:R-:W-:Y:S01]  /*8580*/  LOP3.LUT R12, R12, 0xffff0000, RZ, 0xc0, !PT ;  /* 0xffff00000c0c7812 */ /* 0x000fe200078ec0ff */
[-C--:B------:R-:W-:Y:S01]  /*8590*/  FMUL.FTZ R52, R52, R45.reuse ;  /* 0x0000002d34347220 */ /* 0x080fe20000410000 */
[----:B------:R-:W-:Y:S01]  /*85a0*/  FFMA.FTZ R33, R51, R45, -R33 ;  /* 0x0000002d33217223 */ /* 0x000fe20000010821 */
[-C--:B------:R-:W-:Y:S01]  /*85b0*/  FMUL.FTZ R37, R37, R44.reuse ;  /* 0x0000002c25257220 */ /* 0x080fe20000410000 */
[----:B------:R-:W-:Y:S01]  /*85c0*/  FMUL.FTZ R45, R36, R35 ;  /* 0x00000023242d7220 */ /* 0x000fe20000410000 */
[----:B------:R-:W-:Y:S01]  /*85d0*/  LOP3.LUT R15, R15, 0xffff0000, RZ, 0xc0, !PT ;  /* 0xffff00000f0f7812 */ /* 0x000fe200078ec0ff */
[C---:B------:R-:W-:Y:S01]  /*85e0*/  FFMA.FTZ R32, R13.reuse, R44, -R32 ;  /* 0x0000002c0d207223 */ /* 0x040fe20000010820 */
[----:B------:R-:W-:Y:S01]  /*85f0*/  PRMT R34, R164, 0x5432, R34 ;  /* 0x00005432a4227816 */ /* 0x000fe20000000022 */
[----:B------:R-:W-:Y:S01]  /*8600*/  FFMA.FTZ R37, R13, R54, R37 ;  /* 0x000000360d257223 */ /* 0x000fe20000010025 */
[-C--:B------:R-:W-:Y:S01]  /*8610*/  FMUL.FTZ R13, R36, R39.reuse ;  /* 0x00000027240d7220 */ /* 0x080fe20000410000 */
[----:B------:R-:W-:Y:S01]  /*8620*/  FFMA.FTZ R45, R12, R39, -R45 ;  /* 0x000000270c2d7223 */ /* 0x000fe2000001082d */
[----:B------:R-:W-:Y:S01]  /*8630*/  LOP3.LUT R38, R38, 0xffff0000, RZ, 0xc0, !PT ;  /* 0xffff000026267812 */ /* 0x000fe200078ec0ff */
[----:B------:R-:W-:Y:S01]  /*8640*/  FFMA.FTZ R82, R15, R42, -R82 ;  /* 0x0000002a0f527223 */ /* 0x000fe20000010852 */
[C---:B------:R-:W-:Y:S01]  /*8650*/  LOP3.LUT R39, R162.reuse, 0xffff0000, RZ, 0xc0, !PT ;  /* 0xffff0000a2277812 */ /* 0x040fe200078ec0ff */
[----:B------:R-:W-:Y:S01]  /*8660*/  IMAD.U32 R36, R162, 0x10000, RZ ;  /* 0x00010000a2247824 */ /* 0x000fe200078e00ff */
[C---:B------:R-:W-:Y:S01]  /*8670*/  LOP3.LUT R47, R34.reuse, 0xffff0000, RZ, 0xc0, !PT ;  /* 0xffff0000222f7812 */ /* 0x040fe200078ec0ff */
[----:B------:R-:W-:-:S02]  /*8680*/  IMAD.U32 R42, R34, 0x10000, RZ ;  /* 0x00010000222a7824 */ /* 0x000fc400078e00ff */
[----:B------:R-:W-:Y:S01]  /*8690*/  FFMA.FTZ R12, R12, R35, R13 ;  /* 0x000000230c0c7223 */ /* 0x000fe2000001000d */
[----:B------:R-:W-:Y:S01]  /*86a0*/  LOP3.LUT R14, R14, 0xffff0000, RZ, 0xc0, !PT ;  /* 0xffff00000e0e7812 */ /* 0x000fe200078ec0ff */
[----:B------:R-:W-:Y:S01]  /*86b0*/  FFMA.FTZ R52, R51, R55, R52 ;  /* 0x0000003733347223 */ /* 0x000fe20000010034 */
[----:B------:R-:W-:Y:S01]  /*86c0*/  FFMA.FTZ R15, R15, R46, R122 ;  /* 0x0000002e0f0f7223 */ /* 0x000fe2000001007a */
[C---:B------:R-:W-:Y:S01]  /*86d0*/  FMUL.FTZ R13, R53.reuse, R36 ;  /* 0x00000024350d7220 */ /* 0x040fe20000410000 */
[C---:B------:R-:W-:Y:S01]  /*86e0*/  FMUL.FTZ R35, R38.reuse, R39 ;  /* 0x0000002726237220 */ /* 0x040fe20000410000 */
        /* <DEDUP_REMOVED lines=17> */
[----:B------:R-:W-:Y:S01]  /*8800*/  MOV R37, R48 ;  /* 0x0000003000257202 */ /* 0x000fe20000000f00 */
[----:B------:R-:W-:-:S07]  /*8810*/  IMAD.MOV.U32 R39, RZ, RZ, R52 ;  /* 0x000000ffff277224 */ /* 0x000fce00078e0034 */
.L_x_6060:
[----:B------:R-:W-:Y:S05]  /*8820*/  BSYNC B2 ;  /* 0x0000000000027941 */ /* 0x000fea0003800000 */
.L_x_6059:
[----:B------:R-:W-:Y:S01]  /*8830*/  ISETP.GE.AND P3, PT, R11, R134, PT ;  /* 0x000000860b00720c */ /* 0x000fe20003f66270 */
[----:B--2---:R2:W-:-:S12]  /*8840*/  ST.E.128 desc[UR60][R40.64], R12 ;  /* 0x0000000c28007985 */ /* 0x0045d8000c101d3c */
[----:B------:R-:W-:-:S05]  /*8850*/  @!P3 IMAD.WIDE R116, R11, 0x2, R116 ;  /* 0x000000020b74b825 */ /* 0x000fca00078e0274 */
[----:B---3--:R2:W-:Y:S02]  /*8860*/  @!P3 ST.E.128 desc[UR60][R116.64], R36 ;  /* 0x000000247400b985 */ /* 0x0085e4000c101d3c */
.L_x_6050:
[----:B------:R-:W-:Y:S05]  /*8870*/  BSYNC B1 ;  /* 0x0000000000017941 */ /* 0x000fea0003800000 */
.L_x_6049:
[----:B------:R-:W-:-:S03]  /*8880*/  UMOV UR4, 0xffffffff ;  /* 0xffffffff00047882 */ /* 0x000fc60000000000 */
[----:B------:R-:W-:Y:S05]  /*8890*/  BRA.DIV UR4, `(.L_x_6061) ;  /* 0x000001d604d07947 */ /* 0x000fea000b800000 */
[----:B0-----:R-:W0:Y:S04]  /*88a0*/  SHFL.IDX PT, R119, R119, 0x1, 0x1c1f ;  /* 0x003c1f0077777f89 */ /* 0x001e2800000e0000 */
[----:B--2-4-:R2:W4:Y:S02]  /*88b0*/  SHFL.IDX PT, R36, R120, 0x1, 0x1c1f ;  /* 0x003c1f0078247f89 */ /* 0x01452400000e0000 */
.L_x_6351:
        /* <DEDUP_REMOVED lines=33> */
[----:B0-----:R-:W-:Y:S01]  /*8ad0*/  SHF.R.U64 R11, R64, 0x10, R65 ;  /* 0x00000010400b7819 */ /* 0x001fe20000001241 */
[----:B---3--:R-:W-:Y:S01]  /*8ae0*/  IMAD.U32 R45, R13, 0x10000, RZ ;  /* 0x000100000d2d7824 */ /* 0x008fe200078e00ff */
[----:B------:R-:W-:Y:S01]  /*8af0*/  SHF.R.U32.HI R77, RZ, 0x10, R77 ;  /* 0x00000010ff4d7819 */ /* 0x000fe2000001164d */
[----:B------:R-:W-:Y:S01]  /*8b00*/  IMAD.U32 R52, R35, 0x10000, RZ ;  /* 0x0001000023347824 */ /* 0x000fe200078e00ff */
[----:B------:R-:W-:Y:S01]  /*8b10*/  SHF.R.U32.HI R65, RZ, 0x10, R65 ;  /* 0x00000010ff417819 */ /* 0x000fe20000011641 */
[----:B------:R-:W-:Y:S01]  /*8b20*/  IMAD.U32 R50, R15, 0x10000, RZ ;  /* 0x000100000f327824 */ /* 0x000fe200078e00ff */
[----:B------:R-:W-:Y:S01]  /*8b30*/  PRMT R77, R160, 0x5432, R77 ;  /* 0x00005432a04d7816 */ /* 0x000fe2000000004d */
[----:B------:R-:W-:Y:S01]  /*8b40*/  IMAD.U32 R49, R14, 0x10000, RZ ;  /* 0x000100000e317824 */ /* 0x000fe200078e00ff */
[----:B------:R-:W-:-:S02]  /*8b50*/  PRMT R65, R158, 0x5432, R65 ;  /* 0x000054329e417816 */ /* 0x000fc40000000041 */
[----:B------:R-:W-:Y:S01]  /*8b60*/  SHF.R.U64 R44, R78, 0x10, R79 ;  /* 0x000000104e2c7819 */ /* 0x000fe2000000124f */
[----:B------:R-:W-:Y:S01]  /*8b70*/  IMAD.U32 R54, R77, 0x10000, RZ ;  /* 0x000100004d367824 */ /* 0x000fe200078e00ff */
[----:B------:R-:W-:Y:S01]  /*8b80*/  SHF.R.U64 R42, R66, 0x10, R67 ;  /* 0x00000010422a7819 */ /* 0x000fe20000001243 */
[----:B------:R-:W-:Y:S01]  /*8b90*/  IMAD.U32 R64, R65, 0x10000, RZ ;  /* 0x0001000041407824 */ /* 0x000fe200078e00ff */
[----:B------:R-:W-:Y:S01]  /*8ba0*/  SHF.R.U32.HI R78, RZ, 0x10, R79 ;  /* 0x00000010ff4e7819 */ /* 0x000fe2000001164f */
[C---:B------:R-:W-:Y:S01]  /*8bb0*/  FMUL.FTZ R76, R47.reuse, R54 ;  /* 0x000000362f4c7220 */ /* 0x040fe20000410000 */
[----:B------:R-:W-:Y:S01]  /*8bc0*/  SHF.R.U32.HI R66, RZ, 0x10, R67 ;  /* 0x00000010ff427819 */ /* 0x000fe20000011643 */
[----:B------:R-:W-:Y:S01]  /*8bd0*/  FMUL.FTZ R80, R47, R64 ;  /* 0x000000402f507220 */ /* 0x000fe20000410000 */
[----:B------:R-:W-:Y:S01]  /*8be0*/  LOP3.LUT R48, R33, 0xffff0000, RZ, 0xc0, !PT ;  /* 0xffff000021307812 */ /* 0x000fe200078ec0ff */
[----:B------:R-:W-:Y:S01]  /*8bf0*/  IMAD.U32 R33, R32, 0x10000, RZ ;  /* 0x0001000020217824 */ /* 0x000fe200078e00ff */
[----:B------:R-:W-:-:S02]  /*8c00*/  LOP3.LUT R77, R77, 0xffff0000, RZ, 0xc0, !PT ;  /* 0xffff00004d4d7812 */ /* 0x000fc400078ec0ff */
[----:B------:R-:W-:Y:S02]  /*8c10*/  PRMT R78, R159, 0x5432, R78 ;  /* 0x000054329f4e7816 */ /* 0x000fe4000000004e */
[----:B------:R-:W-:Y:S01]  /*8c20*/  PRMT R66, R157, 0x5432, R66 ;  /* 0x000054329d427816 */ /* 0x000fe20000000042 */
[----:B------:R-:W-:Y:S01]  /*8c30*/  FMUL.FTZ R55, R48, R77 ;  /* 0x0000004d30377220 */ /* 0x000fe20000410000 */
[----:B------:R-:W-:Y:S01]  /*8c40*/  LOP3.LUT R65, R65, 0xffff0000, RZ, 0xc0, !PT ;  /* 0xffff000041417812 */ /* 0x000fe200078ec0ff */
[----:B------:R-:W-:Y:S01]  /*8c50*/  IMAD.U32 R53, R78, 0x10000, RZ ;  /* 0x000100004e357824 */ /* 0x000fe200078e00ff */
[----:B------:R-:W-:Y:S01]  /*8c60*/  LOP3.LUT R46, R13, 0xffff0000, RZ, 0xc0, !PT ;  /* 0xffff00000d2e7812 */ /* 0x000fe200078ec0ff */
[----:B------:R-:W-:Y:S01]  /*8c70*/  IMAD.U32 R47, R66, 0x10000, RZ ;  /* 0x00010000422f7824 */ /* 0x000fe200078e00ff */
[----:B------:R-:W-:Y:S01]  /*8c80*/  PRMT R160, R160, 0x5410, R43 ;  /* 0x00005410a0a07816 */ /* 0x000fe2000000002b */
[C---:B------:R-:W-:Y:S01]  /*8c90*/  FFMA.FTZ R43, R45.reuse, R64, -R76 ;  /* 0x000000402d2b7223 */ /* 0x040fe2000001084c */
[----:B------:R-:W-:Y:S01]  /*8ca0*/  FFMA.FTZ R45, R45, R54, R80 ;  /* 0x000000362d2d7223 */ /* 0x000fe20000010050 */
[-C--:B------:R-:W-:Y:S01]  /*8cb0*/  FMUL.FTZ R67, R48, R65.reuse ;  /* 0x0000004130437220 */ /* 0x080fe20000410000 */
[----:B------:R-:W-:Y:S01]  /*8cc0*/  LOP3.LUT R35, R35, 0xffff0000, RZ, 0xc0, !PT ;  /* 0xffff000023237812 */ /* 0x000fe200078ec0ff */
[----:B------:R-:W-:Y:S01]  /*8cd0*/  FFMA.FTZ R48, R46, R65, -R55 ;  /* 0x000000412e307223 */ /* 0x000fe20000010837 */
[----:B------:R-:W-:Y:S01]  /*8ce0*/  LOP3.LUT R54, R78, 0xffff0000, RZ, 0xc0, !PT ;  /* 0xffff00004e367812 */ /* 0x000fe200078ec0ff */
[----:B------:R-:W-:Y:S01]  /*8cf0*/  FMUL.FTZ R55, R52, R53 ;  /* 0x0000003534377220 */ /* 0x000fe20000410000 */
[----:B------:R-:W-:Y:S01]  /*8d00*/  PRMT R11, R158, 0x5410, R11 ;  /* 0x000054109e0b7816 */ /* 0x000fe2000000000b */
[-C--:B------:R-:W-:Y:S01]  /*8d10*/  FMUL.FTZ R64, R52, R47.reuse ;  /* 0x0000002f34407220 */ /* 0x080fe20000410000 */
[----:B------:R-:W-:Y:S01]  /*8d20*/  LOP3.LUT R52, R66, 0xffff0000, RZ, 0xc0, !PT ;  /* 0xffff000042347812 */ /* 0x000fe200078ec0ff */
[C---:B------:R-:W-:Y:S01]  /*8d30*/  FFMA.FTZ R47, R50.reuse, R47, -R55 ;  /* 0x0000002f322f7223 */ /* 0x040fe20000010837 */
[----:B------:R-:W-:Y:S01]  /*8d40*/  LOP3.LUT R15, R15, 0xffff0000, RZ, 0xc0, !PT ;  /* 0xffff00000f0f7812 */ /* 0x000fe200078ec0ff */
[----:B------:R-:W-:Y:S01]  /*8d50*/  FMUL.FTZ R76, R35, R54 ;  /* 0x00000036234c7220 */ /* 0x000fe20000410000 */
[----:B------:R-:W-:Y:S01]  /*8d60*/  FFMA.FTZ R50, R50, R53, R64 ;  /* 0x0000003532327223 */ /* 0x000fe20000010040 */
[----:B------:R-:W-:-:S02]  /*8d70*/  IMAD.U32 R66, R160, 0x10000, RZ ;  /* 0x00010000a0427824 */ /* 0x000fc400078e00ff */
[-C--:B------:R-:W-:Y:S01]  /*8d80*/  FMUL.FTZ R78, R35, R52.reuse ;  /* 0x00000034234e7220 */ /* 0x080fe20000410000 */
[----:B------:R-:W-:Y:S02]  /*8d90*/  IMAD.U32 R64, R11, 0x10000, RZ ;  /* 0x000100000b407824 */ /* 0x000fe400078e00ff */
[----:B------:R-:W-:Y:S01]  /*8da0*/  FFMA.FTZ R52, R15, R52, -R76 ;  /* 0x000000340f347223 */ /* 0x000fe2000001084c */
[----:B------:R-:W-:Y:S02]  /*8db0*/  IMAD.U32 R13, R12, 0x10000, RZ ;  /* 0x000100000c0d7824 */ /* 0x000fe400078e00ff */
[C---:B------:R-:W-:Y:S01]  /*8dc0*/  FMUL.FTZ R76, R33.reuse, R66 ;  /* 0x00000042214c7220 */ /* 0x040fe20000410000 */
[----:B------:R-:W-:Y:S01]  /*8dd0*/  LOP3.LUT R32, R32, 0xffff0000, RZ, 0xc0, !PT ;  /* 0xffff000020207812 */ /* 0x000fe200078ec0ff */
[----:B------:R-:W-:Y:S01]  /*8de0*/  FMUL.FTZ R33, R33, R64 ;  /* 0x0000004021217220 */ /* 0x000fe20000410000 */
[----:B------:R-:W-:Y:S01]  /*8df0*/  PRMT R44, R159, 0x5410, R44 ;  /* 0x000054109f2c7816 */ /* 0x000fe2000000002c */
[----:B------:R-:W-:Y:S01]  /*8e00*/  FFMA.FTZ R15, R15, R54, R78 ;  /* 0x000000360f0f7223 */ /* 0x000fe2000001004e */
[----:B------:R-:W-:Y:S01]  /*8e10*/  LOP3.LUT R53, R160, 0xffff0000, RZ, 0xc0, !PT ;  /* 0xffff0000a0357812 */ /* 0x000fe200078ec0ff */
[----:B------:R-:W-:Y:S01]  /*8e20*/  FFMA.FTZ R46, R46, R77, R67 ;  /* 0x0000004d2e2e7223 */ /* 0x000fe20000010043 */
[----:B------:R-:W-:Y:S01]  /*8e30*/  LOP3.LUT R35, R11, 0xffff0000, RZ, 0xc0, !PT ;  /* 0xffff00000b237812 */ /* 0x000fe200078ec0ff */
[----:B------:R-:W-:Y:S01]  /*8e40*/  FFMA.FTZ R11, R13, R64, -R76 ;  /* 0x000000400d0b7223 */ /* 0x000fe2000001084c */
[----:B------:R-:W-:Y:S01]  /*8e50*/  PRMT R42, R157, 0x5410, R42 ;  /* 0x000054109d2a7816 */ /* 0x000fe2000000002a */
[----:B------:R-:W-:Y:S01]  /*8e60*/  FFMA.FTZ R13, R13, R66, R33 ;  /* 0x000000420d0d7223 */ /* 0x000fe20000010021 */
[----:B------:R-:W-:Y:S01]  /*8e70*/  LOP3.LUT R51, R14, 0xffff0000, RZ, 0xc0, !PT ;  /* 0xffff00000e337812 */ /* 0x000fe200078ec0ff */
[----:B------:R-:W-:-:S02]  /*8e80*/  IMAD.U32 R14, R34, 0x10000, RZ ;  /* 0x00010000220e7824 */ /* 0x000fc400078e00ff */
[C---:B------:R-:W-:Y:S01]  /*8e90*/  FMUL.FTZ R55, R32.reuse, R53 ;  /* 0x0000003520377220 */ /* 0x040fe20000410000 */
[----:B------:R-:W-:Y:S01]  /*8ea0*/  FMUL.FTZ R65, R32, R35 ;  /* 0x0000002320417220 */ /* 0x000fe20000410000 */
        /* <DEDUP_REMOVED lines=9> */
[C---:B------:R-:W-:Y:S01]  /*8f40*/  FFMA.FTZ R64, R49.reuse, R32, -R64 ;  /* 0x0000002031407223 */ /* 0x040fe20000010840 */
[----:B------:R-:W-:Y:S01]  /*8f50*/  FFMA.FTZ R54, R12, R35, -R55 ;  /* 0x000000230c367223 */ /* 0x000fe20000010837 */
[----:B------:R-:W-:Y:S01]  /*8f60*/  FFMA.FTZ R14, R49, R33, R14 ;  /* 0x00000021310e7223 */ /* 0x000fe2000001000e */
[-C--:B------:R-:W-:Y:S01]  /*8f70*/  FMUL.FTZ R35, R34, R42.reuse ;  /* 0x0000002a22237220 */ /* 0x080fe20000410000 */
[C---:B------:R-:W-:Y:S01]  /*8f80*/  FFMA.FTZ R33, R51.reuse, R42, -R66 ;  /* 0x0000002a33217223 */ /* 0x040fe20000010842 */
[----:B------:R-:W-:Y:S01]  /*8f90*/  FFMA.FTZ R12, R12, R53, R65 ;  /* 0x000000350c0c7223 */ /* 0x000fe20000010041 */
[----:B------:R-:W-:Y:S01]  /*8fa0*/  F2FP.BF16.F32.PACK_AB R45, R46, R45 ;  /* 0x0000002d2e2d723e */ /* 0x000fe200000010ff */
        /* <DEDUP_REMOVED lines=14> */
.L_x_6065:
[----:B------:R-:W-:Y:S05]  /*9090*/  BSYNC B2 ;  /* 0x0000000000027941 */ /* 0x000fea0003800000 */
.L_x_6064:
[----:B---3--:R3:W-:Y:S04]  /*90a0*/  ST.E.128 desc[UR60][R38.64], R12 ;  /* 0x0000000c26007985 */ /* 0x0087e8000c101d3c */
[----:B----4-:R3:W-:Y:S02]  /*90b0*/  @!P3 ST.E.128 desc[UR60][R40.64], R32 ;  /* 0x000000202800b985 */ /* 0x0107e4000c101d3c */
.L_x_6063:
[----:B------:R-:W-:Y:S05]  /*90c0*/  BSYNC B1 ;  /* 0x0000000000017941 */ /* 0x000fea0003800000 */
.L_x_6062:
        /* <DEDUP_REMOVED lines=19> */
[----:B------:R-:W-:-:S04]  /*9200*/  LOP3.LUT R11, R11, R13, RZ, 0x3c, !PT ;  /* 0x0000000d0b0b7212 */ /* 0x000fc800078e3cff */
[----:B------:R-:W-:Y:S01]  /*9210*/  IADD3 R13, R12, R11, RZ ;  /* 0x0000000b0c0d7210 */ /* 0x000fe20007ffe0ff */
[----:B------:R-:W-:Y:S02]  /*9220*/  IMAD R11, R18, 0x4800, R131 ;  /* 0x00004800120b7824 */ /* 0x000fe400078e0283 */
[----:B------:R-:W-:-:S04]  /*9230*/  @!P3 IMAD.WIDE R40, R41, 0x2, R36 ;  /* 0x000000022928b825 */ /* 0x000fc800078e0224 */
        /* <DEDUP_REMOVED lines=8> */
[----:B------:R-:W-:Y:S01]  /*92c0*/  SHF.R.U32.HI R53, RZ, 0x10, R73 ;  /* 0x00000010ff357819 */ /* 0x000fe20000011649 */
[----:B------:R-:W-:Y:S01]  /*92d0*/  IMAD.U32 R51, R35, 0x10000, RZ ;  /* 0x0001000023337824 */ /* 0x000fe200078e00ff */
[----:B------:R-:W-:Y:S01]  /*92e0*/  SHF.R.U32.HI R60, RZ, 0x10, R61 ;  /* 0x00000010ff3c7819 */ /* 0x000fe2000001163d */
[----:B---3--:R-:W-:Y:S01]  /*92f0*/  IMAD.U32 R44, R13, 0x10000, RZ ;  /* 0x000100000d2c7824 */ /* 0x008fe200078e00ff */
[----:B------:R-:W-:Y:S01]  /*9300*/  SHF.R.U64 R55, R62, 0x10, R63 ;  /* 0x000000103e377819 */ /* 0x000fe2000000123f */
[----:B------:R-:W-:Y:S01]  /*9310*/  IMAD.U32 R50, R15, 0x10000, RZ ;  /* 0x000100000f327824 */ /* 0x000fe200078e00ff */
[----:B------:R-:W-:Y:S01]  /*9320*/  PRMT R48, R147, 0x5410, R48 ;  /* 0x0000541093307816 */ /* 0x000fe20000000030 */
[----:B------:R-:W-:Y:S01]  /*9330*/  IMAD.U32 R42, R32, 0x10000, RZ ;  /* 0x00010000202a7824 */ /* 0x000fe200078e00ff */
[----:B------:R-:W-:Y:S01]  /*9340*/  PRMT R53, R156, 0x5432, R53 ;  /* 0x000054329c357816 */ /* 0x000fe20000000035 */
[----:B0-----:R-:W-:Y:S01]  /*9350*/  IMAD.U32 R11, R14, 0x10000, RZ ;  /* 0x000100000e0b7824 */ /* 0x001fe200078e00ff */
[----:B------:R-:W-:-:S02]  /*9360*/  SHF.R.U64 R45, R74, 0x10, R75 ;  /* 0x000000104a2d7819 */ /* 0x000fc4000000124b */
[----:B------:R-:W-:Y:S02]  /*9370*/  PRMT R147, R147, 0x5432, R60 ;  /* 0x0000543293937816 */ /* 0x000fe4000000003c */
[----:B------:R-:W-:Y:S02]  /*9380*/  SHF.R.U32.HI R75, RZ, 0x10, R75 ;  /* 0x00000010ff4b7819 */ /* 0x000fe4000001164b */
[----:B------:R-:W-:Y:S02]  /*9390*/  SHF.R.U32.HI R63, RZ, 0x10, R63 ;  /* 0x00000010ff3f7819 */ /* 0x000fe4000001163f */
[----:B------:R-:W-:Y:S02]  /*93a0*/  LOP3.LUT R46, R33, 0xffff0000, RZ, 0xc0, !PT ;  /* 0xffff0000212e7812 */ /* 0x000fe400078ec0ff */
[----:B------:R-:W-:Y:S02]  /*93b0*/  SHF.R.U64 R61, R72, 0x10, R73 ;  /* 0x00000010483d7819 */ /* 0x000fe40000001249 */
[----:B------:R-:W-:Y:S01]  /*93c0*/  PRMT R33, R146, 0x5410, R55 ;  /* 0x0000541092217816 */ /* 0x000fe20000000037 */
[----:B------:R-:W-:Y:S01]  /*93d0*/  IMAD.U32 R55, R53, 0x10000, RZ ;  /* 0x0001000035377824 */ /* 0x000fe200078e00ff */
[----:B------:R-:W-:Y:S01]  /*93e0*/  LOP3.LUT R47, R35, 0xffff0000, RZ, 0xc0, !PT ;  /* 0xffff0000232f7812 */ /* 0x000fe200078ec0ff */
[----:B------:R-:W-:Y:S01]  /*93f0*/  IMAD.U32 R35, R147, 0x10000, RZ ;  /* 0x0001000093237824 */ /* 0x000fe200078e00ff */
[----:B------:R-:W-:-:S02]  /*9400*/  PRMT R45, R148, 0x5410, R45 ;  /* 0x00005410942d7816 */ /* 0x000fc4000000002d */
[----:B------:R-:W-:Y:S02]  /*9410*/  PRMT R148, R148, 0x5432, R75 ;  /* 0x0000543294947816 */ /* 0x000fe4000000004b */
[----:B------:R-:W-:Y:S01]  /*9420*/  PRMT R146, R146, 0x5432, R63 ;  /* 0x0000543292927816 */ /* 0x000fe2000000003f */
[----:B------:R-:W-:Y:S01]  /*9430*/  FMUL.FTZ R63, R52, R35 ;  /* 0x00000023343f7220 */ /* 0x000fe20000410000 */
[----:B------:R-:W-:Y:S01]  /*9440*/  PRMT R156, R156, 0x5410, R61 ;  /* 0x000054109c9c7816 */ /* 0x000fe2000000003d */
[----:B------:R-:W-:Y:S01]  /*9450*/  FMUL.FTZ R61, R52, R55 ;  /* 0x00000037343d7220 */ /* 0x000fe20000410000 */
[----:B------:R-:W-:Y:S01]  /*9460*/  IMAD.U32 R54, R148, 0x10000, RZ ;  /* 0x0001000094367824 */ /* 0x000fe200078e00ff */
[----:B------:R-:W-:Y:S01]  /*9470*/  LOP3.LUT R53, R53, 0xffff0000, RZ, 0xc0, !PT ;  /* 0xffff000035357812 */ /* 0x000fe200078ec0ff */
[----:B------:R-:W-:Y:S02]  /*9480*/  IMAD.U32 R52, R146, 0x10000, RZ ;  /* 0x0001000092347824 */ /* 0x000fe400078e00ff */
[C---:B------:R-:W-:Y:S01]  /*9490*/  FFMA.FTZ R35, R44.reuse, R35, -R61 ;  /* 0x000000232c237223 */ /* 0x040fe2000001083d */
[----:B------:R-:W-:Y:S01]  /*94a0*/  FFMA.FTZ R44, R44, R55, R63 ;  /* 0x000000372c2c7223 */ /* 0x000fe2000001003f */
        /* <DEDUP_REMOVED lines=8> */
[----:B------:R-:W-:Y:S01]  /*9530*/  FMUL.FTZ R62, R46, R147 ;  /* 0x000000932e3e7220 */ /* 0x000fe20000410000 */
[----:B------:R-:W-:Y:S01]  /*9540*/  FFMA.FTZ R55, R50, R52, -R55 ;  /* 0x0000003432377223 */ /* 0x000fe20000010837 */
[----:B------:R-:W-:-:S02]  /*9550*/  IMAD.U32 R51, R156, 0x10000, RZ ;  /* 0x000100009c337824 */ /* 0x000fc400078e00ff */
[----:B------:R-:W-:Y:S01]  /*9560*/  FFMA.FTZ R46, R49, R147, -R60 ;  /* 0x00000093312e7223 */ /* 0x000fe2000001083c */
[C---:B------:R-:W-:Y:S02]  /*9570*/  IMAD.U32 R50, R48.reuse, 0x10000, RZ ;  /* 0x0001000030327824 */ /* 0x040fe400078e00ff */
[C---:B------:R-:W-:Y:S01]  /*9580*/  FMUL.FTZ R52, R47.reuse, R148 ;  /* 0x000000942f347220 */ /* 0x040fe20000410000 */
[----:B------:R-:W-:Y:S01]  /*9590*/  FMUL.FTZ R60, R47, R146 ;  /* 0x000000922f3c7220 */ /* 0x000fe20000410000 */
[----:B------:R-:W-:Y:S01]  /*95a0*/  LOP3.LUT R47, R48, 0xffff0000, RZ, 0xc0, !PT ;  /* 0xffff0000302f7812 */ /* 0x000fe200078ec0ff */
[----:B------:R-:W-:Y:S01]  /*95b0*/  FFMA.FTZ R49, R49, R53, R62 ;  /* 0x0000003531317223 */ /* 0x000fe2000001003e */
[----:B------:R-:W-:Y:S01]  /*95c0*/  LOP3.LUT R43, R15, 0xffff0000, RZ, 0xc0, !PT ;  /* 0xffff00000f2b7812 */ /* 0x000fe200078ec0ff */
[-C--:B------:R-:W-:Y:S01]  /*95d0*/  FMUL.FTZ R48, R42, R51.reuse ;  /* 0x000000332a307220 */ /* 0x080fe20000410000 */
[----:B------:R-:W-:Y:S01]  /*95e0*/  IMAD.U32 R13, R12, 0x10000, RZ ;  /* 0x000100000c0d7824 */ /* 0x000fe200078e00ff */
[----:B------:R-:W-:Y:S01]  /*95f0*/  LOP3.LUT R32, R32, 0xffff0000, RZ, 0xc0, !PT ;  /* 0xffff000020207812 */ /* 0x000fe200078ec0ff */
[----:B------:R-:W-:Y:S01]  /*9600*/  FMUL.FTZ R42, R42, R50 ;  /* 0x000000322a2a7220 */ /* 0x000fe20000410000 */
[----:B------:R-:W-:Y:S01]  /*9610*/  LOP3.LUT R53, R156, 0xffff0000, RZ, 0xc0, !PT ;  /* 0xffff00009c357812 */ /* 0x000fe200078ec0ff */
[C---:B------:R-:W-:Y:S01]  /*9620*/  FFMA.FTZ R52, R43.reuse, R146, -R52 ;  /* 0x000000922b347223 */ /* 0x040fe20000010834 */
[----:B------:R-:W-:Y:S01]  /*9630*/  FFMA.FTZ R61, R43, R148, R60 ;  /* 0x000000942b3d7223 */ /* 0x000fe2000001003c */
[----:B------:R-:W-:Y:S01]  /*9640*/  FFMA.FTZ R42, R13, R51, R42 ;  /* 0x000000330d2a7223 */ /* 0x000fe2000001002a */
[----:B------:R-:W-:Y:S01]  /*9650*/  LOP3.LUT R12, R12, 0xffff0000, RZ, 0xc0, !PT ;  /* 0xffff00000c0c7812 */ /* 0x000fe200078ec0ff */
[----:B------:R-:W-:Y:S01]  /*9660*/  FMUL.FTZ R43, R32, R53 ;  /* 0x00000035202b7220 */ /* 0x000fe20000410000 */
[----:B------:R-:W-:Y:S01]  /*9670*/  LOP3.LUT R15, R14, 0xffff0000, RZ, 0xc0, !PT ;  /* 0xffff00000e0f7812 */ /* 0x000fe200078ec0ff */
[----:B------:R-:W-:Y:S01]  /*9680*/  FMUL.FTZ R51, R32, R47 ;  /* 0x0000002f20337220 */ /* 0x000fe20000410000 */
[----:B------:R-:W-:-:S02]  /*9690*/  IMAD.U32 R14, R34, 0x10000, RZ ;  /* 0x00010000220e7824 */ /* 0x000fc400078e00ff */
[----:B------:R-:W-:Y:S01]  /*96a0*/  FFMA.FTZ R48, R13, R50, -R48 ;  /* 0x000000320d307223 */ /* 0x000fe20000010830 */
        /* <DEDUP_REMOVED lines=25> */
.L_x_6069:
[----:B------:R-:W-:Y:S05]  /*9840*/  BSYNC B2 ;  /* 0x0000000000027941 */ /* 0x000fea0003800000 */
.L_x_6068:
[----:B---3--:R3:W-:Y:S04]  /*9850*/  ST.E.128 desc[UR60][R38.64], R12 ;  /* 0x0000000c26007985 */ /* 0x0087e8000c101d3c */
[----:B----4-:R3:W-:Y:S02]  /*9860*/  @!P3 ST.E.128 desc[UR60][R40.64], R32 ;  /* 0x000000202800b985 */ /* 0x0107e4000c101d3c */
.L_x_6067:
[----:B------:R-:W-:Y:S05]  /*9870*/  BSYNC B1 ;  /* 0x0000000000017941 */ /* 0x000fea0003800000 */
.L_x_6066:
        /* <DEDUP_REMOVED lines=25> */
[----:B------:R-:W0:Y:S04]  /*9a10*/  LDS.128 R12, [R13+0x1e400] ;  /* 0x01e400000d0c7984 */ /* 0x000e280000000c00 */
[----:B------:R-:W3:Y:S01]  /*9a20*/  LDS.128 R32, [R32+0x1e400] ;  /* 0x01e4000020207984 */ /* 0x000ee20000000c00 */
[----:B------:R-:W-:Y:S05]  /*9a30*/  @P3 BRA `(.L_x_6071) ;  /* 0x00000004006c3947 */ /* 0x000fea0003800000 */
[----:B------:R-:W-:Y:S01]  /*9a40*/  SHF.R.U64 R48, R56, 0x10, R57 ;  /* 0x0000001038307819 */ /* 0x000fe20000001239 */
[----:B---3--:R-:W-:Y:S01]  /*9a50*/  IMAD.U32 R45, R33, 0x10000, RZ ;  /* 0x00010000212d7824 */ /* 0x008fe200078e00ff */
[----:B------:R-:W-:Y:S01]  /*9a60*/  SHF.R.U64 R50, R68, 0x10, R69 ;  /* 0x0000001044327819 */ /* 0x000fe20000001245 */
[----:B0-----:R-:W-:Y:S01]  /*9a70*/  IMAD.U32 R41, R13, 0x10000, RZ ;  /* 0x000100000d297824 */ /* 0x001fe200078e00ff */
[----:B------:R-:W-:Y:S01]  /*9a80*/  SHF.R.U32.HI R56, RZ, 0x10, R57 ;  /* 0x00000010ff387819 */ /* 0x000fe20000011639 */
[----:B------:R-:W-:Y:S01]  /*9a90*/  IMAD.U32 R43, R32, 0x10000, RZ ;  /* 0x00010000202b7824 */ /* 0x000fe200078e00ff */
[----:B------:R-:W-:Y:S01]  /*9aa0*/  SHF.R.U32.HI R68, RZ, 0x10, R69 ;  /* 0x00000010ff447819 */ /* 0x000fe20000011645 */
[----:B------:R-:W-:Y:S01]  /*9ab0*/  IMAD.U32 R40, R12, 0x10000, RZ ;  /* 0x000100000c287824 */ /* 0x000fe200078e00ff */
[C---:B------:R-:W-:Y:S02]  /*9ac0*/  PRMT R48, R143.reuse, 0x5410, R48 ;  /* 0x000054108f307816 */ /* 0x040fe40000000030 */
[----:B------:R-:W-:-:S02]  /*9ad0*/  PRMT R143, R143, 0x5432, R56 ;  /* 0x000054328f8f7816 */ /* 0x000fc40000000038 */
[----:B------:R-:W-:Y:S02]  /*9ae0*/  PRMT R51, R145, 0x5432, R68 ;  /* 0x0000543291337816 */ /* 0x000fe40000000044 */
[--C-:B------:R-:W-:Y:S02]  /*9af0*/  SHF.R.U64 R53, R70, 0x10, R71.reuse ;  /* 0x0000001046357819 */ /* 0x100fe40000001247 */
[----:B------:R-:W-:Y:S01]  /*9b00*/  SHF.R.U32.HI R71, RZ, 0x10, R71 ;  /* 0x00000010ff477819 */ /* 0x000fe20000011647 */
[----:B------:R-:W-:Y:S01]  /*9b10*/  IMAD.U32 R52, R51, 0x10000, RZ ;  /* 0x0001000033347824 */ /* 0x000fe200078e00ff */
[--C-:B------:R-:W-:Y:S02]  /*9b20*/  SHF.R.U64 R49, R58, 0x10, R59.reuse ;  /* 0x000000103a317819 */ /* 0x100fe4000000123b */
[----:B------:R-:W-:Y:S01]  /*9b30*/  PRMT R145, R145, 0x5410, R50 ;  /* 0x0000541091917816 */ /* 0x000fe20000000032 */
[----:B------:R-:W-:Y:S01]  /*9b40*/  IMAD.U32 R50, R143, 0x10000, RZ ;  /* 0x000100008f327824 */ /* 0x000fe200078e00ff */
[----:B------:R-:W-:Y:S01]  /*9b50*/  SHF.R.U32.HI R59, RZ, 0x10, R59 ;  /* 0x00000010ff3b7819 */ /* 0x000fe2000001163b */
[C---:B------:R-:W-:Y:S01]  /*9b60*/  FMUL.FTZ R54, R45.reuse, R52 ;  /* 0x000000342d367220 */ /* 0x040fe20000410000 */
[C---:B------:R-:W-:Y:S01]  /*9b70*/  PRMT R53, R144.reuse, 0x5410, R53 ;  /* 0x0000541090357816 */ /* 0x040fe20000000035 */
[-C--:B------:R-:W-:Y:S01]  /*9b80*/  FMUL.FTZ R56, R45, R50.reuse ;  /* 0x000000322d387220 */ /* 0x080fe20000410000 */
[----:B------:R-:W-:Y:S01]  /*9b90*/  PRMT R144, R144, 0x5432, R71 ;  /* 0x0000543290907816 */ /* 0x000fe20000000047 */
[C---:B------:R-:W-:Y:S01]  /*9ba0*/  FFMA.FTZ R54, R41.reuse, R50, -R54 ;  /* 0x0000003229367223 */ /* 0x040fe20000010836 */
[C---:B------:R-:W-:Y:S01]  /*9bb0*/  PRMT R49, R142.reuse, 0x5410, R49 ;  /* 0x000054108e317816 */ /* 0x040fe20000000031 */
[----:B------:R-:W-:Y:S01]  /*9bc0*/  FFMA.FTZ R56, R41, R52, R56 ;  /* 0x0000003429387223 */ /* 0x000fe20000010038 */
[----:B------:R-:W-:Y:S01]  /*9bd0*/  PRMT R142, R142, 0x5432, R59 ;  /* 0x000054328e8e7816 */ /* 0x000fe2000000003b */
[----:B------:R-:W-:Y:S01]  /*9be0*/  IMAD.U32 R45, R144, 0x10000, RZ ;  /* 0x00010000902d7824 */ /* 0x000fe200078e00ff */
[----:B------:R-:W-:-:S02]  /*9bf0*/  SHF.L.U32 R47, R35, 0x10, RZ ;  /* 0x00000010232f7819 */ /* 0x000fc400000006ff */
[----:B------:R-:W-:Y:S01]  /*9c00*/  LOP3.LUT R46, R33, 0xffff0000, RZ, 0xc0, !PT ;  /* 0xffff0000212e7812 */ /* 0x000fe200078ec0ff */
[----:B------:R-:W-:Y:S01]  /*9c10*/  IMAD.U32 R41, R142, 0x10000, RZ ;  /* 0x000100008e297824 */ /* 0x000fe200078e00ff */
[----:B------:R-:W-:Y:S01]  /*9c20*/  LOP3.LUT R51, R51, 0xffff0000, RZ, 0xc0, !PT ;  /* 0xffff000033337812 */ /* 0x000fe200078ec0ff */
[----:B------:R-:W-:Y:S01]  /*9c30*/  FMUL.FTZ R59, R47, R45 ;  /* 0x0000002d2f3b7220 */ /* 0x000fe20000410000 */
[----:B------:R-:W-:Y:S02]  /*9c40*/  LOP3.LUT R143, R143, 0xffff0000, RZ, 0xc0, !PT ;  /* 0xffff00008f8f7812 */ /* 0x000fe400078ec0ff */
[----:B------:R-:W-:Y:S01]  /*9c50*/  LOP3.LUT R44, R32, 0xffff0000, RZ, 0xc0, !PT ;  /* 0xffff0000202c7812 */ /* 0x000fe200078ec0ff */
[----:B------:R-:W-:Y:S01]  /*9c60*/  IMAD.U32 R32, R15, 0x10000, RZ ;  /* 0x000100000f207824 */ /* 0x000fe200078e00ff */
[----:B------:R-:W-:Y:S01]  /*9c70*/  LOP3.LUT R42, R13, 0xffff0000, RZ, 0xc0, !PT ;  /* 0xffff00000d2a7812 */ /* 0x000fe200078ec0ff */
[C---:B------:R-:W-:Y:S01]  /*9c80*/  FMUL.FTZ R55, R46.reuse, R51 ;  /* 0x000000332e377220 */ /* 0x040fe20000410000 */
[----:B------:R-:W-:Y:S01]  /*9c90*/  FMUL.FTZ R57, R46, R143 ;  /* 0x0000008f2e397220 */ /* 0x000fe20000410000 */
[----:B------:R-:W-:Y:S01]  /*9ca0*/  LOP3.LUT R35, R35, 0xffff0000, RZ, 0xc0, !PT ;  /* 0xffff000023237812 */ /* 0x000fe200078ec0ff */
[-C--:B------:R-:W-:Y:S01]  /*9cb0*/  FMUL.FTZ R46, R47, R41.reuse ;  /* 0x000000292f2e7220 */ /* 0x080fe20000410000 */
[----:B------:R-:W-:Y:S01]  /*9cc0*/  LOP3.LUT R144, R144, 0xffff0000, RZ, 0xc0, !PT ;  /* 0xffff000090907812 */ /* 0x000fe200078ec0ff */
[----:B------:R-:W-:Y:S01]  /*9cd0*/  FFMA.FTZ R59, R32, R41, -R59 ;  /* 0x00000029203b7223 */ /* 0x000fe2000001083b */
[----:B------:R-:W-:Y:S01]  /*9ce0*/  LOP3.LUT R142, R142, 0xffff0000, RZ, 0xc0, !PT ;  /* 0xffff00008e8e7812 */ /* 0x000fe200078ec0ff */
[----:B------:R-:W-:Y:S01]  /*9cf0*/  IMAD.U32 R41, R145, 0x10000, RZ ;  /* 0x0001000091297824 */ /* 0x000fe200078e00ff */
[----:B------:R-:W-:Y:S01]  /*9d00*/  LOP3.LUT R33, R15, 0xffff0000, RZ, 0xc0, !PT ;  /* 0xffff00000f217812 */ /* 0x000fe200078ec0ff */
[C---:B------:R-:W-:Y:S01]  /*9d10*/  FFMA.FTZ R55, R42.reuse, R143, -R55 ;  /* 0x0000008f2a377223 */ /* 0x040fe20000010837 */
[----:B------:R-:W-:Y:S01]  /*9d20*/  FFMA.FTZ R57, R42, R51, R57 ;  /* 0x000000332a397223 */ /* 0x000fe20000010039 */
[----:B------:R-:W-:Y:S01]  /*9d30*/  FFMA.FTZ R45, R32, R45, R46 ;  /* 0x0000002d202d7223 */ /* 0x000fe2000001002e */
[C---:B------:R-:W-:Y:S01]  /*9d40*/  FMUL.FTZ R42, R35.reuse, R144 ;  /* 0x00000090232a7220 */ /* 0x040fe20000410000 */
[----:B------:R-:W-:Y:S01]  /*9d50*/  FMUL.FTZ R46, R35, R142 ;  /* 0x0000008e232e7220 */ /* 0x000fe20000410000 */
[----:B------:R-:W-:-:S02]  /*9d60*/  IMAD.U32 R32, R48, 0x10000, RZ ;  /* 0x0001000030207824 */ /* 0x000fc400078e00ff */
[----:B------:R-:W-:Y:S01]  /*9d70*/  FMUL.FTZ R35, R43, R41 ;  /* 0x000000292b237220 */ /* 0x000fe20000410000 */
[----:B------:R-:W-:Y:S01]  /*9d80*/  LOP3.LUT R145, R145, 0xffff0000, RZ, 0xc0, !PT ;  /* 0xffff000091917812 */ /* 0x000fe200078ec0ff */
[C---:B------:R-:W-:Y:S01]  /*9d90*/  FFMA.FTZ R142, R33.reuse, R142, -R42 ;  /* 0x0000008e218e7223 */ /* 0x040fe2000001082a */
[----:B------:R-:W-:Y:S01]  /*9da0*/  FFMA.FTZ R144, R33, R144, R46 ;  /* 0x0000009021907223 */ /* 0x000fe2000001002e */
[----:B------:R-:W-:Y:S02]  /*9db0*/  IMAD.U32 R15, R34, 0x10000, RZ ;  /* 0x00010000220f7824 */ /* 0x000fe400078e00ff */
[-C--:B------:R-:W-:Y:S01]  /*9dc0*/  FMUL.FTZ R42, R43, R32.reuse ;  /* 0x000000202b2a7220 */ /* 0x080fe20000410000 */
[----:B------:R-:W-:Y:S01]  /*9dd0*/  FFMA.FTZ R35, R40, R32, -R35 ;  /* 0x0000002028237223 */ /* 0x000fe20000010823 */
[----:B------:R-:W-:Y:S01]  /*9de0*/  IMAD.U32 R33, R53, 0x10000, RZ ;  /* 0x0001000035217824 */ /* 0x000fe200078e00ff */
[----:B------:R-:W-:Y:S01]  /*9df0*/  LOP3.LUT R13, R12, 0xffff0000, RZ, 0xc0, !PT ;  /* 0xffff00000c0d7812 */ /* 0x000fe200078ec0ff */
[----:B------:R-:W-:Y:S01]  /*9e00*/  IMAD.U32 R32, R49, 0x10000, RZ ;  /* 0x0001000031207824 */ /* 0x000fe200078e00ff */
[----:B------:R-:W-:Y:S01]  /*9e10*/  LOP3.LUT R34, R34, 0xffff0000, RZ, 0xc0, !PT ;  /* 0xffff000022227812 */ /* 0x000fe200078ec0ff */
[----:B------:R-:W-:Y:S01]  /*9e20*/  FMUL.FTZ R46, R44, R145 ;  /* 0x000000912c2e7220 */ /* 0x000fe20000410000 */
        /* <DEDUP_REMOVED lines=8> */
[CC--:B------:R-:W-:Y:S01]  /*9eb0*/  FFMA.FTZ R46, R13.reuse, R48.reuse, -R46 ;  /* 0x000000300d2e7223 */ /* 0x0c0fe2000001082e */
[----:B------:R-:W-:Y:S01]  /*9ec0*/  FMUL.FTZ R15, R34, R53 ;  /* 0x00000035220f7220 */ /* 0x000fe20000410000 */
[----:B------:R-:W-:Y:S01]  /*9ed0*/  FMUL.FTZ R44, R44, R48 ;  /* 0x000000302c2c7220 */ /* 0x000fe20000410000 */
[----:B------:R-:W-:Y:S01]  /*9ee0*/  FMUL.FTZ R34, R34, R49 ;  /* 0x0000003122227220 */ /* 0x000fe20000410000 */
[C---:B------:R-:W-:Y:S01]  /*9ef0*/  FFMA.FTZ R41, R12.reuse, R32, -R41 ;  /* 0x000000200c297223 */ /* 0x040fe20000010829 */
[----:B------:R-:W-:Y:S01]  /*9f00*/  FFMA.FTZ R40, R12, R33, R40 ;  /* 0x000000210c287223 */ /* 0x000fe20000010028 */
[----:B------:R-:W-:Y:S01]  /*9f10*/  FFMA.FTZ R12, R14, R49, -R15 ;  /* 0x000000310e0c7223 */ /* 0x000fe2000001080f */
[----:B------:R-:W-:Y:S01]  /*9f20*/  FFMA.FTZ R13, R13, R145, R44 ;  /* 0x000000910d0d7223 */ /* 0x000fe2000001002c */
[----:B------:R-:W-:Y:S01]  /*9f30*/  F2FP.BF16.F32.PACK_AB R35, R46, R35 ;  /* 0x000000232e23723e */ /* 0x000fe200000010ff */
[----:B------:R-:W-:Y:S01]  /*9f40*/  FFMA.FTZ R53, R14, R53, R34 ;  /* 0x000000350e357223 */ /* 0x000fe20000010022 */
        /* <DEDUP_REMOVED lines=10> */
.L_x_6071:
[----:B------:R-:W-:Y:S05]  /*9ff0*/  BSYNC B1 ;  /* 0x0000000000017941 */ /* 0x000fea0003800000 */
.L_x_6070:
[----:B0-----:R0:W-:Y:S01]  /*a000*/  ST.E.128 desc[UR60][R38.64], R12 ;  /* 0x0000000c26007985 */ /* 0x0011e2000c101d3c */
[----:B------:R-:W-:-:S13]  /*a010*/  ISETP.GE.AND P3, PT, R11, R134, PT ;  /* 0x000000860b00720c */ /* 0x000fda0003f66270 */
[----:B------:R-:W-:Y:S05]  /*a020*/  @P3 BRA `(.L_x_6018) ;  /* 0x0000000400e83947 */ /* 0x000fea0003800000 */
[----:B------:R-:W-:-:S05]  /*a030*/  IMAD.WIDE R36, R11, 0x2, R36 ;  /* 0x000000020b247825 */ /* 0x000fca00078e0224 */
[----:B---3--:R3:W-:Y:S01]  /*a040*/  ST.E.128 desc[UR60][R36.64], R32 ;  /* 0x0000002024007985 */ /* 0x0087e2000c101d3c */
[----:B------:R-:W-:Y:S05]  /*a050*/  BRA `(.L_x_6018) ;  /* 0x0000000400dc7947 */ /* 0x000fea0003800000 */
.L_x_5983:
[----:B------:R-:W2:Y:S02]  /*a060*/  LDL R11, [R1+0x4] ;  /* 0x00000400010b7983 */ /* 0x000ea40000100800 */
[----:B--2---:R-:W-:-:S13]  /*a070*/  R2UR UR4, R11 ;  /* 0x000000000b0472ca */ /* 0x004fda00000e0000 */
[----:B------:R-:W-:-:S06]  /*a080*/  UISETP.NE.AND UP0, UPT, UR4, 0x3, UPT ;  /* 0x000000030400788c */ /* 0x000fcc000bf05270 */
[----:B------:R-:W-:-:S13]  /*a090*/  PLOP3.LUT P2, PT, PT, PT, UP0, 0x80, 0x0 ;  /* 0x000000000000781c */ /* 0x000fda0003f4f008 */
[----:B------:R-:W-:Y:S05]  /*a0a0*/  @!P2 BRA `(.L_x_6072) ;  /* 0x000000000004a947 */ /* 0x000fea0003800000 */
[----:B------:R-:W-:Y:S01]  /*a0b0*/  BPT.TRAP 0x1 ;  /* 0x000000040000795c */ /* 0x000fe20000300000 */
.L_x_6072:
[----:B------:R-:W-:Y:S01]  /*a0c0*/  IMAD R88, R18, 0x8, R2 ;  /* 0x0000000812587824 */ /* 0x000fe200078e0202 */
[----:B------:R-:W-:Y:S01]  /*a0d0*/  SHF.L.U32 R89, R204, 0x1f, RZ ;  /* 0x0000001fcc597819 */ /* 0x000fe200000006ff */
[----:B------:R-:W-:Y:S01]  /*a0e0*/  BSSY B1, `(.L_x_6073) ;  /* 0x0000004000017945 */ /* 0x000fe20003800000 */
[----:B------:R-:W-:Y:S02]  /*a0f0*/  SHF.R.S32.HI R85, RZ, 0x1f, R29 ;  /* 0x0000001fff557819 */ /* 0x000fe4000001141d */
[----:B------:R-:W0:Y:S02]  /*a100*/  SYNCS.PHASECHK.TRANS64.TRYWAIT P3, [R88+URZ+0x30890], R89 ;  /* 0x03089059580075a7 */ /* 0x000e24000806017f */
[----:B0-----:R-:W-:Y:S05]  /*a110*/  @!P3 BRA `(.L_x_6074) ;  /* 0x000001bc00fcb947 */ /* 0x001fea0003800000 */
.L_x_6352:
[----:B------:R-:W-:Y:S05]  /*a120*/  BSYNC B1 ;  /* 0x0000000000017941 */ /* 0x000fea0003800000 */
.L_x_6073:
        /* <DEDUP_REMOVED lines=19> */
[C---:B------:R-:W-:Y:S01]  /*a260*/  LEA R40, P3, R12.reuse, UR4, 0x1 ;  /* 0x000000040c287c11 */ /* 0x040fe2000f8608ff */
[----:B------:R-:W-:Y:S01]  /*a270*/  IMAD.IADD R42, R87, 0x1, -R203 ;  /* 0x00000001572a7824 */ /* 0x000fe200078e0acb */
[----:B------:R-:W-:Y:S02]  /*a280*/  UMOV UR4, 0xffffffff ;  /* 0xffffffff00047882 */ /* 0x000fe40000000000 */
[----:B------:R-:W-:Y:S02]  /*a290*/  LEA.HI.X R41, R12, UR5, R11, 0x1, P3 ;  /* 0x000000050c297c11 */ /* 0x000fe400098f0c0b */
[----:B------:R-:W-:Y:S01]  /*a2a0*/  ISETP.GE.AND P3, PT, R42, 0x1, PT ;  /* 0x000000012a00780c */ /* 0x000fe20003f66270 */
[----:B------:R-:W-:-:S12]  /*a2b0*/  BRA.DIV UR4, `(.L_x_6075) ;  /* 0x000001be04a87947 */ /* 0x000fd8000b800000 */
[----:B------:R1:W2:Y:S04]  /*a2c0*/  SHFL.IDX PT, R39, R41, RZ, 0x1c1f ;  /* 0x001c1fff29277589 */ /* 0x0002a800000e0000 */
[----:B------:R1:W3:Y:S02]  /*a2d0*/  SHFL.IDX PT, R38, R40, RZ, 0x1c1f ;  /* 0x001c1fff28267589 */ /* 0x0002e400000e0000 */
.L_x_6356:
        /* <DEDUP_REMOVED lines=37> */
.L_x_6077:
[----:B------:R-:W-:Y:S05]  /*a530*/  BSYNC B1 ;  /* 0x0000000000017941 */ /* 0x000fea0003800000 */
.L_x_6076:
[----:B------:R-:W-:-:S03]  /*a540*/  UMOV UR4, 0xffffffff ;  /* 0xffffffff00047882 */ /* 0x000fc60000000000 */
[----:B------:R-:W-:Y:S05]  /*a550*/  BRA.DIV UR4, `(.L_x_6078) ;  /* 0x000001be044c7947 */ /* 0x000fea000b800000 */
[----:B--2---:R2:W0:Y:S04]  /*a560*/  SHFL.IDX PT, R39, R41, 0x1, 0x1c1f ;  /* 0x003c1f0029277f89 */ /* 0x00442800000e0000 */
[----:B---3--:R2:W3:Y:S02]  /*a570*/  SHFL.IDX PT, R38, R40, 0x1, 0x1c1f ;  /* 0x003c1f0028267f89 */ /* 0x0084e400000e0000 */
.L_x_6360:
        /* <DEDUP_REMOVED lines=23> */
[----:B------:R-:W-:Y:S02]  /*a6f0*/  @!P5 IMAD.SHL.U32 R11, R198, 0x8, RZ ;  /* 0x00000008c60bd824 */ /* 0x000fe400078e00ff */
        /* <DEDUP_REMOVED lines=13> */
.L_x_6018:
[----:B------:R-:W-:Y:S05]  /*a7d0*/  BSYNC B0 ;  /* 0x0000000000007941 */ /* 0x000fea0003800000 */
.L_x_5982:
        /* <DEDUP_REMOVED lines=17> */
.L_x_6080:
[----:B------:R-:W-:Y:S05]  /*a8f0*/  BSYNC B0 ;  /* 0x0000000000007941 */ /* 0x000fea0003800000 */
.L_x_6079:
[----:B------:R-:W3:Y:S01]  /*a900*/  SYNCS.PHASECHK.TRANS64.TRYWAIT P2, [R88+URZ+0x308b0], R89 ;  /* 0x0308b059580075a7 */ /* 0x000ee2000804017f */
[----:B------:R-:W-:Y:S04]  /*a910*/  BSSY B0, `(.L_x_6081) ;  /* 0x0000002000007945 */ /* 0x000fe80003800000 */
[----:B---3--:R-:W-:Y:S05]  /*a920*/  @!P2 BRA `(.L_x_6082) ;  /* 0x000001b800a4a947 */ /* 0x008fea0003800000 */
.L_x_6361:
[----:B------:R-:W-:Y:S05]  /*a930*/  BSYNC B0 ;  /* 0x0000000000007941 */ /* 0x000fea0003800000 */
.L_x_6081:
[----:B------:R-:W-:Y:S01]  /*a940*/  ULDC.64 UR4, c[0x0][0x328] ;  /* 0x0000ca0000047ab9 */ /* 0x000fe20000000a00 */
[----:B------:R-:W-:Y:S01]  /*a950*/  IMAD.IADD R87, R87, 0x1, -R203 ;  /* 0x0000000157577824 */ /* 0x000fe200078e0acb */
[----:B------:R-:W-:Y:S01]  /*a960*/  BSSY B0, `(.L_x_6083) ;  /* 0x0000037000007945 */ /* 0x000fe20003800000 */
[----:B----4-:R-:W-:Y:S02]  /*a970*/  IMAD R14, R85, UR4, RZ ;  /* 0x00000004550e7c24 */ /* 0x010fe4000f8e02ff */
[----:B------:R-:W-:-:S04]  /*a980*/  IMAD.WIDE.U32 R12, R29, UR4, RZ ;  /* 0x000000041d0c7c25 */ /* 0x000fc8000f8e00ff */
[----:B------:R-:W-:Y:S01]  /*a990*/  IMAD R29, R29, UR5, R14 ;  /* 0x000000051d1d7c24 */ /* 0x000fe2000f8e020e */
[----:B------:R-:W-:Y:S02]  /*a9a0*/  ULDC.64 UR4, c[0x0][0x338] ;  /* 0x0000ce0000047ab9 */ /* 0x000fe40000000a00 */
[----:B0-----:R-:W-:Y:S02]  /*a9b0*/  IMAD R11, R86, UR4, RZ ;  /* 0x00000004560b7c24 */ /* 0x001fe4000f8e02ff */
        /* <DEDUP_REMOVED lines=16> */
[----:B------:R-:W-:Y:S02]  /*aac0*/  ULDC UR4, c[0x0][0x2f4] ;  /* 0x0000bd0000047ab9 */ /* 0x000fe40000000800 */
        /* <DEDUP_REMOVED lines=32> */
.L_x_6084:
[----:B------:R-:W-:Y:S05]  /*acd0*/  BSYNC B0 ;  /* 0x0000000000007941 */ /* 0x000fea0003800000 */
.L_x_6083:
[----:B------:R-:W-:Y:S01]  /*ace0*/  ISETP.GE.AND P2, PT, R87, 0x41, PT ;  /* 0x000000415700780c */ /* 0x000fe20003f46270 */
[----:B0-----:R0:W0:Y:S01]  /*acf0*/  SHFL.IDX PT, R35, R11, 0x1, 0x1c1f ;  /* 0x003c1f000b237f89 */ /* 0x00102200000e0000 */
[----:B------:R-:W-:Y:S03]  /*ad00*/  BSSY B0, `(.L_x_6085) ;  /* 0x0000024000007945 */ /* 0x000fe60003800000 */
[----:B----4-:R4:W0:Y:S08]  /*ad10*/  SHFL.IDX PT, R34, R38, 0x1, 0x1c1f ;  /* 0x003c1f0026227f89 */ /* 0x01083000000e0000 */
[----:B----4-:R-:W-:Y:S05]  /*ad20*/  @!P2 BRA `(.L_x_6086) ;  /* 0x000000000084a947 */ /* 0x010fea0003800000 */
[----:B------:R-:W-:Y:S02]  /*ad30*/  ULDC UR4, c[0x0][0x2f4] ;  /* 0x0000bd0000047ab9 */ /* 0x000fe40000000800 */
        /* <DEDUP_REMOVED lines=32> */
.L_x_6086:
[----:B------:R-:W-:Y:S05]  /*af40*/  BSYNC B0 ;  /* 0x0000000000007941 */ /* 0x000fea0003800000 */
.L_x_6085:
        /* <DEDUP_REMOVED lines=19> */
.L_x_5977:
[----:B------:R-:W0:Y:S01]  /*b080*/  LDC R0, c[0x0][0x448] ;  /* 0x00011200ff007b82 */ /* 0x000e220000000800 */
[----:B------:R-:W-:Y:S01]  /*b090*/  BSSY B0, `(.L_x_6088) ;  /* 0x0000045000007945 */ /* 0x000fe20003800000 */
        /* <DEDUP_REMOVED lines=10> */
[----:B------:R-:W-:Y:S01]  /*b140*/  IMAD.MOV.U32 R103, RZ, RZ, RZ ;  /* 0x000000ffff677224 */ /* 0x000fe200078e00ff */
[----:B------:R-:W-:Y:S02]  /*b150*/  CS2R R98, SRZ ;  /* 0x0000000000627805 */ /* 0x000fe4000001ff00 */
[----:B------:R-:W-:-:S02]  /*b160*/  CS2R R100, SRZ ;  /* 0x0000000000647805 */ /* 0x000fc4000001ff00 */
[----:B----4-:R-:W-:Y:S02]  /*b170*/  CS2R R86, SRZ ;  /* 0x0000000000567805 */ /* 0x010fe4000001ff00 */
[----:B------:R-:W-:Y:S01]  /*b180*/  CS2R R96, SRZ ;  /* 0x0000000000607805 */ /* 0x000fe2000001ff00 */
[----:B------:R-:W-:Y:S01]  /*b190*/  IMAD.MOV.U32 R95, RZ, RZ, RZ ;  /* 0x000000ffff5f7224 */ /* 0x000fe200078e00ff */
[----:B------:R-:W-:Y:S02]  /*b1a0*/  CS2R R90, SRZ ;  /* 0x00000000005a7805 */ /* 0x000fe4000001ff00 */
[----:B------:R-:W-:Y:S02]  /*b1b0*/  CS2R R92, SRZ ;  /* 0x00000000005c7805 */ /* 0x000fe4000001ff00 */
[----:B------:R-:W-:Y:S02]  /*b1c0*/  CS2R R88, SRZ ;  /* 0x0000000000587805 */ /* 0x000fe4000001ff00 */
[----:B------:R-:W-:-:S02]  /*b1d0*/  CS2R R122, SRZ ;  /* 0x00000000007a7805 */ /* 0x000fc4000001ff00 */
[----:B--2---:R-:W-:Y:S02]  /*b1e0*/  CS2R R82, SRZ ;  /* 0x0000000000527805 */ /* 0x004fe4000001ff00 */
[----:B------:R-:W-:Y:S02]  /*b1f0*/  CS2R R84, SRZ ;  /* 0x0000000000547805 */ /* 0x000fe4000001ff00 */
[----:B0-----:R-:W-:Y:S01]  /*b200*/  ISETP.NE.AND P0, PT, R0, 0x1, PT ;  /* 0x000000010000780c */ /* 0x001fe20003f05270 */
[----:B------:R-:W-:Y:S01]  /*b210*/  VIADD R0, R225, 0x7f ;  /* 0x0000007fe1007836 */ /* 0x000fe20000000000 */
[----:B------:R-:W-:Y:S02]  /*b220*/  CS2R R124, SRZ ;  /* 0x00000000007c7805 */ /* 0x000fe4000001ff00 */
[----:B------:R-:W-:Y:S02]  /*b230*/  CS2R R80, SRZ ;  /* 0x0000000000507805 */ /* 0x000fe4000001ff00 */
[----:B------:R-:W-:-:S02]  /*b240*/  CS2R R76, SRZ ;  /* 0x00000000004c7805 */ /* 0x000fc4000001ff00 */
[----:B------:R-:W-:Y:S01]  /*b250*/  CS2R R126, SRZ ;  /* 0x00000000007e7805 */ /* 0x000fe2000001ff00 */
[----:B------:R-:W-:Y:S01]  /*b260*/  IMAD.MOV.U32 R73, RZ, RZ, RZ ;  /* 0x000000ffff497224 */ /* 0x000fe200078e00ff */
[----:B------:R-:W-:Y:S02]  /*b270*/  CS2R R120, SRZ ;  /* 0x0000000000787805 */ /* 0x000fe4000001ff00 */
[----:B------:R-:W-:Y:S02]  /*b280*/  CS2R R68, SRZ ;  /* 0x0000000000447805 */ /* 0x000fe4000001ff00 */
[----:B------:R-:W-:Y:S02]  /*b290*/  CS2R R128, SRZ ;  /* 0x0000000000807805 */ /* 0x000fe4000001ff00 */
[----:B------:R-:W-:Y:S02]  /*b2a0*/  CS2R R64, SRZ ;  /* 0x0000000000407805 */ /* 0x000fe4000001ff00 */
[----:B------:R-:W-:-:S02]  /*b2b0*/  CS2R R60, SRZ ;  /* 0x00000000003c7805 */ /* 0x000fc4000001ff00 */
[----:B------:R-:W-:Y:S01]  /*b2c0*/  CS2R R130, SRZ ;  /* 0x0000000000827805 */ /* 0x000fe2000001ff00 */
[----:B------:R-:W0:Y:S01]  /*b2d0*/  @P0 LDC R3, c[0x0][0x44c] ;  /* 0x00011300ff030b82 */ /* 0x000e220000000800 */
[----:B------:R-:W-:Y:S02]  /*b2e0*/  CS2R R56, SRZ ;  /* 0x0000000000387805 */ /* 0x000fe4000001ff00 */
[----:B------:R-:W-:Y:S02]  /*b2f0*/  CS2R R50, SRZ ;  /* 0x0000000000327805 */ /* 0x000fe4000001ff00 */
[----:B------:R-:W-:Y:S02]  /*b300*/  CS2R R52, SRZ ;  /* 0x0000000000347805 */ /* 0x000fe4000001ff00 */
[----:B------:R-:W-:Y:S02]  /*b310*/  CS2R R132, SRZ ;  /* 0x0000000000847805 */ /* 0x000fe4000001ff00 */
[----:B------:R-:W-:-:S02]  /*b320*/  CS2R R48, SRZ ;  /* 0x0000000000307805 */ /* 0x000fc4000001ff00 */
[----:B------:R-:W-:Y:S02]  /*b330*/  CS2R R42, SRZ ;  /* 0x00000000002a7805 */ /* 0x000fe4000001ff00 */
[----:B------:R-:W-:Y:S01]  /*b340*/  CS2R R44, SRZ ;  /* 0x00000000002c7805 */ /* 0x000fe2000001ff00 */
[----:B------:R-:W1:Y:S01]  /*b350*/  @P0 LDC R4, c[0x0][0x450] ;  /* 0x00011400ff040b82 */ /* 0x000e620000000800 */
        /* <DEDUP_REMOVED lines=8> */
[----:B0-----:R-:W-:-:S05]  /*b3e0*/  @P0 IMAD.HI.U32 R3, R0, R3, RZ ;  /* 0x0000000300030227 */ /* 0x001fca00078e00ff */
[----:B-1----:R-:W-:Y:S02]  /*b3f0*/  @P0 SHF.R.U32.HI R0, RZ, R4, R3 ;  /* 0x00000004ff000219 */ /* 0x002fe40000011603 */
[----:B------:R-:W-:Y:S02]  /*b400*/  CS2R R4, SRZ ;  /* 0x0000000000047805 */ /* 0x000fe4000001ff00 */
[----:B------:R-:W-:Y:S01]  /*b410*/  PLOP3.LUT P0, PT, PT, PT, PT, 0x80, 0x0 ;  /* 0x000000000000781c */ /* 0x000fe20003f0f070 */
[----:B------:R-:W-:Y:S02]  /*b420*/  IMAD.IADD R0, R139, 0x1, R0 ;  /* 0x000000018b007824 */ /* 0x000fe400078e0200 */
[----:B------:R-:W-:Y:S02]  /*b430*/  IMAD.MOV.U32 R139, RZ, RZ, RZ ;  /* 0x000000ffff8b7224 */ /* 0x000fe400078e00ff */
[----:B------:R-:W-:-:S05]  /*b440*/  IMAD.HI R0, R0, 0x2aaaaaab, RZ ;  /* 0x2aaaaaab00007827 */ /* 0x000fca00078e02ff */
[----:B------:R-:W-:-:S04]  /*b450*/  SHF.R.U32.HI R3, RZ, 0x1f, R0 ;  /* 0x0000001fff037819 */ /* 0x000fc80000011600 */
[----:B------:R-:W-:Y:S01]  /*b460*/  LEA.HI.SX32 R3, R0, R3, 0x1c ;  /* 0x0000000300037211 */ /* 0x000fe200078fe2ff */
[----:B------:R-:W-:-:S03]  /*b470*/  IMAD.MOV.U32 R0, RZ, RZ, RZ ;  /* 0x000000ffff007224 */ /* 0x000fc600078e00ff */
[----:B------:R-:W-:Y:S01]  /*b480*/  VIMNMX R72, R140, R3, PT ;  /* 0x000000038c487248 */ /* 0x000fe20003fe0100 */
[----:B------:R-:W-:-:S03]  /*b490*/  IMAD.MOV.U32 R3, RZ, RZ, RZ ;  /* 0x000000ffff037224 */ /* 0x000fc600078e00ff */
[----:B------:R-:W-:Y:S01]  /*b4a0*/  ISETP.GE.AND P1, PT, R72, 0x1, PT ;  /* 0x000000014800780c */ /* 0x000fe20003f26270 */
[----:B------:R-:W-:-:S12]  /*b4b0*/  @P2 BRA `(.L_x_6089) ;  /* 0x0000000000082947 */ /* 0x000fd80003800000 */
[----:B------:R-:W0:Y:S02]  /*b4c0*/  FENCE.VIEW.ASYNC.G ;  /* 0x00000000000073c6 */ /* 0x000e240000000100 */
[----:B0-----:R-:W-:Y:S06]  /*b4d0*/  BAR.ARV 0xc, 0x180 ;  /* 0x0306000000007b1d */ /* 0x001fec0000002000 */
.L_x_6089:
[----:B------:R-:W-:Y:S05]  /*b4e0*/  BSYNC B0 ;  /* 0x0000000000007941 */ /* 0x000fea0003800000 */
.L_x_6088:
[----:B------:R-:W-:Y:S01]  /*b4f0*/  CS2R R24, SRZ ;  /* 0x0000000000187805 */ /* 0x000fe2000001ff00 */
[----:B------:R-:W-:Y:S06]  /*b500*/  @!P1 BRA `(.L_x_6090) ;  /* 0x0000010c00749947 */ /* 0x000fec0003800000 */
[----:B------:R-:W2:Y:S04]  /*b510*/  LDL R9, [R1+0x7c] ;  /* 0x00007c0001097983 */ /* 0x000ea80000100800 */
[----:B------:R-:W3:Y:S04]  /*b520*/  LDL R10, [R1+0x78] ;  /* 0x00007800010a7983 */ /* 0x000ee80000100800 */
[----:B--2---:R-:W0:Y:S01]  /*b530*/  SHFL.IDX PT, R0, R9, RZ, 0x1f ;  /* 0x00001fff09007589 */ /* 0x004e2200000e0000 */
[----:B---3--:R-:W-:-:S13]  /*b540*/  R2UR UR4, R10 ;  /* 0x000000000a0472ca */ /* 0x008fda00000e0000 */
[----:B------:R-:W-:Y:S01]  /*b550*/  ULOP3.LUT UP0, URZ, UR4, 0x1bf, URZ, 0xc0, !UPT ;  /* 0x000001bf043f7892 */ /* 0x000fe2000f80c03f */
[----:B0-----:R-:W-:-:S04]  /*b560*/  LEA.HI R3, R0, R0, RZ, 0x1 ;  /* 0x0000000000037211 */ /* 0x001fc800078f08ff */
[----:B------:R-:W-:Y:S02]  /*b570*/  LOP3.LUT R3, R3, 0x1e, RZ, 0xc0, !PT ;  /* 0x0000001e03037812 */ /* 0x000fe400078ec0ff */
[----:B------:R-:W-:-:S03]  /*b580*/  PLOP3.LUT P0, PT, PT, PT, UP0, 0x80, 0x0 ;  /* 0x000000000000781c */ /* 0x000fc60003f0f008 */
        /* <DEDUP_REMOVED lines=20> */
[----:B-1---5:R-:W-:Y:S05]  /*b6d0*/  CALL.ABS.NOINC R14 ;  /* 0x000000000e007343 */ /* 0x022fea0003c00000 */
.L_x_6091:
        /* <DEDUP_REMOVED lines=13> */
.L_x_6095:
[----:B-1----:R1:W2:Y:S02]  /*b7b0*/  SYNCS.PHASECHK.TRANS64.TRYWAIT P0, [R2+URZ+0x30800], R3 ;  /* 0x03080003020075a7 */ /* 0x0022a4000800017f */
[----:B--2---:R-:W-:Y:S05]  /*b7c0*/  @!P0 NANOSLEEP.SYNCS 0x989680 ;  /* 0x009896800000895d */ /* 0x004fea0003900000 */
[----:B------:R-:W2:Y:S02]  /*b7d0*/  @!P0 SYNCS.PHASECHK.TRANS64 P0, [R2+URZ+0x30800], R3 ;  /* 0x03080003020085a7 */ /* 0x000ea4000800007f */
[----:B--2---:R-:W-:Y:S05]  /*b7e0*/  @!P0 BRA `(.L_x_6095) ;  /* 0xfffffffc00f08947 */ /* 0x004fea000383ffff */
.L_x_6094:
[----:B------:R-:W-:Y:S05]  /*b7f0*/  BSYNC B0 ;  /* 0x0000000000007941 */ /* 0x000fea0003800000 */
.L_x_6093:
[----:B------:R-:W-:Y:S05]  /*b800*/  BRA `(.L_x_6096) ;  /* 0x0000007400607947 */ /* 0x000fea0003800000 */
.L_x_6092:
[----:B------:R-:W2:Y:S01]  /*b810*/  LDL R0, [R1+0x78] ;  /* 0x0000780001007983 */ /* 0x000ea20000100800 */
[----:B------:R-:W-:Y:S01]  /*b820*/  ULDC.64 UR6, c[0x0][0x408] ;  /* 0x0001020000067ab9 */ /* 0x000fe20000000a00 */
[----:B--2---:R-:W-:Y:S02]  /*b830*/  R2UR UR4, R0 ;  /* 0x00000000000472ca */ /* 0x004fe400000e0000 */
[----:B-----5:R-:W-:-:S05]  /*b840*/  SHF.R.S32.HI R0, RZ, 0x1f, R138 ;  /* 0x0000001fff007819 */ /* 0x020fca000001148a */
[----:B------:R-:W-:-:S04]  /*b850*/  IMAD R5, R0, UR6, RZ ;  /* 0x0000000600057c24 */ /* 0x000fc8000f8e02ff */
[----:B------:R-:W-:Y:S02]  /*b860*/  IMAD R5, R138, UR7, R5 ;  /* 0x000000078a057c24 */ /* 0x000fe4000f8e0205 */
[----:B------:R-:W-:-:S03]  /*b870*/  ULOP3.LUT UP0, URZ, UR4, 0x3ff, URZ, 0xc0, !UPT ;  /* 0x000003ff043f7892 */ /* 0x000fc6000f80c03f */
[----:B------:R-:W-:Y:S02]  /*b880*/  ULDC.64 UR4, c[0x0][0x3f8] ;  /* 0x0000fe0000047ab9 */ /* 0x000fe40000000a00 */
[----:B------:R-:W-:Y:S01]  /*b890*/  IMAD R3, R0, UR4, RZ ;  /* 0x0000000400037c24 */ /* 0x000fe2000f8e02ff */
[----:B------:R-:W-:Y:S01]  /*b8a0*/  PLOP3.LUT P0, PT, PT, PT, UP0, 0x80, 0x0 ;  /* 0x000000000000781c */ /* 0x000fe20003f0f008 */
[----:B------:R-:W-:-:S04]  /*b8b0*/  IMAD.WIDE.U32 R24, R138, UR4, RZ ;  /* 0x000000048a187c25 */ /* 0x000fc8000f8e00ff */
        /* <DEDUP_REMOVED lines=21> */
.L_x_6097:
[----:B------:R-:W-:Y:S01]  /*ba10*/  ULDC.U8 UR4, c[0x0][0x410] ;  /* 0x0001040000047ab9 */ /* 0x000fe20000000000 */
[----:B------:R-:W-:Y:S01]  /*ba20*/  BSSY B0, `(.L_x_6098) ;  /* 0x000072e000007945 */ /* 0x000fe20003800000 */
[----:B------:R-:W-:Y:S01]  /*ba30*/  ISETP.NE.AND P0, PT, RZ, UR4, PT ;  /* 0x00000004ff007c0c */ /* 0x000fe2000bf05270 */
[----:B------:R-:W-:-:S12]  /*ba40*/  IMAD.IADD R63, R203, 0x1, R225 ;  /* 0x00000001cb3f7824 */ /* 0x000fd800078e02e1 */
[----:B------:R-:W-:Y:S05]  /*ba50*/  @!P0 BRA `(.L_x_6099) ;  /* 0x0000003800808947 */ /* 0x000fea0003800000 */
[----:B------:R-:W2:Y:S01]  /*ba60*/  LDL R20, [R1+0x54] ;  /* 0x0000540001147983 */ /* 0x000ea20000100800 */
        /* <DEDUP_REMOVED lines=12> */
[----:B0-----:R-:W-:-:S13]  /*bb30*/  ISETP.NE.AND P0, PT, R21, 0x1, PT ;  /* 0x000000011500780c */ /* 0x001fda0003f05270 */
[----:B------:R-:W0:Y:S08]  /*bb40*/  @P0 LDC R0, c[0x0][0x44c] ;  /* 0x00011300ff000b82 */ /* 0x000e300000000800 */
[----:B------:R-:W1:Y:S01]  /*bb50*/  @P0 LDC R5, c[0x0][0x450] ;  /* 0x00011400ff050b82 */ /* 0x000e620000000800 */
[----:B--2---:R-:W-:-:S04]  /*bb60*/  IMAD R3, R20, 0x40, R63 ;  /* 0x0000004014037824 */ /* 0x004fc800078e023f */
        /* <DEDUP_REMOVED lines=23> */
.L_x_6367:
        /* <DEDUP_REMOVED lines=28> */
[C---:B------:R-:W-:Y:S01]  /*bea0*/  @!P1 IMAD.SHL.U32 R13, R207.reuse, 0x2, RZ ;  /* 0x00000002cf0d9824 */ /* 0x040fe200078e00ff */
[-C--:B--2---:R-:W-:Y:S02]  /*beb0*/  @!P3 IADD3 R26, P6, R0, R29.reuse, RZ ;  /* 0x0000001d001ab210 */ /* 0x084fe40007fde0ff */
[----:B----4-:R-:W-:Y:S01]  /*bec0*/  @!P3 IADD3 R28, P5, R14, R29, RZ ;  /* 0x0000001d0e1cb210 */ /* 0x010fe20007fbe0ff */
[----:B------:R-:W-:Y:S01]  /*bed0*/  @!P4 IMAD.MOV.U32 R30, RZ, RZ, R0 ;  /* 0x000000ffff1ec224 */ /* 0x000fe200078e0000 */
[----:B------:R-:W-:Y:S01]  /*bee0*/  @!P1 SHF.L.U64.HI R32, R207, 0x1, R66 ;  /* 0x00000001cf209819 */ /* 0x000fe20000010242 */
[--C-:B-1----:R-:W-:Y:S01]  /*bef0*/  @!P3 IMAD.X R27, R3, 0x1, R8.reuse, P6 ;  /* 0x00000001031bb824 */ /* 0x102fe200030e0608 */
[-C--:B------:R-:W-:Y:S01]  /*bf00*/  @!P2 IADD3 R20, P6, R0, R25.reuse, RZ ;  /* 0x000000190014a210 */ /* 0x080fe20007fde0ff */
[----:B---3--:R-:W-:Y:S01]  /*bf10*/  @!P3 IMAD.X R29, R5, 0x1, R8, P5 ;  /* 0x00000001051db824 */ /* 0x008fe200028e0608 */
[----:B------:R-:W-:Y:S01]  /*bf20*/  @!P2 IADD3 R24, P5, R14, R25, RZ ;  /* 0x000000190e18a210 */ /* 0x000fe20007fbe0ff */
[----:B------:R-:W-:Y:S01]  /*bf30*/  @!P4 IMAD.MOV.U32 R31, RZ, RZ, R3 ;  /* 0x000000ffff1fc224 */ /* 0x000fe200078e0003 */
[----:B------:R-:W-:Y:S01]  /*bf40*/  @!P0 SHF.L.U32 R37, R205, 0x1, RZ ;  /* 0x00000001cd258819 */ /* 0x000fe200000006ff */
[--C-:B------:R-:W-:Y:S01]  /*bf50*/  @!P2 IMAD.X R21, R3, 0x1, R12.reuse, P6 ;  /* 0x000000010315a824 */ /* 0x100fe200030e060c */
[-C--:B------:R-:W-:Y:S01]  /*bf60*/  @!P1 IADD3 R8, P6, R0, R13.reuse, RZ ;  /* 0x0000000d00089210 */ /* 0x080fe20007fde0ff */
[----:B------:R-:W-:Y:S01]  /*bf70*/  @!P2 IMAD.X R25, R5, 0x1, R12, P5 ;  /* 0x000000010519a824 */ /* 0x000fe200028e060c */
[----:B------:R-:W-:Y:S01]  /*bf80*/  ISETP.GE.AND P5, PT, R215, UR4, PT ;  /* 0x00000004d7007c0c */ /* 0x000fe2000bfa6270 */
[----:B------:R-:W-:Y:S01]  /*bf90*/  @!P4 IMAD.MOV.U32 R15, RZ, RZ, R5 ;  /* 0x000000ffff0fc224 */ /* 0x000fe200078e0005 */
[----:B------:R-:W-:Y:S01]  /*bfa0*/  @!P0 SHF.L.U64.HI R40, R205, 0x1, R64 ;  /* 0x00000001cd288819 */ /* 0x000fe20000010240 */
[----:B------:R-:W-:Y:S01]  /*bfb0*/  @!P1 IMAD.X R9, R3, 0x1, R32, P6 ;  /* 0x0000000103099824 */ /* 0x000fe200030e0620 */
[----:B------:R-:W-:Y:S01]  /*bfc0*/  @!P1 IADD3 R12, P6, R14, R13, RZ ;  /* 0x0000000d0e0c9210 */ /* 0x000fe20007fde0ff */
[----:B------:R-:W-:-:S04]  /*bfd0*/  @!P4 IMAD.WIDE R30, R192, 0x2, R30 ;  /* 0x00000002c01ec825 */ /* 0x000fc800078e021e */
[----:B------:R-:W-:Y:S01]  /*bfe0*/  @!P1 IMAD.X R13, R5, 0x1, R32, P6 ;  /* 0x00000001050d9824 */ /* 0x000fe200030e0620 */
[-C--:B------:R-:W-:Y:S01]  /*bff0*/  @!P0 IADD3 R34, P6, R0, R37.reuse, RZ ;  /* 0x0000002500228210 */ /* 0x080fe20007fde0ff */
[----:B------:R-:W-:Y:S01]  /*c000*/  @!P4 IMAD.WIDE R32, R192, 0x2, R14 ;  /* 0x00000002c020c825 */ /* 0x000fe200078e020e */
[----:B------:R-:W5:Y:S03]  /*c010*/  @!P4 LD.E.64 R58, desc[UR60][R30.64] ;  /* 0x0000003c1e3ac980 */ /* 0x000f66000c101b00 */
        /* <DEDUP_REMOVED lines=18> */
[----:B-1----:R-:W-:Y:S02]  /*c140*/  CS2R R32, SRZ ;  /* 0x0000000000207805 */ /* 0x002fe4000001ff00 */
        /* <DEDUP_REMOVED lines=11> */
.L_x_6102:
[----:B------:R-:W-:Y:S05]  /*c200*/  BSYNC B1 ;  /* 0x0000000000017941 */ /* 0x000fea0003800000 */
.L_x_6101:
[----:B-1---5:R-:W-:Y:S01]  /*c210*/  IMAD.MOV.U32 R8, RZ, RZ, R41 ;  /* 0x000000ffff087224 */ /* 0x022fe200078e0029 */
[----:B------:R-:W-:Y:S01]  /*c220*/  UMOV UR4, 0xffffffff ;  /* 0xffffffff00047882 */ /* 0x000fe20000000000 */
[----:B--2---:R-:W-:Y:S02]  /*c230*/  IMAD.MOV.U32 R0, RZ, RZ, R32 ;  /* 0x000000ffff007224 */ /* 0x004fe400078e0020 */
        /* <DEDUP_REMOVED lines=42> */
[----:B------:R-:W-:Y:S02]  /*c4e0*/  PRMT R112, R8, 0x7610, R112 ;  /* 0x0000761008707816 */ /* 0x000fe40000000070 */
[----:B------:R-:W-:Y:S02]  /*c4f0*/  CS2R R8, SRZ ;  /* 0x0000000000087805 */ /* 0x000fe4000001ff00 */
[----:B------:R-:W-:Y:S02]  /*c500*/  PRMT R99, R0, 0x7610, R99 ;  /* 0x0000761000637816 */ /* 0x000fe40000000063 */
[----:B------:R-:W-:Y:S02]  /*c510*/  PRMT R100, R3, 0x7610, R100 ;  /* 0x0000761003647816 */ /* 0x000fe40000000064 */
[----:B------:R-:W-:Y:S01]  /*c520*/  PRMT R111, R5, 0x7610, R111 ;  /* 0x00007610056f7816 */ /* 0x000fe2000000006f */
[----:B------:R-:W-:Y:S06]  /*c530*/  BRA.DIV UR4, `(.L_x_6103) ;  /* 0x000001a204247947 */ /* 0x000fec000b800000 */
[----:B------:R1:W2:Y:S04]  /*c540*/  SHFL.IDX PT, R3, R7, 0x1, 0x1c1f ;  /* 0x003c1f0007037f89 */ /* 0x0002a800000e0000 */
[----:B------:R1:W3:Y:S04]  /*c550*/  SHFL.IDX PT, R0, R6, 0x1, 0x1c1f ;  /* 0x003c1f0006007f89 */ /* 0x0002e800000e0000 */
[----:B------:R1:W1:Y:S04]  /*c560*/  SHFL.IDX PT, R5, R10, 0x1, 0x1c1f ;  /* 0x003c1f000a057f89 */ /* 0x00026800000e0000 */
[----:B0-----:R-:W0:Y:S02]  /*c570*/  SHFL.IDX PT, R4, R4, 0x1, 0x1c1f ;  /* 0x003c1f0004047f89 */ /* 0x001e2400000e0000 */
.L_x_6373:
[----:B------:R-:W-:Y:S01]  /*c580*/  VIADD R63, R63, 0x40 ;  /* 0x000000403f3f7836 */ /* 0x000fe20000000000 */
[----:B-1----:R-:W-:Y:S01]  /*c590*/  LOP3.LUT R6, R219, 0x18, R16, 0xf8, !PT ;  /* 0x00000018db067812 */ /* 0x002fe200078ef810 */
[----:B------:R-:W-:Y:S01]  /*c5a0*/  BSSY B1, `(.L_x_6104) ;  /* 0x0000053000017945 */ /* 0x000fe20003800000 */
[----:B------:R-:W-:Y:S02]  /*c5b0*/  LOP3.LUT P0, RZ, R228, 0x4, RZ, 0xc0, !PT ;  /* 0x00000004e4ff7812 */ /* 0x000fe4000780c0ff */
[----:B------:R-:W-:Y:S02]  /*c5c0*/  CS2R R12, SRZ ;  /* 0x00000000000c7805 */ /* 0x000fe4000001ff00 */
[----:B------:R-:W-:Y:S02]  /*c5d0*/  ISETP.GE.AND P1, PT, R63, R80, PT ;  /* 0x000000503f00720c */ /* 0x000fe40003f26270 */
[----:B------:R-:W-:Y:S02]  /*c5e0*/  CS2R R20, SRZ ;  /* 0x0000000000147805 */ /* 0x000fe4000001ff00 */
[----:B------:R-:W-:-:S02]  /*c5f0*/  LOP3.LUT R7, R6, R221, RZ, 0x3c, !PT ;  /* 0x000000dd06077212 */ /* 0x000fc400078e3cff */
[----:B------:R-:W-:Y:S02]  /*c600*/  CS2R R26, SRZ ;  /* 0x00000000001a7805 */ /* 0x000fe4000001ff00 */
[----:B------:R-:W-:Y:S02]  /*c610*/  CS2R R34, SRZ ;  /* 0x0000000000227805 */ /* 0x000fe4000001ff00 */
[----:B------:R-:W-:Y:S02]  /*c620*/  CS2R R42, SRZ ;  /* 0x00000000002a7805 */ /* 0x000fe4000001ff00 */
[----:B------:R-:W-:Y:S01]  /*c630*/  CS2R R10, SRZ ;  /* 0x00000000000a7805 */ /* 0x000fe2000001ff00 */
[----:B------:R-:W-:Y:S01]  /*c640*/  IMAD.IADD R7, R222, 0x1, R7 ;  /* 0x00000001de077824 */ /* 0x000fe200078e0207 */
[----:B----4-:R-:W-:Y:S02]  /*c650*/  CS2R R14, SRZ ;  /* 0x00000000000e7805 */ /* 0x010fe4000001ff00 */
[----:B------:R-:W-:-:S02]  /*c660*/  CS2R R24, SRZ ;  /* 0x0000000000187805 */ /* 0x000fc4000001ff00 */
[----:B------:R-:W-:Y:S02]  /*c670*/  CS2R R28, SRZ ;  /* 0x00000000001c7805 */ /* 0x000fe4000001ff00 */
[----:B------:R-:W-:Y:S01]  /*c680*/  CS2R R36, SRZ ;  /* 0x0000000000247805 */ /* 0x000fe2000001ff00 */
[----:B------:R-:W-:Y:S01]  /*c690*/  IMAD R62, R7, 0x2, R2 ;  /* 0x00000002073e7824 */ /* 0x000fe200078e0202 */
        /* <DEDUP_REMOVED lines=17> */
[----:B------:R-:W-:Y:S01]  /*c7b0*/  @!P2 SHF.L.U64.HI R14, R207, 0x1, R66 ;  /* 0x00000001cf0ea819 */ /* 0x000fe20000010242 */
[--C-:B--2---:R-:W-:Y:S01]  /*c7c0*/  @!P4 IMAD.X R11, R3, 0x1, R6.reuse, P5 ;  /* 0x00000001030bc824 */ /* 0x104fe200028e0606 */
[-C--:B------:R-:W-:Y:S01]  /*c7d0*/  @!P3 IADD3 R78, P5, R0, R75.reuse, RZ ;  /* 0x0000004b004eb210 */ /* 0x080fe20007fbe0ff */
[----:B------:R-:W-:Y:S01]  /*c7e0*/  @!P4 IMAD.X R9, R5, 0x1, R6, P6 ;  /* 0x000000010509c824 */ /* 0x000fe200030e0606 */
        /* <DEDUP_REMOVED lines=16> */
[----:B------:R-:W-:-:S04]  /*c8f0*/  @!P6 IMAD.WIDE R14, R192, 0x2, R4 ;  /* 0x00000002c00ee825 */ /* 0x000fc800078e0204 */
[----:B------:R-:W-:Y:S01]  /*c900*/  @!P6 IMAD.WIDE R12, R192, 0x2, R12 ;  /* 0x00000002c00ce825 */ /* 0x000fe200078e020c */
[----:B------:R-:W5:Y:S03]  /*c910*/  @!P6 LD.E.64 R44, desc[UR60][R14.64] ;  /* 0x0000003c0e2ce980 */ /* 0x000f66000c101b00 */
        /* <DEDUP_REMOVED lines=16> */
[----:B------:R-:W-:Y:S01]  /*ca20*/  CS2R R14, SRZ ;  /* 0x00000000000e7805 */ /* 0x000fe2000001ff00 */
[----:B------:R4:W5:Y:S01]  /*ca30*/  @!P3 LD.E.64 R26, desc[UR60][R78.64] ;  /* 0x0000003c4e1ab980 */ /* 0x000962000c101b00 */
[----:B-1----:R-:W-:-:S03]  /*ca40*/  CS2R R10, SRZ ;  /* 0x00000000000a7805 */ /* 0x002fc6000001ff00 */
[----:B------:R4:W5:Y:S01]  /*ca50*/  @!P3 LD.E.64 R28, desc[UR60][R74.64] ;  /* 0x0000003c4a1cb980 */ /* 0x000962000c101b00 */
[----:B--2---:R-:W-:-:S03]  /*ca60*/  CS2R R8, SRZ ;  /* 0x0000000000087805 */ /* 0x004fc6000001ff00 */
[----:B------:R4:W5:Y:S04]  /*ca70*/  @!P2 LD.E.64 R20, desc[UR60][R70.64] ;  /* 0x0000003c4614a980 */ /* 0x000968000c101b00 */
[----:B------:R4:W5:Y:S04]  /*ca80*/  @!P2 LD.E.64 R24, desc[UR60][R66.64] ;  /* 0x0000003c4218a980 */ /* 0x000968000c101b00 */
[----:B------:R4:W5:Y:S04]  /*ca90*/  @!P1 LD.E.64 R12, desc[UR60][R64.64] ;  /* 0x0000003c400c9980 */ /* 0x000968000c101b00 */
[----:B------:R4:W5:Y:S04]  /*caa0*/  @!P1 LD.E.64 R14, desc[UR60][R6.64] ;  /* 0x0000003c060e9980 */ /* 0x000968000c101b00 */
[----:B------:R4:W5:Y:S04]  /*cab0*/  @!P5 LD.E.64 R8, desc[UR60][R76.64] ;  /* 0x0000003c4c08d980 */ /* 0x000968000c101b00 */
[----:B------:R4:W5:Y:S02]  /*cac0*/  @!P5 LD.E.64 R10, desc[UR60][R4.64] ;  /* 0x0000003c040ad980 */ /* 0x000964000c101b00 */
.L_x_6105:
[----:B------:R-:W-:Y:S05]  /*cad0*/  BSYNC B1 ;  /* 0x0000000000017941 */ /* 0x000fea0003800000 */
.L_x_6104:
[----:B----4-:R-:W0:Y:S01]  /*cae0*/  LDL R64, [R1+0x50] ;  /* 0x0000500001407983 */ /* 0x010e220000100800 */
[----:B------:R-:W-:Y:S01]  /*caf0*/  VIADD R5, R62, 0x12400 ;  /* 0x000124003e057836 */ /* 0x000fe20000000000 */
[----:B------:R-:W-:Y:S01]  /*cb00*/  VIADDMNMX R80, R80, -R225, 0x80, PT ;  /* 0x0000008050507446 */ /* 0x000fe200038009e1 */
[----:B---3--:R-:W-:Y:S01]  /*cb10*/  VIADD R0, R62, 0x12440 ;  /* 0x000124403e007836 */ /* 0x008fe20000000000 */
[----:B------:R-:W-:Y:S01]  /*cb20*/  BSSY B1, `(.L_x_6106) ;  /* 0x0000034000017945 */ /* 0x000fe20003800000 */
[----:B------:R-:W-:Y:S01]  /*cb30*/  @P0 VIADD R0, R5, 0xffffffc0 ;  /* 0xffffffc005000836 */ /* 0x000fe20000000000 */
[----:B------:R-:W-:Y:S01]  /*cb40*/  ISETP.GE.AND P1, PT, R203, R80, PT ;  /* 0x00000050cb00720c */ /* 0x000fe20003f26270 */
[----:B-----5:R-:W-:Y:S02]  /*cb50*/  IMAD.MOV.U32 R5, RZ, RZ, R9 ;  /* 0x000000ffff057224 */ /* 0x020fe400078e0009 */
[----:B------:R-:W-:Y:S02]  /*cb60*/  IMAD.MOV.U32 R6, RZ, RZ, R12 ;  /* 0x000000ffff067224 */ /* 0x000fe400078e000c */
[----:B------:R-:W-:Y:S01]  /*cb70*/  IMAD.MOV.U32 R7, RZ, RZ, R13 ;  /* 0x000000ffff077224 */ /* 0x000fe200078e000d */
[----:B------:R-:W-:Y:S01]  /*cb80*/  PRMT R63, R5, 0x7610, R63 ;  /* 0x00007610053f7816 */ /* 0x000fe2000000003f */
[----:B--2---:R-:W-:Y:S01]  /*cb90*/  IMAD.MOV.U32 R3, RZ, RZ, R8 ;  /* 0x000000ffff037224 */ /* 0x004fe200078e0008 */
        /* <DEDUP_REMOVED lines=18> */
[----:B------:R-:W-:Y:S02]  /*ccc0*/  PRMT R103, R7, 0x7610, R103 ;  /* 0x0000761007677816 */ /* 0x000fe40000000067 */
[----:B0-----:R-:W-:-:S04]  /*ccd0*/  LEA.HI R4, R64, R64, RZ, 0x1 ;  /* 0x0000004040047211 */ /* 0x001fc800078f08ff */
[----:B------:R-:W-:-:S05]  /*cce0*/  LOP3.LUT R4, R4, 0xfffffffe, RZ, 0xc0, !PT ;  /* 0xfffffffe04047812 */ /* 0x000fca00078ec0ff */
[----:B------:R-:W-:Y:S02]  /*ccf0*/  IMAD.IADD R4, R64, 0x1, -R4 ;  /* 0x0000000140047824 */ /* 0x000fe400078e0a04 */
[----:B------:R-:W-:-:S03]  /*cd00*/  IMAD.MOV.U32 R64, RZ, RZ, R26 ;  /* 0x000000ffff407224 */ /* 0x000fc600078e001a */
[----:B------:R-:W-:Y:S01]  /*cd10*/  SHF.L.U32 R5, R4, 0x1f, RZ ;  /* 0x0000001f04057819 */ /* 0x000fe200000006ff */
[----:B------:R-:W-:Y:S01]  /*cd20*/  IMAD.MOV.U32 R4, RZ, RZ, R27 ;  /* 0x000000ffff047224 */ /* 0x000fe200078e001b */
[----:B------:R-:W-:Y:S01]  /*cd30*/  PRMT R78, R64, 0x7610, R78 ;  /* 0x00007610404e7816 */ /* 0x000fe2000000004e */
[----:B------:R-:W-:Y:S01]  /*cd40*/  IMAD.MOV.U32 R64, RZ, RZ, R42 ;  /* 0x000000ffff407224 */ /* 0x000fe200078e002a */
[----:B------:R-:W0:Y:S02]  /*cd50*/  SYNCS.PHASECHK.TRANS64.TRYWAIT P0, [R2+URZ+0x30800], R5 ;  /* 0x03080005020075a7 */ /* 0x000e24000800017f */
[----:B------:R-:W-:Y:S01]  /*cd60*/  PRMT R79, R4, 0x7610, R79 ;  /* 0x00007610044f7816 */ /* 0x000fe2000000004f */
[----:B------:R-:W-:Y:S01]  /*cd70*/  IMAD.MOV.U32 R4, RZ, RZ, R43 ;  /* 0x000000ffff047224 */ /* 0x000fe200078e002b */
[----:B------:R-:W-:Y:S02]  /*cd80*/  PRMT R105, R64, 0x7610, R105 ;  /* 0x0000761040697816 */ /* 0x000fe40000000069 */
[----:B------:R-:W-:Y:S01]  /*cd90*/  PRMT R64, R6, 0x7610, R64 ;  /* 0x0000761006407816 */ /* 0x000fe20000000040 */
[----:B------:R-:W-:Y:S01]  /*cda0*/  IMAD.MOV.U32 R6, RZ, RZ, R24 ;  /* 0x000000ffff067224 */ /* 0x000fe200078e0018 */
        /* <DEDUP_REMOVED lines=10> */
[----:B0-----:R-:W-:Y:S06]  /*ce50*/  @!P0 BRA `(.L_x_6107) ;  /* 0x0000019800508947 */ /* 0x001fec0003800000 */
.L_x_6374:
[----:B------:R-:W-:Y:S05]  /*ce60*/  BSYNC B1 ;  /* 0x0000000000017941 */ /* 0x000fea0003800000 */
.L_x_6106:
        /* <DEDUP_REMOVED lines=9> */
[-C--:B------:R-:W-:Y:S02]  /*cf00*/  ISETP.GE.AND P3, PT, R207, R4.reuse, PT ;  /* 0x00000004cf00720c */ /* 0x080fe40003f66270 */
[----:B------:R-:W-:-:S02]  /*cf10*/  ISETP.GE.AND P4, PT, R205, R4, PT ;  /* 0x00000004cd00720c */ /* 0x000fc40003f86270 */
[----:B------:R-:W-:-:S03]  /*cf20*/  ISETP.GE.AND P5, PT, R215, R4, PT ;  /* 0x00000004d700720c */ /* 0x000fc60003fa6270 */
[----:B------:R-:W-:Y:S10]  /*cf30*/  @P0 BRA `(.L_x_6111) ;  /* 0x0000000000b80947 */ /* 0x000ff40003800000 */
[----:B0-----:R-:W0:Y:S01]  /*cf40*/  LDS.128 R4, [R62+0x12400] ;  /* 0x012400003e047984 */ /* 0x001e220000000c00 */
[----:B------:R-:W-:Y:S02]  /*cf50*/  SHF.R.U64 R114, R58, 0x10, R59 ;  /* 0x000000103a727819 */ /* 0x000fe4000000123b */
[--C-:B------:R-:W-:Y:S02]  /*cf60*/  SHF.R.U64 R58, R60, 0x10, R61.reuse ;  /* 0x000000103c3a7819 */ /* 0x100fe4000000123d */
        /* <DEDUP_REMOVED lines=43> */
.L_x_6111:
[----:B------:R-:W-:Y:S05]  /*d220*/  BSYNC B2 ;  /* 0x0000000000027941 */ /* 0x000fea0003800000 */
.L_x_6110:
[----:B------:R-:W-:Y:S04]  /*d230*/  BSSY B2, `(.L_x_6112) ;  /* 0x0000030000027945 */ /* 0x000fe80003800000 */
[----:B------:R-:W-:Y:S05]  /*d240*/  @P1 BRA `(.L_x_6113) ;  /* 0x0000000000b81947 */ /* 0x000fea0003800000 */
[----:B01----:R-:W0:Y:S01]  /*d250*/  LDS.128 R4, [R0] ;  /* 0x0000000000047984 */ /* 0x003e220000000c00 */
        /* <DEDUP_REMOVED lines=8> */
[C---:B------:R-:W-:Y:S02]  /*d2e0*/  SHF.L.U32 R59, R100.reuse, 0x10, RZ ;  /* 0x00000010643b7819 */ /* 0x040fe400000006ff */
[----:B------:R-:W-:Y:S02]  /*d2f0*/  LOP3.LUT R100, R100, 0xffff0000, RZ, 0xc0, !PT ;  /* 0xffff000064647812 */ /* 0x000fe400078ec0ff */
        /* <DEDUP_REMOVED lines=35> */
.L_x_6113:
[----:B------:R-:W-:Y:S05]  /*d530*/  BSYNC B2 ;  /* 0x0000000000027941 */ /* 0x000fea0003800000 */
.L_x_6112:
        /* <DEDUP_REMOVED lines=48> */
.L_x_6115:
[----:B------:R-:W-:Y:S05]  /*d840*/  BSYNC B2 ;  /* 0x0000000000027941 */ /* 0x000fea0003800000 */
.L_x_6114:
        /* <DEDUP_REMOVED lines=48> */
.L_x_6117:
[----:B------:R-:W-:Y:S05]  /*db50*/  BSYNC B2 ;  /* 0x0000000000027941 */ /* 0x000fea0003800000 */
.L_x_6116:
[----:B------:R-:W-:Y:S04]  /*db60*/  BSSY B2, `(.L_x_6118) ;  /* 0x0000030000027945 */ /* 0x000fe80003800000 */
        /* <DEDUP_REMOVED lines=47> */
.L_x_6119:
[----:B------:R-:W-:Y:S05]  /*de60*/  BSYNC B2 ;  /* 0x0000000000027941 */ /* 0x000fea0003800000 */
.L_x_6118:
        /* <DEDUP_REMOVED lines=17> */
[----:B------:R-:W-:Y:S01]  /*df80*/  IMAD.U32 R32, R7, 0x10000, RZ ;  /* 0x0001000007207824 */ /* 0x000fe200078e00ff */
[----:B------:R-:W-:Y:S01]  /*df90*/  SHF.L.U32 R6, R4, 0x10, RZ ;  /* 0x0000001004067819 */ /* 0x000fe200000006ff */
[C---:B------:R-:W-:Y:S01]  /*dfa0*/  FMUL.FTZ R46, R31.reuse, R38 ;  /* 0x000000261f2e7220 */ /* 0x040fe20000410000 */
[----:B------:R-:W-:Y:S01]  /*dfb0*/  FMUL.FTZ R41, R31, R39 ;  /* 0x000000271f297220 */ /* 0x000fe20000410000 */
[----:B------:R-:W-:Y:S01]  /*dfc0*/  FMUL.FTZ R31, R33, R69 ;  /* 0x00000045211f7220 */ /* 0x000fe20000410000 */
[----:B------:R-:W-:-:S02]  /*dfd0*/  IMAD.U32 R7, R5, 0x10000, RZ ;  /* 0x0001000005077824 */ /* 0x000fc400078e00ff */
[----:B------:R-:W-:Y:S01]  /*dfe0*/  FFMA.FTZ R47, R30, R39, R46 ;  /* 0x000000271e2f7223 */ /* 0x000fe2000001002e */
[-C--:B------:R-:W-:Y:S01]  /*dff0*/  FMUL.FTZ R39, R33, R81.reuse ;  /* 0x0000005121277220 */ /* 0x080fe20000410000 */
[----:B------:R-:W-:Y:S01]  /*e000*/  FFMA.FTZ R81, R32, R81, -R31 ;  /* 0x0000005120517223 */ /* 0x000fe2000001081f */
        /* <DEDUP_REMOVED lines=21> */
.L_x_6109:
[----:B------:R-:W-:Y:S05]  /*e160*/  BSYNC B1 ;  /* 0x0000000000017941 */ /* 0x000fea0003800000 */
.L_x_6108:
        /* <DEDUP_REMOVED lines=58> */
.L_x_6122:
[----:B------:R-:W-:Y:S05]  /*e510*/  BSYNC B1 ;  /* 0x0000000000017941 */ /* 0x000fea0003800000 */
.L_x_6121:
[----:B------:R-:W-:Y:S04]  /*e520*/  BSSY B1, `(.L_x_6123) ;  /* 0x0000030000017945 */ /* 0x000fe80003800000 */
[----:B------:R-:W-:Y:S05]  /*e530*/  @P1 BRA `(.L_x_6124) ;  /* 0x0000000000b81947 */ /* 0x000fea0003800000 */
[----:B0-----:R-:W0:Y:S01]  /*e540*/  LDS.128 R4, [R0+0x2000] ;  /* 0x0020000000047984 */ /* 0x001e220000000c00 */
        /* <DEDUP_REMOVED lines=45> */
.L_x_6124:
[----:B------:R-:W-:Y:S05]  /*e820*/  BSYNC B1 ;  /* 0x0000000000017941 */ /* 0x000fea0003800000 */
.L_x_6123:
        /* <DEDUP_REMOVED lines=48> */
.L_x_6126:
[----:B------:R-:W-:Y:S05]  /*eb30*/  BSYNC B1 ;  /* 0x0000000000017941 */ /* 0x000fea0003800000 */
.L_x_6125:
        /* <DEDUP_REMOVED lines=16> */
[C---:B------:R-:W-:Y:S01]  /*ec40*/  IMAD.U32 R24, R7.reuse, 0x10000, RZ ;  /* 0x0001000007187824 */ /* 0x040fe200078e00ff */
[----:B------:R-:W-:Y:S01]  /*ec50*/  LOP3.LUT R25, R7, 0xffff0000, RZ, 0xc0, !PT ;  /* 0xffff000007197812 */ /* 0x000fe200078ec0ff */
        /* <DEDUP_REMOVED lines=9> */
[----:B------:R-:W-:Y:S01]  /*ecf0*/  IMAD.U32 R25, R76, 0x10000, RZ ;  /* 0x000100004c197824 */ /* 0x000fe200078e00ff */
[----:B------:R-:W-:Y:S01]  /*ed00*/  LOP3.LUT R4, R4, 0xffff0000, RZ, 0xc0, !PT ;  /* 0xffff000004047812 */ /* 0x000fe200078ec0ff */
[----:B------:R-:W-:Y:S01]  /*ed10*/  IMAD.U32 R21, R74, 0x10000, RZ ;  /* 0x000100004a157824 */ /* 0x000fe200078e00ff */
[----:B------:R-:W-:Y:S01]  /*ed20*/  LOP3.LUT R5, R5, 0xffff0000, RZ, 0xc0, !PT ;  /* 0xffff000005057812 */ /* 0x000fe200078ec0ff */
[----:B------:R-:W-:Y:S01]  /*ed30*/  FFMA.FTZ R26, R20, R26, -R29 ;  /* 0x0000001a141a7223 */ /* 0x000fe2000001081d */
        /* <DEDUP_REMOVED lines=16> */
.L_x_6128:
[----:B------:R-:W-:Y:S05]  /*ee40*/  BSYNC B1 ;  /* 0x0000000000017941 */ /* 0x000fea0003800000 */
.L_x_6127:
        /* <DEDUP_REMOVED lines=48> */
.L_x_6130:
[----:B------:R-:W-:Y:S05]  /*f150*/  BSYNC B1 ;  /* 0x0000000000017941 */ /* 0x000fea0003800000 */
.L_x_6129:
[----:B------:R-:W-:Y:S05]  /*f160*/  @P5 BRA `(.L_x_6120) ;  /* 0x0000003800e45947 */ /* 0x000fea0003800000 */
[----:B01234-:R-:W0:Y:S01]  /*f170*/  LDS.128 R4, [R0+0xa000] ;  /* 0x00a0000000047984 */ /* 0x01fe220000000c00 */
        /* <DEDUP_REMOVED lines=13> */
[C---:B------:R-:W-:Y:S01]  /*f250*/  IMAD.U32 R10, R7.reuse, 0x10000, RZ ;  /* 0x00010000070a7824 */ /* 0x040fe200078e00ff */
[----:B------:R-:W-:Y:S01]  /*f260*/  LOP3.LUT R7, R7, 0xffff0000, RZ, 0xc0, !PT ;  /* 0xffff000007077812 */ /* 0x000fe200078ec0ff */
[----:B------:R-:W-:-:S02]  /*f270*/  IMAD.U32 R8, R6, 0x10000, RZ ;  /* 0x0001000006087824 */ /* 0x000fc400078e00ff */
[CC--:B------:R-:W-:Y:S01]  /*f280*/  FMUL.FTZ R14, R9.reuse, R12.reuse ;  /* 0x0000000c090e7220 */ /* 0x0c0fe20000410000 */
[----:B------:R-:W-:Y:S01]  /*f290*/  FMUL.FTZ R15, R9, R13 ;  /* 0x0000000d090f7220 */ /* 0x000fe20000410000 */
[C---:B------:R-:W-:Y:S01]  /*f2a0*/  FMUL.FTZ R9, R7.reuse, R65 ;  /* 0x0000004107097220 */ /* 0x040fe20000410000 */
[----:B------:R-:W-:Y:S02]  /*f2b0*/  IMAD.U32 R3, R4, 0x10000, RZ ;  /* 0x0001000004037824 */ /* 0x000fe400078e00ff */
[C---:B------:R-:W-:Y:S01]  /*f2c0*/  FFMA.FTZ R21, R8.reuse, R13, R14 ;  /* 0x0000000d08157223 */ /* 0x040fe2000001000e */
[----:B------:R-:W-:Y:S01]  /*f2d0*/  FFMA.FTZ R12, R8, R12, -R15 ;  /* 0x0000000c080c7223 */ /* 0x000fe2000001080f */
        /* <DEDUP_REMOVED lines=24> */
.L_x_6099:
[----:B------:R-:W2:Y:S01]  /*f460*/  LDL R3, [R1+0x54] ;  /* 0x0000540001037983 */ /* 0x000ea20000100800 */
[----:B------:R-:W0:Y:S01]  /*f470*/  LDC R25, c[0x0][0x448] ;  /* 0x00011200ff197b82 */ /* 0x000e220000000800 */
[----:B------:R-:W-:Y:S01]  /*f480*/  ULDC.64 UR4, c[0x0][0x3f8] ;  /* 0x0000fe0000047ab9 */ /* 0x000fe20000000a00 */
[----:B------:R-:W-:Y:S01]  /*f490*/  ULDC.64 UR6, c[0x0][0x408] ;  /* 0x0001020000067ab9 */ /* 0x000fe20000000a00 */
[----:B------:R-:W-:Y:S02]  /*f4a0*/  IMAD.MOV.U32 R4, RZ, RZ, R24 ;  /* 0x000000ffff047224 */ /* 0x000fe400078e0018 */
[----:B------:R-:W-:Y:S02]  /*f4b0*/  IMAD.MOV.U32 R8, RZ, RZ, R138 ;  /* 0x000000ffff087224 */ /* 0x000fe400078e008a */
[----:B------:R-:W-:Y:S01]  /*f4c0*/  IMAD.MOV.U32 R9, RZ, RZ, R29 ;  /* 0x000000ffff097224 */ /* 0x000fe200078e001d */
[----:B0-----:R-:W-:-:S13]  /*f4d0*/  ISETP.NE.AND P0, PT, R25, 0x1, PT ;  /* 0x000000011900780c */ /* 0x001fda0003f05270 */
[----:B------:R-:W0:Y:S08]  /*f4e0*/  @P0 LDC R0, c[0x0][0x44c] ;  /* 0x00011300ff000b82 */ /* 0x000e300000000800 */
[----:B------:R-:W1:Y:S01]  /*f4f0*/  @P0 LDC R5, c[0x0][0x450] ;  /* 0x00011400ff050b82 */ /* 0x000e620000000800 */
[----:B--2---:R-:W-:-:S04]  /*f500*/  IMAD R3, R3, 0x40, R63 ;  /* 0x0000004003037824 */ /* 0x004fc800078e023f */
        /* <DEDUP_REMOVED lines=24> */
.L_x_6380:
        /* <DEDUP_REMOVED lines=17> */
[----:B--2---:R-:W-:Y:S01]  /*f7a0*/  IMAD.MOV.U32 R10, RZ, RZ, R0 ;  /* 0x000000ffff0a7224 */ /* 0x004fe200078e0000 */
[----:B------:R-:W-:Y:S01]  /*f7b0*/  ISETP.GE.AND P2, PT, R16, UR4, PT ;  /* 0x0000000410007c0c */ /* 0x000fe2000bf46270 */
[----:B-1----:R-:W-:Y:S01]  /*f7c0*/  IMAD.MOV.U32 R11, RZ, RZ, R3 ;  /* 0x000000ffff0b7224 */ /* 0x002fe200078e0003 */
[----:B------:R-:W-:Y:S01]  /*f7d0*/  ISETP.GE.AND P3, PT, R195, UR4, PT ;  /* 0x00000004c3007c0c */ /* 0x000fe2000bf66270 */
[----:B---3--:R-:W-:Y:S01]  /*f7e0*/  IMAD.MOV.U32 R15, RZ, RZ, R5 ;  /* 0x000000ffff0f7224 */ /* 0x008fe200078e0005 */
[----:B------:R-:W-:Y:S02]  /*f7f0*/  ISETP.GE.AND P4, PT, R194, UR4, PT ;  /* 0x00000004c2007c0c */ /* 0x000fe4000bf86270 */
[----:B------:R-:W-:Y:S02]  /*f800*/  CS2R R28, SRZ ;  /* 0x00000000001c7805 */ /* 0x000fe4000001ff00 */
[----:B------:R-:W-:-:S02]  /*f810*/  CS2R R30, SRZ ;  /* 0x00000000001e7805 */ /* 0x000fc4000001ff00 */
[----:B------:R-:W-:Y:S02]  /*f820*/  CS2R R40, SRZ ;  /* 0x0000000000287805 */ /* 0x000fe4000001ff00 */
[----:B------:R-:W-:Y:S02]  /*f830*/  CS2R R42, SRZ ;  /* 0x00000000002a7805 */ /* 0x000fe4000001ff00 */
[----:B------:R-:W-:Y:S01]  /*f840*/  @!P2 SHF.L.U32 R9, R16, 0x1, RZ ;  /* 0x000000011009a819 */ /* 0x000fe200000006ff */
[----:B------:R-:W-:Y:S02]  /*f850*/  @!P3 IMAD.SHL.U32 R25, R197, 0x8, RZ ;  /* 0x00000008c519b824 */ /* 0x000fe400078e00ff */
[----:B------:R-:W-:Y:S01]  /*f860*/  @!P4 IMAD.SHL.U32 R27, R198, 0x8, RZ ;  /* 0x00000008c61bc824 */ /* 0x000fe200078e00ff */
[-C--:B------:R-:W-:Y:S02]  /*f870*/  @!P2 IADD3 R48, P0, R0, R9.reuse, RZ ;  /* 0x000000090030a210 */ /* 0x080fe40007f1e0ff */
[----:B----4-:R-:W-:Y:S01]  /*f880*/  @!P2 IADD3 R4, P1, R14, R9, RZ ;  /* 0x000000090e04a210 */ /* 0x010fe20007f3e0ff */
[----:B------:R-:W-:Y:S01]  /*f890*/  @!P3 IMAD.WIDE R8, R25, 0x2, R10 ;  /* 0x000000021908b825 */ /* 0x000fe200078e020a */
[----:B------:R-:W-:-:S03]  /*f8a0*/  @!P2 SHF.L.U64.HI R0, R16, 0x1, R17 ;  /* 0x000000011000a819 */ /* 0x000fc60000010211 */
[----:B------:R-:W-:Y:S01]  /*f8b0*/  @!P4 IMAD.WIDE R12, R27, 0x2, R10 ;  /* 0x000000021b0cc825 */ /* 0x000fe200078e020a */
[----:B------:R-:W-:Y:S02]  /*f8c0*/  CS2R R36, SRZ ;  /* 0x0000000000247805 */ /* 0x000fe4000001ff00 */
[----:B------:R-:W-:Y:S02]  /*f8d0*/  CS2R R38, SRZ ;  /* 0x0000000000267805 */ /* 0x000fe4000001ff00 */
        /* <DEDUP_REMOVED lines=9> */
[--C-:B------:R-:W-:Y:S02]  /*f970*/  @!P2 IMAD.X R49, R3, 0x1, R0.reuse, P0 ;  /* 0x000000010331a824 */ /* 0x100fe400000e0600 */
[----:B------:R-:W-:Y:S01]  /*f980*/  @!P2 IMAD.X R5, R5, 0x1, R0, P1 ;  /* 0x000000010505a824 */ /* 0x000fe200008e0600 */
[----:B------:R1:W5:Y:S04]  /*f990*/  @!P3 LD.E.128 R40, desc[UR60][R10.64] ;  /* 0x0000003c0a28b980 */ /* 0x000368000c101d00 */
[----:B------:R1:W5:Y:S04]  /*f9a0*/  @!P4 LD.E.128 R24, desc[UR60][R12.64] ;  /* 0x0000003c0c18c980 */ /* 0x000368000c101d00 */
[----:B------:R1:W5:Y:S04]  /*f9b0*/  @!P4 LD.E.128 R36, desc[UR60][R14.64] ;  /* 0x0000003c0e24c980 */ /* 0x000368000c101d00 */
[----:B------:R1:W5:Y:S04]  /*f9c0*/  @!P2 LD.E.128 R32, desc[UR60][R48.64] ;  /* 0x0000003c3020a980 */ /* 0x000368000c101d00 */
[----:B------:R1:W5:Y:S02]  /*f9d0*/  @!P2 LD.E.128 R44, desc[UR60][R4.64] ;  /* 0x0000003c042ca980 */ /* 0x000364000c101d00 */
.L_x_6133:
[----:B------:R-:W-:Y:S05]  /*f9e0*/  BSYNC B1 ;  /* 0x0000000000017941 */ /* 0x000fea0003800000 */
.L_x_6132:
[----:B-1---5:R-:W-:Y:S01]  /*f9f0*/  IMAD.MOV.U32 R4, RZ, RZ, R46 ;  /* 0x000000ffff047224 */ /* 0x022fe200078e002e */
[----:B------:R-:W-:Y:S01]  /*fa00*/  UMOV UR4, 0xffffffff ;  /* 0xffffffff00047882 */ /* 0x000fe20000000000 */
[----:B--2---:R-:W-:Y:S02]  /*fa10*/  IMAD.MOV.U32 R0, RZ, RZ, R44 ;  /* 0x000000ffff007224 */ /* 0x004fe400078e002c */
[----:B------:R-:W-:Y:S01]  /*fa20*/  IMAD.MOV.U32 R3, RZ, RZ, R45 ;  /* 0x000000ffff037224 */ /* 0x000fe200078e002d */
[----:B------:R-:W-:Y:S01]  /*fa30*/  PRMT R69, R69, 0x5410, R4 ;  /* 0x0000541045457816 */ /* 0x000fe20000000004 */
        /* <DEDUP_REMOVED lines=41> */
[----:B------:R-:W-:Y:S02]  /*fcd0*/  PRMT R90, R5, 0x7610, R90 ;  /* 0x00007610055a7816 */ /* 0x000fe4000000005a */
[----:B------:R-:W-:Y:S02]  /*fce0*/  CS2R R4, SRZ ;  /* 0x0000000000047805 */ /* 0x000fe4000001ff00 */
[----:B------:R-:W-:Y:S02]  /*fcf0*/  PRMT R87, R0, 0x7610, R87 ;  /* 0x0000761000577816 */ /* 0x000fe40000000057 */
[----:B------:R-:W-:Y:S01]  /*fd00*/  PRMT R88, R3, 0x7610, R88 ;  /* 0x0000761003587816 */ /* 0x000fe20000000058 */
[----:B------:R-:W-:Y:S06]  /*fd10*/  BRA.DIV UR4, `(.L_x_6134) ;  /* 0x0000016e04247947 */ /* 0x000fec000b800000 */
[----:B------:R1:W2:Y:S04]  /*fd20*/  SHFL.IDX PT, R3, R7, 0x1, 0x1c1f ;  /* 0x003c1f0007037f89 */ /* 0x0002a800000e0000 */
[----:B------:R1:W3:Y:S04]  /*fd30*/  SHFL.IDX PT, R0, R6, 0x1, 0x1c1f ;  /* 0x003c1f0006007f89 */ /* 0x0002e800000e0000 */
[----:B0-----:R-:W0:Y:S04]  /*fd40*/  SHFL.IDX PT, R21, R21, 0x1, 0x1c1f ;  /* 0x003c1f0015157f89 */ /* 0x001e2800000e0000 */
[----:B-1----:R-:W0:Y:S02]  /*fd50*/  SHFL.IDX PT, R20, R20, 0x1, 0x1c1f ;  /* 0x003c1f0014147f89 */ /* 0x002e2400000e0000 */
.L_x_6386:
[----:B------:R-:W-:Y:S01]  /*fd60*/  VIADD R63, R63, 0x40 ;  /* 0x000000403f3f7836 */ /* 0x000fe20000000000 */
[----:B------:R-:W-:Y:S01]  /*fd70*/  BSSY B1, `(.L_x_6135) ;  /* 0x0000032000017945 */ /* 0x000fe20003800000 */
[----:B------:R-:W-:Y:S02]  /*fd80*/  CS2R R6, SRZ ;  /* 0x0000000000067805 */ /* 0x000fe4000001ff00 */
[----:B------:R-:W-:Y:S02]  /*fd90*/  CS2R R8, SRZ ;  /* 0x0000000000087805 */ /* 0x000fe4000001ff00 */
[----:B------:R-:W-:Y:S02]  /*fda0*/  CS2R R10, SRZ ;  /* 0x00000000000a7805 */ /* 0x000fe4000001ff00 */
[----:B------:R-:W-:Y:S02]  /*fdb0*/  ISETP.GE.AND P0, PT, R63, R80, PT ;  /* 0x000000503f00720c */ /* 0x000fe40003f06270 */
[----:B------:R-:W-:-:S02]  /*fdc0*/  CS2R R12, SRZ ;  /* 0x00000000000c7805 */ /* 0x000fc4000001ff00 */
[----:B----4-:R-:W-:Y:S02]  /*fdd0*/  CS2R R14, SRZ ;  /* 0x00000000000e7805 */ /* 0x010fe4000001ff00 */
[----:B------:R-:W-:Y:S02]  /*fde0*/  CS2R R48, SRZ ;  /* 0x0000000000307805 */ /* 0x000fe4000001ff00 */
[----:B------:R-:W-:Y:S02]  /*fdf0*/  CS2R R50, SRZ ;  /* 0x0000000000327805 */ /* 0x000fe4000001ff00 */
[----:B------:R-:W-:Y:S02]  /*fe00*/  CS2R R52, SRZ ;  /* 0x0000000000347805 */ /* 0x000fe4000001ff00 */
[----:B------:R-:W-:Y:S02]  /*fe10*/  CS2R R54, SRZ ;  /* 0x0000000000367805 */ /* 0x000fe4000001ff00 */
[----:B------:R-:W-:-:S02]  /*fe20*/  CS2R R56, SRZ ;  /* 0x0000000000387805 */ /* 0x000fc4000001ff00 */
[----:B------:R-:W-:Y:S01]  /*fe30*/  CS2R R58, SRZ ;  /* 0x00000000003a7805 */ /* 0x000fe2000001ff00 */
[----:B------:R-:W-:Y:S06]  /*fe40*/  @P0 BRA `(.L_x_6136) ;  /* 0x0000000000900947 */ /* 0x000fec0003800000 */
[----:B------:R-:W-:Y:S01]  /*fe50*/  ULDC UR4, c[0x0][0x3f4] ;  /* 0x0000fd0000047ab9 */ /* 0x000fe20000000800 */
[----:B---3--:R-:W-:Y:S01]  /*fe60*/  IMAD.MOV.U32 R4, RZ, RZ, R0 ;  /* 0x000000ffff047224 */ /* 0x008fe200078e0000 */
[----:B------:R-:W-:Y:S01]  /*fe70*/  ISETP.GE.AND P2, PT, R16, UR4, PT ;  /* 0x0000000410007c0c */ /* 0x000fe2000bf46270 */
[----:B--2---:R-:W-:Y:S01]  /*fe80*/  IMAD.MOV.U32 R5, RZ, RZ, R3 ;  /* 0x000000ffff057224 */ /* 0x004fe200078e0003 */
[----:B------:R-:W-:Y:S02]  /*fe90*/  ISETP.GE.AND P3, PT, R195, UR4, PT ;  /* 0x00000004c3007c0c */ /* 0x000fe4000bf66270 */
[----:B------:R-:W-:Y:S02]  /*fea0*/  CS2R R52, SRZ ;  /* 0x0000000000347805 */ /* 0x000fe4000001ff00 */
[----:B------:R-:W-:Y:S02]  /*feb0*/  ISETP.GE.AND P4, PT, R194, UR4, PT ;  /* 0x00000004c2007c0c */ /* 0x000fe4000bf86270 */
[----:B------:R-:W-:-:S02]  /*fec0*/  CS2R R54, SRZ ;  /* 0x0000000000367805 */ /* 0x000fc4000001ff00 */
        /* <DEDUP_REMOVED lines=9> */
[----:B0-----:R-:W-:-:S02]  /*ff60*/  @!P2 IADD3 R62, P1, R20, R63, RZ ;  /* 0x0000003f143ea210 */ /* 0x001fc40007f3e0ff */
        /* <DEDUP_REMOVED lines=8> */
[--C-:B------:R-:W-:Y:S01]  /*fff0*/  @!P3 IMAD.WIDE R74, R75, 0x2, R20.reuse ;  /* 0x000000024b4ab825 */ /* 0x100fe200078e0214 */
        /* <DEDUP_REMOVED lines=9> */
.L_x_6136:
[----:B------:R-:W-:Y:S05]  /*10090*/  BSYNC B1 ;  /* 0x0000000000017941 */ /* 0x000fea0003800000 */
.L_x_6135:
[----:B-1----:R-:W3:Y:S01]  /*100a0*/  LDL R60, [R1+0x50] ;  /* 0x00005000013c7983 */ /* 0x002ee20000100800 */
[----:B--2--5:R-:W-:Y:S01]  /*100b0*/  IMAD.MOV.U32 R3, RZ, RZ, R4 ;  /* 0x000000ffff037224 */ /* 0x024fe200078e0004 */
[----:B------:R-:W-:Y:S01]  /*100c0*/  VIADDMNMX R70, R80, -R225, 0x80, PT ;  /* 0x0000008050467446 */ /* 0x000fe200038009e1 */
[----:B0-----:R-:W-:Y:S01]  /*100d0*/  IMAD.MOV.U32 R20, RZ, RZ, R5 ;  /* 0x000000ffff147224 */ /* 0x001fe200078e0005 */
[----:B------:R-:W-:Y:S01]  /*100e0*/  MOV R64, R57 ;  /* 0x0000003900407202 */ /* 0x000fe20000000f00 */
        /* <DEDUP_REMOVED lines=24> */
[----:B------:R-:W-:Y:S01]  /*10270*/  IMAD.MOV.U32 R62, RZ, RZ, R55 ;  /* 0x000000ffff3e7224 */ /* 0x000fe200078e0037 */
[----:B------:R-:W-:Y:S01]  /*10280*/  ISETP.GE.AND P1, PT, R203, R70, PT ;  /* 0x00000046cb00720c */ /* 0x000fe20003f26270 */
[----:B------:R-:W-:Y:S01]  /*10290*/  IMAD.MOV.U32 R63, RZ, RZ, R56 ;  /* 0x000000ffff3f7224 */ /* 0x000fe200078e0038 */
[----:B------:R-:W-:-:S02]  /*102a0*/  PRMT R71, R64, 0x7610, R71 ;  /* 0x0000761040477816 */ /* 0x000fc40000000047 */
[----:B------:R-:W-:Y:S01]  /*102b0*/  PRMT R82, R62, 0x7610, R82 ;  /* 0x000076103e527816 */ /* 0x000fe20000000052 */
[----:B------:R-:W-:Y:S01]  /*102c0*/  IMAD.MOV.U32 R62, RZ, RZ, R59 ;  /* 0x000000ffff3e7224 */ /* 0x000fe200078e003b */
[----:B------:R-:W-:Y:S02]  /*102d0*/  PRMT R69, R63, 0x7610, R69 ;  /* 0x000076103f457816 */ /* 0x000fe40000000045 */
[----:B---3--:R-:W-:-:S04]  /*102e0*/  LEA.HI R0, R60, R60, RZ, 0x1 ;  /* 0x0000003c3c007211 */ /* 0x008fc800078f08ff */
        /* <DEDUP_REMOVED lines=8> */
[----:B------:R-:W-:Y:S02]  /*10370*/  PRMT R78, R0, 0x7610, R78 ;  /* 0x00007610004e7816 */ /* 0x000fe4000000004e */
[----:B------:R-:W-:Y:S01]  /*10380*/  PRMT R99, R60, 0x7610, R99 ;  /* 0x000076103c637816 */ /* 0x000fe20000000063 */
[----:B------:R-:W-:Y:S01]  /*10390*/  IMAD.MOV.U32 R60, RZ, RZ, R54 ;  /* 0x000000ffff3c7224 */ /* 0x000fe200078e0036 */
[----:B------:R-:W-:-:S02]  /*103a0*/  PRMT R0, R3, 0x7610, R0 ;  /* 0x0000761003007816 */ /* 0x000fc40000000000 */
[----:B------:R-:W-:Y:S02]  /*103b0*/  PRMT R3, R20, 0x7610, R3 ;  /* 0x0000761014037816 */ /* 0x000fe40000000003 */
[----:B------:R-:W-:Y:S01]  /*103c0*/  PRMT R20, R21, 0x7610, R20 ;  /* 0x0000761015147816 */ /* 0x000fe20000000014 */
[----:B------:R-:W-:Y:S01]  /*103d0*/  IMAD.MOV.U32 R21, RZ, RZ, R15 ;  /* 0x000000ffff157224 */ /* 0x000fe200078e000f */
[----:B------:R-:W-:Y:S01]  /*103e0*/  PRMT R81, R60, 0x7610, R81 ;  /* 0x000076103c517816 */ /* 0x000fe20000000051 */
[----:B------:R-:W-:Y:S01]  /*103f0*/  IMAD.MOV.U32 R60, RZ, RZ, R58 ;  /* 0x000000ffff3c7224 */ /* 0x000fe200078e003a */
[----:B0-----:R-:W-:Y:S06]  /*10400*/  @!P0 BRA `(.L_x_6138) ;  /* 0x0000016400dc8947 */ /* 0x001fec0003800000 */
.L_x_6387:
[----:B------:R-:W-:Y:S05]  /*10410*/  BSYNC B1 ;  /* 0x0000000000017941 */ /* 0x000fea0003800000 */
.L_x_6137:
        /* <DEDUP_REMOVED lines=10> */
[----:B------:R-:W2:Y:S01]  /*104c0*/  LDL R63, [R1+0x54] ;  /* 0x00005400013f7983 */ /* 0x000ea20000100800 */
[----:B------:R-:W-:Y:S02]  /*104d0*/  LOP3.LUT R60, R219, 0x38, R16, 0xf8, !PT ;  /* 0x00000038db3c7812 */ /* 0x000fe400078ef810 */
[--C-:B------:R-:W-:Y:S02]  /*104e0*/  SHF.R.U64 R115, R32, 0x10, R33.reuse ;  /* 0x0000001020737819 */ /* 0x100fe40000001221 */
[----:B0-----:R-:W-:Y:S02]  /*104f0*/  LOP3.LUT R61, R60, R221, RZ, 0x3c, !PT ;  /* 0x000000dd3c3d7212 */ /* 0x001fe400078e3cff */
[----:B------:R-:W-:Y:S02]  /*10500*/  SHF.R.U32.HI R114, RZ, 0x10, R33 ;  /* 0x00000010ff727819 */ /* 0x000fe40000011621 */
[----:B------:R-:W-:Y:S01]  /*10510*/  SHF.R.U64 R33, R34, 0x10, R35 ;  /* 0x0000001022217819 */ /* 0x000fe20000001223 */
[----:B------:R-:W-:Y:S01]  /*10520*/  IMAD.IADD R61, R222, 0x1, R61 ;  /* 0x00000001de3d7824 */ /* 0x000fe200078e023d */
[----:B------:R-:W-:-:S02]  /*10530*/  SHF.R.U32.HI R32, RZ, 0x10, R35 ;  /* 0x00000010ff207819 */ /* 0x000fc40000011623 */
[--C-:B------:R-:W-:Y:S01]  /*10540*/  SHF.R.U64 R35, R44, 0x10, R45.reuse ;  /* 0x000000102c237819 */ /* 0x100fe2000000122d */
[----:B------:R-:W-:Y:S01]  /*10550*/  IMAD R108, R61, 0x2, R2 ;  /* 0x000000023d6c7824 */ /* 0x000fe200078e0202 */
[----:B------:R-:W-:Y:S02]  /*10560*/  SHF.R.U32.HI R120, RZ, 0x10, R45 ;  /* 0x00000010ff787819 */ /* 0x000fe4000001162d */
[----:B------:R-:W-:Y:S02]  /*10570*/  PRMT R118, R110, 0x5410, R35 ;  /* 0x000054106e767816 */ /* 0x000fe40000000023 */
[----:B------:R-:W-:Y:S02]  /*10580*/  PRMT R116, R112, 0x5410, R115 ;  /* 0x0000541070747816 */ /* 0x000fe40000000073 */
[--C-:B------:R-:W-:Y:S01]  /*10590*/  SHF.R.U64 R34, R46, 0x10, R47.reuse ;  /* 0x000000102e227819 */ /* 0x100fe2000000122f */
[----:B------:R-:W-:Y:S01]  /*105a0*/  IMAD.U32 R119, R118, 0x10000, RZ ;  /* 0x0001000076777824 */ /* 0x000fe200078e00ff */
[----:B------:R-:W-:-:S02]  /*105b0*/  SHF.R.U32.HI R46, RZ, 0x10, R47 ;  /* 0x00000010ff2e7819 */ /* 0x000fc4000001162f */
[----:B------:R-:W-:Y:S02]  /*105c0*/  PRMT R120, R111, 0x5410, R120 ;  /* 0x000054106f787816 */ /* 0x000fe40000000078 */
[----:B------:R-:W-:Y:S02]  /*105d0*/  PRMT R45, R69, 0x5432, R34 ;  /* 0x00005432452d7816 */ /* 0x000fe40000000022 */
[----:B------:R-:W-:Y:S01]  /*105e0*/  PRMT R117, R113, 0x5410, R114 ;  /* 0x0000541071757816 */ /* 0x000fe20000000072 */
[----:B------:R-:W-:Y:S01]  /*105f0*/  IMAD.U32 R121, R120, 0x10000, RZ ;  /* 0x0001000078797824 */ /* 0x000fe200078e00ff */
[----:B------:R-:W-:Y:S02]  /*10600*/  PRMT R35, R73, 0x5432, R46 ;  /* 0x0000543249237816 */ /* 0x000fe4000000002e */
[----:B------:R-:W-:Y:S02]  /*10610*/  PRMT R32, R77, 0x5432, R32 ;  /* 0x000054324d207816 */ /* 0x000fe40000000020 */
[----:B------:R-:W-:Y:S01]  /*10620*/  LOP3.LUT R118, R118, 0xffff0000, RZ, 0xc0, !PT ;  /* 0xffff000076767812 */ /* 0x000fe200078ec0ff */
[----:B------:R-:W-:Y:S01]  /*10630*/  IMAD.U32 R122, R35, 0x10000, RZ ;  /* 0x00010000237a7824 */ /* 0x000fe200078e00ff */
[----:B------:R-:W-:-:S02]  /*10640*/  LOP3.LUT R120, R120, 0xffff0000, RZ, 0xc0, !PT ;  /* 0xffff000078787812 */ /* 0x000fc400078ec0ff */
[----:B------:R-:W-:Y:S02]  /*10650*/  PRMT R33, R76, 0x5432, R33 ;  /* 0x000054324c217816 */ /* 0x000fe40000000021 */
        /* <DEDUP_REMOVED lines=14> */
[----:B------:R-:W-:Y:S01]  /*10740*/  IMAD.U32 R60, R116, 0x10000, RZ ;  /* 0x00010000743c7824 */ /* 0x000fe200078e00ff */
[C---:B------:R-:W-:Y:S01]  /*10750*/  LOP3.LUT R34, R62.reuse, 0xffff0000, RZ, 0xc0, !PT ;  /* 0xffff00003e227812 */ /* 0x040fe200078ec0ff */
[----:B------:R-:W-:Y:S01]  /*10760*/  IMAD.U32 R44, R62, 0x10000, RZ ;  /* 0x000100003e2c7824 */ /* 0x000fe200078e00ff */
[C---:B------:R-:W-:Y:S01]  /*10770*/  LOP3.LUT R62, R63.reuse, 0xffff0000, RZ, 0xc0, !PT ;  /* 0xffff00003f3e7812 */ /* 0x040fe200078ec0ff */
[----:B------:R-:W-:Y:S01]  /*10780*/  IMAD.U32 R113, R63, 0x10000, RZ ;  /* 0x000100003f717824 */ /* 0x000fe200078e00ff */
[----:B------:R-:W-:Y:S01]  /*10790*/  LOP3.LUT R116, R116, 0xffff0000, RZ, 0xc0, !PT ;  /* 0xffff000074747812 */ /* 0x000fe200078ec0ff */
[C---:B-1----:R-:W-:Y:S01]  /*107a0*/  IMAD.U32 R47, R64.reuse, 0x10000, RZ ;  /* 0x00010000402f7824 */ /* 0x042fe200078e00ff */
[----:B------:R-:W-:Y:S01]  /*107b0*/  LOP3.LUT R63, R64, 0xffff0000, RZ, 0xc0, !PT ;  /* 0xffff0000403f7812 */ /* 0x000fe200078ec0ff */
[C---:B------:R-:W-:Y:S01]  /*107c0*/  IMAD.U32 R114, R65.reuse, 0x10000, RZ ;  /* 0x0001000041727824 */ /* 0x040fe200078e00ff */
[----:B------:R-:W-:Y:S01]  /*107d0*/  LOP3.LUT R64, R65, 0xffff0000, RZ, 0xc0, !PT ;  /* 0xffff000041407812 */ /* 0x000fe200078ec0ff */
[C---:B------:R-:W-:Y:S01]  /*107e0*/  FMUL.FTZ R123, R47.reuse, R119 ;  /* 0x000000772f7b7220 */ /* 0x040fe20000410000 */
[-C--:B------:R-:W-:Y:S01]  /*107f0*/  FMUL.FTZ R125, R47, R60.reuse ;  /* 0x0000003c2f7d7220 */ /* 0x080fe20000410000 */
[C---:B------:R-:W-:Y:S01]  /*10800*/  IMAD.U32 R65, R66.reuse, 0x10000, RZ ;  /* 0x0001000042417824 */ /* 0x040fe200078e00ff */
[----:B------:R-:W-:Y:S01]  /*10810*/  LOP3.LUT R46, R66, 0xffff0000, RZ, 0xc0, !PT ;  /* 0xffff0000422e7812 */ /* 0x000fe200078ec0ff */
[C---:B------:R-:W-:Y:S01]  /*10820*/  IMAD.U32 R115, R67.reuse, 0x10000, RZ ;  /* 0x0001000043737824 */ /* 0x040fe200078e00ff */
[----:B------:R-:W-:Y:S01]  /*10830*/  LOP3.LUT R66, R67, 0xffff0000, RZ, 0xc0, !PT ;  /* 0xffff000043427812 */ /* 0x000fe200078ec0ff */
[----:B------:R-:W-:Y:S01]  /*10840*/  FFMA.FTZ R47, R110, R60, -R123 ;  /* 0x0000003c6e2f7223 */ /* 0x000fe2000001087b */
[----:B------:R-:W-:-:S02]  /*10850*/  IMAD.U32 R67, R117, 0x10000, RZ ;  /* 0x0001000075437824 */ /* 0x000fc400078e00ff */
[----:B------:R-:W-:Y:S01]  /*10860*/  FFMA.FTZ R60, R110, R119, R125 ;  /* 0x000000776e3c7223 */ /* 0x000fe2000001007d */
[----:B------:R-:W-:Y:S02]  /*10870*/  IMAD.U32 R110, R32, 0x10000, RZ ;  /* 0x00010000206e7824 */ /* 0x000fe400078e00ff */
[C---:B------:R-:W-:Y:S01]  /*10880*/  FMUL.FTZ R123, R114.reuse, R121 ;  /* 0x00000079727b7220 */ /* 0x040fe20000410000 */
[----:B------:R-:W-:Y:S01]  /*10890*/  FMUL.FTZ R119, R114, R67 ;  /* 0x0000004372777220 */ /* 0x000fe20000410000 */
[----:B------:R-:W-:Y:S02]  /*108a0*/  IMAD.U32 R112, R61, 0x10000, RZ ;  /* 0x000100003d707824 */ /* 0x000fe400078e00ff */
[C---:B------:R-:W-:Y:S01]  /*108b0*/  FMUL.FTZ R114, R115.reuse, R122 ;  /* 0x0000007a73727220 */ /* 0x040fe20000410000 */
[-C--:B------:R-:W-:Y:S01]  /*108c0*/  FMUL.FTZ R115, R115, R110.reuse ;  /* 0x0000006e73737220 */ /* 0x080fe20000410000 */
[----:B------:R-:W-:Y:S01]  /*108d0*/  LOP3.LUT R117, R117, 0xffff0000, RZ, 0xc0, !PT ;  /* 0xffff000075757812 */ /* 0x000fe200078ec0ff */
[C---:B------:R-:W-:Y:S01]  /*108e0*/  FFMA.FTZ R119, R112.reuse, R121, R119 ;  /* 0x0000007970777223 */ /* 0x040fe20000010077 */
[----:B------:R-:W-:Y:S01]  /*108f0*/  LOP3.LUT R61, R61, 0xffff0000, RZ, 0xc0, !PT ;  /* 0xffff00003d3d7812 */ /* 0x000fe200078ec0ff */
[----:B------:R-:W-:Y:S01]  /*10900*/  FFMA.FTZ R123, R112, R67, -R123 ;  /* 0x00000043707b7223 */ /* 0x000fe2000001087b */
[C---:B------:R-:W-:Y:S01]  /*10910*/  FFMA.FTZ R121, R113.reuse, R110, -R114 ;  /* 0x0000006e71797223 */ /* 0x040fe20000010872 */
[----:B------:R-:W-:Y:S01]  /*10920*/  FFMA.FTZ R122, R113, R122, R115 ;  /* 0x0000007a717a7223 */ /* 0x000fe20000010073 */
[C---:B------:R-:W-:Y:S01]  /*10930*/  FMUL.FTZ R110, R63.reuse, R118 ;  /* 0x000000763f6e7220 */ /* 0x040fe20000410000 */
[----:B------:R-:W-:Y:S01]  /*10940*/  FMUL.FTZ R112, R63, R116 ;  /* 0x000000743f707220 */ /* 0x000fe20000410000 */
[----:B------:R-:W-:-:S02]  /*10950*/  IMAD.U32 R67, R45, 0x10000, RZ ;  /* 0x000100002d437824 */ /* 0x000fc400078e00ff */
[CC--:B------:R-:W-:Y:S01]  /*10960*/  FMUL.FTZ R114, R64.reuse, R120.reuse ;  /* 0x0000007840727220 */ /* 0x0c0fe20000410000 */
[----:B------:R-:W-:Y:S01]  /*10970*/  FMUL.FTZ R113, R64, R117 ;  /* 0x0000007540717220 */ /* 0x000fe20000410000 */
[----:B------:R-:W-:Y:S02]  /*10980*/  IMAD.U32 R63, R33, 0x10000, RZ ;  /* 0x00010000213f7824 */ /* 0x000fe400078e00ff */
[----:B------:R-:W-:Y:S01]  /*10990*/  FMUL.FTZ R115, R65, R67 ;  /* 0x0000004341737220 */ /* 0x000fe20000410000 */
        /* <DEDUP_REMOVED lines=11> */
[C---:B------:R-:W-:Y:S01]  /*10a50*/  FFMA.FTZ R110, R111.reuse, R116, -R110 ;  /* 0x000000746f6e7223 */ /* 0x040fe2000001086e */
[-C--:B------:R-:W-:Y:S01]  /*10a60*/  FMUL.FTZ R32, R46, R33.reuse ;  /* 0x000000212e207220 */ /* 0x080fe20000410000 */
[----:B------:R-:W-:Y:S01]  /*10a70*/  FFMA.FTZ R46, R34, R33, -R63 ;  /* 0x00000021222e7223 */ /* 0x000fe2000001083f */
[-C--:B------:R-:W-:Y:S01]  /*10a80*/  FMUL.FTZ R44, R66, R35.reuse ;  /* 0x00000023422c7220 */ /* 0x080fe20000410000 */
        /* <DEDUP_REMOVED lines=10> */
[----:B------:R1:W-:Y:S01]  /*10b30*/  STS.128 [R108+0x12400], R32 ;  /* 0x012400206c007388 */ /* 0x0003e20000000c00 */
[----:B------:R-:W-:-:S02]  /*10b40*/  F2FP.BF16.F32.PACK_AB R46, R64, R65 ;  /* 0x00000041402e723e */ /* 0x000fc400000010ff */
[----:B------:R-:W-:-:S05]  /*10b50*/  F2FP.BF16.F32.PACK_AB R47, R61, R122 ;  /* 0x0000007a3d2f723e */ /* 0x000fca00000010ff */
[----:B------:R1:W-:Y:S02]  /*10b60*/  STS.128 [R109+0x12400], R44 ;  /* 0x0124002c6d007388 */ /* 0x0003e40000000c00 */
.L_x_6142:
[----:B------:R-:W-:Y:S05]  /*10b70*/  BSYNC B2 ;  /* 0x0000000000027941 */ /* 0x000fea0003800000 */
.L_x_6141:
[----:B------:R-:W-:Y:S04]  /*10b80*/  BSSY B2, `(.L_x_6143) ;  /* 0x0000069000027945 */ /* 0x000fe80003800000 */
[----:B------:R-:W-:Y:S05]  /*10b90*/  @P1 BRA `(.L_x_6144) ;  /* 0x00000004009c1947 */ /* 0x000fea0003800000 */
[----:B------:R-:W2:Y:S01]  /*10ba0*/  LDL R66, [R1+0x74] ;  /* 0x0000740001427983 */ /* 0x000ea20000100800 */
[----:B-1----:R-:W-:Y:S02]  /*10bb0*/  LEA.HI R32, R91, R197, RZ, 0x1d ;  /* 0x000000c55b207211 */ /* 0x002fe400078fe8ff */
[--C-:B------:R-:W-:Y:S02]  /*10bc0*/  SHF.R.U64 R63, R28, 0x10, R29.reuse ;  /* 0x000000101c3f7819 */ /* 0x100fe4000000121d */
[----:B------:R-:W-:Y:S01]  /*10bd0*/  SHF.R.S32.HI R33, RZ, 0x1f, R32 ;  /* 0x0000001fff217819 */ /* 0x000fe20000011420 */
[----:B------:R-:W-:Y:S01]  /*10be0*/  IMAD.SHL.U32 R34, R32, 0x8, RZ ;  /* 0x0000000820227824 */ /* 0x000fe200078e00ff */
[----:B------:R-:W-:Y:S02]  /*10bf0*/  SHF.R.U32.HI R28, RZ, 0x10, R29 ;  /* 0x00000010ff1c7819 */ /* 0x000fe4000001161d */
[----:B------:R-:W-:Y:S02]  /*10c00*/  LEA.HI R33, R33, R32, RZ, 0x3 ;  /* 0x0000002021217211 */ /* 0x000fe400078f18ff */
[----:B------:R-:W-:-:S02]  /*10c10*/  LOP3.LUT R34, R219, 0x38, R34, 0xf8, !PT ;  /* 0x00000038db227812 */ /* 0x000fc400078ef822 */
[--C-:B0-----:R-:W-:Y:S01]  /*10c20*/  SHF.R.U64 R61, R30, 0x10, R31.reuse ;  /* 0x000000101e3d7819 */ /* 0x101fe2000000121f */
[----:B------:R-:W-:Y:S01]  /*10c30*/  IMAD.SHL.U32 R33, R33, 0x400, RZ ;  /* 0x0000040021217824 */ /* 0x000fe200078e00ff */
[----:B------:R-:W-:Y:S02]  /*10c40*/  LOP3.LUT R34, R34, R221, RZ, 0x3c, !PT ;  /* 0x000000dd22227212 */ /* 0x000fe400078e3cff */
[----:B------:R-:W-:Y:S02]  /*10c50*/  SHF.R.U32.HI R30, RZ, 0x10, R31 ;  /* 0x00000010ff1e7819 */ /* 0x000fe4000001161f */
[----:B------:R-:W-:Y:S02]  /*10c60*/  LOP3.LUT R33, R33, 0x7fffe000, RZ, 0xc0, !PT ;  /* 0x7fffe00021217812 */ /* 0x000fe400078ec0ff */
[----:B------:R-:W-:Y:S02]  /*10c70*/  SHF.R.U64 R29, R42, 0x10, R43 ;  /* 0x000000102a1d7819 */ /* 0x000fe4000000122b */
[----:B------:R-:W-:-:S02]  /*10c80*/  IADD3 R45, R34, R33, R222 ;  /* 0x00000021222d7210 */ /* 0x000fc40007ffe0de */
[--C-:B------:R-:W-:Y:S02]  /*10c90*/  SHF.R.U64 R31, R40, 0x10, R41.reuse ;  /* 0x00000010281f7819 */ /* 0x100fe40000001229 */
[----:B------:R-:W-:Y:S01]  /*10ca0*/  SHF.R.U32.HI R40, RZ, 0x10, R41 ;  /* 0x00000010ff287819 */ /* 0x000fe20000011629 */
[----:B------:R-:W-:Y:S01]  /*10cb0*/  IMAD R60, R45, 0x2, R2 ;  /* 0x000000022d3c7824 */ /* 0x000fe200078e0202 */
[----:B------:R-:W-:Y:S02]  /*10cc0*/  PRMT R105, R105, 0x5410, R28 ;  /* 0x0000541069697816 */ /* 0x000fe4000000001c */
[----:B------:R-:W-:Y:S02]  /*10cd0*/  PRMT R102, R102, 0x5410, R29 ;  /* 0x0000541066667816 */ /* 0x000fe4000000001d */
[----:B------:R-:W0:Y:S01]  /*10ce0*/  LDS.128 R44, [R60+0x12400] ;  /* 0x012400003c2c7984 */ /* 0x000e220000000c00 */
[----:B------:R-:W-:Y:S02]  /*10cf0*/  PRMT R107, R107, 0x5410, R30 ;  /* 0x000054106b6b7816 */ /* 0x000fe4000000001e */
[----:B------:R-:W-:-:S02]  /*10d00*/  PRMT R100, R100, 0x5410, R31 ;  /* 0x0000541064647816 */ /* 0x000fc4000000001f */
[----:B------:R-:W-:Y:S02]  /*10d10*/  SHF.R.U32.HI R42, RZ, 0x10, R43 ;  /* 0x00000010ff2a7819 */ /* 0x000fe4000001162b */
[----:B------:R-:W-:Y:S02]  /*10d20*/  PRMT R101, R101, 0x5410, R40 ;  /* 0x0000541065657816 */ /* 0x000fe40000000028 */
[----:B------:R-:W-:Y:S01]  /*10d30*/  PRMT R104, R104, 0x5410, R63 ;  /* 0x0000541068687816 */ /* 0x000fe2000000003f */
[----:B------:R-:W-:Y:S01]  /*10d40*/  IMAD.U32 R63, R100, 0x10000, RZ ;  /* 0x00010000643f7824 */ /* 0x000fe200078e00ff */
[----:B------:R-:W-:Y:S02]  /*10d50*/  PRMT R103, R103, 0x5410, R42 ;  /* 0x0000541067677816 */ /* 0x000fe4000000002a */
[----:B------:R-:W-:Y:S01]  /*10d60*/  PRMT R106, R106, 0x5410, R61 ;  /* 0x000054106a6a7816 */ /* 0x000fe2000000003d */
[----:B------:R-:W-:Y:S01]  /*10d70*/  IMAD.U32 R62, R104, 0x10000, RZ ;  /* 0x00010000683e7824 */ /* 0x000fe200078e00ff */
[----:B------:R-:W-:-:S02]  /*10d80*/  LOP3.LUT R100, R100, 0xffff0000, RZ, 0xc0, !PT ;  /* 0xffff000064647812 */ /* 0x000fc400078ec0ff */
[----:B------:R-:W-:Y:S02]  /*10d90*/  LOP3.LUT R104, R104, 0xffff0000, RZ, 0xc0, !PT ;  /* 0xffff000068687812 */ /* 0x000fe400078ec0ff */
[----:B0-----:R-:W-:Y:S01]  /*10da0*/  LOP3.LUT R41, R44, 0xffff0000, RZ, 0xc0, !PT ;  /* 0xffff00002c297812 */ /* 0x001fe200078ec0ff */
[----:B------:R-:W-:Y:S02]  /*10db0*/  IMAD.U32 R42, R45, 0x10000, RZ ;  /* 0x000100002d2a7824 */ /* 0x000fe400078e00ff */
[----:B------:R-:W-:Y:S02]  /*10dc0*/  IMAD.U32 R43, R46, 0x10000, RZ ;  /* 0x000100002e2b7824 */ /* 0x000fe400078e00ff */
[----:B------:R-:W-:Y:S01]  /*10dd0*/  IMAD.U32 R61, R47, 0x10000, RZ ;  /* 0x000100002f3d7824 */ /* 0x000fe200078e00ff */
        /* <DEDUP_REMOVED lines=8> */
[----:B------:R-:W-:-:S02]  /*10e60*/  LOP3.LUT R34, R35, 0xffff0000, RZ, 0xc0, !PT ;  /* 0xffff000023227812 */ /* 0x000fc400078ec0ff */
[----:B------:R-:W-:Y:S02]  /*10e70*/  SHF.L.U32 R35, R44, 0x10, RZ ;  /* 0x000000102c237819 */ /* 0x000fe400000006ff */
[----:B------:R-:W-:Y:S02]  /*10e80*/  LOP3.LUT R44, R45, 0xffff0000, RZ, 0xc0, !PT ;  /* 0xffff00002d2c7812 */ /* 0x000fe400078ec0ff */
[----:B------:R-:W-:Y:S01]  /*10e90*/  LOP3.LUT R45, R46, 0xffff0000, RZ, 0xc0, !PT ;  /* 0xffff00002e2d7812 */ /* 0x000fe200078ec0ff */
[----:B------:R-:W-:Y:S01]  /*10ea0*/  FMUL.FTZ R65, R35, R63 ;  /* 0x0000003f23417220 */ /* 0x000fe20000410000 */
[----:B------:R-:W-:Y:S01]  /*10eb0*/  LOP3.LUT R46, R47, 0xffff0000, RZ, 0xc0, !PT ;  /* 0xffff00002f2e7812 */ /* 0x000fe200078ec0ff */
[----:B------:R-:W-:Y:S02]  /*10ec0*/  IMAD.U32 R47, R101, 0x10000, RZ ;  /* 0x00010000652f7824 */ /* 0x000fe400078e00ff */
[-C--:B------:R-:W-:Y:S01]  /*10ed0*/  FMUL.FTZ R67, R35, R62.reuse ;  /* 0x0000003e23437220 */ /* 0x080fe20000410000 */
[----:B------:R-:W-:Y:S01]  /*10ee0*/  FFMA.FTZ R65, R28, R62, -R65 ;  /* 0x0000003e1c417223 */ /* 0x000fe20000010841 */
[----:B------:R-:W-:-:S02]  /*10ef0*/  IMAD.U32 R35, R105, 0x10000, RZ ;  /* 0x0001000069237824 */ /* 0x000fc400078e00ff */
[----:B------:R-:W-:Y:S01]  /*10f00*/  FMUL.FTZ R109, R42, R47 ;  /* 0x0000002f2a6d7220 */ /* 0x000fe20000410000 */
[----:B------:R-:W-:Y:S02]  /*10f10*/  IMAD.U32 R62, R103, 0x10000, RZ ;  /* 0x00010000673e7824 */ /* 0x000fe400078e00ff */
[----:B------:R-:W-:Y:S01]  /*10f20*/  FFMA.FTZ R67, R28, R63, R67 ;  /* 0x0000003f1c437223 */ /* 0x000fe20000010043 */
[----:B------:R-:W-:Y:S02]  /*10f30*/  IMAD.U32 R28, R107, 0x10000, RZ ;  /* 0x000100006b1c7824 */ /* 0x000fe400078e00ff */
[-C--:B------:R-:W-:Y:S01]  /*10f40*/  FMUL.FTZ R63, R42, R35.reuse ;  /* 0x000000232a3f7220 */ /* 0x080fe20000410000 */
[C---:B------:R-:W-:Y:S01]  /*10f50*/  FFMA.FTZ R109, R30.reuse, R35, -R109 ;  /* 0x000000231e6d7223 */ /* 0x040fe2000001086d */
[C---:B------:R-:W-:Y:S01]  /*10f60*/  FMUL.FTZ R35, R61.reuse, R62 ;  /* 0x0000003e3d237220 */ /* 0x040fe20000410000 */
[-C--:B------:R-:W-:Y:S01]  /*10f70*/  FMUL.FTZ R61, R61, R28.reuse ;  /* 0x0000001c3d3d7220 */ /* 0x080fe20000410000 */
[----:B------:R-:W-:Y:S01]  /*10f80*/  FFMA.FTZ R63, R30, R47, R63 ;  /* 0x0000002f1e3f7223 */ /* 0x000fe2000001003f */
[----:B------:R-:W-:Y:S01]  /*10f90*/  LOP3.LUT R101, R101, 0xffff0000, RZ, 0xc0, !PT ;  /* 0xffff000065657812 */ /* 0x000fe200078ec0ff */
[C---:B------:R-:W-:Y:S01]  /*10fa0*/  FFMA.FTZ R47, R40.reuse, R28, -R35 ;  /* 0x0000001c282f7223 */ /* 0x040fe20000010823 */
[----:B------:R-:W-:Y:S01]  /*10fb0*/  LOP3.LUT R105, R105, 0xffff0000, RZ, 0xc0, !PT ;  /* 0xffff000069697812 */ /* 0x000fe200078ec0ff */
[----:B------:R-:W-:Y:S01]  /*10fc0*/  FMUL.FTZ R28, R41, R100 ;  /* 0x00000064291c7220 */ /* 0x000fe20000410000 */
[----:B------:R-:W-:Y:S01]  /*10fd0*/  FFMA.FTZ R61, R40, R62, R61 ;  /* 0x0000003e283d7223 */ /* 0x000fe2000001003d */
[----:B------:R-:W-:-:S02]  /*10fe0*/  IMAD.U32 R30, R102, 0x10000, RZ ;  /* 0x00010000661e7824 */ /* 0x000fc400078e00ff */
[-C--:B------:R-:W-:Y:S01]  /*10ff0*/  FMUL.FTZ R40, R41, R104.reuse ;  /* 0x0000006829287220 */ /* 0x080fe20000410000 */
[C---:B------:R-:W-:Y:S01]  /*11000*/  FMUL.FTZ R35, R44.reuse, R101 ;  /* 0x000000652c237220 */ /* 0x040fe20000410000 */
[----:B------:R-:W-:Y:S01]  /*11010*/  FFMA.FTZ R104, R29, R104, -R28 ;  /* 0x000000681d687223 */ /* 0x000fe2000001081c */
[-C--:B------:R-:W-:Y:S01]  /*11020*/  FMUL.FTZ R44, R44, R105.reuse ;  /* 0x000000692c2c7220 */ /* 0x080fe20000410000 */
[----:B------:R-:W-:Y:S02]  /*11030*/  IMAD.U32 R28, R106, 0x10000, RZ ;  /* 0x000100006a1c7824 */ /* 0x000fe400078e00ff */
[----:B------:R-:W-:Y:S01]  /*11040*/  FMUL.FTZ R62, R43, R30 ;  /* 0x0000001e2b3e7220 */ /* 0x000fe20000410000 */
[----:B------:R-:W-:Y:S01]  /*11050*/  LOP3.LUT R102, R102, 0xffff0000, RZ, 0xc0, !PT ;  /* 0xffff000066667812 */ /* 0x000fe200078ec0ff */
[----:B------:R-:W-:Y:S01]  /*11060*/  FFMA.FTZ R42, R32, R105, -R35 ;  /* 0x00000069202a7223 */ /* 0x000fe20000010823 */
[----:B------:R-:W-:Y:S01]  /*11070*/  LOP3.LUT R106, R106, 0xffff0000, RZ, 0xc0, !PT ;  /* 0xffff00006a6a7812 */ /* 0x000fe200078ec0ff */
[----:B------:R-:W-:Y:S01]  /*11080*/  FFMA.FTZ R44, R32, R101, R44 ;  /* 0x00000065202c7223 */ /* 0x000fe2000001002c */
[----:B------:R-:W-:Y:S01]  /*11090*/  LOP3.LUT R103, R103, 0xffff0000, RZ, 0xc0, !PT ;  /* 0xffff000067677812 */ /* 0x000fe200078ec0ff */
[-C--:B------:R-:W-:Y:S01]  /*110a0*/  FMUL.FTZ R32, R43, R28.reuse ;  /* 0x0000001c2b207220 */ /* 0x080fe20000410000 */
[----:B------:R-:W-:Y:S01]  /*110b0*/  LOP3.LUT R107, R107, 0xffff0000, RZ, 0xc0, !PT ;  /* 0xffff00006b6b7812 */ /* 0x000fe200078ec0ff */
[----:B------:R-:W-:Y:S01]  /*110c0*/  FFMA.FTZ R62, R31, R28, -R62 ;  /* 0x0000001c1f3e7223 */ /* 0x000fe2000001083e */
[----:B------:R-:W-:Y:S01]  /*110d0*/  FMUL.FTZ R28, R45, R102 ;  /* 0x000000662d1c7220 */ /* 0x000fe20000410000 */
[----:B------:R-:W-:Y:S01]  /*110e0*/  FFMA.FTZ R40, R29, R100, R40 ;  /* 0x000000641d287223 */ /* 0x000fe20000010028 */
[----:B------:R-:W-:Y:S01]  /*110f0*/  FMUL.FTZ R45, R45, R106 ;  /* 0x0000006a2d2d7220 */ /* 0x000fe20000410000 */
[----:B------:R-:W-:Y:S01]  /*11100*/  FFMA.FTZ R31, R31, R30, R32 ;  /* 0x0000001e1f1f7223 */ /* 0x000fe20000010020 */
[C---:B------:R-:W-:Y:S01]  /*11110*/  FMUL.FTZ R29, R46.reuse, R103 ;  /* 0x000000672e1d7220 */ /* 0x040fe20000410000 */
[-C--:B------:R-:W-:Y:S01]  /*11120*/  FMUL.FTZ R30, R46, R107.reuse ;  /* 0x0000006b2e1e7220 */ /* 0x080fe20000410000 */
        /* <DEDUP_REMOVED lines=14> */
.L_x_6144:
[----:B------:R-:W-:Y:S05]  /*11210*/  BSYNC B2 ;  /* 0x0000000000027941 */ /* 0x000fea0003800000 */
.L_x_6143:
[----:B------:R-:W-:Y:S05]  /*11220*/  @P2 BRA `(.L_x_6140) ;  /* 0x00000004009c2947 */ /* 0x000fea0003800000 */
[----:B-1----:R-:W3:Y:S01]  /*11230*/  LDL R46, [R1+0x6c] ;  /* 0x00006c00012e7983 */ /* 0x002ee20000100800 */
[----:B------:R-:W-:Y:S02]  /*11240*/  LEA.HI R91, R91, R198, RZ, 0x1d ;  /* 0x000000c65b5b7211 */ /* 0x000fe400078fe8ff */
[----:B------:R-:W-:Y:S02]  /*11250*/  SHF.R.U64 R44, R24, 0x10, R25 ;  /* 0x00000010182c7819 */ /* 0x000fe40000001219 */
[----:B--2---:R-:W-:Y:S01]  /*11260*/  SHF.R.S32.HI R30, RZ, 0x1f, R91 ;  /* 0x0000001fff1e7819 */ /* 0x004fe2000001145b */
        /* <DEDUP_REMOVED lines=11> */
[----:B------:R-:W-:Y:S02]  /*11320*/  SHF.R.U32.HI R27, RZ, 0x10, R27 ;  /* 0x00000010ff1b7819 */ /* 0x000fe4000001161b */
[----:B------:R-:W-:Y:S01]  /*11330*/  SHF.R.U32.HI R37, RZ, 0x10, R37 ;  /* 0x00000010ff257819 */ /* 0x000fe20000011625 */
[----:B------:R-:W-:Y:S01]  /*11340*/  IMAD R40, R33, 0x2, R2 ;  /* 0x0000000221287824 */ /* 0x000fe200078e0202 */
[----:B------:R-:W-:Y:S02]  /*11350*/  PRMT R88, R88, 0x5410, R25 ;  /* 0x0000541058587816 */ /* 0x000fe40000000019 */
[----:B------:R-:W-:Y:S02]  /*11360*/  PRMT R83, R83, 0x5410, R26 ;  /* 0x0000541053537816 */ /* 0x000fe4000000001a */
[----:B------:R-:W1:Y:S01]  /*11370*/  LDS.128 R32, [R40+0x12400] ;  /* 0x0124000028207984 */ /* 0x000e620000000c00 */
[----:B------:R-:W-:Y:S02]  /*11380*/  PRMT R85, R85, 0x5410, R24 ;  /* 0x0000541055557816 */ /* 0x000fe40000000018 */
[----:B------:R-:W-:-:S02]  /*11390*/  PRMT R90, R90, 0x5410, R27 ;  /* 0x000054105a5a7816 */ /* 0x000fc4000000001b */
[----:B------:R-:W-:Y:S02]  /*113a0*/  PRMT R87, R87, 0x5410, R44 ;  /* 0x0000541057577816 */ /* 0x000fe4000000002c */
[----:B------:R-:W-:Y:S01]  /*113b0*/  PRMT R89, R89, 0x5410, R42 ;  /* 0x0000541059597816 */ /* 0x000fe2000000002a */
[----:B------:R-:W-:Y:S01]  /*113c0*/  IMAD.U32 R42, R83, 0x10000, RZ ;  /* 0x00010000532a7824 */ /* 0x000fe200078e00ff */
        /* <DEDUP_REMOVED lines=8> */
[C---:B-1----:R-:W-:Y:S01]  /*11450*/  IMAD.U32 R37, R33.reuse, 0x10000, RZ ;  /* 0x0001000021257824 */ /* 0x042fe200078e00ff */
[----:B------:R-:W-:Y:S01]  /*11460*/  LOP3.LUT R33, R33, 0xffff0000, RZ, 0xc0, !PT ;  /* 0xffff000021217812 */ /* 0x000fe200078ec0ff */
[C---:B------:R-:W-:Y:S01]  /*11470*/  IMAD.U32 R39, R35.reuse, 0x10000, RZ ;  /* 0x0001000023277824 */ /* 0x040fe200078e00ff */
[----:B------:R-:W-:Y:S01]  /*11480*/  LOP3.LUT R35, R35, 0xffff0000, RZ, 0xc0, !PT ;  /* 0xffff000023237812 */ /* 0x000fe200078ec0ff */
[----:B0-----:R-:W-:Y:S01]  /*11490*/  FMUL.FTZ R61, R37, R43 ;  /* 0x0000002b253d7220 */ /* 0x001fe20000410000 */
[C---:B------:R-:W-:Y:S01]  /*114a0*/  IMAD.U32 R38, R34.reuse, 0x10000, RZ ;  /* 0x0001000022267824 */ /* 0x040fe200078e00ff */
[----:B------:R-:W-:Y:S01]  /*114b0*/  LOP3.LUT R34, R34, 0xffff0000, RZ, 0xc0, !PT ;  /* 0xffff000022227812 */ /* 0x000fe200078ec0ff */
[----:B---3--:R-:W0:Y:S02]  /*114c0*/  LDS.128 R28, [R46] ;  /* 0x000000002e1c7984 */ /* 0x008e240000000c00 */
        /* <DEDUP_REMOVED lines=14> */
[----:B------:R-:W-:Y:S01]  /*115b0*/  FFMA.FTZ R45, R24, R41, -R45 ;  /* 0x00000029182d7223 */ /* 0x000fe2000001082d */
        /* <DEDUP_REMOVED lines=10> */
[----:B------:R-:W-:Y:S01]  /*11660*/  FMUL.FTZ R24, R32, R83 ;  /* 0x0000005320187220 */ /* 0x000fe20000410000 */
[----:B------:R-:W-:Y:S01]  /*11670*/  FFMA.FTZ R41, R36, R41, R42 ;  /* 0x0000002924297223 */ /* 0x000fe2000001002a */
[-C--:B------:R-:W-:Y:S01]  /*11680*/  FMUL.FTZ R36, R32, R87.reuse ;  /* 0x0000005720247220 */ /* 0x080fe20000410000 */
[----:B------:R-:W-:Y:S01]  /*11690*/  FMUL.FTZ R42, R38, R26 ;  /* 0x0000001a262a7220 */ /* 0x000fe20000410000 */
[----:B------:R-:W-:Y:S01]  /*116a0*/  FFMA.FTZ R32, R25, R87, -R24 ;  /* 0x0000005719207223 */ /* 0x000fe20000010818 */
[----:B------:R-:W-:Y:S01]  /*116b0*/  IMAD.U32 R24, R89, 0x10000, RZ ;  /* 0x0001000059187824 */ /* 0x000fe200078e00ff */
[----:B------:R-:W-:Y:S01]  /*116c0*/  LOP3.LUT R85, R85, 0xffff0000, RZ, 0xc0, !PT ;  /* 0xffff000055557812 */ /* 0x000fe200078ec0ff */
[----:B------:R-:W-:Y:S01]  /*116d0*/  FFMA.FTZ R36, R25, R83, R36 ;  /* 0x0000005319247223 */ /* 0x000fe20000010024 */
[----:B------:R-:W-:Y:S01]  /*116e0*/  LOP3.LUT R86, R86, 0xffff0000, RZ, 0xc0, !PT ;  /* 0xffff000056567812 */ /* 0x000fe200078ec0ff */
[-C--:B------:R-:W-:Y:S01]  /*116f0*/  FMUL.FTZ R38, R38, R24.reuse ;  /* 0x0000001826267220 */ /* 0x080fe20000410000 */
[----:B------:R-:W-:Y:S01]  /*11700*/  LOP3.LUT R89, R89, 0xffff0000, RZ, 0xc0, !PT ;  /* 0xffff000059597812 */ /* 0x000fe200078ec0ff */
[----:B------:R-:W-:Y:S01]  /*11710*/  FFMA.FTZ R42, R27, R24, -R42 ;  /* 0x000000181b2a7223 */ /* 0x000fe2000001082a */
[----:B------:R-:W-:Y:S01]  /*11720*/  LOP3.LUT R90, R90, 0xffff0000, RZ, 0xc0, !PT ;  /* 0xffff00005a5a7812 */ /* 0x000fe200078ec0ff */
[----:B------:R-:W-:Y:S01]  /*11730*/  FMUL.FTZ R31, R33, R84 ;  /* 0x00000054211f7220 */ /* 0x000fe20000410000 */
[C---:B------:R-:W-:Y:S01]  /*11740*/  FMUL.FTZ R24, R34.reuse, R85 ;  /* 0x0000005522187220 */ /* 0x040fe20000410000 */
[----:B------:R-:W-:Y:S01]  /*11750*/  FMUL.FTZ R25, R35, R86 ;  /* 0x0000005623197220 */ /* 0x000fe20000410000 */
[----:B------:R-:W-:Y:S01]  /*11760*/  FMUL.FTZ R33, R33, R88 ;  /* 0x0000005821217220 */ /* 0x000fe20000410000 */
[-C--:B------:R-:W-:Y:S01]  /*11770*/  FMUL.FTZ R34, R34, R89.reuse ;  /* 0x0000005922227220 */ /* 0x080fe20000410000 */
[----:B------:R-:W-:Y:S01]  /*11780*/  FMUL.FTZ R35, R35, R90 ;  /* 0x0000005a23237220 */ /* 0x000fe20000410000 */
[----:B------:R-:W-:Y:S01]  /*11790*/  FFMA.FTZ R88, R28, R88, -R31 ;  /* 0x000000581c587223 */ /* 0x000fe2000001081f */
        /* <DEDUP_REMOVED lines=16> */
.L_x_6140:
[----:B------:R-:W-:Y:S05]  /*118a0*/  BSYNC B1 ;  /* 0x0000000000017941 */ /* 0x000fea0003800000 */
.L_x_6139:
[----:B---3--:R-:W-:-:S04]  /*118b0*/  IADD3 R24, R203, 0x40, RZ ;  /* 0x00000040cb187810 */ /* 0x008fc80007ffe0ff */
[----:B------:R-:W-:-:S13]  /*118c0*/  ISETP.GE.AND P0, PT, R24, R70, PT ;  /* 0x000000461800720c */ /* 0x000fda0003f06270 */
[----:B------:R-:W-:Y:S05]  /*118d0*/  @P0 BRA `(.L_x_6120) ;  /* 0x0000001400080947 */ /* 0x000fea0003800000 */
[----:B-12---:R-:W1:Y:S01]  /*118e0*/  LDC R33, c[0x0][0x3f4] ;  /* 0x0000fd00ff217b82 */ /* 0x006e620000000800 */
[----:B------:R-:W-:Y:S01]  /*118f0*/  BSSY B1, `(.L_x_6145) ;  /* 0x000006e000017945 */ /* 0x000fe20003800000 */
[----:B------:R-:W-:Y:S02]  /*11900*/  SHF.R.U32.HI R44, RZ, 0x3, R216 ;  /* 0x00000003ff2c7819 */ /* 0x000fe400000116d8 */
[-C--:B-1----:R-:W-:Y:S02]  /*11910*/  ISETP.GE.AND P0, PT, R16, R33.reuse, PT ;  /* 0x000000211000720c */ /* 0x082fe40003f06270 */
[-C--:B------:R-:W-:Y:S02]  /*11920*/  ISETP.GE.AND P1, PT, R195, R33.reuse, PT ;  /* 0x00000021c300720c */ /* 0x080fe40003f26270 */
[----:B------:R-:W-:-:S09]  /*11930*/  ISETP.GE.AND P2, PT, R194, R33, PT ;  /* 0x00000021c200720c */ /* 0x000fd20003f46270 */
        /* <DEDUP_REMOVED lines=8> */
[----:B------:R-:W-:Y:S02]  /*119c0*/  PRMT R92, R92, 0x5410, R35 ;  /* 0x000054105c5c7816 */ /* 0x000fe40000000023 */
[----:B------:R-:W-:Y:S02]  /*119d0*/  PRMT R93, R93, 0x5410, R4 ;  /* 0x000054105d5d7816 */ /* 0x000fe40000000004 */
[----:B------:R-:W-:Y:S02]  /*119e0*/  PRMT R94, R94, 0x5410, R5 ;  /* 0x000054105e5e7816 */ /* 0x000fe40000000005 */
[----:B------:R-:W-:Y:S01]  /*119f0*/  PRMT R95, R95, 0x5410, R6 ;  /* 0x000054105f5f7816 */ /* 0x000fe20000000006 */
[----:B------:R-:W-:Y:S01]  /*11a00*/  IMAD.U32 R40, R93, 0x10000, RZ ;  /* 0x000100005d287824 */ /* 0x000fe200078e00ff */
[----:B------:R-:W-:Y:S01]  /*11a10*/  PRMT R96, R96, 0x5410, R39 ;  /* 0x0000541060607816 */ /* 0x000fe20000000027 */
[----:B------:R-:W-:Y:S01]  /*11a20*/  IMAD.U32 R39, R92, 0x10000, RZ ;  /* 0x000100005c277824 */ /* 0x000fe200078e00ff */
[----:B------:R-:W-:-:S02]  /*11a30*/  SHF.R.U32.HI R48, RZ, 0x10, R49 ;  /* 0x00000010ff307819 */ /* 0x000fc40000011631 */
[--C-:B------:R-:W-:Y:S01]  /*11a40*/  SHF.R.U64 R37, R50, 0x10, R51.reuse ;  /* 0x0000001032257819 */ /* 0x100fe20000001233 */
[----:B------:R-:W-:Y:S01]  /*11a50*/  IMAD.U32 R38, R96, 0x10000, RZ ;  /* 0x0001000060267824 */ /* 0x000fe200078e00ff */
[----:B------:R-:W-:Y:S02]  /*11a60*/  SHF.R.U32.HI R50, RZ, 0x10, R51 ;  /* 0x00000010ff327819 */ /* 0x000fe40000011633 */
[----:B------:R-:W-:Y:S02]  /*11a70*/  PRMT R97, R97, 0x5410, R48 ;  /* 0x0000541061617816 */ /* 0x000fe40000000030 */
[----:B------:R-:W-:Y:S02]  /*11a80*/  PRMT R99, R99, 0x5410, R50 ;  /* 0x0000541063637816 */ /* 0x000fe40000000032 */
[----:B------:R-:W-:Y:S02]  /*11a90*/  PRMT R98, R98, 0x5410, R37 ;  /* 0x0000541062627816 */ /* 0x000fe40000000025 */
[----:B------:R-:W-:-:S02]  /*11aa0*/  LOP3.LUT R92, R92, 0xffff0000, RZ, 0xc0, !PT ;  /* 0xffff00005c5c7812 */ /* 0x000fc400078ec0ff */
[----:B------:R-:W-:Y:S02]  /*11ab0*/  LOP3.LUT R96, R96, 0xffff0000, RZ, 0xc0, !PT ;  /* 0xffff000060607812 */ /* 0x000fe400078ec0ff */
        /* <DEDUP_REMOVED lines=10> */
[----:B---3--:R-:W1:Y:S03]  /*11b60*/  LDS.128 R24, [R46] ;  /* 0x000000002e187984 */ /* 0x008e660000000c00 */
[----:B------:R-:W-:-:S05]  /*11b70*/  IMAD R32, R29, 0x2, R2 ;  /* 0x000000021d207824 */ /* 0x000fca00078e0202 */
[----:B------:R-:W2:Y:S01]  /*11b80*/  LDS.128 R28, [R32+0x12400] ;  /* 0x01240000201c7984 */ /* 0x000ea20000000c00 */
        /* <DEDUP_REMOVED lines=26> */
[----:B------:R-:W-:-:S02]  /*11d30*/  IMAD.U32 R36, R30, 0x10000, RZ ;  /* 0x000100001e247824 */ /* 0x000fc400078e00ff */
[----:B------:R-:W-:Y:S01]  /*11d40*/  FFMA.FTZ R37, R34, R4, -R27 ;  /* 0x0000000422257223 */ /* 0x000fe2000001081b */
[C---:B------:R-:W-:Y:S01]  /*11d50*/  FMUL.FTZ R4, R28.reuse, R92 ;  /* 0x0000005c1c047220 */ /* 0x040fe20000410000 */
[-C--:B------:R-:W-:Y:S01]  /*11d60*/  FMUL.FTZ R28, R28, R96.reuse ;  /* 0x000000601c1c7220 */ /* 0x080fe20000410000 */
[----:B------:R-:W-:Y:S01]  /*11d70*/  IMAD.U32 R6, R94, 0x10000, RZ ;  /* 0x000100005e067824 */ /* 0x000fe200078e00ff */
[----:B------:R-:W-:Y:S01]  /*11d80*/  LOP3.LUT R30, R30, 0xffff0000, RZ, 0xc0, !PT ;  /* 0xffff00001e1e7812 */ /* 0x000fe200078ec0ff */
[----:B------:R-:W-:Y:S01]  /*11d90*/  FFMA.FTZ R96, R5, R96, -R4 ;  /* 0x0000006005607223 */ /* 0x000fe20000010804 */
[----:B------:R-:W-:Y:S01]  /*11da0*/  IMAD.U32 R4, R98, 0x10000, RZ ;  /* 0x0001000062047824 */ /* 0x000fe200078e00ff */
[----:B------:R-:W-:Y:S01]  /*11db0*/  LOP3.LUT R97, R97, 0xffff0000, RZ, 0xc0, !PT ;  /* 0xffff000061617812 */ /* 0x000fe200078ec0ff */
[----:B------:R-:W-:Y:S01]  /*11dc0*/  FMUL.FTZ R40, R36, R6 ;  /* 0x0000000624287220 */ /* 0x000fe20000410000 */
[----:B------:R-:W-:Y:S01]  /*11dd0*/  LOP3.LUT R94, R94, 0xffff0000, RZ, 0xc0, !PT ;  /* 0xffff00005e5e7812 */ /* 0x000fe200078ec0ff */
[----:B------:R-:W-:Y:S01]  /*11de0*/  FMUL.FTZ R36, R36, R4 ;  /* 0x0000000424247220 */ /* 0x000fe20000410000 */
[----:B------:R-:W-:Y:S01]  /*11df0*/  LOP3.LUT R31, R31, 0xffff0000, RZ, 0xc0, !PT ;  /* 0xffff00001f1f7812 */ /* 0x000fe200078ec0ff */
[----:B------:R-:W-:Y:S01]  /*11e00*/  FFMA.FTZ R39, R34, R38, R39 ;  /* 0x0000002622277223 */ /* 0x000fe20000010027 */
[----:B------:R-:W-:Y:S01]  /*11e10*/  LOP3.LUT R98, R98, 0xffff0000, RZ, 0xc0, !PT ;  /* 0xffff000062627812 */ /* 0x000fe200078ec0ff */
[----:B------:R-:W-:Y:S01]  /*11e20*/  FFMA.FTZ R40, R7, R4, -R40 ;  /* 0x0000000407287223 */ /* 0x000fe20000010828 */
[----:B------:R-:W-:Y:S01]  /*11e30*/  LOP3.LUT R95, R95, 0xffff0000, RZ, 0xc0, !PT ;  /* 0xffff00005f5f7812 */ /* 0x000fe200078ec0ff */
[----:B------:R-:W-:Y:S01]  /*11e40*/  FMUL.FTZ R27, R29, R93 ;  /* 0x0000005d1d1b7220 */ /* 0x000fe20000410000 */
[----:B------:R-:W-:Y:S01]  /*11e50*/  LOP3.LUT R99, R99, 0xffff0000, RZ, 0xc0, !PT ;  /* 0xffff000063637812 */ /* 0x000fe200078ec0ff */
[----:B------:R-:W-:Y:S01]  /*11e60*/  FMUL.FTZ R38, R29, R97 ;  /* 0x000000611d267220 */ /* 0x000fe20000410000 */
[----:B------:R-:W-:Y:S01]  /*11e70*/  FFMA.FTZ R28, R5, R92, R28 ;  /* 0x0000005c051c7223 */ /* 0x000fe2000001001c */
[C---:B------:R-:W-:Y:S01]  /*11e80*/  FMUL.FTZ R4, R30.reuse, R94 ;  /* 0x0000005e1e047220 */ /* 0x040fe20000410000 */
[----:B------:R-:W-:Y:S01]  /*11e90*/  FFMA.FTZ R36, R7, R6, R36 ;  /* 0x0000000607247223 */ /* 0x000fe20000010024 */
[-C--:B------:R-:W-:Y:S01]  /*11ea0*/  FMUL.FTZ R5, R30, R98.reuse ;  /* 0x000000621e057220 */ /* 0x080fe20000410000 */
[C---:B------:R-:W-:Y:S01]  /*11eb0*/  FMUL.FTZ R29, R31.reuse, R95 ;  /* 0x0000005f1f1d7220 */ /* 0x040fe20000410000 */
[----:B------:R-:W-:Y:S01]  /*11ec0*/  FMUL.FTZ R6, R31, R99 ;  /* 0x000000631f067220 */ /* 0x000fe20000410000 */
[----:B------:R-:W-:Y:S01]  /*11ed0*/  FFMA.FTZ R34, R24, R97, -R27 ;  /* 0x0000006118227223 */ /* 0x000fe2000001081b */
        /* <DEDUP_REMOVED lines=15> */
.L_x_6146:
[----:B------:R-:W-:Y:S05]  /*11fd0*/  BSYNC B1 ;  /* 0x0000000000017941 */ /* 0x000fea0003800000 */
.L_x_6145:
[----:B------:R-:W-:Y:S04]  /*11fe0*/  BSSY B1, `(.L_x_6147) ;  /* 0x0000069000017945 */ /* 0x000fe80003800000 */
[----:B------:R-:W-:Y:S05]  /*11ff0*/  @P1 BRA `(.L_x_6148) ;  /* 0x00000004009c1947 */ /* 0x000fea0003800000 */
[----:B------:R-:W2:Y:S01]  /*12000*/  LDL R41, [R1+0x68] ;  /* 0x0000680001297983 */ /* 0x000ea20000100800 */
[----:B-1----:R-:W-:Y:S02]  /*12010*/  LEA.HI R4, R33, R197, RZ, 0x1d ;  /* 0x000000c521047211 */ /* 0x002fe400078fe8ff */
        /* <DEDUP_REMOVED lines=18> */
[----:B------:R-:W-:Y:S02]  /*12140*/  SHF.R.U64 R8, R10, 0x10, R11 ;  /* 0x000000100a087819 */ /* 0x000fe4000000120b */
[----:B------:R-:W-:Y:S02]  /*12150*/  PRMT R76, R76, 0x5410, R9 ;  /* 0x000054104c4c7816 */ /* 0x000fe40000000009 */
[----:B------:R-:W1:Y:S01]  /*12160*/  LDS.128 R24, [R28+0x12400] ;  /* 0x012400001c187984 */ /* 0x000e620000000c00 */
[----:B------:R-:W-:Y:S02]  /*12170*/  SHF.R.U32.HI R55, RZ, 0x10, R55 ;  /* 0x00000010ff377819 */ /* 0x000fe40000011637 */
[----:B------:R-:W-:Y:S01]  /*12180*/  SHF.R.U32.HI R11, RZ, 0x10, R11 ;  /* 0x00000010ff0b7819 */ /* 0x000fe2000001160b */
[----:B------:R-:W-:Y:S01]  /*12190*/  IMAD.U32 R36, R76, 0x10000, RZ ;  /* 0x000100004c247824 */ /* 0x000fe200078e00ff */
[----:B------:R-:W-:-:S02]  /*121a0*/  PRMT R80, R80, 0x5410, R53 ;  /* 0x0000541050507816 */ /* 0x000fc40000000035 */
[----:B------:R-:W-:Y:S02]  /*121b0*/  PRMT R77, R77, 0x5410, R8 ;  /* 0x000054104d4d7816 */ /* 0x000fe40000000008 */
[----:B------:R-:W-:Y:S02]  /*121c0*/  PRMT R82, R82, 0x5410, R55 ;  /* 0x0000541052527816 */ /* 0x000fe40000000037 */
[----:B------:R-:W-:Y:S02]  /*121d0*/  PRMT R78, R78, 0x5410, R11 ;  /* 0x000054104e4e7816 */ /* 0x000fe4000000000b */
[----:B------:R-:W-:Y:S02]  /*121e0*/  PRMT R81, R81, 0x5410, R32 ;  /* 0x0000541051517816 */ /* 0x000fe40000000020 */
[----:B------:R-:W-:Y:S02]  /*121f0*/  LOP3.LUT R75, R75, 0xffff0000, RZ, 0xc0, !PT ;  /* 0xffff00004b4b7812 */ /* 0x000fe400078ec0ff */
[----:B------:R-:W-:-:S02]  /*12200*/  LOP3.LUT R79, R79, 0xffff0000, RZ, 0xc0, !PT ;  /* 0xffff00004f4f7812 */ /* 0x000fc400078ec0ff */
[----:B------:R-:W-:Y:S01]  /*12210*/  LOP3.LUT R76, R76, 0xffff0000, RZ, 0xc0, !PT ;  /* 0xffff00004c4c7812 */ /* 0x000fe200078ec0ff */
[C---:B-1----:R-:W-:Y:S01]  /*12220*/  IMAD.U32 R29, R24.reuse, 0x10000, RZ ;  /* 0x00010000181d7824 */ /* 0x042fe200078e00ff */
[----:B------:R-:W-:Y:S01]  /*12230*/  SHF.L.U32 R32, R27, 0x10, RZ ;  /* 0x000000101b207819 */ /* 0x000fe200000006ff */
[----:B------:R-:W-:Y:S01]  /*12240*/  IMAD.U32 R30, R25, 0x10000, RZ ;  /* 0x00010000191e7824 */ /* 0x000fe200078e00ff */
[----:B------:R-:W-:Y:S01]  /*12250*/  LOP3.LUT R24, R24, 0xffff0000, RZ, 0xc0, !PT ;  /* 0xffff000018187812 */ /* 0x000fe200078ec0ff */
[C---:B------:R-:W-:Y:S01]  /*12260*/  FMUL.FTZ R37, R29.reuse, R35 ;  /* 0x000000231d257220 */ /* 0x040fe20000410000 */
[----:B------:R-:W-:Y:S01]  /*12270*/  FMUL.FTZ R39, R29, R34 ;  /* 0x000000221d277220 */ /* 0x000fe20000410000 */
[----:B------:R-:W-:Y:S02]  /*12280*/  IMAD.U32 R29, R80, 0x10000, RZ ;  /* 0x00010000501d7824 */ /* 0x000fe400078e00ff */
[----:B------:R-:W-:Y:S01]  /*12290*/  FMUL.FTZ R38, R30, R36 ;  /* 0x000000241e267220 */ /* 0x000fe20000410000 */
[----:B------:R-:W-:Y:S01]  /*122a0*/  LOP3.LUT R25, R25, 0xffff0000, RZ, 0xc0, !PT ;  /* 0xffff000019197812 */ /* 0x000fe200078ec0ff */
[----:B------:R-:W-:-:S02]  /*122b0*/  IMAD.U32 R31, R26, 0x10000, RZ ;  /* 0x000100001a1f7824 */ /* 0x000fc400078e00ff */
[----:B------:R-:W-:Y:S01]  /*122c0*/  FMUL.FTZ R30, R30, R29 ;  /* 0x0000001d1e1e7220 */ /* 0x000fe20000410000 */
[----:B------:R-:W-:Y:S02]  /*122d0*/  LOP3.LUT R80, R80, 0xffff0000, RZ, 0xc0, !PT ;  /* 0xffff000050507812 */ /* 0x000fe400078ec0ff */
[----:B------:R-:W-:Y:S02]  /*122e0*/  LOP3.LUT R26, R26, 0xffff0000, RZ, 0xc0, !PT ;  /* 0xffff00001a1a7812 */ /* 0x000fe400078ec0ff */
[----:B------:R-:W-:Y:S01]  /*122f0*/  LOP3.LUT R27, R27, 0xffff0000, RZ, 0xc0, !PT ;  /* 0xffff00001b1b7812 */ /* 0x000fe200078ec0ff */
[----:B--2---:R-:W1:Y:S02]  /*12300*/  LDS.128 R4, [R41] ;  /* 0x0000000029047984 */ /* 0x004e640000000c00 */
[C---:B-1----:R-:W-:Y:S01]  /*12310*/  IMAD.U32 R8, R4.reuse, 0x10000, RZ ;  /* 0x0001000004087824 */ /* 0x042fe200078e00ff */
[----:B------:R-:W-:Y:S01]  /*12320*/  LOP3.LUT R4, R4, 0xffff0000, RZ, 0xc0, !PT ;  /* 0xffff000004047812 */ /* 0x000fe200078ec0ff */
[C---:B------:R-:W-:Y:S01]  /*12330*/  IMAD.U32 R9, R5.reuse, 0x10000, RZ ;  /* 0x0001000005097824 */ /* 0x040fe200078e00ff */
[----:B------:R-:W-:Y:S01]  /*12340*/  LOP3.LUT R5, R5, 0xffff0000, RZ, 0xc0, !PT ;  /* 0xffff000005057812 */ /* 0x000fe200078ec0ff */
[C---:B------:R-:W-:Y:S01]  /*12350*/  FFMA.FTZ R37, R8.reuse, R34, -R37 ;  /* 0x0000002208257223 */ /* 0x040fe20000010825 */
[----:B------:R-:W-:Y:S01]  /*12360*/  FFMA.FTZ R39, R8, R35, R39 ;  /* 0x0000002308277223 */ /* 0x000fe20000010027 */
[----:B------:R-:W-:-:S02]  /*12370*/  IMAD.U32 R34, R78, 0x10000, RZ ;  /* 0x000100004e227824 */ /* 0x000fc400078e00ff */
[C---:B------:R-:W-:Y:S01]  /*12380*/  FFMA.FTZ R38, R9.reuse, R29, -R38 ;  /* 0x0000001d09267223 */ /* 0x040fe20000010826 */
[----:B------:R-:W-:Y:S02]  /*12390*/  IMAD.U32 R8, R82, 0x10000, RZ ;  /* 0x0001000052087824 */ /* 0x000fe400078e00ff */
[----:B------:R-:W-:Y:S01]  /*123a0*/  FFMA.FTZ R36, R9, R36, R30 ;  /* 0x0000002409247223 */ /* 0x000fe2000001001e */
[----:B------:R-:W-:Y:S02]  /*123b0*/  IMAD.U32 R11, R7, 0x10000, RZ ;  /* 0x00010000070b7824 */ /* 0x000fe400078e00ff */
[C---:B------:R-:W-:Y:S01]  /*123c0*/  FMUL.FTZ R40, R32.reuse, R34 ;  /* 0x0000002220287220 */ /* 0x040fe20000410000 */
[----:B------:R-:W-:Y:S01]  /*123d0*/  FMUL.FTZ R29, R32, R8 ;  /* 0x00000008201d7220 */ /* 0x000fe20000410000 */
[C---:B------:R-:W-:Y:S01]  /*123e0*/  FMUL.FTZ R9, R24.reuse, R75 ;  /* 0x0000004b18097220 */ /* 0x040fe20000410000 */
[----:B------:R-:W-:Y:S01]  /*123f0*/  FMUL.FTZ R32, R25, R76 ;  /* 0x0000004c19207220 */ /* 0x000fe20000410000 */
[C---:B------:R-:W-:Y:S01]  /*12400*/  FFMA.FTZ R40, R11.reuse, R8, -R40 ;  /* 0x000000080b287223 */ /* 0x040fe20000010828 */
[----:B------:R-:W-:Y:S01]  /*12410*/  FFMA.FTZ R34, R11, R34, R29 ;  /* 0x000000220b227223 */ /* 0x000fe2000001001d */
[-C--:B------:R-:W-:Y:S01]  /*12420*/  FMUL.FTZ R11, R24, R79.reuse ;  /* 0x0000004f180b7220 */ /* 0x080fe20000410000 */
[----:B------:R-:W-:Y:S01]  /*12430*/  FFMA.FTZ R24, R4, R79, -R9 ;  /* 0x0000004f04187223 */ /* 0x000fe20000010809 */
[----:B------:R-:W-:-:S02]  /*12440*/  IMAD.U32 R9, R77, 0x10000, RZ ;  /* 0x000100004d097824 */ /* 0x000fc400078e00ff */
[----:B------:R-:W-:Y:S01]  /*12450*/  FMUL.FTZ R25, R25, R80 ;  /* 0x0000005019197220 */ /* 0x000fe20000410000 */
[----:B------:R-:W-:Y:S01]  /*12460*/  IMAD.U32 R8, R81, 0x10000, RZ ;  /* 0x0001000051087824 */ /* 0x000fe200078e00ff */
[----:B------:R-:W-:Y:S01]  /*12470*/  LOP3.LUT R77, R77, 0xffff0000, RZ, 0xc0, !PT ;  /* 0xffff00004d4d7812 */ /* 0x000fe200078ec0ff */
[----:B------:R-:W-:Y:S02]  /*12480*/  IMAD.U32 R10, R6, 0x10000, RZ ;  /* 0x00010000060a7824 */ /* 0x000fe400078e00ff */
[C---:B------:R-:W-:Y:S01]  /*12490*/  FMUL.FTZ R29, R31.reuse, R9 ;  /* 0x000000091f1d7220 */ /* 0x040fe20000410000 */
[----:B------:R-:W-:Y:S01]  /*124a0*/  LOP3.LUT R78, R78, 0xffff0000, RZ, 0xc0, !PT ;  /* 0xffff00004e4e7812 */ /* 0x000fe200078ec0ff */
[----:B------:R-:W-:Y:S01]  /*124b0*/  FMUL.FTZ R31, R31, R8 ;  /* 0x000000081f1f7220 */ /* 0x000fe20000410000 */
[----:B------:R-:W-:Y:S01]  /*124c0*/  LOP3.LUT R81, R81, 0xffff0000, RZ, 0xc0, !PT ;  /* 0xffff000051517812 */ /* 0x000fe200078ec0ff */
[----:B------:R-:W-:Y:S01]  /*124d0*/  FFMA.FTZ R30, R4, R75, R11 ;  /* 0x0000004b041e7223 */ /* 0x000fe2000001000b */
[----:B------:R-:W-:Y:S01]  /*124e0*/  LOP3.LUT R82, R82, 0xffff0000, RZ, 0xc0, !PT ;  /* 0xffff000052527812 */ /* 0x000fe200078ec0ff */
[C---:B------:R-:W-:Y:S01]  /*124f0*/  FFMA.FTZ R11, R5.reuse, R80, -R32 ;  /* 0x00000050050b7223 */ /* 0x040fe20000010820 */
        /* <DEDUP_REMOVED lines=23> */
.L_x_6148:
[----:B------:R-:W-:Y:S05]  /*12670*/  BSYNC B1 ;  /* 0x0000000000017941 */ /* 0x000fea0003800000 */
.L_x_6147:
[----:B------:R-:W-:Y:S05]  /*12680*/  @P2 BRA `(.L_x_6120) ;  /* 0x00000004009c2947 */ /* 0x000fea0003800000 */
[----:B------:R-:W3:Y:S01]  /*12690*/  LDL R34, [R1+0x64] ;  /* 0x0000640001227983 */ /* 0x000ee20000100800 */
[----:B------:R-:W-:Y:S02]  /*126a0*/  LEA.HI R33, R33, R198, RZ, 0x1d ;  /* 0x000000c621217211 */ /* 0x000fe400078fe8ff */
[----:B-1----:R-:W-:Y:S02]  /*126b0*/  SHF.R.U64 R26, R58, 0x10, R59 ;  /* 0x000000103a1a7819 */ /* 0x002fe4000000123b */
        /* <DEDUP_REMOVED lines=10> */
[----:B------:R-:W-:Y:S02]  /*12760*/  PRMT R73, R73, 0x5410, R26 ;  /* 0x0000541049497816 */ /* 0x000fe4000000001a */
[----:B------:R-:W-:-:S02]  /*12770*/  IADD3 R9, R4, R9, R223 ;  /* 0x0000000904097210 */ /* 0x000fc40007ffe0df */
[----:B------:R-:W-:Y:S02]  /*12780*/  SHF.R.U64 R30, R56, 0x10, R57 ;  /* 0x00000010381e7819 */ /* 0x000fe40000001239 */
[----:B------:R-:W-:Y:S01]  /*12790*/  SHF.R.U32.HI R14, RZ, 0x10, R15 ;  /* 0x00000010ff0e7819 */ /* 0x000fe2000001160f */
[----:B------:R-:W-:Y:S01]  /*127a0*/  IMAD R24, R9, 0x2, R2 ;  /* 0x0000000209187824 */ /* 0x000fe200078e0202 */
[----:B------:R-:W-:Y:S02]  /*127b0*/  PRMT R26, R0, 0x5410, R25 ;  /* 0x00005410001a7816 */ /* 0x000fe40000000019 */
[----:B------:R-:W-:Y:S02]  /*127c0*/  PRMT R69, R69, 0x5410, R30 ;  /* 0x0000541045457816 */ /* 0x000fe4000000001e */
[----:B------:R-:W1:Y:S01]  /*127d0*/  LDS.128 R8, [R24+0x12400] ;  /* 0x0124000018087984 */ /* 0x000e620000000c00 */
[----:B------:R-:W-:Y:S01]  /*127e0*/  PRMT R31, R21, 0x5410, R14 ;  /* 0x00005410151f7816 */ /* 0x000fe2000000000e */
[----:B------:R-:W-:Y:S01]  /*127f0*/  IMAD.U32 R27, R26, 0x10000, RZ ;  /* 0x000100001a1b7824 */ /* 0x000fe200078e00ff */
[----:B------:R-:W-:Y:S01]  /*12800*/  SHF.R.U32.HI R56, RZ, 0x10, R57 ;  /* 0x00000010ff387819 */ /* 0x000fe20000011639 */
[----:B------:R-:W-:Y:S01]  /*12810*/  IMAD.U32 R25, R69, 0x10000, RZ ;  /* 0x0001000045197824 */ /* 0x000fe200078e00ff */
        /* <DEDUP_REMOVED lines=8> */
[----:B------:R-:W-:Y:S02]  /*128a0*/  LOP3.LUT R69, R69, 0xffff0000, RZ, 0xc0, !PT ;  /* 0xffff000045457812 */ /* 0x000fe400078ec0ff */
        /* <DEDUP_REMOVED lines=11> */
[C---:B------:R-:W-:Y:S01]  /*12960*/  IMAD.U32 R20, R10.reuse, 0x10000, RZ ;  /* 0x000100000a147824 */ /* 0x040fe200078e00ff */
[----:B------:R-:W-:Y:S01]  /*12970*/  LOP3.LUT R10, R10, 0xffff0000, RZ, 0xc0, !PT ;  /* 0xffff00000a0a7812 */ /* 0x000fe200078ec0ff */
[----:B---3--:R-:W1:Y:S02]  /*12980*/  LDS.128 R4, [R34] ;  /* 0x0000000022047984 */ /* 0x008e640000000c00 */
[C---:B-1----:R-:W-:Y:S01]  /*12990*/  IMAD.U32 R0, R4.reuse, 0x10000, RZ ;  /* 0x0001000004007824 */ /* 0x042fe200078e00ff */
[----:B------:R-:W-:Y:S01]  /*129a0*/  LOP3.LUT R3, R4, 0xffff0000, RZ, 0xc0, !PT ;  /* 0xffff000004037812 */ /* 0x000fe200078ec0ff */
[C---:B------:R-:W-:Y:S01]  /*129b0*/  IMAD.U32 R12, R5.reuse, 0x10000, RZ ;  /* 0x00010000050c7824 */ /* 0x040fe200078e00ff */
[----:B------:R-:W-:Y:S01]  /*129c0*/  LOP3.LUT R4, R5, 0xffff0000, RZ, 0xc0, !PT ;  /* 0xffff000005047812 */ /* 0x000fe200078ec0ff */
[C---:B------:R-:W-:Y:S01]  /*129d0*/  FFMA.FTZ R33, R0.reuse, R25, -R33 ;  /* 0x0000001900217223 */ /* 0x040fe20000010821 */
[----:B------:R-:W-:Y:S01]  /*129e0*/  FMUL.FTZ R25, R15, R29 ;  /* 0x0000001d0f197220 */ /* 0x000fe20000410000 */
[----:B------:R-:W-:Y:S01]  /*129f0*/  FFMA.FTZ R35, R0, R27, R35 ;  /* 0x0000001b00237223 */ /* 0x000fe20000010023 */
[----:B------:R-:W-:-:S02]  /*12a00*/  IMAD.U32 R0, R74, 0x10000, RZ ;  /* 0x000100004a007824 */ /* 0x000fc400078e00ff */
[-C--:B------:R-:W-:Y:S01]  /*12a10*/  FMUL.FTZ R15, R15, R14.reuse ;  /* 0x0000000e0f0f7220 */ /* 0x080fe20000410000 */
[C---:B------:R-:W-:Y:S01]  /*12a20*/  FFMA.FTZ R25, R12.reuse, R14, -R25 ;  /* 0x0000000e0c197223 */ /* 0x040fe20000010819 */
[----:B------:R-:W-:Y:S02]  /*12a30*/  IMAD.U32 R13, R7, 0x10000, RZ ;  /* 0x00010000070d7824 */ /* 0x000fe400078e00ff */
[C---:B------:R-:W-:Y:S01]  /*12a40*/  FMUL.FTZ R14, R21.reuse, R32 ;  /* 0x00000020150e7220 */ /* 0x040fe20000410000 */
[-C--:B------:R-:W-:Y:S01]  /*12a50*/  FMUL.FTZ R27, R21, R0.reuse ;  /* 0x00000000151b7220 */ /* 0x080fe20000410000 */
[----:B------:R-:W-:Y:S01]  /*12a60*/  FFMA.FTZ R15, R12, R29, R15 ;  /* 0x0000001d0c0f7223 */ /* 0x000fe2000001000f */
[----:B------:R-:W-:Y:S02]  /*12a70*/  IMAD.U32 R5, R6, 0x10000, RZ ;  /* 0x0001000006057824 */ /* 0x000fe400078e00ff */
[----:B------:R-:W-:Y:S01]  /*12a80*/  FFMA.FTZ R21, R13, R0, -R14 ;  /* 0x000000000d157223 */ /* 0x000fe2000001080e */
[C---:B------:R-:W-:Y:S01]  /*12a90*/  FMUL.FTZ R0, R8.reuse, R26 ;  /* 0x0000001a08007220 */ /* 0x040fe20000410000 */
[----:B------:R-:W-:Y:S01]  /*12aa0*/  FMUL.FTZ R14, R8, R69 ;  /* 0x00000045080e7220 */ /* 0x000fe20000410000 */
[----:B------:R-:W-:-:S02]  /*12ab0*/  IMAD.U32 R8, R30, 0x10000, RZ ;  /* 0x000100001e087824 */ /* 0x000fc400078e00ff */
[----:B------:R-:W-:Y:S01]  /*12ac0*/  FFMA.FTZ R27, R13, R32, R27 ;  /* 0x000000200d1b7223 */ /* 0x000fe2000001001b */
[----:B------:R-:W-:Y:S01]  /*12ad0*/  FFMA.FTZ R12, R3, R69, -R0 ;  /* 0x00000045030c7223 */ /* 0x000fe20000010800 */
[----:B------:R-:W-:Y:S02]  /*12ae0*/  IMAD.U32 R0, R73, 0x10000, RZ ;  /* 0x0001000049007824 */ /* 0x000fe400078e00ff */
[C---:B------:R-:W-:Y:S01]  /*12af0*/  FMUL.FTZ R32, R20.reuse, R8 ;  /* 0x0000000814207220 */ /* 0x040fe20000410000 */
[----:B------:R-:W-:Y:S01]  /*12b00*/  FMUL.FTZ R13, R9, R28 ;  /* 0x0000001c090d7220 */ /* 0x000fe20000410000 */
[----:B------:R-:W-:Y:S01]  /*12b10*/  FFMA.FTZ R14, R3, R26, R14 ;  /* 0x0000001a030e7223 */ /* 0x000fe2000001000e */
[-C--:B------:R-:W-:Y:S01]  /*12b20*/  FMUL.FTZ R20, R20, R0.reuse ;  /* 0x0000000014147220 */ /* 0x080fe20000410000 */
[----:B------:R-:W-:Y:S01]  /*12b30*/  FFMA.FTZ R32, R5, R0, -R32 ;  /* 0x0000000005207223 */ /* 0x000fe20000010820 */
[-C--:B------:R-:W-:Y:S01]  /*12b40*/  FMUL.FTZ R9, R9, R71.reuse ;  /* 0x0000004709097220 */ /* 0x080fe20000410000 */
[----:B------:R-:W-:Y:S01]  /*12b50*/  LOP3.LUT R3, R30, 0xffff0000, RZ, 0xc0, !PT ;  /* 0xffff00001e037812 */ /* 0x000fe200078ec0ff */
[C---:B------:R-:W-:Y:S01]  /*12b60*/  FFMA.FTZ R26, R4.reuse, R71, -R13 ;  /* 0x00000047041a7223 */ /* 0x040fe2000001080d */
[----:B------:R-:W-:Y:S01]  /*12b70*/  LOP3.LUT R0, R31, 0xffff0000, RZ, 0xc0, !PT ;  /* 0xffff00001f007812 */ /* 0x000fe200078ec0ff */
        /* <DEDUP_REMOVED lines=9> */
[-C--:B------:R-:W-:Y:S01]  /*12c10*/  FMUL.FTZ R11, R11, R74.reuse ;  /* 0x0000004a0b0b7220 */ /* 0x080fe20000410000 */
[----:B------:R-:W-:Y:S01]  /*12c20*/  FFMA.FTZ R73, R6, R73, -R5 ;  /* 0x0000004906497223 */ /* 0x000fe20000010805 */
        /* <DEDUP_REMOVED lines=13> */
.L_x_6120:
[----:B------:R-:W-:Y:S05]  /*12d00*/  BSYNC B0 ;  /* 0x0000000000007941 */ /* 0x000fea0003800000 */
.L_x_6098:
        /* <DEDUP_REMOVED lines=8> */
.L_x_6096:
[----:B01-3--:R-:W3:Y:S02]  /*12d90*/  LDL R0, [R1+0x4] ;  /* 0x0000040001007983 */ /* 0x00bee40000100800 */
[----:B---3--:R-:W-:-:S13]  /*12da0*/  R2UR UR4, R0 ;  /* 0x00000000000472ca */ /* 0x008fda00000e0000 */
[----:B------:R-:W-:-:S05]  /*12db0*/  IMAD.U32 R0, RZ, RZ, UR4 ;  /* 0x00000004ff007e24 */ /* 0x000fca000f8e00ff */
[----:B------:R-:W-:-:S13]  /*12dc0*/  ISETP.NE.AND P0, PT, R0, 0x3, PT ;  /* 0x000000030000780c */ /* 0x000fda0003f05270 */
[----:B------:R-:W-:Y:S05]  /*12dd0*/  @!P0 BRA `(.L_x_6149) ;  /* 0x0000000000048947 */ /* 0x000fea0003800000 */
[----:B------:R-:W-:Y:S01]  /*12de0*/  BPT.TRAP 0x1 ;  /* 0x000000040000795c */ /* 0x000fe20000300000 */
.L_x_6149:
[----:B--2-4-:R-:W-:Y:S01]  /*12df0*/  IMAD R5, R196, 0x8, R2 ;  /* 0x00000008c4057824 */ /* 0x014fe200078e0202 */
[----:B------:R-:W-:-:S04]  /*12e00*/  SHF.L.U32 R0, R199, 0x1f, RZ ;  /* 0x0000001fc7007819 */ /* 0x000fc800000006ff */
[----:B------:R0:W1:Y:S01]  /*12e10*/  SYNCS.PHASECHK.TRANS64.TRYWAIT P1, [R5+URZ+0x30830], R0 ;  /* 0x03083000050075a7 */ /* 0x000062000802017f */
[----:B------:R-:W-:Y:S05]  /*12e20*/  @!P0 BRA `(.L_x_6150) ;  /* 0x0000000000048947 */ /* 0x000fea0003800000 */
[----:B------:R-:W-:Y:S01]  /*12e30*/  BPT.TRAP 0x1 ;  /* 0x000000040000795c */ /* 0x000fe20000300000 */
.L_x_6150:
[----:B-1----:R-:W-:Y:S05]  /*12e40*/  @P1 BRA `(.L_x_6151) ;  /* 0x0000000000081947 */ /* 0x002fea0003800000 */
[----:B------:R-:W1:Y:S02]  /*12e50*/  SYNCS.PHASECHK.TRANS64.TRYWAIT P1, [R5+URZ+0x30830], R0 ;  /* 0x03083000050075a7 */ /* 0x000e64000802017f */
[----:B-1----:R-:W-:Y:S05]  /*12e60*/  @!P1 BRA `(.L_x_6152) ;  /* 0x0000013c00589947 */ /* 0x002fea0003800000 */
.L_x_6151:
[----:B------:R-:W-:Y:S05]  /*12e70*/  WARPSYNC.ALL ;  /* 0x0000000000007948 */ /* 0x000fea0003800000 */
[----:B01----:R-:W-:Y:S01]  /*12e80*/  VIADD R0, R2, 0x1e400 ;  /* 0x0001e40002007836 */ /* 0x003fe20000000000 */
[----:B------:R-:W-:Y:S01]  /*12e90*/  R2UR UR4, R68 ;  /* 0x00000000440472ca */ /* 0x000fe200000e0000 */
[----:B------:R-:W-:Y:S01]  /*12ea0*/  UMOV UR9, 0x40000040 ;  /* 0x4000004000097882 */ /* 0x000fe20000000000 */
[----:B------:R-:W-:Y:S01]  /*12eb0*/  MOV R7, 0x40000040 ;  /* 0x4000004000077802 */ /* 0x000fe20000000f00 */
[----:B------:R-:W-:Y:S01]  /*12ec0*/  WARPGROUP.ARRIVE ;  /* 0x00000000000079c5 */ /* 0x000fe20000000000 */
        /* <DEDUP_REMOVED lines=33> */
[----:B------:R-:W-:Y:S01]  /*130e0*/  IMAD.MOV.U32 R9, RZ, RZ, 0x40000040 ;  /* 0x40000040ff097424 */ /* 0x000fe200078e00ff */
[----:B------:R-:W-:Y:S01]  /*130f0*/  UIADD3 UR36, UR4, 0x806, URZ ;  /* 0x0000080604247890 */ /* 0x000fe2000fffe03f */
[----:B0-----:R-:W-:Y:S01]  /*13100*/  IMAD.U32 R10, RZ, RZ, UR8 ;  /* 0x00000008ff0a7e24 */ /* 0x001fe2000f8e00ff */
[----:B------:R-:W-:Y:S01]  /*13110*/  UMOV UR37, 0x40000040 ;  /* 0x4000004000257882 */ /* 0x000fe20000000000 */
        /* <DEDUP_REMOVED lines=56> */
[----:B------:R-:W-:Y:S01]  /*134a0*/  R2UR UR54, R8 ;  /* 0x00000000083672ca */ /* 0x000fe200000e0000 */
[----:B------:R-:W-:Y:S01]  /*134b0*/  VIADD R8, R6, 0x600 ;  /* 0x0000060006087836 */ /* 0x000fe20000000000 */
[----:B------:R-:W-:Y:S01]  /*134c0*/  R2UR UR55, R9 ;  /* 0x00000000093772ca */ /* 0x000fe200000e0000 */
[----:B------:R-:W-:Y:S01]  /*134d0*/  IMAD.MOV.U32 R9, RZ, RZ, 0x40000040 ;  /* 0x40000040ff097424 */ /* 0x000fe200078e00ff */
[----:B------:R0:W-:Y:S02]  /*134e0*/  STL.64 [R1+0x8], R10 ;  /* 0x0000080a01007387 */ /* 0x0001e40000100a00 */
[----:B------:R-:W-:Y:S01]  /*134f0*/  R2UR UR50, R8 ;  /* 0x00000000083272ca */ /* 0x000fe200000e0000 */
[----:B------:R-:W-:Y:S01]  /*13500*/  VIADD R8, R6, 0x602 ;  /* 0x0000060206087836 */ /* 0x000fe20000000000 */
[----:B------:R-:W-:Y:S02]  /*13510*/  R2UR UR51, R9 ;  /* 0x00000000093372ca */ /* 0x000fe400000e0000 */
[----:B------:R-:W-:-:S02]  /*13520*/  MOV R9, 0x40000040 ;  /* 0x4000004000097802 */ /* 0x000fc40000000f00 */
[----:B------:R-:W-:Y:S01]  /*13530*/  R2UR UR46, R8 ;  /* 0x00000000082e72ca */ /* 0x000fe200000e0000 */
[C---:B------:R-:W-:Y:S01]  /*13540*/  VIADD R8, R6.reuse, 0x604 ;  /* 0x0000060406087836 */ /* 0x040fe20000000000 */
[----:B------:R-:W-:Y:S01]  /*13550*/  R2UR UR47, R9 ;  /* 0x00000000092f72ca */ /* 0x000fe200000e0000 */
[----:B------:R-:W-:Y:S02]  /*13560*/  IMAD.MOV.U32 R9, RZ, RZ, 0x40000040 ;  /* 0x40000040ff097424 */ /* 0x000fe400078e00ff */
[----:B------:R-:W-:Y:S01]  /*13570*/  VIADD R6, R6, 0x606 ;  /* 0x0000060606067836 */ /* 0x000fe20000000000 */
[----:B------:R-:W-:Y:S02]  /*13580*/  R2UR UR42, R8 ;  /* 0x00000000082a72ca */ /* 0x000fe400000e0000 */
[----:B------:R-:W-:Y:S02]  /*13590*/  R2UR UR43, R9 ;  /* 0x00000000092b72ca */ /* 0x000fe400000e0000 */
[----:B------:R-:W-:Y:S01]  /*135a0*/  R2UR UR38, R6 ;  /* 0x00000000062672ca */ /* 0x000fe200000e0000 */
[----:B------:R-:W-:-:S02]  /*135b0*/  WARPGROUP.DEPBAR.LE gsb0, 0x0 ;  /* 0x00008000000079c5 */ /* 0x000fc40000010000 */
        /* <DEDUP_REMOVED lines=23> */
.L_x_6153:
[----:B------:R-:W2:Y:S01]  /*13730*/  LDL R12, [R1+0x38] ;  /* 0x00003800010c7983 */ /* 0x000ea20000100800 */
[----:B------:R-:W0:Y:S01]  /*13740*/  LDC R4, c[0x0][0x448] ;  /* 0x00011200ff047b82 */ /* 0x000e220000000800 */
        /* <DEDUP_REMOVED lines=23> */
[----:B0-----:R-:W-:Y:S01]  /*138c0*/  ISETP.NE.AND P1, PT, R4, 0x1, PT ;  /* 0x000000010400780c */ /* 0x001fe20003f25270 */
        /* <DEDUP_REMOVED lines=12> */
[----:B------:R-:W1:Y:S01]  /*13990*/  @P1 LDC R21, c[0x0][0x44c] ;  /* 0x00011300ff151b82 */ /* 0x000e620000000800 */
[----:B------:R-:W-:Y:S01]  /*139a0*/  FMUL.FTZ R71, R71, UR4 ;  /* 0x0000000447477c20 */ /* 0x000fe20008410000 */
[----:B------:R-:W-:Y:S01]  /*139b0*/  FMUL.FTZ R7, R29, UR4 ;  /* 0x000000041d077c20 */ /* 0x000fe20008410000 */
[----:B------:R-:W-:Y:S01]  /*139c0*/  FMUL.FTZ R9, R33, UR4 ;  /* 0x0000000421097c20 */ /* 0x000fe20008410000 */
[----:B------:R-:W4:Y:S01]  /*139d0*/  MUFU.TANH R34, R34 ;  /* 0x0000002200227308 */ /* 0x000f220000002400 */
[----:B------:R-:W-:Y:S01]  /*139e0*/  FMUL.FTZ R10, R37, UR4 ;  /* 0x00000004250a7c20 */ /* 0x000fe20008410000 */
[----:B------:R-:W-:Y:S01]  /*139f0*/  FMUL.FTZ R13, R41, UR4 ;  /* 0x00000004290d7c20 */ /* 0x000fe20008410000 */
[----:B------:R-:W-:Y:S01]  /*13a00*/  FMUL.FTZ R45, R45, UR4 ;  /* 0x000000042d2d7c20 */ /* 0x000fe20008410000 */
[----:B------:R-:W3:Y:S01]  /*13a10*/  @P1 LDC R25, c[0x0][0x450] ;  /* 0x00011400ff191b82 */ /* 0x000ee20000000800 */
        /* <DEDUP_REMOVED lines=13> */
[----:B------:R-:W-:Y:S01]  /*13af0*/  ULDC UR39, c[0x0][0x9d8] ;  /* 0x0002760000277ab9 */ /* 0x000fe20000000800 */
[----:B------:R-:W-:Y:S01]  /*13b00*/  ULDC UR42, c[0x0][0x988] ;  /* 0x00026200002a7ab9 */ /* 0x000fe20000000800 */
[----:B------:R-:W-:Y:S01]  /*13b10*/  ULDC UR43, c[0x0][0x988] ;  /* 0x00026200002b7ab9 */ /* 0x000fe20000000800 */
[----:B------:R-:W-:Y:S01]  /*13b20*/  BSSY B0, `(.L_x_6154) ;  /* 0x00004c7000007945 */ /* 0x000fe20003800000 */
[----:B------:R-:W-:-:S02]  /*13b30*/  CS2R R118, SRZ ;  /* 0x0000000000767805 */ /* 0x000fc4000001ff00 */
[----:B------:R-:W-:Y:S01]  /*13b40*/  CS2R R116, SRZ ;  /* 0x0000000000747805 */ /* 0x000fe2000001ff00 */
[----:B------:R-:W4:Y:S01]  /*13b50*/  MUFU.TANH R28, R39 ;  /* 0x00000027001c7308 */ /* 0x000f220000002400 */
[----:B------:R-:W-:Y:S02]  /*13b60*/  CS2R R114, SRZ ;  /* 0x0000000000727805 */ /* 0x000fe4000001ff00 */
[----:B------:R-:W-:Y:S02]  /*13b70*/  CS2R R112, SRZ ;  /* 0x0000000000707805 */ /* 0x000fe4000001ff00 */
[----:B------:R-:W-:Y:S02]  /*13b80*/  CS2R R110, SRZ ;  /* 0x00000000006e7805 */ /* 0x000fe4000001ff00 */
[----:B------:R-:W-:Y:S02]  /*13b90*/  CS2R R108, SRZ ;  /* 0x00000000006c7805 */ /* 0x000fe4000001ff00 */
[----:B------:R-:W-:-:S02]  /*13ba0*/  CS2R R106, SRZ ;  /* 0x00000000006a7805 */ /* 0x000fc4000001ff00 */
[----:B------:R-:W-:Y:S02]  /*13bb0*/  CS2R R104, SRZ ;  /* 0x0000000000687805 */ /* 0x000fe4000001ff00 */
[----:B------:R-:W-:Y:S01]  /*13bc0*/  CS2R R102, SRZ ;  /* 0x0000000000667805 */ /* 0x000fe2000001ff00 */
[----:B------:R-:W4:Y:S08]  /*13bd0*/  MUFU.TANH R42, R42 ;  /* 0x0000002a002a7308 */ /* 0x000f300000002400 */
[----:B------:R-:W4:Y:S08]  /*13be0*/  MUFU.TANH R43, R43 ;  /* 0x0000002b002b7308 */ /* 0x000f300000002400 */
[----:B------:R4:W4:Y:S08]  /*13bf0*/  MUFU.TANH R24, R46 ;  /* 0x0000002e00187308 */ /* 0x0009300000002400 */
[----:B------:R-:W4:Y:S08]  /*13c00*/  MUFU.TANH R47, R47 ;  /* 0x0000002f002f7308 */ /* 0x000f300000002400 */
[----:B------:R-:W4:Y:S08]  /*13c10*/  MUFU.TANH R50, R50 ;  /* 0x0000003200327308 */ /* 0x000f300000002400 */
[----:B------:R-:W4:Y:S08]  /*13c20*/  MUFU.TANH R51, R51 ;  /* 0x0000003300337308 */ /* 0x000f300000002400 */
[----:B------:R-:W4:Y:S08]  /*13c30*/  MUFU.TANH R32, R54 ;  /* 0x0000003600207308 */ /* 0x000f300000002400 */
[----:B------:R-:W4:Y:S08]  /*13c40*/  MUFU.TANH R55, R55 ;  /* 0x0000003700377308 */ /* 0x000f300000002400 */
[----:B------:R-:W4:Y:S08]  /*13c50*/  MUFU.TANH R36, R58 ;  /* 0x0000003a00247308 */ /* 0x000f300000002400 */
[----:B------:R-:W-:Y:S08]  /*13c60*/  MUFU.TANH R40, R62 ;  /* 0x0000003e00287308 */ /* 0x000ff00000002400 */
        /* <DEDUP_REMOVED lines=18> */
[----:B------:R-:W-:Y:S01]  /*13d90*/  MUFU.TANH R53, R53 ;  /* 0x0000003500357308 */ /* 0x000fe20000002400 */
[----:B--2---:R-:W-:-:S04]  /*13da0*/  IMAD.IADD R4, R12, 0x1, R225 ;  /* 0x000000010c047824 */ /* 0x004fc800078e02e1 */
[----:B-1----:R-:W-:-:S03]  /*13db0*/  @P1 IMAD.HI.U32 R12, R4, R21, RZ ;  /* 0x00000015040c1227 */ /* 0x002fc600078e00ff */
[----:B------:R-:W-:Y:S01]  /*13dc0*/  MUFU.TANH R56, R56 ;  /* 0x0000003800387308 */ /* 0x000fe20000002400 */
[----:B------:R-:W-:Y:S01]  /*13dd0*/  IMAD.MOV.U32 R21, RZ, RZ, -0x60 ;  /* 0xffffffa0ff157424 */ /* 0x000fe200078e00ff */
[----:B---3--:R-:W-:Y:S01]  /*13de0*/  @P1 SHF.R.U32.HI R4, RZ, R25, R12 ;  /* 0x00000019ff041219 */ /* 0x008fe2000001160c */
[C---:B------:R-:W-:Y:S02]  /*13df0*/  IMAD R12, R72.reuse, -0x60, R227 ;  /* 0xffffffa0480c7824 */ /* 0x040fe400078e02e3 */
[----:B------:R-:W-:Y:S02]  /*13e00*/  IMAD R14, R72, R21, 0x61 ;  /* 0x00000061480e7424 */ /* 0x000fe400078e0215 */
[----:B------:R-:W1:Y:S01]  /*13e10*/  SHFL.IDX PT, R20, R4, 0x1, 0x1c1f ;  /* 0x003c1f0004147f89 */ /* 0x000e6200000e0000 */
[----:B------:R-:W-:Y:S01]  /*13e20*/  VIADD R12, R12, 0x60 ;  /* 0x000000600c0c7836 */ /* 0x000fe20000000000 */
[----:B------:R-:W-:Y:S01]  /*13e30*/  MUFU.TANH R57, R57 ;  /* 0x0000003900397308 */ /* 0x000fe20000002400 */
[C---:B------:R-:W-:Y:S01]  /*13e40*/  IMAD R14, R229.reuse, -0x2, R14 ;  /* 0xfffffffee50e7824 */ /* 0x040fe200078e020e */
[----:B------:R-:W2:Y:S01]  /*13e50*/  SHFL.IDX PT, R4, R4, RZ, 0x1c1f ;  /* 0x001c1fff04047589 */ /* 0x000ea200000e0000 */
[----:B------:R-:W-:-:S03]  /*13e60*/  IMAD R21, R229, -0x2, R12 ;  /* 0xfffffffee5157824 */ /* 0x000fc600078e020c */
[----:B------:R-:W-:Y:S02]  /*13e70*/  IADD3 R86, -R226, R14, R227 ;  /* 0x0000000ee2567210 */ /* 0x000fe40007ffe1e3 */
[----:B------:R-:W-:Y:S08]  /*13e80*/  MUFU.TANH R60, R60 ;  /* 0x0000003c003c7308 */ /* 0x000ff00000002400 */
[----:B------:R-:W-:Y:S01]  /*13e90*/  MUFU.TANH R61, R61 ;  /* 0x0000003d003d7308 */ /* 0x000fe20000002400 */
[----:B-1----:R-:W-:-:S07]  /*13ea0*/  VIADDMNMX R27, R20, R86, R21, PT ;  /* 0x00000056141b7246 */ /* 0x002fce0003800115 */
[----:B------:R-:W-:Y:S01]  /*13eb0*/  MUFU.TANH R33, R64 ;  /* 0x0000004000217308 */ /* 0x000fe20000002400 */
[C---:B------:R-:W-:Y:S02]  /*13ec0*/  ISETP.GT.AND P2, PT, R27.reuse, RZ, PT ;  /* 0x000000ff1b00720c */ /* 0x040fe40003f44270 */
[C---:B------:R-:W-:Y:S02]  /*13ed0*/  ISETP.GT.AND P3, PT, R27.reuse, 0x1, PT ;  /* 0x000000011b00780c */ /* 0x040fe40003f64270 */
[C---:B------:R-:W-:Y:S02]  /*13ee0*/  ISETP.GT.AND P4, PT, R27.reuse, 0x8, PT ;  /* 0x000000081b00780c */ /* 0x040fe40003f84270 */
[----:B------:R-:W-:Y:S01]  /*13ef0*/  FSEL R84, R26, -INF , P2 ;  /* 0xff8000001a547808 */ /* 0x000fe20001000000 */
[----:B------:R-:W-:Y:S01]  /*13f00*/  MUFU.TANH R65, R65 ;  /* 0x0000004100417308 */ /* 0x000fe20000002400 */
[----:B------:R-:W-:Y:S02]  /*13f10*/  FSEL R82, R82, -INF , P3 ;  /* 0xff80000052527808 */ /* 0x000fe40001800000 */
[----:B------:R-:W-:-:S02]  /*13f20*/  ISETP.GT.AND P2, PT, R27, 0x9, PT ;  /* 0x000000091b00780c */ /* 0x000fc40003f44270 */
[----:B0-----:R-:W-:Y:S02]  /*13f30*/  FSEL R80, R30, -INF , P4 ;  /* 0xff8000001e507808 */ /* 0x001fe40002000000 */
[----:B------:R-:W-:Y:S01]  /*13f40*/  FMNMX.FTZ R25, R84, R82, !PT ;  /* 0x0000005254197209 */ /* 0x000fe20007810000 */
[----:B------:R-:W-:Y:S01]  /*13f50*/  MUFU.TANH R69, R69 ;  /* 0x0000004500457308 */ /* 0x000fe20000002400 */
[----:B------:R-:W-:Y:S02]  /*13f60*/  ISETP.GT.AND P3, PT, R27, 0x10, PT ;  /* 0x000000101b00780c */ /* 0x000fe40003f64270 */
[----:B----4-:R-:W-:Y:S02]  /*13f70*/  FSEL R78, R31, -INF , P2 ;  /* 0xff8000001f4e7808 */ /* 0x010fe40001000000 */
[----:B------:R-:W-:Y:S02]  /*13f80*/  FMNMX.FTZ R25, R80, R25, !PT ;  /* 0x0000001950197209 */ /* 0x000fe40007810000 */
[----:B------:R-:W-:-:S02]  /*13f90*/  ISETP.GT.AND P2, PT, R27, 0x11, PT ;  /* 0x000000111b00780c */ /* 0x000fc40003f44270 */
[----:B------:R-:W-:Y:S02]  /*13fa0*/  FSEL R76, R34, -INF , P3 ;  /* 0xff800000224c7808 */ /* 0x000fe40001800000 */
[----:B------:R-:W-:Y:S02]  /*13fb0*/  FMNMX.FTZ R25, R78, R25, !PT ;  /* 0x000000194e197209 */ /* 0x000fe40007810000 */
[----:B------:R-:W-:Y:S02]  /*13fc0*/  ISETP.GT.AND P3, PT, R27, 0x18, PT ;  /* 0x000000181b00780c */ /* 0x000fe40003f64270 */
[----:B------:R-:W-:Y:S01]  /*13fd0*/  FSEL R74, R35, -INF , P2 ;  /* 0xff800000234a7808 */ /* 0x000fe20001000000 */
[----:B------:R-:W-:Y:S01]  /*13fe0*/  IMAD.MOV.U32 R35, RZ, RZ, R225 ;  /* 0x000000ffff237224 */ /* 0x000fe200078e00e1 */
[----:B------:R-:W-:Y:S02]  /*13ff0*/  FMNMX.FTZ R25, R76, R25, !PT ;  /* 0x000000194c197209 */ /* 0x000fe40007810000 */
[----:B------:R-:W-:-:S02]  /*14000*/  ISETP.GT.AND P2, PT, R27, 0x19, PT ;  /* 0x000000191b00780c */ /* 0x000fc40003f44270 */
[----:B------:R-:W-:Y:S02]  /*14010*/  FSEL R46, R38, -INF , P3 ;  /* 0xff800000262e7808 */ /* 0x000fe40001800000 */
[----:B------:R-:W-:Y:S01]  /*14020*/  FMNMX.FTZ R25, R74, R25, !PT ;  /* 0x000000194a197209 */ /* 0x000fe20007810000 */
[----:B------:R-:W0:Y:S01]  /*14030*/  MUFU.TANH R38, R59 ;  /* 0x0000003b00267308 */ /* 0x000e220000002400 */
[C---:B------:R-:W-:Y:S02]  /*14040*/  ISETP.GT.AND P3, PT, R27.reuse, 0x20, PT ;  /* 0x000000201b00780c */ /* 0x040fe40003f64270 */
[----:B------:R-:W-:Y:S02]  /*14050*/  FSEL R28, R28, -INF , P2 ;  /* 0xff8000001c1c7808 */ /* 0x000fe40001000000 */
[----:B------:R-:W-:Y:S02]  /*14060*/  FMNMX.FTZ R25, R46, R25, !PT ;  /* 0x000000192e197209 */ /* 0x000fe40007810000 */
[----:B------:R-:W-:-:S02]  /*14070*/  ISETP.GT.AND P2, PT, R27, 0x21, PT ;  /* 0x000000211b00780c */ /* 0x000fc40003f44270 */
[----:B------:R-:W-:Y:S02]  /*14080*/  FSEL R12, R42, -INF , P3 ;  /* 0xff8000002a0c7808 */ /* 0x000fe40001800000 */
[----:B------:R-:W-:Y:S01]  /*14090*/  FMNMX.FTZ R25, R28, R25, !PT ;  /* 0x000000191c197209 */ /* 0x000fe20007810000 */
[----:B------:R-:W1:Y:S01]  /*140a0*/  MUFU.TANH R42, R66 ;  /* 0x00000042002a7308 */ /* 0x000e620000002400 */
        /* <DEDUP_REMOVED lines=25> */
[----:B0-----:R-:W-:Y:S02]  /*14240*/  FSEL R38, R38, -INF , P2 ;  /* 0xff80000026267808 */ /* 0x001fe40001000000 */
[----:B------:R-:W-:Y:S02]  /*14250*/  FMNMX.FTZ R25, R36, R25, !PT ;  /* 0x0000001924197209 */ /* 0x000fe40007810000 */
[----:B------:R-:W-:-:S02]  /*14260*/  ISETP.GT.AND P2, PT, R27, 0x49, PT ;  /* 0x000000491b00780c */ /* 0x000fc40003f44270 */
[----:B------:R-:W-:Y:S02]  /*14270*/  FSEL R40, R40, -INF , P3 ;  /* 0xff80000028287808 */ /* 0x000fe40001800000 */
[----:B------:R-:W-:Y:S02]  /*14280*/  FMNMX.FTZ R25, R38, R25, !PT ;  /* 0x0000001926197209 */ /* 0x000fe40007810000 */
[----:B------:R-:W-:Y:S02]  /*14290*/  ISETP.GT.AND P3, PT, R27, 0x50, PT ;  /* 0x000000501b00780c */ /* 0x000fe40003f64270 */
[----:B------:R-:W-:Y:S02]  /*142a0*/  FSEL R50, R63, -INF , P2 ;  /* 0xff8000003f327808 */ /* 0x000fe40001000000 */
[----:B------:R-:W-:Y:S01]  /*142b0*/  FMNMX.FTZ R29, R40, R25, !PT ;  /* 0x00000019281d7209 */ /* 0x000fe20007810000 */
[----:B------:R-:W-:Y:S01]  /*142c0*/  FMUL.FTZ R25, R44, UR4 ;  /* 0x000000042c197c20 */ /* 0x000fe20008410000 */
[----:B------:R-:W-:-:S02]  /*142d0*/  ISETP.GT.AND P2, PT, R27, 0x51, PT ;  /* 0x000000511b00780c */ /* 0x000fc40003f44270 */
[----:B-1----:R-:W-:Y:S01]  /*142e0*/  FSEL R42, R42, -INF , P3 ;  /* 0xff8000002a2a7808 */ /* 0x002fe20001800000 */
[----:B------:R0:W1:Y:S01]  /*142f0*/  MUFU.TANH R31, R25 ;  /* 0x00000019001f7308 */ /* 0x0000620000002400 */
[----:B------:R-:W-:Y:S02]  /*14300*/  FMNMX.FTZ R29, R50, R29, !PT ;  /* 0x0000001d321d7209 */ /* 0x000fe40007810000 */
[----:B------:R-:W-:Y:S02]  /*14310*/  ISETP.GT.AND P3, PT, R27, 0x58, PT ;  /* 0x000000581b00780c */ /* 0x000fe40003f64270 */
[----:B------:R-:W-:Y:S02]  /*14320*/  FSEL R44, R67, -INF , P2 ;  /* 0xff800000432c7808 */ /* 0x000fe40001000000 */
[----:B------:R-:W-:Y:S02]  /*14330*/  FMNMX.FTZ R29, R42, R29, !PT ;  /* 0x0000001d2a1d7209 */ /* 0x000fe40007810000 */
[----:B------:R-:W-:Y:S01]  /*14340*/  ISETP.GT.AND P2, PT, R27, 0x59, PT ;  /* 0x000000591b00780c */ /* 0x000fe20003f44270 */
[----:B0-----:R-:W-:Y:S01]  /*14350*/  FMUL.FTZ R25, R68, UR4 ;  /* 0x0000000444197c20 */ /* 0x001fe20008410000 */
[----:B------:R-:W-:Y:S01]  /*14360*/  FSEL R58, R58, -INF , P3 ;  /* 0xff8000003a3a7808 */ /* 0x000fe20001800000 */
[----:B------:R-:W-:Y:S01]  /*14370*/  ULDC UR4, c[0x0][0x988] ;  /* 0x0002620000047ab9 */ /* 0x000fe20000000800 */
[----:B------:R-:W-:-:S02]  /*14380*/  FMNMX.FTZ R29, R44, R29, !PT ;  /* 0x0000001d2c1d7209 */ /* 0x000fc40007810000 */
[----:B------:R-:W-:Y:S01]  /*14390*/  FSEL R54, R54, -INF , P2 ;  /* 0xff80000036367808 */ /* 0x000fe20001000000 */
[----:B------:R-:W0:Y:S01]  /*143a0*/  MUFU.TANH R25, R25 ;  /* 0x0000001900197308 */ /* 0x000e220000002400 */
[----:B------:R-:W-:Y:S02]  /*143b0*/  FMNMX.FTZ R29, R58, R29, !PT ;  /* 0x0000001d3a1d7209 */ /* 0x000fe40007810000 */
[----:B--2---:R-:W-:Y:S02]  /*143c0*/  VIADDMNMX R27, R4, R86, R21, PT ;  /* 0x00000056041b7246 */ /* 0x004fe40003800115 */
[----:B------:R-:W-:Y:S02]  /*143d0*/  FMNMX.FTZ R29, R54, R29, !PT ;  /* 0x0000001d361d7209 */ /* 0x000fe40007810000 */
[C---:B------:R-:W-:Y:S02]  /*143e0*/  ISETP.GT.AND P2, PT, R27.reuse, RZ, PT ;  /* 0x000000ff1b00720c */ /* 0x040fe40003f44270 */
[C---:B------:R-:W-:Y:S01]  /*143f0*/  ISETP.GT.AND P3, PT, R27.reuse, 0x1, PT ;  /* 0x000000011b00780c */ /* 0x040fe20003f64270 */
[----:B------:R-:W2:Y:S01]  /*14400*/  SHFL.BFLY PT, R62, R29, 0x2, 0x1f ;  /* 0x0c401f001d3e7f89 */ /* 0x000ea200000e0000 */
[----:B------:R-:W-:-:S02]  /*14410*/  ISETP.GT.AND P4, PT, R27, 0x8, PT ;  /* 0x000000081b00780c */ /* 0x000fc40003f84270 */
[----:B------:R-:W-:Y:S02]  /*14420*/  FSEL R21, R0, -INF , P2 ;  /* 0xff80000000157808 */ /* 0x000fe40001000000 */
[----:B------:R-:W-:Y:S01]  /*14430*/  FSEL R88, R3, -INF , P3 ;  /* 0xff80000003587808 */ /* 0x000fe20001800000 */
[----:B------:R-:W-:Y:S01]  /*14440*/  IMAD.U32 R3, RZ, RZ, UR4 ;  /* 0x00000004ff037e24 */ /* 0x000fe2000f8e00ff */
[C---:B------:R-:W-:Y:S02]  /*14450*/  ISETP.GT.AND P2, PT, R27.reuse, 0x9, PT ;  /* 0x000000091b00780c */ /* 0x040fe40003f44270 */
[----:B------:R-:W-:Y:S02]  /*14460*/  FSEL R66, R6, -INF , P4 ;  /* 0xff80000006427808 */ /* 0x000fe40002000000 */
[----:B------:R-:W-:Y:S02]  /*14470*/  ISETP.GT.AND P3, PT, R27, 0x10, PT ;  /* 0x000000101b00780c */ /* 0x000fe40003f64270 */
[----:B------:R-:W-:-:S02]  /*14480*/  FSEL R68, R7, -INF , P2 ;  /* 0xff80000007447808 */ /* 0x000fc40001000000 */
[C---:B------:R-:W-:Y:S02]  /*14490*/  ISETP.GT.AND P2, PT, R27.reuse, 0x11, PT ;  /* 0x000000111b00780c */ /* 0x040fe40003f44270 */
[----:B------:R-:W-:Y:S02]  /*144a0*/  FSEL R70, R8, -INF , P3 ;  /* 0xff80000008467808 */ /* 0x000fe40001800000 */
[----:B------:R-:W-:Y:S02]  /*144b0*/  ISETP.GT.AND P4, PT, R27, 0x18, PT ;  /* 0x000000181b00780c */ /* 0x000fe40003f84270 */
[----:B------:R-:W-:Y:S02]  /*144c0*/  FSEL R86, R9, -INF , P2 ;  /* 0xff80000009567808 */ /* 0x000fe40001000000 */
[----:B------:R-:W-:Y:S02]  /*144d0*/  ISETP.GT.AND P2, PT, R27, 0x19, PT ;  /* 0x000000191b00780c */ /* 0x000fe40003f44270 */
[----:B--2---:R-:W-:-:S02]  /*144e0*/  FMNMX.FTZ R62, R29, R62, !PT ;  /* 0x0000003e1d3e7209 */ /* 0x004fc40007810000 */
[----:B------:R-:W-:Y:S02]  /*144f0*/  FSEL R90, R11, -INF , P4 ;  /* 0xff8000000b5a7808 */ /* 0x000fe40002000000 */
[----:B------:R-:W-:Y:S01]  /*14500*/  FSEL R92, R10, -INF , P2 ;  /* 0xff8000000a5c7808 */ /* 0x000fe20001000000 */
[----:B------:R-:W2:Y:S01]  /*14510*/  SHFL.BFLY PT, R29, R62, 0x1, 0x1f ;  /* 0x0c201f003e1d7f89 */ /* 0x000ea200000e0000 */
[----:B------:R-:W-:-:S04]  /*14520*/  ISETP.GT.AND P2, PT, R27, 0x21, PT ;  /* 0x000000211b00780c */ /* 0x000fc80003f44270 */
[----:B------:R-:W-:Y:S02]  /*14530*/  FSEL R94, R13, -INF , P2 ;  /* 0xff8000000d5e7808 */ /* 0x000fe40001000000 */
[----:B------:R-:W-:-:S04]  /*14540*/  ISETP.GT.AND P2, PT, R27, 0x29, PT ;  /* 0x000000291b00780c */ /* 0x000fc80003f44270 */
[----:B------:R-:W-:Y:S02]  /*14550*/  FSEL R96, R45, -INF , P2 ;  /* 0xff8000002d607808 */ /* 0x000fe40001000000 */
[----:B------:R-:W-:-:S04]  /*14560*/  ISETP.GT.AND P2, PT, R27, 0x31, PT ;  /* 0x000000311b00780c */ /* 0x000fc80003f44270 */
[----:B------:R-:W-:Y:S02]  /*14570*/  FSEL R100, R49, -INF , P2 ;  /* 0xff80000031647808 */ /* 0x000fe40001000000 */
[----:B------:R-:W-:Y:S02]  /*14580*/  ISETP.GT.AND P2, PT, R27, 0x39, PT ;  /* 0x000000391b00780c */ /* 0x000fe40003f44270 */
[----:B--2---:R-:W-:Y:S02]  /*14590*/  FMNMX.FTZ R4, R62, R29, !PT ;  /* 0x0000001d3e047209 */ /* 0x004fe40007810000 */
[----:B------:R-:W-:Y:S02]  /*145a0*/  FMNMX.FTZ R29, R21, R88, !PT ;  /* 0x00000058151d7209 */ /* 0x000fe40007810000 */
[C---:B------:R-:W-:Y:S01]  /*145b0*/  FSETP.NEU.FTZ.AND P3, PT, R4.reuse, -INF , PT ;  /* 0xff8000000400780b */ /* 0x040fe20003f7d000 */
[----:B------:R-:W-:Y:S01]  /*145c0*/  FMUL.FTZ R7, R4, R3 ;  /* 0x0000000304077220 */ /* 0x000fe20000410000 */
[----:B------:R-:W-:-:S04]  /*145d0*/  FMNMX.FTZ R29, R66, R29, !PT ;  /* 0x0000001d421d7209 */ /* 0x000fc80007810000 */
[----:B------:R-:W-:Y:S02]  /*145e0*/  FMNMX.FTZ R29, R68, R29, !PT ;  /* 0x0000001d441d7209 */ /* 0x000fe40007810000 */
[----:B------:R-:W-:Y:S02]  /*145f0*/  FSEL R7, R7, RZ, P3 ;  /* 0x000000ff07077208 */ /* 0x000fe40001800000 */
[----:B------:R-:W-:Y:S02]  /*14600*/  FMNMX.FTZ R29, R70, R29, !PT ;  /* 0x0000001d461d7209 */ /* 0x000fe40007810000 */
[----:B------:R-:W-:Y:S01]  /*14610*/  ISETP.GT.AND P3, PT, R27, 0x20, PT ;  /* 0x000000201b00780c */ /* 0x000fe20003f64270 */
[--C-:B------:R-:W-:Y:S01]  /*14620*/  FFMA.FTZ R189, R84, R3, -R7.reuse ;  /* 0x0000000354bd7223 */ /* 0x100fe20000010807 */
[----:B------:R-:W-:Y:S01]  /*14630*/  FMNMX.FTZ R29, R86, R29, !PT ;  /* 0x0000001d561d7209 */ /* 0x000fe20007810000 */
[-CC-:B------:R-:W-:Y:S01]  /*14640*/  FFMA.FTZ R6, R82, R3.reuse, -R7.reuse ;  /* 0x0000000352067223 */ /* 0x180fe20000010807 */
[----:B------:R-:W-:Y:S01]  /*14650*/  FSEL R84, R15, -INF , P3 ;  /* 0xff8000000f547808 */ /* 0x000fe20001800000 */
[--C-:B------:R-:W-:Y:S01]  /*14660*/  FFMA.FTZ R191, R80, R3, -R7.reuse ;  /* 0x0000000350bf7223 */ /* 0x100fe20000010807 */
[----:B------:R-:W-:Y:S01]  /*14670*/  FMNMX.FTZ R29, R90, R29, !PT ;  /* 0x0000001d5a1d7209 */ /* 0x000fe20007810000 */
[-CC-:B------:R-:W-:Y:S01]  /*14680*/  FFMA.FTZ R8, R78, R3.reuse, -R7.reuse ;  /* 0x000000034e087223 */ /* 0x180fe20000010807 */
[----:B------:R-:W-:Y:S01]  /*14690*/  ISETP.GT.AND P3, PT, R27, 0x28, PT ;  /* 0x000000281b00780c */ /* 0x000fe20003f64270 */
[--C-:B------:R-:W-:Y:S01]  /*146a0*/  FFMA.FTZ R185, R76, R3, -R7.reuse ;  /* 0x000000034cb97223 */ /* 0x100fe20000010807 */
[----:B------:R-:W-:Y:S01]  /*146b0*/  FMNMX.FTZ R29, R92, R29, !PT ;  /* 0x0000001d5c1d7209 */ /* 0x000fe20007810000 */
[-CC-:B------:R-:W-:Y:S01]  /*146c0*/  FFMA.FTZ R187, R46, R3.reuse, -R7.reuse ;  /* 0x000000032ebb7223 */ /* 0x180fe20000010807 */
[----:B-1----:R-:W-:Y:S01]  /*146d0*/  FSEL R82, R31, -INF , P3 ;  /* 0xff8000001f527808 */ /* 0x002fe20001800000 */
[--C-:B------:R-:W-:Y:S01]  /*146e0*/  FFMA.FTZ R173, R36, R3, -R7.reuse ;  /* 0x0000000324ad7223 */ /* 0x100fe20000010807 */
[----:B------:R-:W-:Y:S01]  /*146f0*/  FMNMX.FTZ R29, R84, R29, !PT ;  /* 0x0000001d541d7209 */ /* 0x000fe20007810000 */
[----:B------:R-:W-:Y:S01]  /*14700*/  MUFU.EX2 R189, R189 ;  /* 0x000000bd00bd7308 */ /* 0x000fe20000000800 */
[C---:B------:R-:W-:Y:S01]  /*14710*/  ISETP.GT.AND P3, PT, R27.reuse, 0x30, PT ;  /* 0x000000301b00780c */ /* 0x040fe20003f64270 */
[----:B------:R-:W1:Y:S01]  /*14720*/  @P1 LDC R36, c[0x0][0x44c] ;  /* 0x00011300ff241b82 */ /* 0x000e620000000800 */
[----:B------:R-:W-:Y:S01]  /*14730*/  FMNMX.FTZ R29, R94, R29, !PT ;  /* 0x0000001d5e1d7209 */ /* 0x000fe20007810000 */
[-CC-:B------:R-:W-:Y:S01]  /*14740*/  FFMA.FTZ R179, R32, R3.reuse, -R7.reuse ;  /* 0x0000000320b37223 */ /* 0x180fe20000010807 */
[----:B------:R-:W-:Y:S01]  /*14750*/  FSEL R80, R48, -INF , P3 ;  /* 0xff80000030507808 */ /* 0x000fe20001800000 */
[--C-:B------:R-:W-:Y:S01]  /*14760*/  FFMA.FTZ R32, R34, R3, -R7.reuse ;  /* 0x0000000322207223 */ /* 0x100fe20000010807 */
[----:B------:R-:W-:Y:S01]  /*14770*/  FMNMX.FTZ R29, R82, R29, !PT ;  /* 0x0000001d521d7209 */ /* 0x000fe20007810000 */
[----:B------:R-:W2:Y:S01]  /*14780*/  MUFU.EX2 R6, R6 ;  /* 0x0000000600067308 */ /* 0x000ea20000000800 */
[----:B------:R-:W-:Y:S01]  /*14790*/  ISETP.GT.AND P3, PT, R27, 0x38, PT ;  /* 0x000000381b00780c */ /* 0x000fe20003f64270 */
[----:B------:R-:W-:Y:S01]  /*147a0*/  VIADD R34, R5, 0x30840 ;  /* 0x0003084005227836 */ /* 0x000fe20000000000 */
[----:B------:R-:W-:Y:S01]  /*147b0*/  FMNMX.FTZ R29, R96, R29, !PT ;  /* 0x0000001d601d7209 */ /* 0x000fe20007810000 */
[-CC-:B------:R-:W-:Y:S01]  /*147c0*/  FFMA.FTZ R10, R74, R3.reuse, -R7.reuse ;  /* 0x000000034a0a7223 */ /* 0x180fe20000010807 */
[----:B------:R-:W-:Y:S01]  /*147d0*/  FSEL R98, R52, -INF , P3 ;  /* 0xff80000034627808 */ /* 0x000fe20001800000 */
[--C-:B------:R-:W-:Y:S01]  /*147e0*/  FFMA.FTZ R28, R28, R3, -R7.reuse ;  /* 0x000000031c1c7223 */ /* 0x100fe20000010807 */
[----:B------:R-:W-:Y:S01]  /*147f0*/  FMNMX.FTZ R29, R80, R29, !PT ;  /* 0x0000001d501d7209 */ /* 0x000fe20007810000 */
[----:B------:R-:W3:Y:S01]  /*14800*/  MUFU.EX2 R191, R191 ;  /* 0x000000bf00bf7308 */ /* 0x000ee20000000800 */
[----:B------:R-:W-:Y:S01]  /*14810*/  ISETP.GT.AND P3, PT, R27, 0x40, PT ;  /* 0x000000401b00780c */ /* 0x000fe20003f64270 */
[--C-:B------:R-:W-:Y:S01]  /*14820*/  FFMA.FTZ R181, R12, R3, -R7.reuse ;  /* 0x000000030cb57223 */ /* 0x100fe20000010807 */
[----:B------:R-:W-:Y:S01]  /*14830*/  FMNMX.FTZ R29, R100, R29, !PT ;  /* 0x0000001d641d7209 */ /* 0x000fe20007810000 */
[-CC-:B------:R-:W-:Y:S01]  /*14840*/  FFMA.FTZ R183, R20, R3.reuse, -R7.reuse ;  /* 0x0000000314b77223 */ /* 0x180fe20000010807 */
[----:B------:R-:W-:Y:S01]  /*14850*/  FSEL R78, R53, -INF , P2 ;  /* 0xff800000354e7808 */ /* 0x000fe20001000000 */
[--C-:B------:R-:W-:Y:S01]  /*14860*/  FFMA.FTZ R177, R26, R3, -R7.reuse ;  /* 0x000000031ab17223 */ /* 0x100fe20000010807 */
[----:B------:R-:W-:Y:S01]  /*14870*/  FMNMX.FTZ R29, R98, R29, !PT ;  /* 0x0000001d621d7209 */ /* 0x000fe20007810000 */
[----:B------:R-:W4:Y:S01]  /*14880*/  MUFU.EX2 R8, R8 ;  /* 0x0000000800087308 */ /* 0x000f220000000800 */
[C---:B------:R-:W-:Y:S01]  /*14890*/  ISETP.GT.AND P2, PT, R27.reuse, 0x41, PT ;  /* 0x000000411b00780c */ /* 0x040fe20003f44270 */
[-CC-:B------:R-:W-:Y:S01]  /*148a0*/  FFMA.FTZ R12, R14, R3.reuse, -R7.reuse ;  /* 0x000000030e0c7223 */ /* 0x180fe20000010807 */
[----:B------:R-:W-:Y:S01]  /*148b0*/  FSEL R76, R56, -INF , P3 ;  /* 0xff800000384c7808 */ /* 0x000fe20001800000 */
[--C-:B------:R-:W-:Y:S01]  /*148c0*/  FFMA.FTZ R20, R24, R3, -R7.reuse ;  /* 0x0000000318147223 */ /* 0x100fe20000010807 */
[----:B------:R-:W-:Y:S01]  /*148d0*/  FMNMX.FTZ R29, R78, R29, !PT ;  /* 0x0000001d4e1d7209 */ /* 0x000fe20007810000 */
[----:B------:R-:W-:Y:S01]  /*148e0*/  FFMA.FTZ R26, R30, R3, -R7 ;  /* 0x000000031e1a7223 */ /* 0x000fe20000010807 */
[----:B------:R-:W-:Y:S01]  /*148f0*/  ISETP.GT.AND P3, PT, R27, 0x48, PT ;  /* 0x000000481b00780c */ /* 0x000fe20003f64270 */
[----:B------:R-:W-:Y:S01]  /*14900*/  MUFU.EX2 R185, R185 ;  /* 0x000000b900b97308 */ /* 0x000fe20000000800 */
[----:B------:R-:W-:Y:S01]  /*14910*/  FSEL R62, R57, -INF , P2 ;  /* 0xff800000393e7808 */ /* 0x000fe20001000000 */
[----:B-1----:R-:W-:Y:S01]  /*14920*/  @P1 IMAD.HI.U32 R5, R225, R36, RZ ;  /* 0x00000024e1051227 */ /* 0x002fe200078e00ff */
[----:B------:R-:W-:-:S03]  /*14930*/  FMNMX.FTZ R29, R76, R29, !PT ;  /* 0x0000001d4c1d7209 */ /* 0x000fc60007810000 */
[-CC-:B------:R-:W-:Y:S01]  /*14940*/  FFMA.FTZ R14, R38, R3.reuse, -R7.reuse ;  /* 0x00000003260e7223 */ /* 0x180fe20000010807 */
[C---:B------:R-:W-:Y:S01]  /*14950*/  ISETP.GT.AND P2, PT, R27.reuse, 0x49, PT ;  /* 0x000000491b00780c */ /* 0x040fe20003f44270 */
[--C-:B------:R-:W-:Y:S01]  /*14960*/  FFMA.FTZ R175, R40, R3, -R7.reuse ;  /* 0x0000000328af7223 */ /* 0x100fe20000010807 */
[----:B------:R-:W-:Y:S01]  /*14970*/  FSEL R64, R60, -INF , P3 ;  /* 0xff8000003c407808 */ /* 0x000fe20001800000 */
[----:B------:R-:W-:Y:S01]  /*14980*/  MUFU.EX2 R10, R10 ;  /* 0x0000000a000a7308 */ /* 0x000fe20000000800 */
[----:B------:R-:W-:Y:S01]  /*14990*/  FMNMX.FTZ R29, R62, R29, !PT ;  /* 0x0000001d3e1d7209 */ /* 0x000fe20007810000 */
[-CC-:B------:R-:W-:Y:S01]  /*149a0*/  FFMA.FTZ R24, R50, R3.reuse, -R7.reuse ;  /* 0x0000000332187223 */ /* 0x180fe20000010807 */
[----:B------:R-:W-:Y:S01]  /*149b0*/  ISETP.GT.AND P3, PT, R27, 0x50, PT ;  /* 0x000000501b00780c */ /* 0x000fe20003f64270 */
[-CC-:B------:R-:W-:Y:S01]  /*149c0*/  FFMA.FTZ R169, R42, R3.reuse, -R7.reuse ;  /* 0x000000032aa97223 */ /* 0x180fe20000010807 */
[----:B------:R-:W-:Y:S01]  /*149d0*/  FSEL R48, R61, -INF , P2 ;  /* 0xff8000003d307808 */ /* 0x000fe20001000000 */
[--C-:B------:R-:W-:Y:S01]  /*149e0*/  FFMA.FTZ R30, R44, R3, -R7.reuse ;  /* 0x000000032c1e7223 */ /* 0x100fe20000010807 */
[----:B------:R-:W-:Y:S01]  /*149f0*/  FMNMX.FTZ R29, R64, R29, !PT ;  /* 0x0000001d401d7209 */ /* 0x000fe20007810000 */
[----:B------:R-:W-:Y:S01]  /*14a00*/  MUFU.EX2 R187, R187 ;  /* 0x000000bb00bb7308 */ /* 0x000fe20000000800 */
[----:B------:R-:W-:Y:S01]  /*14a10*/  ISETP.GT.AND P2, PT, R27, 0x51, PT ;  /* 0x000000511b00780c */ /* 0x000fe20003f44270 */
[-CC-:B------:R-:W-:Y:S01]  /*14a20*/  FFMA.FTZ R171, R58, R3.reuse, -R7.reuse ;  /* 0x000000033aab7223 */ /* 0x180fe20000010807 */
[----:B------:R-:W-:Y:S01]  /*14a30*/  FSEL R46, R33, -INF , P3 ;  /* 0xff800000212e7808 */ /* 0x000fe20001800000 */
[----:B------:R-:W-:Y:S01]  /*14a40*/  FFMA.FTZ R54, R54, R3, -R7 ;  /* 0x0000000336367223 */ /* 0x000fe20000010807 */
[----:B------:R-:W-:Y:S01]  /*14a50*/  FMNMX.FTZ R29, R48, R29, !PT ;  /* 0x0000001d301d7209 */ /* 0x000fe20007810000 */
[----:B------:R-:W1:Y:S01]  /*14a60*/  @P1 LDC R38, c[0x0][0x450] ;  /* 0x00011400ff261b82 */ /* 0x000e620000000800 */
[----:B------:R-:W-:Y:S01]  /*14a70*/  ISETP.GT.AND P3, PT, R27, 0x58, PT ;  /* 0x000000581b00780c */ /* 0x000fe20003f64270 */
[----:B------:R-:W-:Y:S01]  /*14a80*/  MUFU.EX2 R28, R28 ;  /* 0x0000001c001c7308 */ /* 0x000fe20000000800 */
[----:B------:R-:W-:-:S02]  /*14a90*/  FSEL R52, R65, -INF , P2 ;  /* 0xff80000041347808 */ /* 0x000fc40001000000 */
[----:B------:R-:W-:Y:S02]  /*14aa0*/  CS2R R74, SRZ ;  /* 0x00000000004a7805 */ /* 0x000fe4000001ff00 */
[----:B------:R-:W-:Y:S02]  /*14ab0*/  FMNMX.FTZ R29, R46, R29, !PT ;  /* 0x0000001d2e1d7209 */ /* 0x000fe40007810000 */
[----:B------:R-:W-:Y:S02]  /*14ac0*/  CS2R R58, SRZ ;  /* 0x00000000003a7805 */ /* 0x000fe4000001ff00 */
[----:B------:R-:W-:Y:S02]  /*14ad0*/  ISETP.GT.AND P2, PT, R27, 0x59, PT ;  /* 0x000000591b00780c */ /* 0x000fe40003f44270 */
[----:B------:R-:W-:Y:S02]  /*14ae0*/  CS2R R50, SRZ ;  /* 0x0000000000327805 */ /* 0x000fe4000001ff00 */
[----:B0-----:R-:W-:Y:S01]  /*14af0*/  FSEL R56, R25, -INF , P3 ;  /* 0xff80000019387808 */ /* 0x001fe20001800000 */
[----:B------:R-:W-:Y:S01]  /*14b00*/  MUFU.EX2 R181, R181 ;  /* 0x000000b500b57308 */ /* 0x000fe20000000800 */
[----:B------:R-:W-:-:S02]  /*14b10*/  FMNMX.FTZ R29, R52, R29, !PT ;  /* 0x0000001d341d7209 */ /* 0x000fc40007810000 */
[----:B------:R-:W-:Y:S02]  /*14b20*/  CS2R R44, SRZ ;  /* 0x00000000002c7805 */ /* 0x000fe4000001ff00 */
[----:B------:R-:W-:Y:S02]  /*14b30*/  FSEL R60, R69, -INF , P2 ;  /* 0xff800000453c7808 */ /* 0x000fe40001000000 */
[----:B------:R-:W-:Y:S02]  /*14b40*/  CS2R R42, SRZ ;  /* 0x00000000002a7805 */ /* 0x000fe4000001ff00 */
[----:B------:R-:W-:Y:S02]  /*14b50*/  FMNMX.FTZ R29, R56, R29, !PT ;  /* 0x0000001d381d7209 */ /* 0x000fe40007810000 */
[----:B------:R-:W-:Y:S02]  /*14b60*/  CS2R R40, SRZ ;  /* 0x0000000000287805 */ /* 0x000fe4000001ff00 */
[----:B------:R-:W-:Y:S01]  /*14b70*/  PRMT R34, R217, 0x654, R34 ;  /* 0x00000654d9227816 */ /* 0x000fe20000000022 */
[----:B------:R-:W-:Y:S01]  /*14b80*/  MUFU.EX2 R12, R12 ;  /* 0x0000000c000c7308 */ /* 0x000fe20000000800 */
[----:B------:R-:W-:-:S02]  /*14b90*/  FMNMX.FTZ R29, R60, R29, !PT ;  /* 0x0000001d3c1d7209 */ /* 0x000fc40007810000 */
[----:B------:R2:W-:Y:S03]  /*14ba0*/  SYNCS.ARRIVE.TRANS64.RED.A1T0 RZ, [R34+URZ], RZ ;  /* 0x000000ff22ff79a7 */ /* 0x0005e6000810043f */
[----:B------:R-:W0:Y:S01]  /*14bb0*/  SHFL.BFLY PT, R0, R29, 0x2, 0x1f ;  /* 0x0c401f001d007f89 */ /* 0x000e2200000e0000 */
[----:B-1----:R-:W-:Y:S01]  /*14bc0*/  @P1 SHF.R.U32.HI R35, RZ, R38, R5 ;  /* 0x00000026ff231219 */ /* 0x002fe20000011605 */
[----:B------:R-:W-:Y:S01]  /*14bd0*/  MUFU.EX2 R183, R183 ;  /* 0x000000b700b77308 */ /* 0x000fe20000000800 */
[----:B------:R-:W-:Y:S01]  /*14be0*/  CS2R R38, SRZ ;  /* 0x0000000000267805 */ /* 0x000fe2000001ff00 */
[----:B--2---:R-:W-:Y:S01]  /*14bf0*/  FADD.FTZ R34, R189, R6 ;  /* 0x00000006bd227221 */ /* 0x004fe20000010000 */
[----:B------:R-:W-:Y:S02]  /*14c00*/  IADD3 R35, R35, R227, -R226 ;  /* 0x000000e323237210 */ /* 0x000fe40007ffe8e2 */
[----:B------:R-:W-:Y:S01]  /*14c10*/  F2FP.BF16.F32.PACK_AB R189, R6, R189 ;  /* 0x000000bd06bd723e */ /* 0x000fe200000010ff */
[----:B---3--:R-:W-:-:S02]  /*14c20*/  FADD.FTZ R33, R191, R34 ;  /* 0x00000022bf217221 */ /* 0x008fc40000010000 */
[----:B------:R-:W-:Y:S01]  /*14c30*/  MUFU.EX2 R20, R20 ;  /* 0x0000001400147308 */ /* 0x000fe20000000800 */
[----:B------:R-:W-:Y:S01]  /*14c40*/  IMAD.HI R35, R35, 0x2aaaaaab, RZ ;  /* 0x2aaaaaab23237827 */ /* 0x000fe200078e02ff */
[----:B----4-:R-:W-:-:S03]  /*14c50*/  F2FP.BF16.F32.PACK_AB R191, R8, R191 ;  /* 0x000000bf08bf723e */ /* 0x010fc600000010ff */
[----:B------:R-:W-:Y:S01]  /*14c60*/  FADD.FTZ R36, R8, R33 ;  /* 0x0000002108247221 */ /* 0x000fe20000010000 */
[----:B------:R-:W-:Y:S02]  /*14c70*/  SHF.R.U32.HI R220, RZ, 0x1f, R35 ;  /* 0x0000001fffdc7819 */ /* 0x000fe40000011623 */
[----:B------:R-:W-:Y:S02]  /*14c80*/  MUFU.EX2 R177, R177 ;  /* 0x000000b100b17308 */ /* 0x000fe40000000800 */
[----:B------:R-:W-:Y:S02]  /*14c90*/  LEA.HI.SX32 R220, R35, R220, 0x1c ;  /* 0x000000dc23dc7211 */ /* 0x000fe400078fe2ff */
[----:B0-----:R-:W-:-:S04]  /*14ca0*/  FMNMX.FTZ R9, R29, R0, !PT ;  /* 0x000000001d097209 */ /* 0x001fc80007810000 */
[----:B------:R-:W-:Y:S01]  /*14cb0*/  MUFU.EX2 R26, R26 ;  /* 0x0000001a001a7308 */ /* 0x000fe20000000800 */
[----:B------:R-:W-:Y:S01]  /*14cc0*/  VIMNMX R220, RZ, R220, !PT ;  /* 0x000000dcffdc7248 */ /* 0x000fe20007fe0100 */
[----:B------:R-:W0:Y:S06]  /*14cd0*/  SHFL.BFLY PT, R0, R9, 0x1, 0x1f ;  /* 0x0c201f0009007f89 */ /* 0x000e2c00000e0000 */
[----:B------:R-:W-:Y:S08]  /*14ce0*/  MUFU.EX2 R179, R179 ;  /* 0x000000b300b37308 */ /* 0x000ff00000000800 */
[----:B------:R-:W-:Y:S08]  /*14cf0*/  MUFU.EX2 R32, R32 ;  /* 0x0000002000207308 */ /* 0x000ff00000000800 */
[----:B------:R-:W-:Y:S01]  /*14d00*/  MUFU.EX2 R173, R173 ;  /* 0x000000ad00ad7308 */ /* 0x000fe20000000800 */
[----:B0-----:R-:W-:-:S04]  /*14d10*/  FMNMX.FTZ R0, R9, R0, !PT ;  /* 0x0000000009007209 */ /* 0x001fc80007810000 */
[C---:B------:R-:W-:Y:S01]  /*14d20*/  FSETP.NEU.FTZ.AND P2, PT, R0.reuse, -INF , PT ;  /* 0xff8000000000780b */ /* 0x040fe20003f5d000 */
[----:B------:R-:W-:Y:S02]  /*14d30*/  FMUL.FTZ R9, R0, R3 ;  /* 0x0000000300097220 */ /* 0x000fe40000410000 */
[----:B------:R-:W-:Y:S03]  /*14d40*/  MUFU.EX2 R14, R14 ;  /* 0x0000000e000e7308 */ /* 0x000fe60000000800 */
[----:B------:R-:W-:-:S05]  /*14d50*/  FSEL R9, R9, RZ, P2 ;  /* 0x000000ff09097208 */ /* 0x000fca0001000000 */
        /* <DEDUP_REMOVED lines=28> */
[----:B------:R2:W3:Y:S01]  /*14f20*/  MUFU.EX2 R11, R68 ;  /* 0x00000044000b7308 */ /* 0x0004e20000000800 */
[----:B0-----:R-:W-:Y:S01]  /*14f30*/  FADD.FTZ R31, R21, R88 ;  /* 0x00000058151f7221 */ /* 0x001fe20000010000 */
[----:B------:R-:W-:Y:S02]  /*14f40*/  F2FP.BF16.F32.PACK_AB R188, R88, R21 ;  /* 0x0000001558bc723e */ /* 0x000fe400000010ff */
[----:B------:R-:W-:-:S04]  /*14f50*/  CS2R R88, SRZ ;  /* 0x0000000000587805 */ /* 0x000fc8000001ff00 */
[----:B------:R-:W0:Y:S01]  /*14f60*/  MUFU.EX2 R70, R70 ;  /* 0x0000004600467308 */ /* 0x000e220000000800 */
[----:B-1----:R-:W-:Y:S01]  /*14f70*/  FADD.FTZ R34, R66, R31 ;  /* 0x0000001f42227221 */ /* 0x002fe20000010000 */
[----:B------:R-:W-:Y:S01]  /*14f80*/  FADD.FTZ R31, R185, R36 ;  /* 0x00000024b91f7221 */ /* 0x000fe20000010000 */
[C---:B------:R-:W-:Y:S02]  /*14f90*/  F2FP.BF16.F32.PACK_AB R185, R10.reuse, R185 ;  /* 0x000000b90ab9723e */ /* 0x040fe400000010ff */
[----:B--2---:R-:W-:Y:S01]  /*14fa0*/  CS2R R68, SRZ ;  /* 0x0000000000447805 */ /* 0x004fe2000001ff00 */
[----:B------:R-:W-:Y:S02]  /*14fb0*/  FADD.FTZ R36, R10, R31 ;  /* 0x0000001f0a247221 */ /* 0x000fe40000010000 */
[----:B------:R1:W2:Y:S01]  /*14fc0*/  MUFU.EX2 R13, R86 ;  /* 0x00000056000d7308 */ /* 0x0002a20000000800 */
[----:B---3--:R-:W-:Y:S01]  /*14fd0*/  FADD.FTZ R7, R11, R34 ;  /* 0x000000220b077221 */ /* 0x008fe20000010000 */
[----:B------:R-:W-:Y:S01]  /*14fe0*/  FADD.FTZ R33, R187, R36 ;  /* 0x00000024bb217221 */ /* 0x000fe20000010000 */
[----:B------:R-:W-:-:S02]  /*14ff0*/  F2FP.BF16.F32.PACK_AB R190, R11, R66 ;  /* 0x000000420bbe723e */ /* 0x000fc400000010ff */
[----:B------:R-:W-:Y:S02]  /*15000*/  CS2R R66, SRZ ;  /* 0x0000000000427805 */ /* 0x000fe4000001ff00 */
[C---:B------:R-:W-:Y:S01]  /*15010*/  F2FP.BF16.F32.PACK_AB R187, R28.reuse, R187 ;  /* 0x000000bb1cbb723e */ /* 0x040fe200000010ff */
[----:B------:R-:W-:Y:S01]  /*15020*/  FADD.FTZ R36, R28, R33 ;  /* 0x000000211c247221 */ /* 0x000fe20000010000 */
[----:B------:R-:W3:Y:S01]  /*15030*/  MUFU.EX2 R90, R90 ;  /* 0x0000005a005a7308 */ /* 0x000ee20000000800 */
[----:B0-----:R-:W-:Y:S02]  /*15040*/  FADD.FTZ R34, R70, R7 ;  /* 0x0000000746227221 */ /* 0x001fe40000010000 */
[----:B------:R-:W-:Y:S01]  /*15050*/  FADD.FTZ R33, R181, R36 ;  /* 0x00000024b5217221 */ /* 0x000fe20000010000 */
[C---:B------:R-:W-:Y:S02]  /*15060*/  F2FP.BF16.F32.PACK_AB R181, R12.reuse, R181 ;  /* 0x000000b50cb5723e */ /* 0x040fe400000010ff */
[----:B-1----:R-:W-:Y:S01]  /*15070*/  CS2R R86, SRZ ;  /* 0x0000000000567805 */ /* 0x002fe2000001ff00 */
[----:B------:R-:W-:Y:S01]  /*15080*/  FADD.FTZ R36, R12, R33 ;  /* 0x000000210c247221 */ /* 0x000fe20000010000 */
[----:B------:R-:W-:Y:S01]  /*15090*/  VIADD R12, R72, 0xfffffffe ;  /* 0xfffffffe480c7836 */ /* 0x000fe20000000000 */
[----:B------:R0:W1:Y:S01]  /*150a0*/  MUFU.EX2 R15, R92 ;  /* 0x0000005c000f7308 */ /* 0x0000620000000800 */
[----:B--2---:R-:W-:Y:S01]  /*150b0*/  FADD.FTZ R31, R13, R34 ;  /* 0x000000220d1f7221 */ /* 0x004fe20000010000 */
[----:B------:R-:W-:Y:S01]  /*150c0*/  FADD.FTZ R33, R183, R36 ;  /* 0x00000024b7217221 */ /* 0x000fe20000010000 */
[----:B------:R-:W-:-:S02]  /*150d0*/  F2FP.BF16.F32.PACK_AB R184, R13, R70 ;  /* 0x000000460db8723e */ /* 0x000fc400000010ff */
[----:B------:R-:W-:Y:S02]  /*150e0*/  CS2R R72, SRZ ;  /* 0x0000000000487805 */ /* 0x000fe4000001ff00 */
[----:B------:R-:W-:Y:S01]  /*150f0*/  ISETP.GE.AND P2, PT, R12, R220, PT ;  /* 0x000000dc0c00720c */ /* 0x000fe20003f46270 */
[C---:B------:R-:W-:Y:S01]  /*15100*/  FADD.FTZ R6, R20.reuse, R33 ;  /* 0x0000002114067221 */ /* 0x040fe20000010000 */
[----:B------:R-:W-:Y:S01]  /*15110*/  F2FP.BF16.F32.PACK_AB R183, R20, R183 ;  /* 0x000000b714b7723e */ /* 0x000fe200000010ff */
[----:B------:R-:W2:Y:S01]  /*15120*/  MUFU.EX2 R84, R84 ;  /* 0x0000005400547308 */ /* 0x000ea20000000800 */
[----:B---3--:R-:W-:Y:S01]  /*15130*/  FADD.FTZ R34, R90, R31 ;  /* 0x0000001f5a227221 */ /* 0x008fe20000010000 */
[----:B------:R-:W-:Y:S01]  /*15140*/  FADD.FTZ R33, R177, R6 ;  /* 0x00000006b1217221 */ /* 0x000fe20000010000 */
[----:B------:R-:W-:Y:S02]  /*15150*/  F2FP.BF16.F32.PACK_AB R177, R26, R177 ;  /* 0x000000b11ab1723e */ /* 0x000fe400000010ff */
[----:B0-----:R-:W-:-:S02]  /*15160*/  CS2R R92, SRZ ;  /* 0x00000000005c7805 */ /* 0x001fc4000001ff00 */
[----:B------:R-:W-:Y:S01]  /*15170*/  CS2R R70, SRZ ;  /* 0x0000000000467805 */ /* 0x000fe2000001ff00 */
[----:B------:R-:W-:Y:S01]  /*15180*/  FADD.FTZ R8, R26, R33 ;  /* 0x000000211a087221 */ /* 0x000fe20000010000 */
[----:B------:R-:W-:Y:S01]  /*15190*/  CS2R R36, SRZ ;  /* 0x0000000000247805 */ /* 0x000fe2000001ff00 */
[----:B------:R0:W3:Y:S01]  /*151a0*/  MUFU.EX2 R25, R94 ;  /* 0x0000005e00197308 */ /* 0x0000e20000000800 */
[----:B-1----:R-:W-:Y:S01]  /*151b0*/  FADD.FTZ R31, R15, R34 ;  /* 0x000000220f1f7221 */ /* 0x002fe20000010000 */
[----:B------:R-:W-:Y:S01]  /*151c0*/  FADD.FTZ R35, R179, R8 ;  /* 0x00000008b3237221 */ /* 0x000fe20000010000 */
[----:B------:R-:W-:Y:S02]  /*151d0*/  F2FP.BF16.F32.PACK_AB R186, R15, R90 ;  /* 0x0000005a0fba723e */ /* 0x000fe400000010ff */
[----:B------:R-:W-:Y:S02]  /*151e0*/  CS2R R90, SRZ ;  /* 0x00000000005a7805 */ /* 0x000fe4000001ff00 */
[C---:B------:R-:W-:Y:S01]  /*151f0*/  F2FP.BF16.F32.PACK_AB R179, R32.reuse, R179 ;  /* 0x000000b320b3723e */ /* 0x040fe200000010ff */
[----:B------:R-:W-:Y:S01]  /*15200*/  FADD.FTZ R8, R32, R35 ;  /* 0x0000002320087221 */ /* 0x000fe20000010000 */
[----:B------:R-:W1:Y:S01]  /*15210*/  MUFU.EX2 R82, R82 ;  /* 0x0000005200527308 */ /* 0x000e620000000800 */
[----:B--2---:R-:W-:-:S02]  /*15220*/  FADD.FTZ R34, R84, R31 ;  /* 0x0000001f54227221 */ /* 0x004fc40000010000 */
[----:B------:R-:W-:Y:S01]  /*15230*/  FADD.FTZ R13, R173, R8 ;  /* 0x00000008ad0d7221 */ /* 0x000fe20000010000 */
[----:B------:R-:W-:Y:S02]  /*15240*/  F2FP.BF16.F32.PACK_AB R173, R14, R173 ;  /* 0x000000ad0ead723e */ /* 0x000fe400000010ff */
[----:B0-----:R-:W-:Y:S02]  /*15250*/  CS2R R94, SRZ ;  /* 0x00000000005e7805 */ /* 0x001fe4000001ff00 */
[----:B------:R0:W2:Y:S01]  /*15260*/  MUFU.EX2 R27, R96 ;  /* 0x00000060001b7308 */ /* 0x0000a20000000800 */
[C---:B---3--:R-:W-:Y:S01]  /*15270*/  FADD.FTZ R31, R25.reuse, R34 ;  /* 0x00000022191f7221 */ /* 0x048fe20000010000 */
[----:B------:R-:W-:Y:S02]  /*15280*/  F2FP.BF16.F32.PACK_AB R180, R25, R84 ;  /* 0x0000005419b4723e */ /* 0x000fe400000010ff */
[----:B------:R-:W-:-:S04]  /*15290*/  CS2R R84, SRZ ;  /* 0x0000000000547805 */ /* 0x000fc8000001ff00 */
[----:B------:R-:W3:Y:S01]  /*152a0*/  MUFU.EX2 R80, R80 ;  /* 0x0000005000507308 */ /* 0x000ee20000000800 */
[----:B-1----:R-:W-:Y:S01]  /*152b0*/  FADD.FTZ R34, R82, R31 ;  /* 0x0000001f52227221 */ /* 0x002fe20000010000 */
[----:B0-----:R-:W-:-:S06]  /*152c0*/  CS2R R96, SRZ ;  /* 0x0000000000607805 */ /* 0x001fcc000001ff00 */
[----:B------:R0:W1:Y:S01]  /*152d0*/  MUFU.EX2 R29, R100 ;  /* 0x00000064001d7308 */ /* 0x0000620000000800 */
[C---:B--2---:R-:W-:Y:S01]  /*152e0*/  FADD.FTZ R31, R27.reuse, R34 ;  /* 0x000000221b1f7221 */ /* 0x044fe20000010000 */
[----:B------:R-:W-:Y:S02]  /*152f0*/  F2FP.BF16.F32.PACK_AB R182, R27, R82 ;  /* 0x000000521bb6723e */ /* 0x000fe400000010ff */
[----:B------:R-:W-:Y:S02]  /*15300*/  CS2R R82, SRZ ;  /* 0x0000000000527805 */ /* 0x000fe4000001ff00 */
[----:B------:R-:W-:Y:S02]  /*15310*/  CS2R R34, SRZ ;  /* 0x0000000000227805 */ /* 0x000fe4000001ff00 */
[----:B------:R-:W-:Y:S01]  /*15320*/  CS2R R26, SRZ ;  /* 0x00000000001a7805 */ /* 0x000fe2000001ff00 */
[----:B------:R-:W2:Y:S01]  /*15330*/  MUFU.EX2 R98, R98 ;  /* 0x0000006200627308 */ /* 0x000ea20000000800 */
[----:B---3--:R-:W-:Y:S01]  /*15340*/  FADD.FTZ R6, R80, R31 ;  /* 0x0000001f50067221 */ /* 0x008fe20000010000 */
[----:B0-----:R-:W-:-:S06]  /*15350*/  CS2R R100, SRZ ;  /* 0x0000000000647805 */ /* 0x001fcc000001ff00 */
[----:B------:R0:W3:Y:S01]  /*15360*/  MUFU.EX2 R5, R78 ;  /* 0x0000004e00057308 */ /* 0x0000e20000000800 */
[C---:B-1----:R-:W-:Y:S01]  /*15370*/  FADD.FTZ R33, R29.reuse, R6 ;  /* 0x000000061d217221 */ /* 0x042fe20000010000 */
[----:B------:R-:W-:Y:S02]  /*15380*/  F2FP.BF16.F32.PACK_AB R176, R29, R80 ;  /* 0x000000501db0723e */ /* 0x000fe400000010ff */
[----:B------:R-:W-:Y:S02]  /*15390*/  CS2R R80, SRZ ;  /* 0x0000000000507805 */ /* 0x000fe4000001ff00 */
[----:B------:R-:W-:Y:S02]  /*153a0*/  CS2R R28, SRZ ;  /* 0x00000000001c7805 */ /* 0x000fe4000001ff00 */
[----:B------:R-:W1:Y:S01]  /*153b0*/  MUFU.EX2 R76, R76 ;  /* 0x0000004c004c7308 */ /* 0x000e620000000800 */
[----:B--2---:R-:W-:Y:S01]  /*153c0*/  FADD.FTZ R6, R98, R33 ;  /* 0x0000002162067221 */ /* 0x004fe20000010000 */
[----:B0-----:R-:W-:-:S06]  /*153d0*/  CS2R R78, SRZ ;  /* 0x00000000004e7805 */ /* 0x001fcc000001ff00 */
[----:B------:R0:W2:Y:S01]  /*153e0*/  MUFU.EX2 R7, R62 ;  /* 0x0000003e00077308 */ /* 0x0000a20000000800 */
[C---:B---3--:R-:W-:Y:S01]  /*153f0*/  FADD.FTZ R33, R5.reuse, R6 ;  /* 0x0000000605217221 */ /* 0x048fe20000010000 */
[----:B------:R-:W-:Y:S02]  /*15400*/  F2FP.BF16.F32.PACK_AB R178, R5, R98 ;  /* 0x0000006205b2723e */ /* 0x000fe400000010ff */
[----:B------:R-:W-:-:S04]  /*15410*/  CS2R R98, SRZ ;  /* 0x0000000000627805 */ /* 0x000fc8000001ff00 */
[----:B------:R-:W3:Y:S01]  /*15420*/  MUFU.EX2 R64, R64 ;  /* 0x0000004000407308 */ /* 0x000ee20000000800 */
[----:B-1----:R-:W-:Y:S01]  /*15430*/  FADD.FTZ R6, R76, R33 ;  /* 0x000000214c067221 */ /* 0x002fe20000010000 */
[----:B0-----:R-:W-:Y:S02]  /*15440*/  CS2R R62, SRZ ;  /* 0x00000000003e7805 */ /* 0x001fe4000001ff00 */
[----:B------:R-:W-:-:S04]  /*15450*/  CS2R R32, SRZ ;  /* 0x0000000000207805 */ /* 0x000fc8000001ff00 */
[----:B------:R-:W0:Y:S01]  /*15460*/  MUFU.EX2 R24, R24 ;  /* 0x0000001800187308 */ /* 0x000e220000000800 */
[C---:B--2---:R-:W-:Y:S01]  /*15470*/  FADD.FTZ R15, R7.reuse, R6 ;  /* 0x00000006070f7221 */ /* 0x044fe20000010000 */
[----:B------:R-:W-:Y:S01]  /*15480*/  FADD.FTZ R6, R14, R13 ;  /* 0x0000000d0e067221 */ /* 0x000fe20000010000 */
[----:B------:R-:W-:Y:S01]  /*15490*/  F2FP.BF16.F32.PACK_AB R172, R7, R76 ;  /* 0x0000004c07ac723e */ /* 0x000fe200000010ff */
[----:B------:R-:W-:Y:S01]  /*154a0*/  IMAD.MOV.U32 R14, RZ, RZ, 0x3f800000 ;  /* 0x3f800000ff0e7424 */ /* 0x000fe200078e00ff */
[----:B------:R-:W-:Y:S01]  /*154b0*/  CS2R R76, SRZ ;  /* 0x00000000004c7805 */ /* 0x000fe2000001ff00 */
[----:B------:R-:W-:Y:S02]  /*154c0*/  FADD.FTZ R13, R175, R6 ;  /* 0x00000006af0d7221 */ /* 0x000fe40000010000 */
[----:B------:R1:W2:Y:S01]  /*154d0*/  MUFU.EX2 R9, R48 ;  /* 0x0000003000097308 */ /* 0x0002a20000000800 */
[----:B---3--:R-:W-:-:S07]  /*154e0*/  FADD.FTZ R8, R64, R15 ;  /* 0x0000000f40087221 */ /* 0x008fce0000010000 */
[----:B------:R-:W3:Y:S01]  /*154f0*/  MUFU.EX2 R169, R169 ;  /* 0x000000a900a97308 */ /* 0x000ee20000000800 */
[C---:B0-----:R-:W-:Y:S01]  /*15500*/  FADD.FTZ R6, R24.reuse, R13 ;  /* 0x0000000d18067221 */ /* 0x041fe20000010000 */
[----:B------:R-:W-:Y:S02]  /*15510*/  F2FP.BF16.F32.PACK_AB R175, R24, R175 ;  /* 0x000000af18af723e */ /* 0x000fe400000010ff */
[----:B-1----:R-:W-:Y:S02]  /*15520*/  CS2R R48, SRZ ;  /* 0x0000000000307805 */ /* 0x002fe4000001ff00 */
[----:B------:R-:W-:Y:S02]  /*15530*/  CS2R R24, SRZ ;  /* 0x0000000000187805 */ /* 0x000fe4000001ff00 */
[----:B------:R-:W0:Y:S01]  /*15540*/  MUFU.EX2 R46, R46 ;  /* 0x0000002e002e7308 */ /* 0x000e220000000800 */
[C---:B--2---:R-:W-:Y:S01]  /*15550*/  FADD.FTZ R15, R9.reuse, R8 ;  /* 0x00000008090f7221 */ /* 0x044fe20000010000 */
[----:B------:R-:W-:-:S02]  /*15560*/  F2FP.BF16.F32.PACK_AB R174, R9, R64 ;  /* 0x0000004009ae723e */ /* 0x000fc400000010ff */
[----:B------:R-:W-:-:S04]  /*15570*/  CS2R R64, SRZ ;  /* 0x0000000000407805 */ /* 0x000fc8000001ff00 */
[----:B------:R-:W1:Y:S01]  /*15580*/  MUFU.EX2 R30, R30 ;  /* 0x0000001e001e7308 */ /* 0x000e620000000800 */
[----:B---3--:R-:W-:-:S07]  /*15590*/  FADD.FTZ R5, R169, R6 ;  /* 0x00000006a9057221 */ /* 0x008fce0000010000 */
[----:B------:R2:W3:Y:S01]  /*155a0*/  MUFU.EX2 R31, R52 ;  /* 0x00000034001f7308 */ /* 0x0004e20000000800 */
[----:B0-----:R-:W-:-:S07]  /*155b0*/  FADD.FTZ R8, R46, R15 ;  /* 0x0000000f2e087221 */ /* 0x001fce0000010000 */
[----:B------:R-:W0:Y:S01]  /*155c0*/  MUFU.EX2 R171, R171 ;  /* 0x000000ab00ab7308 */ /* 0x000e220000000800 */
[C---:B-1----:R-:W-:Y:S01]  /*155d0*/  FADD.FTZ R6, R30.reuse, R5 ;  /* 0x000000051e067221 */ /* 0x042fe20000010000 */
[----:B------:R-:W-:Y:S02]  /*155e0*/  F2FP.BF16.F32.PACK_AB R169, R30, R169 ;  /* 0x000000a91ea9723e */ /* 0x000fe400000010ff */
[----:B--2---:R-:W-:-:S04]  /*155f0*/  CS2R R52, SRZ ;  /* 0x0000000000347805 */ /* 0x004fc8000001ff00 */
[----:B------:R-:W1:Y:S01]  /*15600*/  MUFU.EX2 R56, R56 ;  /* 0x0000003800387308 */ /* 0x000e620000000800 */
[C---:B---3--:R-:W-:Y:S01]  /*15610*/  FADD.FTZ R7, R31.reuse, R8 ;  /* 0x000000081f077221 */ /* 0x048fe20000010000 */
[----:B------:R-:W-:Y:S02]  /*15620*/  F2FP.BF16.F32.PACK_AB R168, R31, R46 ;  /* 0x0000002e1fa8723e */ /* 0x000fe400000010ff */
[----:B------:R-:W-:Y:S02]  /*15630*/  CS2R R46, SRZ ;  /* 0x00000000002e7805 */ /* 0x000fe4000001ff00 */
[----:B------:R-:W-:Y:S02]  /*15640*/  CS2R R30, SRZ ;  /* 0x00000000001e7805 */ /* 0x000fe4000001ff00 */
[----:B------:R2:W3:Y:S01]  /*15650*/  MUFU.EX2 R11, R60 ;  /* 0x0000003c000b7308 */ /* 0x0004e20000000800 */
[----:B0-----:R-:W-:-:S07]  /*15660*/  FADD.FTZ R5, R171, R6 ;  /* 0x00000006ab057221 */ /* 0x001fce0000010000 */
[----:B------:R-:W0:Y:S01]  /*15670*/  MUFU.EX2 R54, R54 ;  /* 0x0000003600367308 */ /* 0x000e220000000800 */
[----:B-1----:R-:W-:Y:S01]  /*15680*/  FADD.FTZ R8, R56, R7 ;  /* 0x0000000738087221 */ /* 0x002fe20000010000 */
[----:B--2---:R-:W-:Y:S02]  /*15690*/  CS2R R60, SRZ ;  /* 0x00000000003c7805 */ /* 0x004fe4000001ff00 */
[C---:B---3--:R-:W-:Y:S01]  /*156a0*/  F2FP.BF16.F32.PACK_AB R170, R11.reuse, R56 ;  /* 0x000000380baa723e */ /* 0x048fe200000010ff */
[----:B------:R-:W-:Y:S01]  /*156b0*/  FADD.FTZ R7, R11, R8 ;  /* 0x000000080b077221 */ /* 0x000fe20000010000 */
[----:B------:R-:W-:Y:S01]  /*156c0*/  CS2R R56, SRZ ;  /* 0x0000000000387805 */ /* 0x000fe2000001ff00 */
[C---:B0-----:R-:W-:Y:S01]  /*156d0*/  FADD.FTZ R6, R54.reuse, R5 ;  /* 0x0000000536067221 */ /* 0x041fe20000010000 */
[----:B------:R-:W-:Y:S01]  /*156e0*/  F2FP.BF16.F32.PACK_AB R171, R54, R171 ;  /* 0x000000ab36ab723e */ /* 0x000fe200000010ff */
[----:B------:R-:W-:Y:S01]  /*156f0*/  IMAD.MOV.U32 R5, RZ, RZ, 0x3f800000 ;  /* 0x3f800000ff057424 */ /* 0x000fe200078e00ff */
[----:B------:R-:W-:Y:S01]  /*15700*/  CS2R R54, SRZ ;  /* 0x0000000000367805 */ /* 0x000fe2000001ff00 */
[----:B------:R-:W-:Y:S06]  /*15710*/  @!P2 BRA `(.L_x_6155) ;  /* 0x00000030001ca947 */ /* 0x000fec0003800000 */
[----:B------:R-:W-:Y:S01]  /*15720*/  BSSY B1, `(.L_x_6155) ;  /* 0x0000306000017945 */ /* 0x000fe20003800000 */
[----:B------:R-:W-:Y:S02]  /*15730*/  IMAD.MOV.U32 R10, RZ, RZ, R4 ;  /* 0x000000ffff0a7224 */ /* 0x000fe400078e0004 */
[----:B------:R-:W-:Y:S02]  /*15740*/  IMAD.MOV.U32 R11, RZ, RZ, R0 ;  /* 0x000000ffff0b7224 */ /* 0x000fe400078e0000 */
[----:B------:R-:W-:Y:S02]  /*15750*/  IMAD.MOV.U32 R8, RZ, RZ, R199 ;  /* 0x000000ffff087224 */ /* 0x000fe400078e00c7 */
[----:B------:R-:W-:Y:S02]  /*15760*/  IMAD.MOV.U32 R9, RZ, RZ, R196 ;  /* 0x000000ffff097224 */ /* 0x000fe400078e00c4 */
[----:B------:R-:W-:Y:S02]  /*15770*/  IMAD.MOV.U32 R5, RZ, RZ, 0x3f800000 ;  /* 0x3f800000ff057424 */ /* 0x000fe400078e00ff */
[----:B------:R-:W-:-:S07]  /*15780*/  IMAD.MOV.U32 R119, RZ, RZ, RZ ;  /* 0x000000ffff777224 */ /* 0x000fce00078e00ff */
.L_x_6168:
[----:B------:R-:W-:-:S04]  /*15790*/  ISETP.NE.AND P2, PT, R9, 0x1, PT ;  /* 0x000000010900780c */ /* 0x000fc80003f45270 */
[----:B------:R-:W-:-:S04]  /*157a0*/  SEL R199, RZ, 0x1, P2 ;  /* 0x00000001ffc77807 */ /* 0x000fc80001000000 */
[----:B------:R-:W-:Y:S01]  /*157b0*/  LOP3.LUT R199, R8, R199, RZ, 0x3c, !PT ;  /* 0x000000c708c77212 */ /* 0x000fe200078e3cff */
[----:B------:R-:W-:Y:S06]  /*157c0*/  @!P0 BRA `(.L_x_6156) ;  /* 0x0000000000048947 */ /* 0x000fec0003800000 */
[----:B------:R-:W-:Y:S01]  /*157d0*/  BPT.TRAP 0x1 ;  /* 0x000000040000795c */ /* 0x000fe20000300000 */
.L_x_6156:
        /* <DEDUP_REMOVED lines=8> */
.L_x_6157:
[----:B------:R-:W-:Y:S01]  /*15860*/  IMAD R126, R196, 0x900, R218 ;  /* 0x00000900c47e7824 */ /* 0x000fe200078e02da */
[----:B------:R-:W-:Y:S03]  /*15870*/  BSSY B2, `(.L_x_6158) ;  /* 0x0000006000027945 */ /* 0x000fe60003800000 */
[C---:B------:R-:W-:Y:S02]  /*15880*/  VIADD R122, R126.reuse, 0x2 ;  /* 0x000000027e7a7836 */ /* 0x040fe40000000000 */
[----:B------:R-:W-:Y:S01]  /*15890*/  VIADD R124, R126, 0x4 ;  /* 0x000000047e7c7836 */ /* 0x000fe20000000000 */
[----:B-1----:R-:W-:Y:S06]  /*158a0*/  @P2 BRA `(.L_x_6159) ;  /* 0x0000000000082947 */ /* 0x002fec0003800000 */
[----:B------:R-:W1:Y:S02]  /*158b0*/  SYNCS.PHASECHK.TRANS64.TRYWAIT P2, [R13+URZ+0x30830], R0 ;  /* 0x030830000d0075a7 */ /* 0x000e64000804017f */
[----:B-1----:R-:W-:Y:S05]  /*158c0*/  @!P2 BRA `(.L_x_6160) ;  /* 0x0000011000d4a947 */ /* 0x002fea0003800000 */
.L_x_6159:
[----:B------:R-:W-:Y:S05]  /*158d0*/  BSYNC B2 ;  /* 0x0000000000027941 */ /* 0x000fea0003800000 */
.L_x_6158:
[----:B------:R-:W2:Y:S04]  /*158e0*/  LDL.64 R128, [R1+0x30] ;  /* 0x0000300001807983 */ /* 0x000ea80000100a00 */
[----:B------:R3:W-:Y:S04]  /*158f0*/  STL.64 [R1+0x90], R6 ;  /* 0x0000900601007387 */ /* 0x0007e80000100a00 */
[----:B---3--:R-:W3:Y:S01]  /*15900*/  LDL.64 R6, [R1+0x28] ;  /* 0x0000280001067983 */ /* 0x008ee20000100a00 */
[----:B------:R-:W-:Y:S01]  /*15910*/  IMAD.MOV.U32 R120, RZ, RZ, R126 ;  /* 0x000000ffff787224 */ /* 0x000fe200078e007e */
[----:B------:R-:W-:Y:S01]  /*15920*/  R2UR UR46, R122 ;  /* 0x000000007a2e72ca */ /* 0x000fe200000e0000 */
[----:B------:R-:W-:Y:S01]  /*15930*/  IMAD.MOV.U32 R122, RZ, RZ, R124 ;  /* 0x000000ffff7a7224 */ /* 0x000fe200078e007c */
[----:B------:R-:W-:Y:S01]  /*15940*/  MOV R21, UR42 ;  /* 0x0000002a00157c02 */ /* 0x000fe20008000f00 */
[----:B------:R-:W-:Y:S01]  /*15950*/  IMAD.MOV.U32 R121, RZ, RZ, 0x40000040 ;  /* 0x40000040ff797424 */ /* 0x000fe200078e00ff */
[----:B------:R-:W-:Y:S01]  /*15960*/  R2UR UR50, R120 ;  /* 0x00000000783272ca */ /* 0x000fe200000e0000 */
[----:B------:R-:W-:Y:S01]  /*15970*/  VIADD R120, R126, 0x6 ;  /* 0x000000067e787836 */ /* 0x000fe20000000000 */
[----:B------:R-:W-:Y:S01]  /*15980*/  MOV R3, UR38 ;  /* 0x0000002600037c02 */ /* 0x000fe20008000f00 */
[----:B------:R-:W-:Y:S01]  /*15990*/  IMAD.MOV.U32 R123, RZ, RZ, 0x40000040 ;  /* 0x40000040ff7b7424 */ /* 0x000fe200078e00ff */
[----:B------:R-:W-:Y:S01]  /*159a0*/  R2UR UR42, R122 ;  /* 0x000000007a2a72ca */ /* 0x000fe200000e0000 */
[----:B------:R-:W-:Y:S01]  /*159b0*/  VIADD R122, R126, 0x300 ;  /* 0x000003007e7a7836 */ /* 0x000fe20000000000 */
[----:B------:R-:W-:Y:S01]  /*159c0*/  R2UR UR38, R120 ;  /* 0x00000000782672ca */ /* 0x000fe200000e0000 */
[C---:B------:R-:W-:Y:S01]  /*159d0*/  VIADD R120, R126.reuse, 0x304 ;  /* 0x000003047e787836 */ /* 0x040fe20000000000 */
[----:B------:R-:W-:Y:S01]  /*159e0*/  IADD3 R124, R126, 0x302, RZ ;  /* 0x000003027e7c7810 */ /* 0x000fe20007ffe0ff */
[----:B------:R-:W-:Y:S01]  /*159f0*/  IMAD.MOV.U32 R125, RZ, RZ, 0x40000040 ;  /* 0x40000040ff7d7424 */ /* 0x000fe200078e00ff */
[----:B------:R-:W-:Y:S01]  /*15a00*/  R2UR UR34, R122 ;  /* 0x000000007a2272ca */ /* 0x000fe200000e0000 */
[----:B------:R-:W-:Y:S01]  /*15a10*/  VIADD R122, R126, 0x306 ;  /* 0x000003067e7a7836 */ /* 0x000fe20000000000 */
[----:B------:R-:W-:Y:S01]  /*15a20*/  R2UR UR26, R120 ;  /* 0x00000000781a72ca */ /* 0x000fe200000e0000 */
[----:B------:R-:W-:Y:S01]  /*15a30*/  VIADD R120, R126, 0x602 ;  /* 0x000006027e787836 */ /* 0x000fe20000000000 */
[----:B------:R-:W-:Y:S01]  /*15a40*/  MOV R213, UR49 ;  /* 0x0000003100d57c02 */ /* 0x000fe20008000f00 */
[-C--:B------:R-:W-:Y:S01]  /*15a50*/  FMUL.FTZ R24, R24, R14.reuse ;  /* 0x0000000e18187220 */ /* 0x080fe20000410000 */
[----:B------:R-:W-:Y:S01]  /*15a60*/  MOV R214, UR48 ;  /* 0x0000003000d67c02 */ /* 0x000fe20008000f00 */
[-C--:B------:R-:W-:Y:S01]  /*15a70*/  FMUL.FTZ R25, R25, R14.reuse ;  /* 0x0000000e19197220 */ /* 0x080fe20000410000 */
        /* <DEDUP_REMOVED lines=8> */
[----:B------:R-:W-:Y:S01]  /*15b00*/  MOV R20, UR43 ;  /* 0x0000002b00147c02 */ /* 0x000fe20008000f00 */
[-C--:B------:R-:W-:Y:S01]  /*15b10*/  FMUL.FTZ R29, R29, R14.reuse ;  /* 0x0000000e1d1d7220 */ /* 0x080fe20000410000 */
[----:B01----:R-:W-:Y:S01]  /*15b20*/  MOV R0, UR39 ;  /* 0x0000002700007c02 */ /* 0x003fe20008000f00 */
        /* <DEDUP_REMOVED lines=120> */
[----:B------:R-:W-:Y:S01]  /*162b0*/  UMOV UR24, UR56 ;  /* 0x0000003800187c82 */ /* 0x000fe20008000000 */
[----:B------:R-:W-:Y:S01]  /*162c0*/  UMOV UR25, UR57 ;  /* 0x0000003900197c82 */ /* 0x000fe20008000000 */
[----:B------:R-:W-:Y:S01]  /*162d0*/  UMOV UR20, UR52 ;  /* 0x0000003400147c82 */ /* 0x000fe20008000000 */
[----:B------:R-:W-:Y:S01]  /*162e0*/  UMOV UR21, UR53 ;  /* 0x0000003500157c82 */ /* 0x000fe20008000000 */
[----:B------:R-:W-:Y:S01]  /*162f0*/  R2UR UR48, R214 ;  /* 0x00000000d63072ca */ /* 0x000fe200000e0000 */
[----:B------:R-:W-:-:S02]  /*16300*/  WARPGROUP.DEPBAR.LE gsb0, 0x0 ;  /* 0x00008000000079c5 */ /* 0x000fc40000010000 */
[----:B------:R-:W-:-:S06]  /*16310*/  WARPGROUP.ARRIVE ;  /* 0x00000000000079c5 */ /* 0x000fcc0000000000 */
        /* <DEDUP_REMOVED lines=14> */
[----:B------:R-:W4:Y:S01]  /*16400*/  LDL.64 R20, [R1+0x10] ;  /* 0x0000100001147983 */ /* 0x000f220000100a00 */
[----:B------:R-:W-:Y:S02]  /*16410*/  WARPGROUP.DEPBAR.LE gsb0, 0x0 ;  /* 0x00008000000079c5 */ /* 0x000fe40000010000 */
[----:B------:R-:W-:Y:S01]  /*16420*/  WARPGROUP.ARRIVE ;  /* 0x00000000000079c5 */ /* 0x000fe20000000000 */
[----:B---3--:R-:W-:Y:S02]  /*16430*/  R2UR UR36, R210 ;  /* 0x00000000d22472ca */ /* 0x008fe400000e0000 */
[----:B------:R-:W-:-:S13]  /*16440*/  R2UR UR37, R211 ;  /* 0x00000000d32572ca */ /* 0x000fda00000e0000 */
[----:B------:R-:W-:Y:S01]  /*16450*/  HGMMA.64x96x16.F32.BF16 R120, gdesc[UR36], R120, gsb0 ;  /* 0x01600000247879f0 */ /* 0x000fe20008001878 */
[----:B----4-:R-:W-:Y:S02]  /*16460*/  R2UR UR32, R20 ;  /* 0x00000000142072ca */ /* 0x010fe400000e0000 */
[----:B------:R-:W-:Y:S02]  /*16470*/  R2UR UR33, R21 ;  /* 0x00000000152172ca */ /* 0x000fe400000e0000 */
[----:B--2---:R-:W-:Y:S02]  /*16480*/  R2UR UR28, R212 ;  /* 0x00000000d41c72ca */ /* 0x004fe400000e0000 */
        /* <DEDUP_REMOVED lines=24> */
[----:B------:R-:W-:-:S03]  /*16610*/  UMOV UR4, UR40 ;  /* 0x0000002800047c82 */ /* 0x000fc60008000000 */
[----:B------:R-:W-:Y:S01]  /*16620*/  UMOV UR5, UR41 ;  /* 0x0000002900057c82 */ /* 0x000fe20008000000 */
[----:B------:R-:W-:Y:S02]  /*16630*/  R2UR UR37, R4 ;  /* 0x00000000042572ca */ /* 0x000fe400000e0000 */
[----:B------:R-:W-:Y:S01]  /*16640*/  R2UR UR36, R15 ;  /* 0x000000000f2472ca */ /* 0x000fe200000e0000 */
[----:B------:R-:W-:Y:S02]  /*16650*/  WARPGROUP.DEPBAR.LE gsb0, 0x0 ;  /* 0x00008000000079c5 */ /* 0x000fe40000010000 */
[----:B------:R-:W-:-:S06]  /*16660*/  WARPGROUP.ARRIVE ;  /* 0x00000000000079c5 */ /* 0x000fcc0000000000 */
[----:B------:R-:W-:Y:S04]  /*16670*/  HGMMA.64x96x16.F32.BF16 R120, gdesc[UR4], R120, gsb0 ;  /* 0x01600000047879f0 */ /* 0x000fe80008001878 */
[----:B------:R-:W-:Y:S01]  /*16680*/  UMOV UR8, UR36 ;  /* 0x0000002400087c82 */ /* 0x000fe20008000000 */
[----:B------:R-:W-:Y:S01]  /*16690*/  UMOV UR9, UR37 ;  /* 0x0000002500097c82 */ /* 0x000fe20008000000 */
[----:B------:R-:W-:Y:S01]  /*166a0*/  R2UR UR39, R0 ;  /* 0x00000000002772ca */ /* 0x000fe200000e0000 */
[----:B------:R-:W-:Y:S02]  /*166b0*/  WARPGROUP.DEPBAR.LE gsb0, 0x0 ;  /* 0x00008000000079c5 */ /* 0x000fe40000010000 */
[----:B------:R-:W-:-:S06]  /*166c0*/  WARPGROUP.ARRIVE ;  /* 0x00000000000079c5 */ /* 0x000fcc0000000000 */
[----:B------:R-:W-:Y:S01]  /*166d0*/  HGMMA.64x96x16.F32.BF16 R120, gdesc[UR8], R120, gsb0 ;  /* 0x01600000087879f0 */ /* 0x000fe20008001878 */
[----:B------:R-:W-:Y:S02]  /*166e0*/  R2UR UR38, R3 ;  /* 0x00000000032672ca */ /* 0x000fe400000e0000 */
[----:B------:R-:W-:Y:S02]  /*166f0*/  WARPGROUP.DEPBAR.LE gsb0, 0x0 ;  /* 0x00008000000079c5 */ /* 0x000fe40000010000 */
[----:B0-----:R-:W-:Y:S11]  /*16700*/  @!P0 BRA `(.L_x_6161) ;  /* 0x0000000000048947 */ /* 0x001ff60003800000 */
[----:B------:R-:W-:Y:S01]  /*16710*/  BPT.TRAP 0x1 ;  /* 0x000000040000795c */ /* 0x000fe20000300000 */
.L_x_6161:
[----:B------:R-:W-:Y:S01]  /*16720*/  SHF.L.U32 R0, R8, 0x1f, RZ ;  /* 0x0000001f08007819 */ /* 0x000fe200000006ff */
[----:B------:R-:W-:-:S04]  /*16730*/  IMAD R15, R9, 0x8, R2 ;  /* 0x00000008090f7824 */ /* 0x000fc800078e0202 */
[----:B------:R0:W1:Y:S01]  /*16740*/  SYNCS.PHASECHK.TRANS64.TRYWAIT P2, [R15+URZ+0x30850], R0 ;  /* 0x030850000f0075a7 */ /* 0x000062000804017f */
[----:B------:R-:W-:Y:S05]  /*16750*/  @!P0 BRA `(.L_x_6162) ;  /* 0x0000000000048947 */ /* 0x000fea0003800000 */
[----:B------:R-:W-:Y:S01]  /*16760*/  BPT.TRAP 0x1 ;  /* 0x000000040000795c */ /* 0x000fe20000300000 */
.L_x_6162:
[----:B------:R-:W-:Y:S04]  /*16770*/  BSSY B2, `(.L_x_6163) ;  /* 0x0000004000027945 */ /* 0x000fe80003800000 */
[----:B-1----:R-:W-:Y:S05]  /*16780*/  @P2 BRA `(.L_x_6164) ;  /* 0x0000000000082947 */ /* 0x002fea0003800000 */
[----:B------:R-:W1:Y:S02]  /*16790*/  SYNCS.PHASECHK.TRANS64.TRYWAIT P2, [R15+URZ+0x30850], R0 ;  /* 0x030850000f0075a7 */ /* 0x000e64000804017f */
[----:B-1----:R-:W-:Y:S05]  /*167a0*/  @!P2 BRA `(.L_x_6165) ;  /* 0x000001040030a947 */ /* 0x002fea0003800000 */
.L_x_6164:
[----:B------:R-:W-:Y:S05]  /*167b0*/  BSYNC B2 ;  /* 0x0000000000027941 */ /* 0x000fea0003800000 */
.L_x_6163:
        /* <DEDUP_REMOVED lines=48> */
.L_x_6166:
[----:B------:R-:W2:Y:S01]  /*16ac0*/  LDL R0, [R1+0x38] ;  /* 0x0000380001007983 */ /* 0x000ea20000100800 */
        /* <DEDUP_REMOVED lines=37> */
[----:B------:R-:W-:-:S05]  /*16d20*/  VIADD R13, R13, 0x30840 ;  /* 0x000308400d0d7836 */ /* 0x000fca0000000000 */
[----:B------:R-:W-:Y:S02]  /*16d30*/  PRMT R13, R217, 0x654, R13 ;  /* 0x00000654d90d7816 */ /* 0x000fe4000000000d */
[----:B------:R-:W-:Y:S02]  /*16d40*/  MUFU.TANH R126, R126 ;  /* 0x0000007e007e7308 */ /* 0x000fe40000002400 */
[----:B------:R4:W-:Y:S06]  /*16d50*/  SYNCS.ARRIVE.TRANS64.RED.A1T0 RZ, [R13+URZ], RZ ;  /* 0x000000ff0dff79a7 */ /* 0x0009ec000810043f */
        /* <DEDUP_REMOVED lines=21> */
[----:B0-----:R-:W-:-:S05]  /*16eb0*/  @P1 IMAD.HI.U32 R4, R0, R4, RZ ;  /* 0x0000000400041227 */ /* 0x001fca00078e00ff */
[----:B-1----:R-:W-:Y:S01]  /*16ec0*/  @P1 SHF.R.U32.HI R0, RZ, R3, R4 ;  /* 0x00000003ff001219 */ /* 0x002fe20000011604 */
[----:B------:R-:W-:Y:S01]  /*16ed0*/  FMUL.FTZ R3, R122, UR39 ;  /* 0x000000277a037c20 */ /* 0x000fe20008410000 */
[----:B------:R-:W-:Y:S01]  /*16ee0*/  FMUL.FTZ R122, R125, UR39 ;  /* 0x000000277d7a7c20 */ /* 0x000fe20008410000 */
[----:B------:R-:W-:Y:S01]  /*16ef0*/  FMUL.FTZ R125, R132, UR39 ;  /* 0x00000027847d7c20 */ /* 0x000fe20008410000 */
[----:B------:R-:W-:Y:S01]  /*16f00*/  IMAD.MOV.U32 R132, RZ, RZ, -0x60 ;  /* 0xffffffa0ff847424 */ /* 0x000fe200078e00ff */
[----:B------:R-:W0:Y:S01]  /*16f10*/  SHFL.IDX PT, R141, R0, RZ, 0x1c1f ;  /* 0x001c1fff008d7589 */ /* 0x000e2200000e0000 */
[----:B------:R-:W-:Y:S01]  /*16f20*/  FMUL.FTZ R4, R123, UR39 ;  /* 0x000000277b047c20 */ /* 0x000fe20008410000 */
[----:B------:R-:W-:Y:S01]  /*16f30*/  FMUL.FTZ R123, R128, UR39 ;  /* 0x00000027807b7c20 */ /* 0x000fe20008410000 */
[----:B------:R-:W-:Y:S01]  /*16f40*/  IMAD R132, R12, R132, 0x1 ;  /* 0x000000010c847424 */ /* 0x000fe200078e0284 */
[----:B------:R-:W1:Y:S01]  /*16f50*/  MUFU.TANH R122, R122 ;  /* 0x0000007a007a7308 */ /* 0x000e620000002400 */
[----:B------:R-:W-:Y:S01]  /*16f60*/  FMUL.FTZ R128, R148, UR39 ;  /* 0x0000002794807c20 */ /* 0x000fe20008410000 */
[----:B------:R-:W-:Y:S01]  /*16f70*/  FMUL.FTZ R148, R160, UR39 ;  /* 0x00000027a0947c20 */ /* 0x000fe20008410000 */
[----:B------:R-:W-:Y:S01]  /*16f80*/  IMAD R140, R229, -0x2, R132 ;  /* 0xfffffffee58c7824 */ /* 0x000fe200078e0284 */
[----:B------:R-:W2:Y:S04]  /*16f90*/  SHFL.IDX PT, R161, R0, 0x1, 0x1c1f ;  /* 0x003c1f0000a17f89 */ /* 0x000ea800000e0000 */
[----:B------:R-:W-:Y:S01]  /*16fa0*/  IADD3 R140, -R226, R140, R227 ;  /* 0x0000008ce28c7210 */ /* 0x000fe20007ffe1e3 */
[----:B------:R-:W1:Y:S08]  /*16fb0*/  MUFU.TANH R123, R123 ;  /* 0x0000007b007b7308 */ /* 0x000e700000002400 */
[----:B------:R-:W1:Y:S01]  /*16fc0*/  MUFU.TANH R125, R125 ;  /* 0x0000007d007d7308 */ /* 0x000e620000002400 */
[----:B0-----:R-:W-:-:S05]  /*16fd0*/  IMAD.IADD R141, R140, 0x1, R141 ;  /* 0x000000018c8d7824 */ /* 0x001fca00078e028d */
[C---:B------:R-:W-:Y:S02]  /*16fe0*/  ISETP.GT.AND P5, PT, R141.reuse, RZ, PT ;  /* 0x000000ff8d00720c */ /* 0x040fe40003fa4270 */
[----:B------:R-:W0:Y:S01]  /*16ff0*/  MUFU.TANH R128, R128 ;  /* 0x0000008000807308 */ /* 0x000e220000002400 */
[C---:B------:R-:W-:Y:S01]  /*17000*/  ISETP.GT.AND P2, PT, R141.reuse, 0x1, PT ;  /* 0x000000018d00780c */ /* 0x040fe20003f44270 */
[----:B--2---:R-:W-:Y:S01]  /*17010*/  IMAD.IADD R140, R140, 0x1, R161 ;  /* 0x000000018c8c7824 */ /* 0x004fe200078e02a1 */
[C---:B------:R-:W-:Y:S02]  /*17020*/  ISETP.GT.AND P4, PT, R141.reuse, 0x8, PT ;  /* 0x000000088d00780c */ /* 0x040fe40003f84270 */
[C---:B------:R-:W-:Y:S02]  /*17030*/  ISETP.GT.AND P3, PT, R141.reuse, 0x9, PT ;  /* 0x000000098d00780c */ /* 0x040fe40003f64270 */
[----:B------:R-:W-:Y:S01]  /*17040*/  ISETP.GT.AND P6, PT, R141, 0x10, PT ;  /* 0x000000108d00780c */ /* 0x000fe20003fc4270 */
[----:B------:R2:W0:Y:S01]  /*17050*/  MUFU.TANH R132, R153 ;  /* 0x0000009900847308 */ /* 0x0004220000002400 */
[----:B---3--:R-:W-:-:S02]  /*17060*/  FSEL R135, R21, -INF , P5 ;  /* 0xff80000015877808 */ /* 0x008fc40002800000 */
[C---:B------:R-:W-:Y:S02]  /*17070*/  ISETP.GT.AND P5, PT, R141.reuse, 0x11, PT ;  /* 0x000000118d00780c */ /* 0x040fe40003fa4270 */
[----:B----4-:R-:W-:Y:S02]  /*17080*/  FSEL R21, R120, -INF , P2 ;  /* 0xff80000078157808 */ /* 0x010fe40001000000 */
[----:B------:R-:W-:Y:S01]  /*17090*/  ISETP.GT.AND P2, PT, R141, 0x18, PT ;  /* 0x000000188d00780c */ /* 0x000fe20003f44270 */
[----:B------:R-:W3:Y:S01]  /*170a0*/  MUFU.TANH R148, R148 ;  /* 0x0000009400947308 */ /* 0x000ee20000002400 */
[----:B------:R-:W-:Y:S01]  /*170b0*/  FSEL R120, R121, -INF , P4 ;  /* 0xff80000079787808 */ /* 0x000fe20002000000 */
[----:B--2---:R-:W-:Y:S01]  /*170c0*/  FMUL.FTZ R153, R165, UR39 ;  /* 0x00000027a5997c20 */ /* 0x004fe20008410000 */
[----:B------:R-:W-:Y:S02]  /*170d0*/  ISETP.GT.AND P4, PT, R141, 0x19, PT ;  /* 0x000000198d00780c */ /* 0x000fe40003f84270 */
[----:B-1----:R-:W-:-:S02]  /*170e0*/  FSEL R121, R122, -INF , P3 ;  /* 0xff8000007a797808 */ /* 0x002fc40001800000 */
[----:B------:R-:W-:Y:S01]  /*170f0*/  ISETP.GT.AND P3, PT, R141, 0x20, PT ;  /* 0x000000208d00780c */ /* 0x000fe20003f64270 */
[----:B------:R-:W-:Y:S01]  /*17100*/  MUFU.TANH R153, R153 ;  /* 0x0000009900997308 */ /* 0x000fe20000002400 */
[----:B------:R-:W-:Y:S02]  /*17110*/  FSEL R122, R123, -INF , P6 ;  /* 0xff8000007b7a7808 */ /* 0x000fe40003000000 */
[----:B------:R-:W-:Y:S02]  /*17120*/  FSEL R123, R124, -INF , P5 ;  /* 0xff8000007c7b7808 */ /* 0x000fe40002800000 */
[----:B------:R-:W-:Y:S02]  /*17130*/  FSEL R124, R125, -INF , P2 ;  /* 0xff8000007d7c7808 */ /* 0x000fe40001000000 */
[----:B------:R-:W-:Y:S01]  /*17140*/  FSEL R125, R126, -INF , P4 ;  /* 0xff8000007e7d7808 */ /* 0x000fe20002000000 */
[----:B------:R-:W1:Y:S01]  /*17150*/  MUFU.TANH R3, R3 ;  /* 0x0000000300037308 */ /* 0x000e620000002400 */
[----:B------:R-:W-:-:S02]  /*17160*/  FSEL R126, R127, -INF , P3 ;  /* 0xff8000007f7e7808 */ /* 0x000fc40001800000 */
[C---:B------:R-:W-:Y:S02]  /*17170*/  ISETP.GT.AND P6, PT, R141.reuse, 0x21, PT ;  /* 0x000000218d00780c */ /* 0x040fe40003fc4270 */
[C---:B------:R-:W-:Y:S02]  /*17180*/  ISETP.GT.AND P5, PT, R141.reuse, 0x28, PT ;  /* 0x000000288d00780c */ /* 0x040fe40003fa4270 */
[C---:B------:R-:W-:Y:S01]  /*17190*/  ISETP.GT.AND P2, PT, R141.reuse, 0x29, PT ;  /* 0x000000298d00780c */ /* 0x040fe20003f44270 */
[----:B------:R-:W-:Y:S01]  /*171a0*/  MUFU.TANH R4, R4 ;  /* 0x0000000400047308 */ /* 0x000fe20000002400 */
[C---:B------:R-:W-:Y:S02]  /*171b0*/  ISETP.GT.AND P4, PT, R141.reuse, 0x30, PT ;  /* 0x000000308d00780c */ /* 0x040fe40003f84270 */
[----:B------:R-:W-:Y:S02]  /*171c0*/  ISETP.GT.AND P3, PT, R141, 0x31, PT ;  /* 0x000000318d00780c */ /* 0x000fe40003f64270 */
[----:B------:R-:W-:-:S02]  /*171d0*/  FSEL R134, R134, -INF , P6 ;  /* 0xff80000086867808 */ /* 0x000fc40003000000 */
[----:B------:R-:W-:Y:S02]  /*171e0*/  FSEL R137, R137, -INF , P5 ;  /* 0xff80000089897808 */ /* 0x000fe40002800000 */
[----:B------:R-:W-:Y:S02]  /*171f0*/  FSEL R136, R136, -INF , P2 ;  /* 0xff80000088887808 */ /* 0x000fe40001000000 */
[----:B------:R-:W-:Y:S02]  /*17200*/  FSEL R127, R133, -INF , P4 ;  /* 0xff800000857f7808 */ /* 0x000fe40002000000 */
[----:B------:R-:W-:Y:S02]  /*17210*/  FSEL R131, R131, -INF , P3 ;  /* 0xff80000083837808 */ /* 0x000fe40001800000 */
[C---:B------:R-:W-:Y:S02]  /*17220*/  ISETP.GT.AND P6, PT, R141.reuse, 0x38, PT ;  /* 0x000000388d00780c */ /* 0x040fe40003fc4270 */
[----:B------:R-:W-:-:S02]  /*17230*/  ISETP.GT.AND P5, PT, R141, 0x39, PT ;  /* 0x000000398d00780c */ /* 0x000fc40003fa4270 */
[C---:B------:R-:W-:Y:S02]  /*17240*/  ISETP.GT.AND P2, PT, R141.reuse, 0x40, PT ;  /* 0x000000408d00780c */ /* 0x040fe40003f44270 */
[C---:B------:R-:W-:Y:S02]  /*17250*/  ISETP.GT.AND P4, PT, R141.reuse, 0x41, PT ;  /* 0x000000418d00780c */ /* 0x040fe40003f84270 */
[----:B------:R-:W-:Y:S02]  /*17260*/  ISETP.GT.AND P3, PT, R141, 0x48, PT ;  /* 0x000000488d00780c */ /* 0x000fe40003f64270 */
[----:B0-----:R-:W-:Y:S02]  /*17270*/  FSEL R128, R128, -INF , P6 ;  /* 0xff80000080807808 */ /* 0x001fe40003000000 */
[----:B------:R-:W-:Y:S02]  /*17280*/  FSEL R129, R129, -INF , P5 ;  /* 0xff80000081817808 */ /* 0x000fe40002800000 */
[----:B------:R-:W-:-:S02]  /*17290*/  FSEL R130, R130, -INF , P2 ;  /* 0xff80000082827808 */ /* 0x000fc40001000000 */
[----:B------:R-:W-:Y:S02]  /*172a0*/  FSEL R132, R132, -INF , P4 ;  /* 0xff80000084847808 */ /* 0x000fe40002000000 */
[----:B------:R-:W-:Y:S02]  /*172b0*/  FSEL R133, R145, -INF , P3 ;  /* 0xff80000091857808 */ /* 0x000fe40001800000 */
[C---:B------:R-:W-:Y:S02]  /*172c0*/  ISETP.GT.AND P6, PT, R141.reuse, 0x49, PT ;  /* 0x000000498d00780c */ /* 0x040fe40003fc4270 */
[C---:B------:R-:W-:Y:S02]  /*172d0*/  ISETP.GT.AND P5, PT, R141.reuse, 0x50, PT ;  /* 0x000000508d00780c */ /* 0x040fe40003fa4270 */
[C---:B------:R-:W-:Y:S02]  /*172e0*/  ISETP.GT.AND P2, PT, R141.reuse, 0x51, PT ;  /* 0x000000518d00780c */ /* 0x040fe40003f44270 */
[----:B------:R-:W-:-:S02]  /*172f0*/  ISETP.GT.AND P4, PT, R141, 0x58, PT ;  /* 0x000000588d00780c */ /* 0x000fc40003f84270 */
[----:B------:R-:W-:Y:S02]  /*17300*/  ISETP.GT.AND P3, PT, R141, 0x59, PT ;  /* 0x000000598d00780c */ /* 0x000fe40003f64270 */
[----:B------:R0:W-:Y:S01]  /*17310*/  MUFU.TANH R141, R144 ;  /* 0x00000090008d7308 */ /* 0x0001e20000002400 */
[----:B---3--:R-:W-:Y:S02]  /*17320*/  FSEL R148, R148, -INF , P5 ;  /* 0xff80000094947808 */ /* 0x008fe40002800000 */
[----:B------:R-:W-:Y:S02]  /*17330*/  FSEL R149, R149, -INF , P2 ;  /* 0xff80000095957808 */ /* 0x000fe40001000000 */
[C---:B------:R-:W-:Y:S02]  /*17340*/  ISETP.GT.AND P5, PT, R140.reuse, RZ, PT ;  /* 0x000000ff8c00720c */ /* 0x040fe40003fa4270 */
[----:B------:R-:W-:Y:S02]  /*17350*/  ISETP.GT.AND P2, PT, R140, 0x9, PT ;  /* 0x000000098c00780c */ /* 0x000fe40003f44270 */
[----:B0-----:R-:W-:-:S02]  /*17360*/  FMNMX.FTZ R144, R135, R11, !PT ;  /* 0x0000000b87907209 */ /* 0x001fc40007810000 */
[----:B-1----:R-:W-:Y:S01]  /*17370*/  FSEL R161, R3, -INF , P5 ;  /* 0xff80000003a17808 */ /* 0x002fe20002800000 */
[----:B------:R-:W-:Y:S01]  /*17380*/  IMAD.U32 R3, RZ, RZ, UR43 ;  /* 0x0000002bff037e24 */ /* 0x000fe2000f8e00ff */
[----:B------:R-:W-:Y:S02]  /*17390*/  FMNMX.FTZ R144, R21, R144, !PT ;  /* 0x0000009015907209 */ /* 0x000fe40007810000 */
[----:B------:R-:W-:Y:S02]  /*173a0*/  FSEL R8, R8, -INF , P2 ;  /* 0xff80000008087808 */ /* 0x000fe40001000000 */
[----:B------:R-:W-:Y:S02]  /*173b0*/  FMNMX.FTZ R144, R120, R144, !PT ;  /* 0x0000009078907209 */ /* 0x000fe40007810000 */
[----:B------:R-:W-:Y:S02]  /*173c0*/  ISETP.GT.AND P5, PT, R140, 0x11, PT ;  /* 0x000000118c00780c */ /* 0x000fe40003fa4270 */
[----:B------:R-:W-:-:S02]  /*173d0*/  FMNMX.FTZ R144, R121, R144, !PT ;  /* 0x0000009079907209 */ /* 0x000fc40007810000 */
[----:B------:R-:W-:Y:S02]  /*173e0*/  FSEL R14, R14, -INF , P5 ;  /* 0xff8000000e0e7808 */ /* 0x000fe40002800000 */
[----:B------:R-:W-:Y:S02]  /*173f0*/  FMNMX.FTZ R144, R122, R144, !PT ;  /* 0x000000907a907209 */ /* 0x000fe40007810000 */
[----:B------:R-:W-:Y:S02]  /*17400*/  ISETP.GT.AND P2, PT, R140, 0x20, PT ;  /* 0x000000208c00780c */ /* 0x000fe40003f44270 */
[----:B------:R-:W-:Y:S02]  /*17410*/  FMNMX.FTZ R144, R123, R144, !PT ;  /* 0x000000907b907209 */ /* 0x000fe40007810000 */
[----:B------:R-:W-:Y:S02]  /*17420*/  FSEL R138, R138, -INF , P2 ;  /* 0xff8000008a8a7808 */ /* 0x000fe40001000000 */
[----:B------:R-:W-:-:S02]  /*17430*/  FMNMX.FTZ R144, R124, R144, !PT ;  /* 0x000000907c907209 */ /* 0x000fc40007810000 */
[----:B------:R-:W-:Y:S02]  /*17440*/  ISETP.GT.AND P5, PT, R140, 0x28, PT ;  /* 0x000000288c00780c */ /* 0x000fe40003fa4270 */
[----:B------:R-:W-:Y:S02]  /*17450*/  FMNMX.FTZ R144, R125, R144, !PT ;  /* 0x000000907d907209 */ /* 0x000fe40007810000 */
[----:B------:R-:W-:Y:S02]  /*17460*/  FSEL R142, R142, -INF , P5 ;  /* 0xff8000008e8e7808 */ /* 0x000fe40002800000 */
[----:B------:R-:W-:Y:S02]  /*17470*/  FMNMX.FTZ R144, R126, R144, !PT ;  /* 0x000000907e907209 */ /* 0x000fe40007810000 */
[----:B------:R-:W-:Y:S02]  /*17480*/  ISETP.GT.AND P2, PT, R140, 0x31, PT ;  /* 0x000000318c00780c */ /* 0x000fe40003f44270 */
[----:B------:R-:W-:-:S02]  /*17490*/  FMNMX.FTZ R145, R134, R144, !PT ;  /* 0x0000009086917209 */ /* 0x000fc40007810000 */
[----:B------:R-:W0:Y:S01]  /*174a0*/  MUFU.TANH R144, R157 ;  /* 0x0000009d00907308 */ /* 0x000e220000002400 */
[----:B------:R-:W-:Y:S02]  /*174b0*/  FSEL R147, R147, -INF , P2 ;  /* 0xff80000093937808 */ /* 0x000fe40001000000 */
[----:B------:R-:W-:Y:S02]  /*174c0*/  FMNMX.FTZ R145, R137, R145, !PT ;  /* 0x0000009189917209 */ /* 0x000fe40007810000 */
[----:B------:R-:W-:Y:S02]  /*174d0*/  ISETP.GT.AND P5, PT, R140, 0x39, PT ;  /* 0x000000398c00780c */ /* 0x000fe40003fa4270 */
[----:B------:R-:W-:Y:S02]  /*174e0*/  FMNMX.FTZ R145, R136, R145, !PT ;  /* 0x0000009188917209 */ /* 0x000fe40007810000 */
[----:B------:R-:W-:Y:S02]  /*174f0*/  ISETP.GT.AND P2, PT, R140, 0x48, PT ;  /* 0x000000488c00780c */ /* 0x000fe40003f44270 */
[----:B------:R-:W-:-:S04]  /*17500*/  FMNMX.FTZ R145, R127, R145, !PT ;  /* 0x000000917f917209 */ /* 0x000fc80007810000 */
[----:B------:R-:W-:Y:S02]  /*17510*/  FMNMX.FTZ R145, R131, R145, !PT ;  /* 0x0000009183917209 */ /* 0x000fe40007810000 */
[----:B0-----:R-:W-:Y:S02]  /*17520*/  FSEL R144, R144, -INF , P6 ;  /* 0xff80000090907808 */ /* 0x001fe40003000000 */
[----:B------:R-:W-:Y:S02]  /*17530*/  FMNMX.FTZ R145, R128, R145, !PT ;  /* 0x0000009180917209 */ /* 0x000fe40007810000 */
[----:B------:R-:W-:Y:S02]  /*17540*/  ISETP.GT.AND P6, PT, R140, 0x10, PT ;  /* 0x000000108c00780c */ /* 0x000fe40003fc4270 */
[----:B------:R-:W-:Y:S02]  /*17550*/  FMNMX.FTZ R152, R129, R145, !PT ;  /* 0x0000009181987209 */ /* 0x000fe40007810000 */
[----:B------:R-:W0:Y:S01]  /*17560*/  MUFU.TANH R145, R164 ;  /* 0x000000a400917308 */ /* 0x000e220000002400 */
[----:B------:R-:W-:-:S02]  /*17570*/  FSEL R9, R9, -INF , P6 ;  /* 0xff80000009097808 */ /* 0x000fc40003000000 */
[----:B------:R-:W-:Y:S02]  /*17580*/  FMNMX.FTZ R152, R130, R152, !PT ;  /* 0x0000009882987209 */ /* 0x000fe40007810000 */
[----:B------:R-:W-:Y:S02]  /*17590*/  ISETP.GT.AND P6, PT, R140, 0x21, PT ;  /* 0x000000218c00780c */ /* 0x000fe40003fc4270 */
[----:B------:R-:W-:Y:S02]  /*175a0*/  FMNMX.FTZ R152, R132, R152, !PT ;  /* 0x0000009884987209 */ /* 0x000fe40007810000 */
[----:B------:R-:W-:Y:S02]  /*175b0*/  FSEL R139, R139, -INF , P6 ;  /* 0xff8000008b8b7808 */ /* 0x000fe40003000000 */
[----:B------:R-:W-:Y:S02]  /*175c0*/  FMNMX.FTZ R152, R133, R152, !PT ;  /* 0x0000009885987209 */ /* 0x000fe40007810000 */
[----:B------:R-:W-:-:S02]  /*175d0*/  ISETP.GT.AND P6, PT, R140, 0x38, PT ;  /* 0x000000388c00780c */ /* 0x000fc40003fc4270 */
[----:B------:R-:W-:Y:S02]  /*175e0*/  FMNMX.FTZ R156, R144, R152, !PT ;  /* 0x00000098909c7209 */ /* 0x000fe40007810000 */
[----:B0-----:R-:W-:Y:S01]  /*175f0*/  FSEL R145, R145, -INF , P4 ;  /* 0xff80000091917808 */ /* 0x001fe20002000000 */
[----:B------:R0:W1:Y:S01]  /*17600*/  MUFU.TANH R152, R146 ;  /* 0x0000009200987308 */ /* 0x0000620000002400 */
[----:B------:R-:W-:Y:S02]  /*17610*/  FMNMX.FTZ R156, R148, R156, !PT ;  /* 0x0000009c949c7209 */ /* 0x000fe40007810000 */
[----:B------:R-:W-:Y:S02]  /*17620*/  ISETP.GT.AND P4, PT, R140, 0x8, PT ;  /* 0x000000088c00780c */ /* 0x000fe40003f84270 */
[----:B------:R-:W-:Y:S02]  /*17630*/  FMNMX.FTZ R156, R149, R156, !PT ;  /* 0x0000009c959c7209 */ /* 0x000fe40007810000 */
[----:B------:R-:W-:-:S02]  /*17640*/  FSEL R5, R5, -INF , P4 ;  /* 0xff80000005057808 */ /* 0x000fc40002000000 */
[----:B0-----:R-:W-:Y:S01]  /*17650*/  FSEL R146, R153, -INF , P3 ;  /* 0xff80000099927808 */ /* 0x001fe20001800000 */
[----:B------:R-:W-:Y:S01]  /*17660*/  FMUL.FTZ R153, R150, UR39 ;  /* 0x0000002796997c20 */ /* 0x000fe20008410000 */
[----:B------:R-:W-:Y:S01]  /*17670*/  FMNMX.FTZ R156, R145, R156, !PT ;  /* 0x0000009c919c7209 */ /* 0x000fe20007810000 */
[----:B------:R-:W-:Y:S01]  /*17680*/  FMUL.FTZ R150, R151, UR39 ;  /* 0x0000002797967c20 */ /* 0x000fe20008410000 */
[----:B------:R-:W-:Y:S01]  /*17690*/  ISETP.GT.AND P3, PT, R140, 0x1, PT ;  /* 0x000000018c00780c */ /* 0x000fe20003f64270 */
[----:B------:R-:W-:Y:S01]  /*176a0*/  FMUL.FTZ R151, R154, UR39 ;  /* 0x000000279a977c20 */ /* 0x000fe20008410000 */
[----:B------:R-:W-:Y:S01]  /*176b0*/  FMNMX.FTZ R156, R146, R156, !PT ;  /* 0x0000009c929c7209 */ /* 0x000fe20007810000 */
[----:B------:R-:W0:Y:S01]  /*176c0*/  MUFU.TANH R153, R153 ;  /* 0x0000009900997308 */ /* 0x000e220000002400 */
[----:B------:R-:W-:Y:S01]  /*176d0*/  ISETP.GT.AND P4, PT, R140, 0x19, PT ;  /* 0x000000198c00780c */ /* 0x000fe20003f84270 */
[----:B------:R-:W-:Y:S01]  /*176e0*/  FMUL.FTZ R154, R155, UR39 ;  /* 0x000000279b9a7c20 */ /* 0x000fe20008410000 */
[----:B------:R-:W-:Y:S01]  /*176f0*/  FMUL.FTZ R155, R158, UR39 ;  /* 0x000000279e9b7c20 */ /* 0x000fe20008410000 */
[----:B------:R-:W2:Y:S01]  /*17700*/  SHFL.BFLY PT, R157, R156, 0x2, 0x1f ;  /* 0x0c401f009c9d7f89 */ /* 0x000ea200000e0000 */
[----:B------:R-:W-:Y:S01]  /*17710*/  FSEL R141, R141, -INF , P4 ;  /* 0xff8000008d8d7808 */ /* 0x000fe20002000000 */
[----:B------:R-:W-:Y:S01]  /*17720*/  FMUL.FTZ R158, R163, UR39 ;  /* 0x00000027a39e7c20 */ /* 0x000fe20008410000 */
[----:B------:R-:W-:Y:S01]  /*17730*/  ISETP.GT.AND P4, PT, R140, 0x30, PT ;  /* 0x000000308c00780c */ /* 0x000fe20003f84270 */
[----:B------:R-:W3:Y:S03]  /*17740*/  MUFU.TANH R150, R150 ;  /* 0x0000009600967308 */ /* 0x000ee60000002400 */
[----:B-1----:R-:W-:-:S02]  /*17750*/  FSEL R152, R152, -INF , P4 ;  /* 0xff80000098987808 */ /* 0x002fc40002000000 */
[----:B------:R-:W-:-:S03]  /*17760*/  ISETP.GT.AND P4, PT, R140, 0x41, PT ;  /* 0x000000418c00780c */ /* 0x000fc60003f84270 */
[----:B------:R-:W1:Y:S01]  /*17770*/  MUFU.TANH R151, R151 ;  /* 0x0000009700977308 */ /* 0x000e620000002400 */
[----:B0-----:R-:W-:Y:S02]  /*17780*/  FSEL R153, R153, -INF , P6 ;  /* 0xff80000099997808 */ /* 0x001fe40003000000 */
[----:B------:R-:W-:-:S05]  /*17790*/  ISETP.GT.AND P6, PT, R140, 0x49, PT ;  /* 0x000000498c00780c */ /* 0x000fca0003fc4270 */
[----:B------:R-:W0:Y:S01]  /*177a0*/  MUFU.TANH R154, R154 ;  /* 0x0000009a009a7308 */ /* 0x000e220000002400 */
[----:B---3--:R-:W-:Y:S02]  /*177b0*/  FSEL R150, R150, -INF , P5 ;  /* 0xff80000096967808 */ /* 0x008fe40002800000 */
[----:B------:R-:W-:Y:S02]  /*177c0*/  ISETP.GT.AND P5, PT, R140, 0x50, PT ;  /* 0x000000508c00780c */ /* 0x000fe40003fa4270 */
[----:B--2---:R-:W-:Y:S01]  /*177d0*/  FMNMX.FTZ R160, R156, R157, !PT ;  /* 0x0000009d9ca07209 */ /* 0x004fe20007810000 */
[----:B------:R-:W-:Y:S01]  /*177e0*/  FMUL.FTZ R157, R162, UR39 ;  /* 0x00000027a29d7c20 */ /* 0x000fe20008410000 */
[----:B------:R-:W-:Y:S01]  /*177f0*/  FSEL R162, R4, -INF , P3 ;  /* 0xff80000004a27808 */ /* 0x000fe20001800000 */
[----:B------:R-:W-:Y:S01]  /*17800*/  FMUL.FTZ R156, R159, UR39 ;  /* 0x000000279f9c7c20 */ /* 0x000fe20008410000 */
[----:B------:R-:W-:Y:S01]  /*17810*/  FMNMX.FTZ R4, R161, R10, !PT ;  /* 0x0000000aa1047209 */ /* 0x000fe20007810000 */
[----:B------:R-:W2:Y:S01]  /*17820*/  SHFL.BFLY PT, R0, R160, 0x1, 0x1f ;  /* 0x0c201f00a0007f89 */ /* 0x000ea200000e0000 */
[----:B------:R-:W-:Y:S01]  /*17830*/  ISETP.GT.AND P3, PT, R140, 0x18, PT ;  /* 0x000000188c00780c */ /* 0x000fe20003f64270 */
[----:B------:R-:W3:Y:S01]  /*17840*/  MUFU.TANH R155, R155 ;  /* 0x0000009b009b7308 */ /* 0x000ee20000002400 */
[----:B------:R-:W-:Y:S01]  /*17850*/  FMNMX.FTZ R4, R162, R4, !PT ;  /* 0x00000004a2047209 */ /* 0x000fe20007810000 */
[----:B------:R-:W-:Y:S01]  /*17860*/  FMUL.FTZ R159, R166, UR39 ;  /* 0x00000027a69f7c20 */ /* 0x000fe20008410000 */
[----:B------:R-:W-:-:S02]  /*17870*/  FSEL R20, R20, -INF , P3 ;  /* 0xff80000014147808 */ /* 0x000fc40001800000 */
[----:B------:R-:W-:Y:S02]  /*17880*/  FMNMX.FTZ R4, R5, R4, !PT ;  /* 0x0000000405047209 */ /* 0x000fe40007810000 */
[----:B------:R-:W-:Y:S01]  /*17890*/  ISETP.GT.AND P3, PT, R140, 0x29, PT ;  /* 0x000000298c00780c */ /* 0x000fe20003f64270 */
[----:B------:R-:W4:Y:S01]  /*178a0*/  MUFU.TANH R156, R156 ;  /* 0x0000009c009c7308 */ /* 0x000f220000002400 */
[----:B------:R-:W-:Y:S02]  /*178b0*/  FMNMX.FTZ R4, R8, R4, !PT ;  /* 0x0000000408047209 */ /* 0x000fe40007810000 */
[----:B------:R-:W-:Y:S02]  /*178c0*/  FSEL R143, R143, -INF , P3 ;  /* 0xff8000008f8f7808 */ /* 0x000fe40001800000 */
[----:B------:R-:W-:Y:S02]  /*178d0*/  FMNMX.FTZ R4, R9, R4, !PT ;  /* 0x0000000409047209 */ /* 0x000fe40007810000 */
[----:B------:R-:W-:Y:S01]  /*178e0*/  ISETP.GT.AND P3, PT, R140, 0x40, PT ;  /* 0x000000408c00780c */ /* 0x000fe20003f64270 */
[----:B------:R-:W4:Y:S01]  /*178f0*/  MUFU.TANH R157, R157 ;  /* 0x0000009d009d7308 */ /* 0x000f220000002400 */
[----:B------:R-:W-:-:S02]  /*17900*/  FMNMX.FTZ R4, R14, R4, !PT ;  /* 0x000000040e047209 */ /* 0x000fc40007810000 */
[----:B-1----:R-:W-:Y:S02]  /*17910*/  FSEL R151, R151, -INF , P3 ;  /* 0xff80000097977808 */ /* 0x002fe40001800000 */
[----:B------:R-:W-:Y:S02]  /*17920*/  FMNMX.FTZ R4, R20, R4, !PT ;  /* 0x0000000414047209 */ /* 0x000fe40007810000 */
[----:B0-----:R-:W-:Y:S01]  /*17930*/  FSEL R154, R154, -INF , P4 ;  /* 0xff8000009a9a7808 */ /* 0x001fe20002000000 */
[----:B------:R-:W0:Y:S01]  /*17940*/  MUFU.TANH R158, R158 ;  /* 0x0000009e009e7308 */ /* 0x000e220000002400 */
[----:B------:R-:W-:Y:S02]  /*17950*/  FMNMX.FTZ R4, R141, R4, !PT ;  /* 0x000000048d047209 */ /* 0x000fe40007810000 */
[----:B---3--:R-:W-:Y:S02]  /*17960*/  FSEL R155, R155, -INF , P2 ;  /* 0xff8000009b9b7808 */ /* 0x008fe40001000000 */
[----:B------:R-:W-:-:S02]  /*17970*/  FMNMX.FTZ R4, R138, R4, !PT ;  /* 0x000000048a047209 */ /* 0x000fc40007810000 */
[----:B--2---:R-:W-:Y:S01]  /*17980*/  FMNMX.FTZ R0, R160, R0, !PT ;  /* 0x00000000a0007209 */ /* 0x004fe20007810000 */
[----:B------:R-:W1:Y:S01]  /*17990*/  MUFU.TANH R159, R159 ;  /* 0x0000009f009f7308 */ /* 0x000e620000002400 */
[----:B------:R-:W-:Y:S02]  /*179a0*/  FMNMX.FTZ R4, R139, R4, !PT ;  /* 0x000000048b047209 */ /* 0x000fe40007810000 */
[----:B----4-:R-:W-:Y:S01]  /*179b0*/  FSEL R156, R156, -INF , P6 ;  /* 0xff8000009c9c7808 */ /* 0x010fe20003000000 */
[----:B------:R-:W-:Y:S01]  /*179c0*/  FMUL.FTZ R164, R0, R3 ;  /* 0x0000000300a47220 */ /* 0x000fe20000410000 */
[----:B------:R-:W-:Y:S02]  /*179d0*/  FMNMX.FTZ R4, R142, R4, !PT ;  /* 0x000000048e047209 */ /* 0x000fe40007810000 */
[----:B------:R-:W-:Y:S01]  /*179e0*/  ISETP.GT.AND P4, PT, R140, 0x51, PT ;  /* 0x000000518c00780c */ /* 0x000fe20003f84270 */
[----:B------:R-:W2:Y:S01]  /*179f0*/  MUFU.TANH R160, R167 ;  /* 0x000000a700a07308 */ /* 0x000ea20000002400 */
[----:B------:R-:W-:-:S02]  /*17a00*/  FMNMX.FTZ R4, R143, R4, !PT ;  /* 0x000000048f047209 */ /* 0x000fc40007810000 */
[----:B------:R-:W-:Y:S02]  /*17a10*/  FSEL R157, R157, -INF , P5 ;  /* 0xff8000009d9d7808 */ /* 0x000fe40002800000 */
[----:B------:R-:W-:Y:S02]  /*17a20*/  FMNMX.FTZ R4, R152, R4, !PT ;  /* 0x0000000498047209 */ /* 0x000fe40007810000 */
[----:B------:R-:W-:Y:S02]  /*17a30*/  ISETP.GT.AND P2, PT, R140, 0x58, PT ;  /* 0x000000588c00780c */ /* 0x000fe40003f44270 */
[----:B------:R-:W-:Y:S02]  /*17a40*/  FMNMX.FTZ R4, R147, R4, !PT ;  /* 0x0000000493047209 */ /* 0x000fe40007810000 */
[----:B0-----:R-:W-:Y:S02]  /*17a50*/  FSEL R158, R158, -INF , P4 ;  /* 0xff8000009e9e7808 */ /* 0x001fe40002000000 */
[----:B------:R-:W-:-:S02]  /*17a60*/  FMNMX.FTZ R4, R153, R4, !PT ;  /* 0x0000000499047209 */ /* 0x000fc40007810000 */
[----:B------:R-:W-:Y:S02]  /*17a70*/  ISETP.GT.AND P6, PT, R140, 0x59, PT ;  /* 0x000000598c00780c */ /* 0x000fe40003fc4270 */
[----:B------:R-:W-:Y:S02]  /*17a80*/  FMNMX.FTZ R4, R150, R4, !PT ;  /* 0x0000000496047209 */ /* 0x000fe40007810000 */
[----:B-1----:R-:W-:Y:S02]  /*17a90*/  FSEL R159, R159, -INF , P2 ;  /* 0xff8000009f9f7808 */ /* 0x002fe40001000000 */
[----:B------:R-:W-:Y:S02]  /*17aa0*/  FMNMX.FTZ R4, R151, R4, !PT ;  /* 0x0000000497047209 */ /* 0x000fe40007810000 */
[----:B------:R-:W-:Y:S02]  /*17ab0*/  FSETP.NEU.FTZ.AND P3, PT, R0, -INF , PT ;  /* 0xff8000000000780b */ /* 0x000fe40003f7d000 */
[----:B------:R-:W-:-:S02]  /*17ac0*/  FMNMX.FTZ R4, R154, R4, !PT ;  /* 0x000000049a047209 */ /* 0x000fc40007810000 */
[----:B--2---:R-:W-:Y:S02]  /*17ad0*/  FSEL R160, R160, -INF , P6 ;  /* 0xff800000a0a07808 */ /* 0x004fe40003000000 */
[----:B------:R-:W-:Y:S02]  /*17ae0*/  FMNMX.FTZ R4, R155, R4, !PT ;  /* 0x000000049b047209 */ /* 0x000fe40007810000 */
[----:B------:R-:W-:Y:S02]  /*17af0*/  FSEL R164, R164, RZ, P3 ;  /* 0x000000ffa4a47208 */ /* 0x000fe40001800000 */
[----:B------:R-:W-:-:S03]  /*17b00*/  FMNMX.FTZ R4, R156, R4, !PT ;  /* 0x000000049c047209 */ /* 0x000fc60007810000 */
[-CC-:B------:R-:W-:Y:S01]  /*17b10*/  FFMA.FTZ R190, R120, R3.reuse, -R164.reuse ;  /* 0x0000000378be7223 */ /* 0x180fe200000108a4 */
[----:B------:R-:W-:Y:S01]  /*17b20*/  FMNMX.FTZ R4, R157, R4, !PT ;  /* 0x000000049d047209 */ /* 0x000fe20007810000 */
[-CC-:B------:R-:W-:Y:S01]  /*17b30*/  FFMA.FTZ R120, R123, R3.reuse, -R164.reuse ;  /* 0x000000037b787223 */ /* 0x180fe200000108a4 */
[-CC-:B------:R-:W-:Y:S01]  /*17b40*/  FFMA.FTZ R178, R128, R3.reuse, -R164.reuse ;  /* 0x0000000380b27223 */ /* 0x180fe200000108a4 */
        /* <DEDUP_REMOVED lines=10> */
[----:B------:R-:W-:Y:S01]  /*17bf0*/  MUFU.EX2 R188, R188 ;  /* 0x000000bc00bc7308 */ /* 0x000fe20000000800 */
[-CC-:B------:R-:W-:Y:S01]  /*17c00*/  FFMA.FTZ R176, R127, R3.reuse, -R164.reuse ;  /* 0x000000037fb07223 */ /* 0x180fe200000108a4 */
[-CC-:B------:R-:W-:Y:S01]  /*17c10*/  FFMA.FTZ R121, R121, R3.reuse, -R164.reuse ;  /* 0x0000000379797223 */ /* 0x180fe200000108a4 */
[-CC-:B------:R-:W-:Y:S01]  /*17c20*/  FFMA.FTZ R127, R131, R3.reuse, -R164.reuse ;  /* 0x00000003837f7223 */ /* 0x180fe200000108a4 */
[----:B------:R-:W0:Y:S01]  /*17c30*/  SHFL.BFLY PT, R123, R4, 0x2, 0x1f ;  /* 0x0c401f00047b7f89 */ /* 0x000e2200000e0000 */
        /* <DEDUP_REMOVED lines=9> */
[----:B------:R-:W-:-:S02]  /*17cd0*/  FFMA.FTZ R170, R145, R3, -R164 ;  /* 0x0000000391aa7223 */ /* 0x000fc400000108a4 */
        /* <DEDUP_REMOVED lines=10> */
[----:B------:R-:W-:-:S03]  /*17d80*/  FFMA.FTZ R128, R146, R3, -R164 ;  /* 0x0000000392807223 */ /* 0x000fc600000108a4 */
[C---:B------:R-:W-:Y:S01]  /*17d90*/  FSETP.NEU.FTZ.AND P2, PT, R4.reuse, -INF , PT ;  /* 0xff8000000400780b */ /* 0x040fe20003f5d000 */
[----:B------:R-:W-:Y:S02]  /*17da0*/  FMUL.FTZ R130, R4, R3 ;  /* 0x0000000304827220 */ /* 0x000fe40000410000 */
[----:B------:R-:W-:Y:S03]  /*17db0*/  MUFU.EX2 R180, R180 ;  /* 0x000000b400b47308 */ /* 0x000fe60000000800 */
[----:B------:R-:W-:-:S05]  /*17dc0*/  FSEL R130, R130, RZ, P2 ;  /* 0x000000ff82827208 */ /* 0x000fca0001000000 */
[-CC-:B------:R-:W-:Y:S01]  /*17dd0*/  FFMA.FTZ R191, R5, R3.reuse, -R130.reuse ;  /* 0x0000000305bf7223 */ /* 0x180fe20000010882 */
[----:B------:R-:W-:Y:S01]  /*17de0*/  FSEL R5, R0, RZ, P3 ;  /* 0x000000ff00057208 */ /* 0x000fe20001800000 */
[-CC-:B------:R-:W-:Y:S01]  /*17df0*/  FFMA.FTZ R129, R14, R3.reuse, -R130.reuse ;  /* 0x000000030e817223 */ /* 0x180fe20000010882 */
[----:B------:R-:W-:Y:S01]  /*17e00*/  FSEL R14, R4, RZ, P2 ;  /* 0x000000ff040e7208 */ /* 0x000fe20001000000 */
[-CC-:B------:R-:W-:Y:S01]  /*17e10*/  FFMA.FTZ R189, R161, R3.reuse, -R130.reuse ;  /* 0x00000003a1bd7223 */ /* 0x180fe20000010882 */
[-CC-:B------:R-:W-:Y:S01]  /*17e20*/  FFMA.FTZ R132, R162, R3.reuse, -R130.reuse ;  /* 0x00000003a2847223 */ /* 0x180fe20000010882 */
[----:B------:R-:W-:Y:S01]  /*17e30*/  FADD.FTZ R5, -R5, R11 ;  /* 0x0000000b05057221 */ /* 0x000fe20000010100 */
[-C--:B------:R-:W-:Y:S01]  /*17e40*/  FFMA.FTZ R131, R8, R3.reuse, -R130 ;  /* 0x0000000308837223 */ /* 0x080fe20000010882 */
[----:B------:R-:W-:Y:S01]  /*17e50*/  FADD.FTZ R10, -R14, R10 ;  /* 0x0000000a0e0a7221 */ /* 0x000fe20000010100 */
[----:B------:R-:W-:Y:S01]  /*17e60*/  MUFU.EX2 R191, R191 ;  /* 0x000000bf00bf7308 */ /* 0x000fe20000000800 */
[-C--:B------:R-:W-:Y:S01]  /*17e70*/  FMUL.FTZ R5, R5, R3.reuse ;  /* 0x0000000305057220 */ /* 0x080fe20000410000 */
[-CC-:B------:R-:W-:Y:S01]  /*17e80*/  FFMA.FTZ R185, R9, R3.reuse, -R130.reuse ;  /* 0x0000000309b97223 */ /* 0x180fe20000010882 */
[-C--:B------:R-:W-:Y:S01]  /*17e90*/  FMUL.FTZ R10, R10, R3.reuse ;  /* 0x000000030a0a7220 */ /* 0x080fe20000410000 */
        /* <DEDUP_REMOVED lines=19> */
[----:B------:R1:W2:Y:S01]  /*17fd0*/  MUFU.EX2 R5, R10 ;  /* 0x0000000a00057308 */ /* 0x0002a20000000800 */
[----:B0----5:R-:W-:-:S04]  /*17fe0*/  FFMA.FTZ R7, R14, R7, R188 ;  /* 0x000000070e077223 */ /* 0x021fc800000100bc */
[----:B------:R-:W-:-:S03]  /*17ff0*/  FADD.FTZ R7, R135, R7 ;  /* 0x0000000787077221 */ /* 0x000fc60000010000 */
[----:B------:R-:W0:Y:S01]  /*18000*/  MUFU.EX2 R132, R132 ;  /* 0x0000008400847308 */ /* 0x000e220000000800 */
[----:B-1----:R-:W-:-:S07]  /*18010*/  FFMA.FTZ R10, R160, R3, -R130 ;  /* 0x00000003a00a7223 */ /* 0x002fce0000010882 */
[----:B------:R-:W1:Y:S01]  /*18020*/  MUFU.EX2 R131, R131 ;  /* 0x0000008300837308 */ /* 0x000e620000000800 */
[----:B--2---:R-:W-:-:S07]  /*18030*/  FFMA.FTZ R6, R5, R6, R189 ;  /* 0x0000000605067223 */ /* 0x004fce00000100bd */
[----:B------:R-:W2:Y:S01]  /*18040*/  MUFU.EX2 R185, R185 ;  /* 0x000000b900b97308 */ /* 0x000ea20000000800 */
[----:B0-----:R-:W-:Y:S01]  /*18050*/  FADD.FTZ R130, R132, R6 ;  /* 0x0000000684827221 */ /* 0x001fe20000010000 */
[----:B------:R-:W-:-:S03]  /*18060*/  FADD.FTZ R6, R190, R7 ;  /* 0x00000007be067221 */ /* 0x000fc60000010000 */
[----:B------:R-:W-:Y:S01]  /*18070*/  FADD.FTZ R7, R191, R130 ;  /* 0x00000082bf077221 */ /* 0x000fe20000010000 */
        /* <DEDUP_REMOVED lines=78> */
.L_x_6167:
[C---:B------:R-:W-:Y:S01]  /*18560*/  ISETP.GT.AND P2, PT, R12.reuse, R220, PT ;  /* 0x000000dc0c00720c */ /* 0x040fe20003f44270 */
[----:B------:R-:W-:Y:S01]  /*18570*/  VIADD R15, R15, 0x30860 ;  /* 0x000308600f0f7836 */ /* 0x000fe20000000000 */
[----:B------:R-:W-:Y:S01]  /*18580*/  F2FP.BF16.F32.PACK_AB R187, R9, R187 ;  /* 0x000000bb09bb723e */ /* 0x000fe200000010ff */
[----:B------:R-:W-:Y:S01]  /*18590*/  VIADD R12, R12, 0xffffffff ;  /* 0xffffffff0c0c7836 */ /* 0x000fe20000000000 */
[----:B------:R-:W-:Y:S01]  /*185a0*/  F2FP.BF16.F32.PACK_AB R181, R8, R181 ;  /* 0x000000b508b5723e */ /* 0x000fe200000010ff */
[----:B------:R-:W-:Y:S01]  /*185b0*/  IMAD.MOV.U32 R8, RZ, RZ, R199 ;  /* 0x000000ffff087224 */ /* 0x000fe200078e00c7 */
[----:B------:R-:W-:Y:S01]  /*185c0*/  PRMT R15, R217, 0x654, R15 ;  /* 0x00000654d90f7816 */ /* 0x000fe2000000000f */
[----:B------:R-:W-:Y:S01]  /*185d0*/  IMAD.MOV.U32 R9, RZ, RZ, R196 ;  /* 0x000000ffff097224 */ /* 0x000fe200078e00c4 */
[----:B------:R-:W-:Y:S02]  /*185e0*/  F2FP.BF16.F32.PACK_AB R183, R11, R183 ;  /* 0x000000b70bb7723e */ /* 0x000fe400000010ff */
        /* <DEDUP_REMOVED lines=24> */
[----:B0-----:R-:W-:Y:S06]  /*18770*/  @P2 BRA `(.L_x_6168) ;  /* 0xffffffd000042947 */ /* 0x001fec000383ffff */
[----:B------:R-:W-:Y:S05]  /*18780*/  BSYNC B1 ;  /* 0x0000000000017941 */ /* 0x000fea0003800000 */
.L_x_6155:
[----:B------:R-:W-:Y:S05]  /*18790*/  BSYNC B0 ;  /* 0x0000000000007941 */ /* 0x000fea0003800000 */
.L_x_6154:
[----:B------:R-:W-:Y:S01]  /*187a0*/  ISETP.GE.AND P1, PT, R12, RZ, PT ;  /* 0x000000ff0c00720c */ /* 0x000fe20003f26270 */
[----:B------:R-:W-:-:S12]  /*187b0*/  BSSY B0, `(.L_x_6169) ;  /* 0x0000290000007945 */ /* 0x000fd80003800000 */
[----:B------:R-:W-:Y:S05]  /*187c0*/  @!P1 BRA `(.L_x_6170) ;  /* 0x0000002800389947 */ /* 0x000fea0003800000 */
[----:B------:R-:W-:Y:S02]  /*187d0*/  IMAD.MOV.U32 R10, RZ, RZ, R4 ;  /* 0x000000ffff0a7224 */ /* 0x000fe400078e0004 */
[----:B------:R-:W-:Y:S02]  /*187e0*/  IMAD.MOV.U32 R11, RZ, RZ, R0 ;  /* 0x000000ffff0b7224 */ /* 0x000fe400078e0000 */
[----:B------:R-:W-:Y:S02]  /*187f0*/  IMAD.MOV.U32 R8, RZ, RZ, R199 ;  /* 0x000000ffff087224 */ /* 0x000fe400078e00c7 */
[----:B------:R-:W-:-:S07]  /*18800*/  IMAD.MOV.U32 R9, RZ, RZ, R196 ;  /* 0x000000ffff097224 */ /* 0x000fce00078e00c4 */
.L_x_6183:
        /* <DEDUP_REMOVED lines=8> */
.L_x_6171:
[----:B------:R-:W-:Y:S01]  /*18890*/  IMAD R0, R196, 0x8, R2 ;  /* 0x00000008c4007824 */ /* 0x000fe200078e0202 */
[----:B------:R-:W-:-:S04]  /*188a0*/  SHF.L.U32 R3, R199, 0x1f, RZ ;  /* 0x0000001fc7037819 */ /* 0x000fc800000006ff */
[----:B------:R0:W1:Y:S01]  /*188b0*/  SYNCS.PHASECHK.TRANS64.TRYWAIT P1, [R0+URZ+0x30830], R3 ;  /* 0x03083003000075a7 */ /* 0x000062000802017f */
[----:B------:R-:W-:Y:S05]  /*188c0*/  @!P0 BRA `(.L_x_6172) ;  /* 0x0000000000048947 */ /* 0x000fea0003800000 */
[----:B------:R-:W-:Y:S01]  /*188d0*/  BPT.TRAP 0x1 ;  /* 0x000000040000795c */ /* 0x000fe20000300000 */
.L_x_6172:
[----:B------:R-:W-:Y:S01]  /*188e0*/  IMAD R126, R196, 0x900, R218 ;  /* 0x00000900c47e7824 */ /* 0x000fe200078e02da */
[----:B------:R-:W-:Y:S03]  /*188f0*/  BSSY B1, `(.L_x_6173) ;  /* 0x0000006000017945 */ /* 0x000fe60003800000 */
[C---:B------:R-:W-:Y:S02]  /*18900*/  VIADD R122, R126.reuse, 0x2 ;  /* 0x000000027e7a7836 */ /* 0x040fe40000000000 */
[----:B------:R-:W-:Y:S01]  /*18910*/  VIADD R124, R126, 0x4 ;  /* 0x000000047e7c7836 */ /* 0x000fe20000000000 */
[----:B-1----:R-:W-:Y:S06]  /*18920*/  @P1 BRA `(.L_x_6174) ;  /* 0x0000000000081947 */ /* 0x002fec0003800000 */
[----:B------:R-:W1:Y:S02]  /*18930*/  SYNCS.PHASECHK.TRANS64.TRYWAIT P1, [R0+URZ+0x30830], R3 ;  /* 0x03083003000075a7 */ /* 0x000e64000802017f */
[----:B-1----:R-:W-:Y:S05]  /*18940*/  @!P1 BRA `(.L_x_6175) ;  /* 0x000000e000dc9947 */ /* 0x002fea0003800000 */
.L_x_6174:
[----:B------:R-:W-:Y:S05]  /*18950*/  BSYNC B1 ;  /* 0x0000000000017941 */ /* 0x000fea0003800000 */
.L_x_6173:
[----:B------:R-:W2:Y:S04]  /*18960*/  LDL.64 R128, [R1+0x30] ;  /* 0x0000300001807983 */ /* 0x000ea80000100a00 */
[----:B------:R-:W3:Y:S01]  /*18970*/  LDL.64 R226, [R1+0x28] ;  /* 0x0000280001e27983 */ /* 0x000ee20000100a00 */
[----:B------:R-:W-:Y:S01]  /*18980*/  IMAD.MOV.U32 R120, RZ, RZ, R126 ;  /* 0x000000ffff787224 */ /* 0x000fe200078e007e */
[----:B------:R-:W-:Y:S01]  /*18990*/  R2UR UR46, R122 ;  /* 0x000000007a2e72ca */ /* 0x000fe200000e0000 */
[----:B------:R-:W-:Y:S01]  /*189a0*/  IMAD.MOV.U32 R122, RZ, RZ, R124 ;  /* 0x000000ffff7a7224 */ /* 0x000fe200078e007c */
[----:B------:R-:W-:Y:S01]  /*189b0*/  MOV R21, UR42 ;  /* 0x0000002a00157c02 */ /* 0x000fe20008000f00 */
[----:B------:R-:W-:Y:S01]  /*189c0*/  IMAD.MOV.U32 R121, RZ, RZ, 0x40000040 ;  /* 0x40000040ff797424 */ /* 0x000fe200078e00ff */
[----:B------:R-:W-:Y:S01]  /*189d0*/  R2UR UR50, R120 ;  /* 0x00000000783272ca */ /* 0x000fe200000e0000 */
[C---:B------:R-:W-:Y:S01]  /*189e0*/  VIADD R120, R126.reuse, 0x6 ;  /* 0x000000067e787836 */ /* 0x040fe20000000000 */
[----:B01----:R-:W-:Y:S01]  /*189f0*/  MOV R3, UR38 ;  /* 0x0000002600037c02 */ /* 0x003fe20008000f00 */
[----:B------:R-:W-:Y:S01]  /*18a00*/  VIADD R124, R126, 0x302 ;  /* 0x000003027e7c7836 */ /* 0x000fe20000000000 */
[----:B------:R-:W-:Y:S01]  /*18a10*/  R2UR UR42, R122 ;  /* 0x000000007a2a72ca */ /* 0x000fe200000e0000 */
[----:B------:R-:W-:Y:S01]  /*18a20*/  VIADD R122, R126, 0x300 ;  /* 0x000003007e7a7836 */ /* 0x000fe20000000000 */
[----:B------:R-:W-:Y:S01]  /*18a30*/  R2UR UR38, R120 ;  /* 0x00000000782672ca */ /* 0x000fe200000e0000 */
[----:B------:R-:W-:Y:S01]  /*18a40*/  VIADD R120, R126, 0x304 ;  /* 0x000003047e787836 */ /* 0x000fe20000000000 */
[----:B------:R-:W-:Y:S01]  /*18a50*/  MOV R213, UR49 ;  /* 0x0000003100d57c02 */ /* 0x000fe20008000f00 */
[----:B------:R-:W-:Y:S01]  /*18a60*/  IMAD.MOV.U32 R123, RZ, RZ, 0x40000040 ;  /* 0x40000040ff7b7424 */ /* 0x000fe200078e00ff */
[----:B------:R-:W-:Y:S01]  /*18a70*/  R2UR UR34, R122 ;  /* 0x000000007a2272ca */ /* 0x000fe200000e0000 */
[----:B------:R-:W-:Y:S01]  /*18a80*/  VIADD R122, R126, 0x306 ;  /* 0x000003067e7a7836 */ /* 0x000fe20000000000 */
[----:B------:R-:W-:Y:S01]  /*18a90*/  R2UR UR26, R120 ;  /* 0x00000000781a72ca */ /* 0x000fe200000e0000 */
[----:B------:R-:W-:Y:S01]  /*18aa0*/  VIADD R120, R126, 0x602 ;  /* 0x000006027e787836 */ /* 0x000fe20000000000 */
[----:B------:R-:W-:Y:S01]  /*18ab0*/  MOV R214, UR48 ;  /* 0x0000003000d67c02 */ /* 0x000fe20008000f00 */
[----:B------:R-:W-:Y:S01]  /*18ac0*/  IMAD.MOV.U32 R125, RZ, RZ, 0x40000040 ;  /* 0x40000040ff7d7424 */ /* 0x000fe200078e00ff */
        /* <DEDUP_REMOVED lines=127> */
[----:B-----5:R-:W-:Y:S01]  /*192c0*/  WARPGROUP.ARRIVE ;  /* 0x00000000000079c5 */ /* 0x020fe20000000000 */
[----:B---3--:R-:W-:Y:S02]  /*192d0*/  R2UR UR44, R226 ;  /* 0x00000000e22c72ca */ /* 0x008fe400000e0000 */
[----:B------:R-:W-:Y:S02]  /*192e0*/  R2UR UR45, R227 ;  /* 0x00000000e32d72ca */ /* 0x000fe400000e0000 */
[----:B------:R-:W2:Y:S06]  /*192f0*/  LDL.64 R226, [R1+0x10] ;  /* 0x0000100001e27983 */ /* 0x000eac0000100a00 */
[----:B------:R-:W-:Y:S01]  /*19300*/  HGMMA.64x96x16.F32.BF16 R120, gdesc[UR48], RZ, !UPT, gsb0 ;  /* 0x01600000307879f0 */ /* 0x000fe2000c0018ff */
[----:B------:R-:W-:Y:S01]  /*19310*/  R2UR UR49, R213 ;  /* 0x00000000d53172ca */ /* 0x000fe200000e0000 */
        /* <DEDUP_REMOVED lines=9> */
[----:B------:R-:W3:Y:S01]  /*193b0*/  LDL.64 R212, [R1+0x20] ;  /* 0x0000200001d47983 */ /* 0x000ee20000100a00 */
[----:B------:R-:W-:Y:S02]  /*193c0*/  WARPGROUP.DEPBAR.LE gsb0, 0x0 ;  /* 0x00008000000079c5 */ /* 0x000fe40000010000 */
[----:B------:R-:W-:Y:S01]  /*193d0*/  WARPGROUP.ARRIVE ;  /* 0x00000000000079c5 */ /* 0x000fe20000000000 */
[----:B---3--:R-:W-:Y:S02]  /*193e0*/  R2UR UR40, R212 ;  /* 0x00000000d42872ca */ /* 0x008fe400000e0000 */
[----:B------:R-:W-:Y:S02]  /*193f0*/  R2UR UR41, R213 ;  /* 0x00000000d52972ca */ /* 0x000fe400000e0000 */
[----:B------:R-:W3:Y:S11]  /*19400*/  LDL.64 R212, [R1+0x8] ;  /* 0x0000080001d47983 */ /* 0x000ef60000100a00 */
[----:B------:R-:W-:Y:S01]  /*19410*/  HGMMA.64x96x16.F32.BF16 R120, gdesc[UR40], R120, gsb0 ;  /* 0x01600000287879f0 */ /* 0x000fe20008001878 */
[----:B------:R-:W-:-:S02]  /*19420*/  R2UR UR43, R20 ;  /* 0x00000000142b72ca */ /* 0x000fc400000e0000 */
[----:B------:R-:W-:Y:S02]  /*19430*/  R2UR UR42, R21 ;  /* 0x00000000152a72ca */ /* 0x000fe400000e0000 */
[----:B------:R-:W4:Y:S01]  /*19440*/  LDL.64 R20, [R1+0x18] ;  /* 0x0000180001147983 */ /* 0x000f220000100a00 */
[----:B--2---:R-:W-:Y:S02]  /*19450*/  R2UR UR32, R226 ;  /* 0x00000000e22072ca */ /* 0x004fe400000e0000 */
[----:B------:R-:W-:Y:S01]  /*19460*/  R2UR UR33, R227 ;  /* 0x00000000e32172ca */ /* 0x000fe200000e0000 */
[----:B------:R-:W-:Y:S02]  /*19470*/  WARPGROUP.DEPBAR.LE gsb0, 0x0 ;  /* 0x00008000000079c5 */ /* 0x000fe40000010000 */
[----:B------:R-:W-:Y:S01]  /*19480*/  WARPGROUP.ARRIVE ;  /* 0x00000000000079c5 */ /* 0x000fe20000000000 */
[----:B----4-:R-:W-:Y:S02]  /*19490*/  R2UR UR36, R20 ;  /* 0x00000000142472ca */ /* 0x010fe400000e0000 */
[----:B------:R-:W-:-:S13]  /*194a0*/  R2UR UR37, R21 ;  /* 0x00000000152572ca */ /* 0x000fda00000e0000 */
[----:B------:R-:W-:Y:S01]  /*194b0*/  HGMMA.64x96x16.F32.BF16 R120, gdesc[UR36], R120, gsb0 ;  /* 0x01600000247879f0 */ /* 0x000fe20008001878 */
[----:B---3--:R-:W-:Y:S02]  /*194c0*/  R2UR UR28, R212 ;  /* 0x00000000d41c72ca */ /* 0x008fe400000e0000 */
        /* <DEDUP_REMOVED lines=41> */
[----:B------:R-:W-:Y:S11]  /*19760*/  @!P0 BRA `(.L_x_6176) ;  /* 0x0000000000048947 */ /* 0x000ff60003800000 */
[----:B------:R-:W-:Y:S01]  /*19770*/  BPT.TRAP 0x1 ;  /* 0x000000040000795c */ /* 0x000fe20000300000 */
.L_x_6176:
[----:B------:R-:W-:Y:S01]  /*19780*/  SHF.L.U32 R0, R8, 0x1f, RZ ;  /* 0x0000001f08007819 */ /* 0x000fe200000006ff */
[----:B------:R-:W-:-:S04]  /*19790*/  IMAD R15, R9, 0x8, R2 ;  /* 0x00000008090f7824 */ /* 0x000fc800078e0202 */
[----:B------:R0:W1:Y:S01]  /*197a0*/  SYNCS.PHASECHK.TRANS64.TRYWAIT P1, [R15+URZ+0x30850], R0 ;  /* 0x030850000f0075a7 */ /* 0x000062000802017f */
[----:B------:R-:W-:Y:S05]  /*197b0*/  @!P0 BRA `(.L_x_6177) ;  /* 0x0000000000048947 */ /* 0x000fea0003800000 */
[----:B------:R-:W-:Y:S01]  /*197c0*/  BPT.TRAP 0x1 ;  /* 0x000000040000795c */ /* 0x000fe20000300000 */
.L_x_6177:
[----:B------:R-:W-:Y:S04]  /*197d0*/  BSSY B1, `(.L_x_6178) ;  /* 0x0000004000017945 */ /* 0x000fe80003800000 */
[----:B-1----:R-:W-:Y:S05]  /*197e0*/  @P1 BRA `(.L_x_6179) ;  /* 0x0000000000081947 */ /* 0x002fea0003800000 */
[----:B------:R-:W1:Y:S02]  /*197f0*/  SYNCS.PHASECHK.TRANS64.TRYWAIT P1, [R15+URZ+0x30850], R0 ;  /* 0x030850000f0075a7 */ /* 0x000e64000802017f */
[----:B-1----:R-:W-:Y:S05]  /*19800*/  @!P1 BRA `(.L_x_6180) ;  /* 0x000000d400409947 */ /* 0x002fea0003800000 */
.L_x_6179:
[----:B------:R-:W-:Y:S05]  /*19810*/  BSYNC B1 ;  /* 0x0000000000017941 */ /* 0x000fea0003800000 */
.L_x_6178:
        /* <DEDUP_REMOVED lines=8> */
[----:B------:R-:W-:Y:S01]  /*198a0*/  IMAD R4, R9, 0x900, R0 ;  /* 0x0000090009047824 */ /* 0x000fe200078e0200 */
[----:B------:R-:W-:-:S03]  /*198b0*/  MOV R9, 0x40000040 ;  /* 0x4000004000097802 */ /* 0x000fc60000000f00 */
        /* <DEDUP_REMOVED lines=38> */
.L_x_6181:
        /* <DEDUP_REMOVED lines=60> */
[----:B------:R-:W-:-:S02]  /*19ee0*/  IMAD R13, R13, 0x8, R2 ;  /* 0x000000080d0d7824 */ /* 0x000fc400078e0202 */
        /* <DEDUP_REMOVED lines=82> */
[----:B-1----:R-:W-:Y:S02]  /*1a410*/  FMNMX.FTZ R4, R163, R4, !PT ;  /* 0x00000004a3047209 */ /* 0x002fe40007810000 */
[----:B--2---:R-:W-:-:S03]  /*1a420*/  FMNMX.FTZ R0, R161, R3, !PT ;  /* 0x00000003a1007209 */ /* 0x004fc60007810000 */
[----:B------:R-:W0:Y:S04]  /*1a430*/  SHFL.BFLY PT, R3, R4, 0x2, 0x1f ;  /* 0x0c401f0004037f89 */ /* 0x000e2800000e0000 */
[----:B------:R-:W1:Y:S01]  /*1a440*/  SHFL.BFLY PT, R5, R0, 0x2, 0x1f ;  /* 0x0c401f0000057f89 */ /* 0x000e6200000e0000 */
[----:B0-----:R-:W-:Y:S02]  /*1a450*/  FMNMX.FTZ R4, R4, R3, !PT ;  /* 0x0000000304047209 */ /* 0x001fe40007810000 */
[----:B-1----:R-:W-:-:S03]  /*1a460*/  FMNMX.FTZ R0, R0, R5, !PT ;  /* 0x0000000500007209 */ /* 0x002fc60007810000 */
[----:B------:R-:W0:Y:S04]  /*1a470*/  SHFL.BFLY PT, R3, R4, 0x1, 0x1f ;  /* 0x0c201f0004037f89 */ /* 0x000e2800000e0000 */
        /* <DEDUP_REMOVED lines=9> */
[-C--:B------:R-:W-:Y:S01]  /*1a510*/  FMUL.FTZ R132, R4, R3.reuse ;  /* 0x0000000304847220 */ /* 0x080fe20000410000 */
[-C--:B------:R-:W-:Y:S01]  /*1a520*/  FMUL.FTZ R14, R14, R3.reuse ;  /* 0x000000030e0e7220 */ /* 0x080fe20000410000 */
[-CC-:B------:R-:W-:Y:S01]  /*1a530*/  FFMA.FTZ R188, R8, R3.reuse, -R10.reuse ;  /* 0x0000000308bc7223 */ /* 0x180fe2000001080a */
[-C--:B------:R-:W-:Y:S01]  /*1a540*/  FFMA.FTZ R186, R128, R3.reuse, -R10 ;  /* 0x0000000380ba7223 */ /* 0x080fe2000001080a */
[-C--:B------:R-:W-:Y:S01]  /*1a550*/  FFMA.FTZ R189, R20, R3.reuse, -R132 ;  /* 0x0000000314bd7223 */ /* 0x080fe20000010884 */
[-CC-:B------:R-:W-:Y:S01]  /*1a560*/  FFMA.FTZ R166, R9, R3.reuse, -R10.reuse ;  /* 0x0000000309a67223 */ /* 0x180fe2000001080a */
[-C--:B------:R-:W-:Y:S01]  /*1a570*/  FFMA.FTZ R128, R129, R3.reuse, -R10 ;  /* 0x0000000381807223 */ /* 0x080fe2000001080a */
[-C--:B------:R-:W-:Y:S01]  /*1a580*/  FFMA.FTZ R129, R21, R3.reuse, -R132 ;  /* 0x0000000315817223 */ /* 0x080fe20000010884 */
[----:B------:R-:W-:Y:S01]  /*1a590*/  MUFU.EX2 R14, R14 ;  /* 0x0000000e000e7308 */ /* 0x000fe20000000800 */
[-C--:B------:R-:W-:Y:S01]  /*1a5a0*/  FFMA.FTZ R190, R120, R3.reuse, -R10 ;  /* 0x0000000378be7223 */ /* 0x080fe2000001080a */
[-C--:B------:R-:W-:Y:S01]  /*1a5b0*/  FFMA.FTZ R191, R122, R3.reuse, -R132 ;  /* 0x000000037abf7223 */ /* 0x080fe20000010884 */
[-C--:B------:R-:W-:Y:S01]  /*1a5c0*/  FFMA.FTZ R165, R121, R3.reuse, -R10 ;  /* 0x0000000379a57223 */ /* 0x080fe2000001080a */
[-C--:B------:R-:W-:Y:S01]  /*1a5d0*/  FFMA.FTZ R123, R123, R3.reuse, -R132 ;  /* 0x000000037b7b7223 */ /* 0x080fe20000010884 */
[-C--:B------:R-:W-:Y:S01]  /*1a5e0*/  FFMA.FTZ R184, R124, R3.reuse, -R10 ;  /* 0x000000037cb87223 */ /* 0x080fe2000001080a */
[-C--:B------:R-:W-:Y:S01]  /*1a5f0*/  FFMA.FTZ R185, R126, R3.reuse, -R132 ;  /* 0x000000037eb97223 */ /* 0x080fe20000010884 */
[----:B------:R-:W-:Y:S01]  /*1a600*/  VIADD R126, R13, 0x30840 ;  /* 0x000308400d7e7836 */ /* 0x000fe20000000000 */
[----:B------:R-:W0:Y:S01]  /*1a610*/  MUFU.EX2 R188, R188 ;  /* 0x000000bc00bc7308 */ /* 0x000e220000000800 */
[-C--:B------:R-:W-:Y:S01]  /*1a620*/  FFMA.FTZ R164, R125, R3.reuse, -R10 ;  /* 0x000000037da47223 */ /* 0x080fe2000001080a */
[-CC-:B------:R-:W-:Y:S01]  /*1a630*/  FFMA.FTZ R122, R127, R3.reuse, -R132.reuse ;  /* 0x000000037f7a7223 */ /* 0x180fe20000010884 */
[-C--:B------:R-:W-:Y:S01]  /*1a640*/  FFMA.FTZ R187, R130, R3.reuse, -R132 ;  /* 0x0000000382bb7223 */ /* 0x080fe20000010884 */
[----:B------:R-:W-:Y:S01]  /*1a650*/  PRMT R126, R217, 0x654, R126 ;  /* 0x00000654d97e7816 */ /* 0x000fe2000000007e */
[-C--:B------:R-:W-:Y:S01]  /*1a660*/  FFMA.FTZ R125, R133, R3.reuse, -R10 ;  /* 0x00000003857d7223 */ /* 0x080fe2000001080a */
[-CC-:B------:R-:W-:Y:S01]  /*1a670*/  FFMA.FTZ R21, R131, R3.reuse, -R132.reuse ;  /* 0x0000000383157223 */ /* 0x180fe20000010884 */
[-CC-:B------:R-:W-:Y:S01]  /*1a680*/  FFMA.FTZ R181, R134, R3.reuse, -R132.reuse ;  /* 0x0000000386b57223 */ /* 0x180fe20000010884 */
[----:B------:R-:W-:Y:S01]  /*1a690*/  MUFU.EX2 R5, R5 ;  /* 0x0000000500057308 */ /* 0x000fe20000000800 */
[----:B------:R1:W-:Y:S01]  /*1a6a0*/  SYNCS.ARRIVE.TRANS64.RED.A1T0 RZ, [R126+URZ], RZ ;  /* 0x000000ff7eff79a7 */ /* 0x0003e2000810043f */
[-CC-:B------:R-:W-:Y:S01]  /*1a6b0*/  FFMA.FTZ R20, R135, R3.reuse, -R132.reuse ;  /* 0x0000000387147223 */ /* 0x180fe20000010884 */
[-CC-:B------:R-:W-:Y:S01]  /*1a6c0*/  FFMA.FTZ R183, R138, R3.reuse, -R132.reuse ;  /* 0x000000038ab77223 */ /* 0x180fe20000010884 */
[-CC-:B------:R-:W-:Y:S01]  /*1a6d0*/  FFMA.FTZ R139, R139, R3.reuse, -R132.reuse ;  /* 0x000000038b8b7223 */ /* 0x180fe20000010884 */
[-CC-:B------:R-:W-:Y:S01]  /*1a6e0*/  FFMA.FTZ R177, R142, R3.reuse, -R132.reuse ;  /* 0x000000038eb17223 */ /* 0x180fe20000010884 */
[-CC-:B------:R-:W-:Y:S01]  /*1a6f0*/  FFMA.FTZ R131, R143, R3.reuse, -R132.reuse ;  /* 0x000000038f837223 */ /* 0x180fe20000010884 */
[----:B------:R-:W-:Y:S01]  /*1a700*/  FFMA.FTZ R179, R146, R3, -R132 ;  /* 0x0000000392b37223 */ /* 0x000fe20000010884 */
[----:B------:R-:W2:Y:S01]  /*1a710*/  MUFU.EX2 R189, R189 ;  /* 0x000000bd00bd7308 */ /* 0x000ea20000000800 */
        /* <DEDUP_REMOVED lines=10> */
[-C--:B-1----:R-:W-:Y:S01]  /*1a7c0*/  FFMA.FTZ R126, R163, R3.reuse, -R132 ;  /* 0x00000003a37e7223 */ /* 0x082fe20000010884 */
[-CC-:B------:R-:W-:Y:S01]  /*1a7d0*/  FFMA.FTZ R182, R136, R3.reuse, -R10.reuse ;  /* 0x0000000388b67223 */ /* 0x180fe2000001080a */
[-CC-:B------:R-:W-:Y:S01]  /*1a7e0*/  FFMA.FTZ R124, R137, R3.reuse, -R10.reuse ;  /* 0x00000003897c7223 */ /* 0x180fe2000001080a */
[-CC-:B------:R-:W-:Y:S01]  /*1a7f0*/  FFMA.FTZ R176, R140, R3.reuse, -R10.reuse ;  /* 0x000000038cb07223 */ /* 0x180fe2000001080a */
[-CC-:B------:R-:W-:Y:S01]  /*1a800*/  FFMA.FTZ R121, R141, R3.reuse, -R10.reuse ;  /* 0x000000038d797223 */ /* 0x180fe2000001080a */
[----:B------:R-:W1:Y:S01]  /*1a810*/  MUFU.EX2 R129, R129 ;  /* 0x0000008100817308 */ /* 0x000e620000000800 */
[----:B--2---:R-:W-:Y:S01]  /*1a820*/  FFMA.FTZ R6, R5, R6, R189 ;  /* 0x0000000605067223 */ /* 0x004fe200000100bd */
[-CC-:B------:R-:W-:Y:S01]  /*1a830*/  FFMA.FTZ R178, R144, R3.reuse, -R10.reuse ;  /* 0x0000000390b27223 */ /* 0x180fe2000001080a */
[-CC-:B------:R-:W-:Y:S01]  /*1a840*/  FFMA.FTZ R120, R145, R3.reuse, -R10.reuse ;  /* 0x0000000391787223 */ /* 0x180fe2000001080a */
[-CC-:B------:R-:W-:Y:S01]  /*1a850*/  FFMA.FTZ R172, R148, R3.reuse, -R10.reuse ;  /* 0x0000000394ac7223 */ /* 0x180fe2000001080a */
[-CC-:B------:R-:W-:Y:S01]  /*1a860*/  FFMA.FTZ R11, R149, R3.reuse, -R10.reuse ;  /* 0x00000003950b7223 */ /* 0x180fe2000001080a */
[-CC-:B------:R-:W-:Y:S01]  /*1a870*/  FFMA.FTZ R174, R152, R3.reuse, -R10.reuse ;  /* 0x0000000398ae7223 */ /* 0x180fe2000001080a */
[-CC-:B------:R-:W-:Y:S01]  /*1a880*/  FFMA.FTZ R9, R153, R3.reuse, -R10.reuse ;  /* 0x0000000399097223 */ /* 0x180fe2000001080a */
[----:B------:R-:W2:Y:S01]  /*1a890*/  MUFU.EX2 R190, R190 ;  /* 0x000000be00be7308 */ /* 0x000ea20000000800 */
[----:B0-----:R-:W-:Y:S01]  /*1a8a0*/  FADD.FTZ R7, R166, R7 ;  /* 0x00000007a6077221 */ /* 0x001fe20000010000 */
[-CC-:B------:R-:W-:Y:S01]  /*1a8b0*/  FFMA.FTZ R168, R156, R3.reuse, -R10.reuse ;  /* 0x000000039ca87223 */ /* 0x180fe2000001080a */
[-CC-:B------:R-:W-:Y:S01]  /*1a8c0*/  FFMA.FTZ R8, R157, R3.reuse, -R10.reuse ;  /* 0x000000039d087223 */ /* 0x180fe2000001080a */
[-CC-:B------:R-:W-:Y:S01]  /*1a8d0*/  FFMA.FTZ R170, R160, R3.reuse, -R10.reuse ;  /* 0x00000003a0aa7223 */ /* 0x180fe2000001080a */
[----:B------:R-:W-:-:S03]  /*1a8e0*/  FFMA.FTZ R10, R161, R3, -R10 ;  /* 0x00000003a10a7223 */ /* 0x000fc6000001080a */
        /* <DEDUP_REMOVED lines=90> */
.L_x_6182:
        /* <DEDUP_REMOVED lines=34> */
.L_x_6170:
[----:B------:R-:W-:Y:S05]  /*1b0b0*/  BSYNC B0 ;  /* 0x0000000000007941 */ /* 0x000fea0003800000 */
.L_x_6169:
        /* <DEDUP_REMOVED lines=99> */
.L_x_6184:
[----:B------:R-:W-:Y:S01]  /*1b6f0*/  IMAD R10, R196, 0x8, R2 ;  /* 0x00000008c40a7824 */ /* 0x000fe200078e0202 */
[----:B------:R-:W-:-:S04]  /*1b700*/  SHF.L.U32 R5, R199, 0x1f, RZ ;  /* 0x0000001fc7057819 */ /* 0x000fc800000006ff */
[----:B------:R0:W1:Y:S01]  /*1b710*/  SYNCS.PHASECHK.TRANS64.TRYWAIT P1, [R10+URZ+0x30850], R5 ;  /* 0x030850050a0075a7 */ /* 0x000062000802017f */
[----:B------:R-:W-:Y:S05]  /*1b720*/  @!P0 BRA `(.L_x_6185) ;  /* 0x0000000000048947 */ /* 0x000fea0003800000 */
[----:B------:R-:W-:Y:S01]  /*1b730*/  BPT.TRAP 0x1 ;  /* 0x000000040000795c */ /* 0x000fe20000300000 */
.L_x_6185:
        /* <DEDUP_REMOVED lines=9> */
.L_x_6187:
[----:B------:R-:W-:Y:S05]  /*1b7d0*/  BSYNC B0 ;  /* 0x0000000000007941 */ /* 0x000fea0003800000 */
.L_x_6186:
[----:B------:R-:W-:Y:S01]  /*1b7e0*/  IMAD.MOV.U32 R8, RZ, RZ, R2 ;  /* 0x000000ffff087224 */ /* 0x000fe200078e0002 */
[----:B------:R-:W-:Y:S01]  /*1b7f0*/  WARPGROUP.ARRIVE ;  /* 0x00000000000079c5 */ /* 0x000fe20000000000 */
[----:B------:R-:W-:-:S03]  /*1b800*/  IMAD.MOV.U32 R9, RZ, RZ, 0x40000040 ;  /* 0x40000040ff097424 */ /* 0x000fc600078e00ff */
        /* <DEDUP_REMOVED lines=26> */
[----:B------:R-:W-:Y:S02]  /*1b9b0*/  R2UR UR6, R8 ;  /* 0x00000000080672ca */ /* 0x000fe400000e0000 */
[----:B------:R-:W-:Y:S01]  /*1b9c0*/  R2UR UR7, R9 ;  /* 0x00000000090772ca */ /* 0x000fe200000e0000 */
[----:B------:R-:W-:Y:S01]  /*1b9d0*/  IMAD.MOV.U32 R9, RZ, RZ, 0x40000040 ;  /* 0x40000040ff097424 */ /* 0x000fe200078e00ff */
[----:B------:R-:W-:Y:S02]  /*1b9e0*/  IADD3 R8, R2, 0x280, RZ ;  /* 0x0000028002087810 */ /* 0x000fe40007ffe0ff */
[----:B------:R-:W0:Y:S02]  /*1b9f0*/  SHFL.BFLY PT, R2, R7, 0x2, 0x1f ;  /* 0x0c401f0007027f89 */ /* 0x000e2400000e0000 */
[----:B01----:R-:W-:Y:S01]  /*1ba00*/  FADD.FTZ R5, R2, R7 ;  /* 0x0000000702057221 */ /* 0x003fe20000010000 */
[----:B------:R-:W-:-:S04]  /*1ba10*/  IMAD.MOV.U32 R7, RZ, RZ, RZ ;  /* 0x000000ffff077224 */ /* 0x000fc800078e00ff */
[----:B------:R-:W0:Y:S02]  /*1ba20*/  SHFL.BFLY PT, R2, R5, 0x1, 0x1f ;  /* 0x0c201f0005027f89 */ /* 0x000e2400000e0000 */
[----:B0-----:R-:W-:Y:S01]  /*1ba30*/  FADD.FTZ R12, R5, R2 ;  /* 0x00000002050c7221 */ /* 0x001fe20000010000 */
[----:B------:R-:W-:Y:S02]  /*1ba40*/  IMAD.MOV.U32 R2, RZ, RZ, RZ ;  /* 0x000000ffff027224 */ /* 0x000fe400078e00ff */
[----:B------:R-:W-:Y:S02]  /*1ba50*/  IMAD.MOV.U32 R5, RZ, RZ, -0x800000 ;  /* 0xff800000ff057424 */ /* 0x000fe400078e00ff */
[----:B------:R-:W-:-:S13]  /*1ba60*/  FSETP.NE.FTZ.AND P1, PT, R12, RZ, PT ;  /* 0x000000ff0c00720b */ /* 0x000fda0003f35000 */
[----:B------:R-:W-:Y:S01]  /*1ba70*/  @P1 MUFU.RCP R7, R12 ;  /* 0x0000000c00071308 */ /* 0x000fe20000001000 */
[----:B------:R-:W-:Y:S02]  /*1ba80*/  WARPGROUP.DEPBAR.LE gsb0, 0x0 ;  /* 0x00008000000079c5 */ /* 0x000fe40000010000 */
[----:B------:R-:W-:-:S06]  /*1ba90*/  WARPGROUP.ARRIVE ;  /* 0x00000000000079c5 */ /* 0x000fcc0000000000 */
[----:B------:R-:W-:Y:S01]  /*1baa0*/  HGMMA.64x192x16.F32.BF16 R24, R172, gdesc[UR4].tnspB, R24, gsb0 ;  /* 0x42e00004ac187df0 */ /* 0x000fe20008001818 */
[----:B------:R-:W-:Y:S02]  /*1bab0*/  R2UR UR6, R8 ;  /* 0x00000000080672ca */ /* 0x000fe400000e0000 */
[----:B------:R-:W-:Y:S02]  /*1bac0*/  R2UR UR7, R9 ;  /* 0x00000000090772ca */ /* 0x000fe400000e0000 */
[----:B------:R-:W0:Y:S02]  /*1bad0*/  SHFL.BFLY PT, R9, R6, 0x2, 0x1f ;  /* 0x0c401f0006097f89 */ /* 0x000e2400000e0000 */
[----:B0-----:R-:W-:Y:S01]  /*1bae0*/  FADD.FTZ R9, R9, R6 ;  /* 0x0000000609097221 */ /* 0x001fe20000010000 */
[----:B------:R-:W-:-:S04]  /*1baf0*/  IMAD.MOV.U32 R6, RZ, RZ, -0x800000 ;  /* 0xff800000ff067424 */ /* 0x000fc800078e00ff */
[----:B------:R-:W0:Y:S02]  /*1bb00*/  SHFL.BFLY PT, R8, R9, 0x1, 0x1f ;  /* 0x0c201f0009087f89 */ /* 0x000e2400000e0000 */
[----:B0-----:R-:W-:Y:S01]  /*1bb10*/  FADD.FTZ R13, R9, R8 ;  /* 0x00000008090d7221 */ /* 0x001fe20000010000 */
[----:B------:R-:W-:Y:S01]  /*1bb20*/  @P1 FMUL.FTZ R9, R3, 0.69314718246459960938 ;  /* 0x3f31721803091820 */ /* 0x000fe20000410000 */
[----:B------:R-:W0:Y:S03]  /*1bb30*/  @P1 MUFU.LG2 R8, R12 ;  /* 0x0000000c00081308 */ /* 0x000e260000000c00 */
[----:B------:R-:W-:-:S13]  /*1bb40*/  FSETP.NE.FTZ.AND P2, PT, R13, RZ, PT ;  /* 0x000000ff0d00720b */ /* 0x000fda0003f55000 */
[----:B------:R-:W1:Y:S01]  /*1bb50*/  @P2 MUFU.LG2 R11, R13 ;  /* 0x0000000d000b2308 */ /* 0x000e620000000c00 */
[----:B------:R-:W-:Y:S01]  /*1bb60*/  @P2 FMUL.FTZ R14, R3, 0.69314718246459960938 ;  /* 0x3f317218030e2820 */ /* 0x000fe20000410000 */
[----:B0-----:R-:W-:-:S04]  /*1bb70*/  @P1 FMUL.FTZ R8, R8, 0.69314718246459960938 ;  /* 0x3f31721808081820 */ /* 0x001fc80000410000 */
[----:B------:R-:W-:Y:S02]  /*1bb80*/  @P1 FFMA.FTZ R5, R9, R0, R8 ;  /* 0x0000000009051223 */ /* 0x000fe40000010008 */
[----:B------:R0:W2:Y:S01]  /*1bb90*/  @P2 MUFU.RCP R2, R13 ;  /* 0x0000000d00022308 */ /* 0x0000a20000001000 */
[----:B-1----:R-:W-:-:S04]  /*1bba0*/  @P2 FMUL.FTZ R11, R11, 0.69314718246459960938 ;  /* 0x3f3172180b0b2820 */ /* 0x002fc80000410000 */
[----:B------:R-:W-:Y:S01]  /*1bbb0*/  @P2 FFMA.FTZ R6, R14, R4, R11 ;  /* 0x000000040e062223 */ /* 0x000fe2000001000b */
[----:B------:R-:W-:Y:S02]  /*1bbc0*/  WARPGROUP.DEPBAR.LE gsb0, 0x0 ;  /* 0x00008000000079c5 */ /* 0x000fe40000010000 */
[----:B------:R-:W-:-:S06]  /*1bbd0*/  WARPGROUP.ARRIVE ;  /* 0x00000000000079c5 */ /* 0x000fcc0000000000 */
[----:B------:R-:W-:Y:S03]  /*1bbe0*/  HGMMA.64x192x16.F32.BF16 R24, R168, gdesc[UR4].tnspB, R24, gsb0 ;  /* 0x42e00004a8187df0 */ /* 0x000fe60008001818 */
[----:B------:R-:W-:Y:S02]  /*1bbf0*/  WARPGROUP.DEPBAR.LE gsb0, 0x0 ;  /* 0x00008000000079c5 */ /* 0x000fe40000010000 */
[----:B0-2---:R-:W-:Y:S05]  /*1bc00*/  @!P0 BRA `(.L_x_6189) ;  /* 0x0000000000048947 */ /* 0x005fea0003800000 */
[----:B------:R-:W-:Y:S01]  /*1bc10*/  BPT.TRAP 0x1 ;  /* 0x000000040000795c */ /* 0x000fe20000300000 */
.L_x_6189:
        /* <DEDUP_REMOVED lines=108> */
.L_x_6090:
        /* <DEDUP_REMOVED lines=10> */
[----:B0-----:R-:W0:Y:S01]  /*1c380*/  S2R R9, SR_SWINHI ;  /* 0x0000000000097919 */ /* 0x001e220000002f00 */
[----:B------:R-:W-:Y:S01]  /*1c390*/  F2FP.BF16.F32.PACK_AB R24, R25, R24 ;  /* 0x000000181918723e */ /* 0x000fe200000010ff */
[----:B------:R-:W-:Y:S01]  /*1c3a0*/  ULDC.64 UR4, c[0x0][0xc00] ;  /* 0x0003000000047ab9 */ /* 0x000fe20000000a00 */
[----:B------:R-:W4:Y:S04]  /*1c3b0*/  LDL.LU R102, [R1+0x44] ;  /* 0x0000440001667983 */ /* 0x000f280000300800 */
[----:B------:R-:W4:Y:S01]  /*1c3c0*/  LDL.LU R94, [R1+0x48] ;  /* 0x00004800015e7983 */ /* 0x000f220000300800 */
        /* <DEDUP_REMOVED lines=37> */
[----:B---3--:R-:W-:-:S03]  /*1c620*/  IMAD.WIDE R74, R10, 0x2, R12 ;  /* 0x000000020a4a7825 */ /* 0x008fc600078e020c */
[----:B------:R-:W-:-:S04]  /*1c630*/  IADD3 R111, P2, R74, 0x20, RZ ;  /* 0x000000204a6f7810 */ /* 0x000fc80007f5e0ff */
[----:B------:R-:W-:Y:S02]  /*1c640*/  LOP3.LUT R10, R111, 0x380, RZ, 0xc0, !PT ;  /* 0x000003806f0a7812 */ /* 0x000fe400078ec0ff */
[----:B------:R-:W-:Y:S02]  /*1c650*/  IADD3 R143, P6, R74, 0x60, RZ ;  /* 0x000000604a8f7810 */ /* 0x000fe40007fde0ff */
[----:B------:R-:W-:Y:S02]  /*1c660*/  SHF.R.U64 R10, R10, 0x3, RZ ;  /* 0x000000030a0a7819 */ /* 0x000fe400000012ff */
[C---:B------:R-:W-:Y:S02]  /*1c670*/  IADD3 R46, P0, R74.reuse, 0x4020, RZ ;  /* 0x000040204a2e7810 */ /* 0x040fe40007f1e0ff */
[----:B------:R-:W-:Y:S02]  /*1c680*/  IADD3 R141, P1, R74, 0x40, RZ ;  /* 0x000000404a8d7810 */ /* 0x000fe40007f3e0ff */
[----:B------:R-:W-:-:S02]  /*1c690*/  LOP3.LUT R20, R143, 0x380, RZ, 0xc0, !PT ;  /* 0x000003808f147812 */ /* 0x000fc400078ec0ff */
[----:B------:R-:W-:Y:S02]  /*1c6a0*/  IADD3 R145, P5, R74, 0x4000, RZ ;  /* 0x000040004a917810 */ /* 0x000fe40007fbe0ff */
[----:B------:R-:W-:Y:S02]  /*1c6b0*/  LOP3.LUT R10, R10, R111, RZ, 0x3c, !PT ;  /* 0x0000006f0a0a7212 */ /* 0x000fe400078e3cff */
[----:B------:R-:W-:Y:S02]  /*1c6c0*/  LOP3.LUT R111, R46, 0x380, RZ, 0xc0, !PT ;  /* 0x000003802e6f7812 */ /* 0x000fe400078ec0ff */
[----:B------:R-:W-:Y:S01]  /*1c6d0*/  LOP3.LUT R14, R141, 0x380, RZ, 0xc0, !PT ;  /* 0x000003808d0e7812 */ /* 0x000fe200078ec0ff */
[--C-:B------:R-:W-:Y:S01]  /*1c6e0*/  IMAD.X R15, RZ, RZ, R75.reuse, P1 ;  /* 0x000000ffff0f7224 */ /* 0x100fe200008e064b */
[----:B------:R-:W-:Y:S02]  /*1c6f0*/  LOP3.LUT R9, R74, 0x380, RZ, 0xc0, !PT ;  /* 0x000003804a097812 */ /* 0x000fe400078ec0ff */
[----:B------:R-:W-:Y:S01]  /*1c700*/  SHF.R.U64 R20, R20, 0x3, RZ ;  /* 0x0000000314147819 */ /* 0x000fe200000012ff */
[----:B------:R-:W-:Y:S01]  /*1c710*/  IMAD.X R39, RZ, RZ, R75, P5 ;  /* 0x000000ffff277224 */ /* 0x000fe200028e064b */
[----:B------:R-:W-:-:S02]  /*1c720*/  IADD3 R58, P3, R74, 0x4060, RZ ;  /* 0x000040604a3a7810 */ /* 0x000fc40007f7e0ff */
[C---:B--2---:R-:W-:Y:S02]  /*1c730*/  IADD3 R28, P1, R74.reuse, 0x8020, RZ ;  /* 0x000080204a1c7810 */ /* 0x044fe40007f3e0ff */
[----:B------:R-:W-:Y:S02]  /*1c740*/  LOP3.LUT R38, R145, 0x380, RZ, 0xc0, !PT ;  /* 0x0000038091267812 */ /* 0x000fe400078ec0ff */
[----:B------:R-:W-:Y:S02]  /*1c750*/  SHF.R.U64 R111, R111, 0x3, RZ ;  /* 0x000000036f6f7819 */ /* 0x000fe400000012ff */
[----:B------:R-:W-:Y:S02]  /*1c760*/  IADD3 R72, P5, R74, 0x8060, RZ ;  /* 0x000080604a487810 */ /* 0x000fe40007fbe0ff */
[----:B------:R-:W-:Y:S02]  /*1c770*/  SHF.R.U64 R14, R14, 0x3, RZ ;  /* 0x000000030e0e7819 */ /* 0x000fe400000012ff */
[----:B------:R-:W-:-:S02]  /*1c780*/  IADD3 R54, P4, R74, 0x4040, RZ ;  /* 0x000040404a367810 */ /* 0x000fc40007f9e0ff */
[----:B------:R-:W-:Y:S02]  /*1c790*/  SHF.R.U64 R9, R9, 0x3, RZ ;  /* 0x0000000309097819 */ /* 0x000fe400000012ff */
[----:B------:R-:W-:Y:S01]  /*1c7a0*/  LOP3.LUT R20, R20, R143, RZ, 0x3c, !PT ;  /* 0x0000008f14147212 */ /* 0x000fe200078e3cff */
[--C-:B------:R-:W-:Y:S01]  /*1c7b0*/  IMAD.X R11, RZ, RZ, R75.reuse, P2 ;  /* 0x000000ffff0b7224 */ /* 0x100fe200010e064b */
[----:B------:R-:W-:Y:S01]  /*1c7c0*/  LOP3.LUT R143, R58, 0x380, RZ, 0xc0, !PT ;  /* 0x000003803a8f7812 */ /* 0x000fe200078ec0ff */
[----:B------:R-:W-:Y:S01]  /*1c7d0*/  IMAD.X R21, RZ, RZ, R75, P6 ;  /* 0x000000ffff157224 */ /* 0x000fe200030e064b */
[----:B------:R-:W-:Y:S02]  /*1c7e0*/  SHF.R.U64 R38, R38, 0x3, RZ ;  /* 0x0000000326267819 */ /* 0x000fe400000012ff */
[----:B------:R-:W-:Y:S02]  /*1c7f0*/  LOP3.LUT R46, R111, R46, RZ, 0x3c, !PT ;  /* 0x0000002e6f2e7212 */ /* 0x000fe400078e3cff */
[----:B------:R-:W-:-:S02]  /*1c800*/  LOP3.LUT R66, R28, 0x380, RZ, 0xc0, !PT ;  /* 0x000003801c427812 */ /* 0x000fc400078ec0ff */
[C---:B------:R-:W-:Y:S02]  /*1c810*/  IADD3 R62, P2, R74.reuse, 0x8000, RZ ;  /* 0x000080004a3e7810 */ /* 0x040fe40007f5e0ff */
[----:B------:R-:W-:Y:S02]  /*1c820*/  IADD3 R70, P6, R74, 0x8040, RZ ;  /* 0x000080404a467810 */ /* 0x000fe40007fde0ff */
[----:B------:R-:W-:Y:S02]  /*1c830*/  LOP3.LUT R14, R14, R141, RZ, 0x3c, !PT ;  /* 0x0000008d0e0e7212 */ /* 0x000fe400078e3cff */
[----:B------:R-:W-:Y:S02]  /*1c840*/  LOP3.LUT R111, R72, 0x380, RZ, 0xc0, !PT ;  /* 0x00000380486f7812 */ /* 0x000fe400078ec0ff */
[----:B------:R-:W-:Y:S02]  /*1c850*/  LOP3.LUT R74, R9, R74, RZ, 0x3c, !PT ;  /* 0x0000004a094a7212 */ /* 0x000fe400078e3cff */
[----:B------:R-:W-:-:S02]  /*1c860*/  LOP3.LUT R141, R54, 0x380, RZ, 0xc0, !PT ;  /* 0x00000380368d7812 */ /* 0x000fc400078ec0ff */
[----:B------:R-:W-:Y:S02]  /*1c870*/  SHF.R.U64 R143, R143, 0x3, RZ ;  /* 0x000000038f8f7819 */ /* 0x000fe400000012ff */
[----:B------:R-:W-:Y:S02]  /*1c880*/  LOP3.LUT R38, R38, R145, RZ, 0x3c, !PT ;  /* 0x0000009126267212 */ /* 0x000fe400078e3cff */
[----:B------:R-:W-:Y:S01]  /*1c890*/  SHF.R.U64 R3, R66, 0x3, RZ ;  /* 0x0000000342037819 */ /* 0x000fe200000012ff */
[--C-:B------:R-:W-:Y:S01]  /*1c8a0*/  IMAD.X R47, RZ, RZ, R75.reuse, P0 ;  /* 0x000000ffff2f7224 */ /* 0x100fe200000e064b */
[----:B------:R-:W-:Y:S01]  /*1c8b0*/  LOP3.LUT R145, R62, 0x380, RZ, 0xc0, !PT ;  /* 0x000003803e917812 */ /* 0x000fe200078ec0ff */
[--C-:B------:R-:W-:Y:S01]  /*1c8c0*/  IMAD.X R55, RZ, RZ, R75.reuse, P4 ;  /* 0x000000ffff377224 */ /* 0x100fe200020e064b */
[----:B------:R-:W-:Y:S01]  /*1c8d0*/  SHF.R.U64 R111, R111, 0x3, RZ ;  /* 0x000000036f6f7819 */ /* 0x000fe200000012ff */
[--C-:B------:R-:W-:Y:S01]  /*1c8e0*/  IMAD.X R59, RZ, RZ, R75.reuse, P3 ;  /* 0x000000ffff3b7224 */ /* 0x100fe200018e064b */
[----:B------:R-:W-:Y:S01]  /*1c8f0*/  SHF.R.U64 R141, R141, 0x3, RZ ;  /* 0x000000038d8d7819 */ /* 0x000fe200000012ff */
[--C-:B------:R-:W-:Y:S01]  /*1c900*/  IMAD.X R63, RZ, RZ, R75.reuse, P2 ;  /* 0x000000ffff3f7224 */ /* 0x100fe200010e064b */
[----:B------:R-:W-:Y:S01]  /*1c910*/  MOV R74, R74 ;  /* 0x0000004a004a7202 */ /* 0x000fe20000000f00 */
[----:B------:R-:W-:Y:S01]  /*1c920*/  BAR.SYNC.DEFER_BLOCKING 0x1, 0x100 ;  /* 0x0044000000007b1d */ /* 0x000fe20000010000 */
[--C-:B------:R-:W-:Y:S01]  /*1c930*/  IMAD.X R67, RZ, RZ, R75.reuse, P1 ;  /* 0x000000ffff437224 */ /* 0x100fe200008e064b */
[----:B------:R-:W-:Y:S01]  /*1c940*/  LOP3.LUT R58, R143, R58, RZ, 0x3c, !PT ;  /* 0x0000003a8f3a7212 */ /* 0x000fe200078e3cff */
[----:B------:R-:W-:-:S02]  /*1c950*/  IMAD.X R71, RZ, RZ, R75, P6 ;  /* 0x000000ffff477224 */ /* 0x000fc400030e064b */
[----:B------:R-:W-:Y:S01]  /*1c960*/  IMAD.X R9, RZ, RZ, R75, P5 ;  /* 0x000000ffff097224 */ /* 0x000fe200028e064b */
[----:B------:R-:W-:Y:S02]  /*1c970*/  LOP3.LUT R75, R70, 0x380, RZ, 0xc0, !PT ;  /* 0x00000380464b7812 */ /* 0x000fe400078ec0ff */
[----:B------:R-:W-:Y:S02]  /*1c980*/  LOP3.LUT R66, R3, R28, RZ, 0x3c, !PT ;  /* 0x0000001c03427212 */ /* 0x000fe400078e3cff */
[----:B------:R-:W-:Y:S02]  /*1c990*/  MOV R10, R10 ;  /* 0x0000000a000a7202 */ /* 0x000fe40000000f00 */
[----:B------:R-:W-:Y:S02]  /*1c9a0*/  SHF.R.U64 R145, R145, 0x3, RZ ;  /* 0x0000000391917819 */ /* 0x000fe400000012ff */
[----:B------:R-:W-:Y:S02]  /*1c9b0*/  LOP3.LUT R8, R111, R72, RZ, 0x3c, !PT ;  /* 0x000000486f087212 */ /* 0x000fe400078e3cff */
[----:B------:R-:W-:-:S02]  /*1c9c0*/  LOP3.LUT R54, R141, R54, RZ, 0x3c, !PT ;  /* 0x000000368d367212 */ /* 0x000fc400078e3cff */
[----:B------:R-:W-:Y:S02]  /*1c9d0*/  MOV R14, R14 ;  /* 0x0000000e000e7202 */ /* 0x000fe40000000f00 */
[----:B------:R-:W-:Y:S02]  /*1c9e0*/  SHF.R.U64 R75, R75, 0x3, RZ ;  /* 0x000000034b4b7819 */ /* 0x000fe400000012ff */
[----:B------:R-:W-:Y:S02]  /*1c9f0*/  MOV R20, R20 ;  /* 0x0000001400147202 */ /* 0x000fe40000000f00 */
[----:B------:R-:W-:Y:S01]  /*1ca00*/  MOV R3, R58 ;  /* 0x0000003a00037202 */ /* 0x000fe20000000f00 */
[----:B------:R-:W-:Y:S01]  /*1ca10*/  STSM.16.M88.4 [R74], R24 ;  /* 0x000000184a007844 */ /* 0x000fe20000000200 */
[----:B------:R-:W-:Y:S02]  /*1ca20*/  MOV R38, R38 ;  /* 0x0000002600267202 */ /* 0x000fe40000000f00 */
[----:B------:R-:W-:Y:S01]  /*1ca30*/  MOV R0, R66 ;  /* 0x0000004200007202 */ /* 0x000fe20000000f00 */
[----:B------:R0:W-:Y:S01]  /*1ca40*/  STSM.16.M88.4 [R10], R32 ;  /* 0x000000200a007844 */ /* 0x0001e20000000200 */
[----:B------:R-:W-:-:S02]  /*1ca50*/  F2FP.BF16.F32.PACK_AB R58, R61, R60 ;  /* 0x0000003c3d3a723e */ /* 0x000fc400000010ff */
[----:B------:R-:W-:Y:S02]  /*1ca60*/  F2FP.BF16.F32.PACK_AB R59, R129, R112 ;  /* 0x00000070813b723e */ /* 0x000fe400000010ff */
[----:B------:R-:W-:Y:S02]  /*1ca70*/  LOP3.LUT R62, R145, R62, RZ, 0x3c, !PT ;  /* 0x0000003e913e7212 */ /* 0x000fe400078e3cff */
[----:B------:R-:W-:Y:S02]  /*1ca80*/  MOV R46, R46 ;  /* 0x0000002e002e7202 */ /* 0x000fe40000000f00 */
[----:B------:R-:W-:Y:S02]  /*1ca90*/  MOV R21, R8 ;  /* 0x0000000800157202 */ /* 0x000fe40000000f00 */
[----:B------:R-:W-:Y:S02]  /*1caa0*/  F2FP.BF16.F32.PACK_AB R66, R69, R68 ;  /* 0x000000444542723e */ /* 0x000fe400000010ff */
[----:B------:R-:W-:Y:S01]  /*1cab0*/  F2FP.BF16.F32.PACK_AB R67, R127, R121 ;  /* 0x000000797f43723e */ /* 0x000fe200000010ff */
[----:B------:R-:W-:Y:S01]  /*1cac0*/  STSM.16.M88.4 [R14], R40 ;  /* 0x000000280e007844 */ /* 0x000fe20000000200 */
[----:B------:R-:W-:-:S02]  /*1cad0*/  MOV R54, R54 ;  /* 0x0000003600367202 */ /* 0x000fc40000000f00 */
[----:B------:R-:W-:Y:S02]  /*1cae0*/  F2FP.BF16.F32.PACK_AB R8, R73, R4 ;  /* 0x000000044908723e */ /* 0x000fe400000010ff */
[----:B------:R-:W-:Y:S02]  /*1caf0*/  F2FP.BF16.F32.PACK_AB R9, R126, R122 ;  /* 0x0000007a7e09723e */ /* 0x000fe400000010ff */
[----:B0-----:R-:W-:Y:S02]  /*1cb00*/  F2FP.BF16.F32.PACK_AB R10, R77, R76 ;  /* 0x0000004c4d0a723e */ /* 0x001fe400000010ff */
[----:B------:R-:W-:Y:S01]  /*1cb10*/  F2FP.BF16.F32.PACK_AB R11, R125, R78 ;  /* 0x0000004e7d0b723e */ /* 0x000fe200000010ff */
[----:B------:R-:W-:Y:S01]  /*1cb20*/  STSM.16.M88.4 [R20], R48 ;  /* 0x0000003014007844 */ /* 0x000fe20000000200 */
[----:B------:R-:W-:Y:S02]  /*1cb30*/  LOP3.LUT R70, R75, R70, RZ, 0x3c, !PT ;  /* 0x000000464b467212 */ /* 0x000fe400078e3cff */
[----:B------:R-:W-:Y:S01]  /*1cb40*/  MOV R62, R62 ;  /* 0x0000003e003e7202 */ /* 0x000fe20000000f00 */
[----:B------:R-:W-:Y:S01]  /*1cb50*/  STSM.16.M88.4 [R38], R56 ;  /* 0x0000003826007844 */ /* 0x000fe20000000200 */
[----:B------:R-:W-:-:S02]  /*1cb60*/  ISETP.NE.U32.AND P0, PT, RZ, UR4, PT ;  /* 0x00000004ff007c0c */ /* 0x000fc4000bf05070 */
[----:B----4-:R-:W-:Y:S01]  /*1cb70*/  IADD3 R24, P1, R102, UR4, RZ ;  /* 0x0000000466187c10 */ /* 0x010fe2000ff3e0ff */
[----:B------:R-:W-:Y:S01]  /*1cb80*/  STSM.16.M88.4 [R46], R64 ;  /* 0x000000402e007844 */ /* 0x000fe20000000200 */
[----:B------:R-:W-:-:S03]  /*1cb90*/  MOV R70, R70 ;  /* 0x0000004600467202 */ /* 0x000fc60000000f00 */
[----:B------:R0:W-:Y:S01]  /*1cba0*/  STSM.16.M88.4 [R54], R8 ;  /* 0x0000000836007844 */ /* 0x0001e20000000200 */
[----:B------:R-:W-:Y:S02]  /*1cbb0*/  ISETP.NE.AND.EX P0, PT, RZ, UR5, PT, P0 ;  /* 0x00000005ff007c0c */ /* 0x000fe4000bf05300 */
[----:B------:R-:W-:Y:S01]  /*1cbc0*/  IADD3.X R25, R94, UR5, RZ, P1, !PT ;  /* 0x000000055e197c10 */ /* 0x000fe20008ffe4ff */
[----:B------:R2:W-:Y:S01]  /*1cbd0*/  STSM.16.M88.4 [R3], R80 ;  /* 0x0000005003007844 */ /* 0x0005e20000000200 */
[----:B------:R-:W-:-:S03]  /*1cbe0*/  ULDC.64 UR4, c[0x0][0xc08] ;  /* 0x0003020000047ab9 */ /* 0x000fc60000000a00 */
[----:B------:R-:W-:Y:S01]  /*1cbf0*/  STSM.16.M88.4 [R62], R88 ;  /* 0x000000583e007844 */ /* 0x000fe20000000200 */
[----:B------:R-:W-:-:S03]  /*1cc00*/  ISETP.NE.U32.AND P2, PT, RZ, UR4, PT ;  /* 0x00000004ff007c0c */ /* 0x000fc6000bf45070 */
[----:B------:R3:W-:Y:S01]  /*1cc10*/  STSM.16.M88.4 [R0], R96 ;  /* 0x0000006000007844 */ /* 0x0007e20000000200 */
[----:B0-----:R-:W-:Y:S02]  /*1cc20*/  F2FP.BF16.F32.PACK_AB R8, R113, R139 ;  /* 0x0000008b7108723e */ /* 0x001fe400000010ff */
[----:B------:R-:W-:Y:S02]  /*1cc30*/  F2FP.BF16.F32.PACK_AB R9, R115, R114 ;  /* 0x000000727309723e */ /* 0x000fe400000010ff */
[----:B------:R-:W-:Y:S02]  /*1cc40*/  F2FP.BF16.F32.PACK_AB R10, R117, R116 ;  /* 0x00000074750a723e */ /* 0x000fe400000010ff */
[----:B------:R-:W-:Y:S01]  /*1cc50*/  F2FP.BF16.F32.PACK_AB R11, R119, R118 ;  /* 0x00000076770b723e */ /* 0x000fe200000010ff */
[----:B------:R0:W-:Y:S01]  /*1cc60*/  STSM.16.M88.4 [R70], R104 ;  /* 0x0000006846007844 */ /* 0x0001e20000000200 */
[----:B------:R-:W-:Y:S01]  /*1cc70*/  ISETP.NE.AND.EX P2, PT, RZ, UR5, PT, P2 ;  /* 0x00000005ff007c0c */ /* 0x000fe2000bf45320 */
[----:B------:R-:W-:Y:S01]  /*1cc80*/  IMAD.MOV.U32 R20, RZ, RZ, RZ ;  /* 0x000000ffff147224 */ /* 0x000fe200078e00ff */
[----:B--2---:R-:W2:Y:S01]  /*1cc90*/  LDC R3, c[0x0][0xbe8] ;  /* 0x0002fa00ff037b82 */ /* 0x004ea20000000800 */
[----:B------:R0:W-:Y:S07]  /*1cca0*/  STSM.16.M88.4 [R21], R8 ;  /* 0x0000000815007844 */ /* 0x0001ee0000000200 */
[----:B------:R-:W-:Y:S03]  /*1ccb0*/  BAR.SYNC.DEFER_BLOCKING 0x1, 0x100 ;  /* 0x0044000000007b1d */ /* 0x000fe60000010000 */
[----:B------:R-:W-:-:S03]  /*1ccc0*/  @P2 IADD3 R14, P3, R102, UR4, RZ ;  /* 0x00000004660e2c10 */ /* 0x000fc6000ff7e0ff */
[----:B------:R-:W-:Y:S02]  /*1ccd0*/  ULDC UR4, c[0x0][0xa88] ;  /* 0x0002a20000047ab9 */ /* 0x000fe40000000800 */
[----:B------:R-:W-:Y:S01]  /*1cce0*/  IMAD.U32 R4, RZ, RZ, UR4 ;  /* 0x00000004ff047e24 */ /* 0x000fe2000f8e00ff */
[----:B------:R-:W-:Y:S01]  /*1ccf0*/  @P2 IADD3.X R15, R94, UR5, RZ, P3, !PT ;  /* 0x000000055e0f2c10 */ /* 0x000fe20009ffe4ff */
[----:B------:R0:W5:Y:S04]  /*1cd00*/  @P0 LDG.E R20, desc[UR60][R24.64] ;  /* 0x0000003c18140981 */ /* 0x000168000c1e1900 */
[----:B------:R0:W5:Y:S01]  /*1cd10*/  @P2 LDG.E R4, desc[UR60][R14.64] ;  /* 0x0000003c0e042981 */ /* 0x000162000c1e1900 */
[----:B--2---:R-:W-:-:S13]  /*1cd20*/  ISETP.NE.AND P1, PT, R3, 0x1, PT ;  /* 0x000000010300780c */ /* 0x004fda0003f25270 */
[----:B---3--:R-:W2:Y:S08]  /*1cd30*/  @P1 LDC R0, c[0x0][0xbec] ;  /* 0x0002fb00ff001b82 */ /* 0x008eb00000000800 */
[----:B------:R-:W3:Y:S01]  /*1cd40*/  @P1 LDC R27, c[0x0][0xbf0] ;  /* 0x0002fc00ff1b1b82 */ /* 0x000ee20000000800 */
[----:B0-----:R-:W-:Y:S05]  /*1cd50*/  @P2 BRA `(.L_x_6192) ;  /* 0x0000000000102947 */ /* 0x001fea0003800000 */
[----:B------:R-:W-:Y:S05]  /*1cd60*/  @!P0 BRA `(.L_x_6192) ;  /* 0x00000000000c8947 */ /* 0x000fea0003800000 */
[----:B------:R-:W4:Y:S04]  /*1cd70*/  LDG.E R7, desc[UR60][R24.64] ;  /* 0x0000003c18077981 */ /* 0x000f28000c1e1900 */
[----:B-----5:R-:W4:Y:S02]  /*1cd80*/  LDG.E R4, desc[UR60][R24.64+0x4] ;  /* 0x0000043c18047981 */ /* 0x020f24000c1e1900 */
[----:B----4-:R-:W-:-:S07]  /*1cd90*/  IMAD.IADD R4, R4, 0x1, -R7 ;  /* 0x0000000104047824 */ /* 0x010fce00078e0a07 */
.L_x_6192:
[----:B------:R-:W4:Y:S01]  /*1cda0*/  LDL R7, [R1+0x38] ;  /* 0x0000380001077983 */ /* 0x000f220000100800 */
[----:B------:R-:W-:Y:S01]  /*1cdb0*/  ULDC.64 UR4, c[0x0][0xb90] ;  /* 0x0002e40000047ab9 */ /* 0x000fe20000000a00 */
[----:B-----5:R-:W-:Y:S01]  /*1cdc0*/  SHF.R.S32.HI R21, RZ, 0x1f, R20 ;  /* 0x0000001fff157819 */ /* 0x020fe20000011414 */
[----:B------:R-:W0:Y:S01]  /*1cdd0*/  @P1 LDC R69, c[0x0][0xbec] ;  /* 0x0002fb00ff451b82 */ /* 0x000e220000000800 */
[----:B------:R-:W3:Y:S04]  /*1cde0*/  LDL.LU R14, [R1+0x58] ;  /* 0x00005800010e7983 */ /* 0x000ee80000300800 */
[----:B------:R-:W3:Y:S03]  /*1cdf0*/  LDL.LU R10, [R1+0x4c] ;  /* 0x00004c00010a7983 */ /* 0x000ee60000300800 */
[----:B------:R-:W1:Y:S01]  /*1ce00*/  @P1 LDC R71, c[0x0][0xbf0] ;  /* 0x0002fc00ff471b82 */ /* 0x000e620000000800 */
[----:B------:R-:W3:Y:S04]  /*1ce10*/  LDL.LU R70, [R1+0x40] ;  /* 0x0000400001467983 */ /* 0x000ee80000300800 */
[----:B------:R-:W3:Y:S04]  /*1ce20*/  LDL R68, [R1+0x5c] ;  /* 0x00005c0001447983 */ /* 0x000ee80000100800 */
[----:B------:R-:W3:Y:S04]  /*1ce30*/  LDL R66, [R1+0x3c] ;  /* 0x00003c0001427983 */ /* 0x000ee80000100800 */
[----:B------:R-:W3:Y:S01]  /*1ce40*/  LDL R34, [R1+0x80] ;  /* 0x0000800001227983 */ /* 0x000ee20000100800 */
[----:B----4-:R-:W-:-:S04]  /*1ce50*/  IMAD.IADD R25, R7, 0x1, R225 ;  /* 0x0000000107197824 */ /* 0x010fc800078e02e1 */
[----:B--2---:R-:W-:-:S04]  /*1ce60*/  @P1 IMAD.HI.U32 R0, R25, R0, RZ ;  /* 0x0000000019001227 */ /* 0x004fc800078e00ff */
[----:B------:R-:W-:Y:S01]  /*1ce70*/  IMAD.MOV.U32 R11, RZ, RZ, R25 ;  /* 0x000000ffff0b7224 */ /* 0x000fe200078e0019 */
[----:B---3--:R-:W-:Y:S02]  /*1ce80*/  @P1 SHF.R.U32.HI R11, RZ, R27, R0 ;  /* 0x0000001bff0b1219 */ /* 0x008fe40000011600 */
[----:B------:R-:W2:Y:S01]  /*1ce90*/  LDL R27, [R1+0x60] ;  /* 0x00006000011b7983 */ /* 0x000ea20000100800 */
[----:B------:R-:W-:Y:S01]  /*1cea0*/  SHF.R.S32.HI R64, RZ, 0x1f, R70 ;  /* 0x0000001fff407819 */ /* 0x000fe20000011446 */
[----:B------:R-:W-:Y:S01]  /*1ceb0*/  IMAD.WIDE.U32 R8, R70, UR4, R20 ;  /* 0x0000000446087c25 */ /* 0x000fe2000f8e0014 */
[----:B------:R-:W-:Y:S02]  /*1cec0*/  SEL R28, R10, RZ, !P0 ;  /* 0x000000ff0a1c7207 */ /* 0x000fe40004000000 */
[----:B------:R-:W-:Y:S01]  /*1ced0*/  SEL R0, R14, RZ, !P0 ;  /* 0x000000ff0e007207 */ /* 0x000fe20004000000 */
[----:B------:R-:W-:-:S04]  /*1cee0*/  IMAD R7, R64, UR4, RZ ;  /* 0x0000000440077c24 */ /* 0x000fc8000f8e02ff */
[----:B------:R-:W-:Y:S01]  /*1cef0*/  IMAD R15, R70, UR5, R7 ;  /* 0x00000005460f7c24 */ /* 0x000fe2000f8e0207 */
[----:B------:R-:W-:Y:S01]  /*1cf00*/  ULDC.64 UR4, c[0x0][0xb98] ;  /* 0x0002e60000047ab9 */ /* 0x000fe20000000a00 */
[----:B------:R-:W-:Y:S02]  /*1cf10*/  IMAD R7, R68, 0x40, R224 ;  /* 0x0000004044077824 */ /* 0x000fe400078e02e0 */
[----:B------:R-:W-:Y:S02]  /*1cf20*/  IMAD.IADD R9, R9, 0x1, R15 ;  /* 0x0000000109097824 */ /* 0x000fe400078e020f */
        /* <DEDUP_REMOVED lines=15> */
[----:B------:R-:W-:Y:S01]  /*1d020*/  LOP3.LUT R8, R25, 0x380, RZ, 0xc0, !PT ;  /* 0x0000038019087812 */ /* 0x000fe200078ec0ff */
[----:B------:R-:W-:Y:S02]  /*1d030*/  ULDC.64 UR4, c[0x0][0xb50] ;  /* 0x0002d40000047ab9 */ /* 0x000fe40000000a00 */
[----:B------:R-:W-:Y:S01]  /*1d040*/  IMAD.IADD R7, R11, 0x1, R9 ;  /* 0x000000010b077824 */ /* 0x000fe200078e0209 */
[----:B------:R-:W-:Y:S02]  /*1d050*/  LEA R11, P0, R10, UR4, 0x2 ;  /* 0x000000040a0b7c11 */ /* 0x000fe4000f8010ff */
[----:B------:R-:W-:Y:S02]  /*1d060*/  SHF.R.U64 R8, R8, 0x3, RZ ;  /* 0x0000000308087819 */ /* 0x000fe400000012ff */
[----:B------:R-:W-:Y:S01]  /*1d070*/  LEA.HI.X R26, R10, UR5, R7, 0x2, P0 ;  /* 0x000000050a1a7c11 */ /* 0x000fe200080f1407 */
[----:B------:R-:W-:Y:S01]  /*1d080*/  ULDC.64 UR4, c[0x0][0xaa0] ;  /* 0x0002a80000047ab9 */ /* 0x000fe20000000a00 */
[----:B------:R-:W-:-:S02]  /*1d090*/  LOP3.LUT R8, R8, R25, RZ, 0x3c, !PT ;  /* 0x0000001908087212 */ /* 0x000fc400078e3cff */
[C---:B------:R-:W-:Y:S02]  /*1d0a0*/  IADD3 R37, P0, R12.reuse, 0x5000, RZ ;  /* 0x000050000c257810 */ /* 0x040fe40007f1e0ff */
[C---:B------:R-:W-:Y:S02]  /*1d0b0*/  IADD3 R15, P6, R12.reuse, 0x2000, RZ ;  /* 0x000020000c0f7810 */ /* 0x040fe40007fde0ff */
[C---:B------:R-:W-:Y:S02]  /*1d0c0*/  IADD3 R25, P5, R12.reuse, 0x3000, RZ ;  /* 0x000030000c197810 */ /* 0x040fe40007fbe0ff */
[C---:B------:R-:W-:Y:S01]  /*1d0d0*/  IADD3 R33, P4, R12.reuse, 0x4000, RZ ;  /* 0x000040000c217810 */ /* 0x040fe20007f9e0ff */
[----:B------:R-:W-:Y:S01]  /*1d0e0*/  IMAD R21, R21, UR4, RZ ;  /* 0x0000000415157c24 */ /* 0x000fe2000f8e02ff */
[----:B------:R-:W-:Y:S02]  /*1d0f0*/  IADD3 R41, P3, R12, 0x6000, RZ ;  /* 0x000060000c297810 */ /* 0x000fe40007f7e0ff */
[----:B------:R-:W-:-:S02]  /*1d100*/  IADD3.X R9, RZ, R13, RZ, P2, !PT ;  /* 0x0000000dff097210 */ /* 0x000fc400017fe4ff */
[----:B------:R-:W-:Y:S02]  /*1d110*/  LOP3.LUT R36, R37, 0x380, RZ, 0xc0, !PT ;  /* 0x0000038025247812 */ /* 0x000fe400078ec0ff */
[----:B------:R-:W-:Y:S02]  /*1d120*/  IADD3 R45, P2, R12, 0x7000, RZ ;  /* 0x000070000c2d7810 */ /* 0x000fe40007f5e0ff */
[----:B------:R-:W-:Y:S02]  /*1d130*/  LOP3.LUT R14, R15, 0x380, RZ, 0xc0, !PT ;  /* 0x000003800f0e7812 */ /* 0x000fe400078ec0ff */
[----:B------:R-:W-:Y:S02]  /*1d140*/  LOP3.LUT R24, R25, 0x380, RZ, 0xc0, !PT ;  /* 0x0000038019187812 */ /* 0x000fe400078ec0ff */
[----:B------:R-:W-:Y:S01]  /*1d150*/  LOP3.LUT R32, R33, 0x380, RZ, 0xc0, !PT ;  /* 0x0000038021207812 */ /* 0x000fe200078ec0ff */
[----:B------:R-:W-:Y:S01]  /*1d160*/  SHFL.IDX PT, R54, R11, RZ, 0x1c1f ;  /* 0x001c1fff0b367589 */ /* 0x000fe200000e0000 */
[----:B------:R-:W-:Y:S01]  /*1d170*/  LOP3.LUT R40, R41, 0x380, RZ, 0xc0, !PT ;  /* 0x0000038029287812 */ /* 0x000fe200078ec0ff */
[----:B------:R-:W-:Y:S01]  /*1d180*/  IMAD R67, R20, UR5, R21 ;  /* 0x0000000514437c24 */ /* 0x000fe2000f8e0215 */
[----:B------:R-:W-:Y:S01]  /*1d190*/  SHF.R.U64 R36, R36, 0x3, RZ ;  /* 0x0000000324247819 */ /* 0x000fe200000012ff */
[----:B------:R-:W3:Y:S01]  /*1d1a0*/  SHFL.IDX PT, R55, R26, RZ, 0x1c1f ;  /* 0x001c1fff1a377589 */ /* 0x000ee200000e0000 */
[----:B------:R-:W-:Y:S01]  /*1d1b0*/  LOP3.LUT R44, R45, 0x380, RZ, 0xc0, !PT ;  /* 0x000003802d2c7812 */ /* 0x000fe200078ec0ff */
[----:B------:R-:W-:Y:S01]  /*1d1c0*/  IMAD.WIDE.U32 R20, R20, UR4, RZ ;  /* 0x0000000414147c25 */ /* 0x000fe2000f8e00ff */
[----:B------:R-:W-:Y:S01]  /*1d1d0*/  SHF.R.U64 R14, R14, 0x3, RZ ;  /* 0x000000030e0e7819 */ /* 0x000fe200000012ff */
[----:B------:R-:W-:Y:S01]  /*1d1e0*/  SHFL.IDX PT, R58, R11, 0x1, 0x1c1f ;  /* 0x003c1f000b3a7f89 */ /* 0x000fe200000e0000 */
[----:B------:R-:W-:Y:S01]  /*1d1f0*/  SHF.R.U64 R24, R24, 0x3, RZ ;  /* 0x0000000318187819 */ /* 0x000fe200000012ff */
[----:B------:R-:W-:Y:S01]  /*1d200*/  IMAD R66, R66, 0x20, R68 ;  /* 0x0000002042427824 */ /* 0x000fe200078e0244 */
[----:B------:R-:W-:Y:S01]  /*1d210*/  SHF.R.U64 R32, R32, 0x3, RZ ;  /* 0x0000000320207819 */ /* 0x000fe200000012ff */
[----:B------:R-:W4:Y:S01]  /*1d220*/  SHFL.IDX PT, R59, R26, 0x1, 0x1c1f ;  /* 0x003c1f001a3b7f89 */ /* 0x000f2200000e0000 */
[----:B------:R-:W-:Y:S01]  /*1d230*/  SHF.R.U64 R40, R40, 0x3, RZ ;  /* 0x0000000328287819 */ /* 0x000fe200000012ff */
[----:B------:R-:W-:Y:S01]  /*1d240*/  IMAD.IADD R34, R34, 0x1, R225 ;  /* 0x0000000122227824 */ /* 0x000fe200078e02e1 */
[----:B------:R-:W-:Y:S01]  /*1d250*/  ULDC.64 UR4, c[0x0][0xae8] ;  /* 0x0002ba0000047ab9 */ /* 0x000fe20000000a00 */
[----:B------:R-:W-:Y:S01]  /*1d260*/  LOP3.LUT R36, R36, R37, RZ, 0x3c, !PT ;  /* 0x0000002524247212 */ /* 0x000fe200078e3cff */
[----:B------:R-:W-:Y:S01]  /*1d270*/  IMAD.IADD R21, R21, 0x1, R67 ;  /* 0x0000000115157824 */ /* 0x000fe200078e0243 */
[----:B------:R-:W-:Y:S01]  /*1d280*/  SHF.R.U64 R44, R44, 0x3, RZ ;  /* 0x000000032c2c7819 */ /* 0x000fe200000012ff */
[----:B------:R-:W-:Y:S01]  /*1d290*/  IMAD R64, R64, UR4, RZ ;  /* 0x0000000440407c24 */ /* 0x000fe2000f8e02ff */
[----:B------:R-:W-:Y:S01]  /*1d2a0*/  LOP3.LUT R14, R14, R15, RZ, 0x3c, !PT ;  /* 0x0000000f0e0e7212 */ /* 0x000fe200078e3cff */
[--C-:B------:R-:W-:Y:S01]  /*1d2b0*/  IMAD.X R37, RZ, RZ, R13.reuse, P0 ;  /* 0x000000ffff257224 */ /* 0x100fe200000e060d */
[----:B------:R-:W-:Y:S01]  /*1d2c0*/  LOP3.LUT R24, R24, R25, RZ, 0x3c, !PT ;  /* 0x0000001918187212 */ /* 0x000fe200078e3cff */
[----:B------:R-:W-:Y:S01]  /*1d2d0*/  IMAD R65, R4, R3, RZ ;  /* 0x0000000304417224 */ /* 0x000fe200078e02ff */
[----:B------:R-:W-:Y:S01]  /*1d2e0*/  LOP3.LUT R32, R32, R33, RZ, 0x3c, !PT ;  /* 0x0000002120207212 */ /* 0x000fe200078e3cff */
[----:B------:R-:W-:Y:S01]  /*1d2f0*/  IMAD.IADD R66, R225, 0x1, R66 ;  /* 0x00000001e1427824 */ /* 0x000fe200078e0242 */
[----:B------:R-:W-:Y:S01]  /*1d300*/  LOP3.LUT R40, R40, R41, RZ, 0x3c, !PT ;  /* 0x0000002928287212 */ /* 0x000fe200078e3cff */
[--C-:B------:R-:W-:Y:S01]  /*1d310*/  IMAD.X R15, RZ, RZ, R13.reuse, P6 ;  /* 0x000000ffff0f7224 */ /* 0x100fe200030e060d */
[C---:B------:R-:W-:Y:S01]  /*1d320*/  IADD3 R49, P6, R12.reuse, 0x8000, RZ ;  /* 0x000080000c317810 */ /* 0x040fe20007fde0ff */
[--C-:B------:R-:W-:Y:S01]  /*1d330*/  IMAD.X R25, RZ, RZ, R13.reuse, P5 ;  /* 0x000000ffff197224 */ /* 0x100fe200028e060d */
[C---:B------:R-:W-:Y:S01]  /*1d340*/  IADD3 R53, P5, R12.reuse, 0x9000, RZ ;  /* 0x000090000c357810 */ /* 0x040fe20007fbe0ff */
[--C-:B------:R-:W-:Y:S01]  /*1d350*/  IMAD.X R33, RZ, RZ, R13.reuse, P4 ;  /* 0x000000ffff217224 */ /* 0x100fe200020e060d */
[----:B------:R-:W-:Y:S01]  /*1d360*/  IADD3 R57, P4, R12, 0xa000, RZ ;  /* 0x0000a0000c397810 */ /* 0x000fe20007f9e0ff */
[----:B------:R-:W-:Y:S01]  /*1d370*/  VIADD R10, R34, 0x8 ;  /* 0x00000008220a7836 */ /* 0x000fe20000000000 */
[----:B------:R-:W-:Y:S01]  /*1d380*/  LOP3.LUT R44, R44, R45, RZ, 0x3c, !PT ;  /* 0x0000002d2c2c7212 */ /* 0x000fe200078e3cff */
[----:B------:R-:W-:Y:S01]  /*1d390*/  IMAD.X R41, RZ, RZ, R13, P3 ;  /* 0x000000ffff297224 */ /* 0x000fe200018e060d */
[----:B------:R-:W-:Y:S01]  /*1d3a0*/  IADD3 R7, P3, R12, 0xb000, RZ ;  /* 0x0000b0000c077810 */ /* 0x000fe20007f7e0ff */
[----:B------:R-:W-:-:S02]  /*1d3b0*/  IMAD R67, R70, UR5, R64 ;  /* 0x0000000546437c24 */ /* 0x000fc4000f8e0240 */
[----:B------:R-:W-:Y:S01]  /*1d3c0*/  IMAD.WIDE.U32 R20, R70, UR4, R20 ;  /* 0x0000000446147c25 */ /* 0x000fe2000f8e0014 */
[----:B------:R-:W-:Y:S01]  /*1d3d0*/  LOP3.LUT R48, R49, 0x380, RZ, 0xc0, !PT ;  /* 0x0000038031307812 */ /* 0x000fe200078ec0ff */
[----:B------:R-:W-:Y:S02]  /*1d3e0*/  ULDC.64 UR4, c[0x0][0xaf0] ;  /* 0x0002bc0000047ab9 */ /* 0x000fe40000000a00 */
[----:B------:R-:W-:Y:S02]  /*1d3f0*/  IMAD.X R45, RZ, RZ, R13, P2 ;  /* 0x000000ffff2d7224 */ /* 0x000fe400010e060d */
[----:B0-----:R-:W-:Y:S01]  /*1d400*/  @P1 IMAD.HI.U32 R64, R66, R69, RZ ;  /* 0x0000004542401227 */ /* 0x001fe200078e00ff */
[----:B------:R-:W-:Y:S02]  /*1d410*/  LOP3.LUT R52, R53, 0x380, RZ, 0xc0, !PT ;  /* 0x0000038035347812 */ /* 0x000fe400078ec0ff */
[----:B------:R-:W-:Y:S01]  /*1d420*/  LOP3.LUT R56, R57, 0x380, RZ, 0xc0, !PT ;  /* 0x0000038039387812 */ /* 0x000fe200078ec0ff */
[----:B------:R-:W-:Y:S01]  /*1d430*/  IMAD.IADD R21, R21, 0x1, R67 ;  /* 0x0000000115157824 */ /* 0x000fe200078e0243 */
[----:B------:R-:W-:Y:S01]  /*1d440*/  LOP3.LUT R61, R12, 0x380, RZ, 0xc0, !PT ;  /* 0x000003800c3d7812 */ /* 0x000fe200078ec0ff */
[----:B------:R-:W-:Y:S01]  /*1d450*/  IMAD.MOV.U32 R67, RZ, RZ, R66 ;  /* 0x000000ffff437224 */ /* 0x000fe200078e0042 */
[----:B------:R-:W-:Y:S01]  /*1d460*/  LOP3.LUT R4, R7, 0x380, RZ, 0xc0, !PT ;  /* 0x0000038007047812 */ /* 0x000fe200078ec0ff */
[----:B------:R-:W-:Y:S01]  /*1d470*/  IMAD R69, R0, UR4, RZ ;  /* 0x0000000400457c24 */ /* 0x000fe2000f8e02ff */
[----:B-1----:R-:W-:-:S02]  /*1d480*/  @P1 SHF.R.U32.HI R67, RZ, R71, R64 ;  /* 0x00000047ff431219 */ /* 0x002fc40000011640 */
[----:B------:R-:W-:Y:S02]  /*1d490*/  SHF.R.U64 R48, R48, 0x3, RZ ;  /* 0x0000000330307819 */ /* 0x000fe400000012ff */
[----:B------:R-:W-:Y:S02]  /*1d4a0*/  SHF.R.U64 R52, R52, 0x3, RZ ;  /* 0x0000000334347819 */ /* 0x000fe400000012ff */
[----:B------:R-:W-:Y:S02]  /*1d4b0*/  SHF.R.U64 R56, R56, 0x3, RZ ;  /* 0x0000000338387819 */ /* 0x000fe400000012ff */
[----:B------:R-:W-:Y:S02]  /*1d4c0*/  SHF.R.U64 R61, R61, 0x3, RZ ;  /* 0x000000033d3d7819 */ /* 0x000fe400000012ff */
[----:B------:R-:W-:Y:S01]  /*1d4d0*/  SHF.R.U64 R4, R4, 0x3, RZ ;  /* 0x0000000304047819 */ /* 0x000fe200000012ff */
[C---:B------:R-:W-:Y:S01]  /*1d4e0*/  IMAD R69, R28.reuse, UR5, R69 ;  /* 0x000000051c457c24 */ /* 0x040fe2000f8e0245 */
[----:B------:R-:W-:Y:S01]  /*1d4f0*/  SHF.R.S32.HI R0, RZ, 0x1f, R67 ;  /* 0x0000001fff007819 */ /* 0x000fe20000011443 */
[----:B------:R-:W-:Y:S01]  /*1d500*/  IMAD.WIDE.U32 R20, R28, UR4, R20 ;  /* 0x000000041c147c25 */ /* 0x000fe2000f8e0014 */
[----:B------:R-:W-:Y:S01]  /*1d510*/  LOP3.LUT R48, R48, R49, RZ, 0x3c, !PT ;  /* 0x0000003130307212 */ /* 0x000fe200078e3cff */
[----:B------:R-:W-:Y:S01]  /*1d520*/  ULDC.64 UR4, c[0x0][0xae0] ;  /* 0x0002b80000047ab9 */ /* 0x000fe20000000a00 */
[----:B------:R-:W-:Y:S01]  /*1d530*/  LOP3.LUT R52, R52, R53, RZ, 0x3c, !PT ;  /* 0x0000003534347212 */ /* 0x000fe200078e3cff */
[----:B------:R-:W-:Y:S01]  /*1d540*/  IMAD.MOV R28, RZ, RZ, -R67 ;  /* 0x000000ffff1c7224 */ /* 0x000fe200078e0a43 */
[----:B------:R-:W-:Y:S01]  /*1d550*/  LOP3.LUT R56, R56, R57, RZ, 0x3c, !PT ;  /* 0x0000003938387212 */ /* 0x000fe200078e3cff */
[--C-:B------:R-:W-:Y:S01]  /*1d560*/  IMAD.X R49, RZ, RZ, R13.reuse, P6 ;  /* 0x000000ffff317224 */ /* 0x100fe200030e060d */
[----:B------:R-:W-:Y:S01]  /*1d570*/  LOP3.LUT R60, R61, R12, RZ, 0x3c, !PT ;  /* 0x0000000c3d3c7212 */ /* 0x000fe200078e3cff */
[--C-:B------:R-:W-:Y:S01]  /*1d580*/  IMAD.X R53, RZ, RZ, R13.reuse, P5 ;  /* 0x000000ffff357224 */ /* 0x100fe200028e060d */
[----:B------:R-:W-:Y:S01]  /*1d590*/  LOP3.LUT R62, R4, R7, RZ, 0x3c, !PT ;  /* 0x00000007043e7212 */ /* 0x000fe200078e3cff */
[----:B------:R-:W-:-:S02]  /*1d5a0*/  IMAD.X R57, RZ, RZ, R13, P4 ;  /* 0x000000ffff397224 */ /* 0x000fc400020e060d */
[--C-:B------:R-:W-:Y:S02]  /*1d5b0*/  IMAD.X R63, RZ, RZ, R13.reuse, P3 ;  /* 0x000000ffff3f7224 */ /* 0x100fe400018e060d */
[----:B------:R-:W-:Y:S02]  /*1d5c0*/  IMAD.MOV.U32 R61, RZ, RZ, R13 ;  /* 0x000000ffff3d7224 */ /* 0x000fe400078e000d */
[----:B------:R-:W-:Y:S02]  /*1d5d0*/  IMAD R0, R0, UR4, RZ ;  /* 0x0000000400007c24 */ /* 0x000fe4000f8e02ff */
[----:B------:R-:W-:Y:S02]  /*1d5e0*/  IMAD R3, R3, R28, R66 ;  /* 0x0000001c03037224 */ /* 0x000fe400078e0242 */
[----:B------:R-:W-:Y:S02]  /*1d5f0*/  IMAD.IADD R21, R21, 0x1, R69 ;  /* 0x0000000115157824 */ /* 0x000fe400078e0245 */
[C---:B------:R-:W-:Y:S01]  /*1d600*/  IMAD R69, R67.reuse, UR5, R0 ;  /* 0x0000000543457c24 */ /* 0x040fe2000f8e0200 */
[----:B------:R-:W-:Y:S01]  /*1d610*/  SHF.R.S32.HI R0, RZ, 0x1f, R3 ;  /* 0x0000001fff007819 */ /* 0x000fe20000011403 */
[----:B------:R-:W-:Y:S01]  /*1d620*/  IMAD.WIDE.U32 R20, R67, UR4, R20 ;  /* 0x0000000443147c25 */ /* 0x000fe2000f8e0014 */
[----:B------:R-:W-:-:S03]  /*1d630*/  ULDC.64 UR4, c[0x0][0xad8] ;  /* 0x0002b60000047ab9 */ /* 0x000fc60000000a00 */
[----:B------:R-:W-:Y:S02]  /*1d640*/  IMAD.IADD R70, R68, 0x1, R225 ;  /* 0x0000000144467824 */ /* 0x000fe400078e02e1 */
[----:B------:R-:W-:Y:S02]  /*1d650*/  IMAD.IADD R21, R21, 0x1, R69 ;  /* 0x0000000115157824 */ /* 0x000fe400078e0245 */
[----:B------:R-:W-:Y:S02]  /*1d660*/  IMAD R28, R0, UR4, RZ ;  /* 0x00000004001c7c24 */ /* 0x000fe4000f8e02ff */
[----:B------:R-:W-:Y:S02]  /*1d670*/  VIADD R0, R70, 0x20 ;  /* 0x0000002046007836 */ /* 0x000fe40000000000 */
[C---:B------:R-:W-:Y:S02]  /*1d680*/  IMAD R67, R3.reuse, UR5, R28 ;  /* 0x0000000503437c24 */ /* 0x040fe4000f8e021c */
[----:B------:R-:W-:Y:S01]  /*1d690*/  IMAD.WIDE.U32 R20, R3, UR4, R20 ;  /* 0x0000000403147c25 */ /* 0x000fe2000f8e0014 */
[----:B------:R-:W-:Y:S01]  /*1d6a0*/  ULDC.64 UR4, c[0x0][0xa80] ;  /* 0x0002a00000047ab9 */ /* 0x000fe20000000a00 */
[----:B------:R-:W-:-:S02]  /*1d6b0*/  ISETP.GE.AND P1, PT, R0, R65, PT ;  /* 0x000000410000720c */ /* 0x000fc40003f26270 */
[----:B------:R-:W-:Y:S01]  /*1d6c0*/  IMAD.IADD R3, R21, 0x1, R67 ;  /* 0x0000000115037824 */ /* 0x000fe200078e0243 */
[----:B------:R-:W-:Y:S01]  /*1d6d0*/  LEA R64, P3, R20, UR4, 0x1 ;  /* 0x0000000414407c11 */ /* 0x000fe2000f8608ff */
[----:B------:R-:W-:-:S03]  /*1d6e0*/  VIADD R0, R2, 0x30820 ;  /* 0x0003082002007836 */ /* 0x000fc60000000000 */
[----:B------:R-:W-:Y:S01]  /*1d6f0*/  LEA.HI.X R3, R20, UR5, R3, 0x1, P3 ;  /* 0x0000000514037c11 */ /* 0x000fe200098f0c03 */
[----:B------:R-:W-:Y:S01]  /*1d700*/  VIADD R28, R70, 0x40 ;  /* 0x00000040461c7836 */ /* 0x000fe20000000000 */
[----:B------:R-:W-:Y:S01]  /*1d710*/  PRMT R0, RZ, 0x654, R0 ;  /* 0x00000654ff007816 */ /* 0x000fe20000000000 */
[C---:B------:R-:W-:Y:S02]  /*1d720*/  VIADD R74, R224.reuse, 0x40 ;  /* 0x00000040e04a7836 */ /* 0x040fe40000000000 */
[C---:B------:R-:W-:Y:S01]  /*1d730*/  VIADD R71, R224.reuse, 0x80 ;  /* 0x00000080e0477836 */ /* 0x040fe20000000000 */
[----:B------:R-:W0:Y:S01]  /*1d740*/  SHFL.IDX PT, R67, R64, RZ, 0x181f ;  /* 0x00181fff40437589 */ /* 0x000e2200000e0000 */
[----:B------:R-:W-:Y:S03]  /*1d750*/  BSSY B1, `(.L_x_6193) ;  /* 0x000002e000017945 */ /* 0x000fe60003800000 */
[----:B------:R-:W1:Y:S01]  /*1d760*/  SHFL.IDX PT, R69, R3, RZ, 0x181f ;  /* 0x00181fff03457589 */ /* 0x000e6200000e0000 */
[----:B------:R-:W-:Y:S01]  /*1d770*/  SHF.R.S32.HI R72, RZ, 0x1f, R74 ;  /* 0x0000001fff487819 */ /* 0x000fe2000001144a */
[----:B------:R-:W-:Y:S01]  /*1d780*/  VIADD R73, R224, 0x80 ;  /* 0x00000080e0497836 */ /* 0x000fe20000000000 */
[----:B------:R-:W-:-:S02]  /*1d790*/  SHF.R.S32.HI R71, RZ, 0x1f, R71 ;  /* 0x0000001fff477819 */ /* 0x000fc40000011447 */
[----:B--2---:R-:W-:-:S04]  /*1d7a0*/  LOP3.LUT P0, RZ, R27, 0x3, RZ, 0xc0, !PT ;  /* 0x000000031bff7812 */ /* 0x004fc8000780c0ff */
[-C--:B------:R-:W-:Y:S02]  /*1d7b0*/  ISETP.GE.OR P2, PT, R34, R65.reuse, P0 ;  /* 0x000000412200720c */ /* 0x080fe40000746670 */
[----:B------:R-:W-:-:S11]  /*1d7c0*/  ISETP.GE.OR P0, PT, R10, R65, P0 ;  /* 0x000000410a00720c */ /* 0x000fd60000706670 */
[----:B---3--:R-:W-:Y:S04]  /*1d7d0*/  @!P2 ST.E desc[UR60][R54.64], R5 ;  /* 0x000000053600a985 */ /* 0x008fe8000c10193c */
[----:B----4-:R2:W-:Y:S04]  /*1d7e0*/  @!P0 ST.E desc[UR60][R58.64], R6 ;  /* 0x000000063a008985 */ /* 0x0105e8000c10193c */
[----:B------:R-:W5:Y:S04]  /*1d7f0*/  LD.E.128 R8, desc[UR60][R8.64] ;  /* 0x0000003c08087980 */ /* 0x000f68000c101d00 */
[----:B------:R-:W5:Y:S04]  /*1d800*/  LD.E.128 R12, desc[UR60][R14.64] ;  /* 0x0000003c0e0c7980 */ /* 0x000f68000c101d00 */
[----:B--2---:R2:W5:Y:S04]  /*1d810*/  LD.E.128 R4, desc[UR60][R60.64] ;  /* 0x0000003c3c047980 */ /* 0x004568000c101d00 */
        /* <DEDUP_REMOVED lines=14> */
[----:B---3--:R-:W3:Y:S01]  /*1d900*/  FENCE.VIEW.ASYNC.S ;  /* 0x00000000000073c6 */ /* 0x008ee20000000000 */
[----:B------:R-:W-:-:S02]  /*1d910*/  ISETP.GE.AND P2, PT, R70, R65, PT ;  /* 0x000000414600720c */ /* 0x000fc40003f46270 */
[----:B------:R-:W-:Y:S02]  /*1d920*/  ISETP.GE.AND P0, PT, R28, R65, PT ;  /* 0x000000411c00720c */ /* 0x000fe40003f06270 */
[----:B------:R-:W-:Y:S01]  /*1d930*/  SHF.R.S32.HI R28, RZ, 0x1f, R224 ;  /* 0x0000001fff1c7819 */ /* 0x000fe200000114e0 */
[----:B---3--:R2:W-:Y:S08]  /*1d940*/  SYNCS.ARRIVE.TRANS64.RED.A1T0 RZ, [R0+URZ], RZ ;  /* 0x000000ff00ff79a7 */ /* 0x0085f0000810043f */
[----:B012---:R-:W-:Y:S05]  /*1d950*/  @P2 BRA `(.L_x_6194) ;  /* 0x0000000000342947 */ /* 0x007fea0003800000 */
[----:B------:R-:W-:Y:S02]  /*1d960*/  ULDC UR4, c[0x0][0xac8] ;  /* 0x0002b20000047ab9 */ /* 0x000fe40000000800 */
[----:B------:R-:W-:Y:S02]  /*1d970*/  ISETP.GE.AND P4, PT, R224, UR4, PT ;  /* 0x00000004e0007c0c */ /* 0x000fe4000bf86270 */
[----:B------:R-:W-:Y:S02]  /*1d980*/  ISETP.GE.AND P3, PT, R74, UR4, PT ;  /* 0x000000044a007c0c */ /* 0x000fe4000bf66270 */
[----:B------:R-:W-:-:S09]  /*1d990*/  ISETP.GE.AND P2, PT, R73, UR4, PT ;  /* 0x0000000449007c0c */ /* 0x000fd2000bf46270 */
[-C--:B------:R-:W-:Y:S02]  /*1d9a0*/  @!P4 LEA R20, P6, R224, R67.reuse, 0x1 ;  /* 0x00000043e014c211 */ /* 0x080fe400078c08ff */
[----:B------:R-:W-:Y:S02]  /*1d9b0*/  @!P3 LEA R66, P5, R74, R67, 0x1 ;  /* 0x000000434a42b211 */ /* 0x000fe400078a08ff */
[----:B------:R-:W-:Y:S02]  /*1d9c0*/  @!P4 LEA.HI.X R21, R224, R69, R28, 0x1, P6 ;  /* 0x00000045e015c211 */ /* 0x000fe400030f0c1c */
[C---:B------:R-:W-:Y:S02]  /*1d9d0*/  @!P2 LEA R68, P6, R73.reuse, R67, 0x1 ;  /* 0x000000434944a211 */ /* 0x040fe400078c08ff */
[-C--:B------:R-:W-:Y:S01]  /*1d9e0*/  @!P3 LEA.HI.X R67, R74, R69.reuse, R72, 0x1, P5 ;  /* 0x000000454a43b211 */ /* 0x080fe200028f0c48 */
[----:B-----5:R0:W-:Y:S01]  /*1d9f0*/  @!P4 ST.E.128 desc[UR60][R20.64], R4 ;  /* 0x000000041400c985 */ /* 0x0201e2000c101d3c */
[----:B------:R-:W-:-:S03]  /*1da00*/  @!P2 LEA.HI.X R69, R73, R69, R71, 0x1, P6 ;  /* 0x000000454945a211 */ /* 0x000fc600030f0c47 */
[----:B------:R0:W-:Y:S04]  /*1da10*/  @!P3 ST.E.128 desc[UR60][R66.64], R32 ;  /* 0x000000204200b985 */ /* 0x0001e8000c101d3c */
[----:B------:R0:W-:Y:S02]  /*1da20*/  @!P2 ST.E.128 desc[UR60][R68.64], R48 ;  /* 0x000000304400a985 */ /* 0x0001e4000c101d3c */
.L_x_6194:
[----:B------:R-:W-:Y:S05]  /*1da30*/  BSYNC B1 ;  /* 0x0000000000017941 */ /* 0x000fea0003800000 */
.L_x_6193:
[----:B0-----:R0:W1:Y:S01]  /*1da40*/  SHFL.IDX PT, R21, R3, 0x1, 0x181f ;  /* 0x00381f0003157f89 */ /* 0x00106200000e0000 */
[----:B------:R-:W-:Y:S03]  /*1da50*/  BSSY B1, `(.L_x_6195) ;  /* 0x0000010000017945 */ /* 0x000fe60003800000 */
[----:B-----5:R0:W2:Y:S01]  /*1da60*/  SHFL.IDX PT, R5, R64, 0x1, 0x181f ;  /* 0x00381f0040057f89 */ /* 0x0200a200000e0000 */
        /* <DEDUP_REMOVED lines=8> */
[-C--:B-1----:R-:W-:Y:S02]  /*1daf0*/  @!P4 LEA.HI.X R5, R224, R21.reuse, R28, 0x1, P1 ;  /* 0x00000015e005c211 */ /* 0x082fe400008f0c1c */
[-C--:B------:R-:W-:Y:S02]  /*1db00*/  @!P5 LEA.HI.X R7, R74, R21.reuse, R72, 0x1, P2 ;  /* 0x000000154a07d211 */ /* 0x080fe400010f0c48 */
[----:B------:R-:W-:Y:S01]  /*1db10*/  @!P6 LEA.HI.X R21, R73, R21, R71, 0x1, P3 ;  /* 0x000000154915e211 */ /* 0x000fe200018f0c47 */
[----:B------:R3:W-:Y:S04]  /*1db20*/  @!P4 ST.E.128 desc[UR60][R4.64], R8 ;  /* 0x000000080400c985 */ /* 0x0007e8000c101d3c */
[----:B------:R3:W-:Y:S04]  /*1db30*/  @!P5 ST.E.128 desc[UR60][R6.64], R36 ;  /* 0x000000240600d985 */ /* 0x0007e8000c101d3c */
[----:B------:R3:W-:Y:S02]  /*1db40*/  @!P6 ST.E.128 desc[UR60][R20.64], R52 ;  /* 0x000000341400e985 */ /* 0x0007e4000c101d3c */
.L_x_6196:
[----:B------:R-:W-:Y:S05]  /*1db50*/  BSYNC B1 ;  /* 0x0000000000017941 */ /* 0x000fea0003800000 */
.L_x_6195:
[----:B---3--:R3:W4:Y:S01]  /*1db60*/  SHFL.IDX PT, R9, R3, 0x2, 0x181f ;  /* 0x00581f0003097f89 */ /* 0x00872200000e0000 */
[----:B------:R-:W-:Y:S03]  /*1db70*/  BSSY B1, `(.L_x_6197) ;  /* 0x0000010000017945 */ /* 0x000fe60003800000 */
[----:B--2---:R3:W2:Y:S01]  /*1db80*/  SHFL.IDX PT, R5, R64, 0x2, 0x181f ;  /* 0x00581f0040057f89 */ /* 0x0046a200000e0000 */
        /* <DEDUP_REMOVED lines=14> */
.L_x_6198:
[----:B------:R-:W-:Y:S05]  /*1dc70*/  BSYNC B1 ;  /* 0x0000000000017941 */ /* 0x000fea0003800000 */
.L_x_6197:
[----:B------:R-:W-:Y:S01]  /*1dc80*/  IADD3 R0, R70, 0x60, RZ ;  /* 0x0000006046007810 */ /* 0x000fe20007ffe0ff */
[----:B0--3--:R-:W0:Y:S03]  /*1dc90*/  SHFL.IDX PT, R3, R3, 0x3, 0x181f ;  /* 0x00781f0003037f89 */ /* 0x009e2600000e0000 */
[----:B------:R-:W-:Y:S01]  /*1dca0*/  ISETP.GE.AND P0, PT, R0, R65, PT ;  /* 0x000000410000720c */ /* 0x000fe20003f06270 */
[----:B--2-4-:R2:W3:-:S12]  /*1dcb0*/  SHFL.IDX PT, R9, R64, 0x3, 0x181f ;  /* 0x00781f0040097f89 */ /* 0x0144d800000e0000 */
[----:B--2---:R-:W-:Y:S05]  /*1dcc0*/  @P0 BRA `(.L_x_6199) ;  /* 0x0000000c00600947 */ /* 0x004fea0003800000 */
[----:B------:R-:W-:Y:S02]  /*1dcd0*/  ULDC UR4, c[0x0][0xac8] ;  /* 0x0002b20000047ab9 */ /* 0x000fe40000000800 */
[----:B------:R-:W-:Y:S02]  /*1dce0*/  ISETP.GE.AND P2, PT, R224, UR4, PT ;  /* 0x00000004e0007c0c */ /* 0x000fe4000bf46270 */
[----:B------:R-:W-:-:S11]  /*1dcf0*/  ISETP.GE.AND P3, PT, R74, UR4, PT ;  /* 0x000000044a007c0c */ /* 0x000fd6000bf66270 */
[-C--:B---3--:R-:W-:Y:S02]  /*1dd00*/  @!P2 LEA R4, P0, R224, R9.reuse, 0x1 ;  /* 0x00000009e004a211 */ /* 0x088fe400078008ff */
[----:B------:R-:W-:Y:S02]  /*1dd10*/  @!P3 LEA R6, P1, R74, R9, 0x1 ;  /* 0x000000094a06b211 */ /* 0x000fe400078208ff */
[-C--:B0-----:R-:W-:Y:S02]  /*1dd20*/  @!P2 LEA.HI.X R5, R224, R3.reuse, R28, 0x1, P0 ;  /* 0x00000003e005a211 */ /* 0x081fe400000f0c1c */
[----:B------:R-:W-:Y:S02]  /*1dd30*/  @!P3 LEA.HI.X R7, R74, R3, R72, 0x1, P1 ;  /* 0x000000034a07b211 */ /* 0x000fe400008f0c48 */
[----:B------:R-:W-:Y:S01]  /*1dd40*/  ISETP.GE.AND P0, PT, R73, UR4, PT ;  /* 0x0000000449007c0c */ /* 0x000fe2000bf06270 */
[----:B------:R2:W-:Y:S04]  /*1dd50*/  @!P2 ST.E.128 desc[UR60][R4.64], R24 ;  /* 0x000000180400a985 */ /* 0x0005e8000c101d3c */
[----:B------:R2:W-:Y:S08]  /*1dd60*/  @!P3 ST.E.128 desc[UR60][R6.64], R44 ;  /* 0x0000002c0600b985 */ /* 0x0005f0000c101d3c */
[----:B------:R-:W-:Y:S05]  /*1dd70*/  @P0 BRA `(.L_x_6199) ;  /* 0x0000000c00340947 */ /* 0x000fea0003800000 */
[----:B--2---:R-:W-:-:S04]  /*1dd80*/  LEA R4, P0, R73, R9, 0x1 ;  /* 0x0000000949047211 */ /* 0x004fc800078008ff */
[----:B------:R-:W-:-:S05]  /*1dd90*/  LEA.HI.X R5, R73, R3, R71, 0x1, P0 ;  /* 0x0000000349057211 */ /* 0x000fca00000f0c47 */
[----:B------:R4:W-:Y:S01]  /*1dda0*/  ST.E.128 desc[UR60][R4.64], R60 ;  /* 0x0000003c04007985 */ /* 0x0009e2000c101d3c */
[----:B------:R-:W-:Y:S05]  /*1ddb0*/  BRA `(.L_x_6199) ;  /* 0x0000000c00247947 */ /* 0x000fea0003800000 */
.L_x_6191:
[----:B------:R-:W3:Y:S01]  /*1ddc0*/  LDL.LU R6, [R1+0x44] ;  /* 0x0000440001067983 */ /* 0x000ee20000300800 */
[----:B------:R-:W-:Y:S01]  /*1ddd0*/  ULDC.64 UR4, c[0x0][0xc00] ;  /* 0x0003000000047ab9 */ /* 0x000fe20000000a00 */
[----:B------:R-:W-:Y:S01]  /*1dde0*/  IMAD.MOV.U32 R3, RZ, RZ, RZ ;  /* 0x000000ffff037224 */ /* 0x000fe200078e00ff */
[----:B------:R-:W4:Y:S01]  /*1ddf0*/  LDC R21, c[0x0][0xbe8] ;  /* 0x0002fa00ff157b82 */ /* 0x000f220000000800 */
[----:B------:R-:W2:Y:S01]  /*1de00*/  LDL.LU R0, [R1+0x48] ;  /* 0x0000480001007983 */ /* 0x000ea20000300800 */
[----:B------:R-:W-:-:S04]  /*1de10*/  ISETP.NE.U32.AND P0, PT, RZ, UR4, PT ;  /* 0x00000004ff007c0c */ /* 0x000fc8000bf05070 */
[----:B------:R-:W-:Y:S02]  /*1de20*/  ISETP.NE.AND.EX P0, PT, RZ, UR5, PT, P0 ;  /* 0x00000005ff007c0c */ /* 0x000fe4000bf05300 */
[----:B---3--:R-:W-:-:S04]  /*1de30*/  IADD3 R4, P1, R6, UR4, RZ ;  /* 0x0000000406047c10 */ /* 0x008fc8000ff3e0ff */
[----:B--2---:R-:W-:Y:S01]  /*1de40*/  IADD3.X R5, R0, UR5, RZ, P1, !PT ;  /* 0x0000000500057c10 */ /* 0x004fe20008ffe4ff */
[----:B------:R-:W-:Y:S02]  /*1de50*/  ULDC.64 UR4, c[0x0][0xc08] ;  /* 0x0003020000047ab9 */ /* 0x000fe40000000a00 */
[----:B------:R-:W-:-:S04]  /*1de60*/  ISETP.NE.U32.AND P1, PT, RZ, UR4, PT ;  /* 0x00000004ff007c0c */ /* 0x000fc8000bf25070 */
[----:B------:R2:W5:Y:S01]  /*1de70*/  @P0 LDG.E R3, desc[UR60][R4.64] ;  /* 0x0000003c04030981 */ /* 0x000562000c1e1900 */
[----:B------:R-:W-:-:S13]  /*1de80*/  ISETP.NE.AND.EX P1, PT, RZ, UR5, PT, P1 ;  /* 0x00000005ff007c0c */ /* 0x000fda000bf25310 */
[----:B------:R-:W-:Y:S01]  /*1de90*/  @P1 IADD3 R6, P2, R6, UR4, RZ ;  /* 0x0000000406061c10 */ /* 0x000fe2000ff5e0ff */
[----:B------:R-:W-:-:S03]  /*1dea0*/  ULDC UR4, c[0x0][0xa88] ;  /* 0x0002a20000047ab9 */ /* 0x000fc60000000800 */
[----:B------:R-:W-:Y:S01]  /*1deb0*/  @P1 IADD3.X R7, R0, UR5, RZ, P2, !PT ;  /* 0x0000000500071c10 */ /* 0x000fe200097fe4ff */
[----:B------:R-:W-:-:S06]  /*1dec0*/  IMAD.U32 R0, RZ, RZ, UR4 ;  /* 0x00000004ff007e24 */ /* 0x000fcc000f8e00ff */
[----:B------:R2:W5:Y:S01]  /*1ded0*/  @P1 LDG.E R0, desc[UR60][R6.64] ;  /* 0x0000003c06001981 */ /* 0x000562000c1e1900 */
[----:B----4-:R-:W-:Y:S01]  /*1dee0*/  ISETP.NE.AND P2, PT, R21, 0x1, PT ;  /* 0x000000011500780c */ /* 0x010fe20003f45270 */
[----:B------:R-:W0:-:S12]  /*1def0*/  S2R R8, SR_TID.X ;  /* 0x0000000000087919 */ /* 0x000e180000002100 */
[----:B------:R-:W3:Y:S08]  /*1df00*/  @P2 LDC R24, c[0x0][0xbec] ;  /* 0x0002fb00ff182b82 */ /* 0x000ef00000000800 */
[----:B------:R-:W4:Y:S01]  /*1df10*/  @P2 LDC R25, c[0x0][0xbf0] ;  /* 0x0002fc00ff192b82 */ /* 0x000f220000000800 */
[----:B0-----:R-:W-:-:S05]  /*1df20*/  VIADD R9, R8, 0xffffff80 ;  /* 0xffffff8008097836 */ /* 0x001fca0000000000 */
[----:B------:R-:W-:Y:S01]  /*1df30*/  ISETP.GE.AND P3, PT, R9, 0x80, PT ;  /* 0x000000800900780c */ /* 0x000fe20003f66270 */
[----:B--2---:R-:W-:-:S12]  /*1df40*/  @P1 BRA `(.L_x_6200) ;  /* 0x0000000000101947 */ /* 0x004fd80003800000 */
[----:B------:R-:W-:Y:S05]  /*1df50*/  @!P0 BRA `(.L_x_6200) ;  /* 0x00000000000c8947 */ /* 0x000fea0003800000 */
[----:B------:R-:W2:Y:S04]  /*1df60*/  LDG.E R7, desc[UR60][R4.64] ;  /* 0x0000003c04077981 */ /* 0x000ea8000c1e1900 */
[----:B-----5:R-:W2:Y:S02]  /*1df70*/  LDG.E R0, desc[UR60][R4.64+0x4] ;  /* 0x0000043c04007981 */ /* 0x020ea4000c1e1900 */
[----:B--2---:R-:W-:-:S07]  /*1df80*/  IMAD.IADD R0, R0, 0x1, -R7 ;  /* 0x0000000100007824 */ /* 0x004fce00078e0a07 */
.L_x_6200:
[----:B------:R-:W2:Y:S04]  /*1df90*/  LDL.LU R5, [R1+0x4c] ;  /* 0x00004c0001057983 */ /* 0x000ea80000300800 */
[----:B------:R-:W3:Y:S04]  /*1dfa0*/  LDL.LU R4, [R1+0x58] ;  /* 0x0000580001047983 */ /* 0x000ee80000300800 */
[----:B------:R-:W4:Y:S01]  /*1dfb0*/  LDL R26, [R1+0x40] ;  /* 0x00004000011a7983 */ /* 0x000f220000100800 */
[----:B------:R-:W-:Y:S01]  /*1dfc0*/  BSSY B1, `(.L_x_6201) ;  /* 0x000002c000017945 */ /* 0x000fe20003800000 */
[----:B-----5:R-:W-:-:S02]  /*1dfd0*/  SHF.R.S32.HI R10, RZ, 0x1f, R3 ;  /* 0x0000001fff0a7819 */ /* 0x020fc40000011403 */
[----:B--2---:R-:W-:Y:S02]  /*1dfe0*/  SEL R13, R5, RZ, !P0 ;  /* 0x000000ff050d7207 */ /* 0x004fe40004000000 */
[----:B---3--:R-:W-:Y:S02]  /*1dff0*/  SEL R14, R4, RZ, !P0 ;  /* 0x000000ff040e7207 */ /* 0x008fe40004000000 */
[----:B----4-:R-:W-:Y:S01]  /*1e000*/  SHF.R.S32.HI R12, RZ, 0x1f, R26 ;  /* 0x0000001fff0c7819 */ /* 0x010fe2000001141a */
[----:B------:R-:W-:Y:S06]  /*1e010*/  @P3 BRA `(.L_x_6202) ;  /* 0x0000000000983947 */ /* 0x000fec0003800000 */
[----:B------:R-:W0:Y:S01]  /*1e020*/  LDC R20, c[0x0][0xbe8] ;  /* 0x0002fa00ff147b82 */ /* 0x000e220000000800 */
[----:B------:R-:W-:Y:S01]  /*1e030*/  IADD3 R11, R225, -0x80, R8 ;  /* 0xffffff80e10b7810 */ /* 0x000fe20007ffe008 */
[----:B0-----:R-:W-:-:S05]  /*1e040*/  IMAD R4, R0, R20, RZ ;  /* 0x0000001400047224 */ /* 0x001fca00078e02ff */
        /* <DEDUP_REMOVED lines=13> */
[----:B------:R-:W2:Y:S01]  /*1e120*/  @P0 LDC R15, c[0x0][0xbf0] ;  /* 0x0002fc00ff0f0b82 */ /* 0x000ea20000000800 */
[----:B------:R-:W-:-:S04]  /*1e130*/  IMAD.WIDE.U32 R4, R13, UR4, R4 ;  /* 0x000000040d047c25 */ /* 0x000fc8000f8e0004 */
[----:B0-----:R-:W-:-:S05]  /*1e140*/  @P0 IMAD.HI.U32 R6, R11, R6, RZ ;  /* 0x000000060b060227 */ /* 0x001fca00078e00ff */
[----:B--2---:R-:W-:Y:S01]  /*1e150*/  @P0 SHF.R.U32.HI R7, RZ, R15, R6 ;  /* 0x0000000fff070219 */ /* 0x004fe20000011606 */
[----:B------:R-:W-:-:S03]  /*1e160*/  IMAD R6, R14, UR4, RZ ;  /* 0x000000040e067c24 */ /* 0x000fc6000f8e02ff */
[----:B------:R-:W-:Y:S01]  /*1e170*/  IADD3 R4, P0, R7, R4, RZ ;  /* 0x0000000407047210 */ /* 0x000fe20007f1e0ff */
[----:B------:R-:W-:Y:S02]  /*1e180*/  IMAD.MOV R9, RZ, RZ, -R7 ;  /* 0x000000ffff097224 */ /* 0x000fe400078e0a07 */
[----:B------:R-:W-:Y:S01]  /*1e190*/  IMAD R8, R13, UR5, R6 ;  /* 0x000000050d087c24 */ /* 0x000fe2000f8e0206 */
[----:B------:R-:W-:Y:S01]  /*1e1a0*/  ULDC.64 UR4, c[0x0][0xb88] ;  /* 0x0002e20000047ab9 */ /* 0x000fe20000000a00 */
[----:B------:R-:W-:Y:S01]  /*1e1b0*/  IMAD R9, R20, R9, R11 ;  /* 0x0000000914097224 */ /* 0x000fe200078e020b */
[----:B------:R-:W-:-:S04]  /*1e1c0*/  SHF.R.S32.HI R11, RZ, 0x1f, R7 ;  /* 0x0000001fff0b7819 */ /* 0x000fc80000011407 */
        /* <DEDUP_REMOVED lines=11> */
.L_x_6202:
[----:B------:R-:W-:Y:S05]  /*1e280*/  BSYNC B1 ;  /* 0x0000000000017941 */ /* 0x000fea0003800000 */
.L_x_6201:
[----:B0-----:R-:W2:Y:S01]  /*1e290*/  LDL R6, [R1+0x3c] ;  /* 0x00003c0001067983 */ /* 0x001ea20000100800 */
[----:B------:R-:W-:-:S03]  /*1e2a0*/  ULDC.64 UR4, c[0x0][0xaa0] ;  /* 0x0002a80000047ab9 */ /* 0x000fc60000000a00 */
[----:B------:R-:W2:Y:S01]  /*1e2b0*/  LDL R11, [R1+0x5c] ;  /* 0x00005c00010b7983 */ /* 0x000ea20000100800 */
[----:B------:R-:W-:Y:S01]  /*1e2c0*/  IMAD R4, R10, UR4, RZ ;  /* 0x000000040a047c24 */ /* 0x000fe2000f8e02ff */
[----:B------:R-:W-:Y:S01]  /*1e2d0*/  BSSY B1, `(.L_x_6203) ;  /* 0x0000041000017945 */ /* 0x000fe20003800000 */
[----:B------:R-:W-:Y:S02]  /*1e2e0*/  VIADD R20, R224, 0x80 ;  /* 0x00000080e0147836 */ /* 0x000fe40000000000 */
[C---:B------:R-:W-:Y:S02]  /*1e2f0*/  IMAD R7, R3.reuse, UR5, R4 ;  /* 0x0000000503077c24 */ /* 0x040fe4000f8e0204 */
[----:B------:R-:W-:Y:S01]  /*1e300*/  IMAD.WIDE.U32 R4, R3, UR4, RZ ;  /* 0x0000000403047c25 */ /* 0x000fe2000f8e00ff */
[----:B------:R-:W-:Y:S01]  /*1e310*/  ULDC.64 UR4, c[0x0][0xae8] ;  /* 0x0002ba0000047ab9 */ /* 0x000fe20000000a00 */
[----:B------:R-:W-:Y:S02]  /*1e320*/  SHF.R.S32.HI R20, RZ, 0x1f, R20 ;  /* 0x0000001fff147819 */ /* 0x000fe40000011414 */
[----:B------:R-:W-:-:S02]  /*1e330*/  IMAD.IADD R5, R5, 0x1, R7 ;  /* 0x0000000105057824 */ /* 0x000fc400078e0207 */
[----:B------:R-:W-:Y:S02]  /*1e340*/  IMAD R7, R12, UR4, RZ ;  /* 0x000000040c077c24 */ /* 0x000fe4000f8e02ff */
[----:B------:R-:W-:-:S04]  /*1e350*/  IMAD.WIDE.U32 R4, R26, UR4, R4 ;  /* 0x000000041a047c25 */ /* 0x000fc8000f8e0004 */
[----:B------:R-:W-:Y:S01]  /*1e360*/  IMAD R7, R26, UR5, R7 ;  /* 0x000000051a077c24 */ /* 0x000fe2000f8e0207 */
[----:B------:R-:W-:Y:S01]  /*1e370*/  ULDC.64 UR4, c[0x0][0xaf0] ;  /* 0x0002bc0000047ab9 */ /* 0x000fe20000000a00 */
[----:B------:R-:W-:Y:S02]  /*1e380*/  VIADD R26, R224, 0x40 ;  /* 0x00000040e01a7836 */ /* 0x000fe40000000000 */
[----:B------:R-:W-:Y:S02]  /*1e390*/  IMAD R8, R14, UR4, RZ ;  /* 0x000000040e087c24 */ /* 0x000fe4000f8e02ff */
[----:B------:R-:W-:Y:S01]  /*1e3a0*/  IMAD.IADD R5, R5, 0x1, R7 ;  /* 0x0000000105057824 */ /* 0x000fe200078e0207 */
[----:B------:R-:W-:Y:S01]  /*1e3b0*/  SHF.R.S32.HI R10, RZ, 0x1f, R26 ;  /* 0x0000001fff0a7819 */ /* 0x000fe2000001141a */
[C---:B------:R-:W-:Y:S02]  /*1e3c0*/  IMAD R7, R13.reuse, UR5, R8 ;  /* 0x000000050d077c24 */ /* 0x040fe4000f8e0208 */
[----:B------:R-:W-:Y:S01]  /*1e3d0*/  IMAD.WIDE.U32 R4, R13, UR4, R4 ;  /* 0x000000040d047c25 */ /* 0x000fe2000f8e0004 */
[----:B------:R-:W-:-:S03]  /*1e3e0*/  ULDC.64 UR4, c[0x0][0xae0] ;  /* 0x0002b80000047ab9 */ /* 0x000fc60000000a00 */
[----:B------:R-:W-:Y:S02]  /*1e3f0*/  IMAD.IADD R5, R5, 0x1, R7 ;  /* 0x0000000105057824 */ /* 0x000fe400078e0207 */
[----:B--2---:R-:W-:-:S04]  /*1e400*/  IMAD R6, R6, 0x20, R11 ;  /* 0x0000002006067824 */ /* 0x004fc800078e020b */
[----:B------:R-:W-:-:S04]  /*1e410*/  IMAD.IADD R9, R225, 0x1, R6 ;  /* 0x00000001e1097824 */ /* 0x000fc800078e0206 */
[----:B------:R-:W-:-:S04]  /*1e420*/  @P2 IMAD.HI.U32 R6, R9, R24, RZ ;  /* 0x0000001809062227 */ /* 0x000fc800078e00ff */
[----:B------:R-:W-:Y:S01]  /*1e430*/  IMAD.MOV.U32 R3, RZ, RZ, R9 ;  /* 0x000000ffff037224 */ /* 0x000fe200078e0009 */
[----:B------:R-:W-:-:S04]  /*1e440*/  @P2 SHF.R.U32.HI R3, RZ, R25, R6 ;  /* 0x00000019ff032219 */ /* 0x000fc80000011606 */
[--C-:B------:R-:W-:Y:S01]  /*1e450*/  SHF.R.S32.HI R6, RZ, 0x1f, R3.reuse ;  /* 0x0000001fff067819 */ /* 0x100fe20000011403 */
[----:B------:R-:W-:Y:S02]  /*1e460*/  IMAD.MOV R8, RZ, RZ, -R3 ;  /* 0x000000ffff087224 */ /* 0x000fe400078e0a03 */
[----:B------:R-:W-:-:S04]  /*1e470*/  IMAD.WIDE.U32 R4, R3, UR4, R4 ;  /* 0x0000000403047c25 */ /* 0x000fc8000f8e0004 */
[----:B------:R-:W-:Y:S02]  /*1e480*/  IMAD R6, R6, UR4, RZ ;  /* 0x0000000406067c24 */ /* 0x000fe4000f8e02ff */
[----:B------:R-:W-:Y:S02]  /*1e490*/  IMAD R7, R21, R8, R9 ;  /* 0x0000000815077224 */ /* 0x000fe400078e0209 */
[----:B------:R-:W-:Y:S01]  /*1e4a0*/  IMAD R9, R3, UR5, R6 ;  /* 0x0000000503097c24 */ /* 0x000fe2000f8e0206 */
[----:B------:R-:W-:Y:S01]  /*1e4b0*/  ULDC.64 UR4, c[0x0][0xad8] ;  /* 0x0002b60000047ab9 */ /* 0x000fe20000000a00 */
[----:B------:R-:W-:Y:S01]  /*1e4c0*/  IMAD.IADD R8, R11, 0x1, R225 ;  /* 0x000000010b087824 */ /* 0x000fe200078e02e1 */
[----:B------:R-:W-:Y:S01]  /*1e4d0*/  SHF.R.S32.HI R3, RZ, 0x1f, R7 ;  /* 0x0000001fff037819 */ /* 0x000fe20000011407 */
[----:B------:R-:W-:Y:S01]  /*1e4e0*/  IMAD.IADD R5, R5, 0x1, R9 ;  /* 0x0000000105057824 */ /* 0x000fe200078e0209 */
[----:B------:R-:W-:Y:S01]  /*1e4f0*/  SHF.R.S32.HI R9, RZ, 0x1f, R224 ;  /* 0x0000001fff097819 */ /* 0x000fe200000114e0 */
        /* <DEDUP_REMOVED lines=8> */
[----:B------:R-:W-:Y:S02]  /*1e580*/  IMAD.IADD R3, R5, 0x1, R3 ;  /* 0x0000000105037824 */ /* 0x000fe400078e0203 */
[----:B------:R-:W-:Y:S01]  /*1e590*/  VIADD R11, R224, 0x80 ;  /* 0x00000080e00b7836 */ /* 0x000fe20000000000 */
[-C--:B------:R-:W-:Y:S01]  /*1e5a0*/  ISETP.GE.AND P1, PT, R0, R21.reuse, PT ;  /* 0x000000150000720c */ /* 0x080fe20003f26270 */
[----:B------:R-:W-:Y:S01]  /*1e5b0*/  VIADD R0, R8, 0x40 ;  /* 0x0000004008007836 */ /* 0x000fe20000000000 */
[----:B------:R-:W-:Y:S01]  /*1e5c0*/  LEA.HI.X R3, R4, UR5, R3, 0x1, P3 ;  /* 0x0000000504037c11 */ /* 0x000fe200098f0c03 */
[----:B------:R0:W2:Y:S03]  /*1e5d0*/  SHFL.IDX PT, R7, R6, RZ, 0x181f ;  /* 0x00181fff06077589 */ /* 0x0000a600000e0000 */
[----:B------:R-:W-:Y:S01]  /*1e5e0*/  ISETP.GE.AND P0, PT, R0, R21, PT ;  /* 0x000000150000720c */ /* 0x000fe20003f06270 */
[----:B------:R0:W3:Y:S01]  /*1e5f0*/  SHFL.IDX PT, R5, R3, RZ, 0x181f ;  /* 0x00181fff03057589 */ /* 0x0000e200000e0000 */
[----:B------:R-:W-:Y:S11]  /*1e600*/  @P2 BRA `(.L_x_6204) ;  /* 0x0000000000342947 */ /* 0x000ff60003800000 */
[----:B------:R-:W-:Y:S02]  /*1e610*/  ULDC UR4, c[0x0][0xac8] ;  /* 0x0002b20000047ab9 */ /* 0x000fe40000000800 */
[----:B------:R-:W-:Y:S02]  /*1e620*/  ISETP.GE.AND P4, PT, R224, UR4, PT ;  /* 0x00000004e0007c0c */ /* 0x000fe4000bf86270 */
[----:B------:R-:W-:Y:S02]  /*1e630*/  ISETP.GE.AND P3, PT, R26, UR4, PT ;  /* 0x000000041a007c0c */ /* 0x000fe4000bf66270 */
[----:B------:R-:W-:-:S09]  /*1e640*/  ISETP.GE.AND P2, PT, R11, UR4, PT ;  /* 0x000000040b007c0c */ /* 0x000fd2000bf46270 */
[-C--:B--2---:R-:W-:Y:S02]  /*1e650*/  @!P4 LEA R12, P6, R224, R7.reuse, 0x1 ;  /* 0x00000007e00cc211 */ /* 0x084fe400078c08ff */
[----:B------:R-:W-:Y:S02]  /*1e660*/  @!P3 LEA R14, P5, R26, R7, 0x1 ;  /* 0x000000071a0eb211 */ /* 0x000fe400078a08ff */
[----:B---3--:R-:W-:Y:S02]  /*1e670*/  @!P4 LEA.HI.X R13, R224, R5, R9, 0x1, P6 ;  /* 0x00000005e00dc211 */ /* 0x008fe400030f0c09 */
[C---:B------:R-:W-:Y:S02]  /*1e680*/  @!P2 LEA R4, P6, R11.reuse, R7, 0x1 ;  /* 0x000000070b04a211 */ /* 0x040fe400078c08ff */
[-C--:B------:R-:W-:Y:S01]  /*1e690*/  @!P3 LEA.HI.X R15, R26, R5.reuse, R10, 0x1, P5 ;  /* 0x000000051a0fb211 */ /* 0x080fe200028f0c0a */
[----:B------:R4:W-:Y:S01]  /*1e6a0*/  @!P4 ST.E.128 desc[UR60][R12.64], RZ ;  /* 0x000000ff0c00c985 */ /* 0x0009e2000c101d3c */
[----:B------:R-:W-:-:S03]  /*1e6b0*/  @!P2 LEA.HI.X R5, R11, R5, R20, 0x1, P6 ;  /* 0x000000050b05a211 */ /* 0x000fc600030f0c14 */
[----:B------:R4:W-:Y:S04]  /*1e6c0*/  @!P3 ST.E.128 desc[UR60][R14.64], RZ ;  /* 0x000000ff0e00b985 */ /* 0x0009e8000c101d3c */
[----:B------:R4:W-:Y:S02]  /*1e6d0*/  @!P2 ST.E.128 desc[UR60][R4.64], RZ ;  /* 0x000000ff0400a985 */ /* 0x0009e4000c101d3c */
.L_x_6204:
[----:B------:R-:W-:Y:S05]  /*1e6e0*/  BSYNC B1 ;  /* 0x0000000000017941 */ /* 0x000fea0003800000 */
.L_x_6203:
[----:B---34-:R3:W4:Y:S01]  /*1e6f0*/  SHFL.IDX PT, R5, R3, 0x1, 0x181f ;  /* 0x00381f0003057f89 */ /* 0x01872200000e0000 */
        /* <DEDUP_REMOVED lines=13> */
[----:B------:R2:W-:Y:S04]  /*1e7d0*/  @!P4 ST.E.128 desc[UR60][R12.64], RZ ;  /* 0x000000ff0c00c985 */ /* 0x0005e8000c101d3c */
[----:B------:R2:W-:Y:S04]  /*1e7e0*/  @!P5 ST.E.128 desc[UR60][R14.64], RZ ;  /* 0x000000ff0e00d985 */ /* 0x0005e8000c101d3c */
[----:B------:R2:W-:Y:S02]  /*1e7f0*/  @!P6 ST.E.128 desc[UR60][R4.64], RZ ;  /* 0x000000ff0400e985 */ /* 0x0005e4000c101d3c */
.L_x_6206:
[----:B------:R-:W-:Y:S05]  /*1e800*/  BSYNC B1 ;  /* 0x0000000000017941 */ /* 0x000fea0003800000 */
.L_x_6205:
[----:B--2-4-:R2:W4:Y:S01]  /*1e810*/  SHFL.IDX PT, R5, R3, 0x2, 0x181f ;  /* 0x00581f0003057f89 */ /* 0x01452200000e0000 */
        /* <DEDUP_REMOVED lines=16> */
.L_x_6208:
[----:B------:R-:W-:Y:S05]  /*1e920*/  BSYNC B1 ;  /* 0x0000000000017941 */ /* 0x000fea0003800000 */
.L_x_6207:
[----:B------:R-:W-:Y:S01]  /*1e930*/  VIADD R0, R8, 0x60 ;  /* 0x0000006008007836 */ /* 0x000fe20000000000 */
[----:B0-23--:R-:W0:Y:S04]  /*1e940*/  SHFL.IDX PT, R3, R3, 0x3, 0x181f ;  /* 0x00781f0003037f89 */ /* 0x00de2800000e0000 */
[----:B------:R-:W-:Y:S01]  /*1e950*/  ISETP.GE.AND P0, PT, R0, R21, PT ;  /* 0x000000150000720c */ /* 0x000fe20003f06270 */
[----:B----4-:R2:W3:-:S12]  /*1e960*/  SHFL.IDX PT, R5, R6, 0x3, 0x181f ;  /* 0x00781f0006057f89 */ /* 0x0104d800000e0000 */
[----:B--2---:R-:W-:Y:S05]  /*1e970*/  @P0 BRA `(.L_x_6199) ;  /* 0x0000000000340947 */ /* 0x004fea0003800000 */
        /* <DEDUP_REMOVED lines=13> */
.L_x_6199:
[----:B------:R-:W-:Y:S05]  /*1ea50*/  BSYNC B0 ;  /* 0x0000000000007941 */ /* 0x000fea0003800000 */
.L_x_6190:
[----:B------:R-:W-:Y:S02]  /*1ea60*/  ULDC UR4, c[0x0][0xc3c] ;  /* 0x00030f0000047ab9 */ /* 0x000fe40000000800 */
[----:B------:R-:W-:-:S13]  /*1ea70*/  ISETP.GE.AND P0, PT, R31, UR4, PT ;  /* 0x000000041f007c0c */ /* 0x000fda000bf06270 */
[----:B------:R-:W-:Y:S05]  /*1ea80*/  @!P0 BRA `(.L_x_6209) ;  /* 0xfffffe2800308947 */ /* 0x000fea000383ffff */
[----:B------:R-:W-:Y:S05]  /*1ea90*/  BRA `(.L_x_5973) ;  /* 0x00000070003c7947 */ /* 0x000fea0003800000 */
.L_x_5971:
[----:B------:R-:W-:-:S08]  /*1eaa0*/  NOP ;  /* 0x0000000000007918 */ /* 0x000fd00000000000 */
[----:B0-----:R-:W0:-:S00]  /*1eab0*/  USETMAXREG.DEALLOC.CTAPOOL 0x28 ;  /* 0x00000028000079c8 */ /* 0x001e0000080e0500 */
        /* <DEDUP_REMOVED lines=16> */
.L_x_6210:
        /* <DEDUP_REMOVED lines=41> */
.L_x_6216:
        /* <DEDUP_REMOVED lines=12> */
.L_x_6215:
[----:B------:R-:W-:Y:S05]  /*1ef10*/  BSYNC B0 ;  /* 0x0000000000007941 */ /* 0x000fea0003800000 */
.L_x_6214:
        /* <DEDUP_REMOVED lines=20> */
.L_x_6212:
        /* <DEDUP_REMOVED lines=20> */
.L_x_6217:
        /* <DEDUP_REMOVED lines=33> */
[----:B0-----:R-:W-:-:S06]  /*1f3b0*/  IADD3 R3, R7, 0xffffffe, RZ ;  /* 0x0ffffffe07037810 */ /* 0x001fcc0007ffe0ff */
        /* <DEDUP_REMOVED lines=25> */
.L_x_6213:
[----:B------:R-:W-:Y:S02]  /*1f550*/  IMAD.MOV.U32 R17, RZ, RZ, RZ ;  /* 0x000000ffff117224 */ /* 0x000fe400078e00ff */
[----:B------:R-:W-:Y:S02]  /*1f560*/  IMAD.U32 R16, RZ, RZ, UR6 ;  /* 0x00000006ff107e24 */ /* 0x000fe4000f8e00ff */
[----:B------:R-:W-:-:S07]  /*1f570*/  IMAD.MOV.U32 R18, RZ, RZ, RZ ;  /* 0x000000ffff127224 */ /* 0x000fce00078e00ff */
.L_x_6218:
[----:B------:R-:W-:-:S13]  /*1f580*/  ISETP.NE.AND P0, PT, R5, RZ, PT ;  /* 0x000000ff0500720c */ /* 0x000fda0003f05270 */
[----:B------:R-:W0:Y:S01]  /*1f590*/  @!P0 S2R R3, SR_CgaCtaId ;  /* 0x0000000000038919 */ /* 0x000e220000008800 */
[----:B------:R-:W-:-:S04]  /*1f5a0*/  @!P0 MOV R2, 0x400 ;  /* 0x0000040000028802 */ /* 0x000fc80000000f00 */
[----:B0-----:R-:W-:-:S05]  /*1f5b0*/  @!P0 LEA R2, R3, R2, 0x18 ;  /* 0x0000000203028211 */ /* 0x001fca00078ec0ff */
[----:B------:R0:W-:Y:S01]  /*1f5c0*/  @!P0 STS.128 [R2+0x308d0], R16 ;  /* 0x0308d01002008388 */ /* 0x0001e20000000c00 */
[----:B------:R-:W-:Y:S06]  /*1f5d0*/  BAR.ARV 0x5, 0x180 ;  /* 0x0146000000007b1d */ /* 0x000fec0000002000 */
.L_x_6211:
        /* <DEDUP_REMOVED lines=8> */
[C---:B------:R-:W-:Y:S01]  /*1f660*/  IMAD.SHL.U32 R33, R0.reuse, 0x8, RZ ;  /* 0x0000000800217824 */ /* 0x040fe200078e00ff */
[----:B------:R-:W-:Y:S01]  /*1f670*/  LOP3.LUT R4, R0, 0x7f, RZ, 0xc0, !PT ;  /* 0x0000007f00047812 */ /* 0x000fe200078ec0ff */
[----:B------:R1:W-:Y:S01]  /*1f680*/  STL [R1+0x28], RZ ;  /* 0x000028ff01007387 */ /* 0x0003e20000100800 */
[----:B------:R-:W-:Y:S01]  /*1f690*/  BSSY B8, `(.L_x_6219) ;  /* 0x0000616000087945 */ /* 0x000fe20003800000 */
[----:B------:R-:W-:Y:S01]  /*1f6a0*/  IMAD.MOV.U32 R29, RZ, RZ, 0x1 ;  /* 0x00000001ff1d7424 */ /* 0x000fe200078e00ff */
[C---:B------:R-:W-:Y:S01]  /*1f6b0*/  LOP3.LUT R3, R33.reuse, 0x1f8, RZ, 0xc0, !PT ;  /* 0x000001f821037812 */ /* 0x040fe200078ec0ff */
[----:B------:R-:W-:Y:S01]  /*1f6c0*/  IMAD.SHL.U32 R37, R4, 0x8, RZ ;  /* 0x0000000804257824 */ /* 0x000fe200078e00ff */
[----:B------:R-:W-:Y:S02]  /*1f6d0*/  LOP3.LUT R33, R33, 0x38, RZ, 0xc0, !PT ;  /* 0x0000003821217812 */ /* 0x000fe400078ec0ff */
[----:B------:R-:W-:Y:S01]  /*1f6e0*/  CS2R R26, SRZ ;  /* 0x00000000001a7805 */ /* 0x000fe2000001ff00 */
[----:B------:R-:W-:Y:S01]  /*1f6f0*/  IMAD.MOV.U32 R28, RZ, RZ, 0x1 ;  /* 0x00000001ff1c7424 */ /* 0x000fe200078e00ff */
[----:B------:R-:W-:Y:S01]  /*1f700*/  ULDC.64 UR36, c[0x0][0x198] ;  /* 0x0000660000247ab9 */ /* 0x000fe20000000a00 */
[C---:B------:R-:W-:Y:S01]  /*1f710*/  LOP3.LUT R36, R33.reuse, 0x40, RZ, 0xfc, !PT ;  /* 0x0000004021247812 */ /* 0x040fe200078efcff */
[----:B------:R-:W-:Y:S01]  /*1f720*/  ULDC UR38, c[0x0][0xc] ;  /* 0x0000030000267ab9 */ /* 0x000fe20000000800 */
[----:B------:R-:W-:-:S02]  /*1f730*/  LOP3.LUT R35, R33, 0x80, RZ, 0xfc, !PT ;  /* 0x0000008021237812 */ /* 0x000fc400078efcff */
[----:B--2---:R-:W-:Y:S02]  /*1f740*/  R2UR UR4, R2 ;  /* 0x00000000020472ca */ /* 0x004fe400000e0000 */
[----:B------:R-:W-:Y:S01]  /*1f750*/  LOP3.LUT R2, R3, 0x38, R0, 0x78, !PT ;  /* 0x0000003803027812 */ /* 0x000fe200078e7800 */
[----:B------:R-:W-:-:S03]  /*1f760*/  IMAD.SHL.U32 R0, R0, 0x10, RZ ;  /* 0x0000001000007824 */ /* 0x000fc600078e00ff */
[----:B------:R-:W-:Y:S02]  /*1f770*/  LOP3.LUT R37, R2, 0x200, R37, 0xf8, !PT ;  /* 0x0000020002257812 */ /* 0x000fe400078ef825 */
[----:B------:R-:W-:-:S04]  /*1f780*/  SHF.R.U32.HI R2, RZ, 0x3, R4 ;  /* 0x00000003ff027819 */ /* 0x000fc80000011604 */
[----:B------:R-:W-:Y:S01]  /*1f790*/  LOP3.LUT R0, R2, 0x70, R0, 0xf8, !PT ;  /* 0x0000007002007812 */ /* 0x000fe200078ef800 */
[----:B------:R-:W-:-:S03]  /*1f7a0*/  ULOP3.LUT UR39, UR4, 0x2, URZ, 0xfc, !UPT ;  /* 0x0000000204277892 */ /* 0x000fc6000f8efc3f */
[----:B------:R-:W-:Y:S02]  /*1f7b0*/  UMOV UR4, 0x400 ;  /* 0x0000040000047882 */ /* 0x000fe40000000000 */
[----:B0-----:R-:W-:-:S06]  /*1f7c0*/  ULEA UR4, UR5, UR4, 0x18 ;  /* 0x0000000405047291 */ /* 0x001fcc000f8ec03f */
[----:B------:R-:W-:-:S04]  /*1f7d0*/  IMAD.U32 R22, RZ, RZ, UR4 ;  /* 0x00000004ff167e24 */ /* 0x000fc8000f8e00ff */
[----:B------:R-:W-:-:S05]  /*1f7e0*/  IMAD R0, R37, 0x2, R22 ;  /* 0x0000000225007824 */ /* 0x000fca00078e0216 */
[----:B------:R1:W-:Y:S02]  /*1f7f0*/  STL [R1+0x4], R0 ;  /* 0x0000040001007387 */ /* 0x0003e40000100800 */
.L_x_6322:
[----:B0-----:R-:W0:Y:S02]  /*1f800*/  LDC.64 R30, c[0x0][0xc88] ;  /* 0x00032200ff1e7b82 */ /* 0x001e240000000a00 */
[----:B0-----:R-:W-:-:S06]  /*1f810*/  IMAD.WIDE R30, R19, 0x4, R30 ;  /* 0x00000004131e7825 */ /* 0x001fcc00078e021e */
[----:B-1----:R-:W1:Y:S01]  /*1f820*/  LDG.E R30, desc[UR60][R30.64] ;  /* 0x0000003c1e1e7981 */ /* 0x002e62000c1e1900 */
        /* <DEDUP_REMOVED lines=10> */
[----:B-1----:R-:W-:-:S05]  /*1f8d0*/  SHF.R.S32.HI R0, RZ, 0x1f, R30 ;  /* 0x0000001fff007819 */ /* 0x002fca000001141e */
        /* <DEDUP_REMOVED lines=23> */
[----:B---3--:R0:W3:Y:S01]  /*1fa50*/  @P2 LDG.E R8, desc[UR60][R6.64] ;  /* 0x0000003c06082981 */ /* 0x0080e2000c1e1900 */
        /* <DEDUP_REMOVED lines=10> */
[----:B------:R-:W-:-:S03]  /*1fb00*/  MOV R10, R8 ;  /* 0x00000008000a7202 */ /* 0x000fc60000000f00 */
[----:B--2---:R0:W-:Y:S01]  /*1fb10*/  STL [R1+0xc], R11 ;  /* 0x00000c0b01007387 */ /* 0x0041e20000100800 */
[----:B------:R-:W-:Y:S05]  /*1fb20*/  @P2 BRA `(.L_x_6220) ;  /* 0x0000000000142947 */ /* 0x000fea0003800000 */
[----:B------:R-:W-:Y:S05]  /*1fb30*/  @!P0 BRA `(.L_x_6220) ;  /* 0x0000000000108947 */ /* 0x000fea0003800000 */
[----:B------:R-:W2:Y:S04]  /*1fb40*/  LDG.E R9, desc[UR60][R2.64] ;  /* 0x0000003c02097981 */ /* 0x000ea8000c1e1900 */
[----:B0-----:R-:W2:Y:S02]  /*1fb50*/  LDG.E R8, desc[UR60][R2.64+0x4] ;  /* 0x0000043c02087981 */ /* 0x001ea4000c1e1900 */
[----:B--2---:R-:W-:-:S05]  /*1fb60*/  IMAD.IADD R10, R8, 0x1, -R9 ;  /* 0x00000001080a7824 */ /* 0x004fca00078e0a09 */
[----:B------:R1:W-:Y:S02]  /*1fb70*/  STL [R1+0x18], R10 ;  /* 0x0000180a01007387 */ /* 0x0003e40000100800 */
.L_x_6220:
        /* <DEDUP_REMOVED lines=9> */
.L_x_6221:
        /* <DEDUP_REMOVED lines=8> */
[----:B--2---:R-:W-:-:S07]  /*1fc90*/  IMAD.IADD R7, R8, 0x1, -R7 ;  /* 0x0000000108077824 */ /* 0x004fce00078e0a07 */
.L_x_6222:
[----:B--2---:R-:W2:Y:S01]  /*1fca0*/  @P1 LDG.E R2, desc[UR60][R4.64] ;  /* 0x0000003c04021981 */ /* 0x004ea2000c1e1900 */
[----:B------:R-:W3:Y:S03]  /*1fcb0*/  LDC R3, c[0x0][0x448] ;  /* 0x00011200ff037b82 */ /* 0x000ee60000000800 */
[----:B------:R-:W2:Y:S01]  /*1fcc0*/  @P1 LDG.E R9, desc[UR60][R4.64+0x4] ;  /* 0x0000043c04091981 */ /* 0x000ea2000c1e1900 */
[----:B-----5:R-:W-:Y:S01]  /*1fcd0*/  IMAD.IADD R7, R7, 0x1, -R11 ;  /* 0x0000000107077824 */ /* 0x020fe200078e0a0b */
[----:B------:R-:W-:Y:S01]  /*1fce0*/  BSSY B0, `(.L_x_6223) ;  /* 0x0000165000007945 */ /* 0x000fe20003800000 */
[----:B---3--:R-:W-:-:S13]  /*1fcf0*/  ISETP.NE.AND P0, PT, R3, 0x1, PT ;  /* 0x000000010300780c */ /* 0x008fda0003f05270 */
[----:B0-----:R-:W0:Y:S08]  /*1fd00*/  @P0 LDC R8, c[0x0][0x44c] ;  /* 0x00011300ff080b82 */ /* 0x001e300000000800 */
[----:B------:R-:W3:Y:S01]  /*1fd10*/  @P0 LDC R3, c[0x0][0x450] ;  /* 0x00011400ff030b82 */ /* 0x000ee20000000800 */
[----:B--2---:R-:W-:Y:S02]  /*1fd20*/  @P1 IMAD.IADD R6, R9, 0x1, -R2 ;  /* 0x0000000109061824 */ /* 0x004fe400078e0a02 */
[----:B------:R-:W-:-:S02]  /*1fd30*/  IMAD.SHL.U32 R9, R17, 0x80, RZ ;  /* 0x0000008011097824 */ /* 0x000fc400078e00ff */
[----:B------:R-:W-:Y:S02]  /*1fd40*/  IMAD.IADD R5, R7, 0x1, R6 ;  /* 0x0000000107057824 */ /* 0x000fe400078e0206 */
[----:B------:R-:W-:Y:S02]  /*1fd50*/  VIADD R9, R9, 0x7f ;  /* 0x0000007f09097836 */ /* 0x000fe40000000000 */
[----:B------:R-:W-:Y:S01]  /*1fd60*/  VIADD R2, R5, 0x5f ;  /* 0x0000005f05027836 */ /* 0x000fe20000000000 */
[----:B------:R2:W-:Y:S01]  /*1fd70*/  STL [R1+0x8], R5 ;  /* 0x0000080501007387 */ /* 0x0005e20000100800 */
[----:B0-----:R-:W-:-:S04]  /*1fd80*/  @P0 IMAD.HI.U32 R8, R9, R8, RZ ;  /* 0x0000000809080227 */ /* 0x001fc800078e00ff */
[----:B------:R-:W-:-:S04]  /*1fd90*/  IMAD.HI R2, R2, 0x2aaaaaab, RZ ;  /* 0x2aaaaaab02027827 */ /* 0x000fc800078e02ff */
[----:B------:R-:W-:Y:S01]  /*1fda0*/  IMAD.MOV.U32 R4, RZ, RZ, R9 ;  /* 0x000000ffff047224 */ /* 0x000fe200078e0009 */
[----:B---3--:R-:W-:Y:S02]  /*1fdb0*/  @P0 SHF.R.U32.HI R4, RZ, R3, R8 ;  /* 0x00000003ff040219 */ /* 0x008fe40000011608 */
        /* <DEDUP_REMOVED lines=30> */
.L_x_6390:
[----:B--2---:R-:W-:Y:S02]  /*1ffa0*/  ISETP.NE.AND P0, PT, R14, RZ, PT ;  /* 0x000000ff0e00720c */ /* 0x004fe40003f05270 */
[----:B------:R-:W-:-:S11]  /*1ffb0*/  PLOP3.LUT P6, PT, PT, PT, PT, 0x8, 0x0 ;  /* 0x000000000000781c */ /* 0x000fd60003fce170 */
[----:B------:R-:W-:Y:S05]  /*1ffc0*/  @P0 BRA `(.L_x_6226) ;  /* 0x00000000000c0947 */ /* 0x000fea0003800000 */
[----:B------:R-:W-:-:S03]  /*1ffd0*/  UMOV UR4, 0xffffffff ;  /* 0xffffffff00047882 */ /* 0x000fc60000000000 */
[----:B------:R-:W-:Y:S05]  /*1ffe0*/  BRA.DIV UR4, `(.L_x_6227) ;  /* 0x0000006e04a47947 */ /* 0x000fea000b800000 */
[----:B------:R-:W-:-:S13]  /*1fff0*/  ELECT P6, URZ, PT ;  /* 0x00000000003f782f */ /* 0x000fda00038c0000 */
.L_x_6226:
        /* <DEDUP_REMOVED lines=9> */
.L_x_6393:
[----:B------:R-:W-:Y:S05]  /*20090*/  BSYNC B1 ;  /* 0x0000000000017941 */ /* 0x000fea0003800000 */
.L_x_6228:
        /* <DEDUP_REMOVED lines=10> */
.L_x_6394:
[----:B------:R-:W-:Y:S05]  /*20140*/  BSYNC B2 ;  /* 0x0000000000027941 */ /* 0x000fea0003800000 */
.L_x_6232:
        /* <DEDUP_REMOVED lines=9> */
.L_x_6235:
[----:B------:R-:W-:Y:S05]  /*201e0*/  BSYNC B2 ;  /* 0x0000000000027941 */ /* 0x000fea0003800000 */
.L_x_6234:
        /* <DEDUP_REMOVED lines=12> */
.L_x_6236:
        /* <DEDUP_REMOVED lines=16> */
.L_x_6237:
        /* <DEDUP_REMOVED lines=16> */
.L_x_6238:
        /* <DEDUP_REMOVED lines=13> */
.L_x_6395:
[----:B------:R-:W-:Y:S05]  /*20580*/  BSYNC B2 ;  /* 0x0000000000027941 */ /* 0x000fea0003800000 */
.L_x_6239:
[----:B------:R-:W-:Y:S01]  /*20590*/  BSSY B2, `(.L_x_6241) ;  /* 0x000000b000027945 */ /* 0x000fe20003800000 */
[----:B------:R-:W-:Y:S01]  /*205a0*/  IMAD.MOV.U32 R12, RZ, RZ, 0x0 ;  /* 0x00000000ff0c7424 */ /* 0x000fe200078e00ff */
[----:B------:R-:W-:Y:S02]  /*205b0*/  MOV R13, 0x12f00000 ;  /* 0x12f00000000d7802 */ /* 0x000fe40000000f00 */
        /* <DEDUP_REMOVED lines=8> */
.L_x_6242:
[----:B------:R-:W-:Y:S05]  /*20640*/  BSYNC B2 ;  /* 0x0000000000027941 */ /* 0x000fea0003800000 */
.L_x_6241:
        /* <DEDUP_REMOVED lines=8> */
.L_x_6243:
        /* <DEDUP_REMOVED lines=15> */
.L_x_6244:
        /* <DEDUP_REMOVED lines=15> */
.L_x_6245:
        /* <DEDUP_REMOVED lines=10> */
.L_x_6231:
[----:B------:R-:W-:Y:S05]  /*20950*/  BSYNC B1 ;  /* 0x0000000000017941 */ /* 0x000fea0003800000 */
.L_x_6230:
        /* <DEDUP_REMOVED lines=9> */
.L_x_6262:
        /* <DEDUP_REMOVED lines=11> */
.L_x_6396:
[----:B------:R-:W-:Y:S05]  /*20aa0*/  BSYNC B2 ;  /* 0x0000000000027941 */ /* 0x000fea0003800000 */
.L_x_6248:
        /* <DEDUP_REMOVED lines=9> */
.L_x_6251:
[----:B------:R-:W-:Y:S05]  /*20b40*/  BSYNC B2 ;  /* 0x0000000000027941 */ /* 0x000fea0003800000 */
.L_x_6250:
        /* <DEDUP_REMOVED lines=11> */
.L_x_6252:
        /* <DEDUP_REMOVED lines=16> */
.L_x_6253:
        /* <DEDUP_REMOVED lines=16> */
.L_x_6254:
        /* <DEDUP_REMOVED lines=13> */
.L_x_6397:
[----:B------:R-:W-:Y:S05]  /*20ed0*/  BSYNC B2 ;  /* 0x0000000000027941 */ /* 0x000fea0003800000 */
.L_x_6255:
        /* <DEDUP_REMOVED lines=11> */
.L_x_6258:
[----:B------:R-:W-:Y:S05]  /*20f90*/  BSYNC B2 ;  /* 0x0000000000027941 */ /* 0x000fea0003800000 */
.L_x_6257:
        /* <DEDUP_REMOVED lines=8> */
.L_x_6259:
        /* <DEDUP_REMOVED lines=15> */
.L_x_6260:
        /* <DEDUP_REMOVED lines=15> */
.L_x_6261:
        /* <DEDUP_REMOVED lines=10> */
.L_x_6247:
[----:B------:R-:W-:Y:S05]  /*212a0*/  BSYNC B1 ;  /* 0x0000000000017941 */ /* 0x000fea0003800000 */
.L_x_6246:
        /* <DEDUP_REMOVED lines=8> */
.L_x_6224:
[----:B------:R-:W-:Y:S05]  /*21330*/  BSYNC B0 ;  /* 0x0000000000007941 */ /* 0x000fea0003800000 */
.L_x_6223:
[----:B------:R-:W2:Y:S01]  /*21340*/  LDC R0, c[0x0][0x448] ;  /* 0x00011200ff007b82 */ /* 0x000ea20000000800 */
[----:B------:R-:W-:Y:S01]  /*21350*/  LEA R5, R17, 0x7f, 0x7 ;  /* 0x0000007f11057811 */ /* 0x000fe200078e38ff */
[----:B------:R-:W-:Y:S05]  /*21360*/  @!P0 WARPSYNC.ALL ;  /* 0x0000000000008948 */ /* 0x000fea0003800000 */
[----:B------:R-:W-:Y:S01]  /*21370*/  BSSY B7, `(.L_x_6263) ;  /* 0x0000385000077945 */ /* 0x000fe20003800000 */
[----:B------:R-:W-:Y:S01]  /*21380*/  @!P0 BAR.SYNC.DEFER_BLOCKING 0xc, 0x180 ;  /* 0x0306000000008b1d */ /* 0x000fe20000010000 */
[----:B--2---:R-:W-:-:S13]  /*21390*/  ISETP.NE.AND P1, PT, R0, 0x1, PT ;  /* 0x000000010000780c */ /* 0x004fda0003f25270 */
[----:B------:R-:W0:Y:S08]  /*213a0*/  @P1 LDC R4, c[0x0][0x44c] ;  /* 0x00011300ff041b82 */ /* 0x000e300000000800 */
        /* <DEDUP_REMOVED lines=28> */
.L_x_6264:
        /* <DEDUP_REMOVED lines=20> */
.L_x_6267:
[----:B------:R-:W-:Y:S05]  /*216b0*/  BSYNC B6 ;  /* 0x0000000000067941 */ /* 0x000fea0003800000 */
.L_x_6266:
        /* <DEDUP_REMOVED lines=20> */
.L_x_6270:
        /* <DEDUP_REMOVED lines=15> */
.L_x_6269:
[----:B------:R-:W-:Y:S05]  /*218f0*/  BSYNC B6 ;  /* 0x0000000000067941 */ /* 0x000fea0003800000 */
.L_x_6268:
[----:B------:R-:W-:Y:S01]  /*21900*/  IMAD.MOV.U32 R25, RZ, RZ, R31 ;  /* 0x000000ffff197224 */ /* 0x000fe200078e001f */
[----:B------:R-:W-:Y:S01]  /*21910*/  ULDC.64 UR4, c[0x0][0x9f8] ;  /* 0x00027e0000047ab9 */ /* 0x000fe20000000a00 */
[----:B------:R-:W2:Y:S01]  /*21920*/  LDL R31, [R1+0x8] ;  /* 0x00000800011f7983 */ /* 0x000ea20000100800 */
[----:B------:R-:W-:Y:S01]  /*21930*/  ISETP.NE.U32.AND P0, PT, RZ, UR4, PT ;  /* 0x00000004ff007c0c */ /* 0x000fe2000bf05070 */
[----:B------:R-:W0:Y:S02]  /*21940*/  LDC R0, c[0x0][0x430] ;  /* 0x00010c00ff007b82 */ /* 0x000e240000000800 */
[----:B------:R-:W3:Y:S01]  /*21950*/  LDL R21, [R1+0xc] ;  /* 0x00000c0001157983 */ /* 0x000ee20000100800 */
[----:B------:R-:W-:-:S03]  /*21960*/  ISETP.NE.AND.EX P0, PT, RZ, UR5, PT, P0 ;  /* 0x00000005ff007c0c */ /* 0x000fc6000bf05300 */
[----:B------:R-:W4:Y:S01]  /*21970*/  LDL.LU R8, [R1] ;  /* 0x0000000001087983 */ /* 0x000f220000300800 */
[----:B------:R-:W1:Y:S09]  /*21980*/  S2R R20, SR_TID.X ;  /* 0x0000000000147919 */ /* 0x000e720000002100 */
[----:B------:R-:W-:Y:S01]  /*21990*/  @P0 IADD3 R2, P1, R23, UR4, RZ ;  /* 0x0000000417020c10 */ /* 0x000fe2000ff3e0ff */
[----:B------:R-:W-:Y:S01]  /*219a0*/  VIADD R25, R25, 0xffffffff ;  /* 0xffffffff19197836 */ /* 0x000fe20000000000 */
[----:B------:R-:W-:-:S02]  /*219b0*/  ULDC UR4, c[0x0][0x2f4] ;  /* 0x0000bd0000047ab9 */ /* 0x000fc40000000800 */
[----:B------:R-:W-:-:S05]  /*219c0*/  @P0 IADD3.X R3, R24, UR5, RZ, P1, !PT ;  /* 0x0000000518030c10 */ /* 0x000fca0008ffe4ff */
[----:B------:R3:W4:Y:S01]  /*219d0*/  @P0 LDG.E R32, desc[UR60][R2.64] ;  /* 0x0000003c02200981 */ /* 0x000722000c1e1900 */
[----:B-1----:R-:W-:-:S04]  /*219e0*/  LOP3.LUT R20, R20, 0x7f, RZ, 0xc0, !PT ;  /* 0x0000007f14147812 */ /* 0x002fc800078ec0ff */
[----:B------:R-:W-:Y:S02]  /*219f0*/  SHF.R.U32.HI R4, RZ, 0x3, R20 ;  /* 0x00000003ff047819 */ /* 0x000fe40000011614 */
[----:B------:R-:W1:Y:S01]  /*21a00*/  S2R R20, SR_TID.X ;  /* 0x0000000000147919 */ /* 0x000e620000002100 */
[----:B0-----:R-:W-:-:S13]  /*21a10*/  ISETP.NE.AND P1, PT, R0, 0x1, PT ;  /* 0x000000010000780c */ /* 0x001fda0003f25270 */
[----:B------:R-:W0:Y:S08]  /*21a20*/  @P1 LDC R7, c[0x0][0x434] ;  /* 0x00010d00ff071b82 */ /* 0x000e300000000800 */
[----:B------:R-:W0:Y:S01]  /*21a30*/  @P1 LDC R5, c[0x0][0x438] ;  /* 0x00010e00ff051b82 */ /* 0x000e220000000800 */
[----:B-1----:R-:W-:-:S05]  /*21a40*/  IMAD.SHL.U32 R20, R20, 0x10, RZ ;  /* 0x0000001014147824 */ /* 0x002fca00078e00ff */
[----:B------:R-:W-:-:S05]  /*21a50*/  LOP3.LUT R20, R4, 0x70, R20, 0xf8, !PT ;  /* 0x0000007004147812 */ /* 0x000fca00078ef814 */
[----:B------:R-:W-:Y:S01]  /*21a60*/  IMAD R6, R25, 0x60, R20 ;  /* 0x0000006019067824 */ /* 0x000fe200078e0214 */
[----:B------:R-:W-:Y:S01]  /*21a70*/  ISETP.GE.AND P3, PT, R33, UR4, PT ;  /* 0x0000000421007c0c */ /* 0x000fe2000bf66270 */
[----:B------:R-:W-:-:S03]  /*21a80*/  UMOV UR5, 0xffffffff ;  /* 0xffffffff00057882 */ /* 0x000fc60000000000 */
[----:B--2---:R-:W-:-:S04]  /*21a90*/  ISETP.GE.AND P0, PT, R6, R31, PT ;  /* 0x0000001f0600720c */ /* 0x004fc80003f06270 */
[----:B------:R-:W-:Y:S01]  /*21aa0*/  ISETP.GT.U32.OR P0, PT, R20, 0x5f, P0 ;  /* 0x0000005f1400780c */ /* 0x000fe20000704470 */
[----:B---3--:R-:W-:-:S04]  /*21ab0*/  IMAD.IADD R6, R6, 0x1, R21 ;  /* 0x0000000106067824 */ /* 0x008fc800078e0215 */
[----:B0-----:R-:W-:-:S08]  /*21ac0*/  @P1 IMAD.HI.U32 R7, R6, R7, RZ ;  /* 0x0000000706071227 */ /* 0x001fd000078e00ff */
[----:B------:R-:W0:Y:S01]  /*21ad0*/  @!P0 LDC.64 R2, c[0x0][0x428] ;  /* 0x00010a00ff028b82 */ /* 0x000e220000000a00 */
[----:B------:R-:W-:Y:S02]  /*21ae0*/  MOV R4, R6 ;  /* 0x0000000600047202 */ /* 0x000fe40000000f00 */
[----:B------:R-:W-:-:S05]  /*21af0*/  @P1 SHF.R.U32.HI R4, RZ, R5, R7 ;  /* 0x00000005ff041219 */ /* 0x000fca0000011607 */
[----:B------:R-:W-:Y:S01]  /*21b00*/  IMAD.MOV R5, RZ, RZ, -R4 ;  /* 0x000000ffff057224 */ /* 0x000fe200078e0a04 */
[----:B----4-:R-:W-:-:S03]  /*21b10*/  SHF.R.S32.HI R9, RZ, 0x1f, R32 ;  /* 0x0000001fff097819 */ /* 0x010fc60000011420 */
        /* <DEDUP_REMOVED lines=26> */
[----:B------:R0:W-:Y:S04]  /*21cc0*/  STL [R1+0x10], R9 ;  /* 0x0000100901007387 */ /* 0x0001e80000100800 */
[----:B------:R0:W-:Y:S01]  /*21cd0*/  STL [R1], R8 ;  /* 0x0000000801007387 */ /* 0x0001e20000100800 */
[----:B------:R-:W-:Y:S05]  /*21ce0*/  BRA.DIV UR5, `(.L_x_6271) ;  /* 0x0000005205e87947 */ /* 0x000fea000b800000 */
.L_x_6400:
[----:B------:R-:W-:Y:S01]  /*21cf0*/  SHF.R.S32.HI R31, RZ, 0x1f, R18 ;  /* 0x0000001fff1f7819 */ /* 0x000fe20000011412 */
[----:B------:R-:W-:Y:S06]  /*21d00*/  @!P2 BRA `(.L_x_6272) ;  /* 0x000000000004a947 */ /* 0x000fec0003800000 */
[----:B------:R-:W-:Y:S01]  /*21d10*/  BPT.TRAP 0x1 ;  /* 0x000000040000795c */ /* 0x000fe20000300000 */
.L_x_6272:
        /* <DEDUP_REMOVED lines=25> */
.L_x_6401:
[----:B------:R-:W-:Y:S05]  /*21eb0*/  BSYNC B0 ;  /* 0x0000000000007941 */ /* 0x000fea0003800000 */
.L_x_6273:
        /* <DEDUP_REMOVED lines=19> */
[----:B------:R-:W-:Y:S02]  /*21ff0*/  IMAD.IADD R3, R3, 0x1, R6 ;  /* 0x0000000103037824 */ /* 0x000fe400078e0206 */
[----:B------:R-:W-:Y:S02]  /*22000*/  IMAD R0, R31, UR4, RZ ;  /* 0x000000041f007c24 */ /* 0x000fe4000f8e02ff */
[----:B------:R-:W-:-:S04]  /*22010*/  IMAD.WIDE.U32 R2, R18, UR4, R2 ;  /* 0x0000000412027c25 */ /* 0x000fc8000f8e0002 */
[----:B------:R-:W-:Y:S01]  /*22020*/  IMAD R0, R18, UR5, R0 ;  /* 0x0000000512007c24 */ /* 0x000fe2000f8e0200 */
[----:B------:R-:W-:Y:S01]  /*22030*/  ULDC.64 UR4, c[0x0][0x2e8] ;  /* 0x0000ba0000047ab9 */ /* 0x000fe20000000a00 */
[----:B---3--:R-:W-:Y:S01]  /*22040*/  IMAD R6, R25, -0x60, R9 ;  /* 0xffffffa019067824 */ /* 0x008fe200078e0209 */
[----:B------:R-:W-:Y:S01]  /*22050*/  LEA R4, P0, R2, UR4, 0x1 ;  /* 0x0000000402047c11 */ /* 0x000fe2000f8008ff */
[----:B------:R-:W-:Y:S01]  /*22060*/  IMAD.IADD R0, R3, 0x1, R0 ;  /* 0x0000000103007824 */ /* 0x000fe200078e0200 */
[----:B------:R-:W-:Y:S01]  /*22070*/  UMOV UR4, 0xffffffff ;  /* 0xffffffff00047882 */ /* 0x000fe20000000000 */
[----:B------:R-:W-:-:S03]  /*22080*/  IMAD.IADD R6, R6, 0x1, -R8 ;  /* 0x0000000106067824 */ /* 0x000fc600078e0a08 */
        /* <DEDUP_REMOVED lines=65> */
.L_x_6415:
        /* <DEDUP_REMOVED lines=12> */
.L_x_6276:
[----:B------:R-:W-:Y:S02]  /*22560*/  PLOP3.LUT P1, PT, P1, P0, PT, 0xa2, 0x0 ;  /* 0x000000000000781c */ /* 0x000fe40000f21472 */
[----:B------:R-:W-:-:S08]  /*22570*/  @P0 R2UR P1, UR4, R7 ;  /* 0x00000000070402ca */ /* 0x000fd00000020000 */
[----:B------:R-:W-:-:S05]  /*22580*/  @P0 PLOP3.LUT P0, PT, P1, PT, PT, 0x80, 0x0 ;  /* 0x000000000000081c */ /* 0x000fca0000f0f070 */
[----:B------:R-:W-:Y:S01]  /*22590*/  @!P1 SYNCS.ARRIVE.TRANS64.RED.A0T1 RZ, [UR4+0x30830], RZ ;  /* 0x030830ffffff99a7 */ /* 0x000fe20008200404 */
[----:B------:R-:W-:Y:S07]  /*225a0*/  @!P1 ARRIVES.LDGSTSBAR.64.TRANSCNT [UR4+0x30830] ;  /* 0x03083000ff0099b0 */ /* 0x000fee0008000a84 */
[----:B------:R-:W-:Y:S05]  /*225b0*/  @P0 BRA.U.ANY `(.L_x_6276) ;  /* 0xfffffffd00e80947 */ /* 0x000fea000393ffff */
[----:B------:R-:W-:Y:S01]  /*225c0*/  NOP ;  /* 0x0000000000007918 */ /* 0x000fe20000000000 */
[----:B------:R-:W2:Y:S02]  /*225d0*/  LDL R0, [R1] ;  /* 0x0000000001007983 */ /* 0x000ea40000100800 */
[----:B--2---:R-:W-:-:S13]  /*225e0*/  LOP3.LUT P2, RZ, R0, 0x10, RZ, 0xc0, !PT ;  /* 0x0000001000ff7812 */ /* 0x004fda000784c0ff */
[----:B------:R-:W-:Y:S05]  /*225f0*/  @!P2 BRA `(.L_x_6277) ;  /* 0x000000000004a947 */ /* 0x000fea0003800000 */
[----:B------:R-:W-:Y:S01]  /*22600*/  BPT.TRAP 0x1 ;  /* 0x000000040000795c */ /* 0x000fe20000300000 */
.L_x_6277:
        /* <DEDUP_REMOVED lines=26> */
[----:B-1----:R-:W-:Y:S01]  /*227b0*/  MOV R7, UR7 ;  /* 0x0000000700077c02 */ /* 0x002fe20008000f00 */
        /* <DEDUP_REMOVED lines=10> */
.L_x_6279:
[----:B------:R-:W-:Y:S05]  /*22860*/  BSYNC B6 ;  /* 0x0000000000067941 */ /* 0x000fea0003800000 */
.L_x_6278:
[----:B------:R-:W2:Y:S01]  /*22870*/  LDL.LU R20, [R1+0x2c] ;  /* 0x00002c0001147983 */ /* 0x000ea20000300800 */
[----:B------:R-:W-:Y:S01]  /*22880*/  ULDC.64 UR4, c[0x0][0x2d8] ;  /* 0x0000b60000047ab9 */ /* 0x000fe20000000a00 */
[----:B------:R-:W3:Y:S02]  /*22890*/  LDC R6, c[0x0][0x448] ;  /* 0x00011200ff067b82 */ /* 0x000ee40000000800 */
[----:B0-----:R-:W4:Y:S01]  /*228a0*/  LDL.LU.64 R2, [R1+0x20] ;  /* 0x0000200001027983 */ /* 0x001f220000300a00 */
[----:B------:R-:W-:-:S03]  /*228b0*/  IMAD R0, R31, UR4, RZ ;  /* 0x000000041f007c24 */ /* 0x000fc6000f8e02ff */
[----:B------:R0:W5:Y:S01]  /*228c0*/  LDL R10, [R1+0x18] ;  /* 0x00001800010a7983 */ /* 0x0001620000100800 */
[----:B------:R-:W-:-:S03]  /*228d0*/  IMAD R5, R18, UR5, R0 ;  /* 0x0000000512057c24 */ /* 0x000fc6000f8e0200 */
[----:B------:R0:W5:Y:S01]  /*228e0*/  LDL R8, [R1+0x4] ;  /* 0x0000040001087983 */ /* 0x0001620000100800 */
[----:B---3--:R-:W-:-:S13]  /*228f0*/  ISETP.NE.AND P0, PT, R6, 0x1, PT ;  /* 0x000000010600780c */ /* 0x008fda0003f05270 */
[----:B-1----:R-:W1:Y:S01]  /*22900*/  @P0 LDC R7, c[0x0][0x44c] ;  /* 0x00011300ff070b82 */ /* 0x002e620000000800 */
[----:B----4-:R-:W-:Y:S02]  /*22910*/  IMAD.MOV.U32 R3, RZ, RZ, R34 ;  /* 0x000000ffff037224 */ /* 0x010fe400078e0022 */
[----:B------:R-:W-:Y:S01]  /*22920*/  IMAD.WIDE.U32 R2, R18, UR4, R2 ;  /* 0x0000000412027c25 */ /* 0x000fe2000f8e0002 */
[----:B------:R-:W-:-:S03]  /*22930*/  ULDC.64 UR4, c[0x0][0x2e0] ;  /* 0x0000b80000047ab9 */ /* 0x000fc60000000a00 */
[----:B------:R-:W-:Y:S02]  /*22940*/  IMAD.IADD R3, R3, 0x1, R5 ;  /* 0x0000000103037824 */ /* 0x000fe400078e0205 */
[----:B--2---:R-:W-:Y:S02]  /*22950*/  IMAD R5, R20, UR4, RZ ;  /* 0x0000000414057c24 */ /* 0x004fe4000f8e02ff */
        /* <DEDUP_REMOVED lines=12> */
[----:B-1----:R-:W-:-:S04]  /*22a20*/  @P0 IMAD.HI.U32 R7, R5, R7, RZ ;  /* 0x0000000705070227 */ /* 0x002fc800078e00ff */
[----:B------:R-:W-:Y:S01]  /*22a30*/  IMAD.MOV.U32 R4, RZ, RZ, R5 ;  /* 0x000000ffff047224 */ /* 0x000fe200078e0005 */
[----:B---3--:R-:W-:Y:S01]  /*22a40*/  @P0 SHF.R.U32.HI R4, RZ, R0, R7 ;  /* 0x00000000ff040219 */ /* 0x008fe20000011607 */
[----:B------:R-:W1:Y:S04]  /*22a50*/  S2R R20, SR_TID.X ;  /* 0x0000000000147919 */ /* 0x000e680000002100 */
        /* <DEDUP_REMOVED lines=103> */
.L_x_6432:
        /* <DEDUP_REMOVED lines=12> */
.L_x_6282:
[----:B------:R-:W-:Y:S05]  /*23190*/  BSYNC B0 ;  /* 0x0000000000007941 */ /* 0x000fea0003800000 */
.L_x_6281:
[----:B------:R-:W-:Y:S01]  /*231a0*/  NOP ;  /* 0x0000000000007918 */ /* 0x000fe20000000000 */
[----:B------:R-:W-:-:S13]  /*231b0*/  PLOP3.LUT P0, PT, PT, PT, PT, 0x80, 0x0 ;  /* 0x000000000000781c */ /* 0x000fda0003f0f070 */
.L_x_6283:
        /* <DEDUP_REMOVED lines=18> */
.L_x_6433:
[----:B------:R-:W-:Y:S05]  /*232e0*/  BSYNC B0 ;  /* 0x0000000000007941 */ /* 0x000fea0003800000 */
.L_x_6284:
[----:B------:R-:W3:Y:S01]  /*232f0*/  LDL R0, [R1+0x1c] ;  /* 0x00001c0001007983 */ /* 0x000ee20000100800 */
[----:B------:R-:W-:Y:S01]  /*23300*/  BSSY B0, `(.L_x_6286) ;  /* 0x000010e000007945 */ /* 0x000fe20003800000 */
[----:B---3--:R-:W-:-:S13]  /*23310*/  ISETP.GE.AND P0, PT, R0, 0x2, PT ;  /* 0x000000020000780c */ /* 0x008fda0003f06270 */
[----:B------:R-:W-:Y:S05]  /*23320*/  @!P0 BRA `(.L_x_6287) ;  /* 0x00000010002c8947 */ /* 0x000fea0003800000 */
[----:B------:R-:W-:Y:S01]  /*23330*/  ULDC UR4, c[0x0][0x2f4] ;  /* 0x0000bd0000047ab9 */ /* 0x000fe20000000800 */
[----:B------:R-:W-:Y:S01]  /*23340*/  VIADD R6, R0, 0xfffffffe ;  /* 0xfffffffe00067836 */ /* 0x000fe20000000000 */
[----:B------:R-:W-:Y:S01]  /*23350*/  ISETP.GE.AND P3, PT, R33, UR4, PT ;  /* 0x0000000421007c0c */ /* 0x000fe2000bf66270 */
[----:B------:R-:W-:Y:S01]  /*23360*/  IMAD.MOV.U32 R10, RZ, RZ, R26 ;  /* 0x000000ffff0a7224 */ /* 0x000fe200078e001a */
[----:B------:R-:W-:Y:S01]  /*23370*/  ISETP.GE.AND P2, PT, R36, UR4, PT ;  /* 0x0000000424007c0c */ /* 0x000fe2000bf46270 */
[----:B------:R-:W-:Y:S01]  /*23380*/  IMAD.MOV.U32 R17, RZ, RZ, R28 ;  /* 0x000000ffff117224 */ /* 0x000fe200078e001c */
[----:B------:R-:W-:Y:S01]  /*23390*/  ISETP.GE.AND P1, PT, R35, UR4, PT ;  /* 0x0000000423007c0c */ /* 0x000fe2000bf26270 */
[----:B------:R-:W-:-:S12]  /*233a0*/  IMAD.MOV.U32 R30, RZ, RZ, R25 ;  /* 0x000000ffff1e7224 */ /* 0x000fd800078e0019 */
.L_x_6300:
[----:B------:R-:W3:Y:S01]  /*233b0*/  LDL R2, [R1] ;  /* 0x0000000001027983 */ /* 0x000ee20000100800 */
[----:B------:R-:W1:Y:S03]  /*233c0*/  LDC R7, c[0x0][0x430] ;  /* 0x00010c00ff077b82 */ /* 0x000e660000000800 */
[----:B------:R-:W4:Y:S04]  /*233d0*/  LDL R4, [R1+0xc] ;  /* 0x00000c0001047983 */ /* 0x000f280000100800 */
[----:B------:R-:W2:Y:S01]  /*233e0*/  LDL R8, [R1+0x10] ;  /* 0x0000100001087983 */ /* 0x000ea20000100800 */
[----:B------:R-:W0:Y:S02]  /*233f0*/  S2R R0, SR_TID.X ;  /* 0x0000000000007919 */ /* 0x000e240000002100 */
[----:B0-----:R-:W-:-:S02]  /*23400*/  LOP3.LUT R0, R0, 0x7f, RZ, 0xc0, !PT ;  /* 0x0000007f00007812 */ /* 0x001fc400078ec0ff */
[----:B-1----:R-:W-:-:S13]  /*23410*/  ISETP.NE.AND P0, PT, R7, 0x1, PT ;  /* 0x000000010700780c */ /* 0x002fda0003f05270 */
[----:B------:R-:W0:Y:S01]  /*23420*/  @P0 LDC R3, c[0x0][0x438] ;  /* 0x00010e00ff030b82 */ /* 0x000e220000000800 */
[----:B---3--:R-:W-:Y:S02]  /*23430*/  LOP3.LUT P4, RZ, R2, 0x10, RZ, 0xc0, !PT ;  /* 0x0000001002ff7812 */ /* 0x008fe4000788c0ff */
[----:B------:R-:W-:Y:S02]  /*23440*/  SHF.R.U32.HI R2, RZ, 0x3, R0 ;  /* 0x00000003ff027819 */ /* 0x000fe40000011600 */
[----:B------:R-:W1:Y:S01]  /*23450*/  S2R R0, SR_TID.X ;  /* 0x0000000000007919 */ /* 0x000e620000002100 */
[----:B----4-:R-:W-:Y:S02]  /*23460*/  IMAD R9, R6, 0x60, R4 ;  /* 0x0000006006097824 */ /* 0x010fe400078e0204 */
[----:B-1----:R-:W-:-:S05]  /*23470*/  IMAD.SHL.U32 R0, R0, 0x10, RZ ;  /* 0x0000001000007824 */ /* 0x002fca00078e00ff */
[----:B------:R-:W-:Y:S02]  /*23480*/  LOP3.LUT R0, R2, 0x70, R0, 0xf8, !PT ;  /* 0x0000007002007812 */ /* 0x000fe400078ef800 */
[----:B------:R-:W1:Y:S02]  /*23490*/  @P0 LDC R2, c[0x0][0x434] ;  /* 0x00010d00ff020b82 */ /* 0x000e640000000800 */
[C---:B------:R-:W-:Y:S01]  /*234a0*/  ISETP.GT.U32.AND P5, PT, R0.reuse, 0x5f, PT ;  /* 0x0000005f0000780c */ /* 0x040fe20003fa4070 */
[----:B------:R-:W-:-:S12]  /*234b0*/  IMAD.IADD R9, R0, 0x1, R9 ;  /* 0x0000000100097824 */ /* 0x000fd800078e0209 */
[----:B------:R-:W2:Y:S01]  /*234c0*/  @!P5 LDC.64 R4, c[0x0][0x428] ;  /* 0x00010a00ff04db82 */ /* 0x000ea20000000a00 */
[----:B------:R-:W-:Y:S02]  /*234d0*/  IMAD.MOV.U32 R0, RZ, RZ, R9 ;  /* 0x000000ffff007224 */ /* 0x000fe400078e0009 */
[----:B-1----:R-:W-:-:S05]  /*234e0*/  @P0 IMAD.HI.U32 R2, R9, R2, RZ ;  /* 0x0000000209020227 */ /* 0x002fca00078e00ff */
[----:B0-----:R-:W-:-:S04]  /*234f0*/  @P0 SHF.R.U32.HI R0, RZ, R3, R2 ;  /* 0x00000003ff000219 */ /* 0x001fc80000011602 */
[--C-:B------:R-:W-:Y:S01]  /*23500*/  @!P5 SHF.R.S32.HI R3, RZ, 0x1f, R0.reuse ;  /* 0x0000001fff03d819 */ /* 0x100fe20000011400 */
[----:B------:R-:W-:Y:S02]  /*23510*/  @!P5 IMAD.MOV.U32 R2, RZ, RZ, R0 ;  /* 0x000000ffff02d224 */ /* 0x000fe400078e0000 */
[-C--:B--2---:R-:W-:Y:S02]  /*23520*/  @!P5 IMAD R8, R8, R4.reuse, RZ ;  /* 0x000000040808d224 */ /* 0x084fe400078e02ff */
        /* <DEDUP_REMOVED lines=19> */
.L_x_6288:
[----:B------:R-:W-:Y:S01]  /*23660*/  IMAD R7, R26, 0x8, R22 ;  /* 0x000000081a077824 */ /* 0x000fe200078e0216 */
[----:B------:R-:W-:Y:S01]  /*23670*/  SHF.L.U32 R2, R28, 0x1f, RZ ;  /* 0x0000001f1c027819 */ /* 0x000fe200000006ff */
[----:B------:R-:W-:Y:S03]  /*23680*/  BSSY B1, `(.L_x_6289) ;  /* 0x0000003000017945 */ /* 0x000fe60003800000 */
[----:B------:R-:W0:Y:S02]  /*23690*/  SYNCS.PHASECHK.TRANS64.TRYWAIT P0, [R7+URZ+0x30840], R2 ;  /* 0x03084002070075a7 */ /* 0x000e24000800017f */
[----:B0-----:R-:W-:Y:S05]  /*236a0*/  @!P0 BRA `(.L_x_6290) ;  /* 0x0000004c00988947 */ /* 0x001fea0003800000 */
.L_x_6434:
[----:B------:R-:W-:Y:S05]  /*236b0*/  BSYNC B1 ;  /* 0x0000000000017941 */ /* 0x000fea0003800000 */
.L_x_6289:
        /* <DEDUP_REMOVED lines=67> */
.L_x_6448:
        /* <DEDUP_REMOVED lines=12> */
.L_x_6292:
[----:B------:R-:W-:Y:S02]  /*23bb0*/  PLOP3.LUT P4, PT, P4, P0, PT, 0xa2, 0x0 ;  /* 0x000000000000781c */ /* 0x000fe40002781472 */
[----:B------:R-:W-:-:S08]  /*23bc0*/  @P0 R2UR P4, UR4, R7 ;  /* 0x00000000070402ca */ /* 0x000fd00000080000 */
[----:B------:R-:W-:-:S05]  /*23bd0*/  @P0 PLOP3.LUT P0, PT, P4, PT, PT, 0x80, 0x0 ;  /* 0x000000000000081c */ /* 0x000fca000270f070 */
[----:B------:R-:W-:Y:S01]  /*23be0*/  @!P4 SYNCS.ARRIVE.TRANS64.RED.A0T1 RZ, [UR4+0x30830], RZ ;  /* 0x030830ffffffc9a7 */ /* 0x000fe20008200404 */
[----:B------:R-:W-:Y:S07]  /*23bf0*/  @!P4 ARRIVES.LDGSTSBAR.64.TRANSCNT [UR4+0x30830] ;  /* 0x03083000ff00c9b0 */ /* 0x000fee0008000a84 */
[----:B------:R-:W-:Y:S05]  /*23c00*/  @P0 BRA.U.ANY `(.L_x_6292) ;  /* 0xfffffffd00e80947 */ /* 0x000fea000393ffff */
[----:B------:R-:W-:Y:S01]  /*23c10*/  NOP ;  /* 0x0000000000007918 */ /* 0x000fe20000000000 */
[----:B-1----:R-:W2:Y:S02]  /*23c20*/  LDL R2, [R1] ;  /* 0x0000000001027983 */ /* 0x002ea40000100800 */
[----:B--2---:R-:W-:-:S13]  /*23c30*/  LOP3.LUT P5, RZ, R2, 0x10, RZ, 0xc0, !PT ;  /* 0x0000001002ff7812 */ /* 0x004fda00078ac0ff */
[----:B------:R-:W-:Y:S05]  /*23c40*/  @!P5 BRA `(.L_x_6293) ;  /* 0x000000000004d947 */ /* 0x000fea0003800000 */
[----:B------:R-:W-:Y:S01]  /*23c50*/  BPT.TRAP 0x1 ;  /* 0x000000040000795c */ /* 0x000fe20000300000 */
.L_x_6293:
[----:B------:R1:W-:Y:S01]  /*23c60*/  SYNCS.ARRIVE.TRANS64.A1T0 RZ, [R7+URZ+0x30830], RZ ;  /* 0x030830ff07ff79a7 */ /* 0x0003e2000810003f */
[----:B------:R-:W-:Y:S05]  /*23c70*/  @!P5 BRA `(.L_x_6294) ;  /* 0x000000000004d947 */ /* 0x000fea0003800000 */
[----:B------:R-:W-:Y:S01]  /*23c80*/  BPT.TRAP 0x1 ;  /* 0x000000040000795c */ /* 0x000fe20000300000 */
.L_x_6294:
[----:B------:R-:W-:Y:S01]  /*23c90*/  SHF.L.U32 R2, R17, 0x1f, RZ ;  /* 0x0000001f11027819 */ /* 0x000fe200000006ff */
[----:B0-----:R-:W-:Y:S01]  /*23ca0*/  IMAD R6, R10, 0x8, R22 ;  /* 0x000000080a067824 */ /* 0x001fe200078e0216 */
[----:B------:R-:W-:Y:S03]  /*23cb0*/  BSSY B1, `(.L_x_6295) ;  /* 0x0000003000017945 */ /* 0x000fe60003800000 */
[----:B------:R-:W0:Y:S02]  /*23cc0*/  SYNCS.PHASECHK.TRANS64.TRYWAIT P0, [R6+URZ+0x30860], R2 ;  /* 0x03086002060075a7 */ /* 0x000e24000800017f */
[----:B0-----:R-:W-:Y:S05]  /*23cd0*/  @!P0 BRA `(.L_x_6296) ;  /* 0x00000050001c8947 */ /* 0x001fea0003800000 */
.L_x_6449:
[----:B------:R-:W-:Y:S05]  /*23ce0*/  BSYNC B1 ;  /* 0x0000000000017941 */ /* 0x000fea0003800000 */
.L_x_6295:
        /* <DEDUP_REMOVED lines=62> */
.L_x_6463:
        /* <DEDUP_REMOVED lines=31> */
.L_x_6298:
        /* <DEDUP_REMOVED lines=11> */
.L_x_6299:
[C---:B------:R-:W-:Y:S01]  /*24370*/  ISETP.GT.AND P0, PT, R25.reuse, RZ, PT ;  /* 0x000000ff1900720c */ /* 0x040fe20003f04270 */
[----:B------:R0:W-:Y:S01]  /*24380*/  SYNCS.ARRIVE.TRANS64.A1T0 RZ, [R6+URZ+0x30850], RZ ;  /* 0x030850ff06ff79a7 */ /* 0x0001e2000810003f */
[----:B------:R-:W-:Y:S02]  /*24390*/  IMAD.MOV.U32 R10, RZ, RZ, R26 ;  /* 0x000000ffff0a7224 */ /* 0x000fe400078e001a */
[----:B------:R-:W-:Y:S02]  /*243a0*/  IMAD.MOV.U32 R17, RZ, RZ, R28 ;  /* 0x000000ffff117224 */ /* 0x000fe400078e001c */
[----:B------:R-:W-:Y:S02]  /*243b0*/  IMAD.MOV.U32 R30, RZ, RZ, R25 ;  /* 0x000000ffff1e7224 */ /* 0x000fe400078e0019 */
[----:B0-----:R-:W-:-:S05]  /*243c0*/  VIADD R6, R25, 0xffffffff ;  /* 0xffffffff19067836 */ /* 0x001fca0000000000 */
[----:B------:R-:W-:Y:S05]  /*243d0*/  @P0 BRA `(.L_x_6300) ;  /* 0xffffffec00f40947 */ /* 0x000fea000383ffff */
.L_x_6287:
[----:B------:R-:W-:Y:S05]  /*243e0*/  BSYNC B0 ;  /* 0x0000000000007941 */ /* 0x000fea0003800000 */
.L_x_6286:
        /* <DEDUP_REMOVED lines=17> */
.L_x_6302:
[----:B------:R-:W-:Y:S05]  /*24500*/  BSYNC B0 ;  /* 0x0000000000007941 */ /* 0x000fea0003800000 */
.L_x_6301:
[----:B------:R-:W3:Y:S02]  /*24510*/  LDL R0, [R1] ;  /* 0x0000000001007983 */ /* 0x000ee40000100800 */
[----:B---3--:R-:W-:-:S13]  /*24520*/  LOP3.LUT P0, RZ, R0, 0x10, RZ, 0xc0, !PT ;  /* 0x0000001000ff7812 */ /* 0x008fda000780c0ff */
[----:B------:R-:W-:Y:S05]  /*24530*/  @!P0 BRA `(.L_x_6303) ;  /* 0x0000000000048947 */ /* 0x000fea0003800000 */
[----:B------:R-:W-:Y:S01]  /*24540*/  BPT.TRAP 0x1 ;  /* 0x000000040000795c */ /* 0x000fe20000300000 */
.L_x_6303:
[----:B------:R-:W3:Y:S01]  /*24550*/  LDL.LU R2, [R1+0x8] ;  /* 0x0000080001027983 */ /* 0x000ee20000300800 */
[----:B------:R-:W-:Y:S01]  /*24560*/  IMAD R0, R26, 0x8, R22 ;  /* 0x000000081a007824 */ /* 0x000fe200078e0216 */
[----:B0-----:R-:W-:Y:S01]  /*24570*/  SHF.L.U32 R3, R28, 0x1f, RZ ;  /* 0x0000001f1c037819 */ /* 0x001fe200000006ff */
[----:B------:R-:W-:Y:S03]  /*24580*/  BSSY B0, `(.L_x_6304) ;  /* 0x0000004000007945 */ /* 0x000fe60003800000 */
[----:B------:R-:W0:Y:S01]  /*24590*/  SYNCS.PHASECHK.TRANS64.TRYWAIT P0, [R0+URZ+0x30860], R3 ;  /* 0x03086003000075a7 */ /* 0x000e22000800017f */
[----:B---3--:R-:W-:Y:S01]  /*245a0*/  IMAD R6, R25, -0x60, R2 ;  /* 0xffffffa019067824 */ /* 0x008fe200078e0202 */
[----:B0-----:R-:W-:Y:S06]  /*245b0*/  @!P0 BRA `(.L_x_6305) ;  /* 0x0000005000088947 */ /* 0x001fec0003800000 */
.L_x_6464:
[----:B------:R-:W-:Y:S05]  /*245c0*/  BSYNC B0 ;  /* 0x0000000000007941 */ /* 0x000fea0003800000 */
.L_x_6304:
        /* <DEDUP_REMOVED lines=65> */
.L_x_6478:
        /* <DEDUP_REMOVED lines=13> */
.L_x_6307:
[----:B------:R-:W-:Y:S02]  /*24ab0*/  PLOP3.LUT P1, PT, P1, P0, PT, 0xa2, 0x0 ;  /* 0x000000000000781c */ /* 0x000fe40000f21472 */
[----:B------:R-:W-:-:S08]  /*24ac0*/  @P0 R2UR P1, UR4, R0 ;  /* 0x00000000000402ca */ /* 0x000fd00000020000 */
[----:B------:R-:W-:-:S05]  /*24ad0*/  @P0 PLOP3.LUT P0, PT, P1, PT, PT, 0x80, 0x0 ;  /* 0x000000000000081c */ /* 0x000fca0000f0f070 */
[----:B------:R-:W-:Y:S01]  /*24ae0*/  @!P1 SYNCS.ARRIVE.TRANS64.RED.A0T1 RZ, [UR4+0x30850], RZ ;  /* 0x030850ffffff99a7 */ /* 0x000fe20008200404 */
[----:B------:R-:W-:Y:S07]  /*24af0*/  @!P1 ARRIVES.LDGSTSBAR.64.TRANSCNT [UR4+0x30850] ;  /* 0x03085000ff0099b0 */ /* 0x000fee0008000a84 */
[----:B------:R-:W-:Y:S05]  /*24b00*/  @P0 BRA.U.ANY `(.L_x_6307) ;  /* 0xfffffffd00e80947 */ /* 0x000fea000393ffff */
[----:B------:R-:W-:Y:S01]  /*24b10*/  NOP ;  /* 0x0000000000007918 */ /* 0x000fe20000000000 */
[----:B0-----:R-:W2:Y:S02]  /*24b20*/  LDL R2, [R1] ;  /* 0x0000000001027983 */ /* 0x001ea40000100800 */
[----:B--2---:R-:W-:-:S13]  /*24b30*/  LOP3.LUT P2, RZ, R2, 0x10, RZ, 0xc0, !PT ;  /* 0x0000001002ff7812 */ /* 0x004fda000784c0ff */
[----:B------:R-:W-:Y:S05]  /*24b40*/  @!P2 BRA `(.L_x_6308) ;  /* 0x000000000004a947 */ /* 0x000fea0003800000 */
[----:B------:R-:W-:Y:S01]  /*24b50*/  BPT.TRAP 0x1 ;  /* 0x000000040000795c */ /* 0x000fe20000300000 */
.L_x_6308:
[----:B------:R0:W-:Y:S01]  /*24b60*/  SYNCS.ARRIVE.TRANS64.A1T0 RZ, [R0+URZ+0x30850], RZ ;  /* 0x030850ff00ff79a7 */ /* 0x0001e2000810003f */
[----:B------:R-:W-:-:S05]  /*24b70*/  VIADD R26, R26, 0x1 ;  /* 0x000000011a1a7836 */ /* 0x000fca0000000000 */
[----:B------:R-:W-:-:S04]  /*24b80*/  ISETP.NE.AND P0, PT, R26, 0x2, PT ;  /* 0x000000021a00780c */ /* 0x000fc80003f05270 */
[----:B------:R-:W-:Y:S02]  /*24b90*/  SEL R3, RZ, 0x1, P0 ;  /* 0x00000001ff037807 */ /* 0x000fe40000000000 */
[----:B------:R-:W-:Y:S02]  /*24ba0*/  SEL R26, R26, RZ, P0 ;  /* 0x000000ff1a1a7207 */ /* 0x000fe40000000000 */
[----:B0-----:R-:W-:-:S07]  /*24bb0*/  LOP3.LUT R28, R28, R3, RZ, 0x3c, !PT ;  /* 0x000000031c1c7212 */ /* 0x001fce00078e3cff */
.L_x_6265:
[----:B------:R-:W-:Y:S05]  /*24bc0*/  BSYNC B7 ;  /* 0x0000000000077941 */ /* 0x000fea0003800000 */
.L_x_6263:
[----:B------:R-:W2:Y:S02]  /*24bd0*/  LDL R0, [R1] ;  /* 0x0000000001007983 */ /* 0x000ea40000100800 */
[----:B--2---:R-:W-:-:S13]  /*24be0*/  LOP3.LUT P0, RZ, R0, 0x20, RZ, 0xc0, !PT ;  /* 0x0000002000ff7812 */ /* 0x004fda000780c0ff */
[----:B------:R-:W-:Y:S05]  /*24bf0*/  @!P0 BRA `(.L_x_6309) ;  /* 0x0000000000248947 */ /* 0x000fea0003800000 */
[----:B------:R-:W-:Y:S05]  /*24c00*/  WARPSYNC.ALL ;  /* 0x0000000000007948 */ /* 0x000fea0003800000 */
[----:B------:R-:W0:Y:S08]  /*24c10*/  S2UR UR5, SR_CgaCtaId ;  /* 0x00000000000579c3 */ /* 0x000e300000008800 */
[----:B------:R-:W-:Y:S06]  /*24c20*/  BAR.SYNC.DEFER_BLOCKING 0x5, 0x180 ;  /* 0x0146000000007b1d */ /* 0x000fec0000010000 */
[----:B------:R-:W-:-:S02]  /*24c30*/  UMOV UR4, 0x400 ;  /* 0x0000040000047882 */ /* 0x000fc40000000000 */
[----:B0-----:R-:W-:-:S06]  /*24c40*/  ULEA UR4, UR5, UR4, 0x18 ;  /* 0x0000000405047291 */ /* 0x001fcc000f8ec03f */
[----:B------:R-:W-:-:S05]  /*24c50*/  IMAD.U32 R22, RZ, RZ, UR4 ;  /* 0x00000004ff167e24 */ /* 0x000fca000f8e00ff */
[----:B------:R0:W2:Y:S01]  /*24c60*/  LDS.128 R16, [R22+0x308d0] ;  /* 0x0308d00016107984 */ /* 0x0000a20000000c00 */
[----:B------:R-:W-:Y:S06]  /*24c70*/  BAR.ARV 0x4, 0x180 ;  /* 0x0106000000007b1d */ /* 0x000fec0000002000 */
[----:B------:R-:W-:Y:S05]  /*24c80*/  BRA `(.L_x_6310) ;  /* 0x0000000800cc7947 */ /* 0x000fea0003800000 */
.L_x_6309:
        /* <DEDUP_REMOVED lines=36> */
.L_x_6488:
[----:B------:R-:W-:Y:S02]  /*24ed0*/  ULDC UR4, c[0x0][0xc38] ;  /* 0x00030e0000047ab9 */ /* 0x000fe40000000800 */
[----:B------:R-:W-:-:S04]  /*24ee0*/  IMAD.U32 R7, RZ, RZ, UR4 ;  /* 0x00000004ff077e24 */ /* 0x000fc8000f8e00ff */
[----:B--2---:R-:W-:-:S04]  /*24ef0*/  IMAD R14, R14, R7, RZ ;  /* 0x000000070e0e7224 */ /* 0x004fc800078e02ff */
[----:B------:R-:W-:-:S05]  /*24f00*/  IMAD.IADD R9, R4, 0x1, R14 ;  /* 0x0000000104097824 */ /* 0x000fca00078e020e */
[----:B------:R-:W-:-:S13]  /*24f10*/  ISETP.GT.AND P6, PT, R9, R0, PT ;  /* 0x000000000900720c */ /* 0x000fda0003fc4270 */
[----:B------:R-:W-:Y:S05]  /*24f20*/  @P6 BRA `(.L_x_6312) ;  /* 0x00000000009c6947 */ /* 0x000fea0003800000 */
.L_x_6317:
        /* <DEDUP_REMOVED lines=14> */
.L_x_6315:
[----:B------:R-:W-:Y:S05]  /*25010*/  BSYNC B0 ;  /* 0x0000000000007941 */ /* 0x000fea0003800000 */
.L_x_6314:
        /* <DEDUP_REMOVED lines=18> */
.L_x_6496:
[----:B------:R-:W-:Y:S02]  /*25140*/  ULDC UR4, c[0x0][0xc38] ;  /* 0x00030e0000047ab9 */ /* 0x000fe40000000800 */
[----:B------:R-:W-:-:S04]  /*25150*/  IMAD.U32 R7, RZ, RZ, UR4 ;  /* 0x00000004ff077e24 */ /* 0x000fc8000f8e00ff */
[----:B--2---:R-:W-:-:S04]  /*25160*/  IMAD R14, R14, R7, RZ ;  /* 0x000000070e0e7224 */ /* 0x004fc800078e02ff */
[----:B------:R-:W-:-:S05]  /*25170*/  IMAD.IADD R9, R14, 0x1, R9 ;  /* 0x000000010e097824 */ /* 0x000fca00078e0209 */
[----:B------:R-:W-:-:S13]  /*25180*/  ISETP.GT.AND P6, PT, R9, R0, PT ;  /* 0x000000000900720c */ /* 0x000fda0003fc4270 */
[----:B------:R-:W-:Y:S05]  /*25190*/  @!P6 BRA `(.L_x_6317) ;  /* 0xfffffffc0064e947 */ /* 0x000fea000383ffff */
.L_x_6312:
        /* <DEDUP_REMOVED lines=8> */
.L_x_6500:
[----:B------:R-:W-:Y:S02]  /*25220*/  ISETP.NE.AND P0, PT, R3, RZ, PT ;  /* 0x000000ff0300720c */ /* 0x000fe40003f05270 */
[----:B------:R-:W-:-:S11]  /*25230*/  MOV R14, RZ ;  /* 0x000000ff000e7202 */ /* 0x000fd60000000f00 */
[----:B------:R-:W-:Y:S05]  /*25240*/  @!P0 BRA `(.L_x_6319) ;  /* 0x0000000000108947 */ /* 0x000fea0003800000 */
[----:B------:R-:W-:Y:S01]  /*25250*/  UMOV UR4, 0xffffffff ;  /* 0xffffffff00047882 */ /* 0x000fe20000000000 */
[----:B------:R-:W-:Y:S02]  /*25260*/  VIADD R12, R4, 0xffffffff ;  /* 0xffffffff040c7836 */ /* 0x000fe40000000000 */
[----:B------:R-:W-:Y:S05]  /*25270*/  BRA.DIV UR4, `(.L_x_6320) ;  /* 0x0000005604187947 */ /* 0x000fea000b800000 */
[----:B------:R4:W0:Y:S02]  /*25280*/  SHFL.IDX PT, R14, R2, R12, 0x1f ;  /* 0x00001f0c020e7589 */ /* 0x00082400000e0000 */
.L_x_6319:
        /* <DEDUP_REMOVED lines=8> */
[----:B-1----:R-:W0:Y:S08]  /*25310*/  I2F.RP R10, R8 ;  /* 0x00000008000a7306 */ /* 0x002e300000209400 */
        /* <DEDUP_REMOVED lines=57> */
.L_x_6313:
[----:B------:R-:W-:Y:S01]  /*256b0*/  UMOV UR4, URZ ;  /* 0x0000003f00047c82 */ /* 0x000fe20008000000 */
[----:B------:R-:W-:Y:S01]  /*256c0*/  UMOV UR5, URZ ;  /* 0x0000003f00057c82 */ /* 0x000fe20008000000 */
[----:B------:R-:W-:Y:S01]  /*256d0*/  ULDC UR6, c[0x0][0xc3c] ;  /* 0x00030f0000067ab9 */ /* 0x000fe20000000800 */
[----:B------:R-:W-:Y:S02]  /*256e0*/  IMAD.MOV.U32 R16, RZ, RZ, R0 ;  /* 0x000000ffff107224 */ /* 0x000fe400078e0000 */
[----:B------:R-:W-:Y:S02]  /*256f0*/  IMAD.U32 R17, RZ, RZ, UR4 ;  /* 0x00000004ff117e24 */ /* 0x000fe4000f8e00ff */
[----:B------:R-:W-:Y:S02]  /*25700*/  IMAD.U32 R18, RZ, RZ, UR5 ;  /* 0x00000005ff127e24 */ /* 0x000fe4000f8e00ff */
[----:B------:R-:W-:-:S07]  /*25710*/  IMAD.U32 R19, RZ, RZ, UR6 ;  /* 0x00000006ff137e24 */ /* 0x000fce000f8e00ff */
.L_x_6321:
        /* <DEDUP_REMOVED lines=10> */
.L_x_6310:
[----:B------:R-:W-:Y:S02]  /*257c0*/  ULDC UR4, c[0x0][0xc3c] ;  /* 0x00030f0000047ab9 */ /* 0x000fe40000000800 */
[----:B--2---:R-:W-:-:S13]  /*257d0*/  ISETP.GE.AND P0, PT, R19, UR4, PT ;  /* 0x0000000413007c0c */ /* 0x004fda000bf06270 */
[----:B------:R-:W-:Y:S05]  /*257e0*/  @!P0 BRA `(.L_x_6322) ;  /* 0xffffffa000048947 */ /* 0x000fea000383ffff */
[----:B------:R-:W-:Y:S05]  /*257f0*/  BSYNC B8 ;  /* 0x0000000000087941 */ /* 0x000fea0003800000 */
.L_x_6219:
[----:B------:R-:W2:Y:S01]  /*25800*/  LDL.LU R0, [R1+0x28] ;  /* 0x0000280001007983 */ /* 0x000ea20000300800 */
[----:B------:R-:W-:Y:S01]  /*25810*/  BSSY B0, `(.L_x_6323) ;  /* 0x000000b000007945 */ /* 0x000fe20003800000 */
[----:B------:R-:W4:Y:S01]  /*25820*/  S2R R5, SR_CgaCtaId ;  /* 0x0000000000057919 */ /* 0x000f220000008800 */
[----:B--2---:R-:W-:-:S05]  /*25830*/  VIADD R0, R0, 0x1 ;  /* 0x0000000100007836 */ /* 0x004fca0000000000 */
[----:B0-----:R-:W-:-:S04]  /*25840*/  LEA.HI R2, R0, R0, RZ, 0x1 ;  /* 0x0000000000027211 */ /* 0x001fc800078f08ff */
[----:B------:R-:W-:Y:S02]  /*25850*/  LOP3.LUT R3, R2, 0xfffffffe, RZ, 0xc0, !PT ;  /* 0xfffffffe02037812 */ /* 0x000fe400078ec0ff */
[----:B------:R-:W-:Y:S02]  /*25860*/  MOV R2, 0x400 ;  /* 0x0000040000027802 */ /* 0x000fe40000000f00 */
[----:B------:R-:W-:Y:S02]  /*25870*/  IADD3 R0, R0, -R3, RZ ;  /* 0x8000000300007210 */ /* 0x000fe40007ffe0ff */
[----:B----4-:R-:W-:Y:S02]  /*25880*/  LEA R7, R5, R2, 0x18 ;  /* 0x0000000205077211 */ /* 0x010fe400078ec0ff */
[----:B------:R-:W-:-:S04]  /*25890*/  SHF.L.U32 R0, R0, 0x1f, RZ ;  /* 0x0000001f00007819 */ /* 0x000fc800000006ff */
[----:B------:R-:W0:Y:S02]  /*258a0*/  SYNCS.PHASECHK.TRANS64.TRYWAIT P0, [R7+URZ+0x30820], R0 ;  /* 0x03082000070075a7 */ /* 0x000e24000800017f */
[----:B0-----:R-:W-:Y:S05]  /*258b0*/  @!P0 BRA `(.L_x_6324) ;  /* 0x0000004c00ac8947 */ /* 0x001fea0003800000 */
.L_x_6503:
[----:B------:R-:W-:Y:S05]  /*258c0*/  BSYNC B0 ;  /* 0x0000000000007941 */ /* 0x000fea0003800000 */
.L_x_6323:
[----:B------:R-:W-:-:S03]  /*258d0*/  UMOV UR4, 0xffffffff ;  /* 0xffffffff00047882 */ /* 0x000fc60000000000 */
[----:B------:R-:W-:Y:S05]  /*258e0*/  BRA.DIV UR4, `(.L_x_6325) ;  /* 0x0000004e04b47947 */ /* 0x000fea000b800000 */
[----:B0-----:R-:W0:Y:S02]  /*258f0*/  S2R R0, SR_TID.X ;  /* 0x0000000000007919 */ /* 0x001e240000002100 */
[----:B0-----:R-:W-:-:S04]  /*25900*/  SHF.R.U32.HI R0, RZ, 0x5, R0 ;  /* 0x00000005ff007819 */ /* 0x001fc80000011600 */
[----:B------:R-:W-:-:S05]  /*25910*/  LOP3.LUT R0, R0, 0x3, RZ, 0xc0, !PT ;  /* 0x0000000300007812 */ /* 0x000fca00078ec0ff */
[----:B------:R0:W2:Y:S02]  /*25920*/  SHFL.IDX PT, R14, R0, RZ, 0x1f ;  /* 0x00001fff000e7589 */ /* 0x0000a400000e0000 */
.L_x_6506:
[----:B--2---:R-:W-:-:S13]  /*25930*/  ISETP.NE.AND P0, PT, R14, RZ, PT ;  /* 0x000000ff0e00720c */ /* 0x004fda0003f05270 */
[----:B------:R-:W-:Y:S05]  /*25940*/  @P0 BRA `(.L_x_5973) ;  /* 0x0000000000900947 */ /* 0x000fea0003800000 */
[----:B------:R-:W-:-:S03]  /*25950*/  UMOV UR4, 0xffffffff ;  /* 0xffffffff00047882 */ /* 0x000fc60000000000 */
[----:B------:R-:W-:Y:S05]  /*25960*/  BRA.DIV UR4, `(.L_x_6326) ;  /* 0x0000004e04c87947 */ /* 0x000fea000b800000 */
[----:B------:R-:W-:-:S13]  /*25970*/  ELECT P6, URZ, PT ;  /* 0x00000000003f782f */ /* 0x000fda00038c0000 */
.L_x_6509:
        /* <DEDUP_REMOVED lines=8> */
.L_x_6327:
[----:B------:R-:W-:Y:S01]  /*25a00*/  IMAD R5, R26, 0x8, R7 ;  /* 0x000000081a057824 */ /* 0x000fe200078e0207 */
[----:B------:R-:W-:Y:S01]  /*25a10*/  SHF.L.U32 R0, R28, 0x1f, RZ ;  /* 0x0000001f1c007819 */ /* 0x000fe200000006ff */
[----:B------:R-:W-:-:S03]  /*25a20*/  VIADD R26, R26, 0x1 ;  /* 0x000000011a1a7836 */ /* 0x000fc60000000000 */
[----:B------:R-:W0:Y:S02]  /*25a30*/  SYNCS.PHASECHK.TRANS64.TRYWAIT P1, [R5+URZ+0x30840], R0 ;  /* 0x03084000050075a7 */ /* 0x000e24000802017f */
[----:B------:R-:W-:-:S04]  /*25a40*/  ISETP.NE.AND P2, PT, R26, 0x2, PT ;  /* 0x000000021a00780c */ /* 0x000fc80003f45270 */
[----:B------:R-:W-:Y:S01]  /*25a50*/  SEL R3, RZ, 0x1, P2 ;  /* 0x00000001ff037807 */ /* 0x000fe20001000000 */
[----:B0-----:R-:W-:Y:S08]  /*25a60*/  @!P1 BRA `(.L_x_6328) ;  /* 0x0000004c00a89947 */ /* 0x001ff00003800000 */
.L_x_6510:
[----:B------:R-:W-:Y:S02]  /*25a70*/  SEL R26, R26, RZ, P2 ;  /* 0x000000ff1a1a7207 */ /* 0x000fe40001000000 */
[----:B------:R-:W-:Y:S01]  /*25a80*/  LOP3.LUT R2, R28, R3, RZ, 0x3c, !PT ;  /* 0x000000031c027212 */ /* 0x000fe200078e3cff */
[----:B------:R-:W-:Y:S06]  /*25a90*/  @!P0 BRA `(.L_x_6329) ;  /* 0x0000000000048947 */ /* 0x000fec0003800000 */
[----:B------:R-:W-:Y:S01]  /*25aa0*/  BPT.TRAP 0x1 ;  /* 0x000000040000795c */ /* 0x000fe20000300000 */
.L_x_6329:
[----:B------:R-:W-:Y:S01]  /*25ab0*/  IMAD R3, R26, 0x8, R7 ;  /* 0x000000081a037824 */ /* 0x000fe200078e0207 */
[----:B------:R-:W-:-:S04]  /*25ac0*/  SHF.L.U32 R2, R2, 0x1f, RZ ;  /* 0x0000001f02027819 */ /* 0x000fc800000006ff */
[----:B------:R-:W2:Y:S02]  /*25ad0*/  SYNCS.PHASECHK.TRANS64.TRYWAIT P1, [R3+URZ+0x30840], R2 ;  /* 0x03084002030075a7 */ /* 0x000ea4000802017f */
[----:B--2---:R-:W-:Y:S05]  /*25ae0*/  @!P1 BRA `(.L_x_6330) ;  /* 0x0000004c009c9947 */ /* 0x004fea0003800000 */
.L_x_6511:
[----:B------:R-:W-:Y:S05]  /*25af0*/  @!P0 BRA `(.L_x_6331) ;  /* 0x0000000000048947 */ /* 0x000fea0003800000 */
[----:B------:R-:W-:Y:S01]  /*25b00*/  BPT.TRAP 0x1 ;  /* 0x000000040000795c */ /* 0x000fe20000300000 */
.L_x_6331:
[----:B------:R-:W4:Y:S02]  /*25b10*/  SYNCS.PHASECHK.TRANS64.TRYWAIT P1, [R5+URZ+0x30860], R0 ;  /* 0x03086000050075a7 */ /* 0x000f24000802017f */
[----:B----4-:R-:W-:Y:S05]  /*25b20*/  @!P1 BRA `(.L_x_6332) ;  /* 0x0000004c00a09947 */ /* 0x010fea0003800000 */
.L_x_6512:
[----:B------:R-:W-:Y:S05]  /*25b30*/  @!P0 BRA `(.L_x_6333) ;  /* 0x0000000000048947 */ /* 0x000fea0003800000 */
[----:B------:R-:W-:Y:S01]  /*25b40*/  BPT.TRAP 0x1 ;  /* 0x000000040000795c */ /* 0x000fe20000300000 */
.L_x_6333:
[----:B------:R0:W0:Y:S02]  /*25b50*/  SYNCS.PHASECHK.TRANS64.TRYWAIT P0, [R3+URZ+0x30860], R2 ;  /* 0x03086002030075a7 */ /* 0x000024000800017f */
[----:B0-----:R-:W-:Y:S05]  /*25b60*/  @!P0 NANOSLEEP.SYNCS 0x989680 ;  /* 0x009896800000895d */ /* 0x001fea0003900000 */
[----:B------:R-:W0:Y:S02]  /*25b70*/  @!P0 SYNCS.PHASECHK.TRANS64 P0, [R3+URZ+0x30860], R2 ;  /* 0x03086002030085a7 */ /* 0x000e24000800007f */
[----:B0-----:R-:W-:Y:S05]  /*25b80*/  @!P0 BRA `(.L_x_6333) ;  /* 0xfffffffc00f08947 */ /* 0x001fea000383ffff */
.L_x_5973:
[----:B------:R-:W-:Y:S05]  /*25b90*/  BSYNC B9 ;  /* 0x0000000000097941 */ /* 0x000fea0003800000 */
.L_x_5970:
[----:B------:R-:W-:Y:S05]  /*25ba0*/  EXIT ;  /* 0x000000000000794d */ /* 0x000fea0003800000 */
.L_x_5991:
[----:B0-----:R0:W1:Y:S02]  /*25bb0*/  SYNCS.PHASECHK.TRANS64.TRYWAIT P5, [R88+URZ+0x30890], R89 ;  /* 0x03089059580075a7 */ /* 0x00106400080a017f */
[----:B-1----:R-:W-:Y:S05]  /*25bc0*/  @!P5 NANOSLEEP.SYNCS 0x989680 ;  /* 0x009896800000d95d */ /* 0x002fea0003900000 */
[----:B------:R-:W1:Y:S02]  /*25bd0*/  @!P5 SYNCS.PHASECHK.TRANS64 P5, [R88+URZ+0x30890], R89 ;  /* 0x030890595800d5a7 */ /* 0x000e6400080a007f */
[----:B-1----:R-:W-:Y:S05]  /*25be0*/  @!P5 BRA `(.L_x_5991) ;  /* 0xfffffffc00f0d947 */ /* 0x002fea000383ffff */
[----:B------:R-:W-:Y:S05]  /*25bf0*/  BRA `(.L_x_6334) ;  /* 0xfffffddc00287947 */ /* 0x000fea000383ffff */
.L_x_5992:
        /* <DEDUP_REMOVED lines=8> */
.L_x_6336:
[----:B------:R-:W-:Y:S05]  /*25c80*/  BSYNC B1 ;  /* 0x0000000000017941 */ /* 0x000fea0003800000 */
.L_x_6335:
        /* <DEDUP_REMOVED lines=8> */
.L_x_6337:
[----:B------:R-:W-:Y:S01]  /*25d10*/  IMAD.MOV.U32 R11, RZ, RZ, R14 ;  /* 0x000000ffff0b7224 */ /* 0x000fe200078e000e */
[----:B------:R-:W-:Y:S06]  /*25d20*/  BRA `(.L_x_6338) ;  /* 0xfffffdd800f07947 */ /* 0x000fec000383ffff */
.L_x_6017:
[----:B------:R-:W-:Y:S01]  /*25d30*/  BSSY B1, `(.L_x_6339) ;  /* 0x0000008000017945 */ /* 0x000fe20003800000 */
[----:B0---4-:R-:W-:Y:S02]  /*25d40*/  IMAD.MOV.U32 R13, RZ, RZ, R119 ;  /* 0x000000ffff0d7224 */ /* 0x011fe400078e0077 */
[----:B------:R-:W-:Y:S02]  /*25d50*/  IMAD.MOV.U32 R12, RZ, RZ, 0x1 ;  /* 0x00000001ff0c7424 */ /* 0x000fe400078e00ff */
[----:B---3--:R-:W-:Y:S02]  /*25d60*/  IMAD.MOV.U32 R11, RZ, RZ, 0x1c1f ;  /* 0x00001c1fff0b7424 */ /* 0x008fe400078e00ff */
[----:B------:R-:W-:-:S07]  /*25d70*/  IMAD.MOV.U32 R15, RZ, RZ, -0x1 ;  /* 0xffffffffff0f7424 */ /* 0x000fce00078e00ff */
[----:B-12---:R-:W-:Y:S05]  /*25d80*/  WARPSYNC.COLLECTIVE R15, `(.L_x_6340) ;  /* 0x000000000f087348 */ /* 0x006fea0003c00000 */
[----:B------:R0:W3:Y:S02]  /*25d90*/  SHFL.IDX P6, R14, R13, R12, R11 ;  /* 0x0000000c0d0e7389 */ /* 0x0000e400000c000b */
[----:B0123--:R-:W-:Y:S01]  /*25da0*/  ENDCOLLECTIVE ;  /* 0x000000000000791b */ /* 0x00ffe20003800000 */
.L_x_6340:
[----:B------:R-:W-:Y:S05]  /*25db0*/  BSYNC B1 ;  /* 0x0000000000017941 */ /* 0x000fea0003800000 */
.L_x_6339:
        /* <DEDUP_REMOVED lines=8> */
.L_x_6341:
[----:B------:R-:W-:Y:S01]  /*25e40*/  IMAD.MOV.U32 R120, RZ, RZ, R14 ;  /* 0x000000ffff787224 */ /* 0x000fe200078e000e */
[----:B------:R-:W-:Y:S06]  /*25e50*/  BRA `(.L_x_6342) ;  /* 0xfffffdf000247947 */ /* 0x000fec000383ffff */
.L_x_6047:
[----:B-1----:R1:W2:Y:S02]  /*25e60*/  SYNCS.PHASECHK.TRANS64.TRYWAIT P5, [R88+URZ+0x30890], R89 ;  /* 0x03089059580075a7 */ /* 0x0022a400080a017f */
[----:B--2---:R-:W-:Y:S05]  /*25e70*/  @!P5 NANOSLEEP.SYNCS 0x989680 ;  /* 0x009896800000d95d */ /* 0x004fea0003900000 */
[----:B------:R-:W2:Y:S02]  /*25e80*/  @!P5 SYNCS.PHASECHK.TRANS64 P5, [R88+URZ+0x30890], R89 ;  /* 0x030890595800d5a7 */ /* 0x000ea400080a007f */
[----:B--2---:R-:W-:Y:S05]  /*25e90*/  @!P5 BRA `(.L_x_6047) ;  /* 0xfffffffc00f0d947 */ /* 0x004fea000383ffff */
[----:B------:R-:W-:Y:S05]  /*25ea0*/  BRA `(.L_x_6343) ;  /* 0xfffffe1000707947 */ /* 0x000fea000383ffff */
.L_x_6048:
        /* <DEDUP_REMOVED lines=8> */
.L_x_6345:
[----:B------:R-:W-:Y:S05]  /*25f30*/  BSYNC B1 ;  /* 0x0000000000017941 */ /* 0x000fea0003800000 */
.L_x_6344:
        /* <DEDUP_REMOVED lines=8> */
.L_x_6346:
[----:B------:R-:W-:Y:S01]  /*25fc0*/  IMAD.MOV.U32 R11, RZ, RZ, R14 ;  /* 0x000000ffff0b7224 */ /* 0x000fe200078e000e */
[----:B------:R-:W-:Y:S06]  /*25fd0*/  BRA `(.L_x_6347) ;  /* 0xfffffe10003c7947 */ /* 0x000fec000383ffff */
.L_x_6061:
        /* <DEDUP_REMOVED lines=8> */
.L_x_6349:
[----:B------:R-:W-:Y:S05]  /*26060*/  BSYNC B1 ;  /* 0x0000000000017941 */ /* 0x000fea0003800000 */
.L_x_6348:
        /* <DEDUP_REMOVED lines=8> */
.L_x_6350:
[----:B------:R-:W-:Y:S01]  /*260f0*/  IMAD.MOV.U32 R36, RZ, RZ, R14 ;  /* 0x000000ffff247224 */ /* 0x000fe200078e000e */
[----:B------:R-:W-:Y:S06]  /*26100*/  BRA `(.L_x_6351) ;  /* 0xfffffe2400ec7947 */ /* 0x000fec000383ffff */
.L_x_6074:
[----:B0-----:R0:W1:Y:S02]  /*26110*/  SYNCS.PHASECHK.TRANS64.TRYWAIT P3, [R88+URZ+0x30890], R89 ;  /* 0x03089059580075a7 */ /* 0x001064000806017f */
[----:B-1----:R-:W-:Y:S05]  /*26120*/  @!P3 NANOSLEEP.SYNCS 0x989680 ;  /* 0x009896800000b95d */ /* 0x002fea0003900000 */
[----:B------:R-:W1:Y:S02]  /*26130*/  @!P3 SYNCS.PHASECHK.TRANS64 P3, [R88+URZ+0x30890], R89 ;  /* 0x030890595800b5a7 */ /* 0x000e64000806007f */
[----:B-1----:R-:W-:Y:S05]  /*26140*/  @!P3 BRA `(.L_x_6074) ;  /* 0xfffffffc00f0b947 */ /* 0x002fea000383ffff */
[----:B------:R-:W-:Y:S05]  /*26150*/  BRA `(.L_x_6352) ;  /* 0xfffffe3c00f07947 */ /* 0x000fea000383ffff */
.L_x_6075:
        /* <DEDUP_REMOVED lines=8> */
.L_x_6354:
[----:B------:R-:W-:Y:S05]  /*261e0*/  BSYNC B1 ;  /* 0x0000000000017941 */ /* 0x000fea0003800000 */
.L_x_6353:
        /* <DEDUP_REMOVED lines=8> */
.L_x_6355:
[----:B------:R-:W-:Y:S01]  /*26270*/  IMAD.MOV.U32 R38, RZ, RZ, R14 ;  /* 0x000000ffff267224 */ /* 0x000fe200078e000e */
[----:B------:R-:W-:Y:S06]  /*26280*/  BRA `(.L_x_6356) ;  /* 0xfffffe4000147947 */ /* 0x000fec000383ffff */
.L_x_6078:
        /* <DEDUP_REMOVED lines=8> */
.L_x_6358:
[----:B------:R-:W-:Y:S05]  /*26310*/  BSYNC B1 ;  /* 0x0000000000017941 */ /* 0x000fea0003800000 */
.L_x_6357:
[----:B------:R-:W-:Y:S01]  /*26320*/  MOV R13, R40 ;  /* 0x00000028000d7202 */ /* 0x000fe20000000f00 */
[----:B------:R-:W-:Y:S02]  /*26330*/  IMAD.MOV.U32 R12, RZ, RZ, 0x1 ;  /* 0x00000001ff0c7424 */ /* 0x000fe400078e00ff */
[----:B------:R-:W-:Y:S02]  /*26340*/  IMAD.MOV.U32 R11, RZ, RZ, 0x1c1f ;  /* 0x00001c1fff0b7424 */ /* 0x000fe400078e00ff */
[----:B------:R-:W-:Y:S02]  /*26350*/  IMAD.MOV.U32 R15, RZ, RZ, -0x1 ;  /* 0xffffffffff0f7424 */ /* 0x000fe400078e00ff */
[----:B------:R-:W-:-:S07]  /*26360*/  IMAD.MOV.U32 R39, RZ, RZ, R14 ;  /* 0x000000ffff277224 */ /* 0x000fce00078e000e */
[----:B------:R-:W-:Y:S05]  /*26370*/  WARPSYNC.COLLECTIVE R15, `(.L_x_6359) ;  /* 0x000000000f087348 */ /* 0x000fea0003c00000 */
[----:B------:R0:W1:Y:S02]  /*26380*/  SHFL.IDX P6, R14, R13, R12, R11 ;  /* 0x0000000c0d0e7389 */ /* 0x00006400000c000b */
[----:B01----:R-:W-:Y:S01]  /*26390*/  ENDCOLLECTIVE ;  /* 0x000000000000791b */ /* 0x003fe20003800000 */
.L_x_6359:
[----:B------:R-:W-:Y:S01]  /*263a0*/  IMAD.MOV.U32 R38, RZ, RZ, R14 ;  /* 0x000000ffff267224 */ /* 0x000fe200078e000e */
[----:B------:R-:W-:Y:S06]  /*263b0*/  BRA `(.L_x_6360) ;  /* 0xfffffe4000707947 */ /* 0x000fec000383ffff */
.L_x_6082:
[----:B---3--:R3:W0:Y:S02]  /*263c0*/  SYNCS.PHASECHK.TRANS64.TRYWAIT P2, [R88+URZ+0x308b0], R89 ;  /* 0x0308b059580075a7 */ /* 0x008624000804017f */
[----:B0-----:R-:W-:Y:S05]  /*263d0*/  @!P2 NANOSLEEP.SYNCS 0x989680 ;  /* 0x009896800000a95d */ /* 0x001fea0003900000 */
[----:B------:R-:W0:Y:S02]  /*263e0*/  @!P2 SYNCS.PHASECHK.TRANS64 P2, [R88+URZ+0x308b0], R89 ;  /* 0x0308b0595800a5a7 */ /* 0x000e24000804007f */
[----:B0-----:R-:W-:Y:S05]  /*263f0*/  @!P2 BRA `(.L_x_6082) ;  /* 0xfffffffc00f0a947 */ /* 0x001fea000383ffff */
[----:B------:R-:W-:Y:S05]  /*26400*/  BRA `(.L_x_6361) ;  /* 0xfffffe4400487947 */ /* 0x000fea000383ffff */
.L_x_6100:
        /* <DEDUP_REMOVED lines=8> */
.L_x_6363:
[----:B------:R-:W-:Y:S05]  /*26490*/  BSYNC B1 ;  /* 0x0000000000017941 */ /* 0x000fea0003800000 */
.L_x_6362:
        /* <DEDUP_REMOVED lines=8> */
.L_x_6364:
[----:B------:R-:W-:Y:S02]  /*26520*/  IMAD.MOV.U32 R13, RZ, RZ, R10 ;  /* 0x000000ffff0d7224 */ /* 0x000fe400078e000a */
[----:B------:R-:W-:-:S07]  /*26530*/  IMAD.MOV.U32 R0, RZ, RZ, R14 ;  /* 0x000000ffff007224 */ /* 0x000fce00078e000e */
[----:B------:R-:W-:Y:S05]  /*26540*/  WARPSYNC.COLLECTIVE R15, `(.L_x_6365) ;  /* 0x000000000f087348 */ /* 0x000fea0003c00000 */
[----:B------:R0:W1:Y:S02]  /*26550*/  SHFL.IDX P6, R14, R13, R12, R11 ;  /* 0x0000000c0d0e7389 */ /* 0x00006400000c000b */
[----:B01----:R-:W-:Y:S01]  /*26560*/  ENDCOLLECTIVE ;  /* 0x000000000000791b */ /* 0x003fe20003800000 */
.L_x_6365:
[----:B------:R-:W-:Y:S02]  /*26570*/  IMAD.MOV.U32 R13, RZ, RZ, R4 ;  /* 0x000000ffff0d7224 */ /* 0x000fe400078e0004 */
[----:B------:R-:W-:-:S07]  /*26580*/  IMAD.MOV.U32 R5, RZ, RZ, R14 ;  /* 0x000000ffff057224 */ /* 0x000fce00078e000e */
[----:B------:R-:W-:Y:S05]  /*26590*/  WARPSYNC.COLLECTIVE R15, `(.L_x_6366) ;  /* 0x000000000f087348 */ /* 0x000fea0003c00000 */
[----:B------:R0:W1:Y:S02]  /*265a0*/  SHFL.IDX P6, R14, R13, R12, R11 ;  /* 0x0000000c0d0e7389 */ /* 0x00006400000c000b */
[----:B01----:R-:W-:Y:S01]  /*265b0*/  ENDCOLLECTIVE ;  /* 0x000000000000791b */ /* 0x003fe20003800000 */
.L_x_6366:
[----:B------:R-:W-:Y:S05]  /*265c0*/  BRA `(.L_x_6367) ;  /* 0xfffffe5400c47947 */ /* 0x000fea000383ffff */
.L_x_6103:
        /* <DEDUP_REMOVED lines=8> */
.L_x_6369:
[----:B------:R-:W-:Y:S05]  /*26650*/  BSYNC B1 ;  /* 0x0000000000017941 */ /* 0x000fea0003800000 */
.L_x_6368:
        /* <DEDUP_REMOVED lines=8> */
.L_x_6370:
[----:B------:R-:W-:Y:S02]  /*266e0*/  IMAD.MOV.U32 R13, RZ, RZ, R10 ;  /* 0x000000ffff0d7224 */ /* 0x000fe400078e000a */
[----:B------:R-:W-:-:S07]  /*266f0*/  IMAD.MOV.U32 R0, RZ, RZ, R14 ;  /* 0x000000ffff007224 */ /* 0x000fce00078e000e */
[----:B------:R-:W-:Y:S05]  /*26700*/  WARPSYNC.COLLECTIVE R15, `(.L_x_6371) ;  /* 0x000000000f087348 */ /* 0x000fea0003c00000 */
[----:B------:R0:W1:Y:S02]  /*26710*/  SHFL.IDX P6, R14, R13, R12, R11 ;  /* 0x0000000c0d0e7389 */ /* 0x00006400000c000b */
[----:B01----:R-:W-:Y:S01]  /*26720*/  ENDCOLLECTIVE ;  /* 0x000000000000791b */ /* 0x003fe20003800000 */
.L_x_6371:
[----:B------:R-:W-:Y:S01]  /*26730*/  MOV R13, R4 ;  /* 0x00000004000d7202 */ /* 0x000fe20000000f00 */
[----:B------:R-:W-:-:S07]  /*26740*/  IMAD.MOV.U32 R5, RZ, RZ, R14 ;  /* 0x000000ffff057224 */ /* 0x000fce00078e000e */
[----:B------:R-:W-:Y:S05]  /*26750*/  WARPSYNC.COLLECTIVE R15, `(.L_x_6372) ;  /* 0x000000000f087348 */ /* 0x000fea0003c00000 */
[----:B------:R0:W1:Y:S02]  /*26760*/  SHFL.IDX P6, R14, R13, R12, R11 ;  /* 0x0000000c0d0e7389 */ /* 0x00006400000c000b */
[----:B01----:R-:W-:Y:S01]  /*26770*/  ENDCOLLECTIVE ;  /* 0x000000000000791b */ /* 0x003fe20003800000 */
.L_x_6372:
[----:B------:R-:W-:Y:S01]  /*26780*/  IMAD.MOV.U32 R4, RZ, RZ, R14 ;  /* 0x000000ffff047224 */ /* 0x000fe200078e000e */
[----:B------:R-:W-:Y:S06]  /*26790*/  BRA `(.L_x_6373) ;  /* 0xfffffe5c00787947 */ /* 0x000fec000383ffff */
.L_x_6107:
[----:B0-----:R0:W1:Y:S02]  /*267a0*/  SYNCS.PHASECHK.TRANS64.TRYWAIT P0, [R2+URZ+0x30800], R5 ;  /* 0x03080005020075a7 */ /* 0x001064000800017f */
[----:B-1----:R-:W-:Y:S05]  /*267b0*/  @!P0 NANOSLEEP.SYNCS 0x989680 ;  /* 0x009896800000895d */ /* 0x002fea0003900000 */
[----:B------:R-:W1:Y:S02]  /*267c0*/  @!P0 SYNCS.PHASECHK.TRANS64 P0, [R2+URZ+0x30800], R5 ;  /* 0x03080005020085a7 */ /* 0x000e64000800007f */
[----:B-1----:R-:W-:Y:S05]  /*267d0*/  @!P0 BRA `(.L_x_6107) ;  /* 0xfffffffc00f08947 */ /* 0x002fea000383ffff */
[----:B------:R-:W-:Y:S05]  /*267e0*/  BRA `(.L_x_6374) ;  /* 0xfffffe64009c7947 */ /* 0x000fea000383ffff */
.L_x_6131:
        /* <DEDUP_REMOVED lines=8> */
.L_x_6376:
[----:B------:R-:W-:Y:S05]  /*26870*/  BSYNC B1 ;  /* 0x0000000000017941 */ /* 0x000fea0003800000 */
.L_x_6375:
        /* <DEDUP_REMOVED lines=8> */
.L_x_6377:
[----:B------:R-:W-:Y:S02]  /*26900*/  IMAD.MOV.U32 R13, RZ, RZ, R21 ;  /* 0x000000ffff0d7224 */ /* 0x000fe400078e0015 */
[----:B------:R-:W-:-:S07]  /*26910*/  IMAD.MOV.U32 R0, RZ, RZ, R14 ;  /* 0x000000ffff007224 */ /* 0x000fce00078e000e */
[----:B------:R-:W-:Y:S05]  /*26920*/  WARPSYNC.COLLECTIVE R15, `(.L_x_6378) ;  /* 0x000000000f087348 */ /* 0x000fea0003c00000 */
[----:B------:R0:W1:Y:S02]  /*26930*/  SHFL.IDX P6, R14, R13, R12, R11 ;  /* 0x0000000c0d0e7389 */ /* 0x00006400000c000b */
[----:B01----:R-:W-:Y:S01]  /*26940*/  ENDCOLLECTIVE ;  /* 0x000000000000791b */ /* 0x003fe20003800000 */
.L_x_6378:
[----:B------:R-:W-:Y:S02]  /*26950*/  IMAD.MOV.U32 R13, RZ, RZ, R20 ;  /* 0x000000ffff0d7224 */ /* 0x000fe400078e0014 */
[----:B------:R-:W-:-:S07]  /*26960*/  IMAD.MOV.U32 R5, RZ, RZ, R14 ;  /* 0x000000ffff057224 */ /* 0x000fce00078e000e */
[----:B------:R-:W-:Y:S05]  /*26970*/  WARPSYNC.COLLECTIVE R15, `(.L_x_6379) ;  /* 0x000000000f087348 */ /* 0x000fea0003c00000 */
[----:B------:R0:W1:Y:S02]  /*26980*/  SHFL.IDX P6, R14, R13, R12, R11 ;  /* 0x0000000c0d0e7389 */ /* 0x00006400000c000b */
[----:B01----:R-:W-:Y:S01]  /*26990*/  ENDCOLLECTIVE ;  /* 0x000000000000791b */ /* 0x003fe20003800000 */
.L_x_6379:
[----:B------:R-:W-:Y:S05]  /*269a0*/  BRA `(.L_x_6380) ;  /* 0xfffffe8c00387947 */ /* 0x000fea000383ffff */
.L_x_6134:
        /* <DEDUP_REMOVED lines=8> */
.L_x_6382:
[----:B------:R-:W-:Y:S05]  /*26a30*/  BSYNC B1 ;  /* 0x0000000000017941 */ /* 0x000fea0003800000 */
.L_x_6381:
        /* <DEDUP_REMOVED lines=8> */
.L_x_6383:
[----:B------:R-:W-:Y:S02]  /*26ac0*/  IMAD.MOV.U32 R13, RZ, RZ, R21 ;  /* 0x000000ffff0d7224 */ /* 0x000fe400078e0015 */
[----:B------:R-:W-:-:S07]  /*26ad0*/  IMAD.MOV.U32 R0, RZ, RZ, R14 ;  /* 0x000000ffff007224 */ /* 0x000fce00078e000e */
[----:B------:R-:W-:Y:S05]  /*26ae0*/  WARPSYNC.COLLECTIVE R15, `(.L_x_6384) ;  /* 0x000000000f087348 */ /* 0x000fea0003c00000 */
[----:B------:R0:W1:Y:S02]  /*26af0*/  SHFL.IDX P6, R14, R13, R12, R11 ;  /* 0x0000000c0d0e7389 */ /* 0x00006400000c000b */
[----:B01----:R-:W-:Y:S01]  /*26b00*/  ENDCOLLECTIVE ;  /* 0x000000000000791b */ /* 0x003fe20003800000 */
.L_x_6384:
[----:B------:R-:W-:Y:S02]  /*26b10*/  IMAD.MOV.U32 R13, RZ, RZ, R20 ;  /* 0x000000ffff0d7224 */ /* 0x000fe400078e0014 */
[----:B------:R-:W-:-:S07]  /*26b20*/  IMAD.MOV.U32 R21, RZ, RZ, R14 ;  /* 0x000000ffff157224 */ /* 0x000fce00078e000e */
[----:B------:R-:W-:Y:S05]  /*26b30*/  WARPSYNC.COLLECTIVE R15, `(.L_x_6385) ;  /* 0x000000000f087348 */ /* 0x000fea0003c00000 */
[----:B------:R0:W1:Y:S02]  /*26b40*/  SHFL.IDX P6, R14, R13, R12, R11 ;  /* 0x0000000c0d0e7389 */ /* 0x00006400000c000b */
[----:B01----:R-:W-:Y:S01]  /*26b50*/  ENDCOLLECTIVE ;  /* 0x000000000000791b */ /* 0x003fe20003800000 */
.L_x_6385:
[----:B------:R-:W-:Y:S01]  /*26b60*/  IMAD.MOV.U32 R20, RZ, RZ, R14 ;  /* 0x000000ffff147224 */ /* 0x000fe200078e000e */
[----:B------:R-:W-:Y:S06]  /*26b70*/  BRA `(.L_x_6386) ;  /* 0xfffffe9000787947 */ /* 0x000fec000383ffff */
.L_x_6138:
[----:B0-----:R0:W1:Y:S02]  /*26b80*/  SYNCS.PHASECHK.TRANS64.TRYWAIT P0, [R2+URZ+0x30800], R61 ;  /* 0x0308003d020075a7 */ /* 0x001064000800017f */
[----:B-1----:R-:W-:Y:S05]  /*26b90*/  @!P0 NANOSLEEP.SYNCS 0x989680 ;  /* 0x009896800000895d */ /* 0x002fea0003900000 */
[----:B------:R-:W1:Y:S02]  /*26ba0*/  @!P0 SYNCS.PHASECHK.TRANS64 P0, [R2+URZ+0x30800], R61 ;  /* 0x0308003d020085a7 */ /* 0x000e64000800007f */
[----:B-1----:R-:W-:Y:S05]  /*26bb0*/  @!P0 BRA `(.L_x_6138) ;  /* 0xfffffffc00f08947 */ /* 0x002fea000383ffff */
[----:B------:R-:W-:Y:S05]  /*26bc0*/  BRA `(.L_x_6387) ;  /* 0xfffffe9800107947 */ /* 0x000fea000383ffff */
.L_x_6152:
[----:B-1----:R1:W2:Y:S02]  /*26bd0*/  SYNCS.PHASECHK.TRANS64.TRYWAIT P1, [R5+URZ+0x30830], R0 ;  /* 0x03083000050075a7 */ /* 0x0022a4000802017f */
[----:B--2---:R-:W-:Y:S05]  /*26be0*/  @!P1 NANOSLEEP.SYNCS 0x989680 ;  /* 0x009896800000995d */ /* 0x004fea0003900000 */
[----:B------:R-:W2:Y:S02]  /*26bf0*/  @!P1 SYNCS.PHASECHK.TRANS64 P1, [R5+URZ+0x30830], R0 ;  /* 0x03083000050095a7 */ /* 0x000ea4000802007f */
[----:B--2---:R-:W-:Y:S05]  /*26c00*/  @!P1 BRA `(.L_x_6152) ;  /* 0xfffffffc00f09947 */ /* 0x004fea000383ffff */
[----:B------:R-:W-:Y:S05]  /*26c10*/  BRA `(.L_x_6151) ;  /* 0xfffffec000947947 */ /* 0x000fea000383ffff */
.L_x_6160:
[----:B-1----:R1:W2:Y:S02]  /*26c20*/  SYNCS.PHASECHK.TRANS64.TRYWAIT P2, [R13+URZ+0x30830], R0 ;  /* 0x030830000d0075a7 */ /* 0x0022a4000804017f */
[----:B--2---:R-:W-:Y:S05]  /*26c30*/  @!P2 NANOSLEEP.SYNCS 0x989680 ;  /* 0x009896800000a95d */ /* 0x004fea0003900000 */
[----:B------:R-:W2:Y:S02]  /*26c40*/  @!P2 SYNCS.PHASECHK.TRANS64 P2, [R13+URZ+0x30830], R0 ;  /* 0x030830000d00a5a7 */ /* 0x000ea4000804007f */
[----:B--2---:R-:W-:Y:S05]  /*26c50*/  @!P2 BRA `(.L_x_6160) ;  /* 0xfffffffc00f0a947 */ /* 0x004fea000383ffff */
[----:B------:R-:W-:Y:S05]  /*26c60*/  BRA `(.L_x_6159) ;  /* 0xfffffeec00187947 */ /* 0x000fea000383ffff */
.L_x_6165:
[----:B-1----:R1:W2:Y:S02]  /*26c70*/  SYNCS.PHASECHK.TRANS64.TRYWAIT P2, [R15+URZ+0x30850], R0 ;  /* 0x030850000f0075a7 */ /* 0x0022a4000804017f */
[----:B--2---:R-:W-:Y:S05]  /*26c80*/  @!P2 NANOSLEEP.SYNCS 0x989680 ;  /* 0x009896800000a95d */ /* 0x004fea0003900000 */
[----:B------:R-:W2:Y:S02]  /*26c90*/  @!P2 SYNCS.PHASECHK.TRANS64 P2, [R15+URZ+0x30850], R0 ;  /* 0x030850000f00a5a7 */ /* 0x000ea4000804007f */
[----:B--2---:R-:W-:Y:S05]  /*26ca0*/  @!P2 BRA `(.L_x_6165) ;  /* 0xfffffffc00f0a947 */ /* 0x004fea000383ffff */
[----:B------:R-:W-:Y:S05]  /*26cb0*/  BRA `(.L_x_6164) ;  /* 0xfffffef800bc7947 */ /* 0x000fea000383ffff */
.L_x_6175:
[----:B-1----:R1:W2:Y:S02]  /*26cc0*/  SYNCS.PHASECHK.TRANS64.TRYWAIT P1, [R0+URZ+0x30830], R3 ;  /* 0x03083003000075a7 */ /* 0x0022a4000802017f */
[----:B--2---:R-:W-:Y:S05]  /*26cd0*/  @!P1 NANOSLEEP.SYNCS 0x989680 ;  /* 0x009896800000995d */ /* 0x004fea0003900000 */
[----:B------:R-:W2:Y:S02]  /*26ce0*/  @!P1 SYNCS.PHASECHK.TRANS64 P1, [R0+URZ+0x30830], R3 ;  /* 0x03083003000095a7 */ /* 0x000ea4000802007f */
[----:B--2---:R-:W-:Y:S05]  /*26cf0*/  @!P1 BRA `(.L_x_6175) ;  /* 0xfffffffc00f09947 */ /* 0x004fea000383ffff */
[----:B------:R-:W-:Y:S05]  /*26d00*/  BRA `(.L_x_6174) ;  /* 0xffffff1c00107947 */ /* 0x000fea000383ffff */
.L_x_6180:
[----:B-1----:R1:W2:Y:S02]  /*26d10*/  SYNCS.PHASECHK.TRANS64.TRYWAIT P1, [R15+URZ+0x30850], R0 ;  /* 0x030850000f0075a7 */ /* 0x0022a4000802017f */
[----:B--2---:R-:W-:Y:S05]  /*26d20*/  @!P1 NANOSLEEP.SYNCS 0x989680 ;  /* 0x009896800000995d */ /* 0x004fea0003900000 */
[----:B------:R-:W2:Y:S02]  /*26d30*/  @!P1 SYNCS.PHASECHK.TRANS64 P1, [R15+URZ+0x30850], R0 ;  /* 0x030850000f0095a7 */ /* 0x000ea4000802007f */
[----:B--2---:R-:W-:Y:S05]  /*26d40*/  @!P1 BRA `(.L_x_6180) ;  /* 0xfffffffc00f09947 */ /* 0x004fea000383ffff */
[----:B------:R-:W-:Y:S05]  /*26d50*/  BRA `(.L_x_6179) ;  /* 0xffffff2800ac7947 */ /* 0x000fea000383ffff */
.L_x_6188:
[----:B-1----:R1:W2:Y:S02]  /*26d60*/  SYNCS.PHASECHK.TRANS64.TRYWAIT P1, [R10+URZ+0x30850], R5 ;  /* 0x030850050a0075a7 */ /* 0x0022a4000802017f */
[----:B--2---:R-:W-:Y:S05]  /*26d70*/  @!P1 NANOSLEEP.SYNCS 0x989680 ;  /* 0x009896800000995d */ /* 0x004fea0003900000 */
[----:B------:R-:W2:Y:S02]  /*26d80*/  @!P1 SYNCS.PHASECHK.TRANS64 P1, [R10+URZ+0x30850], R5 ;  /* 0x030850050a0095a7 */ /* 0x000ea4000802007f */
[----:B--2---:R-:W-:Y:S05]  /*26d90*/  @!P1 BRA `(.L_x_6188) ;  /* 0xfffffffc00f09947 */ /* 0x004fea000383ffff */
[----:B------:R-:W-:Y:S05]  /*26da0*/  BRA `(.L_x_6187) ;  /* 0xffffff4800887947 */ /* 0x000fea000383ffff */
.L_x_6225:
[----:B------:R-:W0:Y:S01]  /*26db0*/  S2R R8, SR_TID.X ;  /* 0x0000000000087919 */ /* 0x000e220000002100 */
[----:B------:R-:W-:Y:S01]  /*26dc0*/  BSSY B1, `(.L_x_6388) ;  /* 0x000000a000017945 */ /* 0x000fe20003800000 */
[----:B------:R-:W-:Y:S01]  /*26dd0*/  MOV R12, RZ ;  /* 0x000000ff000c7202 */ /* 0x000fe20000000f00 */
        /* <DEDUP_REMOVED lines=8> */
.L_x_6389:
[----:B------:R-:W-:Y:S05]  /*26e60*/  BSYNC B1 ;  /* 0x0000000000017941 */ /* 0x000fea0003800000 */
.L_x_6388:
[----:B------:R-:W-:Y:S05]  /*26e70*/  BRA `(.L_x_6390) ;  /* 0xffffff9000487947 */ /* 0x000fea000383ffff */
.L_x_6227:
[----:B------:R-:W-:Y:S01]  /*26e80*/  BSSY B1, `(.L_x_6391) ;  /* 0x0000006000017945 */ /* 0x000fe20003800000 */
[----:B------:R-:W-:-:S07]  /*26e90*/  IMAD.MOV.U32 R15, RZ, RZ, -0x1 ;  /* 0xffffffffff0f7424 */ /* 0x000fce00078e00ff */
[----:B01----:R-:W-:Y:S05]  /*26ea0*/  WARPSYNC.COLLECTIVE R15, `(.L_x_6392) ;  /* 0x000000000f0c7348 */ /* 0x003fea0003c00000 */
[----:B------:R-:W-:Y:S02]  /*26eb0*/  ELECT P6, UR62, PT ;  /* 0x00000000003e782f */ /* 0x000fe400038c0000 */
[----:B------:R-:W-:Y:S01]  /*26ec0*/  MOV R14, UR62 ;  /* 0x0000003e000e7c02 */ /* 0x000fe20008000f00 */
[----:B01----:R-:W-:Y:S10]  /*26ed0*/  ENDCOLLECTIVE ;  /* 0x000000000000791b */ /* 0x003ff40003800000 */
.L_x_6392:
[----:B------:R-:W-:Y:S05]  /*26ee0*/  BSYNC B1 ;  /* 0x0000000000017941 */ /* 0x000fea0003800000 */
.L_x_6391:
[----:B------:R-:W-:Y:S05]  /*26ef0*/  BRA `(.L_x_6226) ;  /* 0xffffff9000407947 */ /* 0x000fea000383ffff */
.L_x_6229:
[----:B0-----:R0:W2:Y:S02]  /*26f00*/  SYNCS.PHASECHK.TRANS64.TRYWAIT P0, [R22+URZ+0x30820], R7 ;  /* 0x03082007160075a7 */ /* 0x0010a4000800017f */
[----:B--2---:R-:W-:Y:S05]  /*26f10*/  @!P0 NANOSLEEP.SYNCS 0x989680 ;  /* 0x009896800000895d */ /* 0x004fea0003900000 */
[----:B------:R-:W2:Y:S02]  /*26f20*/  @!P0 SYNCS.PHASECHK.TRANS64 P0, [R22+URZ+0x30820], R7 ;  /* 0x03082007160085a7 */ /* 0x000ea4000800007f */
[----:B--2---:R-:W-:Y:S05]  /*26f30*/  @!P0 BRA `(.L_x_6229) ;  /* 0xfffffffc00f08947 */ /* 0x004fea000383ffff */
[----:B------:R-:W-:Y:S05]  /*26f40*/  BRA `(.L_x_6393) ;  /* 0xffffff9000507947 */ /* 0x000fea000383ffff */
.L_x_6233:
[----:B-1----:R1:W2:Y:S02]  /*26f50*/  SYNCS.PHASECHK.TRANS64.TRYWAIT P0, [R11+URZ+0x308a0], R10 ;  /* 0x0308a00a0b0075a7 */ /* 0x0022a4000800017f */
[----:B--2---:R-:W-:Y:S05]  /*26f60*/  @!P0 NANOSLEEP.SYNCS 0x989680 ;  /* 0x009896800000895d */ /* 0x004fea0003900000 */
[----:B------:R-:W2:Y:S02]  /*26f70*/  @!P0 SYNCS.PHASECHK.TRANS64 P0, [R11+URZ+0x308a0], R10 ;  /* 0x0308a00a0b0085a7 */ /* 0x000ea4000800007f */
[----:B--2---:R-:W-:Y:S05]  /*26f80*/  @!P0 BRA `(.L_x_6233) ;  /* 0xfffffffc00f08947 */ /* 0x004fea000383ffff */
[----:B------:R-:W-:Y:S05]  /*26f90*/  BRA `(.L_x_6394) ;  /* 0xffffff9000687947 */ /* 0x000fea000383ffff */
.L_x_6240:
[----:B0-----:R0:W2:Y:S02]  /*26fa0*/  SYNCS.PHASECHK.TRANS64.TRYWAIT P0, [R11+URZ+0x308c0], R10 ;  /* 0x0308c00a0b0075a7 */ /* 0x0010a4000800017f */
[----:B--2---:R-:W-:Y:S05]  /*26fb0*/  @!P0 NANOSLEEP.SYNCS 0x989680 ;  /* 0x009896800000895d */ /* 0x004fea0003900000 */
[----:B------:R-:W2:Y:S02]  /*26fc0*/  @!P0 SYNCS.PHASECHK.TRANS64 P0, [R11+URZ+0x308c0], R10 ;  /* 0x0308c00a0b0085a7 */ /* 0x000ea4000800007f */
[----:B--2---:R-:W-:Y:S05]  /*26fd0*/  @!P0 BRA `(.L_x_6240) ;  /* 0xfffffffc00f08947 */ /* 0x004fea000383ffff */
[----:B------:R-:W-:Y:S05]  /*26fe0*/  BRA `(.L_x_6395) ;  /* 0xffffff9400647947 */ /* 0x000fea000383ffff */
.L_x_6249:
[----:B-1----:R1:W2:Y:S02]  /*26ff0*/  SYNCS.PHASECHK.TRANS64.TRYWAIT P1, [R10+URZ+0x308a0], R9 ;  /* 0x0308a0090a0075a7 */ /* 0x0022a4000802017f */
[----:B--2---:R-:W-:Y:S05]  /*27000*/  @!P1 NANOSLEEP.SYNCS 0x989680 ;  /* 0x009896800000995d */ /* 0x004fea0003900000 */
[----:B------:R-:W2:Y:S02]  /*27010*/  @!P1 SYNCS.PHASECHK.TRANS64 P1, [R10+URZ+0x308a0], R9 ;  /* 0x0308a0090a0095a7 */ /* 0x000ea4000802007f */
[----:B--2---:R-:W-:Y:S05]  /*27020*/  @!P1 BRA `(.L_x_6249) ;  /* 0xfffffffc00f09947 */ /* 0x004fea000383ffff */
[----:B------:R-:W-:Y:S05]  /*27030*/  BRA `(.L_x_6396) ;  /* 0xffffff9800987947 */ /* 0x000fea000383ffff */
.L_x_6256:
[----:B0-----:R0:W2:Y:S02]  /*27040*/  SYNCS.PHASECHK.TRANS64.TRYWAIT P1, [R10+URZ+0x308c0], R9 ;  /* 0x0308c0090a0075a7 */ /* 0x0010a4000802017f */
[----:B--2---:R-:W-:Y:S05]  /*27050*/  @!P1 NANOSLEEP.SYNCS 0x989680 ;  /* 0x009896800000995d */ /* 0x004fea0003900000 */
[----:B------:R-:W2:Y:S02]  /*27060*/  @!P1 SYNCS.PHASECHK.TRANS64 P1, [R10+URZ+0x308c0], R9 ;  /* 0x0308c0090a0095a7 */ /* 0x000ea4000802007f */
[----:B--2---:R-:W-:Y:S05]  /*27070*/  @!P1 BRA `(.L_x_6256) ;  /* 0xfffffffc00f09947 */ /* 0x004fea000383ffff */
[----:B------:R-:W-:Y:S05]  /*27080*/  BRA `(.L_x_6397) ;  /* 0xffffff9c00907947 */ /* 0x000fea000383ffff */
.L_x_6271:
        /* <DEDUP_REMOVED lines=11> */
.L_x_6399:
[----:B------:R-:W-:Y:S05]  /*27140*/  BSYNC B0 ;  /* 0x0000000000007941 */ /* 0x000fea0003800000 */
.L_x_6398:
[----:B------:R-:W-:Y:S05]  /*27150*/  BRA `(.L_x_6400) ;  /* 0xffffffa800e47947 */ /* 0x000fea000383ffff */
.L_x_6274:
[----:B0-----:R0:W1:Y:S02]  /*27160*/  SYNCS.PHASECHK.TRANS64.TRYWAIT P0, [R7+URZ+0x30840], R2 ;  /* 0x03084002070075a7 */ /* 0x001064000800017f */
[----:B-1----:R-:W-:Y:S05]  /*27170*/  @!P0 NANOSLEEP.SYNCS 0x989680 ;  /* 0x009896800000895d */ /* 0x002fea0003900000 */
[----:B------:R-:W1:Y:S02]  /*27180*/  @!P0 SYNCS.PHASECHK.TRANS64 P0, [R7+URZ+0x30840], R2 ;  /* 0x03084002070085a7 */ /* 0x000e64000800007f */
[----:B-1----:R-:W-:Y:S05]  /*27190*/  @!P0 BRA `(.L_x_6274) ;  /* 0xfffffffc00f08947 */ /* 0x002fea000383ffff */
[----:B------:R-:W-:Y:S05]  /*271a0*/  BRA `(.L_x_6401) ;  /* 0xffffffac00407947 */ /* 0x000fea000383ffff */
.L_x_6275:
        /* <DEDUP_REMOVED lines=8> */
.L_x_6403:
[----:B------:R-:W-:Y:S05]  /*27230*/  BSYNC B0 ;  /* 0x0000000000007941 */ /* 0x000fea0003800000 */
.L_x_6402:
        /* <DEDUP_REMOVED lines=9> */
.L_x_6404:
[----:B------:R-:W-:Y:S02]  /*272d0*/  IMAD.MOV.U32 R13, RZ, RZ, R0 ;  /* 0x000000ffff0d7224 */ /* 0x000fe400078e0000 */
[----:B------:R-:W-:Y:S02]  /*272e0*/  IMAD.MOV.U32 R12, RZ, RZ, 0x1 ;  /* 0x00000001ff0c7424 */ /* 0x000fe400078e00ff */
[----:B------:R-:W-:-:S07]  /*272f0*/  IMAD.MOV.U32 R3, RZ, RZ, R14 ;  /* 0x000000ffff037224 */ /* 0x000fce00078e000e */
[----:B------:R-:W-:Y:S05]  /*27300*/  WARPSYNC.COLLECTIVE R15, `(.L_x_6405) ;  /* 0x000000000f087348 */ /* 0x000fea0003c00000 */
[----:B------:R0:W1:Y:S02]  /*27310*/  SHFL.IDX P6, R14, R13, R12, R11 ;  /* 0x0000000c0d0e7389 */ /* 0x00006400000c000b */
[----:B01----:R-:W-:Y:S01]  /*27320*/  ENDCOLLECTIVE ;  /* 0x000000000000791b */ /* 0x003fe20003800000 */
.L_x_6405:
        /* <DEDUP_REMOVED lines=17> */
.L_x_6406:
[----:B------:R-:W-:Y:S02]  /*27440*/  @P1 IMAD R8, R5, 0x2, R22 ;  /* 0x0000000205081824 */ /* 0x000fe400078e0216 */
[----:B------:R-:W-:Y:S02]  /*27450*/  IMAD.MOV.U32 R13, RZ, RZ, R0 ;  /* 0x000000ffff0d7224 */ /* 0x000fe400078e0000 */
[----:B------:R-:W-:Y:S02]  /*27460*/  IMAD.MOV.U32 R12, RZ, RZ, 0x2 ;  /* 0x00000002ff0c7424 */ /* 0x000fe400078e00ff */
[----:B------:R-:W-:-:S07]  /*27470*/  IMAD.MOV.U32 R3, RZ, RZ, R14 ;  /* 0x000000ffff037224 */ /* 0x000fce00078e000e */
[----:B------:R-:W-:Y:S05]  /*27480*/  WARPSYNC.COLLECTIVE R15, `(.L_x_6407) ;  /* 0x000000000f087348 */ /* 0x000fea0003c00000 */
[----:B------:R0:W1:Y:S02]  /*27490*/  SHFL.IDX P6, R14, R13, R12, R11 ;  /* 0x0000000c0d0e7389 */ /* 0x00006400000c000b */
[----:B01----:R-:W-:Y:S01]  /*274a0*/  ENDCOLLECTIVE ;  /* 0x000000000000791b */ /* 0x003fe20003800000 */
.L_x_6407:
        /* <DEDUP_REMOVED lines=17> */
.L_x_6408:
[----:B------:R-:W-:Y:S02]  /*275c0*/  @P1 IMAD R8, R5, 0x2, R22 ;  /* 0x0000000205081824 */ /* 0x000fe400078e0216 */
[----:B------:R-:W-:Y:S02]  /*275d0*/  IMAD.MOV.U32 R13, RZ, RZ, R0 ;  /* 0x000000ffff0d7224 */ /* 0x000fe400078e0000 */
[----:B------:R-:W-:Y:S02]  /*275e0*/  IMAD.MOV.U32 R12, RZ, RZ, 0x3 ;  /* 0x00000003ff0c7424 */ /* 0x000fe400078e00ff */
[----:B------:R-:W-:-:S07]  /*275f0*/  IMAD.MOV.U32 R3, RZ, RZ, R14 ;  /* 0x000000ffff037224 */ /* 0x000fce00078e000e */
[----:B------:R-:W-:Y:S05]  /*27600*/  WARPSYNC.COLLECTIVE R15, `(.L_x_6409) ;  /* 0x000000000f087348 */ /* 0x000fea0003c00000 */
[----:B------:R0:W1:Y:S02]  /*27610*/  SHFL.IDX P6, R14, R13, R12, R11 ;  /* 0x0000000c0d0e7389 */ /* 0x00006400000c000b */
[----:B01----:R-:W-:Y:S01]  /*27620*/  ENDCOLLECTIVE ;  /* 0x000000000000791b */ /* 0x003fe20003800000 */
.L_x_6409:
        /* <DEDUP_REMOVED lines=17> */
.L_x_6410:
[----:B------:R-:W-:Y:S02]  /*27740*/  @P1 IMAD R8, R5, 0x2, R22 ;  /* 0x0000000205081824 */ /* 0x000fe400078e0216 */
[----:B------:R-:W-:Y:S02]  /*27750*/  IMAD.MOV.U32 R13, RZ, RZ, R0 ;  /* 0x000000ffff0d7224 */ /* 0x000fe400078e0000 */
[----:B------:R-:W-:Y:S02]  /*27760*/  IMAD.MOV.U32 R12, RZ, RZ, 0x4 ;  /* 0x00000004ff0c7424 */ /* 0x000fe400078e00ff */
[----:B------:R-:W-:-:S07]  /*27770*/  IMAD.MOV.U32 R3, RZ, RZ, R14 ;  /* 0x000000ffff037224 */ /* 0x000fce00078e000e */
[----:B------:R-:W-:Y:S05]  /*27780*/  WARPSYNC.COLLECTIVE R15, `(.L_x_6411) ;  /* 0x000000000f087348 */ /* 0x000fea0003c00000 */
[----:B------:R0:W1:Y:S02]  /*27790*/  SHFL.IDX P6, R14, R13, R12, R11 ;  /* 0x0000000c0d0e7389 */ /* 0x00006400000c000b */
[----:B01----:R-:W-:Y:S01]  /*277a0*/  ENDCOLLECTIVE ;  /* 0x000000000000791b */ /* 0x003fe20003800000 */
.L_x_6411:
        /* <DEDUP_REMOVED lines=17> */
.L_x_6412:
[----:B------:R-:W-:Y:S02]  /*278c0*/  @P1 IMAD R8, R5, 0x2, R22 ;  /* 0x0000000205081824 */ /* 0x000fe400078e0216 */
[----:B------:R-:W-:Y:S02]  /*278d0*/  IMAD.MOV.U32 R13, RZ, RZ, R0 ;  /* 0x000000ffff0d7224 */ /* 0x000fe400078e0000 */
[----:B------:R-:W-:Y:S02]  /*278e0*/  IMAD.MOV.U32 R12, RZ, RZ, 0x5 ;  /* 0x00000005ff0c7424 */ /* 0x000fe400078e00ff */
[----:B------:R-:W-:-:S07]  /*278f0*/  IMAD.MOV.U32 R3, RZ, RZ, R14 ;  /* 0x000000ffff037224 */ /* 0x000fce00078e000e */
[----:B------:R-:W-:Y:S05]  /*27900*/  WARPSYNC.COLLECTIVE R15, `(.L_x_6413) ;  /* 0x000000000f087348 */ /* 0x000fea0003c00000 */
[----:B------:R0:W1:Y:S02]  /*27910*/  SHFL.IDX P6, R14, R13, R12, R11 ;  /* 0x0000000c0d0e7389 */ /* 0x00006400000c000b */
[----:B01----:R-:W-:Y:S01]  /*27920*/  ENDCOLLECTIVE ;  /* 0x000000000000791b */ /* 0x003fe20003800000 */
.L_x_6413:
        /* <DEDUP_REMOVED lines=10> */
.L_x_6414:
        /* <DEDUP_REMOVED lines=8> */
.L_x_6280:
        /* <DEDUP_REMOVED lines=9> */
.L_x_6416:
[C---:B------:R-:W-:Y:S01]  /*27ae0*/  VIADD R6, R17.reuse, 0x10 ;  /* 0x0000001011067836 */ /* 0x040fe20000000000 */
[----:B------:R-:W-:Y:S01]  /*27af0*/  ISETP.GE.AND P1, PT, R17, R5, PT ;  /* 0x000000051100720c */ /* 0x000fe20003f26270 */
[----:B------:R-:W-:Y:S02]  /*27b00*/  IMAD.MOV.U32 R13, RZ, RZ, R0 ;  /* 0x000000ffff0d7224 */ /* 0x000fe400078e0000 */
[----:B------:R-:W-:-:S10]  /*27b10*/  IMAD.MOV.U32 R2, RZ, RZ, R14 ;  /* 0x000000ffff027224 */ /* 0x000fd400078e000e */
[----:B------:R-:W-:Y:S05]  /*27b20*/  WARPSYNC.COLLECTIVE R15, `(.L_x_6417) ;  /* 0x000000000f087348 */ /* 0x000fea0003c00000 */
[----:B------:R0:W1:Y:S02]  /*27b30*/  SHFL.IDX P6, R14, R13, R12, R11 ;  /* 0x0000000c0d0e7389 */ /* 0x00006400000c000b */
[----:B01----:R-:W-:Y:S01]  /*27b40*/  ENDCOLLECTIVE ;  /* 0x000000000000791b */ /* 0x003fe20003800000 */
.L_x_6417:
        /* <DEDUP_REMOVED lines=8> */
.L_x_6418:
        /* <DEDUP_REMOVED lines=8> */
[----:B------:R-:W-:Y:S02]  /*27c50*/  VIADD R6, R17, 0x20 ;  /* 0x0000002011067836 */ /* 0x000fe40000000000 */
[----:B0-----:R-:W-:-:S08]  /*27c60*/  IMAD.MOV.U32 R2, RZ, RZ, R14 ;  /* 0x000000ffff027224 */ /* 0x001fd000078e000e */
[----:B------:R-:W-:Y:S05]  /*27c70*/  WARPSYNC.COLLECTIVE R15, `(.L_x_6419) ;  /* 0x000000000f087348 */ /* 0x000fea0003c00000 */
[----:B------:R0:W1:Y:S02]  /*27c80*/  SHFL.IDX P6, R14, R13, R12, R11 ;  /* 0x0000000c0d0e7389 */ /* 0x00006400000c000b */
[----:B01----:R-:W-:Y:S01]  /*27c90*/  ENDCOLLECTIVE ;  /* 0x000000000000791b */ /* 0x003fe20003800000 */
.L_x_6419:
        /* <DEDUP_REMOVED lines=8> */
.L_x_6420:
        /* <DEDUP_REMOVED lines=14> */
.L_x_6421:
        /* <DEDUP_REMOVED lines=8> */
.L_x_6422:
        /* <DEDUP_REMOVED lines=14> */
.L_x_6423:
        /* <DEDUP_REMOVED lines=8> */
.L_x_6424:
[----:B------:R-:W-:-:S05]  /*27fe0*/  @!P1 IMAD.MOV.U32 R3, RZ, RZ, R7 ;  /* 0x000000ffff039224 */ /* 0x000fca00078e0007 */
        /* <DEDUP_REMOVED lines=13> */
.L_x_6425:
        /* <DEDUP_REMOVED lines=8> */
.L_x_6426:
        /* <DEDUP_REMOVED lines=14> */
.L_x_6427:
        /* <DEDUP_REMOVED lines=8> */
.L_x_6428:
        /* <DEDUP_REMOVED lines=13> */
.L_x_6429:
        /* <DEDUP_REMOVED lines=8> */
.L_x_6430:
        /* <DEDUP_REMOVED lines=12> */
.L_x_6431:
[----:B------:R-:W-:Y:S05]  /*284b0*/  BRA `(.L_x_6432) ;  /* 0xffffffac00047947 */ /* 0x000fea000383ffff */
.L_x_6285:
[----:B0-----:R0:W1:Y:S02]  /*284c0*/  SYNCS.PHASECHK.TRANS64.TRYWAIT P0, [R22+URZ+0x30820], R3 ;  /* 0x03082003160075a7 */ /* 0x001064000800017f */
[----:B-1----:R-:W-:Y:S05]  /*284d0*/  @!P0 NANOSLEEP.SYNCS 0x989680 ;  /* 0x009896800000895d */ /* 0x002fea0003900000 */
[----:B------:R-:W1:Y:S02]  /*284e0*/  @!P0 SYNCS.PHASECHK.TRANS64 P0, [R22+URZ+0x30820], R3 ;  /* 0x03082003160085a7 */ /* 0x000e64000800007f */
[----:B-1----:R-:W-:Y:S05]  /*284f0*/  @!P0 BRA `(.L_x_6285) ;  /* 0xfffffffc00f08947 */ /* 0x002fea000383ffff */
[----:B------:R-:W-:Y:S05]  /*28500*/  BRA `(.L_x_6433) ;  /* 0xffffffac00747947 */ /* 0x000fea000383ffff */
.L_x_6290:
[----:B0-----:R0:W1:Y:S02]  /*28510*/  SYNCS.PHASECHK.TRANS64.TRYWAIT P0, [R7+URZ+0x30840], R2 ;  /* 0x03084002070075a7 */ /* 0x001064000800017f */
[----:B-1----:R-:W-:Y:S05]  /*28520*/  @!P0 NANOSLEEP.SYNCS 0x989680 ;  /* 0x009896800000895d */ /* 0x002fea0003900000 */
[----:B------:R-:W1:Y:S02]  /*28530*/  @!P0 SYNCS.PHASECHK.TRANS64 P0, [R7+URZ+0x30840], R2 ;  /* 0x03084002070085a7 */ /* 0x000e64000800007f */
[----:B-1----:R-:W-:Y:S05]  /*28540*/  @!P0 BRA `(.L_x_6290) ;  /* 0xfffffffc00f08947 */ /* 0x002fea000383ffff */
[----:B------:R-:W-:Y:S05]  /*28550*/  BRA `(.L_x_6434) ;  /* 0xffffffb000547947 */ /* 0x000fea000383ffff */
.L_x_6291:
        /* <DEDUP_REMOVED lines=8> */
.L_x_6436:
[----:B------:R-:W-:Y:S05]  /*285e0*/  BSYNC B1 ;  /* 0x0000000000017941 */ /* 0x000fea0003800000 */
.L_x_6435:
[----:B------:R0:W-:Y:S04]  /*285f0*/  STL [R1+0x8c], R0 ;  /* 0x00008c0001007387 */ /* 0x0001e80000100800 */
[----:B0-----:R0:W5:Y:S01]  /*28600*/  LDL.LU R0, [R1] ;  /* 0x0000000001007983 */ /* 0x0011620000300800 */
[----:B------:R-:W-:Y:S01]  /*28610*/  IMAD.MOV.U32 R13, RZ, RZ, R8 ;  /* 0x000000ffff0d7224 */ /* 0x000fe200078e0008 */
[----:B------:R-:W-:Y:S01]  /*28620*/  MOV R12, RZ ;  /* 0x000000ff000c7202 */ /* 0x000fe20000000f00 */
[----:B------:R-:W-:Y:S02]  /*28630*/  IMAD.MOV.U32 R11, RZ, RZ, 0x181f ;  /* 0x0000181fff0b7424 */ /* 0x000fe400078e00ff */
[----:B------:R-:W-:Y:S02]  /*28640*/  IMAD.MOV.U32 R15, RZ, RZ, -0x1 ;  /* 0xffffffffff0f7424 */ /* 0x000fe400078e00ff */
[----:B------:R-:W-:-:S02]  /*28650*/  IMAD.MOV.U32 R3, RZ, RZ, R14 ;  /* 0x000000ffff037224 */ /* 0x000fc400078e000e */
[----:B0-----:R-:W-:-:S07]  /*28660*/  IMAD.SHL.U32 R4, R33, 0x2, RZ ;  /* 0x0000000221047824 */ /* 0x001fce00078e00ff */
[----:B-----5:R-:W-:Y:S05]  /*28670*/  WARPSYNC.COLLECTIVE R15, `(.L_x_6437) ;  /* 0x000000000f087348 */ /* 0x020fea0003c00000 */
[----:B------:R0:W1:Y:S02]  /*28680*/  SHFL.IDX P6, R14, R13, R12, R11 ;  /* 0x0000000c0d0e7389 */ /* 0x00006400000c000b */
[----:B01---5:R-:W-:Y:S01]  /*28690*/  ENDCOLLECTIVE ;  /* 0x000000000000791b */ /* 0x023fe20003800000 */
.L_x_6437:
[----:B------:R-:W-:Y:S02]  /*286a0*/  IMAD R5, R5, 0x2, R22 ;  /* 0x0000000205057824 */ /* 0x000fe400078e0216 */
[----:B------:R-:W-:Y:S02]  /*286b0*/  IMAD.MOV.U32 R13, RZ, RZ, R6 ;  /* 0x000000ffff0d7224 */ /* 0x000fe400078e0006 */
[----:B------:R-:W-:Y:S02]  /*286c0*/  IMAD.MOV.U32 R12, RZ, RZ, 0x1 ;  /* 0x00000001ff0c7424 */ /* 0x000fe400078e00ff */
[----:B------:R-:W-:-:S07]  /*286d0*/  IMAD.MOV.U32 R2, RZ, RZ, R14 ;  /* 0x000000ffff027224 */ /* 0x000fce00078e000e */
[----:B------:R-:W-:Y:S05]  /*286e0*/  WARPSYNC.COLLECTIVE R15, `(.L_x_6438) ;  /* 0x000000000f087348 */ /* 0x000fea0003c00000 */
[----:B------:R0:W1:Y:S02]  /*286f0*/  SHFL.IDX P6, R14, R13, R12, R11 ;  /* 0x0000000c0d0e7389 */ /* 0x00006400000c000b */
[----:B01----:R-:W-:Y:S01]  /*28700*/  ENDCOLLECTIVE ;  /* 0x000000000000791b */ /* 0x003fe20003800000 */
.L_x_6438:
        /* <DEDUP_REMOVED lines=17> */
.L_x_6439:
[----:B------:R-:W-:Y:S02]  /*28820*/  IMAD.MOV.U32 R13, RZ, RZ, R6 ;  /* 0x000000ffff0d7224 */ /* 0x000fe400078e0006 */
[----:B------:R-:W-:Y:S02]  /*28830*/  IMAD.MOV.U32 R12, RZ, RZ, 0x2 ;  /* 0x00000002ff0c7424 */ /* 0x000fe400078e00ff */
[----:B------:R-:W-:-:S07]  /*28840*/  IMAD.MOV.U32 R2, RZ, RZ, R14 ;  /* 0x000000ffff027224 */ /* 0x000fce00078e000e */
[----:B------:R-:W-:Y:S05]  /*28850*/  WARPSYNC.COLLECTIVE R15, `(.L_x_6440) ;  /* 0x000000000f087348 */ /* 0x000fea0003c00000 */
[----:B------:R0:W1:Y:S02]  /*28860*/  SHFL.IDX P6, R14, R13, R12, R11 ;  /* 0x0000000c0d0e7389 */ /* 0x00006400000c000b */
[----:B01----:R-:W-:Y:S01]  /*28870*/  ENDCOLLECTIVE ;  /* 0x000000000000791b */ /* 0x003fe20003800000 */
.L_x_6440:
        /* <DEDUP_REMOVED lines=13> */
.L_x_6441:
[----:B------:R-:W-:Y:S02]  /*28950*/  IMAD.MOV.U32 R13, RZ, RZ, R6 ;  /* 0x000000ffff0d7224 */ /* 0x000fe400078e0006 */
[----:B------:R-:W-:Y:S02]  /*28960*/  IMAD.MOV.U32 R12, RZ, RZ, 0x3 ;  /* 0x00000003ff0c7424 */ /* 0x000fe400078e00ff */
[----:B------:R-:W-:-:S07]  /*28970*/  IMAD.MOV.U32 R2, RZ, RZ, R14 ;  /* 0x000000ffff027224 */ /* 0x000fce00078e000e */
[----:B------:R-:W-:Y:S05]  /*28980*/  WARPSYNC.COLLECTIVE R15, `(.L_x_6442) ;  /* 0x000000000f087348 */ /* 0x000fea0003c00000 */
[----:B------:R0:W1:Y:S02]  /*28990*/  SHFL.IDX P6, R14, R13, R12, R11 ;  /* 0x0000000c0d0e7389 */ /* 0x00006400000c000b */
[----:B01----:R-:W-:Y:S01]  /*289a0*/  ENDCOLLECTIVE ;  /* 0x000000000000791b */ /* 0x003fe20003800000 */
.L_x_6442:
        /* <DEDUP_REMOVED lines=13> */
.L_x_6443:
[----:B------:R-:W-:Y:S02]  /*28a80*/  IMAD.MOV.U32 R13, RZ, RZ, R6 ;  /* 0x000000ffff0d7224 */ /* 0x000fe400078e0006 */
[----:B------:R-:W-:Y:S02]  /*28a90*/  IMAD.MOV.U32 R12, RZ, RZ, 0x4 ;  /* 0x00000004ff0c7424 */ /* 0x000fe400078e00ff */
[----:B------:R-:W-:-:S07]  /*28aa0*/  IMAD.MOV.U32 R2, RZ, RZ, R14 ;  /* 0x000000ffff027224 */ /* 0x000fce00078e000e */
[----:B------:R-:W-:Y:S05]  /*28ab0*/  WARPSYNC.COLLECTIVE R15, `(.L_x_6444) ;  /* 0x000000000f087348 */ /* 0x000fea0003c00000 */
[----:B------:R0:W1:Y:S02]  /*28ac0*/  SHFL.IDX P6, R14, R13, R12, R11 ;  /* 0x0000000c0d0e7389 */ /* 0x00006400000c000b */
[----:B01----:R-:W-:Y:S01]  /*28ad0*/  ENDCOLLECTIVE ;  /* 0x000000000000791b */ /* 0x003fe20003800000 */
.L_x_6444:
        /* <DEDUP_REMOVED lines=13> */
.L_x_6445:
[----:B------:R-:W-:-:S05]  /*28bb0*/  IMAD.MOV.U32 R2, RZ, RZ, R14 ;  /* 0x000000ffff027224 */ /* 0x000fca00078e000e */
[----:B------:R-:W-:-:S04]  /*28bc0*/  IADD3 R2, P0, R2, R4, RZ ;  /* 0x0000000402027210 */ /* 0x000fc80007f1e0ff */
[----:B------:R-:W-:-:S05]  /*28bd0*/  IADD3.X R3, RZ, R34, RZ, P0, !PT ;  /* 0x00000022ff037210 */ /* 0x000fca00007fe4ff */
        /* <DEDUP_REMOVED lines=12> */
.L_x_6446:
        /* <DEDUP_REMOVED lines=9> */
.L_x_6447:
[----:B------:R-:W-:Y:S01]  /*28d30*/  IMAD.MOV.U32 R2, RZ, RZ, R14 ;  /* 0x000000ffff027224 */ /* 0x000fe200078e000e */
[----:B------:R-:W-:Y:S06]  /*28d40*/  BRA `(.L_x_6448) ;  /* 0xffffffac00687947 */ /* 0x000fec000383ffff */
.L_x_6296:
[----:B0-----:R0:W2:Y:S02]  /*28d50*/  SYNCS.PHASECHK.TRANS64.TRYWAIT P0, [R6+URZ+0x30860], R2 ;  /* 0x03086002060075a7 */ /* 0x0010a4000800017f */
[----:B--2---:R-:W-:Y:S05]  /*28d60*/  @!P0 NANOSLEEP.SYNCS 0x989680 ;  /* 0x009896800000895d */ /* 0x004fea0003900000 */
[----:B------:R-:W2:Y:S02]  /*28d70*/  @!P0 SYNCS.PHASECHK.TRANS64 P0, [R6+URZ+0x30860], R2 ;  /* 0x03086002060085a7 */ /* 0x000ea4000800007f */
[----:B--2---:R-:W-:Y:S05]  /*28d80*/  @!P0 BRA `(.L_x_6296) ;  /* 0xfffffffc00f08947 */ /* 0x004fea000383ffff */
[----:B------:R-:W-:Y:S05]  /*28d90*/  BRA `(.L_x_6449) ;  /* 0xffffffac00d07947 */ /* 0x000fea000383ffff */
.L_x_6297:
        /* <DEDUP_REMOVED lines=8> */
.L_x_6451:
[----:B------:R-:W-:Y:S05]  /*28e20*/  BSYNC B1 ;  /* 0x0000000000017941 */ /* 0x000fea0003800000 */
.L_x_6450:
        /* <DEDUP_REMOVED lines=9> */
.L_x_6452:
[----:B------:R-:W-:Y:S02]  /*28ec0*/  IMAD.MOV.U32 R13, RZ, RZ, R24 ;  /* 0x000000ffff0d7224 */ /* 0x000fe400078e0018 */
[----:B------:R-:W-:Y:S02]  /*28ed0*/  IMAD.MOV.U32 R12, RZ, RZ, 0x1 ;  /* 0x00000001ff0c7424 */ /* 0x000fe400078e00ff */
[----:B------:R-:W-:-:S07]  /*28ee0*/  IMAD.MOV.U32 R2, RZ, RZ, R14 ;  /* 0x000000ffff027224 */ /* 0x000fce00078e000e */
[----:B------:R-:W-:Y:S05]  /*28ef0*/  WARPSYNC.COLLECTIVE R15, `(.L_x_6453) ;  /* 0x000000000f087348 */ /* 0x000fea0003c00000 */
[----:B------:R0:W1:Y:S02]  /*28f00*/  SHFL.IDX P6, R14, R13, R12, R11 ;  /* 0x0000000c0d0e7389 */ /* 0x00006400000c000b */
[----:B01----:R-:W-:Y:S01]  /*28f10*/  ENDCOLLECTIVE ;  /* 0x000000000000791b */ /* 0x003fe20003800000 */
.L_x_6453:
        /* <DEDUP_REMOVED lines=16> */
.L_x_6454:
[----:B------:R-:W-:Y:S02]  /*29020*/  IMAD.MOV.U32 R13, RZ, RZ, R24 ;  /* 0x000000ffff0d7224 */ /* 0x000fe400078e0018 */
[----:B------:R-:W-:Y:S02]  /*29030*/  IMAD.MOV.U32 R12, RZ, RZ, 0x2 ;  /* 0x00000002ff0c7424 */ /* 0x000fe400078e00ff */
[----:B------:R-:W-:-:S07]  /*29040*/  IMAD.MOV.U32 R2, RZ, RZ, R14 ;  /* 0x000000ffff027224 */ /* 0x000fce00078e000e */
[----:B------:R-:W-:Y:S05]  /*29050*/  WARPSYNC.COLLECTIVE R15, `(.L_x_6455) ;  /* 0x000000000f087348 */ /* 0x000fea0003c00000 */
[----:B------:R0:W1:Y:S02]  /*29060*/  SHFL.IDX P6, R14, R13, R12, R11 ;  /* 0x0000000c0d0e7389 */ /* 0x00006400000c000b */
[----:B01----:R-:W-:Y:S01]  /*29070*/  ENDCOLLECTIVE ;  /* 0x000000000000791b */ /* 0x003fe20003800000 */
.L_x_6455:
        /* <DEDUP_REMOVED lines=16> */
.L_x_6456:
[----:B------:R-:W-:Y:S01]  /*29180*/  MOV R13, R24 ;  /* 0x00000018000d7202 */ /* 0x000fe20000000f00 */
[----:B------:R-:W-:Y:S02]  /*29190*/  IMAD.MOV.U32 R12, RZ, RZ, 0x3 ;  /* 0x00000003ff0c7424 */ /* 0x000fe400078e00ff */
[----:B------:R-:W-:-:S07]  /*291a0*/  IMAD.MOV.U32 R2, RZ, RZ, R14 ;  /* 0x000000ffff027224 */ /* 0x000fce00078e000e */
[----:B------:R-:W-:Y:S05]  /*291b0*/  WARPSYNC.COLLECTIVE R15, `(.L_x_6457) ;  /* 0x000000000f087348 */ /* 0x000fea0003c00000 */
[----:B------:R0:W1:Y:S02]  /*291c0*/  SHFL.IDX P6, R14, R13, R12, R11 ;  /* 0x0000000c0d0e7389 */ /* 0x00006400000c000b */
[----:B01----:R-:W-:Y:S01]  /*291d0*/  ENDCOLLECTIVE ;  /* 0x000000000000791b */ /* 0x003fe20003800000 */
.L_x_6457:
        /* <DEDUP_REMOVED lines=16> */
.L_x_6458:
[----:B------:R-:W-:Y:S02]  /*292e0*/  IMAD.MOV.U32 R13, RZ, RZ, R24 ;  /* 0x000000ffff0d7224 */ /* 0x000fe400078e0018 */
[----:B------:R-:W-:Y:S02]  /*292f0*/  IMAD.MOV.U32 R12, RZ, RZ, 0x4 ;  /* 0x00000004ff0c7424 */ /* 0x000fe400078e00ff */
[----:B------:R-:W-:-:S07]  /*29300*/  IMAD.MOV.U32 R2, RZ, RZ, R14 ;  /* 0x000000ffff027224 */ /* 0x000fce00078e000e */
[----:B------:R-:W-:Y:S05]  /*29310*/  WARPSYNC.COLLECTIVE R15, `(.L_x_6459) ;  /* 0x000000000f087348 */ /* 0x000fea0003c00000 */
[----:B------:R0:W1:Y:S02]  /*29320*/  SHFL.IDX P6, R14, R13, R12, R11 ;  /* 0x0000000c0d0e7389 */ /* 0x00006400000c000b */
[----:B01----:R-:W-:Y:S01]  /*29330*/  ENDCOLLECTIVE ;  /* 0x000000000000791b */ /* 0x003fe20003800000 */
.L_x_6459:
        /* <DEDUP_REMOVED lines=16> */
.L_x_6460:
[----:B------:R-:W-:Y:S02]  /*29440*/  IMAD.MOV.U32 R13, RZ, RZ, R24 ;  /* 0x000000ffff0d7224 */ /* 0x000fe400078e0018 */
[----:B------:R-:W-:Y:S02]  /*29450*/  IMAD.MOV.U32 R12, RZ, RZ, 0x5 ;  /* 0x00000005ff0c7424 */ /* 0x000fe400078e00ff */
[----:B------:R-:W-:-:S07]  /*29460*/  IMAD.MOV.U32 R2, RZ, RZ, R14 ;  /* 0x000000ffff027224 */ /* 0x000fce00078e000e */
[----:B------:R-:W-:Y:S05]  /*29470*/  WARPSYNC.COLLECTIVE R15, `(.L_x_6461) ;  /* 0x000000000f087348 */ /* 0x000fea0003c00000 */
[----:B------:R0:W1:Y:S02]  /*29480*/  SHFL.IDX P6, R14, R13, R12, R11 ;  /* 0x0000000c0d0e7389 */ /* 0x00006400000c000b */
[----:B01----:R-:W-:Y:S01]  /*29490*/  ENDCOLLECTIVE ;  /* 0x000000000000791b */ /* 0x003fe20003800000 */
.L_x_6461:
        /* <DEDUP_REMOVED lines=13> */
.L_x_6462:
[----:B------:R-:W-:Y:S01]  /*29570*/  @!PT LDS RZ, [RZ] ;  /* 0x00000000fffff984 */ /* 0x000fe20000000800 */
[----:B------:R-:W-:Y:S01]  /*29580*/  @!PT LDS RZ, [RZ] ;  /* 0x00000000fffff984 */ /* 0x000fe20000000800 */
[----:B------:R-:W-:Y:S01]  /*29590*/  @!PT LDS RZ, [RZ] ;  /* 0x00000000fffff984 */ /* 0x000fe20000000800 */
[----:B------:R0:W-:Y:S01]  /*295a0*/  LDGSTS.E.BYPASS.LTC128B.128 [R5+0x5400], desc[UR60][R2.64+0x80], !P0 ;  /* 0x0540008002057fae */ /* 0x0001e2000c101d7c */
[----:B------:R-:W-:-:S13]  /*295b0*/  ISETP.LT.OR P0, PT, R7, 0x41, P1 ;  /* 0x000000410700780c */ /* 0x000fda0000f01670 */
[----:B------:R0:W-:Y:S01]  /*295c0*/  LDGSTS.E.BYPASS.LTC128B.128 [R5+0x8400], desc[UR60][R2.64+0x100], !P0 ;  /* 0x0840010002057fae */ /* 0x0001e2000c101d7c */
[----:B------:R-:W-:Y:S05]  /*295d0*/  BRA `(.L_x_6463) ;  /* 0xffffffa800bc7947 */ /* 0x000fea000383ffff */
.L_x_6305:
[----:B0-----:R0:W1:Y:S02]  /*295e0*/  SYNCS.PHASECHK.TRANS64.TRYWAIT P0, [R0+URZ+0x30860], R3 ;  /* 0x03086003000075a7 */ /* 0x001064000800017f */
[----:B-1----:R-:W-:Y:S05]  /*295f0*/  @!P0 NANOSLEEP.SYNCS 0x989680 ;  /* 0x009896800000895d */ /* 0x002fea0003900000 */
[----:B------:R-:W1:Y:S02]  /*29600*/  @!P0 SYNCS.PHASECHK.TRANS64 P0, [R0+URZ+0x30860], R3 ;  /* 0x03086003000085a7 */ /* 0x000e64000800007f */
[----:B-1----:R-:W-:Y:S05]  /*29610*/  @!P0 BRA `(.L_x_6305) ;  /* 0xfffffffc00f08947 */ /* 0x002fea000383ffff */
[----:B------:R-:W-:Y:S05]  /*29620*/  BRA `(.L_x_6464) ;  /* 0xffffffac00e47947 */ /* 0x000fea000383ffff */
.L_x_6306:
        /* <DEDUP_REMOVED lines=8> */
.L_x_6466:
[----:B------:R-:W-:Y:S05]  /*296b0*/  BSYNC B0 ;  /* 0x0000000000007941 */ /* 0x000fea0003800000 */
.L_x_6465:
        /* <DEDUP_REMOVED lines=9> */
.L_x_6467:
        /* <DEDUP_REMOVED lines=14> */
.L_x_6468:
        /* <DEDUP_REMOVED lines=13> */
.L_x_6469:
[----:B------:R-:W-:Y:S02]  /*29900*/  IMAD.MOV.U32 R13, RZ, RZ, R24 ;  /* 0x000000ffff0d7224 */ /* 0x000fe400078e0018 */
[----:B------:R-:W-:Y:S01]  /*29910*/  IMAD.MOV.U32 R12, RZ, RZ, 0x2 ;  /* 0x00000002ff0c7424 */ /* 0x000fe200078e00ff */
[----:B------:R-:W-:-:S13]  /*29920*/  IADD3 R2, P4, R14, R5, RZ ;  /* 0x000000050e027210 */ /* 0x000fda0007f9e0ff */
[----:B------:R-:W-:Y:S05]  /*29930*/  WARPSYNC.COLLECTIVE R15, `(.L_x_6470) ;  /* 0x000000000f087348 */ /* 0x000fea0003c00000 */
[----:B------:R0:W1:Y:S02]  /*29940*/  SHFL.IDX P6, R14, R13, R12, R11 ;  /* 0x0000000c0d0e7389 */ /* 0x00006400000c000b */
[----:B01----:R-:W-:Y:S01]  /*29950*/  ENDCOLLECTIVE ;  /* 0x000000000000791b */ /* 0x003fe20003800000 */
.L_x_6470:
        /* <DEDUP_REMOVED lines=15> */
.L_x_6471:
[----:B------:R-:W-:Y:S02]  /*29a50*/  IMAD.MOV.U32 R13, RZ, RZ, R24 ;  /* 0x000000ffff0d7224 */ /* 0x000fe400078e0018 */
[----:B------:R-:W-:Y:S01]  /*29a60*/  IMAD.MOV.U32 R12, RZ, RZ, 0x3 ;  /* 0x00000003ff0c7424 */ /* 0x000fe200078e00ff */
[----:B------:R-:W-:-:S13]  /*29a70*/  IADD3 R2, P4, R14, R5, RZ ;  /* 0x000000050e027210 */ /* 0x000fda0007f9e0ff */
[----:B------:R-:W-:Y:S05]  /*29a80*/  WARPSYNC.COLLECTIVE R15, `(.L_x_6472) ;  /* 0x000000000f087348 */ /* 0x000fea0003c00000 */
[----:B------:R0:W1:Y:S02]  /*29a90*/  SHFL.IDX P6, R14, R13, R12, R11 ;  /* 0x0000000c0d0e7389 */ /* 0x00006400000c000b */
[----:B01----:R-:W-:Y:S01]  /*29aa0*/  ENDCOLLECTIVE ;  /* 0x000000000000791b */ /* 0x003fe20003800000 */
.L_x_6472:
        /* <DEDUP_REMOVED lines=15> */
.L_x_6473:
[----:B------:R-:W-:Y:S02]  /*29ba0*/  IMAD.MOV.U32 R13, RZ, RZ, R24 ;  /* 0x000000ffff0d7224 */ /* 0x000fe400078e0018 */
[----:B------:R-:W-:Y:S01]  /*29bb0*/  IMAD.MOV.U32 R12, RZ, RZ, 0x4 ;  /* 0x00000004ff0c7424 */ /* 0x000fe200078e00ff */
[----:B------:R-:W-:-:S13]  /*29bc0*/  IADD3 R2, P4, R14, R5, RZ ;  /* 0x000000050e027210 */ /* 0x000fda0007f9e0ff */
[----:B------:R-:W-:Y:S05]  /*29bd0*/  WARPSYNC.COLLECTIVE R15, `(.L_x_6474) ;  /* 0x000000000f087348 */ /* 0x000fea0003c00000 */
[----:B------:R0:W1:Y:S02]  /*29be0*/  SHFL.IDX P6, R14, R13, R12, R11 ;  /* 0x0000000c0d0e7389 */ /* 0x00006400000c000b */
[----:B01----:R-:W-:Y:S01]  /*29bf0*/  ENDCOLLECTIVE ;  /* 0x000000000000791b */ /* 0x003fe20003800000 */
.L_x_6474:
        /* <DEDUP_REMOVED lines=15> */
.L_x_6475:
[----:B------:R-:W-:Y:S02]  /*29cf0*/  IMAD.MOV.U32 R13, RZ, RZ, R24 ;  /* 0x000000ffff0d7224 */ /* 0x000fe400078e0018 */
[----:B------:R-:W-:Y:S01]  /*29d00*/  IMAD.MOV.U32 R12, RZ, RZ, 0x5 ;  /* 0x00000005ff0c7424 */ /* 0x000fe200078e00ff */
[----:B------:R-:W-:-:S13]  /*29d10*/  IADD3 R2, P4, R14, R5, RZ ;  /* 0x000000050e027210 */ /* 0x000fda0007f9e0ff */
[----:B------:R-:W-:Y:S05]  /*29d20*/  WARPSYNC.COLLECTIVE R15, `(.L_x_6476) ;  /* 0x000000000f087348 */ /* 0x000fea0003c00000 */
[----:B------:R0:W1:Y:S02]  /*29d30*/  SHFL.IDX P6, R14, R13, R12, R11 ;  /* 0x0000000c0d0e7389 */ /* 0x00006400000c000b */
[----:B01----:R-:W-:Y:S01]  /*29d40*/  ENDCOLLECTIVE ;  /* 0x000000000000791b */ /* 0x003fe20003800000 */
.L_x_6476:
        /* <DEDUP_REMOVED lines=14> */
.L_x_6477:
[----:B------:R-:W-:Y:S05]  /*29e30*/  BRA `(.L_x_6478) ;  /* 0xffffffa800e87947 */ /* 0x000fea000383ffff */
.L_x_6311:
        /* <DEDUP_REMOVED lines=8> */
.L_x_6480:
[----:B------:R-:W-:Y:S05]  /*29ec0*/  BSYNC B0 ;  /* 0x0000000000007941 */ /* 0x000fea0003800000 */
.L_x_6479:
        /* <DEDUP_REMOVED lines=9> */
.L_x_6481:
        /* <DEDUP_REMOVED lines=18> */
.L_x_6482:
[----:B------:R-:W-:Y:S01]  /*2a080*/  IMAD.MOV.U32 R12, RZ, RZ, 0x2 ;  /* 0x00000002ff0c7424 */ /* 0x000fe200078e00ff */
[----:B------:R-:W-:-:S05]  /*2a090*/  SEL R6, R14, RZ, P1 ;  /* 0x000000ff0e067207 */ /* 0x000fca0000800000 */
[----:B------:R-:W-:-:S04]  /*2a0a0*/  IMAD.IADD R6, R5, 0x1, R6 ;  /* 0x0000000105067824 */ /* 0x000fc800078e0206 */
[----:B------:R-:W-:-:S07]  /*2a0b0*/  IMAD.MOV.U32 R13, RZ, RZ, R6 ;  /* 0x000000ffff0d7224 */ /* 0x000fce00078e0006 */
[----:B------:R-:W-:Y:S05]  /*2a0c0*/  WARPSYNC.COLLECTIVE R15, `(.L_x_6483) ;  /* 0x000000000f087348 */ /* 0x000fea0003c00000 */
[----:B------:R0:W1:Y:S02]  /*2a0d0*/  SHFL.UP P6, R14, R13, R12, R11 ;  /* 0x0400000c0d0e7389 */ /* 0x00006400000c000b */
[----:B01----:R-:W-:Y:S01]  /*2a0e0*/  ENDCOLLECTIVE ;  /* 0x000000000000791b */ /* 0x003fe20003800000 */
.L_x_6483:
[----:B------:R-:W-:Y:S01]  /*2a0f0*/  IMAD.MOV.U32 R12, RZ, RZ, 0x4 ;  /* 0x00000004ff0c7424 */ /* 0x000fe200078e00ff */
[----:B------:R-:W-:-:S05]  /*2a100*/  SEL R7, R14, RZ, P2 ;  /* 0x000000ff0e077207 */ /* 0x000fca0001000000 */
[----:B------:R-:W-:-:S04]  /*2a110*/  IMAD.IADD R7, R6, 0x1, R7 ;  /* 0x0000000106077824 */ /* 0x000fc800078e0207 */
[----:B------:R-:W-:-:S07]  /*2a120*/  IMAD.MOV.U32 R13, RZ, RZ, R7 ;  /* 0x000000ffff0d7224 */ /* 0x000fce00078e0007 */
[----:B------:R-:W-:Y:S05]  /*2a130*/  WARPSYNC.COLLECTIVE R15, `(.L_x_6484) ;  /* 0x000000000f087348 */ /* 0x000fea0003c00000 */
[----:B------:R0:W1:Y:S02]  /*2a140*/  SHFL.UP P6, R14, R13, R12, R11 ;  /* 0x0400000c0d0e7389 */ /* 0x00006400000c000b */
[----:B01----:R-:W-:Y:S01]  /*2a150*/  ENDCOLLECTIVE ;  /* 0x000000000000791b */ /* 0x003fe20003800000 */
.L_x_6484:
[----:B------:R-:W-:Y:S01]  /*2a160*/  IMAD.MOV.U32 R12, RZ, RZ, 0x8 ;  /* 0x00000008ff0c7424 */ /* 0x000fe200078e00ff */
[----:B------:R-:W-:-:S05]  /*2a170*/  SEL R2, R14, RZ, P3 ;  /* 0x000000ff0e027207 */ /* 0x000fca0001800000 */
[----:B------:R-:W-:-:S04]  /*2a180*/  IMAD.IADD R2, R7, 0x1, R2 ;  /* 0x0000000107027824 */ /* 0x000fc800078e0202 */
[----:B------:R-:W-:-:S07]  /*2a190*/  IMAD.MOV.U32 R13, RZ, RZ, R2 ;  /* 0x000000ffff0d7224 */ /* 0x000fce00078e0002 */
[----:B------:R-:W-:Y:S05]  /*2a1a0*/  WARPSYNC.COLLECTIVE R15, `(.L_x_6485) ;  /* 0x000000000f087348 */ /* 0x000fea0003c00000 */
[----:B------:R0:W1:Y:S02]  /*2a1b0*/  SHFL.UP P6, R14, R13, R12, R11 ;  /* 0x0400000c0d0e7389 */ /* 0x00006400000c000b */
[----:B01----:R-:W-:Y:S01]  /*2a1c0*/  ENDCOLLECTIVE ;  /* 0x000000000000791b */ /* 0x003fe20003800000 */
.L_x_6485:
[----:B------:R-:W-:Y:S01]  /*2a1d0*/  IMAD.MOV.U32 R12, RZ, RZ, 0x10 ;  /* 0x00000010ff0c7424 */ /* 0x000fe200078e00ff */
[----:B------:R-:W-:-:S05]  /*2a1e0*/  SEL R3, R14, RZ, P4 ;  /* 0x000000ff0e037207 */ /* 0x000fca0002000000 */
[----:B------:R-:W-:-:S04]  /*2a1f0*/  IMAD.IADD R3, R2, 0x1, R3 ;  /* 0x0000000102037824 */ /* 0x000fc800078e0203 */
[----:B------:R-:W-:-:S07]  /*2a200*/  IMAD.MOV.U32 R13, RZ, RZ, R3 ;  /* 0x000000ffff0d7224 */ /* 0x000fce00078e0003 */
[----:B------:R-:W-:Y:S05]  /*2a210*/  WARPSYNC.COLLECTIVE R15, `(.L_x_6486) ;  /* 0x000000000f087348 */ /* 0x000fea0003c00000 */
[----:B------:R0:W1:Y:S02]  /*2a220*/  SHFL.UP P6, R14, R13, R12, R11 ;  /* 0x0400000c0d0e7389 */ /* 0x00006400000c000b */
[----:B01----:R-:W-:Y:S01]  /*2a230*/  ENDCOLLECTIVE ;  /* 0x000000000000791b */ /* 0x003fe20003800000 */
.L_x_6486:
        /* <DEDUP_REMOVED lines=8> */
.L_x_6487:
[----:B------:R-:W-:Y:S05]  /*2a2c0*/  BRA `(.L_x_6488) ;  /* 0xffffffac00007947 */ /* 0x000fea000383ffff */
.L_x_6316:
        /* <DEDUP_REMOVED lines=8> */
.L_x_6490:
[----:B------:R-:W-:Y:S05]  /*2a350*/  BSYNC B0 ;  /* 0x0000000000007941 */ /* 0x000fea0003800000 */
.L_x_6489:
        /* <DEDUP_REMOVED lines=8> */
.L_x_6491:
[----:B------:R-:W-:Y:S01]  /*2a3e0*/  IMAD.MOV.U32 R12, RZ, RZ, 0x4 ;  /* 0x00000004ff0c7424 */ /* 0x000fe200078e00ff */
[----:B------:R-:W-:-:S05]  /*2a3f0*/  SEL R2, R14, RZ, P2 ;  /* 0x000000ff0e027207 */ /* 0x000fca0001000000 */
[----:B------:R-:W-:-:S04]  /*2a400*/  IMAD.IADD R2, R13, 0x1, R2 ;  /* 0x000000010d027824 */ /* 0x000fc800078e0202 */
[----:B------:R-:W-:-:S07]  /*2a410*/  IMAD.MOV.U32 R13, RZ, RZ, R2 ;  /* 0x000000ffff0d7224 */ /* 0x000fce00078e0002 */
[----:B------:R-:W-:Y:S05]  /*2a420*/  WARPSYNC.COLLECTIVE R15, `(.L_x_6492) ;  /* 0x000000000f087348 */ /* 0x000fea0003c00000 */
[----:B------:R0:W1:Y:S02]  /*2a430*/  SHFL.UP P6, R14, R13, R12, R11 ;  /* 0x0400000c0d0e7389 */ /* 0x00006400000c000b */
[----:B01----:R-:W-:Y:S01]  /*2a440*/  ENDCOLLECTIVE ;  /* 0x000000000000791b */ /* 0x003fe20003800000 */
.L_x_6492:
[----:B------:R-:W-:Y:S01]  /*2a450*/  IMAD.MOV.U32 R12, RZ, RZ, 0x8 ;  /* 0x00000008ff0c7424 */ /* 0x000fe200078e00ff */
[----:B------:R-:W-:-:S05]  /*2a460*/  SEL R3, R14, RZ, P3 ;  /* 0x000000ff0e037207 */ /* 0x000fca0001800000 */
[----:B------:R-:W-:-:S04]  /*2a470*/  IMAD.IADD R3, R2, 0x1, R3 ;  /* 0x0000000102037824 */ /* 0x000fc800078e0203 */
[----:B------:R-:W-:-:S07]  /*2a480*/  IMAD.MOV.U32 R13, RZ, RZ, R3 ;  /* 0x000000ffff0d7224 */ /* 0x000fce00078e0003 */
[----:B------:R-:W-:Y:S05]  /*2a490*/  WARPSYNC.COLLECTIVE R15, `(.L_x_6493) ;  /* 0x000000000f087348 */ /* 0x000fea0003c00000 */
[----:B------:R0:W1:Y:S02]  /*2a4a0*/  SHFL.UP P6, R14, R13, R12, R11 ;  /* 0x0400000c0d0e7389 */ /* 0x00006400000c000b */
[----:B01----:R-:W-:Y:S01]  /*2a4b0*/  ENDCOLLECTIVE ;  /* 0x000000000000791b */ /* 0x003fe20003800000 */
.L_x_6493:
[----:B------:R-:W-:Y:S01]  /*2a4c0*/  IMAD.MOV.U32 R12, RZ, RZ, 0x10 ;  /* 0x00000010ff0c7424 */ /* 0x000fe200078e00ff */
[----:B------:R-:W-:-:S05]  /*2a4d0*/  SEL R4, R14, RZ, P4 ;  /* 0x000000ff0e047207 */ /* 0x000fca0002000000 */
[----:B------:R-:W-:-:S04]  /*2a4e0*/  IMAD.IADD R4, R3, 0x1, R4 ;  /* 0x0000000103047824 */ /* 0x000fc800078e0204 */
[----:B------:R-:W-:-:S07]  /*2a4f0*/  IMAD.MOV.U32 R13, RZ, RZ, R4 ;  /* 0x000000ffff0d7224 */ /* 0x000fce00078e0004 */
[----:B------:R-:W-:Y:S05]  /*2a500*/  WARPSYNC.COLLECTIVE R15, `(.L_x_6494) ;  /* 0x000000000f087348 */ /* 0x000fea0003c00000 */
[----:B------:R0:W1:Y:S02]  /*2a510*/  SHFL.UP P6, R14, R13, R12, R11 ;  /* 0x0400000c0d0e7389 */ /* 0x00006400000c000b */
[----:B01----:R-:W-:Y:S01]  /*2a520*/  ENDCOLLECTIVE ;  /* 0x000000000000791b */ /* 0x003fe20003800000 */
.L_x_6494:
        /* <DEDUP_REMOVED lines=8> */
.L_x_6495:
[----:B------:R-:W-:Y:S05]  /*2a5b0*/  BRA `(.L_x_6496) ;  /* 0xffffffa800e07947 */ /* 0x000fea000383ffff */
.L_x_6318:
[----:B------:R-:W-:Y:S01]  /*2a5c0*/  BSSY B0, `(.L_x_6497) ;  /* 0x0000006000007945 */ /* 0x000fe20003800000 */
[----:B------:R-:W-:Y:S01]  /*2a5d0*/  PLOP3.LUT P6, PT, P6, PT, PT, 0x8, 0x0 ;  /* 0x000000000000781c */ /* 0x000fe200037ce170 */
[----:B------:R-:W-:-:S12]  /*2a5e0*/  IMAD.MOV.U32 R15, RZ, RZ, -0x1 ;  /* 0xffffffffff0f7424 */ /* 0x000fd800078e00ff */
[----:B01----:R-:W-:Y:S05]  /*2a5f0*/  WARPSYNC.COLLECTIVE R15, `(.L_x_6498) ;  /* 0x000000000f087348 */ /* 0x003fea0003c00000 */
[----:B------:R-:W-:Y:S01]  /*2a600*/  VOTE.ANY R14, PT, P6 ;  /* 0x00000000000e7806 */ /* 0x000fe200030e0100 */
[----:B01----:R-:W-:Y:S06]  /*2a610*/  ENDCOLLECTIVE ;  /* 0x000000000000791b */ /* 0x003fec0003800000 */
.L_x_6498:
[----:B------:R-:W-:Y:S05]  /*2a620*/  BSYNC B0 ;  /* 0x0000000000007941 */ /* 0x000fea0003800000 */
.L_x_6497:
        /* <DEDUP_REMOVED lines=9> */
.L_x_6499:
[----:B------:R-:W-:Y:S01]  /*2a6c0*/  IMAD.MOV.U32 R5, RZ, RZ, R14 ;  /* 0x000000ffff057224 */ /* 0x000fe200078e000e */
[----:B------:R-:W-:Y:S06]  /*2a6d0*/  BRA `(.L_x_6500) ;  /* 0xffffffa800d07947 */ /* 0x000fec000383ffff */
.L_x_6320:
[----:B------:R-:W-:Y:S01]  /*2a6e0*/  BSSY B0, `(.L_x_6501) ;  /* 0x0000007000007945 */ /* 0x000fe20003800000 */
[----:B------:R-:W-:Y:S02]  /*2a6f0*/  IMAD.MOV.U32 R13, RZ, RZ, R2 ;  /* 0x000000ffff0d7224 */ /* 0x000fe400078e0002 */
[----:B------:R-:W-:Y:S02]  /*2a700*/  IMAD.MOV.U32 R11, RZ, RZ, 0x1f ;  /* 0x0000001fff0b7424 */ /* 0x000fe400078e00ff */
[----:B------:R-:W-:-:S07]  /*2a710*/  IMAD.MOV.U32 R15, RZ, RZ, -0x1 ;  /* 0xffffffffff0f7424 */ /* 0x000fce00078e00ff */
[----:B0123--:R-:W-:Y:S05]  /*2a720*/  WARPSYNC.COLLECTIVE R15, `(.L_x_6502) ;  /* 0x000000000f087348 */ /* 0x00ffea0003c00000 */
[----:B------:R4:W0:Y:S02]  /*2a730*/  SHFL.IDX P6, R14, R13, R12, R11 ;  /* 0x0000000c0d0e7389 */ /* 0x00082400000c000b */
[----:B01234-:R-:W-:Y:S01]  /*2a740*/  ENDCOLLECTIVE ;  /* 0x000000000000791b */ /* 0x01ffe20003800000 */
.L_x_6502:
[----:B------:R-:W-:Y:S05]  /*2a750*/  BSYNC B0 ;  /* 0x0000000000007941 */ /* 0x000fea0003800000 */
.L_x_6501:
[----:B------:R-:W-:Y:S05]  /*2a760*/  BRA `(.L_x_6319) ;  /* 0xffffffa800c87947 */ /* 0x000fea000383ffff */
.L_x_6324:
[----:B0-----:R0:W2:Y:S02]  /*2a770*/  SYNCS.PHASECHK.TRANS64.TRYWAIT P0, [R7+URZ+0x30820], R0 ;  /* 0x03082000070075a7 */ /* 0x0010a4000800017f */
[----:B--2---:R-:W-:Y:S05]  /*2a780*/  @!P0 NANOSLEEP.SYNCS 0x989680 ;  /* 0x009896800000895d */ /* 0x004fea0003900000 */
[----:B------:R-:W2:Y:S02]  /*2a790*/  @!P0 SYNCS.PHASECHK.TRANS64 P0, [R7+URZ+0x30820], R0 ;  /* 0x03082000070085a7 */ /* 0x000ea4000800007f */
[----:B--2---:R-:W-:Y:S05]  /*2a7a0*/  @!P0 BRA `(.L_x_6324) ;  /* 0xfffffffc00f08947 */ /* 0x004fea000383ffff */
[----:B------:R-:W-:Y:S05]  /*2a7b0*/  BRA `(.L_x_6503) ;  /* 0xffffffb000407947 */ /* 0x000fea000383ffff */
.L_x_6325:
        /* <DEDUP_REMOVED lines=11> */
.L_x_6505:
[----:B------:R-:W-:Y:S05]  /*2a870*/  BSYNC B0 ;  /* 0x0000000000007941 */ /* 0x000fea0003800000 */
.L_x_6504:
[----:B------:R-:W-:Y:S05]  /*2a880*/  BRA `(.L_x_6506) ;  /* 0xffffffb000287947 */ /* 0x000fea000383ffff */
.L_x_6326:
[----:B------:R-:W-:Y:S01]  /*2a890*/  BSSY B0, `(.L_x_6507) ;  /* 0x0000006000007945 */ /* 0x000fe20003800000 */
[----:B------:R-:W-:-:S07]  /*2a8a0*/  IMAD.MOV.U32 R15, RZ, RZ, -0x1 ;  /* 0xffffffffff0f7424 */ /* 0x000fce00078e00ff */
[----:B01-3--:R-:W-:Y:S05]  /*2a8b0*/  WARPSYNC.COLLECTIVE R15, `(.L_x_6508) ;  /* 0x000000000f0c7348 */ /* 0x00bfea0003c00000 */
[----:B------:R-:W-:Y:S02]  /*2a8c0*/  ELECT P6, UR62, PT ;  /* 0x00000000003e782f */ /* 0x000fe400038c0000 */
[----:B------:R-:W-:Y:S01]  /*2a8d0*/  MOV R14, UR62 ;  /* 0x0000003e000e7c02 */ /* 0x000fe20008000f00 */
[----:B01-3--:R-:W-:Y:S10]  /*2a8e0*/  ENDCOLLECTIVE ;  /* 0x000000000000791b */ /* 0x00bff40003800000 */
.L_x_6508:
[----:B------:R-:W-:Y:S05]  /*2a8f0*/  BSYNC B0 ;  /* 0x0000000000007941 */ /* 0x000fea0003800000 */
.L_x_6507:
[----:B------:R-:W-:Y:S05]  /*2a900*/  BRA `(.L_x_6509) ;  /* 0xffffffb0001c7947 */ /* 0x000fea000383ffff */
.L_x_6328:
[----:B0-----:R0:W2:Y:S02]  /*2a910*/  SYNCS.PHASECHK.TRANS64.TRYWAIT P1, [R5+URZ+0x30840], R0 ;  /* 0x03084000050075a7 */ /* 0x0010a4000802017f */
[----:B--2---:R-:W-:Y:S05]  /*2a920*/  @!P1 NANOSLEEP.SYNCS 0x989680 ;  /* 0x009896800000995d */ /* 0x004fea0003900000 */
[----:B------:R-:W2:Y:S02]  /*2a930*/  @!P1 SYNCS.PHASECHK.TRANS64 P1, [R5+URZ+0x30840], R0 ;  /* 0x03084000050095a7 */ /* 0x000ea4000802007f */
[----:B--2---:R-:W-:Y:S05]  /*2a940*/  @!P1 BRA `(.L_x_6328) ;  /* 0xfffffffc00f09947 */ /* 0x004fea000383ffff */
[----:B------:R-:W-:Y:S05]  /*2a950*/  BRA `(.L_x_6510) ;  /* 0xffffffb000447947 */ /* 0x000fea000383ffff */
.L_x_6330:
[----:B--2---:R2:W4:Y:S02]  /*2a960*/  SYNCS.PHASECHK.TRANS64.TRYWAIT P1, [R3+URZ+0x30840], R2 ;  /* 0x03084002030075a7 */ /* 0x004524000802017f */
[----:B----4-:R-:W-:Y:S05]  /*2a970*/  @!P1 NANOSLEEP.SYNCS 0x989680 ;  /* 0x009896800000995d */ /* 0x010fea0003900000 */
[----:B------:R-:W4:Y:S02]  /*2a980*/  @!P1 SYNCS.PHASECHK.TRANS64 P1, [R3+URZ+0x30840], R2 ;  /* 0x03084002030095a7 */ /* 0x000f24000802007f */
[----:B----4-:R-:W-:Y:S05]  /*2a990*/  @!P1 BRA `(.L_x_6330) ;  /* 0xfffffffc00f09947 */ /* 0x010fea000383ffff */
[----:B------:R-:W-:Y:S05]  /*2a9a0*/  BRA `(.L_x_6511) ;  /* 0xffffffb000507947 */ /* 0x000fea000383ffff */
.L_x_6332:
[----:B----4-:R4:W0:Y:S02]  /*2a9b0*/  SYNCS.PHASECHK.TRANS64.TRYWAIT P1, [R5+URZ+0x30860], R0 ;  /* 0x03086000050075a7 */ /* 0x010824000802017f */
[----:B0-----:R-:W-:Y:S05]  /*2a9c0*/  @!P1 NANOSLEEP.SYNCS 0x989680 ;  /* 0x009896800000995d */ /* 0x001fea0003900000 */
[----:B------:R-:W0:Y:S02]  /*2a9d0*/  @!P1 SYNCS.PHASECHK.TRANS64 P1, [R5+URZ+0x30860], R0 ;  /* 0x03086000050095a7 */ /* 0x000e24000802007f */
[----:B0-----:R-:W-:Y:S05]  /*2a9e0*/  @!P1 BRA `(.L_x_6332) ;  /* 0xfffffffc00f09947 */ /* 0x001fea000383ffff */
[----:B------:R-:W-:Y:S05]  /*2a9f0*/  BRA `(.L_x_6512) ;  /* 0xffffffb0004c7947 */ /* 0x000fea000383ffff */
.L_x_6513:
        /* <DEDUP_REMOVED lines=16> */
.L_x_15843:


//--------------------- .text._ZN7cutlass13device_kernelIN5flash11enable_sm90INS1_16FlashAttnFwdSm90INS1_25CollectiveMainloopFwdSm90ILi2EN4cute5tupleIJNS5_1CILi1EEES8_S8_EEENS6_IJNS7_ILi128EEESA_SA_EEELi128ENS_10bfloat16_tEfNS_4arch4Sm90ELb0ELb0ELb1ELb0ELb1ELb0ELb0ELb1ELb1ELb1ELb0ELb0EEENS1_21CollectiveEpilogueFwdISB_S9_SC_SE_Li256ELb0ELb1ELb0ELb0EEENS1_29StaticPersistentTileSchedulerILb0EEEEEEEEEvNT_6ParamsE --------------------------
	.section	.text._ZN7cutlass13device_kernelIN5flash11enable_sm90INS1_16FlashAttnFwdSm90INS1_25CollectiveMainloopFwdSm90ILi2EN4cute5tupleIJNS5_1CILi1EEES8_S8_EEENS6_IJNS7_ILi128EEESA_SA_EEELi128ENS_10bfloat16_tEfNS_4arch4Sm90ELb0ELb0ELb1ELb0ELb1ELb0ELb0ELb1ELb1ELb1ELb0ELb0EEENS1_21CollectiveEpilogueFwdISB_S9_SC_SE_Li256ELb0ELb1ELb0ELb0EEENS1_29StaticPersistentTileSchedulerILb0EEEEEEEEEvNT_6ParamsE,"ax",@progbits
	.align	128
.text._ZN7cutlass13device_kernelIN5flash11enable_sm90INS1_16FlashAttnFwdSm90INS1_25CollectiveMainloopFwdSm90ILi2EN4cute5tupleIJNS5_1CILi1EEES8_S8_EEENS6_IJNS7_ILi128EEESA_SA_EEELi128ENS_10bfloat16_tEfNS_4arch4Sm90ELb0ELb0ELb1ELb0ELb1ELb0ELb0ELb1ELb1ELb1ELb0ELb0EEENS1_21CollectiveEpilogueFwdISB_S9_SC_SE_Li256ELb0ELb1ELb0ELb0EEENS1_29StaticPersistentTileSchedulerILb0EEEEEEEEEvNT_6ParamsE:
        .type           _ZN7cutlass13device_kernelIN5flash11enable_sm90INS1_16FlashAttnFwdSm90INS1_25CollectiveMainloopFwdSm90ILi2EN4cute5tupleIJNS5_1CILi1EEES8_S8_EEENS6_IJNS7_ILi128EEESA_SA_EEELi128ENS_10bfloat16_tEfNS_4arch4Sm90ELb0ELb0ELb1ELb0ELb1ELb0ELb0ELb1ELb1ELb1ELb0ELb0EEENS1_21CollectiveEpilogueFwdISB_S9_SC_SE_Li256ELb0ELb1ELb0ELb0EEENS1_29StaticPersistentTileSchedulerILb0EEEEEEEEEvNT_6ParamsE,@function
        .size           _ZN7cutlass13device_kernelIN5flash11enable_sm90INS1_16FlashAttnFwdSm90INS1_25CollectiveMainloopFwdSm90ILi2EN4cute5tupleIJNS5_1CILi1EEES8_S8_EEENS6_IJNS7_ILi128EEESA_SA_EEELi128ENS_10bfloat16_tEfNS_4arch4Sm90ELb0ELb0ELb1ELb0ELb1ELb0ELb0ELb1ELb1ELb1ELb0ELb0EEENS1_21CollectiveEpilogueFwdISB_S9_SC_SE_Li256ELb0ELb1ELb0ELb0EEENS1_29StaticPersistentTileSchedulerILb0EEEEEEEEEvNT_6ParamsE,(.L_x_15844 - _ZN7cutlass13device_kernelIN5flash11enable_sm90INS1_16FlashAttnFwdSm90INS1_25CollectiveMainloopFwdSm90ILi2EN4cute5tupleIJNS5_1CILi1EEES8_S8_EEENS6_IJNS7_ILi128EEESA_SA_EEELi128ENS_10bfloat16_tEfNS_4arch4Sm90ELb0ELb0ELb1ELb0ELb1ELb0ELb0ELb1ELb1ELb1ELb0ELb0EEENS1_21CollectiveEpilogueFwdISB_S9_SC_SE_Li256ELb0ELb1ELb0ELb0EEENS1_29StaticPersistentTileSchedulerILb0EEEEEEEEEvNT_6ParamsE)
        .other          _ZN7cutlass13device_kernelIN5flash11enable_sm90INS1_16FlashAttnFwdSm90INS1_25CollectiveMainloopFwdSm90ILi2EN4cute5tupleIJNS5_1CILi1EEES8_S8_EEENS6_IJNS7_ILi128EEESA_SA_EEELi128ENS_10bfloat16_tEfNS_4arch4Sm90ELb0ELb0ELb1ELb0ELb1ELb0ELb0ELb1ELb1ELb1ELb0ELb0EEENS1_21CollectiveEpilogueFwdISB_S9_SC_SE_Li256ELb0ELb1ELb0ELb0EEENS1_29StaticPersistentTileSchedulerILb0EEEEEEEEEvNT_6ParamsE,@"STO_CUDA_ENTRY STV_DEFAULT"
_ZN7cutlass13device_kernelIN5flash11enable_sm90INS1_16FlashAttnFwdSm90INS1_25CollectiveMainloopFwdSm90ILi2EN4cute5tupleIJNS5_1CILi1EEES8_S8_EEENS6_IJNS7_ILi128EEESA_SA_EEELi128ENS_10bfloat16_tEfNS_4arch4Sm90ELb0ELb0ELb1ELb0ELb1ELb0ELb0ELb1ELb1ELb1ELb0ELb0EEENS1_21CollectiveEpilogueFwdISB_S9_SC_SE_Li256ELb0ELb1ELb0ELb0EEENS1_29StaticPersistentTileSchedulerILb0EEEEEEEEEvNT_6ParamsE:
[----:B------:R-:W0:Y:S01]  /*0000*/  LDC R1, c[0x0][0x28] ;  /* 0x00000a00ff017b82 */ /* 0x000e220000000800 */
[----:B------:R-:W1:Y:S01]  /*0010*/  S2R R5, SR_TID.X ;  /* 0x0000000000057919 */ /* 0x000e620000002100 */
[----:B------:R-:W-:Y:S01]  /*0020*/  ELECT P0, URZ, PT ;  /* 0x00000000003f782f */ /* 0x000fe20003800000 */
[----:B------:R-:W-:Y:S01]  /*0030*/  UMOV UR4, 0x80 ;  /* 0x0000008000047882 */ /* 0x000fe20000000000 */
[----:B------:R-:W-:Y:S01]  /*0040*/  UMOV UR7, 0x100 ;  /* 0x0000010000077882 */ /* 0x000fe20000000000 */
[----:B-1----:R-:W-:-:S05]  /*0050*/  SHF.R.U32.HI R0, RZ, 0x5, R5 ;  /* 0x00000005ff007819 */ /* 0x002fca0000011605 */
[----:B------:R-:W1:Y:S02]  /*0060*/  SHFL.IDX PT, R2, R0, RZ, 0x1f ;  /* 0x00001fff00027589 */ /* 0x000e6400000e0000 */
[C---:B-1----:R-:W-:Y:S02]  /*0070*/  ISETP.NE.OR P0, PT, R2.reuse, RZ, !P0 ;  /* 0x000000ff0200720c */ /* 0x042fe40004705670 */
[----:B------:R-:W-:Y:S02]  /*0080*/  ISETP.NE.AND P1, PT, R2, RZ, PT ;  /* 0x000000ff0200720c */ /* 0x000fe40003f25270 */
[----:B------:R-:W-:-:S05]  /*0090*/  SHF.R.U32.HI R2, RZ, 0x7, R5 ;  /* 0x00000007ff027819 */ /* 0x000fca0000011605 */
[----:B------:R1:W2:Y:S04]  /*00a0*/  SHFL.IDX PT, R4, R2, RZ, 0x1f ;  /* 0x00001fff02047589 */ /* 0x0002a800000e0000 */
[----:B------:R-:W-:Y:S01]  /*00b0*/  VOTEU.ALL UP0, P0 ;  /* 0x00000000003f7886 */ /* 0x000fe20000000000 */
[----:B------:R-:W-:-:S04]  /*00c0*/  VOTEU.ALL UP1, P0 ;  /* 0x00000000003f7886 */ /* 0x000fc80000020000 */
[----:B------:R-:W3:Y:S01]  /*00d0*/  @!UP0 S2UR UR8, SR_CgaCtaId ;  /* 0x00000000000889c3 */ /* 0x000ee20000008800 */
[----:B------:R-:W-:Y:S01]  /*00e0*/  @!UP0 UMOV UR6, 0x400 ;  /* 0x0000040000068882 */ /* 0x000fe20000000000 */
[----:B------:R-:W-:-:S04]  /*00f0*/  @!UP0 UIADD3 UR4, -UR4, 0x100000, URZ ;  /* 0x0010000004048890 */ /* 0x000fc8000fffe13f */
[----:B------:R-:W-:Y:S02]  /*0100*/  @!UP0 USHF.L.U32 UR5, UR4, 0xb, URZ ;  /* 0x0000000b04058899 */ /* 0x000fe4000800063f */
[----:B------:R-:W-:Y:S02]  /*0110*/  @!UP0 USHF.L.U32 UR4, UR4, 0x1, URZ ;  /* 0x0000000104048899 */ /* 0x000fe4000800063f */
[----:B---3--:R-:W-:Y:S02]  /*0120*/  @!UP0 ULEA UR8, UR8, UR6, 0x18 ;  /* 0x0000000608088291 */ /* 0x008fe4000f8ec03f */
[----:B------:R-:W-:-:S04]  /*0130*/  @!UP0 UIADD3 UR6, -UR7, 0x100000, URZ ;  /* 0x0010000007068890 */ /* 0x000fc8000fffe13f */
[----:B------:R-:W-:Y:S02]  /*0140*/  @!UP0 USHF.L.U32 UR7, UR6, 0xb, URZ ;  /* 0x0000000b06078899 */ /* 0x000fe4000800063f */
[----:B------:R-:W-:Y:S01]  /*0150*/  @!UP0 USHF.L.U32 UR6, UR6, 0x1, URZ ;  /* 0x0000000106068899 */ /* 0x000fe2000800063f */
[----:B------:R-:W-:-:S05]  /*0160*/  VOTEU.ALL UP0, P0 ;  /* 0x00000000003f7886 */ /* 0x000fca0000000000 */
[----:B------:R1:W3:Y:S06]  /*0170*/  @!UP0 SYNCS.EXCH.64 URZ, [UR8+0x28800], UR4 ;  /* 0x02880004083f85b2 */ /* 0x0002ec0008000100 */
[----:B------:R1:W4:Y:S02]  /*0180*/  @!UP1 SYNCS.EXCH.64 URZ, [UR8+0x28820], UR6 ;  /* 0x02882006083f95b2 */ /* 0x0003240008000100 */
[----:B012---:R-:W-:Y:S05]  /*0190*/  @P1 BRA `(.L_x_6514) ;  /* 0x0000000000481947 */ /* 0x007fea0003800000 */
        /* <DEDUP_REMOVED lines=14> */
[----:B------:R0:W2:Y:S01]  /*0280*/  SYNCS.EXCH.64 URZ, [UR8+0x28840], UR6 ;  /* 0x02884006083f75b2 */ /* 0x0000a20008000100 */
[----:B------:R0:W0:Y:S01]  /*0290*/  SYNCS.EXCH.64 URZ, [UR8+0x28838], UR4 ;  /* 0x02883804083f75b2 */ /* 0x0000220008000100 */
[----:B------:R0:W0:Y:S01]  /*02a0*/  SYNCS.EXCH.64 URZ, [UR8+0x28848], UR6 ;  /* 0x02884806083f75b2 */ /* 0x0000220008000100 */
[----:B------:R-:W-:Y:S01]  /*02b0*/  NOP ;  /* 0x0000000000007918 */ /* 0x000fe20000000000 */
.L_x_6514:
        /* <DEDUP_REMOVED lines=22> */
.L_x_6515:
        /* <DEDUP_REMOVED lines=18> */
.L_x_6516:
        /* <DEDUP_REMOVED lines=22> */
.L_x_6517:
        /* <DEDUP_REMOVED lines=23> */
.L_x_6518:
[----:B------:R-:W-:Y:S01]  /*0810*/  UISETP.NE.AND UP0, UPT, UR9, URZ, UPT ;  /* 0x0000003f0900728c */ /* 0x000fe2000bf05270 */
[----:B------:R-:W-:Y:S01]  /*0820*/  NOP ;  /* 0x0000000000007918 */ /* 0x000fe20000000000 */
[----:B------:R-:W-:Y:S01]  /*0830*/  UMOV UR36, 0x1 ;  /* 0x0000000100247882 */ /* 0x000fe20000000000 */
[----:B------:R-:W-:Y:S01]  /*0840*/  ULDC.64 UR48, c[0x0][0x208] ;  /* 0x0000820000307ab9 */ /* 0x000fe20000000a00 */
[----:B------:R-:W-:Y:S01]  /*0850*/  USEL UR36, UR36, 0x2, !UP0 ;  /* 0x0000000224247887 */ /* 0x000fe2000c000000 */
[----:B01234-:R-:W-:Y:S01]  /*0860*/  BAR.SYNC.DEFER_BLOCKING 0x0 ;  /* 0x0000000000007b1d */ /* 0x01ffe20000010000 */
[----:B------:R-:W-:-:S13]  /*0870*/  PLOP3.LUT P0, PT, PT, PT, UP0, 0x80, 0x0 ;  /* 0x000000000000781c */ /* 0x000fda0003f0f008 */
[----:B------:R-:W-:Y:S05]  /*0880*/  @!P0 BRA `(.L_x_6519) ;  /* 0x0000007800648947 */ /* 0x000fea0003800000 */
.L_x_6520:
[----:B------:R-:W-:-:S08]  /*0890*/  NOP ;  /* 0x0000000000007918 */ /* 0x000fd00000000000 */
[----:B------:R-:W0:Y:S02]  /*08a0*/  USETMAXREG.TRY_ALLOC.CTAPOOL UP0, 0xe8 ;  /* 0x000000e8000079c8 */ /* 0x000e240008000600 */
[----:B0-----:R-:W-:-:S13]  /*08b0*/  PLOP3.LUT P0, PT, PT, PT, UP0, 0x80, 0x0 ;  /* 0x000000000000781c */ /* 0x001fda0003f0f008 */
[----:B------:R-:W-:Y:S05]  /*08c0*/  @!P0 BRA `(.L_x_6520) ;  /* 0xfffffffc00f08947 */ /* 0x000fea000383ffff */
[----:B------:R-:W-:Y:S01]  /*08d0*/  LOP3.LUT R0, R5, 0xffffff80, RZ, 0xc0, !PT ;  /* 0xffffff8005007812 */ /* 0x000fe200078ec0ff */
[----:B------:R-:W0:Y:S08]  /*08e0*/  S2UR UR41, SR_CTAID.X ;  /* 0x00000000002979c3 */ /* 0x000e300000002500 */
[----:B------:R-:W-:Y:S06]  /*08f0*/  BAR.ARV 0x8, 0x180 ;  /* 0x0206000000007b1d */ /* 0x000fec0000002000 */
[----:B------:R-:W-:-:S02]  /*0900*/  ISETP.NE.AND P0, PT, R0, 0x80, PT ;  /* 0x000000800000780c */ /* 0x000fc40003f05270 */
[----:B------:R-:W0:Y:S11]  /*0910*/  LDC R0, c[0x0][0xc34] ;  /* 0x00030d00ff007b82 */ /* 0x000e360000000800 */
[----:B------:R-:W-:Y:S06]  /*0920*/  @!P0 BAR.ARV 0x9, 0x100 ;  /* 0x0244000000008b1d */ /* 0x000fec0000002000 */
[----:B0-----:R-:W-:-:S13]  /*0930*/  ISETP.LE.AND P0, PT, R0, UR41, PT ;  /* 0x0000002900007c0c */ /* 0x001fda000bf03270 */
[----:B------:R-:W-:Y:S05]  /*0940*/  @P0 EXIT ;  /* 0x000000000000094d */ /* 0x000fea0003800000 */
[----:B------:R-:W-:Y:S01]  /*0950*/  VIADD R153, R5, 0xffffff80 ;  /* 0xffffff8005997836 */ /* 0x000fe20000000000 */
[----:B------:R-:W-:Y:S01]  /*0960*/  ULOP3.LUT UR46, UR36, 0x1, URZ, 0xfc, !UPT ;  /* 0x00000001242e7892 */ /* 0x000fe2000f8efc3f */
[----:B------:R-:W-:Y:S01]  /*0970*/  UMOV UR45, URZ ;  /* 0x0000003f002d7c82 */ /* 0x000fe20008000000 */
[----:B------:R-:W-:Y:S02]  /*0980*/  UMOV UR44, URZ ;  /* 0x0000003f002c7c82 */ /* 0x000fe40008000000 */
[----:B------:R-:W-:Y:S01]  /*0990*/  SHF.R.S32.HI R0, RZ, 0x1f, R153 ;  /* 0x0000001fff007819 */ /* 0x000fe20000011499 */
[----:B------:R-:W-:-:S03]  /*09a0*/  UMOV UR43, URZ ;  /* 0x0000003f002b7c82 */ /* 0x000fc60008000000 */
[CC--:B------:R-:W-:Y:S02]  /*09b0*/  LEA.HI R4, R0.reuse, R153.reuse, RZ, 0x7 ;  /* 0x0000009900047211 */ /* 0x0c0fe400078f38ff */
[-C--:B------:R-:W-:Y:S02]  /*09c0*/  LEA.HI R3, R0, R153.reuse, RZ, 0x5 ;  /* 0x0000009900037211 */ /* 0x080fe400078f28ff */
[----:B------:R-:W-:Y:S02]  /*09d0*/  LOP3.LUT R154, R4, 0xffffff80, RZ, 0xc0, !PT ;  /* 0xffffff80049a7812 */ /* 0x000fe400078ec0ff */
[CC--:B------:R-:W-:Y:S01]  /*09e0*/  LEA.HI R6, R0.reuse, R153.reuse, RZ, 0x4 ;  /* 0x0000009900067211 */ /* 0x0c0fe200078f20ff */
[----:B------:R-:W-:Y:S01]  /*09f0*/  IMAD.SHL.U32 R3, R3, 0x20, RZ ;  /* 0x0000002003037824 */ /* 0x000fe200078e00ff */
[----:B------:R-:W-:Y:S01]  /*0a00*/  LEA.HI R10, R0, R153, RZ, 0x2 ;  /* 0x00000099000a7211 */ /* 0x000fe200078f10ff */
[----:B------:R-:W-:Y:S01]  /*0a10*/  IMAD.IADD R154, R153, 0x1, -R154 ;  /* 0x00000001999a7824 */ /* 0x000fe200078e0a9a */
[----:B------:R-:W-:-:S02]  /*0a20*/  LOP3.LUT R8, R6, 0x3fffff0, RZ, 0xc0, !PT ;  /* 0x03fffff006087812 */ /* 0x000fc400078ec0ff */
[----:B------:R-:W-:Y:S02]  /*0a30*/  LOP3.LUT R9, R3, 0xfffffc00, RZ, 0xc0, !PT ;  /* 0xfffffc0003097812 */ /* 0x000fe400078ec0ff */
[----:B------:R-:W-:Y:S02]  /*0a40*/  SHF.R.S32.HI R3, RZ, 0x1f, R154 ;  /* 0x0000001fff037819 */ /* 0x000fe4000001149a */
[----:B------:R-:W-:Y:S02]  /*0a50*/  IADD3 R8, R153, -R8, RZ ;  /* 0x8000000899087210 */ /* 0x000fe40007ffe0ff */
[----:B------:R-:W-:Y:S02]  /*0a60*/  LEA.HI R5, R3, R154, RZ, 0x2 ;  /* 0x0000009a03057211 */ /* 0x000fe400078f10ff */
[----:B------:R-:W-:Y:S01]  /*0a70*/  SHF.R.S32.HI R7, RZ, 0x4, R6 ;  /* 0x00000004ff077819 */ /* 0x000fe20000011406 */
[----:B------:R-:W-:Y:S01]  /*0a80*/  IMAD R9, R8, 0x40, R9 ;  /* 0x0000004008097824 */ /* 0x000fe200078e0209 */
[----:B------:R-:W-:-:S02]  /*0a90*/  SHF.R.S32.HI R8, RZ, 0x2, R5 ;  /* 0x00000002ff087819 */ /* 0x000fc40000011405 */
[----:B------:R-:W-:Y:S02]  /*0aa0*/  SHF.R.S32.HI R11, RZ, 0x1f, R5 ;  /* 0x0000001fff0b7819 */ /* 0x000fe40000011405 */
[----:B------:R-:W-:Y:S02]  /*0ab0*/  LOP3.LUT R10, R10, 0xfffffffc, RZ, 0xc0, !PT ;  /* 0xfffffffc0a0a7812 */ /* 0x000fe400078ec0ff */
[----:B------:R-:W-:Y:S02]  /*0ac0*/  LEA.HI R17, R0, R153, RZ, 0x3 ;  /* 0x0000009900117211 */ /* 0x000fe400078f18ff */
[----:B------:R-:W-:Y:S01]  /*0ad0*/  LEA.HI R11, R11, R8, RZ, 0x3 ;  /* 0x000000080b0b7211 */ /* 0x000fe200078f18ff */
[----:B------:R-:W-:Y:S01]  /*0ae0*/  IMAD.IADD R10, R153, 0x1, -R10 ;  /* 0x00000001990a7824 */ /* 0x000fe200078e0a0a */
[----:B------:R-:W-:Y:S02]  /*0af0*/  SHF.R.S32.HI R23, RZ, 0x7, R4 ;  /* 0x00000007ff177819 */ /* 0x000fe40000011404 */
[----:B------:R-:W-:-:S02]  /*0b00*/  LEA.HI R6, R6, R7, RZ, 0x1 ;  /* 0x0000000706067211 */ /* 0x000fc400078f08ff */
[----:B------:R-:W-:Y:S02]  /*0b10*/  LOP3.LUT R0, R17, 0xfffffff8, RZ, 0xc0, !PT ;  /* 0xfffffff811007812 */ /* 0x000fe400078ec0ff */
[----:B------:R-:W-:Y:S02]  /*0b20*/  LOP3.LUT R11, R11, 0xfffffff8, RZ, 0xc0, !PT ;  /* 0xfffffff80b0b7812 */ /* 0x000fe400078ec0ff */
[----:B------:R-:W-:Y:S02]  /*0b30*/  LEA.HI R3, R3, R154, RZ, 0x5 ;  /* 0x0000009a03037211 */ /* 0x000fe400078f28ff */
[----:B------:R-:W-:Y:S01]  /*0b40*/  LEA.HI R4, R4, R23, RZ, 0x1 ;  /* 0x0000001704047211 */ /* 0x000fe200078f08ff */
[----:B------:R-:W-:Y:S01]  /*0b50*/  IMAD.IADD R8, R8, 0x1, -R11 ;  /* 0x0000000108087824 */ /* 0x000fe200078e0a0b */
[----:B------:R-:W-:Y:S02]  /*0b60*/  LOP3.LUT R6, R6, 0x1ffffffe, RZ, 0xc0, !PT ;  /* 0x1ffffffe06067812 */ /* 0x000fe400078ec0ff */
[----:B------:R-:W-:-:S02]  /*0b70*/  IADD3 R153, R153, -R0, RZ ;  /* 0x8000000099997210 */ /* 0x000fc40007ffe0ff */
[----:B------:R-:W-:Y:S01]  /*0b80*/  LEA.HI R0, R10, R10, RZ, 0x1 ;  /* 0x0000000a0a007211 */ /* 0x000fe200078f08ff */
[----:B------:R-:W-:Y:S01]  /*0b90*/  IMAD.IADD R6, R7, 0x1, -R6 ;  /* 0x0000000107067824 */ /* 0x000fe200078e0a06 */
[----:B------:R-:W-:Y:S02]  /*0ba0*/  SHF.R.S32.HI R3, RZ, 0x5, R3 ;  /* 0x00000005ff037819 */ /* 0x000fe40000011403 */
[----:B------:R-:W-:Y:S01]  /*0bb0*/  LOP3.LUT R4, R4, 0x3fffffe, RZ, 0xc0, !PT ;  /* 0x03fffffe04047812 */ /* 0x000fe200078ec0ff */
[----:B------:R-:W-:Y:S01]  /*0bc0*/  IMAD R152, R6, 0x8, R9 ;  /* 0x0000000806987824 */ /* 0x000fe200078e0209 */
[----:B------:R-:W-:Y:S01]  /*0bd0*/  SHF.L.U32 R22, R153, 0x3, RZ ;  /* 0x0000000399167819 */ /* 0x000fe200000006ff */
[----:B------:R-:W-:Y:S01]  /*0be0*/  IMAD R3, R3, 0x10, R8 ;  /* 0x0000001003037824 */ /* 0x000fe200078e0208 */
[----:B------:R-:W-:Y:S01]  /*0bf0*/  LOP3.LUT R5, R5, 0x7ffffffc, RZ, 0xc0, !PT ;  /* 0x7ffffffc05057812 */ /* 0x000fe200078ec0ff */
[----:B------:R-:W-:Y:S01]  /*0c00*/  IMAD.IADD R4, R23, 0x1, -R4 ;  /* 0x0000000117047824 */ /* 0x000fe200078e0a04 */
[----:B------:R-:W-:Y:S01]  /*0c10*/  LOP3.LUT R7, R0, 0x1ffffffe, RZ, 0xc0, !PT ;  /* 0x1ffffffe00077812 */ /* 0x000fe200078ec0ff */
[----:B------:R-:W-:Y:S01]  /*0c20*/  VIADD R18, R22, 0x40 ;  /* 0x0000004016127836 */ /* 0x000fe20000000000 */
[----:B------:R-:W-:Y:S01]  /*0c30*/  IADD3 R5, R154, -R5, RZ ;  /* 0x800000059a057210 */ /* 0x000fe20007ffe0ff */
[----:B------:R-:W-:Y:S01]  /*0c40*/  IMAD.MOV.U32 R6, RZ, RZ, -0x2 ;  /* 0xfffffffeff067424 */ /* 0x000fe200078e00ff */
[----:B------:R-:W-:Y:S01]  /*0c50*/  SHF.R.S32.HI R17, RZ, 0x3, R17 ;  /* 0x00000003ff117819 */ /* 0x000fe20000011411 */
[----:B------:R-:W-:Y:S01]  /*0c60*/  IMAD.IADD R16, R10, 0x1, -R7 ;  /* 0x000000010a107824 */ /* 0x000fe200078e0a07 */
[----:B------:R-:W-:Y:S01]  /*0c70*/  SHF.R.S32.HI R188, RZ, 0x1f, R18 ;  /* 0x0000001fffbc7819 */ /* 0x000fe20000011412 */
[----:B------:R-:W-:-:S02]  /*0c80*/  IMAD R19, R4, 0x40, R3 ;  /* 0x0000004004137824 */ /* 0x000fc400078e0203 */
[----:B------:R-:W-:Y:S02]  /*0c90*/  IMAD R155, R5, R6, 0x80 ;  /* 0x00000080059b7424 */ /* 0x000fe400078e0206 */
[----:B------:R-:W-:-:S07]  /*0ca0*/  IMAD R16, R16, 0x8, R19 ;  /* 0x0000000810107824 */ /* 0x000fce00078e0213 */
.L_x_6553:
[----:B------:R-:W0:Y:S01]  /*0cb0*/  SHFL.IDX PT, R0, R23, RZ, 0x1f ;  /* 0x00001fff17007589 */ /* 0x000e2200000e0000 */
[----:B-1----:R-:W1:Y:S01]  /*0cc0*/  S2UR UR37, SR_CgaCtaId ;  /* 0x00000000002579c3 */ /* 0x002e620000008800 */
[----:B------:R-:W-:Y:S01]  /*0cd0*/  ULDC UR4, c[0x0][0xc38] ;  /* 0x00030e0000047ab9 */ /* 0x000fe20000000800 */
[----:B------:R-:W-:Y:S01]  /*0ce0*/  UMOV UR42, UR41 ;  /* 0x00000029002a7c82 */ /* 0x000fe20008000000 */
[----:B------:R-:W-:Y:S01]  /*0cf0*/  UISETP.NE.AND UP0, UPT, UR4, 0x1, UPT ;  /* 0x000000010400788c */ /* 0x000fe2000bf05270 */
[----:B------:R-:W-:Y:S02]  /*0d00*/  ULDC.64 UR8, c[0x0][0x418] ;  /* 0x0001060000087ab9 */ /* 0x000fe40000000a00 */
[----:B------:R-:W-:Y:S01]  /*0d10*/  ULDC UR4, c[0x0][0xc44] ;  /* 0x0003110000047ab9 */ /* 0x000fe20000000800 */
[----:B------:R-:W-:Y:S01]  /*0d20*/  UMOV UR39, 0x400 ;  /* 0x0000040000277882 */ /* 0x000fe20000000000 */
[----:B------:R-:W-:Y:S01]  /*0d30*/  UISETP.NE.AND UP1, UPT, UR4, 0x1, UPT ;  /* 0x000000010400788c */ /* 0x000fe2000bf25270 */
[----:B------:R-:W-:-:S05]  /*0d40*/  ULDC UR50, c[0x0][0x424] ;  /* 0x0001090000327ab9 */ /* 0x000fca0000000800 */
[----:B------:R-:W-:Y:S01]  /*0d50*/  @UP0 ULDC UR4, c[0x0][0xc3c] ;  /* 0x00030f0000040ab9 */ /* 0x000fe20000000800 */
[----:B------:R-:W-:Y:S01]  /*0d60*/  @UP0 ULDC UR6, c[0x0][0xc40] ;  /* 0x0003100000060ab9 */ /* 0x000fe20000000800 */
[----:B------:R-:W-:-:S04]  /*0d70*/  UIMAD.WIDE.U32 UR4, UR41, UR4, URZ ;  /* 0x00000004290472a5 */ /* 0x000fc8000f8e003f */
[----:B------:R-:W-:Y:S02]  /*0d80*/  @UP0 USHF.R.U32.HI UR42, URZ, UR6, UR5 ;  /* 0x000000063f2a0299 */ /* 0x000fe40008011605 */
[----:B------:R-:W-:Y:S01]  /*0d90*/  UISETP.NE.U32.AND UP0, UPT, UR8, URZ, UPT ;  /* 0x0000003f0800728c */ /* 0x000fe2000bf05070 */
[----:B0-----:R-:W-:Y:S01]  /*0da0*/  R2UR UR38, R0 ;  /* 0x00000000002672ca */ /* 0x001fe200000e0000 */
[----:B------:R-:W-:Y:S01]  /*0db0*/  @UP1 ULDC.64 UR6, c[0x0][0xc48] ;  /* 0x0003120000061ab9 */ /* 0x000fe20000000a00 */
[----:B-1----:R-:W-:Y:S02]  /*0dc0*/  ULEA UR39, UR37, UR39, 0x18 ;  /* 0x0000002725277291 */ /* 0x002fe4000f8ec03f */
[----:B------:R-:W-:Y:S02]  /*0dd0*/  UIMAD.WIDE.U32 UR4, UR42, UR6, URZ ;  /* 0x000000062a0472a5 */ /* 0x000fe4000f8e003f */
[----:B------:R-:W-:Y:S02]  /*0de0*/  UISETP.NE.AND.EX UP0, UPT, UR9, URZ, UPT, UP0 ;  /* 0x0000003f0900728c */ /* 0x000fe4000bf05300 */
[----:B------:R-:W-:Y:S01]  /*0df0*/  UIADD3 UR6, UR39, 0x10400, URZ ;  /* 0x0001040027067890 */ /* 0x000fe2000fffe03f */
[----:B------:R-:W-:Y:S01]  /*0e00*/  UMOV UR40, UR42 ;  /* 0x0000002a00287c82 */ /* 0x000fe20008000000 */
[----:B------:R-:W-:-:S03]  /*0e10*/  USEL UR50, UR50, 0x1, UP0 ;  /* 0x0000000132327887 */ /* 0x000fc60008000000 */
[----:B------:R-:W-:Y:S02]  /*0e20*/  ULEA.HI UR4, UR38, UR38, URZ, 0x1 ;  /* 0x0000002626047291 */ /* 0x000fe4000f8f083f */
[----:B------:R-:W-:Y:S02]  /*0e30*/  @UP1 USHF.R.U32.HI UR40, URZ, UR7, UR5 ;  /* 0x000000073f281299 */ /* 0x000fe40008011605 */
[----:B------:R-:W-:Y:S01]  /*0e40*/  ULOP3.LUT UP0, URZ, UR6, 0x3ff, URZ, 0xc0, !UPT ;  /* 0x000003ff063f7892 */ /* 0x000fe2000f80c03f */
[----:B------:R-:W-:Y:S01]  /*0e50*/  ULDC UR5, c[0x0][0x2f0] ;  /* 0x0000bc0000057ab9 */ /* 0x000fe20000000800 */
[----:B------:R-:W-:Y:S02]  /*0e60*/  ULOP3.LUT UR4, UR4, 0x1e, URZ, 0xc0, !UPT ;  /* 0x0000001e04047892 */ /* 0x000fe4000f8ec03f */
[----:B------:R-:W-:Y:S02]  /*0e70*/  UIMAD UR50, UR50, UR5, URZ ;  /* 0x00000005323272a4 */ /* 0x000fe4000f8e023f */
[----:B------:R-:W-:Y:S01]  /*0e80*/  PLOP3.LUT P0, PT, PT, PT, UP0, 0x80, 0x0 ;  /* 0x000000000000781c */ /* 0x000fe20003f0f008 */
[----:B------:R-:W-:-:S02]  /*0e90*/  UIADD3 UR5, UR38, -UR4, URZ ;  /* 0x8000000426057290 */ /* 0x000fc4000fffe03f */
[----:B------:R-:W-:Y:S02]  /*0ea0*/  UIADD3 UR4, UR50, 0x7f, URZ ;  /* 0x0000007f32047890 */ /* 0x000fe4000fffe03f */
[----:B------:R-:W-:Y:S02]  /*0eb0*/  ULEA UR6, UR5, UR6, 0xd ;  /* 0x0000000605067291 */ /* 0x000fe4000f8e683f */
[----:B------:R-:W-:Y:S02]  /*0ec0*/  USHF.R.S32.HI UR5, URZ, 0x1f, UR4 ;  /* 0x0000001f3f057899 */ /* 0x000fe40008011404 */
[----:B------:R-:W-:Y:S02]  /*0ed0*/  USHF.R.U32.HI UR6, URZ, 0x4, UR6 ;  /* 0x000000043f067899 */ /* 0x000fe40008011606 */
[----:B------:R-:W-:Y:S02]  /*0ee0*/  ULEA.HI UR5, UR5, UR4, URZ, 0x7 ;  /* 0x0000000405057291 */ /* 0x000fe4000f8f383f */
[----:B------:R-:W-:-:S02]  /*0ef0*/  ULOP3.LUT UR51, UR6, 0x3fff, URZ, 0xc0, !UPT ;  /* 0x00003fff06337892 */ /* 0x000fc4000f8ec03f */
[----:B------:R-:W-:Y:S01]  /*0f00*/  USHF.R.S32.HI UR52, URZ, 0x7, UR5 ;  /* 0x000000073f347899 */ /* 0x000fe20008011405 */
[----:B---3-5:R-:W-:Y:S11]  /*0f10*/  @!P0 BRA `(.L_x_6521) ;  /* 0x0000000000408947 */ /* 0x028ff60003800000 */
[----:B------:R-:W-:Y:S01]  /*0f20*/  MOV R0, 0x0 ;  /* 0x0000000000007802 */ /* 0x000fe20000000f00 */
[----:B------:R-:W-:Y:S01]  /*0f30*/  ULDC.64 UR4, c[0x4][0x138] ;  /* 0x01004e0000047ab9 */ /* 0x000fe20000000a00 */
[----:B------:R-:W-:Y:S01]  /*0f40*/  ULDC.64 UR6, c[0x4][0x68] ;  /* 0x01001a0000067ab9 */ /* 0x000fe20000000a00 */
[----:B------:R-:W-:Y:S01]  /*0f50*/  MOV R4, UR4 ;  /* 0x0000000400047c02 */ /* 0x000fe20008000f00 */
        /* <DEDUP_REMOVED lines=11> */
[----:B-1----:R-:W-:Y:S05]  /*1010*/  CALL.ABS.NOINC R14 ;  /* 0x000000000e007343 */ /* 0x002fea0003c00000 */
.L_x_6521:
[----:B------:R-:W-:Y:S01]  /*1020*/  ULOP3.LUT UR4, UR45, 0x1, URZ, 0xc0, !UPT ;  /* 0x000000012d047892 */ /* 0x000fe2000f8ec03f */
[----:B------:R-:W-:-:S05]  /*1030*/  IMAD.U32 R3, RZ, RZ, UR46 ;  /* 0x0000002eff037e24 */ /* 0x000fca000f8e00ff */
[----:B------:R-:W-:Y:S01]  /*1040*/  IMAD.U32 R0, RZ, RZ, UR4 ;  /* 0x00000004ff007e24 */ /* 0x000fe2000f8e00ff */
[----:B------:R-:W-:-:S04]  /*1050*/  ISETP.NE.AND P0, PT, R3, 0x3, PT ;  /* 0x000000030300780c */ /* 0x000fc80003f05270 */
[----:B------:R-:W-:-:S04]  /*1060*/  SHF.L.U32 R0, R0, 0x1f, RZ ;  /* 0x0000001f00007819 */ /* 0x000fc800000006ff */
[----:B------:R-:W0:Y:S02]  /*1070*/  SYNCS.PHASECHK.TRANS64.TRYWAIT P1, [UR39+0x28800], R0 ;  /* 0x02880000ff0075a7 */ /* 0x000e240008020167 */
[----:B0-----:R-:W-:Y:S05]  /*1080*/  @!P1 BRA `(.L_x_6522) ;  /* 0x000000a800d09947 */ /* 0x001fea0003800000 */
.L_x_6603:
[----:B------:R-:W-:Y:S05]  /*1090*/  @!P0 BRA `(.L_x_6523) ;  /* 0x0000000000048947 */ /* 0x000fea0003800000 */
[----:B------:R-:W-:Y:S01]  /*10a0*/  BPT.TRAP 0x1 ;  /* 0x000000040000795c */ /* 0x000fe20000300000 */
.L_x_6523:
[----:B0-----:R-:W-:Y:S01]  /*10b0*/  IMAD.U32 R0, RZ, RZ, UR43 ;  /* 0x0000002bff007e24 */ /* 0x001fe2000f8e00ff */
[----:B------:R-:W-:-:S04]  /*10c0*/  MOV R3, UR44 ;  /* 0x0000002c00037c02 */ /* 0x000fc80008000f00 */
[----:B------:R-:W-:Y:S02]  /*10d0*/  LEA R0, R0, UR39, 0x3 ;  /* 0x0000002700007c11 */ /* 0x000fe4000f8e18ff */
[----:B------:R-:W-:-:S04]  /*10e0*/  SHF.L.U32 R3, R3, 0x1f, RZ ;  /* 0x0000001f03037819 */ /* 0x000fc800000006ff */
[----:B------:R0:W1:Y:S01]  /*10f0*/  SYNCS.PHASECHK.TRANS64.TRYWAIT P1, [R0+URZ+0x28830], R3 ;  /* 0x02883003000075a7 */ /* 0x000062000802017f */
[----:B------:R-:W-:Y:S05]  /*1100*/  @!P0 BRA `(.L_x_6524) ;  /* 0x0000000000048947 */ /* 0x000fea0003800000 */
[----:B------:R-:W-:Y:S01]  /*1110*/  BPT.TRAP 0x1 ;  /* 0x000000040000795c */ /* 0x000fe20000300000 */
.L_x_6524:
[----:B------:R-:W-:Y:S01]  /*1120*/  IMAD.MOV.U32 R151, RZ, RZ, RZ ;  /* 0x000000ffff977224 */ /* 0x000fe200078e00ff */
[----:B-1----:R-:W-:Y:S06]  /*1130*/  @P1 BRA `(.L_x_6525) ;  /* 0x0000000000081947 */ /* 0x002fec0003800000 */
[----:B------:R-:W1:Y:S02]  /*1140*/  SYNCS.PHASECHK.TRANS64.TRYWAIT P1, [R0+URZ+0x28830], R3 ;  /* 0x02883003000075a7 */ /* 0x000e64000802017f */
[----:B-1----:R-:W-:Y:S05]  /*1150*/  @!P1 BRA `(.L_x_6526) ;  /* 0x000000a800b49947 */ /* 0x002fea0003800000 */
.L_x_6525:
        /* <DEDUP_REMOVED lines=8> */
[----:B------:R-:W-:Y:S01]  /*11e0*/  UMOV UR5, 0x40000040 ;  /* 0x4000004000057882 */ /* 0x000fe20000000000 */
[----:B------:R-:W-:Y:S02]  /*11f0*/  UMOV UR7, 0x40000040 ;  /* 0x4000004000077882 */ /* 0x000fe40000000000 */
[----:B------:R-:W-:Y:S02]  /*1200*/  ULOP3.LUT UR47, UR4, 0x10000, URZ, 0xfc, !UPT ;  /* 0x00010000042f7892 */ /* 0x000fe4000f8efc3f */
[----:B------:R-:W-:Y:S02]  /*1210*/  UIADD3 UR4, UR32, 0x2, URZ ;  /* 0x0000000220047890 */ /* 0x000fe4000fffe03f */
[----:B------:R-:W-:Y:S02]  /*1220*/  ULEA UR34, UR43, UR47, 0xb ;  /* 0x0000002f2b227291 */ /* 0x000fe4000f8e583f */
[----:B------:R-:W-:-:S02]  /*1230*/  UIADD3 UR8, UR32, 0x4, URZ ;  /* 0x0000000420087890 */ /* 0x000fc4000fffe03f */
[----:B------:R-:W-:Y:S02]  /*1240*/  UIADD3 UR6, UR34, 0x2, URZ ;  /* 0x0000000222067890 */ /* 0x000fe4000fffe03f */
[----:B------:R-:W-:Y:S01]  /*1250*/  UIADD3 UR10, UR34, 0x4, URZ ;  /* 0x00000004220a7890 */ /* 0x000fe2000fffe03f */
[----:B------:R-:W-:Y:S02]  /*1260*/  UMOV UR9, 0x40000040 ;  /* 0x4000004000097882 */ /* 0x000fe40000000000 */
[----:B------:R-:W-:Y:S01]  /*1270*/  HGMMA.64x128x16.F32.BF16 R24, gdesc[UR32], RZ, !UPT, gsb0 ;  /* 0x01e00000201879f0 */ /* 0x000fe2000c0018ff */
        /* <DEDUP_REMOVED lines=21> */
[----:B------:R-:W-:Y:S02]  /*13d0*/  WARPGROUP.DEPBAR.LE gsb0, 0x0 ;  /* 0x00008000000079c5 */ /* 0x000fe40000010000 */
[----:B------:R-:W-:-:S06]  /*13e0*/  WARPGROUP.ARRIVE ;  /* 0x00000000000079c5 */ /* 0x000fcc0000000000 */
[----:B------:R-:W-:Y:S03]  /*13f0*/  HGMMA.64x128x16.F32.BF16 R24, gdesc[UR4], R24, gsb0 ;  /* 0x01e00000041879f0 */ /* 0x000fe60008001818 */
[----:B------:R-:W-:Y:S02]  /*1400*/  WARPGROUP.DEPBAR.LE gsb0, 0x0 ;  /* 0x00008000000079c5 */ /* 0x000fe40000010000 */
[----:B------:R-:W-:-:S07]  /*1410*/  WARPGROUP.ARRIVE ;  /* 0x00000000000079c5 */ /* 0x000fce0000000000 */
        /* <DEDUP_REMOVED lines=17> */
[----:B------:R-:W-:Y:S05]  /*1530*/  @!P0 BRA `(.L_x_6527) ;  /* 0x0000000000048947 */ /* 0x000fea0003800000 */
[----:B------:R-:W-:Y:S01]  /*1540*/  BPT.TRAP 0x1 ;  /* 0x000000040000795c */ /* 0x000fe20000300000 */
.L_x_6527:
        /* <DEDUP_REMOVED lines=8> */
[----:B------:R-:W2:Y:S01]  /*15d0*/  MUFU.TANH R24, R24 ;  /* 0x0000001800187308 */ /* 0x000ea20000002400 */
[----:B------:R-:W-:Y:S01]  /*15e0*/  FMUL.FTZ R33, R33, UR6 ;  /* 0x0000000621217c20 */ /* 0x000fe20008410000 */
[----:B------:R-:W-:-:S02]  /*15f0*/  IMAD R6, R7, -0x80, R6 ;  /* 0xffffff8007067824 */ /* 0x000fc400078e0206 */
[----:B------:R-:W-:Y:S01]  /*1600*/  FMUL.FTZ R26, R26, UR6 ;  /* 0x000000061a1a7c20 */ /* 0x000fe20008410000 */
[----:B------:R-:W-:Y:S01]  /*1610*/  FMUL.FTZ R36, R36, UR6 ;  /* 0x0000000624247c20 */ /* 0x000fe20008410000 */
[----:B------:R-:W-:Y:S01]  /*1620*/  FMUL.FTZ R27, R27, UR6 ;  /* 0x000000061b1b7c20 */ /* 0x000fe20008410000 */
[----:B------:R-:W-:Y:S01]  /*1630*/  FMUL.FTZ R37, R37, UR6 ;  /* 0x0000000625257c20 */ /* 0x000fe20008410000 */
[C---:B------:R-:W-:Y:S01]  /*1640*/  ISETP.GT.AND P2, PT, R6.reuse, RZ, PT ;  /* 0x000000ff0600720c */ /* 0x040fe20003f44270 */
[----:B------:R-:W3:Y:S01]  /*1650*/  MUFU.TANH R25, R25 ;  /* 0x0000001900197308 */ /* 0x000ee20000002400 */
[----:B------:R-:W-:Y:S01]  /*1660*/  ISETP.GT.AND P1, PT, R6, 0x1, PT ;  /* 0x000000010600780c */ /* 0x000fe20003f24270 */
[----:B------:R-:W-:Y:S01]  /*1670*/  FMUL.FTZ R30, R30, UR6 ;  /* 0x000000061e1e7c20 */ /* 0x000fe20008410000 */
[----:B------:R-:W-:Y:S01]  /*1680*/  ISETP.GT.AND P6, PT, R6, 0x8, PT ;  /* 0x000000080600780c */ /* 0x000fe20003fc4270 */
[----:B------:R-:W-:Y:S01]  /*1690*/  FMUL.FTZ R40, R40, UR6 ;  /* 0x0000000628287c20 */ /* 0x000fe20008410000 */
[C---:B------:R-:W-:Y:S01]  /*16a0*/  ISETP.GT.AND P5, PT, R6.reuse, 0x9, PT ;  /* 0x000000090600780c */ /* 0x040fe20003fa4270 */
[----:B------:R-:W-:Y:S01]  /*16b0*/  FMUL.FTZ R31, R31, UR6 ;  /* 0x000000061f1f7c20 */ /* 0x000fe20008410000 */
[----:B------:R-:W-:Y:S01]  /*16c0*/  ISETP.GT.AND P4, PT, R6, 0x10, PT ;  /* 0x000000100600780c */ /* 0x000fe20003f84270 */
[----:B------:R-:W4:Y:S01]  /*16d0*/  MUFU.TANH R28, R28 ;  /* 0x0000001c001c7308 */ /* 0x000f220000002400 */
[----:B--2---:R-:W-:Y:S01]  /*16e0*/  FSEL R9, R24, -INF , P2 ;  /* 0xff80000018097808 */ /* 0x004fe20001000000 */
[----:B------:R-:W-:Y:S01]  /*16f0*/  FMUL.FTZ R41, R41, UR6 ;  /* 0x0000000629297c20 */ /* 0x000fe20008410000 */
[----:B------:R-:W-:Y:S01]  /*1700*/  FMUL.FTZ R34, R34, UR6 ;  /* 0x0000000622227c20 */ /* 0x000fe20008410000 */
[----:B------:R-:W-:Y:S01]  /*1710*/  ISETP.GT.AND P3, PT, R6, 0x11, PT ;  /* 0x000000110600780c */ /* 0x000fe20003f64270 */
[----:B------:R-:W-:Y:S01]  /*1720*/  FMUL.FTZ R44, R44, UR6 ;  /* 0x000000062c2c7c20 */ /* 0x000fe20008410000 */
[----:B------:R-:W-:Y:S01]  /*1730*/  FMUL.FTZ R35, R35, UR6 ;  /* 0x0000000623237c20 */ /* 0x000fe20008410000 */
[----:B------:R-:W-:Y:S01]  /*1740*/  FMUL.FTZ R45, R45, UR6 ;  /* 0x000000062d2d7c20 */ /* 0x000fe20008410000 */
[----:B------:R-:W2:Y:S01]  /*1750*/  MUFU.TANH R29, R29 ;  /* 0x0000001d001d7308 */ /* 0x000ea20000002400 */
[----:B---3--:R-:W-:Y:S01]  /*1760*/  FSEL R8, R25, -INF , P1 ;  /* 0xff80000019087808 */ /* 0x008fe20000800000 */
[----:B------:R-:W-:Y:S01]  /*1770*/  FMUL.FTZ R38, R38, UR6 ;  /* 0x0000000626267c20 */ /* 0x000fe20008410000 */
[----:B------:R-:W-:Y:S01]  /*1780*/  FMUL.FTZ R39, R39, UR6 ;  /* 0x0000000627277c20 */ /* 0x000fe20008410000 */
[----:B------:R-:W-:Y:S01]  /*1790*/  FMUL.FTZ R48, R48, UR6 ;  /* 0x0000000630307c20 */ /* 0x000fe20008410000 */
[----:B------:R-:W-:Y:S01]  /*17a0*/  FMNMX.FTZ R12, R9, R8, !PT ;  /* 0x00000008090c7209 */ /* 0x000fe20007810000 */
[----:B------:R-:W-:Y:S01]  /*17b0*/  FMUL.FTZ R49, R49, UR6 ;  /* 0x0000000631317c20 */ /* 0x000fe20008410000 */
[----:B------:R-:W-:Y:S01]  /*17c0*/  FMUL.FTZ R42, R42, UR6 ;  /* 0x000000062a2a7c20 */ /* 0x000fe20008410000 */
[----:B------:R-:W3:Y:S01]  /*17d0*/  MUFU.TANH R32, R32 ;  /* 0x0000002000207308 */ /* 0x000ee20000002400 */
[----:B----4-:R-:W-:Y:S01]  /*17e0*/  FSEL R89, R28, -INF , P6 ;  /* 0xff8000001c597808 */ /* 0x010fe20003000000 */
[----:B------:R-:W-:Y:S01]  /*17f0*/  FMUL.FTZ R43, R43, UR6 ;  /* 0x000000062b2b7c20 */ /* 0x000fe20008410000 */
[----:B------:R-:W-:Y:S01]  /*1800*/  FMUL.FTZ R52, R52, UR6 ;  /* 0x0000000634347c20 */ /* 0x000fe20008410000 */
[----:B------:R-:W-:Y:S01]  /*1810*/  FMUL.FTZ R53, R53, UR6 ;  /* 0x0000000635357c20 */ /* 0x000fe20008410000 */
[----:B------:R-:W-:Y:S01]  /*1820*/  FMNMX.FTZ R12, R89, R12, !PT ;  /* 0x0000000c590c7209 */ /* 0x000fe20007810000 */
[----:B------:R-:W-:Y:S01]  /*1830*/  FMUL.FTZ R46, R46, UR6 ;  /* 0x000000062e2e7c20 */ /* 0x000fe20008410000 */
[----:B------:R-:W-:Y:S01]  /*1840*/  FMUL.FTZ R47, R47, UR6 ;  /* 0x000000062f2f7c20 */ /* 0x000fe20008410000 */
[----:B01----:R-:W0:Y:S01]  /*1850*/  MUFU.TANH R3, R26 ;  /* 0x0000001a00037308 */ /* 0x003e220000002400 */
[----:B--2---:R-:W-:Y:S01]  /*1860*/  FSEL R91, R29, -INF , P5 ;  /* 0xff8000001d5b7808 */ /* 0x004fe20002800000 */
[----:B------:R-:W-:Y:S01]  /*1870*/  FMUL.FTZ R56, R56, UR6 ;  /* 0x0000000638387c20 */ /* 0x000fe20008410000 */
[----:B------:R-:W-:Y:S01]  /*1880*/  FMUL.FTZ R57, R57, UR6 ;  /* 0x0000000639397c20 */ /* 0x000fe20008410000 */
[----:B------:R-:W-:Y:S01]  /*1890*/  FMUL.FTZ R50, R50, UR6 ;  /* 0x0000000632327c20 */ /* 0x000fe20008410000 */
[----:B------:R-:W-:Y:S01]  /*18a0*/  FMNMX.FTZ R12, R91, R12, !PT ;  /* 0x0000000c5b0c7209 */ /* 0x000fe20007810000 */
[----:B------:R-:W-:Y:S01]  /*18b0*/  FMUL.FTZ R51, R51, UR6 ;  /* 0x0000000633337c20 */ /* 0x000fe20008410000 */
[----:B------:R-:W-:Y:S01]  /*18c0*/  FMUL.FTZ R60, R60, UR6 ;  /* 0x000000063c3c7c20 */ /* 0x000fe20008410000 */
[----:B------:R-:W1:Y:S01]  /*18d0*/  MUFU.TANH R33, R33 ;  /* 0x0000002100217308 */ /* 0x000e620000002400 */
[----:B---3--:R-:W-:Y:S01]  /*18e0*/  FSEL R93, R32, -INF , P4 ;  /* 0xff800000205d7808 */ /* 0x008fe20002000000 */
        /* <DEDUP_REMOVED lines=27> */
[----:B------:R-:W-:Y:S01]  /*1aa0*/  FMUL.FTZ R77, R77, UR6 ;  /* 0x000000064d4d7c20 */ /* 0x000fe20008410000 */
        /* <DEDUP_REMOVED lines=12> */
[----:B------:R-:W-:Y:S01]  /*1b70*/  ULDC UR7, c[0x0][0x988] ;  /* 0x0002620000077ab9 */ /* 0x000fe20000000800 */
[----:B------:R-:W-:Y:S01]  /*1b80*/  ISETP.GT.AND P6, PT, R6, 0x20, PT ;  /* 0x000000200600780c */ /* 0x000fe20003fc4270 */
[----:B------:R-:W-:Y:S01]  /*1b90*/  FMUL.FTZ R78, R78, UR6 ;  /* 0x000000064e4e7c20 */ /* 0x000fe20008410000 */
[----:B------:R-:W-:Y:S01]  /*1ba0*/  P2R R10, PR, RZ, 0x1 ;  /* 0x00000001ff0a7803 */ /* 0x000fe20000000000 */
        /* <DEDUP_REMOVED lines=8> */
[----:B------:R-:W-:Y:S01]  /*1c30*/  UISETP.GE.AND UP0, UPT, UR50, 0x81, UPT ;  /* 0x000000813200788c */ /* 0x000fe2000bf06270 */
[----:B------:R-:W-:Y:S01]  /*1c40*/  R2UR UR6, R0 ;  /* 0x00000000000672ca */ /* 0x000fe200000e0000 */
        /* <DEDUP_REMOVED lines=9> */
[----:B------:R-:W-:Y:S01]  /*1ce0*/  UIADD3 UR6, UR6, 0x28840, URZ ;  /* 0x0002884006067890 */ /* 0x000fe2000fffe03f */
[----:B------:R-:W-:Y:S01]  /*1cf0*/  FMNMX.FTZ R12, R101, R12, !PT ;  /* 0x0000000c650c7209 */ /* 0x000fe20007810000 */
[--C-:B------:R-:W-:Y:S02]  /*1d00*/  IMAD.MOV.U32 R144, RZ, RZ, R151.reuse ;  /* 0x000000ffff907224 */ /* 0x100fe400078e0097 */
[----:B------:R-:W1:Y:S01]  /*1d10*/  MUFU.TANH R15, R35 ;  /* 0x00000023000f7308 */ /* 0x000e620000002400 */
[----:B--2---:R-:W-:Y:S01]  /*1d20*/  FSEL R13, R13, -INF , P4 ;  /* 0xff8000000d0d7808 */ /* 0x004fe20002000000 */
[----:B------:R-:W-:Y:S01]  /*1d30*/  UPRMT UR6, UR37, 0x654, UR6 ;  /* 0x0000065425067896 */ /* 0x000fe20008000006 */
[----:B------:R-:W-:Y:S01]  /*1d40*/  ISETP.GT.AND P4, PT, R6, 0x28, PT ;  /* 0x000000280600780c */ /* 0x000fe20003f84270 */
[----:B------:R-:W-:-:S02]  /*1d50*/  IMAD.MOV.U32 R142, RZ, RZ, R151 ;  /* 0x000000ffff8e7224 */ /* 0x000fc400078e0097 */
[--C-:B------:R-:W-:Y:S02]  /*1d60*/  IMAD.MOV.U32 R140, RZ, RZ, R151.reuse ;  /* 0x000000ffff8c7224 */ /* 0x100fe400078e0097 */
[----:B------:R-:W2:Y:S01]  /*1d70*/  MUFU.TANH R44, R44 ;  /* 0x0000002c002c7308 */ /* 0x000ea20000002400 */
[----:B0-----:R-:W-:Y:S01]  /*1d80*/  FSEL R103, R41, -INF , P5 ;  /* 0xff80000029677808 */ /* 0x001fe20002800000 */
[--C-:B------:R-:W-:Y:S01]  /*1d90*/  IMAD.MOV.U32 R138, RZ, RZ, R151.reuse ;  /* 0x000000ffff8a7224 */ /* 0x100fe200078e0097 */
[----:B------:R-:W-:Y:S01]  /*1da0*/  SYNCS.ARRIVE.TRANS64.RED.A1T0 RZ, [UR6], RZ ;  /* 0x000000ffffff79a7 */ /* 0x000fe20008100406 */
        /* <DEDUP_REMOVED lines=48> */
[----:B------:R-:W-:Y:S01]  /*20b0*/  IMAD.MOV.U32 R88, RZ, RZ, R151 ;  /* 0x000000ffff587224 */ /* 0x000fe200078e0097 */
        /* <DEDUP_REMOVED lines=99> */
[----:B------:R-:W-:Y:S02]  /*26f0*/  ISETP.GT.AND P1, PT, R6, 0x79, PT ;  /* 0x000000790600780c */ /* 0x000fe40003f24270 */
[----:B------:R-:W-:-:S03]  /*2700*/  MOV R6, UR7 ;  /* 0x0000000700067c02 */ /* 0x000fc60008000f00 */
[----:B------:R-:W2:Y:S01]  /*2710*/  MUFU.TANH R78, R78 ;  /* 0x0000004e004e7308 */ /* 0x000ea20000002400 */
[----:B0-----:R-:W-:-:S04]  /*2720*/  FSEL R145, R84, -INF , P2 ;  /* 0xff80000054917808 */ /* 0x001fc80001000000 */
[----:B------:R-:W-:-:S03]  /*2730*/  FMNMX.FTZ R12, R145, R12, !PT ;  /* 0x0000000c910c7209 */ /* 0x000fc60007810000 */
[----:B------:R-:W-:Y:S01]  /*2740*/  MUFU.TANH R79, R79 ;  /* 0x0000004f004f7308 */ /* 0x000fe20000002400 */
[----:B-1----:R-:W-:-:S04]  /*2750*/  FSEL R147, R85, -INF , P1 ;  /* 0xff80000055937808 */ /* 0x002fc80000800000 */
[----:B------:R-:W-:-:S03]  /*2760*/  FMNMX.FTZ R12, R147, R12, !PT ;  /* 0x0000000c930c7209 */ /* 0x000fc60007810000 */
[----:B------:R-:W-:Y:S01]  /*2770*/  MUFU.TANH R82, R82 ;  /* 0x0000005200527308 */ /* 0x000fe20000002400 */
[----:B--2---:R-:W-:Y:S01]  /*2780*/  FSEL R85, R78, -INF , P6 ;  /* 0xff8000004e557808 */ /* 0x004fe20003000000 */
[----:B------:R-:W0:Y:S06]  /*2790*/  SHFL.BFLY PT, R7, R12, 0x2, 0x1f ;  /* 0x0c401f000c077f89 */ /* 0x000e2c00000e0000 */
[----:B------:R-:W1:Y:S08]  /*27a0*/  MUFU.TANH R83, R83 ;  /* 0x0000005300537308 */ /* 0x000e700000002400 */
[----:B------:R-:W-:Y:S08]  /*27b0*/  MUFU.TANH R86, R86 ;  /* 0x0000005600567308 */ /* 0x000ff00000002400 */
[----:B------:R-:W2:Y:S01]  /*27c0*/  MUFU.TANH R87, R87 ;  /* 0x0000005700577308 */ /* 0x000ea20000002400 */
[----:B-1----:R-:W-:-:S02]  /*27d0*/  FSEL R83, R83, -INF , P3 ;  /* 0xff80000053537808 */ /* 0x002fc40001800000 */
[----:B0-----:R-:W-:-:S05]  /*27e0*/  FMNMX.FTZ R14, R12, R7, !PT ;  /* 0x000000070c0e7209 */ /* 0x001fca0007810000 */
[----:B------:R-:W0:Y:S01]  /*27f0*/  SHFL.BFLY PT, R7, R14, 0x1, 0x1f ;  /* 0x0c201f000e077f89 */ /* 0x000e2200000e0000 */
[----:B--2---:R-:W-:Y:S02]  /*2800*/  FSEL R87, R87, -INF , P1 ;  /* 0xff80000057577808 */ /* 0x004fe40000800000 */
[----:B0-----:R-:W-:-:S04]  /*2810*/  FMNMX.FTZ R7, R14, R7, !PT ;  /* 0x000000070e077209 */ /* 0x001fc80007810000 */
[C---:B------:R-:W-:Y:S01]  /*2820*/  FSETP.NEU.FTZ.AND P0, PT, R7.reuse, -INF , PT ;  /* 0xff8000000700780b */ /* 0x040fe20003f1d000 */
[----:B------:R-:W-:-:S05]  /*2830*/  FMUL.FTZ R20, R7, R6 ;  /* 0x0000000607147220 */ /* 0x000fca0000410000 */
[----:B------:R-:W-:Y:S02]  /*2840*/  FSEL R20, R20, RZ, P0 ;  /* 0x000000ff14147208 */ /* 0x000fe40000000000 */
[----:B------:R-:W-:-:S03]  /*2850*/  ISETP.NE.AND P0, PT, R10, RZ, PT ;  /* 0x000000ff0a00720c */ /* 0x000fc60003f05270 */
[--C-:B------:R-:W-:Y:S01]  /*2860*/  FFMA.FTZ R63, R8, R6, -R20.reuse ;  /* 0x00000006083f7223 */ /* 0x100fe20000010814 */
[----:B------:R-:W-:Y:S01]  /*2870*/  FMNMX.FTZ R8, R3, R4, !PT ;  /* 0x0000000403087209 */ /* 0x000fe20007810000 */
[-CC-:B------:R-:W-:Y:S01]  /*2880*/  FFMA.FTZ R158, R89, R6.reuse, -R20.reuse ;  /* 0x00000006599e7223 */ /* 0x180fe20000010814 */
[----:B------:R-:W-:Y:S01]  /*2890*/  FSEL R89, R79, -INF , P5 ;  /* 0xff8000004f597808 */ /* 0x000fe20002800000 */
[--C-:B------:R-:W-:Y:S01]  /*28a0*/  FFMA.FTZ R65, R91, R6, -R20.reuse ;  /* 0x000000065b417223 */ /* 0x100fe20000010814 */
[----:B------:R-:W-:Y:S01]  /*28b0*/  FMNMX.FTZ R8, R5, R8, !PT ;  /* 0x0000000805087209 */ /* 0x000fe20007810000 */
[-CC-:B------:R-:W-:Y:S01]  /*28c0*/  FFMA.FTZ R160, R93, R6.reuse, -R20.reuse ;  /* 0x000000065da07223 */ /* 0x180fe20000010814 */
[----:B------:R-:W-:Y:S01]  /*28d0*/  FSEL R91, R82, -INF , P4 ;  /* 0xff800000525b7808 */ /* 0x000fe20002000000 */
[--C-:B------:R-:W-:Y:S01]  /*28e0*/  FFMA.FTZ R156, R9, R6, -R20.reuse ;  /* 0x00000006099c7223 */ /* 0x100fe20000010814 */
[----:B------:R-:W-:Y:S01]  /*28f0*/  FMNMX.FTZ R8, R11, R8, !PT ;  /* 0x000000080b087209 */ /* 0x000fe20007810000 */
[----:B------:R-:W-:Y:S01]  /*2900*/  MUFU.EX2 R63, R63 ;  /* 0x0000003f003f7308 */ /* 0x000fe20000000800 */
[----:B------:R-:W-:Y:S01]  /*2910*/  FSEL R93, R86, -INF , P2 ;  /* 0xff800000565d7808 */ /* 0x000fe20001000000 */
        /* <DEDUP_REMOVED lines=18> */
[-CC-:B------:R-:W-:Y:S01]  /*2a40*/  FFMA.FTZ R172, R117, R6.reuse, -R20.reuse ;  /* 0x0000000675ac7223 */ /* 0x180fe20000010814 */
[-CC-:B------:R-:W-:Y:S01]  /*2a50*/  FFMA.FTZ R79, R119, R6.reuse, -R20.reuse ;  /* 0x00000006774f7223 */ /* 0x180fe20000010814 */
[--C-:B------:R-:W-:Y:S01]  /*2a60*/  FFMA.FTZ R174, R121, R6, -R20.reuse ;  /* 0x0000000679ae7223 */ /* 0x100fe20000010814 */
[----:B------:R-:W-:Y:S01]  /*2a70*/  FMNMX.FTZ R8, R29, R8, !PT ;  /* 0x000000081d087209 */ /* 0x000fe20007810000 */
[----:B------:R-:W2:Y:S01]  /*2a80*/  MUFU.EX2 R65, R65 ;  /* 0x0000004100417308 */ /* 0x000ea20000000800 */
[-CC-:B------:R-:W-:Y:S01]  /*2a90*/  FFMA.FTZ R81, R123, R6.reuse, -R20.reuse ;  /* 0x000000067b517223 */ /* 0x180fe20000010814 */
[--C-:B------:R-:W-:Y:S01]  /*2aa0*/  FFMA.FTZ R125, R125, R6, -R20.reuse ;  /* 0x000000067d7d7223 */ /* 0x100fe20000010814 */
[----:B------:R-:W-:Y:S01]  /*2ab0*/  FMNMX.FTZ R8, R31, R8, !PT ;  /* 0x000000081f087209 */ /* 0x000fe20007810000 */
[-CC-:B------:R-:W-:Y:S01]  /*2ac0*/  FFMA.FTZ R127, R127, R6.reuse, -R20.reuse ;  /* 0x000000067f7f7223 */ /* 0x180fe20000010814 */
[-CC-:B------:R-:W-:Y:S01]  /*2ad0*/  FFMA.FTZ R129, R129, R6.reuse, -R20.reuse ;  /* 0x0000000681817223 */ /* 0x180fe20000010814 */
[--C-:B------:R-:W-:Y:S01]  /*2ae0*/  FFMA.FTZ R131, R131, R6, -R20.reuse ;  /* 0x0000000683837223 */ /* 0x100fe20000010814 */
[----:B------:R-:W-:Y:S01]  /*2af0*/  FMNMX.FTZ R8, R33, R8, !PT ;  /* 0x0000000821087209 */ /* 0x000fe20007810000 */
[----:B------:R-:W3:Y:S01]  /*2b00*/  MUFU.EX2 R160, R160 ;  /* 0x000000a000a07308 */ /* 0x000ee20000000800 */
[-CC-:B------:R-:W-:Y:S01]  /*2b10*/  FFMA.FTZ R133, R133, R6.reuse, -R20.reuse ;  /* 0x0000000685857223 */ /* 0x180fe20000010814 */
[--C-:B------:R-:W-:Y:S01]  /*2b20*/  FFMA.FTZ R135, R135, R6, -R20.reuse ;  /* 0x0000000687877223 */ /* 0x100fe20000010814 */
[----:B------:R-:W-:Y:S01]  /*2b30*/  FMNMX.FTZ R8, R35, R8, !PT ;  /* 0x0000000823087209 */ /* 0x000fe20007810000 */
[-CC-:B------:R-:W-:Y:S01]  /*2b40*/  FFMA.FTZ R137, R137, R6.reuse, -R20.reuse ;  /* 0x0000000689897223 */ /* 0x180fe20000010814 */
[-CC-:B------:R-:W-:Y:S01]  /*2b50*/  FFMA.FTZ R139, R139, R6.reuse, -R20.reuse ;  /* 0x000000068b8b7223 */ /* 0x180fe20000010814 */
[--C-:B------:R-:W-:Y:S01]  /*2b60*/  FFMA.FTZ R141, R141, R6, -R20.reuse ;  /* 0x000000068d8d7223 */ /* 0x100fe20000010814 */
[----:B------:R-:W-:Y:S01]  /*2b70*/  FMNMX.FTZ R8, R37, R8, !PT ;  /* 0x0000000825087209 */ /* 0x000fe20007810000 */
[----:B------:R-:W4:Y:S01]  /*2b80*/  MUFU.EX2 R67, R67 ;  /* 0x0000004300437308 */ /* 0x000f220000000800 */
[-CC-:B------:R-:W-:Y:S01]  /*2b90*/  FFMA.FTZ R143, R143, R6.reuse, -R20.reuse ;  /* 0x000000068f8f7223 */ /* 0x180fe20000010814 */
[--C-:B------:R-:W-:Y:S01]  /*2ba0*/  FFMA.FTZ R145, R145, R6, -R20.reuse ;  /* 0x0000000691917223 */ /* 0x100fe20000010814 */
[----:B------:R-:W-:Y:S01]  /*2bb0*/  FMNMX.FTZ R8, R39, R8, !PT ;  /* 0x0000000827087209 */ /* 0x000fe20007810000 */
[----:B------:R-:W-:Y:S01]  /*2bc0*/  FFMA.FTZ R20, R147, R6, -R20 ;  /* 0x0000000693147223 */ /* 0x000fe20000010814 */
[-C--:B------:R-:W-:Y:S01]  /*2bd0*/  MOV R147, R151.reuse ;  /* 0x0000009700937202 */ /* 0x080fe20000000f00 */
[--C-:B------:R-:W-:Y:S01]  /*2be0*/  IMAD.MOV.U32 R121, RZ, RZ, R151.reuse ;  /* 0x000000ffff797224 */ /* 0x100fe200078e0097 */
[----:B------:R-:W-:Y:S01]  /*2bf0*/  FMNMX.FTZ R8, R41, R8, !PT ;  /* 0x0000000829087209 */ /* 0x000fe20007810000 */
[----:B------:R-:W5:Y:S01]  /*2c00*/  MUFU.EX2 R162, R162 ;  /* 0x000000a200a27308 */ /* 0x000f620000000800 */
[-C--:B------:R-:W-:Y:S01]  /*2c10*/  MOV R123, R151.reuse ;  /* 0x00000097007b7202 */ /* 0x080fe20000000f00 */
[--C-:B------:R-:W-:Y:S01]  /*2c20*/  IMAD.MOV.U32 R117, RZ, RZ, R151.reuse ;  /* 0x000000ffff757224 */ /* 0x100fe200078e0097 */
[----:B------:R-:W-:Y:S01]  /*2c30*/  FMNMX.FTZ R8, R43, R8, !PT ;  /* 0x000000082b087209 */ /* 0x000fe20007810000 */
[--C-:B------:R-:W-:Y:S01]  /*2c40*/  IMAD.MOV.U32 R113, RZ, RZ, R151.reuse ;  /* 0x000000ffff717224 */ /* 0x100fe200078e0097 */
[-C--:B------:R-:W-:Y:S01]  /*2c50*/  MOV R119, R151.reuse ;  /* 0x0000009700777202 */ /* 0x080fe20000000f00 */
[--C-:B------:R-:W-:Y:S01]  /*2c60*/  IMAD.MOV.U32 R109, RZ, RZ, R151.reuse ;  /* 0x000000ffff6d7224 */ /* 0x100fe200078e0097 */
[----:B------:R-:W-:Y:S01]  /*2c70*/  FMNMX.FTZ R8, R45, R8, !PT ;  /* 0x000000082d087209 */ /* 0x000fe20007810000 */
[----:B------:R-:W-:Y:S01]  /*2c80*/  MUFU.EX2 R69, R69 ;  /* 0x0000004500457308 */ /* 0x000fe20000000800 */
[-C--:B------:R-:W-:Y:S01]  /*2c90*/  MOV R115, R151.reuse ;  /* 0x0000009700737202 */ /* 0x080fe20000000f00 */
[--C-:B------:R-:W-:Y:S01]  /*2ca0*/  IMAD.MOV.U32 R105, RZ, RZ, R151.reuse ;  /* 0x000000ffff697224 */ /* 0x100fe200078e0097 */
[----:B------:R-:W-:Y:S01]  /*2cb0*/  FMNMX.FTZ R8, R47, R8, !PT ;  /* 0x000000082f087209 */ /* 0x000fe20007810000 */
[--C-:B------:R-:W-:Y:S01]  /*2cc0*/  IMAD.MOV.U32 R101, RZ, RZ, R151.reuse ;  /* 0x000000ffff657224 */ /* 0x100fe200078e0097 */
[-C--:B------:R-:W-:Y:S01]  /*2cd0*/  MOV R111, R151.reuse ;  /* 0x00000097006f7202 */ /* 0x080fe20000000f00 */
[----:B------:R-:W-:Y:S01]  /*2ce0*/  IMAD.MOV.U32 R97, RZ, RZ, R151 ;  /* 0x000000ffff617224 */ /* 0x000fe200078e0097 */
[----:B------:R-:W-:Y:S01]  /*2cf0*/  FMNMX.FTZ R8, R49, R8, !PT ;  /* 0x0000000831087209 */ /* 0x000fe20007810000 */
[----:B------:R-:W-:Y:S01]  /*2d00*/  MUFU.EX2 R164, R164 ;  /* 0x000000a400a47308 */ /* 0x000fe20000000800 */
[----:B------:R-:W-:-:S02]  /*2d10*/  MOV R107, R151 ;  /* 0x00000097006b7202 */ /* 0x000fc40000000f00 */
[----:B------:R-:W-:Y:S02]  /*2d20*/  FMNMX.FTZ R8, R51, R8, !PT ;  /* 0x0000000833087209 */ /* 0x000fe40007810000 */
[-C--:B------:R-:W-:Y:S02]  /*2d30*/  MOV R103, R151.reuse ;  /* 0x0000009700677202 */ /* 0x080fe40000000f00 */
[----:B------:R-:W-:Y:S01]  /*2d40*/  FMNMX.FTZ R8, R53, R8, !PT ;  /* 0x0000000835087209 */ /* 0x000fe20007810000 */
[----:B------:R-:W-:Y:S01]  /*2d50*/  MUFU.EX2 R71, R71 ;  /* 0x0000004700477308 */ /* 0x000fe20000000800 */
[-C--:B------:R-:W-:Y:S02]  /*2d60*/  MOV R99, R151.reuse ;  /* 0x0000009700637202 */ /* 0x080fe40000000f00 */
[----:B------:R-:W-:Y:S02]  /*2d70*/  FMNMX.FTZ R8, R55, R8, !PT ;  /* 0x0000000837087209 */ /* 0x000fe40007810000 */
[----:B------:R-:W-:-:S02]  /*2d80*/  MOV R95, R151 ;  /* 0x00000097005f7202 */ /* 0x000fc40000000f00 */
        /* <DEDUP_REMOVED lines=23> */
[----:B------:R1:W-:Y:S01]  /*2f00*/  MUFU.EX2 R176, R127 ;  /* 0x0000007f00b07308 */ /* 0x0003e20000000800 */
[----:B0-----:R-:W-:-:S04]  /*2f10*/  FMNMX.FTZ R9, R10, R9, !PT ;  /* 0x000000090a097209 */ /* 0x001fc80007810000 */
[C---:B------:R-:W-:Y:S01]  /*2f20*/  FSETP.NEU.FTZ.AND P1, PT, R9.reuse, -INF , PT ;  /* 0xff8000000900780b */ /* 0x040fe20003f3d000 */
[----:B------:R-:W-:Y:S02]  /*2f30*/  FMUL.FTZ R8, R9, R6 ;  /* 0x0000000609087220 */ /* 0x000fe40000410000 */
[----:B------:R-:W-:Y:S01]  /*2f40*/  MUFU.EX2 R129, R129 ;  /* 0x0000008100817308 */ /* 0x000fe20000000800 */
[----:B-1----:R-:W-:Y:S02]  /*2f50*/  MOV R127, R151 ;  /* 0x00000097007f7202 */ /* 0x002fe40000000f00 */
[----:B------:R-:W-:Y:S02]  /*2f60*/  FSEL R8, R8, RZ, P1 ;  /* 0x000000ff08087208 */ /* 0x000fe40000800000 */
[----:B------:R-:W-:-:S03]  /*2f70*/  PLOP3.LUT P1, PT, PT, PT, UP0, 0x80, 0x0 ;  /* 0x000000000000781c */ /* 0x000fc60003f2f008 */
        /* <DEDUP_REMOVED lines=21> */
[----:B--2---:R-:W-:Y:S01]  /*30d0*/  FADD.FTZ R11, R65, R32 ;  /* 0x00000020410b7221 */ /* 0x004fe20000010000 */
[-CC-:B------:R-:W-:Y:S01]  /*30e0*/  FFMA.FTZ R43, R43, R6.reuse, -R8.reuse ;  /* 0x000000062b2b7223 */ /* 0x180fe20000010808 */
[-CC-:B------:R-:W-:Y:S01]  /*30f0*/  FFMA.FTZ R45, R45, R6.reuse, -R8.reuse ;  /* 0x000000062d2d7223 */ /* 0x180fe20000010808 */
[-CC-:B------:R-:W-:Y:S01]  /*3100*/  FFMA.FTZ R47, R47, R6.reuse, -R8.reuse ;  /* 0x000000062f2f7223 */ /* 0x180fe20000010808 */
[----:B---3--:R-:W-:Y:S01]  /*3110*/  FADD.FTZ R34, R160, R11 ;  /* 0x0000000ba0227221 */ /* 0x008fe20000010000 */
[-CC-:B------:R-:W-:Y:S01]  /*3120*/  FFMA.FTZ R49, R49, R6.reuse, -R8.reuse ;  /* 0x0000000631317223 */ /* 0x180fe20000010808 */
[-C--:B------:R-:W-:Y:S01]  /*3130*/  FFMA.FTZ R51, R51, R6.reuse, -R8 ;  /* 0x0000000633337223 */ /* 0x080fe20000010808 */
[----:B------:R-:W1:Y:S01]  /*3140*/  MUFU.EX2 R5, R5 ;  /* 0x0000000500057308 */ /* 0x000e620000000800 */
[----:B----4-:R-:W-:Y:S01]  /*3150*/  FADD.FTZ R11, R67, R34 ;  /* 0x00000022430b7221 */ /* 0x010fe20000010000 */
[-CC-:B------:R-:W-:Y:S01]  /*3160*/  FFMA.FTZ R53, R53, R6.reuse, -R8.reuse ;  /* 0x0000000635357223 */ /* 0x180fe20000010808 */
[-CC-:B------:R-:W-:Y:S01]  /*3170*/  FFMA.FTZ R55, R55, R6.reuse, -R8.reuse ;  /* 0x0000000637377223 */ /* 0x180fe20000010808 */
[-CC-:B------:R-:W-:Y:S01]  /*3180*/  FFMA.FTZ R57, R57, R6.reuse, -R8.reuse ;  /* 0x0000000639397223 */ /* 0x180fe20000010808 */
[----:B-----5:R-:W-:Y:S01]  /*3190*/  FADD.FTZ R36, R162, R11 ;  /* 0x0000000ba2247221 */ /* 0x020fe20000010000 */
[-CC-:B------:R-:W-:Y:S01]  /*31a0*/  FFMA.FTZ R59, R59, R6.reuse, -R8.reuse ;  /* 0x000000063b3b7223 */ /* 0x180fe20000010808 */
[-C--:B------:R-:W-:Y:S01]  /*31b0*/  FFMA.FTZ R61, R61, R6.reuse, -R8 ;  /* 0x000000063d3d7223 */ /* 0x080fe20000010808 */
[----:B------:R-:W2:Y:S01]  /*31c0*/  MUFU.EX2 R13, R13 ;  /* 0x0000000d000d7308 */ /* 0x000ea20000000800 */
[----:B0-----:R-:W-:Y:S01]  /*31d0*/  FADD.FTZ R34, R3, R4 ;  /* 0x0000000403227221 */ /* 0x001fe20000010000 */
[-CC-:B------:R-:W-:Y:S01]  /*31e0*/  FFMA.FTZ R85, R85, R6.reuse, -R8.reuse ;  /* 0x0000000655557223 */ /* 0x180fe20000010808 */
[-CC-:B------:R-:W-:Y:S01]  /*31f0*/  FFMA.FTZ R89, R89, R6.reuse, -R8.reuse ;  /* 0x0000000659597223 */ /* 0x180fe20000010808 */
[-CC-:B------:R-:W-:Y:S01]  /*3200*/  FFMA.FTZ R91, R91, R6.reuse, -R8.reuse ;  /* 0x000000065b5b7223 */ /* 0x180fe20000010808 */
[-CC-:B------:R-:W-:Y:S01]  /*3210*/  FFMA.FTZ R83, R83, R6.reuse, -R8.reuse ;  /* 0x0000000653537223 */ /* 0x180fe20000010808 */
[-CC-:B------:R-:W-:Y:S01]  /*3220*/  FFMA.FTZ R93, R93, R6.reuse, -R8.reuse ;  /* 0x000000065d5d7223 */ /* 0x180fe20000010808 */
[----:B------:R-:W-:Y:S01]  /*3230*/  FFMA.FTZ R87, R87, R6, -R8 ;  /* 0x0000000657577223 */ /* 0x000fe20000010808 */
[----:B------:R0:W3:Y:S01]  /*3240*/  MUFU.EX2 R12, R15 ;  /* 0x0000000f000c7308 */ /* 0x0000e20000000800 */
[----:B-1----:R-:W-:Y:S01]  /*3250*/  FADD.FTZ R11, R5, R34 ;  /* 0x00000022050b7221 */ /* 0x002fe20000010000 */
[----:B------:R-:W-:-:S02]  /*3260*/  F2FP.BF16.F32.PACK_AB R157, R4, R3 ;  /* 0x00000003049d723e */ /* 0x000fc400000010ff */
[C---:B------:R-:W-:Y:S02]  /*3270*/  F2FP.BF16.F32.PACK_AB R159, R10.reuse, R5 ;  /* 0x000000050a9f723e */ /* 0x040fe400000010ff */
[----:B------:R-:W-:Y:S02]  /*3280*/  F2FP.BF16.F32.PACK_AB R156, R63, R156 ;  /* 0x0000009c3f9c723e */ /* 0x000fe400000010ff */
[----:B------:R-:W1:Y:S01]  /*3290*/  MUFU.EX2 R21, R21 ;  /* 0x0000001500157308 */ /* 0x000e620000000800 */
[----:B0-----:R-:W-:Y:S01]  /*32a0*/  FADD.FTZ R15, R69, R36 ;  /* 0x00000024450f7221 */ /* 0x001fe20000010000 */
[----:B------:R-:W-:Y:S01]  /*32b0*/  FADD.FTZ R36, R10, R11 ;  /* 0x0000000b0a247221 */ /* 0x000fe20000010000 */
[----:B------:R-:W-:Y:S02]  /*32c0*/  F2FP.BF16.F32.PACK_AB R158, R65, R158 ;  /* 0x0000009e419e723e */ /* 0x000fe400000010ff */
[----:B------:R-:W-:Y:S01]  /*32d0*/  FADD.FTZ R38, R164, R15 ;  /* 0x0000000fa4267221 */ /* 0x000fe20000010000 */
[----:B--2---:R-:W-:Y:S01]  /*32e0*/  FADD.FTZ R11, R13, R36 ;  /* 0x000000240d0b7221 */ /* 0x004fe20000010000 */
[----:B------:R-:W-:Y:S01]  /*32f0*/  F2FP.BF16.F32.PACK_AB R160, R67, R160 ;  /* 0x000000a043a0723e */ /* 0x000fe200000010ff */
[----:B------:R-:W0:Y:S01]  /*3300*/  MUFU.EX2 R14, R25 ;  /* 0x00000019000e7308 */ /* 0x000e220000000800 */
[----:B------:R-:W-:Y:S01]  /*3310*/  FADD.FTZ R15, R71, R38 ;  /* 0x00000026470f7221 */ /* 0x000fe20000010000 */
[----:B---3--:R-:W-:Y:S01]  /*3320*/  FADD.FTZ R36, R12, R11 ;  /* 0x0000000b0c247221 */ /* 0x008fe20000010000 */
[----:B------:R-:W-:-:S02]  /*3330*/  F2FP.BF16.F32.PACK_AB R162, R69, R162 ;  /* 0x000000a245a2723e */ /* 0x000fc400000010ff */
[----:B------:R-:W-:Y:S01]  /*3340*/  FADD.FTZ R38, R166, R15 ;  /* 0x0000000fa6267221 */ /* 0x000fe20000010000 */
[----:B------:R-:W-:Y:S02]  /*3350*/  F2FP.BF16.F32.PACK_AB R164, R71, R164 ;  /* 0x000000a447a4723e */ /* 0x000fe400000010ff */
[----:B------:R-:W2:Y:S01]  /*3360*/  MUFU.EX2 R27, R27 ;  /* 0x0000001b001b7308 */ /* 0x000ea20000000800 */
[----:B------:R-:W-:Y:S01]  /*3370*/  FADD.FTZ R15, R73, R38 ;  /* 0x00000026490f7221 */ /* 0x000fe20000010000 */
[----:B-1----:R-:W-:Y:S01]  /*3380*/  FADD.FTZ R11, R21, R36 ;  /* 0x00000024150b7221 */ /* 0x002fe20000010000 */
[----:B------:R-:W-:Y:S02]  /*3390*/  F2FP.BF16.F32.PACK_AB R166, R73, R166 ;  /* 0x000000a649a6723e */ /* 0x000fe400000010ff */
[----:B------:R-:W-:Y:S01]  /*33a0*/  FADD.FTZ R40, R168, R15 ;  /* 0x0000000fa8287221 */ /* 0x000fe20000010000 */
[C---:B------:R-:W-:Y:S02]  /*33b0*/  F2FP.BF16.F32.PACK_AB R168, R75.reuse, R168 ;  /* 0x000000a84ba8723e */ /* 0x040fe400000010ff */
[----:B------:R-:W1:Y:S01]  /*33c0*/  MUFU.EX2 R24, R29 ;  /* 0x0000001d00187308 */ /* 0x000e620000000800 */
[----:B0-----:R-:W-:Y:S01]  /*33d0*/  FADD.FTZ R38, R14, R11 ;  /* 0x0000000b0e267221 */ /* 0x001fe20000010000 */
[----:B------:R-:W-:Y:S01]  /*33e0*/  FADD.FTZ R15, R75, R40 ;  /* 0x000000284b0f7221 */ /* 0x000fe20000010000 */
[----:B------:R-:W-:-:S02]  /*33f0*/  F2FP.BF16.F32.PACK_AB R161, R12, R13 ;  /* 0x0000000d0ca1723e */ /* 0x000fc400000010ff */
[----:B------:R-:W-:-:S03]  /*3400*/  F2FP.BF16.F32.PACK_AB R163, R14, R21 ;  /* 0x000000150ea3723e */ /* 0x000fc600000010ff */
[----:B------:R-:W0:Y:S01]  /*3410*/  MUFU.EX2 R31, R31 ;  /* 0x0000001f001f7308 */ /* 0x000e220000000800 */
[----:B--2---:R-:W-:Y:S01]  /*3420*/  FADD.FTZ R11, R27, R38 ;  /* 0x000000261b0b7221 */ /* 0x004fe20000010000 */
[----:B------:R-:W-:Y:S01]  /*3430*/  FADD.FTZ R38, R170, R15 ;  /* 0x0000000faa267221 */ /* 0x000fe20000010000 */
[----:B------:R-:W-:-:S03]  /*3440*/  F2FP.BF16.F32.PACK_AB R170, R77, R170 ;  /* 0x000000aa4daa723e */ /* 0x000fc600000010ff */
[----:B------:R-:W-:Y:S02]  /*3450*/  FADD.FTZ R15, R77, R38 ;  /* 0x000000264d0f7221 */ /* 0x000fe40000010000 */
[----:B------:R-:W2:Y:S01]  /*3460*/  MUFU.EX2 R26, R33 ;  /* 0x00000021001a7308 */ /* 0x000ea20000000800 */
[----:B-1----:R-:W-:Y:S01]  /*3470*/  FADD.FTZ R0, R24, R11 ;  /* 0x0000000b18007221 */ /* 0x002fe20000010000 */
[----:B------:R-:W-:Y:S01]  /*3480*/  FADD.FTZ R40, R172, R15 ;  /* 0x0000000fac287221 */ /* 0x000fe20000010000 */
[C---:B------:R-:W-:Y:S02]  /*3490*/  F2FP.BF16.F32.PACK_AB R172, R79.reuse, R172 ;  /* 0x000000ac4fac723e */ /* 0x040fe400000010ff */
[----:B------:R-:W-:Y:S01]  /*34a0*/  F2FP.BF16.F32.PACK_AB R165, R24, R27 ;  /* 0x0000001b18a5723e */ /* 0x000fe200000010ff */
[----:B------:R-:W-:Y:S02]  /*34b0*/  FADD.FTZ R15, R79, R40 ;  /* 0x000000284f0f7221 */ /* 0x000fe40000010000 */
[----:B------:R-:W1:Y:S01]  /*34c0*/  MUFU.EX2 R35, R35 ;  /* 0x0000002300237308 */ /* 0x000e620000000800 */
[----:B0-----:R-:W-:Y:S01]  /*34d0*/  FADD.FTZ R11, R31, R0 ;  /* 0x000000001f0b7221 */ /* 0x001fe20000010000 */
[----:B------:R-:W-:Y:S01]  /*34e0*/  FADD.FTZ R40, R174, R15 ;  /* 0x0000000fae287221 */ /* 0x000fe20000010000 */
[----:B------:R-:W-:-:S03]  /*34f0*/  F2FP.BF16.F32.PACK_AB R174, R81, R174 ;  /* 0x000000ae51ae723e */ /* 0x000fc600000010ff */
[----:B------:R-:W-:Y:S02]  /*3500*/  FADD.FTZ R40, R81, R40 ;  /* 0x0000002851287221 */ /* 0x000fe40000010000 */
[----:B------:R-:W0:Y:S01]  /*3510*/  MUFU.EX2 R28, R37 ;  /* 0x00000025001c7308 */ /* 0x000e220000000800 */
[C---:B--2---:R-:W-:Y:S01]  /*3520*/  FADD.FTZ R0, R26.reuse, R11 ;  /* 0x0000000b1a007221 */ /* 0x044fe20000010000 */
[----:B------:R-:W-:Y:S01]  /*3530*/  FADD.FTZ R15, R125, R40 ;  /* 0x000000287d0f7221 */ /* 0x000fe20000010000 */
[----:B------:R-:W-:-:S03]  /*3540*/  F2FP.BF16.F32.PACK_AB R167, R26, R31 ;  /* 0x0000001f1aa7723e */ /* 0x000fc600000010ff */
[C---:B------:R-:W-:Y:S01]  /*3550*/  FADD.FTZ R40, R176.reuse, R15 ;  /* 0x0000000fb0287221 */ /* 0x040fe20000010000 */
[----:B------:R-:W-:Y:S01]  /*3560*/  F2FP.BF16.F32.PACK_AB R176, R176, R125 ;  /* 0x0000007db0b0723e */ /* 0x000fe200000010ff */
[----:B------:R-:W2:Y:S01]  /*3570*/  MUFU.EX2 R39, R39 ;  /* 0x0000002700277308 */ /* 0x000ea20000000800 */
[----:B-1----:R-:W-:Y:S01]  /*3580*/  FADD.FTZ R11, R35, R0 ;  /* 0x00000000230b7221 */ /* 0x002fe20000010000 */
[----:B------:R-:W-:Y:S01]  /*3590*/  FADD.FTZ R15, R129, R40 ;  /* 0x00000028810f7221 */ /* 0x000fe20000010000 */
[----:B------:R-:W-:-:S05]  /*35a0*/  IMAD.MOV.U32 R125, RZ, RZ, R151 ;  /* 0x000000ffff7d7224 */ /* 0x000fca00078e0097 */
[----:B------:R-:W1:Y:S01]  /*35b0*/  MUFU.EX2 R30, R41 ;  /* 0x00000029001e7308 */ /* 0x000e620000000800 */
[C---:B0-----:R-:W-:Y:S01]  /*35c0*/  FADD.FTZ R0, R28.reuse, R11 ;  /* 0x0000000b1c007221 */ /* 0x041fe20000010000 */
[----:B------:R-:W-:-:S06]  /*35d0*/  F2FP.BF16.F32.PACK_AB R169, R28, R35 ;  /* 0x000000231ca9723e */ /* 0x000fcc00000010ff */
[----:B------:R-:W0:Y:S01]  /*35e0*/  MUFU.EX2 R43, R43 ;  /* 0x0000002b002b7308 */ /* 0x000e220000000800 */
[----:B--2---:R-:W-:-:S07]  /*35f0*/  FADD.FTZ R11, R39, R0 ;  /* 0x00000000270b7221 */ /* 0x004fce0000010000 */
[----:B------:R-:W2:Y:S01]  /*3600*/  MUFU.EX2 R32, R45 ;  /* 0x0000002d00207308 */ /* 0x000ea20000000800 */
[C---:B-1----:R-:W-:Y:S01]  /*3610*/  FADD.FTZ R0, R30.reuse, R11 ;  /* 0x0000000b1e007221 */ /* 0x042fe20000010000 */
[----:B------:R-:W-:-:S06]  /*3620*/  F2FP.BF16.F32.PACK_AB R171, R30, R39 ;  /* 0x000000271eab723e */ /* 0x000fcc00000010ff */
[----:B------:R1:W3:Y:S01]  /*3630*/  MUFU.EX2 R178, R131 ;  /* 0x0000008300b27308 */ /* 0x0002e20000000800 */
[----:B0-----:R-:W-:-:S07]  /*3640*/  FADD.FTZ R11, R43, R0 ;  /* 0x000000002b0b7221 */ /* 0x001fce0000010000 */
[----:B------:R-:W0:Y:S01]  /*3650*/  MUFU.EX2 R47, R47 ;  /* 0x0000002f002f7308 */ /* 0x000e220000000800 */
[C---:B--2---:R-:W-:Y:S01]  /*3660*/  FADD.FTZ R0, R32.reuse, R11 ;  /* 0x0000000b20007221 */ /* 0x044fe20000010000 */
[----:B------:R-:W-:Y:S02]  /*3670*/  F2FP.BF16.F32.PACK_AB R173, R32, R43 ;  /* 0x0000002b20ad723e */ /* 0x000fe400000010ff */
[----:B-1----:R-:W-:-:S04]  /*3680*/  MOV R131, R151 ;  /* 0x0000009700837202 */ /* 0x002fc80000000f00 */
[----:B------:R-:W1:Y:S01]  /*3690*/  MUFU.EX2 R133, R133 ;  /* 0x0000008500857308 */ /* 0x000e620000000800 */
[C---:B---3--:R-:W-:Y:S01]  /*36a0*/  FADD.FTZ R40, R178.reuse, R15 ;  /* 0x0000000fb2287221 */ /* 0x048fe20000010000 */
[----:B------:R-:W-:Y:S01]  /*36b0*/  F2FP.BF16.F32.PACK_AB R178, R178, R129 ;  /* 0x00000081b2b2723e */ /* 0x000fe200000010ff */
[----:B------:R-:W-:-:S05]  /*36c0*/  IMAD.MOV.U32 R129, RZ, RZ, R151 ;  /* 0x000000ffff817224 */ /* 0x000fca00078e0097 */
[----:B------:R-:W2:Y:S01]  /*36d0*/  MUFU.EX2 R34, R49 ;  /* 0x0000003100227308 */ /* 0x000ea20000000800 */
[----:B0-----:R-:W-:-:S07]  /*36e0*/  FADD.FTZ R11, R47, R0 ;  /* 0x000000002f0b7221 */ /* 0x001fce0000010000 */
[----:B------:R0:W3:Y:S01]  /*36f0*/  MUFU.EX2 R180, R135 ;  /* 0x0000008700b47308 */ /* 0x0000e20000000800 */
[----:B-1----:R-:W-:-:S07]  /*3700*/  FADD.FTZ R15, R133, R40 ;  /* 0x00000028850f7221 */ /* 0x002fce0000010000 */
[----:B------:R-:W1:Y:S01]  /*3710*/  MUFU.EX2 R51, R51 ;  /* 0x0000003300337308 */ /* 0x000e620000000800 */
[C---:B--2---:R-:W-:Y:S01]  /*3720*/  FADD.FTZ R0, R34.reuse, R11 ;  /* 0x0000000b22007221 */ /* 0x044fe20000010000 */
[----:B------:R-:W-:Y:S02]  /*3730*/  F2FP.BF16.F32.PACK_AB R175, R34, R47 ;  /* 0x0000002f22af723e */ /* 0x000fe400000010ff */
[----:B0-----:R-:W-:-:S04]  /*3740*/  MOV R135, R151 ;  /* 0x0000009700877202 */ /* 0x001fc80000000f00 */
[----:B------:R-:W0:Y:S01]  /*3750*/  MUFU.EX2 R137, R137 ;  /* 0x0000008900897308 */ /* 0x000e220000000800 */
[C---:B---3--:R-:W-:Y:S01]  /*3760*/  FADD.FTZ R42, R180.reuse, R15 ;  /* 0x0000000fb42a7221 */ /* 0x048fe20000010000 */
[----:B------:R-:W-:Y:S01]  /*3770*/  F2FP.BF16.F32.PACK_AB R180, R180, R133 ;  /* 0x00000085b4b4723e */ /* 0x000fe200000010ff */
[----:B------:R-:W-:-:S05]  /*3780*/  IMAD.MOV.U32 R133, RZ, RZ, R151 ;  /* 0x000000ffff857224 */ /* 0x000fca00078e0097 */
[----:B------:R-:W2:Y:S01]  /*3790*/  MUFU.EX2 R36, R53 ;  /* 0x0000003500247308 */ /* 0x000ea20000000800 */
[----:B-1----:R-:W-:-:S07]  /*37a0*/  FADD.FTZ R11, R51, R0 ;  /* 0x00000000330b7221 */ /* 0x002fce0000010000 */
        /* <DEDUP_REMOVED lines=24> */
[----:B------:R-:W1:Y:S01]  /*3930*/  MUFU.EX2 R85, R85 ;  /* 0x0000005500557308 */ /* 0x000e620000000800 */
[----:B0-----:R-:W-:-:S07]  /*3940*/  FADD.FTZ R15, R145, R44 ;  /* 0x0000002c910f7221 */ /* 0x001fce0000010000 */
[----:B------:R0:W3:Y:S01]  /*3950*/  MUFU.EX2 R40, R89 ;  /* 0x0000005900287308 */ /* 0x0000e20000000800 */
[C---:B--2---:R-:W-:Y:S01]  /*3960*/  FADD.FTZ R44, R8.reuse, R11 ;  /* 0x0000000b082c7221 */ /* 0x044fe20000010000 */
[----:B------:R-:W-:-:S06]  /*3970*/  F2FP.BF16.F32.PACK_AB R181, R8, R59 ;  /* 0x0000003b08b5723e */ /* 0x000fcc00000010ff */
[----:B------:R-:W2:Y:S01]  /*3980*/  MUFU.EX2 R91, R91 ;  /* 0x0000005b005b7308 */ /* 0x000ea20000000800 */
[----:B-1----:R-:W-:Y:S01]  /*3990*/  FADD.FTZ R3, R85, R44 ;  /* 0x0000002c55037221 */ /* 0x002fe20000010000 */
[----:B0-----:R-:W-:-:S06]  /*39a0*/  IMAD.MOV.U32 R89, RZ, RZ, R151 ;  /* 0x000000ffff597224 */ /* 0x001fcc00078e0097 */
[----:B------:R-:W0:Y:S01]  /*39b0*/  MUFU.EX2 R42, R83 ;  /* 0x00000053002a7308 */ /* 0x000e220000000800 */
[C---:B---3--:R-:W-:Y:S01]  /*39c0*/  FADD.FTZ R10, R40.reuse, R3 ;  /* 0x00000003280a7221 */ /* 0x048fe20000010000 */
[----:B------:R-:W-:-:S06]  /*39d0*/  F2FP.BF16.F32.PACK_AB R183, R40, R85 ;  /* 0x0000005528b7723e */ /* 0x000fcc00000010ff */
[----:B------:R-:W1:Y:S01]  /*39e0*/  MUFU.EX2 R93, R93 ;  /* 0x0000005d005d7308 */ /* 0x000e620000000800 */
[----:B--2---:R-:W-:-:S07]  /*39f0*/  FADD.FTZ R3, R91, R10 ;  /* 0x0000000a5b037221 */ /* 0x004fce0000010000 */
[----:B------:R-:W2:Y:S01]  /*3a00*/  MUFU.EX2 R20, R20 ;  /* 0x0000001400147308 */ /* 0x000ea20000000800 */
[C---:B0-----:R-:W-:Y:S01]  /*3a10*/  FADD.FTZ R10, R42.reuse, R3 ;  /* 0x000000032a0a7221 */ /* 0x041fe20000010000 */
[----:B------:R-:W-:Y:S02]  /*3a20*/  F2FP.BF16.F32.PACK_AB R185, R42, R91 ;  /* 0x0000005b2ab9723e */ /* 0x000fe400000010ff */
[----:B------:R-:W-:-:S04]  /*3a30*/  MOV R91, R151 ;  /* 0x00000097005b7202 */ /* 0x000fc80000000f00 */
[----:B------:R-:W0:Y:S01]  /*3a40*/  MUFU.EX2 R4, R87 ;  /* 0x0000005700047308 */ /* 0x000e220000000800 */
[----:B-1----:R-:W-:Y:S01]  /*3a50*/  FADD.FTZ R3, R93, R10 ;  /* 0x0000000a5d037221 */ /* 0x002fe20000010000 */
[C---:B--2---:R-:W-:Y:S01]  /*3a60*/  F2FP.BF16.F32.PACK_AB R186, R20.reuse, R145 ;  /* 0x0000009114ba723e */ /* 0x044fe200000010ff */
[----:B------:R-:W-:Y:S01]  /*3a70*/  FADD.FTZ R0, R20, R15 ;  /* 0x0000000f14007221 */ /* 0x000fe20000010000 */
[----:B------:R-:W-:Y:S01]  /*3a80*/  IMAD.MOV.U32 R145, RZ, RZ, R151 ;  /* 0x000000ffff917224 */ /* 0x000fe200078e0097 */
[C---:B0-----:R-:W-:Y:S01]  /*3a90*/  F2FP.BF16.F32.PACK_AB R187, R4.reuse, R93 ;  /* 0x0000005d04bb723e */ /* 0x041fe200000010ff */
[----:B------:R-:W-:Y:S01]  /*3aa0*/  FADD.FTZ R3, R4, R3 ;  /* 0x0000000304037221 */ /* 0x000fe20000010000 */
[----:B------:R-:W-:Y:S01]  /*3ab0*/  IMAD.MOV.U32 R93, RZ, RZ, R151 ;  /* 0x000000ffff5d7224 */ /* 0x000fe200078e0097 */
[----:B------:R-:W-:Y:S06]  /*3ac0*/  @!P1 BRA `(.L_x_6528) ;  /* 0x0000002800989947 */ /* 0x000fec0003800000 */
[----:B------:R-:W-:Y:S01]  /*3ad0*/  MOV R5, R9 ;  /* 0x0000000900057202 */ /* 0x000fe20000000f00 */
[----:B------:R-:W-:Y:S01]  /*3ae0*/  IMAD.MOV.U32 R4, RZ, RZ, R7 ;  /* 0x000000ffff047224 */ /* 0x000fe200078e0007 */
        /* <DEDUP_REMOVED lines=32> */
[----:B------:R-:W-:Y:S01]  /*3cf0*/  UIADD3 UR52, UR52, -0x2, URZ ;  /* 0xfffffffe34347890 */ /* 0x000fe2000fffe03f */
[----:B------:R-:W-:Y:S01]  /*3d00*/  UMOV UR53, UR44 ;  /* 0x0000002c00357c82 */ /* 0x000fe20008000000 */
[----:B------:R-:W-:Y:S01]  /*3d10*/  UMOV UR51, UR43 ;  /* 0x0000002b00337c82 */ /* 0x000fe20008000000 */
[----:B------:R-:W-:-:S09]  /*3d20*/  ULDC UR50, c[0x0][0x9d8] ;  /* 0x0002760000327ab9 */ /* 0x000fd20000000800 */
.L_x_6539:
[----:B------:R-:W-:Y:S01]  /*3d30*/  ISETP.NE.AND P2, PT, RZ, UR38, PT ;  /* 0x00000026ff007c0c */ /* 0x000fe2000bf45270 */
[----:B------:R-:W-:-:S04]  /*3d40*/  UISETP.NE.AND UP0, UPT, UR51, 0x1, UPT ;  /* 0x000000013300788c */ /* 0x000fc8000bf05270 */
[----:B------:R-:W-:-:S04]  /*3d50*/  USEL UR44, URZ, 0x1, UP0 ;  /* 0x000000013f2c7887 */ /* 0x000fc80008000000 */
[----:B------:R-:W-:-:S04]  /*3d60*/  ULOP3.LUT UR44, UR53, UR44, URZ, 0x3c, !UPT ;  /* 0x0000002c352c7292 */ /* 0x000fc8000f8e3c3f */
[----:B------:R-:W-:Y:S08]  /*3d70*/  @P2 BRA `(.L_x_6529) ;  /* 0x0000000000382947 */ /* 0x000ff00003800000 */
[----:B------:R-:W-:Y:S05]  /*3d80*/  @!P0 BRA `(.L_x_6530) ;  /* 0x0000000000048947 */ /* 0x000fea0003800000 */
[----:B------:R-:W-:Y:S01]  /*3d90*/  BPT.TRAP 0x1 ;  /* 0x000000040000795c */ /* 0x000fe20000300000 */
.L_x_6530:
        /* <DEDUP_REMOVED lines=9> */
.L_x_6531:
[----:B-1----:R-:W-:Y:S05]  /*3e30*/  @P1 BRA `(.L_x_6529) ;  /* 0x0000000000081947 */ /* 0x002fea0003800000 */
[----:B------:R-:W1:Y:S02]  /*3e40*/  SYNCS.PHASECHK.TRANS64.TRYWAIT P1, [UR6+0x28830], R6 ;  /* 0x02883006ff0075a7 */ /* 0x000e640008020146 */
[----:B-1----:R-:W-:Y:S05]  /*3e50*/  @!P1 BRA `(.L_x_6532) ;  /* 0x0000007c00889947 */ /* 0x002fea0003800000 */
.L_x_6529:
[----:B01----:R-:W-:Y:S01]  /*3e60*/  VIADD R6, R2, 0x8 ;  /* 0x0000000802067836 */ /* 0x003fe20000000000 */
[----:B------:R-:W-:Y:S01]  /*3e70*/  UIADD3 UR43, UR51, 0x1, URZ ;  /* 0x00000001332b7890 */ /* 0x000fe2000fffe03f */
[----:B------:R-:W-:Y:S01]  /*3e80*/  UMOV UR35, 0x40000040 ;  /* 0x4000004000237882 */ /* 0x000fe20000000000 */
[----:B------:R-:W-:Y:S02]  /*3e90*/  UMOV UR7, 0x40000040 ;  /* 0x4000004000077882 */ /* 0x000fe40000000000 */
[----:B------:R0:W-:Y:S01]  /*3ea0*/  BAR.SYNC.DEFER_BLOCKING R6, 0x100 ;  /* 0x000400060000751d */ /* 0x0001e20000010000 */
[----:B------:R-:W-:-:S04]  /*3eb0*/  UISETP.NE.AND UP0, UPT, UR43, 0x2, UPT ;  /* 0x000000022b00788c */ /* 0x000fc8000bf05270 */
[----:B------:R-:W-:Y:S01]  /*3ec0*/  USEL UR43, UR43, URZ, UP0 ;  /* 0x0000003f2b2b7287 */ /* 0x000fe20008000000 */
[----:B------:R-:W-:Y:S01]  /*3ed0*/  UMOV UR11, 0x40000040 ;  /* 0x40000040000b7882 */ /* 0x000fe20000000000 */
[----:B------:R-:W-:Y:S02]  /*3ee0*/  UMOV UR15, 0x40000040 ;  /* 0x40000040000f7882 */ /* 0x000fe40000000000 */
[----:B------:R-:W-:Y:S01]  /*3ef0*/  ULEA UR34, UR43, UR47, 0xb ;  /* 0x0000002f2b227291 */ /* 0x000fe2000f8e583f */
[----:B------:R-:W-:Y:S01]  /*3f00*/  UMOV UR19, 0x40000040 ;  /* 0x4000004000137882 */ /* 0x000fe20000000000 */
[----:B------:R-:W-:Y:S02]  /*3f10*/  UMOV UR23, 0x40000040 ;  /* 0x4000004000177882 */ /* 0x000fe40000000000 */
[----:B------:R-:W-:Y:S02]  /*3f20*/  UIADD3 UR6, UR34, 0x2, URZ ;  /* 0x0000000222067890 */ /* 0x000fe4000fffe03f */
[----:B------:R-:W-:-:S02]  /*3f30*/  UIADD3 UR10, UR34, 0x4, URZ ;  /* 0x00000004220a7890 */ /* 0x000fc4000fffe03f */
[----:B------:R-:W-:Y:S02]  /*3f40*/  UIADD3 UR14, UR34, 0x6, URZ ;  /* 0x00000006220e7890 */ /* 0x000fe4000fffe03f */
[----:B------:R-:W-:Y:S02]  /*3f50*/  UIADD3 UR18, UR34, 0x400, URZ ;  /* 0x0000040022127890 */ /* 0x000fe4000fffe03f */
[----:B------:R-:W-:Y:S02]  /*3f60*/  UIADD3 UR22, UR34, 0x402, URZ ;  /* 0x0000040222167890 */ /* 0x000fe4000fffe03f */
[----:B------:R-:W-:Y:S01]  /*3f70*/  UIADD3 UR26, UR34, 0x404, URZ ;  /* 0x00000404221a7890 */ /* 0x000fe2000fffe03f */
[----:B------:R-:W-:Y:S01]  /*3f80*/  WARPGROUP.ARRIVE ;  /* 0x00000000000079c5 */ /* 0x000fe20000000000 */
[----:B------:R-:W-:Y:S01]  /*3f90*/  UMOV UR27, 0x40000040 ;  /* 0x40000040001b7882 */ /* 0x000fe20000000000 */
[----:B------:R-:W-:Y:S01]  /*3fa0*/  UIADD3 UR30, UR34, 0x406, URZ ;  /* 0x00000406221e7890 */ /* 0x000fe2000fffe03f */
[----:B------:R-:W-:-:S03]  /*3fb0*/  UMOV UR31, 0x40000040 ;  /* 0x40000040001f7882 */ /* 0x000fc60000000000 */
[----:B------:R-:W-:Y:S03]  /*3fc0*/  HGMMA.64x128x16.F32.BF16 R24, gdesc[UR32], RZ, !UPT, gsb0 ;  /* 0x01e00000201879f0 */ /* 0x000fe6000c0018ff */
        /* <DEDUP_REMOVED lines=22> */
[----:B0-----:R-:W-:Y:S05]  /*4130*/  @P2 BRA `(.L_x_6533) ;  /* 0x00000000002c2947 */ /* 0x001fea0003800000 */
[----:B------:R-:W-:Y:S05]  /*4140*/  @!P0 BRA `(.L_x_6534) ;  /* 0x0000000000048947 */ /* 0x000fea0003800000 */
[----:B------:R-:W-:Y:S01]  /*4150*/  BPT.TRAP 0x1 ;  /* 0x000000040000795c */ /* 0x000fe20000300000 */
.L_x_6534:
[----:B------:R-:W-:Y:S01]  /*4160*/  ULEA UR6, UR51, UR39, 0x3 ;  /* 0x0000002733067291 */ /* 0x000fe2000f8e183f */
[----:B------:R-:W-:-:S04]  /*4170*/  MOV R6, UR53 ;  /* 0x0000003500067c02 */ /* 0x000fc80008000f00 */
[----:B------:R-:W-:-:S04]  /*4180*/  SHF.L.U32 R6, R6, 0x1f, RZ ;  /* 0x0000001f06067819 */ /* 0x000fc800000006ff */
[----:B------:R0:W1:Y:S01]  /*4190*/  SYNCS.PHASECHK.TRANS64.TRYWAIT P1, [UR6+0x28850], R6 ;  /* 0x02885006ff0075a7 */ /* 0x0000620008020146 */
[----:B------:R-:W-:Y:S05]  /*41a0*/  @!P0 BRA `(.L_x_6535) ;  /* 0x0000000000048947 */ /* 0x000fea0003800000 */
[----:B------:R-:W-:Y:S01]  /*41b0*/  BPT.TRAP 0x1 ;  /* 0x000000040000795c */ /* 0x000fe20000300000 */
.L_x_6535:
[----:B-1----:R-:W-:Y:S05]  /*41c0*/  @P1 BRA `(.L_x_6533) ;  /* 0x0000000000081947 */ /* 0x002fea0003800000 */
[----:B------:R-:W1:Y:S02]  /*41d0*/  SYNCS.PHASECHK.TRANS64.TRYWAIT P1, [UR6+0x28850], R6 ;  /* 0x02885006ff0075a7 */ /* 0x000e640008020146 */
[----:B-1----:R-:W-:Y:S05]  /*41e0*/  @!P1 BRA `(.L_x_6536) ;  /* 0x0000007800bc9947 */ /* 0x002fea0003800000 */
.L_x_6533:
[----:B------:R-:W-:Y:S01]  /*41f0*/  UIADD3 UR6, UR39, 0x400, URZ ;  /* 0x0000040027067890 */ /* 0x000fe2000fffe03f */
[----:B------:R-:W-:Y:S01]  /*4200*/  WARPGROUP.ARRIVE ;  /* 0x00000000000079c5 */ /* 0x000fe20000000000 */
[----:B------:R-:W-:Y:S01]  /*4210*/  UMOV UR7, 0x40000040 ;  /* 0x4000004000077882 */ /* 0x000fe20000000000 */
[----:B01----:R-:W-:Y:S01]  /*4220*/  IADD3 R6, -R2, 0xb, RZ ;  /* 0x0000000b02067810 */ /* 0x003fe20007ffe1ff */
[----:B------:R-:W-:-:S04]  /*4230*/  USHF.R.U32.HI UR6, URZ, 0x4, UR6 ;  /* 0x000000043f067899 */ /* 0x000fc80008011606 */
[----:B------:R-:W-:-:S04]  /*4240*/  ULOP3.LUT UR6, UR6, 0x3fff, URZ, 0xc0, !UPT ;  /* 0x00003fff06067892 */ /* 0x000fc8000f8ec03f */
[----:B------:R-:W-:-:S04]  /*4250*/  ULOP3.LUT UR6, UR6, 0x4000000, URZ, 0xfc, !UPT ;  /* 0x0400000006067892 */ /* 0x000fc8000f8efc3f */
[----:B------:R-:W-:-:S07]  /*4260*/  ULEA UR10, UR51, UR6, 0xb ;  /* 0x00000006330a7291 */ /* 0x000fce000f8e583f */
[----:B------:R-:W-:Y:S02]  /*4270*/  UMOV UR6, UR10 ;  /* 0x0000000a00067c82 */ /* 0x000fe40008000000 */
[----:B------:R-:W-:Y:S01]  /*4280*/  HGMMA.64x128x16.F32.BF16 R88, R156, gdesc[UR4].tnspB, R88, gsb0 ;  /* 0x41e000049c587df0 */ /* 0x000fe20008001858 */
[----:B------:R-:W-:Y:S01]  /*4290*/  UIADD3 UR6, UR10, 0x80, URZ ;  /* 0x000000800a067890 */ /* 0x000fe2000fffe03f */
[----:B------:R-:W-:Y:S01]  /*42a0*/  UMOV UR7, 0x40000040 ;  /* 0x4000004000077882 */ /* 0x000fe20000000000 */
[----:B------:R-:W-:Y:S02]  /*42b0*/  WARPGROUP.DEPBAR.LE gsb0, 0x0 ;  /* 0x00008000000079c5 */ /* 0x000fe40000010000 */
[----:B------:R-:W-:-:S07]  /*42c0*/  WARPGROUP.ARRIVE ;  /* 0x00000000000079c5 */ /* 0x000fce0000000000 */
        /* <DEDUP_REMOVED lines=30> */
[----:B------:R-:W-:Y:S03]  /*44b0*/  HGMMA.64x128x16.F32.BF16 R88, R184, gdesc[UR4].tnspB, R88, gsb0 ;  /* 0x41e00004b8587df0 */ /* 0x000fe60008001858 */
[----:B------:R-:W-:Y:S02]  /*44c0*/  WARPGROUP.DEPBAR.LE gsb0, 0x0 ;  /* 0x00008000000079c5 */ /* 0x000fe40000010000 */
[----:B------:R0:W-:Y:S06]  /*44d0*/  BAR.ARV R6, 0x100 ;  /* 0x000400060000751d */ /* 0x0001ec0000002000 */
[----:B------:R-:W-:Y:S05]  /*44e0*/  @!P0 BRA `(.L_x_6537) ;  /* 0x0000000000048947 */ /* 0x000fea0003800000 */
[----:B------:R-:W-:Y:S01]  /*44f0*/  BPT.TRAP 0x1 ;  /* 0x000000040000795c */ /* 0x000fe20000300000 */
.L_x_6537:
        /* <DEDUP_REMOVED lines=82> */
[----:B------:R-:W-:-:S04]  /*4a20*/  ULEA UR6, UR43, UR39, 0x3 ;  /* 0x000000272b067291 */ /* 0x000fc8000f8e183f */
[----:B------:R-:W1:Y:S01]  /*4a30*/  MUFU.TANH R21, R21 ;  /* 0x0000001500157308 */ /* 0x000e620000002400 */
[----:B--2---:R-:W-:Y:S01]  /*4a40*/  FMNMX.FTZ R10, R15, R10, !PT ;  /* 0x0000000a0f0a7209 */ /* 0x004fe20007810000 */
[----:B------:R-:W-:-:S04]  /*4a50*/  UIADD3 UR6, UR6, 0x28840, URZ ;  /* 0x0002884006067890 */ /* 0x000fc8000fffe03f */
[----:B------:R-:W-:Y:S02]  /*4a60*/  UPRMT UR6, UR37, 0x654, UR6 ;  /* 0x0000065425067896 */ /* 0x000fe40008000006 */
[----:B------:R-:W2:Y:S01]  /*4a70*/  MUFU.TANH R169, R169 ;  /* 0x000000a900a97308 */ /* 0x000ea20000002400 */
[----:B0-----:R-:W-:-:S06]  /*4a80*/  FMNMX.FTZ R6, R167, R6, !PT ;  /* 0x00000006a7067209 */ /* 0x001fcc0007810000 */
[----:B------:R-:W-:Y:S01]  /*4a90*/  SYNCS.ARRIVE.TRANS64.RED.A1T0 RZ, [UR6], RZ ;  /* 0x000000ffffff79a7 */ /* 0x000fe20008100406 */
        /* <DEDUP_REMOVED lines=103> */
[----:B-1----:R-:W-:Y:S02]  /*5110*/  FMNMX.FTZ R12, R211, R6, !PT ;  /* 0x00000006d30c7209 */ /* 0x002fe40007810000 */
[----:B------:R-:W1:Y:S03]  /*5120*/  LDC R6, c[0x0][0x988] ;  /* 0x00026200ff067b82 */ /* 0x000e660000000800 */
[----:B------:R-:W3:Y:S01]  /*5130*/  SHFL.BFLY PT, R7, R12, 0x2, 0x1f ;  /* 0x0c401f000c077f89 */ /* 0x000ee200000e0000 */
[----:B--2---:R-:W-:-:S04]  /*5140*/  FMNMX.FTZ R10, R83, R10, !PT ;  /* 0x0000000a530a7209 */ /* 0x004fc80007810000 */
[----:B0-----:R-:W-:-:S05]  /*5150*/  FMNMX.FTZ R10, R85, R10, !PT ;  /* 0x0000000a550a7209 */ /* 0x001fca0007810000 */
[----:B------:R-:W0:Y:S01]  /*5160*/  SHFL.BFLY PT, R9, R10, 0x2, 0x1f ;  /* 0x0c401f000a097f89 */ /* 0x000e2200000e0000 */
[----:B---3--:R-:W-:-:S05]  /*5170*/  FMNMX.FTZ R14, R12, R7, !PT ;  /* 0x000000070c0e7209 */ /* 0x008fca0007810000 */
        /* <DEDUP_REMOVED lines=10> */
[-CC-:B------:R-:W-:Y:S01]  /*5220*/  FFMA.FTZ R160, R165, R6.reuse, -R10.reuse ;  /* 0x00000006a5a07223 */ /* 0x180fe2000001080a */
[-CC-:B------:R-:W-:Y:S01]  /*5230*/  FFMA.FTZ R69, R73, R6.reuse, -R10.reuse ;  /* 0x0000000649457223 */ /* 0x180fe2000001080a */
[-CC-:B------:R-:W-:Y:S01]  /*5240*/  FFMA.FTZ R161, R167, R6.reuse, -R10.reuse ;  /* 0x00000006a7a17223 */ /* 0x180fe2000001080a */
[----:B0-----:R-:W-:Y:S01]  /*5250*/  FMNMX.FTZ R9, R20, R9, !PT ;  /* 0x0000000914097209 */ /* 0x001fe20007810000 */
[-CC-:B------:R-:W-:Y:S01]  /*5260*/  FFMA.FTZ R162, R169, R6.reuse, -R10.reuse ;  /* 0x00000006a9a27223 */ /* 0x180fe2000001080a */
[-CC-:B------:R-:W-:Y:S01]  /*5270*/  FFMA.FTZ R164, R173, R6.reuse, -R10.reuse ;  /* 0x00000006ada47223 */ /* 0x180fe2000001080a */
[-CC-:B------:R-:W-:Y:S01]  /*5280*/  FFMA.FTZ R165, R175, R6.reuse, -R10.reuse ;  /* 0x00000006afa57223 */ /* 0x180fe2000001080a */
[-CC-:B------:R-:W-:Y:S01]  /*5290*/  FFMA.FTZ R166, R177, R6.reuse, -R10.reuse ;  /* 0x00000006b1a67223 */ /* 0x180fe2000001080a */
[----:B------:R-:W-:Y:S01]  /*52a0*/  FADD.FTZ R87, -R9, R5 ;  /* 0x0000000509577221 */ /* 0x000fe20000010100 */
[-CC-:B------:R-:W-:Y:S01]  /*52b0*/  FFMA.FTZ R73, R77, R6.reuse, -R10.reuse ;  /* 0x000000064d497223 */ /* 0x180fe2000001080a */
        /* <DEDUP_REMOVED lines=23> */
[----:B------:R0:W-:Y:S03]  /*5430*/  MUFU.EX2 R5, R24 ;  /* 0x0000001800057308 */ /* 0x0001e60000000800 */
        /* <DEDUP_REMOVED lines=12> */
[-CC-:B0-----:R-:W-:Y:S01]  /*5500*/  FFMA.FTZ R24, R33, R6.reuse, -R10.reuse ;  /* 0x0000000621187223 */ /* 0x181fe2000001080a */
        /* <DEDUP_REMOVED lines=8> */
[----:B------:R-:W0:Y:S01]  /*5590*/  MUFU.EX2 R157, R157 ;  /* 0x0000009d009d7308 */ /* 0x000e220000000800 */
[----:B-1----:R-:W-:Y:S01]  /*55a0*/  FFMA.FTZ R0, R5, R0, R156 ;  /* 0x0000000005007223 */ /* 0x002fe2000001009c */
        /* <DEDUP_REMOVED lines=10> */
[----:B------:R-:W-:-:S04]  /*5650*/  FFMA.FTZ R83, R83, R6, -R10 ;  /* 0x0000000653537223 */ /* 0x000fc8000001080a */
[----:B------:R-:W2:Y:S01]  /*5660*/  MUFU.EX2 R8, R8 ;  /* 0x0000000800087308 */ /* 0x000ea20000000800 */
[----:B0-----:R-:W-:-:S07]  /*5670*/  FFMA.FTZ R3, R4, R3, R157 ;  /* 0x0000000304037223 */ /* 0x001fce000001009d */
[----:B------:R-:W0:Y:S01]  /*5680*/  MUFU.EX2 R158, R158 ;  /* 0x0000009e009e7308 */ /* 0x000e220000000800 */
[----:B-1----:R-:W-:-:S07]  /*5690*/  FADD.FTZ R35, R87, R0 ;  /* 0x0000000057237221 */ /* 0x002fce0000010000 */
[----:B------:R-:W1:Y:S01]  /*56a0*/  MUFU.EX2 R11, R11 ;  /* 0x0000000b000b7308 */ /* 0x000e620000000800 */
[----:B--2---:R-:W-:-:S07]  /*56b0*/  FADD.FTZ R0, R8, R3 ;  /* 0x0000000308007221 */ /* 0x004fce0000010000 */
[----:B------:R-:W2:Y:S01]  /*56c0*/  MUFU.EX2 R159, R159 ;  /* 0x0000009f009f7308 */ /* 0x000ea20000000800 */
[----:B0-----:R-:W-:Y:S01]  /*56d0*/  FADD.FTZ R36, R158, R35 ;  /* 0x000000239e247221 */ /* 0x001fe20000010000 */
[----:B------:R-:W-:-:S06]  /*56e0*/  FFMA.FTZ R35, R55, R6, -R10 ;  /* 0x0000000637237223 */ /* 0x000fcc000001080a */
        /* <DEDUP_REMOVED lines=12> */
[-CC-:B------:R-:W-:Y:S01]  /*57b0*/  FFMA.FTZ R36, R57, R6.reuse, -R10.reuse ;  /* 0x0000000639247223 */ /* 0x180fe2000001080a */
[----:B------:R-:W-:-:S05]  /*57c0*/  FFMA.FTZ R10, R85, R6, -R10 ;  /* 0x00000006550a7223 */ /* 0x000fca000001080a */
        /* <DEDUP_REMOVED lines=106> */
.L_x_6538:
[----:B------:R-:W-:Y:S01]  /*5e70*/  ULEA UR6, UR51, UR39, 0x3 ;  /* 0x0000002733067291 */ /* 0x000fe2000f8e183f */
[----:B------:R-:W-:Y:S01]  /*5e80*/  ISETP.LT.AND P1, PT, RZ, UR52, PT ;  /* 0x00000034ff007c0c */ /* 0x000fe2000bf21270 */
[----:B------:R-:W-:Y:S01]  /*5e90*/  UIADD3 UR7, UR52, -0x1, URZ ;  /* 0xffffffff34077890 */ /* 0x000fe2000fffe03f */
[----:B------:R-:W-:Y:S01]  /*5ea0*/  F2FP.BF16.F32.PACK_AB R158, R159, R158 ;  /* 0x0000009e9f9e723e */ /* 0x000fe200000010ff */
[----:B------:R-:W-:Y:S01]  /*5eb0*/  UIADD3 UR6, UR6, 0x28860, URZ ;  /* 0x0002886006067890 */ /* 0x000fe2000fffe03f */
[----:B------:R-:W-:Y:S01]  /*5ec0*/  F2FP.BF16.F32.PACK_AB R160, R161, R160 ;  /* 0x000000a0a1a0723e */ /* 0x000fe200000010ff */
[----:B------:R-:W-:Y:S01]  /*5ed0*/  UMOV UR53, UR44 ;  /* 0x0000002c00357c82 */ /* 0x000fe20008000000 */
[----:B------:R-:W-:Y:S01]  /*5ee0*/  UMOV UR51, UR43 ;  /* 0x0000002b00337c82 */ /* 0x000fe20008000000 */
[----:B------:R-:W-:Y:S01]  /*5ef0*/  UPRMT UR6, UR37, 0x654, UR6 ;  /* 0x0000065425067896 */ /* 0x000fe20008000006 */
[----:B------:R-:W-:Y:S01]  /*5f00*/  F2FP.BF16.F32.PACK_AB R162, R163, R162 ;  /* 0x000000a2a3a2723e */ /* 0x000fe200000010ff */
[----:B------:R-:W-:Y:S01]  /*5f10*/  UMOV UR52, UR7 ;  /* 0x0000000700347c82 */ /* 0x000fe20008000000 */
[----:B------:R-:W-:Y:S01]  /*5f20*/  F2FP.BF16.F32.PACK_AB R164, R165, R164 ;  /* 0x000000a4a5a4723e */ /* 0x000fe200000010ff */
[-C--:B------:R-:W-:Y:S01]  /*5f30*/  FMUL.FTZ R88, R88, R5.reuse ;  /* 0x0000000558587220 */ /* 0x080fe20000410000 */
[----:B------:R-:W-:Y:S01]  /*5f40*/  F2FP.BF16.F32.PACK_AB R166, R167, R166 ;  /* 0x000000a6a7a6723e */ /* 0x000fe200000010ff */
[-C--:B------:R-:W-:Y:S01]  /*5f50*/  FMUL.FTZ R89, R89, R5.reuse ;  /* 0x0000000559597220 */ /* 0x080fe20000410000 */
[----:B------:R-:W-:Y:S01]  /*5f60*/  F2FP.BF16.F32.PACK_AB R168, R169, R168 ;  /* 0x000000a8a9a8723e */ /* 0x000fe200000010ff */
[-C--:B------:R-:W-:Y:S01]  /*5f70*/  FMUL.FTZ R92, R92, R5.reuse ;  /* 0x000000055c5c7220 */ /* 0x080fe20000410000 */
[----:B------:R-:W-:Y:S01]  /*5f80*/  SYNCS.ARRIVE.TRANS64.RED.A1T0 RZ, [UR6], RZ ;  /* 0x000000ffffff79a7 */ /* 0x000fe20008100406 */
[----:B------:R-:W-:Y:S01]  /*5f90*/  F2FP.BF16.F32.PACK_AB R170, R171, R170 ;  /* 0x000000aaabaa723e */ /* 0x000fe200000010ff */
[-C--:B------:R-:W-:Y:S01]  /*5fa0*/  FMUL.FTZ R93, R93, R5.reuse ;  /* 0x000000055d5d7220 */ /* 0x080fe20000410000 */
        /* <DEDUP_REMOVED lines=87> */
[----:B------:R-:W-:Y:S06]  /*6520*/  @P1 BRA `(.L_x_6539) ;  /* 0xffffffd800001947 */ /* 0x000fec000383ffff */
.L_x_6528:
[----:B------:R-:W-:Y:S06]  /*6530*/  BAR.ARV 0x8, 0x180 ;  /* 0x0206000000007b1d */ /* 0x000fec0000002000 */
[----:B------:R-:W-:Y:S05]  /*6540*/  @!P0 BRA `(.L_x_6540) ;  /* 0x0000000000048947 */ /* 0x000fea0003800000 */
[----:B------:R-:W-:Y:S01]  /*6550*/  BPT.TRAP 0x1 ;  /* 0x000000040000795c */ /* 0x000fe20000300000 */
.L_x_6540:
[----:B------:R-:W-:Y:S01]  /*6560*/  ULEA UR10, UR43, UR39, 0x3 ;  /* 0x000000272b0a7291 */ /* 0x000fe2000f8e183f */
[----:B------:R-:W-:-:S05]  /*6570*/  IMAD.U32 R4, RZ, RZ, UR44 ;  /* 0x0000002cff047e24 */ /* 0x000fca000f8e00ff */
[----:B------:R-:W-:-:S04]  /*6580*/  SHF.L.U32 R4, R4, 0x1f, RZ ;  /* 0x0000001f04047819 */ /* 0x000fc800000006ff */
[----:B------:R0:W1:Y:S01]  /*6590*/  SYNCS.PHASECHK.TRANS64.TRYWAIT P1, [UR10+0x28850], R4 ;  /* 0x02885004ff0075a7 */ /* 0x000062000802014a */
[----:B------:R-:W-:Y:S05]  /*65a0*/  @!P0 BRA `(.L_x_6541) ;  /* 0x0000000000048947 */ /* 0x000fea0003800000 */
[----:B------:R-:W-:Y:S01]  /*65b0*/  BPT.TRAP 0x1 ;  /* 0x000000040000795c */ /* 0x000fe20000300000 */
.L_x_6541:
[----:B-1----:R-:W-:Y:S05]  /*65c0*/  @P1 BRA `(.L_x_6542) ;  /* 0x0000000000081947 */ /* 0x002fea0003800000 */
[----:B------:R-:W1:Y:S02]  /*65d0*/  SYNCS.PHASECHK.TRANS64.TRYWAIT P1, [UR10+0x28850], R4 ;  /* 0x02885004ff0075a7 */ /* 0x000e64000802014a */
[----:B-1----:R-:W-:Y:S05]  /*65e0*/  @!P1 BRA `(.L_x_6543) ;  /* 0x0000005400d49947 */ /* 0x002fea0003800000 */
.L_x_6542:
[----:B------:R-:W-:Y:S01]  /*65f0*/  UIADD3 UR4, UR39, 0x400, URZ ;  /* 0x0000040027047890 */ /* 0x000fe2000fffe03f */
[----:B------:R-:W-:Y:S01]  /*6600*/  WARPGROUP.ARRIVE ;  /* 0x00000000000079c5 */ /* 0x000fe20000000000 */
[----:B------:R-:W-:Y:S01]  /*6610*/  UMOV UR7, 0x40000040 ;  /* 0x4000004000077882 */ /* 0x000fe20000000000 */
[----:B-1----:R-:W1:Y:S01]  /*6620*/  SHFL.BFLY PT, R5, R0, 0x2, 0x1f ;  /* 0x0c401f0000057f89 */ /* 0x002e6200000e0000 */
[----:B------:R-:W-:Y:S01]  /*6630*/  USHF.R.U32.HI UR4, URZ, 0x4, UR4 ;  /* 0x000000043f047899 */ /* 0x000fe20008011604 */
[----:B------:R-:W-:Y:S02]  /*6640*/  MOV R61, RZ ;  /* 0x000000ff003d7202 */ /* 0x000fe40000000f00 */
[----:B0-----:R-:W0:Y:S01]  /*6650*/  SHFL.BFLY PT, R4, R3, 0x2, 0x1f ;  /* 0x0c401f0003047f89 */ /* 0x001e2200000e0000 */
[----:B------:R-:W-:-:S04]  /*6660*/  ULOP3.LUT UR4, UR4, 0x3fff, URZ, 0xc0, !UPT ;  /* 0x00003fff04047892 */ /* 0x000fc8000f8ec03f */
[----:B------:R-:W-:-:S04]  /*6670*/  ULOP3.LUT UR4, UR4, 0x4000000, URZ, 0xfc, !UPT ;  /* 0x0400000004047892 */ /* 0x000fc8000f8efc3f */
[----:B------:R-:W-:-:S07]  /*6680*/  ULEA UR4, UR43, UR4, 0xb ;  /* 0x000000042b047291 */ /* 0x000fce000f8e583f */
[----:B------:R-:W-:Y:S02]  /*6690*/  UMOV UR6, UR4 ;  /* 0x0000000400067c82 */ /* 0x000fe40008000000 */
[----:B------:R-:W-:Y:S01]  /*66a0*/  HGMMA.64x128x16.F32.BF16 R88, R156, gdesc[UR4].tnspB, R88, gsb0 ;  /* 0x41e000049c587df0 */ /* 0x000fe20008001858 */
[----:B------:R-:W-:Y:S01]  /*66b0*/  UIADD3 UR6, UR4, 0x80, URZ ;  /* 0x0000008004067890 */ /* 0x000fe2000fffe03f */
[----:B-1----:R-:W-:Y:S01]  /*66c0*/  FADD.FTZ R5, R5, R0 ;  /* 0x0000000005057221 */ /* 0x002fe20000010000 */
[----:B------:R-:W-:Y:S01]  /*66d0*/  UMOV UR7, 0x40000040 ;  /* 0x4000004000077882 */ /* 0x000fe20000000000 */
[----:B------:R-:W-:Y:S02]  /*66e0*/  IMAD.MOV.U32 R0, RZ, RZ, -0x800000 ;  /* 0xff800000ff007424 */ /* 0x000fe400078e00ff */
[----:B0-----:R-:W-:Y:S01]  /*66f0*/  FADD.FTZ R8, R4, R3 ;  /* 0x0000000304087221 */ /* 0x001fe20000010000 */
[----:B------:R-:W-:Y:S01]  /*6700*/  IMAD.MOV.U32 R3, RZ, RZ, -0x800000 ;  /* 0xff800000ff037424 */ /* 0x000fe200078e00ff */
[----:B------:R-:W0:Y:S04]  /*6710*/  SHFL.BFLY PT, R4, R5, 0x1, 0x1f ;  /* 0x0c201f0005047f89 */ /* 0x000e2800000e0000 */
[----:B------:R-:W1:Y:S01]  /*6720*/  SHFL.BFLY PT, R11, R8, 0x1, 0x1f ;  /* 0x0c201f00080b7f89 */ /* 0x000e6200000e0000 */
[----:B0-----:R-:W-:Y:S01]  /*6730*/  FADD.FTZ R13, R5, R4 ;  /* 0x00000004050d7221 */ /* 0x001fe20000010000 */
[----:B-1----:R-:W-:-:S04]  /*6740*/  FADD.FTZ R14, R8, R11 ;  /* 0x0000000b080e7221 */ /* 0x002fc80000010000 */
[----:B------:R-:W-:Y:S01]  /*6750*/  FSETP.NE.FTZ.AND P1, PT, R13, RZ, PT ;  /* 0x000000ff0d00720b */ /* 0x000fe20003f35000 */
[----:B------:R-:W-:Y:S01]  /*6760*/  IMAD.MOV.U32 R11, RZ, RZ, RZ ;  /* 0x000000ffff0b7224 */ /* 0x000fe200078e00ff */
        /* <DEDUP_REMOVED lines=36> */
[----:B------:R-:W-:Y:S01]  /*69b0*/  UIADD3 UR4, UR4, 0x380, URZ ;  /* 0x0000038004047890 */ /* 0x000fe2000fffe03f */
[----:B------:R-:W-:Y:S02]  /*69c0*/  WARPGROUP.DEPBAR.LE gsb0, 0x0 ;  /* 0x00008000000079c5 */ /* 0x000fe40000010000 */
[----:B------:R-:W-:-:S06]  /*69d0*/  WARPGROUP.ARRIVE ;  /* 0x00000000000079c5 */ /* 0x000fcc0000000000 */
[----:B------:R-:W-:Y:S01]  /*69e0*/  HGMMA.64x128x16.F32.BF16 R88, R180, gdesc[UR4].tnspB, R88, gsb0 ;  /* 0x41e00004b4587df0 */ /* 0x000fe20008001858 */
[----:B------:R-:W-:Y:S01]  /*69f0*/  UMOV UR6, UR4 ;  /* 0x0000000400067c82 */ /* 0x000fe20008000000 */
[----:B------:R-:W-:Y:S01]  /*6a00*/  UMOV UR7, 0x40000040 ;  /* 0x4000004000077882 */ /* 0x000fe20000000000 */
[----:B------:R-:W-:Y:S02]  /*6a10*/  WARPGROUP.DEPBAR.LE gsb0, 0x0 ;  /* 0x00008000000079c5 */ /* 0x000fe40000010000 */
[----:B------:R-:W-:-:S07]  /*6a20*/  WARPGROUP.ARRIVE ;  /* 0x00000000000079c5 */ /* 0x000fce0000000000 */
[----:B------:R-:W-:Y:S03]  /*6a30*/  HGMMA.64x128x16.F32.BF16 R88, R184, gdesc[UR4].tnspB, R88, gsb0 ;  /* 0x41e00004b8587df0 */ /* 0x000fe60008001858 */
[----:B------:R-:W-:Y:S02]  /*6a40*/  WARPGROUP.DEPBAR.LE gsb0, 0x0 ;  /* 0x00008000000079c5 */ /* 0x000fe40000010000 */
[----:B0-23--:R-:W-:Y:S05]  /*6a50*/  @!P0 BRA `(.L_x_6544) ;  /* 0x0000000000048947 */ /* 0x00dfea0003800000 */
[----:B------:R-:W-:Y:S01]  /*6a60*/  BPT.TRAP 0x1 ;  /* 0x000000040000795c */ /* 0x000fe20000300000 */
.L_x_6544:
[----:B------:R-:W0:Y:S01]  /*6a70*/  S2UR UR6, SR_SWINHI ;  /* 0x00000000000679c3 */ /* 0x000e220000002f00 */
[----:B------:R-:W-:Y:S01]  /*6a80*/  IMAD R9, R17, 0x40, R22 ;  /* 0x0000004011097824 */ /* 0x000fe200078e0216 */
[----:B------:R-:W-:Y:S01]  /*6a90*/  ULDC UR7, c[0x0][0xc44] ;  /* 0x0003110000077ab9 */ /* 0x000fe20000000800 */
[----:B------:R-:W-:Y:S01]  /*6aa0*/  FMUL.FTZ R62, R113, R61 ;  /* 0x0000003d713e7220 */ /* 0x000fe20000410000 */
[-C--:B------:R-:W-:Y:S01]  /*6ab0*/  FMUL.FTZ R113, R98, R11.reuse ;  /* 0x0000000b62717220 */ /* 0x080fe20000410000 */
[----:B------:R-:W-:Y:S01]  /*6ac0*/  FMUL.FTZ R98, R103, R11 ;  /* 0x0000000b67627220 */ /* 0x000fe20000410000 */
[----:B------:R-:W-:Y:S01]  /*6ad0*/  ULDC.64 UR8, c[0x0][0xb90] ;  /* 0x0002e40000087ab9 */ /* 0x000fe20000000a00 */
[----:B------:R-:W-:Y:S01]  /*6ae0*/  FMUL.FTZ R69, R108, R61 ;  /* 0x0000003d6c457220 */ /* 0x000fe20000410000 */
[----:B------:R-:W1:Y:S01]  /*6af0*/  LDC R59, c[0x0][0xbe8] ;  /* 0x0002fa00ff3b7b82 */ /* 0x000e620000000800 */
[-C--:B------:R-:W-:Y:S01]  /*6b00*/  FMUL.FTZ R108, R99, R11.reuse ;  /* 0x0000000b636c7220 */ /* 0x080fe20000410000 */
[----:B------:R-:W-:Y:S01]  /*6b10*/  FMUL.FTZ R99, R110, R11 ;  /* 0x0000000b6e637220 */ /* 0x000fe20000410000 */
[-C--:B------:R-:W-:Y:S01]  /*6b20*/  FMUL.FTZ R7, R92, R61.reuse ;  /* 0x0000003d5c077220 */ /* 0x080fe20000410000 */
[----:B------:R-:W-:Y:S01]  /*6b30*/  FMUL.FTZ R68, R109, R61 ;  /* 0x0000003d6d447220 */ /* 0x000fe20000410000 */
[-C--:B------:R-:W-:Y:S01]  /*6b40*/  FMUL.FTZ R92, R111, R11.reuse ;  /* 0x0000000b6f5c7220 */ /* 0x080fe20000410000 */
[-C--:B------:R-:W-:Y:S01]  /*6b50*/  FMUL.FTZ R109, R94, R11.reuse ;  /* 0x0000000b5e6d7220 */ /* 0x080fe20000410000 */
[----:B------:R-:W-:Y:S01]  /*6b60*/  FMUL.FTZ R94, R107, R11 ;  /* 0x0000000b6b5e7220 */ /* 0x000fe20000410000 */
[----:B------:R-:W2:Y:S01]  /*6b70*/  LDC R103, c[0x0][0xc38] ;  /* 0x00030e00ff677b82 */ /* 0x000ea20000000800 */
        /* <DEDUP_REMOVED lines=9> */
[-C--:B------:R-:W-:Y:S01]  /*6c10*/  FMUL.FTZ R72, R97, R61.reuse ;  /* 0x0000003d61487220 */ /* 0x080fe20000410000 */
[----:B------:R-:W-:Y:S01]  /*6c20*/  MOV R36, UR4 ;  /* 0x0000000400247c02 */ /* 0x000fe20008000f00 */
[----:B------:R-:W-:Y:S01]  /*6c30*/  IMAD.U32 R37, RZ, RZ, UR5 ;  /* 0x00000005ff257e24 */ /* 0x000fe2000f8e00ff */
[----:B------:R-:W-:Y:S01]  /*6c40*/  UIADD3 UR4, -UR40, URZ, URZ ;  /* 0x0000003f28047290 */ /* 0x000fe2000fffe13f */
[-C--:B------:R-:W-:Y:S01]  /*6c50*/  FMUL.FTZ R70, R101, R61.reuse ;  /* 0x0000003d65467220 */ /* 0x080fe20000410000 */
[----:B------:R-:W-:Y:S01]  /*6c60*/  FMUL.FTZ R64, R117, R61 ;  /* 0x0000003d75407220 */ /* 0x000fe20000410000 */
[----:B------:R-:W-:Y:S01]  /*6c70*/  IMAD.WIDE R4, R152, 0x2, R36 ;  /* 0x0000000298047825 */ /* 0x000fe200078e0224 */
[----:B------:R-:W-:-:S03]  /*6c80*/  UIMAD UR7, UR7, UR4, UR42 ;  /* 0x00000004070772a4 */ /* 0x000fc6000f8e022a */
[-C--:B------:R-:W-:Y:S01]  /*6c90*/  FMUL.FTZ R100, R91, R11.reuse ;  /* 0x0000000b5b647220 */ /* 0x080fe20000410000 */
[-C--:B------:R-:W-:Y:S01]  /*6ca0*/  FMUL.FTZ R105, R90, R11.reuse ;  /* 0x0000000b5a697220 */ /* 0x080fe20000410000 */
[----:B------:R-:W-:Y:S01]  /*6cb0*/  IMAD.WIDE R36, R9, 0x2, R36 ;  /* 0x0000000209247825 */ /* 0x000fe200078e0224 */
[C---:B------:R-:W-:Y:S01]  /*6cc0*/  IADD3 R31, P1, R4.reuse, 0x4040, RZ ;  /* 0x00004040041f7810 */ /* 0x040fe20007f3e0ff */
[----:B------:R-:W-:Y:S01]  /*6cd0*/  UIMAD.WIDE.U32 UR4, UR7, UR8, URZ ;  /* 0x00000008070472a5 */ /* 0x000fe2000f8e003f */
[----:B------:R-:W-:Y:S01]  /*6ce0*/  IADD3 R13, P6, R4, 0x20, RZ ;  /* 0x00000020040d7810 */ /* 0x000fe20007fde0ff */
[----:B------:R-:W-:Y:S01]  /*6cf0*/  FMUL.FTZ R104, R95, R11 ;  /* 0x0000000b5f687220 */ /* 0x000fe20000410000 */
[----:B------:R-:W-:Y:S01]  /*6d00*/  IADD3.X R43, RZ, R5, RZ, P1, !PT ;  /* 0x00000005ff2b7210 */ /* 0x000fe20000ffe4ff */
[-C--:B------:R-:W-:Y:S01]  /*6d10*/  FMUL.FTZ R117, R102, R11.reuse ;  /* 0x0000000b66757220 */ /* 0x080fe20000410000 */
[----:B-1----:R-:W-:Y:S01]  /*6d20*/  ISETP.NE.AND P1, PT, R59, 0x1, PT ;  /* 0x000000013b00780c */ /* 0x002fe20003f25270 */
[----:B------:R-:W-:Y:S01]  /*6d30*/  IMAD.X R15, RZ, RZ, R5, P6 ;  /* 0x000000ffff0f7224 */ /* 0x000fe200030e0605 */
[----:B------:R-:W-:Y:S01]  /*6d40*/  LOP3.LUT R12, R31, 0x380, RZ, 0xc0, !PT ;  /* 0x000003801f0c7812 */ /* 0x000fe200078ec0ff */
[-C--:B------:R-:W-:Y:S01]  /*6d50*/  FMUL.FTZ R101, R106, R11.reuse ;  /* 0x0000000b6a657220 */ /* 0x080fe20000410000 */
[----:B------:R-:W-:Y:S01]  /*6d60*/  IADD3 R35, P6, R36, 0x1000, RZ ;  /* 0x0000100024237810 */ /* 0x000fe20007fde0ff */
[-C--:B------:R-:W-:Y:S01]  /*6d70*/  FMUL.FTZ R88, R115, R11.reuse ;  /* 0x0000000b73587220 */ /* 0x080fe20000410000 */
[----:B------:R-:W-:Y:S01]  /*6d80*/  SHF.R.U64 R12, R12, 0x3, RZ ;  /* 0x000000030c0c7819 */ /* 0x000fe200000012ff */
[-C--:B------:R-:W-:Y:S01]  /*6d90*/  FMUL.FTZ R97, R114, R11.reuse ;  /* 0x0000000b72617220 */ /* 0x080fe20000410000 */
[----:B------:R-:W-:Y:S01]  /*6da0*/  IADD3 R45, P0, R4, 0x4060, RZ ;  /* 0x00004060042d7810 */ /* 0x000fe20007f1e0ff */
[----:B------:R-:W-:Y:S01]  /*6db0*/  FMUL.FTZ R90, R119, R11 ;  /* 0x0000000b775a7220 */ /* 0x000fe20000410000 */
[----:B------:R-:W-:Y:S01]  /*6dc0*/  LOP3.LUT R42, R12, R31, RZ, 0x3c, !PT ;  /* 0x0000001f0c2a7212 */ /* 0x000fe200078e3cff */
[----:B------:R-:W-:Y:S01]  /*6dd0*/  IMAD.U32 R12, RZ, RZ, UR4 ;  /* 0x00000004ff0c7e24 */ /* 0x000fe2000f8e00ff */
[----:B------:R-:W-:Y:S01]  /*6de0*/  LOP3.LUT R34, R35, 0x380, RZ, 0xc0, !PT ;  /* 0x0000038023227812 */ /* 0x000fe200078ec0ff */
[----:B------:R-:W-:Y:S01]  /*6df0*/  UIADD3 UR4, UR10, 0x28860, URZ ;  /* 0x000288600a047890 */ /* 0x000fe2000fffe03f */
[----:B------:R-:W-:Y:S01]  /*6e00*/  LOP3.LUT R9, R4, 0x380, RZ, 0xc0, !PT ;  /* 0x0000038004097812 */ /* 0x000fe200078ec0ff */
[----:B------:R-:W0:Y:S01]  /*6e10*/  @P1 LDC R110, c[0x0][0xbec] ;  /* 0x0002fb00ff6e1b82 */ /* 0x000e220000000800 */
[----:B------:R-:W-:Y:S01]  /*6e20*/  LOP3.LUT R44, R45, 0x380, RZ, 0xc0, !PT ;  /* 0x000003802d2c7812 */ /* 0x000fe200078ec0ff */
[----:B------:R-:W-:Y:S01]  /*6e30*/  UPRMT UR4, UR37, 0x654, UR4 ;  /* 0x0000065425047896 */ /* 0x000fe20008000004 */
[----:B------:R-:W-:Y:S01]  /*6e40*/  SHF.R.U64 R34, R34, 0x3, RZ ;  /* 0x0000000322227819 */ /* 0x000fe200000012ff */
[-C--:B------:R-:W-:Y:S01]  /*6e50*/  FMUL.FTZ R95, R118, R11.reuse ;  /* 0x0000000b765f7220 */ /* 0x080fe20000410000 */
[----:B------:R-:W-:Y:S01]  /*6e60*/  SHF.R.U64 R9, R9, 0x3, RZ ;  /* 0x0000000309097819 */ /* 0x000fe200000012ff */
[-C--:B------:R-:W-:Y:S01]  /*6e70*/  FMUL.FTZ R80, R123, R11.reuse ;  /* 0x0000000b7b507220 */ /* 0x080fe20000410000 */
[----:B------:R-:W-:Y:S01]  /*6e80*/  SHF.R.U64 R44, R44, 0x3, RZ ;  /* 0x000000032c2c7819 */ /* 0x000fe200000012ff */
[----:B------:R-:W1:Y:S01]  /*6e90*/  @P1 LDC R111, c[0x0][0xbf0] ;  /* 0x0002fc00ff6f1b82 */ /* 0x000e620000000800 */
[----:B------:R-:W-:Y:S01]  /*6ea0*/  IADD3 R29, P2, R4, 0x4020, RZ ;  /* 0x00004020041d7810 */ /* 0x000fe20007f5e0ff */
[-C--:B------:R-:W-:Y:S01]  /*6eb0*/  FMUL.FTZ R93, R122, R11.reuse ;  /* 0x0000000b7a5d7220 */ /* 0x080fe20000410000 */
[C---:B------:R-:W-:Y:S01]  /*6ec0*/  IADD3 R27, P3, R4.reuse, 0x4000, RZ ;  /* 0x00004000041b7810 */ /* 0x040fe20007f7e0ff */
[-C--:B------:R-:W-:Y:S01]  /*6ed0*/  FMUL.FTZ R79, R127, R11.reuse ;  /* 0x0000000b7f4f7220 */ /* 0x080fe20000410000 */
[----:B------:R-:W-:Y:S01]  /*6ee0*/  IADD3 R25, P4, R4, 0x60, RZ ;  /* 0x0000006004197810 */ /* 0x000fe20007f9e0ff */
[-C--:B------:R-:W-:Y:S01]  /*6ef0*/  FMUL.FTZ R86, R126, R11.reuse ;  /* 0x0000000b7e567220 */ /* 0x080fe20000410000 */
[----:B------:R-:W-:Y:S01]  /*6f00*/  IADD3 R21, P5, R4, 0x40, RZ ;  /* 0x0000004004157810 */ /* 0x000fe20007fbe0ff */
[----:B------:R-:W-:Y:S01]  /*6f10*/  FMUL.FTZ R76, R131, R11 ;  /* 0x0000000b834c7220 */ /* 0x000fe20000410000 */
[----:B------:R-:W-:Y:S01]  /*6f20*/  LOP3.LUT R34, R34, R35, RZ, 0x3c, !PT ;  /* 0x0000002322227212 */ /* 0x000fe200078e3cff */
[----:B------:R-:W-:Y:S01]  /*6f30*/  IMAD.X R35, RZ, RZ, R37, P6 ;  /* 0x000000ffff237224 */ /* 0x000fe200030e0625 */
[----:B------:R-:W-:Y:S01]  /*6f40*/  LOP3.LUT R4, R9, R4, RZ, 0x3c, !PT ;  /* 0x0000000409047212 */ /* 0x000fe200078e3cff */
[-C--:B------:R-:W-:Y:S01]  /*6f50*/  FMUL.FTZ R91, R130, R11.reuse ;  /* 0x0000000b825b7220 */ /* 0x080fe20000410000 */
[----:B------:R-:W-:Y:S01]  /*6f60*/  IADD3 R107, P6, R36, 0x7000, RZ ;  /* 0x00007000246b7810 */ /* 0x000fe20007fde0ff */
[-C--:B------:R-:W-:Y:S01]  /*6f70*/  FMUL.FTZ R78, R135, R11.reuse ;  /* 0x0000000b874e7220 */ /* 0x080fe20000410000 */
[----:B------:R-:W-:Y:S01]  /*6f80*/  IADD3 R96, RZ, -UR42, RZ ;  /* 0x8000002aff607c10 */ /* 0x000fe2000fffe0ff */
        /* <DEDUP_REMOVED lines=9> */
[----:B------:R-:W-:Y:S01]  /*7020*/  LOP3.LUT R44, R44, R45, RZ, 0x3c, !PT ;  /* 0x0000002d2c2c7212 */ /* 0x000fe200078e3cff */
[--C-:B------:R-:W-:Y:S01]  /*7030*/  IMAD.X R45, RZ, RZ, R5.reuse, P0 ;  /* 0x000000ffff2d7224 */ /* 0x100fe200000e0605 */
[-C--:B------:R-:W-:Y:S01]  /*7040*/  IADD3.X R11, RZ, R5.reuse, RZ, P4, !PT ;  /* 0x00000005ff0b7210 */ /* 0x080fe200027fe4ff */
[--C-:B------:R-:W-:Y:S01]  /*7050*/  IMAD.X R41, RZ, RZ, R5.reuse, P2 ;  /* 0x000000ffff297224 */ /* 0x100fe200010e0605 */
[----:B------:R-:W-:Y:S01]  /*7060*/  MOV R106, R4 ;  /* 0x00000004006a7202 */ /* 0x000fe20000000f00 */
[--C-:B------:R-:W-:Y:S01]  /*7070*/  IMAD.X R39, RZ, RZ, R5.reuse, P3 ;  /* 0x000000ffff277224 */ /* 0x100fe200018e0605 */
[----:B------:R-:W-:Y:S01]  /*7080*/  LOP3.LUT R10, R29, 0x380, RZ, 0xc0, !PT ;  /* 0x000003801d0a7812 */ /* 0x000fe200078ec0ff */
[----:B------:R-:W-:Y:S01]  /*7090*/  IMAD.X R9, RZ, RZ, R5, P5 ;  /* 0x000000ffff097224 */ /* 0x000fe200028e0605 */
[----:B------:R-:W-:Y:S01]  /*70a0*/  LOP3.LUT R5, R107, 0x380, RZ, 0xc0, !PT ;  /* 0x000003806b057812 */ /* 0x000fe200078ec0ff */
[----:B------:R-:W-:Y:S01]  /*70b0*/  SYNCS.ARRIVE.TRANS64.RED.A1T0 RZ, [UR4], RZ ;  /* 0x000000ffffff79a7 */ /* 0x000fe20008100404 */
[----:B--2---:R-:W-:Y:S01]  /*70c0*/  IMAD R96, R103, R96, UR41 ;  /* 0x0000002967607e24 */ /* 0x004fe2000f8e0260 */
[----:B------:R-:W-:Y:S01]  /*70d0*/  LOP3.LUT R8, R27, 0x380, RZ, 0xc0, !PT ;  /* 0x000003801b087812 */ /* 0x000fe200078ec0ff */
[----:B------:R-:W-:Y:S01]  /*70e0*/  USHF.R.S32.HI UR11, URZ, 0x1f, UR7 ;  /* 0x0000001f3f0b7899 */ /* 0x000fe20008011407 */
[----:B------:R-:W-:Y:S01]  /*70f0*/  F2FP.BF16.F32.PACK_AB R4, R20, R77 ;  /* 0x0000004d1404723e */ /* 0x000fe200000010ff */
[----:B------:R-:W-:Y:S01]  /*7100*/  USHF.R.S32.HI UR10, URZ, 0x1f, UR40 ;  /* 0x0000001f3f0a7899 */ /* 0x000fe20008011428 */
[----:B------:R-:W-:Y:S01]  /*7110*/  SHF.R.U64 R10, R10, 0x3, RZ ;  /* 0x000000030a0a7819 */ /* 0x000fe200000012ff */
[----:B------:R-:W-:Y:S01]  /*7120*/  UIMAD UR6, UR11, UR8, URZ ;  /* 0x000000080b0672a4 */ /* 0x000fe2000f8e023f */
[----:B------:R-:W2:Y:S01]  /*7130*/  LDC.64 R102, c[0x0][0xb98] ;  /* 0x0002e600ff667b82 */ /* 0x000ea20000000a00 */
[----:B------:R-:W-:Y:S01]  /*7140*/  SHF.R.U64 R20, R5, 0x3, RZ ;  /* 0x0000000305147819 */ /* 0x000fe200000012ff */
[----:B------:R-:W-:Y:S01]  /*7150*/  FMUL.FTZ R67, R112, R61 ;  /* 0x0000003d70437220 */ /* 0x000fe20000410000 */
[----:B------:R-:W-:Y:S01]  /*7160*/  SHF.R.U64 R8, R8, 0x3, RZ ;  /* 0x0000000308087819 */ /* 0x000fe200000012ff */
[----:B------:R-:W-:Y:S01]  /*7170*/  UIMAD UR6, UR7, UR9, UR6 ;  /* 0x00000009070672a4 */ /* 0x000fe2000f8e0206 */
[----:B------:R-:W-:Y:S01]  /*7180*/  LOP3.LUT R40, R10, R29, RZ, 0x3c, !PT ;  /* 0x0000001d0a287212 */ /* 0x000fe200078e3cff */
[----:B------:R-:W-:Y:S01]  /*7190*/  FMUL.FTZ R65, R116, R61 ;  /* 0x0000003d74417220 */ /* 0x000fe20000410000 */
[----:B------:R-:W-:Y:S01]  /*71a0*/  LOP3.LUT R20, R20, R107, RZ, 0x3c, !PT ;  /* 0x0000006b14147212 */ /* 0x000fe200078e3cff */
[----:B------:R-:W-:Y:S01]  /*71b0*/  IMAD R107, R96, 0x80, R16 ;  /* 0x00000080606b7824 */ /* 0x000fe200078e0210 */
[----:B------:R-:W-:Y:S01]  /*71c0*/  LOP3.LUT R10, R25, 0x380, RZ, 0xc0, !PT ;  /* 0x00000380190a7812 */ /* 0x000fe200078ec0ff */
[----:B------:R-:W-:Y:S01]  /*71d0*/  UIADD3 UR6, UR5, UR6, URZ ;  /* 0x0000000605067290 */ /* 0x000fe2000fffe03f */
[----:B------:R-:W-:Y:S01]  /*71e0*/  LOP3.LUT R38, R8, R27, RZ, 0x3c, !PT ;  /* 0x0000001b08267212 */ /* 0x000fe200078e3cff */
[-C--:B------:R-:W-:Y:S01]  /*71f0*/  FMUL.FTZ R60, R121, R61.reuse ;  /* 0x0000003d793c7220 */ /* 0x080fe20000410000 */
[----:B------:R-:W-:Y:S01]  /*7200*/  LOP3.LUT R8, R13, 0x380, RZ, 0xc0, !PT ;  /* 0x000003800d087812 */ /* 0x000fe200078ec0ff */
[----:B------:R-:W-:Y:S01]  /*7210*/  FMUL.FTZ R63, R120, R61 ;  /* 0x0000003d783f7220 */ /* 0x000fe20000410000 */
[----:B------:R-:W-:Y:S01]  /*7220*/  MOV R77, R44 ;  /* 0x0000002c004d7202 */ /* 0x000fe20000000f00 */
[----:B0-----:R-:W-:Y:S01]  /*7230*/  @P1 IMAD.HI.U32 R44, R107, R110, RZ ;  /* 0x0000006e6b2c1227 */ /* 0x001fe200078e00ff */
[----:B------:R-:W-:-:S03]  /*7240*/  SHF.R.U64 R10, R10, 0x3, RZ ;  /* 0x000000030a0a7819 */ /* 0x000fc600000012ff */
[----:B------:R-:W-:Y:S01]  /*7250*/  FMUL.FTZ R51, R125, R61 ;  /* 0x0000003d7d337220 */ /* 0x000fe20000410000 */
[----:B------:R-:W-:Y:S01]  /*7260*/  SHF.R.U64 R8, R8, 0x3, RZ ;  /* 0x0000000308087819 */ /* 0x000fe200000012ff */
[----:B------:R-:W-:Y:S01]  /*7270*/  IMAD.MOV.U32 R45, RZ, RZ, R107 ;  /* 0x000000ffff2d7224 */ /* 0x000fe200078e006b */
[----:B------:R-:W-:Y:S01]  /*7280*/  LOP3.LUT R10, R10, R25, RZ, 0x3c, !PT ;  /* 0x000000190a0a7212 */ /* 0x000fe200078e3cff */
[-C--:B------:R-:W-:Y:S01]  /*7290*/  FMUL.FTZ R58, R124, R61.reuse ;  /* 0x0000003d7c3a7220 */ /* 0x080fe20000410000 */
[----:B------:R-:W-:Y:S01]  /*72a0*/  IADD3 R25, P0, R36, 0x6000, RZ ;  /* 0x0000600024197810 */ /* 0x000fe20007f1e0ff */
[----:B------:R-:W-:Y:S01]  /*72b0*/  FMUL.FTZ R52, R129, R61 ;  /* 0x0000003d81347220 */ /* 0x000fe20000410000 */
[----:B-1----:R-:W-:Y:S01]  /*72c0*/  @P1 SHF.R.U32.HI R45, RZ, R111, R44 ;  /* 0x0000006fff2d1219 */ /* 0x002fe2000001162c */
[----:B------:R-:W-:Y:S01]  /*72d0*/  FMUL.FTZ R57, R128, R61 ;  /* 0x0000003d80397220 */ /* 0x000fe20000410000 */
[----:B------:R-:W-:Y:S01]  /*72e0*/  F2FP.BF16.F32.PACK_AB R6, R6, R7 ;  /* 0x000000070606723e */ /* 0x000fe200000010ff */
[----:B------:R-:W-:Y:S01]  /*72f0*/  FMUL.FTZ R49, R133, R61 ;  /* 0x0000003d85317220 */ /* 0x000fe20000410000 */
[----:B------:R-:W-:Y:S01]  /*7300*/  LOP3.LUT R14, R8, R13, RZ, 0x3c, !PT ;  /* 0x0000000d080e7212 */ /* 0x000fe200078e3cff */
[----:B------:R-:W-:Y:S01]  /*7310*/  IMAD.U32 R13, RZ, RZ, UR5 ;  /* 0x00000005ff0d7e24 */ /* 0x000fe2000f8e00ff */
[----:B------:R-:W-:Y:S01]  /*7320*/  F2FP.BF16.F32.PACK_AB R5, R100, R105 ;  /* 0x000000696405723e */ /* 0x000fe200000010ff */
[----:B------:R-:W-:Y:S01]  /*7330*/  ULDC.64 UR4, c[0x0][0xb88] ;  /* 0x0002e20000047ab9 */ /* 0x000fe20000000a00 */
[----:B------:R-:W-:Y:S01]  /*7340*/  F2FP.BF16.F32.PACK_AB R7, R104, R109 ;  /* 0x0000006d6807723e */ /* 0x000fe200000010ff */
[----:B------:R-:W-:Y:S01]  /*7350*/  BAR.SYNC.DEFER_BLOCKING 0x1, 0x100 ;  /* 0x0044000000007b1d */ /* 0x000fe20000010000 */
[----:B------:R-:W-:Y:S01]  /*7360*/  MOV R13, UR6 ;  /* 0x00000006000d7c02 */ /* 0x000fe20008000f00 */
[-C--:B------:R-:W-:Y:S01]  /*7370*/  FMUL.FTZ R56, R132, R61.reuse ;  /* 0x0000003d84387220 */ /* 0x080fe20000410000 */
[----:B------:R-:W-:Y:S01]  /*7380*/  LOP3.LUT R24, R25, 0x380, RZ, 0xc0, !PT ;  /* 0x0000038019187812 */ /* 0x000fe200078ec0ff */
[----:B------:R-:W-:Y:S01]  /*7390*/  FMUL.FTZ R50, R137, R61 ;  /* 0x0000003d89327220 */ /* 0x000fe20000410000 */
[----:B------:R-:W-:Y:S01]  /*73a0*/  MOV R105, R38 ;  /* 0x0000002600697202 */ /* 0x000fe20000000f00 */
[----:B------:R-:W-:Y:S01]  /*73b0*/  IMAD.MOV R38, RZ, RZ, -R45 ;  /* 0x000000ffff267224 */ /* 0x000fe200078e0a2d */
[----:B------:R-:W-:Y:S01]  /*73c0*/  SHF.R.U64 R24, R24, 0x3, RZ ;  /* 0x0000000318187819 */ /* 0x000fe200000012ff */
[----:B--2---:R-:W-:Y:S01]  /*73d0*/  IMAD.WIDE.U32 R12, R102, UR40, R12 ;  /* 0x00000028660c7c25 */ /* 0x004fe2000f8e000c */
[----:B------:R-:W-:Y:S01]  /*73e0*/  LOP3.LUT R8, R21, 0x380, RZ, 0xc0, !PT ;  /* 0x0000038015087812 */ /* 0x000fe200078ec0ff */
[----:B------:R-:W-:Y:S01]  /*73f0*/  ULDC UR6, c[0x0][0xa88] ;  /* 0x0002a20000067ab9 */ /* 0x000fe20000000800 */
[----:B------:R-:W-:Y:S01]  /*7400*/  LOP3.LUT R24, R24, R25, RZ, 0x3c, !PT ;  /* 0x0000001918187212 */ /* 0x000fe200078e3cff */
[----:B------:R-:W-:Y:S01]  /*7410*/  IMAD.X R25, RZ, RZ, R37, P0 ;  /* 0x000000ffff197224 */ /* 0x000fe200000e0625 */
[----:B------:R-:W-:Y:S01]  /*7420*/  IADD3 R29, P3, R36, 0x4000, RZ ;  /* 0x00004000241d7810 */ /* 0x000fe20007f7e0ff */
[-C--:B------:R-:W-:Y:S01]  /*7430*/  FMUL.FTZ R55, R136, R61.reuse ;  /* 0x0000003d88377220 */ /* 0x080fe20000410000 */
[----:B------:R-:W-:Y:S01]  /*7440*/  SHF.R.S32.HI R39, RZ, 0x1f, R45 ;  /* 0x0000001fff277819 */ /* 0x000fe2000001142d */
[-C--:B------:R-:W-:Y:S01]  /*7450*/  FMUL.FTZ R47, R141, R61.reuse ;  /* 0x0000003d8d2f7220 */ /* 0x080fe20000410000 */
[----:B------:R-:W-:Y:S01]  /*7460*/  IADD3 R12, P0, R45, R12, RZ ;  /* 0x0000000c2d0c7210 */ /* 0x000fe20007f1e0ff */
[-C--:B------:R-:W-:Y:S01]  /*7470*/  FMUL.FTZ R54, R140, R61.reuse ;  /* 0x0000003d8c367220 */ /* 0x080fe20000410000 */
[----:B------:R-:W-:Y:S01]  /*7480*/  SHF.R.U64 R8, R8, 0x3, RZ ;  /* 0x0000000308087819 */ /* 0x000fe200000012ff */
[-C--:B------:R-:W-:Y:S01]  /*7490*/  FMUL.FTZ R48, R145, R61.reuse ;  /* 0x0000003d91307220 */ /* 0x080fe20000410000 */
[----:B------:R-:W-:Y:S01]  /*74a0*/  IADD3 R27, P2, R36, 0x5000, RZ ;  /* 0x00005000241b7810 */ /* 0x000fe20007f5e0ff */
[----:B------:R-:W-:Y:S01]  /*74b0*/  FMUL.FTZ R53, R144, R61 ;  /* 0x0000003d90357220 */ /* 0x000fe20000410000 */
[----:B------:R-:W-:Y:S01]  /*74c0*/  LOP3.LUT R28, R29, 0x380, RZ, 0xc0, !PT ;  /* 0x000003801d1c7812 */ /* 0x000fe200078ec0ff */
[----:B------:R0:W-:Y:S01]  /*74d0*/  STSM.16.M88.4 [R106], R4 ;  /* 0x000000046a007844 */ /* 0x0001e20000000200 */
[----:B------:R-:W-:Y:S01]  /*74e0*/  LOP3.LUT R8, R8, R21, RZ, 0x3c, !PT ;  /* 0x0000001508087212 */ /* 0x000fe200078e3cff */
[-C--:B------:R-:W-:Y:S01]  /*74f0*/  FMUL.FTZ R46, R149, R61.reuse ;  /* 0x0000003d952e7220 */ /* 0x080fe20000410000 */
[----:B------:R-:W-:Y:S01]  /*7500*/  LOP3.LUT R26, R27, 0x380, RZ, 0xc0, !PT ;  /* 0x000003801b1a7812 */ /* 0x000fe200078ec0ff */
[----:B------:R-:W-:Y:S01]  /*7510*/  FMUL.FTZ R61, R148, R61 ;  /* 0x0000003d943d7220 */ /* 0x000fe20000410000 */
[----:B------:R-:W-:Y:S01]  /*7520*/  MOV R104, R40 ;  /* 0x0000002800687202 */ /* 0x000fe20000000f00 */
[----:B------:R-:W-:Y:S01]  /*7530*/  ULDC.64 UR8, c[0x0][0xae8] ;  /* 0x0002ba0000087ab9 */ /* 0x000fe20000000a00 */
[----:B------:R-:W-:-:S02]  /*7540*/  MOV R15, R14 ;  /* 0x0000000e000f7202 */ /* 0x000fc40000000f00 */
[----:B------:R-:W-:Y:S02]  /*7550*/  SHF.R.U64 R28, R28, 0x3, RZ ;  /* 0x000000031c1c7819 */ /* 0x000fe400000012ff */
[----:B------:R-:W-:Y:S02]  /*7560*/  LEA R41, R96, R19, 0x7 ;  /* 0x0000001360297211 */ /* 0x000fe400078e38ff */
[----:B------:R-:W-:Y:S02]  /*7570*/  MOV R14, R8 ;  /* 0x00000008000e7202 */ /* 0x000fe40000000f00 */
[----:B------:R-:W-:Y:S01]  /*7580*/  SHF.R.U64 R26, R26, 0x3, RZ ;  /* 0x000000031a1a7819 */ /* 0x000fe200000012ff */
[----:B0-----:R-:W-:Y:S01]  /*7590*/  IMAD R4, R102, UR10, RZ ;  /* 0x0000000a66047c24 */ /* 0x001fe2000f8e02ff */
[----:B------:R-:W-:Y:S01]  /*75a0*/  MOV R106, R10 ;  /* 0x0000000a006a7202 */ /* 0x000fe20000000f00 */
[----:B------:R-:W-:Y:S01]  /*75b0*/  IMAD R11, R59, R38, R107 ;  /* 0x000000263b0b7224 */ /* 0x000fe200078e026b */
[----:B------:R-:W-:Y:S01]  /*75c0*/  F2FP.BF16.F32.PACK_AB R5, R108, R113 ;  /* 0x000000716c05723e */ /* 0x000fe200000010ff */
[----:B------:R-:W-:Y:S01]  /*75d0*/  IMAD R103, R103, UR40, R4 ;  /* 0x0000002867677c24 */ /* 0x000fe2000f8e0204 */
[----:B------:R-:W-:-:S02]  /*75e0*/  F2FP.BF16.F32.PACK_AB R4, R72, R75 ;  /* 0x0000004b4804723e */ /* 0x000fc400000010ff */
[----:B------:R-:W-:Y:S02]  /*75f0*/  SHF.R.S32.HI R10, RZ, 0x1f, R11 ;  /* 0x0000001fff0a7819 */ /* 0x000fe4000001140b */
[----:B------:R-:W-:Y:S02]  /*7600*/  IADD3.X R13, R39, R13, R103, P0, !PT ;  /* 0x0000000d270d7210 */ /* 0x000fe400007fe467 */
[----:B------:R-:W-:Y:S01]  /*7610*/  F2FP.BF16.F32.PACK_AB R6, R70, R73 ;  /* 0x000000494606723e */ /* 0x000fe200000010ff */
[----:B------:R-:W-:Y:S01]  /*7620*/  IMAD R10, R10, UR4, RZ ;  /* 0x000000040a0a7c24 */ /* 0x000fe2000f8e02ff */
[----:B------:R-:W-:Y:S01]  /*7630*/  F2FP.BF16.F32.PACK_AB R7, R98, R117 ;  /* 0x000000756207723e */ /* 0x000fe200000010ff */
[C---:B------:R-:W-:Y:S01]  /*7640*/  IMAD.WIDE.U32 R12, R11.reuse, UR4, R12 ;  /* 0x000000040b0c7c25 */ /* 0x040fe2000f8e000c */
[----:B------:R-:W-:Y:S02]  /*7650*/  F2FP.BF16.F32.PACK_AB R8, R66, R71 ;  /* 0x000000474208723e */ /* 0x000fe400000010ff */
[----:B------:R-:W-:Y:S01]  /*7660*/  LOP3.LUT R28, R28, R29, RZ, 0x3c, !PT ;  /* 0x0000001d1c1c7212 */ /* 0x000fe200078e3cff */
[----:B------:R-:W-:Y:S01]  /*7670*/  IMAD R39, R11, UR5, R10 ;  /* 0x000000050b277c24 */ /* 0x000fe2000f8e020a */
[----:B------:R0:W-:Y:S01]  /*7680*/  STSM.16.M88.4 [R15], R4 ;  /* 0x000000040f007844 */ /* 0x0001e20000000200 */
[----:B------:R-:W-:Y:S01]  /*7690*/  ULDC.64 UR4, c[0x0][0xb50] ;  /* 0x0002d40000047ab9 */ /* 0x000fe20000000a00 */
[----:B------:R-:W-:Y:S01]  /*76a0*/  IMAD R66, R59, UR6, RZ ;  /* 0x000000063b427c24 */ /* 0x000fe2000f8e02ff */
[----:B------:R-:W-:-:S02]  /*76b0*/  IADD3.X R29, RZ, R37, RZ, P3, !PT ;  /* 0x00000025ff1d7210 */ /* 0x000fc40001ffe4ff */
[----:B------:R-:W-:Y:S02]  /*76c0*/  LOP3.LUT P0, RZ, R154, 0x3, RZ, 0xc0, !PT ;  /* 0x000000039aff7812 */ /* 0x000fe4000780c0ff */
[----:B------:R-:W-:Y:S02]  /*76d0*/  F2FP.BF16.F32.PACK_AB R9, R94, R101 ;  /* 0x000000655e09723e */ /* 0x000fe400000010ff */
[----:B------:R-:W-:Y:S02]  /*76e0*/  F2FP.BF16.F32.PACK_AB R10, R68, R69 ;  /* 0x00000045440a723e */ /* 0x000fe400000010ff */
[----:B------:R-:W-:Y:S02]  /*76f0*/  F2FP.BF16.F32.PACK_AB R11, R92, R99 ;  /* 0x000000635c0b723e */ /* 0x000fe400000010ff */
[----:B------:R-:W-:Y:S02]  /*7700*/  LEA R38, P3, R12, UR4, 0x2 ;  /* 0x000000040c267c11 */ /* 0x000fe4000f8610ff */
[----:B------:R-:W-:Y:S01]  /*7710*/  LOP3.LUT R26, R26, R27, RZ, 0x3c, !PT ;  /* 0x0000001b1a1a7212 */ /* 0x000fe200078e3cff */
[----:B0-----:R-:W-:Y:S01]  /*7720*/  VIADD R5, R41, 0x8 ;  /* 0x0000000829057836 */ /* 0x001fe20000000000 */
[----:B------:R0:W-:Y:S01]  /*7730*/  STSM.16.M88.4 [R14], R8 ;  /* 0x000000080e007844 */ /* 0x0001e20000000200 */
[----:B------:R-:W-:Y:S01]  /*7740*/  IMAD.IADD R7, R13, 0x1, R39 ;  /* 0x000000010d077824 */ /* 0x000fe200078e0227 */
[----:B------:R-:W-:Y:S01]  /*7750*/  F2FP.BF16.F32.PACK_AB R4, R62, R67 ;  /* 0x000000433e04723e */ /* 0x000fe200000010ff */
[----:B------:R-:W-:Y:S01]  /*7760*/  IMAD.X R27, RZ, RZ, R37, P2 ;  /* 0x000000ffff1b7224 */ /* 0x000fe200010e0625 */
[-C--:B------:R-:W-:Y:S01]  /*7770*/  ISETP.GE.OR P2, PT, R41, R66.reuse, P0 ;  /* 0x000000422900720c */ /* 0x080fe20000746670 */
[----:B------:R-:W-:Y:S01]  /*7780*/  SHFL.IDX PT, R62, R38, 0x1, 0x1c1f ;  /* 0x003c1f00263e7f89 */ /* 0x000fe200000e0000 */
[----:B------:R-:W-:-:S02]  /*7790*/  ISETP.GE.OR P0, PT, R5, R66, P0 ;  /* 0x000000420500720c */ /* 0x000fc40000706670 */
[----:B------:R-:W-:Y:S02]  /*77a0*/  LEA.HI.X R39, R12, UR5, R7, 0x2, P3 ;  /* 0x000000050c277c11 */ /* 0x000fe400098f1407 */
[----:B------:R-:W-:Y:S02]  /*77b0*/  F2FP.BF16.F32.PACK_AB R5, R88, R97 ;  /* 0x000000615805723e */ /* 0x000fe400000010ff */
[----:B------:R-:W-:Y:S02]  /*77c0*/  F2FP.BF16.F32.PACK_AB R6, R64, R65 ;  /* 0x000000414006723e */ /* 0x000fe400000010ff */
[----:B------:R-:W-:Y:S01]  /*77d0*/  F2FP.BF16.F32.PACK_AB R7, R90, R95 ;  /* 0x0000005f5a07723e */ /* 0x000fe200000010ff */
[----:B------:R-:W-:Y:S01]  /*77e0*/  SHFL.IDX PT, R64, R38, RZ, 0x1c1f ;  /* 0x001c1fff26407589 */ /* 0x000fe200000e0000 */
[----:B------:R-:W-:Y:S02]  /*77f0*/  F2FP.BF16.F32.PACK_AB R12, R60, R63 ;  /* 0x0000003f3c0c723e */ /* 0x000fe400000010ff */
[----:B------:R-:W-:Y:S01]  /*7800*/  F2FP.BF16.F32.PACK_AB R13, R80, R93 ;  /* 0x0000005d500d723e */ /* 0x000fe200000010ff */
[----:B------:R-:W-:Y:S01]  /*7810*/  STSM.16.M88.4 [R106], R4 ;  /* 0x000000046a007844 */ /* 0x000fe20000000200 */
[----:B0-----:R-:W-:-:S02]  /*7820*/  F2FP.BF16.F32.PACK_AB R14, R51, R58 ;  /* 0x0000003a330e723e */ /* 0x001fc400000010ff */
[----:B------:R-:W-:Y:S01]  /*7830*/  F2FP.BF16.F32.PACK_AB R15, R79, R86 ;  /* 0x000000564f0f723e */ /* 0x000fe200000010ff */
[----:B------:R-:W0:Y:S01]  /*7840*/  SHFL.IDX PT, R65, R39, RZ, 0x1c1f ;  /* 0x001c1fff27417589 */ /* 0x000e2200000e0000 */
[----:B------:R-:W-:Y:S02]  /*7850*/  F2FP.BF16.F32.PACK_AB R8, R52, R57 ;  /* 0x000000393408723e */ /* 0x000fe400000010ff */
[----:B------:R-:W-:Y:S01]  /*7860*/  F2FP.BF16.F32.PACK_AB R9, R76, R91 ;  /* 0x0000005b4c09723e */ /* 0x000fe200000010ff */
[----:B------:R-:W-:Y:S01]  /*7870*/  STSM.16.M88.4 [R105], R12 ;  /* 0x0000000c69007844 */ /* 0x000fe20000000200 */
[----:B------:R-:W-:Y:S01]  /*7880*/  F2FP.BF16.F32.PACK_AB R10, R49, R56 ;  /* 0x00000038310a723e */ /* 0x000fe200000010ff */
[----:B------:R-:W1:Y:S01]  /*7890*/  @P1 LDC R57, c[0x0][0xbec] ;  /* 0x0002fb00ff391b82 */ /* 0x000e620000000800 */
[----:B------:R-:W-:Y:S01]  /*78a0*/  F2FP.BF16.F32.PACK_AB R11, R78, R89 ;  /* 0x000000594e0b723e */ /* 0x000fe200000010ff */
[----:B------:R-:W2:Y:S01]  /*78b0*/  SHFL.IDX PT, R63, R39, 0x1, 0x1c1f ;  /* 0x003c1f00273f7f89 */ /* 0x000ea200000e0000 */
[----:B------:R-:W-:-:S02]  /*78c0*/  F2FP.BF16.F32.PACK_AB R71, R81, R84 ;  /* 0x000000545147723e */ /* 0x000fc400000010ff */
[----:B------:R-:W-:Y:S01]  /*78d0*/  MOV R100, R42 ;  /* 0x0000002a00647202 */ /* 0x000fe20000000f00 */
[----:B------:R-:W-:Y:S01]  /*78e0*/  STSM.16.M88.4 [R104], R8 ;  /* 0x0000000868007844 */ /* 0x000fe20000000200 */
[----:B------:R-:W-:Y:S02]  /*78f0*/  F2FP.BF16.F32.PACK_AB R68, R50, R55 ;  /* 0x000000373244723e */ /* 0x000fe400000010ff */
[----:B------:R-:W-:Y:S02]  /*7900*/  F2FP.BF16.F32.PACK_AB R69, R74, R87 ;  /* 0x000000574a45723e */ /* 0x000fe400000010ff */
[----:B------:R-:W-:Y:S02]  /*7910*/  F2FP.BF16.F32.PACK_AB R70, R47, R54 ;  /* 0x000000362f46723e */ /* 0x000fe400000010ff */
[----:B------:R-:W-:Y:S02]  /*7920*/  F2FP.BF16.F32.PACK_AB R81, R82, R85 ;  /* 0x000000555251723e */ /* 0x000fe400000010ff */
[----:B------:R-:W-:Y:S01]  /*7930*/  F2FP.BF16.F32.PACK_AB R80, R48, R53 ;  /* 0x000000353050723e */ /* 0x000fe200000010ff */
[----:B------:R-:W-:Y:S01]  /*7940*/  STSM.16.M88.4 [R100], R68 ;  /* 0x0000004464007844 */ /* 0x000fe20000000200 */
[----:B------:R-:W-:-:S02]  /*7950*/  F2FP.BF16.F32.PACK_AB R82, R46, R61 ;  /* 0x0000003d2e52723e */ /* 0x000fc400000010ff */
[----:B------:R-:W-:Y:S01]  /*7960*/  F2FP.BF16.F32.PACK_AB R83, R83, R150 ;  /* 0x000000965353723e */ /* 0x000fe200000010ff */
[----:B------:R-:W3:Y:S01]  /*7970*/  @P1 LDC R61, c[0x0][0xbf0] ;  /* 0x0002fc00ff3d1b82 */ /* 0x000ee20000000800 */
[C---:B------:R-:W-:Y:S02]  /*7980*/  LOP3.LUT R21, R36.reuse, 0x380, RZ, 0xc0, !PT ;  /* 0x0000038024157812 */ /* 0x040fe400078ec0ff */
[C---:B------:R-:W-:Y:S01]  /*7990*/  IADD3 R33, P5, R36.reuse, 0x2000, RZ ;  /* 0x0000200024217810 */ /* 0x040fe20007fbe0ff */
[----:B------:R-:W-:Y:S01]  /*79a0*/  STSM.16.M88.4 [R77], R80 ;  /* 0x000000504d007844 */ /* 0x000fe20000000200 */
[----:B------:R-:W-:Y:S01]  /*79b0*/  SHF.R.U64 R21, R21, 0x3, RZ ;  /* 0x0000000315157819 */ /* 0x000fe200000012ff */
[----:B------:R-:W-:Y:S02]  /*79c0*/  UIMAD UR6, UR11, UR8, URZ ;  /* 0x000000080b0672a4 */ /* 0x000fe4000f8e023f */
[----:B------:R-:W-:Y:S01]  /*79d0*/  BAR.SYNC.DEFER_BLOCKING 0x1, 0x100 ;  /* 0x0044000000007b1d */ /* 0x000fe20000010000 */
[----:B------:R-:W-:-:S02]  /*79e0*/  IADD3 R31, P4, R36, 0x3000, RZ ;  /* 0x00003000241f7810 */ /* 0x000fc40007f9e0ff */
[----:B------:R-:W-:Y:S01]  /*79f0*/  LOP3.LUT R36, R21, R36, RZ, 0x3c, !PT ;  /* 0x0000002415247212 */ /* 0x000fe200078e3cff */
[----:B------:R-:W-:Y:S01]  /*7a00*/  IMAD.X R21, RZ, RZ, R37, P6 ;  /* 0x000000ffff157224 */ /* 0x000fe200030e0625 */
[----:B------:R-:W-:Y:S01]  /*7a10*/  UIMAD.WIDE.U32 UR4, UR7, UR8, URZ ;  /* 0x00000008070472a5 */ /* 0x000fe2000f8e003f */
[----:B------:R-:W-:Y:S01]  /*7a20*/  LOP3.LUT R32, R33, 0x380, RZ, 0xc0, !PT ;  /* 0x0000038021207812 */ /* 0x000fe200078ec0ff */
[----:B------:R-:W-:Y:S01]  /*7a30*/  UIMAD UR6, UR7, UR9, UR6 ;  /* 0x00000009070672a4 */ /* 0x000fe2000f8e0206 */
[----:B------:R-:W-:Y:S02]  /*7a40*/  LOP3.LUT R30, R31, 0x380, RZ, 0xc0, !PT ;  /* 0x000003801f1e7812 */ /* 0x000fe400078ec0ff */
[----:B------:R-:W-:Y:S01]  /*7a50*/  ULDC.64 UR8, c[0x0][0xaf0] ;  /* 0x0002bc0000087ab9 */ /* 0x000fe20000000a00 */
[----:B0-----:R0:W-:Y:S01]  /*7a60*/  @!P2 ST.E desc[UR48][R64.64], R3 ;  /* 0x000000034000a985 */ /* 0x0011e2000c101930 */
[----:B------:R-:W-:Y:S01]  /*7a70*/  UIADD3 UR5, UR5, UR6, URZ ;  /* 0x0000000605057290 */ /* 0x000fe2000fffe03f */
[----:B------:R-:W-:-:S02]  /*7a80*/  SHF.R.U64 R32, R32, 0x3, RZ ;  /* 0x0000000320207819 */ /* 0x000fc400000012ff */
[----:B--2---:R1:W-:Y:S01]  /*7a90*/  @!P0 ST.E desc[UR48][R62.64], R0 ;  /* 0x000000003e008985 */ /* 0x0043e2000c101930 */
[----:B------:R-:W-:Y:S01]  /*7aa0*/  SHF.R.U64 R30, R30, 0x3, RZ ;  /* 0x000000031e1e7819 */ /* 0x000fe200000012ff */
[----:B0-----:R-:W-:Y:S02]  /*7ab0*/  IMAD R3, R153, 0x20, R17 ;  /* 0x0000002099037824 */ /* 0x001fe400078e0211 */
[----:B------:R0:W5:Y:S01]  /*7ac0*/  LD.E.128 R44, desc[UR48][R34.64] ;  /* 0x00000030222c7980 */ /* 0x000162000c101d00 */
[----:B------:R-:W-:Y:S01]  /*7ad0*/  UIMAD UR6, UR10, UR8, URZ ;  /* 0x000000080a0672a4 */ /* 0x000fe2000f8e023f */
[----:B------:R-:W-:Y:S01]  /*7ae0*/  LOP3.LUT R32, R32, R33, RZ, 0x3c, !PT ;  /* 0x0000002120207212 */ /* 0x000fe200078e3cff */
[----:B------:R-:W-:Y:S01]  /*7af0*/  UIMAD.WIDE.U32 UR4, UR40, UR8, UR4 ;  /* 0x00000008280472a5 */ /* 0x000fe2000f8e0004 */
[----:B------:R2:W5:Y:S01]  /*7b00*/  LD.E.128 R48, desc[UR48][R28.64] ;  /* 0x000000301c307980 */ /* 0x000562000c101d00 */
[----:B------:R-:W-:-:S03]  /*7b10*/  LOP3.LUT R30, R30, R31, RZ, 0x3c, !PT ;  /* 0x0000001f1e1e7212 */ /* 0x000fc600078e3cff */
[----:B------:R4:W5:Y:S01]  /*7b20*/  LD.E.128 R8, desc[UR48][R20.64] ;  /* 0x0000003014087980 */ /* 0x000962000c101d00 */
[----:B0-----:R-:W0:Y:S01]  /*7b30*/  LDC.64 R34, c[0x0][0xae0] ;  /* 0x0002b800ff227b82 */ /* 0x001e220000000a00 */
[----:B------:R-:W-:Y:S01]  /*7b40*/  UIMAD UR6, UR40, UR9, UR6 ;  /* 0x00000009280672a4 */ /* 0x000fe2000f8e0206 */
[--C-:B------:R-:W-:Y:S01]  /*7b50*/  IMAD.X R33, RZ, RZ, R37.reuse, P5 ;  /* 0x000000ffff217224 */ /* 0x100fe200028e0625 */
[----:B------:R-:W5:Y:S01]  /*7b60*/  LD.E.128 R52, desc[UR48][R26.64] ;  /* 0x000000301a347980 */ /* 0x000f62000c101d00 */
[----:B--2---:R-:W-:Y:S01]  /*7b70*/  LEA R28, R96, R3, 0x7 ;  /* 0x00000003601c7211 */ /* 0x004fe200078e38ff */
[----:B------:R-:W-:Y:S01]  /*7b80*/  IMAD.X R31, RZ, RZ, R37, P4 ;  /* 0x000000ffff1f7224 */ /* 0x000fe200020e0625 */
[----:B------:R-:W-:Y:S01]  /*7b90*/  UIADD3 UR5, UR5, UR6, URZ ;  /* 0x0000000605057290 */ /* 0x000fe2000fffe03f */
[----:B------:R-:W5:Y:S02]  /*7ba0*/  LD.E.128 R36, desc[UR48][R36.64] ;  /* 0x0000003024247980 */ /* 0x000f64000c101d00 */
[----:B-1----:R-:W-:Y:S01]  /*7bb0*/  @P1 IMAD.HI.U32 R0, R28, R57, RZ ;  /* 0x000000391c001227 */ /* 0x002fe200078e00ff */
[----:B------:R-:W-:Y:S01]  /*7bc0*/  ULDC.64 UR6, c[0x0][0xad8] ;  /* 0x0002b60000067ab9 */ /* 0x000fe20000000a00 */
[----:B------:R-:W5:Y:S02]  /*7bd0*/  LD.E.128 R40, desc[UR48][R32.64] ;  /* 0x0000003020287980 */ /* 0x000f64000c101d00 */
[----:B----4-:R-:W-:Y:S01]  /*7be0*/  IMAD.MOV.U32 R20, RZ, RZ, R28 ;  /* 0x000000ffff147224 */ /* 0x010fe200078e001c */
[----:B---3--:R-:W-:Y:S01]  /*7bf0*/  @P1 SHF.R.U32.HI R20, RZ, R61, R0 ;  /* 0x0000003dff141219 */ /* 0x008fe20000011600 */
[----:B------:R-:W5:Y:S03]  /*7c00*/  LD.E.128 R4, desc[UR48][R30.64] ;  /* 0x000000301e047980 */ /* 0x000f66000c101d00 */
[--C-:B------:R-:W-:Y:S01]  /*7c10*/  SHF.R.S32.HI R3, RZ, 0x1f, R20.reuse ;  /* 0x0000001fff037819 */ /* 0x100fe20000011414 */
[----:B------:R-:W-:Y:S01]  /*7c20*/  IMAD.MOV R0, RZ, RZ, -R20 ;  /* 0x000000ffff007224 */ /* 0x000fe200078e0a14 */
[----:B------:R1:W5:Y:S03]  /*7c30*/  LD.E.128 R12, desc[UR48][R24.64] ;  /* 0x00000030180c7980 */ /* 0x000366000c101d00 */
[----:B------:R-:W-:Y:S01]  /*7c40*/  IMAD R59, R59, R0, R28 ;  /* 0x000000003b3b7224 */ /* 0x000fe200078e021c */
[----:B------:R-:W-:Y:S01]  /*7c50*/  @!PT LDS RZ, [RZ] ;  /* 0x00000000fffff984 */ /* 0x000fe20000000800 */
[----:B------:R-:W-:Y:S01]  /*7c60*/  @!PT LDS RZ, [RZ] ;  /* 0x00000000fffff984 */ /* 0x000fe20000000800 */
[----:B------:R-:W-:Y:S01]  /*7c70*/  @!PT LDS RZ, [RZ] ;  /* 0x00000000fffff984 */ /* 0x000fe20000000800 */
[----:B------:R-:W-:Y:S01]  /*7c80*/  @!PT LDS RZ, [RZ] ;  /* 0x00000000fffff984 */ /* 0x000fe20000000800 */
[----:B------:R2:W-:Y:S06]  /*7c90*/  MEMBAR.ALL.CTA ;  /* 0x0000000000007992 */ /* 0x0005ec0000008000 */
[----:B--2---:R-:W2:Y:S01]  /*7ca0*/  FENCE.VIEW.ASYNC.S ;  /* 0x00000000000073c6 */ /* 0x004ea20000000000 */
[----:B0-----:R-:W-:Y:S01]  /*7cb0*/  IMAD R3, R3, R34, RZ ;  /* 0x0000002203037224 */ /* 0x001fe200078e02ff */
[----:B------:R-:W-:-:S03]  /*7cc0*/  SHF.R.S32.HI R0, RZ, 0x1f, R59 ;  /* 0x0000001fff007819 */ /* 0x000fc6000001143b */
[C---:B------:R-:W-:Y:S02]  /*7cd0*/  IMAD R3, R20.reuse, R35, R3 ;  /* 0x0000002314037224 */ /* 0x040fe400078e0203 */
[----:B------:R-:W-:Y:S01]  /*7ce0*/  IMAD.WIDE.U32 R20, R20, R34, UR4 ;  /* 0x0000000414147e25 */ /* 0x000fe2000f8e0022 */
[----:B------:R-:W-:-:S03]  /*7cf0*/  LEA R29, R96, R17, 0x7 ;  /* 0x00000011601d7211 */ /* 0x000fc600078e38ff */
[----:B------:R-:W-:Y:S02]  /*7d00*/  IMAD.IADD R21, R21, 0x1, R3 ;  /* 0x0000000115157824 */ /* 0x000fe400078e0203 */
[----:B------:R-:W-:Y:S01]  /*7d10*/  IMAD R0, R0, UR6, RZ ;  /* 0x0000000600007c24 */ /* 0x000fe2000f8e02ff */
[----:B------:R-:W-:Y:S01]  /*7d20*/  UIADD3 UR39, UR39, 0x28820, URZ ;  /* 0x0002882027277890 */ /* 0x000fe2000fffe03f */
[----:B------:R-:W-:Y:S01]  /*7d30*/  IMAD.WIDE.U32 R20, R59, UR6, R20 ;  /* 0x000000063b147c25 */ /* 0x000fe2000f8e0014 */
[----:B------:R-:W-:Y:S01]  /*7d40*/  UIADD3 UR43, UR43, 0x1, URZ ;  /* 0x000000012b2b7890 */ /* 0x000fe2000fffe03f */
[----:B------:R-:W-:Y:S02]  /*7d50*/  ISETP.GE.AND P1, PT, R29, R66, PT ;  /* 0x000000421d00720c */ /* 0x000fe40003f26270 */
[----:B-1----:R-:W-:Y:S01]  /*7d60*/  IMAD R25, R59, UR7, R0 ;  /* 0x000000073b197c24 */ /* 0x002fe2000f8e0200 */
[----:B------:R-:W-:Y:S01]  /*7d70*/  ULDC.64 UR6, c[0x0][0xa80] ;  /* 0x0002a00000067ab9 */ /* 0x000fe20000000a00 */
[----:B------:R-:W-:Y:S01]  /*7d80*/  UPRMT UR39, URZ, 0x654, UR39 ;  /* 0x000006543f277896 */ /* 0x000fe20008000027 */
[----:B------:R-:W-:Y:S01]  /*7d90*/  LEA R0, P2, R20, UR6, 0x1 ;  /* 0x0000000614007c11 */ /* 0x000fe2000f8408ff */
[----:B------:R-:W-:Y:S01]  /*7da0*/  IMAD.IADD R21, R21, 0x1, R25 ;  /* 0x0000000115157824 */ /* 0x000fe200078e0219 */
[----:B------:R-:W-:Y:S01]  /*7db0*/  UISETP.NE.AND UP0, UPT, UR43, 0x2, UPT ;  /* 0x000000022b00788c */ /* 0x000fe2000bf05270 */
[----:B------:R-:W-:-:S03]  /*7dc0*/  VIADD R3, R29, 0x20 ;  /* 0x000000201d037836 */ /* 0x000fc60000000000 */
[----:B------:R-:W-:Y:S01]  /*7dd0*/  LEA.HI.X R28, R20, UR7, R21, 0x1, P2 ;  /* 0x00000007141c7c11 */ /* 0x000fe200090f0c15 */
[----:B------:R-:W-:Y:S01]  /*7de0*/  USEL UR5, URZ, 0x1, UP0 ;  /* 0x000000013f057887 */ /* 0x000fe20008000000 */
[-C--:B------:R-:W-:Y:S01]  /*7df0*/  ISETP.GE.AND P3, PT, R3, R66.reuse, PT ;  /* 0x000000420300720c */ /* 0x080fe20003f66270 */
[----:B------:R-:W-:Y:S01]  /*7e00*/  ULDC UR4, c[0x0][0xc] ;  /* 0x0000030000047ab9 */ /* 0x000fe20000000800 */
[----:B------:R-:W-:Y:S01]  /*7e10*/  VIADD R3, R29, 0x40 ;  /* 0x000000401d037836 */ /* 0x000fe20000000000 */
[----:B------:R-:W-:Y:S01]  /*7e20*/  UIADD3 UR41, UR4, UR41, URZ ;  /* 0x0000002904297290 */ /* 0x000fe2000fffe03f */
[----:B--2---:R0:W1:Y:S01]  /*7e30*/  SHFL.IDX PT, R26, R0, RZ, 0x181f ;  /* 0x00181fff001a7589 */ /* 0x00406200000e0000 */
[----:B------:R-:W-:Y:S01]  /*7e40*/  USEL UR43, UR43, URZ, UP0 ;  /* 0x0000003f2b2b7287 */ /* 0x000fe20008000000 */
[----:B------:R-:W-:Y:S01]  /*7e50*/  SYNCS.ARRIVE.TRANS64.RED.A1T0 RZ, [UR39], RZ ;  /* 0x000000ffffff79a7 */ /* 0x000fe20008100427 */
[----:B------:R-:W-:Y:S01]  /*7e60*/  ULOP3.LUT UR44, UR44, UR5, URZ, 0x3c, !UPT ;  /* 0x000000052c2c7292 */ /* 0x000fe2000f8e3c3f */
[----:B------:R0:W2:Y:S01]  /*7e70*/  SHFL.IDX PT, R27, R28, RZ, 0x181f ;  /* 0x00181fff1c1b7589 */ /* 0x0000a200000e0000 */
[----:B------:R-:W-:Y:S01]  /*7e80*/  BSSY B0, `(.L_x_6545) ;  /* 0x000000b000007945 */ /* 0x000fe20003800000 */
[----:B------:R-:W-:-:S03]  /*7e90*/  ISETP.GE.AND P0, PT, R3, R66, PT ;  /* 0x000000420300720c */ /* 0x000fc60003f06270 */
[----:B------:R-:W-:Y:S10]  /*7ea0*/  @P1 BRA `(.L_x_6546) ;  /* 0x0000000000201947 */ /* 0x000ff40003800000 */
[----:B------:R-:W-:Y:S02]  /*7eb0*/  ULDC UR4, c[0x0][0xac8] ;  /* 0x0002b20000047ab9 */ /* 0x000fe40000000800 */
[----:B------:R-:W-:Y:S02]  /*7ec0*/  ISETP.GE.AND P2, PT, R18, UR4, PT ;  /* 0x0000000412007c0c */ /* 0x000fe4000bf46270 */
[----:B------:R-:W-:-:S11]  /*7ed0*/  ISETP.GE.AND P1, PT, R22, UR4, PT ;  /* 0x0000000416007c0c */ /* 0x000fd6000bf26270 */
[----:B-1----:R-:W-:Y:S02]  /*7ee0*/  @!P2 LEA R24, P4, R18, R26, 0x1 ;  /* 0x0000001a1218a211 */ /* 0x002fe400078808ff */
[----:B--2---:R-:W-:Y:S02]  /*7ef0*/  @!P1 IMAD.WIDE R20, R22, 0x2, R26 ;  /* 0x0000000216149825 */ /* 0x004fe400078e021a */
[----:B------:R-:W-:-:S03]  /*7f00*/  @!P2 LEA.HI.X R25, R18, R27, R188, 0x1, P4 ;  /* 0x0000001b1219a211 */ /* 0x000fc600020f0cbc */
[----:B-----5:R3:W-:Y:S04]  /*7f10*/  @!P1 ST.E.128 desc[UR48][R20.64], R36 ;  /* 0x0000002414009985 */ /* 0x0207e8000c101d30 */
[----:B------:R3:W-:Y:S02]  /*7f20*/  @!P2 ST.E.128 desc[UR48][R24.64], R48 ;  /* 0x000000301800a985 */ /* 0x0007e4000c101d30 */
.L_x_6546:
[----:B------:R-:W-:Y:S05]  /*7f30*/  BSYNC B0 ;  /* 0x0000000000007941 */ /* 0x000fea0003800000 */
.L_x_6545:
[----:B--2---:R2:W4:Y:S01]  /*7f40*/  SHFL.IDX PT, R27, R28, 0x1, 0x181f ;  /* 0x00381f001c1b7f89 */ /* 0x00452200000e0000 */
[----:B------:R-:W-:Y:S03]  /*7f50*/  BSSY B0, `(.L_x_6547) ;  /* 0x000000b000007945 */ /* 0x000fe60003800000 */
[----:B-1----:R2:W1:Y:S01]  /*7f60*/  SHFL.IDX PT, R26, R0, 0x1, 0x181f ;  /* 0x00381f00001a7f89 */ /* 0x00246200000e0000 */
[----:B------:R-:W-:Y:S05]  /*7f70*/  @P3 BRA `(.L_x_6548) ;  /* 0x0000000000203947 */ /* 0x000fea0003800000 */
[----:B------:R-:W-:Y:S02]  /*7f80*/  ULDC UR4, c[0x0][0xac8] ;  /* 0x0002b20000047ab9 */ /* 0x000fe40000000800 */
[----:B------:R-:W-:Y:S02]  /*7f90*/  ISETP.GE.AND P3, PT, R18, UR4, PT ;  /* 0x0000000412007c0c */ /* 0x000fe4000bf66270 */
[----:B------:R-:W-:-:S11]  /*7fa0*/  ISETP.GE.AND P2, PT, R22, UR4, PT ;  /* 0x0000000416007c0c */ /* 0x000fd6000bf46270 */
[----:B-1-3--:R-:W-:Y:S02]  /*7fb0*/  @!P3 LEA R24, P1, R18, R26, 0x1 ;  /* 0x0000001a1218b211 */ /* 0x00afe400078208ff */
[----:B----4-:R-:W-:Y:S02]  /*7fc0*/  @!P2 IMAD.WIDE R20, R22, 0x2, R26 ;  /* 0x000000021614a825 */ /* 0x010fe400078e021a */
[----:B------:R-:W-:-:S03]  /*7fd0*/  @!P3 LEA.HI.X R25, R18, R27, R188, 0x1, P1 ;  /* 0x0000001b1219b211 */ /* 0x000fc600008f0cbc */
[----:B-----5:R1:W-:Y:S04]  /*7fe0*/  @!P2 ST.E.128 desc[UR48][R20.64], R44 ;  /* 0x0000002c1400a985 */ /* 0x0203e8000c101d30 */
[----:B------:R1:W-:Y:S02]  /*7ff0*/  @!P3 ST.E.128 desc[UR48][R24.64], R52 ;  /* 0x000000341800b985 */ /* 0x0003e4000c101d30 */
.L_x_6548:
[----:B------:R-:W-:Y:S05]  /*8000*/  BSYNC B0 ;  /* 0x0000000000007941 */ /* 0x000fea0003800000 */
.L_x_6547:
[----:B----4-:R4:W0:Y:S01]  /*8010*/  SHFL.IDX PT, R27, R28, 0x2, 0x181f ;  /* 0x00581f001c1b7f89 */ /* 0x01082200000e0000 */
[----:B------:R-:W-:Y:S03]  /*8020*/  BSSY B0, `(.L_x_6549) ;  /* 0x000000b000007945 */ /* 0x000fe60003800000 */
[----:B-1----:R4:W1:Y:S01]  /*8030*/  SHFL.IDX PT, R26, R0, 0x2, 0x181f ;  /* 0x00581f00001a7f89 */ /* 0x00286200000e0000 */
[----:B------:R-:W-:Y:S05]  /*8040*/  @P0 BRA `(.L_x_6550) ;  /* 0x0000000000200947 */ /* 0x000fea0003800000 */
[----:B------:R-:W-:Y:S02]  /*8050*/  ULDC UR4, c[0x0][0xac8] ;  /* 0x0002b20000047ab9 */ /* 0x000fe40000000800 */
[----:B------:R-:W-:Y:S02]  /*8060*/  ISETP.GE.AND P2, PT, R18, UR4, PT ;  /* 0x0000000412007c0c */ /* 0x000fe4000bf46270 */
[----:B------:R-:W-:-:S11]  /*8070*/  ISETP.GE.AND P1, PT, R22, UR4, PT ;  /* 0x0000000416007c0c */ /* 0x000fd6000bf26270 */
[----:B-1-3--:R-:W-:Y:S02]  /*8080*/  @!P2 LEA R24, P0, R18, R26, 0x1 ;  /* 0x0000001a1218a211 */ /* 0x00afe400078008ff */
[----:B0-----:R-:W-:Y:S02]  /*8090*/  @!P1 IMAD.WIDE R20, R22, 0x2, R26 ;  /* 0x0000000216149825 */ /* 0x001fe400078e021a */
[----:B------:R-:W-:-:S03]  /*80a0*/  @!P2 LEA.HI.X R25, R18, R27, R188, 0x1, P0 ;  /* 0x0000001b1219a211 */ /* 0x000fc600000f0cbc */
[----:B-----5:R0:W-:Y:S04]  /*80b0*/  @!P1 ST.E.128 desc[UR48][R20.64], R40 ;  /* 0x0000002814009985 */ /* 0x0201e8000c101d30 */
[----:B------:R0:W-:Y:S02]  /*80c0*/  @!P2 ST.E.128 desc[UR48][R24.64], R12 ;  /* 0x0000000c1800a985 */ /* 0x0001e4000c101d30 */
.L_x_6550:
[----:B------:R-:W-:Y:S05]  /*80d0*/  BSYNC B0 ;  /* 0x0000000000007941 */ /* 0x000fea0003800000 */
.L_x_6549:
[----:B------:R-:W-:Y:S01]  /*80e0*/  IADD3 R3, R29, 0x60, RZ ;  /* 0x000000601d037810 */ /* 0x000fe20007ffe0ff */
[----:B0--3--:R0:W3:Y:S01]  /*80f0*/  SHFL.IDX PT, R21, R28, 0x3, 0x181f ;  /* 0x00781f001c157f89 */ /* 0x0090e200000e0000 */
[----:B------:R-:W-:Y:S01]  /*8100*/  UIADD3 UR45, UR45, 0x1, URZ ;  /* 0x000000012d2d7890 */ /* 0x000fe2000fffe03f */
[----:B------:R-:W-:Y:S01]  /*8110*/  BSSY B0, `(.L_x_6551) ;  /* 0x000000c000007945 */ /* 0x000fe20003800000 */
[----:B------:R-:W-:Y:S01]  /*8120*/  ISETP.GE.AND P0, PT, R3, R66, PT ;  /* 0x000000420300720c */ /* 0x000fe20003f06270 */
[----:B------:R0:W0:-:S12]  /*8130*/  SHFL.IDX PT, R20, R0, 0x3, 0x181f ;  /* 0x00781f0000147f89 */ /* 0x00001800000e0000 */
[----:B------:R-:W-:Y:S05]  /*8140*/  @P0 BRA `(.L_x_6552) ;  /* 0x0000000000200947 */ /* 0x000fea0003800000 */
[----:B------:R-:W-:Y:S02]  /*8150*/  ULDC UR4, c[0x0][0xac8] ;  /* 0x0002b20000047ab9 */ /* 0x000fe40000000800 */
[----:B------:R-:W-:Y:S02]  /*8160*/  ISETP.GE.AND P2, PT, R18, UR4, PT ;  /* 0x0000000412007c0c */ /* 0x000fe4000bf46270 */
[----:B------:R-:W-:-:S11]  /*8170*/  ISETP.GE.AND P1, PT, R22, UR4, PT ;  /* 0x0000000416007c0c */ /* 0x000fd6000bf26270 */
[----:B0----5:R-:W-:Y:S02]  /*8180*/  @!P2 LEA R14, P0, R18, R20, 0x1 ;  /* 0x00000014120ea211 */ /* 0x021fe400078008ff */
[----:B---3--:R-:W-:Y:S02]  /*8190*/  @!P1 IMAD.WIDE R12, R22, 0x2, R20 ;  /* 0x00000002160c9825 */ /* 0x008fe400078e0214 */
[----:B------:R-:W-:-:S03]  /*81a0*/  @!P2 LEA.HI.X R15, R18, R21, R188, 0x1, P0 ;  /* 0x00000015120fa211 */ /* 0x000fc600000f0cbc */
[----:B------:R0:W-:Y:S04]  /*81b0*/  @!P1 ST.E.128 desc[UR48][R12.64], R4 ;  /* 0x000000040c009985 */ /* 0x0001e8000c101d30 */
[----:B------:R0:W-:Y:S02]  /*81c0*/  @!P2 ST.E.128 desc[UR48][R14.64], R8 ;  /* 0x000000080e00a985 */ /* 0x0001e4000c101d30 */
.L_x_6552:
[----:B------:R-:W-:Y:S05]  /*81d0*/  BSYNC B0 ;  /* 0x0000000000007941 */ /* 0x000fea0003800000 */
.L_x_6551:
[----:B0-2-4-:R-:W0:Y:S02]  /*81e0*/  LDC R0, c[0x0][0xc34] ;  /* 0x00030d00ff007b82 */ /* 0x015e240000000800 */
[----:B0-----:R-:W-:-:S13]  /*81f0*/  ISETP.LE.AND P0, PT, R0, UR41, PT ;  /* 0x0000002900007c0c */ /* 0x001fda000bf03270 */
[----:B------:R-:W-:Y:S05]  /*8200*/  @!P0 BRA `(.L_x_6553) ;  /* 0xffffff8800a88947 */ /* 0x000fea000383ffff */
[----:B------:R-:W-:Y:S05]  /*8210*/  EXIT ;  /* 0x000000000000794d */ /* 0x000fea0003800000 */
.L_x_6519:
[----:B------:R-:W-:-:S08]  /*8220*/  NOP ;  /* 0x0000000000007918 */ /* 0x000fd00000000000 */
[----:B------:R-:W0:-:S00]  /*8230*/  USETMAXREG.DEALLOC.CTAPOOL 0x28 ;  /* 0x00000028000079c8 */ /* 0x000e0000080e0500 */
[----:B------:R-:W1:Y:S01]  /*8240*/  S2UR UR10, SR_CTAID.X ;  /* 0x00000000000a79c3 */ /* 0x000e620000002500 */
[----:B0-----:R-:W-:Y:S02]  /*8250*/  IMAD.MOV.U32 R25, RZ, RZ, 0x1 ;  /* 0x00000001ff197424 */ /* 0x001fe400078e00ff */
[----:B------:R-:W-:Y:S02]  /*8260*/  IMAD.MOV.U32 R22, RZ, RZ, RZ ;  /* 0x000000ffff167224 */ /* 0x000fe400078e00ff */
[----:B------:R-:W-:-:S03]  /*8270*/  IMAD.MOV.U32 R37, RZ, RZ, 0x1 ;  /* 0x00000001ff257424 */ /* 0x000fc600078e00ff */
[----:B------:R-:W1:Y:S02]  /*8280*/  LDC R2, c[0x0][0xc34] ;  /* 0x00030d00ff027b82 */ /* 0x000e640000000800 */
[----:B-1----:R-:W-:-:S13]  /*8290*/  ISETP.LE.AND P0, PT, R2, UR10, PT ;  /* 0x0000000a02007c0c */ /* 0x002fda000bf03270 */
[----:B------:R-:W-:Y:S05]  /*82a0*/  @P0 BRA `(.L_x_6554) ;  /* 0x0000003400740947 */ /* 0x000fea0003800000 */
[C---:B------:R-:W-:Y:S01]  /*82b0*/  SHF.L.U32 R28, R5.reuse, 0x3, RZ ;  /* 0x00000003051c7819 */ /* 0x040fe200000006ff */
[----:B------:R-:W-:Y:S01]  /*82c0*/  ULDC.64 UR6, c[0x0][0x2f0] ;  /* 0x0000bc0000067ab9 */ /* 0x000fe20000000a00 */
[----:B------:R-:W-:Y:S01]  /*82d0*/  ULDC UR9, c[0x0][0x2b8] ;  /* 0x0000ae0000097ab9 */ /* 0x000fe20000000800 */
[----:B------:R-:W-:Y:S01]  /*82e0*/  LOP3.LUT R18, R18, 0xfffffffe, RZ, 0xc0, !PT ;  /* 0xfffffffe12127812 */ /* 0x000fe200078ec0ff */
[----:B------:R-:W-:Y:S01]  /*82f0*/  ULDC.64 UR4, c[0x0][0x418] ;  /* 0x0001060000047ab9 */ /* 0x000fe20000000a00 */
[C---:B------:R-:W-:Y:S01]  /*8300*/  LOP3.LUT R0, R28.reuse, 0x1f8, RZ, 0xc0, !PT ;  /* 0x000001f81c007812 */ /* 0x040fe200078ec0ff */
[----:B------:R-:W-:Y:S01]  /*8310*/  UISETP.NE.U32.AND UP0, UPT, UR4, URZ, UPT ;  /* 0x0000003f0400728c */ /* 0x000fe2000bf05070 */
[----:B------:R-:W-:Y:S01]  /*8320*/  LOP3.LUT R34, R28, 0x38, RZ, 0xc0, !PT ;  /* 0x000000381c227812 */ /* 0x000fe200078ec0ff */
[----:B------:R-:W0:Y:S01]  /*8330*/  S2UR UR8, SR_CgaCtaId ;  /* 0x00000000000879c3 */ /* 0x000e220000008800 */
[--C-:B------:R-:W-:Y:S01]  /*8340*/  LOP3.LUT R3, R0, 0x38, R5.reuse, 0x78, !PT ;  /* 0x0000003800037812 */ /* 0x100fe200078e7805 */
[----:B------:R-:W-:Y:S01]  /*8350*/  UISETP.NE.AND.EX UP0, UPT, UR5, URZ, UPT, UP0 ;  /* 0x0000003f0500728c */ /* 0x000fe2000bf05300 */
[----:B------:R-:W-:Y:S01]  /*8360*/  LOP3.LUT R0, R34, 0x40, RZ, 0xfc, !PT ;  /* 0x0000004022007812 */ /* 0x000fe200078efcff */
[----:B------:R-:W-:Y:S01]  /*8370*/  ULDC UR4, c[0x0][0x424] ;  /* 0x0001090000047ab9 */ /* 0x000fe20000000800 */
[----:B------:R-:W-:Y:S01]  /*8380*/  ULDC UR38, c[0x0][0x448] ;  /* 0x0001120000267ab9 */ /* 0x000fe20000000800 */
[----:B------:R-:W-:Y:S01]  /*8390*/  USEL UR4, UR4, 0x1, UP0 ;  /* 0x0000000104047887 */ /* 0x000fe20008000000 */
[C---:B------:R-:W-:Y:S01]  /*83a0*/  ISETP.GE.AND P2, PT, R0.reuse, UR7, PT ;  /* 0x0000000700007c0c */ /* 0x040fe2000bf46270 */
[----:B------:R-:W-:Y:S01]  /*83b0*/  UMOV UR39, 0x400 ;  /* 0x0000040000277882 */ /* 0x000fe20000000000 */
[C---:B------:R-:W-:Y:S01]  /*83c0*/  ISETP.GE.AND P1, PT, R0.reuse, UR9, PT ;  /* 0x0000000900007c0c */ /* 0x040fe2000bf26270 */
[----:B------:R-:W-:Y:S01]  /*83d0*/  UIMAD UR37, UR4, UR6, URZ ;  /* 0x00000006042572a4 */ /* 0x000fe2000f8e023f */
[----:B------:R-:W-:Y:S01]  /*83e0*/  ISETP.GE.AND P0, PT, R0, UR7, PT ;  /* 0x0000000700007c0c */ /* 0x000fe2000bf06270 */
[----:B------:R-:W-:Y:S01]  /*83f0*/  IMAD.SHL.U32 R0, R5, 0x10, RZ ;  /* 0x0000001005007824 */ /* 0x000fe200078e00ff */
[----:B------:R-:W-:Y:S01]  /*8400*/  ULDC UR4, c[0x0][0x288] ;  /* 0x0000a20000047ab9 */ /* 0x000fe20000000800 */
[----:B------:R-:W-:Y:S01]  /*8410*/  UIADD3 UR5, UR37, 0x7f, URZ ;  /* 0x0000007f25057890 */ /* 0x000fe2000fffe03f */
[----:B------:R-:W-:Y:S01]  /*8420*/  SHF.R.U32.HI R35, RZ, 0x3, R5 ;  /* 0x00000003ff237819 */ /* 0x000fe20000011605 */
[----:B------:R-:W-:Y:S01]  /*8430*/  UIMAD UR38, UR38, UR4, URZ ;  /* 0x00000004262672a4 */ /* 0x000fe2000f8e023f */
[----:B------:R-:W-:Y:S01]  /*8440*/  LOP3.LUT R28, R3, 0x200, R28, 0xf8, !PT ;  /* 0x00000200031c7812 */ /* 0x000fe200078ef81c */
[----:B------:R-:W-:Y:S01]  /*8450*/  USHF.R.S32.HI UR6, URZ, 0x1f, UR5 ;  /* 0x0000001f3f067899 */ /* 0x000fe20008011405 */
[----:B------:R-:W-:Y:S01]  /*8460*/  LOP3.LUT R35, R35, 0xf, RZ, 0xc0, !PT ;  /* 0x0000000f23237812 */ /* 0x000fe200078ec0ff */
[----:B------:R-:W-:Y:S01]  /*8470*/  IMAD.U32 R33, RZ, RZ, UR10 ;  /* 0x0000000aff217e24 */ /* 0x000fe2000f8e00ff */
[----:B------:R-:W-:Y:S01]  /*8480*/  @P2 LOP3.LUT R18, R18, 0x1, RZ, 0xfc, !PT ;  /* 0x0000000112122812 */ /* 0x000fe200078efcff */
[----:B------:R-:W-:Y:S01]  /*8490*/  ULEA.HI UR6, UR6, UR5, URZ, 0x7 ;  /* 0x0000000506067291 */ /* 0x000fe2000f8f383f */
[----:B------:R-:W-:Y:S01]  /*84a0*/  LOP3.LUT R2, R0, 0x70, RZ, 0xc0, !PT ;  /* 0x0000007000027812 */ /* 0x000fe200078ec0ff */
[----:B0-----:R-:W-:Y:S01]  /*84b0*/  ULEA UR39, UR8, UR39, 0x18 ;  /* 0x0000002708277291 */ /* 0x001fe2000f8ec03f */
[----:B------:R-:W-:Y:S01]  /*84c0*/  LOP3.LUT R18, R18, 0xffffffbf, RZ, 0xc0, !PT ;  /* 0xffffffbf12127812 */ /* 0x000fe200078ec0ff */
[----:B------:R-:W-:Y:S01]  /*84d0*/  ULEA.HI.SX32 UR42, UR6, 0xffffffff, 0x19 ;  /* 0xffffffff062a7891 */ /* 0x000fe2000f8fca3f */
[----:B------:R-:W-:Y:S01]  /*84e0*/  IMAD.MOV.U32 R25, RZ, RZ, 0x1 ;  /* 0x00000001ff197424 */ /* 0x000fe200078e00ff */
[----:B------:R-:W-:Y:S01]  /*84f0*/  MOV R37, RZ ;  /* 0x000000ff00257202 */ /* 0x000fe20000000f00 */
[----:B------:R-:W-:Y:S01]  /*8500*/  IMAD.MOV.U32 R22, RZ, RZ, RZ ;  /* 0x000000ffff167224 */ /* 0x000fe200078e00ff */
[----:B------:R-:W-:Y:S01]  /*8510*/  @P1 LOP3.LUT R18, R18, 0x40, RZ, 0xfc, !PT ;  /* 0x0000004012121812 */ /* 0x000fe200078efcff */
[----:B------:R-:W-:Y:S01]  /*8520*/  USHF.L.U32 UR4, UR42, 0x7, URZ ;  /* 0x000000072a047899 */ /* 0x000fe2000800063f */
[----:B------:R-:W-:Y:S01]  /*8530*/  ISETP.GE.AND P1, PT, R34, UR7, PT ;  /* 0x0000000722007c0c */ /* 0x000fe2000bf26270 */
[----:B------:R-:W-:Y:S01]  /*8540*/  ULOP3.LUT UR41, UR36, 0x2, URZ, 0xfc, !UPT ;  /* 0x0000000224297892 */ /* 0x000fe2000f8efc3f */
[----:B------:R-:W-:Y:S01]  /*8550*/  LOP3.LUT R18, R18, 0xfffffffb, RZ, 0xc0, !PT ;  /* 0xfffffffb12127812 */ /* 0x000fe200078ec0ff */
[----:B------:R-:W-:Y:S01]  /*8560*/  ULEA.HI.SX32 UR40, UR6, 0xfffffffe, 0x19 ;  /* 0xfffffffe06287891 */ /* 0x000fe2000f8fca3f */
[----:B------:R-:W-:Y:S01]  /*8570*/  LEA R0, R28, UR39, 0x1 ;  /* 0x000000271c007c11 */ /* 0x000fe2000f8e08ff */
[----:B------:R-:W-:Y:S01]  /*8580*/  IMAD.U32 R30, RZ, RZ, UR4 ;  /* 0x00000004ff1e7e24 */ /* 0x000fe2000f8e00ff */
[----:B------:R-:W-:Y:S01]  /*8590*/  @P0 LOP3.LUT R18, R18, 0x4, RZ, 0xfc, !PT ;  /* 0x0000000412120812 */ /* 0x000fe200078efcff */
[----:B------:R-:W-:Y:S01]  /*85a0*/  ULDC UR43, c[0x0][0xc] ;  /* 0x00000300002b7ab9 */ /* 0x000fe20000000800 */
[----:B------:R-:W-:-:S02]  /*85b0*/  ISETP.GE.AND P0, PT, R34, UR7, PT ;  /* 0x0000000722007c0c */ /* 0x000fc4000bf06270 */
[----:B------:R-:W-:Y:S02]  /*85c0*/  LOP3.LUT R18, R18, 0xfffffffd, RZ, 0xc0, !PT ;  /* 0xfffffffd12127812 */ /* 0x000fe400078ec0ff */
[C---:B------:R-:W-:Y:S02]  /*85d0*/  LOP3.LUT R36, R35.reuse, UR4, R2, 0xfe, !PT ;  /* 0x0000000423247c12 */ /* 0x040fe4000f8efe02 */
[----:B------:R-:W-:Y:S02]  /*85e0*/  @P1 LOP3.LUT R18, R18, 0x2, RZ, 0xfc, !PT ;  /* 0x0000000212121812 */ /* 0x000fe400078efcff */
[----:B------:R-:W-:Y:S02]  /*85f0*/  IADD3 R30, -R35, UR37, -R30 ;  /* 0x00000025231e7c10 */ /* 0x000fe4000fffe91e */
[----:B------:R-:W-:-:S04]  /*8600*/  LOP3.LUT R18, R18, 0xfffffff7, RZ, 0xc0, !PT ;  /* 0xfffffff712127812 */ /* 0x000fc800078ec0ff */
[----:B------:R-:W-:Y:S02]  /*8610*/  @P0 LOP3.LUT R18, R18, 0x8, RZ, 0xfc, !PT ;  /* 0x0000000812120812 */ /* 0x000fe400078efcff */
[----:B------:R-:W-:Y:S02]  /*8620*/  ISETP.GE.AND P0, PT, R34, UR9, PT ;  /* 0x0000000922007c0c */ /* 0x000fe4000bf06270 */
[----:B------:R-:W-:-:S11]  /*8630*/  LOP3.LUT R18, R18, 0xffffff7f, RZ, 0xc0, !PT ;  /* 0xffffff7f12127812 */ /* 0x000fd600078ec0ff */
[----:B------:R-:W-:-:S07]  /*8640*/  @P0 LOP3.LUT R18, R18, 0x80, RZ, 0xfc, !PT ;  /* 0x0000008012120812 */ /* 0x000fce00078efcff */
.L_x_6589:
[----:B------:R-:W0:Y:S01]  /*8650*/  LDC R0, c[0x0][0xc38] ;  /* 0x00030e00ff007b82 */ /* 0x000e220000000800 */
[----:B------:R-:W-:Y:S01]  /*8660*/  IMAD.MOV.U32 R24, RZ, RZ, R33 ;  /* 0x000000ffff187224 */ /* 0x000fe200078e0021 */
[----:B------:R-:W-:Y:S05]  /*8670*/  YIELD ;  /* 0x0000000000007946 */ /* 0x000fea0003800000 */
[----:B------:R-:W-:Y:S01]  /*8680*/  ULDC.64 UR4, c[0x0][0xa28] ;  /* 0x00028a0000047ab9 */ /* 0x000fe20000000a00 */
[----:B------:R-:W1:Y:S01]  /*8690*/  LDC R2, c[0x0][0xc44] ;  /* 0x00031100ff027b82 */ /* 0x000e620000000800 */
[----:B------:R-:W-:Y:S01]  /*86a0*/  IMAD.MOV.U32 R32, RZ, RZ, RZ ;  /* 0x000000ffff207224 */ /* 0x000fe200078e00ff */
[----:B0-----:R-:W-:-:S13]  /*86b0*/  ISETP.NE.AND P0, PT, R0, 0x1, PT ;  /* 0x000000010000780c */ /* 0x001fda0003f05270 */
[----:B------:R-:W0:Y:S08]  /*86c0*/  @P0 LDC R0, c[0x0][0xc3c] ;  /* 0x00030f00ff000b82 */ /* 0x000e300000000800 */
[----:B------:R-:W2:Y:S01]  /*86d0*/  @P0 LDC R3, c[0x0][0xc40] ;  /* 0x00031000ff030b82 */ /* 0x000ea20000000800 */
[----:B0-----:R-:W-:-:S05]  /*86e0*/  @P0 IMAD.HI.U32 R0, R33, R0, RZ ;  /* 0x0000000021000227 */ /* 0x001fca00078e00ff */
[----:B--2---:R-:W-:Y:S02]  /*86f0*/  @P0 SHF.R.U32.HI R24, RZ, R3, R0 ;  /* 0x00000003ff180219 */ /* 0x004fe40000011600 */
[----:B-1----:R-:W-:Y:S02]  /*8700*/  ISETP.NE.AND P0, PT, R2, 0x1, PT ;  /* 0x000000010200780c */ /* 0x002fe40003f05270 */
[----:B------:R-:W-:-:S11]  /*8710*/  MOV R23, R24 ;  /* 0x0000001800177202 */ /* 0x000fd60000000f00 */
        /* <DEDUP_REMOVED lines=28> */
.L_x_6555:
        /* <DEDUP_REMOVED lines=20> */
.L_x_6557:
        /* <DEDUP_REMOVED lines=15> */
.L_x_6556:
[----:B------:R-:W-:Y:S01]  /*8b10*/  ULDC.64 UR4, c[0x0][0x9f8] ;  /* 0x00027e0000047ab9 */ /* 0x000fe20000000a00 */
[----:B------:R-:W-:Y:S01]  /*8b20*/  IMAD.MOV.U32 R29, RZ, RZ, R23 ;  /* 0x000000ffff1d7224 */ /* 0x000fe200078e0017 */
[----:B------:R-:W-:Y:S01]  /*8b30*/  ISETP.NE.U32.AND P0, PT, RZ, UR4, PT ;  /* 0x00000004ff007c0c */ /* 0x000fe2000bf05070 */
[----:B------:R-:W0:Y:S01]  /*8b40*/  LDC R8, c[0x0][0x430] ;  /* 0x00010c00ff087b82 */ /* 0x000e220000000800 */
[----:B-----5:R-:W-:Y:S01]  /*8b50*/  IMAD.IADD R0, R36, 0x1, R32 ;  /* 0x0000000124007824 */ /* 0x020fe200078e0220 */
[----:B------:R-:W-:Y:S01]  /*8b60*/  LOP3.LUT R18, R18, 0xffffffdf, RZ, 0xc0, !PT ;  /* 0xffffffdf12127812 */ /* 0x000fe200078ec0ff */
[----:B------:R-:W-:Y:S01]  /*8b70*/  ULDC UR4, c[0x0][0xc44] ;  /* 0x0003110000047ab9 */ /* 0x000fe20000000800 */
[----:B------:R-:W-:-:S13]  /*8b80*/  ISETP.NE.AND.EX P0, PT, RZ, UR5, PT, P0 ;  /* 0x00000005ff007c0c */ /* 0x000fda000bf05300 */
[----:B------:R-:W1:Y:S02]  /*8b90*/  @P0 LDC.64 R2, c[0x0][0x9f8] ;  /* 0x00027e00ff020b82 */ /* 0x000e640000000a00 */
[----:B-1----:R-:W-:-:S05]  /*8ba0*/  @P0 IMAD.WIDE R2, R23, 0x4, R2 ;  /* 0x0000000417020825 */ /* 0x002fca00078e0202 */
[----:B------:R1:W2:Y:S01]  /*8bb0*/  @P0 LDG.E R29, desc[UR48][R2.64] ;  /* 0x00000030021d0981 */ /* 0x0002a2000c1e1900 */
[----:B0-----:R-:W-:Y:S01]  /*8bc0*/  ISETP.NE.AND P1, PT, R8, 0x1, PT ;  /* 0x000000010800780c */ /* 0x001fe20003f25270 */
[----:B------:R-:W-:Y:S01]  /*8bd0*/  IMAD.MOV.U32 R9, RZ, RZ, R0 ;  /* 0x000000ffff097224 */ /* 0x000fe200078e0000 */
[----:B------:R-:W-:-:S11]  /*8be0*/  ISETP.GE.AND P0, PT, R36, UR37, PT ;  /* 0x0000002524007c0c */ /* 0x000fd6000bf06270 */
[----:B------:R-:W0:Y:S01]  /*8bf0*/  @P1 LDC R5, c[0x0][0x434] ;  /* 0x00010d00ff051b82 */ /* 0x000e220000000800 */
[----:B------:R-:W-:-:S07]  /*8c00*/  @P1 LOP3.LUT R18, R18, 0x20, RZ, 0xfc, !PT ;  /* 0x0000002012121812 */ /* 0x000fce00078efcff */
[----:B------:R-:W3:Y:S08]  /*8c10*/  @P1 LDC R11, c[0x0][0x438] ;  /* 0x00010e00ff0b1b82 */ /* 0x000ef00000000800 */
[----:B------:R-:W4:Y:S01]  /*8c20*/  @!P0 LDC.64 R6, c[0x0][0x428] ;  /* 0x00010a00ff068b82 */ /* 0x000f220000000a00 */
[----:B0-----:R-:W-:-:S05]  /*8c30*/  @P1 IMAD.HI.U32 R4, R0, R5, RZ ;  /* 0x0000000500041227 */ /* 0x001fca00078e00ff */
[----:B---3--:R-:W-:Y:S02]  /*8c40*/  @P1 SHF.R.U32.HI R9, RZ, R11, R4 ;  /* 0x0000000bff091219 */ /* 0x008fe40000011604 */
[----:B------:R-:W0:Y:S02]  /*8c50*/  @!P0 LDC.64 R4, c[0x0][0x418] ;  /* 0x00010600ff048b82 */ /* 0x000e240000000a00 */
[----:B-1----:R-:W-:Y:S02]  /*8c60*/  @!P0 SHF.R.S32.HI R3, RZ, 0x1f, R9 ;  /* 0x0000001fff038819 */ /* 0x002fe40000011409 */
[----:B------:R-:W-:Y:S01]  /*8c70*/  IADD3 R19, -R23, RZ, RZ ;  /* 0x000000ff17137210 */ /* 0x000fe20007ffe1ff */
[----:B------:R-:W-:-:S04]  /*8c80*/  UMOV UR5, 0xffffffff ;  /* 0xffffffff00057882 */ /* 0x000fc80000000000 */
[----:B------:R-:W-:Y:S01]  /*8c90*/  IMAD R19, R19, UR4, R24 ;  /* 0x0000000413137c24 */ /* 0x000fe2000f8e0218 */
[----:B--2---:R-:W-:-:S05]  /*8ca0*/  SHF.R.S32.HI R31, RZ, 0x1f, R29 ;  /* 0x0000001fff1f7819 */ /* 0x004fca000001141d */
[----:B----4-:R-:W-:-:S04]  /*8cb0*/  @!P0 IMAD R2, R31, R6, RZ ;  /* 0x000000061f028224 */ /* 0x010fc800078e02ff */
[----:B------:R-:W-:Y:S01]  /*8cc0*/  @!P0 IMAD R7, R29, R7, R2 ;  /* 0x000000071d078224 */ /* 0x000fe200078e0202 */
[----:B------:R-:W-:-:S05]  /*8cd0*/  @!P0 MOV R2, R9 ;  /* 0x0000000900028202 */ /* 0x000fca0000000f00 */
[----:B------:R-:W-:-:S04]  /*8ce0*/  @!P0 IMAD.WIDE.U32 R2, R29, R6, R2 ;  /* 0x000000061d028225 */ /* 0x000fc800078e0002 */
[----:B------:R-:W-:Y:S01]  /*8cf0*/  @!P0 IMAD.IADD R3, R3, 0x1, R7 ;  /* 0x0000000103038824 */ /* 0x000fe200078e0207 */
[----:B0-----:R-:W-:Y:S01]  /*8d00*/  @!P0 LEA R4, P1, R2, R4, 0x2 ;  /* 0x0000000402048211 */ /* 0x001fe200078210ff */
[----:B------:R-:W-:-:S03]  /*8d10*/  IMAD.MOV.U32 R6, RZ, RZ, RZ ;  /* 0x000000ffff067224 */ /* 0x000fc600078e00ff */
[----:B------:R-:W-:Y:S01]  /*8d20*/  @!P0 LEA.HI.X R5, R2, R5, R3, 0x2, P1 ;  /* 0x0000000502058211 */ /* 0x000fe200008f1403 */
[----:B------:R-:W-:Y:S02]  /*8d30*/  IMAD.MOV R3, RZ, RZ, -R9 ;  /* 0x000000ffff037224 */ /* 0x000fe400078e0a09 */
[----:B------:R-:W-:Y:S02]  /*8d40*/  IMAD.U32 R2, RZ, RZ, UR41 ;  /* 0x00000029ff027e24 */ /* 0x000fe4000f8e00ff */
[----:B------:R0:W5:Y:S02]  /*8d50*/  @!P0 LDG.E R6, desc[UR48][R4.64] ;  /* 0x0000003004068981 */ /* 0x000164000c1e1900 */
[----:B0-----:R-:W-:Y:S01]  /*8d60*/  IMAD R4, R8, R3, R0 ;  /* 0x0000000308047224 */ /* 0x001fe200078e0200 */
[----:B------:R-:W-:Y:S06]  /*8d70*/  BRA.DIV UR5, `(.L_x_6558) ;  /* 0x0000003205087947 */ /* 0x000fec000b800000 */
.L_x_6606:
[----:B------:R-:W-:Y:S02]  /*8d80*/  ISETP.NE.AND P0, PT, R2, 0x3, PT ;  /* 0x000000030200780c */ /* 0x000fe40003f05270 */
[----:B------:R-:W-:Y:S02]  /*8d90*/  LOP3.LUT R18, R18, 0xffffffef, RZ, 0xc0, !PT ;  /* 0xffffffef12127812 */ /* 0x000fe400078ec0ff */
[----:B------:R-:W-:-:S09]  /*8da0*/  SHF.R.S32.HI R27, RZ, 0x1f, R19 ;  /* 0x0000001fff1b7819 */ /* 0x000fd20000011413 */
[----:B------:R-:W-:Y:S01]  /*8db0*/  @P0 LOP3.LUT R18, R18, 0x10, RZ, 0xfc, !PT ;  /* 0x0000001012120812 */ /* 0x000fe200078efcff */
[----:B------:R-:W-:Y:S06]  /*8dc0*/  @!P0 BRA `(.L_x_6559) ;  /* 0x0000000000048947 */ /* 0x000fec0003800000 */
[----:B------:R-:W-:Y:S01]  /*8dd0*/  BPT.TRAP 0x1 ;  /* 0x000000040000795c */ /* 0x000fe20000300000 */
.L_x_6559:
        /* <DEDUP_REMOVED lines=19> */
[C---:B------:R-:W-:Y:S02]  /*8f10*/  LEA R16, P0, R2.reuse, UR4, 0x1 ;  /* 0x0000000402107c11 */ /* 0x040fe4000f8008ff */
[----:B------:R-:W-:Y:S02]  /*8f20*/  IADD3 R17, R3, R17, RZ ;  /* 0x0000001103117210 */ /* 0x000fe40007ffe0ff */
[----:B------:R-:W-:Y:S02]  /*8f30*/  SHF.L.U32 R3, R25, 0x1f, RZ ;  /* 0x0000001f19037819 */ /* 0x000fe400000006ff */
[----:B------:R-:W-:-:S06]  /*8f40*/  LEA.HI.X R17, R2, UR5, R17, 0x1, P0 ;  /* 0x0000000502117c11 */ /* 0x000fcc00080f0c11 */
[----:B------:R-:W0:Y:S02]  /*8f50*/  SYNCS.PHASECHK.TRANS64.TRYWAIT P0, [R0+URZ+0x28840], R3 ;  /* 0x02884003000075a7 */ /* 0x000e24000800017f */
[----:B0-----:R-:W-:Y:S05]  /*8f60*/  @!P0 BRA `(.L_x_6561) ;  /* 0x0000002c00c08947 */ /* 0x001fea0003800000 */
.L_x_6607:
[----:B------:R-:W-:Y:S05]  /*8f70*/  BSYNC B0 ;  /* 0x0000000000007941 */ /* 0x000fea0003800000 */
.L_x_6560:
[----:B------:R-:W-:Y:S01]  /*8f80*/  ULDC.64 UR4, c[0x0][0x300] ;  /* 0x0000c00000047ab9 */ /* 0x000fe20000000a00 */
[C---:B------:R-:W-:Y:S01]  /*8f90*/  LOP3.LUT P3, RZ, R18.reuse, 0x2, RZ, 0xc0, !PT ;  /* 0x0000000212ff7812 */ /* 0x040fe2000786c0ff */
[----:B------:R-:W-:Y:S01]  /*8fa0*/  IMAD R7, R7, UR4, RZ ;  /* 0x0000000407077c24 */ /* 0x000fe2000f8e02ff */
[----:B------:R-:W-:Y:S01]  /*8fb0*/  LOP3.LUT P2, RZ, R18, 0x1, RZ, 0xc0, !PT ;  /* 0x0000000112ff7812 */ /* 0x000fe2000784c0ff */
        /* <DEDUP_REMOVED lines=16> */
[----:B------:R-:W-:-:S03]  /*90c0*/  LEA R5, R22, R28, 0xe ;  /* 0x0000001c16057211 */ /* 0x000fc600078e70ff */
[----:B------:R-:W-:Y:S01]  /*90d0*/  LEA.HI.X R6, R2, UR5, R3, 0x1, P0 ;  /* 0x0000000502067c11 */ /* 0x000fe200080f0c03 */
[----:B------:R-:W-:Y:S06]  /*90e0*/  BRA.DIV UR4, `(.L_x_6562) ;  /* 0x0000002e04747947 */ /* 0x000fec000b800000 */
        /* <DEDUP_REMOVED lines=10> */
[----:B------:R1:W-:Y:S01]  /*9190*/  @P0 LDGSTS.E.BYPASS.LTC128B.128 [R7+0x1c400], desc[UR48][R2.64+0x80], !P2 ;  /* 0x1c40008002070fae */ /* 0x0003e2000d101d70 */
[----:B------:R-:W-:-:S03]  /*91a0*/  ISETP.GE.AND P0, PT, R30, 0x11, PT ;  /* 0x000000111e00780c */ /* 0x000fc60003f06270 */
[----:B-1----:R-:W-:Y:S10]  /*91b0*/  SHFL.IDX PT, R7, R6, 0x2, 0x181f ;  /* 0x00581f0006077f89 */ /* 0x002ff400000e0000 */
[----:B------:R-:W-:-:S02]  /*91c0*/  @P0 LEA R21, R5, UR39, 0x1 ;  /* 0x0000002705150c11 */ /* 0x000fc4000f8e08ff */
[----:B0-----:R-:W-:-:S04]  /*91d0*/  @P0 LEA R14, P1, R34, R14, 0x1 ;  /* 0x0000000e220e0211 */ /* 0x001fc800078208ff */
[----:B------:R-:W-:Y:S01]  /*91e0*/  @P0 MOV R2, R14 ;  /* 0x0000000e00020202 */ /* 0x000fe20000000f00 */
[----:B------:R-:W-:Y:S01]  /*91f0*/  @P0 IMAD.X R9, RZ, RZ, R8, P1 ;  /* 0x000000ffff090224 */ /* 0x000fe200008e0608 */
[----:B------:R-:W0:Y:S03]  /*9200*/  SHFL.IDX PT, R14, R4, 0x2, 0x181f ;  /* 0x00581f00040e7f89 */ /* 0x000e2600000e0000 */
[----:B------:R-:W-:-:S05]  /*9210*/  @P0 IMAD.MOV.U32 R3, RZ, RZ, R9 ;  /* 0x000000ffff030224 */ /* 0x000fca00078e0009 */
        /* <DEDUP_REMOVED lines=11> */
[----:B------:R2:W-:Y:S01]  /*92d0*/  @P0 LDGSTS.E.BYPASS.LTC128B.128 [R9+0x1d400], desc[UR48][R2.64+0x80], !P2 ;  /* 0x1d40008002090fae */ /* 0x0005e2000d101d70 */
[----:B------:R-:W-:-:S13]  /*92e0*/  ISETP.GE.AND P0, PT, R30, 0x31, PT ;  /* 0x000000311e00780c */ /* 0x000fda0003f06270 */
[----:B0-----:R-:W-:Y:S02]  /*92f0*/  @P0 LEA R14, P1, R34, R14, 0x1 ;  /* 0x0000000e220e0211 */ /* 0x001fe400078208ff */
[----:B------:R-:W-:-:S03]  /*9300*/  @P0 LEA R21, R5, UR39, 0x1 ;  /* 0x0000002705150c11 */ /* 0x000fc6000f8e08ff */
[----:B-1----:R-:W-:Y:S02]  /*9310*/  @P0 IMAD.X R7, RZ, RZ, R7, P1 ;  /* 0x000000ffff070224 */ /* 0x002fe400008e0607 */
[----:B--2---:R-:W-:Y:S02]  /*9320*/  @P0 IMAD.MOV.U32 R2, RZ, RZ, R14 ;  /* 0x000000ffff020224 */ /* 0x004fe400078e000e */
[----:B------:R-:W0:Y:S01]  /*9330*/  SHFL.IDX PT, R14, R4, 0x4, 0x181f ;  /* 0x00981f00040e7f89 */ /* 0x000e2200000e0000 */
[----:B------:R-:W-:-:S03]  /*9340*/  @P0 IMAD.MOV.U32 R3, RZ, RZ, R7 ;  /* 0x000000ffff030224 */ /* 0x000fc600078e0007 */
[----:B------:R-:W1:Y:S04]  /*9350*/  SHFL.IDX PT, R7, R6, 0x4, 0x181f ;  /* 0x00981f0006077f89 */ /* 0x000e6800000e0000 */
        /* <DEDUP_REMOVED lines=11> */
[----:B------:R2:W-:Y:S01]  /*9410*/  @P0 LDGSTS.E.BYPASS.LTC128B.128 [R9+0x1e400], desc[UR48][R2.64+0x80], !P2 ;  /* 0x1e40008002090fae */ /* 0x0005e2000d101d70 */
[----:B------:R-:W-:-:S13]  /*9420*/  ISETP.GE.AND P0, PT, R30, 0x51, PT ;  /* 0x000000511e00780c */ /* 0x000fda0003f06270 */
[----:B0-----:R-:W-:Y:S02]  /*9430*/  @P0 LEA R14, P1, R34, R14, 0x1 ;  /* 0x0000000e220e0211 */ /* 0x001fe400078208ff */
[----:B------:R-:W-:Y:S02]  /*9440*/  @P0 LEA R21, R5, UR39, 0x1 ;  /* 0x0000002705150c11 */ /* 0x000fe4000f8e08ff */
[----:B--2---:R-:W-:Y:S01]  /*9450*/  @P0 MOV R2, R14 ;  /* 0x0000000e00020202 */ /* 0x004fe20000000f00 */
[----:B-1----:R-:W-:Y:S01]  /*9460*/  @P0 IMAD.X R7, RZ, RZ, R7, P1 ;  /* 0x000000ffff070224 */ /* 0x002fe200008e0607 */
[----:B------:R-:W0:Y:S03]  /*9470*/  SHFL.IDX PT, R14, R4, 0x6, 0x181f ;  /* 0x00d81f00040e7f89 */ /* 0x000e2600000e0000 */
[----:B------:R-:W-:Y:S02]  /*9480*/  @P0 IMAD.MOV.U32 R3, RZ, RZ, R7 ;  /* 0x000000ffff030224 */ /* 0x000fe400078e0007 */
        /* <DEDUP_REMOVED lines=12> */
[----:B------:R0:W-:Y:S02]  /*9550*/  @P0 LDGSTS.E.BYPASS.LTC128B.128 [R9+0x1f400], desc[UR48][R2.64+0x80], !P2 ;  /* 0x1f40008002090fae */ /* 0x0001e4000d101d70 */
.L_x_6625:
[----:B------:R-:W-:-:S13]  /*9560*/  ISETP.GE.AND P0, PT, R30, 0x71, PT ;  /* 0x000000711e00780c */ /* 0x000fda0003f06270 */
[----:B01----:R-:W-:Y:S02]  /*9570*/  @P0 LEA R2, P1, R34, R14, 0x1 ;  /* 0x0000000e22020211 */ /* 0x003fe400078208ff */
[----:B------:R-:W-:-:S03]  /*9580*/  @P0 LEA R5, R5, UR39, 0x1 ;  /* 0x0000002705050c11 */ /* 0x000fc6000f8e08ff */
[----:B--2---:R-:W-:-:S05]  /*9590*/  @P0 IMAD.X R3, RZ, RZ, R7, P1 ;  /* 0x000000ffff030224 */ /* 0x004fca00008e0607 */
[----:B------:R-:W-:Y:S01]  /*95a0*/  @!PT LDS RZ, [RZ] ;  /* 0x00000000fffff984 */ /* 0x000fe20000000800 */
[----:B------:R-:W-:Y:S01]  /*95b0*/  @!PT LDS RZ, [RZ] ;  /* 0x00000000fffff984 */ /* 0x000fe20000000800 */
[----:B------:R-:W-:Y:S01]  /*95c0*/  @!PT LDS RZ, [RZ] ;  /* 0x00000000fffff984 */ /* 0x000fe20000000800 */
[----:B------:R0:W-:Y:S04]  /*95d0*/  @P0 LDGSTS.E.BYPASS.LTC128B.128 [R5+0x1bc00], desc[UR48][R2.64], !P3 ;  /* 0x1bc0000002050fae */ /* 0x0001e8000d901d70 */
[----:B------:R0:W-:Y:S01]  /*95e0*/  @P0 LDGSTS.E.BYPASS.LTC128B.128 [R5+0x1fc00], desc[UR48][R2.64+0x80], !P2 ;  /* 0x1fc0008002050fae */ /* 0x0001e2000d101d70 */
[----:B------:R-:W-:Y:S01]  /*95f0*/  PLOP3.LUT P0, PT, PT, PT, PT, 0x80, 0x0 ;  /* 0x000000000000781c */ /* 0x000fe20003f0f070 */
[----:B------:R-:W-:-:S12]  /*9600*/  NOP ;  /* 0x0000000000007918 */ /* 0x000fd80000000000 */
.L_x_6563:
        /* <DEDUP_REMOVED lines=11> */
.L_x_6564:
[----:B------:R0:W-:Y:S02]  /*96c0*/  SYNCS.ARRIVE.TRANS64.A1T0 RZ, [R0+URZ+0x28830], RZ ;  /* 0x028830ff00ff79a7 */ /* 0x0001e4000810003f */
[----:B------:R-:W-:Y:S05]  /*96d0*/  WARPSYNC.ALL ;  /* 0x0000000000007948 */ /* 0x000fea0003800000 */
[----:B------:R-:W-:-:S04]  /*96e0*/  UIADD3 UR4, UR39, 0x10400, URZ ;  /* 0x0001040027047890 */ /* 0x000fc8000fffe03f */
[----:B------:R-:W-:Y:S01]  /*96f0*/  ULOP3.LUT UP0, URZ, UR4, 0x3ff, URZ, 0xc0, !UPT ;  /* 0x000003ff043f7892 */ /* 0x000fe2000f80c03f */
[----:B------:R-:W-:Y:S05]  /*9700*/  BAR.SYNC.DEFER_BLOCKING 0x8, 0x180 ;  /* 0x0206000000007b1d */ /* 0x000fea0000010000 */
[----:B------:R-:W-:-:S13]  /*9710*/  PLOP3.LUT P0, PT, PT, PT, UP0, 0x80, 0x0 ;  /* 0x000000000000781c */ /* 0x000fda0003f0f008 */
        /* <DEDUP_REMOVED lines=8> */
[----:B------:R-:W-:Y:S01]  /*97a0*/  IMAD.U32 R6, RZ, RZ, UR6 ;  /* 0x00000006ff067e24 */ /* 0x000fe2000f8e00ff */
[----:B------:R-:W-:Y:S01]  /*97b0*/  MOV R11, UR9 ;  /* 0x00000009000b7c02 */ /* 0x000fe20008000f00 */
[----:B------:R-:W-:Y:S02]  /*97c0*/  IMAD.U32 R7, RZ, RZ, UR7 ;  /* 0x00000007ff077e24 */ /* 0x000fe4000f8e00ff */
[----:B------:R-:W-:-:S02]  /*97d0*/  IMAD.U32 R10, RZ, RZ, UR8 ;  /* 0x00000008ff0a7e24 */ /* 0x000fc4000f8e00ff */
[----:B------:R-:W-:Y:S02]  /*97e0*/  IMAD.MOV.U32 R8, RZ, RZ, 0x70 ;  /* 0x00000070ff087424 */ /* 0x000fe400078e00ff */
[----:B------:R-:W-:Y:S02]  /*97f0*/  IMAD.MOV.U32 R12, RZ, RZ, 0x1 ;  /* 0x00000001ff0c7424 */ /* 0x000fe400078e00ff */
[----:B------:R-:W-:-:S07]  /*9800*/  IMAD.MOV.U32 R13, RZ, RZ, RZ ;  /* 0x000000ffff0d7224 */ /* 0x000fce00078e00ff */
[----:B------:R-:W-:-:S07]  /*9810*/  LEPC R20, `(.L_x_6565) ;  /* 0x000000001014794e */ /* 0x000fce0000000000 */
[----:B01----:R-:W-:Y:S05]  /*9820*/  CALL.ABS.NOINC R2 ;  /* 0x0000000002007343 */ /* 0x003fea0003c00000 */
.L_x_6565:
[----:B0-----:R-:W0:Y:S01]  /*9830*/  LDC R0, c[0x0][0x448] ;  /* 0x00011200ff007b82 */ /* 0x001e220000000800 */
[----:B------:R-:W1:Y:S01]  /*9840*/  S2R R20, SR_TID.X ;  /* 0x0000000000147919 */ /* 0x000e620000002100 */
[----:B------:R-:W-:Y:S01]  /*9850*/  IADD3 R4, -R24, RZ, RZ ;  /* 0x000000ff18047210 */ /* 0x000fe20007ffe1ff */
[----:B------:R-:W-:Y:S01]  /*9860*/  ULDC UR4, c[0x0][0xc38] ;  /* 0x00030e0000047ab9 */ /* 0x000fe20000000800 */
[----:B------:R-:W-:Y:S02]  /*9870*/  SHF.R.S32.HI R6, RZ, 0x1f, R23 ;  /* 0x0000001fff067819 */ /* 0x000fe40000011417 */
[----:B------:R-:W-:Y:S01]  /*9880*/  LOP3.LUT P4, RZ, R18, 0x80, RZ, 0xc0, !PT ;  /* 0x0000008012ff7812 */ /* 0x000fe2000788c0ff */
[----:B------:R-:W-:Y:S01]  /*9890*/  IMAD R4, R4, UR4, R33 ;  /* 0x0000000404047c24 */ /* 0x000fe2000f8e0221 */
[----:B------:R-:W-:Y:S01]  /*98a0*/  ULDC.64 UR4, c[0x0][0x2d8] ;  /* 0x0000b60000047ab9 */ /* 0x000fe20000000a00 */
[----:B------:R-:W-:Y:S02]  /*98b0*/  LOP3.LUT P5, RZ, R18, 0x40, RZ, 0xc0, !PT ;  /* 0x0000004012ff7812 */ /* 0x000fe400078ac0ff */
[----:B------:R-:W-:Y:S01]  /*98c0*/  IMAD.SHL.U32 R4, R4, 0x80, RZ ;  /* 0x0000008004047824 */ /* 0x000fe200078e00ff */
[----:B------:R-:W-:-:S02]  /*98d0*/  LEA R8, R28, UR39, 0x1 ;  /* 0x000000271c087c11 */ /* 0x000fc4000f8e08ff */
[----:B0-----:R-:W-:Y:S01]  /*98e0*/  ISETP.NE.AND P0, PT, R0, 0x1, PT ;  /* 0x000000010000780c */ /* 0x001fe20003f05270 */
[----:B-1----:R-:W-:-:S12]  /*98f0*/  IMAD.SHL.U32 R20, R20, 0x10, RZ ;  /* 0x0000001014147824 */ /* 0x002fd800078e00ff */
[----:B------:R-:W0:Y:S01]  /*9900*/  @P0 LDC R2, c[0x0][0x44c] ;  /* 0x00011300ff020b82 */ /* 0x000e220000000800 */
[----:B------:R-:W-:-:S04]  /*9910*/  LOP3.LUT R20, R20, 0x70, RZ, 0xc0, !PT ;  /* 0x0000007014147812 */ /* 0x000fc800078ec0ff */
[----:B------:R-:W-:-:S03]  /*9920*/  LOP3.LUT R7, R4, R35, R20, 0xfe, !PT ;  /* 0x0000002304077212 */ /* 0x000fc600078efe14 */
[----:B------:R-:W1:Y:S02]  /*9930*/  @P0 LDC R3, c[0x0][0x450] ;  /* 0x00011400ff030b82 */ /* 0x000e640000000800 */
[----:B------:R-:W-:Y:S02]  /*9940*/  IMAD.MOV.U32 R5, RZ, RZ, R7 ;  /* 0x000000ffff057224 */ /* 0x000fe400078e0007 */
[----:B0-----:R-:W-:-:S05]  /*9950*/  @P0 IMAD.HI.U32 R2, R7, R2, RZ ;  /* 0x0000000207020227 */ /* 0x001fca00078e00ff */
[----:B-1----:R-:W-:Y:S01]  /*9960*/  @P0 SHF.R.U32.HI R5, RZ, R3, R2 ;  /* 0x00000003ff050219 */ /* 0x002fe20000011602 */
[----:B------:R-:W-:-:S04]  /*9970*/  IMAD R2, R27, UR4, RZ ;  /* 0x000000041b027c24 */ /* 0x000fc8000f8e02ff */
[C---:B------:R-:W-:Y:S02]  /*9980*/  IMAD R9, R19.reuse, UR5, R2 ;  /* 0x0000000513097c24 */ /* 0x040fe4000f8e0202 */
[----:B------:R-:W-:Y:S01]  /*9990*/  IMAD.WIDE.U32 R2, R19, UR4, RZ ;  /* 0x0000000413027c25 */ /* 0x000fe2000f8e00ff */
[----:B------:R-:W-:-:S03]  /*99a0*/  ULDC.64 UR4, c[0x0][0x2e0] ;  /* 0x0000b80000047ab9 */ /* 0x000fc60000000a00 */
[----:B------:R-:W-:Y:S01]  /*99b0*/  IMAD R6, R6, UR4, RZ ;  /* 0x0000000406067c24 */ /* 0x000fe2000f8e02ff */
[----:B------:R-:W-:-:S03]  /*99c0*/  IADD3 R3, R3, R9, RZ ;  /* 0x0000000903037210 */ /* 0x000fc60007ffe0ff */
[C---:B------:R-:W-:Y:S02]  /*99d0*/  IMAD R9, R23.reuse, UR5, R6 ;  /* 0x0000000517097c24 */ /* 0x040fe4000f8e0206 */
[----:B------:R-:W-:Y:S02]  /*99e0*/  IMAD.MOV R6, RZ, RZ, -R5 ;  /* 0x000000ffff067224 */ /* 0x000fe400078e0a05 */
        /* <DEDUP_REMOVED lines=21> */
[----:B------:R-:W-:-:S03]  /*9b40*/  IMAD.IADD R4, R35, 0x1, R4 ;  /* 0x0000000123047824 */ /* 0x000fc600078e0204 */
[----:B------:R-:W1:Y:S02]  /*9b50*/  SHFL.IDX PT, R2, R5, RZ, 0x181f ;  /* 0x00181fff05027589 */ /* 0x000e6400000e0000 */
[C---:B------:R-:W-:Y:S02]  /*9b60*/  ISETP.GE.AND P0, PT, R4.reuse, UR38, PT ;  /* 0x0000002604007c0c */ /* 0x040fe4000bf06270 */
[----:B------:R-:W-:Y:S01]  /*9b70*/  SHFL.IDX PT, R6, R5, 0x1, 0x181f ;  /* 0x00381f0005067f89 */ /* 0x000fe200000e0000 */
[----:B------:R-:W-:-:S10]  /*9b80*/  IADD3 R7, R4, 0x10, RZ ;  /* 0x0000001004077810 */ /* 0x000fd40007ffe0ff */
[----:B0-----:R-:W-:-:S05]  /*9b90*/  @!P0 LEA R14, P1, R34, R14, 0x1 ;  /* 0x0000000e220e8211 */ /* 0x001fca00078208ff */
[----:B-1----:R-:W-:Y:S02]  /*9ba0*/  @!P0 IMAD.X R3, RZ, RZ, R2, P1 ;  /* 0x000000ffff038224 */ /* 0x002fe400008e0602 */
[----:B------:R-:W-:Y:S02]  /*9bb0*/  @!P0 IMAD.MOV.U32 R2, RZ, RZ, R14 ;  /* 0x000000ffff028224 */ /* 0x000fe400078e000e */
[----:B------:R-:W0:Y:S04]  /*9bc0*/  SHFL.IDX PT, R14, R0, 0x1, 0x181f ;  /* 0x00381f00000e7f89 */ /* 0x000e2800000e0000 */
[----:B------:R-:W-:Y:S04]  /*9bd0*/  @!P0 LDGSTS.E.BYPASS.LTC128B.128 [R8+0x10400], desc[UR48][R2.64], !P4 ;  /* 0x1040000002088fae */ /* 0x000fe8000e101d70 */
[----:B------:R1:W-:Y:S01]  /*9be0*/  @!P0 LDGSTS.E.BYPASS.LTC128B.128 [R8+0x14400], desc[UR48][R2.64+0x80], !P5 ;  /* 0x1440008002088fae */ /* 0x0003e2000e901d70 */
[----:B------:R-:W-:-:S13]  /*9bf0*/  ISETP.GE.AND P0, PT, R7, UR38, PT ;  /* 0x0000002607007c0c */ /* 0x000fda000bf06270 */
[----:B0-----:R-:W-:-:S05]  /*9c00*/  @!P0 LEA R14, P1, R34, R14, 0x1 ;  /* 0x0000000e220e8211 */ /* 0x001fca00078208ff */
[----:B-1----:R-:W-:Y:S02]  /*9c10*/  @!P0 IMAD.MOV.U32 R2, RZ, RZ, R14 ;  /* 0x000000ffff028224 */ /* 0x002fe400078e000e */
[----:B------:R-:W-:Y:S01]  /*9c20*/  @!P0 IMAD.X R7, RZ, RZ, R6, P1 ;  /* 0x000000ffff078224 */ /* 0x000fe200008e0606 */
[----:B------:R-:W0:Y:S03]  /*9c30*/  SHFL.IDX PT, R14, R0, 0x2, 0x181f ;  /* 0x00581f00000e7f89 */ /* 0x000e2600000e0000 */
[----:B------:R-:W-:Y:S01]  /*9c40*/  @!P0 IMAD.MOV.U32 R3, RZ, RZ, R7 ;  /* 0x000000ffff038224 */ /* 0x000fe200078e0007 */
[----:B------:R-:W1:Y:S01]  /*9c50*/  SHFL.IDX PT, R6, R5, 0x2, 0x181f ;  /* 0x00581f0005067f89 */ /* 0x000e6200000e0000 */
[----:B------:R-:W-:-:S03]  /*9c60*/  IADD3 R7, R4, 0x20, RZ ;  /* 0x0000002004077810 */ /* 0x000fc60007ffe0ff */
[----:B------:R-:W-:Y:S04]  /*9c70*/  @!P0 LDGSTS.E.BYPASS.LTC128B.128 [R8+0x10c00], desc[UR48][R2.64], !P4 ;  /* 0x10c0000002088fae */ /* 0x000fe8000e101d70 */
[----:B------:R2:W-:Y:S01]  /*9c80*/  @!P0 LDGSTS.E.BYPASS.LTC128B.128 [R8+0x14c00], desc[UR48][R2.64+0x80], !P5 ;  /* 0x14c0008002088fae */ /* 0x0005e2000e901d70 */
[----:B------:R-:W-:-:S13]  /*9c90*/  ISETP.GE.AND P0, PT, R7, UR38, PT ;  /* 0x0000002607007c0c */ /* 0x000fda000bf06270 */
[----:B0-----:R-:W-:-:S05]  /*9ca0*/  @!P0 LEA R14, P1, R34, R14, 0x1 ;  /* 0x0000000e220e8211 */ /* 0x001fca00078208ff */
[----:B--2---:R-:W-:Y:S02]  /*9cb0*/  @!P0 IMAD.MOV.U32 R2, RZ, RZ, R14 ;  /* 0x000000ffff028224 */ /* 0x004fe400078e000e */
[----:B-1----:R-:W-:Y:S01]  /*9cc0*/  @!P0 IMAD.X R7, RZ, RZ, R6, P1 ;  /* 0x000000ffff078224 */ /* 0x002fe200008e0606 */
        /* <DEDUP_REMOVED lines=38> */
[----:B-1----:R-:W-:Y:S02]  /*9f30*/  @!P0 IMAD.X R7, RZ, RZ, R6, P1 ;  /* 0x000000ffff078224 */ /* 0x002fe400008e0606 */
[----:B--2---:R-:W-:Y:S01]  /*9f40*/  @!P0 IMAD.MOV.U32 R2, RZ, RZ, R14 ;  /* 0x000000ffff028224 */ /* 0x004fe200078e000e */
[----:B------:R0:W1:Y:S01]  /*9f50*/  SHFL.IDX PT, R6, R5, 0x7, 0x181f ;  /* 0x00f81f0005067f89 */ /* 0x00006200000e0000 */
[----:B------:R-:W-:-:S03]  /*9f60*/  @!P0 IMAD.MOV.U32 R3, RZ, RZ, R7 ;  /* 0x000000ffff038224 */ /* 0x000fc600078e0007 */
[----:B------:R0:W2:Y:S04]  /*9f70*/  SHFL.IDX PT, R14, R0, 0x7, 0x181f ;  /* 0x00f81f00000e7f89 */ /* 0x0000a800000e0000 */
[----:B------:R0:W-:Y:S04]  /*9f80*/  @!P0 LDGSTS.E.BYPASS.LTC128B.128 [R8+0x13400], desc[UR48][R2.64], !P4 ;  /* 0x1340000002088fae */ /* 0x0001e8000e101d70 */
[----:B------:R0:W-:Y:S02]  /*9f90*/  @!P0 LDGSTS.E.BYPASS.LTC128B.128 [R8+0x17400], desc[UR48][R2.64+0x80], !P5 ;  /* 0x1740008002088fae */ /* 0x0001e4000e901d70 */
.L_x_6642:
[----:B------:R-:W-:Y:S02]  /*9fa0*/  IADD3 R4, R4, 0x70, RZ ;  /* 0x0000007004047810 */ /* 0x000fe40007ffe0ff */
[----:B0-----:R-:W-:Y:S02]  /*9fb0*/  LOP3.LUT R0, R37, 0x1, RZ, 0xc, !PT ;  /* 0x0000000125007812 */ /* 0x001fe400078e0cff */
[----:B------:R-:W-:Y:S02]  /*9fc0*/  ISETP.GE.AND P0, PT, R4, UR38, PT ;  /* 0x0000002604007c0c */ /* 0x000fe4000bf06270 */
[----:B------:R-:W-:-:S11]  /*9fd0*/  SHF.L.U32 R0, R0, 0x1f, RZ ;  /* 0x0000001f00007819 */ /* 0x000fd600000006ff */
[----:B--2---:R-:W-:-:S05]  /*9fe0*/  @!P0 LEA R2, P1, R34, R14, 0x1 ;  /* 0x0000000e22028211 */ /* 0x004fca00078208ff */
[----:B-1----:R-:W-:-:S05]  /*9ff0*/  @!P0 IMAD.X R3, RZ, RZ, R6, P1 ;  /* 0x000000ffff038224 */ /* 0x002fca00008e0606 */
[----:B------:R-:W-:Y:S01]  /*a000*/  @!PT LDS RZ, [RZ] ;  /* 0x00000000fffff984 */ /* 0x000fe20000000800 */
[----:B------:R-:W-:Y:S01]  /*a010*/  @!PT LDS RZ, [RZ] ;  /* 0x00000000fffff984 */ /* 0x000fe20000000800 */
[----:B------:R-:W-:Y:S01]  /*a020*/  @!PT LDS RZ, [RZ] ;  /* 0x00000000fffff984 */ /* 0x000fe20000000800 */
[----:B------:R0:W-:Y:S04]  /*a030*/  @!P0 LDGSTS.E.BYPASS.LTC128B.128 [R8+0x13c00], desc[UR48][R2.64], !P4 ;  /* 0x13c0000002088fae */ /* 0x0001e8000e101d70 */
[----:B------:R0:W-:Y:S01]  /*a040*/  @!P0 LDGSTS.E.BYPASS.LTC128B.128 [R8+0x17c00], desc[UR48][R2.64+0x80], !P5 ;  /* 0x17c0008002088fae */ /* 0x0001e2000e901d70 */
[----:B------:R-:W-:Y:S01]  /*a050*/  NOP ;  /* 0x0000000000007918 */ /* 0x000fe20000000000 */
[----:B------:R-:W-:Y:S02]  /*a060*/  SYNCS.ARRIVE.TRANS64.RED.A0T1 RZ, [UR39+0x28800], RZ ;  /* 0x028800ffffff79a7 */ /* 0x000fe40008200427 */
[----:B------:R-:W-:Y:S01]  /*a070*/  ARRIVES.LDGSTSBAR.64.TRANSCNT [UR39+0x28800] ;  /* 0x02880000ff0079b0 */ /* 0x000fe20008000aa7 */
[----:B------:R-:W-:Y:S01]  /*a080*/  NOP ;  /* 0x0000000000007918 */ /* 0x000fe20000000000 */
[----:B------:R-:W-:Y:S01]  /*a090*/  SYNCS.ARRIVE.TRANS64.A1T0 RZ, [UR39+0x28800], RZ ;  /* 0x028800ffffff79a7 */ /* 0x000fe20008100027 */
[----:B------:R-:W-:Y:S01]  /*a0a0*/  BSSY B0, `(.L_x_6567) ;  /* 0x0000003000007945 */ /* 0x000fe20003800000 */
[----:B------:R-:W1:Y:S03]  /*a0b0*/  SYNCS.PHASECHK.TRANS64.TRYWAIT P0, [UR39+0x28820], R0 ;  /* 0x02882000ff0075a7 */ /* 0x000e660008000167 */
[----:B01----:R-:W-:Y:S05]  /*a0c0*/  @!P0 BRA `(.L_x_6568) ;  /* 0x0000003000888947 */ /* 0x003fea0003800000 */
.L_x_6643:
[----:B------:R-:W-:Y:S05]  /*a0d0*/  BSYNC B0 ;  /* 0x0000000000007941 */ /* 0x000fea0003800000 */
.L_x_6567:
[----:B------:R-:W-:Y:S01]  /*a0e0*/  UISETP.GE.AND UP0, UPT, UR37, 0x81, UPT ;  /* 0x000000812500788c */ /* 0x000fe2000bf06270 */
[----:B------:R-:W-:-:S05]  /*a0f0*/  IMAD.U32 R20, RZ, RZ, UR42 ;  /* 0x0000002aff147e24 */ /* 0x000fca000f8e00ff */
[----:B------:R-:W-:-:S13]  /*a100*/  PLOP3.LUT P0, PT, PT, PT, UP0, 0x40, 0x0 ;  /* 0x000000000000781c */ /* 0x000fda0003f0e808 */
[----:B------:R-:W-:Y:S05]  /*a110*/  @P0 BRA `(.L_x_6569) ;  /* 0x0000001000180947 */ /* 0x000fea0003800000 */
[----:B------:R-:W-:Y:S01]  /*a120*/  BSSY B0, `(.L_x_6569) ;  /* 0x0000105000007945 */ /* 0x000fe20003800000 */
[----:B------:R-:W-:Y:S01]  /*a130*/  IMAD.MOV.U32 R21, RZ, RZ, R25 ;  /* 0x000000ffff157224 */ /* 0x000fe200078e0019 */
[----:B------:R-:W-:Y:S01]  /*a140*/  MOV R10, R22 ;  /* 0x00000016000a7202 */ /* 0x000fe20000000f00 */
[----:B------:R-:W-:Y:S02]  /*a150*/  IMAD.U32 R6, RZ, RZ, UR40 ;  /* 0x00000028ff067e24 */ /* 0x000fe4000f8e00ff */
[----:B------:R-:W-:-:S07]  /*a160*/  IMAD.U32 R26, RZ, RZ, UR42 ;  /* 0x0000002aff1a7e24 */ /* 0x000fce000f8e00ff */
.L_x_6582:
[----:B0-----:R-:W0:Y:S01]  /*a170*/  LDC R0, c[0x0][0x430] ;  /* 0x00010c00ff007b82 */ /* 0x001e220000000800 */
[----:B------:R-:W1:Y:S01]  /*a180*/  S2R R4, SR_TID.X ;  /* 0x0000000000047919 */ /* 0x000e620000002100 */
[----:B------:R-:W-:Y:S01]  /*a190*/  LEA R7, R6, R35, 0x7 ;  /* 0x0000002306077211 */ /* 0x000fe200078e38ff */
[----:B------:R-:W-:Y:S01]  /*a1a0*/  ULDC.64 UR4, c[0x0][0x428] ;  /* 0x00010a0000047ab9 */ /* 0x000fe20000000a00 */
[----:B------:R-:W-:Y:S02]  /*a1b0*/  IADD3 R22, R10, 0x1, RZ ;  /* 0x000000010a167810 */ /* 0x000fe40007ffe0ff */
[----:B0-----:R-:W-:Y:S01]  /*a1c0*/  ISETP.NE.AND P0, PT, R0, 0x1, PT ;  /* 0x000000010000780c */ /* 0x001fe20003f05270 */
[----:B-1----:R-:W-:-:S12]  /*a1d0*/  IMAD.SHL.U32 R4, R4, 0x10, RZ ;  /* 0x0000001004047824 */ /* 0x002fd800078e00ff */
[----:B------:R-:W0:Y:S01]  /*a1e0*/  @P0 LDC R0, c[0x0][0x434] ;  /* 0x00010d00ff000b82 */ /* 0x000e220000000800 */
[----:B------:R-:W-:-:S04]  /*a1f0*/  LOP3.LUT R4, R4, 0x70, RZ, 0xc0, !PT ;  /* 0x0000007004047812 */ /* 0x000fc800078ec0ff */
[----:B------:R-:W-:-:S03]  /*a200*/  IADD3 R7, R4, R7, R32 ;  /* 0x0000000704077210 */ /* 0x000fc60007ffe020 */
[----:B------:R-:W1:Y:S02]  /*a210*/  @P0 LDC R3, c[0x0][0x438] ;  /* 0x00010e00ff030b82 */ /* 0x000e640000000800 */
[----:B------:R-:W-:Y:S02]  /*a220*/  IMAD.MOV.U32 R9, RZ, RZ, R7 ;  /* 0x000000ffff097224 */ /* 0x000fe400078e0007 */
[----:B0-----:R-:W-:-:S05]  /*a230*/  @P0 IMAD.HI.U32 R0, R7, R0, RZ ;  /* 0x0000000007000227 */ /* 0x001fca00078e00ff */
[----:B-1----:R-:W-:Y:S01]  /*a240*/  @P0 SHF.R.U32.HI R9, RZ, R3, R0 ;  /* 0x00000003ff090219 */ /* 0x002fe20000011600 */
[----:B------:R-:W-:-:S03]  /*a250*/  IMAD R0, R31, UR4, RZ ;  /* 0x000000041f007c24 */ /* 0x000fc6000f8e02ff */
[--C-:B------:R-:W-:Y:S01]  /*a260*/  SHF.R.S32.HI R3, RZ, 0x1f, R9.reuse ;  /* 0x0000001fff037819 */ /* 0x100fe20000011409 */
[----:B------:R-:W-:Y:S02]  /*a270*/  IMAD.MOV.U32 R2, RZ, RZ, R9 ;  /* 0x000000ffff027224 */ /* 0x000fe400078e0009 */
[C---:B------:R-:W-:Y:S02]  /*a280*/  IMAD R5, R29.reuse, UR5, R0 ;  /* 0x000000051d057c24 */ /* 0x040fe4000f8e0200 */
[----:B------:R-:W-:Y:S01]  /*a290*/  IMAD.WIDE.U32 R2, R29, UR4, R2 ;  /* 0x000000041d027c25 */ /* 0x000fe2000f8e0002 */
[----:B------:R-:W-:-:S03]  /*a2a0*/  ULDC.64 UR4, c[0x0][0x418] ;  /* 0x0001060000047ab9 */ /* 0x000fc60000000a00 */
[----:B------:R-:W-:Y:S01]  /*a2b0*/  IMAD.IADD R3, R5, 0x1, R3 ;  /* 0x0000000105037824 */ /* 0x000fe200078e0203 */
[C---:B------:R-:W-:Y:S01]  /*a2c0*/  LEA R4, P0, R2.reuse, UR4, 0x2 ;  /* 0x0000000402047c11 */ /* 0x040fe2000f8010ff */
[----:B------:R-:W-:Y:S01]  /*a2d0*/  IMAD.U32 R11, RZ, RZ, UR41 ;  /* 0x00000029ff0b7e24 */ /* 0x000fe2000f8e00ff */
[----:B------:R-:W-:Y:S02]  /*a2e0*/  ULDC UR4, c[0x0][0x430] ;  /* 0x00010c0000047ab9 */ /* 0x000fe40000000800 */
[----:B------:R-:W-:Y:S02]  /*a2f0*/  LEA.HI.X R5, R2, UR5, R3, 0x2, P0 ;  /* 0x0000000502057c11 */ /* 0x000fe400080f1403 */
[----:B------:R-:W-:Y:S01]  /*a300*/  ISETP.NE.AND P1, PT, R11, 0x3, PT ;  /* 0x000000030b00780c */ /* 0x000fe20003f25270 */
[----:B------:R-:W-:Y:S01]  /*a310*/  IMAD.MOV R8, RZ, RZ, -R9 ;  /* 0x000000ffff087224 */ /* 0x000fe200078e0a09 */
[C---:B------:R-:W-:Y:S01]  /*a320*/  ISETP.NE.AND P0, PT, R22.reuse, 0x2, PT ;  /* 0x000000021600780c */ /* 0x040fe20003f05270 */
[----:B------:R0:W2:Y:S03]  /*a330*/  LDG.E R0, desc[UR48][R4.64] ;  /* 0x0000003004007981 */ /* 0x0000a6000c1e1900 */
[----:B------:R-:W-:Y:S01]  /*a340*/  SEL R2, RZ, 0x1, P0 ;  /* 0x00000001ff027807 */ /* 0x000fe20000000000 */
[----:B------:R-:W-:Y:S01]  /*a350*/  IMAD.MOV.U32 R20, RZ, RZ, R6 ;  /* 0x000000ffff147224 */ /* 0x000fe200078e0006 */
[----:B------:R-:W-:-:S02]  /*a360*/  SEL R22, R22, RZ, P0 ;  /* 0x000000ff16167207 */ /* 0x000fc40000000000 */
[----:B------:R-:W-:Y:S01]  /*a370*/  LOP3.LUT R25, R21, R2, RZ, 0x3c, !PT ;  /* 0x0000000215197212 */ /* 0x000fe200078e3cff */
[----:B0-----:R-:W-:Y:S01]  /*a380*/  IMAD R4, R8, UR4, R7 ;  /* 0x0000000408047c24 */ /* 0x001fe2000f8e0207 */
[----:B--2---:R-:W-:Y:S01]  /*a390*/  SHF.R.S32.HI R24, RZ, 0x1f, R0 ;  /* 0x0000001fff187819 */ /* 0x004fe20000011400 */
[----:B------:R-:W-:Y:S06]  /*a3a0*/  @!P1 BRA `(.L_x_6570) ;  /* 0x0000000000049947 */ /* 0x000fec0003800000 */
[----:B------:R-:W-:Y:S01]  /*a3b0*/  BPT.TRAP 0x1 ;  /* 0x000000040000795c */ /* 0x000fe20000300000 */
.L_x_6570:
[----:B------:R-:W-:Y:S01]  /*a3c0*/  LEA R6, R22, UR39, 0x3 ;  /* 0x0000002716067c11 */ /* 0x000fe2000f8e18ff */
[----:B------:R-:W-:Y:S01]  /*a3d0*/  BSSY B1, `(.L_x_6571) ;  /* 0x0000004000017945 */ /* 0x000fe20003800000 */
[----:B------:R-:W-:-:S04]  /*a3e0*/  SHF.L.U32 R3, R25, 0x1f, RZ ;  /* 0x0000001f19037819 */ /* 0x000fc800000006ff */
[----:B------:R-:W0:Y:S02]  /*a3f0*/  SYNCS.PHASECHK.TRANS64.TRYWAIT P0, [R6+URZ+0x28840], R3 ;  /* 0x02884003060075a7 */ /* 0x000e24000800017f */
[----:B0-----:R-:W-:Y:S05]  /*a400*/  @!P0 BRA `(.L_x_6572) ;  /* 0x0000002c00d08947 */ /* 0x001fea0003800000 */
.L_x_6644:
[----:B------:R-:W-:Y:S05]  /*a410*/  BSYNC B1 ;  /* 0x0000000000017941 */ /* 0x000fea0003800000 */
.L_x_6571:
[----:B------:R-:W-:Y:S01]  /*a420*/  SHF.R.S32.HI R23, RZ, 0x1f, R4 ;  /* 0x0000001fff177819 */ /* 0x000fe20000011404 */
[----:B------:R-:W-:Y:S01]  /*a430*/  ULDC.64 UR4, c[0x0][0x300] ;  /* 0x0000c00000047ab9 */ /* 0x000fe20000000a00 */
[C---:B------:R-:W-:Y:S02]  /*a440*/  LOP3.LUT P2, RZ, R18.reuse, 0x2, RZ, 0xc0, !PT ;  /* 0x0000000212ff7812 */ /* 0x040fe4000784c0ff */
[----:B------:R-:W-:Y:S01]  /*a450*/  LOP3.LUT P1, RZ, R18, 0x1, RZ, 0xc0, !PT ;  /* 0x0000000112ff7812 */ /* 0x000fe2000782c0ff */
[----:B0-----:R-:W-:-:S04]  /*a460*/  IMAD R3, R23, UR4, RZ ;  /* 0x0000000417037c24 */ /* 0x001fc8000f8e02ff */
[C---:B------:R-:W-:Y:S02]  /*a470*/  IMAD R5, R4.reuse, UR5, R3 ;  /* 0x0000000504057c24 */ /* 0x040fe4000f8e0203 */
[----:B------:R-:W-:Y:S01]  /*a480*/  IMAD.WIDE.U32 R2, R4, UR4, RZ ;  /* 0x0000000404027c25 */ /* 0x000fe2000f8e00ff */
        /* <DEDUP_REMOVED lines=14> */
[----:B------:R-:W-:-:S04]  /*a570*/  UMOV UR4, 0xffffffff ;  /* 0xffffffff00047882 */ /* 0x000fc80000000000 */
[----:B------:R-:W-:Y:S01]  /*a580*/  LEA.HI.X R9, R2, UR5, R9, 0x1, P0 ;  /* 0x0000000502097c11 */ /* 0x000fe200080f0c09 */
[----:B------:R-:W-:Y:S06]  /*a590*/  BRA.DIV UR4, `(.L_x_6573) ;  /* 0x0000002e04807947 */ /* 0x000fec000b800000 */
[----:B------:R-:W0:Y:S01]  /*a5a0*/  SHFL.IDX PT, R14, R7, RZ, 0x181f ;  /* 0x00181fff070e7589 */ /* 0x000e2200000e0000 */
[----:B------:R-:W-:Y:S02]  /*a5b0*/  SHF.L.U32 R5, R34, 0x1, RZ ;  /* 0x0000000122057819 */ /* 0x000fe400000006ff */
[----:B------:R-:W-:Y:S01]  /*a5c0*/  LEA R8, R8, UR39, 0x1 ;  /* 0x0000002708087c11 */ /* 0x000fe2000f8e08ff */
[----:B------:R-:W1:Y:S01]  /*a5d0*/  SHFL.IDX PT, R3, R9, RZ, 0x181f ;  /* 0x00181fff09037589 */ /* 0x000e6200000e0000 */
[----:B0-----:R-:W-:-:S03]  /*a5e0*/  IADD3 R2, P0, R14, R5, RZ ;  /* 0x000000050e027210 */ /* 0x001fc60007f1e0ff */
[----:B------:R-:W0:Y:S02]  /*a5f0*/  SHFL.IDX PT, R14, R7, 0x1, 0x181f ;  /* 0x00381f00070e7f89 */ /* 0x000e2400000e0000 */
[----:B-1----:R-:W-:-:S05]  /*a600*/  IMAD.X R3, RZ, RZ, R3, P0 ;  /* 0x000000ffff037224 */ /* 0x002fca00000e0603 */
[----:B------:R-:W-:Y:S04]  /*a610*/  LDGSTS.E.BYPASS.LTC128B.128 [R8+0x18400], desc[UR48][R2.64], !P2 ;  /* 0x1840000002087fae */ /* 0x000fe8000d101d70 */
[----:B------:R1:W-:Y:S04]  /*a620*/  LDGSTS.E.BYPASS.LTC128B.128 [R8+0x1c400], desc[UR48][R2.64+0x80], !P1 ;  /* 0x1c40008002087fae */ /* 0x0003e8000c901d70 */
[----:B-1----:R-:W1:Y:S01]  /*a630*/  SHFL.IDX PT, R3, R9, 0x1, 0x181f ;  /* 0x00381f0009037f89 */ /* 0x002e6200000e0000 */
        /* <DEDUP_REMOVED lines=13> */
[----:B------:R-:W0:Y:S01]  /*a710*/  SHFL.IDX PT, R14, R7, 0x4, 0x181f ;  /* 0x00981f00070e7f89 */ /* 0x000e2200000e0000 */
[----:B-1----:R-:W-:-:S05]  /*a720*/  IADD3.X R3, RZ, R3, RZ, P0, !PT ;  /* 0x00000003ff037210 */ /* 0x002fca00007fe4ff */
        /* <DEDUP_REMOVED lines=16> */
[----:B------:R0:W2:Y:S04]  /*a830*/  SHFL.IDX PT, R14, R7, 0x7, 0x181f ;  /* 0x00f81f00070e7f89 */ /* 0x0000a800000e0000 */
[----:B------:R-:W3:Y:S01]  /*a840*/  SHFL.IDX PT, R9, R9, 0x7, 0x181f ;  /* 0x00f81f0009097f89 */ /* 0x000ee200000e0000 */
[----:B-1----:R-:W-:-:S05]  /*a850*/  IMAD.X R3, RZ, RZ, R3, P0 ;  /* 0x000000ffff037224 */ /* 0x002fca00000e0603 */
[----:B------:R0:W-:Y:S04]  /*a860*/  LDGSTS.E.BYPASS.LTC128B.128 [R8+0x1b400], desc[UR48][R2.64], !P2 ;  /* 0x1b40000002087fae */ /* 0x0001e8000d101d70 */
[----:B--23--:R0:W-:Y:S02]  /*a870*/  LDGSTS.E.BYPASS.LTC128B.128 [R8+0x1f400], desc[UR48][R2.64+0x80], !P1 ;  /* 0x1f40008002087fae */ /* 0x00c1e4000c901d70 */
.L_x_6662:
[----:B0-----:R-:W-:-:S04]  /*a880*/  IADD3 R2, P0, R14, R5, RZ ;  /* 0x000000050e027210 */ /* 0x001fc80007f1e0ff */
[----:B------:R-:W-:Y:S02]  /*a890*/  IADD3.X R3, RZ, R9, RZ, P0, !PT ;  /* 0x00000009ff037210 */ /* 0x000fe400007fe4ff */
[----:B------:R-:W-:-:S03]  /*a8a0*/  PLOP3.LUT P0, PT, PT, PT, PT, 0x80, 0x0 ;  /* 0x000000000000781c */ /* 0x000fc60003f0f070 */
[----:B------:R-:W-:Y:S01]  /*a8b0*/  @!PT LDS RZ, [RZ] ;  /* 0x00000000fffff984 */ /* 0x000fe20000000800 */
[----:B------:R-:W-:Y:S01]  /*a8c0*/  @!PT LDS RZ, [RZ] ;  /* 0x00000000fffff984 */ /* 0x000fe20000000800 */
[----:B------:R-:W-:Y:S01]  /*a8d0*/  @!PT LDS RZ, [RZ] ;  /* 0x00000000fffff984 */ /* 0x000fe20000000800 */
[----:B------:R0:W-:Y:S04]  /*a8e0*/  LDGSTS.E.BYPASS.LTC128B.128 [R8+0x1bc00], desc[UR48][R2.64], !P2 ;  /* 0x1bc0000002087fae */ /* 0x0001e8000d101d70 */
[----:B------:R0:W-:Y:S01]  /*a8f0*/  LDGSTS.E.BYPASS.LTC128B.128 [R8+0x1fc00], desc[UR48][R2.64+0x80], !P1 ;  /* 0x1fc0008002087fae */ /* 0x0001e2000c901d70 */
[----:B------:R-:W-:-:S05]  /*a900*/  NOP ;  /* 0x0000000000007918 */ /* 0x000fca0000000000 */
.L_x_6574:
        /* <DEDUP_REMOVED lines=11> */
.L_x_6575:
[----:B------:R0:W-:Y:S01]  /*a9c0*/  SYNCS.ARRIVE.TRANS64.A1T0 RZ, [R6+URZ+0x28830], RZ ;  /* 0x028830ff06ff79a7 */ /* 0x0001e2000810003f */
[----:B------:R-:W-:Y:S05]  /*a9d0*/  @!P2 BRA `(.L_x_6576) ;  /* 0x000000000004a947 */ /* 0x000fea0003800000 */
[----:B------:R-:W-:Y:S01]  /*a9e0*/  BPT.TRAP 0x1 ;  /* 0x000000040000795c */ /* 0x000fe20000300000 */
.L_x_6576:
[----:B------:R-:W-:Y:S01]  /*a9f0*/  IMAD.MOV.U32 R3, RZ, RZ, -0x80 ;  /* 0xffffff80ff037424 */ /* 0x000fe200078e00ff */
[----:B0-----:R-:W-:Y:S01]  /*aa00*/  LEA R6, R10, UR39, 0x3 ;  /* 0x000000270a067c11 */ /* 0x001fe2000f8e18ff */
[----:B------:R-:W-:Y:S02]  /*aa10*/  BSSY B1, `(.L_x_6577) ;  /* 0x0000005000017945 */ /* 0x000fe40003800000 */
[----:B------:R-:W-:Y:S01]  /*aa20*/  IMAD R8, R26, R3, UR37 ;  /* 0x000000251a087e24 */ /* 0x000fe2000f8e0203 */
[----:B------:R-:W-:-:S04]  /*aa30*/  SHF.L.U32 R3, R21, 0x1f, RZ ;  /* 0x0000001f15037819 */ /* 0x000fc800000006ff */
[----:B------:R-:W0:Y:S02]  /*aa40*/  SYNCS.PHASECHK.TRANS64.TRYWAIT P0, [R6+URZ+0x28860], R3 ;  /* 0x02886003060075a7 */ /* 0x000e24000800017f */
[----:B0-----:R-:W-:Y:S05]  /*aa50*/  @!P0 BRA `(.L_x_6578) ;  /* 0x00000030007c8947 */ /* 0x001fea0003800000 */
.L_x_6663:
[----:B------:R-:W-:Y:S05]  /*aa60*/  BSYNC B1 ;  /* 0x0000000000017941 */ /* 0x000fea0003800000 */
.L_x_6577:
[----:B------:R-:W-:Y:S01]  /*aa70*/  UMOV UR4, 0xffffffff ;  /* 0xffffffff00047882 */ /* 0x000fe20000000000 */
[----:B------:R-:W-:Y:S01]  /*aa80*/  LOP3.LUT P2, RZ, R18, 0x8, RZ, 0xc0, !PT ;  /* 0x0000000812ff7812 */ /* 0x000fe2000784c0ff */
[----:B------:R-:W-:Y:S01]  /*aa90*/  IMAD R7, R10, 0x4000, R28 ;  /* 0x000040000a077824 */ /* 0x000fe200078e021c */
[----:B------:R-:W-:Y:S02]  /*aaa0*/  LOP3.LUT P1, RZ, R18, 0x4, RZ, 0xc0, !PT ;  /* 0x0000000412ff7812 */ /* 0x000fe4000782c0ff */
[----:B------:R-:W-:Y:S01]  /*aab0*/  IADD3 R8, -R35, R8, RZ ;  /* 0x0000000823087210 */ /* 0x000fe20007ffe1ff */
[----:B------:R-:W-:Y:S10]  /*aac0*/  BRA.DIV UR4, `(.L_x_6579) ;  /* 0x0000003204747947 */ /* 0x000ff4000b800000 */
[----:B------:R-:W1:Y:S01]  /*aad0*/  SHFL.IDX PT, R14, R16, RZ, 0x181f ;  /* 0x00181fff100e7589 */ /* 0x000e6200000e0000 */
[----:B------:R-:W-:-:S03]  /*aae0*/  LEA R7, R7, UR39, 0x1 ;  /* 0x0000002707077c11 */ /* 0x000fc6000f8e08ff */
[----:B0-----:R-:W0:Y:S01]  /*aaf0*/  SHFL.IDX PT, R3, R17, RZ, 0x181f ;  /* 0x00181fff11037589 */ /* 0x001e2200000e0000 */
[----:B-1----:R-:W-:-:S03]  /*ab00*/  IADD3 R2, P0, R14, R5, RZ ;  /* 0x000000050e027210 */ /* 0x002fc60007f1e0ff */
[----:B------:R-:W1:Y:S02]  /*ab10*/  SHFL.IDX PT, R14, R16, 0x1, 0x181f ;  /* 0x00381f00100e7f89 */ /* 0x000e6400000e0000 */
[----:B0-----:R-:W-:Y:S01]  /*ab20*/  IMAD.X R3, RZ, RZ, R3, P0 ;  /* 0x000000ffff037224 */ /* 0x001fe200000e0603 */
[----:B------:R-:W-:-:S13]  /*ab30*/  ISETP.LT.OR P0, PT, R8, 0x1, P2 ;  /* 0x000000010800780c */ /* 0x000fda0001701670 */
[----:B------:R-:W-:Y:S01]  /*ab40*/  LDGSTS.E.BYPASS.LTC128B.128 [R7+0x400], desc[UR48][R2.64], !P0 ;  /* 0x0040000002077fae */ /* 0x000fe2000c101d70 */
[----:B------:R-:W-:-:S13]  /*ab50*/  ISETP.LT.OR P0, PT, R8, 0x1, P1 ;  /* 0x000000010800780c */ /* 0x000fda0000f01670 */
[----:B------:R0:W-:Y:S04]  /*ab60*/  LDGSTS.E.BYPASS.LTC128B.128 [R7+0x4400], desc[UR48][R2.64+0x80], !P0 ;  /* 0x0440008002077fae */ /* 0x0001e8000c101d70 */
[----:B0-----:R-:W0:Y:S01]  /*ab70*/  SHFL.IDX PT, R3, R17, 0x1, 0x181f ;  /* 0x00381f0011037f89 */ /* 0x001e2200000e0000 */
        /* <DEDUP_REMOVED lines=17> */
[----:B------:R-:W1:Y:S01]  /*ac90*/  SHFL.IDX PT, R14, R16, 0x4, 0x181f ;  /* 0x00981f00100e7f89 */ /* 0x000e6200000e0000 */
[----:B0-----:R-:W-:Y:S02]  /*aca0*/  IADD3.X R3, RZ, R3, RZ, P0, !PT ;  /* 0x00000003ff037210 */ /* 0x001fe400007fe4ff */
        /* <DEDUP_REMOVED lines=22> */
[----:B------:R-:W1:Y:S04]  /*ae10*/  SHFL.IDX PT, R17, R17, 0x7, 0x181f ;  /* 0x00f81f0011117f89 */ /* 0x000e6800000e0000 */
[----:B------:R2:W3:Y:S01]  /*ae20*/  SHFL.IDX PT, R14, R16, 0x7, 0x181f ;  /* 0x00f81f00100e7f89 */ /* 0x0004e200000e0000 */
[----:B0-----:R-:W-:Y:S01]  /*ae30*/  IMAD.X R3, RZ, RZ, R3, P0 ;  /* 0x000000ffff037224 */ /* 0x001fe200000e0603 */
[----:B------:R-:W-:-:S13]  /*ae40*/  ISETP.LT.OR P0, PT, R8, 0x61, P2 ;  /* 0x000000610800780c */ /* 0x000fda0001701670 */
[----:B------:R2:W-:Y:S01]  /*ae50*/  LDGSTS.E.BYPASS.LTC128B.128 [R7+0x3400], desc[UR48][R2.64], !P0 ;  /* 0x0340000002077fae */ /* 0x0005e2000c101d70 */
[----:B------:R-:W-:-:S13]  /*ae60*/  ISETP.LT.OR P0, PT, R8, 0x61, P1 ;  /* 0x000000610800780c */ /* 0x000fda0000f01670 */
[----:B-1-3--:R2:W-:Y:S02]  /*ae70*/  LDGSTS.E.BYPASS.LTC128B.128 [R7+0x7400], desc[UR48][R2.64+0x80], !P0 ;  /* 0x0740008002077fae */ /* 0x00a5e4000c101d70 */
.L_x_6681:
[----:B0-2---:R-:W-:Y:S01]  /*ae80*/  IADD3 R2, P0, R14, R5, RZ ;  /* 0x000000050e027210 */ /* 0x005fe20007f1e0ff */
[----:B------:R-:W-:Y:S02]  /*ae90*/  ULDC.64 UR4, c[0x0][0x328] ;  /* 0x0000ca0000047ab9 */ /* 0x000fe40000000a00 */
[----:B------:R-:W-:Y:S01]  /*aea0*/  IMAD R23, R23, UR4, RZ ;  /* 0x0000000417177c24 */ /* 0x000fe2000f8e02ff */
[----:B------:R-:W-:Y:S02]  /*aeb0*/  IADD3.X R3, RZ, R17, RZ, P0, !PT ;  /* 0x00000011ff037210 */ /* 0x000fe400007fe4ff */
[----:B------:R-:W-:Y:S01]  /*aec0*/  ISETP.LT.OR P0, PT, R8, 0x71, P2 ;  /* 0x000000710800780c */ /* 0x000fe20001701670 */
[----:B------:R-:W-:-:S12]  /*aed0*/  IMAD R23, R4, UR5, R23 ;  /* 0x0000000504177c24 */ /* 0x000fd8000f8e0217 */
[----:B------:R-:W-:Y:S01]  /*aee0*/  @!PT LDS RZ, [RZ] ;  /* 0x00000000fffff984 */ /* 0x000fe20000000800 */
[----:B------:R-:W-:Y:S01]  /*aef0*/  @!PT LDS RZ, [RZ] ;  /* 0x00000000fffff984 */ /* 0x000fe20000000800 */
[----:B------:R-:W-:Y:S01]  /*af00*/  @!PT LDS RZ, [RZ] ;  /* 0x00000000fffff984 */ /* 0x000fe20000000800 */
        /* <DEDUP_REMOVED lines=20> */
.L_x_6580:
[----:B------:R-:W-:Y:S02]  /*b050*/  PLOP3.LUT P1, PT, P1, P0, PT, 0xa2, 0x0 ;  /* 0x000000000000781c */ /* 0x000fe40000f21472 */
[----:B------:R-:W-:-:S08]  /*b060*/  @P0 R2UR P1, UR4, R6 ;  /* 0x00000000060402ca */ /* 0x000fd00000020000 */
[----:B------:R-:W-:-:S05]  /*b070*/  @P0 PLOP3.LUT P0, PT, P1, PT, PT, 0x80, 0x0 ;  /* 0x000000000000081c */ /* 0x000fca0000f0f070 */
[----:B------:R-:W-:Y:S01]  /*b080*/  @!P1 SYNCS.ARRIVE.TRANS64.RED.A0T1 RZ, [UR4+0x28850], RZ ;  /* 0x028850ffffff99a7 */ /* 0x000fe20008200404 */
[----:B------:R-:W-:Y:S07]  /*b090*/  @!P1 ARRIVES.LDGSTSBAR.64.TRANSCNT [UR4+0x28850] ;  /* 0x02885000ff0099b0 */ /* 0x000fee0008000a84 */
[----:B------:R-:W-:Y:S05]  /*b0a0*/  @P0 BRA.U.ANY `(.L_x_6580) ;  /* 0xfffffffd00e80947 */ /* 0x000fea000393ffff */
[----:B------:R-:W-:Y:S01]  /*b0b0*/  NOP ;  /* 0x0000000000007918 */ /* 0x000fe20000000000 */
[----:B------:R-:W-:-:S04]  /*b0c0*/  MOV R0, UR41 ;  /* 0x0000002900007c02 */ /* 0x000fc80008000f00 */
[----:B------:R-:W-:-:S13]  /*b0d0*/  ISETP.NE.AND P2, PT, R0, 0x3, PT ;  /* 0x000000030000780c */ /* 0x000fda0003f45270 */
[----:B------:R-:W-:Y:S05]  /*b0e0*/  @!P2 BRA `(.L_x_6581) ;  /* 0x000000000004a947 */ /* 0x000fea0003800000 */
[----:B------:R-:W-:Y:S01]  /*b0f0*/  BPT.TRAP 0x1 ;  /* 0x000000040000795c */ /* 0x000fe20000300000 */
.L_x_6581:
[C---:B------:R-:W-:Y:S01]  /*b100*/  ISETP.GT.AND P0, PT, R20.reuse, RZ, PT ;  /* 0x000000ff1400720c */ /* 0x040fe20003f04270 */
[----:B------:R0:W-:Y:S01]  /*b110*/  SYNCS.ARRIVE.TRANS64.A1T0 RZ, [R6+URZ+0x28850], RZ ;  /* 0x028850ff06ff79a7 */ /* 0x0001e2000810003f */
[----:B------:R-:W-:Y:S01]  /*b120*/  IMAD.MOV.U32 R21, RZ, RZ, R25 ;  /* 0x000000ffff157224 */ /* 0x000fe200078e0019 */
[----:B------:R-:W-:Y:S01]  /*b130*/  MOV R26, R20 ;  /* 0x00000014001a7202 */ /* 0x000fe20000000f00 */
[----:B------:R-:W-:Y:S02]  /*b140*/  IMAD.MOV.U32 R10, RZ, RZ, R22 ;  /* 0x000000ffff0a7224 */ /* 0x000fe400078e0016 */
[----:B0-----:R-:W-:-:S07]  /*b150*/  VIADD R6, R20, 0xffffffff ;  /* 0xffffffff14067836 */ /* 0x001fce0000000000 */
[----:B------:R-:W-:Y:S05]  /*b160*/  @P0 BRA `(.L_x_6582) ;  /* 0xfffffff000000947 */ /* 0x000fea000383ffff */
[----:B------:R-:W-:Y:S05]  /*b170*/  BSYNC B0 ;  /* 0x0000000000007941 */ /* 0x000fea0003800000 */
.L_x_6569:
[----:B0-----:R-:W-:-:S05]  /*b180*/  IMAD.U32 R0, RZ, RZ, UR41 ;  /* 0x00000029ff007e24 */ /* 0x001fca000f8e00ff */
[----:B------:R-:W-:-:S13]  /*b190*/  ISETP.NE.AND P0, PT, R0, 0x3, PT ;  /* 0x000000030000780c */ /* 0x000fda0003f05270 */
[----:B------:R-:W-:Y:S05]  /*b1a0*/  @!P0 BRA `(.L_x_6583) ;  /* 0x0000000000048947 */ /* 0x000fea0003800000 */
[----:B------:R-:W-:Y:S01]  /*b1b0*/  BPT.TRAP 0x1 ;  /* 0x000000040000795c */ /* 0x000fe20000300000 */
.L_x_6583:
[----:B------:R-:W-:Y:S01]  /*b1c0*/  LEA R4, R22, UR39, 0x3 ;  /* 0x0000002716047c11 */ /* 0x000fe2000f8e18ff */
[----:B------:R-:W-:Y:S01]  /*b1d0*/  IMAD.MOV.U32 R5, RZ, RZ, -0x80 ;  /* 0xffffff80ff057424 */ /* 0x000fe200078e00ff */
[----:B------:R-:W-:Y:S01]  /*b1e0*/  SHF.L.U32 R3, R25, 0x1f, RZ ;  /* 0x0000001f19037819 */ /* 0x000fe200000006ff */
[----:B------:R-:W-:Y:S02]  /*b1f0*/  BSSY B0, `(.L_x_6584) ;  /* 0x0000004000007945 */ /* 0x000fe40003800000 */
[----:B------:R-:W-:Y:S01]  /*b200*/  IMAD R20, R20, R5, UR37 ;  /* 0x0000002514147e24 */ /* 0x000fe2000f8e0205 */
[----:B------:R-:W0:Y:S02]  /*b210*/  SYNCS.PHASECHK.TRANS64.TRYWAIT P0, [R4+URZ+0x28860], R3 ;  /* 0x02886003040075a7 */ /* 0x000e24000800017f */
[----:B0-----:R-:W-:Y:S05]  /*b220*/  @!P0 BRA `(.L_x_6585) ;  /* 0x0000003400088947 */ /* 0x001fea0003800000 */
.L_x_6682:
[----:B------:R-:W-:Y:S05]  /*b230*/  BSYNC B0 ;  /* 0x0000000000007941 */ /* 0x000fea0003800000 */
.L_x_6584:
[----:B------:R-:W-:Y:S01]  /*b240*/  UMOV UR4, 0xffffffff ;  /* 0xffffffff00047882 */ /* 0x000fe20000000000 */
[----:B------:R-:W-:Y:S01]  /*b250*/  LOP3.LUT P2, RZ, R18, 0x8, RZ, 0xc0, !PT ;  /* 0x0000000812ff7812 */ /* 0x000fe2000784c0ff */
[----:B------:R-:W-:Y:S01]  /*b260*/  IMAD R7, R22, 0x4000, R28 ;  /* 0x0000400016077824 */ /* 0x000fe200078e021c */
[----:B------:R-:W-:Y:S02]  /*b270*/  LOP3.LUT P1, RZ, R18, 0x4, RZ, 0xc0, !PT ;  /* 0x0000000412ff7812 */ /* 0x000fe4000782c0ff */
[----:B------:R-:W-:Y:S01]  /*b280*/  IADD3 R5, -R35, R20, RZ ;  /* 0x0000001423057210 */ /* 0x000fe20007ffe1ff */
[----:B------:R-:W-:Y:S10]  /*b290*/  BRA.DIV UR4, `(.L_x_6586) ;  /* 0x0000003604007947 */ /* 0x000ff4000b800000 */
[----:B------:R-:W1:Y:S01]  /*b2a0*/  SHFL.IDX PT, R14, R16, RZ, 0x181f ;  /* 0x00181fff100e7589 */ /* 0x000e6200000e0000 */
[----:B------:R-:W-:-:S03]  /*b2b0*/  IMAD.SHL.U32 R6, R34, 0x2, RZ ;  /* 0x0000000222067824 */ /* 0x000fc600078e00ff */
[----:B------:R-:W0:Y:S02]  /*b2c0*/  SHFL.IDX PT, R0, R17, RZ, 0x181f ;  /* 0x00181fff11007589 */ /* 0x000e2400000e0000 */
[----:B-1----:R-:W-:Y:S02]  /*b2d0*/  IADD3 R2, P0, R14, R6, RZ ;  /* 0x000000060e027210 */ /* 0x002fe40007f1e0ff */
[----:B------:R-:W1:Y:S03]  /*b2e0*/  SHFL.IDX PT, R14, R16, 0x1, 0x181f ;  /* 0x00381f00100e7f89 */ /* 0x000e6600000e0000 */
[----:B0-----:R-:W-:Y:S01]  /*b2f0*/  IMAD.X R3, RZ, RZ, R0, P0 ;  /* 0x000000ffff037224 */ /* 0x001fe200000e0600 */
[----:B------:R-:W-:Y:S02]  /*b300*/  ISETP.LT.OR P0, PT, R5, 0x1, P2 ;  /* 0x000000010500780c */ /* 0x000fe40001701670 */
[----:B------:R-:W-:-:S02]  /*b310*/  LEA R0, R7, UR39, 0x1 ;  /* 0x0000002707007c11 */ /* 0x000fc4000f8e08ff */
[----:B------:R-:W0:Y:S09]  /*b320*/  SHFL.IDX PT, R7, R17, 0x1, 0x181f ;  /* 0x00381f0011077f89 */ /* 0x000e3200000e0000 */
        /* <DEDUP_REMOVED lines=44> */
[----:B------:R1:W2:Y:S02]  /*b5f0*/  SHFL.IDX PT, R14, R16, 0x7, 0x181f ;  /* 0x00f81f00100e7f89 */ /* 0x0002a400000e0000 */
[----:B0-----:R-:W-:Y:S02]  /*b600*/  IADD3.X R3, RZ, R7, RZ, P0, !PT ;  /* 0x00000007ff037210 */ /* 0x001fe400007fe4ff */
[----:B------:R-:W-:Y:S01]  /*b610*/  ISETP.LT.OR P0, PT, R5, 0x61, P2 ;  /* 0x000000610500780c */ /* 0x000fe20001701670 */
[----:B------:R1:W3:-:S12]  /*b620*/  SHFL.IDX PT, R7, R17, 0x7, 0x181f ;  /* 0x00f81f0011077f89 */ /* 0x0002d800000e0000 */
[----:B------:R1:W-:Y:S01]  /*b630*/  LDGSTS.E.BYPASS.LTC128B.128 [R0+0x3400], desc[UR48][R2.64], !P0 ;  /* 0x0340000002007fae */ /* 0x0003e2000c101d70 */
[----:B------:R-:W-:-:S13]  /*b640*/  ISETP.LT.OR P0, PT, R5, 0x61, P1 ;  /* 0x000000610500780c */ /* 0x000fda0000f01670 */
[----:B--23--:R1:W-:Y:S02]  /*b650*/  LDGSTS.E.BYPASS.LTC128B.128 [R0+0x7400], desc[UR48][R2.64+0x80], !P0 ;  /* 0x0740008002007fae */ /* 0x00c3e4000c101d70 */
.L_x_6700:
        /* <DEDUP_REMOVED lines=9> */
[----:B------:R-:W-:Y:S01]  /*b6f0*/  PLOP3.LUT P0, PT, PT, PT, PT, 0x80, 0x0 ;  /* 0x000000000000781c */ /* 0x000fe20003f0f070 */
[----:B------:R-:W-:-:S12]  /*b700*/  NOP ;  /* 0x0000000000007918 */ /* 0x000fd80000000000 */
.L_x_6587:
        /* <DEDUP_REMOVED lines=11> */
.L_x_6588:
[----:B------:R-:W-:Y:S01]  /*b7c0*/  VIADD R22, R22, 0x1 ;  /* 0x0000000116167836 */ /* 0x000fe20000000000 */
[----:B------:R-:W-:Y:S01]  /*b7d0*/  IADD3 R33, R33, UR43, RZ ;  /* 0x0000002b21217c10 */ /* 0x000fe2000fffe0ff */
[----:B------:R-:W-:Y:S01]  /*b7e0*/  ULDC UR4, c[0x0][0xc34] ;  /* 0x00030d0000047ab9 */ /* 0x000fe20000000800 */
[----:B------:R0:W-:Y:S01]  /*b7f0*/  SYNCS.ARRIVE.TRANS64.A1T0 RZ, [R4+URZ+0x28850], RZ ;  /* 0x028850ff04ff79a7 */ /* 0x0001e2000810003f */
[----:B------:R-:W-:Y:S01]  /*b800*/  VIADD R37, R37, 0x1 ;  /* 0x0000000125257836 */ /* 0x000fe20000000000 */
[----:B------:R-:W-:-:S04]  /*b810*/  ISETP.NE.AND P0, PT, R22, 0x2, PT ;  /* 0x000000021600780c */ /* 0x000fc80003f05270 */
[----:B------:R-:W-:Y:S02]  /*b820*/  SEL R22, R22, RZ, P0 ;  /* 0x000000ff16167207 */ /* 0x000fe40000000000 */
[----:B------:R-:W-:Y:S02]  /*b830*/  SEL R0, RZ, 0x1, P0 ;  /* 0x00000001ff007807 */ /* 0x000fe40000000000 */
[----:B------:R-:W-:Y:S02]  /*b840*/  ISETP.GE.AND P0, PT, R33, UR4, PT ;  /* 0x0000000421007c0c */ /* 0x000fe4000bf06270 */
[----:B------:R-:W-:-:S11]  /*b850*/  LOP3.LUT R25, R25, R0, RZ, 0x3c, !PT ;  /* 0x0000000019197212 */ /* 0x000fd600078e3cff */
[----:B0-----:R-:W-:Y:S05]  /*b860*/  @!P0 BRA `(.L_x_6589) ;  /* 0xffffffcc00788947 */ /* 0x001fea000383ffff */
[----:B------:R-:W-:-:S07]  /*b870*/  LOP3.LUT R37, R37, 0x1, RZ, 0xc, !PT ;  /* 0x0000000125257812 */ /* 0x000fce00078e0cff */
.L_x_6554:
[----:B------:R-:W0:Y:S01]  /*b880*/  S2R R3, SR_CgaCtaId ;  /* 0x0000000000037919 */ /* 0x000e220000008800 */
[----:B------:R-:W-:Y:S01]  /*b890*/  MOV R0, 0x400 ;  /* 0x0000040000007802 */ /* 0x000fe20000000f00 */
[----:B------:R-:W-:Y:S01]  /*b8a0*/  BSSY B0, `(.L_x_6590) ;  /* 0x0000005000007945 */ /* 0x000fe20003800000 */
[----:B------:R-:W-:Y:S02]  /*b8b0*/  SHF.L.U32 R37, R37, 0x1f, RZ ;  /* 0x0000001f25257819 */ /* 0x000fe400000006ff */
[----:B0-----:R-:W-:-:S04]  /*b8c0*/  LEA R5, R3, R0, 0x18 ;  /* 0x0000000003057211 */ /* 0x001fc800078ec0ff */
[----:B------:R-:W0:Y:S02]  /*b8d0*/  SYNCS.PHASECHK.TRANS64.TRYWAIT P0, [R5+URZ+0x28820], R37 ;  /* 0x02882025050075a7 */ /* 0x000e24000800017f */
[----:B0-----:R-:W-:Y:S05]  /*b8e0*/  @!P0 BRA `(.L_x_6591) ;  /* 0x0000003800248947 */ /* 0x001fea0003800000 */
.L_x_6701:
[----:B------:R-:W-:Y:S05]  /*b8f0*/  BSYNC B0 ;  /* 0x0000000000007941 */ /* 0x000fea0003800000 */
.L_x_6590:
[----:B------:R-:W-:-:S03]  /*b900*/  UMOV UR4, 0xffffffff ;  /* 0xffffffff00047882 */ /* 0x000fc60000000000 */
[----:B------:R-:W-:Y:S05]  /*b910*/  BRA.DIV UR4, `(.L_x_6592) ;  /* 0x0000003a042c7947 */ /* 0x000fea000b800000 */
[----:B------:R-:W1:Y:S02]  /*b920*/  S2R R0, SR_TID.X ;  /* 0x0000000000007919 */ /* 0x000e640000002100 */
[----:B-1----:R-:W-:-:S04]  /*b930*/  SHF.R.U32.HI R0, RZ, 0x5, R0 ;  /* 0x00000005ff007819 */ /* 0x002fc80000011600 */
[----:B------:R-:W-:-:S05]  /*b940*/  LOP3.LUT R0, R0, 0x3, RZ, 0xc0, !PT ;  /* 0x0000000300007812 */ /* 0x000fca00078ec0ff */
[----:B------:R1:W2:Y:S02]  /*b950*/  SHFL.IDX PT, R14, R0, RZ, 0x1f ;  /* 0x00001fff000e7589 */ /* 0x0002a400000e0000 */
.L_x_6704:
[----:B--2---:R-:W-:Y:S01]  /*b960*/  ISETP.NE.AND P0, PT, R14, RZ, PT ;  /* 0x000000ff0e00720c */ /* 0x004fe20003f05270 */
[----:B------:R-:W-:-:S12]  /*b970*/  BSSY B0, `(.L_x_6593) ;  /* 0x0000024000007945 */ /* 0x000fd80003800000 */
[----:B------:R-:W-:Y:S05]  /*b980*/  @P0 BRA `(.L_x_6594) ;  /* 0x0000000000880947 */ /* 0x000fea0003800000 */
[----:B------:R-:W-:-:S03]  /*b990*/  UMOV UR4, 0xffffffff ;  /* 0xffffffff00047882 */ /* 0x000fc60000000000 */
[----:B------:R-:W-:Y:S05]  /*b9a0*/  BRA.DIV UR4, `(.L_x_6595) ;  /* 0x0000003a043c7947 */ /* 0x000fea000b800000 */
[----:B------:R-:W-:-:S13]  /*b9b0*/  ELECT P6, URZ, PT ;  /* 0x00000000003f782f */ /* 0x000fda00038c0000 */
.L_x_6707:
[----:B------:R-:W-:Y:S05]  /*b9c0*/  @!P6 BRA `(.L_x_6594) ;  /* 0x000000000078e947 */ /* 0x000fea0003800000 */
[----:B------:R-:W-:-:S06]  /*b9d0*/  ULOP3.LUT UR4, UR36, 0x2, URZ, 0xfc, !UPT ;  /* 0x0000000224047892 */ /* 0x000fcc000f8efc3f */
[----:B-1----:R-:W-:-:S05]  /*b9e0*/  IMAD.U32 R0, RZ, RZ, UR4 ;  /* 0x00000004ff007e24 */ /* 0x002fca000f8e00ff */
[----:B------:R-:W-:-:S13]  /*b9f0*/  ISETP.NE.AND P0, PT, R0, 0x3, PT ;  /* 0x000000030000780c */ /* 0x000fda0003f05270 */
[----:B------:R-:W-:Y:S05]  /*ba00*/  @!P0 BRA `(.L_x_6596) ;  /* 0x0000000000048947 */ /* 0x000fea0003800000 */
[----:B------:R-:W-:Y:S01]  /*ba10*/  BPT.TRAP 0x1 ;  /* 0x000000040000795c */ /* 0x000fe20000300000 */
.L_x_6596:
[C---:B------:R-:W-:Y:S01]  /*ba20*/  LEA R3, R22.reuse, R5, 0x3 ;  /* 0x0000000516037211 */ /* 0x040fe200078e18ff */
[----:B------:R-:W-:Y:S01]  /*ba30*/  VIADD R22, R22, 0x1 ;  /* 0x0000000116167836 */ /* 0x000fe20000000000 */
[----:B------:R-:W-:-:S04]  /*ba40*/  SHF.L.U32 R2, R25, 0x1f, RZ ;  /* 0x0000001f19027819 */ /* 0x000fc800000006ff */
[----:B------:R-:W1:Y:S01]  /*ba50*/  SYNCS.PHASECHK.TRANS64.TRYWAIT P1, [R3+URZ+0x28840], R2 ;  /* 0x02884002030075a7 */ /* 0x000e62000802017f */
[----:B------:R-:W-:-:S04]  /*ba60*/  ISETP.NE.AND P2, PT, R22, 0x2, PT ;  /* 0x000000021600780c */ /* 0x000fc80003f45270 */
[----:B------:R-:W-:Y:S01]  /*ba70*/  SEL R0, RZ, 0x1, P2 ;  /* 0x00000001ff007807 */ /* 0x000fe20001000000 */
[----:B-1----:R-:W-:Y:S08]  /*ba80*/  @!P1 BRA `(.L_x_6597) ;  /* 0x0000003800249947 */ /* 0x002ff00003800000 */
.L_x_6708:
[----:B------:R-:W-:Y:S02]  /*ba90*/  SEL R22, R22, RZ, P2 ;  /* 0x000000ff16167207 */ /* 0x000fe40001000000 */
[----:B------:R-:W-:Y:S01]  /*baa0*/  LOP3.LUT R0, R25, R0, RZ, 0x3c, !PT ;  /* 0x0000000019007212 */ /* 0x000fe200078e3cff */
[----:B------:R-:W-:Y:S06]  /*bab0*/  @!P0 BRA `(.L_x_6598) ;  /* 0x0000000000048947 */ /* 0x000fec0003800000 */
[----:B------:R-:W-:Y:S01]  /*bac0*/  BPT.TRAP 0x1 ;  /* 0x000000040000795c */ /* 0x000fe20000300000 */
.L_x_6598:
[----:B0-----:R-:W-:Y:S01]  /*bad0*/  IMAD R5, R22, 0x8, R5 ;  /* 0x0000000816057824 */ /* 0x001fe200078e0205 */
[----:B------:R-:W-:-:S04]  /*bae0*/  SHF.L.U32 R0, R0, 0x1f, RZ ;  /* 0x0000001f00007819 */ /* 0x000fc800000006ff */
[----:B------:R-:W0:Y:S02]  /*baf0*/  SYNCS.PHASECHK.TRANS64.TRYWAIT P1, [R5+URZ+0x28840], R0 ;  /* 0x02884000050075a7 */ /* 0x000e24000802017f */
[----:B0-----:R-:W-:Y:S05]  /*bb00*/  @!P1 BRA `(.L_x_6599) ;  /* 0x0000003800189947 */ /* 0x001fea0003800000 */
.L_x_6709:
[----:B------:R-:W-:Y:S05]  /*bb10*/  @!P0 BRA `(.L_x_6600) ;  /* 0x0000000000048947 */ /* 0x000fea0003800000 */
[----:B------:R-:W-:Y:S01]  /*bb20*/  BPT.TRAP 0x1 ;  /* 0x000000040000795c */ /* 0x000fe20000300000 */
.L_x_6600:
[----:B------:R-:W2:Y:S02]  /*bb30*/  SYNCS.PHASECHK.TRANS64.TRYWAIT P1, [R3+URZ+0x28860], R2 ;  /* 0x02886002030075a7 */ /* 0x000ea4000802017f */
[----:B--2---:R-:W-:Y:S05]  /*bb40*/  @!P1 BRA `(.L_x_6601) ;  /* 0x00000038001c9947 */ /* 0x004fea0003800000 */
.L_x_6710:
[----:B------:R-:W-:Y:S05]  /*bb50*/  @!P0 BRA `(.L_x_6602) ;  /* 0x0000000000048947 */ /* 0x000fea0003800000 */
[----:B------:R-:W-:Y:S01]  /*bb60*/  BPT.TRAP 0x1 ;  /* 0x000000040000795c */ /* 0x000fe20000300000 */
.L_x_6602:
[----:B---3--:R3:W4:Y:S02]  /*bb70*/  SYNCS.PHASECHK.TRANS64.TRYWAIT P0, [R5+URZ+0x28860], R0 ;  /* 0x02886000050075a7 */ /* 0x008724000800017f */
[----:B----4-:R-:W-:Y:S05]  /*bb80*/  @!P0 NANOSLEEP.SYNCS 0x989680 ;  /* 0x009896800000895d */ /* 0x010fea0003900000 */
[----:B------:R-:W4:Y:S02]  /*bb90*/  @!P0 SYNCS.PHASECHK.TRANS64 P0, [R5+URZ+0x28860], R0 ;  /* 0x02886000050085a7 */ /* 0x000f24000800007f */
[----:B----4-:R-:W-:Y:S05]  /*bba0*/  @!P0 BRA `(.L_x_6602) ;  /* 0xfffffffc00f08947 */ /* 0x010fea000383ffff */
.L_x_6594:
[----:B------:R-:W-:Y:S05]  /*bbb0*/  BSYNC B0 ;  /* 0x0000000000007941 */ /* 0x000fea0003800000 */
.L_x_6593:
[----:B------:R-:W-:Y:S05]  /*bbc0*/  EXIT ;  /* 0x000000000000794d */ /* 0x000fea0003800000 */
.L_x_6522:
[----:B0-----:R-:W-:-:S04]  /*bbd0*/  MOV R3, UR39 ;  /* 0x0000002700037c02 */ /* 0x001fc80008000f00 */
[----:B------:R0:W1:Y:S03]  /*bbe0*/  SYNCS.PHASECHK.TRANS64.TRYWAIT P1, [R3+URZ+0x28800], R0 ;  /* 0x02880000030075a7 */ /* 0x000066000802017f */
[----:B-1----:R-:W-:Y:S05]  /*bbf0*/  @!P1 NANOSLEEP.SYNCS 0x989680 ;  /* 0x009896800000995d */ /* 0x002fea0003900000 */
[----:B------:R-:W1:Y:S02]  /*bc00*/  @!P1 SYNCS.PHASECHK.TRANS64 P1, [R3+URZ+0x28800], R0 ;  /* 0x02880000030095a7 */ /* 0x000e64000802007f */
[----:B-1----:R-:W-:Y:S05]  /*bc10*/  @!P1 BRA `(.L_x_6522) ;  /* 0xfffffffc00ec9947 */ /* 0x002fea000383ffff */
[----:B------:R-:W-:Y:S05]  /*bc20*/  BRA `(.L_x_6603) ;  /* 0xffffff5400187947 */ /* 0x000fea000383ffff */
.L_x_6526:
[----:B-1----:R1:W2:Y:S02]  /*bc30*/  SYNCS.PHASECHK.TRANS64.TRYWAIT P1, [R0+URZ+0x28830], R3 ;  /* 0x02883003000075a7 */ /* 0x0022a4000802017f */
[----:B--2---:R-:W-:Y:S05]  /*bc40*/  @!P1 NANOSLEEP.SYNCS 0x989680 ;  /* 0x009896800000995d */ /* 0x004fea0003900000 */
[----:B------:R-:W2:Y:S02]  /*bc50*/  @!P1 SYNCS.PHASECHK.TRANS64 P1, [R0+URZ+0x28830], R3 ;  /* 0x02883003000095a7 */ /* 0x000ea4000802007f */
[----:B--2---:R-:W-:Y:S05]  /*bc60*/  @!P1 BRA `(.L_x_6526) ;  /* 0xfffffffc00f09947 */ /* 0x004fea000383ffff */
[----:B------:R-:W-:Y:S05]  /*bc70*/  BRA `(.L_x_6525) ;  /* 0xffffff5400387947 */ /* 0x000fea000383ffff */
.L_x_6532:
[----:B-1----:R-:W-:-:S04]  /*bc80*/  IMAD.U32 R7, RZ, RZ, UR6 ;  /* 0x00000006ff077e24 */ /* 0x002fc8000f8e00ff */
[----:B------:R1:W2:Y:S03]  /*bc90*/  SYNCS.PHASECHK.TRANS64.TRYWAIT P1, [R7+URZ+0x28830], R6 ;  /* 0x02883006070075a7 */ /* 0x0002a6000802017f */
[----:B--2---:R-:W-:Y:S05]  /*bca0*/  @!P1 NANOSLEEP.SYNCS 0x989680 ;  /* 0x009896800000995d */ /* 0x004fea0003900000 */
[----:B------:R-:W2:Y:S02]  /*bcb0*/  @!P1 SYNCS.PHASECHK.TRANS64 P1, [R7+URZ+0x28830], R6 ;  /* 0x02883006070095a7 */ /* 0x000ea4000802007f */
[----:B--2---:R-:W-:Y:S05]  /*bcc0*/  @!P1 BRA `(.L_x_6532) ;  /* 0xfffffffc00ec9947 */ /* 0x004fea000383ffff */
[----:B------:R-:W-:Y:S05]  /*bcd0*/  BRA `(.L_x_6529) ;  /* 0xffffff8000607947 */ /* 0x000fea000383ffff */
.L_x_6536:
[----:B-1----:R-:W-:-:S04]  /*bce0*/  IMAD.U32 R7, RZ, RZ, UR6 ;  /* 0x00000006ff077e24 */ /* 0x002fc8000f8e00ff */
[----:B------:R1:W2:Y:S03]  /*bcf0*/  SYNCS.PHASECHK.TRANS64.TRYWAIT P1, [R7+URZ+0x28850], R6 ;  /* 0x02885006070075a7 */ /* 0x0002a6000802017f */
[----:B--2---:R-:W-:Y:S05]  /*bd00*/  @!P1 NANOSLEEP.SYNCS 0x989680 ;  /* 0x009896800000995d */ /* 0x004fea0003900000 */
[----:B------:R-:W2:Y:S02]  /*bd10*/  @!P1 SYNCS.PHASECHK.TRANS64 P1, [R7+URZ+0x28850], R6 ;  /* 0x02885006070095a7 */ /* 0x000ea4000802007f */
[----:B--2---:R-:W-:Y:S05]  /*bd20*/  @!P1 BRA `(.L_x_6536) ;  /* 0xfffffffc00ec9947 */ /* 0x004fea000383ffff */
[----:B------:R-:W-:Y:S05]  /*bd30*/  BRA `(.L_x_6533) ;  /* 0xffffff84002c7947 */ /* 0x000fea000383ffff */
.L_x_6543:
[----:B-1----:R-:W-:-:S04]  /*bd40*/  MOV R5, UR10 ;  /* 0x0000000a00057c02 */ /* 0x002fc80008000f00 */
[----:B------:R1:W2:Y:S03]  /*bd50*/  SYNCS.PHASECHK.TRANS64.TRYWAIT P1, [R5+URZ+0x28850], R4 ;  /* 0x02885004050075a7 */ /* 0x0002a6000802017f */
[----:B--2---:R-:W-:Y:S05]  /*bd60*/  @!P1 NANOSLEEP.SYNCS 0x989680 ;  /* 0x009896800000995d */ /* 0x004fea0003900000 */
[----:B------:R-:W2:Y:S02]  /*bd70*/  @!P1 SYNCS.PHASECHK.TRANS64 P1, [R5+URZ+0x28850], R4 ;  /* 0x02885004050095a7 */ /* 0x000ea4000802007f */
[----:B--2---:R-:W-:Y:S05]  /*bd80*/  @!P1 BRA `(.L_x_6543) ;  /* 0xfffffffc00ec9947 */ /* 0x004fea000383ffff */
[----:B------:R-:W-:Y:S05]  /*bd90*/  BRA `(.L_x_6542) ;  /* 0xffffffa800147947 */ /* 0x000fea000383ffff */
.L_x_6558:
        /* <DEDUP_REMOVED lines=11> */
.L_x_6605:
[----:B------:R-:W-:Y:S05]  /*be50*/  BSYNC B0 ;  /* 0x0000000000007941 */ /* 0x000fea0003800000 */
.L_x_6604:
[----:B------:R-:W-:Y:S05]  /*be60*/  BRA `(.L_x_6606) ;  /* 0xffffffcc00c47947 */ /* 0x000fea000383ffff */
.L_x_6561:
[----:B0-----:R0:W1:Y:S02]  /*be70*/  SYNCS.PHASECHK.TRANS64.TRYWAIT P0, [R0+URZ+0x28840], R3 ;  /* 0x02884003000075a7 */ /* 0x001064000800017f */
[----:B-1----:R-:W-:Y:S05]  /*be80*/  @!P0 NANOSLEEP.SYNCS 0x989680 ;  /* 0x009896800000895d */ /* 0x002fea0003900000 */
[----:B------:R-:W1:Y:S02]  /*be90*/  @!P0 SYNCS.PHASECHK.TRANS64 P0, [R0+URZ+0x28840], R3 ;  /* 0x02884003000085a7 */ /* 0x000e64000800007f */
[----:B-1----:R-:W-:Y:S05]  /*bea0*/  @!P0 BRA `(.L_x_6561) ;  /* 0xfffffffc00f08947 */ /* 0x002fea000383ffff */
[----:B------:R-:W-:Y:S05]  /*beb0*/  BRA `(.L_x_6607) ;  /* 0xffffffd0002c7947 */ /* 0x000fea000383ffff */
.L_x_6562:
        /* <DEDUP_REMOVED lines=8> */
.L_x_6609:
[----:B------:R-:W-:Y:S05]  /*bf40*/  BSYNC B0 ;  /* 0x0000000000007941 */ /* 0x000fea0003800000 */
.L_x_6608:
[----:B------:R-:W-:Y:S01]  /*bf50*/  IMAD.MOV.U32 R13, RZ, RZ, R4 ;  /* 0x000000ffff0d7224 */ /* 0x000fe200078e0004 */
[----:B------:R-:W-:Y:S01]  /*bf60*/  MOV R11, 0x181f ;  /* 0x0000181f000b7802 */ /* 0x000fe20000000f00 */
[----:B------:R-:W-:Y:S01]  /*bf70*/  IMAD.MOV.U32 R12, RZ, RZ, RZ ;  /* 0x000000ffff0c7224 */ /* 0x000fe200078e00ff */
[----:B------:R-:W-:Y:S01]  /*bf80*/  MOV R2, R14 ;  /* 0x0000000e00027202 */ /* 0x000fe20000000f00 */
[----:B------:R-:W-:Y:S01]  /*bf90*/  IMAD.MOV.U32 R15, RZ, RZ, -0x1 ;  /* 0xffffffffff0f7424 */ /* 0x000fe200078e00ff */
[----:B------:R-:W-:-:S13]  /*bfa0*/  ISETP.GE.AND P0, PT, R30, 0x1, PT ;  /* 0x000000011e00780c */ /* 0x000fda0003f06270 */
[----:B------:R-:W-:Y:S05]  /*bfb0*/  WARPSYNC.COLLECTIVE R15, `(.L_x_6610) ;  /* 0x000000000f087348 */ /* 0x000fea0003c00000 */
[----:B------:R0:W1:Y:S02]  /*bfc0*/  SHFL.IDX P6, R14, R13, R12, R11 ;  /* 0x0000000c0d0e7389 */ /* 0x00006400000c000b */
[----:B01----:R-:W-:Y:S01]  /*bfd0*/  ENDCOLLECTIVE ;  /* 0x000000000000791b */ /* 0x003fe20003800000 */
.L_x_6610:
        /* <DEDUP_REMOVED lines=9> */
.L_x_6611:
[----:B------:R-:W-:Y:S01]  /*c070*/  @!PT LDS RZ, [RZ] ;  /* 0x00000000fffff984 */ /* 0x000fe20000000800 */
[----:B------:R-:W-:Y:S01]  /*c080*/  @!PT LDS RZ, [RZ] ;  /* 0x00000000fffff984 */ /* 0x000fe20000000800 */
[----:B------:R-:W-:Y:S01]  /*c090*/  @!PT LDS RZ, [RZ] ;  /* 0x00000000fffff984 */ /* 0x000fe20000000800 */
[----:B------:R0:W-:Y:S04]  /*c0a0*/  @P0 LDGSTS.E.BYPASS.LTC128B.128 [R7+0x18400], desc[UR48][R2.64], !P3 ;  /* 0x1840000002070fae */ /* 0x0001e8000d901d70 */
[----:B------:R0:W-:Y:S01]  /*c0b0*/  @P0 LDGSTS.E.BYPASS.LTC128B.128 [R7+0x1c400], desc[UR48][R2.64+0x80], !P2 ;  /* 0x1c40008002070fae */ /* 0x0001e2000d101d70 */
[----:B------:R-:W-:Y:S01]  /*c0c0*/  ISETP.GE.AND P0, PT, R30, 0x11, PT ;  /* 0x000000111e00780c */ /* 0x000fe20003f06270 */
[----:B------:R-:W-:-:S12]  /*c0d0*/  IMAD.MOV.U32 R13, RZ, RZ, R4 ;  /* 0x000000ffff0d7224 */ /* 0x000fd800078e0004 */
[----:B------:R-:W-:Y:S02]  /*c0e0*/  @P0 LEA R21, R5, UR39, 0x1 ;  /* 0x0000002705150c11 */ /* 0x000fe4000f8e08ff */
[----:B0-----:R-:W-:-:S07]  /*c0f0*/  MOV R8, R14 ;  /* 0x0000000e00087202 */ /* 0x001fce0000000f00 */
[----:B------:R-:W-:Y:S05]  /*c100*/  WARPSYNC.COLLECTIVE R15, `(.L_x_6612) ;  /* 0x000000000f087348 */ /* 0x000fea0003c00000 */
[----:B------:R0:W1:Y:S02]  /*c110*/  SHFL.IDX P6, R14, R13, R12, R11 ;  /* 0x0000000c0d0e7389 */ /* 0x00006400000c000b */
[----:B01----:R-:W-:Y:S01]  /*c120*/  ENDCOLLECTIVE ;  /* 0x000000000000791b */ /* 0x003fe20003800000 */
.L_x_6612:
        /* <DEDUP_REMOVED lines=8> */
.L_x_6613:
[----:B------:R-:W-:-:S05]  /*c1b0*/  @P0 IMAD.MOV.U32 R3, RZ, RZ, R9 ;  /* 0x000000ffff030224 */ /* 0x000fca00078e0009 */
[----:B------:R-:W-:Y:S01]  /*c1c0*/  @!PT LDS RZ, [RZ] ;  /* 0x00000000fffff984 */ /* 0x000fe20000000800 */
[----:B------:R-:W-:Y:S01]  /*c1d0*/  @!PT LDS RZ, [RZ] ;  /* 0x00000000fffff984 */ /* 0x000fe20000000800 */
[----:B------:R-:W-:Y:S01]  /*c1e0*/  @!PT LDS RZ, [RZ] ;  /* 0x00000000fffff984 */ /* 0x000fe20000000800 */
[----:B------:R0:W-:Y:S04]  /*c1f0*/  @P0 LDGSTS.E.BYPASS.LTC128B.128 [R21+0x18c00], desc[UR48][R2.64], !P3 ;  /* 0x18c0000002150fae */ /* 0x0001e8000d901d70 */
[----:B------:R0:W-:Y:S01]  /*c200*/  @P0 LDGSTS.E.BYPASS.LTC128B.128 [R21+0x1cc00], desc[UR48][R2.64+0x80], !P2 ;  /* 0x1cc0008002150fae */ /* 0x0001e2000d101d70 */
[----:B------:R-:W-:Y:S01]  /*c210*/  ISETP.GE.AND P0, PT, R30, 0x21, PT ;  /* 0x000000211e00780c */ /* 0x000fe20003f06270 */
[----:B------:R-:W-:Y:S02]  /*c220*/  IMAD.MOV.U32 R13, RZ, RZ, R4 ;  /* 0x000000ffff0d7224 */ /* 0x000fe400078e0004 */
[----:B------:R-:W-:-:S10]  /*c230*/  IMAD.MOV.U32 R7, RZ, RZ, R14 ;  /* 0x000000ffff077224 */ /* 0x000fd400078e000e */
[----:B0-----:R-:W-:Y:S05]  /*c240*/  WARPSYNC.COLLECTIVE R15, `(.L_x_6614) ;  /* 0x000000000f087348 */ /* 0x001fea0003c00000 */
[----:B------:R1:W2:Y:S02]  /*c250*/  SHFL.IDX P6, R14, R13, R12, R11 ;  /* 0x0000000c0d0e7389 */ /* 0x0002a400000c000b */
[----:B012---:R-:W-:Y:S01]  /*c260*/  ENDCOLLECTIVE ;  /* 0x000000000000791b */ /* 0x007fe20003800000 */
.L_x_6614:
        /* <DEDUP_REMOVED lines=9> */
.L_x_6615:
[----:B------:R-:W-:-:S05]  /*c300*/  @P0 IMAD.MOV.U32 R3, RZ, RZ, R7 ;  /* 0x000000ffff030224 */ /* 0x000fca00078e0007 */
[----:B------:R-:W-:Y:S01]  /*c310*/  @!PT LDS RZ, [RZ] ;  /* 0x00000000fffff984 */ /* 0x000fe20000000800 */
[----:B------:R-:W-:Y:S01]  /*c320*/  @!PT LDS RZ, [RZ] ;  /* 0x00000000fffff984 */ /* 0x000fe20000000800 */
[----:B------:R-:W-:Y:S01]  /*c330*/  @!PT LDS RZ, [RZ] ;  /* 0x00000000fffff984 */ /* 0x000fe20000000800 */
[----:B------:R0:W-:Y:S04]  /*c340*/  @P0 LDGSTS.E.BYPASS.LTC128B.128 [R9+0x19400], desc[UR48][R2.64], !P3 ;  /* 0x1940000002090fae */ /* 0x0001e8000d901d70 */
[----:B------:R0:W-:Y:S01]  /*c350*/  @P0 LDGSTS.E.BYPASS.LTC128B.128 [R9+0x1d400], desc[UR48][R2.64+0x80], !P2 ;  /* 0x1d40008002090fae */ /* 0x0001e2000d101d70 */
[----:B------:R-:W-:Y:S02]  /*c360*/  ISETP.GE.AND P0, PT, R30, 0x31, PT ;  /* 0x000000311e00780c */ /* 0x000fe40003f06270 */
[----:B------:R-:W-:Y:S01]  /*c370*/  MOV R13, R4 ;  /* 0x00000004000d7202 */ /* 0x000fe20000000f00 */
[----:B------:R-:W-:-:S10]  /*c380*/  IMAD.MOV.U32 R7, RZ, RZ, R14 ;  /* 0x000000ffff077224 */ /* 0x000fd400078e000e */
[----:B0-----:R-:W-:-:S07]  /*c390*/  @P0 LEA R21, R5, UR39, 0x1 ;  /* 0x0000002705150c11 */ /* 0x001fce000f8e08ff */
[----:B------:R-:W-:Y:S05]  /*c3a0*/  WARPSYNC.COLLECTIVE R15, `(.L_x_6616) ;  /* 0x000000000f087348 */ /* 0x000fea0003c00000 */
[----:B------:R0:W1:Y:S02]  /*c3b0*/  SHFL.IDX P6, R14, R13, R12, R11 ;  /* 0x0000000c0d0e7389 */ /* 0x00006400000c000b */
[----:B01----:R-:W-:Y:S01]  /*c3c0*/  ENDCOLLECTIVE ;  /* 0x000000000000791b */ /* 0x003fe20003800000 */
.L_x_6616:
[----:B------:R-:W-:Y:S02]  /*c3d0*/  IMAD.MOV.U32 R13, RZ, RZ, R6 ;  /* 0x000000ffff0d7224 */ /* 0x000fe400078e0006 */
[----:B------:R-:W-:Y:S01]  /*c3e0*/  IMAD.MOV.U32 R12, RZ, RZ, 0x4 ;  /* 0x00000004ff0c7424 */ /* 0x000fe200078e00ff */
[----:B------:R-:W-:-:S05]  /*c3f0*/  @P0 LEA R14, P1, R34, R14, 0x1 ;  /* 0x0000000e220e0211 */ /* 0x000fca00078208ff */
[----:B------:R-:W-:-:S08]  /*c400*/  @P0 IMAD.MOV.U32 R2, RZ, RZ, R14 ;  /* 0x000000ffff020224 */ /* 0x000fd000078e000e */
[----:B------:R-:W-:Y:S05]  /*c410*/  WARPSYNC.COLLECTIVE R15, `(.L_x_6617) ;  /* 0x000000000f087348 */ /* 0x000fea0003c00000 */
[----:B------:R0:W1:Y:S02]  /*c420*/  SHFL.IDX P6, R14, R13, R12, R11 ;  /* 0x0000000c0d0e7389 */ /* 0x00006400000c000b */
[----:B01----:R-:W-:Y:S01]  /*c430*/  ENDCOLLECTIVE ;  /* 0x000000000000791b */ /* 0x003fe20003800000 */
.L_x_6617:
[----:B------:R-:W-:-:S05]  /*c440*/  @P0 IMAD.X R7, RZ, RZ, R7, P1 ;  /* 0x000000ffff070224 */ /* 0x000fca00008e0607 */
[----:B------:R-:W-:-:S05]  /*c450*/  @P0 MOV R3, R7 ;  /* 0x0000000700030202 */ /* 0x000fca0000000f00 */
[----:B------:R-:W-:Y:S01]  /*c460*/  @!PT LDS RZ, [RZ] ;  /* 0x00000000fffff984 */ /* 0x000fe20000000800 */
[----:B------:R-:W-:Y:S01]  /*c470*/  @!PT LDS RZ, [RZ] ;  /* 0x00000000fffff984 */ /* 0x000fe20000000800 */
[----:B------:R-:W-:Y:S01]  /*c480*/  @!PT LDS RZ, [RZ] ;  /* 0x00000000fffff984 */ /* 0x000fe20000000800 */
        /* <DEDUP_REMOVED lines=8> */
.L_x_6618:
        /* <DEDUP_REMOVED lines=9> */
.L_x_6619:
        /* <DEDUP_REMOVED lines=12> */
.L_x_6620:
        /* <DEDUP_REMOVED lines=9> */
.L_x_6621:
        /* <DEDUP_REMOVED lines=13> */
.L_x_6622:
[----:B------:R-:W-:Y:S02]  /*c7c0*/  IMAD.MOV.U32 R13, RZ, RZ, R6 ;  /* 0x000000ffff0d7224 */ /* 0x000fe400078e0006 */
[----:B------:R-:W-:Y:S01]  /*c7d0*/  IMAD.MOV.U32 R12, RZ, RZ, 0x7 ;  /* 0x00000007ff0c7424 */ /* 0x000fe200078e00ff */
[----:B------:R-:W-:-:S05]  /*c7e0*/  @P0 LEA R14, P1, R34, R14, 0x1 ;  /* 0x0000000e220e0211 */ /* 0x000fca00078208ff */
[----:B------:R-:W-:-:S08]  /*c7f0*/  @P0 IMAD.MOV.U32 R2, RZ, RZ, R14 ;  /* 0x000000ffff020224 */ /* 0x000fd000078e000e */
[----:B------:R-:W-:Y:S05]  /*c800*/  WARPSYNC.COLLECTIVE R15, `(.L_x_6623) ;  /* 0x000000000f087348 */ /* 0x000fea0003c00000 */
[----:B------:R0:W1:Y:S02]  /*c810*/  SHFL.IDX P6, R14, R13, R12, R11 ;  /* 0x0000000c0d0e7389 */ /* 0x00006400000c000b */
[----:B01----:R-:W-:Y:S01]  /*c820*/  ENDCOLLECTIVE ;  /* 0x000000000000791b */ /* 0x003fe20003800000 */
.L_x_6623:
        /* <DEDUP_REMOVED lines=8> */
[----:B------:R-:W-:-:S07]  /*c8b0*/  MOV R7, R14 ;  /* 0x0000000e00077202 */ /* 0x000fce0000000f00 */
[----:B0-----:R-:W-:Y:S05]  /*c8c0*/  WARPSYNC.COLLECTIVE R15, `(.L_x_6624) ;  /* 0x000000000f087348 */ /* 0x001fea0003c00000 */
[----:B------:R1:W2:Y:S02]  /*c8d0*/  SHFL.IDX P6, R14, R13, R12, R11 ;  /* 0x0000000c0d0e7389 */ /* 0x0002a400000c000b */
[----:B012---:R-:W-:Y:S01]  /*c8e0*/  ENDCOLLECTIVE ;  /* 0x000000000000791b */ /* 0x007fe20003800000 */
.L_x_6624:
[----:B------:R-:W-:Y:S05]  /*c8f0*/  BRA `(.L_x_6625) ;  /* 0xffffffcc00187947 */ /* 0x000fea000383ffff */
.L_x_6566:
        /* <DEDUP_REMOVED lines=8> */
.L_x_6626:
[C---:B------:R-:W-:Y:S01]  /*c980*/  VIADD R6, R4.reuse, 0x10 ;  /* 0x0000001004067836 */ /* 0x040fe20000000000 */
[----:B------:R-:W-:Y:S01]  /*c990*/  ISETP.GE.AND P0, PT, R4, UR38, PT ;  /* 0x0000002604007c0c */ /* 0x000fe2000bf06270 */
[----:B------:R-:W-:Y:S01]  /*c9a0*/  IMAD.MOV.U32 R13, RZ, RZ, R0 ;  /* 0x000000ffff0d7224 */ /* 0x000fe200078e0000 */
[----:B------:R-:W-:-:S11]  /*c9b0*/  MOV R2, R14 ;  /* 0x0000000e00027202 */ /* 0x000fd60000000f00 */
[----:B------:R-:W-:Y:S05]  /*c9c0*/  WARPSYNC.COLLECTIVE R15, `(.L_x_6627) ;  /* 0x000000000f087348 */ /* 0x000fea0003c00000 */
[----:B------:R0:W1:Y:S02]  /*c9d0*/  SHFL.IDX P6, R14, R13, R12, R11 ;  /* 0x0000000c0d0e7389 */ /* 0x00006400000c000b */
[----:B01----:R-:W-:Y:S01]  /*c9e0*/  ENDCOLLECTIVE ;  /* 0x000000000000791b */ /* 0x003fe20003800000 */
.L_x_6627:
        /* <DEDUP_REMOVED lines=8> */
.L_x_6628:
[----:B------:R-:W-:Y:S01]  /*ca70*/  @!PT LDS RZ, [RZ] ;  /* 0x00000000fffff984 */ /* 0x000fe20000000800 */
[----:B------:R-:W-:Y:S01]  /*ca80*/  @!PT LDS RZ, [RZ] ;  /* 0x00000000fffff984 */ /* 0x000fe20000000800 */
[----:B------:R-:W-:Y:S01]  /*ca90*/  @!PT LDS RZ, [RZ] ;  /* 0x00000000fffff984 */ /* 0x000fe20000000800 */
        /* <DEDUP_REMOVED lines=8> */
.L_x_6629:
[----:B------:R-:W-:Y:S01]  /*cb20*/  IMAD.MOV.U32 R13, RZ, RZ, R5 ;  /* 0x000000ffff0d7224 */ /* 0x000fe200078e0005 */
[----:B------:R-:W-:Y:S02]  /*cb30*/  MOV R12, 0x2 ;  /* 0x00000002000c7802 */ /* 0x000fe40000000f00 */
[----:B------:R-:W-:-:S05]  /*cb40*/  @!P0 LEA R14, P1, R34, R14, 0x1 ;  /* 0x0000000e220e8211 */ /* 0x000fca00078208ff */
[----:B------:R-:W-:-:S08]  /*cb50*/  @!P0 IMAD.MOV.U32 R2, RZ, RZ, R14 ;  /* 0x000000ffff028224 */ /* 0x000fd000078e000e */
[----:B------:R-:W-:Y:S05]  /*cb60*/  WARPSYNC.COLLECTIVE R15, `(.L_x_6630) ;  /* 0x000000000f087348 */ /* 0x000fea0003c00000 */
[----:B------:R0:W1:Y:S02]  /*cb70*/  SHFL.IDX P6, R14, R13, R12, R11 ;  /* 0x0000000c0d0e7389 */ /* 0x00006400000c000b */
[----:B01----:R-:W-:Y:S01]  /*cb80*/  ENDCOLLECTIVE ;  /* 0x000000000000791b */ /* 0x003fe20003800000 */
.L_x_6630:
        /* <DEDUP_REMOVED lines=14> */
.L_x_6631:
        /* <DEDUP_REMOVED lines=9> */
.L_x_6632:
[----:B------:R-:W-:-:S05]  /*cd00*/  @!P0 IMAD.MOV.U32 R3, RZ, RZ, R7 ;  /* 0x000000ffff038224 */ /* 0x000fca00078e0007 */
[----:B------:R-:W-:Y:S01]  /*cd10*/  @!PT LDS RZ, [RZ] ;  /* 0x00000000fffff984 */ /* 0x000fe20000000800 */
[----:B------:R-:W-:Y:S01]  /*cd20*/  @!PT LDS RZ, [RZ] ;  /* 0x00000000fffff984 */ /* 0x000fe20000000800 */
[----:B------:R-:W-:Y:S01]  /*cd30*/  @!PT LDS RZ, [RZ] ;  /* 0x00000000fffff984 */ /* 0x000fe20000000800 */
[----:B------:R0:W-:Y:S04]  /*cd40*/  @!P0 LDGSTS.E.BYPASS.LTC128B.128 [R8+0x11400], desc[UR48][R2.64], !P4 ;  /* 0x1140000002088fae */ /* 0x0001e8000e101d70 */
[----:B------:R0:W-:Y:S01]  /*cd50*/  @!P0 LDGSTS.E.BYPASS.LTC128B.128 [R8+0x15400], desc[UR48][R2.64+0x80], !P5 ;  /* 0x1540008002088fae */ /* 0x0001e2000e901d70 */
[----:B------:R-:W-:Y:S01]  /*cd60*/  ISETP.GE.AND P0, PT, R6, UR38, PT ;  /* 0x0000002606007c0c */ /* 0x000fe2000bf06270 */
[----:B------:R-:W-:Y:S01]  /*cd70*/  IMAD.MOV.U32 R13, RZ, RZ, R0 ;  /* 0x000000ffff0d7224 */ /* 0x000fe200078e0000 */
[----:B------:R-:W-:-:S11]  /*cd80*/  MOV R6, R14 ;  /* 0x0000000e00067202 */ /* 0x000fd60000000f00 */
[----:B0-----:R-:W-:Y:S05]  /*cd90*/  WARPSYNC.COLLECTIVE R15, `(.L_x_6633) ;  /* 0x000000000f087348 */ /* 0x001fea0003c00000 */
[----:B------:R1:W2:Y:S02]  /*cda0*/  SHFL.IDX P6, R14, R13, R12, R11 ;  /* 0x0000000c0d0e7389 */ /* 0x0002a400000c000b */
[----:B012---:R-:W-:Y:S01]  /*cdb0*/  ENDCOLLECTIVE ;  /* 0x000000000000791b */ /* 0x007fe20003800000 */
.L_x_6633:
        /* <DEDUP_REMOVED lines=8> */
.L_x_6634:
[----:B------:R-:W-:Y:S02]  /*ce40*/  VIADD R6, R4, 0x40 ;  /* 0x0000004004067836 */ /* 0x000fe40000000000 */
[----:B------:R-:W-:-:S05]  /*ce50*/  @!P0 IMAD.MOV.U32 R3, RZ, RZ, R7 ;  /* 0x000000ffff038224 */ /* 0x000fca00078e0007 */
        /* <DEDUP_REMOVED lines=11> */
.L_x_6635:
[----:B------:R-:W-:Y:S01]  /*cf10*/  IMAD.MOV.U32 R13, RZ, RZ, R5 ;  /* 0x000000ffff0d7224 */ /* 0x000fe200078e0005 */
[----:B------:R-:W-:Y:S02]  /*cf20*/  MOV R12, 0x5 ;  /* 0x00000005000c7802 */ /* 0x000fe40000000f00 */
[----:B------:R-:W-:-:S05]  /*cf30*/  @!P0 LEA R14, P1, R34, R14, 0x1 ;  /* 0x0000000e220e8211 */ /* 0x000fca00078208ff */
[----:B------:R-:W-:-:S08]  /*cf40*/  @!P0 IMAD.MOV.U32 R2, RZ, RZ, R14 ;  /* 0x000000ffff028224 */ /* 0x000fd000078e000e */
[----:B------:R-:W-:Y:S05]  /*cf50*/  WARPSYNC.COLLECTIVE R15, `(.L_x_6636) ;  /* 0x000000000f087348 */ /* 0x000fea0003c00000 */
[----:B------:R0:W1:Y:S02]  /*cf60*/  SHFL.IDX P6, R14, R13, R12, R11 ;  /* 0x0000000c0d0e7389 */ /* 0x00006400000c000b */
[----:B01----:R-:W-:Y:S01]  /*cf70*/  ENDCOLLECTIVE ;  /* 0x000000000000791b */ /* 0x003fe20003800000 */
.L_x_6636:
        /* <DEDUP_REMOVED lines=14> */
.L_x_6637:
        /* <DEDUP_REMOVED lines=9> */
.L_x_6638:
        /* <DEDUP_REMOVED lines=12> */
.L_x_6639:
        /* <DEDUP_REMOVED lines=8> */
.L_x_6640:
[----:B------:R-:W-:-:S05]  /*d230*/  @!P0 IMAD.MOV.U32 R3, RZ, RZ, R7 ;  /* 0x000000ffff038224 */ /* 0x000fca00078e0007 */
[----:B------:R-:W-:Y:S01]  /*d240*/  @!PT LDS RZ, [RZ] ;  /* 0x00000000fffff984 */ /* 0x000fe20000000800 */
[----:B------:R-:W-:Y:S01]  /*d250*/  @!PT LDS RZ, [RZ] ;  /* 0x00000000fffff984 */ /* 0x000fe20000000800 */
[----:B------:R-:W-:Y:S01]  /*d260*/  @!PT LDS RZ, [RZ] ;  /* 0x00000000fffff984 */ /* 0x000fe20000000800 */
[----:B------:R0:W-:Y:S04]  /*d270*/  @!P0 LDGSTS.E.BYPASS.LTC128B.128 [R8+0x13400], desc[UR48][R2.64], !P4 ;  /* 0x1340000002088fae */ /* 0x0001e8000e101d70 */
[----:B------:R0:W-:Y:S01]  /*d280*/  @!P0 LDGSTS.E.BYPASS.LTC128B.128 [R8+0x17400], desc[UR48][R2.64+0x80], !P5 ;  /* 0x1740008002088fae */ /* 0x0001e2000e901d70 */
[----:B------:R-:W-:Y:S02]  /*d290*/  IMAD.MOV.U32 R13, RZ, RZ, R0 ;  /* 0x000000ffff0d7224 */ /* 0x000fe400078e0000 */
[----:B------:R-:W-:-:S07]  /*d2a0*/  IMAD.MOV.U32 R6, RZ, RZ, R14 ;  /* 0x000000ffff067224 */ /* 0x000fce00078e000e */
[----:B0-----:R-:W-:Y:S05]  /*d2b0*/  WARPSYNC.COLLECTIVE R15, `(.L_x_6641) ;  /* 0x000000000f087348 */ /* 0x001fea0003c00000 */
[----:B------:R1:W2:Y:S02]  /*d2c0*/  SHFL.IDX P6, R14, R13, R12, R11 ;  /* 0x0000000c0d0e7389 */ /* 0x0002a400000c000b */
[----:B012---:R-:W-:Y:S01]  /*d2d0*/  ENDCOLLECTIVE ;  /* 0x000000000000791b */ /* 0x007fe20003800000 */
.L_x_6641:
[----:B------:R-:W-:Y:S05]  /*d2e0*/  BRA `(.L_x_6642) ;  /* 0xffffffcc002c7947 */ /* 0x000fea000383ffff */
.L_x_6568:
[----:B0-----:R-:W-:-:S04]  /*d2f0*/  MOV R3, UR39 ;  /* 0x0000002700037c02 */ /* 0x001fc80008000f00 */
[----:B------:R0:W1:Y:S03]  /*d300*/  SYNCS.PHASECHK.TRANS64.TRYWAIT P0, [R3+URZ+0x28820], R0 ;  /* 0x02882000030075a7 */ /* 0x000066000800017f */
[----:B-1----:R-:W-:Y:S05]  /*d310*/  @!P0 NANOSLEEP.SYNCS 0x989680 ;  /* 0x009896800000895d */ /* 0x002fea0003900000 */
[----:B------:R-:W1:Y:S02]  /*d320*/  @!P0 SYNCS.PHASECHK.TRANS64 P0, [R3+URZ+0x28820], R0 ;  /* 0x02882000030085a7 */ /* 0x000e64000800007f */
[----:B-1----:R-:W-:Y:S05]  /*d330*/  @!P0 BRA `(.L_x_6568) ;  /* 0xfffffffc00ec8947 */ /* 0x002fea000383ffff */
[----:B------:R-:W-:Y:S05]  /*d340*/  BRA `(.L_x_6643) ;  /* 0xffffffcc00607947 */ /* 0x000fea000383ffff */
.L_x_6572:
[----:B0-----:R0:W1:Y:S02]  /*d350*/  SYNCS.PHASECHK.TRANS64.TRYWAIT P0, [R6+URZ+0x28840], R3 ;  /* 0x02884003060075a7 */ /* 0x001064000800017f */
[----:B-1----:R-:W-:Y:S05]  /*d360*/  @!P0 NANOSLEEP.SYNCS 0x989680 ;  /* 0x009896800000895d */ /* 0x002fea0003900000 */
[----:B------:R-:W1:Y:S02]  /*d370*/  @!P0 SYNCS.PHASECHK.TRANS64 P0, [R6+URZ+0x28840], R3 ;  /* 0x02884003060085a7 */ /* 0x000e64000800007f */
[----:B-1----:R-:W-:Y:S05]  /*d380*/  @!P0 BRA `(.L_x_6572) ;  /* 0xfffffffc00f08947 */ /* 0x002fea000383ffff */
[----:B------:R-:W-:Y:S05]  /*d390*/  BRA `(.L_x_6644) ;  /* 0xffffffd0001c7947 */ /* 0x000fea000383ffff */
.L_x_6573:
        /* <DEDUP_REMOVED lines=8> */
.L_x_6646:
[----:B------:R-:W-:Y:S05]  /*d420*/  BSYNC B1 ;  /* 0x0000000000017941 */ /* 0x000fea0003800000 */
.L_x_6645:
        /* <DEDUP_REMOVED lines=10> */
.L_x_6647:
[----:B------:R-:W-:Y:S01]  /*d4d0*/  MOV R13, R9 ;  /* 0x00000009000d7202 */ /* 0x000fe20000000f00 */
[----:B------:R-:W-:Y:S01]  /*d4e0*/  IMAD.MOV.U32 R12, RZ, RZ, 0x1 ;  /* 0x00000001ff0c7424 */ /* 0x000fe200078e00ff */
[----:B------:R-:W-:-:S13]  /*d4f0*/  IADD3 R2, P0, R14, R5, RZ ;  /* 0x000000050e027210 */ /* 0x000fda0007f1e0ff */
[----:B------:R-:W-:Y:S05]  /*d500*/  WARPSYNC.COLLECTIVE R15, `(.L_x_6648) ;  /* 0x000000000f087348 */ /* 0x000fea0003c00000 */
[----:B------:R0:W1:Y:S02]  /*d510*/  SHFL.IDX P6, R14, R13, R12, R11 ;  /* 0x0000000c0d0e7389 */ /* 0x00006400000c000b */
[----:B01----:R-:W-:Y:S01]  /*d520*/  ENDCOLLECTIVE ;  /* 0x000000000000791b */ /* 0x003fe20003800000 */
.L_x_6648:
[----:B------:R-:W-:-:S05]  /*d530*/  IMAD.X R3, RZ, RZ, R3, P0 ;  /* 0x000000ffff037224 */ /* 0x000fca00000e0603 */
[----:B------:R-:W-:Y:S01]  /*d540*/  @!PT LDS RZ, [RZ] ;  /* 0x00000000fffff984 */ /* 0x000fe20000000800 */
[----:B------:R-:W-:Y:S01]  /*d550*/  @!PT LDS RZ, [RZ] ;  /* 0x00000000fffff984 */ /* 0x000fe20000000800 */
[----:B------:R-:W-:Y:S01]  /*d560*/  @!PT LDS RZ, [RZ] ;  /* 0x00000000fffff984 */ /* 0x000fe20000000800 */
[----:B------:R-:W-:Y:S04]  /*d570*/  LDGSTS.E.BYPASS.LTC128B.128 [R8+0x18400], desc[UR48][R2.64], !P2 ;  /* 0x1840000002087fae */ /* 0x000fe8000d101d70 */
[----:B------:R0:W-:Y:S01]  /*d580*/  LDGSTS.E.BYPASS.LTC128B.128 [R8+0x1c400], desc[UR48][R2.64+0x80], !P1 ;  /* 0x1c40008002087fae */ /* 0x0001e2000c901d70 */
[----:B------:R-:W-:Y:S01]  /*d590*/  MOV R13, R7 ;  /* 0x00000007000d7202 */ /* 0x000fe20000000f00 */
[----:B0-----:R-:W-:-:S07]  /*d5a0*/  IMAD.MOV.U32 R3, RZ, RZ, R14 ;  /* 0x000000ffff037224 */ /* 0x001fce00078e000e */
[----:B------:R-:W-:Y:S05]  /*d5b0*/  WARPSYNC.COLLECTIVE R15, `(.L_x_6649) ;  /* 0x000000000f087348 */ /* 0x000fea0003c00000 */
[----:B------:R0:W1:Y:S02]  /*d5c0*/  SHFL.IDX P6, R14, R13, R12, R11 ;  /* 0x0000000c0d0e7389 */ /* 0x00006400000c000b */
[----:B01----:R-:W-:Y:S01]  /*d5d0*/  ENDCOLLECTIVE ;  /* 0x000000000000791b */ /* 0x003fe20003800000 */
.L_x_6649:
[----:B------:R-:W-:Y:S01]  /*d5e0*/  IMAD.MOV.U32 R13, RZ, RZ, R9 ;  /* 0x000000ffff0d7224 */ /* 0x000fe200078e0009 */
[----:B------:R-:W-:Y:S02]  /*d5f0*/  MOV R12, 0x2 ;  /* 0x00000002000c7802 */ /* 0x000fe40000000f00 */
[----:B------:R-:W-:-:S13]  /*d600*/  IADD3 R2, P0, R14, R5, RZ ;  /* 0x000000050e027210 */ /* 0x000fda0007f1e0ff */
[----:B------:R-:W-:Y:S05]  /*d610*/  WARPSYNC.COLLECTIVE R15, `(.L_x_6650) ;  /* 0x000000000f087348 */ /* 0x000fea0003c00000 */
[----:B------:R0:W1:Y:S02]  /*d620*/  SHFL.IDX P6, R14, R13, R12, R11 ;  /* 0x0000000c0d0e7389 */ /* 0x00006400000c000b */
[----:B01----:R-:W-:Y:S01]  /*d630*/  ENDCOLLECTIVE ;  /* 0x000000000000791b */ /* 0x003fe20003800000 */
.L_x_6650:
[----:B------:R-:W-:-:S05]  /*d640*/  IMAD.X R3, RZ, RZ, R3, P0 ;  /* 0x000000ffff037224 */ /* 0x000fca00000e0603 */
[----:B------:R-:W-:Y:S01]  /*d650*/  @!PT LDS RZ, [RZ] ;  /* 0x00000000fffff984 */ /* 0x000fe20000000800 */
[----:B------:R-:W-:Y:S01]  /*d660*/  @!PT LDS RZ, [RZ] ;  /* 0x00000000fffff984 */ /* 0x000fe20000000800 */
[----:B------:R-:W-:Y:S01]  /*d670*/  @!PT LDS RZ, [RZ] ;  /* 0x00000000fffff984 */ /* 0x000fe20000000800 */
[----:B------:R-:W-:Y:S04]  /*d680*/  LDGSTS.E.BYPASS.LTC128B.128 [R8+0x18c00], desc[UR48][R2.64], !P2 ;  /* 0x18c0000002087fae */ /* 0x000fe8000d101d70 */
[----:B------:R0:W-:Y:S01]  /*d690*/  LDGSTS.E.BYPASS.LTC128B.128 [R8+0x1cc00], desc[UR48][R2.64+0x80], !P1 ;  /* 0x1cc0008002087fae */ /* 0x0001e2000c901d70 */
[----:B------:R-:W-:Y:S02]  /*d6a0*/  IMAD.MOV.U32 R13, RZ, RZ, R7 ;  /* 0x000000ffff0d7224 */ /* 0x000fe400078e0007 */
[----:B0-----:R-:W-:-:S07]  /*d6b0*/  IMAD.MOV.U32 R3, RZ, RZ, R14 ;  /* 0x000000ffff037224 */ /* 0x001fce00078e000e */
[----:B------:R-:W-:Y:S05]  /*d6c0*/  WARPSYNC.COLLECTIVE R15, `(.L_x_6651) ;  /* 0x000000000f087348 */ /* 0x000fea0003c00000 */
[----:B------:R0:W1:Y:S02]  /*d6d0*/  SHFL.IDX P6, R14, R13, R12, R11 ;  /* 0x0000000c0d0e7389 */ /* 0x00006400000c000b */
[----:B01----:R-:W-:Y:S01]  /*d6e0*/  ENDCOLLECTIVE ;  /* 0x000000000000791b */ /* 0x003fe20003800000 */
.L_x_6651:
[----:B------:R-:W-:Y:S02]  /*d6f0*/  IMAD.MOV.U32 R13, RZ, RZ, R9 ;  /* 0x000000ffff0d7224 */ /* 0x000fe400078e0009 */
[----:B------:R-:W-:Y:S01]  /*d700*/  IMAD.MOV.U32 R12, RZ, RZ, 0x3 ;  /* 0x00000003ff0c7424 */ /* 0x000fe200078e00ff */
[----:B------:R-:W-:-:S13]  /*d710*/  IADD3 R2, P0, R14, R5, RZ ;  /* 0x000000050e027210 */ /* 0x000fda0007f1e0ff */
[----:B------:R-:W-:Y:S05]  /*d720*/  WARPSYNC.COLLECTIVE R15, `(.L_x_6652) ;  /* 0x000000000f087348 */ /* 0x000fea0003c00000 */
[----:B------:R0:W1:Y:S02]  /*d730*/  SHFL.IDX P6, R14, R13, R12, R11 ;  /* 0x0000000c0d0e7389 */ /* 0x00006400000c000b */
[----:B01----:R-:W-:Y:S01]  /*d740*/  ENDCOLLECTIVE ;  /* 0x000000000000791b */ /* 0x003fe20003800000 */
.L_x_6652:
[----:B------:R-:W-:-:S05]  /*d750*/  IADD3.X R3, RZ, R3, RZ, P0, !PT ;  /* 0x00000003ff037210 */ /* 0x000fca00007fe4ff */
[----:B------:R-:W-:Y:S01]  /*d760*/  @!PT LDS RZ, [RZ] ;  /* 0x00000000fffff984 */ /* 0x000fe20000000800 */
[----:B------:R-:W-:Y:S01]  /*d770*/  @!PT LDS RZ, [RZ] ;  /* 0x00000000fffff984 */ /* 0x000fe20000000800 */
[----:B------:R-:W-:Y:S01]  /*d780*/  @!PT LDS RZ, [RZ] ;  /* 0x00000000fffff984 */ /* 0x000fe20000000800 */
[----:B------:R-:W-:Y:S04]  /*d790*/  LDGSTS.E.BYPASS.LTC128B.128 [R8+0x19400], desc[UR48][R2.64], !P2 ;  /* 0x1940000002087fae */ /* 0x000fe8000d101d70 */
[----:B------:R0:W-:Y:S01]  /*d7a0*/  LDGSTS.E.BYPASS.LTC128B.128 [R8+0x1d400], desc[UR48][R2.64+0x80], !P1 ;  /* 0x1d40008002087fae */ /* 0x0001e2000c901d70 */
[----:B------:R-:W-:Y:S01]  /*d7b0*/  IMAD.MOV.U32 R13, RZ, RZ, R7 ;  /* 0x000000ffff0d7224 */ /* 0x000fe200078e0007 */
[----:B0-----:R-:W-:-:S07]  /*d7c0*/  MOV R3, R14 ;  /* 0x0000000e00037202 */ /* 0x001fce0000000f00 */
[----:B------:R-:W-:Y:S05]  /*d7d0*/  WARPSYNC.COLLECTIVE R15, `(.L_x_6653) ;  /* 0x000000000f087348 */ /* 0x000fea0003c00000 */
[----:B------:R0:W1:Y:S02]  /*d7e0*/  SHFL.IDX P6, R14, R13, R12, R11 ;  /* 0x0000000c0d0e7389 */ /* 0x00006400000c000b */
[----:B01----:R-:W-:Y:S01]  /*d7f0*/  ENDCOLLECTIVE ;  /* 0x000000000000791b */ /* 0x003fe20003800000 */
.L_x_6653:
[----:B------:R-:W-:Y:S01]  /*d800*/  MOV R13, R9 ;  /* 0x00000009000d7202 */ /* 0x000fe20000000f00 */
[----:B------:R-:W-:Y:S01]  /*d810*/  IMAD.MOV.U32 R12, RZ, RZ, 0x4 ;  /* 0x00000004ff0c7424 */ /* 0x000fe200078e00ff */
[----:B------:R-:W-:-:S13]  /*d820*/  IADD3 R2, P0, R14, R5, RZ ;  /* 0x000000050e027210 */ /* 0x000fda0007f1e0ff */
[----:B------:R-:W-:Y:S05]  /*d830*/  WARPSYNC.COLLECTIVE R15, `(.L_x_6654) ;  /* 0x000000000f087348 */ /* 0x000fea0003c00000 */
[----:B------:R0:W1:Y:S02]  /*d840*/  SHFL.IDX P6, R14, R13, R12, R11 ;  /* 0x0000000c0d0e7389 */ /* 0x00006400000c000b */
[----:B01----:R-:W-:Y:S01]  /*d850*/  ENDCOLLECTIVE ;  /* 0x000000000000791b */ /* 0x003fe20003800000 */
.L_x_6654:
        /* <DEDUP_REMOVED lines=11> */
.L_x_6655:
[----:B------:R-:W-:Y:S01]  /*d910*/  IMAD.MOV.U32 R13, RZ, RZ, R9 ;  /* 0x000000ffff0d7224 */ /* 0x000fe200078e0009 */
[----:B------:R-:W-:Y:S02]  /*d920*/  MOV R12, 0x5 ;  /* 0x00000005000c7802 */ /* 0x000fe40000000f00 */
[----:B------:R-:W-:-:S13]  /*d930*/  IADD3 R2, P0, R14, R5, RZ ;  /* 0x000000050e027210 */ /* 0x000fda0007f1e0ff */
[----:B------:R-:W-:Y:S05]  /*d940*/  WARPSYNC.COLLECTIVE R15, `(.L_x_6656) ;  /* 0x000000000f087348 */ /* 0x000fea0003c00000 */
[----:B------:R0:W1:Y:S02]  /*d950*/  SHFL.IDX P6, R14, R13, R12, R11 ;  /* 0x0000000c0d0e7389 */ /* 0x00006400000c000b */
[----:B01----:R-:W-:Y:S01]  /*d960*/  ENDCOLLECTIVE ;  /* 0x000000000000791b */ /* 0x003fe20003800000 */
.L_x_6656:
        /* <DEDUP_REMOVED lines=11> */
.L_x_6657:
[----:B------:R-:W-:Y:S02]  /*da20*/  IMAD.MOV.U32 R13, RZ, RZ, R9 ;  /* 0x000000ffff0d7224 */ /* 0x000fe400078e0009 */
[----:B------:R-:W-:Y:S01]  /*da30*/  IMAD.MOV.U32 R12, RZ, RZ, 0x6 ;  /* 0x00000006ff0c7424 */ /* 0x000fe200078e00ff */
[----:B------:R-:W-:-:S13]  /*da40*/  IADD3 R2, P0, R14, R5, RZ ;  /* 0x000000050e027210 */ /* 0x000fda0007f1e0ff */
[----:B------:R-:W-:Y:S05]  /*da50*/  WARPSYNC.COLLECTIVE R15, `(.L_x_6658) ;  /* 0x000000000f087348 */ /* 0x000fea0003c00000 */
[----:B------:R0:W1:Y:S02]  /*da60*/  SHFL.IDX P6, R14, R13, R12, R11 ;  /* 0x0000000c0d0e7389 */ /* 0x00006400000c000b */
[----:B01----:R-:W-:Y:S01]  /*da70*/  ENDCOLLECTIVE ;  /* 0x000000000000791b */ /* 0x003fe20003800000 */
.L_x_6658:
        /* <DEDUP_REMOVED lines=11> */
.L_x_6659:
[----:B------:R-:W-:Y:S01]  /*db30*/  MOV R13, R9 ;  /* 0x00000009000d7202 */ /* 0x000fe20000000f00 */
[----:B------:R-:W-:Y:S01]  /*db40*/  IMAD.MOV.U32 R12, RZ, RZ, 0x7 ;  /* 0x00000007ff0c7424 */ /* 0x000fe200078e00ff */
[----:B------:R-:W-:-:S13]  /*db50*/  IADD3 R2, P0, R14, R5, RZ ;  /* 0x000000050e027210 */ /* 0x000fda0007f1e0ff */
[----:B------:R-:W-:Y:S05]  /*db60*/  WARPSYNC.COLLECTIVE R15, `(.L_x_6660) ;  /* 0x000000000f087348 */ /* 0x000fea0003c00000 */
[----:B------:R0:W1:Y:S02]  /*db70*/  SHFL.IDX P6, R14, R13, R12, R11 ;  /* 0x0000000c0d0e7389 */ /* 0x00006400000c000b */
[----:B01----:R-:W-:Y:S01]  /*db80*/  ENDCOLLECTIVE ;  /* 0x000000000000791b */ /* 0x003fe20003800000 */
.L_x_6660:
[----:B------:R-:W-:-:S05]  /*db90*/  IMAD.X R3, RZ, RZ, R3, P0 ;  /* 0x000000ffff037224 */ /* 0x000fca00000e0603 */
[----:B------:R-:W-:Y:S01]  /*dba0*/  @!PT LDS RZ, [RZ] ;  /* 0x00000000fffff984 */ /* 0x000fe20000000800 */
[----:B------:R-:W-:Y:S01]  /*dbb0*/  @!PT LDS RZ, [RZ] ;  /* 0x00000000fffff984 */ /* 0x000fe20000000800 */
[----:B------:R-:W-:Y:S01]  /*dbc0*/  @!PT LDS RZ, [RZ] ;  /* 0x00000000fffff984 */ /* 0x000fe20000000800 */
[----:B------:R0:W-:Y:S04]  /*dbd0*/  LDGSTS.E.BYPASS.LTC128B.128 [R8+0x1b400], desc[UR48][R2.64], !P2 ;  /* 0x1b40000002087fae */ /* 0x0001e8000d101d70 */
[----:B------:R0:W-:Y:S01]  /*dbe0*/  LDGSTS.E.BYPASS.LTC128B.128 [R8+0x1f400], desc[UR48][R2.64+0x80], !P1 ;  /* 0x1f40008002087fae */ /* 0x0001e2000c901d70 */
[----:B------:R-:W-:Y:S01]  /*dbf0*/  MOV R13, R7 ;  /* 0x00000007000d7202 */ /* 0x000fe20000000f00 */
[----:B------:R-:W-:-:S07]  /*dc00*/  IMAD.MOV.U32 R9, RZ, RZ, R14 ;  /* 0x000000ffff097224 */ /* 0x000fce00078e000e */
[----:B0-----:R-:W-:Y:S05]  /*dc10*/  WARPSYNC.COLLECTIVE R15, `(.L_x_6661) ;  /* 0x000000000f087348 */ /* 0x001fea0003c00000 */
[----:B------:R1:W2:Y:S02]  /*dc20*/  SHFL.IDX P6, R14, R13, R12, R11 ;  /* 0x0000000c0d0e7389 */ /* 0x0002a400000c000b */
[----:B012---:R-:W-:Y:S01]  /*dc30*/  ENDCOLLECTIVE ;  /* 0x000000000000791b */ /* 0x007fe20003800000 */
.L_x_6661:
[----:B------:R-:W-:Y:S05]  /*dc40*/  BRA `(.L_x_6662) ;  /* 0xffffffcc000c7947 */ /* 0x000fea000383ffff */
.L_x_6578:
[----:B0-----:R0:W1:Y:S02]  /*dc50*/  SYNCS.PHASECHK.TRANS64.TRYWAIT P0, [R6+URZ+0x28860], R3 ;  /* 0x02886003060075a7 */ /* 0x001064000800017f */
[----:B-1----:R-:W-:Y:S05]  /*dc60*/  @!P0 NANOSLEEP.SYNCS 0x989680 ;  /* 0x009896800000895d */ /* 0x002fea0003900000 */
[----:B------:R-:W1:Y:S02]  /*dc70*/  @!P0 SYNCS.PHASECHK.TRANS64 P0, [R6+URZ+0x28860], R3 ;  /* 0x02886003060085a7 */ /* 0x000e64000800007f */
[----:B-1----:R-:W-:Y:S05]  /*dc80*/  @!P0 BRA `(.L_x_6578) ;  /* 0xfffffffc00f08947 */ /* 0x002fea000383ffff */
[----:B------:R-:W-:Y:S05]  /*dc90*/  BRA `(.L_x_6663) ;  /* 0xffffffcc00707947 */ /* 0x000fea000383ffff */
.L_x_6579:
        /* <DEDUP_REMOVED lines=8> */
.L_x_6665:
[----:B------:R-:W-:Y:S05]  /*dd20*/  BSYNC B1 ;  /* 0x0000000000017941 */ /* 0x000fea0003800000 */
.L_x_6664:
        /* <DEDUP_REMOVED lines=9> */
.L_x_6666:
[----:B------:R-:W-:Y:S01]  /*ddc0*/  IMAD.MOV.U32 R13, RZ, RZ, R17 ;  /* 0x000000ffff0d7224 */ /* 0x000fe200078e0011 */
[----:B------:R-:W-:Y:S02]  /*ddd0*/  MOV R12, 0x1 ;  /* 0x00000001000c7802 */ /* 0x000fe40000000f00 */
[----:B------:R-:W-:-:S13]  /*dde0*/  IADD3 R2, P0, R14, R5, RZ ;  /* 0x000000050e027210 */ /* 0x000fda0007f1e0ff */
[----:B------:R-:W-:Y:S05]  /*ddf0*/  WARPSYNC.COLLECTIVE R15, `(.L_x_6667) ;  /* 0x000000000f087348 */ /* 0x000fea0003c00000 */
[----:B------:R0:W1:Y:S02]  /*de00*/  SHFL.IDX P6, R14, R13, R12, R11 ;  /* 0x0000000c0d0e7389 */ /* 0x00006400000c000b */
[----:B01----:R-:W-:Y:S01]  /*de10*/  ENDCOLLECTIVE ;  /* 0x000000000000791b */ /* 0x003fe20003800000 */
.L_x_6667:
        /* <DEDUP_REMOVED lines=8> */
[----:B------:R0:W-:Y:S02]  /*dea0*/  LDGSTS.E.BYPASS.LTC128B.128 [R7+0x4400], desc[UR48][R2.64+0x80], !P0 ;  /* 0x0440008002077fae */ /* 0x0001e4000c101d70 */
[----:B0-----:R-:W-:-:S07]  /*deb0*/  IMAD.MOV.U32 R3, RZ, RZ, R14 ;  /* 0x000000ffff037224 */ /* 0x001fce00078e000e */
[----:B------:R-:W-:Y:S05]  /*dec0*/  WARPSYNC.COLLECTIVE R15, `(.L_x_6668) ;  /* 0x000000000f087348 */ /* 0x000fea0003c00000 */
[----:B------:R0:W1:Y:S02]  /*ded0*/  SHFL.IDX P6, R14, R13, R12, R11 ;  /* 0x0000000c0d0e7389 */ /* 0x00006400000c000b */
[----:B01----:R-:W-:Y:S01]  /*dee0*/  ENDCOLLECTIVE ;  /* 0x000000000000791b */ /* 0x003fe20003800000 */
.L_x_6668:
[----:B------:R-:W-:Y:S02]  /*def0*/  IMAD.MOV.U32 R13, RZ, RZ, R17 ;  /* 0x000000ffff0d7224 */ /* 0x000fe400078e0011 */
[----:B------:R-:W-:Y:S01]  /*df00*/  IMAD.MOV.U32 R12, RZ, RZ, 0x2 ;  /* 0x00000002ff0c7424 */ /* 0x000fe200078e00ff */
[----:B------:R-:W-:-:S13]  /*df10*/  IADD3 R2, P0, R14, R5, RZ ;  /* 0x000000050e027210 */ /* 0x000fda0007f1e0ff */
[----:B------:R-:W-:Y:S05]  /*df20*/  WARPSYNC.COLLECTIVE R15, `(.L_x_6669) ;  /* 0x000000000f087348 */ /* 0x000fea0003c00000 */
[----:B------:R0:W1:Y:S02]  /*df30*/  SHFL.IDX P6, R14, R13, R12, R11 ;  /* 0x0000000c0d0e7389 */ /* 0x00006400000c000b */
[----:B01----:R-:W-:Y:S01]  /*df40*/  ENDCOLLECTIVE ;  /* 0x000000000000791b */ /* 0x003fe20003800000 */
.L_x_6669:
        /* <DEDUP_REMOVED lines=9> */
[----:B0-----:R-:W-:-:S07]  /*dfe0*/  MOV R3, R14 ;  /* 0x0000000e00037202 */ /* 0x001fce0000000f00 */
[----:B------:R-:W-:Y:S05]  /*dff0*/  WARPSYNC.COLLECTIVE R15, `(.L_x_6670) ;  /* 0x000000000f087348 */ /* 0x000fea0003c00000 */
[----:B------:R0:W1:Y:S02]  /*e000*/  SHFL.IDX P6, R14, R13, R12, R11 ;  /* 0x0000000c0d0e7389 */ /* 0x00006400000c000b */
[----:B01----:R-:W-:Y:S01]  /*e010*/  ENDCOLLECTIVE ;  /* 0x000000000000791b */ /* 0x003fe20003800000 */
.L_x_6670:
[----:B------:R-:W-:Y:S01]  /*e020*/  MOV R13, R17 ;  /* 0x00000011000d7202 */ /* 0x000fe20000000f00 */
[----:B------:R-:W-:Y:S01]  /*e030*/  IMAD.MOV.U32 R12, RZ, RZ, 0x3 ;  /* 0x00000003ff0c7424 */ /* 0x000fe200078e00ff */
[----:B------:R-:W-:-:S13]  /*e040*/  IADD3 R2, P0, R14, R5, RZ ;  /* 0x000000050e027210 */ /* 0x000fda0007f1e0ff */
[----:B------:R-:W-:Y:S05]  /*e050*/  WARPSYNC.COLLECTIVE R15, `(.L_x_6671) ;  /* 0x000000000f087348 */ /* 0x000fea0003c00000 */
[----:B------:R0:W1:Y:S02]  /*e060*/  SHFL.IDX P6, R14, R13, R12, R11 ;  /* 0x0000000c0d0e7389 */ /* 0x00006400000c000b */
[----:B01----:R-:W-:Y:S01]  /*e070*/  ENDCOLLECTIVE ;  /* 0x000000000000791b */ /* 0x003fe20003800000 */
.L_x_6671:
        /* <DEDUP_REMOVED lines=13> */
.L_x_6672:
[----:B------:R-:W-:Y:S01]  /*e150*/  IMAD.MOV.U32 R13, RZ, RZ, R17 ;  /* 0x000000ffff0d7224 */ /* 0x000fe200078e0011 */
[----:B------:R-:W-:Y:S02]  /*e160*/  MOV R12, 0x4 ;  /* 0x00000004000c7802 */ /* 0x000fe40000000f00 */
[----:B------:R-:W-:-:S13]  /*e170*/  IADD3 R2, P0, R14, R5, RZ ;  /* 0x000000050e027210 */ /* 0x000fda0007f1e0ff */
[----:B------:R-:W-:Y:S05]  /*e180*/  WARPSYNC.COLLECTIVE R15, `(.L_x_6673) ;  /* 0x000000000f087348 */ /* 0x000fea0003c00000 */
[----:B------:R0:W1:Y:S02]  /*e190*/  SHFL.IDX P6, R14, R13, R12, R11 ;  /* 0x0000000c0d0e7389 */ /* 0x00006400000c000b */
[----:B01----:R-:W-:Y:S01]  /*e1a0*/  ENDCOLLECTIVE ;  /* 0x000000000000791b */ /* 0x003fe20003800000 */
.L_x_6673:
        /* <DEDUP_REMOVED lines=13> */
.L_x_6674:
[----:B------:R-:W-:Y:S02]  /*e280*/  IMAD.MOV.U32 R13, RZ, RZ, R17 ;  /* 0x000000ffff0d7224 */ /* 0x000fe400078e0011 */
[----:B------:R-:W-:Y:S01]  /*e290*/  IMAD.MOV.U32 R12, RZ, RZ, 0x5 ;  /* 0x00000005ff0c7424 */ /* 0x000fe200078e00ff */
[----:B------:R-:W-:-:S13]  /*e2a0*/  IADD3 R2, P0, R14, R5, RZ ;  /* 0x000000050e027210 */ /* 0x000fda0007f1e0ff */
[----:B------:R-:W-:Y:S05]  /*e2b0*/  WARPSYNC.COLLECTIVE R15, `(.L_x_6675) ;  /* 0x000000000f087348 */ /* 0x000fea0003c00000 */
[----:B------:R0:W1:Y:S02]  /*e2c0*/  SHFL.IDX P6, R14, R13, R12, R11 ;  /* 0x0000000c0d0e7389 */ /* 0x00006400000c000b */
[----:B01----:R-:W-:Y:S01]  /*e2d0*/  ENDCOLLECTIVE ;  /* 0x000000000000791b */ /* 0x003fe20003800000 */
.L_x_6675:
        /* <DEDUP_REMOVED lines=13> */
.L_x_6676:
[----:B------:R-:W-:Y:S01]  /*e3b0*/  MOV R13, R17 ;  /* 0x00000011000d7202 */ /* 0x000fe20000000f00 */
[----:B------:R-:W-:Y:S01]  /*e3c0*/  IMAD.MOV.U32 R12, RZ, RZ, 0x6 ;  /* 0x00000006ff0c7424 */ /* 0x000fe200078e00ff */
[----:B------:R-:W-:-:S13]  /*e3d0*/  IADD3 R2, P0, R14, R5, RZ ;  /* 0x000000050e027210 */ /* 0x000fda0007f1e0ff */
[----:B------:R-:W-:Y:S05]  /*e3e0*/  WARPSYNC.COLLECTIVE R15, `(.L_x_6677) ;  /* 0x000000000f087348 */ /* 0x000fea0003c00000 */
[----:B------:R0:W1:Y:S02]  /*e3f0*/  SHFL.IDX P6, R14, R13, R12, R11 ;  /* 0x0000000c0d0e7389 */ /* 0x00006400000c000b */
[----:B01----:R-:W-:Y:S01]  /*e400*/  ENDCOLLECTIVE ;  /* 0x000000000000791b */ /* 0x003fe20003800000 */
.L_x_6677:
        /* <DEDUP_REMOVED lines=13> */
.L_x_6678:
[----:B------:R-:W-:Y:S01]  /*e4e0*/  IMAD.MOV.U32 R13, RZ, RZ, R17 ;  /* 0x000000ffff0d7224 */ /* 0x000fe200078e0011 */
[----:B------:R-:W-:Y:S02]  /*e4f0*/  MOV R12, 0x7 ;  /* 0x00000007000c7802 */ /* 0x000fe40000000f00 */
[----:B------:R-:W-:-:S13]  /*e500*/  IADD3 R2, P0, R14, R5, RZ ;  /* 0x000000050e027210 */ /* 0x000fda0007f1e0ff */
[----:B------:R-:W-:Y:S05]  /*e510*/  WARPSYNC.COLLECTIVE R15, `(.L_x_6679) ;  /* 0x000000000f087348 */ /* 0x000fea0003c00000 */
[----:B------:R0:W1:Y:S02]  /*e520*/  SHFL.IDX P6, R14, R13, R12, R11 ;  /* 0x0000000c0d0e7389 */ /* 0x00006400000c000b */
[----:B01----:R-:W-:Y:S01]  /*e530*/  ENDCOLLECTIVE ;  /* 0x000000000000791b */ /* 0x003fe20003800000 */
.L_x_6679:
        /* <DEDUP_REMOVED lines=12> */
.L_x_6680:
[----:B------:R-:W-:Y:S01]  /*e600*/  @!PT LDS RZ, [RZ] ;  /* 0x00000000fffff984 */ /* 0x000fe20000000800 */
[----:B------:R-:W-:Y:S01]  /*e610*/  @!PT LDS RZ, [RZ] ;  /* 0x00000000fffff984 */ /* 0x000fe20000000800 */
[----:B------:R-:W-:Y:S01]  /*e620*/  @!PT LDS RZ, [RZ] ;  /* 0x00000000fffff984 */ /* 0x000fe20000000800 */
[----:B------:R0:W-:Y:S01]  /*e630*/  LDGSTS.E.BYPASS.LTC128B.128 [R7+0x7400], desc[UR48][R2.64+0x80], !P0 ;  /* 0x0740008002077fae */ /* 0x0001e2000c101d70 */
[----:B------:R-:W-:Y:S05]  /*e640*/  BRA `(.L_x_6681) ;  /* 0xffffffc8000c7947 */ /* 0x000fea000383ffff */
.L_x_6585:
[----:B0-----:R0:W1:Y:S02]  /*e650*/  SYNCS.PHASECHK.TRANS64.TRYWAIT P0, [R4+URZ+0x28860], R3 ;  /* 0x02886003040075a7 */ /* 0x001064000800017f */
[----:B-1----:R-:W-:Y:S05]  /*e660*/  @!P0 NANOSLEEP.SYNCS 0x989680 ;  /* 0x009896800000895d */ /* 0x002fea0003900000 */
[----:B------:R-:W1:Y:S02]  /*e670*/  @!P0 SYNCS.PHASECHK.TRANS64 P0, [R4+URZ+0x28860], R3 ;  /* 0x02886003040085a7 */ /* 0x000e64000800007f */
[----:B-1----:R-:W-:Y:S05]  /*e680*/  @!P0 BRA `(.L_x_6585) ;  /* 0xfffffffc00f08947 */ /* 0x002fea000383ffff */
[----:B------:R-:W-:Y:S05]  /*e690*/  BRA `(.L_x_6682) ;  /* 0xffffffc800e47947 */ /* 0x000fea000383ffff */
.L_x_6586:
        /* <DEDUP_REMOVED lines=8> */
.L_x_6684:
[----:B------:R-:W-:Y:S05]  /*e720*/  BSYNC B0 ;  /* 0x0000000000007941 */ /* 0x000fea0003800000 */
.L_x_6683:
        /* <DEDUP_REMOVED lines=9> */
.L_x_6685:
[----:B------:R-:W-:Y:S01]  /*e7c0*/  IMAD.MOV.U32 R13, RZ, RZ, R17 ;  /* 0x000000ffff0d7224 */ /* 0x000fe200078e0011 */
[----:B------:R-:W-:Y:S02]  /*e7d0*/  MOV R12, 0x1 ;  /* 0x00000001000c7802 */ /* 0x000fe40000000f00 */
[----:B------:R-:W-:-:S13]  /*e7e0*/  IADD3 R2, P0, R14, R6, RZ ;  /* 0x000000060e027210 */ /* 0x000fda0007f1e0ff */
[----:B------:R-:W-:Y:S05]  /*e7f0*/  WARPSYNC.COLLECTIVE R15, `(.L_x_6686) ;  /* 0x000000000f087348 */ /* 0x000fea0003c00000 */
[----:B------:R0:W1:Y:S02]  /*e800*/  SHFL.IDX P6, R14, R13, R12, R11 ;  /* 0x0000000c0d0e7389 */ /* 0x00006400000c000b */
[----:B01----:R-:W-:Y:S01]  /*e810*/  ENDCOLLECTIVE ;  /* 0x000000000000791b */ /* 0x003fe20003800000 */
.L_x_6686:
        /* <DEDUP_REMOVED lines=13> */
.L_x_6687:
[----:B------:R-:W-:Y:S01]  /*e8f0*/  @!PT LDS RZ, [RZ] ;  /* 0x00000000fffff984 */ /* 0x000fe20000000800 */
[----:B------:R-:W-:Y:S01]  /*e900*/  @!PT LDS RZ, [RZ] ;  /* 0x00000000fffff984 */ /* 0x000fe20000000800 */
[----:B------:R-:W-:Y:S01]  /*e910*/  @!PT LDS RZ, [RZ] ;  /* 0x00000000fffff984 */ /* 0x000fe20000000800 */
[----:B------:R0:W-:Y:S01]  /*e920*/  LDGSTS.E.BYPASS.LTC128B.128 [R0+0x4400], desc[UR48][R2.64+0x80], !P0 ;  /* 0x0440008002007fae */ /* 0x0001e2000c101d70 */
[----:B------:R-:W-:Y:S02]  /*e930*/  IMAD.MOV.U32 R13, RZ, RZ, R17 ;  /* 0x000000ffff0d7224 */ /* 0x000fe400078e0011 */
[----:B------:R-:W-:Y:S01]  /*e940*/  IMAD.MOV.U32 R12, RZ, RZ, 0x2 ;  /* 0x00000002ff0c7424 */ /* 0x000fe200078e00ff */
[----:B0-----:R-:W-:-:S13]  /*e950*/  IADD3 R2, P0, R14, R6, RZ ;  /* 0x000000060e027210 */ /* 0x001fda0007f1e0ff */
[----:B------:R-:W-:Y:S05]  /*e960*/  WARPSYNC.COLLECTIVE R15, `(.L_x_6688) ;  /* 0x000000000f087348 */ /* 0x000fea0003c00000 */
[----:B------:R0:W1:Y:S02]  /*e970*/  SHFL.IDX P6, R14, R13, R12, R11 ;  /* 0x0000000c0d0e7389 */ /* 0x00006400000c000b */
[----:B01----:R-:W-:Y:S01]  /*e980*/  ENDCOLLECTIVE ;  /* 0x000000000000791b */ /* 0x003fe20003800000 */
.L_x_6688:
        /* <DEDUP_REMOVED lines=12> */
.L_x_6689:
[----:B------:R-:W-:Y:S01]  /*ea50*/  @!PT LDS RZ, [RZ] ;  /* 0x00000000fffff984 */ /* 0x000fe20000000800 */
[----:B------:R-:W-:Y:S01]  /*ea60*/  @!PT LDS RZ, [RZ] ;  /* 0x00000000fffff984 */ /* 0x000fe20000000800 */
[----:B------:R-:W-:Y:S01]  /*ea70*/  @!PT LDS RZ, [RZ] ;  /* 0x00000000fffff984 */ /* 0x000fe20000000800 */
[----:B------:R0:W-:Y:S01]  /*ea80*/  LDGSTS.E.BYPASS.LTC128B.128 [R0+0x4c00], desc[UR48][R2.64+0x80], !P0 ;  /* 0x04c0008002007fae */ /* 0x0001e2000c101d70 */
[----:B------:R-:W-:Y:S01]  /*ea90*/  MOV R13, R17 ;  /* 0x00000011000d7202 */ /* 0x000fe20000000f00 */
[----:B------:R-:W-:Y:S01]  /*eaa0*/  IMAD.MOV.U32 R12, RZ, RZ, 0x3 ;  /* 0x00000003ff0c7424 */ /* 0x000fe200078e00ff */
[----:B0-----:R-:W-:-:S13]  /*eab0*/  IADD3 R2, P0, R14, R6, RZ ;  /* 0x000000060e027210 */ /* 0x001fda0007f1e0ff */
[----:B------:R-:W-:Y:S05]  /*eac0*/  WARPSYNC.COLLECTIVE R15, `(.L_x_6690) ;  /* 0x000000000f087348 */ /* 0x000fea0003c00000 */
[----:B------:R0:W1:Y:S02]  /*ead0*/  SHFL.IDX P6, R14, R13, R12, R11 ;  /* 0x0000000c0d0e7389 */ /* 0x00006400000c000b */
[----:B01----:R-:W-:Y:S01]  /*eae0*/  ENDCOLLECTIVE ;  /* 0x000000000000791b */ /* 0x003fe20003800000 */
.L_x_6690:
        /* <DEDUP_REMOVED lines=12> */
.L_x_6691:
[----:B------:R-:W-:Y:S01]  /*ebb0*/  @!PT LDS RZ, [RZ] ;  /* 0x00000000fffff984 */ /* 0x000fe20000000800 */
[----:B------:R-:W-:Y:S01]  /*ebc0*/  @!PT LDS RZ, [RZ] ;  /* 0x00000000fffff984 */ /* 0x000fe20000000800 */
[----:B------:R-:W-:Y:S01]  /*ebd0*/  @!PT LDS RZ, [RZ] ;  /* 0x00000000fffff984 */ /* 0x000fe20000000800 */
[----:B------:R0:W-:Y:S01]  /*ebe0*/  LDGSTS.E.BYPASS.LTC128B.128 [R0+0x5400], desc[UR48][R2.64+0x80], !P0 ;  /* 0x0540008002007fae */ /* 0x0001e2000c101d70 */
[----:B------:R-:W-:Y:S01]  /*ebf0*/  IMAD.MOV.U32 R13, RZ, RZ, R17 ;  /* 0x000000ffff0d7224 */ /* 0x000fe200078e0011 */
[----:B------:R-:W-:Y:S02]  /*ec00*/  MOV R12, 0x4 ;  /* 0x00000004000c7802 */ /* 0x000fe40000000f00 */
[----:B0-----:R-:W-:-:S13]  /*ec10*/  IADD3 R2, P0, R14, R6, RZ ;  /* 0x000000060e027210 */ /* 0x001fda0007f1e0ff */
[----:B------:R-:W-:Y:S05]  /*ec20*/  WARPSYNC.COLLECTIVE R15, `(.L_x_6692) ;  /* 0x000000000f087348 */ /* 0x000fea0003c00000 */
[----:B------:R0:W1:Y:S02]  /*ec30*/  SHFL.IDX P6, R14, R13, R12, R11 ;  /* 0x0000000c0d0e7389 */ /* 0x00006400000c000b */
[----:B01----:R-:W-:Y:S01]  /*ec40*/  ENDCOLLECTIVE ;  /* 0x000000000000791b */ /* 0x003fe20003800000 */
.L_x_6692:
        /* <DEDUP_REMOVED lines=12> */
.L_x_6693:
        /* <DEDUP_REMOVED lines=10> */
.L_x_6694:
        /* <DEDUP_REMOVED lines=12> */
.L_x_6695:
        /* <DEDUP_REMOVED lines=10> */
.L_x_6696:
        /* <DEDUP_REMOVED lines=12> */
.L_x_6697:
        /* <DEDUP_REMOVED lines=10> */
.L_x_6698:
        /* <DEDUP_REMOVED lines=12> */
.L_x_6699:
[----:B------:R-:W-:Y:S01]  /*f130*/  @!PT LDS RZ, [RZ] ;  /* 0x00000000fffff984 */ /* 0x000fe20000000800 */
[----:B------:R-:W-:Y:S01]  /*f140*/  @!PT LDS RZ, [RZ] ;  /* 0x00000000fffff984 */ /* 0x000fe20000000800 */
[----:B------:R-:W-:Y:S01]  /*f150*/  @!PT LDS RZ, [RZ] ;  /* 0x00000000fffff984 */ /* 0x000fe20000000800 */
[----:B------:R0:W-:Y:S01]  /*f160*/  LDGSTS.E.BYPASS.LTC128B.128 [R0+0x7400], desc[UR48][R2.64+0x80], !P0 ;  /* 0x0740008002007fae */ /* 0x0001e2000c101d70 */
[----:B------:R-:W-:Y:S05]  /*f170*/  BRA `(.L_x_6700) ;  /* 0xffffffc400387947 */ /* 0x000fea000383ffff */
.L_x_6591:
[----:B0-----:R0:W1:Y:S02]  /*f180*/  SYNCS.PHASECHK.TRANS64.TRYWAIT P0, [R5+URZ+0x28820], R37 ;  /* 0x02882025050075a7 */ /* 0x001064000800017f */
[----:B-1----:R-:W-:Y:S05]  /*f190*/  @!P0 NANOSLEEP.SYNCS 0x989680 ;  /* 0x009896800000895d */ /* 0x002fea0003900000 */
[----:B------:R-:W1:Y:S02]  /*f1a0*/  @!P0 SYNCS.PHASECHK.TRANS64 P0, [R5+URZ+0x28820], R37 ;  /* 0x02882025050085a7 */ /* 0x000e64000800007f */
[----:B-1----:R-:W-:Y:S05]  /*f1b0*/  @!P0 BRA `(.L_x_6591) ;  /* 0xfffffffc00f08947 */ /* 0x002fea000383ffff */
[----:B------:R-:W-:Y:S05]  /*f1c0*/  BRA `(.L_x_6701) ;  /* 0xffffffc400c87947 */ /* 0x000fea000383ffff */
.L_x_6592:
        /* <DEDUP_REMOVED lines=11> */
.L_x_6703:
[----:B------:R-:W-:Y:S05]  /*f280*/  BSYNC B0 ;  /* 0x0000000000007941 */ /* 0x000fea0003800000 */
.L_x_6702:
[----:B------:R-:W-:Y:S05]  /*f290*/  BRA `(.L_x_6704) ;  /* 0xffffffc400b07947 */ /* 0x000fea000383ffff */
.L_x_6595:
[----:B------:R-:W-:Y:S01]  /*f2a0*/  BSSY B1, `(.L_x_6705) ;  /* 0x0000006000017945 */ /* 0x000fe20003800000 */
[----:B------:R-:W-:-:S07]  /*f2b0*/  IMAD.MOV.U32 R15, RZ, RZ, -0x1 ;  /* 0xffffffffff0f7424 */ /* 0x000fce00078e00ff */
[----:B01----:R-:W-:Y:S05]  /*f2c0*/  WARPSYNC.COLLECTIVE R15, `(.L_x_6706) ;  /* 0x000000000f0c7348 */ /* 0x003fea0003c00000 */
[----:B------:R-:W-:Y:S02]  /*f2d0*/  ELECT P6, UR62, PT ;  /* 0x00000000003e782f */ /* 0x000fe400038c0000 */
[----:B------:R-:W-:Y:S01]  /*f2e0*/  MOV R14, UR62 ;  /* 0x0000003e000e7c02 */ /* 0x000fe20008000f00 */
[----:B01----:R-:W-:Y:S10]  /*f2f0*/  ENDCOLLECTIVE ;  /* 0x000000000000791b */ /* 0x003ff40003800000 */
.L_x_6706:
[----:B------:R-:W-:Y:S05]  /*f300*/  BSYNC B1 ;  /* 0x0000000000017941 */ /* 0x000fea0003800000 */
.L_x_6705:
[----:B------:R-:W-:Y:S05]  /*f310*/  BRA `(.L_x_6707) ;  /* 0xffffffc400a87947 */ /* 0x000fea000383ffff */
.L_x_6597:
[----:B-1----:R1:W2:Y:S02]  /*f320*/  SYNCS.PHASECHK.TRANS64.TRYWAIT P1, [R3+URZ+0x28840], R2 ;  /* 0x02884002030075a7 */ /* 0x0022a4000802017f */
[----:B--2---:R-:W-:Y:S05]  /*f330*/  @!P1 NANOSLEEP.SYNCS 0x989680 ;  /* 0x009896800000995d */ /* 0x004fea0003900000 */
[----:B------:R-:W2:Y:S02]  /*f340*/  @!P1 SYNCS.PHASECHK.TRANS64 P1, [R3+URZ+0x28840], R2 ;  /* 0x02884002030095a7 */ /* 0x000ea4000802007f */
[----:B--2---:R-:W-:Y:S05]  /*f350*/  @!P1 BRA `(.L_x_6597) ;  /* 0xfffffffc00f09947 */ /* 0x004fea000383ffff */
[----:B------:R-:W-:Y:S05]  /*f360*/  BRA `(.L_x_6708) ;  /* 0xffffffc400c87947 */ /* 0x000fea000383ffff */
.L_x_6599:
[----:B0-----:R0:W2:Y:S02]  /*f370*/  SYNCS.PHASECHK.TRANS64.TRYWAIT P1, [R5+URZ+0x28840], R0 ;  /* 0x02884000050075a7 */ /* 0x0010a4000802017f */
[----:B--2---:R-:W-:Y:S05]  /*f380*/  @!P1 NANOSLEEP.SYNCS 0x989680 ;  /* 0x009896800000995d */ /* 0x004fea0003900000 */
[----:B------:R-:W2:Y:S02]  /*f390*/  @!P1 SYNCS.PHASECHK.TRANS64 P1, [R5+URZ+0x28840], R0 ;  /* 0x02884000050095a7 */ /* 0x000ea4000802007f */
[----:B--2---:R-:W-:Y:S05]  /*f3a0*/  @!P1 BRA `(.L_x_6599) ;  /* 0xfffffffc00f09947 */ /* 0x004fea000383ffff */
[----:B------:R-:W-:Y:S05]  /*f3b0*/  BRA `(.L_x_6709) ;  /* 0xffffffc400d47947 */ /* 0x000fea000383ffff */
.L_x_6601:
[----:B--2---:R2:W3:Y:S02]  /*f3c0*/  SYNCS.PHASECHK.TRANS64.TRYWAIT P1, [R3+URZ+0x28860], R2 ;  /* 0x02886002030075a7 */ /* 0x0044e4000802017f */
[----:B---3--:R-:W-:Y:S05]  /*f3d0*/  @!P1 NANOSLEEP.SYNCS 0x989680 ;  /* 0x009896800000995d */ /* 0x008fea0003900000 */
[----:B------:R-:W3:Y:S02]  /*f3e0*/  @!P1 SYNCS.PHASECHK.TRANS64 P1, [R3+URZ+0x28860], R2 ;  /* 0x02886002030095a7 */ /* 0x000ee4000802007f */
[----:B---3--:R-:W-:Y:S05]  /*f3f0*/  @!P1 BRA `(.L_x_6601) ;  /* 0xfffffffc00f09947 */ /* 0x008fea000383ffff */
[----:B------:R-:W-:Y:S05]  /*f400*/  BRA `(.L_x_6710) ;  /* 0xffffffc400d07947 */ /* 0x000fea000383ffff */
.L_x_6711:
        /* <DEDUP_REMOVED lines=15> */
.L_x_15844:


//--------------------- .text._ZN7cutlass13device_kernelIN5flash11enable_sm90INS1_16FlashAttnFwdSm90INS1_25CollectiveMainloopFwdSm90ILi2EN4cute5tupleIJNS5_1CILi1EEES8_S8_EEENS6_IJNS7_ILi128EEESA_SA_EEELi128ENS_10bfloat16_tEfNS_4arch4Sm90ELb0ELb0ELb1ELb1ELb1ELb0ELb0ELb1ELb1ELb1ELb0ELb0EEENS1_21CollectiveEpilogueFwdISB_S9_SC_SE_Li256ELb1ELb1ELb0ELb0EEENS1_36VarlenDynamicPersistentTileSchedulerILi128ELi128ELi256ELi128ELb0ELb1ELb1ELb0ELb1ELb1EEEEEEEEEvNT_6ParamsE --------------------------
	.section	.text._ZN7cutlass13device_kernelIN5flash11enable_sm90INS1_16FlashAttnFwdSm90INS1_25CollectiveMainloopFwdSm90ILi2EN4cute5tupleIJNS5_1CILi1EEES8_S8_EEENS6_IJNS7_ILi128EEESA_SA_EEELi128ENS_10bfloat16_tEfNS_4arch4Sm90ELb0ELb0ELb1ELb1ELb1ELb0ELb0ELb1ELb1ELb1ELb0ELb0EEENS1_21CollectiveEpilogueFwdISB_S9_SC_SE_Li256ELb1ELb1ELb0ELb0EEENS1_36VarlenDynamicPersistentTileSchedulerILi128ELi128ELi256ELi128ELb0ELb1ELb1ELb0ELb1ELb1EEEEEEEEEvNT_6ParamsE,"ax",@progbits
	.align	128
.text._ZN7cutlass13device_kernelIN5flash11enable_sm90INS1_16FlashAttnFwdSm90INS1_25CollectiveMainloopFwdSm90ILi2EN4cute5tupleIJNS5_1CILi1EEES8_S8_EEENS6_IJNS7_ILi128EEESA_SA_EEELi128ENS_10bfloat16_tEfNS_4arch4Sm90ELb0ELb0ELb1ELb1ELb1ELb0ELb0ELb1ELb1ELb1ELb0ELb0EEENS1_21CollectiveEpilogueFwdISB_S9_SC_SE_Li256ELb1ELb1ELb0ELb0EEENS1_36VarlenDynamicPersistentTileSchedulerILi128ELi128ELi256ELi128ELb0ELb1ELb1ELb0ELb1ELb1EEEEEEEEEvNT_6ParamsE:
        .type           _ZN7cutlass13device_kernelIN5flash11enable_sm90INS1_16FlashAttnFwdSm90INS1_25CollectiveMainloopFwdSm90ILi2EN4cute5tupleIJNS5_1CILi1EEES8_S8_EEENS6_IJNS7_ILi128EEESA_SA_EEELi128ENS_10bfloat16_tEfNS_4arch4Sm90ELb0ELb0ELb1ELb1ELb1ELb0ELb0ELb1ELb1ELb1ELb0ELb0EEENS1_21CollectiveEpilogueFwdISB_S9_SC_SE_Li256ELb1ELb1ELb0ELb0EEENS1_36VarlenDynamicPersistentTileSchedulerILi128ELi128ELi256ELi128ELb0ELb1ELb1ELb0ELb1ELb1EEEEEEEEEvNT_6ParamsE,@function
        .size           _ZN7cutlass13device_kernelIN5flash11enable_sm90INS1_16FlashAttnFwdSm90INS1_25CollectiveMainloopFwdSm90ILi2EN4cute5tupleIJNS5_1CILi1EEES8_S8_EEENS6_IJNS7_ILi128EEESA_SA_EEELi128ENS_10bfloat16_tEfNS_4arch4Sm90ELb0ELb0ELb1ELb1ELb1ELb0ELb0ELb1ELb1ELb1ELb0ELb0EEENS1_21CollectiveEpilogueFwdISB_S9_SC_SE_Li256ELb1ELb1ELb0ELb0EEENS1_36VarlenDynamicPersistentTileSchedulerILi128ELi128ELi256ELi128ELb0ELb1ELb1ELb0ELb1ELb1EEEEEEEEEvNT_6ParamsE,(.L_x_15845 - _ZN7cutlass13device_kernelIN5flash11enable_sm90INS1_16FlashAttnFwdSm90INS1_25CollectiveMainloopFwdSm90ILi2EN4cute5tupleIJNS5_1CILi1EEES8_S8_EEENS6_IJNS7_ILi128EEESA_SA_EEELi128ENS_10bfloat16_tEfNS_4arch4Sm90ELb0ELb0ELb1ELb1ELb1ELb0ELb0ELb1ELb1ELb1ELb0ELb0EEENS1_21CollectiveEpilogueFwdISB_S9_SC_SE_Li256ELb1ELb1ELb0ELb0EEENS1_36VarlenDynamicPersistentTileSchedulerILi128ELi128ELi256ELi128ELb0ELb1ELb1ELb0ELb1ELb1EEEEEEEEEvNT_6ParamsE)
        .other          _ZN7cutlass13device_kernelIN5flash11enable_sm90INS1_16FlashAttnFwdSm90INS1_25CollectiveMainloopFwdSm90ILi2EN4cute5tupleIJNS5_1CILi1EEES8_S8_EEENS6_IJNS7_ILi128EEESA_SA_EEELi128ENS_10bfloat16_tEfNS_4arch4Sm90ELb0ELb0ELb1ELb1ELb1ELb0ELb0ELb1ELb1ELb1ELb0ELb0EEENS1_21CollectiveEpilogueFwdISB_S9_SC_SE_Li256ELb1ELb1ELb0ELb0EEENS1_36VarlenDynamicPersistentTileSchedulerILi128ELi128ELi256ELi128ELb0ELb1ELb1ELb0ELb1ELb1EEEEEEEEEvNT_6ParamsE,@"STO_CUDA_ENTRY STV_DEFAULT"
_ZN7cutlass13device_kernelIN5flash11enable_sm90INS1_16FlashAttnFwdSm90INS1_25CollectiveMainloopFwdSm90ILi2EN4cute5tupleIJNS5_1CILi1EEES8_S8_EEENS6_IJNS7_ILi128EEESA_SA_EEELi128ENS_10bfloat16_tEfNS_4arch4Sm90ELb0ELb0ELb1ELb1ELb1ELb0ELb0ELb1ELb1ELb1ELb0ELb0EEENS1_21CollectiveEpilogueFwdISB_S9_SC_SE_Li256ELb1ELb1ELb0ELb0EEENS1_36VarlenDynamicPersistentTileSchedulerILi128ELi128ELi256ELi128ELb0ELb1ELb1ELb0ELb1ELb1EEEEEEEEEvNT_6ParamsE:
        /* <DEDUP_REMOVED lines=10> */
[----:B------:R-:W-:-:S05]  /*00a0*/  SHF.R.U32.HI R2, RZ, 0x7, R3 ;  /* 0x00000007ff027819 */ /* 0x000fca0000011603 */
[----:B------:R0:W1:Y:S04]  /*00b0*/  SHFL.IDX PT, R4, R2, RZ, 0x1f ;  /* 0x00001fff02047589 */ /* 0x00006800000e0000 */
[----:B------:R-:W-:Y:S01]  /*00c0*/  VOTEU.ALL UP0, P0 ;  /* 0x00000000003f7886 */ /* 0x000fe20000000000 */
[----:B------:R-:W-:-:S04]  /*00d0*/  VOTEU.ALL UP1, P0 ;  /* 0x00000000003f7886 */ /* 0x000fc80000020000 */
[----:B------:R-:W2:Y:S01]  /*00e0*/  @!UP0 S2UR UR8, SR_CgaCtaId ;  /* 0x00000000000889c3 */ /* 0x000ea20000008800 */
[----:B------:R-:W-:Y:S01]  /*00f0*/  @!UP0 UMOV UR6, 0x400 ;  /* 0x0000040000068882 */ /* 0x000fe20000000000 */
[----:B------:R-:W-:-:S04]  /*0100*/  @!UP0 UIADD3 UR4, -UR4, 0x100000, URZ ;  /* 0x0010000004048890 */ /* 0x000fc8000fffe13f */
[----:B------:R-:W-:Y:S02]  /*0110*/  @!UP0 USHF.L.U32 UR5, UR4, 0xb, URZ ;  /* 0x0000000b04058899 */ /* 0x000fe4000800063f */
[----:B------:R-:W-:Y:S02]  /*0120*/  @!UP0 USHF.L.U32 UR4, UR4, 0x1, URZ ;  /* 0x0000000104048899 */ /* 0x000fe4000800063f */
[----:B--2---:R-:W-:Y:S02]  /*0130*/  @!UP0 ULEA UR8, UR8, UR6, 0x18 ;  /* 0x0000000608088291 */ /* 0x004fe4000f8ec03f */
        /* <DEDUP_REMOVED lines=25> */
.L_x_6712:
        /* <DEDUP_REMOVED lines=22> */
.L_x_6713:
        /* <DEDUP_REMOVED lines=18> */
.L_x_6714:
        /* <DEDUP_REMOVED lines=22> */
.L_x_6715:
        /* <DEDUP_REMOVED lines=23> */
.L_x_6716:
        /* <DEDUP_REMOVED lines=8> */
.L_x_6718:
[----:B------:R-:W-:-:S08]  /*08a0*/  NOP ;  /* 0x0000000000007918 */ /* 0x000fd00000000000 */
[----:B------:R-:W0:Y:S02]  /*08b0*/  USETMAXREG.TRY_ALLOC.CTAPOOL UP0, 0xe8 ;  /* 0x000000e8000079c8 */ /* 0x000e240008000600 */
[----:B0-----:R-:W-:-:S13]  /*08c0*/  PLOP3.LUT P0, PT, PT, PT, UP0, 0x80, 0x0 ;  /* 0x000000000000781c */ /* 0x001fda0003f0f008 */
[----:B------:R-:W-:Y:S05]  /*08d0*/  @!P0 BRA `(.L_x_6718) ;  /* 0xfffffffc00f08947 */ /* 0x000fea000383ffff */
[----:B------:R-:W0:Y:S01]  /*08e0*/  S2R R3, SR_TID.X ;  /* 0x0000000000037919 */ /* 0x000e220000002100 */
[----:B------:R-:W1:Y:S01]  /*08f0*/  S2UR UR5, SR_CgaCtaId ;  /* 0x00000000000579c3 */ /* 0x000e620000008800 */
[----:B------:R-:W-:-:S07]  /*0900*/  UMOV UR4, 0x400 ;  /* 0x0000040000047882 */ /* 0x000fce0000000000 */
[----:B------:R-:W-:Y:S06]  /*0910*/  BAR.ARV 0x8, 0x180 ;  /* 0x0206000000007b1d */ /* 0x000fec0000002000 */
[----:B-1----:R-:W-:Y:S01]  /*0920*/  ULEA UR4, UR5, UR4, 0x18 ;  /* 0x0000000405047291 */ /* 0x002fe2000f8ec03f */
[----:B0-----:R-:W-:-:S04]  /*0930*/  LOP3.LUT R0, R3, 0xffffff80, RZ, 0xc0, !PT ;  /* 0xffffff8003007812 */ /* 0x001fc800078ec0ff */
[----:B------:R-:W-:-:S13]  /*0940*/  ISETP.NE.AND P0, PT, R0, 0x80, PT ;  /* 0x000000800000780c */ /* 0x000fda0003f05270 */
[----:B------:R-:W-:Y:S08]  /*0950*/  @!P0 BAR.ARV 0x9, 0x100 ;  /* 0x0244000000008b1d */ /* 0x000ff00000002000 */
[----:B------:R-:W-:Y:S06]  /*0960*/  BAR.SYNC.DEFER_BLOCKING 0x5, 0x180 ;  /* 0x0146000000007b1d */ /* 0x000fec0000010000 */
[----:B------:R-:W0:Y:S01]  /*0970*/  LDS.128 R48, [UR4+0x288d0] ;  /* 0x0288d004ff307984 */ /* 0x000e220008000c00 */
[----:B------:R-:W-:Y:S01]  /*0980*/  ULDC UR4, c[0x0][0xc3c] ;  /* 0x00030f0000047ab9 */ /* 0x000fe20000000800 */
[----:B------:R-:W-:Y:S06]  /*0990*/  BAR.ARV 0x4, 0x180 ;  /* 0x0106000000007b1d */ /* 0x000fec0000002000 */
[----:B0-----:R-:W-:-:S13]  /*09a0*/  ISETP.GE.AND P0, PT, R51, UR4, PT ;  /* 0x0000000433007c0c */ /* 0x001fda000bf06270 */
[----:B------:R-:W-:Y:S05]  /*09b0*/  @P0 EXIT ;  /* 0x000000000000094d */ /* 0x000fea0003800000 */
[----:B------:R-:W-:Y:S01]  /*09c0*/  VIADD R190, R3, 0xffffff80 ;  /* 0xffffff8003be7836 */ /* 0x000fe20000000000 */
[----:B------:R-:W-:Y:S01]  /*09d0*/  R2UR UR5, R49 ;  /* 0x00000000310572ca */ /* 0x000fe200000e0000 */
[----:B------:R-:W-:Y:S01]  /*09e0*/  ULOP3.LUT UR45, UR36, 0x1, URZ, 0xfc, !UPT ;  /* 0x00000001242d7892 */ /* 0x000fe2000f8efc3f */
[----:B------:R-:W-:Y:S01]  /*09f0*/  R2UR UR6, R50 ;  /* 0x00000000320672ca */ /* 0x000fe200000e0000 */
[----:B------:R-:W-:Y:S01]  /*0a00*/  UMOV UR44, URZ ;  /* 0x0000003f002c7c82 */ /* 0x000fe20008000000 */
[----:B------:R-:W-:Y:S01]  /*0a10*/  SHF.R.S32.HI R3, RZ, 0x1f, R190 ;  /* 0x0000001fff037819 */ /* 0x000fe200000114be */
[----:B------:R-:W-:Y:S01]  /*0a20*/  UMOV UR43, URZ ;  /* 0x0000003f002b7c82 */ /* 0x000fe20008000000 */
[----:B------:R-:W-:Y:S01]  /*0a30*/  MOV R12, 0xfffffffe ;  /* 0xfffffffe000c7802 */ /* 0x000fe20000000f00 */
[----:B------:R-:W-:Y:S01]  /*0a40*/  UMOV UR42, URZ ;  /* 0x0000003f002a7c82 */ /* 0x000fe20008000000 */
[CC--:B------:R-:W-:Y:S02]  /*0a50*/  LEA.HI R0, R3.reuse, R190.reuse, RZ, 0x7 ;  /* 0x000000be03007211 */ /* 0x0c0fe400078f38ff */
[----:B------:R-:W-:-:S02]  /*0a60*/  LEA.HI R4, R3, R190, RZ, 0x4 ;  /* 0x000000be03047211 */ /* 0x000fc400078f20ff */
[----:B------:R-:W-:Y:S02]  /*0a70*/  LOP3.LUT R5, R0, 0xffffff80, RZ, 0xc0, !PT ;  /* 0xffffff8000057812 */ /* 0x000fe400078ec0ff */
[----:B------:R-:W-:Y:S02]  /*0a80*/  SHF.R.S32.HI R7, RZ, 0x4, R4 ;  /* 0x00000004ff077819 */ /* 0x000fe40000011404 */
[----:B------:R-:W-:Y:S01]  /*0a90*/  SHF.R.S32.HI R153, RZ, 0x7, R0 ;  /* 0x00000007ff997819 */ /* 0x000fe20000011400 */
[----:B------:R-:W-:Y:S01]  /*0aa0*/  IMAD.IADD R154, R190, 0x1, -R5 ;  /* 0x00000001be9a7824 */ /* 0x000fe200078e0a05 */
[----:B------:R-:W-:Y:S02]  /*0ab0*/  LEA.HI R5, R3, R190, RZ, 0x5 ;  /* 0x000000be03057211 */ /* 0x000fe400078f28ff */
[----:B------:R-:W-:Y:S02]  /*0ac0*/  LEA.HI R0, R0, R153, RZ, 0x1 ;  /* 0x0000009900007211 */ /* 0x000fe400078f08ff */
[----:B------:R-:W-:Y:S01]  /*0ad0*/  SHF.R.S32.HI R9, RZ, 0x1f, R154 ;  /* 0x0000001fff097819 */ /* 0x000fe2000001149a */
[----:B------:R-:W-:Y:S01]  /*0ae0*/  IMAD.SHL.U32 R6, R5, 0x20, RZ ;  /* 0x0000002005067824 */ /* 0x000fe200078e00ff */
[----:B------:R-:W-:-:S02]  /*0af0*/  LOP3.LUT R5, R4, 0x3fffff0, RZ, 0xc0, !PT ;  /* 0x03fffff004057812 */ /* 0x000fc400078ec0ff */
[----:B------:R-:W-:Y:S02]  /*0b00*/  LEA.HI R4, R4, R7, RZ, 0x1 ;  /* 0x0000000704047211 */ /* 0x000fe400078f08ff */
[----:B------:R-:W-:Y:S02]  /*0b10*/  LOP3.LUT R6, R6, 0xfffffc00, RZ, 0xc0, !PT ;  /* 0xfffffc0006067812 */ /* 0x000fe400078ec0ff */
[----:B------:R-:W-:Y:S02]  /*0b20*/  IADD3 R5, R190, -R5, RZ ;  /* 0x80000005be057210 */ /* 0x000fe40007ffe0ff */
[----:B------:R-:W-:Y:S02]  /*0b30*/  LOP3.LUT R4, R4, 0x1ffffffe, RZ, 0xc0, !PT ;  /* 0x1ffffffe04047812 */ /* 0x000fe400078ec0ff */
[----:B------:R-:W-:Y:S01]  /*0b40*/  LEA.HI R8, R9, R154, RZ, 0x2 ;  /* 0x0000009a09087211 */ /* 0x000fe200078f10ff */
[----:B------:R-:W-:Y:S01]  /*0b50*/  IMAD R5, R5, 0x40, R6 ;  /* 0x0000004005057824 */ /* 0x000fe200078e0206 */
[----:B------:R-:W-:Y:S01]  /*0b60*/  LEA.HI R6, R3, R190, RZ, 0x2 ;  /* 0x000000be03067211 */ /* 0x000fe200078f10ff */
[----:B------:R-:W-:Y:S01]  /*0b70*/  IMAD.IADD R4, R7, 0x1, -R4 ;  /* 0x0000000107047824 */ /* 0x000fe200078e0a04 */
[----:B------:R-:W-:-:S02]  /*0b80*/  SHF.R.S32.HI R10, RZ, 0x2, R8 ;  /* 0x00000002ff0a7819 */ /* 0x000fc40000011408 */
[----:B------:R-:W-:Y:S01]  /*0b90*/  SHF.R.S32.HI R11, RZ, 0x1f, R8 ;  /* 0x0000001fff0b7819 */ /* 0x000fe20000011408 */
[----:B------:R-:W-:Y:S01]  /*0ba0*/  IMAD R155, R4, 0x8, R5 ;  /* 0x00000008049b7824 */ /* 0x000fe200078e0205 */
[----:B------:R-:W-:Y:S02]  /*0bb0*/  LOP3.LUT R5, R6, 0xfffffffc, RZ, 0xc0, !PT ;  /* 0xfffffffc06057812 */ /* 0x000fe400078ec0ff */
[----:B------:R-:W-:Y:S02]  /*0bc0*/  LEA.HI R11, R11, R10, RZ, 0x3 ;  /* 0x0000000a0b0b7211 */ /* 0x000fe400078f18ff */
[----:B------:R-:W-:Y:S01]  /*0bd0*/  LEA.HI R3, R3, R190, RZ, 0x3 ;  /* 0x000000be03037211 */ /* 0x000fe200078f18ff */
[----:B------:R-:W-:Y:S01]  /*0be0*/  IMAD.IADD R4, R190, 0x1, -R5 ;  /* 0x00000001be047824 */ /* 0x000fe200078e0a05 */
[----:B------:R-:W-:Y:S02]  /*0bf0*/  LOP3.LUT R11, R11, 0xfffffff8, RZ, 0xc0, !PT ;  /* 0xfffffff80b0b7812 */ /* 0x000fe400078ec0ff */
[----:B------:R-:W-:-:S02]  /*0c00*/  LOP3.LUT R5, R3, 0xfffffff8, RZ, 0xc0, !PT ;  /* 0xfffffff803057812 */ /* 0x000fc400078ec0ff */
[----:B------:R-:W-:Y:S01]  /*0c10*/  LEA.HI R9, R9, R154, RZ, 0x5 ;  /* 0x0000009a09097211 */ /* 0x000fe200078f28ff */
[----:B------:R-:W-:Y:S01]  /*0c20*/  IMAD.IADD R10, R10, 0x1, -R11 ;  /* 0x000000010a0a7824 */ /* 0x000fe200078e0a0b */
[----:B------:R-:W-:Y:S01]  /*0c30*/  LEA.HI R6, R4, R4, RZ, 0x1 ;  /* 0x0000000404067211 */ /* 0x000fe200078f08ff */
[----:B------:R-:W-:Y:S01]  /*0c40*/  IMAD.IADD R152, R190, 0x1, -R5 ;  /* 0x00000001be987824 */ /* 0x000fe200078e0a05 */
[----:B------:R-:W-:Y:S02]  /*0c50*/  SHF.R.S32.HI R9, RZ, 0x5, R9 ;  /* 0x00000005ff097819 */ /* 0x000fe40000011409 */
[----:B------:R-:W-:Y:S01]  /*0c60*/  LOP3.LUT R0, R0, 0x3fffffe, RZ, 0xc0, !PT ;  /* 0x03fffffe00007812 */ /* 0x000fe200078ec0ff */
[----:B------:R-:W-:Y:S01]  /*0c70*/  IMAD.SHL.U32 R22, R152, 0x8, RZ ;  /* 0x0000000898167824 */ /* 0x000fe200078e00ff */
[----:B------:R-:W-:Y:S01]  /*0c80*/  LOP3.LUT R7, R6, 0x1ffffffe, RZ, 0xc0, !PT ;  /* 0x1ffffffe06077812 */ /* 0x000fe200078ec0ff */
[----:B------:R-:W-:Y:S01]  /*0c90*/  IMAD R9, R9, 0x10, R10 ;  /* 0x0000001009097824 */ /* 0x000fe200078e020a */
[----:B------:R-:W-:Y:S01]  /*0ca0*/  IADD3 R0, R153, -R0, RZ ;  /* 0x8000000099007210 */ /* 0x000fe20007ffe0ff */
[----:B------:R-:W-:Y:S01]  /*0cb0*/  VIADD R18, R22, 0x40 ;  /* 0x0000004016127836 */ /* 0x000fe20000000000 */
[----:B------:R-:W-:Y:S01]  /*0cc0*/  LOP3.LUT R11, R8, 0x7ffffffc, RZ, 0xc0, !PT ;  /* 0x7ffffffc080b7812 */ /* 0x000fe200078ec0ff */
[----:B------:R-:W-:Y:S01]  /*0cd0*/  IMAD.IADD R16, R4, 0x1, -R7 ;  /* 0x0000000104107824 */ /* 0x000fe200078e0a07 */
[----:B------:R-:W-:Y:S01]  /*0ce0*/  SHF.R.S32.HI R17, RZ, 0x3, R3 ;  /* 0x00000003ff117819 */ /* 0x000fe20000011403 */
[----:B------:R-:W-:Y:S01]  /*0cf0*/  IMAD R19, R0, 0x40, R9 ;  /* 0x0000004000137824 */ /* 0x000fe200078e0209 */
[----:B------:R-:W-:Y:S01]  /*0d00*/  SHF.R.S32.HI R189, RZ, 0x1f, R22 ;  /* 0x0000001fffbd7819 */ /* 0x000fe20000011416 */
[----:B------:R-:W-:Y:S01]  /*0d10*/  IMAD.IADD R11, R154, 0x1, -R11 ;  /* 0x000000019a0b7824 */ /* 0x000fe200078e0a0b */
[----:B------:R-:W-:-:S02]  /*0d20*/  SHF.R.S32.HI R188, RZ, 0x1f, R18 ;  /* 0x0000001fffbc7819 */ /* 0x000fc40000011412 */
[----:B------:R-:W-:Y:S01]  /*0d30*/  LEA R16, R16, R19, 0x3 ;  /* 0x0000001310107211 */ /* 0x000fe200078e18ff */
[----:B------:R-:W-:-:S07]  /*0d40*/  IMAD R23, R11, R12, 0x80 ;  /* 0x000000800b177424 */ /* 0x000fce00078e020c */
.L_x_6764:
        /* <DEDUP_REMOVED lines=17> */
[----:B------:R-:W-:Y:S01]  /*0e60*/  @UP1 ULEA.HI.X UR11, UR37, UR11, UR38, 0x2, UP3 ;  /* 0x0000000b250b1291 */ /* 0x000fe200098f1426 */
[----:B------:R-:W-:Y:S02]  /*0e70*/  IMAD.U32 R4, RZ, RZ, UR8 ;  /* 0x00000008ff047e24 */ /* 0x000fe4000f8e00ff */
[----:B------:R-:W-:-:S02]  /*0e80*/  IMAD.U32 R6, RZ, RZ, UR10 ;  /* 0x0000000aff067e24 */ /* 0x000fc4000f8e00ff */
[----:B------:R-:W-:Y:S01]  /*0e90*/  IMAD.U32 R5, RZ, RZ, UR9 ;  /* 0x00000009ff057e24 */ /* 0x000fe2000f8e00ff */
[----:B------:R-:W-:Y:S01]  /*0ea0*/  ULDC.64 UR8, c[0x0][0x418] ;  /* 0x0001060000087ab9 */ /* 0x000fe20000000a00 */
[----:B------:R-:W-:-:S03]  /*0eb0*/  IMAD.U32 R7, RZ, RZ, UR11 ;  /* 0x0000000bff077e24 */ /* 0x000fc6000f8e00ff */
[----:B------:R-:W2:Y:S04]  /*0ec0*/  @P0 LDG.E R4, desc[UR50][R4.64] ;  /* 0x0000003204040981 */ /* 0x000ea8000c1e1900 */
[----:B---3--:R-:W3:Y:S01]  /*0ed0*/  @P1 LDG.E R6, desc[UR50][R6.64] ;  /* 0x0000003206061981 */ /* 0x008ee2000c1e1900 */
[----:B------:R-:W-:Y:S01]  /*0ee0*/  UISETP.NE.U32.AND UP0, UPT, UR8, URZ, UPT ;  /* 0x0000003f0800728c */ /* 0x000fe2000bf05070 */
[----:B------:R-:W-:Y:S01]  /*0ef0*/  MOV R3, RZ ;  /* 0x000000ff00037202 */ /* 0x000fe20000000f00 */
[----:B------:R-:W-:Y:S01]  /*0f00*/  UMOV UR39, UR5 ;  /* 0x0000000500277c82 */ /* 0x000fe20008000000 */
[----:B------:R-:W-:Y:S01]  /*0f10*/  ULDC UR5, c[0x0][0x2f0] ;  /* 0x0000bc0000057ab9 */ /* 0x000fe20000000800 */
[----:B------:R-:W-:Y:S01]  /*0f20*/  UISETP.NE.AND.EX UP0, UPT, UR9, URZ, UPT, UP0 ;  /* 0x0000003f0900728c */ /* 0x000fe2000bf05300 */
[----:B------:R-:W-:Y:S01]  /*0f30*/  IMAD.MOV.U32 R0, RZ, RZ, RZ ;  /* 0x000000ffff007224 */ /* 0x000fe200078e00ff */
[----:B------:R-:W-:Y:S01]  /*0f40*/  UMOV UR48, URZ ;  /* 0x0000003f00307c82 */ /* 0x000fe20008000000 */
[----:B------:R-:W-:Y:S01]  /*0f50*/  UMOV UR40, UR6 ;  /* 0x0000000600287c82 */ /* 0x000fe20008000000 */
[----:B------:R-:W-:Y:S01]  /*0f60*/  USEL UR4, UR4, 0x1, UP0 ;  /* 0x0000000104047887 */ /* 0x000fe20008000000 */
[----:B------:R-:W-:Y:S01]  /*0f70*/  IMAD.MOV.U32 R151, RZ, RZ, RZ ;  /* 0x000000ffff977224 */ /* 0x000fe200078e00ff */
[----:B------:R-:W-:Y:S01]  /*0f80*/  CS2R R32, SRZ ;  /* 0x0000000000207805 */ /* 0x000fe2000001ff00 */
[----:B------:R-:W-:Y:S01]  /*0f90*/  IMAD.MOV.U32 R29, RZ, RZ, RZ ;  /* 0x000000ffff1d7224 */ /* 0x000fe200078e00ff */
[----:B------:R-:W-:Y:S01]  /*0fa0*/  UIMAD UR4, UR4, UR5, URZ ;  /* 0x00000005040472a4 */ /* 0x000fe2000f8e023f */
        /* <DEDUP_REMOVED lines=24> */
[----:B--2---:R-:W-:Y:S02]  /*1130*/  @P0 R2UR UR48, R4 ;  /* 0x00000000043002ca */ /* 0x004fe400000e0000 */
[----:B------:R-:W-:-:S02]  /*1140*/  PLOP3.LUT P0, PT, PT, PT, PT, 0x80, 0x0 ;  /* 0x000000000000781c */ /* 0x000fc40003f0f070 */
        /* <DEDUP_REMOVED lines=15> */
.L_x_6719:
[----:B------:R-:W-:Y:S01]  /*1240*/  UIADD3 UR48, -UR48, UR4, URZ ;  /* 0x0000000430307290 */ /* 0x000fe2000fffe13f */
[----:B------:R-:W-:Y:S01]  /*1250*/  CS2R R86, SRZ ;  /* 0x0000000000567805 */ /* 0x000fe2000001ff00 */
[----:B------:R-:W-:Y:S01]  /*1260*/  IMAD.MOV.U32 R85, RZ, RZ, RZ ;  /* 0x000000ffff557224 */ /* 0x000fe200078e00ff */
[----:B------:R-:W-:Y:S01]  /*1270*/  CS2R R88, SRZ ;  /* 0x0000000000587805 */ /* 0x000fe2000001ff00 */
[----:B------:R-:W-:Y:S01]  /*1280*/  UISETP.GE.AND UP0, UPT, UR48, 0x1, UPT ;  /* 0x000000013000788c */ /* 0x000fe2000bf06270 */
[----:B------:R-:W-:Y:S01]  /*1290*/  CS2R R92, SRZ ;  /* 0x00000000005c7805 */ /* 0x000fe2000001ff00 */
[----:B------:R-:W-:Y:S01]  /*12a0*/  UIADD3 UR4, UR48, 0x7f, URZ ;  /* 0x0000007f30047890 */ /* 0x000fe2000fffe03f */
[----:B------:R-:W-:Y:S01]  /*12b0*/  CS2R R6, SRZ ;  /* 0x0000000000067805 */ /* 0x000fe2000001ff00 */
[----:B------:R-:W-:Y:S01]  /*12c0*/  IMAD.MOV.U32 R8, RZ, RZ, RZ ;  /* 0x000000ffff087224 */ /* 0x000fe200078e00ff */
[----:B------:R-:W-:Y:S01]  /*12d0*/  MOV R24, RZ ;  /* 0x000000ff00187202 */ /* 0x000fe20000000f00 */
[----:B------:R-:W-:Y:S01]  /*12e0*/  USHF.R.S32.HI UR5, URZ, 0x1f, UR4 ;  /* 0x0000001f3f057899 */ /* 0x000fe20008011404 */
[----:B------:R-:W-:Y:S01]  /*12f0*/  PLOP3.LUT P1, PT, PT, PT, UP0, 0x80, 0x0 ;  /* 0x000000000000781c */ /* 0x000fe20003f2f008 */
[----:B------:R-:W-:-:S02]  /*1300*/  IMAD.MOV.U32 R10, RZ, RZ, RZ ;  /* 0x000000ffff0a7224 */ /* 0x000fc400078e00ff */
[----:B------:R-:W-:Y:S01]  /*1310*/  ULEA.HI UR5, UR5, UR4, URZ, 0x7 ;  /* 0x0000000405057291 */ /* 0x000fe2000f8f383f */
[----:B------:R-:W-:-:S09]  /*1320*/  IMAD.MOV.U32 R157, RZ, RZ, RZ ;  /* 0x000000ffff9d7224 */ /* 0x000fd200078e00ff */
[----:B------:R-:W-:Y:S05]  /*1330*/  @!P1 BRA `(.L_x_6720) ;  /* 0x00000060008c9947 */ /* 0x000fea0003800000 */
[----:B------:R-:W0:Y:S01]  /*1340*/  SHFL.IDX PT, R0, R153, RZ, 0x1f ;  /* 0x00001fff99007589 */ /* 0x000e2200000e0000 */
[----:B------:R-:W1:Y:S01]  /*1350*/  S2UR UR46, SR_CgaCtaId ;  /* 0x00000000002e79c3 */ /* 0x000e620000008800 */
[----:B------:R-:W-:Y:S01]  /*1360*/  UMOV UR49, 0x400 ;  /* 0x0000040000317882 */ /* 0x000fe20000000000 */
[----:B------:R-:W-:Y:S01]  /*1370*/  USHF.R.S32.HI UR47, URZ, 0x7, UR5 ;  /* 0x000000073f2f7899 */ /* 0x000fe20008011405 */
        /* <DEDUP_REMOVED lines=28> */
.L_x_6721:
[----:B------:R-:W-:Y:S01]  /*1540*/  ULEA.HI UR4, UR44, UR44, URZ, 0x1 ;  /* 0x0000002c2c047291 */ /* 0x000fe2000f8f083f */
[----:B------:R-:W-:-:S03]  /*1550*/  IMAD.U32 R3, RZ, RZ, UR45 ;  /* 0x0000002dff037e24 */ /* 0x000fc6000f8e00ff */
[----:B------:R-:W-:Y:S02]  /*1560*/  ULOP3.LUT UR4, UR4, 0xfffffffe, URZ, 0xc0, !UPT ;  /* 0xfffffffe04047892 */ /* 0x000fe4000f8ec03f */
[----:B------:R-:W-:Y:S02]  /*1570*/  ISETP.NE.AND P0, PT, R3, 0x3, PT ;  /* 0x000000030300780c */ /* 0x000fe40003f05270 */
[----:B------:R-:W-:-:S06]  /*1580*/  UIADD3 UR4, UR44, -UR4, URZ ;  /* 0x800000042c047290 */ /* 0x000fcc000fffe03f */
[----:B------:R-:W-:-:S05]  /*1590*/  IMAD.U32 R0, RZ, RZ, UR4 ;  /* 0x00000004ff007e24 */ /* 0x000fca000f8e00ff */
[----:B------:R-:W-:-:S04]  /*15a0*/  SHF.L.U32 R0, R0, 0x1f, RZ ;  /* 0x0000001f00007819 */ /* 0x000fc800000006ff */
[----:B------:R-:W0:Y:S02]  /*15b0*/  SYNCS.PHASECHK.TRANS64.TRYWAIT P1, [UR49+0x28800], R0 ;  /* 0x02880000ff0075a7 */ /* 0x000e240008020171 */
[----:B0-----:R-:W-:Y:S05]  /*15c0*/  @!P1 BRA `(.L_x_6722) ;  /* 0x000000d400489947 */ /* 0x001fea0003800000 */
.L_x_6851:
[----:B------:R-:W-:Y:S05]  /*15d0*/  @!P0 BRA `(.L_x_6723) ;  /* 0x0000000000048947 */ /* 0x000fea0003800000 */
[----:B------:R-:W-:Y:S01]  /*15e0*/  BPT.TRAP 0x1 ;  /* 0x000000040000795c */ /* 0x000fe20000300000 */
.L_x_6723:
[----:B0-----:R-:W-:Y:S02]  /*15f0*/  IMAD.U32 R0, RZ, RZ, UR42 ;  /* 0x0000002aff007e24 */ /* 0x001fe4000f8e00ff */
[----:B------:R-:W-:-:S03]  /*1600*/  IMAD.U32 R3, RZ, RZ, UR43 ;  /* 0x0000002bff037e24 */ /* 0x000fc6000f8e00ff */
[----:B------:R-:W-:Y:S02]  /*1610*/  LEA R0, R0, UR49, 0x3 ;  /* 0x0000003100007c11 */ /* 0x000fe4000f8e18ff */
[----:B------:R-:W-:-:S04]  /*1620*/  SHF.L.U32 R3, R3, 0x1f, RZ ;  /* 0x0000001f03037819 */ /* 0x000fc800000006ff */
[----:B------:R0:W1:Y:S01]  /*1630*/  SYNCS.PHASECHK.TRANS64.TRYWAIT P1, [R0+URZ+0x28830], R3 ;  /* 0x02883003000075a7 */ /* 0x000062000802017f */
[----:B------:R-:W-:Y:S05]  /*1640*/  @!P0 BRA `(.L_x_6724) ;  /* 0x0000000000048947 */ /* 0x000fea0003800000 */
[----:B------:R-:W-:Y:S01]  /*1650*/  BPT.TRAP 0x1 ;  /* 0x000000040000795c */ /* 0x000fe20000300000 */
.L_x_6724:
[----:B------:R-:W-:Y:S01]  /*1660*/  MOV R151, RZ ;  /* 0x000000ff00977202 */ /* 0x000fe20000000f00 */
[----:B-1----:R-:W-:Y:S06]  /*1670*/  @P1 BRA `(.L_x_6725) ;  /* 0x0000000000081947 */ /* 0x002fec0003800000 */
[----:B------:R-:W1:Y:S02]  /*1680*/  SYNCS.PHASECHK.TRANS64.TRYWAIT P1, [R0+URZ+0x28830], R3 ;  /* 0x02883003000075a7 */ /* 0x000e64000802017f */
[----:B-1----:R-:W-:Y:S05]  /*1690*/  @!P1 BRA `(.L_x_6726) ;  /* 0x000000d4002c9947 */ /* 0x002fea0003800000 */
.L_x_6725:
[----:B------:R-:W-:Y:S05]  /*16a0*/  WARPSYNC.ALL ;  /* 0x0000000000007948 */ /* 0x000fea0003800000 */
[----:B------:R-:W-:Y:S01]  /*16b0*/  UIADD3 UR49, UR49, 0x18400, URZ ;  /* 0x0001840031317890 */ /* 0x000fe2000fffe03f */
[----:B------:R-:W-:Y:S01]  /*16c0*/  WARPGROUP.ARRIVE ;  /* 0x00000000000079c5 */ /* 0x000fe20000000000 */
[----:B------:R-:W-:Y:S02]  /*16d0*/  ULOP3.LUT UR32, UR52, 0x10000, URZ, 0xfc, !UPT ;  /* 0x0001000034207892 */ /* 0x000fe4000f8efc3f */
[----:B------:R-:W-:Y:S01]  /*16e0*/  USHF.R.U32.HI UR49, URZ, 0x4, UR49 ;  /* 0x000000043f317899 */ /* 0x000fe20008011631 */
[----:B------:R-:W-:Y:S01]  /*16f0*/  UMOV UR33, 0x40000040 ;  /* 0x4000004000217882 */ /* 0x000fe20000000000 */
[----:B------:R-:W-:-:S02]  /*1700*/  UMOV UR35, 0x40000040 ;  /* 0x4000004000237882 */ /* 0x000fc40000000000 */
[----:B------:R-:W-:Y:S02]  /*1710*/  ULOP3.LUT UR49, UR49, 0x3fff, URZ, 0xc0, !UPT ;  /* 0x00003fff31317892 */ /* 0x000fe4000f8ec03f */
[----:B------:R-:W-:Y:S02]  /*1720*/  UIADD3 UR4, UR32, 0x2, URZ ;  /* 0x0000000220047890 */ /* 0x000fe4000fffe03f */
[----:B------:R-:W-:Y:S01]  /*1730*/  ULOP3.LUT UR49, UR49, 0x10000, URZ, 0xfc, !UPT ;  /* 0x0001000031317892 */ /* 0x000fe2000f8efc3f */
[----:B------:R-:W-:Y:S01]  /*1740*/  UMOV UR5, 0x40000040 ;  /* 0x4000004000057882 */ /* 0x000fe20000000000 */
[----:B------:R-:W-:Y:S02]  /*1750*/  UMOV UR7, 0x40000040 ;  /* 0x4000004000077882 */ /* 0x000fe40000000000 */
        /* <DEDUP_REMOVED lines=51> */
.L_x_6727:
        /* <DEDUP_REMOVED lines=123> */
[-C--:B------:R-:W-:Y:S01]  /*2240*/  MOV R134, R151.reuse ;  /* 0x0000009700867202 */ /* 0x080fe20000000f00 */
[----:B------:R-:W-:Y:S01]  /*2250*/  UIADD3 UR6, UR6, 0x28840, URZ ;  /* 0x0002884006067890 */ /* 0x000fe2000fffe03f */
[----:B------:R-:W-:Y:S01]  /*2260*/  FMNMX.FTZ R12, R101, R12, !PT ;  /* 0x0000000c650c7209 */ /* 0x000fe20007810000 */
[--C-:B------:R-:W-:Y:S01]  /*2270*/  IMAD.MOV.U32 R140, RZ, RZ, R151.reuse ;  /* 0x000000ffff8c7224 */ /* 0x100fe200078e0097 */
[-C--:B------:R-:W-:Y:S01]  /*2280*/  MOV R124, R151.reuse ;  /* 0x00000097007c7202 */ /* 0x080fe20000000f00 */
[----:B------:R-:W1:Y:S01]  /*2290*/  MUFU.TANH R15, R35 ;  /* 0x00000023000f7308 */ /* 0x000e620000002400 */
[----:B--2---:R-:W-:Y:S01]  /*22a0*/  FSEL R13, R13, -INF , P4 ;  /* 0xff8000000d0d7808 */ /* 0x004fe20002000000 */
[----:B------:R-:W-:Y:S01]  /*22b0*/  UPRMT UR6, UR46, 0x654, UR6 ;  /* 0x000006542e067896 */ /* 0x000fe20008000006 */
[C---:B------:R-:W-:Y:S01]  /*22c0*/  ISETP.GT.AND P4, PT, R6.reuse, 0x28, PT ;  /* 0x000000280600780c */ /* 0x040fe20003f84270 */
[--C-:B------:R-:W-:Y:S01]  /*22d0*/  IMAD.MOV.U32 R138, RZ, RZ, R151.reuse ;  /* 0x000000ffff8a7224 */ /* 0x100fe200078e0097 */
[-C--:B------:R-:W-:Y:S01]  /*22e0*/  MOV R114, R151.reuse ;  /* 0x0000009700727202 */ /* 0x080fe20000000f00 */
[--C-:B------:R-:W-:Y:S01]  /*22f0*/  IMAD.MOV.U32 R136, RZ, RZ, R151.reuse ;  /* 0x000000ffff887224 */ /* 0x100fe200078e0097 */
[-C--:B------:R-:W-:Y:S01]  /*2300*/  MOV R104, R151.reuse ;  /* 0x0000009700687202 */ /* 0x080fe20000000f00 */
[----:B------:R-:W2:Y:S01]  /*2310*/  MUFU.TANH R44, R44 ;  /* 0x0000002c002c7308 */ /* 0x000ea20000002400 */
[----:B0-----:R-:W-:Y:S01]  /*2320*/  FSEL R103, R41, -INF , P5 ;  /* 0xff80000029677808 */ /* 0x001fe20002800000 */
[--C-:B------:R-:W-:Y:S01]  /*2330*/  IMAD.MOV.U32 R132, RZ, RZ, R151.reuse ;  /* 0x000000ffff847224 */ /* 0x100fe200078e0097 */
[----:B------:R-:W-:Y:S01]  /*2340*/  SYNCS.ARRIVE.TRANS64.RED.A1T0 RZ, [UR6], RZ ;  /* 0x000000ffffff79a7 */ /* 0x000fe20008100406 */
        /* <DEDUP_REMOVED lines=142> */
[----:B------:R-:W-:Y:S01]  /*2c30*/  ISETP.GT.AND P1, PT, R6, 0x79, PT ;  /* 0x000000790600780c */ /* 0x000fe20003f24270 */
[----:B------:R-:W-:-:S04]  /*2c40*/  IMAD.U32 R6, RZ, RZ, UR7 ;  /* 0x00000007ff067e24 */ /* 0x000fc8000f8e00ff */
        /* <DEDUP_REMOVED lines=9> */
[----:B------:R-:W-:Y:S08]  /*2ce0*/  MUFU.TANH R83, R83 ;  /* 0x0000005300537308 */ /* 0x000ff00000002400 */
[----:B------:R-:W-:Y:S08]  /*2cf0*/  MUFU.TANH R86, R86 ;  /* 0x0000005600567308 */ /* 0x000ff00000002400 */
[----:B------:R-:W1:Y:S01]  /*2d00*/  MUFU.TANH R87, R87 ;  /* 0x0000005700577308 */ /* 0x000e620000002400 */
[----:B0-----:R-:W-:-:S05]  /*2d10*/  FMNMX.FTZ R14, R12, R7, !PT ;  /* 0x000000070c0e7209 */ /* 0x001fca0007810000 */
[----:B------:R-:W0:Y:S01]  /*2d20*/  SHFL.BFLY PT, R7, R14, 0x1, 0x1f ;  /* 0x0c201f000e077f89 */ /* 0x000e2200000e0000 */
[----:B-1----:R-:W-:Y:S02]  /*2d30*/  FSEL R87, R87, -INF , P1 ;  /* 0xff80000057577808 */ /* 0x002fe40000800000 */
[----:B0-----:R-:W-:-:S04]  /*2d40*/  FMNMX.FTZ R7, R14, R7, !PT ;  /* 0x000000070e077209 */ /* 0x001fc80007810000 */
[C---:B------:R-:W-:Y:S01]  /*2d50*/  FSETP.NEU.FTZ.AND P0, PT, R7.reuse, -INF , PT ;  /* 0xff8000000700780b */ /* 0x040fe20003f1d000 */
[----:B------:R-:W-:-:S05]  /*2d60*/  FMUL.FTZ R20, R7, R6 ;  /* 0x0000000607147220 */ /* 0x000fca0000410000 */
[----:B------:R-:W-:Y:S02]  /*2d70*/  FSEL R20, R20, RZ, P0 ;  /* 0x000000ff14147208 */ /* 0x000fe40000000000 */
[----:B------:R-:W-:Y:S02]  /*2d80*/  ISETP.NE.AND P0, PT, R8, RZ, PT ;  /* 0x000000ff0800720c */ /* 0x000fe40003f05270 */
        /* <DEDUP_REMOVED lines=55> */
[----:B------:R-:W-:Y:S01]  /*3100*/  FFMA.FTZ R20, R147, R6, -R20 ;  /* 0x0000000693147223 */ /* 0x000fe20000010814 */
[----:B------:R-:W-:Y:S01]  /*3110*/  FMNMX.FTZ R8, R41, R8, !PT ;  /* 0x0000000829087209 */ /* 0x000fe20007810000 */
[--C-:B------:R-:W-:Y:S01]  /*3120*/  IMAD.MOV.U32 R147, RZ, RZ, R151.reuse ;  /* 0x000000ffff937224 */ /* 0x100fe200078e0097 */
[-C--:B------:R-:W-:Y:S01]  /*3130*/  MOV R129, R151.reuse ;  /* 0x0000009700817202 */ /* 0x080fe20000000f00 */
[--C-:B------:R-:W-:Y:S01]  /*3140*/  IMAD.MOV.U32 R127, RZ, RZ, R151.reuse ;  /* 0x000000ffff7f7224 */ /* 0x100fe200078e0097 */
[----:B------:R-:W-:Y:S01]  /*3150*/  FMNMX.FTZ R8, R43, R8, !PT ;  /* 0x000000082b087209 */ /* 0x000fe20007810000 */
[----:B------:R-:W4:Y:S01]  /*3160*/  MUFU.EX2 R162, R162 ;  /* 0x000000a200a27308 */ /* 0x000f220000000800 */
[--C-:B------:R-:W-:Y:S01]  /*3170*/  IMAD.MOV.U32 R125, RZ, RZ, R151.reuse ;  /* 0x000000ffff7d7224 */ /* 0x100fe200078e0097 */
        /* <DEDUP_REMOVED lines=15> */
[----:B------:R-:W-:Y:S01]  /*3270*/  MUFU.EX2 R164, R164 ;  /* 0x000000a400a47308 */ /* 0x000fe20000000800 */
[--C-:B------:R-:W-:Y:S02]  /*3280*/  IMAD.MOV.U32 R105, RZ, RZ, R151.reuse ;  /* 0x000000ffff697224 */ /* 0x100fe400078e0097 */
[----:B------:R-:W-:Y:S01]  /*3290*/  FMNMX.FTZ R8, R53, R8, !PT ;  /* 0x0000000835087209 */ /* 0x000fe20007810000 */
[--C-:B------:R-:W-:Y:S02]  /*32a0*/  IMAD.MOV.U32 R103, RZ, RZ, R151.reuse ;  /* 0x000000ffff677224 */ /* 0x100fe400078e0097 */
[--C-:B------:R-:W-:Y:S01]  /*32b0*/  IMAD.MOV.U32 R101, RZ, RZ, R151.reuse ;  /* 0x000000ffff657224 */ /* 0x100fe200078e0097 */
[----:B------:R-:W-:Y:S01]  /*32c0*/  FMNMX.FTZ R8, R55, R8, !PT ;  /* 0x0000000837087209 */ /* 0x000fe20007810000 */
[----:B------:R-:W-:Y:S01]  /*32d0*/  MUFU.EX2 R71, R71 ;  /* 0x0000004700477308 */ /* 0x000fe20000000800 */
[----:B------:R-:W-:-:S02]  /*32e0*/  IMAD.MOV.U32 R97, RZ, RZ, R151 ;  /* 0x000000ffff617224 */ /* 0x000fc400078e0097 */
        /* <DEDUP_REMOVED lines=13> */
[----:B------:R-:W5:Y:S01]  /*33c0*/  SHFL.BFLY PT, R9, R8, 0x2, 0x1f ;  /* 0x0c401f0008097f89 */ /* 0x000f6200000e0000 */
[----:B------:R-:W-:Y:S08]  /*33d0*/  MUFU.EX2 R170, R170 ;  /* 0x000000aa00aa7308 */ /* 0x000ff00000000800 */
[----:B------:R-:W-:Y:S08]  /*33e0*/  MUFU.EX2 R77, R77 ;  /* 0x0000004d004d7308 */ /* 0x000ff00000000800 */
[----:B------:R-:W-:Y:S01]  /*33f0*/  MUFU.EX2 R172, R172 ;  /* 0x000000ac00ac7308 */ /* 0x000fe20000000800 */
[----:B-----5:R-:W-:-:S07]  /*3400*/  FMNMX.FTZ R10, R8, R9, !PT ;  /* 0x00000009080a7209 */ /* 0x020fce0007810000 */
[----:B------:R-:W-:Y:S01]  /*3410*/  MUFU.EX2 R79, R79 ;  /* 0x0000004f004f7308 */ /* 0x000fe20000000800 */
[----:B------:R-:W5:Y:S07]  /*3420*/  SHFL.BFLY PT, R9, R10, 0x1, 0x1f ;  /* 0x0c201f000a097f89 */ /* 0x000f6e00000e0000 */
[----:B------:R-:W-:Y:S08]  /*3430*/  MUFU.EX2 R174, R174 ;  /* 0x000000ae00ae7308 */ /* 0x000ff00000000800 */
[----:B------:R-:W-:Y:S08]  /*3440*/  MUFU.EX2 R81, R81 ;  /* 0x0000005100517308 */ /* 0x000ff00000000800 */
[----:B------:R-:W-:Y:S01]  /*3450*/  MUFU.EX2 R176, R176 ;  /* 0x000000b000b07308 */ /* 0x000fe20000000800 */
[----:B-----5:R-:W-:-:S04]  /*3460*/  FMNMX.FTZ R9, R10, R9, !PT ;  /* 0x000000090a097209 */ /* 0x020fc80007810000 */
[C---:B------:R-:W-:Y:S01]  /*3470*/  FSETP.NEU.FTZ.AND P1, PT, R9.reuse, -INF , PT ;  /* 0xff8000000900780b */ /* 0x040fe20003f3d000 */
[----:B------:R-:W-:Y:S02]  /*3480*/  FMUL.FTZ R8, R9, R6 ;  /* 0x0000000609087220 */ /* 0x000fe40000410000 */
[----:B------:R-:W-:Y:S03]  /*3490*/  MUFU.EX2 R83, R83 ;  /* 0x0000005300537308 */ /* 0x000fe60000000800 */
        /* <DEDUP_REMOVED lines=27> */
[----:B-1----:R-:W-:Y:S01]  /*3650*/  FADD.FTZ R11, R65, R32 ;  /* 0x00000020410b7221 */ /* 0x002fe20000010000 */
[-CC-:B------:R-:W-:Y:S01]  /*3660*/  FFMA.FTZ R49, R49, R6.reuse, -R8.reuse ;  /* 0x0000000631317223 */ /* 0x180fe20000010808 */
[-CC-:B------:R-:W-:Y:S01]  /*3670*/  FFMA.FTZ R51, R51, R6.reuse, -R8.reuse ;  /* 0x0000000633337223 */ /* 0x180fe20000010808 */
[-CC-:B------:R-:W-:Y:S01]  /*3680*/  FFMA.FTZ R53, R53, R6.reuse, -R8.reuse ;  /* 0x0000000635357223 */ /* 0x180fe20000010808 */
[----:B--2---:R-:W-:Y:S01]  /*3690*/  FADD.FTZ R34, R160, R11 ;  /* 0x0000000ba0227221 */ /* 0x004fe20000010000 */
[-CC-:B------:R-:W-:Y:S01]  /*36a0*/  FFMA.FTZ R55, R55, R6.reuse, -R8.reuse ;  /* 0x0000000637377223 */ /* 0x180fe20000010808 */
[-C--:B------:R-:W-:Y:S01]  /*36b0*/  FFMA.FTZ R57, R57, R6.reuse, -R8 ;  /* 0x0000000639397223 */ /* 0x080fe20000010808 */
[----:B------:R-:W1:Y:S01]  /*36c0*/  MUFU.EX2 R5, R5 ;  /* 0x0000000500057308 */ /* 0x000e620000000800 */
[----:B---3--:R-:W-:Y:S01]  /*36d0*/  FADD.FTZ R11, R67, R34 ;  /* 0x00000022430b7221 */ /* 0x008fe20000010000 */
[-CC-:B------:R-:W-:Y:S01]  /*36e0*/  FFMA.FTZ R59, R59, R6.reuse, -R8.reuse ;  /* 0x000000063b3b7223 */ /* 0x180fe20000010808 */
[-CC-:B------:R-:W-:Y:S01]  /*36f0*/  FFMA.FTZ R61, R61, R6.reuse, -R8.reuse ;  /* 0x000000063d3d7223 */ /* 0x180fe20000010808 */
[-CC-:B------:R-:W-:Y:S01]  /*3700*/  FFMA.FTZ R85, R85, R6.reuse, -R8.reuse ;  /* 0x0000000655557223 */ /* 0x180fe20000010808 */
[----:B----4-:R-:W-:Y:S01]  /*3710*/  FADD.FTZ R36, R162, R11 ;  /* 0x0000000ba2247221 */ /* 0x010fe20000010000 */
[-CC-:B------:R-:W-:Y:S01]  /*3720*/  FFMA.FTZ R89, R89, R6.reuse, -R8.reuse ;  /* 0x0000000659597223 */ /* 0x180fe20000010808 */
[-C--:B------:R-:W-:Y:S01]  /*3730*/  FFMA.FTZ R91, R91, R6.reuse, -R8 ;  /* 0x000000065b5b7223 */ /* 0x080fe20000010808 */
[----:B------:R-:W2:Y:S01]  /*3740*/  MUFU.EX2 R13, R13 ;  /* 0x0000000d000d7308 */ /* 0x000ea20000000800 */
[----:B0-----:R-:W-:Y:S01]  /*3750*/  FADD.FTZ R34, R3, R4 ;  /* 0x0000000403227221 */ /* 0x001fe20000010000 */
[-CC-:B------:R-:W-:Y:S01]  /*3760*/  FFMA.FTZ R93, R93, R6.reuse, -R8.reuse ;  /* 0x000000065d5d7223 */ /* 0x180fe20000010808 */
[-CC-:B------:R-:W-:Y:S01]  /*3770*/  FFMA.FTZ R95, R95, R6.reuse, -R8.reuse ;  /* 0x000000065f5f7223 */ /* 0x180fe20000010808 */
[----:B------:R-:W-:Y:S01]  /*3780*/  FFMA.FTZ R87, R87, R6, -R8 ;  /* 0x0000000657577223 */ /* 0x000fe20000010808 */
[----:B------:R-:W-:-:S02]  /*3790*/  F2FP.BF16.F32.PACK_AB R157, R4, R3 ;  /* 0x00000003049d723e */ /* 0x000fc400000010ff */
[----:B------:R-:W-:Y:S01]  /*37a0*/  F2FP.BF16.F32.PACK_AB R156, R63, R156 ;  /* 0x0000009c3f9c723e */ /* 0x000fe200000010ff */
[----:B------:R0:W3:Y:S01]  /*37b0*/  MUFU.EX2 R12, R15 ;  /* 0x0000000f000c7308 */ /* 0x0000e20000000800 */
[----:B-1----:R-:W-:Y:S01]  /*37c0*/  FADD.FTZ R11, R5, R34 ;  /* 0x00000022050b7221 */ /* 0x002fe20000010000 */
[C---:B------:R-:W-:Y:S02]  /*37d0*/  F2FP.BF16.F32.PACK_AB R159, R10.reuse, R5 ;  /* 0x000000050a9f723e */ /* 0x040fe400000010ff */
[----:B------:R-:W-:Y:S02]  /*37e0*/  F2FP.BF16.F32.PACK_AB R158, R65, R158 ;  /* 0x0000009e419e723e */ /* 0x000fe400000010ff */
[----:B------:R-:W-:Y:S02]  /*37f0*/  F2FP.BF16.F32.PACK_AB R160, R67, R160 ;  /* 0x000000a043a0723e */ /* 0x000fe400000010ff */
[----:B------:R-:W1:Y:S01]  /*3800*/  MUFU.EX2 R21, R21 ;  /* 0x0000001500157308 */ /* 0x000e620000000800 */
[C---:B0-----:R-:W-:Y:S01]  /*3810*/  FADD.FTZ R15, R69.reuse, R36 ;  /* 0x00000024450f7221 */ /* 0x041fe20000010000 */
[----:B------:R-:W-:Y:S01]  /*3820*/  FADD.FTZ R36, R10, R11 ;  /* 0x0000000b0a247221 */ /* 0x000fe20000010000 */
[----:B------:R-:W-:-:S02]  /*3830*/  F2FP.BF16.F32.PACK_AB R162, R69, R162 ;  /* 0x000000a245a2723e */ /* 0x000fc400000010ff */
[----:B------:R-:W-:Y:S01]  /*3840*/  FADD.FTZ R38, R164, R15 ;  /* 0x0000000fa4267221 */ /* 0x000fe20000010000 */
[----:B--2---:R-:W-:Y:S01]  /*3850*/  FADD.FTZ R11, R13, R36 ;  /* 0x000000240d0b7221 */ /* 0x004fe20000010000 */
[C---:B------:R-:W-:Y:S01]  /*3860*/  F2FP.BF16.F32.PACK_AB R164, R71.reuse, R164 ;  /* 0x000000a447a4723e */ /* 0x040fe200000010ff */
[----:B------:R-:W0:Y:S01]  /*3870*/  MUFU.EX2 R14, R25 ;  /* 0x00000019000e7308 */ /* 0x000e220000000800 */
[----:B------:R-:W-:Y:S01]  /*3880*/  FADD.FTZ R15, R71, R38 ;  /* 0x00000026470f7221 */ /* 0x000fe20000010000 */
[C---:B---3--:R-:W-:Y:S01]  /*3890*/  FADD.FTZ R36, R12.reuse, R11 ;  /* 0x0000000b0c247221 */ /* 0x048fe20000010000 */
[----:B------:R-:W-:Y:S02]  /*38a0*/  F2FP.BF16.F32.PACK_AB R161, R12, R13 ;  /* 0x0000000d0ca1723e */ /* 0x000fe400000010ff */
[----:B------:R-:W-:Y:S01]  /*38b0*/  FADD.FTZ R38, R166, R15 ;  /* 0x0000000fa6267221 */ /* 0x000fe20000010000 */
[C---:B------:R-:W-:Y:S02]  /*38c0*/  F2FP.BF16.F32.PACK_AB R166, R73.reuse, R166 ;  /* 0x000000a649a6723e */ /* 0x040fe400000010ff */
[----:B------:R-:W2:Y:S01]  /*38d0*/  MUFU.EX2 R27, R27 ;  /* 0x0000001b001b7308 */ /* 0x000ea20000000800 */
[----:B------:R-:W-:Y:S01]  /*38e0*/  FADD.FTZ R15, R73, R38 ;  /* 0x00000026490f7221 */ /* 0x000fe20000010000 */
[----:B-1----:R-:W-:-:S03]  /*38f0*/  FADD.FTZ R11, R21, R36 ;  /* 0x00000024150b7221 */ /* 0x002fc60000010000 */
[----:B------:R-:W-:Y:S01]  /*3900*/  FADD.FTZ R40, R168, R15 ;  /* 0x0000000fa8287221 */ /* 0x000fe20000010000 */
[C---:B------:R-:W-:Y:S02]  /*3910*/  F2FP.BF16.F32.PACK_AB R168, R75.reuse, R168 ;  /* 0x000000a84ba8723e */ /* 0x040fe400000010ff */
[----:B------:R-:W1:Y:S01]  /*3920*/  MUFU.EX2 R24, R29 ;  /* 0x0000001d00187308 */ /* 0x000e620000000800 */
[C---:B0-----:R-:W-:Y:S01]  /*3930*/  FADD.FTZ R38, R14.reuse, R11 ;  /* 0x0000000b0e267221 */ /* 0x041fe20000010000 */
[----:B------:R-:W-:Y:S01]  /*3940*/  FADD.FTZ R15, R75, R40 ;  /* 0x000000284b0f7221 */ /* 0x000fe20000010000 */
[----:B------:R-:W-:-:S05]  /*3950*/  F2FP.BF16.F32.PACK_AB R163, R14, R21 ;  /* 0x000000150ea3723e */ /* 0x000fca00000010ff */
        /* <DEDUP_REMOVED lines=17> */
[----:B--2---:R-:W-:Y:S01]  /*3a70*/  FADD.FTZ R0, R26, R11 ;  /* 0x0000000b1a007221 */ /* 0x004fe20000010000 */
[----:B------:R-:W-:Y:S01]  /*3a80*/  FADD.FTZ R40, R176, R15 ;  /* 0x0000000fb0287221 */ /* 0x000fe20000010000 */
[C---:B------:R-:W-:Y:S02]  /*3a90*/  F2FP.BF16.F32.PACK_AB R176, R83.reuse, R176 ;  /* 0x000000b053b0723e */ /* 0x040fe400000010ff */
[----:B------:R-:W-:Y:S01]  /*3aa0*/  F2FP.BF16.F32.PACK_AB R167, R26, R31 ;  /* 0x0000001f1aa7723e */ /* 0x000fe200000010ff */
[----:B------:R-:W-:Y:S02]  /*3ab0*/  FADD.FTZ R15, R83, R40 ;  /* 0x00000028530f7221 */ /* 0x000fe40000010000 */
[----:B------:R-:W2:Y:S01]  /*3ac0*/  MUFU.EX2 R39, R39 ;  /* 0x0000002700277308 */ /* 0x000ea20000000800 */
[----:B-1----:R-:W-:Y:S01]  /*3ad0*/  FADD.FTZ R11, R35, R0 ;  /* 0x00000000230b7221 */ /* 0x002fe20000010000 */
[----:B------:R-:W-:-:S06]  /*3ae0*/  FADD.FTZ R40, R178, R15 ;  /* 0x0000000fb2287221 */ /* 0x000fcc0000010000 */
        /* <DEDUP_REMOVED lines=8> */
[----:B------:R-:W1:Y:S01]  /*3b70*/  MUFU.EX2 R131, R131 ;  /* 0x0000008300837308 */ /* 0x000e620000000800 */
[----:B0-----:R-:W-:-:S07]  /*3b80*/  FADD.FTZ R11, R43, R0 ;  /* 0x000000002b0b7221 */ /* 0x001fce0000010000 */
[----:B------:R-:W0:Y:S01]  /*3b90*/  MUFU.EX2 R47, R47 ;  /* 0x0000002f002f7308 */ /* 0x000e220000000800 */
[C---:B--2---:R-:W-:Y:S01]  /*3ba0*/  FADD.FTZ R0, R32.reuse, R11 ;  /* 0x0000000b20007221 */ /* 0x044fe20000010000 */
[----:B------:R-:W-:-:S06]  /*3bb0*/  F2FP.BF16.F32.PACK_AB R173, R32, R43 ;  /* 0x0000002b20ad723e */ /* 0x000fcc00000010ff */
[----:B------:R-:W2:Y:S01]  /*3bc0*/  MUFU.EX2 R133, R133 ;  /* 0x0000008500857308 */ /* 0x000ea20000000800 */
[C---:B-1----:R-:W-:Y:S01]  /*3bd0*/  FADD.FTZ R40, R131.reuse, R40 ;  /* 0x0000002883287221 */ /* 0x042fe20000010000 */
[----:B------:R-:W-:Y:S01]  /*3be0*/  F2FP.BF16.F32.PACK_AB R178, R131, R178 ;  /* 0x000000b283b2723e */ /* 0x000fe200000010ff */
[----:B------:R-:W-:-:S05]  /*3bf0*/  IMAD.MOV.U32 R131, RZ, RZ, R151 ;  /* 0x000000ffff837224 */ /* 0x000fca00078e0097 */
[----:B------:R-:W1:Y:S01]  /*3c00*/  MUFU.EX2 R34, R49 ;  /* 0x0000003100227308 */ /* 0x000e620000000800 */
[----:B0-----:R-:W-:-:S07]  /*3c10*/  FADD.FTZ R11, R47, R0 ;  /* 0x000000002f0b7221 */ /* 0x001fce0000010000 */
[----:B------:R0:W3:Y:S01]  /*3c20*/  MUFU.EX2 R180, R135 ;  /* 0x0000008700b47308 */ /* 0x0000e20000000800 */
[----:B--2---:R-:W-:-:S07]  /*3c30*/  FADD.FTZ R15, R133, R40 ;  /* 0x00000028850f7221 */ /* 0x004fce0000010000 */
[----:B------:R-:W2:Y:S01]  /*3c40*/  MUFU.EX2 R51, R51 ;  /* 0x0000003300337308 */ /* 0x000ea20000000800 */
[C---:B-1----:R-:W-:Y:S01]  /*3c50*/  FADD.FTZ R0, R34.reuse, R11 ;  /* 0x0000000b22007221 */ /* 0x042fe20000010000 */
[----:B------:R-:W-:Y:S01]  /*3c60*/  F2FP.BF16.F32.PACK_AB R175, R34, R47 ;  /* 0x0000002f22af723e */ /* 0x000fe200000010ff */
[----:B0-----:R-:W-:-:S05]  /*3c70*/  IMAD.MOV.U32 R135, RZ, RZ, R151 ;  /* 0x000000ffff877224 */ /* 0x001fca00078e0097 */
[----:B------:R-:W0:Y:S01]  /*3c80*/  MUFU.EX2 R137, R137 ;  /* 0x0000008900897308 */ /* 0x000e220000000800 */
[C---:B---3--:R-:W-:Y:S01]  /*3c90*/  FADD.FTZ R42, R180.reuse, R15 ;  /* 0x0000000fb42a7221 */ /* 0x048fe20000010000 */
[----:B------:R-:W-:Y:S01]  /*3ca0*/  F2FP.BF16.F32.PACK_AB R180, R180, R133 ;  /* 0x00000085b4b4723e */ /* 0x000fe200000010ff */
[----:B------:R-:W-:-:S05]  /*3cb0*/  IMAD.MOV.U32 R133, RZ, RZ, R151 ;  /* 0x000000ffff857224 */ /* 0x000fca00078e0097 */
[----:B------:R-:W1:Y:S01]  /*3cc0*/  MUFU.EX2 R36, R53 ;  /* 0x0000003500247308 */ /* 0x000e620000000800 */
[----:B--2---:R-:W-:-:S07]  /*3cd0*/  FADD.FTZ R11, R51, R0 ;  /* 0x00000000330b7221 */ /* 0x004fce0000010000 */
[----:B------:R2:W3:Y:S01]  /*3ce0*/  MUFU.EX2 R182, R139 ;  /* 0x0000008b00b67308 */ /* 0x0004e20000000800 */
[----:B0-----:R-:W-:-:S07]  /*3cf0*/  FADD.FTZ R15, R137, R42 ;  /* 0x0000002a890f7221 */ /* 0x001fce0000010000 */
[----:B------:R-:W0:Y:S01]  /*3d00*/  MUFU.EX2 R55, R55 ;  /* 0x0000003700377308 */ /* 0x000e220000000800 */
[C---:B-1----:R-:W-:Y:S01]  /*3d10*/  FADD.FTZ R0, R36.reuse, R11 ;  /* 0x0000000b24007221 */ /* 0x042fe20000010000 */
[----:B------:R-:W-:Y:S02]  /*3d20*/  F2FP.BF16.F32.PACK_AB R177, R36, R51 ;  /* 0x0000003324b1723e */ /* 0x000fe400000010ff */
[----:B--2---:R-:W-:-:S04]  /*3d30*/  MOV R139, R151 ;  /* 0x00000097008b7202 */ /* 0x004fc80000000f00 */
        /* <DEDUP_REMOVED lines=10> */
[----:B------:R-:W-:Y:S01]  /*3de0*/  F2FP.BF16.F32.PACK_AB R179, R38, R55 ;  /* 0x0000003726b3723e */ /* 0x000fe200000010ff */
[----:B0-----:R-:W-:-:S05]  /*3df0*/  IMAD.MOV.U32 R143, RZ, RZ, R151 ;  /* 0x000000ffff8f7224 */ /* 0x001fca00078e0097 */
        /* <DEDUP_REMOVED lines=13> */
[----:B0-----:R-:W-:-:S06]  /*3ed0*/  MOV R89, R151 ;  /* 0x0000009700597202 */ /* 0x001fcc0000000f00 */
[----:B------:R0:W1:Y:S01]  /*3ee0*/  MUFU.EX2 R42, R93 ;  /* 0x0000005d002a7308 */ /* 0x0000620000000800 */
[C---:B---3--:R-:W-:Y:S01]  /*3ef0*/  FADD.FTZ R10, R40.reuse, R3 ;  /* 0x00000003280a7221 */ /* 0x048fe20000010000 */
[----:B------:R-:W-:-:S06]  /*3f00*/  F2FP.BF16.F32.PACK_AB R183, R40, R85 ;  /* 0x0000005528b7723e */ /* 0x000fcc00000010ff */
[----:B------:R-:W3:Y:S01]  /*3f10*/  MUFU.EX2 R95, R95 ;  /* 0x0000005f005f7308 */ /* 0x000ee20000000800 */
[----:B--2---:R-:W-:Y:S01]  /*3f20*/  FADD.FTZ R3, R91, R10 ;  /* 0x0000000a5b037221 */ /* 0x004fe20000010000 */
[----:B0-----:R-:W-:-:S06]  /*3f30*/  IMAD.MOV.U32 R93, RZ, RZ, R151 ;  /* 0x000000ffff5d7224 */ /* 0x001fcc00078e0097 */
[----:B------:R-:W0:Y:S01]  /*3f40*/  MUFU.EX2 R20, R20 ;  /* 0x0000001400147308 */ /* 0x000e220000000800 */
[C---:B-1----:R-:W-:Y:S01]  /*3f50*/  FADD.FTZ R10, R42.reuse, R3 ;  /* 0x000000032a0a7221 */ /* 0x042fe20000010000 */
[----:B------:R-:W-:Y:S01]  /*3f60*/  F2FP.BF16.F32.PACK_AB R185, R42, R91 ;  /* 0x0000005b2ab9723e */ /* 0x000fe200000010ff */
[----:B------:R-:W-:-:S05]  /*3f70*/  IMAD.MOV.U32 R91, RZ, RZ, R151 ;  /* 0x000000ffff5b7224 */ /* 0x000fca00078e0097 */
[----:B------:R-:W1:Y:S01]  /*3f80*/  MUFU.EX2 R4, R87 ;  /* 0x0000005700047308 */ /* 0x000e620000000800 */
[----:B---3--:R-:W-:Y:S01]  /*3f90*/  FADD.FTZ R3, R95, R10 ;  /* 0x0000000a5f037221 */ /* 0x008fe20000010000 */
[C---:B0-----:R-:W-:Y:S01]  /*3fa0*/  F2FP.BF16.F32.PACK_AB R186, R20.reuse, R145 ;  /* 0x0000009114ba723e */ /* 0x041fe200000010ff */
[----:B------:R-:W-:Y:S01]  /*3fb0*/  FADD.FTZ R0, R20, R15 ;  /* 0x0000000f14007221 */ /* 0x000fe20000010000 */
[----:B------:R-:W-:Y:S01]  /*3fc0*/  IMAD.MOV.U32 R145, RZ, RZ, R151 ;  /* 0x000000ffff917224 */ /* 0x000fe200078e0097 */
[C---:B-1----:R-:W-:Y:S01]  /*3fd0*/  F2FP.BF16.F32.PACK_AB R187, R4.reuse, R95 ;  /* 0x0000005f04bb723e */ /* 0x042fe200000010ff */
[----:B------:R-:W-:Y:S01]  /*3fe0*/  FADD.FTZ R3, R4, R3 ;  /* 0x0000000304037221 */ /* 0x000fe20000010000 */
[----:B------:R-:W-:Y:S01]  /*3ff0*/  IMAD.MOV.U32 R95, RZ, RZ, R151 ;  /* 0x000000ffff5f7224 */ /* 0x000fe200078e0097 */
[----:B------:R-:W-:Y:S06]  /*4000*/  @!P1 BRA `(.L_x_6728) ;  /* 0x0000002800bc9947 */ /* 0x000fec0003800000 */
[----:B------:R-:W-:Y:S01]  /*4010*/  IMAD.MOV.U32 R5, RZ, RZ, R9 ;  /* 0x000000ffff057224 */ /* 0x000fe200078e0009 */
[----:B------:R-:W-:Y:S01]  /*4020*/  CS2R R150, SRZ ;  /* 0x0000000000967805 */ /* 0x000fe2000001ff00 */
        /* <DEDUP_REMOVED lines=33> */
[----:B------:R-:W-:Y:S02]  /*4240*/  UMOV UR52, UR43 ;  /* 0x0000002b00347c82 */ /* 0x000fe40008000000 */
[----:B------:R-:W-:Y:S01]  /*4250*/  UMOV UR47, UR42 ;  /* 0x0000002a002f7c82 */ /* 0x000fe20008000000 */
[----:B------:R-:W-:-:S08]  /*4260*/  ULDC UR46, c[0x0][0x9d8] ;  /* 0x00027600002e7ab9 */ /* 0x000fd00000000800 */
.L_x_6739:
[----:B------:R-:W-:Y:S01]  /*4270*/  ISETP.NE.AND P2, PT, RZ, UR41, PT ;  /* 0x00000029ff007c0c */ /* 0x000fe2000bf45270 */
[----:B------:R-:W-:-:S04]  /*4280*/  UISETP.NE.AND UP0, UPT, UR47, 0x1, UPT ;  /* 0x000000012f00788c */ /* 0x000fc8000bf05270 */
[----:B------:R-:W-:-:S04]  /*4290*/  USEL UR43, URZ, 0x1, UP0 ;  /* 0x000000013f2b7887 */ /* 0x000fc80008000000 */
[----:B------:R-:W-:-:S04]  /*42a0*/  ULOP3.LUT UR43, UR52, UR43, URZ, 0x3c, !UPT ;  /* 0x0000002b342b7292 */ /* 0x000fc8000f8e3c3f */
[----:B------:R-:W-:Y:S08]  /*42b0*/  @P2 BRA `(.L_x_6729) ;  /* 0x0000000000442947 */ /* 0x000ff00003800000 */
[----:B------:R-:W-:Y:S05]  /*42c0*/  @!P0 BRA `(.L_x_6730) ;  /* 0x0000000000048947 */ /* 0x000fea0003800000 */
[----:B------:R-:W-:Y:S01]  /*42d0*/  BPT.TRAP 0x1 ;  /* 0x000000040000795c */ /* 0x000fe20000300000 */
.L_x_6730:
[----:B------:R-:W0:Y:S01]  /*42e0*/  S2UR UR10, SR_CgaCtaId ;  /* 0x00000000000a79c3 */ /* 0x000e220000008800 */
[----:B------:R-:W-:Y:S01]  /*42f0*/  UIADD3 UR6, UR47, 0x1, URZ ;  /* 0x000000012f067890 */ /* 0x000fe2000fffe03f */
[----:B------:R-:W-:Y:S01]  /*4300*/  IMAD.U32 R6, RZ, RZ, UR43 ;  /* 0x0000002bff067e24 */ /* 0x000fe2000f8e00ff */
[----:B------:R-:W-:Y:S02]  /*4310*/  UMOV UR7, 0x400 ;  /* 0x0000040000077882 */ /* 0x000fe40000000000 */
[----:B------:R-:W-:Y:S02]  /*4320*/  UISETP.NE.AND UP0, UPT, UR6, 0x2, UPT ;  /* 0x000000020600788c */ /* 0x000fe4000bf05270 */
[----:B------:R-:W-:Y:S02]  /*4330*/  SHF.L.U32 R6, R6, 0x1f, RZ ;  /* 0x0000001f06067819 */ /* 0x000fe400000006ff */
[----:B------:R-:W-:Y:S02]  /*4340*/  USEL UR6, UR6, URZ, UP0 ;  /* 0x0000003f06067287 */ /* 0x000fe40008000000 */
[----:B0-----:R-:W-:-:S04]  /*4350*/  ULEA UR7, UR10, UR7, 0x18 ;  /* 0x000000070a077291 */ /* 0x001fc8000f8ec03f */
[----:B------:R-:W-:-:S09]  /*4360*/  ULEA UR6, UR6, UR7, 0x3 ;  /* 0x0000000706067291 */ /* 0x000fd2000f8e183f */
[----:B------:R0:W1:Y:S01]  /*4370*/  SYNCS.PHASECHK.TRANS64.TRYWAIT P1, [UR6+0x28830], R6 ;  /* 0x02883006ff0075a7 */ /* 0x0000620008020146 */
[----:B------:R-:W-:Y:S05]  /*4380*/  @!P0 BRA `(.L_x_6731) ;  /* 0x0000000000048947 */ /* 0x000fea0003800000 */
[----:B------:R-:W-:Y:S01]  /*4390*/  BPT.TRAP 0x1 ;  /* 0x000000040000795c */ /* 0x000fe20000300000 */
.L_x_6731:
[----:B-1----:R-:W-:Y:S05]  /*43a0*/  @P1 BRA `(.L_x_6729) ;  /* 0x0000000000081947 */ /* 0x002fea0003800000 */
[----:B------:R-:W1:Y:S02]  /*43b0*/  SYNCS.PHASECHK.TRANS64.TRYWAIT P1, [UR6+0x28830], R6 ;  /* 0x02883006ff0075a7 */ /* 0x000e640008020146 */
[----:B-1----:R-:W-:Y:S05]  /*43c0*/  @!P1 BRA `(.L_x_6732) ;  /* 0x000000a400f49947 */ /* 0x002fea0003800000 */
.L_x_6729:
[----:B01----:R-:W-:Y:S01]  /*43d0*/  IADD3 R6, R2, 0x8, RZ ;  /* 0x0000000802067810 */ /* 0x003fe20007ffe0ff */
        /* <DEDUP_REMOVED lines=47> */
.L_x_6734:
        /* <DEDUP_REMOVED lines=9> */
.L_x_6735:
[----:B-1----:R-:W-:Y:S05]  /*4760*/  @P1 BRA `(.L_x_6733) ;  /* 0x0000000000081947 */ /* 0x002fea0003800000 */
[----:B------:R-:W1:Y:S02]  /*4770*/  SYNCS.PHASECHK.TRANS64.TRYWAIT P1, [UR6+0x28850], R6 ;  /* 0x02885006ff0075a7 */ /* 0x000e640008020146 */
[----:B-1----:R-:W-:Y:S05]  /*4780*/  @!P1 BRA `(.L_x_6736) ;  /* 0x000000a4001c9947 */ /* 0x002fea0003800000 */
.L_x_6733:
[----:B------:R-:W2:Y:S01]  /*4790*/  S2UR UR10, SR_CgaCtaId ;  /* 0x00000000000a79c3 */ /* 0x000ea20000008800 */
[----:B------:R-:W-:Y:S01]  /*47a0*/  UMOV UR11, 0x400 ;  /* 0x00000400000b7882 */ /* 0x000fe20000000000 */
[----:B------:R-:W-:Y:S01]  /*47b0*/  WARPGROUP.ARRIVE ;  /* 0x00000000000079c5 */ /* 0x000fe20000000000 */
[----:B------:R-:W-:Y:S01]  /*47c0*/  UMOV UR7, 0x40000040 ;  /* 0x4000004000077882 */ /* 0x000fe20000000000 */
[----:B01----:R-:W-:Y:S01]  /*47d0*/  IADD3 R6, -R2, 0xb, RZ ;  /* 0x0000000b02067810 */ /* 0x003fe20007ffe1ff */
[----:B--2---:R-:W-:-:S04]  /*47e0*/  ULEA UR11, UR10, UR11, 0x18 ;  /* 0x0000000b0a0b7291 */ /* 0x004fc8000f8ec03f */
[----:B------:R-:W-:-:S04]  /*47f0*/  UIADD3 UR6, UR11, 0x400, URZ ;  /* 0x000004000b067890 */ /* 0x000fc8000fffe03f */
        /* <DEDUP_REMOVED lines=45> */
.L_x_6737:
        /* <DEDUP_REMOVED lines=315> */
[-CC-:B------:R-:W-:Y:S01]  /*5e80*/  FFMA.FTZ R38, R61, R6.reuse, -R10.reuse ;  /* 0x000000063d267223 */ /* 0x180fe2000001080a */
[----:B------:R-:W-:-:S05]  /*5e90*/  FFMA.FTZ R10, R85, R6, -R10 ;  /* 0x00000006550a7223 */ /* 0x000fca000001080a */
        /* <DEDUP_REMOVED lines=90> */
.L_x_6738:
        /* <DEDUP_REMOVED lines=108> */
.L_x_6728:
[----:B------:R-:W-:Y:S06]  /*6b00*/  BAR.ARV 0x8, 0x180 ;  /* 0x0206000000007b1d */ /* 0x000fec0000002000 */
[----:B------:R-:W-:Y:S05]  /*6b10*/  @!P0 BRA `(.L_x_6740) ;  /* 0x0000000000048947 */ /* 0x000fea0003800000 */
[----:B------:R-:W-:Y:S01]  /*6b20*/  BPT.TRAP 0x1 ;  /* 0x000000040000795c */ /* 0x000fe20000300000 */
.L_x_6740:
        /* <DEDUP_REMOVED lines=9> */
.L_x_6741:
[----:B-1----:R-:W-:Y:S05]  /*6bc0*/  @P1 BRA `(.L_x_6742) ;  /* 0x0000000000081947 */ /* 0x002fea0003800000 */
[----:B------:R-:W1:Y:S02]  /*6bd0*/  SYNCS.PHASECHK.TRANS64.TRYWAIT P1, [UR5+0x28850], R4 ;  /* 0x02885004ff0075a7 */ /* 0x000e640008020145 */
[----:B-1----:R-:W-:Y:S05]  /*6be0*/  @!P1 BRA `(.L_x_6743) ;  /* 0x00000080001c9947 */ /* 0x002fea0003800000 */
.L_x_6742:
        /* <DEDUP_REMOVED lines=9> */
[----:B------:R-:W-:-:S04]  /*6c80*/  ULEA UR4, UR42, UR4, 0xb ;  /* 0x000000042a047291 */ /* 0x000fc8000f8e583f */
[----:B------:R-:W-:-:S03]  /*6c90*/  UIADD3 UR6, UR4, 0x80, URZ ;  /* 0x0000008004067890 */ /* 0x000fc6000fffe03f */
[----:B------:R-:W-:Y:S02]  /*6ca0*/  UMOV UR10, UR4 ;  /* 0x00000004000a7c82 */ /* 0x000fe40008000000 */
[----:B------:R-:W-:Y:S01]  /*6cb0*/  HGMMA.64x128x16.F32.BF16 R88, R156, gdesc[UR8].tnspB, R88, gsb0 ;  /* 0x41e000089c587df0 */ /* 0x000fe20008001858 */
[----:B------:R-:W-:Y:S01]  /*6cc0*/  UMOV UR11, 0x40000040 ;  /* 0x40000040000b7882 */ /* 0x000fe20000000000 */
[----:B------:R-:W-:Y:S01]  /*6cd0*/  UMOV UR10, UR6 ;  /* 0x00000006000a7c82 */ /* 0x000fe20008000000 */
[----:B------:R-:W-:Y:S01]  /*6ce0*/  UIADD3 UR6, UR4, 0x100, URZ ;  /* 0x0000010004067890 */ /* 0x000fe2000fffe03f */
[----:B-1----:R-:W-:Y:S01]  /*6cf0*/  FADD.FTZ R5, R5, R0 ;  /* 0x0000000005057221 */ /* 0x002fe20000010000 */
        /* <DEDUP_REMOVED lines=23> */
[----:B------:R-:W-:Y:S01]  /*6e70*/  UMOV UR10, UR6 ;  /* 0x00000006000a7c82 */ /* 0x000fe20008000000 */
[----:B------:R-:W-:Y:S01]  /*6e80*/  UMOV UR11, 0x40000040 ;  /* 0x40000040000b7882 */ /* 0x000fe20000000000 */
[----:B------:R-:W-:Y:S01]  /*6e90*/  UIADD3 UR6, UR4, 0x180, URZ ;  /* 0x0000018004067890 */ /* 0x000fe2000fffe03f */
        /* <DEDUP_REMOVED lines=17> */
[----:B------:R-:W-:Y:S02]  /*6fb0*/  UIADD3 UR6, UR4, 0x300, URZ ;  /* 0x0000030004067890 */ /* 0x000fe4000fffe03f */
        /* <DEDUP_REMOVED lines=17> */
.L_x_6744:
        /* <DEDUP_REMOVED lines=36> */
[----:B------:R-:W-:Y:S01]  /*7310*/  USEL UR4, URZ, 0x1, UP0 ;  /* 0x000000013f047887 */ /* 0x000fe20008000000 */
        /* <DEDUP_REMOVED lines=32> */
[-C--:B------:R-:W-:Y:S01]  /*7520*/  FMUL.FTZ R32, R150, R11.reuse ;  /* 0x0000000b96207220 */ /* 0x080fe20000410000 */
[----:B------:R-:W-:Y:S01]  /*7530*/  FMUL.FTZ R151, R151, R11 ;  /* 0x0000000b97977220 */ /* 0x000fe20000410000 */
[----:B------:R-:W-:-:S02]  /*7540*/  UIADD3 UR44, UR44, 0x1, URZ ;  /* 0x000000012c2c7890 */ /* 0x000fc4000fffe03f */
[----:B------:R-:W-:Y:S02]  /*7550*/  USEL UR42, UR42, URZ, UP0 ;  /* 0x0000003f2a2a7287 */ /* 0x000fe40008000000 */
[----:B------:R-:W-:-:S12]  /*7560*/  ULOP3.LUT UR43, UR43, UR4, URZ, 0x3c, !UPT ;  /* 0x000000042b2b7292 */ /* 0x000fd8000f8e3c3f */
.L_x_6720:
        /* <DEDUP_REMOVED lines=19> */
[----:B------:R-:W-:Y:S01]  /*76a0*/  ULDC.64 UR8, c[0x0][0xc00] ;  /* 0x0003000000087ab9 */ /* 0x000fe20000000a00 */
[----:B------:R-:W-:Y:S01]  /*76b0*/  F2FP.BF16.F32.PACK_AB R151, R151, R32 ;  /* 0x000000209797723e */ /* 0x000fe200000010ff */
[----:B------:R-:W-:Y:S01]  /*76c0*/  UIMAD.WIDE UR8, UR37, 0x4, UR8 ;  /* 0x00000004250878a5 */ /* 0x000fe2000f8e0208 */
[----:B------:R-:W-:-:S02]  /*76d0*/  MOV R20, R28 ;  /* 0x0000001c00147202 */ /* 0x000fc40000000f00 */
[----:B0-----:R-:W-:-:S03]  /*76e0*/  MOV R21, R5 ;  /* 0x0000000500157202 */ /* 0x001fc60000000f00 */
[----:B------:R-:W-:-:S03]  /*76f0*/  IMAD.WIDE R4, R155, 0x2, R20 ;  /* 0x000000029b047825 */ /* 0x000fc600078e0214 */
[C---:B------:R-:W-:Y:S02]  /*7700*/  IADD3 R91, P5, R4.reuse, 0x40, RZ ;  /* 0x00000040045b7810 */ /* 0x040fe40007fbe0ff */
[C---:B------:R-:W-:Y:S02]  /*7710*/  LOP3.LUT R9, R4.reuse, 0x380, RZ, 0xc0, !PT ;  /* 0x0000038004097812 */ /* 0x040fe400078ec0ff */
[----:B------:R-:W-:Y:S02]  /*7720*/  LOP3.LUT R14, R91, 0x380, RZ, 0xc0, !PT ;  /* 0x000003805b0e7812 */ /* 0x000fe400078ec0ff */
[C---:B------:R-:W-:Y:S02]  /*7730*/  IADD3 R95, P4, R4.reuse, 0x60, RZ ;  /* 0x00000060045f7810 */ /* 0x040fe40007f9e0ff */
[----:B------:R-:W-:Y:S02]  /*7740*/  SHF.R.U64 R9, R9, 0x3, RZ ;  /* 0x0000000309097819 */ /* 0x000fe400000012ff */
[C---:B------:R-:W-:Y:S01]  /*7750*/  IADD3 R49, P6, R4.reuse, 0x20, RZ ;  /* 0x0000002004317810 */ /* 0x040fe20007fde0ff */
[----:B------:R-:W-:Y:S01]  /*7760*/  IMAD.X R15, RZ, RZ, R5, P4 ;  /* 0x000000ffff0f7224 */ /* 0x000fe200020e0605 */
[----:B------:R-:W-:-:S02]  /*7770*/  IADD3 R97, P3, R4, 0x4000, RZ ;  /* 0x0000400004617810 */ /* 0x000fc40007f7e0ff */
[C---:B------:R-:W-:Y:S01]  /*7780*/  IADD3 R99, P2, R4.reuse, 0x4020, RZ ;  /* 0x0000402004637810 */ /* 0x040fe20007f5e0ff */
[--C-:B------:R-:W-:Y:S01]  /*7790*/  IMAD.X R31, RZ, RZ, R5.reuse, P6 ;  /* 0x000000ffff1f7224 */ /* 0x100fe200030e0605 */
[C---:B------:R-:W-:Y:S01]  /*77a0*/  IADD3 R101, P1, R4.reuse, 0x4040, RZ ;  /* 0x0000404004657810 */ /* 0x040fe20007f3e0ff */
[--C-:B------:R-:W-:Y:S01]  /*77b0*/  IMAD.X R13, RZ, RZ, R5.reuse, P3 ;  /* 0x000000ffff0d7224 */ /* 0x100fe200018e0605 */
[----:B------:R-:W-:Y:S01]  /*77c0*/  IADD3 R103, P0, R4, 0x4060, RZ ;  /* 0x0000406004677810 */ /* 0x000fe20007f1e0ff */
[--C-:B------:R-:W-:Y:S01]  /*77d0*/  IMAD.X R11, RZ, RZ, R5.reuse, P2 ;  /* 0x000000ffff0b7224 */ /* 0x100fe200010e0605 */
[----:B------:R-:W-:Y:S02]  /*77e0*/  SHF.R.U64 R14, R14, 0x3, RZ ;  /* 0x000000030e0e7819 */ /* 0x000fe400000012ff */
[----:B------:R-:W-:Y:S01]  /*77f0*/  LOP3.LUT R4, R9, R4, RZ, 0x3c, !PT ;  /* 0x0000000409047212 */ /* 0x000fe200078e3cff */
[----:B------:R-:W-:Y:S01]  /*7800*/  IMAD.X R9, RZ, RZ, R5, P1 ;  /* 0x000000ffff097224 */ /* 0x000fe200008e0605 */
[----:B------:R-:W-:-:S02]  /*7810*/  LOP3.LUT R48, R95, 0x380, RZ, 0xc0, !PT ;  /* 0x000003805f307812 */ /* 0x000fc400078ec0ff */
[----:B------:R-:W-:Y:S02]  /*7820*/  LOP3.LUT R26, R14, R91, RZ, 0x3c, !PT ;  /* 0x0000005b0e1a7212 */ /* 0x000fe400078e3cff */
[-C--:B------:R-:W-:Y:S02]  /*7830*/  IADD3.X R27, RZ, R5.reuse, RZ, P5, !PT ;  /* 0x00000005ff1b7210 */ /* 0x080fe40002ffe4ff */
[-C--:B------:R-:W-:Y:S02]  /*7840*/  IADD3.X R25, RZ, R5.reuse, RZ, P0, !PT ;  /* 0x00000005ff197210 */ /* 0x080fe400007fe4ff */
[----:B------:R-:W-:Y:S02]  /*7850*/  SHF.R.U64 R48, R48, 0x3, RZ ;  /* 0x0000000330307819 */ /* 0x000fe400000012ff */
[----:B------:R-:W-:Y:S02]  /*7860*/  MOV R91, R4 ;  /* 0x00000004005b7202 */ /* 0x000fe40000000f00 */
[----:B------:R-:W-:-:S02]  /*7870*/  LOP3.LUT R12, R49, 0x380, RZ, 0xc0, !PT ;  /* 0x00000380310c7812 */ /* 0x000fc400078ec0ff */
[----:B------:R-:W-:Y:S02]  /*7880*/  F2FP.BF16.F32.PACK_AB R4, R24, R157 ;  /* 0x0000009d1804723e */ /* 0x000fe400000010ff */
[----:B------:R-:W-:Y:S01]  /*7890*/  F2FP.BF16.F32.PACK_AB R5, R10, R93 ;  /* 0x0000005d0a05723e */ /* 0x000fe200000010ff */
[----:B------:R-:W-:Y:S01]  /*78a0*/  BAR.SYNC.DEFER_BLOCKING 0x1, 0x100 ;  /* 0x0044000000007b1d */ /* 0x000fe20000010000 */
[----:B------:R-:W-:Y:S02]  /*78b0*/  LOP3.LUT R10, R99, 0x380, RZ, 0xc0, !PT ;  /* 0x00000380630a7812 */ /* 0x000fe400078ec0ff */
[----:B------:R-:W-:Y:S02]  /*78c0*/  LOP3.LUT R24, R101, 0x380, RZ, 0xc0, !PT ;  /* 0x0000038065187812 */ /* 0x000fe400078ec0ff */
[----:B------:R-:W-:Y:S02]  /*78d0*/  LOP3.LUT R14, R48, R95, RZ, 0x3c, !PT ;  /* 0x0000005f300e7212 */ /* 0x000fe400078e3cff */
[----:B------:R-:W-:-:S02]  /*78e0*/  LOP3.LUT R50, R97, 0x380, RZ, 0xc0, !PT ;  /* 0x0000038061327812 */ /* 0x000fc400078ec0ff */
[----:B------:R-:W-:Y:S02]  /*78f0*/  SHF.R.U64 R12, R12, 0x3, RZ ;  /* 0x000000030c0c7819 */ /* 0x000fe400000012ff */
[----:B------:R-:W-:Y:S02]  /*7900*/  LOP3.LUT R48, R103, 0x380, RZ, 0xc0, !PT ;  /* 0x0000038067307812 */ /* 0x000fe400078ec0ff */
[----:B------:R-:W-:Y:S02]  /*7910*/  SHF.R.U64 R10, R10, 0x3, RZ ;  /* 0x000000030a0a7819 */ /* 0x000fe400000012ff */
[----:B------:R-:W-:Y:S02]  /*7920*/  SHF.R.U64 R24, R24, 0x3, RZ ;  /* 0x0000000318187819 */ /* 0x000fe400000012ff */
[----:B------:R-:W-:Y:S02]  /*7930*/  SHF.R.U64 R50, R50, 0x3, RZ ;  /* 0x0000000332327819 */ /* 0x000fe400000012ff */
[----:B------:R-:W-:-:S02]  /*7940*/  LOP3.LUT R30, R12, R49, RZ, 0x3c, !PT ;  /* 0x000000310c1e7212 */ /* 0x000fc400078e3cff */
[----:B------:R-:W-:Y:S02]  /*7950*/  SHF.R.U64 R48, R48, 0x3, RZ ;  /* 0x0000000330307819 */ /* 0x000fe400000012ff */
        /* <DEDUP_REMOVED lines=8> */
[----:B------:R-:W-:Y:S02]  /*79e0*/  F2FP.BF16.F32.PACK_AB R8, R87, R92 ;  /* 0x0000005c5708723e */ /* 0x000fe400000010ff */
[----:B------:R-:W-:Y:S02]  /*79f0*/  F2FP.BF16.F32.PACK_AB R9, R85, R88 ;  /* 0x000000585509723e */ /* 0x000fe400000010ff */
[----:B------:R-:W-:Y:S02]  /*7a00*/  F2FP.BF16.F32.PACK_AB R10, R83, R86 ;  /* 0x00000056530a723e */ /* 0x000fe400000010ff */
[----:B------:R-:W-:-:S02]  /*7a10*/  F2FP.BF16.F32.PACK_AB R11, R81, R84 ;  /* 0x00000054510b723e */ /* 0x000fc400000010ff */
[----:B------:R-:W-:Y:S02]  /*7a20*/  MOV R89, R26 ;  /* 0x0000001a00597202 */ /* 0x000fe40000000f00 */
[----:B------:R-:W-:Y:S01]  /*7a30*/  MOV R50, R14 ;  /* 0x0000000e00327202 */ /* 0x000fe20000000f00 */
[----:B------:R-:W-:Y:S01]  /*7a40*/  STSM.16.M88.4 [R90], R8 ;  /* 0x000000085a007844 */ /* 0x000fe20000000200 */
[----:B------:R-:W-:Y:S02]  /*7a50*/  MOV R49, R12 ;  /* 0x0000000c00317202 */ /* 0x000fe40000000f00 */
        /* <DEDUP_REMOVED lines=8> */
[----:B------:R-:W-:Y:S02]  /*7ae0*/  F2FP.BF16.F32.PACK_AB R15, R65, R68 ;  /* 0x00000044410f723e */ /* 0x000fe400000010ff */
[----:B------:R-:W-:-:S02]  /*7af0*/  MOV R30, R24 ;  /* 0x00000018001e7202 */ /* 0x000fc40000000f00 */
[----:B------:R-:W-:Y:S01]  /*7b00*/  F2FP.BF16.F32.PACK_AB R24, R63, R66 ;  /* 0x000000423f18723e */ /* 0x000fe200000010ff */
[----:B------:R1:W-:Y:S01]  /*7b10*/  STSM.16.M88.4 [R50], R12 ;  /* 0x0000000c32007844 */ /* 0x0003e20000000200 */
[----:B------:R-:W-:Y:S02]  /*7b20*/  F2FP.BF16.F32.PACK_AB R25, R61, R64 ;  /* 0x000000403d19723e */ /* 0x000fe400000010ff */
[----:B------:R-:W-:Y:S02]  /*7b30*/  F2FP.BF16.F32.PACK_AB R26, R59, R62 ;  /* 0x0000003e3b1a723e */ /* 0x000fe400000010ff */
[----:B------:R-:W-:Y:S02]  /*7b40*/  F2FP.BF16.F32.PACK_AB R27, R57, R60 ;  /* 0x0000003c391b723e */ /* 0x000fe400000010ff */
[----:B------:R-:W-:Y:S01]  /*7b50*/  F2FP.BF16.F32.PACK_AB R60, R55, R58 ;  /* 0x0000003a373c723e */ /* 0x000fe200000010ff */
[----:B0-----:R-:W-:Y:S01]  /*7b60*/  IMAD.U32 R4, RZ, RZ, UR8 ;  /* 0x00000008ff047e24 */ /* 0x001fe2000f8e00ff */
[----:B------:R-:W-:Y:S01]  /*7b70*/  F2FP.BF16.F32.PACK_AB R61, R53, R56 ;  /* 0x00000038353d723e */ /* 0x000fe200000010ff */
[----:B------:R-:W-:Y:S01]  /*7b80*/  STSM.16.M88.4 [R49], R24 ;  /* 0x0000001831007844 */ /* 0x000fe20000000200 */
[----:B------:R-:W-:Y:S01]  /*7b90*/  F2FP.BF16.F32.PACK_AB R62, R47, R54 ;  /* 0x000000362f3e723e */ /* 0x000fe200000010ff */
[----:B------:R-:W-:Y:S01]  /*7ba0*/  IMAD.U32 R5, RZ, RZ, UR9 ;  /* 0x00000009ff057e24 */ /* 0x000fe2000f8e00ff */
[----:B------:R-:W-:Y:S01]  /*7bb0*/  F2FP.BF16.F32.PACK_AB R63, R45, R52 ;  /* 0x000000342d3f723e */ /* 0x000fe200000010ff */
[----:B------:R-:W-:Y:S01]  /*7bc0*/  ULDC.64 UR8, c[0x0][0xc08] ;  /* 0x0003020000087ab9 */ /* 0x000fe20000000a00 */
[----:B------:R-:W-:Y:S01]  /*7bd0*/  F2FP.BF16.F32.PACK_AB R8, R43, R46 ;  /* 0x0000002e2b08723e */ /* 0x000fe200000010ff */
[----:B------:R-:W-:Y:S01]  /*7be0*/  ULDC UR7, c[0x0][0xa88] ;  /* 0x0002a20000077ab9 */ /* 0x000fe20000000800 */
[----:B------:R-:W-:Y:S01]  /*7bf0*/  F2FP.BF16.F32.PACK_AB R9, R41, R44 ;  /* 0x0000002c2909723e */ /* 0x000fe200000010ff */
[----:B------:R-:W-:Y:S01]  /*7c00*/  STSM.16.M88.4 [R48], R60 ;  /* 0x0000003c30007844 */ /* 0x000fe20000000200 */
[----:B------:R-:W-:-:S02]  /*7c10*/  F2FP.BF16.F32.PACK_AB R10, R39, R42 ;  /* 0x0000002a270a723e */ /* 0x000fc400000010ff */
[----:B------:R-:W-:Y:S01]  /*7c20*/  F2FP.BF16.F32.PACK_AB R11, R37, R40 ;  /* 0x00000028250b723e */ /* 0x000fe200000010ff */
[----:B------:R-:W-:Y:S01]  /*7c30*/  UISETP.NE.U32.AND UP1, UPT, UR8, URZ, UPT ;  /* 0x0000003f0800728c */ /* 0x000fe2000bf25070 */
[----:B------:R-:W-:Y:S01]  /*7c40*/  PLOP3.LUT P0, PT, PT, PT, UP0, 0x80, 0x0 ;  /* 0x000000000000781c */ /* 0x000fe20003f0f008 */
[----:B-1----:R-:W0:Y:S02]  /*7c50*/  LDC R50, c[0x0][0xbe8] ;  /* 0x0002fa00ff327b82 */ /* 0x002e240000000800 */
[----:B------:R1:W-:Y:S04]  /*7c60*/  STSM.16.M88.4 [R31], R8 ;  /* 0x000000081f007844 */ /* 0x0003e80000000200 */
[----:B------:R2:W-:Y:S02]  /*7c70*/  STSM.16.M88.4 [R30], R148 ;  /* 0x000000941e007844 */ /* 0x0005e40000000200 */
[----:B------:R-:W-:Y:S01]  /*7c80*/  BAR.SYNC.DEFER_BLOCKING 0x1, 0x100 ;  /* 0x0044000000007b1d */ /* 0x000fe20000010000 */
[----:B------:R-:W-:-:S06]  /*7c90*/  UISETP.NE.AND.EX UP1, UPT, UR9, URZ, UPT, UP1 ;  /* 0x0000003f0900728c */ /* 0x000fcc000bf25310 */
[----:B------:R-:W-:-:S05]  /*7ca0*/  PLOP3.LUT P2, PT, PT, PT, UP1, 0x80, 0x0 ;  /* 0x000000000000781c */ /* 0x000fca0003f4f018 */
[----:B------:R-:W-:-:S04]  /*7cb0*/  @UP1 ULEA UR8, UP2, UR37, UR8, 0x2 ;  /* 0x0000000825081291 */ /* 0x000fc8000f84103f */
[----:B------:R-:W-:Y:S01]  /*7cc0*/  @UP1 ULEA.HI.X UR9, UR37, UR9, UR38, 0x2, UP2 ;  /* 0x0000000925091291 */ /* 0x000fe200090f1426 */
[----:B------:R-:W-:Y:S02]  /*7cd0*/  IMAD.U32 R7, RZ, RZ, UR7 ;  /* 0x00000007ff077e24 */ /* 0x000fe4000f8e00ff */
[----:B-1----:R-:W-:-:S03]  /*7ce0*/  IMAD.U32 R8, RZ, RZ, UR8 ;  /* 0x00000008ff087e24 */ /* 0x002fc6000f8e00ff */
[----:B------:R-:W-:Y:S01]  /*7cf0*/  MOV R9, UR9 ;  /* 0x0000000900097c02 */ /* 0x000fe20008000f00 */
[----:B------:R-:W3:Y:S01]  /*7d00*/  @P0 LDG.E R6, desc[UR50][R4.64] ;  /* 0x0000003204060981 */ /* 0x000ee2000c1e1900 */
[----:B0-----:R-:W-:Y:S01]  /*7d10*/  ISETP.NE.AND P1, PT, R50, 0x1, PT ;  /* 0x000000013200780c */ /* 0x001fe20003f25270 */
[----:B------:R-:W-:Y:S01]  /*7d20*/  UMOV UR4, URZ ;  /* 0x0000003f00047c82 */ /* 0x000fe20008000000 */
[----:B------:R-:W-:Y:S01]  /*7d30*/  IMAD.U32 R11, RZ, RZ, UR39 ;  /* 0x00000027ff0b7e24 */ /* 0x000fe2000f8e00ff */
[----:B------:R2:W5:Y:S10]  /*7d40*/  @P2 LDG.E R7, desc[UR50][R8.64] ;  /* 0x0000003208072981 */ /* 0x000574000c1e1900 */
[----:B------:R-:W0:Y:S08]  /*7d50*/  @P1 LDC R12, c[0x0][0xbec] ;  /* 0x0002fb00ff0c1b82 */ /* 0x000e300000000800 */
[----:B------:R-:W1:Y:S01]  /*7d60*/  @P1 LDC R14, c[0x0][0xbf0] ;  /* 0x0002fc00ff0e1b82 */ /* 0x000e620000000800 */
[----:B---3--:R-:W-:Y:S01]  /*7d70*/  @P0 R2UR UR4, R6 ;  /* 0x00000000060402ca */ /* 0x008fe200000e0000 */
[----:B012---:R-:W-:-:S14]  /*7d80*/  @P2 BRA `(.L_x_6747) ;  /* 0x0000000000102947 */ /* 0x007fdc0003800000 */
[----:B------:R-:W-:Y:S05]  /*7d90*/  @!P0 BRA `(.L_x_6747) ;  /* 0x00000000000c8947 */ /* 0x000fea0003800000 */
[----:B------:R-:W2:Y:S04]  /*7da0*/  LDG.E R6, desc[UR50][R4.64] ;  /* 0x0000003204067981 */ /* 0x000ea8000c1e1900 */
[----:B-----5:R-:W2:Y:S02]  /*7db0*/  LDG.E R7, desc[UR50][R4.64+0x4] ;  /* 0x0000043204077981 */ /* 0x020ea4000c1e1900 */
[----:B--2---:R-:W-:-:S07]  /*7dc0*/  IMAD.IADD R7, R7, 0x1, -R6 ;  /* 0x0000000107077824 */ /* 0x004fce00078e0a06 */
.L_x_6747:
[----:B------:R-:W-:Y:S01]  /*7dd0*/  USHF.R.S32.HI UR14, URZ, 0x1f, UR40 ;  /* 0x0000001f3f0e7899 */ /* 0x000fe20008011428 */
[----:B------:R-:W-:Y:S01]  /*7de0*/  IMAD R11, R11, 0x80, R16 ;  /* 0x000000800b0b7824 */ /* 0x000fe200078e0210 */
[----:B------:R-:W-:Y:S01]  /*7df0*/  ULDC.64 UR12, c[0x0][0xb90] ;  /* 0x0002e400000c7ab9 */ /* 0x000fe20000000a00 */
[----:B------:R-:W-:Y:S01]  /*7e00*/  USHF.R.S32.HI UR11, URZ, 0x1f, UR4 ;  /* 0x0000001f3f0b7899 */ /* 0x000fe20008011404 */
[----:B------:R-:W-:Y:S01]  /*7e10*/  IMAD.U32 R24, RZ, RZ, UR39 ;  /* 0x00000027ff187e24 */ /* 0x000fe2000f8e00ff */
[----:B------:R-:W-:Y:S01]  /*7e20*/  UIMAD UR7, UR14, UR12, URZ ;  /* 0x0000000c0e0772a4 */ /* 0x000fe2000f8e023f */
[----:B------:R-:W-:Y:S01]  /*7e30*/  @P1 IMAD.HI.U32 R5, R11, R12, RZ ;  /* 0x0000000c0b051227 */ /* 0x000fe200078e00ff */
[----:B------:R-:W-:Y:S01]  /*7e40*/  UMOV UR10, UR4 ;  /* 0x00000004000a7c82 */ /* 0x000fe20008000000 */
[----:B------:R-:W-:Y:S01]  /*7e50*/  USEL UR38, UR38, URZ, !UP0 ;  /* 0x0000003f26267287 */ /* 0x000fe2000c000000 */
[----:B------:R-:W-:Y:S01]  /*7e60*/  LEA R24, R24, R19, 0x7 ;  /* 0x0000001318187211 */ /* 0x000fe200078e38ff */
        /* <DEDUP_REMOVED lines=15> */
[----:B------:R-:W-:Y:S01]  /*7f60*/  IADD3 R13, P3, R20, 0x2000, RZ ;  /* 0x00002000140d7810 */ /* 0x000fe20007f7e0ff */
[----:B-----5:R-:W-:Y:S01]  /*7f70*/  IMAD R53, R7, R50, RZ ;  /* 0x0000003207357224 */ /* 0x020fe200078e02ff */
[----:B------:R-:W-:Y:S01]  /*7f80*/  IADD3 R4, P2, R4, UR8, RZ ;  /* 0x0000000804047c10 */ /* 0x000fe2000ff5e0ff */
[----:B------:R-:W0:Y:S01]  /*7f90*/  @P1 LDC R29, c[0x0][0xbec] ;  /* 0x0002fb00ff1d1b82 */ /* 0x000e220000000800 */
[----:B------:R-:W-:Y:S01]  /*7fa0*/  IMAD.U32 R6, RZ, RZ, UR7 ;  /* 0x00000007ff067e24 */ /* 0x000fe2000f8e00ff */
[----:B------:R-:W-:Y:S01]  /*7fb0*/  LOP3.LUT R8, R13, 0x380, RZ, 0xc0, !PT ;  /* 0x000003800d087812 */ /* 0x000fe200078ec0ff */
[----:B------:R-:W-:Y:S01]  /*7fc0*/  ULDC.64 UR12, c[0x0][0xaa0] ;  /* 0x0002a800000c7ab9 */ /* 0x000fe20000000a00 */
[----:B------:R-:W-:-:S02]  /*7fd0*/  IADD3 R15, P0, R20, 0x1000, RZ ;  /* 0x00001000140f7810 */ /* 0x000fc40007f1e0ff */
[----:B------:R-:W-:Y:S01]  /*7fe0*/  IADD3.X R5, R5, UR9, R6, P2, !PT ;  /* 0x0000000905057c10 */ /* 0x000fe200097fe406 */
[----:B------:R-:W-:Y:S01]  /*7ff0*/  ULDC.64 UR8, c[0x0][0xb88] ;  /* 0x0002e20000087ab9 */ /* 0x000fe20000000a00 */
[----:B------:R-:W-:Y:S02]  /*8000*/  SHF.R.S32.HI R6, RZ, 0x1f, R9 ;  /* 0x0000001fff067819 */ /* 0x000fe40000011409 */
[----:B------:R-:W-:Y:S01]  /*8010*/  SHF.R.U64 R8, R8, 0x3, RZ ;  /* 0x0000000308087819 */ /* 0x000fe200000012ff */
[----:B------:R-:W-:Y:S01]  /*8020*/  IMAD.WIDE.U32 R4, R9, UR8, R4 ;  /* 0x0000000809047c25 */ /* 0x000fe2000f8e0004 */
[----:B------:R-:W-:Y:S02]  /*8030*/  IADD3 R11, P2, R20, 0x3000, RZ ;  /* 0x00003000140b7810 */ /* 0x000fe40007f5e0ff */
[----:B------:R-:W-:Y:S01]  /*8040*/  LOP3.LUT R8, R8, R13, RZ, 0x3c, !PT ;  /* 0x0000000d08087212 */ /* 0x000fe200078e3cff */
[----:B------:R-:W-:Y:S01]  /*8050*/  IMAD R10, R6, UR8, RZ ;  /* 0x00000008060a7c24 */ /* 0x000fe2000f8e02ff */
[----:B------:R-:W-:Y:S01]  /*8060*/  LOP3.LUT R6, R11, 0x380, RZ, 0xc0, !PT ;  /* 0x000003800b067812 */ /* 0x000fe200078ec0ff */
[--C-:B------:R-:W-:Y:S01]  /*8070*/  IMAD.X R7, RZ, RZ, R21.reuse, P2 ;  /* 0x000000ffff077224 */ /* 0x100fe200010e0615 */
[----:B------:R-:W-:Y:S01]  /*8080*/  IADD3 R45, P6, R20, 0x4000, RZ ;  /* 0x00004000142d7810 */ /* 0x000fe20007fde0ff */
        /* <DEDUP_REMOVED lines=8> */
[----:B------:R-:W-:Y:S01]  /*8110*/  LOP3.LUT P0, RZ, R154, 0x3, RZ, 0xc0, !PT ;  /* 0x000000039aff7812 */ /* 0x000fe2000780c0ff */
[----:B------:R-:W-:Y:S01]  /*8120*/  SHFL.IDX PT, R30, R10, RZ, 0x1c1f ;  /* 0x001c1fff0a1e7589 */ /* 0x000fe200000e0000 */
[----:B------:R-:W-:Y:S01]  /*8130*/  LEA.HI.X R14, R4, UR9, R5, 0x2, P4 ;  /* 0x00000009040e7c11 */ /* 0x000fe2000a0f1405 */
[C---:B------:R-:W-:Y:S01]  /*8140*/  VIADD R4, R24.reuse, 0x8 ;  /* 0x0000000818047836 */ /* 0x040fe20000000000 */
[----:B------:R-:W-:Y:S01]  /*8150*/  ISETP.GE.OR P2, PT, R24, R53, P0 ;  /* 0x000000351800720c */ /* 0x000fe20000746670 */
[----:B------:R-:W-:Y:S01]  /*8160*/  SHFL.IDX PT, R48, R10, 0x1, 0x1c1f ;  /* 0x003c1f000a307f89 */ /* 0x000fe200000e0000 */
[----:B------:R-:W-:-:S02]  /*8170*/  IADD3 R41, P5, R20, 0x5000, RZ ;  /* 0x0000500014297810 */ /* 0x000fc40007fbe0ff */
[----:B------:R-:W-:Y:S01]  /*8180*/  ISETP.GE.OR P0, PT, R4, R53, P0 ;  /* 0x000000350400720c */ /* 0x000fe20000706670 */
[----:B------:R-:W1:Y:S01]  /*8190*/  SHFL.IDX PT, R31, R14, RZ, 0x1c1f ;  /* 0x001c1fff0e1f7589 */ /* 0x000e6200000e0000 */
[C---:B------:R-:W-:Y:S02]  /*81a0*/  IADD3 R37, P4, R20.reuse, 0x6000, RZ ;  /* 0x0000600014257810 */ /* 0x040fe40007f9e0ff */
[----:B------:R-:W-:Y:S01]  /*81b0*/  LOP3.LUT R11, R20, 0x380, RZ, 0xc0, !PT ;  /* 0x00000380140b7812 */ /* 0x000fe200078ec0ff */
[----:B------:R-:W2:Y:S01]  /*81c0*/  SHFL.IDX PT, R49, R14, 0x1, 0x1c1f ;  /* 0x003c1f000e317f89 */ /* 0x000ea200000e0000 */
[----:B------:R-:W-:Y:S02]  /*81d0*/  LOP3.LUT R44, R45, 0x380, RZ, 0xc0, !PT ;  /* 0x000003802d2c7812 */ /* 0x000fe400078ec0ff */
[----:B------:R-:W-:Y:S02]  /*81e0*/  LOP3.LUT R40, R41, 0x380, RZ, 0xc0, !PT ;  /* 0x0000038029287812 */ /* 0x000fe400078ec0ff */
[----:B------:R-:W-:-:S02]  /*81f0*/  LOP3.LUT R36, R37, 0x380, RZ, 0xc0, !PT ;  /* 0x0000038025247812 */ /* 0x000fc400078ec0ff */
[----:B------:R-:W-:Y:S02]  /*8200*/  SHF.R.U64 R11, R11, 0x3, RZ ;  /* 0x000000030b0b7819 */ /* 0x000fe400000012ff */
[----:B------:R-:W-:Y:S02]  /*8210*/  IADD3 R5, P3, R20, 0x7000, RZ ;  /* 0x0000700014057810 */ /* 0x000fe40007f7e0ff */
[----:B------:R-:W-:Y:S02]  /*8220*/  SHF.R.U64 R44, R44, 0x3, RZ ;  /* 0x000000032c2c7819 */ /* 0x000fe400000012ff */
[----:B------:R-:W-:Y:S01]  /*8230*/  SHF.R.U64 R40, R40, 0x3, RZ ;  /* 0x0000000328287819 */ /* 0x000fe200000012ff */
[----:B------:R-:W-:Y:S01]  /*8240*/  IMAD.X R33, RZ, RZ, R21, P3 ;  /* 0x000000ffff217224 */ /* 0x000fe200018e0615 */
[----:B------:R-:W-:Y:S02]  /*8250*/  SHF.R.U64 R36, R36, 0x3, RZ ;  /* 0x0000000324247819 */ /* 0x000fe400000012ff */
[----:B------:R-:W-:-:S02]  /*8260*/  LOP3.LUT R20, R11, R20, RZ, 0x3c, !PT ;  /* 0x000000140b147212 */ /* 0x000fc400078e3cff */
[----:B------:R-:W-:Y:S01]  /*8270*/  LOP3.LUT R44, R44, R45, RZ, 0x3c, !PT ;  /* 0x0000002d2c2c7212 */ /* 0x000fe200078e3cff */
[----:B-1----:R1:W-:Y:S01]  /*8280*/  @!P2 ST.E desc[UR50][R30.64], R0 ;  /* 0x000000001e00a985 */ /* 0x0023e2000c101932 */
[----:B------:R-:W-:Y:S01]  /*8290*/  LOP3.LUT R40, R40, R41, RZ, 0x3c, !PT ;  /* 0x0000002928287212 */ /* 0x000fe200078e3cff */
[--C-:B------:R-:W-:Y:S01]  /*82a0*/  IMAD.X R41, RZ, RZ, R21.reuse, P5 ;  /* 0x000000ffff297224 */ /* 0x100fe200028e0615 */
[----:B------:R-:W-:Y:S01]  /*82b0*/  LOP3.LUT R36, R36, R37, RZ, 0x3c, !PT ;  /* 0x0000002524247212 */ /* 0x000fe200078e3cff */
[----:B--2---:R2:W-:Y:S01]  /*82c0*/  @!P0 ST.E desc[UR50][R48.64], R3 ;  /* 0x0000000330008985 */ /* 0x0045e2000c101932 */
[----:B------:R-:W-:Y:S01]  /*82d0*/  IADD3.X R45, RZ, R21, RZ, P6, !PT ;  /* 0x00000015ff2d7210 */ /* 0x000fe200037fe4ff */
[----:B------:R-:W-:Y:S01]  /*82e0*/  IMAD.X R37, RZ, RZ, R21, P4 ;  /* 0x000000ffff257224 */ /* 0x000fe200020e0615 */
[----:B------:R-:W-:Y:S01]  /*82f0*/  UIMAD UR7, UR11, UR12, URZ ;  /* 0x0000000c0b0772a4 */ /* 0x000fe2000f8e023f */
[----:B------:R3:W5:Y:S01]  /*8300*/  LD.E.128 R24, desc[UR50][R20.64] ;  /* 0x0000003214187980 */ /* 0x000762000c101d00 */
[----:B------:R-:W-:Y:S01]  /*8310*/  UIMAD.WIDE.U32 UR8, UR4, UR12, URZ ;  /* 0x0000000c040872a5 */ /* 0x000fe2000f8e003f */
[----:B------:R-:W-:Y:S01]  /*8320*/  LOP3.LUT R12, R15, 0x380, RZ, 0xc0, !PT ;  /* 0x000003800f0c7812 */ /* 0x000fe200078ec0ff */
[----:B------:R-:W-:Y:S01]  /*8330*/  UIMAD UR7, UR4, UR13, UR7 ;  /* 0x0000000d040772a4 */ /* 0x000fe2000f8e0207 */
[----:B-1----:R-:W-:Y:S01]  /*8340*/  IMAD R0, R152, 0x20, R17 ;  /* 0x0000002098007824 */ /* 0x002fe200078e0211 */
[----:B------:R-:W-:Y:S01]  /*8350*/  ULDC.64 UR10, c[0x0][0xae8] ;  /* 0x0002ba00000a7ab9 */ /* 0x000fe20000000a00 */
[----:B------:R-:W-:Y:S01]  /*8360*/  LOP3.LUT R4, R5, 0x380, RZ, 0xc0, !PT ;  /* 0x0000038005047812 */ /* 0x000fe200078ec0ff */
[----:B------:R-:W5:Y:S01]  /*8370*/  LD.E.128 R8, desc[UR50][R8.64] ;  /* 0x0000003208087980 */ /* 0x000f62000c101d00 */
[----:B---3--:R-:W1:Y:S01]  /*8380*/  @P1 LDC R21, c[0x0][0xbf0] ;  /* 0x0002fc00ff151b82 */ /* 0x008e620000000800 */
[----:B--2---:R-:W-:Y:S01]  /*8390*/  MOV R3, UR39 ;  /* 0x0000002700037c02 */ /* 0x004fe20008000f00 */
[----:B------:R-:W-:Y:S01]  /*83a0*/  UIADD3 UR9, UR9, UR7, URZ ;  /* 0x0000000709097290 */ /* 0x000fe2000fffe03f */
[----:B------:R-:W-:Y:S01]  /*83b0*/  SHF.R.U64 R12, R12, 0x3, RZ ;  /* 0x000000030c0c7819 */ /* 0x000fe200000012ff */
[----:B------:R-:W-:Y:S01]  /*83c0*/  UIMAD UR4, UR14, UR10, URZ ;  /* 0x0000000a0e0472a4 */ /* 0x000fe2000f8e023f */
[----:B------:R-:W-:Y:S01]  /*83d0*/  SHF.R.U64 R4, R4, 0x3, RZ ;  /* 0x0000000304047819 */ /* 0x000fe200000012ff */
[----:B------:R-:W-:Y:S01]  /*83e0*/  UIMAD.WIDE.U32 UR8, UR40, UR10, UR8 ;  /* 0x0000000a280872a5 */ /* 0x000fe2000f8e0008 */
[----:B------:R-:W-:Y:S01]  /*83f0*/  IMAD R30, R3, 0x80, R0 ;  /* 0x00000080031e7824 */ /* 0x000fe200078e0200 */
[----:B------:R-:W-:Y:S01]  /*8400*/  UIMAD UR4, UR40, UR11, UR4 ;  /* 0x0000000b280472a4 */ /* 0x000fe2000f8e0204 */
[----:B------:R-:W-:Y:S01]  /*8410*/  LOP3.LUT R12, R12, R15, RZ, 0x3c, !PT ;  /* 0x0000000f0c0c7212 */ /* 0x000fe200078e3cff */
[----:B------:R-:W5:Y:S01]  /*8420*/  LD.E.128 R44, desc[UR50][R44.64] ;  /* 0x000000322c2c7980 */ /* 0x000f62000c101d00 */
[----:B------:R-:W-:Y:S01]  /*8430*/  ULDC.64 UR10, c[0x0][0xaf0] ;  /* 0x0002bc00000a7ab9 */ /* 0x000fe20000000a00 */
[----:B------:R-:W-:Y:S01]  /*8440*/  UIADD3 UR9, UR9, UR4, URZ ;  /* 0x0000000409097290 */ /* 0x000fe2000fffe03f */
[----:B0-----:R-:W-:Y:S01]  /*8450*/  @P1 IMAD.HI.U32 R0, R30, R29, RZ ;  /* 0x0000001d1e001227 */ /* 0x001fe200078e00ff */
[----:B------:R-:W-:Y:S01]  /*8460*/  UIMAD UR4, UR38, UR10, URZ ;  /* 0x0000000a260472a4 */ /* 0x000fe2000f8e023f */
[----:B------:R-:W-:Y:S01]  /*8470*/  LOP3.LUT R32, R4, R5, RZ, 0x3c, !PT ;  /* 0x0000000504207212 */ /* 0x000fe200078e3cff */
[----:B------:R-:W-:Y:S01]  /*8480*/  UIMAD.WIDE.U32 UR8, UR37, UR10, UR8 ;  /* 0x0000000a250872a5 */ /* 0x000fe2000f8e0008 */
[----:B------:R-:W-:Y:S01]  /*8490*/  IMAD.MOV.U32 R3, RZ, RZ, R30 ;  /* 0x000000ffff037224 */ /* 0x000fe200078e001e */
[----:B------:R-:W-:Y:S01]  /*84a0*/  UIMAD UR4, UR37, UR11, UR4 ;  /* 0x0000000b250472a4 */ /* 0x000fe2000f8e0204 */
[----:B------:R-:W5:Y:S04]  /*84b0*/  LD.E.128 R12, desc[UR50][R12.64] ;  /* 0x000000320c0c7980 */ /* 0x000f68000c101d00 */
[----:B------:R-:W5:Y:S01]  /*84c0*/  LD.E.128 R4, desc[UR50][R6.64] ;  /* 0x0000003206047980 */ /* 0x000f62000c101d00 */
[----:B-1----:R-:W-:Y:S01]  /*84d0*/  @P1 SHF.R.U32.HI R3, RZ, R21, R0 ;  /* 0x00000015ff031219 */ /* 0x002fe20000011600 */
[----:B------:R-:W-:Y:S01]  /*84e0*/  UIADD3 UR4, UR9, UR4, URZ ;  /* 0x0000000409047290 */ /* 0x000fe2000fffe03f */
[----:B------:R-:W-:Y:S01]  /*84f0*/  IMAD.U32 R20, RZ, RZ, UR8 ;  /* 0x00000008ff147e24 */ /* 0x000fe2000f8e00ff */
[----:B------:R-:W5:Y:S01]  /*8500*/  LD.E.128 R40, desc[UR50][R40.64] ;  /* 0x0000003228287980 */ /* 0x000f62000c101d00 */
[--C-:B------:R-:W-:Y:S01]  /*8510*/  SHF.R.S32.HI R0, RZ, 0x1f, R3.reuse ;  /* 0x0000001fff007819 */ /* 0x100fe20000011403 */
[----:B------:R-:W-:-:S02]  /*8520*/  IMAD.MOV R29, RZ, RZ, -R3 ;  /* 0x000000ffff1d7224 */ /* 0x000fc400078e0a03 */
[----:B------:R-:W-:Y:S01]  /*8530*/  IMAD.U32 R21, RZ, RZ, UR9 ;  /* 0x00000009ff157e24 */ /* 0x000fe2000f8e00ff */
[----:B------:R-:W-:Y:S01]  /*8540*/  ULDC.64 UR8, c[0x0][0xae0] ;  /* 0x0002b80000087ab9 */ /* 0x000fe20000000a00 */
[----:B------:R-:W-:Y:S01]  /*8550*/  IMAD R29, R50, R29, R30 ;  /* 0x0000001d321d7224 */ /* 0x000fe200078e021e */
[----:B------:R-:W-:Y:S01]  /*8560*/  MOV R21, UR4 ;  /* 0x0000000400157c02 */ /* 0x000fe20008000f00 */
[----:B------:R-:W-:Y:S01]  /*8570*/  IMAD R0, R0, UR8, RZ ;  /* 0x0000000800007c24 */ /* 0x000fe2000f8e02ff */
[----:B------:R-:W5:Y:S03]  /*8580*/  LD.E.128 R36, desc[UR50][R36.64] ;  /* 0x0000003224247980 */ /* 0x000f66000c101d00 */
[C---:B------:R-:W-:Y:S01]  /*8590*/  IMAD R31, R3.reuse, UR9, R0 ;  /* 0x00000009031f7c24 */ /* 0x040fe2000f8e0200 */
        /* <DEDUP_REMOVED lines=10> */
[----:B------:R-:W-:-:S02]  /*8640*/  IMAD.U32 R48, RZ, RZ, UR39 ;  /* 0x00000027ff307e24 */ /* 0x000fc4000f8e00ff */
[----:B------:R-:W-:Y:S02]  /*8650*/  IMAD.IADD R21, R21, 0x1, R31 ;  /* 0x0000000115157824 */ /* 0x000fe400078e021f */
[----:B------:R-:W-:Y:S02]  /*8660*/  IMAD R30, R0, UR8, RZ ;  /* 0x00000008001e7c24 */ /* 0x000fe4000f8e02ff */
[----:B------:R-:W-:Y:S02]  /*8670*/  IMAD R48, R48, 0x80, R17 ;  /* 0x0000008030307824 */ /* 0x000fe400078e0211 */
[C---:B------:R-:W-:Y:S02]  /*8680*/  IMAD R3, R29.reuse, UR9, R30 ;  /* 0x000000091d037c24 */ /* 0x040fe4000f8e021e */
[----:B------:R-:W-:Y:S01]  /*8690*/  IMAD.WIDE.U32 R20, R29, UR8, R20 ;  /* 0x000000081d147c25 */ /* 0x000fe2000f8e0014 */
[----:B------:R-:W-:Y:S01]  /*86a0*/  ISETP.GE.AND P2, PT, R48, R53, PT ;  /* 0x000000353000720c */ /* 0x000fe20003f46270 */
[----:B------:R-:W-:-:S02]  /*86b0*/  ULDC.64 UR8, c[0x0][0xa80] ;  /* 0x0002a00000087ab9 */ /* 0x000fc40000000a00 */
[----:B------:R-:W-:Y:S01]  /*86c0*/  IMAD.IADD R3, R21, 0x1, R3 ;  /* 0x0000000115037824 */ /* 0x000fe200078e0203 */
[----:B------:R-:W-:Y:S01]  /*86d0*/  LEA R30, P3, R20, UR8, 0x1 ;  /* 0x00000008141e7c11 */ /* 0x000fe2000f8608ff */
[----:B------:R-:W-:Y:S01]  /*86e0*/  VIADD R28, R28, 0x28820 ;  /* 0x000288201c1c7836 */ /* 0x000fe20000000000 */
[----:B------:R-:W-:Y:S02]  /*86f0*/  IADD3 R0, R48, 0x20, RZ ;  /* 0x0000002030007810 */ /* 0x000fe40007ffe0ff */
[----:B------:R-:W-:Y:S02]  /*8700*/  LEA.HI.X R3, R20, UR9, R3, 0x1, P3 ;  /* 0x0000000914037c11 */ /* 0x000fe400098f0c03 */
[----:B------:R-:W-:Y:S02]  /*8710*/  PRMT R28, RZ, 0x654, R28 ;  /* 0x00000654ff1c7816 */ /* 0x000fe4000000001c */
[-C--:B------:R-:W-:Y:S01]  /*8720*/  ISETP.GE.AND P0, PT, R0, R53.reuse, PT ;  /* 0x000000350000720c */ /* 0x080fe20003f06270 */
[----:B------:R-:W-:Y:S01]  /*8730*/  VIADD R0, R48, 0x40 ;  /* 0x0000004030007836 */ /* 0x000fe20000000000 */
[----:B0-----:R0:W-:Y:S01]  /*8740*/  SYNCS.ARRIVE.TRANS64.RED.A1T0 RZ, [R28+URZ], RZ ;  /* 0x000000ff1cff79a7 */ /* 0x0011e2000810043f */
[----:B------:R0:W1:Y:S01]  /*8750*/  SHFL.IDX PT, R21, R30, RZ, 0x181f ;  /* 0x00181fff1e157589 */ /* 0x00006200000e0000 */
[----:B------:R-:W-:Y:S03]  /*8760*/  BSSY B1, `(.L_x_6748) ;  /* 0x000000d000017945 */ /* 0x000fe60003800000 */
[----:B------:R0:W2:Y:S01]  /*8770*/  SHFL.IDX PT, R29, R3, RZ, 0x181f ;  /* 0x00181fff031d7589 */ /* 0x0000a200000e0000 */
[----:B------:R-:W-:Y:S01]  /*8780*/  ISETP.GE.AND P1, PT, R0, R53, PT ;  /* 0x000000350000720c */ /* 0x000fe20003f26270 */
[----:B------:R-:W-:-:S12]  /*8790*/  @P2 BRA `(.L_x_6749) ;  /* 0x0000000000242947 */ /* 0x000fd80003800000 */
[----:B------:R-:W-:Y:S02]  /*87a0*/  ULDC UR4, c[0x0][0xac8] ;  /* 0x0002b20000047ab9 */ /* 0x000fe40000000800 */
[----:B------:R-:W-:Y:S02]  /*87b0*/  ISETP.GE.AND P2, PT, R22, UR4, PT ;  /* 0x0000000416007c0c */ /* 0x000fe4000bf46270 */
[----:B------:R-:W-:-:S11]  /*87c0*/  ISETP.GE.AND P3, PT, R18, UR4, PT ;  /* 0x0000000412007c0c */ /* 0x000fd6000bf66270 */
[-C--:B-1----:R-:W-:Y:S02]  /*87d0*/  @!P2 LEA R20, P4, R22, R21.reuse, 0x1 ;  /* 0x000000151614a211 */ /* 0x082fe400078808ff */
[----:B0-----:R-:W-:Y:S02]  /*87e0*/  @!P3 LEA R28, P5, R18, R21, 0x1 ;  /* 0x00000015121cb211 */ /* 0x001fe400078a08ff */
[-C--:B--2---:R-:W-:Y:S02]  /*87f0*/  @!P2 LEA.HI.X R21, R22, R29.reuse, R189, 0x1, P4 ;  /* 0x0000001d1615a211 */ /* 0x084fe400020f0cbd */
[----:B------:R-:W-:-:S03]  /*8800*/  @!P3 LEA.HI.X R29, R18, R29, R188, 0x1, P5 ;  /* 0x0000001d121db211 */ /* 0x000fc600028f0cbc */
[----:B-----5:R3:W-:Y:S04]  /*8810*/  @!P2 ST.E.128 desc[UR50][R20.64], R24 ;  /* 0x000000181400a985 */ /* 0x0207e8000c101d32 */
[----:B------:R3:W-:Y:S02]  /*8820*/  @!P3 ST.E.128 desc[UR50][R28.64], R44 ;  /* 0x0000002c1c00b985 */ /* 0x0007e4000c101d32 */
.L_x_6749:
[----:B------:R-:W-:Y:S05]  /*8830*/  BSYNC B1 ;  /* 0x0000000000017941 */ /* 0x000fea0003800000 */
.L_x_6748:
[----:B---3-5:R3:W4:Y:S01]  /*8840*/  SHFL.IDX PT, R25, R3, 0x1, 0x181f ;  /* 0x00381f0003197f89 */ /* 0x02872200000e0000 */
[----:B------:R-:W-:Y:S03]  /*8850*/  BSSY B1, `(.L_x_6750) ;  /* 0x000000c000017945 */ /* 0x000fe60003800000 */
[----:B-1----:R3:W1:Y:S01]  /*8860*/  SHFL.IDX PT, R21, R30, 0x1, 0x181f ;  /* 0x00381f001e157f89 */ /* 0x00266200000e0000 */
[----:B------:R-:W-:Y:S05]  /*8870*/  @P0 BRA `(.L_x_6751) ;  /* 0x0000000000240947 */ /* 0x000fea0003800000 */
[----:B------:R-:W-:Y:S02]  /*8880*/  ULDC UR4, c[0x0][0xac8] ;  /* 0x0002b20000047ab9 */ /* 0x000fe40000000800 */
[----:B------:R-:W-:Y:S02]  /*8890*/  ISETP.GE.AND P3, PT, R22, UR4, PT ;  /* 0x0000000416007c0c */ /* 0x000fe4000bf66270 */
[----:B------:R-:W-:-:S11]  /*88a0*/  ISETP.GE.AND P4, PT, R18, UR4, PT ;  /* 0x0000000412007c0c */ /* 0x000fd6000bf86270 */
[-C--:B-1----:R-:W-:Y:S02]  /*88b0*/  @!P3 LEA R20, P0, R22, R21.reuse, 0x1 ;  /* 0x000000151614b211 */ /* 0x082fe400078008ff */
[----:B------:R-:W-:Y:S02]  /*88c0*/  @!P4 LEA R24, P2, R18, R21, 0x1 ;  /* 0x000000151218c211 */ /* 0x000fe400078408ff */
[-C--:B----4-:R-:W-:Y:S02]  /*88d0*/  @!P3 LEA.HI.X R21, R22, R25.reuse, R189, 0x1, P0 ;  /* 0x000000191615b211 */ /* 0x090fe400000f0cbd */
[----:B------:R-:W-:-:S03]  /*88e0*/  @!P4 LEA.HI.X R25, R18, R25, R188, 0x1, P2 ;  /* 0x000000191219c211 */ /* 0x000fc600010f0cbc */
[----:B------:R1:W-:Y:S04]  /*88f0*/  @!P3 ST.E.128 desc[UR50][R20.64], R12 ;  /* 0x0000000c1400b985 */ /* 0x0003e8000c101d32 */
[----:B------:R1:W-:Y:S02]  /*8900*/  @!P4 ST.E.128 desc[UR50][R24.64], R40 ;  /* 0x000000281800c985 */ /* 0x0003e4000c101d32 */
.L_x_6751:
[----:B------:R-:W-:Y:S05]  /*8910*/  BSYNC B1 ;  /* 0x0000000000017941 */ /* 0x000fea0003800000 */
.L_x_6750:
[----:B-1----:R1:W0:Y:S01]  /*8920*/  SHFL.IDX PT, R15, R3, 0x2, 0x181f ;  /* 0x00581f00030f7f89 */ /* 0x00222200000e0000 */
[----:B------:R-:W-:Y:S03]  /*8930*/  BSSY B1, `(.L_x_6752) ;  /* 0x000000c000017945 */ /* 0x000fe60003800000 */
[----:B------:R1:W0:Y:S01]  /*8940*/  SHFL.IDX PT, R13, R30, 0x2, 0x181f ;  /* 0x00581f001e0d7f89 */ /* 0x00022200000e0000 */
[----:B------:R-:W-:Y:S05]  /*8950*/  @P1 BRA `(.L_x_6753) ;  /* 0x0000000000241947 */ /* 0x000fea0003800000 */
[----:B------:R-:W-:Y:S02]  /*8960*/  ULDC UR4, c[0x0][0xac8] ;  /* 0x0002b20000047ab9 */ /* 0x000fe40000000800 */
[----:B------:R-:W-:Y:S02]  /*8970*/  ISETP.GE.AND P2, PT, R22, UR4, PT ;  /* 0x0000000416007c0c */ /* 0x000fe4000bf46270 */
[----:B------:R-:W-:-:S11]  /*8980*/  ISETP.GE.AND P3, PT, R18, UR4, PT ;  /* 0x0000000412007c0c */ /* 0x000fd6000bf66270 */
[-C--:B0-----:R-:W-:Y:S02]  /*8990*/  @!P2 LEA R12, P0, R22, R13.reuse, 0x1 ;  /* 0x0000000d160ca211 */ /* 0x081fe400078008ff */
[----:B------:R-:W-:Y:S02]  /*89a0*/  @!P3 LEA R14, P1, R18, R13, 0x1 ;  /* 0x0000000d120eb211 */ /* 0x000fe400078208ff */
[-C--:B------:R-:W-:Y:S02]  /*89b0*/  @!P2 LEA.HI.X R13, R22, R15.reuse, R189, 0x1, P0 ;  /* 0x0000000f160da211 */ /* 0x080fe400000f0cbd */
[----:B------:R-:W-:-:S03]  /*89c0*/  @!P3 LEA.HI.X R15, R18, R15, R188, 0x1, P1 ;  /* 0x0000000f120fb211 */ /* 0x000fc600008f0cbc */
[----:B------:R0:W-:Y:S04]  /*89d0*/  @!P2 ST.E.128 desc[UR50][R12.64], R8 ;  /* 0x000000080c00a985 */ /* 0x0001e8000c101d32 */
[----:B------:R0:W-:Y:S02]  /*89e0*/  @!P3 ST.E.128 desc[UR50][R14.64], R36 ;  /* 0x000000240e00b985 */ /* 0x0001e4000c101d32 */
.L_x_6753:
[----:B------:R-:W-:Y:S05]  /*89f0*/  BSYNC B1 ;  /* 0x0000000000017941 */ /* 0x000fea0003800000 */
.L_x_6752:
[----:B------:R-:W-:Y:S01]  /*8a00*/  VIADD R0, R48, 0x60 ;  /* 0x0000006030007836 */ /* 0x000fe20000000000 */
[----:B01-3--:R-:W0:Y:S04]  /*8a10*/  SHFL.IDX PT, R3, R3, 0x3, 0x181f ;  /* 0x00781f0003037f89 */ /* 0x00be2800000e0000 */
[----:B------:R-:W-:Y:S01]  /*8a20*/  ISETP.GE.AND P0, PT, R0, R53, PT ;  /* 0x000000350000720c */ /* 0x000fe20003f06270 */
[----:B------:R1:W3:-:S12]  /*8a30*/  SHFL.IDX PT, R11, R30, 0x3, 0x181f ;  /* 0x00781f001e0b7f89 */ /* 0x0002d800000e0000 */
[----:B-1----:R-:W-:Y:S05]  /*8a40*/  @P0 BRA `(.L_x_6754) ;  /* 0x0000000c001c0947 */ /* 0x002fea0003800000 */
[----:B------:R-:W-:Y:S02]  /*8a50*/  ULDC UR4, c[0x0][0xac8] ;  /* 0x0002b20000047ab9 */ /* 0x000fe40000000800 */
[----:B------:R-:W-:-:S13]  /*8a60*/  ISETP.GE.AND P1, PT, R22, UR4, PT ;  /* 0x0000000416007c0c */ /* 0x000fda000bf26270 */
[----:B---3--:R-:W-:-:S04]  /*8a70*/  @!P1 LEA R8, P0, R22, R11, 0x1 ;  /* 0x0000000b16089211 */ /* 0x008fc800078008ff */
[----:B0-----:R-:W-:Y:S02]  /*8a80*/  @!P1 LEA.HI.X R9, R22, R3, R189, 0x1, P0 ;  /* 0x0000000316099211 */ /* 0x001fe400000f0cbd */
[----:B------:R-:W-:-:S03]  /*8a90*/  ISETP.GE.AND P0, PT, R18, UR4, PT ;  /* 0x0000000412007c0c */ /* 0x000fc6000bf06270 */
[----:B------:R1:W-:Y:S10]  /*8aa0*/  @!P1 ST.E.128 desc[UR50][R8.64], R4 ;  /* 0x0000000408009985 */ /* 0x0003f4000c101d32 */
[----:B------:R-:W-:Y:S05]  /*8ab0*/  @P0 BRA `(.L_x_6754) ;  /* 0x0000000c00000947 */ /* 0x000fea0003800000 */
[----:B-1----:R-:W-:-:S04]  /*8ac0*/  LEA R4, P0, R18, R11, 0x1 ;  /* 0x0000000b12047211 */ /* 0x002fc800078008ff */
[----:B------:R-:W-:-:S05]  /*8ad0*/  LEA.HI.X R5, R18, R3, R188, 0x1, P0 ;  /* 0x0000000312057211 */ /* 0x000fca00000f0cbc */
[----:B------:R0:W-:Y:S01]  /*8ae0*/  ST.E.128 desc[UR50][R4.64], R32 ;  /* 0x0000002004007985 */ /* 0x0001e2000c101d32 */
[----:B------:R-:W-:Y:S05]  /*8af0*/  BRA `(.L_x_6754) ;  /* 0x0000000800f07947 */ /* 0x000fea0003800000 */
.L_x_6746:
[----:B------:R-:W-:Y:S01]  /*8b00*/  ULDC.64 UR10, c[0x0][0xc00] ;  /* 0x00030000000a7ab9 */ /* 0x000fe20000000a00 */
[----:B------:R-:W-:Y:S01]  /*8b10*/  USHF.L.U32 UR8, UR37, 0x2, URZ ;  /* 0x0000000225087899 */ /* 0x000fe2000800063f */
[----:B------:R-:W0:Y:S01]  /*8b20*/  LDC R11, c[0x0][0xbe8] ;  /* 0x0002fa00ff0b7b82 */ /* 0x000e220000000800 */
[----:B------:R-:W-:Y:S02]  /*8b30*/  UISETP.NE.U32.AND UP0, UPT, UR10, URZ, UPT ;  /* 0x0000003f0a00728c */ /* 0x000fe4000bf05070 */
[----:B------:R-:W-:Y:S02]  /*8b40*/  USHF.L.U64.HI UR9, UR37, 0x2, UR38 ;  /* 0x0000000225097899 */ /* 0x000fe40008010226 */
[----:B------:R-:W-:Y:S02]  /*8b50*/  UISETP.NE.AND.EX UP0, UPT, UR11, URZ, UPT, UP0 ;  /* 0x0000003f0b00728c */ /* 0x000fe4000bf05300 */
[----:B------:R-:W-:-:S04]  /*8b60*/  UIADD3 UR4, UP1, UR8, UR10, URZ ;  /* 0x0000000a08047290 */ /* 0x000fc8000ff3e03f */
[----:B------:R-:W-:Y:S01]  /*8b70*/  PLOP3.LUT P2, PT, PT, PT, UP0, 0x80, 0x0 ;  /* 0x000000000000781c */ /* 0x000fe20003f4f008 */
[----:B------:R-:W-:Y:S01]  /*8b80*/  UIADD3.X UR7, UR9, UR11, URZ, UP1, !UPT ;  /* 0x0000000b09077290 */ /* 0x000fe20008ffe43f */
[----:B------:R-:W-:Y:S02]  /*8b90*/  MOV R4, UR4 ;  /* 0x0000000400047c02 */ /* 0x000fe40008000f00 */
[----:B------:R-:W-:Y:S02]  /*8ba0*/  ULDC.64 UR10, c[0x0][0xc08] ;  /* 0x00030200000a7ab9 */ /* 0x000fe40000000a00 */
[----:B------:R-:W-:Y:S01]  /*8bb0*/  UISETP.NE.U32.AND UP1, UPT, UR10, URZ, UPT ;  /* 0x0000003f0a00728c */ /* 0x000fe2000bf25070 */
[----:B------:R-:W-:-:S03]  /*8bc0*/  IMAD.U32 R5, RZ, RZ, UR7 ;  /* 0x00000007ff057e24 */ /* 0x000fc6000f8e00ff */
[----:B------:R-:W-:-:S03]  /*8bd0*/  UISETP.NE.AND.EX UP1, UPT, UR11, URZ, UPT, UP1 ;  /* 0x0000003f0b00728c */ /* 0x000fc6000bf25310 */
[----:B------:R-:W2:Y:S01]  /*8be0*/  @P2 LDG.E R3, desc[UR50][R4.64] ;  /* 0x0000003204032981 */ /* 0x000ea2000c1e1900 */
[----:B------:R-:W-:Y:S02]  /*8bf0*/  ULDC UR4, c[0x0][0xa88] ;  /* 0x0002a20000047ab9 */ /* 0x000fe40000000800 */
[----:B------:R-:W-:Y:S01]  /*8c00*/  PLOP3.LUT P3, PT, PT, PT, UP1, 0x80, 0x0 ;  /* 0x000000000000781c */ /* 0x000fe20003f6f018 */
[----:B------:R-:W-:-:S04]  /*8c10*/  IMAD.U32 R0, RZ, RZ, UR4 ;  /* 0x00000004ff007e24 */ /* 0x000fc8000f8e00ff */
        /* <DEDUP_REMOVED lines=16> */
[----:B--2---:R-:W-:-:S07]  /*8d20*/  IADD3 R0, -R3, R0, RZ ;  /* 0x0000000003007210 */ /* 0x004fce0007ffe1ff */
.L_x_6755:
[----:B------:R-:W-:Y:S01]  /*8d30*/  USEL UR37, UR37, URZ, !UP0 ;  /* 0x0000003f25257287 */ /* 0x000fe2000c000000 */
[----:B------:R-:W-:Y:S01]  /*8d40*/  BSSY B1, `(.L_x_6756) ;  /* 0x000002d000017945 */ /* 0x000fe20003800000 */
[----:B------:R-:W-:-:S03]  /*8d50*/  USEL UR38, UR38, URZ, !UP0 ;  /* 0x0000003f26267287 */ /* 0x000fc6000c000000 */
[----:B------:R-:W-:Y:S09]  /*8d60*/  @P1 BRA `(.L_x_6757) ;  /* 0x0000000000a81947 */ /* 0x000ff20003800000 */
[----:B------:R-:W0:Y:S01]  /*8d70*/  S2R R4, SR_TID.X ;  /* 0x0000000000047919 */ /* 0x000e220000002100 */
[----:B------:R-:W1:Y:S01]  /*8d80*/  LDC R6, c[0x0][0xbe8] ;  /* 0x0002fa00ff067b82 */ /* 0x000e620000000800 */
        /* <DEDUP_REMOVED lines=10> */
[----:B------:R-:W-:Y:S02]  /*8e30*/  UMOV UR9, UR10 ;  /* 0x0000000a00097c82 */ /* 0x000fe40008000000 */
[----:B------:R-:W-:Y:S02]  /*8e40*/  UIMAD.WIDE.U32 UR8, UR40, UR12, UR8 ;  /* 0x0000000c280872a5 */ /* 0x000fe4000f8e0008 */
[----:B------:R-:W-:-:S03]  /*8e50*/  UIMAD UR7, UR40, UR13, UR7 ;  /* 0x0000000d280772a4 */ /* 0x000fc6000f8e0207 */
[----:B------:R-:W-:Y:S02]  /*8e60*/  ULDC.64 UR12, c[0x0][0xb98] ;  /* 0x0002e600000c7ab9 */ /* 0x000fe40000000a00 */
[----:B------:R-:W0:Y:S01]  /*8e70*/  @P1 LDC R4, c[0x0][0xbec] ;  /* 0x0002fb00ff041b82 */ /* 0x000e220000000800 */
[----:B------:R-:W-:Y:S02]  /*8e80*/  UIADD3 UR9, UR9, UR7, URZ ;  /* 0x0000000709097290 */ /* 0x000fe4000fffe03f */
[----:B------:R-:W-:Y:S02]  /*8e90*/  UIMAD UR7, UR38, UR12, URZ ;  /* 0x0000000c260772a4 */ /* 0x000fe4000f8e023f */
[----:B------:R-:W-:Y:S02]  /*8ea0*/  UIMAD.WIDE.U32 UR8, UR37, UR12, UR8 ;  /* 0x0000000c250872a5 */ /* 0x000fe4000f8e0008 */
[----:B------:R-:W-:Y:S01]  /*8eb0*/  UIMAD UR7, UR37, UR13, UR7 ;  /* 0x0000000d250772a4 */ /* 0x000fe2000f8e0207 */
[----:B------:R-:W1:Y:S02]  /*8ec0*/  @P1 LDC R8, c[0x0][0xbf0] ;  /* 0x0002fc00ff081b82 */ /* 0x000e640000000800 */
[----:B------:R-:W-:Y:S01]  /*8ed0*/  ULDC.64 UR12, c[0x0][0xb88] ;  /* 0x0002e200000c7ab9 */ /* 0x000fe20000000a00 */
[----:B0-----:R-:W-:-:S04]  /*8ee0*/  @P1 IMAD.HI.U32 R3, R5, R4, RZ ;  /* 0x0000000405031227 */ /* 0x001fc800078e00ff */
[----:B------:R-:W-:Y:S01]  /*8ef0*/  IMAD.MOV.U32 R4, RZ, RZ, R5 ;  /* 0x000000ffff047224 */ /* 0x000fe200078e0005 */
[----:B-1----:R-:W-:Y:S01]  /*8f00*/  @P1 SHF.R.U32.HI R4, RZ, R8, R3 ;  /* 0x00000008ff041219 */ /* 0x002fe20000011603 */
[----:B------:R-:W-:-:S03]  /*8f10*/  IMAD.U32 R8, RZ, RZ, UR7 ;  /* 0x00000007ff087e24 */ /* 0x000fc6000f8e00ff */
[----:B------:R-:W-:-:S05]  /*8f20*/  IADD3 R3, -R4, RZ, RZ ;  /* 0x000000ff04037210 */ /* 0x000fca0007ffe1ff */
[----:B------:R-:W-:Y:S01]  /*8f30*/  IMAD R3, R6, R3, R5 ;  /* 0x0000000306037224 */ /* 0x000fe200078e0205 */
[----:B------:R-:W-:Y:S02]  /*8f40*/  SHF.R.S32.HI R5, RZ, 0x1f, R4 ;  /* 0x0000001fff057819 */ /* 0x000fe40000011404 */
        /* <DEDUP_REMOVED lines=12> */
.L_x_6757:
[----:B------:R-:W-:Y:S05]  /*9010*/  BSYNC B1 ;  /* 0x0000000000017941 */ /* 0x000fea0003800000 */
.L_x_6756:
[----:B------:R-:W1:Y:S01]  /*9020*/  @P0 LDC R5, c[0x0][0xbf0] ;  /* 0x0002fc00ff050b82 */ /* 0x000e620000000800 */
[----:B------:R-:W-:Y:S01]  /*9030*/  ULDC.64 UR12, c[0x0][0xaa0] ;  /* 0x0002a800000c7ab9 */ /* 0x000fe20000000a00 */
[----:B------:R-:W-:Y:S01]  /*9040*/  MOV R8, UR39 ;  /* 0x0000002700087c02 */ /* 0x000fe20008000f00 */
[----:B------:R-:W-:Y:S01]  /*9050*/  UIMAD UR7, UR10, UR12, URZ ;  /* 0x0000000c0a0772a4 */ /* 0x000fe2000f8e023f */
[----:B0-----:R-:W-:Y:S01]  /*9060*/  IMAD R3, R152, 0x20, R17 ;  /* 0x0000002098037824 */ /* 0x001fe200078e0211 */
[----:B------:R-:W-:Y:S01]  /*9070*/  UIMAD.WIDE.U32 UR8, UR4, UR12, URZ ;  /* 0x0000000c040872a5 */ /* 0x000fe2000f8e003f */
[----:B------:R-:W-:Y:S01]  /*9080*/  BSSY B1, `(.L_x_6758) ;  /* 0x0000039000017945 */ /* 0x000fe20003800000 */
[----:B------:R-:W-:Y:S01]  /*9090*/  UIMAD UR7, UR4, UR13, UR7 ;  /* 0x0000000d040772a4 */ /* 0x000fe2000f8e0207 */
[----:B------:R-:W-:Y:S02]  /*90a0*/  IMAD R8, R8, 0x80, R3 ;  /* 0x0000008008087824 */ /* 0x000fe400078e0203 */
        /* <DEDUP_REMOVED lines=8> */
[----:B------:R-:W-:Y:S02]  /*9130*/  UIADD3 UR9, UR9, UR4, URZ ;  /* 0x0000000409097290 */ /* 0x000fe4000fffe03f */
[----:B------:R-:W-:Y:S01]  /*9140*/  UIMAD UR4, UR38, UR10, URZ ;  /* 0x0000000a260472a4 */ /* 0x000fe2000f8e023f */
[----:B-1----:R-:W-:Y:S01]  /*9150*/  @P0 SHF.R.U32.HI R3, RZ, R5, R4 ;  /* 0x00000005ff030219 */ /* 0x002fe20000011604 */
[----:B------:R-:W-:Y:S02]  /*9160*/  UIMAD.WIDE.U32 UR8, UR37, UR10, UR8 ;  /* 0x0000000a250872a5 */ /* 0x000fe4000f8e0008 */
[----:B------:R-:W-:Y:S01]  /*9170*/  UIMAD UR4, UR37, UR11, UR4 ;  /* 0x0000000b250472a4 */ /* 0x000fe2000f8e0204 */
[--C-:B------:R-:W-:Y:S01]  /*9180*/  SHF.R.S32.HI R4, RZ, 0x1f, R3.reuse ;  /* 0x0000001fff047819 */ /* 0x100fe20000011403 */
[----:B------:R-:W-:Y:S01]  /*9190*/  IMAD.MOV R7, RZ, RZ, -R3 ;  /* 0x000000ffff077224 */ /* 0x000fe200078e0a03 */
[----:B------:R-:W-:Y:S01]  /*91a0*/  ULDC.64 UR10, c[0x0][0xae0] ;  /* 0x0002b800000a7ab9 */ /* 0x000fe20000000a00 */
[----:B------:R-:W-:-:S02]  /*91b0*/  UIADD3 UR4, UR9, UR4, URZ ;  /* 0x0000000409047290 */ /* 0x000fc4000fffe03f */
[----:B------:R-:W-:Y:S01]  /*91c0*/  MOV R5, UR9 ;  /* 0x0000000900057c02 */ /* 0x000fe20008000f00 */
[----:B------:R-:W-:Y:S02]  /*91d0*/  IMAD R6, R4, UR10, RZ ;  /* 0x0000000a04067c24 */ /* 0x000fe4000f8e02ff */
[----:B------:R-:W-:Y:S01]  /*91e0*/  IMAD.U32 R4, RZ, RZ, UR8 ;  /* 0x00000008ff047e24 */ /* 0x000fe2000f8e00ff */
[----:B------:R-:W-:Y:S01]  /*91f0*/  ULDC.64 UR8, c[0x0][0xad8] ;  /* 0x0002b60000087ab9 */ /* 0x000fe20000000a00 */
[----:B------:R-:W-:Y:S02]  /*9200*/  IMAD.U32 R5, RZ, RZ, UR4 ;  /* 0x00000004ff057e24 */ /* 0x000fe4000f8e00ff */
[----:B------:R-:W-:Y:S02]  /*9210*/  IMAD R7, R11, R7, R8 ;  /* 0x000000070b077224 */ /* 0x000fe400078e0208 */
[C---:B------:R-:W-:Y:S02]  /*9220*/  IMAD R9, R3.reuse, UR11, R6 ;  /* 0x0000000b03097c24 */ /* 0x040fe4000f8e0206 */
[----:B------:R-:W-:Y:S01]  /*9230*/  IMAD.WIDE.U32 R4, R3, UR10, R4 ;  /* 0x0000000a03047c25 */ /* 0x000fe2000f8e0004 */
[----:B------:R-:W-:-:S03]  /*9240*/  SHF.R.S32.HI R3, RZ, 0x1f, R7 ;  /* 0x0000001fff037819 */ /* 0x000fc60000011407 */
[----:B------:R-:W-:Y:S02]  /*9250*/  IMAD.U32 R8, RZ, RZ, UR39 ;  /* 0x00000027ff087e24 */ /* 0x000fe4000f8e00ff */
[----:B------:R-:W-:Y:S02]  /*9260*/  IMAD.IADD R5, R5, 0x1, R9 ;  /* 0x0000000105057824 */ /* 0x000fe400078e0209 */
[----:B------:R-:W-:Y:S02]  /*9270*/  IMAD R6, R3, UR8, RZ ;  /* 0x0000000803067c24 */ /* 0x000fe4000f8e02ff */
[----:B------:R-:W-:Y:S02]  /*9280*/  IMAD R8, R8, 0x80, R17 ;  /* 0x0000008008087824 */ /* 0x000fe400078e0211 */
[----:B-----5:R-:W-:Y:S02]  /*9290*/  IMAD R11, R0, R11, RZ ;  /* 0x0000000b000b7224 */ /* 0x020fe400078e02ff */
[C---:B------:R-:W-:Y:S01]  /*92a0*/  IMAD R3, R7.reuse, UR9, R6 ;  /* 0x0000000907037c24 */ /* 0x040fe2000f8e0206 */
[C---:B------:R-:W-:Y:S01]  /*92b0*/  IADD3 R0, R8.reuse, 0x20, RZ ;  /* 0x0000002008007810 */ /* 0x040fe20007ffe0ff */
[----:B------:R-:W-:Y:S01]  /*92c0*/  IMAD.WIDE.U32 R4, R7, UR8, R4 ;  /* 0x0000000807047c25 */ /* 0x000fe2000f8e0004 */
[-C--:B------:R-:W-:Y:S01]  /*92d0*/  ISETP.GE.AND P2, PT, R8, R11.reuse, PT ;  /* 0x0000000b0800720c */ /* 0x080fe20003f46270 */
[----:B------:R-:W-:Y:S01]  /*92e0*/  ULDC.64 UR8, c[0x0][0xa80] ;  /* 0x0002a00000087ab9 */ /* 0x000fe20000000a00 */
[----:B------:R-:W-:Y:S01]  /*92f0*/  ISETP.GE.AND P1, PT, R0, R11, PT ;  /* 0x0000000b0000720c */ /* 0x000fe20003f26270 */
[----:B------:R-:W-:Y:S01]  /*9300*/  IMAD.IADD R3, R5, 0x1, R3 ;  /* 0x0000000105037824 */ /* 0x000fe200078e0203 */
[----:B------:R-:W-:Y:S01]  /*9310*/  LEA R6, P3, R4, UR8, 0x1 ;  /* 0x0000000804067c11 */ /* 0x000fe2000f8608ff */
[----:B------:R-:W-:-:S03]  /*9320*/  VIADD R0, R8, 0x40 ;  /* 0x0000004008007836 */ /* 0x000fc60000000000 */
[----:B------:R-:W-:Y:S01]  /*9330*/  LEA.HI.X R3, R4, UR9, R3, 0x1, P3 ;  /* 0x0000000904037c11 */ /* 0x000fe200098f0c03 */
[----:B------:R0:W1:Y:S01]  /*9340*/  SHFL.IDX PT, R7, R6, RZ, 0x181f ;  /* 0x00181fff06077589 */ /* 0x00006200000e0000 */
[----:B------:R-:W-:-:S03]  /*9350*/  ISETP.GE.AND P0, PT, R0, R11, PT ;  /* 0x0000000b0000720c */ /* 0x000fc60003f06270 */
[----:B------:R0:W2:Y:S01]  /*9360*/  SHFL.IDX PT, R5, R3, RZ, 0x181f ;  /* 0x00181fff03057589 */ /* 0x0000a200000e0000 */
[----:B------:R-:W-:Y:S09]  /*9370*/  @P2 BRA `(.L_x_6759) ;  /* 0x0000000000242947 */ /* 0x000ff20003800000 */
[----:B------:R-:W-:Y:S02]  /*9380*/  ULDC UR4, c[0x0][0xac8] ;  /* 0x0002b20000047ab9 */ /* 0x000fe40000000800 */
[----:B------:R-:W-:Y:S02]  /*9390*/  ISETP.GE.AND P4, PT, R22, UR4, PT ;  /* 0x0000000416007c0c */ /* 0x000fe4000bf86270 */
[----:B------:R-:W-:-:S11]  /*93a0*/  ISETP.GE.AND P5, PT, R18, UR4, PT ;  /* 0x0000000412007c0c */ /* 0x000fd6000bfa6270 */
[-C--:B-1----:R-:W-:Y:S02]  /*93b0*/  @!P4 LEA R12, P2, R22, R7.reuse, 0x1 ;  /* 0x00000007160cc211 */ /* 0x082fe400078408ff */
[----:B------:R-:W-:Y:S02]  /*93c0*/  @!P5 LEA R4, P3, R18, R7, 0x1 ;  /* 0x000000071204d211 */ /* 0x000fe400078608ff */
[-C--:B--2---:R-:W-:Y:S02]  /*93d0*/  @!P4 LEA.HI.X R13, R22, R5.reuse, R189, 0x1, P2 ;  /* 0x00000005160dc211 */ /* 0x084fe400010f0cbd */
[----:B------:R-:W-:-:S03]  /*93e0*/  @!P5 LEA.HI.X R5, R18, R5, R188, 0x1, P3 ;  /* 0x000000051205d211 */ /* 0x000fc600018f0cbc */
[----:B------:R3:W-:Y:S04]  /*93f0*/  @!P4 ST.E.128 desc[UR50][R12.64], RZ ;  /* 0x000000ff0c00c985 */ /* 0x0007e8000c101d32 */
[----:B------:R3:W-:Y:S02]  /*9400*/  @!P5 ST.E.128 desc[UR50][R4.64], RZ ;  /* 0x000000ff0400d985 */ /* 0x0007e4000c101d32 */
.L_x_6759:
[----:B------:R-:W-:Y:S05]  /*9410*/  BSYNC B1 ;  /* 0x0000000000017941 */ /* 0x000fea0003800000 */
.L_x_6758:
[----:B--23--:R2:W3:Y:S01]  /*9420*/  SHFL.IDX PT, R5, R3, 0x1, 0x181f ;  /* 0x00381f0003057f89 */ /* 0x00c4e200000e0000 */
        /* <DEDUP_REMOVED lines=8> */
[-C--:B---3--:R-:W-:Y:S02]  /*94b0*/  @!P3 LEA.HI.X R13, R22, R5.reuse, R189, 0x1, P1 ;  /* 0x00000005160db211 */ /* 0x088fe400008f0cbd */
[----:B------:R-:W-:-:S03]  /*94c0*/  @!P4 LEA.HI.X R5, R18, R5, R188, 0x1, P2 ;  /* 0x000000051205c211 */ /* 0x000fc600010f0cbc */
[----:B------:R4:W-:Y:S04]  /*94d0*/  @!P3 ST.E.128 desc[UR50][R12.64], RZ ;  /* 0x000000ff0c00b985 */ /* 0x0009e8000c101d32 */
[----:B------:R4:W-:Y:S02]  /*94e0*/  @!P4 ST.E.128 desc[UR50][R4.64], RZ ;  /* 0x000000ff0400c985 */ /* 0x0009e4000c101d32 */
.L_x_6761:
[----:B------:R-:W-:Y:S05]  /*94f0*/  BSYNC B1 ;  /* 0x0000000000017941 */ /* 0x000fea0003800000 */
.L_x_6760:
[----:B---34-:R3:W4:Y:S01]  /*9500*/  SHFL.IDX PT, R5, R3, 0x2, 0x181f ;  /* 0x00581f0003057f89 */ /* 0x01872200000e0000 */
        /* <DEDUP_REMOVED lines=10> */
[----:B------:R1:W-:Y:S04]  /*95b0*/  @!P2 ST.E.128 desc[UR50][R12.64], RZ ;  /* 0x000000ff0c00a985 */ /* 0x0003e8000c101d32 */
[----:B------:R1:W-:Y:S02]  /*95c0*/  @!P3 ST.E.128 desc[UR50][R4.64], RZ ;  /* 0x000000ff0400b985 */ /* 0x0003e4000c101d32 */
.L_x_6763:
[----:B------:R-:W-:Y:S05]  /*95d0*/  BSYNC B1 ;  /* 0x0000000000017941 */ /* 0x000fea0003800000 */
.L_x_6762:
[----:B------:R-:W-:Y:S01]  /*95e0*/  VIADD R0, R8, 0x60 ;  /* 0x0000006008007836 */ /* 0x000fe20000000000 */
[----:B0-23--:R-:W0:Y:S04]  /*95f0*/  SHFL.IDX PT, R3, R3, 0x3, 0x181f ;  /* 0x00781f0003037f89 */ /* 0x00de2800000e0000 */
[----:B------:R-:W-:Y:S01]  /*9600*/  ISETP.GE.AND P0, PT, R0, R11, PT ;  /* 0x0000000b0000720c */ /* 0x000fe20003f06270 */
[----:B-1--4-:R1:W2:-:S12]  /*9610*/  SHFL.IDX PT, R5, R6, 0x3, 0x181f ;  /* 0x00781f0006057f89 */ /* 0x01229800000e0000 */
[----:B-1----:R-:W-:Y:S05]  /*9620*/  @P0 BRA `(.L_x_6754) ;  /* 0x0000000000240947 */ /* 0x002fea0003800000 */
[----:B------:R-:W-:Y:S02]  /*9630*/  ULDC UR4, c[0x0][0xac8] ;  /* 0x0002b20000047ab9 */ /* 0x000fe40000000800 */
[----:B------:R-:W-:Y:S02]  /*9640*/  ISETP.GE.AND P2, PT, R22, UR4, PT ;  /* 0x0000000416007c0c */ /* 0x000fe4000bf46270 */
[----:B------:R-:W-:-:S11]  /*9650*/  ISETP.GE.AND P3, PT, R18, UR4, PT ;  /* 0x0000000412007c0c */ /* 0x000fd6000bf66270 */
[-C--:B--2---:R-:W-:Y:S02]  /*9660*/  @!P2 LEA R6, P0, R22, R5.reuse, 0x1 ;  /* 0x000000051606a211 */ /* 0x084fe400078008ff */
[----:B------:R-:W-:Y:S02]  /*9670*/  @!P3 LEA R4, P1, R18, R5, 0x1 ;  /* 0x000000051204b211 */ /* 0x000fe400078208ff */
[-C--:B0-----:R-:W-:Y:S02]  /*9680*/  @!P2 LEA.HI.X R7, R22, R3.reuse, R189, 0x1, P0 ;  /* 0x000000031607a211 */ /* 0x081fe400000f0cbd */
[----:B------:R-:W-:-:S03]  /*9690*/  @!P3 LEA.HI.X R5, R18, R3, R188, 0x1, P1 ;  /* 0x000000031205b211 */ /* 0x000fc600008f0cbc */
[----:B------:R0:W-:Y:S04]  /*96a0*/  @!P2 ST.E.128 desc[UR50][R6.64], RZ ;  /* 0x000000ff0600a985 */ /* 0x0001e8000c101d32 */
[----:B------:R0:W-:Y:S02]  /*96b0*/  @!P3 ST.E.128 desc[UR50][R4.64], RZ ;  /* 0x000000ff0400b985 */ /* 0x0001e4000c101d32 */
.L_x_6754:
[----:B------:R-:W-:Y:S05]  /*96c0*/  BSYNC B0 ;  /* 0x0000000000007941 */ /* 0x000fea0003800000 */
.L_x_6745:
[----:B------:R-:W-:Y:S02]  /*96d0*/  ULDC UR4, c[0x0][0xc3c] ;  /* 0x00030f0000047ab9 */ /* 0x000fe40000000800 */
[----:B------:R-:W-:-:S13]  /*96e0*/  ISETP.GE.AND P0, PT, R51, UR4, PT ;  /* 0x0000000433007c0c */ /* 0x000fda000bf06270 */
[----:B------:R-:W-:Y:S05]  /*96f0*/  @!P0 BRA `(.L_x_6764) ;  /* 0xffffff7400948947 */ /* 0x000fea000383ffff */
[----:B------:R-:W-:Y:S05]  /*9700*/  EXIT ;  /* 0x000000000000794d */ /* 0x000fea0003800000 */
.L_x_6717:
[----:B------:R-:W-:-:S08]  /*9710*/  NOP ;  /* 0x0000000000007918 */ /* 0x000fd00000000000 */
[----:B------:R-:W0:-:S00]  /*9720*/  USETMAXREG.DEALLOC.CTAPOOL 0x28 ;  /* 0x00000028000079c8 */ /* 0x000e0000080e0500 */
        /* <DEDUP_REMOVED lines=14> */
.L_x_6765:
        /* <DEDUP_REMOVED lines=12> */
[C---:B------:R-:W-:Y:S02]  /*98d0*/  ISETP.GE.U32.AND P2, PT, R5.reuse, 0x2, PT ;  /* 0x000000020500780c */ /* 0x040fe40003f46070 */
[C---:B------:R-:W-:Y:S02]  /*98e0*/  ISETP.GE.U32.AND P3, PT, R5.reuse, 0x4, PT ;  /* 0x000000040500780c */ /* 0x040fe40003f66070 */
[C---:B------:R-:W-:Y:S02]  /*98f0*/  ISETP.GE.U32.AND P4, PT, R5.reuse, 0x8, PT ;  /* 0x000000080500780c */ /* 0x040fe40003f86070 */
[----:B------:R-:W-:Y:S02]  /*9900*/  ISETP.GE.U32.AND P5, PT, R5, 0x10, PT ;  /* 0x000000100500780c */ /* 0x000fe40003fa6070 */
[----:B------:R-:W-:Y:S01]  /*9910*/  MOV R16, RZ ;  /* 0x000000ff00107202 */ /* 0x000fe20000000f00 */
        /* <DEDUP_REMOVED lines=23> */
.L_x_6771:
        /* <DEDUP_REMOVED lines=12> */
.L_x_6770:
[----:B------:R-:W-:Y:S05]  /*9b50*/  BSYNC B0 ;  /* 0x0000000000007941 */ /* 0x000fea0003800000 */
.L_x_6769:
        /* <DEDUP_REMOVED lines=21> */
.L_x_6767:
        /* <DEDUP_REMOVED lines=15> */
.L_x_6772:
[----:B---3--:R-:W-:Y:S01]  /*9da0*/  IMAD R16, R16, UR5, R8 ;  /* 0x0000000510107c24 */ /* 0x008fe2000f8e0208 */
[----:B0-----:R-:W-:Y:S02]  /*9db0*/  IABS R2, R10 ;  /* 0x0000000a00027213 */ /* 0x001fe40000000000 */
[----:B-1----:R-:W-:Y:S02]  /*9dc0*/  IADD3 R0, RZ, -R3, RZ ;  /* 0x80000003ff007210 */ /* 0x002fe40007ffe0ff */
[----:B------:R-:W-:Y:S01]  /*9dd0*/  IADD3 R11, -R16, UR6, RZ ;  /* 0x00000006100b7c10 */ /* 0x000fe2000fffe1ff */
[----:B------:R-:W-:Y:S01]  /*9de0*/  IMAD.MOV R4, RZ, RZ, -R2 ;  /* 0x000000ffff047224 */ /* 0x000fe200078e0a02 */
[----:B------:R-:W-:Y:S01]  /*9df0*/  IADD3 R19, R19, UR4, RZ ;  /* 0x0000000413137c10 */ /* 0x000fe2000fffe0ff */
[----:B--2---:R-:W-:Y:S01]  /*9e00*/  IMAD R7, R0, R9, RZ ;  /* 0x0000000900077224 */ /* 0x004fe200078e02ff */
        /* <DEDUP_REMOVED lines=8> */
[-C--:B------:R-:W-:Y:S01]  /*9e90*/  @!P1 IADD3 R0, R0, -R9.reuse, RZ ;  /* 0x8000000900009210 */ /* 0x080fe20007ffe0ff */
        /* <DEDUP_REMOVED lines=12> */
.L_x_6768:
[----:B------:R-:W-:Y:S01]  /*9f60*/  ULDC UR4, c[0x0][0xc3c] ;  /* 0x00030f0000047ab9 */ /* 0x000fe20000000800 */
[----:B------:R-:W-:Y:S01]  /*9f70*/  IMAD.MOV.U32 R17, RZ, RZ, RZ ;  /* 0x000000ffff117224 */ /* 0x000fe200078e00ff */
[----:B------:R-:W-:Y:S01]  /*9f80*/  MOV R19, UR4 ;  /* 0x0000000400137c02 */ /* 0x000fe20008000f00 */
[----:B------:R-:W-:Y:S02]  /*9f90*/  IMAD.U32 R16, RZ, RZ, UR6 ;  /* 0x00000006ff107e24 */ /* 0x000fe4000f8e00ff */
[----:B------:R-:W-:-:S07]  /*9fa0*/  IMAD.MOV.U32 R18, RZ, RZ, RZ ;  /* 0x000000ffff127224 */ /* 0x000fce00078e00ff */
.L_x_6773:
[----:B------:R-:W-:-:S13]  /*9fb0*/  ISETP.NE.AND P0, PT, R5, RZ, PT ;  /* 0x000000ff0500720c */ /* 0x000fda0003f05270 */
[----:B------:R-:W0:Y:S01]  /*9fc0*/  @!P0 S2R R3, SR_CgaCtaId ;  /* 0x0000000000038919 */ /* 0x000e220000008800 */
[----:B------:R-:W-:-:S04]  /*9fd0*/  @!P0 MOV R0, 0x400 ;  /* 0x0000040000008802 */ /* 0x000fc80000000f00 */
[----:B0-----:R-:W-:-:S05]  /*9fe0*/  @!P0 LEA R0, R3, R0, 0x18 ;  /* 0x0000000003008211 */ /* 0x001fca00078ec0ff */
[----:B------:R1:W-:Y:S01]  /*9ff0*/  @!P0 STS.128 [R0+0x288d0], R16 ;  /* 0x0288d01000008388 */ /* 0x0003e20000000c00 */
[----:B------:R-:W-:Y:S06]  /*a000*/  BAR.ARV 0x5, 0x180 ;  /* 0x0146000000007b1d */ /* 0x000fec0000002000 */
.L_x_6766:
[----:B------:R2:W-:Y:S01]  /*a010*/  STL [R1+0x1c], RZ ;  /* 0x00001cff01007387 */ /* 0x0005e20000100800 */
[----:B------:R-:W-:Y:S01]  /*a020*/  ULDC UR4, c[0x0][0xc3c] ;  /* 0x00030f0000047ab9 */ /* 0x000fe20000000800 */
[----:B------:R-:W-:Y:S01]  /*a030*/  IMAD.MOV.U32 R28, RZ, RZ, 0x1 ;  /* 0x00000001ff1c7424 */ /* 0x000fe200078e00ff */
[----:B0-----:R-:W-:Y:S01]  /*a040*/  ISETP.GE.AND P0, PT, R19, UR4, PT ;  /* 0x0000000413007c0c */ /* 0x001fe2000bf06270 */
[----:B------:R-:W-:-:S12]  /*a050*/  IMAD.MOV.U32 R25, RZ, RZ, RZ ;  /* 0x000000ffff197224 */ /* 0x000fd800078e00ff */
[----:B--2---:R-:W-:Y:S05]  /*a060*/  @P0 BRA `(.L_x_6774) ;  /* 0x0000004400b80947 */ /* 0x004fea0003800000 */
[----:B------:R-:W0:Y:S01]  /*a070*/  S2R R3, SR_TID.X ;  /* 0x0000000000037919 */ /* 0x000e220000002100 */
[----:B------:R-:W2:Y:S01]  /*a080*/  S2UR UR5, SR_CgaCtaId ;  /* 0x00000000000579c3 */ /* 0x000ea20000008800 */
[----:B------:R-:W-:Y:S01]  /*a090*/  UMOV UR4, 0x400 ;  /* 0x0000040000047882 */ /* 0x000fe20000000000 */
[----:B------:R-:W-:Y:S01]  /*a0a0*/  BSSY B8, `(.L_x_6774) ;  /* 0x000046a000087945 */ /* 0x000fe20003800000 */
[----:B------:R3:W-:Y:S01]  /*a0b0*/  STL [R1+0x1c], RZ ;  /* 0x00001cff01007387 */ /* 0x0007e20000100800 */
[----:B------:R-:W-:Y:S01]  /*a0c0*/  IMAD.MOV.U32 R28, RZ, RZ, 0x1 ;  /* 0x00000001ff1c7424 */ /* 0x000fe200078e00ff */
[----:B------:R-:W-:Y:S01]  /*a0d0*/  MOV R25, RZ ;  /* 0x000000ff00197202 */ /* 0x000fe20000000f00 */
[----:B------:R-:W-:Y:S01]  /*a0e0*/  ULOP3.LUT UR37, UR36, 0x2, URZ, 0xfc, !UPT ;  /* 0x0000000224257892 */ /* 0x000fe2000f8efc3f */
[----:B------:R-:W-:Y:S01]  /*a0f0*/  ULDC UR38, c[0x0][0xc] ;  /* 0x0000030000267ab9 */ /* 0x000fe20000000800 */
[----:B--2---:R-:W-:-:S06]  /*a100*/  ULEA UR4, UR5, UR4, 0x18 ;  /* 0x0000000405047291 */ /* 0x004fcc000f8ec03f */
[----:B------:R-:W-:Y:S02]  /*a110*/  IMAD.U32 R22, RZ, RZ, UR4 ;  /* 0x00000004ff167e24 */ /* 0x000fe4000f8e00ff */
[----:B0-----:R-:W-:-:S05]  /*a120*/  IMAD.SHL.U32 R30, R3, 0x8, RZ ;  /* 0x00000008031e7824 */ /* 0x001fca00078e00ff */
[----:B-1----:R-:W-:-:S04]  /*a130*/  LOP3.LUT R0, R30, 0x1f8, RZ, 0xc0, !PT ;  /* 0x000001f81e007812 */ /* 0x002fc800078ec0ff */
[----:B------:R-:W-:-:S04]  /*a140*/  LOP3.LUT R3, R0, 0x38, R3, 0x78, !PT ;  /* 0x0000003800037812 */ /* 0x000fc800078e7803 */
[----:B------:R-:W-:Y:S02]  /*a150*/  LOP3.LUT R34, R3, 0x200, R30, 0xf8, !PT ;  /* 0x0000020003227812 */ /* 0x000fe400078ef81e */
[----:B------:R-:W-:-:S03]  /*a160*/  LOP3.LUT R30, R30, 0x38, RZ, 0xc0, !PT ;  /* 0x000000381e1e7812 */ /* 0x000fc600078ec0ff */
[----:B------:R-:W-:Y:S01]  /*a170*/  IMAD R0, R34, 0x2, R22 ;  /* 0x0000000222007824 */ /* 0x000fe200078e0216 */
[----:B------:R-:W-:-:S04]  /*a180*/  LOP3.LUT R29, R30, 0x40, RZ, 0xfc, !PT ;  /* 0x000000401e1d7812 */ /* 0x000fc800078efcff */
[----:B------:R3:W-:Y:S03]  /*a190*/  STL [R1], R0 ;  /* 0x0000000001007387 */ /* 0x0007e60000100800 */
.L_x_6837:
[----:B0-----:R-:W0:Y:S02]  /*a1a0*/  LDC.64 R2, c[0x0][0xc88] ;  /* 0x00032200ff027b82 */ /* 0x001e240000000a00 */
[----:B0-----:R-:W-:-:S05]  /*a1b0*/  IMAD.WIDE R2, R19, 0x4, R2 ;  /* 0x0000000413027825 */ /* 0x001fca00078e0202 */
[----:B---3--:R-:W3:Y:S01]  /*a1c0*/  LDG.E R31, desc[UR50][R2.64] ;  /* 0x00000032021f7981 */ /* 0x008ee2000c1e1900 */
[----:B------:R-:W-:Y:S05]  /*a1d0*/  YIELD ;  /* 0x0000000000007946 */ /* 0x000fea0003800000 */
[----:B------:R-:W-:Y:S01]  /*a1e0*/  ULDC.64 UR4, c[0x0][0xa28] ;  /* 0x00028a0000047ab9 */ /* 0x000fe20000000a00 */
[----:B------:R-:W-:Y:S01]  /*a1f0*/  IMAD.MOV.U32 R36, RZ, RZ, RZ ;  /* 0x000000ffff247224 */ /* 0x000fe200078e00ff */
[----:B------:R-:W-:Y:S01]  /*a200*/  ISETP.NE.U32.AND P0, PT, RZ, UR4, PT ;  /* 0x00000004ff007c0c */ /* 0x000fe2000bf05070 */
[----:B------:R-:W-:-:S03]  /*a210*/  ULDC.64 UR6, c[0x0][0xa18] ;  /* 0x0002860000067ab9 */ /* 0x000fc60000000a00 */
[----:B------:R-:W-:Y:S02]  /*a220*/  ISETP.NE.AND.EX P0, PT, RZ, UR5, PT, P0 ;  /* 0x00000005ff007c0c */ /* 0x000fe4000bf05300 */
[----:B---3--:R-:W-:-:S11]  /*a230*/  SHF.R.S32.HI R0, RZ, 0x1f, R31 ;  /* 0x0000001fff007819 */ /* 0x008fd6000001141f */
[C---:B------:R-:W-:Y:S01]  /*a240*/  @P0 LEA R2, P1, R31.reuse, UR4, 0x2 ;  /* 0x000000041f020c11 */ /* 0x040fe2000f8210ff */
[C---:B------:R-:W-:Y:S01]  /*a250*/  IMAD.SHL.U32 R23, R31.reuse, 0x4, RZ ;  /* 0x000000041f177824 */ /* 0x040fe200078e00ff */
[C-C-:B------:R-:W-:Y:S01]  /*a260*/  SHF.L.U64.HI R24, R31.reuse, 0x2, R0.reuse ;  /* 0x000000021f187819 */ /* 0x140fe20000010200 */
[----:B------:R0:W-:Y:S01]  /*a270*/  STL [R1+0x10], R0 ;  /* 0x0000100001007387 */ /* 0x0001e20000100800 */
[----:B------:R-:W-:Y:S01]  /*a280*/  @P0 LEA.HI.X R3, R31, UR5, R0, 0x2, P1 ;  /* 0x000000051f030c11 */ /* 0x000fe200088f1400 */
[----:B------:R-:W-:-:S04]  /*a290*/  ULDC.64 UR4, c[0x0][0xa00] ;  /* 0x0002800000047ab9 */ /* 0x000fc80000000a00 */
[----:B-1----:R1:W5:Y:S01]  /*a2a0*/  @P0 LDG.E R36, desc[UR50][R2.64] ;  /* 0x0000003202240981 */ /* 0x002362000c1e1900 */
[----:B------:R-:W-:Y:S02]  /*a2b0*/  ISETP.NE.U32.AND P0, PT, RZ, UR4, PT ;  /* 0x00000004ff007c0c */ /* 0x000fe4000bf05070 */
[----:B------:R-:W-:Y:S02]  /*a2c0*/  LOP3.LUT R27, R27, 0xffffffef, RZ, 0xc0, !PT ;  /* 0xffffffef1b1b7812 */ /* 0x000fe400078ec0ff */
[----:B------:R-:W-:Y:S02]  /*a2d0*/  ISETP.NE.AND.EX P2, PT, RZ, UR5, PT, P0 ;  /* 0x00000005ff007c0c */ /* 0x000fe4000bf45300 */
[----:B0-----:R-:W-:Y:S02]  /*a2e0*/  MOV R0, RZ ;  /* 0x000000ff00007202 */ /* 0x001fe40000000f00 */
[----:B------:R-:W-:Y:S02]  /*a2f0*/  ISETP.NE.U32.AND P0, PT, RZ, UR6, PT ;  /* 0x00000006ff007c0c */ /* 0x000fe4000bf05070 */
[----:B-1----:R-:W-:-:S02]  /*a300*/  IADD3 R2, P1, R23, UR4, RZ ;  /* 0x0000000417027c10 */ /* 0x002fc4000ff3e0ff */
[----:B------:R-:W-:Y:S02]  /*a310*/  ISETP.NE.AND.EX P0, PT, RZ, UR7, PT, P0 ;  /* 0x00000007ff007c0c */ /* 0x000fe4000bf05300 */
[----:B------:R-:W-:Y:S01]  /*a320*/  IADD3.X R3, R24, UR5, RZ, P1, !PT ;  /* 0x0000000518037c10 */ /* 0x000fe20008ffe4ff */
[----:B------:R-:W-:Y:S02]  /*a330*/  ULDC.64 UR4, c[0x0][0x418] ;  /* 0x0001060000047ab9 */ /* 0x000fe40000000a00 */
[----:B------:R-:W-:Y:S02]  /*a340*/  @P2 LOP3.LUT R27, R27, 0x10, RZ, 0xfc, !PT ;  /* 0x000000101b1b2812 */ /* 0x000fe400078efcff */
[----:B------:R-:W2:Y:S06]  /*a350*/  @P2 LDG.E R0, desc[UR50][R2.64] ;  /* 0x0000003202002981 */ /* 0x000eac000c1e1900 */
[----:B------:R-:W-:-:S04]  /*a360*/  @P0 IADD3 R4, P1, R23, UR6, RZ ;  /* 0x0000000617040c10 */ /* 0x000fc8000ff3e0ff */
[----:B------:R-:W-:Y:S01]  /*a370*/  @P0 IADD3.X R5, R24, UR7, RZ, P1, !PT ;  /* 0x0000000718050c10 */ /* 0x000fe20008ffe4ff */
[----:B--2---:R0:W-:Y:S04]  /*a380*/  STL [R1+0x4], R0 ;  /* 0x0000040001007387 */ /* 0x0041e80000100800 */
[----:B0-----:R-:W2:Y:S01]  /*a390*/  @P0 LDG.E R0, desc[UR50][R4.64] ;  /* 0x0000003204000981 */ /* 0x001ea2000c1e1900 */
[----:B------:R-:W-:-:S03]  /*a3a0*/  UISETP.NE.U32.AND UP0, UPT, UR4, URZ, UPT ;  /* 0x0000003f0400728c */ /* 0x000fc6000bf05070 */
[----:B------:R-:W-:Y:S01]  /*a3b0*/  ULDC UR4, c[0x0][0x424] ;  /* 0x0001090000047ab9 */ /* 0x000fe20000000800 */
[----:B------:R-:W-:-:S03]  /*a3c0*/  UISETP.NE.AND.EX UP0, UPT, UR5, URZ, UPT, UP0 ;  /* 0x0000003f0500728c */ /* 0x000fc6000bf05300 */
[----:B------:R-:W-:Y:S01]  /*a3d0*/  ULDC UR5, c[0x0][0x2f0] ;  /* 0x0000bc0000057ab9 */ /* 0x000fe20000000800 */
[----:B------:R-:W-:-:S04]  /*a3e0*/  USEL UR4, UR4, 0x1, UP0 ;  /* 0x0000000104047887 */ /* 0x000fc80008000000 */
[----:B------:R-:W-:-:S06]  /*a3f0*/  UIMAD UR4, UR4, UR5, URZ ;  /* 0x00000005040472a4 */ /* 0x000fcc000f8e023f */
[----:B------:R-:W-:Y:S01]  /*a400*/  IMAD.U32 R35, RZ, RZ, UR4 ;  /* 0x00000004ff237e24 */ /* 0x000fe2000f8e00ff */
[----:B--2---:R0:W-:Y:S01]  /*a410*/  @P0 STL [R1+0x14], R0 ;  /* 0x0000140001000387 */ /* 0x0041e20000100800 */
[----:B------:R-:W-:Y:S05]  /*a420*/  @P0 BRA `(.L_x_6775) ;  /* 0x0000000000200947 */ /* 0x000fea0003800000 */
[----:B------:R-:W-:Y:S02]  /*a430*/  ULDC UR4, c[0x0][0x288] ;  /* 0x0000a20000047ab9 */ /* 0x000fe40000000800 */
[----:B0-----:R-:W-:-:S05]  /*a440*/  IMAD.U32 R0, RZ, RZ, UR4 ;  /* 0x00000004ff007e24 */ /* 0x001fca000f8e00ff */
[----:B------:R1:W-:Y:S01]  /*a450*/  STL [R1+0x14], R0 ;  /* 0x0000140001007387 */ /* 0x0003e20000100800 */
[----:B------:R-:W-:Y:S05]  /*a460*/  @!P2 BRA `(.L_x_6775) ;  /* 0x000000000010a947 */ /* 0x000fea0003800000 */
[----:B------:R-:W2:Y:S04]  /*a470*/  LDG.E R5, desc[UR50][R2.64] ;  /* 0x0000003202057981 */ /* 0x000ea8000c1e1900 */
[----:B-1----:R-:W2:Y:S02]  /*a480*/  LDG.E R0, desc[UR50][R2.64+0x4] ;  /* 0x0000043202007981 */ /* 0x002ea4000c1e1900 */
[----:B--2---:R-:W-:-:S05]  /*a490*/  IMAD.IADD R0, R0, 0x1, -R5 ;  /* 0x0000000100007824 */ /* 0x004fca00078e0a05 */
[----:B------:R2:W-:Y:S02]  /*a4a0*/  STL [R1+0x14], R0 ;  /* 0x0000140001007387 */ /* 0x0005e40000100800 */
.L_x_6775:
        /* <DEDUP_REMOVED lines=9> */
.L_x_6776:
[----:B------:R-:W-:Y:S02]  /*a540*/  ULDC.64 UR4, c[0x0][0xa08] ;  /* 0x0002820000047ab9 */ /* 0x000fe40000000a00 */
[----:B------:R-:W-:-:S04]  /*a550*/  ISETP.NE.U32.AND P0, PT, RZ, UR4, PT ;  /* 0x00000004ff007c0c */ /* 0x000fc8000bf05070 */
[----:B------:R-:W-:-:S13]  /*a560*/  ISETP.NE.AND.EX P0, PT, RZ, UR5, PT, P0 ;  /* 0x00000005ff007c0c */ /* 0x000fda000bf05300 */
[----:B------:R-:W-:Y:S05]  /*a570*/  @!P0 BRA `(.L_x_6777) ;  /* 0x0000000000148947 */ /* 0x000fea0003800000 */
[----:B------:R-:W3:Y:S02]  /*a580*/  LDC.64 R2, c[0x0][0xa08] ;  /* 0x00028200ff027b82 */ /* 0x000ee40000000a00 */
[----:B---3--:R-:W-:-:S05]  /*a590*/  IMAD.WIDE R2, R33, 0x4, R2 ;  /* 0x0000000421027825 */ /* 0x008fca00078e0202 */
[----:B------:R-:W3:Y:S04]  /*a5a0*/  LDG.E R35, desc[UR50][R2.64] ;  /* 0x0000003202237981 */ /* 0x000ee8000c1e1900 */
[----:B012---:R-:W3:Y:S02]  /*a5b0*/  LDG.E R0, desc[UR50][R2.64+0x4] ;  /* 0x0000043202007981 */ /* 0x007ee4000c1e1900 */
[----:B---3--:R-:W-:-:S07]  /*a5c0*/  IADD3 R35, -R35, R0, RZ ;  /* 0x0000000023237210 */ /* 0x008fce0007ffe1ff */
.L_x_6777:
[----:B-----5:R-:W-:Y:S01]  /*a5d0*/  IMAD.IADD R35, R35, 0x1, -R36 ;  /* 0x0000000123237824 */ /* 0x020fe200078e0a24 */
[----:B------:R-:W-:Y:S03]  /*a5e0*/  BSSY B7, `(.L_x_6778) ;  /* 0x0000377000077945 */ /* 0x000fe60003800000 */
[C---:B012---:R-:W-:Y:S01]  /*a5f0*/  VIADD R0, R35.reuse, 0x7f ;  /* 0x0000007f23007836 */ /* 0x047fe20000000000 */
[----:B------:R-:W-:-:S04]  /*a600*/  ISETP.GT.AND P0, PT, R35, RZ, PT ;  /* 0x000000ff2300720c */ /* 0x000fc80003f04270 */
[----:B---3--:R-:W-:-:S04]  /*a610*/  SHF.R.S32.HI R3, RZ, 0x1f, R0 ;  /* 0x0000001fff037819 */ /* 0x008fc80000011400 */
[----:B------:R-:W-:-:S05]  /*a620*/  LEA.HI R32, R3, R0, RZ, 0x7 ;  /* 0x0000000003207211 */ /* 0x000fca00078f38ff */
[----:B------:R0:W-:Y:S01]  /*a630*/  STL [R1+0x18], R32 ;  /* 0x0000182001007387 */ /* 0x0001e20000100800 */
[----:B------:R-:W-:Y:S05]  /*a640*/  @P0 BRA `(.L_x_6779) ;  /* 0x0000000000440947 */ /* 0x000fea0003800000 */
[----:B------:R-:W1:Y:S02]  /*a650*/  S2R R2, SR_TID.X ;  /* 0x0000000000027919 */ /* 0x000e640000002100 */
        /* <DEDUP_REMOVED lines=10> */
[----:B------:R-:W1:Y:S02]  /*a700*/  S2R R4, SR_LTMASK ;  /* 0x0000000000047919 */ /* 0x000e640000003900 */
[----:B-1----:R-:W-:-:S04]  /*a710*/  LOP3.LUT R4, R4, UR4, RZ, 0xc0, !PT ;  /* 0x0000000404047c12 */ /* 0x002fc8000f8ec0ff */
[----:B------:R-:W1:Y:S01]  /*a720*/  POPC R7, R4 ;  /* 0x0000000400077309 */ /* 0x000e620000000000 */
[----:B--2---:R-:W1:Y:S02]  /*a730*/  SHFL.IDX PT, R0, R3, R0, 0x1f ;  /* 0x00001f0003007589 */ /* 0x004e6400000e0000 */
[----:B-1----:R-:W-:Y:S01]  /*a740*/  IADD3 R16, R0, UR38, R7 ;  /* 0x0000002600107c10 */ /* 0x002fe2000fffe007 */
[----:B------:R-:W-:Y:S06]  /*a750*/  BRA `(.L_x_6780) ;  /* 0x00000034007c7947 */ /* 0x000fec0003800000 */
.L_x_6779:
        /* <DEDUP_REMOVED lines=19> */
[----:B01----:R-:W-:Y:S05]  /*a890*/  CALL.ABS.NOINC R2 ;  /* 0x0000000002007343 */ /* 0x003fea0003c00000 */
.L_x_6782:
[----:B------:R-:W-:Y:S05]  /*a8a0*/  BSYNC B6 ;  /* 0x0000000000067941 */ /* 0x000fea0003800000 */
.L_x_6781:
        /* <DEDUP_REMOVED lines=19> */
[----:B0-2---:R-:W-:Y:S05]  /*a9e0*/  CALL.ABS.NOINC R2 ;  /* 0x0000000002007343 */ /* 0x005fea0003c00000 */
.L_x_6785:
        /* <DEDUP_REMOVED lines=15> */
.L_x_6784:
[----:B------:R-:W-:Y:S05]  /*aae0*/  BSYNC B6 ;  /* 0x0000000000067941 */ /* 0x000fea0003800000 */
.L_x_6783:
[----:B------:R-:W-:Y:S01]  /*aaf0*/  ULDC.64 UR4, c[0x0][0x9f8] ;  /* 0x00027e0000047ab9 */ /* 0x000fe20000000a00 */
[----:B------:R-:W1:Y:S01]  /*ab00*/  S2R R20, SR_TID.X ;  /* 0x0000000000147919 */ /* 0x000e620000002100 */
[----:B------:R-:W-:Y:S01]  /*ab10*/  ISETP.NE.U32.AND P0, PT, RZ, UR4, PT ;  /* 0x00000004ff007c0c */ /* 0x000fe2000bf05070 */
[----:B------:R-:W2:Y:S03]  /*ab20*/  LDC R6, c[0x0][0x430] ;  /* 0x00010c00ff067b82 */ /* 0x000ea60000000800 */
[----:B------:R-:W-:-:S13]  /*ab30*/  ISETP.NE.AND.EX P0, PT, RZ, UR5, PT, P0 ;  /* 0x00000005ff007c0c */ /* 0x000fda000bf05300 */
[----:B------:R-:W-:Y:S01]  /*ab40*/  @P0 IADD3 R2, P1, R23, UR4, RZ ;  /* 0x0000000417020c10 */ /* 0x000fe2000ff3e0ff */
[----:B------:R-:W3:Y:S01]  /*ab50*/  S2R R21, SR_TID.X ;  /* 0x0000000000157919 */ /* 0x000ee20000002100 */
[----:B------:R-:W-:Y:S01]  /*ab60*/  LEA.HI.SX32 R26, R32, 0xffffffff, 0x19 ;  /* 0xffffffff201a7811 */ /* 0x000fe200078fcaff */
[----:B------:R-:W-:Y:S01]  /*ab70*/  IMAD.U32 R10, RZ, RZ, UR37 ;  /* 0x00000025ff0a7e24 */ /* 0x000fe2000f8e00ff */
[----:B------:R-:W-:Y:S01]  /*ab80*/  @P0 IADD3.X R3, R24, UR5, RZ, P1, !PT ;  /* 0x0000000518030c10 */ /* 0x000fe20008ffe4ff */
[----:B------:R-:W-:-:S04]  /*ab90*/  ULDC UR4, c[0x0][0x2f4] ;  /* 0x0000bd0000047ab9 */ /* 0x000fc80000000800 */
[----:B------:R4:W4:Y:S01]  /*aba0*/  @P0 LDG.E R33, desc[UR50][R2.64] ;  /* 0x0000003202210981 */ /* 0x000922000c1e1900 */
[----:B--2---:R-:W-:Y:S01]  /*abb0*/  ISETP.NE.AND P2, PT, R6, 0x1, PT ;  /* 0x000000010600780c */ /* 0x004fe20003f45270 */
[----:B------:R-:W-:Y:S01]  /*abc0*/  IMAD.SHL.U32 R8, R26, 0x80, RZ ;  /* 0x000000801a087824 */ /* 0x000fe200078e00ff */
[----:B------:R-:W-:Y:S02]  /*abd0*/  LOP3.LUT R27, R27, 0xfffffff7, RZ, 0xc0, !PT ;  /* 0xfffffff71b1b7812 */ /* 0x000fe400078ec0ff */
[----:B-1----:R-:W-:-:S04]  /*abe0*/  LOP3.LUT R20, R20, 0x7f, RZ, 0xc0, !PT ;  /* 0x0000007f14147812 */ /* 0x002fc800078ec0ff */
[----:B------:R-:W-:-:S05]  /*abf0*/  SHF.R.U32.HI R20, RZ, 0x3, R20 ;  /* 0x00000003ff147819 */ /* 0x000fca0000011614 */
[----:B------:R-:W1:Y:S01]  /*ac00*/  @P2 LDC R0, c[0x0][0x434] ;  /* 0x00010d00ff002b82 */ /* 0x000e620000000800 */
[----:B------:R-:W-:-:S07]  /*ac10*/  @P2 LOP3.LUT R27, R27, 0x8, RZ, 0xfc, !PT ;  /* 0x000000081b1b2812 */ /* 0x000fce00078efcff */
[----:B------:R-:W2:Y:S01]  /*ac20*/  @P2 LDC R7, c[0x0][0x438] ;  /* 0x00010e00ff072b82 */ /* 0x000ea20000000800 */
[----:B---3--:R-:W-:-:S05]  /*ac30*/  IMAD.SHL.U32 R21, R21, 0x10, RZ ;  /* 0x0000001015157824 */ /* 0x008fca00078e00ff */
[----:B------:R-:W-:-:S04]  /*ac40*/  LOP3.LUT R21, R21, 0x70, RZ, 0xc0, !PT ;  /* 0x0000007015157812 */ /* 0x000fc800078ec0ff */
[----:B------:R-:W-:-:S04]  /*ac50*/  LOP3.LUT R4, R8, R20, R21, 0xfe, !PT ;  /* 0x0000001408047212 */ /* 0x000fc800078efe15 */
[C---:B------:R-:W-:Y:S01]  /*ac60*/  ISETP.GE.AND P0, PT, R4.reuse, R35, PT ;  /* 0x000000230400720c */ /* 0x040fe20003f06270 */
[----:B------:R-:W-:-:S04]  /*ac70*/  IMAD.IADD R9, R4, 0x1, R36 ;  /* 0x0000000104097824 */ /* 0x000fc800078e0224 */
[----:B-1----:R-:W-:Y:S01]  /*ac80*/  @P2 IMAD.HI.U32 R0, R9, R0, RZ ;  /* 0x0000000009002227 */ /* 0x002fe200078e00ff */
[----:B----4-:R-:W-:-:S04]  /*ac90*/  MOV R2, R9 ;  /* 0x0000000900027202 */ /* 0x010fc80000000f00 */
[----:B--2---:R-:W-:-:S03]  /*aca0*/  @P2 SHF.R.U32.HI R2, RZ, R7, R0 ;  /* 0x00000007ff022219 */ /* 0x004fc60000011600 */
[----:B------:R-:W1:Y:S01]  /*acb0*/  @!P0 LDC.64 R4, c[0x0][0x428] ;  /* 0x00010a00ff048b82 */ /* 0x000e620000000a00 */
[--C-:B------:R-:W-:Y:S01]  /*acc0*/  @!P0 SHF.R.S32.HI R3, RZ, 0x1f, R2.reuse ;  /* 0x0000001fff038819 */ /* 0x100fe20000011402 */
[----:B------:R-:W-:-:S04]  /*acd0*/  IMAD.MOV R0, RZ, RZ, -R2 ;  /* 0x000000ffff007224 */ /* 0x000fc800078e0a02 */
[----:B------:R-:W-:Y:S01]  /*ace0*/  IMAD R0, R6, R0, R9 ;  /* 0x0000000006007224 */ /* 0x000fe200078e0209 */
[----:B------:R-:W-:Y:S02]  /*acf0*/  ISETP.NE.AND P2, PT, R10, 0x3, PT ;  /* 0x000000030a00780c */ /* 0x000fe40003f45270 */
[----:B------:R-:W-:-:S11]  /*ad00*/  LOP3.LUT R27, R27, 0xfffffffb, RZ, 0xc0, !PT ;  /* 0xfffffffb1b1b7812 */ /* 0x000fd600078ec0ff */
[----:B------:R-:W-:-:S04]  /*ad10*/  @P2 LOP3.LUT R27, R27, 0x4, RZ, 0xfc, !PT ;  /* 0x000000041b1b2812 */ /* 0x000fc800078efcff */
[----:B------:R-:W-:Y:S01]  /*ad20*/  LOP3.LUT R27, R27, 0xfffffffd, RZ, 0xc0, !PT ;  /* 0xfffffffd1b1b7812 */ /* 0x000fe200078ec0ff */
[----:B------:R-:W-:Y:S01]  /*ad30*/  UMOV UR5, 0xffffffff ;  /* 0xffffffff00057882 */ /* 0x000fe20000000000 */
[-C--:B-1----:R-:W-:Y:S01]  /*ad40*/  @!P0 IMAD.WIDE.U32 R6, R33, R4.reuse, R2 ;  /* 0x0000000421068225 */ /* 0x082fe200078e0002 */
[----:B------:R-:W-:Y:S01]  /*ad50*/  SHF.R.S32.HI R37, RZ, 0x1f, R33 ;  /* 0x0000001fff257819 */ /* 0x000fe20000011421 */
[----:B------:R-:W1:Y:S04]  /*ad60*/  @!P0 LDC.64 R2, c[0x0][0x418] ;  /* 0x00010600ff028b82 */ /* 0x000e680000000a00 */
[----:B------:R-:W-:Y:S02]  /*ad70*/  @!P0 IMAD R9, R37, R4, RZ ;  /* 0x0000000425098224 */ /* 0x000fe400078e02ff */
[----:B------:R-:W-:-:S02]  /*ad80*/  IMAD.MOV.U32 R4, RZ, RZ, RZ ;  /* 0x000000ffff047224 */ /* 0x000fc400078e00ff */
[----:B------:R-:W-:-:S04]  /*ad90*/  @!P0 IMAD R5, R33, R5, R9 ;  /* 0x0000000521058224 */ /* 0x000fc800078e0209 */
[----:B------:R-:W-:Y:S01]  /*ada0*/  @!P0 IMAD.IADD R5, R7, 0x1, R5 ;  /* 0x0000000107058824 */ /* 0x000fe200078e0205 */
[----:B-1----:R-:W-:-:S04]  /*adb0*/  @!P0 LEA R2, P1, R6, R2, 0x2 ;  /* 0x0000000206028211 */ /* 0x002fc800078210ff */
[----:B------:R-:W-:-:S05]  /*adc0*/  @!P0 LEA.HI.X R3, R6, R3, R5, 0x2, P1 ;  /* 0x0000000306038211 */ /* 0x000fca00008f1405 */
[----:B------:R1:W5:Y:S01]  /*add0*/  @!P0 LDG.E R4, desc[UR50][R2.64] ;  /* 0x0000003202048981 */ /* 0x000362000c1e1900 */
[----:B------:R-:W-:-:S13]  /*ade0*/  ISETP.GE.AND P0, PT, R30, UR4, PT ;  /* 0x000000041e007c0c */ /* 0x000fda000bf06270 */
[----:B------:R-:W-:Y:S02]  /*adf0*/  @P0 LOP3.LUT R27, R27, 0x2, RZ, 0xfc, !PT ;  /* 0x000000021b1b0812 */ /* 0x000fe400078efcff */
[----:B------:R-:W-:Y:S02]  /*ae00*/  ISETP.GE.AND P0, PT, R29, UR4, PT ;  /* 0x000000041d007c0c */ /* 0x000fe4000bf06270 */
[----:B------:R-:W-:-:S11]  /*ae10*/  LOP3.LUT R27, R27, 0xfffffffe, RZ, 0xc0, !PT ;  /* 0xfffffffe1b1b7812 */ /* 0x000fd600078ec0ff */
[----:B------:R-:W-:Y:S01]  /*ae20*/  @P0 LOP3.LUT R27, R27, 0x1, RZ, 0xfc, !PT ;  /* 0x000000011b1b0812 */ /* 0x000fe200078efcff */
[----:B-1----:R-:W-:Y:S06]  /*ae30*/  BRA.DIV UR5, `(.L_x_6786) ;  /* 0x0000003e05a07947 */ /* 0x002fec000b800000 */
.L_x_6854:
[----:B0-----:R-:W-:Y:S01]  /*ae40*/  SHF.R.S32.HI R32, RZ, 0x1f, R18 ;  /* 0x0000001fff207819 */ /* 0x001fe20000011412 */
[----:B------:R-:W-:Y:S06]  /*ae50*/  @!P2 BRA `(.L_x_6787) ;  /* 0x000000000004a947 */ /* 0x000fec0003800000 */
[----:B------:R-:W-:Y:S01]  /*ae60*/  BPT.TRAP 0x1 ;  /* 0x000000040000795c */ /* 0x000fe20000300000 */
.L_x_6787:
[----:B------:R-:W-:Y:S01]  /*ae70*/  SHF.R.S32.HI R6, RZ, 0x1f, R0 ;  /* 0x0000001fff067819 */ /* 0x000fe20000011400 */
[----:B------:R-:W-:Y:S01]  /*ae80*/  ULDC.64 UR4, c[0x0][0x328] ;  /* 0x0000ca0000047ab9 */ /* 0x000fe20000000a00 */
[----:B------:R-:W-:Y:S01]  /*ae90*/  BSSY B0, `(.L_x_6788) ;  /* 0x0000017000007945 */ /* 0x000fe20003800000 */
[----:B------:R-:W-:-:S04]  /*aea0*/  IMAD.WIDE.U32 R2, R0, UR4, RZ ;  /* 0x0000000400027c25 */ /* 0x000fc8000f8e00ff */
[----:B------:R-:W-:-:S04]  /*aeb0*/  IMAD R5, R6, UR4, RZ ;  /* 0x0000000406057c24 */ /* 0x000fc8000f8e02ff */
[----:B------:R-:W-:Y:S01]  /*aec0*/  IMAD R5, R0, UR5, R5 ;  /* 0x0000000500057c24 */ /* 0x000fe2000f8e0205 */
        /* <DEDUP_REMOVED lines=19> */
.L_x_6855:
[----:B------:R-:W-:Y:S05]  /*b000*/  BSYNC B0 ;  /* 0x0000000000007941 */ /* 0x000fea0003800000 */
.L_x_6788:
[----:B------:R-:W1:Y:S01]  /*b010*/  S2R R9, SR_TID.X ;  /* 0x0000000000097919 */ /* 0x000e620000002100 */
        /* <DEDUP_REMOVED lines=17> */
[----:B------:R-:W-:Y:S01]  /*b130*/  ULDC.64 UR4, c[0x0][0x2e8] ;  /* 0x0000ba0000047ab9 */ /* 0x000fe20000000a00 */
[----:B-1----:R-:W-:Y:S02]  /*b140*/  LOP3.LUT R9, R9, 0x7f, RZ, 0xc0, !PT ;  /* 0x0000007f09097812 */ /* 0x002fe400078ec0ff */
[----:B------:R-:W-:Y:S01]  /*b150*/  IMAD.IADD R0, R3, 0x1, R0 ;  /* 0x0000000103007824 */ /* 0x000fe200078e0200 */
[----:B------:R-:W-:Y:S01]  /*b160*/  LEA R4, P0, R2, UR4, 0x1 ;  /* 0x0000000402047c11 */ /* 0x000fe2000f8008ff */
[----:B------:R-:W-:Y:S01]  /*b170*/  UMOV UR4, 0xffffffff ;  /* 0xffffffff00047882 */ /* 0x000fe20000000000 */
[----:B------:R-:W-:-:S02]  /*b180*/  SHF.R.U32.HI R9, RZ, 0x3, R9 ;  /* 0x00000003ff097819 */ /* 0x000fc40000011609 */
[----:B------:R-:W-:Y:S02]  /*b190*/  LEA.HI.X R0, R2, UR5, R0, 0x1, P0 ;  /* 0x0000000502007c11 */ /* 0x000fe400080f0c00 */
[----:B------:R-:W-:-:S04]  /*b1a0*/  IADD3 R6, -R9, R35, -R8 ;  /* 0x0000002309067210 */ /* 0x000fc80007ffe908 */
        /* <DEDUP_REMOVED lines=79> */
[----:B------:R0:W-:Y:S04]  /*b6a0*/  @P1 LDGSTS.E.BYPASS.LTC128B.128 [R8+0x1f400], desc[UR50][R2.64+0x80], !P2 ;  /* 0x1f40008002081fae */ /* 0x0001e8000d101d72 */
[----:B0-2---:R0:W1:Y:S02]  /*b6b0*/  SHFL.IDX PT, R2, R4, 0x7, 0x181f ;  /* 0x00f81f0004027f89 */ /* 0x00506400000e0000 */
.L_x_6873:
        /* <DEDUP_REMOVED lines=8> */
[----:B------:R1:W-:Y:S01]  /*b740*/  @P0 LDGSTS.E.BYPASS.LTC128B.128 [R5+0x1fc00], desc[UR50][R2.64+0x80], !P2 ;  /* 0x1fc0008002050fae */ /* 0x0003e2000d101d72 */
[----:B------:R-:W-:Y:S01]  /*b750*/  PLOP3.LUT P0, PT, PT, PT, PT, 0x80, 0x0 ;  /* 0x000000000000781c */ /* 0x000fe20003f0f070 */
[----:B------:R-:W-:-:S12]  /*b760*/  NOP ;  /* 0x0000000000007918 */ /* 0x000fd80000000000 */
.L_x_6791:
        /* <DEDUP_REMOVED lines=11> */
.L_x_6792:
[----:B-1----:R1:W5:Y:S01]  /*b820*/  LDL.LU R3, [R1+0x4] ;  /* 0x0000040001037983 */ /* 0x0023620000300800 */
[----:B------:R1:W-:Y:S03]  /*b830*/  SYNCS.ARRIVE.TRANS64.A1T0 RZ, [R7+URZ+0x28830], RZ ;  /* 0x028830ff07ff79a7 */ /* 0x0003e6000810003f */
[----:B0-----:R1:W5:Y:S02]  /*b840*/  LDL.LU R4, [R1+0x10] ;  /* 0x0000100001047983 */ /* 0x0013640000300800 */
[----:B------:R-:W-:Y:S05]  /*b850*/  WARPSYNC.ALL ;  /* 0x0000000000007948 */ /* 0x000fea0003800000 */
[----:B------:R-:W-:Y:S01]  /*b860*/  ULDC.64 UR4, c[0x0][0x298] ;  /* 0x0000a60000047ab9 */ /* 0x000fe20000000a00 */
[----:B------:R-:W-:Y:S01]  /*b870*/  IADD3 R2, R22, 0x10400, RZ ;  /* 0x0001040016027810 */ /* 0x000fe20007ffe0ff */
[----:B------:R-:W-:Y:S01]  /*b880*/  BSSY B6, `(.L_x_6793) ;  /* 0x000001f000067945 */ /* 0x000fe20003800000 */
[----:B------:R-:W-:Y:S01]  /*b890*/  BAR.SYNC.DEFER_BLOCKING 0x8, 0x180 ;  /* 0x0206000000007b1d */ /* 0x000fe20000010000 */
[----:B------:R-:W-:Y:S02]  /*b8a0*/  LOP3.LUT P1, RZ, R27, 0x10, RZ, 0xc0, !PT ;  /* 0x000000101bff7812 */ /* 0x000fe4000782c0ff */
[----:B------:R-:W-:-:S02]  /*b8b0*/  LOP3.LUT P0, RZ, R2, 0x3ff, RZ, 0xc0, !PT ;  /* 0x000003ff02ff7812 */ /* 0x000fc4000780c0ff */
[----:B------:R-:W-:Y:S02]  /*b8c0*/  SEL R31, R31, RZ, !P1 ;  /* 0x000000ff1f1f7207 */ /* 0x000fe40004800000 */
[----:B-----5:R-:W-:Y:S02]  /*b8d0*/  SHF.R.S32.HI R0, RZ, 0x1f, R3 ;  /* 0x0000001fff007819 */ /* 0x020fe40000011403 */
[----:B------:R-:W-:-:S03]  /*b8e0*/  SEL R4, R4, RZ, !P1 ;  /* 0x000000ff04047207 */ /* 0x000fc60004800000 */
[----:B------:R-:W-:-:S04]  /*b8f0*/  IMAD R0, R0, UR4, RZ ;  /* 0x0000000400007c24 */ /* 0x000fc8000f8e02ff */
[C---:B------:R-:W-:Y:S02]  /*b900*/  IMAD R0, R3.reuse, UR5, R0 ;  /* 0x0000000503007c24 */ /* 0x040fe4000f8e0200 */
[----:B------:R-:W-:-:S04]  /*b910*/  IMAD.WIDE.U32 R2, R3, UR4, RZ ;  /* 0x0000000403027c25 */ /* 0x000fc8000f8e00ff */
[----:B------:R-:W-:Y:S01]  /*b920*/  IMAD.IADD R0, R3, 0x1, R0 ;  /* 0x0000000103007824 */ /* 0x000fe200078e0200 */
[----:B------:R0:W-:Y:S04]  /*b930*/  STL.64 [R1+0x8], R2 ;  /* 0x0000080201007387 */ /* 0x0001e80000100a00 */
[----:B------:R0:W-:Y:S04]  /*b940*/  STL [R1+0x10], R4 ;  /* 0x0000100401007387 */ /* 0x0001e80000100800 */
[----:B------:R0:W-:Y:S01]  /*b950*/  STL [R1+0x4], R0 ;  /* 0x0000040001007387 */ /* 0x0001e20000100800 */
[----:B------:R-:W-:Y:S05]  /*b960*/  @!P0 BRA `(.L_x_6794) ;  /* 0x0000000000408947 */ /* 0x000fea0003800000 */
[----:B0-----:R-:W-:Y:S01]  /*b970*/  MOV R2, 0x0 ;  /* 0x0000000000027802 */ /* 0x001fe20000000f00 */
[----:B------:R-:W-:Y:S01]  /*b980*/  ULDC.64 UR4, c[0x4][0x138] ;  /* 0x01004e0000047ab9 */ /* 0x000fe20000000a00 */
[----:B------:R-:W-:Y:S01]  /*b990*/  ULDC.64 UR6, c[0x4][0x140] ;  /* 0x0100500000067ab9 */ /* 0x000fe20000000a00 */
[----:B------:R-:W-:Y:S01]  /*b9a0*/  ULDC.64 UR8, c[0x4][0x68] ;  /* 0x01001a0000087ab9 */ /* 0x000fe20000000a00 */
[----:B------:R-:W-:Y:S01]  /*b9b0*/  IMAD.U32 R4, RZ, RZ, UR4 ;  /* 0x00000004ff047e24 */ /* 0x000fe2000f8e00ff */
[----:B-1----:R-:W-:Y:S01]  /*b9c0*/  MOV R7, UR7 ;  /* 0x0000000700077c02 */ /* 0x002fe20008000f00 */
        /* <DEDUP_REMOVED lines=10> */
.L_x_6794:
[----:B------:R-:W-:Y:S05]  /*ba70*/  BSYNC B6 ;  /* 0x0000000000067941 */ /* 0x000fea0003800000 */
.L_x_6793:
[----:B------:R-:W2:Y:S01]  /*ba80*/  LDL.LU R21, [R1+0x4] ;  /* 0x0000040001157983 */ /* 0x000ea20000300800 */
[----:B------:R-:W3:Y:S01]  /*ba90*/  LDC R6, c[0x0][0x448] ;  /* 0x00011200ff067b82 */ /* 0x000ee20000000800 */
[----:B------:R-:W-:Y:S02]  /*baa0*/  ULDC.64 UR4, c[0x0][0x2d8] ;  /* 0x0000b60000047ab9 */ /* 0x000fe40000000a00 */
[----:B0-----:R-:W2:Y:S04]  /*bab0*/  LDL.LU.64 R2, [R1+0x8] ;  /* 0x0000080001027983 */ /* 0x001ea80000300a00 */
[----:B------:R-:W4:Y:S01]  /*bac0*/  LDL.LU R20, [R1+0x10] ;  /* 0x0000100001147983 */ /* 0x000f220000300800 */
[----:B------:R-:W-:-:S03]  /*bad0*/  IMAD R0, R32, UR4, RZ ;  /* 0x0000000420007c24 */ /* 0x000fc6000f8e02ff */
[----:B------:R0:W5:Y:S01]  /*bae0*/  LDL R10, [R1] ;  /* 0x00000000010a7983 */ /* 0x0001620000100800 */
[----:B------:R-:W-:Y:S01]  /*baf0*/  IMAD R5, R18, UR5, R0 ;  /* 0x0000000512057c24 */ /* 0x000fe2000f8e0200 */
[----:B------:R-:W0:Y:S01]  /*bb00*/  S2R R4, SR_TID.X ;  /* 0x0000000000047919 */ /* 0x000e220000002100 */
[----:B---3--:R-:W-:-:S13]  /*bb10*/  ISETP.NE.AND P0, PT, R6, 0x1, PT ;  /* 0x000000010600780c */ /* 0x008fda0003f05270 */
[----:B-1----:R-:W1:Y:S01]  /*bb20*/  @P0 LDC R7, c[0x0][0x450] ;  /* 0x00011400ff070b82 */ /* 0x002e620000000800 */
[----:B0-----:R-:W-:Y:S01]  /*bb30*/  IMAD.SHL.U32 R8, R4, 0x10, RZ ;  /* 0x0000001004087824 */ /* 0x001fe200078e00ff */
[----:B------:R-:W-:-:S04]  /*bb40*/  SHF.L.U32 R4, R17, 0x7, RZ ;  /* 0x0000000711047819 */ /* 0x000fc800000006ff */
[----:B------:R-:W-:Y:S01]  /*bb50*/  LOP3.LUT R8, R8, 0x70, RZ, 0xc0, !PT ;  /* 0x0000007008087812 */ /* 0x000fe200078ec0ff */
[----:B--2---:R-:W-:Y:S02]  /*bb60*/  IMAD.MOV.U32 R3, RZ, RZ, R21 ;  /* 0x000000ffff037224 */ /* 0x004fe400078e0015 */
[----:B------:R0:W5:Y:S01]  /*bb70*/  LDL R21, [R1+0x14] ;  /* 0x0000140001157983 */ /* 0x0001620000100800 */
[----:B------:R-:W-:Y:S01]  /*bb80*/  IMAD.WIDE.U32 R2, R18, UR4, R2 ;  /* 0x0000000412027c25 */ /* 0x000fe2000f8e0002 */
[----:B------:R-:W-:-:S03]  /*bb90*/  ULDC.64 UR4, c[0x0][0x2e0] ;  /* 0x0000b80000047ab9 */ /* 0x000fc60000000a00 */
[----:B----4-:R-:W-:Y:S02]  /*bba0*/  IMAD R0, R20, UR4, RZ ;  /* 0x0000000414007c24 */ /* 0x010fe4000f8e02ff */
[----:B------:R-:W2:Y:S01]  /*bbb0*/  S2R R20, SR_TID.X ;  /* 0x0000000000147919 */ /* 0x000ea20000002100 */
[----:B------:R-:W-:Y:S02]  /*bbc0*/  IMAD.IADD R3, R3, 0x1, R5 ;  /* 0x0000000103037824 */ /* 0x000fe400078e0205 */
[----:B------:R-:W3:Y:S01]  /*bbd0*/  @P0 LDC R5, c[0x0][0x44c] ;  /* 0x00011300ff050b82 */ /* 0x000ee20000000800 */
[C---:B------:R-:W-:Y:S02]  /*bbe0*/  IMAD R0, R31.reuse, UR5, R0 ;  /* 0x000000051f007c24 */ /* 0x040fe4000f8e0200 */
[----:B------:R-:W-:Y:S01]  /*bbf0*/  IMAD.WIDE.U32 R2, R31, UR4, R2 ;  /* 0x000000041f027c25 */ /* 0x000fe2000f8e0002 */
[----:B------:R-:W-:-:S03]  /*bc00*/  ULDC.64 UR4, c[0x0][0x2d0] ;  /* 0x0000b40000047ab9 */ /* 0x000fc60000000a00 */
[----:B------:R-:W-:Y:S01]  /*bc10*/  IMAD.IADD R3, R3, 0x1, R0 ;  /* 0x0000000103037824 */ /* 0x000fe200078e0200 */
[----:B--2---:R-:W-:-:S04]  /*bc20*/  LOP3.LUT R20, R20, 0x7f, RZ, 0xc0, !PT ;  /* 0x0000007f14147812 */ /* 0x004fc800078ec0ff */
[----:B------:R-:W-:-:S04]  /*bc30*/  SHF.R.U32.HI R20, RZ, 0x3, R20 ;  /* 0x00000003ff147819 */ /* 0x000fc80000011614 */
[----:B------:R-:W-:-:S05]  /*bc40*/  LOP3.LUT R0, R4, R20, R8, 0xfe, !PT ;  /* 0x0000001404007212 */ /* 0x000fca00078efe08 */
[----:B---3--:R-:W-:-:S04]  /*bc50*/  @P0 IMAD.HI.U32 R8, R0, R5, RZ ;  /* 0x0000000500080227 */ /* 0x008fc800078e00ff */
[----:B------:R-:W-:Y:S01]  /*bc60*/  IMAD.MOV.U32 R9, RZ, RZ, R0 ;  /* 0x000000ffff097224 */ /* 0x000fe200078e0000 */
[----:B-1----:R-:W-:-:S04]  /*bc70*/  @P0 SHF.R.U32.HI R9, RZ, R7, R8 ;  /* 0x00000007ff090219 */ /* 0x002fc80000011608 */
[--C-:B------:R-:W-:Y:S01]  /*bc80*/  SHF.R.S32.HI R8, RZ, 0x1f, R9.reuse ;  /* 0x0000001fff087819 */ /* 0x100fe20000011409 */
[----:B------:R-:W-:-:S04]  /*bc90*/  IMAD.MOV R5, RZ, RZ, -R9 ;  /* 0x000000ffff057224 */ /* 0x000fc800078e0a09 */
[----:B------:R-:W-:Y:S02]  /*bca0*/  IMAD R0, R6, R5, R0 ;  /* 0x0000000506007224 */ /* 0x000fe400078e0200 */
[----:B------:R-:W-:Y:S02]  /*bcb0*/  IMAD R8, R8, UR4, RZ ;  /* 0x0000000408087c24 */ /* 0x000fe4000f8e02ff */
[----:B------:R-:W-:Y:S01]  /*bcc0*/  IMAD.WIDE.U32 R2, R9, UR4, R2 ;  /* 0x0000000409027c25 */ /* 0x000fe2000f8e0002 */
[----:B------:R-:W-:-:S03]  /*bcd0*/  SHF.R.S32.HI R7, RZ, 0x1f, R0 ;  /* 0x0000001fff077819 */ /* 0x000fc60000011400 */
        /* <DEDUP_REMOVED lines=8> */
[C---:B------:R-:W-:Y:S01]  /*bd60*/  LEA R0, P0, R2.reuse, UR4, 0x1 ;  /* 0x0000000402007c11 */ /* 0x040fe2000f8008ff */
[----:B------:R-:W-:Y:S02]  /*bd70*/  ULDC UR4, c[0x0][0x2b8] ;  /* 0x0000ae0000047ab9 */ /* 0x000fe40000000800 */
[----:B------:R-:W-:Y:S02]  /*bd80*/  ISETP.GE.AND P1, PT, R29, UR4, PT ;  /* 0x000000041d007c0c */ /* 0x000fe4000bf26270 */
[----:B------:R-:W-:Y:S02]  /*bd90*/  LEA.HI.X R5, R2, UR5, R5, 0x1, P0 ;  /* 0x0000000502057c11 */ /* 0x000fe400080f0c05 */
[----:B------:R-:W-:Y:S01]  /*bda0*/  ISETP.GE.AND P0, PT, R30, UR4, PT ;  /* 0x000000041e007c0c */ /* 0x000fe2000bf06270 */
[----:B------:R-:W-:-:S03]  /*bdb0*/  UMOV UR4, 0xffffffff ;  /* 0xffffffff00047882 */ /* 0x000fc60000000000 */
[----:B0-----:R-:W-:Y:S09]  /*bdc0*/  BRA.DIV UR4, `(.L_x_6795) ;  /* 0x0000003a04dc7947 */ /* 0x001ff2000b800000 */
[----:B------:R-:W0:Y:S01]  /*bdd0*/  SHFL.IDX PT, R14, R0, RZ, 0x181f ;  /* 0x00181fff000e7589 */ /* 0x000e2200000e0000 */
[----:B-----5:R-:W-:Y:S01]  /*bde0*/  IMAD R6, R21, R6, RZ ;  /* 0x0000000615067224 */ /* 0x020fe200078e02ff */
[----:B------:R-:W-:Y:S02]  /*bdf0*/  IADD3 R4, R20, R4, RZ ;  /* 0x0000000414047210 */ /* 0x000fe40007ffe0ff */
[----:B------:R-:W1:Y:S02]  /*be00*/  SHFL.IDX PT, R2, R5, RZ, 0x181f ;  /* 0x00181fff05027589 */ /* 0x000e6400000e0000 */
[C---:B------:R-:W-:Y:S01]  /*be10*/  ISETP.GE.AND P2, PT, R4.reuse, R6, PT ;  /* 0x000000060400720c */ /* 0x040fe20003f46270 */
[----:B------:R-:W-:-:S12]  /*be20*/  VIADD R7, R4, 0x10 ;  /* 0x0000001004077836 */ /* 0x000fd80000000000 */
[----:B0-----:R-:W-:-:S05]  /*be30*/  @!P2 LEA R14, P3, R30, R14, 0x1 ;  /* 0x0000000e1e0ea211 */ /* 0x001fca00078608ff */
[----:B-1----:R-:W-:Y:S02]  /*be40*/  @!P2 IMAD.X R3, RZ, RZ, R2, P3 ;  /* 0x000000ffff03a224 */ /* 0x002fe400018e0602 */
[----:B------:R-:W-:Y:S02]  /*be50*/  @!P2 IMAD.MOV.U32 R2, RZ, RZ, R14 ;  /* 0x000000ffff02a224 */ /* 0x000fe400078e000e */
[----:B------:R-:W0:Y:S04]  /*be60*/  SHFL.IDX PT, R14, R0, 0x1, 0x181f ;  /* 0x00381f00000e7f89 */ /* 0x000e2800000e0000 */
        /* <DEDUP_REMOVED lines=51> */
[----:B------:R1:W-:Y:S01]  /*c1a0*/  @!P2 LDGSTS.E.BYPASS.LTC128B.128 [R10+0x16c00], desc[UR50][R2.64+0x80], !P1 ;  /* 0x16c00080020aafae */ /* 0x0003e2000c901d72 */
[----:B------:R-:W-:-:S03]  /*c1b0*/  ISETP.GE.AND P2, PT, R7, R6, PT ;  /* 0x000000060700720c */ /* 0x000fc60003f46270 */
[----:B-1----:R-:W1:Y:S10]  /*c1c0*/  SHFL.IDX PT, R2, R5, 0x6, 0x181f ;  /* 0x00d81f0005027f89 */ /* 0x002e7400000e0000 */
[----:B0-----:R-:W-:Y:S01]  /*c1d0*/  @!P2 LEA R14, P3, R30, R14, 0x1 ;  /* 0x0000000e1e0ea211 */ /* 0x001fe200078608ff */
[----:B------:R-:W0:Y:S04]  /*c1e0*/  SHFL.IDX PT, R5, R5, 0x7, 0x181f ;  /* 0x00f81f0005057f89 */ /* 0x000e2800000e0000 */
[----:B-1----:R-:W-:Y:S01]  /*c1f0*/  @!P2 IMAD.X R7, RZ, RZ, R2, P3 ;  /* 0x000000ffff07a224 */ /* 0x002fe200018e0602 */
[----:B------:R-:W-:-:S02]  /*c200*/  @!P2 MOV R2, R14 ;  /* 0x0000000e0002a202 */ /* 0x000fc40000000f00 */
[----:B------:R1:W2:Y:S01]  /*c210*/  SHFL.IDX PT, R14, R0, 0x7, 0x181f ;  /* 0x00f81f00000e7f89 */ /* 0x0002a200000e0000 */
[----:B------:R-:W-:-:S05]  /*c220*/  @!P2 IMAD.MOV.U32 R3, RZ, RZ, R7 ;  /* 0x000000ffff03a224 */ /* 0x000fca00078e0007 */
[----:B------:R1:W-:Y:S04]  /*c230*/  @!P2 LDGSTS.E.BYPASS.LTC128B.128 [R10+0x13400], desc[UR50][R2.64], !P0 ;  /* 0x13400000020aafae */ /* 0x0003e8000c101d72 */
[----:B0-----:R1:W-:Y:S02]  /*c240*/  @!P2 LDGSTS.E.BYPASS.LTC128B.128 [R10+0x17400], desc[UR50][R2.64+0x80], !P1 ;  /* 0x17400080020aafae */ /* 0x0013e4000c901d72 */
.L_x_6890:
        /* <DEDUP_REMOVED lines=10> */
[----:B------:R0:W-:Y:S02]  /*c2f0*/  LDGSTS.E.BYPASS.LTC128B.128 [R10+0x17c00], desc[UR50][R2.64+0x80], !P1 ;  /* 0x17c00080020a7fae */ /* 0x0001e4000c901d72 */
.L_x_6797:
[----:B------:R-:W-:Y:S05]  /*c300*/  BSYNC B0 ;  /* 0x0000000000007941 */ /* 0x000fea0003800000 */
.L_x_6796:
[----:B------:R-:W-:Y:S01]  /*c310*/  NOP ;  /* 0x0000000000007918 */ /* 0x000fe20000000000 */
[----:B------:R-:W-:-:S13]  /*c320*/  PLOP3.LUT P0, PT, PT, PT, PT, 0x80, 0x0 ;  /* 0x000000000000781c */ /* 0x000fda0003f0f070 */
.L_x_6798:
        /* <DEDUP_REMOVED lines=10> */
[----:B------:R-:W-:-:S04]  /*c3d0*/  LOP3.LUT R0, R0, 0xfffffffe, RZ, 0xc0, !PT ;  /* 0xfffffffe00007812 */ /* 0x000fc800078ec0ff */
[----:B------:R-:W-:-:S04]  /*c3e0*/  IADD3 R0, R2, -R0, RZ ;  /* 0x8000000002007210 */ /* 0x000fc80007ffe0ff */
[----:B------:R-:W-:Y:S01]  /*c3f0*/  SHF.L.U32 R3, R0, 0x1f, RZ ;  /* 0x0000001f00037819 */ /* 0x000fe200000006ff */
[----:B------:R-:W-:Y:S01]  /*c400*/  NOP ;  /* 0x0000000000007918 */ /* 0x000fe20000000000 */
[----:B------:R0:W-:Y:S01]  /*c410*/  SYNCS.ARRIVE.TRANS64.A1T0 RZ, [R22+URZ+0x28800], RZ ;  /* 0x028800ff16ff79a7 */ /* 0x0001e2000810003f */
[----:B------:R-:W-:Y:S01]  /*c420*/  BSSY B0, `(.L_x_6799) ;  /* 0x0000004000007945 */ /* 0x000fe20003800000 */
[----:B------:R-:W-:Y:S01]  /*c430*/  ISETP.GE.AND P0, PT, R35, 0x81, PT ;  /* 0x000000812300780c */ /* 0x000fe20003f06270 */
[----:B------:R-:W1:Y:S02]  /*c440*/  SYNCS.PHASECHK.TRANS64.TRYWAIT P1, [R22+URZ+0x28820], R3 ;  /* 0x02882003160075a7 */ /* 0x000e64000802017f */
[----:B01----:R-:W-:Y:S10]  /*c450*/  @!P1 BRA `(.L_x_6800) ;  /* 0x0000003c00b89947 */ /* 0x003ff40003800000 */
.L_x_6891:
[----:B------:R-:W-:Y:S05]  /*c460*/  BSYNC B0 ;  /* 0x0000000000007941 */ /* 0x000fea0003800000 */
.L_x_6799:
[----:B------:R-:W-:Y:S04]  /*c470*/  BSSY B0, `(.L_x_6801) ;  /* 0x000010e000007945 */ /* 0x000fe80003800000 */
        /* <DEDUP_REMOVED lines=8> */
[----:B---3--:R-:W-:-:S11]  /*c500*/  LEA.HI.SX32 R6, R0, 0xfffffffe, 0x19 ;  /* 0xfffffffe00067811 */ /* 0x008fd600078fcaff */
.L_x_6815:
[----:B0-----:R-:W0:Y:S01]  /*c510*/  S2R R3, SR_TID.X ;  /* 0x0000000000037919 */ /* 0x001e220000002100 */
[----:B------:R-:W1:Y:S01]  /*c520*/  LDC R4, c[0x0][0x430] ;  /* 0x00010c00ff047b82 */ /* 0x000e620000000800 */
[----:B------:R-:W-:Y:S05]  /*c530*/  YIELD ;  /* 0x0000000000007946 */ /* 0x000fea0003800000 */
[----:B------:R-:W-:Y:S01]  /*c540*/  ULDC.64 UR4, c[0x0][0x428] ;  /* 0x00010a0000047ab9 */ /* 0x000fe20000000a00 */
[----:B------:R-:W-:Y:S01]  /*c550*/  VIADD R25, R10, 0x1 ;  /* 0x000000010a197836 */ /* 0x000fe20000000000 */
[----:B-1----:R-:W-:Y:S02]  /*c560*/  ISETP.NE.AND P0, PT, R4, 0x1, PT ;  /* 0x000000010400780c */ /* 0x002fe40003f05270 */
[C---:B0-----:R-:W-:Y:S01]  /*c570*/  LOP3.LUT R0, R3.reuse, 0x7f, RZ, 0xc0, !PT ;  /* 0x0000007f03007812 */ /* 0x041fe200078ec0ff */
[----:B------:R-:W-:-:S03]  /*c580*/  IMAD.SHL.U32 R4, R3, 0x10, RZ ;  /* 0x0000001003047824 */ /* 0x000fc600078e00ff */
[----:B------:R-:W-:-:S07]  /*c590*/  SHF.R.U32.HI R5, RZ, 0x3, R0 ;  /* 0x00000003ff057819 */ /* 0x000fce0000011600 */
[----:B------:R-:W0:Y:S01]  /*c5a0*/  @P0 LDC R0, c[0x0][0x434] ;  /* 0x00010d00ff000b82 */ /* 0x000e220000000800 */
[----:B------:R-:W-:Y:S02]  /*c5b0*/  LOP3.LUT R4, R4, 0x70, RZ, 0xc0, !PT ;  /* 0x0000007004047812 */ /* 0x000fe400078ec0ff */
[----:B------:R-:W-:-:S04]  /*c5c0*/  LEA R7, R6, R5, 0x7 ;  /* 0x0000000506077211 */ /* 0x000fc800078e38ff */
[----:B------:R-:W-:Y:S01]  /*c5d0*/  IADD3 R7, R4, R7, R36 ;  /* 0x0000000704077210 */ /* 0x000fe20007ffe024 */
[----:B------:R-:W1:Y:S04]  /*c5e0*/  @P0 LDC R3, c[0x0][0x438] ;  /* 0x00010e00ff030b82 */ /* 0x000e680000000800 */
        /* <DEDUP_REMOVED lines=10> */
[----:B------:R-:W-:Y:S01]  /*c690*/  LEA R4, P0, R2, UR4, 0x2 ;  /* 0x0000000402047c11 */ /* 0x000fe2000f8010ff */
[----:B------:R-:W-:-:S03]  /*c6a0*/  ULDC UR4, c[0x0][0x430] ;  /* 0x00010c0000047ab9 */ /* 0x000fc60000000800 */
[----:B------:R-:W-:Y:S02]  /*c6b0*/  LEA.HI.X R5, R2, UR5, R3, 0x2, P0 ;  /* 0x0000000502057c11 */ /* 0x000fe400080f1403 */
[----:B------:R-:W-:Y:S01]  /*c6c0*/  MOV R9, UR37 ;  /* 0x0000002500097c02 */ /* 0x000fe20008000f00 */
[----:B------:R-:W-:Y:S01]  /*c6d0*/  IMAD.MOV R2, RZ, RZ, -R8 ;  /* 0x000000ffff027224 */ /* 0x000fe200078e0a08 */
[----:B------:R-:W-:Y:S01]  /*c6e0*/  ISETP.NE.AND P0, PT, R25, 0x2, PT ;  /* 0x000000021900780c */ /* 0x000fe20003f05270 */
[----:B------:R0:W3:Y:S01]  /*c6f0*/  LDG.E R0, desc[UR50][R4.64] ;  /* 0x0000003204007981 */ /* 0x0000e2000c1e1900 */
[----:B------:R-:W-:Y:S02]  /*c700*/  ISETP.NE.AND P3, PT, R9, 0x3, PT ;  /* 0x000000030900780c */ /* 0x000fe40003f65270 */
[----:B------:R-:W-:Y:S01]  /*c710*/  SEL R28, RZ, 0x1, P0 ;  /* 0x00000001ff1c7807 */ /* 0x000fe20000000000 */
[----:B------:R-:W-:Y:S01]  /*c720*/  IMAD.MOV.U32 R26, RZ, RZ, R6 ;  /* 0x000000ffff1a7224 */ /* 0x000fe200078e0006 */
[----:B------:R-:W-:-:S02]  /*c730*/  SEL R25, R25, RZ, P0 ;  /* 0x000000ff19197207 */ /* 0x000fc40000000000 */
[----:B------:R-:W-:Y:S01]  /*c740*/  LOP3.LUT R28, R17, R28, RZ, 0x3c, !PT ;  /* 0x0000001c111c7212 */ /* 0x000fe200078e3cff */
[----:B0-----:R-:W-:Y:S01]  /*c750*/  IMAD R4, R2, UR4, R7 ;  /* 0x0000000402047c24 */ /* 0x001fe2000f8e0207 */
[----:B---3--:R-:W-:-:S05]  /*c760*/  SHF.R.S32.HI R21, RZ, 0x1f, R0 ;  /* 0x0000001fff157819 */ /* 0x008fca0000011400 */
[----:B------:R-:W-:Y:S05]  /*c770*/  @!P3 BRA `(.L_x_6803) ;  /* 0x000000000004b947 */ /* 0x000fea0003800000 */
[----:B------:R-:W-:Y:S01]  /*c780*/  BPT.TRAP 0x1 ;  /* 0x000000040000795c */ /* 0x000fe20000300000 */
.L_x_6803:
[----:B------:R-:W-:Y:S01]  /*c790*/  IMAD R6, R25, 0x8, R22 ;  /* 0x0000000819067824 */ /* 0x000fe200078e0216 */
[----:B------:R-:W-:Y:S01]  /*c7a0*/  SHF.L.U32 R3, R28, 0x1f, RZ ;  /* 0x0000001f1c037819 */ /* 0x000fe200000006ff */
[----:B------:R-:W-:Y:S03]  /*c7b0*/  BSSY B1, `(.L_x_6804) ;  /* 0x0000003000017945 */ /* 0x000fe60003800000 */
[----:B------:R-:W0:Y:S02]  /*c7c0*/  SYNCS.PHASECHK.TRANS64.TRYWAIT P0, [R6+URZ+0x28840], R3 ;  /* 0x02884003060075a7 */ /* 0x000e24000800017f */
[----:B0-----:R-:W-:Y:S05]  /*c7d0*/  @!P0 BRA `(.L_x_6805) ;  /* 0x0000003800ec8947 */ /* 0x001fea0003800000 */
.L_x_6892:
[----:B------:R-:W-:Y:S05]  /*c7e0*/  BSYNC B1 ;  /* 0x0000000000017941 */ /* 0x000fea0003800000 */
.L_x_6804:
[----:B------:R-:W-:Y:S01]  /*c7f0*/  SHF.R.S32.HI R20, RZ, 0x1f, R4 ;  /* 0x0000001fff147819 */ /* 0x000fe20000011404 */
[----:B------:R-:W-:Y:S01]  /*c800*/  ULDC.64 UR4, c[0x0][0x300] ;  /* 0x0000c00000047ab9 */ /* 0x000fe20000000a00 */
[C---:B------:R-:W-:Y:S01]  /*c810*/  LOP3.LUT P4, RZ, R27.reuse, 0x2, RZ, 0xc0, !PT ;  /* 0x000000021bff7812 */ /* 0x040fe2000788c0ff */
        /* <DEDUP_REMOVED lines=24> */
[----:B------:R-:W1:Y:S02]  /*c9a0*/  SHFL.IDX PT, R3, R9, RZ, 0x181f ;  /* 0x00181fff09037589 */ /* 0x000e6400000e0000 */
[----:B0-----:R-:W-:-:S05]  /*c9b0*/  IADD3 R2, P0, R2, R5, RZ ;  /* 0x0000000502027210 */ /* 0x001fca0007f1e0ff */
[----:B-1----:R-:W-:-:S05]  /*c9c0*/  IMAD.X R3, RZ, RZ, R3, P0 ;  /* 0x000000ffff037224 */ /* 0x002fca00000e0603 */
[----:B------:R-:W-:Y:S01]  /*c9d0*/  @!PT LDS RZ, [RZ] ;  /* 0x00000000fffff984 */ /* 0x000fe20000000800 */
[----:B------:R-:W-:Y:S04]  /*c9e0*/  LDGSTS.E.BYPASS.LTC128B.128 [R8+0x18400], desc[UR50][R2.64], !P4 ;  /* 0x1840000002087fae */ /* 0x000fe8000e101d72 */
[----:B------:R0:W-:Y:S04]  /*c9f0*/  LDGSTS.E.BYPASS.LTC128B.128 [R8+0x1c400], desc[UR50][R2.64+0x80], !P3 ;  /* 0x1c40008002087fae */ /* 0x0001e8000d901d72 */
[----:B0-----:R-:W0:Y:S04]  /*ca00*/  SHFL.IDX PT, R2, R7, 0x1, 0x181f ;  /* 0x00381f0007027f89 */ /* 0x001e2800000e0000 */
[----:B------:R-:W1:Y:S01]  /*ca10*/  SHFL.IDX PT, R3, R9, 0x1, 0x181f ;  /* 0x00381f0009037f89 */ /* 0x000e6200000e0000 */
[----:B0-----:R-:W-:-:S05]  /*ca20*/  IADD3 R2, P0, R2, R5, RZ ;  /* 0x0000000502027210 */ /* 0x001fca0007f1e0ff */
[----:B-1----:R-:W-:-:S05]  /*ca30*/  IMAD.X R3, RZ, RZ, R3, P0 ;  /* 0x000000ffff037224 */ /* 0x002fca00000e0603 */
        /* <DEDUP_REMOVED lines=22> */
[----:B0-----:R-:W-:-:S04]  /*cba0*/  IADD3 R2, P0, R2, R5, RZ ;  /* 0x0000000502027210 */ /* 0x001fc80007f1e0ff */
[----:B-1----:R-:W-:-:S05]  /*cbb0*/  IADD3.X R3, RZ, R3, RZ, P0, !PT ;  /* 0x00000003ff037210 */ /* 0x002fca00007fe4ff */
[----:B------:R-:W-:Y:S04]  /*cbc0*/  LDGSTS.E.BYPASS.LTC128B.128 [R8+0x1ac00], desc[UR50][R2.64], !P4 ;  /* 0x1ac0000002087fae */ /* 0x000fe8000e101d72 */
[----:B------:R0:W-:Y:S04]  /*cbd0*/  LDGSTS.E.BYPASS.LTC128B.128 [R8+0x1ec00], desc[UR50][R2.64+0x80], !P3 ;  /* 0x1ec0008002087fae */ /* 0x0001e8000d901d72 */
[----:B0-----:R-:W0:Y:S04]  /*cbe0*/  SHFL.IDX PT, R2, R7, 0x6, 0x181f ;  /* 0x00d81f0007027f89 */ /* 0x001e2800000e0000 */
[----:B------:R-:W1:Y:S04]  /*cbf0*/  SHFL.IDX PT, R3, R9, 0x6, 0x181f ;  /* 0x00d81f0009037f89 */ /* 0x000e6800000e0000 */
[----:B------:R-:W3:Y:S01]  /*cc00*/  SHFL.IDX PT, R9, R9, 0x7, 0x181f ;  /* 0x00f81f0009097f89 */ /* 0x000ee200000e0000 */
[----:B0-----:R-:W-:-:S05]  /*cc10*/  IADD3 R2, P0, R2, R5, RZ ;  /* 0x0000000502027210 */ /* 0x001fca0007f1e0ff */
[----:B-1----:R-:W-:-:S05]  /*cc20*/  IMAD.X R3, RZ, RZ, R3, P0 ;  /* 0x000000ffff037224 */ /* 0x002fca00000e0603 */
[----:B------:R-:W-:Y:S04]  /*cc30*/  LDGSTS.E.BYPASS.LTC128B.128 [R8+0x1b400], desc[UR50][R2.64], !P4 ;  /* 0x1b40000002087fae */ /* 0x000fe8000e101d72 */
[----:B------:R0:W-:Y:S04]  /*cc40*/  LDGSTS.E.BYPASS.LTC128B.128 [R8+0x1f400], desc[UR50][R2.64+0x80], !P3 ;  /* 0x1f40008002087fae */ /* 0x0001e8000d901d72 */
[----:B0--3--:R0:W1:Y:S02]  /*cc50*/  SHFL.IDX PT, R2, R7, 0x7, 0x181f ;  /* 0x00f81f0007027f89 */ /* 0x00906400000e0000 */
.L_x_6910:
[----:B-1----:R-:W-:-:S05]  /*cc60*/  IADD3 R2, P0, R2, R5, RZ ;  /* 0x0000000502027210 */ /* 0x002fca0007f1e0ff */
[----:B------:R-:W-:Y:S01]  /*cc70*/  IMAD.X R3, RZ, RZ, R9, P0 ;  /* 0x000000ffff037224 */ /* 0x000fe200000e0609 */
[----:B------:R-:W-:-:S04]  /*cc80*/  PLOP3.LUT P0, PT, PT, PT, PT, 0x80, 0x0 ;  /* 0x000000000000781c */ /* 0x000fc80003f0f070 */
[----:B------:R-:W-:Y:S01]  /*cc90*/  @!PT LDS RZ, [RZ] ;  /* 0x00000000fffff984 */ /* 0x000fe20000000800 */
[----:B------:R-:W-:Y:S01]  /*cca0*/  @!PT LDS RZ, [RZ] ;  /* 0x00000000fffff984 */ /* 0x000fe20000000800 */
[----:B------:R-:W-:Y:S01]  /*ccb0*/  @!PT LDS RZ, [RZ] ;  /* 0x00000000fffff984 */ /* 0x000fe20000000800 */
[----:B------:R1:W-:Y:S04]  /*ccc0*/  LDGSTS.E.BYPASS.LTC128B.128 [R8+0x1bc00], desc[UR50][R2.64], !P4 ;  /* 0x1bc0000002087fae */ /* 0x0003e8000e101d72 */
[----:B------:R1:W-:Y:S01]  /*ccd0*/  LDGSTS.E.BYPASS.LTC128B.128 [R8+0x1fc00], desc[UR50][R2.64+0x80], !P3 ;  /* 0x1fc0008002087fae */ /* 0x0003e2000d901d72 */
[----:B------:R-:W-:-:S04]  /*cce0*/  NOP ;  /* 0x0000000000007918 */ /* 0x000fc80000000000 */
.L_x_6807:
        /* <DEDUP_REMOVED lines=11> */
.L_x_6808:
[----:B------:R1:W-:Y:S01]  /*cda0*/  SYNCS.ARRIVE.TRANS64.A1T0 RZ, [R6+URZ+0x28830], RZ ;  /* 0x028830ff06ff79a7 */ /* 0x0003e2000810003f */
[----:B------:R-:W-:Y:S05]  /*cdb0*/  @!P4 BRA `(.L_x_6809) ;  /* 0x000000000004c947 */ /* 0x000fea0003800000 */
[----:B------:R-:W-:Y:S01]  /*cdc0*/  BPT.TRAP 0x1 ;  /* 0x000000040000795c */ /* 0x000fe20000300000 */
.L_x_6809:
[----:B------:R-:W-:Y:S01]  /*cdd0*/  SHF.L.U32 R3, R17, 0x1f, RZ ;  /* 0x0000001f11037819 */ /* 0x000fe200000006ff */
[----:B-1----:R-:W-:Y:S01]  /*cde0*/  IMAD R6, R10, 0x8, R22 ;  /* 0x000000080a067824 */ /* 0x002fe200078e0216 */
[----:B------:R-:W-:Y:S01]  /*cdf0*/  BSSY B1, `(.L_x_6810) ;  /* 0x0000004000017945 */ /* 0x000fe20003800000 */
[----:B------:R-:W-:Y:S02]  /*ce00*/  IMAD R8, R31, -0x80, R35 ;  /* 0xffffff801f087824 */ /* 0x000fe400078e0223 */
[----:B------:R-:W1:Y:S02]  /*ce10*/  SYNCS.PHASECHK.TRANS64.TRYWAIT P0, [R6+URZ+0x28860], R3 ;  /* 0x02886003060075a7 */ /* 0x000e64000800017f */
[----:B-1----:R-:W-:Y:S05]  /*ce20*/  @!P0 BRA `(.L_x_6811) ;  /* 0x0000003c00b88947 */ /* 0x002fea0003800000 */
.L_x_6911:
[----:B------:R-:W-:Y:S05]  /*ce30*/  BSYNC B1 ;  /* 0x0000000000017941 */ /* 0x000fea0003800000 */
.L_x_6810:
[----:B------:R-:W3:Y:S01]  /*ce40*/  S2R R2, SR_TID.X ;  /* 0x0000000000027919 */ /* 0x000ee20000002100 */
[----:B------:R-:W-:Y:S01]  /*ce50*/  UMOV UR4, 0xffffffff ;  /* 0xffffffff00047882 */ /* 0x000fe20000000000 */
[----:B0-----:R-:W-:Y:S02]  /*ce60*/  LEA R7, R10, R34, 0xe ;  /* 0x000000220a077211 */ /* 0x001fe400078e70ff */
[----:B---3--:R-:W-:-:S04]  /*ce70*/  LOP3.LUT R2, R2, 0x7f, RZ, 0xc0, !PT ;  /* 0x0000007f02027812 */ /* 0x008fc800078ec0ff */
[----:B------:R-:W-:-:S05]  /*ce80*/  SHF.R.U32.HI R2, RZ, 0x3, R2 ;  /* 0x00000003ff027819 */ /* 0x000fca0000011602 */
[----:B------:R-:W-:Y:S01]  /*ce90*/  IMAD.IADD R8, R8, 0x1, -R2 ;  /* 0x0000000108087824 */ /* 0x000fe200078e0a02 */
[----:B------:R-:W-:Y:S06]  /*cea0*/  BRA.DIV UR4, `(.L_x_6812) ;  /* 0x0000003e04ac7947 */ /* 0x000fec000b800000 */
[----:B--2---:R-:W0:Y:S01]  /*ceb0*/  SHFL.IDX PT, R14, R23, RZ, 0x181f ;  /* 0x00181fff170e7589 */ /* 0x004e2200000e0000 */
[----:B------:R-:W-:-:S03]  /*cec0*/  IMAD R7, R7, 0x2, R22 ;  /* 0x0000000207077824 */ /* 0x000fc600078e0216 */
[----:B-1----:R-:W1:Y:S01]  /*ced0*/  SHFL.IDX PT, R3, R24, RZ, 0x181f ;  /* 0x00181fff18037589 */ /* 0x002e6200000e0000 */
[----:B0-----:R-:W-:-:S03]  /*cee0*/  IADD3 R2, P0, R14, R5, RZ ;  /* 0x000000050e027210 */ /* 0x001fc60007f1e0ff */
[----:B------:R-:W0:Y:S02]  /*cef0*/  SHFL.IDX PT, R14, R23, 0x1, 0x181f ;  /* 0x00381f00170e7f89 */ /* 0x000e2400000e0000 */
[----:B-1----:R-:W-:Y:S01]  /*cf00*/  IMAD.X R3, RZ, RZ, R3, P0 ;  /* 0x000000ffff037224 */ /* 0x002fe200000e0603 */
        /* <DEDUP_REMOVED lines=52> */
[----:B--2-4-:R3:W-:Y:S02]  /*d250*/  LDGSTS.E.BYPASS.LTC128B.128 [R7+0x7400], desc[UR50][R2.64+0x80], !P0 ;  /* 0x0740008002077fae */ /* 0x0147e4000c101d72 */
.L_x_6929:
[----:B0--3--:R-:W-:Y:S01]  /*d260*/  IADD3 R2, P0, R14, R5, RZ ;  /* 0x000000050e027210 */ /* 0x009fe20007f1e0ff */
        /* <DEDUP_REMOVED lines=28> */
.L_x_6813:
        /* <DEDUP_REMOVED lines=11> */
.L_x_6814:
[C---:B------:R-:W-:Y:S01]  /*d4e0*/  ISETP.GT.AND P0, PT, R26.reuse, RZ, PT ;  /* 0x000000ff1a00720c */ /* 0x040fe20003f04270 */
[----:B------:R0:W-:Y:S01]  /*d4f0*/  SYNCS.ARRIVE.TRANS64.A1T0 RZ, [R6+URZ+0x28850], RZ ;  /* 0x028850ff06ff79a7 */ /* 0x0001e2000810003f */
[----:B------:R-:W-:Y:S02]  /*d500*/  IMAD.MOV.U32 R17, RZ, RZ, R28 ;  /* 0x000000ffff117224 */ /* 0x000fe400078e001c */
[----:B------:R-:W-:Y:S02]  /*d510*/  IMAD.MOV.U32 R10, RZ, RZ, R25 ;  /* 0x000000ffff0a7224 */ /* 0x000fe400078e0019 */
[----:B------:R-:W-:Y:S01]  /*d520*/  IMAD.MOV.U32 R31, RZ, RZ, R26 ;  /* 0x000000ffff1f7224 */ /* 0x000fe200078e001a */
[----:B0-----:R-:W-:-:S06]  /*d530*/  IADD3 R6, R26, -0x1, RZ ;  /* 0xffffffff1a067810 */ /* 0x001fcc0007ffe0ff */
[----:B------:R-:W-:Y:S05]  /*d540*/  @P0 BRA `(.L_x_6815) ;  /* 0xffffffec00f00947 */ /* 0x000fea000383ffff */
.L_x_6802:
[----:B------:R-:W-:Y:S05]  /*d550*/  BSYNC B0 ;  /* 0x0000000000007941 */ /* 0x000fea0003800000 */
.L_x_6801:
        /* <DEDUP_REMOVED lines=17> */
.L_x_6817:
[----:B------:R-:W-:Y:S05]  /*d670*/  BSYNC B0 ;  /* 0x0000000000007941 */ /* 0x000fea0003800000 */
.L_x_6816:
[----:B------:R-:W-:-:S05]  /*d680*/  IMAD.U32 R0, RZ, RZ, UR37 ;  /* 0x00000025ff007e24 */ /* 0x000fca000f8e00ff */
[----:B------:R-:W-:-:S13]  /*d690*/  ISETP.NE.AND P0, PT, R0, 0x3, PT ;  /* 0x000000030000780c */ /* 0x000fda0003f05270 */
[----:B------:R-:W-:Y:S05]  /*d6a0*/  @!P0 BRA `(.L_x_6818) ;  /* 0x0000000000048947 */ /* 0x000fea0003800000 */
[----:B------:R-:W-:Y:S01]  /*d6b0*/  BPT.TRAP 0x1 ;  /* 0x000000040000795c */ /* 0x000fe20000300000 */
.L_x_6818:
[----:B------:R-:W-:Y:S01]  /*d6c0*/  LEA R0, R25, R22, 0x3 ;  /* 0x0000001619007211 */ /* 0x000fe200078e18ff */
[----:B------:R-:W-:Y:S01]  /*d6d0*/  BSSY B0, `(.L_x_6819) ;  /* 0x0000005000007945 */ /* 0x000fe20003800000 */
[----:B0-----:R-:W-:Y:S01]  /*d6e0*/  SHF.L.U32 R3, R28, 0x1f, RZ ;  /* 0x0000001f1c037819 */ /* 0x001fe200000006ff */
[----:B------:R-:W-:-:S03]  /*d6f0*/  IMAD R6, R26, -0x80, R35 ;  /* 0xffffff801a067824 */ /* 0x000fc600078e0223 */
[----:B------:R-:W0:Y:S02]  /*d700*/  SYNCS.PHASECHK.TRANS64.TRYWAIT P0, [R0+URZ+0x28860], R3 ;  /* 0x02886003000075a7 */ /* 0x000e24000800017f */
[----:B0-----:R-:W-:Y:S05]  /*d710*/  @!P0 BRA `(.L_x_6820) ;  /* 0x0000003c00fc8947 */ /* 0x001fea0003800000 */
.L_x_6930:
[----:B------:R-:W-:Y:S05]  /*d720*/  BSYNC B0 ;  /* 0x0000000000007941 */ /* 0x000fea0003800000 */
.L_x_6819:
        /* <DEDUP_REMOVED lines=12> */
[----:B------:R-:W-:Y:S01]  /*d7f0*/  ISETP.GE.AND P0, PT, R29, UR4, PT ;  /* 0x000000041d007c0c */ /* 0x000fe2000bf06270 */
[----:B------:R-:W-:Y:S01]  /*d800*/  IMAD R4, R9, 0x2, R22 ;  /* 0x0000000209047824 */ /* 0x000fe200078e0216 */
[C---:B------:R-:W-:Y:S01]  /*d810*/  ISETP.LT.OR P2, PT, R6.reuse, 0x1, P1 ;  /* 0x000000010600780c */ /* 0x040fe20000f41670 */
[----:B------:R-:W2:Y:S01]  /*d820*/  SHFL.IDX PT, R10, R23, 0x1, 0x181f ;  /* 0x00381f00170a7f89 */ /* 0x000ea200000e0000 */
[----:B------:R-:W-:-:S03]  /*d830*/  ISETP.LT.OR P3, PT, R6, 0x1, P0 ;  /* 0x000000010600780c */ /* 0x000fc60000761670 */
[----:B------:R-:W3:Y:S04]  /*d840*/  SHFL.IDX PT, R7, R24, 0x1, 0x181f ;  /* 0x00381f0018077f89 */ /* 0x000ee800000e0000 */
[----:B------:R-:W-:Y:S01]  /*d850*/  SHFL.IDX PT, R8, R24, 0x2, 0x181f ;  /* 0x00581f0018087f89 */ /* 0x000fe200000e0000 */
[----:B-1----:R-:W-:-:S03]  /*d860*/  IADD3 R2, P4, R14, R5, RZ ;  /* 0x000000050e027210 */ /* 0x002fc60007f9e0ff */
[----:B------:R-:W1:Y:S01]  /*d870*/  SHFL.IDX PT, R14, R23, 0x2, 0x181f ;  /* 0x00581f00170e7f89 */ /* 0x000e6200000e0000 */
[----:B0-----:R-:W-:-:S05]  /*d880*/  IADD3.X R3, RZ, R3, RZ, P4, !PT ;  /* 0x00000003ff037210 */ /* 0x001fca00027fe4ff */
[----:B------:R-:W-:Y:S01]  /*d890*/  LDGSTS.E.BYPASS.LTC128B.128 [R4+0x400], desc[UR50][R2.64], !P2 ;  /* 0x0040000002047fae */ /* 0x000fe2000d101d72 */
[----:B------:R-:W-:-:S03]  /*d8a0*/  ISETP.LT.OR P2, PT, R6, 0x11, P1 ;  /* 0x000000110600780c */ /* 0x000fc60000f41670 */
[----:B------:R2:W-:Y:S01]  /*d8b0*/  LDGSTS.E.BYPASS.LTC128B.128 [R4+0x4400], desc[UR50][R2.64+0x80], !P3 ;  /* 0x0440008002047fae */ /* 0x0005e2000d901d72 */
[----:B------:R-:W-:Y:S02]  /*d8c0*/  ISETP.LT.OR P3, PT, R6, 0x11, P0 ;  /* 0x000000110600780c */ /* 0x000fe40000761670 */
[----:B--2---:R-:W-:Y:S02]  /*d8d0*/  IADD3 R2, P4, R10, R5, RZ ;  /* 0x000000050a027210 */ /* 0x004fe40007f9e0ff */
[----:B------:R-:W-:Y:S03]  /*d8e0*/  SHFL.IDX PT, R10, R23, 0x4, 0x181f ;  /* 0x00981f00170a7f89 */ /* 0x000fe600000e0000 */
[----:B---3--:R-:W-:Y:S02]  /*d8f0*/  IMAD.X R3, RZ, RZ, R7, P4 ;  /* 0x000000ffff037224 */ /* 0x008fe400020e0607 */
[----:B------:R-:W-:Y:S04]  /*d900*/  SHFL.IDX PT, R7, R24, 0x3, 0x181f ;  /* 0x00781f0018077f89 */ /* 0x000fe800000e0000 */
[----:B------:R-:W-:Y:S01]  /*d910*/  LDGSTS.E.BYPASS.LTC128B.128 [R4+0xc00], desc[UR50][R2.64], !P2 ;  /* 0x00c0000002047fae */ /* 0x000fe2000d101d72 */
[----:B------:R-:W-:-:S03]  /*d920*/  ISETP.LT.OR P2, PT, R6, 0x21, P1 ;  /* 0x000000210600780c */ /* 0x000fc60000f41670 */
[----:B------:R1:W-:Y:S01]  /*d930*/  LDGSTS.E.BYPASS.LTC128B.128 [R4+0x4c00], desc[UR50][R2.64+0x80], !P3 ;  /* 0x04c0008002047fae */ /* 0x0003e2000d901d72 */
[----:B------:R-:W-:Y:S02]  /*d940*/  ISETP.LT.OR P3, PT, R6, 0x21, P0 ;  /* 0x000000210600780c */ /* 0x000fe40000761670 */
[----:B-1----:R-:W-:Y:S02]  /*d950*/  IADD3 R2, P4, R14, R5, RZ ;  /* 0x000000050e027210 */ /* 0x002fe40007f9e0ff */
[----:B------:R-:W0:Y:S03]  /*d960*/  SHFL.IDX PT, R14, R23, 0x3, 0x181f ;  /* 0x00781f00170e7f89 */ /* 0x000e2600000e0000 */
[----:B------:R-:W-:Y:S02]  /*d970*/  IMAD.X R3, RZ, RZ, R8, P4 ;  /* 0x000000ffff037224 */ /* 0x000fe400020e0608 */
[----:B------:R-:W1:Y:S04]  /*d980*/  SHFL.IDX PT, R8, R24, 0x4, 0x181f ;  /* 0x00981f0018087f89 */ /* 0x000e6800000e0000 */
[----:B------:R-:W-:Y:S01]  /*d990*/  LDGSTS.E.BYPASS.LTC128B.128 [R4+0x1400], desc[UR50][R2.64], !P2 ;  /* 0x0140000002047fae */ /* 0x000fe2000d101d72 */
[----:B------:R-:W-:-:S03]  /*d9a0*/  ISETP.LT.OR P2, PT, R6, 0x31, P1 ;  /* 0x000000310600780c */ /* 0x000fc60000f41670 */
[----:B------:R0:W-:Y:S01]  /*d9b0*/  LDGSTS.E.BYPASS.LTC128B.128 [R4+0x5400], desc[UR50][R2.64+0x80], !P3 ;  /* 0x0540008002047fae */ /* 0x0001e2000d901d72 */
[----:B------:R-:W-:Y:S02]  /*d9c0*/  ISETP.LT.OR P3, PT, R6, 0x31, P0 ;  /* 0x000000310600780c */ /* 0x000fe40000761670 */
[----:B0-----:R-:W-:Y:S02]  /*d9d0*/  IADD3 R2, P4, R14, R5, RZ ;  /* 0x000000050e027210 */ /* 0x001fe40007f9e0ff */
[----:B------:R-:W0:Y:S03]  /*d9e0*/  SHFL.IDX PT, R14, R23, 0x5, 0x181f ;  /* 0x00b81f00170e7f89 */ /* 0x000e2600000e0000 */
[----:B------:R-:W-:Y:S02]  /*d9f0*/  IMAD.X R3, RZ, RZ, R7, P4 ;  /* 0x000000ffff037224 */ /* 0x000fe400020e0607 */
[----:B------:R-:W2:Y:S04]  /*da00*/  SHFL.IDX PT, R7, R24, 0x5, 0x181f ;  /* 0x00b81f0018077f89 */ /* 0x000ea800000e0000 */
[----:B------:R-:W-:Y:S01]  /*da10*/  LDGSTS.E.BYPASS.LTC128B.128 [R4+0x1c00], desc[UR50][R2.64], !P2 ;  /* 0x01c0000002047fae */ /* 0x000fe2000d101d72 */
[----:B------:R-:W-:-:S03]  /*da20*/  ISETP.LT.OR P2, PT, R6, 0x41, P1 ;  /* 0x000000410600780c */ /* 0x000fc60000f41670 */
[----:B------:R3:W-:Y:S01]  /*da30*/  LDGSTS.E.BYPASS.LTC128B.128 [R4+0x5c00], desc[UR50][R2.64+0x80], !P3 ;  /* 0x05c0008002047fae */ /* 0x0007e2000d901d72 */
[----:B------:R-:W-:Y:S02]  /*da40*/  ISETP.LT.OR P3, PT, R6, 0x41, P0 ;  /* 0x000000410600780c */ /* 0x000fe40000761670 */
[----:B---3--:R-:W-:Y:S02]  /*da50*/  IADD3 R2, P4, R10, R5, RZ ;  /* 0x000000050a027210 */ /* 0x008fe40007f9e0ff */
[----:B------:R-:W3:Y:S03]  /*da60*/  SHFL.IDX PT, R10, R23, 0x6, 0x181f ;  /* 0x00d81f00170a7f89 */ /* 0x000ee600000e0000 */
[----:B-1----:R-:W-:Y:S02]  /*da70*/  IMAD.X R3, RZ, RZ, R8, P4 ;  /* 0x000000ffff037224 */ /* 0x002fe400020e0608 */
[----:B------:R-:W1:Y:S04]  /*da80*/  SHFL.IDX PT, R8, R24, 0x6, 0x181f ;  /* 0x00d81f0018087f89 */ /* 0x000e6800000e0000 */
[----:B------:R-:W-:Y:S01]  /*da90*/  LDGSTS.E.BYPASS.LTC128B.128 [R4+0x2400], desc[UR50][R2.64], !P2 ;  /* 0x0240000002047fae */ /* 0x000fe2000d101d72 */
[----:B------:R-:W-:-:S03]  /*daa0*/  ISETP.LT.OR P2, PT, R6, 0x51, P1 ;  /* 0x000000510600780c */ /* 0x000fc60000f41670 */
[----:B------:R0:W-:Y:S01]  /*dab0*/  LDGSTS.E.BYPASS.LTC128B.128 [R4+0x6400], desc[UR50][R2.64+0x80], !P3 ;  /* 0x0640008002047fae */ /* 0x0001e2000d901d72 */
[----:B------:R-:W-:-:S03]  /*dac0*/  ISETP.LT.OR P3, PT, R6, 0x51, P0 ;  /* 0x000000510600780c */ /* 0x000fc60000761670 */
[----:B------:R-:W4:Y:S01]  /*dad0*/  SHFL.IDX PT, R24, R24, 0x7, 0x181f ;  /* 0x00f81f0018187f89 */ /* 0x000f2200000e0000 */
[----:B0-----:R-:W-:-:S03]  /*dae0*/  IADD3 R2, P4, R14, R5, RZ ;  /* 0x000000050e027210 */ /* 0x001fc60007f9e0ff */
[----:B------:R0:W0:Y:S01]  /*daf0*/  SHFL.IDX PT, R14, R23, 0x7, 0x181f ;  /* 0x00f81f00170e7f89 */ /* 0x00002200000e0000 */
[----:B--2---:R-:W-:-:S05]  /*db00*/  IADD3.X R3, RZ, R7, RZ, P4, !PT ;  /* 0x00000007ff037210 */ /* 0x004fca00027fe4ff */
[----:B------:R-:W-:Y:S01]  /*db10*/  LDGSTS.E.BYPASS.LTC128B.128 [R4+0x2c00], desc[UR50][R2.64], !P2 ;  /* 0x02c0000002047fae */ /* 0x000fe2000d101d72 */
[----:B------:R-:W-:-:S03]  /*db20*/  ISETP.LT.OR P2, PT, R6, 0x61, P1 ;  /* 0x000000610600780c */ /* 0x000fc60000f41670 */
[----:B------:R3:W-:Y:S01]  /*db30*/  LDGSTS.E.BYPASS.LTC128B.128 [R4+0x6c00], desc[UR50][R2.64+0x80], !P3 ;  /* 0x06c0008002047fae */ /* 0x0007e2000d901d72 */
[----:B------:R-:W-:Y:S02]  /*db40*/  ISETP.LT.OR P3, PT, R6, 0x61, P0 ;  /* 0x000000610600780c */ /* 0x000fe40000761670 */
[----:B---3--:R-:W-:-:S05]  /*db50*/  IADD3 R2, P4, R10, R5, RZ ;  /* 0x000000050a027210 */ /* 0x008fca0007f9e0ff */
[----:B-1----:R-:W-:-:S05]  /*db60*/  IMAD.X R3, RZ, RZ, R8, P4 ;  /* 0x000000ffff037224 */ /* 0x002fca00020e0608 */
[----:B------:R1:W-:Y:S04]  /*db70*/  LDGSTS.E.BYPASS.LTC128B.128 [R4+0x3400], desc[UR50][R2.64], !P2 ;  /* 0x0340000002047fae */ /* 0x0003e8000d101d72 */
[----:B0---4-:R1:W-:Y:S02]  /*db80*/  LDGSTS.E.BYPASS.LTC128B.128 [R4+0x7400], desc[UR50][R2.64+0x80], !P3 ;  /* 0x0740008002047fae */ /* 0x0113e4000d901d72 */
.L_x_6948:
[C---:B------:R-:W-:Y:S02]  /*db90*/  ISETP.LT.OR P1, PT, R6.reuse, 0x71, P1 ;  /* 0x000000710600780c */ /* 0x040fe40000f21670 */
[----:B------:R-:W-:Y:S02]  /*dba0*/  ISETP.LT.OR P0, PT, R6, 0x71, P0 ;  /* 0x000000710600780c */ /* 0x000fe40000701670 */
[----:B-1----:R-:W-:-:S05]  /*dbb0*/  IADD3 R2, P2, R14, R5, RZ ;  /* 0x000000050e027210 */ /* 0x002fca0007f5e0ff */
[----:B------:R-:W-:-:S05]  /*dbc0*/  IMAD.X R3, RZ, RZ, R24, P2 ;  /* 0x000000ffff037224 */ /* 0x000fca00010e0618 */
[----:B------:R-:W-:Y:S01]  /*dbd0*/  @!PT LDS RZ, [RZ] ;  /* 0x00000000fffff984 */ /* 0x000fe20000000800 */
[----:B------:R-:W-:Y:S01]  /*dbe0*/  @!PT LDS RZ, [RZ] ;  /* 0x00000000fffff984 */ /* 0x000fe20000000800 */
[----:B------:R-:W-:Y:S01]  /*dbf0*/  @!PT LDS RZ, [RZ] ;  /* 0x00000000fffff984 */ /* 0x000fe20000000800 */
[----:B------:R0:W-:Y:S04]  /*dc00*/  LDGSTS.E.BYPASS.LTC128B.128 [R4+0x3c00], desc[UR50][R2.64], !P1 ;  /* 0x03c0000002047fae */ /* 0x0001e8000c901d72 */
[----:B------:R0:W-:Y:S01]  /*dc10*/  LDGSTS.E.BYPASS.LTC128B.128 [R4+0x7c00], desc[UR50][R2.64+0x80], !P0 ;  /* 0x07c0008002047fae */ /* 0x0001e2000c101d72 */
[----:B------:R-:W-:Y:S01]  /*dc20*/  PLOP3.LUT P0, PT, PT, PT, PT, 0x80, 0x0 ;  /* 0x000000000000781c */ /* 0x000fe20003f0f070 */
[----:B------:R-:W-:-:S12]  /*dc30*/  NOP ;  /* 0x0000000000007918 */ /* 0x000fd80000000000 */
.L_x_6822:
        /* <DEDUP_REMOVED lines=11> */
.L_x_6823:
[----:B------:R1:W-:Y:S01]  /*dcf0*/  SYNCS.ARRIVE.TRANS64.A1T0 RZ, [R0+URZ+0x28850], RZ ;  /* 0x028850ff00ff79a7 */ /* 0x0003e2000810003f */
[----:B------:R-:W-:-:S05]  /*dd00*/  VIADD R25, R25, 0x1 ;  /* 0x0000000119197836 */ /* 0x000fca0000000000 */
[----:B------:R-:W-:-:S04]  /*dd10*/  ISETP.NE.AND P0, PT, R25, 0x2, PT ;  /* 0x000000021900780c */ /* 0x000fc80003f05270 */
[----:B------:R-:W-:Y:S02]  /*dd20*/  SEL R3, RZ, 0x1, P0 ;  /* 0x00000001ff037807 */ /* 0x000fe40000000000 */
[----:B------:R-:W-:Y:S02]  /*dd30*/  SEL R25, R25, RZ, P0 ;  /* 0x000000ff19197207 */ /* 0x000fe40000000000 */
[----:B-1----:R-:W-:-:S07]  /*dd40*/  LOP3.LUT R28, R28, R3, RZ, 0x3c, !PT ;  /* 0x000000031c1c7212 */ /* 0x002fce00078e3cff */
.L_x_6780:
[----:B------:R-:W-:Y:S05]  /*dd50*/  BSYNC B7 ;  /* 0x0000000000077941 */ /* 0x000fea0003800000 */
.L_x_6778:
[----:B------:R-:W-:-:S13]  /*dd60*/  LOP3.LUT P0, RZ, R27, 0x20, RZ, 0xc0, !PT ;  /* 0x000000201bff7812 */ /* 0x000fda000780c0ff */
[----:B------:R-:W-:Y:S05]  /*dd70*/  @!P0 BRA `(.L_x_6824) ;  /* 0x0000000000248947 */ /* 0x000fea0003800000 */
[----:B------:R-:W-:Y:S05]  /*dd80*/  WARPSYNC.ALL ;  /* 0x0000000000007948 */ /* 0x000fea0003800000 */
[----:B------:R-:W1:Y:S08]  /*dd90*/  S2UR UR5, SR_CgaCtaId ;  /* 0x00000000000579c3 */ /* 0x000e700000008800 */
[----:B------:R-:W-:Y:S06]  /*dda0*/  BAR.SYNC.DEFER_BLOCKING 0x5, 0x180 ;  /* 0x0146000000007b1d */ /* 0x000fec0000010000 */
[----:B------:R-:W-:-:S02]  /*ddb0*/  UMOV UR4, 0x400 ;  /* 0x0000040000047882 */ /* 0x000fc40000000000 */
[----:B-1----:R-:W-:-:S06]  /*ddc0*/  ULEA UR4, UR5, UR4, 0x18 ;  /* 0x0000000405047291 */ /* 0x002fcc000f8ec03f */
[----:B------:R-:W-:-:S05]  /*ddd0*/  MOV R22, UR4 ;  /* 0x0000000400167c02 */ /* 0x000fca0008000f00 */
[----:B------:R1:W2:Y:S01]  /*dde0*/  LDS.128 R16, [R22+0x288d0] ;  /* 0x0288d00016107984 */ /* 0x0002a20000000c00 */
[----:B------:R-:W-:Y:S06]  /*ddf0*/  BAR.ARV 0x4, 0x180 ;  /* 0x0106000000007b1d */ /* 0x000fec0000002000 */
[----:B------:R-:W-:Y:S05]  /*de00*/  BRA `(.L_x_6825) ;  /* 0x0000000800407947 */ /* 0x000fea0003800000 */
.L_x_6824:
        /* <DEDUP_REMOVED lines=19> */
[----:B------:R-:W1:Y:S02]  /*df40*/  SHFL.UP PT, R14, R4, 0x1, RZ ;  /* 0x04200000040e7989 */ /* 0x000e6400000e00ff */
[----:B-1----:R-:W-:-:S05]  /*df50*/  SEL R5, R14, RZ, P1 ;  /* 0x000000ff0e057207 */ /* 0x002fca0000800000 */
[----:B------:R-:W-:Y:S02]  /*df60*/  IMAD.IADD R6, R4, 0x1, R5 ;  /* 0x0000000104067824 */ /* 0x000fe400078e0205 */
[----:B------:R-:W-:Y:S04]  /*df70*/  SHFL.IDX PT, R5, R16, RZ, 0x1f ;  /* 0x00001fff10057589 */ /* 0x000fe800000e0000 */
        /* <DEDUP_REMOVED lines=13> */
.L_x_6958:
[----:B------:R-:W-:Y:S02]  /*e050*/  ULDC UR4, c[0x0][0xc38] ;  /* 0x00030e0000047ab9 */ /* 0x000fe40000000800 */
[----:B------:R-:W-:-:S04]  /*e060*/  IMAD.U32 R7, RZ, RZ, UR4 ;  /* 0x00000004ff077e24 */ /* 0x000fc8000f8e00ff */
[----:B--2---:R-:W-:-:S05]  /*e070*/  IMAD R3, R14, R7, RZ ;  /* 0x000000070e037224 */ /* 0x004fca00078e02ff */
[----:B------:R-:W-:-:S04]  /*e080*/  IADD3 R8, R0, R3, RZ ;  /* 0x0000000300087210 */ /* 0x000fc80007ffe0ff */
[----:B------:R-:W-:-:S13]  /*e090*/  ISETP.GT.AND P6, PT, R8, R5, PT ;  /* 0x000000050800720c */ /* 0x000fda0003fc4270 */
[----:B------:R-:W-:Y:S05]  /*e0a0*/  @P6 BRA `(.L_x_6827) ;  /* 0x00000000009c6947 */ /* 0x000fea0003800000 */
.L_x_6832:
        /* <DEDUP_REMOVED lines=14> */
.L_x_6830:
[----:B------:R-:W-:Y:S05]  /*e190*/  BSYNC B0 ;  /* 0x0000000000007941 */ /* 0x000fea0003800000 */
.L_x_6829:
[----:B------:R-:W-:-:S03]  /*e1a0*/  UMOV UR4, 0xffffffff ;  /* 0xffffffff00047882 */ /* 0x000fc60000000000 */
[----:B------:R-:W-:Y:S05]  /*e1b0*/  BRA.DIV UR4, `(.L_x_6831) ;  /* 0x0000004604087947 */ /* 0x000fea000b800000 */
[----:B-----5:R-:W3:Y:S02]  /*e1c0*/  SHFL.UP PT, R14, R4, 0x1, RZ ;  /* 0x04200000040e7989 */ /* 0x020ee400000e00ff */
[----:B---3--:R-:W-:-:S05]  /*e1d0*/  SEL R13, R14, RZ, P1 ;  /* 0x000000ff0e0d7207 */ /* 0x008fca0000800000 */
[----:B------:R-:W-:-:S05]  /*e1e0*/  IMAD.IADD R13, R4, 0x1, R13 ;  /* 0x00000001040d7824 */ /* 0x000fca00078e020d */
[----:B------:R-:W3:Y:S02]  /*e1f0*/  SHFL.UP PT, R14, R13, 0x2, RZ ;  /* 0x044000000d0e7989 */ /* 0x000ee400000e00ff */
[----:B---3--:R-:W-:-:S04]  /*e200*/  SEL R0, R14, RZ, P2 ;  /* 0x000000ff0e007207 */ /* 0x008fc80001000000 */
[----:B------:R-:W-:-:S05]  /*e210*/  IADD3 R0, R13, R0, RZ ;  /* 0x000000000d007210 */ /* 0x000fca0007ffe0ff */
[----:B------:R-:W2:Y:S02]  /*e220*/  SHFL.UP PT, R14, R0, 0x4, RZ ;  /* 0x04800000000e7989 */ /* 0x000ea400000e00ff */
[----:B--2---:R-:W-:-:S05]  /*e230*/  SEL R3, R14, RZ, P3 ;  /* 0x000000ff0e037207 */ /* 0x004fca0001800000 */
[----:B------:R-:W-:-:S05]  /*e240*/  IMAD.IADD R2, R0, 0x1, R3 ;  /* 0x0000000100027824 */ /* 0x000fca00078e0203 */
[----:B------:R-:W2:Y:S02]  /*e250*/  SHFL.UP PT, R14, R2, 0x8, RZ ;  /* 0x05000000020e7989 */ /* 0x000ea400000e00ff */
[----:B--2---:R-:W-:-:S05]  /*e260*/  SEL R3, R14, RZ, P4 ;  /* 0x000000ff0e037207 */ /* 0x004fca0002000000 */
[----:B------:R-:W-:-:S05]  /*e270*/  IMAD.IADD R3, R2, 0x1, R3 ;  /* 0x0000000102037824 */ /* 0x000fca00078e0203 */
[----:B------:R-:W1:Y:S02]  /*e280*/  SHFL.UP PT, R14, R3, 0x10, RZ ;  /* 0x06000000030e7989 */ /* 0x000e6400000e00ff */
[----:B-1----:R-:W-:-:S05]  /*e290*/  SEL R6, R14, RZ, P5 ;  /* 0x000000ff0e067207 */ /* 0x002fca0002800000 */
[----:B------:R-:W-:-:S05]  /*e2a0*/  IMAD.IADD R6, R3, 0x1, R6 ;  /* 0x0000000103067824 */ /* 0x000fca00078e0206 */
[----:B------:R1:W2:Y:S02]  /*e2b0*/  SHFL.IDX PT, R14, R6, 0x1f, 0x1f ;  /* 0x03e01f00060e7f89 */ /* 0x0002a400000e0000 */
.L_x_6966:
[----:B------:R-:W-:Y:S02]  /*e2c0*/  ULDC UR4, c[0x0][0xc38] ;  /* 0x00030e0000047ab9 */ /* 0x000fe40000000800 */
[----:B------:R-:W-:-:S04]  /*e2d0*/  IMAD.U32 R7, RZ, RZ, UR4 ;  /* 0x00000004ff077e24 */ /* 0x000fc8000f8e00ff */
[----:B--2---:R-:W-:-:S05]  /*e2e0*/  IMAD R3, R14, R7, RZ ;  /* 0x000000070e037224 */ /* 0x004fca00078e02ff */
[----:B------:R-:W-:-:S04]  /*e2f0*/  IADD3 R8, R3, R8, RZ ;  /* 0x0000000803087210 */ /* 0x000fc80007ffe0ff */
[----:B------:R-:W-:-:S13]  /*e300*/  ISETP.GT.AND P6, PT, R8, R5, PT ;  /* 0x000000050800720c */ /* 0x000fda0003fc4270 */
[----:B------:R-:W-:Y:S05]  /*e310*/  @!P6 BRA `(.L_x_6832) ;  /* 0xfffffffc0064e947 */ /* 0x000fea000383ffff */
.L_x_6827:
        /* <DEDUP_REMOVED lines=8> */
.L_x_6970:
[----:B------:R-:W-:Y:S01]  /*e3a0*/  ISETP.NE.AND P0, PT, R2, RZ, PT ;  /* 0x000000ff0200720c */ /* 0x000fe20003f05270 */
[----:B------:R-:W-:-:S12]  /*e3b0*/  IMAD.MOV.U32 R14, RZ, RZ, RZ ;  /* 0x000000ffff0e7224 */ /* 0x000fd800078e00ff */
[----:B------:R-:W-:Y:S05]  /*e3c0*/  @!P0 BRA `(.L_x_6834) ;  /* 0x0000000000108947 */ /* 0x000fea0003800000 */
[----:B------:R-:W-:Y:S01]  /*e3d0*/  UMOV UR4, 0xffffffff ;  /* 0xffffffff00047882 */ /* 0x000fe20000000000 */
[----:B------:R-:W-:Y:S02]  /*e3e0*/  VIADD R12, R0, 0xffffffff ;  /* 0xffffffff000c7836 */ /* 0x000fe40000000000 */
[----:B------:R-:W-:Y:S05]  /*e3f0*/  BRA.DIV UR4, `(.L_x_6835) ;  /* 0x00000046047c7947 */ /* 0x000fea000b800000 */
[----:B------:R4:W0:Y:S02]  /*e400*/  SHFL.IDX PT, R14, R6, R12, 0x1f ;  /* 0x00001f0c060e7589 */ /* 0x00082400000e0000 */
.L_x_6834:
[----:B-1-34-:R-:W-:Y:S01]  /*e410*/  IABS R6, R4 ;  /* 0x0000000400067213 */ /* 0x01afe20000000000 */
[----:B0-----:R-:W-:Y:S02]  /*e420*/  IMAD R16, R14, R7, R8 ;  /* 0x000000070e107224 */ /* 0x001fe400078e0208 */
[----:B------:R-:W-:Y:S01]  /*e430*/  IMAD.IADD R19, R0, 0x1, R19 ;  /* 0x0000000100137824 */ /* 0x000fe200078e0213 */
[----:B------:R-:W0:Y:S08]  /*e440*/  I2F.RP R9, R6 ;  /* 0x0000000600097306 */ /* 0x000e300000209400 */
[----:B0-----:R-:W0:Y:S02]  /*e450*/  MUFU.RCP R9, R9 ;  /* 0x0000000900097308 */ /* 0x001e240000001000 */
[----:B0-----:R-:W-:-:S06]  /*e460*/  VIADD R2, R9, 0xffffffe ;  /* 0x0ffffffe09027836 */ /* 0x001fcc0000000000 */
[----:B------:R0:W1:Y:S02]  /*e470*/  F2I.FTZ.U32.TRUNC.NTZ R3, R2 ;  /* 0x0000000200037305 */ /* 0x000064000021f000 */
[----:B0-----:R-:W-:Y:S01]  /*e480*/  IMAD.MOV.U32 R2, RZ, RZ, RZ ;  /* 0x000000ffff027224 */ /* 0x001fe200078e00ff */
[----:B-1----:R-:W-:-:S05]  /*e490*/  IADD3 R7, RZ, -R3, RZ ;  /* 0x80000003ff077210 */ /* 0x002fca0007ffe0ff */
        /* <DEDUP_REMOVED lines=17> */
[----:B------:R-:W-:-:S04]  /*e5b0*/  @!P1 LOP3.LUT R3, RZ, R4, RZ, 0x33, !PT ;  /* 0x00000004ff039212 */ /* 0x000fc800078e33ff */
[----:B------:R-:W-:Y:S01]  /*e5c0*/  MOV R18, R3 ;  /* 0x0000000300127202 */ /* 0x000fe20000000f00 */
[----:B------:R-:W-:-:S04]  /*e5d0*/  IMAD.MOV R17, RZ, RZ, -R3 ;  /* 0x000000ffff117224 */ /* 0x000fc800078e0a03 */
[----:B------:R-:W-:Y:S01]  /*e5e0*/  IMAD R17, R4, R17, R7 ;  /* 0x0000001104117224 */ /* 0x000fe200078e0207 */
[----:B------:R-:W-:Y:S06]  /*e5f0*/  BRA `(.L_x_6836) ;  /* 0x00000000001c7947 */ /* 0x000fec0003800000 */
.L_x_6828:
[----:B------:R-:W-:Y:S01]  /*e600*/  UMOV UR4, URZ ;  /* 0x0000003f00047c82 */ /* 0x000fe20008000000 */
[----:B------:R-:W-:Y:S01]  /*e610*/  UMOV UR5, URZ ;  /* 0x0000003f00057c82 */ /* 0x000fe20008000000 */
[----:B------:R-:W-:Y:S01]  /*e620*/  ULDC UR6, c[0x0][0xc3c] ;  /* 0x00030f0000067ab9 */ /* 0x000fe20000000800 */
[----:B------:R-:W-:Y:S02]  /*e630*/  IMAD.MOV.U32 R16, RZ, RZ, R5 ;  /* 0x000000ffff107224 */ /* 0x000fe400078e0005 */
[----:B------:R-:W-:Y:S02]  /*e640*/  IMAD.U32 R17, RZ, RZ, UR4 ;  /* 0x00000004ff117e24 */ /* 0x000fe4000f8e00ff */
[----:B------:R-:W-:Y:S02]  /*e650*/  IMAD.U32 R18, RZ, RZ, UR5 ;  /* 0x00000005ff127e24 */ /* 0x000fe4000f8e00ff */
[----:B------:R-:W-:-:S07]  /*e660*/  IMAD.U32 R19, RZ, RZ, UR6 ;  /* 0x00000006ff137e24 */ /* 0x000fce000f8e00ff */
.L_x_6836:
[----:B--2---:R-:W2:Y:S01]  /*e670*/  S2R R0, SR_TID.X ;  /* 0x0000000000007919 */ /* 0x004ea20000002100 */
        /* <DEDUP_REMOVED lines=9> */
.L_x_6825:
[----:B------:R-:W-:Y:S02]  /*e710*/  ULDC UR4, c[0x0][0xc3c] ;  /* 0x00030f0000047ab9 */ /* 0x000fe40000000800 */
[----:B--2---:R-:W-:-:S13]  /*e720*/  ISETP.GE.AND P0, PT, R19, UR4, PT ;  /* 0x0000000413007c0c */ /* 0x004fda000bf06270 */
[----:B------:R-:W-:Y:S05]  /*e730*/  @!P0 BRA `(.L_x_6837) ;  /* 0xffffffb800988947 */ /* 0x000fea000383ffff */
[----:B------:R-:W-:Y:S05]  /*e740*/  BSYNC B8 ;  /* 0x0000000000087941 */ /* 0x000fea0003800000 */
.L_x_6774:
[----:B-1----:R-:W2:Y:S01]  /*e750*/  LDL.LU R0, [R1+0x1c] ;  /* 0x00001c0001007983 */ /* 0x002ea20000300800 */
        /* <DEDUP_REMOVED lines=11> */
.L_x_6973:
[----:B------:R-:W-:Y:S05]  /*e810*/  BSYNC B0 ;  /* 0x0000000000007941 */ /* 0x000fea0003800000 */
.L_x_6838:
[----:B------:R-:W-:-:S03]  /*e820*/  UMOV UR4, 0xffffffff ;  /* 0xffffffff00047882 */ /* 0x000fc60000000000 */
[----:B------:R-:W-:Y:S05]  /*e830*/  BRA.DIV UR4, `(.L_x_6840) ;  /* 0x0000004204a47947 */ /* 0x000fea000b800000 */
[----:B-1----:R-:W1:Y:S02]  /*e840*/  S2R R0, SR_TID.X ;  /* 0x0000000000007919 */ /* 0x002e640000002100 */
[----:B-1----:R-:W-:-:S04]  /*e850*/  SHF.R.U32.HI R0, RZ, 0x5, R0 ;  /* 0x00000005ff007819 */ /* 0x002fc80000011600 */
[----:B------:R-:W-:-:S05]  /*e860*/  LOP3.LUT R0, R0, 0x3, RZ, 0xc0, !PT ;  /* 0x0000000300007812 */ /* 0x000fca00078ec0ff */
[----:B------:R1:W2:Y:S02]  /*e870*/  SHFL.IDX PT, R14, R0, RZ, 0x1f ;  /* 0x00001fff000e7589 */ /* 0x0002a400000e0000 */
.L_x_6976:
[----:B--2---:R-:W-:Y:S01]  /*e880*/  ISETP.NE.AND P0, PT, R14, RZ, PT ;  /* 0x000000ff0e00720c */ /* 0x004fe20003f05270 */
[----:B------:R-:W-:-:S12]  /*e890*/  BSSY B0, `(.L_x_6841) ;  /* 0x0000024000007945 */ /* 0x000fd80003800000 */
[----:B------:R-:W-:Y:S05]  /*e8a0*/  @P0 BRA `(.L_x_6842) ;  /* 0x0000000000880947 */ /* 0x000fea0003800000 */
[----:B------:R-:W-:-:S03]  /*e8b0*/  UMOV UR4, 0xffffffff ;  /* 0xffffffff00047882 */ /* 0x000fc60000000000 */
[----:B------:R-:W-:Y:S05]  /*e8c0*/  BRA.DIV UR4, `(.L_x_6843) ;  /* 0x0000004204b47947 */ /* 0x000fea000b800000 */
[----:B------:R-:W-:-:S13]  /*e8d0*/  ELECT P6, URZ, PT ;  /* 0x00000000003f782f */ /* 0x000fda00038c0000 */
.L_x_6979:
[----:B------:R-:W-:Y:S05]  /*e8e0*/  @!P6 BRA `(.L_x_6842) ;  /* 0x000000000078e947 */ /* 0x000fea0003800000 */
[----:B------:R-:W-:-:S06]  /*e8f0*/  ULOP3.LUT UR4, UR36, 0x2, URZ, 0xfc, !UPT ;  /* 0x0000000224047892 */ /* 0x000fcc000f8efc3f */
[----:B-1----:R-:W-:-:S05]  /*e900*/  IMAD.U32 R0, RZ, RZ, UR4 ;  /* 0x00000004ff007e24 */ /* 0x002fca000f8e00ff */
[----:B------:R-:W-:-:S13]  /*e910*/  ISETP.NE.AND P0, PT, R0, 0x3, PT ;  /* 0x000000030000780c */ /* 0x000fda0003f05270 */
[----:B------:R-:W-:Y:S05]  /*e920*/  @!P0 BRA `(.L_x_6844) ;  /* 0x0000000000048947 */ /* 0x000fea0003800000 */
[----:B------:R-:W-:Y:S01]  /*e930*/  BPT.TRAP 0x1 ;  /* 0x000000040000795c */ /* 0x000fe20000300000 */
.L_x_6844:
[C---:B------:R-:W-:Y:S01]  /*e940*/  IMAD R5, R25.reuse, 0x8, R4 ;  /* 0x0000000819057824 */ /* 0x040fe200078e0204 */
[----:B------:R-:W-:Y:S01]  /*e950*/  SHF.L.U32 R0, R28, 0x1f, RZ ;  /* 0x0000001f1c007819 */ /* 0x000fe200000006ff */
[----:B------:R-:W-:-:S03]  /*e960*/  VIADD R25, R25, 0x1 ;  /* 0x0000000119197836 */ /* 0x000fc60000000000 */
[----:B------:R-:W1:Y:S02]  /*e970*/  SYNCS.PHASECHK.TRANS64.TRYWAIT P1, [R5+URZ+0x28840], R0 ;  /* 0x02884000050075a7 */ /* 0x000e64000802017f */
[----:B------:R-:W-:-:S04]  /*e980*/  ISETP.NE.AND P2, PT, R25, 0x2, PT ;  /* 0x000000021900780c */ /* 0x000fc80003f45270 */
[----:B------:R-:W-:Y:S01]  /*e990*/  SEL R3, RZ, 0x1, P2 ;  /* 0x00000001ff037807 */ /* 0x000fe20001000000 */
[----:B-1----:R-:W-:Y:S08]  /*e9a0*/  @!P1 BRA `(.L_x_6845) ;  /* 0x00000040009c9947 */ /* 0x002ff00003800000 */
.L_x_6980:
[----:B------:R-:W-:Y:S02]  /*e9b0*/  SEL R25, R25, RZ, P2 ;  /* 0x000000ff19197207 */ /* 0x000fe40001000000 */
[----:B------:R-:W-:Y:S01]  /*e9c0*/  LOP3.LUT R2, R28, R3, RZ, 0x3c, !PT ;  /* 0x000000031c027212 */ /* 0x000fe200078e3cff */
[----:B------:R-:W-:Y:S06]  /*e9d0*/  @!P0 BRA `(.L_x_6846) ;  /* 0x0000000000048947 */ /* 0x000fec0003800000 */
[----:B------:R-:W-:Y:S01]  /*e9e0*/  BPT.TRAP 0x1 ;  /* 0x000000040000795c */ /* 0x000fe20000300000 */
.L_x_6846:
[----:B------:R-:W-:Y:S02]  /*e9f0*/  LEA R25, R25, R4, 0x3 ;  /* 0x0000000419197211 */ /* 0x000fe400078e18ff */
[----:B------:R-:W-:-:S04]  /*ea00*/  SHF.L.U32 R2, R2, 0x1f, RZ ;  /* 0x0000001f02027819 */ /* 0x000fc800000006ff */
[----:B------:R-:W2:Y:S02]  /*ea10*/  SYNCS.PHASECHK.TRANS64.TRYWAIT P1, [R25+URZ+0x28840], R2 ;  /* 0x02884002190075a7 */ /* 0x000ea4000802017f */
[----:B--2---:R-:W-:Y:S05]  /*ea20*/  @!P1 BRA `(.L_x_6847) ;  /* 0x0000004000909947 */ /* 0x004fea0003800000 */
.L_x_6981:
[----:B------:R-:W-:Y:S05]  /*ea30*/  @!P0 BRA `(.L_x_6848) ;  /* 0x0000000000048947 */ /* 0x000fea0003800000 */
[----:B------:R-:W-:Y:S01]  /*ea40*/  BPT.TRAP 0x1 ;  /* 0x000000040000795c */ /* 0x000fe20000300000 */
.L_x_6848:
[----:B------:R-:W4:Y:S02]  /*ea50*/  SYNCS.PHASECHK.TRANS64.TRYWAIT P1, [R5+URZ+0x28860], R0 ;  /* 0x02886000050075a7 */ /* 0x000f24000802017f */
[----:B----4-:R-:W-:Y:S05]  /*ea60*/  @!P1 BRA `(.L_x_6849) ;  /* 0x0000004000949947 */ /* 0x010fea0003800000 */
.L_x_6982:
[----:B------:R-:W-:Y:S05]  /*ea70*/  @!P0 BRA `(.L_x_6850) ;  /* 0x0000000000048947 */ /* 0x000fea0003800000 */
[----:B------:R-:W-:Y:S01]  /*ea80*/  BPT.TRAP 0x1 ;  /* 0x000000040000795c */ /* 0x000fe20000300000 */
.L_x_6850:
[----:B------:R0:W0:Y:S02]  /*ea90*/  SYNCS.PHASECHK.TRANS64.TRYWAIT P0, [R25+URZ+0x28860], R2 ;  /* 0x02886002190075a7 */ /* 0x000024000800017f */
[----:B0-----:R-:W-:Y:S05]  /*eaa0*/  @!P0 NANOSLEEP.SYNCS 0x989680 ;  /* 0x009896800000895d */ /* 0x001fea0003900000 */
[----:B------:R-:W0:Y:S02]  /*eab0*/  @!P0 SYNCS.PHASECHK.TRANS64 P0, [R25+URZ+0x28860], R2 ;  /* 0x02886002190085a7 */ /* 0x000e24000800007f */
[----:B0-----:R-:W-:Y:S05]  /*eac0*/  @!P0 BRA `(.L_x_6850) ;  /* 0xfffffffc00f08947 */ /* 0x001fea000383ffff */
.L_x_6842:
[----:B------:R-:W-:Y:S05]  /*ead0*/  BSYNC B0 ;  /* 0x0000000000007941 */ /* 0x000fea0003800000 */
.L_x_6841:
[----:B------:R-:W-:Y:S05]  /*eae0*/  EXIT ;  /* 0x000000000000794d */ /* 0x000fea0003800000 */
.L_x_6722:
[----:B0-----:R-:W-:-:S04]  /*eaf0*/  IMAD.U32 R3, RZ, RZ, UR49 ;  /* 0x00000031ff037e24 */ /* 0x001fc8000f8e00ff */
[----:B------:R0:W1:Y:S03]  /*eb00*/  SYNCS.PHASECHK.TRANS64.TRYWAIT P1, [R3+URZ+0x28800], R0 ;  /* 0x02880000030075a7 */ /* 0x000066000802017f */
[----:B-1----:R-:W-:Y:S05]  /*eb10*/  @!P1 NANOSLEEP.SYNCS 0x989680 ;  /* 0x009896800000995d */ /* 0x002fea0003900000 */
[----:B------:R-:W1:Y:S02]  /*eb20*/  @!P1 SYNCS.PHASECHK.TRANS64 P1, [R3+URZ+0x28800], R0 ;  /* 0x02880000030095a7 */ /* 0x000e64000802007f */
[----:B-1----:R-:W-:Y:S05]  /*eb30*/  @!P1 BRA `(.L_x_6722) ;  /* 0xfffffffc00ec9947 */ /* 0x002fea000383ffff */
[----:B------:R-:W-:Y:S05]  /*eb40*/  BRA `(.L_x_6851) ;  /* 0xffffff2800a07947 */ /* 0x000fea000383ffff */
.L_x_6726:
[----:B-1----:R1:W2:Y:S02]  /*eb50*/  SYNCS.PHASECHK.TRANS64.TRYWAIT P1, [R0+URZ+0x28830], R3 ;  /* 0x02883003000075a7 */ /* 0x0022a4000802017f */
[----:B--2---:R-:W-:Y:S05]  /*eb60*/  @!P1 NANOSLEEP.SYNCS 0x989680 ;  /* 0x009896800000995d */ /* 0x004fea0003900000 */
[----:B------:R-:W2:Y:S02]  /*eb70*/  @!P1 SYNCS.PHASECHK.TRANS64 P1, [R0+URZ+0x28830], R3 ;  /* 0x02883003000095a7 */ /* 0x000ea4000802007f */
[----:B--2---:R-:W-:Y:S05]  /*eb80*/  @!P1 BRA `(.L_x_6726) ;  /* 0xfffffffc00f09947 */ /* 0x004fea000383ffff */
[----:B------:R-:W-:Y:S05]  /*eb90*/  BRA `(.L_x_6725) ;  /* 0xffffff2800c07947 */ /* 0x000fea000383ffff */
.L_x_6732:
[----:B-1----:R-:W-:-:S04]  /*eba0*/  IMAD.U32 R7, RZ, RZ, UR6 ;  /* 0x00000006ff077e24 */ /* 0x002fc8000f8e00ff */
[----:B------:R1:W2:Y:S03]  /*ebb0*/  SYNCS.PHASECHK.TRANS64.TRYWAIT P1, [R7+URZ+0x28830], R6 ;  /* 0x02883006070075a7 */ /* 0x0002a6000802017f */
[----:B--2---:R-:W-:Y:S05]  /*ebc0*/  @!P1 NANOSLEEP.SYNCS 0x989680 ;  /* 0x009896800000995d */ /* 0x004fea0003900000 */
[----:B------:R-:W2:Y:S02]  /*ebd0*/  @!P1 SYNCS.PHASECHK.TRANS64 P1, [R7+URZ+0x28830], R6 ;  /* 0x02883006070095a7 */ /* 0x000ea4000802007f */
[----:B--2---:R-:W-:Y:S05]  /*ebe0*/  @!P1 BRA `(.L_x_6732) ;  /* 0xfffffffc00ec9947 */ /* 0x004fea000383ffff */
[----:B------:R-:W-:Y:S05]  /*ebf0*/  BRA `(.L_x_6729) ;  /* 0xffffff5400f47947 */ /* 0x000fea000383ffff */
.L_x_6736:
[----:B-1----:R-:W-:-:S04]  /*ec00*/  IMAD.U32 R7, RZ, RZ, UR6 ;  /* 0x00000006ff077e24 */ /* 0x002fc8000f8e00ff */
[----:B------:R1:W2:Y:S03]  /*ec10*/  SYNCS.PHASECHK.TRANS64.TRYWAIT P1, [R7+URZ+0x28850], R6 ;  /* 0x02885006070075a7 */ /* 0x0002a6000802017f */
[----:B--2---:R-:W-:Y:S05]  /*ec20*/  @!P1 NANOSLEEP.SYNCS 0x989680 ;  /* 0x009896800000995d */ /* 0x004fea0003900000 */
[----:B------:R-:W2:Y:S02]  /*ec30*/  @!P1 SYNCS.PHASECHK.TRANS64 P1, [R7+URZ+0x28850], R6 ;  /* 0x02885006070095a7 */ /* 0x000ea4000802007f */
[----:B--2---:R-:W-:Y:S05]  /*ec40*/  @!P1 BRA `(.L_x_6736) ;  /* 0xfffffffc00ec9947 */ /* 0x004fea000383ffff */
[----:B------:R-:W-:Y:S05]  /*ec50*/  BRA `(.L_x_6733) ;  /* 0xffffff5800cc7947 */ /* 0x000fea000383ffff */
.L_x_6743:
[----:B-1----:R-:W-:-:S04]  /*ec60*/  IMAD.U32 R5, RZ, RZ, UR5 ;  /* 0x00000005ff057e24 */ /* 0x002fc8000f8e00ff */
[----:B------:R1:W2:Y:S03]  /*ec70*/  SYNCS.PHASECHK.TRANS64.TRYWAIT P1, [R5+URZ+0x28850], R4 ;  /* 0x02885004050075a7 */ /* 0x0002a6000802017f */
[----:B--2---:R-:W-:Y:S05]  /*ec80*/  @!P1 NANOSLEEP.SYNCS 0x989680 ;  /* 0x009896800000995d */ /* 0x004fea0003900000 */
[----:B------:R-:W2:Y:S02]  /*ec90*/  @!P1 SYNCS.PHASECHK.TRANS64 P1, [R5+URZ+0x28850], R4 ;  /* 0x02885004050095a7 */ /* 0x000ea4000802007f */
[----:B--2---:R-:W-:Y:S05]  /*eca0*/  @!P1 BRA `(.L_x_6743) ;  /* 0xfffffffc00ec9947 */ /* 0x004fea000383ffff */
[----:B------:R-:W-:Y:S05]  /*ecb0*/  BRA `(.L_x_6742) ;  /* 0xffffff7c00cc7947 */ /* 0x000fea000383ffff */
.L_x_6786:
[----:B------:R-:W1:Y:S01]  /*ecc0*/  S2R R20, SR_TID.X ;  /* 0x0000000000147919 */ /* 0x000e620000002100 */
[----:B------:R-:W-:Y:S01]  /*ecd0*/  BSSY B0, `(.L_x_6852) ;  /* 0x000000a000007945 */ /* 0x000fe20003800000 */
[----:B------:R-:W-:Y:S02]  /*ece0*/  IMAD.MOV.U32 R12, RZ, RZ, RZ ;  /* 0x000000ffff0c7224 */ /* 0x000fe400078e00ff */
[----:B------:R-:W-:Y:S02]  /*ecf0*/  IMAD.MOV.U32 R11, RZ, RZ, 0x1f ;  /* 0x0000001fff0b7424 */ /* 0x000fe400078e00ff */
[----:B------:R-:W-:Y:S01]  /*ed00*/  IMAD.MOV.U32 R15, RZ, RZ, -0x1 ;  /* 0xffffffffff0f7424 */ /* 0x000fe200078e00ff */
[----:B-1----:R-:W-:-:S04]  /*ed10*/  SHF.R.U32.HI R10, RZ, 0x5, R20 ;  /* 0x00000005ff0a7819 */ /* 0x002fc80000011614 */
[----:B------:R-:W-:-:S04]  /*ed20*/  LOP3.LUT R10, R10, 0x3, RZ, 0xc0, !PT ;  /* 0x000000030a0a7812 */ /* 0x000fc800078ec0ff */
[----:B------:R-:W-:-:S07]  /*ed30*/  MOV R13, R10 ;  /* 0x0000000a000d7202 */ /* 0x000fce0000000f00 */
[----:B0----5:R-:W-:Y:S05]  /*ed40*/  WARPSYNC.COLLECTIVE R15, `(.L_x_6853) ;  /* 0x000000000f087348 */ /* 0x021fea0003c00000 */
[----:B------:R1:W2:Y:S02]  /*ed50*/  SHFL.IDX P6, R14, R13, R12, R11 ;  /* 0x0000000c0d0e7389 */ /* 0x0002a400000c000b */
[----:B012--5:R-:W-:Y:S01]  /*ed60*/  ENDCOLLECTIVE ;  /* 0x000000000000791b */ /* 0x027fe20003800000 */
.L_x_6853:
[----:B------:R-:W-:Y:S05]  /*ed70*/  BSYNC B0 ;  /* 0x0000000000007941 */ /* 0x000fea0003800000 */
.L_x_6852:
[----:B------:R-:W-:Y:S05]  /*ed80*/  BRA `(.L_x_6854) ;  /* 0xffffffc0002c7947 */ /* 0x000fea000383ffff */
.L_x_6789:
[----:B0-----:R0:W1:Y:S02]  /*ed90*/  SYNCS.PHASECHK.TRANS64.TRYWAIT P0, [R7+URZ+0x28840], R2 ;  /* 0x02884002070075a7 */ /* 0x001064000800017f */
[----:B-1----:R-:W-:Y:S05]  /*eda0*/  @!P0 NANOSLEEP.SYNCS 0x989680 ;  /* 0x009896800000895d */ /* 0x002fea0003900000 */
[----:B------:R-:W1:Y:S02]  /*edb0*/  @!P0 SYNCS.PHASECHK.TRANS64 P0, [R7+URZ+0x28840], R2 ;  /* 0x02884002070085a7 */ /* 0x000e64000800007f */
[----:B-1----:R-:W-:Y:S05]  /*edc0*/  @!P0 BRA `(.L_x_6789) ;  /* 0xfffffffc00f08947 */ /* 0x002fea000383ffff */
[----:B------:R-:W-:Y:S05]  /*edd0*/  BRA `(.L_x_6855) ;  /* 0xffffffc000887947 */ /* 0x000fea000383ffff */
.L_x_6790:
        /* <DEDUP_REMOVED lines=8> */
.L_x_6857:
[----:B------:R-:W-:Y:S05]  /*ee60*/  BSYNC B0 ;  /* 0x0000000000007941 */ /* 0x000fea0003800000 */
.L_x_6856:
[----:B------:R-:W-:Y:S01]  /*ee70*/  IMAD.MOV.U32 R13, RZ, RZ, R4 ;  /* 0x000000ffff0d7224 */ /* 0x000fe200078e0004 */
[----:B------:R-:W-:Y:S01]  /*ee80*/  MOV R12, RZ ;  /* 0x000000ff000c7202 */ /* 0x000fe20000000f00 */
[----:B------:R-:W-:Y:S01]  /*ee90*/  IMAD.MOV.U32 R11, RZ, RZ, 0x181f ;  /* 0x0000181fff0b7424 */ /* 0x000fe200078e00ff */
[----:B------:R-:W-:Y:S01]  /*eea0*/  @P0 LEA R8, R5, R22, 0x1 ;  /* 0x0000001605080211 */ /* 0x000fe200078e08ff */
[----:B------:R-:W-:Y:S02]  /*eeb0*/  IMAD.MOV.U32 R15, RZ, RZ, -0x1 ;  /* 0xffffffffff0f7424 */ /* 0x000fe400078e00ff */
[----:B------:R-:W-:-:S07]  /*eec0*/  IMAD.MOV.U32 R2, RZ, RZ, R14 ;  /* 0x000000ffff027224 */ /* 0x000fce00078e000e */
[----:B------:R-:W-:Y:S05]  /*eed0*/  WARPSYNC.COLLECTIVE R15, `(.L_x_6858) ;  /* 0x000000000f087348 */ /* 0x000fea0003c00000 */
[----:B------:R0:W1:Y:S02]  /*eee0*/  SHFL.IDX P6, R14, R13, R12, R11 ;  /* 0x0000000c0d0e7389 */ /* 0x00006400000c000b */
[----:B01----:R-:W-:Y:S01]  /*eef0*/  ENDCOLLECTIVE ;  /* 0x000000000000791b */ /* 0x003fe20003800000 */
.L_x_6858:
[----:B------:R-:W-:Y:S02]  /*ef00*/  IMAD.MOV.U32 R13, RZ, RZ, R0 ;  /* 0x000000ffff0d7224 */ /* 0x000fe400078e0000 */
[----:B------:R-:W-:Y:S02]  /*ef10*/  IMAD.MOV.U32 R12, RZ, RZ, 0x1 ;  /* 0x00000001ff0c7424 */ /* 0x000fe400078e00ff */
[----:B------:R-:W-:-:S07]  /*ef20*/  IMAD.MOV.U32 R3, RZ, RZ, R14 ;  /* 0x000000ffff037224 */ /* 0x000fce00078e000e */
[----:B------:R-:W-:Y:S05]  /*ef30*/  WARPSYNC.COLLECTIVE R15, `(.L_x_6859) ;  /* 0x000000000f087348 */ /* 0x000fea0003c00000 */
[----:B------:R0:W1:Y:S02]  /*ef40*/  SHFL.IDX P6, R14, R13, R12, R11 ;  /* 0x0000000c0d0e7389 */ /* 0x00006400000c000b */
[----:B01----:R-:W-:Y:S01]  /*ef50*/  ENDCOLLECTIVE ;  /* 0x000000000000791b */ /* 0x003fe20003800000 */
.L_x_6859:
        /* <DEDUP_REMOVED lines=11> */
[----:B------:R0:W-:Y:S02]  /*f010*/  @P0 LDGSTS.E.BYPASS.LTC128B.128 [R8+0x1c400], desc[UR50][R2.64+0x80], !P2 ;  /* 0x1c40008002080fae */ /* 0x0001e4000d101d72 */
[----:B0-----:R-:W-:-:S07]  /*f020*/  IMAD.MOV.U32 R2, RZ, RZ, R14 ;  /* 0x000000ffff027224 */ /* 0x001fce00078e000e */
[----:B------:R-:W-:Y:S05]  /*f030*/  WARPSYNC.COLLECTIVE R15, `(.L_x_6860) ;  /* 0x000000000f087348 */ /* 0x000fea0003c00000 */
[----:B------:R0:W1:Y:S02]  /*f040*/  SHFL.IDX P6, R14, R13, R12, R11 ;  /* 0x0000000c0d0e7389 */ /* 0x00006400000c000b */
[----:B01----:R-:W-:Y:S01]  /*f050*/  ENDCOLLECTIVE ;  /* 0x000000000000791b */ /* 0x003fe20003800000 */
.L_x_6860:
[----:B------:R-:W-:Y:S02]  /*f060*/  @P1 IMAD R8, R5, 0x2, R22 ;  /* 0x0000000205081824 */ /* 0x000fe400078e0216 */
[----:B------:R-:W-:Y:S02]  /*f070*/  IMAD.MOV.U32 R13, RZ, RZ, R0 ;  /* 0x000000ffff0d7224 */ /* 0x000fe400078e0000 */
[----:B------:R-:W-:Y:S01]  /*f080*/  IMAD.MOV.U32 R12, RZ, RZ, 0x2 ;  /* 0x00000002ff0c7424 */ /* 0x000fe200078e00ff */
[----:B------:R-:W-:-:S07]  /*f090*/  MOV R3, R14 ;  /* 0x0000000e00037202 */ /* 0x000fce0000000f00 */
[----:B------:R-:W-:Y:S05]  /*f0a0*/  WARPSYNC.COLLECTIVE R15, `(.L_x_6861) ;  /* 0x000000000f087348 */ /* 0x000fea0003c00000 */
[----:B------:R0:W1:Y:S02]  /*f0b0*/  SHFL.IDX P6, R14, R13, R12, R11 ;  /* 0x0000000c0d0e7389 */ /* 0x00006400000c000b */
[----:B01----:R-:W-:Y:S01]  /*f0c0*/  ENDCOLLECTIVE ;  /* 0x000000000000791b */ /* 0x003fe20003800000 */
.L_x_6861:
        /* <DEDUP_REMOVED lines=10> */
[----:B------:R0:W-:Y:S01]  /*f170*/  @P1 LDGSTS.E.BYPASS.LTC128B.128 [R8+0x1cc00], desc[UR50][R2.64+0x80], !P2 ;  /* 0x1cc0008002081fae */ /* 0x0001e2000d101d72 */
[----:B------:R-:W-:Y:S02]  /*f180*/  ISETP.GE.AND P1, PT, R6, 0x21, PT ;  /* 0x000000210600780c */ /* 0x000fe40003f26270 */
[----:B0-----:R-:W-:-:S11]  /*f190*/  MOV R2, R14 ;  /* 0x0000000e00027202 */ /* 0x001fd60000000f00 */
[----:B------:R-:W-:Y:S05]  /*f1a0*/  WARPSYNC.COLLECTIVE R15, `(.L_x_6862) ;  /* 0x000000000f087348 */ /* 0x000fea0003c00000 */
[----:B------:R0:W1:Y:S02]  /*f1b0*/  SHFL.IDX P6, R14, R13, R12, R11 ;  /* 0x0000000c0d0e7389 */ /* 0x00006400000c000b */
[----:B01----:R-:W-:Y:S01]  /*f1c0*/  ENDCOLLECTIVE ;  /* 0x000000000000791b */ /* 0x003fe20003800000 */
.L_x_6862:
[----:B------:R-:W-:Y:S01]  /*f1d0*/  @P1 IMAD R8, R5, 0x2, R22 ;  /* 0x0000000205081824 */ /* 0x000fe200078e0216 */
[----:B------:R-:W-:Y:S01]  /*f1e0*/  MOV R13, R0 ;  /* 0x00000000000d7202 */ /* 0x000fe20000000f00 */
[----:B------:R-:W-:Y:S02]  /*f1f0*/  IMAD.MOV.U32 R12, RZ, RZ, 0x3 ;  /* 0x00000003ff0c7424 */ /* 0x000fe400078e00ff */
[----:B------:R-:W-:-:S07]  /*f200*/  IMAD.MOV.U32 R3, RZ, RZ, R14 ;  /* 0x000000ffff037224 */ /* 0x000fce00078e000e */
[----:B------:R-:W-:Y:S05]  /*f210*/  WARPSYNC.COLLECTIVE R15, `(.L_x_6863) ;  /* 0x000000000f087348 */ /* 0x000fea0003c00000 */
[----:B------:R0:W1:Y:S02]  /*f220*/  SHFL.IDX P6, R14, R13, R12, R11 ;  /* 0x0000000c0d0e7389 */ /* 0x00006400000c000b */
[----:B01----:R-:W-:Y:S01]  /*f230*/  ENDCOLLECTIVE ;  /* 0x000000000000791b */ /* 0x003fe20003800000 */
.L_x_6863:
        /* <DEDUP_REMOVED lines=11> */
[----:B------:R-:W-:Y:S01]  /*f2f0*/  ISETP.GE.AND P1, PT, R6, 0x31, PT ;  /* 0x000000310600780c */ /* 0x000fe20003f26270 */
[----:B0-----:R-:W-:-:S12]  /*f300*/  IMAD.MOV.U32 R2, RZ, RZ, R14 ;  /* 0x000000ffff027224 */ /* 0x001fd800078e000e */
[----:B------:R-:W-:Y:S05]  /*f310*/  WARPSYNC.COLLECTIVE R15, `(.L_x_6864) ;  /* 0x000000000f087348 */ /* 0x000fea0003c00000 */
[----:B------:R0:W1:Y:S02]  /*f320*/  SHFL.IDX P6, R14, R13, R12, R11 ;  /* 0x0000000c0d0e7389 */ /* 0x00006400000c000b */
[----:B01----:R-:W-:Y:S01]  /*f330*/  ENDCOLLECTIVE ;  /* 0x000000000000791b */ /* 0x003fe20003800000 */
.L_x_6864:
[----:B------:R-:W-:Y:S02]  /*f340*/  @P1 IMAD R8, R5, 0x2, R22 ;  /* 0x0000000205081824 */ /* 0x000fe400078e0216 */
[----:B------:R-:W-:Y:S02]  /*f350*/  IMAD.MOV.U32 R13, RZ, RZ, R0 ;  /* 0x000000ffff0d7224 */ /* 0x000fe400078e0000 */
[----:B------:R-:W-:Y:S02]  /*f360*/  IMAD.MOV.U32 R12, RZ, RZ, 0x4 ;  /* 0x00000004ff0c7424 */ /* 0x000fe400078e00ff */
[----:B------:R-:W-:-:S07]  /*f370*/  IMAD.MOV.U32 R3, RZ, RZ, R14 ;  /* 0x000000ffff037224 */ /* 0x000fce00078e000e */
[----:B------:R-:W-:Y:S05]  /*f380*/  WARPSYNC.COLLECTIVE R15, `(.L_x_6865) ;  /* 0x000000000f087348 */ /* 0x000fea0003c00000 */
[----:B------:R0:W1:Y:S02]  /*f390*/  SHFL.IDX P6, R14, R13, R12, R11 ;  /* 0x0000000c0d0e7389 */ /* 0x00006400000c000b */
[----:B01----:R-:W-:Y:S01]  /*f3a0*/  ENDCOLLECTIVE ;  /* 0x000000000000791b */ /* 0x003fe20003800000 */
.L_x_6865:
        /* <DEDUP_REMOVED lines=16> */
.L_x_6866:
[----:B------:R-:W-:Y:S02]  /*f4b0*/  @P1 IMAD R8, R5, 0x2, R22 ;  /* 0x0000000205081824 */ /* 0x000fe400078e0216 */
[----:B------:R-:W-:Y:S01]  /*f4c0*/  IMAD.MOV.U32 R13, RZ, RZ, R0 ;  /* 0x000000ffff0d7224 */ /* 0x000fe200078e0000 */
[----:B------:R-:W-:Y:S01]  /*f4d0*/  MOV R12, 0x5 ;  /* 0x00000005000c7802 */ /* 0x000fe20000000f00 */
[----:B------:R-:W-:-:S07]  /*f4e0*/  IMAD.MOV.U32 R3, RZ, RZ, R14 ;  /* 0x000000ffff037224 */ /* 0x000fce00078e000e */
[----:B------:R-:W-:Y:S05]  /*f4f0*/  WARPSYNC.COLLECTIVE R15, `(.L_x_6867) ;  /* 0x000000000f087348 */ /* 0x000fea0003c00000 */
[----:B------:R0:W1:Y:S02]  /*f500*/  SHFL.IDX P6, R14, R13, R12, R11 ;  /* 0x0000000c0d0e7389 */ /* 0x00006400000c000b */
[----:B01----:R-:W-:Y:S01]  /*f510*/  ENDCOLLECTIVE ;  /* 0x000000000000791b */ /* 0x003fe20003800000 */
.L_x_6867:
        /* <DEDUP_REMOVED lines=16> */
.L_x_6868:
[----:B------:R-:W-:Y:S01]  /*f620*/  @P1 LEA R8, R5, R22, 0x1 ;  /* 0x0000001605081211 */ /* 0x000fe200078e08ff */
[----:B------:R-:W-:Y:S02]  /*f630*/  IMAD.MOV.U32 R13, RZ, RZ, R0 ;  /* 0x000000ffff0d7224 */ /* 0x000fe400078e0000 */
[----:B------:R-:W-:Y:S02]  /*f640*/  IMAD.MOV.U32 R12, RZ, RZ, 0x6 ;  /* 0x00000006ff0c7424 */ /* 0x000fe400078e00ff */
[----:B------:R-:W-:-:S07]  /*f650*/  IMAD.MOV.U32 R3, RZ, RZ, R14 ;  /* 0x000000ffff037224 */ /* 0x000fce00078e000e */
[----:B------:R-:W-:Y:S05]  /*f660*/  WARPSYNC.COLLECTIVE R15, `(.L_x_6869) ;  /* 0x000000000f087348 */ /* 0x000fea0003c00000 */
[----:B------:R0:W1:Y:S02]  /*f670*/  SHFL.IDX P6, R14, R13, R12, R11 ;  /* 0x0000000c0d0e7389 */ /* 0x00006400000c000b */
[----:B01----:R-:W-:Y:S01]  /*f680*/  ENDCOLLECTIVE ;  /* 0x000000000000791b */ /* 0x003fe20003800000 */
.L_x_6869:
        /* <DEDUP_REMOVED lines=16> */
.L_x_6870:
[----:B------:R-:W-:Y:S02]  /*f790*/  @P1 IMAD R8, R5, 0x2, R22 ;  /* 0x0000000205081824 */ /* 0x000fe400078e0216 */
[----:B------:R-:W-:Y:S02]  /*f7a0*/  IMAD.MOV.U32 R13, RZ, RZ, R0 ;  /* 0x000000ffff0d7224 */ /* 0x000fe400078e0000 */
[----:B------:R-:W-:Y:S01]  /*f7b0*/  IMAD.MOV.U32 R12, RZ, RZ, 0x7 ;  /* 0x00000007ff0c7424 */ /* 0x000fe200078e00ff */
[----:B------:R-:W-:-:S07]  /*f7c0*/  MOV R3, R14 ;  /* 0x0000000e00037202 */ /* 0x000fce0000000f00 */
[----:B------:R-:W-:Y:S05]  /*f7d0*/  WARPSYNC.COLLECTIVE R15, `(.L_x_6871) ;  /* 0x000000000f087348 */ /* 0x000fea0003c00000 */
[----:B------:R0:W1:Y:S02]  /*f7e0*/  SHFL.IDX P6, R14, R13, R12, R11 ;  /* 0x0000000c0d0e7389 */ /* 0x00006400000c000b */
[----:B01----:R-:W-:Y:S01]  /*f7f0*/  ENDCOLLECTIVE ;  /* 0x000000000000791b */ /* 0x003fe20003800000 */
.L_x_6871:
        /* <DEDUP_REMOVED lines=14> */
.L_x_6872:
[----:B------:R-:W-:Y:S01]  /*f8e0*/  @!PT LDS RZ, [RZ] ;  /* 0x00000000fffff984 */ /* 0x000fe20000000800 */
[----:B------:R-:W-:Y:S01]  /*f8f0*/  @!PT LDS RZ, [RZ] ;  /* 0x00000000fffff984 */ /* 0x000fe20000000800 */
[----:B------:R-:W-:Y:S01]  /*f900*/  @!PT LDS RZ, [RZ] ;  /* 0x00000000fffff984 */ /* 0x000fe20000000800 */
[----:B------:R0:W-:Y:S02]  /*f910*/  @P1 LDGSTS.E.BYPASS.LTC128B.128 [R8+0x1f400], desc[UR50][R2.64+0x80], !P2 ;  /* 0x1f40008002081fae */ /* 0x0001e4000d101d72 */
[----:B0-----:R-:W-:Y:S01]  /*f920*/  IMAD.MOV.U32 R2, RZ, RZ, R14 ;  /* 0x000000ffff027224 */ /* 0x001fe200078e000e */
[----:B------:R-:W-:Y:S06]  /*f930*/  BRA `(.L_x_6873) ;  /* 0xffffffbc00607947 */ /* 0x000fec000383ffff */
.L_x_6795:
[----:B------:R-:W-:Y:S01]  /*f940*/  IMAD.MOV.U32 R13, RZ, RZ, R5 ;  /* 0x000000ffff0d7224 */ /* 0x000fe200078e0005 */
[----:B------:R-:W-:Y:S01]  /*f950*/  MOV R11, 0x181f ;  /* 0x0000181f000b7802 */ /* 0x000fe20000000f00 */
[----:B------:R-:W-:Y:S02]  /*f960*/  IMAD.MOV.U32 R12, RZ, RZ, RZ ;  /* 0x000000ffff0c7224 */ /* 0x000fe400078e00ff */
[----:B------:R-:W-:Y:S02]  /*f970*/  IMAD.MOV.U32 R15, RZ, RZ, -0x1 ;  /* 0xffffffffff0f7424 */ /* 0x000fe400078e00ff */
[----:B-----5:R-:W-:Y:S02]  /*f980*/  IMAD R6, R21, R6, RZ ;  /* 0x0000000615067224 */ /* 0x020fe400078e02ff */
[----:B------:R-:W-:-:S07]  /*f990*/  IMAD.IADD R4, R20, 0x1, R4 ;  /* 0x0000000114047824 */ /* 0x000fce00078e0204 */
[----:B------:R-:W-:Y:S05]  /*f9a0*/  WARPSYNC.COLLECTIVE R15, `(.L_x_6874) ;  /* 0x000000000f087348 */ /* 0x000fea0003c00000 */
[----:B------:R0:W1:Y:S02]  /*f9b0*/  SHFL.IDX P6, R14, R13, R12, R11 ;  /* 0x0000000c0d0e7389 */ /* 0x00006400000c000b */
[----:B01----:R-:W-:Y:S01]  /*f9c0*/  ENDCOLLECTIVE ;  /* 0x000000000000791b */ /* 0x003fe20003800000 */
.L_x_6874:
[C---:B------:R-:W-:Y:S01]  /*f9d0*/  VIADD R7, R4.reuse, 0x10 ;  /* 0x0000001004077836 */ /* 0x040fe20000000000 */
[----:B------:R-:W-:Y:S01]  /*f9e0*/  ISETP.GE.AND P2, PT, R4, R6, PT ;  /* 0x000000060400720c */ /* 0x000fe20003f46270 */
[----:B------:R-:W-:Y:S02]  /*f9f0*/  IMAD.MOV.U32 R13, RZ, RZ, R0 ;  /* 0x000000ffff0d7224 */ /* 0x000fe400078e0000 */
[----:B------:R-:W-:-:S10]  /*fa00*/  IMAD.MOV.U32 R2, RZ, RZ, R14 ;  /* 0x000000ffff027224 */ /* 0x000fd400078e000e */
[----:B------:R-:W-:Y:S05]  /*fa10*/  WARPSYNC.COLLECTIVE R15, `(.L_x_6875) ;  /* 0x000000000f087348 */ /* 0x000fea0003c00000 */
[----:B------:R0:W1:Y:S02]  /*fa20*/  SHFL.IDX P6, R14, R13, R12, R11 ;  /* 0x0000000c0d0e7389 */ /* 0x00006400000c000b */
[----:B01----:R-:W-:Y:S01]  /*fa30*/  ENDCOLLECTIVE ;  /* 0x000000000000791b */ /* 0x003fe20003800000 */
.L_x_6875:
        /* <DEDUP_REMOVED lines=8> */
.L_x_6876:
[----:B------:R-:W-:Y:S01]  /*fac0*/  @!PT LDS RZ, [RZ] ;  /* 0x00000000fffff984 */ /* 0x000fe20000000800 */
[----:B------:R-:W-:Y:S01]  /*fad0*/  @!PT LDS RZ, [RZ] ;  /* 0x00000000fffff984 */ /* 0x000fe20000000800 */
[----:B------:R-:W-:Y:S01]  /*fae0*/  @!PT LDS RZ, [RZ] ;  /* 0x00000000fffff984 */ /* 0x000fe20000000800 */
[----:B------:R-:W-:Y:S04]  /*faf0*/  @!P2 LDGSTS.E.BYPASS.LTC128B.128 [R10+0x10400], desc[UR50][R2.64], !P0 ;  /* 0x10400000020aafae */ /* 0x000fe8000c101d72 */
[----:B------:R0:W-:Y:S01]  /*fb00*/  @!P2 LDGSTS.E.BYPASS.LTC128B.128 [R10+0x14400], desc[UR50][R2.64+0x80], !P1 ;  /* 0x14400080020aafae */ /* 0x0001e2000c901d72 */
[----:B------:R-:W-:Y:S01]  /*fb10*/  ISETP.GE.AND P2, PT, R7, R6, PT ;  /* 0x000000060700720c */ /* 0x000fe20003f46270 */
[----:B------:R-:W-:Y:S01]  /*fb20*/  IMAD.MOV.U32 R13, RZ, RZ, R0 ;  /* 0x000000ffff0d7224 */ /* 0x000fe200078e0000 */
[----:B0-----:R-:W-:-:S11]  /*fb30*/  MOV R2, R14 ;  /* 0x0000000e00027202 */ /* 0x001fd60000000f00 */
[----:B------:R-:W-:Y:S05]  /*fb40*/  WARPSYNC.COLLECTIVE R15, `(.L_x_6877) ;  /* 0x000000000f087348 */ /* 0x000fea0003c00000 */
[----:B------:R0:W1:Y:S02]  /*fb50*/  SHFL.IDX P6, R14, R13, R12, R11 ;  /* 0x0000000c0d0e7389 */ /* 0x00006400000c000b */
[----:B01----:R-:W-:Y:S01]  /*fb60*/  ENDCOLLECTIVE ;  /* 0x000000000000791b */ /* 0x003fe20003800000 */
.L_x_6877:
        /* <DEDUP_REMOVED lines=8> */
.L_x_6878:
[----:B------:R-:W-:Y:S01]  /*fbf0*/  @!P2 IMAD.MOV.U32 R3, RZ, RZ, R7 ;  /* 0x000000ffff03a224 */ /* 0x000fe200078e0007 */
[----:B------:R-:W-:-:S04]  /*fc00*/  IADD3 R7, R4, 0x20, RZ ;  /* 0x0000002004077810 */ /* 0x000fc80007ffe0ff */
[----:B------:R-:W-:Y:S01]  /*fc10*/  @!PT LDS RZ, [RZ] ;  /* 0x00000000fffff984 */ /* 0x000fe20000000800 */
[----:B------:R-:W-:Y:S01]  /*fc20*/  @!PT LDS RZ, [RZ] ;  /* 0x00000000fffff984 */ /* 0x000fe20000000800 */
[----:B------:R-:W-:Y:S01]  /*fc30*/  @!PT LDS RZ, [RZ] ;  /* 0x00000000fffff984 */ /* 0x000fe20000000800 */
[----:B------:R-:W-:Y:S04]  /*fc40*/  @!P2 LDGSTS.E.BYPASS.LTC128B.128 [R10+0x10c00], desc[UR50][R2.64], !P0 ;  /* 0x10c00000020aafae */ /* 0x000fe8000c101d72 */
[----:B------:R0:W-:Y:S01]  /*fc50*/  @!P2 LDGSTS.E.BYPASS.LTC128B.128 [R10+0x14c00], desc[UR50][R2.64+0x80], !P1 ;  /* 0x14c00080020aafae */ /* 0x0001e2000c901d72 */
[----:B------:R-:W-:Y:S01]  /*fc60*/  ISETP.GE.AND P2, PT, R7, R6, PT ;  /* 0x000000060700720c */ /* 0x000fe20003f46270 */
[----:B------:R-:W-:Y:S02]  /*fc70*/  IMAD.MOV.U32 R13, RZ, RZ, R0 ;  /* 0x000000ffff0d7224 */ /* 0x000fe400078e0000 */
[----:B0-----:R-:W-:-:S10]  /*fc80*/  IMAD.MOV.U32 R2, RZ, RZ, R14 ;  /* 0x000000ffff027224 */ /* 0x001fd400078e000e */
[----:B------:R-:W-:Y:S05]  /*fc90*/  WARPSYNC.COLLECTIVE R15, `(.L_x_6879) ;  /* 0x000000000f087348 */ /* 0x000fea0003c00000 */
[----:B------:R0:W1:Y:S02]  /*fca0*/  SHFL.IDX P6, R14, R13, R12, R11 ;  /* 0x0000000c0d0e7389 */ /* 0x00006400000c000b */
[----:B01----:R-:W-:Y:S01]  /*fcb0*/  ENDCOLLECTIVE ;  /* 0x000000000000791b */ /* 0x003fe20003800000 */
.L_x_6879:
        /* <DEDUP_REMOVED lines=8> */
.L_x_6880:
[----:B------:R-:W-:Y:S02]  /*fd40*/  @!P2 IMAD.MOV.U32 R3, RZ, RZ, R7 ;  /* 0x000000ffff03a224 */ /* 0x000fe400078e0007 */
[----:B------:R-:W-:-:S03]  /*fd50*/  VIADD R7, R4, 0x30 ;  /* 0x0000003004077836 */ /* 0x000fc60000000000 */
        /* <DEDUP_REMOVED lines=11> */
.L_x_6881:
        /* <DEDUP_REMOVED lines=8> */
.L_x_6882:
[----:B------:R-:W-:Y:S01]  /*fe90*/  @!P2 MOV R3, R7 ;  /* 0x000000070003a202 */ /* 0x000fe20000000f00 */
[----:B------:R-:W-:-:S04]  /*fea0*/  VIADD R7, R4, 0x40 ;  /* 0x0000004004077836 */ /* 0x000fc80000000000 */
[----:B------:R-:W-:Y:S01]  /*feb0*/  @!PT LDS RZ, [RZ] ;  /* 0x00000000fffff984 */ /* 0x000fe20000000800 */
[----:B------:R-:W-:Y:S01]  /*fec0*/  @!PT LDS RZ, [RZ] ;  /* 0x00000000fffff984 */ /* 0x000fe20000000800 */
[----:B------:R-:W-:Y:S01]  /*fed0*/  @!PT LDS RZ, [RZ] ;  /* 0x00000000fffff984 */ /* 0x000fe20000000800 */
[----:B------:R-:W-:Y:S04]  /*fee0*/  @!P2 LDGSTS.E.BYPASS.LTC128B.128 [R10+0x11c00], desc[UR50][R2.64], !P0 ;  /* 0x11c00000020aafae */ /* 0x000fe8000c101d72 */
[----:B------:R0:W-:Y:S01]  /*fef0*/  @!P2 LDGSTS.E.BYPASS.LTC128B.128 [R10+0x15c00], desc[UR50][R2.64+0x80], !P1 ;  /* 0x15c00080020aafae */ /* 0x0001e2000c901d72 */
[----:B------:R-:W-:Y:S02]  /*ff00*/  ISETP.GE.AND P2, PT, R7, R6, PT ;  /* 0x000000060700720c */ /* 0x000fe40003f46270 */
[----:B------:R-:W-:Y:S01]  /*ff10*/  MOV R13, R0 ;  /* 0x00000000000d7202 */ /* 0x000fe20000000f00 */
[----:B0-----:R-:W-:-:S10]  /*ff20*/  IMAD.MOV.U32 R2, RZ, RZ, R14 ;  /* 0x000000ffff027224 */ /* 0x001fd400078e000e */
[----:B------:R-:W-:Y:S05]  /*ff30*/  WARPSYNC.COLLECTIVE R15, `(.L_x_6883) ;  /* 0x000000000f087348 */ /* 0x000fea0003c00000 */
[----:B------:R0:W1:Y:S02]  /*ff40*/  SHFL.IDX P6, R14, R13, R12, R11 ;  /* 0x0000000c0d0e7389 */ /* 0x00006400000c000b */
[----:B01----:R-:W-:Y:S01]  /*ff50*/  ENDCOLLECTIVE ;  /* 0x000000000000791b */ /* 0x003fe20003800000 */
.L_x_6883:
        /* <DEDUP_REMOVED lines=8> */
.L_x_6884:
        /* <DEDUP_REMOVED lines=13> */
.L_x_6885:
        /* <DEDUP_REMOVED lines=8> */
.L_x_6886:
        /* <DEDUP_REMOVED lines=13> */
.L_x_6887:
        /* <DEDUP_REMOVED lines=8> */
.L_x_6888:
        /* <DEDUP_REMOVED lines=11> */
.L_x_6889:
[----:B------:R-:W-:Y:S05]  /*10330*/  BRA `(.L_x_6890) ;  /* 0xffffffbc00c47947 */ /* 0x000fea000383ffff */
.L_x_6800:
[----:B0-----:R0:W1:Y:S02]  /*10340*/  SYNCS.PHASECHK.TRANS64.TRYWAIT P1, [R22+URZ+0x28820], R3 ;  /* 0x02882003160075a7 */ /* 0x001064000802017f */
[----:B-1----:R-:W-:Y:S05]  /*10350*/  @!P1 NANOSLEEP.SYNCS 0x989680 ;  /* 0x009896800000995d */ /* 0x002fea0003900000 */
[----:B------:R-:W1:Y:S02]  /*10360*/  @!P1 SYNCS.PHASECHK.TRANS64 P1, [R22+URZ+0x28820], R3 ;  /* 0x02882003160095a7 */ /* 0x000e64000802007f */
[----:B-1----:R-:W-:Y:S05]  /*10370*/  @!P1 BRA `(.L_x_6800) ;  /* 0xfffffffc00f09947 */ /* 0x002fea000383ffff */
[----:B------:R-:W-:Y:S05]  /*10380*/  BRA `(.L_x_6891) ;  /* 0xffffffc000347947 */ /* 0x000fea000383ffff */
.L_x_6805:
[----:B0-----:R0:W1:Y:S02]  /*10390*/  SYNCS.PHASECHK.TRANS64.TRYWAIT P0, [R6+URZ+0x28840], R3 ;  /* 0x02884003060075a7 */ /* 0x001064000800017f */
[----:B-1----:R-:W-:Y:S05]  /*103a0*/  @!P0 NANOSLEEP.SYNCS 0x989680 ;  /* 0x009896800000895d */ /* 0x002fea0003900000 */
[----:B------:R-:W1:Y:S02]  /*103b0*/  @!P0 SYNCS.PHASECHK.TRANS64 P0, [R6+URZ+0x28840], R3 ;  /* 0x02884003060085a7 */ /* 0x000e64000800007f */
[----:B-1----:R-:W-:Y:S05]  /*103c0*/  @!P0 BRA `(.L_x_6805) ;  /* 0xfffffffc00f08947 */ /* 0x002fea000383ffff */
[----:B------:R-:W-:Y:S05]  /*103d0*/  BRA `(.L_x_6892) ;  /* 0xffffffc400007947 */ /* 0x000fea000383ffff */
.L_x_6806:
[----:B------:R-:W-:Y:S01]  /*103e0*/  BSSY B1, `(.L_x_6893) ;  /* 0x0000008000017945 */ /* 0x000fe20003800000 */
[----:B------:R-:W-:Y:S01]  /*103f0*/  IMAD.MOV.U32 R13, RZ, RZ, R9 ;  /* 0x000000ffff0d7224 */ /* 0x000fe200078e0009 */
[----:B------:R-:W-:Y:S01]  /*10400*/  MOV R12, RZ ;  /* 0x000000ff000c7202 */ /* 0x000fe20000000f00 */
[----:B------:R-:W-:Y:S02]  /*10410*/  IMAD.MOV.U32 R11, RZ, RZ, 0x181f ;  /* 0x0000181fff0b7424 */ /* 0x000fe400078e00ff */
[----:B------:R-:W-:-:S07]  /*10420*/  IMAD.MOV.U32 R15, RZ, RZ, -0x1 ;  /* 0xffffffffff0f7424 */ /* 0x000fce00078e00ff */
[----:B--2---:R-:W-:Y:S05]  /*10430*/  WARPSYNC.COLLECTIVE R15, `(.L_x_6894) ;  /* 0x000000000f087348 */ /* 0x004fea0003c00000 */
[----:B--2---:R0:W1:Y:S02]  /*10440*/  SHFL.IDX P6, R14, R13, R12, R11 ;  /* 0x0000000c0d0e7389 */ /* 0x00406400000c000b */
[----:B01----:R-:W-:Y:S01]  /*10450*/  ENDCOLLECTIVE ;  /* 0x000000000000791b */ /* 0x003fe20003800000 */
.L_x_6894:
[----:B------:R-:W-:Y:S05]  /*10460*/  BSYNC B1 ;  /* 0x0000000000017941 */ /* 0x000fea0003800000 */
.L_x_6893:
        /* <DEDUP_REMOVED lines=9> */
.L_x_6895:
[----:B------:R-:W-:Y:S02]  /*10500*/  IMAD R8, R8, 0x2, R22 ;  /* 0x0000000208087824 */ /* 0x000fe400078e0216 */
[----:B------:R-:W-:Y:S02]  /*10510*/  IMAD.MOV.U32 R13, RZ, RZ, R9 ;  /* 0x000000ffff0d7224 */ /* 0x000fe400078e0009 */
[----:B------:R-:W-:Y:S02]  /*10520*/  IMAD.MOV.U32 R12, RZ, RZ, 0x1 ;  /* 0x00000001ff0c7424 */ /* 0x000fe400078e00ff */
[----:B------:R-:W-:-:S07]  /*10530*/  IMAD.MOV.U32 R2, RZ, RZ, R14 ;  /* 0x000000ffff027224 */ /* 0x000fce00078e000e */
[----:B------:R-:W-:Y:S05]  /*10540*/  WARPSYNC.COLLECTIVE R15, `(.L_x_6896) ;  /* 0x000000000f087348 */ /* 0x000fea0003c00000 */
[----:B------:R0:W1:Y:S02]  /*10550*/  SHFL.IDX P6, R14, R13, R12, R11 ;  /* 0x0000000c0d0e7389 */ /* 0x00006400000c000b */
[----:B01----:R-:W-:Y:S01]  /*10560*/  ENDCOLLECTIVE ;  /* 0x000000000000791b */ /* 0x003fe20003800000 */
.L_x_6896:
[----:B------:R-:W-:-:S04]  /*10570*/  IADD3 R2, P0, R2, R5, RZ ;  /* 0x0000000502027210 */ /* 0x000fc80007f1e0ff */
[----:B------:R-:W-:-:S05]  /*10580*/  IADD3.X R3, RZ, R3, RZ, P0, !PT ;  /* 0x00000003ff037210 */ /* 0x000fca00007fe4ff */
[----:B------:R-:W-:Y:S01]  /*10590*/  @!PT LDS RZ, [RZ] ;  /* 0x00000000fffff984 */ /* 0x000fe20000000800 */
[----:B------:R-:W-:Y:S01]  /*105a0*/  @!PT LDS RZ, [RZ] ;  /* 0x00000000fffff984 */ /* 0x000fe20000000800 */
[----:B------:R-:W-:Y:S01]  /*105b0*/  @!PT LDS RZ, [RZ] ;  /* 0x00000000fffff984 */ /* 0x000fe20000000800 */
[----:B------:R-:W-:Y:S01]  /*105c0*/  LDGSTS.E.BYPASS.LTC128B.128 [R8+0x18400], desc[UR50][R2.64], !P4 ;  /* 0x1840000002087fae */ /* 0x000fe2000e101d72 */
[----:B------:R-:W-:-:S03]  /*105d0*/  MOV R13, R7 ;  /* 0x00000007000d7202 */ /* 0x000fc60000000f00 */
[----:B------:R0:W-:Y:S02]  /*105e0*/  LDGSTS.E.BYPASS.LTC128B.128 [R8+0x1c400], desc[UR50][R2.64+0x80], !P3 ;  /* 0x1c40008002087fae */ /* 0x0001e4000d901d72 */
[----:B0-----:R-:W-:-:S07]  /*105f0*/  IMAD.MOV.U32 R3, RZ, RZ, R14 ;  /* 0x000000ffff037224 */ /* 0x001fce00078e000e */
[----:B------:R-:W-:Y:S05]  /*10600*/  WARPSYNC.COLLECTIVE R15, `(.L_x_6897) ;  /* 0x000000000f087348 */ /* 0x000fea0003c00000 */
[----:B------:R0:W1:Y:S02]  /*10610*/  SHFL.IDX P6, R14, R13, R12, R11 ;  /* 0x0000000c0d0e7389 */ /* 0x00006400000c000b */
[----:B01----:R-:W-:Y:S01]  /*10620*/  ENDCOLLECTIVE ;  /* 0x000000000000791b */ /* 0x003fe20003800000 */
.L_x_6897:
[----:B------:R-:W-:Y:S02]  /*10630*/  IMAD.MOV.U32 R13, RZ, RZ, R9 ;  /* 0x000000ffff0d7224 */ /* 0x000fe400078e0009 */
[----:B------:R-:W-:Y:S02]  /*10640*/  IMAD.MOV.U32 R12, RZ, RZ, 0x2 ;  /* 0x00000002ff0c7424 */ /* 0x000fe400078e00ff */
[----:B------:R-:W-:-:S07]  /*10650*/  IMAD.MOV.U32 R2, RZ, RZ, R14 ;  /* 0x000000ffff027224 */ /* 0x000fce00078e000e */
[----:B------:R-:W-:Y:S05]  /*10660*/  WARPSYNC.COLLECTIVE R15, `(.L_x_6898) ;  /* 0x000000000f087348 */ /* 0x000fea0003c00000 */
[----:B------:R0:W1:Y:S02]  /*10670*/  SHFL.IDX P6, R14, R13, R12, R11 ;  /* 0x0000000c0d0e7389 */ /* 0x00006400000c000b */
[----:B01----:R-:W-:Y:S01]  /*10680*/  ENDCOLLECTIVE ;  /* 0x000000000000791b */ /* 0x003fe20003800000 */
.L_x_6898:
[----:B------:R-:W-:-:S05]  /*10690*/  IADD3 R2, P0, R2, R5, RZ ;  /* 0x0000000502027210 */ /* 0x000fca0007f1e0ff */
[----:B------:R-:W-:-:S05]  /*106a0*/  IMAD.X R3, RZ, RZ, R3, P0 ;  /* 0x000000ffff037224 */ /* 0x000fca00000e0603 */
[----:B------:R-:W-:Y:S01]  /*106b0*/  @!PT LDS RZ, [RZ] ;  /* 0x00000000fffff984 */ /* 0x000fe20000000800 */
[----:B------:R-:W-:Y:S01]  /*106c0*/  @!PT LDS RZ, [RZ] ;  /* 0x00000000fffff984 */ /* 0x000fe20000000800 */
[----:B------:R-:W-:Y:S01]  /*106d0*/  @!PT LDS RZ, [RZ] ;  /* 0x00000000fffff984 */ /* 0x000fe20000000800 */
[----:B------:R-:W-:Y:S01]  /*106e0*/  LDGSTS.E.BYPASS.LTC128B.128 [R8+0x18c00], desc[UR50][R2.64], !P4 ;  /* 0x18c0000002087fae */ /* 0x000fe2000e101d72 */
[----:B------:R-:W-:-:S03]  /*106f0*/  IMAD.MOV.U32 R13, RZ, RZ, R7 ;  /* 0x000000ffff0d7224 */ /* 0x000fc600078e0007 */
[----:B------:R0:W-:Y:S02]  /*10700*/  LDGSTS.E.BYPASS.LTC128B.128 [R8+0x1cc00], desc[UR50][R2.64+0x80], !P3 ;  /* 0x1cc0008002087fae */ /* 0x0001e4000d901d72 */
[----:B0-----:R-:W-:-:S07]  /*10710*/  MOV R3, R14 ;  /* 0x0000000e00037202 */ /* 0x001fce0000000f00 */
[----:B------:R-:W-:Y:S05]  /*10720*/  WARPSYNC.COLLECTIVE R15, `(.L_x_6899) ;  /* 0x000000000f087348 */ /* 0x000fea0003c00000 */
[----:B------:R0:W1:Y:S02]  /*10730*/  SHFL.IDX P6, R14, R13, R12, R11 ;  /* 0x0000000c0d0e7389 */ /* 0x00006400000c000b */
[----:B01----:R-:W-:Y:S01]  /*10740*/  ENDCOLLECTIVE ;  /* 0x000000000000791b */ /* 0x003fe20003800000 */
.L_x_6899:
[----:B------:R-:W-:Y:S01]  /*10750*/  IMAD.MOV.U32 R13, RZ, RZ, R9 ;  /* 0x000000ffff0d7224 */ /* 0x000fe200078e0009 */
[----:B------:R-:W-:Y:S01]  /*10760*/  MOV R12, 0x3 ;  /* 0x00000003000c7802 */ /* 0x000fe20000000f00 */
[----:B------:R-:W-:-:S07]  /*10770*/  IMAD.MOV.U32 R2, RZ, RZ, R14 ;  /* 0x000000ffff027224 */ /* 0x000fce00078e000e */
[----:B------:R-:W-:Y:S05]  /*10780*/  WARPSYNC.COLLECTIVE R15, `(.L_x_6900) ;  /* 0x000000000f087348 */ /* 0x000fea0003c00000 */
[----:B------:R0:W1:Y:S02]  /*10790*/  SHFL.IDX P6, R14, R13, R12, R11 ;  /* 0x0000000c0d0e7389 */ /* 0x00006400000c000b */
[----:B01----:R-:W-:Y:S01]  /*107a0*/  ENDCOLLECTIVE ;  /* 0x000000000000791b */ /* 0x003fe20003800000 */
.L_x_6900:
        /* <DEDUP_REMOVED lines=8> */
[----:B0-----:R-:W-:-:S07]  /*10830*/  IMAD.MOV.U32 R3, RZ, RZ, R14 ;  /* 0x000000ffff037224 */ /* 0x001fce00078e000e */
[----:B------:R-:W-:Y:S05]  /*10840*/  WARPSYNC.COLLECTIVE R15, `(.L_x_6901) ;  /* 0x000000000f087348 */ /* 0x000fea0003c00000 */
[----:B------:R0:W1:Y:S02]  /*10850*/  SHFL.IDX P6, R14, R13, R12, R11 ;  /* 0x0000000c0d0e7389 */ /* 0x00006400000c000b */
[----:B01----:R-:W-:Y:S01]  /*10860*/  ENDCOLLECTIVE ;  /* 0x000000000000791b */ /* 0x003fe20003800000 */
.L_x_6901:
[----:B------:R-:W-:Y:S01]  /*10870*/  MOV R13, R9 ;  /* 0x00000009000d7202 */ /* 0x000fe20000000f00 */
[----:B------:R-:W-:Y:S02]  /*10880*/  IMAD.MOV.U32 R12, RZ, RZ, 0x4 ;  /* 0x00000004ff0c7424 */ /* 0x000fe400078e00ff */
[----:B------:R-:W-:-:S07]  /*10890*/  IMAD.MOV.U32 R2, RZ, RZ, R14 ;  /* 0x000000ffff027224 */ /* 0x000fce00078e000e */
[----:B------:R-:W-:Y:S05]  /*108a0*/  WARPSYNC.COLLECTIVE R15, `(.L_x_6902) ;  /* 0x000000000f087348 */ /* 0x000fea0003c00000 */
[----:B------:R0:W1:Y:S02]  /*108b0*/  SHFL.IDX P6, R14, R13, R12, R11 ;  /* 0x0000000c0d0e7389 */ /* 0x00006400000c000b */
[----:B01----:R-:W-:Y:S01]  /*108c0*/  ENDCOLLECTIVE ;  /* 0x000000000000791b */ /* 0x003fe20003800000 */
.L_x_6902:
        /* <DEDUP_REMOVED lines=12> */
.L_x_6903:
[----:B------:R-:W-:Y:S02]  /*10990*/  IMAD.MOV.U32 R13, RZ, RZ, R9 ;  /* 0x000000ffff0d7224 */ /* 0x000fe400078e0009 */
[----:B------:R-:W-:Y:S02]  /*109a0*/  IMAD.MOV.U32 R12, RZ, RZ, 0x5 ;  /* 0x00000005ff0c7424 */ /* 0x000fe400078e00ff */
[----:B------:R-:W-:-:S07]  /*109b0*/  IMAD.MOV.U32 R2, RZ, RZ, R14 ;  /* 0x000000ffff027224 */ /* 0x000fce00078e000e */
[----:B------:R-:W-:Y:S05]  /*109c0*/  WARPSYNC.COLLECTIVE R15, `(.L_x_6904) ;  /* 0x000000000f087348 */ /* 0x000fea0003c00000 */
[----:B------:R0:W1:Y:S02]  /*109d0*/  SHFL.IDX P6, R14, R13, R12, R11 ;  /* 0x0000000c0d0e7389 */ /* 0x00006400000c000b */
[----:B01----:R-:W-:Y:S01]  /*109e0*/  ENDCOLLECTIVE ;  /* 0x000000000000791b */ /* 0x003fe20003800000 */
.L_x_6904:
[----:B------:R-:W-:-:S04]  /*109f0*/  IADD3 R2, P0, R2, R5, RZ ;  /* 0x0000000502027210 */ /* 0x000fc80007f1e0ff */
[----:B------:R-:W-:-:S05]  /*10a00*/  IADD3.X R3, RZ, R3, RZ, P0, !PT ;  /* 0x00000003ff037210 */ /* 0x000fca00007fe4ff */
        /* <DEDUP_REMOVED lines=10> */
.L_x_6905:
[----:B------:R-:W-:Y:S02]  /*10ab0*/  IMAD.MOV.U32 R13, RZ, RZ, R9 ;  /* 0x000000ffff0d7224 */ /* 0x000fe400078e0009 */
[----:B------:R-:W-:Y:S01]  /*10ac0*/  IMAD.MOV.U32 R12, RZ, RZ, 0x6 ;  /* 0x00000006ff0c7424 */ /* 0x000fe200078e00ff */
[----:B------:R-:W-:-:S07]  /*10ad0*/  MOV R2, R14 ;  /* 0x0000000e00027202 */ /* 0x000fce0000000f00 */
[----:B------:R-:W-:Y:S05]  /*10ae0*/  WARPSYNC.COLLECTIVE R15, `(.L_x_6906) ;  /* 0x000000000f087348 */ /* 0x000fea0003c00000 */
[----:B------:R0:W1:Y:S02]  /*10af0*/  SHFL.IDX P6, R14, R13, R12, R11 ;  /* 0x0000000c0d0e7389 */ /* 0x00006400000c000b */
[----:B01----:R-:W-:Y:S01]  /*10b00*/  ENDCOLLECTIVE ;  /* 0x000000000000791b */ /* 0x003fe20003800000 */
.L_x_6906:
[----:B------:R-:W-:-:S05]  /*10b10*/  IADD3 R2, P0, R2, R5, RZ ;  /* 0x0000000502027210 */ /* 0x000fca0007f1e0ff */
[----:B------:R-:W-:-:S05]  /*10b20*/  IMAD.X R3, RZ, RZ, R3, P0 ;  /* 0x000000ffff037224 */ /* 0x000fca00000e0603 */
        /* <DEDUP_REMOVED lines=10> */
.L_x_6907:
[----:B------:R-:W-:Y:S02]  /*10bd0*/  IMAD.MOV.U32 R13, RZ, RZ, R9 ;  /* 0x000000ffff0d7224 */ /* 0x000fe400078e0009 */
[----:B------:R-:W-:Y:S02]  /*10be0*/  IMAD.MOV.U32 R12, RZ, RZ, 0x7 ;  /* 0x00000007ff0c7424 */ /* 0x000fe400078e00ff */
[----:B------:R-:W-:-:S07]  /*10bf0*/  IMAD.MOV.U32 R2, RZ, RZ, R14 ;  /* 0x000000ffff027224 */ /* 0x000fce00078e000e */
[----:B------:R-:W-:Y:S05]  /*10c00*/  WARPSYNC.COLLECTIVE R15, `(.L_x_6908) ;  /* 0x000000000f087348 */ /* 0x000fea0003c00000 */
[----:B------:R0:W1:Y:S02]  /*10c10*/  SHFL.IDX P6, R14, R13, R12, R11 ;  /* 0x0000000c0d0e7389 */ /* 0x00006400000c000b */
[----:B01----:R-:W-:Y:S01]  /*10c20*/  ENDCOLLECTIVE ;  /* 0x000000000000791b */ /* 0x003fe20003800000 */
.L_x_6908:
[----:B------:R-:W-:-:S05]  /*10c30*/  IADD3 R2, P0, R2, R5, RZ ;  /* 0x0000000502027210 */ /* 0x000fca0007f1e0ff */
[----:B------:R-:W-:-:S05]  /*10c40*/  IMAD.X R3, RZ, RZ, R3, P0 ;  /* 0x000000ffff037224 */ /* 0x000fca00000e0603 */
[----:B------:R-:W-:Y:S01]  /*10c50*/  @!PT LDS RZ, [RZ] ;  /* 0x00000000fffff984 */ /* 0x000fe20000000800 */
[----:B------:R-:W-:Y:S01]  /*10c60*/  @!PT LDS RZ, [RZ] ;  /* 0x00000000fffff984 */ /* 0x000fe20000000800 */
[----:B------:R-:W-:Y:S01]  /*10c70*/  @!PT LDS RZ, [RZ] ;  /* 0x00000000fffff984 */ /* 0x000fe20000000800 */
[----:B------:R0:W-:Y:S01]  /*10c80*/  LDGSTS.E.BYPASS.LTC128B.128 [R8+0x1b400], desc[UR50][R2.64], !P4 ;  /* 0x1b40000002087fae */ /* 0x0001e2000e101d72 */
[----:B------:R-:W-:-:S03]  /*10c90*/  IMAD.MOV.U32 R13, RZ, RZ, R7 ;  /* 0x000000ffff0d7224 */ /* 0x000fc600078e0007 */
[----:B------:R0:W-:Y:S01]  /*10ca0*/  LDGSTS.E.BYPASS.LTC128B.128 [R8+0x1f400], desc[UR50][R2.64+0x80], !P3 ;  /* 0x1f40008002087fae */ /* 0x0001e2000d901d72 */
[----:B------:R-:W-:-:S07]  /*10cb0*/  MOV R9, R14 ;  /* 0x0000000e00097202 */ /* 0x000fce0000000f00 */
[----:B0-----:R-:W-:Y:S05]  /*10cc0*/  WARPSYNC.COLLECTIVE R15, `(.L_x_6909) ;  /* 0x000000000f087348 */ /* 0x001fea0003c00000 */
[----:B------:R1:W2:Y:S02]  /*10cd0*/  SHFL.IDX P6, R14, R13, R12, R11 ;  /* 0x0000000c0d0e7389 */ /* 0x0002a400000c000b */
[----:B012---:R-:W-:Y:S01]  /*10ce0*/  ENDCOLLECTIVE ;  /* 0x000000000000791b */ /* 0x007fe20003800000 */
.L_x_6909:
[----:B------:R-:W-:Y:S01]  /*10cf0*/  IMAD.MOV.U32 R2, RZ, RZ, R14 ;  /* 0x000000ffff027224 */ /* 0x000fe200078e000e */
[----:B------:R-:W-:Y:S06]  /*10d00*/  BRA `(.L_x_6910) ;  /* 0xffffffbc00d47947 */ /* 0x000fec000383ffff */
.L_x_6811:
[----:B-1----:R1:W3:Y:S02]  /*10d10*/  SYNCS.PHASECHK.TRANS64.TRYWAIT P0, [R6+URZ+0x28860], R3 ;  /* 0x02886003060075a7 */ /* 0x0022e4000800017f */
[----:B---3--:R-:W-:Y:S05]  /*10d20*/  @!P0 NANOSLEEP.SYNCS 0x989680 ;  /* 0x009896800000895d */ /* 0x008fea0003900000 */
[----:B------:R-:W3:Y:S02]  /*10d30*/  @!P0 SYNCS.PHASECHK.TRANS64 P0, [R6+URZ+0x28860], R3 ;  /* 0x02886003060085a7 */ /* 0x000ee4000800007f */
[----:B---3--:R-:W-:Y:S05]  /*10d40*/  @!P0 BRA `(.L_x_6811) ;  /* 0xfffffffc00f08947 */ /* 0x008fea000383ffff */
[----:B------:R-:W-:Y:S05]  /*10d50*/  BRA `(.L_x_6911) ;  /* 0xffffffc000347947 */ /* 0x000fea000383ffff */
.L_x_6812:
[----:B------:R-:W-:Y:S01]  /*10d60*/  BSSY B1, `(.L_x_6912) ;  /* 0x0000008000017945 */ /* 0x000fe20003800000 */
[----:B------:R-:W-:Y:S01]  /*10d70*/  IMAD.MOV.U32 R13, RZ, RZ, R24 ;  /* 0x000000ffff0d7224 */ /* 0x000fe200078e0018 */
[----:B------:R-:W-:Y:S01]  /*10d80*/  MOV R11, 0x181f ;  /* 0x0000181f000b7802 */ /* 0x000fe20000000f00 */
[----:B------:R-:W-:Y:S02]  /*10d90*/  IMAD.MOV.U32 R12, RZ, RZ, RZ ;  /* 0x000000ffff0c7224 */ /* 0x000fe400078e00ff */
[----:B------:R-:W-:-:S07]  /*10da0*/  IMAD.MOV.U32 R15, RZ, RZ, -0x1 ;  /* 0xffffffffff0f7424 */ /* 0x000fce00078e00ff */
[----:B-12---:R-:W-:Y:S05]  /*10db0*/  WARPSYNC.COLLECTIVE R15, `(.L_x_6913) ;  /* 0x000000000f087348 */ /* 0x006fea0003c00000 */
[----:B--2---:R0:W2:Y:S02]  /*10dc0*/  SHFL.IDX P6, R14, R13, R12, R11 ;  /* 0x0000000c0d0e7389 */ /* 0x0040a400000c000b */
[----:B012---:R-:W-:Y:S01]  /*10dd0*/  ENDCOLLECTIVE ;  /* 0x000000000000791b */ /* 0x007fe20003800000 */
.L_x_6913:
[----:B------:R-:W-:Y:S05]  /*10de0*/  BSYNC B1 ;  /* 0x0000000000017941 */ /* 0x000fea0003800000 */
.L_x_6912:
        /* <DEDUP_REMOVED lines=9> */
.L_x_6914:
[----:B------:R-:W-:Y:S01]  /*10e80*/  IMAD.MOV.U32 R13, RZ, RZ, R24 ;  /* 0x000000ffff0d7224 */ /* 0x000fe200078e0018 */
[----:B------:R-:W-:Y:S02]  /*10e90*/  MOV R12, 0x1 ;  /* 0x00000001000c7802 */ /* 0x000fe40000000f00 */
[----:B------:R-:W-:-:S13]  /*10ea0*/  IADD3 R2, P0, R14, R5, RZ ;  /* 0x000000050e027210 */ /* 0x000fda0007f1e0ff */
[----:B------:R-:W-:Y:S05]  /*10eb0*/  WARPSYNC.COLLECTIVE R15, `(.L_x_6915) ;  /* 0x000000000f087348 */ /* 0x000fea0003c00000 */
[----:B------:R0:W1:Y:S02]  /*10ec0*/  SHFL.IDX P6, R14, R13, R12, R11 ;  /* 0x0000000c0d0e7389 */ /* 0x00006400000c000b */
[----:B01----:R-:W-:Y:S01]  /*10ed0*/  ENDCOLLECTIVE ;  /* 0x000000000000791b */ /* 0x003fe20003800000 */
.L_x_6915:
        /* <DEDUP_REMOVED lines=13> */
.L_x_6916:
[----:B------:R-:W-:Y:S01]  /*10fb0*/  IMAD.MOV.U32 R13, RZ, RZ, R24 ;  /* 0x000000ffff0d7224 */ /* 0x000fe200078e0018 */
[----:B------:R-:W-:Y:S02]  /*10fc0*/  MOV R12, 0x2 ;  /* 0x00000002000c7802 */ /* 0x000fe40000000f00 */
[----:B------:R-:W-:-:S13]  /*10fd0*/  IADD3 R2, P0, R14, R5, RZ ;  /* 0x000000050e027210 */ /* 0x000fda0007f1e0ff */
[----:B------:R-:W-:Y:S05]  /*10fe0*/  WARPSYNC.COLLECTIVE R15, `(.L_x_6917) ;  /* 0x000000000f087348 */ /* 0x000fea0003c00000 */
[----:B------:R0:W1:Y:S02]  /*10ff0*/  SHFL.IDX P6, R14, R13, R12, R11 ;  /* 0x0000000c0d0e7389 */ /* 0x00006400000c000b */
[----:B01----:R-:W-:Y:S01]  /*11000*/  ENDCOLLECTIVE ;  /* 0x000000000000791b */ /* 0x003fe20003800000 */
.L_x_6917:
        /* <DEDUP_REMOVED lines=13> */
.L_x_6918:
[----:B------:R-:W-:Y:S01]  /*110e0*/  IMAD.MOV.U32 R13, RZ, RZ, R24 ;  /* 0x000000ffff0d7224 */ /* 0x000fe200078e0018 */
[----:B------:R-:W-:Y:S02]  /*110f0*/  MOV R12, 0x3 ;  /* 0x00000003000c7802 */ /* 0x000fe40000000f00 */
[----:B------:R-:W-:-:S13]  /*11100*/  IADD3 R2, P0, R14, R5, RZ ;  /* 0x000000050e027210 */ /* 0x000fda0007f1e0ff */
[----:B------:R-:W-:Y:S05]  /*11110*/  WARPSYNC.COLLECTIVE R15, `(.L_x_6919) ;  /* 0x000000000f087348 */ /* 0x000fea0003c00000 */
[----:B------:R0:W1:Y:S02]  /*11120*/  SHFL.IDX P6, R14, R13, R12, R11 ;  /* 0x0000000c0d0e7389 */ /* 0x00006400000c000b */
[----:B01----:R-:W-:Y:S01]  /*11130*/  ENDCOLLECTIVE ;  /* 0x000000000000791b */ /* 0x003fe20003800000 */
.L_x_6919:
        /* <DEDUP_REMOVED lines=13> */
.L_x_6920:
[----:B------:R-:W-:Y:S01]  /*11210*/  IMAD.MOV.U32 R13, RZ, RZ, R24 ;  /* 0x000000ffff0d7224 */ /* 0x000fe200078e0018 */
[----:B------:R-:W-:Y:S02]  /*11220*/  MOV R12, 0x4 ;  /* 0x00000004000c7802 */ /* 0x000fe40000000f00 */
[----:B------:R-:W-:-:S13]  /*11230*/  IADD3 R2, P0, R14, R5, RZ ;  /* 0x000000050e027210 */ /* 0x000fda0007f1e0ff */
[----:B------:R-:W-:Y:S05]  /*11240*/  WARPSYNC.COLLECTIVE R15, `(.L_x_6921) ;  /* 0x000000000f087348 */ /* 0x000fea0003c00000 */
[----:B------:R0:W1:Y:S02]  /*11250*/  SHFL.IDX P6, R14, R13, R12, R11 ;  /* 0x0000000c0d0e7389 */ /* 0x00006400000c000b */
[----:B01----:R-:W-:Y:S01]  /*11260*/  ENDCOLLECTIVE ;  /* 0x000000000000791b */ /* 0x003fe20003800000 */
.L_x_6921:
        /* <DEDUP_REMOVED lines=13> */
.L_x_6922:
[----:B------:R-:W-:Y:S01]  /*11340*/  IMAD.MOV.U32 R13, RZ, RZ, R24 ;  /* 0x000000ffff0d7224 */ /* 0x000fe200078e0018 */
[----:B------:R-:W-:Y:S02]  /*11350*/  MOV R12, 0x5 ;  /* 0x00000005000c7802 */ /* 0x000fe40000000f00 */
[----:B------:R-:W-:-:S13]  /*11360*/  IADD3 R2, P0, R14, R5, RZ ;  /* 0x000000050e027210 */ /* 0x000fda0007f1e0ff */
[----:B------:R-:W-:Y:S05]  /*11370*/  WARPSYNC.COLLECTIVE R15, `(.L_x_6923) ;  /* 0x000000000f087348 */ /* 0x000fea0003c00000 */
[----:B------:R0:W1:Y:S02]  /*11380*/  SHFL.IDX P6, R14, R13, R12, R11 ;  /* 0x0000000c0d0e7389 */ /* 0x00006400000c000b */
[----:B01----:R-:W-:Y:S01]  /*11390*/  ENDCOLLECTIVE ;  /* 0x000000000000791b */ /* 0x003fe20003800000 */
.L_x_6923:
        /* <DEDUP_REMOVED lines=13> */
.L_x_6924:
[----:B------:R-:W-:Y:S01]  /*11470*/  IMAD.MOV.U32 R13, RZ, RZ, R24 ;  /* 0x000000ffff0d7224 */ /* 0x000fe200078e0018 */
[----:B------:R-:W-:Y:S02]  /*11480*/  MOV R12, 0x6 ;  /* 0x00000006000c7802 */ /* 0x000fe40000000f00 */
[----:B------:R-:W-:-:S13]  /*11490*/  IADD3 R2, P0, R14, R5, RZ ;  /* 0x000000050e027210 */ /* 0x000fda0007f1e0ff */
[----:B------:R-:W-:Y:S05]  /*114a0*/  WARPSYNC.COLLECTIVE R15, `(.L_x_6925) ;  /* 0x000000000f087348 */ /* 0x000fea0003c00000 */
[----:B------:R0:W1:Y:S02]  /*114b0*/  SHFL.IDX P6, R14, R13, R12, R11 ;  /* 0x0000000c0d0e7389 */ /* 0x00006400000c000b */
[----:B01----:R-:W-:Y:S01]  /*114c0*/  ENDCOLLECTIVE ;  /* 0x000000000000791b */ /* 0x003fe20003800000 */
.L_x_6925:
        /* <DEDUP_REMOVED lines=13> */
.L_x_6926:
[----:B------:R-:W-:Y:S01]  /*115a0*/  IMAD.MOV.U32 R13, RZ, RZ, R24 ;  /* 0x000000ffff0d7224 */ /* 0x000fe200078e0018 */
[----:B------:R-:W-:Y:S02]  /*115b0*/  MOV R12, 0x7 ;  /* 0x00000007000c7802 */ /* 0x000fe40000000f00 */
[----:B------:R-:W-:-:S13]  /*115c0*/  IADD3 R2, P0, R14, R5, RZ ;  /* 0x000000050e027210 */ /* 0x000fda0007f1e0ff */
[----:B------:R-:W-:Y:S05]  /*115d0*/  WARPSYNC.COLLECTIVE R15, `(.L_x_6927) ;  /* 0x000000000f087348 */ /* 0x000fea0003c00000 */
[----:B------:R0:W1:Y:S02]  /*115e0*/  SHFL.IDX P6, R14, R13, R12, R11 ;  /* 0x0000000c0d0e7389 */ /* 0x00006400000c000b */
[----:B01----:R-:W-:Y:S01]  /*115f0*/  ENDCOLLECTIVE ;  /* 0x000000000000791b */ /* 0x003fe20003800000 */
.L_x_6927:
        /* <DEDUP_REMOVED lines=12> */
.L_x_6928:
[----:B------:R-:W-:Y:S01]  /*116c0*/  @!PT LDS RZ, [RZ] ;  /* 0x00000000fffff984 */ /* 0x000fe20000000800 */
[----:B------:R-:W-:Y:S01]  /*116d0*/  @!PT LDS RZ, [RZ] ;  /* 0x00000000fffff984 */ /* 0x000fe20000000800 */
[----:B------:R-:W-:Y:S01]  /*116e0*/  @!PT LDS RZ, [RZ] ;  /* 0x00000000fffff984 */ /* 0x000fe20000000800 */
[----:B------:R0:W-:Y:S01]  /*116f0*/  LDGSTS.E.BYPASS.LTC128B.128 [R7+0x7400], desc[UR50][R2.64+0x80], !P0 ;  /* 0x0740008002077fae */ /* 0x0001e2000c101d72 */
[----:B------:R-:W-:Y:S05]  /*11700*/  BRA `(.L_x_6929) ;  /* 0xffffffb800d47947 */ /* 0x000fea000383ffff */
.L_x_6820:
[----:B0-----:R0:W1:Y:S02]  /*11710*/  SYNCS.PHASECHK.TRANS64.TRYWAIT P0, [R0+URZ+0x28860], R3 ;  /* 0x02886003000075a7 */ /* 0x001064000800017f */
[----:B-1----:R-:W-:Y:S05]  /*11720*/  @!P0 NANOSLEEP.SYNCS 0x989680 ;  /* 0x009896800000895d */ /* 0x002fea0003900000 */
[----:B------:R-:W1:Y:S02]  /*11730*/  @!P0 SYNCS.PHASECHK.TRANS64 P0, [R0+URZ+0x28860], R3 ;  /* 0x02886003000085a7 */ /* 0x000e64000800007f */
[----:B-1----:R-:W-:Y:S05]  /*11740*/  @!P0 BRA `(.L_x_6820) ;  /* 0xfffffffc00f08947 */ /* 0x002fea000383ffff */
[----:B------:R-:W-:Y:S05]  /*11750*/  BRA `(.L_x_6930) ;  /* 0xffffffbc00f07947 */ /* 0x000fea000383ffff */
.L_x_6821:
[----:B------:R-:W-:Y:S01]  /*11760*/  BSSY B0, `(.L_x_6931) ;  /* 0x0000008000007945 */ /* 0x000fe20003800000 */
[----:B------:R-:W-:Y:S01]  /*11770*/  IMAD.MOV.U32 R13, RZ, RZ, R24 ;  /* 0x000000ffff0d7224 */ /* 0x000fe200078e0018 */
[----:B------:R-:W-:Y:S01]  /*11780*/  MOV R11, 0x181f ;  /* 0x0000181f000b7802 */ /* 0x000fe20000000f00 */
[----:B------:R-:W-:Y:S02]  /*11790*/  IMAD.MOV.U32 R12, RZ, RZ, RZ ;  /* 0x000000ffff0c7224 */ /* 0x000fe400078e00ff */
[----:B------:R-:W-:-:S07]  /*117a0*/  IMAD.MOV.U32 R15, RZ, RZ, -0x1 ;  /* 0xffffffffff0f7424 */ /* 0x000fce00078e00ff */
[----:B0-2---:R-:W-:Y:S05]  /*117b0*/  WARPSYNC.COLLECTIVE R15, `(.L_x_6932) ;  /* 0x000000000f087348 */ /* 0x005fea0003c00000 */
[----:B--2---:R1:W2:Y:S02]  /*117c0*/  SHFL.IDX P6, R14, R13, R12, R11 ;  /* 0x0000000c0d0e7389 */ /* 0x0042a400000c000b */
[----:B012---:R-:W-:Y:S01]  /*117d0*/  ENDCOLLECTIVE ;  /* 0x000000000000791b */ /* 0x007fe20003800000 */
.L_x_6932:
[----:B------:R-:W-:Y:S05]  /*117e0*/  BSYNC B0 ;  /* 0x0000000000007941 */ /* 0x000fea0003800000 */
.L_x_6931:
        /* <DEDUP_REMOVED lines=9> */
.L_x_6933:
[----:B------:R-:W-:Y:S01]  /*11880*/  ULDC UR4, c[0x0][0x2f4] ;  /* 0x0000bd0000047ab9 */ /* 0x000fe20000000800 */
[----:B------:R-:W-:Y:S01]  /*11890*/  IMAD R4, R9, 0x2, R22 ;  /* 0x0000000209047824 */ /* 0x000fe200078e0216 */
[----:B------:R-:W-:Y:S02]  /*118a0*/  ISETP.GE.AND P1, PT, R30, UR4, PT ;  /* 0x000000041e007c0c */ /* 0x000fe4000bf26270 */
[----:B------:R-:W-:Y:S02]  /*118b0*/  ISETP.GE.AND P0, PT, R29, UR4, PT ;  /* 0x000000041d007c0c */ /* 0x000fe4000bf06270 */
[C---:B------:R-:W-:Y:S02]  /*118c0*/  ISETP.LT.OR P3, PT, R6.reuse, 0x1, P1 ;  /* 0x000000010600780c */ /* 0x040fe40000f61670 */
[----:B------:R-:W-:Y:S02]  /*118d0*/  ISETP.LT.OR P4, PT, R6, 0x1, P0 ;  /* 0x000000010600780c */ /* 0x000fe40000781670 */
[----:B------:R-:W-:Y:S01]  /*118e0*/  MOV R13, R24 ;  /* 0x00000018000d7202 */ /* 0x000fe20000000f00 */
[----:B------:R-:W-:Y:S01]  /*118f0*/  IMAD.MOV.U32 R12, RZ, RZ, 0x1 ;  /* 0x00000001ff0c7424 */ /* 0x000fe200078e00ff */
[----:B------:R-:W-:-:S13]  /*11900*/  IADD3 R2, P2, R14, R5, RZ ;  /* 0x000000050e027210 */ /* 0x000fda0007f5e0ff */
[----:B------:R-:W-:Y:S05]  /*11910*/  WARPSYNC.COLLECTIVE R15, `(.L_x_6934) ;  /* 0x000000000f087348 */ /* 0x000fea0003c00000 */
[----:B------:R0:W1:Y:S02]  /*11920*/  SHFL.IDX P6, R14, R13, R12, R11 ;  /* 0x0000000c0d0e7389 */ /* 0x00006400000c000b */
[----:B01----:R-:W-:Y:S01]  /*11930*/  ENDCOLLECTIVE ;  /* 0x000000000000791b */ /* 0x003fe20003800000 */
.L_x_6934:
[----:B------:R-:W-:-:S05]  /*11940*/  IMAD.X R3, RZ, RZ, R3, P2 ;  /* 0x000000ffff037224 */ /* 0x000fca00010e0603 */
[----:B------:R-:W-:Y:S01]  /*11950*/  @!PT LDS RZ, [RZ] ;  /* 0x00000000fffff984 */ /* 0x000fe20000000800 */
[----:B------:R-:W-:Y:S01]  /*11960*/  @!PT LDS RZ, [RZ] ;  /* 0x00000000fffff984 */ /* 0x000fe20000000800 */
[----:B------:R-:W-:Y:S01]  /*11970*/  @!PT LDS RZ, [RZ] ;  /* 0x00000000fffff984 */ /* 0x000fe20000000800 */
[----:B------:R0:W-:Y:S01]  /*11980*/  LDGSTS.E.BYPASS.LTC128B.128 [R4+0x400], desc[UR50][R2.64], !P3 ;  /* 0x0040000002047fae */ /* 0x0001e2000d901d72 */
[----:B------:R-:W-:-:S03]  /*11990*/  ISETP.LT.OR P3, PT, R6, 0x11, P1 ;  /* 0x000000110600780c */ /* 0x000fc60000f61670 */
[----:B------:R0:W-:Y:S01]  /*119a0*/  LDGSTS.E.BYPASS.LTC128B.128 [R4+0x4400], desc[UR50][R2.64+0x80], !P4 ;  /* 0x0440008002047fae */ /* 0x0001e2000e101d72 */
[----:B------:R-:W-:Y:S01]  /*119b0*/  ISETP.LT.OR P4, PT, R6, 0x11, P0 ;  /* 0x000000110600780c */ /* 0x000fe20000781670 */
[----:B------:R-:W-:Y:S02]  /*119c0*/  IMAD.MOV.U32 R13, RZ, RZ, R23 ;  /* 0x000000ffff0d7224 */ /* 0x000fe400078e0017 */
[----:B------:R-:W-:-:S10]  /*119d0*/  IMAD.MOV.U32 R7, RZ, RZ, R14 ;  /* 0x000000ffff077224 */ /* 0x000fd400078e000e */
[----:B0-----:R-:W-:Y:S05]  /*119e0*/  WARPSYNC.COLLECTIVE R15, `(.L_x_6935) ;  /* 0x000000000f087348 */ /* 0x001fea0003c00000 */
[----:B------:R1:W2:Y:S02]  /*119f0*/  SHFL.IDX P6, R14, R13, R12, R11 ;  /* 0x0000000c0d0e7389 */ /* 0x0002a400000c000b */
[----:B012---:R-:W-:Y:S01]  /*11a00*/  ENDCOLLECTIVE ;  /* 0x000000000000791b */ /* 0x007fe20003800000 */
.L_x_6935:
[----:B------:R-:W-:Y:S02]  /*11a10*/  IMAD.MOV.U32 R13, RZ, RZ, R24 ;  /* 0x000000ffff0d7224 */ /* 0x000fe400078e0018 */
[----:B------:R-:W-:Y:S02]  /*11a20*/  IMAD.MOV.U32 R12, RZ, RZ, 0x2 ;  /* 0x00000002ff0c7424 */ /* 0x000fe400078e00ff */
[----:B------:R-:W-:-:S07]  /*11a30*/  IMAD.MOV.U32 R10, RZ, RZ, R14 ;  /* 0x000000ffff0a7224 */ /* 0x000fce00078e000e */
[----:B------:R-:W-:Y:S05]  /*11a40*/  WARPSYNC.COLLECTIVE R15, `(.L_x_6936) ;  /* 0x000000000f087348 */ /* 0x000fea0003c00000 */
[----:B------:R0:W1:Y:S02]  /*11a50*/  SHFL.IDX P6, R14, R13, R12, R11 ;  /* 0x0000000c0d0e7389 */ /* 0x00006400000c000b */
[----:B01----:R-:W-:Y:S01]  /*11a60*/  ENDCOLLECTIVE ;  /* 0x000000000000791b */ /* 0x003fe20003800000 */
.L_x_6936:
[----:B------:R-:W-:-:S04]  /*11a70*/  IADD3 R2, P2, R10, R5, RZ ;  /* 0x000000050a027210 */ /* 0x000fc80007f5e0ff */
[----:B------:R-:W-:-:S05]  /*11a80*/  IADD3.X R3, RZ, R7, RZ, P2, !PT ;  /* 0x00000007ff037210 */ /* 0x000fca00017fe4ff */
[----:B------:R-:W-:Y:S01]  /*11a90*/  @!PT LDS RZ, [RZ] ;  /* 0x00000000fffff984 */ /* 0x000fe20000000800 */
[----:B------:R-:W-:Y:S01]  /*11aa0*/  @!PT LDS RZ, [RZ] ;  /* 0x00000000fffff984 */ /* 0x000fe20000000800 */
[----:B------:R-:W-:Y:S01]  /*11ab0*/  @!PT LDS RZ, [RZ] ;  /* 0x00000000fffff984 */ /* 0x000fe20000000800 */
[----:B------:R0:W-:Y:S01]  /*11ac0*/  LDGSTS.E.BYPASS.LTC128B.128 [R4+0xc00], desc[UR50][R2.64], !P3 ;  /* 0x00c0000002047fae */ /* 0x0001e2000d901d72 */
[C---:B------:R-:W-:Y:S01]  /*11ad0*/  ISETP.LT.OR P3, PT, R6.reuse, 0x21, P1 ;  /* 0x000000210600780c */ /* 0x040fe20000f61670 */
[----:B------:R-:W-:Y:S02]  /*11ae0*/  IMAD.MOV.U32 R13, RZ, RZ, R23 ;  /* 0x000000ffff0d7224 */ /* 0x000fe400078e0017 */
[----:B------:R0:W-:Y:S01]  /*11af0*/  LDGSTS.E.BYPASS.LTC128B.128 [R4+0x4c00], desc[UR50][R2.64+0x80], !P4 ;  /* 0x04c0008002047fae */ /* 0x0001e2000e101d72 */
[----:B------:R-:W-:Y:S01]  /*11b00*/  ISETP.LT.OR P4, PT, R6, 0x21, P0 ;  /* 0x000000210600780c */ /* 0x000fe20000781670 */
[----:B------:R-:W-:-:S12]  /*11b10*/  IMAD.MOV.U32 R8, RZ, RZ, R14 ;  /* 0x000000ffff087224 */ /* 0x000fd800078e000e */
[----:B0-----:R-:W-:Y:S05]  /*11b20*/  WARPSYNC.COLLECTIVE R15, `(.L_x_6937) ;  /* 0x000000000f087348 */ /* 0x001fea0003c00000 */
[----:B------:R1:W2:Y:S02]  /*11b30*/  SHFL.IDX P6, R14, R13, R12, R11 ;  /* 0x0000000c0d0e7389 */ /* 0x0002a400000c000b */
[----:B012---:R-:W-:Y:S01]  /*11b40*/  ENDCOLLECTIVE ;  /* 0x000000000000791b */ /* 0x007fe20003800000 */
.L_x_6937:
[----:B------:R-:W-:Y:S02]  /*11b50*/  IMAD.MOV.U32 R13, RZ, RZ, R24 ;  /* 0x000000ffff0d7224 */ /* 0x000fe400078e0018 */
[----:B------:R-:W-:Y:S01]  /*11b60*/  IMAD.MOV.U32 R12, RZ, RZ, 0x3 ;  /* 0x00000003ff0c7424 */ /* 0x000fe200078e00ff */
[----:B------:R-:W-:-:S13]  /*11b70*/  IADD3 R2, P2, R14, R5, RZ ;  /* 0x000000050e027210 */ /* 0x000fda0007f5e0ff */
[----:B------:R-:W-:Y:S05]  /*11b80*/  WARPSYNC.COLLECTIVE R15, `(.L_x_6938) ;  /* 0x000000000f087348 */ /* 0x000fea0003c00000 */
[----:B------:R0:W1:Y:S02]  /*11b90*/  SHFL.IDX P6, R14, R13, R12, R11 ;  /* 0x0000000c0d0e7389 */ /* 0x00006400000c000b */
[----:B01----:R-:W-:Y:S01]  /*11ba0*/  ENDCOLLECTIVE ;  /* 0x000000000000791b */ /* 0x003fe20003800000 */
.L_x_6938:
[----:B------:R-:W-:-:S05]  /*11bb0*/  IADD3.X R3, RZ, R8, RZ, P2, !PT ;  /* 0x00000008ff037210 */ /* 0x000fca00017fe4ff */
        /* <DEDUP_REMOVED lines=12> */
.L_x_6939:
[----:B------:R-:W-:Y:S02]  /*11c80*/  IMAD.MOV.U32 R13, RZ, RZ, R24 ;  /* 0x000000ffff0d7224 */ /* 0x000fe400078e0018 */
[----:B------:R-:W-:Y:S01]  /*11c90*/  IMAD.MOV.U32 R12, RZ, RZ, 0x4 ;  /* 0x00000004ff0c7424 */ /* 0x000fe200078e00ff */
[----:B------:R-:W-:-:S13]  /*11ca0*/  IADD3 R2, P2, R14, R5, RZ ;  /* 0x000000050e027210 */ /* 0x000fda0007f5e0ff */
[----:B------:R-:W-:Y:S05]  /*11cb0*/  WARPSYNC.COLLECTIVE R15, `(.L_x_6940) ;  /* 0x000000000f087348 */ /* 0x000fea0003c00000 */
[----:B------:R0:W1:Y:S02]  /*11cc0*/  SHFL.IDX P6, R14, R13, R12, R11 ;  /* 0x0000000c0d0e7389 */ /* 0x00006400000c000b */
[----:B01----:R-:W-:Y:S01]  /*11cd0*/  ENDCOLLECTIVE ;  /* 0x000000000000791b */ /* 0x003fe20003800000 */
.L_x_6940:
        /* <DEDUP_REMOVED lines=13> */
.L_x_6941:
[----:B------:R-:W-:Y:S02]  /*11db0*/  IMAD.MOV.U32 R13, RZ, RZ, R24 ;  /* 0x000000ffff0d7224 */ /* 0x000fe400078e0018 */
[----:B------:R-:W-:Y:S01]  /*11dc0*/  IMAD.MOV.U32 R12, RZ, RZ, 0x5 ;  /* 0x00000005ff0c7424 */ /* 0x000fe200078e00ff */
[----:B------:R-:W-:-:S07]  /*11dd0*/  MOV R10, R14 ;  /* 0x0000000e000a7202 */ /* 0x000fce0000000f00 */
[----:B------:R-:W-:Y:S05]  /*11de0*/  WARPSYNC.COLLECTIVE R15, `(.L_x_6942) ;  /* 0x000000000f087348 */ /* 0x000fea0003c00000 */
[----:B------:R0:W1:Y:S02]  /*11df0*/  SHFL.IDX P6, R14, R13, R12, R11 ;  /* 0x0000000c0d0e7389 */ /* 0x00006400000c000b */
[----:B01----:R-:W-:Y:S01]  /*11e00*/  ENDCOLLECTIVE ;  /* 0x000000000000791b */ /* 0x003fe20003800000 */
.L_x_6942:
[----:B------:R-:W-:-:S05]  /*11e10*/  IADD3 R2, P2, R10, R5, RZ ;  /* 0x000000050a027210 */ /* 0x000fca0007f5e0ff */
[----:B------:R-:W-:-:S05]  /*11e20*/  IMAD.X R3, RZ, RZ, R8, P2 ;  /* 0x000000ffff037224 */ /* 0x000fca00010e0608 */
[----:B------:R-:W-:Y:S01]  /*11e30*/  @!PT LDS RZ, [RZ] ;  /* 0x00000000fffff984 */ /* 0x000fe20000000800 */
[----:B------:R-:W-:Y:S01]  /*11e40*/  @!PT LDS RZ, [RZ] ;  /* 0x00000000fffff984 */ /* 0x000fe20000000800 */
[----:B------:R-:W-:Y:S01]  /*11e50*/  @!PT LDS RZ, [RZ] ;  /* 0x00000000fffff984 */ /* 0x000fe20000000800 */
[----:B------:R0:W-:Y:S01]  /*11e60*/  LDGSTS.E.BYPASS.LTC128B.128 [R4+0x2400], desc[UR50][R2.64], !P3 ;  /* 0x0240000002047fae */ /* 0x0001e2000d901d72 */
[C---:B------:R-:W-:Y:S02]  /*11e70*/  ISETP.LT.OR P3, PT, R6.reuse, 0x51, P1 ;  /* 0x000000510600780c */ /* 0x040fe40000f61670 */
[----:B------:R-:W-:Y:S01]  /*11e80*/  MOV R13, R23 ;  /* 0x00000017000d7202 */ /* 0x000fe20000000f00 */
[----:B------:R0:W-:Y:S01]  /*11e90*/  LDGSTS.E.BYPASS.LTC128B.128 [R4+0x6400], desc[UR50][R2.64+0x80], !P4 ;  /* 0x0640008002047fae */ /* 0x0001e2000e101d72 */
[----:B------:R-:W-:Y:S01]  /*11ea0*/  ISETP.LT.OR P4, PT, R6, 0x51, P0 ;  /* 0x000000510600780c */ /* 0x000fe20000781670 */
[----:B------:R-:W-:-:S12]  /*11eb0*/  IMAD.MOV.U32 R7, RZ, RZ, R14 ;  /* 0x000000ffff077224 */ /* 0x000fd800078e000e */
[----:B0-----:R-:W-:Y:S05]  /*11ec0*/  WARPSYNC.COLLECTIVE R15, `(.L_x_6943) ;  /* 0x000000000f087348 */ /* 0x001fea0003c00000 */
[----:B------:R1:W2:Y:S02]  /*11ed0*/  SHFL.IDX P6, R14, R13, R12, R11 ;  /* 0x0000000c0d0e7389 */ /* 0x0002a400000c000b */
[----:B012---:R-:W-:Y:S01]  /*11ee0*/  ENDCOLLECTIVE ;  /* 0x000000000000791b */ /* 0x007fe20003800000 */
.L_x_6943:
[----:B------:R-:W-:Y:S02]  /*11ef0*/  IMAD.MOV.U32 R13, RZ, RZ, R24 ;  /* 0x000000ffff0d7224 */ /* 0x000fe400078e0018 */
[----:B------:R-:W-:Y:S01]  /*11f00*/  IMAD.MOV.U32 R12, RZ, RZ, 0x6 ;  /* 0x00000006ff0c7424 */ /* 0x000fe200078e00ff */
[----:B------:R-:W-:-:S13]  /*11f10*/  IADD3 R2, P2, R14, R5, RZ ;  /* 0x000000050e027210 */ /* 0x000fda0007f5e0ff */
[----:B------:R-:W-:Y:S05]  /*11f20*/  WARPSYNC.COLLECTIVE R15, `(.L_x_6944) ;  /* 0x000000000f087348 */ /* 0x000fea0003c00000 */
[----:B------:R0:W1:Y:S02]  /*11f30*/  SHFL.IDX P6, R14, R13, R12, R11 ;  /* 0x0000000c0d0e7389 */ /* 0x00006400000c000b */
[----:B01----:R-:W-:Y:S01]  /*11f40*/  ENDCOLLECTIVE ;  /* 0x000000000000791b */ /* 0x003fe20003800000 */
.L_x_6944:
[----:B------:R-:W-:-:S05]  /*11f50*/  IMAD.X R3, RZ, RZ, R7, P2 ;  /* 0x000000ffff037224 */ /* 0x000fca00010e0607 */
[----:B------:R-:W-:Y:S01]  /*11f60*/  @!PT LDS RZ, [RZ] ;  /* 0x00000000fffff984 */ /* 0x000fe20000000800 */
[----:B------:R-:W-:Y:S01]  /*11f70*/  @!PT LDS RZ, [RZ] ;  /* 0x00000000fffff984 */ /* 0x000fe20000000800 */
[----:B------:R-:W-:Y:S01]  /*11f80*/  @!PT LDS RZ, [RZ] ;  /* 0x00000000fffff984 */ /* 0x000fe20000000800 */
[----:B------:R0:W-:Y:S01]  /*11f90*/  LDGSTS.E.BYPASS.LTC128B.128 [R4+0x2c00], desc[UR50][R2.64], !P3 ;  /* 0x02c0000002047fae */ /* 0x0001e2000d901d72 */
[----:B------:R-:W-:-:S03]  /*11fa0*/  ISETP.LT.OR P3, PT, R6, 0x61, P1 ;  /* 0x000000610600780c */ /* 0x000fc60000f61670 */
[----:B------:R0:W-:Y:S01]  /*11fb0*/  LDGSTS.E.BYPASS.LTC128B.128 [R4+0x6c00], desc[UR50][R2.64+0x80], !P4 ;  /* 0x06c0008002047fae */ /* 0x0001e2000e101d72 */
[----:B------:R-:W-:Y:S02]  /*11fc0*/  ISETP.LT.OR P4, PT, R6, 0x61, P0 ;  /* 0x000000610600780c */ /* 0x000fe40000781670 */
[----:B------:R-:W-:Y:S01]  /*11fd0*/  MOV R13, R23 ;  /* 0x00000017000d7202 */ /* 0x000fe20000000f00 */
[----:B------:R-:W-:-:S10]  /*11fe0*/  IMAD.MOV.U32 R8, RZ, RZ, R14 ;  /* 0x000000ffff087224 */ /* 0x000fd400078e000e */
[----:B0-----:R-:W-:Y:S05]  /*11ff0*/  WARPSYNC.COLLECTIVE R15, `(.L_x_6945) ;  /* 0x000000000f087348 */ /* 0x001fea0003c00000 */
[----:B------:R1:W2:Y:S02]  /*12000*/  SHFL.IDX P6, R14, R13, R12, R11 ;  /* 0x0000000c0d0e7389 */ /* 0x0002a400000c000b */
[----:B012---:R-:W-:Y:S01]  /*12010*/  ENDCOLLECTIVE ;  /* 0x000000000000791b */ /* 0x007fe20003800000 */
.L_x_6945:
[----:B------:R-:W-:Y:S02]  /*12020*/  IMAD.MOV.U32 R13, RZ, RZ, R24 ;  /* 0x000000ffff0d7224 */ /* 0x000fe400078e0018 */
[----:B------:R-:W-:Y:S02]  /*12030*/  IMAD.MOV.U32 R12, RZ, RZ, 0x7 ;  /* 0x00000007ff0c7424 */ /* 0x000fe400078e00ff */
[----:B------:R-:W-:-:S07]  /*12040*/  IMAD.MOV.U32 R10, RZ, RZ, R14 ;  /* 0x000000ffff0a7224 */ /* 0x000fce00078e000e */
[----:B------:R-:W-:Y:S05]  /*12050*/  WARPSYNC.COLLECTIVE R15, `(.L_x_6946) ;  /* 0x000000000f087348 */ /* 0x000fea0003c00000 */
[----:B------:R0:W1:Y:S02]  /*12060*/  SHFL.IDX P6, R14, R13, R12, R11 ;  /* 0x0000000c0d0e7389 */ /* 0x00006400000c000b */
[----:B01----:R-:W-:Y:S01]  /*12070*/  ENDCOLLECTIVE ;  /* 0x000000000000791b */ /* 0x003fe20003800000 */
.L_x_6946:
        /* <DEDUP_REMOVED lines=12> */
.L_x_6947:
[----:B------:R-:W-:Y:S05]  /*12140*/  BRA `(.L_x_6948) ;  /* 0xffffffb800907947 */ /* 0x000fea000383ffff */
.L_x_6826:
        /* <DEDUP_REMOVED lines=8> */
.L_x_6950:
[----:B------:R-:W-:Y:S05]  /*121d0*/  BSYNC B0 ;  /* 0x0000000000007941 */ /* 0x000fea0003800000 */
.L_x_6949:
        /* <DEDUP_REMOVED lines=9> */
.L_x_6951:
        /* <DEDUP_REMOVED lines=18> */
.L_x_6952:
[----:B------:R-:W-:Y:S01]  /*12390*/  IMAD.MOV.U32 R12, RZ, RZ, 0x2 ;  /* 0x00000002ff0c7424 */ /* 0x000fe200078e00ff */
[----:B------:R-:W-:-:S05]  /*123a0*/  SEL R7, R14, RZ, P1 ;  /* 0x000000ff0e077207 */ /* 0x000fca0000800000 */
[----:B------:R-:W-:-:S05]  /*123b0*/  IMAD.IADD R6, R4, 0x1, R7 ;  /* 0x0000000104067824 */ /* 0x000fca00078e0207 */
[----:B------:R-:W-:-:S07]  /*123c0*/  MOV R13, R6 ;  /* 0x00000006000d7202 */ /* 0x000fce0000000f00 */
[----:B------:R-:W-:Y:S05]  /*123d0*/  WARPSYNC.COLLECTIVE R15, `(.L_x_6953) ;  /* 0x000000000f087348 */ /* 0x000fea0003c00000 */
[----:B------:R0:W1:Y:S02]  /*123e0*/  SHFL.UP P6, R14, R13, R12, R11 ;  /* 0x0400000c0d0e7389 */ /* 0x00006400000c000b */
[----:B01----:R-:W-:Y:S01]  /*123f0*/  ENDCOLLECTIVE ;  /* 0x000000000000791b */ /* 0x003fe20003800000 */
.L_x_6953:
[----:B------:R-:W-:Y:S02]  /*12400*/  MOV R12, 0x4 ;  /* 0x00000004000c7802 */ /* 0x000fe40000000f00 */
[----:B------:R-:W-:-:S05]  /*12410*/  SEL R7, R14, RZ, P2 ;  /* 0x000000ff0e077207 */ /* 0x000fca0001000000 */
[----:B------:R-:W-:-:S04]  /*12420*/  IMAD.IADD R7, R6, 0x1, R7 ;  /* 0x0000000106077824 */ /* 0x000fc800078e0207 */
[----:B------:R-:W-:-:S07]  /*12430*/  IMAD.MOV.U32 R13, RZ, RZ, R7 ;  /* 0x000000ffff0d7224 */ /* 0x000fce00078e0007 */
[----:B------:R-:W-:Y:S05]  /*12440*/  WARPSYNC.COLLECTIVE R15, `(.L_x_6954) ;  /* 0x000000000f087348 */ /* 0x000fea0003c00000 */
[----:B------:R0:W1:Y:S02]  /*12450*/  SHFL.UP P6, R14, R13, R12, R11 ;  /* 0x0400000c0d0e7389 */ /* 0x00006400000c000b */
[----:B01----:R-:W-:Y:S01]  /*12460*/  ENDCOLLECTIVE ;  /* 0x000000000000791b */ /* 0x003fe20003800000 */
.L_x_6954:
[----:B------:R-:W-:Y:S01]  /*12470*/  IMAD.MOV.U32 R12, RZ, RZ, 0x8 ;  /* 0x00000008ff0c7424 */ /* 0x000fe200078e00ff */
[----:B------:R-:W-:-:S05]  /*12480*/  SEL R2, R14, RZ, P3 ;  /* 0x000000ff0e027207 */ /* 0x000fca0001800000 */
[----:B------:R-:W-:-:S04]  /*12490*/  IMAD.IADD R2, R7, 0x1, R2 ;  /* 0x0000000107027824 */ /* 0x000fc800078e0202 */
[----:B------:R-:W-:-:S07]  /*124a0*/  IMAD.MOV.U32 R13, RZ, RZ, R2 ;  /* 0x000000ffff0d7224 */ /* 0x000fce00078e0002 */
[----:B------:R-:W-:Y:S05]  /*124b0*/  WARPSYNC.COLLECTIVE R15, `(.L_x_6955) ;  /* 0x000000000f087348 */ /* 0x000fea0003c00000 */
[----:B------:R0:W1:Y:S02]  /*124c0*/  SHFL.UP P6, R14, R13, R12, R11 ;  /* 0x0400000c0d0e7389 */ /* 0x00006400000c000b */
[----:B01----:R-:W-:Y:S01]  /*124d0*/  ENDCOLLECTIVE ;  /* 0x000000000000791b */ /* 0x003fe20003800000 */
.L_x_6955:
[----:B------:R-:W-:Y:S01]  /*124e0*/  IMAD.MOV.U32 R12, RZ, RZ, 0x10 ;  /* 0x00000010ff0c7424 */ /* 0x000fe200078e00ff */
[----:B------:R-:W-:-:S04]  /*124f0*/  SEL R3, R14, RZ, P4 ;  /* 0x000000ff0e037207 */ /* 0x000fc80002000000 */
[----:B------:R-:W-:-:S05]  /*12500*/  IADD3 R3, R2, R3, RZ ;  /* 0x0000000302037210 */ /* 0x000fca0007ffe0ff */
[----:B------:R-:W-:-:S07]  /*12510*/  IMAD.MOV.U32 R13, RZ, RZ, R3 ;  /* 0x000000ffff0d7224 */ /* 0x000fce00078e0003 */
[----:B------:R-:W-:Y:S05]  /*12520*/  WARPSYNC.COLLECTIVE R15, `(.L_x_6956) ;  /* 0x000000000f087348 */ /* 0x000fea0003c00000 */
[----:B------:R0:W1:Y:S02]  /*12530*/  SHFL.UP P6, R14, R13, R12, R11 ;  /* 0x0400000c0d0e7389 */ /* 0x00006400000c000b */
[----:B01----:R-:W-:Y:S01]  /*12540*/  ENDCOLLECTIVE ;  /* 0x000000000000791b */ /* 0x003fe20003800000 */
.L_x_6956:
        /* <DEDUP_REMOVED lines=8> */
.L_x_6957:
[----:B------:R-:W-:Y:S05]  /*125d0*/  BRA `(.L_x_6958) ;  /* 0xffffffb8009c7947 */ /* 0x000fea000383ffff */
.L_x_6831:
[----:B------:R-:W-:Y:S01]  /*125e0*/  BSSY B0, `(.L_x_6959) ;  /* 0x0000008000007945 */ /* 0x000fe20003800000 */
[----:B-----5:R-:W-:Y:S01]  /*125f0*/  IMAD.MOV.U32 R13, RZ, RZ, R4 ;  /* 0x000000ffff0d7224 */ /* 0x020fe200078e0004 */
[----:B------:R-:W-:Y:S01]  /*12600*/  MOV R12, 0x1 ;  /* 0x00000001000c7802 */ /* 0x000fe20000000f00 */
[----:B------:R-:W-:Y:S02]  /*12610*/  IMAD.MOV.U32 R11, RZ, RZ, RZ ;  /* 0x000000ffff0b7224 */ /* 0x000fe400078e00ff */
[----:B------:R-:W-:-:S07]  /*12620*/  IMAD.MOV.U32 R15, RZ, RZ, -0x1 ;  /* 0xffffffffff0f7424 */ /* 0x000fce00078e00ff */
[----:B012---:R-:W-:Y:S05]  /*12630*/  WARPSYNC.COLLECTIVE R15, `(.L_x_6960) ;  /* 0x000000000f087348 */ /* 0x007fea0003c00000 */
[----:B------:R3:W4:Y:S02]  /*12640*/  SHFL.UP P6, R14, R13, R12, R11 ;  /* 0x0400000c0d0e7389 */ /* 0x00072400000c000b */
[----:B01234-:R-:W-:Y:S01]  /*12650*/  ENDCOLLECTIVE ;  /* 0x000000000000791b */ /* 0x01ffe20003800000 */
.L_x_6960:
[----:B------:R-:W-:Y:S05]  /*12660*/  BSYNC B0 ;  /* 0x0000000000007941 */ /* 0x000fea0003800000 */
.L_x_6959:
        /* <DEDUP_REMOVED lines=8> */
.L_x_6961:
[----:B------:R-:W-:Y:S01]  /*126f0*/  IMAD.MOV.U32 R12, RZ, RZ, 0x4 ;  /* 0x00000004ff0c7424 */ /* 0x000fe200078e00ff */
[----:B------:R-:W-:-:S05]  /*12700*/  SEL R0, R14, RZ, P2 ;  /* 0x000000ff0e007207 */ /* 0x000fca0001000000 */
[----:B------:R-:W-:-:S05]  /*12710*/  IMAD.IADD R0, R13, 0x1, R0 ;  /* 0x000000010d007824 */ /* 0x000fca00078e0200 */
[----:B------:R-:W-:-:S07]  /*12720*/  MOV R13, R0 ;  /* 0x00000000000d7202 */ /* 0x000fce0000000f00 */
[----:B------:R-:W-:Y:S05]  /*12730*/  WARPSYNC.COLLECTIVE R15, `(.L_x_6962) ;  /* 0x000000000f087348 */ /* 0x000fea0003c00000 */
[----:B------:R0:W1:Y:S02]  /*12740*/  SHFL.UP P6, R14, R13, R12, R11 ;  /* 0x0400000c0d0e7389 */ /* 0x00006400000c000b */
[----:B01----:R-:W-:Y:S01]  /*12750*/  ENDCOLLECTIVE ;  /* 0x000000000000791b */ /* 0x003fe20003800000 */
.L_x_6962:
[----:B------:R-:W-:Y:S02]  /*12760*/  MOV R12, 0x8 ;  /* 0x00000008000c7802 */ /* 0x000fe40000000f00 */
[----:B------:R-:W-:-:S05]  /*12770*/  SEL R3, R14, RZ, P3 ;  /* 0x000000ff0e037207 */ /* 0x000fca0001800000 */
[----:B------:R-:W-:-:S04]  /*12780*/  IMAD.IADD R2, R0, 0x1, R3 ;  /* 0x0000000100027824 */ /* 0x000fc800078e0203 */
[----:B------:R-:W-:-:S07]  /*12790*/  IMAD.MOV.U32 R13, RZ, RZ, R2 ;  /* 0x000000ffff0d7224 */ /* 0x000fce00078e0002 */
[----:B------:R-:W-:Y:S05]  /*127a0*/  WARPSYNC.COLLECTIVE R15, `(.L_x_6963) ;  /* 0x000000000f087348 */ /* 0x000fea0003c00000 */
[----:B------:R0:W1:Y:S02]  /*127b0*/  SHFL.UP P6, R14, R13, R12, R11 ;  /* 0x0400000c0d0e7389 */ /* 0x00006400000c000b */
[----:B01----:R-:W-:Y:S01]  /*127c0*/  ENDCOLLECTIVE ;  /* 0x000000000000791b */ /* 0x003fe20003800000 */
.L_x_6963:
[----:B------:R-:W-:Y:S01]  /*127d0*/  IMAD.MOV.U32 R12, RZ, RZ, 0x10 ;  /* 0x00000010ff0c7424 */ /* 0x000fe200078e00ff */
[----:B------:R-:W-:-:S05]  /*127e0*/  SEL R3, R14, RZ, P4 ;  /* 0x000000ff0e037207 */ /* 0x000fca0002000000 */
[----:B------:R-:W-:-:S04]  /*127f0*/  IMAD.IADD R3, R2, 0x1, R3 ;  /* 0x0000000102037824 */ /* 0x000fc800078e0203 */
[----:B------:R-:W-:-:S07]  /*12800*/  IMAD.MOV.U32 R13, RZ, RZ, R3 ;  /* 0x000000ffff0d7224 */ /* 0x000fce00078e0003 */
[----:B------:R-:W-:Y:S05]  /*12810*/  WARPSYNC.COLLECTIVE R15, `(.L_x_6964) ;  /* 0x000000000f087348 */ /* 0x000fea0003c00000 */
[----:B------:R0:W1:Y:S02]  /*12820*/  SHFL.UP P6, R14, R13, R12, R11 ;  /* 0x0400000c0d0e7389 */ /* 0x00006400000c000b */
[----:B01----:R-:W-:Y:S01]  /*12830*/  ENDCOLLECTIVE ;  /* 0x000000000000791b */ /* 0x003fe20003800000 */
.L_x_6964:
        /* <DEDUP_REMOVED lines=8> */
.L_x_6965:
[----:B------:R-:W-:Y:S05]  /*128c0*/  BRA `(.L_x_6966) ;  /* 0xffffffb8007c7947 */ /* 0x000fea000383ffff */
.L_x_6833:
[----:B------:R-:W-:Y:S01]  /*128d0*/  BSSY B0, `(.L_x_6967) ;  /* 0x0000006000007945 */ /* 0x000fe20003800000 */
[----:B------:R-:W-:Y:S02]  /*128e0*/  PLOP3.LUT P6, PT, P6, PT, PT, 0x8, 0x0 ;  /* 0x000000000000781c */ /* 0x000fe400037ce170 */
[----:B------:R-:W-:-:S11]  /*128f0*/  MOV R15, 0xffffffff ;  /* 0xffffffff000f7802 */ /* 0x000fd60000000f00 */
[----:B01----:R-:W-:Y:S05]  /*12900*/  WARPSYNC.COLLECTIVE R15, `(.L_x_6968) ;  /* 0x000000000f087348 */ /* 0x003fea0003c00000 */
[----:B------:R-:W-:Y:S01]  /*12910*/  VOTE.ANY R14, PT, P6 ;  /* 0x00000000000e7806 */ /* 0x000fe200030e0100 */
[----:B01----:R-:W-:Y:S06]  /*12920*/  ENDCOLLECTIVE ;  /* 0x000000000000791b */ /* 0x003fec0003800000 */
.L_x_6968:
[----:B------:R-:W-:Y:S05]  /*12930*/  BSYNC B0 ;  /* 0x0000000000007941 */ /* 0x000fea0003800000 */
.L_x_6967:
        /* <DEDUP_REMOVED lines=9> */
.L_x_6969:
[----:B------:R-:W-:Y:S01]  /*129d0*/  IMAD.MOV.U32 R4, RZ, RZ, R14 ;  /* 0x000000ffff047224 */ /* 0x000fe200078e000e */
[----:B------:R-:W-:Y:S06]  /*129e0*/  BRA `(.L_x_6970) ;  /* 0xffffffb8006c7947 */ /* 0x000fec000383ffff */
.L_x_6835:
[----:B------:R-:W-:Y:S01]  /*129f0*/  BSSY B0, `(.L_x_6971) ;  /* 0x0000007000007945 */ /* 0x000fe20003800000 */
[----:B------:R-:W-:Y:S01]  /*12a00*/  IMAD.MOV.U32 R13, RZ, RZ, R6 ;  /* 0x000000ffff0d7224 */ /* 0x000fe200078e0006 */
[----:B------:R-:W-:Y:S01]  /*12a10*/  MOV R11, 0x1f ;  /* 0x0000001f000b7802 */ /* 0x000fe20000000f00 */
[----:B------:R-:W-:-:S07]  /*12a20*/  IMAD.MOV.U32 R15, RZ, RZ, -0x1 ;  /* 0xffffffffff0f7424 */ /* 0x000fce00078e00ff */
[----:B0123--:R-:W-:Y:S05]  /*12a30*/  WARPSYNC.COLLECTIVE R15, `(.L_x_6972) ;  /* 0x000000000f087348 */ /* 0x00ffea0003c00000 */
[----:B------:R4:W0:Y:S02]  /*12a40*/  SHFL.IDX P6, R14, R13, R12, R11 ;  /* 0x0000000c0d0e7389 */ /* 0x00082400000c000b */
[----:B01234-:R-:W-:Y:S01]  /*12a50*/  ENDCOLLECTIVE ;  /* 0x000000000000791b */ /* 0x01ffe20003800000 */
.L_x_6972:
[----:B------:R-:W-:Y:S05]  /*12a60*/  BSYNC B0 ;  /* 0x0000000000007941 */ /* 0x000fea0003800000 */
.L_x_6971:
[----:B------:R-:W-:Y:S05]  /*12a70*/  BRA `(.L_x_6834) ;  /* 0xffffffb800647947 */ /* 0x000fea000383ffff */
.L_x_6839:
[----:B-1----:R1:W2:Y:S02]  /*12a80*/  SYNCS.PHASECHK.TRANS64.TRYWAIT P0, [R4+URZ+0x28820], R0 ;  /* 0x02882000040075a7 */ /* 0x0022a4000800017f */
[----:B--2---:R-:W-:Y:S05]  /*12a90*/  @!P0 NANOSLEEP.SYNCS 0x989680 ;  /* 0x009896800000895d */ /* 0x004fea0003900000 */
[----:B------:R-:W2:Y:S02]  /*12aa0*/  @!P0 SYNCS.PHASECHK.TRANS64 P0, [R4+URZ+0x28820], R0 ;  /* 0x02882000040085a7 */ /* 0x000ea4000800007f */
[----:B--2---:R-:W-:Y:S05]  /*12ab0*/  @!P0 BRA `(.L_x_6839) ;  /* 0xfffffffc00f08947 */ /* 0x004fea000383ffff */
[----:B------:R-:W-:Y:S05]  /*12ac0*/  BRA `(.L_x_6973) ;  /* 0xffffffbc00507947 */ /* 0x000fea000383ffff */
.L_x_6840:
        /* <DEDUP_REMOVED lines=11> */
.L_x_6975:
[----:B------:R-:W-:Y:S05]  /*12b80*/  BSYNC B0 ;  /* 0x0000000000007941 */ /* 0x000fea0003800000 */
.L_x_6974:
[----:B------:R-:W-:Y:S05]  /*12b90*/  BRA `(.L_x_6976) ;  /* 0xffffffbc00387947 */ /* 0x000fea000383ffff */
.L_x_6843:
[----:B------:R-:W-:Y:S01]  /*12ba0*/  BSSY B1, `(.L_x_6977) ;  /* 0x0000006000017945 */ /* 0x000fe20003800000 */
[----:B------:R-:W-:-:S07]  /*12bb0*/  IMAD.MOV.U32 R15, RZ, RZ, -0x1 ;  /* 0xffffffffff0f7424 */ /* 0x000fce00078e00ff */
[----:B01-3--:R-:W-:Y:S05]  /*12bc0*/  WARPSYNC.COLLECTIVE R15, `(.L_x_6978) ;  /* 0x000000000f0c7348 */ /* 0x00bfea0003c00000 */
[----:B------:R-:W-:Y:S02]  /*12bd0*/  ELECT P6, UR62, PT ;  /* 0x00000000003e782f */ /* 0x000fe400038c0000 */
[----:B------:R-:W-:Y:S01]  /*12be0*/  MOV R14, UR62 ;  /* 0x0000003e000e7c02 */ /* 0x000fe20008000f00 */
[----:B01-3--:R-:W-:Y:S10]  /*12bf0*/  ENDCOLLECTIVE ;  /* 0x000000000000791b */ /* 0x00bff40003800000 */
.L_x_6978:
[----:B------:R-:W-:Y:S05]  /*12c00*/  BSYNC B1 ;  /* 0x0000000000017941 */ /* 0x000fea0003800000 */
.L_x_6977:
[----:B------:R-:W-:Y:S05]  /*12c10*/  BRA `(.L_x_6979) ;  /* 0xffffffbc00307947 */ /* 0x000fea000383ffff */
.L_x_6845:
[----:B-1----:R1:W2:Y:S02]  /*12c20*/  SYNCS.PHASECHK.TRANS64.TRYWAIT P1, [R5+URZ+0x28840], R0 ;  /* 0x02884000050075a7 */ /* 0x0022a4000802017f */
[----:B--2---:R-:W-:Y:S05]  /*12c30*/  @!P1 NANOSLEEP.SYNCS 0x989680 ;  /* 0x009896800000995d */ /* 0x004fea0003900000 */
[----:B------:R-:W2:Y:S02]  /*12c40*/  @!P1 SYNCS.PHASECHK.TRANS64 P1, [R5+URZ+0x28840], R0 ;  /* 0x02884000050095a7 */ /* 0x000ea4000802007f */
[----:B--2---:R-:W-:Y:S05]  /*12c50*/  @!P1 BRA `(.L_x_6845) ;  /* 0xfffffffc00f09947 */ /* 0x004fea000383ffff */
[----:B------:R-:W-:Y:S05]  /*12c60*/  BRA `(.L_x_6980) ;  /* 0xffffffbc00507947 */ /* 0x000fea000383ffff */
.L_x_6847:
[----:B--2---:R2:W4:Y:S02]  /*12c70*/  SYNCS.PHASECHK.TRANS64.TRYWAIT P1, [R25+URZ+0x28840], R2 ;  /* 0x02884002190075a7 */ /* 0x004524000802017f */
[----:B----4-:R-:W-:Y:S05]  /*12c80*/  @!P1 NANOSLEEP.SYNCS 0x989680 ;  /* 0x009896800000995d */ /* 0x010fea0003900000 */
[----:B------:R-:W4:Y:S02]  /*12c90*/  @!P1 SYNCS.PHASECHK.TRANS64 P1, [R25+URZ+0x28840], R2 ;  /* 0x02884002190095a7 */ /* 0x000f24000802007f */
[----:B----4-:R-:W-:Y:S05]  /*12ca0*/  @!P1 BRA `(.L_x_6847) ;  /* 0xfffffffc00f09947 */ /* 0x010fea000383ffff */
[----:B------:R-:W-:Y:S05]  /*12cb0*/  BRA `(.L_x_6981) ;  /* 0xffffffbc005c7947 */ /* 0x000fea000383ffff */
.L_x_6849:
[----:B----4-:R4:W0:Y:S02]  /*12cc0*/  SYNCS.PHASECHK.TRANS64.TRYWAIT P1, [R5+URZ+0x28860], R0 ;  /* 0x02886000050075a7 */ /* 0x010824000802017f */
[----:B0-----:R-:W-:Y:S05]  /*12cd0*/  @!P1 NANOSLEEP.SYNCS 0x989680 ;  /* 0x009896800000995d */ /* 0x001fea0003900000 */
[----:B------:R-:W0:Y:S02]  /*12ce0*/  @!P1 SYNCS.PHASECHK.TRANS64 P1, [R5+URZ+0x28860], R0 ;  /* 0x02886000050095a7 */ /* 0x000e24000802007f */
[----:B0-----:R-:W-:Y:S05]  /*12cf0*/  @!P1 BRA `(.L_x_6849) ;  /* 0xfffffffc00f09947 */ /* 0x001fea000383ffff */
[----:B------:R-:W-:Y:S05]  /*12d00*/  BRA `(.L_x_6982) ;  /* 0xffffffbc00587947 */ /* 0x000fea000383ffff */
.L_x_6983:
        /* <DEDUP_REMOVED lines=15> */
.L_x_15845:


//--------------------- .text._ZN7cutlass13device_kernelIN5flash11enable_sm90INS1_16FlashAttnFwdSm90INS1_25CollectiveMainloopFwdSm90ILi2EN4cute5tupleIJNS5_1CILi1EEES8_S8_EEENS6_IJNS7_ILi128EEESA_SA_EEELi128ENS_10bfloat16_tEfNS_4arch4Sm90ELb0ELb0ELb1ELb1ELb1ELb1ELb0ELb1ELb1ELb1ELb0ELb0EEENS1_21CollectiveEpilogueFwdISB_S9_SC_SE_Li256ELb1ELb1ELb0ELb0EEENS1_36VarlenDynamicPersistentTileSchedulerILi128ELi128ELi256ELi128ELb0ELb1ELb1ELb0ELb1ELb1EEEEEEEEEvNT_6ParamsE --------------------------
	.section	.text._ZN7cutlass13device_kernelIN5flash11enable_sm90INS1_16FlashAttnFwdSm90INS1_25CollectiveMainloopFwdSm90ILi2EN4cute5tupleIJNS5_1CILi1EEES8_S8_EEENS6_IJNS7_ILi128EEESA_SA_EEELi128ENS_10bfloat16_tEfNS_4arch4Sm90ELb0ELb0ELb1ELb1ELb1ELb1ELb0ELb1ELb1ELb1ELb0ELb0EEENS1_21CollectiveEpilogueFwdISB_S9_SC_SE_Li256ELb1ELb1ELb0ELb0EEENS1_36VarlenDynamicPersistentTileSchedulerILi128ELi128ELi256ELi128ELb0ELb1ELb1ELb0ELb1ELb1EEEEEEEEEvNT_6ParamsE,"ax",@progbits
	.align	128
.text._ZN7cutlass13device_kernelIN5flash11enable_sm90INS1_16FlashAttnFwdSm90INS1_25CollectiveMainloopFwdSm90ILi2EN4cute5tupleIJNS5_1CILi1EEES8_S8_EEENS6_IJNS7_ILi128EEESA_SA_EEELi128ENS_10bfloat16_tEfNS_4arch4Sm90ELb0ELb0ELb1ELb1ELb1ELb1ELb0ELb1ELb1ELb1ELb0ELb0EEENS1_21CollectiveEpilogueFwdISB_S9_SC_SE_Li256ELb1ELb1ELb0ELb0EEENS1_36VarlenDynamicPersistentTileSchedulerILi128ELi128ELi256ELi128ELb0ELb1ELb1ELb0ELb1ELb1EEEEEEEEEvNT_6ParamsE:
        .type           _ZN7cutlass13device_kernelIN5flash11enable_sm90INS1_16FlashAttnFwdSm90INS1_25CollectiveMainloopFwdSm90ILi2EN4cute5tupleIJNS5_1CILi1EEES8_S8_EEENS6_IJNS7_ILi128EEESA_SA_EEELi128ENS_10bfloat16_tEfNS_4arch4Sm90ELb0ELb0ELb1ELb1ELb1ELb1ELb0ELb1ELb1ELb1ELb0ELb0EEENS1_21CollectiveEpilogueFwdISB_S9_SC_SE_Li256ELb1ELb1ELb0ELb0EEENS1_36VarlenDynamicPersistentTileSchedulerILi128ELi128ELi256ELi128ELb0ELb1ELb1ELb0ELb1ELb1EEEEEEEEEvNT_6ParamsE,@function
        .size           _ZN7cutlass13device_kernelIN5flash11enable_sm90INS1_16FlashAttnFwdSm90INS1_25CollectiveMainloopFwdSm90ILi2EN4cute5tupleIJNS5_1CILi1EEES8_S8_EEENS6_IJNS7_ILi128EEESA_SA_EEELi128ENS_10bfloat16_tEfNS_4arch4Sm90ELb0ELb0ELb1ELb1ELb1ELb1ELb0ELb1ELb1ELb1ELb0ELb0EEENS1_21CollectiveEpilogueFwdISB_S9_SC_SE_Li256ELb1ELb1ELb0ELb0EEENS1_36VarlenDynamicPersistentTileSchedulerILi128ELi128ELi256ELi128ELb0ELb1ELb1ELb0ELb1ELb1EEEEEEEEEvNT_6ParamsE,(.L_x_15846 - _ZN7cutlass13device_kernelIN5flash11enable_sm90INS1_16FlashAttnFwdSm90INS1_25CollectiveMainloopFwdSm90ILi2EN4cute5tupleIJNS5_1CILi1EEES8_S8_EEENS6_IJNS7_ILi128EEESA_SA_EEELi128ENS_10bfloat16_tEfNS_4arch4Sm90ELb0ELb0ELb1ELb1ELb1ELb1ELb0ELb1ELb1ELb1ELb0ELb0EEENS1_21CollectiveEpilogueFwdISB_S9_SC_SE_Li256ELb1ELb1ELb0ELb0EEENS1_36VarlenDynamicPersistentTileSchedulerILi128ELi128ELi256ELi128ELb0ELb1ELb1ELb0ELb1ELb1EEEEEEEEEvNT_6ParamsE)
        .other          _ZN7cutlass13device_kernelIN5flash11enable_sm90INS1_16FlashAttnFwdSm90INS1_25CollectiveMainloopFwdSm90ILi2EN4cute5tupleIJNS5_1CILi1EEES8_S8_EEENS6_IJNS7_ILi128EEESA_SA_EEELi128ENS_10bfloat16_tEfNS_4arch4Sm90ELb0ELb0ELb1ELb1ELb1ELb1ELb0ELb1ELb1ELb1ELb0ELb0EEENS1_21CollectiveEpilogueFwdISB_S9_SC_SE_Li256ELb1ELb1ELb0ELb0EEENS1_36VarlenDynamicPersistentTileSchedulerILi128ELi128ELi256ELi128ELb0ELb1ELb1ELb0ELb1ELb1EEEEEEEEEvNT_6ParamsE,@"STO_CUDA_ENTRY STV_DEFAULT"
_ZN7cutlass13device_kernelIN5flash11enable_sm90INS1_16FlashAttnFwdSm90INS1_25CollectiveMainloopFwdSm90ILi2EN4cute5tupleIJNS5_1CILi1EEES8_S8_EEENS6_IJNS7_ILi128EEESA_SA_EEELi128ENS_10bfloat16_tEfNS_4arch4Sm90ELb0ELb0ELb1ELb1ELb1ELb1ELb0ELb1ELb1ELb1ELb0ELb0EEENS1_21CollectiveEpilogueFwdISB_S9_SC_SE_Li256ELb1ELb1ELb0ELb0EEENS1_36VarlenDynamicPersistentTileSchedulerILi128ELi128ELi256ELi128ELb0ELb1ELb1ELb0ELb1ELb1EEEEEEEEEvNT_6ParamsE:
        /* <DEDUP_REMOVED lines=17> */
.L_x_6985:
[----:B------:R-:W-:Y:S05]  /*0110*/  BSYNC B0 ;  /* 0x0000000000007941 */ /* 0x000fea0003800000 */
.L_x_6984:
[----:B------:R-:W-:Y:S01]  /*0120*/  VOTEU.ANY UP0, P0 ;  /* 0x00000000003f7886 */ /* 0x000fe20000000100 */
[----:B------:R-:W0:Y:S01]  /*0130*/  SHFL.IDX PT, R3, R2, RZ, 0x1f ;  /* 0x00001fff02037589 */ /* 0x000e2200000e0000 */
[----:B------:R-:W-:Y:S01]  /*0140*/  UMOV UR4, 0x80 ;  /* 0x0000008000047882 */ /* 0x000fe20000000000 */
[----:B------:R-:W-:Y:S01]  /*0150*/  UMOV UR7, 0x100 ;  /* 0x0000010000077882 */ /* 0x000fe20000000000 */
[----:B------:R-:W-:Y:S01]  /*0160*/  SHF.R.U32.HI R4, RZ, 0x7, R0 ;  /* 0x00000007ff047819 */ /* 0x000fe20000011600 */
[----:B------:R-:W1:Y:S01]  /*0170*/  @UP0 S2UR UR8, SR_CgaCtaId ;  /* 0x00000000000809c3 */ /* 0x000e620000008800 */
[----:B------:R-:W-:Y:S01]  /*0180*/  @UP0 UMOV UR6, 0x400 ;  /* 0x0000040000060882 */ /* 0x000fe20000000000 */
[----:B------:R-:W-:-:S04]  /*0190*/  @UP0 UIADD3 UR4, -UR4, 0x100000, URZ ;  /* 0x0010000004040890 */ /* 0x000fc8000fffe13f */
[----:B------:R-:W-:Y:S02]  /*01a0*/  @UP0 USHF.L.U32 UR5, UR4, 0xb, URZ ;  /* 0x0000000b04050899 */ /* 0x000fe4000800063f */
[----:B------:R-:W-:Y:S01]  /*01b0*/  @UP0 USHF.L.U32 UR4, UR4, 0x1, URZ ;  /* 0x0000000104040899 */ /* 0x000fe2000800063f */
[----:B------:R-:W-:Y:S01]  /*01c0*/  VOTEU.ANY UP1, P0 ;  /* 0x00000000003f7886 */ /* 0x000fe20000020100 */
[----:B0-----:R-:W-:Y:S02]  /*01d0*/  ISETP.NE.AND P1, PT, R3, RZ, PT ;  /* 0x000000ff0300720c */ /* 0x001fe40003f25270 */
[----:B------:R0:W2:Y:S01]  /*01e0*/  SHFL.IDX PT, R3, R4, RZ, 0x1f ;  /* 0x00001fff04037589 */ /* 0x0000a200000e0000 */
[----:B-1----:R-:W-:Y:S02]  /*01f0*/  @UP0 ULEA UR8, UR8, UR6, 0x18 ;  /* 0x0000000608080291 */ /* 0x002fe4000f8ec03f */
[----:B------:R-:W-:-:S04]  /*0200*/  @UP0 UIADD3 UR6, -UR7, 0x100000, URZ ;  /* 0x0010000007060890 */ /* 0x000fc8000fffe13f */
[----:B------:R-:W-:Y:S02]  /*0210*/  @UP0 USHF.L.U32 UR7, UR6, 0xb, URZ ;  /* 0x0000000b06070899 */ /* 0x000fe4000800063f */
[----:B------:R-:W-:Y:S01]  /*0220*/  @UP0 USHF.L.U32 UR6, UR6, 0x1, URZ ;  /* 0x0000000106060899 */ /* 0x000fe2000800063f */
[----:B------:R-:W-:Y:S01]  /*0230*/  VOTEU.ANY UP0, P0 ;  /* 0x00000000003f7886 */ /* 0x000fe20000000100 */
[----:B------:R-:W1:Y:S04]  /*0240*/  FENCE.VIEW.ASYNC.S ;  /* 0x00000000000073c6 */ /* 0x000e680000000000 */
[----:B-1----:R0:W1:Y:S06]  /*0250*/  @UP0 SYNCS.EXCH.64 URZ, [UR8+0x28800], UR4 ;  /* 0x02880004083f05b2 */ /* 0x00206c0008000100 */
[----:B------:R0:W3:Y:S02]  /*0260*/  @UP1 SYNCS.EXCH.64 URZ, [UR8+0x28820], UR6 ;  /* 0x02882006083f15b2 */ /* 0x0000e40008000100 */
[----:B0-----:R-:W-:Y:S05]  /*0270*/  @P1 BRA `(.L_x_6986) ;  /* 0x0000000000481947 */ /* 0x001fea0003800000 */
        /* <DEDUP_REMOVED lines=16> */
[----:B------:R0:W0:Y:S01]  /*0380*/  SYNCS.EXCH.64 URZ, [UR8+0x28848], UR6 ;  /* 0x02884806083f75b2 */ /* 0x0000220008000100 */
[----:B------:R-:W-:Y:S01]  /*0390*/  NOP ;  /* 0x0000000000007918 */ /* 0x000fe20000000000 */
.L_x_6986:
        /* <DEDUP_REMOVED lines=22> */
.L_x_6987:
        /* <DEDUP_REMOVED lines=18> */
.L_x_6988:
        /* <DEDUP_REMOVED lines=22> */
.L_x_6989:
        /* <DEDUP_REMOVED lines=22> */
.L_x_6990:
[----:B--2---:R-:W-:Y:S01]  /*08e0*/  ISETP.NE.AND P0, PT, R3, RZ, PT ;  /* 0x000000ff0300720c */ /* 0x004fe20003f05270 */
[----:B------:R-:W-:Y:S01]  /*08f0*/  IMAD.MOV.U32 R3, RZ, RZ, 0x1 ;  /* 0x00000001ff037424 */ /* 0x000fe200078e00ff */
[----:B------:R-:W-:Y:S01]  /*0900*/  NOP ;  /* 0x0000000000007918 */ /* 0x000fe20000000000 */
[----:B------:R-:W-:Y:S01]  /*0910*/  ULDC.64 UR38, c[0x0][0x208] ;  /* 0x0000820000267ab9 */ /* 0x000fe20000000a00 */
[----:B------:R-:W-:Y:S02]  /*0920*/  BSSY B9, `(.L_x_6991) ;  /* 0x0001a32000097945 */ /* 0x000fe40003800000 */
[----:B------:R-:W-:-:S05]  /*0930*/  SEL R3, R3, 0x2, !P0 ;  /* 0x0000000203037807 */ /* 0x000fca0004000000 */
[----:B------:R2:W-:Y:S01]  /*0940*/  STL [R1+0xc], R3 ;  /* 0x00000c0301007387 */ /* 0x0005e20000100800 */
[----:B01-34-:R-:W-:Y:S06]  /*0950*/  BAR.SYNC.DEFER_BLOCKING 0x0 ;  /* 0x0000000000007b1d */ /* 0x01bfec0000010000 */
[----:B------:R-:W-:Y:S05]  /*0960*/  @!P0 BRA `(.L_x_6992) ;  /* 0x0000013c00208947 */ /* 0x000fea0003800000 */
.L_x_6993:
[----:B------:R-:W-:-:S08]  /*0970*/  NOP ;  /* 0x0000000000007918 */ /* 0x000fd00000000000 */
[----:B------:R-:W0:Y:S02]  /*0980*/  USETMAXREG.TRY_ALLOC.CTAPOOL UP0, 0xe8 ;  /* 0x000000e8000079c8 */ /* 0x000e240008000600 */
[----:B0-----:R-:W-:-:S13]  /*0990*/  PLOP3.LUT P0, PT, PT, PT, UP0, 0x80, 0x0 ;  /* 0x000000000000781c */ /* 0x001fda0003f0f008 */
[----:B------:R-:W-:Y:S05]  /*09a0*/  @!P0 BRA `(.L_x_6993) ;  /* 0xfffffffc00f08947 */ /* 0x000fea000383ffff */
[----:B------:R-:W-:Y:S01]  /*09b0*/  SHF.R.U32.HI R2, RZ, 0x7, R0 ;  /* 0x00000007ff027819 */ /* 0x000fe20000011600 */
[----:B------:R-:W0:Y:S01]  /*09c0*/  S2R R222, SR_CgaCtaId ;  /* 0x0000000000de7919 */ /* 0x000e220000008800 */
[----:B--2---:R-:W-:Y:S01]  /*09d0*/  MOV R3, 0x400 ;  /* 0x0000040000037802 */ /* 0x004fe20000000f00 */
[----:B------:R-:W-:Y:S01]  /*09e0*/  ULDC UR4, c[0x0][0xc3c] ;  /* 0x00030f0000047ab9 */ /* 0x000fe20000000800 */
[----:B------:R-:W-:Y:S06]  /*09f0*/  BAR.ARV 0x8, 0x180 ;  /* 0x0206000000007b1d */ /* 0x000fec0000002000 */
[----:B------:R-:W-:-:S13]  /*0a00*/  ISETP.NE.AND P0, PT, R2, 0x1, PT ;  /* 0x000000010200780c */ /* 0x000fda0003f05270 */
[----:B------:R-:W-:Y:S08]  /*0a10*/  @!P0 BAR.ARV 0x9, 0x100 ;  /* 0x0244000000008b1d */ /* 0x000ff00000002000 */
[----:B------:R-:W-:Y:S01]  /*0a20*/  BAR.SYNC.DEFER_BLOCKING 0x5, 0x180 ;  /* 0x0146000000007b1d */ /* 0x000fe20000010000 */
[----:B0-----:R-:W-:-:S05]  /*0a30*/  LEA R156, R222, R3, 0x18 ;  /* 0x00000003de9c7211 */ /* 0x001fca00078ec0ff */
[----:B------:R-:W0:Y:S02]  /*0a40*/  LDS.128 R40, [R156+0x288d0] ;  /* 0x0288d0009c287984 */ /* 0x000e240000000c00 */
[----:B------:R-:W-:Y:S06]  /*0a50*/  BAR.ARV 0x4, 0x180 ;  /* 0x0106000000007b1d */ /* 0x000fec0000002000 */
[----:B0-----:R-:W-:-:S13]  /*0a60*/  ISETP.GE.AND P0, PT, R43, UR4, PT ;  /* 0x000000042b007c0c */ /* 0x001fda000bf06270 */
[----:B------:R-:W-:Y:S05]  /*0a70*/  @P0 BRA `(.L_x_6994) ;  /* 0x000001a000700947 */ /* 0x000fea0003800000 */
[----:B------:R-:W2:Y:S01]  /*0a80*/  LDL.LU R14, [R1+0xc] ;  /* 0x00000c00010e7983 */ /* 0x000ea20000300800 */
[----:B------:R-:W-:Y:S01]  /*0a90*/  VIADD R13, R0, 0xffffff80 ;  /* 0xffffff80000d7836 */ /* 0x000fe20000000000 */
[----:B------:R-:W-:Y:S01]  /*0aa0*/  IADD3 R211, R156, 0x10400, RZ ;  /* 0x000104009cd37810 */ /* 0x000fe20007ffe0ff */
[----:B------:R-:W-:Y:S01]  /*0ab0*/  IMAD.MOV.U32 R12, RZ, RZ, -0x2 ;  /* 0xfffffffeff0c7424 */ /* 0x000fe200078e00ff */
[----:B------:R-:W-:Y:S01]  /*0ac0*/  CS2R R154, SRZ ;  /* 0x00000000009a7805 */ /* 0x000fe2000001ff00 */
[----:B------:R-:W-:Y:S01]  /*0ad0*/  IMAD.MOV.U32 R207, RZ, RZ, RZ ;  /* 0x000000ffffcf7224 */ /* 0x000fe200078e00ff */
[----:B------:R-:W-:Y:S01]  /*0ae0*/  SHF.R.S32.HI R0, RZ, 0x1f, R13 ;  /* 0x0000001fff007819 */ /* 0x000fe2000001140d */
[----:B------:R-:W-:Y:S02]  /*0af0*/  IMAD.MOV.U32 R158, RZ, RZ, RZ ;  /* 0x000000ffff9e7224 */ /* 0x000fe400078e00ff */
[----:B------:R-:W-:Y:S01]  /*0b00*/  IMAD.MOV.U32 R152, RZ, RZ, RZ ;  /* 0x000000ffff987224 */ /* 0x000fe200078e00ff */
[----:B------:R-:W-:-:S02]  /*0b10*/  LEA.HI R2, R0, R13, RZ, 0x7 ;  /* 0x0000000d00027211 */ /* 0x000fc400078f38ff */
[-C--:B------:R-:W-:Y:S02]  /*0b20*/  LEA.HI R4, R0, R13.reuse, RZ, 0x5 ;  /* 0x0000000d00047211 */ /* 0x080fe400078f28ff */
[----:B------:R-:W-:Y:S02]  /*0b30*/  LOP3.LUT R212, R2, 0xffffff80, RZ, 0xc0, !PT ;  /* 0xffffff8002d47812 */ /* 0x000fe400078ec0ff */
[----:B------:R-:W-:Y:S01]  /*0b40*/  SHF.R.S32.HI R221, RZ, 0x7, R2 ;  /* 0x00000007ffdd7819 */ /* 0x000fe20000011402 */
[----:B------:R-:W-:Y:S01]  /*0b50*/  IMAD.SHL.U32 R5, R4, 0x20, RZ ;  /* 0x0000002004057824 */ /* 0x000fe200078e00ff */
[----:B------:R-:W-:Y:S01]  /*0b60*/  LEA.HI R3, R0, R13, RZ, 0x4 ;  /* 0x0000000d00037211 */ /* 0x000fe200078f20ff */
[----:B------:R-:W-:Y:S01]  /*0b70*/  IMAD.IADD R212, R13, 0x1, -R212 ;  /* 0x000000010dd47824 */ /* 0x000fe200078e0ad4 */
[----:B------:R-:W-:Y:S02]  /*0b80*/  LEA.HI R2, R2, R221, RZ, 0x1 ;  /* 0x000000dd02027211 */ /* 0x000fe400078f08ff */
[----:B------:R-:W-:-:S02]  /*0b90*/  LEA.HI R11, R0, R13, RZ, 0x2 ;  /* 0x0000000d000b7211 */ /* 0x000fc400078f10ff */
[----:B------:R-:W-:Y:S02]  /*0ba0*/  SHF.R.S32.HI R7, RZ, 0x1f, R212 ;  /* 0x0000001fff077819 */ /* 0x000fe400000114d4 */
[----:B------:R-:W-:Y:S02]  /*0bb0*/  LOP3.LUT R2, R2, 0x3fffffe, RZ, 0xc0, !PT ;  /* 0x03fffffe02027812 */ /* 0x000fe400078ec0ff */
[CC--:B------:R-:W-:Y:S02]  /*0bc0*/  LEA.HI R8, R7.reuse, R212.reuse, RZ, 0x2 ;  /* 0x000000d407087211 */ /* 0x0c0fe400078f10ff */
[----:B------:R-:W-:Y:S01]  /*0bd0*/  LEA.HI R7, R7, R212, RZ, 0x5 ;  /* 0x000000d407077211 */ /* 0x000fe200078f28ff */
[----:B------:R-:W-:Y:S01]  /*0be0*/  IMAD.IADD R2, R221, 0x1, -R2 ;  /* 0x00000001dd027824 */ /* 0x000fe200078e0a02 */
[--C-:B------:R-:W-:Y:S02]  /*0bf0*/  SHF.R.S32.HI R9, RZ, 0x2, R8.reuse ;  /* 0x00000002ff097819 */ /* 0x100fe40000011408 */
[----:B------:R-:W-:-:S02]  /*0c00*/  SHF.R.S32.HI R10, RZ, 0x1f, R8 ;  /* 0x0000001fff0a7819 */ /* 0x000fc40000011408 */
[----:B------:R-:W-:Y:S02]  /*0c10*/  SHF.R.S32.HI R7, RZ, 0x5, R7 ;  /* 0x00000005ff077819 */ /* 0x000fe40000011407 */
[----:B------:R-:W-:Y:S02]  /*0c20*/  LEA.HI R10, R10, R9, RZ, 0x3 ;  /* 0x000000090a0a7211 */ /* 0x000fe400078f18ff */
[----:B------:R-:W-:Y:S02]  /*0c30*/  SHF.R.S32.HI R6, RZ, 0x4, R3 ;  /* 0x00000004ff067819 */ /* 0x000fe40000011403 */
[----:B------:R-:W-:Y:S02]  /*0c40*/  LOP3.LUT R10, R10, 0xfffffff8, RZ, 0xc0, !PT ;  /* 0xfffffff80a0a7812 */ /* 0x000fe400078ec0ff */
[----:B------:R-:W-:Y:S02]  /*0c50*/  LOP3.LUT R4, R3, 0x3fffff0, RZ, 0xc0, !PT ;  /* 0x03fffff003047812 */ /* 0x000fe400078ec0ff */
[----:B------:R-:W-:-:S02]  /*0c60*/  IADD3 R10, R9, -R10, RZ ;  /* 0x8000000a090a7210 */ /* 0x000fc40007ffe0ff */
[----:B------:R-:W-:Y:S01]  /*0c70*/  LOP3.LUT R11, R11, 0xfffffffc, RZ, 0xc0, !PT ;  /* 0xfffffffc0b0b7812 */ /* 0x000fe200078ec0ff */
[----:B------:R-:W-:Y:S01]  /*0c80*/  IMAD.IADD R4, R13, 0x1, -R4 ;  /* 0x000000010d047824 */ /* 0x000fe200078e0a04 */
[----:B------:R-:W-:Y:S01]  /*0c90*/  LOP3.LUT R5, R5, 0xfffffc00, RZ, 0xc0, !PT ;  /* 0xfffffc0005057812 */ /* 0x000fe200078ec0ff */
[----:B------:R-:W-:Y:S01]  /*0ca0*/  IMAD R7, R7, 0x10, R10 ;  /* 0x0000001007077824 */ /* 0x000fe200078e020a */
[----:B------:R-:W-:Y:S01]  /*0cb0*/  LEA.HI R3, R3, R6, RZ, 0x1 ;  /* 0x0000000603037211 */ /* 0x000fe200078f08ff */
[----:B------:R-:W-:Y:S01]  /*0cc0*/  IMAD.IADD R11, R13, 0x1, -R11 ;  /* 0x000000010d0b7824 */ /* 0x000fe200078e0a0b */
[----:B------:R-:W-:Y:S01]  /*0cd0*/  LOP3.LUT R9, R8, 0x7ffffffc, RZ, 0xc0, !PT ;  /* 0x7ffffffc08097812 */ /* 0x000fe200078ec0ff */
[----:B------:R-:W-:Y:S01]  /*0ce0*/  IMAD R223, R2, 0x40, R7 ;  /* 0x0000004002df7824 */ /* 0x000fe200078e0207 */
[-C--:B------:R-:W-:Y:S01]  /*0cf0*/  LEA.HI R2, R0, R13.reuse, RZ, 0x6 ;  /* 0x0000000d00027211 */ /* 0x080fe200078f30ff */
[----:B------:R-:W-:Y:S01]  /*0d00*/  IMAD R4, R4, 0x40, R5 ;  /* 0x0000004004047824 */ /* 0x000fe200078e0205 */
[----:B------:R-:W-:Y:S01]  /*0d10*/  LEA.HI R0, R0, R13, RZ, 0x3 ;  /* 0x0000000d00007211 */ /* 0x000fe200078f18ff */
[----:B------:R-:W-:Y:S01]  /*0d20*/  IMAD.IADD R9, R212, 0x1, -R9 ;  /* 0x00000001d4097824 */ /* 0x000fe200078e0a09 */
[----:B------:R-:W-:Y:S01]  /*0d30*/  LOP3.LUT R3, R3, 0x1ffffffe, RZ, 0xc0, !PT ;  /* 0x1ffffffe03037812 */ /* 0x000fe200078ec0ff */
[----:B------:R-:W-:Y:S01]  /*0d40*/  IMAD.SHL.U32 R2, R2, 0x8, RZ ;  /* 0x0000000802027824 */ /* 0x000fe200078e00ff */
[----:B------:R-:W-:Y:S01]  /*0d50*/  SHF.R.S32.HI R153, RZ, 0x3, R0 ;  /* 0x00000003ff997819 */ /* 0x000fe20000011400 */
[----:B------:R-:W-:Y:S01]  /*0d60*/  IMAD R225, R9, R12, 0x80 ;  /* 0x0000008009e17424 */ /* 0x000fe200078e020c */
[----:B------:R-:W-:Y:S01]  /*0d70*/  LEA.HI R5, R11, R11, RZ, 0x1 ;  /* 0x0000000b0b057211 */ /* 0x000fe200078f08ff */
[----:B------:R-:W-:Y:S01]  /*0d80*/  IMAD.IADD R3, R6, 0x1, -R3 ;  /* 0x0000000106037824 */ /* 0x000fe200078e0a03 */
[C---:B------:R-:W-:Y:S01]  /*0d90*/  IADD3 R218, R153.reuse, 0x60, RZ ;  /* 0x0000006099da7810 */ /* 0x040fe20007ffe0ff */
[----:B------:R-:W-:Y:S01]  /*0da0*/  VIADD R220, R153, 0x20 ;  /* 0x0000002099dc7836 */ /* 0x000fe20000000000 */
[----:B------:R-:W-:Y:S01]  /*0db0*/  LOP3.LUT R6, R5, 0x1ffffffe, RZ, 0xc0, !PT ;  /* 0x1ffffffe05067812 */ /* 0x000fe200078ec0ff */
[C---:B------:R-:W-:Y:S01]  /*0dc0*/  VIADD R219, R153.reuse, 0x40 ;  /* 0x0000004099db7836 */ /* 0x040fe20000000000 */
[----:B------:R-:W-:Y:S01]  /*0dd0*/  LOP3.LUT R202, R0, 0xfffffff8, RZ, 0xc0, !PT ;  /* 0xfffffff800ca7812 */ /* 0x000fe200078ec0ff */
[----:B------:R-:W-:Y:S01]  /*0de0*/  IMAD.SHL.U32 R228, R153, 0x40, RZ ;  /* 0x0000004099e47824 */ /* 0x000fe200078e00ff */
[----:B------:R-:W-:Y:S01]  /*0df0*/  SHF.R.S32.HI R5, RZ, 0x1f, R220 ;  /* 0x0000001fff057819 */ /* 0x000fe200000114dc */
[----:B------:R-:W-:Y:S01]  /*0e00*/  IMAD.SHL.U32 R193, R220, 0x40, RZ ;  /* 0x00000040dcc17824 */ /* 0x000fe200078e00ff */
[----:B------:R-:W-:Y:S01]  /*0e10*/  SHF.R.S32.HI R7, RZ, 0x1f, R218 ;  /* 0x0000001fff077819 */ /* 0x000fe200000114da */
[----:B------:R-:W-:Y:S01]  /*0e20*/  IMAD.IADD R202, R13, 0x1, -R202 ;  /* 0x000000010dca7824 */ /* 0x000fe200078e0aca */
[----:B------:R-:W-:Y:S01]  /*0e30*/  SHF.R.S32.HI R0, RZ, 0x1f, R219 ;  /* 0x0000001fff007819 */ /* 0x000fe200000114db */
[----:B------:R-:W-:Y:S01]  /*0e40*/  IMAD.SHL.U32 R192, R219, 0x40, RZ ;  /* 0x00000040dbc07824 */ /* 0x000fe200078e00ff */
[----:B------:R-:W-:Y:S01]  /*0e50*/  LEA.HI R5, R5, R220, RZ, 0x3 ;  /* 0x000000dc05057211 */ /* 0x000fe200078f18ff */
[----:B------:R-:W-:Y:S01]  /*0e60*/  IMAD.SHL.U32 R159, R218, 0x40, RZ ;  /* 0x00000040da9f7824 */ /* 0x000fe200078e00ff */
[----:B------:R-:W-:Y:S01]  /*0e70*/  LEA.HI R7, R7, R218, RZ, 0x3 ;  /* 0x000000da07077211 */ /* 0x000fe200078f18ff */
[----:B------:R-:W-:Y:S01]  /*0e80*/  IMAD R226, R3, 0x8, R4 ;  /* 0x0000000803e27824 */ /* 0x000fe200078e0204 */
[----:B------:R-:W-:Y:S01]  /*0e90*/  LEA.HI R0, R0, R219, RZ, 0x3 ;  /* 0x000000db00007211 */ /* 0x000fe200078f18ff */
[----:B------:R-:W-:Y:S01]  /*0ea0*/  IMAD.SHL.U32 R16, R202, 0x8, RZ ;  /* 0x00000008ca107824 */ /* 0x000fe200078e00ff */
[----:B------:R-:W-:Y:S01]  /*0eb0*/  LOP3.LUT R3, R228, 0x1c0, RZ, 0xc0, !PT ;  /* 0x000001c0e4037812 */ /* 0x000fe200078ec0ff */
[----:B------:R-:W-:Y:S01]  /*0ec0*/  IMAD.SHL.U32 R5, R5, 0x40, RZ ;  /* 0x0000004005057824 */ /* 0x000fe200078e00ff */
[----:B------:R-:W-:Y:S01]  /*0ed0*/  LOP3.LUT R193, R193, 0x1c0, RZ, 0xc0, !PT ;  /* 0x000001c0c1c17812 */ /* 0x000fe200078ec0ff */
[----:B------:R-:W-:Y:S01]  /*0ee0*/  IMAD.SHL.U32 R7, R7, 0x40, RZ ;  /* 0x0000004007077824 */ /* 0x000fe200078e00ff */
[----:B------:R-:W-:Y:S01]  /*0ef0*/  LOP3.LUT R192, R192, 0x1c0, RZ, 0xc0, !PT ;  /* 0x000001c0c0c07812 */ /* 0x000fe200078ec0ff */
[----:B------:R-:W-:Y:S01]  /*0f00*/  IMAD.SHL.U32 R18, R202, 0x4, RZ ;  /* 0x00000004ca127824 */ /* 0x000fe200078e00ff */
[----:B------:R-:W-:Y:S01]  /*0f10*/  LOP3.LUT R159, R159, 0x1c0, RZ, 0xc0, !PT ;  /* 0x000001c09f9f7812 */ /* 0x000fe200078ec0ff */
[----:B------:R-:W-:Y:S01]  /*0f20*/  IMAD.IADD R6, R11, 0x1, -R6 ;  /* 0x000000010b067824 */ /* 0x000fe200078e0a06 */
[----:B------:R-:W-:Y:S01]  /*0f30*/  SHF.L.U32 R0, R0, 0x6, RZ ;  /* 0x0000000600007819 */ /* 0x000fe200000006ff */
[----:B------:R-:W-:Y:S01]  /*0f40*/  VIADD R23, R18, 0x20 ;  /* 0x0000002012177836 */ /* 0x000fe20000000000 */
[----:B------:R-:W-:Y:S01]  /*0f50*/  SHF.R.U32.HI R198, RZ, 0x3, R3 ;  /* 0x00000003ffc67819 */ /* 0x000fe20000011603 */
[----:B------:R-:W-:Y:S01]  /*0f60*/  VIADD R22, R16, 0x40 ;  /* 0x0000004010167836 */ /* 0x000fe20000000000 */
[----:B------:R-:W-:Y:S01]  /*0f70*/  LOP3.LUT R201, R3, 0x38, R16, 0xf8, !PT ;  /* 0x0000003803c97812 */ /* 0x000fe200078ef810 */
[----:B------:R-:W-:Y:S01]  /*0f80*/  IMAD.SHL.U32 R214, R23, 0x2, RZ ;  /* 0x0000000217d67824 */ /* 0x000fe200078e00ff */
[----:B------:R-:W-:Y:S01]  /*0f90*/  LOP3.LUT R199, R2, 0xfffffe00, RZ, 0xc0, !PT ;  /* 0xfffffe0002c77812 */ /* 0x000fe200078ec0ff */
[----:B------:R-:W-:Y:S01]  /*0fa0*/  IMAD R224, R6, 0x8, R223 ;  /* 0x0000000806e07824 */ /* 0x000fe200078e02df */
[----:B------:R-:W-:-:S02]  /*0fb0*/  SHF.R.U32.HI R11, RZ, 0x3, R193 ;  /* 0x00000003ff0b7819 */ /* 0x000fc400000116c1 */
[----:B------:R-:W-:Y:S02]  /*0fc0*/  LOP3.LUT R4, R193, 0x38, R16, 0xf8, !PT ;  /* 0x00000038c1047812 */ /* 0x000fe400078ef810 */
[----:B------:R-:W-:Y:S02]  /*0fd0*/  SHF.R.U32.HI R9, RZ, 0x3, R192 ;  /* 0x00000003ff097819 */ /* 0x000fe400000116c0 */
[--C-:B------:R-:W-:Y:S02]  /*0fe0*/  LOP3.LUT R3, R192, 0x38, R16.reuse, 0xf8, !PT ;  /* 0x00000038c0037812 */ /* 0x100fe400078ef810 */
[----:B------:R-:W-:Y:S02]  /*0ff0*/  SHF.R.U32.HI R229, RZ, 0x3, R159 ;  /* 0x00000003ffe57819 */ /* 0x000fe4000001169f */
[----:B------:R-:W-:Y:S02]  /*1000*/  LOP3.LUT R8, R159, 0x38, R16, 0xf8, !PT ;  /* 0x000000389f087812 */ /* 0x000fe400078ef810 */
[----:B------:R-:W-:-:S02]  /*1010*/  LOP3.LUT R197, R5, 0xfffffe00, RZ, 0xc0, !PT ;  /* 0xfffffe0005c57812 */ /* 0x000fc400078ec0ff */
[----:B------:R-:W-:Y:S02]  /*1020*/  LOP3.LUT R196, R0, 0xfffffe00, RZ, 0xc0, !PT ;  /* 0xfffffe0000c47812 */ /* 0x000fe400078ec0ff */
[----:B------:R-:W-:Y:S02]  /*1030*/  LOP3.LUT R195, R7, 0xfffffe00, RZ, 0xc0, !PT ;  /* 0xfffffe0007c37812 */ /* 0x000fe400078ec0ff */
[----:B------:R-:W-:Y:S02]  /*1040*/  LOP3.LUT R201, R199, R201, R198, 0xf6, !PT ;  /* 0x000000c9c7c97212 */ /* 0x000fe400078ef6c6 */
[----:B------:R-:W-:Y:S02]  /*1050*/  LOP3.LUT R4, R197, R4, R11, 0xf6, !PT ;  /* 0x00000004c5047212 */ /* 0x000fe400078ef60b */
[----:B------:R-:W-:Y:S01]  /*1060*/  LOP3.LUT R216, R196, R3, R9, 0xf6, !PT ;  /* 0x00000003c4d87212 */ /* 0x000fe200078ef609 */
[----:B------:R-:W-:Y:S01]  /*1070*/  IMAD R200, R201, 0x2, R211 ;  /* 0x00000002c9c87824 */ /* 0x000fe200078e02d3 */
[----:B------:R-:W-:Y:S01]  /*1080*/  LOP3.LUT R8, R195, R8, R229, 0xf6, !PT ;  /* 0x00000008c3087212 */ /* 0x000fe200078ef6e5 */
[----:B------:R-:W-:Y:S01]  /*1090*/  IMAD R217, R4, 0x2, R211 ;  /* 0x0000000204d97824 */ /* 0x000fe200078e02d3 */
[----:B------:R-:W-:Y:S01]  /*10a0*/  SHF.R.S32.HI R10, RZ, 0x1f, R23 ;  /* 0x0000001fff0a7819 */ /* 0x000fe20000011417 */
[----:B------:R-:W-:Y:S01]  /*10b0*/  IMAD R216, R216, 0x2, R211 ;  /* 0x00000002d8d87824 */ /* 0x000fe200078e02d3 */
[----:B------:R-:W-:Y:S01]  /*10c0*/  SHF.R.S32.HI R227, RZ, 0x1f, R153 ;  /* 0x0000001fffe37819 */ /* 0x000fe20000011499 */
[----:B------:R-:W-:Y:S01]  /*10d0*/  IMAD R215, R8, 0x2, R211 ;  /* 0x0000000208d77824 */ /* 0x000fe200078e02d3 */
[----:B------:R-:W-:-:S02]  /*10e0*/  SHF.R.S32.HI R19, RZ, 0x1f, R18 ;  /* 0x0000001fff137819 */ /* 0x000fc40000011412 */
[----:B------:R-:W-:Y:S02]  /*10f0*/  SHF.R.S32.HI R17, RZ, 0x1f, R16 ;  /* 0x0000001fff117819 */ /* 0x000fe40000011410 */
[----:B------:R-:W-:Y:S02]  /*1100*/  SHF.R.S32.HI R2, RZ, 0x1f, R22 ;  /* 0x0000001fff027819 */ /* 0x000fe40000011416 */
[----:B------:R-:W-:Y:S02]  /*1110*/  SHF.L.U64.HI R213, R23, 0x1, R10 ;  /* 0x0000000117d57819 */ /* 0x000fe4000001020a */
[----:B--2---:R-:W-:-:S07]  /*1120*/  LOP3.LUT R157, R14, 0x1, RZ, 0xfc, !PT ;  /* 0x000000010e9d7812 */ /* 0x004fce00078efcff */
.L_x_7190:
[----:B0-----:R-:W0:Y:S02]  /*1130*/  LDC.64 R4, c[0x0][0xc88] ;  /* 0x00032200ff047b82 */ /* 0x001e240000000a00 */
[----:B0-----:R-:W-:-:S05]  /*1140*/  IMAD.WIDE R4, R43, 0x4, R4 ;  /* 0x000000042b047825 */ /* 0x001fca00078e0204 */
[----:B--2---:R-:W2:Y:S01]  /*1150*/  LDG.E R206, desc[UR38][R4.64] ;  /* 0x0000002604ce7981 */ /* 0x004ea2000c1e1900 */
[----:B------:R-:W-:Y:S05]  /*1160*/  YIELD ;  /* 0x0000000000007946 */ /* 0x000fea0003800000 */
[----:B------:R-:W-:Y:S01]  /*1170*/  ULDC.64 UR4, c[0x0][0xa28] ;  /* 0x00028a0000047ab9 */ /* 0x000fe20000000a00 */
[----:B------:R-:W-:Y:S01]  /*1180*/  ULDC.64 UR8, c[0x0][0xa18] ;  /* 0x0002860000087ab9 */ /* 0x000fe20000000a00 */
[----:B------:R-:W-:Y:S01]  /*1190*/  ISETP.NE.U32.AND P1, PT, RZ, UR4, PT ;  /* 0x00000004ff007c0c */ /* 0x000fe2000bf25070 */
[----:B------:R-:W-:Y:S01]  /*11a0*/  ULDC.64 UR6, c[0x0][0xa08] ;  /* 0x0002820000067ab9 */ /* 0x000fe20000000a00 */
[----:B------:R-:W-:Y:S01]  /*11b0*/  MOV R0, RZ ;  /* 0x000000ff00007202 */ /* 0x000fe20000000f00 */
[----:B------:R-:W-:Y:S01]  /*11c0*/  IMAD.MOV.U32 R30, RZ, RZ, RZ ;  /* 0x000000ffff1e7224 */ /* 0x000fe200078e00ff */
[----:B------:R-:W-:-:S02]  /*11d0*/  ISETP.NE.AND.EX P1, PT, RZ, UR5, PT, P1 ;  /* 0x00000005ff007c0c */ /* 0x000fc4000bf25310 */
[----:B------:R-:W-:-:S04]  /*11e0*/  ISETP.NE.U32.AND P0, PT, RZ, UR6, PT ;  /* 0x00000006ff007c0c */ /* 0x000fc8000bf05070 */
[----:B------:R-:W-:Y:S02]  /*11f0*/  ISETP.NE.AND.EX P0, PT, RZ, UR7, PT, P0 ;  /* 0x00000007ff007c0c */ /* 0x000fe4000bf05300 */
[----:B--2---:R-:W-:Y:S01]  /*1200*/  SHF.R.S32.HI R209, RZ, 0x1f, R206 ;  /* 0x0000001fffd17819 */ /* 0x004fe200000114ce */
[----:B------:R-:W-:-:S04]  /*1210*/  IMAD.SHL.U32 R204, R206, 0x4, RZ ;  /* 0x00000004cecc7824 */ /* 0x000fc800078e00ff */
[C---:B------:R-:W-:Y:S02]  /*1220*/  @P1 LEA R6, P2, R206.reuse, UR4, 0x2 ;  /* 0x00000004ce061c11 */ /* 0x040fe4000f8410ff */
[C-C-:B------:R-:W-:Y:S02]  /*1230*/  SHF.L.U64.HI R205, R206.reuse, 0x2, R209.reuse ;  /* 0x00000002cecd7819 */ /* 0x140fe400000102d1 */
[----:B----4-:R-:W-:Y:S02]  /*1240*/  @P1 LEA.HI.X R7, R206, UR5, R209, 0x2, P2 ;  /* 0x00000005ce071c11 */ /* 0x010fe400090f14d1 */
[----:B------:R-:W-:Y:S01]  /*1250*/  ISETP.NE.U32.AND P2, PT, RZ, UR8, PT ;  /* 0x00000008ff007c0c */ /* 0x000fe2000bf45070 */
[----:B------:R-:W-:Y:S01]  /*1260*/  ULDC UR4, c[0x0][0x288] ;  /* 0x0000a20000047ab9 */ /* 0x000fe20000000800 */
[----:B------:R-:W-:Y:S01]  /*1270*/  IADD3 R8, P3, R204, UR6, RZ ;  /* 0x00000006cc087c10 */ /* 0x000fe2000ff7e0ff */
[----:B------:R0:W5:Y:S01]  /*1280*/  @P1 LDG.E R0, desc[UR38][R6.64] ;  /* 0x0000002606001981 */ /* 0x000162000c1e1900 */
[----:B------:R-:W-:Y:S01]  /*1290*/  ISETP.NE.AND.EX P2, PT, RZ, UR9, PT, P2 ;  /* 0x00000009ff007c0c */ /* 0x000fe2000bf45320 */
[----:B------:R-:W-:Y:S01]  /*12a0*/  IMAD.U32 R95, RZ, RZ, UR4 ;  /* 0x00000004ff5f7e24 */ /* 0x000fe2000f8e00ff */
[----:B------:R-:W-:Y:S01]  /*12b0*/  IADD3.X R9, R205, UR7, RZ, P3, !PT ;  /* 0x00000007cd097c10 */ /* 0x000fe20009ffe4ff */
[----:B------:R-:W-:-:S04]  /*12c0*/  ULDC.64 UR4, c[0x0][0x418] ;  /* 0x0001060000047ab9 */ /* 0x000fc80000000a00 */
[----:B------:R0:W5:Y:S06]  /*12d0*/  @P0 LDG.E R30, desc[UR38][R8.64] ;  /* 0x00000026081e0981 */ /* 0x00016c000c1e1900 */
[----:B------:R-:W-:-:S04]  /*12e0*/  @P2 IADD3 R4, P1, R204, UR8, RZ ;  /* 0x00000008cc042c10 */ /* 0x000fc8000ff3e0ff */
[----:B------:R-:W-:-:S05]  /*12f0*/  @P2 IADD3.X R5, R205, UR9, RZ, P1, !PT ;  /* 0x00000009cd052c10 */ /* 0x000fca0008ffe4ff */
[----:B------:R0:W5:Y:S01]  /*1300*/  @P2 LDG.E R95, desc[UR38][R4.64] ;  /* 0x00000026045f2981 */ /* 0x000162000c1e1900 */
[----:B------:R-:W-:-:S03]  /*1310*/  UISETP.NE.U32.AND UP0, UPT, UR4, URZ, UPT ;  /* 0x0000003f0400728c */ /* 0x000fc6000bf05070 */
[----:B------:R-:W-:Y:S01]  /*1320*/  ULDC UR4, c[0x0][0x424] ;  /* 0x0001090000047ab9 */ /* 0x000fe20000000800 */
[----:B------:R-:W-:-:S03]  /*1330*/  UISETP.NE.AND.EX UP0, UPT, UR5, URZ, UPT, UP0 ;  /* 0x0000003f0500728c */ /* 0x000fc6000bf05300 */
[----:B------:R-:W-:Y:S01]  /*1340*/  ULDC UR5, c[0x0][0x2f0] ;  /* 0x0000bc0000057ab9 */ /* 0x000fe20000000800 */
[----:B------:R-:W-:-:S04]  /*1350*/  USEL UR4, UR4, 0x1, UP0 ;  /* 0x0000000104047887 */ /* 0x000fc80008000000 */
[----:B------:R-:W-:-:S03]  /*1360*/  UIMAD UR4, UR4, UR5, URZ ;  /* 0x00000005040472a4 */ /* 0x000fc6000f8e023f */
[----:B------:R-:W-:Y:S02]  /*1370*/  ULDC UR5, c[0x0][0x348] ;  /* 0x0000d20000057ab9 */ /* 0x000fe40000000800 */
[----:B------:R-:W-:Y:S02]  /*1380*/  IMAD.U32 R25, RZ, RZ, UR5 ;  /* 0x00000005ff197e24 */ /* 0x000fe4000f8e00ff */
[----:B------:R-:W-:Y:S02]  /*1390*/  IMAD.U32 R29, RZ, RZ, UR4 ;  /* 0x00000004ff1d7e24 */ /* 0x000fe4000f8e00ff */
[----:B------:R-:W-:Y:S01]  /*13a0*/  IMAD.MOV.U32 R26, RZ, RZ, R206 ;  /* 0x000000ffff1a7224 */ /* 0x000fe200078e00ce */
[----:B0--3--:R-:W-:Y:S06]  /*13b0*/  @P2 BRA `(.L_x_6995) ;  /* 0x0000000000242947 */ /* 0x009fec0003800000 */
        /* <DEDUP_REMOVED lines=9> */
.L_x_6995:
[----:B------:R-:W-:Y:S01]  /*1450*/  ULDC.64 UR4, c[0x0][0xa20] ;  /* 0x0002880000047ab9 */ /* 0x000fe20000000a00 */
[----:B------:R-:W-:Y:S01]  /*1460*/  IMAD.MOV.U32 R208, RZ, RZ, R41 ;  /* 0x000000ffffd07224 */ /* 0x000fe200078e0029 */
[----:B------:R-:W-:Y:S01]  /*1470*/  ISETP.NE.U32.AND P1, PT, RZ, UR4, PT ;  /* 0x00000004ff007c0c */ /* 0x000fe2000bf25070 */
[----:B------:R-:W-:-:S03]  /*1480*/  IMAD.MOV.U32 R203, RZ, RZ, R42 ;  /* 0x000000ffffcb7224 */ /* 0x000fc600078e002a */
[----:B------:R-:W-:-:S13]  /*1490*/  ISETP.NE.AND.EX P1, PT, RZ, UR5, PT, P1 ;  /* 0x00000005ff007c0c */ /* 0x000fda000bf25310 */
[----:B------:R-:W-:Y:S05]  /*14a0*/  @!P1 BRA `(.L_x_6996) ;  /* 0x0000000000109947 */ /* 0x000fea0003800000 */
[----:B------:R-:W-:-:S04]  /*14b0*/  IADD3 R4, P0, R204, UR4, RZ ;  /* 0x00000004cc047c10 */ /* 0x000fc8000ff1e0ff */
[----:B------:R-:W-:-:S05]  /*14c0*/  IADD3.X R5, R205, UR5, RZ, P0, !PT ;  /* 0x00000005cd057c10 */ /* 0x000fca00087fe4ff */
[----:B------:R0:W5:Y:S01]  /*14d0*/  LDG.E R29, desc[UR38][R4.64] ;  /* 0x00000026041d7981 */ /* 0x000162000c1e1900 */
[----:B------:R-:W-:Y:S05]  /*14e0*/  BRA `(.L_x_6997) ;  /* 0x0000000000107947 */ /* 0x000fea0003800000 */
.L_x_6996:
[----:B------:R-:W-:Y:S05]  /*14f0*/  @!P0 BRA `(.L_x_6997) ;  /* 0x00000000000c8947 */ /* 0x000fea0003800000 */
[----:B------:R-:W2:Y:S04]  /*1500*/  LDG.E R4, desc[UR38][R8.64] ;  /* 0x0000002608047981 */ /* 0x000ea8000c1e1900 */
[----:B------:R-:W2:Y:S02]  /*1510*/  LDG.E R29, desc[UR38][R8.64+0x4] ;  /* 0x00000426081d7981 */ /* 0x000ea4000c1e1900 */
[----:B--2---:R-:W-:-:S07]  /*1520*/  IADD3 R29, -R4, R29, RZ ;  /* 0x0000001d041d7210 */ /* 0x004fce0007ffe1ff */
.L_x_6997:
[----:B------:R-:W-:Y:S02]  /*1530*/  ULDC.64 UR4, c[0x0][0xa10] ;  /* 0x0002840000047ab9 */ /* 0x000fe40000000a00 */
[----:B------:R-:W-:-:S04]  /*1540*/  ISETP.NE.U32.AND P0, PT, RZ, UR4, PT ;  /* 0x00000004ff007c0c */ /* 0x000fc8000bf05070 */
[----:B------:R-:W-:Y:S01]  /*1550*/  ISETP.NE.AND.EX P0, PT, RZ, UR5, PT, P0 ;  /* 0x00000005ff007c0c */ /* 0x000fe2000bf05300 */
[----:B-----5:R-:W-:Y:S01]  /*1560*/  IMAD.IADD R10, R29, 0x1, -R0 ;  /* 0x000000011d0a7824 */ /* 0x020fe200078e0a00 */
[----:B------:R-:W-:-:S11]  /*1570*/  ULDC.64 UR4, c[0x0][0xa30] ;  /* 0x00028c0000047ab9 */ /* 0x000fd60000000a00 */
[----:B0-----:R-:W0:Y:S02]  /*1580*/  @P0 LDC.64 R4, c[0x0][0xa10] ;  /* 0x00028400ff040b82 */ /* 0x001e240000000a00 */
        /* <DEDUP_REMOVED lines=13> */
[----:B------:R-:W-:-:S05]  /*1660*/  VIADD R0, R96, 0x7f ;  /* 0x0000007f60007836 */ /* 0x000fca0000000000 */
[----:B------:R-:W-:-:S04]  /*1670*/  SHF.R.S32.HI R3, RZ, 0x1f, R0 ;  /* 0x0000001fff037819 */ /* 0x000fc80000011400 */
[----:B------:R-:W-:-:S04]  /*1680*/  LEA.HI R3, R3, R0, RZ, 0x7 ;  /* 0x0000000003037211 */ /* 0x000fc800078f38ff */
[----:B------:R-:W-:Y:S02]  /*1690*/  LOP3.LUT R0, R3, 0xffffff80, RZ, 0xc0, !PT ;  /* 0xffffff8003007812 */ /* 0x000fe400078ec0ff */
[----:B------:R-:W-:Y:S02]  /*16a0*/  SHF.R.S32.HI R210, RZ, 0x7, R3 ;  /* 0x00000007ffd27819 */ /* 0x000fe40000011403 */
[----:B------:R-:W-:-:S04]  /*16b0*/  VIADDMNMX R0, R0, -R10, R25, PT ;  /* 0x8000000a00007246 */ /* 0x000fc80003800119 */
[----:B------:R-:W-:Y:S02]  /*16c0*/  ISETP.GT.AND P0, PT, R0, R27, PT ;  /* 0x0000001b0000720c */ /* 0x000fe40003f04270 */
[----:B------:R-:W-:-:S05]  /*16d0*/  SHF.R.U32.HI R27, RZ, 0x7, R27 ;  /* 0x00000007ff1b7819 */ /* 0x000fca000001161b */
[----:B------:R-:W-:-:S06]  /*16e0*/  IMAD.MOV.U32 R28, RZ, RZ, R27 ;  /* 0x000000ffff1c7224 */ /* 0x000fcc00078e001b */
[----:B------:R-:W-:-:S05]  /*16f0*/  @P0 VIADD R0, R0, 0x7f ;  /* 0x0000007f00000836 */ /* 0x000fca0000000000 */
[----:B------:R-:W-:-:S04]  /*1700*/  @P0 SHF.R.S32.HI R5, RZ, 0x1f, R0 ;  /* 0x0000001fff050819 */ /* 0x000fc80000011400 */
[----:B------:R-:W-:-:S04]  /*1710*/  @P0 LEA.HI R5, R5, R0, RZ, 0x7 ;  /* 0x0000000005050211 */ /* 0x000fc800078f38ff */
[----:B------:R-:W-:Y:S02]  /*1720*/  @P0 SHF.R.S32.HI R28, RZ, 0x7, R5 ;  /* 0x00000007ff1c0819 */ /* 0x000fe40000011405 */
[----:B------:R-:W-:Y:S02]  /*1730*/  PLOP3.LUT P0, PT, PT, PT, PT, 0x80, 0x0 ;  /* 0x000000000000781c */ /* 0x000fe40003f0f070 */
[----:B------:R-:W-:-:S13]  /*1740*/  ISETP.GT.AND P1, PT, R28, R27, PT ;  /* 0x0000001b1c00720c */ /* 0x000fda0003f24270 */
[----:B0-----:R-:W-:Y:S05]  /*1750*/  @!P1 BRA `(.L_x_6998) ;  /* 0x0000006c00b89947 */ /* 0x001fea0003800000 */
[----:B------:R-:W-:Y:S01]  /*1760*/  IADD3 R0, R156, 0x18400, RZ ;  /* 0x000184009c007810 */ /* 0x000fe20007ffe0ff */
[----:B------:R-:W-:Y:S03]  /*1770*/  BSSY B6, `(.L_x_6999) ;  /* 0x0000013000067945 */ /* 0x000fe60003800000 */
        /* <DEDUP_REMOVED lines=18> */
.L_x_7000:
[----:B------:R-:W-:Y:S05]  /*18a0*/  BSYNC B6 ;  /* 0x0000000000067941 */ /* 0x000fea0003800000 */
.L_x_6999:
        /* <DEDUP_REMOVED lines=20> */
.L_x_7002:
[----:B------:R-:W-:Y:S05]  /*19f0*/  BSYNC B6 ;  /* 0x0000000000067941 */ /* 0x000fea0003800000 */
.L_x_7001:
[----:B------:R-:W-:Y:S01]  /*1a00*/  ULDC.64 UR4, c[0x0][0x9f8] ;  /* 0x00027e0000047ab9 */ /* 0x000fe20000000a00 */
[----:B------:R-:W0:Y:S01]  /*1a10*/  LDC R37, c[0x0][0x3f4] ;  /* 0x0000fd00ff257b82 */ /* 0x000e220000000800 */
[----:B------:R-:W-:-:S04]  /*1a20*/  ISETP.NE.U32.AND P0, PT, RZ, UR4, PT ;  /* 0x00000004ff007c0c */ /* 0x000fc8000bf05070 */
[----:B------:R-:W-:-:S03]  /*1a30*/  ISETP.NE.AND.EX P0, PT, RZ, UR5, PT, P0 ;  /* 0x00000005ff007c0c */ /* 0x000fc6000bf05300 */
[----:B------:R-:W1:Y:S08]  /*1a40*/  LDC.64 R14, c[0x0][0x3f8] ;  /* 0x0000fe00ff0e7b82 */ /* 0x000e700000000a00 */
[----:B------:R-:W2:Y:S02]  /*1a50*/  LDC.64 R34, c[0x0][0x408] ;  /* 0x00010200ff227b82 */ /* 0x000ea40000000a00 */
[----:B------:R-:W-:-:S04]  /*1a60*/  @P0 IADD3 R4, P1, R204, UR4, RZ ;  /* 0x00000004cc040c10 */ /* 0x000fc8000ff3e0ff */
[----:B------:R-:W-:-:S05]  /*1a70*/  @P0 IADD3.X R5, R205, UR5, RZ, P1, !PT ;  /* 0x00000005cd050c10 */ /* 0x000fca0008ffe4ff */
[----:B------:R3:W4:Y:S01]  /*1a80*/  @P0 LDG.E R26, desc[UR38][R4.64] ;  /* 0x00000026041a0981 */ /* 0x000722000c1e1900 */
[----:B0-----:R-:W-:Y:S01]  /*1a90*/  ISETP.GE.AND P0, PT, R16, R37, PT ;  /* 0x000000251000720c */ /* 0x001fe20003f06270 */
[----:B------:R-:W-:Y:S01]  /*1aa0*/  IMAD.IADD R0, R30, 0x1, R29 ;  /* 0x000000011e007824 */ /* 0x000fe200078e021d */
[----:B------:R-:W-:Y:S01]  /*1ab0*/  SHF.R.U32.HI R21, RZ, 0x3, R193 ;  /* 0x00000003ff157819 */ /* 0x000fe200000116c1 */
[----:B------:R-:W0:Y:S01]  /*1ac0*/  S2R R38, SR_TID.X ;  /* 0x0000000000267919 */ /* 0x000e220000002100 */
[----:B------:R-:W-:Y:S01]  /*1ad0*/  SEL R3, R37, RZ, P0 ;  /* 0x000000ff25037207 */ /* 0x000fe20000000000 */
[----:B-1----:R-:W-:Y:S01]  /*1ae0*/  IMAD.WIDE.U32 R6, R153, R14, R18 ;  /* 0x0000000e99067225 */ /* 0x002fe200078e0012 */
[----:B------:R-:W-:-:S03]  /*1af0*/  SHF.R.U32.HI R20, RZ, 0x3, R192 ;  /* 0x00000003ff147819 */ /* 0x000fc600000116c0 */
[----:B------:R-:W-:Y:S01]  /*1b00*/  IMAD.IADD R3, R16, 0x1, R3 ;  /* 0x0000000110037824 */ /* 0x000fe200078e0203 */
[----:B------:R-:W-:Y:S01]  /*1b10*/  MOV R84, R6 ;  /* 0x0000000600547202 */ /* 0x000fe20000000f00 */
[C---:B------:R-:W-:Y:S01]  /*1b20*/  IMAD R8, R227.reuse, R14, RZ ;  /* 0x0000000ee3087224 */ /* 0x040fe200078e02ff */
[C---:B--2---:R-:W-:Y:S01]  /*1b30*/  SHF.L.U64.HI R29, R34.reuse, 0x5, R35 ;  /* 0x00000005221d7819 */ /* 0x044fe20000010223 */
[-C--:B------:R-:W-:Y:S01]  /*1b40*/  IMAD R10, R227, R34.reuse, RZ ;  /* 0x00000022e30a7224 */ /* 0x080fe200078e02ff */
[----:B------:R-:W-:Y:S01]  /*1b50*/  SHF.R.S32.HI R6, RZ, 0x1f, R3 ;  /* 0x0000001fff067819 */ /* 0x000fe20000011403 */
[CC--:B---3--:R-:W-:Y:S01]  /*1b60*/  IMAD.WIDE.U32 R4, R153.reuse, R34.reuse, R18 ;  /* 0x0000002299047225 */ /* 0x0c8fe200078e0012 */
[--C-:B------:R-:W-:Y:S02]  /*1b70*/  SHF.L.U64.HI R30, R34, 0x6, R35.reuse ;  /* 0x00000006221e7819 */ /* 0x100fe40000010223 */
[----:B------:R-:W-:Y:S01]  /*1b80*/  LEA.HI R12, R6, R3, RZ, 0x3 ;  /* 0x00000003060c7211 */ /* 0x000fe200078f18ff */
[C---:B------:R-:W-:Y:S01]  /*1b90*/  IMAD R91, R153.reuse, R35, R10 ;  /* 0x00000023995b7224 */ /* 0x040fe200078e020a */
[----:B------:R-:W-:Y:S01]  /*1ba0*/  SHF.L.U64.HI R31, R34, 0x7, R35 ;  /* 0x00000007221f7819 */ /* 0x000fe20000010223 */
[----:B------:R-:W-:Y:S01]  /*1bb0*/  IMAD.WIDE.U32 R10, R153, R34, R16 ;  /* 0x00000022990a7225 */ /* 0x000fe200078e0010 */
[----:B------:R-:W-:-:S02]  /*1bc0*/  LOP3.LUT R43, R12, 0xfffffff8, RZ, 0xc0, !PT ;  /* 0xfffffff80c2b7812 */ /* 0x000fc400078ec0ff */
[----:B------:R-:W-:Y:S01]  /*1bd0*/  SHF.R.S32.HI R81, RZ, 0x3, R12 ;  /* 0x00000003ff517819 */ /* 0x000fe2000001140c */
[----:B------:R-:W-:Y:S01]  /*1be0*/  IMAD.MOV.U32 R88, RZ, RZ, R4 ;  /* 0x000000ffff587224 */ /* 0x000fe200078e0004 */
[----:B------:R-:W-:Y:S01]  /*1bf0*/  LEA.HI R4, R6, R3, RZ, 0x6 ;  /* 0x0000000306047211 */ /* 0x000fe200078f30ff */
[----:B------:R-:W-:Y:S01]  /*1c00*/  IMAD.IADD R89, R5, 0x1, R91 ;  /* 0x0000000105597824 */ /* 0x000fe200078e025b */
[----:B------:R-:W-:Y:S01]  /*1c10*/  LOP3.LUT R3, R12, 0x38, RZ, 0xc0, !PT ;  /* 0x000000380c037812 */ /* 0x000fe200078ec0ff */
[----:B------:R-:W-:Y:S01]  /*1c20*/  IMAD R87, R153, R15, R8 ;  /* 0x0000000f99577224 */ /* 0x000fe200078e0208 */
[----:B------:R-:W-:Y:S01]  /*1c30*/  LOP3.LUT R5, R193, 0x38, R12, 0xf8, !PT ;  /* 0x00000038c1057812 */ /* 0x000fe200078ef80c */
[----:B------:R-:W-:Y:S01]  /*1c40*/  IMAD.IADD R91, R91, 0x1, R11 ;  /* 0x000000015b5b7824 */ /* 0x000fe200078e020b */
[----:B-----5:R-:W-:Y:S01]  /*1c50*/  SHF.R.S32.HI R11, RZ, 0x1f, R24 ;  /* 0x0000001fff0b7819 */ /* 0x020fe20000011418 */
[----:B------:R-:W-:Y:S01]  /*1c60*/  IMAD.WIDE.U32 R8, R153, R14, R16 ;  /* 0x0000000e99087225 */ /* 0x000fe200078e0010 */
[----:B------:R-:W-:-:S02]  /*1c70*/  LOP3.LUT R3, R3, 0x1c0, R228, 0xf8, !PT ;  /* 0x000001c003037812 */ /* 0x000fc400078ef8e4 */
[----:B0-----:R-:W-:Y:S01]  /*1c80*/  SHF.R.U32.HI R38, RZ, 0x7, R38 ;  /* 0x00000007ff267819 */ /* 0x001fe20000011626 */
[----:B------:R-:W-:Y:S01]  /*1c90*/  IMAD.SHL.U32 R4, R4, 0x80, RZ ;  /* 0x0000008004047824 */ /* 0x000fe200078e00ff */
[----:B------:R-:W-:Y:S01]  /*1ca0*/  LOP3.LUT R5, R5, R21, RZ, 0x3c, !PT ;  /* 0x0000001505057212 */ /* 0x000fe200078e3cff */
[----:B------:R-:W-:Y:S01]  /*1cb0*/  IMAD.IADD R85, R7, 0x1, R87 ;  /* 0x0000000107557824 */ /* 0x000fe200078e0257 */
[----:B------:R-:W-:Y:S01]  /*1cc0*/  ISETP.NE.AND P6, PT, R38, 0x1, PT ;  /* 0x000000012600780c */ /* 0x000fe20003fc5270 */
[----:B------:R-:W-:Y:S01]  /*1cd0*/  IMAD.MOV.U32 R86, RZ, RZ, R8 ;  /* 0x000000ffff567224 */ /* 0x000fe200078e0008 */
[----:B------:R-:W-:Y:S01]  /*1ce0*/  LOP3.LUT R7, R192, 0x38, R12, 0xf8, !PT ;  /* 0x00000038c0077812 */ /* 0x000fe200078ef80c */
[----:B------:R-:W-:Y:S01]  /*1cf0*/  IMAD.MOV.U32 R90, RZ, RZ, R10 ;  /* 0x000000ffff5a7224 */ /* 0x000fe200078e000a */
[----:B------:R-:W-:Y:S01]  /*1d00*/  LOP3.LUT R8, R159, 0x38, R12, 0xf8, !PT ;  /* 0x000000389f087812 */ /* 0x000fe200078ef80c */
[----:B------:R-:W-:Y:S01]  /*1d10*/  IMAD R10, R11, R14, RZ ;  /* 0x0000000e0b0a7224 */ /* 0x000fe200078e02ff */
[----:B------:R-:W-:Y:S01]  /*1d20*/  LOP3.LUT R6, R4, 0xffffe000, RZ, 0xc0, !PT ;  /* 0xffffe00004067812 */ /* 0x000fe200078ec0ff */
[----:B------:R-:W-:Y:S01]  /*1d30*/  IMAD.IADD R87, R87, 0x1, R9 ;  /* 0x0000000157577824 */ /* 0x000fe200078e0209 */
[----:B------:R-:W-:Y:S01]  /*1d40*/  LOP3.LUT R9, R7, R20, RZ, 0x3c, !PT ;  /* 0x0000001407097212 */ /* 0x000fe200078e3cff */
[----:B------:R-:W-:Y:S01]  /*1d50*/  IMAD R11, R11, R34, RZ ;  /* 0x000000220b0b7224 */ /* 0x000fe200078e02ff */
[----:B------:R-:W-:Y:S01]  /*1d60*/  LOP3.LUT R8, R8, R229, RZ, 0x3c, !PT ;  /* 0x000000e508087212 */ /* 0x000fe200078e3cff */
[C---:B------:R-:W-:Y:S01]  /*1d70*/  IMAD R39, R24.reuse, R15, R10 ;  /* 0x0000000f18277224 */ /* 0x040fe200078e020a */
[----:B------:R-:W-:Y:S01]  /*1d80*/  LOP3.LUT R7, R3, R198, RZ, 0x3c, !PT ;  /* 0x000000c603077212 */ /* 0x000fe200078e3cff */
[----:B------:R-:W-:Y:S05]  /*1d90*/  @!P6 WARPSYNC.ALL ;  /* 0x000000000000e948 */ /* 0x000fea0003800000 */
[C---:B------:R-:W-:Y:S01]  /*1da0*/  IMAD.WIDE.U32 R84, R24.reuse, R14, R84 ;  /* 0x0000000e18547225 */ /* 0x040fe200078e0054 */
[-C--:B------:R-:W-:Y:S01]  /*1db0*/  IADD3 R3, R5, R6.reuse, R197 ;  /* 0x0000000605037210 */ /* 0x080fe20007ffe0c5 */
[----:B------:R-:W-:Y:S01]  /*1dc0*/  ULDC UR4, c[0x0][0x2f4] ;  /* 0x0000bd0000047ab9 */ /* 0x000fe20000000800 */
[----:B------:R-:W-:Y:S01]  /*1dd0*/  IADD3 R4, R9, R6, R196 ;  /* 0x0000000609047210 */ /* 0x000fe20007ffe0c4 */
[----:B------:R-:W-:Y:S01]  /*1de0*/  IMAD.WIDE.U32 R86, R24, R14, R86 ;  /* 0x0000000e18567225 */ /* 0x000fe200078e0056 */
[----:B------:R-:W-:-:S02]  /*1df0*/  IADD3 R5, R8, R6, R195 ;  /* 0x0000000608057210 */ /* 0x000fc40007ffe0c3 */
[----:B------:R-:W-:Y:S01]  /*1e00*/  IADD3 R6, R7, R6, R199 ;  /* 0x0000000607067210 */ /* 0x000fe20007ffe0c7 */
[----:B------:R-:W-:Y:S01]  /*1e10*/  IMAD R11, R24, R35, R11 ;  /* 0x00000023180b7224 */ /* 0x000fe200078e020b */
[----:B------:R-:W-:Y:S01]  /*1e20*/  SHF.L.U64.HI R7, R14, 0x5, R15 ;  /* 0x000000050e077819 */ /* 0x000fe2000001020f */
[-C--:B------:R-:W-:Y:S01]  /*1e30*/  IMAD.WIDE.U32 R88, R24, R34.reuse, R88 ;  /* 0x0000002218587225 */ /* 0x080fe200078e0058 */
[C-C-:B------:R-:W-:Y:S02]  /*1e40*/  SHF.L.U64.HI R8, R14.reuse, 0x6, R15.reuse ;  /* 0x000000060e087819 */ /* 0x140fe4000001020f */
[----:B------:R-:W-:Y:S01]  /*1e50*/  SHF.L.U64.HI R9, R14, 0x7, R15 ;  /* 0x000000070e097819 */ /* 0x000fe2000001020f */
[----:B------:R-:W-:Y:S01]  /*1e60*/  IMAD.WIDE.U32 R90, R24, R34, R90 ;  /* 0x00000022185a7225 */ /* 0x000fe200078e005a */
[----:B------:R-:W-:Y:S02]  /*1e70*/  SHF.L.U32 R20, R14, 0x6, RZ ;  /* 0x000000060e147819 */ /* 0x000fe400000006ff */
[----:B------:R-:W-:Y:S01]  /*1e80*/  SHF.R.S32.HI R35, RZ, 0x1f, R42 ;  /* 0x0000001fff237819 */ /* 0x000fe2000001142a */
[----:B------:R-:W-:Y:S01]  /*1e90*/  VIADD R97, R38, 0x8 ;  /* 0x0000000826617836 */ /* 0x000fe20000000000 */
[----:B------:R-:W-:Y:S01]  /*1ea0*/  IADD3 R38, R85, R39, RZ ;  /* 0x0000002755267210 */ /* 0x000fe20007ffe0ff */
[----:B------:R-:W-:Y:S01]  /*1eb0*/  IMAD.SHL.U32 R32, R34, 0x20, RZ ;  /* 0x0000002022207824 */ /* 0x000fe200078e00ff */
[----:B------:R-:W-:Y:S01]  /*1ec0*/  ISETP.GE.AND P1, PT, R16, UR4, PT ;  /* 0x0000000410007c0c */ /* 0x000fe2000bf26270 */
[----:B------:R-:W-:Y:S01]  /*1ed0*/  IMAD.SHL.U32 R33, R34, 0x40, RZ ;  /* 0x0000004022217824 */ /* 0x000fe200078e00ff */
[----:B------:R-:W-:Y:S01]  /*1ee0*/  ISETP.GE.AND P2, PT, R22, UR4, PT ;  /* 0x0000000416007c0c */ /* 0x000fe2000bf46270 */
[C---:B------:R-:W-:Y:S01]  /*1ef0*/  IMAD.SHL.U32 R10, R14.reuse, 0x20, RZ ;  /* 0x000000200e0a7824 */ /* 0x040fe200078e00ff */
[----:B------:R-:W-:Y:S01]  /*1f00*/  SHF.R.S32.HI R83, RZ, 0x1f, R43 ;  /* 0x0000001fff537819 */ /* 0x000fe2000001142b */
[----:B------:R-:W-:-:S02]  /*1f10*/  IMAD.SHL.U32 R21, R14, 0x80, RZ ;  /* 0x000000800e157824 */ /* 0x000fc400078e00ff */
[----:B------:R-:W-:Y:S02]  /*1f20*/  IMAD.SHL.U32 R34, R34, 0x80, RZ ;  /* 0x0000008022227824 */ /* 0x000fe400078e00ff */
[----:B------:R-:W-:Y:S02]  /*1f30*/  IMAD R36, R202, 0x20, R153 ;  /* 0x00000020ca247824 */ /* 0x000fe400078e0299 */
[----:B------:R-:W-:Y:S02]  /*1f40*/  IMAD.SHL.U32 R37, R37, 0x2, RZ ;  /* 0x0000000225257824 */ /* 0x000fe400078e00ff */
[----:B------:R-:W-:Y:S02]  /*1f50*/  IMAD.IADD R39, R39, 0x1, R87 ;  /* 0x0000000127277824 */ /* 0x000fe400078e0257 */
[----:B------:R-:W-:Y:S02]  /*1f60*/  IMAD.IADD R40, R89, 0x1, R11 ;  /* 0x0000000159287824 */ /* 0x000fe400078e020b */
[----:B------:R-:W-:Y:S01]  /*1f70*/  IMAD.IADD R80, R11, 0x1, R91 ;  /* 0x000000010b507824 */ /* 0x000fe200078e025b */
[----:B------:R-:W-:Y:S01]  /*1f80*/  @!P6 BAR.SYNC.DEFER_BLOCKING 0x9, 0x100 ;  /* 0x024400000000eb1d */ /* 0x000fe20000010000 */
[----:B----4-:R-:W-:-:S07]  /*1f90*/  SHF.R.S32.HI R82, RZ, 0x1f, R26 ;  /* 0x0000001fff527819 */ /* 0x010fce000001141a */
.L_x_7100:
[----:B------:R-:W0:Y:S01]  /*1fa0*/  LDC R101, c[0x0][0x430] ;  /* 0x00010c00ff657b82 */ /* 0x000e220000000800 */
        /* <DEDUP_REMOVED lines=10> */
[----:B--2---:R-:W2:Y:S08]  /*2050*/  @!P3 LDC.64 R46, c[0x0][0x418] ;  /* 0x00010600ff2ebb82 */ /* 0x004eb00000000a00 */
[----:B---3--:R-:W3:Y:S08]  /*2060*/  @P4 LDC R12, c[0x0][0x434] ;  /* 0x00010d00ff0c4b82 */ /* 0x008ef00000000800 */
[----:B------:R-:W4:Y:S01]  /*2070*/  @P4 LDC R13, c[0x0][0x438] ;  /* 0x00010e00ff0d4b82 */ /* 0x000f220000000800 */
[----:B---3--:R-:W-:-:S05]  /*2080*/  @P4 IMAD.HI.U32 R12, R45, R12, RZ ;  /* 0x0000000c2d0c4227 */ /* 0x008fca00078e00ff */
[----:B----4-:R-:W-:Y:S01]  /*2090*/  @P4 SHF.R.U32.HI R11, RZ, R13, R12 ;  /* 0x0000000dff0b4219 */ /* 0x010fe2000001160c */
[----:B0-----:R-:W-:-:S03]  /*20a0*/  @!P3 IMAD R12, R82, R14, RZ ;  /* 0x0000000e520cb224 */ /* 0x001fc600078e02ff */
[----:B------:R-:W-:Y:S01]  /*20b0*/  @!P3 SHF.R.S32.HI R13, RZ, 0x1f, R11 ;  /* 0x0000001fff0db819 */ /* 0x000fe2000001140b */
[----:B------:R-:W-:Y:S01]  /*20c0*/  @!P3 IMAD R15, R26, R15, R12 ;  /* 0x0000000f1a0fb224 */ /* 0x000fe200078e020c */
[----:B------:R-:W-:-:S05]  /*20d0*/  @!P3 MOV R12, R11 ;  /* 0x0000000b000cb202 */ /* 0x000fca0000000f00 */
[----:B------:R-:W-:-:S04]  /*20e0*/  @!P3 IMAD.WIDE.U32 R12, R26, R14, R12 ;  /* 0x0000000e1a0cb225 */ /* 0x000fc800078e000c */
[----:B------:R-:W-:Y:S01]  /*20f0*/  @!P3 IMAD.IADD R13, R13, 0x1, R15 ;  /* 0x000000010d0db824 */ /* 0x000fe200078e020f */
[----:B--2---:R-:W-:-:S04]  /*2100*/  @!P3 LEA R14, P4, R12, R46, 0x2 ;  /* 0x0000002e0c0eb211 */ /* 0x004fc800078810ff */
[----:B------:R-:W-:-:S05]  /*2110*/  @!P3 LEA.HI.X R15, R12, R47, R13, 0x2, P4 ;  /* 0x0000002f0c0fb211 */ /* 0x000fca00020f140d */
[----:B------:R0:W5:Y:S01]  /*2120*/  @!P3 LDG.E R102, desc[UR38][R14.64] ;  /* 0x000000260e66b981 */ /* 0x000162000c1e1900 */
[----:B-1----:R-:W-:Y:S01]  /*2130*/  ISETP.GE.AND P3, PT, R104, 0x1, PT ;  /* 0x000000016800780c */ /* 0x002fe20003f66270 */
[----:B------:R-:W-:Y:S01]  /*2140*/  IMAD.MOV R12, RZ, RZ, -R11 ;  /* 0x000000ffff0c7224 */ /* 0x000fe200078e0a0b */
[----:B------:R-:W-:Y:S01]  /*2150*/  ISETP.GT.AND P4, PT, R28, R27, PT ;  /* 0x0000001b1c00720c */ /* 0x000fe20003f84270 */
[----:B------:R-:W-:Y:S01]  /*2160*/  IMAD R11, R155, 0x4000, R201 ;  /* 0x000040009b0b7824 */ /* 0x000fe200078e02c9 */
[----:B------:R-:W-:Y:S05]  /*2170*/  YIELD ;  /* 0x0000000000007946 */ /* 0x000fea0003800000 */
[----:B------:R-:W-:Y:S01]  /*2180*/  BSSY B0, `(.L_x_7003) ;  /* 0x00005cb000007945 */ /* 0x000fe20003800000 */
[----:B------:R-:W-:Y:S01]  /*2190*/  IMAD R101, R101, R12, R45 ;  /* 0x0000000c65657224 */ /* 0x000fe200078e022d */
[----:B------:R-:W-:Y:S01]  /*21a0*/  P2R R93, PR, RZ, 0x10 ;  /* 0x00000010ff5d7803 */ /* 0x000fe20000000000 */
        /* <DEDUP_REMOVED lines=26> */
[----:B------:R-:W-:Y:S01]  /*2350*/  IMAD R98, R28, -0x80, R25 ;  /* 0xffffff801c627824 */ /* 0x000fe200078e0219 */
[----:B------:R-:W-:Y:S01]  /*2360*/  IADD3 R11, R109, R11, RZ ;  /* 0x0000000b6d0b7210 */ /* 0x000fe20007ffe0ff */
[-C--:B------:R-:W-:Y:S01]  /*2370*/  IMAD.WIDE.U32 R14, R21, R28.reuse, RZ ;  /* 0x0000001c150e7225 */ /* 0x080fe200078e00ff */
[----:B------:R-:W-:Y:S02]  /*2380*/  LEA R109, P4, R108, UR4, 0x1 ;  /* 0x000000046c6d7c11 */ /* 0x000fe4000f8808ff */
[----:B------:R-:W-:Y:S01]  /*2390*/  VIMNMX R98, R98, 0x80, PT ;  /* 0x0000008062627848 */ /* 0x000fe20003fe0100 */
[----:B------:R-:W-:Y:S01]  /*23a0*/  IMAD.WIDE.U32 R12, R34, R28, RZ ;  /* 0x0000001c220c7225 */ /* 0x000fe200078e00ff */
[----:B------:R-:W-:-:S03]  /*23b0*/  LEA.HI.X R108, R108, UR5, R11, 0x1, P4 ;  /* 0x000000056c6c7c11 */ /* 0x000fc6000a0f0c0b */
        /* <DEDUP_REMOVED lines=8> */
[----:B------:R-:W-:Y:S02]  /*2440*/  P2R R140, PR, RZ, 0x8 ;  /* 0x00000008ff8c7803 */ /* 0x000fe40000000000 */
[----:B------:R-:W-:-:S02]  /*2450*/  CS2R R70, SRZ ;  /* 0x0000000000467805 */ /* 0x000fc4000001ff00 */
        /* <DEDUP_REMOVED lines=22> */
.L_x_7007:
[----:B------:R-:W-:Y:S05]  /*25c0*/  BSYNC B1 ;  /* 0x0000000000017941 */ /* 0x000fea0003800000 */
.L_x_7006:
[----:B------:R-:W-:Y:S01]  /*25d0*/  ISETP.GE.AND P3, PT, R220, R98, PT ;  /* 0x00000062dc00720c */ /* 0x000fe20003f66270 */
[----:B0----5:R-:W-:Y:S01]  /*25e0*/  IMAD.MOV.U32 R44, RZ, RZ, R68 ;  /* 0x000000ffff2c7224 */ /* 0x021fe200078e0044 */
[----:B------:R-:W-:Y:S01]  /*25f0*/  MOV R47, R73 ;  /* 0x00000049002f7202 */ /* 0x000fe20000000f00 */
        /* <DEDUP_REMOVED lines=11> */
[----:B------:R-:W-:-:S02]  /*26b0*/  P2R R137, PR, RZ, 0x8 ;  /* 0x00000008ff897803 */ /* 0x000fc40000000000 */
[----:B------:R-:W-:Y:S02]  /*26c0*/  CS2R R64, SRZ ;  /* 0x0000000000407805 */ /* 0x000fe4000001ff00 */
[----:B------:R-:W-:Y:S02]  /*26d0*/  PRMT R125, R44, 0x7610, R125 ;  /* 0x000076102c7d7816 */ /* 0x000fe4000000007d */
[----:B------:R-:W-:Y:S02]  /*26e0*/  CS2R R62, SRZ ;  /* 0x00000000003e7805 */ /* 0x000fe4000001ff00 */
[----:B------:R-:W-:Y:S02]  /*26f0*/  PRMT R126, R45, 0x7610, R126 ;  /* 0x000076102d7e7816 */ /* 0x000fe4000000007e */
[----:B------:R-:W-:Y:S02]  /*2700*/  CS2R R66, SRZ ;  /* 0x0000000000427805 */ /* 0x000fe4000001ff00 */
[----:B------:R-:W-:-:S02]  /*2710*/  PRMT R136, R46, 0x7610, R136 ;  /* 0x000076102e887816 */ /* 0x000fc40000000088 */
[----:B------:R-:W-:Y:S01]  /*2720*/  PRMT R135, R47, 0x7610, R135 ;  /* 0x000076102f877816 */ /* 0x000fe20000000087 */
        /* <DEDUP_REMOVED lines=21> */
.L_x_7009:
[----:B------:R-:W-:Y:S05]  /*2880*/  BSYNC B1 ;  /* 0x0000000000017941 */ /* 0x000fea0003800000 */
.L_x_7008:
        /* <DEDUP_REMOVED lines=23> */
[----:B------:R-:W-:Y:S02]  /*2a00*/  CS2R R48, SRZ ;  /* 0x0000000000307805 */ /* 0x000fe4000001ff00 */
[----:B------:R-:W-:Y:S02]  /*2a10*/  CS2R R46, SRZ ;  /* 0x00000000002e7805 */ /* 0x000fe4000001ff00 */
[----:B------:R-:W-:Y:S01]  /*2a20*/  CS2R R50, SRZ ;  /* 0x0000000000327805 */ /* 0x000fe2000001ff00 */
        /* <DEDUP_REMOVED lines=21> */
.L_x_7011:
[----:B------:R-:W-:Y:S05]  /*2b80*/  BSYNC B1 ;  /* 0x0000000000017941 */ /* 0x000fea0003800000 */
.L_x_7010:
[----:B------:R-:W-:Y:S01]  /*2b90*/  ISETP.GE.AND P4, PT, R218, R98, PT ;  /* 0x00000062da00720c */ /* 0x000fe20003f86270 */
[----:B------:R-:W-:-:S12]  /*2ba0*/  BSSY B1, `(.L_x_7012) ;  /* 0x000001e000017945 */ /* 0x000fd80003800000 */
[----:B------:R-:W-:Y:S05]  /*2bb0*/  @P4 BRA `(.L_x_7013) ;  /* 0x0000000000704947 */ /* 0x000fea0003800000 */
[----:B------:R-:W1:Y:S01]  /*2bc0*/  LDC.64 R44, c[0x0][0x3f8] ;  /* 0x0000fe00ff2c7b82 */ /* 0x000e620000000a00 */
[----:B------:R-:W-:Y:S01]  /*2bd0*/  IMAD.MOV.U32 R15, RZ, RZ, R103 ;  /* 0x000000ffff0f7224 */ /* 0x000fe200078e0067 */
[----:B------:R-:W-:Y:S01]  /*2be0*/  ULDC.64 UR4, c[0x0][0x3e8] ;  /* 0x0000fa0000047ab9 */ /* 0x000fe20000000a00 */
[----:B------:R-:W-:Y:S02]  /*2bf0*/  CS2R R48, SRZ ;  /* 0x0000000000307805 */ /* 0x000fe4000001ff00 */
[----:B------:R-:W-:Y:S01]  /*2c00*/  CS2R R50, SRZ ;  /* 0x0000000000327805 */ /* 0x000fe2000001ff00 */
[----:B-1----:R-:W-:-:S04]  /*2c10*/  IMAD.WIDE.U32 R14, R44, 0x60, R14 ;  /* 0x000000602c0e7825 */ /* 0x002fc800078e000e */
[----:B------:R-:W-:Y:S01]  /*2c20*/  IMAD R13, R45, 0x60, RZ ;  /* 0x000000602d0d7824 */ /* 0x000fe200078e02ff */
[----:B------:R-:W-:-:S04]  /*2c30*/  IADD3 R45, P5, R84, R14, RZ ;  /* 0x0000000e542d7210 */ /* 0x000fc80007fbe0ff */
[----:B------:R-:W-:Y:S01]  /*2c40*/  IADD3.X R46, R38, R15, R13, P5, !PT ;  /* 0x0000000f262e7210 */ /* 0x000fe20002ffe40d */
[----:B------:R-:W-:Y:S01]  /*2c50*/  IMAD.MOV.U32 R13, RZ, RZ, R11 ;  /* 0x000000ffff0d7224 */ /* 0x000fe200078e000b */
[----:B------:R-:W1:Y:S02]  /*2c60*/  LDC.64 R14, c[0x0][0x408] ;  /* 0x00010200ff0e7b82 */ /* 0x000e640000000a00 */
[----:B-1----:R-:W-:-:S04]  /*2c70*/  IMAD.WIDE.U32 R12, R14, 0x60, R12 ;  /* 0x000000600e0c7825 */ /* 0x002fc800078e000c */
[----:B------:R-:W-:Y:S01]  /*2c80*/  IMAD R15, R15, 0x60, RZ ;  /* 0x000000600f0f7824 */ /* 0x000fe200078e02ff */
[----:B------:R-:W-:-:S04]  /*2c90*/  IADD3 R11, P5, R88, R12, RZ ;  /* 0x0000000c580b7210 */ /* 0x000fc80007fbe0ff */
[----:B------:R-:W-:Y:S02]  /*2ca0*/  IADD3.X R44, R40, R13, R15, P5, !PT ;  /* 0x0000000d282c7210 */ /* 0x000fe40002ffe40f */
        /* <DEDUP_REMOVED lines=13> */
.L_x_7013:
[----:B------:R-:W-:Y:S05]  /*2d80*/  BSYNC B1 ;  /* 0x0000000000017941 */ /* 0x000fea0003800000 */
.L_x_7012:
[----:B-----5:R-:W-:Y:S01]  /*2d90*/  IMAD.MOV.U32 R11, RZ, RZ, R52 ;  /* 0x000000ffff0b7224 */ /* 0x020fe200078e0034 */
[----:B-1----:R-:W-:Y:S01]  /*2da0*/  MOV R12, R53 ;  /* 0x00000035000c7202 */ /* 0x002fe20000000f00 */
[----:B------:R-:W-:Y:S01]  /*2db0*/  IMAD.MOV.U32 R13, RZ, RZ, R56 ;  /* 0x000000ffff0d7224 */ /* 0x000fe200078e0038 */
[----:B------:R-:W-:Y:S01]  /*2dc0*/  ISETP.NE.AND P5, PT, R157, 0x3, PT ;  /* 0x000000039d00780c */ /* 0x000fe20003fa5270 */
        /* <DEDUP_REMOVED lines=17> */
[----:B0-----:R-:W-:Y:S01]  /*2ee0*/  PRMT R78, R11, 0x7610, R78 ;  /* 0x000076100b4e7816 */ /* 0x001fe2000000004e */
        /* <DEDUP_REMOVED lines=13> */
.L_x_7014:
[----:B------:R-:W-:Y:S01]  /*2fc0*/  IMAD R92, R155, 0x8, R156 ;  /* 0x000000089b5c7824 */ /* 0x000fe200078e029c */
[----:B------:R-:W-:Y:S01]  /*2fd0*/  SHF.L.U32 R103, R154, 0x1f, RZ ;  /* 0x0000001f9a677819 */ /* 0x000fe200000006ff */
[----:B------:R-:W-:Y:S03]  /*2fe0*/  BSSY B1, `(.L_x_7015) ;  /* 0x0000003000017945 */ /* 0x000fe60003800000 */
[----:B------:R-:W0:Y:S02]  /*2ff0*/  SYNCS.PHASECHK.TRANS64.TRYWAIT P6, [R92+URZ+0x28890], R103 ;  /* 0x028890675c0075a7 */ /* 0x000e2400080c017f */
[----:B0-----:R-:W-:Y:S05]  /*3000*/  @!P6 BRA `(.L_x_7016) ;  /* 0x0000017c0014e947 */ /* 0x001fea0003800000 */
.L_x_7311:
[----:B------:R-:W-:Y:S05]  /*3010*/  BSYNC B1 ;  /* 0x0000000000017941 */ /* 0x000fea0003800000 */
.L_x_7015:
[----:B------:R-:W-:-:S03]  /*3020*/  UMOV UR4, 0xffffffff ;  /* 0xffffffff00047882 */ /* 0x000fc60000000000 */
[----:B------:R-:W-:Y:S05]  /*3030*/  BRA.DIV UR4, `(.L_x_7017) ;  /* 0x0000017e041c7947 */ /* 0x000fea000b800000 */
[----:B------:R1:W2:Y:S04]  /*3040*/  SHFL.IDX PT, R79, R108, RZ, 0x181f ;  /* 0x00181fff6c4f7589 */ /* 0x0002a800000e0000 */
[----:B------:R1:W3:Y:S02]  /*3050*/  SHFL.IDX PT, R105, R109, RZ, 0x181f ;  /* 0x00181fff6d697589 */ /* 0x0002e400000e0000 */
.L_x_7315:
[----:B------:R-:W-:Y:S01]  /*3060*/  ISETP.NE.AND P6, PT, R140, RZ, PT ;  /* 0x000000ff8c00720c */ /* 0x000fe20003fc5270 */
[----:B------:R-:W-:-:S12]  /*3070*/  BSSY B1, `(.L_x_7018) ;  /* 0x0000072000017945 */ /* 0x000fd80003800000 */
[----:B------:R-:W-:Y:S05]  /*3080*/  @P6 BRA `(.L_x_7019) ;  /* 0x0000000400c06947 */ /* 0x000fea0003800000 */
[----:B------:R-:W-:Y:S04]  /*3090*/  BSSY B2, `(.L_x_7020) ;  /* 0x0000038000027945 */ /* 0x000fe80003800000 */
[----:B------:R-:W-:Y:S05]  /*30a0*/  @P1 BRA `(.L_x_7021) ;  /* 0x0000000000d81947 */ /* 0x000fea0003800000 */
[----:B------:R4:W0:Y:S01]  /*30b0*/  LDS.128 R12, [R94+0x18400] ;  /* 0x018400005e0c7984 */ /* 0x0008220000000c00 */
[C---:B---3--:R-:W-:Y:S01]  /*30c0*/  LEA R76, P6, R16.reuse, R105, 0x1 ;  /* 0x00000069104c7211 */ /* 0x048fe200078c08ff */
[----:B------:R-:W-:Y:S03]  /*30d0*/  BSSY B3, `(.L_x_7022) ;  /* 0x0000032000037945 */ /* 0x000fe60003800000 */
[----:B--2---:R-:W-:Y:S02]  /*30e0*/  LEA.HI.X R77, R16, R79, R17, 0x1, P6 ;  /* 0x0000004f104d7211 */ /* 0x004fe400030f0c11 */
[----:B------:R-:W-:-:S13]  /*30f0*/  ISETP.GE.AND P6, PT, R18, R104, PT ;  /* 0x000000681200720c */ /* 0x000fda0003fc6270 */
[----:B----4-:R-:W-:Y:S05]  /*3100*/  @P6 BRA `(.L_x_7023) ;  /* 0x0000000000b86947 */ /* 0x010fea0003800000 */
[----:B------:R-:W-:Y:S02]  /*3110*/  SHF.R.U32.HI R141, RZ, 0x10, R73 ;  /* 0x00000010ff8d7819 */ /* 0x000fe40000011649 */
[--C-:B------:R-:W-:Y:S02]  /*3120*/  SHF.R.U64 R11, R74, 0x10, R75.reuse ;  /* 0x000000104a0b7819 */ /* 0x100fe4000000124b */
[----:B------:R-:W-:Y:S02]  /*3130*/  SHF.R.U32.HI R140, RZ, 0x10, R75 ;  /* 0x00000010ff8c7819 */ /* 0x000fe4000001164b */
[----:B------:R-:W-:Y:S02]  /*3140*/  SHF.R.U64 R142, R72, 0x10, R73 ;  /* 0x00000010488e7819 */ /* 0x000fe40000001249 */
[----:B------:R-:W-:Y:S02]  /*3150*/  PRMT R138, R138, 0x5410, R141 ;  /* 0x000054108a8a7816 */ /* 0x000fe4000000008d */
[----:B------:R-:W-:Y:S01]  /*3160*/  PRMT R136, R136, 0x5410, R11 ;  /* 0x0000541088887816 */ /* 0x000fe2000000000b */
[----:B0-----:R-:W-:Y:S01]  /*3170*/  IMAD.U32 R11, R12, 0x10000, RZ ;  /* 0x000100000c0b7824 */ /* 0x001fe200078e00ff */
[----:B------:R-:W-:Y:S01]  /*3180*/  PRMT R141, R135, 0x5410, R140 ;  /* 0x00005410878d7816 */ /* 0x000fe2000000008c */
[----:B------:R-:W-:Y:S01]  /*3190*/  IMAD.U32 R135, R138, 0x10000, RZ ;  /* 0x000100008a877824 */ /* 0x000fe200078e00ff */
[----:B------:R-:W-:-:S02]  /*31a0*/  PRMT R139, R139, 0x5410, R142 ;  /* 0x000054108b8b7816 */ /* 0x000fc4000000008e */
[C---:B------:R-:W-:Y:S01]  /*31b0*/  SHF.L.U32 R72, R14.reuse, 0x10, RZ ;  /* 0x000000100e487819 */ /* 0x040fe200000006ff */
[----:B------:R-:W-:Y:S01]  /*31c0*/  IMAD.U32 R142, R141, 0x10000, RZ ;  /* 0x000100008d8e7824 */ /* 0x000fe200078e00ff */
[----:B------:R-:W-:Y:S01]  /*31d0*/  LOP3.LUT R73, R14, 0xffff0000, RZ, 0xc0, !PT ;  /* 0xffff00000e497812 */ /* 0x000fe200078ec0ff */
[C---:B------:R-:W-:Y:S01]  /*31e0*/  IMAD.U32 R14, R13.reuse, 0x10000, RZ ;  /* 0x000100000d0e7824 */ /* 0x040fe200078e00ff */
[----:B------:R-:W-:Y:S02]  /*31f0*/  LOP3.LUT R13, R13, 0xffff0000, RZ, 0xc0, !PT ;  /* 0xffff00000d0d7812 */ /* 0x000fe400078ec0ff */
[----:B------:R-:W-:Y:S01]  /*3200*/  LOP3.LUT R140, R136, 0xffff0000, RZ, 0xc0, !PT ;  /* 0xffff0000888c7812 */ /* 0x000fe200078ec0ff */
[----:B------:R-:W-:Y:S01]  /*3210*/  FMUL.FTZ R145, R73, R142 ;  /* 0x0000008e49917220 */ /* 0x000fe20000410000 */
[----:B------:R-:W-:Y:S01]  /*3220*/  LOP3.LUT R75, R139, 0xffff0000, RZ, 0xc0, !PT ;  /* 0xffff00008b4b7812 */ /* 0x000fe200078ec0ff */
[----:B------:R-:W-:Y:S01]  /*3230*/  FMUL.FTZ R73, R73, R135 ;  /* 0x0000008749497220 */ /* 0x000fe20000410000 */
[----:B------:R-:W-:Y:S01]  /*3240*/  LOP3.LUT R74, R15, 0xffff0000, RZ, 0xc0, !PT ;  /* 0xffff00000f4a7812 */ /* 0x000fe200078ec0ff */
[C---:B------:R-:W-:Y:S01]  /*3250*/  FMUL.FTZ R143, R13.reuse, R140 ;  /* 0x0000008c0d8f7220 */ /* 0x040fe20000410000 */
[----:B------:R-:W-:Y:S01]  /*3260*/  LOP3.LUT R12, R12, 0xffff0000, RZ, 0xc0, !PT ;  /* 0xffff00000c0c7812 */ /* 0x000fe200078ec0ff */
[----:B------:R-:W-:Y:S01]  /*3270*/  FMUL.FTZ R13, R13, R75 ;  /* 0x0000004b0d0d7220 */ /* 0x000fe20000410000 */
[----:B------:R-:W-:Y:S01]  /*3280*/  LOP3.LUT R141, R141, 0xffff0000, RZ, 0xc0, !PT ;  /* 0xffff00008d8d7812 */ /* 0x000fe200078ec0ff */
[----:B------:R-:W-:Y:S01]  /*3290*/  IMAD.U32 R136, R136, 0x10000, RZ ;  /* 0x0001000088887824 */ /* 0x000fe200078e00ff */
[----:B------:R-:W-:Y:S01]  /*32a0*/  LOP3.LUT R138, R138, 0xffff0000, RZ, 0xc0, !PT ;  /* 0xffff00008a8a7812 */ /* 0x000fe200078ec0ff */
[----:B------:R-:W-:-:S02]  /*32b0*/  IMAD.U32 R139, R139, 0x10000, RZ ;  /* 0x000100008b8b7824 */ /* 0x000fc400078e00ff */
[----:B------:R-:W-:Y:S01]  /*32c0*/  FFMA.FTZ R145, R72, R135, -R145 ;  /* 0x0000008748917223 */ /* 0x000fe20000010891 */
[C---:B------:R-:W-:Y:S01]  /*32d0*/  FFMA.FTZ R143, R14.reuse, R75, -R143 ;  /* 0x0000004b0e8f7223 */ /* 0x040fe2000001088f */
[----:B------:R-:W-:Y:S01]  /*32e0*/  FFMA.FTZ R140, R14, R140, R13 ;  /* 0x0000008c0e8c7223 */ /* 0x000fe2000001000d */
        /* <DEDUP_REMOVED lines=15> */
[----:B------:R-:W-:-:S07]  /*33e0*/  MOV R14, R72 ;  /* 0x00000048000e7202 */ /* 0x000fce0000000f00 */
.L_x_7023:
[----:B------:R-:W-:Y:S05]  /*33f0*/  BSYNC B3 ;  /* 0x0000000000037941 */ /* 0x000fea0003800000 */
.L_x_7022:
[----:B0-----:R4:W-:Y:S02]  /*3400*/  ST.E.128 desc[UR38][R76.64], R12 ;  /* 0x0000000c4c007985 */ /* 0x0019e4000c101d26 */
.L_x_7021:
[----:B------:R-:W-:Y:S05]  /*3410*/  BSYNC B2 ;  /* 0x0000000000027941 */ /* 0x000fea0003800000 */
.L_x_7020:
[----:B------:R-:W-:Y:S05]  /*3420*/  @P2 BRA `(.L_x_7019) ;  /* 0x0000000000d82947 */ /* 0x000fea0003800000 */
        /* <DEDUP_REMOVED lines=32> */
[----:B------:R-:W-:Y:S01]  /*3630*/  FFMA.FTZ R77, R14, R71, -R77 ;  /* 0x000000470e4d7223 */ /* 0x000fe2000001084d */
[----:B------:R-:W-:Y:S01]  /*3640*/  LOP3.LUT R124, R124, 0xffff0000, RZ, 0xc0, !PT ;  /* 0xffff00007c7c7812 */ /* 0x000fe200078ec0ff */
        /* <DEDUP_REMOVED lines=18> */
.L_x_7025:
[----:B------:R-:W-:Y:S05]  /*3770*/  BSYNC B2 ;  /* 0x0000000000027941 */ /* 0x000fea0003800000 */
.L_x_7024:
[----:B0-----:R0:W-:Y:S02]  /*3780*/  ST.E.128 desc[UR38][R72.64], R12 ;  /* 0x0000000c48007985 */ /* 0x0011e4000c101d26 */
.L_x_7019:
[----:B------:R-:W-:Y:S05]  /*3790*/  BSYNC B1 ;  /* 0x0000000000017941 */ /* 0x000fea0003800000 */
.L_x_7018:
[----:B------:R-:W-:-:S03]  /*37a0*/  UMOV UR4, 0xffffffff ;  /* 0xffffffff00047882 */ /* 0x000fc60000000000 */
[----:B------:R-:W-:Y:S05]  /*37b0*/  BRA.DIV UR4, `(.L_x_7026) ;  /* 0x0000017604887947 */ /* 0x000fea000b800000 */
[----:B------:R1:W1:Y:S04]  /*37c0*/  SHFL.IDX PT, R71, R108, 0x1, 0x181f ;  /* 0x00381f006c477f89 */ /* 0x00026800000e0000 */
[----:B0-----:R0:W0:Y:S02]  /*37d0*/  SHFL.IDX PT, R73, R109, 0x1, 0x181f ;  /* 0x00381f006d497f89 */ /* 0x00102400000e0000 */
.L_x_7319:
[----:B------:R-:W-:Y:S01]  /*37e0*/  ISETP.NE.AND P6, PT, R137, RZ, PT ;  /* 0x000000ff8900720c */ /* 0x000fe20003fc5270 */
[----:B------:R-:W-:-:S12]  /*37f0*/  BSSY B1, `(.L_x_7027) ;  /* 0x0000072000017945 */ /* 0x000fd80003800000 */
[----:B------:R-:W-:Y:S05]  /*3800*/  @P6 BRA `(.L_x_7028) ;  /* 0x0000000400c06947 */ /* 0x000fea0003800000 */
[----:B------:R-:W-:Y:S04]  /*3810*/  BSSY B2, `(.L_x_7029) ;  /* 0x0000038000027945 */ /* 0x000fe80003800000 */
[----:B------:R-:W-:Y:S05]  /*3820*/  @P1 BRA `(.L_x_7030) ;  /* 0x0000000000d81947 */ /* 0x000fea0003800000 */
[----:B----4-:R4:W2:Y:S01]  /*3830*/  LDS.128 R12, [R94+0x19400] ;  /* 0x019400005e0c7984 */ /* 0x0108a20000000c00 */
[C---:B0-----:R-:W-:Y:S01]  /*3840*/  LEA R68, P6, R16.reuse, R73, 0x1 ;  /* 0x0000004910447211 */ /* 0x041fe200078c08ff */
[----:B------:R-:W-:Y:S03]  /*3850*/  BSSY B3, `(.L_x_7031) ;  /* 0x0000032000037945 */ /* 0x000fe60003800000 */
[----:B-1----:R-:W-:Y:S02]  /*3860*/  LEA.HI.X R69, R16, R71, R17, 0x1, P6 ;  /* 0x0000004710457211 */ /* 0x002fe400030f0c11 */
[----:B------:R-:W-:-:S13]  /*3870*/  ISETP.GE.AND P6, PT, R18, R104, PT ;  /* 0x000000681200720c */ /* 0x000fda0003fc6270 */
[----:B----4-:R-:W-:Y:S05]  /*3880*/  @P6 BRA `(.L_x_7032) ;  /* 0x0000000000b86947 */ /* 0x010fea0003800000 */
[----:B------:R-:W-:Y:S02]  /*3890*/  SHF.R.U64 R70, R66, 0x10, R67 ;  /* 0x0000001042467819 */ /* 0x000fe40000001243 */
[----:B------:R-:W-:Y:S01]  /*38a0*/  SHF.R.U64 R72, R64, 0x10, R65 ;  /* 0x0000001040487819 */ /* 0x000fe20000001241 */
[----:B--2---:R-:W-:Y:S01]  /*38b0*/  IMAD.U32 R64, R14, 0x10000, RZ ;  /* 0x000100000e407824 */ /* 0x004fe200078e00ff */
[----:B------:R-:W-:Y:S02]  /*38c0*/  SHF.R.U32.HI R67, RZ, 0x10, R67 ;  /* 0x00000010ff437819 */ /* 0x000fe40000011643 */
[----:B------:R-:W-:Y:S02]  /*38d0*/  SHF.R.U32.HI R11, RZ, 0x10, R65 ;  /* 0x00000010ff0b7819 */ /* 0x000fe40000011641 */
[----:B------:R-:W-:Y:S02]  /*38e0*/  PRMT R121, R121, 0x5410, R70 ;  /* 0x0000541079797816 */ /* 0x000fe40000000046 */
[----:B------:R-:W-:-:S02]  /*38f0*/  PRMT R119, R119, 0x5410, R72 ;  /* 0x0000541077777816 */ /* 0x000fc40000000048 */
[----:B------:R-:W-:Y:S01]  /*3900*/  LOP3.LUT R65, R14, 0xffff0000, RZ, 0xc0, !PT ;  /* 0xffff00000e417812 */ /* 0x000fe200078ec0ff */
[C---:B------:R-:W-:Y:S01]  /*3910*/  IMAD.U32 R14, R13.reuse, 0x10000, RZ ;  /* 0x000100000d0e7824 */ /* 0x040fe200078e00ff */
        /* <DEDUP_REMOVED lines=11> */
[----:B------:R-:W-:Y:S01]  /*39d0*/  FMUL.FTZ R13, R13, R67 ;  /* 0x000000430d0d7220 */ /* 0x000fe20000410000 */
[----:B------:R-:W-:Y:S01]  /*39e0*/  LOP3.LUT R66, R15, 0xffff0000, RZ, 0xc0, !PT ;  /* 0xffff00000f427812 */ /* 0x000fe200078ec0ff */
[C---:B------:R-:W-:Y:S01]  /*39f0*/  FMUL.FTZ R77, R65.reuse, R74 ;  /* 0x0000004a414d7220 */ /* 0x040fe20000410000 */
        /* <DEDUP_REMOVED lines=23> */
.L_x_7032:
[----:B------:R-:W-:Y:S05]  /*3b70*/  BSYNC B3 ;  /* 0x0000000000037941 */ /* 0x000fea0003800000 */
.L_x_7031:
[----:B--2---:R0:W-:Y:S02]  /*3b80*/  ST.E.128 desc[UR38][R68.64], R12 ;  /* 0x0000000c44007985 */ /* 0x0041e4000c101d26 */
.L_x_7030:
[----:B------:R-:W-:Y:S05]  /*3b90*/  BSYNC B2 ;  /* 0x0000000000027941 */ /* 0x000fea0003800000 */
.L_x_7029:
[----:B------:R-:W-:Y:S05]  /*3ba0*/  @P2 BRA `(.L_x_7028) ;  /* 0x0000000000d82947 */ /* 0x000fea0003800000 */
        /* <DEDUP_REMOVED lines=17> */
[C---:B------:R-:W-:Y:S01]  /*3cc0*/  SHF.L.U32 R14, R13.reuse, 0x10, RZ ;  /* 0x000000100d0e7819 */ /* 0x040fe200000006ff */
[----:B------:R-:W-:Y:S01]  /*3cd0*/  IMAD.U32 R11, R12, 0x10000, RZ ;  /* 0x000100000c0b7824 */ /* 0x000fe200078e00ff */
[----:B------:R-:W-:Y:S01]  /*3ce0*/  LOP3.LUT R13, R13, 0xffff0000, RZ, 0xc0, !PT ;  /* 0xffff00000d0d7812 */ /* 0x000fe200078ec0ff */
[----:B------:R-:W-:Y:S01]  /*3cf0*/  IMAD.U32 R66, R112, 0x10000, RZ ;  /* 0x0001000070427824 */ /* 0x000fe200078e00ff */
[C---:B------:R-:W-:Y:S01]  /*3d00*/  LOP3.LUT R67, R113.reuse, 0xffff0000, RZ, 0xc0, !PT ;  /* 0xffff000071437812 */ /* 0x040fe200078ec0ff */
[----:B------:R-:W-:Y:S01]  /*3d10*/  IMAD.U32 R113, R113, 0x10000, RZ ;  /* 0x0001000071717824 */ /* 0x000fe200078e00ff */
[C---:B------:R-:W-:Y:S01]  /*3d20*/  LOP3.LUT R63, R111.reuse, 0xffff0000, RZ, 0xc0, !PT ;  /* 0xffff00006f3f7812 */ /* 0x040fe200078ec0ff */
        /* <DEDUP_REMOVED lines=28> */
.L_x_7034:
[----:B------:R-:W-:Y:S05]  /*3ef0*/  BSYNC B2 ;  /* 0x0000000000027941 */ /* 0x000fea0003800000 */
.L_x_7033:
[----:B----4-:R0:W-:Y:S02]  /*3f00*/  ST.E.128 desc[UR38][R64.64], R12 ;  /* 0x0000000c40007985 */ /* 0x0101e4000c101d26 */
.L_x_7028:
[----:B------:R-:W-:Y:S05]  /*3f10*/  BSYNC B1 ;  /* 0x0000000000017941 */ /* 0x000fea0003800000 */
.L_x_7027:
[----:B------:R-:W-:-:S03]  /*3f20*/  UMOV UR4, 0xffffffff ;  /* 0xffffffff00047882 */ /* 0x000fc60000000000 */
[----:B------:R-:W-:Y:S05]  /*3f30*/  BRA.DIV UR4, `(.L_x_7035) ;  /* 0x0000016e04f47947 */ /* 0x000fea000b800000 */
[----:B------:R1:W1:Y:S04]  /*3f40*/  SHFL.IDX PT, R63, R108, 0x2, 0x181f ;  /* 0x00581f006c3f7f89 */ /* 0x00026800000e0000 */
[----:B0-----:R0:W0:Y:S02]  /*3f50*/  SHFL.IDX PT, R65, R109, 0x2, 0x181f ;  /* 0x00581f006d417f89 */ /* 0x00102400000e0000 */
.L_x_7323:
[----:B------:R-:W-:Y:S04]  /*3f60*/  BSSY B1, `(.L_x_7036) ;  /* 0x0000072000017945 */ /* 0x000fe80003800000 */
        /* <DEDUP_REMOVED lines=10> */
[----:B------:R-:W-:Y:S02]  /*4010*/  SHF.R.U64 R64, R56, 0x10, R57 ;  /* 0x0000001038407819 */ /* 0x000fe40000001239 */
[----:B------:R-:W-:Y:S02]  /*4020*/  SHF.R.U32.HI R59, RZ, 0x10, R59 ;  /* 0x00000010ff3b7819 */ /* 0x000fe4000001163b */
[----:B------:R-:W-:Y:S02]  /*4030*/  SHF.R.U32.HI R11, RZ, 0x10, R57 ;  /* 0x00000010ff0b7819 */ /* 0x000fe40000011639 */
[----:B------:R-:W-:Y:S02]  /*4040*/  PRMT R133, R133, 0x5410, R62 ;  /* 0x0000541085857816 */ /* 0x000fe4000000003e */
[----:B------:R-:W-:-:S02]  /*4050*/  PRMT R131, R131, 0x5410, R64 ;  /* 0x0000541083837816 */ /* 0x000fc40000000040 */
[C---:B--2---:R-:W-:Y:S02]  /*4060*/  SHF.L.U32 R56, R14.reuse, 0x10, RZ ;  /* 0x000000100e387819 */ /* 0x044fe400000006ff */
[----:B------:R-:W-:Y:S01]  /*4070*/  LOP3.LUT R57, R14, 0xffff0000, RZ, 0xc0, !PT ;  /* 0xffff00000e397812 */ /* 0x000fe200078ec0ff */
[C---:B------:R-:W-:Y:S01]  /*4080*/  IMAD.U32 R14, R13.reuse, 0x10000, RZ ;  /* 0x000100000d0e7824 */ /* 0x040fe200078e00ff */
[----:B------:R-:W-:Y:S02]  /*4090*/  PRMT R134, R134, 0x5410, R59 ;  /* 0x0000541086867816 */ /* 0x000fe4000000003b */
        /* <DEDUP_REMOVED lines=13> */
[----:B------:R-:W-:Y:S01]  /*4170*/  IMAD.U32 R133, R133, 0x10000, RZ ;  /* 0x0001000085857824 */ /* 0x000fe200078e00ff */
[----:B------:R-:W-:Y:S01]  /*4180*/  LOP3.LUT R132, R132, 0xffff0000, RZ, 0xc0, !PT ;  /* 0xffff000084847812 */ /* 0x000fe200078ec0ff */
[----:B------:R-:W-:-:S02]  /*4190*/  IMAD.U32 R131, R131, 0x10000, RZ ;  /* 0x0001000083837824 */ /* 0x000fc400078e00ff */
[----:B------:R-:W-:Y:S01]  /*41a0*/  FMUL.FTZ R57, R57, R62 ;  /* 0x0000003e39397220 */ /* 0x000fe20000410000 */
[C---:B------:R-:W-:Y:S01]  /*41b0*/  FFMA.FTZ R67, R14.reuse, R59, -R67 ;  /* 0x0000003b0e437223 */ /* 0x040fe20000010843 */
[----:B------:R-:W-:Y:S01]  /*41c0*/  FFMA.FTZ R64, R14, R64, R13 ;  /* 0x000000400e407223 */ /* 0x000fe2000001000d */
[----:B------:R-:W-:Y:S01]  /*41d0*/  FFMA.FTZ R69, R56, R62, -R69 ;  /* 0x0000003e38457223 */ /* 0x000fe20000010845 */
[----:B------:R-:W-:Y:S01]  /*41e0*/  FMUL.FTZ R14, R12, R133 ;  /* 0x000000850c0e7220 */ /* 0x000fe20000410000 */
[----:B------:R-:W-:Y:S02]  /*41f0*/  IMAD.U32 R15, R15, 0x10000, RZ ;  /* 0x000100000f0f7824 */ /* 0x000fe400078e00ff */
[C---:B------:R-:W-:Y:S01]  /*4200*/  FMUL.FTZ R62, R58.reuse, R134 ;  /* 0x000000863a3e7220 */ /* 0x040fe20000410000 */
[----:B------:R-:W-:Y:S01]  /*4210*/  FMUL.FTZ R13, R58, R132 ;  /* 0x000000843a0d7220 */ /* 0x000fe20000410000 */
[-C--:B------:R-:W-:Y:S01]  /*4220*/  FMUL.FTZ R12, R12, R131.reuse ;  /* 0x000000830c0c7220 */ /* 0x080fe20000410000 */
[----:B------:R-:W-:Y:S01]  /*4230*/  FFMA.FTZ R56, R56, R66, R57 ;  /* 0x0000004238387223 */ /* 0x000fe20000010039 */
        /* <DEDUP_REMOVED lines=10> */
.L_x_7041:
[----:B------:R-:W-:Y:S05]  /*42e0*/  BSYNC B3 ;  /* 0x0000000000037941 */ /* 0x000fea0003800000 */
.L_x_7040:
[----:B--2---:R0:W-:Y:S02]  /*42f0*/  ST.E.128 desc[UR38][R60.64], R12 ;  /* 0x0000000c3c007985 */ /* 0x0041e4000c101d26 */
.L_x_7039:
[----:B------:R-:W-:Y:S05]  /*4300*/  BSYNC B2 ;  /* 0x0000000000027941 */ /* 0x000fea0003800000 */
.L_x_7038:
        /* <DEDUP_REMOVED lines=53> */
.L_x_7043:
[----:B------:R-:W-:Y:S05]  /*4660*/  BSYNC B2 ;  /* 0x0000000000027941 */ /* 0x000fea0003800000 */
.L_x_7042:
[----:B----4-:R0:W-:Y:S02]  /*4670*/  ST.E.128 desc[UR38][R56.64], R12 ;  /* 0x0000000c38007985 */ /* 0x0101e4000c101d26 */
.L_x_7037:
[----:B------:R-:W-:Y:S05]  /*4680*/  BSYNC B1 ;  /* 0x0000000000017941 */ /* 0x000fea0003800000 */
.L_x_7036:
[----:B------:R-:W-:-:S03]  /*4690*/  UMOV UR4, 0xffffffff ;  /* 0xffffffff00047882 */ /* 0x000fc60000000000 */
[----:B------:R-:W-:Y:S05]  /*46a0*/  BRA.DIV UR4, `(.L_x_7044) ;  /* 0x0000016a04647947 */ /* 0x000fea000b800000 */
[----:B------:R2:W2:Y:S04]  /*46b0*/  SHFL.IDX PT, R55, R108, 0x3, 0x181f ;  /* 0x00781f006c377f89 */ /* 0x0004a800000e0000 */
[----:B01----:R-:W0:Y:S02]  /*46c0*/  SHFL.IDX PT, R109, R109, 0x3, 0x181f ;  /* 0x00781f006d6d7f89 */ /* 0x003e2400000e0000 */
.L_x_7327:
[----:B------:R-:W-:Y:S05]  /*46d0*/  @P4 BRA `(.L_x_7045) ;  /* 0x0000003400d44947 */ /* 0x000fea0003800000 */
[----:B------:R-:W-:Y:S04]  /*46e0*/  BSSY B1, `(.L_x_7046) ;  /* 0x0000038000017945 */ /* 0x000fe80003800000 */
[----:B------:R-:W-:Y:S05]  /*46f0*/  @P1 BRA `(.L_x_7047) ;  /* 0x0000000000d81947 */ /* 0x000fea0003800000 */
[----:B----4-:R1:W4:Y:S01]  /*4700*/  LDS.128 R12, [R94+0x1b400] ;  /* 0x01b400005e0c7984 */ /* 0x0103220000000c00 */
[C---:B0-----:R-:W-:Y:S01]  /*4710*/  LEA R52, P3, R16.reuse, R109, 0x1 ;  /* 0x0000006d10347211 */ /* 0x041fe200078608ff */
[----:B------:R-:W-:Y:S03]  /*4720*/  BSSY B2, `(.L_x_7048) ;  /* 0x0000032000027945 */ /* 0x000fe60003800000 */
[----:B--2---:R-:W-:Y:S02]  /*4730*/  LEA.HI.X R53, R16, R55, R17, 0x1, P3 ;  /* 0x0000003710357211 */ /* 0x004fe400018f0c11 */
[----:B------:R-:W-:-:S13]  /*4740*/  ISETP.GE.AND P3, PT, R18, R104, PT ;  /* 0x000000681200720c */ /* 0x000fda0003f66270 */
[----:B-1----:R-:W-:Y:S05]  /*4750*/  @P3 BRA `(.L_x_7049) ;  /* 0x0000000000b83947 */ /* 0x002fea0003800000 */
[----:B------:R-:W-:Y:S02]  /*4760*/  SHF.R.U64 R54, R50, 0x10, R51 ;  /* 0x0000001032367819 */ /* 0x000fe40000001233 */
[----:B------:R-:W-:Y:S01]  /*4770*/  SHF.R.U64 R56, R48, 0x10, R49 ;  /* 0x0000001030387819 */ /* 0x000fe20000001231 */
[----:B----4-:R-:W-:Y:S01]  /*4780*/  IMAD.U32 R48, R14, 0x10000, RZ ;  /* 0x000100000e307824 */ /* 0x010fe200078e00ff */
        /* <DEDUP_REMOVED lines=43> */
.L_x_7049:
[----:B------:R-:W-:Y:S05]  /*4a40*/  BSYNC B2 ;  /* 0x0000000000027941 */ /* 0x000fea0003800000 */
.L_x_7048:
[----:B----4-:R1:W-:Y:S02]  /*4a50*/  ST.E.128 desc[UR38][R52.64], R12 ;  /* 0x0000000c34007985 */ /* 0x0103e4000c101d26 */
.L_x_7047:
[----:B------:R-:W-:Y:S05]  /*4a60*/  BSYNC B1 ;  /* 0x0000000000017941 */ /* 0x000fea0003800000 */
.L_x_7046:
[----:B------:R-:W-:Y:S05]  /*4a70*/  @P2 BRA `(.L_x_7045) ;  /* 0x0000003000ec2947 */ /* 0x000fea0003800000 */
[----:B-1--4-:R1:W4:Y:S01]  /*4a80*/  LDS.128 R12, [R94+0x1f400] ;  /* 0x01f400005e0c7984 */ /* 0x0123220000000c00 */
[C---:B0-----:R-:W-:Y:S01]  /*4a90*/  LEA R48, P3, R22.reuse, R109, 0x1 ;  /* 0x0000006d16307211 */ /* 0x041fe200078608ff */
[----:B------:R-:W-:Y:S03]  /*4aa0*/  BSSY B1, `(.L_x_7050) ;  /* 0x0000032000017945 */ /* 0x000fe60003800000 */
[----:B--2---:R-:W-:Y:S02]  /*4ab0*/  LEA.HI.X R49, R22, R55, R2, 0x1, P3 ;  /* 0x0000003716317211 */ /* 0x004fe400018f0c02 */
[----:B------:R-:W-:-:S13]  /*4ac0*/  ISETP.GE.AND P3, PT, R23, R104, PT ;  /* 0x000000681700720c */ /* 0x000fda0003f66270 */
[----:B-1----:R-:W-:Y:S05]  /*4ad0*/  @P3 BRA `(.L_x_7051) ;  /* 0x0000000000b83947 */ /* 0x002fea0003800000 */
        /* <DEDUP_REMOVED lines=46> */
.L_x_7051:
[----:B------:R-:W-:Y:S05]  /*4dc0*/  BSYNC B1 ;  /* 0x0000000000017941 */ /* 0x000fea0003800000 */
.L_x_7050:
[----:B----4-:R0:W-:Y:S01]  /*4dd0*/  ST.E.128 desc[UR38][R48.64], R12 ;  /* 0x0000000c30007985 */ /* 0x0101e2000c101d26 */
[----:B------:R-:W-:Y:S05]  /*4de0*/  BRA `(.L_x_7045) ;  /* 0x0000003000107947 */ /* 0x000fea0003800000 */
.L_x_7005:
[----:B------:R-:W-:Y:S02]  /*4df0*/  ISETP.GE.AND P4, PT, R220, R98, PT ;  /* 0x00000062dc00720c */ /* 0x000fe40003f86270 */
[----:B------:R-:W-:Y:S02]  /*4e00*/  CS2R R50, SRZ ;  /* 0x0000000000327805 */ /* 0x000fe4000001ff00 */
[----:B------:R-:W-:-:S13]  /*4e10*/  ISETP.GE.OR P4, PT, R16, R104, P4 ;  /* 0x000000681000720c */ /* 0x000fda0002786670 */
[----:B------:R-:W-:Y:S01]  /*4e20*/  @!P4 IADD3 R46, P3, P5, R86, R14, R10 ;  /* 0x0000000e562ec210 */ /* 0x000fe20007d7e00a */
[----:B------:R-:W0:Y:S03]  /*4e30*/  @!P4 LDC.64 R60, c[0x0][0x3e8] ;  /* 0x0000fa00ff3ccb82 */ /* 0x000e260000000a00 */
[----:B------:R-:W-:Y:S02]  /*4e40*/  @!P4 IADD3.X R47, R39, R103, R7, P3, P5 ;  /* 0x00000067272fc210 */ /* 0x000fe40001fea407 */
[----:B------:R-:W-:-:S03]  /*4e50*/  @!P4 IADD3 R44, P3, P5, R90, R12, R32 ;  /* 0x0000000c5a2cc210 */ /* 0x000fc60007d7e020 */
[----:B------:R-:W1:Y:S01]  /*4e60*/  @!P4 LDC.64 R62, c[0x0][0x400] ;  /* 0x00010000ff3ecb82 */ /* 0x000e620000000a00 */
[----:B------:R-:W-:Y:S02]  /*4e70*/  @!P4 IADD3.X R45, R80, R11, R29, P3, P5 ;  /* 0x0000000b502dc210 */ /* 0x000fe40001fea41d */
[----:B------:R-:W-:-:S04]  /*4e80*/  ISETP.GE.AND P3, PT, R219, R98, PT ;  /* 0x00000062db00720c */ /* 0x000fc80003f66270 */
[----:B------:R-:W-:-:S13]  /*4e90*/  ISETP.GE.OR P3, PT, R16, R104, P3 ;  /* 0x000000681000720c */ /* 0x000fda0001f66670 */
[----:B------:R-:W-:Y:S01]  /*4ea0*/  @!P3 IADD3 R66, P5, P6, R86, R20, R14 ;  /* 0x000000145642b210 */ /* 0x000fe20007ebe00e */
[----:B------:R-:W2:Y:S03]  /*4eb0*/  @!P3 LDC.64 R68, c[0x0][0x3e8] ;  /* 0x0000fa00ff44bb82 */ /* 0x000ea60000000a00 */
[----:B------:R-:W-:Y:S02]  /*4ec0*/  @!P3 IADD3.X R67, R39, R8, R103, P5, P6 ;  /* 0x000000082743b210 */ /* 0x000fe40002fec467 */
[----:B------:R-:W-:-:S03]  /*4ed0*/  @!P3 IADD3 R64, P5, P6, R90, R33, R12 ;  /* 0x000000215a40b210 */ /* 0x000fc60007ebe00c */
[----:B------:R-:W3:Y:S01]  /*4ee0*/  @!P3 LDC.64 R70, c[0x0][0x400] ;  /* 0x00010000ff46bb82 */ /* 0x000ee20000000a00 */
[----:B------:R-:W-:Y:S02]  /*4ef0*/  @!P3 IADD3.X R65, R80, R30, R11, P5, P6 ;  /* 0x0000001e5041b210 */ /* 0x000fe40002fec40b */
[----:B------:R-:W-:-:S04]  /*4f00*/  ISETP.GE.AND P5, PT, R153, R98, PT ;  /* 0x000000629900720c */ /* 0x000fc80003fa6270 */
[----:B------:R-:W-:-:S13]  /*4f10*/  ISETP.GE.OR P5, PT, R16, R104, P5 ;  /* 0x000000681000720c */ /* 0x000fda0002fa6670 */
[----:B------:R-:W4:Y:S01]  /*4f20*/  @!P5 LDC.64 R52, c[0x0][0x3e8] ;  /* 0x0000fa00ff34db82 */ /* 0x000f220000000a00 */
[----:B------:R-:W-:-:S04]  /*4f30*/  @!P5 IADD3 R48, P6, R86, R14, RZ ;  /* 0x0000000e5630d210 */ /* 0x000fc80007fde0ff */
[----:B------:R-:W-:-:S03]  /*4f40*/  @!P5 IADD3.X R49, R103, R39, RZ, P6, !PT ;  /* 0x000000276731d210 */ /* 0x000fc600037fe4ff */
[----:B------:R-:W0:Y:S01]  /*4f50*/  @!P5 LDC.64 R54, c[0x0][0x400] ;  /* 0x00010000ff36db82 */ /* 0x000e220000000a00 */
[----:B----4-:R-:W-:-:S04]  /*4f60*/  @!P5 LEA R52, P6, R48, R52, 0x1 ;  /* 0x000000343034d211 */ /* 0x010fc800078c08ff */
[----:B------:R-:W-:Y:S02]  /*4f70*/  @!P5 LEA.HI.X R53, R48, R53, R49, 0x1, P6 ;  /* 0x000000353035d211 */ /* 0x000fe400030f0c31 */
[----:B------:R-:W-:-:S05]  /*4f80*/  @!P5 IADD3 R48, P6, R90, R12, RZ ;  /* 0x0000000c5a30d210 */ /* 0x000fca0007fde0ff */
[----:B------:R-:W-:Y:S01]  /*4f90*/  @!P5 IMAD.X R49, R11, 0x1, R80, P6 ;  /* 0x000000010b31d824 */ /* 0x000fe200030e0650 */
[----:B0-----:R-:W-:-:S04]  /*4fa0*/  @!P5 LEA R54, P6, R48, R54, 0x1 ;  /* 0x000000363036d211 */ /* 0x001fc800078c08ff */
[----:B------:R-:W-:Y:S02]  /*4fb0*/  @!P5 LEA.HI.X R55, R48, R55, R49, 0x1, P6 ;  /* 0x000000373037d211 */ /* 0x000fe400030f0c31 */
[----:B------:R-:W-:Y:S02]  /*4fc0*/  CS2R R48, SRZ ;  /* 0x0000000000307805 */ /* 0x000fe4000001ff00 */
[----:B------:R-:W-:-:S04]  /*4fd0*/  @!P4 LEA R60, P6, R46, R60, 0x1 ;  /* 0x0000003c2e3cc211 */ /* 0x000fc800078c08ff */
[----:B------:R-:W-:Y:S02]  /*4fe0*/  @!P4 LEA.HI.X R61, R46, R61, R47, 0x1, P6 ;  /* 0x0000003d2e3dc211 */ /* 0x000fe400030f0c2f */
[----:B------:R-:W-:Y:S02]  /*4ff0*/  CS2R R46, SRZ ;  /* 0x00000000002e7805 */ /* 0x000fe4000001ff00 */
[C---:B-1----:R-:W-:Y:S01]  /*5000*/  @!P4 LEA R62, P6, R44.reuse, R62, 0x1 ;  /* 0x0000003e2c3ec211 */ /* 0x042fe200078c08ff */
[----:B------:R0:W5:Y:S03]  /*5010*/  @!P5 LDG.E.128 R48, desc[UR38][R54.64] ;  /* 0x000000263630d981 */ /* 0x000166000c1e1d00 */
[----:B------:R-:W-:Y:S02]  /*5020*/  @!P4 LEA.HI.X R63, R44, R63, R45, 0x1, P6 ;  /* 0x0000003f2c3fc211 */ /* 0x000fe400030f0c2d */
[----:B------:R-:W-:-:S02]  /*5030*/  CS2R R44, SRZ ;  /* 0x00000000002c7805 */ /* 0x000fc4000001ff00 */
[----:B------:R-:W-:Y:S02]  /*5040*/  CS2R R58, SRZ ;  /* 0x00000000003a7805 */ /* 0x000fe4000001ff00 */
[----:B------:R-:W-:Y:S02]  /*5050*/  CS2R R56, SRZ ;  /* 0x0000000000387805 */ /* 0x000fe4000001ff00 */
[----:B------:R1:W5:Y:S01]  /*5060*/  @!P5 LDG.E.128 R44, desc[UR38][R52.64] ;  /* 0x00000026342cd981 */ /* 0x000362000c1e1d00 */
[----:B0-----:R-:W-:-:S03]  /*5070*/  CS2R R54, SRZ ;  /* 0x0000000000367805 */ /* 0x001fc6000001ff00 */
[----:B------:R0:W5:Y:S01]  /*5080*/  @!P4 LDG.E.128 R56, desc[UR38][R62.64] ;  /* 0x000000263e38c981 */ /* 0x000162000c1e1d00 */
[----:B-1----:R-:W-:-:S06]  /*5090*/  CS2R R52, SRZ ;  /* 0x0000000000347805 */ /* 0x002fcc000001ff00 */
[----:B------:R1:W5:Y:S01]  /*50a0*/  @!P4 LDG.E.128 R52, desc[UR38][R60.64] ;  /* 0x000000263c34c981 */ /* 0x000362000c1e1d00 */
[----:B--2---:R-:W-:-:S04]  /*50b0*/  @!P3 LEA R68, P4, R66, R68, 0x1 ;  /* 0x000000444244b211 */ /* 0x004fc800078808ff */
[----:B------:R-:W-:Y:S02]  /*50c0*/  @!P3 LEA.HI.X R69, R66, R69, R67, 0x1, P4 ;  /* 0x000000454245b211 */ /* 0x000fe400020f0c43 */
[----:B---3--:R-:W-:-:S04]  /*50d0*/  @!P3 LEA R70, P4, R64, R70, 0x1 ;  /* 0x000000464046b211 */ /* 0x008fc800078808ff */
[----:B------:R-:W-:Y:S02]  /*50e0*/  @!P3 LEA.HI.X R71, R64, R71, R65, 0x1, P4 ;  /* 0x000000474047b211 */ /* 0x000fe400020f0c41 */
[----:B------:R-:W-:-:S04]  /*50f0*/  ISETP.GE.AND P4, PT, R218, R98, PT ;  /* 0x00000062da00720c */ /* 0x000fc80003f86270 */
[----:B------:R-:W-:Y:S02]  /*5100*/  ISETP.GE.OR P4, PT, R16, R104, P4 ;  /* 0x000000681000720c */ /* 0x000fe40002786670 */
[----:B0-----:R-:W-:Y:S02]  /*5110*/  CS2R R62, SRZ ;  /* 0x00000000003e7805 */ /* 0x001fe4000001ff00 */
[----:B-1----:R-:W-:Y:S02]  /*5120*/  CS2R R60, SRZ ;  /* 0x00000000003c7805 */ /* 0x002fe4000001ff00 */
[----:B------:R-:W-:Y:S02]  /*5130*/  CS2R R66, SRZ ;  /* 0x0000000000427805 */ /* 0x000fe4000001ff00 */
[----:B------:R-:W-:Y:S01]  /*5140*/  CS2R R64, SRZ ;  /* 0x0000000000407805 */ /* 0x000fe2000001ff00 */
[----:B------:R-:W-:Y:S01]  /*5150*/  BSSY B1, `(.L_x_7052) ;  /* 0x000001d000017945 */ /* 0x000fe20003800000 */
[----:B------:R-:W-:-:S02]  /*5160*/  CS2R R74, SRZ ;  /* 0x00000000004a7805 */ /* 0x000fc4000001ff00 */
[----:B------:R-:W-:Y:S01]  /*5170*/  CS2R R72, SRZ ;  /* 0x0000000000487805 */ /* 0x000fe2000001ff00 */
[----:B------:R0:W5:Y:S04]  /*5180*/  @!P3 LDG.E.128 R60, desc[UR38][R68.64] ;  /* 0x00000026443cb981 */ /* 0x000168000c1e1d00 */
[----:B------:R1:W5:Y:S01]  /*5190*/  @!P3 LDG.E.128 R64, desc[UR38][R70.64] ;  /* 0x000000264640b981 */ /* 0x000362000c1e1d00 */
[----:B------:R-:W-:Y:S02]  /*51a0*/  ISETP.GE.AND P3, PT, R16, R104, PT ;  /* 0x000000681000720c */ /* 0x000fe40003f66270 */
[----:B0-----:R-:W-:Y:S02]  /*51b0*/  CS2R R68, SRZ ;  /* 0x0000000000447805 */ /* 0x001fe4000001ff00 */
[----:B-1----:R-:W-:Y:S01]  /*51c0*/  CS2R R70, SRZ ;  /* 0x0000000000467805 */ /* 0x002fe2000001ff00 */
[----:B------:R-:W-:Y:S08]  /*51d0*/  @P4 BRA `(.L_x_7053) ;  /* 0x0000000000504947 */ /* 0x000ff00003800000 */
[----:B------:R-:W0:Y:S01]  /*51e0*/  LDC.64 R68, c[0x0][0x3f8] ;  /* 0x0000fe00ff447b82 */ /* 0x000e220000000a00 */
[----:B------:R-:W-:Y:S01]  /*51f0*/  IMAD.MOV.U32 R15, RZ, RZ, R103 ;  /* 0x000000ffff0f7224 */ /* 0x000fe200078e0067 */
[----:B------:R-:W-:Y:S01]  /*5200*/  ULDC.64 UR4, c[0x0][0x3e8] ;  /* 0x0000fa0000047ab9 */ /* 0x000fe20000000a00 */
[----:B------:R-:W-:Y:S01]  /*5210*/  IMAD.MOV.U32 R13, RZ, RZ, R11 ;  /* 0x000000ffff0d7224 */ /* 0x000fe200078e000b */
[----:B------:R-:W-:-:S04]  /*5220*/  ULDC.64 UR6, c[0x0][0x400] ;  /* 0x0001000000067ab9 */ /* 0x000fc80000000a00 */
[----:B------:R-:W1:Y:S01]  /*5230*/  LDC.64 R70, c[0x0][0x408] ;  /* 0x00010200ff467b82 */ /* 0x000e620000000a00 */
[----:B0-----:R-:W-:-:S04]  /*5240*/  IMAD.WIDE.U32 R14, R68, 0x60, R14 ;  /* 0x00000060440e7825 */ /* 0x001fc800078e000e */
[----:B------:R-:W-:Y:S01]  /*5250*/  IMAD R69, R69, 0x60, RZ ;  /* 0x0000006045457824 */ /* 0x000fe200078e02ff */
[----:B------:R-:W-:Y:S01]  /*5260*/  IADD3 R14, P4, R86, R14, RZ ;  /* 0x0000000e560e7210 */ /* 0x000fe20007f9e0ff */
[----:B-1----:R-:W-:-:S03]  /*5270*/  IMAD.WIDE.U32 R12, R70, 0x60, R12 ;  /* 0x00000060460c7825 */ /* 0x002fc600078e000c */
[----:B------:R-:W-:Y:S01]  /*5280*/  IADD3.X R15, R39, R15, R69, P4, !PT ;  /* 0x0000000f270f7210 */ /* 0x000fe200027fe445 */
[----:B------:R-:W-:Y:S01]  /*5290*/  IMAD R71, R71, 0x60, RZ ;  /* 0x0000006047477824 */ /* 0x000fe200078e02ff */
[----:B------:R-:W-:-:S04]  /*52a0*/  IADD3 R11, P4, R90, R12, RZ ;  /* 0x0000000c5a0b7210 */ /* 0x000fc80007f9e0ff */
[----:B------:R-:W-:Y:S02]  /*52b0*/  IADD3.X R12, R80, R13, R71, P4, !PT ;  /* 0x0000000d500c7210 */ /* 0x000fe400027fe447 */
[----:B------:R-:W-:-:S04]  /*52c0*/  LEA R68, P4, R14, UR4, 0x1 ;  /* 0x000000040e447c11 */ /* 0x000fc8000f8808ff */
[----:B------:R-:W-:Y:S02]  /*52d0*/  LEA.HI.X R69, R14, UR5, R15, 0x1, P4 ;  /* 0x000000050e457c11 */ /* 0x000fe4000a0f0c0f */
[----:B------:R-:W-:-:S04]  /*52e0*/  LEA R72, P4, R11, UR6, 0x1 ;  /* 0x000000060b487c11 */ /* 0x000fc8000f8808ff */
[----:B------:R-:W-:Y:S01]  /*52f0*/  LEA.HI.X R73, R11, UR7, R12, 0x1, P4 ;  /* 0x000000070b497c11 */ /* 0x000fe2000a0f0c0c */
[----:B------:R-:W5:Y:S05]  /*5300*/  LDG.E.128 R68, desc[UR38][R68.64] ;  /* 0x0000002644447981 */ /* 0x000f6a000c1e1d00 */
[----:B------:R-:W5:Y:S03]  /*5310*/  LDG.E.128 R72, desc[UR38][R72.64] ;  /* 0x0000002648487981 */ /* 0x000f66000c1e1d00 */
.L_x_7053:
[----:B------:R-:W-:Y:S05]  /*5320*/  BSYNC B1 ;  /* 0x0000000000017941 */ /* 0x000fea0003800000 */
.L_x_7052:
[----:B-----5:R-:W-:Y:S01]  /*5330*/  IMAD.MOV.U32 R12, RZ, RZ, R71 ;  /* 0x000000ffff0c7224 */ /* 0x020fe200078e0047 */
[----:B------:R-:W-:Y:S01]  /*5340*/  ISETP.NE.AND P5, PT, R157, 0x3, PT ;  /* 0x000000039d00780c */ /* 0x000fe20003fa5270 */
        /* <DEDUP_REMOVED lines=65> */
.L_x_7054:
[----:B------:R-:W-:Y:S01]  /*5760*/  IMAD R92, R155, 0x8, R156 ;  /* 0x000000089b5c7824 */ /* 0x000fe200078e029c */
[----:B------:R-:W-:Y:S01]  /*5770*/  SHF.L.U32 R103, R154, 0x1f, RZ ;  /* 0x0000001f9a677819 */ /* 0x000fe200000006ff */
[----:B------:R-:W0:Y:S01]  /*5780*/  LDC R110, c[0x0][0x2f4] ;  /* 0x0000bd00ff6e7b82 */ /* 0x000e220000000800 */
[----:B------:R-:W-:Y:S02]  /*5790*/  BSSY B1, `(.L_x_7055) ;  /* 0x0000003000017945 */ /* 0x000fe40003800000 */
[----:B------:R-:W1:Y:S02]  /*57a0*/  SYNCS.PHASECHK.TRANS64.TRYWAIT P4, [R92+URZ+0x28890], R103 ;  /* 0x028890675c0075a7 */ /* 0x000e64000808017f */
[----:B-1----:R-:W-:Y:S05]  /*57b0*/  @!P4 BRA `(.L_x_7056) ;  /* 0x00000158006cc947 */ /* 0x002fea0003800000 */
.L_x_7328:
[----:B------:R-:W-:Y:S05]  /*57c0*/  BSYNC B1 ;  /* 0x0000000000017941 */ /* 0x000fea0003800000 */
.L_x_7055:
[----:B------:R-:W-:Y:S01]  /*57d0*/  UMOV UR4, 0xffffffff ;  /* 0xffffffff00047882 */ /* 0x000fe20000000000 */
[----:B0-----:R-:W-:Y:S02]  /*57e0*/  IMAD.IADD R112, R110, 0x1, -R37 ;  /* 0x000000016e707824 */ /* 0x001fe400078e0a25 */
[----:B------:R-:W-:Y:S05]  /*57f0*/  BRA.DIV UR4, `(.L_x_7057) ;  /* 0x0000015a04707947 */ /* 0x000fea000b800000 */
[----:B------:R0:W2:Y:S04]  /*5800*/  SHFL.IDX PT, R107, R108, RZ, 0x181f ;  /* 0x00181fff6c6b7589 */ /* 0x0000a800000e0000 */
[----:B------:R0:W3:Y:S02]  /*5810*/  SHFL.IDX PT, R106, R109, RZ, 0x181f ;  /* 0x00181fff6d6a7589 */ /* 0x0000e400000e0000 */
.L_x_7332:
[----:B------:R-:W-:Y:S01]  /*5820*/  ISETP.GE.OR P4, PT, R153, R98, P1 ;  /* 0x000000629900720c */ /* 0x000fe20000f86670 */
[----:B------:R-:W-:-:S12]  /*5830*/  BSSY B1, `(.L_x_7058) ;  /* 0x000007a000017945 */ /* 0x000fd80003800000 */
[----:B------:R-:W-:Y:S05]  /*5840*/  @P4 BRA `(.L_x_7059) ;  /* 0x0000000400e04947 */ /* 0x000fea0003800000 */
[----:B------:R-:W-:Y:S01]  /*5850*/  SEL R11, R37, R112, !P0 ;  /* 0x00000070250b7207 */ /* 0x000fe20004000000 */
[----:B------:R-:W-:Y:S01]  /*5860*/  BSSY B2, `(.L_x_7060) ;  /* 0x0000072000027945 */ /* 0x000fe20003800000 */
[C---:B---3--:R-:W-:Y:S02]  /*5870*/  LEA R104, P4, R43.reuse, R106, 0x1 ;  /* 0x0000006a2b687211 */ /* 0x048fe400078808ff */
[----:B------:R-:W-:Y:S02]  /*5880*/  SHF.R.S32.HI R12, RZ, 0x1f, R11 ;  /* 0x0000001fff0c7819 */ /* 0x000fe4000001140b */
[----:B--2---:R-:W-:Y:S02]  /*5890*/  LEA.HI.X R105, R43, R107, R83, 0x1, P4 ;  /* 0x0000006b2b697211 */ /* 0x004fe400020f0c53 */
[----:B------:R-:W-:-:S04]  /*58a0*/  LEA.HI R12, R12, R11, RZ, 0x4 ;  /* 0x0000000b0c0c7211 */ /* 0x000fc800078f20ff */
[----:B------:R-:W-:-:S04]  /*58b0*/  LEA.HI.SX32 R12, R12, R81, 0x1c ;  /* 0x000000510c0c7211 */ /* 0x000fc800078fe2ff */
[----:B------:R-:W-:Y:S01]  /*58c0*/  SHF.R.S32.HI R13, RZ, 0x1f, R12 ;  /* 0x0000001fff0d7819 */ /* 0x000fe2000001140c */
[----:B------:R-:W-:-:S03]  /*58d0*/  IMAD.SHL.U32 R11, R12, 0x8, RZ ;  /* 0x000000080c0b7824 */ /* 0x000fc600078e00ff */
[----:B------:R-:W-:Y:S02]  /*58e0*/  LEA.HI R12, R13, R12, RZ, 0x3 ;  /* 0x0000000c0d0c7211 */ /* 0x000fe400078f18ff */
[----:B------:R-:W-:-:S03]  /*58f0*/  LOP3.LUT R13, R11, 0x38, RZ, 0xc0, !PT ;  /* 0x000000380b0d7812 */ /* 0x000fc600078ec0ff */
[----:B------:R-:W-:Y:S01]  /*5900*/  IMAD.SHL.U32 R12, R12, 0x400, RZ ;  /* 0x000004000c0c7824 */ /* 0x000fe200078e00ff */
[----:B------:R-:W-:-:S04]  /*5910*/  LOP3.LUT R13, R13, 0x1c0, R228, 0xf8, !PT ;  /* 0x000001c00d0d7812 */ /* 0x000fc800078ef8e4 */
[----:B------:R-:W-:Y:S02]  /*5920*/  LOP3.LUT R12, R12, 0x7fffe000, RZ, 0xc0, !PT ;  /* 0x7fffe0000c0c7812 */ /* 0x000fe400078ec0ff */
[----:B------:R-:W-:-:S04]  /*5930*/  LOP3.LUT R13, R13, R198, RZ, 0x3c, !PT ;  /* 0x000000c60d0d7212 */ /* 0x000fc800078e3cff */
[----:B------:R-:W-:Y:S02]  /*5940*/  IADD3 R12, R13, R12, R199 ;  /* 0x0000000c0d0c7210 */ /* 0x000fe40007ffe0c7 */
[----:B------:R-:W-:-:S03]  /*5950*/  LEA R13, R155, R6, 0xe ;  /* 0x000000069b0d7211 */ /* 0x000fc600078e70ff */
[----:B------:R-:W-:Y:S02]  /*5960*/  IMAD R15, R155, 0x4000, R12 ;  /* 0x000040009b0f7824 */ /* 0x000fe400078e020c */
[--C-:B------:R-:W-:Y:S02]  /*5970*/  IMAD R13, R13, 0x2, R156.reuse ;  /* 0x000000020d0d7824 */ /* 0x100fe400078e029c */
[----:B------:R-:W-:-:S04]  /*5980*/  IMAD R76, R15, 0x2, R156 ;  /* 0x000000020f4c7824 */ /* 0x000fc800078e029c */
[----:B------:R-:W2:Y:S04]  /*5990*/  LDS.128 R12, [R13+0x18400] ;  /* 0x018400000d0c7984 */ /* 0x000ea80000000c00 */
[----:B------:R-:W3:Y:S01]  /*59a0*/  LDS.128 R76, [R76+0x18400] ;  /* 0x018400004c4c7984 */ /* 0x000ee20000000c00 */
[----:B------:R-:W-:Y:S05]  /*59b0*/  @P3 BRA `(.L_x_7061) ;  /* 0x0000000400703947 */ /* 0x000fea0003800000 */
[----:B------:R-:W-:Y:S01]  /*59c0*/  SHF.R.U32.HI R147, RZ, 0x10, R49 ;  /* 0x00000010ff937819 */ /* 0x000fe20000011631 */
[C---:B---3--:R-:W-:Y:S01]  /*59d0*/  IMAD.U32 R144, R79.reuse, 0x10000, RZ ;  /* 0x000100004f907824 */ /* 0x048fe200078e00ff */
[--C-:B------:R-:W-:Y:S02]  /*59e0*/  SHF.R.U64 R50, R50, 0x10, R51.reuse ;  /* 0x0000001032327819 */ /* 0x100fe40000001233 */
[----:B------:R-:W-:Y:S02]  /*59f0*/  SHF.R.U32.HI R145, RZ, 0x10, R51 ;  /* 0x00000010ff917819 */ /* 0x000fe40000011633 */
[----:B------:R-:W-:Y:S02]  /*5a00*/  SHF.R.U32.HI R146, RZ, 0x10, R45 ;  /* 0x00000010ff927819 */ /* 0x000fe4000001162d */
[----:B------:R-:W-:Y:S02]  /*5a10*/  LOP3.LUT R51, R79, 0xffff0000, RZ, 0xc0, !PT ;  /* 0xffff00004f337812 */ /* 0x000fe400078ec0ff */
[----:B------:R-:W-:-:S02]  /*5a20*/  PRMT R79, R142, 0x5410, R147 ;  /* 0x000054108e4f7816 */ /* 0x000fc40000000093 */
[----:B------:R-:W-:Y:S01]  /*5a30*/  SHF.R.U64 R149, R48, 0x10, R49 ;  /* 0x0000001030957819 */ /* 0x000fe20000001231 */
[----:B--2---:R-:W-:Y:S01]  /*5a40*/  IMAD.U32 R49, R13, 0x10000, RZ ;  /* 0x000100000d317824 */ /* 0x004fe200078e00ff */
[----:B------:R-:W-:Y:S01]  /*5a50*/  PRMT R141, R141, 0x5410, R146 ;  /* 0x000054108d8d7816 */ /* 0x000fe20000000092 */
[----:B------:R-:W-:Y:S01]  /*5a60*/  IMAD.U32 R146, R79, 0x10000, RZ ;  /* 0x000100004f927824 */ /* 0x000fe200078e00ff */
[----:B------:R-:W-:Y:S01]  /*5a70*/  SHF.R.U64 R161, R44, 0x10, R45 ;  /* 0x000000102ca17819 */ /* 0x000fe2000000122d */
[----:B------:R-:W-:Y:S01]  /*5a80*/  IMAD.U32 R45, R77, 0x10000, RZ ;  /* 0x000100004d2d7824 */ /* 0x000fe200078e00ff */
[----:B------:R-:W-:Y:S01]  /*5a90*/  SHF.R.U32.HI R151, RZ, 0x10, R47 ;  /* 0x00000010ff977819 */ /* 0x000fe2000001162f */
[----:B------:R-:W-:Y:S01]  /*5aa0*/  IMAD.U32 R44, R12, 0x10000, RZ ;  /* 0x000100000c2c7824 */ /* 0x000fe200078e00ff */
[----:B------:R-:W-:Y:S01]  /*5ab0*/  PRMT R142, R138, 0x5410, R149 ;  /* 0x000054108a8e7816 */ /* 0x000fe20000000095 */
[----:B------:R-:W-:Y:S01]  /*5ac0*/  IMAD.U32 R138, R141, 0x10000, RZ ;  /* 0x000100008d8a7824 */ /* 0x000fe200078e00ff */
[----:B------:R-:W-:Y:S01]  /*5ad0*/  LOP3.LUT R143, R77, 0xffff0000, RZ, 0xc0, !PT ;  /* 0xffff00004d8f7812 */ /* 0x000fe200078ec0ff */
[----:B------:R-:W-:Y:S01]  /*5ae0*/  FMUL.FTZ R150, R45, R146 ;  /* 0x000000922d967220 */ /* 0x000fe20000410000 */
        /* <DEDUP_REMOVED lines=9> */
[----:B------:R-:W-:-:S02]  /*5b80*/  IMAD.U32 R138, R145, 0x10000, RZ ;  /* 0x00010000918a7824 */ /* 0x000fc400078e00ff */
[----:B------:R-:W-:Y:S01]  /*5b90*/  FFMA.FTZ R49, R49, R146, R160 ;  /* 0x0000009231317223 */ /* 0x000fe200000100a0 */
[-C--:B------:R-:W-:Y:S01]  /*5ba0*/  FMUL.FTZ R146, R143, R136.reuse ;  /* 0x000000888f927220 */ /* 0x080fe20000410000 */
[----:B------:R-:W-:Y:S01]  /*5bb0*/  SHF.L.U32 R139, R15, 0x10, RZ ;  /* 0x000000100f8b7819 */ /* 0x000fe200000006ff */
[----:B------:R-:W-:Y:S01]  /*5bc0*/  FFMA.FTZ R136, R137, R136, -R150 ;  /* 0x0000008889887223 */ /* 0x000fe20000010896 */
[CC--:B------:R-:W-:Y:S01]  /*5bd0*/  FMUL.FTZ R150, R144.reuse, R138.reuse ;  /* 0x0000008a90967220 */ /* 0x0c0fe20000410000 */
[----:B------:R-:W-:Y:S01]  /*5be0*/  LOP3.LUT R145, R145, 0xffff0000, RZ, 0xc0, !PT ;  /* 0xffff000091917812 */ /* 0x000fe200078ec0ff */
[-C--:B------:R-:W-:Y:S01]  /*5bf0*/  FMUL.FTZ R141, R144, R79.reuse ;  /* 0x0000004f908d7220 */ /* 0x080fe20000410000 */
[----:B------:R-:W-:Y:S01]  /*5c00*/  LOP3.LUT R140, R140, 0xffff0000, RZ, 0xc0, !PT ;  /* 0xffff00008c8c7812 */ /* 0x000fe200078ec0ff */
[C---:B------:R-:W-:Y:S01]  /*5c10*/  FFMA.FTZ R150, R139.reuse, R79, -R150 ;  /* 0x0000004f8b967223 */ /* 0x040fe20000010896 */
[----:B------:R-:W-:Y:S01]  /*5c20*/  PRMT R77, R114, 0x5432, R161 ;  /* 0x00005432724d7816 */ /* 0x000fe200000000a1 */
[----:B------:R-:W-:Y:S01]  /*5c30*/  FFMA.FTZ R141, R139, R138, R141 ;  /* 0x0000008a8b8d7223 */ /* 0x000fe2000001008d */
[----:B------:R-:W-:Y:S01]  /*5c40*/  SHF.R.U64 R46, R46, 0x10, R47 ;  /* 0x000000102e2e7819 */ /* 0x000fe2000000122f */
[C---:B------:R-:W-:Y:S01]  /*5c50*/  IMAD.U32 R47, R76.reuse, 0x10000, RZ ;  /* 0x000100004c2f7824 */ /* 0x040fe200078e00ff */
[----:B------:R-:W-:Y:S01]  /*5c60*/  LOP3.LUT R48, R15, 0xffff0000, RZ, 0xc0, !PT ;  /* 0xffff00000f307812 */ /* 0x000fe200078ec0ff */
[----:B------:R-:W-:Y:S01]  /*5c70*/  FFMA.FTZ R146, R137, R148, R146 ;  /* 0x0000009489927223 */ /* 0x000fe20000010092 */
[----:B------:R-:W-:Y:S01]  /*5c80*/  FMUL.FTZ R139, R51, R145 ;  /* 0x00000091338b7220 */ /* 0x000fe20000410000 */
[----:B------:R-:W-:Y:S01]  /*5c90*/  SHF.L.U32 R79, R77, 0x10, RZ ;  /* 0x000000104d4f7819 */ /* 0x000fe200000006ff */
[-C--:B------:R-:W-:Y:S01]  /*5ca0*/  FMUL.FTZ R147, R51, R140.reuse ;  /* 0x0000008c33937220 */ /* 0x080fe20000410000 */
[----:B------:R-:W-:Y:S01]  /*5cb0*/  LOP3.LUT R76, R76, 0xffff0000, RZ, 0xc0, !PT ;  /* 0xffff00004c4c7812 */ /* 0x000fe200078ec0ff */
[C---:B------:R-:W-:Y:S01]  /*5cc0*/  IMAD.U32 R137, R142.reuse, 0x10000, RZ ;  /* 0x000100008e897824 */ /* 0x040fe200078e00ff */
[----:B------:R-:W-:Y:S01]  /*5cd0*/  LOP3.LUT R51, R142, 0xffff0000, RZ, 0xc0, !PT ;  /* 0xffff00008e337812 */ /* 0x000fe200078ec0ff */
[----:B------:R-:W-:Y:S01]  /*5ce0*/  FFMA.FTZ R143, R48, R140, -R139 ;  /* 0x0000008c308f7223 */ /* 0x000fe2000001088b */
[----:B------:R-:W-:Y:S01]  /*5cf0*/  LOP3.LUT R12, R12, 0xffff0000, RZ, 0xc0, !PT ;  /* 0xffff00000c0c7812 */ /* 0x000fe200078ec0ff */
[----:B------:R-:W-:Y:S01]  /*5d00*/  FMUL.FTZ R139, R47, R137 ;  /* 0x000000892f8b7220 */ /* 0x000fe20000410000 */
[----:B------:R-:W-:Y:S01]  /*5d10*/  LOP3.LUT R77, R77, 0xffff0000, RZ, 0xc0, !PT ;  /* 0xffff00004d4d7812 */ /* 0x000fe200078ec0ff */
[----:B------:R-:W-:Y:S01]  /*5d20*/  FMUL.FTZ R138, R47, R79 ;  /* 0x0000004f2f8a7220 */ /* 0x000fe20000410000 */
[----:B------:R-:W-:Y:S01]  /*5d30*/  PRMT R50, R111, 0x5432, R50 ;  /* 0x000054326f327816 */ /* 0x000fe20000000032 */
[----:B------:R-:W-:Y:S01]  /*5d40*/  FMUL.FTZ R47, R76, R51 ;  /* 0x000000334c2f7220 */ /* 0x000fe20000410000 */
[----:B------:R-:W-:Y:S01]  /*5d50*/  PRMT R46, R113, 0x5432, R46 ;  /* 0x00005432712e7816 */ /* 0x000fe2000000002e */
[----:B------:R-:W-:Y:S01]  /*5d60*/  FFMA.FTZ R140, R48, R145, R147 ;  /* 0x00000091308c7223 */ /* 0x000fe20000010093 */
[----:B------:R-:W-:Y:S01]  /*5d70*/  FFMA.FTZ R139, R44, R79, -R139 ;  /* 0x0000004f2c8b7223 */ /* 0x000fe2000001088b */
[C---:B------:R-:W-:Y:S01]  /*5d80*/  IMAD.U32 R13, R14.reuse, 0x10000, RZ ;  /* 0x000100000e0d7824 */ /* 0x040fe200078e00ff */
[----:B------:R-:W-:Y:S01]  /*5d90*/  LOP3.LUT R15, R14, 0xffff0000, RZ, 0xc0, !PT ;  /* 0xffff00000e0f7812 */ /* 0x000fe200078ec0ff */
[-C--:B------:R-:W-:Y:S01]  /*5da0*/  FMUL.FTZ R79, R76, R77.reuse ;  /* 0x0000004d4c4f7220 */ /* 0x080fe20000410000 */
[----:B------:R-:W-:Y:S01]  /*5db0*/  FFMA.FTZ R48, R12, R77, -R47 ;  /* 0x0000004d0c307223 */ /* 0x000fe2000001082f */
[----:B------:R-:W-:-:S02]  /*5dc0*/  IMAD.U32 R14, R78, 0x10000, RZ ;  /* 0x000100004e0e7824 */ /* 0x000fc400078e00ff */
[----:B------:R-:W-:Y:S01]  /*5dd0*/  FFMA.FTZ R138, R44, R137, R138 ;  /* 0x000000892c8a7223 */ /* 0x000fe2000001008a */
[----:B------:R-:W-:Y:S01]  /*5de0*/  IMAD.U32 R47, R50, 0x10000, RZ ;  /* 0x00010000322f7824 */ /* 0x000fe200078e00ff */
[----:B------:R-:W-:Y:S01]  /*5df0*/  LOP3.LUT R78, R78, 0xffff0000, RZ, 0xc0, !PT ;  /* 0xffff00004e4e7812 */ /* 0x000fe200078ec0ff */
[----:B------:R-:W-:Y:S01]  /*5e00*/  IMAD.U32 R44, R46, 0x10000, RZ ;  /* 0x000100002e2c7824 */ /* 0x000fe200078e00ff */
[----:B------:R-:W-:Y:S01]  /*5e10*/  LOP3.LUT R50, R50, 0xffff0000, RZ, 0xc0, !PT ;  /* 0xffff000032327812 */ /* 0x000fe200078ec0ff */
[----:B------:R-:W-:Y:S01]  /*5e20*/  FFMA.FTZ R79, R12, R51, R79 ;  /* 0x000000330c4f7223 */ /* 0x000fe2000001004f */
[----:B------:R-:W-:Y:S01]  /*5e30*/  FMUL.FTZ R12, R14, R47 ;  /* 0x0000002f0e0c7220 */ /* 0x000fe20000410000 */
[----:B------:R-:W-:Y:S01]  /*5e40*/  LOP3.LUT R46, R46, 0xffff0000, RZ, 0xc0, !PT ;  /* 0xffff00002e2e7812 */ /* 0x000fe200078ec0ff */
[----:B------:R-:W-:Y:S01]  /*5e50*/  FMUL.FTZ R14, R14, R44 ;  /* 0x0000002c0e0e7220 */ /* 0x000fe20000410000 */
[----:B------:R-:W-:Y:S01]  /*5e60*/  FMUL.FTZ R76, R78, R50 ;  /* 0x000000324e4c7220 */ /* 0x000fe20000410000 */
[C---:B------:R-:W-:Y:S01]  /*5e70*/  FFMA.FTZ R12, R13.reuse, R44, -R12 ;  /* 0x0000002c0d0c7223 */ /* 0x040fe2000001080c */
[----:B------:R-:W-:Y:S01]  /*5e80*/  F2FP.BF16.F32.PACK_AB R45, R136, R45 ;  /* 0x0000002d882d723e */ /* 0x000fe200000010ff */
[----:B------:R-:W-:Y:S01]  /*5e90*/  FFMA.FTZ R14, R13, R47, R14 ;  /* 0x0000002f0d0e7223 */ /* 0x000fe2000001000e */
[-C--:B------:R-:W-:Y:S01]  /*5ea0*/  FMUL.FTZ R51, R78, R46.reuse ;  /* 0x0000002e4e337220 */ /* 0x080fe20000410000 */
[----:B------:R-:W-:Y:S01]  /*5eb0*/  FFMA.FTZ R13, R15, R46, -R76 ;  /* 0x0000002e0f0d7223 */ /* 0x000fe2000001084c */
[----:B------:R-:W-:-:S02]  /*5ec0*/  F2FP.BF16.F32.PACK_AB R140, R140, R141 ;  /* 0x0000008d8c8c723e */ /* 0x000fc400000010ff */
[----:B------:R-:W-:Y:S01]  /*5ed0*/  FFMA.FTZ R51, R15, R50, R51 ;  /* 0x000000320f337223 */ /* 0x000fe20000010033 */
        /* <DEDUP_REMOVED lines=10> */
.L_x_7061:
[----:B------:R-:W-:Y:S05]  /*5f80*/  BSYNC B2 ;  /* 0x0000000000027941 */ /* 0x000fea0003800000 */
.L_x_7060:
[----:B------:R-:W-:Y:S01]  /*5f90*/  ISETP.GE.AND P4, PT, R11, R110, PT ;  /* 0x0000006e0b00720c */ /* 0x000fe20003f86270 */
[----:B--2---:R4:W-:-:S12]  /*5fa0*/  ST.E.128 desc[UR38][R104.64], R12 ;  /* 0x0000000c68007985 */ /* 0x0049d8000c101d26 */
[----:B------:R-:W-:-:S05]  /*5fb0*/  @!P4 IMAD.WIDE R106, R11, 0x2, R106 ;  /* 0x000000020b6ac825 */ /* 0x000fca00078e026a */
[----:B---3--:R4:W-:Y:S02]  /*5fc0*/  @!P4 ST.E.128 desc[UR38][R106.64], R76 ;  /* 0x0000004c6a00c985 */ /* 0x0089e4000c101d26 */
.L_x_7059:
[----:B------:R-:W-:Y:S05]  /*5fd0*/  BSYNC B1 ;  /* 0x0000000000017941 */ /* 0x000fea0003800000 */
.L_x_7058:
[----:B------:R-:W-:-:S03]  /*5fe0*/  UMOV UR4, 0xffffffff ;  /* 0xffffffff00047882 */ /* 0x000fc60000000000 */
[----:B------:R-:W-:Y:S05]  /*5ff0*/  BRA.DIV UR4, `(.L_x_7062) ;  /* 0x0000015204bc7947 */ /* 0x000fea000b800000 */
[----:B------:R0:W0:Y:S04]  /*6000*/  SHFL.IDX PT, R51, R108, 0x1, 0x181f ;  /* 0x00381f006c337f89 */ /* 0x00002800000e0000 */
[----:B------:R0:W0:Y:S02]  /*6010*/  SHFL.IDX PT, R50, R109, 0x1, 0x181f ;  /* 0x00381f006d327f89 */ /* 0x00002400000e0000 */
.L_x_7336:
[----:B------:R-:W-:Y:S01]  /*6020*/  ISETP.GE.OR P4, PT, R220, R98, P1 ;  /* 0x00000062dc00720c */ /* 0x000fe20000f86670 */
[----:B------:R-:W-:-:S12]  /*6030*/  BSSY B1, `(.L_x_7063) ;  /* 0x0000078000017945 */ /* 0x000fd80003800000 */
[----:B------:R-:W-:Y:S05]  /*6040*/  @P4 BRA `(.L_x_7064) ;  /* 0x0000000400d84947 */ /* 0x000fea0003800000 */
[----:B------:R-:W-:Y:S01]  /*6050*/  SEL R11, R37, R112, !P0 ;  /* 0x00000070250b7207 */ /* 0x000fe20004000000 */
[----:B------:R-:W-:Y:S01]  /*6060*/  BSSY B2, `(.L_x_7065) ;  /* 0x0000070000027945 */ /* 0x000fe20003800000 */
[----:B----4-:R-:W-:Y:S02]  /*6070*/  SHF.R.U32.HI R14, RZ, 0x3, R193 ;  /* 0x00000003ff0e7819 */ /* 0x010fe400000116c1 */
[----:B------:R-:W-:Y:S02]  /*6080*/  SHF.R.S32.HI R12, RZ, 0x1f, R11 ;  /* 0x0000001fff0c7819 */ /* 0x000fe4000001140b */
[C---:B0-----:R-:W-:Y:S02]  /*6090*/  LEA R48, P4, R43.reuse, R50, 0x1 ;  /* 0x000000322b307211 */ /* 0x041fe400078808ff */
[----:B------:R-:W-:Y:S02]  /*60a0*/  LEA.HI R12, R12, R11, RZ, 0x4 ;  /* 0x0000000b0c0c7211 */ /* 0x000fe400078f20ff */
[----:B------:R-:W-:-:S02]  /*60b0*/  LEA.HI.X R49, R43, R51, R83, 0x1, P4 ;  /* 0x000000332b317211 */ /* 0x000fc400020f0c53 */
[----:B------:R-:W-:-:S04]  /*60c0*/  LEA.HI.SX32 R12, R12, R81, 0x1c ;  /* 0x000000510c0c7211 */ /* 0x000fc800078fe2ff */
[----:B------:R-:W-:Y:S02]  /*60d0*/  SHF.R.S32.HI R13, RZ, 0x1f, R12 ;  /* 0x0000001fff0d7819 */ /* 0x000fe4000001140c */
[----:B------:R-:W-:Y:S02]  /*60e0*/  SHF.L.U32 R11, R12, 0x3, RZ ;  /* 0x000000030c0b7819 */ /* 0x000fe400000006ff */
[----:B------:R-:W-:Y:S02]  /*60f0*/  LEA.HI R13, R13, R12, RZ, 0x3 ;  /* 0x0000000c0d0d7211 */ /* 0x000fe400078f18ff */
[----:B------:R-:W-:-:S03]  /*6100*/  LOP3.LUT R12, R193, 0x38, R11, 0xf8, !PT ;  /* 0x00000038c10c7812 */ /* 0x000fc600078ef80b */
[----:B------:R-:W-:Y:S01]  /*6110*/  IMAD.SHL.U32 R13, R13, 0x400, RZ ;  /* 0x000004000d0d7824 */ /* 0x000fe200078e00ff */
[----:B------:R-:W-:-:S04]  /*6120*/  LOP3.LUT R12, R12, R14, RZ, 0x3c, !PT ;  /* 0x0000000e0c0c7212 */ /* 0x000fc800078e3cff */
[----:B------:R-:W-:-:S04]  /*6130*/  LOP3.LUT R13, R13, 0x7fffe000, RZ, 0xc0, !PT ;  /* 0x7fffe0000d0d7812 */ /* 0x000fc800078ec0ff */
[----:B------:R-:W-:Y:S01]  /*6140*/  IADD3 R12, R12, R13, R197 ;  /* 0x0000000d0c0c7210 */ /* 0x000fe20007ffe0c5 */
[----:B------:R-:W-:-:S04]  /*6150*/  IMAD R13, R155, 0x4000, R3 ;  /* 0x000040009b0d7824 */ /* 0x000fc800078e0203 */
[----:B------:R-:W-:Y:S02]  /*6160*/  IMAD R15, R155, 0x4000, R12 ;  /* 0x000040009b0f7824 */ /* 0x000fe400078e020c */
[--C-:B------:R-:W-:Y:S02]  /*6170*/  IMAD R13, R13, 0x2, R156.reuse ;  /* 0x000000020d0d7824 */ /* 0x100fe400078e029c */
[----:B------:R-:W-:-:S04]  /*6180*/  IMAD R44, R15, 0x2, R156 ;  /* 0x000000020f2c7824 */ /* 0x000fc800078e029c */
[----:B------:R-:W0:Y:S04]  /*6190*/  LDS.128 R12, [R13+0x18400] ;  /* 0x018400000d0c7984 */ /* 0x000e280000000c00 */
[----:B------:R-:W4:Y:S01]  /*61a0*/  LDS.128 R44, [R44+0x18400] ;  /* 0x018400002c2c7984 */ /* 0x000f220000000c00 */
[----:B------:R-:W-:Y:S05]  /*61b0*/  @P3 BRA `(.L_x_7066) ;  /* 0x0000000400683947 */ /* 0x000fea0003800000 */
[----:B------:R-:W-:Y:S02]  /*61c0*/  SHF.R.U32.HI R76, RZ, 0x10, R57 ;  /* 0x00000010ff4c7819 */ /* 0x000fe40000011639 */
[----:B------:R-:W-:Y:S02]  /*61d0*/  SHF.R.U32.HI R78, RZ, 0x10, R53 ;  /* 0x00000010ff4e7819 */ /* 0x000fe40000011635 */
[----:B------:R-:W-:Y:S02]  /*61e0*/  PRMT R135, R135, 0x5410, R76 ;  /* 0x0000541087877816 */ /* 0x000fe4000000004c */
[----:B------:R-:W-:Y:S01]  /*61f0*/  SHF.R.U64 R79, R56, 0x10, R57 ;  /* 0x00000010384f7819 */ /* 0x000fe20000001239 */
[----:B----4-:R-:W-:Y:S01]  /*6200*/  IMAD.U32 R56, R44, 0x10000, RZ ;  /* 0x000100002c387824 */ /* 0x010fe200078e00ff */
[----:B------:R-:W-:Y:S01]  /*6210*/  PRMT R131, R131, 0x5410, R78 ;  /* 0x0000541083837816 */ /* 0x000fe2000000004e */
[----:B------:R-:W-:Y:S01]  /*6220*/  IMAD.U32 R78, R135, 0x10000, RZ ;  /* 0x00010000874e7824 */ /* 0x000fe200078e00ff */
[----:B------:R-:W-:-:S02]  /*6230*/  SHF.R.U32.HI R104, RZ, 0x10, R55 ;  /* 0x00000010ff687819 */ /* 0x000fc40000011637 */
[----:B------:R-:W-:Y:S01]  /*6240*/  SHF.L.U32 R57, R45, 0x10, RZ ;  /* 0x000000102d397819 */ /* 0x000fe200000006ff */
[----:B------:R-:W-:Y:S01]  /*6250*/  IMAD.U32 R76, R131, 0x10000, RZ ;  /* 0x00010000834c7824 */ /* 0x000fe200078e00ff */
[----:B---3--:R-:W-:Y:S02]  /*6260*/  SHF.R.U32.HI R106, RZ, 0x10, R59 ;  /* 0x00000010ff6a7819 */ /* 0x008fe4000001163b */
[----:B--2---:R-:W-:Y:S01]  /*6270*/  SHF.R.U64 R107, R52, 0x10, R53 ;  /* 0x00000010346b7819 */ /* 0x004fe20000001235 */
[----:B0-----:R-:W-:Y:S01]  /*6280*/  IMAD.U32 R53, R13, 0x10000, RZ ;  /* 0x000100000d357824 */ /* 0x001fe200078e00ff */
        /* <DEDUP_REMOVED lines=9> */
[----:B------:R-:W-:Y:S01]  /*6320*/  FFMA.FTZ R106, R53, R78, R106 ;  /* 0x0000004e356a7223 */ /* 0x000fe2000001006a */
[----:B------:R-:W-:Y:S01]  /*6330*/  LOP3.LUT R131, R131, 0xffff0000, RZ, 0xc0, !PT ;  /* 0xffff000083837812 */ /* 0x000fe200078ec0ff */
[----:B------:R-:W-:Y:S01]  /*6340*/  IMAD.U32 R76, R129, 0x10000, RZ ;  /* 0x00010000814c7824 */ /* 0x000fe200078e00ff */
[----:B------:R-:W-:Y:S01]  /*6350*/  SHF.L.U32 R104, R133, 0x10, RZ ;  /* 0x0000001085687819 */ /* 0x000fe200000006ff */
[----:B------:R-:W-:Y:S01]  /*6360*/  IMAD.U32 R45, R15, 0x10000, RZ ;  /* 0x000100000f2d7824 */ /* 0x000fe200078e00ff */
[----:B------:R-:W-:Y:S01]  /*6370*/  SHF.R.U64 R105, R54, 0x10, R55 ;  /* 0x0000001036697819 */ /* 0x000fe20000001237 */
[----:B------:R-:W-:Y:S01]  /*6380*/  FMUL.FTZ R53, R58, R131 ;  /* 0x000000833a357220 */ /* 0x000fe20000410000 */
[----:B------:R-:W-:Y:S01]  /*6390*/  LOP3.LUT R54, R13, 0xffff0000, RZ, 0xc0, !PT ;  /* 0xffff00000d367812 */ /* 0x000fe200078ec0ff */
[C---:B------:R-:W-:Y:S01]  /*63a0*/  FMUL.FTZ R136, R59.reuse, R104 ;  /* 0x000000683b887220 */ /* 0x040fe20000410000 */
[----:B------:R-:W-:Y:S01]  /*63b0*/  PRMT R132, R132, 0x5410, R77 ;  /* 0x0000541084847816 */ /* 0x000fe2000000004d */
[----:B------:R-:W-:Y:S01]  /*63c0*/  FMUL.FTZ R77, R58, R135 ;  /* 0x000000873a4d7220 */ /* 0x000fe20000410000 */
[----:B------:R-:W-:Y:S01]  /*63d0*/  PRMT R134, R134, 0x5410, R79 ;  /* 0x0000541086867816 */ /* 0x000fe2000000004f */
[-C--:B------:R-:W-:Y:S01]  /*63e0*/  FMUL.FTZ R59, R59, R76.reuse ;  /* 0x0000004c3b3b7220 */ /* 0x080fe20000410000 */
[----:B------:R-:W-:Y:S01]  /*63f0*/  PRMT R130, R130, 0x5410, R107 ;  /* 0x0000541082827816 */ /* 0x000fe2000000006b */
[C---:B------:R-:W-:Y:S01]  /*6400*/  FFMA.FTZ R78, R54.reuse, R131, -R77 ;  /* 0x00000083364e7223 */ /* 0x040fe2000001084d */
[----:B------:R-:W-:Y:S01]  /*6410*/  FFMA.FTZ R135, R54, R135, R53 ;  /* 0x0000008736877223 */ /* 0x000fe20000010035 */
[----:B------:R-:W-:Y:S01]  /*6420*/  LOP3.LUT R47, R47, 0xffff0000, RZ, 0xc0, !PT ;  /* 0xffff00002f2f7812 */ /* 0x000fe200078ec0ff */
[----:B------:R-:W-:Y:S01]  /*6430*/  FFMA.FTZ R136, R45, R76, -R136 ;  /* 0x0000004c2d887223 */ /* 0x000fe20000010888 */
[----:B------:R-:W-:Y:S01]  /*6440*/  LOP3.LUT R58, R133, 0xffff0000, RZ, 0xc0, !PT ;  /* 0xffff0000853a7812 */ /* 0x000fe200078ec0ff */
[----:B------:R-:W-:Y:S01]  /*6450*/  FFMA.FTZ R104, R45, R104, R59 ;  /* 0x000000682d687223 */ /* 0x000fe2000001003b */
[----:B------:R-:W-:Y:S01]  /*6460*/  LOP3.LUT R54, R129, 0xffff0000, RZ, 0xc0, !PT ;  /* 0xffff000081367812 */ /* 0x000fe200078ec0ff */
[----:B------:R-:W-:Y:S01]  /*6470*/  IMAD.U32 R53, R134, 0x10000, RZ ;  /* 0x0001000086357824 */ /* 0x000fe200078e00ff */
[----:B------:R-:W-:Y:S01]  /*6480*/  LOP3.LUT R55, R15, 0xffff0000, RZ, 0xc0, !PT ;  /* 0xffff00000f377812 */ /* 0x000fe200078ec0ff */
[----:B------:R-:W-:-:S02]  /*6490*/  IMAD.U32 R45, R130, 0x10000, RZ ;  /* 0x00010000822d7824 */ /* 0x000fc400078e00ff */
[C---:B------:R-:W-:Y:S01]  /*64a0*/  FMUL.FTZ R76, R47.reuse, R58 ;  /* 0x0000003a2f4c7220 */ /* 0x040fe20000410000 */
[-C--:B------:R-:W-:Y:S01]  /*64b0*/  FMUL.FTZ R138, R47, R54.reuse ;  /* 0x000000362f8a7220 */ /* 0x080fe20000410000 */
[----:B------:R-:W-:Y:S01]  /*64c0*/  LOP3.LUT R44, R44, 0xffff0000, RZ, 0xc0, !PT ;  /* 0xffff00002c2c7812 */ /* 0x000fe200078ec0ff */
[----:B------:R-:W-:Y:S01]  /*64d0*/  FMUL.FTZ R47, R56, R53 ;  /* 0x00000035382f7220 */ /* 0x000fe20000410000 */
[----:B------:R-:W-:Y:S01]  /*64e0*/  LOP3.LUT R134, R134, 0xffff0000, RZ, 0xc0, !PT ;  /* 0xffff000086867812 */ /* 0x000fe200078ec0ff */
[----:B------:R-:W-:Y:S01]  /*64f0*/  IMAD.U32 R52, R12, 0x10000, RZ ;  /* 0x000100000c347824 */ /* 0x000fe200078e00ff */
[----:B------:R-:W-:Y:S01]  /*6500*/  LOP3.LUT R130, R130, 0xffff0000, RZ, 0xc0, !PT ;  /* 0xffff000082827812 */ /* 0x000fe200078ec0ff */
[-C--:B------:R-:W-:Y:S01]  /*6510*/  FMUL.FTZ R56, R56, R45.reuse ;  /* 0x0000002d38387220 */ /* 0x080fe20000410000 */
[----:B------:R-:W-:Y:S01]  /*6520*/  PRMT R128, R128, 0x5410, R105 ;  /* 0x0000541080807816 */ /* 0x000fe20000000069 */
[C---:B------:R-:W-:Y:S01]  /*6530*/  FFMA.FTZ R77, R55.reuse, R54, -R76 ;  /* 0x00000036374d7223 */ /* 0x040fe2000001084c */
[----:B------:R-:W-:Y:S01]  /*6540*/  LOP3.LUT R13, R12, 0xffff0000, RZ, 0xc0, !PT ;  /* 0xffff00000c0d7812 */ /* 0x000fe200078ec0ff */
[----:B------:R-:W-:Y:S01]  /*6550*/  FFMA.FTZ R79, R55, R58, R138 ;  /* 0x0000003a374f7223 */ /* 0x000fe2000001008a */
[----:B------:R-:W-:Y:S01]  /*6560*/  FMUL.FTZ R58, R44, R134 ;  /* 0x000000862c3a7220 */ /* 0x000fe20000410000 */
[C---:B------:R-:W-:Y:S01]  /*6570*/  FFMA.FTZ R54, R52.reuse, R45, -R47 ;  /* 0x0000002d34367223 */ /* 0x040fe2000001082f */
        /* <DEDUP_REMOVED lines=30> */
.L_x_7066:
[----:B------:R-:W-:Y:S05]  /*6760*/  BSYNC B2 ;  /* 0x0000000000027941 */ /* 0x000fea0003800000 */
.L_x_7065:
[----:B------:R-:W-:Y:S01]  /*6770*/  ISETP.GE.AND P4, PT, R11, R110, PT ;  /* 0x0000006e0b00720c */ /* 0x000fe20003f86270 */
[----:B0-----:R0:W-:-:S12]  /*6780*/  ST.E.128 desc[UR38][R48.64], R12 ;  /* 0x0000000c30007985 */ /* 0x0011d8000c101d26 */
[----:B------:R-:W-:-:S05]  /*6790*/  @!P4 IMAD.WIDE R50, R11, 0x2, R50 ;  /* 0x000000020b32c825 */ /* 0x000fca00078e0232 */
[----:B----4-:R0:W-:Y:S02]  /*67a0*/  @!P4 ST.E.128 desc[UR38][R50.64], R44 ;  /* 0x0000002c3200c985 */ /* 0x0101e4000c101d26 */
.L_x_7064:
[----:B------:R-:W-:Y:S05]  /*67b0*/  BSYNC B1 ;  /* 0x0000000000017941 */ /* 0x000fea0003800000 */
.L_x_7063:
[----:B------:R-:W-:-:S03]  /*67c0*/  UMOV UR4, 0xffffffff ;  /* 0xffffffff00047882 */ /* 0x000fc60000000000 */
[----:B------:R-:W-:Y:S05]  /*67d0*/  BRA.DIV UR4, `(.L_x_7067) ;  /* 0x0000014e04107947 */ /* 0x000fea000b800000 */
[----:B0-----:R0:W0:Y:S04]  /*67e0*/  SHFL.IDX PT, R51, R108, 0x2, 0x181f ;  /* 0x00581f006c337f89 */ /* 0x00102800000e0000 */
[----:B------:R0:W0:Y:S02]  /*67f0*/  SHFL.IDX PT, R50, R109, 0x2, 0x181f ;  /* 0x00581f006d327f89 */ /* 0x00002400000e0000 */
.L_x_7340:
        /* <DEDUP_REMOVED lines=26> */
[--C-:B------:R-:W-:Y:S01]  /*69a0*/  SHF.R.U64 R79, R60, 0x10, R61.reuse ;  /* 0x000000103c4f7819 */ /* 0x100fe2000000123d */
[----:B0-----:R-:W-:Y:S01]  /*69b0*/  IMAD.U32 R52, R13, 0x10000, RZ ;  /* 0x000100000d347824 */ /* 0x001fe200078e00ff */
[----:B------:R-:W-:Y:S01]  /*69c0*/  SHF.R.U32.HI R60, RZ, 0x10, R61 ;  /* 0x00000010ff3c7819 */ /* 0x000fe2000001163d */
[----:B----4-:R-:W-:Y:S01]  /*69d0*/  IMAD.U32 R58, R47, 0x10000, RZ ;  /* 0x000100002f3a7824 */ /* 0x010fe200078e00ff */
[--C-:B------:R-:W-:Y:S01]  /*69e0*/  SHF.R.U64 R61, R64, 0x10, R65.reuse ;  /* 0x00000010403d7819 */ /* 0x100fe20000001241 */
[----:B------:R-:W-:Y:S01]  /*69f0*/  IMAD.U32 R54, R44, 0x10000, RZ ;  /* 0x000100002c367824 */ /* 0x000fe200078e00ff */
[----:B------:R-:W-:Y:S02]  /*6a00*/  SHF.R.U32.HI R64, RZ, 0x10, R65 ;  /* 0x00000010ff407819 */ /* 0x000fe40000011641 */
[----:B------:R-:W-:Y:S02]  /*6a10*/  PRMT R123, R123, 0x5410, R60 ;  /* 0x000054107b7b7816 */ /* 0x000fe4000000003c */
[----:B------:R-:W-:-:S02]  /*6a20*/  PRMT R127, R127, 0x5410, R64 ;  /* 0x000054107f7f7816 */ /* 0x000fc40000000040 */
[--C-:B------:R-:W-:Y:S02]  /*6a30*/  SHF.R.U64 R77, R62, 0x10, R63.reuse ;  /* 0x000000103e4d7819 */ /* 0x100fe4000000123f */
[----:B------:R-:W-:Y:S01]  /*6a40*/  SHF.R.U32.HI R62, RZ, 0x10, R63 ;  /* 0x00000010ff3e7819 */ /* 0x000fe2000001163f */
[----:B------:R-:W-:Y:S01]  /*6a50*/  IMAD.U32 R63, R127, 0x10000, RZ ;  /* 0x000100007f3f7824 */ /* 0x000fe200078e00ff */
[----:B------:R-:W-:Y:S02]  /*6a60*/  SHF.R.U64 R65, R66, 0x10, R67 ;  /* 0x0000001042417819 */ /* 0x000fe40000001243 */
[----:B------:R-:W-:Y:S02]  /*6a70*/  SHF.L.U32 R56, R45, 0x10, RZ ;  /* 0x000000102d387819 */ /* 0x000fe400000006ff */
[----:B------:R-:W-:Y:S01]  /*6a80*/  PRMT R126, R126, 0x5410, R61 ;  /* 0x000054107e7e7816 */ /* 0x000fe2000000003d */
[----:B------:R-:W-:Y:S01]  /*6a90*/  IMAD.U32 R61, R123, 0x10000, RZ ;  /* 0x000100007b3d7824 */ /* 0x000fe200078e00ff */
[----:B------:R-:W-:-:S02]  /*6aa0*/  SHF.R.U32.HI R66, RZ, 0x10, R67 ;  /* 0x00000010ff427819 */ /* 0x000fc40000011643 */
[----:B------:R-:W-:Y:S01]  /*6ab0*/  PRMT R124, R124, 0x5410, R65 ;  /* 0x000054107c7c7816 */ /* 0x000fe20000000041 */
[C---:B------:R-:W-:Y:S01]  /*6ac0*/  FMUL.FTZ R65, R56.reuse, R63 ;  /* 0x0000003f38417220 */ /* 0x040fe20000410000 */
[----:B------:R-:W-:Y:S01]  /*6ad0*/  LOP3.LUT R57, R45, 0xffff0000, RZ, 0xc0, !PT ;  /* 0xffff00002d397812 */ /* 0x000fe200078ec0ff */
[----:B------:R-:W-:Y:S01]  /*6ae0*/  FMUL.FTZ R67, R56, R61 ;  /* 0x0000003d38437220 */ /* 0x000fe20000410000 */
[----:B------:R-:W-:Y:S02]  /*6af0*/  PRMT R125, R125, 0x5410, R66 ;  /* 0x000054107d7d7816 */ /* 0x000fe40000000042 */
[----:B------:R-:W-:Y:S01]  /*6b00*/  LOP3.LUT R60, R127, 0xffff0000, RZ, 0xc0, !PT ;  /* 0xffff00007f3c7812 */ /* 0x000fe200078ec0ff */
[C---:B------:R-:W-:Y:S01]  /*6b10*/  FFMA.FTZ R67, R52.reuse, R63, R67 ;  /* 0x0000003f34437223 */ /* 0x040fe20000010043 */
[----:B------:R-:W-:Y:S01]  /*6b20*/  PRMT R121, R121, 0x5410, R62 ;  /* 0x0000541079797816 */ /* 0x000fe2000000003e */
[----:B------:R-:W-:Y:S01]  /*6b30*/  FFMA.FTZ R62, R52, R61, -R65 ;  /* 0x0000003d343e7223 */ /* 0x000fe20000010841 */
[----:B------:R-:W-:Y:S01]  /*6b40*/  LOP3.LUT R56, R123, 0xffff0000, RZ, 0xc0, !PT ;  /* 0xffff00007b387812 */ /* 0x000fe200078ec0ff */
[----:B------:R-:W-:Y:S01]  /*6b50*/  FMUL.FTZ R64, R57, R60 ;  /* 0x0000003c39407220 */ /* 0x000fe20000410000 */
[----:B------:R-:W-:Y:S01]  /*6b60*/  LOP3.LUT R53, R13, 0xffff0000, RZ, 0xc0, !PT ;  /* 0xffff00000d357812 */ /* 0x000fe200078ec0ff */
[----:B------:R-:W-:Y:S01]  /*6b70*/  IMAD.U32 R61, R121, 0x10000, RZ ;  /* 0x00010000793d7824 */ /* 0x000fe200078e00ff */
[----:B------:R-:W-:Y:S01]  /*6b80*/  SHF.L.U32 R65, R125, 0x10, RZ ;  /* 0x000000107d417819 */ /* 0x000fe200000006ff */
[-C--:B------:R-:W-:Y:S01]  /*6b90*/  FMUL.FTZ R52, R57, R56.reuse ;  /* 0x0000003839347220 */ /* 0x080fe20000410000 */
[----:B------:R-:W-:Y:S01]  /*6ba0*/  LOP3.LUT R55, R44, 0xffff0000, RZ, 0xc0, !PT ;  /* 0xffff00002c377812 */ /* 0x000fe200078ec0ff */
[----:B------:R-:W-:Y:S01]  /*6bb0*/  FFMA.FTZ R57, R53, R56, -R64 ;  /* 0x0000003835397223 */ /* 0x000fe20000010840 */
[----:B------:R-:W-:-:S02]  /*6bc0*/  IMAD.U32 R44, R15, 0x10000, RZ ;  /* 0x000100000f2c7824 */ /* 0x000fc400078e00ff */
[C---:B------:R-:W-:Y:S01]  /*6bd0*/  FMUL.FTZ R63, R58.reuse, R65 ;  /* 0x000000413a3f7220 */ /* 0x040fe20000410000 */
[----:B------:R-:W-:Y:S01]  /*6be0*/  LOP3.LUT R59, R47, 0xffff0000, RZ, 0xc0, !PT ;  /* 0xffff00002f3b7812 */ /* 0x000fe200078ec0ff */
[----:B------:R-:W-:Y:S01]  /*6bf0*/  FMUL.FTZ R58, R58, R61 ;  /* 0x0000003d3a3a7220 */ /* 0x000fe20000410000 */
[----:B------:R-:W-:Y:S01]  /*6c00*/  LOP3.LUT R56, R125, 0xffff0000, RZ, 0xc0, !PT ;  /* 0xffff00007d387812 */ /* 0x000fe200078ec0ff */
[----:B------:R-:W-:Y:S01]  /*6c10*/  FFMA.FTZ R60, R53, R60, R52 ;  /* 0x0000003c353c7223 */ /* 0x000fe20000010034 */
[----:B------:R-:W-:Y:S01]  /*6c20*/  PRMT R122, R122, 0x5410, R79 ;  /* 0x000054107a7a7816 */ /* 0x000fe2000000004f */
[C---:B------:R-:W-:Y:S01]  /*6c30*/  FFMA.FTZ R65, R44.reuse, R65, R58 ;  /* 0x000000412c417223 */ /* 0x040fe2000001003a */
[----:B------:R-:W-:Y:S01]  /*6c40*/  LOP3.LUT R52, R121, 0xffff0000, RZ, 0xc0, !PT ;  /* 0xffff000079347812 */ /* 0x000fe200078ec0ff */
[----:B------:R-:W-:Y:S01]  /*6c50*/  FFMA.FTZ R63, R44, R61, -R63 ;  /* 0x0000003d2c3f7223 */ /* 0x000fe2000001083f */
[----:B------:R-:W-:Y:S01]  /*6c60*/  LOP3.LUT R45, R15, 0xffff0000, RZ, 0xc0, !PT ;  /* 0xffff00000f2d7812 */ /* 0x000fe200078ec0ff */
        /* <DEDUP_REMOVED lines=13> */
[----:B------:R-:W-:Y:S01]  /*6d40*/  PRMT R120, R120, 0x5410, R77 ;  /* 0x0000541078787816 */ /* 0x000fe2000000004d */
        /* <DEDUP_REMOVED lines=31> */
.L_x_7071:
[----:B------:R-:W-:Y:S05]  /*6f40*/  BSYNC B2 ;  /* 0x0000000000027941 */ /* 0x000fea0003800000 */
.L_x_7070:
[----:B------:R-:W-:Y:S01]  /*6f50*/  ISETP.GE.AND P4, PT, R11, R110, PT ;  /* 0x0000006e0b00720c */ /* 0x000fe20003f86270 */
[----:B0-----:R0:W-:-:S12]  /*6f60*/  ST.E.128 desc[UR38][R48.64], R12 ;  /* 0x0000000c30007985 */ /* 0x0011d8000c101d26 */
[----:B------:R-:W-:-:S05]  /*6f70*/  @!P4 IMAD.WIDE R50, R11, 0x2, R50 ;  /* 0x000000020b32c825 */ /* 0x000fca00078e0232 */
[----:B----4-:R0:W-:Y:S02]  /*6f80*/  @!P4 ST.E.128 desc[UR38][R50.64], R44 ;  /* 0x0000002c3200c985 */ /* 0x0101e4000c101d26 */
.L_x_7069:
[----:B------:R-:W-:Y:S05]  /*6f90*/  BSYNC B1 ;  /* 0x0000000000017941 */ /* 0x000fea0003800000 */
.L_x_7068:
[----:B------:R-:W-:-:S03]  /*6fa0*/  UMOV UR4, 0xffffffff ;  /* 0xffffffff00047882 */ /* 0x000fc60000000000 */
[----:B------:R-:W-:Y:S05]  /*6fb0*/  BRA.DIV UR4, `(.L_x_7072) ;  /* 0x0000014604647947 */ /* 0x000fea000b800000 */
[----:B0-----:R-:W0:Y:S04]  /*6fc0*/  SHFL.IDX PT, R108, R108, 0x3, 0x181f ;  /* 0x00781f006c6c7f89 */ /* 0x001e2800000e0000 */
[----:B------:R0:W0:Y:S02]  /*6fd0*/  SHFL.IDX PT, R50, R109, 0x3, 0x181f ;  /* 0x00781f006d327f89 */ /* 0x00002400000e0000 */
.L_x_7344:
[----:B------:R-:W-:-:S13]  /*6fe0*/  ISETP.GE.OR P4, PT, R218, R98, P1 ;  /* 0x00000062da00720c */ /* 0x000fda0000f86670 */
[----:B------:R-:W-:Y:S05]  /*6ff0*/  @P4 BRA `(.L_x_7045) ;  /* 0x0000000c008c4947 */ /* 0x000fea0003800000 */
[----:B------:R-:W-:Y:S01]  /*7000*/  SEL R112, R37, R112, !P0 ;  /* 0x0000007025707207 */ /* 0x000fe20004000000 */
[----:B------:R-:W-:Y:S01]  /*7010*/  BSSY B1, `(.L_x_7073) ;  /* 0x0000070000017945 */ /* 0x000fe20003800000 */
[C---:B0-----:R-:W-:Y:S02]  /*7020*/  LEA R48, P4, R43.reuse, R50, 0x1 ;  /* 0x000000322b307211 */ /* 0x041fe400078808ff */
[----:B------:R-:W-:Y:S02]  /*7030*/  SHF.R.S32.HI R11, RZ, 0x1f, R112 ;  /* 0x0000001fff0b7819 */ /* 0x000fe40000011470 */
[----:B------:R-:W-:Y:S02]  /*7040*/  LEA.HI.X R49, R43, R108, R83, 0x1, P4 ;  /* 0x0000006c2b317211 */ /* 0x000fe400020f0c53 */
[----:B------:R-:W-:-:S04]  /*7050*/  LEA.HI R112, R11, R112, RZ, 0x4 ;  /* 0x000000700b707211 */ /* 0x000fc800078f20ff */
[----:B------:R-:W-:-:S04]  /*7060*/  LEA.HI.SX32 R112, R112, R81, 0x1c ;  /* 0x0000005170707211 */ /* 0x000fc800078fe2ff */
[----:B----4-:R-:W-:Y:S02]  /*7070*/  SHF.R.S32.HI R13, RZ, 0x1f, R112 ;  /* 0x0000001fff0d7819 */ /* 0x010fe40000011470 */
        /* <DEDUP_REMOVED lines=14> */
[----:B------:R-:W-:Y:S01]  /*7160*/  SHF.R.U64 R63, R68, 0x10, R69 ;  /* 0x00000010443f7819 */ /* 0x000fe20000001245 */
[----:B0-----:R-:W-:Y:S01]  /*7170*/  IMAD.U32 R51, R13, 0x10000, RZ ;  /* 0x000100000d337824 */ /* 0x001fe200078e00ff */
[----:B------:R-:W-:Y:S01]  /*7180*/  SHF.R.U64 R61, R72, 0x10, R73 ;  /* 0x00000010483d7819 */ /* 0x000fe20000001249 */
[----:B----4-:R-:W-:Y:S01]  /*7190*/  IMAD.U32 R57, R47, 0x10000, RZ ;  /* 0x000100002f397824 */ /* 0x010fe200078e00ff */
[----:B------:R-:W-:Y:S01]  /*71a0*/  SHF.R.U32.HI R68, RZ, 0x10, R69 ;  /* 0x00000010ff447819 */ /* 0x000fe20000011645 */
[----:B------:R-:W-:Y:S01]  /*71b0*/  IMAD.U32 R53, R44, 0x10000, RZ ;  /* 0x000100002c357824 */ /* 0x000fe200078e00ff */
[----:B------:R-:W-:Y:S02]  /*71c0*/  SHF.R.U32.HI R72, RZ, 0x10, R73 ;  /* 0x00000010ff487819 */ /* 0x000fe40000011649 */
[----:B------:R-:W-:Y:S02]  /*71d0*/  SHF.R.U64 R60, R70, 0x10, R71 ;  /* 0x00000010463c7819 */ /* 0x000fe40000001247 */
[----:B------:R-:W-:-:S02]  /*71e0*/  PRMT R115, R115, 0x5410, R68 ;  /* 0x0000541073737816 */ /* 0x000fc40000000044 */
[----:B------:R-:W-:Y:S02]  /*71f0*/  PRMT R119, R119, 0x5410, R72 ;  /* 0x0000541077777816 */ /* 0x000fe40000000048 */
[----:B------:R-:W-:Y:S02]  /*7200*/  SHF.L.U32 R55, R45, 0x10, RZ ;  /* 0x000000102d377819 */ /* 0x000fe400000006ff */
[----:B------:R-:W-:Y:S01]  /*7210*/  PRMT R111, R111, 0x5410, R60 ;  /* 0x000054106f6f7816 */ /* 0x000fe2000000003c */
[----:B------:R-:W-:Y:S01]  /*7220*/  IMAD.U32 R62, R119, 0x10000, RZ ;  /* 0x00010000773e7824 */ /* 0x000fe200078e00ff */
[----:B------:R-:W-:Y:S01]  /*7230*/  SHF.R.U32.HI R70, RZ, 0x10, R71 ;  /* 0x00000010ff467819 */ /* 0x000fe20000011647 */
[----:B------:R-:W-:Y:S01]  /*7240*/  IMAD.U32 R60, R115, 0x10000, RZ ;  /* 0x00010000733c7824 */ /* 0x000fe200078e00ff */
[--C-:B------:R-:W-:Y:S01]  /*7250*/  SHF.R.U64 R59, R74, 0x10, R75.reuse ;  /* 0x000000104a3b7819 */ /* 0x100fe2000000124b */
[C---:B------:R-:W-:Y:S01]  /*7260*/  FMUL.FTZ R64, R55.reuse, R62 ;  /* 0x0000003e37407220 */ /* 0x040fe20000410000 */
[----:B------:R-:W-:Y:S01]  /*7270*/  SHF.R.U32.HI R74, RZ, 0x10, R75 ;  /* 0x00000010ff4a7819 */ /* 0x000fe2000001164b */
[-C--:B------:R-:W-:Y:S01]  /*7280*/  FMUL.FTZ R66, R55, R60.reuse ;  /* 0x0000003c37427220 */ /* 0x080fe20000410000 */
[----:B------:R-:W-:Y:S01]  /*7290*/  PRMT R113, R113, 0x5410, R70 ;  /* 0x0000541071717816 */ /* 0x000fe20000000046 */
[----:B------:R-:W-:Y:S01]  /*72a0*/  FFMA.FTZ R64, R51, R60, -R64 ;  /* 0x0000003c33407223 */ /* 0x000fe20000010840 */
[----:B------:R-:W-:Y:S01]  /*72b0*/  PRMT R117, R117, 0x5410, R74 ;  /* 0x0000541075757816 */ /* 0x000fe2000000004a */
[----:B------:R-:W-:Y:S01]  /*72c0*/  FFMA.FTZ R66, R51, R62, R66 ;  /* 0x0000003e33427223 */ /* 0x000fe20000010042 */
[----:B------:R-:W-:Y:S01]  /*72d0*/  LOP3.LUT R56, R45, 0xffff0000, RZ, 0xc0, !PT ;  /* 0xffff00002d387812 */ /* 0x000fe200078ec0ff */
[----:B------:R-:W-:Y:S01]  /*72e0*/  IMAD.U32 R51, R113, 0x10000, RZ ;  /* 0x0001000071337824 */ /* 0x000fe200078e00ff */
[----:B------:R-:W-:-:S02]  /*72f0*/  LOP3.LUT R119, R119, 0xffff0000, RZ, 0xc0, !PT ;  /* 0xffff000077777812 */ /* 0x000fc400078ec0ff */
[----:B------:R-:W-:Y:S02]  /*7300*/  LOP3.LUT R115, R115, 0xffff0000, RZ, 0xc0, !PT ;  /* 0xffff000073737812 */ /* 0x000fe400078ec0ff */
[----:B------:R-:W-:Y:S02]  /*7310*/  SHF.L.U32 R55, R117, 0x10, RZ ;  /* 0x0000001075377819 */ /* 0x000fe400000006ff */
[----:B------:R-:W-:Y:S01]  /*7320*/  PRMT R118, R118, 0x5410, R61 ;  /* 0x0000541076767816 */ /* 0x000fe2000000003d */
[----:B------:R-:W-:Y:S01]  /*7330*/  FMUL.FTZ R61, R56, R115 ;  /* 0x00000073383d7220 */ /* 0x000fe20000410000 */
[----:B------:R-:W-:Y:S01]  /*7340*/  PRMT R116, R116, 0x5410, R59 ;  /* 0x0000541074747816 */ /* 0x000fe2000000003b */
[----:B------:R-:W-:Y:S01]  /*7350*/  FMUL.FTZ R59, R56, R119 ;  /* 0x00000077383b7220 */ /* 0x000fe20000410000 */
[----:B------:R-:W-:Y:S01]  /*7360*/  LOP3.LUT R54, R44, 0xffff0000, RZ, 0xc0, !PT ;  /* 0xffff00002c367812 */ /* 0x000fe200078ec0ff */
[----:B------:R-:W-:Y:S01]  /*7370*/  IMAD.U32 R44, R15, 0x10000, RZ ;  /* 0x000100000f2c7824 */ /* 0x000fe200078e00ff */
[----:B------:R-:W-:Y:S01]  /*7380*/  LOP3.LUT R52, R13, 0xffff0000, RZ, 0xc0, !PT ;  /* 0xffff00000d347812 */ /* 0x000fe200078ec0ff */
[----:B------:R-:W-:Y:S01]  /*7390*/  FMUL.FTZ R56, R57, R51 ;  /* 0x0000003339387220 */ /* 0x000fe20000410000 */
[----:B------:R-:W-:Y:S01]  /*73a0*/  LOP3.LUT R58, R47, 0xffff0000, RZ, 0xc0, !PT ;  /* 0xffff00002f3a7812 */ /* 0x000fe200078ec0ff */
[----:B------:R-:W-:Y:S01]  /*73b0*/  IMAD.U32 R13, R12, 0x10000, RZ ;  /* 0x000100000c0d7824 */ /* 0x000fe200078e00ff */
[----:B------:R-:W-:Y:S01]  /*73c0*/  LOP3.LUT R117, R117, 0xffff0000, RZ, 0xc0, !PT ;  /* 0xffff000075757812 */ /* 0x000fe200078ec0ff */
[-C--:B------:R-:W-:Y:S01]  /*73d0*/  FFMA.FTZ R60, R44, R55.reuse, R56 ;  /* 0x000000372c3c7223 */ /* 0x080fe20000010038 */
[----:B------:R-:W-:Y:S01]  /*73e0*/  PRMT R114, R114, 0x5410, R63 ;  /* 0x0000541072727816 */ /* 0x000fe2000000003f */
[----:B------:R-:W-:Y:S01]  /*73f0*/  FMUL.FTZ R63, R57, R55 ;  /* 0x00000037393f7220 */ /* 0x000fe20000410000 */
[----:B------:R-:W-:Y:S01]  /*7400*/  LOP3.LUT R113, R113, 0xffff0000, RZ, 0xc0, !PT ;  /* 0xffff000071717812 */ /* 0x000fe200078ec0ff */
[C---:B------:R-:W-:Y:S01]  /*7410*/  FFMA.FTZ R59, R52.reuse, R115, -R59 ;  /* 0x00000073343b7223 */ /* 0x040fe2000001083b */
[----:B------:R-:W-:Y:S01]  /*7420*/  LOP3.LUT R45, R15, 0xffff0000, RZ, 0xc0, !PT ;  /* 0xffff00000f2d7812 */ /* 0x000fe200078ec0ff */
[----:B------:R-:W-:Y:S01]  /*7430*/  FFMA.FTZ R61, R52, R119, R61 ;  /* 0x00000077343d7223 */ /* 0x000fe2000001003d */
[----:B------:R-:W-:Y:S01]  /*7440*/  FMUL.FTZ R56, R58, R117 ;  /* 0x000000753a387220 */ /* 0x000fe20000410000 */
[----:B------:R-:W-:Y:S01]  /*7450*/  FFMA.FTZ R63, R44, R51, -R63 ;  /* 0x000000332c3f7223 */ /* 0x000fe2000001083f */
[----:B------:R-:W-:-:S02]  /*7460*/  IMAD.U32 R52, R118, 0x10000, RZ ;  /* 0x0001000076347824 */ /* 0x000fc400078e00ff */
[-C--:B------:R-:W-:Y:S01]  /*7470*/  FMUL.FTZ R62, R58, R113.reuse ;  /* 0x000000713a3e7220 */ /* 0x080fe20000410000 */
[----:B------:R-:W-:Y:S02]  /*7480*/  IMAD.U32 R44, R114, 0x10000, RZ ;  /* 0x00010000722c7824 */ /* 0x000fe400078e00ff */
[----:B------:R-:W-:Y:S01]  /*7490*/  FFMA.FTZ R58, R45, R113, -R56 ;  /* 0x000000712d3a7223 */ /* 0x000fe20000010838 */
[C---:B------:R-:W-:Y:S01]  /*74a0*/  FMUL.FTZ R56, R53.reuse, R52 ;  /* 0x0000003435387220 */ /* 0x040fe20000410000 */
[----:B------:R-:W-:Y:S01]  /*74b0*/  LOP3.LUT R55, R118, 0xffff0000, RZ, 0xc0, !PT ;  /* 0xffff000076377812 */ /* 0x000fe200078ec0ff */
[-C--:B------:R-:W-:Y:S01]  /*74c0*/  FMUL.FTZ R53, R53, R44.reuse ;  /* 0x0000002c35357220 */ /* 0x080fe20000410000 */
[----:B------:R-:W-:Y:S01]  /*74d0*/  LOP3.LUT R12, R12, 0xffff0000, RZ, 0xc0, !PT ;  /* 0xffff00000c0c7812 */ /* 0x000fe200078ec0ff */
[----:B------:R-:W-:Y:S01]  /*74e0*/  IMAD.U32 R47, R46, 0x10000, RZ ;  /* 0x000100002e2f7824 */ /* 0x000fe200078e00ff */
[----:B------:R-:W-:Y:S01]  /*74f0*/  LOP3.LUT R51, R114, 0xffff0000, RZ, 0xc0, !PT ;  /* 0xffff000072337812 */ /* 0x000fe200078ec0ff */
[----:B------:R-:W-:Y:S01]  /*7500*/  FFMA.FTZ R117, R45, R117, R62 ;  /* 0x000000752d757223 */ /* 0x000fe2000001003e */
        /* <DEDUP_REMOVED lines=9> */
[-C--:B------:R-:W-:Y:S01]  /*75a0*/  FMUL.FTZ R57, R54, R51.reuse ;  /* 0x0000003336397220 */ /* 0x080fe20000410000 */
[----:B------:R-:W-:Y:S01]  /*75b0*/  FFMA.FTZ R45, R12, R51, -R45 ;  /* 0x000000330c2d7223 */ /* 0x000fe2000001082d */
[----:B------:R-:W-:Y:S01]  /*75c0*/  LOP3.LUT R14, R14, 0xffff0000, RZ, 0xc0, !PT ;  /* 0xffff00000e0e7812 */ /* 0x000fe200078ec0ff */
[C---:B------:R-:W-:Y:S01]  /*75d0*/  FMUL.FTZ R54, R47.reuse, R52 ;  /* 0x000000342f367220 */ /* 0x040fe20000410000 */
[C---:B------:R-:W-:Y:S01]  /*75e0*/  FMUL.FTZ R51, R46.reuse, R13 ;  /* 0x0000000d2e337220 */ /* 0x040fe20000410000 */
[-C--:B------:R-:W-:Y:S01]  /*75f0*/  FMUL.FTZ R47, R47, R44.reuse ;  /* 0x0000002c2f2f7220 */ /* 0x080fe20000410000 */
[----:B------:R-:W-:Y:S01]  /*7600*/  FMUL.FTZ R46, R46, R111 ;  /* 0x0000006f2e2e7220 */ /* 0x000fe20000410000 */
[----:B------:R-:W-:Y:S01]  /*7610*/  FFMA.FTZ R12, R12, R55, R57 ;  /* 0x000000370c0c7223 */ /* 0x000fe20000010039 */
[C---:B------:R-:W-:Y:S01]  /*7620*/  FFMA.FTZ R54, R15.reuse, R44, -R54 ;  /* 0x0000002c0f367223 */ /* 0x040fe20000010836 */
[----:B------:R-:W-:Y:S01]  /*7630*/  FFMA.FTZ R47, R15, R52, R47 ;  /* 0x000000340f2f7223 */ /* 0x000fe2000001002f */
        /* <DEDUP_REMOVED lines=12> */
[----:B------:R-:W-:-:S07]  /*7700*/  MOV R47, R60 ;  /* 0x0000003c002f7202 */ /* 0x000fce0000000f00 */
.L_x_7074:
[----:B------:R-:W-:Y:S05]  /*7710*/  BSYNC B1 ;  /* 0x0000000000017941 */ /* 0x000fea0003800000 */
.L_x_7073:
[----:B0-----:R0:W-:Y:S01]  /*7720*/  ST.E.128 desc[UR38][R48.64], R12 ;  /* 0x0000000c30007985 */ /* 0x0011e2000c101d26 */
[----:B------:R-:W-:Y:S01]  /*7730*/  ISETP.GE.AND P3, PT, R11, R110, PT ;  /* 0x0000006e0b00720c */ /* 0x000fe20003f66270 */
[----:B------:R-:W-:-:S12]  /*7740*/  IMAD.MOV.U32 R51, RZ, RZ, R108 ;  /* 0x000000ffff337224 */ /* 0x000fd800078e006c */
[----:B------:R-:W-:Y:S05]  /*7750*/  @P3 BRA `(.L_x_7045) ;  /* 0x0000000400b43947 */ /* 0x000fea0003800000 */
[----:B0-----:R-:W-:-:S05]  /*7760*/  IMAD.WIDE R12, R11, 0x2, R50 ;  /* 0x000000020b0c7825 */ /* 0x001fca00078e0232 */
[----:B----4-:R0:W-:Y:S01]  /*7770*/  ST.E.128 desc[UR38][R12.64], R44 ;  /* 0x0000002c0c007985 */ /* 0x0101e2000c101d26 */
[----:B------:R-:W-:Y:S05]  /*7780*/  BRA `(.L_x_7045) ;  /* 0x0000000400a87947 */ /* 0x000fea0003800000 */
.L_x_7004:
[----:B------:R-:W-:-:S13]  /*7790*/  ISETP.NE.AND P5, PT, R157, 0x3, PT ;  /* 0x000000039d00780c */ /* 0x000fda0003fa5270 */
[----:B------:R-:W-:Y:S05]  /*77a0*/  @!P5 BRA `(.L_x_7075) ;  /* 0x000000000004d947 */ /* 0x000fea0003800000 */
[----:B------:R-:W-:Y:S01]  /*77b0*/  BPT.TRAP 0x1 ;  /* 0x000000040000795c */ /* 0x000fe20000300000 */
.L_x_7075:
[----:B------:R-:W-:Y:S01]  /*77c0*/  IMAD R92, R155, 0x8, R156 ;  /* 0x000000089b5c7824 */ /* 0x000fe200078e029c */
[----:B------:R-:W-:Y:S01]  /*77d0*/  SHF.L.U32 R103, R154, 0x1f, RZ ;  /* 0x0000001f9a677819 */ /* 0x000fe200000006ff */
[----:B------:R-:W-:Y:S01]  /*77e0*/  BSSY B1, `(.L_x_7076) ;  /* 0x0000004000017945 */ /* 0x000fe20003800000 */
[----:B------:R-:W-:Y:S02]  /*77f0*/  SHF.R.S32.HI R100, RZ, 0x1f, R101 ;  /* 0x0000001fff647819 */ /* 0x000fe40000011465 */
[----:B------:R-:W0:Y:S02]  /*7800*/  SYNCS.PHASECHK.TRANS64.TRYWAIT P3, [R92+URZ+0x28890], R103 ;  /* 0x028890675c0075a7 */ /* 0x000e24000806017f */
[----:B0-----:R-:W-:Y:S05]  /*7810*/  @!P3 BRA `(.L_x_7077) ;  /* 0x0000013c0098b947 */ /* 0x001fea0003800000 */
.L_x_7345:
[----:B------:R-:W-:Y:S05]  /*7820*/  BSYNC B1 ;  /* 0x0000000000017941 */ /* 0x000fea0003800000 */
.L_x_7076:
        /* <DEDUP_REMOVED lines=27> */
.L_x_7349:
[----:B------:R-:W-:Y:S04]  /*79e0*/  BSSY B1, `(.L_x_7079) ;  /* 0x000000d000017945 */ /* 0x000fe80003800000 */
[----:B------:R-:W-:Y:S05]  /*79f0*/  @!P3 BRA `(.L_x_7080) ;  /* 0x00000000002cb947 */ /* 0x000fea0003800000 */
[----:B------:R-:W-:Y:S02]  /*7a00*/  ULDC UR4, c[0x0][0x2f4] ;  /* 0x0000bd0000047ab9 */ /* 0x000fe40000000800 */
[----:B------:R-:W-:-:S13]  /*7a10*/  ISETP.GE.AND P3, PT, R16, UR4, PT ;  /* 0x0000000410007c0c */ /* 0x000fda000bf66270 */
[----:B---3--:R-:W-:-:S04]  /*7a20*/  @!P3 LEA R50, P4, R16, R14, 0x1 ;  /* 0x0000000e1032b211 */ /* 0x008fc800078808ff */
[----:B--2---:R-:W-:Y:S02]  /*7a30*/  @!P3 LEA.HI.X R51, R16, R45, R17, 0x1, P4 ;  /* 0x0000002d1033b211 */ /* 0x004fe400020f0c11 */
[----:B------:R-:W-:-:S13]  /*7a40*/  ISETP.GE.AND P4, PT, R22, UR4, PT ;  /* 0x0000000416007c0c */ /* 0x000fda000bf86270 */
[C---:B------:R-:W-:Y:S02]  /*7a50*/  @!P4 LEA R48, P6, R22.reuse, R14, 0x1 ;  /* 0x0000000e1630c211 */ /* 0x040fe400078c08ff */
[----:B------:R-:W2:Y:S02]  /*7a60*/  @!P3 LDS.128 R12, [R94+0x18400] ;  /* 0x018400005e0cb984 */ /* 0x000ea40000000c00 */
[----:B------:R-:W-:Y:S02]  /*7a70*/  @!P4 LEA.HI.X R49, R22, R45, R2, 0x1, P6 ;  /* 0x0000002d1631c211 */ /* 0x000fe400030f0c02 */
[----:B--2---:R-:W-:Y:S04]  /*7a80*/  @!P3 ST.E.128 desc[UR38][R50.64], R12 ;  /* 0x0000000c3200b985 */ /* 0x004fe8000c101d26 */
[----:B------:R-:W2:Y:S04]  /*7a90*/  @!P4 LDS.128 R12, [R94+0x1c400] ;  /* 0x01c400005e0cc984 */ /* 0x000ea80000000c00 */
[----:B--2---:R4:W-:Y:S02]  /*7aa0*/  @!P4 ST.E.128 desc[UR38][R48.64], R12 ;  /* 0x0000000c3000c985 */ /* 0x0049e4000c101d26 */
.L_x_7080:
[----:B------:R-:W-:Y:S05]  /*7ab0*/  BSYNC B1 ;  /* 0x0000000000017941 */ /* 0x000fea0003800000 */
.L_x_7079:
[----:B------:R-:W-:-:S03]  /*7ac0*/  UMOV UR4, 0xffffffff ;  /* 0xffffffff00047882 */ /* 0x000fc60000000000 */
[----:B------:R-:W-:Y:S05]  /*7ad0*/  BRA.DIV UR4, `(.L_x_7081) ;  /* 0x0000013e04447947 */ /* 0x000fea000b800000 */
[----:B--2---:R2:W0:Y:S04]  /*7ae0*/  SHFL.IDX PT, R45, R46, 0x1, 0x181f ;  /* 0x00381f002e2d7f89 */ /* 0x00442800000e0000 */
[----:B---34-:R2:W3:Y:S02]  /*7af0*/  SHFL.IDX PT, R14, R44, 0x1, 0x181f ;  /* 0x00381f002c0e7f89 */ /* 0x0184e400000e0000 */
.L_x_7353:
[----:B------:R-:W-:Y:S01]  /*7b00*/  ISETP.GE.AND P3, PT, R47, 0x21, PT ;  /* 0x000000212f00780c */ /* 0x000fe20003f66270 */
[----:B------:R-:W-:-:S12]  /*7b10*/  BSSY B1, `(.L_x_7082) ;  /* 0x000000d000017945 */ /* 0x000fd80003800000 */
[----:B------:R-:W-:Y:S05]  /*7b20*/  @!P3 BRA `(.L_x_7083) ;  /* 0x00000000002cb947 */ /* 0x000fea0003800000 */
[----:B------:R-:W-:Y:S02]  /*7b30*/  ULDC UR4, c[0x0][0x2f4] ;  /* 0x0000bd0000047ab9 */ /* 0x000fe40000000800 */
[----:B------:R-:W-:-:S13]  /*7b40*/  ISETP.GE.AND P3, PT, R16, UR4, PT ;  /* 0x0000000410007c0c */ /* 0x000fda000bf66270 */
[----:B---3--:R-:W-:-:S04]  /*7b50*/  @!P3 LEA R50, P4, R16, R14, 0x1 ;  /* 0x0000000e1032b211 */ /* 0x008fc800078808ff */
[----:B0-----:R-:W-:Y:S02]  /*7b60*/  @!P3 LEA.HI.X R51, R16, R45, R17, 0x1, P4 ;  /* 0x0000002d1033b211 */ /* 0x001fe400020f0c11 */
[----:B------:R-:W-:-:S13]  /*7b70*/  ISETP.GE.AND P4, PT, R22, UR4, PT ;  /* 0x0000000416007c0c */ /* 0x000fda000bf86270 */
[C---:B------:R-:W-:Y:S02]  /*7b80*/  @!P4 LEA R48, P6, R22.reuse, R14, 0x1 ;  /* 0x0000000e1630c211 */ /* 0x040fe400078c08ff */
[----:B------:R-:W0:Y:S02]  /*7b90*/  @!P3 LDS.128 R12, [R94+0x19400] ;  /* 0x019400005e0cb984 */ /* 0x000e240000000c00 */
[----:B------:R-:W-:Y:S02]  /*7ba0*/  @!P4 LEA.HI.X R49, R22, R45, R2, 0x1, P6 ;  /* 0x0000002d1631c211 */ /* 0x000fe400030f0c02 */
[----:B0-----:R-:W-:Y:S04]  /*7bb0*/  @!P3 ST.E.128 desc[UR38][R50.64], R12 ;  /* 0x0000000c3200b985 */ /* 0x001fe8000c101d26 */
[----:B------:R-:W0:Y:S04]  /*7bc0*/  @!P4 LDS.128 R12, [R94+0x1d400] ;  /* 0x01d400005e0cc984 */ /* 0x000e280000000c00 */
[----:B0-----:R4:W-:Y:S02]  /*7bd0*/  @!P4 ST.E.128 desc[UR38][R48.64], R12 ;  /* 0x0000000c3000c985 */ /* 0x0019e4000c101d26 */
.L_x_7083:
[----:B------:R-:W-:Y:S05]  /*7be0*/  BSYNC B1 ;  /* 0x0000000000017941 */ /* 0x000fea0003800000 */
.L_x_7082:
[----:B------:R-:W-:-:S03]  /*7bf0*/  UMOV UR4, 0xffffffff ;  /* 0xffffffff00047882 */ /* 0x000fc60000000000 */
[----:B------:R-:W-:Y:S05]  /*7c00*/  BRA.DIV UR4, `(.L_x_7084) ;  /* 0x0000013e04407947 */ /* 0x000fea000b800000 */
[----:B0-----:R0:W0:Y:S04]  /*7c10*/  SHFL.IDX PT, R45, R46, 0x2, 0x181f ;  /* 0x00581f002e2d7f89 */ /* 0x00102800000e0000 */
[----:B---34-:R3:W4:Y:S02]  /*7c20*/  SHFL.IDX PT, R14, R44, 0x2, 0x181f ;  /* 0x00581f002c0e7f89 */ /* 0x01872400000e0000 */
.L_x_7357:
[----:B------:R-:W-:Y:S01]  /*7c30*/  ISETP.GE.AND P3, PT, R47, 0x41, PT ;  /* 0x000000412f00780c */ /* 0x000fe20003f66270 */
[----:B------:R-:W-:-:S12]  /*7c40*/  BSSY B1, `(.L_x_7085) ;  /* 0x000000d000017945 */ /* 0x000fd80003800000 */
[----:B------:R-:W-:Y:S05]  /*7c50*/  @!P3 BRA `(.L_x_7086) ;  /* 0x00000000002cb947 */ /* 0x000fea0003800000 */
[----:B------:R-:W-:Y:S02]  /*7c60*/  ULDC UR4, c[0x0][0x2f4] ;  /* 0x0000bd0000047ab9 */ /* 0x000fe40000000800 */
[----:B------:R-:W-:-:S13]  /*7c70*/  ISETP.GE.AND P3, PT, R16, UR4, PT ;  /* 0x0000000410007c0c */ /* 0x000fda000bf66270 */
[----:B----4-:R-:W-:-:S04]  /*7c80*/  @!P3 LEA R50, P4, R16, R14, 0x1 ;  /* 0x0000000e1032b211 */ /* 0x010fc800078808ff */
        /* <DEDUP_REMOVED lines=8> */
.L_x_7086:
[----:B------:R-:W-:Y:S05]  /*7d10*/  BSYNC B1 ;  /* 0x0000000000017941 */ /* 0x000fea0003800000 */
.L_x_7085:
[----:B------:R-:W-:-:S03]  /*7d20*/  UMOV UR4, 0xffffffff ;  /* 0xffffffff00047882 */ /* 0x000fc60000000000 */
[----:B------:R-:W-:Y:S05]  /*7d30*/  BRA.DIV UR4, `(.L_x_7087) ;  /* 0x0000013e043c7947 */ /* 0x000fea000b800000 */
[----:B0-----:R0:W0:Y:S04]  /*7d40*/  SHFL.IDX PT, R45, R46, 0x3, 0x181f ;  /* 0x00781f002e2d7f89 */ /* 0x00102800000e0000 */
[----:B----4-:R4:W0:Y:S02]  /*7d50*/  SHFL.IDX PT, R14, R44, 0x3, 0x181f ;  /* 0x00781f002c0e7f89 */ /* 0x01082400000e0000 */
.L_x_7361:
[----:B------:R-:W-:-:S13]  /*7d60*/  ISETP.GE.AND P3, PT, R47, 0x61, PT ;  /* 0x000000612f00780c */ /* 0x000fda0003f66270 */
[----:B------:R-:W-:Y:S05]  /*7d70*/  @!P3 BRA `(.L_x_7045) ;  /* 0x00000000002cb947 */ /* 0x000fea0003800000 */
[----:B------:R-:W-:Y:S02]  /*7d80*/  ULDC UR4, c[0x0][0x2f4] ;  /* 0x0000bd0000047ab9 */ /* 0x000fe40000000800 */
[----:B------:R-:W-:-:S13]  /*7d90*/  ISETP.GE.AND P3, PT, R16, UR4, PT ;  /* 0x0000000410007c0c */ /* 0x000fda000bf66270 */
[----:B012---:R-:W-:-:S04]  /*7da0*/  @!P3 LEA R46, P4, R16, R14, 0x1 ;  /* 0x0000000e102eb211 */ /* 0x007fc800078808ff */
[----:B------:R-:W-:Y:S02]  /*7db0*/  @!P3 LEA.HI.X R47, R16, R45, R17, 0x1, P4 ;  /* 0x0000002d102fb211 */ /* 0x000fe400020f0c11 */
[----:B------:R-:W-:-:S13]  /*7dc0*/  ISETP.GE.AND P4, PT, R22, UR4, PT ;  /* 0x0000000416007c0c */ /* 0x000fda000bf86270 */
[C---:B---34-:R-:W-:Y:S02]  /*7dd0*/  @!P4 LEA R44, P6, R22.reuse, R14, 0x1 ;  /* 0x0000000e162cc211 */ /* 0x058fe400078c08ff */
[----:B------:R-:W0:Y:S02]  /*7de0*/  @!P3 LDS.128 R12, [R94+0x1b400] ;  /* 0x01b400005e0cb984 */ /* 0x000e240000000c00 */
[----:B------:R-:W-:Y:S02]  /*7df0*/  @!P4 LEA.HI.X R45, R22, R45, R2, 0x1, P6 ;  /* 0x0000002d162dc211 */ /* 0x000fe400030f0c02 */
[----:B0-----:R-:W-:Y:S04]  /*7e00*/  @!P3 ST.E.128 desc[UR38][R46.64], R12 ;  /* 0x0000000c2e00b985 */ /* 0x001fe8000c101d26 */
[----:B------:R-:W0:Y:S04]  /*7e10*/  @!P4 LDS.128 R12, [R94+0x1f400] ;  /* 0x01f400005e0cc984 */ /* 0x000e280000000c00 */
[----:B0-----:R0:W-:Y:S02]  /*7e20*/  @!P4 ST.E.128 desc[UR38][R44.64], R12 ;  /* 0x0000000c2c00c985 */ /* 0x0011e4000c101d26 */
.L_x_7045:
[----:B------:R-:W-:Y:S05]  /*7e30*/  BSYNC B0 ;  /* 0x0000000000007941 */ /* 0x000fea0003800000 */
.L_x_7003:
[----:B------:R-:W5:Y:S01]  /*7e40*/  S2R R11, SR_TID.X ;  /* 0x00000000000b7919 */ /* 0x000f620000002100 */
        /* <DEDUP_REMOVED lines=8> */
[----:B-----5:R-:W-:Y:S01]  /*7ed0*/  LOP3.LUT R11, R11, 0x7f, RZ, 0xc0, !PT ;  /* 0x0000007f0b0b7812 */ /* 0x020fe200078ec0ff */
[----:B---3--:R3:W-:Y:S03]  /*7ee0*/  BAR.SYNC.DEFER_BLOCKING R97, 0x80 ;  /* 0x000200610000751d */ /* 0x0087e60000010000 */
[----:B------:R-:W-:-:S13]  /*7ef0*/  ISETP.NE.AND P3, PT, R11, RZ, PT ;  /* 0x000000ff0b00720c */ /* 0x000fda0003f65270 */
[----:B------:R-:W-:-:S05]  /*7f00*/  @!P3 VIADD R11, R92, 0x288a0 ;  /* 0x000288a05c0bb836 */ /* 0x000fca0000000000 */
[----:B------:R-:W-:-:S04]  /*7f10*/  @!P3 PRMT R11, RZ, 0x654, R11 ;  /* 0x00000654ff0bb816 */ /* 0x000fc8000000000b */
[----:B------:R3:W-:Y:S01]  /*7f20*/  @!P3 SYNCS.ARRIVE.TRANS64.RED.A1T0 RZ, [R11+URZ], RZ ;  /* 0x000000ff0bffb9a7 */ /* 0x0007e2000810043f */
[----:B------:R-:W-:Y:S05]  /*7f30*/  @!P5 BRA `(.L_x_7089) ;  /* 0x000000000004d947 */ /* 0x000fea0003800000 */
[----:B------:R-:W-:Y:S01]  /*7f40*/  BPT.TRAP 0x1 ;  /* 0x000000040000795c */ /* 0x000fe20000300000 */
.L_x_7089:
[----:B------:R-:W-:Y:S05]  /*7f50*/  BSYNC B0 ;  /* 0x0000000000007941 */ /* 0x000fea0003800000 */
.L_x_7088:
[----:B------:R-:W5:Y:S01]  /*7f60*/  SYNCS.PHASECHK.TRANS64.TRYWAIT P4, [R92+URZ+0x288b0], R103 ;  /* 0x0288b0675c0075a7 */ /* 0x000f62000808017f */
[----:B------:R-:W-:Y:S01]  /*7f70*/  ULDC UR36, c[0x0][0x2f4] ;  /* 0x0000bd0000247ab9 */ /* 0x000fe20000000800 */
[----:B------:R-:W-:Y:S04]  /*7f80*/  BSSY B0, `(.L_x_7090) ;  /* 0x0000002000007945 */ /* 0x000fe80003800000 */
[----:B-----5:R-:W-:Y:S05]  /*7f90*/  @!P4 BRA `(.L_x_7091) ;  /* 0x0000013800ecc947 */ /* 0x020fea0003800000 */
.L_x_7362:
[----:B------:R-:W-:Y:S05]  /*7fa0*/  BSYNC B0 ;  /* 0x0000000000007941 */ /* 0x000fea0003800000 */
.L_x_7090:
[----:B------:R-:W-:Y:S01]  /*7fb0*/  ULDC.64 UR4, c[0x0][0x328] ;  /* 0x0000ca0000047ab9 */ /* 0x000fe20000000a00 */
[----:B------:R-:W-:Y:S01]  /*7fc0*/  IMAD.IADD R98, R98, 0x1, -R153 ;  /* 0x0000000162627824 */ /* 0x000fe200078e0a99 */
[----:B------:R-:W-:Y:S01]  /*7fd0*/  BSSY B0, `(.L_x_7092) ;  /* 0x0000020000007945 */ /* 0x000fe20003800000 */
[----:B------:R-:W-:Y:S02]  /*7fe0*/  IMAD R100, R100, UR4, RZ ;  /* 0x0000000464647c24 */ /* 0x000fe4000f8e02ff */
[----:B01--4-:R-:W-:-:S04]  /*7ff0*/  IMAD.WIDE.U32 R12, R101, UR4, RZ ;  /* 0x00000004650c7c25 */ /* 0x013fc8000f8e00ff */
[----:B------:R-:W-:Y:S01]  /*8000*/  IMAD R101, R101, UR5, R100 ;  /* 0x0000000565657c24 */ /* 0x000fe2000f8e0264 */
[----:B------:R-:W-:Y:S02]  /*8010*/  ULDC.64 UR4, c[0x0][0x338] ;  /* 0x0000ce0000047ab9 */ /* 0x000fe40000000a00 */
[----:B------:R-:W-:Y:S02]  /*8020*/  IMAD R99, R99, UR4, RZ ;  /* 0x0000000463637c24 */ /* 0x000fe4000f8e02ff */
[----:B------:R-:W-:Y:S02]  /*8030*/  IADD3 R13, R13, R101, RZ ;  /* 0x000000650d0d7210 */ /* 0x000fe40007ffe0ff */
[C---:B------:R-:W-:Y:S02]  /*8040*/  IMAD R99, R102.reuse, UR5, R99 ;  /* 0x0000000566637c24 */ /* 0x040fe4000f8e0263 */
[----:B------:R-:W-:Y:S01]  /*8050*/  IMAD.WIDE.U32 R102, R102, UR4, R12 ;  /* 0x0000000466667c25 */ /* 0x000fe2000f8e000c */
[----:B------:R-:W-:-:S03]  /*8060*/  ULDC.64 UR4, c[0x0][0x330] ;  /* 0x0000cc0000047ab9 */ /* 0x000fc60000000a00 */
[----:B---3--:R-:W-:Y:S02]  /*8070*/  IMAD R11, R35, UR4, RZ ;  /* 0x00000004230b7c24 */ /* 0x008fe4000f8e02ff */
[----:B------:R-:W-:Y:S02]  /*8080*/  IMAD.IADD R103, R103, 0x1, R99 ;  /* 0x0000000167677824 */ /* 0x000fe400078e0263 */
[C---:B------:R-:W-:Y:S02]  /*8090*/  IMAD R11, R42.reuse, UR5, R11 ;  /* 0x000000052a0b7c24 */ /* 0x040fe4000f8e020b */
[----:B------:R-:W-:Y:S01]  /*80a0*/  IMAD.WIDE.U32 R12, R42, UR4, R102 ;  /* 0x000000042a0c7c25 */ /* 0x000fe2000f8e0066 */
[----:B------:R-:W-:-:S03]  /*80b0*/  ULDC.64 UR4, c[0x0][0x318] ;  /* 0x0000c60000047ab9 */ /* 0x000fc60000000a00 */
[----:B------:R-:W-:Y:S01]  /*80c0*/  IMAD.IADD R11, R13, 0x1, R11 ;  /* 0x000000010d0b7824 */ /* 0x000fe200078e020b */
[----:B------:R-:W-:-:S04]  /*80d0*/  LEA R48, P4, R12, UR4, 0x1 ;  /* 0x000000040c307c11 */ /* 0x000fc8000f8808ff */
[----:B------:R-:W-:Y:S01]  /*80e0*/  LEA.HI.X R11, R12, UR5, R11, 0x1, P4 ;  /* 0x000000050c0b7c11 */ /* 0x000fe2000a0f0c0b */
[----:B------:R0:W1:Y:S01]  /*80f0*/  SHFL.IDX PT, R47, R48, RZ, 0x181f ;  /* 0x00181fff302f7589 */ /* 0x00006200000e0000 */
[----:B------:R-:W-:-:S03]  /*8100*/  ISETP.GE.AND P4, PT, R98, 0x1, PT ;  /* 0x000000016200780c */ /* 0x000fc60003f86270 */
[----:B------:R0:W3:Y:S10]  /*8110*/  SHFL.IDX PT, R13, R11, RZ, 0x181f ;  /* 0x00181fff0b0d7589 */ /* 0x0000f400000e0000 */
[----:B0-----:R-:W-:Y:S05]  /*8120*/  @!P4 BRA `(.L_x_7093) ;  /* 0x000000000028c947 */ /* 0x001fea0003800000 */
[----:B------:R-:W-:-:S13]  /*8130*/  ISETP.GE.AND P4, PT, R16, UR36, PT ;  /* 0x0000002410007c0c */ /* 0x000fda000bf86270 */
[----:B-12---:R-:W-:-:S04]  /*8140*/  @!P4 LEA R44, P5, R16, R47, 0x1 ;  /* 0x0000002f102cc211 */ /* 0x006fc800078a08ff */
[----:B---3--:R-:W-:Y:S02]  /*8150*/  @!P4 LEA.HI.X R45, R16, R13, R17, 0x1, P5 ;  /* 0x0000000d102dc211 */ /* 0x008fe400028f0c11 */
[----:B------:R-:W-:-:S13]  /*8160*/  ISETP.GE.AND P5, PT, R22, UR36, PT ;  /* 0x0000002416007c0c */ /* 0x000fda000bfa6270 */
[----:B------:R-:W-:-:S04]  /*8170*/  @!P5 LEA R46, P6, R22, R47, 0x1 ;  /* 0x0000002f162ed211 */ /* 0x000fc800078c08ff */
[----:B------:R-:W-:Y:S02]  /*8180*/  @!P5 LEA.HI.X R47, R22, R13, R2, 0x1, P6 ;  /* 0x0000000d162fd211 */ /* 0x000fe400030f0c02 */
[----:B------:R-:W0:Y:S04]  /*8190*/  @!P4 LDS.128 R12, [R94+0x400] ;  /* 0x000400005e0cc984 */ /* 0x000e280000000c00 */
[----:B0-----:R-:W-:Y:S04]  /*81a0*/  @!P4 ST.E.128 desc[UR38][R44.64], R12 ;  /* 0x0000000c2c00c985 */ /* 0x001fe8000c101d26 */
[----:B------:R-:W0:Y:S04]  /*81b0*/  @!P5 LDS.128 R12, [R94+0x4400] ;  /* 0x004400005e0cd984 */ /* 0x000e280000000c00 */
[----:B0-----:R0:W-:Y:S02]  /*81c0*/  @!P5 ST.E.128 desc[UR38][R46.64], R12 ;  /* 0x0000000c2e00d985 */ /* 0x0011e4000c101d26 */
.L_x_7093:
[----:B------:R-:W-:Y:S05]  /*81d0*/  BSYNC B0 ;  /* 0x0000000000007941 */ /* 0x000fea0003800000 */
.L_x_7092:
[----:B------:R-:W-:Y:S01]  /*81e0*/  ISETP.GE.AND P4, PT, R98, 0x21, PT ;  /* 0x000000216200780c */ /* 0x000fe20003f86270 */
[----:B0--3--:R0:W3:Y:S01]  /*81f0*/  SHFL.IDX PT, R13, R11, 0x1, 0x181f ;  /* 0x00381f000b0d7f89 */ /* 0x0090e200000e0000 */
[----:B------:R-:W-:Y:S03]  /*8200*/  BSSY B0, `(.L_x_7094) ;  /* 0x000000d000007945 */ /* 0x000fe60003800000 */
[----:B-1----:R0:W1:Y:S08]  /*8210*/  SHFL.IDX PT, R47, R48, 0x1, 0x181f ;  /* 0x00381f00302f7f89 */ /* 0x00207000000e0000 */
        /* <DEDUP_REMOVED lines=11> */
.L_x_7095:
[----:B------:R-:W-:Y:S05]  /*82d0*/  BSYNC B0 ;  /* 0x0000000000007941 */ /* 0x000fea0003800000 */
.L_x_7094:
        /* <DEDUP_REMOVED lines=15> */
.L_x_7097:
[----:B------:R-:W-:Y:S05]  /*83d0*/  BSYNC B0 ;  /* 0x0000000000007941 */ /* 0x000fea0003800000 */
.L_x_7096:
[----:B------:R-:W-:Y:S01]  /*83e0*/  ISETP.GE.AND P4, PT, R98, 0x61, PT ;  /* 0x000000616200780c */ /* 0x000fe20003f86270 */
[----:B------:R-:W4:Y:S01]  /*83f0*/  SHFL.IDX PT, R11, R11, 0x3, 0x181f ;  /* 0x00781f000b0b7f89 */ /* 0x000f2200000e0000 */
[----:B------:R-:W-:Y:S03]  /*8400*/  BSSY B0, `(.L_x_7098) ;  /* 0x000000d000007945 */ /* 0x000fe60003800000 */
[----:B01----:R0:W1:Y:S08]  /*8410*/  SHFL.IDX PT, R47, R48, 0x3, 0x181f ;  /* 0x00781f00302f7f89 */ /* 0x00307000000e0000 */
[----:B0-----:R-:W-:Y:S05]  /*8420*/  @!P4 BRA `(.L_x_7099) ;  /* 0x000000000028c947 */ /* 0x001fea0003800000 */
[----:B------:R-:W-:-:S13]  /*8430*/  ISETP.GE.AND P4, PT, R16, UR36, PT ;  /* 0x0000002410007c0c */ /* 0x000fda000bf86270 */
[----:B---3--:R-:W0:Y:S01]  /*8440*/  @!P4 LDS.128 R12, [R94+0x3400] ;  /* 0x003400005e0cc984 */ /* 0x008e220000000c00 */
[----:B-12---:R-:W-:-:S04]  /*8450*/  @!P4 LEA R44, P5, R16, R47, 0x1 ;  /* 0x0000002f102cc211 */ /* 0x006fc800078a08ff */
[----:B----4-:R-:W-:Y:S02]  /*8460*/  @!P4 LEA.HI.X R45, R16, R11, R17, 0x1, P5 ;  /* 0x0000000b102dc211 */ /* 0x010fe400028f0c11 */
[----:B------:R-:W-:-:S13]  /*8470*/  ISETP.GE.AND P5, PT, R22, UR36, PT ;  /* 0x0000002416007c0c */ /* 0x000fda000bfa6270 */
[----:B------:R-:W-:-:S04]  /*8480*/  @!P5 LEA R46, P6, R22, R47, 0x1 ;  /* 0x0000002f162ed211 */ /* 0x000fc800078c08ff */
[----:B------:R-:W-:Y:S01]  /*8490*/  @!P5 LEA.HI.X R47, R22, R11, R2, 0x1, P6 ;  /* 0x0000000b162fd211 */ /* 0x000fe200030f0c02 */
[----:B0-----:R-:W-:Y:S04]  /*84a0*/  @!P4 ST.E.128 desc[UR38][R44.64], R12 ;  /* 0x0000000c2c00c985 */ /* 0x001fe8000c101d26 */
[----:B------:R-:W0:Y:S04]  /*84b0*/  @!P5 LDS.128 R12, [R94+0x7400] ;  /* 0x007400005e0cd984 */ /* 0x000e280000000c00 */
[----:B0-----:R0:W-:Y:S02]  /*84c0*/  @!P5 ST.E.128 desc[UR38][R46.64], R12 ;  /* 0x0000000c2e00d985 */ /* 0x0011e4000c101d26 */
.L_x_7099:
[----:B------:R-:W-:Y:S05]  /*84d0*/  BSYNC B0 ;  /* 0x0000000000007941 */ /* 0x000fea0003800000 */
.L_x_7098:
[----:B------:R-:W-:Y:S01]  /*84e0*/  @!PT LDS RZ, [RZ] ;  /* 0x00000000fffff984 */ /* 0x000fe20000000800 */
[----:B------:R-:W-:Y:S01]  /*84f0*/  @!PT LDS RZ, [RZ] ;  /* 0x00000000fffff984 */ /* 0x000fe20000000800 */
[----:B------:R-:W-:Y:S01]  /*8500*/  @!PT LDS RZ, [RZ] ;  /* 0x00000000fffff984 */ /* 0x000fe20000000800 */
[----:B------:R-:W-:Y:S01]  /*8510*/  @!PT LDS RZ, [RZ] ;  /* 0x00000000fffff984 */ /* 0x000fe20000000800 */
[----:B------:R5:W-:Y:S06]  /*8520*/  MEMBAR.ALL.CTA ;  /* 0x0000000000007992 */ /* 0x000bec0000008000 */
[----:B-----5:R-:W5:Y:S01]  /*8530*/  FENCE.VIEW.ASYNC.S ;  /* 0x00000000000073c6 */ /* 0x020f620000000000 */
[----:B------:R-:W-:Y:S01]  /*8540*/  @!P3 VIADD R92, R92, 0x288c0 ;  /* 0x000288c05c5cb836 */ /* 0x000fe20000000000 */
[----:B-----5:R0:W-:Y:S01]  /*8550*/  BAR.SYNC.DEFER_BLOCKING R97, 0x80 ;  /* 0x000200610000751d */ /* 0x0201e20000010000 */
[----:B------:R-:W-:Y:S01]  /*8560*/  ISETP.NE.AND P4, PT, R93, RZ, PT ;  /* 0x000000ff5d00720c */ /* 0x000fe20003f85270 */
[----:B------:R-:W-:-:S02]  /*8570*/  VIADD R155, R155, 0x1 ;  /* 0x000000019b9b7836 */ /* 0x000fc40000000000 */
[----:B------:R-:W-:-:S04]  /*8580*/  @!P3 PRMT R92, RZ, 0x654, R92 ;  /* 0x00000654ff5cb816 */ /* 0x000fc8000000005c */
[----:B------:R0:W-:Y:S01]  /*8590*/  @!P3 SYNCS.ARRIVE.TRANS64.RED.A1T0 RZ, [R92+URZ], RZ ;  /* 0x000000ff5cffb9a7 */ /* 0x0001e2000810043f */
[----:B------:R-:W-:-:S04]  /*85a0*/  ISETP.NE.AND P3, PT, R155, 0x2, PT ;  /* 0x000000029b00780c */ /* 0x000fc80003f65270 */
[----:B----4-:R-:W-:Y:S02]  /*85b0*/  SEL R11, RZ, 0x1, P3 ;  /* 0x00000001ff0b7807 */ /* 0x010fe40001800000 */
[----:B------:R-:W-:Y:S02]  /*85c0*/  SEL R155, R155, RZ, P3 ;  /* 0x000000ff9b9b7207 */ /* 0x000fe40001800000 */
[----:B------:R-:W-:Y:S01]  /*85d0*/  LOP3.LUT R154, R154, R11, RZ, 0x3c, !PT ;  /* 0x0000000b9a9a7212 */ /* 0x000fe200078e3cff */
[----:B0-----:R-:W-:Y:S06]  /*85e0*/  @P4 BRA `(.L_x_7100) ;  /* 0xffffff98006c4947 */ /* 0x001fec000383ffff */
[----:B------:R-:W0:Y:S01]  /*85f0*/  S2R R12, SR_TID.X ;  /* 0x00000000000c7919 */ /* 0x000e220000002100 */
[----:B------:R-:W-:Y:S02]  /*8600*/  PLOP3.LUT P0, PT, PT, PT, PT, 0x8, 0x0 ;  /* 0x000000000000781c */ /* 0x000fe40003f0e170 */
[----:B0-----:R-:W-:-:S04]  /*8610*/  SHF.R.U32.HI R12, RZ, 0x7, R12 ;  /* 0x00000007ff0c7819 */ /* 0x001fc8000001160c */
[----:B------:R-:W-:-:S13]  /*8620*/  ISETP.NE.AND P4, PT, R12, 0x1, PT ;  /* 0x000000010c00780c */ /* 0x000fda0003f85270 */
[----:B------:R-:W-:Y:S06]  /*8630*/  @!P4 BAR.ARV 0x9, 0x100 ;  /* 0x024400000000cb1d */ /* 0x000fec0000002000 */
.L_x_6998:
[----:B------:R-:W-:Y:S01]  /*8640*/  ISETP.GE.AND P2, PT, R96, 0x1, PT ;  /* 0x000000016000780c */ /* 0x000fe20003f46270 */
[----:B------:R-:W-:Y:S01]  /*8650*/  IMAD.MOV.U32 R3, RZ, RZ, RZ ;  /* 0x000000ffff037224 */ /* 0x000fe200078e00ff */
[----:B------:R-:W-:Y:S01]  /*8660*/  PLOP3.LUT P1, PT, PT, PT, PT, 0x80, 0x0 ;  /* 0x000000000000781c */ /* 0x000fe20003f2f070 */
[----:B------:R-:W-:Y:S01]  /*8670*/  IMAD.MOV.U32 R0, RZ, RZ, RZ ;  /* 0x000000ffff007224 */ /* 0x000fe200078e00ff */
[----:B------:R-:W-:Y:S02]  /*8680*/  MOV R151, RZ ;  /* 0x000000ff00977202 */ /* 0x000fe40000000f00 */
[----:B------:R-:W-:Y:S02]  /*8690*/  CS2R R64, SRZ ;  /* 0x0000000000407805 */ /* 0x000fe4000001ff00 */
[----:B------:R-:W-:Y:S02]  /*86a0*/  CS2R R36, SRZ ;  /* 0x0000000000247805 */ /* 0x000fe4000001ff00 */
[----:B------:R-:W-:-:S02]  /*86b0*/  CS2R R66, SRZ ;  /* 0x0000000000427805 */ /* 0x000fc4000001ff00 */
[----:B------:R-:W-:Y:S02]  /*86c0*/  CS2R R38, SRZ ;  /* 0x0000000000267805 */ /* 0x000fe4000001ff00 */
[----:B------:R-:W-:Y:S02]  /*86d0*/  CS2R R68, SRZ ;  /* 0x0000000000447805 */ /* 0x000fe4000001ff00 */
[----:B------:R-:W-:Y:S02]  /*86e0*/  CS2R R34, SRZ ;  /* 0x0000000000227805 */ /* 0x000fe4000001ff00 */
[----:B------:R-:W-:Y:S02]  /*86f0*/  CS2R R70, SRZ ;  /* 0x0000000000467805 */ /* 0x000fe4000001ff00 */
[----:B--2---:R-:W-:Y:S02]  /*8700*/  CS2R R44, SRZ ;  /* 0x00000000002c7805 */ /* 0x004fe4000001ff00 */
[----:B------:R-:W-:-:S02]  /*8710*/  CS2R R32, SRZ ;  /* 0x0000000000207805 */ /* 0x000fc4000001ff00 */
[----:B------:R-:W-:Y:S02]  /*8720*/  CS2R R72, SRZ ;  /* 0x0000000000487805 */ /* 0x000fe4000001ff00 */
[----:B------:R-:W-:Y:S02]  /*8730*/  CS2R R30, SRZ ;  /* 0x00000000001e7805 */ /* 0x000fe4000001ff00 */
[----:B------:R-:W-:Y:S02]  /*8740*/  CS2R R74, SRZ ;  /* 0x00000000004a7805 */ /* 0x000fe4000001ff00 */
[----:B------:R-:W-:Y:S02]  /*8750*/  CS2R R76, SRZ ;  /* 0x00000000004c7805 */ /* 0x000fe4000001ff00 */
[----:B------:R-:W-:Y:S02]  /*8760*/  CS2R R54, SRZ ;  /* 0x0000000000367805 */ /* 0x000fe4000001ff00 */
[----:B-1----:R-:W-:-:S02]  /*8770*/  CS2R R46, SRZ ;  /* 0x00000000002e7805 */ /* 0x002fc4000001ff00 */
        /* <DEDUP_REMOVED lines=16> */
[----:B------:R-:W-:Y:S06]  /*8880*/  @P0 BRA `(.L_x_7101) ;  /* 0x00000000000c0947 */ /* 0x000fec0003800000 */
[----:B------:R-:W0:Y:S01]  /*8890*/  FENCE.VIEW.ASYNC.G ;  /* 0x00000000000073c6 */ /* 0x000e220000000100 */
[----:B------:R-:W-:Y:S05]  /*88a0*/  WARPSYNC.ALL ;  /* 0x0000000000007948 */ /* 0x000fea0003800000 */
[----:B0-----:R-:W-:Y:S06]  /*88b0*/  BAR.ARV 0xc, 0x180 ;  /* 0x0306000000007b1d */ /* 0x001fec0000002000 */
.L_x_7101:
[----:B------:R-:W-:Y:S01]  /*88c0*/  CS2R R10, SRZ ;  /* 0x00000000000a7805 */ /* 0x000fe2000001ff00 */
[----:B------:R-:W-:Y:S06]  /*88d0*/  @!P2 BRA `(.L_x_7102) ;  /* 0x0000009c0034a947 */ /* 0x000fec0003800000 */
[----:B------:R-:W-:-:S03]  /*88e0*/  UMOV UR4, 0xffffffff ;  /* 0xffffffff00047882 */ /* 0x000fc60000000000 */
[----:B------:R-:W-:Y:S05]  /*88f0*/  BRA.DIV UR4, `(.L_x_7103) ;  /* 0x0000013204a87947 */ /* 0x000fea000b800000 */
[----:B------:R0:W1:Y:S02]  /*8900*/  SHFL.IDX PT, R194, R221, RZ, 0x1f ;  /* 0x00001fffddc27589 */ /* 0x00006400000e0000 */
.L_x_7365:
[----:B-1----:R-:W-:Y:S02]  /*8910*/  LEA.HI R0, R194, R194, RZ, 0x1 ;  /* 0x000000c2c2007211 */ /* 0x002fe400078f08ff */
[----:B------:R-:W-:Y:S02]  /*8920*/  LOP3.LUT P0, RZ, R211, 0x3ff, RZ, 0xc0, !PT ;  /* 0x000003ffd3ff7812 */ /* 0x000fe4000780c0ff */
[----:B------:R-:W-:Y:S02]  /*8930*/  LOP3.LUT R3, R0, 0x1e, RZ, 0xc0, !PT ;  /* 0x0000001e00037812 */ /* 0x000fe400078ec0ff */
[----:B------:R-:W-:-:S03]  /*8940*/  P2R R25, PR, RZ, 0x1 ;  /* 0x00000001ff197803 */ /* 0x000fc60000000000 */
[----:B------:R-:W-:-:S04]  /*8950*/  IMAD.IADD R0, R194, 0x1, -R3 ;  /* 0x00000001c2007824 */ /* 0x000fc800078e0a03 */
[----:B------:R-:W-:-:S05]  /*8960*/  IMAD R0, R0, 0x2000, R211 ;  /* 0x0000200000007824 */ /* 0x000fca00078e02d3 */
[----:B------:R-:W-:-:S04]  /*8970*/  SHF.R.U32.HI R0, RZ, 0x4, R0 ;  /* 0x00000004ff007819 */ /* 0x000fc80000011600 */
[----:B------:R-:W-:Y:S01]  /*8980*/  LOP3.LUT R26, R0, 0x3fff, RZ, 0xc0, !PT ;  /* 0x00003fff001a7812 */ /* 0x000fe200078ec0ff */
[----:B------:R-:W-:Y:S06]  /*8990*/  @!P0 BRA `(.L_x_7104) ;  /* 0x0000000000408947 */ /* 0x000fec0003800000 */
[----:B------:R-:W-:Y:S01]  /*89a0*/  MOV R0, 0x0 ;  /* 0x0000000000007802 */ /* 0x000fe20000000f00 */
[----:B------:R-:W-:Y:S01]  /*89b0*/  ULDC.64 UR4, c[0x4][0x138] ;  /* 0x01004e0000047ab9 */ /* 0x000fe20000000a00 */
[----:B------:R-:W-:Y:S01]  /*89c0*/  ULDC.64 UR6, c[0x4][0x140] ;  /* 0x0100500000067ab9 */ /* 0x000fe20000000a00 */
[----:B------:R-:W-:Y:S01]  /*89d0*/  IMAD.U32 R4, RZ, RZ, UR4 ;  /* 0x00000004ff047e24 */ /* 0x000fe2000f8e00ff */
[----:B------:R1:W2:Y:S01]  /*89e0*/  LDC.64 R14, c[0x4][R0] ;  /* 0x01000000000e7b82 */ /* 0x0002a20000000a00 */
        /* <DEDUP_REMOVED lines=8> */
[----:B-1-3--:R-:W-:-:S07]  /*8a70*/  IMAD.MOV.U32 R13, RZ, RZ, RZ ;  /* 0x000000ffff0d7224 */ /* 0x00afce00078e00ff */
[----:B------:R-:W-:-:S07]  /*8a80*/  LEPC R20, `(.L_x_7104) ;  /* 0x000000001014794e */ /* 0x000fce0000000000 */
[----:B0-2--5:R-:W-:Y:S05]  /*8a90*/  CALL.ABS.NOINC R14 ;  /* 0x000000000e007343 */ /* 0x025fea0003c00000 */
.L_x_7104:
[----:B------:R-:W-:Y:S02]  /*8aa0*/  ULDC UR4, c[0x0][0x3f4] ;  /* 0x0000fd0000047ab9 */ /* 0x000fe40000000800 */
[----:B------:R-:W-:-:S13]  /*8ab0*/  ISETP.LT.AND P0, PT, RZ, UR4, PT ;  /* 0x00000004ff007c0c */ /* 0x000fda000bf01270 */
[----:B------:R-:W-:Y:S05]  /*8ac0*/  @P0 BRA `(.L_x_7105) ;  /* 0x00000000003c0947 */ /* 0x000fea0003800000 */
[----:B------:R-:W-:-:S04]  /*8ad0*/  LEA.HI R0, R207, R207, RZ, 0x1 ;  /* 0x000000cfcf007211 */ /* 0x000fc800078f08ff */
[----:B------:R-:W-:-:S05]  /*8ae0*/  LOP3.LUT R0, R0, 0xfffffffe, RZ, 0xc0, !PT ;  /* 0xfffffffe00007812 */ /* 0x000fca00078ec0ff */
[----:B------:R-:W-:-:S05]  /*8af0*/  IMAD.IADD R0, R207, 0x1, -R0 ;  /* 0x00000001cf007824 */ /* 0x000fca00078e0a00 */
[----:B------:R-:W-:-:S04]  /*8b00*/  SHF.L.U32 R3, R0, 0x1f, RZ ;  /* 0x0000001f00037819 */ /* 0x000fc800000006ff */
[----:B------:R1:W2:Y:S03]  /*8b10*/  SYNCS.PHASECHK.TRANS64.TRYWAIT P0, [R156+URZ+0x28800], R3 ;  /* 0x028800039c0075a7 */ /* 0x0002a6000800017f */
[----:B--2---:R-:W-:Y:S05]  /*8b20*/  @!P0 NANOSLEEP.SYNCS 0x989680 ;  /* 0x009896800000895d */ /* 0x004fea0003900000 */
[----:B------:R-:W2:Y:S01]  /*8b30*/  @!P0 SYNCS.PHASECHK.TRANS64 P0, [R156+URZ+0x28800], R3 ;  /* 0x028800039c0085a7 */ /* 0x000ea2000800007f */
[----:B------:R-:W-:Y:S04]  /*8b40*/  BSSY B0, `(.L_x_7106) ;  /* 0x0000006000007945 */ /* 0x000fe80003800000 */
[----:B--2---:R-:W-:Y:S05]  /*8b50*/  @P0 BRA `(.L_x_7107) ;  /* 0x0000000000100947 */ /* 0x004fea0003800000 */
.L_x_7108:
[----:B--2---:R2:W4:Y:S02]  /*8b60*/  SYNCS.PHASECHK.TRANS64.TRYWAIT P0, [R156+URZ+0x28800], R3 ;  /* 0x028800039c0075a7 */ /* 0x004524000800017f */
[----:B----4-:R-:W-:Y:S05]  /*8b70*/  @!P0 NANOSLEEP.SYNCS 0x989680 ;  /* 0x009896800000895d */ /* 0x010fea0003900000 */
[----:B------:R-:W4:Y:S02]  /*8b80*/  @!P0 SYNCS.PHASECHK.TRANS64 P0, [R156+URZ+0x28800], R3 ;  /* 0x028800039c0085a7 */ /* 0x000f24000800007f */
[----:B----4-:R-:W-:Y:S05]  /*8b90*/  @!P0 BRA `(.L_x_7108) ;  /* 0xfffffffc00f08947 */ /* 0x010fea000383ffff */
.L_x_7107:
[----:B------:R-:W-:Y:S05]  /*8ba0*/  BSYNC B0 ;  /* 0x0000000000007941 */ /* 0x000fea0003800000 */
.L_x_7106:
[----:B------:R-:W-:Y:S05]  /*8bb0*/  BRA `(.L_x_7109) ;  /* 0x0000003400f07947 */ /* 0x000fea0003800000 */
.L_x_7105:
[----:B-----5:R-:W-:Y:S01]  /*8bc0*/  SHF.R.S32.HI R0, RZ, 0x1f, R24 ;  /* 0x0000001fff007819 */ /* 0x020fe20000011418 */
[----:B------:R-:W-:Y:S01]  /*8bd0*/  ULDC.64 UR4, c[0x0][0x3f8] ;  /* 0x0000fe0000047ab9 */ /* 0x000fe20000000a00 */
[----:B------:R-:W-:Y:S01]  /*8be0*/  ULDC.64 UR6, c[0x0][0x408] ;  /* 0x0001020000067ab9 */ /* 0x000fe20000000a00 */
[----:B------:R-:W-:Y:S01]  /*8bf0*/  ISETP.NE.AND P2, PT, R25, RZ, PT ;  /* 0x000000ff1900720c */ /* 0x000fe20003f45270 */
[----:B------:R-:W-:-:S04]  /*8c00*/  IMAD.WIDE.U32 R4, R24, UR4, RZ ;  /* 0x0000000418047c25 */ /* 0x000fc8000f8e00ff */
[C---:B------:R-:W-:Y:S02]  /*8c10*/  IMAD R3, R0.reuse, UR4, RZ ;  /* 0x0000000400037c24 */ /* 0x040fe4000f8e02ff */
[----:B------:R-:W-:Y:S02]  /*8c20*/  IMAD R7, R0, UR6, RZ ;  /* 0x0000000600077c24 */ /* 0x000fe4000f8e02ff */
[C---:B------:R-:W-:Y:S01]  /*8c30*/  IMAD R3, R24.reuse, UR5, R3 ;  /* 0x0000000518037c24 */ /* 0x040fe2000f8e0203 */
[----:B------:R-:W-:Y:S01]  /*8c40*/  ULDC.64 UR4, c[0x0][0x3e8] ;  /* 0x0000fa0000047ab9 */ /* 0x000fe20000000a00 */
[----:B------:R-:W-:-:S04]  /*8c50*/  IMAD.WIDE.U32 R28, R24, UR6, RZ ;  /* 0x00000006181c7c25 */ /* 0x000fc8000f8e00ff */
[----:B------:R-:W-:Y:S01]  /*8c60*/  IMAD R7, R24, UR7, R7 ;  /* 0x0000000718077c24 */ /* 0x000fe2000f8e0207 */
[----:B------:R-:W-:Y:S01]  /*8c70*/  ULDC.64 UR6, c[0x0][0x400] ;  /* 0x0001000000067ab9 */ /* 0x000fe20000000a00 */
[----:B------:R-:W-:Y:S01]  /*8c80*/  IMAD.IADD R25, R3, 0x1, R5 ;  /* 0x0000000103197824 */ /* 0x000fe200078e0205 */
[----:B------:R-:W-:Y:S01]  /*8c90*/  LEA R24, P0, R4, UR4, 0x1 ;  /* 0x0000000404187c11 */ /* 0x000fe2000f8008ff */
[----:B------:R-:W-:Y:S01]  /*8ca0*/  IMAD.IADD R3, R7, 0x1, R29 ;  /* 0x0000000107037824 */ /* 0x000fe200078e021d */
[----:B------:R-:W-:Y:S02]  /*8cb0*/  LEA R27, P1, R28, UR6, 0x1 ;  /* 0x000000061c1b7c11 */ /* 0x000fe4000f8208ff */
[----:B------:R-:W-:Y:S02]  /*8cc0*/  LEA.HI.X R25, R4, UR5, R25, 0x1, P0 ;  /* 0x0000000504197c11 */ /* 0x000fe400080f0c19 */
[----:B------:R-:W-:Y:S01]  /*8cd0*/  LEA.HI.X R28, R28, UR7, R3, 0x1, P1 ;  /* 0x000000071c1c7c11 */ /* 0x000fe200088f0c03 */
[----:B------:R-:W-:Y:S08]  /*8ce0*/  @!P2 BRA `(.L_x_7110) ;  /* 0x000000000040a947 */ /* 0x000ff00003800000 */
[----:B------:R-:W-:Y:S01]  /*8cf0*/  MOV R0, 0x0 ;  /* 0x0000000000007802 */ /* 0x000fe20000000f00 */
[----:B------:R-:W-:Y:S01]  /*8d00*/  ULDC.64 UR4, c[0x4][0x138] ;  /* 0x01004e0000047ab9 */ /* 0x000fe20000000a00 */
[----:B------:R-:W-:Y:S01]  /*8d10*/  ULDC.64 UR6, c[0x4][0x68] ;  /* 0x01001a0000067ab9 */ /* 0x000fe20000000a00 */
[----:B------:R-:W-:Y:S01]  /*8d20*/  MOV R4, UR4 ;  /* 0x0000000400047c02 */ /* 0x000fe20008000f00 */
[----:B------:R1:W2:Y:S01]  /*8d30*/  LDC.64 R14, c[0x4][R0] ;  /* 0x01000000000e7b82 */ /* 0x0002a20000000a00 */
[----:B------:R-:W-:Y:S01]  /*8d40*/  IMAD.U32 R5, RZ, RZ, UR5 ;  /* 0x00000005ff057e24 */ /* 0x000fe2000f8e00ff */
[----:B------:R-:W-:Y:S01]  /*8d50*/  ULDC.64 UR4, c[0x4][0x140] ;  /* 0x0100500000047ab9 */ /* 0x000fe20000000a00 */
[----:B------:R-:W-:Y:S01]  /*8d60*/  IMAD.U32 R10, RZ, RZ, UR6 ;  /* 0x00000006ff0a7e24 */ /* 0x000fe2000f8e00ff */
[----:B---3--:R-:W-:Y:S01]  /*8d70*/  MOV R13, RZ ;  /* 0x000000ff000d7202 */ /* 0x008fe20000000f00 */
[----:B------:R-:W-:Y:S02]  /*8d80*/  IMAD.U32 R6, RZ, RZ, UR4 ;  /* 0x00000004ff067e24 */ /* 0x000fe4000f8e00ff */
[----:B------:R-:W-:-:S02]  /*8d90*/  IMAD.U32 R7, RZ, RZ, UR5 ;  /* 0x00000005ff077e24 */ /* 0x000fc4000f8e00ff */
[----:B------:R-:W-:Y:S02]  /*8da0*/  IMAD.U32 R11, RZ, RZ, UR7 ;  /* 0x00000007ff0b7e24 */ /* 0x000fe4000f8e00ff */
[----:B------:R-:W-:Y:S02]  /*8db0*/  IMAD.MOV.U32 R8, RZ, RZ, 0x70 ;  /* 0x00000070ff087424 */ /* 0x000fe400078e00ff */
[----:B-1----:R-:W-:-:S07]  /*8dc0*/  IMAD.MOV.U32 R12, RZ, RZ, 0x1 ;  /* 0x00000001ff0c7424 */ /* 0x002fce00078e00ff */
[----:B------:R-:W-:-:S07]  /*8dd0*/  LEPC R20, `(.L_x_7110) ;  /* 0x000000001014794e */ /* 0x000fce0000000000 */
[----:B0-2---:R-:W-:Y:S05]  /*8de0*/  CALL.ABS.NOINC R14 ;  /* 0x000000000e007343 */ /* 0x005fea0003c00000 */
.L_x_7110:
[----:B------:R-:W-:Y:S01]  /*8df0*/  ULDC.U8 UR4, c[0x0][0x410] ;  /* 0x0001040000047ab9 */ /* 0x000fe20000000000 */
[----:B------:R-:W-:Y:S01]  /*8e00*/  BSSY B0, `(.L_x_7111) ;  /* 0x000034f000007945 */ /* 0x000fe20003800000 */
[----:B------:R-:W-:Y:S01]  /*8e10*/  ISETP.NE.AND P0, PT, RZ, UR4, PT ;  /* 0x00000004ff007c0c */ /* 0x000fe2000bf05270 */
[----:B------:R-:W-:-:S12]  /*8e20*/  IMAD R5, R41, 0x80, R153 ;  /* 0x0000008029057824 */ /* 0x000fd800078e0299 */
[----:B------:R-:W-:Y:S05]  /*8e30*/  @!P0 BRA `(.L_x_7112) ;  /* 0x0000001800888947 */ /* 0x000fea0003800000 */
[----:B------:R-:W-:-:S03]  /*8e40*/  UMOV UR4, 0xffffffff ;  /* 0xffffffff00047882 */ /* 0x000fc60000000000 */
[----:B------:R-:W-:Y:S05]  /*8e50*/  BRA.DIV UR4, `(.L_x_7113) ;  /* 0x0000012e047c7947 */ /* 0x000fea000b800000 */
[----:B------:R1:W2:Y:S04]  /*8e60*/  SHFL.IDX PT, R0, R25, RZ, 0x181f ;  /* 0x00181fff19007589 */ /* 0x0002a800000e0000 */
[----:B------:R1:W4:Y:S04]  /*8e70*/  SHFL.IDX PT, R3, R24, RZ, 0x181f ;  /* 0x00181fff18037589 */ /* 0x00032800000e0000 */
[----:B------:R1:W0:Y:S04]  /*8e80*/  SHFL.IDX PT, R4, R28, RZ, 0x181f ;  /* 0x00181fff1c047589 */ /* 0x00022800000e0000 */
[----:B------:R1:W0:Y:S02]  /*8e90*/  SHFL.IDX PT, R14, R27, RZ, 0x181f ;  /* 0x00181fff1b0e7589 */ /* 0x00022400000e0000 */
.L_x_7371:
[----:B------:R-:W-:Y:S01]  /*8ea0*/  ULDC UR4, c[0x0][0x448] ;  /* 0x0001120000047ab9 */ /* 0x000fe20000000800 */
[----:B------:R-:W-:Y:S01]  /*8eb0*/  LEA.HI R6, R207, R207, RZ, 0x1 ;  /* 0x000000cfcf067211 */ /* 0x000fe200078f08ff */
[----:B------:R-:W-:Y:S01]  /*8ec0*/  IMAD R30, R95, UR4, RZ ;  /* 0x000000045f1e7c24 */ /* 0x000fe2000f8e02ff */
[----:B------:R-:W-:Y:S01]  /*8ed0*/  BSSY B1, `(.L_x_7114) ;  /* 0x000001f000017945 */ /* 0x000fe20003800000 */
[----:B------:R-:W-:Y:S02]  /*8ee0*/  CS2R R8, SRZ ;  /* 0x0000000000087805 */ /* 0x000fe4000001ff00 */
[----:B------:R-:W-:Y:S02]  /*8ef0*/  LOP3.LUT R6, R6, 0xfffffffe, RZ, 0xc0, !PT ;  /* 0xfffffffe06067812 */ /* 0x000fe400078ec0ff */
[----:B------:R-:W-:Y:S02]  /*8f00*/  CS2R R10, SRZ ;  /* 0x00000000000a7805 */ /* 0x000fe4000001ff00 */
[----:B------:R-:W-:-:S02]  /*8f10*/  ISETP.GE.AND P0, PT, R5, R30, PT ;  /* 0x0000001e0500720c */ /* 0x000fc40003f06270 */
[----:B---3--:R-:W-:Y:S01]  /*8f20*/  CS2R R12, SRZ ;  /* 0x00000000000c7805 */ /* 0x008fe2000001ff00 */
[----:B------:R-:W-:Y:S01]  /*8f30*/  IMAD.IADD R5, R207, 0x1, -R6 ;  /* 0x00000001cf057824 */ /* 0x000fe200078e0a06 */
[----:B------:R-:W-:-:S04]  /*8f40*/  CS2R R6, SRZ ;  /* 0x0000000000067805 */ /* 0x000fc8000001ff00 */
[----:B------:R-:W-:-:S05]  /*8f50*/  SHF.L.U32 R5, R5, 0x1f, RZ ;  /* 0x0000001f05057819 */ /* 0x000fca00000006ff */
[----:B------:R-:W-:Y:S05]  /*8f60*/  @P0 BRA `(.L_x_7115) ;  /* 0x0000000000540947 */ /* 0x000fea0003800000 */
[----:B------:R-:W-:Y:S01]  /*8f70*/  ULDC UR4, c[0x0][0x3f4] ;  /* 0x0000fd0000047ab9 */ /* 0x000fe20000000800 */
[----:B------:R-:W-:Y:S02]  /*8f80*/  CS2R R12, SRZ ;  /* 0x00000000000c7805 */ /* 0x000fe4000001ff00 */
[----:B------:R-:W-:Y:S02]  /*8f90*/  ISETP.GE.AND P4, PT, R18, UR4, PT ;  /* 0x0000000412007c0c */ /* 0x000fe4000bf86270 */
[----:B------:R-:W-:Y:S02]  /*8fa0*/  CS2R R8, SRZ ;  /* 0x0000000000087805 */ /* 0x000fe4000001ff00 */
[----:B------:R-:W-:-:S09]  /*8fb0*/  ISETP.GE.AND P5, PT, R23, UR4, PT ;  /* 0x0000000417007c0c */ /* 0x000fd2000bfa6270 */
[C---:B-1----:R-:W-:Y:S01]  /*8fc0*/  @!P4 IMAD.SHL.U32 R24, R18.reuse, 0x2, RZ ;  /* 0x000000021218c824 */ /* 0x042fe200078e00ff */
[----:B------:R-:W-:-:S03]  /*8fd0*/  @!P4 SHF.L.U64.HI R7, R18, 0x1, R19 ;  /* 0x000000011207c819 */ /* 0x000fc60000010213 */
[C---:B----4-:R-:W-:Y:S02]  /*8fe0*/  @!P5 IADD3 R28, P2, R3.reuse, R214, RZ ;  /* 0x000000d6031cd210 */ /* 0x050fe40007f5e0ff */
[-C--:B------:R-:W-:Y:S02]  /*8ff0*/  @!P4 IADD3 R20, P0, R3, R24.reuse, RZ ;  /* 0x000000180314c210 */ /* 0x080fe40007f1e0ff */
[C---:B0-----:R-:W-:Y:S02]  /*9000*/  @!P4 IADD3 R24, P1, R14.reuse, R24, RZ ;  /* 0x000000180e18c210 */ /* 0x041fe40007f3e0ff */
[----:B------:R-:W-:Y:S02]  /*9010*/  CS2R R10, SRZ ;  /* 0x00000000000a7805 */ /* 0x000fe4000001ff00 */
[----:B------:R-:W-:Y:S01]  /*9020*/  @!P5 IADD3 R14, P3, R14, R214, RZ ;  /* 0x000000d60e0ed210 */ /* 0x000fe20007f7e0ff */
[--C-:B--2---:R-:W-:Y:S02]  /*9030*/  @!P4 IMAD.X R21, R0, 0x1, R7.reuse, P0 ;  /* 0x000000010015c824 */ /* 0x104fe400000e0607 */
[----:B------:R-:W-:Y:S01]  /*9040*/  @!P4 IMAD.X R25, R4, 0x1, R7, P1 ;  /* 0x000000010419c824 */ /* 0x000fe200008e0607 */
[----:B------:R-:W-:Y:S01]  /*9050*/  CS2R R6, SRZ ;  /* 0x0000000000067805 */ /* 0x000fe2000001ff00 */
[--C-:B------:R-:W-:Y:S01]  /*9060*/  @!P5 IMAD.X R29, R0, 0x1, R213.reuse, P2 ;  /* 0x00000001001dd824 */ /* 0x100fe200010e06d5 */
[----:B------:R3:W5:Y:S01]  /*9070*/  @!P4 LD.E.64 R10, desc[UR38][R20.64] ;  /* 0x00000026140ac980 */ /* 0x000762000c101b00 */
[----:B------:R-:W-:-:S03]  /*9080*/  @!P5 IMAD.X R15, R4, 0x1, R213, P3 ;  /* 0x00000001040fd824 */ /* 0x000fc600018e06d5 */
[----:B------:R3:W5:Y:S04]  /*9090*/  @!P5 LD.E.64 R12, desc[UR38][R28.64] ;  /* 0x000000261c0cd980 */ /* 0x000768000c101b00 */
[----:B------:R3:W5:Y:S04]  /*90a0*/  @!P5 LD.E.64 R8, desc[UR38][R14.64] ;  /* 0x000000260e08d980 */ /* 0x000768000c101b00 */
[----:B------:R3:W5:Y:S02]  /*90b0*/  @!P4 LD.E.64 R6, desc[UR38][R24.64] ;  /* 0x000000261806c980 */ /* 0x000764000c101b00 */
.L_x_7115:
[----:B------:R-:W-:Y:S05]  /*90c0*/  BSYNC B1 ;  /* 0x0000000000017941 */ /* 0x000fea0003800000 */
.L_x_7114:
[----:B------:R-:W0:Y:S01]  /*90d0*/  SYNCS.PHASECHK.TRANS64.TRYWAIT P0, [R156+URZ+0x28800], R5 ;  /* 0x028800059c0075a7 */ /* 0x000e22000800017f */
[----:B--2---:R-:W-:Y:S01]  /*90e0*/  IMAD R0, R41, -0x80, R30 ;  /* 0xffffff8029007824 */ /* 0x004fe200078e021e */
[----:B----45:R-:W-:Y:S01]  /*90f0*/  MOV R3, R10 ;  /* 0x0000000a00037202 */ /* 0x030fe20000000f00 */
[--C-:B---3--:R-:W-:Y:S01]  /*9100*/  IMAD.MOV.U32 R15, RZ, RZ, R11.reuse ;  /* 0x000000ffff0f7224 */ /* 0x108fe200078e000b */
[--C-:B------:R-:W-:Y:S01]  /*9110*/  SHF.R.U64 R32, R10, 0x10, R11.reuse ;  /* 0x000000100a207819 */ /* 0x100fe2000000120b */
[----:B------:R-:W-:Y:S01]  /*9120*/  IMAD.MOV.U32 R20, RZ, RZ, R12 ;  /* 0x000000ffff147224 */ /* 0x000fe200078e000c */
[----:B------:R-:W-:Y:S01]  /*9130*/  SHF.R.U32.HI R30, RZ, 0x10, R11 ;  /* 0x00000010ff1e7819 */ /* 0x000fe2000001160b */
[--C-:B------:R-:W-:Y:S01]  /*9140*/  IMAD.MOV.U32 R21, RZ, RZ, R13.reuse ;  /* 0x000000ffff157224 */ /* 0x100fe200078e000d */
[--C-:B-1----:R-:W-:Y:S01]  /*9150*/  SHF.R.U64 R27, R12, 0x10, R13.reuse ;  /* 0x000000100c1b7819 */ /* 0x102fe2000000120d */
[----:B------:R-:W-:Y:S01]  /*9160*/  BSSY B1, `(.L_x_7116) ;  /* 0x0000011000017945 */ /* 0x000fe20003800000 */
[----:B------:R-:W-:Y:S01]  /*9170*/  SHF.R.U32.HI R28, RZ, 0x10, R13 ;  /* 0x00000010ff1c7819 */ /* 0x000fe2000001160d */
[----:B------:R-:W-:Y:S01]  /*9180*/  IMAD.MOV.U32 R13, RZ, RZ, R6 ;  /* 0x000000ffff0d7224 */ /* 0x000fe200078e0006 */
[----:B------:R-:W-:Y:S01]  /*9190*/  VIMNMX R10, R0, 0x80, PT ;  /* 0x00000080000a7848 */ /* 0x000fe20003fe0100 */
[--C-:B0-----:R-:W-:Y:S01]  /*91a0*/  IMAD.MOV.U32 R14, RZ, RZ, R7.reuse ;  /* 0x000000ffff0e7224 */ /* 0x101fe200078e0007 */
[----:B------:R-:W-:Y:S01]  /*91b0*/  SHF.R.U64 R24, R6, 0x10, R7 ;  /* 0x0000001006187819 */ /* 0x000fe20000001207 */
[----:B------:R-:W-:Y:S01]  /*91c0*/  IMAD.MOV.U32 R6, RZ, RZ, R9 ;  /* 0x000000ffff067224 */ /* 0x000fe200078e0009 */
[----:B------:R-:W-:Y:S01]  /*91d0*/  SHF.R.U32.HI R25, RZ, 0x10, R7 ;  /* 0x00000010ff197819 */ /* 0x000fe20000011607 */
[----:B------:R-:W-:Y:S01]  /*91e0*/  IMAD.MOV.U32 R4, RZ, RZ, R8 ;  /* 0x000000ffff047224 */ /* 0x000fe200078e0008 */
[----:B------:R-:W-:-:S02]  /*91f0*/  SHF.R.U64 R7, R8, 0x10, R9 ;  /* 0x0000001008077819 */ /* 0x000fc40000001209 */
[----:B------:R-:W-:Y:S02]  /*9200*/  PRMT R11, R3, 0x5410, R32 ;  /* 0x00005410030b7816 */ /* 0x000fe40000000020 */
[----:B------:R-:W-:Y:S02]  /*9210*/  ISETP.GE.AND P1, PT, R153, R10, PT ;  /* 0x0000000a9900720c */ /* 0x000fe40003f26270 */
[----:B------:R-:W-:Y:S02]  /*9220*/  SHF.R.U32.HI R9, RZ, 0x10, R9 ;  /* 0x00000010ff097819 */ /* 0x000fe40000011609 */
[----:B------:R-:W-:Y:S02]  /*9230*/  PRMT R12, R15, 0x5410, R30 ;  /* 0x000054100f0c7816 */ /* 0x000fe4000000001e */
[----:B------:R-:W-:Y:S02]  /*9240*/  PRMT R0, R20, 0x5410, R27 ;  /* 0x0000541014007816 */ /* 0x000fe4000000001b */
[----:B------:R-:W-:Y:S01]  /*9250*/  PRMT R3, R21, 0x5410, R28 ;  /* 0x0000541015037816 */ /* 0x000fe2000000001c */
[----:B------:R-:W-:Y:S06]  /*9260*/  @!P0 BRA `(.L_x_7117) ;  /* 0x0000012800e88947 */ /* 0x000fec0003800000 */
.L_x_7372:
[----:B------:R-:W-:Y:S05]  /*9270*/  BSYNC B1 ;  /* 0x0000000000017941 */ /* 0x000fea0003800000 */
.L_x_7116:
        /* <DEDUP_REMOVED lines=9> */
[----:B------:R-:W-:-:S11]  /*9310*/  ISETP.GE.AND P1, PT, R23, R4, PT ;  /* 0x000000041700720c */ /* 0x000fd60003f26270 */
[----:B------:R-:W-:Y:S05]  /*9320*/  @P0 BRA `(.L_x_7121) ;  /* 0x0000000000980947 */ /* 0x000fea0003800000 */
[----:B0-----:R-:W0:Y:S01]  /*9330*/  LDS.128 R4, [R200] ;  /* 0x00000000c8047984 */ /* 0x001e220000000c00 */
[----:B------:R-:W-:Y:S01]  /*9340*/  IMAD.U32 R28, R13, 0x10000, RZ ;  /* 0x000100000d1c7824 */ /* 0x000fe200078e00ff */
[C---:B------:R-:W-:Y:S01]  /*9350*/  LOP3.LUT R27, R11.reuse, 0xffff0000, RZ, 0xc0, !PT ;  /* 0xffff00000b1b7812 */ /* 0x040fe200078ec0ff */
[----:B------:R-:W-:Y:S01]  /*9360*/  IMAD.U32 R25, R11, 0x10000, RZ ;  /* 0x000100000b197824 */ /* 0x000fe200078e00ff */
        /* <DEDUP_REMOVED lines=10> */
[C---:B------:R-:W-:Y:S01]  /*9410*/  FMUL.FTZ R33, R5.reuse, R29 ;  /* 0x0000001d05217220 */ /* 0x040fe20000410000 */
[----:B------:R-:W-:Y:S01]  /*9420*/  FMUL.FTZ R35, R5, R27 ;  /* 0x0000001b05237220 */ /* 0x000fe20000410000 */
[----:B------:R-:W-:Y:S01]  /*9430*/  FFMA.FTZ R30, R15, R25, -R30 ;  /* 0x000000190f1e7223 */ /* 0x000fe2000001081e */
[----:B------:R-:W-:Y:S01]  /*9440*/  LOP3.LUT R7, R7, 0xffff0000, RZ, 0xc0, !PT ;  /* 0xffff000007077812 */ /* 0x000fe200078ec0ff */
[----:B------:R-:W-:Y:S01]  /*9450*/  FFMA.FTZ R31, R15, R28, R31 ;  /* 0x0000001c0f1f7223 */ /* 0x000fe2000001001f */
[C---:B------:R-:W-:Y:S01]  /*9460*/  LOP3.LUT R25, R14.reuse, 0xffff0000, RZ, 0xc0, !PT ;  /* 0xffff00000e197812 */ /* 0x040fe200078ec0ff */
[----:B------:R-:W-:Y:S01]  /*9470*/  IMAD.U32 R15, R14, 0x10000, RZ ;  /* 0x000100000e0f7824 */ /* 0x000fe200078e00ff */
[C---:B------:R-:W-:Y:S01]  /*9480*/  LOP3.LUT R5, R12.reuse, 0xffff0000, RZ, 0xc0, !PT ;  /* 0xffff00000c057812 */ /* 0x040fe200078ec0ff */
[----:B------:R-:W-:-:S02]  /*9490*/  IMAD.U32 R4, R12, 0x10000, RZ ;  /* 0x000100000c047824 */ /* 0x000fc400078e00ff */
[----:B------:R-:W-:Y:S01]  /*94a0*/  FFMA.FTZ R33, R20, R27, -R33 ;  /* 0x0000001b14217223 */ /* 0x000fe20000010821 */
[C---:B------:R-:W-:Y:S01]  /*94b0*/  FMUL.FTZ R28, R6.reuse, R15 ;  /* 0x0000000f061c7220 */ /* 0x040fe20000410000 */
[C---:B------:R-:W-:Y:S01]  /*94c0*/  FMUL.FTZ R27, R7.reuse, R25 ;  /* 0x00000019071b7220 */ /* 0x040fe20000410000 */
        /* <DEDUP_REMOVED lines=12> */
.L_x_7121:
[----:B------:R-:W-:Y:S05]  /*9590*/  BSYNC B2 ;  /* 0x0000000000027941 */ /* 0x000fea0003800000 */
.L_x_7120:
[----:B------:R-:W-:Y:S05]  /*95a0*/  @P1 BRA `(.L_x_7119) ;  /* 0x0000000000981947 */ /* 0x000fea0003800000 */
[----:B01----:R-:W0:Y:S01]  /*95b0*/  LDS.128 R4, [R200+0x4000] ;  /* 0x00400000c8047984 */ /* 0x003e220000000c00 */
        /* <DEDUP_REMOVED lines=37> */
.L_x_7119:
[----:B------:R-:W-:Y:S05]  /*9810*/  BSYNC B1 ;  /* 0x0000000000017941 */ /* 0x000fea0003800000 */
.L_x_7118:
[----:B------:R-:W-:Y:S01]  /*9820*/  ISETP.GE.AND P0, PT, R220, R10, PT ;  /* 0x0000000adc00720c */ /* 0x000fe20003f06270 */
[----:B------:R-:W-:-:S12]  /*9830*/  BSSY B1, `(.L_x_7122) ;  /* 0x0000055000017945 */ /* 0x000fd80003800000 */
[----:B------:R-:W-:Y:S05]  /*9840*/  @P0 BRA `(.L_x_7123) ;  /* 0x00000004004c0947 */ /* 0x000fea0003800000 */
[----:B-12---:R-:W1:Y:S01]  /*9850*/  LDC R4, c[0x0][0x3f4] ;  /* 0x0000fd00ff047b82 */ /* 0x006e620000000800 */
[----:B------:R-:W-:Y:S01]  /*9860*/  BSSY B2, `(.L_x_7124) ;  /* 0x000002a000027945 */ /* 0x000fe20003800000 */
[-C--:B-1----:R-:W-:Y:S02]  /*9870*/  ISETP.GE.AND P0, PT, R18, R4.reuse, PT ;  /* 0x000000041200720c */ /* 0x082fe40003f06270 */
[----:B------:R-:W-:-:S11]  /*9880*/  ISETP.GE.AND P1, PT, R23, R4, PT ;  /* 0x000000041700720c */ /* 0x000fd60003f26270 */
[----:B------:R-:W-:Y:S05]  /*9890*/  @P0 BRA `(.L_x_7125) ;  /* 0x0000000000980947 */ /* 0x000fea0003800000 */
[----:B0-----:R-:W0:Y:S01]  /*98a0*/  LDS.128 R4, [R200+0x1000] ;  /* 0x00100000c8047984 */ /* 0x001e220000000c00 */
        /* <DEDUP_REMOVED lines=17> */
[----:B------:R-:W-:Y:S01]  /*99c0*/  FFMA.FTZ R4, R27, R15, -R28 ;  /* 0x0000000f1b047223 */ /* 0x000fe2000001081c */
[C---:B------:R-:W-:Y:S01]  /*99d0*/  FMUL.FTZ R27, R32.reuse, R5 ;  /* 0x00000005201b7220 */ /* 0x040fe20000410000 */
[----:B------:R-:W-:Y:S01]  /*99e0*/  FFMA.FTZ R5, R32, R20, -R25 ;  /* 0x0000001420057223 */ /* 0x000fe20000010819 */
[----:B------:R-:W-:Y:S01]  /*99f0*/  FFMA.FTZ R15, R29, R15, R30 ;  /* 0x0000000f1d0f7223 */ /* 0x000fe2000001001e */
[C---:B------:R-:W-:Y:S01]  /*9a00*/  LOP3.LUT R32, R12.reuse, 0xffff0000, RZ, 0xc0, !PT ;  /* 0xffff00000c207812 */ /* 0x040fe200078ec0ff */
[----:B------:R-:W-:-:S02]  /*9a10*/  IMAD.U32 R29, R12, 0x10000, RZ ;  /* 0x000100000c1d7824 */ /* 0x000fc400078e00ff */
        /* <DEDUP_REMOVED lines=9> */
[----:B------:R-:W-:Y:S02]  /*9ab0*/  F2FP.BF16.F32.PACK_AB R4, R15, R4 ;  /* 0x000000040f04723e */ /* 0x000fe400000010ff */
[----:B------:R-:W-:-:S02]  /*9ac0*/  F2FP.BF16.F32.PACK_AB R5, R20, R5 ;  /* 0x000000051405723e */ /* 0x000fc400000010ff */
[----:B------:R-:W-:Y:S02]  /*9ad0*/  F2FP.BF16.F32.PACK_AB R6, R21, R6 ;  /* 0x000000061506723e */ /* 0x000fe400000010ff */
[----:B------:R-:W-:-:S05]  /*9ae0*/  F2FP.BF16.F32.PACK_AB R7, R24, R7 ;  /* 0x000000071807723e */ /* 0x000fca00000010ff */
[----:B------:R1:W-:Y:S02]  /*9af0*/  STS.128 [R200+0x1000], R4 ;  /* 0x00100004c8007388 */ /* 0x0003e40000000c00 */
.L_x_7125:
[----:B------:R-:W-:Y:S05]  /*9b00*/  BSYNC B2 ;  /* 0x0000000000027941 */ /* 0x000fea0003800000 */
.L_x_7124:
        /* <DEDUP_REMOVED lines=39> */
.L_x_7123:
[----:B------:R-:W-:Y:S05]  /*9d80*/  BSYNC B1 ;  /* 0x0000000000017941 */ /* 0x000fea0003800000 */
.L_x_7122:
[----:B------:R-:W-:Y:S01]  /*9d90*/  ISETP.GE.AND P0, PT, R219, R10, PT ;  /* 0x0000000adb00720c */ /* 0x000fe20003f06270 */
[----:B------:R-:W-:-:S12]  /*9da0*/  BSSY B1, `(.L_x_7126) ;  /* 0x0000055000017945 */ /* 0x000fd80003800000 */
[----:B------:R-:W-:Y:S05]  /*9db0*/  @P0 BRA `(.L_x_7127) ;  /* 0x00000004004c0947 */ /* 0x000fea0003800000 */
[----:B-123--:R-:W1:Y:S01]  /*9dc0*/  LDC R4, c[0x0][0x3f4] ;  /* 0x0000fd00ff047b82 */ /* 0x00ee620000000800 */
        /* <DEDUP_REMOVED lines=42> */
.L_x_7129:
[----:B------:R-:W-:Y:S05]  /*a070*/  BSYNC B2 ;  /* 0x0000000000027941 */ /* 0x000fea0003800000 */
.L_x_7128:
        /* <DEDUP_REMOVED lines=39> */
.L_x_7127:
[----:B------:R-:W-:Y:S05]  /*a2f0*/  BSYNC B1 ;  /* 0x0000000000017941 */ /* 0x000fea0003800000 */
.L_x_7126:
[----:B------:R-:W-:-:S13]  /*a300*/  ISETP.GE.AND P0, PT, R218, R10, PT ;  /* 0x0000000ada00720c */ /* 0x000fda0003f06270 */
[----:B------:R-:W-:Y:S05]  /*a310*/  @P0 BRA `(.L_x_7130) ;  /* 0x0000001c00f40947 */ /* 0x000fea0003800000 */
[----:B-1234-:R-:W1:Y:S01]  /*a320*/  LDC R4, c[0x0][0x3f4] ;  /* 0x0000fd00ff047b82 */ /* 0x01ee620000000800 */
[----:B------:R-:W-:Y:S01]  /*a330*/  BSSY B1, `(.L_x_7131) ;  /* 0x000002a000017945 */ /* 0x000fe20003800000 */
[-C--:B-1----:R-:W-:Y:S02]  /*a340*/  ISETP.GE.AND P0, PT, R18, R4.reuse, PT ;  /* 0x000000041200720c */ /* 0x082fe40003f06270 */
[----:B------:R-:W-:-:S11]  /*a350*/  ISETP.GE.AND P1, PT, R23, R4, PT ;  /* 0x000000041700720c */ /* 0x000fd60003f26270 */
[----:B------:R-:W-:Y:S05]  /*a360*/  @P0 BRA `(.L_x_7132) ;  /* 0x0000000000980947 */ /* 0x000fea0003800000 */
[----:B0-----:R-:W0:Y:S01]  /*a370*/  LDS.128 R4, [R200+0x3000] ;  /* 0x00300000c8047984 */ /* 0x001e220000000c00 */
[----:B------:R-:W-:Y:S01]  /*a380*/  IMAD.U32 R24, R11, 0x10000, RZ ;  /* 0x000100000b187824 */ /* 0x000fe200078e00ff */
[C---:B------:R-:W-:Y:S01]  /*a390*/  LOP3.LUT R29, R13.reuse, 0xffff0000, RZ, 0xc0, !PT ;  /* 0xffff00000d1d7812 */ /* 0x040fe200078ec0ff */
[----:B------:R-:W-:Y:S01]  /*a3a0*/  IMAD.U32 R28, R13, 0x10000, RZ ;  /* 0x000100000d1c7824 */ /* 0x000fe200078e00ff */
        /* <DEDUP_REMOVED lines=11> */
[C---:B------:R-:W-:Y:S01]  /*a460*/  FMUL.FTZ R25, R24.reuse, R4 ;  /* 0x0000000418197220 */ /* 0x040fe20000410000 */
[-C--:B------:R-:W-:Y:S01]  /*a470*/  FMUL.FTZ R20, R29, R5.reuse ;  /* 0x000000051d147220 */ /* 0x080fe20000410000 */
[----:B------:R-:W-:Y:S01]  /*a480*/  LOP3.LUT R7, R7, 0xffff0000, RZ, 0xc0, !PT ;  /* 0xffff000007077812 */ /* 0x000fe200078ec0ff */
[-C--:B------:R-:W-:Y:S01]  /*a490*/  FFMA.FTZ R4, R24, R10.reuse, -R21 ;  /* 0x0000000a18047223 */ /* 0x080fe20000010815 */
[----:B------:R-:W-:Y:S01]  /*a4a0*/  FFMA.FTZ R25, R28, R10, R25 ;  /* 0x0000000a1c197223 */ /* 0x000fe20000010019 */
[C---:B------:R-:W-:Y:S01]  /*a4b0*/  FMUL.FTZ R10, R27.reuse, R5 ;  /* 0x000000051b0a7220 */ /* 0x040fe20000410000 */
[----:B------:R-:W-:Y:S01]  /*a4c0*/  FFMA.FTZ R5, R27, R15, -R20 ;  /* 0x0000000f1b057223 */ /* 0x000fe20000010814 */
[C---:B------:R-:W-:Y:S01]  /*a4d0*/  LOP3.LUT R27, R12.reuse, 0xffff0000, RZ, 0xc0, !PT ;  /* 0xffff00000c1b7812 */ /* 0x040fe200078ec0ff */
[----:B------:R-:W-:-:S02]  /*a4e0*/  IMAD.U32 R21, R12, 0x10000, RZ ;  /* 0x000100000c157824 */ /* 0x000fc400078e00ff */
[-C--:B------:R-:W-:Y:S01]  /*a4f0*/  FMUL.FTZ R12, R31, R6.reuse ;  /* 0x000000061f0c7220 */ /* 0x080fe20000410000 */
[----:B------:R-:W-:Y:S01]  /*a500*/  FMUL.FTZ R20, R33, R7 ;  /* 0x0000000721147220 */ /* 0x000fe20000410000 */
        /* <DEDUP_REMOVED lines=12> */
.L_x_7132:
[----:B------:R-:W-:Y:S05]  /*a5d0*/  BSYNC B1 ;  /* 0x0000000000017941 */ /* 0x000fea0003800000 */
.L_x_7131:
        /* <DEDUP_REMOVED lines=40> */
.L_x_7112:
[----:B------:R-:W-:-:S03]  /*a860*/  UMOV UR4, 0xffffffff ;  /* 0xffffffff00047882 */ /* 0x000fc60000000000 */
[----:B------:R-:W-:Y:S05]  /*a870*/  BRA.DIV UR4, `(.L_x_7133) ;  /* 0x0000011604787947 */ /* 0x000fea000b800000 */
[----:B------:R1:W2:Y:S04]  /*a880*/  SHFL.IDX PT, R0, R25, RZ, 0x181f ;  /* 0x00181fff19007589 */ /* 0x0002a800000e0000 */
[----:B------:R1:W4:Y:S04]  /*a890*/  SHFL.IDX PT, R3, R24, RZ, 0x181f ;  /* 0x00181fff18037589 */ /* 0x00032800000e0000 */
[----:B------:R1:W0:Y:S04]  /*a8a0*/  SHFL.IDX PT, R20, R28, RZ, 0x181f ;  /* 0x00181fff1c147589 */ /* 0x00022800000e0000 */
[----:B------:R1:W0:Y:S02]  /*a8b0*/  SHFL.IDX PT, R14, R27, RZ, 0x181f ;  /* 0x00181fff1b0e7589 */ /* 0x00022400000e0000 */
.L_x_7378:
[----:B------:R-:W-:Y:S01]  /*a8c0*/  ULDC UR4, c[0x0][0x448] ;  /* 0x0001120000047ab9 */ /* 0x000fe20000000800 */
[----:B---3--:R-:W3:Y:S01]  /*a8d0*/  LDC R13, c[0x0][0x3f4] ;  /* 0x0000fd00ff0d7b82 */ /* 0x008ee20000000800 */
[----:B------:R-:W-:Y:S01]  /*a8e0*/  IMAD R12, R95, UR4, RZ ;  /* 0x000000045f0c7c24 */ /* 0x000fe2000f8e02ff */
[----:B------:R-:W-:Y:S01]  /*a8f0*/  LEA.HI R4, R207, R207, RZ, 0x1 ;  /* 0x000000cfcf047211 */ /* 0x000fe200078f08ff */
[----:B------:R-:W-:Y:S01]  /*a900*/  BSSY B1, `(.L_x_7134) ;  /* 0x0000016000017945 */ /* 0x000fe20003800000 */
[----:B------:R-:W-:Y:S02]  /*a910*/  CS2R R6, SRZ ;  /* 0x0000000000067805 */ /* 0x000fe4000001ff00 */
[----:B------:R-:W-:Y:S02]  /*a920*/  CS2R R8, SRZ ;  /* 0x0000000000087805 */ /* 0x000fe4000001ff00 */
[----:B------:R-:W-:Y:S02]  /*a930*/  ISETP.GE.AND P0, PT, R5, R12, PT ;  /* 0x0000000c0500720c */ /* 0x000fe40003f06270 */
[----:B------:R-:W-:-:S02]  /*a940*/  CS2R R10, SRZ ;  /* 0x00000000000a7805 */ /* 0x000fc4000001ff00 */
[----:B------:R-:W-:-:S04]  /*a950*/  LOP3.LUT R4, R4, 0xfffffffe, RZ, 0xc0, !PT ;  /* 0xfffffffe04047812 */ /* 0x000fc800078ec0ff */
[----:B-1----:R-:W-:Y:S02]  /*a960*/  IADD3 R27, R207, -R4, RZ ;  /* 0x80000004cf1b7210 */ /* 0x002fe40007ffe0ff */
[----:B------:R-:W-:Y:S02]  /*a970*/  CS2R R4, SRZ ;  /* 0x0000000000047805 */ /* 0x000fe4000001ff00 */
[----:B------:R-:W-:Y:S01]  /*a980*/  SHF.L.U32 R27, R27, 0x1f, RZ ;  /* 0x0000001f1b1b7819 */ /* 0x000fe200000006ff */
[----:B------:R-:W-:Y:S06]  /*a990*/  @P0 BRA `(.L_x_7135) ;  /* 0x0000000000300947 */ /* 0x000fec0003800000 */
[----:B------:R-:W-:Y:S01]  /*a9a0*/  ULDC UR4, c[0x0][0x3f4] ;  /* 0x0000fd0000047ab9 */ /* 0x000fe20000000800 */
[C---:B------:R-:W-:Y:S01]  /*a9b0*/  IMAD.SHL.U32 R15, R16.reuse, 0x2, RZ ;  /* 0x00000002100f7824 */ /* 0x040fe200078e00ff */
[C---:B------:R-:W-:Y:S02]  /*a9c0*/  ISETP.GE.AND P2, PT, R16.reuse, UR4, PT ;  /* 0x0000000410007c0c */ /* 0x040fe4000bf46270 */
[----:B------:R-:W-:Y:S02]  /*a9d0*/  SHF.L.U64.HI R5, R16, 0x1, R17 ;  /* 0x0000000110057819 */ /* 0x000fe40000010211 */
[-C--:B----4-:R-:W-:Y:S02]  /*a9e0*/  IADD3 R24, P0, R3, R15.reuse, RZ ;  /* 0x0000000f03187210 */ /* 0x090fe40007f1e0ff */
[----:B0-----:R-:W-:-:S03]  /*a9f0*/  IADD3 R14, P1, R14, R15, RZ ;  /* 0x0000000f0e0e7210 */ /* 0x001fc60007f3e0ff */
[--C-:B--2---:R-:W-:Y:S02]  /*aa00*/  IMAD.X R25, R0, 0x1, R5.reuse, P0 ;  /* 0x0000000100197824 */ /* 0x104fe400000e0605 */
[----:B------:R-:W-:Y:S01]  /*aa10*/  IMAD.X R15, R20, 0x1, R5, P1 ;  /* 0x00000001140f7824 */ /* 0x000fe200008e0605 */
[----:B------:R-:W-:Y:S01]  /*aa20*/  CS2R R4, SRZ ;  /* 0x0000000000047805 */ /* 0x000fe2000001ff00 */
[----:B------:R-:W-:Y:S06]  /*aa30*/  @P2 BRA `(.L_x_7135) ;  /* 0x0000000000082947 */ /* 0x000fec0003800000 */
[----:B------:R1:W5:Y:S04]  /*aa40*/  LD.E.128 R4, desc[UR38][R24.64] ;  /* 0x0000002618047980 */ /* 0x000368000c101d00 */
[----:B------:R1:W5:Y:S02]  /*aa50*/  LD.E.128 R8, desc[UR38][R14.64] ;  /* 0x000000260e087980 */ /* 0x000364000c101d00 */
.L_x_7135:
[----:B------:R-:W-:Y:S05]  /*aa60*/  BSYNC B1 ;  /* 0x0000000000017941 */ /* 0x000fea0003800000 */
.L_x_7134:
[----:B------:R-:W3:Y:S01]  /*aa70*/  SYNCS.PHASECHK.TRANS64.TRYWAIT P4, [R156+URZ+0x28800], R27 ;  /* 0x0288001b9c0075a7 */ /* 0x000ee2000808017f */
[----:B--2---:R-:W-:Y:S01]  /*aa80*/  IMAD R0, R41, -0x80, R12 ;  /* 0xffffff8029007824 */ /* 0x004fe200078e020c */
[--C-:B-----5:R-:W-:Y:S01]  /*aa90*/  SHF.R.U64 R29, R6, 0x10, R7.reuse ;  /* 0x00000010061d7819 */ /* 0x120fe20000001207 */
[----:B----4-:R-:W-:Y:S01]  /*aaa0*/  IMAD.MOV.U32 R3, RZ, RZ, R4 ;  /* 0x000000ffff037224 */ /* 0x010fe200078e0004 */
[--C-:B-1----:R-:W-:Y:S01]  /*aab0*/  SHF.R.U32.HI R25, RZ, 0x10, R7.reuse ;  /* 0x00000010ff197819 */ /* 0x102fe20000011607 */
[----:B0-----:R-:W-:Y:S01]  /*aac0*/  IMAD.MOV.U32 R14, RZ, RZ, R7 ;  /* 0x000000ffff0e7224 */ /* 0x001fe200078e0007 */
[----:B------:R-:W-:Y:S01]  /*aad0*/  MOV R15, R8 ;  /* 0x00000008000f7202 */ /* 0x000fe20000000f00 */
[--C-:B------:R-:W-:Y:S01]  /*aae0*/  IMAD.MOV.U32 R12, RZ, RZ, R5.reuse ;  /* 0x000000ffff0c7224 */ /* 0x100fe200078e0005 */
[----:B------:R-:W-:Y:S01]  /*aaf0*/  SHF.R.U64 R28, R4, 0x10, R5 ;  /* 0x00000010041c7819 */ /* 0x000fe20000001205 */
[--C-:B------:R-:W-:Y:S01]  /*ab00*/  IMAD.MOV.U32 R20, RZ, RZ, R9.reuse ;  /* 0x000000ffff147224 */ /* 0x100fe200078e0009 */
[--C-:B------:R-:W-:Y:S01]  /*ab10*/  SHF.R.U64 R8, R8, 0x10, R9.reuse ;  /* 0x0000001008087819 */ /* 0x100fe20000001209 */
[----:B------:R-:W-:Y:S01]  /*ab20*/  IMAD.MOV.U32 R4, RZ, RZ, R6 ;  /* 0x000000ffff047224 */ /* 0x000fe200078e0006 */
[----:B------:R-:W-:Y:S01]  /*ab30*/  SHF.R.U32.HI R7, RZ, 0x10, R9 ;  /* 0x00000010ff077819 */ /* 0x000fe20000011609 */
[----:B------:R-:W-:Y:S01]  /*ab40*/  IMAD.MOV.U32 R21, RZ, RZ, R10 ;  /* 0x000000ffff157224 */ /* 0x000fe200078e000a */
[----:B------:R-:W-:Y:S01]  /*ab50*/  SHF.R.U32.HI R31, RZ, 0x10, R5 ;  /* 0x00000010ff1f7819 */ /* 0x000fe20000011605 */
[----:B------:R-:W-:Y:S01]  /*ab60*/  IMAD.MOV.U32 R24, RZ, RZ, R11 ;  /* 0x000000ffff187224 */ /* 0x000fe200078e000b */
[----:B---3--:R-:W-:Y:S01]  /*ab70*/  ISETP.GE.AND P0, PT, R16, R13, PT ;  /* 0x0000000d1000720c */ /* 0x008fe20003f06270 */
[----:B------:R-:W-:Y:S01]  /*ab80*/  BSSY B1, `(.L_x_7136) ;  /* 0x0000011000017945 */ /* 0x000fe20003800000 */
[----:B------:R-:W-:-:S02]  /*ab90*/  VIMNMX R9, R0, 0x80, PT ;  /* 0x0000008000097848 */ /* 0x000fc40003fe0100 */
[--C-:B------:R-:W-:Y:S02]  /*aba0*/  SHF.R.U64 R6, R10, 0x10, R11.reuse ;  /* 0x000000100a067819 */ /* 0x100fe4000000120b */
[----:B------:R-:W-:Y:S02]  /*abb0*/  SHF.R.U32.HI R5, RZ, 0x10, R11 ;  /* 0x00000010ff057819 */ /* 0x000fe4000001160b */
[----:B------:R-:W-:Y:S02]  /*abc0*/  PRMT R0, R3, 0x5410, R28 ;  /* 0x0000541003007816 */ /* 0x000fe4000000001c */
[-C--:B------:R-:W-:Y:S02]  /*abd0*/  ISETP.GE.OR P3, PT, R153, R9.reuse, P0 ;  /* 0x000000099900720c */ /* 0x080fe40000766670 */
[-C--:B------:R-:W-:Y:S02]  /*abe0*/  ISETP.GE.OR P2, PT, R220, R9.reuse, P0 ;  /* 0x00000009dc00720c */ /* 0x080fe40000746670 */
[----:B------:R-:W-:-:S02]  /*abf0*/  ISETP.GE.OR P1, PT, R219, R9, P0 ;  /* 0x00000009db00720c */ /* 0x000fc40000726670 */
[----:B------:R-:W-:Y:S02]  /*ac00*/  PRMT R3, R12, 0x5410, R31 ;  /* 0x000054100c037816 */ /* 0x000fe4000000001f */
[----:B------:R-:W-:Y:S02]  /*ac10*/  ISETP.GE.OR P0, PT, R218, R9, P0 ;  /* 0x00000009da00720c */ /* 0x000fe40000706670 */
[----:B------:R-:W-:Y:S02]  /*ac20*/  PRMT R12, R4, 0x5410, R29 ;  /* 0x00005410040c7816 */ /* 0x000fe4000000001d */
[----:B------:R-:W-:Y:S02]  /*ac30*/  PRMT R14, R14, 0x5410, R25 ;  /* 0x000054100e0e7816 */ /* 0x000fe40000000019 */
[----:B------:R-:W-:Y:S02]  /*ac40*/  PRMT R15, R15, 0x5410, R8 ;  /* 0x000054100f0f7816 */ /* 0x000fe40000000008 */
[----:B------:R-:W-:-:S02]  /*ac50*/  PRMT R20, R20, 0x5410, R7 ;  /* 0x0000541014147816 */ /* 0x000fc40000000007 */
[----:B------:R-:W-:Y:S02]  /*ac60*/  PRMT R21, R21, 0x5410, R6 ;  /* 0x0000541015157816 */ /* 0x000fe40000000006 */
[----:B------:R-:W-:Y:S01]  /*ac70*/  PRMT R24, R24, 0x5410, R5 ;  /* 0x0000541018187816 */ /* 0x000fe20000000005 */
[----:B------:R-:W-:Y:S06]  /*ac80*/  @!P4 BRA `(.L_x_7137) ;  /* 0x0000011000e4c947 */ /* 0x000fec0003800000 */
.L_x_7379:
[----:B------:R-:W-:Y:S05]  /*ac90*/  BSYNC B1 ;  /* 0x0000000000017941 */ /* 0x000fea0003800000 */
.L_x_7136:
[----:B------:R-:W-:Y:S04]  /*aca0*/  BSSY B1, `(.L_x_7138) ;  /* 0x0000059000017945 */ /* 0x000fe80003800000 */
[----:B------:R-:W-:Y:S05]  /*acb0*/  @P3 BRA `(.L_x_7139) ;  /* 0x00000004005c3947 */ /* 0x000fea0003800000 */
[----:B------:R-:W-:Y:S01]  /*acc0*/  LEA.HI R4, R13, R202, RZ, 0x1d ;  /* 0x000000ca0d047211 */ /* 0x000fe200078fe8ff */
[C---:B------:R-:W-:Y:S01]  /*acd0*/  IMAD.U32 R38, R15.reuse, 0x10000, RZ ;  /* 0x000100000f267824 */ /* 0x040fe200078e00ff */
[----:B------:R-:W-:Y:S01]  /*ace0*/  LOP3.LUT R35, R15, 0xffff0000, RZ, 0xc0, !PT ;  /* 0xffff00000f237812 */ /* 0x000fe200078ec0ff */
[----:B------:R-:W-:Y:S01]  /*acf0*/  IMAD.U32 R36, R0, 0x10000, RZ ;  /* 0x0001000000247824 */ /* 0x000fe200078e00ff */
[----:B------:R-:W-:Y:S01]  /*ad00*/  SHF.R.S32.HI R7, RZ, 0x1f, R4 ;  /* 0x0000001fff077819 */ /* 0x000fe20000011404 */
[----:B------:R-:W-:Y:S02]  /*ad10*/  IMAD.SHL.U32 R5, R4, 0x8, RZ ;  /* 0x0000000804057824 */ /* 0x000fe400078e00ff */
[----:B------:R-:W-:Y:S01]  /*ad20*/  IMAD.U32 R37, R20, 0x10000, RZ ;  /* 0x0001000014257824 */ /* 0x000fe200078e00ff */
[----:B------:R-:W-:Y:S02]  /*ad30*/  LEA.HI R7, R7, R4, RZ, 0x3 ;  /* 0x0000000407077211 */ /* 0x000fe400078f18ff */
[----:B------:R-:W-:-:S03]  /*ad40*/  LOP3.LUT R5, R5, 0x38, RZ, 0xc0, !PT ;  /* 0x0000003805057812 */ /* 0x000fc600078ec0ff */
[----:B------:R-:W-:Y:S01]  /*ad50*/  IMAD.SHL.U32 R7, R7, 0x400, RZ ;  /* 0x0000040007077824 */ /* 0x000fe200078e00ff */
[----:B------:R-:W-:-:S04]  /*ad60*/  LOP3.LUT R5, R5, 0x1c0, R228, 0xf8, !PT ;  /* 0x000001c005057812 */ /* 0x000fc800078ef8e4 */
        /* <DEDUP_REMOVED lines=15> */
[----:B------:R-:W-:Y:S01]  /*ae60*/  IMAD.U32 R32, R9, 0x10000, RZ ;  /* 0x0001000009207824 */ /* 0x000fe200078e00ff */
[----:B------:R-:W-:Y:S01]  /*ae70*/  SHF.L.U32 R34, R11, 0x10, RZ ;  /* 0x000000100b227819 */ /* 0x000fe200000006ff */
        /* <DEDUP_REMOVED lines=28> */
[----:B------:R-:W-:Y:S01]  /*b040*/  FFMA.FTZ R35, R6, R35, R10 ;  /* 0x0000002306237223 */ /* 0x000fe2000001000a */
[----:B------:R-:W-:Y:S01]  /*b050*/  LOP3.LUT R9, R9, 0xffff0000, RZ, 0xc0, !PT ;  /* 0xffff000009097812 */ /* 0x000fe200078ec0ff */
[----:B------:R-:W-:Y:S01]  /*b060*/  FMUL.FTZ R29, R34, R33 ;  /* 0x00000021221d7220 */ /* 0x000fe20000410000 */
[----:B------:R-:W-:Y:S01]  /*b070*/  LOP3.LUT R11, R11, 0xffff0000, RZ, 0xc0, !PT ;  /* 0xffff00000b0b7812 */ /* 0x000fe200078ec0ff */
        /* <DEDUP_REMOVED lines=27> */
.L_x_7139:
[----:B------:R-:W-:Y:S05]  /*b230*/  BSYNC B1 ;  /* 0x0000000000017941 */ /* 0x000fea0003800000 */
.L_x_7138:
[----:B------:R-:W-:Y:S04]  /*b240*/  BSSY B1, `(.L_x_7140) ;  /* 0x0000059000017945 */ /* 0x000fe80003800000 */
[----:B------:R-:W-:Y:S05]  /*b250*/  @P2 BRA `(.L_x_7141) ;  /* 0x00000004005c2947 */ /* 0x000fea0003800000 */
[----:B-1----:R-:W-:Y:S01]  /*b260*/  LEA.HI R4, R13, R202, RZ, 0x1d ;  /* 0x000000ca0d047211 */ /* 0x002fe200078fe8ff */
[----:B------:R-:W-:Y:S01]  /*b270*/  IMAD.U32 R35, R0, 0x10000, RZ ;  /* 0x0001000000237824 */ /* 0x000fe200078e00ff */
[----:B------:R-:W-:Y:S01]  /*b280*/  SHF.R.U32.HI R7, RZ, 0x3, R193 ;  /* 0x00000003ff077819 */ /* 0x000fe200000116c1 */
[----:B------:R-:W-:Y:S01]  /*b290*/  IMAD.U32 R46, R20, 0x10000, RZ ;  /* 0x00010000142e7824 */ /* 0x000fe200078e00ff */
[----:B------:R-:W-:Y:S01]  /*b2a0*/  SHF.R.S32.HI R5, RZ, 0x1f, R4 ;  /* 0x0000001fff057819 */ /* 0x000fe20000011404 */
[----:B------:R-:W-:Y:S01]  /*b2b0*/  IMAD.SHL.U32 R6, R4, 0x8, RZ ;  /* 0x0000000804067824 */ /* 0x000fe200078e00ff */
[----:B------:R-:W-:Y:S01]  /*b2c0*/  SHF.L.U32 R37, R15, 0x10, RZ ;  /* 0x000000100f257819 */ /* 0x000fe200000006ff */
[----:B------:R-:W-:Y:S01]  /*b2d0*/  IMAD.U32 R42, R3, 0x10000, RZ ;  /* 0x00010000032a7824 */ /* 0x000fe200078e00ff */
[----:B------:R-:W-:Y:S01]  /*b2e0*/  LEA.HI R5, R5, R4, RZ, 0x3 ;  /* 0x0000000405057211 */ /* 0x000fe200078f18ff */
[----:B------:R-:W-:Y:S01]  /*b2f0*/  IMAD.U32 R41, R21, 0x10000, RZ ;  /* 0x0001000015297824 */ /* 0x000fe200078e00ff */
[----:B------:R-:W-:Y:S01]  /*b300*/  LOP3.LUT R4, R193, 0x38, R6, 0xf8, !PT ;  /* 0x00000038c1047812 */ /* 0x000fe200078ef806 */
[----:B------:R-:W-:Y:S01]  /*b310*/  IMAD.U32 R39, R12, 0x10000, RZ ;  /* 0x000100000c277824 */ /* 0x000fe200078e00ff */
[----:B------:R-:W-:-:S02]  /*b320*/  SHF.L.U32 R5, R5, 0xa, RZ ;  /* 0x0000000a05057819 */ /* 0x000fc400000006ff */
[----:B------:R-:W-:Y:S02]  /*b330*/  LOP3.LUT R4, R4, R7, RZ, 0x3c, !PT ;  /* 0x0000000704047212 */ /* 0x000fe400078e3cff */
[----:B------:R-:W-:Y:S02]  /*b340*/  LOP3.LUT R5, R5, 0x7fffe000, RZ, 0xc0, !PT ;  /* 0x7fffe00005057812 */ /* 0x000fe400078ec0ff */
[----:B------:R-:W-:Y:S02]  /*b350*/  LOP3.LUT R44, R15, 0xffff0000, RZ, 0xc0, !PT ;  /* 0xffff00000f2c7812 */ /* 0x000fe400078ec0ff */
[----:B------:R-:W-:Y:S02]  /*b360*/  IADD3 R9, R4, R5, R197 ;  /* 0x0000000504097210 */ /* 0x000fe40007ffe0c5 */
[----:B------:R-:W0:Y:S01]  /*b370*/  LDS.128 R4, [R217] ;  /* 0x00000000d9047984 */ /* 0x000e220000000c00 */
[----:B------:R-:W-:Y:S02]  /*b380*/  LOP3.LUT R40, R0, 0xffff0000, RZ, 0xc0, !PT ;  /* 0xffff000000287812 */ /* 0x000fe400078ec0ff */
[----:B------:R-:W-:Y:S01]  /*b390*/  IMAD R25, R9, 0x2, R156 ;  /* 0x0000000209197824 */ /* 0x000fe200078e029c */
[----:B------:R-:W-:-:S02]  /*b3a0*/  LOP3.LUT R47, R20, 0xffff0000, RZ, 0xc0, !PT ;  /* 0xffff0000142f7812 */ /* 0x000fc400078ec0ff */
[----:B------:R-:W-:Y:S02]  /*b3b0*/  LOP3.LUT R49, R24, 0xffff0000, RZ, 0xc0, !PT ;  /* 0xffff000018317812 */ /* 0x000fe400078ec0ff */
[----:B------:R-:W1:Y:S01]  /*b3c0*/  LDS.128 R8, [R25+0x10400] ;  /* 0x0104000019087984 */ /* 0x000e620000000c00 */
        /* <DEDUP_REMOVED lines=21> */
[-C--:B------:R-:W-:Y:S01]  /*b520*/  FMUL.FTZ R35, R46, R32.reuse ;  /* 0x000000202e237220 */ /* 0x080fe20000410000 */
[----:B------:R-:W-:Y:S01]  /*b530*/  FMUL.FTZ R37, R42, R32 ;  /* 0x000000202a257220 */ /* 0x000fe20000410000 */
[-C--:B------:R-:W-:Y:S01]  /*b540*/  FFMA.FTZ R31, R40, R4.reuse, -R31 ;  /* 0x00000004281f7223 */ /* 0x080fe2000001081f */
[----:B------:R-:W-:Y:S01]  /*b550*/  FFMA.FTZ R27, R44, R4, R27 ;  /* 0x000000042c1b7223 */ /* 0x000fe2000001001b */
[----:B------:R-:W-:Y:S01]  /*b560*/  LOP3.LUT R10, R10, 0xffff0000, RZ, 0xc0, !PT ;  /* 0xffff00000a0a7812 */ /* 0x000fe200078ec0ff */
[-C--:B------:R-:W-:Y:S01]  /*b570*/  FMUL.FTZ R4, R41, R33.reuse ;  /* 0x0000002129047220 */ /* 0x080fe20000410000 */
[----:B------:R-:W-:Y:S01]  /*b580*/  LOP3.LUT R32, R12, 0xffff0000, RZ, 0xc0, !PT ;  /* 0xffff00000c207812 */ /* 0x000fe200078ec0ff */
[-C--:B------:R-:W-:Y:S01]  /*b590*/  FFMA.FTZ R35, R42, R28.reuse, -R35 ;  /* 0x0000001c2a237223 */ /* 0x080fe20000010823 */
[----:B------:R-:W-:Y:S01]  /*b5a0*/  LOP3.LUT R40, R21, 0xffff0000, RZ, 0xc0, !PT ;  /* 0xffff000015287812 */ /* 0x000fe200078ec0ff */
[----:B------:R-:W-:Y:S01]  /*b5b0*/  FFMA.FTZ R37, R46, R28, R37 ;  /* 0x0000001c2e257223 */ /* 0x000fe20000010025 */
[----:B------:R-:W-:Y:S01]  /*b5c0*/  FMUL.FTZ R28, R39, R33 ;  /* 0x00000021271c7220 */ /* 0x000fe20000410000 */
[----:B------:R-:W-:Y:S01]  /*b5d0*/  SHF.L.U32 R42, R24, 0x10, RZ ;  /* 0x00000010182a7819 */ /* 0x000fe200000006ff */
[----:B------:R-:W-:-:S02]  /*b5e0*/  IMAD.U32 R34, R11, 0x10000, RZ ;  /* 0x000100000b227824 */ /* 0x000fc400078e00ff */
[-C--:B------:R-:W-:Y:S01]  /*b5f0*/  FFMA.FTZ R8, R39, R29.reuse, -R4 ;  /* 0x0000001d27087223 */ /* 0x080fe20000010804 */
[-C--:B------:R-:W-:Y:S01]  /*b600*/  FMUL.FTZ R33, R40, R10.reuse ;  /* 0x0000000a28217220 */ /* 0x080fe20000410000 */
[----:B------:R-:W-:Y:S01]  /*b610*/  FMUL.FTZ R39, R32, R10 ;  /* 0x0000000a20277220 */ /* 0x000fe20000410000 */
[----:B------:R-:W-:Y:S01]  /*b620*/  FFMA.FTZ R10, R41, R29, R28 ;  /* 0x0000001d290a7223 */ /* 0x000fe2000001001c */
[----:B------:R-:W-:Y:S01]  /*b630*/  LOP3.LUT R11, R11, 0xffff0000, RZ, 0xc0, !PT ;  /* 0xffff00000b0b7812 */ /* 0x000fe200078ec0ff */
[----:B------:R-:W-:Y:S02]  /*b640*/  IMAD.U32 R4, R14, 0x10000, RZ ;  /* 0x000100000e047824 */ /* 0x000fe400078e00ff */
[----:B------:R-:W-:Y:S01]  /*b650*/  FMUL.FTZ R29, R42, R34 ;  /* 0x000000222a1d7220 */ /* 0x000fe20000410000 */
[-C--:B------:R-:W-:Y:S01]  /*b660*/  FFMA.FTZ R33, R32, R6.reuse, -R33 ;  /* 0x0000000620217223 */ /* 0x080fe20000010821 */
[----:B------:R-:W-:Y:S01]  /*b670*/  FFMA.FTZ R39, R40, R6, R39 ;  /* 0x0000000628277223 */ /* 0x000fe20000010027 */
[C---:B------:R-:W-:Y:S01]  /*b680*/  FMUL.FTZ R41, R4.reuse, R34 ;  /* 0x0000002204297220 */ /* 0x040fe20000410000 */
[-C--:B------:R-:W-:Y:S01]  /*b690*/  FFMA.FTZ R29, R4, R30.reuse, -R29 ;  /* 0x0000001e041d7223 */ /* 0x080fe2000001081d */
[----:B------:R-:W-:Y:S01]  /*b6a0*/  FMUL.FTZ R4, R47, R9 ;  /* 0x000000092f047220 */ /* 0x000fe20000410000 */
[----:B------:R-:W-:Y:S01]  /*b6b0*/  FMUL.FTZ R32, R49, R11 ;  /* 0x0000000b31207220 */ /* 0x000fe20000410000 */
[----:B------:R-:W-:Y:S01]  /*b6c0*/  FMUL.FTZ R6, R43, R9 ;  /* 0x000000092b067220 */ /* 0x000fe20000410000 */
[----:B------:R-:W-:Y:S01]  /*b6d0*/  FMUL.FTZ R34, R45, R11 ;  /* 0x0000000b2d227220 */ /* 0x000fe20000410000 */
        /* <DEDUP_REMOVED lines=15> */
.L_x_7141:
[----:B------:R-:W-:Y:S05]  /*b7d0*/  BSYNC B1 ;  /* 0x0000000000017941 */ /* 0x000fea0003800000 */
.L_x_7140:
[----:B------:R-:W-:Y:S04]  /*b7e0*/  BSSY B1, `(.L_x_7142) ;  /* 0x0000059000017945 */ /* 0x000fe80003800000 */
[----:B------:R-:W-:Y:S05]  /*b7f0*/  @P1 BRA `(.L_x_7143) ;  /* 0x00000004005c1947 */ /* 0x000fea0003800000 */
[----:B-12---:R-:W-:Y:S01]  /*b800*/  LEA.HI R4, R13, R202, RZ, 0x1d ;  /* 0x000000ca0d047211 */ /* 0x006fe200078fe8ff */
[C---:B------:R-:W-:Y:S01]  /*b810*/  IMAD.U32 R37, R15.reuse, 0x10000, RZ ;  /* 0x000100000f257824 */ /* 0x040fe200078e00ff */
[----:B------:R-:W-:Y:S01]  /*b820*/  SHF.R.U32.HI R6, RZ, 0x3, R192 ;  /* 0x00000003ff067819 */ /* 0x000fe200000116c0 */
[----:B------:R-:W-:Y:S01]  /*b830*/  IMAD.U32 R35, R0, 0x10000, RZ ;  /* 0x0001000000237824 */ /* 0x000fe200078e00ff */
[----:B------:R-:W-:Y:S01]  /*b840*/  SHF.R.S32.HI R7, RZ, 0x1f, R4 ;  /* 0x0000001fff077819 */ /* 0x000fe20000011404 */
        /* <DEDUP_REMOVED lines=10> */
[----:B------:R-:W-:Y:S02]  /*b8f0*/  SHF.L.U32 R42, R3, 0x10, RZ ;  /* 0x00000010032a7819 */ /* 0x000fe400000006ff */
        /* <DEDUP_REMOVED lines=9> */
[C---:B0-----:R-:W-:Y:S01]  /*b990*/  IMAD.U32 R27, R4.reuse, 0x10000, RZ ;  /* 0x00010000041b7824 */ /* 0x041fe200078e00ff */
[----:B------:R-:W-:Y:S01]  /*b9a0*/  LOP3.LUT R4, R4, 0xffff0000, RZ, 0xc0, !PT ;  /* 0xffff000004047812 */ /* 0x000fe200078ec0ff */
[----:B------:R-:W-:Y:S01]  /*b9b0*/  IMAD.U32 R28, R5, 0x10000, RZ ;  /* 0x00010000051c7824 */ /* 0x000fe200078e00ff */
[----:B------:R-:W-:Y:S01]  /*b9c0*/  SHF.L.U32 R30, R7, 0x10, RZ ;  /* 0x00000010071e7819 */ /* 0x000fe200000006ff */
[C---:B------:R-:W-:Y:S01]  /*b9d0*/  IMAD.U32 R29, R6.reuse, 0x10000, RZ ;  /* 0x00010000061d7824 */ /* 0x040fe200078e00ff */
[----:B------:R-:W-:Y:S02]  /*b9e0*/  LOP3.LUT R6, R6, 0xffff0000, RZ, 0xc0, !PT ;  /* 0xffff000006067812 */ /* 0x000fe400078ec0ff */
        /* <DEDUP_REMOVED lines=23> */
[----:B------:R-:W-:-:S02]  /*bb60*/  IMAD.U32 R34, R11, 0x10000, RZ ;  /* 0x000100000b227824 */ /* 0x000fc400078e00ff */
[-C--:B------:R-:W-:Y:S01]  /*bb70*/  FFMA.FTZ R8, R39, R29.reuse, -R4 ;  /* 0x0000001d27087223 */ /* 0x080fe20000010804 */
[----:B------:R-:W-:Y:S02]  /*bb80*/  IMAD.U32 R42, R24, 0x10000, RZ ;  /* 0x00010000182a7824 */ /* 0x000fe400078e00ff */
[-C--:B------:R-:W-:Y:S01]  /*bb90*/  FMUL.FTZ R33, R40, R10.reuse ;  /* 0x0000000a28217220 */ /* 0x080fe20000410000 */
[----:B------:R-:W-:Y:S01]  /*bba0*/  FMUL.FTZ R39, R32, R10 ;  /* 0x0000000a20277220 */ /* 0x000fe20000410000 */
[----:B------:R-:W-:Y:S01]  /*bbb0*/  FFMA.FTZ R10, R41, R29, R28 ;  /* 0x0000001d290a7223 */ /* 0x000fe2000001001c */
[----:B------:R-:W-:Y:S01]  /*bbc0*/  LOP3.LUT R11, R11, 0xffff0000, RZ, 0xc0, !PT ;  /* 0xffff00000b0b7812 */ /* 0x000fe200078ec0ff */
[----:B------:R-:W-:Y:S02]  /*bbd0*/  IMAD.U32 R4, R14, 0x10000, RZ ;  /* 0x000100000e047824 */ /* 0x000fe400078e00ff */
[----:B------:R-:W-:Y:S01]  /*bbe0*/  FMUL.FTZ R29, R42, R34 ;  /* 0x000000222a1d7220 */ /* 0x000fe20000410000 */
[----:B------:R-:W-:Y:S01]  /*bbf0*/  LOP3.LUT R7, R7, 0xffff0000, RZ, 0xc0, !PT ;  /* 0xffff000007077812 */ /* 0x000fe200078ec0ff */
[----:B------:R-:W-:Y:S01]  /*bc00*/  FFMA.FTZ R33, R32, R6, -R33 ;  /* 0x0000000620217223 */ /* 0x000fe20000010821 */
[C---:B------:R-:W-:Y:S01]  /*bc10*/  FMUL.FTZ R41, R4.reuse, R34 ;  /* 0x0000002204297220 */ /* 0x040fe20000410000 */
[----:B------:R-:W-:Y:S01]  /*bc20*/  FFMA.FTZ R29, R4, R30, -R29 ;  /* 0x0000001e041d7223 */ /* 0x000fe2000001081d */
[----:B------:R-:W-:Y:S01]  /*bc30*/  FFMA.FTZ R39, R40, R6, R39 ;  /* 0x0000000628277223 */ /* 0x000fe20000010027 */
        /* <DEDUP_REMOVED lines=19> */
.L_x_7143:
[----:B------:R-:W-:Y:S05]  /*bd70*/  BSYNC B1 ;  /* 0x0000000000017941 */ /* 0x000fea0003800000 */
.L_x_7142:
[----:B------:R-:W-:Y:S05]  /*bd80*/  @P0 BRA `(.L_x_7130) ;  /* 0x0000000400580947 */ /* 0x000fea0003800000 */
[----:B------:R-:W-:Y:S01]  /*bd90*/  LEA.HI R13, R13, R202, RZ, 0x1d ;  /* 0x000000ca0d0d7211 */ /* 0x000fe200078fe8ff */
[C---:B------:R-:W-:Y:S01]  /*bda0*/  IMAD.U32 R37, R15.reuse, 0x10000, RZ ;  /* 0x000100000f257824 */ /* 0x040fe200078e00ff */
[----:B------:R-:W-:Y:S01]  /*bdb0*/  LOP3.LUT R36, R15, 0xffff0000, RZ, 0xc0, !PT ;  /* 0xffff00000f247812 */ /* 0x000fe200078ec0ff */
[C---:B------:R-:W-:Y:S01]  /*bdc0*/  IMAD.U32 R35, R0.reuse, 0x10000, RZ ;  /* 0x0001000000237824 */ /* 0x040fe200078e00ff */
[----:B-123--:R-:W-:Y:S01]  /*bdd0*/  SHF.R.S32.HI R6, RZ, 0x1f, R13 ;  /* 0x0000001fff067819 */ /* 0x00efe2000001140d */
[----:B------:R-:W-:Y:S01]  /*bde0*/  IMAD.SHL.U32 R4, R13, 0x8, RZ ;  /* 0x000000080d047824 */ /* 0x000fe200078e00ff */
[----:B------:R-:W-:Y:S01]  /*bdf0*/  LOP3.LUT R0, R0, 0xffff0000, RZ, 0xc0, !PT ;  /* 0xffff000000007812 */ /* 0x000fe200078ec0ff */
[----:B------:R-:W-:Y:S01]  /*be00*/  IMAD.U32 R39, R20, 0x10000, RZ ;  /* 0x0001000014277824 */ /* 0x000fe200078e00ff */
[----:B------:R-:W-:Y:S01]  /*be10*/  LEA.HI R6, R6, R13, RZ, 0x3 ;  /* 0x0000000d06067211 */ /* 0x000fe200078f18ff */
[----:B------:R-:W-:Y:S01]  /*be20*/  IMAD.U32 R38, R21, 0x10000, RZ ;  /* 0x0001000015267824 */ /* 0x000fe200078e00ff */
[----:B------:R-:W-:Y:S01]  /*be30*/  LOP3.LUT R4, R159, 0x38, R4, 0xf8, !PT ;  /* 0x000000389f047812 */ /* 0x000fe200078ef804 */
[----:B------:R-:W-:-:S02]  /*be40*/  IMAD.U32 R41, R24, 0x10000, RZ ;  /* 0x0001000018297824 */ /* 0x000fc400078e00ff */
[----:B------:R-:W-:Y:S01]  /*be50*/  IMAD.SHL.U32 R6, R6, 0x400, RZ ;  /* 0x0000040006067824 */ /* 0x000fe200078e00ff */
[----:B------:R-:W-:-:S04]  /*be60*/  LOP3.LUT R4, R4, R229, RZ, 0x3c, !PT ;  /* 0x000000e504047212 */ /* 0x000fc800078e3cff */
[----:B------:R-:W-:-:S04]  /*be70*/  LOP3.LUT R6, R6, 0x7fffe000, RZ, 0xc0, !PT ;  /* 0x7fffe00006067812 */ /* 0x000fc800078ec0ff */
[----:B------:R-:W-:Y:S02]  /*be80*/  IADD3 R9, R4, R6, R195 ;  /* 0x0000000604097210 */ /* 0x000fe40007ffe0c3 */
[----:B------:R-:W1:Y:S03]  /*be90*/  LDS.128 R4, [R215] ;  /* 0x00000000d7047984 */ /* 0x000e660000000c00 */
[----:B------:R-:W-:-:S05]  /*bea0*/  IMAD R13, R9, 0x2, R156 ;  /* 0x00000002090d7824 */ /* 0x000fca00078e029c */
[----:B------:R-:W2:Y:S01]  /*beb0*/  LDS.128 R8, [R13+0x10400] ;  /* 0x010400000d087984 */ /* 0x000ea20000000c00 */
[C---:B-1----:R-:W-:Y:S01]  /*bec0*/  SHF.L.U32 R25, R4.reuse, 0x10, RZ ;  /* 0x0000001004197819 */ /* 0x042fe200000006ff */
[----:B0-----:R-:W-:Y:S01]  /*bed0*/  IMAD.U32 R27, R5, 0x10000, RZ ;  /* 0x00010000051b7824 */ /* 0x001fe200078e00ff */
[----:B------:R-:W-:Y:S01]  /*bee0*/  LOP3.LUT R4, R4, 0xffff0000, RZ, 0xc0, !PT ;  /* 0xffff000004047812 */ /* 0x000fe200078ec0ff */
[C---:B------:R-:W-:Y:S01]  /*bef0*/  IMAD.U32 R28, R6.reuse, 0x10000, RZ ;  /* 0x00010000061c7824 */ /* 0x040fe200078e00ff */
[----:B------:R-:W-:Y:S01]  /*bf00*/  LOP3.LUT R6, R6, 0xffff0000, RZ, 0xc0, !PT ;  /* 0xffff000006067812 */ /* 0x000fe200078ec0ff */
[----:B------:R-:W-:Y:S01]  /*bf10*/  IMAD.U32 R29, R7, 0x10000, RZ ;  /* 0x00010000071d7824 */ /* 0x000fe200078e00ff */
[----:B------:R-:W-:Y:S01]  /*bf20*/  LOP3.LUT R5, R5, 0xffff0000, RZ, 0xc0, !PT ;  /* 0xffff000005057812 */ /* 0x000fe200078ec0ff */
[C---:B--2---:R-:W-:Y:S01]  /*bf30*/  IMAD.U32 R30, R8.reuse, 0x10000, RZ ;  /* 0x00010000081e7824 */ /* 0x044fe200078e00ff */
[----:B------:R-:W-:Y:S01]  /*bf40*/  LOP3.LUT R8, R8, 0xffff0000, RZ, 0xc0, !PT ;  /* 0xffff000008087812 */ /* 0x000fe200078ec0ff */
[----:B------:R-:W-:Y:S01]  /*bf50*/  IMAD.U32 R31, R9, 0x10000, RZ ;  /* 0x00010000091f7824 */ /* 0x000fe200078e00ff */
[----:B------:R-:W-:Y:S01]  /*bf60*/  SHF.L.U32 R32, R10, 0x10, RZ ;  /* 0x000000100a207819 */ /* 0x000fe200000006ff */
[-C--:B------:R-:W-:Y:S01]  /*bf70*/  FMUL.FTZ R34, R37, R30.reuse ;  /* 0x0000001e25227220 */ /* 0x080fe20000410000 */
[C---:B------:R-:W-:Y:S01]  /*bf80*/  FMUL.FTZ R30, R35.reuse, R30 ;  /* 0x0000001e231e7220 */ /* 0x040fe20000410000 */
[----:B------:R-:W-:Y:S01]  /*bf90*/  FMUL.FTZ R15, R36, R8 ;  /* 0x00000008240f7220 */ /* 0x000fe20000410000 */
[----:B------:R-:W-:Y:S01]  /*bfa0*/  LOP3.LUT R10, R10, 0xffff0000, RZ, 0xc0, !PT ;  /* 0xffff00000a0a7812 */ /* 0x000fe200078ec0ff */
[----:B------:R-:W-:Y:S01]  /*bfb0*/  FFMA.FTZ R34, R35, R25, -R34 ;  /* 0x0000001923227223 */ /* 0x000fe20000010822 */
[----:B------:R-:W-:-:S02]  /*bfc0*/  IMAD.U32 R35, R3, 0x10000, RZ ;  /* 0x0001000003237824 */ /* 0x000fc400078e00ff */
[----:B------:R-:W-:Y:S01]  /*bfd0*/  FFMA.FTZ R30, R37, R25, R30 ;  /* 0x00000019251e7223 */ /* 0x000fe2000001001e */
[C---:B------:R-:W-:Y:S01]  /*bfe0*/  FMUL.FTZ R25, R0.reuse, R8 ;  /* 0x0000000800197220 */ /* 0x040fe20000410000 */
[-C--:B------:R-:W-:Y:S01]  /*bff0*/  FFMA.FTZ R15, R0, R4.reuse, -R15 ;  /* 0x00000004000f7223 */ /* 0x080fe2000001080f */
[-C--:B------:R-:W-:Y:S01]  /*c000*/  FMUL.FTZ R0, R39, R31.reuse ;  /* 0x0000001f27007220 */ /* 0x080fe20000410000 */
[C---:B------:R-:W-:Y:S01]  /*c010*/  FMUL.FTZ R8, R35.reuse, R31 ;  /* 0x0000001f23087220 */ /* 0x040fe20000410000 */
[----:B------:R-:W-:Y:S01]  /*c020*/  FFMA.FTZ R25, R36, R4, R25 ;  /* 0x0000000424197223 */ /* 0x000fe20000010019 */
[C---:B------:R-:W-:Y:S02]  /*c030*/  IMAD.U32 R4, R12.reuse, 0x10000, RZ ;  /* 0x000100000c047824 */ /* 0x040fe400078e00ff */
[-C--:B------:R-:W-:Y:S01]  /*c040*/  FFMA.FTZ R0, R35, R27.reuse, -R0 ;  /* 0x0000001b23007223 */ /* 0x080fe20000010800 */
[----:B------:R-:W-:Y:S01]  /*c050*/  FFMA.FTZ R27, R39, R27, R8 ;  /* 0x0000001b271b7223 */ /* 0x000fe20000010008 */
[----:B------:R-:W-:Y:S01]  /*c060*/  LOP3.LUT R8, R12, 0xffff0000, RZ, 0xc0, !PT ;  /* 0xffff00000c087812 */ /* 0x000fe200078ec0ff */
[----:B------:R-:W-:Y:S01]  /*c070*/  FMUL.FTZ R31, R38, R32 ;  /* 0x00000020261f7220 */ /* 0x000fe20000410000 */
[----:B------:R-:W-:Y:S01]  /*c080*/  LOP3.LUT R12, R21, 0xffff0000, RZ, 0xc0, !PT ;  /* 0xffff0000150c7812 */ /* 0x000fe200078ec0ff */
[----:B------:R-:W-:-:S02]  /*c090*/  IMAD.U32 R33, R11, 0x10000, RZ ;  /* 0x000100000b217824 */ /* 0x000fc400078e00ff */
[C---:B------:R-:W-:Y:S01]  /*c0a0*/  FMUL.FTZ R21, R4.reuse, R32 ;  /* 0x0000002004157220 */ /* 0x040fe20000410000 */
[----:B------:R-:W-:Y:S01]  /*c0b0*/  FFMA.FTZ R31, R4, R28, -R31 ;  /* 0x0000001c041f7223 */ /* 0x000fe2000001081f */
[-C--:B------:R-:W-:Y:S01]  /*c0c0*/  FMUL.FTZ R37, R8, R10.reuse ;  /* 0x0000000a08257220 */ /* 0x080fe20000410000 */
[----:B------:R-:W-:Y:S01]  /*c0d0*/  FMUL.FTZ R35, R12, R10 ;  /* 0x0000000a0c237220 */ /* 0x000fe20000410000 */
[----:B------:R-:W-:Y:S02]  /*c0e0*/  IMAD.U32 R39, R14, 0x10000, RZ ;  /* 0x000100000e277824 */ /* 0x000fe400078e00ff */
[-C--:B------:R-:W-:Y:S01]  /*c0f0*/  FMUL.FTZ R4, R41, R33.reuse ;  /* 0x0000002129047220 */ /* 0x080fe20000410000 */
[----:B------:R-:W-:Y:S01]  /*c100*/  FFMA.FTZ R10, R38, R28, R21 ;  /* 0x0000001c260a7223 */ /* 0x000fe20000010015 */
[-C--:B------:R-:W-:Y:S01]  /*c110*/  FFMA.FTZ R8, R8, R6.reuse, -R35 ;  /* 0x0000000608087223 */ /* 0x080fe20000010823 */
[----:B------:R-:W-:Y:S01]  /*c120*/  FFMA.FTZ R37, R12, R6, R37 ;  /* 0x000000060c257223 */ /* 0x000fe20000010025 */
[C---:B------:R-:W-:Y:S01]  /*c130*/  FMUL.FTZ R6, R39.reuse, R33 ;  /* 0x0000002127067220 */ /* 0x040fe20000410000 */
[----:B------:R-:W-:Y:S01]  /*c140*/  FFMA.FTZ R21, R39, R29, -R4 ;  /* 0x0000001d27157223 */ /* 0x000fe20000010804 */
[----:B------:R-:W-:-:S02]  /*c150*/  LOP3.LUT R9, R9, 0xffff0000, RZ, 0xc0, !PT ;  /* 0xffff000009097812 */ /* 0x000fc400078ec0ff */
[----:B------:R-:W-:Y:S01]  /*c160*/  LOP3.LUT R11, R11, 0xffff0000, RZ, 0xc0, !PT ;  /* 0xffff00000b0b7812 */ /* 0x000fe200078ec0ff */
[----:B------:R-:W-:Y:S01]  /*c170*/  FFMA.FTZ R29, R41, R29, R6 ;  /* 0x0000001d291d7223 */ /* 0x000fe20000010006 */
[----:B------:R-:W-:Y:S02]  /*c180*/  LOP3.LUT R35, R20, 0xffff0000, RZ, 0xc0, !PT ;  /* 0xffff000014237812 */ /* 0x000fe400078ec0ff */
[----:B------:R-:W-:Y:S02]  /*c190*/  LOP3.LUT R39, R24, 0xffff0000, RZ, 0xc0, !PT ;  /* 0xffff000018277812 */ /* 0x000fe400078ec0ff */
        /* <DEDUP_REMOVED lines=21> */
.L_x_7130:
[----:B------:R-:W-:Y:S05]  /*c2f0*/  BSYNC B0 ;  /* 0x0000000000007941 */ /* 0x000fea0003800000 */
.L_x_7111:
        /* <DEDUP_REMOVED lines=8> */
.L_x_7109:
[----:B------:R-:W-:-:S13]  /*c380*/  ISETP.NE.AND P0, PT, R157, 0x3, PT ;  /* 0x000000039d00780c */ /* 0x000fda0003f05270 */
[----:B------:R-:W-:Y:S05]  /*c390*/  @!P0 BRA `(.L_x_7144) ;  /* 0x0000000000048947 */ /* 0x000fea0003800000 */
[----:B------:R-:W-:Y:S01]  /*c3a0*/  BPT.TRAP 0x1 ;  /* 0x000000040000795c */ /* 0x000fe20000300000 */
.L_x_7144:
[----:B-12---:R-:W-:Y:S02]  /*c3b0*/  LEA R3, R152, R156, 0x3 ;  /* 0x0000009c98037211 */ /* 0x006fe400078e18ff */
[----:B------:R-:W-:-:S04]  /*c3c0*/  SHF.L.U32 R0, R158, 0x1f, RZ ;  /* 0x0000001f9e007819 */ /* 0x000fc800000006ff */
[----:B------:R1:W2:Y:S01]  /*c3d0*/  SYNCS.PHASECHK.TRANS64.TRYWAIT P1, [R3+URZ+0x28830], R0 ;  /* 0x02883000030075a7 */ /* 0x0002a2000802017f */
[----:B------:R-:W-:Y:S05]  /*c3e0*/  @!P0 BRA `(.L_x_7145) ;  /* 0x0000000000048947 */ /* 0x000fea0003800000 */
[----:B------:R-:W-:Y:S01]  /*c3f0*/  BPT.TRAP 0x1 ;  /* 0x000000040000795c */ /* 0x000fe20000300000 */
.L_x_7145:
[----:B------:R-:W-:Y:S01]  /*c400*/  IMAD.MOV.U32 R151, RZ, RZ, RZ ;  /* 0x000000ffff977224 */ /* 0x000fe200078e00ff */
[----:B--2---:R-:W-:Y:S06]  /*c410*/  @P1 BRA `(.L_x_7146) ;  /* 0x0000000000081947 */ /* 0x004fec0003800000 */
[----:B------:R-:W2:Y:S02]  /*c420*/  SYNCS.PHASECHK.TRANS64.TRYWAIT P1, [R3+URZ+0x28830], R0 ;  /* 0x02883000030075a7 */ /* 0x000ea4000802017f */
[----:B--2---:R-:W-:Y:S05]  /*c430*/  @!P1 BRA `(.L_x_7147) ;  /* 0x000000fc000c9947 */ /* 0x004fea0003800000 */
.L_x_7146:
[----:B------:R-:W-:Y:S05]  /*c440*/  WARPSYNC.ALL ;  /* 0x0000000000007948 */ /* 0x000fea0003800000 */
[----:B-12---:R-:W-:Y:S01]  /*c450*/  VIADD R0, R156, 0x18400 ;  /* 0x000184009c007836 */ /* 0x006fe20000000000 */
[----:B------:R-:W-:Y:S01]  /*c460*/  R2UR UR4, R26 ;  /* 0x000000001a0472ca */ /* 0x000fe200000e0000 */
[----:B0--34-:R-:W-:Y:S01]  /*c470*/  IMAD.MOV.U32 R5, RZ, RZ, 0x40000040 ;  /* 0x40000040ff057424 */ /* 0x019fe200078e00ff */
[----:B-----5:R-:W-:Y:S01]  /*c480*/  WARPGROUP.ARRIVE ;  /* 0x00000000000079c5 */ /* 0x020fe20000000000 */
[----:B------:R-:W-:Y:S01]  /*c490*/  UMOV UR5, 0x40000040 ;  /* 0x4000004000057882 */ /* 0x000fe20000000000 */
[----:B------:R-:W-:Y:S01]  /*c4a0*/  SHF.R.U32.HI R0, RZ, 0x4, R0 ;  /* 0x00000004ff007819 */ /* 0x000fe20000011600 */
[----:B------:R-:W-:Y:S01]  /*c4b0*/  IMAD.MOV.U32 R7, RZ, RZ, 0x40000040 ;  /* 0x40000040ff077424 */ /* 0x000fe200078e00ff */
[----:B------:R-:W-:Y:S01]  /*c4c0*/  R2UR UR7, R5 ;  /* 0x00000000050772ca */ /* 0x000fe200000e0000 */
[----:B------:R-:W-:Y:S01]  /*c4d0*/  UMOV UR9, 0x40000040 ;  /* 0x4000004000097882 */ /* 0x000fe20000000000 */
[----:B------:R-:W-:Y:S01]  /*c4e0*/  LOP3.LUT R0, R0, 0x3fff, RZ, 0xc0, !PT ;  /* 0x00003fff00007812 */ /* 0x000fe200078ec0ff */
[----:B------:R-:W-:Y:S01]  /*c4f0*/  UMOV UR13, 0x40000040 ;  /* 0x40000040000d7882 */ /* 0x000fe20000000000 */
[----:B------:R-:W-:Y:S01]  /*c500*/  R2UR UR11, R7 ;  /* 0x00000000070b72ca */ /* 0x000fe200000e0000 */
[----:B------:R-:W-:Y:S01]  /*c510*/  UMOV UR17, 0x40000040 ;  /* 0x4000004000117882 */ /* 0x000fe20000000000 */
[----:B------:R-:W-:Y:S01]  /*c520*/  LOP3.LUT R0, R0, 0x10000, RZ, 0xfc, !PT ;  /* 0x0001000000007812 */ /* 0x000fe200078efcff */
[----:B------:R-:W-:Y:S01]  /*c530*/  ULOP3.LUT UR4, UR4, 0x10000, URZ, 0xfc, !UPT ;  /* 0x0001000004047892 */ /* 0x000fe2000f8efc3f */
[----:B------:R-:W-:Y:S01]  /*c540*/  MOV R7, 0x40000040 ;  /* 0x4000004000077802 */ /* 0x000fe20000000f00 */
[----:B------:R-:W-:Y:S01]  /*c550*/  UMOV UR21, 0x40000040 ;  /* 0x4000004000157882 */ /* 0x000fe20000000000 */
[----:B------:R-:W-:Y:S01]  /*c560*/  UMOV UR25, 0x40000040 ;  /* 0x4000004000197882 */ /* 0x000fe20000000000 */
[----:B------:R-:W-:Y:S01]  /*c570*/  IMAD R4, R152, 0x800, R0 ;  /* 0x0000080098047824 */ /* 0x000fe200078e0200 */
[----:B------:R-:W-:Y:S01]  /*c580*/  UIADD3 UR8, UR4, 0x2, URZ ;  /* 0x0000000204087890 */ /* 0x000fe2000fffe03f */
[----:B------:R-:W-:Y:S01]  /*c590*/  R2UR UR15, R7 ;  /* 0x00000000070f72ca */ /* 0x000fe200000e0000 */
[----:B------:R-:W-:Y:S01]  /*c5a0*/  UIADD3 UR12, UR4, 0x4, URZ ;  /* 0x00000004040c7890 */ /* 0x000fe2000fffe03f */
[C---:B------:R-:W-:Y:S01]  /*c5b0*/  VIADD R6, R4.reuse, 0x2 ;  /* 0x0000000204067836 */ /* 0x040fe20000000000 */
[----:B------:R-:W-:Y:S01]  /*c5c0*/  R2UR UR6, R4 ;  /* 0x00000000040672ca */ /* 0x000fe200000e0000 */
[----:B------:R-:W-:Y:S01]  /*c5d0*/  IMAD.MOV.U32 R7, RZ, RZ, 0x40000040 ;  /* 0x40000040ff077424 */ /* 0x000fe200078e00ff */
[----:B------:R-:W-:Y:S01]  /*c5e0*/  UIADD3 UR16, UR4, 0x6, URZ ;  /* 0x0000000604107890 */ /* 0x000fe2000fffe03f */
[----:B------:R-:W-:Y:S01]  /*c5f0*/  IMAD.MOV.U32 R5, RZ, RZ, 0x40000040 ;  /* 0x40000040ff057424 */ /* 0x000fe200078e00ff */
[----:B------:R-:W-:Y:S01]  /*c600*/  R2UR UR10, R6 ;  /* 0x00000000060a72ca */ /* 0x000fe200000e0000 */
[----:B------:R-:W-:Y:S01]  /*c610*/  VIADD R6, R4, 0x4 ;  /* 0x0000000404067836 */ /* 0x000fe20000000000 */
[----:B------:R-:W-:Y:S01]  /*c620*/  R2UR UR19, R7 ;  /* 0x00000000071372ca */ /* 0x000fe200000e0000 */
[----:B------:R-:W-:Y:S01]  /*c630*/  IMAD.MOV.U32 R7, RZ, RZ, 0x40000040 ;  /* 0x40000040ff077424 */ /* 0x000fe200078e00ff */
[----:B------:R-:W-:Y:S01]  /*c640*/  UIADD3 UR20, UR4, 0x400, URZ ;  /* 0x0000040004147890 */ /* 0x000fe2000fffe03f */
[----:B------:R-:W-:Y:S01]  /*c650*/  R2UR UR35, R5 ;  /* 0x00000000052372ca */ /* 0x000fe200000e0000 */
[----:B------:R-:W-:Y:S01]  /*c660*/  UIADD3 UR24, UR4, 0x402, URZ ;  /* 0x0000040204187890 */ /* 0x000fe2000fffe03f */
[----:B------:R-:W-:Y:S01]  /*c670*/  R2UR UR14, R6 ;  /* 0x00000000060e72ca */ /* 0x000fe200000e0000 */
[----:B------:R-:W-:Y:S01]  /*c680*/  VIADD R6, R4, 0x6 ;  /* 0x0000000604067836 */ /* 0x000fe20000000000 */
[----:B------:R-:W-:Y:S01]  /*c690*/  HGMMA.64x128x16.F32.BF16 R24, gdesc[UR4], RZ, !UPT, gsb0 ;  /* 0x01e00000041879f0 */ /* 0x000fe2000c0018ff */
[----:B------:R-:W-:Y:S01]  /*c6a0*/  R2UR UR23, R7 ;  /* 0x00000000071772ca */ /* 0x000fe200000e0000 */
[----:B------:R-:W-:Y:S01]  /*c6b0*/  IMAD.MOV.U32 R7, RZ, RZ, 0x40000040 ;  /* 0x40000040ff077424 */ /* 0x000fe200078e00ff */
[----:B------:R-:W-:Y:S01]  /*c6c0*/  UIADD3 UR28, UR4, 0x404, URZ ;  /* 0x00000404041c7890 */ /* 0x000fe2000fffe03f */
[----:B------:R-:W-:Y:S01]  /*c6d0*/  R2UR UR18, R6 ;  /* 0x00000000061272ca */ /* 0x000fe200000e0000 */
[----:B------:R-:W-:Y:S01]  /*c6e0*/  VIADD R6, R4, 0x400 ;  /* 0x0000040004067836 */ /* 0x000fe20000000000 */
[----:B------:R-:W-:Y:S01]  /*c6f0*/  UMOV UR29, 0x40000040 ;  /* 0x40000040001d7882 */ /* 0x000fe20000000000 */
[----:B------:R-:W-:Y:S01]  /*c700*/  R2UR UR27, R7 ;  /* 0x00000000071b72ca */ /* 0x000fe200000e0000 */
[----:B------:R-:W-:Y:S01]  /*c710*/  UIADD3 UR32, UR4, 0x406, URZ ;  /* 0x0000040604207890 */ /* 0x000fe2000fffe03f */
[----:B------:R-:W-:Y:S01]  /*c720*/  MOV R7, 0x40000040 ;  /* 0x4000004000077802 */ /* 0x000fe20000000f00 */
[----:B------:R-:W-:Y:S01]  /*c730*/  UMOV UR33, 0x40000040 ;  /* 0x4000004000217882 */ /* 0x000fe20000000000 */
[----:B------:R-:W-:Y:S01]  /*c740*/  R2UR UR22, R6 ;  /* 0x00000000061672ca */ /* 0x000fe200000e0000 */
[----:B------:R-:W-:Y:S01]  /*c750*/  VIADD R6, R4, 0x402 ;  /* 0x0000040204067836 */ /* 0x000fe20000000000 */
[----:B------:R-:W-:-:S04]  /*c760*/  R2UR UR31, R7 ;  /* 0x00000000071f72ca */ /* 0x000fc800000e0000 */
[----:B------:R-:W-:Y:S01]  /*c770*/  R2UR UR26, R6 ;  /* 0x00000000061a72ca */ /* 0x000fe200000e0000 */
[C---:B------:R-:W-:Y:S02]  /*c780*/  VIADD R6, R4.reuse, 0x404 ;  /* 0x0000040404067836 */ /* 0x040fe40000000000 */
[----:B------:R-:W-:-:S03]  /*c790*/  VIADD R4, R4, 0x406 ;  /* 0x0000040604047836 */ /* 0x000fc60000000000 */
[----:B------:R-:W-:Y:S02]  /*c7a0*/  R2UR UR30, R6 ;  /* 0x00000000061e72ca */ /* 0x000fe400000e0000 */
[----:B------:R-:W-:Y:S01]  /*c7b0*/  R2UR UR34, R4 ;  /* 0x00000000042272ca */ /* 0x000fe200000e0000 */
        /* <DEDUP_REMOVED lines=24> */
.L_x_7148:
[----:B------:R-:W-:Y:S01]  /*c940*/  ULDC UR6, c[0x0][0x9d8] ;  /* 0x0002760000067ab9 */ /* 0x000fe20000000800 */
[----:B------:R-:W-:Y:S01]  /*c950*/  ULDC UR7, c[0x0][0x988] ;  /* 0x0002620000077ab9 */ /* 0x000fe20000000800 */
[----:B------:R-:W-:Y:S01]  /*c960*/  FMUL.FTZ R6, R24, UR6 ;  /* 0x0000000618067c20 */ /* 0x000fe20008410000 */
[----:B------:R-:W-:Y:S01]  /*c970*/  FMUL.FTZ R7, R25, UR6 ;  /* 0x0000000619077c20 */ /* 0x000fe20008410000 */
[----:B------:R-:W-:Y:S01]  /*c980*/  FMUL.FTZ R10, R28, UR6 ;  /* 0x000000061c0a7c20 */ /* 0x000fe20008410000 */
[----:B------:R-:W-:Y:S01]  /*c990*/  FMUL.FTZ R11, R29, UR6 ;  /* 0x000000061d0b7c20 */ /* 0x000fe20008410000 */
[----:B------:R-:W-:Y:S01]  /*c9a0*/  FMUL.FTZ R12, R35, UR6 ;  /* 0x00000006230c7c20 */ /* 0x000fe20008410000 */
[----:B------:R-:W-:Y:S01]  /*c9b0*/  IMAD.IADD R35, R225, 0x1, R96 ;  /* 0x00000001e1237824 */ /* 0x000fe200078e0260 */
[----:B------:R-:W0:Y:S01]  /*c9c0*/  MUFU.TANH R6, R6 ;  /* 0x0000000600067308 */ /* 0x000e220000002400 */
[----:B------:R-:W-:Y:S01]  /*c9d0*/  FMUL.FTZ R5, R26, UR6 ;  /* 0x000000061a057c20 */ /* 0x000fe20008410000 */
[----:B------:R-:W-:Y:S01]  /*c9e0*/  FMUL.FTZ R14, R32, UR6 ;  /* 0x00000006200e7c20 */ /* 0x000fe20008410000 */
[----:B------:R-:W-:Y:S01]  /*c9f0*/  FMUL.FTZ R25, R37, UR6 ;  /* 0x0000000625197c20 */ /* 0x000fe20008410000 */
[----:B------:R-:W-:-:S02]  /*ca00*/  IMAD R37, R210, -0x80, R35 ;  /* 0xffffff80d2257824 */ /* 0x000fc400078e0223 */
[----:B------:R-:W-:Y:S01]  /*ca10*/  FMUL.FTZ R4, R27, UR6 ;  /* 0x000000061b047c20 */ /* 0x000fe20008410000 */
[----:B------:R-:W-:Y:S01]  /*ca20*/  FMUL.FTZ R15, R33, UR6 ;  /* 0x00000006210f7c20 */ /* 0x000fe20008410000 */
[----:B------:R-:W-:Y:S01]  /*ca30*/  FMUL.FTZ R69, R69, UR6 ;  /* 0x0000000645457c20 */ /* 0x000fe20008410000 */
[----:B------:R-:W-:Y:S01]  /*ca40*/  MUFU.TANH R7, R7 ;  /* 0x0000000700077308 */ /* 0x000fe20000002400 */
[----:B------:R-:W-:Y:S01]  /*ca50*/  FMUL.FTZ R9, R30, UR6 ;  /* 0x000000061e097c20 */ /* 0x000fe20008410000 */
[C---:B------:R-:W-:Y:S01]  /*ca60*/  ISETP.GT.AND P4, PT, R37.reuse, RZ, PT ;  /* 0x000000ff2500720c */ /* 0x040fe20003f84270 */
[----:B------:R-:W-:Y:S01]  /*ca70*/  FMUL.FTZ R24, R36, UR6 ;  /* 0x0000000624187c20 */ /* 0x000fe20008410000 */
[----:B------:R-:W-:Y:S01]  /*ca80*/  ISETP.GT.AND P5, PT, R37, 0x1, PT ;  /* 0x000000012500780c */ /* 0x000fe20003fa4270 */
[----:B------:R-:W-:Y:S01]  /*ca90*/  FMUL.FTZ R77, R77, UR6 ;  /* 0x000000064d4d7c20 */ /* 0x000fe20008410000 */
[----:B------:R-:W-:Y:S01]  /*caa0*/  ISETP.GT.AND P1, PT, R37, 0x8, PT ;  /* 0x000000082500780c */ /* 0x000fe20003f24270 */
[----:B------:R-:W-:Y:S01]  /*cab0*/  FMUL.FTZ R8, R31, UR6 ;  /* 0x000000061f087c20 */ /* 0x000fe20008410000 */
[----:B------:R-:W-:Y:S01]  /*cac0*/  MUFU.TANH R10, R10 ;  /* 0x0000000a000a7308 */ /* 0x000fe20000002400 */
[----:B0-----:R-:W-:Y:S01]  /*cad0*/  FSEL R6, R6, -INF , P4 ;  /* 0xff80000006067808 */ /* 0x001fe20002000000 */
[----:B------:R-:W-:Y:S01]  /*cae0*/  FMUL.FTZ R81, R81, UR6 ;  /* 0x0000000651517c20 */ /* 0x000fe20008410000 */
[----:B------:R-:W-:Y:S01]  /*caf0*/  FMUL.FTZ R13, R34, UR6 ;  /* 0x00000006220d7c20 */ /* 0x000fe20008410000 */
[C---:B------:R-:W-:Y:S01]  /*cb00*/  ISETP.GT.AND P2, PT, R37.reuse, 0x9, PT ;  /* 0x000000092500780c */ /* 0x040fe20003f44270 */
[----:B------:R-:W-:Y:S01]  /*cb10*/  FMUL.FTZ R28, R40, UR6 ;  /* 0x00000006281c7c20 */ /* 0x000fe20008410000 */
[----:B------:R-:W-:Y:S01]  /*cb20*/  ISETP.GT.AND P3, PT, R37, 0x10, PT ;  /* 0x000000102500780c */ /* 0x000fe20003f64270 */
        /* <DEDUP_REMOVED lines=41> */
[----:B------:R1:W-:Y:S01]  /*cdc0*/  MUFU.TANH R115, R69 ;  /* 0x0000004500737308 */ /* 0x0003e20000002400 */
[----:B--2---:R-:W-:Y:S01]  /*cdd0*/  FSEL R4, R4, -INF , P5 ;  /* 0xff80000004047808 */ /* 0x004fe20002800000 */
        /* <DEDUP_REMOVED lines=9> */
[----:B------:R-:W-:Y:S01]  /*ce70*/  ISETP.GT.AND P5, PT, R37, 0x18, PT ;  /* 0x000000182500780c */ /* 0x000fe20003fa4270 */
[----:B------:R-:W-:Y:S01]  /*ce80*/  FMUL.FTZ R84, R84, UR6 ;  /* 0x0000000654547c20 */ /* 0x000fe20008410000 */
[----:B0-----:R-:W-:Y:S01]  /*ce90*/  FSEL R91, R15, -INF , P4 ;  /* 0xff8000000f5b7808 */ /* 0x001fe20002000000 */
[----:B------:R-:W-:-:S02]  /*cea0*/  IMAD.U32 R38, RZ, RZ, UR7 ;  /* 0x00000007ff267e24 */ /* 0x000fc4000f8e00ff */
[----:B------:R-:W-:Y:S01]  /*ceb0*/  FMUL.FTZ R79, R79, UR6 ;  /* 0x000000064f4f7c20 */ /* 0x000fe20008410000 */
[----:B------:R0:W-:Y:S01]  /*cec0*/  MUFU.TANH R123, R77 ;  /* 0x0000004d007b7308 */ /* 0x0001e20000002400 */
[----:B------:R-:W-:Y:S01]  /*ced0*/  FMUL.FTZ R82, R82, UR6 ;  /* 0x0000000652527c20 */ /* 0x000fe20008410000 */
[----:B------:R-:W-:Y:S01]  /*cee0*/  FMUL.FTZ R83, R83, UR6 ;  /* 0x0000000653537c20 */ /* 0x000fe20008410000 */
[----:B------:R-:W-:Y:S01]  /*cef0*/  FMUL.FTZ R86, R86, UR6 ;  /* 0x0000000656567c20 */ /* 0x000fe20008410000 */
[----:B------:R-:W-:Y:S01]  /*cf00*/  FMUL.FTZ R87, R87, UR6 ;  /* 0x0000000657577c20 */ /* 0x000fe20008410000 */
[----:B------:R-:W-:Y:S01]  /*cf10*/  VIADD R3, R3, 0x28840 ;  /* 0x0002884003037836 */ /* 0x000fe20000000000 */
[----:B------:R-:W-:Y:S01]  /*cf20*/  ULDC UR37, c[0x0][0x9d8] ;  /* 0x0002760000257ab9 */ /* 0x000fe20000000800 */
[--C-:B------:R-:W-:Y:S01]  /*cf30*/  IMAD.MOV.U32 R150, RZ, RZ, R151.reuse ;  /* 0x000000ffff967224 */ /* 0x100fe200078e0097 */
[----:B------:R-:W1:Y:S01]  /*cf40*/  MUFU.TANH R24, R24 ;  /* 0x0000001800187308 */ /* 0x000e620000002400 */
[----:B0-----:R-:W-:Y:S01]  /*cf50*/  FSEL R77, R10, -INF , P1 ;  /* 0xff8000000a4d7808 */ /* 0x001fe20000800000 */
[--C-:B------:R-:W-:Y:S01]  /*cf60*/  IMAD.MOV.U32 R149, RZ, RZ, R151.reuse ;  /* 0x000000ffff957224 */ /* 0x100fe200078e0097 */
[----:B------:R-:W-:Y:S01]  /*cf70*/  FMNMX.FTZ R10, R6, R69, !PT ;  /* 0x00000045060a7209 */ /* 0x000fe20007810000 */
[--C-:B------:R-:W-:Y:S01]  /*cf80*/  IMAD.MOV.U32 R147, RZ, RZ, R151.reuse ;  /* 0x000000ffff937224 */ /* 0x100fe200078e0097 */
[----:B--2---:R-:W-:Y:S01]  /*cf90*/  FSEL R9, R9, -INF , P1 ;  /* 0xff80000009097808 */ /* 0x004fe20000800000 */
[--C-:B------:R-:W-:Y:S01]  /*cfa0*/  IMAD.MOV.U32 R146, RZ, RZ, R151.reuse ;  /* 0x000000ffff927224 */ /* 0x100fe200078e0097 */
[----:B------:R-:W-:Y:S01]  /*cfb0*/  FMNMX.FTZ R10, R77, R10, !PT ;  /* 0x0000000a4d0a7209 */ /* 0x000fe20007810000 */
[----:B------:R-:W0:Y:S01]  /*cfc0*/  MUFU.TANH R8, R8 ;  /* 0x0000000800087308 */ /* 0x000e220000002400 */
[----:B------:R-:W-:Y:S01]  /*cfd0*/  ISETP.GT.AND P1, PT, R37, 0x19, PT ;  /* 0x000000192500780c */ /* 0x000fe20003f24270 */
[----:B------:R-:W-:Y:S01]  /*cfe0*/  IMAD.MOV.U32 R145, RZ, RZ, R151 ;  /* 0x000000ffff917224 */ /* 0x000fe200078e0097 */
[----:B------:R-:W-:Y:S01]  /*cff0*/  PRMT R3, R222, 0x654, R3 ;  /* 0x00000654de037816 */ /* 0x000fe20000000003 */
[--C-:B------:R-:W-:Y:S01]  /*d000*/  IMAD.MOV.U32 R144, RZ, RZ, R151.reuse ;  /* 0x000000ffff907224 */ /* 0x100fe200078e0097 */
[-C--:B------:R-:W-:Y:S01]  /*d010*/  MOV R148, R151.reuse ;  /* 0x0000009700947202 */ /* 0x080fe20000000f00 */
[--C-:B------:R-:W-:Y:S01]  /*d020*/  IMAD.MOV.U32 R143, RZ, RZ, R151.reuse ;  /* 0x000000ffff8f7224 */ /* 0x100fe200078e0097 */
[----:B------:R2:W-:Y:S01]  /*d030*/  SYNCS.ARRIVE.TRANS64.RED.A1T0 RZ, [R3+URZ], RZ ;  /* 0x000000ff03ff79a7 */ /* 0x0005e2000810043f */
[----:B------:R-:W3:Y:S01]  /*d040*/  MUFU.TANH R25, R25 ;  /* 0x0000001900197308 */ /* 0x000ee20000002400 */
[----:B-1----:R-:W-:Y:S01]  /*d050*/  FSEL R109, R24, -INF , P5 ;  /* 0xff800000186d7808 */ /* 0x002fe20002800000 */
[--C-:B------:R-:W-:Y:S01]  /*d060*/  IMAD.MOV.U32 R142, RZ, RZ, R151.reuse ;  /* 0x000000ffff8e7224 */ /* 0x100fe200078e0097 */
[-C--:B------:R-:W-:Y:S01]  /*d070*/  MOV R140, R151.reuse ;  /* 0x00000097008c7202 */ /* 0x080fe20000000f00 */
[--C-:B------:R-:W-:Y:S01]  /*d080*/  IMAD.MOV.U32 R141, RZ, RZ, R151.reuse ;  /* 0x000000ffff8d7224 */ /* 0x100fe200078e0097 */
[-C--:B------:R-:W-:Y:S01]  /*d090*/  MOV R132, R151.reuse ;  /* 0x0000009700847202 */ /* 0x080fe20000000f00 */
[--C-:B------:R-:W-:Y:S01]  /*d0a0*/  IMAD.MOV.U32 R139, RZ, RZ, R151.reuse ;  /* 0x000000ffff8b7224 */ /* 0x100fe200078e0097 */
[-C--:B------:R-:W-:Y:S01]  /*d0b0*/  MOV R124, R151.reuse ;  /* 0x00000097007c7202 */ /* 0x080fe20000000f00 */
[----:B------:R1:W-:Y:S01]  /*d0c0*/  MUFU.TANH R127, R81 ;  /* 0x00000051007f7308 */ /* 0x0003e20000002400 */
[----:B0-----:R-:W-:Y:S01]  /*d0d0*/  FSEL R7, R8, -INF , P2 ;  /* 0xff80000008077808 */ /* 0x001fe20001000000 */
[--C-:B------:R-:W-:Y:S01]  /*d0e0*/  IMAD.MOV.U32 R138, RZ, RZ, R151.reuse ;  /* 0x000000ffff8a7224 */ /* 0x100fe200078e0097 */
[-C--:B------:R-:W-:Y:S01]  /*d0f0*/  MOV R116, R151.reuse ;  /* 0x0000009700747202 */ /* 0x080fe20000000f00 */
[--C-:B------:R-:W-:Y:S01]  /*d100*/  IMAD.MOV.U32 R137, RZ, RZ, R151.reuse ;  /* 0x000000ffff897224 */ /* 0x100fe200078e0097 */
[-C--:B------:R-:W-:Y:S01]  /*d110*/  MOV R108, R151.reuse ;  /* 0x00000097006c7202 */ /* 0x080fe20000000f00 */
[--C-:B------:R-:W-:Y:S01]  /*d120*/  IMAD.MOV.U32 R136, RZ, RZ, R151.reuse ;  /* 0x000000ffff887224 */ /* 0x100fe200078e0097 */
[-C--:B------:R-:W-:Y:S01]  /*d130*/  MOV R100, R151.reuse ;  /* 0x0000009700647202 */ /* 0x080fe20000000f00 */
[----:B------:R-:W0:Y:S01]  /*d140*/  MUFU.TANH R13, R13 ;  /* 0x0000000d000d7308 */ /* 0x000e220000002400 */
[----:B-1----:R-:W-:Y:S01]  /*d150*/  FSEL R81, R11, -INF , P2 ;  /* 0xff8000000b517808 */ /* 0x002fe20001000000 */
[--C-:B------:R-:W-:Y:S01]  /*d160*/  IMAD.MOV.U32 R135, RZ, RZ, R151.reuse ;  /* 0x000000ffff877224 */ /* 0x100fe200078e0097 */
[----:B------:R-:W-:Y:S01]  /*d170*/  ISETP.GT.AND P2, PT, R37, 0x20, PT ;  /* 0x000000202500780c */ /* 0x000fe20003f44270 */
[--C-:B------:R-:W-:Y:S01]  /*d180*/  IMAD.MOV.U32 R134, RZ, RZ, R151.reuse ;  /* 0x000000ffff867224 */ /* 0x100fe200078e0097 */
[----:B------:R-:W-:Y:S01]  /*d190*/  FMNMX.FTZ R10, R81, R10, !PT ;  /* 0x0000000a510a7209 */ /* 0x000fe20007810000 */
[--C-:B------:R-:W-:Y:S01]  /*d1a0*/  IMAD.MOV.U32 R133, RZ, RZ, R151.reuse ;  /* 0x000000ffff857224 */ /* 0x100fe200078e0097 */
[----:B---3--:R-:W-:Y:S01]  /*d1b0*/  FSEL R95, R25, -INF , P1 ;  /* 0xff800000195f7808 */ /* 0x008fe20000800000 */
[----:B------:R-:W1:Y:S01]  /*d1c0*/  MUFU.TANH R28, R28 ;  /* 0x0000001c001c7308 */ /* 0x000e620000002400 */
[----:B------:R-:W-:Y:S01]  /*d1d0*/  FMNMX.FTZ R10, R111, R10, !PT ;  /* 0x0000000a6f0a7209 */ /* 0x000fe20007810000 */
[--C-:B------:R-:W-:Y:S01]  /*d1e0*/  IMAD.MOV.U32 R130, RZ, RZ, R151.reuse ;  /* 0x000000ffff827224 */ /* 0x100fe200078e0097 */
[----:B------:R-:W-:Y:S01]  /*d1f0*/  MOV R92, R151 ;  /* 0x00000097005c7202 */ /* 0x000fe20000000f00 */
[--C-:B------:R-:W-:Y:S01]  /*d200*/  IMAD.MOV.U32 R128, RZ, RZ, R151.reuse ;  /* 0x000000ffff807224 */ /* 0x100fe200078e0097 */
[----:B------:R-:W-:Y:S01]  /*d210*/  FMNMX.FTZ R10, R91, R10, !PT ;  /* 0x0000000a5b0a7209 */ /* 0x000fe20007810000 */
[----:B------:R-:W-:-:S02]  /*d220*/  IMAD.MOV.U32 R126, RZ, RZ, R151 ;  /* 0x000000ffff7e7224 */ /* 0x000fc400078e0097 */
[----:B------:R-:W3:Y:S01]  /*d230*/  MUFU.TANH R12, R12 ;  /* 0x0000000c000c7308 */ /* 0x000ee20000002400 */
[----:B------:R-:W-:Y:S01]  /*d240*/  FMNMX.FTZ R10, R109, R10, !PT ;  /* 0x0000000a6d0a7209 */ /* 0x000fe20007810000 */
[--C-:B------:R-:W-:Y:S01]  /*d250*/  IMAD.MOV.U32 R122, RZ, RZ, R151.reuse ;  /* 0x000000ffff7a7224 */ /* 0x100fe200078e0097 */
[----:B0-----:R-:W-:Y:S01]  /*d260*/  FSEL R13, R13, -INF , P3 ;  /* 0xff8000000d0d7808 */ /* 0x001fe20001800000 */
[--C-:B------:R-:W-:Y:S01]  /*d270*/  IMAD.MOV.U32 R120, RZ, RZ, R151.reuse ;  /* 0x000000ffff787224 */ /* 0x100fe200078e0097 */
[----:B------:R-:W-:Y:S01]  /*d280*/  ISETP.GT.AND P3, PT, R37, 0x21, PT ;  /* 0x000000212500780c */ /* 0x000fe20003f64270 */
[--C-:B------:R-:W-:Y:S01]  /*d290*/  IMAD.MOV.U32 R118, RZ, RZ, R151.reuse ;  /* 0x000000ffff767224 */ /* 0x100fe200078e0097 */
[----:B------:R-:W-:Y:S01]  /*d2a0*/  FMNMX.FTZ R10, R95, R10, !PT ;  /* 0x0000000a5f0a7209 */ /* 0x000fe20007810000 */
[----:B------:R-:W0:Y:S01]  /*d2b0*/  MUFU.TANH R29, R29 ;  /* 0x0000001d001d7308 */ /* 0x000e220000002400 */
[----:B-1----:R-:W-:Y:S01]  /*d2c0*/  FSEL R107, R28, -INF , P2 ;  /* 0xff8000001c6b7808 */ /* 0x002fe20001000000 */
[----:B------:R-:W-:-:S02]  /*d2d0*/  IMAD.MOV.U32 R114, RZ, RZ, R151 ;  /* 0x000000ffff727224 */ /* 0x000fc400078e0097 */
[--C-:B------:R-:W-:Y:S01]  /*d2e0*/  IMAD.MOV.U32 R112, RZ, RZ, R151.reuse ;  /* 0x000000ffff707224 */ /* 0x100fe200078e0097 */
[----:B------:R-:W-:Y:S01]  /*d2f0*/  FMNMX.FTZ R10, R107, R10, !PT ;  /* 0x0000000a6b0a7209 */ /* 0x000fe20007810000 */
[--C-:B------:R-:W-:Y:S02]  /*d300*/  IMAD.MOV.U32 R110, RZ, RZ, R151.reuse ;  /* 0x000000ffff6e7224 */ /* 0x100fe400078e0097 */
[----:B------:R-:W1:Y:S01]  /*d310*/  MUFU.TANH R21, R21 ;  /* 0x0000001500157308 */ /* 0x000e620000002400 */
[----:B---3--:R-:W-:Y:S01]  /*d320*/  FSEL R11, R12, -INF , P4 ;  /* 0xff8000000c0b7808 */ /* 0x008fe20002000000 */
[--C-:B------:R-:W-:Y:S01]  /*d330*/  IMAD.MOV.U32 R106, RZ, RZ, R151.reuse ;  /* 0x000000ffff6a7224 */ /* 0x100fe200078e0097 */
[----:B------:R-:W-:Y:S01]  /*d340*/  ISETP.GT.AND P4, PT, R37, 0x28, PT ;  /* 0x000000282500780c */ /* 0x000fe20003f84270 */
[--C-:B------:R-:W-:Y:S02]  /*d350*/  IMAD.MOV.U32 R104, RZ, RZ, R151.reuse ;  /* 0x000000ffff687224 */ /* 0x100fe400078e0097 */
[----:B------:R-:W-:-:S02]  /*d360*/  IMAD.MOV.U32 R102, RZ, RZ, R151 ;  /* 0x000000ffff667224 */ /* 0x000fc400078e0097 */
[----:B------:R-:W3:Y:S01]  /*d370*/  MUFU.TANH R44, R44 ;  /* 0x0000002c002c7308 */ /* 0x000ee20000002400 */
[----:B0-----:R-:W-:Y:S01]  /*d380*/  FSEL R89, R29, -INF , P3 ;  /* 0xff8000001d597808 */ /* 0x001fe20001800000 */
[--C-:B------:R-:W-:Y:S02]  /*d390*/  IMAD.MOV.U32 R98, RZ, RZ, R151.reuse ;  /* 0x000000ffff627224 */ /* 0x100fe400078e0097 */
[--C-:B------:R-:W-:Y:S01]  /*d3a0*/  IMAD.MOV.U32 R94, RZ, RZ, R151.reuse ;  /* 0x000000ffff5e7224 */ /* 0x100fe200078e0097 */
[----:B------:R-:W-:Y:S01]  /*d3b0*/  FMNMX.FTZ R10, R89, R10, !PT ;  /* 0x0000000a590a7209 */ /* 0x000fe20007810000 */
[--C-:B------:R-:W-:Y:S02]  /*d3c0*/  IMAD.MOV.U32 R90, RZ, RZ, R151.reuse ;  /* 0x000000ffff5a7224 */ /* 0x100fe400078e0097 */
[----:B------:R-:W0:Y:S01]  /*d3d0*/  MUFU.TANH R20, R20 ;  /* 0x0000001400147308 */ /* 0x000e220000002400 */
[----:B-1----:R-:W-:Y:S01]  /*d3e0*/  FSEL R21, R21, -INF , P5 ;  /* 0xff80000015157808 */ /* 0x002fe20002800000 */
[----:B------:R-:W-:Y:S01]  /*d3f0*/  IMAD.MOV.U32 R88, RZ, RZ, R151 ;  /* 0x000000ffff587224 */ /* 0x000fe200078e0097 */
[----:B------:R-:W-:-:S05]  /*d400*/  ISETP.GT.AND P5, PT, R37, 0x29, PT ;  /* 0x000000292500780c */ /* 0x000fca0003fa4270 */
[----:B------:R-:W1:Y:S01]  /*d410*/  MUFU.TANH R32, R32 ;  /* 0x0000002000207308 */ /* 0x000e620000002400 */
[----:B---3--:R-:W-:-:S04]  /*d420*/  FSEL R105, R44, -INF , P4 ;  /* 0xff8000002c697808 */ /* 0x008fc80002000000 */
[----:B------:R-:W-:-:S03]  /*d430*/  FMNMX.FTZ R10, R105, R10, !PT ;  /* 0x0000000a690a7209 */ /* 0x000fc60007810000 */
[----:B------:R-:W3:Y:S01]  /*d440*/  MUFU.TANH R27, R27 ;  /* 0x0000001b001b7308 */ /* 0x000ee20000002400 */
[----:B0-----:R-:W-:Y:S02]  /*d450*/  FSEL R15, R20, -INF , P1 ;  /* 0xff800000140f7808 */ /* 0x001fe40000800000 */
[----:B------:R-:W-:-:S05]  /*d460*/  ISETP.GT.AND P1, PT, R37, 0x30, PT ;  /* 0x000000302500780c */ /* 0x000fca0003f24270 */
[----:B------:R-:W0:Y:S01]  /*d470*/  MUFU.TANH R48, R48 ;  /* 0x0000003000307308 */ /* 0x000e220000002400 */
[----:B-1----:R-:W-:-:S04]  /*d480*/  FSEL R93, R32, -INF , P5 ;  /* 0xff800000205d7808 */ /* 0x002fc80002800000 */
[----:B------:R-:W-:-:S03]  /*d490*/  FMNMX.FTZ R10, R93, R10, !PT ;  /* 0x0000000a5d0a7209 */ /* 0x000fc60007810000 */
[----:B------:R-:W1:Y:S01]  /*d4a0*/  MUFU.TANH R26, R26 ;  /* 0x0000001a001a7308 */ /* 0x000e620000002400 */
[----:B---3--:R-:W-:Y:S02]  /*d4b0*/  FSEL R27, R27, -INF , P2 ;  /* 0xff8000001b1b7808 */ /* 0x008fe40001000000 */
[----:B------:R-:W-:-:S05]  /*d4c0*/  ISETP.GT.AND P2, PT, R37, 0x31, PT ;  /* 0x000000312500780c */ /* 0x000fca0003f44270 */
[----:B------:R-:W3:Y:S01]  /*d4d0*/  MUFU.TANH R49, R49 ;  /* 0x0000003100317308 */ /* 0x000ee20000002400 */
[----:B0-----:R-:W-:-:S04]  /*d4e0*/  FSEL R103, R48, -INF , P1 ;  /* 0xff80000030677808 */ /* 0x001fc80000800000 */
[----:B------:R-:W-:-:S03]  /*d4f0*/  FMNMX.FTZ R10, R103, R10, !PT ;  /* 0x0000000a670a7209 */ /* 0x000fc60007810000 */
[----:B------:R-:W0:Y:S01]  /*d500*/  MUFU.TANH R31, R31 ;  /* 0x0000001f001f7308 */ /* 0x000e220000002400 */
[----:B-1----:R-:W-:Y:S02]  /*d510*/  FSEL R25, R26, -INF , P3 ;  /* 0xff8000001a197808 */ /* 0x002fe40001800000 */
[----:B------:R-:W-:-:S05]  /*d520*/  ISETP.GT.AND P3, PT, R37, 0x38, PT ;  /* 0x000000382500780c */ /* 0x000fca0003f64270 */
[----:B------:R-:W1:Y:S01]  /*d530*/  MUFU.TANH R52, R52 ;  /* 0x0000003400347308 */ /* 0x000e620000002400 */
[----:B---3--:R-:W-:-:S04]  /*d540*/  FSEL R97, R49, -INF , P2 ;  /* 0xff80000031617808 */ /* 0x008fc80001000000 */
[----:B------:R-:W-:-:S03]  /*d550*/  FMNMX.FTZ R10, R97, R10, !PT ;  /* 0x0000000a610a7209 */ /* 0x000fc60007810000 */
[----:B------:R-:W3:Y:S01]  /*d560*/  MUFU.TANH R30, R30 ;  /* 0x0000001e001e7308 */ /* 0x000ee20000002400 */
[----:B0-----:R-:W-:Y:S02]  /*d570*/  FSEL R31, R31, -INF , P4 ;  /* 0xff8000001f1f7808 */ /* 0x001fe40002000000 */
[----:B------:R-:W-:-:S05]  /*d580*/  ISETP.GT.AND P4, PT, R37, 0x39, PT ;  /* 0x000000392500780c */ /* 0x000fca0003f84270 */
[----:B------:R-:W-:Y:S01]  /*d590*/  MUFU.TANH R53, R53 ;  /* 0x0000003500357308 */ /* 0x000fe20000002400 */
[----:B-1----:R-:W-:-:S04]  /*d5a0*/  FSEL R101, R52, -INF , P3 ;  /* 0xff80000034657808 */ /* 0x002fc80001800000 */
[----:B------:R-:W-:-:S03]  /*d5b0*/  FMNMX.FTZ R10, R101, R10, !PT ;  /* 0x0000000a650a7209 */ /* 0x000fc60007810000 */
[----:B------:R-:W0:Y:S01]  /*d5c0*/  MUFU.TANH R34, R34 ;  /* 0x0000002200227308 */ /* 0x000e220000002400 */
[----:B---3--:R-:W-:Y:S02]  /*d5d0*/  FSEL R29, R30, -INF , P5 ;  /* 0xff8000001e1d7808 */ /* 0x008fe40002800000 */
[----:B------:R-:W-:-:S05]  /*d5e0*/  ISETP.GT.AND P5, PT, R37, 0x40, PT ;  /* 0x000000402500780c */ /* 0x000fca0003fa4270 */
[----:B------:R-:W-:Y:S08]  /*d5f0*/  MUFU.TANH R56, R56 ;  /* 0x0000003800387308 */ /* 0x000ff00000002400 */
[----:B------:R-:W1:Y:S01]  /*d600*/  MUFU.TANH R33, R33 ;  /* 0x0000002100217308 */ /* 0x000e620000002400 */
[----:B0-----:R-:W-:Y:S02]  /*d610*/  FSEL R35, R34, -INF , P1 ;  /* 0xff80000022237808 */ /* 0x001fe40000800000 */
[----:B------:R-:W-:-:S05]  /*d620*/  ISETP.GT.AND P1, PT, R37, 0x41, PT ;  /* 0x000000412500780c */ /* 0x000fca0003f24270 */
[----:B------:R-:W0:Y:S08]  /*d630*/  MUFU.TANH R57, R57 ;  /* 0x0000003900397308 */ /* 0x000e300000002400 */
[----:B------:R-:W3:Y:S01]  /*d640*/  MUFU.TANH R39, R39 ;  /* 0x0000002700277308 */ /* 0x000ee20000002400 */
[----:B-1----:R-:W-:Y:S02]  /*d650*/  FSEL R33, R33, -INF , P2 ;  /* 0xff80000021217808 */ /* 0x002fe40001000000 */
[----:B------:R-:W-:-:S05]  /*d660*/  ISETP.GT.AND P2, PT, R37, 0x48, PT ;  /* 0x000000482500780c */ /* 0x000fca0003f44270 */
[----:B------:R-:W-:Y:S01]  /*d670*/  MUFU.TANH R60, R60 ;  /* 0x0000003c003c7308 */ /* 0x000fe20000002400 */
[----:B0-----:R-:W-:-:S07]  /*d680*/  FSEL R49, R57, -INF , P1 ;  /* 0xff80000039317808 */ /* 0x001fce0000800000 */
[----:B------:R-:W0:Y:S01]  /*d690*/  MUFU.TANH R41, R41 ;  /* 0x0000002900297308 */ /* 0x000e220000002400 */
[----:B---3--:R-:W-:Y:S02]  /*d6a0*/  FSEL R39, R39, -INF , P3 ;  /* 0xff80000027277808 */ /* 0x008fe40001800000 */
[----:B------:R-:W-:-:S05]  /*d6b0*/  ISETP.GT.AND P3, PT, R37, 0x49, PT ;  /* 0x000000492500780c */ /* 0x000fca0003f64270 */
[----:B------:R-:W-:Y:S08]  /*d6c0*/  MUFU.TANH R61, R61 ;  /* 0x0000003d003d7308 */ /* 0x000ff00000002400 */
[----:B------:R1:W-:Y:S01]  /*d6d0*/  MUFU.TANH R131, R85 ;  /* 0x0000005500837308 */ /* 0x0003e20000002400 */
[----:B0-----:R-:W-:-:S07]  /*d6e0*/  FSEL R41, R41, -INF , P4 ;  /* 0xff80000029297808 */ /* 0x001fce0002000000 */
[----:B------:R-:W0:Y:S01]  /*d6f0*/  MUFU.TANH R43, R43 ;  /* 0x0000002b002b7308 */ /* 0x000e220000002400 */
[----:B-1----:R-:W-:Y:S02]  /*d700*/  FSEL R85, R53, -INF , P4 ;  /* 0xff80000035557808 */ /* 0x002fe40002000000 */
[----:B------:R-:W-:Y:S02]  /*d710*/  ISETP.GT.AND P4, PT, R37, 0x50, PT ;  /* 0x000000502500780c */ /* 0x000fe40003f84270 */
[----:B------:R-:W-:-:S03]  /*d720*/  FMNMX.FTZ R10, R85, R10, !PT ;  /* 0x0000000a550a7209 */ /* 0x000fc60007810000 */
[----:B------:R-:W-:Y:S08]  /*d730*/  MUFU.TANH R64, R64 ;  /* 0x0000004000407308 */ /* 0x000ff00000002400 */
[----:B------:R1:W-:Y:S01]  /*d740*/  MUFU.TANH R59, R71 ;  /* 0x00000047003b7308 */ /* 0x0003e20000002400 */
[----:B0-----:R-:W-:-:S07]  /*d750*/  FSEL R43, R43, -INF , P5 ;  /* 0xff8000002b2b7808 */ /* 0x001fce0002800000 */
[----:B------:R-:W0:Y:S01]  /*d760*/  MUFU.TANH R45, R45 ;  /* 0x0000002d002d7308 */ /* 0x000e220000002400 */
[----:B-1----:R-:W-:Y:S02]  /*d770*/  FSEL R71, R56, -INF , P5 ;  /* 0xff80000038477808 */ /* 0x002fe40002800000 */
[----:B------:R-:W-:Y:S02]  /*d780*/  ISETP.GT.AND P5, PT, R37, 0x51, PT ;  /* 0x000000512500780c */ /* 0x000fe40003fa4270 */
[----:B------:R-:W-:-:S03]  /*d790*/  FMNMX.FTZ R10, R71, R10, !PT ;  /* 0x0000000a470a7209 */ /* 0x000fc60007810000 */
[----:B------:R-:W1:Y:S01]  /*d7a0*/  MUFU.TANH R65, R65 ;  /* 0x0000004100417308 */ /* 0x000e620000002400 */
[----:B------:R-:W-:-:S07]  /*d7b0*/  FMNMX.FTZ R10, R49, R10, !PT ;  /* 0x0000000a310a7209 */ /* 0x000fce0007810000 */
[----:B------:R-:W3:Y:S01]  /*d7c0*/  MUFU.TANH R47, R62 ;  /* 0x0000003e002f7308 */ /* 0x000ee20000002400 */
[----:B0-----:R-:W-:Y:S02]  /*d7d0*/  FSEL R45, R45, -INF , P1 ;  /* 0xff8000002d2d7808 */ /* 0x001fe40000800000 */
[----:B------:R-:W-:-:S05]  /*d7e0*/  ISETP.GT.AND P1, PT, R37, 0x58, PT ;  /* 0x000000582500780c */ /* 0x000fca0003f24270 */
[----:B------:R0:W4:Y:S01]  /*d7f0*/  MUFU.TANH R36, R67 ;  /* 0x0000004300247308 */ /* 0x0001220000002400 */
[----:B-1----:R-:W-:-:S07]  /*d800*/  FSEL R99, R65, -INF , P5 ;  /* 0xff80000041637808 */ /* 0x002fce0002800000 */
[----:B------:R-:W1:Y:S01]  /*d810*/  MUFU.TANH R68, R68 ;  /* 0x0000004400447308 */ /* 0x000e620000002400 */
[----:B0-----:R-:W-:Y:S02]  /*d820*/  FSEL R67, R60, -INF , P2 ;  /* 0xff8000003c437808 */ /* 0x001fe40001000000 */
[----:B---3--:R-:W-:Y:S02]  /*d830*/  FSEL R47, R47, -INF , P2 ;  /* 0xff8000002f2f7808 */ /* 0x008fe40001000000 */
[----:B------:R-:W-:Y:S02]  /*d840*/  FMNMX.FTZ R10, R67, R10, !PT ;  /* 0x0000000a430a7209 */ /* 0x000fe40007810000 */
[----:B------:R-:W-:Y:S01]  /*d850*/  ISETP.GT.AND P2, PT, R37, 0x59, PT ;  /* 0x000000592500780c */ /* 0x000fe20003f44270 */
[----:B------:R-:W0:Y:S01]  /*d860*/  MUFU.TANH R51, R63 ;  /* 0x0000003f00337308 */ /* 0x000e220000002400 */
[----:B----4-:R-:W-:Y:S02]  /*d870*/  FSEL R57, R36, -INF , P5 ;  /* 0xff80000024397808 */ /* 0x010fe40002800000 */
[----:B------:R-:W-:-:S02]  /*d880*/  FSEL R115, R115, -INF , P2 ;  /* 0xff80000073737808 */ /* 0x000fc40001000000 */
[----:B------:R-:W-:Y:S02]  /*d890*/  ISETP.GT.AND P5, PT, R37, 0x68, PT ;  /* 0x000000682500780c */ /* 0x000fe40003fa4270 */
[----:B------:R-:W-:Y:S01]  /*d8a0*/  FSEL R59, R59, -INF , P2 ;  /* 0xff8000003b3b7808 */ /* 0x000fe20001000000 */
[----:B------:R3:W-:Y:S01]  /*d8b0*/  MUFU.TANH R119, R73 ;  /* 0x0000004900777308 */ /* 0x0007e20000002400 */
[----:B-1----:R-:W-:Y:S02]  /*d8c0*/  FSEL R113, R68, -INF , P1 ;  /* 0xff80000044717808 */ /* 0x002fe40000800000 */
[----:B------:R-:W-:-:S05]  /*d8d0*/  ISETP.GT.AND P2, PT, R37, 0x70, PT ;  /* 0x000000702500780c */ /* 0x000fca0003f44270 */
[----:B------:R-:W1:Y:S01]  /*d8e0*/  MUFU.TANH R66, R66 ;  /* 0x0000004200427308 */ /* 0x000e620000002400 */
[----:B---3--:R-:W-:Y:S02]  /*d8f0*/  FSEL R73, R61, -INF , P3 ;  /* 0xff8000003d497808 */ /* 0x008fe40001800000 */
[----:B0-----:R-:W-:Y:S02]  /*d900*/  FSEL R51, R51, -INF , P3 ;  /* 0xff80000033337808 */ /* 0x001fe40001800000 */
[----:B------:R-:W-:Y:S02]  /*d910*/  FMNMX.FTZ R10, R73, R10, !PT ;  /* 0x0000000a490a7209 */ /* 0x000fe40007810000 */
[----:B------:R-:W-:Y:S01]  /*d920*/  ISETP.GT.AND P3, PT, R37, 0x60, PT ;  /* 0x000000602500780c */ /* 0x000fe20003f64270 */
[----:B------:R-:W0:Y:S08]  /*d930*/  MUFU.TANH R72, R72 ;  /* 0x0000004800487308 */ /* 0x000e300000002400 */
[----:B------:R3:W4:Y:S01]  /*d940*/  MUFU.TANH R63, R75 ;  /* 0x0000004b003f7308 */ /* 0x0007220000002400 */
[----:B-1----:R-:W-:-:S07]  /*d950*/  FSEL R53, R66, -INF , P4 ;  /* 0xff80000042357808 */ /* 0x002fce0002000000 */
[----:B------:R-:W1:Y:S01]  /*d960*/  MUFU.TANH R55, R70 ;  /* 0x0000004600377308 */ /* 0x000e620000002400 */
[----:B---3--:R-:W-:Y:S02]  /*d970*/  FSEL R75, R64, -INF , P4 ;  /* 0xff800000404b7808 */ /* 0x008fe40002000000 */
[----:B------:R-:W-:Y:S02]  /*d980*/  ISETP.GT.AND P4, PT, R37, 0x61, PT ;  /* 0x000000612500780c */ /* 0x000fe40003f84270 */
[----:B------:R-:W-:Y:S02]  /*d990*/  FMNMX.FTZ R10, R75, R10, !PT ;  /* 0x0000000a4b0a7209 */ /* 0x000fe40007810000 */
[----:B0-----:R-:W-:Y:S01]  /*d9a0*/  FSEL R117, R72, -INF , P3 ;  /* 0xff80000048757808 */ /* 0x001fe20001800000 */
[----:B------:R-:W0:Y:S01]  /*d9b0*/  MUFU.TANH R76, R76 ;  /* 0x0000004c004c7308 */ /* 0x000e220000002400 */
[----:B------:R-:W-:Y:S02]  /*d9c0*/  FMNMX.FTZ R10, R99, R10, !PT ;  /* 0x0000000a630a7209 */ /* 0x000fe40007810000 */
[----:B------:R-:W-:-:S02]  /*d9d0*/  FSEL R119, R119, -INF , P4 ;  /* 0xff80000077777808 */ /* 0x000fc40002000000 */
[----:B------:R-:W-:Y:S02]  /*d9e0*/  FMNMX.FTZ R10, R113, R10, !PT ;  /* 0x0000000a710a7209 */ /* 0x000fe40007810000 */
[----:B----4-:R-:W-:Y:S01]  /*d9f0*/  FSEL R63, R63, -INF , P4 ;  /* 0xff8000003f3f7808 */ /* 0x010fe20002000000 */
[----:B------:R-:W3:Y:S01]  /*da00*/  MUFU.TANH R74, R74 ;  /* 0x0000004a004a7308 */ /* 0x000ee20000002400 */
[----:B------:R-:W-:Y:S02]  /*da10*/  FMNMX.FTZ R10, R115, R10, !PT ;  /* 0x0000000a730a7209 */ /* 0x000fe40007810000 */
[----:B-1----:R-:W-:Y:S02]  /*da20*/  FSEL R55, R55, -INF , P1 ;  /* 0xff80000037377808 */ /* 0x002fe40000800000 */
[----:B------:R-:W-:Y:S02]  /*da30*/  FMNMX.FTZ R10, R117, R10, !PT ;  /* 0x0000000a750a7209 */ /* 0x000fe40007810000 */
[----:B------:R-:W-:Y:S01]  /*da40*/  ISETP.GT.AND P1, PT, R37, 0x69, PT ;  /* 0x000000692500780c */ /* 0x000fe20003f24270 */
[----:B------:R-:W1:Y:S01]  /*da50*/  MUFU.TANH R80, R80 ;  /* 0x0000005000507308 */ /* 0x000e620000002400 */
[----:B0-----:R-:W-:-:S02]  /*da60*/  FSEL R121, R76, -INF , P5 ;  /* 0xff8000004c797808 */ /* 0x001fc40002800000 */
[----:B------:R-:W-:Y:S02]  /*da70*/  FMNMX.FTZ R10, R119, R10, !PT ;  /* 0x0000000a770a7209 */ /* 0x000fe40007810000 */
[----:B------:R-:W-:Y:S02]  /*da80*/  FSEL R123, R123, -INF , P1 ;  /* 0xff8000007b7b7808 */ /* 0x000fe40000800000 */
[----:B------:R-:W-:Y:S01]  /*da90*/  FMNMX.FTZ R10, R121, R10, !PT ;  /* 0x0000000a790a7209 */ /* 0x000fe20007810000 */
[----:B------:R-:W0:Y:S01]  /*daa0*/  MUFU.TANH R78, R78 ;  /* 0x0000004e004e7308 */ /* 0x000e220000002400 */
[----:B---3--:R-:W-:Y:S02]  /*dab0*/  FSEL R61, R74, -INF , P3 ;  /* 0xff8000004a3d7808 */ /* 0x008fe40001800000 */
[----:B------:R-:W-:Y:S02]  /*dac0*/  ISETP.GT.AND P3, PT, R37, 0x71, PT ;  /* 0x000000712500780c */ /* 0x000fe40003f64270 */
[----:B------:R-:W-:-:S02]  /*dad0*/  FMNMX.FTZ R10, R123, R10, !PT ;  /* 0x0000000a7b0a7209 */ /* 0x000fc40007810000 */
[----:B------:R-:W-:Y:S01]  /*dae0*/  ISETP.GT.AND P4, PT, R37, 0x78, PT ;  /* 0x000000782500780c */ /* 0x000fe20003f84270 */
[----:B------:R-:W3:Y:S01]  /*daf0*/  MUFU.TANH R84, R84 ;  /* 0x0000005400547308 */ /* 0x000ee20000002400 */
[----:B-1----:R-:W-:Y:S02]  /*db00*/  FSEL R125, R80, -INF , P2 ;  /* 0xff800000507d7808 */ /* 0x002fe40001000000 */
[----:B------:R-:W-:Y:S02]  /*db10*/  FSEL R127, R127, -INF , P3 ;  /* 0xff8000007f7f7808 */ /* 0x000fe40001800000 */
[----:B------:R-:W-:-:S03]  /*db20*/  FMNMX.FTZ R10, R125, R10, !PT ;  /* 0x0000000a7d0a7209 */ /* 0x000fc60007810000 */
[----:B------:R-:W-:Y:S01]  /*db30*/  MUFU.TANH R82, R82 ;  /* 0x0000005200527308 */ /* 0x000fe20000002400 */
[----:B0-----:R-:W-:Y:S02]  /*db40*/  FSEL R65, R78, -INF , P5 ;  /* 0xff8000004e417808 */ /* 0x001fe40002800000 */
[----:B------:R-:W-:Y:S02]  /*db50*/  ISETP.GT.AND P5, PT, R37, 0x79, PT ;  /* 0x000000792500780c */ /* 0x000fe40003fa4270 */
[----:B------:R-:W-:Y:S02]  /*db60*/  FMNMX.FTZ R10, R127, R10, !PT ;  /* 0x0000000a7f0a7209 */ /* 0x000fe40007810000 */
[----:B------:R-:W-:Y:S01]  /*db70*/  FSEL R131, R131, -INF , P5 ;  /* 0xff80000083837808 */ /* 0x000fe20002800000 */
[----:B------:R-:W-:Y:S01]  /*db80*/  MUFU.TANH R86, R86 ;  /* 0x0000005600567308 */ /* 0x000fe20000002400 */
[----:B---3--:R-:W-:-:S04]  /*db90*/  FSEL R129, R84, -INF , P4 ;  /* 0xff80000054817808 */ /* 0x008fc80002000000 */
[----:B------:R-:W-:-:S04]  /*dba0*/  FMNMX.FTZ R10, R129, R10, !PT ;  /* 0x0000000a810a7209 */ /* 0x000fc80007810000 */
[----:B------:R-:W-:Y:S02]  /*dbb0*/  FMNMX.FTZ R12, R131, R10, !PT ;  /* 0x0000000a830c7209 */ /* 0x000fe40007810000 */
[----:B------:R0:W1:Y:S03]  /*dbc0*/  MUFU.TANH R10, R79 ;  /* 0x0000004f000a7308 */ /* 0x0000660000002400 */
[----:B------:R-:W3:Y:S02]  /*dbd0*/  SHFL.BFLY PT, R37, R12, 0x2, 0x1f ;  /* 0x0c401f000c257f89 */ /* 0x000ee400000e0000 */
[----:B---3--:R-:W-:-:S03]  /*dbe0*/  FMNMX.FTZ R14, R12, R37, !PT ;  /* 0x000000250c0e7209 */ /* 0x008fc60007810000 */
[----:B------:R-:W3:Y:S02]  /*dbf0*/  MUFU.TANH R12, R83 ;  /* 0x00000053000c7308 */ /* 0x000ee40000002400 */
[----:B------:R-:W4:Y:S02]  /*dc00*/  SHFL.BFLY PT, R37, R14, 0x1, 0x1f ;  /* 0x0c201f000e257f89 */ /* 0x000f2400000e0000 */
[----:B----4-:R-:W-:-:S04]  /*dc10*/  FMNMX.FTZ R37, R14, R37, !PT ;  /* 0x000000250e257209 */ /* 0x010fc80007810000 */
[----:B------:R4:W5:Y:S01]  /*dc20*/  MUFU.TANH R14, R87 ;  /* 0x00000057000e7308 */ /* 0x0009620000002400 */
[C---:B------:R-:W-:Y:S01]  /*dc30*/  FSETP.NEU.FTZ.AND P6, PT, R37.reuse, -INF , PT ;  /* 0xff8000002500780b */ /* 0x040fe20003fdd000 */
[----:B------:R-:W-:-:S05]  /*dc40*/  FMUL.FTZ R8, R37, R38 ;  /* 0x0000002625087220 */ /* 0x000fca0000410000 */
[----:B------:R-:W-:-:S05]  /*dc50*/  FSEL R8, R8, RZ, P6 ;  /* 0x000000ff08087208 */ /* 0x000fca0003000000 */
[--C-:B------:R-:W-:Y:S01]  /*dc60*/  FFMA.FTZ R160, R6, R38, -R8.reuse ;  /* 0x0000002606a07223 */ /* 0x100fe20000010808 */
[----:B------:R-:W-:Y:S01]  /*dc70*/  FMNMX.FTZ R6, R5, R4, !PT ;  /* 0x0000000405067209 */ /* 0x000fe20007810000 */
[-CC-:B0-----:R-:W-:Y:S01]  /*dc80*/  FFMA.FTZ R79, R91, R38.reuse, -R8.reuse ;  /* 0x000000265b4f7223 */ /* 0x181fe20000010808 */
[----:B-1----:R-:W-:Y:S01]  /*dc90*/  FSEL R91, R10, -INF , P1 ;  /* 0xff8000000a5b7808 */ /* 0x002fe20000800000 */
[--C-:B----4-:R-:W-:Y:S01]  /*dca0*/  FFMA.FTZ R87, R93, R38, -R8.reuse ;  /* 0x000000265d577223 */ /* 0x110fe20000010808 */
[----:B------:R-:W-:Y:S01]  /*dcb0*/  FMNMX.FTZ R6, R9, R6, !PT ;  /* 0x0000000609067209 */ /* 0x000fe20007810000 */
[-CC-:B------:R-:W-:Y:S01]  /*dcc0*/  FFMA.FTZ R162, R77, R38.reuse, -R8.reuse ;  /* 0x000000264da27223 */ /* 0x180fe20000010808 */
[----:B------:R-:W-:Y:S01]  /*dcd0*/  FSEL R93, R82, -INF , P2 ;  /* 0xff800000525d7808 */ /* 0x000fe20001000000 */
[--C-:B------:R-:W-:Y:S01]  /*dce0*/  FFMA.FTZ R77, R81, R38, -R8.reuse ;  /* 0x00000026514d7223 */ /* 0x100fe20000010808 */
[----:B------:R-:W-:Y:S01]  /*dcf0*/  FMNMX.FTZ R6, R7, R6, !PT ;  /* 0x0000000607067209 */ /* 0x000fe20007810000 */
[-CC-:B------:R-:W-:Y:S01]  /*dd00*/  FFMA.FTZ R81, R95, R38.reuse, -R8.reuse ;  /* 0x000000265f517223 */ /* 0x180fe20000010808 */
[----:B---3--:R-:W-:Y:S01]  /*dd10*/  FSEL R95, R12, -INF , P3 ;  /* 0xff8000000c5f7808 */ /* 0x008fe20001800000 */
[--C-:B------:R-:W-:Y:S01]  /*dd20*/  FFMA.FTZ R83, R89, R38, -R8.reuse ;  /* 0x0000002659537223 */ /* 0x100fe20000010808 */
[----:B------:R-:W-:Y:S01]  /*dd30*/  FMNMX.FTZ R6, R13, R6, !PT ;  /* 0x000000060d067209 */ /* 0x000fe20007810000 */
[-CC-:B------:R-:W-:Y:S01]  /*dd40*/  FFMA.FTZ R89, R97, R38.reuse, -R8.reuse ;  /* 0x0000002661597223 */ /* 0x180fe20000010808 */
[----:B------:R-:W-:Y:S01]  /*dd50*/  FSEL R97, R86, -INF , P4 ;  /* 0xff80000056617808 */ /* 0x000fe20002000000 */
[--C-:B------:R-:W-:Y:S01]  /*dd60*/  FFMA.FTZ R174, R101, R38, -R8.reuse ;  /* 0x0000002665ae7223 */ /* 0x100fe20000010808 */
[----:B------:R-:W-:Y:S01]  /*dd70*/  FMNMX.FTZ R6, R11, R6, !PT ;  /* 0x000000060b067209 */ /* 0x000fe20007810000 */
[-CC-:B------:R-:W-:Y:S01]  /*dd80*/  FFMA.FTZ R176, R71, R38.reuse, -R8.reuse ;  /* 0x0000002647b07223 */ /* 0x180fe20000010808 */
[----:B-----5:R-:W-:Y:S01]  /*dd90*/  FSEL R101, R14, -INF , P5 ;  /* 0xff8000000e657808 */ /* 0x020fe20002800000 */
[--C-:B------:R-:W-:Y:S01]  /*dda0*/  FFMA.FTZ R71, R49, R38, -R8.reuse ;  /* 0x0000002631477223 */ /* 0x100fe20000010808 */
[----:B------:R-:W-:Y:S01]  /*ddb0*/  FMNMX.FTZ R6, R21, R6, !PT ;  /* 0x0000000615067209 */ /* 0x000fe20007810000 */
[-CC-:B------:R-:W-:Y:S01]  /*ddc0*/  FFMA.FTZ R69, R69, R38.reuse, -R8.reuse ;  /* 0x0000002645457223 */ /* 0x180fe20000010808 */
[----:B------:R-:W-:Y:S01]  /*ddd0*/  MUFU.EX2 R160, R160 ;  /* 0x000000a000a07308 */ /* 0x000fe20000000800 */
[--C-:B------:R-:W-:Y:S01]  /*dde0*/  FFMA.FTZ R178, R67, R38, -R8.reuse ;  /* 0x0000002643b27223 */ /* 0x100fe20000010808 */
[----:B------:R-:W-:Y:S01]  /*ddf0*/  FMNMX.FTZ R6, R15, R6, !PT ;  /* 0x000000060f067209 */ /* 0x000fe20007810000 */
[-CC-:B------:R-:W-:Y:S01]  /*de00*/  FFMA.FTZ R67, R73, R38.reuse, -R8.reuse ;  /* 0x0000002649437223 */ /* 0x180fe20000010808 */
[-CC-:B------:R-:W-:Y:S01]  /*de10*/  FFMA.FTZ R168, R107, R38.reuse, -R8.reuse ;  /* 0x000000266ba87223 */ /* 0x180fe20000010808 */
[--C-:B------:R-:W-:Y:S01]  /*de20*/  FFMA.FTZ R170, R105, R38, -R8.reuse ;  /* 0x0000002669aa7223 */ /* 0x100fe20000010808 */
[----:B------:R-:W-:Y:S01]  /*de30*/  FMNMX.FTZ R6, R27, R6, !PT ;  /* 0x000000061b067209 */ /* 0x000fe20007810000 */
[-CC-:B------:R-:W-:Y:S01]  /*de40*/  FFMA.FTZ R172, R103, R38.reuse, -R8.reuse ;  /* 0x0000002667ac7223 */ /* 0x180fe20000010808 */
[----:B------:R-:W0:Y:S01]  /*de50*/  MUFU.EX2 R69, R69 ;  /* 0x0000004500457308 */ /* 0x000e220000000800 */
[--C-:B------:R-:W-:Y:S01]  /*de60*/  FFMA.FTZ R180, R75, R38, -R8.reuse ;  /* 0x000000264bb47223 */ /* 0x100fe20000010808 */
[----:B------:R-:W-:Y:S01]  /*de70*/  FMNMX.FTZ R6, R25, R6, !PT ;  /* 0x0000000619067209 */ /* 0x000fe20007810000 */
[-CC-:B------:R-:W-:Y:S01]  /*de80*/  FFMA.FTZ R73, R99, R38.reuse, -R8.reuse ;  /* 0x0000002663497223 */ /* 0x180fe20000010808 */
[-CC-:B------:R-:W-:Y:S01]  /*de90*/  FFMA.FTZ R164, R111, R38.reuse, -R8.reuse ;  /* 0x000000266fa47223 */ /* 0x180fe20000010808 */
[--C-:B------:R-:W-:Y:S01]  /*dea0*/  FFMA.FTZ R166, R109, R38, -R8.reuse ;  /* 0x000000266da67223 */ /* 0x100fe20000010808 */
[----:B------:R-:W-:Y:S01]  /*deb0*/  FMNMX.FTZ R6, R31, R6, !PT ;  /* 0x000000061f067209 */ /* 0x000fe20007810000 */
[-CC-:B------:R-:W-:Y:S01]  /*dec0*/  FFMA.FTZ R85, R85, R38.reuse, -R8.reuse ;  /* 0x0000002655557223 */ /* 0x180fe20000010808 */
[----:B------:R-:W1:Y:S01]  /*ded0*/  MUFU.EX2 R162, R162 ;  /* 0x000000a200a27308 */ /* 0x000e620000000800 */
        /* <DEDUP_REMOVED lines=14> */
[----:B------:R-:W3:Y:S01]  /*dfc0*/  MUFU.EX2 R77, R77 ;  /* 0x0000004d004d7308 */ /* 0x000ee20000000800 */
[----:B------:R-:W-:-:S02]  /*dfd0*/  IMAD.MOV.U32 R131, RZ, RZ, R151 ;  /* 0x000000ffff837224 */ /* 0x000fc400078e0097 */
[----:B------:R-:W-:Y:S01]  /*dfe0*/  FMNMX.FTZ R6, R41, R6, !PT ;  /* 0x0000000629067209 */ /* 0x000fe20007810000 */
[--C-:B------:R-:W-:Y:S02]  /*dff0*/  IMAD.MOV.U32 R129, RZ, RZ, R151.reuse ;  /* 0x000000ffff817224 */ /* 0x100fe400078e0097 */
[--C-:B------:R-:W-:Y:S01]  /*e000*/  IMAD.MOV.U32 R127, RZ, RZ, R151.reuse ;  /* 0x000000ffff7f7224 */ /* 0x100fe200078e0097 */
[----:B------:R-:W-:Y:S01]  /*e010*/  FMNMX.FTZ R6, R43, R6, !PT ;  /* 0x000000062b067209 */ /* 0x000fe20007810000 */
[----:B------:R-:W4:Y:S01]  /*e020*/  MUFU.EX2 R164, R164 ;  /* 0x000000a400a47308 */ /* 0x000f220000000800 */
[--C-:B------:R-:W-:Y:S02]  /*e030*/  IMAD.MOV.U32 R125, RZ, RZ, R151.reuse ;  /* 0x000000ffff7d7224 */ /* 0x100fe400078e0097 */
[----:B------:R-:W-:Y:S01]  /*e040*/  FMNMX.FTZ R6, R45, R6, !PT ;  /* 0x000000062d067209 */ /* 0x000fe20007810000 */
[--C-:B------:R-:W-:Y:S02]  /*e050*/  IMAD.MOV.U32 R123, RZ, RZ, R151.reuse ;  /* 0x000000ffff7b7224 */ /* 0x100fe400078e0097 */
[--C-:B------:R-:W-:Y:S01]  /*e060*/  IMAD.MOV.U32 R121, RZ, RZ, R151.reuse ;  /* 0x000000ffff797224 */ /* 0x100fe200078e0097 */
[----:B------:R-:W-:Y:S01]  /*e070*/  FMNMX.FTZ R6, R47, R6, !PT ;  /* 0x000000062f067209 */ /* 0x000fe20007810000 */
[----:B------:R-:W5:Y:S01]  /*e080*/  MUFU.EX2 R79, R79 ;  /* 0x0000004f004f7308 */ /* 0x000f620000000800 */
[----:B------:R-:W-:-:S02]  /*e090*/  IMAD.MOV.U32 R119, RZ, RZ, R151 ;  /* 0x000000ffff777224 */ /* 0x000fc400078e0097 */
[----:B------:R-:W-:Y:S01]  /*e0a0*/  FMNMX.FTZ R6, R51, R6, !PT ;  /* 0x0000000633067209 */ /* 0x000fe20007810000 */
[--C-:B------:R-:W-:Y:S02]  /*e0b0*/  IMAD.MOV.U32 R117, RZ, RZ, R151.reuse ;  /* 0x000000ffff757224 */ /* 0x100fe400078e0097 */
[--C-:B------:R-:W-:Y:S01]  /*e0c0*/  IMAD.MOV.U32 R115, RZ, RZ, R151.reuse ;  /* 0x000000ffff737224 */ /* 0x100fe200078e0097 */
[----:B------:R-:W-:Y:S01]  /*e0d0*/  FMNMX.FTZ R6, R53, R6, !PT ;  /* 0x0000000635067209 */ /* 0x000fe20007810000 */
[----:B------:R-:W2:Y:S01]  /*e0e0*/  MUFU.EX2 R166, R166 ;  /* 0x000000a600a67308 */ /* 0x000ea20000000800 */
[--C-:B------:R-:W-:Y:S02]  /*e0f0*/  IMAD.MOV.U32 R113, RZ, RZ, R151.reuse ;  /* 0x000000ffff717224 */ /* 0x100fe400078e0097 */
[----:B------:R-:W-:Y:S01]  /*e100*/  FMNMX.FTZ R6, R57, R6, !PT ;  /* 0x0000000639067209 */ /* 0x000fe20007810000 */
[--C-:B------:R-:W-:Y:S02]  /*e110*/  IMAD.MOV.U32 R111, RZ, RZ, R151.reuse ;  /* 0x000000ffff6f7224 */ /* 0x100fe400078e0097 */
[----:B------:R-:W-:Y:S01]  /*e120*/  IMAD.MOV.U32 R109, RZ, RZ, R151 ;  /* 0x000000ffff6d7224 */ /* 0x000fe200078e0097 */
[----:B------:R-:W-:Y:S01]  /*e130*/  FMNMX.FTZ R6, R55, R6, !PT ;  /* 0x0000000637067209 */ /* 0x000fe20007810000 */
[----:B------:R-:W2:Y:S03]  /*e140*/  MUFU.EX2 R81, R81 ;  /* 0x0000005100517308 */ /* 0x000ea60000000800 */
        /* <DEDUP_REMOVED lines=25> */
[-C--:B------:R-:W-:Y:S02]  /*e2e0*/  FMUL.FTZ R6, R49, R38.reuse ;  /* 0x0000002631067220 */ /* 0x080fe40000410000 */
[----:B------:R-:W-:Y:S03]  /*e2f0*/  MUFU.EX2 R67, R67 ;  /* 0x0000004300437308 */ /* 0x000fe60000000800 */
[----:B------:R-:W-:Y:S02]  /*e300*/  FSEL R8, R6, RZ, P1 ;  /* 0x000000ff06087208 */ /* 0x000fe40000800000 */
[----:B------:R-:W-:Y:S01]  /*e310*/  ISETP.GE.AND P1, PT, R96, 0x81, PT ;  /* 0x000000816000780c */ /* 0x000fe20003f26270 */
[----:B------:R-:W-:Y:S02]  /*e320*/  IMAD.MOV.U32 R96, RZ, RZ, R151 ;  /* 0x000000ffff607224 */ /* 0x000fe400078e0097 */
[----:B------:R-:W-:Y:S01]  /*e330*/  MUFU.EX2 R180, R180 ;  /* 0x000000b400b47308 */ /* 0x000fe20000000800 */
[-CC-:B------:R-:W-:Y:S01]  /*e340*/  FFMA.FTZ R161, R5, R38.reuse, -R8.reuse ;  /* 0x0000002605a17223 */ /* 0x180fe20000010808 */
[-CC-:B------:R-:W-:Y:S01]  /*e350*/  FFMA.FTZ R4, R4, R38.reuse, -R8.reuse ;  /* 0x0000002604047223 */ /* 0x180fe20000010808 */
[-CC-:B------:R-:W-:Y:S01]  /*e360*/  FFMA.FTZ R163, R9, R38.reuse, -R8.reuse ;  /* 0x0000002609a37223 */ /* 0x180fe20000010808 */
[----:B------:R-:W-:Y:S01]  /*e370*/  FADD.FTZ R5, R160, R69 ;  /* 0x00000045a0057221 */ /* 0x000fe20000010000 */
[-CC-:B------:R-:W-:Y:S01]  /*e380*/  FFMA.FTZ R6, R7, R38.reuse, -R8.reuse ;  /* 0x0000002607067223 */ /* 0x180fe20000010808 */
[-CC-:B------:R-:W-:Y:S01]  /*e390*/  FFMA.FTZ R165, R13, R38.reuse, -R8.reuse ;  /* 0x000000260da57223 */ /* 0x180fe20000010808 */
[-CC-:B------:R-:W-:Y:S01]  /*e3a0*/  FFMA.FTZ R10, R11, R38.reuse, -R8.reuse ;  /* 0x000000260b0a7223 */ /* 0x180fe20000010808 */
[----:B------:R-:W-:Y:S01]  /*e3b0*/  MUFU.EX2 R161, R161 ;  /* 0x000000a100a17308 */ /* 0x000fe20000000800 */
[----:B-1----:R-:W-:Y:S01]  /*e3c0*/  FADD.FTZ R28, R162, R5 ;  /* 0x00000005a21c7221 */ /* 0x002fe20000010000 */
[-CC-:B------:R-:W-:Y:S01]  /*e3d0*/  FFMA.FTZ R167, R21, R38.reuse, -R8.reuse ;  /* 0x0000002615a77223 */ /* 0x180fe20000010808 */
[-CC-:B------:R-:W-:Y:S01]  /*e3e0*/  FFMA.FTZ R12, R15, R38.reuse, -R8.reuse ;  /* 0x000000260f0c7223 */ /* 0x180fe20000010808 */
[-C--:B------:R-:W-:Y:S01]  /*e3f0*/  FFMA.FTZ R169, R27, R38.reuse, -R8 ;  /* 0x000000261ba97223 */ /* 0x080fe20000010808 */
[----:B---3--:R-:W-:Y:S01]  /*e400*/  FADD.FTZ R5, R77, R28 ;  /* 0x0000001c4d057221 */ /* 0x008fe20000010000 */
[-CC-:B------:R-:W-:Y:S01]  /*e410*/  FFMA.FTZ R14, R25, R38.reuse, -R8.reuse ;  /* 0x00000026190e7223 */ /* 0x180fe20000010808 */
[-CC-:B------:R-:W-:Y:S01]  /*e420*/  FFMA.FTZ R171, R31, R38.reuse, -R8.reuse ;  /* 0x000000261fab7223 */ /* 0x180fe20000010808 */
[----:B------:R-:W0:Y:S01]  /*e430*/  MUFU.EX2 R4, R4 ;  /* 0x0000000400047308 */ /* 0x000e220000000800 */
[----:B----4-:R-:W-:Y:S01]  /*e440*/  FADD.FTZ R30, R164, R5 ;  /* 0x00000005a41e7221 */ /* 0x010fe20000010000 */
[-CC-:B------:R-:W-:Y:S01]  /*e450*/  FFMA.FTZ R20, R29, R38.reuse, -R8.reuse ;  /* 0x000000261d147223 */ /* 0x180fe20000010808 */
[-CC-:B------:R-:W-:Y:S01]  /*e460*/  FFMA.FTZ R173, R35, R38.reuse, -R8.reuse ;  /* 0x0000002623ad7223 */ /* 0x180fe20000010808 */
[-C--:B------:R-:W-:Y:S01]  /*e470*/  FFMA.FTZ R24, R33, R38.reuse, -R8 ;  /* 0x0000002621187223 */ /* 0x080fe20000010808 */
[----:B-----5:R-:W-:Y:S01]  /*e480*/  FADD.FTZ R5, R79, R30 ;  /* 0x0000001e4f057221 */ /* 0x020fe20000010000 */
[-CC-:B------:R-:W-:Y:S01]  /*e490*/  FFMA.FTZ R175, R39, R38.reuse, -R8.reuse ;  /* 0x0000002627af7223 */ /* 0x180fe20000010808 */
[-CC-:B------:R-:W-:Y:S01]  /*e4a0*/  FFMA.FTZ R26, R41, R38.reuse, -R8.reuse ;  /* 0x00000026291a7223 */ /* 0x180fe20000010808 */
[----:B------:R-:W1:Y:S01]  /*e4b0*/  MUFU.EX2 R163, R163 ;  /* 0x000000a300a37308 */ /* 0x000e620000000800 */
[----:B--2---:R-:W-:Y:S01]  /*e4c0*/  FADD.FTZ R30, R166, R5 ;  /* 0x00000005a61e7221 */ /* 0x004fe20000010000 */
[-CC-:B------:R-:W-:Y:S01]  /*e4d0*/  FFMA.FTZ R177, R43, R38.reuse, -R8.reuse ;  /* 0x000000262bb17223 */ /* 0x180fe20000010808 */
[-CC-:B------:R-:W-:Y:S01]  /*e4e0*/  FFMA.FTZ R28, R45, R38.reuse, -R8.reuse ;  /* 0x000000262d1c7223 */ /* 0x180fe20000010808 */
[-C--:B------:R-:W-:Y:S01]  /*e4f0*/  FFMA.FTZ R179, R47, R38.reuse, -R8 ;  /* 0x000000262fb37223 */ /* 0x080fe20000010808 */
[----:B------:R-:W-:Y:S01]  /*e500*/  FADD.FTZ R7, R81, R30 ;  /* 0x0000001e51077221 */ /* 0x000fe20000010000 */
[-CC-:B------:R-:W-:Y:S01]  /*e510*/  FFMA.FTZ R30, R51, R38.reuse, -R8.reuse ;  /* 0x00000026331e7223 */ /* 0x180fe20000010808 */
[-C--:B------:R-:W-:Y:S01]  /*e520*/  FFMA.FTZ R53, R53, R38.reuse, -R8 ;  /* 0x0000002635357223 */ /* 0x080fe20000010808 */
[----:B------:R-:W2:Y:S01]  /*e530*/  MUFU.EX2 R6, R6 ;  /* 0x0000000600067308 */ /* 0x000ea20000000800 */
[----:B0-----:R-:W-:Y:S01]  /*e540*/  FADD.FTZ R32, R161, R4 ;  /* 0x00000004a1207221 */ /* 0x001fe20000010000 */
[----:B------:R-:W-:Y:S01]  /*e550*/  FADD.FTZ R34, R168, R7 ;  /* 0x00000007a8227221 */ /* 0x000fe20000010000 */
[-CC-:B------:R-:W-:Y:S01]  /*e560*/  FFMA.FTZ R57, R57, R38.reuse, -R8.reuse ;  /* 0x0000002639397223 */ /* 0x180fe20000010808 */
[-CC-:B------:R-:W-:Y:S01]  /*e570*/  FFMA.FTZ R55, R55, R38.reuse, -R8.reuse ;  /* 0x0000002637377223 */ /* 0x180fe20000010808 */
[-C--:B------:R-:W-:Y:S01]  /*e580*/  FFMA.FTZ R59, R59, R38.reuse, -R8 ;  /* 0x000000263b3b7223 */ /* 0x080fe20000010808 */
[----:B------:R-:W-:Y:S01]  /*e590*/  FADD.FTZ R7, R83, R34 ;  /* 0x0000002253077221 */ /* 0x000fe20000010000 */
[-C--:B------:R-:W-:Y:S01]  /*e5a0*/  FFMA.FTZ R61, R61, R38.reuse, -R8 ;  /* 0x000000263d3d7223 */ /* 0x080fe20000010808 */
[----:B------:R-:W0:Y:S01]  /*e5b0*/  MUFU.EX2 R165, R165 ;  /* 0x000000a500a57308 */ /* 0x000e220000000800 */
[----:B-1----:R-:W-:Y:S01]  /*e5c0*/  FADD.FTZ R5, R163, R32 ;  /* 0x00000020a3057221 */ /* 0x002fe20000010000 */
[----:B------:R-:W-:Y:S01]  /*e5d0*/  FADD.FTZ R34, R170, R7 ;  /* 0x00000007aa227221 */ /* 0x000fe20000010000 */
[-CC-:B------:R-:W-:Y:S01]  /*e5e0*/  FFMA.FTZ R63, R63, R38.reuse, -R8.reuse ;  /* 0x000000263f3f7223 */ /* 0x180fe20000010808 */
[-CC-:B------:R-:W-:Y:S01]  /*e5f0*/  FFMA.FTZ R65, R65, R38.reuse, -R8.reuse ;  /* 0x0000002641417223 */ /* 0x180fe20000010808 */
[-C--:B------:R-:W-:Y:S01]  /*e600*/  FFMA.FTZ R91, R91, R38.reuse, -R8 ;  /* 0x000000265b5b7223 */ /* 0x080fe20000010808 */
[----:B------:R-:W-:Y:S01]  /*e610*/  FADD.FTZ R7, R87, R34 ;  /* 0x0000002257077221 */ /* 0x000fe20000010000 */
[-CC-:B------:R-:W-:Y:S01]  /*e620*/  FFMA.FTZ R93, R93, R38.reuse, -R8.reuse ;  /* 0x000000265d5d7223 */ /* 0x180fe20000010808 */
[----:B------:R-:W1:Y:S01]  /*e630*/  MUFU.EX2 R10, R10 ;  /* 0x0000000a000a7308 */ /* 0x000e620000000800 */
[----:B--2---:R-:W-:Y:S01]  /*e640*/  FADD.FTZ R32, R6, R5 ;  /* 0x0000000506207221 */ /* 0x004fe20000010000 */
[----:B------:R-:W-:Y:S01]  /*e650*/  FADD.FTZ R36, R172, R7 ;  /* 0x00000007ac247221 */ /* 0x000fe20000010000 */
[-CC-:B------:R-:W-:Y:S01]  /*e660*/  FFMA.FTZ R95, R95, R38.reuse, -R8.reuse ;  /* 0x000000265f5f7223 */ /* 0x180fe20000010808 */
[-CC-:B------:R-:W-:Y:S01]  /*e670*/  FFMA.FTZ R97, R97, R38.reuse, -R8.reuse ;  /* 0x0000002661617223 */ /* 0x180fe20000010808 */
[----:B------:R-:W-:Y:S01]  /*e680*/  FFMA.FTZ R101, R101, R38, -R8 ;  /* 0x0000002665657223 */ /* 0x000fe20000010808 */
[----:B------:R-:W-:Y:S01]  /*e690*/  FADD.FTZ R7, R89, R36 ;  /* 0x0000002459077221 */ /* 0x000fe20000010000 */
[----:B------:R-:W-:Y:S01]  /*e6a0*/  F2FP.BF16.F32.PACK_AB R161, R4, R161 ;  /* 0x000000a104a1723e */ /* 0x000fe200000010ff */
[----:B------:R-:W2:Y:S01]  /*e6b0*/  MUFU.EX2 R167, R167 ;  /* 0x000000a700a77308 */ /* 0x000ea20000000800 */
[----:B0-----:R-:W-:Y:S01]  /*e6c0*/  FADD.FTZ R5, R165, R32 ;  /* 0x00000020a5057221 */ /* 0x001fe20000010000 */
[----:B------:R-:W-:Y:S01]  /*e6d0*/  FADD.FTZ R36, R174, R7 ;  /* 0x00000007ae247221 */ /* 0x000fe20000010000 */
[----:B------:R-:W-:-:S02]  /*e6e0*/  F2FP.BF16.F32.PACK_AB R163, R6, R163 ;  /* 0x000000a306a3723e */ /* 0x000fc400000010ff */
[----:B------:R-:W-:Y:S01]  /*e6f0*/  F2FP.BF16.F32.PACK_AB R172, R89, R172 ;  /* 0x000000ac59ac723e */ /* 0x000fe200000010ff */
[----:B------:R-:W-:Y:S01]  /*e700*/  IMAD.MOV.U32 R89, RZ, RZ, R151 ;  /* 0x000000ffff597224 */ /* 0x000fe200078e0097 */
[----:B------:R-:W-:Y:S01]  /*e710*/  F2FP.BF16.F32.PACK_AB R160, R69, R160 ;  /* 0x000000a045a0723e */ /* 0x000fe200000010ff */
[----:B------:R-:W0:Y:S01]  /*e720*/  MUFU.EX2 R12, R12 ;  /* 0x0000000c000c7308 */ /* 0x000e220000000800 */
[----:B-1----:R-:W-:Y:S01]  /*e730*/  FADD.FTZ R32, R10, R5 ;  /* 0x000000050a207221 */ /* 0x002fe20000010000 */
[----:B------:R-:W-:Y:S02]  /*e740*/  F2FP.BF16.F32.PACK_AB R162, R77, R162 ;  /* 0x000000a24da2723e */ /* 0x000fe400000010ff */
[----:B------:R-:W-:Y:S02]  /*e750*/  F2FP.BF16.F32.PACK_AB R164, R79, R164 ;  /* 0x000000a44fa4723e */ /* 0x000fe400000010ff */
[----:B------:R-:W-:Y:S02]  /*e760*/  F2FP.BF16.F32.PACK_AB R166, R81, R166 ;  /* 0x000000a651a6723e */ /* 0x000fe400000010ff */
[----:B------:R-:W1:Y:S01]  /*e770*/  MUFU.EX2 R169, R169 ;  /* 0x000000a900a97308 */ /* 0x000e620000000800 */
[----:B--2---:R-:W-:Y:S01]  /*e780*/  FADD.FTZ R5, R167, R32 ;  /* 0x00000020a7057221 */ /* 0x004fe20000010000 */
[----:B------:R-:W-:-:S02]  /*e790*/  F2FP.BF16.F32.PACK_AB R168, R83, R168 ;  /* 0x000000a853a8723e */ /* 0x000fc400000010ff */
[----:B------:R-:W-:Y:S02]  /*e7a0*/  F2FP.BF16.F32.PACK_AB R170, R87, R170 ;  /* 0x000000aa57aa723e */ /* 0x000fe400000010ff */
[----:B------:R-:W-:Y:S02]  /*e7b0*/  F2FP.BF16.F32.PACK_AB R174, R85, R174 ;  /* 0x000000ae55ae723e */ /* 0x000fe400000010ff */
[----:B------:R-:W2:Y:S01]  /*e7c0*/  MUFU.EX2 R14, R14 ;  /* 0x0000000e000e7308 */ /* 0x000ea20000000800 */
[----:B0-----:R-:W-:Y:S01]  /*e7d0*/  FADD.FTZ R34, R12, R5 ;  /* 0x000000050c227221 */ /* 0x001fe20000010000 */
[----:B------:R-:W-:Y:S02]  /*e7e0*/  F2FP.BF16.F32.PACK_AB R165, R10, R165 ;  /* 0x000000a50aa5723e */ /* 0x000fe400000010ff */
[----:B------:R-:W-:-:S04]  /*e7f0*/  F2FP.BF16.F32.PACK_AB R167, R12, R167 ;  /* 0x000000a70ca7723e */ /* 0x000fc800000010ff */
[----:B------:R-:W0:Y:S01]  /*e800*/  MUFU.EX2 R171, R171 ;  /* 0x000000ab00ab7308 */ /* 0x000e220000000800 */
[----:B-1----:R-:W-:-:S07]  /*e810*/  FADD.FTZ R5, R169, R34 ;  /* 0x00000022a9057221 */ /* 0x002fce0000010000 */
[----:B------:R-:W1:Y:S01]  /*e820*/  MUFU.EX2 R20, R20 ;  /* 0x0000001400147308 */ /* 0x000e620000000800 */
[C---:B--2---:R-:W-:Y:S01]  /*e830*/  FADD.FTZ R34, R14.reuse, R5 ;  /* 0x000000050e227221 */ /* 0x044fe20000010000 */
[----:B------:R-:W-:Y:S01]  /*e840*/  FADD.FTZ R5, R85, R36 ;  /* 0x0000002455057221 */ /* 0x000fe20000010000 */
[----:B------:R-:W-:-:S03]  /*e850*/  F2FP.BF16.F32.PACK_AB R169, R14, R169 ;  /* 0x000000a90ea9723e */ /* 0x000fc600000010ff */
[----:B------:R-:W-:Y:S01]  /*e860*/  FADD.FTZ R40, R176, R5 ;  /* 0x00000005b0287221 */ /* 0x000fe20000010000 */
[----:B------:R-:W-:Y:S01]  /*e870*/  F2FP.BF16.F32.PACK_AB R176, R71, R176 ;  /* 0x000000b047b0723e */ /* 0x000fe200000010ff */
[----:B------:R-:W2:Y:S01]  /*e880*/  MUFU.EX2 R173, R173 ;  /* 0x000000ad00ad7308 */ /* 0x000ea20000000800 */
[----:B0-----:R-:W-:Y:S01]  /*e890*/  FADD.FTZ R3, R171, R34 ;  /* 0x00000022ab037221 */ /* 0x001fe20000010000 */
[----:B------:R-:W-:-:S04]  /*e8a0*/  FADD.FTZ R5, R71, R40 ;  /* 0x0000002847057221 */ /* 0x000fc80000010000 */
[----:B------:R-:W-:Y:S01]  /*e8b0*/  FADD.FTZ R40, R178, R5 ;  /* 0x00000005b2287221 */ /* 0x000fe20000010000 */
[C---:B------:R-:W-:Y:S01]  /*e8c0*/  F2FP.BF16.F32.PACK_AB R178, R67.reuse, R178 ;  /* 0x000000b243b2723e */ /* 0x040fe200000010ff */
[----:B------:R-:W0:Y:S01]  /*e8d0*/  MUFU.EX2 R24, R24 ;  /* 0x0000001800187308 */ /* 0x000e220000000800 */
[C---:B-1----:R-:W-:Y:S01]  /*e8e0*/  FADD.FTZ R36, R20.reuse, R3 ;  /* 0x0000000314247221 */ /* 0x042fe20000010000 */
[----:B------:R-:W-:Y:S01]  /*e8f0*/  FADD.FTZ R5, R67, R40 ;  /* 0x0000002843057221 */ /* 0x000fe20000010000 */
[----:B------:R-:W-:-:S03]  /*e900*/  F2FP.BF16.F32.PACK_AB R171, R20, R171 ;  /* 0x000000ab14ab723e */ /* 0x000fc600000010ff */
[----:B------:R-:W-:Y:S02]  /*e910*/  FADD.FTZ R40, R180, R5 ;  /* 0x00000005b4287221 */ /* 0x000fe40000010000 */
        /* <DEDUP_REMOVED lines=35> */
[----:B------:R-:W-:-:S05]  /*eb50*/  IMAD.MOV.U32 R99, RZ, RZ, R151 ;  /* 0x000000ffff637224 */ /* 0x000fca00078e0097 */
        /* <DEDUP_REMOVED lines=9> */
[----:B------:R-:W-:Y:S01]  /*ebf0*/  F2FP.BF16.F32.PACK_AB R186, R103, R186 ;  /* 0x000000ba67ba723e */ /* 0x000fe200000010ff */
[----:B------:R-:W-:-:S05]  /*ec00*/  IMAD.MOV.U32 R103, RZ, RZ, R151 ;  /* 0x000000ffff677224 */ /* 0x000fca00078e0097 */
        /* <DEDUP_REMOVED lines=9> */
[----:B------:R-:W-:Y:S01]  /*eca0*/  F2FP.BF16.F32.PACK_AB R188, R105, R188 ;  /* 0x000000bc69bc723e */ /* 0x000fe200000010ff */
[----:B------:R-:W-:-:S05]  /*ecb0*/  IMAD.MOV.U32 R105, RZ, RZ, R151 ;  /* 0x000000ffff697224 */ /* 0x000fca00078e0097 */
[----:B------:R2:W3:Y:S01]  /*ecc0*/  MUFU.EX2 R40, R91 ;  /* 0x0000005b00287308 */ /* 0x0004e20000000800 */
[C---:B0-----:R-:W-:Y:S01]  /*ecd0*/  FADD.FTZ R44, R36.reuse, R3 ;  /* 0x00000003242c7221 */ /* 0x041fe20000010000 */
[----:B------:R-:W-:-:S06]  /*ece0*/  F2FP.BF16.F32.PACK_AB R185, R36, R61 ;  /* 0x0000003d24b9723e */ /* 0x000fcc00000010ff */
[----:B------:R-:W0:Y:S01]  /*ecf0*/  MUFU.EX2 R93, R93 ;  /* 0x0000005d005d7308 */ /* 0x000e220000000800 */
[----:B-1----:R-:W-:Y:S01]  /*ed00*/  FADD.FTZ R3, R65, R44 ;  /* 0x0000002c41037221 */ /* 0x002fe20000010000 */
[----:B--2---:R-:W-:-:S06]  /*ed10*/  IMAD.MOV.U32 R91, RZ, RZ, R151 ;  /* 0x000000ffff5b7224 */ /* 0x004fcc00078e0097 */
[----:B------:R1:W2:Y:S01]  /*ed20*/  MUFU.EX2 R42, R95 ;  /* 0x0000005f002a7308 */ /* 0x0002a20000000800 */
[C---:B---3--:R-:W-:Y:S01]  /*ed30*/  FADD.FTZ R6, R40.reuse, R3 ;  /* 0x0000000328067221 */ /* 0x048fe20000010000 */
[----:B------:R-:W-:-:S06]  /*ed40*/  F2FP.BF16.F32.PACK_AB R187, R40, R65 ;  /* 0x0000004128bb723e */ /* 0x000fcc00000010ff */
[----:B------:R-:W3:Y:S01]  /*ed50*/  MUFU.EX2 R190, R190 ;  /* 0x000000be00be7308 */ /* 0x000ee20000000800 */
[----:B0-----:R-:W-:Y:S01]  /*ed60*/  FADD.FTZ R3, R93, R6 ;  /* 0x000000065d037221 */ /* 0x001fe20000010000 */
[----:B-1----:R-:W-:-:S06]  /*ed70*/  IMAD.MOV.U32 R95, RZ, RZ, R151 ;  /* 0x000000ffff5f7224 */ /* 0x002fcc00078e0097 */
[----:B------:R-:W0:Y:S01]  /*ed80*/  MUFU.EX2 R97, R97 ;  /* 0x0000006100617308 */ /* 0x000e220000000800 */
[C---:B--2---:R-:W-:Y:S01]  /*ed90*/  FADD.FTZ R6, R42.reuse, R3 ;  /* 0x000000032a067221 */ /* 0x044fe20000010000 */
[----:B------:R-:W-:Y:S01]  /*eda0*/  F2FP.BF16.F32.PACK_AB R189, R42, R93 ;  /* 0x0000005d2abd723e */ /* 0x000fe200000010ff */
[----:B------:R-:W-:-:S05]  /*edb0*/  IMAD.MOV.U32 R93, RZ, RZ, R151 ;  /* 0x000000ffff5d7224 */ /* 0x000fca00078e0097 */
[----:B------:R-:W1:Y:S01]  /*edc0*/  MUFU.EX2 R107, R107 ;  /* 0x0000006b006b7308 */ /* 0x000e620000000800 */
[----:B---3--:R-:W-:-:S07]  /*edd0*/  FADD.FTZ R8, R190, R5 ;  /* 0x00000005be087221 */ /* 0x008fce0000010000 */
[----:B------:R2:W3:Y:S01]  /*ede0*/  MUFU.EX2 R4, R101 ;  /* 0x0000006500047308 */ /* 0x0004e20000000800 */
[----:B0-----:R-:W-:Y:S01]  /*edf0*/  FADD.FTZ R3, R97, R6 ;  /* 0x0000000661037221 */ /* 0x001fe20000010000 */
[C---:B-1----:R-:W-:Y:S01]  /*ee00*/  FADD.FTZ R8, R107.reuse, R8 ;  /* 0x000000086b087221 */ /* 0x042fe20000010000 */
[----:B------:R-:W-:Y:S01]  /*ee10*/  F2FP.BF16.F32.PACK_AB R190, R107, R190 ;  /* 0x000000be6bbe723e */ /* 0x000fe200000010ff */
[--C-:B------:R-:W-:Y:S02]  /*ee20*/  IMAD.MOV.U32 R107, RZ, RZ, R151.reuse ;  /* 0x000000ffff6b7224 */ /* 0x100fe400078e0097 */
[----:B--2---:R-:W-:Y:S01]  /*ee30*/  IMAD.MOV.U32 R101, RZ, RZ, R151 ;  /* 0x000000ffff657224 */ /* 0x004fe200078e0097 */
[C---:B---3--:R-:W-:Y:S01]  /*ee40*/  F2FP.BF16.F32.PACK_AB R191, R4.reuse, R97 ;  /* 0x0000006104bf723e */ /* 0x048fe200000010ff */
[----:B------:R-:W-:Y:S01]  /*ee50*/  FADD.FTZ R3, R4, R3 ;  /* 0x0000000304037221 */ /* 0x000fe20000010000 */
        /* <DEDUP_REMOVED lines=38> */
[----:B------:R-:W-:-:S07]  /*f0c0*/  CS2R R88, SRZ ;  /* 0x0000000000587805 */ /* 0x000fce000001ff00 */
.L_x_7161:
[----:B------:R-:W-:Y:S01]  /*f0d0*/  ISETP.NE.AND P1, PT, R11, 0x1, PT ;  /* 0x000000010b00780c */ /* 0x000fe20003f25270 */
[----:B------:R-:W-:Y:S05]  /*f0e0*/  YIELD ;  /* 0x0000000000007946 */ /* 0x000fea0003800000 */
[----:B------:R-:W-:Y:S02]  /*f0f0*/  SEL R5, RZ, 0x1, P1 ;  /* 0x00000001ff057807 */ /* 0x000fe40000800000 */
[----:B------:R-:W-:Y:S02]  /*f100*/  ISETP.NE.AND P1, PT, R194, RZ, PT ;  /* 0x000000ffc200720c */ /* 0x000fe40003f25270 */
[----:B------:R-:W-:-:S11]  /*f110*/  LOP3.LUT R158, R4, R5, RZ, 0x3c, !PT ;  /* 0x00000005049e7212 */ /* 0x000fd600078e3cff */
[----:B------:R-:W-:Y:S05]  /*f120*/  @P1 BRA `(.L_x_7150) ;  /* 0x00000000003c1947 */ /* 0x000fea0003800000 */
[----:B------:R-:W-:Y:S05]  /*f130*/  @!P0 BRA `(.L_x_7151) ;  /* 0x0000000000048947 */ /* 0x000fea0003800000 */
[----:B------:R-:W-:Y:S01]  /*f140*/  BPT.TRAP 0x1 ;  /* 0x000000040000795c */ /* 0x000fe20000300000 */
.L_x_7151:
        /* <DEDUP_REMOVED lines=8> */
.L_x_7152:
[----:B------:R-:W-:Y:S04]  /*f1d0*/  BSSY B0, `(.L_x_7150) ;  /* 0x0000004000007945 */ /* 0x000fe80003800000 */
[----:B-1----:R-:W-:Y:S05]  /*f1e0*/  @P2 BRA `(.L_x_7153) ;  /* 0x0000000000082947 */ /* 0x002fea0003800000 */
[----:B------:R-:W1:Y:S02]  /*f1f0*/  SYNCS.PHASECHK.TRANS64.TRYWAIT P2, [R5+URZ+0x28830], R6 ;  /* 0x02883006050075a7 */ /* 0x000e64000804017f */
[----:B-1----:R-:W-:Y:S05]  /*f200*/  @!P2 BRA `(.L_x_7154) ;  /* 0x000000cc00aca947 */ /* 0x002fea0003800000 */
.L_x_7153:
[----:B------:R-:W-:Y:S05]  /*f210*/  BSYNC B0 ;  /* 0x0000000000007941 */ /* 0x000fea0003800000 */
.L_x_7150:
[----:B01----:R-:W0:Y:S01]  /*f220*/  S2R R5, SR_TID.X ;  /* 0x0000000000057919 */ /* 0x003e220000002100 */
[----:B------:R-:W-:Y:S01]  /*f230*/  VIADD R152, R11, 0x1 ;  /* 0x000000010b987836 */ /* 0x000fe20000000000 */
[----:B------:R-:W-:Y:S05]  /*f240*/  WARPSYNC.ALL ;  /* 0x0000000000007948 */ /* 0x000fea0003800000 */
[C---:B------:R-:W-:Y:S01]  /*f250*/  ISETP.NE.AND P2, PT, R152.reuse, 0x2, PT ;  /* 0x000000029800780c */ /* 0x040fe20003f45270 */
[----:B------:R-:W-:Y:S02]  /*f260*/  IMAD.MOV.U32 R7, RZ, RZ, 0x40000040 ;  /* 0x40000040ff077424 */ /* 0x000fe400078e00ff */
[----:B------:R-:W-:Y:S01]  /*f270*/  IMAD.MOV.U32 R15, RZ, RZ, 0x40000040 ;  /* 0x40000040ff0f7424 */ /* 0x000fe200078e00ff */
[----:B------:R-:W-:Y:S01]  /*f280*/  SEL R152, R152, RZ, P2 ;  /* 0x000000ff98987207 */ /* 0x000fe20001000000 */
[----:B------:R-:W-:Y:S01]  /*f290*/  IMAD.MOV.U32 R21, RZ, RZ, 0x40000040 ;  /* 0x40000040ff157424 */ /* 0x000fe200078e00ff */
[----:B------:R-:W-:Y:S01]  /*f2a0*/  R2UR UR7, R7 ;  /* 0x00000000070772ca */ /* 0x000fe200000e0000 */
[----:B------:R-:W-:Y:S01]  /*f2b0*/  IMAD.MOV.U32 R13, RZ, RZ, 0x40000040 ;  /* 0x40000040ff0d7424 */ /* 0x000fe200078e00ff */
[----:B------:R-:W-:Y:S01]  /*f2c0*/  R2UR UR11, R15 ;  /* 0x000000000f0b72ca */ /* 0x000fe200000e0000 */
[----:B------:R-:W-:Y:S01]  /*f2d0*/  IMAD R6, R152, 0x800, R0 ;  /* 0x0000080098067824 */ /* 0x000fe200078e0200 */
[----:B------:R-:W-:-:S02]  /*f2e0*/  R2UR UR15, R21 ;  /* 0x00000000150f72ca */ /* 0x000fc400000e0000 */
[----:B------:R-:W-:Y:S01]  /*f2f0*/  R2UR UR19, R13 ;  /* 0x000000000d1372ca */ /* 0x000fe200000e0000 */
[C---:B------:R-:W-:Y:S01]  /*f300*/  VIADD R14, R6.reuse, 0x2 ;  /* 0x00000002060e7836 */ /* 0x040fe20000000000 */
[C---:B------:R-:W-:Y:S01]  /*f310*/  R2UR UR6, R6.reuse ;  /* 0x00000000060672ca */ /* 0x040fe200000e0000 */
[C---:B------:R-:W-:Y:S01]  /*f320*/  VIADD R12, R6.reuse, 0x6 ;  /* 0x00000006060c7836 */ /* 0x040fe20000000000 */
[----:B------:R-:W-:Y:S02]  /*f330*/  IADD3 R20, R6, 0x4, RZ ;  /* 0x0000000406147810 */ /* 0x000fe40007ffe0ff */
[----:B------:R-:W-:Y:S01]  /*f340*/  R2UR UR10, R14 ;  /* 0x000000000e0a72ca */ /* 0x000fe200000e0000 */
[----:B------:R-:W-:Y:S01]  /*f350*/  VIADD R14, R6, 0x400 ;  /* 0x00000400060e7836 */ /* 0x000fe20000000000 */
[----:B------:R-:W-:Y:S02]  /*f360*/  R2UR UR14, R20 ;  /* 0x00000000140e72ca */ /* 0x000fe400000e0000 */
[----:B------:R-:W-:Y:S01]  /*f370*/  R2UR UR18, R12 ;  /* 0x000000000c1272ca */ /* 0x000fe200000e0000 */
[----:B------:R-:W-:Y:S01]  /*f380*/  VIADD R12, R6, 0x402 ;  /* 0x00000402060c7836 */ /* 0x000fe20000000000 */
[----:B------:R-:W-:-:S02]  /*f390*/  R2UR UR22, R14 ;  /* 0x000000000e1672ca */ /* 0x000fc400000e0000 */
[----:B0-----:R-:W-:Y:S02]  /*f3a0*/  SHF.R.U32.HI R5, RZ, 0x7, R5 ;  /* 0x00000007ff057819 */ /* 0x001fe40000011605 */
[----:B------:R-:W-:Y:S02]  /*f3b0*/  R2UR UR23, R15 ;  /* 0x000000000f1772ca */ /* 0x000fe400000e0000 */
[----:B------:R-:W-:Y:S01]  /*f3c0*/  R2UR UR26, R12 ;  /* 0x000000000c1a72ca */ /* 0x000fe200000e0000 */
[----:B------:R-:W-:Y:S01]  /*f3d0*/  VIADD R5, R5, 0x8 ;  /* 0x0000000805057836 */ /* 0x000fe20000000000 */
[----:B------:R-:W-:Y:S02]  /*f3e0*/  R2UR UR27, R13 ;  /* 0x000000000d1b72ca */ /* 0x000fe400000e0000 */
[C---:B------:R-:W-:Y:S01]  /*f3f0*/  IADD3 R20, R6.reuse, 0x404, RZ ;  /* 0x0000040406147810 */ /* 0x040fe20007ffe0ff */
[----:B------:R-:W-:Y:S01]  /*f400*/  VIADD R6, R6, 0x406 ;  /* 0x0000040606067836 */ /* 0x000fe20000000000 */
[----:B------:R0:W-:Y:S01]  /*f410*/  BAR.SYNC.DEFER_BLOCKING R5, 0x100 ;  /* 0x000400050000751d */ /* 0x0001e20000010000 */
[----:B------:R-:W-:-:S02]  /*f420*/  R2UR UR31, R21 ;  /* 0x00000000151f72ca */ /* 0x000fc400000e0000 */
[----:B------:R-:W-:Y:S02]  /*f430*/  R2UR UR30, R20 ;  /* 0x00000000141e72ca */ /* 0x000fe400000e0000 */
[----:B------:R-:W-:Y:S02]  /*f440*/  R2UR UR34, R6 ;  /* 0x00000000062272ca */ /* 0x000fe400000e0000 */
[----:B------:R-:W-:Y:S01]  /*f450*/  R2UR UR35, R7 ;  /* 0x00000000072372ca */ /* 0x000fe200000e0000 */
[----:B------:R-:W-:-:S06]  /*f460*/  WARPGROUP.ARRIVE ;  /* 0x00000000000079c5 */ /* 0x000fcc0000000000 */
        /* <DEDUP_REMOVED lines=26> */
.L_x_7156:
[----:B------:R-:W-:Y:S01]  /*f610*/  SHF.L.U32 R4, R4, 0x1f, RZ ;  /* 0x0000001f04047819 */ /* 0x000fe200000006ff */
[----:B------:R-:W-:-:S04]  /*f620*/  IMAD R5, R11, 0x8, R156 ;  /* 0x000000080b057824 */ /* 0x000fc800078e029c */
[----:B------:R0:W1:Y:S01]  /*f630*/  SYNCS.PHASECHK.TRANS64.TRYWAIT P1, [R5+URZ+0x28850], R4 ;  /* 0x02885004050075a7 */ /* 0x000062000802017f */
[----:B------:R-:W-:Y:S05]  /*f640*/  @!P0 BRA `(.L_x_7157) ;  /* 0x0000000000048947 */ /* 0x000fea0003800000 */
[----:B------:R-:W-:Y:S01]  /*f650*/  BPT.TRAP 0x1 ;  /* 0x000000040000795c */ /* 0x000fe20000300000 */
.L_x_7157:
[----:B-1----:R-:W-:Y:S05]  /*f660*/  @P1 BRA `(.L_x_7155) ;  /* 0x0000000000081947 */ /* 0x002fea0003800000 */
[----:B------:R-:W1:Y:S02]  /*f670*/  SYNCS.PHASECHK.TRANS64.TRYWAIT P1, [R5+URZ+0x28850], R4 ;  /* 0x02885004050075a7 */ /* 0x000e64000802017f */
[----:B-1----:R-:W-:Y:S05]  /*f680*/  @!P1 BRA `(.L_x_7158) ;  /* 0x000000c800a09947 */ /* 0x002fea0003800000 */
.L_x_7155:
[----:B01----:R-:W-:Y:S01]  /*f690*/  VIADD R4, R156, 0x400 ;  /* 0x000004009c047836 */ /* 0x003fe20000000000 */
[----:B------:R-:W-:Y:S05]  /*f6a0*/  WARPSYNC.ALL ;  /* 0x0000000000007948 */ /* 0x000fea0003800000 */
[----:B------:R-:W-:Y:S01]  /*f6b0*/  SHF.R.U32.HI R4, RZ, 0x4, R4 ;  /* 0x00000004ff047819 */ /* 0x000fe20000011604 */
[----:B------:R-:W-:Y:S01]  /*f6c0*/  IMAD.MOV.U32 R5, RZ, RZ, 0x40000040 ;  /* 0x40000040ff057424 */ /* 0x000fe200078e00ff */
[----:B------:R-:W-:Y:S01]  /*f6d0*/  WARPGROUP.ARRIVE ;  /* 0x00000000000079c5 */ /* 0x000fe20000000000 */
[----:B------:R-:W-:Y:S01]  /*f6e0*/  IMAD.MOV.U32 R7, RZ, RZ, 0x40000040 ;  /* 0x40000040ff077424 */ /* 0x000fe200078e00ff */
[----:B------:R-:W-:-:S04]  /*f6f0*/  LOP3.LUT R4, R4, 0x3fff, RZ, 0xc0, !PT ;  /* 0x00003fff04047812 */ /* 0x000fc800078ec0ff */
[----:B------:R-:W0:Y:S01]  /*f700*/  S2R R12, SR_TID.X ;  /* 0x00000000000c7919 */ /* 0x000e220000002100 */
[----:B------:R-:W-:Y:S01]  /*f710*/  R2UR UR7, R5 ;  /* 0x00000000050772ca */ /* 0x000fe200000e0000 */
[----:B------:R-:W-:Y:S01]  /*f720*/  IMAD.MOV.U32 R5, RZ, RZ, 0x40000040 ;  /* 0x40000040ff057424 */ /* 0x000fe200078e00ff */
[----:B------:R-:W-:-:S05]  /*f730*/  LOP3.LUT R4, R4, 0x4000000, RZ, 0xfc, !PT ;  /* 0x0400000004047812 */ /* 0x000fca00078efcff */
[----:B------:R-:W-:-:S04]  /*f740*/  IMAD R4, R11, 0x800, R4 ;  /* 0x000008000b047824 */ /* 0x000fc800078e0204 */
[C---:B------:R-:W-:Y:S01]  /*f750*/  VIADD R6, R4.reuse, 0x80 ;  /* 0x0000008004067836 */ /* 0x040fe20000000000 */
[----:B------:R-:W-:-:S13]  /*f760*/  R2UR UR6, R4 ;  /* 0x00000000040672ca */ /* 0x000fda00000e0000 */
[----:B------:R-:W-:Y:S01]  /*f770*/  HGMMA.64x128x16.F32.BF16 R88, R160, gdesc[UR4].tnspB, R88, gsb0 ;  /* 0x41e00004a0587df0 */ /* 0x000fe20008001858 */
[----:B------:R-:W-:Y:S02]  /*f780*/  R2UR UR6, R6 ;  /* 0x00000000060672ca */ /* 0x000fe400000e0000 */
[----:B------:R-:W-:Y:S01]  /*f790*/  R2UR UR7, R7 ;  /* 0x00000000070772ca */ /* 0x000fe200000e0000 */
[----:B------:R-:W-:Y:S01]  /*f7a0*/  IMAD.MOV.U32 R7, RZ, RZ, 0x40000040 ;  /* 0x40000040ff077424 */ /* 0x000fe200078e00ff */
[----:B------:R-:W-:Y:S02]  /*f7b0*/  IADD3 R6, R4, 0x100, RZ ;  /* 0x0000010004067810 */ /* 0x000fe40007ffe0ff */
[----:B0-----:R-:W-:Y:S01]  /*f7c0*/  SHF.R.U32.HI R12, RZ, 0x7, R12 ;  /* 0x00000007ff0c7819 */ /* 0x001fe2000001160c */
[----:B------:R-:W-:Y:S02]  /*f7d0*/  WARPGROUP.DEPBAR.LE gsb0, 0x0 ;  /* 0x00008000000079c5 */ /* 0x000fe40000010000 */
[----:B------:R-:W-:-:S06]  /*f7e0*/  WARPGROUP.ARRIVE ;  /* 0x00000000000079c5 */ /* 0x000fcc0000000000 */
[----:B------:R-:W-:Y:S01]  /*f7f0*/  HGMMA.64x128x16.F32.BF16 R88, R164, gdesc[UR4].tnspB, R88, gsb0 ;  /* 0x41e00004a4587df0 */ /* 0x000fe20008001858 */
[----:B------:R-:W-:Y:S01]  /*f800*/  R2UR UR6, R6 ;  /* 0x00000000060672ca */ /* 0x000fe200000e0000 */
[----:B------:R-:W-:Y:S01]  /*f810*/  VIADD R6, R4, 0x180 ;  /* 0x0000018004067836 */ /* 0x000fe20000000000 */
[----:B------:R-:W-:Y:S01]  /*f820*/  R2UR UR7, R7 ;  /* 0x00000000070772ca */ /* 0x000fe200000e0000 */
[----:B------:R-:W-:Y:S01]  /*f830*/  IMAD.MOV.U32 R7, RZ, RZ, 0x40000040 ;  /* 0x40000040ff077424 */ /* 0x000fe200078e00ff */
[----:B------:R-:W-:Y:S02]  /*f840*/  WARPGROUP.DEPBAR.LE gsb0, 0x0 ;  /* 0x00008000000079c5 */ /* 0x000fe40000010000 */
[----:B------:R-:W-:-:S09]  /*f850*/  WARPGROUP.ARRIVE ;  /* 0x00000000000079c5 */ /* 0x000fd20000000000 */
        /* <DEDUP_REMOVED lines=15> */
[----:B------:R-:W-:Y:S02]  /*f950*/  R2UR UR6, R6 ;  /* 0x00000000060672ca */ /* 0x000fe400000e0000 */
[----:B------:R-:W-:Y:S01]  /*f960*/  R2UR UR7, R7 ;  /* 0x00000000070772ca */ /* 0x000fe200000e0000 */
[----:B------:R-:W-:Y:S01]  /*f970*/  IMAD.MOV.U32 R7, RZ, RZ, 0x40000040 ;  /* 0x40000040ff077424 */ /* 0x000fe200078e00ff */
[C---:B------:R-:W-:Y:S01]  /*f980*/  IADD3 R6, R4.reuse, 0x300, RZ ;  /* 0x0000030004067810 */ /* 0x040fe20007ffe0ff */
[----:B------:R-:W-:Y:S01]  /*f990*/  VIADD R4, R4, 0x380 ;  /* 0x0000038004047836 */ /* 0x000fe20000000000 */
[----:B------:R-:W-:Y:S02]  /*f9a0*/  WARPGROUP.DEPBAR.LE gsb0, 0x0 ;  /* 0x00008000000079c5 */ /* 0x000fe40000010000 */
[----:B------:R-:W-:-:S07]  /*f9b0*/  WARPGROUP.ARRIVE ;  /* 0x00000000000079c5 */ /* 0x000fce0000000000 */
[----:B------:R-:W-:Y:S01]  /*f9c0*/  HGMMA.64x128x16.F32.BF16 R88, R180, gdesc[UR4].tnspB, R88, gsb0 ;  /* 0x41e00004b4587df0 */ /* 0x000fe20008001858 */
[----:B------:R-:W-:Y:S02]  /*f9d0*/  R2UR UR6, R6 ;  /* 0x00000000060672ca */ /* 0x000fe400000e0000 */
[----:B------:R-:W-:Y:S01]  /*f9e0*/  R2UR UR7, R7 ;  /* 0x00000000070772ca */ /* 0x000fe200000e0000 */
[----:B------:R-:W-:Y:S02]  /*f9f0*/  WARPGROUP.DEPBAR.LE gsb0, 0x0 ;  /* 0x00008000000079c5 */ /* 0x000fe40000010000 */
[----:B------:R-:W-:-:S10]  /*fa00*/  WARPGROUP.ARRIVE ;  /* 0x00000000000079c5 */ /* 0x000fd40000000000 */
[----:B------:R-:W-:Y:S01]  /*fa10*/  HGMMA.64x128x16.F32.BF16 R88, R184, gdesc[UR4].tnspB, R88, gsb0 ;  /* 0x41e00004b8587df0 */ /* 0x000fe20008001858 */
[----:B------:R-:W-:Y:S02]  /*fa20*/  R2UR UR6, R4 ;  /* 0x00000000040672ca */ /* 0x000fe400000e0000 */
[----:B------:R-:W-:Y:S02]  /*fa30*/  R2UR UR7, R5 ;  /* 0x00000000050772ca */ /* 0x000fe400000e0000 */
[----:B------:R-:W-:Y:S01]  /*fa40*/  IADD3 R4, -R12, 0xb, RZ ;  /* 0x0000000b0c047810 */ /* 0x000fe20007ffe1ff */
[----:B------:R-:W-:Y:S02]  /*fa50*/  WARPGROUP.DEPBAR.LE gsb0, 0x0 ;  /* 0x00008000000079c5 */ /* 0x000fe40000010000 */
[----:B------:R-:W-:-:S08]  /*fa60*/  WARPGROUP.ARRIVE ;  /* 0x00000000000079c5 */ /* 0x000fd00000000000 */
[----:B------:R-:W-:Y:S03]  /*fa70*/  HGMMA.64x128x16.F32.BF16 R88, R188, gdesc[UR4].tnspB, R88, gsb0 ;  /* 0x41e00004bc587df0 */ /* 0x000fe60008001858 */
[----:B------:R-:W-:Y:S02]  /*fa80*/  WARPGROUP.DEPBAR.LE gsb0, 0x0 ;  /* 0x00008000000079c5 */ /* 0x000fe40000010000 */
[----:B------:R0:W-:Y:S06]  /*fa90*/  BAR.ARV R4, 0x100 ;  /* 0x000400040000751d */ /* 0x0001ec0000002000 */
[----:B------:R-:W-:Y:S05]  /*faa0*/  @!P0 BRA `(.L_x_7159) ;  /* 0x0000000000048947 */ /* 0x000fea0003800000 */
[----:B------:R-:W-:Y:S01]  /*fab0*/  BPT.TRAP 0x1 ;  /* 0x000000040000795c */ /* 0x000fe20000300000 */
.L_x_7159:
[----:B------:R-:W-:Y:S01]  /*fac0*/  FMUL.FTZ R5, R24, UR37 ;  /* 0x0000002518057c20 */ /* 0x000fe20008410000 */
[----:B------:R-:W-:Y:S01]  /*fad0*/  FMUL.FTZ R6, R26, UR37 ;  /* 0x000000251a067c20 */ /* 0x000fe20008410000 */
[----:B0-----:R-:W-:Y:S01]  /*fae0*/  FMUL.FTZ R4, R25, UR37 ;  /* 0x0000002519047c20 */ /* 0x001fe20008410000 */
        /* <DEDUP_REMOVED lines=187> */
[----:B------:R-:W1:Y:S01]  /*106a0*/  LDC R38, c[0x0][0x988] ;  /* 0x00026200ff267b82 */ /* 0x000e620000000800 */
[----:B--2---:R-:W-:Y:S02]  /*106b0*/  FMNMX.FTZ R42, R40, R37, !PT ;  /* 0x00000025282a7209 */ /* 0x004fe40007810000 */
[----:B------:R-:W2:Y:S02]  /*106c0*/  SHFL.BFLY PT, R37, R44, 0x2, 0x1f ;  /* 0x0c401f002c257f89 */ /* 0x000ea400000e0000 */
[----:B0-----:R-:W-:-:S05]  /*106d0*/  FMNMX.FTZ R42, R87, R42, !PT ;  /* 0x0000002a572a7209 */ /* 0x001fca0007810000 */
[----:B------:R-:W0:Y:S01]  /*106e0*/  SHFL.BFLY PT, R49, R42, 0x2, 0x1f ;  /* 0x0c401f002a317f89 */ /* 0x000e2200000e0000 */
[----:B--2---:R-:W-:-:S05]  /*106f0*/  FMNMX.FTZ R46, R44, R37, !PT ;  /* 0x000000252c2e7209 */ /* 0x004fca0007810000 */
        /* <DEDUP_REMOVED lines=8> */
[----:B0-----:R-:W-:Y:S01]  /*10780*/  FMNMX.FTZ R49, R50, R49, !PT ;  /* 0x0000003132317209 */ /* 0x001fe20007810000 */
[-CC-:B------:R-:W-:Y:S01]  /*10790*/  FFMA.FTZ R174, R51, R38.reuse, -R48.reuse ;  /* 0x0000002633ae7223 */ /* 0x180fe20000010830 */
[-CC-:B------:R-:W-:Y:S01]  /*107a0*/  FFMA.FTZ R160, R5, R38.reuse, -R48.reuse ;  /* 0x0000002605a07223 */ /* 0x180fe20000010830 */
[-CC-:B------:R-:W-:Y:S01]  /*107b0*/  FFMA.FTZ R51, R53, R38.reuse, -R48.reuse ;  /* 0x0000002635337223 */ /* 0x180fe20000010830 */
[-CC-:B------:R-:W-:Y:S01]  /*107c0*/  FFMA.FTZ R46, R4, R38.reuse, -R48.reuse ;  /* 0x00000026042e7223 */ /* 0x180fe20000010830 */
[C---:B------:R-:W-:Y:S01]  /*107d0*/  FADD.FTZ R10, -R49.reuse, R9 ;  /* 0x00000009310a7221 */ /* 0x040fe20000010100 */
[-C--:B------:R-:W-:Y:S01]  /*107e0*/  FMUL.FTZ R30, R49, R38.reuse ;  /* 0x00000026311e7220 */ /* 0x080fe20000410000 */
[----:B------:R-:W-:Y:S01]  /*107f0*/  MUFU.EX2 R9, R52 ;  /* 0x0000003400097308 */ /* 0x000fe20000000800 */
[-C--:B------:R-:W-:Y:S01]  /*10800*/  FFMA.FTZ R162, R12, R38.reuse, -R48 ;  /* 0x000000260ca27223 */ /* 0x080fe20000010830 */
[-C--:B------:R-:W-:Y:S01]  /*10810*/  FMUL.FTZ R10, R10, R38.reuse ;  /* 0x000000260a0a7220 */ /* 0x080fe20000410000 */
[-CC-:B------:R-:W-:Y:S01]  /*10820*/  FFMA.FTZ R53, R6, R38.reuse, -R30.reuse ;  /* 0x0000002606357223 */ /* 0x180fe2000001081e */
[-C--:B------:R-:W-:Y:S01]  /*10830*/  FFMA.FTZ R6, R7, R38.reuse, -R30 ;  /* 0x0000002607067223 */ /* 0x080fe2000001081e */
[-C--:B------:R-:W-:Y:S01]  /*10840*/  FFMA.FTZ R176, R163, R38.reuse, -R48 ;  /* 0x00000026a3b07223 */ /* 0x080fe20000010830 */
[-C--:B------:R-:W-:Y:S01]  /*10850*/  FFMA.FTZ R163, R14, R38.reuse, -R30 ;  /* 0x000000260ea37223 */ /* 0x080fe2000001081e */
[-C--:B------:R-:W-:Y:S01]  /*10860*/  FFMA.FTZ R44, R13, R38.reuse, -R48 ;  /* 0x000000260d2c7223 */ /* 0x080fe20000010830 */
[----:B------:R-:W0:Y:S01]  /*10870*/  MUFU.EX2 R160, R160 ;  /* 0x000000a000a07308 */ /* 0x000e220000000800 */
[-C--:B------:R-:W-:Y:S01]  /*10880*/  FFMA.FTZ R14, R15, R38.reuse, -R30 ;  /* 0x000000260f0e7223 */ /* 0x080fe2000001081e */
[-CC-:B------:R-:W-:Y:S01]  /*10890*/  FFMA.FTZ R4, R43, R38.reuse, -R48.reuse ;  /* 0x000000262b047223 */ /* 0x180fe20000010830 */
[-CC-:B------:R-:W-:Y:S01]  /*108a0*/  FFMA.FTZ R164, R20, R38.reuse, -R48.reuse ;  /* 0x0000002614a47223 */ /* 0x180fe20000010830 */
[-C--:B------:R-:W-:Y:S01]  /*108b0*/  FFMA.FTZ R43, R165, R38.reuse, -R48 ;  /* 0x00000026a52b7223 */ /* 0x080fe20000010830 */
[-C--:B------:R-:W-:Y:S01]  /*108c0*/  FFMA.FTZ R165, R24, R38.reuse, -R30 ;  /* 0x0000002618a57223 */ /* 0x080fe2000001081e */
[-C--:B------:R-:W-:Y:S01]  /*108d0*/  FFMA.FTZ R42, R21, R38.reuse, -R48 ;  /* 0x00000026152a7223 */ /* 0x080fe20000010830 */
[-C--:B------:R-:W-:Y:S01]  /*108e0*/  FFMA.FTZ R24, R25, R38.reuse, -R30 ;  /* 0x0000002619187223 */ /* 0x080fe2000001081e */
[----:B------:R-:W-:Y:S01]  /*108f0*/  MUFU.EX2 R10, R10 ;  /* 0x0000000a000a7308 */ /* 0x000fe20000000800 */
[-CC-:B------:R-:W-:Y:S01]  /*10900*/  FFMA.FTZ R166, R26, R38.reuse, -R48.reuse ;  /* 0x000000261aa67223 */ /* 0x180fe20000010830 */
[-C--:B------:R-:W-:Y:S01]  /*10910*/  FFMA.FTZ R178, R167, R38.reuse, -R48 ;  /* 0x00000026a7b27223 */ /* 0x080fe20000010830 */
[-C--:B------:R-:W-:Y:S01]  /*10920*/  FFMA.FTZ R167, R28, R38.reuse, -R30 ;  /* 0x000000261ca77223 */ /* 0x080fe2000001081e */
[-C--:B------:R-:W-:Y:S01]  /*10930*/  FFMA.FTZ R26, R27, R38.reuse, -R48 ;  /* 0x000000261b1a7223 */ /* 0x080fe20000010830 */
[-C--:B------:R-:W-:Y:S01]  /*10940*/  FFMA.FTZ R28, R29, R38.reuse, -R30 ;  /* 0x000000261d1c7223 */ /* 0x080fe2000001081e */
[-CC-:B------:R-:W-:Y:S01]  /*10950*/  FFMA.FTZ R172, R41, R38.reuse, -R48.reuse ;  /* 0x0000002629ac7223 */ /* 0x180fe20000010830 */
[----:B------:R-:W-:Y:S01]  /*10960*/  FFMA.FTZ R41, R169, R38, -R48 ;  /* 0x00000026a9297223 */ /* 0x000fe20000010830 */
[----:B------:R-:W1:Y:S01]  /*10970*/  MUFU.EX2 R53, R53 ;  /* 0x0000003500357308 */ /* 0x000e620000000800 */
[----:B0-----:R-:W-:Y:S01]  /*10980*/  FFMA.FTZ R7, R9, R8, R160 ;  /* 0x0000000809077223 */ /* 0x001fe200000100a0 */
[-C--:B------:R-:W-:Y:S01]  /*10990*/  FFMA.FTZ R169, R32, R38.reuse, -R30 ;  /* 0x0000002620a97223 */ /* 0x080fe2000001081e */
[-C--:B------:R-:W-:Y:S01]  /*109a0*/  FFMA.FTZ R20, R31, R38.reuse, -R48 ;  /* 0x000000261f147223 */ /* 0x080fe20000010830 */
[-C--:B------:R-:W-:Y:S01]  /*109b0*/  FFMA.FTZ R32, R33, R38.reuse, -R30 ;  /* 0x0000002621207223 */ /* 0x080fe2000001081e */
[-CC-:B------:R-:W-:Y:S01]  /*109c0*/  FFMA.FTZ R170, R34, R38.reuse, -R48.reuse ;  /* 0x0000002622aa7223 */ /* 0x180fe20000010830 */
[-C--:B------:R-:W-:Y:S01]  /*109d0*/  FFMA.FTZ R180, R171, R38.reuse, -R48 ;  /* 0x00000026abb47223 */ /* 0x080fe20000010830 */
[-C--:B------:R-:W-:Y:S01]  /*109e0*/  FFMA.FTZ R171, R36, R38.reuse, -R30 ;  /* 0x0000002624ab7223 */ /* 0x080fe2000001081e */
[----:B------:R-:W0:Y:S01]  /*109f0*/  MUFU.EX2 R46, R46 ;  /* 0x0000002e002e7308 */ /* 0x000e220000000800 */
[-C--:B------:R-:W-:Y:S01]  /*10a00*/  FFMA.FTZ R12, R35, R38.reuse, -R48 ;  /* 0x00000026230c7223 */ /* 0x080fe20000010830 */
[-C--:B------:R-:W-:Y:S01]  /*10a10*/  FFMA.FTZ R34, R39, R38.reuse, -R30 ;  /* 0x0000002627227223 */ /* 0x080fe2000001081e */
[-C--:B------:R-:W-:Y:S01]  /*10a20*/  FFMA.FTZ R35, R173, R38.reuse, -R48 ;  /* 0x00000026ad237223 */ /* 0x080fe20000010830 */
[-CC-:B------:R-:W-:Y:S01]  /*10a30*/  FFMA.FTZ R173, R45, R38.reuse, -R30.reuse ;  /* 0x000000262dad7223 */ /* 0x180fe2000001081e */
[-C--:B------:R-:W-:Y:S01]  /*10a40*/  FFMA.FTZ R36, R47, R38.reuse, -R30 ;  /* 0x000000262f247223 */ /* 0x080fe2000001081e */
[-C--:B------:R-:W-:Y:S01]  /*10a50*/  FFMA.FTZ R182, R175, R38.reuse, -R48 ;  /* 0x00000026afb67223 */ /* 0x080fe20000010830 */
[-C--:B------:R-:W-:Y:S01]  /*10a60*/  FFMA.FTZ R175, R161, R38.reuse, -R30 ;  /* 0x00000026a1af7223 */ /* 0x080fe2000001081e */
[----:B------:R-:W2:Y:S01]  /*10a70*/  MUFU.EX2 R6, R6 ;  /* 0x0000000600067308 */ /* 0x000ea20000000800 */
        /* <DEDUP_REMOVED lines=11> */
[-C--:B------:R-:W-:Y:S01]  /*10b30*/  FFMA.FTZ R5, R85, R38.reuse, -R48 ;  /* 0x0000002655057223 */ /* 0x080fe20000010830 */
[-CC-:B------:R-:W-:Y:S01]  /*10b40*/  FFMA.FTZ R48, R55, R38.reuse, -R30.reuse ;  /* 0x0000002637307223 */ /* 0x180fe2000001081e */
[-CC-:B------:R-:W-:Y:S01]  /*10b50*/  FFMA.FTZ R177, R57, R38.reuse, -R30.reuse ;  /* 0x0000002639b17223 */ /* 0x180fe2000001081e */
[-CC-:B------:R-:W-:Y:S01]  /*10b60*/  FFMA.FTZ R50, R59, R38.reuse, -R30.reuse ;  /* 0x000000263b327223 */ /* 0x180fe2000001081e */
[----:B------:R-:W0:Y:S01]  /*10b70*/  MUFU.EX2 R163, R163 ;  /* 0x000000a300a37308 */ /* 0x000e220000000800 */
[----:B--2---:R-:W-:Y:S01]  /*10b80*/  FADD.FTZ R8, R6, R3 ;  /* 0x0000000306087221 */ /* 0x004fe20000010000 */
[-CC-:B------:R-:W-:Y:S01]  /*10b90*/  FFMA.FTZ R179, R61, R38.reuse, -R30.reuse ;  /* 0x000000263db37223 */ /* 0x180fe2000001081e */
[-CC-:B------:R-:W-:Y:S01]  /*10ba0*/  FFMA.FTZ R52, R63, R38.reuse, -R30.reuse ;  /* 0x000000263f347223 */ /* 0x180fe2000001081e */
[-CC-:B------:R-:W-:Y:S01]  /*10bb0*/  FFMA.FTZ R181, R65, R38.reuse, -R30.reuse ;  /* 0x0000002641b57223 */ /* 0x180fe2000001081e */
[-CC-:B------:R-:W-:Y:S01]  /*10bc0*/  FFMA.FTZ R54, R67, R38.reuse, -R30.reuse ;  /* 0x0000002643367223 */ /* 0x180fe2000001081e */
[-CC-:B------:R-:W-:Y:S01]  /*10bd0*/  FFMA.FTZ R183, R69, R38.reuse, -R30.reuse ;  /* 0x0000002645b77223 */ /* 0x180fe2000001081e */
[-CC-:B------:R-:W-:Y:S01]  /*10be0*/  FFMA.FTZ R56, R71, R38.reuse, -R30.reuse ;  /* 0x0000002647387223 */ /* 0x180fe2000001081e */
[----:B------:R-:W2:Y:S01]  /*10bf0*/  MUFU.EX2 R44, R44 ;  /* 0x0000002c002c7308 */ /* 0x000ea20000000800 */
[----:B-1----:R-:W-:Y:S01]  /*10c00*/  FADD.FTZ R7, R162, R7 ;  /* 0x00000007a2077221 */ /* 0x002fe20000010000 */
[-CC-:B------:R-:W-:Y:S01]  /*10c10*/  FFMA.FTZ R185, R73, R38.reuse, -R30.reuse ;  /* 0x0000002649b97223 */ /* 0x180fe2000001081e */
[-CC-:B------:R-:W-:Y:S01]  /*10c20*/  FFMA.FTZ R58, R75, R38.reuse, -R30.reuse ;  /* 0x000000264b3a7223 */ /* 0x180fe2000001081e */
[-CC-:B------:R-:W-:Y:S01]  /*10c30*/  FFMA.FTZ R187, R77, R38.reuse, -R30.reuse ;  /* 0x000000264dbb7223 */ /* 0x180fe2000001081e */
[-CC-:B------:R-:W-:Y:S01]  /*10c40*/  FFMA.FTZ R189, R81, R38.reuse, -R30.reuse ;  /* 0x0000002651bd7223 */ /* 0x180fe2000001081e */
[----:B------:R-:W-:-:S02]  /*10c50*/  FFMA.FTZ R191, R40, R38, -R30 ;  /* 0x0000002628bf7223 */ /* 0x000fc4000001081e */
        /* <DEDUP_REMOVED lines=60> */
[----:B------:R-:W-:-:S06]  /*11020*/  FFMA.FTZ R60, R79, R38, -R30 ;  /* 0x000000264f3c7223 */ /* 0x000fcc000001081e */
        /* <DEDUP_REMOVED lines=28> */
[----:B------:R-:W-:-:S04]  /*111f0*/  IMAD R3, R152, 0x8, R156 ;  /* 0x0000000898037824 */ /* 0x000fc800078e029c */
[----:B------:R-:W-:Y:S02]  /*11200*/  VIADD R3, R3, 0x28840 ;  /* 0x0002884003037836 */ /* 0x000fe40000000000 */
[----:B------:R-:W0:Y:S01]  /*11210*/  MUFU.EX2 R27, R27 ;  /* 0x0000001b001b7308 */ /* 0x000e220000000800 */
[----:B--2---:R-:W-:Y:S02]  /*11220*/  FADD.FTZ R40, R184, R7 ;  /* 0x00000007b8287221 */ /* 0x004fe40000010000 */
[----:B------:R-:W-:-:S04]  /*11230*/  PRMT R3, R222, 0x654, R3 ;  /* 0x00000654de037816 */ /* 0x000fc80000000003 */
[----:B------:R2:W-:Y:S01]  /*11240*/  SYNCS.ARRIVE.TRANS64.RED.A1T0 RZ, [R3+URZ], RZ ;  /* 0x000000ff03ff79a7 */ /* 0x0005e2000810043f */
[----:B------:R-:W3:Y:S01]  /*11250*/  MUFU.EX2 R58, R58 ;  /* 0x0000003a003a7308 */ /* 0x000ee20000000800 */
[----:B-1----:R-:W-:-:S07]  /*11260*/  FADD.FTZ R7, R185, R8 ;  /* 0x00000008b9077221 */ /* 0x002fce0000010000 */
[----:B------:R-:W1:Y:S01]  /*11270*/  MUFU.EX2 R186, R186 ;  /* 0x000000ba00ba7308 */ /* 0x000e620000000800 */
[----:B0-----:R-:W-:-:S07]  /*11280*/  FADD.FTZ R15, R27, R40 ;  /* 0x000000281b0f7221 */ /* 0x001fce0000010000 */
        /* <DEDUP_REMOVED lines=26> */
.L_x_7160:
[----:B------:R-:W-:Y:S01]  /*11430*/  IMAD R7, R11, 0x8, R156 ;  /* 0x000000080b077824 */ /* 0x000fe200078e029c */
[----:B------:R-:W-:Y:S01]  /*11440*/  ISETP.GT.AND P1, PT, R210, RZ, PT ;  /* 0x000000ffd200720c */ /* 0x000fe20003f24270 */
[-C--:B------:R-:W-:Y:S01]  /*11450*/  FMUL.FTZ R88, R88, R9.reuse ;  /* 0x0000000958587220 */ /* 0x080fe20000410000 */
[----:B------:R-:W-:Y:S01]  /*11460*/  F2FP.BF16.F32.PACK_AB R172, R4, R172 ;  /* 0x000000ac04ac723e */ /* 0x000fe200000010ff */
[----:B------:R-:W-:Y:S02]  /*11470*/  VIADD R7, R7, 0x28860 ;  /* 0x0002886007077836 */ /* 0x000fe40000000000 */
[-C--:B------:R-:W-:Y:S01]  /*11480*/  FMUL.FTZ R89, R89, R9.reuse ;  /* 0x0000000959597220 */ /* 0x080fe20000410000 */
[-C--:B------:R-:W-:Y:S01]  /*11490*/  FMUL.FTZ R92, R92, R9.reuse ;  /* 0x000000095c5c7220 */ /* 0x080fe20000410000 */
[-C--:B------:R-:W-:Y:S01]  /*114a0*/  FMUL.FTZ R93, R93, R9.reuse ;  /* 0x000000095d5d7220 */ /* 0x080fe20000410000 */
[-C--:B------:R-:W-:Y:S01]  /*114b0*/  FMUL.FTZ R96, R96, R9.reuse ;  /* 0x0000000960607220 */ /* 0x080fe20000410000 */
[----:B------:R-:W-:Y:S01]  /*114c0*/  PRMT R7, R222, 0x654, R7 ;  /* 0x00000654de077816 */ /* 0x000fe20000000007 */
[-C--:B------:R-:W-:Y:S01]  /*114d0*/  FMUL.FTZ R97, R97, R9.reuse ;  /* 0x0000000961617220 */ /* 0x080fe20000410000 */
[-C--:B------:R-:W-:Y:S01]  /*114e0*/  FMUL.FTZ R100, R100, R9.reuse ;  /* 0x0000000964647220 */ /* 0x080fe20000410000 */
        /* <DEDUP_REMOVED lines=93> */
[----:B------:R-:W-:Y:S01]  /*11ac0*/  IADD3 R210, R210, -0x1, RZ ;  /* 0xffffffffd2d27810 */ /* 0x000fe20007ffe0ff */
[----:B0-----:R-:W-:Y:S06]  /*11ad0*/  @P1 BRA `(.L_x_7161) ;  /* 0xffffffd4007c1947 */ /* 0x001fec000383ffff */
.L_x_7149:
[----:B------:R-:W-:Y:S05]  /*11ae0*/  WARPSYNC.ALL ;  /* 0x0000000000007948 */ /* 0x000fea0003800000 */
[----:B------:R-:W-:Y:S06]  /*11af0*/  BAR.ARV 0x8, 0x180 ;  /* 0x0206000000007b1d */ /* 0x000fec0000002000 */
[----:B------:R-:W-:Y:S05]  /*11b00*/  @!P0 BRA `(.L_x_7162) ;  /* 0x0000000000048947 */ /* 0x000fea0003800000 */
[----:B------:R-:W-:Y:S01]  /*11b10*/  BPT.TRAP 0x1 ;  /* 0x000000040000795c */ /* 0x000fe20000300000 */
.L_x_7162:
[----:B------:R-:W-:Y:S01]  /*11b20*/  IMAD R11, R152, 0x8, R156 ;  /* 0x00000008980b7824 */ /* 0x000fe200078e029c */
[----:B------:R-:W-:-:S04]  /*11b30*/  SHF.L.U32 R0, R158, 0x1f, RZ ;  /* 0x0000001f9e007819 */ /* 0x000fc800000006ff */
[----:B------:R0:W1:Y:S01]  /*11b40*/  SYNCS.PHASECHK.TRANS64.TRYWAIT P1, [R11+URZ+0x28850], R0 ;  /* 0x028850000b0075a7 */ /* 0x000062000802017f */
[----:B------:R-:W-:Y:S05]  /*11b50*/  @!P0 BRA `(.L_x_7163) ;  /* 0x0000000000048947 */ /* 0x000fea0003800000 */
[----:B------:R-:W-:Y:S01]  /*11b60*/  BPT.TRAP 0x1 ;  /* 0x000000040000795c */ /* 0x000fe20000300000 */
.L_x_7163:
[----:B------:R-:W-:-:S05]  /*11b70*/  VIADD R156, R156, 0x400 ;  /* 0x000004009c9c7836 */ /* 0x000fca0000000000 */
[----:B------:R-:W-:-:S04]  /*11b80*/  SHF.R.U32.HI R156, RZ, 0x4, R156 ;  /* 0x00000004ff9c7819 */ /* 0x000fc8000001169c */
[----:B------:R-:W-:-:S04]  /*11b90*/  LOP3.LUT R156, R156, 0x3fff, RZ, 0xc0, !PT ;  /* 0x00003fff9c9c7812 */ /* 0x000fc800078ec0ff */
[----:B------:R-:W-:Y:S01]  /*11ba0*/  LOP3.LUT R5, R156, 0x4000000, RZ, 0xfc, !PT ;  /* 0x040000009c057812 */ /* 0x000fe200078efcff */
[----:B-1----:R-:W-:Y:S06]  /*11bb0*/  @P1 BRA `(.L_x_7164) ;  /* 0x0000000000081947 */ /* 0x002fec0003800000 */
[----:B------:R-:W1:Y:S02]  /*11bc0*/  SYNCS.PHASECHK.TRANS64.TRYWAIT P1, [R11+URZ+0x28850], R0 ;  /* 0x028850000b0075a7 */ /* 0x000e64000802017f */
[----:B-1----:R-:W-:Y:S05]  /*11bd0*/  @!P1 BRA `(.L_x_7165) ;  /* 0x000000a400609947 */ /* 0x002fea0003800000 */
.L_x_7164:
[----:B------:R-:W-:Y:S01]  /*11be0*/  IMAD R4, R152, 0x800, R5 ;  /* 0x0000080098047824 */ /* 0x000fe200078e0205 */
[----:B------:R-:W-:Y:S01]  /*11bf0*/  MOV R5, 0x40000040 ;  /* 0x4000004000057802 */ /* 0x000fe20000000f00 */
[----:B------:R-:W-:Y:S05]  /*11c00*/  WARPSYNC.ALL ;  /* 0x0000000000007948 */ /* 0x000fea0003800000 */
[C---:B------:R-:W-:Y:S01]  /*11c10*/  R2UR UR6, R4.reuse ;  /* 0x00000000040672ca */ /* 0x040fe200000e0000 */
[----:B------:R-:W-:Y:S01]  /*11c20*/  WARPGROUP.ARRIVE ;  /* 0x00000000000079c5 */ /* 0x000fe20000000000 */
[----:B------:R-:W-:Y:S01]  /*11c30*/  R2UR UR7, R5 ;  /* 0x00000000050772ca */ /* 0x000fe200000e0000 */
[----:B------:R-:W-:Y:S01]  /*11c40*/  VIADD R6, R4, 0x80 ;  /* 0x0000008004067836 */ /* 0x000fe20000000000 */
[----:B01----:R-:W0:Y:S01]  /*11c50*/  SHFL.BFLY PT, R0, R3, 0x2, 0x1f ;  /* 0x0c401f0003007f89 */ /* 0x003e2200000e0000 */
[----:B------:R-:W-:-:S02]  /*11c60*/  IMAD.MOV.U32 R7, RZ, RZ, 0x40000040 ;  /* 0x40000040ff077424 */ /* 0x000fc400078e00ff */
[----:B------:R-:W-:-:S08]  /*11c70*/  IMAD.MOV.U32 R5, RZ, RZ, 0x40000040 ;  /* 0x40000040ff057424 */ /* 0x000fd000078e00ff */
        /* <DEDUP_REMOVED lines=17> */
[----:B------:R-:W-:Y:S02]  /*11d90*/  R2UR UR7, R7 ;  /* 0x00000000070772ca */ /* 0x000fe400000e0000 */
[----:B------:R-:W-:Y:S01]  /*11da0*/  MOV R7, 0x40000040 ;  /* 0x4000004000077802 */ /* 0x000fe20000000f00 */
[----:B------:R-:W-:Y:S02]  /*11db0*/  WARPGROUP.DEPBAR.LE gsb0, 0x0 ;  /* 0x00008000000079c5 */ /* 0x000fe40000010000 */
[----:B------:R-:W-:-:S08]  /*11dc0*/  WARPGROUP.ARRIVE ;  /* 0x00000000000079c5 */ /* 0x000fd00000000000 */
        /* <DEDUP_REMOVED lines=9> */
[C---:B------:R-:W-:Y:S01]  /*11e60*/  VIADD R6, R4.reuse, 0x300 ;  /* 0x0000030004067836 */ /* 0x040fe20000000000 */
[----:B------:R-:W-:Y:S01]  /*11e70*/  R2UR UR7, R7 ;  /* 0x00000000070772ca */ /* 0x000fe200000e0000 */
[----:B------:R-:W-:Y:S02]  /*11e80*/  IMAD.MOV.U32 R7, RZ, RZ, 0x40000040 ;  /* 0x40000040ff077424 */ /* 0x000fe400078e00ff */
[----:B------:R-:W-:Y:S01]  /*11e90*/  VIADD R4, R4, 0x380 ;  /* 0x0000038004047836 */ /* 0x000fe20000000000 */
[----:B------:R-:W-:Y:S02]  /*11ea0*/  WARPGROUP.DEPBAR.LE gsb0, 0x0 ;  /* 0x00008000000079c5 */ /* 0x000fe40000010000 */
[----:B------:R-:W-:-:S07]  /*11eb0*/  WARPGROUP.ARRIVE ;  /* 0x00000000000079c5 */ /* 0x000fce0000000000 */
[----:B------:R-:W-:Y:S01]  /*11ec0*/  HGMMA.64x128x16.F32.BF16 R88, R180, gdesc[UR4].tnspB, R88, gsb0 ;  /* 0x41e00004b4587df0 */ /* 0x000fe20008001858 */
[----:B------:R-:W-:Y:S01]  /*11ed0*/  R2UR UR6, R6 ;  /* 0x00000000060672ca */ /* 0x000fe200000e0000 */
[----:B------:R-:W-:Y:S01]  /*11ee0*/  IMAD.MOV.U32 R6, RZ, RZ, RZ ;  /* 0x000000ffff067224 */ /* 0x000fe200078e00ff */
[----:B------:R-:W-:Y:S01]  /*11ef0*/  R2UR UR7, R7 ;  /* 0x00000000070772ca */ /* 0x000fe200000e0000 */
[----:B------:R-:W-:Y:S02]  /*11f00*/  WARPGROUP.DEPBAR.LE gsb0, 0x0 ;  /* 0x00008000000079c5 */ /* 0x000fe40000010000 */
[----:B------:R-:W-:-:S10]  /*11f10*/  WARPGROUP.ARRIVE ;  /* 0x00000000000079c5 */ /* 0x000fd40000000000 */
[----:B------:R-:W-:Y:S01]  /*11f20*/  HGMMA.64x128x16.F32.BF16 R88, R184, gdesc[UR4].tnspB, R88, gsb0 ;  /* 0x41e00004b8587df0 */ /* 0x000fe20008001858 */
[----:B------:R-:W-:Y:S01]  /*11f30*/  R2UR UR6, R4 ;  /* 0x00000000040672ca */ /* 0x000fe200000e0000 */
[----:B0-----:R-:W-:Y:S01]  /*11f40*/  FADD.FTZ R4, R0, R3 ;  /* 0x0000000300047221 */ /* 0x001fe20000010000 */
[----:B------:R-:W-:Y:S01]  /*11f50*/  R2UR UR7, R5 ;  /* 0x00000000050772ca */ /* 0x000fe200000e0000 */
[----:B------:R-:W-:Y:S01]  /*11f60*/  IMAD.MOV.U32 R3, RZ, RZ, -0x800000 ;  /* 0xff800000ff037424 */ /* 0x000fe200078e00ff */
[----:B------:R-:W0:Y:S04]  /*11f70*/  SHFL.BFLY PT, R5, R8, 0x2, 0x1f ;  /* 0x0c401f0008057f89 */ /* 0x000e2800000e0000 */
[----:B------:R-:W1:Y:S01]  /*11f80*/  SHFL.BFLY PT, R7, R4, 0x1, 0x1f ;  /* 0x0c201f0004077f89 */ /* 0x000e6200000e0000 */
[----:B0-----:R-:W-:Y:S01]  /*11f90*/  FADD.FTZ R5, R5, R8 ;  /* 0x0000000805057221 */ /* 0x001fe20000010000 */
[----:B------:R-:W-:Y:S01]  /*11fa0*/  MOV R8, RZ ;  /* 0x000000ff00087202 */ /* 0x000fe20000000f00 */
[----:B-1----:R-:W-:-:S03]  /*11fb0*/  FADD.FTZ R13, R4, R7 ;  /* 0x00000007040d7221 */ /* 0x002fc60000010000 */
[----:B------:R-:W0:Y:S02]  /*11fc0*/  SHFL.BFLY PT, R0, R5, 0x1, 0x1f ;  /* 0x0c201f0005007f89 */ /* 0x000e2400000e0000 */
[----:B------:R-:W-:-:S13]  /*11fd0*/  FSETP.NE.FTZ.AND P2, PT, R13, RZ, PT ;  /* 0x000000ff0d00720b */ /* 0x000fda0003f55000 */
[----:B------:R-:W1:Y:S01]  /*11fe0*/  @P2 MUFU.LG2 R9, R13 ;  /* 0x0000000d00092308 */ /* 0x000e620000000c00 */
[----:B0-----:R-:W-:-:S07]  /*11ff0*/  FADD.FTZ R12, R5, R0 ;  /* 0x00000000050c7221 */ /* 0x001fce0000010000 */
[----:B------:R-:W-:Y:S01]  /*12000*/  @P2 MUFU.RCP R8, R13 ;  /* 0x0000000d00082308 */ /* 0x000fe20000001000 */
[----:B------:R-:W-:Y:S01]  /*12010*/  @P2 FMUL.FTZ R5, R38, 0.69314718246459960938 ;  /* 0x3f31721826052820 */ /* 0x000fe20000410000 */
        /* <DEDUP_REMOVED lines=11> */
[----:B------:R-:W-:Y:S03]  /*120d0*/  HGMMA.64x128x16.F32.BF16 R88, R188, gdesc[UR4].tnspB, R88, gsb0 ;  /* 0x41e00004bc587df0 */ /* 0x000fe60008001858 */
[----:B------:R-:W-:Y:S02]  /*120e0*/  WARPGROUP.DEPBAR.LE gsb0, 0x0 ;  /* 0x00008000000079c5 */ /* 0x000fe40000010000 */
[----:B-12---:R-:W-:Y:S05]  /*120f0*/  @!P0 BRA `(.L_x_7166) ;  /* 0x0000000000048947 */ /* 0x006fea0003800000 */
[----:B------:R-:W-:Y:S01]  /*12100*/  BPT.TRAP 0x1 ;  /* 0x000000040000795c */ /* 0x000fe20000300000 */
.L_x_7166:
        /* <DEDUP_REMOVED lines=8> */
[----:B------:R-:W-:Y:S01]  /*12190*/  FMUL.FTZ R62, R92, R6 ;  /* 0x000000065c3e7220 */ /* 0x000fe20000410000 */
[----:B------:R0:W-:Y:S01]  /*121a0*/  SYNCS.ARRIVE.TRANS64.RED.A1T0 RZ, [R5+URZ], RZ ;  /* 0x000000ff05ff79a7 */ /* 0x0001e2000810043f */
[-C--:B------:R-:W-:Y:S01]  /*121b0*/  FMUL.FTZ R100, R90, R8.reuse ;  /* 0x000000085a647220 */ /* 0x080fe20000410000 */
[----:B------:R-:W-:Y:S01]  /*121c0*/  FMUL.FTZ R93, R91, R8 ;  /* 0x000000085b5d7220 */ /* 0x000fe20000410000 */
        /* <DEDUP_REMOVED lines=59> */
[----:B------:R-:W-:Y:S01]  /*12580*/  LOP3.LUT R158, R158, R5, RZ, 0x3c, !PT ;  /* 0x000000059e9e7212 */ /* 0x000fe200078e3cff */
[----:B------:R-:W-:Y:S01]  /*12590*/  VIADD R207, R207, 0x1 ;  /* 0x00000001cfcf7836 */ /* 0x000fe20000000000 */
[----:B------:R-:W-:-:S07]  /*125a0*/  SEL R152, R152, RZ, P0 ;  /* 0x000000ff98987207 */ /* 0x000fce0000000000 */
.L_x_7102:
[----:B------:R-:W-:Y:S05]  /*125b0*/  WARPSYNC.ALL ;  /* 0x0000000000007948 */ /* 0x000fea0003800000 */
        /* <DEDUP_REMOVED lines=9> */
[----:B------:R-:W-:Y:S05]  /*12650*/  WARPSYNC.ALL ;  /* 0x0000000000007948 */ /* 0x000fea0003800000 */
[----:B------:R-:W-:Y:S01]  /*12660*/  BAR.SYNC.DEFER_BLOCKING 0x1, 0x100 ;  /* 0x0044000000007b1d */ /* 0x000fe20000010000 */
[----:B------:R-:W-:Y:S02]  /*12670*/  F2FP.BF16.F32.PACK_AB R30, R33, R30 ;  /* 0x0000001e211e723e */ /* 0x000fe400000010ff */
[----:B------:R-:W-:Y:S02]  /*12680*/  F2FP.BF16.F32.PACK_AB R34, R35, R34 ;  /* 0x000000222322723e */ /* 0x000fe400000010ff */
[----:B------:R-:W-:Y:S01]  /*12690*/  F2FP.BF16.F32.PACK_AB R32, R45, R32 ;  /* 0x000000202d20723e */ /* 0x000fe200000010ff */
[----:B------:R-:W-:Y:S01]  /*126a0*/  ULDC.64 UR4, c[0x0][0xc00] ;  /* 0x0003000000047ab9 */ /* 0x000fe20000000a00 */
[----:B------:R-:W-:-:S02]  /*126b0*/  F2FP.BF16.F32.PACK_AB R33, R69, R70 ;  /* 0x000000464521723e */ /* 0x000fc400000010ff */
[----:B------:R-:W-:Y:S02]  /*126c0*/  F2FP.BF16.F32.PACK_AB R35, R67, R68 ;  /* 0x000000444323723e */ /* 0x000fe400000010ff */
[----:B------:R-:W-:Y:S02]  /*126d0*/  MOV R20, R156 ;  /* 0x0000009c00147202 */ /* 0x000fe40000000f00 */
[----:B--2---:R-:W-:-:S03]  /*126e0*/  MOV R21, R5 ;  /* 0x0000000500157202 */ /* 0x004fc60000000f00 */
[----:B------:R-:W-:-:S03]  /*126f0*/  IMAD.WIDE R8, R226, 0x2, R20 ;  /* 0x00000002e2087825 */ /* 0x000fc600078e0214 */
[C---:B------:R-:W-:Y:S02]  /*12700*/  LOP3.LUT R29, R8.reuse, 0x380, RZ, 0xc0, !PT ;  /* 0x00000380081d7812 */ /* 0x040fe400078ec0ff */
[C---:B------:R-:W-:Y:S02]  /*12710*/  IADD3 R95, P5, R8.reuse, 0x20, RZ ;  /* 0x00000020085f7810 */ /* 0x040fe40007fbe0ff */
[----:B------:R-:W-:Y:S02]  /*12720*/  IADD3 R97, P0, R8, 0x40, RZ ;  /* 0x0000004008617810 */ /* 0x000fe40007f1e0ff */
[----:B------:R-:W-:Y:S01]  /*12730*/  SHF.R.U64 R29, R29, 0x3, RZ ;  /* 0x000000031d1d7819 */ /* 0x000fe200000012ff */
[--C-:B------:R-:W-:Y:S01]  /*12740*/  IMAD.X R5, RZ, RZ, R9.reuse, P5 ;  /* 0x000000ffff057224 */ /* 0x100fe200028e0609 */
[----:B------:R-:W-:Y:S01]  /*12750*/  LOP3.LUT R4, R95, 0x380, RZ, 0xc0, !PT ;  /* 0x000003805f047812 */ /* 0x000fe200078ec0ff */
[----:B------:R-:W-:Y:S01]  /*12760*/  IMAD.X R7, RZ, RZ, R9, P0 ;  /* 0x000000ffff077224 */ /* 0x000fe200000e0609 */
[----:B------:R-:W-:-:S02]  /*12770*/  LOP3.LUT R6, R97, 0x380, RZ, 0xc0, !PT ;  /* 0x0000038061067812 */ /* 0x000fc400078ec0ff */
[C---:B------:R-:W-:Y:S02]  /*12780*/  IADD3 R99, P1, R8.reuse, 0x60, RZ ;  /* 0x0000006008637810 */ /* 0x040fe40007f3e0ff */
[C---:B------:R-:W-:Y:S02]  /*12790*/  IADD3 R101, P2, R8.reuse, 0x4000, RZ ;  /* 0x0000400008657810 */ /* 0x040fe40007f5e0ff */
[C---:B------:R-:W-:Y:S02]  /*127a0*/  IADD3 R103, P3, R8.reuse, 0x4020, RZ ;  /* 0x0000402008677810 */ /* 0x040fe40007f7e0ff */
        /* <DEDUP_REMOVED lines=8> */
[----:B------:R-:W-:-:S02]  /*12830*/  SHF.R.U64 R6, R6, 0x3, RZ ;  /* 0x0000000306067819 */ /* 0x000fc400000012ff */
[----:B------:R-:W-:Y:S02]  /*12840*/  LOP3.LUT R12, R99, 0x380, RZ, 0xc0, !PT ;  /* 0x00000380630c7812 */ /* 0x000fe400078ec0ff */
[----:B------:R-:W-:Y:S02]  /*12850*/  LOP3.LUT R14, R101, 0x380, RZ, 0xc0, !PT ;  /* 0x00000380650e7812 */ /* 0x000fe400078ec0ff */
[----:B-1----:R-:W-:Y:S02]  /*12860*/  MOV R40, R8 ;  /* 0x0000000800287202 */ /* 0x002fe40000000f00 */
[----:B---3--:R-:W-:Y:S02]  /*12870*/  IADD3.X R13, RZ, R9, RZ, P1, !PT ;  /* 0x00000009ff0d7210 */ /* 0x008fe40000ffe4ff */
[----:B-----5:R-:W-:Y:S02]  /*12880*/  LOP3.LUT R24, R103, 0x380, RZ, 0xc0, !PT ;  /* 0x0000038067187812 */ /* 0x020fe400078ec0ff */
[----:B------:R-:W-:-:S02]  /*12890*/  LOP3.LUT R26, R105, 0x380, RZ, 0xc0, !PT ;  /* 0x00000380691a7812 */ /* 0x000fc400078ec0ff */
[----:B------:R-:W-:Y:S02]  /*128a0*/  LOP3.LUT R28, R107, 0x380, RZ, 0xc0, !PT ;  /* 0x000003806b1c7812 */ /* 0x000fe400078ec0ff */
[----:B------:R-:W-:Y:S02]  /*128b0*/  F2FP.BF16.F32.PACK_AB R8, R11, R10 ;  /* 0x0000000a0b08723e */ /* 0x000fe400000010ff */
[----:B------:R-:W-:Y:S02]  /*128c0*/  LOP3.LUT R4, R4, R95, RZ, 0x3c, !PT ;  /* 0x0000005f04047212 */ /* 0x000fe400078e3cff */
[----:B------:R-:W-:Y:S02]  /*128d0*/  LOP3.LUT R6, R6, R97, RZ, 0x3c, !PT ;  /* 0x0000006106067212 */ /* 0x000fe400078e3cff */
[----:B------:R-:W-:Y:S02]  /*128e0*/  F2FP.BF16.F32.PACK_AB R9, R93, R100 ;  /* 0x000000645d09723e */ /* 0x000fe400000010ff */
[----:B------:R-:W-:-:S02]  /*128f0*/  F2FP.BF16.F32.PACK_AB R10, R63, R62 ;  /* 0x0000003e3f0a723e */ /* 0x000fc400000010ff */
[----:B------:R-:W-:Y:S02]  /*12900*/  F2FP.BF16.F32.PACK_AB R11, R91, R92 ;  /* 0x0000005c5b0b723e */ /* 0x000fe400000010ff */
[----:B------:R-:W-:Y:S02]  /*12910*/  SHF.R.U64 R12, R12, 0x3, RZ ;  /* 0x000000030c0c7819 */ /* 0x000fe400000012ff */
[----:B------:R-:W-:Y:S01]  /*12920*/  SHF.R.U64 R14, R14, 0x3, RZ ;  /* 0x000000030e0e7819 */ /* 0x000fe200000012ff */
[----:B------:R1:W-:Y:S01]  /*12930*/  STSM.16.M88.4 [R40], R8 ;  /* 0x0000000828007844 */ /* 0x0003e20000000200 */
[----:B------:R-:W-:Y:S02]  /*12940*/  SHF.R.U64 R24, R24, 0x3, RZ ;  /* 0x0000000318187819 */ /* 0x000fe400000012ff */
[----:B------:R-:W-:Y:S02]  /*12950*/  SHF.R.U64 R26, R26, 0x3, RZ ;  /* 0x000000031a1a7819 */ /* 0x000fe400000012ff */
[----:B------:R-:W-:-:S02]  /*12960*/  SHF.R.U64 R28, R28, 0x3, RZ ;  /* 0x000000031c1c7819 */ /* 0x000fc400000012ff */
[----:B------:R-:W-:Y:S02]  /*12970*/  MOV R94, R4 ;  /* 0x00000004005e7202 */ /* 0x000fe40000000f00 */
[----:B------:R-:W-:Y:S02]  /*12980*/  MOV R93, R6 ;  /* 0x00000006005d7202 */ /* 0x000fe40000000f00 */
[----:B------:R-:W-:Y:S02]  /*12990*/  F2FP.BF16.F32.PACK_AB R4, R54, R53 ;  /* 0x000000353604723e */ /* 0x000fe400000010ff */
[----:B------:R-:W-:Y:S02]  /*129a0*/  F2FP.BF16.F32.PACK_AB R5, R89, R90 ;  /* 0x0000005a5905723e */ /* 0x000fe400000010ff */
[----:B------:R-:W-:Y:S02]  /*129b0*/  F2FP.BF16.F32.PACK_AB R6, R61, R52 ;  /* 0x000000343d06723e */ /* 0x000fe400000010ff */
[----:B------:R-:W-:-:S02]  /*129c0*/  F2FP.BF16.F32.PACK_AB R7, R87, R88 ;  /* 0x000000585707723e */ /* 0x000fc400000010ff */
[----:B------:R-:W-:Y:S02]  /*129d0*/  LOP3.LUT R12, R12, R99, RZ, 0x3c, !PT ;  /* 0x000000630c0c7212 */ /* 0x000fe400078e3cff */
[----:B------:R-:W-:Y:S01]  /*129e0*/  LOP3.LUT R14, R14, R101, RZ, 0x3c, !PT ;  /* 0x000000650e0e7212 */ /* 0x000fe200078e3cff */
[----:B------:R-:W-:Y:S01]  /*129f0*/  STSM.16.M88.4 [R94], R4 ;  /* 0x000000045e007844 */ /* 0x000fe20000000200 */
[----:B-1----:R-:W-:Y:S02]  /*12a00*/  F2FP.BF16.F32.PACK_AB R8, R60, R51 ;  /* 0x000000333c08723e */ /* 0x002fe400000010ff */
[----:B------:R-:W-:Y:S02]  /*12a10*/  F2FP.BF16.F32.PACK_AB R9, R85, R86 ;  /* 0x000000565509723e */ /* 0x000fe400000010ff */
[----:B------:R-:W-:Y:S02]  /*12a20*/  F2FP.BF16.F32.PACK_AB R10, R59, R50 ;  /* 0x000000323b0a723e */ /* 0x000fe400000010ff */
[----:B------:R-:W-:-:S02]  /*12a30*/  F2FP.BF16.F32.PACK_AB R11, R83, R84 ;  /* 0x00000054530b723e */ /* 0x000fc400000010ff */
[----:B------:R-:W-:Y:S02]  /*12a40*/  LOP3.LUT R24, R24, R103, RZ, 0x3c, !PT ;  /* 0x0000006718187212 */ /* 0x000fe400078e3cff */
[----:B------:R-:W-:Y:S01]  /*12a50*/  LOP3.LUT R26, R26, R105, RZ, 0x3c, !PT ;  /* 0x000000691a1a7212 */ /* 0x000fe200078e3cff */
[----:B------:R1:W-:Y:S01]  /*12a60*/  STSM.16.M88.4 [R93], R8 ;  /* 0x000000085d007844 */ /* 0x0003e20000000200 */
[----:B------:R-:W-:Y:S02]  /*12a70*/  LOP3.LUT R28, R28, R107, RZ, 0x3c, !PT ;  /* 0x0000006b1c1c7212 */ /* 0x000fe400078e3cff */
[----:B------:R-:W-:Y:S02]  /*12a80*/  MOV R92, R12 ;  /* 0x0000000c005c7202 */ /* 0x000fe40000000f00 */
[----:B------:R-:W-:Y:S02]  /*12a90*/  MOV R91, R14 ;  /* 0x0000000e005b7202 */ /* 0x000fe40000000f00 */
[----:B------:R-:W-:-:S02]  /*12aa0*/  MOV R63, R24 ;  /* 0x00000018003f7202 */ /* 0x000fc40000000f00 */
[----:B------:R-:W-:Y:S02]  /*12ab0*/  MOV R62, R26 ;  /* 0x0000001a003e7202 */ /* 0x000fe40000000f00 */
[----:B------:R-:W-:Y:S02]  /*12ac0*/  F2FP.BF16.F32.PACK_AB R12, R58, R49 ;  /* 0x000000313a0c723e */ /* 0x000fe400000010ff */
[----:B------:R-:W-:Y:S02]  /*12ad0*/  F2FP.BF16.F32.PACK_AB R13, R81, R82 ;  /* 0x00000052510d723e */ /* 0x000fe400000010ff */
[----:B------:R-:W-:Y:S01]  /*12ae0*/  F2FP.BF16.F32.PACK_AB R14, R57, R48 ;  /* 0x00000030390e723e */ /* 0x000fe200000010ff */
[----:B------:R-:W-:Y:S01]  /*12af0*/  IMAD.MOV.U32 R48, RZ, RZ, RZ ;  /* 0x000000ffff307224 */ /* 0x000fe200078e00ff */
[----:B------:R-:W-:Y:S02]  /*12b00*/  F2FP.BF16.F32.PACK_AB R15, R79, R80 ;  /* 0x000000504f0f723e */ /* 0x000fe400000010ff */
[----:B------:R-:W-:-:S02]  /*12b10*/  MOV R40, R28 ;  /* 0x0000001c00287202 */ /* 0x000fc40000000f00 */
[----:B------:R-:W-:Y:S01]  /*12b20*/  F2FP.BF16.F32.PACK_AB R24, R56, R47 ;  /* 0x0000002f3818723e */ /* 0x000fe200000010ff */
[----:B------:R-:W-:Y:S01]  /*12b30*/  STSM.16.M88.4 [R92], R12 ;  /* 0x0000000c5c007844 */ /* 0x000fe20000000200 */
[----:B------:R-:W-:Y:S02]  /*12b40*/  F2FP.BF16.F32.PACK_AB R25, R77, R78 ;  /* 0x0000004e4d19723e */ /* 0x000fe400000010ff */
[----:B------:R-:W-:Y:S02]  /*12b50*/  F2FP.BF16.F32.PACK_AB R26, R55, R46 ;  /* 0x0000002e371a723e */ /* 0x000fe400000010ff */
[----:B------:R-:W-:Y:S01]  /*12b60*/  F2FP.BF16.F32.PACK_AB R27, R75, R76 ;  /* 0x0000004c4b1b723e */ /* 0x000fe200000010ff */
[----:B------:R-:W2:Y:S01]  /*12b70*/  LDC R55, c[0x0][0xbe8] ;  /* 0x0002fa00ff377b82 */ /* 0x000ea20000000800 */
[----:B------:R-:W-:Y:S02]  /*12b80*/  F2FP.BF16.F32.PACK_AB R28, R44, R31 ;  /* 0x0000001f2c1c723e */ /* 0x000fe400000010ff */
[----:B------:R-:W-:Y:S01]  /*12b90*/  ISETP.NE.U32.AND P0, PT, RZ, UR4, PT ;  /* 0x00000004ff007c0c */ /* 0x000fe2000bf05070 */
[----:B------:R-:W-:Y:S01]  /*12ba0*/  STSM.16.M88.4 [R91], R24 ;  /* 0x000000185b007844 */ /* 0x000fe20000000200 */
[----:B-1----:R-:W-:-:S02]  /*12bb0*/  IADD3 R8, P1, R204, UR4, RZ ;  /* 0x00000004cc087c10 */ /* 0x002fc4000ff3e0ff */
[----:B------:R-:W-:Y:S02]  /*12bc0*/  F2FP.BF16.F32.PACK_AB R29, R73, R74 ;  /* 0x0000004a491d723e */ /* 0x000fe400000010ff */
[----:B------:R-:W-:Y:S02]  /*12bd0*/  F2FP.BF16.F32.PACK_AB R31, R71, R72 ;  /* 0x00000048471f723e */ /* 0x000fe400000010ff */
[----:B------:R-:W-:Y:S02]  /*12be0*/  F2FP.BF16.F32.PACK_AB R4, R39, R38 ;  /* 0x000000262704723e */ /* 0x000fe400000010ff */
[----:B------:R-:W-:Y:S01]  /*12bf0*/  F2FP.BF16.F32.PACK_AB R5, R65, R66 ;  /* 0x000000424105723e */ /* 0x000fe200000010ff */
[----:B------:R-:W-:Y:S01]  /*12c00*/  STSM.16.M88.4 [R63], R28 ;  /* 0x0000001c3f007844 */ /* 0x000fe20000000200 */
[----:B------:R-:W-:Y:S02]  /*12c10*/  F2FP.BF16.F32.PACK_AB R6, R37, R36 ;  /* 0x000000242506723e */ /* 0x000fe400000010ff */
[----:B------:R-:W-:Y:S01]  /*12c20*/  F2FP.BF16.F32.PACK_AB R7, R151, R64 ;  /* 0x000000409707723e */ /* 0x000fe200000010ff */
[----:B------:R-:W-:Y:S01]  /*12c30*/  STSM.16.M88.4 [R62], R32 ;  /* 0x000000203e007844 */ /* 0x000fe20000000200 */
[----:B------:R-:W-:-:S02]  /*12c40*/  ISETP.NE.AND.EX P0, PT, RZ, UR5, PT, P0 ;  /* 0x00000005ff007c0c */ /* 0x000fc4000bf05300 */
[----:B------:R-:W-:Y:S01]  /*12c50*/  IADD3.X R9, R205, UR5, RZ, P1, !PT ;  /* 0x00000005cd097c10 */ /* 0x000fe20008ffe4ff */
[----:B------:R-:W-:Y:S01]  /*12c60*/  ULDC.64 UR4, c[0x0][0xc08] ;  /* 0x0003020000047ab9 */ /* 0x000fe20000000a00 */
[----:B------:R1:W-:Y:S01]  /*12c70*/  STSM.16.M88.4 [R40], R4 ;  /* 0x0000000428007844 */ /* 0x0003e20000000200 */
[----:B------:R-:W-:Y:S01]  /*12c80*/  BAR.SYNC.DEFER_BLOCKING 0x1, 0x100 ;  /* 0x0044000000007b1d */ /* 0x000fe20000010000 */
[----:B------:R-:W-:-:S04]  /*12c90*/  ISETP.NE.U32.AND P2, PT, RZ, UR4, PT ;  /* 0x00000004ff007c0c */ /* 0x000fc8000bf45070 */
[----:B------:R-:W-:-:S13]  /*12ca0*/  ISETP.NE.AND.EX P2, PT, RZ, UR5, PT, P2 ;  /* 0x00000005ff007c0c */ /* 0x000fda000bf45320 */
[----:B------:R-:W-:Y:S01]  /*12cb0*/  @P2 IADD3 R204, P3, R204, UR4, RZ ;  /* 0x00000004cccc2c10 */ /* 0x000fe2000ff7e0ff */
[----:B------:R-:W-:Y:S02]  /*12cc0*/  ULDC UR4, c[0x0][0xa88] ;  /* 0x0002a20000047ab9 */ /* 0x000fe40000000800 */
[----:B-1----:R-:W-:Y:S01]  /*12cd0*/  IMAD.U32 R6, RZ, RZ, UR4 ;  /* 0x00000004ff067e24 */ /* 0x002fe2000f8e00ff */
[----:B------:R-:W-:Y:S01]  /*12ce0*/  @P2 IADD3.X R205, R205, UR5, RZ, P3, !PT ;  /* 0x00000005cdcd2c10 */ /* 0x000fe20009ffe4ff */
[----:B------:R1:W5:Y:S01]  /*12cf0*/  @P0 LDG.E R48, desc[UR38][R8.64] ;  /* 0x0000002608300981 */ /* 0x000362000c1e1900 */
[----:B--2---:R-:W-:Y:S01]  /*12d00*/  ISETP.NE.AND P1, PT, R55, 0x1, PT ;  /* 0x000000013700780c */ /* 0x004fe20003f25270 */
[----:B------:R-:W-:Y:S02]  /*12d10*/  IMAD R13, R208, 0x80, R224 ;  /* 0x00000080d00d7824 */ /* 0x000fe400078e02e0 */
[----:B------:R1:W5:Y:S10]  /*12d20*/  @P2 LDG.E R6, desc[UR38][R204.64] ;  /* 0x00000026cc062981 */ /* 0x000374000c1e1900 */
[----:B------:R-:W2:Y:S08]  /*12d30*/  @P1 LDC R10, c[0x0][0xbec] ;  /* 0x0002fb00ff0a1b82 */ /* 0x000eb00000000800 */
[----:B------:R-:W3:Y:S01]  /*12d40*/  @P1 LDC R11, c[0x0][0xbf0] ;  /* 0x0002fc00ff0b1b82 */ /* 0x000ee20000000800 */
[----:B-1----:R-:W-:Y:S05]  /*12d50*/  @P2 BRA `(.L_x_7169) ;  /* 0x0000000000102947 */ /* 0x002fea0003800000 */
[----:B------:R-:W-:Y:S05]  /*12d60*/  @!P0 BRA `(.L_x_7169) ;  /* 0x00000000000c8947 */ /* 0x000fea0003800000 */
[----:B------:R-:W4:Y:S04]  /*12d70*/  LDG.E R5, desc[UR38][R8.64] ;  /* 0x0000002608057981 */ /* 0x000f28000c1e1900 */
[----:B-----5:R-:W4:Y:S02]  /*12d80*/  LDG.E R6, desc[UR38][R8.64+0x4] ;  /* 0x0000042608067981 */ /* 0x020f24000c1e1900 */
[----:B----4-:R-:W-:-:S07]  /*12d90*/  IADD3 R6, -R5, R6, RZ ;  /* 0x0000000605067210 */ /* 0x010fce0007ffe1ff */
.L_x_7169:
[----:B------:R-:W-:Y:S01]  /*12da0*/  SHF.R.S32.HI R54, RZ, 0x1f, R203 ;  /* 0x0000001fff367819 */ /* 0x000fe200000114cb */
[----:B--2---:R-:W-:Y:S01]  /*12db0*/  @P1 IMAD.HI.U32 R4, R13, R10, RZ ;  /* 0x0000000a0d041227 */ /* 0x004fe200078e00ff */
[----:B------:R-:W-:Y:S01]  /*12dc0*/  ULDC.64 UR4, c[0x0][0xb90] ;  /* 0x0002e40000047ab9 */ /* 0x000fe20000000a00 */
[----:B-----5:R-:W-:Y:S02]  /*12dd0*/  SHF.R.S32.HI R49, RZ, 0x1f, R48 ;  /* 0x0000001fff317819 */ /* 0x020fe40000011430 */
[----:B------:R-:W-:Y:S01]  /*12de0*/  IMAD R8, R54, UR4, RZ ;  /* 0x0000000436087c24 */ /* 0x000fe2000f8e02ff */
[----:B------:R-:W-:Y:S01]  /*12df0*/  SEL R40, R209, RZ, !P0 ;  /* 0x000000ffd1287207 */ /* 0x000fe20004000000 */
[----:B------:R-:W-:Y:S01]  /*12e00*/  IMAD.MOV.U32 R7, RZ, RZ, R13 ;  /* 0x000000ffff077224 */ /* 0x000fe200078e000d */
[----:B---3--:R-:W-:Y:S01]  /*12e10*/  @P1 SHF.R.U32.HI R7, RZ, R11, R4 ;  /* 0x0000000bff071219 */ /* 0x008fe20000011604 */
[----:B------:R-:W-:Y:S01]  /*12e20*/  IMAD.WIDE.U32 R4, R203, UR4, R48 ;  /* 0x00000004cb047c25 */ /* 0x000fe2000f8e0030 */
[----:B------:R-:W-:-:S03]  /*12e30*/  SEL R57, R206, RZ, !P0 ;  /* 0x000000ffce397207 */ /* 0x000fc60004000000 */
[----:B------:R-:W-:Y:S01]  /*12e40*/  IMAD R9, R203, UR5, R8 ;  /* 0x00000005cb097c24 */ /* 0x000fe2000f8e0208 */
[----:B------:R-:W-:Y:S01]  /*12e50*/  ULDC.64 UR4, c[0x0][0xb98] ;  /* 0x0002e60000047ab9 */ /* 0x000fe20000000a00 */
[----:B------:R-:W-:Y:S02]  /*12e60*/  IMAD.MOV R8, RZ, RZ, -R7 ;  /* 0x000000ffff087224 */ /* 0x000fe400078e0a07 */
[----:B------:R-:W-:Y:S02]  /*12e70*/  IMAD.IADD R5, R5, 0x1, R9 ;  /* 0x0000000105057824 */ /* 0x000fe400078e0209 */
[----:B------:R-:W-:Y:S02]  /*12e80*/  IMAD R9, R55, R8, R13 ;  /* 0x0000000837097224 */ /* 0x000fe400078e020d */
[----:B------:R-:W-:Y:S02]  /*12e90*/  IMAD.IADD R11, R16, 0x1, R228 ;  /* 0x00000001100b7824 */ /* 0x000fe400078e02e4 */
[----:B------:R-:W-:-:S02]  /*12ea0*/  IMAD R8, R40, UR4, RZ ;  /* 0x0000000428087c24 */ /* 0x000fc4000f8e02ff */
[----:B------:R-:W-:-:S04]  /*12eb0*/  IMAD.WIDE.U32 R4, R57, UR4, R4 ;  /* 0x0000000439047c25 */ /* 0x000fc8000f8e0004 */
[----:B------:R-:W-:Y:S01]  /*12ec0*/  IMAD.WIDE R20, R11, 0x2, R20 ;  /* 0x000000020b147825 */ /* 0x000fe200078e0214 */
[----:B------:R-:W-:Y:S02]  /*12ed0*/  SHF.R.S32.HI R11, RZ, 0x1f, R7 ;  /* 0x0000001fff0b7819 */ /* 0x000fe40000011407 */
[----:B------:R-:W-:Y:S01]  /*12ee0*/  IADD3 R4, P2, R7, R4, RZ ;  /* 0x0000000407047210 */ /* 0x000fe20007f5e0ff */
[----:B------:R-:W-:Y:S01]  /*12ef0*/  IMAD R10, R57, UR5, R8 ;  /* 0x00000005390a7c24 */ /* 0x000fe2000f8e0208 */
[----:B------:R-:W-:Y:S01]  /*12f00*/  SHF.R.S32.HI R8, RZ, 0x1f, R9 ;  /* 0x0000001fff087819 */ /* 0x000fe20000011409 */
[----:B------:R-:W-:Y:S01]  /*12f10*/  ULDC.64 UR4, c[0x0][0xb88] ;  /* 0x0002e20000047ab9 */ /* 0x000fe20000000a00 */
[----:B------:R-:W-:Y:S01]  /*12f20*/  IADD3 R7, P0, R20, 0x1000, RZ ;  /* 0x0000100014077810 */ /* 0x000fe20007f1e0ff */
[----:B------:R-:W-:Y:S01]  /*12f30*/  IMAD R59, R6, R55, RZ ;  /* 0x00000037063b7224 */ /* 0x000fe200078e02ff */
[----:B------:R-:W-:Y:S01]  /*12f40*/  IADD3.X R5, R11, R5, R10, P2, !PT ;  /* 0x000000050b057210 */ /* 0x000fe200017fe40a */
[----:B------:R-:W-:Y:S01]  /*12f50*/  IMAD R12, R8, UR4, RZ ;  /* 0x00000004080c7c24 */ /* 0x000fe2000f8e02ff */
[----:B------:R-:W-:-:S02]  /*12f60*/  IADD3 R29, P3, R20, 0x4000, RZ ;  /* 0x00004000141d7810 */ /* 0x000fc40007f7e0ff */
[----:B------:R-:W-:Y:S01]  /*12f70*/  IADD3 R13, P4, R20, 0x2000, RZ ;  /* 0x00002000140d7810 */ /* 0x000fe20007f9e0ff */
[----:B------:R-:W-:Y:S01]  /*12f80*/  IMAD R11, R9, UR5, R12 ;  /* 0x00000005090b7c24 */ /* 0x000fe2000f8e020c */
[----:B------:R-:W-:Y:S01]  /*12f90*/  LOP3.LUT R28, R29, 0x380, RZ, 0xc0, !PT ;  /* 0x000003801d1c7812 */ /* 0x000fe200078ec0ff */
[----:B------:R-:W-:Y:S01]  /*12fa0*/  IMAD.WIDE.U32 R4, R9, UR4, R4 ;  /* 0x0000000409047c25 */ /* 0x000fe2000f8e0004 */
[----:B------:R-:W-:Y:S01]  /*12fb0*/  ULDC.64 UR4, c[0x0][0xb50] ;  /* 0x0002d40000047ab9 */ /* 0x000fe20000000a00 */
[----:B------:R-:W-:Y:S02]  /*12fc0*/  LOP3.LUT R12, R13, 0x380, RZ, 0xc0, !PT ;  /* 0x000003800d0c7812 */ /* 0x000fe400078ec0ff */
[----:B------:R-:W-:Y:S01]  /*12fd0*/  IMAD.IADD R5, R5, 0x1, R11 ;  /* 0x0000000105057824 */ /* 0x000fe200078e020b */
[----:B------:R-:W-:Y:S01]  /*12fe0*/  LEA R10, P2, R4, UR4, 0x2 ;  /* 0x00000004040a7c11 */ /* 0x000fe2000f8410ff */
[----:B------:R-:W-:Y:S01]  /*12ff0*/  IMAD.X R9, RZ, RZ, R21, P0 ;  /* 0x000000ffff097224 */ /* 0x000fe200000e0615 */
[----:B------:R-:W-:-:S02]  /*13000*/  LOP3.LUT P0, RZ, R212, 0x3, RZ, 0xc0, !PT ;  /* 0x00000003d4ff7812 */ /* 0x000fc4000780c0ff */
[----:B------:R-:W-:Y:S01]  /*13010*/  LEA.HI.X R11, R4, UR5, R5, 0x2, P2 ;  /* 0x00000005040b7c11 */ /* 0x000fe200090f1405 */
[----:B------:R-:W-:Y:S01]  /*13020*/  SHFL.IDX PT, R50, R10, RZ, 0x1c1f ;  /* 0x001c1fff0a327589 */ /* 0x000fe200000e0000 */
[----:B------:R-:W-:Y:S01]  /*13030*/  IADD3 R25, P2, R20, 0x3000, RZ ;  /* 0x0000300014197810 */ /* 0x000fe20007f5e0ff */
[----:B------:R-:W-:Y:S01]  /*13040*/  IMAD R4, R208, 0x80, R223 ;  /* 0x00000080d0047824 */ /* 0x000fe200078e02df */
[----:B------:R-:W-:Y:S01]  /*13050*/  LOP3.LUT R8, R7, 0x380, RZ, 0xc0, !PT ;  /* 0x0000038007087812 */ /* 0x000fe200078ec0ff */
[----:B------:R-:W1:Y:S01]  /*13060*/  SHFL.IDX PT, R51, R11, RZ, 0x1c1f ;  /* 0x001c1fff0b337589 */ /* 0x000e6200000e0000 */
[----:B------:R-:W-:Y:S01]  /*13070*/  LOP3.LUT R24, R25, 0x380, RZ, 0xc0, !PT ;  /* 0x0000038019187812 */ /* 0x000fe200078ec0ff */
[----:B------:R-:W-:Y:S01]  /*13080*/  ULDC.64 UR4, c[0x0][0xaa0] ;  /* 0x0002a80000047ab9 */ /* 0x000fe20000000a00 */
[----:B------:R-:W-:Y:S01]  /*13090*/  SHF.R.U64 R28, R28, 0x3, RZ ;  /* 0x000000031c1c7819 */ /* 0x000fe200000012ff */
[----:B------:R-:W-:Y:S01]  /*130a0*/  SHFL.IDX PT, R52, R10, 0x1, 0x1c1f ;  /* 0x003c1f000a347f89 */ /* 0x000fe200000e0000 */
[----:B------:R-:W-:-:S02]  /*130b0*/  SHF.R.U64 R24, R24, 0x3, RZ ;  /* 0x0000000318187819 */ /* 0x000fc400000012ff */
[----:B------:R-:W-:Y:S01]  /*130c0*/  SHF.R.U64 R12, R12, 0x3, RZ ;  /* 0x000000030c0c7819 */ /* 0x000fe200000012ff */
[----:B------:R-:W2:Y:S01]  /*130d0*/  SHFL.IDX PT, R53, R11, 0x1, 0x1c1f ;  /* 0x003c1f000b357f89 */ /* 0x000ea200000e0000 */
[----:B------:R-:W-:Y:S01]  /*130e0*/  LOP3.LUT R24, R24, R25, RZ, 0x3c, !PT ;  /* 0x0000001918187212 */ /* 0x000fe200078e3cff */
[--C-:B------:R-:W-:Y:S01]  /*130f0*/  IMAD.X R25, RZ, RZ, R21.reuse, P2 ;  /* 0x000000ffff197224 */ /* 0x100fe200010e0615 */
[C---:B------:R-:W-:Y:S01]  /*13100*/  ISETP.GE.OR P2, PT, R4.reuse, R59, P0 ;  /* 0x0000003b0400720c */ /* 0x040fe20000746670 */
[----:B------:R-:W-:Y:S01]  /*13110*/  VIADD R4, R4, 0x8 ;  /* 0x0000000804047836 */ /* 0x000fe20000000000 */
[----:B------:R-:W-:Y:S02]  /*13120*/  SHF.R.U64 R8, R8, 0x3, RZ ;  /* 0x0000000308087819 */ /* 0x000fe400000012ff */
[----:B------:R-:W-:Y:S01]  /*13130*/  LOP3.LUT R28, R28, R29, RZ, 0x3c, !PT ;  /* 0x0000001d1c1c7212 */ /* 0x000fe200078e3cff */
[----:B------:R-:W-:Y:S01]  /*13140*/  IMAD.X R29, RZ, RZ, R21, P3 ;  /* 0x000000ffff1d7224 */ /* 0x000fe200018e0615 */
[----:B------:R-:W-:-:S02]  /*13150*/  ISETP.GE.OR P0, PT, R4, R59, P0 ;  /* 0x0000003b0400720c */ /* 0x000fc40000706670 */
[----:B------:R-:W-:Y:S02]  /*13160*/  LOP3.LUT R12, R12, R13, RZ, 0x3c, !PT ;  /* 0x0000000d0c0c7212 */ /* 0x000fe400078e3cff */
[----:B------:R-:W-:Y:S02]  /*13170*/  LOP3.LUT R8, R8, R7, RZ, 0x3c, !PT ;  /* 0x0000000708087212 */ /* 0x000fe400078e3cff */
[----:B------:R-:W-:Y:S01]  /*13180*/  IADD3.X R13, RZ, R21, RZ, P4, !PT ;  /* 0x00000015ff0d7210 */ /* 0x000fe200027fe4ff */
[----:B-1----:R1:W-:Y:S01]  /*13190*/  @!P2 ST.E desc[UR38][R50.64], R0 ;  /* 0x000000003200a985 */ /* 0x0023e2000c101926 */
[C---:B------:R-:W-:Y:S02]  /*131a0*/  IADD3 R5, P3, R20.reuse, 0x7000, RZ ;  /* 0x0000700014057810 */ /* 0x040fe40007f7e0ff */
[C---:B------:R-:W-:Y:S02]  /*131b0*/  IADD3 R33, P5, R20.reuse, 0x5000, RZ ;  /* 0x0000500014217810 */ /* 0x040fe40007fbe0ff */
[C---:B------:R-:W-:Y:S01]  /*131c0*/  IADD3 R37, P4, R20.reuse, 0x6000, RZ ;  /* 0x0000600014257810 */ /* 0x040fe20007f9e0ff */
[----:B------:R-:W-:Y:S01]  /*131d0*/  IMAD.X R45, RZ, RZ, R21, P3 ;  /* 0x000000ffff2d7224 */ /* 0x000fe200018e0615 */
[----:B------:R-:W-:Y:S01]  /*131e0*/  LOP3.LUT R7, R20, 0x380, RZ, 0xc0, !PT ;  /* 0x0000038014077812 */ /* 0x000fe200078ec0ff */
[----:B--2---:R2:W-:Y:S01]  /*131f0*/  @!P0 ST.E desc[UR38][R52.64], R3 ;  /* 0x0000000334008985 */ /* 0x0045e2000c101926 */
[----:B------:R-:W-:-:S02]  /*13200*/  LOP3.LUT R4, R5, 0x380, RZ, 0xc0, !PT ;  /* 0x0000038005047812 */ /* 0x000fc400078ec0ff */
[----:B------:R-:W-:Y:S01]  /*13210*/  LOP3.LUT R32, R33, 0x380, RZ, 0xc0, !PT ;  /* 0x0000038021207812 */ /* 0x000fe200078ec0ff */
[----:B-1----:R-:W1:Y:S01]  /*13220*/  @P1 LDC R51, c[0x0][0xbec] ;  /* 0x0002fb00ff331b82 */ /* 0x002e620000000800 */
[----:B------:R-:W-:Y:S01]  /*13230*/  LOP3.LUT R36, R37, 0x380, RZ, 0xc0, !PT ;  /* 0x0000038025247812 */ /* 0x000fe200078ec0ff */
[----:B------:R-:W5:Y:S01]  /*13240*/  LD.E.128 R8, desc[UR38][R8.64] ;  /* 0x0000002608087980 */ /* 0x000f62000c101d00 */
[----:B------:R-:W-:Y:S02]  /*13250*/  SHF.R.U64 R7, R7, 0x3, RZ ;  /* 0x0000000307077819 */ /* 0x000fe400000012ff */
[----:B------:R-:W-:Y:S01]  /*13260*/  SHF.R.U64 R4, R4, 0x3, RZ ;  /* 0x0000000304047819 */ /* 0x000fe200000012ff */
[----:B------:R-:W5:Y:S01]  /*13270*/  LD.E.128 R12, desc[UR38][R12.64] ;  /* 0x000000260c0c7980 */ /* 0x000f62000c101d00 */
[----:B------:R-:W-:Y:S01]  /*13280*/  SHF.R.U64 R32, R32, 0x3, RZ ;  /* 0x0000000320207819 */ /* 0x000fe200000012ff */
[----:B--2---:R-:W-:Y:S01]  /*13290*/  IMAD R3, R49, UR4, RZ ;  /* 0x0000000431037c24 */ /* 0x004fe2000f8e02ff */
[----:B------:R-:W-:Y:S01]  /*132a0*/  SHF.R.U64 R36, R36, 0x3, RZ ;  /* 0x0000000324247819 */ /* 0x000fe200000012ff */
[----:B------:R-:W2:Y:S01]  /*132b0*/  @P1 LDC R49, c[0x0][0xbf0] ;  /* 0x0002fc00ff311b82 */ /* 0x000ea20000000800 */
[----:B------:R-:W-:Y:S01]  /*132c0*/  LOP3.LUT R20, R7, R20, RZ, 0x3c, !PT ;  /* 0x0000001407147212 */ /* 0x000fe200078e3cff */
[----:B------:R-:W5:Y:S01]  /*132d0*/  LD.E.128 R24, desc[UR38][R24.64] ;  /* 0x0000002618187980 */ /* 0x000f62000c101d00 */
[----:B------:R-:W-:Y:S01]  /*132e0*/  LOP3.LUT R32, R32, R33, RZ, 0x3c, !PT ;  /* 0x0000002120207212 */ /* 0x000fe200078e3cff */
[--C-:B------:R-:W-:Y:S01]  /*132f0*/  IMAD.X R33, RZ, RZ, R21.reuse, P5 ;  /* 0x000000ffff217224 */ /* 0x100fe200028e0615 */
[----:B------:R-:W-:Y:S01]  /*13300*/  LOP3.LUT R36, R36, R37, RZ, 0x3c, !PT ;  /* 0x0000002524247212 */ /* 0x000fe200078e3cff */
[----:B------:R-:W-:Y:S01]  /*13310*/  IMAD.X R37, RZ, RZ, R21, P4 ;  /* 0x000000ffff257224 */ /* 0x000fe200020e0615 */
[----:B------:R-:W-:Y:S01]  /*13320*/  LOP3.LUT R44, R4, R5, RZ, 0x3c, !PT ;  /* 0x00000005042c7212 */ /* 0x000fe200078e3cff */
[C---:B------:R-:W-:Y:S01]  /*13330*/  IMAD R3, R48.reuse, UR5, R3 ;  /* 0x0000000530037c24 */ /* 0x040fe2000f8e0203 */
[----:B------:R3:W5:Y:S04]  /*13340*/  LD.E.128 R4, desc[UR38][R20.64] ;  /* 0x0000002614047980 */ /* 0x000768000c101d00 */
[----:B------:R-:W5:Y:S04]  /*13350*/  LD.E.128 R28, desc[UR38][R28.64] ;  /* 0x000000261c1c7980 */ /* 0x000f68000c101d00 */
[----:B------:R-:W5:Y:S01]  /*13360*/  LD.E.128 R32, desc[UR38][R32.64] ;  /* 0x0000002620207980 */ /* 0x000f62000c101d00 */
[----:B---3--:R-:W-:Y:S01]  /*13370*/  IMAD.WIDE.U32 R20, R48, UR4, RZ ;  /* 0x0000000430147c25 */ /* 0x008fe2000f8e00ff */
[----:B------:R-:W-:-:S02]  /*13380*/  ULDC.64 UR4, c[0x0][0xae8] ;  /* 0x0002ba0000047ab9 */ /* 0x000fc40000000a00 */
[----:B------:R-:W5:Y:S01]  /*13390*/  LD.E.128 R36, desc[UR38][R36.64] ;  /* 0x0000002624247980 */ /* 0x000f62000c101d00 */
[----:B------:R-:W-:Y:S01]  /*133a0*/  IMAD.IADD R21, R21, 0x1, R3 ;  /* 0x0000000115157824 */ /* 0x000fe200078e0203 */
[----:B------:R-:W-:Y:S01]  /*133b0*/  LEA R3, R202, R153, 0x5 ;  /* 0x00000099ca037211 */ /* 0x000fe200078e28ff */
[----:B------:R-:W-:Y:S01]  /*133c0*/  IMAD R0, R54, UR4, RZ ;  /* 0x0000000436007c24 */ /* 0x000fe2000f8e02ff */
[----:B------:R-:W5:Y:S03]  /*133d0*/  LD.E.128 R44, desc[UR38][R44.64] ;  /* 0x000000262c2c7980 */ /* 0x000f66000c101d00 */
[----:B------:R-:W-:Y:S01]  /*133e0*/  IMAD R48, R208, 0x80, R3 ;  /* 0x00000080d0307824 */ /* 0x000fe200078e0203 */
[----:B------:R-:W-:Y:S01]  /*133f0*/  @!PT LDS RZ, [RZ] ;  /* 0x00000000fffff984 */ /* 0x000fe20000000800 */
[----:B------:R-:W-:Y:S01]  /*13400*/  @!PT LDS RZ, [RZ] ;  /* 0x00000000fffff984 */ /* 0x000fe20000000800 */
[----:B------:R-:W-:Y:S01]  /*13410*/  @!PT LDS RZ, [RZ] ;  /* 0x00000000fffff984 */ /* 0x000fe20000000800 */
[----:B------:R-:W-:Y:S01]  /*13420*/  @!PT LDS RZ, [RZ] ;  /* 0x00000000fffff984 */ /* 0x000fe20000000800 */
[----:B------:R3:W-:Y:S06]  /*13430*/  MEMBAR.ALL.CTA ;  /* 0x0000000000007992 */ /* 0x0007ec0000008000 */
[----:B---3--:R-:W3:Y:S01]  /*13440*/  FENCE.VIEW.ASYNC.S ;  /* 0x00000000000073c6 */ /* 0x008ee20000000000 */
[----:B------:R-:W-:-:S02]  /*13450*/  IMAD R3, R203, UR5, R0 ;  /* 0x00000005cb037c24 */ /* 0x000fc4000f8e0200 */
[----:B------:R-:W-:Y:S01]  /*13460*/  IMAD.WIDE.U32 R20, R203, UR4, R20 ;  /* 0x00000004cb147c25 */ /* 0x000fe2000f8e0014 */
[----:B------:R-:W-:-:S03]  /*13470*/  ULDC.64 UR4, c[0x0][0xaf0] ;  /* 0x0002bc0000047ab9 */ /* 0x000fc60000000a00 */
[----:B-1----:R-:W-:-:S04]  /*13480*/  @P1 IMAD.HI.U32 R0, R48, R51, RZ ;  /* 0x0000003330001227 */ /* 0x002fc800078e00ff */
[----:B------:R-:W-:Y:S02]  /*13490*/  IMAD.IADD R21, R21, 0x1, R3 ;  /* 0x0000000115157824 */ /* 0x000fe400078e0203 */
[----:B------:R-:W-:Y:S01]  /*134a0*/  IMAD.MOV.U32 R3, RZ, RZ, R48 ;  /* 0x000000ffff037224 */ /* 0x000fe200078e0030 */
[----:B--2---:R-:W-:Y:S01]  /*134b0*/  @P1 SHF.R.U32.HI R3, RZ, R49, R0 ;  /* 0x00000031ff031219 */ /* 0x004fe20000011600 */
        /* <DEDUP_REMOVED lines=13> */
[----:B------:R-:W-:Y:S02]  /*13590*/  IMAD R50, R208, 0x80, R153 ;  /* 0x00000080d0327824 */ /* 0x000fe400078e0299 */
[----:B------:R-:W-:Y:S02]  /*135a0*/  IMAD.IADD R21, R21, 0x1, R51 ;  /* 0x0000000115157824 */ /* 0x000fe400078e0233 */
[----:B------:R-:W-:Y:S01]  /*135b0*/  IMAD R40, R0, UR4, RZ ;  /* 0x0000000400287c24 */ /* 0x000fe2000f8e02ff */
[C---:B------:R-:W-:Y:S01]  /*135c0*/  IADD3 R0, R50.reuse, 0x20, RZ ;  /* 0x0000002032007810 */ /* 0x040fe20007ffe0ff */
[----:B------:R-:W-:Y:S01]  /*135d0*/  IMAD.WIDE.U32 R20, R49, UR4, R20 ;  /* 0x0000000431147c25 */ /* 0x000fe2000f8e0014 */
[----:B------:R-:W-:-:S03]  /*135e0*/  ISETP.GE.AND P2, PT, R50, R59, PT ;  /* 0x0000003b3200720c */ /* 0x000fc60003f46270 */
[----:B------:R-:W-:Y:S01]  /*135f0*/  IMAD R51, R49, UR5, R40 ;  /* 0x0000000531337c24 */ /* 0x000fe2000f8e0228 */
[----:B------:R-:W-:Y:S01]  /*13600*/  ULDC.64 UR4, c[0x0][0xa80] ;  /* 0x0002a00000047ab9 */ /* 0x000fe20000000a00 */
[----:B------:R-:W-:Y:S01]  /*13610*/  VIADD R3, R50, 0x40 ;  /* 0x0000004032037836 */ /* 0x000fe20000000000 */
[-C--:B------:R-:W-:Y:S01]  /*13620*/  ISETP.GE.AND P0, PT, R0, R59.reuse, PT ;  /* 0x0000003b0000720c */ /* 0x080fe20003f06270 */
[----:B------:R-:W-:Y:S01]  /*13630*/  IMAD.IADD R21, R21, 0x1, R51 ;  /* 0x0000000115157824 */ /* 0x000fe200078e0233 */
[----:B------:R-:W-:Y:S01]  /*13640*/  LEA R40, P3, R20, UR4, 0x1 ;  /* 0x0000000414287c11 */ /* 0x000fe2000f8608ff */
[----:B------:R-:W-:Y:S01]  /*13650*/  VIADD R0, R156, 0x28820 ;  /* 0x000288209c007836 */ /* 0x000fe20000000000 */
[----:B------:R-:W-:Y:S02]  /*13660*/  ISETP.GE.AND P1, PT, R3, R59, PT ;  /* 0x0000003b0300720c */ /* 0x000fe40003f26270 */
[----:B------:R-:W-:Y:S02]  /*13670*/  LEA.HI.X R3, R20, UR5, R21, 0x1, P3 ;  /* 0x0000000514037c11 */ /* 0x000fe400098f0c15 */
[----:B------:R-:W-:Y:S01]  /*13680*/  PRMT R0, RZ, 0x654, R0 ;  /* 0x00000654ff007816 */ /* 0x000fe20000000000 */
[----:B---3--:R1:W2:Y:S01]  /*13690*/  SHFL.IDX PT, R21, R40, RZ, 0x181f ;  /* 0x00181fff28157589 */ /* 0x0082a200000e0000 */
[----:B------:R-:W-:Y:S02]  /*136a0*/  BSSY B1, `(.L_x_7170) ;  /* 0x000000d000017945 */ /* 0x000fe40003800000 */
[----:B------:R1:W-:Y:S01]  /*136b0*/  SYNCS.ARRIVE.TRANS64.RED.A1T0 RZ, [R0+URZ], RZ ;  /* 0x000000ff00ff79a7 */ /* 0x0003e2000810043f */
[----:B------:R1:W3:Y:S01]  /*136c0*/  SHFL.IDX PT, R49, R3, RZ, 0x181f ;  /* 0x00181fff03317589 */ /* 0x0002e200000e0000 */
[----:B------:R-:W-:Y:S05]  /*136d0*/  @P2 BRA `(.L_x_7171) ;  /* 0x0000000000242947 */ /* 0x000fea0003800000 */
[----:B------:R-:W-:Y:S02]  /*136e0*/  ULDC UR4, c[0x0][0xac8] ;  /* 0x0002b20000047ab9 */ /* 0x000fe40000000800 */
[----:B------:R-:W-:Y:S02]  /*136f0*/  ISETP.GE.AND P2, PT, R16, UR4, PT ;  /* 0x0000000410007c0c */ /* 0x000fe4000bf46270 */
[----:B------:R-:W-:-:S11]  /*13700*/  ISETP.GE.AND P3, PT, R22, UR4, PT ;  /* 0x0000000416007c0c */ /* 0x000fd6000bf66270 */
[-C--:B--2---:R-:W-:Y:S02]  /*13710*/  @!P2 LEA R20, P4, R16, R21.reuse, 0x1 ;  /* 0x000000151014a211 */ /* 0x084fe400078808ff */
[----:B------:R-:W-:Y:S02]  /*13720*/  @!P3 LEA R48, P5, R22, R21, 0x1 ;  /* 0x000000151630b211 */ /* 0x000fe400078a08ff */
[-C--:B---3--:R-:W-:Y:S02]  /*13730*/  @!P2 LEA.HI.X R21, R16, R49.reuse, R17, 0x1, P4 ;  /* 0x000000311015a211 */ /* 0x088fe400020f0c11 */
[----:B------:R-:W-:-:S03]  /*13740*/  @!P3 LEA.HI.X R49, R22, R49, R2, 0x1, P5 ;  /* 0x000000311631b211 */ /* 0x000fc600028f0c02 */
[----:B-----5:R4:W-:Y:S04]  /*13750*/  @!P2 ST.E.128 desc[UR38][R20.64], R4 ;  /* 0x000000041400a985 */ /* 0x0209e8000c101d26 */
[----:B------:R4:W-:Y:S02]  /*13760*/  @!P3 ST.E.128 desc[UR38][R48.64], R28 ;  /* 0x0000001c3000b985 */ /* 0x0009e4000c101d26 */
.L_x_7171:
[----:B------:R-:W-:Y:S05]  /*13770*/  BSYNC B1 ;  /* 0x0000000000017941 */ /* 0x000fea0003800000 */
.L_x_7170:
[----:B----45:R4:W0:Y:S01]  /*13780*/  SHFL.IDX PT, R7, R3, 0x1, 0x181f ;  /* 0x00381f0003077f89 */ /* 0x03082200000e0000 */
        /* <DEDUP_REMOVED lines=12> */
.L_x_7173:
[----:B------:R-:W-:Y:S05]  /*13850*/  BSYNC B1 ;  /* 0x0000000000017941 */ /* 0x000fea0003800000 */
.L_x_7172:
[----:B0-----:R0:W0:Y:S01]  /*13860*/  SHFL.IDX PT, R7, R3, 0x2, 0x181f ;  /* 0x00581f0003077f89 */ /* 0x00102200000e0000 */
        /* <DEDUP_REMOVED lines=12> */
.L_x_7175:
[----:B------:R-:W-:Y:S05]  /*13930*/  BSYNC B1 ;  /* 0x0000000000017941 */ /* 0x000fea0003800000 */
.L_x_7174:
[----:B-1----:R-:W-:Y:S01]  /*13940*/  VIADD R0, R50, 0x60 ;  /* 0x0000006032007836 */ /* 0x002fe20000000000 */
[----:B0---4-:R-:W0:Y:S04]  /*13950*/  SHFL.IDX PT, R3, R3, 0x3, 0x181f ;  /* 0x00781f0003037f89 */ /* 0x011e2800000e0000 */
[----:B------:R-:W-:Y:S01]  /*13960*/  ISETP.GE.AND P0, PT, R0, R59, PT ;  /* 0x0000003b0000720c */ /* 0x000fe20003f06270 */
[----:B------:R1:W4:-:S12]  /*13970*/  SHFL.IDX PT, R7, R40, 0x3, 0x181f ;  /* 0x00781f0028077f89 */ /* 0x00031800000e0000 */
[----:B-1----:R-:W-:Y:S05]  /*13980*/  @P0 BRA `(.L_x_7176) ;  /* 0x0000000c00040947 */ /* 0x002fea0003800000 */
[----:B------:R-:W-:Y:S02]  /*13990*/  ULDC UR4, c[0x0][0xac8] ;  /* 0x0002b20000047ab9 */ /* 0x000fe40000000800 */
[----:B------:R-:W-:-:S13]  /*139a0*/  ISETP.GE.AND P1, PT, R16, UR4, PT ;  /* 0x0000000410007c0c */ /* 0x000fda000bf26270 */
[----:B----4-:R-:W-:-:S04]  /*139b0*/  @!P1 LEA R4, P0, R16, R7, 0x1 ;  /* 0x0000000710049211 */ /* 0x010fc800078008ff */
        /* <DEDUP_REMOVED lines=8> */
.L_x_7168:
[----:B------:R-:W-:Y:S01]  /*13a40*/  ULDC.64 UR4, c[0x0][0xc00] ;  /* 0x0003000000047ab9 */ /* 0x000fe20000000a00 */
[----:B------:R-:W-:Y:S01]  /*13a50*/  IMAD.MOV.U32 R0, RZ, RZ, RZ ;  /* 0x000000ffff007224 */ /* 0x000fe200078e00ff */
[----:B------:R-:W-:Y:S01]  /*13a60*/  ISETP.NE.U32.AND P0, PT, RZ, UR4, PT ;  /* 0x00000004ff007c0c */ /* 0x000fe2000bf05070 */
[----:B------:R-:W2:Y:S01]  /*13a70*/  LDC R21, c[0x0][0xbe8] ;  /* 0x0002fa00ff157b82 */ /* 0x000ea20000000800 */
        /* <DEDUP_REMOVED lines=12> */
[----:B--2---:R-:W-:Y:S01]  /*13b40*/  ISETP.NE.AND P2, PT, R21, 0x1, PT ;  /* 0x000000011500780c */ /* 0x004fe20003f45270 */
[----:B------:R-:W2:-:S12]  /*13b50*/  S2R R3, SR_TID.X ;  /* 0x0000000000037919 */ /* 0x000e980000002100 */
[----:B------:R-:W0:Y:S08]  /*13b60*/  @P2 LDC R20, c[0x0][0xbec] ;  /* 0x0002fb00ff142b82 */ /* 0x000e300000000800 */
[----:B------:R-:W0:Y:S01]  /*13b70*/  @P2 LDC R25, c[0x0][0xbf0] ;  /* 0x0002fc00ff192b82 */ /* 0x000e220000000800 */
[----:B--2---:R-:W-:-:S05]  /*13b80*/  VIADD R3, R3, 0xffffff80 ;  /* 0xffffff8003037836 */ /* 0x004fca0000000000 */
[----:B------:R-:W-:Y:S01]  /*13b90*/  ISETP.GE.AND P3, PT, R3, 0x80, PT ;  /* 0x000000800300780c */ /* 0x000fe20003f66270 */
[----:B----4-:R-:W-:-:S12]  /*13ba0*/  @P1 BRA `(.L_x_7177) ;  /* 0x0000000000101947 */ /* 0x010fd80003800000 */
[----:B------:R-:W-:Y:S05]  /*13bb0*/  @!P0 BRA `(.L_x_7177) ;  /* 0x00000000000c8947 */ /* 0x000fea0003800000 */
[----:B------:R-:W2:Y:S04]  /*13bc0*/  LDG.E R3, desc[UR38][R4.64] ;  /* 0x0000002604037981 */ /* 0x000ea8000c1e1900 */
[----:B-----5:R-:W2:Y:S02]  /*13bd0*/  LDG.E R8, desc[UR38][R4.64+0x4] ;  /* 0x0000042604087981 */ /* 0x020ea4000c1e1900 */
[----:B--2---:R-:W-:-:S07]  /*13be0*/  IADD3 R8, -R3, R8, RZ ;  /* 0x0000000803087210 */ /* 0x004fce0007ffe1ff */
.L_x_7177:
[----:B------:R-:W-:Y:S01]  /*13bf0*/  BSSY B1, `(.L_x_7178) ;  /* 0x000002e000017945 */ /* 0x000fe20003800000 */
[----:B------:R-:W-:Y:S02]  /*13c00*/  SHF.R.S32.HI R12, RZ, 0x1f, R203 ;  /* 0x0000001fff0c7819 */ /* 0x000fe400000114cb */
[----:B---3--:R-:W-:Y:S02]  /*13c10*/  SEL R13, R206, RZ, !P0 ;  /* 0x000000ffce0d7207 */ /* 0x008fe40004000000 */
[----:B------:R-:W-:Y:S02]  /*13c20*/  SEL R209, R209, RZ, !P0 ;  /* 0x000000ffd1d17207 */ /* 0x000fe40004000000 */
[----:B-----5:R-:W-:Y:S01]  /*13c30*/  SHF.R.S32.HI R11, RZ, 0x1f, R0 ;  /* 0x0000001fff0b7819 */ /* 0x020fe20000011400 */
[----:B------:R-:W-:Y:S06]  /*13c40*/  @P3 BRA `(.L_x_7179) ;  /* 0x0000000000a03947 */ /* 0x000fec0003800000 */
[----:B------:R-:W2:Y:S01]  /*13c50*/  S2R R3, SR_TID.X ;  /* 0x0000000000037919 */ /* 0x000ea20000002100 */
[----:B------:R-:W3:Y:S02]  /*13c60*/  LDC R14, c[0x0][0xbe8] ;  /* 0x0002fa00ff0e7b82 */ /* 0x000ee40000000800 */
[----:B---3--:R-:W-:Y:S02]  /*13c70*/  IMAD R4, R8, R14, RZ ;  /* 0x0000000e08047224 */ /* 0x008fe400078e02ff */
[----:B--2---:R-:W-:-:S04]  /*13c80*/  IMAD R3, R208, 0x80, R3 ;  /* 0x00000080d0037824 */ /* 0x004fc800078e0203 */
[----:B------:R-:W-:-:S05]  /*13c90*/  VIADD R9, R3, 0xffffff80 ;  /* 0xffffff8003097836 */ /* 0x000fca0000000000 */
        /* <DEDUP_REMOVED lines=30> */
[----:B------:R-:W-:Y:S02]  /*13e80*/  LEA R6, P0, R4, UR4, 0x2 ;  /* 0x0000000404067c11 */ /* 0x000fe4000f8010ff */
[----:B------:R-:W-:-:S04]  /*13e90*/  IADD3 R3, R5, R3, RZ ;  /* 0x0000000305037210 */ /* 0x000fc80007ffe0ff */
[----:B------:R-:W-:Y:S01]  /*13ea0*/  LEA.HI.X R7, R4, UR5, R3, 0x2, P0 ;  /* 0x0000000504077c11 */ /* 0x000fe200080f1403 */
[----:B------:R-:W-:-:S05]  /*13eb0*/  IMAD.MOV.U32 R3, RZ, RZ, -0x800000 ;  /* 0xff800000ff037424 */ /* 0x000fca00078e00ff */
[----:B------:R2:W-:Y:S02]  /*13ec0*/  STG.E desc[UR38][R6.64], R3 ;  /* 0x0000000306007986 */ /* 0x0005e4000c101926 */
.L_x_7179:
[----:B------:R-:W-:Y:S05]  /*13ed0*/  BSYNC B1 ;  /* 0x0000000000017941 */ /* 0x000fea0003800000 */
.L_x_7178:
[----:B------:R-:W-:Y:S01]  /*13ee0*/  ULDC.64 UR4, c[0x0][0xaa0] ;  /* 0x0002a80000047ab9 */ /* 0x000fe20000000a00 */
[----:B--2---:R-:W-:Y:S02]  /*13ef0*/  IMAD R7, R202, 0x20, R153 ;  /* 0x00000020ca077824 */ /* 0x004fe400078e0299 */
[----:B------:R-:W-:Y:S02]  /*13f00*/  IMAD R3, R11, UR4, RZ ;  /* 0x000000040b037c24 */ /* 0x000fe4000f8e02ff */
[----:B------:R-:W-:-:S04]  /*13f10*/  IMAD.WIDE.U32 R4, R0, UR4, RZ ;  /* 0x0000000400047c25 */ /* 0x000fc8000f8e00ff */
[----:B------:R-:W-:Y:S01]  /*13f20*/  IMAD R3, R0, UR5, R3 ;  /* 0x0000000500037c24 */ /* 0x000fe2000f8e0203 */
[----:B------:R-:W-:Y:S01]  /*13f30*/  ULDC.64 UR4, c[0x0][0xae8] ;  /* 0x0002ba0000047ab9 */ /* 0x000fe20000000a00 */
[----:B------:R-:W-:Y:S02]  /*13f40*/  IMAD R9, R208, 0x80, R7 ;  /* 0x00000080d0097824 */ /* 0x000fe400078e0207 */
[----:B------:R-:W-:Y:S02]  /*13f50*/  IMAD.IADD R5, R5, 0x1, R3 ;  /* 0x0000000105057824 */ /* 0x000fe400078e0203 */
[----:B------:R-:W-:Y:S02]  /*13f60*/  IMAD R6, R12, UR4, RZ ;  /* 0x000000040c067c24 */ /* 0x000fe4000f8e02ff */
[----:B0-----:R-:W-:-:S04]  /*13f70*/  @P2 IMAD.HI.U32 R0, R9, R20, RZ ;  /* 0x0000001409002227 */ /* 0x001fc800078e00ff */
[C---:B------:R-:W-:Y:S02]  /*13f80*/  IMAD R7, R203.reuse, UR5, R6 ;  /* 0x00000005cb077c24 */ /* 0x040fe4000f8e0206 */
[----:B------:R-:W-:Y:S01]  /*13f90*/  IMAD.WIDE.U32 R4, R203, UR4, R4 ;  /* 0x00000004cb047c25 */ /* 0x000fe2000f8e0004 */
[----:B------:R-:W-:-:S03]  /*13fa0*/  ULDC.64 UR4, c[0x0][0xaf0] ;  /* 0x0002bc0000047ab9 */ /* 0x000fc60000000a00 */
[----:B------:R-:W-:Y:S01]  /*13fb0*/  IMAD.MOV.U32 R3, RZ, RZ, R9 ;  /* 0x000000ffff037224 */ /* 0x000fe200078e0009 */
[----:B------:R-:W-:Y:S01]  /*13fc0*/  @P2 SHF.R.U32.HI R3, RZ, R25, R0 ;  /* 0x00000019ff032219 */ /* 0x000fe20000011600 */
[----:B------:R-:W-:Y:S02]  /*13fd0*/  IMAD R6, R209, UR4, RZ ;  /* 0x00000004d1067c24 */ /* 0x000fe4000f8e02ff */
[----:B------:R-:W-:Y:S01]  /*13fe0*/  IMAD.IADD R5, R5, 0x1, R7 ;  /* 0x0000000105057824 */ /* 0x000fe200078e0207 */
[----:B------:R-:W-:Y:S01]  /*13ff0*/  SHF.R.S32.HI R0, RZ, 0x1f, R3 ;  /* 0x0000001fff007819 */ /* 0x000fe20000011403 */
[C---:B------:R-:W-:Y:S02]  /*14000*/  IMAD R7, R13.reuse, UR5, R6 ;  /* 0x000000050d077c24 */ /* 0x040fe4000f8e0206 */
[----:B------:R-:W-:Y:S01]  /*14010*/  IMAD.WIDE.U32 R4, R13, UR4, R4 ;  /* 0x000000040d047c25 */ /* 0x000fe2000f8e0004 */
[----:B------:R-:W-:-:S03]  /*14020*/  ULDC.64 UR4, c[0x0][0xae0] ;  /* 0x0002b80000047ab9 */ /* 0x000fc60000000a00 */
[----:B------:R-:W-:Y:S01]  /*14030*/  IMAD.MOV R6, RZ, RZ, -R3 ;  /* 0x000000ffff067224 */ /* 0x000fe200078e0a03 */
[----:B------:R-:W-:Y:S01]  /*14040*/  IADD3 R5, R5, R7, RZ ;  /* 0x0000000705057210 */ /* 0x000fe20007ffe0ff */
        /* <DEDUP_REMOVED lines=17> */
[----:B------:R0:W2:Y:S04]  /*14160*/  SHFL.IDX PT, R3, R4, RZ, 0x181f ;  /* 0x00181fff04037589 */ /* 0x0000a800000e0000 */
[----:B------:R0:W3:Y:S02]  /*14170*/  SHFL.IDX PT, R14, R0, RZ, 0x181f ;  /* 0x00181fff000e7589 */ /* 0x0000e400000e0000 */
.L_x_7382:
[----:B------:R-:W-:Y:S01]  /*14180*/  IMAD R8, R8, R21, RZ ;  /* 0x0000001508087224 */ /* 0x000fe200078e02ff */
[----:B------:R-:W-:Y:S04]  /*14190*/  BSSY B1, `(.L_x_7181) ;  /* 0x000000c000017945 */ /* 0x000fe80003800000 */
[----:B------:R-:W-:-:S13]  /*141a0*/  ISETP.GE.AND P0, PT, R6, R8, PT ;  /* 0x000000080600720c */ /* 0x000fda0003f06270 */
[----:B------:R-:W-:Y:S05]  /*141b0*/  @P0 BRA `(.L_x_7182) ;  /* 0x0000000000240947 */ /* 0x000fea0003800000 */
[----:B------:R-:W-:Y:S02]  /*141c0*/  ULDC UR4, c[0x0][0xac8] ;  /* 0x0002b20000047ab9 */ /* 0x000fe40000000800 */
[----:B------:R-:W-:Y:S02]  /*141d0*/  ISETP.GE.AND P2, PT, R16, UR4, PT ;  /* 0x0000000410007c0c */ /* 0x000fe4000bf46270 */
[----:B------:R-:W-:-:S11]  /*141e0*/  ISETP.GE.AND P3, PT, R22, UR4, PT ;  /* 0x0000000416007c0c */ /* 0x000fd6000bf66270 */
[-C--:B---3--:R-:W-:Y:S02]  /*141f0*/  @!P2 LEA R10, P0, R16, R14.reuse, 0x1 ;  /* 0x0000000e100aa211 */ /* 0x088fe400078008ff */
[----:B------:R-:W-:Y:S02]  /*14200*/  @!P3 LEA R14, P1, R22, R14, 0x1 ;  /* 0x0000000e160eb211 */ /* 0x000fe400078208ff */
[-C--:B--2---:R-:W-:Y:S02]  /*14210*/  @!P2 LEA.HI.X R11, R16, R3.reuse, R17, 0x1, P0 ;  /* 0x00000003100ba211 */ /* 0x084fe400000f0c11 */
[----:B------:R-:W-:-:S03]  /*14220*/  @!P3 LEA.HI.X R15, R22, R3, R2, 0x1, P1 ;  /* 0x00000003160fb211 */ /* 0x000fc600008f0c02 */
[----:B------:R4:W-:Y:S04]  /*14230*/  @!P2 ST.E.128 desc[UR38][R10.64], RZ ;  /* 0x000000ff0a00a985 */ /* 0x0009e8000c101d26 */
[----:B------:R4:W-:Y:S02]  /*14240*/  @!P3 ST.E.128 desc[UR38][R14.64], RZ ;  /* 0x000000ff0e00b985 */ /* 0x0009e4000c101d26 */
.L_x_7182:
[----:B------:R-:W-:Y:S05]  /*14250*/  BSYNC B1 ;  /* 0x0000000000017941 */ /* 0x000fea0003800000 */
.L_x_7181:
[----:B------:R-:W-:-:S03]  /*14260*/  UMOV UR4, 0xffffffff ;  /* 0xffffffff00047882 */ /* 0x000fc60000000000 */
[----:B------:R-:W-:Y:S05]  /*14270*/  BRA.DIV UR4, `(.L_x_7183) ;  /* 0x0000008204007947 */ /* 0x000fea000b800000 */
[----:B--2---:R2:W0:Y:S04]  /*14280*/  SHFL.IDX PT, R3, R4, 0x1, 0x181f ;  /* 0x00381f0004037f89 */ /* 0x00442800000e0000 */
[----:B---34-:R2:W3:Y:S02]  /*14290*/  SHFL.IDX PT, R14, R0, 0x1, 0x181f ;  /* 0x00381f00000e7f89 */ /* 0x0184e400000e0000 */
.L_x_7386:
[----:B------:R-:W-:Y:S01]  /*142a0*/  VIADD R5, R6, 0x20 ;  /* 0x0000002006057836 */ /* 0x000fe20000000000 */
        /* <DEDUP_REMOVED lines=8> */
[-C--:B0-----:R-:W-:Y:S02]  /*14330*/  @!P2 LEA.HI.X R11, R16, R3.reuse, R17, 0x1, P0 ;  /* 0x00000003100ba211 */ /* 0x081fe400000f0c11 */
[----:B------:R-:W-:-:S03]  /*14340*/  @!P3 LEA.HI.X R15, R22, R3, R2, 0x1, P1 ;  /* 0x00000003160fb211 */ /* 0x000fc600008f0c02 */
[----:B------:R4:W-:Y:S04]  /*14350*/  @!P2 ST.E.128 desc[UR38][R10.64], RZ ;  /* 0x000000ff0a00a985 */ /* 0x0009e8000c101d26 */
[----:B------:R4:W-:Y:S02]  /*14360*/  @!P3 ST.E.128 desc[UR38][R14.64], RZ ;  /* 0x000000ff0e00b985 */ /* 0x0009e4000c101d26 */
.L_x_7185:
[----:B------:R-:W-:Y:S05]  /*14370*/  BSYNC B1 ;  /* 0x0000000000017941 */ /* 0x000fea0003800000 */
.L_x_7184:
[----:B------:R-:W-:-:S03]  /*14380*/  UMOV UR4, 0xffffffff ;  /* 0xffffffff00047882 */ /* 0x000fc60000000000 */
[----:B------:R-:W-:Y:S05]  /*14390*/  BRA.DIV UR4, `(.L_x_7186) ;  /* 0x0000008204007947 */ /* 0x000fea000b800000 */
[----:B0-----:R0:W0:Y:S04]  /*143a0*/  SHFL.IDX PT, R3, R4, 0x2, 0x181f ;  /* 0x00581f0004037f89 */ /* 0x00102800000e0000 */
[----:B---34-:R3:W4:Y:S02]  /*143b0*/  SHFL.IDX PT, R14, R0, 0x2, 0x181f ;  /* 0x00581f00000e7f89 */ /* 0x01872400000e0000 */
.L_x_7390:
[----:B------:R-:W-:Y:S01]  /*143c0*/  VIADD R5, R6, 0x40 ;  /* 0x0000004006057836 */ /* 0x000fe20000000000 */
[----:B------:R-:W-:Y:S04]  /*143d0*/  BSSY B1, `(.L_x_7187) ;  /* 0x000000c000017945 */ /* 0x000fe80003800000 */
[----:B------:R-:W-:-:S13]  /*143e0*/  ISETP.GE.AND P0, PT, R5, R8, PT ;  /* 0x000000080500720c */ /* 0x000fda0003f06270 */
[----:B------:R-:W-:Y:S05]  /*143f0*/  @P0 BRA `(.L_x_7188) ;  /* 0x0000000000240947 */ /* 0x000fea0003800000 */
[----:B------:R-:W-:Y:S02]  /*14400*/  ULDC UR4, c[0x0][0xac8] ;  /* 0x0002b20000047ab9 */ /* 0x000fe40000000800 */
[----:B------:R-:W-:Y:S02]  /*14410*/  ISETP.GE.AND P2, PT, R16, UR4, PT ;  /* 0x0000000410007c0c */ /* 0x000fe4000bf46270 */
[----:B------:R-:W-:-:S11]  /*14420*/  ISETP.GE.AND P3, PT, R22, UR4, PT ;  /* 0x0000000416007c0c */ /* 0x000fd6000bf66270 */
[-C--:B----4-:R-:W-:Y:S02]  /*14430*/  @!P2 LEA R10, P0, R16, R14.reuse, 0x1 ;  /* 0x0000000e100aa211 */ /* 0x090fe400078008ff */
[----:B------:R-:W-:Y:S02]  /*14440*/  @!P3 LEA R14, P1, R22, R14, 0x1 ;  /* 0x0000000e160eb211 */ /* 0x000fe400078208ff */
[-C--:B0-----:R-:W-:Y:S02]  /*14450*/  @!P2 LEA.HI.X R11, R16, R3.reuse, R17, 0x1, P0 ;  /* 0x00000003100ba211 */ /* 0x081fe400000f0c11 */
[----:B------:R-:W-:-:S03]  /*14460*/  @!P3 LEA.HI.X R15, R22, R3, R2, 0x1, P1 ;  /* 0x00000003160fb211 */ /* 0x000fc600008f0c02 */
[----:B------:R0:W-:Y:S04]  /*14470*/  @!P2 ST.E.128 desc[UR38][R10.64], RZ ;  /* 0x000000ff0a00a985 */ /* 0x0001e8000c101d26 */
[----:B------:R0:W-:Y:S02]  /*14480*/  @!P3 ST.E.128 desc[UR38][R14.64], RZ ;  /* 0x000000ff0e00b985 */ /* 0x0001e4000c101d26 */
.L_x_7188:
[----:B------:R-:W-:Y:S05]  /*14490*/  BSYNC B1 ;  /* 0x0000000000017941 */ /* 0x000fea0003800000 */
.L_x_7187:
[----:B------:R-:W-:-:S03]  /*144a0*/  UMOV UR4, 0xffffffff ;  /* 0xffffffff00047882 */ /* 0x000fc60000000000 */
[----:B------:R-:W-:Y:S05]  /*144b0*/  BRA.DIV UR4, `(.L_x_7189) ;  /* 0x0000008204007947 */ /* 0x000fea000b800000 */
[----:B0-----:R0:W0:Y:S04]  /*144c0*/  SHFL.IDX PT, R3, R4, 0x3, 0x181f ;  /* 0x00781f0004037f89 */ /* 0x00102800000e0000 */
[----:B----4-:R4:W0:Y:S02]  /*144d0*/  SHFL.IDX PT, R14, R0, 0x3, 0x181f ;  /* 0x00781f00000e7f89 */ /* 0x01082400000e0000 */
.L_x_7394:
[----:B--234-:R-:W-:-:S05]  /*144e0*/  VIADD R0, R6, 0x60 ;  /* 0x0000006006007836 */ /* 0x01cfca0000000000 */
[----:B------:R-:W-:-:S13]  /*144f0*/  ISETP.GE.AND P0, PT, R0, R8, PT ;  /* 0x000000080000720c */ /* 0x000fda0003f06270 */
        /* <DEDUP_REMOVED lines=8> */
[----:B------:R0:W-:Y:S04]  /*14580*/  @!P2 ST.E.128 desc[UR38][R4.64], RZ ;  /* 0x000000ff0400a985 */ /* 0x0001e8000c101d26 */
[----:B------:R0:W-:Y:S02]  /*14590*/  @!P3 ST.E.128 desc[UR38][R14.64], RZ ;  /* 0x000000ff0e00b985 */ /* 0x0001e4000c101d26 */
.L_x_7176:
[----:B------:R-:W-:Y:S05]  /*145a0*/  BSYNC B0 ;  /* 0x0000000000007941 */ /* 0x000fea0003800000 */
.L_x_7167:
[----:B------:R-:W-:Y:S02]  /*145b0*/  ULDC UR4, c[0x0][0xc3c] ;  /* 0x00030f0000047ab9 */ /* 0x000fe40000000800 */
[----:B-1----:R-:W-:-:S13]  /*145c0*/  ISETP.GE.AND P0, PT, R43, UR4, PT ;  /* 0x000000042b007c0c */ /* 0x002fda000bf06270 */
[----:B------:R-:W-:Y:S05]  /*145d0*/  @!P0 BRA `(.L_x_7190) ;  /* 0xfffffec800d48947 */ /* 0x000fea000383ffff */
[----:B------:R-:W-:Y:S05]  /*145e0*/  BRA `(.L_x_6994) ;  /* 0x0000006400947947 */ /* 0x000fea0003800000 */
.L_x_6992:
[----:B------:R-:W-:-:S08]  /*145f0*/  NOP ;  /* 0x0000000000007918 */ /* 0x000fd00000000000 */
[----:B--2---:R-:W0:-:S00]  /*14600*/  USETMAXREG.DEALLOC.CTAPOOL 0x28 ;  /* 0x00000028000079c8 */ /* 0x004e0000080e0500 */
        /* <DEDUP_REMOVED lines=14> */
.L_x_7191:
        /* <DEDUP_REMOVED lines=41> */
.L_x_7197:
[----:B------:R-:W-:Y:S01]  /*14980*/  UIADD3 UR4, UR4, 0x1f, URZ ;  /* 0x0000001f04047890 */ /* 0x000fe2000fffe03f */
[----:B------:R-:W-:-:S05]  /*14990*/  MOV R19, UR7 ;  /* 0x0000000700137c02 */ /* 0x000fca0008000f00 */
        /* <DEDUP_REMOVED lines=10> */
.L_x_7196:
[----:B------:R-:W-:Y:S05]  /*14a40*/  BSYNC B0 ;  /* 0x0000000000007941 */ /* 0x000fea0003800000 */
.L_x_7195:
        /* <DEDUP_REMOVED lines=21> */
.L_x_7193:
        /* <DEDUP_REMOVED lines=15> */
.L_x_7198:
[----:B---3--:R-:W-:Y:S01]  /*14c90*/  IMAD R16, R16, UR5, R9 ;  /* 0x0000000510107c24 */ /* 0x008fe2000f8e0209 */
[----:B0-----:R-:W-:Y:S01]  /*14ca0*/  IABS R2, R4 ;  /* 0x0000000400027213 */ /* 0x001fe20000000000 */
[----:B-12---:R-:W-:Y:S02]  /*14cb0*/  IMAD.MOV R7, RZ, RZ, -R3 ;  /* 0x000000ffff077224 */ /* 0x006fe400078e0a03 */
[----:B------:R-:W-:Y:S01]  /*14cc0*/  VIADD R19, R19, UR4 ;  /* 0x0000000413137c36 */ /* 0x000fe20008000000 */
[----:B------:R-:W-:Y:S01]  /*14cd0*/  IADD3 R9, -R16, UR6, RZ ;  /* 0x0000000610097c10 */ /* 0x000fe2000fffe1ff */
[----:B------:R-:W-:Y:S02]  /*14ce0*/  IMAD.MOV R8, RZ, RZ, -R2 ;  /* 0x000000ffff087224 */ /* 0x000fe400078e0a02 */
[----:B------:R-:W-:Y:S01]  /*14cf0*/  IMAD R7, R7, R10, RZ ;  /* 0x0000000a07077224 */ /* 0x000fe200078e02ff */
[----:B------:R-:W-:Y:S01]  /*14d00*/  IABS R6, R9 ;  /* 0x0000000900067213 */ /* 0x000fe20000000000 */
[----:B------:R-:W-:-:S04]  /*14d10*/  IMAD.MOV.U32 R2, RZ, RZ, RZ ;  /* 0x000000ffff027224 */ /* 0x000fc800078e00ff */
[----:B------:R-:W-:Y:S01]  /*14d20*/  IMAD.HI.U32 R2, R3, R7, R2 ;  /* 0x0000000703027227 */ /* 0x000fe200078e0002 */
[----:B------:R-:W-:-:S03]  /*14d30*/  MOV R3, R6 ;  /* 0x0000000600037202 */ /* 0x000fc60000000f00 */
        /* <DEDUP_REMOVED lines=17> */
.L_x_7194:
[----:B------:R-:W-:Y:S02]  /*14e50*/  IMAD.MOV.U32 R17, RZ, RZ, RZ ;  /* 0x000000ffff117224 */ /* 0x000fe400078e00ff */
[----:B------:R-:W-:Y:S02]  /*14e60*/  IMAD.U32 R16, RZ, RZ, UR6 ;  /* 0x00000006ff107e24 */ /* 0x000fe4000f8e00ff */
[----:B------:R-:W-:-:S07]  /*14e70*/  IMAD.MOV.U32 R18, RZ, RZ, RZ ;  /* 0x000000ffff127224 */ /* 0x000fce00078e00ff */
.L_x_7199:
[----:B------:R-:W-:-:S13]  /*14e80*/  ISETP.NE.AND P0, PT, R5, RZ, PT ;  /* 0x000000ff0500720c */ /* 0x000fda0003f05270 */
[----:B------:R-:W0:Y:S01]  /*14e90*/  @!P0 S2R R3, SR_CgaCtaId ;  /* 0x0000000000038919 */ /* 0x000e220000008800 */
[----:B------:R-:W-:-:S04]  /*14ea0*/  @!P0 MOV R2, 0x400 ;  /* 0x0000040000028802 */ /* 0x000fc80000000f00 */
[----:B0-----:R-:W-:-:S05]  /*14eb0*/  @!P0 LEA R2, R3, R2, 0x18 ;  /* 0x0000000203028211 */ /* 0x001fca00078ec0ff */
[----:B------:R1:W-:Y:S01]  /*14ec0*/  @!P0 STS.128 [R2+0x288d0], R16 ;  /* 0x0288d01002008388 */ /* 0x0003e20000000c00 */
[----:B------:R-:W-:Y:S06]  /*14ed0*/  BAR.ARV 0x5, 0x180 ;  /* 0x0146000000007b1d */ /* 0x000fec0000002000 */
.L_x_7192:
        /* <DEDUP_REMOVED lines=8> */
[C---:B------:R-:W-:Y:S01]  /*14f60*/  IMAD.SHL.U32 R31, R0.reuse, 0x8, RZ ;  /* 0x00000008001f7824 */ /* 0x040fe200078e00ff */
[----:B------:R-:W-:Y:S01]  /*14f70*/  LOP3.LUT R4, R0, 0x7f, RZ, 0xc0, !PT ;  /* 0x0000007f00047812 */ /* 0x000fe200078ec0ff */
[----:B------:R-:W-:Y:S01]  /*14f80*/  UMOV UR4, 0x400 ;  /* 0x0000040000047882 */ /* 0x000fe20000000000 */
[----:B------:R-:W-:Y:S01]  /*14f90*/  BSSY B8, `(.L_x_7200) ;  /* 0x0000593000087945 */ /* 0x000fe20003800000 */
[----:B------:R-:W-:Y:S01]  /*14fa0*/  MOV R29, 0x1 ;  /* 0x00000001001d7802 */ /* 0x000fe20000000f00 */
[----:B------:R-:W-:Y:S01]  /*14fb0*/  IMAD.MOV.U32 R27, RZ, RZ, RZ ;  /* 0x000000ffff1b7224 */ /* 0x000fe200078e00ff */
[C---:B------:R-:W-:Y:S01]  /*14fc0*/  LOP3.LUT R3, R31.reuse, 0x1f8, RZ, 0xc0, !PT ;  /* 0x000001f81f037812 */ /* 0x040fe200078ec0ff */
[----:B------:R-:W-:Y:S01]  /*14fd0*/  IMAD.SHL.U32 R36, R4, 0x8, RZ ;  /* 0x0000000804247824 */ /* 0x000fe200078e00ff */
[----:B------:R-:W-:Y:S01]  /*14fe0*/  LOP3.LUT R31, R31, 0x38, RZ, 0xc0, !PT ;  /* 0x000000381f1f7812 */ /* 0x000fe200078ec0ff */
[----:B------:R-:W-:Y:S01]  /*14ff0*/  IMAD.MOV.U32 R28, RZ, RZ, 0x1 ;  /* 0x00000001ff1c7424 */ /* 0x000fe200078e00ff */
[----:B------:R-:W-:Y:S01]  /*15000*/  LOP3.LUT R3, R3, 0x38, R0, 0x78, !PT ;  /* 0x0000003803037812 */ /* 0x000fe200078e7800 */
[----:B------:R-:W-:Y:S01]  /*15010*/  IMAD.MOV.U32 R25, RZ, RZ, RZ ;  /* 0x000000ffff197224 */ /* 0x000fe200078e00ff */
[----:B------:R-:W-:Y:S01]  /*15020*/  LOP3.LUT R30, R31, 0x40, RZ, 0xfc, !PT ;  /* 0x000000401f1e7812 */ /* 0x000fe200078efcff */
[----:B------:R-:W-:Y:S01]  /*15030*/  ULDC.64 UR40, c[0x0][0x198] ;  /* 0x0000660000287ab9 */ /* 0x000fe20000000a00 */
[----:B------:R-:W-:Y:S01]  /*15040*/  LOP3.LUT R36, R3, 0x200, R36, 0xf8, !PT ;  /* 0x0000020003247812 */ /* 0x000fe200078ef824 */
[----:B------:R-:W-:Y:S01]  /*15050*/  ULDC UR36, c[0x0][0xc] ;  /* 0x0000030000247ab9 */ /* 0x000fe20000000800 */
[----:B0-----:R-:W-:-:S06]  /*15060*/  ULEA UR4, UR5, UR4, 0x18 ;  /* 0x0000000405047291 */ /* 0x001fcc000f8ec03f */
[----:B------:R-:W-:Y:S01]  /*15070*/  IMAD.U32 R22, RZ, RZ, UR4 ;  /* 0x00000004ff167e24 */ /* 0x000fe2000f8e00ff */
[----:B--2---:R-:W-:-:S05]  /*15080*/  LOP3.LUT R0, R2, 0x2, RZ, 0xfc, !PT ;  /* 0x0000000202007812 */ /* 0x004fca00078efcff */
[----:B------:R0:W-:Y:S04]  /*15090*/  STL [R1+0x2c], R0 ;  /* 0x00002c0001007387 */ /* 0x0001e80000100800 */
[----:B------:R1:W-:Y:S01]  /*150a0*/  STL [R1+0x24], RZ ;  /* 0x000024ff01007387 */ /* 0x0003e20000100800 */
[----:B0-----:R-:W-:-:S05]  /*150b0*/  IMAD R0, R36, 0x2, R22 ;  /* 0x0000000224007824 */ /* 0x001fca00078e0216 */
[----:B------:R1:W-:Y:S02]  /*150c0*/  STL [R1+0x8], R0 ;  /* 0x0000080001007387 */ /* 0x0003e40000100800 */
.L_x_7299:
[----:B0-----:R-:W0:Y:S02]  /*150d0*/  LDC.64 R2, c[0x0][0xc88] ;  /* 0x00032200ff027b82 */ /* 0x001e240000000a00 */
[----:B0-----:R-:W-:-:S05]  /*150e0*/  IMAD.WIDE R2, R19, 0x4, R2 ;  /* 0x0000000413027825 */ /* 0x001fca00078e0202 */
[----:B-1----:R-:W1:Y:S01]  /*150f0*/  LDG.E R33, desc[UR38][R2.64] ;  /* 0x0000002602217981 */ /* 0x002e62000c1e1900 */
[----:B------:R-:W-:Y:S05]  /*15100*/  YIELD ;  /* 0x0000000000007946 */ /* 0x000fea0003800000 */
[----:B------:R-:W-:Y:S01]  /*15110*/  ULDC.64 UR4, c[0x0][0xa28] ;  /* 0x00028a0000047ab9 */ /* 0x000fe20000000a00 */
[----:B------:R-:W-:Y:S01]  /*15120*/  IMAD.MOV.U32 R9, RZ, RZ, RZ ;  /* 0x000000ffff097224 */ /* 0x000fe200078e00ff */
[----:B------:R-:W-:Y:S01]  /*15130*/  ISETP.NE.U32.AND P0, PT, RZ, UR4, PT ;  /* 0x00000004ff007c0c */ /* 0x000fe2000bf05070 */
[----:B------:R-:W-:Y:S01]  /*15140*/  ULDC.64 UR8, c[0x0][0xa18] ;  /* 0x0002860000087ab9 */ /* 0x000fe20000000a00 */
[----:B------:R-:W-:Y:S01]  /*15150*/  MOV R6, RZ ;  /* 0x000000ff00067202 */ /* 0x000fe20000000f00 */
[----:B------:R-:W-:Y:S01]  /*15160*/  ULDC.64 UR6, c[0x0][0xa10] ;  /* 0x0002840000067ab9 */ /* 0x000fe20000000a00 */
[----:B------:R-:W-:-:S02]  /*15170*/  ISETP.NE.AND.EX P0, PT, RZ, UR5, PT, P0 ;  /* 0x00000005ff007c0c */ /* 0x000fc4000bf05300 */
[----:B-1----:R-:W-:-:S11]  /*15180*/  SHF.R.S32.HI R0, RZ, 0x1f, R33 ;  /* 0x0000001fff007819 */ /* 0x002fd60000011421 */
        /* <DEDUP_REMOVED lines=12> */
[----:B------:R-:W-:Y:S02]  /*15250*/  ISETP.NE.U32.AND P1, PT, RZ, UR6, PT ;  /* 0x00000006ff007c0c */ /* 0x000fe4000bf25070 */
[----:B-1----:R-:W-:-:S02]  /*15260*/  IADD3 R2, P3, R23, UR4, RZ ;  /* 0x0000000417027c10 */ /* 0x002fc4000ff7e0ff */
[----:B------:R-:W-:Y:S02]  /*15270*/  ISETP.NE.AND.EX P1, PT, RZ, UR7, PT, P1 ;  /* 0x00000007ff007c0c */ /* 0x000fe4000bf25310 */
[----:B------:R-:W-:Y:S02]  /*15280*/  IADD3.X R3, R24, UR5, RZ, P3, !PT ;  /* 0x0000000518037c10 */ /* 0x000fe40009ffe4ff */
[----:B------:R-:W-:-:S03]  /*15290*/  IADD3 R4, P4, R23, UR6, RZ ;  /* 0x0000000617047c10 */ /* 0x000fc6000ff9e0ff */
[----:B------:R-:W3:Y:S01]  /*152a0*/  @P0 LDG.E R6, desc[UR38][R2.64] ;  /* 0x0000002602060981 */ /* 0x000ee2000c1e1900 */
[----:B------:R-:W-:Y:S01]  /*152b0*/  ULDC UR4, c[0x0][0x288] ;  /* 0x0000a20000047ab9 */ /* 0x000fe20000000800 */
[----:B------:R-:W-:Y:S01]  /*152c0*/  IADD3.X R5, R24, UR7, RZ, P4, !PT ;  /* 0x0000000718057c10 */ /* 0x000fe2000a7fe4ff */
[----:B------:R-:W-:Y:S01]  /*152d0*/  IMAD.U32 R8, RZ, RZ, UR4 ;  /* 0x00000004ff087e24 */ /* 0x000fe2000f8e00ff */
[----:B------:R-:W-:-:S03]  /*152e0*/  ULDC.64 UR4, c[0x0][0x418] ;  /* 0x0001060000047ab9 */ /* 0x000fc60000000a00 */
[----:B------:R-:W5:Y:S04]  /*152f0*/  @P1 LDG.E R0, desc[UR38][R4.64] ;  /* 0x0000002604001981 */ /* 0x000f68000c1e1900 */
[----:B---3--:R0:W-:Y:S02]  /*15300*/  STL [R1+0x10], R6 ;  /* 0x0000100601007387 */ /* 0x0081e40000100800 */
[----:B0-----:R-:W-:-:S04]  /*15310*/  @P2 IADD3 R6, P3, R23, UR8, RZ ;  /* 0x0000000817062c10 */ /* 0x001fc8000ff7e0ff */
[----:B------:R-:W-:-:S05]  /*15320*/  @P2 IADD3.X R7, R24, UR9, RZ, P3, !PT ;  /* 0x0000000918072c10 */ /* 0x000fca0009ffe4ff */
[----:B------:R0:W3:Y:S01]  /*15330*/  @P2 LDG.E R8, desc[UR38][R6.64] ;  /* 0x0000002606082981 */ /* 0x0000e2000c1e1900 */
[----:B------:R-:W-:-:S03]  /*15340*/  UISETP.NE.U32.AND UP0, UPT, UR4, URZ, UPT ;  /* 0x0000003f0400728c */ /* 0x000fc6000bf05070 */
[----:B------:R-:W-:Y:S01]  /*15350*/  ULDC UR4, c[0x0][0x424] ;  /* 0x0001090000047ab9 */ /* 0x000fe20000000800 */
[----:B------:R-:W-:-:S03]  /*15360*/  UISETP.NE.AND.EX UP0, UPT, UR5, URZ, UPT, UP0 ;  /* 0x0000003f0500728c */ /* 0x000fc6000bf05300 */
[----:B------:R-:W-:Y:S01]  /*15370*/  ULDC UR5, c[0x0][0x2f0] ;  /* 0x0000bc0000057ab9 */ /* 0x000fe20000000800 */
[----:B------:R-:W-:-:S04]  /*15380*/  USEL UR4, UR4, 0x1, UP0 ;  /* 0x0000000104047887 */ /* 0x000fc80008000000 */
[----:B------:R-:W-:Y:S01]  /*15390*/  UIMAD UR4, UR4, UR5, URZ ;  /* 0x00000005040472a4 */ /* 0x000fe2000f8e023f */
[----:B--2---:R-:W-:Y:S02]  /*153a0*/  STL [R1], R9 ;  /* 0x0000000901007387 */ /* 0x004fe40000100800 */
[----:B------:R-:W-:Y:S02]  /*153b0*/  ULDC UR5, c[0x0][0x348] ;  /* 0x0000d20000057ab9 */ /* 0x000fe40000000800 */
[----:B0-----:R-:W-:Y:S01]  /*153c0*/  IMAD.U32 R6, RZ, RZ, UR5 ;  /* 0x00000005ff067e24 */ /* 0x001fe2000f8e00ff */
        /* <DEDUP_REMOVED lines=8> */
.L_x_7201:
        /* <DEDUP_REMOVED lines=9> */
.L_x_7202:
        /* <DEDUP_REMOVED lines=9> */
.L_x_7203:
[----:B-1----:R-:W2:Y:S04]  /*15570*/  @P1 LDG.E R3, desc[UR38][R4.64] ;  /* 0x0000002604031981 */ /* 0x002ea8000c1e1900 */
[----:B0-----:R-:W2:Y:S01]  /*15580*/  @P1 LDG.E R2, desc[UR38][R4.64+0x4] ;  /* 0x0000042604021981 */ /* 0x001ea2000c1e1900 */
[----:B------:R-:W-:Y:S01]  /*15590*/  BSSY B0, `(.L_x_7204) ;  /* 0x000011a000007945 */ /* 0x000fe20003800000 */
[----:B--2---:R-:W-:Y:S01]  /*155a0*/  @P1 IADD3 R6, -R3, R2, RZ ;  /* 0x0000000203061210 */ /* 0x004fe20007ffe1ff */
[----:B-----5:R-:W-:-:S04]  /*155b0*/  IMAD.IADD R3, R8, 0x1, -R9 ;  /* 0x0000000108037824 */ /* 0x020fc800078e0a09 */
[----:B------:R-:W-:-:S04]  /*155c0*/  IMAD.IADD R37, R3, 0x1, R6 ;  /* 0x0000000103257824 */ /* 0x000fc800078e0206 */
[----:B------:R-:W-:-:S05]  /*155d0*/  VIADD R2, R37, 0x7f ;  /* 0x0000007f25027836 */ /* 0x000fca0000000000 */
[----:B------:R-:W-:-:S04]  /*155e0*/  SHF.R.S32.HI R7, RZ, 0x1f, R2 ;  /* 0x0000001fff077819 */ /* 0x000fc80000011402 */
[----:B------:R-:W-:-:S04]  /*155f0*/  LEA.HI R4, R7, R2, RZ, 0x7 ;  /* 0x0000000207047211 */ /* 0x000fc800078f38ff */
[----:B------:R-:W-:Y:S01]  /*15600*/  LOP3.LUT R2, R4, 0xffffff80, RZ, 0xc0, !PT ;  /* 0xffffff8004027812 */ /* 0x000fe200078ec0ff */
[----:B------:R0:W-:Y:S03]  /*15610*/  STL [R1+0x20], R4 ;  /* 0x0000200401007387 */ /* 0x0001e60000100800 */
[----:B------:R-:W-:Y:S01]  /*15620*/  VIADDMNMX R7, R2, -R3, R6, PT ;  /* 0x8000000302077246 */ /* 0x000fe20003800106 */
[----:B------:R-:W-:-:S05]  /*15630*/  IMAD.MOV R2, RZ, RZ, -R3 ;  /* 0x000000ffff027224 */ /* 0x000fca00078e0a03 */
[----:B------:R-:W-:-:S04]  /*15640*/  VIMNMX R2, RZ, R2, !PT ;  /* 0x00000002ff027248 */ /* 0x000fc80007fe0100 */
[----:B------:R-:W-:Y:S02]  /*15650*/  ISETP.GT.AND P0, PT, R7, R2, PT ;  /* 0x000000020700720c */ /* 0x000fe40003f04270 */
[----:B0-----:R-:W-:-:S11]  /*15660*/  SHF.R.U32.HI R4, RZ, 0x7, R2 ;  /* 0x00000007ff047819 */ /* 0x001fd60000011602 */
        /* <DEDUP_REMOVED lines=15> */
.L_x_7397:
[----:B-1----:R-:W-:Y:S02]  /*15760*/  ISETP.NE.AND P0, PT, R14, RZ, PT ;  /* 0x000000ff0e00720c */ /* 0x002fe40003f05270 */
[----:B------:R-:W-:-:S11]  /*15770*/  PLOP3.LUT P6, PT, PT, PT, PT, 0x8, 0x0 ;  /* 0x000000000000781c */ /* 0x000fd60003fce170 */
[----:B------:R-:W-:Y:S05]  /*15780*/  @P0 BRA `(.L_x_7207) ;  /* 0x00000000000c0947 */ /* 0x000fea0003800000 */
[----:B------:R-:W-:-:S03]  /*15790*/  UMOV UR4, 0xffffffff ;  /* 0xffffffff00047882 */ /* 0x000fc60000000000 */
[----:B------:R-:W-:Y:S05]  /*157a0*/  BRA.DIV UR4, `(.L_x_7208) ;  /* 0x0000006e04c07947 */ /* 0x000fea000b800000 */
[----:B------:R-:W-:-:S13]  /*157b0*/  ELECT P6, URZ, PT ;  /* 0x00000000003f782f */ /* 0x000fda00038c0000 */
.L_x_7207:
[----:B0-----:R-:W2:Y:S01]  /*157c0*/  LDL R5, [R1+0x24] ;  /* 0x0000240001057983 */ /* 0x001ea20000100800 */
[----:B------:R-:W-:Y:S01]  /*157d0*/  BSSY B1, `(.L_x_7209) ;  /* 0x0000008000017945 */ /* 0x000fe20003800000 */
[----:B--2---:R-:W-:-:S05]  /*157e0*/  VIADD R5, R5, 0x1 ;  /* 0x0000000105057836 */ /* 0x004fca0000000000 */
[----:B------:R-:W-:-:S04]  /*157f0*/  LEA.HI R6, R5, R5, RZ, 0x1 ;  /* 0x0000000505067211 */ /* 0x000fc800078f08ff */
[----:B------:R-:W-:-:S04]  /*15800*/  LOP3.LUT R6, R6, 0xfffffffe, RZ, 0xc0, !PT ;  /* 0xfffffffe06067812 */ /* 0x000fc800078ec0ff */
[----:B------:R-:W-:-:S04]  /*15810*/  IADD3 R5, R5, -R6, RZ ;  /* 0x8000000605057210 */ /* 0x000fc80007ffe0ff */
[----:B------:R-:W-:-:S04]  /*15820*/  SHF.L.U32 R5, R5, 0x1f, RZ ;  /* 0x0000001f05057819 */ /* 0x000fc800000006ff */
[----:B------:R-:W0:Y:S02]  /*15830*/  SYNCS.PHASECHK.TRANS64.TRYWAIT P0, [R22+URZ+0x28820], R5 ;  /* 0x02882005160075a7 */ /* 0x000e24000800017f */
[----:B0-----:R-:W-:Y:S05]  /*15840*/  @!P0 BRA `(.L_x_7210) ;  /* 0x0000006c00b88947 */ /* 0x001fea0003800000 */
.L_x_7400:
[----:B------:R-:W-:Y:S05]  /*15850*/  BSYNC B1 ;  /* 0x0000000000017941 */ /* 0x000fea0003800000 */
.L_x_7209:
[----:B------:R-:W-:Y:S04]  /*15860*/  BSSY B1, `(.L_x_7211) ;  /* 0x000006e000017945 */ /* 0x000fe80003800000 */
[----:B------:R-:W-:Y:S05]  /*15870*/  @!P6 BRA `(.L_x_7212) ;  /* 0x0000000400b0e947 */ /* 0x000fea0003800000 */
[----:B0-----:R-:W-:Y:S01]  /*15880*/  IMAD R5, R27, 0x8, R22 ;  /* 0x000000081b057824 */ /* 0x001fe200078e0216 */
[----:B------:R-:W-:Y:S01]  /*15890*/  SHF.L.U32 R6, R29, 0x1f, RZ ;  /* 0x0000001f1d067819 */ /* 0x000fe200000006ff */
[----:B------:R-:W0:Y:S01]  /*158a0*/  S2R R7, SR_TID.X ;  /* 0x0000000000077919 */ /* 0x000e220000002100 */
[----:B------:R-:W-:Y:S02]  /*158b0*/  BSSY B2, `(.L_x_7213) ;  /* 0x0000005000027945 */ /* 0x000fe40003800000 */
[----:B------:R-:W1:Y:S01]  /*158c0*/  SYNCS.PHASECHK.TRANS64.TRYWAIT P0, [R5+URZ+0x288a0], R6 ;  /* 0x0288a006050075a7 */ /* 0x000e62000800017f */
[----:B0-----:R-:W-:-:S04]  /*158d0*/  LOP3.LUT R7, R7, 0x7f, RZ, 0xc0, !PT ;  /* 0x0000007f07077812 */ /* 0x001fc800078ec0ff */
[----:B------:R-:W-:Y:S01]  /*158e0*/  ISETP.NE.AND P1, PT, R7, RZ, PT ;  /* 0x000000ff0700720c */ /* 0x000fe20003f25270 */
[----:B-1----:R-:W-:-:S12]  /*158f0*/  @!P0 BRA `(.L_x_7214) ;  /* 0x0000006c00a08947 */ /* 0x002fd80003800000 */
.L_x_7401:
[----:B------:R-:W-:Y:S05]  /*15900*/  BSYNC B2 ;  /* 0x0000000000027941 */ /* 0x000fea0003800000 */
.L_x_7213:
[----:B------:R-:W-:Y:S04]  /*15910*/  BSSY B2, `(.L_x_7215) ;  /* 0x0000009000027945 */ /* 0x000fe80003800000 */
[----:B------:R-:W-:Y:S05]  /*15920*/  @P1 BRA `(.L_x_7216) ;  /* 0x00000000001c1947 */ /* 0x000fea0003800000 */
[----:B------:R-:W1:Y:S01]  /*15930*/  S2R R8, SR_TID.X ;  /* 0x0000000000087919 */ /* 0x000e620000002100 */
[----:B------:R-:W-:-:S04]  /*15940*/  IMAD.MOV.U32 R7, RZ, RZ, 0x8000 ;  /* 0x00008000ff077424 */ /* 0x000fc800078e00ff */
[----:B------:R2:W-:Y:S01]  /*15950*/  SYNCS.ARRIVE.TRANS64 RZ, [R5+URZ+0x28890], R7 ;  /* 0x0288900705ff79a7 */ /* 0x0005e2000800003f */
[----:B-1----:R-:W-:-:S04]  /*15960*/  LOP3.LUT R8, R8, 0x1f, RZ, 0xc0, !PT ;  /* 0x0000001f08087812 */ /* 0x002fc800078ec0ff */
[----:B------:R-:W-:-:S13]  /*15970*/  ISETP.NE.AND P0, PT, R8, RZ, PT ;  /* 0x000000ff0800720c */ /* 0x000fda0003f05270 */
[----:B--2---:R-:W-:Y:S05]  /*15980*/  @!P0 BRA `(.L_x_7216) ;  /* 0x0000000000048947 */ /* 0x004fea0003800000 */
[----:B------:R-:W-:Y:S01]  /*15990*/  BPT.TRAP 0x1 ;  /* 0x000000040000795c */ /* 0x000fe20000300000 */
.L_x_7216:
[----:B------:R-:W-:Y:S05]  /*159a0*/  BSYNC B2 ;  /* 0x0000000000027941 */ /* 0x000fea0003800000 */
.L_x_7215:
[----:B------:R-:W-:Y:S01]  /*159b0*/  IMAD.MOV.U32 R12, RZ, RZ, RZ ;  /* 0x000000ffff0c7224 */ /* 0x000fe200078e00ff */
[----:B------:R-:W-:Y:S01]  /*159c0*/  UIADD3 UR4, UP0, UR40, 0x570, URZ ;  /* 0x0000057028047890 */ /* 0x000fe2000ff1e03f */
[----:B------:R-:W-:Y:S01]  /*159d0*/  IMAD R7, R3, 0x80, R0 ;  /* 0x0000008003077824 */ /* 0x000fe200078e0200 */
[----:B------:R-:W-:Y:S01]  /*159e0*/  PLOP3.LUT P0, PT, PT, PT, PT, 0x80, 0x0 ;  /* 0x000000000000781c */ /* 0x000fe20003f0f070 */
[----:B------:R-:W-:Y:S01]  /*159f0*/  IMAD R8, R27, 0x8000, R22 ;  /* 0x000080001b087824 */ /* 0x000fe200078e0216 */
[----:B------:R-:W-:Y:S01]  /*15a00*/  R2UR UR10, R12 ;  /* 0x000000000c0a72ca */ /* 0x000fe200000e0000 */
[----:B------:R-:W-:Y:S01]  /*15a10*/  VIADD R7, R7, 0xffffff80 ;  /* 0xffffff8007077836 */ /* 0x000fe20000000000 */
[----:B------:R-:W-:Y:S01]  /*15a20*/  IADD3 R10, R5, 0x28890, RZ ;  /* 0x00028890050a7810 */ /* 0x000fe20007ffe0ff */
[----:B------:R-:W-:Y:S01]  /*15a30*/  IMAD.SHL.U32 R9, R27, 0x4000, RZ ;  /* 0x000040001b097824 */ /* 0x000fe200078e00ff */
[----:B------:R-:W-:Y:S01]  /*15a40*/  UIADD3.X UR5, URZ, UR41, URZ, UP0, !UPT ;  /* 0x000000293f057290 */ /* 0x000fe200087fe43f */
[----:B------:R-:W-:Y:S01]  /*15a50*/  VIADD R11, R8, 0x18400 ;  /* 0x00018400080b7836 */ /* 0x000fe20000000000 */
[----:B------:R-:W-:Y:S01]  /*15a60*/  UMOV UR6, 0x0 ;  /* 0x0000000000067882 */ /* 0x000fe20000000000 */
[----:B------:R-:W-:-:S09]  /*15a70*/  UMOV UR7, 0x12f00000 ;  /* 0x12f0000000077882 */ /* 0x000fd20000000000 */
.L_x_7217:
        /* <DEDUP_REMOVED lines=10> */
[----:B------:R-:W-:Y:S01]  /*15b20*/  IMAD.MOV.U32 R13, RZ, RZ, 0x40 ;  /* 0x00000040ff0d7424 */ /* 0x000fe200078e00ff */
[----:B------:R-:W-:Y:S01]  /*15b30*/  PLOP3.LUT P0, PT, PT, PT, PT, 0x80, 0x0 ;  /* 0x000000000000781c */ /* 0x000fe20003f0f070 */
[----:B------:R-:W-:Y:S01]  /*15b40*/  VIADD R8, R8, 0x1c400 ;  /* 0x0001c40008087836 */ /* 0x000fe20000000000 */
[----:B------:R-:W-:Y:S01]  /*15b50*/  UMOV UR6, 0x0 ;  /* 0x0000000000067882 */ /* 0x000fe20000000000 */
[----:B------:R-:W-:Y:S01]  /*15b60*/  UMOV UR7, 0x12f00000 ;  /* 0x12f0000000077882 */ /* 0x000fe20000000000 */
[----:B------:R-:W-:-:S15]  /*15b70*/  R2UR UR10, R13 ;  /* 0x000000000d0a72ca */ /* 0x000fde00000e0000 */
.L_x_7218:
        /* <DEDUP_REMOVED lines=10> */
[----:B------:R-:W1:Y:S01]  /*15c20*/  SYNCS.PHASECHK.TRANS64.TRYWAIT P0, [R5+URZ+0x288c0], R6 ;  /* 0x0288c006050075a7 */ /* 0x000e62000800017f */
[----:B------:R-:W-:Y:S04]  /*15c30*/  BSSY B2, `(.L_x_7219) ;  /* 0x0000002000027945 */ /* 0x000fe80003800000 */
[----:B-1----:R-:W-:Y:S05]  /*15c40*/  @!P0 BRA `(.L_x_7220) ;  /* 0x0000006800e08947 */ /* 0x002fea0003800000 */
.L_x_7402:
[----:B------:R-:W-:Y:S05]  /*15c50*/  BSYNC B2 ;  /* 0x0000000000027941 */ /* 0x000fea0003800000 */
.L_x_7219:
[----:B------:R-:W-:Y:S01]  /*15c60*/  BSSY B2, `(.L_x_7221) ;  /* 0x000000b000027945 */ /* 0x000fe20003800000 */
[----:B------:R-:W-:Y:S02]  /*15c70*/  IMAD.MOV.U32 R10, RZ, RZ, 0x0 ;  /* 0x00000000ff0a7424 */ /* 0x000fe400078e00ff */
[----:B------:R-:W-:Y:S01]  /*15c80*/  IMAD.MOV.U32 R11, RZ, RZ, 0x12f00000 ;  /* 0x12f00000ff0b7424 */ /* 0x000fe200078e00ff */
[----:B------:R-:W-:Y:S06]  /*15c90*/  @P1 BRA `(.L_x_7222) ;  /* 0x00000000001c1947 */ /* 0x000fec0003800000 */
[----:B------:R-:W2:Y:S01]  /*15ca0*/  S2R R8, SR_TID.X ;  /* 0x0000000000087919 */ /* 0x000ea20000002100 */
[----:B01----:R-:W-:-:S04]  /*15cb0*/  IMAD.MOV.U32 R6, RZ, RZ, 0x8000 ;  /* 0x00008000ff067424 */ /* 0x003fc800078e00ff */
[----:B------:R3:W-:Y:S01]  /*15cc0*/  SYNCS.ARRIVE.TRANS64 RZ, [R5+URZ+0x288b0], R6 ;  /* 0x0288b00605ff79a7 */ /* 0x0007e2000800003f */
[----:B--2---:R-:W-:-:S04]  /*15cd0*/  LOP3.LUT R8, R8, 0x1f, RZ, 0xc0, !PT ;  /* 0x0000001f08087812 */ /* 0x004fc800078ec0ff */
[----:B------:R-:W-:-:S13]  /*15ce0*/  ISETP.NE.AND P0, PT, R8, RZ, PT ;  /* 0x000000ff0800720c */ /* 0x000fda0003f05270 */
[----:B---3--:R-:W-:Y:S05]  /*15cf0*/  @!P0 BRA `(.L_x_7222) ;  /* 0x0000000000048947 */ /* 0x008fea0003800000 */
[----:B------:R-:W-:Y:S01]  /*15d00*/  BPT.TRAP 0x1 ;  /* 0x000000040000795c */ /* 0x000fe20000300000 */
.L_x_7222:
[----:B------:R-:W-:Y:S05]  /*15d10*/  BSYNC B2 ;  /* 0x0000000000027941 */ /* 0x000fea0003800000 */
.L_x_7221:
[----:B------:R-:W-:Y:S01]  /*15d20*/  R2UR UR10, R12 ;  /* 0x000000000c0a72ca */ /* 0x000fe200000e0000 */
[----:B------:R-:W-:Y:S01]  /*15d30*/  IMAD R9, R9, 0x2, R22 ;  /* 0x0000000209097824 */ /* 0x000fe200078e0216 */
[----:B------:R-:W-:Y:S01]  /*15d40*/  R2UR UR6, R10 ;  /* 0x000000000a0672ca */ /* 0x000fe200000e0000 */
[----:B------:R-:W-:Y:S01]  /*15d50*/  UIADD3 UR4, UP0, UR40, 0x670, URZ ;  /* 0x0000067028047890 */ /* 0x000fe2000ff1e03f */
[----:B------:R-:W-:Y:S01]  /*15d60*/  R2UR UR7, R11 ;  /* 0x000000000b0772ca */ /* 0x000fe200000e0000 */
[----:B01----:R-:W-:Y:S01]  /*15d70*/  VIADD R6, R9, 0x400 ;  /* 0x0000040009067836 */ /* 0x003fe20000000000 */
[----:B------:R-:W-:Y:S01]  /*15d80*/  PLOP3.LUT P0, PT, PT, PT, PT, 0x80, 0x0 ;  /* 0x000000000000781c */ /* 0x000fe20003f0f070 */
[----:B------:R-:W-:Y:S01]  /*15d90*/  UIADD3.X UR5, URZ, UR41, URZ, UP0, !UPT ;  /* 0x000000293f057290 */ /* 0x000fe200087fe43f */
[----:B------:R-:W-:-:S11]  /*15da0*/  IADD3 R5, R5, 0x288b0, RZ ;  /* 0x000288b005057810 */ /* 0x000fd60007ffe0ff */
.L_x_7223:
        /* <DEDUP_REMOVED lines=15> */
.L_x_7224:
        /* <DEDUP_REMOVED lines=10> */
.L_x_7212:
[----:B------:R-:W-:Y:S05]  /*15f40*/  BSYNC B1 ;  /* 0x0000000000017941 */ /* 0x000fea0003800000 */
.L_x_7211:
        /* <DEDUP_REMOVED lines=9> */
.L_x_7239:
        /* <DEDUP_REMOVED lines=11> */
.L_x_7403:
[----:B------:R-:W-:Y:S05]  /*16090*/  BSYNC B2 ;  /* 0x0000000000027941 */ /* 0x000fea0003800000 */
.L_x_7227:
        /* <DEDUP_REMOVED lines=9> */
.L_x_7230:
[----:B------:R-:W-:Y:S05]  /*16130*/  BSYNC B2 ;  /* 0x0000000000027941 */ /* 0x000fea0003800000 */
.L_x_7229:
[----:B------:R-:W-:Y:S01]  /*16140*/  IMAD.MOV.U32 R12, RZ, RZ, RZ ;  /* 0x000000ffff0c7224 */ /* 0x000fe200078e00ff */
[----:B------:R-:W-:Y:S01]  /*16150*/  LEA R6, R27, R22, 0xf ;  /* 0x000000161b067211 */ /* 0x000fe200078e78ff */
[----:B------:R-:W-:Y:S01]  /*16160*/  UIADD3 UR4, UP0, UR40, 0x570, URZ ;  /* 0x0000057028047890 */ /* 0x000fe2000ff1e03f */
        /* <DEDUP_REMOVED lines=8> */
.L_x_7231:
        /* <DEDUP_REMOVED lines=16> */
.L_x_7232:
        /* <DEDUP_REMOVED lines=13> */
.L_x_7404:
[----:B------:R-:W-:Y:S05]  /*163c0*/  BSYNC B2 ;  /* 0x0000000000027941 */ /* 0x000fea0003800000 */
.L_x_7233:
[----:B------:R-:W-:Y:S01]  /*163d0*/  BSSY B2, `(.L_x_7235) ;  /* 0x000000b000027945 */ /* 0x000fe20003800000 */
[----:B------:R-:W-:Y:S02]  /*163e0*/  IMAD.MOV.U32 R10, RZ, RZ, 0x0 ;  /* 0x00000000ff0a7424 */ /* 0x000fe400078e00ff */
[----:B------:R-:W-:Y:S01]  /*163f0*/  IMAD.MOV.U32 R11, RZ, RZ, 0x12f00000 ;  /* 0x12f00000ff0b7424 */ /* 0x000fe200078e00ff */
[----:B------:R-:W-:Y:S06]  /*16400*/  @P2 BRA `(.L_x_7236) ;  /* 0x00000000001c2947 */ /* 0x000fec0003800000 */
[----:B------:R-:W2:Y:S01]  /*16410*/  S2R R14, SR_TID.X ;  /* 0x00000000000e7919 */ /* 0x000ea20000002100 */
[----:B------:R-:W-:-:S04]  /*16420*/  MOV R3, 0x8000 ;  /* 0x0000800000037802 */ /* 0x000fc80000000f00 */
[----:B------:R3:W-:Y:S01]  /*16430*/  SYNCS.ARRIVE.TRANS64 RZ, [R8+URZ+0x288b0], R3 ;  /* 0x0288b00308ff79a7 */ /* 0x0007e2000800003f */
[----:B--2---:R-:W-:-:S04]  /*16440*/  LOP3.LUT R14, R14, 0x1f, RZ, 0xc0, !PT ;  /* 0x0000001f0e0e7812 */ /* 0x004fc800078ec0ff */
[----:B------:R-:W-:-:S13]  /*16450*/  ISETP.NE.AND P1, PT, R14, RZ, PT ;  /* 0x000000ff0e00720c */ /* 0x000fda0003f25270 */
[----:B---3--:R-:W-:Y:S05]  /*16460*/  @!P1 BRA `(.L_x_7236) ;  /* 0x0000000000049947 */ /* 0x008fea0003800000 */
[----:B------:R-:W-:Y:S01]  /*16470*/  BPT.TRAP 0x1 ;  /* 0x000000040000795c */ /* 0x000fe20000300000 */
.L_x_7236:
[----:B------:R-:W-:Y:S05]  /*16480*/  BSYNC B2 ;  /* 0x0000000000027941 */ /* 0x000fea0003800000 */
.L_x_7235:
        /* <DEDUP_REMOVED lines=8> */
.L_x_7237:
        /* <DEDUP_REMOVED lines=15> */
.L_x_7238:
        /* <DEDUP_REMOVED lines=10> */
.L_x_7226:
[----:B------:R-:W-:Y:S05]  /*166a0*/  BSYNC B1 ;  /* 0x0000000000017941 */ /* 0x000fea0003800000 */
.L_x_7225:
        /* <DEDUP_REMOVED lines=8> */
.L_x_7205:
[----:B------:R-:W-:Y:S05]  /*16730*/  BSYNC B0 ;  /* 0x0000000000007941 */ /* 0x000fea0003800000 */
.L_x_7204:
[----:B------:R-:W-:Y:S05]  /*16740*/  @!P0 WARPSYNC.ALL ;  /* 0x0000000000008948 */ /* 0x000fea0003800000 */
[----:B------:R-:W-:Y:S01]  /*16750*/  @!P0 BAR.SYNC.DEFER_BLOCKING 0xc, 0x180 ;  /* 0x0306000000008b1d */ /* 0x000fe20000010000 */
[----:B------:R-:W-:-:S05]  /*16760*/  ISETP.GT.AND P0, PT, R37, RZ, PT ;  /* 0x000000ff2500720c */ /* 0x000fca0003f04270 */
[----:B------:R-:W-:Y:S08]  /*16770*/  BSSY B7, `(.L_x_7240) ;  /* 0x0000376000077945 */ /* 0x000ff00003800000 */
        /* <DEDUP_REMOVED lines=18> */
.L_x_7241:
        /* <DEDUP_REMOVED lines=9> */
[----:B0-----:R-:W-:Y:S01]  /*16930*/  MOV R5, UR7 ;  /* 0x0000000700057c02 */ /* 0x001fe20008000f00 */
        /* <DEDUP_REMOVED lines=10> */
.L_x_7244:
[----:B------:R-:W-:Y:S05]  /*169e0*/  BSYNC B6 ;  /* 0x0000000000067941 */ /* 0x000fea0003800000 */
.L_x_7243:
[----:B------:R-:W-:Y:S01]  /*169f0*/  IADD3 R0, R22, 0x400, RZ ;  /* 0x0000040016007810 */ /* 0x000fe20007ffe0ff */
[----:B------:R-:W-:Y:S03]  /*16a00*/  BSSY B6, `(.L_x_7245) ;  /* 0x0000022000067945 */ /* 0x000fe60003800000 */
        /* <DEDUP_REMOVED lines=8> */
[----:B------:R-:W-:Y:S01]  /*16a90*/  MOV R12, 0x1 ;  /* 0x00000001000c7802 */ /* 0x000fe20000000f00 */
[----:B0-----:R-:W-:Y:S02]  /*16aa0*/  IMAD.U32 R5, RZ, RZ, UR7 ;  /* 0x00000007ff057e24 */ /* 0x001fe4000f8e00ff */
[----:B------:R-:W-:Y:S02]  /*16ab0*/  IMAD.U32 R6, RZ, RZ, UR8 ;  /* 0x00000008ff067e24 */ /* 0x000fe4000f8e00ff */
[----:B------:R-:W-:-:S02]  /*16ac0*/  IMAD.U32 R7, RZ, RZ, UR9 ;  /* 0x00000009ff077e24 */ /* 0x000fc4000f8e00ff */
[----:B------:R-:W-:Y:S02]  /*16ad0*/  IMAD.U32 R10, RZ, RZ, UR4 ;  /* 0x00000004ff0a7e24 */ /* 0x000fe4000f8e00ff */
[----:B------:R-:W-:Y:S02]  /*16ae0*/  IMAD.U32 R11, RZ, RZ, UR5 ;  /* 0x00000005ff0b7e24 */ /* 0x000fe4000f8e00ff */
[----:B------:R-:W-:Y:S02]  /*16af0*/  IMAD.MOV.U32 R8, RZ, RZ, 0x70 ;  /* 0x00000070ff087424 */ /* 0x000fe400078e00ff */
[----:B-1----:R-:W-:-:S07]  /*16b00*/  IMAD.MOV.U32 R13, RZ, RZ, RZ ;  /* 0x000000ffff0d7224 */ /* 0x002fce00078e00ff */
[----:B------:R-:W-:-:S07]  /*16b10*/  LEPC R20, `(.L_x_7247) ;  /* 0x000000001014794e */ /* 0x000fce0000000000 */
[----:B--2---:R-:W-:Y:S05]  /*16b20*/  CALL.ABS.NOINC R2 ;  /* 0x0000000002007343 */ /* 0x004fea0003c00000 */
.L_x_7247:
        /* <DEDUP_REMOVED lines=15> */
.L_x_7246:
[----:B------:R-:W-:Y:S05]  /*16c20*/  BSYNC B6 ;  /* 0x0000000000067941 */ /* 0x000fea0003800000 */
.L_x_7245:
[----:B------:R-:W2:Y:S01]  /*16c30*/  LDL R26, [R1+0x20] ;  /* 0x00002000011a7983 */ /* 0x000ea20000100800 */
[----:B------:R-:W-:Y:S01]  /*16c40*/  ULDC.64 UR4, c[0x0][0x9f8] ;  /* 0x00027e0000047ab9 */ /* 0x000fe20000000a00 */
[----:B------:R-:W1:Y:S01]  /*16c50*/  LDC R7, c[0x0][0x430] ;  /* 0x00010c00ff077b82 */ /* 0x000e620000000800 */
[----:B------:R-:W-:Y:S01]  /*16c60*/  ISETP.NE.U32.AND P0, PT, RZ, UR4, PT ;  /* 0x00000004ff007c0c */ /* 0x000fe2000bf05070 */
[----:B------:R-:W0:Y:S03]  /*16c70*/  LDL R21, [R1] ;  /* 0x0000000001157983 */ /* 0x000e260000100800 */
[----:B------:R-:W-:Y:S01]  /*16c80*/  ISETP.NE.AND.EX P0, PT, RZ, UR5, PT, P0 ;  /* 0x00000005ff007c0c */ /* 0x000fe2000bf05300 */
[----:B------:R-:W3:Y:S01]  /*16c90*/  LDL R20, [R1+0x2c] ;  /* 0x00002c0001147983 */ /* 0x000ee20000100800 */
[----:B------:R-:W4:Y:S11]  /*16ca0*/  S2R R35, SR_TID.X ;  /* 0x0000000000237919 */ /* 0x000f360000002100 */
[----:B------:R-:W-:Y:S01]  /*16cb0*/  @P0 IADD3 R2, P1, R23, UR4, RZ ;  /* 0x0000000417020c10 */ /* 0x000fe2000ff3e0ff */
[----:B------:R-:W4:Y:S01]  /*16cc0*/  S2R R0, SR_TID.X ;  /* 0x0000000000007919 */ /* 0x000f220000002100 */
[----:B------:R-:W-:-:S02]  /*16cd0*/  ULDC UR4, c[0x0][0x2f4] ;  /* 0x0000bd0000047ab9 */ /* 0x000fc40000000800 */
[----:B------:R-:W-:-:S05]  /*16ce0*/  @P0 IADD3.X R3, R24, UR5, RZ, P1, !PT ;  /* 0x0000000518030c10 */ /* 0x000fca0008ffe4ff */
[----:B------:R0:W3:Y:S01]  /*16cf0*/  @P0 LDG.E R34, desc[UR38][R2.64] ;  /* 0x0000002602220981 */ /* 0x0000e2000c1e1900 */
[----:B-1----:R-:W-:-:S13]  /*16d00*/  ISETP.NE.AND P1, PT, R7, 0x1, PT ;  /* 0x000000010700780c */ /* 0x002fda0003f25270 */
[----:B------:R-:W1:Y:S01]  /*16d10*/  @P1 LDC R6, c[0x0][0x434] ;  /* 0x00010d00ff061b82 */ /* 0x000e620000000800 */
[----:B----4-:R-:W-:-:S04]  /*16d20*/  LOP3.LUT R35, R35, 0x7f, RZ, 0xc0, !PT ;  /* 0x0000007f23237812 */ /* 0x010fc800078ec0ff */
[----:B------:R-:W-:Y:S01]  /*16d30*/  SHF.R.U32.HI R35, RZ, 0x3, R35 ;  /* 0x00000003ff237819 */ /* 0x000fe20000011623 */
[----:B------:R-:W-:-:S05]  /*16d40*/  IMAD.SHL.U32 R0, R0, 0x10, RZ ;  /* 0x0000001000007824 */ /* 0x000fca00078e00ff */
[----:B------:R-:W-:Y:S02]  /*16d50*/  LOP3.LUT R0, R0, 0x70, RZ, 0xc0, !PT ;  /* 0x0000007000007812 */ /* 0x000fe400078ec0ff */
[----:B------:R-:W-:Y:S01]  /*16d60*/  LOP3.LUT R32, R32, 0xfffffffb, RZ, 0xc0, !PT ;  /* 0xfffffffb20207812 */ /* 0x000fe200078ec0ff */
[----:B------:R-:W-:Y:S01]  /*16d70*/  UMOV UR5, 0xffffffff ;  /* 0xffffffff00057882 */ /* 0x000fe20000000000 */
[----:B--2---:R-:W-:-:S05]  /*16d80*/  LEA.HI.SX32 R26, R26, 0xffffffff, 0x19 ;  /* 0xffffffff1a1a7811 */ /* 0x004fca00078fcaff */
[----:B------:R-:W-:-:S05]  /*16d90*/  IMAD.SHL.U32 R8, R26, 0x80, RZ ;  /* 0x000000801a087824 */ /* 0x000fca00078e00ff */
[----:B------:R-:W-:Y:S02]  /*16da0*/  LOP3.LUT R4, R8, R35, R0, 0xfe, !PT ;  /* 0x0000002308047212 */ /* 0x000fe400078efe00 */
[----:B------:R-:W2:Y:S02]  /*16db0*/  @P1 LDC R0, c[0x0][0x438] ;  /* 0x00010e00ff001b82 */ /* 0x000ea40000000800 */
[C---:B------:R-:W-:Y:S01]  /*16dc0*/  ISETP.GE.AND P0, PT, R4.reuse, R37, PT ;  /* 0x000000250400720c */ /* 0x040fe20003f06270 */
[----:B0-----:R-:W-:-:S04]  /*16dd0*/  IMAD.IADD R5, R4, 0x1, R21 ;  /* 0x0000000104057824 */ /* 0x001fc800078e0215 */
[----:B-1----:R-:W-:-:S08]  /*16de0*/  @P1 IMAD.HI.U32 R6, R5, R6, RZ ;  /* 0x0000000605061227 */ /* 0x002fd000078e00ff */
[----:B------:R-:W0:Y:S01]  /*16df0*/  @!P0 LDC.64 R2, c[0x0][0x428] ;  /* 0x00010a00ff028b82 */ /* 0x000e220000000a00 */
[----:B------:R-:W-:Y:S01]  /*16e00*/  IMAD.MOV.U32 R4, RZ, RZ, R5 ;  /* 0x000000ffff047224 */ /* 0x000fe200078e0005 */
[----:B---3--:R-:W-:Y:S02]  /*16e10*/  SHF.R.S32.HI R9, RZ, 0x1f, R34 ;  /* 0x0000001fff097819 */ /* 0x008fe40000011422 */
[----:B--2---:R-:W-:-:S05]  /*16e20*/  @P1 SHF.R.U32.HI R4, RZ, R0, R6 ;  /* 0x00000000ff041219 */ /* 0x004fca0000011606 */
[----:B------:R-:W-:-:S04]  /*16e30*/  IMAD.MOV R0, RZ, RZ, -R4 ;  /* 0x000000ffff007224 */ /* 0x000fc800078e0a04 */
[----:B------:R-:W-:Y:S01]  /*16e40*/  IMAD R0, R7, R0, R5 ;  /* 0x0000000007007224 */ /* 0x000fe200078e0205 */
[--C-:B------:R-:W-:Y:S01]  /*16e50*/  @!P0 SHF.R.S32.HI R5, RZ, 0x1f, R4.reuse ;  /* 0x0000001fff058819 */ /* 0x100fe20000011404 */
[-C--:B0-----:R-:W-:Y:S02]  /*16e60*/  @!P0 IMAD R6, R9, R2.reuse, RZ ;  /* 0x0000000209068224 */ /* 0x081fe400078e02ff */
[----:B------:R-:W-:-:S04]  /*16e70*/  @!P0 IMAD.WIDE.U32 R4, R34, R2, R4 ;  /* 0x0000000222048225 */ /* 0x000fc800078e0004 */
[----:B------:R-:W-:Y:S02]  /*16e80*/  @!P0 IMAD R6, R34, R3, R6 ;  /* 0x0000000322068224 */ /* 0x000fe400078e0206 */
[----:B------:R-:W0:Y:S03]  /*16e90*/  @!P0 LDC.64 R2, c[0x0][0x418] ;  /* 0x00010600ff028b82 */ /* 0x000e260000000a00 */
[----:B------:R-:W-:Y:S02]  /*16ea0*/  @!P0 IADD3 R6, R5, R6, RZ ;  /* 0x0000000605068210 */ /* 0x000fe40007ffe0ff */
[----:B------:R-:W-:Y:S02]  /*16eb0*/  ISETP.NE.AND P2, PT, R20, 0x3, PT ;  /* 0x000000031400780c */ /* 0x000fe40003f45270 */
[----:B0-----:R-:W-:-:S04]  /*16ec0*/  @!P0 LEA R2, P1, R4, R2, 0x2 ;  /* 0x0000000204028211 */ /* 0x001fc800078210ff */
[----:B------:R-:W-:Y:S01]  /*16ed0*/  @!P0 LEA.HI.X R3, R4, R3, R6, 0x2, P1 ;  /* 0x0000000304038211 */ /* 0x000fe200008f1406 */
[----:B------:R-:W-:-:S06]  /*16ee0*/  IMAD.MOV.U32 R4, RZ, RZ, RZ ;  /* 0x000000ffff047224 */ /* 0x000fcc00078e00ff */
[----:B------:R0:W5:Y:S01]  /*16ef0*/  @!P0 LDG.E R4, desc[UR38][R2.64] ;  /* 0x0000002602048981 */ /* 0x000162000c1e1900 */
[----:B------:R-:W-:Y:S02]  /*16f00*/  ISETP.GE.AND P0, PT, R31, UR4, PT ;  /* 0x000000041f007c0c */ /* 0x000fe4000bf06270 */
[----:B------:R-:W-:Y:S01]  /*16f10*/  @P2 LOP3.LUT R32, R32, 0x4, RZ, 0xfc, !PT ;  /* 0x0000000420202812 */ /* 0x000fe200078efcff */
[----:B------:R0:W-:Y:S03]  /*16f20*/  STL [R1+0x4], R9 ;  /* 0x0000040901007387 */ /* 0x0001e60000100800 */
[----:B------:R-:W-:-:S07]  /*16f30*/  LOP3.LUT R32, R32, 0xfffffffd, RZ, 0xc0, !PT ;  /* 0xfffffffd20207812 */ /* 0x000fce00078ec0ff */
[----:B------:R-:W-:Y:S02]  /*16f40*/  @P0 LOP3.LUT R32, R32, 0x2, RZ, 0xfc, !PT ;  /* 0x0000000220200812 */ /* 0x000fe400078efcff */
[----:B------:R-:W-:Y:S02]  /*16f50*/  ISETP.GE.AND P0, PT, R30, UR4, PT ;  /* 0x000000041e007c0c */ /* 0x000fe4000bf06270 */
[----:B------:R-:W-:-:S11]  /*16f60*/  LOP3.LUT R32, R32, 0xfffffffe, RZ, 0xc0, !PT ;  /* 0xfffffffe20207812 */ /* 0x000fd600078ec0ff */
[----:B------:R-:W-:Y:S01]  /*16f70*/  @P0 LOP3.LUT R32, R32, 0x1, RZ, 0xfc, !PT ;  /* 0x0000000120200812 */ /* 0x000fe200078efcff */
[----:B0-----:R-:W-:Y:S06]  /*16f80*/  BRA.DIV UR5, `(.L_x_7248) ;  /* 0x0000005a054c7947 */ /* 0x001fec000b800000 */
.L_x_7407:
[----:B------:R-:W-:Y:S01]  /*16f90*/  SHF.R.S32.HI R35, RZ, 0x1f, R18 ;  /* 0x0000001fff237819 */ /* 0x000fe20000011412 */
[----:B------:R-:W-:Y:S06]  /*16fa0*/  @!P2 BRA `(.L_x_7249) ;  /* 0x000000000004a947 */ /* 0x000fec0003800000 */
[----:B------:R-:W-:Y:S01]  /*16fb0*/  BPT.TRAP 0x1 ;  /* 0x000000040000795c */ /* 0x000fe20000300000 */
.L_x_7249:
[----:B------:R-:W-:Y:S01]  /*16fc0*/  SHF.R.S32.HI R5, RZ, 0x1f, R0 ;  /* 0x0000001fff057819 */ /* 0x000fe20000011400 */
[----:B------:R-:W-:Y:S01]  /*16fd0*/  ULDC.64 UR4, c[0x0][0x328] ;  /* 0x0000ca0000047ab9 */ /* 0x000fe20000000a00 */
[----:B------:R-:W-:Y:S01]  /*16fe0*/  BSSY B0, `(.L_x_7250) ;  /* 0x0000017000007945 */ /* 0x000fe20003800000 */
[----:B------:R-:W-:-:S04]  /*16ff0*/  IMAD.WIDE.U32 R2, R0, UR4, RZ ;  /* 0x0000000400027c25 */ /* 0x000fc8000f8e00ff */
[----:B------:R-:W-:-:S04]  /*17000*/  IMAD R6, R5, UR4, RZ ;  /* 0x0000000405067c24 */ /* 0x000fc8000f8e02ff */
[----:B------:R-:W-:Y:S01]  /*17010*/  IMAD R6, R0, UR5, R6 ;  /* 0x0000000500067c24 */ /* 0x000fe2000f8e0206 */
        /* <DEDUP_REMOVED lines=19> */
.L_x_7408:
[----:B------:R-:W-:Y:S05]  /*17150*/  BSYNC B0 ;  /* 0x0000000000007941 */ /* 0x000fea0003800000 */
.L_x_7250:
        /* <DEDUP_REMOVED lines=18> */
[----:B-1----:R-:W-:Y:S01]  /*17280*/  LOP3.LUT R9, R9, 0x7f, RZ, 0xc0, !PT ;  /* 0x0000007f09097812 */ /* 0x002fe200078ec0ff */
[----:B------:R-:W-:Y:S01]  /*17290*/  IMAD R5, R25, 0x4000, R36 ;  /* 0x0000400019057824 */ /* 0x000fe200078e0224 */
[----:B------:R-:W-:Y:S01]  /*172a0*/  LEA R4, P0, R2, UR4, 0x1 ;  /* 0x0000000402047c11 */ /* 0x000fe2000f8008ff */
[----:B------:R-:W-:Y:S01]  /*172b0*/  UMOV UR4, 0xffffffff ;  /* 0xffffffff00047882 */ /* 0x000fe20000000000 */
[----:B------:R-:W-:Y:S02]  /*172c0*/  SHF.R.U32.HI R9, RZ, 0x3, R9 ;  /* 0x00000003ff097819 */ /* 0x000fe40000011609 */
[----:B------:R-:W-:Y:S02]  /*172d0*/  IADD3 R0, R3, R0, RZ ;  /* 0x0000000003007210 */ /* 0x000fe40007ffe0ff */
[----:B------:R-:W-:-:S02]  /*172e0*/  IADD3 R6, -R9, R37, -R8 ;  /* 0x0000002509067210 */ /* 0x000fc40007ffe908 */
[----:B------:R-:W-:Y:S02]  /*172f0*/  LEA.HI.X R0, R2, UR5, R0, 0x1, P0 ;  /* 0x0000000502007c11 */ /* 0x000fe400080f0c00 */
[----:B------:R-:W-:Y:S01]  /*17300*/  ISETP.GE.AND P0, PT, R6, 0x1, PT ;  /* 0x000000010600780c */ /* 0x000fe20003f06270 */
[----:B------:R-:W-:-:S12]  /*17310*/  BRA.DIV UR4, `(.L_x_7252) ;  /* 0x0000005604b07947 */ /* 0x000fd8000b800000 */
[----:B------:R-:W0:Y:S01]  /*17320*/  SHFL.IDX PT, R3, R4, RZ, 0x181f ;  /* 0x00181fff04037589 */ /* 0x000e2200000e0000 */
[----:B------:R-:W-:-:S03]  /*17330*/  @P0 IMAD R8, R5, 0x2, R22 ;  /* 0x0000000205080824 */ /* 0x000fc600078e0216 */
[----:B------:R-:W1:Y:S01]  /*17340*/  SHFL.IDX PT, R2, R0, RZ, 0x181f ;  /* 0x00181fff00027589 */ /* 0x000e6200000e0000 */
[----:B0-----:R-:W-:-:S05]  /*17350*/  @P0 LEA R3, P1, R31, R3, 0x1 ;  /* 0x000000031f030211 */ /* 0x001fca00078208ff */
[----:B-1----:R-:W-:-:S05]  /*17360*/  @P0 IMAD.X R2, RZ, RZ, R2, P1 ;  /* 0x000000ffff020224 */ /* 0x002fca00008e0602 */
[----:B------:R-:W-:-:S04]  /*17370*/  @P0 LOP3.LUT R3, R3, R2, RZ, 0x3c, !PT ;  /* 0x0000000203030212 */ /* 0x000fc800078e3cff */
[----:B------:R-:W-:-:S04]  /*17380*/  @P0 LOP3.LUT R2, R3, R2, RZ, 0x3c, !PT ;  /* 0x0000000203020212 */ /* 0x000fc800078e3cff */
[----:B------:R-:W-:-:S05]  /*17390*/  @P0 LOP3.LUT R3, R3, R2, RZ, 0x3c, !PT ;  /* 0x0000000203030212 */ /* 0x000fca00078e3cff */
[----:B------:R-:W-:Y:S01]  /*173a0*/  @!PT LDS RZ, [RZ] ;  /* 0x00000000fffff984 */ /* 0x000fe20000000800 */
        /* <DEDUP_REMOVED lines=68> */
[----:B------:R0:W-:Y:S04]  /*177f0*/  @P0 LDGSTS.E.BYPASS.LTC128B.128 [R8+0x1f400], desc[UR38][R2.64+0x80], !P2 ;  /* 0x1f40008002080fae */ /* 0x0001e8000d101d66 */
[----:B0-2---:R0:W1:Y:S02]  /*17800*/  SHFL.IDX PT, R2, R4, 0x7, 0x181f ;  /* 0x00f81f0004027f89 */ /* 0x00506400000e0000 */
.L_x_7426:
[----:B------:R-:W-:-:S13]  /*17810*/  ISETP.GE.AND P0, PT, R6, 0x71, PT ;  /* 0x000000710600780c */ /* 0x000fda0003f06270 */
[----:B-1----:R-:W-:Y:S01]  /*17820*/  @P0 LEA R2, P1, R31, R2, 0x1 ;  /* 0x000000021f020211 */ /* 0x002fe200078208ff */
[----:B------:R-:W-:-:S03]  /*17830*/  @P0 IMAD R5, R5, 0x2, R22 ;  /* 0x0000000205050824 */ /* 0x000fc600078e0216 */
[----:B------:R-:W-:-:S05]  /*17840*/  @P0 IADD3.X R3, RZ, R0, RZ, P1, !PT ;  /* 0x00000000ff030210 */ /* 0x000fca0000ffe4ff */
[----:B------:R-:W-:Y:S01]  /*17850*/  @!PT LDS RZ, [RZ] ;  /* 0x00000000fffff984 */ /* 0x000fe20000000800 */
[----:B------:R-:W-:Y:S01]  /*17860*/  @!PT LDS RZ, [RZ] ;  /* 0x00000000fffff984 */ /* 0x000fe20000000800 */
[----:B------:R-:W-:Y:S01]  /*17870*/  @!PT LDS RZ, [RZ] ;  /* 0x00000000fffff984 */ /* 0x000fe20000000800 */
[----:B------:R1:W-:Y:S04]  /*17880*/  @P0 LDGSTS.E.BYPASS.LTC128B.128 [R5+0x1bc00], desc[UR38][R2.64], !P3 ;  /* 0x1bc0000002050fae */ /* 0x0003e8000d901d66 */
[----:B------:R1:W-:Y:S01]  /*17890*/  @P0 LDGSTS.E.BYPASS.LTC128B.128 [R5+0x1fc00], desc[UR38][R2.64+0x80], !P2 ;  /* 0x1fc0008002050fae */ /* 0x0003e2000d101d66 */
[----:B------:R-:W-:Y:S01]  /*178a0*/  PLOP3.LUT P0, PT, PT, PT, PT, 0x80, 0x0 ;  /* 0x000000000000781c */ /* 0x000fe20003f0f070 */
[----:B------:R-:W-:-:S12]  /*178b0*/  NOP ;  /* 0x0000000000007918 */ /* 0x000fd80000000000 */
.L_x_7253:
        /* <DEDUP_REMOVED lines=11> */
.L_x_7254:
[----:B-1----:R1:W5:Y:S01]  /*17970*/  LDL.LU R3, [R1+0x10] ;  /* 0x0000100001037983 */ /* 0x0023620000300800 */
[----:B------:R1:W-:Y:S03]  /*17980*/  SYNCS.ARRIVE.TRANS64.A1T0 RZ, [R7+URZ+0x28830], RZ ;  /* 0x028830ff07ff79a7 */ /* 0x0003e6000810003f */
[----:B0-----:R1:W5:Y:S02]  /*17990*/  LDL.LU R4, [R1+0x18] ;  /* 0x0000180001047983 */ /* 0x0013640000300800 */
[----:B------:R-:W-:Y:S05]  /*179a0*/  WARPSYNC.ALL ;  /* 0x0000000000007948 */ /* 0x000fea0003800000 */
[----:B------:R-:W-:Y:S01]  /*179b0*/  ULDC.64 UR4, c[0x0][0x298] ;  /* 0x0000a60000047ab9 */ /* 0x000fe20000000a00 */
[----:B------:R-:W-:Y:S01]  /*179c0*/  ULDC.64 UR6, c[0x0][0xa00] ;  /* 0x0002800000067ab9 */ /* 0x000fe20000000a00 */
[----:B------:R-:W-:Y:S01]  /*179d0*/  VIADD R2, R22, 0x10400 ;  /* 0x0001040016027836 */ /* 0x000fe20000000000 */
[----:B------:R-:W-:Y:S01]  /*179e0*/  BAR.SYNC.DEFER_BLOCKING 0x8, 0x180 ;  /* 0x0206000000007b1d */ /* 0x000fe20000010000 */
[----:B------:R-:W-:-:S03]  /*179f0*/  ISETP.NE.U32.AND P0, PT, RZ, UR6, PT ;  /* 0x00000006ff007c0c */ /* 0x000fc6000bf05070 */
[----:B------:R-:W-:Y:S02]  /*17a00*/  LOP3.LUT P1, RZ, R2, 0x3ff, RZ, 0xc0, !PT ;  /* 0x000003ff02ff7812 */ /* 0x000fe4000782c0ff */
[----:B------:R-:W-:Y:S01]  /*17a10*/  ISETP.NE.AND.EX P0, PT, RZ, UR7, PT, P0 ;  /* 0x00000007ff007c0c */ /* 0x000fe2000bf05300 */
[----:B------:R-:W-:Y:S03]  /*17a20*/  BSSY B6, `(.L_x_7255) ;  /* 0x000001c000067945 */ /* 0x000fe60003800000 */
        /* <DEDUP_REMOVED lines=27> */
.L_x_7256:
[----:B------:R-:W-:Y:S05]  /*17be0*/  BSYNC B6 ;  /* 0x0000000000067941 */ /* 0x000fea0003800000 */
.L_x_7255:
[----:B------:R-:W2:Y:S01]  /*17bf0*/  LDL.LU R20, [R1+0x28] ;  /* 0x0000280001147983 */ /* 0x000ea20000300800 */
[----:B------:R-:W-:Y:S01]  /*17c00*/  ULDC.64 UR4, c[0x0][0x2d8] ;  /* 0x0000b60000047ab9 */ /* 0x000fe20000000a00 */
[----:B------:R-:W3:Y:S01]  /*17c10*/  LDC R8, c[0x0][0x448] ;  /* 0x00011200ff087b82 */ /* 0x000ee20000000800 */
[----:B------:R-:W4:Y:S01]  /*17c20*/  S2R R6, SR_TID.X ;  /* 0x0000000000067919 */ /* 0x000f220000002100 */
[----:B0-----:R-:W-:Y:S01]  /*17c30*/  IMAD.SHL.U32 R4, R17, 0x80, RZ ;  /* 0x0000008011047824 */ /* 0x001fe200078e00ff */
[----:B------:R-:W-:Y:S01]  /*17c40*/  ULDC.64 UR6, c[0x0][0x280] ;  /* 0x0000a00000067ab9 */ /* 0x000fe20000000a00 */
[----:B------:R-:W4:Y:S04]  /*17c50*/  LDL.LU R21, [R1+0x18] ;  /* 0x0000180001157983 */ /* 0x000f280000300800 */
[----:B------:R-:W4:Y:S01]  /*17c60*/  LDL.LU.64 R2, [R1+0x10] ;  /* 0x0000100001027983 */ /* 0x000f220000300a00 */
[----:B------:R-:W-:-:S03]  /*17c70*/  IMAD R0, R35, UR4, RZ ;  /* 0x0000000423007c24 */ /* 0x000fc6000f8e02ff */
[----:B------:R0:W5:Y:S01]  /*17c80*/  LDL R9, [R1+0x8] ;  /* 0x0000080001097983 */ /* 0x0001620000100800 */
[----:B------:R-:W-:Y:S01]  /*17c90*/  IMAD R5, R18, UR5, R0 ;  /* 0x0000000512057c24 */ /* 0x000fe2000f8e0200 */
[----:B---3--:R-:W-:Y:S01]  /*17ca0*/  ISETP.NE.AND P0, PT, R8, 0x1, PT ;  /* 0x000000010800780c */ /* 0x008fe20003f05270 */
[----:B----4-:R-:W-:Y:S02]  /*17cb0*/  IMAD.MOV.U32 R3, RZ, RZ, R21 ;  /* 0x000000ffff037224 */ /* 0x010fe400078e0015 */
[----:B------:R-:W-:Y:S01]  /*17cc0*/  IMAD.WIDE.U32 R2, R18, UR4, R2 ;  /* 0x0000000412027c25 */ /* 0x000fe2000f8e0002 */
[----:B------:R-:W-:-:S03]  /*17cd0*/  ULDC.64 UR4, c[0x0][0x2e0] ;  /* 0x0000b80000047ab9 */ /* 0x000fc60000000a00 */
[----:B--2---:R-:W-:Y:S02]  /*17ce0*/  IMAD R0, R20, UR4, RZ ;  /* 0x0000000414007c24 */ /* 0x004fe4000f8e02ff */
[----:B------:R-:W2:Y:S01]  /*17cf0*/  S2R R20, SR_TID.X ;  /* 0x0000000000147919 */ /* 0x000ea20000002100 */
[----:B------:R-:W-:Y:S02]  /*17d00*/  IMAD.IADD R3, R3, 0x1, R5 ;  /* 0x0000000103037824 */ /* 0x000fe400078e0205 */
[C---:B------:R-:W-:Y:S01]  /*17d10*/  IMAD R0, R33.reuse, UR5, R0 ;  /* 0x0000000521007c24 */ /* 0x040fe2000f8e0200 */
[----:B------:R-:W1:Y:S01]  /*17d20*/  @P0 LDC R5, c[0x0][0x44c] ;  /* 0x00011300ff050b82 */ /* 0x000e620000000800 */
[----:B------:R-:W-:Y:S01]  /*17d30*/  IMAD.WIDE.U32 R2, R33, UR4, R2 ;  /* 0x0000000421027c25 */ /* 0x000fe2000f8e0002 */
[----:B------:R-:W-:Y:S01]  /*17d40*/  SHF.L.U32 R6, R6, 0x4, RZ ;  /* 0x0000000406067819 */ /* 0x000fe200000006ff */
[----:B------:R-:W-:Y:S02]  /*17d50*/  ULDC.64 UR4, c[0x0][0x2d0] ;  /* 0x0000b40000047ab9 */ /* 0x000fe40000000a00 */
[----:B------:R-:W-:-:S03]  /*17d60*/  IMAD.IADD R3, R3, 0x1, R0 ;  /* 0x0000000103037824 */ /* 0x000fc600078e0200 */
[----:B------:R-:W3:Y:S01]  /*17d70*/  @P0 LDC R0, c[0x0][0x450] ;  /* 0x00011400ff000b82 */ /* 0x000ee20000000800 */
[----:B--2---:R-:W-:-:S04]  /*17d80*/  LOP3.LUT R20, R20, 0x7f, RZ, 0xc0, !PT ;  /* 0x0000007f14147812 */ /* 0x004fc800078ec0ff */
[----:B------:R-:W-:Y:S02]  /*17d90*/  SHF.R.U32.HI R10, RZ, 0x3, R20 ;  /* 0x00000003ff0a7819 */ /* 0x000fe40000011614 */
[----:B------:R0:W5:Y:S01]  /*17da0*/  LDL R20, [R1+0x1c] ;  /* 0x00001c0001147983 */ /* 0x0001620000100800 */
[----:B------:R-:W-:-:S04]  /*17db0*/  LOP3.LUT R6, R6, 0x70, RZ, 0xc0, !PT ;  /* 0x0000007006067812 */ /* 0x000fc800078ec0ff */
[----:B------:R-:W-:-:S05]  /*17dc0*/  LOP3.LUT R6, R4, R10, R6, 0xfe, !PT ;  /* 0x0000000a04067212 */ /* 0x000fca00078efe06 */
[----:B-1----:R-:W-:-:S04]  /*17dd0*/  @P0 IMAD.HI.U32 R7, R6, R5, RZ ;  /* 0x0000000506070227 */ /* 0x002fc800078e00ff */
[----:B------:R-:W-:Y:S01]  /*17de0*/  IMAD.MOV.U32 R5, RZ, RZ, R6 ;  /* 0x000000ffff057224 */ /* 0x000fe200078e0006 */
[----:B---3--:R-:W-:-:S05]  /*17df0*/  @P0 SHF.R.U32.HI R5, RZ, R0, R7 ;  /* 0x00000000ff050219 */ /* 0x008fca0000011607 */
[----:B------:R-:W-:-:S04]  /*17e00*/  IMAD.MOV R0, RZ, RZ, -R5 ;  /* 0x000000ffff007224 */ /* 0x000fc800078e0a05 */
[----:B------:R-:W-:Y:S01]  /*17e10*/  IMAD R0, R8, R0, R6 ;  /* 0x0000000008007224 */ /* 0x000fe200078e0206 */
[----:B------:R-:W-:Y:S01]  /*17e20*/  SHF.R.S32.HI R6, RZ, 0x1f, R5 ;  /* 0x0000001fff067819 */ /* 0x000fe20000011405 */
[----:B------:R-:W-:-:S04]  /*17e30*/  IMAD.WIDE.U32 R2, R5, UR4, R2 ;  /* 0x0000000405027c25 */ /* 0x000fc8000f8e0002 */
[----:B------:R-:W-:-:S04]  /*17e40*/  IMAD R6, R6, UR4, RZ ;  /* 0x0000000406067c24 */ /* 0x000fc8000f8e02ff */
[----:B------:R-:W-:Y:S01]  /*17e50*/  IMAD R5, R5, UR5, R6 ;  /* 0x0000000505057c24 */ /* 0x000fe2000f8e0206 */
[----:B------:R-:W-:-:S03]  /*17e60*/  ULDC.64 UR4, c[0x0][0x2c8] ;  /* 0x0000b20000047ab9 */ /* 0x000fc60000000a00 */
[----:B------:R-:W-:Y:S01]  /*17e70*/  IMAD.IADD R3, R3, 0x1, R5 ;  /* 0x0000000103037824 */ /* 0x000fe200078e0205 */
[----:B------:R-:W-:-:S05]  /*17e80*/  SHF.R.S32.HI R5, RZ, 0x1f, R0 ;  /* 0x0000001fff057819 */ /* 0x000fca0000011400 */
[----:B------:R-:W-:Y:S02]  /*17e90*/  IMAD R5, R5, UR4, RZ ;  /* 0x0000000405057c24 */ /* 0x000fe4000f8e02ff */
[----:B------:R-:W-:Y:S01]  /*17ea0*/  IMAD.WIDE.U32 R2, R0, UR4, R2 ;  /* 0x0000000400027c25 */ /* 0x000fe2000f8e0002 */
[----:B------:R-:W-:-:S03]  /*17eb0*/  ULDC UR4, c[0x0][0x2b8] ;  /* 0x0000ae0000047ab9 */ /* 0x000fc60000000800 */
[----:B------:R-:W-:Y:S01]  /*17ec0*/  IMAD R5, R0, UR5, R5 ;  /* 0x0000000500057c24 */ /* 0x000fe2000f8e0205 */
[----:B------:R-:W-:-:S03]  /*17ed0*/  LEA R0, P2, R2, UR6, 0x1 ;  /* 0x0000000602007c11 */ /* 0x000fc6000f8408ff */
[----:B------:R-:W-:Y:S01]  /*17ee0*/  IMAD.IADD R5, R3, 0x1, R5 ;  /* 0x0000000103057824 */ /* 0x000fe200078e0205 */
[----:B------:R-:W-:Y:S02]  /*17ef0*/  ISETP.GE.AND P0, PT, R31, UR4, PT ;  /* 0x000000041f007c0c */ /* 0x000fe4000bf06270 */
[----:B------:R-:W-:Y:S01]  /*17f00*/  ISETP.GE.AND P1, PT, R30, UR4, PT ;  /* 0x000000041e007c0c */ /* 0x000fe2000bf26270 */
[----:B------:R-:W-:Y:S01]  /*17f10*/  UMOV UR4, 0xffffffff ;  /* 0xffffffff00047882 */ /* 0x000fe20000000000 */
[----:B------:R-:W-:Y:S02]  /*17f20*/  LEA.HI.X R5, R2, UR7, R5, 0x1, P2 ;  /* 0x0000000702057c11 */ /* 0x000fe400090f0c05 */
[----:B0-----:R-:W-:Y:S09]  /*17f30*/  BRA.DIV UR4, `(.L_x_7257) ;  /* 0x0000005604747947 */ /* 0x001ff2000b800000 */
[----:B------:R-:W0:Y:S01]  /*17f40*/  SHFL.IDX PT, R14, R0, RZ, 0x181f ;  /* 0x00181fff000e7589 */ /* 0x000e2200000e0000 */
[----:B-----5:R-:W-:Y:S02]  /*17f50*/  IMAD R6, R20, R8, RZ ;  /* 0x0000000814067224 */ /* 0x020fe400078e02ff */
[----:B------:R-:W-:Y:S01]  /*17f60*/  IMAD.IADD R4, R10, 0x1, R4 ;  /* 0x000000010a047824 */ /* 0x000fe200078e0204 */
        /* <DEDUP_REMOVED lines=65> */
[----:B------:R1:W2:Y:S01]  /*18380*/  SHFL.IDX PT, R14, R0, 0x7, 0x181f ;  /* 0x00f81f00000e7f89 */ /* 0x0002a200000e0000 */
[----:B------:R-:W-:-:S05]  /*18390*/  @!P3 MOV R3, R7 ;  /* 0x000000070003b202 */ /* 0x000fca0000000f00 */
[----:B------:R1:W-:Y:S04]  /*183a0*/  @!P3 LDGSTS.E.BYPASS.LTC128B.128 [R9+0x13400], desc[UR38][R2.64], !P0 ;  /* 0x134000000209bfae */ /* 0x0003e8000c101d66 */
[----:B0-----:R1:W-:Y:S02]  /*183b0*/  @!P3 LDGSTS.E.BYPASS.LTC128B.128 [R9+0x17400], desc[UR38][R2.64+0x80], !P1 ;  /* 0x174000800209bfae */ /* 0x0013e4000c901d66 */
.L_x_7443:
        /* <DEDUP_REMOVED lines=11> */
.L_x_7259:
[----:B------:R-:W-:Y:S05]  /*18470*/  BSYNC B0 ;  /* 0x0000000000007941 */ /* 0x000fea0003800000 */
.L_x_7258:
[----:B------:R-:W-:Y:S01]  /*18480*/  NOP ;  /* 0x0000000000007918 */ /* 0x000fe20000000000 */
[----:B------:R-:W-:-:S13]  /*18490*/  PLOP3.LUT P0, PT, PT, PT, PT, 0x80, 0x0 ;  /* 0x000000000000781c */ /* 0x000fda0003f0f070 */
.L_x_7260:
        /* <DEDUP_REMOVED lines=16> */
[----:B------:R-:W-:Y:S01]  /*185a0*/  ISETP.GE.AND P1, PT, R37, 0x81, PT ;  /* 0x000000812500780c */ /* 0x000fe20003f26270 */
[----:B------:R-:W1:Y:S02]  /*185b0*/  SYNCS.PHASECHK.TRANS64.TRYWAIT P0, [R22+URZ+0x28820], R3 ;  /* 0x02882003160075a7 */ /* 0x000e64000800017f */
[----:B01----:R-:W-:Y:S10]  /*185c0*/  @!P0 BRA `(.L_x_7262) ;  /* 0x0000005800508947 */ /* 0x003ff40003800000 */
.L_x_7444:
[----:B------:R-:W-:Y:S05]  /*185d0*/  BSYNC B0 ;  /* 0x0000000000007941 */ /* 0x000fea0003800000 */
.L_x_7261:
        /* <DEDUP_REMOVED lines=10> */
.L_x_7277:
[----:B------:R-:W3:Y:S01]  /*18680*/  LDL R9, [R1] ;  /* 0x0000000001097983 */ /* 0x000ee20000100800 */
[----:B------:R-:W1:Y:S03]  /*18690*/  LDC R0, c[0x0][0x430] ;  /* 0x00010c00ff007b82 */ /* 0x000e660000000800 */
[----:B------:R-:W4:Y:S01]  /*186a0*/  LDL R5, [R1+0x4] ;  /* 0x0000040001057983 */ /* 0x000f220000100800 */
[----:B------:R-:W5:Y:S01]  /*186b0*/  S2R R2, SR_TID.X ;  /* 0x0000000000027919 */ /* 0x000f620000002100 */
[----:B------:R-:W2:Y:S02]  /*186c0*/  S2R R4, SR_TID.X ;  /* 0x0000000000047919 */ /* 0x000ea40000002100 */
[----:B------:R-:W4:Y:S01]  /*186d0*/  LDL R7, [R1+0x2c] ;  /* 0x00002c0001077983 */ /* 0x000f220000100800 */
[----:B------:R-:W-:Y:S05]  /*186e0*/  YIELD ;  /* 0x0000000000007946 */ /* 0x000fea0003800000 */
[----:B------:R-:W-:Y:S01]  /*186f0*/  ULDC.64 UR4, c[0x0][0x428] ;  /* 0x00010a0000047ab9 */ /* 0x000fe20000000a00 */
[----:B-1----:R-:W-:-:S13]  /*18700*/  ISETP.NE.AND P0, PT, R0, 0x1, PT ;  /* 0x000000010000780c */ /* 0x002fda0003f05270 */
[----:B0-----:R-:W0:Y:S01]  /*18710*/  @P0 LDC R3, c[0x0][0x434] ;  /* 0x00010d00ff030b82 */ /* 0x001e220000000800 */
[----:B-----5:R-:W-:-:S04]  /*18720*/  LOP3.LUT R2, R2, 0x7f, RZ, 0xc0, !PT ;  /* 0x0000007f02027812 */ /* 0x020fc800078ec0ff */
[----:B------:R-:W-:-:S03]  /*18730*/  SHF.R.U32.HI R2, RZ, 0x3, R2 ;  /* 0x00000003ff027819 */ /* 0x000fc60000011602 */
[----:B------:R-:W1:Y:S01]  /*18740*/  @P0 LDC R8, c[0x0][0x438] ;  /* 0x00010e00ff080b82 */ /* 0x000e620000000800 */
[----:B--2---:R-:W-:Y:S01]  /*18750*/  SHF.L.U32 R4, R4, 0x4, RZ ;  /* 0x0000000404047819 */ /* 0x004fe200000006ff */
[----:B------:R-:W-:-:S03]  /*18760*/  IMAD R2, R6, 0x80, R2 ;  /* 0x0000008006027824 */ /* 0x000fc600078e0202 */
[----:B------:R-:W-:-:S04]  /*18770*/  LOP3.LUT R4, R4, 0x70, RZ, 0xc0, !PT ;  /* 0x0000007004047812 */ /* 0x000fc800078ec0ff */
[----:B---3--:R-:W-:Y:S01]  /*18780*/  IADD3 R4, R4, R2, R9 ;  /* 0x0000000204047210 */ /* 0x008fe20007ffe009 */
[----:B----4-:R-:W-:-:S04]  /*18790*/  IMAD R5, R5, UR4, RZ ;  /* 0x0000000405057c24 */ /* 0x010fc8000f8e02ff */
[----:B0-----:R-:W-:-:S04]  /*187a0*/  @P0 IMAD.HI.U32 R3, R4, R3, RZ ;  /* 0x0000000304030227 */ /* 0x001fc800078e00ff */
[----:B------:R-:W-:Y:S01]  /*187b0*/  IMAD.MOV.U32 R2, RZ, RZ, R4 ;  /* 0x000000ffff027224 */ /* 0x000fe200078e0004 */
[----:B-1----:R-:W-:Y:S01]  /*187c0*/  @P0 SHF.R.U32.HI R2, RZ, R8, R3 ;  /* 0x00000008ff020219 */ /* 0x002fe20000011603 */
[----:B------:R-:W-:-:S04]  /*187d0*/  IMAD R5, R34, UR5, R5 ;  /* 0x0000000522057c24 */ /* 0x000fc8000f8e0205 */
[----:B------:R-:W-:-:S04]  /*187e0*/  IMAD.MOV R3, RZ, RZ, -R2 ;  /* 0x000000ffff037224 */ /* 0x000fc800078e0a02 */
[----:B------:R-:W-:Y:S01]  /*187f0*/  IMAD R0, R0, R3, R4 ;  /* 0x0000000300007224 */ /* 0x000fe200078e0204 */
[----:B------:R-:W-:-:S03]  /*18800*/  SHF.R.S32.HI R3, RZ, 0x1f, R2 ;  /* 0x0000001fff037819 */ /* 0x000fc60000011402 */
[----:B------:R-:W-:Y:S01]  /*18810*/  IMAD.WIDE.U32 R2, R34, UR4, R2 ;  /* 0x0000000422027c25 */ /* 0x000fe2000f8e0002 */
[----:B------:R-:W-:-:S03]  /*18820*/  ULDC.64 UR4, c[0x0][0x418] ;  /* 0x0001060000047ab9 */ /* 0x000fc60000000a00 */
[----:B------:R-:W-:Y:S01]  /*18830*/  IMAD.IADD R3, R5, 0x1, R3 ;  /* 0x0000000105037824 */ /* 0x000fe200078e0203 */
[----:B------:R-:W-:-:S04]  /*18840*/  LEA R4, P0, R2, UR4, 0x2 ;  /* 0x0000000402047c11 */ /* 0x000fc8000f8010ff */
[----:B------:R-:W-:-:S05]  /*18850*/  LEA.HI.X R5, R2, UR5, R3, 0x2, P0 ;  /* 0x0000000502057c11 */ /* 0x000fca00080f1403 */
[----:B------:R-:W2:Y:S01]  /*18860*/  LDG.E R4, desc[UR38][R4.64] ;  /* 0x0000002604047981 */ /* 0x000ea2000c1e1900 */
[----:B------:R-:W-:Y:S01]  /*18870*/  ISETP.NE.AND P3, PT, R7, 0x3, PT ;  /* 0x000000030700780c */ /* 0x000fe20003f65270 */
[----:B------:R-:W-:Y:S02]  /*18880*/  VIADD R25, R10, 0x1 ;  /* 0x000000010a197836 */ /* 0x000fe40000000000 */
[----:B------:R-:W-:-:S03]  /*18890*/  IMAD.MOV.U32 R26, RZ, RZ, R6 ;  /* 0x000000ffff1a7224 */ /* 0x000fc600078e0006 */
[----:B------:R-:W-:-:S04]  /*188a0*/  ISETP.NE.AND P0, PT, R25, 0x2, PT ;  /* 0x000000021900780c */ /* 0x000fc80003f05270 */
[----:B------:R-:W-:Y:S02]  /*188b0*/  SEL R28, RZ, 0x1, P0 ;  /* 0x00000001ff1c7807 */ /* 0x000fe40000000000 */
[----:B------:R-:W-:Y:S02]  /*188c0*/  SEL R25, R25, RZ, P0 ;  /* 0x000000ff19197207 */ /* 0x000fe40000000000 */
[----:B------:R-:W-:Y:S02]  /*188d0*/  LOP3.LUT R28, R17, R28, RZ, 0x3c, !PT ;  /* 0x0000001c111c7212 */ /* 0x000fe400078e3cff */
[----:B--2---:R-:W-:Y:S01]  /*188e0*/  SHF.R.S32.HI R21, RZ, 0x1f, R4 ;  /* 0x0000001fff157819 */ /* 0x004fe20000011404 */
[----:B------:R-:W-:Y:S06]  /*188f0*/  @!P3 BRA `(.L_x_7265) ;  /* 0x000000000004b947 */ /* 0x000fec0003800000 */
[----:B------:R-:W-:Y:S01]  /*18900*/  BPT.TRAP 0x1 ;  /* 0x000000040000795c */ /* 0x000fe20000300000 */
.L_x_7265:
[----:B------:R-:W-:Y:S01]  /*18910*/  IMAD R6, R25, 0x8, R22 ;  /* 0x0000000819067824 */ /* 0x000fe200078e0216 */
[----:B------:R-:W-:Y:S01]  /*18920*/  SHF.L.U32 R3, R28, 0x1f, RZ ;  /* 0x0000001f1c037819 */ /* 0x000fe200000006ff */
[----:B------:R-:W-:Y:S03]  /*18930*/  BSSY B1, `(.L_x_7266) ;  /* 0x0000003000017945 */ /* 0x000fe60003800000 */
[----:B------:R-:W0:Y:S02]  /*18940*/  SYNCS.PHASECHK.TRANS64.TRYWAIT P0, [R6+URZ+0x28840], R3 ;  /* 0x02884003060075a7 */ /* 0x000e24000800017f */
[----:B0-----:R-:W-:Y:S05]  /*18950*/  @!P0 BRA `(.L_x_7267) ;  /* 0x0000005400808947 */ /* 0x001fea0003800000 */
.L_x_7445:
[----:B------:R-:W-:Y:S05]  /*18960*/  BSYNC B1 ;  /* 0x0000000000017941 */ /* 0x000fea0003800000 */
.L_x_7266:
[----:B------:R-:W-:Y:S01]  /*18970*/  SHF.R.S32.HI R20, RZ, 0x1f, R0 ;  /* 0x0000001fff147819 */ /* 0x000fe20000011400 */
[----:B------:R-:W-:Y:S01]  /*18980*/  ULDC.64 UR4, c[0x0][0x300] ;  /* 0x0000c00000047ab9 */ /* 0x000fe20000000a00 */
[----:B------:R-:W-:Y:S01]  /*18990*/  LOP3.LUT P4, RZ, R32, 0x2, RZ, 0xc0, !PT ;  /* 0x0000000220ff7812 */ /* 0x000fe2000788c0ff */
[----:B0-----:R-:W-:Y:S01]  /*189a0*/  IMAD.WIDE.U32 R2, R0, UR4, RZ ;  /* 0x0000000400027c25 */ /* 0x001fe2000f8e00ff */
[----:B------:R-:W-:-:S03]  /*189b0*/  LOP3.LUT P3, RZ, R32, 0x1, RZ, 0xc0, !PT ;  /* 0x0000000120ff7812 */ /* 0x000fc6000786c0ff */
[----:B------:R-:W-:Y:S02]  /*189c0*/  IMAD R5, R20, UR4, RZ ;  /* 0x0000000414057c24 */ /* 0x000fe4000f8e02ff */
[----:B------:R-:W-:Y:S02]  /*189d0*/  IMAD R8, R25, 0x4000, R36 ;  /* 0x0000400019087824 */ /* 0x000fe400078e0224 */
[----:B------:R-:W-:Y:S01]  /*189e0*/  IMAD R5, R0, UR5, R5 ;  /* 0x0000000500057c24 */ /* 0x000fe2000f8e0205 */
        /* <DEDUP_REMOVED lines=56> */
[----:B------:R-:W1:Y:S04]  /*18d70*/  SHFL.IDX PT, R3, R9, 0x6, 0x181f ;  /* 0x00d81f0009037f89 */ /* 0x000e6800000e0000 */
[----:B------:R-:W2:Y:S01]  /*18d80*/  SHFL.IDX PT, R9, R9, 0x7, 0x181f ;  /* 0x00f81f0009097f89 */ /* 0x000ea200000e0000 */
[----:B0-----:R-:W-:-:S05]  /*18d90*/  IADD3 R2, P0, R2, R5, RZ ;  /* 0x0000000502027210 */ /* 0x001fca0007f1e0ff */
[----:B-1----:R-:W-:-:S05]  /*18da0*/  IMAD.X R3, RZ, RZ, R3, P0 ;  /* 0x000000ffff037224 */ /* 0x002fca00000e0603 */
[----:B------:R-:W-:Y:S04]  /*18db0*/  LDGSTS.E.BYPASS.LTC128B.128 [R8+0x1b400], desc[UR38][R2.64], !P4 ;  /* 0x1b40000002087fae */ /* 0x000fe8000e101d66 */
[----:B------:R0:W-:Y:S04]  /*18dc0*/  LDGSTS.E.BYPASS.LTC128B.128 [R8+0x1f400], desc[UR38][R2.64+0x80], !P3 ;  /* 0x1f40008002087fae */ /* 0x0001e8000d901d66 */
[----:B0-2---:R0:W1:Y:S02]  /*18dd0*/  SHFL.IDX PT, R2, R7, 0x7, 0x181f ;  /* 0x00f81f0007027f89 */ /* 0x00506400000e0000 */
.L_x_7463:
        /* <DEDUP_REMOVED lines=9> */
.L_x_7269:
        /* <DEDUP_REMOVED lines=11> */
.L_x_7270:
[----:B------:R1:W-:Y:S01]  /*18f20*/  SYNCS.ARRIVE.TRANS64.A1T0 RZ, [R6+URZ+0x28830], RZ ;  /* 0x028830ff06ff79a7 */ /* 0x0003e2000810003f */
[----:B------:R-:W-:Y:S05]  /*18f30*/  @!P4 BRA `(.L_x_7271) ;  /* 0x000000000004c947 */ /* 0x000fea0003800000 */
[----:B------:R-:W-:Y:S01]  /*18f40*/  BPT.TRAP 0x1 ;  /* 0x000000040000795c */ /* 0x000fe20000300000 */
.L_x_7271:
[----:B------:R-:W-:Y:S01]  /*18f50*/  SHF.L.U32 R2, R17, 0x1f, RZ ;  /* 0x0000001f11027819 */ /* 0x000fe200000006ff */
[----:B-1----:R-:W-:Y:S01]  /*18f60*/  IMAD R6, R10, 0x8, R22 ;  /* 0x000000080a067824 */ /* 0x002fe200078e0216 */
[----:B------:R-:W-:Y:S03]  /*18f70*/  BSSY B1, `(.L_x_7272) ;  /* 0x0000003000017945 */ /* 0x000fe60003800000 */
[----:B------:R-:W1:Y:S02]  /*18f80*/  SYNCS.PHASECHK.TRANS64.TRYWAIT P0, [R6+URZ+0x28860], R2 ;  /* 0x02886002060075a7 */ /* 0x000e64000800017f */
[----:B-1----:R-:W-:Y:S05]  /*18f90*/  @!P0 BRA `(.L_x_7273) ;  /* 0x0000005800508947 */ /* 0x002fea0003800000 */
.L_x_7464:
[----:B------:R-:W-:Y:S05]  /*18fa0*/  BSYNC B1 ;  /* 0x0000000000017941 */ /* 0x000fea0003800000 */
.L_x_7272:
[----:B------:R-:W2:Y:S01]  /*18fb0*/  S2R R3, SR_TID.X ;  /* 0x0000000000037919 */ /* 0x000ea20000002100 */
[----:B------:R-:W-:Y:S01]  /*18fc0*/  IMAD R8, R33, -0x80, R37 ;  /* 0xffffff8021087824 */ /* 0x000fe200078e0225 */
[----:B------:R-:W-:Y:S01]  /*18fd0*/  UMOV UR4, 0xffffffff ;  /* 0xffffffff00047882 */ /* 0x000fe20000000000 */
[----:B0-----:R-:W-:Y:S01]  /*18fe0*/  IMAD R7, R10, 0x4000, R36 ;  /* 0x000040000a077824 */ /* 0x001fe200078e0224 */
[----:B--2---:R-:W-:-:S04]  /*18ff0*/  LOP3.LUT R3, R3, 0x7f, RZ, 0xc0, !PT ;  /* 0x0000007f03037812 */ /* 0x004fc800078ec0ff */
[----:B------:R-:W-:-:S04]  /*19000*/  SHF.R.U32.HI R3, RZ, 0x3, R3 ;  /* 0x00000003ff037819 */ /* 0x000fc80000011603 */
[----:B------:R-:W-:Y:S01]  /*19010*/  IADD3 R8, -R3, R8, RZ ;  /* 0x0000000803087210 */ /* 0x000fe20007ffe1ff */
        /* <DEDUP_REMOVED lines=52> */
[----:B------:R-:W1:Y:S04]  /*19360*/  SHFL.IDX PT, R3, R24, 0x6, 0x181f ;  /* 0x00d81f0018037f89 */ /* 0x000e6800000e0000 */
[----:B------:R-:W2:Y:S01]  /*19370*/  SHFL.IDX PT, R24, R24, 0x7, 0x181f ;  /* 0x00f81f0018187f89 */ /* 0x000ea200000e0000 */
[----:B0-----:R-:W-:-:S04]  /*19380*/  IADD3 R2, P0, R2, R5, RZ ;  /* 0x0000000502027210 */ /* 0x001fc80007f1e0ff */
[----:B-1----:R-:W-:Y:S02]  /*19390*/  IADD3.X R3, RZ, R3, RZ, P0, !PT ;  /* 0x00000003ff037210 */ /* 0x002fe400007fe4ff */
[----:B------:R-:W-:-:S13]  /*193a0*/  ISETP.LT.OR P0, PT, R8, 0x61, P2 ;  /* 0x000000610800780c */ /* 0x000fda0001701670 */
[----:B------:R1:W-:Y:S01]  /*193b0*/  LDGSTS.E.BYPASS.LTC128B.128 [R7+0x3400], desc[UR38][R2.64], !P0 ;  /* 0x0340000002077fae */ /* 0x0003e2000c101d66 */
[----:B------:R-:W-:-:S13]  /*193c0*/  ISETP.LT.OR P0, PT, R8, 0x61, P1 ;  /* 0x000000610800780c */ /* 0x000fda0000f01670 */
[----:B--2---:R1:W-:Y:S02]  /*193d0*/  LDGSTS.E.BYPASS.LTC128B.128 [R7+0x7400], desc[UR38][R2.64+0x80], !P0 ;  /* 0x0740008002077fae */ /* 0x0043e4000c101d66 */
.L_x_7482:
        /* <DEDUP_REMOVED lines=13> */
[----:B------:R-:W-:Y:S01]  /*194b0*/  ULDC.64 UR4, c[0x0][0x338] ;  /* 0x0000ce0000047ab9 */ /* 0x000fe20000000a00 */
[----:B------:R-:W-:Y:S02]  /*194c0*/  NOP ;  /* 0x0000000000007918 */ /* 0x000fe40000000000 */
        /* <DEDUP_REMOVED lines=14> */
.L_x_7275:
        /* <DEDUP_REMOVED lines=11> */
.L_x_7276:
[C---:B------:R-:W-:Y:S01]  /*19660*/  ISETP.GT.AND P0, PT, R26.reuse, RZ, PT ;  /* 0x000000ff1a00720c */ /* 0x040fe20003f04270 */
[----:B------:R0:W-:Y:S01]  /*19670*/  SYNCS.ARRIVE.TRANS64.A1T0 RZ, [R6+URZ+0x28850], RZ ;  /* 0x028850ff06ff79a7 */ /* 0x0001e2000810003f */
[----:B------:R-:W-:Y:S01]  /*19680*/  IMAD.MOV.U32 R17, RZ, RZ, R28 ;  /* 0x000000ffff117224 */ /* 0x000fe200078e001c */
[----:B------:R-:W-:Y:S01]  /*19690*/  MOV R33, R26 ;  /* 0x0000001a00217202 */ /* 0x000fe20000000f00 */
[----:B------:R-:W-:Y:S02]  /*196a0*/  IMAD.MOV.U32 R10, RZ, RZ, R25 ;  /* 0x000000ffff0a7224 */ /* 0x000fe400078e0019 */
[----:B0-----:R-:W-:-:S07]  /*196b0*/  VIADD R6, R26, 0xffffffff ;  /* 0xffffffff1a067836 */ /* 0x001fce0000000000 */
[----:B------:R-:W-:Y:S05]  /*196c0*/  @P0 BRA `(.L_x_7277) ;  /* 0xffffffec00ec0947 */ /* 0x000fea000383ffff */
.L_x_7264:
[----:B------:R-:W-:Y:S05]  /*196d0*/  BSYNC B0 ;  /* 0x0000000000007941 */ /* 0x000fea0003800000 */
.L_x_7263:
        /* <DEDUP_REMOVED lines=17> */
.L_x_7279:
[----:B------:R-:W-:Y:S05]  /*197f0*/  BSYNC B0 ;  /* 0x0000000000007941 */ /* 0x000fea0003800000 */
.L_x_7278:
[----:B------:R-:W3:Y:S02]  /*19800*/  LDL R0, [R1+0x2c] ;  /* 0x00002c0001007983 */ /* 0x000ee40000100800 */
[----:B---3--:R-:W-:-:S13]  /*19810*/  ISETP.NE.AND P0, PT, R0, 0x3, PT ;  /* 0x000000030000780c */ /* 0x008fda0003f05270 */
[----:B------:R-:W-:Y:S05]  /*19820*/  @!P0 BRA `(.L_x_7280) ;  /* 0x0000000000048947 */ /* 0x000fea0003800000 */
[----:B------:R-:W-:Y:S01]  /*19830*/  BPT.TRAP 0x1 ;  /* 0x000000040000795c */ /* 0x000fe20000300000 */
.L_x_7280:
[----:B------:R-:W-:Y:S01]  /*19840*/  IMAD R0, R25, 0x8, R22 ;  /* 0x0000000819007824 */ /* 0x000fe200078e0216 */
[----:B0-----:R-:W-:Y:S01]  /*19850*/  SHF.L.U32 R3, R28, 0x1f, RZ ;  /* 0x0000001f1c037819 */ /* 0x001fe200000006ff */
[----:B------:R-:W-:Y:S01]  /*19860*/  BSSY B0, `(.L_x_7281) ;  /* 0x0000004000007945 */ /* 0x000fe20003800000 */
[----:B------:R-:W-:Y:S02]  /*19870*/  IMAD R6, R26, -0x80, R37 ;  /* 0xffffff801a067824 */ /* 0x000fe400078e0225 */
[----:B------:R-:W0:Y:S02]  /*19880*/  SYNCS.PHASECHK.TRANS64.TRYWAIT P0, [R0+URZ+0x28860], R3 ;  /* 0x02886003000075a7 */ /* 0x000e24000800017f */
[----:B0-----:R-:W-:Y:S05]  /*19890*/  @!P0 BRA `(.L_x_7282) ;  /* 0x0000005800ac8947 */ /* 0x001fea0003800000 */
.L_x_7483:
[----:B------:R-:W-:Y:S05]  /*198a0*/  BSYNC B0 ;  /* 0x0000000000007941 */ /* 0x000fea0003800000 */
.L_x_7281:
        /* <DEDUP_REMOVED lines=20> */
[----:B------:R-:W1:Y:S02]  /*199f0*/  SHFL.IDX PT, R14, R23, 0x2, 0x181f ;  /* 0x00581f00170e7f89 */ /* 0x000e6400000e0000 */
[----:B0-----:R-:W-:-:S05]  /*19a00*/  IMAD.X R3, RZ, RZ, R3, P4 ;  /* 0x000000ffff037224 */ /* 0x001fca00020e0603 */
        /* <DEDUP_REMOVED lines=13> */
[----:B------:R-:W0:Y:S02]  /*19ae0*/  SHFL.IDX PT, R14, R23, 0x3, 0x181f ;  /* 0x00781f00170e7f89 */ /* 0x000e2400000e0000 */
[----:B------:R-:W-:Y:S02]  /*19af0*/  IADD3.X R3, RZ, R8, RZ, P4, !PT ;  /* 0x00000008ff037210 */ /* 0x000fe400027fe4ff */
        /* <DEDUP_REMOVED lines=23> */
[----:B------:R0:W0:Y:S02]  /*19c70*/  SHFL.IDX PT, R14, R23, 0x7, 0x181f ;  /* 0x00f81f00170e7f89 */ /* 0x00002400000e0000 */
[----:B--2---:R-:W-:-:S05]  /*19c80*/  IMAD.X R3, RZ, RZ, R7, P4 ;  /* 0x000000ffff037224 */ /* 0x004fca00020e0607 */
        /* <DEDUP_REMOVED lines=8> */
.L_x_7501:
        /* <DEDUP_REMOVED lines=11> */
.L_x_7284:
        /* <DEDUP_REMOVED lines=11> */
.L_x_7285:
[----:B------:R0:W-:Y:S01]  /*19e70*/  SYNCS.ARRIVE.TRANS64.A1T0 RZ, [R0+URZ+0x28850], RZ ;  /* 0x028850ff00ff79a7 */ /* 0x0001e2000810003f */
[----:B------:R-:W-:-:S05]  /*19e80*/  VIADD R25, R25, 0x1 ;  /* 0x0000000119197836 */ /* 0x000fca0000000000 */
[----:B------:R-:W-:-:S04]  /*19e90*/  ISETP.NE.AND P0, PT, R25, 0x2, PT ;  /* 0x000000021900780c */ /* 0x000fc80003f05270 */
[----:B------:R-:W-:Y:S02]  /*19ea0*/  SEL R3, RZ, 0x1, P0 ;  /* 0x00000001ff037807 */ /* 0x000fe40000000000 */
[----:B------:R-:W-:Y:S02]  /*19eb0*/  SEL R25, R25, RZ, P0 ;  /* 0x000000ff19197207 */ /* 0x000fe40000000000 */
[----:B0-----:R-:W-:-:S07]  /*19ec0*/  LOP3.LUT R28, R28, R3, RZ, 0x3c, !PT ;  /* 0x000000031c1c7212 */ /* 0x001fce00078e3cff */
.L_x_7242:
[----:B------:R-:W-:Y:S05]  /*19ed0*/  BSYNC B7 ;  /* 0x0000000000077941 */ /* 0x000fea0003800000 */
.L_x_7240:
        /* <DEDUP_REMOVED lines=8> */
[----:B------:R2:W3:Y:S01]  /*19f60*/  LDS.128 R16, [R22+0x288d0] ;  /* 0x0288d00016107984 */ /* 0x0004e20000000c00 */
[----:B------:R-:W-:Y:S06]  /*19f70*/  BAR.ARV 0x4, 0x180 ;  /* 0x0106000000007b1d */ /* 0x000fec0000002000 */
[----:B------:R-:W-:Y:S05]  /*19f80*/  BRA `(.L_x_7287) ;  /* 0x0000000800407947 */ /* 0x000fea0003800000 */
.L_x_7286:
[----:B------:R-:W1:Y:S01]  /*19f90*/  S2R R8, SR_TID.X ;  /* 0x0000000000087919 */ /* 0x000e620000002100 */
[----:B------:R-:W-:Y:S01]  /*19fa0*/  UMOV UR4, 0xffffffff ;  /* 0xffffffff00047882 */ /* 0x000fe20000000000 */
[----:B-1----:R-:W-:-:S04]  /*19fb0*/  LOP3.LUT R8, R8, 0x1f, RZ, 0xc0, !PT ;  /* 0x0000001f08087812 */ /* 0x002fc800078ec0ff */
[----:B------:R-:W-:Y:S01]  /*19fc0*/  ISETP.NE.AND P0, PT, R8, 0x1f, PT ;  /* 0x0000001f0800780c */ /* 0x000fe20003f05270 */
[----:B------:R-:W-:-:S12]  /*19fd0*/  BRA.DIV UR4, `(.L_x_7288) ;  /* 0x0000005e046c7947 */ /* 0x000fd8000b800000 */
[----:B0-----:R-:W-:Y:S01]  /*19fe0*/  IADD3 R5, R19, R8, RZ ;  /* 0x0000000813057210 */ /* 0x001fe20007ffe0ff */
[----:B------:R-:W-:-:S03]  /*19ff0*/  ULDC UR4, c[0x0][0xc3c] ;  /* 0x00030f0000047ab9 */ /* 0x000fc60000000800 */
        /* <DEDUP_REMOVED lines=29> */
.L_x_7511:
[----:B------:R-:W-:Y:S02]  /*1a1d0*/  ULDC UR4, c[0x0][0xc38] ;  /* 0x00030e0000047ab9 */ /* 0x000fe40000000800 */
[----:B------:R-:W-:-:S05]  /*1a1e0*/  MOV R7, UR4 ;  /* 0x0000000400077c02 */ /* 0x000fca0008000f00 */
[----:B-1----:R-:W-:-:S04]  /*1a1f0*/  IMAD R3, R14, R7, RZ ;  /* 0x000000070e037224 */ /* 0x002fc800078e02ff */
[----:B------:R-:W-:-:S05]  /*1a200*/  IMAD.IADD R6, R0, 0x1, R3 ;  /* 0x0000000100067824 */ /* 0x000fca00078e0203 */
[----:B------:R-:W-:-:S13]  /*1a210*/  ISETP.GT.AND P6, PT, R6, R5, PT ;  /* 0x000000050600720c */ /* 0x000fda0003fc4270 */
[----:B------:R-:W-:Y:S05]  /*1a220*/  @P6 BRA `(.L_x_7289) ;  /* 0x00000000009c6947 */ /* 0x000fea0003800000 */
.L_x_7294:
        /* <DEDUP_REMOVED lines=14> */
.L_x_7292:
[----:B------:R-:W-:Y:S05]  /*1a310*/  BSYNC B0 ;  /* 0x0000000000007941 */ /* 0x000fea0003800000 */
.L_x_7291:
        /* <DEDUP_REMOVED lines=17> */
[----:B------:R0:W1:Y:S02]  /*1a430*/  SHFL.IDX PT, R14, R2, 0x1f, 0x1f ;  /* 0x03e01f00020e7f89 */ /* 0x00006400000e0000 */
.L_x_7519:
[----:B------:R-:W-:Y:S02]  /*1a440*/  ULDC UR4, c[0x0][0xc38] ;  /* 0x00030e0000047ab9 */ /* 0x000fe40000000800 */
[----:B------:R-:W-:-:S04]  /*1a450*/  IMAD.U32 R7, RZ, RZ, UR4 ;  /* 0x00000004ff077e24 */ /* 0x000fc8000f8e00ff */
[----:B-1----:R-:W-:-:S04]  /*1a460*/  IMAD R3, R14, R7, RZ ;  /* 0x000000070e037224 */ /* 0x002fc800078e02ff */
[----:B------:R-:W-:-:S05]  /*1a470*/  IMAD.IADD R6, R3, 0x1, R6 ;  /* 0x0000000103067824 */ /* 0x000fca00078e0206 */
[----:B------:R-:W-:-:S13]  /*1a480*/  ISETP.GT.AND P6, PT, R6, R5, PT ;  /* 0x000000050600720c */ /* 0x000fda0003fc4270 */
[----:B------:R-:W-:Y:S05]  /*1a490*/  @!P6 BRA `(.L_x_7294) ;  /* 0xfffffffc0064e947 */ /* 0x000fea000383ffff */
.L_x_7289:
        /* <DEDUP_REMOVED lines=8> */
.L_x_7523:
[----:B------:R-:W-:Y:S01]  /*1a520*/  ISETP.NE.AND P0, PT, R3, RZ, PT ;  /* 0x000000ff0300720c */ /* 0x000fe20003f05270 */
[----:B------:R-:W-:-:S12]  /*1a530*/  IMAD.MOV.U32 R14, RZ, RZ, RZ ;  /* 0x000000ffff0e7224 */ /* 0x000fd800078e00ff */
[----:B------:R-:W-:Y:S05]  /*1a540*/  @!P0 BRA `(.L_x_7296) ;  /* 0x0000000000108947 */ /* 0x000fea0003800000 */
[----:B------:R-:W-:Y:S01]  /*1a550*/  UMOV UR4, 0xffffffff ;  /* 0xffffffff00047882 */ /* 0x000fe20000000000 */
[----:B------:R-:W-:Y:S02]  /*1a560*/  VIADD R12, R0, 0xffffffff ;  /* 0xffffffff000c7836 */ /* 0x000fe40000000000 */
[----:B------:R-:W-:Y:S05]  /*1a570*/  BRA.DIV UR4, `(.L_x_7297) ;  /* 0x00000062042c7947 */ /* 0x000fea000b800000 */
[----:B------:R3:W4:Y:S02]  /*1a580*/  SHFL.IDX PT, R14, R2, R12, 0x1f ;  /* 0x00001f0c020e7589 */ /* 0x00072400000e0000 */
.L_x_7296:
[----:B--2---:R-:W-:Y:S01]  /*1a590*/  IABS R8, R4 ;  /* 0x0000000400087213 */ /* 0x004fe20000000000 */
[----:B----4-:R-:W-:Y:S02]  /*1a5a0*/  IMAD R16, R14, R7, R6 ;  /* 0x000000070e107224 */ /* 0x010fe400078e0206 */
[----:B------:R-:W-:Y:S01]  /*1a5b0*/  IMAD.IADD R19, R0, 0x1, R19 ;  /* 0x0000000100137824 */ /* 0x000fe200078e0213 */
[----:B------:R-:W2:Y:S08]  /*1a5c0*/  I2F.RP R9, R8 ;  /* 0x0000000800097306 */ /* 0x000eb00000209400 */
[----:B--2---:R-:W0:Y:S02]  /*1a5d0*/  MUFU.RCP R9, R9 ;  /* 0x0000000900097308 */ /* 0x004e240000001000 */
[----:B0--3--:R-:W-:-:S06]  /*1a5e0*/  VIADD R2, R9, 0xffffffe ;  /* 0x0ffffffe09027836 */ /* 0x009fcc0000000000 */
        /* <DEDUP_REMOVED lines=25> */
.L_x_7290:
[----:B------:R-:W-:Y:S01]  /*1a780*/  UMOV UR4, URZ ;  /* 0x0000003f00047c82 */ /* 0x000fe20008000000 */
[----:B------:R-:W-:Y:S01]  /*1a790*/  UMOV UR5, URZ ;  /* 0x0000003f00057c82 */ /* 0x000fe20008000000 */
[----:B------:R-:W-:Y:S01]  /*1a7a0*/  ULDC UR6, c[0x0][0xc3c] ;  /* 0x00030f0000067ab9 */ /* 0x000fe20000000800 */
[----:B------:R-:W-:Y:S02]  /*1a7b0*/  IMAD.MOV.U32 R16, RZ, RZ, R5 ;  /* 0x000000ffff107224 */ /* 0x000fe400078e0005 */
[----:B------:R-:W-:Y:S02]  /*1a7c0*/  IMAD.U32 R17, RZ, RZ, UR4 ;  /* 0x00000004ff117e24 */ /* 0x000fe4000f8e00ff */
[----:B------:R-:W-:Y:S02]  /*1a7d0*/  IMAD.U32 R18, RZ, RZ, UR5 ;  /* 0x00000005ff127e24 */ /* 0x000fe4000f8e00ff */
[----:B------:R-:W-:-:S07]  /*1a7e0*/  IMAD.U32 R19, RZ, RZ, UR6 ;  /* 0x00000006ff137e24 */ /* 0x000fce000f8e00ff */
.L_x_7298:
        /* <DEDUP_REMOVED lines=10> */
.L_x_7287:
[----:B------:R-:W-:Y:S02]  /*1a890*/  ULDC UR4, c[0x0][0xc3c] ;  /* 0x00030f0000047ab9 */ /* 0x000fe40000000800 */
[----:B---3--:R-:W-:-:S13]  /*1a8a0*/  ISETP.GE.AND P0, PT, R19, UR4, PT ;  /* 0x0000000413007c0c */ /* 0x008fda000bf06270 */
[----:B------:R-:W-:Y:S05]  /*1a8b0*/  @!P0 BRA `(.L_x_7299) ;  /* 0xffffffa800048947 */ /* 0x000fea000383ffff */
[----:B------:R-:W-:Y:S05]  /*1a8c0*/  BSYNC B8 ;  /* 0x0000000000087941 */ /* 0x000fea0003800000 */
.L_x_7200:
[----:B------:R-:W3:Y:S01]  /*1a8d0*/  LDL.LU R0, [R1+0x24] ;  /* 0x0000240001007983 */ /* 0x000ee20000300800 */
[----:B------:R-:W-:Y:S01]  /*1a8e0*/  BSSY B0, `(.L_x_7300) ;  /* 0x000000b000007945 */ /* 0x000fe20003800000 */
[----:B------:R-:W4:Y:S01]  /*1a8f0*/  S2R R5, SR_CgaCtaId ;  /* 0x0000000000057919 */ /* 0x000f220000008800 */
[----:B---3--:R-:W-:-:S05]  /*1a900*/  VIADD R0, R0, 0x1 ;  /* 0x0000000100007836 */ /* 0x008fca0000000000 */
[----:B01----:R-:W-:-:S04]  /*1a910*/  LEA.HI R2, R0, R0, RZ, 0x1 ;  /* 0x0000000000027211 */ /* 0x003fc800078f08ff */
[----:B------:R-:W-:Y:S02]  /*1a920*/  LOP3.LUT R3, R2, 0xfffffffe, RZ, 0xc0, !PT ;  /* 0xfffffffe02037812 */ /* 0x000fe400078ec0ff */
[----:B------:R-:W-:Y:S02]  /*1a930*/  MOV R2, 0x400 ;  /* 0x0000040000027802 */ /* 0x000fe40000000f00 */
[----:B------:R-:W-:Y:S02]  /*1a940*/  IADD3 R0, R0, -R3, RZ ;  /* 0x8000000300007210 */ /* 0x000fe40007ffe0ff */
[----:B----4-:R-:W-:Y:S02]  /*1a950*/  LEA R4, R5, R2, 0x18 ;  /* 0x0000000205047211 */ /* 0x010fe400078ec0ff */
[----:B------:R-:W-:-:S04]  /*1a960*/  SHF.L.U32 R0, R0, 0x1f, RZ ;  /* 0x0000001f00007819 */ /* 0x000fc800000006ff */
[----:B------:R-:W0:Y:S02]  /*1a970*/  SYNCS.PHASECHK.TRANS64.TRYWAIT P0, [R4+URZ+0x28820], R0 ;  /* 0x02882000040075a7 */ /* 0x000e24000800017f */
[----:B0-----:R-:W-:Y:S05]  /*1a980*/  @!P0 BRA `(.L_x_7301) ;  /* 0x0000005c004c8947 */ /* 0x001fea0003800000 */
.L_x_7526:
[----:B------:R-:W-:Y:S05]  /*1a990*/  BSYNC B0 ;  /* 0x0000000000007941 */ /* 0x000fea0003800000 */
.L_x_7300:
[----:B------:R-:W-:-:S03]  /*1a9a0*/  UMOV UR4, 0xffffffff ;  /* 0xffffffff00047882 */ /* 0x000fc60000000000 */
[----:B------:R-:W-:Y:S05]  /*1a9b0*/  BRA.DIV UR4, `(.L_x_7302) ;  /* 0x0000005e04547947 */ /* 0x000fea000b800000 */
[----:B0-----:R-:W0:Y:S02]  /*1a9c0*/  S2R R0, SR_TID.X ;  /* 0x0000000000007919 */ /* 0x001e240000002100 */
[----:B0-----:R-:W-:-:S04]  /*1a9d0*/  SHF.R.U32.HI R0, RZ, 0x5, R0 ;  /* 0x00000005ff007819 */ /* 0x001fc80000011600 */
[----:B------:R-:W-:-:S05]  /*1a9e0*/  LOP3.LUT R0, R0, 0x3, RZ, 0xc0, !PT ;  /* 0x0000000300007812 */ /* 0x000fca00078ec0ff */
[----:B------:R0:W1:Y:S02]  /*1a9f0*/  SHFL.IDX PT, R14, R0, RZ, 0x1f ;  /* 0x00001fff000e7589 */ /* 0x00006400000e0000 */
.L_x_7529:
[----:B-1----:R-:W-:-:S13]  /*1aa00*/  ISETP.NE.AND P0, PT, R14, RZ, PT ;  /* 0x000000ff0e00720c */ /* 0x002fda0003f05270 */
[----:B------:R-:W-:Y:S05]  /*1aa10*/  @P0 BRA `(.L_x_6994) ;  /* 0x0000000000880947 */ /* 0x000fea0003800000 */
[----:B------:R-:W-:-:S03]  /*1aa20*/  UMOV UR4, 0xffffffff ;  /* 0xffffffff00047882 */ /* 0x000fc60000000000 */
[----:B------:R-:W-:Y:S05]  /*1aa30*/  BRA.DIV UR4, `(.L_x_7303) ;  /* 0x0000005e04687947 */ /* 0x000fea000b800000 */
[----:B------:R-:W-:-:S13]  /*1aa40*/  ELECT P6, URZ, PT ;  /* 0x00000000003f782f */ /* 0x000fda00038c0000 */
.L_x_7532:
[----:B------:R-:W-:Y:S05]  /*1aa50*/  @!P6 BRA `(.L_x_6994) ;  /* 0x000000000078e947 */ /* 0x000fea0003800000 */
[----:B0-----:R-:W3:Y:S02]  /*1aa60*/  LDL.LU R0, [R1+0xc] ;  /* 0x00000c0001007983 */ /* 0x001ee40000300800 */
[----:B---3--:R-:W-:-:S04]  /*1aa70*/  LOP3.LUT R0, R0, 0x2, RZ, 0xfc, !PT ;  /* 0x0000000200007812 */ /* 0x008fc800078efcff */
[----:B------:R-:W-:-:S13]  /*1aa80*/  ISETP.NE.AND P0, PT, R0, 0x3, PT ;  /* 0x000000030000780c */ /* 0x000fda0003f05270 */
[----:B------:R-:W-:Y:S05]  /*1aa90*/  @!P0 BRA `(.L_x_7304) ;  /* 0x0000000000048947 */ /* 0x000fea0003800000 */
[----:B------:R-:W-:Y:S01]  /*1aaa0*/  BPT.TRAP 0x1 ;  /* 0x000000040000795c */ /* 0x000fe20000300000 */
.L_x_7304:
[C---:B------:R-:W-:Y:S01]  /*1aab0*/  IMAD R5, R25.reuse, 0x8, R4 ;  /* 0x0000000819057824 */ /* 0x040fe200078e0204 */
[----:B------:R-:W-:Y:S01]  /*1aac0*/  SHF.L.U32 R0, R28, 0x1f, RZ ;  /* 0x0000001f1c007819 */ /* 0x000fe200000006ff */
[----:B------:R-:W-:-:S03]  /*1aad0*/  VIADD R25, R25, 0x1 ;  /* 0x0000000119197836 */ /* 0x000fc60000000000 */
[----:B------:R-:W0:Y:S02]  /*1aae0*/  SYNCS.PHASECHK.TRANS64.TRYWAIT P1, [R5+URZ+0x28840], R0 ;  /* 0x02884000050075a7 */ /* 0x000e24000802017f */
[----:B------:R-:W-:-:S04]  /*1aaf0*/  ISETP.NE.AND P2, PT, R25, 0x2, PT ;  /* 0x000000021900780c */ /* 0x000fc80003f45270 */
[----:B------:R-:W-:Y:S01]  /*1ab00*/  SEL R3, RZ, 0x1, P2 ;  /* 0x00000001ff037807 */ /* 0x000fe20001000000 */
[----:B0-----:R-:W-:Y:S08]  /*1ab10*/  @!P1 BRA `(.L_x_7305) ;  /* 0x0000005c00509947 */ /* 0x001ff00003800000 */
.L_x_7533:
[----:B------:R-:W-:Y:S02]  /*1ab20*/  SEL R25, R25, RZ, P2 ;  /* 0x000000ff19197207 */ /* 0x000fe40001000000 */
[----:B------:R-:W-:Y:S01]  /*1ab30*/  LOP3.LUT R2, R28, R3, RZ, 0x3c, !PT ;  /* 0x000000031c027212 */ /* 0x000fe200078e3cff */
[----:B------:R-:W-:Y:S06]  /*1ab40*/  @!P0 BRA `(.L_x_7306) ;  /* 0x0000000000048947 */ /* 0x000fec0003800000 */
[----:B------:R-:W-:Y:S01]  /*1ab50*/  BPT.TRAP 0x1 ;  /* 0x000000040000795c */ /* 0x000fe20000300000 */
.L_x_7306:
[----:B------:R-:W-:Y:S01]  /*1ab60*/  IMAD R25, R25, 0x8, R4 ;  /* 0x0000000819197824 */ /* 0x000fe200078e0204 */
[----:B------:R-:W-:-:S04]  /*1ab70*/  SHF.L.U32 R2, R2, 0x1f, RZ ;  /* 0x0000001f02027819 */ /* 0x000fc800000006ff */
[----:B------:R-:W1:Y:S02]  /*1ab80*/  SYNCS.PHASECHK.TRANS64.TRYWAIT P1, [R25+URZ+0x28840], R2 ;  /* 0x02884002190075a7 */ /* 0x000e64000802017f */
[----:B-1----:R-:W-:Y:S05]  /*1ab90*/  @!P1 BRA `(.L_x_7307) ;  /* 0x0000005c00449947 */ /* 0x002fea0003800000 */
.L_x_7534:
[----:B------:R-:W-:Y:S05]  /*1aba0*/  @!P0 BRA `(.L_x_7308) ;  /* 0x0000000000048947 */ /* 0x000fea0003800000 */
[----:B------:R-:W-:Y:S01]  /*1abb0*/  BPT.TRAP 0x1 ;  /* 0x000000040000795c */ /* 0x000fe20000300000 */
.L_x_7308:
[----:B------:R-:W3:Y:S02]  /*1abc0*/  SYNCS.PHASECHK.TRANS64.TRYWAIT P1, [R5+URZ+0x28860], R0 ;  /* 0x02886000050075a7 */ /* 0x000ee4000802017f */
[----:B---3--:R-:W-:Y:S05]  /*1abd0*/  @!P1 BRA `(.L_x_7309) ;  /* 0x0000005c00489947 */ /* 0x008fea0003800000 */
.L_x_7535:
[----:B------:R-:W-:Y:S05]  /*1abe0*/  @!P0 BRA `(.L_x_7310) ;  /* 0x0000000000048947 */ /* 0x000fea0003800000 */
[----:B------:R-:W-:Y:S01]  /*1abf0*/  BPT.TRAP 0x1 ;  /* 0x000000040000795c */ /* 0x000fe20000300000 */
.L_x_7310:
[----:B----4-:R4:W0:Y:S02]  /*1ac00*/  SYNCS.PHASECHK.TRANS64.TRYWAIT P0, [R25+URZ+0x28860], R2 ;  /* 0x02886002190075a7 */ /* 0x010824000800017f */
[----:B0-----:R-:W-:Y:S05]  /*1ac10*/  @!P0 NANOSLEEP.SYNCS 0x989680 ;  /* 0x009896800000895d */ /* 0x001fea0003900000 */
[----:B------:R-:W0:Y:S02]  /*1ac20*/  @!P0 SYNCS.PHASECHK.TRANS64 P0, [R25+URZ+0x28860], R2 ;  /* 0x02886002190085a7 */ /* 0x000e24000800007f */
[----:B0-----:R-:W-:Y:S05]  /*1ac30*/  @!P0 BRA `(.L_x_7310) ;  /* 0xfffffffc00f08947 */ /* 0x001fea000383ffff */
.L_x_6994:
[----:B------:R-:W-:Y:S05]  /*1ac40*/  BSYNC B9 ;  /* 0x0000000000097941 */ /* 0x000fea0003800000 */
.L_x_6991:
[----:B------:R-:W-:Y:S05]  /*1ac50*/  EXIT ;  /* 0x000000000000794d */ /* 0x000fea0003800000 */
.L_x_7016:
[----:B0-----:R0:W1:Y:S02]  /*1ac60*/  SYNCS.PHASECHK.TRANS64.TRYWAIT P6, [R92+URZ+0x28890], R103 ;  /* 0x028890675c0075a7 */ /* 0x00106400080c017f */
[----:B-1----:R-:W-:Y:S05]  /*1ac70*/  @!P6 NANOSLEEP.SYNCS 0x989680 ;  /* 0x009896800000e95d */ /* 0x002fea0003900000 */
[----:B------:R-:W1:Y:S02]  /*1ac80*/  @!P6 SYNCS.PHASECHK.TRANS64 P6, [R92+URZ+0x28890], R103 ;  /* 0x028890675c00e5a7 */ /* 0x000e6400080c007f */
[----:B-1----:R-:W-:Y:S05]  /*1ac90*/  @!P6 BRA `(.L_x_7016) ;  /* 0xfffffffc00f0e947 */ /* 0x002fea000383ffff */
[----:B------:R-:W-:Y:S05]  /*1aca0*/  BRA `(.L_x_7311) ;  /* 0xfffffe8000d87947 */ /* 0x000fea000383ffff */
.L_x_7017:
        /* <DEDUP_REMOVED lines=8> */
.L_x_7313:
[----:B------:R-:W-:Y:S05]  /*1ad30*/  BSYNC B1 ;  /* 0x0000000000017941 */ /* 0x000fea0003800000 */
.L_x_7312:
[----:B------:R-:W-:Y:S01]  /*1ad40*/  IMAD.MOV.U32 R13, RZ, RZ, R109 ;  /* 0x000000ffff0d7224 */ /* 0x000fe200078e006d */
[----:B------:R-:W-:Y:S01]  /*1ad50*/  MOV R79, R14 ;  /* 0x0000000e004f7202 */ /* 0x000fe20000000f00 */
[----:B------:R-:W-:Y:S02]  /*1ad60*/  IMAD.MOV.U32 R12, RZ, RZ, RZ ;  /* 0x000000ffff0c7224 */ /* 0x000fe400078e00ff */
[----:B------:R-:W-:Y:S02]  /*1ad70*/  IMAD.MOV.U32 R11, RZ, RZ, 0x181f ;  /* 0x0000181fff0b7424 */ /* 0x000fe400078e00ff */
[----:B------:R-:W-:-:S07]  /*1ad80*/  IMAD.MOV.U32 R15, RZ, RZ, -0x1 ;  /* 0xffffffffff0f7424 */ /* 0x000fce00078e00ff */
[----:B------:R-:W-:Y:S05]  /*1ad90*/  WARPSYNC.COLLECTIVE R15, `(.L_x_7314) ;  /* 0x000000000f087348 */ /* 0x000fea0003c00000 */
[----:B------:R0:W1:Y:S02]  /*1ada0*/  SHFL.IDX P6, R14, R13, R12, R11 ;  /* 0x0000000c0d0e7389 */ /* 0x00006400000c000b */
[----:B01----:R-:W-:Y:S01]  /*1adb0*/  ENDCOLLECTIVE ;  /* 0x000000000000791b */ /* 0x003fe20003800000 */
.L_x_7314:
[----:B------:R-:W-:Y:S01]  /*1adc0*/  IMAD.MOV.U32 R105, RZ, RZ, R14 ;  /* 0x000000ffff697224 */ /* 0x000fe200078e000e */
[----:B------:R-:W-:Y:S06]  /*1add0*/  BRA `(.L_x_7315) ;  /* 0xfffffe8000a07947 */ /* 0x000fec000383ffff */
.L_x_7026:
[----:B------:R-:W-:Y:S01]  /*1ade0*/  BSSY B1, `(.L_x_7316) ;  /* 0x0000008000017945 */ /* 0x000fe20003800000 */
[----:B0---4-:R-:W-:Y:S01]  /*1adf0*/  IMAD.MOV.U32 R13, RZ, RZ, R108 ;  /* 0x000000ffff0d7224 */ /* 0x011fe200078e006c */
[----:B------:R-:W-:Y:S01]  /*1ae00*/  MOV R11, 0x181f ;  /* 0x0000181f000b7802 */ /* 0x000fe20000000f00 */
[----:B------:R-:W-:Y:S02]  /*1ae10*/  IMAD.MOV.U32 R12, RZ, RZ, 0x1 ;  /* 0x00000001ff0c7424 */ /* 0x000fe400078e00ff */
[----:B------:R-:W-:-:S07]  /*1ae20*/  IMAD.MOV.U32 R15, RZ, RZ, -0x1 ;  /* 0xffffffffff0f7424 */ /* 0x000fce00078e00ff */
[----:B-123--:R-:W-:Y:S05]  /*1ae30*/  WARPSYNC.COLLECTIVE R15, `(.L_x_7317) ;  /* 0x000000000f087348 */ /* 0x00efea0003c00000 */
[----:B------:R0:W4:Y:S02]  /*1ae40*/  SHFL.IDX P6, R14, R13, R12, R11 ;  /* 0x0000000c0d0e7389 */ /* 0x00012400000c000b */
[----:B01234-:R-:W-:Y:S01]  /*1ae50*/  ENDCOLLECTIVE ;  /* 0x000000000000791b */ /* 0x01ffe20003800000 */
.L_x_7317:
[----:B------:R-:W-:Y:S05]  /*1ae60*/  BSYNC B1 ;  /* 0x0000000000017941 */ /* 0x000fea0003800000 */
.L_x_7316:
        /* <DEDUP_REMOVED lines=8> */
.L_x_7318:
[----:B------:R-:W-:Y:S01]  /*1aef0*/  IMAD.MOV.U32 R73, RZ, RZ, R14 ;  /* 0x000000ffff497224 */ /* 0x000fe200078e000e */
[----:B------:R-:W-:Y:S06]  /*1af00*/  BRA `(.L_x_7319) ;  /* 0xfffffe8800347947 */ /* 0x000fec000383ffff */
.L_x_7035:
[----:B------:R-:W-:Y:S01]  /*1af10*/  BSSY B1, `(.L_x_7320) ;  /* 0x0000008000017945 */ /* 0x000fe20003800000 */
[----:B0---4-:R-:W-:Y:S01]  /*1af20*/  MOV R13, R108 ;  /* 0x0000006c000d7202 */ /* 0x011fe20000000f00 */
[----:B------:R-:W-:Y:S02]  /*1af30*/  IMAD.MOV.U32 R12, RZ, RZ, 0x2 ;  /* 0x00000002ff0c7424 */ /* 0x000fe400078e00ff */
[----:B------:R-:W-:Y:S02]  /*1af40*/  IMAD.MOV.U32 R11, RZ, RZ, 0x181f ;  /* 0x0000181fff0b7424 */ /* 0x000fe400078e00ff */
[----:B------:R-:W-:-:S07]  /*1af50*/  IMAD.MOV.U32 R15, RZ, RZ, -0x1 ;  /* 0xffffffffff0f7424 */ /* 0x000fce00078e00ff */
[----:B-123--:R-:W-:Y:S05]  /*1af60*/  WARPSYNC.COLLECTIVE R15, `(.L_x_7321) ;  /* 0x000000000f087348 */ /* 0x00efea0003c00000 */
[----:B------:R0:W4:Y:S02]  /*1af70*/  SHFL.IDX P6, R14, R13, R12, R11 ;  /* 0x0000000c0d0e7389 */ /* 0x00012400000c000b */
[----:B01234-:R-:W-:Y:S01]  /*1af80*/  ENDCOLLECTIVE ;  /* 0x000000000000791b */ /* 0x01ffe20003800000 */
.L_x_7321:
[----:B------:R-:W-:Y:S05]  /*1af90*/  BSYNC B1 ;  /* 0x0000000000017941 */ /* 0x000fea0003800000 */
.L_x_7320:
        /* <DEDUP_REMOVED lines=8> */
.L_x_7322:
[----:B------:R-:W-:Y:S01]  /*1b020*/  IMAD.MOV.U32 R65, RZ, RZ, R14 ;  /* 0x000000ffff417224 */ /* 0x000fe200078e000e */
[----:B------:R-:W-:Y:S06]  /*1b030*/  BRA `(.L_x_7323) ;  /* 0xfffffe8c00c87947 */ /* 0x000fec000383ffff */
.L_x_7044:
        /* <DEDUP_REMOVED lines=8> */
.L_x_7325:
[----:B------:R-:W-:Y:S05]  /*1b0c0*/  BSYNC B1 ;  /* 0x0000000000017941 */ /* 0x000fea0003800000 */
.L_x_7324:
        /* <DEDUP_REMOVED lines=8> */
.L_x_7326:
[----:B------:R-:W-:Y:S01]  /*1b150*/  IMAD.MOV.U32 R109, RZ, RZ, R14 ;  /* 0x000000ffff6d7224 */ /* 0x000fe200078e000e */
[----:B------:R-:W-:Y:S06]  /*1b160*/  BRA `(.L_x_7327) ;  /* 0xfffffe9400587947 */ /* 0x000fec000383ffff */
.L_x_7056:
[----:B-1----:R1:W2:Y:S02]  /*1b170*/  SYNCS.PHASECHK.TRANS64.TRYWAIT P4, [R92+URZ+0x28890], R103 ;  /* 0x028890675c0075a7 */ /* 0x0022a4000808017f */
[----:B--2---:R-:W-:Y:S05]  /*1b180*/  @!P4 NANOSLEEP.SYNCS 0x989680 ;  /* 0x009896800000c95d */ /* 0x004fea0003900000 */
[----:B------:R-:W2:Y:S02]  /*1b190*/  @!P4 SYNCS.PHASECHK.TRANS64 P4, [R92+URZ+0x28890], R103 ;  /* 0x028890675c00c5a7 */ /* 0x000ea4000808007f */
[----:B--2---:R-:W-:Y:S05]  /*1b1a0*/  @!P4 BRA `(.L_x_7056) ;  /* 0xfffffffc00f0c947 */ /* 0x004fea000383ffff */
[----:B------:R-:W-:Y:S05]  /*1b1b0*/  BRA `(.L_x_7328) ;  /* 0xfffffea400807947 */ /* 0x000fea000383ffff */
.L_x_7057:
        /* <DEDUP_REMOVED lines=8> */
.L_x_7330:
[----:B------:R-:W-:Y:S05]  /*1b240*/  BSYNC B1 ;  /* 0x0000000000017941 */ /* 0x000fea0003800000 */
.L_x_7329:
        /* <DEDUP_REMOVED lines=8> */
.L_x_7331:
[----:B------:R-:W-:Y:S01]  /*1b2d0*/  IMAD.MOV.U32 R106, RZ, RZ, R14 ;  /* 0x000000ffff6a7224 */ /* 0x000fe200078e000e */
[----:B------:R-:W-:Y:S06]  /*1b2e0*/  BRA `(.L_x_7332) ;  /* 0xfffffea4004c7947 */ /* 0x000fec000383ffff */
.L_x_7062:
[----:B------:R-:W-:Y:S01]  /*1b2f0*/  BSSY B1, `(.L_x_7333) ;  /* 0x0000008000017945 */ /* 0x000fe20003800000 */
[----:B----4-:R-:W-:Y:S01]  /*1b300*/  IMAD.MOV.U32 R13, RZ, RZ, R108 ;  /* 0x000000ffff0d7224 */ /* 0x010fe200078e006c */
[----:B------:R-:W-:Y:S01]  /*1b310*/  MOV R11, 0x181f ;  /* 0x0000181f000b7802 */ /* 0x000fe20000000f00 */
[----:B------:R-:W-:Y:S02]  /*1b320*/  IMAD.MOV.U32 R12, RZ, RZ, 0x1 ;  /* 0x00000001ff0c7424 */ /* 0x000fe400078e00ff */
[----:B------:R-:W-:-:S07]  /*1b330*/  IMAD.MOV.U32 R15, RZ, RZ, -0x1 ;  /* 0xffffffffff0f7424 */ /* 0x000fce00078e00ff */
[----:B0123--:R-:W-:Y:S05]  /*1b340*/  WARPSYNC.COLLECTIVE R15, `(.L_x_7334) ;  /* 0x000000000f087348 */ /* 0x00ffea0003c00000 */
[----:B------:R4:W0:Y:S02]  /*1b350*/  SHFL.IDX P6, R14, R13, R12, R11 ;  /* 0x0000000c0d0e7389 */ /* 0x00082400000c000b */
[----:B01234-:R-:W-:Y:S01]  /*1b360*/  ENDCOLLECTIVE ;  /* 0x000000000000791b */ /* 0x01ffe20003800000 */
.L_x_7334:
[----:B------:R-:W-:Y:S05]  /*1b370*/  BSYNC B1 ;  /* 0x0000000000017941 */ /* 0x000fea0003800000 */
.L_x_7333:
        /* <DEDUP_REMOVED lines=8> */
.L_x_7335:
[----:B------:R-:W-:Y:S01]  /*1b400*/  IMAD.MOV.U32 R50, RZ, RZ, R14 ;  /* 0x000000ffff327224 */ /* 0x000fe200078e000e */
[----:B------:R-:W-:Y:S06]  /*1b410*/  BRA `(.L_x_7336) ;  /* 0xfffffeac00007947 */ /* 0x000fec000383ffff */
.L_x_7067:
        /* <DEDUP_REMOVED lines=8> */
.L_x_7338:
[----:B------:R-:W-:Y:S05]  /*1b4a0*/  BSYNC B1 ;  /* 0x0000000000017941 */ /* 0x000fea0003800000 */
.L_x_7337:
        /* <DEDUP_REMOVED lines=8> */
.L_x_7339:
[----:B------:R-:W-:Y:S01]  /*1b530*/  IMAD.MOV.U32 R50, RZ, RZ, R14 ;  /* 0x000000ffff327224 */ /* 0x000fe200078e000e */
[----:B------:R-:W-:Y:S06]  /*1b540*/  BRA `(.L_x_7340) ;  /* 0xfffffeb000ac7947 */ /* 0x000fec000383ffff */
.L_x_7072:
        /* <DEDUP_REMOVED lines=8> */
.L_x_7342:
[----:B------:R-:W-:Y:S05]  /*1b5d0*/  BSYNC B1 ;  /* 0x0000000000017941 */ /* 0x000fea0003800000 */
.L_x_7341:
        /* <DEDUP_REMOVED lines=8> */
.L_x_7343:
[----:B------:R-:W-:Y:S01]  /*1b660*/  IMAD.MOV.U32 R50, RZ, RZ, R14 ;  /* 0x000000ffff327224 */ /* 0x000fe200078e000e */
[----:B------:R-:W-:Y:S06]  /*1b670*/  BRA `(.L_x_7344) ;  /* 0xfffffeb800587947 */ /* 0x000fec000383ffff */
.L_x_7077:
[----:B0-----:R0:W1:Y:S02]  /*1b680*/  SYNCS.PHASECHK.TRANS64.TRYWAIT P3, [R92+URZ+0x28890], R103 ;  /* 0x028890675c0075a7 */ /* 0x001064000806017f */
[----:B-1----:R-:W-:Y:S05]  /*1b690*/  @!P3 NANOSLEEP.SYNCS 0x989680 ;  /* 0x009896800000b95d */ /* 0x002fea0003900000 */
[----:B------:R-:W1:Y:S02]  /*1b6a0*/  @!P3 SYNCS.PHASECHK.TRANS64 P3, [R92+URZ+0x28890], R103 ;  /* 0x028890675c00b5a7 */ /* 0x000e64000806007f */
[----:B-1----:R-:W-:Y:S05]  /*1b6b0*/  @!P3 BRA `(.L_x_7077) ;  /* 0xfffffffc00f0b947 */ /* 0x002fea000383ffff */
[----:B------:R-:W-:Y:S05]  /*1b6c0*/  BRA `(.L_x_7345) ;  /* 0xfffffec000547947 */ /* 0x000fea000383ffff */
.L_x_7078:
        /* <DEDUP_REMOVED lines=8> */
.L_x_7347:
[----:B------:R-:W-:Y:S05]  /*1b750*/  BSYNC B1 ;  /* 0x0000000000017941 */ /* 0x000fea0003800000 */
.L_x_7346:
        /* <DEDUP_REMOVED lines=8> */
.L_x_7348:
[----:B------:R-:W-:Y:S05]  /*1b7e0*/  BRA `(.L_x_7349) ;  /* 0xfffffec0007c7947 */ /* 0x000fea000383ffff */
.L_x_7081:
[----:B------:R-:W-:Y:S01]  /*1b7f0*/  BSSY B1, `(.L_x_7350) ;  /* 0x0000008000017945 */ /* 0x000fe20003800000 */
[----:B----4-:R-:W-:Y:S01]  /*1b800*/  IMAD.MOV.U32 R13, RZ, RZ, R46 ;  /* 0x000000ffff0d7224 */ /* 0x010fe200078e002e */
[----:B------:R-:W-:Y:S01]  /*1b810*/  MOV R15, 0xffffffff ;  /* 0xffffffff000f7802 */ /* 0x000fe20000000f00 */
[----:B------:R-:W-:Y:S02]  /*1b820*/  IMAD.MOV.U32 R12, RZ, RZ, 0x1 ;  /* 0x00000001ff0c7424 */ /* 0x000fe400078e00ff */
[----:B------:R-:W-:-:S07]  /*1b830*/  IMAD.MOV.U32 R11, RZ, RZ, 0x181f ;  /* 0x0000181fff0b7424 */ /* 0x000fce00078e00ff */
[----:B0123--:R-:W-:Y:S05]  /*1b840*/  WARPSYNC.COLLECTIVE R15, `(.L_x_7351) ;  /* 0x000000000f087348 */ /* 0x00ffea0003c00000 */
[----:B---3--:R3:W4:Y:S02]  /*1b850*/  SHFL.IDX P6, R14, R13, R12, R11 ;  /* 0x0000000c0d0e7389 */ /* 0x00872400000c000b */
[----:B01234-:R-:W-:Y:S01]  /*1b860*/  ENDCOLLECTIVE ;  /* 0x000000000000791b */ /* 0x01ffe20003800000 */
.L_x_7351:
[----:B------:R-:W-:Y:S05]  /*1b870*/  BSYNC B1 ;  /* 0x0000000000017941 */ /* 0x000fea0003800000 */
.L_x_7350:
        /* <DEDUP_REMOVED lines=8> */
.L_x_7352:
[----:B------:R-:W-:Y:S05]  /*1b900*/  BRA `(.L_x_7353) ;  /* 0xfffffec0007c7947 */ /* 0x000fea000383ffff */
.L_x_7084:
[----:B------:R-:W-:Y:S01]  /*1b910*/  BSSY B1, `(.L_x_7354) ;  /* 0x0000008000017945 */ /* 0x000fe20003800000 */
[----:B----4-:R-:W-:Y:S01]  /*1b920*/  IMAD.MOV.U32 R13, RZ, RZ, R46 ;  /* 0x000000ffff0d7224 */ /* 0x010fe200078e002e */
[----:B------:R-:W-:Y:S01]  /*1b930*/  MOV R11, 0x181f ;  /* 0x0000181f000b7802 */ /* 0x000fe20000000f00 */
[----:B------:R-:W-:Y:S02]  /*1b940*/  IMAD.MOV.U32 R12, RZ, RZ, 0x2 ;  /* 0x00000002ff0c7424 */ /* 0x000fe400078e00ff */
[----:B------:R-:W-:-:S07]  /*1b950*/  IMAD.MOV.U32 R15, RZ, RZ, -0x1 ;  /* 0xffffffffff0f7424 */ /* 0x000fce00078e00ff */
[----:B0123--:R-:W-:Y:S05]  /*1b960*/  WARPSYNC.COLLECTIVE R15, `(.L_x_7355) ;  /* 0x000000000f087348 */ /* 0x00ffea0003c00000 */
[----:B---3--:R3:W4:Y:S02]  /*1b970*/  SHFL.IDX P6, R14, R13, R12, R11 ;  /* 0x0000000c0d0e7389 */ /* 0x00872400000c000b */
[----:B01234-:R-:W-:Y:S01]  /*1b980*/  ENDCOLLECTIVE ;  /* 0x000000000000791b */ /* 0x01ffe20003800000 */
.L_x_7355:
[----:B------:R-:W-:Y:S05]  /*1b990*/  BSYNC B1 ;  /* 0x0000000000017941 */ /* 0x000fea0003800000 */
.L_x_7354:
        /* <DEDUP_REMOVED lines=8> */
.L_x_7356:
[----:B------:R-:W-:Y:S05]  /*1ba20*/  BRA `(.L_x_7357) ;  /* 0xfffffec000807947 */ /* 0x000fea000383ffff */
.L_x_7087:
[----:B------:R-:W-:Y:S01]  /*1ba30*/  BSSY B1, `(.L_x_7358) ;  /* 0x0000008000017945 */ /* 0x000fe20003800000 */
[----:B0-----:R-:W-:Y:S01]  /*1ba40*/  IMAD.MOV.U32 R13, RZ, RZ, R46 ;  /* 0x000000ffff0d7224 */ /* 0x001fe200078e002e */
[----:B------:R-:W-:Y:S01]  /*1ba50*/  MOV R12, 0x3 ;  /* 0x00000003000c7802 */ /* 0x000fe20000000f00 */
[----:B------:R-:W-:Y:S02]  /*1ba60*/  IMAD.MOV.U32 R11, RZ, RZ, 0x181f ;  /* 0x0000181fff0b7424 */ /* 0x000fe400078e00ff */
[----:B------:R-:W-:-:S07]  /*1ba70*/  IMAD.MOV.U32 R15, RZ, RZ, -0x1 ;  /* 0xffffffffff0f7424 */ /* 0x000fce00078e00ff */
[----:B-1234-:R-:W-:Y:S05]  /*1ba80*/  WARPSYNC.COLLECTIVE R15, `(.L_x_7359) ;  /* 0x000000000f087348 */ /* 0x01efea0003c00000 */
[----:B----4-:R0:W4:Y:S02]  /*1ba90*/  SHFL.IDX P6, R14, R13, R12, R11 ;  /* 0x0000000c0d0e7389 */ /* 0x01012400000c000b */
[----:B01234-:R-:W-:Y:S01]  /*1baa0*/  ENDCOLLECTIVE ;  /* 0x000000000000791b */ /* 0x01ffe20003800000 */
.L_x_7359:
[----:B------:R-:W-:Y:S05]  /*1bab0*/  BSYNC B1 ;  /* 0x0000000000017941 */ /* 0x000fea0003800000 */
.L_x_7358:
        /* <DEDUP_REMOVED lines=8> */
.L_x_7360:
[----:B------:R-:W-:Y:S05]  /*1bb40*/  BRA `(.L_x_7361) ;  /* 0xfffffec000847947 */ /* 0x000fea000383ffff */
.L_x_7091:
[----:B------:R0:W0:Y:S02]  /*1bb50*/  SYNCS.PHASECHK.TRANS64.TRYWAIT P4, [R92+URZ+0x288b0], R103 ;  /* 0x0288b0675c0075a7 */ /* 0x000024000808017f */
[----:B0-----:R-:W-:Y:S05]  /*1bb60*/  @!P4 NANOSLEEP.SYNCS 0x989680 ;  /* 0x009896800000c95d */ /* 0x001fea0003900000 */
[----:B------:R-:W0:Y:S02]  /*1bb70*/  @!P4 SYNCS.PHASECHK.TRANS64 P4, [R92+URZ+0x288b0], R103 ;  /* 0x0288b0675c00c5a7 */ /* 0x000e24000808007f */
[----:B0-----:R-:W-:Y:S05]  /*1bb80*/  @!P4 BRA `(.L_x_7091) ;  /* 0xfffffffc00f0c947 */ /* 0x001fea000383ffff */
[----:B------:R-:W-:Y:S05]  /*1bb90*/  BRA `(.L_x_7362) ;  /* 0xfffffec400007947 */ /* 0x000fea000383ffff */
.L_x_7103:
[----:B------:R-:W-:Y:S01]  /*1bba0*/  BSSY B0, `(.L_x_7363) ;  /* 0x0000008000007945 */ /* 0x000fe20003800000 */
[----:B---3--:R-:W-:Y:S01]  /*1bbb0*/  MOV R13, R221 ;  /* 0x000000dd000d7202 */ /* 0x008fe20000000f00 */
[----:B------:R-:W-:Y:S02]  /*1bbc0*/  IMAD.MOV.U32 R12, RZ, RZ, RZ ;  /* 0x000000ffff0c7224 */ /* 0x000fe400078e00ff */
[----:B------:R-:W-:Y:S02]  /*1bbd0*/  IMAD.MOV.U32 R11, RZ, RZ, 0x1f ;  /* 0x0000001fff0b7424 */ /* 0x000fe400078e00ff */
[----:B------:R-:W-:-:S07]  /*1bbe0*/  IMAD.MOV.U32 R15, RZ, RZ, -0x1 ;  /* 0xffffffffff0f7424 */ /* 0x000fce00078e00ff */
[----:B-----5:R-:W-:Y:S05]  /*1bbf0*/  WARPSYNC.COLLECTIVE R15, `(.L_x_7364) ;  /* 0x000000000f087348 */ /* 0x020fea0003c00000 */
[----:B------:R0:W1:Y:S02]  /*1bc00*/  SHFL.IDX P6, R14, R13, R12, R11 ;  /* 0x0000000c0d0e7389 */ /* 0x00006400000c000b */
[----:B01---5:R-:W-:Y:S01]  /*1bc10*/  ENDCOLLECTIVE ;  /* 0x000000000000791b */ /* 0x023fe20003800000 */
.L_x_7364:
[----:B------:R-:W-:Y:S05]  /*1bc20*/  BSYNC B0 ;  /* 0x0000000000007941 */ /* 0x000fea0003800000 */
.L_x_7363:
[----:B------:R-:W-:Y:S01]  /*1bc30*/  IMAD.MOV.U32 R194, RZ, RZ, R14 ;  /* 0x000000ffffc27224 */ /* 0x000fe200078e000e */
[----:B------:R-:W-:Y:S06]  /*1bc40*/  BRA `(.L_x_7365) ;  /* 0xfffffecc00307947 */ /* 0x000fec000383ffff */
.L_x_7113:
[----:B------:R-:W-:Y:S01]  /*1bc50*/  BSSY B1, `(.L_x_7366) ;  /* 0x0000008000017945 */ /* 0x000fe20003800000 */
[----:B---3--:R-:W-:Y:S01]  /*1bc60*/  IMAD.MOV.U32 R13, RZ, RZ, R25 ;  /* 0x000000ffff0d7224 */ /* 0x008fe200078e0019 */
[----:B------:R-:W-:Y:S01]  /*1bc70*/  MOV R15, 0xffffffff ;  /* 0xffffffff000f7802 */ /* 0x000fe20000000f00 */
[----:B------:R-:W-:Y:S02]  /*1bc80*/  IMAD.MOV.U32 R12, RZ, RZ, RZ ;  /* 0x000000ffff0c7224 */ /* 0x000fe400078e00ff */
[----:B------:R-:W-:-:S07]  /*1bc90*/  IMAD.MOV.U32 R11, RZ, RZ, 0x181f ;  /* 0x0000181fff0b7424 */ /* 0x000fce00078e00ff */
[----:B0-----:R-:W-:Y:S05]  /*1bca0*/  WARPSYNC.COLLECTIVE R15, `(.L_x_7367) ;  /* 0x000000000f087348 */ /* 0x001fea0003c00000 */
[----:B------:R1:W2:Y:S02]  /*1bcb0*/  SHFL.IDX P6, R14, R13, R12, R11 ;  /* 0x0000000c0d0e7389 */ /* 0x0002a400000c000b */
[----:B012---:R-:W-:Y:S01]  /*1bcc0*/  ENDCOLLECTIVE ;  /* 0x000000000000791b */ /* 0x007fe20003800000 */
.L_x_7367:
[----:B------:R-:W-:Y:S05]  /*1bcd0*/  BSYNC B1 ;  /* 0x0000000000017941 */ /* 0x000fea0003800000 */
.L_x_7366:
        /* <DEDUP_REMOVED lines=8> */
.L_x_7368:
[----:B------:R-:W-:Y:S02]  /*1bd60*/  IMAD.MOV.U32 R13, RZ, RZ, R28 ;  /* 0x000000ffff0d7224 */ /* 0x000fe400078e001c */
[----:B------:R-:W-:-:S07]  /*1bd70*/  IMAD.MOV.U32 R3, RZ, RZ, R14 ;  /* 0x000000ffff037224 */ /* 0x000fce00078e000e */
[----:B------:R-:W-:Y:S05]  /*1bd80*/  WARPSYNC.COLLECTIVE R15, `(.L_x_7369) ;  /* 0x000000000f087348 */ /* 0x000fea0003c00000 */
[----:B------:R0:W1:Y:S02]  /*1bd90*/  SHFL.IDX P6, R14, R13, R12, R11 ;  /* 0x0000000c0d0e7389 */ /* 0x00006400000c000b */
[----:B01----:R-:W-:Y:S01]  /*1bda0*/  ENDCOLLECTIVE ;  /* 0x000000000000791b */ /* 0x003fe20003800000 */
.L_x_7369:
[----:B------:R-:W-:Y:S01]  /*1bdb0*/  IMAD.MOV.U32 R13, RZ, RZ, R27 ;  /* 0x000000ffff0d7224 */ /* 0x000fe200078e001b */
[----:B------:R-:W-:-:S07]  /*1bdc0*/  MOV R4, R14 ;  /* 0x0000000e00047202 */ /* 0x000fce0000000f00 */
[----:B------:R-:W-:Y:S05]  /*1bdd0*/  WARPSYNC.COLLECTIVE R15, `(.L_x_7370) ;  /* 0x000000000f087348 */ /* 0x000fea0003c00000 */
[----:B------:R0:W1:Y:S02]  /*1bde0*/  SHFL.IDX P6, R14, R13, R12, R11 ;  /* 0x0000000c0d0e7389 */ /* 0x00006400000c000b */
[----:B01----:R-:W-:Y:S01]  /*1bdf0*/  ENDCOLLECTIVE ;  /* 0x000000000000791b */ /* 0x003fe20003800000 */
.L_x_7370:
[----:B------:R-:W-:Y:S05]  /*1be00*/  BRA `(.L_x_7371) ;  /* 0xfffffed000247947 */ /* 0x000fea000383ffff */
.L_x_7117:
[----:B0-----:R0:W1:Y:S02]  /*1be10*/  SYNCS.PHASECHK.TRANS64.TRYWAIT P0, [R156+URZ+0x28800], R5 ;  /* 0x028800059c0075a7 */ /* 0x001064000800017f */
[----:B-1----:R-:W-:Y:S05]  /*1be20*/  @!P0 NANOSLEEP.SYNCS 0x989680 ;  /* 0x009896800000895d */ /* 0x002fea0003900000 */
[----:B------:R-:W1:Y:S02]  /*1be30*/  @!P0 SYNCS.PHASECHK.TRANS64 P0, [R156+URZ+0x28800], R5 ;  /* 0x028800059c0085a7 */ /* 0x000e64000800007f */
[----:B-1----:R-:W-:Y:S05]  /*1be40*/  @!P0 BRA `(.L_x_7117) ;  /* 0xfffffffc00f08947 */ /* 0x002fea000383ffff */
[----:B------:R-:W-:Y:S05]  /*1be50*/  BRA `(.L_x_7372) ;  /* 0xfffffed400047947 */ /* 0x000fea000383ffff */
.L_x_7133:
[----:B------:R-:W-:Y:S01]  /*1be60*/  BSSY B1, `(.L_x_7373) ;  /* 0x0000008000017945 */ /* 0x000fe20003800000 */
[----:B---3--:R-:W-:Y:S02]  /*1be70*/  IMAD.MOV.U32 R13, RZ, RZ, R25 ;  /* 0x000000ffff0d7224 */ /* 0x008fe400078e0019 */
[----:B------:R-:W-:Y:S02]  /*1be80*/  IMAD.MOV.U32 R12, RZ, RZ, RZ ;  /* 0x000000ffff0c7224 */ /* 0x000fe400078e00ff */
[----:B------:R-:W-:Y:S02]  /*1be90*/  IMAD.MOV.U32 R11, RZ, RZ, 0x181f ;  /* 0x0000181fff0b7424 */ /* 0x000fe400078e00ff */
[----:B------:R-:W-:-:S07]  /*1bea0*/  IMAD.MOV.U32 R15, RZ, RZ, -0x1 ;  /* 0xffffffffff0f7424 */ /* 0x000fce00078e00ff */
[----:B0-----:R-:W-:Y:S05]  /*1beb0*/  WARPSYNC.COLLECTIVE R15, `(.L_x_7374) ;  /* 0x000000000f087348 */ /* 0x001fea0003c00000 */
[----:B------:R1:W2:Y:S02]  /*1bec0*/  SHFL.IDX P6, R14, R13, R12, R11 ;  /* 0x0000000c0d0e7389 */ /* 0x0002a400000c000b */
[----:B012---:R-:W-:Y:S01]  /*1bed0*/  ENDCOLLECTIVE ;  /* 0x000000000000791b */ /* 0x007fe20003800000 */
.L_x_7374:
[----:B------:R-:W-:Y:S05]  /*1bee0*/  BSYNC B1 ;  /* 0x0000000000017941 */ /* 0x000fea0003800000 */
.L_x_7373:
        /* <DEDUP_REMOVED lines=8> */
.L_x_7375:
[----:B------:R-:W-:Y:S02]  /*1bf70*/  IMAD.MOV.U32 R13, RZ, RZ, R28 ;  /* 0x000000ffff0d7224 */ /* 0x000fe400078e001c */
[----:B------:R-:W-:-:S07]  /*1bf80*/  IMAD.MOV.U32 R3, RZ, RZ, R14 ;  /* 0x000000ffff037224 */ /* 0x000fce00078e000e */
[----:B------:R-:W-:Y:S05]  /*1bf90*/  WARPSYNC.COLLECTIVE R15, `(.L_x_7376) ;  /* 0x000000000f087348 */ /* 0x000fea0003c00000 */
[----:B------:R0:W1:Y:S02]  /*1bfa0*/  SHFL.IDX P6, R14, R13, R12, R11 ;  /* 0x0000000c0d0e7389 */ /* 0x00006400000c000b */
[----:B01----:R-:W-:Y:S01]  /*1bfb0*/  ENDCOLLECTIVE ;  /* 0x000000000000791b */ /* 0x003fe20003800000 */
.L_x_7376:
[----:B------:R-:W-:Y:S02]  /*1bfc0*/  IMAD.MOV.U32 R13, RZ, RZ, R27 ;  /* 0x000000ffff0d7224 */ /* 0x000fe400078e001b */
[----:B------:R-:W-:-:S07]  /*1bfd0*/  IMAD.MOV.U32 R20, RZ, RZ, R14 ;  /* 0x000000ffff147224 */ /* 0x000fce00078e000e */
[----:B------:R-:W-:Y:S05]  /*1bfe0*/  WARPSYNC.COLLECTIVE R15, `(.L_x_7377) ;  /* 0x000000000f087348 */ /* 0x000fea0003c00000 */
[----:B------:R0:W1:Y:S02]  /*1bff0*/  SHFL.IDX P6, R14, R13, R12, R11 ;  /* 0x0000000c0d0e7389 */ /* 0x00006400000c000b */
[----:B01----:R-:W-:Y:S01]  /*1c000*/  ENDCOLLECTIVE ;  /* 0x000000000000791b */ /* 0x003fe20003800000 */
.L_x_7377:
[----:B------:R-:W-:Y:S05]  /*1c010*/  BRA `(.L_x_7378) ;  /* 0xfffffee800287947 */ /* 0x000fea000383ffff */
.L_x_7137:
[----:B0-----:R0:W1:Y:S02]  /*1c020*/  SYNCS.PHASECHK.TRANS64.TRYWAIT P4, [R156+URZ+0x28800], R27 ;  /* 0x0288001b9c0075a7 */ /* 0x001064000808017f */
[----:B-1----:R-:W-:Y:S05]  /*1c030*/  @!P4 NANOSLEEP.SYNCS 0x989680 ;  /* 0x009896800000c95d */ /* 0x002fea0003900000 */
[----:B------:R-:W1:Y:S02]  /*1c040*/  @!P4 SYNCS.PHASECHK.TRANS64 P4, [R156+URZ+0x28800], R27 ;  /* 0x0288001b9c00c5a7 */ /* 0x000e64000808007f */
[----:B-1----:R-:W-:Y:S05]  /*1c050*/  @!P4 BRA `(.L_x_7137) ;  /* 0xfffffffc00f0c947 */ /* 0x002fea000383ffff */
[----:B------:R-:W-:Y:S05]  /*1c060*/  BRA `(.L_x_7379) ;  /* 0xfffffeec00087947 */ /* 0x000fea000383ffff */
.L_x_7147:
[----:B--2---:R2:W0:Y:S02]  /*1c070*/  SYNCS.PHASECHK.TRANS64.TRYWAIT P1, [R3+URZ+0x28830], R0 ;  /* 0x02883000030075a7 */ /* 0x004424000802017f */
[----:B0-----:R-:W-:Y:S05]  /*1c080*/  @!P1 NANOSLEEP.SYNCS 0x989680 ;  /* 0x009896800000995d */ /* 0x001fea0003900000 */
[----:B------:R-:W0:Y:S02]  /*1c090*/  @!P1 SYNCS.PHASECHK.TRANS64 P1, [R3+URZ+0x28830], R0 ;  /* 0x02883000030095a7 */ /* 0x000e24000802007f */
[----:B0-----:R-:W-:Y:S05]  /*1c0a0*/  @!P1 BRA `(.L_x_7147) ;  /* 0xfffffffc00f09947 */ /* 0x001fea000383ffff */
[----:B------:R-:W-:Y:S05]  /*1c0b0*/  BRA `(.L_x_7146) ;  /* 0xffffff0000e07947 */ /* 0x000fea000383ffff */
.L_x_7154:
[----:B-1----:R1:W2:Y:S02]  /*1c0c0*/  SYNCS.PHASECHK.TRANS64.TRYWAIT P2, [R5+URZ+0x28830], R6 ;  /* 0x02883006050075a7 */ /* 0x0022a4000804017f */
[----:B--2---:R-:W-:Y:S05]  /*1c0d0*/  @!P2 NANOSLEEP.SYNCS 0x989680 ;  /* 0x009896800000a95d */ /* 0x004fea0003900000 */
[----:B------:R-:W2:Y:S02]  /*1c0e0*/  @!P2 SYNCS.PHASECHK.TRANS64 P2, [R5+URZ+0x28830], R6 ;  /* 0x028830060500a5a7 */ /* 0x000ea4000804007f */
[----:B--2---:R-:W-:Y:S05]  /*1c0f0*/  @!P2 BRA `(.L_x_7154) ;  /* 0xfffffffc00f0a947 */ /* 0x004fea000383ffff */
[----:B------:R-:W-:Y:S05]  /*1c100*/  BRA `(.L_x_7153) ;  /* 0xffffff3000407947 */ /* 0x000fea000383ffff */
.L_x_7158:
[----:B-1----:R1:W2:Y:S02]  /*1c110*/  SYNCS.PHASECHK.TRANS64.TRYWAIT P1, [R5+URZ+0x28850], R4 ;  /* 0x02885004050075a7 */ /* 0x0022a4000802017f */
[----:B--2---:R-:W-:Y:S05]  /*1c120*/  @!P1 NANOSLEEP.SYNCS 0x989680 ;  /* 0x009896800000995d */ /* 0x004fea0003900000 */
[----:B------:R-:W2:Y:S02]  /*1c130*/  @!P1 SYNCS.PHASECHK.TRANS64 P1, [R5+URZ+0x28850], R4 ;  /* 0x02885004050095a7 */ /* 0x000ea4000802007f */
[----:B--2---:R-:W-:Y:S05]  /*1c140*/  @!P1 BRA `(.L_x_7158) ;  /* 0xfffffffc00f09947 */ /* 0x004fea000383ffff */
[----:B------:R-:W-:Y:S05]  /*1c150*/  BRA `(.L_x_7155) ;  /* 0xffffff34004c7947 */ /* 0x000fea000383ffff */
.L_x_7165:
[----:B-1----:R1:W2:Y:S02]  /*1c160*/  SYNCS.PHASECHK.TRANS64.TRYWAIT P1, [R11+URZ+0x28850], R0 ;  /* 0x028850000b0075a7 */ /* 0x0022a4000802017f */
[----:B--2---:R-:W-:Y:S05]  /*1c170*/  @!P1 NANOSLEEP.SYNCS 0x989680 ;  /* 0x009896800000995d */ /* 0x004fea0003900000 */
[----:B------:R-:W2:Y:S02]  /*1c180*/  @!P1 SYNCS.PHASECHK.TRANS64 P1, [R11+URZ+0x28850], R0 ;  /* 0x028850000b0095a7 */ /* 0x000ea4000802007f */
[----:B--2---:R-:W-:Y:S05]  /*1c190*/  @!P1 BRA `(.L_x_7165) ;  /* 0xfffffffc00f09947 */ /* 0x004fea000383ffff */
[----:B------:R-:W-:Y:S05]  /*1c1a0*/  BRA `(.L_x_7164) ;  /* 0xffffff58008c7947 */ /* 0x000fea000383ffff */
.L_x_7180:
[----:B------:R-:W-:Y:S01]  /*1c1b0*/  IMAD.MOV.U32 R13, RZ, RZ, R4 ;  /* 0x000000ffff0d7224 */ /* 0x000fe200078e0004 */
[----:B------:R-:W-:Y:S01]  /*1c1c0*/  MOV R12, RZ ;  /* 0x000000ff000c7202 */ /* 0x000fe20000000f00 */
[----:B------:R-:W-:Y:S02]  /*1c1d0*/  IMAD.MOV.U32 R11, RZ, RZ, 0x181f ;  /* 0x0000181fff0b7424 */ /* 0x000fe400078e00ff */
[----:B------:R-:W-:-:S07]  /*1c1e0*/  IMAD.MOV.U32 R15, RZ, RZ, -0x1 ;  /* 0xffffffffff0f7424 */ /* 0x000fce00078e00ff */
[----:B-1----:R-:W-:Y:S05]  /*1c1f0*/  WARPSYNC.COLLECTIVE R15, `(.L_x_7380) ;  /* 0x000000000f087348 */ /* 0x002fea0003c00000 */
[----:B------:R0:W2:Y:S02]  /*1c200*/  SHFL.IDX P6, R14, R13, R12, R11 ;  /* 0x0000000c0d0e7389 */ /* 0x0000a400000c000b */
[----:B012---:R-:W-:Y:S01]  /*1c210*/  ENDCOLLECTIVE ;  /* 0x000000000000791b */ /* 0x007fe20003800000 */
.L_x_7380:
[----:B------:R-:W-:Y:S02]  /*1c220*/  IMAD.MOV.U32 R13, RZ, RZ, R0 ;  /* 0x000000ffff0d7224 */ /* 0x000fe400078e0000 */
[----:B------:R-:W-:-:S07]  /*1c230*/  IMAD.MOV.U32 R3, RZ, RZ, R14 ;  /* 0x000000ffff037224 */ /* 0x000fce00078e000e */
[----:B------:R-:W-:Y:S05]  /*1c240*/  WARPSYNC.COLLECTIVE R15, `(.L_x_7381) ;  /* 0x000000000f087348 */ /* 0x000fea0003c00000 */
[----:B------:R0:W1:Y:S02]  /*1c250*/  SHFL.IDX P6, R14, R13, R12, R11 ;  /* 0x0000000c0d0e7389 */ /* 0x00006400000c000b */
[----:B01----:R-:W-:Y:S01]  /*1c260*/  ENDCOLLECTIVE ;  /* 0x000000000000791b */ /* 0x003fe20003800000 */
.L_x_7381:
[----:B------:R-:W-:Y:S05]  /*1c270*/  BRA `(.L_x_7382) ;  /* 0xffffff7c00c07947 */ /* 0x000fea000383ffff */
.L_x_7183:
[----:B------:R-:W-:Y:S01]  /*1c280*/  BSSY B1, `(.L_x_7383) ;  /* 0x0000008000017945 */ /* 0x000fe20003800000 */
[----:B------:R-:W-:Y:S01]  /*1c290*/  IMAD.MOV.U32 R13, RZ, RZ, R4 ;  /* 0x000000ffff0d7224 */ /* 0x000fe200078e0004 */
[----:B----4-:R-:W-:Y:S01]  /*1c2a0*/  MOV R15, 0xffffffff ;  /* 0xffffffff000f7802 */ /* 0x010fe20000000f00 */
[----:B------:R-:W-:Y:S02]  /*1c2b0*/  IMAD.MOV.U32 R12, RZ, RZ, 0x1 ;  /* 0x00000001ff0c7424 */ /* 0x000fe400078e00ff */
[----:B------:R-:W-:-:S07]  /*1c2c0*/  IMAD.MOV.U32 R11, RZ, RZ, 0x181f ;  /* 0x0000181fff0b7424 */ /* 0x000fce00078e00ff */
[----:B0123--:R-:W-:Y:S05]  /*1c2d0*/  WARPSYNC.COLLECTIVE R15, `(.L_x_7384) ;  /* 0x000000000f087348 */ /* 0x00ffea0003c00000 */
[----:B---3--:R3:W4:Y:S02]  /*1c2e0*/  SHFL.IDX P6, R14, R13, R12, R11 ;  /* 0x0000000c0d0e7389 */ /* 0x00872400000c000b */
[----:B01234-:R-:W-:Y:S01]  /*1c2f0*/  ENDCOLLECTIVE ;  /* 0x000000000000791b */ /* 0x01ffe20003800000 */
.L_x_7384:
[----:B------:R-:W-:Y:S05]  /*1c300*/  BSYNC B1 ;  /* 0x0000000000017941 */ /* 0x000fea0003800000 */
.L_x_7383:
        /* <DEDUP_REMOVED lines=8> */
.L_x_7385:
[----:B------:R-:W-:Y:S05]  /*1c390*/  BRA `(.L_x_7386) ;  /* 0xffffff7c00c07947 */ /* 0x000fea000383ffff */
.L_x_7186:
[----:B------:R-:W-:Y:S01]  /*1c3a0*/  BSSY B1, `(.L_x_7387) ;  /* 0x0000008000017945 */ /* 0x000fe20003800000 */
[----:B------:R-:W-:Y:S01]  /*1c3b0*/  IMAD.MOV.U32 R13, RZ, RZ, R4 ;  /* 0x000000ffff0d7224 */ /* 0x000fe200078e0004 */
[----:B----4-:R-:W-:Y:S01]  /*1c3c0*/  MOV R11, 0x181f ;  /* 0x0000181f000b7802 */ /* 0x010fe20000000f00 */
[----:B------:R-:W-:Y:S02]  /*1c3d0*/  IMAD.MOV.U32 R12, RZ, RZ, 0x2 ;  /* 0x00000002ff0c7424 */ /* 0x000fe400078e00ff */
[----:B------:R-:W-:-:S07]  /*1c3e0*/  IMAD.MOV.U32 R15, RZ, RZ, -0x1 ;  /* 0xffffffffff0f7424 */ /* 0x000fce00078e00ff */
[----:B0123--:R-:W-:Y:S05]  /*1c3f0*/  WARPSYNC.COLLECTIVE R15, `(.L_x_7388) ;  /* 0x000000000f087348 */ /* 0x00ffea0003c00000 */
[----:B---3--:R3:W4:Y:S02]  /*1c400*/  SHFL.IDX P6, R14, R13, R12, R11 ;  /* 0x0000000c0d0e7389 */ /* 0x00872400000c000b */
[----:B01234-:R-:W-:Y:S01]  /*1c410*/  ENDCOLLECTIVE ;  /* 0x000000000000791b */ /* 0x01ffe20003800000 */
.L_x_7388:
[----:B------:R-:W-:Y:S05]  /*1c420*/  BSYNC B1 ;  /* 0x0000000000017941 */ /* 0x000fea0003800000 */
.L_x_7387:
        /* <DEDUP_REMOVED lines=8> */
.L_x_7389:
[----:B------:R-:W-:Y:S05]  /*1c4b0*/  BRA `(.L_x_7390) ;  /* 0xffffff7c00c07947 */ /* 0x000fea000383ffff */
.L_x_7189:
[----:B------:R-:W-:Y:S01]  /*1c4c0*/  BSSY B1, `(.L_x_7391) ;  /* 0x0000008000017945 */ /* 0x000fe20003800000 */
[----:B------:R-:W-:Y:S01]  /*1c4d0*/  IMAD.MOV.U32 R13, RZ, RZ, R4 ;  /* 0x000000ffff0d7224 */ /* 0x000fe200078e0004 */
[----:B------:R-:W-:Y:S01]  /*1c4e0*/  MOV R12, 0x3 ;  /* 0x00000003000c7802 */ /* 0x000fe20000000f00 */
[----:B0-----:R-:W-:Y:S02]  /*1c4f0*/  IMAD.MOV.U32 R11, RZ, RZ, 0x181f ;  /* 0x0000181fff0b7424 */ /* 0x001fe400078e00ff */
[----:B------:R-:W-:-:S07]  /*1c500*/  IMAD.MOV.U32 R15, RZ, RZ, -0x1 ;  /* 0xffffffffff0f7424 */ /* 0x000fce00078e00ff */
[----:B-1234-:R-:W-:Y:S05]  /*1c510*/  WARPSYNC.COLLECTIVE R15, `(.L_x_7392) ;  /* 0x000000000f087348 */ /* 0x01efea0003c00000 */
[----:B----4-:R0:W4:Y:S02]  /*1c520*/  SHFL.IDX P6, R14, R13, R12, R11 ;  /* 0x0000000c0d0e7389 */ /* 0x01012400000c000b */
[----:B01234-:R-:W-:Y:S01]  /*1c530*/  ENDCOLLECTIVE ;  /* 0x000000000000791b */ /* 0x01ffe20003800000 */
.L_x_7392:
[----:B------:R-:W-:Y:S05]  /*1c540*/  BSYNC B1 ;  /* 0x0000000000017941 */ /* 0x000fea0003800000 */
.L_x_7391:
        /* <DEDUP_REMOVED lines=8> */
.L_x_7393:
[----:B------:R-:W-:Y:S05]  /*1c5d0*/  BRA `(.L_x_7394) ;  /* 0xffffff7c00c07947 */ /* 0x000fea000383ffff */
.L_x_7206:
[----:B------:R-:W0:Y:S01]  /*1c5e0*/  S2R R9, SR_TID.X ;  /* 0x0000000000097919 */ /* 0x000e220000002100 */
[----:B------:R-:W-:Y:S01]  /*1c5f0*/  BSSY B1, `(.L_x_7395) ;  /* 0x000000a000017945 */ /* 0x000fe20003800000 */
[----:B------:R-:W-:Y:S02]  /*1c600*/  IMAD.MOV.U32 R12, RZ, RZ, RZ ;  /* 0x000000ffff0c7224 */ /* 0x000fe400078e00ff */
[----:B------:R-:W-:Y:S02]  /*1c610*/  IMAD.MOV.U32 R11, RZ, RZ, 0x1f ;  /* 0x0000001fff0b7424 */ /* 0x000fe400078e00ff */
[----:B------:R-:W-:Y:S01]  /*1c620*/  IMAD.MOV.U32 R15, RZ, RZ, -0x1 ;  /* 0xffffffffff0f7424 */ /* 0x000fe200078e00ff */
[----:B0-----:R-:W-:-:S04]  /*1c630*/  SHF.R.U32.HI R9, RZ, 0x5, R9 ;  /* 0x00000005ff097819 */ /* 0x001fc80000011609 */
[----:B------:R-:W-:-:S04]  /*1c640*/  LOP3.LUT R9, R9, 0x3, RZ, 0xc0, !PT ;  /* 0x0000000309097812 */ /* 0x000fc800078ec0ff */
[----:B------:R-:W-:-:S07]  /*1c650*/  MOV R13, R9 ;  /* 0x00000009000d7202 */ /* 0x000fce0000000f00 */
[----:B------:R-:W-:Y:S05]  /*1c660*/  WARPSYNC.COLLECTIVE R15, `(.L_x_7396) ;  /* 0x000000000f087348 */ /* 0x000fea0003c00000 */
[----:B------:R0:W1:Y:S02]  /*1c670*/  SHFL.IDX P6, R14, R13, R12, R11 ;  /* 0x0000000c0d0e7389 */ /* 0x00006400000c000b */
[----:B01----:R-:W-:Y:S01]  /*1c680*/  ENDCOLLECTIVE ;  /* 0x000000000000791b */ /* 0x003fe20003800000 */
.L_x_7396:
[----:B------:R-:W-:Y:S05]  /*1c690*/  BSYNC B1 ;  /* 0x0000000000017941 */ /* 0x000fea0003800000 */
.L_x_7395:
[----:B------:R-:W-:Y:S05]  /*1c6a0*/  BRA `(.L_x_7397) ;  /* 0xffffff90002c7947 */ /* 0x000fea000383ffff */
.L_x_7208:
[----:B------:R-:W-:Y:S01]  /*1c6b0*/  BSSY B1, `(.L_x_7398) ;  /* 0x0000006000017945 */ /* 0x000fe20003800000 */
[----:B------:R-:W-:-:S07]  /*1c6c0*/  IMAD.MOV.U32 R15, RZ, RZ, -0x1 ;  /* 0xffffffffff0f7424 */ /* 0x000fce00078e00ff */
[----:B0-----:R-:W-:Y:S05]  /*1c6d0*/  WARPSYNC.COLLECTIVE R15, `(.L_x_7399) ;  /* 0x000000000f0c7348 */ /* 0x001fea0003c00000 */
[----:B------:R-:W-:Y:S02]  /*1c6e0*/  ELECT P6, UR62, PT ;  /* 0x00000000003e782f */ /* 0x000fe400038c0000 */
[----:B------:R-:W-:Y:S01]  /*1c6f0*/  MOV R14, UR62 ;  /* 0x0000003e000e7c02 */ /* 0x000fe20008000f00 */
[----:B0-----:R-:W-:Y:S10]  /*1c700*/  ENDCOLLECTIVE ;  /* 0x000000000000791b */ /* 0x001ff40003800000 */
.L_x_7399:
[----:B------:R-:W-:Y:S05]  /*1c710*/  BSYNC B1 ;  /* 0x0000000000017941 */ /* 0x000fea0003800000 */
.L_x_7398:
[----:B------:R-:W-:Y:S05]  /*1c720*/  BRA `(.L_x_7207) ;  /* 0xffffff9000247947 */ /* 0x000fea000383ffff */
.L_x_7210:
[----:B0-----:R0:W1:Y:S02]  /*1c730*/  SYNCS.PHASECHK.TRANS64.TRYWAIT P0, [R22+URZ+0x28820], R5 ;  /* 0x02882005160075a7 */ /* 0x001064000800017f */
[----:B-1----:R-:W-:Y:S05]  /*1c740*/  @!P0 NANOSLEEP.SYNCS 0x989680 ;  /* 0x009896800000895d */ /* 0x002fea0003900000 */
[----:B------:R-:W1:Y:S02]  /*1c750*/  @!P0 SYNCS.PHASECHK.TRANS64 P0, [R22+URZ+0x28820], R5 ;  /* 0x02882005160085a7 */ /* 0x000e64000800007f */
[----:B-1----:R-:W-:Y:S05]  /*1c760*/  @!P0 BRA `(.L_x_7210) ;  /* 0xfffffffc00f08947 */ /* 0x002fea000383ffff */
[----:B------:R-:W-:Y:S05]  /*1c770*/  BRA `(.L_x_7400) ;  /* 0xffffff9000347947 */ /* 0x000fea000383ffff */
.L_x_7214:
[----:B0-----:R0:W1:Y:S02]  /*1c780*/  SYNCS.PHASECHK.TRANS64.TRYWAIT P0, [R5+URZ+0x288a0], R6 ;  /* 0x0288a006050075a7 */ /* 0x001064000800017f */
[----:B-1----:R-:W-:Y:S05]  /*1c790*/  @!P0 NANOSLEEP.SYNCS 0x989680 ;  /* 0x009896800000895d */ /* 0x002fea0003900000 */
[----:B------:R-:W1:Y:S02]  /*1c7a0*/  @!P0 SYNCS.PHASECHK.TRANS64 P0, [R5+URZ+0x288a0], R6 ;  /* 0x0288a006050085a7 */ /* 0x000e64000800007f */
[----:B-1----:R-:W-:Y:S05]  /*1c7b0*/  @!P0 BRA `(.L_x_7214) ;  /* 0xfffffffc00f08947 */ /* 0x002fea000383ffff */
[----:B------:R-:W-:Y:S05]  /*1c7c0*/  BRA `(.L_x_7401) ;  /* 0xffffff90004c7947 */ /* 0x000fea000383ffff */
.L_x_7220:
[----:B-1----:R1:W2:Y:S02]  /*1c7d0*/  SYNCS.PHASECHK.TRANS64.TRYWAIT P0, [R5+URZ+0x288c0], R6 ;  /* 0x0288c006050075a7 */ /* 0x0022a4000800017f */
[----:B--2---:R-:W-:Y:S05]  /*1c7e0*/  @!P0 NANOSLEEP.SYNCS 0x989680 ;  /* 0x009896800000895d */ /* 0x004fea0003900000 */
[----:B------:R-:W2:Y:S02]  /*1c7f0*/  @!P0 SYNCS.PHASECHK.TRANS64 P0, [R5+URZ+0x288c0], R6 ;  /* 0x0288c006050085a7 */ /* 0x000ea4000800007f */
[----:B--2---:R-:W-:Y:S05]  /*1c800*/  @!P0 BRA `(.L_x_7220) ;  /* 0xfffffffc00f08947 */ /* 0x004fea000383ffff */
[----:B------:R-:W-:Y:S05]  /*1c810*/  BRA `(.L_x_7402) ;  /* 0xffffff94000c7947 */ /* 0x000fea000383ffff */
.L_x_7228:
[----:B-1----:R1:W2:Y:S02]  /*1c820*/  SYNCS.PHASECHK.TRANS64.TRYWAIT P1, [R8+URZ+0x288a0], R7 ;  /* 0x0288a007080075a7 */ /* 0x0022a4000802017f */
[----:B--2---:R-:W-:Y:S05]  /*1c830*/  @!P1 NANOSLEEP.SYNCS 0x989680 ;  /* 0x009896800000995d */ /* 0x004fea0003900000 */
[----:B------:R-:W2:Y:S02]  /*1c840*/  @!P1 SYNCS.PHASECHK.TRANS64 P1, [R8+URZ+0x288a0], R7 ;  /* 0x0288a007080095a7 */ /* 0x000ea4000802007f */
[----:B--2---:R-:W-:Y:S05]  /*1c850*/  @!P1 BRA `(.L_x_7228) ;  /* 0xfffffffc00f09947 */ /* 0x004fea000383ffff */
[----:B------:R-:W-:Y:S05]  /*1c860*/  BRA `(.L_x_7403) ;  /* 0xffffff9800087947 */ /* 0x000fea000383ffff */
.L_x_7234:
[----:B0-----:R0:W2:Y:S02]  /*1c870*/  SYNCS.PHASECHK.TRANS64.TRYWAIT P1, [R8+URZ+0x288c0], R7 ;  /* 0x0288c007080075a7 */ /* 0x0010a4000802017f */
[----:B--2---:R-:W-:Y:S05]  /*1c880*/  @!P1 NANOSLEEP.SYNCS 0x989680 ;  /* 0x009896800000995d */ /* 0x004fea0003900000 */
[----:B------:R-:W2:Y:S02]  /*1c890*/  @!P1 SYNCS.PHASECHK.TRANS64 P1, [R8+URZ+0x288c0], R7 ;  /* 0x0288c007080095a7 */ /* 0x000ea4000802007f */
[----:B--2---:R-:W-:Y:S05]  /*1c8a0*/  @!P1 BRA `(.L_x_7234) ;  /* 0xfffffffc00f09947 */ /* 0x004fea000383ffff */
[----:B------:R-:W-:Y:S05]  /*1c8b0*/  BRA `(.L_x_7404) ;  /* 0xffffff9800c07947 */ /* 0x000fea000383ffff */
.L_x_7248:
[----:B------:R-:W0:Y:S01]  /*1c8c0*/  S2R R9, SR_TID.X ;  /* 0x0000000000097919 */ /* 0x000e220000002100 */
[----:B------:R-:W-:Y:S01]  /*1c8d0*/  BSSY B0, `(.L_x_7405) ;  /* 0x000000a000007945 */ /* 0x000fe20003800000 */
[----:B------:R-:W-:Y:S01]  /*1c8e0*/  IMAD.MOV.U32 R12, RZ, RZ, RZ ;  /* 0x000000ffff0c7224 */ /* 0x000fe200078e00ff */
[----:B------:R-:W-:Y:S01]  /*1c8f0*/  MOV R15, 0xffffffff ;  /* 0xffffffff000f7802 */ /* 0x000fe20000000f00 */
[----:B------:R-:W-:Y:S01]  /*1c900*/  IMAD.MOV.U32 R11, RZ, RZ, 0x1f ;  /* 0x0000001fff0b7424 */ /* 0x000fe200078e00ff */
[----:B0-----:R-:W-:-:S04]  /*1c910*/  SHF.R.U32.HI R9, RZ, 0x5, R9 ;  /* 0x00000005ff097819 */ /* 0x001fc80000011609 */
[----:B------:R-:W-:-:S05]  /*1c920*/  LOP3.LUT R9, R9, 0x3, RZ, 0xc0, !PT ;  /* 0x0000000309097812 */ /* 0x000fca00078ec0ff */
[----:B------:R-:W-:-:S07]  /*1c930*/  IMAD.MOV.U32 R13, RZ, RZ, R9 ;  /* 0x000000ffff0d7224 */ /* 0x000fce00078e0009 */
[----:B-----5:R-:W-:Y:S05]  /*1c940*/  WARPSYNC.COLLECTIVE R15, `(.L_x_7406) ;  /* 0x000000000f087348 */ /* 0x020fea0003c00000 */
[----:B------:R0:W1:Y:S02]  /*1c950*/  SHFL.IDX P6, R14, R13, R12, R11 ;  /* 0x0000000c0d0e7389 */ /* 0x00006400000c000b */
[----:B01---5:R-:W-:Y:S01]  /*1c960*/  ENDCOLLECTIVE ;  /* 0x000000000000791b */ /* 0x023fe20003800000 */
.L_x_7406:
[----:B------:R-:W-:Y:S05]  /*1c970*/  BSYNC B0 ;  /* 0x0000000000007941 */ /* 0x000fea0003800000 */
.L_x_7405:
[----:B------:R-:W-:Y:S05]  /*1c980*/  BRA `(.L_x_7407) ;  /* 0xffffffa400807947 */ /* 0x000fea000383ffff */
.L_x_7251:
[----:B0-----:R0:W1:Y:S02]  /*1c990*/  SYNCS.PHASECHK.TRANS64.TRYWAIT P0, [R7+URZ+0x28840], R2 ;  /* 0x02884002070075a7 */ /* 0x001064000800017f */
[----:B-1----:R-:W-:Y:S05]  /*1c9a0*/  @!P0 NANOSLEEP.SYNCS 0x989680 ;  /* 0x009896800000895d */ /* 0x002fea0003900000 */
[----:B------:R-:W1:Y:S02]  /*1c9b0*/  @!P0 SYNCS.PHASECHK.TRANS64 P0, [R7+URZ+0x28840], R2 ;  /* 0x02884002070085a7 */ /* 0x000e64000800007f */
[----:B-1----:R-:W-:Y:S05]  /*1c9c0*/  @!P0 BRA `(.L_x_7251) ;  /* 0xfffffffc00f08947 */ /* 0x002fea000383ffff */
[----:B------:R-:W-:Y:S05]  /*1c9d0*/  BRA `(.L_x_7408) ;  /* 0xffffffa400dc7947 */ /* 0x000fea000383ffff */
.L_x_7252:
        /* <DEDUP_REMOVED lines=8> */
.L_x_7410:
[----:B------:R-:W-:Y:S05]  /*1ca60*/  BSYNC B0 ;  /* 0x0000000000007941 */ /* 0x000fea0003800000 */
.L_x_7409:
        /* <DEDUP_REMOVED lines=9> */
.L_x_7411:
[----:B------:R-:W-:Y:S02]  /*1cb00*/  IMAD.MOV.U32 R13, RZ, RZ, R0 ;  /* 0x000000ffff0d7224 */ /* 0x000fe400078e0000 */
[----:B------:R-:W-:Y:S02]  /*1cb10*/  IMAD.MOV.U32 R12, RZ, RZ, 0x1 ;  /* 0x00000001ff0c7424 */ /* 0x000fe400078e00ff */
[----:B------:R-:W-:-:S07]  /*1cb20*/  IMAD.MOV.U32 R3, RZ, RZ, R14 ;  /* 0x000000ffff037224 */ /* 0x000fce00078e000e */
[----:B------:R-:W-:Y:S05]  /*1cb30*/  WARPSYNC.COLLECTIVE R15, `(.L_x_7412) ;  /* 0x000000000f087348 */ /* 0x000fea0003c00000 */
[----:B------:R0:W1:Y:S02]  /*1cb40*/  SHFL.IDX P6, R14, R13, R12, R11 ;  /* 0x0000000c0d0e7389 */ /* 0x00006400000c000b */
[----:B01----:R-:W-:Y:S01]  /*1cb50*/  ENDCOLLECTIVE ;  /* 0x000000000000791b */ /* 0x003fe20003800000 */
.L_x_7412:
        /* <DEDUP_REMOVED lines=16> */
.L_x_7413:
[----:B------:R-:W-:Y:S02]  /*1cc60*/  @P0 IMAD R8, R5, 0x2, R22 ;  /* 0x0000000205080824 */ /* 0x000fe400078e0216 */
[----:B------:R-:W-:Y:S02]  /*1cc70*/  IMAD.MOV.U32 R13, RZ, RZ, R0 ;  /* 0x000000ffff0d7224 */ /* 0x000fe400078e0000 */
[----:B------:R-:W-:Y:S02]  /*1cc80*/  IMAD.MOV.U32 R12, RZ, RZ, 0x2 ;  /* 0x00000002ff0c7424 */ /* 0x000fe400078e00ff */
[----:B------:R-:W-:-:S07]  /*1cc90*/  IMAD.MOV.U32 R3, RZ, RZ, R14 ;  /* 0x000000ffff037224 */ /* 0x000fce00078e000e */
[----:B------:R-:W-:Y:S05]  /*1cca0*/  WARPSYNC.COLLECTIVE R15, `(.L_x_7414) ;  /* 0x000000000f087348 */ /* 0x000fea0003c00000 */
[----:B------:R0:W1:Y:S02]  /*1ccb0*/  SHFL.IDX P6, R14, R13, R12, R11 ;  /* 0x0000000c0d0e7389 */ /* 0x00006400000c000b */
[----:B01----:R-:W-:Y:S01]  /*1ccc0*/  ENDCOLLECTIVE ;  /* 0x000000000000791b */ /* 0x003fe20003800000 */
.L_x_7414:
        /* <DEDUP_REMOVED lines=16> */
.L_x_7415:
[----:B------:R-:W-:Y:S02]  /*1cdd0*/  @P0 IMAD R8, R5, 0x2, R22 ;  /* 0x0000000205080824 */ /* 0x000fe400078e0216 */
[----:B------:R-:W-:Y:S02]  /*1cde0*/  IMAD.MOV.U32 R13, RZ, RZ, R0 ;  /* 0x000000ffff0d7224 */ /* 0x000fe400078e0000 */
[----:B------:R-:W-:Y:S01]  /*1cdf0*/  IMAD.MOV.U32 R12, RZ, RZ, 0x3 ;  /* 0x00000003ff0c7424 */ /* 0x000fe200078e00ff */
[----:B------:R-:W-:-:S07]  /*1ce00*/  MOV R3, R14 ;  /* 0x0000000e00037202 */ /* 0x000fce0000000f00 */
[----:B------:R-:W-:Y:S05]  /*1ce10*/  WARPSYNC.COLLECTIVE R15, `(.L_x_7416) ;  /* 0x000000000f087348 */ /* 0x000fea0003c00000 */
[----:B------:R0:W1:Y:S02]  /*1ce20*/  SHFL.IDX P6, R14, R13, R12, R11 ;  /* 0x0000000c0d0e7389 */ /* 0x00006400000c000b */
[----:B01----:R-:W-:Y:S01]  /*1ce30*/  ENDCOLLECTIVE ;  /* 0x000000000000791b */ /* 0x003fe20003800000 */
.L_x_7416:
        /* <DEDUP_REMOVED lines=16> */
.L_x_7417:
[----:B------:R-:W-:Y:S02]  /*1cf40*/  @P0 IMAD R8, R5, 0x2, R22 ;  /* 0x0000000205080824 */ /* 0x000fe400078e0216 */
[----:B------:R-:W-:Y:S02]  /*1cf50*/  IMAD.MOV.U32 R13, RZ, RZ, R0 ;  /* 0x000000ffff0d7224 */ /* 0x000fe400078e0000 */
[----:B------:R-:W-:Y:S02]  /*1cf60*/  IMAD.MOV.U32 R12, RZ, RZ, 0x4 ;  /* 0x00000004ff0c7424 */ /* 0x000fe400078e00ff */
[----:B------:R-:W-:-:S07]  /*1cf70*/  IMAD.MOV.U32 R3, RZ, RZ, R14 ;  /* 0x000000ffff037224 */ /* 0x000fce00078e000e */
[----:B------:R-:W-:Y:S05]  /*1cf80*/  WARPSYNC.COLLECTIVE R15, `(.L_x_7418) ;  /* 0x000000000f087348 */ /* 0x000fea0003c00000 */
[----:B------:R0:W1:Y:S02]  /*1cf90*/  SHFL.IDX P6, R14, R13, R12, R11 ;  /* 0x0000000c0d0e7389 */ /* 0x00006400000c000b */
[----:B01----:R-:W-:Y:S01]  /*1cfa0*/  ENDCOLLECTIVE ;  /* 0x000000000000791b */ /* 0x003fe20003800000 */
.L_x_7418:
        /* <DEDUP_REMOVED lines=16> */
.L_x_7419:
[----:B------:R-:W-:Y:S01]  /*1d0b0*/  @P0 LEA R8, R5, R22, 0x1 ;  /* 0x0000001605080211 */ /* 0x000fe200078e08ff */
[----:B------:R-:W-:Y:S02]  /*1d0c0*/  IMAD.MOV.U32 R13, RZ, RZ, R0 ;  /* 0x000000ffff0d7224 */ /* 0x000fe400078e0000 */
[----:B------:R-:W-:Y:S02]  /*1d0d0*/  IMAD.MOV.U32 R12, RZ, RZ, 0x5 ;  /* 0x00000005ff0c7424 */ /* 0x000fe400078e00ff */
[----:B------:R-:W-:-:S07]  /*1d0e0*/  IMAD.MOV.U32 R3, RZ, RZ, R14 ;  /* 0x000000ffff037224 */ /* 0x000fce00078e000e */
[----:B------:R-:W-:Y:S05]  /*1d0f0*/  WARPSYNC.COLLECTIVE R15, `(.L_x_7420) ;  /* 0x000000000f087348 */ /* 0x000fea0003c00000 */
[----:B------:R0:W1:Y:S02]  /*1d100*/  SHFL.IDX P6, R14, R13, R12, R11 ;  /* 0x0000000c0d0e7389 */ /* 0x00006400000c000b */
[----:B01----:R-:W-:Y:S01]  /*1d110*/  ENDCOLLECTIVE ;  /* 0x000000000000791b */ /* 0x003fe20003800000 */
.L_x_7420:
        /* <DEDUP_REMOVED lines=16> */
.L_x_7421:
[----:B------:R-:W-:Y:S01]  /*1d220*/  @P0 IMAD R8, R5, 0x2, R22 ;  /* 0x0000000205080824 */ /* 0x000fe200078e0216 */
[----:B------:R-:W-:Y:S01]  /*1d230*/  MOV R13, R0 ;  /* 0x00000000000d7202 */ /* 0x000fe20000000f00 */
[----:B------:R-:W-:Y:S02]  /*1d240*/  IMAD.MOV.U32 R12, RZ, RZ, 0x6 ;  /* 0x00000006ff0c7424 */ /* 0x000fe400078e00ff */
[----:B------:R-:W-:-:S07]  /*1d250*/  IMAD.MOV.U32 R3, RZ, RZ, R14 ;  /* 0x000000ffff037224 */ /* 0x000fce00078e000e */
[----:B------:R-:W-:Y:S05]  /*1d260*/  WARPSYNC.COLLECTIVE R15, `(.L_x_7422) ;  /* 0x000000000f087348 */ /* 0x000fea0003c00000 */
[----:B------:R0:W1:Y:S02]  /*1d270*/  SHFL.IDX P6, R14, R13, R12, R11 ;  /* 0x0000000c0d0e7389 */ /* 0x00006400000c000b */
[----:B01----:R-:W-:Y:S01]  /*1d280*/  ENDCOLLECTIVE ;  /* 0x000000000000791b */ /* 0x003fe20003800000 */
.L_x_7422:
        /* <DEDUP_REMOVED lines=16> */
.L_x_7423:
[----:B------:R-:W-:Y:S02]  /*1d390*/  @P0 IMAD R8, R5, 0x2, R22 ;  /* 0x0000000205080824 */ /* 0x000fe400078e0216 */
[----:B------:R-:W-:Y:S01]  /*1d3a0*/  IMAD.MOV.U32 R13, RZ, RZ, R0 ;  /* 0x000000ffff0d7224 */ /* 0x000fe200078e0000 */
[----:B------:R-:W-:Y:S01]  /*1d3b0*/  MOV R12, 0x7 ;  /* 0x00000007000c7802 */ /* 0x000fe20000000f00 */
[----:B------:R-:W-:-:S07]  /*1d3c0*/  IMAD.MOV.U32 R3, RZ, RZ, R14 ;  /* 0x000000ffff037224 */ /* 0x000fce00078e000e */
[----:B------:R-:W-:Y:S05]  /*1d3d0*/  WARPSYNC.COLLECTIVE R15, `(.L_x_7424) ;  /* 0x000000000f087348 */ /* 0x000fea0003c00000 */
[----:B------:R0:W1:Y:S02]  /*1d3e0*/  SHFL.IDX P6, R14, R13, R12, R11 ;  /* 0x0000000c0d0e7389 */ /* 0x00006400000c000b */
[----:B01----:R-:W-:Y:S01]  /*1d3f0*/  ENDCOLLECTIVE ;  /* 0x000000000000791b */ /* 0x003fe20003800000 */
.L_x_7424:
        /* <DEDUP_REMOVED lines=10> */
.L_x_7425:
[----:B------:R-:W-:Y:S01]  /*1d4a0*/  @!PT LDS RZ, [RZ] ;  /* 0x00000000fffff984 */ /* 0x000fe20000000800 */
[----:B------:R-:W-:Y:S01]  /*1d4b0*/  @!PT LDS RZ, [RZ] ;  /* 0x00000000fffff984 */ /* 0x000fe20000000800 */
[----:B------:R-:W-:Y:S01]  /*1d4c0*/  @!PT LDS RZ, [RZ] ;  /* 0x00000000fffff984 */ /* 0x000fe20000000800 */
[----:B------:R-:W-:Y:S04]  /*1d4d0*/  @P0 LDGSTS.E.BYPASS.LTC128B.128 [R8+0x1b400], desc[UR38][R2.64], !P3 ;  /* 0x1b40000002080fae */ /* 0x000fe8000d901d66 */
[----:B------:R0:W-:Y:S02]  /*1d4e0*/  @P0 LDGSTS.E.BYPASS.LTC128B.128 [R8+0x1f400], desc[UR38][R2.64+0x80], !P2 ;  /* 0x1f40008002080fae */ /* 0x0001e4000d101d66 */
[----:B0-----:R-:W-:Y:S01]  /*1d4f0*/  IMAD.MOV.U32 R2, RZ, RZ, R14 ;  /* 0x000000ffff027224 */ /* 0x001fe200078e000e */
[----:B------:R-:W-:Y:S06]  /*1d500*/  BRA `(.L_x_7426) ;  /* 0xffffffa000c07947 */ /* 0x000fec000383ffff */
.L_x_7257:
        /* <DEDUP_REMOVED lines=9> */
.L_x_7427:
[C---:B------:R-:W-:Y:S01]  /*1d5a0*/  VIADD R7, R4.reuse, 0x10 ;  /* 0x0000001004077836 */ /* 0x040fe20000000000 */
[----:B------:R-:W-:Y:S01]  /*1d5b0*/  ISETP.GE.AND P3, PT, R4, R6, PT ;  /* 0x000000060400720c */ /* 0x000fe20003f66270 */
[----:B------:R-:W-:Y:S01]  /*1d5c0*/  IMAD.MOV.U32 R13, RZ, RZ, R0 ;  /* 0x000000ffff0d7224 */ /* 0x000fe200078e0000 */
[----:B------:R-:W-:-:S11]  /*1d5d0*/  MOV R2, R14 ;  /* 0x0000000e00027202 */ /* 0x000fd60000000f00 */
[----:B------:R-:W-:Y:S05]  /*1d5e0*/  WARPSYNC.COLLECTIVE R15, `(.L_x_7428) ;  /* 0x000000000f087348 */ /* 0x000fea0003c00000 */
[----:B------:R0:W1:Y:S02]  /*1d5f0*/  SHFL.IDX P6, R14, R13, R12, R11 ;  /* 0x0000000c0d0e7389 */ /* 0x00006400000c000b */
[----:B01----:R-:W-:Y:S01]  /*1d600*/  ENDCOLLECTIVE ;  /* 0x000000000000791b */ /* 0x003fe20003800000 */
.L_x_7428:
        /* <DEDUP_REMOVED lines=8> */
.L_x_7429:
        /* <DEDUP_REMOVED lines=11> */
.L_x_7430:
        /* <DEDUP_REMOVED lines=8> */
.L_x_7431:
        /* <DEDUP_REMOVED lines=13> */
.L_x_7432:
        /* <DEDUP_REMOVED lines=8> */
.L_x_7433:
        /* <DEDUP_REMOVED lines=13> */
.L_x_7434:
        /* <DEDUP_REMOVED lines=8> */
.L_x_7435:
        /* <DEDUP_REMOVED lines=13> */
.L_x_7436:
        /* <DEDUP_REMOVED lines=8> */
.L_x_7437:
        /* <DEDUP_REMOVED lines=13> */
.L_x_7438:
        /* <DEDUP_REMOVED lines=8> */
.L_x_7439:
[----:B------:R-:W-:-:S05]  /*1dd00*/  @!P3 IMAD.MOV.U32 R3, RZ, RZ, R7 ;  /* 0x000000ffff03b224 */ /* 0x000fca00078e0007 */
[----:B------:R-:W-:Y:S01]  /*1dd10*/  @!PT LDS RZ, [RZ] ;  /* 0x00000000fffff984 */ /* 0x000fe20000000800 */
[----:B------:R-:W-:Y:S01]  /*1dd20*/  @!PT LDS RZ, [RZ] ;  /* 0x00000000fffff984 */ /* 0x000fe20000000800 */
[----:B------:R-:W-:Y:S01]  /*1dd30*/  @!PT LDS RZ, [RZ] ;  /* 0x00000000fffff984 */ /* 0x000fe20000000800 */
[----:B------:R-:W-:Y:S04]  /*1dd40*/  @!P3 LDGSTS.E.BYPASS.LTC128B.128 [R9+0x12c00], desc[UR38][R2.64], !P0 ;  /* 0x12c000000209bfae */ /* 0x000fe8000c101d66 */
[----:B------:R0:W-:Y:S01]  /*1dd50*/  @!P3 LDGSTS.E.BYPASS.LTC128B.128 [R9+0x16c00], desc[UR38][R2.64+0x80], !P1 ;  /* 0x16c000800209bfae */ /* 0x0001e2000c901d66 */
[----:B------:R-:W-:Y:S01]  /*1dd60*/  MOV R13, R0 ;  /* 0x00000000000d7202 */ /* 0x000fe20000000f00 */
[----:B0-----:R-:W-:Y:S02]  /*1dd70*/  VIADD R3, R4, 0x60 ;  /* 0x0000006004037836 */ /* 0x001fe40000000000 */
[----:B------:R-:W-:-:S07]  /*1dd80*/  IMAD.MOV.U32 R2, RZ, RZ, R14 ;  /* 0x000000ffff027224 */ /* 0x000fce00078e000e */
[----:B------:R-:W-:Y:S05]  /*1dd90*/  WARPSYNC.COLLECTIVE R15, `(.L_x_7440) ;  /* 0x000000000f087348 */ /* 0x000fea0003c00000 */
[----:B------:R0:W1:Y:S02]  /*1dda0*/  SHFL.IDX P6, R14, R13, R12, R11 ;  /* 0x0000000c0d0e7389 */ /* 0x00006400000c000b */
[----:B01----:R-:W-:Y:S01]  /*1ddb0*/  ENDCOLLECTIVE ;  /* 0x000000000000791b */ /* 0x003fe20003800000 */
.L_x_7440:
[----:B------:R-:W-:Y:S01]  /*1ddc0*/  ISETP.GE.AND P3, PT, R3, R6, PT ;  /* 0x000000060300720c */ /* 0x000fe20003f66270 */
[----:B------:R-:W-:Y:S02]  /*1ddd0*/  IMAD.MOV.U32 R13, RZ, RZ, R5 ;  /* 0x000000ffff0d7224 */ /* 0x000fe400078e0005 */
[----:B------:R-:W-:-:S10]  /*1dde0*/  IMAD.MOV.U32 R12, RZ, RZ, 0x7 ;  /* 0x00000007ff0c7424 */ /* 0x000fd400078e00ff */
[----:B------:R-:W-:-:S05]  /*1ddf0*/  @!P3 LEA R14, P2, R31, R14, 0x1 ;  /* 0x0000000e1f0eb211 */ /* 0x000fca00078408ff */
[----:B------:R-:W-:Y:S02]  /*1de00*/  @!P3 IMAD.X R7, RZ, RZ, R2, P2 ;  /* 0x000000ffff07b224 */ /* 0x000fe400010e0602 */
[----:B------:R-:W-:-:S07]  /*1de10*/  @!P3 IMAD.MOV.U32 R2, RZ, RZ, R14 ;  /* 0x000000ffff02b224 */ /* 0x000fce00078e000e */
[----:B------:R-:W-:Y:S05]  /*1de20*/  WARPSYNC.COLLECTIVE R15, `(.L_x_7441) ;  /* 0x000000000f087348 */ /* 0x000fea0003c00000 */
[----:B------:R0:W1:Y:S02]  /*1de30*/  SHFL.IDX P6, R14, R13, R12, R11 ;  /* 0x0000000c0d0e7389 */ /* 0x00006400000c000b */
[----:B01----:R-:W-:Y:S01]  /*1de40*/  ENDCOLLECTIVE ;  /* 0x000000000000791b */ /* 0x003fe20003800000 */
.L_x_7441:
[----:B------:R-:W-:-:S05]  /*1de50*/  @!P3 IMAD.MOV.U32 R3, RZ, RZ, R7 ;  /* 0x000000ffff03b224 */ /* 0x000fca00078e0007 */
[----:B------:R-:W-:Y:S01]  /*1de60*/  @!PT LDS RZ, [RZ] ;  /* 0x00000000fffff984 */ /* 0x000fe20000000800 */
[----:B------:R-:W-:Y:S01]  /*1de70*/  @!PT LDS RZ, [RZ] ;  /* 0x00000000fffff984 */ /* 0x000fe20000000800 */
[----:B------:R-:W-:Y:S01]  /*1de80*/  @!PT LDS RZ, [RZ] ;  /* 0x00000000fffff984 */ /* 0x000fe20000000800 */
[----:B------:R0:W-:Y:S04]  /*1de90*/  @!P3 LDGSTS.E.BYPASS.LTC128B.128 [R9+0x13400], desc[UR38][R2.64], !P0 ;  /* 0x134000000209bfae */ /* 0x0001e8000c101d66 */
[----:B------:R0:W-:Y:S01]  /*1dea0*/  @!P3 LDGSTS.E.BYPASS.LTC128B.128 [R9+0x17400], desc[UR38][R2.64+0x80], !P1 ;  /* 0x174000800209bfae */ /* 0x0001e2000c901d66 */
[----:B------:R-:W-:Y:S01]  /*1deb0*/  MOV R13, R0 ;  /* 0x00000000000d7202 */ /* 0x000fe20000000f00 */
[----:B------:R-:W-:-:S07]  /*1dec0*/  IMAD.MOV.U32 R5, RZ, RZ, R14 ;  /* 0x000000ffff057224 */ /* 0x000fce00078e000e */
[----:B0-----:R-:W-:Y:S05]  /*1ded0*/  WARPSYNC.COLLECTIVE R15, `(.L_x_7442) ;  /* 0x000000000f087348 */ /* 0x001fea0003c00000 */
[----:B------:R1:W2:Y:S02]  /*1dee0*/  SHFL.IDX P6, R14, R13, R12, R11 ;  /* 0x0000000c0d0e7389 */ /* 0x0002a400000c000b */
[----:B012---:R-:W-:Y:S01]  /*1def0*/  ENDCOLLECTIVE ;  /* 0x000000000000791b */ /* 0x007fe20003800000 */
.L_x_7442:
[----:B------:R-:W-:Y:S05]  /*1df00*/  BRA `(.L_x_7443) ;  /* 0xffffffa4002c7947 */ /* 0x000fea000383ffff */
.L_x_7262:
[----:B0-----:R0:W1:Y:S02]  /*1df10*/  SYNCS.PHASECHK.TRANS64.TRYWAIT P0, [R22+URZ+0x28820], R3 ;  /* 0x02882003160075a7 */ /* 0x001064000800017f */
[----:B-1----:R-:W-:Y:S05]  /*1df20*/  @!P0 NANOSLEEP.SYNCS 0x989680 ;  /* 0x009896800000895d */ /* 0x002fea0003900000 */
[----:B------:R-:W1:Y:S02]  /*1df30*/  @!P0 SYNCS.PHASECHK.TRANS64 P0, [R22+URZ+0x28820], R3 ;  /* 0x02882003160085a7 */ /* 0x000e64000800007f */
[----:B-1----:R-:W-:Y:S05]  /*1df40*/  @!P0 BRA `(.L_x_7262) ;  /* 0xfffffffc00f08947 */ /* 0x002fea000383ffff */
[----:B------:R-:W-:Y:S05]  /*1df50*/  BRA `(.L_x_7444) ;  /* 0xffffffa4009c7947 */ /* 0x000fea000383ffff */
.L_x_7267:
[----:B0-----:R0:W1:Y:S02]  /*1df60*/  SYNCS.PHASECHK.TRANS64.TRYWAIT P0, [R6+URZ+0x28840], R3 ;  /* 0x02884003060075a7 */ /* 0x001064000800017f */
[----:B-1----:R-:W-:Y:S05]  /*1df70*/  @!P0 NANOSLEEP.SYNCS 0x989680 ;  /* 0x009896800000895d */ /* 0x002fea0003900000 */
[----:B------:R-:W1:Y:S02]  /*1df80*/  @!P0 SYNCS.PHASECHK.TRANS64 P0, [R6+URZ+0x28840], R3 ;  /* 0x02884003060085a7 */ /* 0x000e64000800007f */
[----:B-1----:R-:W-:Y:S05]  /*1df90*/  @!P0 BRA `(.L_x_7267) ;  /* 0xfffffffc00f08947 */ /* 0x002fea000383ffff */
[----:B------:R-:W-:Y:S05]  /*1dfa0*/  BRA `(.L_x_7445) ;  /* 0xffffffa8006c7947 */ /* 0x000fea000383ffff */
.L_x_7268:
        /* <DEDUP_REMOVED lines=8> */
.L_x_7447:
[----:B------:R-:W-:Y:S05]  /*1e030*/  BSYNC B1 ;  /* 0x0000000000017941 */ /* 0x000fea0003800000 */
.L_x_7446:
        /* <DEDUP_REMOVED lines=9> */
.L_x_7448:
[----:B------:R-:W-:Y:S02]  /*1e0d0*/  IMAD R8, R8, 0x2, R22 ;  /* 0x0000000208087824 */ /* 0x000fe400078e0216 */
[----:B------:R-:W-:Y:S02]  /*1e0e0*/  IMAD.MOV.U32 R13, RZ, RZ, R9 ;  /* 0x000000ffff0d7224 */ /* 0x000fe400078e0009 */
[----:B------:R-:W-:Y:S02]  /*1e0f0*/  IMAD.MOV.U32 R12, RZ, RZ, 0x1 ;  /* 0x00000001ff0c7424 */ /* 0x000fe400078e00ff */
[----:B------:R-:W-:-:S07]  /*1e100*/  IMAD.MOV.U32 R2, RZ, RZ, R14 ;  /* 0x000000ffff027224 */ /* 0x000fce00078e000e */
[----:B------:R-:W-:Y:S05]  /*1e110*/  WARPSYNC.COLLECTIVE R15, `(.L_x_7449) ;  /* 0x000000000f087348 */ /* 0x000fea0003c00000 */
[----:B------:R0:W1:Y:S02]  /*1e120*/  SHFL.IDX P6, R14, R13, R12, R11 ;  /* 0x0000000c0d0e7389 */ /* 0x00006400000c000b */
[----:B01----:R-:W-:Y:S01]  /*1e130*/  ENDCOLLECTIVE ;  /* 0x000000000000791b */ /* 0x003fe20003800000 */
.L_x_7449:
        /* <DEDUP_REMOVED lines=12> */
.L_x_7450:
[----:B------:R-:W-:Y:S02]  /*1e200*/  IMAD.MOV.U32 R13, RZ, RZ, R9 ;  /* 0x000000ffff0d7224 */ /* 0x000fe400078e0009 */
[----:B------:R-:W-:Y:S02]  /*1e210*/  IMAD.MOV.U32 R12, RZ, RZ, 0x2 ;  /* 0x00000002ff0c7424 */ /* 0x000fe400078e00ff */
[----:B------:R-:W-:-:S07]  /*1e220*/  IMAD.MOV.U32 R2, RZ, RZ, R14 ;  /* 0x000000ffff027224 */ /* 0x000fce00078e000e */
[----:B------:R-:W-:Y:S05]  /*1e230*/  WARPSYNC.COLLECTIVE R15, `(.L_x_7451) ;  /* 0x000000000f087348 */ /* 0x000fea0003c00000 */
[----:B------:R0:W1:Y:S02]  /*1e240*/  SHFL.IDX P6, R14, R13, R12, R11 ;  /* 0x0000000c0d0e7389 */ /* 0x00006400000c000b */
[----:B01----:R-:W-:Y:S01]  /*1e250*/  ENDCOLLECTIVE ;  /* 0x000000000000791b */ /* 0x003fe20003800000 */
.L_x_7451:
        /* <DEDUP_REMOVED lines=12> */
.L_x_7452:
[----:B------:R-:W-:Y:S02]  /*1e320*/  IMAD.MOV.U32 R13, RZ, RZ, R9 ;  /* 0x000000ffff0d7224 */ /* 0x000fe400078e0009 */
[----:B------:R-:W-:Y:S01]  /*1e330*/  IMAD.MOV.U32 R12, RZ, RZ, 0x3 ;  /* 0x00000003ff0c7424 */ /* 0x000fe200078e00ff */
[----:B------:R-:W-:-:S07]  /*1e340*/  MOV R2, R14 ;  /* 0x0000000e00027202 */ /* 0x000fce0000000f00 */
[----:B------:R-:W-:Y:S05]  /*1e350*/  WARPSYNC.COLLECTIVE R15, `(.L_x_7453) ;  /* 0x000000000f087348 */ /* 0x000fea0003c00000 */
[----:B------:R0:W1:Y:S02]  /*1e360*/  SHFL.IDX P6, R14, R13, R12, R11 ;  /* 0x0000000c0d0e7389 */ /* 0x00006400000c000b */
[----:B01----:R-:W-:Y:S01]  /*1e370*/  ENDCOLLECTIVE ;  /* 0x000000000000791b */ /* 0x003fe20003800000 */
.L_x_7453:
        /* <DEDUP_REMOVED lines=12> */
.L_x_7454:
[----:B------:R-:W-:Y:S01]  /*1e440*/  MOV R13, R9 ;  /* 0x00000009000d7202 */ /* 0x000fe20000000f00 */
[----:B------:R-:W-:Y:S02]  /*1e450*/  IMAD.MOV.U32 R12, RZ, RZ, 0x4 ;  /* 0x00000004ff0c7424 */ /* 0x000fe400078e00ff */
[----:B------:R-:W-:-:S07]  /*1e460*/  IMAD.MOV.U32 R2, RZ, RZ, R14 ;  /* 0x000000ffff027224 */ /* 0x000fce00078e000e */
[----:B------:R-:W-:Y:S05]  /*1e470*/  WARPSYNC.COLLECTIVE R15, `(.L_x_7455) ;  /* 0x000000000f087348 */ /* 0x000fea0003c00000 */
[----:B------:R0:W1:Y:S02]  /*1e480*/  SHFL.IDX P6, R14, R13, R12, R11 ;  /* 0x0000000c0d0e7389 */ /* 0x00006400000c000b */
[----:B01----:R-:W-:Y:S01]  /*1e490*/  ENDCOLLECTIVE ;  /* 0x000000000000791b */ /* 0x003fe20003800000 */
.L_x_7455:
        /* <DEDUP_REMOVED lines=12> */
.L_x_7456:
[----:B------:R-:W-:Y:S02]  /*1e560*/  IMAD.MOV.U32 R13, RZ, RZ, R9 ;  /* 0x000000ffff0d7224 */ /* 0x000fe400078e0009 */
[----:B------:R-:W-:Y:S02]  /*1e570*/  IMAD.MOV.U32 R12, RZ, RZ, 0x5 ;  /* 0x00000005ff0c7424 */ /* 0x000fe400078e00ff */
[----:B------:R-:W-:-:S07]  /*1e580*/  IMAD.MOV.U32 R2, RZ, RZ, R14 ;  /* 0x000000ffff027224 */ /* 0x000fce00078e000e */
[----:B------:R-:W-:Y:S05]  /*1e590*/  WARPSYNC.COLLECTIVE R15, `(.L_x_7457) ;  /* 0x000000000f087348 */ /* 0x000fea0003c00000 */
[----:B------:R0:W1:Y:S02]  /*1e5a0*/  SHFL.IDX P6, R14, R13, R12, R11 ;  /* 0x0000000c0d0e7389 */ /* 0x00006400000c000b */
[----:B01----:R-:W-:Y:S01]  /*1e5b0*/  ENDCOLLECTIVE ;  /* 0x000000000000791b */ /* 0x003fe20003800000 */
.L_x_7457:
        /* <DEDUP_REMOVED lines=12> */
.L_x_7458:
[----:B------:R-:W-:Y:S02]  /*1e680*/  IMAD.MOV.U32 R13, RZ, RZ, R9 ;  /* 0x000000ffff0d7224 */ /* 0x000fe400078e0009 */
[----:B------:R-:W-:Y:S02]  /*1e690*/  IMAD.MOV.U32 R12, RZ, RZ, 0x6 ;  /* 0x00000006ff0c7424 */ /* 0x000fe400078e00ff */
[----:B------:R-:W-:-:S07]  /*1e6a0*/  IMAD.MOV.U32 R2, RZ, RZ, R14 ;  /* 0x000000ffff027224 */ /* 0x000fce00078e000e */
[----:B------:R-:W-:Y:S05]  /*1e6b0*/  WARPSYNC.COLLECTIVE R15, `(.L_x_7459) ;  /* 0x000000000f087348 */ /* 0x000fea0003c00000 */
[----:B------:R0:W1:Y:S02]  /*1e6c0*/  SHFL.IDX P6, R14, R13, R12, R11 ;  /* 0x0000000c0d0e7389 */ /* 0x00006400000c000b */
[----:B01----:R-:W-:Y:S01]  /*1e6d0*/  ENDCOLLECTIVE ;  /* 0x000000000000791b */ /* 0x003fe20003800000 */
.L_x_7459:
        /* <DEDUP_REMOVED lines=12> */
.L_x_7460:
[----:B------:R-:W-:Y:S02]  /*1e7a0*/  IMAD.MOV.U32 R13, RZ, RZ, R9 ;  /* 0x000000ffff0d7224 */ /* 0x000fe400078e0009 */
[----:B------:R-:W-:Y:S01]  /*1e7b0*/  IMAD.MOV.U32 R12, RZ, RZ, 0x7 ;  /* 0x00000007ff0c7424 */ /* 0x000fe200078e00ff */
[----:B------:R-:W-:-:S07]  /*1e7c0*/  MOV R2, R14 ;  /* 0x0000000e00027202 */ /* 0x000fce0000000f00 */
[----:B------:R-:W-:Y:S05]  /*1e7d0*/  WARPSYNC.COLLECTIVE R15, `(.L_x_7461) ;  /* 0x000000000f087348 */ /* 0x000fea0003c00000 */
[----:B------:R0:W1:Y:S02]  /*1e7e0*/  SHFL.IDX P6, R14, R13, R12, R11 ;  /* 0x0000000c0d0e7389 */ /* 0x00006400000c000b */
[----:B01----:R-:W-:Y:S01]  /*1e7f0*/  ENDCOLLECTIVE ;  /* 0x000000000000791b */ /* 0x003fe20003800000 */
.L_x_7461:
        /* <DEDUP_REMOVED lines=8> */
[----:B------:R-:W-:-:S07]  /*1e880*/  IMAD.MOV.U32 R9, RZ, RZ, R14 ;  /* 0x000000ffff097224 */ /* 0x000fce00078e000e */
[----:B0-----:R-:W-:Y:S05]  /*1e890*/  WARPSYNC.COLLECTIVE R15, `(.L_x_7462) ;  /* 0x000000000f087348 */ /* 0x001fea0003c00000 */
[----:B------:R1:W2:Y:S02]  /*1e8a0*/  SHFL.IDX P6, R14, R13, R12, R11 ;  /* 0x0000000c0d0e7389 */ /* 0x0002a400000c000b */
[----:B012---:R-:W-:Y:S01]  /*1e8b0*/  ENDCOLLECTIVE ;  /* 0x000000000000791b */ /* 0x007fe20003800000 */
.L_x_7462:
[----:B------:R-:W-:Y:S01]  /*1e8c0*/  IMAD.MOV.U32 R2, RZ, RZ, R14 ;  /* 0x000000ffff027224 */ /* 0x000fe200078e000e */
[----:B------:R-:W-:Y:S06]  /*1e8d0*/  BRA `(.L_x_7463) ;  /* 0xffffffa400407947 */ /* 0x000fec000383ffff */
.L_x_7273:
[----:B-1----:R1:W2:Y:S02]  /*1e8e0*/  SYNCS.PHASECHK.TRANS64.TRYWAIT P0, [R6+URZ+0x28860], R2 ;  /* 0x02886002060075a7 */ /* 0x0022a4000800017f */
[----:B--2---:R-:W-:Y:S05]  /*1e8f0*/  @!P0 NANOSLEEP.SYNCS 0x989680 ;  /* 0x009896800000895d */ /* 0x004fea0003900000 */
[----:B------:R-:W2:Y:S02]  /*1e900*/  @!P0 SYNCS.PHASECHK.TRANS64 P0, [R6+URZ+0x28860], R2 ;  /* 0x02886002060085a7 */ /* 0x000ea4000800007f */
[----:B--2---:R-:W-:Y:S05]  /*1e910*/  @!P0 BRA `(.L_x_7273) ;  /* 0xfffffffc00f08947 */ /* 0x004fea000383ffff */
[----:B------:R-:W-:Y:S05]  /*1e920*/  BRA `(.L_x_7464) ;  /* 0xffffffa4009c7947 */ /* 0x000fea000383ffff */
.L_x_7274:
        /* <DEDUP_REMOVED lines=8> */
.L_x_7466:
[----:B------:R-:W-:Y:S05]  /*1e9b0*/  BSYNC B1 ;  /* 0x0000000000017941 */ /* 0x000fea0003800000 */
.L_x_7465:
        /* <DEDUP_REMOVED lines=9> */
.L_x_7467:
[----:B------:R-:W-:Y:S02]  /*1ea50*/  IMAD.MOV.U32 R13, RZ, RZ, R24 ;  /* 0x000000ffff0d7224 */ /* 0x000fe400078e0018 */
[----:B------:R-:W-:Y:S01]  /*1ea60*/  IMAD.MOV.U32 R12, RZ, RZ, 0x1 ;  /* 0x00000001ff0c7424 */ /* 0x000fe200078e00ff */
[----:B------:R-:W-:-:S07]  /*1ea70*/  MOV R2, R14 ;  /* 0x0000000e00027202 */ /* 0x000fce0000000f00 */
[----:B------:R-:W-:Y:S05]  /*1ea80*/  WARPSYNC.COLLECTIVE R15, `(.L_x_7468) ;  /* 0x000000000f087348 */ /* 0x000fea0003c00000 */
[----:B------:R0:W1:Y:S02]  /*1ea90*/  SHFL.IDX P6, R14, R13, R12, R11 ;  /* 0x0000000c0d0e7389 */ /* 0x00006400000c000b */
[----:B01----:R-:W-:Y:S01]  /*1eaa0*/  ENDCOLLECTIVE ;  /* 0x000000000000791b */ /* 0x003fe20003800000 */
.L_x_7468:
        /* <DEDUP_REMOVED lines=14> */
.L_x_7469:
[----:B------:R-:W-:Y:S02]  /*1eb90*/  IMAD.MOV.U32 R13, RZ, RZ, R24 ;  /* 0x000000ffff0d7224 */ /* 0x000fe400078e0018 */
[----:B------:R-:W-:Y:S02]  /*1eba0*/  IMAD.MOV.U32 R12, RZ, RZ, 0x2 ;  /* 0x00000002ff0c7424 */ /* 0x000fe400078e00ff */
[----:B------:R-:W-:-:S07]  /*1ebb0*/  IMAD.MOV.U32 R2, RZ, RZ, R14 ;  /* 0x000000ffff027224 */ /* 0x000fce00078e000e */
[----:B------:R-:W-:Y:S05]  /*1ebc0*/  WARPSYNC.COLLECTIVE R15, `(.L_x_7470) ;  /* 0x000000000f087348 */ /* 0x000fea0003c00000 */
[----:B------:R0:W1:Y:S02]  /*1ebd0*/  SHFL.IDX P6, R14, R13, R12, R11 ;  /* 0x0000000c0d0e7389 */ /* 0x00006400000c000b */
[----:B01----:R-:W-:Y:S01]  /*1ebe0*/  ENDCOLLECTIVE ;  /* 0x000000000000791b */ /* 0x003fe20003800000 */
.L_x_7470:
        /* <DEDUP_REMOVED lines=14> */
.L_x_7471:
[----:B------:R-:W-:Y:S01]  /*1ecd0*/  IMAD.MOV.U32 R13, RZ, RZ, R24 ;  /* 0x000000ffff0d7224 */ /* 0x000fe200078e0018 */
[----:B------:R-:W-:Y:S01]  /*1ece0*/  MOV R12, 0x3 ;  /* 0x00000003000c7802 */ /* 0x000fe20000000f00 */
[----:B------:R-:W-:-:S07]  /*1ecf0*/  IMAD.MOV.U32 R2, RZ, RZ, R14 ;  /* 0x000000ffff027224 */ /* 0x000fce00078e000e */
[----:B------:R-:W-:Y:S05]  /*1ed00*/  WARPSYNC.COLLECTIVE R15, `(.L_x_7472) ;  /* 0x000000000f087348 */ /* 0x000fea0003c00000 */
[----:B------:R0:W1:Y:S02]  /*1ed10*/  SHFL.IDX P6, R14, R13, R12, R11 ;  /* 0x0000000c0d0e7389 */ /* 0x00006400000c000b */
[----:B01----:R-:W-:Y:S01]  /*1ed20*/  ENDCOLLECTIVE ;  /* 0x000000000000791b */ /* 0x003fe20003800000 */
.L_x_7472:
        /* <DEDUP_REMOVED lines=14> */
.L_x_7473:
[----:B------:R-:W-:Y:S02]  /*1ee10*/  IMAD.MOV.U32 R13, RZ, RZ, R24 ;  /* 0x000000ffff0d7224 */ /* 0x000fe400078e0018 */
[----:B------:R-:W-:Y:S02]  /*1ee20*/  IMAD.MOV.U32 R12, RZ, RZ, 0x4 ;  /* 0x00000004ff0c7424 */ /* 0x000fe400078e00ff */
[----:B------:R-:W-:-:S07]  /*1ee30*/  IMAD.MOV.U32 R2, RZ, RZ, R14 ;  /* 0x000000ffff027224 */ /* 0x000fce00078e000e */
[----:B------:R-:W-:Y:S05]  /*1ee40*/  WARPSYNC.COLLECTIVE R15, `(.L_x_7474) ;  /* 0x000000000f087348 */ /* 0x000fea0003c00000 */
[----:B------:R0:W1:Y:S02]  /*1ee50*/  SHFL.IDX P6, R14, R13, R12, R11 ;  /* 0x0000000c0d0e7389 */ /* 0x00006400000c000b */
[----:B01----:R-:W-:Y:S01]  /*1ee60*/  ENDCOLLECTIVE ;  /* 0x000000000000791b */ /* 0x003fe20003800000 */
.L_x_7474:
        /* <DEDUP_REMOVED lines=14> */
.L_x_7475:
[----:B------:R-:W-:Y:S02]  /*1ef50*/  IMAD.MOV.U32 R13, RZ, RZ, R24 ;  /* 0x000000ffff0d7224 */ /* 0x000fe400078e0018 */
[----:B------:R-:W-:Y:S02]  /*1ef60*/  IMAD.MOV.U32 R12, RZ, RZ, 0x5 ;  /* 0x00000005ff0c7424 */ /* 0x000fe400078e00ff */
[----:B------:R-:W-:-:S07]  /*1ef70*/  IMAD.MOV.U32 R2, RZ, RZ, R14 ;  /* 0x000000ffff027224 */ /* 0x000fce00078e000e */
[----:B------:R-:W-:Y:S05]  /*1ef80*/  WARPSYNC.COLLECTIVE R15, `(.L_x_7476) ;  /* 0x000000000f087348 */ /* 0x000fea0003c00000 */
[----:B------:R0:W1:Y:S02]  /*1ef90*/  SHFL.IDX P6, R14, R13, R12, R11 ;  /* 0x0000000c0d0e7389 */ /* 0x00006400000c000b */
[----:B01----:R-:W-:Y:S01]  /*1efa0*/  ENDCOLLECTIVE ;  /* 0x000000000000791b */ /* 0x003fe20003800000 */
.L_x_7476:
        /* <DEDUP_REMOVED lines=14> */
.L_x_7477:
[----:B------:R-:W-:Y:S02]  /*1f090*/  IMAD.MOV.U32 R13, RZ, RZ, R24 ;  /* 0x000000ffff0d7224 */ /* 0x000fe400078e0018 */
[----:B------:R-:W-:Y:S02]  /*1f0a0*/  IMAD.MOV.U32 R12, RZ, RZ, 0x6 ;  /* 0x00000006ff0c7424 */ /* 0x000fe400078e00ff */
[----:B------:R-:W-:-:S07]  /*1f0b0*/  IMAD.MOV.U32 R2, RZ, RZ, R14 ;  /* 0x000000ffff027224 */ /* 0x000fce00078e000e */
[----:B------:R-:W-:Y:S05]  /*1f0c0*/  WARPSYNC.COLLECTIVE R15, `(.L_x_7478) ;  /* 0x000000000f087348 */ /* 0x000fea0003c00000 */
[----:B------:R0:W1:Y:S02]  /*1f0d0*/  SHFL.IDX P6, R14, R13, R12, R11 ;  /* 0x0000000c0d0e7389 */ /* 0x00006400000c000b */
[----:B01----:R-:W-:Y:S01]  /*1f0e0*/  ENDCOLLECTIVE ;  /* 0x000000000000791b */ /* 0x003fe20003800000 */
.L_x_7478:
        /* <DEDUP_REMOVED lines=14> */
.L_x_7479:
[----:B------:R-:W-:Y:S01]  /*1f1d0*/  IMAD.MOV.U32 R13, RZ, RZ, R24 ;  /* 0x000000ffff0d7224 */ /* 0x000fe200078e0018 */
[----:B------:R-:W-:Y:S01]  /*1f1e0*/  MOV R12, 0x7 ;  /* 0x00000007000c7802 */ /* 0x000fe20000000f00 */
[----:B------:R-:W-:-:S07]  /*1f1f0*/  IMAD.MOV.U32 R2, RZ, RZ, R14 ;  /* 0x000000ffff027224 */ /* 0x000fce00078e000e */
[----:B------:R-:W-:Y:S05]  /*1f200*/  WARPSYNC.COLLECTIVE R15, `(.L_x_7480) ;  /* 0x000000000f087348 */ /* 0x000fea0003c00000 */
[----:B------:R0:W1:Y:S02]  /*1f210*/  SHFL.IDX P6, R14, R13, R12, R11 ;  /* 0x0000000c0d0e7389 */ /* 0x00006400000c000b */
[----:B01----:R-:W-:Y:S01]  /*1f220*/  ENDCOLLECTIVE ;  /* 0x000000000000791b */ /* 0x003fe20003800000 */
.L_x_7480:
        /* <DEDUP_REMOVED lines=13> */
.L_x_7481:
[----:B------:R-:W-:Y:S01]  /*1f300*/  @!PT LDS RZ, [RZ] ;  /* 0x00000000fffff984 */ /* 0x000fe20000000800 */
[----:B------:R-:W-:Y:S01]  /*1f310*/  @!PT LDS RZ, [RZ] ;  /* 0x00000000fffff984 */ /* 0x000fe20000000800 */
[----:B------:R-:W-:Y:S01]  /*1f320*/  @!PT LDS RZ, [RZ] ;  /* 0x00000000fffff984 */ /* 0x000fe20000000800 */
[----:B------:R0:W-:Y:S01]  /*1f330*/  LDGSTS.E.BYPASS.LTC128B.128 [R7+0x7400], desc[UR38][R2.64+0x80], !P0 ;  /* 0x0740008002077fae */ /* 0x0001e2000c101d66 */
[----:B------:R-:W-:Y:S05]  /*1f340*/  BRA `(.L_x_7482) ;  /* 0xffffffa000247947 */ /* 0x000fea000383ffff */
.L_x_7282:
[----:B0-----:R0:W1:Y:S02]  /*1f350*/  SYNCS.PHASECHK.TRANS64.TRYWAIT P0, [R0+URZ+0x28860], R3 ;  /* 0x02886003000075a7 */ /* 0x001064000800017f */
[----:B-1----:R-:W-:Y:S05]  /*1f360*/  @!P0 NANOSLEEP.SYNCS 0x989680 ;  /* 0x009896800000895d */ /* 0x002fea0003900000 */
[----:B------:R-:W1:Y:S02]  /*1f370*/  @!P0 SYNCS.PHASECHK.TRANS64 P0, [R0+URZ+0x28860], R3 ;  /* 0x02886003000085a7 */ /* 0x000e64000800007f */
[----:B-1----:R-:W-:Y:S05]  /*1f380*/  @!P0 BRA `(.L_x_7282) ;  /* 0xfffffffc00f08947 */ /* 0x002fea000383ffff */
[----:B------:R-:W-:Y:S05]  /*1f390*/  BRA `(.L_x_7483) ;  /* 0xffffffa400407947 */ /* 0x000fea000383ffff */
.L_x_7283:
        /* <DEDUP_REMOVED lines=8> */
.L_x_7485:
[----:B------:R-:W-:Y:S05]  /*1f420*/  BSYNC B0 ;  /* 0x0000000000007941 */ /* 0x000fea0003800000 */
.L_x_7484:
[----:B------:R-:W-:Y:S01]  /*1f430*/  MOV R13, R23 ;  /* 0x00000017000d7202 */ /* 0x000fe20000000f00 */
        /* <DEDUP_REMOVED lines=8> */
.L_x_7486:
[----:B------:R-:W-:Y:S01]  /*1f4c0*/  ULDC UR4, c[0x0][0x2f4] ;  /* 0x0000bd0000047ab9 */ /* 0x000fe20000000800 */
[----:B------:R-:W-:Y:S01]  /*1f4d0*/  IMAD R4, R9, 0x2, R22 ;  /* 0x0000000209047824 */ /* 0x000fe200078e0216 */
[----:B------:R-:W-:Y:S02]  /*1f4e0*/  ISETP.GE.AND P1, PT, R31, UR4, PT ;  /* 0x000000041f007c0c */ /* 0x000fe4000bf26270 */
[----:B------:R-:W-:Y:S02]  /*1f4f0*/  ISETP.GE.AND P0, PT, R30, UR4, PT ;  /* 0x000000041e007c0c */ /* 0x000fe4000bf06270 */
[C---:B------:R-:W-:Y:S02]  /*1f500*/  ISETP.LT.OR P3, PT, R6.reuse, 0x1, P1 ;  /* 0x000000010600780c */ /* 0x040fe40000f61670 */
[----:B------:R-:W-:Y:S01]  /*1f510*/  ISETP.LT.OR P4, PT, R6, 0x1, P0 ;  /* 0x000000010600780c */ /* 0x000fe20000781670 */
[----:B------:R-:W-:Y:S01]  /*1f520*/  IMAD.MOV.U32 R13, RZ, RZ, R24 ;  /* 0x000000ffff0d7224 */ /* 0x000fe200078e0018 */
[----:B------:R-:W-:-:S02]  /*1f530*/  MOV R12, 0x1 ;  /* 0x00000001000c7802 */ /* 0x000fc40000000f00 */
[----:B------:R-:W-:-:S13]  /*1f540*/  IADD3 R2, P2, R14, R5, RZ ;  /* 0x000000050e027210 */ /* 0x000fda0007f5e0ff */
[----:B------:R-:W-:Y:S05]  /*1f550*/  WARPSYNC.COLLECTIVE R15, `(.L_x_7487) ;  /* 0x000000000f087348 */ /* 0x000fea0003c00000 */
[----:B------:R0:W1:Y:S02]  /*1f560*/  SHFL.IDX P6, R14, R13, R12, R11 ;  /* 0x0000000c0d0e7389 */ /* 0x00006400000c000b */
[----:B01----:R-:W-:Y:S01]  /*1f570*/  ENDCOLLECTIVE ;  /* 0x000000000000791b */ /* 0x003fe20003800000 */
.L_x_7487:
        /* <DEDUP_REMOVED lines=13> */
.L_x_7488:
[----:B------:R-:W-:Y:S02]  /*1f650*/  IMAD.MOV.U32 R13, RZ, RZ, R24 ;  /* 0x000000ffff0d7224 */ /* 0x000fe400078e0018 */
[----:B------:R-:W-:Y:S02]  /*1f660*/  IMAD.MOV.U32 R12, RZ, RZ, 0x2 ;  /* 0x00000002ff0c7424 */ /* 0x000fe400078e00ff */
[----:B------:R-:W-:-:S07]  /*1f670*/  IMAD.MOV.U32 R10, RZ, RZ, R14 ;  /* 0x000000ffff0a7224 */ /* 0x000fce00078e000e */
[----:B------:R-:W-:Y:S05]  /*1f680*/  WARPSYNC.COLLECTIVE R15, `(.L_x_7489) ;  /* 0x000000000f087348 */ /* 0x000fea0003c00000 */
[----:B------:R0:W1:Y:S02]  /*1f690*/  SHFL.IDX P6, R14, R13, R12, R11 ;  /* 0x0000000c0d0e7389 */ /* 0x00006400000c000b */
[----:B01----:R-:W-:Y:S01]  /*1f6a0*/  ENDCOLLECTIVE ;  /* 0x000000000000791b */ /* 0x003fe20003800000 */
.L_x_7489:
[----:B------:R-:W-:-:S05]  /*1f6b0*/  IADD3 R2, P2, R10, R5, RZ ;  /* 0x000000050a027210 */ /* 0x000fca0007f5e0ff */
[----:B------:R-:W-:-:S05]  /*1f6c0*/  IMAD.X R3, RZ, RZ, R7, P2 ;  /* 0x000000ffff037224 */ /* 0x000fca00010e0607 */
[----:B------:R-:W-:Y:S01]  /*1f6d0*/  @!PT LDS RZ, [RZ] ;  /* 0x00000000fffff984 */ /* 0x000fe20000000800 */
[----:B------:R-:W-:Y:S01]  /*1f6e0*/  @!PT LDS RZ, [RZ] ;  /* 0x00000000fffff984 */ /* 0x000fe20000000800 */
[----:B------:R-:W-:Y:S01]  /*1f6f0*/  @!PT LDS RZ, [RZ] ;  /* 0x00000000fffff984 */ /* 0x000fe20000000800 */
[----:B------:R0:W-:Y:S01]  /*1f700*/  LDGSTS.E.BYPASS.LTC128B.128 [R4+0xc00], desc[UR38][R2.64], !P3 ;  /* 0x00c0000002047fae */ /* 0x0001e2000d901d66 */
[----:B------:R-:W-:Y:S02]  /*1f710*/  MOV R13, R23 ;  /* 0x00000017000d7202 */ /* 0x000fe40000000f00 */
[C---:B------:R-:W-:Y:S01]  /*1f720*/  ISETP.LT.OR P3, PT, R6.reuse, 0x21, P1 ;  /* 0x000000210600780c */ /* 0x040fe20000f61670 */
[----:B------:R0:W-:Y:S01]  /*1f730*/  LDGSTS.E.BYPASS.LTC128B.128 [R4+0x4c00], desc[UR38][R2.64+0x80], !P4 ;  /* 0x04c0008002047fae */ /* 0x0001e2000e101d66 */
[----:B------:R-:W-:Y:S01]  /*1f740*/  ISETP.LT.OR P4, PT, R6, 0x21, P0 ;  /* 0x000000210600780c */ /* 0x000fe20000781670 */
[----:B------:R-:W-:-:S12]  /*1f750*/  IMAD.MOV.U32 R8, RZ, RZ, R14 ;  /* 0x000000ffff087224 */ /* 0x000fd800078e000e */
[----:B0-----:R-:W-:Y:S05]  /*1f760*/  WARPSYNC.COLLECTIVE R15, `(.L_x_7490) ;  /* 0x000000000f087348 */ /* 0x001fea0003c00000 */
[----:B------:R1:W2:Y:S02]  /*1f770*/  SHFL.IDX P6, R14, R13, R12, R11 ;  /* 0x0000000c0d0e7389 */ /* 0x0002a400000c000b */
[----:B012---:R-:W-:Y:S01]  /*1f780*/  ENDCOLLECTIVE ;  /* 0x000000000000791b */ /* 0x007fe20003800000 */
.L_x_7490:
[----:B------:R-:W-:Y:S02]  /*1f790*/  IMAD.MOV.U32 R13, RZ, RZ, R24 ;  /* 0x000000ffff0d7224 */ /* 0x000fe400078e0018 */
[----:B------:R-:W-:Y:S01]  /*1f7a0*/  IMAD.MOV.U32 R12, RZ, RZ, 0x3 ;  /* 0x00000003ff0c7424 */ /* 0x000fe200078e00ff */
[----:B------:R-:W-:-:S13]  /*1f7b0*/  IADD3 R2, P2, R14, R5, RZ ;  /* 0x000000050e027210 */ /* 0x000fda0007f5e0ff */
[----:B------:R-:W-:Y:S05]  /*1f7c0*/  WARPSYNC.COLLECTIVE R15, `(.L_x_7491) ;  /* 0x000000000f087348 */ /* 0x000fea0003c00000 */
[----:B------:R0:W1:Y:S02]  /*1f7d0*/  SHFL.IDX P6, R14, R13, R12, R11 ;  /* 0x0000000c0d0e7389 */ /* 0x00006400000c000b */
[----:B01----:R-:W-:Y:S01]  /*1f7e0*/  ENDCOLLECTIVE ;  /* 0x000000000000791b */ /* 0x003fe20003800000 */
.L_x_7491:
        /* <DEDUP_REMOVED lines=13> */
.L_x_7492:
[----:B------:R-:W-:Y:S01]  /*1f8c0*/  IMAD.MOV.U32 R13, RZ, RZ, R24 ;  /* 0x000000ffff0d7224 */ /* 0x000fe200078e0018 */
[----:B------:R-:W-:Y:S02]  /*1f8d0*/  MOV R12, 0x4 ;  /* 0x00000004000c7802 */ /* 0x000fe40000000f00 */
[----:B------:R-:W-:-:S13]  /*1f8e0*/  IADD3 R2, P2, R14, R5, RZ ;  /* 0x000000050e027210 */ /* 0x000fda0007f5e0ff */
[----:B------:R-:W-:Y:S05]  /*1f8f0*/  WARPSYNC.COLLECTIVE R15, `(.L_x_7493) ;  /* 0x000000000f087348 */ /* 0x000fea0003c00000 */
[----:B------:R0:W1:Y:S02]  /*1f900*/  SHFL.IDX P6, R14, R13, R12, R11 ;  /* 0x0000000c0d0e7389 */ /* 0x00006400000c000b */
[----:B01----:R-:W-:Y:S01]  /*1f910*/  ENDCOLLECTIVE ;  /* 0x000000000000791b */ /* 0x003fe20003800000 */
.L_x_7493:
        /* <DEDUP_REMOVED lines=13> */
.L_x_7494:
[----:B------:R-:W-:Y:S02]  /*1f9f0*/  IMAD.MOV.U32 R13, RZ, RZ, R24 ;  /* 0x000000ffff0d7224 */ /* 0x000fe400078e0018 */
[----:B------:R-:W-:Y:S02]  /*1fa00*/  IMAD.MOV.U32 R12, RZ, RZ, 0x5 ;  /* 0x00000005ff0c7424 */ /* 0x000fe400078e00ff */
[----:B------:R-:W-:-:S07]  /*1fa10*/  IMAD.MOV.U32 R10, RZ, RZ, R14 ;  /* 0x000000ffff0a7224 */ /* 0x000fce00078e000e */
[----:B------:R-:W-:Y:S05]  /*1fa20*/  WARPSYNC.COLLECTIVE R15, `(.L_x_7495) ;  /* 0x000000000f087348 */ /* 0x000fea0003c00000 */
[----:B------:R0:W1:Y:S02]  /*1fa30*/  SHFL.IDX P6, R14, R13, R12, R11 ;  /* 0x0000000c0d0e7389 */ /* 0x00006400000c000b */
[----:B01----:R-:W-:Y:S01]  /*1fa40*/  ENDCOLLECTIVE ;  /* 0x000000000000791b */ /* 0x003fe20003800000 */
.L_x_7495:
        /* <DEDUP_REMOVED lines=14> */
.L_x_7496:
[----:B------:R-:W-:Y:S02]  /*1fb30*/  IMAD.MOV.U32 R13, RZ, RZ, R24 ;  /* 0x000000ffff0d7224 */ /* 0x000fe400078e0018 */
[----:B------:R-:W-:Y:S01]  /*1fb40*/  IMAD.MOV.U32 R12, RZ, RZ, 0x6 ;  /* 0x00000006ff0c7424 */ /* 0x000fe200078e00ff */
[----:B------:R-:W-:-:S13]  /*1fb50*/  IADD3 R2, P2, R14, R5, RZ ;  /* 0x000000050e027210 */ /* 0x000fda0007f5e0ff */
[----:B------:R-:W-:Y:S05]  /*1fb60*/  WARPSYNC.COLLECTIVE R15, `(.L_x_7497) ;  /* 0x000000000f087348 */ /* 0x000fea0003c00000 */
[----:B------:R0:W1:Y:S02]  /*1fb70*/  SHFL.IDX P6, R14, R13, R12, R11 ;  /* 0x0000000c0d0e7389 */ /* 0x00006400000c000b */
[----:B01----:R-:W-:Y:S01]  /*1fb80*/  ENDCOLLECTIVE ;  /* 0x000000000000791b */ /* 0x003fe20003800000 */
.L_x_7497:
        /* <DEDUP_REMOVED lines=13> */
.L_x_7498:
[----:B------:R-:W-:Y:S01]  /*1fc60*/  MOV R13, R24 ;  /* 0x00000018000d7202 */ /* 0x000fe20000000f00 */
[----:B------:R-:W-:Y:S02]  /*1fc70*/  IMAD.MOV.U32 R12, RZ, RZ, 0x7 ;  /* 0x00000007ff0c7424 */ /* 0x000fe400078e00ff */
[----:B------:R-:W-:-:S07]  /*1fc80*/  IMAD.MOV.U32 R10, RZ, RZ, R14 ;  /* 0x000000ffff0a7224 */ /* 0x000fce00078e000e */
[----:B------:R-:W-:Y:S05]  /*1fc90*/  WARPSYNC.COLLECTIVE R15, `(.L_x_7499) ;  /* 0x000000000f087348 */ /* 0x000fea0003c00000 */
[----:B------:R0:W1:Y:S02]  /*1fca0*/  SHFL.IDX P6, R14, R13, R12, R11 ;  /* 0x0000000c0d0e7389 */ /* 0x00006400000c000b */
[----:B01----:R-:W-:Y:S01]  /*1fcb0*/  ENDCOLLECTIVE ;  /* 0x000000000000791b */ /* 0x003fe20003800000 */
.L_x_7499:
        /* <DEDUP_REMOVED lines=12> */
.L_x_7500:
[----:B------:R-:W-:Y:S05]  /*1fd80*/  BRA `(.L_x_7501) ;  /* 0xffffff9c00e07947 */ /* 0x000fea000383ffff */
.L_x_7288:
        /* <DEDUP_REMOVED lines=8> */
.L_x_7503:
[----:B------:R-:W-:Y:S05]  /*1fe10*/  BSYNC B0 ;  /* 0x0000000000007941 */ /* 0x000fea0003800000 */
.L_x_7502:
[----:B------:R-:W-:Y:S01]  /*1fe20*/  IMAD.MOV.U32 R13, RZ, RZ, R16 ;  /* 0x000000ffff0d7224 */ /* 0x000fe200078e0010 */
[----:B------:R-:W-:Y:S01]  /*1fe30*/  MOV R5, R14 ;  /* 0x0000000e00057202 */ /* 0x000fe20000000f00 */
[----:B------:R-:W-:Y:S02]  /*1fe40*/  IMAD.MOV.U32 R12, RZ, RZ, 0x1 ;  /* 0x00000001ff0c7424 */ /* 0x000fe400078e00ff */
[----:B------:R-:W-:Y:S02]  /*1fe50*/  IMAD.MOV.U32 R11, RZ, RZ, 0x1f ;  /* 0x0000001fff0b7424 */ /* 0x000fe400078e00ff */
[----:B------:R-:W-:Y:S02]  /*1fe60*/  IMAD.MOV.U32 R15, RZ, RZ, -0x1 ;  /* 0xffffffffff0f7424 */ /* 0x000fe400078e00ff */
[----:B------:R-:W-:-:S07]  /*1fe70*/  IMAD.IADD R7, R19, 0x1, R8 ;  /* 0x0000000113077824 */ /* 0x000fce00078e0208 */
[----:B------:R-:W-:Y:S05]  /*1fe80*/  WARPSYNC.COLLECTIVE R15, `(.L_x_7504) ;  /* 0x000000000f087348 */ /* 0x000fea0003c00000 */
[----:B------:R0:W1:Y:S02]  /*1fe90*/  SHFL.IDX P6, R14, R13, R12, R11 ;  /* 0x0000000c0d0e7389 */ /* 0x00006400000c000b */
[----:B01----:R-:W-:Y:S01]  /*1fea0*/  ENDCOLLECTIVE ;  /* 0x000000000000791b */ /* 0x003fe20003800000 */
.L_x_7504:
        /* <DEDUP_REMOVED lines=18> */
.L_x_7505:
[----:B------:R-:W-:Y:S01]  /*1ffd0*/  IMAD.MOV.U32 R12, RZ, RZ, 0x2 ;  /* 0x00000002ff0c7424 */ /* 0x000fe200078e00ff */
[----:B------:R-:W-:-:S05]  /*1ffe0*/  SEL R7, R14, RZ, P1 ;  /* 0x000000ff0e077207 */ /* 0x000fca0000800000 */
[----:B------:R-:W-:-:S04]  /*1fff0*/  IMAD.IADD R6, R4, 0x1, R7 ;  /* 0x0000000104067824 */ /* 0x000fc800078e0207 */
[----:B------:R-:W-:-:S07]  /*20000*/  IMAD.MOV.U32 R13, RZ, RZ, R6 ;  /* 0x000000ffff0d7224 */ /* 0x000fce00078e0006 */
[----:B------:R-:W-:Y:S05]  /*20010*/  WARPSYNC.COLLECTIVE R15, `(.L_x_7506) ;  /* 0x000000000f087348 */ /* 0x000fea0003c00000 */
[----:B------:R0:W1:Y:S02]  /*20020*/  SHFL.UP P6, R14, R13, R12, R11 ;  /* 0x0400000c0d0e7389 */ /* 0x00006400000c000b */
[----:B01----:R-:W-:Y:S01]  /*20030*/  ENDCOLLECTIVE ;  /* 0x000000000000791b */ /* 0x003fe20003800000 */
.L_x_7506:
[----:B------:R-:W-:Y:S02]  /*20040*/  MOV R12, 0x4 ;  /* 0x00000004000c7802 */ /* 0x000fe40000000f00 */
[----:B------:R-:W-:-:S05]  /*20050*/  SEL R7, R14, RZ, P2 ;  /* 0x000000ff0e077207 */ /* 0x000fca0001000000 */
[----:B------:R-:W-:-:S04]  /*20060*/  IMAD.IADD R7, R6, 0x1, R7 ;  /* 0x0000000106077824 */ /* 0x000fc800078e0207 */
[----:B------:R-:W-:-:S07]  /*20070*/  IMAD.MOV.U32 R13, RZ, RZ, R7 ;  /* 0x000000ffff0d7224 */ /* 0x000fce00078e0007 */
[----:B------:R-:W-:Y:S05]  /*20080*/  WARPSYNC.COLLECTIVE R15, `(.L_x_7507) ;  /* 0x000000000f087348 */ /* 0x000fea0003c00000 */
[----:B------:R0:W1:Y:S02]  /*20090*/  SHFL.UP P6, R14, R13, R12, R11 ;  /* 0x0400000c0d0e7389 */ /* 0x00006400000c000b */
[----:B01----:R-:W-:Y:S01]  /*200a0*/  ENDCOLLECTIVE ;  /* 0x000000000000791b */ /* 0x003fe20003800000 */
.L_x_7507:
[----:B------:R-:W-:Y:S01]  /*200b0*/  IMAD.MOV.U32 R12, RZ, RZ, 0x8 ;  /* 0x00000008ff0c7424 */ /* 0x000fe200078e00ff */
[----:B------:R-:W-:-:S05]  /*200c0*/  SEL R2, R14, RZ, P3 ;  /* 0x000000ff0e027207 */ /* 0x000fca0001800000 */
[----:B------:R-:W-:-:S04]  /*200d0*/  IMAD.IADD R2, R7, 0x1, R2 ;  /* 0x0000000107027824 */ /* 0x000fc800078e0202 */
[----:B------:R-:W-:-:S07]  /*200e0*/  IMAD.MOV.U32 R13, RZ, RZ, R2 ;  /* 0x000000ffff0d7224 */ /* 0x000fce00078e0002 */
[----:B------:R-:W-:Y:S05]  /*200f0*/  WARPSYNC.COLLECTIVE R15, `(.L_x_7508) ;  /* 0x000000000f087348 */ /* 0x000fea0003c00000 */
[----:B------:R0:W1:Y:S02]  /*20100*/  SHFL.UP P6, R14, R13, R12, R11 ;  /* 0x0400000c0d0e7389 */ /* 0x00006400000c000b */
[----:B01----:R-:W-:Y:S01]  /*20110*/  ENDCOLLECTIVE ;  /* 0x000000000000791b */ /* 0x003fe20003800000 */
.L_x_7508:
[----:B------:R-:W-:Y:S01]  /*20120*/  IMAD.MOV.U32 R12, RZ, RZ, 0x10 ;  /* 0x00000010ff0c7424 */ /* 0x000fe200078e00ff */
[----:B------:R-:W-:-:S05]  /*20130*/  SEL R3, R14, RZ, P4 ;  /* 0x000000ff0e037207 */ /* 0x000fca0002000000 */
[----:B------:R-:W-:-:S04]  /*20140*/  IMAD.IADD R3, R2, 0x1, R3 ;  /* 0x0000000102037824 */ /* 0x000fc800078e0203 */
[----:B------:R-:W-:-:S07]  /*20150*/  IMAD.MOV.U32 R13, RZ, RZ, R3 ;  /* 0x000000ffff0d7224 */ /* 0x000fce00078e0003 */
[----:B------:R-:W-:Y:S05]  /*20160*/  WARPSYNC.COLLECTIVE R15, `(.L_x_7509) ;  /* 0x000000000f087348 */ /* 0x000fea0003c00000 */
[----:B------:R0:W1:Y:S02]  /*20170*/  SHFL.UP P6, R14, R13, R12, R11 ;  /* 0x0400000c0d0e7389 */ /* 0x00006400000c000b */
[----:B01----:R-:W-:Y:S01]  /*20180*/  ENDCOLLECTIVE ;  /* 0x000000000000791b */ /* 0x003fe20003800000 */
.L_x_7509:
        /* <DEDUP_REMOVED lines=8> */
.L_x_7510:
[----:B------:R-:W-:Y:S05]  /*20210*/  BRA `(.L_x_7511) ;  /* 0xffffff9c00ec7947 */ /* 0x000fea000383ffff */
.L_x_7293:
[----:B------:R-:W-:Y:S01]  /*20220*/  BSSY B0, `(.L_x_7512) ;  /* 0x0000008000007945 */ /* 0x000fe20003800000 */
[----:B-----5:R-:W-:Y:S02]  /*20230*/  IMAD.MOV.U32 R13, RZ, RZ, R4 ;  /* 0x000000ffff0d7224 */ /* 0x020fe400078e0004 */
[----:B------:R-:W-:Y:S02]  /*20240*/  IMAD.MOV.U32 R12, RZ, RZ, 0x1 ;  /* 0x00000001ff0c7424 */ /* 0x000fe400078e00ff */
[----:B------:R-:W-:Y:S02]  /*20250*/  IMAD.MOV.U32 R11, RZ, RZ, RZ ;  /* 0x000000ffff0b7224 */ /* 0x000fe400078e00ff */
[----:B------:R-:W-:-:S07]  /*20260*/  IMAD.MOV.U32 R15, RZ, RZ, -0x1 ;  /* 0xffffffffff0f7424 */ /* 0x000fce00078e00ff */
[----:B0-----:R-:W-:Y:S05]  /*20270*/  WARPSYNC.COLLECTIVE R15, `(.L_x_7513) ;  /* 0x000000000f087348 */ /* 0x001fea0003c00000 */
[----:B------:R1:W2:Y:S02]  /*20280*/  SHFL.UP P6, R14, R13, R12, R11 ;  /* 0x0400000c0d0e7389 */ /* 0x0002a400000c000b */
[----:B012---:R-:W-:Y:S01]  /*20290*/  ENDCOLLECTIVE ;  /* 0x000000000000791b */ /* 0x007fe20003800000 */
.L_x_7513:
[----:B------:R-:W-:Y:S05]  /*202a0*/  BSYNC B0 ;  /* 0x0000000000007941 */ /* 0x000fea0003800000 */
.L_x_7512:
        /* <DEDUP_REMOVED lines=8> */
.L_x_7514:
[----:B------:R-:W-:Y:S01]  /*20330*/  IMAD.MOV.U32 R12, RZ, RZ, 0x4 ;  /* 0x00000004ff0c7424 */ /* 0x000fe200078e00ff */
[----:B------:R-:W-:-:S05]  /*20340*/  SEL R0, R14, RZ, P2 ;  /* 0x000000ff0e007207 */ /* 0x000fca0001000000 */
[----:B------:R-:W-:-:S04]  /*20350*/  IMAD.IADD R0, R13, 0x1, R0 ;  /* 0x000000010d007824 */ /* 0x000fc800078e0200 */
[----:B------:R-:W-:-:S07]  /*20360*/  IMAD.MOV.U32 R13, RZ, RZ, R0 ;  /* 0x000000ffff0d7224 */ /* 0x000fce00078e0000 */
[----:B------:R-:W-:Y:S05]  /*20370*/  WARPSYNC.COLLECTIVE R15, `(.L_x_7515) ;  /* 0x000000000f087348 */ /* 0x000fea0003c00000 */
[----:B------:R0:W1:Y:S02]  /*20380*/  SHFL.UP P6, R14, R13, R12, R11 ;  /* 0x0400000c0d0e7389 */ /* 0x00006400000c000b */
[----:B01----:R-:W-:Y:S01]  /*20390*/  ENDCOLLECTIVE ;  /* 0x000000000000791b */ /* 0x003fe20003800000 */
.L_x_7515:
[----:B------:R-:W-:Y:S02]  /*203a0*/  MOV R12, 0x8 ;  /* 0x00000008000c7802 */ /* 0x000fe40000000f00 */
[----:B------:R-:W-:-:S05]  /*203b0*/  SEL R3, R14, RZ, P3 ;  /* 0x000000ff0e037207 */ /* 0x000fca0001800000 */
[----:B------:R-:W-:-:S04]  /*203c0*/  IMAD.IADD R2, R0, 0x1, R3 ;  /* 0x0000000100027824 */ /* 0x000fc800078e0203 */
[----:B------:R-:W-:-:S07]  /*203d0*/  IMAD.MOV.U32 R13, RZ, RZ, R2 ;  /* 0x000000ffff0d7224 */ /* 0x000fce00078e0002 */
[----:B------:R-:W-:Y:S05]  /*203e0*/  WARPSYNC.COLLECTIVE R15, `(.L_x_7516) ;  /* 0x000000000f087348 */ /* 0x000fea0003c00000 */
[----:B------:R0:W1:Y:S02]  /*203f0*/  SHFL.UP P6, R14, R13, R12, R11 ;  /* 0x0400000c0d0e7389 */ /* 0x00006400000c000b */
[----:B01----:R-:W-:Y:S01]  /*20400*/  ENDCOLLECTIVE ;  /* 0x000000000000791b */ /* 0x003fe20003800000 */
.L_x_7516:
[----:B------:R-:W-:Y:S01]  /*20410*/  IMAD.MOV.U32 R12, RZ, RZ, 0x10 ;  /* 0x00000010ff0c7424 */ /* 0x000fe200078e00ff */
[----:B------:R-:W-:-:S05]  /*20420*/  SEL R3, R14, RZ, P4 ;  /* 0x000000ff0e037207 */ /* 0x000fca0002000000 */
[----:B------:R-:W-:-:S04]  /*20430*/  IMAD.IADD R3, R2, 0x1, R3 ;  /* 0x0000000102037824 */ /* 0x000fc800078e0203 */
[----:B------:R-:W-:-:S07]  /*20440*/  IMAD.MOV.U32 R13, RZ, RZ, R3 ;  /* 0x000000ffff0d7224 */ /* 0x000fce00078e0003 */
[----:B------:R-:W-:Y:S05]  /*20450*/  WARPSYNC.COLLECTIVE R15, `(.L_x_7517) ;  /* 0x000000000f087348 */ /* 0x000fea0003c00000 */
[----:B------:R0:W1:Y:S02]  /*20460*/  SHFL.UP P6, R14, R13, R12, R11 ;  /* 0x0400000c0d0e7389 */ /* 0x00006400000c000b */
[----:B01----:R-:W-:Y:S01]  /*20470*/  ENDCOLLECTIVE ;  /* 0x000000000000791b */ /* 0x003fe20003800000 */
.L_x_7517:
        /* <DEDUP_REMOVED lines=8> */
.L_x_7518:
[----:B------:R-:W-:Y:S05]  /*20500*/  BRA `(.L_x_7519) ;  /* 0xffffff9c00cc7947 */ /* 0x000fea000383ffff */
.L_x_7295:
[----:B------:R-:W-:Y:S01]  /*20510*/  BSSY B0, `(.L_x_7520) ;  /* 0x0000006000007945 */ /* 0x000fe20003800000 */
[----:B------:R-:W-:Y:S02]  /*20520*/  PLOP3.LUT P6, PT, P6, PT, PT, 0x8, 0x0 ;  /* 0x000000000000781c */ /* 0x000fe400037ce170 */
[----:B------:R-:W-:-:S11]  /*20530*/  MOV R15, 0xffffffff ;  /* 0xffffffff000f7802 */ /* 0x000fd60000000f00 */
[----:B0-----:R-:W-:Y:S05]  /*20540*/  WARPSYNC.COLLECTIVE R15, `(.L_x_7521) ;  /* 0x000000000f087348 */ /* 0x001fea0003c00000 */
[----:B------:R-:W-:Y:S01]  /*20550*/  VOTE.ANY R14, PT, P6 ;  /* 0x00000000000e7806 */ /* 0x000fe200030e0100 */
[----:B0-----:R-:W-:Y:S06]  /*20560*/  ENDCOLLECTIVE ;  /* 0x000000000000791b */ /* 0x001fec0003800000 */
.L_x_7521:
[----:B------:R-:W-:Y:S05]  /*20570*/  BSYNC B0 ;  /* 0x0000000000007941 */ /* 0x000fea0003800000 */
.L_x_7520:
        /* <DEDUP_REMOVED lines=9> */
.L_x_7522:
[----:B------:R-:W-:Y:S01]  /*20610*/  IMAD.MOV.U32 R4, RZ, RZ, R14 ;  /* 0x000000ffff047224 */ /* 0x000fe200078e000e */
[----:B------:R-:W-:Y:S06]  /*20620*/  BRA `(.L_x_7523) ;  /* 0xffffff9c00bc7947 */ /* 0x000fec000383ffff */
.L_x_7297:
[----:B------:R-:W-:Y:S01]  /*20630*/  BSSY B0, `(.L_x_7524) ;  /* 0x0000007000007945 */ /* 0x000fe20003800000 */
[----:B------:R-:W-:Y:S01]  /*20640*/  IMAD.MOV.U32 R13, RZ, RZ, R2 ;  /* 0x000000ffff0d7224 */ /* 0x000fe200078e0002 */
[----:B------:R-:W-:Y:S01]  /*20650*/  MOV R11, 0x1f ;  /* 0x0000001f000b7802 */ /* 0x000fe20000000f00 */
[----:B------:R-:W-:-:S07]  /*20660*/  IMAD.MOV.U32 R15, RZ, RZ, -0x1 ;  /* 0xffffffffff0f7424 */ /* 0x000fce00078e00ff */
[----:B012---:R-:W-:Y:S05]  /*20670*/  WARPSYNC.COLLECTIVE R15, `(.L_x_7525) ;  /* 0x000000000f087348 */ /* 0x007fea0003c00000 */
[----:B------:R3:W4:Y:S02]  /*20680*/  SHFL.IDX P6, R14, R13, R12, R11 ;  /* 0x0000000c0d0e7389 */ /* 0x00072400000c000b */
[----:B01234-:R-:W-:Y:S01]  /*20690*/  ENDCOLLECTIVE ;  /* 0x000000000000791b */ /* 0x01ffe20003800000 */
.L_x_7525:
[----:B------:R-:W-:Y:S05]  /*206a0*/  BSYNC B0 ;  /* 0x0000000000007941 */ /* 0x000fea0003800000 */
.L_x_7524:
[----:B------:R-:W-:Y:S05]  /*206b0*/  BRA `(.L_x_7296) ;  /* 0xffffff9c00b47947 */ /* 0x000fea000383ffff */
.L_x_7301:
[----:B0-----:R0:W1:Y:S02]  /*206c0*/  SYNCS.PHASECHK.TRANS64.TRYWAIT P0, [R4+URZ+0x28820], R0 ;  /* 0x02882000040075a7 */ /* 0x001064000800017f */
[----:B-1----:R-:W-:Y:S05]  /*206d0*/  @!P0 NANOSLEEP.SYNCS 0x989680 ;  /* 0x009896800000895d */ /* 0x002fea0003900000 */
[----:B------:R-:W1:Y:S02]  /*206e0*/  @!P0 SYNCS.PHASECHK.TRANS64 P0, [R4+URZ+0x28820], R0 ;  /* 0x02882000040085a7 */ /* 0x000e64000800007f */
[----:B-1----:R-:W-:Y:S05]  /*206f0*/  @!P0 BRA `(.L_x_7301) ;  /* 0xfffffffc00f08947 */ /* 0x002fea000383ffff */
[----:B------:R-:W-:Y:S05]  /*20700*/  BRA `(.L_x_7526) ;  /* 0xffffffa000a07947 */ /* 0x000fea000383ffff */
.L_x_7302:
        /* <DEDUP_REMOVED lines=11> */
.L_x_7528:
[----:B------:R-:W-:Y:S05]  /*207c0*/  BSYNC B0 ;  /* 0x0000000000007941 */ /* 0x000fea0003800000 */
.L_x_7527:
[----:B------:R-:W-:Y:S05]  /*207d0*/  BRA `(.L_x_7529) ;  /* 0xffffffa000887947 */ /* 0x000fea000383ffff */
.L_x_7303:
[----:B------:R-:W-:Y:S01]  /*207e0*/  BSSY B0, `(.L_x_7530) ;  /* 0x0000006000007945 */ /* 0x000fe20003800000 */
[----:B------:R-:W-:-:S07]  /*207f0*/  IMAD.MOV.U32 R15, RZ, RZ, -0x1 ;  /* 0xffffffffff0f7424 */ /* 0x000fce00078e00ff */
[----:B0-2---:R-:W-:Y:S05]  /*20800*/  WARPSYNC.COLLECTIVE R15, `(.L_x_7531) ;  /* 0x000000000f0c7348 */ /* 0x005fea0003c00000 */
[----:B------:R-:W-:Y:S02]  /*20810*/  ELECT P6, UR62, PT ;  /* 0x00000000003e782f */ /* 0x000fe400038c0000 */
[----:B------:R-:W-:Y:S01]  /*20820*/  MOV R14, UR62 ;  /* 0x0000003e000e7c02 */ /* 0x000fe20008000f00 */
[----:B0-2---:R-:W-:Y:S10]  /*20830*/  ENDCOLLECTIVE ;  /* 0x000000000000791b */ /* 0x005ff40003800000 */
.L_x_7531:
[----:B------:R-:W-:Y:S05]  /*20840*/  BSYNC B0 ;  /* 0x0000000000007941 */ /* 0x000fea0003800000 */
.L_x_7530:
[----:B------:R-:W-:Y:S05]  /*20850*/  BRA `(.L_x_7532) ;  /* 0xffffffa0007c7947 */ /* 0x000fea000383ffff */
.L_x_7305:
[----:B0-----:R0:W1:Y:S02]  /*20860*/  SYNCS.PHASECHK.TRANS64.TRYWAIT P1, [R5+URZ+0x28840], R0 ;  /* 0x02884000050075a7 */ /* 0x001064000802017f */
[----:B-1----:R-:W-:Y:S05]  /*20870*/  @!P1 NANOSLEEP.SYNCS 0x989680 ;  /* 0x009896800000995d */ /* 0x002fea0003900000 */
[----:B------:R-:W1:Y:S02]  /*20880*/  @!P1 SYNCS.PHASECHK.TRANS64 P1, [R5+URZ+0x28840], R0 ;  /* 0x02884000050095a7 */ /* 0x000e64000802007f */
[----:B-1----:R-:W-:Y:S05]  /*20890*/  @!P1 BRA `(.L_x_7305) ;  /* 0xfffffffc00f09947 */ /* 0x002fea000383ffff */
[----:B------:R-:W-:Y:S05]  /*208a0*/  BRA `(.L_x_7533) ;  /* 0xffffffa0009c7947 */ /* 0x000fea000383ffff */
.L_x_7307:
[----:B-1----:R1:W3:Y:S02]  /*208b0*/  SYNCS.PHASECHK.TRANS64.TRYWAIT P1, [R25+URZ+0x28840], R2 ;  /* 0x02884002190075a7 */ /* 0x0022e4000802017f */
[----:B---3--:R-:W-:Y:S05]  /*208c0*/  @!P1 NANOSLEEP.SYNCS 0x989680 ;  /* 0x009896800000995d */ /* 0x008fea0003900000 */
[----:B------:R-:W3:Y:S02]  /*208d0*/  @!P1 SYNCS.PHASECHK.TRANS64 P1, [R25+URZ+0x28840], R2 ;  /* 0x02884002190095a7 */ /* 0x000ee4000802007f */
[----:B---3--:R-:W-:Y:S05]  /*208e0*/  @!P1 BRA `(.L_x_7307) ;  /* 0xfffffffc00f09947 */ /* 0x008fea000383ffff */
[----:B------:R-:W-:Y:S05]  /*208f0*/  BRA `(.L_x_7534) ;  /* 0xffffffa000a87947 */ /* 0x000fea000383ffff */
.L_x_7309:
[----:B---3--:R3:W4:Y:S02]  /*20900*/  SYNCS.PHASECHK.TRANS64.TRYWAIT P1, [R5+URZ+0x28860], R0 ;  /* 0x02886000050075a7 */ /* 0x008724000802017f */
[----:B----4-:R-:W-:Y:S05]  /*20910*/  @!P1 NANOSLEEP.SYNCS 0x989680 ;  /* 0x009896800000995d */ /* 0x010fea0003900000 */
[----:B------:R-:W4:Y:S02]  /*20920*/  @!P1 SYNCS.PHASECHK.TRANS64 P1, [R5+URZ+0x28860], R0 ;  /* 0x02886000050095a7 */ /* 0x000f24000802007f */
[----:B----4-:R-:W-:Y:S05]  /*20930*/  @!P1 BRA `(.L_x_7309) ;  /* 0xfffffffc00f09947 */ /* 0x010fea000383ffff */
[----:B------:R-:W-:Y:S05]  /*20940*/  BRA `(.L_x_7535) ;  /* 0xffffffa000a47947 */ /* 0x000fea000383ffff */
.L_x_7536:
        /* <DEDUP_REMOVED lines=11> */
.L_x_15846:


//--------------------- .text._ZN7cutlass13device_kernelIN5flash11enable_sm90INS1_16FlashAttnFwdSm90INS1_25CollectiveMainloopFwdSm90ILi2EN4cute5tupleIJNS5_1CILi1EEES8_S8_EEENS6_IJNS7_ILi128EEESA_SA_EEELi128ENS_10bfloat16_tEfNS_4arch4Sm90ELb0ELb1ELb1ELb0ELb1ELb0ELb0ELb1ELb1ELb1ELb0ELb0EEENS1_21CollectiveEpilogueFwdISB_S9_SC_SE_Li256ELb0ELb1ELb0ELb0EEENS1_30DynamicPersistentTileSchedulerILi256ELi128ELb0ELb1ELb1EEEEEEEEEvNT_6ParamsE --------------------------
	.section	.text._ZN7cutlass13device_kernelIN5flash11enable_sm90INS1_16FlashAttnFwdSm90INS1_25CollectiveMainloopFwdSm90ILi2EN4cute5tupleIJNS5_1CILi1EEES8_S8_EEENS6_IJNS7_ILi128EEESA_SA_EEELi128ENS_10bfloat16_tEfNS_4arch4Sm90ELb0ELb1ELb1ELb0ELb1ELb0ELb0ELb1ELb1ELb1ELb0ELb0EEENS1_21CollectiveEpilogueFwdISB_S9_SC_SE_Li256ELb0ELb1ELb0ELb0EEENS1_30DynamicPersistentTileSchedulerILi256ELi128ELb0ELb1ELb1EEEEEEEEEvNT_6ParamsE,"ax",@progbits
	.align	128
.text._ZN7cutlass13device_kernelIN5flash11enable_sm90INS1_16FlashAttnFwdSm90INS1_25CollectiveMainloopFwdSm90ILi2EN4cute5tupleIJNS5_1CILi1EEES8_S8_EEENS6_IJNS7_ILi128EEESA_SA_EEELi128ENS_10bfloat16_tEfNS_4arch4Sm90ELb0ELb1ELb1ELb0ELb1ELb0ELb0ELb1ELb1ELb1ELb0ELb0EEENS1_21CollectiveEpilogueFwdISB_S9_SC_SE_Li256ELb0ELb1ELb0ELb0EEENS1_30DynamicPersistentTileSchedulerILi256ELi128ELb0ELb1ELb1EEEEEEEEEvNT_6ParamsE:
        .type           _ZN7cutlass13device_kernelIN5flash11enable_sm90INS1_16FlashAttnFwdSm90INS1_25CollectiveMainloopFwdSm90ILi2EN4cute5tupleIJNS5_1CILi1EEES8_S8_EEENS6_IJNS7_ILi128EEESA_SA_EEELi128ENS_10bfloat16_tEfNS_4arch4Sm90ELb0ELb1ELb1ELb0ELb1ELb0ELb0ELb1ELb1ELb1ELb0ELb0EEENS1_21CollectiveEpilogueFwdISB_S9_SC_SE_Li256ELb0ELb1ELb0ELb0EEENS1_30DynamicPersistentTileSchedulerILi256ELi128ELb0ELb1ELb1EEEEEEEEEvNT_6ParamsE,@function
        .size           _ZN7cutlass13device_kernelIN5flash11enable_sm90INS1_16FlashAttnFwdSm90INS1_25CollectiveMainloopFwdSm90ILi2EN4cute5tupleIJNS5_1CILi1EEES8_S8_EEENS6_IJNS7_ILi128EEESA_SA_EEELi128ENS_10bfloat16_tEfNS_4arch4Sm90ELb0ELb1ELb1ELb0ELb1ELb0ELb0ELb1ELb1ELb1ELb0ELb0EEENS1_21CollectiveEpilogueFwdISB_S9_SC_SE_Li256ELb0ELb1ELb0ELb0EEENS1_30DynamicPersistentTileSchedulerILi256ELi128ELb0ELb1ELb1EEEEEEEEEvNT_6ParamsE,(.L_x_15847 - _ZN7cutlass13device_kernelIN5flash11enable_sm90INS1_16FlashAttnFwdSm90INS1_25CollectiveMainloopFwdSm90ILi2EN4cute5tupleIJNS5_1CILi1EEES8_S8_EEENS6_IJNS7_ILi128EEESA_SA_EEELi128ENS_10bfloat16_tEfNS_4arch4Sm90ELb0ELb1ELb1ELb0ELb1ELb0ELb0ELb1ELb1ELb1ELb0ELb0EEENS1_21CollectiveEpilogueFwdISB_S9_SC_SE_Li256ELb0ELb1ELb0ELb0EEENS1_30DynamicPersistentTileSchedulerILi256ELi128ELb0ELb1ELb1EEEEEEEEEvNT_6ParamsE)
        .other          _ZN7cutlass13device_kernelIN5flash11enable_sm90INS1_16FlashAttnFwdSm90INS1_25CollectiveMainloopFwdSm90ILi2EN4cute5tupleIJNS5_1CILi1EEES8_S8_EEENS6_IJNS7_ILi128EEESA_SA_EEELi128ENS_10bfloat16_tEfNS_4arch4Sm90ELb0ELb1ELb1ELb0ELb1ELb0ELb0ELb1ELb1ELb1ELb0ELb0EEENS1_21CollectiveEpilogueFwdISB_S9_SC_SE_Li256ELb0ELb1ELb0ELb0EEENS1_30DynamicPersistentTileSchedulerILi256ELi128ELb0ELb1ELb1EEEEEEEEEvNT_6ParamsE,@"STO_CUDA_ENTRY STV_DEFAULT"
_ZN7cutlass13device_kernelIN5flash11enable_sm90INS1_16FlashAttnFwdSm90INS1_25CollectiveMainloopFwdSm90ILi2EN4cute5tupleIJNS5_1CILi1EEES8_S8_EEENS6_IJNS7_ILi128EEESA_SA_EEELi128ENS_10bfloat16_tEfNS_4arch4Sm90ELb0ELb1ELb1ELb0ELb1ELb0ELb0ELb1ELb1ELb1ELb0ELb0EEENS1_21CollectiveEpilogueFwdISB_S9_SC_SE_Li256ELb0ELb1ELb0ELb0EEENS1_30DynamicPersistentTileSchedulerILi256ELi128ELb0ELb1ELb1EEEEEEEEEvNT_6ParamsE:
[----:B------:R-:W0:Y:S01]  /*0000*/  LDC R1, c[0x0][0x28] ;  /* 0x00000a00ff017b82 */ /* 0x000e220000000800 */
[----:B------:R-:W1:Y:S01]  /*0010*/  S2R R3, SR_TID.X ;  /* 0x0000000000037919 */ /* 0x000e620000002100 */
[----:B------:R-:W-:Y:S01]  /*0020*/  ELECT P0, URZ, PT ;  /* 0x00000000003f782f */ /* 0x000fe20003800000 */
[----:B------:R-:W-:Y:S01]  /*0030*/  UMOV UR4, 0x80 ;  /* 0x0000008000047882 */ /* 0x000fe20000000000 */
[----:B------:R-:W-:Y:S01]  /*0040*/  UMOV UR7, 0x100 ;  /* 0x0000010000077882 */ /* 0x000fe20000000000 */
[--C-:B-1----:R-:W-:Y:S02]  /*0050*/  SHF.R.U32.HI R0, RZ, 0x5, R3.reuse ;  /* 0x00000005ff007819 */ /* 0x102fe40000011603 */
[----:B------:R-:W-:-:S03]  /*0060*/  SHF.R.U32.HI R23, RZ, 0x7, R3 ;  /* 0x00000007ff177819 */ /* 0x000fc60000011603 */
[----:B------:R-:W1:Y:S04]  /*0070*/  SHFL.IDX PT, R2, R0, RZ, 0x1f ;  /* 0x00001fff00027589 */ /* 0x000e6800000e0000 */
[----:B------:R2:W3:Y:S01]  /*0080*/  SHFL.IDX PT, R3, R23, RZ, 0x1f ;  /* 0x00001fff17037589 */ /* 0x0004e200000e0000 */
[C---:B-1----:R-:W-:Y:S02]  /*0090*/  ISETP.NE.OR P0, PT, R2.reuse, RZ, !P0 ;  /* 0x000000ff0200720c */ /* 0x042fe40004705670 */
[----:B------:R-:W-:-:S11]  /*00a0*/  ISETP.NE.AND P1, PT, R2, RZ, PT ;  /* 0x000000ff0200720c */ /* 0x000fd60003f25270 */
        /* <DEDUP_REMOVED lines=12> */
[----:B------:R2:W1:Y:S06]  /*0170*/  @!UP0 SYNCS.EXCH.64 URZ, [UR8+0x28800], UR4 ;  /* 0x02880004083f85b2 */ /* 0x00046c0008000100 */
[----:B------:R2:W4:Y:S02]  /*0180*/  @!UP1 SYNCS.EXCH.64 URZ, [UR8+0x28820], UR6 ;  /* 0x02882006083f95b2 */ /* 0x0005240008000100 */
[----:B0-23--:R-:W-:Y:S05]  /*0190*/  @P1 BRA `(.L_x_7537) ;  /* 0x0000000000481947 */ /* 0x00dfea0003800000 */
        /* <DEDUP_REMOVED lines=13> */
[----:B0-----:R0:W2:Y:S08]  /*0270*/  SYNCS.EXCH.64 URZ, [UR8+0x28830], UR4 ;  /* 0x02883004083f75b2 */ /* 0x0010b00008000100 */
[----:B------:R0:W3:Y:S01]  /*0280*/  SYNCS.EXCH.64 URZ, [UR8+0x28840], UR6 ;  /* 0x02884006083f75b2 */ /* 0x0000e20008000100 */
[----:B------:R0:W0:Y:S01]  /*0290*/  SYNCS.EXCH.64 URZ, [UR8+0x28838], UR4 ;  /* 0x02883804083f75b2 */ /* 0x0000220008000100 */
[----:B------:R0:W0:Y:S01]  /*02a0*/  SYNCS.EXCH.64 URZ, [UR8+0x28848], UR6 ;  /* 0x02884806083f75b2 */ /* 0x0000220008000100 */
[----:B------:R-:W-:Y:S01]  /*02b0*/  NOP ;  /* 0x0000000000007918 */ /* 0x000fe20000000000 */
.L_x_7537:
        /* <DEDUP_REMOVED lines=22> */
.L_x_7538:
        /* <DEDUP_REMOVED lines=18> */
.L_x_7539:
        /* <DEDUP_REMOVED lines=22> */
.L_x_7540:
        /* <DEDUP_REMOVED lines=23> */
.L_x_7541:
        /* <DEDUP_REMOVED lines=8> */
.L_x_7543:
[----:B------:R-:W-:-:S08]  /*0890*/  NOP ;  /* 0x0000000000007918 */ /* 0x000fd00000000000 */
[----:B------:R-:W0:Y:S02]  /*08a0*/  USETMAXREG.TRY_ALLOC.CTAPOOL UP0, 0xe8 ;  /* 0x000000e8000079c8 */ /* 0x000e240008000600 */
[----:B0-----:R-:W-:-:S13]  /*08b0*/  PLOP3.LUT P0, PT, PT, PT, UP0, 0x80, 0x0 ;  /* 0x000000000000781c */ /* 0x001fda0003f0f008 */
[----:B------:R-:W-:Y:S05]  /*08c0*/  @!P0 BRA `(.L_x_7543) ;  /* 0xfffffffc00f08947 */ /* 0x000fea000383ffff */
[----:B------:R-:W0:Y:S01]  /*08d0*/  S2R R2, SR_TID.X ;  /* 0x0000000000027919 */ /* 0x000e220000002100 */
[----:B------:R-:W1:Y:S08]  /*08e0*/  S2UR UR4, SR_CTAID.X ;  /* 0x00000000000479c3 */ /* 0x000e700000002500 */
[----:B------:R-:W-:Y:S08]  /*08f0*/  BAR.ARV 0x4, 0x180 ;  /* 0x0106000000007b1d */ /* 0x000ff00000002000 */
[----:B------:R-:W-:Y:S06]  /*0900*/  BAR.ARV 0x8, 0x180 ;  /* 0x0206000000007b1d */ /* 0x000fec0000002000 */
[----:B0-----:R-:W-:-:S04]  /*0910*/  LOP3.LUT R0, R2, 0xffffff80, RZ, 0xc0, !PT ;  /* 0xffffff8002007812 */ /* 0x001fc800078ec0ff */
[----:B------:R-:W-:Y:S02]  /*0920*/  ISETP.NE.AND P0, PT, R0, 0x80, PT ;  /* 0x000000800000780c */ /* 0x000fe40003f05270 */
[----:B------:R-:W1:Y:S11]  /*0930*/  LDC R0, c[0x0][0xc38] ;  /* 0x00030e00ff007b82 */ /* 0x000e760000000800 */
[----:B------:R-:W-:Y:S06]  /*0940*/  @!P0 BAR.ARV 0x9, 0x100 ;  /* 0x0244000000008b1d */ /* 0x000fec0000002000 */
[----:B-1----:R-:W-:-:S13]  /*0950*/  ISETP.LE.AND P0, PT, R0, UR4, PT ;  /* 0x0000000400007c0c */ /* 0x002fda000bf03270 */
        /* <DEDUP_REMOVED lines=10> */
[----:B------:R-:W-:Y:S01]  /*0a00*/  SHF.R.S32.HI R186, RZ, 0x7, R3 ;  /* 0x00000007ffba7819 */ /* 0x000fe20000011403 */
[----:B------:R-:W-:Y:S02]  /*0a10*/  IMAD.SHL.U32 R6, R4, 0x20, RZ ;  /* 0x0000002004067824 */ /* 0x000fe400078e00ff */
[----:B------:R-:W-:Y:S01]  /*0a20*/  IMAD.IADD R185, R191, 0x1, -R2 ;  /* 0x00000001bfb97824 */ /* 0x000fe200078e0a02 */
[----:B------:R-:W-:-:S02]  /*0a30*/  LEA.HI R2, R0, R191, RZ, 0x4 ;  /* 0x000000bf00027211 */ /* 0x000fc400078f20ff */
[----:B------:R-:W-:Y:S02]  /*0a40*/  LOP3.LUT R7, R6, 0xfffffc00, RZ, 0xc0, !PT ;  /* 0xfffffc0006077812 */ /* 0x000fe400078ec0ff */
[----:B------:R-:W-:Y:S02]  /*0a50*/  LOP3.LUT R4, R2, 0x3fffff0, RZ, 0xc0, !PT ;  /* 0x03fffff002047812 */ /* 0x000fe400078ec0ff */
[----:B------:R-:W-:Y:S02]  /*0a60*/  SHF.R.S32.HI R8, RZ, 0x1f, R185 ;  /* 0x0000001fff087819 */ /* 0x000fe400000114b9 */
[----:B------:R-:W-:Y:S01]  /*0a70*/  SHF.R.S32.HI R5, RZ, 0x4, R2 ;  /* 0x00000004ff057819 */ /* 0x000fe20000011402 */
[----:B------:R-:W-:Y:S01]  /*0a80*/  IMAD.IADD R4, R191, 0x1, -R4 ;  /* 0x00000001bf047824 */ /* 0x000fe200078e0a04 */
[----:B------:R-:W-:Y:S02]  /*0a90*/  LEA.HI R9, R8, R185, RZ, 0x2 ;  /* 0x000000b908097211 */ /* 0x000fe400078f10ff */
[----:B------:R-:W-:Y:S01]  /*0aa0*/  LEA.HI R2, R2, R5, RZ, 0x1 ;  /* 0x0000000502027211 */ /* 0x000fe200078f08ff */
[----:B------:R-:W-:Y:S01]  /*0ab0*/  IMAD R7, R4, 0x40, R7 ;  /* 0x0000004004077824 */ /* 0x000fe200078e0207 */
[----:B------:R-:W-:-:S02]  /*0ac0*/  LEA.HI R4, R0, R191, RZ, 0x2 ;  /* 0x000000bf00047211 */ /* 0x000fc400078f10ff */
[--C-:B------:R-:W-:Y:S02]  /*0ad0*/  SHF.R.S32.HI R6, RZ, 0x2, R9.reuse ;  /* 0x00000002ff067819 */ /* 0x100fe40000011409 */
[----:B------:R-:W-:Y:S02]  /*0ae0*/  SHF.R.S32.HI R11, RZ, 0x1f, R9 ;  /* 0x0000001fff0b7819 */ /* 0x000fe40000011409 */
[----:B------:R-:W-:Y:S02]  /*0af0*/  LOP3.LUT R2, R2, 0x1ffffffe, RZ, 0xc0, !PT ;  /* 0x1ffffffe02027812 */ /* 0x000fe400078ec0ff */
[----:B------:R-:W-:Y:S02]  /*0b00*/  LOP3.LUT R4, R4, 0xfffffffc, RZ, 0xc0, !PT ;  /* 0xfffffffc04047812 */ /* 0x000fe400078ec0ff */
[----:B------:R-:W-:Y:S01]  /*0b10*/  LEA.HI R0, R0, R191, RZ, 0x3 ;  /* 0x000000bf00007211 */ /* 0x000fe200078f18ff */
[----:B------:R-:W-:Y:S01]  /*0b20*/  IMAD.IADD R2, R5, 0x1, -R2 ;  /* 0x0000000105027824 */ /* 0x000fe200078e0a02 */
[----:B------:R-:W-:Y:S01]  /*0b30*/  LEA.HI R11, R11, R6, RZ, 0x3 ;  /* 0x000000060b0b7211 */ /* 0x000fe200078f18ff */
[----:B------:R-:W-:Y:S01]  /*0b40*/  IMAD.IADD R4, R191, 0x1, -R4 ;  /* 0x00000001bf047824 */ /* 0x000fe200078e0a04 */
[----:B------:R-:W-:Y:S01]  /*0b50*/  LOP3.LUT R22, R0, 0xfffffff8, RZ, 0xc0, !PT ;  /* 0xfffffff800167812 */ /* 0x000fe200078ec0ff */
[----:B------:R-:W-:Y:S01]  /*0b60*/  IMAD R188, R2, 0x8, R7 ;  /* 0x0000000802bc7824 */ /* 0x000fe200078e0207 */
[----:B------:R-:W-:-:S02]  /*0b70*/  LOP3.LUT R11, R11, 0xfffffff8, RZ, 0xc0, !PT ;  /* 0xfffffff80b0b7812 */ /* 0x000fc400078ec0ff */
[----:B------:R-:W-:Y:S01]  /*0b80*/  LEA.HI R8, R8, R185, RZ, 0x5 ;  /* 0x000000b908087211 */ /* 0x000fe200078f28ff */
[----:B------:R-:W-:Y:S01]  /*0b90*/  IMAD.IADD R22, R191, 0x1, -R22 ;  /* 0x00000001bf167824 */ /* 0x000fe200078e0a16 */
[----:B------:R-:W-:Y:S01]  /*0ba0*/  LEA.HI R3, R3, R186, RZ, 0x1 ;  /* 0x000000ba03037211 */ /* 0x000fe200078f08ff */
[----:B------:R-:W-:Y:S01]  /*0bb0*/  IMAD.IADD R11, R6, 0x1, -R11 ;  /* 0x00000001060b7824 */ /* 0x000fe200078e0a0b */
[----:B------:R-:W-:Y:S01]  /*0bc0*/  LEA.HI R2, R4, R4, RZ, 0x1 ;  /* 0x0000000404027211 */ /* 0x000fe200078f08ff */
[----:B------:R-:W-:Y:S01]  /*0bd0*/  IMAD.SHL.U32 R18, R22, 0x8, RZ ;  /* 0x0000000816127824 */ /* 0x000fe200078e00ff */
[----:B------:R-:W-:Y:S02]  /*0be0*/  SHF.R.S32.HI R8, RZ, 0x5, R8 ;  /* 0x00000005ff087819 */ /* 0x000fe40000011408 */
[----:B------:R-:W-:Y:S01]  /*0bf0*/  LOP3.LUT R3, R3, 0x3fffffe, RZ, 0xc0, !PT ;  /* 0x03fffffe03037812 */ /* 0x000fe200078ec0ff */
[----:B------:R-:W-:Y:S01]  /*0c00*/  VIADD R19, R18, 0x40 ;  /* 0x0000004012137836 */ /* 0x000fe20000000000 */
[----:B------:R-:W-:Y:S01]  /*0c10*/  LOP3.LUT R5, R2, 0x1ffffffe, RZ, 0xc0, !PT ;  /* 0x1ffffffe02057812 */ /* 0x000fe200078ec0ff */
[----:B------:R-:W-:Y:S01]  /*0c20*/  IMAD R8, R8, 0x10, R11 ;  /* 0x0000001008087824 */ /* 0x000fe200078e020b */
[----:B------:R-:W-:Y:S01]  /*0c30*/  LOP3.LUT R16, R9, 0x7ffffffc, RZ, 0xc0, !PT ;  /* 0x7ffffffc09107812 */ /* 0x000fe200078ec0ff */
[----:B------:R-:W-:Y:S01]  /*0c40*/  IMAD.IADD R3, R186, 0x1, -R3 ;  /* 0x00000001ba037824 */ /* 0x000fe200078e0a03 */
[----:B------:R-:W-:Y:S01]  /*0c50*/  SHF.R.S32.HI R184, RZ, 0x3, R0 ;  /* 0x00000003ffb87819 */ /* 0x000fe20000011400 */
[----:B------:R-:W-:Y:S01]  /*0c60*/  IMAD.IADD R4, R4, 0x1, -R5 ;  /* 0x0000000104047824 */ /* 0x000fe200078e0a05 */
[----:B------:R-:W-:Y:S01]  /*0c70*/  SHF.R.S32.HI R190, RZ, 0x1f, R18 ;  /* 0x0000001fffbe7819 */ /* 0x000fe20000011412 */
[----:B------:R-:W-:Y:S01]  /*0c80*/  IMAD R187, R3, 0x40, R8 ;  /* 0x0000004003bb7824 */ /* 0x000fe200078e0208 */
[----:B------:R-:W-:Y:S01]  /*0c90*/  SHF.R.S32.HI R189, RZ, 0x1f, R19 ;  /* 0x0000001fffbd7819 */ /* 0x000fe20000011413 */
[----:B------:R-:W-:-:S02]  /*0ca0*/  IMAD.IADD R16, R185, 0x1, -R16 ;  /* 0x00000001b9107824 */ /* 0x000fc400078e0a10 */
[----:B------:R-:W-:-:S07]  /*0cb0*/  IMAD R17, R4, 0x8, R187 ;  /* 0x0000000804117824 */ /* 0x000fce00078e02bb */
.L_x_7648:
        /* <DEDUP_REMOVED lines=12> */
[----:B012345:R-:W-:Y:S05]  /*0d80*/  @!P0 BRA `(.L_x_7544) ;  /* 0x0000000000208947 */ /* 0x03ffea0003800000 */
        /* <DEDUP_REMOVED lines=8> */
.L_x_7544:
[----:B------:R-:W-:Y:S01]  /*0e10*/  ULDC UR7, c[0x0][0xc54] ;  /* 0x0003150000077ab9 */ /* 0x000fe20000000800 */
[----:B------:R-:W-:Y:S01]  /*0e20*/  UMOV UR6, UR9 ;  /* 0x0000000900067c82 */ /* 0x000fe20008000000 */
[----:B------:R-:W-:-:S11]  /*0e30*/  UISETP.NE.AND UP0, UPT, UR7, 0x1, UPT ;  /* 0x000000010700788c */ /* 0x000fd6000bf05270 */
[----:B------:R-:W-:Y:S02]  /*0e40*/  @UP0 ULDC.64 UR10, c[0x0][0xc58] ;  /* 0x00031600000a0ab9 */ /* 0x000fe40000000a00 */
[----:B------:R-:W-:-:S04]  /*0e50*/  UIMAD.WIDE.U32 UR4, UR9, UR10, URZ ;  /* 0x0000000a090472a5 */ /* 0x000fc8000f8e003f */
[----:B------:R-:W-:-:S04]  /*0e60*/  @UP0 USHF.R.U32.HI UR6, URZ, UR11, UR5 ;  /* 0x0000000b3f060299 */ /* 0x000fc80008011605 */
[----:B------:R-:W-:-:S12]  /*0e70*/  UIMAD UR4, UR6, UR7, URZ ;  /* 0x00000007060472a4 */ /* 0x000fd8000f8e023f */
.L_x_7545:
[----:B------:R-:W-:Y:S01]  /*0e80*/  ULOP3.LUT UR6, URZ, UR6, URZ, 0x33, !UPT ;  /* 0x000000063f067292 */ /* 0x000fe2000f8e333f */
[----:B------:R-:W-:Y:S01]  /*0e90*/  ULDC UR7, c[0x0][0x448] ;  /* 0x0001120000077ab9 */ /* 0x000fe20000000800 */
[----:B------:R-:W-:Y:S01]  /*0ea0*/  ULDC UR5, c[0x0][0xc3c] ;  /* 0x00030f0000057ab9 */ /* 0x000fe20000000800 */
[----:B------:R-:W-:Y:S02]  /*0eb0*/  UISETP.NE.AND UP3, UPT, UR7, 0x1, UPT ;  /* 0x000000010700788c */ /* 0x000fe4000bf65270 */
[----:B------:R-:W-:Y:S01]  /*0ec0*/  UIADD3 UR6, UR6, UR5, URZ ;  /* 0x0000000506067290 */ /* 0x000fe2000fffe03f */
[----:B------:R-:W-:Y:S01]  /*0ed0*/  ULDC.64 UR10, c[0x0][0x418] ;  /* 0x00010600000a7ab9 */ /* 0x000fe20000000a00 */
[----:B------:R-:W-:Y:S01]  /*0ee0*/  UIADD3 UR4, UR9, -UR4, URZ ;  /* 0x8000000409047290 */ /* 0x000fe2000fffe03f */
[----:B------:R-:W-:Y:S01]  /*0ef0*/  ULDC UR38, c[0x0][0xc48] ;  /* 0x0003120000267ab9 */ /* 0x000fe20000000800 */
[----:B------:R-:W-:Y:S02]  /*0f00*/  UISETP.NE.U32.AND UP0, UPT, UR10, URZ, UPT ;  /* 0x0000003f0a00728c */ /* 0x000fe4000bf05070 */
[----:B------:R-:W-:-:S02]  /*0f10*/  USHF.L.U32 UR37, UR6, 0x7, URZ ;  /* 0x0000000706257899 */ /* 0x000fc4000800063f */
[----:B------:R-:W-:Y:S01]  /*0f20*/  UISETP.NE.AND UP1, UPT, UR38, 0x1, UPT ;  /* 0x000000012600788c */ /* 0x000fe2000bf25270 */
[----:B------:R-:W-:Y:S01]  /*0f30*/  ULDC UR13, c[0x0][0xc54] ;  /* 0x00031500000d7ab9 */ /* 0x000fe20000000800 */
[----:B------:R-:W-:Y:S02]  /*0f40*/  UISETP.NE.AND.EX UP0, UPT, UR11, URZ, UPT, UP0 ;  /* 0x0000003f0b00728c */ /* 0x000fe4000bf05300 */
[----:B------:R-:W-:Y:S02]  /*0f50*/  UIADD3 UR10, UR37, 0x7f, URZ ;  /* 0x0000007f250a7890 */ /* 0x000fe4000fffe03f */
[----:B------:R-:W-:Y:S01]  /*0f60*/  UIMAD UR13, UR8, UR13, UR4 ;  /* 0x0000000d080d72a4 */ /* 0x000fe2000f8e0204 */
[----:B------:R-:W-:Y:S01]  /*0f70*/  ULDC UR43, c[0x0][0x424] ;  /* 0x00010900002b7ab9 */ /* 0x000fe20000000800 */
[----:B------:R-:W-:Y:S01]  /*0f80*/  ULDC UR54, c[0x0][0x288] ;  /* 0x0000a20000367ab9 */ /* 0x000fe20000000800 */
[----:B------:R-:W-:Y:S01]  /*0f90*/  ULDC.64 UR4, c[0x0][0x9e0] ;  /* 0x0002780000047ab9 */ /* 0x000fe20000000a00 */
[----:B------:R-:W-:Y:S01]  /*0fa0*/  @UP3 ULDC UR8, c[0x0][0x44c] ;  /* 0x0001130000083ab9 */ /* 0x000fe20000000800 */
[----:B------:R-:W-:-:S02]  /*0fb0*/  UIADD3 UR11, -UR54, 0x1, URZ ;  /* 0x00000001360b7890 */ /* 0x000fc4000fffe13f */
[----:B------:R-:W-:Y:S02]  /*0fc0*/  UISETP.GE.AND UP2, UPT, UR5, 0x1, UPT ;  /* 0x000000010500788c */ /* 0x000fe4000bf46270 */
[----:B------:R-:W-:Y:S02]  /*0fd0*/  USEL UR43, UR43, 0x1, UP0 ;  /* 0x000000012b2b7887 */ /* 0x000fe40008000000 */
[----:B------:R-:W-:Y:S01]  /*0fe0*/  UIMAD.WIDE.U32 UR8, UR10, UR8, URZ ;  /* 0x000000080a0872a5 */ /* 0x000fe2000f8e003f */
[----:B------:R-:W-:Y:S01]  /*0ff0*/  ULDC UR12, c[0x0][0x2f0] ;  /* 0x0000bc00000c7ab9 */ /* 0x000fe20000000800 */
[----:B------:R-:W-:Y:S01]  /*1000*/  @UP3 ULDC UR15, c[0x0][0x450] ;  /* 0x00011400000f3ab9 */ /* 0x000fe20000000800 */
[----:B------:R-:W-:Y:S01]  /*1010*/  @UP1 ULDC UR6, c[0x0][0xc4c] ;  /* 0x0003130000061ab9 */ /* 0x000fe20000000800 */
[----:B------:R-:W-:Y:S01]  /*1020*/  UIMAD UR11, UR43, UR12, UR11 ;  /* 0x0000000c2b0b72a4 */ /* 0x000fe2000f8e020b */
[----:B------:R-:W-:Y:S01]  /*1030*/  PLOP3.LUT P0, PT, PT, PT, UP2, 0x40, 0x0 ;  /* 0x000000000000781c */ /* 0x000fe20003f0e828 */
[----:B------:R-:W-:-:S02]  /*1040*/  @UP3 USHF.R.U32.HI UR10, URZ, UR15, UR9 ;  /* 0x0000000f3f0a3299 */ /* 0x000fc40008011609 */
[----:B------:R-:W-:Y:S01]  /*1050*/  UIMAD.WIDE.U32 UR6, UR13, UR6, URZ ;  /* 0x000000060d0672a5 */ /* 0x000fe2000f8e003f */
[----:B------:R-:W-:Y:S01]  /*1060*/  @UP1 ULDC UR14, c[0x0][0xc50] ;  /* 0x00031400000e1ab9 */ /* 0x000fe20000000800 */
[----:B------:R-:W-:Y:S01]  /*1070*/  UIADD3 UR10, UR11, UR10, URZ ;  /* 0x0000000a0b0a7290 */ /* 0x000fe2000fffe03f */
[----:B------:R-:W-:Y:S01]  /*1080*/  UMOV UR44, UR13 ;  /* 0x0000000d002c7c82 */ /* 0x000fe20008000000 */
[----:B------:R-:W-:Y:S02]  /*1090*/  @UP1 USHF.R.U32.HI UR44, URZ, UR14, UR7 ;  /* 0x0000000e3f2c1299 */ /* 0x000fe40008011607 */
[----:B------:R-:W-:Y:S02]  /*10a0*/  UIADD3 UR4, UR10, UR4, URZ ;  /* 0x000000040a047290 */ /* 0x000fe4000fffe03f */
[----:B------:R-:W-:Y:S02]  /*10b0*/  UIADD3 UR6, -UR44, URZ, URZ ;  /* 0x0000003f2c067290 */ /* 0x000fe4000fffe13f */
[----:B------:R-:W-:-:S02]  /*10c0*/  UP2UR UR50, UPR, URZ, 0x8 ;  /* 0x000000083f327883 */ /* 0x000fc40008000000 */
[----:B------:R-:W-:Y:S01]  /*10d0*/  UP2UR UR49, UPR, URZ, 0x4 ;  /* 0x000000043f317883 */ /* 0x000fe20008000000 */
[----:B------:R-:W-:Y:S01]  /*10e0*/  IMAD.U32 R0, RZ, RZ, UR4 ;  /* 0x00000004ff007e24 */ /* 0x000fe2000f8e00ff */
[----:B------:R-:W-:Y:S01]  /*10f0*/  UIMAD UR38, UR38, UR6, UR13 ;  /* 0x00000006262672a4 */ /* 0x000fe2000f8e020d */
[----:B------:R-:W-:Y:S11]  /*1100*/  @P0 BRA `(.L_x_7546) ;  /* 0x0000000000400947 */ /* 0x000ff60003800000 */
        /* <DEDUP_REMOVED lines=10> */
.L_x_7547:
[----:B------:R-:W-:-:S11]  /*11b0*/  UISETP.NE.AND UP0, UPT, UR5, 0x1, UPT ;  /* 0x000000010500788c */ /* 0x000fd6000bf05270 */
[----:B------:R-:W-:Y:S02]  /*11c0*/  @UP0 ULDC.64 UR8, c[0x0][0x9e8] ;  /* 0x00027a0000080ab9 */ /* 0x000fe40000000a00 */
[----:B------:R-:W-:-:S04]  /*11d0*/  UIMAD.WIDE.U32 UR6, UR4, UR8, URZ ;  /* 0x00000008040672a5 */ /* 0x000fc8000f8e003f */
[----:B------:R-:W-:-:S12]  /*11e0*/  @UP0 USHF.R.U32.HI UR4, URZ, UR9, UR7 ;  /* 0x000000093f040299 */ /* 0x000fd80008011607 */
.L_x_7548:
[----:B------:R-:W-:-:S06]  /*11f0*/  UIMAD UR4, UR4, UR5, UR5 ;  /* 0x00000005040472a4 */ /* 0x000fcc000f8e0205 */
[----:B------:R-:W-:-:S07]  /*1200*/  VIMNMX R0, R0, UR4, PT ;  /* 0x0000000400007c48 */ /* 0x000fce000bfe0100 */
.L_x_7546:
[----:B------:R-:W-:Y:S01]  /*1210*/  UISETP.NE.AND UP0, UPT, UR50, URZ, UPT ;  /* 0x0000003f3200728c */ /* 0x000fe2000bf05270 */
[----:B------:R-:W-:Y:S01]  /*1220*/  VIADD R0, R0, 0x7f ;  /* 0x0000007f00007836 */ /* 0x000fe20000000000 */
[----:B------:R-:W-:Y:S01]  /*1230*/  UMOV UR9, UR37 ;  /* 0x0000002500097c82 */ /* 0x000fe20008000000 */
[----:B------:R-:W-:Y:S02]  /*1240*/  UIMAD UR4, UR43, UR12, 0x7f ;  /* 0x0000007f2b0474a4 */ /* 0x000fe4000f8e020c */
[----:B------:R-:W-:Y:S01]  /*1250*/  UIMAD UR54, UR43, UR12, -UR54 ;  /* 0x0000000c2b3672a4 */ /* 0x000fe2000f8e0a36 */
[----:B------:R-:W-:Y:S01]  /*1260*/  SHF.R.S32.HI R3, RZ, 0x1f, R0 ;  /* 0x0000001fff037819 */ /* 0x000fe20000011400 */
[----:B------:R-:W-:Y:S01]  /*1270*/  USHF.R.S32.HI UR8, URZ, 0x1f, UR4 ;  /* 0x0000001f3f087899 */ /* 0x000fe20008011404 */
[----:B------:R-:W-:Y:S02]  /*1280*/  ULDC UR10, c[0x0][0x9dc] ;  /* 0x00027700000a7ab9 */ /* 0x000fe40000000800 */
[----:B------:R-:W-:Y:S01]  /*1290*/  LEA.HI R3, R3, R0, RZ, 0x7 ;  /* 0x0000000003037211 */ /* 0x000fe200078f38ff */
[----:B------:R-:W-:Y:S01]  /*12a0*/  @UP0 ULDC UR6, c[0x0][0x44c] ;  /* 0x0001130000060ab9 */ /* 0x000fe20000000800 */
[----:B------:R-:W-:Y:S01]  /*12b0*/  @UP0 ULDC UR11, c[0x0][0x450] ;  /* 0x00011400000b0ab9 */ /* 0x000fe20000000800 */
[----:B------:R-:W-:Y:S01]  /*12c0*/  UIMAD.WIDE.U32 UR6, UR37, UR6, URZ ;  /* 0x00000006250672a5 */ /* 0x000fe2000f8e003f */
[----:B------:R-:W-:Y:S01]  /*12d0*/  SHF.R.S32.HI R3, RZ, 0x7, R3 ;  /* 0x00000007ff037819 */ /* 0x000fe20000011403 */
[----:B------:R-:W-:-:S02]  /*12e0*/  ULEA.HI UR8, UR8, UR4, URZ, 0x7 ;  /* 0x0000000408087291 */ /* 0x000fc4000f8f383f */
[----:B------:R-:W-:Y:S02]  /*12f0*/  @UP0 USHF.R.U32.HI UR9, URZ, UR11, UR7 ;  /* 0x0000000b3f090299 */ /* 0x000fe40008011607 */
[----:B------:R-:W-:Y:S02]  /*1300*/  UISETP.GE.AND UP0, UPT, UR5, 0x1, UPT ;  /* 0x000000010500788c */ /* 0x000fe4000bf06270 */
[----:B------:R-:W-:Y:S02]  /*1310*/  USHF.R.S32.HI UR8, URZ, 0x7, UR8 ;  /* 0x000000073f087899 */ /* 0x000fe40008011408 */
[----:B------:R-:W-:Y:S02]  /*1320*/  UIADD3 UR4, UR54, UR9, URZ ;  /* 0x0000000936047290 */ /* 0x000fe4000fffe03f */
[----:B------:R-:W-:Y:S02]  /*1330*/  PLOP3.LUT P0, PT, PT, PT, UP0, 0x40, 0x0 ;  /* 0x000000000000781c */ /* 0x000fe40003f0e808 */
[----:B------:R-:W-:Y:S01]  /*1340*/  UIADD3 UR9, UR4, -UR10, URZ ;  /* 0x8000000a04097290 */ /* 0x000fe2000fffe03f */
[----:B------:R-:W-:-:S10]  /*1350*/  VIMNMX R88, R3, UR8, PT ;  /* 0x0000000803587c48 */ /* 0x000fd4000bfe0100 */
        /* <DEDUP_REMOVED lines=11> */
.L_x_7550:
[----:B------:R-:W-:-:S11]  /*1410*/  UISETP.NE.AND UP0, UPT, UR5, 0x1, UPT ;  /* 0x000000010500788c */ /* 0x000fd6000bf05270 */
[----:B------:R-:W-:Y:S02]  /*1420*/  @UP0 ULDC.64 UR10, c[0x0][0x9e8] ;  /* 0x00027a00000a0ab9 */ /* 0x000fe40000000a00 */
[----:B------:R-:W-:-:S04]  /*1430*/  UIMAD.WIDE.U32 UR6, UR4, UR10, URZ ;  /* 0x0000000a040672a5 */ /* 0x000fc8000f8e003f */
[----:B------:R-:W-:-:S12]  /*1440*/  @UP0 USHF.R.U32.HI UR4, URZ, UR11, UR7 ;  /* 0x0000000b3f040299 */ /* 0x000fd80008011607 */
.L_x_7551:
[----:B------:R-:W-:-:S04]  /*1450*/  UIMAD UR4, UR4, UR5, URZ ;  /* 0x00000005040472a4 */ /* 0x000fc8000f8e023f */
[----:B------:R-:W-:-:S04]  /*1460*/  UISETP.LT.AND UP0, UPT, UR9, UR4, UPT ;  /* 0x000000040900728c */ /* 0x000fc8000bf01270 */
[----:B------:R-:W-:-:S12]  /*1470*/  USEL UR9, UR9, UR4, !UP0 ;  /* 0x0000000409097287 */ /* 0x000fd8000c000000 */
.L_x_7549:
[----:B------:R-:W-:Y:S01]  /*1480*/  USHF.R.S32.HI UR4, URZ, 0x1f, UR9 ;  /* 0x0000001f3f047899 */ /* 0x000fe20008011409 */
[----:B------:R-:W-:Y:S01]  /*1490*/  PLOP3.LUT P0, PT, PT, PT, PT, 0x80, 0x0 ;  /* 0x000000000000781c */ /* 0x000fe20003f0f070 */
[----:B------:R-:W-:Y:S01]  /*14a0*/  IMAD.MOV.U32 R0, RZ, RZ, RZ ;  /* 0x000000ffff007224 */ /* 0x000fe200078e00ff */
[----:B------:R-:W-:Y:S01]  /*14b0*/  CS2R R150, SRZ ;  /* 0x0000000000967805 */ /* 0x000fe2000001ff00 */
[----:B------:R-:W-:Y:S01]  /*14c0*/  ULEA.HI UR4, UR4, UR9, URZ, 0x7 ;  /* 0x0000000904047291 */ /* 0x000fe2000f8f383f */
[----:B------:R-:W-:Y:S01]  /*14d0*/  IMAD.MOV.U32 R36, RZ, RZ, RZ ;  /* 0x000000ffff247224 */ /* 0x000fe200078e00ff */
        /* <DEDUP_REMOVED lines=16> */
[----:B------:R-:W-:Y:S02]  /*15e0*/  ISETP.GT.AND P1, PT, R88, UR39, PT ;  /* 0x0000002758007c0c */ /* 0x000fe4000bf24270 */
        /* <DEDUP_REMOVED lines=51> */
.L_x_7553:
        /* <DEDUP_REMOVED lines=9> */
.L_x_7718:
[----:B------:R-:W-:Y:S05]  /*19b0*/  @!P0 BRA `(.L_x_7555) ;  /* 0x0000000000048947 */ /* 0x000fea0003800000 */
[----:B------:R-:W-:Y:S01]  /*19c0*/  BPT.TRAP 0x1 ;  /* 0x000000040000795c */ /* 0x000fe20000300000 */
.L_x_7555:
[----:B------:R-:W-:Y:S02]  /*19d0*/  IMAD.U32 R9, RZ, RZ, UR45 ;  /* 0x0000002dff097e24 */ /* 0x000fe4000f8e00ff */
[----:B0-----:R-:W-:-:S03]  /*19e0*/  IMAD.U32 R0, RZ, RZ, UR46 ;  /* 0x0000002eff007e24 */ /* 0x001fc6000f8e00ff */
[----:B------:R-:W-:Y:S02]  /*19f0*/  LEA R9, R9, UR41, 0x3 ;  /* 0x0000002909097c11 */ /* 0x000fe4000f8e18ff */
[----:B------:R-:W-:-:S04]  /*1a00*/  SHF.L.U32 R0, R0, 0x1f, RZ ;  /* 0x0000001f00007819 */ /* 0x000fc800000006ff */
[----:B------:R0:W1:Y:S01]  /*1a10*/  SYNCS.PHASECHK.TRANS64.TRYWAIT P1, [R9+URZ+0x28830], R0 ;  /* 0x02883000090075a7 */ /* 0x000062000802017f */
[----:B------:R-:W-:Y:S05]  /*1a20*/  @!P0 BRA `(.L_x_7556) ;  /* 0x0000000000048947 */ /* 0x000fea0003800000 */
[----:B------:R-:W-:Y:S01]  /*1a30*/  BPT.TRAP 0x1 ;  /* 0x000000040000795c */ /* 0x000fe20000300000 */
.L_x_7556:
[----:B-1----:R-:W-:Y:S05]  /*1a40*/  @P1 BRA `(.L_x_7557) ;  /* 0x0000000000081947 */ /* 0x002fea0003800000 */
[----:B------:R-:W1:Y:S02]  /*1a50*/  SYNCS.PHASECHK.TRANS64.TRYWAIT P1, [R9+URZ+0x28830], R0 ;  /* 0x02883000090075a7 */ /* 0x000e64000802017f */
[----:B-1----:R-:W-:Y:S05]  /*1a60*/  @!P1 BRA `(.L_x_7558) ;  /* 0x0000014400409947 */ /* 0x002fea0003800000 */
.L_x_7557:
        /* <DEDUP_REMOVED lines=63> */
.L_x_7559:
[----:B------:R-:W-:Y:S01]  /*1e60*/  UISETP.NE.AND UP1, UPT, UR50, URZ, UPT ;  /* 0x0000003f3200728c */ /* 0x000fe2000bf25270 */
[----:B------:R-:W-:Y:S01]  /*1e70*/  R2UR UR6, R9 ;  /* 0x00000000090672ca */ /* 0x000fe200000e0000 */
[----:B------:R-:W-:Y:S01]  /*1e80*/  ULDC UR7, c[0x0][0x9d8] ;  /* 0x0002760000077ab9 */ /* 0x000fe20000000800 */
[----:B------:R-:W2:Y:S01]  /*1e90*/  LDC R8, c[0x0][0x2f0] ;  /* 0x0000bc00ff087b82 */ /* 0x000ea20000000800 */
[----:B------:R-:W-:Y:S01]  /*1ea0*/  FMUL.FTZ R36, R36, UR7 ;  /* 0x0000000724247c20 */ /* 0x000fe20008410000 */
[----:B------:R-:W-:Y:S01]  /*1eb0*/  FMUL.FTZ R32, R32, UR7 ;  /* 0x0000000720207c20 */ /* 0x000fe20008410000 */
[----:B------:R-:W-:Y:S01]  /*1ec0*/  PLOP3.LUT P1, PT, PT, PT, UP1, 0x80, 0x0 ;  /* 0x000000000000781c */ /* 0x000fe20003f2f018 */
[----:B------:R-:W-:Y:S01]  /*1ed0*/  FMUL.FTZ R40, R40, UR7 ;  /* 0x0000000728287c20 */ /* 0x000fe20008410000 */
[----:B------:R-:W-:Y:S01]  /*1ee0*/  PLOP3.LUT P2, PT, PT, PT, UP1, 0x80, 0x0 ;  /* 0x000000000000781c */ /* 0x000fe20003f4f018 */
[----:B------:R3:W4:Y:S01]  /*1ef0*/  MUFU.TANH R125, R36 ;  /* 0x00000024007d7308 */ /* 0x0007220000002400 */
[----:B------:R-:W-:Y:S01]  /*1f00*/  FMUL.FTZ R13, R25, UR7 ;  /* 0x00000007190d7c20 */ /* 0x000fe20008410000 */
[----:B------:R-:W-:Y:S01]  /*1f10*/  @UP1 ULDC UR10, c[0x0][0x44c] ;  /* 0x00011300000a1ab9 */ /* 0x000fe20000000800 */
[----:B01----:R-:W0:Y:S01]  /*1f20*/  LDC R9, c[0x0][0x288] ;  /* 0x0000a200ff097b82 */ /* 0x003e220000000800 */
[----:B------:R-:W-:Y:S01]  /*1f30*/  FMUL.FTZ R61, R61, UR7 ;  /* 0x000000073d3d7c20 */ /* 0x000fe20008410000 */
[----:B------:R-:W-:Y:S01]  /*1f40*/  IMAD.MOV.U32 R25, RZ, RZ, -0x80 ;  /* 0xffffff80ff197424 */ /* 0x000fe200078e00ff */
[----:B------:R-:W-:Y:S01]  /*1f50*/  UIADD3 UR6, UR6, 0x28840, URZ ;  /* 0x0002884006067890 */ /* 0x000fe2000fffe03f */
[----:B------:R-:W-:Y:S01]  /*1f60*/  FMUL.FTZ R44, R44, UR7 ;  /* 0x000000072c2c7c20 */ /* 0x000fe20008410000 */
[----:B------:R1:W0:Y:S01]  /*1f70*/  MUFU.TANH R127, R32 ;  /* 0x00000020007f7308 */ /* 0x0002220000002400 */
[----:B---3--:R-:W-:Y:S01]  /*1f80*/  FMUL.FTZ R36, R47, UR7 ;  /* 0x000000072f247c20 */ /* 0x008fe20008410000 */
[----:B------:R-:W-:-:S02]  /*1f90*/  VIADD R47, R17, UR37 ;  /* 0x00000025112f7c36 */ /* 0x000fc40008000000 */
[----:B------:R-:W-:Y:S01]  /*1fa0*/  FMUL.FTZ R48, R48, UR7 ;  /* 0x0000000730307c20 */ /* 0x000fe20008410000 */
[----:B------:R-:W-:Y:S01]  /*1fb0*/  FMUL.FTZ R52, R52, UR7 ;  /* 0x0000000734347c20 */ /* 0x000fe20008410000 */
[----:B------:R-:W-:Y:S01]  /*1fc0*/  FMUL.FTZ R56, R56, UR7 ;  /* 0x0000000738387c20 */ /* 0x000fe20008410000 */
[----:B------:R-:W-:Y:S01]  /*1fd0*/  @P1 IMAD.HI.U32 R11, R47, UR10, RZ ;  /* 0x0000000a2f0b1c27 */ /* 0x000fe2000f8e00ff */
[----:B------:R-:W-:Y:S01]  /*1fe0*/  @UP1 ULDC UR10, c[0x0][0x450] ;  /* 0x00011400000a1ab9 */ /* 0x000fe20000000800 */
[----:B------:R3:W0:Y:S02]  /*1ff0*/  MUFU.TANH R123, R40 ;  /* 0x00000028007b7308 */ /* 0x0006240000002400 */
[----:B-1----:R-:W-:Y:S01]  /*2000*/  FMUL.FTZ R32, R43, UR7 ;  /* 0x000000072b207c20 */ /* 0x002fe20008410000 */
[----:B------:R-:W-:Y:S01]  /*2010*/  UISETP.NE.AND UP0, UPT, UR49, URZ, UPT ;  /* 0x0000003f3100728c */ /* 0x000fe2000bf05270 */
[----:B------:R-:W-:Y:S01]  /*2020*/  @P2 SHF.R.U32.HI R47, RZ, UR10, R11 ;  /* 0x0000000aff2f2c19 */ /* 0x000fe2000801160b */
[----:B------:R-:W-:Y:S01]  /*2030*/  FMUL.FTZ R0, R26, UR7 ;  /* 0x000000071a007c20 */ /* 0x000fe20008410000 */
[----:B------:R-:W-:Y:S01]  /*2040*/  FMUL.FTZ R6, R30, UR7 ;  /* 0x000000071e067c20 */ /* 0x000fe20008410000 */
[----:B------:R-:W-:Y:S01]  /*2050*/  FMUL.FTZ R20, R34, UR7 ;  /* 0x0000000722147c20 */ /* 0x000fe20008410000 */
[----:B------:R-:W-:Y:S01]  /*2060*/  FMUL.FTZ R26, R38, UR7 ;  /* 0x00000007261a7c20 */ /* 0x000fe20008410000 */
[----:B------:R1:W0:Y:S01]  /*2070*/  MUFU.TANH R43, R61 ;  /* 0x0000003d002b7308 */ /* 0x0002220000002400 */
[----:B---3--:R-:W-:Y:S01]  /*2080*/  FMUL.FTZ R40, R51, UR7 ;  /* 0x0000000733287c20 */ /* 0x008fe20008410000 */
[----:B------:R-:W-:-:S02]  /*2090*/  IMAD R51, R88, R25, 0x80 ;  /* 0x0000008058337424 */ /* 0x000fc400078e0219 */
[----:B------:R-:W-:Y:S01]  /*20a0*/  FMUL.FTZ R30, R42, UR7 ;  /* 0x000000072a1e7c20 */ /* 0x000fe20008410000 */
[----:B------:R-:W-:Y:S01]  /*20b0*/  UPRMT UR6, UR40, 0x654, UR6 ;  /* 0x0000065428067896 */ /* 0x000fe20008000006 */
[----:B------:R-:W-:Y:S01]  /*20c0*/  FMUL.FTZ R14, R24, UR7 ;  /* 0x00000007180e7c20 */ /* 0x000fe20008410000 */
[----:B------:R-:W-:Y:S02]  /*20d0*/  VIADD R25, R51, 0x1 ;  /* 0x0000000133197836 */ /* 0x000fe40000000000 */
[----:B------:R-:W-:Y:S01]  /*20e0*/  FMUL.FTZ R15, R28, UR7 ;  /* 0x000000071c0f7c20 */ /* 0x000fe20008410000 */
[----:B------:R3:W0:Y:S01]  /*20f0*/  MUFU.TANH R121, R44 ;  /* 0x0000002c00797308 */ /* 0x0006220000002400 */
[----:B-1----:R-:W1:Y:S01]  /*2100*/  SHFL.IDX PT, R61, R47, RZ, 0x1c1f ;  /* 0x001c1fff2f3d7589 */ /* 0x002e6200000e0000 */
        /* <DEDUP_REMOVED lines=13> */
[----:B---3--:R-:W-:Y:S01]  /*21e0*/  FMUL.FTZ R44, R55, UR7 ;  /* 0x00000007372c7c20 */ /* 0x008fe20008410000 */
[----:B------:R3:W0:Y:S01]  /*21f0*/  MUFU.TANH R117, R52 ;  /* 0x0000003400757308 */ /* 0x0006220000002400 */
[----:B------:R-:W-:Y:S01]  /*2200*/  FMUL.FTZ R57, R57, UR7 ;  /* 0x0000000739397c20 */ /* 0x000fe20008410000 */
[----:B------:R-:W-:Y:S01]  /*2210*/  FMUL.FTZ R46, R58, UR7 ;  /* 0x000000073a2e7c20 */ /* 0x000fe20008410000 */
[----:B-----5:R-:W-:Y:S01]  /*2220*/  FMUL.FTZ R48, R59, UR7 ;  /* 0x000000073b307c20 */ /* 0x020fe20008410000 */
[----:B------:R-:W-:Y:S01]  /*2230*/  FMUL.FTZ R60, R60, UR7 ;  /* 0x000000073c3c7c20 */ /* 0x000fe20008410000 */
[----:B------:R-:W-:Y:S01]  /*2240*/  FMUL.FTZ R50, R62, UR7 ;  /* 0x000000073e327c20 */ /* 0x000fe20008410000 */
[----:B------:R-:W-:Y:S01]  /*2250*/  FMUL.FTZ R64, R64, UR7 ;  /* 0x0000000740407c20 */ /* 0x000fe20008410000 */
[----:B------:R-:W-:Y:S01]  /*2260*/  FMUL.FTZ R65, R65, UR7 ;  /* 0x0000000741417c20 */ /* 0x000fe20008410000 */
[----:B------:R5:W0:Y:S01]  /*2270*/  MUFU.TANH R115, R56 ;  /* 0x0000003800737308 */ /* 0x000a220000002400 */
[----:B---3--:R-:W-:Y:S01]  /*2280*/  FMUL.FTZ R52, R63, UR7 ;  /* 0x000000073f347c20 */ /* 0x008fe20008410000 */
[----:B------:R-:W-:Y:S01]  /*2290*/  FMUL.FTZ R54, R66, UR7 ;  /* 0x0000000742367c20 */ /* 0x000fe20008410000 */
[----:B------:R-:W-:Y:S01]  /*22a0*/  FMUL.FTZ R89, R70, UR7 ;  /* 0x0000000746597c20 */ /* 0x000fe20008410000 */
[----:B------:R-:W-:Y:S01]  /*22b0*/  FMUL.FTZ R91, R71, UR7 ;  /* 0x00000007475b7c20 */ /* 0x000fe20008410000 */
[----:B------:R-:W-:Y:S01]  /*22c0*/  FMUL.FTZ R93, R74, UR7 ;  /* 0x000000074a5d7c20 */ /* 0x000fe20008410000 */
[----:B------:R-:W-:Y:S01]  /*22d0*/  FMUL.FTZ R95, R75, UR7 ;  /* 0x000000074b5f7c20 */ /* 0x000fe20008410000 */
[----:B------:R-:W-:Y:S01]  /*22e0*/  FMUL.FTZ R76, R76, UR7 ;  /* 0x000000074c4c7c20 */ /* 0x000fe20008410000 */
[----:B------:R-:W-:Y:S01]  /*22f0*/  FMUL.FTZ R4, R78, UR7 ;  /* 0x000000074e047c20 */ /* 0x000fe20008410000 */
[----:B-----5:R-:W-:Y:S01]  /*2300*/  FMUL.FTZ R56, R67, UR7 ;  /* 0x0000000743387c20 */ /* 0x020fe20008410000 */
        /* <DEDUP_REMOVED lines=11> */
[----:B------:R-:W-:Y:S01]  /*23c0*/  FMUL.FTZ R69, R69, UR7 ;  /* 0x0000000745457c20 */ /* 0x000fe20008410000 */
[----:B------:R-:W-:Y:S01]  /*23d0*/  FMUL.FTZ R72, R72, UR7 ;  /* 0x0000000748487c20 */ /* 0x000fe20008410000 */
[----:B------:R-:W-:Y:S01]  /*23e0*/  FMUL.FTZ R73, R73, UR7 ;  /* 0x0000000749497c20 */ /* 0x000fe20008410000 */
[----:B------:R-:W-:Y:S01]  /*23f0*/  FMUL.FTZ R77, R77, UR7 ;  /* 0x000000074d4d7c20 */ /* 0x000fe20008410000 */
[----:B------:R-:W-:Y:S01]  /*2400*/  PLOP3.LUT P1, PT, PT, PT, UP0, 0x40, 0x0 ;  /* 0x000000000000781c */ /* 0x000fe20003f2e808 */
[C---:B--2---:R-:W-:Y:S01]  /*2410*/  IMAD R58, R8.reuse, UR43, R25 ;  /* 0x0000002b083a7c24 */ /* 0x044fe2000f8e0219 */
[----:B------:R-:W2:Y:S01]  /*2420*/  MUFU.TANH R14, R14 ;  /* 0x0000000e000e7308 */ /* 0x000ea20000002400 */
[----:B------:R-:W-:Y:S01]  /*2430*/  ULDC UR55, c[0x0][0x9dc] ;  /* 0x0002770000377ab9 */ /* 0x000fe20000000800 */
[----:B------:R-:W-:Y:S01]  /*2440*/  SYNCS.ARRIVE.TRANS64.RED.A1T0 RZ, [UR6], RZ ;  /* 0x000000ffffff79a7 */ /* 0x000fe20008100406 */
[----:B------:R-:W-:Y:S01]  /*2450*/  ULOP3.LUT UR6, URZ, UR55, URZ, 0x33, !UPT ;  /* 0x000000373f067292 */ /* 0x000fe2000f8e333f */
[----:B------:R-:W-:Y:S01]  /*2460*/  IMAD R25, R8, UR43, R51 ;  /* 0x0000002b08197c24 */ /* 0x000fe2000f8e0233 */
[----:B------:R-:W-:Y:S01]  /*2470*/  ULDC UR14, c[0x0][0x9e0] ;  /* 0x00027800000e7ab9 */ /* 0x000fe20000000800 */
[----:B0-----:R-:W-:-:S02]  /*2480*/  IMAD.IADD R58, R58, 0x1, -R9 ;  /* 0x000000013a3a7824 */ /* 0x001fc400078e0a09 */
[----:B------:R-:W-:Y:S01]  /*2490*/  FMUL.FTZ R37, R37, UR7 ;  /* 0x0000000725257c20 */ /* 0x000fe20008410000 */
[----:B------:R-:W0:Y:S01]  /*24a0*/  MUFU.TANH R13, R13 ;  /* 0x0000000d000d7308 */ /* 0x000e220000002400 */
[----:B------:R-:W-:Y:S01]  /*24b0*/  FMUL.FTZ R49, R49, UR7 ;  /* 0x0000000731317c20 */ /* 0x000fe20008410000 */
[----:B------:R-:W-:Y:S01]  /*24c0*/  IMAD R55, R16, -0x2, R25 ;  /* 0xfffffffe10377824 */ /* 0x000fe200078e0219 */
[----:B------:R-:W-:Y:S01]  /*24d0*/  LEA R62, R88, 0xffffff80, 0x7 ;  /* 0xffffff80583e7811 */ /* 0x000fe200078e38ff */
[C---:B------:R-:W-:Y:S02]  /*24e0*/  VIADD R66, R58.reuse, UR14 ;  /* 0x0000000e3a427c36 */ /* 0x040fe40008000000 */
[----:B------:R-:W-:Y:S02]  /*24f0*/  VIADD R59, R58, UR6 ;  /* 0x000000063a3b7c36 */ /* 0x000fe40008000000 */
        /* <DEDUP_REMOVED lines=54> */
[----:B-1----:R-:W-:Y:S01]  /*2860*/  VIADDMNMX R37, R61, R66, R55, PT ;  /* 0x000000423d257246 */ /* 0x002fe20003800137 */
[----:B-----5:R-:W-:Y:S01]  /*2870*/  IMAD.IADD R49, R59, 0x1, R61 ;  /* 0x000000013b317824 */ /* 0x020fe200078e023d */
[----:B--234-:R-:W-:Y:S06]  /*2880*/  @P1 BRA `(.L_x_7560) ;  /* 0x0000000000641947 */ /* 0x01cfec0003800000 */
        /* <DEDUP_REMOVED lines=14> */
.L_x_7562:
[----:B------:R-:W-:Y:S02]  /*2970*/  ULDC UR6, c[0x0][0x9e4] ;  /* 0x0002790000067ab9 */ /* 0x000fe40000000800 */
[----:B------:R-:W-:-:S05]  /*2980*/  IMAD.U32 R61, RZ, RZ, UR6 ;  /* 0x00000006ff3d7e24 */ /* 0x000fca000f8e00ff */
[----:B------:R-:W-:-:S13]  /*2990*/  ISETP.NE.AND P1, PT, R61, 0x1, PT ;  /* 0x000000013d00780c */ /* 0x000fda0003f25270 */
[----:B------:R-:W1:Y:S02]  /*29a0*/  @P1 LDC.64 R68, c[0x0][0x9e8] ;  /* 0x00027a00ff441b82 */ /* 0x000e640000000a00 */
[----:B-1----:R-:W-:-:S05]  /*29b0*/  @P1 IMAD.HI.U32 R58, R25, R68, RZ ;  /* 0x00000044193a1227 */ /* 0x002fca00078e00ff */
[----:B------:R-:W-:-:S07]  /*29c0*/  @P1 SHF.R.U32.HI R25, RZ, R69, R58 ;  /* 0x00000045ff191219 */ /* 0x000fce000001163a */
.L_x_7563:
[----:B------:R-:W-:Y:S05]  /*29d0*/  BSYNC B0 ;  /* 0x0000000000007941 */ /* 0x000fea0003800000 */
.L_x_7561:
[----:B------:R-:W-:-:S04]  /*29e0*/  IMAD R25, R25, R61, -R62 ;  /* 0x0000003d19197224 */ /* 0x000fc800078e0a3e */
[----:B------:R-:W-:-:S05]  /*29f0*/  IMAD R58, R16, -0x2, R25 ;  /* 0xfffffffe103a7824 */ /* 0x000fca00078e0219 */
[----:B------:R-:W-:Y:S02]  /*2a00*/  VIADDMNMX R37, R58, R61, R37, PT ;  /* 0x0000003d3a257246 */ /* 0x000fe40003800125 */
[----:B------:R-:W-:-:S07]  /*2a10*/  VIMNMX R49, R49, R58, !PT ;  /* 0x0000003a31317248 */ /* 0x000fce0007fe0100 */
.L_x_7560:
        /* <DEDUP_REMOVED lines=8> */
[----:B0-----:R-:W-:Y:S02]  /*2aa0*/  FSEL R129, R15, -INF , !P3 ;  /* 0xff8000000f817808 */ /* 0x001fe40005800000 */
[----:B------:R-:W-:Y:S02]  /*2ab0*/  ISETP.LT.OR P4, PT, R37, 0x2, P4 ;  /* 0x000000022500780c */ /* 0x000fe40002781670 */
[----:B------:R-:W-:Y:S02]  /*2ac0*/  ISETP.GT.AND P3, PT, R49, 0x10, !P5 ;  /* 0x000000103100780c */ /* 0x000fe40006f64270 */
[----:B------:R-:W-:Y:S02]  /*2ad0*/  ISETP.GE.AND P6, PT, R51, 0xa, PT ;  /* 0x0000000a3300780c */ /* 0x000fe40003fc6270 */
[----:B------:R-:W-:Y:S02]  /*2ae0*/  FSEL R131, R13, -INF , !P4 ;  /* 0xff8000000d837808 */ /* 0x000fe40006000000 */
[----:B------:R-:W-:-:S02]  /*2af0*/  P2R R67, PR, RZ, 0x20 ;  /* 0x00000020ff437803 */ /* 0x000fc40000000000 */
[----:B------:R-:W-:Y:S01]  /*2b00*/  ISETP.LT.OR P3, PT, R37, 0x11, P3 ;  /* 0x000000112500780c */ /* 0x000fe20001f61670 */
[----:B-1----:R-:W-:Y:S01]  /*2b10*/  IMAD.IADD R58, R59, 0x1, R47 ;  /* 0x000000013b3a7824 */ /* 0x002fe200078e022f */
        /* <DEDUP_REMOVED lines=117> */
[----:B------:R-:W-:Y:S02]  /*3270*/  P2R R68, PR, RZ, 0x20 ;  /* 0x00000020ff447803 */ /* 0x000fe40000000000 */
[----:B------:R-:W-:-:S02]  /*3280*/  FSEL R27, R27, -INF , !P3 ;  /* 0xff8000001b1b7808 */ /* 0x000fc40005800000 */
        /* <DEDUP_REMOVED lines=18> */
[----:B------:R-:W-:Y:S02]  /*33b0*/  ISETP.GE.AND P6, PT, R51, 0x7a, PT ;  /* 0x0000007a3300780c */ /* 0x000fe40003fc6270 */
[----:B------:R-:W-:Y:S02]  /*33c0*/  VIADDMNMX R14, R47, R66, R55, PT ;  /* 0x000000422f0e7246 */ /* 0x000fe40003800137 */
[----:B------:R-:W-:Y:S02]  /*33d0*/  P2R R80, PR, RZ, 0x40 ;  /* 0x00000040ff507803 */ /* 0x000fe40000000000 */
[----:B------:R-:W-:-:S04]  /*33e0*/  ISETP.GT.AND P6, PT, R49, 0x79, !P6 ;  /* 0x000000793100780c */ /* 0x000fc800077c4270 */
[----:B------:R-:W-:-:S04]  /*33f0*/  ISETP.LT.OR P6, PT, R37, 0x7a, P6 ;  /* 0x0000007a2500780c */ /* 0x000fc800037c1670 */
[----:B------:R-:W-:Y:S02]  /*3400*/  FSEL R37, R85, -INF , !P6 ;  /* 0xff80000055257808 */ /* 0x000fe40007000000 */
[----:B------:R-:W-:-:S13]  /*3410*/  PLOP3.LUT P6, PT, PT, PT, UP0, 0x40, 0x0 ;  /* 0x000000000000781c */ /* 0x000fda0003fce808 */
[----:B------:R-:W-:Y:S05]  /*3420*/  @P6 BRA `(.L_x_7564) ;  /* 0x0000000000646947 */ /* 0x000fea0003800000 */
        /* <DEDUP_REMOVED lines=14> */
.L_x_7566:
[----:B------:R-:W-:Y:S02]  /*3510*/  ULDC UR6, c[0x0][0x9e4] ;  /* 0x0002790000067ab9 */ /* 0x000fe40000000800 */
[----:B------:R-:W-:-:S05]  /*3520*/  IMAD.U32 R49, RZ, RZ, UR6 ;  /* 0x00000006ff317e24 */ /* 0x000fca000f8e00ff */
[----:B------:R-:W-:-:S13]  /*3530*/  ISETP.NE.AND P6, PT, R49, 0x1, PT ;  /* 0x000000013100780c */ /* 0x000fda0003fc5270 */
[----:B------:R-:W0:Y:S02]  /*3540*/  @P6 LDC.64 R60, c[0x0][0x9e8] ;  /* 0x00027a00ff3c6b82 */ /* 0x000e240000000a00 */
[----:B0-----:R-:W-:-:S05]  /*3550*/  @P6 IMAD.HI.U32 R60, R47, R60, RZ ;  /* 0x0000003c2f3c6227 */ /* 0x001fca00078e00ff */
[----:B------:R-:W-:-:S07]  /*3560*/  @P6 SHF.R.U32.HI R47, RZ, R61, R60 ;  /* 0x0000003dff2f6219 */ /* 0x000fce000001163c */
.L_x_7567:
[----:B------:R-:W-:Y:S05]  /*3570*/  BSYNC B0 ;  /* 0x0000000000007941 */ /* 0x000fea0003800000 */
.L_x_7565:
[----:B------:R-:W-:-:S04]  /*3580*/  IMAD R47, R47, R49, -R62 ;  /* 0x000000312f2f7224 */ /* 0x000fc800078e0a3e */
[----:B------:R-:W-:-:S05]  /*3590*/  IMAD R47, R16, -0x2, R47 ;  /* 0xfffffffe102f7824 */ /* 0x000fca00078e022f */
[----:B------:R-:W-:Y:S02]  /*35a0*/  VIADDMNMX R14, R47, R49, R14, PT ;  /* 0x000000312f0e7246 */ /* 0x000fe4000380010e */
[----:B------:R-:W-:-:S07]  /*35b0*/  VIMNMX R58, R58, R47, !PT ;  /* 0x0000002f3a3a7248 */ /* 0x000fce0007fe0100 */
.L_x_7564:
[----:B------:R-:W-:Y:S01]  /*35c0*/  ISETP.GT.AND P1, PT, R58, 0x1, !P1 ;  /* 0x000000013a00780c */ /* 0x000fe20004f24270 */
[----:B------:R-:W-:Y:S01]  /*35d0*/  ULDC UR6, c[0x0][0x988] ;  /* 0x0002620000067ab9 */ /* 0x000fe20000000800 */
[----:B------:R-:W-:Y:S01]  /*35e0*/  ISETP.NE.AND P6, PT, R63, RZ, PT ;  /* 0x000000ff3f00720c */ /* 0x000fe20003fc5270 */
[----:B------:R-:W-:Y:S01]  /*35f0*/  UISETP.NE.AND UP1, UPT, UR50, URZ, UPT ;  /* 0x0000003f3200728c */ /* 0x000fe2000bf25270 */
[----:B------:R-:W-:Y:S01]  /*3600*/  ISETP.LT.OR P1, PT, R14, 0x2, P1 ;  /* 0x000000020e00780c */ /* 0x000fe20000f21670 */
[----:B------:R-:W-:Y:S01]  /*3610*/  UISETP.NE.AND UP0, UPT, UR49, URZ, UPT ;  /* 0x0000003f3100728c */ /* 0x000fe2000bf05270 */
[----:B------:R-:W-:Y:S01]  /*3620*/  ISETP.GT.AND P2, PT, R58, 0x8, !P2 ;  /* 0x000000083a00780c */ /* 0x000fe20005744270 */
[----:B------:R-:W-:Y:S01]  /*3630*/  UMOV UR10, UR37 ;  /* 0x00000025000a7c82 */ /* 0x000fe20008000000 */
[----:B------:R-:W-:Y:S02]  /*3640*/  FSEL R47, R2, -INF , !P1 ;  /* 0xff800000022f7808 */ /* 0x000fe40004800000 */
[----:B------:R-:W-:-:S02]  /*3650*/  ISETP.GT.AND P1, PT, R58, 0x9, !P6 ;  /* 0x000000093a00780c */ /* 0x000fc40007724270 */
[----:B------:R-:W-:Y:S02]  /*3660*/  FMNMX.FTZ R2, R97, R131, !PT ;  /* 0x0000008361027209 */ /* 0x000fe40007810000 */
[----:B------:R-:W-:Y:S01]  /*3670*/  ISETP.LT.OR P1, PT, R14, 0xa, P1 ;  /* 0x0000000a0e00780c */ /* 0x000fe20000f21670 */
[----:B------:R-:W-:Y:S01]  /*3680*/  @UP1 ULDC UR11, c[0x0][0x450] ;  /* 0x00011400000b1ab9 */ /* 0x000fe20000000800 */
[----:B------:R-:W-:Y:S02]  /*3690*/  FMNMX.FTZ R2, R129, R2, !PT ;  /* 0x0000000281027209 */ /* 0x000fe40007810000 */
[----:B------:R-:W-:Y:S02]  /*36a0*/  FSEL R51, R7, -INF , !P1 ;  /* 0xff80000007337808 */ /* 0x000fe40004800000 */
[----:B------:R-:W-:Y:S02]  /*36b0*/  ISETP.NE.AND P1, PT, R67, RZ, PT ;  /* 0x000000ff4300720c */ /* 0x000fe40003f25270 */
[----:B------:R-:W-:-:S02]  /*36c0*/  FMNMX.FTZ R2, R99, R2, !PT ;  /* 0x0000000263027209 */ /* 0x000fc40007810000 */
[----:B------:R-:W-:Y:S02]  /*36d0*/  ISETP.GT.AND P1, PT, R58, 0x10, !P1 ;  /* 0x000000103a00780c */ /* 0x000fe40004f24270 */
[----:B------:R-:W-:Y:S02]  /*36e0*/  FMNMX.FTZ R2, R127, R2, !PT ;  /* 0x000000027f027209 */ /* 0x000fe40007810000 */
[----:B------:R-:W-:Y:S02]  /*36f0*/  ISETP.LT.OR P1, PT, R14, 0x11, P1 ;  /* 0x000000110e00780c */ /* 0x000fe40000f21670 */
[----:B------:R-:W-:Y:S02]  /*3700*/  FMNMX.FTZ R2, R101, R2, !PT ;  /* 0x0000000265027209 */ /* 0x000fe40007810000 */
[----:B------:R-:W-:Y:S02]  /*3710*/  FSEL R53, R20, -INF , !P1 ;  /* 0xff80000014357808 */ /* 0x000fe40004800000 */
[----:B------:R-:W-:-:S02]  /*3720*/  ISETP.NE.AND P1, PT, R68, RZ, PT ;  /* 0x000000ff4400720c */ /* 0x000fc40003f25270 */
[----:B------:R-:W-:Y:S02]  /*3730*/  FMNMX.FTZ R2, R125, R2, !PT ;  /* 0x000000027d027209 */ /* 0x000fe40007810000 */
[----:B------:R-:W-:Y:S02]  /*3740*/  ISETP.GT.AND P1, PT, R58, 0x11, !P1 ;  /* 0x000000113a00780c */ /* 0x000fe40004f24270 */
[C---:B------:R-:W-:Y:S02]  /*3750*/  ISETP.LT.OR P2, PT, R14.reuse, 0x9, P2 ;  /* 0x000000090e00780c */ /* 0x040fe40001741670 */
[----:B------:R-:W-:Y:S02]  /*3760*/  ISETP.LT.OR P1, PT, R14, 0x12, P1 ;  /* 0x000000120e00780c */ /* 0x000fe40000f21670 */
[----:B------:R-:W-:Y:S02]  /*3770*/  FMNMX.FTZ R2, R103, R2, !PT ;  /* 0x0000000267027209 */ /* 0x000fe40007810000 */
[----:B------:R-:W-:-:S02]  /*3780*/  FSEL R55, R24, -INF , !P1 ;  /* 0xff80000018377808 */ /* 0x000fc40004800000 */
[----:B------:R-:W-:Y:S02]  /*3790*/  ISETP.NE.AND P1, PT, R69, RZ, PT ;  /* 0x000000ff4500720c */ /* 0x000fe40003f25270 */
[----:B------:R-:W-:Y:S01]  /*37a0*/  FSEL R49, R6, -INF , !P2 ;  /* 0xff80000006317808 */ /* 0x000fe20005000000 */
[----:B------:R-:W-:Y:S01]  /*37b0*/  IMAD.U32 R6, RZ, RZ, UR6 ;  /* 0x00000006ff067e24 */ /* 0x000fe2000f8e00ff */
[----:B------:R-:W-:Y:S01]  /*37c0*/  ISETP.GT.AND P1, PT, R58, 0x18, !P1 ;  /* 0x000000183a00780c */ /* 0x000fe20004f24270 */
[----:B------:R-:W-:Y:S01]  /*37d0*/  @UP1 ULDC UR6, c[0x0][0x44c] ;  /* 0x0001130000061ab9 */ /* 0x000fe20000000800 */
[----:B------:R-:W-:Y:S01]  /*37e0*/  ISETP.NE.AND P2, PT, R77, RZ, PT ;  /* 0x000000ff4d00720c */ /* 0x000fe20003f45270 */
[----:B------:R-:W-:Y:S01]  /*37f0*/  UIMAD.WIDE.U32 UR6, UR37, UR6, URZ ;  /* 0x00000006250672a5 */ /* 0x000fe2000f8e003f */
[----:B------:R-:W-:Y:S02]  /*3800*/  ISETP.LT.OR P1, PT, R14, 0x19, P1 ;  /* 0x000000190e00780c */ /* 0x000fe40000f21670 */
[----:B------:R-:W-:Y:S01]  /*3810*/  FMNMX.FTZ R2, R123, R2, !PT ;  /* 0x000000027b027209 */ /* 0x000fe20007810000 */
[----:B------:R-:W-:Y:S01]  /*3820*/  @UP1 USHF.R.U32.HI UR10, URZ, UR11, UR7 ;  /* 0x0000000b3f0a1299 */ /* 0x000fe20008011607 */
[----:B------:R-:W-:-:S02]  /*3830*/  FSEL R57, R26, -INF , !P1 ;  /* 0xff8000001a397808 */ /* 0x000fc40004800000 */
[----:B------:R-:W-:Y:S01]  /*3840*/  ISETP.NE.AND P1, PT, R70, RZ, PT ;  /* 0x000000ff4600720c */ /* 0x000fe20003f25270 */
[----:B------:R-:W-:Y:S01]  /*3850*/  UIADD3 UR54, UR54, UR10, URZ ;  /* 0x0000000a36367290 */ /* 0x000fe2000fffe03f */
[----:B------:R-:W-:Y:S02]  /*3860*/  FMNMX.FTZ R2, R105, R2, !PT ;  /* 0x0000000269027209 */ /* 0x000fe40007810000 */
[----:B------:R-:W-:Y:S01]  /*3870*/  ISETP.GT.AND P1, PT, R58, 0x19, !P1 ;  /* 0x000000193a00780c */ /* 0x000fe20004f24270 */
[----:B------:R-:W-:Y:S01]  /*3880*/  UIADD3 UR14, UR54, UR14, URZ ;  /* 0x0000000e360e7290 */ /* 0x000fe2000fffe03f */
[----:B------:R-:W-:Y:S02]  /*3890*/  ISETP.NE.AND P6, PT, R78, RZ, PT ;  /* 0x000000ff4e00720c */ /* 0x000fe40003fc5270 */
        /* <DEDUP_REMOVED lines=11> */
[----:B------:R-:W-:Y:S02]  /*3950*/  FMNMX.FTZ R2, R117, R2, !PT ;  /* 0x0000000275027209 */ /* 0x000fe40007810000 */
[----:B------:R-:W-:Y:S02]  /*3960*/  ISETP.GT.AND P1, PT, R58, 0x21, !P1 ;  /* 0x000000213a00780c */ /* 0x000fe40004f24270 */
[----:B------:R-:W-:-:S02]  /*3970*/  FMNMX.FTZ R2, R111, R2, !PT ;  /* 0x000000026f027209 */ /* 0x000fc40007810000 */
[----:B------:R-:W-:Y:S02]  /*3980*/  ISETP.LT.OR P1, PT, R14, 0x22, P1 ;  /* 0x000000220e00780c */ /* 0x000fe40000f21670 */
[----:B------:R-:W-:Y:S02]  /*3990*/  FMNMX.FTZ R2, R115, R2, !PT ;  /* 0x0000000273027209 */ /* 0x000fe40007810000 */
[----:B------:R-:W-:Y:S02]  /*39a0*/  FSEL R63, R32, -INF , !P1 ;  /* 0xff800000203f7808 */ /* 0x000fe40004800000 */
[----:B------:R-:W-:Y:S02]  /*39b0*/  ISETP.NE.AND P1, PT, R73, RZ, PT ;  /* 0x000000ff4900720c */ /* 0x000fe40003f25270 */
[----:B------:R-:W-:Y:S02]  /*39c0*/  FMNMX.FTZ R2, R113, R2, !PT ;  /* 0x0000000271027209 */ /* 0x000fe40007810000 */
[----:B------:R-:W-:-:S02]  /*39d0*/  ISETP.GT.AND P1, PT, R58, 0x28, !P1 ;  /* 0x000000283a00780c */ /* 0x000fc40004f24270 */
[----:B------:R-:W-:Y:S02]  /*39e0*/  FMNMX.FTZ R2, R45, R2, !PT ;  /* 0x000000022d027209 */ /* 0x000fe40007810000 */
        /* <DEDUP_REMOVED lines=18> */
[----:B------:R-:W-:Y:S02]  /*3b10*/  FMNMX.FTZ R2, R15, R2, !PT ;  /* 0x000000020f027209 */ /* 0x000fe40007810000 */
[----:B------:R-:W-:Y:S02]  /*3b20*/  ISETP.LT.OR P1, PT, R14, 0x32, P1 ;  /* 0x000000320e00780c */ /* 0x000fe40000f21670 */
[----:B------:R-:W-:Y:S02]  /*3b30*/  FMNMX.FTZ R2, R27, R2, !PT ;  /* 0x000000021b027209 */ /* 0x000fe40007810000 */
[----:B------:R-:W-:Y:S02]  /*3b40*/  FSEL R71, R40, -INF , !P1 ;  /* 0xff80000028477808 */ /* 0x000fe40004800000 */
        /* <DEDUP_REMOVED lines=10> */
[----:B------:R-:W-:Y:S01]  /*3bf0*/  ISETP.NE.AND P2, PT, R98, RZ, PT ;  /* 0x000000ff6200720c */ /* 0x000fe20003f45270 */
[----:B------:R-:W0:Y:S01]  /*3c00*/  SHFL.BFLY PT, R7, R2, 0x2, 0x1f ;  /* 0x0c401f0002077f89 */ /* 0x000e2200000e0000 */
[----:B------:R-:W-:Y:S02]  /*3c10*/  FSEL R75, R44, -INF , !P1 ;  /* 0xff8000002c4b7808 */ /* 0x000fe40004800000 */
[----:B------:R-:W-:-:S02]  /*3c20*/  ISETP.NE.AND P1, PT, R82, RZ, PT ;  /* 0x000000ff5200720c */ /* 0x000fc40003f25270 */
[----:B------:R-:W-:Y:S02]  /*3c30*/  ISETP.NE.AND P6, PT, R100, RZ, PT ;  /* 0x000000ff6400720c */ /* 0x000fe40003fc5270 */
[C---:B------:R-:W-:Y:S02]  /*3c40*/  ISETP.GT.AND P1, PT, R58.reuse, 0x40, !P1 ;  /* 0x000000403a00780c */ /* 0x040fe40004f24270 */
[----:B------:R-:W-:Y:S02]  /*3c50*/  ISETP.GT.AND P3, PT, R58, 0x70, !P3 ;  /* 0x000000703a00780c */ /* 0x000fe40005f64270 */
[----:B------:R-:W-:Y:S02]  /*3c60*/  ISETP.LT.OR P1, PT, R14, 0x41, P1 ;  /* 0x000000410e00780c */ /* 0x000fe40000f21670 */
[----:B------:R-:W-:Y:S02]  /*3c70*/  ISETP.GT.AND P4, PT, R58, 0x71, !P4 ;  /* 0x000000713a00780c */ /* 0x000fe40006784270 */
[----:B------:R-:W-:-:S02]  /*3c80*/  FSEL R77, R46, -INF , !P1 ;  /* 0xff8000002e4d7808 */ /* 0x000fc40004800000 */
[----:B------:R-:W-:Y:S02]  /*3c90*/  ISETP.NE.AND P1, PT, R83, RZ, PT ;  /* 0x000000ff5300720c */ /* 0x000fe40003f25270 */
[----:B------:R-:W-:Y:S02]  /*3ca0*/  ISETP.LT.OR P3, PT, R14, 0x71, P3 ;  /* 0x000000710e00780c */ /* 0x000fe40001f61670 */
[C---:B------:R-:W-:Y:S02]  /*3cb0*/  ISETP.GT.AND P1, PT, R58.reuse, 0x41, !P1 ;  /* 0x000000413a00780c */ /* 0x040fe40004f24270 */
[----:B------:R-:W-:Y:S02]  /*3cc0*/  ISETP.GT.AND P5, PT, R58, 0x78, !P5 ;  /* 0x000000783a00780c */ /* 0x000fe40006fa4270 */
[----:B------:R-:W-:Y:S02]  /*3cd0*/  ISETP.LT.OR P1, PT, R14, 0x42, P1 ;  /* 0x000000420e00780c */ /* 0x000fe40000f21670 */
[----:B0-----:R-:W-:-:S02]  /*3ce0*/  FMNMX.FTZ R20, R2, R7, !PT ;  /* 0x0000000702147209 */ /* 0x001fc40007810000 */
[----:B------:R-:W-:Y:S02]  /*3cf0*/  FSEL R79, R48, -INF , !P1 ;  /* 0xff800000304f7808 */ /* 0x000fe40004800000 */
[----:B------:R-:W-:Y:S01]  /*3d00*/  ISETP.NE.AND P1, PT, R86, RZ, PT ;  /* 0x000000ff5600720c */ /* 0x000fe20003f25270 */
[----:B------:R-:W0:Y:S01]  /*3d10*/  SHFL.BFLY PT, R7, R20, 0x1, 0x1f ;  /* 0x0c201f0014077f89 */ /* 0x000e2200000e0000 */
[----:B------:R-:W-:Y:S02]  /*3d20*/  ISETP.LT.OR P4, PT, R14, 0x72, P4 ;  /* 0x000000720e00780c */ /* 0x000fe40002781670 */
[----:B------:R-:W-:Y:S02]  /*3d30*/  ISETP.GT.AND P1, PT, R58, 0x48, !P1 ;  /* 0x000000483a00780c */ /* 0x000fe40004f24270 */
[C---:B------:R-:W-:Y:S02]  /*3d40*/  ISETP.LT.OR P5, PT, R14.reuse, 0x79, P5 ;  /* 0x000000790e00780c */ /* 0x040fe40002fa1670 */
[----:B------:R-:W-:-:S02]  /*3d50*/  ISETP.LT.OR P1, PT, R14, 0x49, P1 ;  /* 0x000000490e00780c */ /* 0x000fc40000f21670 */
[----:B------:R-:W-:Y:S02]  /*3d60*/  FSEL R5, R5, -INF , !P4 ;  /* 0xff80000005057808 */ /* 0x000fe40006000000 */
[----:B------:R-:W-:Y:S02]  /*3d70*/  FSEL R81, R50, -INF , !P1 ;  /* 0xff80000032517808 */ /* 0x000fe40004800000 */
[----:B------:R-:W-:-:S04]  /*3d80*/  ISETP.NE.AND P1, PT, R87, RZ, PT ;  /* 0x000000ff5700720c */ /* 0x000fc80003f25270 */
[----:B------:R-:W-:-:S04]  /*3d90*/  ISETP.GT.AND P1, PT, R58, 0x49, !P1 ;  /* 0x000000493a00780c */ /* 0x000fc80004f24270 */
[----:B------:R-:W-:Y:S02]  /*3da0*/  ISETP.LT.OR P1, PT, R14, 0x4a, P1 ;  /* 0x0000004a0e00780c */ /* 0x000fe40000f21670 */
[----:B0-----:R-:W-:Y:S02]  /*3db0*/  FMNMX.FTZ R7, R20, R7, !PT ;  /* 0x0000000714077209 */ /* 0x001fe40007810000 */
[----:B------:R-:W-:Y:S02]  /*3dc0*/  FSEL R83, R52, -INF , !P1 ;  /* 0xff80000034537808 */ /* 0x000fe40004800000 */
[----:B------:R-:W-:Y:S01]  /*3dd0*/  ISETP.NE.AND P1, PT, R90, RZ, PT ;  /* 0x000000ff5a00720c */ /* 0x000fe20003f25270 */
[----:B------:R-:W-:-:S03]  /*3de0*/  FMUL.FTZ R24, R7, R6 ;  /* 0x0000000607187220 */ /* 0x000fc60000410000 */
        /* <DEDUP_REMOVED lines=20> */
[----:B------:R-:W-:Y:S02]  /*3f30*/  ISETP.GT.AND P1, PT, R58, 0x61, !P6 ;  /* 0x000000613a00780c */ /* 0x000fe40007724270 */
[----:B------:R-:W-:Y:S02]  /*3f40*/  ISETP.NE.AND P6, PT, R64, RZ, PT ;  /* 0x000000ff4000720c */ /* 0x000fe40003fc5270 */
[C---:B------:R-:W-:Y:S02]  /*3f50*/  ISETP.LT.OR P1, PT, R14.reuse, 0x62, P1 ;  /* 0x000000620e00780c */ /* 0x040fe40000f21670 */
[----:B------:R-:W-:Y:S02]  /*3f60*/  ISETP.LT.OR P2, PT, R14, 0x6a, P2 ;  /* 0x0000006a0e00780c */ /* 0x000fe40001741670 */
[----:B------:R-:W-:Y:S02]  /*3f70*/  FSEL R95, R95, -INF , !P1 ;  /* 0xff8000005f5f7808 */ /* 0x000fe40004800000 */
[----:B------:R-:W-:-:S04]  /*3f80*/  FSETP.NEU.FTZ.AND P1, PT, R7, -INF , PT ;  /* 0xff8000000700780b */ /* 0x000fc80003f3d000 */
[----:B------:R-:W-:Y:S02]  /*3f90*/  FSEL R24, R24, RZ, P1 ;  /* 0x000000ff18187208 */ /* 0x000fe40000800000 */
[----:B------:R-:W-:Y:S02]  /*3fa0*/  ISETP.GT.AND P1, PT, R58, RZ, !P6 ;  /* 0x000000ff3a00720c */ /* 0x000fe40007724270 */
[----:B------:R-:W-:Y:S01]  /*3fb0*/  ISETP.NE.AND P6, PT, R80, RZ, PT ;  /* 0x000000ff5000720c */ /* 0x000fe20003fc5270 */
[-CC-:B------:R-:W-:Y:S01]  /*3fc0*/  FFMA.FTZ R170, R117, R6.reuse, -R24.reuse ;  /* 0x0000000675aa7223 */ /* 0x180fe20000010818 */
[----:B------:R-:W-:Y:S01]  /*3fd0*/  ISETP.LT.OR P1, PT, R14, 0x1, P1 ;  /* 0x000000010e00780c */ /* 0x000fe20000f21670 */
[-CC-:B------:R-:W-:Y:S01]  /*3fe0*/  FFMA.FTZ R168, R119, R6.reuse, -R24.reuse ;  /* 0x0000000677a87223 */ /* 0x180fe20000010818 */
[----:B------:R-:W-:Y:S01]  /*3ff0*/  FSEL R119, R3, -INF , !P2 ;  /* 0xff80000003777808 */ /* 0x000fe20005000000 */
[-CC-:B------:R-:W-:Y:S01]  /*4000*/  FFMA.FTZ R164, R115, R6.reuse, -R24.reuse ;  /* 0x0000000673a47223 */ /* 0x180fe20000010818 */
[----:B------:R-:W-:Y:S01]  /*4010*/  FSEL R0, R0, -INF , !P1 ;  /* 0xff80000000007808 */ /* 0x000fe20004800000 */
[-CC-:B------:R-:W-:Y:S01]  /*4020*/  FFMA.FTZ R3, R113, R6.reuse, -R24.reuse ;  /* 0x0000000671037223 */ /* 0x180fe20000010818 */
[----:B------:R-:W-:Y:S01]  /*4030*/  ISETP.NE.AND P1, PT, R102, RZ, PT ;  /* 0x000000ff6600720c */ /* 0x000fe20003f25270 */
[-CC-:B------:R-:W-:Y:S01]  /*4040*/  FFMA.FTZ R174, R121, R6.reuse, -R24.reuse ;  /* 0x0000000679ae7223 */ /* 0x180fe20000010818 */
[----:B------:R-:W-:Y:S01]  /*4050*/  FMNMX.FTZ R2, R0, R47, !PT ;  /* 0x0000002f00027209 */ /* 0x000fe20007810000 */
[-CC-:B------:R-:W-:Y:S01]  /*4060*/  FFMA.FTZ R180, R97, R6.reuse, -R24.reuse ;  /* 0x0000000661b47223 */ /* 0x180fe20000010818 */
[----:B------:R-:W-:Y:S01]  /*4070*/  ISETP.GT.AND P1, PT, R58, 0x68, !P1 ;  /* 0x000000683a00780c */ /* 0x000fe20004f24270 */
[--C-:B------:R-:W-:Y:S01]  /*4080*/  FFMA.FTZ R97, R131, R6, -R24.reuse ;  /* 0x0000000683617223 */ /* 0x100fe20000010818 */
[----:B------:R-:W-:Y:S01]  /*4090*/  FMNMX.FTZ R2, R49, R2, !PT ;  /* 0x0000000231027209 */ /* 0x000fe20007810000 */
[--C-:B------:R-:W-:Y:S01]  /*40a0*/  FFMA.FTZ R182, R129, R6, -R24.reuse ;  /* 0x0000000681b67223 */ /* 0x100fe20000010818 */
[----:B------:R-:W-:Y:S01]  /*40b0*/  ISETP.LT.OR P1, PT, R14, 0x69, P1 ;  /* 0x000000690e00780c */ /* 0x000fe20000f21670 */
[----:B------:R-:W-:Y:S01]  /*40c0*/  MUFU.EX2 R180, R180 ;  /* 0x000000b400b47308 */ /* 0x000fe20000000800 */
[----:B------:R-:W-:Y:S01]  /*40d0*/  FMNMX.FTZ R2, R51, R2, !PT ;  /* 0x0000000233027209 */ /* 0x000fe20007810000 */
[-CC-:B------:R-:W-:Y:S01]  /*40e0*/  FFMA.FTZ R99, R99, R6.reuse, -R24.reuse ;  /* 0x0000000663637223 */ /* 0x180fe20000010818 */
[----:B------:R-:W-:Y:S01]  /*40f0*/  FSEL R117, R4, -INF , !P1 ;  /* 0xff80000004757808 */ /* 0x000fe20004800000 */
[--C-:B------:R-:W-:Y:S01]  /*4100*/  FFMA.FTZ R176, R127, R6, -R24.reuse ;  /* 0x000000067fb07223 */ /* 0x100fe20000010818 */
[----:B------:R-:W-:Y:S01]  /*4110*/  FMNMX.FTZ R2, R53, R2, !PT ;  /* 0x0000000235027209 */ /* 0x000fe20007810000 */
[--C-:B------:R-:W-:Y:S01]  /*4120*/  FFMA.FTZ R101, R101, R6, -R24.reuse ;  /* 0x0000000665657223 */ /* 0x100fe20000010818 */
[----:B------:R-:W-:Y:S01]  /*4130*/  FSEL R115, R10, -INF , !P3 ;  /* 0xff8000000a737808 */ /* 0x000fe20005800000 */
[----:B------:R-:W0:Y:S01]  /*4140*/  MUFU.EX2 R97, R97 ;  /* 0x0000006100617308 */ /* 0x000e220000000800 */
[----:B------:R-:W-:Y:S01]  /*4150*/  FMNMX.FTZ R2, R55, R2, !PT ;  /* 0x0000000237027209 */ /* 0x000fe20007810000 */
[-CC-:B------:R-:W-:Y:S01]  /*4160*/  FFMA.FTZ R25, R25, R6.reuse, -R24.reuse ;  /* 0x0000000619197223 */ /* 0x180fe20000010818 */
[----:B------:R-:W-:Y:S01]  /*4170*/  ISETP.GT.AND P6, PT, R58, 0x79, !P6 ;  /* 0x000000793a00780c */ /* 0x000fe200077c4270 */
[--C-:B------:R-:W-:Y:S01]  /*4180*/  FFMA.FTZ R178, R125, R6, -R24.reuse ;  /* 0x000000067db27223 */ /* 0x100fe20000010818 */
[----:B------:R-:W-:Y:S01]  /*4190*/  FMNMX.FTZ R2, R57, R2, !PT ;  /* 0x0000000239027209 */ /* 0x000fe20007810000 */
[--C-:B------:R-:W-:Y:S01]  /*41a0*/  FFMA.FTZ R103, R103, R6, -R24.reuse ;  /* 0x0000000667677223 */ /* 0x100fe20000010818 */
[----:B------:R-:W-:Y:S01]  /*41b0*/  ISETP.LT.OR P6, PT, R14, 0x7a, P6 ;  /* 0x0000007a0e00780c */ /* 0x000fe200037c1670 */
[----:B------:R-:W1:Y:S01]  /*41c0*/  MUFU.EX2 R182, R182 ;  /* 0x000000b600b67308 */ /* 0x000e620000000800 */
[----:B------:R-:W-:Y:S01]  /*41d0*/  FMNMX.FTZ R2, R59, R2, !PT ;  /* 0x000000023b027209 */ /* 0x000fe20007810000 */
[-CC-:B------:R-:W-:Y:S01]  /*41e0*/  FFMA.FTZ R172, R123, R6.reuse, -R24.reuse ;  /* 0x000000067bac7223 */ /* 0x180fe20000010818 */
[----:B------:R-:W-:Y:S01]  /*41f0*/  FSEL R113, R11, -INF , !P5 ;  /* 0xff8000000b717808 */ /* 0x000fe20006800000 */
[--C-:B------:R-:W-:Y:S01]  /*4200*/  FFMA.FTZ R105, R105, R6, -R24.reuse ;  /* 0x0000000669697223 */ /* 0x100fe20000010818 */
[----:B------:R-:W-:Y:S01]  /*4210*/  FMNMX.FTZ R2, R61, R2, !PT ;  /* 0x000000023d027209 */ /* 0x000fe20007810000 */
[--C-:B------:R-:W-:Y:S01]  /*4220*/  FFMA.FTZ R107, R107, R6, -R24.reuse ;  /* 0x000000066b6b7223 */ /* 0x100fe20000010818 */
[----:B------:R-:W-:Y:S01]  /*4230*/  FSEL R121, R12, -INF , !P6 ;  /* 0xff8000000c797808 */ /* 0x000fe20007000000 */
[----:B------:R-:W2:Y:S01]  /*4240*/  MUFU.EX2 R99, R99 ;  /* 0x0000006300637308 */ /* 0x000ea20000000800 */
[----:B------:R-:W-:Y:S01]  /*4250*/  FMNMX.FTZ R2, R63, R2, !PT ;  /* 0x000000023f027209 */ /* 0x000fe20007810000 */
[-CC-:B------:R-:W-:Y:S01]  /*4260*/  FFMA.FTZ R109, R109, R6.reuse, -R24.reuse ;  /* 0x000000066d6d7223 */ /* 0x180fe20000010818 */
[-CC-:B------:R-:W-:Y:S01]  /*4270*/  FFMA.FTZ R111, R111, R6.reuse, -R24.reuse ;  /* 0x000000066f6f7223 */ /* 0x180fe20000010818 */
[--C-:B------:R-:W-:Y:S01]  /*4280*/  FFMA.FTZ R27, R27, R6, -R24.reuse ;  /* 0x000000061b1b7223 */ /* 0x100fe20000010818 */
[----:B------:R-:W-:Y:S01]  /*4290*/  FMNMX.FTZ R2, R65, R2, !PT ;  /* 0x0000000241027209 */ /* 0x000fe20007810000 */
[-CC-:B------:R-:W-:Y:S01]  /*42a0*/  FFMA.FTZ R166, R45, R6.reuse, -R24.reuse ;  /* 0x000000062da67223 */ /* 0x180fe20000010818 */
[--C-:B------:R-:W-:Y:S01]  /*42b0*/  FFMA.FTZ R43, R43, R6, -R24.reuse ;  /* 0x000000062b2b7223 */ /* 0x100fe20000010818 */
[----:B------:R-:W3:Y:S01]  /*42c0*/  MUFU.EX2 R176, R176 ;  /* 0x000000b000b07308 */ /* 0x000ee20000000800 */
[----:B------:R-:W-:Y:S01]  /*42d0*/  FMNMX.FTZ R2, R67, R2, !PT ;  /* 0x0000000243027209 */ /* 0x000fe20007810000 */
[-CC-:B------:R-:W-:Y:S01]  /*42e0*/  FFMA.FTZ R33, R33, R6.reuse, -R24.reuse ;  /* 0x0000000621217223 */ /* 0x180fe20000010818 */
[-CC-:B------:R-:W-:Y:S01]  /*42f0*/  FFMA.FTZ R41, R41, R6.reuse, -R24.reuse ;  /* 0x0000000629297223 */ /* 0x180fe20000010818 */
[--C-:B------:R-:W-:Y:S01]  /*4300*/  FFMA.FTZ R35, R35, R6, -R24.reuse ;  /* 0x0000000623237223 */ /* 0x100fe20000010818 */
[----:B------:R-:W-:Y:S01]  /*4310*/  FMNMX.FTZ R2, R69, R2, !PT ;  /* 0x0000000245027209 */ /* 0x000fe20007810000 */
[-CC-:B------:R-:W-:Y:S01]  /*4320*/  FFMA.FTZ R39, R39, R6.reuse, -R24.reuse ;  /* 0x0000000627277223 */ /* 0x180fe20000010818 */
[--C-:B------:R-:W-:Y:S01]  /*4330*/  FFMA.FTZ R31, R31, R6, -R24.reuse ;  /* 0x000000061f1f7223 */ /* 0x100fe20000010818 */
[----:B------:R-:W4:Y:S01]  /*4340*/  MUFU.EX2 R101, R101 ;  /* 0x0000006500657308 */ /* 0x000f220000000800 */
[----:B------:R-:W-:Y:S01]  /*4350*/  FMNMX.FTZ R2, R71, R2, !PT ;  /* 0x0000000247027209 */ /* 0x000fe20007810000 */
[-CC-:B------:R-:W-:Y:S01]  /*4360*/  FFMA.FTZ R29, R29, R6.reuse, -R24.reuse ;  /* 0x000000061d1d7223 */ /* 0x180fe20000010818 */
[-CC-:B------:R-:W-:Y:S01]  /*4370*/  FFMA.FTZ R15, R15, R6.reuse, -R24.reuse ;  /* 0x000000060f0f7223 */ /* 0x180fe20000010818 */
[--C-:B------:R-:W-:Y:S01]  /*4380*/  FFMA.FTZ R21, R21, R6, -R24.reuse ;  /* 0x0000000615157223 */ /* 0x100fe20000010818 */
[----:B------:R-:W-:Y:S01]  /*4390*/  FMNMX.FTZ R2, R73, R2, !PT ;  /* 0x0000000249027209 */ /* 0x000fe20007810000 */
[-CC-:B------:R-:W-:Y:S01]  /*43a0*/  FFMA.FTZ R13, R13, R6.reuse, -R24.reuse ;  /* 0x000000060d0d7223 */ /* 0x180fe20000010818 */
[----:B------:R-:W-:Y:S01]  /*43b0*/  FFMA.FTZ R24, R37, R6, -R24 ;  /* 0x0000000625187223 */ /* 0x000fe20000010818 */
[----:B------:R0:W-:Y:S01]  /*43c0*/  MUFU.EX2 R152, R25 ;  /* 0x0000001900987308 */ /* 0x0001e20000000800 */
[----:B------:R-:W-:-:S04]  /*43d0*/  FMNMX.FTZ R2, R75, R2, !PT ;  /* 0x000000024b027209 */ /* 0x000fc80007810000 */
[----:B------:R-:W-:-:S03]  /*43e0*/  FMNMX.FTZ R2, R77, R2, !PT ;  /* 0x000000024d027209 */ /* 0x000fc60007810000 */
[----:B------:R-:W5:Y:S01]  /*43f0*/  MUFU.EX2 R178, R178 ;  /* 0x000000b200b27308 */ /* 0x000f620000000800 */
[----:B------:R-:W-:Y:S01]  /*4400*/  FMNMX.FTZ R2, R79, R2, !PT ;  /* 0x000000024f027209 */ /* 0x000fe20007810000 */
[----:B0-----:R-:W-:Y:S01]  /*4410*/  FADD.FTZ R25, R180, R97 ;  /* 0x00000061b4197221 */ /* 0x001fe20000010000 */
[----:B------:R-:W-:Y:S02]  /*4420*/  F2FP.BF16.F32.PACK_AB R180, R97, R180 ;  /* 0x000000b461b4723e */ /* 0x000fe400000010ff */
[----:B------:R-:W-:Y:S01]  /*4430*/  FMNMX.FTZ R2, R81, R2, !PT ;  /* 0x0000000251027209 */ /* 0x000fe20007810000 */
[----:B-1----:R-:W-:Y:S01]  /*4440*/  FADD.FTZ R28, R182, R25 ;  /* 0x00000019b61c7221 */ /* 0x002fe20000010000 */
[----:B--2---:R-:W-:Y:S01]  /*4450*/  F2FP.BF16.F32.PACK_AB R182, R99, R182 ;  /* 0x000000b663b6723e */ /* 0x004fe200000010ff */
[----:B------:R-:W0:Y:S01]  /*4460*/  MUFU.EX2 R103, R103 ;  /* 0x0000006700677308 */ /* 0x000e220000000800 */
[----:B------:R-:W-:Y:S01]  /*4470*/  FMNMX.FTZ R2, R83, R2, !PT ;  /* 0x0000000253027209 */ /* 0x000fe20007810000 */
[----:B------:R-:W-:-:S03]  /*4480*/  FADD.FTZ R25, R99, R28 ;  /* 0x0000001c63197221 */ /* 0x000fc60000010000 */
[----:B------:R-:W-:Y:S01]  /*4490*/  FMNMX.FTZ R2, R85, R2, !PT ;  /* 0x0000000255027209 */ /* 0x000fe20007810000 */
[----:B---3--:R-:W-:Y:S01]  /*44a0*/  FADD.FTZ R30, R176, R25 ;  /* 0x00000019b01e7221 */ /* 0x008fe20000010000 */
[----:B----4-:R-:W-:Y:S01]  /*44b0*/  F2FP.BF16.F32.PACK_AB R176, R101, R176 ;  /* 0x000000b065b0723e */ /* 0x010fe200000010ff */
[----:B------:R-:W1:Y:S01]  /*44c0*/  MUFU.EX2 R172, R172 ;  /* 0x000000ac00ac7308 */ /* 0x000e620000000800 */
[----:B------:R-:W-:Y:S01]  /*44d0*/  FMNMX.FTZ R2, R87, R2, !PT ;  /* 0x0000000257027209 */ /* 0x000fe20007810000 */
[----:B------:R-:W-:-:S03]  /*44e0*/  FADD.FTZ R25, R101, R30 ;  /* 0x0000001e65197221 */ /* 0x000fc60000010000 */
[----:B------:R-:W-:Y:S01]  /*44f0*/  FMNMX.FTZ R2, R89, R2, !PT ;  /* 0x0000000259027209 */ /* 0x000fe20007810000 */
[----:B-----5:R-:W-:Y:S02]  /*4500*/  FADD.FTZ R30, R178, R25 ;  /* 0x00000019b21e7221 */ /* 0x020fe40000010000 */
[----:B------:R-:W2:Y:S01]  /*4510*/  MUFU.EX2 R105, R105 ;  /* 0x0000006900697308 */ /* 0x000ea20000000800 */
[----:B------:R-:W-:Y:S01]  /*4520*/  FMNMX.FTZ R2, R91, R2, !PT ;  /* 0x000000025b027209 */ /* 0x000fe20007810000 */
[C---:B0-----:R-:W-:Y:S01]  /*4530*/  FADD.FTZ R25, R103.reuse, R30 ;  /* 0x0000001e67197221 */ /* 0x041fe20000010000 */
[----:B------:R-:W-:Y:S02]  /*4540*/  F2FP.BF16.F32.PACK_AB R178, R103, R178 ;  /* 0x000000b267b2723e */ /* 0x000fe400000010ff */
[----:B------:R-:W-:-:S03]  /*4550*/  FMNMX.FTZ R2, R93, R2, !PT ;  /* 0x000000025d027209 */ /* 0x000fc60007810000 */
[----:B------:R-:W0:Y:S01]  /*4560*/  MUFU.EX2 R174, R174 ;  /* 0x000000ae00ae7308 */ /* 0x000e220000000800 */
[----:B------:R-:W-:Y:S01]  /*4570*/  FMNMX.FTZ R2, R95, R2, !PT ;  /* 0x000000025f027209 */ /* 0x000fe20007810000 */
[----:B-1----:R-:W-:-:S03]  /*4580*/  FADD.FTZ R32, R172, R25 ;  /* 0x00000019ac207221 */ /* 0x002fc60000010000 */
[----:B------:R-:W-:-:S03]  /*4590*/  FMNMX.FTZ R2, R117, R2, !PT ;  /* 0x0000000275027209 */ /* 0x000fc60007810000 */
[----:B------:R-:W1:Y:S01]  /*45a0*/  MUFU.EX2 R107, R107 ;  /* 0x0000006b006b7308 */ /* 0x000e620000000800 */
[----:B------:R-:W-:Y:S01]  /*45b0*/  FMNMX.FTZ R2, R119, R2, !PT ;  /* 0x0000000277027209 */ /* 0x000fe20007810000 */
[C---:B--2---:R-:W-:Y:S01]  /*45c0*/  FADD.FTZ R25, R105.reuse, R32 ;  /* 0x0000002069197221 */ /* 0x044fe20000010000 */
[----:B------:R-:W-:Y:S02]  /*45d0*/  F2FP.BF16.F32.PACK_AB R172, R105, R172 ;  /* 0x000000ac69ac723e */ /* 0x000fe400000010ff */
[----:B------:R-:W-:-:S03]  /*45e0*/  FMNMX.FTZ R2, R115, R2, !PT ;  /* 0x0000000273027209 */ /* 0x000fc60007810000 */
[----:B------:R-:W2:Y:S01]  /*45f0*/  MUFU.EX2 R168, R168 ;  /* 0x000000a800a87308 */ /* 0x000ea20000000800 */
[----:B------:R-:W-:Y:S01]  /*4600*/  FMNMX.FTZ R2, R5, R2, !PT ;  /* 0x0000000205027209 */ /* 0x000fe20007810000 */
[----:B0-----:R-:W-:-:S03]  /*4610*/  FADD.FTZ R34, R174, R25 ;  /* 0x00000019ae227221 */ /* 0x001fc60000010000 */
[----:B------:R-:W-:-:S03]  /*4620*/  FMNMX.FTZ R2, R113, R2, !PT ;  /* 0x0000000271027209 */ /* 0x000fc60007810000 */
[----:B------:R-:W0:Y:S01]  /*4630*/  MUFU.EX2 R109, R109 ;  /* 0x0000006d006d7308 */ /* 0x000e220000000800 */
[----:B------:R-:W-:Y:S02]  /*4640*/  FMNMX.FTZ R2, R121, R2, !PT ;  /* 0x0000000279027209 */ /* 0x000fe40007810000 */
[----:B-1----:R-:W-:-:S03]  /*4650*/  F2FP.BF16.F32.PACK_AB R174, R107, R174 ;  /* 0x000000ae6bae723e */ /* 0x002fc600000010ff */
[----:B------:R-:W1:Y:S02]  /*4660*/  SHFL.BFLY PT, R11, R2, 0x2, 0x1f ;  /* 0x0c401f00020b7f89 */ /* 0x000e6400000e0000 */
[----:B------:R-:W3:Y:S08]  /*4670*/  MUFU.EX2 R170, R170 ;  /* 0x000000aa00aa7308 */ /* 0x000ef00000000800 */
[----:B------:R-:W4:Y:S08]  /*4680*/  MUFU.EX2 R111, R111 ;  /* 0x0000006f006f7308 */ /* 0x000f300000000800 */
[----:B------:R5:W-:Y:S01]  /*4690*/  MUFU.EX2 R158, R27 ;  /* 0x0000001b009e7308 */ /* 0x000be20000000800 */
[----:B-1----:R-:W-:-:S07]  /*46a0*/  FMNMX.FTZ R4, R2, R11, !PT ;  /* 0x0000000b02047209 */ /* 0x002fce0007810000 */
[----:B------:R-:W1:Y:S01]  /*46b0*/  MUFU.EX2 R164, R164 ;  /* 0x000000a400a47308 */ /* 0x000e620000000800 */
[----:B-----5:R-:W-:Y:S01]  /*46c0*/  FADD.FTZ R27, R107, R34 ;  /* 0x000000226b1b7221 */ /* 0x020fe20000010000 */
[----:B------:R-:W5:Y:S03]  /*46d0*/  SHFL.BFLY PT, R11, R4, 0x1, 0x1f ;  /* 0x0c201f00040b7f89 */ /* 0x000f6600000e0000 */
[----:B--2---:R-:W-:Y:S01]  /*46e0*/  FADD.FTZ R36, R168, R27 ;  /* 0x0000001ba8247221 */ /* 0x004fe20000010000 */
[C---:B0-----:R-:W-:Y:S02]  /*46f0*/  F2FP.BF16.F32.PACK_AB R168, R109.reuse, R168 ;  /* 0x000000a86da8723e */ /* 0x041fe400000010ff */
[----:B------:R-:W0:Y:S01]  /*4700*/  MUFU.EX2 R3, R3 ;  /* 0x0000000300037308 */ /* 0x000e220000000800 */
[----:B------:R-:W-:-:S04]  /*4710*/  FADD.FTZ R27, R109, R36 ;  /* 0x000000246d1b7221 */ /* 0x000fc80000010000 */
[----:B---3--:R-:W-:Y:S01]  /*4720*/  FADD.FTZ R36, R170, R27 ;  /* 0x0000001baa247221 */ /* 0x008fe20000010000 */
[C---:B----4-:R-:W-:Y:S02]  /*4730*/  F2FP.BF16.F32.PACK_AB R170, R111.reuse, R170 ;  /* 0x000000aa6faa723e */ /* 0x050fe400000010ff */
[----:B------:R-:W2:Y:S01]  /*4740*/  MUFU.EX2 R166, R166 ;  /* 0x000000a600a67308 */ /* 0x000ea20000000800 */
[----:B------:R-:W-:-:S04]  /*4750*/  FADD.FTZ R27, R111, R36 ;  /* 0x000000246f1b7221 */ /* 0x000fc80000010000 */
[----:B-1----:R-:W-:-:S03]  /*4760*/  FADD.FTZ R38, R164, R27 ;  /* 0x0000001ba4267221 */ /* 0x002fc60000010000 */
[----:B------:R-:W1:Y:S01]  /*4770*/  MUFU.EX2 R43, R43 ;  /* 0x0000002b002b7308 */ /* 0x000e620000000800 */
[C---:B0-----:R-:W-:Y:S01]  /*4780*/  FADD.FTZ R27, R3.reuse, R38 ;  /* 0x00000026031b7221 */ /* 0x041fe20000010000 */
[----:B------:R-:W-:Y:S02]  /*4790*/  F2FP.BF16.F32.PACK_AB R164, R3, R164 ;  /* 0x000000a403a4723e */ /* 0x000fe400000010ff */
[----:B-----5:R-:W-:-:S04]  /*47a0*/  FMNMX.FTZ R11, R4, R11, !PT ;  /* 0x0000000b040b7209 */ /* 0x020fc80007810000 */
[C---:B------:R-:W-:Y:S01]  /*47b0*/  FSETP.NEU.FTZ.AND P1, PT, R11.reuse, -INF , PT ;  /* 0xff8000000b00780b */ /* 0x040fe20003f3d000 */
[----:B------:R-:W-:Y:S01]  /*47c0*/  FMUL.FTZ R2, R11, R6 ;  /* 0x000000060b027220 */ /* 0x000fe20000410000 */
[----:B------:R-:W0:Y:S01]  /*47d0*/  MUFU.EX2 R33, R33 ;  /* 0x0000002100217308 */ /* 0x000e220000000800 */
[----:B--2---:R-:W-:-:S03]  /*47e0*/  FADD.FTZ R38, R166, R27 ;  /* 0x0000001ba6267221 */ /* 0x004fc60000010000 */
[----:B------:R-:W-:Y:S02]  /*47f0*/  FSEL R2, R2, RZ, P1 ;  /* 0x000000ff02027208 */ /* 0x000fe40000800000 */
[----:B------:R-:W-:Y:S01]  /*4800*/  PLOP3.LUT P1, PT, PT, PT, UP0, 0x40, 0x0 ;  /* 0x000000000000781c */ /* 0x000fe20003f2e808 */
[----:B-1----:R-:W-:Y:S01]  /*4810*/  FADD.FTZ R38, R43, R38 ;  /* 0x000000262b267221 */ /* 0x002fe20000010000 */
        /* <DEDUP_REMOVED lines=19> */
[-C--:B------:R-:W-:Y:S01]  /*4950*/  FFMA.FTZ R77, R77, R6.reuse, -R2 ;  /* 0x000000064d4d7223 */ /* 0x080fe20000010802 */
[----:B0-----:R-:W-:Y:S01]  /*4960*/  FADD.FTZ R27, R33, R38 ;  /* 0x00000026211b7221 */ /* 0x001fe20000010000 */
        /* <DEDUP_REMOVED lines=17> */
[----:B------:R-:W-:Y:S01]  /*4a80*/  FFMA.FTZ R121, R121, R6, -R2 ;  /* 0x0000000679797223 */ /* 0x000fe20000010802 */
[----:B------:R-:W-:Y:S01]  /*4a90*/  FADD.FTZ R2, R160, R27 ;  /* 0x0000001ba0027221 */ /* 0x000fe20000010000 */
[----:B------:R-:W1:Y:S01]  /*4aa0*/  MUFU.EX2 R53, R53 ;  /* 0x0000003500357308 */ /* 0x000e620000000800 */
[----:B0-----:R-:W-:Y:S01]  /*4ab0*/  FADD.FTZ R25, R49, R32 ;  /* 0x0000002031197221 */ /* 0x001fe20000010000 */
[----:B------:R-:W-:-:S02]  /*4ac0*/  F2FP.BF16.F32.PACK_AB R181, R47, R0 ;  /* 0x000000002fb5723e */ /* 0x000fc400000010ff */
[----:B------:R-:W-:Y:S02]  /*4ad0*/  F2FP.BF16.F32.PACK_AB R166, R43, R166 ;  /* 0x000000a62ba6723e */ /* 0x000fe400000010ff */
[----:B------:R-:W-:Y:S02]  /*4ae0*/  F2FP.BF16.F32.PACK_AB R160, R160, R33 ;  /* 0x00000021a0a0723e */ /* 0x000fe400000010ff */
[----:B------:R-:W0:Y:S01]  /*4af0*/  MUFU.EX2 R10, R55 ;  /* 0x00000037000a7308 */ /* 0x000e220000000800 */
[C---:B--2---:R-:W-:Y:S01]  /*4b00*/  FADD.FTZ R34, R4.reuse, R25 ;  /* 0x0000001904227221 */ /* 0x044fe20000010000 */
[----:B------:R-:W-:-:S06]  /*4b10*/  F2FP.BF16.F32.PACK_AB R183, R4, R49 ;  /* 0x0000003104b7723e */ /* 0x000fcc00000010ff */
[----:B------:R-:W2:Y:S01]  /*4b20*/  MUFU.EX2 R57, R57 ;  /* 0x0000003900397308 */ /* 0x000ea20000000800 */
[----:B-1----:R-:W-:-:S07]  /*4b30*/  FADD.FTZ R25, R53, R34 ;  /* 0x0000002235197221 */ /* 0x002fce0000010000 */
        /* <DEDUP_REMOVED lines=21> */
[----:B-1----:R-:W-:-:S07]  /*4c90*/  FADD.FTZ R27, R35, R2 ;  /* 0x00000002231b7221 */ /* 0x002fce0000010000 */
[----:B------:R-:W1:Y:S01]  /*4ca0*/  MUFU.EX2 R73, R73 ;  /* 0x0000004900497308 */ /* 0x000e620000000800 */
[C---:B0-----:R-:W-:Y:S01]  /*4cb0*/  FADD.FTZ R2, R26.reuse, R25 ;  /* 0x000000191a027221 */ /* 0x041fe20000010000 */
[----:B------:R-:W-:-:S06]  /*4cc0*/  F2FP.BF16.F32.PACK_AB R169, R26, R69 ;  /* 0x000000451aa9723e */ /* 0x000fcc00000010ff */
[----:B------:R-:W0:Y:S01]  /*4cd0*/  MUFU.EX2 R31, R31 ;  /* 0x0000001f001f7308 */ /* 0x000e220000000800 */
[C---:B--2---:R-:W-:Y:S01]  /*4ce0*/  FADD.FTZ R38, R162.reuse, R27 ;  /* 0x0000001ba2267221 */ /* 0x044fe20000010000 */
[----:B------:R-:W-:-:S06]  /*4cf0*/  F2FP.BF16.F32.PACK_AB R162, R162, R35 ;  /* 0x00000023a2a2723e */ /* 0x000fcc00000010ff */
[----:B------:R-:W2:Y:S01]  /*4d00*/  MUFU.EX2 R28, R75 ;  /* 0x0000004b001c7308 */ /* 0x000ea20000000800 */
[----:B-1----:R-:W-:-:S07]  /*4d10*/  FADD.FTZ R25, R73, R2 ;  /* 0x0000000249197221 */ /* 0x002fce0000010000 */
[----:B------:R-:W1:Y:S01]  /*4d20*/  MUFU.EX2 R156, R29 ;  /* 0x0000001d009c7308 */ /* 0x000e620000000800 */
[----:B0-----:R-:W-:-:S07]  /*4d30*/  FADD.FTZ R27, R31, R38 ;  /* 0x000000261f1b7221 */ /* 0x001fce0000010000 */
[----:B------:R-:W0:Y:S01]  /*4d40*/  MUFU.EX2 R77, R77 ;  /* 0x0000004d004d7308 */ /* 0x000e220000000800 */
[C---:B--2---:R-:W-:Y:S01]  /*4d50*/  FADD.FTZ R2, R28.reuse, R25 ;  /* 0x000000191c027221 */ /* 0x044fe20000010000 */
[----:B------:R-:W-:-:S06]  /*4d60*/  F2FP.BF16.F32.PACK_AB R171, R28, R73 ;  /* 0x000000491cab723e */ /* 0x000fcc00000010ff */
[----:B------:R-:W2:Y:S01]  /*4d70*/  MUFU.EX2 R15, R15 ;  /* 0x0000000f000f7308 */ /* 0x000ea20000000800 */
[C---:B-1----:R-:W-:Y:S01]  /*4d80*/  FADD.FTZ R40, R156.reuse, R27 ;  /* 0x0000001b9c287221 */ /* 0x042fe20000010000 */
[----:B------:R-:W-:-:S06]  /*4d90*/  F2FP.BF16.F32.PACK_AB R156, R156, R31 ;  /* 0x0000001f9c9c723e */ /* 0x000fcc00000010ff */
[----:B------:R-:W1:Y:S01]  /*4da0*/  MUFU.EX2 R30, R79 ;  /* 0x0000004f001e7308 */ /* 0x000e620000000800 */
[----:B0-----:R-:W-:-:S07]  /*4db0*/  FADD.FTZ R25, R77, R2 ;  /* 0x000000024d197221 */ /* 0x001fce0000010000 */
[----:B------:R-:W0:Y:S01]  /*4dc0*/  MUFU.EX2 R81, R81 ;  /* 0x0000005100517308 */ /* 0x000e220000000800 */
[----:B--2---:R-:W-:-:S04]  /*4dd0*/  FADD.FTZ R27, R15, R40 ;  /* 0x000000280f1b7221 */ /* 0x004fc80000010000 */
[C---:B------:R-:W-:Y:S01]  /*4de0*/  FADD.FTZ R40, R158.reuse, R27 ;  /* 0x0000001b9e287221 */ /* 0x040fe20000010000 */
[----:B------:R-:W-:Y:S02]  /*4df0*/  F2FP.BF16.F32.PACK_AB R158, R158, R15 ;  /* 0x0000000f9e9e723e */ /* 0x000fe400000010ff */
        /* <DEDUP_REMOVED lines=31> */
[----:B------:R2:W3:Y:S01]  /*4ff0*/  MUFU.EX2 R0, R5 ;  /* 0x0000000500007308 */ /* 0x0004e20000000800 */
[C---:B-1----:R-:W-:Y:S01]  /*5000*/  FADD.FTZ R10, R40.reuse, R3 ;  /* 0x00000003280a7221 */ /* 0x042fe20000010000 */
[----:B------:R-:W-:-:S06]  /*5010*/  F2FP.BF16.F32.PACK_AB R159, R40, R117 ;  /* 0x00000075289f723e */ /* 0x000fcc00000010ff */
[----:B------:R-:W1:Y:S01]  /*5020*/  MUFU.EX2 R113, R113 ;  /* 0x0000007100717308 */ /* 0x000e620000000800 */
[----:B0-----:R-:W-:Y:S01]  /*5030*/  FADD.FTZ R3, R115, R10 ;  /* 0x0000000a73037221 */ /* 0x001fe20000010000 */
[----:B--2---:R-:W-:-:S06]  /*5040*/  VIADD R5, R88, 0xfffffffe ;  /* 0xfffffffe58057836 */ /* 0x004fcc0000000000 */
[----:B------:R-:W0:Y:S01]  /*5050*/  MUFU.EX2 R24, R24 ;  /* 0x0000001800187308 */ /* 0x000e220000000800 */
[C---:B---3--:R-:W-:Y:S01]  /*5060*/  FADD.FTZ R10, R0.reuse, R3 ;  /* 0x00000003000a7221 */ /* 0x048fe20000010000 */
[----:B------:R-:W-:-:S06]  /*5070*/  F2FP.BF16.F32.PACK_AB R153, R0, R115 ;  /* 0x000000730099723e */ /* 0x000fcc00000010ff */
[----:B------:R-:W2:Y:S01]  /*5080*/  MUFU.EX2 R4, R121 ;  /* 0x0000007900047308 */ /* 0x000ea20000000800 */
[----:B-1----:R-:W-:Y:S01]  /*5090*/  FADD.FTZ R3, R113, R10 ;  /* 0x0000000a71037221 */ /* 0x002fe20000010000 */
[C---:B0-----:R-:W-:Y:S01]  /*50a0*/  FADD.FTZ R2, R24.reuse, R15 ;  /* 0x0000000f18027221 */ /* 0x041fe20000010000 */
        /* <DEDUP_REMOVED lines=15> */
.L_x_7569:
[----:B------:R-:W-:Y:S02]  /*51a0*/  ULDC UR18, c[0x0][0x9e4] ;  /* 0x0002790000127ab9 */ /* 0x000fe40000000800 */
[----:B------:R-:W-:-:S11]  /*51b0*/  UISETP.NE.AND UP0, UPT, UR18, 0x1, UPT ;  /* 0x000000011200788c */ /* 0x000fd6000bf05270 */
[----:B------:R-:W-:Y:S02]  /*51c0*/  @UP0 ULDC.64 UR6, c[0x0][0x9e8] ;  /* 0x00027a0000060ab9 */ /* 0x000fe40000000a00 */
[----:B------:R-:W-:-:S04]  /*51d0*/  UIMAD.WIDE.U32 UR10, UR15, UR6, URZ ;  /* 0x000000060f0a72a5 */ /* 0x000fc8000f8e003f */
[----:B------:R-:W-:-:S12]  /*51e0*/  @UP0 USHF.R.U32.HI UR15, URZ, UR7, UR11 ;  /* 0x000000073f0f0299 */ /* 0x000fd8000801160b */
.L_x_7570:
[----:B------:R-:W-:-:S04]  /*51f0*/  UIMAD UR15, UR15, UR18, UR18 ;  /* 0x000000120f0f72a4 */ /* 0x000fc8000f8e0212 */
[----:B------:R-:W-:-:S04]  /*5200*/  UISETP.LT.AND UP0, UPT, UR14, UR15, UPT ;  /* 0x0000000f0e00728c */ /* 0x000fc8000bf01270 */
[----:B------:R-:W-:-:S12]  /*5210*/  USEL UR14, UR14, UR15, UP0 ;  /* 0x0000000f0e0e7287 */ /* 0x000fd80008000000 */
.L_x_7568:
[----:B------:R-:W-:Y:S01]  /*5220*/  USHF.R.S32.HI UR6, URZ, 0x1f, UR14 ;  /* 0x0000001f3f067899 */ /* 0x000fe2000801140e */
[----:B------:R-:W-:Y:S02]  /*5230*/  CS2R R150, SRZ ;  /* 0x0000000000967805 */ /* 0x000fe4000001ff00 */
[----:B------:R-:W-:Y:S02]  /*5240*/  CS2R R148, SRZ ;  /* 0x0000000000947805 */ /* 0x000fe4000001ff00 */
        /* <DEDUP_REMOVED lines=40> */
[----:B------:R-:W-:Y:S01]  /*54d0*/  IMAD.MOV.U32 R151, RZ, RZ, RZ ;  /* 0x000000ffff977224 */ /* 0x000fe200078e00ff */
[----:B------:R-:W-:Y:S01]  /*54e0*/  ULDC UR54, c[0x0][0x9e4] ;  /* 0x0002790000367ab9 */ /* 0x000fe20000000800 */
[----:B------:R-:W-:Y:S01]  /*54f0*/  ULDC UR55, c[0x0][0x9dc] ;  /* 0x0002770000377ab9 */ /* 0x000fe20000000800 */
[----:B------:R-:W-:Y:S01]  /*5500*/  ULDC UR57, c[0x0][0x9d8] ;  /* 0x0002760000397ab9 */ /* 0x000fe20000000800 */
[----:B------:R-:W-:-:S05]  /*5510*/  ULDC UR56, c[0x0][0x9e0] ;  /* 0x0002780000387ab9 */ /* 0x000fca0000000800 */
.L_x_7590:
[----:B------:R-:W-:Y:S01]  /*5520*/  ISETP.NE.AND P2, PT, RZ, UR42, PT ;  /* 0x0000002aff007c0c */ /* 0x000fe2000bf45270 */
[----:B------:R-:W-:-:S04]  /*5530*/  UISETP.NE.AND UP0, UPT, UR59, 0x1, UPT ;  /* 0x000000013b00788c */ /* 0x000fc8000bf05270 */
[----:B------:R-:W-:-:S04]  /*5540*/  USEL UR46, URZ, 0x1, UP0 ;  /* 0x000000013f2e7887 */ /* 0x000fc80008000000 */
[----:B------:R-:W-:-:S04]  /*5550*/  ULOP3.LUT UR46, UR60, UR46, URZ, 0x3c, !UPT ;  /* 0x0000002e3c2e7292 */ /* 0x000fc8000f8e3c3f */
[----:B------:R-:W-:Y:S08]  /*5560*/  @P2 BRA `(.L_x_7572) ;  /* 0x0000000000382947 */ /* 0x000ff00003800000 */
[----:B------:R-:W-:Y:S05]  /*5570*/  @!P0 BRA `(.L_x_7573) ;  /* 0x0000000000048947 */ /* 0x000fea0003800000 */
[----:B------:R-:W-:Y:S01]  /*5580*/  BPT.TRAP 0x1 ;  /* 0x000000040000795c */ /* 0x000fe20000300000 */
.L_x_7573:
        /* <DEDUP_REMOVED lines=9> */
.L_x_7574:
[----:B-1----:R-:W-:Y:S05]  /*5620*/  @P1 BRA `(.L_x_7572) ;  /* 0x0000000000081947 */ /* 0x002fea0003800000 */
[----:B------:R-:W1:Y:S02]  /*5630*/  SYNCS.PHASECHK.TRANS64.TRYWAIT P1, [UR6+0x28830], R6 ;  /* 0x02883006ff0075a7 */ /* 0x000e640008020146 */
[----:B-1----:R-:W-:Y:S05]  /*5640*/  @!P1 BRA `(.L_x_7575) ;  /* 0x00000108005c9947 */ /* 0x002fea0003800000 */
.L_x_7572:
        /* <DEDUP_REMOVED lines=48> */
.L_x_7577:
[----:B------:R-:W-:Y:S01]  /*5950*/  ULEA UR6, UR59, UR41, 0x3 ;  /* 0x000000293b067291 */ /* 0x000fe2000f8e183f */
[----:B------:R-:W-:-:S05]  /*5960*/  IMAD.U32 R6, RZ, RZ, UR60 ;  /* 0x0000003cff067e24 */ /* 0x000fca000f8e00ff */
[----:B------:R-:W-:-:S04]  /*5970*/  SHF.L.U32 R6, R6, 0x1f, RZ ;  /* 0x0000001f06067819 */ /* 0x000fc800000006ff */
[----:B------:R0:W1:Y:S01]  /*5980*/  SYNCS.PHASECHK.TRANS64.TRYWAIT P1, [UR6+0x28850], R6 ;  /* 0x02885006ff0075a7 */ /* 0x0000620008020146 */
[----:B------:R-:W-:Y:S05]  /*5990*/  @!P0 BRA `(.L_x_7578) ;  /* 0x0000000000048947 */ /* 0x000fea0003800000 */
[----:B------:R-:W-:Y:S01]  /*59a0*/  BPT.TRAP 0x1 ;  /* 0x000000040000795c */ /* 0x000fe20000300000 */
.L_x_7578:
[----:B-1----:R-:W-:Y:S05]  /*59b0*/  @P1 BRA `(.L_x_7576) ;  /* 0x0000000000081947 */ /* 0x002fea0003800000 */
[----:B------:R-:W1:Y:S02]  /*59c0*/  SYNCS.PHASECHK.TRANS64.TRYWAIT P1, [UR6+0x28850], R6 ;  /* 0x02885006ff0075a7 */ /* 0x000e640008020146 */
[----:B-1----:R-:W-:Y:S05]  /*59d0*/  @!P1 BRA `(.L_x_7579) ;  /* 0x0000010400909947 */ /* 0x002fea0003800000 */
.L_x_7576:
        /* <DEDUP_REMOVED lines=49> */
.L_x_7580:
[----:B------:R-:W-:Y:S01]  /*5cf0*/  UISETP.NE.AND UP1, UPT, UR50, URZ, UPT ;  /* 0x0000003f3200728c */ /* 0x000fe2000bf25270 */
[----:B------:R-:W-:Y:S01]  /*5d00*/  FMUL.FTZ R154, R32, UR57 ;  /* 0x00000039209a7c20 */ /* 0x000fe20008410000 */
[----:B------:R-:W-:Y:S01]  /*5d10*/  FMUL.FTZ R32, R58, UR57 ;  /* 0x000000393a207c20 */ /* 0x000fe20008410000 */
[----:B------:R-:W-:Y:S02]  /*5d20*/  VIADD R58, R17, UR37 ;  /* 0x00000025113a7c36 */ /* 0x000fe40008000000 */
[----:B------:R-:W-:Y:S01]  /*5d30*/  FMUL.FTZ R153, R29, UR57 ;  /* 0x000000391d997c20 */ /* 0x000fe20008410000 */
[----:B------:R-:W1:Y:S01]  /*5d40*/  LDC R8, c[0x0][0x2f0] ;  /* 0x0000bc00ff087b82 */ /* 0x000e620000000800 */
[----:B------:R-:W-:Y:S01]  /*5d50*/  PLOP3.LUT P1, PT, PT, PT, UP1, 0x80, 0x0 ;  /* 0x000000000000781c */ /* 0x000fe20003f2f018 */
[----:B------:R-:W-:Y:S01]  /*5d60*/  FMUL.FTZ R29, R46, UR57 ;  /* 0x000000392e1d7c20 */ /* 0x000fe20008410000 */
[----:B------:R-:W-:Y:S01]  /*5d70*/  PLOP3.LUT P2, PT, PT, PT, UP1, 0x80, 0x0 ;  /* 0x000000000000781c */ /* 0x000fe20003f4f018 */
[----:B0-----:R-:W-:Y:S01]  /*5d80*/  FMUL.FTZ R6, R24, UR57 ;  /* 0x0000003918067c20 */ /* 0x001fe20008410000 */
[----:B------:R-:W-:Y:S01]  /*5d90*/  FMUL.FTZ R24, R39, UR57 ;  /* 0x0000003927187c20 */ /* 0x000fe20008410000 */
[----:B------:R-:W-:Y:S01]  /*5da0*/  @UP1 ULDC UR7, c[0x0][0x44c] ;  /* 0x0001130000071ab9 */ /* 0x000fe20000000800 */
[----:B------:R-:W-:Y:S01]  /*5db0*/  FMUL.FTZ R39, R70, UR57 ;  /* 0x0000003946277c20 */ /* 0x000fe20008410000 */
[----:B------:R-:W0:Y:S01]  /*5dc0*/  LDC R9, c[0x0][0x288] ;  /* 0x0000a200ff097b82 */ /* 0x000e220000000800 */
[----:B------:R-:W-:Y:S01]  /*5dd0*/  FMUL.FTZ R11, R27, UR57 ;  /* 0x000000391b0b7c20 */ /* 0x000fe20008410000 */
[----:B------:R-:W-:-:S02]  /*5de0*/  IMAD.SHL.U32 R70, R5, 0x80, RZ ;  /* 0x0000008005467824 */ /* 0x000fc400078e00ff */
[----:B------:R-:W-:Y:S01]  /*5df0*/  FMUL.FTZ R27, R51, UR57 ;  /* 0x00000039331b7c20 */ /* 0x000fe20008410000 */
[----:B------:R-:W-:Y:S01]  /*5e00*/  ULEA UR6, UR45, UR41, 0x3 ;  /* 0x000000292d067291 */ /* 0x000fe2000f8e183f */
        /* <DEDUP_REMOVED lines=8> */
[----:B------:R-:W-:Y:S01]  /*5e90*/  UIADD3 UR6, UR6, 0x28840, URZ ;  /* 0x0002884006067890 */ /* 0x000fe2000fffe03f */
[----:B------:R-:W-:Y:S01]  /*5ea0*/  IADD3 R47, -R70, 0x1, RZ ;  /* 0x00000001462f7810 */ /* 0x000fe20007ffe1ff */
[----:B------:R-:W-:Y:S01]  /*5eb0*/  FMUL.FTZ R152, R28, UR57 ;  /* 0x000000391c987c20 */ /* 0x000fe20008410000 */
[----:B------:R-:W2:Y:S01]  /*5ec0*/  SHFL.IDX PT, R61, R58, RZ, 0x1c1f ;  /* 0x001c1fff3a3d7589 */ /* 0x000ea200000e0000 */
[----:B------:R-:W-:Y:S01]  /*5ed0*/  UISETP.NE.AND UP0, UPT, UR49, URZ, UPT ;  /* 0x0000003f3100728c */ /* 0x000fe2000bf05270 */
        /* <DEDUP_REMOVED lines=51> */
[----:B------:R-:W-:Y:S01]  /*6210*/  PLOP3.LUT P1, PT, PT, PT, UP0, 0x40, 0x0 ;  /* 0x000000000000781c */ /* 0x000fe20003f2e808 */
[----:B------:R-:W3:Y:S01]  /*6220*/  MUFU.TANH R6, R6 ;  /* 0x0000000600067308 */ /* 0x000ee20000002400 */
[----:B-1----:R-:W-:Y:S01]  /*6230*/  IMAD R54, R8, UR43, R55 ;  /* 0x0000002b08367c24 */ /* 0x002fe2000f8e0237 */
[----:B------:R-:W-:Y:S01]  /*6240*/  SYNCS.ARRIVE.TRANS64.RED.A1T0 RZ, [UR6], RZ ;  /* 0x000000ffffff79a7 */ /* 0x000fe20008100406 */
[----:B------:R-:W-:-:S02]  /*6250*/  ULOP3.LUT UR6, URZ, UR55, URZ, 0x33, !UPT ;  /* 0x000000373f067292 */ /* 0x000fc4000f8e333f */
[----:B0-----:R-:W-:-:S03]  /*6260*/  IMAD.IADD R54, R54, 0x1, -R9 ;  /* 0x0000000136367824 */ /* 0x001fc600078e0a09 */
[----:B------:R-:W0:Y:S01]  /*6270*/  MUFU.TANH R7, R7 ;  /* 0x0000000700077308 */ /* 0x000e220000002400 */
[C---:B------:R-:W-:Y:S02]  /*6280*/  VIADD R72, R54.reuse, UR56 ;  /* 0x0000003836487c36 */ /* 0x040fe40008000000 */
[----:B------:R-:W-:Y:S02]  /*6290*/  VIADD R74, R54, UR6 ;  /* 0x00000006364a7c36 */ /* 0x000fe40008000000 */
[--C-:B--2---:R-:W-:Y:S02]  /*62a0*/  IMAD.IADD R59, R72, 0x1, R61.reuse ;  /* 0x00000001483b7824 */ /* 0x104fe400078e023d */
[----:B------:R-:W-:Y:S01]  /*62b0*/  IMAD.IADD R60, R74, 0x1, R61 ;  /* 0x000000014a3c7824 */ /* 0x000fe200078e023d */
[----:B------:R-:W1:Y:S08]  /*62c0*/  MUFU.TANH R10, R10 ;  /* 0x0000000a000a7308 */ /* 0x000e700000002400 */
[----:B------:R-:W2:Y:S08]  /*62d0*/  MUFU.TANH R11, R11 ;  /* 0x0000000b000b7308 */ /* 0x000eb00000002400 */
        /* <DEDUP_REMOVED lines=74> */
.L_x_7583:
[----:B------:R-:W-:-:S05]  /*6780*/  IMAD.U32 R78, RZ, RZ, UR54 ;  /* 0x00000036ff4e7e24 */ /* 0x000fca000f8e00ff */
[----:B------:R-:W-:-:S13]  /*6790*/  ISETP.NE.AND P1, PT, R78, 0x1, PT ;  /* 0x000000014e00780c */ /* 0x000fda0003f25270 */
[----:B------:R-:W1:Y:S02]  /*67a0*/  @P1 LDC.64 R54, c[0x0][0x9e8] ;  /* 0x00027a00ff361b82 */ /* 0x000e640000000a00 */
[----:B-1----:R-:W-:-:S05]  /*67b0*/  @P1 IMAD.HI.U32 R54, R61, R54, RZ ;  /* 0x000000363d361227 */ /* 0x002fca00078e00ff */
[----:B------:R-:W-:-:S07]  /*67c0*/  @P1 SHF.R.U32.HI R61, RZ, R55, R54 ;  /* 0x00000037ff3d1219 */ /* 0x000fce0000011636 */
.L_x_7584:
[----:B------:R-:W-:Y:S05]  /*67d0*/  BSYNC B0 ;  /* 0x0000000000007941 */ /* 0x000fea0003800000 */
.L_x_7582:
[----:B------:R-:W-:-:S04]  /*67e0*/  IMAD R61, R61, R78, -R70 ;  /* 0x0000004e3d3d7224 */ /* 0x000fc800078e0a46 */
[----:B------:R-:W-:-:S05]  /*67f0*/  IMAD R61, R16, -0x2, R61 ;  /* 0xfffffffe103d7824 */ /* 0x000fca00078e023d */
[----:B------:R-:W-:Y:S02]  /*6800*/  VIADDMNMX R59, R61, R78, R59, PT ;  /* 0x0000004e3d3b7246 */ /* 0x000fe4000380013b */
[----:B------:R-:W-:-:S07]  /*6810*/  VIMNMX R60, R60, R61, !PT ;  /* 0x0000003d3c3c7248 */ /* 0x000fce0007fe0100 */
.L_x_7581:
[----:B------:R-:W-:Y:S01]  /*6820*/  ISETP.GT.AND P1, PT, R5, -0x1, PT ;  /* 0xffffffff0500780c */ /* 0x000fe20003f24270 */
[----:B------:R-:W1:Y:S01]  /*6830*/  SHFL.IDX PT, R87, R58, 0x1, 0x1c1f ;  /* 0x003c1f003a577f89 */ /* 0x000e6200000e0000 */
[----:B------:R-:W-:Y:S02]  /*6840*/  UISETP.NE.AND UP0, UPT, UR49, URZ, UPT ;  /* 0x0000003f3100728c */ /* 0x000fe4000bf05270 */
[C---:B------:R-:W-:Y:S02]  /*6850*/  ISETP.GT.AND P6, PT, R60.reuse, RZ, P1 ;  /* 0x000000ff3c00720c */ /* 0x040fe40000fc4270 */
[----:B------:R-:W-:Y:S02]  /*6860*/  ISETP.GT.AND P2, PT, R60, 0x1, P1 ;  /* 0x000000013c00780c */ /* 0x000fe40000f44270 */
[C---:B------:R-:W-:Y:S02]  /*6870*/  ISETP.LT.OR P6, PT, R59.reuse, 0x1, P6 ;  /* 0x000000013b00780c */ /* 0x040fe400037c1670 */
[----:B------:R-:W-:-:S02]  /*6880*/  ISETP.LT.OR P2, PT, R59, 0x2, P2 ;  /* 0x000000023b00780c */ /* 0x000fc40001741670 */
[----:B------:R-:W-:Y:S02]  /*6890*/  ISETP.GT.AND P3, PT, R60, 0x8, P1 ;  /* 0x000000083c00780c */ /* 0x000fe40000f64270 */
[----:B------:R-:W-:Y:S02]  /*68a0*/  FSEL R163, R6, -INF , !P6 ;  /* 0xff80000006a37808 */ /* 0x000fe40007000000 */
[----:B0-----:R-:W-:Y:S02]  /*68b0*/  FSEL R169, R7, -INF , !P2 ;  /* 0xff80000007a97808 */ /* 0x001fe40005000000 */
[C---:B------:R-:W-:Y:S02]  /*68c0*/  ISETP.GT.AND P5, PT, R60.reuse, 0x9, P1 ;  /* 0x000000093c00780c */ /* 0x040fe40000fa4270 */
[C---:B------:R-:W-:Y:S02]  /*68d0*/  ISETP.GT.AND P4, PT, R60.reuse, 0x10, P1 ;  /* 0x000000103c00780c */ /* 0x040fe40000f84270 */
[----:B------:R-:W-:-:S02]  /*68e0*/  ISETP.GT.AND P6, PT, R60, 0x11, P1 ;  /* 0x000000113c00780c */ /* 0x000fc40000fc4270 */
[----:B------:R-:W-:Y:S02]  /*68f0*/  ISETP.GT.AND P2, PT, R60, 0x18, P1 ;  /* 0x000000183c00780c */ /* 0x000fe40000f44270 */
[C---:B------:R-:W-:Y:S02]  /*6900*/  ISETP.LT.OR P3, PT, R59.reuse, 0x9, P3 ;  /* 0x000000093b00780c */ /* 0x040fe40001f61670 */
[C---:B------:R-:W-:Y:S02]  /*6910*/  ISETP.LT.OR P5, PT, R59.reuse, 0xa, P5 ;  /* 0x0000000a3b00780c */ /* 0x040fe40002fa1670 */
[C---:B------:R-:W-:Y:S02]  /*6920*/  ISETP.LT.OR P4, PT, R59.reuse, 0x11, P4 ;  /* 0x000000113b00780c */ /* 0x040fe40002781670 */
[C---:B------:R-:W-:Y:S02]  /*6930*/  ISETP.LT.OR P6, PT, R59.reuse, 0x12, P6 ;  /* 0x000000123b00780c */ /* 0x040fe400037c1670 */
[----:B------:R-:W-:-:S02]  /*6940*/  ISETP.LT.OR P2, PT, R59, 0x19, P2 ;  /* 0x000000193b00780c */ /* 0x000fc40001741670 */
[----:B------:R-:W-:Y:S02]  /*6950*/  FSEL R175, R152, -INF , !P3 ;  /* 0xff80000098af7808 */ /* 0x000fe40005800000 */
[----:B------:R-:W-:Y:S02]  /*6960*/  ISETP.GT.AND P3, PT, R60, 0x19, P1 ;  /* 0x000000193c00780c */ /* 0x000fe40000f64270 */
[----:B------:R-:W-:Y:S02]  /*6970*/  FSEL R183, R153, -INF , !P5 ;  /* 0xff80000099b77808 */ /* 0x000fe40006800000 */
[----:B------:R-:W-:Y:S02]  /*6980*/  FSEL R179, R154, -INF , !P4 ;  /* 0xff8000009ab37808 */ /* 0x000fe40006000000 */
[----:B------:R-:W-:Y:S02]  /*6990*/  FSEL R195, R155, -INF , !P6 ;  /* 0xff8000009bc37808 */ /* 0x000fe40007000000 */
[----:B------:R-:W-:-:S02]  /*69a0*/  FSEL R193, R156, -INF , !P2 ;  /* 0xff8000009cc17808 */ /* 0x000fc40005000000 */
[C---:B------:R-:W-:Y:S02]  /*69b0*/  ISETP.GT.AND P5, PT, R60.reuse, 0x20, P1 ;  /* 0x000000203c00780c */ /* 0x040fe40000fa4270 */
[C---:B------:R-:W-:Y:S02]  /*69c0*/  ISETP.GT.AND P4, PT, R60.reuse, 0x21, P1 ;  /* 0x000000213c00780c */ /* 0x040fe40000f84270 */
[C---:B------:R-:W-:Y:S02]  /*69d0*/  ISETP.GT.AND P6, PT, R60.reuse, 0x28, P1 ;  /* 0x000000283c00780c */ /* 0x040fe40000fc4270 */
[----:B------:R-:W-:Y:S02]  /*69e0*/  ISETP.GT.AND P2, PT, R60, 0x29, P1 ;  /* 0x000000293c00780c */ /* 0x000fe40000f44270 */
[C---:B------:R-:W-:Y:S02]  /*69f0*/  ISETP.LT.OR P3, PT, R59.reuse, 0x1a, P3 ;  /* 0x0000001a3b00780c */ /* 0x040fe40001f61670 */
[----:B------:R-:W-:-:S02]  /*6a00*/  ISETP.LT.OR P5, PT, R59, 0x21, P5 ;  /* 0x000000213b00780c */ /* 0x000fc40002fa1670 */
[C---:B------:R-:W-:Y:S02]  /*6a10*/  ISETP.LT.OR P4, PT, R59.reuse, 0x22, P4 ;  /* 0x000000223b00780c */ /* 0x040fe40002781670 */
[C---:B------:R-:W-:Y:S02]  /*6a20*/  ISETP.LT.OR P6, PT, R59.reuse, 0x29, P6 ;  /* 0x000000293b00780c */ /* 0x040fe400037c1670 */
[----:B------:R-:W-:Y:S02]  /*6a30*/  ISETP.LT.OR P2, PT, R59, 0x2a, P2 ;  /* 0x0000002a3b00780c */ /* 0x000fe40001741670 */
[----:B------:R-:W-:Y:S02]  /*6a40*/  FSEL R181, R157, -INF , !P3 ;  /* 0xff8000009db57808 */ /* 0x000fe40005800000 */
[----:B------:R-:W-:Y:S02]  /*6a50*/  ISETP.GT.AND P3, PT, R60, 0x30, P1 ;  /* 0x000000303c00780c */ /* 0x000fe40000f64270 */
        /* <DEDUP_REMOVED lines=13> */
[----:B------:R-:W-:Y:S01]  /*6b30*/  FSEL R159, R48, -INF , !P3 ;  /* 0xff800000309f7808 */ /* 0x000fe20005800000 */
[--C-:B-1----:R-:W-:Y:S01]  /*6b40*/  IMAD.IADD R48, R72, 0x1, R87.reuse ;  /* 0x0000000148307824 */ /* 0x102fe200078e0257 */
[----:B------:R-:W-:Y:S02]  /*6b50*/  ISETP.GT.AND P3, PT, R60, 0x41, P1 ;  /* 0x000000413c00780c */ /* 0x000fe40000f64270 */
[----:B------:R-:W-:Y:S02]  /*6b60*/  FSEL R85, R49, -INF , !P5 ;  /* 0xff80000031557808 */ /* 0x000fe40006800000 */
[----:B------:R-:W-:Y:S01]  /*6b70*/  FSEL R83, R50, -INF , !P4 ;  /* 0xff80000032537808 */ /* 0x000fe20006000000 */
[----:B------:R-:W-:Y:S01]  /*6b80*/  IMAD.IADD R50, R74, 0x1, R87 ;  /* 0x000000014a327824 */ /* 0x000fe200078e0257 */
        /* <DEDUP_REMOVED lines=42> */
[----:B------:R-:W-:Y:S02]  /*6e30*/  PLOP3.LUT P3, PT, PT, PT, UP0, 0x40, 0x0 ;  /* 0x000000000000781c */ /* 0x000fe40003f6e808 */
[----:B------:R-:W-:-:S02]  /*6e40*/  FSEL R57, R80, -INF , !P5 ;  /* 0xff80000050397808 */ /* 0x000fc40006800000 */
[----:B------:R-:W-:Y:S02]  /*6e50*/  FSEL R53, R66, -INF , !P4 ;  /* 0xff80000042357808 */ /* 0x000fe40006000000 */
[----:B------:R-:W-:Y:S02]  /*6e60*/  FSEL R51, R84, -INF , !P6 ;  /* 0xff80000054337808 */ /* 0x000fe40007000000 */
[----:B------:R-:W-:-:S05]  /*6e70*/  FSEL R49, R68, -INF , !P2 ;  /* 0xff80000044317808 */ /* 0x000fca0005000000 */
[----:B------:R-:W-:Y:S05]  /*6e80*/  @P3 BRA `(.L_x_7585) ;  /* 0x00000000005c3947 */ /* 0x000fea0003800000 */
        /* <DEDUP_REMOVED lines=13> */
.L_x_7587:
[----:B------:R-:W-:-:S05]  /*6f60*/  IMAD.U32 R52, RZ, RZ, UR54 ;  /* 0x00000036ff347e24 */ /* 0x000fca000f8e00ff */
[----:B------:R-:W-:-:S13]  /*6f70*/  ISETP.NE.AND P2, PT, R52, 0x1, PT ;  /* 0x000000013400780c */ /* 0x000fda0003f45270 */
[----:B------:R-:W0:Y:S02]  /*6f80*/  @P2 LDC.64 R6, c[0x0][0x9e8] ;  /* 0x00027a00ff062b82 */ /* 0x000e240000000a00 */
[----:B0-----:R-:W-:-:S05]  /*6f90*/  @P2 IMAD.HI.U32 R6, R87, R6, RZ ;  /* 0x0000000657062227 */ /* 0x001fca00078e00ff */
[----:B------:R-:W-:-:S07]  /*6fa0*/  @P2 SHF.R.U32.HI R87, RZ, R7, R6 ;  /* 0x00000007ff572219 */ /* 0x000fce0000011606 */
.L_x_7588:
[----:B------:R-:W-:Y:S05]  /*6fb0*/  BSYNC B0 ;  /* 0x0000000000007941 */ /* 0x000fea0003800000 */
.L_x_7586:
[----:B------:R-:W-:-:S04]  /*6fc0*/  IMAD R87, R87, R52, -R70 ;  /* 0x0000003457577224 */ /* 0x000fc800078e0a46 */
[----:B------:R-:W-:-:S05]  /*6fd0*/  IMAD R87, R16, -0x2, R87 ;  /* 0xfffffffe10577824 */ /* 0x000fca00078e0257 */
[----:B------:R-:W-:Y:S02]  /*6fe0*/  VIADDMNMX R48, R87, R52, R48, PT ;  /* 0x0000003457307246 */ /* 0x000fe40003800130 */
[----:B------:R-:W-:-:S07]  /*6ff0*/  VIMNMX R50, R50, R87, !PT ;  /* 0x0000005732327248 */ /* 0x000fce0007fe0100 */
.L_x_7585:
[----:B------:R-:W-:Y:S02]  /*7000*/  FMNMX.FTZ R6, R163, R3, !PT ;  /* 0x00000003a3067209 */ /* 0x000fe40007810000 */
[----:B------:R-:W-:Y:S02]  /*7010*/  ISETP.GT.AND P5, PT, R50, 0x10, P1 ;  /* 0x000000103200780c */ /* 0x000fe40000fa4270 */
[----:B------:R-:W-:Y:S02]  /*7020*/  FMNMX.FTZ R6, R169, R6, !PT ;  /* 0x00000006a9067209 */ /* 0x000fe40007810000 */
[----:B------:R-:W-:Y:S02]  /*7030*/  ISETP.LT.OR P5, PT, R48, 0x11, P5 ;  /* 0x000000113000780c */ /* 0x000fe40002fa1670 */
[----:B------:R-:W-:Y:S02]  /*7040*/  FMNMX.FTZ R6, R175, R6, !PT ;  /* 0x00000006af067209 */ /* 0x000fe40007810000 */
[----:B------:R-:W-:-:S02]  /*7050*/  FSEL R157, R15, -INF , !P5 ;  /* 0xff8000000f9d7808 */ /* 0x000fc40006800000 */
[----:B------:R-:W-:Y:S02]  /*7060*/  FMNMX.FTZ R6, R183, R6, !PT ;  /* 0x00000006b7067209 */ /* 0x000fe40007810000 */
[----:B------:R-:W-:Y:S02]  /*7070*/  ISETP.GT.AND P5, PT, R50, 0x20, P1 ;  /* 0x000000203200780c */ /* 0x000fe40000fa4270 */
[----:B------:R-:W-:Y:S02]  /*7080*/  FMNMX.FTZ R6, R179, R6, !PT ;  /* 0x00000006b3067209 */ /* 0x000fe40007810000 */
[----:B------:R-:W-:Y:S02]  /*7090*/  ISETP.LT.OR P5, PT, R48, 0x21, P5 ;  /* 0x000000213000780c */ /* 0x000fe40002fa1670 */
[----:B------:R-:W-:Y:S02]  /*70a0*/  FMNMX.FTZ R6, R195, R6, !PT ;  /* 0x00000006c3067209 */ /* 0x000fe40007810000 */
[----:B------:R-:W-:-:S02]  /*70b0*/  FSEL R171, R26, -INF , !P5 ;  /* 0xff8000001aab7808 */ /* 0x000fc40006800000 */
[----:B------:R-:W-:Y:S02]  /*70c0*/  FMNMX.FTZ R6, R193, R6, !PT ;  /* 0x00000006c1067209 */ /* 0x000fe40007810000 */
        /* <DEDUP_REMOVED lines=18> */
[----:B------:R-:W-:Y:S02]  /*71f0*/  FMNMX.FTZ R10, R197, R4, !PT ;  /* 0x00000004c50a7209 */ /* 0x000fe40007810000 */
[----:B------:R-:W-:Y:S02]  /*7200*/  FMNMX.FTZ R6, R79, R6, !PT ;  /* 0x000000064f067209 */ /* 0x000fe40007810000 */
[----:B------:R-:W-:Y:S02]  /*7210*/  ISETP.LT.OR P4, PT, R48, 0xa, P4 ;  /* 0x0000000a3000780c */ /* 0x000fe40002781670 */
[----:B------:R-:W-:Y:S02]  /*7220*/  FMNMX.FTZ R6, R77, R6, !PT ;  /* 0x000000064d067209 */ /* 0x000fe40007810000 */
[----:B------:R-:W-:-:S02]  /*7230*/  FSEL R153, R13, -INF , !P3 ;  /* 0xff8000000d997808 */ /* 0x000fc40005800000 */
[----:B------:R-:W-:Y:S02]  /*7240*/  FMNMX.FTZ R6, R75, R6, !PT ;  /* 0x000000064b067209 */ /* 0x000fe40007810000 */
[----:B------:R-:W-:Y:S02]  /*7250*/  FMNMX.FTZ R10, R87, R10, !PT ;  /* 0x0000000a570a7209 */ /* 0x000fe40007810000 */
[----:B------:R-:W-:Y:S02]  /*7260*/  FMNMX.FTZ R6, R73, R6, !PT ;  /* 0x0000000649067209 */ /* 0x000fe40007810000 */
[----:B------:R-:W-:Y:S02]  /*7270*/  ISETP.GT.AND P2, PT, R50, 0x11, P1 ;  /* 0x000000113200780c */ /* 0x000fe40000f44270 */
[----:B------:R-:W-:Y:S02]  /*7280*/  FMNMX.FTZ R6, R63, R6, !PT ;  /* 0x000000063f067209 */ /* 0x000fe40007810000 */
[----:B------:R-:W-:-:S02]  /*7290*/  FSEL R155, R12, -INF , !P4 ;  /* 0xff8000000c9b7808 */ /* 0x000fc40006000000 */
[----:B------:R-:W-:Y:S02]  /*72a0*/  FMNMX.FTZ R6, R65, R6, !PT ;  /* 0x0000000641067209 */ /* 0x000fe40007810000 */
[----:B------:R-:W-:Y:S02]  /*72b0*/  FMNMX.FTZ R10, R153, R10, !PT ;  /* 0x0000000a990a7209 */ /* 0x000fe40007810000 */
[----:B------:R-:W-:Y:S02]  /*72c0*/  FMNMX.FTZ R6, R67, R6, !PT ;  /* 0x0000000643067209 */ /* 0x000fe40007810000 */
[----:B------:R-:W-:Y:S02]  /*72d0*/  ISETP.GT.AND P3, PT, R50, 0x18, P1 ;  /* 0x000000183200780c */ /* 0x000fe40000f64270 */
[----:B------:R-:W-:Y:S02]  /*72e0*/  FMNMX.FTZ R6, R69, R6, !PT ;  /* 0x0000000645067209 */ /* 0x000fe40007810000 */
[----:B------:R-:W-:-:S02]  /*72f0*/  ISETP.LT.OR P2, PT, R48, 0x12, P2 ;  /* 0x000000123000780c */ /* 0x000fc40001741670 */
        /* <DEDUP_REMOVED lines=9> */
[----:B------:R-:W-:Y:S02]  /*7390*/  ISETP.LT.OR P4, PT, R48, 0x1a, P4 ;  /* 0x0000001a3000780c */ /* 0x000fe40002781670 */
[----:B------:R-:W-:Y:S02]  /*73a0*/  FMNMX.FTZ R6, R53, R6, !PT ;  /* 0x0000000635067209 */ /* 0x000fe40007810000 */
[----:B------:R-:W-:-:S02]  /*73b0*/  FSEL R165, R20, -INF , !P3 ;  /* 0xff80000014a57808 */ /* 0x000fc40005800000 */
[----:B------:R-:W-:Y:S02]  /*73c0*/  FMNMX.FTZ R6, R51, R6, !PT ;  /* 0x0000000633067209 */ /* 0x000fe40007810000 */
[----:B------:R-:W-:Y:S02]  /*73d0*/  ISETP.GT.AND P3, PT, R50, 0x28, P1 ;  /* 0x000000283200780c */ /* 0x000fe40000f64270 */
[----:B------:R-:W-:Y:S02]  /*73e0*/  FMNMX.FTZ R52, R49, R6, !PT ;  /* 0x0000000631347209 */ /* 0x000fe40007810000 */
[----:B------:R-:W0:Y:S01]  /*73f0*/  LDC R6, c[0x0][0x988] ;  /* 0x00026200ff067b82 */ /* 0x000e220000000800 */
[----:B------:R-:W-:Y:S02]  /*7400*/  ISETP.LT.OR P3, PT, R48, 0x29, P3 ;  /* 0x000000293000780c */ /* 0x000fe40001f61670 */
[----:B------:R-:W1:Y:S01]  /*7410*/  SHFL.BFLY PT, R7, R52, 0x2, 0x1f ;  /* 0x0c401f0034077f89 */ /* 0x000e6200000e0000 */
[----:B------:R-:W-:-:S02]  /*7420*/  ISETP.GT.AND P5, PT, R50, 0x38, P1 ;  /* 0x000000383200780c */ /* 0x000fc40000fa4270 */
[----:B------:R-:W-:Y:S02]  /*7430*/  FSEL R29, R29, -INF , !P3 ;  /* 0xff8000001d1d7808 */ /* 0x000fe40005800000 */
[----:B------:R-:W-:Y:S02]  /*7440*/  ISETP.GT.AND P3, PT, R50, 0x31, P1 ;  /* 0x000000313200780c */ /* 0x000fe40000f64270 */
[C---:B------:R-:W-:Y:S02]  /*7450*/  ISETP.LT.OR P5, PT, R48.reuse, 0x39, P5 ;  /* 0x000000393000780c */ /* 0x040fe40002fa1670 */
[----:B------:R-:W-:Y:S02]  /*7460*/  ISETP.LT.OR P3, PT, R48, 0x32, P3 ;  /* 0x000000323000780c */ /* 0x000fe40001f61670 */
[----:B-1----:R-:W-:-:S05]  /*7470*/  FMNMX.FTZ R54, R52, R7, !PT ;  /* 0x0000000734367209 */ /* 0x002fca0007810000 */
[----:B------:R-:W1:Y:S02]  /*7480*/  SHFL.BFLY PT, R7, R54, 0x1, 0x1f ;  /* 0x0c201f0036077f89 */ /* 0x000e6400000e0000 */
[----:B-1----:R-:W-:-:S04]  /*7490*/  FMNMX.FTZ R7, R54, R7, !PT ;  /* 0x0000000736077209 */ /* 0x002fc80007810000 */
[C---:B------:R-:W-:Y:S01]  /*74a0*/  FSETP.NEU.FTZ.AND P6, PT, R7.reuse, -INF , PT ;  /* 0xff8000000700780b */ /* 0x040fe20003fdd000 */
[----:B0-----:R-:W-:-:S03]  /*74b0*/  FMUL.FTZ R52, R7, R6 ;  /* 0x0000000607347220 */ /* 0x001fc60000410000 */
[----:B------:R-:W-:Y:S02]  /*74c0*/  FSEL R12, R7, RZ, P6 ;  /* 0x000000ff070c7208 */ /* 0x000fe40003000000 */
[----:B------:R-:W-:-:S05]  /*74d0*/  FSEL R52, R52, RZ, P6 ;  /* 0x000000ff34347208 */ /* 0x000fca0003000000 */
[-CC-:B------:R-:W-:Y:S01]  /*74e0*/  FFMA.FTZ R13, R163, R6.reuse, -R52.reuse ;  /* 0x00000006a30d7223 */ /* 0x180fe20000010834 */
[----:B------:R-:W-:Y:S01]  /*74f0*/  FSEL R163, R14, -INF , !P2 ;  /* 0xff8000000ea37808 */ /* 0x000fe20005000000 */
[-CC-:B------:R-:W-:Y:S01]  /*7500*/  FFMA.FTZ R180, R169, R6.reuse, -R52.reuse ;  /* 0x00000006a9b47223 */ /* 0x180fe20000010834 */
[----:B------:R-:W-:Y:S01]  /*7510*/  ISETP.GT.AND P2, PT, R50, 0x21, P1 ;  /* 0x000000213200780c */ /* 0x000fe20000f44270 */
[--C-:B------:R-:W-:Y:S01]  /*7520*/  FFMA.FTZ R182, R175, R6, -R52.reuse ;  /* 0x00000006afb67223 */ /* 0x100fe20000010834 */
[----:B------:R-:W-:Y:S01]  /*7530*/  FMNMX.FTZ R10, R163, R10, !PT ;  /* 0x0000000aa30a7209 */ /* 0x000fe20007810000 */
[-CC-:B------:R-:W-:Y:S01]  /*7540*/  FFMA.FTZ R176, R179, R6.reuse, -R52.reuse ;  /* 0x00000006b3b07223 */ /* 0x180fe20000010834 */
[----:B------:R-:W-:Y:S01]  /*7550*/  FSEL R169, R24, -INF , !P4 ;  /* 0xff80000018a97808 */ /* 0x000fe20006000000 */
[--C-:B------:R-:W-:Y:S01]  /*7560*/  FFMA.FTZ R15, R183, R6, -R52.reuse ;  /* 0x00000006b70f7223 */ /* 0x100fe20000010834 */
[----:B------:R-:W-:Y:S01]  /*7570*/  FMNMX.FTZ R10, R165, R10, !PT ;  /* 0x0000000aa50a7209 */ /* 0x000fe20007810000 */
[-CC-:B------:R-:W-:Y:S01]  /*7580*/  FFMA.FTZ R178, R193, R6.reuse, -R52.reuse ;  /* 0x00000006c1b27223 */ /* 0x180fe20000010834 */
[----:B------:R-:W-:Y:S01]  /*7590*/  ISETP.LT.OR P2, PT, R48, 0x22, P2 ;  /* 0x000000223000780c */ /* 0x000fe20001741670 */
[--C-:B------:R-:W-:Y:S01]  /*75a0*/  FFMA.FTZ R172, R177, R6, -R52.reuse ;  /* 0x00000006b1ac7223 */ /* 0x100fe20000010834 */
[----:B------:R-:W-:Y:S01]  /*75b0*/  FMNMX.FTZ R10, R169, R10, !PT ;  /* 0x0000000aa90a7209 */ /* 0x000fe20007810000 */
[-CC-:B------:R-:W-:Y:S01]  /*75c0*/  FFMA.FTZ R174, R167, R6.reuse, -R52.reuse ;  /* 0x00000006a7ae7223 */ /* 0x180fe20000010834 */
[C---:B------:R-:W-:Y:S01]  /*75d0*/  ISETP.GT.AND P4, PT, R50.reuse, 0x29, P1 ;  /* 0x000000293200780c */ /* 0x040fe20000f84270 */
[-CC-:B------:R-:W-:Y:S01]  /*75e0*/  FFMA.FTZ R168, R159, R6.reuse, -R52.reuse ;  /* 0x000000069fa87223 */ /* 0x180fe20000010834 */
[----:B------:R-:W-:Y:S01]  /*75f0*/  FSEL R175, R21, -INF , !P2 ;  /* 0xff80000015af7808 */ /* 0x000fe20005000000 */
[--C-:B------:R-:W-:Y:S01]  /*7600*/  FFMA.FTZ R21, R195, R6, -R52.reuse ;  /* 0x00000006c3157223 */ /* 0x100fe20000010834 */
[----:B------:R-:W-:Y:S01]  /*7610*/  FMNMX.FTZ R10, R171, R10, !PT ;  /* 0x0000000aab0a7209 */ /* 0x000fe20007810000 */
[-CC-:B------:R-:W-:Y:S01]  /*7620*/  FFMA.FTZ R170, R83, R6.reuse, -R52.reuse ;  /* 0x0000000653aa7223 */ /* 0x180fe20000010834 */
[----:B------:R-:W-:Y:S01]  /*7630*/  ISETP.GT.AND P2, PT, R50, 0x30, P1 ;  /* 0x000000303200780c */ /* 0x000fe20000f44270 */
[-CC-:B------:R-:W-:Y:S01]  /*7640*/  FFMA.FTZ R164, R79, R6.reuse, -R52.reuse ;  /* 0x000000064fa47223 */ /* 0x180fe20000010834 */
[C---:B------:R-:W-:Y:S01]  /*7650*/  ISETP.LT.OR P4, PT, R48.reuse, 0x2a, P4 ;  /* 0x0000002a3000780c */ /* 0x040fe20002781670 */
[--C-:B------:R-:W-:Y:S01]  /*7660*/  FFMA.FTZ R166, R75, R6, -R52.reuse ;  /* 0x000000064ba67223 */ /* 0x100fe20000010834 */
[----:B------:R-:W-:Y:S01]  /*7670*/  FMNMX.FTZ R10, R175, R10, !PT ;  /* 0x0000000aaf0a7209 */ /* 0x000fe20007810000 */
[-CC-:B------:R-:W-:Y:S01]  /*7680*/  FFMA.FTZ R154, R51, R6.reuse, -R52.reuse ;  /* 0x00000006339a7223 */ /* 0x180fe20000010834 */
[----:B------:R-:W-:Y:S01]  /*7690*/  ISETP.LT.OR P2, PT, R48, 0x31, P2 ;  /* 0x000000313000780c */ /* 0x000fe20001741670 */
[----:B------:R-:W-:Y:S01]  /*76a0*/  FADD.FTZ R51, -R12, R3 ;  /* 0x000000030c337221 */ /* 0x000fe20000010100 */
        /* <DEDUP_REMOVED lines=8> */
[C---:B------:R-:W-:Y:S01]  /*7730*/  ISETP.GT.AND P4, PT, R50.reuse, 0x39, P1 ;  /* 0x000000393200780c */ /* 0x040fe20000f84270 */
[-CC-:B------:R-:W-:Y:S01]  /*7740*/  FFMA.FTZ R162, R67, R6.reuse, -R52.reuse ;  /* 0x0000000643a27223 */ /* 0x180fe20000010834 */
[----:B------:R-:W-:Y:S01]  /*7750*/  FSEL R195, R27, -INF , !P3 ;  /* 0xff8000001bc37808 */ /* 0x000fe20005800000 */
[--C-:B------:R-:W-:Y:S01]  /*7760*/  FFMA.FTZ R27, R173, R6, -R52.reuse ;  /* 0x00000006ad1b7223 */ /* 0x100fe20000010834 */
[----:B------:R-:W-:Y:S01]  /*7770*/  FMNMX.FTZ R10, R183, R10, !PT ;  /* 0x0000000ab70a7209 */ /* 0x000fe20007810000 */
[----:B------:R-:W-:Y:S01]  /*7780*/  MUFU.EX2 R180, R180 ;  /* 0x000000b400b47308 */ /* 0x000fe20000000800 */
[----:B------:R-:W-:Y:S01]  /*7790*/  ISETP.GT.AND P2, PT, R50, 0x40, P1 ;  /* 0x000000403200780c */ /* 0x000fe20000f44270 */
[-CC-:B------:R-:W-:Y:S01]  /*77a0*/  FFMA.FTZ R158, R55, R6.reuse, -R52.reuse ;  /* 0x00000006379e7223 */ /* 0x180fe20000010834 */
[----:B------:R-:W-:Y:S01]  /*77b0*/  FSEL R193, R31, -INF , !P5 ;  /* 0xff8000001fc17808 */ /* 0x000fe20006800000 */
[-CC-:B------:R-:W-:Y:S01]  /*77c0*/  FFMA.FTZ R31, R161, R6.reuse, -R52.reuse ;  /* 0x00000006a11f7223 */ /* 0x180fe20000010834 */
[----:B------:R-:W-:Y:S01]  /*77d0*/  ISETP.LT.OR P4, PT, R48, 0x3a, P4 ;  /* 0x0000003a3000780c */ /* 0x000fe20002781670 */
[--C-:B------:R-:W-:Y:S01]  /*77e0*/  FFMA.FTZ R55, R59, R6, -R52.reuse ;  /* 0x000000063b377223 */ /* 0x100fe20000010834 */
[----:B------:R-:W-:Y:S01]  /*77f0*/  FMNMX.FTZ R10, R195, R10, !PT ;  /* 0x0000000ac30a7209 */ /* 0x000fe20007810000 */
[----:B------:R-:W-:Y:S01]  /*7800*/  MUFU.EX2 R182, R182 ;  /* 0x000000b600b67308 */ /* 0x000fe20000000800 */
[----:B------:R-:W-:Y:S01]  /*7810*/  ISETP.GT.AND P3, PT, R50, 0x41, P1 ;  /* 0x000000413200780c */ /* 0x000fe20000f64270 */
[-CC-:B------:R-:W-:Y:S01]  /*7820*/  FFMA.FTZ R160, R63, R6.reuse, -R52.reuse ;  /* 0x000000063fa07223 */ /* 0x180fe20000010834 */
[----:B------:R-:W-:Y:S01]  /*7830*/  ISETP.LT.OR P2, PT, R48, 0x41, P2 ;  /* 0x000000413000780c */ /* 0x000fe20001741670 */
        /* <DEDUP_REMOVED lines=8> */
[----:B------:R-:W-:Y:S01]  /*78c0*/  FFMA.FTZ R53, R53, R6, -R52 ;  /* 0x0000000635357223 */ /* 0x000fe20000010834 */
[----:B------:R-:W-:-:S02]  /*78d0*/  ISETP.LT.OR P3, PT, R48, 0x42, P3 ;  /* 0x000000423000780c */ /* 0x000fc40001f61670 */
[----:B------:R-:W-:Y:S01]  /*78e0*/  FMNMX.FTZ R10, R181, R10, !PT ;  /* 0x0000000ab50a7209 */ /* 0x000fe20007810000 */
[----:B------:R-:W-:Y:S01]  /*78f0*/  MUFU.EX2 R176, R176 ;  /* 0x000000b000b07308 */ /* 0x000fe20000000800 */
[----:B------:R-:W-:Y:S02]  /*7900*/  ISETP.GT.AND P4, PT, R50, 0x49, P1 ;  /* 0x000000493200780c */ /* 0x000fe40000f84270 */
[----:B------:R-:W-:Y:S02]  /*7910*/  ISETP.LT.OR P5, PT, R48, 0x49, P5 ;  /* 0x000000493000780c */ /* 0x000fe40002fa1670 */
[----:B------:R-:W-:Y:S01]  /*7920*/  FSEL R177, R33, -INF , !P3 ;  /* 0xff80000021b17808 */ /* 0x000fe20005800000 */
[----:B------:R-:W-:Y:S01]  /*7930*/  FFMA.FTZ R33, R85, R6, -R52 ;  /* 0x0000000655217223 */ /* 0x000fe20000010834 */
[----:B------:R-:W-:Y:S01]  /*7940*/  FMNMX.FTZ R10, R199, R10, !PT ;  /* 0x0000000ac70a7209 */ /* 0x000fe20007810000 */
[----:B------:R-:W-:Y:S01]  /*7950*/  MUFU.EX2 R21, R21 ;  /* 0x0000001500157308 */ /* 0x000fe20000000800 */
[----:B------:R-:W-:-:S02]  /*7960*/  ISETP.GT.AND P2, PT, R50, 0x50, P1 ;  /* 0x000000503200780c */ /* 0x000fc40000f44270 */
[----:B------:R-:W-:Y:S02]  /*7970*/  FSEL R35, R35, -INF , !P5 ;  /* 0xff80000023237808 */ /* 0x000fe40006800000 */
[----:B------:R-:W-:Y:S02]  /*7980*/  ISETP.LT.OR P4, PT, R48, 0x4a, P4 ;  /* 0x0000004a3000780c */ /* 0x000fe40002781670 */
[----:B------:R-:W-:Y:S01]  /*7990*/  FMNMX.FTZ R10, R177, R10, !PT ;  /* 0x0000000ab10a7209 */ /* 0x000fe20007810000 */
[----:B------:R-:W-:Y:S01]  /*79a0*/  MUFU.EX2 R178, R178 ;  /* 0x000000b200b27308 */ /* 0x000fe20000000800 */
[----:B------:R-:W-:Y:S02]  /*79b0*/  ISETP.GT.AND P3, PT, R50, 0x51, P1 ;  /* 0x000000513200780c */ /* 0x000fe40000f64270 */
[----:B------:R-:W-:Y:S02]  /*79c0*/  ISETP.LT.OR P2, PT, R48, 0x51, P2 ;  /* 0x000000513000780c */ /* 0x000fe40001741670 */
[----:B------:R-:W-:-:S02]  /*79d0*/  FSEL R167, R34, -INF , !P4 ;  /* 0xff80000022a77808 */ /* 0x000fc40006000000 */
[----:B------:R-:W-:Y:S01]  /*79e0*/  FMNMX.FTZ R10, R35, R10, !PT ;  /* 0x0000000a230a7209 */ /* 0x000fe20007810000 */
[----:B------:R-:W-:Y:S01]  /*79f0*/  MUFU.EX2 R25, R25 ;  /* 0x0000001900197308 */ /* 0x000fe20000000800 */
[----:B------:R-:W-:Y:S02]  /*7a00*/  ISETP.GT.AND P5, PT, R50, 0x58, P1 ;  /* 0x000000583200780c */ /* 0x000fe40000fa4270 */
[----:B------:R-:W-:Y:S02]  /*7a10*/  FSEL R37, R37, -INF , !P2 ;  /* 0xff80000025257808 */ /* 0x000fe40005000000 */
[----:B------:R-:W-:Y:S02]  /*7a20*/  ISETP.LT.OR P3, PT, R48, 0x52, P3 ;  /* 0x000000523000780c */ /* 0x000fe40001f61670 */
[----:B------:R-:W-:Y:S01]  /*7a30*/  FMNMX.FTZ R10, R167, R10, !PT ;  /* 0x0000000aa70a7209 */ /* 0x000fe20007810000 */
[----:B------:R-:W-:Y:S01]  /*7a40*/  MUFU.EX2 R172, R172 ;  /* 0x000000ac00ac7308 */ /* 0x000fe20000000800 */
[----:B------:R-:W-:-:S02]  /*7a50*/  ISETP.GT.AND P4, PT, R50, 0x59, P1 ;  /* 0x000000593200780c */ /* 0x000fc40000f84270 */
[----:B------:R-:W-:Y:S02]  /*7a60*/  ISETP.LT.OR P5, PT, R48, 0x59, P5 ;  /* 0x000000593000780c */ /* 0x000fe40002fa1670 */
[----:B------:R-:W-:Y:S02]  /*7a70*/  FSEL R161, R36, -INF , !P3 ;  /* 0xff80000024a17808 */ /* 0x000fe40005800000 */
[----:B------:R-:W-:Y:S01]  /*7a80*/  FMNMX.FTZ R10, R37, R10, !PT ;  /* 0x0000000a250a7209 */ /* 0x000fe20007810000 */
[----:B------:R-:W-:Y:S01]  /*7a90*/  MUFU.EX2 R27, R27 ;  /* 0x0000001b001b7308 */ /* 0x000fe20000000800 */
[----:B------:R-:W-:Y:S02]  /*7aa0*/  ISETP.GT.AND P2, PT, R50, 0x60, P1 ;  /* 0x000000603200780c */ /* 0x000fe40000f44270 */
[----:B------:R-:W-:Y:S01]  /*7ab0*/  FSEL R159, R39, -INF , !P5 ;  /* 0xff800000279f7808 */ /* 0x000fe20006800000 */
[----:B------:R-:W-:Y:S01]  /*7ac0*/  FFMA.FTZ R39, R81, R6, -R52 ;  /* 0x0000000651277223 */ /* 0x000fe20000010834 */
[----:B------:R-:W-:-:S02]  /*7ad0*/  ISETP.LT.OR P4, PT, R48, 0x5a, P4 ;  /* 0x0000005a3000780c */ /* 0x000fc40002781670 */
[----:B------:R-:W-:Y:S01]  /*7ae0*/  FMNMX.FTZ R10, R161, R10, !PT ;  /* 0x0000000aa10a7209 */ /* 0x000fe20007810000 */
[----:B------:R-:W-:Y:S01]  /*7af0*/  MUFU.EX2 R174, R174 ;  /* 0x000000ae00ae7308 */ /* 0x000fe20000000800 */
[----:B------:R-:W-:Y:S02]  /*7b00*/  ISETP.GT.AND P3, PT, R50, 0x61, P1 ;  /* 0x000000613200780c */ /* 0x000fe40000f64270 */
[----:B------:R-:W-:Y:S02]  /*7b10*/  ISETP.LT.OR P2, PT, R48, 0x61, P2 ;  /* 0x000000613000780c */ /* 0x000fe40001741670 */
[----:B------:R-:W-:Y:S02]  /*7b20*/  FSEL R85, R38, -INF , !P4 ;  /* 0xff80000026557808 */ /* 0x000fe40006000000 */
        /* <DEDUP_REMOVED lines=19> */
[----:B------:R-:W-:Y:S01]  /*7c60*/  FSEL R79, R43, -INF , !P4 ;  /* 0xff8000002b4f7808 */ /* 0x000fe20006000000 */
[----:B------:R-:W-:Y:S01]  /*7c70*/  FFMA.FTZ R43, R77, R6, -R52 ;  /* 0x000000064d2b7223 */ /* 0x000fe20000010834 */
        /* <DEDUP_REMOVED lines=8> */
[C---:B------:R-:W-:Y:S02]  /*7d00*/  ISETP.LT.OR P5, PT, R48.reuse, 0x79, P5 ;  /* 0x000000793000780c */ /* 0x040fe40002fa1670 */
[----:B------:R-:W-:Y:S01]  /*7d10*/  FSEL R77, R45, -INF , !P3 ;  /* 0xff8000002d4d7808 */ /* 0x000fe20005800000 */
[----:B------:R-:W-:Y:S01]  /*7d20*/  FFMA.FTZ R45, R73, R6, -R52 ;  /* 0x00000006492d7223 */ /* 0x000fe20000010834 */
[----:B------:R-:W-:Y:S01]  /*7d30*/  FMNMX.FTZ R10, R173, R10, !PT ;  /* 0x0000000aad0a7209 */ /* 0x000fe20007810000 */
[----:B------:R-:W-:Y:S01]  /*7d40*/  MUFU.EX2 R43, R43 ;  /* 0x0000002b002b7308 */ /* 0x000fe20000000800 */
[----:B------:R-:W-:-:S02]  /*7d50*/  ISETP.LT.OR P1, PT, R48, 0x7a, P1 ;  /* 0x0000007a3000780c */ /* 0x000fc40000f21670 */
[----:B------:R-:W-:Y:S02]  /*7d60*/  FSEL R201, R46, -INF , !P5 ;  /* 0xff8000002ec97808 */ /* 0x000fe40006800000 */
[----:B------:R-:W-:Y:S02]  /*7d70*/  FMNMX.FTZ R10, R77, R10, !PT ;  /* 0x0000000a4d0a7209 */ /* 0x000fe40007810000 */
[----:B------:R-:W-:Y:S01]  /*7d80*/  FSEL R75, R47, -INF , !P1 ;  /* 0xff8000002f4b7808 */ /* 0x000fe20004800000 */
[----:B------:R-:W-:Y:S01]  /*7d90*/  FFMA.FTZ R47, R65, R6, -R52 ;  /* 0x00000006412f7223 */ /* 0x000fe20000010834 */
        /* <DEDUP_REMOVED lines=14> */
[----:B------:R-:W-:-:S03]  /*7e80*/  FMUL.FTZ R10, R51, R6 ;  /* 0x00000006330a7220 */ /* 0x000fc60000410000 */
[C---:B------:R-:W-:Y:S01]  /*7e90*/  FSETP.NEU.FTZ.AND P1, PT, R11.reuse, -INF , PT ;  /* 0xff8000000b00780b */ /* 0x040fe20003f3d000 */
[----:B------:R-:W-:Y:S02]  /*7ea0*/  FMUL.FTZ R12, R11, R6 ;  /* 0x000000060b0c7220 */ /* 0x000fe40000410000 */
[----:B------:R-:W-:Y:S03]  /*7eb0*/  MUFU.EX2 R158, R158 ;  /* 0x0000009e009e7308 */ /* 0x000fe60000000800 */
[----:B------:R-:W-:-:S05]  /*7ec0*/  FSEL R12, R12, RZ, P1 ;  /* 0x000000ff0c0c7208 */ /* 0x000fca0000800000 */
[----:B------:R-:W0:Y:S01]  /*7ed0*/  MUFU.EX2 R10, R10 ;  /* 0x0000000a000a7308 */ /* 0x000e220000000800 */
[-CC-:B------:R-:W-:Y:S01]  /*7ee0*/  FFMA.FTZ R65, R175, R6.reuse, -R12.reuse ;  /* 0x00000006af417223 */ /* 0x180fe2000001080c */
[-CC-:B------:R-:W-:Y:S01]  /*7ef0*/  FFMA.FTZ R175, R29, R6.reuse, -R12.reuse ;  /* 0x000000061daf7223 */ /* 0x180fe2000001080c */
[----:B------:R-:W-:Y:S01]  /*7f00*/  FSEL R29, R11, RZ, P1 ;  /* 0x000000ff0b1d7208 */ /* 0x000fe20000800000 */
[-CC-:B------:R-:W-:Y:S01]  /*7f10*/  FFMA.FTZ R49, R197, R6.reuse, -R12.reuse ;  /* 0x00000006c5317223 */ /* 0x180fe2000001080c */
[-CC-:B------:R-:W-:Y:S01]  /*7f20*/  FFMA.FTZ R14, R87, R6.reuse, -R12.reuse ;  /* 0x00000006570e7223 */ /* 0x180fe2000001080c */
[-CC-:B------:R-:W-:Y:S01]  /*7f30*/  FFMA.FTZ R20, R153, R6.reuse, -R12.reuse ;  /* 0x0000000699147223 */ /* 0x180fe2000001080c */
[-C--:B------:R-:W-:Y:S01]  /*7f40*/  FFMA.FTZ R51, R155, R6.reuse, -R12 ;  /* 0x000000069b337223 */ /* 0x080fe2000001080c */
[----:B------:R-:W-:Y:S01]  /*7f50*/  FADD.FTZ R29, -R29, R4 ;  /* 0x000000041d1d7221 */ /* 0x000fe20000010100 */
[-CC-:B------:R-:W-:Y:S01]  /*7f60*/  FFMA.FTZ R24, R157, R6.reuse, -R12.reuse ;  /* 0x000000069d187223 */ /* 0x180fe2000001080c */
[----:B------:R-:W-:Y:S01]  /*7f70*/  MUFU.EX2 R49, R49 ;  /* 0x0000003100317308 */ /* 0x000fe20000000800 */
[-CC-:B------:R-:W-:Y:S01]  /*7f80*/  FFMA.FTZ R57, R163, R6.reuse, -R12.reuse ;  /* 0x00000006a3397223 */ /* 0x180fe2000001080c */
[-C--:B------:R-:W-:Y:S01]  /*7f90*/  FMUL.FTZ R4, R29, R6.reuse ;  /* 0x000000061d047220 */ /* 0x080fe20000410000 */
[-CC-:B------:R-:W-:Y:S01]  /*7fa0*/  FFMA.FTZ R29, R35, R6.reuse, -R12.reuse ;  /* 0x00000006231d7223 */ /* 0x180fe2000001080c */
[-CC-:B------:R-:W-:Y:S01]  /*7fb0*/  FFMA.FTZ R26, R165, R6.reuse, -R12.reuse ;  /* 0x00000006a51a7223 */ /* 0x180fe2000001080c */
[-CC-:B------:R-:W-:Y:S01]  /*7fc0*/  FFMA.FTZ R59, R169, R6.reuse, -R12.reuse ;  /* 0x00000006a93b7223 */ /* 0x180fe2000001080c */
[--C-:B------:R-:W-:Y:S01]  /*7fd0*/  FFMA.FTZ R28, R171, R6, -R12.reuse ;  /* 0x00000006ab1c7223 */ /* 0x100fe2000001080c */
[----:B0-----:R-:W-:Y:S01]  /*7fe0*/  FFMA.FTZ R35, R10, R2, R13 ;  /* 0x000000020a237223 */ /* 0x001fe2000001000d */
[----:B------:R-:W0:Y:S01]  /*7ff0*/  MUFU.EX2 R4, R4 ;  /* 0x0000000400047308 */ /* 0x000e220000000800 */
[-CC-:B------:R-:W-:Y:S01]  /*8000*/  FFMA.FTZ R30, R179, R6.reuse, -R12.reuse ;  /* 0x00000006b31e7223 */ /* 0x180fe2000001080c */
[-CC-:B------:R-:W-:Y:S01]  /*8010*/  FFMA.FTZ R169, R183, R6.reuse, -R12.reuse ;  /* 0x00000006b7a97223 */ /* 0x180fe2000001080c */
[----:B------:R-:W-:Y:S01]  /*8020*/  FADD.FTZ R35, R180, R35 ;  /* 0x00000023b4237221 */ /* 0x000fe20000010000 */
        /* <DEDUP_REMOVED lines=11> */
[--C-:B------:R-:W-:Y:S01]  /*80e0*/  FFMA.FTZ R83, R83, R6, -R12.reuse ;  /* 0x0000000653537223 */ /* 0x100fe2000001080c */
[----:B------:R-:W2:Y:S01]  /*80f0*/  MUFU.EX2 R20, R20 ;  /* 0x0000001400147308 */ /* 0x000ea20000000800 */
[----:B0-----:R-:W-:Y:S01]  /*8100*/  FFMA.FTZ R67, R4, R0, R49 ;  /* 0x0000000004437223 */ /* 0x001fe20000010031 */
[----:B------:R-:W-:Y:S01]  /*8110*/  FADD.FTZ R0, R182, R35 ;  /* 0x00000023b6007221 */ /* 0x000fe20000010000 */
[-CC-:B------:R-:W-:Y:S01]  /*8120*/  FFMA.FTZ R35, R37, R6.reuse, -R12.reuse ;  /* 0x0000000625237223 */ /* 0x180fe2000001080c */
[-CC-:B------:R-:W-:Y:S01]  /*8130*/  FFMA.FTZ R81, R81, R6.reuse, -R12.reuse ;  /* 0x0000000651517223 */ /* 0x180fe2000001080c */
[-CC-:B------:R-:W-:Y:S01]  /*8140*/  FFMA.FTZ R79, R79, R6.reuse, -R12.reuse ;  /* 0x000000064f4f7223 */ /* 0x180fe2000001080c */
[-CC-:B------:R-:W-:Y:S01]  /*8150*/  FFMA.FTZ R173, R173, R6.reuse, -R12.reuse ;  /* 0x00000006adad7223 */ /* 0x180fe2000001080c */
[-CC-:B------:R-:W-:Y:S01]  /*8160*/  FFMA.FTZ R77, R77, R6.reuse, -R12.reuse ;  /* 0x000000064d4d7223 */ /* 0x180fe2000001080c */
[----:B------:R-:W0:Y:S01]  /*8170*/  MUFU.EX2 R51, R51 ;  /* 0x0000003300337308 */ /* 0x000e220000000800 */
[----:B-1----:R-:W-:Y:S01]  /*8180*/  FADD.FTZ R67, R14, R67 ;  /* 0x000000430e437221 */ /* 0x002fe20000010000 */
[-CC-:B------:R-:W-:Y:S01]  /*8190*/  FFMA.FTZ R201, R201, R6.reuse, -R12.reuse ;  /* 0x00000006c9c97223 */ /* 0x180fe2000001080c */
[----:B------:R-:W-:-:S05]  /*81a0*/  FFMA.FTZ R12, R75, R6, -R12 ;  /* 0x000000064b0c7223 */ /* 0x000fca000001080c */
        /* <DEDUP_REMOVED lines=21> */
[----:B--2---:R-:W-:Y:S01]  /*8300*/  FADD.FTZ R2, R28, R67 ;  /* 0x000000431c027221 */ /* 0x004fe20000010000 */
[----:B------:R-:W-:-:S06]  /*8310*/  FADD.FTZ R67, R31, R0 ;  /* 0x000000001f437221 */ /* 0x000fcc0000010000 */
[----:B------:R-:W2:Y:S01]  /*8320*/  MUFU.EX2 R30, R30 ;  /* 0x0000001e001e7308 */ /* 0x000ea20000000800 */
[----:B0-----:R-:W-:-:S07]  /*8330*/  FADD.FTZ R2, R65, R2 ;  /* 0x0000000241027221 */ /* 0x001fce0000010000 */
        /* <DEDUP_REMOVED lines=69> */
.L_x_7589:
[----:B------:R-:W-:Y:S01]  /*8790*/  ULEA UR6, UR59, UR41, 0x3 ;  /* 0x000000293b067291 */ /* 0x000fe2000f8e183f */
[----:B------:R-:W-:Y:S01]  /*87a0*/  ISETP.GT.AND P1, PT, R5, UR58, PT ;  /* 0x0000003a05007c0c */ /* 0x000fe2000bf24270 */
[----:B------:R-:W-:Y:S01]  /*87b0*/  UMOV UR60, UR46 ;  /* 0x0000002e003c7c82 */ /* 0x000fe20008000000 */
[----:B------:R-:W-:Y:S01]  /*87c0*/  UMOV UR59, UR45 ;  /* 0x0000002d003b7c82 */ /* 0x000fe20008000000 */
[----:B------:R-:W-:Y:S01]  /*87d0*/  UIADD3 UR6, UR6, 0x28860, URZ ;  /* 0x0002886006067890 */ /* 0x000fe2000fffe03f */
[----:B------:R-:W-:Y:S01]  /*87e0*/  F2FP.BF16.F32.PACK_AB R154, R3, R154 ;  /* 0x0000009a039a723e */ /* 0x000fe200000010ff */
[-C--:B------:R-:W-:Y:S01]  /*87f0*/  FMUL.FTZ R90, R90, R4.reuse ;  /* 0x000000045a5a7220 */ /* 0x080fe20000410000 */
[-C--:B------:R-:W-:Y:S01]  /*8800*/  FMUL.FTZ R91, R91, R4.reuse ;  /* 0x000000045b5b7220 */ /* 0x080fe20000410000 */
[----:B------:R-:W-:Y:S01]  /*8810*/  UPRMT UR6, UR40, 0x654, UR6 ;  /* 0x0000065428067896 */ /* 0x000fe20008000006 */
        /* <DEDUP_REMOVED lines=32> */
[-C--:B------:R-:W-:Y:S01]  /*8a20*/  FMUL.FTZ R88, R88, R10.reuse ;  /* 0x0000000a58587220 */ /* 0x080fe20000410000 */
[----:B------:R-:W-:Y:S01]  /*8a30*/  F2FP.BF16.F32.PACK_AB R181, R14, R49 ;  /* 0x000000310eb5723e */ /* 0x000fe200000010ff */
[----:B------:R-:W-:Y:S01]  /*8a40*/  FMUL.FTZ R89, R89, R10 ;  /* 0x0000000a59597220 */ /* 0x000fe20000410000 */
        /* <DEDUP_REMOVED lines=17> */
[-C--:B------:R-:W-:Y:S01]  /*8b60*/  FMUL.FTZ R108, R108, R10.reuse ;  /* 0x0000000a6c6c7220 */ /* 0x080fe20000410000 */
        /* <DEDUP_REMOVED lines=37> */
[-C--:B------:R-:W-:Y:S01]  /*8dc0*/  FMUL.FTZ R145, R145, R10.reuse ;  /* 0x0000000a91917220 */ /* 0x080fe20000410000 */
[----:B------:R-:W-:Y:S01]  /*8dd0*/  F2FP.BF16.F32.PACK_AB R155, R12, R155 ;  /* 0x0000009b0c9b723e */ /* 0x000fe200000010ff */
[-C--:B------:R-:W-:Y:S01]  /*8de0*/  FMUL.FTZ R148, R148, R10.reuse ;  /* 0x0000000a94947220 */ /* 0x080fe20000410000 */
[----:B------:R-:W-:Y:S01]  /*8df0*/  FMUL.FTZ R149, R149, R10 ;  /* 0x0000000a95957220 */ /* 0x000fe20000410000 */
[----:B------:R-:W-:-:S02]  /*8e00*/  VIADD R5, R5, 0xffffffff ;  /* 0xffffffff05057836 */ /* 0x000fc40000000000 */
[----:B------:R-:W-:Y:S02]  /*8e10*/  IMAD.MOV.U32 R4, RZ, RZ, R11 ;  /* 0x000000ffff047224 */ /* 0x000fe400078e000b */
[----:B------:R-:W-:Y:S01]  /*8e20*/  IMAD.MOV.U32 R3, RZ, RZ, R7 ;  /* 0x000000ffff037224 */ /* 0x000fe200078e0007 */
[----:B------:R-:W-:Y:S06]  /*8e30*/  @P1 BRA `(.L_x_7590) ;  /* 0xffffffc400b81947 */ /* 0x000fec000383ffff */
.L_x_7571:
[----:B------:R-:W-:Y:S01]  /*8e40*/  UISETP.NE.AND UP1, UPT, UR50, URZ, UPT ;  /* 0x0000003f3200728c */ /* 0x000fe2000bf25270 */
[----:B------:R-:W-:Y:S01]  /*8e50*/  IADD3 R9, -R9, 0x1, RZ ;  /* 0x0000000109097810 */ /* 0x000fe20007ffe1ff */
[----:B------:R-:W-:Y:S02]  /*8e60*/  UISETP.NE.AND UP0, UPT, UR49, URZ, UPT ;  /* 0x0000003f3100728c */ /* 0x000fe4000bf05270 */
[----:B------:R-:W-:Y:S02]  /*8e70*/  UIADD3 UR10, UR37, 0x7f, URZ ;  /* 0x0000007f250a7890 */ /* 0x000fe4000fffe03f */
[----:B------:R-:W-:Y:S02]  /*8e80*/  IMAD R3, R8, UR43, R9 ;  /* 0x0000002b08037c24 */ /* 0x000fe4000f8e0209 */
[----:B------:R-:W-:-:S03]  /*8e90*/  PLOP3.LUT P1, PT, PT, PT, UP0, 0x40, 0x0 ;  /* 0x000000000000781c */ /* 0x000fc60003f2e808 */
[----:B------:R-:W-:Y:S01]  /*8ea0*/  @UP1 ULDC UR6, c[0x0][0x44c] ;  /* 0x0001130000061ab9 */ /* 0x000fe20000000800 */
[----:B------:R-:W-:Y:S01]  /*8eb0*/  @UP1 ULDC UR11, c[0x0][0x450] ;  /* 0x00011400000b1ab9 */ /* 0x000fe20000000800 */
[----:B------:R-:W-:-:S04]  /*8ec0*/  UIMAD.WIDE.U32 UR6, UR10, UR6, URZ ;  /* 0x000000060a0672a5 */ /* 0x000fc8000f8e003f */
[----:B------:R-:W-:-:S06]  /*8ed0*/  @UP1 USHF.R.U32.HI UR10, URZ, UR11, UR7 ;  /* 0x0000000b3f0a1299 */ /* 0x000fcc0008011607 */
[----:B------:R-:W-:-:S04]  /*8ee0*/  VIADD R3, R3, UR10 ;  /* 0x0000000a03037c36 */ /* 0x000fc80008000000 */
[----:B------:R-:W-:Y:S01]  /*8ef0*/  VIADD R4, R3, -UR55 ;  /* 0x8000003703047c36 */ /* 0x000fe20008000000 */
[----:B------:R-:W-:Y:S06]  /*8f00*/  @P1 BRA `(.L_x_7591) ;  /* 0x0000000000441947 */ /* 0x000fec0003800000 */
        /* <DEDUP_REMOVED lines=10> */
.L_x_7592:
[----:B------:R-:W0:Y:S02]  /*8fb0*/  LDC R10, c[0x0][0x9e4] ;  /* 0x00027900ff0a7b82 */ /* 0x000e240000000800 */
[----:B0-----:R-:W-:-:S13]  /*8fc0*/  ISETP.NE.AND P1, PT, R10, 0x1, PT ;  /* 0x000000010a00780c */ /* 0x001fda0003f25270 */
[----:B------:R-:W0:Y:S02]  /*8fd0*/  @P1 LDC.64 R8, c[0x0][0x9e8] ;  /* 0x00027a00ff081b82 */ /* 0x000e240000000a00 */
[----:B0-----:R-:W-:-:S05]  /*8fe0*/  @P1 IMAD.HI.U32 R8, R3, R8, RZ ;  /* 0x0000000803081227 */ /* 0x001fca00078e00ff */
[----:B------:R-:W-:-:S07]  /*8ff0*/  @P1 SHF.R.U32.HI R3, RZ, R9, R8 ;  /* 0x00000009ff031219 */ /* 0x000fce0000011608 */
.L_x_7593:
[----:B------:R-:W-:-:S05]  /*9000*/  IMAD R3, R3, R10, RZ ;  /* 0x0000000a03037224 */ /* 0x000fca00078e02ff */
[----:B------:R-:W-:-:S07]  /*9010*/  VIMNMX R4, R4, R3, !PT ;  /* 0x0000000304047248 */ /* 0x000fce0007fe0100 */
.L_x_7591:
[----:B------:R-:W-:-:S05]  /*9020*/  VIADD R4, R4, 0x7f ;  /* 0x0000007f04047836 */ /* 0x000fca0000000000 */
[----:B------:R-:W-:-:S04]  /*9030*/  SHF.R.S32.HI R3, RZ, 0x1f, R4 ;  /* 0x0000001fff037819 */ /* 0x000fc80000011404 */
[----:B------:R-:W-:-:S04]  /*9040*/  LEA.HI R3, R3, R4, RZ, 0x7 ;  /* 0x0000000403037211 */ /* 0x000fc800078f38ff */
[----:B------:R-:W-:-:S04]  /*9050*/  SHF.R.S32.HI R3, RZ, 0x7, R3 ;  /* 0x00000007ff037819 */ /* 0x000fc80000011403 */
[----:B------:R-:W-:-:S04]  /*9060*/  VIMNMX R4, R3, UR39, !PT ;  /* 0x0000002703047c48 */ /* 0x000fc8000ffe0100 */
[----:B------:R-:W-:-:S13]  /*9070*/  ISETP.GE.AND P1, PT, R5, R4, PT ;  /* 0x000000040500720c */ /* 0x000fda0003f26270 */
[----:B------:R-:W-:Y:S05]  /*9080*/  @!P1 BRA `(.L_x_7594) ;  /* 0x0000002800109947 */ /* 0x000fea0003800000 */
[----:B------:R-:W-:Y:S01]  /*9090*/  IMAD.MOV.U32 R10, RZ, RZ, R11 ;  /* 0x000000ffff0a7224 */ /* 0x000fe200078e000b */
[----:B------:R-:W-:Y:S01]  /*90a0*/  UMOV UR56, UR46 ;  /* 0x0000002e00387c82 */ /* 0x000fe20008000000 */
[----:B------:R-:W-:Y:S01]  /*90b0*/  IMAD.MOV.U32 R8, RZ, RZ, R7 ;  /* 0x000000ffff087224 */ /* 0x000fe200078e0007 */
[----:B------:R-:W-:Y:S01]  /*90c0*/  UMOV UR55, UR45 ;  /* 0x0000002d00377c82 */ /* 0x000fe20008000000 */
[----:B------:R-:W-:-:S05]  /*90d0*/  ULDC UR54, c[0x0][0x9d8] ;  /* 0x0002760000367ab9 */ /* 0x000fca0000000800 */
.L_x_7605:
[----:B------:R-:W-:Y:S01]  /*90e0*/  ISETP.NE.AND P2, PT, RZ, UR42, PT ;  /* 0x0000002aff007c0c */ /* 0x000fe2000bf45270 */
[----:B------:R-:W-:-:S04]  /*90f0*/  UISETP.NE.AND UP0, UPT, UR55, 0x1, UPT ;  /* 0x000000013700788c */ /* 0x000fc8000bf05270 */
[----:B------:R-:W-:-:S04]  /*9100*/  USEL UR46, URZ, 0x1, UP0 ;  /* 0x000000013f2e7887 */ /* 0x000fc80008000000 */
[----:B------:R-:W-:-:S04]  /*9110*/  ULOP3.LUT UR46, UR56, UR46, URZ, 0x3c, !UPT ;  /* 0x0000002e382e7292 */ /* 0x000fc8000f8e3c3f */
[----:B------:R-:W-:Y:S08]  /*9120*/  @P2 BRA `(.L_x_7595) ;  /* 0x0000000000382947 */ /* 0x000ff00003800000 */
[----:B------:R-:W-:Y:S05]  /*9130*/  @!P0 BRA `(.L_x_7596) ;  /* 0x0000000000048947 */ /* 0x000fea0003800000 */
[----:B------:R-:W-:Y:S01]  /*9140*/  BPT.TRAP 0x1 ;  /* 0x000000040000795c */ /* 0x000fe20000300000 */
.L_x_7596:
        /* <DEDUP_REMOVED lines=9> */
.L_x_7597:
[----:B-1----:R-:W-:Y:S05]  /*91e0*/  @P1 BRA `(.L_x_7595) ;  /* 0x0000000000081947 */ /* 0x002fea0003800000 */
[----:B------:R-:W1:Y:S02]  /*91f0*/  SYNCS.PHASECHK.TRANS64.TRYWAIT P1, [UR6+0x28830], R3 ;  /* 0x02883003ff0075a7 */ /* 0x000e640008020146 */
[----:B-1----:R-:W-:Y:S05]  /*9200*/  @!P1 BRA `(.L_x_7598) ;  /* 0x000000cc009c9947 */ /* 0x002fea0003800000 */
.L_x_7595:
        /* <DEDUP_REMOVED lines=48> */
.L_x_7600:
[----:B------:R-:W-:Y:S01]  /*9510*/  ULEA UR6, UR55, UR41, 0x3 ;  /* 0x0000002937067291 */ /* 0x000fe2000f8e183f */
[----:B------:R-:W-:-:S05]  /*9520*/  IMAD.U32 R3, RZ, RZ, UR56 ;  /* 0x00000038ff037e24 */ /* 0x000fca000f8e00ff */
[----:B------:R-:W-:-:S04]  /*9530*/  SHF.L.U32 R3, R3, 0x1f, RZ ;  /* 0x0000001f03037819 */ /* 0x000fc800000006ff */
[----:B------:R0:W1:Y:S01]  /*9540*/  SYNCS.PHASECHK.TRANS64.TRYWAIT P1, [UR6+0x28850], R3 ;  /* 0x02885003ff0075a7 */ /* 0x0000620008020146 */
[----:B------:R-:W-:Y:S05]  /*9550*/  @!P0 BRA `(.L_x_7601) ;  /* 0x0000000000048947 */ /* 0x000fea0003800000 */
[----:B------:R-:W-:Y:S01]  /*9560*/  BPT.TRAP 0x1 ;  /* 0x000000040000795c */ /* 0x000fe20000300000 */
.L_x_7601:
[----:B-1----:R-:W-:Y:S05]  /*9570*/  @P1 BRA `(.L_x_7599) ;  /* 0x0000000000081947 */ /* 0x002fea0003800000 */
[----:B------:R-:W1:Y:S02]  /*9580*/  SYNCS.PHASECHK.TRANS64.TRYWAIT P1, [UR6+0x28850], R3 ;  /* 0x02885003ff0075a7 */ /* 0x000e640008020146 */
[----:B-1----:R-:W-:Y:S05]  /*9590*/  @!P1 BRA `(.L_x_7602) ;  /* 0x000000c800d09947 */ /* 0x002fea0003800000 */
.L_x_7599:
        /* <DEDUP_REMOVED lines=49> */
.L_x_7603:
[----:B------:R-:W-:Y:S01]  /*98b0*/  FMUL.FTZ R153, R24, UR54 ;  /* 0x0000003618997c20 */ /* 0x000fe20008410000 */
[----:B------:R-:W-:Y:S01]  /*98c0*/  FMUL.FTZ R155, R25, UR54 ;  /* 0x00000036199b7c20 */ /* 0x000fe20008410000 */
[----:B------:R-:W-:Y:S01]  /*98d0*/  FMUL.FTZ R157, R28, UR54 ;  /* 0x000000361c9d7c20 */ /* 0x000fe20008410000 */
[----:B0-----:R-:W-:Y:S01]  /*98e0*/  FMUL.FTZ R3, R26, UR54 ;  /* 0x000000361a037c20 */ /* 0x001fe20008410000 */
        /* <DEDUP_REMOVED lines=188> */
[----:B------:R-:W0:Y:S03]  /*a4b0*/  LDC R6, c[0x0][0x988] ;  /* 0x00026200ff067b82 */ /* 0x000e260000000800 */
[----:B------:R-:W3:Y:S02]  /*a4c0*/  SHFL.BFLY PT, R7, R14, 0x2, 0x1f ;  /* 0x0c401f000e077f89 */ /* 0x000ee400000e0000 */
[----:B------:R-:W4:Y:S01]  /*a4d0*/  MUFU.TANH R85, R85 ;  /* 0x0000005500557308 */ /* 0x000f220000002400 */
[----:B-1----:R-:W-:-:S04]  /*a4e0*/  FMNMX.FTZ R12, R79, R12, !PT ;  /* 0x0000000c4f0c7209 */ /* 0x002fc80007810000 */
[----:B--2---:R-:W-:-:S04]  /*a4f0*/  FMNMX.FTZ R12, R83, R12, !PT ;  /* 0x0000000c530c7209 */ /* 0x004fc80007810000 */
[----:B----4-:R-:W-:-:S05]  /*a500*/  FMNMX.FTZ R12, R85, R12, !PT ;  /* 0x0000000c550c7209 */ /* 0x010fca0007810000 */
[----:B------:R-:W1:Y:S01]  /*a510*/  SHFL.BFLY PT, R11, R12, 0x2, 0x1f ;  /* 0x0c401f000c0b7f89 */ /* 0x000e6200000e0000 */
[----:B---3--:R-:W-:-:S05]  /*a520*/  FMNMX.FTZ R20, R14, R7, !PT ;  /* 0x000000070e147209 */ /* 0x008fca0007810000 */
[----:B------:R-:W2:Y:S01]  /*a530*/  SHFL.BFLY PT, R7, R20, 0x1, 0x1f ;  /* 0x0c201f0014077f89 */ /* 0x000ea200000e0000 */
[----:B-1----:R-:W-:-:S05]  /*a540*/  FMNMX.FTZ R24, R12, R11, !PT ;  /* 0x0000000b0c187209 */ /* 0x002fca0007810000 */
[----:B------:R-:W1:Y:S01]  /*a550*/  SHFL.BFLY PT, R11, R24, 0x1, 0x1f ;  /* 0x0c201f00180b7f89 */ /* 0x000e6200000e0000 */
[----:B--2---:R-:W-:-:S05]  /*a560*/  FMNMX.FTZ R7, R20, R7, !PT ;  /* 0x0000000714077209 */ /* 0x004fca0007810000 */
[C---:B------:R-:W-:Y:S01]  /*a570*/  FADD.FTZ R47, -R7.reuse, R8 ;  /* 0x00000008072f7221 */ /* 0x040fe20000010100 */
[----:B0-----:R-:W-:-:S03]  /*a580*/  FMUL.FTZ R8, R7, R6 ;  /* 0x0000000607087220 */ /* 0x001fc60000410000 */
        /* <DEDUP_REMOVED lines=14> */
[----:B-1----:R-:W-:Y:S01]  /*a670*/  FMNMX.FTZ R11, R24, R11, !PT ;  /* 0x0000000b180b7209 */ /* 0x002fe20007810000 */
        /* <DEDUP_REMOVED lines=19> */
[C---:B------:R-:W-:Y:S01]  /*a7b0*/  FADD.FTZ R47, -R11.reuse, R10 ;  /* 0x0000000a0b2f7221 */ /* 0x040fe20000010100 */
[-C--:B------:R-:W-:Y:S01]  /*a7c0*/  FMUL.FTZ R8, R11, R6.reuse ;  /* 0x000000060b087220 */ /* 0x080fe20000410000 */
[----:B------:R-:W-:Y:S02]  /*a7d0*/  MUFU.EX2 R49, R49 ;  /* 0x0000003100317308 */ /* 0x000fe40000000800 */
[-C--:B------:R-:W-:Y:S01]  /*a7e0*/  FMUL.FTZ R47, R47, R6.reuse ;  /* 0x000000062f2f7220 */ /* 0x080fe20000410000 */
        /* <DEDUP_REMOVED lines=32> */
[----:B------:R-:W-:-:S05]  /*a9f0*/  FFMA.FTZ R83, R83, R6, -R8 ;  /* 0x0000000653537223 */ /* 0x000fca0000010808 */
[----:B------:R-:W2:Y:S01]  /*aa00*/  MUFU.EX2 R181, R181 ;  /* 0x000000b500b57308 */ /* 0x000ea20000000800 */
[----:B-1----:R-:W-:-:S07]  /*aa10*/  FFMA.FTZ R0, R47, R0, R10 ;  /* 0x000000002f007223 */ /* 0x002fce000001000a */
        /* <DEDUP_REMOVED lines=128> */
.L_x_7604:
[----:B------:R-:W-:Y:S01]  /*b220*/  ULEA UR6, UR55, UR41, 0x3 ;  /* 0x0000002937067291 */ /* 0x000fe2000f8e183f */
[----:B------:R-:W-:Y:S01]  /*b230*/  ISETP.GT.AND P1, PT, R5, R4, PT ;  /* 0x000000040500720c */ /* 0x000fe20003f24270 */
[----:B------:R-:W-:Y:S01]  /*b240*/  UMOV UR56, UR46 ;  /* 0x0000002e00387c82 */ /* 0x000fe20008000000 */
[----:B------:R-:W-:Y:S01]  /*b250*/  UMOV UR55, UR45 ;  /* 0x0000002d00377c82 */ /* 0x000fe20008000000 */
[----:B------:R-:W-:Y:S01]  /*b260*/  UIADD3 UR6, UR6, 0x28860, URZ ;  /* 0x0002886006067890 */ /* 0x000fe2000fffe03f */
[----:B------:R-:W-:Y:S01]  /*b270*/  F2FP.BF16.F32.PACK_AB R176, R155, R176 ;  /* 0x000000b09bb0723e */ /* 0x000fe200000010ff */
[-C--:B------:R-:W-:Y:S01]  /*b280*/  FMUL.FTZ R88, R88, R49.reuse ;  /* 0x0000003158587220 */ /* 0x080fe20000410000 */
[----:B------:R-:W-:Y:S01]  /*b290*/  F2FP.BF16.F32.PACK_AB R181, R181, R10 ;  /* 0x0000000ab5b5723e */ /* 0x000fe200000010ff */
[----:B------:R-:W-:Y:S01]  /*b2a0*/  UPRMT UR6, UR40, 0x654, UR6 ;  /* 0x0000065428067896 */ /* 0x000fe20008000006 */
        /* <DEDUP_REMOVED lines=61> */
[----:B------:R-:W-:Y:S01]  /*b680*/  FMUL.FTZ R149, R149, R49 ;  /* 0x0000003195957220 */ /* 0x000fe20000410000 */
        /* <DEDUP_REMOVED lines=33> */
[----:B------:R-:W-:-:S02]  /*b8a0*/  IMAD.MOV.U32 R10, RZ, RZ, R11 ;  /* 0x000000ffff0a7224 */ /* 0x000fc400078e000b */
[----:B------:R-:W-:Y:S01]  /*b8b0*/  IMAD.MOV.U32 R8, RZ, RZ, R7 ;  /* 0x000000ffff087224 */ /* 0x000fe200078e0007 */
[----:B------:R-:W-:Y:S06]  /*b8c0*/  @P1 BRA `(.L_x_7605) ;  /* 0xffffffd800041947 */ /* 0x000fec000383ffff */
.L_x_7594:
        /* <DEDUP_REMOVED lines=10> */
[----:B------:R-:W-:-:S05]  /*b970*/  ULDC UR55, c[0x0][0x9e0] ;  /* 0x0002780000377ab9 */ /* 0x000fca0000000800 */
.L_x_7625:
[----:B------:R-:W-:Y:S01]  /*b980*/  UIADD3 UR45, UR59, 0x1, URZ ;  /* 0x000000013b2d7890 */ /* 0x000fe2000fffe03f */
[----:B------:R-:W-:-:S03]  /*b990*/  ISETP.NE.AND P2, PT, RZ, UR42, PT ;  /* 0x0000002aff007c0c */ /* 0x000fc6000bf45270 */
[----:B------:R-:W-:-:S04]  /*b9a0*/  UISETP.NE.AND UP0, UPT, UR45, 0x2, UPT ;  /* 0x000000022d00788c */ /* 0x000fc8000bf05270 */
[----:B------:R-:W-:Y:S02]  /*b9b0*/  USEL UR46, URZ, 0x1, UP0 ;  /* 0x000000013f2e7887 */ /* 0x000fe40008000000 */
[----:B------:R-:W-:Y:S02]  /*b9c0*/  USEL UR45, UR45, URZ, UP0 ;  /* 0x0000003f2d2d7287 */ /* 0x000fe40008000000 */
[----:B------:R-:W-:Y:S02]  /*b9d0*/  ULOP3.LUT UR46, UR60, UR46, URZ, 0x3c, !UPT ;  /* 0x0000002e3c2e7292 */ /* 0x000fe4000f8e3c3f */
[----:B------:R-:W-:Y:S10]  /*b9e0*/  @P2 BRA `(.L_x_7607) ;  /* 0x00000000002c2947 */ /* 0x000ff40003800000 */
[----:B------:R-:W-:Y:S05]  /*b9f0*/  @!P0 BRA `(.L_x_7608) ;  /* 0x0000000000048947 */ /* 0x000fea0003800000 */
[----:B------:R-:W-:Y:S01]  /*ba00*/  BPT.TRAP 0x1 ;  /* 0x000000040000795c */ /* 0x000fe20000300000 */
.L_x_7608:
[----:B------:R-:W-:Y:S01]  /*ba10*/  ULEA UR6, UR45, UR41, 0x3 ;  /* 0x000000292d067291 */ /* 0x000fe2000f8e183f */
[----:B------:R-:W-:-:S05]  /*ba20*/  IMAD.U32 R6, RZ, RZ, UR46 ;  /* 0x0000002eff067e24 */ /* 0x000fca000f8e00ff */
[----:B------:R-:W-:-:S04]  /*ba30*/  SHF.L.U32 R6, R6, 0x1f, RZ ;  /* 0x0000001f06067819 */ /* 0x000fc800000006ff */
[----:B------:R0:W1:Y:S01]  /*ba40*/  SYNCS.PHASECHK.TRANS64.TRYWAIT P1, [UR6+0x28830], R6 ;  /* 0x02883006ff0075a7 */ /* 0x0000620008020146 */
[----:B------:R-:W-:Y:S05]  /*ba50*/  @!P0 BRA `(.L_x_7609) ;  /* 0x0000000000048947 */ /* 0x000fea0003800000 */
[----:B------:R-:W-:Y:S01]  /*ba60*/  BPT.TRAP 0x1 ;  /* 0x000000040000795c */ /* 0x000fe20000300000 */
.L_x_7609:
[----:B-1----:R-:W-:Y:S05]  /*ba70*/  @P1 BRA `(.L_x_7607) ;  /* 0x0000000000081947 */ /* 0x002fea0003800000 */
[----:B------:R-:W1:Y:S02]  /*ba80*/  SYNCS.PHASECHK.TRANS64.TRYWAIT P1, [UR6+0x28830], R6 ;  /* 0x02883006ff0075a7 */ /* 0x000e640008020146 */
[----:B-1----:R-:W-:Y:S05]  /*ba90*/  @!P1 BRA `(.L_x_7610) ;  /* 0x000000a400a89947 */ /* 0x002fea0003800000 */
.L_x_7607:
[----:B01----:R-:W-:Y:S01]  /*baa0*/  VIADD R6, R23, 0x8 ;  /* 0x0000000817067836 */ /* 0x003fe20000000000 */
[----:B------:R-:W-:Y:S01]  /*bab0*/  ULEA UR34, UR45, UR51, 0xb ;  /* 0x000000332d227291 */ /* 0x000fe2000f8e583f */
[----:B------:R-:W-:Y:S01]  /*bac0*/  UMOV UR35, 0x40000040 ;  /* 0x4000004000237882 */ /* 0x000fe20000000000 */
[----:B------:R-:W-:Y:S02]  /*bad0*/  UMOV UR7, 0x40000040 ;  /* 0x4000004000077882 */ /* 0x000fe40000000000 */
[----:B------:R0:W-:Y:S01]  /*bae0*/  BAR.SYNC.DEFER_BLOCKING R6, 0x100 ;  /* 0x000400060000751d */ /* 0x0001e20000010000 */
[----:B------:R-:W-:Y:S02]  /*baf0*/  UIADD3 UR6, UR34, 0x2, URZ ;  /* 0x0000000222067890 */ /* 0x000fe4000fffe03f */
[----:B------:R-:W-:Y:S02]  /*bb00*/  UIADD3 UR10, UR34, 0x4, URZ ;  /* 0x00000004220a7890 */ /* 0x000fe4000fffe03f */
[----:B------:R-:W-:Y:S01]  /*bb10*/  UIADD3 UR14, UR34, 0x6, URZ ;  /* 0x00000006220e7890 */ /* 0x000fe2000fffe03f */
[----:B------:R-:W-:Y:S01]  /*bb20*/  UMOV UR11, 0x40000040 ;  /* 0x40000040000b7882 */ /* 0x000fe20000000000 */
        /* <DEDUP_REMOVED lines=36> */
.L_x_7612:
[----:B------:R-:W-:Y:S01]  /*bd70*/  ULEA UR6, UR59, UR41, 0x3 ;  /* 0x000000293b067291 */ /* 0x000fe2000f8e183f */
[----:B------:R-:W-:-:S05]  /*bd80*/  IMAD.U32 R6, RZ, RZ, UR60 ;  /* 0x0000003cff067e24 */ /* 0x000fca000f8e00ff */
[----:B------:R-:W-:-:S04]  /*bd90*/  SHF.L.U32 R6, R6, 0x1f, RZ ;  /* 0x0000001f06067819 */ /* 0x000fc800000006ff */
[----:B------:R0:W1:Y:S01]  /*bda0*/  SYNCS.PHASECHK.TRANS64.TRYWAIT P1, [UR6+0x28850], R6 ;  /* 0x02885006ff0075a7 */ /* 0x0000620008020146 */
[----:B------:R-:W-:Y:S05]  /*bdb0*/  @!P0 BRA `(.L_x_7613) ;  /* 0x0000000000048947 */ /* 0x000fea0003800000 */
[----:B------:R-:W-:Y:S01]  /*bdc0*/  BPT.TRAP 0x1 ;  /* 0x000000040000795c */ /* 0x000fe20000300000 */
.L_x_7613:
[----:B-1----:R-:W-:Y:S05]  /*bdd0*/  @P1 BRA `(.L_x_7611) ;  /* 0x0000000000081947 */ /* 0x002fea0003800000 */
[----:B------:R-:W1:Y:S02]  /*bde0*/  SYNCS.PHASECHK.TRANS64.TRYWAIT P1, [UR6+0x28850], R6 ;  /* 0x02885006ff0075a7 */ /* 0x000e640008020146 */
[----:B-1----:R-:W-:Y:S05]  /*bdf0*/  @!P1 BRA `(.L_x_7614) ;  /* 0x000000a000e89947 */ /* 0x002fea0003800000 */
.L_x_7611:
        /* <DEDUP_REMOVED lines=49> */
.L_x_7615:
[----:B------:R-:W-:Y:S01]  /*c110*/  UISETP.NE.AND UP1, UPT, UR50, URZ, UPT ;  /* 0x0000003f3200728c */ /* 0x000fe2000bf25270 */
[----:B------:R-:W-:Y:S01]  /*c120*/  FMUL.FTZ R9, R27, UR58 ;  /* 0x0000003a1b097c20 */ /* 0x000fe20008410000 */
[----:B------:R-:W-:Y:S01]  /*c130*/  FMUL.FTZ R27, R50, UR58 ;  /* 0x0000003a321b7c20 */ /* 0x000fe20008410000 */
[----:B------:R-:W-:Y:S01]  /*c140*/  FMUL.FTZ R50, R56, UR58 ;  /* 0x0000003a38327c20 */ /* 0x000fe20008410000 */
[----:B------:R-:W-:Y:S01]  /*c150*/  FMUL.FTZ R21, R39, UR58 ;  /* 0x0000003a27157c20 */ /* 0x000fe20008410000 */
[----:B------:R-:W-:Y:S01]  /*c160*/  VIADD R56, R17, UR37 ;  /* 0x0000002511387c36 */ /* 0x000fe20008000000 */
[----:B------:R-:W-:Y:S01]  /*c170*/  PLOP3.LUT P1, PT, PT, PT, UP1, 0x80, 0x0 ;  /* 0x000000000000781c */ /* 0x000fe20003f2f018 */
[----:B------:R-:W-:Y:S01]  /*c180*/  FMUL.FTZ R39, R74, UR58 ;  /* 0x0000003a4a277c20 */ /* 0x000fe20008410000 */
[----:B------:R-:W-:Y:S01]  /*c190*/  PLOP3.LUT P2, PT, PT, PT, UP1, 0x80, 0x0 ;  /* 0x000000000000781c */ /* 0x000fe20003f4f018 */
[----:B------:R-:W1:Y:S01]  /*c1a0*/  LDC R74, c[0x0][0x2f0] ;  /* 0x0000bc00ff4a7b82 */ /* 0x000e620000000800 */
[----:B------:R-:W-:Y:S01]  /*c1b0*/  FMUL.FTZ R160, R44, UR58 ;  /* 0x0000003a2ca07c20 */ /* 0x000fe20008410000 */
[----:B------:R-:W-:Y:S01]  /*c1c0*/  @UP1 ULDC UR7, c[0x0][0x44c] ;  /* 0x0001130000071ab9 */ /* 0x000fe20000000800 */
[----:B------:R-:W-:Y:S01]  /*c1d0*/  FMUL.FTZ R155, R33, UR58 ;  /* 0x0000003a219b7c20 */ /* 0x000fe20008410000 */
[----:B------:R-:W-:Y:S01]  /*c1e0*/  FMUL.FTZ R33, R67, UR58 ;  /* 0x0000003a43217c20 */ /* 0x000fe20008410000 */
[----:B------:R-:W-:Y:S01]  /*c1f0*/  FMUL.FTZ R67, R68, UR58 ;  /* 0x0000003a44437c20 */ /* 0x000fe20008410000 */
[----:B------:R-:W-:Y:S01]  /*c200*/  IMAD.SHL.U32 R68, R5, 0x80, RZ ;  /* 0x0000008005447824 */ /* 0x000fe200078e00ff */
[----:B------:R-:W-:Y:S01]  /*c210*/  ULEA UR6, UR45, UR41, 0x3 ;  /* 0x000000292d067291 */ /* 0x000fe2000f8e183f */
[----:B------:R-:W-:Y:S01]  /*c220*/  FMUL.FTZ R15, R47, UR58 ;  /* 0x0000003a2f0f7c20 */ /* 0x000fe20008410000 */
[----:B------:R-:W-:Y:S01]  /*c230*/  FMUL.FTZ R47, R49, UR58 ;  /* 0x0000003a312f7c20 */ /* 0x000fe20008410000 */
[----:B------:R-:W-:Y:S01]  /*c240*/  @P1 IMAD.HI.U32 R44, R56, UR7, RZ ;  /* 0x00000007382c1c27 */ /* 0x000fe2000f8e00ff */
[----:B------:R-:W-:-:S03]  /*c250*/  @UP1 ULDC UR7, c[0x0][0x450] ;  /* 0x0001140000071ab9 */ /* 0x000fc60000000800 */
[----:B------:R-:W-:Y:S01]  /*c260*/  FMUL.FTZ R161, R45, UR58 ;  /* 0x0000003a2da17c20 */ /* 0x000fe20008410000 */
[----:B------:R-:W-:Y:S01]  /*c270*/  FMUL.FTZ R49, R53, UR58 ;  /* 0x0000003a35317c20 */ /* 0x000fe20008410000 */
[----:B------:R-:W-:Y:S01]  /*c280*/  UIADD3 UR6, UR6, 0x28840, URZ ;  /* 0x0002884006067890 */ /* 0x000fe2000fffe03f */
[----:B------:R-:W-:Y:S01]  /*c290*/  @P2 SHF.R.U32.HI R56, RZ, UR7, R44 ;  /* 0x00000007ff382c19 */ /* 0x000fe2000801162c */
[----:B------:R-:W-:Y:S01]  /*c2a0*/  FMUL.FTZ R154, R32, UR58 ;  /* 0x0000003a209a7c20 */ /* 0x000fe20008410000 */
[----:B------:R-:W-:Y:S01]  /*c2b0*/  IADD3 R45, -R68, 0x1, RZ ;  /* 0x00000001442d7810 */ /* 0x000fe20007ffe1ff */
[----:B------:R-:W-:Y:S01]  /*c2c0*/  FMUL.FTZ R32, R46, UR58 ;  /* 0x0000003a2e207c20 */ /* 0x000fe20008410000 */
[----:B------:R-:W-:Y:S01]  /*c2d0*/  UISETP.NE.AND UP0, UPT, UR49, URZ, UPT ;  /* 0x0000003f3100728c */ /* 0x000fe2000bf05270 */
[----:B------:R-:W2:Y:S01]  /*c2e0*/  SHFL.IDX PT, R53, R56, RZ, 0x1c1f ;  /* 0x001c1fff38357589 */ /* 0x000ea200000e0000 */
[----:B------:R-:W-:Y:S01]  /*c2f0*/  FMUL.FTZ R46, R48, UR58 ;  /* 0x0000003a302e7c20 */ /* 0x000fe20008410000 */
[----:B0-----:R-:W-:Y:S01]  /*c300*/  FMUL.FTZ R6, R24, UR58 ;  /* 0x0000003a18067c20 */ /* 0x001fe20008410000 */
        /* <DEDUP_REMOVED lines=49> */
[----:B------:R-:W0:Y:S01]  /*c620*/  MUFU.TANH R6, R6 ;  /* 0x0000000600067308 */ /* 0x000e220000002400 */
[----:B-1----:R-:W-:Y:S01]  /*c630*/  IMAD R52, R74, UR43, R52 ;  /* 0x0000002b4a347c24 */ /* 0x002fe2000f8e0234 */
[----:B------:R-:W-:Y:S01]  /*c640*/  SYNCS.ARRIVE.TRANS64.RED.A1T0 RZ, [UR6], RZ ;  /* 0x000000ffffff79a7 */ /* 0x000fe20008100406 */
[----:B------:R-:W-:Y:S01]  /*c650*/  ULOP3.LUT UR6, URZ, UR57, URZ, 0x33, !UPT ;  /* 0x000000393f067292 */ /* 0x000fe2000f8e333f */
[----:B------:R-:W-:Y:S01]  /*c660*/  FMUL.FTZ R72, R72, UR58 ;  /* 0x0000003a48487c20 */ /* 0x000fe20008410000 */
[----:B------:R-:W-:-:S03]  /*c670*/  VIADD R52, R52, -UR56 ;  /* 0x8000003834347c36 */ /* 0x000fc60008000000 */
[----:B------:R-:W1:Y:S01]  /*c680*/  MUFU.TANH R7, R7 ;  /* 0x0000000700077308 */ /* 0x000e620000002400 */
[----:B------:R-:W-:-:S04]  /*c690*/  VIADD R70, R52, UR55 ;  /* 0x0000003734467c36 */ /* 0x000fc80008000000 */
[----:B--2---:R-:W-:-:S03]  /*c6a0*/  IMAD.IADD R57, R70, 0x1, R53 ;  /* 0x0000000146397824 */ /* 0x004fc600078e0235 */
        /* <DEDUP_REMOVED lines=62> */
[----:B-----5:R-:W-:-:S04]  /*ca90*/  VIADD R72, R52, UR6 ;  /* 0x0000000634487c36 */ /* 0x020fc80008000000 */
[----:B------:R-:W-:Y:S01]  /*caa0*/  IMAD.IADD R58, R72, 0x1, R53 ;  /* 0x00000001483a7824 */ /* 0x000fe200078e0235 */
[----:B-1234-:R-:W-:Y:S06]  /*cab0*/  @P1 BRA `(.L_x_7616) ;  /* 0x00000000005c1947 */ /* 0x01efec0003800000 */
        /* <DEDUP_REMOVED lines=13> */
.L_x_7618:
[----:B------:R-:W-:-:S05]  /*cb90*/  IMAD.U32 R78, RZ, RZ, UR54 ;  /* 0x00000036ff4e7e24 */ /* 0x000fca000f8e00ff */
[----:B------:R-:W-:-:S13]  /*cba0*/  ISETP.NE.AND P1, PT, R78, 0x1, PT ;  /* 0x000000014e00780c */ /* 0x000fda0003f25270 */
[----:B------:R-:W1:Y:S02]  /*cbb0*/  @P1 LDC.64 R52, c[0x0][0x9e8] ;  /* 0x00027a00ff341b82 */ /* 0x000e640000000a00 */
[----:B-1----:R-:W-:-:S05]  /*cbc0*/  @P1 IMAD.HI.U32 R52, R59, R52, RZ ;  /* 0x000000343b341227 */ /* 0x002fca00078e00ff */
[----:B------:R-:W-:-:S07]  /*cbd0*/  @P1 SHF.R.U32.HI R59, RZ, R53, R52 ;  /* 0x00000035ff3b1219 */ /* 0x000fce0000011634 */
.L_x_7619:
[----:B------:R-:W-:Y:S05]  /*cbe0*/  BSYNC B0 ;  /* 0x0000000000007941 */ /* 0x000fea0003800000 */
.L_x_7617:
[----:B------:R-:W-:-:S04]  /*cbf0*/  IMAD R59, R59, R78, -R68 ;  /* 0x0000004e3b3b7224 */ /* 0x000fc800078e0a44 */
[----:B------:R-:W-:-:S05]  /*cc00*/  IMAD R59, R16, -0x2, R59 ;  /* 0xfffffffe103b7824 */ /* 0x000fca00078e023b */
[----:B------:R-:W-:Y:S02]  /*cc10*/  VIADDMNMX R57, R59, R78, R57, PT ;  /* 0x0000004e3b397246 */ /* 0x000fe40003800139 */
[----:B------:R-:W-:-:S07]  /*cc20*/  VIMNMX R58, R58, R59, !PT ;  /* 0x0000003b3a3a7248 */ /* 0x000fce0007fe0100 */
.L_x_7616:
        /* <DEDUP_REMOVED lines=8> */
[----:B0-----:R-:W-:Y:S02]  /*ccb0*/  FSEL R163, R6, -INF , !P6 ;  /* 0xff80000006a37808 */ /* 0x001fe40007000000 */
        /* <DEDUP_REMOVED lines=107> */
.L_x_7622:
[----:B------:R-:W-:-:S05]  /*d370*/  IMAD.U32 R50, RZ, RZ, UR54 ;  /* 0x00000036ff327e24 */ /* 0x000fca000f8e00ff */
[----:B------:R-:W-:-:S13]  /*d380*/  ISETP.NE.AND P2, PT, R50, 0x1, PT ;  /* 0x000000013200780c */ /* 0x000fda0003f45270 */
[----:B------:R-:W0:Y:S02]  /*d390*/  @P2 LDC.64 R6, c[0x0][0x9e8] ;  /* 0x00027a00ff062b82 */ /* 0x000e240000000a00 */
[----:B0-----:R-:W-:-:S05]  /*d3a0*/  @P2 IMAD.HI.U32 R6, R87, R6, RZ ;  /* 0x0000000657062227 */ /* 0x001fca00078e00ff */
[----:B------:R-:W-:-:S07]  /*d3b0*/  @P2 SHF.R.U32.HI R87, RZ, R7, R6 ;  /* 0x00000007ff572219 */ /* 0x000fce0000011606 */
.L_x_7623:
[----:B------:R-:W-:Y:S05]  /*d3c0*/  BSYNC B0 ;  /* 0x0000000000007941 */ /* 0x000fea0003800000 */
.L_x_7621:
[----:B------:R-:W-:-:S04]  /*d3d0*/  IMAD R87, R87, R50, -R68 ;  /* 0x0000003257577224 */ /* 0x000fc800078e0a44 */
[----:B------:R-:W-:-:S05]  /*d3e0*/  IMAD R87, R16, -0x2, R87 ;  /* 0xfffffffe10577824 */ /* 0x000fca00078e0257 */
[----:B------:R-:W-:Y:S02]  /*d3f0*/  VIADDMNMX R46, R87, R50, R46, PT ;  /* 0x00000032572e7246 */ /* 0x000fe4000380012e */
[----:B------:R-:W-:-:S07]  /*d400*/  VIMNMX R48, R48, R87, !PT ;  /* 0x0000005730307248 */ /* 0x000fce0007fe0100 */
.L_x_7620:
[----:B------:R-:W-:Y:S02]  /*d410*/  FMNMX.FTZ R6, R163, R3, !PT ;  /* 0x00000003a3067209 */ /* 0x000fe40007810000 */
[----:B------:R-:W-:Y:S02]  /*d420*/  ISETP.GT.AND P5, PT, R48, 0x10, P1 ;  /* 0x000000103000780c */ /* 0x000fe40000fa4270 */
[----:B------:R-:W-:Y:S02]  /*d430*/  FMNMX.FTZ R6, R169, R6, !PT ;  /* 0x00000006a9067209 */ /* 0x000fe40007810000 */
[----:B------:R-:W-:Y:S02]  /*d440*/  ISETP.LT.OR P5, PT, R46, 0x11, P5 ;  /* 0x000000112e00780c */ /* 0x000fe40002fa1670 */
[----:B------:R-:W-:Y:S02]  /*d450*/  FMNMX.FTZ R6, R173, R6, !PT ;  /* 0x00000006ad067209 */ /* 0x000fe40007810000 */
[----:B------:R-:W-:-:S02]  /*d460*/  ISETP.GT.AND P6, PT, R48, 0x1, P1 ;  /* 0x000000013000780c */ /* 0x000fc40000fc4270 */
[----:B------:R-:W-:Y:S02]  /*d470*/  FMNMX.FTZ R6, R195, R6, !PT ;  /* 0x00000006c3067209 */ /* 0x000fe40007810000 */
[----:B------:R-:W-:Y:S02]  /*d480*/  FSEL R157, R13, -INF , !P5 ;  /* 0xff8000000d9d7808 */ /* 0x000fe40006800000 */
[----:B------:R-:W-:Y:S02]  /*d490*/  FMNMX.FTZ R6, R179, R6, !PT ;  /* 0x00000006b3067209 */ /* 0x000fe40007810000 */
[----:B------:R-:W-:Y:S02]  /*d4a0*/  ISETP.GT.AND P5, PT, R48, 0x20, P1 ;  /* 0x000000203000780c */ /* 0x000fe40000fa4270 */
[----:B------:R-:W-:Y:S02]  /*d4b0*/  FMNMX.FTZ R6, R183, R6, !PT ;  /* 0x00000006b7067209 */ /* 0x000fe40007810000 */
[----:B------:R-:W-:-:S02]  /*d4c0*/  ISETP.LT.OR P6, PT, R46, 0x2, P6 ;  /* 0x000000022e00780c */ /* 0x000fc400037c1670 */
[----:B------:R-:W-:Y:S02]  /*d4d0*/  FMNMX.FTZ R6, R193, R6, !PT ;  /* 0x00000006c1067209 */ /* 0x000fe40007810000 */
[----:B------:R-:W-:Y:S02]  /*d4e0*/  ISETP.LT.OR P5, PT, R46, 0x21, P5 ;  /* 0x000000212e00780c */ /* 0x000fe40002fa1670 */
[----:B------:R-:W-:Y:S02]  /*d4f0*/  FMNMX.FTZ R6, R181, R6, !PT ;  /* 0x00000006b5067209 */ /* 0x000fe40007810000 */
[----:B------:R-:W-:Y:S02]  /*d500*/  FSEL R87, R9, -INF , !P6 ;  /* 0xff80000009577808 */ /* 0x000fe40007000000 */
[----:B------:R-:W-:Y:S02]  /*d510*/  FMNMX.FTZ R6, R177, R6, !PT ;  /* 0x00000006b1067209 */ /* 0x000fe40007810000 */
[----:B------:R-:W-:-:S02]  /*d520*/  FSEL R171, R28, -INF , !P5 ;  /* 0xff8000001cab7808 */ /* 0x000fc40006800000 */
[----:B------:R-:W-:Y:S02]  /*d530*/  FMNMX.FTZ R6, R167, R6, !PT ;  /* 0x00000006a7067209 */ /* 0x000fe40007810000 */
[----:B------:R-:W-:Y:S02]  /*d540*/  ISETP.GT.AND P5, PT, R48, RZ, P1 ;  /* 0x000000ff3000720c */ /* 0x000fe40000fa4270 */
[----:B------:R-:W-:Y:S02]  /*d550*/  FMNMX.FTZ R6, R165, R6, !PT ;  /* 0x00000006a5067209 */ /* 0x000fe40007810000 */
[----:B------:R-:W-:Y:S02]  /*d560*/  ISETP.LT.OR P5, PT, R46, 0x1, P5 ;  /* 0x000000012e00780c */ /* 0x000fe40002fa1670 */
[----:B------:R-:W-:Y:S02]  /*d570*/  FMNMX.FTZ R6, R161, R6, !PT ;  /* 0x00000006a1067209 */ /* 0x000fe40007810000 */
[----:B------:R-:W-:-:S02]  /*d580*/  ISETP.GT.AND P3, PT, R48, 0x8, P1 ;  /* 0x000000083000780c */ /* 0x000fc40000f64270 */
[----:B------:R-:W-:Y:S02]  /*d590*/  FMNMX.FTZ R6, R85, R6, !PT ;  /* 0x0000000655067209 */ /* 0x000fe40007810000 */
[----:B------:R-:W-:Y:S02]  /*d5a0*/  ISETP.GT.AND P4, PT, R48, 0x9, P1 ;  /* 0x000000093000780c */ /* 0x000fe40000f84270 */
[----:B------:R-:W-:Y:S02]  /*d5b0*/  FMNMX.FTZ R6, R83, R6, !PT ;  /* 0x0000000653067209 */ /* 0x000fe40007810000 */
[C---:B------:R-:W-:Y:S02]  /*d5c0*/  ISETP.LT.OR P3, PT, R46.reuse, 0x9, P3 ;  /* 0x000000092e00780c */ /* 0x040fe40001f61670 */
[----:B------:R-:W-:Y:S02]  /*d5d0*/  FMNMX.FTZ R6, R81, R6, !PT ;  /* 0x0000000651067209 */ /* 0x000fe40007810000 */
[----:B------:R-:W-:-:S02]  /*d5e0*/  ISETP.LT.OR P4, PT, R46, 0xa, P4 ;  /* 0x0000000a2e00780c */ /* 0x000fc40002781670 */
[----:B------:R-:W-:Y:S02]  /*d5f0*/  FMNMX.FTZ R6, R79, R6, !PT ;  /* 0x000000064f067209 */ /* 0x000fe40007810000 */
[----:B------:R-:W-:Y:S02]  /*d600*/  FSEL R153, R11, -INF , !P3 ;  /* 0xff8000000b997808 */ /* 0x000fe40005800000 */
[----:B------:R-:W-:Y:S02]  /*d610*/  FMNMX.FTZ R6, R77, R6, !PT ;  /* 0x000000064d067209 */ /* 0x000fe40007810000 */
[----:B------:R-:W-:Y:S02]  /*d620*/  ISETP.GT.AND P2, PT, R48, 0x11, P1 ;  /* 0x000000113000780c */ /* 0x000fe40000f44270 */
[----:B------:R-:W-:Y:S02]  /*d630*/  FMNMX.FTZ R6, R75, R6, !PT ;  /* 0x000000064b067209 */ /* 0x000fe40007810000 */
[----:B------:R-:W-:-:S02]  /*d640*/  FSEL R155, R10, -INF , !P4 ;  /* 0xff8000000a9b7808 */ /* 0x000fc40006000000 */
        /* <DEDUP_REMOVED lines=11> */
[----:B------:R-:W-:-:S02]  /*d700*/  ISETP.LT.OR P4, PT, R46, 0x1a, P4 ;  /* 0x0000001a2e00780c */ /* 0x000fc40002781670 */
[----:B------:R-:W-:Y:S02]  /*d710*/  FMNMX.FTZ R6, R61, R6, !PT ;  /* 0x000000063d067209 */ /* 0x000fe40007810000 */
[----:B------:R-:W-:Y:S02]  /*d720*/  ISETP.GT.AND P2, PT, R48, 0x21, P1 ;  /* 0x000000213000780c */ /* 0x000fe40000f44270 */
[----:B------:R-:W-:Y:S02]  /*d730*/  FMNMX.FTZ R6, R59, R6, !PT ;  /* 0x000000063b067209 */ /* 0x000fe40007810000 */
[----:B------:R-:W-:Y:S02]  /*d740*/  ISETP.LT.OR P2, PT, R46, 0x22, P2 ;  /* 0x000000222e00780c */ /* 0x000fe40001741670 */
[----:B------:R-:W-:-:S04]  /*d750*/  FMNMX.FTZ R6, R53, R6, !PT ;  /* 0x0000000635067209 */ /* 0x000fc80007810000 */
[----:B------:R-:W-:-:S04]  /*d760*/  FMNMX.FTZ R6, R57, R6, !PT ;  /* 0x0000000639067209 */ /* 0x000fc80007810000 */
[----:B------:R-:W-:-:S04]  /*d770*/  FMNMX.FTZ R6, R55, R6, !PT ;  /* 0x0000000637067209 */ /* 0x000fc80007810000 */
[----:B------:R-:W-:-:S04]  /*d780*/  FMNMX.FTZ R6, R51, R6, !PT ;  /* 0x0000000633067209 */ /* 0x000fc80007810000 */
[----:B------:R-:W-:-:S04]  /*d790*/  FMNMX.FTZ R6, R49, R6, !PT ;  /* 0x0000000631067209 */ /* 0x000fc80007810000 */
[----:B------:R-:W-:Y:S02]  /*d7a0*/  FMNMX.FTZ R50, R47, R6, !PT ;  /* 0x000000062f327209 */ /* 0x000fe40007810000 */
[----:B------:R-:W0:Y:S03]  /*d7b0*/  LDC R6, c[0x0][0x988] ;  /* 0x00026200ff067b82 */ /* 0x000e260000000800 */
[----:B------:R-:W1:Y:S02]  /*d7c0*/  SHFL.BFLY PT, R7, R50, 0x2, 0x1f ;  /* 0x0c401f0032077f89 */ /* 0x000e6400000e0000 */
        /* <DEDUP_REMOVED lines=18> */
[C---:B------:R-:W-:Y:S01]  /*d8f0*/  ISETP.GT.AND P3, PT, R48.reuse, 0x28, P1 ;  /* 0x000000283000780c */ /* 0x040fe20000f64270 */
[--C-:B------:R-:W-:Y:S01]  /*d900*/  FFMA.FTZ R178, R193, R6, -R50.reuse ;  /* 0x00000006c1b27223 */ /* 0x100fe20000010832 */
[----:B------:R-:W-:Y:S01]  /*d910*/  FMNMX.FTZ R8, R153, R8, !PT ;  /* 0x0000000899087209 */ /* 0x000fe20007810000 */
[-CC-:B------:R-:W-:Y:S01]  /*d920*/  FFMA.FTZ R172, R177, R6.reuse, -R50.reuse ;  /* 0x00000006b1ac7223 */ /* 0x180fe20000010832 */
[----:B------:R-:W-:Y:S01]  /*d930*/  ISETP.GT.AND P4, PT, R48, 0x29, P1 ;  /* 0x000000293000780c */ /* 0x000fe20000f84270 */
[--C-:B------:R-:W-:Y:S01]  /*d940*/  FFMA.FTZ R174, R165, R6, -R50.reuse ;  /* 0x00000006a5ae7223 */ /* 0x100fe20000010832 */
        /* <DEDUP_REMOVED lines=9> */
[--C-:B------:R-:W-:Y:S01]  /*d9e0*/  FFMA.FTZ R154, R49, R6, -R50.reuse ;  /* 0x00000006319a7223 */ /* 0x100fe20000010832 */
[----:B------:R-:W-:Y:S01]  /*d9f0*/  ISETP.GT.AND P2, PT, R48, 0x30, P1 ;  /* 0x000000303000780c */ /* 0x000fe20000f44270 */
[----:B------:R-:W-:Y:S01]  /*da00*/  FADD.FTZ R49, -R10, R3 ;  /* 0x000000030a317221 */ /* 0x000fe20000010100 */
[----:B------:R-:W-:Y:S01]  /*da10*/  FMNMX.FTZ R8, R163, R8, !PT ;  /* 0x00000008a3087209 */ /* 0x000fe20007810000 */
[-CC-:B------:R-:W-:Y:S01]  /*da20*/  FFMA.FTZ R158, R53, R6.reuse, -R50.reuse ;  /* 0x00000006359e7223 */ /* 0x180fe20000010832 */
[----:B------:R-:W-:Y:S01]  /*da30*/  FSEL R175, R32, -INF , !P3 ;  /* 0xff80000020af7808 */ /* 0x000fe20005800000 */
[--C-:B------:R-:W-:Y:S01]  /*da40*/  FFMA.FTZ R53, R57, R6, -R50.reuse ;  /* 0x0000000639357223 */ /* 0x100fe20000010832 */
[----:B------:R-:W-:Y:S01]  /*da50*/  FMNMX.FTZ R8, R169, R8, !PT ;  /* 0x00000008a9087209 */ /* 0x000fe20007810000 */
[--C-:B------:R-:W-:Y:S01]  /*da60*/  FFMA.FTZ R3, R47, R6, -R50.reuse ;  /* 0x000000062f037223 */ /* 0x100fe20000010832 */
[----:B------:R-:W-:Y:S01]  /*da70*/  ISETP.LT.OR P4, PT, R46, 0x2a, P4 ;  /* 0x0000002a2e00780c */ /* 0x000fe20002781670 */
[----:B------:R-:W-:Y:S01]  /*da80*/  MUFU.EX2 R9, R9 ;  /* 0x0000000900097308 */ /* 0x000fe20000000800 */
[----:B------:R-:W-:Y:S01]  /*da90*/  FMNMX.FTZ R8, R171, R8, !PT ;  /* 0x00000008ab087209 */ /* 0x000fe20007810000 */
[-CC-:B------:R-:W-:Y:S01]  /*daa0*/  FFMA.FTZ R152, R55, R6.reuse, -R50.reuse ;  /* 0x0000000637987223 */ /* 0x180fe20000010832 */
[----:B------:R-:W-:Y:S01]  /*dab0*/  ISETP.GT.AND P3, PT, R48, 0x31, P1 ;  /* 0x000000313000780c */ /* 0x000fe20000f64270 */
[--C-:B------:R-:W-:Y:S01]  /*dac0*/  FFMA.FTZ R156, R61, R6, -R50.reuse ;  /* 0x000000063d9c7223 */ /* 0x100fe20000010832 */
[----:B------:R-:W-:Y:S01]  /*dad0*/  FMNMX.FTZ R8, R173, R8, !PT ;  /* 0x00000008ad087209 */ /* 0x000fe20007810000 */
[-CC-:B------:R-:W-:Y:S01]  /*dae0*/  FFMA.FTZ R160, R63, R6.reuse, -R50.reuse ;  /* 0x000000063fa07223 */ /* 0x180fe20000010832 */
[----:B------:R-:W-:Y:S01]  /*daf0*/  ISETP.LT.OR P2, PT, R46, 0x31, P2 ;  /* 0x000000312e00780c */ /* 0x000fe20001741670 */
[----:B------:R-:W-:Y:S01]  /*db00*/  MUFU.EX2 R180, R180 ;  /* 0x000000b400b47308 */ /* 0x000fe20000000800 */
[----:B------:R-:W-:Y:S01]  /*db10*/  FSEL R179, R15, -INF , !P4 ;  /* 0xff8000000fb37808 */ /* 0x000fe20006000000 */
[--C-:B------:R-:W-:Y:S01]  /*db20*/  FFMA.FTZ R15, R183, R6, -R50.reuse ;  /* 0x00000006b70f7223 */ /* 0x100fe20000010832 */
[----:B------:R-:W-:Y:S01]  /*db30*/  FMNMX.FTZ R8, R175, R8, !PT ;  /* 0x00000008af087209 */ /* 0x000fe20007810000 */
[-CC-:B------:R-:W-:Y:S01]  /*db40*/  FFMA.FTZ R162, R67, R6.reuse, -R50.reuse ;  /* 0x0000000643a27223 */ /* 0x180fe20000010832 */
[----:B------:R-:W-:Y:S01]  /*db50*/  ISETP.GT.AND P5, PT, R48, 0x38, P1 ;  /* 0x000000383000780c */ /* 0x000fe20000fa4270 */
[-CC-:B------:R-:W-:Y:S01]  /*db60*/  FFMA.FTZ R63, R69, R6.reuse, -R50.reuse ;  /* 0x00000006453f7223 */ /* 0x180fe20000010832 */
[----:B------:R-:W-:Y:S01]  /*db70*/  FSEL R27, R27, -INF , !P2 ;  /* 0xff8000001b1b7808 */ /* 0x000fe20005000000 */
[----:B------:R-:W-:Y:S01]  /*db80*/  MUFU.EX2 R182, R182 ;  /* 0x000000b600b67308 */ /* 0x000fe20000000800 */
[----:B------:R-:W-:Y:S01]  /*db90*/  ISETP.LT.OR P3, PT, R46, 0x32, P3 ;  /* 0x000000322e00780c */ /* 0x000fe20001f61670 */
[--C-:B------:R-:W-:Y:S01]  /*dba0*/  FFMA.FTZ R59, R59, R6, -R50.reuse ;  /* 0x000000063b3b7223 */ /* 0x100fe20000010832 */
[----:B------:R-:W-:Y:S01]  /*dbb0*/  FMNMX.FTZ R8, R179, R8, !PT ;  /* 0x00000008b3087209 */ /* 0x000fe20007810000 */
[----:B------:R-:W-:Y:S01]  /*dbc0*/  FFMA.FTZ R51, R51, R6, -R50 ;  /* 0x0000000633337223 */ /* 0x000fe20000010832 */
[----:B------:R-:W-:-:S02]  /*dbd0*/  ISETP.GT.AND P4, PT, R48, 0x39, P1 ;  /* 0x000000393000780c */ /* 0x000fc40000f84270 */
[----:B------:R-:W-:Y:S01]  /*dbe0*/  ISETP.LT.OR P5, PT, R46, 0x39, P5 ;  /* 0x000000392e00780c */ /* 0x000fe20002fa1670 */
[----:B------:R-:W-:Y:S01]  /*dbf0*/  MUFU.EX2 R13, R13 ;  /* 0x0000000d000d7308 */ /* 0x000fe20000000800 */
[----:B------:R-:W-:Y:S02]  /*dc00*/  FSEL R183, R14, -INF , !P3 ;  /* 0xff8000000eb77808 */ /* 0x000fe40005800000 */
[----:B------:R-:W-:Y:S02]  /*dc10*/  FMNMX.FTZ R8, R27, R8, !PT ;  /* 0x000000081b087209 */ /* 0x000fe40007810000 */
[----:B------:R-:W-:Y:S02]  /*dc20*/  ISETP.GT.AND P2, PT, R48, 0x40, P1 ;  /* 0x000000403000780c */ /* 0x000fe40000f44270 */
[----:B------:R-:W-:Y:S01]  /*dc30*/  FSEL R31, R31, -INF , !P5 ;  /* 0xff8000001f1f7808 */ /* 0x000fe20006800000 */
[----:B------:R-:W-:Y:S01]  /*dc40*/  MUFU.EX2 R176, R176 ;  /* 0x000000b000b07308 */ /* 0x000fe20000000800 */
[----:B------:R-:W-:-:S02]  /*dc50*/  ISETP.LT.OR P4, PT, R46, 0x3a, P4 ;  /* 0x0000003a2e00780c */ /* 0x000fc40002781670 */
[----:B------:R-:W-:Y:S02]  /*dc60*/  FMNMX.FTZ R8, R183, R8, !PT ;  /* 0x00000008b7087209 */ /* 0x000fe40007810000 */
[----:B------:R-:W-:Y:S02]  /*dc70*/  ISETP.GT.AND P3, PT, R48, 0x41, P1 ;  /* 0x000000413000780c */ /* 0x000fe40000f64270 */
[----:B------:R-:W-:Y:S01]  /*dc80*/  ISETP.LT.OR P2, PT, R46, 0x41, P2 ;  /* 0x000000412e00780c */ /* 0x000fe20001741670 */
[----:B------:R-:W-:Y:S01]  /*dc90*/  MUFU.EX2 R15, R15 ;  /* 0x0000000f000f7308 */ /* 0x000fe20000000800 */
[----:B------:R-:W-:Y:S02]  /*dca0*/  FSEL R181, R26, -INF , !P4 ;  /* 0xff8000001ab57808 */ /* 0x000fe40006000000 */
[----:B------:R-:W-:Y:S02]  /*dcb0*/  FMNMX.FTZ R8, R31, R8, !PT ;  /* 0x000000081f087209 */ /* 0x000fe40007810000 */
[----:B------:R-:W-:-:S02]  /*dcc0*/  ISETP.GT.AND P5, PT, R48, 0x48, P1 ;  /* 0x000000483000780c */ /* 0x000fc40000fa4270 */
[----:B------:R-:W-:Y:S01]  /*dcd0*/  FSEL R193, R30, -INF , !P2 ;  /* 0xff8000001ec17808 */ /* 0x000fe20005000000 */
[----:B------:R-:W-:Y:S01]  /*dce0*/  MUFU.EX2 R178, R178 ;  /* 0x000000b200b27308 */ /* 0x000fe20000000800 */
[----:B------:R-:W-:Y:S02]  /*dcf0*/  ISETP.LT.OR P3, PT, R46, 0x42, P3 ;  /* 0x000000422e00780c */ /* 0x000fe40001f61670 */
[----:B------:R-:W-:Y:S02]  /*dd00*/  FMNMX.FTZ R8, R181, R8, !PT ;  /* 0x00000008b5087209 */ /* 0x000fe40007810000 */
[----:B------:R-:W-:Y:S02]  /*dd10*/  ISETP.GT.AND P4, PT, R48, 0x49, P1 ;  /* 0x000000493000780c */ /* 0x000fe40000f84270 */
[----:B------:R-:W-:Y:S01]  /*dd20*/  ISETP.LT.OR P5, PT, R46, 0x49, P5 ;  /* 0x000000492e00780c */ /* 0x000fe20002fa1670 */
[----:B------:R-:W-:Y:S01]  /*dd30*/  MUFU.EX2 R21, R21 ;  /* 0x0000001500157308 */ /* 0x000fe20000000800 */
[----:B------:R-:W-:Y:S01]  /*dd40*/  FSEL R177, R25, -INF , !P3 ;  /* 0xff80000019b17808 */ /* 0x000fe20005800000 */
[----:B------:R-:W-:Y:S01]  /*dd50*/  FFMA.FTZ R25, R167, R6, -R50 ;  /* 0x00000006a7197223 */ /* 0x000fe20000010832 */
[----:B------:R-:W-:-:S02]  /*dd60*/  FMNMX.FTZ R8, R193, R8, !PT ;  /* 0x00000008c1087209 */ /* 0x000fc40007810000 */
[----:B------:R-:W-:Y:S02]  /*dd70*/  ISETP.GT.AND P2, PT, R48, 0x50, P1 ;  /* 0x000000503000780c */ /* 0x000fe40000f44270 */
        /* <DEDUP_REMOVED lines=29> */
[----:B------:R-:W-:-:S02]  /*df50*/  FSEL R83, R36, -INF , !P4 ;  /* 0xff80000024537808 */ /* 0x000fc40006000000 */
[----:B------:R-:W-:Y:S02]  /*df60*/  FMNMX.FTZ R8, R85, R8, !PT ;  /* 0x0000000855087209 */ /* 0x000fe40007810000 */
[----:B------:R-:W-:Y:S02]  /*df70*/  ISETP.GT.AND P5, PT, R48, 0x68, P1 ;  /* 0x000000683000780c */ /* 0x000fe40000fa4270 */
[----:B------:R-:W-:Y:S01]  /*df80*/  FSEL R39, R39, -INF , !P2 ;  /* 0xff80000027277808 */ /* 0x000fe20005000000 */
[----:B------:R-:W-:Y:S01]  /*df90*/  MUFU.EX2 R170, R170 ;  /* 0x000000aa00aa7308 */ /* 0x000fe20000000800 */
[----:B------:R-:W-:Y:S02]  /*dfa0*/  ISETP.LT.OR P3, PT, R46, 0x62, P3 ;  /* 0x000000622e00780c */ /* 0x000fe40001f61670 */
[----:B------:R-:W-:Y:S02]  /*dfb0*/  FMNMX.FTZ R8, R83, R8, !PT ;  /* 0x0000000853087209 */ /* 0x000fe40007810000 */
[----:B------:R-:W-:-:S02]  /*dfc0*/  ISETP.GT.AND P4, PT, R48, 0x69, P1 ;  /* 0x000000693000780c */ /* 0x000fc40000f84270 */
[----:B------:R-:W-:Y:S01]  /*dfd0*/  ISETP.LT.OR P5, PT, R46, 0x69, P5 ;  /* 0x000000692e00780c */ /* 0x000fe20002fa1670 */
[----:B------:R-:W-:Y:S01]  /*dfe0*/  MUFU.EX2 R164, R164 ;  /* 0x000000a400a47308 */ /* 0x000fe20000000800 */
[----:B------:R-:W-:Y:S01]  /*dff0*/  FSEL R81, R37, -INF , !P3 ;  /* 0xff80000025517808 */ /* 0x000fe20005800000 */
[--C-:B------:R-:W-:Y:S01]  /*e000*/  FFMA.FTZ R37, R79, R6, -R50.reuse ;  /* 0x000000064f257223 */ /* 0x100fe20000010832 */
[----:B------:R-:W-:Y:S02]  /*e010*/  FMNMX.FTZ R8, R39, R8, !PT ;  /* 0x0000000827087209 */ /* 0x000fe40007810000 */
[----:B------:R-:W-:Y:S02]  /*e020*/  ISETP.GT.AND P2, PT, R48, 0x70, P1 ;  /* 0x000000703000780c */ /* 0x000fe40000f44270 */
[----:B------:R-:W-:Y:S01]  /*e030*/  FSEL R79, R41, -INF , !P5 ;  /* 0xff800000294f7808 */ /* 0x000fe20006800000 */
[----:B------:R-:W-:Y:S01]  /*e040*/  FFMA.FTZ R41, R75, R6, -R50 ;  /* 0x000000064b297223 */ /* 0x000fe20000010832 */
[----:B------:R-:W-:Y:S01]  /*e050*/  ISETP.LT.OR P4, PT, R46, 0x6a, P4 ;  /* 0x0000006a2e00780c */ /* 0x000fe20002781670 */
[----:B------:R-:W-:Y:S01]  /*e060*/  MUFU.EX2 R37, R37 ;  /* 0x0000002500257308 */ /* 0x000fe20000000800 */
[----:B------:R-:W-:-:S02]  /*e070*/  FMNMX.FTZ R8, R81, R8, !PT ;  /* 0x0000000851087209 */ /* 0x000fc40007810000 */
[----:B------:R-:W-:Y:S02]  /*e080*/  ISETP.GT.AND P3, PT, R48, 0x71, P1 ;  /* 0x000000713000780c */ /* 0x000fe40000f64270 */
[----:B------:R-:W-:Y:S02]  /*e090*/  ISETP.LT.OR P2, PT, R46, 0x71, P2 ;  /* 0x000000712e00780c */ /* 0x000fe40001741670 */
[----:B------:R-:W-:Y:S01]  /*e0a0*/  FSEL R77, R38, -INF , !P4 ;  /* 0xff800000264d7808 */ /* 0x000fe20006000000 */
[----:B------:R-:W-:Y:S01]  /*e0b0*/  MUFU.EX2 R41, R41 ;  /* 0x0000002900297308 */ /* 0x000fe20000000800 */
[----:B------:R-:W-:Y:S02]  /*e0c0*/  FMNMX.FTZ R8, R79, R8, !PT ;  /* 0x000000084f087209 */ /* 0x000fe40007810000 */
[----:B------:R-:W-:Y:S02]  /*e0d0*/  ISETP.GT.AND P5, PT, R48, 0x78, P1 ;  /* 0x000000783000780c */ /* 0x000fe40000fa4270 */
[----:B------:R-:W-:-:S02]  /*e0e0*/  ISETP.LT.OR P3, PT, R46, 0x72, P3 ;  /* 0x000000722e00780c */ /* 0x000fc40001f61670 */
[----:B------:R-:W-:Y:S01]  /*e0f0*/  FSEL R197, R42, -INF , !P2 ;  /* 0xff8000002ac57808 */ /* 0x000fe20005000000 */
[----:B------:R-:W-:Y:S01]  /*e100*/  MUFU.EX2 R166, R166 ;  /* 0x000000a600a67308 */ /* 0x000fe20000000800 */
[----:B------:R-:W-:Y:S02]  /*e110*/  FMNMX.FTZ R8, R77, R8, !PT ;  /* 0x000000084d087209 */ /* 0x000fe40007810000 */
        /* <DEDUP_REMOVED lines=126> */
[----:B------:R1:W-:Y:S01]  /*e900*/  MUFU.EX2 R42, R39 ;  /* 0x00000027002a7308 */ /* 0x0003e20000000800 */
[----:B--2---:R-:W-:-:S07]  /*e910*/  FADD.FTZ R35, R31, R0 ;  /* 0x000000001f237221 */ /* 0x004fce0000010000 */
[----:B------:R-:W2:Y:S01]  /*e920*/  MUFU.EX2 R163, R163 ;  /* 0x000000a300a37308 */ /* 0x000ea20000000800 */
[----:B-1----:R-:W-:Y:S01]  /*e930*/  FADD.FTZ R39, R41, R2 ;  /* 0x0000000229277221 */ /* 0x002fe20000010000 */
[----:B0-----:R-:W-:-:S03]  /*e940*/  FADD.FTZ R0, R38, R35 ;  /* 0x0000002326007221 */ /* 0x001fc60000010000 */
[----:B------:R-:W-:-:S03]  /*e950*/  FADD.FTZ R2, R166, R39 ;  /* 0x00000027a6027221 */ /* 0x000fc60000010000 */
[----:B------:R-:W0:Y:S01]  /*e960*/  MUFU.EX2 R40, R40 ;  /* 0x0000002800287308 */ /* 0x000e220000000800 */
[----:B------:R-:W-:-:S04]  /*e970*/  FADD.FTZ R39, R43, R2 ;  /* 0x000000022b277221 */ /* 0x000fc80000010000 */
[----:B------:R-:W-:-:S03]  /*e980*/  FADD.FTZ R2, R160, R39 ;  /* 0x00000027a0027221 */ /* 0x000fc60000010000 */
[----:B------:R-:W1:Y:S01]  /*e990*/  MUFU.EX2 R81, R81 ;  /* 0x0000005100517308 */ /* 0x000e620000000800 */
[----:B------:R-:W-:Y:S01]  /*e9a0*/  FADD.FTZ R39, R45, R2 ;  /* 0x000000022d277221 */ /* 0x000fe20000010000 */
[----:B--2---:R-:W-:-:S03]  /*e9b0*/  FADD.FTZ R35, R163, R0 ;  /* 0x00000000a3237221 */ /* 0x004fc60000010000 */
[----:B------:R-:W-:-:S03]  /*e9c0*/  FADD.FTZ R2, R162, R39 ;  /* 0x00000027a2027221 */ /* 0x000fc60000010000 */
[----:B------:R-:W2:Y:S01]  /*e9d0*/  MUFU.EX2 R44, R79 ;  /* 0x0000004f002c7308 */ /* 0x000ea20000000800 */
[----:B------:R-:W-:Y:S01]  /*e9e0*/  FADD.FTZ R39, R63, R2 ;  /* 0x000000023f277221 */ /* 0x000fe20000010000 */
[----:B0-----:R-:W-:-:S03]  /*e9f0*/  FADD.FTZ R35, R40, R35 ;  /* 0x0000002328237221 */ /* 0x001fc60000010000 */
[----:B------:R-:W-:Y:S01]  /*ea00*/  FADD.FTZ R0, R156, R39 ;  /* 0x000000279c007221 */ /* 0x000fe20000010000 */
[----:B------:R-:W-:Y:S02]  /*ea10*/  FADD.FTZ R35, R42, R35 ;  /* 0x000000232a237221 */ /* 0x000fe40000010000 */
[----:B------:R-:W0:Y:S01]  /*ea20*/  MUFU.EX2 R77, R77 ;  /* 0x0000004d004d7308 */ /* 0x000e220000000800 */
[----:B------:R-:W-:Y:S01]  /*ea30*/  FADD.FTZ R39, R59, R0 ;  /* 0x000000003b277221 */ /* 0x000fe20000010000 */
[----:B-1----:R-:W-:-:S03]  /*ea40*/  FADD.FTZ R35, R81, R35 ;  /* 0x0000002351237221 */ /* 0x002fc60000010000 */
[----:B------:R-:W-:-:S03]  /*ea50*/  FADD.FTZ R0, R158, R39 ;  /* 0x000000279e007221 */ /* 0x000fc60000010000 */
        /* <DEDUP_REMOVED lines=20> */
.L_x_7624:
        /* <DEDUP_REMOVED lines=102> */
[----:B------:R-:W-:Y:S01]  /*f200*/  FMUL.FTZ R149, R149, R8 ;  /* 0x0000000895957220 */ /* 0x000fe20000410000 */
[----:B------:R-:W-:-:S02]  /*f210*/  VIADD R5, R5, 0xffffffff ;  /* 0xffffffff05057836 */ /* 0x000fc40000000000 */
[----:B------:R-:W-:Y:S02]  /*f220*/  IMAD.MOV.U32 R4, RZ, RZ, R11 ;  /* 0x000000ffff047224 */ /* 0x000fe400078e000b */
[----:B------:R-:W-:Y:S01]  /*f230*/  IMAD.MOV.U32 R3, RZ, RZ, R7 ;  /* 0x000000ffff037224 */ /* 0x000fe200078e0007 */
[----:B------:R-:W-:Y:S06]  /*f240*/  @P1 BRA `(.L_x_7625) ;  /* 0xffffffc400cc1947 */ /* 0x000fec000383ffff */
.L_x_7606:
[----:B------:R-:W-:Y:S06]  /*f250*/  BAR.ARV 0x8, 0x180 ;  /* 0x0206000000007b1d */ /* 0x000fec0000002000 */
[----:B------:R-:W-:Y:S05]  /*f260*/  @!P0 BRA `(.L_x_7626) ;  /* 0x0000000000048947 */ /* 0x000fea0003800000 */
[----:B------:R-:W-:Y:S01]  /*f270*/  BPT.TRAP 0x1 ;  /* 0x000000040000795c */ /* 0x000fe20000300000 */
.L_x_7626:
[----:B------:R-:W-:Y:S01]  /*f280*/  ULEA UR5, UR45, UR41, 0x3 ;  /* 0x000000292d057291 */ /* 0x000fe2000f8e183f */
[----:B------:R-:W-:-:S05]  /*f290*/  IMAD.U32 R3, RZ, RZ, UR46 ;  /* 0x0000002eff037e24 */ /* 0x000fca000f8e00ff */
[----:B------:R-:W-:-:S04]  /*f2a0*/  SHF.L.U32 R3, R3, 0x1f, RZ ;  /* 0x0000001f03037819 */ /* 0x000fc800000006ff */
[----:B------:R0:W1:Y:S01]  /*f2b0*/  SYNCS.PHASECHK.TRANS64.TRYWAIT P1, [UR5+0x28850], R3 ;  /* 0x02885003ff0075a7 */ /* 0x0000620008020145 */
[----:B------:R-:W-:Y:S05]  /*f2c0*/  @!P0 BRA `(.L_x_7627) ;  /* 0x0000000000048947 */ /* 0x000fea0003800000 */
[----:B------:R-:W-:Y:S01]  /*f2d0*/  BPT.TRAP 0x1 ;  /* 0x000000040000795c */ /* 0x000fe20000300000 */
.L_x_7627:
[----:B-1----:R-:W-:Y:S05]  /*f2e0*/  @P1 BRA `(.L_x_7628) ;  /* 0x0000000000081947 */ /* 0x002fea0003800000 */
[----:B------:R-:W1:Y:S02]  /*f2f0*/  SYNCS.PHASECHK.TRANS64.TRYWAIT P1, [UR5+0x28850], R3 ;  /* 0x02885003ff0075a7 */ /* 0x000e640008020145 */
[----:B-1----:R-:W-:Y:S05]  /*f300*/  @!P1 BRA `(.L_x_7629) ;  /* 0x0000006c00bc9947 */ /* 0x002fea0003800000 */
.L_x_7628:
[----:B------:R-:W-:Y:S01]  /*f310*/  UIADD3 UR41, UR41, 0x400, URZ ;  /* 0x0000040029297890 */ /* 0x000fe2000fffe03f */
[----:B------:R-:W-:Y:S01]  /*f320*/  WARPGROUP.ARRIVE ;  /* 0x00000000000079c5 */ /* 0x000fe20000000000 */
[----:B------:R-:W-:Y:S01]  /*f330*/  UMOV UR7, 0x40000040 ;  /* 0x4000004000077882 */ /* 0x000fe20000000000 */
[----:B01----:R-:W0:Y:S01]  /*f340*/  SHFL.BFLY PT, R3, R2, 0x2, 0x1f ;  /* 0x0c401f0002037f89 */ /* 0x003e2200000e0000 */
[----:B------:R-:W-:Y:S01]  /*f350*/  USHF.R.U32.HI UR41, URZ, 0x4, UR41 ;  /* 0x000000043f297899 */ /* 0x000fe20008011629 */
[----:B------:R-:W-:Y:S02]  /*f360*/  IMAD.MOV.U32 R9, RZ, RZ, RZ ;  /* 0x000000ffff097224 */ /* 0x000fe400078e00ff */
[----:B------:R-:W1:Y:S01]  /*f370*/  SHFL.BFLY PT, R5, R0, 0x2, 0x1f ;  /* 0x0c401f0000057f89 */ /* 0x000e6200000e0000 */
[----:B------:R-:W-:Y:S01]  /*f380*/  ULOP3.LUT UR41, UR41, 0x3fff, URZ, 0xc0, !UPT ;  /* 0x00003fff29297892 */ /* 0x000fe2000f8ec03f */
[----:B------:R-:W-:-:S03]  /*f390*/  IMAD.MOV.U32 R36, RZ, RZ, -0x800000 ;  /* 0xff800000ff247424 */ /* 0x000fc600078e00ff */
[----:B------:R-:W-:-:S04]  /*f3a0*/  ULOP3.LUT UR4, UR41, 0x4000000, URZ, 0xfc, !UPT ;  /* 0x0400000029047892 */ /* 0x000fc8000f8efc3f */
[----:B------:R-:W-:-:S07]  /*f3b0*/  ULEA UR4, UR45, UR4, 0xb ;  /* 0x000000042d047291 */ /* 0x000fce000f8e583f */
[----:B------:R-:W-:Y:S02]  /*f3c0*/  UMOV UR6, UR4 ;  /* 0x0000000400067c82 */ /* 0x000fe40008000000 */
[----:B------:R-:W-:Y:S01]  /*f3d0*/  HGMMA.64x128x16.F32.BF16 R88, R180, gdesc[UR4].tnspB, R88, gsb0 ;  /* 0x41e00004b4587df0 */ /* 0x000fe20008001858 */
[----:B------:R-:W-:Y:S01]  /*f3e0*/  UIADD3 UR6, UR4, 0x80, URZ ;  /* 0x0000008004067890 */ /* 0x000fe2000fffe03f */
[----:B0-----:R-:W-:Y:S01]  /*f3f0*/  FADD.FTZ R3, R3, R2 ;  /* 0x0000000203037221 */ /* 0x001fe20000010000 */
[----:B------:R-:W-:Y:S01]  /*f400*/  UMOV UR7, 0x40000040 ;  /* 0x4000004000077882 */ /* 0x000fe20000000000 */
[----:B------:R-:W-:Y:S02]  /*f410*/  IMAD.MOV.U32 R2, RZ, RZ, RZ ;  /* 0x000000ffff027224 */ /* 0x000fe400078e00ff */
[----:B-1----:R-:W-:Y:S01]  /*f420*/  FADD.FTZ R5, R5, R0 ;  /* 0x0000000005057221 */ /* 0x002fe20000010000 */
[----:B------:R-:W0:Y:S01]  /*f430*/  SHFL.BFLY PT, R4, R3, 0x1, 0x1f ;  /* 0x0c201f0003047f89 */ /* 0x000e2200000e0000 */
[----:B------:R-:W-:-:S03]  /*f440*/  IMAD.MOV.U32 R0, RZ, RZ, -0x800000 ;  /* 0xff800000ff007424 */ /* 0x000fc600078e00ff */
[----:B------:R-:W1:Y:S01]  /*f450*/  SHFL.BFLY PT, R8, R5, 0x1, 0x1f ;  /* 0x0c201f0005087f89 */ /* 0x000e6200000e0000 */
[----:B0-----:R-:W-:Y:S01]  /*f460*/  FADD.FTZ R12, R3, R4 ;  /* 0x00000004030c7221 */ /* 0x001fe20000010000 */
[----:B-1----:R-:W-:-:S04]  /*f470*/  FADD.FTZ R13, R5, R8 ;  /* 0x00000008050d7221 */ /* 0x002fc80000010000 */
        /* <DEDUP_REMOVED lines=49> */
.L_x_7630:
        /* <DEDUP_REMOVED lines=74> */
.L_x_7552:
        /* <DEDUP_REMOVED lines=13> */
[----:B------:R-:W-:Y:S01]  /*fd00*/  USHF.R.S32.HI UR12, URZ, 0x1f, UR38 ;  /* 0x0000001f3f0c7899 */ /* 0x000fe20008011426 */
[----:B------:R-:W-:Y:S01]  /*fd10*/  F2FP.BF16.F32.PACK_AB R136, R137, R136 ;  /* 0x000000888988723e */ /* 0x000fe200000010ff */
[----:B------:R-:W-:Y:S01]  /*fd20*/  ULDC.64 UR8, c[0x0][0xb90] ;  /* 0x0002e40000087ab9 */ /* 0x000fe20000000a00 */
[----:B------:R-:W-:Y:S01]  /*fd30*/  USHF.R.S32.HI UR13, URZ, 0x1f, UR44 ;  /* 0x0000001f3f0d7899 */ /* 0x000fe2000801142c */
[----:B------:R-:W-:Y:S01]  /*fd40*/  F2FP.BF16.F32.PACK_AB R137, R139, R138 ;  /* 0x0000008a8b89723e */ /* 0x000fe200000010ff */
[----:B------:R-:W-:Y:S01]  /*fd50*/  UIMAD UR5, UR12, UR8, URZ ;  /* 0x000000080c0572a4 */ /* 0x000fe2000f8e023f */
[----:B------:R-:W-:Y:S01]  /*fd60*/  F2FP.BF16.F32.PACK_AB R144, R145, R144 ;  /* 0x000000909190723e */ /* 0x000fe200000010ff */
[----:B------:R-:W-:Y:S01]  /*fd70*/  UIMAD.WIDE.U32 UR6, UR38, UR8, URZ ;  /* 0x00000008260672a5 */ /* 0x000fe2000f8e003f */
[----:B------:R-:W-:Y:S01]  /*fd80*/  F2FP.BF16.F32.PACK_AB R138, R141, R140 ;  /* 0x0000008c8d8a723e */ /* 0x000fe200000010ff */
[----:B------:R-:W-:Y:S01]  /*fd90*/  UIMAD UR5, UR38, UR9, UR5 ;  /* 0x00000009260572a4 */ /* 0x000fe2000f8e0205 */
[----:B------:R-:W-:Y:S01]  /*fda0*/  F2FP.BF16.F32.PACK_AB R139, R143, R142 ;  /* 0x0000008e8f8b723e */ /* 0x000fe200000010ff */
[----:B------:R-:W-:Y:S01]  /*fdb0*/  ULDC.64 UR10, c[0x0][0xb98] ;  /* 0x0002e600000a7ab9 */ /* 0x000fe20000000a00 */
[----:B------:R-:W-:Y:S01]  /*fdc0*/  F2FP.BF16.F32.PACK_AB R145, R147, R146 ;  /* 0x000000929391723e */ /* 0x000fe200000010ff */
[----:B------:R-:W-:Y:S01]  /*fdd0*/  UIMAD UR8, UR13, UR10, URZ ;  /* 0x0000000a0d0872a4 */ /* 0x000fe2000f8e023f */
[----:B------:R-:W-:Y:S01]  /*fde0*/  F2FP.BF16.F32.PACK_AB R146, R149, R148 ;  /* 0x000000949592723e */ /* 0x000fe200000010ff */
[----:B------:R-:W-:Y:S01]  /*fdf0*/  UIADD3 UR7, UR7, UR5, URZ ;  /* 0x0000000507077290 */ /* 0x000fe2000fffe03f */
[----:B------:R-:W-:Y:S01]  /*fe00*/  F2FP.BF16.F32.PACK_AB R147, R151, R150 ;  /* 0x000000969793723e */ /* 0x000fe200000010ff */
[----:B------:R-:W-:-:S02]  /*fe10*/  UIMAD UR8, UR44, UR11, UR8 ;  /* 0x0000000b2c0872a4 */ /* 0x000fc4000f8e0208 */
[----:B------:R-:W-:Y:S01]  /*fe20*/  UIMAD.WIDE.U32 UR6, UR44, UR10, UR6 ;  /* 0x0000000a2c0672a5 */ /* 0x000fe2000f8e0006 */
[----:B------:R-:W-:Y:S02]  /*fe30*/  ULDC UR5, c[0x0][0xa88] ;  /* 0x0002a20000057ab9 */ /* 0x000fe40000000800 */
[----:B------:R-:W-:Y:S01]  /*fe40*/  ULDC.64 UR10, c[0x0][0xaf0] ;  /* 0x0002bc00000a7ab9 */ /* 0x000fe20000000a00 */
[----:B------:R-:W-:Y:S02]  /*fe50*/  MOV R34, R37 ;  /* 0x0000002500227202 */ /* 0x000fe40000000f00 */
[----:B0-----:R-:W-:-:S03]  /*fe60*/  MOV R35, R2 ;  /* 0x0000000200237202 */ /* 0x001fc60000000f00 */
[----:B------:R-:W-:-:S04]  /*fe70*/  IMAD.WIDE R4, R188, 0x2, R34 ;  /* 0x00000002bc047825 */ /* 0x000fc800078e0222 */
[----:B------:R-:W-:Y:S01]  /*fe80*/  IMAD.WIDE R34, R3, 0x2, R34 ;  /* 0x0000000203227825 */ /* 0x000fe200078e0222 */
[C---:B------:R-:W-:Y:S02]  /*fe90*/  LOP3.LUT R3, R4.reuse, 0x380, RZ, 0xc0, !PT ;  /* 0x0000038004037812 */ /* 0x040fe400078ec0ff */
[C---:B------:R-:W-:Y:S02]  /*fea0*/  IADD3 R29, P1, R4.reuse, 0x4040, RZ ;  /* 0x00004040041d7810 */ /* 0x040fe40007f3e0ff */
[C---:B------:R-:W-:Y:S02]  /*feb0*/  IADD3 R21, P6, R4.reuse, 0x20, RZ ;  /* 0x0000002004157810 */ /* 0x040fe40007fde0ff */
[----:B------:R-:W-:Y:S01]  /*fec0*/  SHF.R.U64 R3, R3, 0x3, RZ ;  /* 0x0000000303037819 */ /* 0x000fe200000012ff */
[--C-:B------:R-:W-:Y:S01]  /*fed0*/  IMAD.X R41, RZ, RZ, R5.reuse, P1 ;  /* 0x000000ffff297224 */ /* 0x100fe200008e0605 */
[C---:B------:R-:W-:Y:S01]  /*fee0*/  IADD3 R27, P2, R4.reuse, 0x4020, RZ ;  /* 0x00004020041b7810 */ /* 0x040fe20007f5e0ff */
[----:B------:R-:W-:Y:S01]  /*fef0*/  IMAD.X R13, RZ, RZ, R5, P6 ;  /* 0x000000ffff0d7224 */ /* 0x000fe200030e0605 */
[----:B------:R-:W-:-:S02]  /*ff00*/  IADD3 R10, P3, R4, 0x4000, RZ ;  /* 0x00004000040a7810 */ /* 0x000fc40007f7e0ff */
[C---:B------:R-:W-:Y:S01]  /*ff10*/  IADD3 R43, P0, R4.reuse, 0x4060, RZ ;  /* 0x00004060042b7810 */ /* 0x040fe20007f1e0ff */
[--C-:B------:R-:W-:Y:S01]  /*ff20*/  IMAD.X R39, RZ, RZ, R5.reuse, P2 ;  /* 0x000000ffff277224 */ /* 0x100fe200010e0605 */
[C---:B------:R-:W-:Y:S01]  /*ff30*/  IADD3 R8, P4, R4.reuse, 0x60, RZ ;  /* 0x0000006004087810 */ /* 0x040fe20007f9e0ff */
[--C-:B------:R-:W-:Y:S01]  /*ff40*/  IMAD.X R15, RZ, RZ, R5.reuse, P3 ;  /* 0x000000ffff0f7224 */ /* 0x100fe200018e0605 */
[----:B------:R-:W-:Y:S02]  /*ff50*/  IADD3 R25, P5, R4, 0x40, RZ ;  /* 0x0000004004197810 */ /* 0x000fe40007fbe0ff */
[----:B------:R-:W-:Y:S01]  /*ff60*/  LOP3.LUT R4, R3, R4, RZ, 0x3c, !PT ;  /* 0x0000000403047212 */ /* 0x000fe200078e3cff */
[--C-:B------:R-:W-:Y:S01]  /*ff70*/  IMAD.X R11, RZ, RZ, R5.reuse, P4 ;  /* 0x000000ffff0b7224 */ /* 0x100fe200020e0605 */
[----:B------:R-:W-:Y:S01]  /*ff80*/  LOP3.LUT R14, R29, 0x380, RZ, 0xc0, !PT ;  /* 0x000003801d0e7812 */ /* 0x000fe200078ec0ff */
[----:B------:R-:W-:Y:S01]  /*ff90*/  IMAD.X R9, RZ, RZ, R5, P5 ;  /* 0x000000ffff097224 */ /* 0x000fe200028e0605 */
[----:B------:R-:W-:-:S02]  /*ffa0*/  LOP3.LUT R12, R27, 0x380, RZ, 0xc0, !PT ;  /* 0x000003801b0c7812 */ /* 0x000fc400078ec0ff */
[----:B------:R-:W-:Y:S02]  /*ffb0*/  LOP3.LUT R3, R10, 0x380, RZ, 0xc0, !PT ;  /* 0x000003800a037812 */ /* 0x000fe400078ec0ff */
[----:B------:R-:W-:Y:S02]  /*ffc0*/  LOP3.LUT R2, R21, 0x380, RZ, 0xc0, !PT ;  /* 0x0000038015027812 */ /* 0x000fe400078ec0ff */
[----:B------:R-:W-:Y:S02]  /*ffd0*/  IADD3 R33, P6, R34, 0x1000, RZ ;  /* 0x0000100022217810 */ /* 0x000fe40007fde0ff */
[----:B------:R-:W-:Y:S02]  /*ffe0*/  SHF.R.U64 R14, R14, 0x3, RZ ;  /* 0x000000030e0e7819 */ /* 0x000fe400000012ff */
[----:B------:R-:W-:Y:S02]  /*fff0*/  SHF.R.U64 R12, R12, 0x3, RZ ;  /* 0x000000030c0c7819 */ /* 0x000fe400000012ff */
[----:B------:R-:W-:-:S02]  /*10000*/  SHF.R.U64 R3, R3, 0x3, RZ ;  /* 0x0000000303037819 */ /* 0x000fc400000012ff */
[----:B------:R-:W-:Y:S02]  /*10010*/  SHF.R.U64 R2, R2, 0x3, RZ ;  /* 0x0000000302027819 */ /* 0x000fe400000012ff */
[----:B------:R-:W-:Y:S02]  /*10020*/  LOP3.LUT R32, R33, 0x380, RZ, 0xc0, !PT ;  /* 0x0000038021207812 */ /* 0x000fe400078ec0ff */
[----:B------:R-:W-:Y:S02]  /*10030*/  LOP3.LUT R40, R14, R29, RZ, 0x3c, !PT ;  /* 0x0000001d0e287212 */ /* 0x000fe400078e3cff */
[----:B------:R-:W-:Y:S02]  /*10040*/  LOP3.LUT R38, R12, R27, RZ, 0x3c, !PT ;  /* 0x0000001b0c267212 */ /* 0x000fe400078e3cff */
[----:B------:R-:W-:Y:S02]  /*10050*/  LOP3.LUT R14, R3, R10, RZ, 0x3c, !PT ;  /* 0x0000000a030e7212 */ /* 0x000fe400078e3cff */
[----:B------:R-:W-:-:S02]  /*10060*/  LOP3.LUT R12, R2, R21, RZ, 0x3c, !PT ;  /* 0x00000015020c7212 */ /* 0x000fc400078e3cff */
[----:B------:R-:W-:Y:S02]  /*10070*/  LOP3.LUT R3, R8, 0x380, RZ, 0xc0, !PT ;  /* 0x0000038008037812 */ /* 0x000fe400078ec0ff */
[----:B------:R-:W-:Y:S02]  /*10080*/  SHF.R.U64 R32, R32, 0x3, RZ ;  /* 0x0000000320207819 */ /* 0x000fe400000012ff */
[----:B------:R-:W-:Y:S02]  /*10090*/  LOP3.LUT R2, R25, 0x380, RZ, 0xc0, !PT ;  /* 0x0000038019027812 */ /* 0x000fe400078ec0ff */
[----:B-1----:R-:W-:Y:S02]  /*100a0*/  ISETP.NE.AND P1, PT, R44, 0x1, PT ;  /* 0x000000012c00780c */ /* 0x002fe40003f25270 */
[----:B------:R-:W-:Y:S02]  /*100b0*/  SHF.R.U64 R3, R3, 0x3, RZ ;  /* 0x0000000303037819 */ /* 0x000fe400000012ff */
[----:B------:R-:W-:Y:S01]  /*100c0*/  LOP3.LUT R32, R32, R33, RZ, 0x3c, !PT ;  /* 0x0000002120207212 */ /* 0x000fe200078e3cff */
[----:B------:R-:W-:Y:S01]  /*100d0*/  IMAD.X R33, RZ, RZ, R35, P6 ;  /* 0x000000ffff217224 */ /* 0x000fe200030e0623 */
[----:B------:R-:W-:-:S02]  /*100e0*/  SHF.R.U64 R2, R2, 0x3, RZ ;  /* 0x0000000302027819 */ /* 0x000fc400000012ff */
[----:B------:R-:W-:Y:S02]  /*100f0*/  IADD3 R45, P6, R34, 0x7000, RZ ;  /* 0x00007000222d7810 */ /* 0x000fe40007fde0ff */
[----:B------:R-:W-:Y:S02]  /*10100*/  LOP3.LUT R10, R3, R8, RZ, 0x3c, !PT ;  /* 0x00000008030a7212 */ /* 0x000fe400078e3cff */
[----:B------:R-:W-:Y:S01]  /*10110*/  LOP3.LUT R8, R2, R25, RZ, 0x3c, !PT ;  /* 0x0000001902087212 */ /* 0x000fe200078e3cff */
[----:B------:R-:W0:Y:S01]  /*10120*/  @P1 LDC R47, c[0x0][0xbec] ;  /* 0x0002fb00ff2f1b82 */ /* 0x000e220000000800 */
[----:B------:R-:W-:Y:S02]  /*10130*/  LOP3.LUT R2, R45, 0x380, RZ, 0xc0, !PT ;  /* 0x000003802d027812 */ /* 0x000fe400078ec0ff */
[----:B------:R-:W-:Y:S02]  /*10140*/  LOP3.LUT R42, R43, 0x380, RZ, 0xc0, !PT ;  /* 0x000003802b2a7812 */ /* 0x000fe400078ec0ff */
[----:B------:R-:W-:-:S02]  /*10150*/  SHF.R.U64 R2, R2, 0x3, RZ ;  /* 0x0000000302027819 */ /* 0x000fc400000012ff */
[----:B------:R-:W-:Y:S02]  /*10160*/  SHF.R.U64 R42, R42, 0x3, RZ ;  /* 0x000000032a2a7819 */ /* 0x000fe400000012ff */
[----:B------:R-:W-:Y:S02]  /*10170*/  LOP3.LUT R2, R2, R45, RZ, 0x3c, !PT ;  /* 0x0000002d02027212 */ /* 0x000fe400078e3cff */
[----:B------:R-:W-:Y:S02]  /*10180*/  MOV R45, R4 ;  /* 0x00000004002d7202 */ /* 0x000fe40000000f00 */
[----:B------:R-:W-:Y:S02]  /*10190*/  F2FP.BF16.F32.PACK_AB R4, R46, R7 ;  /* 0x000000072e04723e */ /* 0x000fe400000010ff */
[----:B------:R-:W1:Y:S01]  /*101a0*/  @P1 LDC R46, c[0x0][0xbf0] ;  /* 0x0002fc00ff2e1b82 */ /* 0x000e620000000800 */
[----:B------:R-:W-:Y:S01]  /*101b0*/  LOP3.LUT R42, R42, R43, RZ, 0x3c, !PT ;  /* 0x0000002b2a2a7212 */ /* 0x000fe200078e3cff */
[----:B------:R-:W-:Y:S01]  /*101c0*/  IMAD.X R43, RZ, RZ, R5, P0 ;  /* 0x000000ffff2b7224 */ /* 0x000fe200000e0605 */
[----:B------:R-:W-:-:S02]  /*101d0*/  F2FP.BF16.F32.PACK_AB R5, R91, R90 ;  /* 0x0000005a5b05723e */ /* 0x000fc400000010ff */
[----:B------:R-:W-:-:S03]  /*101e0*/  F2FP.BF16.F32.PACK_AB R7, R95, R94 ;  /* 0x0000005e5f07723e */ /* 0x000fc600000010ff */
[----:B------:R-:W-:Y:S01]  /*101f0*/  BAR.SYNC.DEFER_BLOCKING 0x1, 0x100 ;  /* 0x0044000000007b1d */ /* 0x000fe20000010000 */
[----:B------:R-:W-:Y:S01]  /*10200*/  MOV R65, R40 ;  /* 0x0000002800417202 */ /* 0x000fe20000000f00 */
[----:B------:R-:W-:Y:S01]  /*10210*/  VIADD R40, R17, UR37 ;  /* 0x0000002511287c36 */ /* 0x000fe20008000000 */
[----:B------:R-:W-:Y:S02]  /*10220*/  IADD3 R21, P0, R34, 0x6000, RZ ;  /* 0x0000600022157810 */ /* 0x000fe40007f1e0ff */
[----:B------:R-:W-:Y:S02]  /*10230*/  MOV R58, R10 ;  /* 0x0000000a003a7202 */ /* 0x000fe40000000f00 */
[----:B------:R-:W-:Y:S02]  /*10240*/  LOP3.LUT R20, R21, 0x380, RZ, 0xc0, !PT ;  /* 0x0000038015147812 */ /* 0x000fe400078ec0ff */
[----:B------:R-:W-:Y:S02]  /*10250*/  MOV R57, R14 ;  /* 0x0000000e00397202 */ /* 0x000fe40000000f00 */
[----:B------:R-:W-:-:S02]  /*10260*/  SHF.R.U64 R20, R20, 0x3, RZ ;  /* 0x0000000314147819 */ /* 0x000fc400000012ff */
[----:B------:R-:W-:Y:S02]  /*10270*/  MOV R15, R12 ;  /* 0x0000000c000f7202 */ /* 0x000fe40000000f00 */
[----:B------:R-:W-:Y:S01]  /*10280*/  LOP3.LUT R20, R20, R21, RZ, 0x3c, !PT ;  /* 0x0000001514147212 */ /* 0x000fe200078e3cff */
[----:B------:R-:W-:Y:S01]  /*10290*/  IMAD.X R21, RZ, RZ, R35, P0 ;  /* 0x000000ffff157224 */ /* 0x000fe200000e0623 */
[C---:B------:R-:W-:Y:S02]  /*102a0*/  IADD3 R27, P3, R34.reuse, 0x4000, RZ ;  /* 0x00004000221b7810 */ /* 0x040fe40007f7e0ff */
[----:B------:R-:W-:Y:S02]  /*102b0*/  IADD3 R25, P2, R34, 0x5000, RZ ;  /* 0x0000500022197810 */ /* 0x000fe40007f5e0ff */
[----:B------:R-:W-:Y:S02]  /*102c0*/  LOP3.LUT R26, R27, 0x380, RZ, 0xc0, !PT ;  /* 0x000003801b1a7812 */ /* 0x000fe400078ec0ff */
[----:B------:R-:W-:Y:S01]  /*102d0*/  LOP3.LUT R24, R25, 0x380, RZ, 0xc0, !PT ;  /* 0x0000038019187812 */ /* 0x000fe200078ec0ff */
[----:B------:R0:W-:Y:S01]  /*102e0*/  STSM.16.M88.4 [R45], R4 ;  /* 0x000000042d007844 */ /* 0x0001e20000000200 */
[----:B------:R-:W-:-:S02]  /*102f0*/  SHF.R.U64 R26, R26, 0x3, RZ ;  /* 0x000000031a1a7819 */ /* 0x000fc400000012ff */
[----:B------:R-:W-:Y:S01]  /*10300*/  MOV R56, R38 ;  /* 0x0000002600387202 */ /* 0x000fe20000000f00 */
[----:B------:R-:W-:Y:S01]  /*10310*/  VIADD R38, R187, UR37 ;  /* 0x00000025bb267c36 */ /* 0x000fe20008000000 */
[----:B------:R-:W-:Y:S02]  /*10320*/  SHF.R.U64 R24, R24, 0x3, RZ ;  /* 0x0000000318187819 */ /* 0x000fe400000012ff */
[----:B------:R-:W-:Y:S01]  /*10330*/  LOP3.LUT R26, R26, R27, RZ, 0x3c, !PT ;  /* 0x0000001b1a1a7212 */ /* 0x000fe200078e3cff */
[----:B------:R-:W-:Y:S01]  /*10340*/  IMAD.X R27, RZ, RZ, R35, P3 ;  /* 0x000000ffff1b7224 */ /* 0x000fe200018e0623 */
[----:B------:R-:W-:Y:S02]  /*10350*/  MOV R14, R8 ;  /* 0x00000008000e7202 */ /* 0x000fe40000000f00 */
[----:B------:R-:W-:Y:S02]  /*10360*/  F2FP.BF16.F32.PACK_AB R8, R105, R104 ;  /* 0x000000686908723e */ /* 0x000fe400000010ff */
[----:B------:R-:W-:-:S02]  /*10370*/  F2FP.BF16.F32.PACK_AB R9, R107, R106 ;  /* 0x0000006a6b09723e */ /* 0x000fc400000010ff */
[----:B------:R-:W-:Y:S01]  /*10380*/  LOP3.LUT R24, R24, R25, RZ, 0x3c, !PT ;  /* 0x0000001918187212 */ /* 0x000fe200078e3cff */
[----:B0-----:R-:W-:Y:S01]  /*10390*/  @P1 IMAD.HI.U32 R5, R40, R47, RZ ;  /* 0x0000002f28051227 */ /* 0x001fe200078e00ff */
[----:B------:R-:W-:Y:S02]  /*103a0*/  MOV R64, R42 ;  /* 0x0000002a00407202 */ /* 0x000fe40000000f00 */
[----:B------:R-:W-:Y:S01]  /*103b0*/  IADD3 R31, P5, R34, 0x2000, RZ ;  /* 0x00002000221f7810 */ /* 0x000fe20007fbe0ff */
[----:B------:R-:W-:Y:S01]  /*103c0*/  IMAD.MOV.U32 R4, RZ, RZ, R40 ;  /* 0x000000ffff047224 */ /* 0x000fe200078e0028 */
[----:B-1----:R-:W-:Y:S01]  /*103d0*/  @P1 SHF.R.U32.HI R4, RZ, R46, R5 ;  /* 0x0000002eff041219 */ /* 0x002fe20000011605 */
[----:B------:R-:W-:Y:S01]  /*103e0*/  IMAD.U32 R6, RZ, RZ, UR8 ;  /* 0x00000008ff067e24 */ /* 0x000fe2000f8e00ff */
[----:B------:R-:W-:Y:S01]  /*103f0*/  ULDC.64 UR8, c[0x0][0xae8] ;  /* 0x0002ba0000087ab9 */ /* 0x000fe20000000a00 */
[----:B------:R-:W-:Y:S01]  /*10400*/  IMAD R45, R44, UR5, RZ ;  /* 0x000000052c2d7c24 */ /* 0x000fe2000f8e02ff */
[--C-:B------:R-:W-:Y:S01]  /*10410*/  SHF.R.S32.HI R5, RZ, 0x1f, R4.reuse ;  /* 0x0000001fff057819 */ /* 0x100fe20000011404 */
[----:B------:R-:W-:Y:S01]  /*10420*/  IMAD.MOV R7, RZ, RZ, -R4 ;  /* 0x000000ffff077224 */ /* 0x000fe200078e0a04 */
[----:B------:R-:W-:Y:S01]  /*10430*/  IADD3 R12, P0, R4, UR6, RZ ;  /* 0x00000006040c7c10 */ /* 0x000fe2000ff1e0ff */
[----:B------:R-:W-:Y:S01]  /*10440*/  IMAD.X R25, RZ, RZ, R35, P2 ;  /* 0x000000ffff197224 */ /* 0x000fe200010e0623 */
[----:B------:R-:W-:Y:S01]  /*10450*/  F2FP.BF16.F32.PACK_AB R4, R97, R96 ;  /* 0x000000606104723e */ /* 0x000fe200000010ff */
[----:B------:R-:W-:Y:S01]  /*10460*/  IMAD R11, R44, R7, R40 ;  /* 0x000000072c0b7224 */ /* 0x000fe200078e0228 */
[----:B------:R-:W-:Y:S01]  /*10470*/  IADD3.X R13, R5, UR7, R6, P0, !PT ;  /* 0x00000007050d7c10 */ /* 0x000fe200087fe406 */
[----:B------:R-:W-:Y:S01]  /*10480*/  ULDC.64 UR6, c[0x0][0xb88] ;  /* 0x0002e20000067ab9 */ /* 0x000fe20000000a00 */
[----:B------:R-:W-:-:S02]  /*10490*/  F2FP.BF16.F32.PACK_AB R5, R99, R98 ;  /* 0x000000626305723e */ /* 0x000fc400000010ff */
[----:B------:R-:W-:Y:S01]  /*104a0*/  SHF.R.S32.HI R10, RZ, 0x1f, R11 ;  /* 0x0000001fff0a7819 */ /* 0x000fe2000001140b */
[----:B------:R-:W-:Y:S01]  /*104b0*/  IMAD.WIDE.U32 R12, R11, UR6, R12 ;  /* 0x000000060b0c7c25 */ /* 0x000fe2000f8e000c */
[----:B------:R-:W-:Y:S02]  /*104c0*/  F2FP.BF16.F32.PACK_AB R6, R101, R100 ;  /* 0x000000646506723e */ /* 0x000fe400000010ff */
[----:B------:R-:W-:Y:S01]  /*104d0*/  F2FP.BF16.F32.PACK_AB R7, R103, R102 ;  /* 0x000000666707723e */ /* 0x000fe200000010ff */
[----:B------:R-:W-:Y:S01]  /*104e0*/  IMAD R10, R10, UR6, RZ ;  /* 0x000000060a0a7c24 */ /* 0x000fe2000f8e02ff */
[----:B------:R-:W-:Y:S02]  /*104f0*/  LOP3.LUT P0, RZ, R185, 0x3, RZ, 0xc0, !PT ;  /* 0x00000003b9ff7812 */ /* 0x000fe4000780c0ff */
[----:B------:R-:W-:Y:S01]  /*10500*/  IADD3 R29, P4, R34, 0x3000, RZ ;  /* 0x00003000221d7810 */ /* 0x000fe20007f9e0ff */
[----:B------:R-:W-:Y:S01]  /*10510*/  IMAD R39, R11, UR7, R10 ;  /* 0x000000070b277c24 */ /* 0x000fe2000f8e020a */
[----:B------:R0:W-:Y:S01]  /*10520*/  STSM.16.M88.4 [R15], R4 ;  /* 0x000000040f007844 */ /* 0x0001e20000000200 */
[----:B------:R-:W-:Y:S01]  /*10530*/  ULDC.64 UR6, c[0x0][0xb50] ;  /* 0x0002d40000067ab9 */ /* 0x000fe20000000a00 */
[----:B------:R-:W-:-:S02]  /*10540*/  F2FP.BF16.F32.PACK_AB R10, R109, R108 ;  /* 0x0000006c6d0a723e */ /* 0x000fc400000010ff */
[----:B------:R-:W-:Y:S02]  /*10550*/  F2FP.BF16.F32.PACK_AB R11, R111, R110 ;  /* 0x0000006e6f0b723e */ /* 0x000fe400000010ff */
[----:B------:R-:W-:Y:S02]  /*10560*/  LEA R40, P3, R12, UR6, 0x2 ;  /* 0x000000060c287c11 */ /* 0x000fe4000f8610ff */
[-C--:B------:R-:W-:Y:S01]  /*10570*/  ISETP.GE.OR P2, PT, R38, R45.reuse, P0 ;  /* 0x0000002d2600720c */ /* 0x080fe20000746670 */
[----:B------:R1:W-:Y:S01]  /*10580*/  STSM.16.M88.4 [R14], R8 ;  /* 0x000000080e007844 */ /* 0x0003e20000000200 */
[----:B------:R-:W-:Y:S01]  /*10590*/  UIMAD UR5, UR12, UR8, URZ ;  /* 0x000000080c0572a4 */ /* 0x000fe2000f8e023f */
[----:B------:R-:W-:Y:S02]  /*105a0*/  LOP3.LUT R3, R34, 0x380, RZ, 0xc0, !PT ;  /* 0x0000038022037812 */ /* 0x000fe400078ec0ff */
[----:B------:R-:W-:Y:S01]  /*105b0*/  SHFL.IDX PT, R46, R40, 0x1, 0x1c1f ;  /* 0x003c1f00282e7f89 */ /* 0x000fe200000e0000 */
[----:B------:R-:W-:Y:S01]  /*105c0*/  LOP3.LUT R30, R31, 0x380, RZ, 0xc0, !PT ;  /* 0x000003801f1e7812 */ /* 0x000fe200078ec0ff */
        /* <DEDUP_REMOVED lines=11> */
[----:B------:R-:W-:Y:S01]  /*10680*/  F2FP.BF16.F32.PACK_AB R13, R123, R122 ;  /* 0x0000007a7b0d723e */ /* 0x000fe200000010ff */
[----:B------:R-:W-:Y:S01]  /*10690*/  STSM.16.M88.4 [R58], R4 ;  /* 0x000000043a007844 */ /* 0x000fe20000000200 */
[----:B-1----:R-:W-:-:S02]  /*106a0*/  F2FP.BF16.F32.PACK_AB R14, R125, R124 ;  /* 0x0000007c7d0e723e */ /* 0x002fc400000010ff */
[----:B------:R-:W-:Y:S01]  /*106b0*/  F2FP.BF16.F32.PACK_AB R15, R127, R126 ;  /* 0x0000007e7f0f723e */ /* 0x000fe200000010ff */
[----:B------:R-:W1:Y:S01]  /*106c0*/  SHFL.IDX PT, R47, R41, 0x1, 0x1c1f ;  /* 0x003c1f00292f7f89 */ /* 0x000e6200000e0000 */
[----:B------:R-:W-:Y:S02]  /*106d0*/  F2FP.BF16.F32.PACK_AB R8, R129, R128 ;  /* 0x000000808108723e */ /* 0x000fe400000010ff */
[----:B------:R-:W-:Y:S01]  /*106e0*/  F2FP.BF16.F32.PACK_AB R9, R131, R130 ;  /* 0x000000828309723e */ /* 0x000fe200000010ff */
[----:B------:R-:W-:Y:S01]  /*106f0*/  STSM.16.M88.4 [R57], R12 ;  /* 0x0000000c39007844 */ /* 0x000fe20000000200 */
[----:B------:R-:W-:Y:S02]  /*10700*/  F2FP.BF16.F32.PACK_AB R10, R133, R132 ;  /* 0x00000084850a723e */ /* 0x000fe400000010ff */
[----:B------:R-:W-:Y:S01]  /*10710*/  F2FP.BF16.F32.PACK_AB R11, R135, R134 ;  /* 0x00000086870b723e */ /* 0x000fe200000010ff */
[----:B------:R-:W-:Y:S01]  /*10720*/  UIMAD UR5, UR38, UR9, UR5 ;  /* 0x00000009260572a4 */ /* 0x000fe2000f8e0205 */
[----:B------:R-:W-:-:S02]  /*10730*/  LOP3.LUT R28, R29, 0x380, RZ, 0xc0, !PT ;  /* 0x000003801d1c7812 */ /* 0x000fc400078ec0ff */
[----:B------:R-:W-:Y:S01]  /*10740*/  SHF.R.U64 R3, R3, 0x3, RZ ;  /* 0x0000000303037819 */ /* 0x000fe200000012ff */
[----:B------:R-:W-:Y:S01]  /*10750*/  STSM.16.M88.4 [R56], R8 ;  /* 0x0000000838007844 */ /* 0x000fe20000000200 */
[----:B------:R-:W-:Y:S01]  /*10760*/  UIMAD.WIDE.U32 UR6, UR38, UR8, URZ ;  /* 0x00000008260672a5 */ /* 0x000fe2000f8e003f */
[----:B------:R-:W-:Y:S02]  /*10770*/  SHF.R.U64 R30, R30, 0x3, RZ ;  /* 0x000000031e1e7819 */ /* 0x000fe400000012ff */
[----:B------:R2:W-:Y:S01]  /*10780*/  STSM.16.M88.4 [R65], R136 ;  /* 0x0000008841007844 */ /* 0x0005e20000000200 */
[----:B------:R-:W-:Y:S01]  /*10790*/  UIMAD UR8, UR13, UR10, URZ ;  /* 0x0000000a0d0872a4 */ /* 0x000fe2000f8e023f */
[----:B------:R-:W-:Y:S02]  /*107a0*/  SHF.R.U64 R28, R28, 0x3, RZ ;  /* 0x000000031c1c7819 */ /* 0x000fe400000012ff */
[----:B------:R-:W-:Y:S01]  /*107b0*/  STSM.16.M88.4 [R64], R144 ;  /* 0x0000009040007844 */ /* 0x000fe20000000200 */
[----:B------:R-:W-:Y:S01]  /*107c0*/  UIADD3 UR7, UR7, UR5, URZ ;  /* 0x0000000507077290 */ /* 0x000fe2000fffe03f */
[----:B------:R-:W-:Y:S01]  /*107d0*/  LOP3.LUT R34, R3, R34, RZ, 0x3c, !PT ;  /* 0x0000002203227212 */ /* 0x000fe200078e3cff */
[----:B------:R-:W-:Y:S01]  /*107e0*/  BAR.SYNC.DEFER_BLOCKING 0x1, 0x100 ;  /* 0x0044000000007b1d */ /* 0x000fe20000010000 */
[----:B------:R-:W-:-:S07]  /*107f0*/  LOP3.LUT R30, R30, R31, RZ, 0x3c, !PT ;  /* 0x0000001f1e1e7212 */ /* 0x000fce00078e3cff */
[----:B--2---:R-:W2:Y:S01]  /*10800*/  @P1 LDC R65, c[0x0][0xbec] ;  /* 0x0002fb00ff411b82 */ /* 0x004ea20000000800 */
[----:B------:R-:W-:Y:S01]  /*10810*/  UIMAD UR5, UR44, UR11, UR8 ;  /* 0x0000000b2c0572a4 */ /* 0x000fe2000f8e0208 */
[--C-:B------:R-:W-:Y:S01]  /*10820*/  IMAD.X R3, RZ, RZ, R35.reuse, P6 ;  /* 0x000000ffff037224 */ /* 0x100fe200030e0623 */
[----:B------:R-:W-:Y:S01]  /*10830*/  UIMAD.WIDE.U32 UR6, UR44, UR10, UR6 ;  /* 0x0000000a2c0672a5 */ /* 0x000fe2000f8e0006 */
[----:B------:R-:W-:Y:S01]  /*10840*/  LOP3.LUT R28, R28, R29, RZ, 0x3c, !PT ;  /* 0x0000001d1c1c7212 */ /* 0x000fe200078e3cff */
[--C-:B------:R-:W-:Y:S01]  /*10850*/  IMAD.X R31, RZ, RZ, R35.reuse, P5 ;  /* 0x000000ffff1f7224 */ /* 0x100fe200028e0623 */
[----:B------:R-:W-:Y:S01]  /*10860*/  ULDC.64 UR8, c[0x0][0xae0] ;  /* 0x0002b80000087ab9 */ /* 0x000fe20000000a00 */
[----:B0-----:R0:W-:Y:S01]  /*10870*/  @!P2 ST.E desc[UR52][R38.64], R36 ;  /* 0x000000242600a985 */ /* 0x0011e2000c101934 */
[----:B------:R-:W-:Y:S01]  /*10880*/  UIADD3 UR5, UR7, UR5, URZ ;  /* 0x0000000507057290 */ /* 0x000fe2000fffe03f */
[----:B------:R-:W-:Y:S02]  /*10890*/  IMAD.X R29, RZ, RZ, R35, P4 ;  /* 0x000000ffff1d7224 */ /* 0x000fe400020e0623 */
[----:B-1----:R1:W-:Y:S04]  /*108a0*/  @!P0 ST.E desc[UR52][R46.64], R0 ;  /* 0x000000002e008985 */ /* 0x0023e8000c101934 */
[----:B------:R3:W5:Y:S01]  /*108b0*/  LD.E.128 R12, desc[UR52][R20.64] ;  /* 0x00000034140c7980 */ /* 0x000762000c101d00 */
[----:B0-----:R-:W0:Y:S03]  /*108c0*/  @P1 LDC R39, c[0x0][0xbf0] ;  /* 0x0002fc00ff271b82 */ /* 0x001e260000000800 */
[----:B------:R4:W5:Y:S01]  /*108d0*/  LD.E.128 R56, desc[UR52][R24.64] ;  /* 0x0000003418387980 */ /* 0x000962000c101d00 */
[----:B-1----:R-:W-:-:S03]  /*108e0*/  IMAD R0, R22, 0x20, R184 ;  /* 0x0000002016007824 */ /* 0x002fc600078e02b8 */
[----:B------:R1:W5:Y:S01]  /*108f0*/  LD.E.128 R8, desc[UR52][R2.64] ;  /* 0x0000003402087980 */ /* 0x000362000c101d00 */
        /* <DEDUP_REMOVED lines=8> */
[----:B------:R0:W5:Y:S01]  /*10980*/  LD.E.128 R60, desc[UR52][R26.64] ;  /* 0x000000341a3c7980 */ /* 0x000162000c101d00 */
[--C-:B------:R-:W-:Y:S01]  /*10990*/  SHF.R.S32.HI R0, RZ, 0x1f, R21.reuse ;  /* 0x0000001fff007819 */ /* 0x100fe20000011415 */
[----:B----4-:R-:W-:Y:S01]  /*109a0*/  IMAD.MOV R25, RZ, RZ, -R21 ;  /* 0x000000ffff197224 */ /* 0x010fe200078e0a15 */
[----:B------:R-:W-:Y:S01]  /*109b0*/  @!PT LDS RZ, [RZ] ;  /* 0x00000000fffff984 */ /* 0x000fe20000000800 */
[----:B------:R-:W-:Y:S01]  /*109c0*/  @!PT LDS RZ, [RZ] ;  /* 0x00000000fffff984 */ /* 0x000fe20000000800 */
[----:B------:R-:W-:Y:S01]  /*109d0*/  @!PT LDS RZ, [RZ] ;  /* 0x00000000fffff984 */ /* 0x000fe20000000800 */
[----:B------:R-:W-:Y:S01]  /*109e0*/  @!PT LDS RZ, [RZ] ;  /* 0x00000000fffff984 */ /* 0x000fe20000000800 */
[----:B------:R2:W-:Y:S06]  /*109f0*/  MEMBAR.ALL.CTA ;  /* 0x0000000000007992 */ /* 0x0005ec0000008000 */
[----:B--2---:R-:W2:Y:S01]  /*10a00*/  FENCE.VIEW.ASYNC.S ;  /* 0x00000000000073c6 */ /* 0x004ea20000000000 */
[----:B-1----:R-:W-:-:S02]  /*10a10*/  IMAD.U32 R3, RZ, RZ, UR7 ;  /* 0x00000007ff037e24 */ /* 0x002fc4000f8e00ff */
[----:B------:R-:W-:Y:S02]  /*10a20*/  IMAD R0, R0, UR8, RZ ;  /* 0x0000000800007c24 */ /* 0x000fe4000f8e02ff */
[----:B------:R-:W-:Y:S02]  /*10a30*/  IMAD R25, R44, R25, R20 ;  /* 0x000000192c197224 */ /* 0x000fe400078e0214 */
[----:B------:R-:W-:Y:S01]  /*10a40*/  IMAD.U32 R2, RZ, RZ, UR6 ;  /* 0x00000006ff027e24 */ /* 0x000fe2000f8e00ff */
[----:B------:R-:W-:Y:S01]  /*10a50*/  ULDC.64 UR6, c[0x0][0xad8] ;  /* 0x0002b60000067ab9 */ /* 0x000fe20000000a00 */
[----:B------:R-:W-:Y:S02]  /*10a60*/  IMAD.U32 R3, RZ, RZ, UR5 ;  /* 0x00000005ff037e24 */ /* 0x000fe4000f8e00ff */
[C---:B0-----:R-:W-:Y:S01]  /*10a70*/  IMAD R27, R21.reuse, UR9, R0 ;  /* 0x00000009151b7c24 */ /* 0x041fe2000f8e0200 */
[----:B------:R-:W-:Y:S01]  /*10a80*/  SHF.R.S32.HI R0, RZ, 0x1f, R25 ;  /* 0x0000001fff007819 */ /* 0x000fe20000011419 */
[----:B------:R-:W-:-:S04]  /*10a90*/  IMAD.WIDE.U32 R2, R21, UR8, R2 ;  /* 0x0000000815027c25 */ /* 0x000fc8000f8e0002 */
[----:B------:R-:W-:Y:S02]  /*10aa0*/  IMAD.IADD R3, R3, 0x1, R27 ;  /* 0x0000000103037824 */ /* 0x000fe400078e021b */
[----:B------:R-:W-:Y:S02]  /*10ab0*/  IMAD R20, R0, UR6, RZ ;  /* 0x0000000600147c24 */ /* 0x000fe4000f8e02ff */
[----:B------:R-:W-:Y:S02]  /*10ac0*/  VIADD R26, R184, UR37 ;  /* 0x00000025b81a7c36 */ /* 0x000fe40008000000 */
        /* <DEDUP_REMOVED lines=8> */
[-C--:B------:R-:W-:Y:S01]  /*10b50*/  ISETP.GE.AND P0, PT, R0, R45.reuse, PT ;  /* 0x0000002d0000720c */ /* 0x080fe20003f06270 */
[----:B------:R-:W-:Y:S01]  /*10b60*/  VIADD R0, R26, 0x40 ;  /* 0x000000401a007836 */ /* 0x000fe20000000000 */
[----:B------:R-:W-:Y:S02]  /*10b70*/  LEA.HI.X R25, R2, UR7, R3, 0x1, P3 ;  /* 0x0000000702197c11 */ /* 0x000fe400098f0c03 */
[----:B------:R-:W-:Y:S01]  /*10b80*/  PRMT R37, RZ, 0x654, R37 ;  /* 0x00000654ff257816 */ /* 0x000fe20000000025 */
[----:B--2---:R0:W1:Y:S01]  /*10b90*/  SHFL.IDX PT, R20, R24, RZ, 0x181f ;  /* 0x00181fff18147589 */ /* 0x00406200000e0000 */
[----:B------:R-:W-:Y:S01]  /*10ba0*/  ISETP.GE.AND P1, PT, R0, R45, PT ;  /* 0x0000002d0000720c */ /* 0x000fe20003f26270 */
[----:B------:R-:W-:Y:S01]  /*10bb0*/  BSSY B1, `(.L_x_7633) ;  /* 0x000000d000017945 */ /* 0x000fe20003800000 */
[----:B------:R0:W-:Y:S01]  /*10bc0*/  SYNCS.ARRIVE.TRANS64.RED.A1T0 RZ, [R37+URZ], RZ ;  /* 0x000000ff25ff79a7 */ /* 0x0001e2000810043f */
[----:B------:R0:W2:Y:S02]  /*10bd0*/  SHFL.IDX PT, R0, R25, RZ, 0x181f ;  /* 0x00181fff19007589 */ /* 0x0000a400000e0000 */
[----:B------:R-:W-:Y:S08]  /*10be0*/  @P2 BRA `(.L_x_7634) ;  /* 0x0000000000242947 */ /* 0x000ff00003800000 */
[----:B------:R-:W-:Y:S02]  /*10bf0*/  ULDC UR5, c[0x0][0xac8] ;  /* 0x0002b20000057ab9 */ /* 0x000fe40000000800 */
[----:B------:R-:W-:Y:S02]  /*10c00*/  ISETP.GE.AND P2, PT, R18, UR5, PT ;  /* 0x0000000512007c0c */ /* 0x000fe4000bf46270 */
[----:B------:R-:W-:-:S11]  /*10c10*/  ISETP.GE.AND P3, PT, R19, UR5, PT ;  /* 0x0000000513007c0c */ /* 0x000fd6000bf66270 */
[CC--:B-1----:R-:W-:Y:S02]  /*10c20*/  @!P2 LEA R2, P4, R18.reuse, R20.reuse, 0x1 ;  /* 0x000000141202a211 */ /* 0x0c2fe400078808ff */
[C---:B------:R-:W-:Y:S02]  /*10c30*/  @!P3 LEA R20, P5, R19.reuse, R20, 0x1 ;  /* 0x000000141314b211 */ /* 0x040fe400078a08ff */
[-C--:B--2---:R-:W-:Y:S02]  /*10c40*/  @!P2 LEA.HI.X R3, R18, R0.reuse, R190, 0x1, P4 ;  /* 0x000000001203a211 */ /* 0x084fe400020f0cbe */
[----:B------:R-:W-:-:S03]  /*10c50*/  @!P3 LEA.HI.X R21, R19, R0, R189, 0x1, P5 ;  /* 0x000000001315b211 */ /* 0x000fc600028f0cbd */
[----:B-----5:R3:W-:Y:S04]  /*10c60*/  @!P2 ST.E.128 desc[UR52][R2.64], R52 ;  /* 0x000000340200a985 */ /* 0x0207e8000c101d34 */
[----:B------:R3:W-:Y:S02]  /*10c70*/  @!P3 ST.E.128 desc[UR52][R20.64], R60 ;  /* 0x0000003c1400b985 */ /* 0x0007e4000c101d34 */
.L_x_7634:
[----:B------:R-:W-:Y:S05]  /*10c80*/  BSYNC B1 ;  /* 0x0000000000017941 */ /* 0x000fea0003800000 */
.L_x_7633:
[----:B--2---:R2:W4:Y:S01]  /*10c90*/  SHFL.IDX PT, R0, R25, 0x1, 0x181f ;  /* 0x00381f0019007f89 */ /* 0x00452200000e0000 */
[----:B------:R-:W-:Y:S03]  /*10ca0*/  BSSY B1, `(.L_x_7635) ;  /* 0x000000c000017945 */ /* 0x000fe60003800000 */
[----:B-1-3--:R2:W1:Y:S01]  /*10cb0*/  SHFL.IDX PT, R20, R24, 0x1, 0x181f ;  /* 0x00381f0018147f89 */ /* 0x00a46200000e0000 */
[----:B------:R-:W-:Y:S05]  /*10cc0*/  @P0 BRA `(.L_x_7636) ;  /* 0x0000000000240947 */ /* 0x000fea0003800000 */
[----:B------:R-:W-:Y:S02]  /*10cd0*/  ULDC UR5, c[0x0][0xac8] ;  /* 0x0002b20000057ab9 */ /* 0x000fe40000000800 */
[----:B------:R-:W-:Y:S02]  /*10ce0*/  ISETP.GE.AND P3, PT, R18, UR5, PT ;  /* 0x0000000512007c0c */ /* 0x000fe4000bf66270 */
[----:B------:R-:W-:-:S11]  /*10cf0*/  ISETP.GE.AND P4, PT, R19, UR5, PT ;  /* 0x0000000513007c0c */ /* 0x000fd6000bf86270 */
[CC--:B-1----:R-:W-:Y:S02]  /*10d00*/  @!P3 LEA R2, P0, R18.reuse, R20.reuse, 0x1 ;  /* 0x000000141202b211 */ /* 0x0c2fe400078008ff */
[C---:B------:R-:W-:Y:S02]  /*10d10*/  @!P4 LEA R20, P2, R19.reuse, R20, 0x1 ;  /* 0x000000141314c211 */ /* 0x040fe400078408ff */
[-C--:B----4-:R-:W-:Y:S02]  /*10d20*/  @!P3 LEA.HI.X R3, R18, R0.reuse, R190, 0x1, P0 ;  /* 0x000000001203b211 */ /* 0x090fe400000f0cbe */
[----:B------:R-:W-:-:S03]  /*10d30*/  @!P4 LEA.HI.X R21, R19, R0, R189, 0x1, P2 ;  /* 0x000000001315c211 */ /* 0x000fc600010f0cbd */
[----:B-----5:R3:W-:Y:S04]  /*10d40*/  @!P3 ST.E.128 desc[UR52][R2.64], R48 ;  /* 0x000000300200b985 */ /* 0x0207e8000c101d34 */
[----:B------:R3:W-:Y:S02]  /*10d50*/  @!P4 ST.E.128 desc[UR52][R20.64], R56 ;  /* 0x000000381400c985 */ /* 0x0007e4000c101d34 */
.L_x_7636:
[----:B------:R-:W-:Y:S05]  /*10d60*/  BSYNC B1 ;  /* 0x0000000000017941 */ /* 0x000fea0003800000 */
.L_x_7635:
[----:B----4-:R4:W0:Y:S01]  /*10d70*/  SHFL.IDX PT, R0, R25, 0x2, 0x181f ;  /* 0x00581f0019007f89 */ /* 0x01082200000e0000 */
        /* <DEDUP_REMOVED lines=8> */
[-C--:B0-----:R-:W-:Y:S02]  /*10e00*/  @!P2 LEA.HI.X R3, R18, R0.reuse, R190, 0x1, P0 ;  /* 0x000000001203a211 */ /* 0x081fe400000f0cbe */
[----:B------:R-:W-:-:S03]  /*10e10*/  @!P3 LEA.HI.X R21, R19, R0, R189, 0x1, P1 ;  /* 0x000000001315b211 */ /* 0x000fc600008f0cbd */
[----:B-----5:R3:W-:Y:S04]  /*10e20*/  @!P2 ST.E.128 desc[UR52][R2.64], R40 ;  /* 0x000000280200a985 */ /* 0x0207e8000c101d34 */
[----:B------:R3:W-:Y:S02]  /*10e30*/  @!P3 ST.E.128 desc[UR52][R20.64], R12 ;  /* 0x0000000c1400b985 */ /* 0x0007e4000c101d34 */
.L_x_7638:
[----:B------:R-:W-:Y:S05]  /*10e40*/  BSYNC B1 ;  /* 0x0000000000017941 */ /* 0x000fea0003800000 */
.L_x_7637:
[----:B0-----:R-:W-:Y:S01]  /*10e50*/  VIADD R0, R26, 0x60 ;  /* 0x000000601a007836 */ /* 0x001fe20000000000 */
[----:B--2-4-:R-:W0:Y:S04]  /*10e60*/  SHFL.IDX PT, R25, R25, 0x3, 0x181f ;  /* 0x00781f0019197f89 */ /* 0x014e2800000e0000 */
[----:B------:R-:W-:Y:S01]  /*10e70*/  ISETP.GE.AND P0, PT, R0, R45, PT ;  /* 0x0000002d0000720c */ /* 0x000fe20003f06270 */
[----:B------:R-:W2:-:S12]  /*10e80*/  SHFL.IDX PT, R24, R24, 0x3, 0x181f ;  /* 0x00781f0018187f89 */ /* 0x000e9800000e0000 */
[----:B------:R-:W-:Y:S05]  /*10e90*/  @P0 BRA `(.L_x_7639) ;  /* 0x0000000800800947 */ /* 0x000fea0003800000 */
[----:B------:R-:W-:Y:S02]  /*10ea0*/  ULDC UR5, c[0x0][0xac8] ;  /* 0x0002b20000057ab9 */ /* 0x000fe40000000800 */
[----:B------:R-:W-:-:S13]  /*10eb0*/  ISETP.GE.AND P1, PT, R18, UR5, PT ;  /* 0x0000000512007c0c */ /* 0x000fda000bf26270 */
[----:B--23--:R-:W-:-:S04]  /*10ec0*/  @!P1 LEA R2, P0, R18, R24, 0x1 ;  /* 0x0000001812029211 */ /* 0x00cfc800078008ff */
[----:B0-----:R-:W-:Y:S02]  /*10ed0*/  @!P1 LEA.HI.X R3, R18, R25, R190, 0x1, P0 ;  /* 0x0000001912039211 */ /* 0x001fe400000f0cbe */
[----:B------:R-:W-:-:S03]  /*10ee0*/  ISETP.GE.AND P0, PT, R19, UR5, PT ;  /* 0x0000000513007c0c */ /* 0x000fc6000bf06270 */
[----:B-----5:R4:W-:Y:S10]  /*10ef0*/  @!P1 ST.E.128 desc[UR52][R2.64], R4 ;  /* 0x0000000402009985 */ /* 0x0209f4000c101d34 */
[----:B------:R-:W-:Y:S05]  /*10f00*/  @P0 BRA `(.L_x_7639) ;  /* 0x0000000800640947 */ /* 0x000fea0003800000 */
[----:B----4-:R-:W-:-:S04]  /*10f10*/  LEA R2, P0, R19, R24, 0x1 ;  /* 0x0000001813027211 */ /* 0x010fc800078008ff */
[----:B------:R-:W-:-:S05]  /*10f20*/  LEA.HI.X R3, R19, R25, R189, 0x1, P0 ;  /* 0x0000001913037211 */ /* 0x000fca00000f0cbd */
[----:B------:R0:W-:Y:S01]  /*10f30*/  ST.E.128 desc[UR52][R2.64], R8 ;  /* 0x0000000802007985 */ /* 0x0001e2000c101d34 */
[----:B------:R-:W-:Y:S05]  /*10f40*/  BRA `(.L_x_7639) ;  /* 0x0000000800547947 */ /* 0x000fea0003800000 */
.L_x_7632:
        /* <DEDUP_REMOVED lines=20> */
[----:B------:R-:W-:Y:S01]  /*11090*/  IMAD.MOV.U32 R2, RZ, RZ, R4 ;  /* 0x000000ffff027224 */ /* 0x000fe200078e0004 */
        /* <DEDUP_REMOVED lines=29> */
.L_x_7641:
[----:B------:R-:W-:Y:S05]  /*11270*/  BSYNC B1 ;  /* 0x0000000000017941 */ /* 0x000fea0003800000 */
.L_x_7640:
        /* <DEDUP_REMOVED lines=20> */
[----:B------:R-:W-:Y:S02]  /*113c0*/  IMAD R7, R8, R7, R6 ;  /* 0x0000000708077224 */ /* 0x000fe400078e0206 */
        /* <DEDUP_REMOVED lines=9> */
[----:B------:R-:W-:Y:S02]  /*11460*/  VIADD R6, R184, UR37 ;  /* 0x00000025b8067c36 */ /* 0x000fe40008000000 */
        /* <DEDUP_REMOVED lines=17> */
[----:B------:R-:W-:-:S11]  /*11580*/  ISETP.GE.AND P5, PT, R19, UR5, PT ;  /* 0x0000000513007c0c */ /* 0x000fd6000bfa6270 */
[CC--:B-1----:R-:W-:Y:S02]  /*11590*/  @!P4 LEA R10, P2, R18.reuse, R2.reuse, 0x1 ;  /* 0x00000002120ac211 */ /* 0x0c2fe400078408ff */
[C---:B------:R-:W-:Y:S02]  /*115a0*/  @!P5 LEA R2, P3, R19.reuse, R2, 0x1 ;  /* 0x000000021302d211 */ /* 0x040fe400078608ff */
[-C--:B--2---:R-:W-:Y:S02]  /*115b0*/  @!P4 LEA.HI.X R11, R18, R0.reuse, R190, 0x1, P2 ;  /* 0x00000000120bc211 */ /* 0x084fe400010f0cbe */
[----:B------:R-:W-:-:S03]  /*115c0*/  @!P5 LEA.HI.X R3, R19, R0, R189, 0x1, P3 ;  /* 0x000000001303d211 */ /* 0x000fc600018f0cbd */
[----:B------:R3:W-:Y:S04]  /*115d0*/  @!P4 ST.E.128 desc[UR52][R10.64], RZ ;  /* 0x000000ff0a00c985 */ /* 0x0007e8000c101d34 */
[----:B------:R3:W-:Y:S02]  /*115e0*/  @!P5 ST.E.128 desc[UR52][R2.64], RZ ;  /* 0x000000ff0200d985 */ /* 0x0007e4000c101d34 */
.L_x_7643:
[----:B------:R-:W-:Y:S05]  /*115f0*/  BSYNC B1 ;  /* 0x0000000000017941 */ /* 0x000fea0003800000 */
.L_x_7642:
        /* <DEDUP_REMOVED lines=11> */
[----:B------:R3:W-:Y:S04]  /*116b0*/  @!P3 ST.E.128 desc[UR52][R10.64], RZ ;  /* 0x000000ff0a00b985 */ /* 0x0007e8000c101d34 */
[----:B------:R3:W-:Y:S02]  /*116c0*/  @!P4 ST.E.128 desc[UR52][R2.64], RZ ;  /* 0x000000ff0200c985 */ /* 0x0007e4000c101d34 */
.L_x_7645:
[----:B------:R-:W-:Y:S05]  /*116d0*/  BSYNC B1 ;  /* 0x0000000000017941 */ /* 0x000fea0003800000 */
.L_x_7644:
        /* <DEDUP_REMOVED lines=11> */
[----:B------:R3:W-:Y:S04]  /*11790*/  @!P2 ST.E.128 desc[UR52][R10.64], RZ ;  /* 0x000000ff0a00a985 */ /* 0x0007e8000c101d34 */
[----:B------:R3:W-:Y:S02]  /*117a0*/  @!P3 ST.E.128 desc[UR52][R2.64], RZ ;  /* 0x000000ff0200b985 */ /* 0x0007e4000c101d34 */
.L_x_7647:
[----:B------:R-:W-:Y:S05]  /*117b0*/  BSYNC B1 ;  /* 0x0000000000017941 */ /* 0x000fea0003800000 */
.L_x_7646:
[----:B---3--:R-:W-:Y:S01]  /*117c0*/  VIADD R3, R6, 0x60 ;  /* 0x0000006006037836 */ /* 0x008fe20000000000 */
[----:B0-----:R0:W3:Y:S04]  /*117d0*/  SHFL.IDX PT, R0, R5, 0x3, 0x181f ;  /* 0x00781f0005007f89 */ /* 0x0010e800000e0000 */
[----:B------:R-:W-:Y:S01]  /*117e0*/  ISETP.GE.AND P0, PT, R3, R9, PT ;  /* 0x000000090300720c */ /* 0x000fe20003f06270 */
[----:B-1----:R0:W1:-:S12]  /*117f0*/  SHFL.IDX PT, R2, R4, 0x3, 0x181f ;  /* 0x00781f0004027f89 */ /* 0x00205800000e0000 */
[----:B0-----:R-:W-:Y:S05]  /*11800*/  @P0 BRA `(.L_x_7639) ;  /* 0x0000000000240947 */ /* 0x001fea0003800000 */
[----:B------:R-:W-:Y:S02]  /*11810*/  ULDC UR5, c[0x0][0xac8] ;  /* 0x0002b20000057ab9 */ /* 0x000fe40000000800 */
[----:B------:R-:W-:Y:S02]  /*11820*/  ISETP.GE.AND P2, PT, R18, UR5, PT ;  /* 0x0000000512007c0c */ /* 0x000fe4000bf46270 */
[----:B------:R-:W-:-:S11]  /*11830*/  ISETP.GE.AND P3, PT, R19, UR5, PT ;  /* 0x0000000513007c0c */ /* 0x000fd6000bf66270 */
[CC--:B-12-4-:R-:W-:Y:S02]  /*11840*/  @!P2 LEA R4, P0, R18.reuse, R2.reuse, 0x1 ;  /* 0x000000021204a211 */ /* 0x0d6fe400078008ff */
[C---:B------:R-:W-:Y:S02]  /*11850*/  @!P3 LEA R2, P1, R19.reuse, R2, 0x1 ;  /* 0x000000021302b211 */ /* 0x040fe400078208ff */
[-C--:B---3--:R-:W-:Y:S02]  /*11860*/  @!P2 LEA.HI.X R5, R18, R0.reuse, R190, 0x1, P0 ;  /* 0x000000001205a211 */ /* 0x088fe400000f0cbe */
[----:B------:R-:W-:-:S03]  /*11870*/  @!P3 LEA.HI.X R3, R19, R0, R189, 0x1, P1 ;  /* 0x000000001303b211 */ /* 0x000fc600008f0cbd */
[----:B------:R0:W-:Y:S04]  /*11880*/  @!P2 ST.E.128 desc[UR52][R4.64], RZ ;  /* 0x000000ff0400a985 */ /* 0x0001e8000c101d34 */
[----:B------:R0:W-:Y:S02]  /*11890*/  @!P3 ST.E.128 desc[UR52][R2.64], RZ ;  /* 0x000000ff0200b985 */ /* 0x0001e4000c101d34 */
.L_x_7639:
[----:B------:R-:W-:Y:S05]  /*118a0*/  BSYNC B0 ;  /* 0x0000000000007941 */ /* 0x000fea0003800000 */
.L_x_7631:
[----:B------:R-:W-:Y:S02]  /*118b0*/  ULDC UR5, c[0x0][0xc38] ;  /* 0x00030e0000057ab9 */ /* 0x000fe40000000800 */
[----:B------:R-:W-:-:S06]  /*118c0*/  UISETP.GE.AND UP0, UPT, UR4, UR5, UPT ;  /* 0x000000050400728c */ /* 0x000fcc000bf06270 */
[----:B------:R-:W-:-:S13]  /*118d0*/  PLOP3.LUT P0, PT, PT, PT, UP0, 0x80, 0x0 ;  /* 0x000000000000781c */ /* 0x000fda0003f0f008 */
[----:B------:R-:W-:Y:S05]  /*118e0*/  @!P0 BRA `(.L_x_7648) ;  /* 0xfffffef000f48947 */ /* 0x000fea000383ffff */
[----:B------:R-:W-:Y:S05]  /*118f0*/  EXIT ;  /* 0x000000000000794d */ /* 0x000fea0003800000 */
.L_x_7542:
[----:B------:R-:W-:-:S08]  /*11900*/  NOP ;  /* 0x0000000000007918 */ /* 0x000fd00000000000 */
[----:B------:R-:W0:-:S00]  /*11910*/  USETMAXREG.DEALLOC.CTAPOOL 0x28 ;  /* 0x00000028000079c8 */ /* 0x000e0000080e0500 */
[----:B0-----:R-:W-:-:S06]  /*11920*/  LOP3.LUT R0, R0, 0x3, RZ, 0xc0, !PT ;  /* 0x0000000300007812 */ /* 0x001fcc00078ec0ff */
[----:B------:R-:W0:Y:S01]  /*11930*/  S2UR UR10, SR_CTAID.X ;  /* 0x00000000000a79c3 */ /* 0x000e220000002500 */
[----:B------:R-:W-:Y:S01]  /*11940*/  LOP3.LUT R19, R19, 0xfffffeff, RZ, 0xc0, !PT ;  /* 0xfffffeff13137812 */ /* 0x000fe200078ec0ff */
[----:B------:R-:W-:Y:S01]  /*11950*/  IMAD.MOV.U32 R23, RZ, RZ, RZ ;  /* 0x000000ffff177224 */ /* 0x000fe200078e00ff */
[----:B------:R1:W2:Y:S01]  /*11960*/  SHFL.IDX PT, R2, R0, RZ, 0x1f ;  /* 0x00001fff00027589 */ /* 0x0002a200000e0000 */
[----:B------:R-:W-:Y:S02]  /*11970*/  IMAD.MOV.U32 R26, RZ, RZ, 0x1 ;  /* 0x00000001ff1a7424 */ /* 0x000fe400078e00ff */
[----:B------:R-:W-:Y:S02]  /*11980*/  IMAD.MOV.U32 R36, RZ, RZ, RZ ;  /* 0x000000ffff247224 */ /* 0x000fe400078e00ff */
[----:B-1----:R-:W0:Y:S01]  /*11990*/  LDC R0, c[0x0][0xc38] ;  /* 0x00030e00ff007b82 */ /* 0x002e220000000800 */
[----:B--2---:R-:W-:-:S13]  /*119a0*/  ISETP.NE.AND P0, PT, R2, RZ, PT ;  /* 0x000000ff0200720c */ /* 0x004fda0003f05270 */
[----:B------:R-:W-:Y:S01]  /*119b0*/  @P0 LOP3.LUT R19, R19, 0x100, RZ, 0xfc, !PT ;  /* 0x0000010013130812 */ /* 0x000fe200078efcff */
[----:B------:R-:W-:Y:S06]  /*119c0*/  @P0 BAR.ARV 0x4, 0x180 ;  /* 0x0106000000000b1d */ /* 0x000fec0000002000 */
[----:B0-----:R-:W-:-:S13]  /*119d0*/  ISETP.LE.AND P0, PT, R0, UR10, PT ;  /* 0x0000000a00007c0c */ /* 0x001fda000bf03270 */
[----:B------:R-:W-:Y:S05]  /*119e0*/  @P0 BRA `(.L_x_7649) ;  /* 0x0000004000640947 */ /* 0x000fea0003800000 */
[----:B------:R-:W0:Y:S01]  /*119f0*/  S2R R5, SR_TID.X ;  /* 0x0000000000057919 */ /* 0x000e220000002100 */
[----:B------:R-:W-:Y:S01]  /*11a00*/  ULDC.64 UR6, c[0x0][0x2f0] ;  /* 0x0000bc0000067ab9 */ /* 0x000fe20000000a00 */
[----:B------:R-:W-:Y:S01]  /*11a10*/  ULDC UR9, c[0x0][0x2b8] ;  /* 0x0000ae0000097ab9 */ /* 0x000fe20000000800 */
[----:B------:R-:W-:Y:S01]  /*11a20*/  LOP3.LUT R19, R19, 0xfffffffe, RZ, 0xc0, !PT ;  /* 0xfffffffe13137812 */ /* 0x000fe200078ec0ff */
[----:B------:R-:W1:Y:S01]  /*11a30*/  S2UR UR8, SR_CgaCtaId ;  /* 0x00000000000879c3 */ /* 0x000e620000008800 */
[----:B------:R-:W-:Y:S01]  /*11a40*/  ULDC.64 UR4, c[0x0][0x418] ;  /* 0x0001060000047ab9 */ /* 0x000fe20000000a00 */
[----:B------:R-:W-:Y:S01]  /*11a50*/  ULDC UR39, c[0x0][0x288] ;  /* 0x0000a20000277ab9 */ /* 0x000fe20000000800 */
[----:B------:R-:W-:Y:S01]  /*11a60*/  UISETP.NE.U32.AND UP0, UPT, UR4, URZ, UPT ;  /* 0x0000003f0400728c */ /* 0x000fe2000bf05070 */
[----:B------:R-:W-:Y:S01]  /*11a70*/  IMAD.U32 R34, RZ, RZ, UR10 ;  /* 0x0000000aff227e24 */ /* 0x000fe2000f8e00ff */
[----:B------:R-:W-:Y:S01]  /*11a80*/  ULDC UR38, c[0x0][0x448] ;  /* 0x0001120000267ab9 */ /* 0x000fe20000000800 */
[----:B------:R-:W-:Y:S01]  /*11a90*/  ULDC UR4, c[0x0][0x424] ;  /* 0x0001090000047ab9 */ /* 0x000fe20000000800 */
[----:B------:R-:W-:Y:S01]  /*11aa0*/  UISETP.NE.AND.EX UP0, UPT, UR5, URZ, UPT, UP0 ;  /* 0x0000003f0500728c */ /* 0x000fe2000bf05300 */
[----:B------:R-:W-:Y:S01]  /*11ab0*/  IMAD.MOV.U32 R26, RZ, RZ, 0x1 ;  /* 0x00000001ff1a7424 */ /* 0x000fe200078e00ff */
[----:B------:R-:W-:Y:S01]  /*11ac0*/  UIMAD UR38, UR38, UR39, URZ ;  /* 0x00000027262672a4 */ /* 0x000fe2000f8e023f */
[----:B------:R-:W-:Y:S01]  /*11ad0*/  IMAD.MOV.U32 R36, RZ, RZ, RZ ;  /* 0x000000ffff247224 */ /* 0x000fe200078e00ff */
[----:B------:R-:W-:Y:S01]  /*11ae0*/  USEL UR4, UR4, 0x1, UP0 ;  /* 0x0000000104047887 */ /* 0x000fe20008000000 */
[----:B------:R-:W-:Y:S01]  /*11af0*/  IMAD.MOV.U32 R23, RZ, RZ, RZ ;  /* 0x000000ffff177224 */ /* 0x000fe200078e00ff */
[----:B------:R-:W-:Y:S01]  /*11b00*/  UMOV UR5, 0x400 ;  /* 0x0000040000057882 */ /* 0x000fe20000000000 */
[----:B------:R-:W-:-:S02]  /*11b10*/  ULOP3.LUT UR46, UR36, 0x2, URZ, 0xfc, !UPT ;  /* 0x00000002242e7892 */ /* 0x000fc4000f8efc3f */
[----:B------:R-:W-:Y:S01]  /*11b20*/  UIMAD UR37, UR4, UR6, URZ ;  /* 0x00000006042572a4 */ /* 0x000fe2000f8e023f */
[----:B------:R-:W-:-:S03]  /*11b30*/  ULDC UR48, c[0x0][0xc] ;  /* 0x0000030000307ab9 */ /* 0x000fc60000000800 */
[----:B------:R-:W-:Y:S02]  /*11b40*/  UIADD3 UR4, UR37, 0x7f, URZ ;  /* 0x0000007f25047890 */ /* 0x000fe4000fffe03f */
[----:B------:R-:W-:Y:S02]  /*11b50*/  UIADD3 UR47, UR37, 0x1, -UR39 ;  /* 0x00000001252f7890 */ /* 0x000fe4000fffe827 */
[----:B-1----:R-:W-:Y:S02]  /*11b60*/  ULEA UR8, UR8, UR5, 0x18 ;  /* 0x0000000508087291 */ /* 0x002fe4000f8ec03f */
[----:B------:R-:W-:Y:S01]  /*11b70*/  USHF.R.S32.HI UR5, URZ, 0x1f, UR4 ;  /* 0x0000001f3f057899 */ /* 0x000fe20008011404 */
[C---:B0-----:R-:W-:Y:S01]  /*11b80*/  IMAD.SHL.U32 R30, R5.reuse, 0x8, RZ ;  /* 0x00000008051e7824 */ /* 0x041fe200078e00ff */
[----:B------:R-:W-:Y:S02]  /*11b90*/  LOP3.LUT R4, R5, 0x7f, RZ, 0xc0, !PT ;  /* 0x0000007f05047812 */ /* 0x000fe400078ec0ff */
[----:B------:R-:W-:Y:S01]  /*11ba0*/  IMAD.U32 R16, RZ, RZ, UR8 ;  /* 0x00000008ff107e24 */ /* 0x000fe2000f8e00ff */
[----:B------:R-:W-:Y:S01]  /*11bb0*/  ULEA.HI UR5, UR5, UR4, URZ, 0x7 ;  /* 0x0000000405057291 */ /* 0x000fe2000f8f383f */
[C---:B------:R-:W-:Y:S01]  /*11bc0*/  LOP3.LUT R0, R30.reuse, 0x1f8, RZ, 0xc0, !PT ;  /* 0x000001f81e007812 */ /* 0x040fe200078ec0ff */
[----:B------:R-:W-:Y:S01]  /*11bd0*/  UIADD3 UR39, UR37, -UR39, URZ ;  /* 0x8000002725277290 */ /* 0x000fe2000fffe03f */
[----:B------:R-:W-:Y:S01]  /*11be0*/  LOP3.LUT R35, R30, 0x38, RZ, 0xc0, !PT ;  /* 0x000000381e237812 */ /* 0x000fe200078ec0ff */
[----:B------:R-:W-:Y:S01]  /*11bf0*/  USHF.R.S32.HI UR40, URZ, 0x7, UR5 ;  /* 0x000000073f287899 */ /* 0x000fe20008011405 */
[----:B------:R-:W-:-:S02]  /*11c00*/  LOP3.LUT R3, R0, 0x38, R5, 0x78, !PT ;  /* 0x0000003800037812 */ /* 0x000fc400078e7805 */
[----:B------:R-:W-:Y:S02]  /*11c10*/  LOP3.LUT R0, R35, 0x40, RZ, 0xfc, !PT ;  /* 0x0000004023007812 */ /* 0x000fe400078efcff */
[----:B------:R-:W-:Y:S02]  /*11c20*/  LOP3.LUT R30, R3, 0x200, R30, 0xf8, !PT ;  /* 0x00000200031e7812 */ /* 0x000fe400078ef81e */
[C---:B------:R-:W-:Y:S02]  /*11c30*/  ISETP.GE.AND P2, PT, R0.reuse, UR7, PT ;  /* 0x0000000700007c0c */ /* 0x040fe4000bf46270 */
[----:B------:R-:W-:Y:S01]  /*11c40*/  ISETP.GE.AND P1, PT, R0, UR9, PT ;  /* 0x0000000900007c0c */ /* 0x000fe2000bf26270 */
[----:B------:R-:W-:Y:S01]  /*11c50*/  IMAD R33, R30, 0x2, R16 ;  /* 0x000000021e217824 */ /* 0x000fe200078e0210 */
[----:B------:R-:W-:Y:S01]  /*11c60*/  ISETP.GE.AND P0, PT, R0, UR7, PT ;  /* 0x0000000700007c0c */ /* 0x000fe2000bf06270 */
[----:B------:R-:W-:Y:S01]  /*11c70*/  IMAD.SHL.U32 R0, R5, 0x10, RZ ;  /* 0x0000001005007824 */ /* 0x000fe200078e00ff */
[----:B------:R-:W-:-:S04]  /*11c80*/  SHF.R.U32.HI R37, RZ, 0x3, R4 ;  /* 0x00000003ff257819 */ /* 0x000fc80000011604 */
[----:B------:R-:W-:-:S03]  /*11c90*/  LOP3.LUT R2, R0, 0x70, RZ, 0xc0, !PT ;  /* 0x0000007000027812 */ /* 0x000fc600078ec0ff */
[----:B------:R-:W-:Y:S02]  /*11ca0*/  @P2 LOP3.LUT R19, R19, 0x1, RZ, 0xfc, !PT ;  /* 0x0000000113132812 */ /* 0x000fe400078efcff */
[----:B------:R-:W-:Y:S02]  /*11cb0*/  LOP3.LUT R0, R37, R2, RZ, 0xfc, !PT ;  /* 0x0000000225007212 */ /* 0x000fe400078efcff */
        /* <DEDUP_REMOVED lines=9> */
[----:B------:R-:W-:Y:S02]  /*11d50*/  @P0 LOP3.LUT R19, R19, 0x8, RZ, 0xfc, !PT ;  /* 0x0000000813130812 */ /* 0x000fe400078efcff */
[----:B------:R-:W-:Y:S02]  /*11d60*/  ISETP.GE.AND P0, PT, R35, UR9, PT ;  /* 0x0000000923007c0c */ /* 0x000fe4000bf06270 */
[----:B------:R-:W-:-:S11]  /*11d70*/  LOP3.LUT R19, R19, 0xffffff7f, RZ, 0xc0, !PT ;  /* 0xffffff7f13137812 */ /* 0x000fd600078ec0ff */
[----:B------:R-:W-:-:S07]  /*11d80*/  @P0 LOP3.LUT R19, R19, 0x80, RZ, 0xfc, !PT ;  /* 0x0000008013130812 */ /* 0x000fce00078efcff */
.L_x_7704:
        /* <DEDUP_REMOVED lines=22> */
.L_x_7650:
[----:B------:R-:W-:Y:S01]  /*11ef0*/  ULDC UR8, c[0x0][0xc54] ;  /* 0x0003150000087ab9 */ /* 0x000fe20000000800 */
[----:B------:R-:W-:Y:S01]  /*11f00*/  UMOV UR6, UR7 ;  /* 0x0000000700067c82 */ /* 0x000fe20008000000 */
[----:B------:R-:W-:-:S11]  /*11f10*/  UISETP.NE.AND UP0, UPT, UR8, 0x1, UPT ;  /* 0x000000010800788c */ /* 0x000fd6000bf05270 */
[----:B------:R-:W-:Y:S02]  /*11f20*/  @UP0 ULDC.64 UR10, c[0x0][0xc58] ;  /* 0x00031600000a0ab9 */ /* 0x000fe40000000a00 */
[----:B------:R-:W-:-:S04]  /*11f30*/  UIMAD.WIDE.U32 UR4, UR7, UR10, URZ ;  /* 0x0000000a070472a5 */ /* 0x000fc8000f8e003f */
[----:B------:R-:W-:-:S04]  /*11f40*/  @UP0 USHF.R.U32.HI UR6, URZ, UR11, UR5 ;  /* 0x0000000b3f060299 */ /* 0x000fc80008011605 */
[----:B------:R-:W-:-:S12]  /*11f50*/  UIMAD UR4, UR6, UR8, URZ ;  /* 0x00000008060472a4 */ /* 0x000fd8000f8e023f */
.L_x_7651:
        /* <DEDUP_REMOVED lines=48> */
.L_x_7653:
[----:B------:R-:W-:-:S11]  /*12260*/  UISETP.NE.AND UP1, UPT, UR5, 0x1, UPT ;  /* 0x000000010500788c */ /* 0x000fd6000bf25270 */
[----:B------:R-:W-:Y:S02]  /*12270*/  @UP1 ULDC.64 UR10, c[0x0][0x9e8] ;  /* 0x00027a00000a1ab9 */ /* 0x000fe40000000a00 */
[----:B------:R-:W-:-:S04]  /*12280*/  UIMAD.WIDE.U32 UR6, UR8, UR10, URZ ;  /* 0x0000000a080672a5 */ /* 0x000fc8000f8e003f */
[----:B------:R-:W-:-:S12]  /*12290*/  @UP1 USHF.R.U32.HI UR8, URZ, UR11, UR7 ;  /* 0x0000000b3f081299 */ /* 0x000fd80008011607 */
.L_x_7654:
[----:B------:R-:W-:-:S04]  /*122a0*/  UIMAD UR8, UR8, UR5, UR5 ;  /* 0x00000005080872a4 */ /* 0x000fc8000f8e0205 */
[----:B------:R-:W-:-:S04]  /*122b0*/  UISETP.LT.AND UP1, UPT, UR4, UR8, UPT ;  /* 0x000000080400728c */ /* 0x000fc8000bf21270 */
[----:B------:R-:W-:-:S12]  /*122c0*/  USEL UR4, UR4, UR8, UP1 ;  /* 0x0000000804047287 */ /* 0x000fd80008800000 */
.L_x_7652:
        /* <DEDUP_REMOVED lines=27> */
.L_x_7656:
[----:B------:R-:W-:-:S11]  /*12480*/  UISETP.NE.AND UP0, UPT, UR5, 0x1, UPT ;  /* 0x000000010500788c */ /* 0x000fd6000bf05270 */
[----:B------:R-:W-:Y:S02]  /*12490*/  @UP0 ULDC.64 UR10, c[0x0][0x9e8] ;  /* 0x00027a00000a0ab9 */ /* 0x000fe40000000a00 */
[----:B------:R-:W-:-:S04]  /*124a0*/  UIMAD.WIDE.U32 UR6, UR4, UR10, URZ ;  /* 0x0000000a040672a5 */ /* 0x000fc8000f8e003f */
[----:B------:R-:W-:-:S12]  /*124b0*/  @UP0 USHF.R.U32.HI UR4, URZ, UR11, UR7 ;  /* 0x0000000b3f040299 */ /* 0x000fd80008011607 */
.L_x_7657:
[----:B------:R-:W-:-:S04]  /*124c0*/  UIMAD UR4, UR4, UR5, URZ ;  /* 0x00000005040472a4 */ /* 0x000fc8000f8e023f */
[----:B------:R-:W-:-:S04]  /*124d0*/  UISETP.LT.AND UP0, UPT, UR8, UR4, UPT ;  /* 0x000000040800728c */ /* 0x000fc8000bf01270 */
[----:B------:R-:W-:-:S12]  /*124e0*/  USEL UR8, UR8, UR4, !UP0 ;  /* 0x0000000408087287 */ /* 0x000fd8000c000000 */
.L_x_7655:
        /* <DEDUP_REMOVED lines=26> */
.L_x_7659:
        /* <DEDUP_REMOVED lines=20> */
.L_x_7662:
[----:B------:R-:W-:Y:S05]  /*127d0*/  BSYNC B6 ;  /* 0x0000000000067941 */ /* 0x000fea0003800000 */
.L_x_7661:
        /* <DEDUP_REMOVED lines=20> */
.L_x_7665:
        /* <DEDUP_REMOVED lines=15> */
.L_x_7664:
[----:B------:R-:W-:Y:S05]  /*12a10*/  BSYNC B6 ;  /* 0x0000000000067941 */ /* 0x000fea0003800000 */
.L_x_7663:
        /* <DEDUP_REMOVED lines=15> */
.L_x_7720:
[----:B------:R-:W2:Y:S01]  /*12b10*/  S2R R0, SR_TID.X ;  /* 0x0000000000007919 */ /* 0x000ea20000002100 */
[----:B------:R-:W-:Y:S01]  /*12b20*/  UIADD3 UR4, UR44, -0x1, URZ ;  /* 0xffffffff2c047890 */ /* 0x000fe2000fffe03f */
[----:B0-----:R-:W-:Y:S02]  /*12b30*/  ISETP.NE.AND P1, PT, R10, 0x1, PT ;  /* 0x000000010a00780c */ /* 0x001fe40003f25270 */
[----:B-----5:R-:W-:Y:S02]  /*12b40*/  SHF.R.S32.HI R31, RZ, 0x1f, R29 ;  /* 0x0000001fff1f7819 */ /* 0x020fe4000001141d */
[----:B------:R-:W-:Y:S01]  /*12b50*/  LOP3.LUT R19, R19, 0xffffffdf, RZ, 0xc0, !PT ;  /* 0xffffffdf13137812 */ /* 0x000fe200078ec0ff */
[----:B------:R-:W-:-:S04]  /*12b60*/  IMAD.U32 R6, RZ, RZ, UR4 ;  /* 0x00000004ff067e24 */ /* 0x000fc8000f8e00ff */
[----:B------:R-:W-:-:S04]  /*12b70*/  IMAD.SHL.U32 R6, R6, 0x80, RZ ;  /* 0x0000008006067824 */ /* 0x000fc800078e00ff */
[----:B-1----:R-:W0:Y:S01]  /*12b80*/  @P1 LDC R3, c[0x0][0x438] ;  /* 0x00010e00ff031b82 */ /* 0x002e220000000800 */
[----:B------:R-:W-:Y:S01]  /*12b90*/  @P1 LOP3.LUT R19, R19, 0x20, RZ, 0xfc, !PT ;  /* 0x0000002013131812 */ /* 0x000fe200078efcff */
[----:B--2---:R-:W-:-:S05]  /*12ba0*/  IMAD.SHL.U32 R0, R0, 0x10, RZ ;  /* 0x0000001000007824 */ /* 0x004fca00078e00ff */
[----:B------:R-:W-:-:S04]  /*12bb0*/  LOP3.LUT R0, R0, 0x70, RZ, 0xc0, !PT ;  /* 0x0000007000007812 */ /* 0x000fc800078ec0ff */
[----:B------:R-:W-:Y:S02]  /*12bc0*/  LOP3.LUT R5, R6, R37, R0, 0xfe, !PT ;  /* 0x0000002506057212 */ /* 0x000fe400078efe00 */
[----:B------:R-:W1:Y:S02]  /*12bd0*/  @P1 LDC R0, c[0x0][0x434] ;  /* 0x00010d00ff001b82 */ /* 0x000e640000000800 */
[C---:B------:R-:W-:Y:S01]  /*12be0*/  ISETP.GE.AND P0, PT, R5.reuse, UR37, PT ;  /* 0x0000002505007c0c */ /* 0x040fe2000bf06270 */
[----:B------:R-:W-:-:S04]  /*12bf0*/  IMAD.IADD R7, R5, 0x1, R32 ;  /* 0x0000000105077824 */ /* 0x000fc800078e0220 */
[----:B------:R-:W-:-:S08]  /*12c00*/  IMAD.MOV.U32 R11, RZ, RZ, R7 ;  /* 0x000000ffff0b7224 */ /* 0x000fd000078e0007 */
[----:B------:R-:W2:Y:S08]  /*12c10*/  @!P0 LDC.64 R8, c[0x0][0x428] ;  /* 0x00010a00ff088b82 */ /* 0x000eb00000000a00 */
[----:B------:R-:W3:Y:S01]  /*12c20*/  @!P0 LDC.64 R4, c[0x0][0x418] ;  /* 0x00010600ff048b82 */ /* 0x000ee20000000a00 */
[----:B-1----:R-:W-:-:S05]  /*12c30*/  @P1 IMAD.HI.U32 R0, R7, R0, RZ ;  /* 0x0000000007001227 */ /* 0x002fca00078e00ff */
[----:B0-----:R-:W-:-:S04]  /*12c40*/  @P1 SHF.R.U32.HI R11, RZ, R3, R0 ;  /* 0x00000003ff0b1219 */ /* 0x001fc80000011600 */
        /* <DEDUP_REMOVED lines=8> */
[----:B------:R-:W-:-:S06]  /*12cd0*/  IMAD.MOV.U32 R0, RZ, RZ, RZ ;  /* 0x000000ffff007224 */ /* 0x000fcc00078e00ff */
[----:B------:R0:W5:Y:S01]  /*12ce0*/  @!P0 LDG.E R0, desc[UR52][R4.64] ;  /* 0x0000003404008981 */ /* 0x000162000c1e1900 */
[----:B------:R-:W-:Y:S01]  /*12cf0*/  IMAD R3, RZ, RZ, -UR42 ;  /* 0x8000002aff037e24 */ /* 0x000fe2000f8e02ff */
[----:B------:R-:W-:Y:S01]  /*12d00*/  LOP3.LUT R19, R19, 0xffffffef, RZ, 0xc0, !PT ;  /* 0xffffffef13137812 */ /* 0x000fe200078ec0ff */
[----:B------:R-:W-:Y:S02]  /*12d10*/  IMAD.MOV R2, RZ, RZ, -R11 ;  /* 0x000000ffff027224 */ /* 0x000fe400078e0a0b */
[----:B------:R-:W-:Y:S02]  /*12d20*/  IMAD R22, R22, R3, UR41 ;  /* 0x0000002916167e24 */ /* 0x000fe4000f8e0203 */
[----:B------:R-:W-:Y:S02]  /*12d30*/  IMAD.U32 R24, RZ, RZ, UR4 ;  /* 0x00000004ff187e24 */ /* 0x000fe4000f8e00ff */
[----:B0-----:R-:W-:Y:S01]  /*12d40*/  IMAD.U32 R4, RZ, RZ, UR46 ;  /* 0x0000002eff047e24 */ /* 0x001fe2000f8e00ff */
[----:B------:R-:W-:Y:S01]  /*12d50*/  SHF.R.S32.HI R28, RZ, 0x1f, R22 ;  /* 0x0000001fff1c7819 */ /* 0x000fe20000011416 */
[----:B------:R-:W-:-:S03]  /*12d60*/  IMAD R5, R10, R2, R7 ;  /* 0x000000020a057224 */ /* 0x000fc600078e0207 */
[----:B------:R-:W-:-:S13]  /*12d70*/  ISETP.NE.AND P2, PT, R4, 0x3, PT ;  /* 0x000000030400780c */ /* 0x000fda0003f45270 */
[----:B------:R-:W-:Y:S01]  /*12d80*/  @P2 LOP3.LUT R19, R19, 0x10, RZ, 0xfc, !PT ;  /* 0x0000001013132812 */ /* 0x000fe200078efcff */
[----:B------:R-:W-:Y:S06]  /*12d90*/  @!P2 BRA `(.L_x_7667) ;  /* 0x000000000004a947 */ /* 0x000fec0003800000 */
[----:B------:R-:W-:Y:S01]  /*12da0*/  BPT.TRAP 0x1 ;  /* 0x000000040000795c */ /* 0x000fe20000300000 */
.L_x_7667:
[----:B------:R-:W-:Y:S01]  /*12db0*/  SHF.R.S32.HI R8, RZ, 0x1f, R5 ;  /* 0x0000001fff087819 */ /* 0x000fe20000011405 */
[----:B------:R-:W-:Y:S01]  /*12dc0*/  ULDC.64 UR4, c[0x0][0x328] ;  /* 0x0000ca0000047ab9 */ /* 0x000fe20000000a00 */
[----:B-----5:R-:W-:Y:S01]  /*12dd0*/  SHF.R.S32.HI R4, RZ, 0x1f, R0 ;  /* 0x0000001fff047819 */ /* 0x020fe20000011400 */
[----:B------:R-:W-:Y:S02]  /*12de0*/  BSSY B0, `(.L_x_7668) ;  /* 0x0000016000007945 */ /* 0x000fe40003800000 */
        /* <DEDUP_REMOVED lines=15> */
[----:B------:R-:W-:Y:S02]  /*12ee0*/  IMAD.IADD R3, R3, 0x1, R7 ;  /* 0x0000000103037824 */ /* 0x000fe400078e0207 */
[----:B------:R-:W-:-:S03]  /*12ef0*/  IMAD R7, R23, 0x8, R16 ;  /* 0x0000000817077824 */ /* 0x000fc600078e0210 */
[----:B------:R-:W-:Y:S02]  /*12f00*/  LEA.HI.X R18, R2, UR5, R3, 0x1, P0 ;  /* 0x0000000502127c11 */ /* 0x000fe400080f0c03 */
[----:B------:R-:W-:-:S04]  /*12f10*/  SHF.L.U32 R2, R26, 0x1f, RZ ;  /* 0x0000001f1a027819 */ /* 0x000fc800000006ff */
[----:B------:R-:W0:Y:S02]  /*12f20*/  SYNCS.PHASECHK.TRANS64.TRYWAIT P0, [R7+URZ+0x28840], R2 ;  /* 0x02884002070075a7 */ /* 0x000e24000800017f */
[----:B0-----:R-:W-:Y:S05]  /*12f30*/  @!P0 BRA `(.L_x_7669) ;  /* 0x0000003000f48947 */ /* 0x001fea0003800000 */
.L_x_7721:
[----:B------:R-:W-:Y:S05]  /*12f40*/  BSYNC B0 ;  /* 0x0000000000007941 */ /* 0x000fea0003800000 */
.L_x_7668:
[----:B------:R-:W-:Y:S01]  /*12f50*/  ULDC.64 UR4, c[0x0][0x300] ;  /* 0x0000c00000047ab9 */ /* 0x000fe20000000a00 */
[----:B------:R-:W-:Y:S01]  /*12f60*/  IADD3 R6, -R37, UR37, -R6 ;  /* 0x0000002525067c10 */ /* 0x000fe2000fffe906 */
[----:B------:R-:W-:Y:S01]  /*12f70*/  IMAD R8, R8, UR4, RZ ;  /* 0x0000000408087c24 */ /* 0x000fe2000f8e02ff */
[----:B------:R-:W-:Y:S01]  /*12f80*/  LOP3.LUT P3, RZ, R19, 0x2, RZ, 0xc0, !PT ;  /* 0x0000000213ff7812 */ /* 0x000fe2000786c0ff */
[----:B0-----:R-:W-:Y:S01]  /*12f90*/  IMAD.WIDE.U32 R2, R5, UR4, RZ ;  /* 0x0000000405027c25 */ /* 0x001fe2000f8e00ff */
[----:B------:R-:W-:-:S03]  /*12fa0*/  LOP3.LUT P2, RZ, R19, 0x1, RZ, 0xc0, !PT ;  /* 0x0000000113ff7812 */ /* 0x000fc6000784c0ff */
        /* <DEDUP_REMOVED lines=28> */
[----:B------:R1:W-:Y:S01]  /*13170*/  @P0 LDGSTS.E.BYPASS.LTC128B.128 [R9+0x1c400], desc[UR52][R2.64+0x80], !P2 ;  /* 0x1c40008002090fae */ /* 0x0003e2000d101d74 */
[----:B------:R-:W-:-:S13]  /*13180*/  ISETP.GE.AND P0, PT, R6, 0x11, PT ;  /* 0x000000110600780c */ /* 0x000fda0003f06270 */
[----:B------:R-:W-:Y:S01]  /*13190*/  @P0 IMAD R25, R5, 0x2, R16 ;  /* 0x0000000205190824 */ /* 0x000fe200078e0210 */
[----:B0-----:R-:W-:-:S05]  /*131a0*/  @P0 LEA R14, P1, R35, R14, 0x1 ;  /* 0x0000000e230e0211 */ /* 0x001fca00078208ff */
[----:B-1----:R-:W-:Y:S02]  /*131b0*/  @P0 IMAD.MOV.U32 R2, RZ, RZ, R14 ;  /* 0x000000ffff020224 */ /* 0x002fe400078e000e */
[----:B------:R-:W-:Y:S01]  /*131c0*/  @P0 IMAD.X R21, RZ, RZ, R8, P1 ;  /* 0x000000ffff150224 */ /* 0x000fe200008e0608 */
[----:B------:R-:W0:Y:S03]  /*131d0*/  SHFL.IDX PT, R14, R4, 0x2, 0x181f ;  /* 0x00581f00040e7f89 */ /* 0x000e2600000e0000 */
[----:B------:R-:W-:Y:S01]  /*131e0*/  @P0 IMAD.MOV.U32 R3, RZ, RZ, R21 ;  /* 0x000000ffff030224 */ /* 0x000fe200078e0015 */
[----:B------:R-:W1:Y:S04]  /*131f0*/  SHFL.IDX PT, R8, R0, 0x2, 0x181f ;  /* 0x00581f0000087f89 */ /* 0x000e6800000e0000 */
[----:B------:R-:W-:Y:S04]  /*13200*/  @P0 LDGSTS.E.BYPASS.LTC128B.128 [R25+0x18c00], desc[UR52][R2.64], !P3 ;  /* 0x18c0000002190fae */ /* 0x000fe8000d901d74 */
[----:B------:R2:W-:Y:S01]  /*13210*/  @P0 LDGSTS.E.BYPASS.LTC128B.128 [R25+0x1cc00], desc[UR52][R2.64+0x80], !P2 ;  /* 0x1cc0008002190fae */ /* 0x0005e2000d101d74 */
[----:B------:R-:W-:-:S13]  /*13220*/  ISETP.GE.AND P0, PT, R6, 0x21, PT ;  /* 0x000000210600780c */ /* 0x000fda0003f06270 */
[----:B0-----:R-:W-:Y:S01]  /*13230*/  @P0 LEA R14, P1, R35, R14, 0x1 ;  /* 0x0000000e230e0211 */ /* 0x001fe200078208ff */
[----:B------:R-:W-:-:S04]  /*13240*/  @P0 IMAD R21, R5, 0x2, R16 ;  /* 0x0000000205150824 */ /* 0x000fc800078e0210 */
[----:B--2---:R-:W-:Y:S02]  /*13250*/  @P0 IMAD.MOV.U32 R2, RZ, RZ, R14 ;  /* 0x000000ffff020224 */ /* 0x004fe400078e000e */
[----:B-1----:R-:W-:Y:S01]  /*13260*/  @P0 IMAD.X R9, RZ, RZ, R8, P1 ;  /* 0x000000ffff090224 */ /* 0x002fe200008e0608 */
        /* <DEDUP_REMOVED lines=38> */
[----:B-1----:R-:W-:Y:S02]  /*134d0*/  @P0 IMAD.X R9, RZ, RZ, R8, P1 ;  /* 0x000000ffff090224 */ /* 0x002fe400008e0608 */
[----:B--2---:R-:W-:Y:S01]  /*134e0*/  @P0 IMAD.MOV.U32 R2, RZ, RZ, R14 ;  /* 0x000000ffff020224 */ /* 0x004fe200078e000e */
[----:B------:R0:W1:Y:S01]  /*134f0*/  SHFL.IDX PT, R8, R0, 0x7, 0x181f ;  /* 0x00f81f0000087f89 */ /* 0x00006200000e0000 */
[----:B------:R-:W-:-:S03]  /*13500*/  @P0 IMAD.MOV.U32 R3, RZ, RZ, R9 ;  /* 0x000000ffff030224 */ /* 0x000fc600078e0009 */
[----:B------:R0:W2:Y:S04]  /*13510*/  SHFL.IDX PT, R14, R4, 0x7, 0x181f ;  /* 0x00f81f00040e7f89 */ /* 0x0000a800000e0000 */
[----:B------:R0:W-:Y:S04]  /*13520*/  @P0 LDGSTS.E.BYPASS.LTC128B.128 [R21+0x1b400], desc[UR52][R2.64], !P3 ;  /* 0x1b40000002150fae */ /* 0x0001e8000d901d74 */
[----:B------:R0:W-:Y:S02]  /*13530*/  @P0 LDGSTS.E.BYPASS.LTC128B.128 [R21+0x1f400], desc[UR52][R2.64+0x80], !P2 ;  /* 0x1f40008002150fae */ /* 0x0001e4000d101d74 */
.L_x_7739:
        /* <DEDUP_REMOVED lines=8> */
[----:B------:R0:W-:Y:S01]  /*135c0*/  @P0 LDGSTS.E.BYPASS.LTC128B.128 [R5+0x1fc00], desc[UR52][R2.64+0x80], !P2 ;  /* 0x1fc0008002050fae */ /* 0x0001e2000d101d74 */
[----:B------:R-:W-:Y:S01]  /*135d0*/  PLOP3.LUT P0, PT, PT, PT, PT, 0x80, 0x0 ;  /* 0x000000000000781c */ /* 0x000fe20003f0f070 */
[----:B------:R-:W-:-:S12]  /*135e0*/  NOP ;  /* 0x0000000000007918 */ /* 0x000fd80000000000 */
.L_x_7671:
        /* <DEDUP_REMOVED lines=11> */
.L_x_7672:
[----:B------:R-:W-:Y:S01]  /*136a0*/  VIADD R0, R16, 0x10400 ;  /* 0x0001040010007836 */ /* 0x000fe20000000000 */
        /* <DEDUP_REMOVED lines=14> */
[----:B-1----:R-:W-:-:S02]  /*13790*/  IMAD.U32 R7, RZ, RZ, UR7 ;  /* 0x00000007ff077e24 */ /* 0x002fc4000f8e00ff */
[----:B------:R-:W-:Y:S02]  /*137a0*/  IMAD.U32 R10, RZ, RZ, UR8 ;  /* 0x00000008ff0a7e24 */ /* 0x000fe4000f8e00ff */
[----:B------:R-:W-:Y:S02]  /*137b0*/  IMAD.U32 R11, RZ, RZ, UR9 ;  /* 0x00000009ff0b7e24 */ /* 0x000fe4000f8e00ff */
[----:B------:R-:W-:Y:S02]  /*137c0*/  IMAD.MOV.U32 R8, RZ, RZ, 0x70 ;  /* 0x00000070ff087424 */ /* 0x000fe400078e00ff */
[----:B------:R-:W-:Y:S02]  /*137d0*/  IMAD.MOV.U32 R12, RZ, RZ, 0x1 ;  /* 0x00000001ff0c7424 */ /* 0x000fe400078e00ff */
[----:B------:R-:W-:-:S07]  /*137e0*/  IMAD.MOV.U32 R13, RZ, RZ, RZ ;  /* 0x000000ffff0d7224 */ /* 0x000fce00078e00ff */
[----:B------:R-:W-:-:S07]  /*137f0*/  LEPC R20, `(.L_x_7674) ;  /* 0x000000001014794e */ /* 0x000fce0000000000 */
[----:B0-----:R-:W-:Y:S05]  /*13800*/  CALL.ABS.NOINC R2 ;  /* 0x0000000002007343 */ /* 0x001fea0003c00000 */
.L_x_7674:
[----:B------:R-:W-:Y:S05]  /*13810*/  BSYNC B6 ;  /* 0x0000000000067941 */ /* 0x000fea0003800000 */
.L_x_7673:
        /* <DEDUP_REMOVED lines=8> */
[----:B------:R-:W-:-:S03]  /*138a0*/  @UP0 ULDC UR4, c[0x0][0x44c] ;  /* 0x0001130000040ab9 */ /* 0x000fc60000000800 */
[----:B------:R-:W-:-:S04]  /*138b0*/  UIMAD UR6, UR6, UR8, URZ ;  /* 0x00000008060672a4 */ /* 0x000fc8000f8e023f */
[----:B------:R-:W-:Y:S02]  /*138c0*/  UIMAD UR7, UR7, UR9, UR6 ;  /* 0x00000009070772a4 */ /* 0x000fe4000f8e0206 */
[----:B------:R-:W-:Y:S01]  /*138d0*/  USHF.R.S32.HI UR6, URZ, 0x1f, UR42 ;  /* 0x0000001f3f067899 */ /* 0x000fe2000801142a */
[----:B0-----:R-:W-:-:S05]  /*138e0*/  IMAD.SHL.U32 R2, R2, 0x10, RZ ;  /* 0x0000001002027824 */ /* 0x001fca00078e00ff */
[----:B------:R-:W-:-:S04]  /*138f0*/  LOP3.LUT R2, R2, 0x70, RZ, 0xc0, !PT ;  /* 0x0000007002027812 */ /* 0x000fc800078ec0ff */
[----:B------:R-:W-:-:S05]  /*13900*/  LOP3.LUT R2, R37, R2, RZ, 0xfc, !PT ;  /* 0x0000000225027212 */ /* 0x000fca00078efcff */
        /* <DEDUP_REMOVED lines=22> */
[C---:B-1----:R-:W-:Y:S02]  /*13a70*/  IMAD R7, R2.reuse, UR9, R3 ;  /* 0x0000000902077c24 */ /* 0x042fe4000f8e0203 */
        /* <DEDUP_REMOVED lines=31> */
[----:B------:R-:W-:-:S03]  /*13c70*/  VIADD R7, R5, 0x20 ;  /* 0x0000002005077836 */ /* 0x000fc60000000000 */
        /* <DEDUP_REMOVED lines=51> */
.L_x_7756:
        /* <DEDUP_REMOVED lines=8> */
[----:B------:R0:W-:Y:S01]  /*14030*/  @!P0 LDGSTS.E.BYPASS.LTC128B.128 [R33+0x17c00], desc[UR52][R2.64+0x80], !P5 ;  /* 0x17c0008002218fae */ /* 0x0001e2000e901d74 */
[----:B------:R-:W-:Y:S01]  /*14040*/  PLOP3.LUT P0, PT, PT, PT, PT, 0x80, 0x0 ;  /* 0x000000000000781c */ /* 0x000fe20003f0f070 */
[----:B------:R-:W-:-:S12]  /*14050*/  NOP ;  /* 0x0000000000007918 */ /* 0x000fd80000000000 */
.L_x_7676:
[----:B------:R-:W-:Y:S02]  /*14060*/  PLOP3.LUT P1, PT, P1, P0, PT, 0xa2, 0x0 ;  /* 0x000000000000781c */ /* 0x000fe40000f21472 */
[----:B------:R-:W-:-:S08]  /*14070*/  @P0 R2UR P1, UR4, R16 ;  /* 0x00000000100402ca */ /* 0x000fd00000020000 */
[----:B------:R-:W-:-:S05]  /*14080*/  @P0 PLOP3.LUT P0, PT, P1, PT, PT, 0x80, 0x0 ;  /* 0x000000000000081c */ /* 0x000fca0000f0f070 */
[----:B------:R-:W-:Y:S01]  /*14090*/  @!P1 SYNCS.ARRIVE.TRANS64.RED.A0T1 RZ, [UR4+0x28800], RZ ;  /* 0x028800ffffff99a7 */ /* 0x000fe20008200404 */
[----:B------:R-:W-:Y:S07]  /*140a0*/  @!P1 ARRIVES.LDGSTSBAR.64.TRANSCNT [UR4+0x28800] ;  /* 0x02880000ff0099b0 */ /* 0x000fee0008000a84 */
[----:B------:R-:W-:Y:S05]  /*140b0*/  @P0 BRA.U.ANY `(.L_x_7676) ;  /* 0xfffffffd00e80947 */ /* 0x000fea000393ffff */
[----:B------:R-:W-:-:S05]  /*140c0*/  VIADD R36, R36, 0x1 ;  /* 0x0000000124247836 */ /* 0x000fca0000000000 */
[----:B------:R-:W-:-:S04]  /*140d0*/  LEA.HI R0, R36, R36, RZ, 0x1 ;  /* 0x0000002424007211 */ /* 0x000fc800078f08ff */
[----:B0-----:R-:W-:-:S05]  /*140e0*/  LOP3.LUT R3, R0, 0xfffffffe, RZ, 0xc0, !PT ;  /* 0xfffffffe00037812 */ /* 0x001fca00078ec0ff */
[----:B------:R-:W-:-:S05]  /*140f0*/  IMAD.IADD R3, R36, 0x1, -R3 ;  /* 0x0000000124037824 */ /* 0x000fca00078e0a03 */
[----:B------:R-:W-:Y:S01]  /*14100*/  SHF.L.U32 R3, R3, 0x1f, RZ ;  /* 0x0000001f03037819 */ /* 0x000fe200000006ff */
[----:B------:R-:W-:Y:S01]  /*14110*/  NOP ;  /* 0x0000000000007918 */ /* 0x000fe20000000000 */
[----:B------:R0:W-:Y:S01]  /*14120*/  SYNCS.ARRIVE.TRANS64.A1T0 RZ, [R16+URZ+0x28800], RZ ;  /* 0x028800ff10ff79a7 */ /* 0x0001e2000810003f */
[----:B------:R-:W-:Y:S01]  /*14130*/  BSSY B0, `(.L_x_7677) ;  /* 0x0000003000007945 */ /* 0x000fe20003800000 */
[----:B------:R-:W1:Y:S03]  /*14140*/  SYNCS.PHASECHK.TRANS64.TRYWAIT P0, [R16+URZ+0x28820], R3 ;  /* 0x02882003100075a7 */ /* 0x000e66000800017f */
[----:B01----:R-:W-:Y:S05]  /*14150*/  @!P0 BRA `(.L_x_7678) ;  /* 0x0000003400888947 */ /* 0x003fea0003800000 */
.L_x_7757:
[----:B------:R-:W-:Y:S05]  /*14160*/  BSYNC B0 ;  /* 0x0000000000007941 */ /* 0x000fea0003800000 */
.L_x_7677:
        /* <DEDUP_REMOVED lines=9> */
.L_x_7692:
[----:B0-----:R-:W0:Y:S01]  /*14200*/  LDC R3, c[0x0][0x430] ;  /* 0x00010c00ff037b82 */ /* 0x001e220000000800 */
[----:B------:R-:W1:Y:S01]  /*14210*/  S2R R0, SR_TID.X ;  /* 0x0000000000007919 */ /* 0x000e620000002100 */
[----:B------:R-:W-:Y:S01]  /*14220*/  IMAD R7, R6, 0x80, R37 ;  /* 0x0000008006077824 */ /* 0x000fe200078e0225 */
[----:B------:R-:W-:Y:S05]  /*14230*/  YIELD ;  /* 0x0000000000007946 */ /* 0x000fea0003800000 */
[----:B------:R-:W-:Y:S01]  /*14240*/  ULDC.64 UR4, c[0x0][0x428] ;  /* 0x00010a0000047ab9 */ /* 0x000fe20000000a00 */
[----:B------:R-:W-:Y:S01]  /*14250*/  VIADD R23, R10, 0x1 ;  /* 0x000000010a177836 */ /* 0x000fe20000000000 */
        /* <DEDUP_REMOVED lines=32> */
.L_x_7680:
[----:B------:R-:W-:Y:S01]  /*14460*/  IMAD R6, R23, 0x8, R16 ;  /* 0x0000000817067824 */ /* 0x000fe200078e0210 */
[----:B------:R-:W-:Y:S01]  /*14470*/  SHF.L.U32 R3, R26, 0x1f, RZ ;  /* 0x0000001f1a037819 */ /* 0x000fe200000006ff */
[----:B------:R-:W-:Y:S03]  /*14480*/  BSSY B1, `(.L_x_7681) ;  /* 0x0000003000017945 */ /* 0x000fe60003800000 */
[----:B------:R-:W0:Y:S02]  /*14490*/  SYNCS.PHASECHK.TRANS64.TRYWAIT P0, [R6+URZ+0x28840], R3 ;  /* 0x02884003060075a7 */ /* 0x000e24000800017f */
[----:B0-----:R-:W-:Y:S05]  /*144a0*/  @!P0 BRA `(.L_x_7682) ;  /* 0x0000003000c88947 */ /* 0x001fea0003800000 */
.L_x_7758:
[----:B------:R-:W-:Y:S05]  /*144b0*/  BSYNC B1 ;  /* 0x0000000000017941 */ /* 0x000fea0003800000 */
.L_x_7681:
[----:B------:R-:W-:Y:S01]  /*144c0*/  SHF.R.S32.HI R21, RZ, 0x1f, R4 ;  /* 0x0000001fff157819 */ /* 0x000fe20000011404 */
[----:B------:R-:W-:Y:S01]  /*144d0*/  ULDC.64 UR4, c[0x0][0x300] ;  /* 0x0000c00000047ab9 */ /* 0x000fe20000000a00 */
[----:B------:R-:W-:Y:S01]  /*144e0*/  LOP3.LUT P2, RZ, R19, 0x2, RZ, 0xc0, !PT ;  /* 0x0000000213ff7812 */ /* 0x000fe2000784c0ff */
[----:B------:R-:W-:Y:S01]  /*144f0*/  IMAD R7, R23, 0x4000, R30 ;  /* 0x0000400017077824 */ /* 0x000fe200078e021e */
[----:B------:R-:W-:Y:S01]  /*14500*/  LOP3.LUT P1, RZ, R19, 0x1, RZ, 0xc0, !PT ;  /* 0x0000000113ff7812 */ /* 0x000fe2000782c0ff */
[----:B0-----:R-:W-:-:S04]  /*14510*/  IMAD R3, R21, UR4, RZ ;  /* 0x0000000415037c24 */ /* 0x001fc8000f8e02ff */
        /* <DEDUP_REMOVED lines=62> */
[----:B------:R0:W-:Y:S04]  /*14900*/  LDGSTS.E.BYPASS.LTC128B.128 [R7+0x1b400], desc[UR52][R2.64], !P2 ;  /* 0x1b40000002077fae */ /* 0x0001e8000d101d74 */
[----:B--2---:R0:W-:Y:S02]  /*14910*/  LDGSTS.E.BYPASS.LTC128B.128 [R7+0x1f400], desc[UR52][R2.64+0x80], !P1 ;  /* 0x1f40008002077fae */ /* 0x0041e4000c901d74 */
.L_x_7776:
[----:B0-----:R-:W-:-:S05]  /*14920*/  IADD3 R2, P0, R14, R5, RZ ;  /* 0x000000050e027210 */ /* 0x001fca0007f1e0ff */
        /* <DEDUP_REMOVED lines=8> */
.L_x_7684:
        /* <DEDUP_REMOVED lines=11> */
.L_x_7685:
[----:B------:R0:W-:Y:S01]  /*14a60*/  SYNCS.ARRIVE.TRANS64.A1T0 RZ, [R6+URZ+0x28830], RZ ;  /* 0x028830ff06ff79a7 */ /* 0x0001e2000810003f */
[----:B------:R-:W-:Y:S05]  /*14a70*/  @!P2 BRA `(.L_x_7686) ;  /* 0x000000000004a947 */ /* 0x000fea0003800000 */
[----:B------:R-:W-:Y:S01]  /*14a80*/  BPT.TRAP 0x1 ;  /* 0x000000040000795c */ /* 0x000fe20000300000 */
.L_x_7686:
[----:B------:R-:W-:Y:S01]  /*14a90*/  SHF.L.U32 R3, R20, 0x1f, RZ ;  /* 0x0000001f14037819 */ /* 0x000fe200000006ff */
[----:B0-----:R-:W-:Y:S01]  /*14aa0*/  IMAD R6, R10, 0x8, R16 ;  /* 0x000000080a067824 */ /* 0x001fe200078e0210 */
[----:B------:R-:W-:Y:S03]  /*14ab0*/  BSSY B1, `(.L_x_7687) ;  /* 0x0000003000017945 */ /* 0x000fe60003800000 */
[----:B------:R-:W0:Y:S02]  /*14ac0*/  SYNCS.PHASECHK.TRANS64.TRYWAIT P0, [R6+URZ+0x28860], R3 ;  /* 0x02886003060075a7 */ /* 0x000e24000800017f */
[----:B0-----:R-:W-:Y:S05]  /*14ad0*/  @!P0 BRA `(.L_x_7688) ;  /* 0x0000003400988947 */ /* 0x001fea0003800000 */
.L_x_7777:
[----:B------:R-:W-:Y:S05]  /*14ae0*/  BSYNC B1 ;  /* 0x0000000000017941 */ /* 0x000fea0003800000 */
.L_x_7687:
[----:B------:R-:W-:Y:S01]  /*14af0*/  IMAD.MOV.U32 R8, RZ, RZ, -0x80 ;  /* 0xffffff80ff087424 */ /* 0x000fe200078e00ff */
[----:B------:R-:W-:Y:S01]  /*14b00*/  UMOV UR4, 0xffffffff ;  /* 0xffffffff00047882 */ /* 0x000fe20000000000 */
[C---:B------:R-:W-:Y:S01]  /*14b10*/  LOP3.LUT P2, RZ, R19.reuse, 0x8, RZ, 0xc0, !PT ;  /* 0x0000000813ff7812 */ /* 0x040fe2000784c0ff */
[----:B------:R-:W-:Y:S01]  /*14b20*/  IMAD R7, R10, 0x4000, R30 ;  /* 0x000040000a077824 */ /* 0x000fe200078e021e */
[----:B------:R-:W-:Y:S01]  /*14b30*/  LOP3.LUT P1, RZ, R19, 0x4, RZ, 0xc0, !PT ;  /* 0x0000000413ff7812 */ /* 0x000fe2000782c0ff */
[----:B------:R-:W-:-:S04]  /*14b40*/  IMAD R8, R27, R8, UR37 ;  /* 0x000000251b087e24 */ /* 0x000fc8000f8e0208 */
[----:B------:R-:W-:Y:S01]  /*14b50*/  IMAD.IADD R8, R8, 0x1, -R37 ;  /* 0x0000000108087824 */ /* 0x000fe200078e0a25 */
[----:B------:R-:W-:Y:S07]  /*14b60*/  BRA.DIV UR4, `(.L_x_7689) ;  /* 0x0000003604887947 */ /* 0x000fee000b800000 */
[----:B------:R-:W1:Y:S01]  /*14b70*/  SHFL.IDX PT, R14, R17, RZ, 0x181f ;  /* 0x00181fff110e7589 */ /* 0x000e6200000e0000 */
[----:B------:R-:W-:-:S03]  /*14b80*/  IMAD R7, R7, 0x2, R16 ;  /* 0x0000000207077824 */ /* 0x000fc600078e0210 */
        /* <DEDUP_REMOVED lines=57> */
.L_x_7795:
        /* <DEDUP_REMOVED lines=29> */
.L_x_7690:
        /* <DEDUP_REMOVED lines=11> */
.L_x_7691:
        /* <DEDUP_REMOVED lines=8> */
.L_x_7679:
        /* <DEDUP_REMOVED lines=8> */
[----:B------:R-:W1:Y:S08]  /*152a0*/  FLO.U32 R0, UR4 ;  /* 0x0000000400007d00 */ /* 0x000e7000080e0000 */
[----:B------:R-:W0:Y:S01]  /*152b0*/  POPC R5, UR4 ;  /* 0x0000000400057d09 */ /* 0x000e220008000000 */
[----:B-1----:R-:W-:-:S13]  /*152c0*/  ISETP.EQ.U32.AND P0, PT, R0, R7, PT ;  /* 0x000000070000720c */ /* 0x002fda0003f02070 */
[----:B0-----:R-:W2:Y:S01]  /*152d0*/  @P0 ATOMG.E.ADD.STRONG.GPU PT, R3, desc[UR52][R2.64], R5 ;  /* 0x00000005020309a8 */ /* 0x001ea200081ee1f4 */
[----:B------:R-:W0:Y:S02]  /*152e0*/  S2R R4, SR_LTMASK ;  /* 0x0000000000047919 */ /* 0x000e240000003900 */
[----:B0-----:R-:W-:-:S04]  /*152f0*/  LOP3.LUT R4, R4, UR4, RZ, 0xc0, !PT ;  /* 0x0000000404047c12 */ /* 0x001fc8000f8ec0ff */
[----:B------:R-:W0:Y:S01]  /*15300*/  POPC R7, R4 ;  /* 0x0000000400077309 */ /* 0x000e220000000000 */
[----:B--2---:R-:W0:Y:S02]  /*15310*/  SHFL.IDX PT, R0, R3, R0, 0x1f ;  /* 0x00001f0003007589 */ /* 0x004e2400000e0000 */
[----:B0-----:R-:W-:-:S07]  /*15320*/  IADD3 R34, R0, UR48, R7 ;  /* 0x0000003000227c10 */ /* 0x001fce000fffe007 */
.L_x_7694:
[----:B------:R-:W-:Y:S05]  /*15330*/  BSYNC B0 ;  /* 0x0000000000007941 */ /* 0x000fea0003800000 */
.L_x_7693:
[----:B------:R-:W-:-:S05]  /*15340*/  IMAD.U32 R0, RZ, RZ, UR46 ;  /* 0x0000002eff007e24 */ /* 0x000fca000f8e00ff */
[----:B------:R-:W-:-:S13]  /*15350*/  ISETP.NE.AND P0, PT, R0, 0x3, PT ;  /* 0x000000030000780c */ /* 0x000fda0003f05270 */
[----:B------:R-:W-:Y:S05]  /*15360*/  @!P0 BRA `(.L_x_7695) ;  /* 0x0000000000048947 */ /* 0x000fea0003800000 */
[----:B------:R-:W-:Y:S01]  /*15370*/  BPT.TRAP 0x1 ;  /* 0x000000040000795c */ /* 0x000fe20000300000 */
.L_x_7695:
[----:B------:R-:W-:Y:S01]  /*15380*/  IMAD R4, R23, 0x8, R16 ;  /* 0x0000000817047824 */ /* 0x000fe200078e0210 */
[----:B0-----:R-:W-:Y:S01]  /*15390*/  SHF.L.U32 R3, R26, 0x1f, RZ ;  /* 0x0000001f1a037819 */ /* 0x001fe200000006ff */
[----:B------:R-:W-:Y:S01]  /*153a0*/  IMAD.MOV.U32 R5, RZ, RZ, -0x80 ;  /* 0xffffff80ff057424 */ /* 0x000fe200078e00ff */
[----:B------:R-:W-:Y:S02]  /*153b0*/  BSSY B0, `(.L_x_7696) ;  /* 0x0000004000007945 */ /* 0x000fe40003800000 */
[----:B------:R-:W0:Y:S01]  /*153c0*/  SYNCS.PHASECHK.TRANS64.TRYWAIT P0, [R4+URZ+0x28860], R3 ;  /* 0x02886003040075a7 */ /* 0x000e22000800017f */
[----:B------:R-:W-:Y:S01]  /*153d0*/  IMAD R24, R24, R5, UR37 ;  /* 0x0000002518187e24 */ /* 0x000fe2000f8e0205 */
[----:B0-----:R-:W-:Y:S06]  /*153e0*/  @!P0 BRA `(.L_x_7697) ;  /* 0x0000003400d48947 */ /* 0x001fec0003800000 */
.L_x_7796:
[----:B------:R-:W-:Y:S05]  /*153f0*/  BSYNC B0 ;  /* 0x0000000000007941 */ /* 0x000fea0003800000 */
.L_x_7696:
[----:B------:R-:W-:Y:S01]  /*15400*/  UMOV UR4, 0xffffffff ;  /* 0xffffffff00047882 */ /* 0x000fe20000000000 */
[----:B------:R-:W-:Y:S01]  /*15410*/  LOP3.LUT P3, RZ, R19, 0x8, RZ, 0xc0, !PT ;  /* 0x0000000813ff7812 */ /* 0x000fe2000786c0ff */
[----:B------:R-:W-:Y:S01]  /*15420*/  IMAD R7, R23, 0x4000, R30 ;  /* 0x0000400017077824 */ /* 0x000fe200078e021e */
[----:B------:R-:W-:Y:S01]  /*15430*/  LOP3.LUT P1, RZ, R19, 0x4, RZ, 0xc0, !PT ;  /* 0x0000000413ff7812 */ /* 0x000fe2000782c0ff */
[----:B------:R-:W-:Y:S01]  /*15440*/  IMAD.IADD R5, R24, 0x1, -R37 ;  /* 0x0000000118057824 */ /* 0x000fe200078e0a25 */
[----:B------:R-:W-:Y:S11]  /*15450*/  BRA.DIV UR4, `(.L_x_7698) ;  /* 0x0000003604cc7947 */ /* 0x000ff6000b800000 */
[----:B------:R-:W1:Y:S01]  /*15460*/  SHFL.IDX PT, R14, R17, RZ, 0x181f ;  /* 0x00181fff110e7589 */ /* 0x000e6200000e0000 */
[----:B------:R-:W-:-:S03]  /*15470*/  IMAD.SHL.U32 R6, R35, 0x2, RZ ;  /* 0x0000000223067824 */ /* 0x000fc600078e00ff */
[----:B------:R-:W0:Y:S02]  /*15480*/  SHFL.IDX PT, R0, R18, RZ, 0x181f ;  /* 0x00181fff12007589 */ /* 0x000e2400000e0000 */
[----:B-1----:R-:W-:Y:S02]  /*15490*/  IADD3 R2, P0, R14, R6, RZ ;  /* 0x000000060e027210 */ /* 0x002fe40007f1e0ff */
[----:B------:R-:W1:Y:S03]  /*154a0*/  SHFL.IDX PT, R14, R17, 0x1, 0x181f ;  /* 0x00381f00110e7f89 */ /* 0x000e6600000e0000 */
[----:B0-----:R-:W-:Y:S01]  /*154b0*/  IMAD.X R3, RZ, RZ, R0, P0 ;  /* 0x000000ffff037224 */ /* 0x001fe200000e0600 */
[----:B------:R-:W-:Y:S01]  /*154c0*/  ISETP.LT.OR P0, PT, R5, 0x1, P3 ;  /* 0x000000010500780c */ /* 0x000fe20001f01670 */
[----:B------:R-:W-:Y:S02]  /*154d0*/  IMAD R0, R7, 0x2, R16 ;  /* 0x0000000207007824 */ /* 0x000fe400078e0210 */
[----:B------:R-:W0:Y:S10]  /*154e0*/  SHFL.IDX PT, R7, R18, 0x1, 0x181f ;  /* 0x00381f0012077f89 */ /* 0x000e3400000e0000 */
        /* <DEDUP_REMOVED lines=50> */
[----:B--23--:R1:W-:Y:S02]  /*15810*/  LDGSTS.E.BYPASS.LTC128B.128 [R0+0x7400], desc[UR52][R2.64+0x80], !P0 ;  /* 0x0740008002007fae */ /* 0x00c3e4000c101d74 */
.L_x_7814:
        /* <DEDUP_REMOVED lines=11> */
.L_x_7699:
        /* <DEDUP_REMOVED lines=11> */
.L_x_7700:
[----:B------:R0:W-:Y:S01]  /*15980*/  SYNCS.ARRIVE.TRANS64.A1T0 RZ, [R4+URZ+0x28850], RZ ;  /* 0x028850ff04ff79a7 */ /* 0x0001e2000810003f */
[----:B------:R-:W-:-:S05]  /*15990*/  VIADD R23, R23, 0x1 ;  /* 0x0000000117177836 */ /* 0x000fca0000000000 */
[----:B------:R-:W-:-:S04]  /*159a0*/  ISETP.NE.AND P0, PT, R23, 0x2, PT ;  /* 0x000000021700780c */ /* 0x000fc80003f05270 */
[----:B------:R-:W-:Y:S02]  /*159b0*/  SEL R3, RZ, 0x1, P0 ;  /* 0x00000001ff037807 */ /* 0x000fe40000000000 */
[----:B------:R-:W-:Y:S02]  /*159c0*/  SEL R23, R23, RZ, P0 ;  /* 0x000000ff17177207 */ /* 0x000fe40000000000 */
[----:B0-----:R-:W-:-:S07]  /*159d0*/  LOP3.LUT R26, R26, R3, RZ, 0x3c, !PT ;  /* 0x000000031a1a7212 */ /* 0x001fce00078e3cff */
.L_x_7660:
[----:B------:R-:W-:Y:S05]  /*159e0*/  BSYNC B7 ;  /* 0x0000000000077941 */ /* 0x000fea0003800000 */
.L_x_7658:
        /* <DEDUP_REMOVED lines=11> */
.L_x_7701:
[----:B------:R-:W-:-:S03]  /*15aa0*/  UMOV UR4, 0xffffffff ;  /* 0xffffffff00047882 */ /* 0x000fc60000000000 */
[----:B------:R-:W-:Y:S05]  /*15ab0*/  BRA.DIV UR4, `(.L_x_7703) ;  /* 0x0000003a04ec7947 */ /* 0x000fea000b800000 */
[----:B------:R0:W1:Y:S02]  /*15ac0*/  SHFL.IDX PT, R14, R34, RZ, 0x1f ;  /* 0x00001fff220e7589 */ /* 0x00006400000e0000 */
.L_x_7817:
        /* <DEDUP_REMOVED lines=8> */
.L_x_7702:
[----:B------:R-:W-:Y:S02]  /*15b50*/  ULDC UR4, c[0x0][0xc38] ;  /* 0x00030e0000047ab9 */ /* 0x000fe40000000800 */
[----:B-1----:R-:W-:-:S13]  /*15b60*/  ISETP.GE.AND P0, PT, R34, UR4, PT ;  /* 0x0000000422007c0c */ /* 0x002fda000bf06270 */
[----:B------:R-:W-:Y:S05]  /*15b70*/  @!P0 BRA `(.L_x_7704) ;  /* 0xffffffc000848947 */ /* 0x000fea000383ffff */
.L_x_7649:
[----:B------:R-:W1:Y:S01]  /*15b80*/  S2R R5, SR_CgaCtaId ;  /* 0x0000000000057919 */ /* 0x000e620000008800 */
[----:B------:R-:W-:Y:S01]  /*15b90*/  VIADD R36, R36, 0x1 ;  /* 0x0000000124247836 */ /* 0x000fe20000000000 */
[----:B------:R-:W-:Y:S01]  /*15ba0*/  MOV R2, 0x400 ;  /* 0x0000040000027802 */ /* 0x000fe20000000f00 */
[----:B------:R-:W-:Y:S03]  /*15bb0*/  BSSY B0, `(.L_x_7705) ;  /* 0x0000008000007945 */ /* 0x000fe60003800000 */
[----:B------:R-:W-:-:S04]  /*15bc0*/  LEA.HI R0, R36, R36, RZ, 0x1 ;  /* 0x0000002424007211 */ /* 0x000fc800078f08ff */
[----:B------:R-:W-:-:S05]  /*15bd0*/  LOP3.LUT R3, R0, 0xfffffffe, RZ, 0xc0, !PT ;  /* 0xfffffffe00037812 */ /* 0x000fca00078ec0ff */
[----:B------:R-:W-:-:S05]  /*15be0*/  IMAD.IADD R0, R36, 0x1, -R3 ;  /* 0x0000000124007824 */ /* 0x000fca00078e0a03 */
[----:B------:R-:W-:Y:S02]  /*15bf0*/  SHF.L.U32 R0, R0, 0x1f, RZ ;  /* 0x0000001f00007819 */ /* 0x000fe400000006ff */
[----:B-1----:R-:W-:-:S04]  /*15c00*/  LEA R4, R5, R2, 0x18 ;  /* 0x0000000205047211 */ /* 0x002fc800078ec0ff */
[----:B------:R-:W1:Y:S02]  /*15c10*/  SYNCS.PHASECHK.TRANS64.TRYWAIT P0, [R4+URZ+0x28820], R0 ;  /* 0x02882000040075a7 */ /* 0x000e64000800017f */
[----:B-1----:R-:W-:Y:S05]  /*15c20*/  @!P0 BRA `(.L_x_7706) ;  /* 0x0000003800b88947 */ /* 0x002fea0003800000 */
.L_x_7818:
[----:B------:R-:W-:Y:S05]  /*15c30*/  BSYNC B0 ;  /* 0x0000000000007941 */ /* 0x000fea0003800000 */
.L_x_7705:
[----:B------:R-:W-:-:S03]  /*15c40*/  UMOV UR4, 0xffffffff ;  /* 0xffffffff00047882 */ /* 0x000fc60000000000 */
[----:B------:R-:W-:Y:S05]  /*15c50*/  BRA.DIV UR4, `(.L_x_7707) ;  /* 0x0000003a04c07947 */ /* 0x000fea000b800000 */
[----:B-1----:R-:W1:Y:S02]  /*15c60*/  S2R R0, SR_TID.X ;  /* 0x0000000000007919 */ /* 0x002e640000002100 */
[----:B-1----:R-:W-:-:S04]  /*15c70*/  SHF.R.U32.HI R0, RZ, 0x5, R0 ;  /* 0x00000005ff007819 */ /* 0x002fc80000011600 */
[----:B------:R-:W-:-:S05]  /*15c80*/  LOP3.LUT R0, R0, 0x3, RZ, 0xc0, !PT ;  /* 0x0000000300007812 */ /* 0x000fca00078ec0ff */
[----:B------:R1:W2:Y:S02]  /*15c90*/  SHFL.IDX PT, R14, R0, RZ, 0x1f ;  /* 0x00001fff000e7589 */ /* 0x0002a400000e0000 */
.L_x_7821:
[----:B--2---:R-:W-:Y:S01]  /*15ca0*/  ISETP.NE.AND P0, PT, R14, RZ, PT ;  /* 0x000000ff0e00720c */ /* 0x004fe20003f05270 */
[----:B------:R-:W-:-:S12]  /*15cb0*/  BSSY B0, `(.L_x_7708) ;  /* 0x0000024000007945 */ /* 0x000fd80003800000 */
[----:B------:R-:W-:Y:S05]  /*15cc0*/  @P0 BRA `(.L_x_7709) ;  /* 0x0000000000880947 */ /* 0x000fea0003800000 */
[----:B------:R-:W-:-:S03]  /*15cd0*/  UMOV UR4, 0xffffffff ;  /* 0xffffffff00047882 */ /* 0x000fc60000000000 */
[----:B------:R-:W-:Y:S05]  /*15ce0*/  BRA.DIV UR4, `(.L_x_7710) ;  /* 0x0000003a04d07947 */ /* 0x000fea000b800000 */
[----:B------:R-:W-:-:S13]  /*15cf0*/  ELECT P6, URZ, PT ;  /* 0x00000000003f782f */ /* 0x000fda00038c0000 */
.L_x_7824:
[----:B------:R-:W-:Y:S05]  /*15d00*/  @!P6 BRA `(.L_x_7709) ;  /* 0x000000000078e947 */ /* 0x000fea0003800000 */
[----:B------:R-:W-:-:S06]  /*15d10*/  ULOP3.LUT UR4, UR36, 0x2, URZ, 0xfc, !UPT ;  /* 0x0000000224047892 */ /* 0x000fcc000f8efc3f */
[----:B-1----:R-:W-:-:S05]  /*15d20*/  IMAD.U32 R0, RZ, RZ, UR4 ;  /* 0x00000004ff007e24 */ /* 0x002fca000f8e00ff */
[----:B------:R-:W-:-:S13]  /*15d30*/  ISETP.NE.AND P0, PT, R0, 0x3, PT ;  /* 0x000000030000780c */ /* 0x000fda0003f05270 */
[----:B------:R-:W-:Y:S05]  /*15d40*/  @!P0 BRA `(.L_x_7711) ;  /* 0x0000000000048947 */ /* 0x000fea0003800000 */
[----:B------:R-:W-:Y:S01]  /*15d50*/  BPT.TRAP 0x1 ;  /* 0x000000040000795c */ /* 0x000fe20000300000 */
.L_x_7711:
[C---:B------:R-:W-:Y:S01]  /*15d60*/  IMAD R5, R23.reuse, 0x8, R4 ;  /* 0x0000000817057824 */ /* 0x040fe200078e0204 */
[----:B------:R-:W-:Y:S01]  /*15d70*/  SHF.L.U32 R0, R26, 0x1f, RZ ;  /* 0x0000001f1a007819 */ /* 0x000fe200000006ff */
[----:B------:R-:W-:-:S03]  /*15d80*/  VIADD R23, R23, 0x1 ;  /* 0x0000000117177836 */ /* 0x000fc60000000000 */
[----:B------:R-:W1:Y:S02]  /*15d90*/  SYNCS.PHASECHK.TRANS64.TRYWAIT P1, [R5+URZ+0x28840], R0 ;  /* 0x02884000050075a7 */ /* 0x000e64000802017f */
[----:B------:R-:W-:-:S04]  /*15da0*/  ISETP.NE.AND P2, PT, R23, 0x2, PT ;  /* 0x000000021700780c */ /* 0x000fc80003f45270 */
[----:B------:R-:W-:Y:S01]  /*15db0*/  SEL R3, RZ, 0x1, P2 ;  /* 0x00000001ff037807 */ /* 0x000fe20001000000 */
[----:B-1----:R-:W-:Y:S08]  /*15dc0*/  @!P1 BRA `(.L_x_7712) ;  /* 0x0000003800b89947 */ /* 0x002ff00003800000 */
.L_x_7825:
[----:B------:R-:W-:Y:S02]  /*15dd0*/  SEL R23, R23, RZ, P2 ;  /* 0x000000ff17177207 */ /* 0x000fe40001000000 */
[----:B------:R-:W-:Y:S01]  /*15de0*/  LOP3.LUT R2, R26, R3, RZ, 0x3c, !PT ;  /* 0x000000031a027212 */ /* 0x000fe200078e3cff */
[----:B------:R-:W-:Y:S06]  /*15df0*/  @!P0 BRA `(.L_x_7713) ;  /* 0x0000000000048947 */ /* 0x000fec0003800000 */
[----:B------:R-:W-:Y:S01]  /*15e00*/  BPT.TRAP 0x1 ;  /* 0x000000040000795c */ /* 0x000fe20000300000 */
.L_x_7713:
[----:B------:R-:W-:Y:S01]  /*15e10*/  IMAD R23, R23, 0x8, R4 ;  /* 0x0000000817177824 */ /* 0x000fe200078e0204 */
[----:B------:R-:W-:-:S04]  /*15e20*/  SHF.L.U32 R2, R2, 0x1f, RZ ;  /* 0x0000001f02027819 */ /* 0x000fc800000006ff */
[----:B------:R-:W2:Y:S02]  /*15e30*/  SYNCS.PHASECHK.TRANS64.TRYWAIT P1, [R23+URZ+0x28840], R2 ;  /* 0x02884002170075a7 */ /* 0x000ea4000802017f */
[----:B--2---:R-:W-:Y:S05]  /*15e40*/  @!P1 BRA `(.L_x_7714) ;  /* 0x0000003800ac9947 */ /* 0x004fea0003800000 */
.L_x_7826:
[----:B------:R-:W-:Y:S05]  /*15e50*/  @!P0 BRA `(.L_x_7715) ;  /* 0x0000000000048947 */ /* 0x000fea0003800000 */
[----:B------:R-:W-:Y:S01]  /*15e60*/  BPT.TRAP 0x1 ;  /* 0x000000040000795c */ /* 0x000fe20000300000 */
.L_x_7715:
[----:B------:R-:W3:Y:S02]  /*15e70*/  SYNCS.PHASECHK.TRANS64.TRYWAIT P1, [R5+URZ+0x28860], R0 ;  /* 0x02886000050075a7 */ /* 0x000ee4000802017f */
[----:B---3--:R-:W-:Y:S05]  /*15e80*/  @!P1 BRA `(.L_x_7716) ;  /* 0x0000003800b09947 */ /* 0x008fea0003800000 */
.L_x_7827:
[----:B------:R-:W-:Y:S05]  /*15e90*/  @!P0 BRA `(.L_x_7717) ;  /* 0x0000000000048947 */ /* 0x000fea0003800000 */
[----:B------:R-:W-:Y:S01]  /*15ea0*/  BPT.TRAP 0x1 ;  /* 0x000000040000795c */ /* 0x000fe20000300000 */
.L_x_7717:
[----:B----4-:R4:W0:Y:S02]  /*15eb0*/  SYNCS.PHASECHK.TRANS64.TRYWAIT P0, [R23+URZ+0x28860], R2 ;  /* 0x02886002170075a7 */ /* 0x010824000800017f */
[----:B0-----:R-:W-:Y:S05]  /*15ec0*/  @!P0 NANOSLEEP.SYNCS 0x989680 ;  /* 0x009896800000895d */ /* 0x001fea0003900000 */
[----:B------:R-:W0:Y:S02]  /*15ed0*/  @!P0 SYNCS.PHASECHK.TRANS64 P0, [R23+URZ+0x28860], R2 ;  /* 0x02886002170085a7 */ /* 0x000e24000800007f */
[----:B0-----:R-:W-:Y:S05]  /*15ee0*/  @!P0 BRA `(.L_x_7717) ;  /* 0xfffffffc00f08947 */ /* 0x001fea000383ffff */
.L_x_7709:
[----:B------:R-:W-:Y:S05]  /*15ef0*/  BSYNC B0 ;  /* 0x0000000000007941 */ /* 0x000fea0003800000 */
.L_x_7708:
[----:B------:R-:W-:Y:S05]  /*15f00*/  EXIT ;  /* 0x000000000000794d */ /* 0x000fea0003800000 */
.L_x_7554:
[----:B0-----:R-:W-:-:S04]  /*15f10*/  IMAD.U32 R3, RZ, RZ, UR41 ;  /* 0x00000029ff037e24 */ /* 0x001fc8000f8e00ff */
[----:B------:R0:W1:Y:S03]  /*15f20*/  SYNCS.PHASECHK.TRANS64.TRYWAIT P1, [R3+URZ+0x28800], R0 ;  /* 0x02880000030075a7 */ /* 0x000066000802017f */
[----:B-1----:R-:W-:Y:S05]  /*15f30*/  @!P1 NANOSLEEP.SYNCS 0x989680 ;  /* 0x009896800000995d */ /* 0x002fea0003900000 */
[----:B------:R-:W1:Y:S02]  /*15f40*/  @!P1 SYNCS.PHASECHK.TRANS64 P1, [R3+URZ+0x28800], R0 ;  /* 0x02880000030095a7 */ /* 0x000e64000802007f */
[----:B-1----:R-:W-:Y:S05]  /*15f50*/  @!P1 BRA `(.L_x_7554) ;  /* 0xfffffffc00ec9947 */ /* 0x002fea000383ffff */
[----:B------:R-:W-:Y:S05]  /*15f60*/  BRA `(.L_x_7718) ;  /* 0xfffffeb800907947 */ /* 0x000fea000383ffff */
.L_x_7558:
[----:B-1----:R1:W2:Y:S02]  /*15f70*/  SYNCS.PHASECHK.TRANS64.TRYWAIT P1, [R9+URZ+0x28830], R0 ;  /* 0x02883000090075a7 */ /* 0x0022a4000802017f */
[----:B--2---:R-:W-:Y:S05]  /*15f80*/  @!P1 NANOSLEEP.SYNCS 0x989680 ;  /* 0x009896800000995d */ /* 0x004fea0003900000 */
[----:B------:R-:W2:Y:S02]  /*15f90*/  @!P1 SYNCS.PHASECHK.TRANS64 P1, [R9+URZ+0x28830], R0 ;  /* 0x02883000090095a7 */ /* 0x000ea4000802007f */
[----:B--2---:R-:W-:Y:S05]  /*15fa0*/  @!P1 BRA `(.L_x_7558) ;  /* 0xfffffffc00f09947 */ /* 0x004fea000383ffff */
[----:B------:R-:W-:Y:S05]  /*15fb0*/  BRA `(.L_x_7557) ;  /* 0xfffffeb800ac7947 */ /* 0x000fea000383ffff */
.L_x_7575:
[----:B-1----:R-:W-:-:S04]  /*15fc0*/  IMAD.U32 R7, RZ, RZ, UR6 ;  /* 0x00000006ff077e24 */ /* 0x002fc8000f8e00ff */
[----:B------:R1:W2:Y:S03]  /*15fd0*/  SYNCS.PHASECHK.TRANS64.TRYWAIT P1, [R7+URZ+0x28830], R6 ;  /* 0x02883006070075a7 */ /* 0x0002a6000802017f */
[----:B--2---:R-:W-:Y:S05]  /*15fe0*/  @!P1 NANOSLEEP.SYNCS 0x989680 ;  /* 0x009896800000995d */ /* 0x004fea0003900000 */
[----:B------:R-:W2:Y:S02]  /*15ff0*/  @!P1 SYNCS.PHASECHK.TRANS64 P1, [R7+URZ+0x28830], R6 ;  /* 0x02883006070095a7 */ /* 0x000ea4000802007f */
[----:B--2---:R-:W-:Y:S05]  /*16000*/  @!P1 BRA `(.L_x_7575) ;  /* 0xfffffffc00ec9947 */ /* 0x004fea000383ffff */
[----:B------:R-:W-:Y:S05]  /*16010*/  BRA `(.L_x_7572) ;  /* 0xfffffef4008c7947 */ /* 0x000fea000383ffff */
.L_x_7579:
[----:B-1----:R-:W-:-:S04]  /*16020*/  IMAD.U32 R7, RZ, RZ, UR6 ;  /* 0x00000006ff077e24 */ /* 0x002fc8000f8e00ff */
[----:B------:R1:W2:Y:S03]  /*16030*/  SYNCS.PHASECHK.TRANS64.TRYWAIT P1, [R7+URZ+0x28850], R6 ;  /* 0x02885006070075a7 */ /* 0x0002a6000802017f */
[----:B--2---:R-:W-:Y:S05]  /*16040*/  @!P1 NANOSLEEP.SYNCS 0x989680 ;  /* 0x009896800000995d */ /* 0x004fea0003900000 */
[----:B------:R-:W2:Y:S02]  /*16050*/  @!P1 SYNCS.PHASECHK.TRANS64 P1, [R7+URZ+0x28850], R6 ;  /* 0x02885006070095a7 */ /* 0x000ea4000802007f */
[----:B--2---:R-:W-:Y:S05]  /*16060*/  @!P1 BRA `(.L_x_7579) ;  /* 0xfffffffc00ec9947 */ /* 0x004fea000383ffff */
[----:B------:R-:W-:Y:S05]  /*16070*/  BRA `(.L_x_7576) ;  /* 0xfffffef800587947 */ /* 0x000fea000383ffff */
.L_x_7598:
[----:B-1----:R-:W-:-:S04]  /*16080*/  IMAD.U32 R6, RZ, RZ, UR6 ;  /* 0x00000006ff067e24 */ /* 0x002fc8000f8e00ff */
[----:B------:R1:W2:Y:S03]  /*16090*/  SYNCS.PHASECHK.TRANS64.TRYWAIT P1, [R6+URZ+0x28830], R3 ;  /* 0x02883003060075a7 */ /* 0x0002a6000802017f */
[----:B--2---:R-:W-:Y:S05]  /*160a0*/  @!P1 NANOSLEEP.SYNCS 0x989680 ;  /* 0x009896800000995d */ /* 0x004fea0003900000 */
[----:B------:R-:W2:Y:S02]  /*160b0*/  @!P1 SYNCS.PHASECHK.TRANS64 P1, [R6+URZ+0x28830], R3 ;  /* 0x02883003060095a7 */ /* 0x000ea4000802007f */
[----:B--2---:R-:W-:Y:S05]  /*160c0*/  @!P1 BRA `(.L_x_7598) ;  /* 0xfffffffc00ec9947 */ /* 0x004fea000383ffff */
[----:B------:R-:W-:Y:S05]  /*160d0*/  BRA `(.L_x_7595) ;  /* 0xffffff30004c7947 */ /* 0x000fea000383ffff */
.L_x_7602:
[----:B-1----:R-:W-:-:S04]  /*160e0*/  IMAD.U32 R6, RZ, RZ, UR6 ;  /* 0x00000006ff067e24 */ /* 0x002fc8000f8e00ff */
[----:B------:R1:W2:Y:S03]  /*160f0*/  SYNCS.PHASECHK.TRANS64.TRYWAIT P1, [R6+URZ+0x28850], R3 ;  /* 0x02885003060075a7 */ /* 0x0002a6000802017f */
[----:B--2---:R-:W-:Y:S05]  /*16100*/  @!P1 NANOSLEEP.SYNCS 0x989680 ;  /* 0x009896800000995d */ /* 0x004fea0003900000 */
[----:B------:R-:W2:Y:S02]  /*16110*/  @!P1 SYNCS.PHASECHK.TRANS64 P1, [R6+URZ+0x28850], R3 ;  /* 0x02885003060095a7 */ /* 0x000ea4000802007f */
[----:B--2---:R-:W-:Y:S05]  /*16120*/  @!P1 BRA `(.L_x_7602) ;  /* 0xfffffffc00ec9947 */ /* 0x004fea000383ffff */
[----:B------:R-:W-:Y:S05]  /*16130*/  BRA `(.L_x_7599) ;  /* 0xffffff3400187947 */ /* 0x000fea000383ffff */
.L_x_7610:
[----:B-1----:R-:W-:-:S04]  /*16140*/  IMAD.U32 R7, RZ, RZ, UR6 ;  /* 0x00000006ff077e24 */ /* 0x002fc8000f8e00ff */
[----:B------:R1:W2:Y:S03]  /*16150*/  SYNCS.PHASECHK.TRANS64.TRYWAIT P1, [R7+URZ+0x28830], R6 ;  /* 0x02883006070075a7 */ /* 0x0002a6000802017f */
[----:B--2---:R-:W-:Y:S05]  /*16160*/  @!P1 NANOSLEEP.SYNCS 0x989680 ;  /* 0x009896800000995d */ /* 0x004fea0003900000 */
[----:B------:R-:W2:Y:S02]  /*16170*/  @!P1 SYNCS.PHASECHK.TRANS64 P1, [R7+URZ+0x28830], R6 ;  /* 0x02883006070095a7 */ /* 0x000ea4000802007f */
[----:B--2---:R-:W-:Y:S05]  /*16180*/  @!P1 BRA `(.L_x_7610) ;  /* 0xfffffffc00ec9947 */ /* 0x004fea000383ffff */
[----:B------:R-:W-:Y:S05]  /*16190*/  BRA `(.L_x_7607) ;  /* 0xffffff5800407947 */ /* 0x000fea000383ffff */
.L_x_7614:
[----:B-1----:R-:W-:-:S04]  /*161a0*/  IMAD.U32 R7, RZ, RZ, UR6 ;  /* 0x00000006ff077e24 */ /* 0x002fc8000f8e00ff */
[----:B------:R1:W2:Y:S03]  /*161b0*/  SYNCS.PHASECHK.TRANS64.TRYWAIT P1, [R7+URZ+0x28850], R6 ;  /* 0x02885006070075a7 */ /* 0x0002a6000802017f */
[----:B--2---:R-:W-:Y:S05]  /*161c0*/  @!P1 NANOSLEEP.SYNCS 0x989680 ;  /* 0x009896800000995d */ /* 0x004fea0003900000 */
[----:B------:R-:W2:Y:S02]  /*161d0*/  @!P1 SYNCS.PHASECHK.TRANS64 P1, [R7+URZ+0x28850], R6 ;  /* 0x02885006070095a7 */ /* 0x000ea4000802007f */
[----:B--2---:R-:W-:Y:S05]  /*161e0*/  @!P1 BRA `(.L_x_7614) ;  /* 0xfffffffc00ec9947 */ /* 0x004fea000383ffff */
[----:B------:R-:W-:Y:S05]  /*161f0*/  BRA `(.L_x_7611) ;  /* 0xffffff5c00007947 */ /* 0x000fea000383ffff */
.L_x_7629:
[----:B-1----:R-:W-:-:S04]  /*16200*/  IMAD.U32 R4, RZ, RZ, UR5 ;  /* 0x00000005ff047e24 */ /* 0x002fc8000f8e00ff */
[----:B------:R1:W2:Y:S03]  /*16210*/  SYNCS.PHASECHK.TRANS64.TRYWAIT P1, [R4+URZ+0x28850], R3 ;  /* 0x02885003040075a7 */ /* 0x0002a6000802017f */
[----:B--2---:R-:W-:Y:S05]  /*16220*/  @!P1 NANOSLEEP.SYNCS 0x989680 ;  /* 0x009896800000995d */ /* 0x004fea0003900000 */
[----:B------:R-:W2:Y:S02]  /*16230*/  @!P1 SYNCS.PHASECHK.TRANS64 P1, [R4+URZ+0x28850], R3 ;  /* 0x02885003040095a7 */ /* 0x000ea4000802007f */
[----:B--2---:R-:W-:Y:S05]  /*16240*/  @!P1 BRA `(.L_x_7629) ;  /* 0xfffffffc00ec9947 */ /* 0x004fea000383ffff */
[----:B------:R-:W-:Y:S05]  /*16250*/  BRA `(.L_x_7628) ;  /* 0xffffff90002c7947 */ /* 0x000fea000383ffff */
.L_x_7666:
        /* <DEDUP_REMOVED lines=10> */
.L_x_7719:
[----:B------:R-:W-:Y:S05]  /*16300*/  BRA `(.L_x_7720) ;  /* 0xffffffc800007947 */ /* 0x000fea000383ffff */
.L_x_7669:
[----:B0-----:R0:W1:Y:S02]  /*16310*/  SYNCS.PHASECHK.TRANS64.TRYWAIT P0, [R7+URZ+0x28840], R2 ;  /* 0x02884002070075a7 */ /* 0x001064000800017f */
[----:B-1----:R-:W-:Y:S05]  /*16320*/  @!P0 NANOSLEEP.SYNCS 0x989680 ;  /* 0x009896800000895d */ /* 0x002fea0003900000 */
[----:B------:R-:W1:Y:S02]  /*16330*/  @!P0 SYNCS.PHASECHK.TRANS64 P0, [R7+URZ+0x28840], R2 ;  /* 0x02884002070085a7 */ /* 0x000e64000800007f */
[----:B-1----:R-:W-:Y:S05]  /*16340*/  @!P0 BRA `(.L_x_7669) ;  /* 0xfffffffc00f08947 */ /* 0x002fea000383ffff */
[----:B------:R-:W-:Y:S05]  /*16350*/  BRA `(.L_x_7721) ;  /* 0xffffffc800f87947 */ /* 0x000fea000383ffff */
.L_x_7670:
        /* <DEDUP_REMOVED lines=8> */
.L_x_7723:
[----:B------:R-:W-:Y:S05]  /*163e0*/  BSYNC B0 ;  /* 0x0000000000007941 */ /* 0x000fea0003800000 */
.L_x_7722:
        /* <DEDUP_REMOVED lines=9> */
.L_x_7724:
        /* <DEDUP_REMOVED lines=8> */
.L_x_7725:
[----:B------:R-:W-:Y:S01]  /*16500*/  @!PT LDS RZ, [RZ] ;  /* 0x00000000fffff984 */ /* 0x000fe20000000800 */
[----:B------:R-:W-:Y:S01]  /*16510*/  @!PT LDS RZ, [RZ] ;  /* 0x00000000fffff984 */ /* 0x000fe20000000800 */
[----:B------:R-:W-:Y:S01]  /*16520*/  @!PT LDS RZ, [RZ] ;  /* 0x00000000fffff984 */ /* 0x000fe20000000800 */
[----:B------:R0:W-:Y:S04]  /*16530*/  @P0 LDGSTS.E.BYPASS.LTC128B.128 [R9+0x18400], desc[UR52][R2.64], !P3 ;  /* 0x1840000002090fae */ /* 0x0001e8000d901d74 */
[----:B------:R0:W-:Y:S01]  /*16540*/  @P0 LDGSTS.E.BYPASS.LTC128B.128 [R9+0x1c400], desc[UR52][R2.64+0x80], !P2 ;  /* 0x1c40008002090fae */ /* 0x0001e2000d101d74 */
[----:B------:R-:W-:Y:S01]  /*16550*/  ISETP.GE.AND P0, PT, R6, 0x11, PT ;  /* 0x000000110600780c */ /* 0x000fe20003f06270 */
[----:B------:R-:W-:-:S12]  /*16560*/  IMAD.MOV.U32 R13, RZ, RZ, R4 ;  /* 0x000000ffff0d7224 */ /* 0x000fd800078e0004 */
[----:B------:R-:W-:Y:S02]  /*16570*/  @P0 IMAD R25, R5, 0x2, R16 ;  /* 0x0000000205190824 */ /* 0x000fe400078e0210 */
[----:B0-----:R-:W-:-:S07]  /*16580*/  IMAD.MOV.U32 R8, RZ, RZ, R14 ;  /* 0x000000ffff087224 */ /* 0x001fce00078e000e */
[----:B------:R-:W-:Y:S05]  /*16590*/  WARPSYNC.COLLECTIVE R15, `(.L_x_7726) ;  /* 0x000000000f087348 */ /* 0x000fea0003c00000 */
[----:B------:R0:W1:Y:S02]  /*165a0*/  SHFL.IDX P6, R14, R13, R12, R11 ;  /* 0x0000000c0d0e7389 */ /* 0x00006400000c000b */
[----:B01----:R-:W-:Y:S01]  /*165b0*/  ENDCOLLECTIVE ;  /* 0x000000000000791b */ /* 0x003fe20003800000 */
.L_x_7726:
[----:B------:R-:W-:Y:S02]  /*165c0*/  IMAD.MOV.U32 R13, RZ, RZ, R0 ;  /* 0x000000ffff0d7224 */ /* 0x000fe400078e0000 */
[----:B------:R-:W-:Y:S01]  /*165d0*/  IMAD.MOV.U32 R12, RZ, RZ, 0x2 ;  /* 0x00000002ff0c7424 */ /* 0x000fe200078e00ff */
[----:B------:R-:W-:-:S05]  /*165e0*/  @P0 LEA R14, P1, R35, R14, 0x1 ;  /* 0x0000000e230e0211 */ /* 0x000fca00078208ff */
[----:B------:R-:W-:-:S08]  /*165f0*/  @P0 IMAD.MOV.U32 R2, RZ, RZ, R14 ;  /* 0x000000ffff020224 */ /* 0x000fd000078e000e */
[----:B------:R-:W-:Y:S05]  /*16600*/  WARPSYNC.COLLECTIVE R15, `(.L_x_7727) ;  /* 0x000000000f087348 */ /* 0x000fea0003c00000 */
[----:B------:R0:W1:Y:S02]  /*16610*/  SHFL.IDX P6, R14, R13, R12, R11 ;  /* 0x0000000c0d0e7389 */ /* 0x00006400000c000b */
[----:B01----:R-:W-:Y:S01]  /*16620*/  ENDCOLLECTIVE ;  /* 0x000000000000791b */ /* 0x003fe20003800000 */
.L_x_7727:
[----:B------:R-:W-:-:S04]  /*16630*/  @P0 IMAD.X R21, RZ, RZ, R8, P1 ;  /* 0x000000ffff150224 */ /* 0x000fc800008e0608 */
[----:B------:R-:W-:-:S05]  /*16640*/  @P0 IMAD.MOV.U32 R3, RZ, RZ, R21 ;  /* 0x000000ffff030224 */ /* 0x000fca00078e0015 */
[----:B------:R-:W-:Y:S01]  /*16650*/  @!PT LDS RZ, [RZ] ;  /* 0x00000000fffff984 */ /* 0x000fe20000000800 */
[----:B------:R-:W-:Y:S01]  /*16660*/  @!PT LDS RZ, [RZ] ;  /* 0x00000000fffff984 */ /* 0x000fe20000000800 */
[----:B------:R-:W-:Y:S01]  /*16670*/  @!PT LDS RZ, [RZ] ;  /* 0x00000000fffff984 */ /* 0x000fe20000000800 */
        /* <DEDUP_REMOVED lines=8> */
.L_x_7728:
        /* <DEDUP_REMOVED lines=8> */
.L_x_7729:
        /* <DEDUP_REMOVED lines=13> */
.L_x_7730:
        /* <DEDUP_REMOVED lines=8> */
.L_x_7731:
        /* <DEDUP_REMOVED lines=13> */
.L_x_7732:
        /* <DEDUP_REMOVED lines=8> */
.L_x_7733:
        /* <DEDUP_REMOVED lines=13> */
.L_x_7734:
        /* <DEDUP_REMOVED lines=8> */
.L_x_7735:
        /* <DEDUP_REMOVED lines=13> */
.L_x_7736:
        /* <DEDUP_REMOVED lines=8> */
.L_x_7737:
        /* <DEDUP_REMOVED lines=8> */
[----:B------:R-:W-:-:S07]  /*16d40*/  IMAD.MOV.U32 R8, RZ, RZ, R14 ;  /* 0x000000ffff087224 */ /* 0x000fce00078e000e */
[----:B0-----:R-:W-:Y:S05]  /*16d50*/  WARPSYNC.COLLECTIVE R15, `(.L_x_7738) ;  /* 0x000000000f087348 */ /* 0x001fea0003c00000 */
[----:B------:R1:W2:Y:S02]  /*16d60*/  SHFL.IDX P6, R14, R13, R12, R11 ;  /* 0x0000000c0d0e7389 */ /* 0x0002a400000c000b */
[----:B012---:R-:W-:Y:S01]  /*16d70*/  ENDCOLLECTIVE ;  /* 0x000000000000791b */ /* 0x007fe20003800000 */
.L_x_7738:
[----:B------:R-:W-:Y:S05]  /*16d80*/  BRA `(.L_x_7739) ;  /* 0xffffffc400ec7947 */ /* 0x000fea000383ffff */
.L_x_7675:
        /* <DEDUP_REMOVED lines=8> */
.L_x_7740:
[C---:B------:R-:W-:Y:S01]  /*16e10*/  VIADD R6, R5.reuse, 0x10 ;  /* 0x0000001005067836 */ /* 0x040fe20000000000 */
[----:B------:R-:W-:Y:S01]  /*16e20*/  ISETP.GE.AND P0, PT, R5, UR38, PT ;  /* 0x0000002605007c0c */ /* 0x000fe2000bf06270 */
[----:B------:R-:W-:Y:S02]  /*16e30*/  IMAD.MOV.U32 R13, RZ, RZ, R0 ;  /* 0x000000ffff0d7224 */ /* 0x000fe400078e0000 */
[----:B------:R-:W-:-:S10]  /*16e40*/  IMAD.MOV.U32 R2, RZ, RZ, R14 ;  /* 0x000000ffff027224 */ /* 0x000fd400078e000e */
[----:B------:R-:W-:Y:S05]  /*16e50*/  WARPSYNC.COLLECTIVE R15, `(.L_x_7741) ;  /* 0x000000000f087348 */ /* 0x000fea0003c00000 */
[----:B------:R0:W1:Y:S02]  /*16e60*/  SHFL.IDX P6, R14, R13, R12, R11 ;  /* 0x0000000c0d0e7389 */ /* 0x00006400000c000b */
[----:B01----:R-:W-:Y:S01]  /*16e70*/  ENDCOLLECTIVE ;  /* 0x000000000000791b */ /* 0x003fe20003800000 */
.L_x_7741:
        /* <DEDUP_REMOVED lines=8> */
.L_x_7742:
[----:B------:R-:W-:Y:S01]  /*16f00*/  @!PT LDS RZ, [RZ] ;  /* 0x00000000fffff984 */ /* 0x000fe20000000800 */
[----:B------:R-:W-:Y:S01]  /*16f10*/  @!PT LDS RZ, [RZ] ;  /* 0x00000000fffff984 */ /* 0x000fe20000000800 */
[----:B------:R-:W-:Y:S01]  /*16f20*/  @!PT LDS RZ, [RZ] ;  /* 0x00000000fffff984 */ /* 0x000fe20000000800 */
[----:B------:R0:W-:Y:S04]  /*16f30*/  @!P0 LDGSTS.E.BYPASS.LTC128B.128 [R33+0x10400], desc[UR52][R2.64], !P4 ;  /* 0x1040000002218fae */ /* 0x0001e8000e101d74 */
[----:B------:R0:W-:Y:S01]  /*16f40*/  @!P0 LDGSTS.E.BYPASS.LTC128B.128 [R33+0x14400], desc[UR52][R2.64+0x80], !P5 ;  /* 0x1440008002218fae */ /* 0x0001e2000e901d74 */
[----:B------:R-:W-:Y:S01]  /*16f50*/  ISETP.GE.AND P0, PT, R6, UR38, PT ;  /* 0x0000002606007c0c */ /* 0x000fe2000bf06270 */
[----:B------:R-:W-:Y:S02]  /*16f60*/  IMAD.MOV.U32 R13, RZ, RZ, R0 ;  /* 0x000000ffff0d7224 */ /* 0x000fe400078e0000 */
[----:B------:R-:W-:-:S10]  /*16f70*/  IMAD.MOV.U32 R6, RZ, RZ, R14 ;  /* 0x000000ffff067224 */ /* 0x000fd400078e000e */
[----:B0-----:R-:W-:Y:S05]  /*16f80*/  WARPSYNC.COLLECTIVE R15, `(.L_x_7743) ;  /* 0x000000000f087348 */ /* 0x001fea0003c00000 */
[----:B------:R1:W2:Y:S02]  /*16f90*/  SHFL.IDX P6, R14, R13, R12, R11 ;  /* 0x0000000c0d0e7389 */ /* 0x0002a400000c000b */
[----:B012---:R-:W-:Y:S01]  /*16fa0*/  ENDCOLLECTIVE ;  /* 0x000000000000791b */ /* 0x007fe20003800000 */
.L_x_7743:
[----:B------:R-:W-:Y:S02]  /*16fb0*/  IMAD.MOV.U32 R13, RZ, RZ, R4 ;  /* 0x000000ffff0d7224 */ /* 0x000fe400078e0004 */
[----:B------:R-:W-:Y:S01]  /*16fc0*/  IMAD.MOV.U32 R12, RZ, RZ, 0x2 ;  /* 0x00000002ff0c7424 */ /* 0x000fe200078e00ff */
[----:B------:R-:W-:-:S05]  /*16fd0*/  @!P0 LEA R14, P1, R35, R14, 0x1 ;  /* 0x0000000e230e8211 */ /* 0x000fca00078208ff */
[----:B------:R-:W-:-:S08]  /*16fe0*/  @!P0 IMAD.MOV.U32 R2, RZ, RZ, R14 ;  /* 0x000000ffff028224 */ /* 0x000fd000078e000e */
[----:B------:R-:W-:Y:S05]  /*16ff0*/  WARPSYNC.COLLECTIVE R15, `(.L_x_7744) ;  /* 0x000000000f087348 */ /* 0x000fea0003c00000 */
[----:B------:R0:W1:Y:S02]  /*17000*/  SHFL.IDX P6, R14, R13, R12, R11 ;  /* 0x0000000c0d0e7389 */ /* 0x00006400000c000b */
[----:B01----:R-:W-:Y:S01]  /*17010*/  ENDCOLLECTIVE ;  /* 0x000000000000791b */ /* 0x003fe20003800000 */
.L_x_7744:
        /* <DEDUP_REMOVED lines=14> */
.L_x_7745:
[----:B------:R-:W-:Y:S02]  /*17100*/  IMAD.MOV.U32 R13, RZ, RZ, R4 ;  /* 0x000000ffff0d7224 */ /* 0x000fe400078e0004 */
[----:B------:R-:W-:Y:S01]  /*17110*/  IMAD.MOV.U32 R12, RZ, RZ, 0x3 ;  /* 0x00000003ff0c7424 */ /* 0x000fe200078e00ff */
[----:B------:R-:W-:-:S05]  /*17120*/  @!P0 LEA R14, P1, R35, R14, 0x1 ;  /* 0x0000000e230e8211 */ /* 0x000fca00078208ff */
[----:B------:R-:W-:-:S08]  /*17130*/  @!P0 IMAD.MOV.U32 R2, RZ, RZ, R14 ;  /* 0x000000ffff028224 */ /* 0x000fd000078e000e */
[----:B------:R-:W-:Y:S05]  /*17140*/  WARPSYNC.COLLECTIVE R15, `(.L_x_7746) ;  /* 0x000000000f087348 */ /* 0x000fea0003c00000 */
[----:B------:R0:W1:Y:S02]  /*17150*/  SHFL.IDX P6, R14, R13, R12, R11 ;  /* 0x0000000c0d0e7389 */ /* 0x00006400000c000b */
[----:B01----:R-:W-:Y:S01]  /*17160*/  ENDCOLLECTIVE ;  /* 0x000000000000791b */ /* 0x003fe20003800000 */
.L_x_7746:
        /* <DEDUP_REMOVED lines=14> */
.L_x_7747:
[----:B------:R-:W-:Y:S02]  /*17250*/  IMAD.MOV.U32 R13, RZ, RZ, R4 ;  /* 0x000000ffff0d7224 */ /* 0x000fe400078e0004 */
[----:B------:R-:W-:Y:S01]  /*17260*/  IMAD.MOV.U32 R12, RZ, RZ, 0x4 ;  /* 0x00000004ff0c7424 */ /* 0x000fe200078e00ff */
[----:B------:R-:W-:-:S05]  /*17270*/  @!P0 LEA R14, P1, R35, R14, 0x1 ;  /* 0x0000000e230e8211 */ /* 0x000fca00078208ff */
[----:B------:R-:W-:-:S08]  /*17280*/  @!P0 IMAD.MOV.U32 R2, RZ, RZ, R14 ;  /* 0x000000ffff028224 */ /* 0x000fd000078e000e */
[----:B------:R-:W-:Y:S05]  /*17290*/  WARPSYNC.COLLECTIVE R15, `(.L_x_7748) ;  /* 0x000000000f087348 */ /* 0x000fea0003c00000 */
[----:B------:R0:W1:Y:S02]  /*172a0*/  SHFL.IDX P6, R14, R13, R12, R11 ;  /* 0x0000000c0d0e7389 */ /* 0x00006400000c000b */
[----:B01----:R-:W-:Y:S01]  /*172b0*/  ENDCOLLECTIVE ;  /* 0x000000000000791b */ /* 0x003fe20003800000 */
.L_x_7748:
        /* <DEDUP_REMOVED lines=14> */
.L_x_7749:
[----:B------:R-:W-:Y:S02]  /*173a0*/  IMAD.MOV.U32 R13, RZ, RZ, R4 ;  /* 0x000000ffff0d7224 */ /* 0x000fe400078e0004 */
[----:B------:R-:W-:Y:S01]  /*173b0*/  IMAD.MOV.U32 R12, RZ, RZ, 0x5 ;  /* 0x00000005ff0c7424 */ /* 0x000fe200078e00ff */
[----:B------:R-:W-:-:S05]  /*173c0*/  @!P0 LEA R14, P1, R35, R14, 0x1 ;  /* 0x0000000e230e8211 */ /* 0x000fca00078208ff */
[----:B------:R-:W-:-:S08]  /*173d0*/  @!P0 IMAD.MOV.U32 R2, RZ, RZ, R14 ;  /* 0x000000ffff028224 */ /* 0x000fd000078e000e */
[----:B------:R-:W-:Y:S05]  /*173e0*/  WARPSYNC.COLLECTIVE R15, `(.L_x_7750) ;  /* 0x000000000f087348 */ /* 0x000fea0003c00000 */
[----:B------:R0:W1:Y:S02]  /*173f0*/  SHFL.IDX P6, R14, R13, R12, R11 ;  /* 0x0000000c0d0e7389 */ /* 0x00006400000c000b */
[----:B01----:R-:W-:Y:S01]  /*17400*/  ENDCOLLECTIVE ;  /* 0x000000000000791b */ /* 0x003fe20003800000 */
.L_x_7750:
        /* <DEDUP_REMOVED lines=14> */
.L_x_7751:
[----:B------:R-:W-:Y:S02]  /*174f0*/  IMAD.MOV.U32 R13, RZ, RZ, R4 ;  /* 0x000000ffff0d7224 */ /* 0x000fe400078e0004 */
[----:B------:R-:W-:Y:S01]  /*17500*/  IMAD.MOV.U32 R12, RZ, RZ, 0x6 ;  /* 0x00000006ff0c7424 */ /* 0x000fe200078e00ff */
[----:B------:R-:W-:-:S05]  /*17510*/  @!P0 LEA R14, P1, R35, R14, 0x1 ;  /* 0x0000000e230e8211 */ /* 0x000fca00078208ff */
[----:B------:R-:W-:-:S08]  /*17520*/  @!P0 IMAD.MOV.U32 R2, RZ, RZ, R14 ;  /* 0x000000ffff028224 */ /* 0x000fd000078e000e */
[----:B------:R-:W-:Y:S05]  /*17530*/  WARPSYNC.COLLECTIVE R15, `(.L_x_7752) ;  /* 0x000000000f087348 */ /* 0x000fea0003c00000 */
[----:B------:R0:W1:Y:S02]  /*17540*/  SHFL.IDX P6, R14, R13, R12, R11 ;  /* 0x0000000c0d0e7389 */ /* 0x00006400000c000b */
[----:B01----:R-:W-:Y:S01]  /*17550*/  ENDCOLLECTIVE ;  /* 0x000000000000791b */ /* 0x003fe20003800000 */
.L_x_7752:
        /* <DEDUP_REMOVED lines=14> */
.L_x_7753:
[----:B------:R-:W-:Y:S02]  /*17640*/  IMAD.MOV.U32 R13, RZ, RZ, R4 ;  /* 0x000000ffff0d7224 */ /* 0x000fe400078e0004 */
[----:B------:R-:W-:Y:S01]  /*17650*/  IMAD.MOV.U32 R12, RZ, RZ, 0x7 ;  /* 0x00000007ff0c7424 */ /* 0x000fe200078e00ff */
[----:B------:R-:W-:-:S05]  /*17660*/  @!P0 LEA R14, P1, R35, R14, 0x1 ;  /* 0x0000000e230e8211 */ /* 0x000fca00078208ff */
[----:B------:R-:W-:-:S08]  /*17670*/  @!P0 IMAD.MOV.U32 R2, RZ, RZ, R14 ;  /* 0x000000ffff028224 */ /* 0x000fd000078e000e */
[----:B------:R-:W-:Y:S05]  /*17680*/  WARPSYNC.COLLECTIVE R15, `(.L_x_7754) ;  /* 0x000000000f087348 */ /* 0x000fea0003c00000 */
[----:B------:R0:W1:Y:S02]  /*17690*/  SHFL.IDX P6, R14, R13, R12, R11 ;  /* 0x0000000c0d0e7389 */ /* 0x00006400000c000b */
[----:B01----:R-:W-:Y:S01]  /*176a0*/  ENDCOLLECTIVE ;  /* 0x000000000000791b */ /* 0x003fe20003800000 */
.L_x_7754:
[----:B------:R-:W-:-:S04]  /*176b0*/  @!P0 IMAD.X R7, RZ, RZ, R6, P1 ;  /* 0x000000ffff078224 */ /* 0x000fc800008e0606 */
[----:B------:R-:W-:-:S05]  /*176c0*/  @!P0 IMAD.MOV.U32 R3, RZ, RZ, R7 ;  /* 0x000000ffff038224 */ /* 0x000fca00078e0007 */
[----:B------:R-:W-:Y:S01]  /*176d0*/  @!PT LDS RZ, [RZ] ;  /* 0x00000000fffff984 */ /* 0x000fe20000000800 */
[----:B------:R-:W-:Y:S01]  /*176e0*/  @!PT LDS RZ, [RZ] ;  /* 0x00000000fffff984 */ /* 0x000fe20000000800 */
[----:B------:R-:W-:Y:S01]  /*176f0*/  @!PT LDS RZ, [RZ] ;  /* 0x00000000fffff984 */ /* 0x000fe20000000800 */
[----:B------:R0:W-:Y:S01]  /*17700*/  @!P0 LDGSTS.E.BYPASS.LTC128B.128 [R33+0x13400], desc[UR52][R2.64], !P4 ;  /* 0x1340000002218fae */ /* 0x0001e2000e101d74 */
[----:B------:R-:W-:-:S03]  /*17710*/  IMAD.MOV.U32 R13, RZ, RZ, R0 ;  /* 0x000000ffff0d7224 */ /* 0x000fc600078e0000 */
[----:B------:R0:W-:Y:S01]  /*17720*/  @!P0 LDGSTS.E.BYPASS.LTC128B.128 [R33+0x17400], desc[UR52][R2.64+0x80], !P5 ;  /* 0x1740008002218fae */ /* 0x0001e2000e901d74 */
[----:B------:R-:W-:-:S07]  /*17730*/  IMAD.MOV.U32 R6, RZ, RZ, R14 ;  /* 0x000000ffff067224 */ /* 0x000fce00078e000e */
[----:B0-----:R-:W-:Y:S05]  /*17740*/  WARPSYNC.COLLECTIVE R15, `(.L_x_7755) ;  /* 0x000000000f087348 */ /* 0x001fea0003c00000 */
[----:B------:R1:W2:Y:S02]  /*17750*/  SHFL.IDX P6, R14, R13, R12, R11 ;  /* 0x0000000c0d0e7389 */ /* 0x0002a400000c000b */
[----:B012---:R-:W-:Y:S01]  /*17760*/  ENDCOLLECTIVE ;  /* 0x000000000000791b */ /* 0x007fe20003800000 */
.L_x_7755:
[----:B------:R-:W-:Y:S05]  /*17770*/  BRA `(.L_x_7756) ;  /* 0xffffffc8000c7947 */ /* 0x000fea000383ffff */
.L_x_7678:
[----:B0-----:R0:W1:Y:S02]  /*17780*/  SYNCS.PHASECHK.TRANS64.TRYWAIT P0, [R16+URZ+0x28820], R3 ;  /* 0x02882003100075a7 */ /* 0x001064000800017f */
[----:B-1----:R-:W-:Y:S05]  /*17790*/  @!P0 NANOSLEEP.SYNCS 0x989680 ;  /* 0x009896800000895d */ /* 0x002fea0003900000 */
[----:B------:R-:W1:Y:S02]  /*177a0*/  @!P0 SYNCS.PHASECHK.TRANS64 P0, [R16+URZ+0x28820], R3 ;  /* 0x02882003100085a7 */ /* 0x000e64000800007f */
[----:B-1----:R-:W-:Y:S05]  /*177b0*/  @!P0 BRA `(.L_x_7678) ;  /* 0xfffffffc00f08947 */ /* 0x002fea000383ffff */
[----:B------:R-:W-:Y:S05]  /*177c0*/  BRA `(.L_x_7757) ;  /* 0xffffffc800647947 */ /* 0x000fea000383ffff */
.L_x_7682:
[----:B0-----:R0:W1:Y:S02]  /*177d0*/  SYNCS.PHASECHK.TRANS64.TRYWAIT P0, [R6+URZ+0x28840], R3 ;  /* 0x02884003060075a7 */ /* 0x001064000800017f */
[----:B-1----:R-:W-:Y:S05]  /*177e0*/  @!P0 NANOSLEEP.SYNCS 0x989680 ;  /* 0x009896800000895d */ /* 0x002fea0003900000 */
[----:B------:R-:W1:Y:S02]  /*177f0*/  @!P0 SYNCS.PHASECHK.TRANS64 P0, [R6+URZ+0x28840], R3 ;  /* 0x02884003060085a7 */ /* 0x000e64000800007f */
[----:B-1----:R-:W-:Y:S05]  /*17800*/  @!P0 BRA `(.L_x_7682) ;  /* 0xfffffffc00f08947 */ /* 0x002fea000383ffff */
[----:B------:R-:W-:Y:S05]  /*17810*/  BRA `(.L_x_7758) ;  /* 0xffffffcc00247947 */ /* 0x000fea000383ffff */
.L_x_7683:
        /* <DEDUP_REMOVED lines=8> */
.L_x_7760:
[----:B------:R-:W-:Y:S05]  /*178a0*/  BSYNC B1 ;  /* 0x0000000000017941 */ /* 0x000fea0003800000 */
.L_x_7759:
        /* <DEDUP_REMOVED lines=9> */
.L_x_7761:
[----:B------:R-:W-:Y:S02]  /*17940*/  IMAD R7, R7, 0x2, R16 ;  /* 0x0000000207077824 */ /* 0x000fe400078e0210 */
[----:B------:R-:W-:Y:S02]  /*17950*/  IMAD.MOV.U32 R13, RZ, RZ, R9 ;  /* 0x000000ffff0d7224 */ /* 0x000fe400078e0009 */
[----:B------:R-:W-:Y:S02]  /*17960*/  IMAD.MOV.U32 R12, RZ, RZ, 0x1 ;  /* 0x00000001ff0c7424 */ /* 0x000fe400078e00ff */
[----:B------:R-:W-:-:S07]  /*17970*/  IMAD.MOV.U32 R2, RZ, RZ, R14 ;  /* 0x000000ffff027224 */ /* 0x000fce00078e000e */
[----:B------:R-:W-:Y:S05]  /*17980*/  WARPSYNC.COLLECTIVE R15, `(.L_x_7762) ;  /* 0x000000000f087348 */ /* 0x000fea0003c00000 */
[----:B------:R0:W1:Y:S02]  /*17990*/  SHFL.IDX P6, R14, R13, R12, R11 ;  /* 0x0000000c0d0e7389 */ /* 0x00006400000c000b */
[----:B01----:R-:W-:Y:S01]  /*179a0*/  ENDCOLLECTIVE ;  /* 0x000000000000791b */ /* 0x003fe20003800000 */
.L_x_7762:
        /* <DEDUP_REMOVED lines=12> */
.L_x_7763:
[----:B------:R-:W-:Y:S02]  /*17a70*/  IMAD.MOV.U32 R13, RZ, RZ, R9 ;  /* 0x000000ffff0d7224 */ /* 0x000fe400078e0009 */
[----:B------:R-:W-:Y:S02]  /*17a80*/  IMAD.MOV.U32 R12, RZ, RZ, 0x2 ;  /* 0x00000002ff0c7424 */ /* 0x000fe400078e00ff */
[----:B------:R-:W-:-:S07]  /*17a90*/  IMAD.MOV.U32 R2, RZ, RZ, R14 ;  /* 0x000000ffff027224 */ /* 0x000fce00078e000e */
[----:B------:R-:W-:Y:S05]  /*17aa0*/  WARPSYNC.COLLECTIVE R15, `(.L_x_7764) ;  /* 0x000000000f087348 */ /* 0x000fea0003c00000 */
[----:B------:R0:W1:Y:S02]  /*17ab0*/  SHFL.IDX P6, R14, R13, R12, R11 ;  /* 0x0000000c0d0e7389 */ /* 0x00006400000c000b */
[----:B01----:R-:W-:Y:S01]  /*17ac0*/  ENDCOLLECTIVE ;  /* 0x000000000000791b */ /* 0x003fe20003800000 */
.L_x_7764:
        /* <DEDUP_REMOVED lines=12> */
.L_x_7765:
[----:B------:R-:W-:Y:S02]  /*17b90*/  IMAD.MOV.U32 R13, RZ, RZ, R9 ;  /* 0x000000ffff0d7224 */ /* 0x000fe400078e0009 */
[----:B------:R-:W-:Y:S02]  /*17ba0*/  IMAD.MOV.U32 R12, RZ, RZ, 0x3 ;  /* 0x00000003ff0c7424 */ /* 0x000fe400078e00ff */
[----:B------:R-:W-:-:S07]  /*17bb0*/  IMAD.MOV.U32 R2, RZ, RZ, R14 ;  /* 0x000000ffff027224 */ /* 0x000fce00078e000e */
[----:B------:R-:W-:Y:S05]  /*17bc0*/  WARPSYNC.COLLECTIVE R15, `(.L_x_7766) ;  /* 0x000000000f087348 */ /* 0x000fea0003c00000 */
[----:B------:R0:W1:Y:S02]  /*17bd0*/  SHFL.IDX P6, R14, R13, R12, R11 ;  /* 0x0000000c0d0e7389 */ /* 0x00006400000c000b */
[----:B01----:R-:W-:Y:S01]  /*17be0*/  ENDCOLLECTIVE ;  /* 0x000000000000791b */ /* 0x003fe20003800000 */
.L_x_7766:
        /* <DEDUP_REMOVED lines=12> */
.L_x_7767:
[----:B------:R-:W-:Y:S02]  /*17cb0*/  IMAD.MOV.U32 R13, RZ, RZ, R9 ;  /* 0x000000ffff0d7224 */ /* 0x000fe400078e0009 */
[----:B------:R-:W-:Y:S02]  /*17cc0*/  IMAD.MOV.U32 R12, RZ, RZ, 0x4 ;  /* 0x00000004ff0c7424 */ /* 0x000fe400078e00ff */
[----:B------:R-:W-:-:S07]  /*17cd0*/  IMAD.MOV.U32 R2, RZ, RZ, R14 ;  /* 0x000000ffff027224 */ /* 0x000fce00078e000e */
[----:B------:R-:W-:Y:S05]  /*17ce0*/  WARPSYNC.COLLECTIVE R15, `(.L_x_7768) ;  /* 0x000000000f087348 */ /* 0x000fea0003c00000 */
[----:B------:R0:W1:Y:S02]  /*17cf0*/  SHFL.IDX P6, R14, R13, R12, R11 ;  /* 0x0000000c0d0e7389 */ /* 0x00006400000c000b */
[----:B01----:R-:W-:Y:S01]  /*17d00*/  ENDCOLLECTIVE ;  /* 0x000000000000791b */ /* 0x003fe20003800000 */
.L_x_7768:
        /* <DEDUP_REMOVED lines=12> */
.L_x_7769:
[----:B------:R-:W-:Y:S02]  /*17dd0*/  IMAD.MOV.U32 R13, RZ, RZ, R9 ;  /* 0x000000ffff0d7224 */ /* 0x000fe400078e0009 */
[----:B------:R-:W-:Y:S02]  /*17de0*/  IMAD.MOV.U32 R12, RZ, RZ, 0x5 ;  /* 0x00000005ff0c7424 */ /* 0x000fe400078e00ff */
[----:B------:R-:W-:-:S07]  /*17df0*/  IMAD.MOV.U32 R2, RZ, RZ, R14 ;  /* 0x000000ffff027224 */ /* 0x000fce00078e000e */
[----:B------:R-:W-:Y:S05]  /*17e00*/  WARPSYNC.COLLECTIVE R15, `(.L_x_7770) ;  /* 0x000000000f087348 */ /* 0x000fea0003c00000 */
[----:B------:R0:W1:Y:S02]  /*17e10*/  SHFL.IDX P6, R14, R13, R12, R11 ;  /* 0x0000000c0d0e7389 */ /* 0x00006400000c000b */
[----:B01----:R-:W-:Y:S01]  /*17e20*/  ENDCOLLECTIVE ;  /* 0x000000000000791b */ /* 0x003fe20003800000 */
.L_x_7770:
        /* <DEDUP_REMOVED lines=12> */
.L_x_7771:
[----:B------:R-:W-:Y:S02]  /*17ef0*/  IMAD.MOV.U32 R13, RZ, RZ, R9 ;  /* 0x000000ffff0d7224 */ /* 0x000fe400078e0009 */
[----:B------:R-:W-:Y:S02]  /*17f00*/  IMAD.MOV.U32 R12, RZ, RZ, 0x6 ;  /* 0x00000006ff0c7424 */ /* 0x000fe400078e00ff */
[----:B------:R-:W-:-:S07]  /*17f10*/  IMAD.MOV.U32 R2, RZ, RZ, R14 ;  /* 0x000000ffff027224 */ /* 0x000fce00078e000e */
[----:B------:R-:W-:Y:S05]  /*17f20*/  WARPSYNC.COLLECTIVE R15, `(.L_x_7772) ;  /* 0x000000000f087348 */ /* 0x000fea0003c00000 */
[----:B------:R0:W1:Y:S02]  /*17f30*/  SHFL.IDX P6, R14, R13, R12, R11 ;  /* 0x0000000c0d0e7389 */ /* 0x00006400000c000b */
[----:B01----:R-:W-:Y:S01]  /*17f40*/  ENDCOLLECTIVE ;  /* 0x000000000000791b */ /* 0x003fe20003800000 */
.L_x_7772:
        /* <DEDUP_REMOVED lines=12> */
.L_x_7773:
[----:B------:R-:W-:Y:S02]  /*18010*/  IMAD.MOV.U32 R13, RZ, RZ, R9 ;  /* 0x000000ffff0d7224 */ /* 0x000fe400078e0009 */
[----:B------:R-:W-:Y:S02]  /*18020*/  IMAD.MOV.U32 R12, RZ, RZ, 0x7 ;  /* 0x00000007ff0c7424 */ /* 0x000fe400078e00ff */
[----:B------:R-:W-:-:S07]  /*18030*/  IMAD.MOV.U32 R2, RZ, RZ, R14 ;  /* 0x000000ffff027224 */ /* 0x000fce00078e000e */
[----:B------:R-:W-:Y:S05]  /*18040*/  WARPSYNC.COLLECTIVE R15, `(.L_x_7774) ;  /* 0x000000000f087348 */ /* 0x000fea0003c00000 */
[----:B------:R0:W1:Y:S02]  /*18050*/  SHFL.IDX P6, R14, R13, R12, R11 ;  /* 0x0000000c0d0e7389 */ /* 0x00006400000c000b */
[----:B01----:R-:W-:Y:S01]  /*18060*/  ENDCOLLECTIVE ;  /* 0x000000000000791b */ /* 0x003fe20003800000 */
.L_x_7774:
        /* <DEDUP_REMOVED lines=12> */
.L_x_7775:
[----:B------:R-:W-:Y:S05]  /*18130*/  BRA `(.L_x_7776) ;  /* 0xffffffc400f87947 */ /* 0x000fea000383ffff */
.L_x_7688:
[----:B0-----:R0:W1:Y:S02]  /*18140*/  SYNCS.PHASECHK.TRANS64.TRYWAIT P0, [R6+URZ+0x28860], R3 ;  /* 0x02886003060075a7 */ /* 0x001064000800017f */
[----:B-1----:R-:W-:Y:S05]  /*18150*/  @!P0 NANOSLEEP.SYNCS 0x989680 ;  /* 0x009896800000895d */ /* 0x002fea0003900000 */
[----:B------:R-:W1:Y:S02]  /*18160*/  @!P0 SYNCS.PHASECHK.TRANS64 P0, [R6+URZ+0x28860], R3 ;  /* 0x02886003060085a7 */ /* 0x000e64000800007f */
[----:B-1----:R-:W-:Y:S05]  /*18170*/  @!P0 BRA `(.L_x_7688) ;  /* 0xfffffffc00f08947 */ /* 0x002fea000383ffff */
[----:B------:R-:W-:Y:S05]  /*18180*/  BRA `(.L_x_7777) ;  /* 0xffffffc800547947 */ /* 0x000fea000383ffff */
.L_x_7689:
        /* <DEDUP_REMOVED lines=8> */
.L_x_7779:
[----:B------:R-:W-:Y:S05]  /*18210*/  BSYNC B1 ;  /* 0x0000000000017941 */ /* 0x000fea0003800000 */
.L_x_7778:
        /* <DEDUP_REMOVED lines=9> */
.L_x_7780:
[----:B------:R-:W-:Y:S02]  /*182b0*/  IMAD.MOV.U32 R13, RZ, RZ, R18 ;  /* 0x000000ffff0d7224 */ /* 0x000fe400078e0012 */
[----:B------:R-:W-:Y:S01]  /*182c0*/  IMAD.MOV.U32 R12, RZ, RZ, 0x1 ;  /* 0x00000001ff0c7424 */ /* 0x000fe200078e00ff */
[----:B------:R-:W-:-:S13]  /*182d0*/  IADD3 R2, P0, R14, R5, RZ ;  /* 0x000000050e027210 */ /* 0x000fda0007f1e0ff */
[----:B------:R-:W-:Y:S05]  /*182e0*/  WARPSYNC.COLLECTIVE R15, `(.L_x_7781) ;  /* 0x000000000f087348 */ /* 0x000fea0003c00000 */
[----:B------:R0:W1:Y:S02]  /*182f0*/  SHFL.IDX P6, R14, R13, R12, R11 ;  /* 0x0000000c0d0e7389 */ /* 0x00006400000c000b */
[----:B01----:R-:W-:Y:S01]  /*18300*/  ENDCOLLECTIVE ;  /* 0x000000000000791b */ /* 0x003fe20003800000 */
.L_x_7781:
        /* <DEDUP_REMOVED lines=13> */
.L_x_7782:
[----:B------:R-:W-:Y:S02]  /*183e0*/  IMAD.MOV.U32 R13, RZ, RZ, R18 ;  /* 0x000000ffff0d7224 */ /* 0x000fe400078e0012 */
[----:B------:R-:W-:Y:S01]  /*183f0*/  IMAD.MOV.U32 R12, RZ, RZ, 0x2 ;  /* 0x00000002ff0c7424 */ /* 0x000fe200078e00ff */
[----:B------:R-:W-:-:S13]  /*18400*/  IADD3 R2, P0, R14, R5, RZ ;  /* 0x000000050e027210 */ /* 0x000fda0007f1e0ff */
[----:B------:R-:W-:Y:S05]  /*18410*/  WARPSYNC.COLLECTIVE R15, `(.L_x_7783) ;  /* 0x000000000f087348 */ /* 0x000fea0003c00000 */
[----:B------:R0:W1:Y:S02]  /*18420*/  SHFL.IDX P6, R14, R13, R12, R11 ;  /* 0x0000000c0d0e7389 */ /* 0x00006400000c000b */
[----:B01----:R-:W-:Y:S01]  /*18430*/  ENDCOLLECTIVE ;  /* 0x000000000000791b */ /* 0x003fe20003800000 */
.L_x_7783:
        /* <DEDUP_REMOVED lines=13> */
.L_x_7784:
[----:B------:R-:W-:Y:S02]  /*18510*/  IMAD.MOV.U32 R13, RZ, RZ, R18 ;  /* 0x000000ffff0d7224 */ /* 0x000fe400078e0012 */
[----:B------:R-:W-:Y:S01]  /*18520*/  IMAD.MOV.U32 R12, RZ, RZ, 0x3 ;  /* 0x00000003ff0c7424 */ /* 0x000fe200078e00ff */
[----:B------:R-:W-:-:S13]  /*18530*/  IADD3 R2, P0, R14, R5, RZ ;  /* 0x000000050e027210 */ /* 0x000fda0007f1e0ff */
[----:B------:R-:W-:Y:S05]  /*18540*/  WARPSYNC.COLLECTIVE R15, `(.L_x_7785) ;  /* 0x000000000f087348 */ /* 0x000fea0003c00000 */
[----:B------:R0:W1:Y:S02]  /*18550*/  SHFL.IDX P6, R14, R13, R12, R11 ;  /* 0x0000000c0d0e7389 */ /* 0x00006400000c000b */
[----:B01----:R-:W-:Y:S01]  /*18560*/  ENDCOLLECTIVE ;  /* 0x000000000000791b */ /* 0x003fe20003800000 */
.L_x_7785:
        /* <DEDUP_REMOVED lines=13> */
.L_x_7786:
[----:B------:R-:W-:Y:S02]  /*18640*/  IMAD.MOV.U32 R13, RZ, RZ, R18 ;  /* 0x000000ffff0d7224 */ /* 0x000fe400078e0012 */
[----:B------:R-:W-:Y:S01]  /*18650*/  IMAD.MOV.U32 R12, RZ, RZ, 0x4 ;  /* 0x00000004ff0c7424 */ /* 0x000fe200078e00ff */
[----:B------:R-:W-:-:S13]  /*18660*/  IADD3 R2, P0, R14, R5, RZ ;  /* 0x000000050e027210 */ /* 0x000fda0007f1e0ff */
[----:B------:R-:W-:Y:S05]  /*18670*/  WARPSYNC.COLLECTIVE R15, `(.L_x_7787) ;  /* 0x000000000f087348 */ /* 0x000fea0003c00000 */
[----:B------:R0:W1:Y:S02]  /*18680*/  SHFL.IDX P6, R14, R13, R12, R11 ;  /* 0x0000000c0d0e7389 */ /* 0x00006400000c000b */
[----:B01----:R-:W-:Y:S01]  /*18690*/  ENDCOLLECTIVE ;  /* 0x000000000000791b */ /* 0x003fe20003800000 */
.L_x_7787:
        /* <DEDUP_REMOVED lines=13> */
.L_x_7788:
[----:B------:R-:W-:Y:S02]  /*18770*/  IMAD.MOV.U32 R13, RZ, RZ, R18 ;  /* 0x000000ffff0d7224 */ /* 0x000fe400078e0012 */
[----:B------:R-:W-:Y:S01]  /*18780*/  IMAD.MOV.U32 R12, RZ, RZ, 0x5 ;  /* 0x00000005ff0c7424 */ /* 0x000fe200078e00ff */
[----:B------:R-:W-:-:S13]  /*18790*/  IADD3 R2, P0, R14, R5, RZ ;  /* 0x000000050e027210 */ /* 0x000fda0007f1e0ff */
[----:B------:R-:W-:Y:S05]  /*187a0*/  WARPSYNC.COLLECTIVE R15, `(.L_x_7789) ;  /* 0x000000000f087348 */ /* 0x000fea0003c00000 */
[----:B------:R0:W1:Y:S02]  /*187b0*/  SHFL.IDX P6, R14, R13, R12, R11 ;  /* 0x0000000c0d0e7389 */ /* 0x00006400000c000b */
[----:B01----:R-:W-:Y:S01]  /*187c0*/  ENDCOLLECTIVE ;  /* 0x000000000000791b */ /* 0x003fe20003800000 */
.L_x_7789:
        /* <DEDUP_REMOVED lines=13> */
.L_x_7790:
[----:B------:R-:W-:Y:S02]  /*188a0*/  IMAD.MOV.U32 R13, RZ, RZ, R18 ;  /* 0x000000ffff0d7224 */ /* 0x000fe400078e0012 */
[----:B------:R-:W-:Y:S01]  /*188b0*/  IMAD.MOV.U32 R12, RZ, RZ, 0x6 ;  /* 0x00000006ff0c7424 */ /* 0x000fe200078e00ff */
[----:B------:R-:W-:-:S13]  /*188c0*/  IADD3 R2, P0, R14, R5, RZ ;  /* 0x000000050e027210 */ /* 0x000fda0007f1e0ff */
[----:B------:R-:W-:Y:S05]  /*188d0*/  WARPSYNC.COLLECTIVE R15, `(.L_x_7791) ;  /* 0x000000000f087348 */ /* 0x000fea0003c00000 */
[----:B------:R0:W1:Y:S02]  /*188e0*/  SHFL.IDX P6, R14, R13, R12, R11 ;  /* 0x0000000c0d0e7389 */ /* 0x00006400000c000b */
[----:B01----:R-:W-:Y:S01]  /*188f0*/  ENDCOLLECTIVE ;  /* 0x000000000000791b */ /* 0x003fe20003800000 */
.L_x_7791:
        /* <DEDUP_REMOVED lines=13> */
.L_x_7792:
[----:B------:R-:W-:Y:S02]  /*189d0*/  IMAD.MOV.U32 R13, RZ, RZ, R18 ;  /* 0x000000ffff0d7224 */ /* 0x000fe400078e0012 */
[----:B------:R-:W-:Y:S01]  /*189e0*/  IMAD.MOV.U32 R12, RZ, RZ, 0x7 ;  /* 0x00000007ff0c7424 */ /* 0x000fe200078e00ff */
[----:B------:R-:W-:-:S13]  /*189f0*/  IADD3 R2, P0, R14, R5, RZ ;  /* 0x000000050e027210 */ /* 0x000fda0007f1e0ff */
[----:B------:R-:W-:Y:S05]  /*18a00*/  WARPSYNC.COLLECTIVE R15, `(.L_x_7793) ;  /* 0x000000000f087348 */ /* 0x000fea0003c00000 */
[----:B------:R0:W1:Y:S02]  /*18a10*/  SHFL.IDX P6, R14, R13, R12, R11 ;  /* 0x0000000c0d0e7389 */ /* 0x00006400000c000b */
[----:B01----:R-:W-:Y:S01]  /*18a20*/  ENDCOLLECTIVE ;  /* 0x000000000000791b */ /* 0x003fe20003800000 */
.L_x_7793:
        /* <DEDUP_REMOVED lines=12> */
.L_x_7794:
[----:B------:R-:W-:Y:S01]  /*18af0*/  @!PT LDS RZ, [RZ] ;  /* 0x00000000fffff984 */ /* 0x000fe20000000800 */
[----:B------:R-:W-:Y:S01]  /*18b00*/  @!PT LDS RZ, [RZ] ;  /* 0x00000000fffff984 */ /* 0x000fe20000000800 */
[----:B------:R-:W-:Y:S01]  /*18b10*/  @!PT LDS RZ, [RZ] ;  /* 0x00000000fffff984 */ /* 0x000fe20000000800 */
[----:B------:R0:W-:Y:S01]  /*18b20*/  LDGSTS.E.BYPASS.LTC128B.128 [R7+0x7400], desc[UR52][R2.64+0x80], !P0 ;  /* 0x0740008002077fae */ /* 0x0001e2000c101d74 */
[----:B------:R-:W-:Y:S05]  /*18b30*/  BRA `(.L_x_7795) ;  /* 0xffffffc000f87947 */ /* 0x000fea000383ffff */
.L_x_7697:
[----:B0-----:R0:W1:Y:S02]  /*18b40*/  SYNCS.PHASECHK.TRANS64.TRYWAIT P0, [R4+URZ+0x28860], R3 ;  /* 0x02886003040075a7 */ /* 0x001064000800017f */
[----:B-1----:R-:W-:Y:S05]  /*18b50*/  @!P0 NANOSLEEP.SYNCS 0x989680 ;  /* 0x009896800000895d */ /* 0x002fea0003900000 */
[----:B------:R-:W1:Y:S02]  /*18b60*/  @!P0 SYNCS.PHASECHK.TRANS64 P0, [R4+URZ+0x28860], R3 ;  /* 0x02886003040085a7 */ /* 0x000e64000800007f */
[----:B-1----:R-:W-:Y:S05]  /*18b70*/  @!P0 BRA `(.L_x_7697) ;  /* 0xfffffffc00f08947 */ /* 0x002fea000383ffff */
[----:B------:R-:W-:Y:S05]  /*18b80*/  BRA `(.L_x_7796) ;  /* 0xffffffc800187947 */ /* 0x000fea000383ffff */
.L_x_7698:
        /* <DEDUP_REMOVED lines=8> */
.L_x_7798:
[----:B------:R-:W-:Y:S05]  /*18c10*/  BSYNC B0 ;  /* 0x0000000000007941 */ /* 0x000fea0003800000 */
.L_x_7797:
        /* <DEDUP_REMOVED lines=9> */
.L_x_7799:
[----:B------:R-:W-:Y:S02]  /*18cb0*/  IMAD.MOV.U32 R13, RZ, RZ, R18 ;  /* 0x000000ffff0d7224 */ /* 0x000fe400078e0012 */
[----:B------:R-:W-:Y:S01]  /*18cc0*/  IMAD.MOV.U32 R12, RZ, RZ, 0x1 ;  /* 0x00000001ff0c7424 */ /* 0x000fe200078e00ff */
[----:B------:R-:W-:-:S13]  /*18cd0*/  IADD3 R2, P0, R14, R6, RZ ;  /* 0x000000060e027210 */ /* 0x000fda0007f1e0ff */
[----:B------:R-:W-:Y:S05]  /*18ce0*/  WARPSYNC.COLLECTIVE R15, `(.L_x_7800) ;  /* 0x000000000f087348 */ /* 0x000fea0003c00000 */
[----:B------:R0:W1:Y:S02]  /*18cf0*/  SHFL.IDX P6, R14, R13, R12, R11 ;  /* 0x0000000c0d0e7389 */ /* 0x00006400000c000b */
[----:B01----:R-:W-:Y:S01]  /*18d00*/  ENDCOLLECTIVE ;  /* 0x000000000000791b */ /* 0x003fe20003800000 */
.L_x_7800:
        /* <DEDUP_REMOVED lines=13> */
.L_x_7801:
        /* <DEDUP_REMOVED lines=10> */
.L_x_7802:
        /* <DEDUP_REMOVED lines=12> */
.L_x_7803:
        /* <DEDUP_REMOVED lines=10> */
.L_x_7804:
        /* <DEDUP_REMOVED lines=12> */
.L_x_7805:
        /* <DEDUP_REMOVED lines=10> */
.L_x_7806:
        /* <DEDUP_REMOVED lines=12> */
.L_x_7807:
        /* <DEDUP_REMOVED lines=10> */
.L_x_7808:
        /* <DEDUP_REMOVED lines=12> */
.L_x_7809:
        /* <DEDUP_REMOVED lines=10> */
.L_x_7810:
        /* <DEDUP_REMOVED lines=12> */
.L_x_7811:
        /* <DEDUP_REMOVED lines=10> */
.L_x_7812:
        /* <DEDUP_REMOVED lines=12> */
.L_x_7813:
[----:B------:R-:W-:Y:S01]  /*19620*/  @!PT LDS RZ, [RZ] ;  /* 0x00000000fffff984 */ /* 0x000fe20000000800 */
[----:B------:R-:W-:Y:S01]  /*19630*/  @!PT LDS RZ, [RZ] ;  /* 0x00000000fffff984 */ /* 0x000fe20000000800 */
[----:B------:R-:W-:Y:S01]  /*19640*/  @!PT LDS RZ, [RZ] ;  /* 0x00000000fffff984 */ /* 0x000fe20000000800 */
[----:B------:R0:W-:Y:S01]  /*19650*/  LDGSTS.E.BYPASS.LTC128B.128 [R0+0x7400], desc[UR52][R2.64+0x80], !P0 ;  /* 0x0740008002007fae */ /* 0x0001e2000c101d74 */
[----:B------:R-:W-:Y:S05]  /*19660*/  BRA `(.L_x_7814) ;  /* 0xffffffc0006c7947 */ /* 0x000fea000383ffff */
.L_x_7703:
        /* <DEDUP_REMOVED lines=8> */
.L_x_7816:
[----:B------:R-:W-:Y:S05]  /*196f0*/  BSYNC B0 ;  /* 0x0000000000007941 */ /* 0x000fea0003800000 */
.L_x_7815:
[----:B------:R-:W-:Y:S05]  /*19700*/  BRA `(.L_x_7817) ;  /* 0xffffffc000f07947 */ /* 0x000fea000383ffff */
.L_x_7706:
[----:B-1----:R1:W2:Y:S02]  /*19710*/  SYNCS.PHASECHK.TRANS64.TRYWAIT P0, [R4+URZ+0x28820], R0 ;  /* 0x02882000040075a7 */ /* 0x0022a4000800017f */
[----:B--2---:R-:W-:Y:S05]  /*19720*/  @!P0 NANOSLEEP.SYNCS 0x989680 ;  /* 0x009896800000895d */ /* 0x004fea0003900000 */
[----:B------:R-:W2:Y:S02]  /*19730*/  @!P0 SYNCS.PHASECHK.TRANS64 P0, [R4+URZ+0x28820], R0 ;  /* 0x02882000040085a7 */ /* 0x000ea4000800007f */
[----:B--2---:R-:W-:Y:S05]  /*19740*/  @!P0 BRA `(.L_x_7706) ;  /* 0xfffffffc00f08947 */ /* 0x004fea000383ffff */
[----:B------:R-:W-:Y:S05]  /*19750*/  BRA `(.L_x_7818) ;  /* 0xffffffc400347947 */ /* 0x000fea000383ffff */
.L_x_7707:
        /* <DEDUP_REMOVED lines=11> */
.L_x_7820:
[----:B------:R-:W-:Y:S05]  /*19810*/  BSYNC B0 ;  /* 0x0000000000007941 */ /* 0x000fea0003800000 */
.L_x_7819:
[----:B------:R-:W-:Y:S05]  /*19820*/  BRA `(.L_x_7821) ;  /* 0xffffffc4001c7947 */ /* 0x000fea000383ffff */
.L_x_7710:
[----:B------:R-:W-:Y:S01]  /*19830*/  BSSY B1, `(.L_x_7822) ;  /* 0x0000006000017945 */ /* 0x000fe20003800000 */
[----:B------:R-:W-:-:S07]  /*19840*/  IMAD.MOV.U32 R15, RZ, RZ, -0x1 ;  /* 0xffffffffff0f7424 */ /* 0x000fce00078e00ff */
[----:B01---5:R-:W-:Y:S05]  /*19850*/  WARPSYNC.COLLECTIVE R15, `(.L_x_7823) ;  /* 0x000000000f0c7348 */ /* 0x023fea0003c00000 */
[----:B------:R-:W-:Y:S02]  /*19860*/  ELECT P6, UR62, PT ;  /* 0x00000000003e782f */ /* 0x000fe400038c0000 */
[----:B------:R-:W-:Y:S01]  /*19870*/  MOV R14, UR62 ;  /* 0x0000003e000e7c02 */ /* 0x000fe20008000f00 */
[----:B01---5:R-:W-:Y:S10]  /*19880*/  ENDCOLLECTIVE ;  /* 0x000000000000791b */ /* 0x023ff40003800000 */
.L_x_7823:
[----:B------:R-:W-:Y:S05]  /*19890*/  BSYNC B1 ;  /* 0x0000000000017941 */ /* 0x000fea0003800000 */
.L_x_7822:
[----:B------:R-:W-:Y:S05]  /*198a0*/  BRA `(.L_x_7824) ;  /* 0xffffffc400147947 */ /* 0x000fea000383ffff */
.L_x_7712:
[----:B-1----:R1:W2:Y:S02]  /*198b0*/  SYNCS.PHASECHK.TRANS64.TRYWAIT P1, [R5+URZ+0x28840], R0 ;  /* 0x02884000050075a7 */ /* 0x0022a4000802017f */
[----:B--2---:R-:W-:Y:S05]  /*198c0*/  @!P1 NANOSLEEP.SYNCS 0x989680 ;  /* 0x009896800000995d */ /* 0x004fea0003900000 */
[----:B------:R-:W2:Y:S02]  /*198d0*/  @!P1 SYNCS.PHASECHK.TRANS64 P1, [R5+URZ+0x28840], R0 ;  /* 0x02884000050095a7 */ /* 0x000ea4000802007f */
[----:B--2---:R-:W-:Y:S05]  /*198e0*/  @!P1 BRA `(.L_x_7712) ;  /* 0xfffffffc00f09947 */ /* 0x004fea000383ffff */
[----:B------:R-:W-:Y:S05]  /*198f0*/  BRA `(.L_x_7825) ;  /* 0xffffffc400347947 */ /* 0x000fea000383ffff */
.L_x_7714:
[----:B--2---:R2:W3:Y:S02]  /*19900*/  SYNCS.PHASECHK.TRANS64.TRYWAIT P1, [R23+URZ+0x28840], R2 ;  /* 0x02884002170075a7 */ /* 0x0044e4000802017f */
[----:B---3--:R-:W-:Y:S05]  /*19910*/  @!P1 NANOSLEEP.SYNCS 0x989680 ;  /* 0x009896800000995d */ /* 0x008fea0003900000 */
[----:B------:R-:W3:Y:S02]  /*19920*/  @!P1 SYNCS.PHASECHK.TRANS64 P1, [R23+URZ+0x28840], R2 ;  /* 0x02884002170095a7 */ /* 0x000ee4000802007f */
[----:B---3--:R-:W-:Y:S05]  /*19930*/  @!P1 BRA `(.L_x_7714) ;  /* 0xfffffffc00f09947 */ /* 0x008fea000383ffff */
[----:B------:R-:W-:Y:S05]  /*19940*/  BRA `(.L_x_7826) ;  /* 0xffffffc400407947 */ /* 0x000fea000383ffff */
.L_x_7716:
[----:B---3--:R3:W4:Y:S02]  /*19950*/  SYNCS.PHASECHK.TRANS64.TRYWAIT P1, [R5+URZ+0x28860], R0 ;  /* 0x02886000050075a7 */ /* 0x008724000802017f */
[----:B----4-:R-:W-:Y:S05]  /*19960*/  @!P1 NANOSLEEP.SYNCS 0x989680 ;  /* 0x009896800000995d */ /* 0x010fea0003900000 */
[----:B------:R-:W4:Y:S02]  /*19970*/  @!P1 SYNCS.PHASECHK.TRANS64 P1, [R5+URZ+0x28860], R0 ;  /* 0x02886000050095a7 */ /* 0x000f24000802007f */
[----:B----4-:R-:W-:Y:S05]  /*19980*/  @!P1 BRA `(.L_x_7716) ;  /* 0xfffffffc00f09947 */ /* 0x010fea000383ffff */
[----:B------:R-:W-:Y:S05]  /*19990*/  BRA `(.L_x_7827) ;  /* 0xffffffc4003c7947 */ /* 0x000fea000383ffff */
.L_x_7828:
        /* <DEDUP_REMOVED lines=14> */
.L_x_15847:


//--------------------- .text._ZN7cutlass13device_kernelIN5flash11enable_sm90INS1_16FlashAttnFwdSm90INS1_25CollectiveMainloopFwdSm90ILi2EN4cute5tupleIJNS5_1CILi1EEES8_S8_EEENS6_IJNS7_ILi128EEESA_SA_EEELi128ENS_10bfloat16_tEfNS_4arch4Sm90ELb0ELb1ELb1ELb1ELb1ELb0ELb0ELb1ELb1ELb1ELb0ELb0EEENS1_21CollectiveEpilogueFwdISB_S9_SC_SE_Li256ELb1ELb1ELb0ELb0EEENS1_36VarlenDynamicPersistentTileSchedulerILi128ELi128ELi256ELi128ELb0ELb1ELb1ELb1ELb0ELb1EEEEEEEEEvNT_6ParamsE --------------------------
	.section	.text._ZN7cutlass13device_kernelIN5flash11enable_sm90INS1_16FlashAttnFwdSm90INS1_25CollectiveMainloopFwdSm90ILi2EN4cute5tupleIJNS5_1CILi1EEES8_S8_EEENS6_IJNS7_ILi128EEESA_SA_EEELi128ENS_10bfloat16_tEfNS_4arch4Sm90ELb0ELb1ELb1ELb1ELb1ELb0ELb0ELb1ELb1ELb1ELb0ELb0EEENS1_21CollectiveEpilogueFwdISB_S9_SC_SE_Li256ELb1ELb1ELb0ELb0EEENS1_36VarlenDynamicPersistentTileSchedulerILi128ELi128ELi256ELi128ELb0ELb1ELb1ELb1ELb0ELb1EEEEEEEEEvNT_6ParamsE,"ax",@progbits
	.align	128
.text._ZN7cutlass13device_kernelIN5flash11enable_sm90INS1_16FlashAttnFwdSm90INS1_25CollectiveMainloopFwdSm90ILi2EN4cute5tupleIJNS5_1CILi1EEES8_S8_EEENS6_IJNS7_ILi128EEESA_SA_EEELi128ENS_10bfloat16_tEfNS_4arch4Sm90ELb0ELb1ELb1ELb1ELb1ELb0ELb0ELb1ELb1ELb1ELb0ELb0EEENS1_21CollectiveEpilogueFwdISB_S9_SC_SE_Li256ELb1ELb1ELb0ELb0EEENS1_36VarlenDynamicPersistentTileSchedulerILi128ELi128ELi256ELi128ELb0ELb1ELb1ELb1ELb0ELb1EEEEEEEEEvNT_6ParamsE:
        .type           _ZN7cutlass13device_kernelIN5flash11enable_sm90INS1_16FlashAttnFwdSm90INS1_25CollectiveMainloopFwdSm90ILi2EN4cute5tupleIJNS5_1CILi1EEES8_S8_EEENS6_IJNS7_ILi128EEESA_SA_EEELi128ENS_10bfloat16_tEfNS_4arch4Sm90ELb0ELb1ELb1ELb1ELb1ELb0ELb0ELb1ELb1ELb1ELb0ELb0EEENS1_21CollectiveEpilogueFwdISB_S9_SC_SE_Li256ELb1ELb1ELb0ELb0EEENS1_36VarlenDynamicPersistentTileSchedulerILi128ELi128ELi256ELi128ELb0ELb1ELb1ELb1ELb0ELb1EEEEEEEEEvNT_6ParamsE,@function
        .size           _ZN7cutlass13device_kernelIN5flash11enable_sm90INS1_16FlashAttnFwdSm90INS1_25CollectiveMainloopFwdSm90ILi2EN4cute5tupleIJNS5_1CILi1EEES8_S8_EEENS6_IJNS7_ILi128EEESA_SA_EEELi128ENS_10bfloat16_tEfNS_4arch4Sm90ELb0ELb1ELb1ELb1ELb1ELb0ELb0ELb1ELb1ELb1ELb0ELb0EEENS1_21CollectiveEpilogueFwdISB_S9_SC_SE_Li256ELb1ELb1ELb0ELb0EEENS1_36VarlenDynamicPersistentTileSchedulerILi128ELi128ELi256ELi128ELb0ELb1ELb1ELb1ELb0ELb1EEEEEEEEEvNT_6ParamsE,(.L_x_15848 - _ZN7cutlass13device_kernelIN5flash11enable_sm90INS1_16FlashAttnFwdSm90INS1_25CollectiveMainloopFwdSm90ILi2EN4cute5tupleIJNS5_1CILi1EEES8_S8_EEENS6_IJNS7_ILi128EEESA_SA_EEELi128ENS_10bfloat16_tEfNS_4arch4Sm90ELb0ELb1ELb1ELb1ELb1ELb0ELb0ELb1ELb1ELb1ELb0ELb0EEENS1_21CollectiveEpilogueFwdISB_S9_SC_SE_Li256ELb1ELb1ELb0ELb0EEENS1_36VarlenDynamicPersistentTileSchedulerILi128ELi128ELi256ELi128ELb0ELb1ELb1ELb1ELb0ELb1EEEEEEEEEvNT_6ParamsE)
        .other          _ZN7cutlass13device_kernelIN5flash11enable_sm90INS1_16FlashAttnFwdSm90INS1_25CollectiveMainloopFwdSm90ILi2EN4cute5tupleIJNS5_1CILi1EEES8_S8_EEENS6_IJNS7_ILi128EEESA_SA_EEELi128ENS_10bfloat16_tEfNS_4arch4Sm90ELb0ELb1ELb1ELb1ELb1ELb0ELb0ELb1ELb1ELb1ELb0ELb0EEENS1_21CollectiveEpilogueFwdISB_S9_SC_SE_Li256ELb1ELb1ELb0ELb0EEENS1_36VarlenDynamicPersistentTileSchedulerILi128ELi128ELi256ELi128ELb0ELb1ELb1ELb1ELb0ELb1EEEEEEEEEvNT_6ParamsE,@"STO_CUDA_ENTRY STV_DEFAULT"
_ZN7cutlass13device_kernelIN5flash11enable_sm90INS1_16FlashAttnFwdSm90INS1_25CollectiveMainloopFwdSm90ILi2EN4cute5tupleIJNS5_1CILi1EEES8_S8_EEENS6_IJNS7_ILi128EEESA_SA_EEELi128ENS_10bfloat16_tEfNS_4arch4Sm90ELb0ELb1ELb1ELb1ELb1ELb0ELb0ELb1ELb1ELb1ELb0ELb0EEENS1_21CollectiveEpilogueFwdISB_S9_SC_SE_Li256ELb1ELb1ELb0ELb0EEENS1_36VarlenDynamicPersistentTileSchedulerILi128ELi128ELi256ELi128ELb0ELb1ELb1ELb1ELb0ELb1EEEEEEEEEvNT_6ParamsE:
[----:B------:R-:W0:Y:S02]  /*0000*/  LDC R1, c[0x0][0x28] ;  /* 0x00000a00ff017b82 */ /* 0x000e240000000800 */
[----:B0-----:R-:W-:Y:S01]  /*0010*/  VIADD R1, R1, 0xffffffe0 ;  /* 0xffffffe001017836 */ /* 0x001fe20000000000 */
[----:B------:R-:W0:Y:S01]  /*0020*/  S2R R3, SR_TID.X ;  /* 0x0000000000037919 */ /* 0x000e220000002100 */
[----:B------:R-:W-:Y:S01]  /*0030*/  ELECT P0, URZ, PT ;  /* 0x00000000003f782f */ /* 0x000fe20003800000 */
[----:B------:R-:W-:Y:S01]  /*0040*/  UMOV UR4, 0x80 ;  /* 0x0000008000047882 */ /* 0x000fe20000000000 */
[----:B------:R-:W-:Y:S01]  /*0050*/  UMOV UR7, 0x100 ;  /* 0x0000010000077882 */ /* 0x000fe20000000000 */
[--C-:B0-----:R-:W-:Y:S02]  /*0060*/  SHF.R.U32.HI R0, RZ, 0x5, R3.reuse ;  /* 0x00000005ff007819 */ /* 0x101fe40000011603 */
[----:B------:R-:W-:-:S03]  /*0070*/  SHF.R.U32.HI R23, RZ, 0x7, R3 ;  /* 0x00000007ff177819 */ /* 0x000fc60000011603 */
[----:B------:R-:W0:Y:S04]  /*0080*/  SHFL.IDX PT, R2, R0, RZ, 0x1f ;  /* 0x00001fff00027589 */ /* 0x000e2800000e0000 */
[----:B------:R1:W2:Y:S01]  /*0090*/  SHFL.IDX PT, R3, R23, RZ, 0x1f ;  /* 0x00001fff17037589 */ /* 0x0002a200000e0000 */
[C---:B0-----:R-:W-:Y:S02]  /*00a0*/  ISETP.NE.OR P0, PT, R2.reuse, RZ, !P0 ;  /* 0x000000ff0200720c */ /* 0x041fe40004705670 */
[----:B------:R-:W-:-:S11]  /*00b0*/  ISETP.NE.AND P1, PT, R2, RZ, PT ;  /* 0x000000ff0200720c */ /* 0x000fd60003f25270 */
[----:B------:R-:W-:Y:S01]  /*00c0*/  VOTEU.ALL UP0, P0 ;  /* 0x00000000003f7886 */ /* 0x000fe20000000000 */
[----:B------:R-:W-:-:S04]  /*00d0*/  VOTEU.ALL UP1, P0 ;  /* 0x00000000003f7886 */ /* 0x000fc80000020000 */
[----:B------:R-:W0:Y:S01]  /*00e0*/  @!UP0 S2UR UR8, SR_CgaCtaId ;  /* 0x00000000000889c3 */ /* 0x000e220000008800 */
[----:B------:R-:W-:Y:S01]  /*00f0*/  @!UP0 UMOV UR6, 0x400 ;  /* 0x0000040000068882 */ /* 0x000fe20000000000 */
[----:B------:R-:W-:-:S04]  /*0100*/  @!UP0 UIADD3 UR4, -UR4, 0x100000, URZ ;  /* 0x0010000004048890 */ /* 0x000fc8000fffe13f */
[----:B------:R-:W-:Y:S02]  /*0110*/  @!UP0 USHF.L.U32 UR5, UR4, 0xb, URZ ;  /* 0x0000000b04058899 */ /* 0x000fe4000800063f */
[----:B------:R-:W-:Y:S02]  /*0120*/  @!UP0 USHF.L.U32 UR4, UR4, 0x1, URZ ;  /* 0x0000000104048899 */ /* 0x000fe4000800063f */
[----:B0-----:R-:W-:Y:S02]  /*0130*/  @!UP0 ULEA UR8, UR8, UR6, 0x18 ;  /* 0x0000000608088291 */ /* 0x001fe4000f8ec03f */
[----:B------:R-:W-:-:S04]  /*0140*/  @!UP0 UIADD3 UR6, -UR7, 0x100000, URZ ;  /* 0x0010000007068890 */ /* 0x000fc8000fffe13f */
[----:B------:R-:W-:Y:S02]  /*0150*/  @!UP0 USHF.L.U32 UR7, UR6, 0xb, URZ ;  /* 0x0000000b06078899 */ /* 0x000fe4000800063f */
[----:B------:R-:W-:Y:S01]  /*0160*/  @!UP0 USHF.L.U32 UR6, UR6, 0x1, URZ ;  /* 0x0000000106068899 */ /* 0x000fe2000800063f */
[----:B------:R-:W-:-:S05]  /*0170*/  VOTEU.ALL UP0, P0 ;  /* 0x00000000003f7886 */ /* 0x000fca0000000000 */
[----:B------:R1:W0:Y:S06]  /*0180*/  @!UP0 SYNCS.EXCH.64 URZ, [UR8+0x28800], UR4 ;  /* 0x02880004083f85b2 */ /* 0x00022c0008000100 */
[----:B------:R1:W3:Y:S02]  /*0190*/  @!UP1 SYNCS.EXCH.64 URZ, [UR8+0x28820], UR6 ;  /* 0x02882006083f95b2 */ /* 0x0002e40008000100 */
[----:B-12---:R-:W-:Y:S05]  /*01a0*/  @P1 BRA `(.L_x_7829) ;  /* 0x0000000000481947 */ /* 0x006fea0003800000 */
[----:B------:R-:W1:Y:S01]  /*01b0*/  S2UR UR5, SR_CgaCtaId ;  /* 0x00000000000579c3 */ /* 0x000e620000008800 */
        /* <DEDUP_REMOVED lines=12> */
[----:B-1----:R1:W2:Y:S08]  /*0280*/  SYNCS.EXCH.64 URZ, [UR8+0x28830], UR4 ;  /* 0x02883004083f75b2 */ /* 0x0022b00008000100 */
[----:B------:R1:W4:Y:S01]  /*0290*/  SYNCS.EXCH.64 URZ, [UR8+0x28840], UR6 ;  /* 0x02884006083f75b2 */ /* 0x0003220008000100 */
[----:B------:R1:W0:Y:S01]  /*02a0*/  SYNCS.EXCH.64 URZ, [UR8+0x28838], UR4 ;  /* 0x02883804083f75b2 */ /* 0x0002220008000100 */
[----:B------:R1:W0:Y:S01]  /*02b0*/  SYNCS.EXCH.64 URZ, [UR8+0x28848], UR6 ;  /* 0x02884806083f75b2 */ /* 0x0002220008000100 */
[----:B------:R-:W-:Y:S01]  /*02c0*/  NOP ;  /* 0x0000000000007918 */ /* 0x000fe20000000000 */
.L_x_7829:
[----:B------:R-:W5:Y:S01]  /*02d0*/  SHFL.IDX PT, R2, R0, RZ, 0x1f ;  /* 0x00001fff00027589 */ /* 0x000f6200000e0000 */
[----:B------:R-:W-:Y:S01]  /*02e0*/  NOP ;  /* 0x0000000000007918 */ /* 0x000fe20000000000 */
[----:B-----5:R-:W-:-:S13]  /*02f0*/  ISETP.NE.AND P0, PT, R2, RZ, PT ;  /* 0x000000ff0200720c */ /* 0x020fda0003f05270 */
        /* <DEDUP_REMOVED lines=14> */
[----:B-1----:R1:W0:Y:S08]  /*03e0*/  SYNCS.EXCH.64 URZ, [UR8+0x28850], UR4 ;  /* 0x02885004083f75b2 */ /* 0x0022300008000100 */
[----:B------:R1:W0:Y:S01]  /*03f0*/  SYNCS.EXCH.64 URZ, [UR8+0x28860], UR6 ;  /* 0x02886006083f75b2 */ /* 0x0002220008000100 */
[----:B------:R1:W0:Y:S01]  /*0400*/  SYNCS.EXCH.64 URZ, [UR8+0x28858], UR4 ;  /* 0x02885804083f75b2 */ /* 0x0002220008000100 */
[----:B------:R1:W0:Y:S01]  /*0410*/  SYNCS.EXCH.64 URZ, [UR8+0x28868], UR6 ;  /* 0x02886806083f75b2 */ /* 0x0002220008000100 */
[----:B------:R-:W-:Y:S01]  /*0420*/  NOP ;  /* 0x0000000000007918 */ /* 0x000fe20000000000 */
.L_x_7830:
[----:B------:R-:W5:Y:S01]  /*0430*/  SHFL.IDX PT, R2, R0, RZ, 0x1f ;  /* 0x00001fff00027589 */ /* 0x000f6200000e0000 */
[----:B------:R-:W-:Y:S01]  /*0440*/  NOP ;  /* 0x0000000000007918 */ /* 0x000fe20000000000 */
[----:B-----5:R-:W-:-:S13]  /*0450*/  ISETP.NE.AND P0, PT, R2, RZ, PT ;  /* 0x000000ff0200720c */ /* 0x020fda0003f05270 */
        /* <DEDUP_REMOVED lines=10> */
[----:B-1----:R1:W0:Y:S01]  /*0500*/  SYNCS.EXCH.64 URZ, [UR6+0x28870], UR4 ;  /* 0x02887004063f75b2 */ /* 0x0022220008000100 */
[----:B------:R1:W0:Y:S01]  /*0510*/  SYNCS.EXCH.64 URZ, [UR6+0x28880], UR4 ;  /* 0x02888004063f75b2 */ /* 0x0002220008000100 */
[----:B------:R1:W0:Y:S01]  /*0520*/  SYNCS.EXCH.64 URZ, [UR6+0x28878], UR4 ;  /* 0x02887804063f75b2 */ /* 0x0002220008000100 */
[----:B------:R1:W0:Y:S01]  /*0530*/  SYNCS.EXCH.64 URZ, [UR6+0x28888], UR4 ;  /* 0x02888804063f75b2 */ /* 0x0002220008000100 */
[----:B------:R-:W-:Y:S01]  /*0540*/  NOP ;  /* 0x0000000000007918 */ /* 0x000fe20000000000 */
.L_x_7831:
        /* <DEDUP_REMOVED lines=22> */
.L_x_7832:
[----:B------:R-:W5:Y:S01]  /*06b0*/  SHFL.IDX PT, R2, R0, RZ, 0x1f ;  /* 0x00001fff00027589 */ /* 0x000f6200000e0000 */
[----:B------:R-:W-:Y:S01]  /*06c0*/  R2UR UR9, R3 ;  /* 0x00000000030972ca */ /* 0x000fe200000e0000 */
        /* <DEDUP_REMOVED lines=21> */
.L_x_7833:
[----:B------:R-:W-:Y:S01]  /*0820*/  UISETP.NE.AND UP0, UPT, UR9, URZ, UPT ;  /* 0x0000003f0900728c */ /* 0x000fe2000bf05270 */
[----:B------:R-:W-:Y:S01]  /*0830*/  NOP ;  /* 0x0000000000007918 */ /* 0x000fe20000000000 */
[----:B------:R-:W-:Y:S01]  /*0840*/  UMOV UR43, 0x1 ;  /* 0x00000001002b7882 */ /* 0x000fe20000000000 */
[----:B------:R-:W-:Y:S01]  /*0850*/  ULDC.64 UR54, c[0x0][0x208] ;  /* 0x0000820000367ab9 */ /* 0x000fe20000000a00 */
[----:B------:R-:W-:Y:S01]  /*0860*/  USEL UR43, UR43, 0x2, !UP0 ;  /* 0x000000022b2b7887 */ /* 0x000fe2000c000000 */
[----:B0-234-:R-:W-:Y:S01]  /*0870*/  BAR.SYNC.DEFER_BLOCKING 0x0 ;  /* 0x0000000000007b1d */ /* 0x01dfe20000010000 */
[----:B------:R-:W-:-:S13]  /*0880*/  PLOP3.LUT P0, PT, PT, PT, UP0, 0x80, 0x0 ;  /* 0x000000000000781c */ /* 0x000fda0003f0f008 */
[----:B------:R-:W-:Y:S05]  /*0890*/  @!P0 BRA `(.L_x_7834) ;  /* 0x0000011400a08947 */ /* 0x000fea0003800000 */
.L_x_7835:
[----:B------:R-:W-:-:S08]  /*08a0*/  NOP ;  /* 0x0000000000007918 */ /* 0x000fd00000000000 */
[----:B------:R-:W0:Y:S02]  /*08b0*/  USETMAXREG.TRY_ALLOC.CTAPOOL UP0, 0xe8 ;  /* 0x000000e8000079c8 */ /* 0x000e240008000600 */
[----:B0-----:R-:W-:-:S13]  /*08c0*/  PLOP3.LUT P0, PT, PT, PT, UP0, 0x80, 0x0 ;  /* 0x000000000000781c */ /* 0x001fda0003f0f008 */
[----:B------:R-:W-:Y:S05]  /*08d0*/  @!P0 BRA `(.L_x_7835) ;  /* 0xfffffffc00f08947 */ /* 0x000fea000383ffff */
[----:B------:R-:W0:Y:S01]  /*08e0*/  S2R R2, SR_TID.X ;  /* 0x0000000000027919 */ /* 0x000e220000002100 */
[----:B-1----:R-:W1:Y:S01]  /*08f0*/  S2UR UR5, SR_CgaCtaId ;  /* 0x00000000000579c3 */ /* 0x002e620000008800 */
        /* <DEDUP_REMOVED lines=19> */
[----:B------:R-:W-:Y:S01]  /*0a30*/  R2UR UR5, R5 ;  /* 0x00000000050572ca */ /* 0x000fe200000e0000 */
[----:B------:R-:W-:Y:S01]  /*0a40*/  UMOV UR46, URZ ;  /* 0x0000003f002e7c82 */ /* 0x000fe20008000000 */
[CC--:B------:R-:W-:Y:S02]  /*0a50*/  LEA.HI R3, R0.reuse, R191.reuse, RZ, 0x7 ;  /* 0x000000bf00037211 */ /* 0x0c0fe400078f38ff */
[----:B------:R-:W-:-:S02]  /*0a60*/  LEA.HI R4, R0, R191, RZ, 0x5 ;  /* 0x000000bf00047211 */ /* 0x000fc400078f28ff */
[----:B------:R-:W-:Y:S02]  /*0a70*/  LOP3.LUT R2, R3, 0xffffff80, RZ, 0xc0, !PT ;  /* 0xffffff8003027812 */ /* 0x000fe400078ec0ff */
[----:B------:R-:W-:Y:S01]  /*0a80*/  SHF.R.S32.HI R186, RZ, 0x7, R3 ;  /* 0x00000007ffba7819 */ /* 0x000fe20000011403 */
[----:B------:R-:W-:Y:S02]  /*0a90*/  IMAD.SHL.U32 R6, R4, 0x20, RZ ;  /* 0x0000002004067824 */ /* 0x000fe400078e00ff */
[----:B------:R-:W-:Y:S01]  /*0aa0*/  IMAD.IADD R185, R191, 0x1, -R2 ;  /* 0x00000001bfb97824 */ /* 0x000fe200078e0a02 */
[----:B------:R-:W-:Y:S02]  /*0ab0*/  LEA.HI R2, R0, R191, RZ, 0x4 ;  /* 0x000000bf00027211 */ /* 0x000fe400078f20ff */
[----:B------:R-:W-:Y:S02]  /*0ac0*/  LOP3.LUT R7, R6, 0xfffffc00, RZ, 0xc0, !PT ;  /* 0xfffffc0006077812 */ /* 0x000fe400078ec0ff */
[----:B------:R-:W-:-:S02]  /*0ad0*/  SHF.R.S32.HI R8, RZ, 0x1f, R185 ;  /* 0x0000001fff087819 */ /* 0x000fc400000114b9 */
[----:B------:R-:W-:Y:S02]  /*0ae0*/  LEA.HI R6, R0, R191, RZ, 0x2 ;  /* 0x000000bf00067211 */ /* 0x000fe400078f10ff */
[----:B------:R-:W-:Y:S02]  /*0af0*/  LEA.HI R9, R8, R185, RZ, 0x2 ;  /* 0x000000b908097211 */ /* 0x000fe400078f10ff */
[----:B------:R-:W-:Y:S02]  /*0b00*/  SHF.R.S32.HI R5, RZ, 0x4, R2 ;  /* 0x00000004ff057819 */ /* 0x000fe40000011402 */
[--C-:B------:R-:W-:Y:S02]  /*0b10*/  SHF.R.S32.HI R10, RZ, 0x2, R9.reuse ;  /* 0x00000002ff0a7819 */ /* 0x100fe40000011409 */
[----:B------:R-:W-:Y:S02]  /*0b20*/  SHF.R.S32.HI R11, RZ, 0x1f, R9 ;  /* 0x0000001fff0b7819 */ /* 0x000fe40000011409 */
[----:B------:R-:W-:-:S02]  /*0b30*/  LOP3.LUT R4, R2, 0x3fffff0, RZ, 0xc0, !PT ;  /* 0x03fffff002047812 */ /* 0x000fc400078ec0ff */
[----:B------:R-:W-:Y:S02]  /*0b40*/  LOP3.LUT R6, R6, 0xfffffffc, RZ, 0xc0, !PT ;  /* 0xfffffffc06067812 */ /* 0x000fe400078ec0ff */
[----:B------:R-:W-:Y:S01]  /*0b50*/  LEA.HI R0, R0, R191, RZ, 0x3 ;  /* 0x000000bf00007211 */ /* 0x000fe200078f18ff */
[----:B------:R-:W-:Y:S01]  /*0b60*/  IMAD.IADD R4, R191, 0x1, -R4 ;  /* 0x00000001bf047824 */ /* 0x000fe200078e0a04 */
[----:B------:R-:W-:Y:S01]  /*0b70*/  LEA.HI R11, R11, R10, RZ, 0x3 ;  /* 0x0000000a0b0b7211 */ /* 0x000fe200078f18ff */
[----:B------:R-:W-:Y:S01]  /*0b80*/  IMAD.IADD R6, R191, 0x1, -R6 ;  /* 0x00000001bf067824 */ /* 0x000fe200078e0a06 */
[----:B------:R-:W-:Y:S01]  /*0b90*/  LEA.HI R2, R2, R5, RZ, 0x1 ;  /* 0x0000000502027211 */ /* 0x000fe200078f08ff */
[----:B------:R-:W-:Y:S01]  /*0ba0*/  IMAD R7, R4, 0x40, R7 ;  /* 0x0000004004077824 */ /* 0x000fe200078e0207 */
[----:B------:R-:W-:Y:S02]  /*0bb0*/  LOP3.LUT R22, R0, 0xfffffff8, RZ, 0xc0, !PT ;  /* 0xfffffff800167812 */ /* 0x000fe400078ec0ff */
[----:B------:R-:W-:-:S02]  /*0bc0*/  LOP3.LUT R11, R11, 0xfffffff8, RZ, 0xc0, !PT ;  /* 0xfffffff80b0b7812 */ /* 0x000fc400078ec0ff */
[----:B------:R-:W-:Y:S01]  /*0bd0*/  LEA.HI R8, R8, R185, RZ, 0x5 ;  /* 0x000000b908087211 */ /* 0x000fe200078f28ff */
[----:B------:R-:W-:Y:S01]  /*0be0*/  IMAD.IADD R22, R191, 0x1, -R22 ;  /* 0x00000001bf167824 */ /* 0x000fe200078e0a16 */
[----:B------:R-:W-:Y:S01]  /*0bf0*/  LEA.HI R3, R3, R186, RZ, 0x1 ;  /* 0x000000ba03037211 */ /* 0x000fe200078f08ff */
[----:B------:R-:W-:Y:S01]  /*0c00*/  IMAD.IADD R11, R10, 0x1, -R11 ;  /* 0x000000010a0b7824 */ /* 0x000fe200078e0a0b */
[----:B------:R-:W-:Y:S01]  /*0c10*/  LOP3.LUT R2, R2, 0x1ffffffe, RZ, 0xc0, !PT ;  /* 0x1ffffffe02027812 */ /* 0x000fe200078ec0ff */
[----:B------:R-:W-:Y:S01]  /*0c20*/  IMAD.SHL.U32 R18, R22, 0x8, RZ ;  /* 0x0000000816127824 */ /* 0x000fe200078e00ff */
[----:B------:R-:W-:Y:S02]  /*0c30*/  SHF.R.S32.HI R8, RZ, 0x5, R8 ;  /* 0x00000005ff087819 */ /* 0x000fe40000011408 */
[----:B------:R-:W-:Y:S01]  /*0c40*/  LEA.HI R4, R6, R6, RZ, 0x1 ;  /* 0x0000000606047211 */ /* 0x000fe200078f08ff */
[----:B------:R-:W-:Y:S01]  /*0c50*/  IMAD.IADD R2, R5, 0x1, -R2 ;  /* 0x0000000105027824 */ /* 0x000fe200078e0a02 */
[----:B------:R-:W-:Y:S01]  /*0c60*/  LOP3.LUT R3, R3, 0x3fffffe, RZ, 0xc0, !PT ;  /* 0x03fffffe03037812 */ /* 0x000fe200078ec0ff */
[----:B------:R-:W-:Y:S01]  /*0c70*/  IMAD R8, R8, 0x10, R11 ;  /* 0x0000001008087824 */ /* 0x000fe200078e020b */
[----:B------:R-:W-:Y:S01]  /*0c80*/  LOP3.LUT R5, R4, 0x1ffffffe, RZ, 0xc0, !PT ;  /* 0x1ffffffe04057812 */ /* 0x000fe200078ec0ff */
[----:B------:R-:W-:Y:S01]  /*0c90*/  VIADD R19, R18, 0x40 ;  /* 0x0000004012137836 */ /* 0x000fe20000000000 */
[----:B------:R-:W-:Y:S01]  /*0ca0*/  LOP3.LUT R16, R9, 0x7ffffffc, RZ, 0xc0, !PT ;  /* 0x7ffffffc09107812 */ /* 0x000fe200078ec0ff */
[----:B------:R-:W-:Y:S01]  /*0cb0*/  IMAD.IADD R3, R186, 0x1, -R3 ;  /* 0x00000001ba037824 */ /* 0x000fe200078e0a03 */
[----:B------:R-:W-:Y:S01]  /*0cc0*/  SHF.R.S32.HI R184, RZ, 0x3, R0 ;  /* 0x00000003ffb87819 */ /* 0x000fe20000011400 */
[----:B------:R-:W-:Y:S01]  /*0cd0*/  IMAD.IADD R6, R6, 0x1, -R5 ;  /* 0x0000000106067824 */ /* 0x000fe200078e0a05 */
[----:B------:R-:W-:Y:S01]  /*0ce0*/  SHF.R.S32.HI R190, RZ, 0x1f, R18 ;  /* 0x0000001fffbe7819 */ /* 0x000fe20000011412 */
[----:B------:R-:W-:Y:S01]  /*0cf0*/  IMAD R187, R3, 0x40, R8 ;  /* 0x0000004003bb7824 */ /* 0x000fe200078e0208 */
[----:B------:R-:W-:Y:S01]  /*0d00*/  SHF.R.S32.HI R189, RZ, 0x1f, R19 ;  /* 0x0000001fffbd7819 */ /* 0x000fe20000011413 */
[----:B------:R-:W-:-:S02]  /*0d10*/  IMAD R188, R2, 0x8, R7 ;  /* 0x0000000802bc7824 */ /* 0x000fc400078e0207 */
[----:B------:R-:W-:Y:S02]  /*0d20*/  IMAD.IADD R16, R185, 0x1, -R16 ;  /* 0x00000001b9107824 */ /* 0x000fe400078e0a10 */
[----:B------:R-:W-:-:S07]  /*0d30*/  IMAD R17, R6, 0x8, R187 ;  /* 0x0000000806117824 */ /* 0x000fce00078e02bb */
.L_x_7943:
        /* <DEDUP_REMOVED lines=12> */
[----:B012---:R-:W-:Y:S02]  /*0e00*/  IMAD.U32 R2, RZ, RZ, UR8 ;  /* 0x00000008ff027e24 */ /* 0x007fe4000f8e00ff */
        /* <DEDUP_REMOVED lines=8> */
[----:B------:R-:W-:Y:S01]  /*0e90*/  UMOV UR38, URZ ;  /* 0x0000003f00267c82 */ /* 0x000fe20008000000 */
[----:B------:R-:W-:Y:S02]  /*0ea0*/  UMOV UR42, UR7 ;  /* 0x00000007002a7c82 */ /* 0x000fe40008000000 */
        /* <DEDUP_REMOVED lines=24> */
.L_x_7836:
[----:B------:R-:W-:Y:S01]  /*1030*/  UMOV UR36, UR6 ;  /* 0x0000000600247c82 */ /* 0x000fe20008000000 */
[----:B------:R-:W-:Y:S05]  /*1040*/  @!P1 BRA `(.L_x_7837) ;  /* 0x00000000001c9947 */ /* 0x000fea0003800000 */
[----:B------:R-:W-:Y:S02]  /*1050*/  ULDC.64 UR8, c[0x0][0xa20] ;  /* 0x0002880000087ab9 */ /* 0x000fe40000000a00 */
[----:B------:R-:W-:-:S06]  /*1060*/  UIMAD.WIDE UR6, UR6, 0x4, UR8 ;  /* 0x00000004060678a5 */ /* 0x000fcc000f8e0208 */
[----:B------:R-:W-:Y:S02]  /*1070*/  IMAD.U32 R2, RZ, RZ, UR6 ;  /* 0x00000006ff027e24 */ /* 0x000fe4000f8e00ff */
[----:B------:R-:W-:-:S05]  /*1080*/  IMAD.U32 R3, RZ, RZ, UR7 ;  /* 0x00000007ff037e24 */ /* 0x000fca000f8e00ff */
[----:B------:R-:W2:Y:S02]  /*1090*/  LDG.E R2, desc[UR54][R2.64] ;  /* 0x0000003602027981 */ /* 0x000ea4000c1e1900 */
[----:B--2---:R-:W-:Y:S01]  /*10a0*/  R2UR UR4, R2 ;  /* 0x00000000020472ca */ /* 0x004fe200000e0000 */
[----:B------:R-:W-:-:S14]  /*10b0*/  BRA `(.L_x_7838) ;  /* 0x0000000000347947 */ /* 0x000fdc0003800000 */
.L_x_7837:
        /* <DEDUP_REMOVED lines=13> */
.L_x_7838:
[----:B------:R-:W-:Y:S01]  /*1190*/  ULDC UR6, c[0x0][0x448] ;  /* 0x0001120000067ab9 */ /* 0x000fe20000000800 */
[----:B------:R-:W-:Y:S02]  /*11a0*/  USHF.L.U32 UR37, UR5, 0x7, URZ ;  /* 0x0000000705257899 */ /* 0x000fe4000800063f */
[----:B------:R-:W-:Y:S02]  /*11b0*/  UISETP.NE.AND UP0, UPT, UR6, 0x1, UPT ;  /* 0x000000010600788c */ /* 0x000fe4000bf05270 */
[----:B------:R-:W-:Y:S02]  /*11c0*/  UIADD3 UR8, UR37, 0x7f, URZ ;  /* 0x0000007f25087890 */ /* 0x000fe4000fffe03f */
[----:B------:R-:W-:Y:S02]  /*11d0*/  UIADD3 UR38, -UR38, UR4, URZ ;  /* 0x0000000426267290 */ /* 0x000fe4000fffe13f */
[----:B------:R-:W-:Y:S01]  /*11e0*/  UP2UR UR51, UPR, URZ, 0x1 ;  /* 0x000000013f337883 */ /* 0x000fe20008000000 */
[----:B------:R-:W-:Y:S01]  /*11f0*/  ULDC.64 UR4, c[0x0][0x9e0] ;  /* 0x0002780000047ab9 */ /* 0x000fe20000000a00 */
[----:B------:R-:W-:-:S03]  /*1200*/  UIADD3 UR9, UR38, 0x1, -UR45 ;  /* 0x0000000126097890 */ /* 0x000fc6000fffe82d */
[----:B------:R-:W-:Y:S01]  /*1210*/  @UP0 ULDC UR6, c[0x0][0x44c] ;  /* 0x0001130000060ab9 */ /* 0x000fe20000000800 */
[----:B------:R-:W-:Y:S01]  /*1220*/  @UP0 ULDC UR10, c[0x0][0x450] ;  /* 0x00011400000a0ab9 */ /* 0x000fe20000000800 */
[----:B------:R-:W-:-:S04]  /*1230*/  UIMAD.WIDE.U32 UR6, UR8, UR6, URZ ;  /* 0x00000006080672a5 */ /* 0x000fc8000f8e003f */
[----:B------:R-:W-:Y:S02]  /*1240*/  @UP0 USHF.R.U32.HI UR8, URZ, UR10, UR7 ;  /* 0x0000000a3f080299 */ /* 0x000fe40008011607 */
[----:B------:R-:W-:Y:S02]  /*1250*/  UISETP.GE.AND UP0, UPT, UR5, 0x1, UPT ;  /* 0x000000010500788c */ /* 0x000fe4000bf06270 */
[----:B------:R-:W-:Y:S02]  /*1260*/  UIADD3 UR8, UR9, UR8, URZ ;  /* 0x0000000809087290 */ /* 0x000fe4000fffe03f */
        /* <DEDUP_REMOVED lines=15> */
.L_x_7840:
[----:B------:R-:W-:-:S11]  /*1360*/  UISETP.NE.AND UP0, UPT, UR5, 0x1, UPT ;  /* 0x000000010500788c */ /* 0x000fd6000bf05270 */
[----:B------:R-:W-:Y:S02]  /*1370*/  @UP0 ULDC.64 UR8, c[0x0][0x9e8] ;  /* 0x00027a0000080ab9 */ /* 0x000fe40000000a00 */
[----:B------:R-:W-:-:S04]  /*1380*/  UIMAD.WIDE.U32 UR6, UR4, UR8, URZ ;  /* 0x00000008040672a5 */ /* 0x000fc8000f8e003f */
[----:B------:R-:W-:-:S12]  /*1390*/  @UP0 USHF.R.U32.HI UR4, URZ, UR9, UR7 ;  /* 0x000000093f040299 */ /* 0x000fd80008011607 */
.L_x_7841:
[----:B------:R-:W-:-:S06]  /*13a0*/  UIMAD UR4, UR4, UR5, UR5 ;  /* 0x00000005040472a4 */ /* 0x000fcc000f8e0205 */
[----:B------:R-:W-:-:S07]  /*13b0*/  VIMNMX R0, R0, UR4, PT ;  /* 0x0000000400007c48 */ /* 0x000fce000bfe0100 */
.L_x_7839:
[----:B------:R-:W-:Y:S01]  /*13c0*/  UISETP.NE.AND UP0, UPT, UR51, URZ, UPT ;  /* 0x0000003f3300728c */ /* 0x000fe2000bf05270 */
[----:B------:R-:W-:Y:S01]  /*13d0*/  VIADD R0, R0, 0x7f ;  /* 0x0000007f00007836 */ /* 0x000fe20000000000 */
[----:B------:R-:W-:Y:S01]  /*13e0*/  UMOV UR9, UR37 ;  /* 0x0000002500097c82 */ /* 0x000fe20008000000 */
[----:B------:R-:W-:Y:S02]  /*13f0*/  UIADD3 UR4, UR38, 0x7f, URZ ;  /* 0x0000007f26047890 */ /* 0x000fe4000fffe03f */
[----:B------:R-:W-:Y:S01]  /*1400*/  UIADD3 UR53, UR38, -UR45, URZ ;  /* 0x8000002d26357290 */ /* 0x000fe2000fffe03f */
        /* <DEDUP_REMOVED lines=27> */
.L_x_7843:
[----:B------:R-:W-:-:S11]  /*15c0*/  UISETP.NE.AND UP0, UPT, UR5, 0x1, UPT ;  /* 0x000000010500788c */ /* 0x000fd6000bf05270 */
[----:B------:R-:W-:Y:S02]  /*15d0*/  @UP0 ULDC.64 UR10, c[0x0][0x9e8] ;  /* 0x00027a00000a0ab9 */ /* 0x000fe40000000a00 */
[----:B------:R-:W-:-:S04]  /*15e0*/  UIMAD.WIDE.U32 UR6, UR4, UR10, URZ ;  /* 0x0000000a040672a5 */ /* 0x000fc8000f8e003f */
[----:B------:R-:W-:-:S12]  /*15f0*/  @UP0 USHF.R.U32.HI UR4, URZ, UR11, UR7 ;  /* 0x0000000b3f040299 */ /* 0x000fd80008011607 */
.L_x_7844:
[----:B------:R-:W-:-:S04]  /*1600*/  UIMAD UR4, UR4, UR5, URZ ;  /* 0x00000005040472a4 */ /* 0x000fc8000f8e023f */
[----:B------:R-:W-:-:S04]  /*1610*/  UISETP.LT.AND UP0, UPT, UR9, UR4, UPT ;  /* 0x000000040900728c */ /* 0x000fc8000bf01270 */
[----:B------:R-:W-:-:S12]  /*1620*/  USEL UR9, UR9, UR4, !UP0 ;  /* 0x0000000409097287 */ /* 0x000fd8000c000000 */
.L_x_7842:
        /* <DEDUP_REMOVED lines=40> */
[----:B------:R-:W-:Y:S02]  /*18b0*/  IMAD.MOV.U32 R89, RZ, RZ, RZ ;  /* 0x000000ffff597224 */ /* 0x000fe400078e00ff */
        /* <DEDUP_REMOVED lines=33> */
.L_x_7846:
        /* <DEDUP_REMOVED lines=9> */
.L_x_8038:
[----:B------:R-:W-:Y:S05]  /*1b60*/  @!P0 BRA `(.L_x_7848) ;  /* 0x0000000000048947 */ /* 0x000fea0003800000 */
[----:B------:R-:W-:Y:S01]  /*1b70*/  BPT.TRAP 0x1 ;  /* 0x000000040000795c */ /* 0x000fe20000300000 */
.L_x_7848:
[----:B------:R-:W-:Y:S02]  /*1b80*/  IMAD.U32 R9, RZ, RZ, UR46 ;  /* 0x0000002eff097e24 */ /* 0x000fe4000f8e00ff */
[----:B0-----:R-:W-:-:S03]  /*1b90*/  IMAD.U32 R0, RZ, RZ, UR47 ;  /* 0x0000002fff007e24 */ /* 0x001fc6000f8e00ff */
[----:B------:R-:W-:Y:S02]  /*1ba0*/  LEA R9, R9, UR41, 0x3 ;  /* 0x0000002909097c11 */ /* 0x000fe4000f8e18ff */
[----:B------:R-:W-:-:S04]  /*1bb0*/  SHF.L.U32 R0, R0, 0x1f, RZ ;  /* 0x0000001f00007819 */ /* 0x000fc800000006ff */
[----:B------:R0:W1:Y:S01]  /*1bc0*/  SYNCS.PHASECHK.TRANS64.TRYWAIT P1, [R9+URZ+0x28830], R0 ;  /* 0x02883000090075a7 */ /* 0x000062000802017f */
[----:B------:R-:W-:Y:S05]  /*1bd0*/  @!P0 BRA `(.L_x_7849) ;  /* 0x0000000000048947 */ /* 0x000fea0003800000 */
[----:B------:R-:W-:Y:S01]  /*1be0*/  BPT.TRAP 0x1 ;  /* 0x000000040000795c */ /* 0x000fe20000300000 */
.L_x_7849:
[----:B-1----:R-:W-:Y:S05]  /*1bf0*/  @P1 BRA `(.L_x_7850) ;  /* 0x0000000000081947 */ /* 0x002fea0003800000 */
[----:B------:R-:W1:Y:S02]  /*1c00*/  SYNCS.PHASECHK.TRANS64.TRYWAIT P1, [R9+URZ+0x28830], R0 ;  /* 0x02883000090075a7 */ /* 0x000e64000802017f */
[----:B-1----:R-:W-:Y:S05]  /*1c10*/  @!P1 BRA `(.L_x_7851) ;  /* 0x0000015c00fc9947 */ /* 0x002fea0003800000 */
.L_x_7850:
        /* <DEDUP_REMOVED lines=63> */
.L_x_7852:
[----:B------:R-:W-:Y:S01]  /*2010*/  UISETP.NE.AND UP1, UPT, UR51, URZ, UPT ;  /* 0x0000003f3300728c */ /* 0x000fe2000bf25270 */
[----:B------:R-:W-:Y:S01]  /*2020*/  R2UR UR6, R9 ;  /* 0x00000000090672ca */ /* 0x000fe200000e0000 */
[----:B------:R-:W-:Y:S01]  /*2030*/  ULDC UR7, c[0x0][0x9d8] ;  /* 0x0002760000077ab9 */ /* 0x000fe20000000800 */
[----:B01----:R-:W-:Y:S02]  /*2040*/  IMAD.MOV.U32 R9, RZ, RZ, -0x80 ;  /* 0xffffff80ff097424 */ /* 0x003fe400078e00ff */
[----:B------:R-:W-:Y:S01]  /*2050*/  FMUL.FTZ R41, R41, UR7 ;  /* 0x0000000729297c20 */ /* 0x000fe20008410000 */
[----:B------:R-:W-:Y:S01]  /*2060*/  FMUL.FTZ R56, R56, UR7 ;  /* 0x0000000738387c20 */ /* 0x000fe20008410000 */
[----:B------:R-:W-:Y:S01]  /*2070*/  PLOP3.LUT P1, PT, PT, PT, UP1, 0x80, 0x0 ;  /* 0x000000000000781c */ /* 0x000fe20003f2f018 */
[----:B------:R-:W-:Y:S01]  /*2080*/  FMUL.FTZ R14, R34, UR7 ;  /* 0x00000007220e7c20 */ /* 0x000fe20008410000 */
[----:B------:R-:W-:Y:S01]  /*2090*/  PLOP3.LUT P2, PT, PT, PT, UP1, 0x80, 0x0 ;  /* 0x000000000000781c */ /* 0x000fe20003f4f018 */
[----:B------:R0:W1:Y:S01]  /*20a0*/  MUFU.TANH R99, R41 ;  /* 0x0000002900637308 */ /* 0x0000620000002400 */
[----:B------:R-:W-:Y:S01]  /*20b0*/  FMUL.FTZ R32, R32, UR7 ;  /* 0x0000000720207c20 */ /* 0x000fe20008410000 */
[----:B------:R-:W-:Y:S01]  /*20c0*/  @UP1 ULDC UR10, c[0x0][0x44c] ;  /* 0x00011300000a1ab9 */ /* 0x000fe20000000800 */
[----:B------:R-:W-:Y:S01]  /*20d0*/  FMUL.FTZ R36, R36, UR7 ;  /* 0x0000000724247c20 */ /* 0x000fe20008410000 */
[----:B------:R-:W-:Y:S01]  /*20e0*/  FMUL.FTZ R40, R40, UR7 ;  /* 0x0000000728287c20 */ /* 0x000fe20008410000 */
[----:B------:R-:W-:Y:S01]  /*20f0*/  FMUL.FTZ R44, R44, UR7 ;  /* 0x000000072c2c7c20 */ /* 0x000fe20008410000 */
[----:B------:R-:W-:Y:S01]  /*2100*/  FMUL.FTZ R34, R47, UR7 ;  /* 0x000000072f227c20 */ /* 0x000fe20008410000 */
[----:B------:R-:W-:Y:S01]  /*2110*/  FMUL.FTZ R48, R48, UR7 ;  /* 0x0000000730307c20 */ /* 0x000fe20008410000 */
[----:B------:R2:W3:Y:S01]  /*2120*/  MUFU.TANH R111, R56 ;  /* 0x00000038006f7308 */ /* 0x0004e20000002400 */
[----:B0-----:R-:W-:Y:S01]  /*2130*/  VIADD R41, R17, UR37 ;  /* 0x0000002511297c36 */ /* 0x001fe20008000000 */
[----:B------:R-:W-:Y:S01]  /*2140*/  UIADD3 UR6, UR6, 0x28840, URZ ;  /* 0x0002884006067890 */ /* 0x000fe2000fffe03f */
[----:B------:R-:W-:Y:S01]  /*2150*/  FMUL.FTZ R52, R52, UR7 ;  /* 0x0000000734347c20 */ /* 0x000fe20008410000 */
[----:B------:R-:W-:Y:S01]  /*2160*/  FMUL.FTZ R60, R60, UR7 ;  /* 0x000000073c3c7c20 */ /* 0x000fe20008410000 */
[----:B------:R-:W-:Y:S01]  /*2170*/  @P1 IMAD.HI.U32 R8, R41, UR10, RZ ;  /* 0x0000000a29081c27 */ /* 0x000fe2000f8e00ff */
[----:B------:R-:W-:Y:S01]  /*2180*/  @UP1 ULDC UR10, c[0x0][0x450] ;  /* 0x00011400000a1ab9 */ /* 0x000fe20000000800 */
[----:B------:R-:W-:-:S02]  /*2190*/  UISETP.NE.AND UP0, UPT, UR50, URZ, UPT ;  /* 0x0000003f3200728c */ /* 0x000fc4000bf05270 */
[----:B------:R-:W-:Y:S01]  /*21a0*/  FMUL.FTZ R10, R24, UR7 ;  /* 0x00000007180a7c20 */ /* 0x000fe20008410000 */
[----:B------:R-:W-:Y:S01]  /*21b0*/  IMAD R47, R88, R9, 0x80 ;  /* 0x00000080582f7424 */ /* 0x000fe200078e0209 */
[----:B------:R-:W-:Y:S01]  /*21c0*/  @P2 SHF.R.U32.HI R41, RZ, UR10, R8 ;  /* 0x0000000aff292c19 */ /* 0x000fe20008011608 */
[----:B------:R-:W-:Y:S01]  /*21d0*/  FMUL.FTZ R13, R28, UR7 ;  /* 0x000000071c0d7c20 */ /* 0x000fe20008410000 */
[----:B------:R0:W4:Y:S01]  /*21e0*/  MUFU.TANH R125, R32 ;  /* 0x00000020007d7308 */ /* 0x0001220000002400 */
[----:B------:R-:W-:Y:S01]  /*21f0*/  FMUL.FTZ R64, R64, UR7 ;  /* 0x0000000740407c20 */ /* 0x000fe20008410000 */
[----:B------:R-:W-:Y:S01]  /*2200*/  UPRMT UR6, UR40, 0x654, UR6 ;  /* 0x0000065428067896 */ /* 0x000fe20008000006 */
[----:B--2---:R-:W2:Y:S01]  /*2210*/  SHFL.IDX PT, R56, R41, RZ, 0x1c1f ;  /* 0x001c1fff29387589 */ /* 0x004ea200000e0000 */
[----:B------:R-:W-:Y:S01]  /*2220*/  FMUL.FTZ R0, R26, UR7 ;  /* 0x000000071a007c20 */ /* 0x000fe20008410000 */
[----:B------:R-:W-:Y:S01]  /*2230*/  FMUL.FTZ R4, R30, UR7 ;  /* 0x000000071e047c20 */ /* 0x000fe20008410000 */
[----:B------:R-:W-:Y:S01]  /*2240*/  FMUL.FTZ R24, R38, UR7 ;  /* 0x0000000726187c20 */ /* 0x000fe20008410000 */
[----:B------:R-:W-:Y:S01]  /*2250*/  FMUL.FTZ R28, R42, UR7 ;  /* 0x000000072a1c7c20 */ /* 0x000fe20008410000 */
[----:B------:R5:W1:Y:S01]  /*2260*/  MUFU.TANH R123, R36 ;  /* 0x00000024007b7308 */ /* 0x000a620000002400 */
[----:B0-----:R-:W-:Y:S01]  /*2270*/  FMUL.FTZ R32, R46, UR7 ;  /* 0x000000072e207c20 */ /* 0x001fe20008410000 */
[----:B------:R-:W-:-:S02]  /*2280*/  VIADD R15, R47, 0x1 ;  /* 0x000000012f0f7836 */ /* 0x000fc40000000000 */
[----:B------:R-:W-:Y:S01]  /*2290*/  FMUL.FTZ R11, R25, UR7 ;  /* 0x00000007190b7c20 */ /* 0x000fe20008410000 */
[----:B------:R-:W-:Y:S01]  /*22a0*/  FMUL.FTZ R3, R27, UR7 ;  /* 0x000000071b037c20 */ /* 0x000fe20008410000 */
[----:B------:R-:W-:Y:S01]  /*22b0*/  FMUL.FTZ R29, R29, UR7 ;  /* 0x000000071d1d7c20 */ /* 0x000fe20008410000 */
[----:B------:R-:W-:Y:S01]  /*22c0*/  FMUL.FTZ R12, R31, UR7 ;  /* 0x000000071f0c7c20 */ /* 0x000fe20008410000 */
[----:B------:R-:W-:Y:S01]  /*22d0*/  FMUL.FTZ R33, R33, UR7 ;  /* 0x0000000721217c20 */ /* 0x000fe20008410000 */
[----:B------:R0:W1:Y:S01]  /*22e0*/  MUFU.TANH R121, R40 ;  /* 0x0000002800797308 */ /* 0x0000620000002400 */
[----:B-----5:R-:W-:Y:S01]  /*22f0*/  FMUL.FTZ R36, R50, UR7 ;  /* 0x0000000732247c20 */ /* 0x020fe20008410000 */
[----:B------:R-:W-:Y:S01]  /*2300*/  FMUL.FTZ R20, R35, UR7 ;  /* 0x0000000723147c20 */ /* 0x000fe20008410000 */
[----:B------:R-:W-:Y:S01]  /*2310*/  FMUL.FTZ R37, R37, UR7 ;  /* 0x0000000725257c20 */ /* 0x000fe20008410000 */
[----:B------:R-:W-:Y:S01]  /*2320*/  FMUL.FTZ R26, R39, UR7 ;  /* 0x00000007271a7c20 */ /* 0x000fe20008410000 */
[----:B------:R-:W-:Y:S01]  /*2330*/  FMUL.FTZ R30, R43, UR7 ;  /* 0x000000072b1e7c20 */ /* 0x000fe20008410000 */
[----:B------:R-:W-:Y:S01]  /*2340*/  FMUL.FTZ R45, R45, UR7 ;  /* 0x000000072d2d7c20 */ /* 0x000fe20008410000 */
[----:B------:R-:W-:Y:S01]  /*2350*/  FMUL.FTZ R49, R49, UR7 ;  /* 0x0000000731317c20 */ /* 0x000fe20008410000 */
[----:B------:R5:W1:Y:S01]  /*2360*/  MUFU.TANH R119, R44 ;  /* 0x0000002c00777308 */ /* 0x000a620000002400 */
[----:B0-----:R-:W-:Y:S01]  /*2370*/  FMUL.FTZ R40, R54, UR7 ;  /* 0x0000000736287c20 */ /* 0x001fe20008410000 */
[----:B------:R-:W-:Y:S01]  /*2380*/  FMUL.FTZ R38, R51, UR7 ;  /* 0x0000000733267c20 */ /* 0x000fe20008410000 */
        /* <DEDUP_REMOVED lines=30> */
[----:B0-----:R-:W-:Y:S01]  /*2570*/  FMUL.FTZ R60, R71, UR7 ;  /* 0x00000007473c7c20 */ /* 0x001fe20008410000 */
[----:B------:R0:W1:Y:S01]  /*2580*/  MUFU.TANH R31, R64 ;  /* 0x00000040001f7308 */ /* 0x0000620000002400 */
[----:B------:R-:W-:Y:S01]  /*2590*/  FMUL.FTZ R65, R65, UR7 ;  /* 0x0000000741417c20 */ /* 0x000fe20008410000 */
[----:B------:R-:W-:Y:S01]  /*25a0*/  FMUL.FTZ R73, R73, UR7 ;  /* 0x0000000749497c20 */ /* 0x000fe20008410000 */
[----:B------:R-:W-:Y:S01]  /*25b0*/  FMUL.FTZ R77, R77, UR7 ;  /* 0x000000074d4d7c20 */ /* 0x000fe20008410000 */
[----:B------:R-:W-:Y:S01]  /*25c0*/  IMAD R21, R16, -0x2, R15 ;  /* 0xfffffffe10157824 */ /* 0x000fe200078e020f */
[----:B------:R-:W-:Y:S01]  /*25d0*/  PLOP3.LUT P1, PT, PT, PT, UP0, 0x40, 0x0 ;  /* 0x000000000000781c */ /* 0x000fe20003f2e808 */
[----:B------:R-:W-:Y:S01]  /*25e0*/  ULDC UR56, c[0x0][0x9dc] ;  /* 0x0002770000387ab9 */ /* 0x000fe20000000800 */
[----:B------:R-:W-:Y:S01]  /*25f0*/  SYNCS.ARRIVE.TRANS64.RED.A1T0 RZ, [UR6], RZ ;  /* 0x000000ffffff79a7 */ /* 0x000fe20008100406 */
[----:B------:R-:W1:Y:S01]  /*2600*/  MUFU.TANH R10, R10 ;  /* 0x0000000a000a7308 */ /* 0x000e620000002400 */
[----:B0-----:R-:W-:Y:S01]  /*2610*/  IMAD.U32 R64, RZ, RZ, UR45 ;  /* 0x0000002dff407e24 */ /* 0x001fe2000f8e00ff */
[----:B------:R-:W-:Y:S01]  /*2620*/  ULOP3.LUT UR6, URZ, UR56, URZ, 0x33, !UPT ;  /* 0x000000383f067292 */ /* 0x000fe2000f8e333f */
[----:B------:R-:W-:Y:S01]  /*2630*/  VIADD R15, R47, UR38 ;  /* 0x000000262f0f7c36 */ /* 0x000fe20008000000 */
[----:B------:R-:W-:Y:S01]  /*2640*/  ULDC UR14, c[0x0][0x9e0] ;  /* 0x00027800000e7ab9 */ /* 0x000fe20000000800 */
[----:B------:R-:W-:-:S02]  /*2650*/  LEA R66, R88, 0xffffff80, 0x7 ;  /* 0xffffff8058427811 */ /* 0x000fc400078e38ff */
[----:B------:R-:W-:Y:S01]  /*2660*/  IADD3 R21, -R64, UR38, R21 ;  /* 0x0000002640157c10 */ /* 0x000fe2000fffe115 */
[----:B------:R-:W0:Y:S01]  /*2670*/  MUFU.TANH R11, R11 ;  /* 0x0000000b000b7308 */ /* 0x000e220000002400 */
[----:B------:R-:W-:-:S03]  /*2680*/  IMAD R51, R16, -0x2, R15 ;  /* 0xfffffffe10337824 */ /* 0x000fc600078e020f */
[C---:B------:R-:W-:Y:S02]  /*2690*/  VIADD R64, R21.reuse, UR14 ;  /* 0x0000000e15407c36 */ /* 0x040fe40008000000 */
[----:B------:R-:W-:Y:S02]  /*26a0*/  VIADD R55, R21, UR6 ;  /* 0x0000000615377c36 */ /* 0x000fe40008000000 */
[----:B------:R-:W0:Y:S01]  /*26b0*/  MUFU.TANH R0, R0 ;  /* 0x0000000000007308 */ /* 0x000e220000002400 */
[----:B--2---:R-:W-:Y:S01]  /*26c0*/  VIADDMNMX R35, R56, R64, R51, PT ;  /* 0x0000004038237246 */ /* 0x004fe20003800133 */
[----:B------:R-:W-:-:S06]  /*26d0*/  IMAD.IADD R43, R55, 0x1, R56 ;  /* 0x00000001372b7824 */ /* 0x000fcc00078e0238 */
        /* <DEDUP_REMOVED lines=66> */
.L_x_7855:
[----:B------:R-:W-:Y:S02]  /*2b00*/  ULDC UR6, c[0x0][0x9e4] ;  /* 0x0002790000067ab9 */ /* 0x000fe40000000800 */
[----:B------:R-:W-:-:S05]  /*2b10*/  IMAD.U32 R21, RZ, RZ, UR6 ;  /* 0x00000006ff157e24 */ /* 0x000fca000f8e00ff */
[----:B------:R-:W-:-:S13]  /*2b20*/  ISETP.NE.AND P1, PT, R21, 0x1, PT ;  /* 0x000000011500780c */ /* 0x000fda0003f25270 */
[----:B------:R-:W1:Y:S02]  /*2b30*/  @P1 LDC.64 R70, c[0x0][0x9e8] ;  /* 0x00027a00ff461b82 */ /* 0x000e640000000a00 */
[----:B-1----:R-:W-:-:S05]  /*2b40*/  @P1 IMAD.HI.U32 R56, R15, R70, RZ ;  /* 0x000000460f381227 */ /* 0x002fca00078e00ff */
[----:B------:R-:W-:-:S07]  /*2b50*/  @P1 SHF.R.U32.HI R15, RZ, R71, R56 ;  /* 0x00000047ff0f1219 */ /* 0x000fce0000011638 */
.L_x_7856:
[----:B------:R-:W-:Y:S05]  /*2b60*/  BSYNC B0 ;  /* 0x0000000000007941 */ /* 0x000fea0003800000 */
.L_x_7854:
[----:B------:R-:W-:-:S04]  /*2b70*/  IMAD R15, R15, R21, -R66 ;  /* 0x000000150f0f7224 */ /* 0x000fc800078e0a42 */
[----:B------:R-:W-:-:S05]  /*2b80*/  IMAD R56, R16, -0x2, R15 ;  /* 0xfffffffe10387824 */ /* 0x000fca00078e020f */
[----:B------:R-:W-:Y:S02]  /*2b90*/  VIADDMNMX R35, R56, R21, R35, PT ;  /* 0x0000001538237246 */ /* 0x000fe40003800123 */
[----:B------:R-:W-:-:S07]  /*2ba0*/  VIMNMX R43, R43, R56, !PT ;  /* 0x000000382b2b7248 */ /* 0x000fce0007fe0100 */
.L_x_7853:
[C---:B------:R-:W-:Y:S01]  /*2bb0*/  ISETP.GE.AND P2, PT, R47.reuse, 0x9, PT ;  /* 0x000000092f00780c */ /* 0x040fe20003f46270 */
[----:B------:R-:W-:Y:S01]  /*2bc0*/  UISETP.NE.AND UP0, UPT, UR50, URZ, UPT ;  /* 0x0000003f3200728c */ /* 0x000fe2000bf05270 */
[----:B------:R-:W-:Y:S02]  /*2bd0*/  ISETP.GE.AND P1, PT, R47, 0x2, PT ;  /* 0x000000022f00780c */ /* 0x000fe40003f26270 */
        /* <DEDUP_REMOVED lines=105> */
[----:B------:R-:W-:Y:S01]  /*3270*/  ISETP.GT.AND P3, PT, R43, 0x59, !P4 ;  /* 0x000000592b00780c */ /* 0x000fe20006764270 */
[----:B------:R-:W0:Y:S01]  /*3280*/  SHFL.IDX PT, R68, R41, 0x1, 0x1c1f ;  /* 0x003c1f0029447f89 */ /* 0x000e2200000e0000 */
        /* <DEDUP_REMOVED lines=11> */
[----:B------:R-:W-:Y:S01]  /*3340*/  ISETP.LT.OR P3, PT, R35, 0x62, P3 ;  /* 0x000000622300780c */ /* 0x000fe20001f61670 */
[----:B0-----:R-:W-:Y:S01]  /*3350*/  IMAD.IADD R56, R55, 0x1, R68 ;  /* 0x0000000137387824 */ /* 0x001fe200078e0244 */
        /* <DEDUP_REMOVED lines=10> */
[----:B------:R-:W-:Y:S02]  /*3400*/  P2R R67, PR, RZ, 0x20 ;  /* 0x00000020ff437803 */ /* 0x000fe40000000000 */
[----:B------:R-:W-:Y:S02]  /*3410*/  FSEL R25, R25, -INF , !P3 ;  /* 0xff80000019197808 */ /* 0x000fe40005800000 */
[----:B------:R-:W-:-:S02]  /*3420*/  ISETP.GE.AND P3, PT, R47, 0x71, PT ;  /* 0x000000712f00780c */ /* 0x000fc40003f66270 */
        /* <DEDUP_REMOVED lines=39> */
.L_x_7859:
[----:B------:R-:W-:Y:S02]  /*36a0*/  ULDC UR6, c[0x0][0x9e4] ;  /* 0x0002790000067ab9 */ /* 0x000fe40000000800 */
[----:B------:R-:W-:-:S05]  /*36b0*/  IMAD.U32 R43, RZ, RZ, UR6 ;  /* 0x00000006ff2b7e24 */ /* 0x000fca000f8e00ff */
[----:B------:R-:W-:-:S13]  /*36c0*/  ISETP.NE.AND P6, PT, R43, 0x1, PT ;  /* 0x000000012b00780c */ /* 0x000fda0003fc5270 */
[----:B------:R-:W0:Y:S02]  /*36d0*/  @P6 LDC.64 R64, c[0x0][0x9e8] ;  /* 0x00027a00ff406b82 */ /* 0x000e240000000a00 */
[----:B0-----:R-:W-:-:S05]  /*36e0*/  @P6 IMAD.HI.U32 R64, R41, R64, RZ ;  /* 0x0000004029406227 */ /* 0x001fca00078e00ff */
[----:B------:R-:W-:-:S07]  /*36f0*/  @P6 SHF.R.U32.HI R41, RZ, R65, R64 ;  /* 0x00000041ff296219 */ /* 0x000fce0000011640 */
.L_x_7860:
[----:B------:R-:W-:Y:S05]  /*3700*/  BSYNC B0 ;  /* 0x0000000000007941 */ /* 0x000fea0003800000 */
.L_x_7858:
[----:B------:R-:W-:-:S04]  /*3710*/  IMAD R41, R41, R43, -R66 ;  /* 0x0000002b29297224 */ /* 0x000fc800078e0a42 */
[----:B------:R-:W-:-:S05]  /*3720*/  IMAD R41, R16, -0x2, R41 ;  /* 0xfffffffe10297824 */ /* 0x000fca00078e0229 */
[----:B------:R-:W-:Y:S02]  /*3730*/  VIADDMNMX R10, R41, R43, R10, PT ;  /* 0x0000002b290a7246 */ /* 0x000fe4000380010a */
[----:B------:R-:W-:-:S07]  /*3740*/  VIMNMX R56, R56, R41, !PT ;  /* 0x0000002938387248 */ /* 0x000fce0007fe0100 */
.L_x_7857:
[----:B------:R-:W-:Y:S01]  /*3750*/  ISETP.GT.AND P1, PT, R56, 0x1, !P1 ;  /* 0x000000013800780c */ /* 0x000fe20004f24270 */
[----:B------:R-:W-:Y:S01]  /*3760*/  ULDC UR6, c[0x0][0x988] ;  /* 0x0002620000067ab9 */ /* 0x000fe20000000800 */
[----:B------:R-:W-:Y:S01]  /*3770*/  ISETP.NE.AND P6, PT, R59, RZ, PT ;  /* 0x000000ff3b00720c */ /* 0x000fe20003fc5270 */
[----:B------:R-:W-:Y:S01]  /*3780*/  UISETP.NE.AND UP1, UPT, UR51, URZ, UPT ;  /* 0x0000003f3300728c */ /* 0x000fe2000bf25270 */
[----:B------:R-:W-:Y:S01]  /*3790*/  ISETP.LT.OR P1, PT, R10, 0x2, P1 ;  /* 0x000000020a00780c */ /* 0x000fe20000f21670 */
[----:B------:R-:W-:Y:S01]  /*37a0*/  UISETP.NE.AND UP0, UPT, UR50, URZ, UPT ;  /* 0x0000003f3200728c */ /* 0x000fe2000bf05270 */
[C---:B------:R-:W-:Y:S01]  /*37b0*/  ISETP.GT.AND P2, PT, R56.reuse, 0x8, !P2 ;  /* 0x000000083800780c */ /* 0x040fe20005744270 */
[----:B------:R-:W-:Y:S01]  /*37c0*/  UMOV UR10, UR37 ;  /* 0x00000025000a7c82 */ /* 0x000fe20008000000 */
[----:B------:R-:W-:Y:S02]  /*37d0*/  FSEL R41, R3, -INF , !P1 ;  /* 0xff80000003297808 */ /* 0x000fe40004800000 */
[----:B------:R-:W-:-:S02]  /*37e0*/  ISETP.GT.AND P1, PT, R56, 0x9, !P6 ;  /* 0x000000093800780c */ /* 0x000fc40007724270 */
[C---:B------:R-:W-:Y:S02]  /*37f0*/  ISETP.LT.OR P2, PT, R10.reuse, 0x9, P2 ;  /* 0x000000090a00780c */ /* 0x040fe40001741670 */
[----:B------:R-:W-:Y:S01]  /*3800*/  ISETP.LT.OR P1, PT, R10, 0xa, P1 ;  /* 0x0000000a0a00780c */ /* 0x000fe20000f21670 */
[----:B------:R-:W-:Y:S01]  /*3810*/  @UP1 ULDC UR11, c[0x0][0x450] ;  /* 0x00011400000b1ab9 */ /* 0x000fe20000000800 */
[----:B------:R-:W-:Y:S02]  /*3820*/  FSEL R43, R4, -INF , !P2 ;  /* 0xff800000042b7808 */ /* 0x000fe40005000000 */
[----:B------:R-:W-:Y:S02]  /*3830*/  ISETP.NE.AND P2, PT, R45, RZ, PT ;  /* 0x000000ff2d00720c */ /* 0x000fe40003f45270 */
[----:B------:R-:W-:Y:S02]  /*3840*/  FSEL R45, R12, -INF , !P1 ;  /* 0xff8000000c2d7808 */ /* 0x000fe40004800000 */
[----:B------:R-:W-:-:S02]  /*3850*/  ISETP.NE.AND P1, PT, R63, RZ, PT ;  /* 0x000000ff3f00720c */ /* 0x000fc40003f25270 */
[----:B------:R-:W-:Y:S02]  /*3860*/  ISETP.NE.AND P6, PT, R49, RZ, PT ;  /* 0x000000ff3100720c */ /* 0x000fe40003fc5270 */
        /* <DEDUP_REMOVED lines=61> */
[----:B------:R-:W-:Y:S02]  /*3c40*/  ISETP.GT.AND P1, PT, R56, 0x31, !P2 ;  /* 0x000000313800780c */ /* 0x000fe40005724270 */
[----:B------:R-:W-:Y:S02]  /*3c50*/  ISETP.NE.AND P2, PT, R69, RZ, PT ;  /* 0x000000ff4500720c */ /* 0x000fe40003f45270 */
[----:B------:R-:W-:Y:S02]  /*3c60*/  ISETP.LT.OR P1, PT, R10, 0x32, P1 ;  /* 0x000000320a00780c */ /* 0x000fe40000f21670 */
[----:B------:R-:W-:-:S02]  /*3c70*/  FMNMX.FTZ R4, R25, R4, !PT ;  /* 0x0000000419047209 */ /* 0x000fc40007810000 */
        /* <DEDUP_REMOVED lines=9> */
[----:B------:R-:W-:Y:S01]  /*3d10*/  FMNMX.FTZ R12, R35, R4, !PT ;  /* 0x00000004230c7209 */ /* 0x000fe20007810000 */
[----:B------:R-:W-:Y:S01]  /*3d20*/  IMAD.U32 R4, RZ, RZ, UR6 ;  /* 0x00000006ff047e24 */ /* 0x000fe2000f8e00ff */
[----:B------:R-:W-:Y:S01]  /*3d30*/  ISETP.LT.OR P1, PT, R10, 0x3a, P1 ;  /* 0x0000003a0a00780c */ /* 0x000fe20000f21670 */
[----:B------:R-:W-:Y:S01]  /*3d40*/  @UP1 ULDC UR6, c[0x0][0x44c] ;  /* 0x0001130000061ab9 */ /* 0x000fe20000000800 */
[----:B------:R-:W-:Y:S01]  /*3d50*/  ISETP.NE.AND P6, PT, R72, RZ, PT ;  /* 0x000000ff4800720c */ /* 0x000fe20003fc5270 */
[----:B------:R-:W0:Y:S01]  /*3d60*/  SHFL.BFLY PT, R3, R12, 0x2, 0x1f ;  /* 0x0c401f000c037f89 */ /* 0x000e2200000e0000 */
[----:B------:R-:W-:Y:S01]  /*3d70*/  FSEL R69, R42, -INF , !P1 ;  /* 0xff8000002a457808 */ /* 0x000fe20004800000 */
[----:B------:R-:W-:Y:S01]  /*3d80*/  UIMAD.WIDE.U32 UR6, UR37, UR6, URZ ;  /* 0x00000006250672a5 */ /* 0x000fe2000f8e003f */
[----:B------:R-:W-:-:S02]  /*3d90*/  ISETP.NE.AND P1, PT, R83, RZ, PT ;  /* 0x000000ff5300720c */ /* 0x000fc40003f25270 */
[C---:B------:R-:W-:Y:S01]  /*3da0*/  ISETP.GT.AND P3, PT, R56.reuse, 0x70, !P3 ;  /* 0x000000703800780c */ /* 0x040fe20005f64270 */
[----:B------:R-:W-:Y:S01]  /*3db0*/  @UP1 USHF.R.U32.HI UR10, URZ, UR11, UR7 ;  /* 0x0000000b3f0a1299 */ /* 0x000fe20008011607 */
[C---:B------:R-:W-:Y:S02]  /*3dc0*/  ISETP.GT.AND P1, PT, R56.reuse, 0x40, !P1 ;  /* 0x000000403800780c */ /* 0x040fe40004f24270 */
[----:B------:R-:W-:Y:S01]  /*3dd0*/  ISETP.GT.AND P4, PT, R56, 0x71, !P4 ;  /* 0x000000713800780c */ /* 0x000fe20006784270 */
[----:B------:R-:W-:Y:S01]  /*3de0*/  UIADD3 UR53, UR53, UR10, URZ ;  /* 0x0000000a35357290 */ /* 0x000fe2000fffe03f */
[C---:B------:R-:W-:Y:S02]  /*3df0*/  ISETP.LT.OR P1, PT, R10.reuse, 0x41, P1 ;  /* 0x000000410a00780c */ /* 0x040fe40000f21670 */
[----:B------:R-:W-:Y:S01]  /*3e00*/  ISETP.LT.OR P3, PT, R10, 0x71, P3 ;  /* 0x000000710a00780c */ /* 0x000fe20001f61670 */
[----:B------:R-:W-:Y:S01]  /*3e10*/  UIADD3 UR14, UR53, UR14, URZ ;  /* 0x0000000e350e7290 */ /* 0x000fe2000fffe03f */
[----:B------:R-:W-:-:S02]  /*3e20*/  FSEL R71, R44, -INF , !P1 ;  /* 0xff8000002c477808 */ /* 0x000fc40004800000 */
[----:B------:R-:W-:Y:S02]  /*3e30*/  ISETP.NE.AND P1, PT, R86, RZ, PT ;  /* 0x000000ff5600720c */ /* 0x000fe40003f25270 */
[C---:B------:R-:W-:Y:S02]  /*3e40*/  ISETP.GT.AND P5, PT, R56.reuse, 0x78, !P5 ;  /* 0x000000783800780c */ /* 0x040fe40006fa4270 */
[----:B------:R-:W-:Y:S02]  /*3e50*/  ISETP.GT.AND P1, PT, R56, 0x41, !P1 ;  /* 0x000000413800780c */ /* 0x000fe40004f24270 */
[C---:B------:R-:W-:Y:S02]  /*3e60*/  ISETP.LT.OR P4, PT, R10.reuse, 0x72, P4 ;  /* 0x000000720a00780c */ /* 0x040fe40002781670 */
[----:B------:R-:W-:Y:S02]  /*3e70*/  ISETP.LT.OR P1, PT, R10, 0x42, P1 ;  /* 0x000000420a00780c */ /* 0x000fe40000f21670 */
[----:B0-----:R-:W-:-:S02]  /*3e80*/  FMNMX.FTZ R14, R12, R3, !PT ;  /* 0x000000030c0e7209 */ /* 0x001fc40007810000 */
[----:B------:R-:W-:Y:S02]  /*3e90*/  FSEL R73, R46, -INF , !P1 ;  /* 0xff8000002e497808 */ /* 0x000fe40004800000 */
[----:B------:R-:W-:Y:S01]  /*3ea0*/  ISETP.NE.AND P1, PT, R87, RZ, PT ;  /* 0x000000ff5700720c */ /* 0x000fe20003f25270 */
[----:B------:R-:W0:Y:S01]  /*3eb0*/  SHFL.BFLY PT, R3, R14, 0x1, 0x1f ;  /* 0x0c201f000e037f89 */ /* 0x000e2200000e0000 */
[----:B------:R-:W-:Y:S02]  /*3ec0*/  ISETP.LT.OR P5, PT, R10, 0x79, P5 ;  /* 0x000000790a00780c */ /* 0x000fe40002fa1670 */
[----:B------:R-:W-:-:S04]  /*3ed0*/  ISETP.GT.AND P1, PT, R56, 0x48, !P1 ;  /* 0x000000483800780c */ /* 0x000fc80004f24270 */
[----:B------:R-:W-:-:S04]  /*3ee0*/  ISETP.LT.OR P1, PT, R10, 0x49, P1 ;  /* 0x000000490a00780c */ /* 0x000fc80000f21670 */
        /* <DEDUP_REMOVED lines=63> */
[----:B------:R-:W0:Y:S01]  /*42e0*/  MUFU.EX2 R91, R91 ;  /* 0x0000005b005b7308 */ /* 0x000e220000000800 */
[----:B------:R-:W-:Y:S01]  /*42f0*/  ISETP.GT.AND P6, PT, R56, 0x79, !P6 ;  /* 0x000000793800780c */ /* 0x000fe200077c4270 */
[--C-:B------:R-:W-:Y:S01]  /*4300*/  FFMA.FTZ R21, R21, R4, -R20.reuse ;  /* 0x0000000415157223 */ /* 0x100fe20000010814 */
[----:B------:R-:W-:Y:S01]  /*4310*/  FMNMX.FTZ R12, R51, R12, !PT ;  /* 0x0000000c330c7209 */ /* 0x000fe20007810000 */
[-CC-:B------:R-:W-:Y:S01]  /*4320*/  FFMA.FTZ R178, R123, R4.reuse, -R20.reuse ;  /* 0x000000047bb27223 */ /* 0x180fe20000010814 */
[----:B------:R-:W-:Y:S01]  /*4330*/  FSEL R117, R6, -INF , !P4 ;  /* 0xff80000006757808 */ /* 0x000fe20006000000 */
[--C-:B------:R-:W-:Y:S01]  /*4340*/  FFMA.FTZ R97, R97, R4, -R20.reuse ;  /* 0x0000000461617223 */ /* 0x100fe20000010814 */
[----:B------:R-:W-:Y:S01]  /*4350*/  FMNMX.FTZ R12, R53, R12, !PT ;  /* 0x0000000c350c7209 */ /* 0x000fe20007810000 */
[----:B------:R-:W1:Y:S01]  /*4360*/  MUFU.EX2 R182, R182 ;  /* 0x000000b600b67308 */ /* 0x000e620000000800 */
[----:B------:R-:W-:Y:S01]  /*4370*/  ISETP.LT.OR P6, PT, R10, 0x7a, P6 ;  /* 0x0000007a0a00780c */ /* 0x000fe200037c1670 */
[--C-:B------:R-:W-:Y:S01]  /*4380*/  FFMA.FTZ R172, R121, R4, -R20.reuse ;  /* 0x0000000479ac7223 */ /* 0x100fe20000010814 */
[----:B------:R-:W-:Y:S01]  /*4390*/  FMNMX.FTZ R12, R55, R12, !PT ;  /* 0x0000000c370c7209 */ /* 0x000fe20007810000 */
[-CC-:B------:R-:W-:Y:S01]  /*43a0*/  FFMA.FTZ R99, R99, R4.reuse, -R20.reuse ;  /* 0x0000000463637223 */ /* 0x180fe20000010814 */
[----:B------:R-:W-:Y:S01]  /*43b0*/  FSEL R109, R9, -INF , !P5 ;  /* 0xff800000096d7808 */ /* 0x000fe20006800000 */
[--C-:B------:R-:W-:Y:S01]  /*43c0*/  FFMA.FTZ R101, R101, R4, -R20.reuse ;  /* 0x0000000465657223 */ /* 0x100fe20000010814 */
[----:B------:R-:W-:Y:S01]  /*43d0*/  FMNMX.FTZ R12, R57, R12, !PT ;  /* 0x0000000c390c7209 */ /* 0x000fe20007810000 */
[----:B------:R-:W2:Y:S01]  /*43e0*/  MUFU.EX2 R93, R93 ;  /* 0x0000005d005d7308 */ /* 0x000ea20000000800 */
[----:B------:R-:W-:Y:S01]  /*43f0*/  FSEL R119, R8, -INF , !P6 ;  /* 0xff80000008777808 */ /* 0x000fe20007000000 */
        /* <DEDUP_REMOVED lines=18> */
[-CC-:B------:R-:W-:Y:S01]  /*4520*/  FFMA.FTZ R15, R15, R4.reuse, -R20.reuse ;  /* 0x000000040f0f7223 */ /* 0x180fe20000010814 */
[-CC-:B------:R-:W-:Y:S01]  /*4530*/  FFMA.FTZ R11, R11, R4.reuse, -R20.reuse ;  /* 0x000000040b0b7223 */ /* 0x180fe20000010814 */
[----:B------:R-:W-:Y:S01]  /*4540*/  FFMA.FTZ R20, R35, R4, -R20 ;  /* 0x0000000423147223 */ /* 0x000fe20000010814 */
[----:B------:R-:W-:Y:S01]  /*4550*/  FMNMX.FTZ R12, R69, R12, !PT ;  /* 0x0000000c450c7209 */ /* 0x000fe20007810000 */
[----:B------:R0:W-:Y:S03]  /*4560*/  MUFU.EX2 R152, R21 ;  /* 0x0000001500987308 */ /* 0x0001e60000000800 */
[----:B------:R-:W-:-:S04]  /*4570*/  FMNMX.FTZ R12, R71, R12, !PT ;  /* 0x0000000c470c7209 */ /* 0x000fc80007810000 */
[----:B------:R-:W-:Y:S01]  /*4580*/  FMNMX.FTZ R12, R73, R12, !PT ;  /* 0x0000000c490c7209 */ /* 0x000fe20007810000 */
[----:B------:R-:W5:Y:S01]  /*4590*/  MUFU.EX2 R178, R178 ;  /* 0x000000b200b27308 */ /* 0x000f620000000800 */
[----:B0-----:R-:W-:Y:S01]  /*45a0*/  FADD.FTZ R21, R180, R91 ;  /* 0x0000005bb4157221 */ /* 0x001fe20000010000 */
[----:B------:R-:W-:Y:S02]  /*45b0*/  F2FP.BF16.F32.PACK_AB R180, R91, R180 ;  /* 0x000000b45bb4723e */ /* 0x000fe400000010ff */
[----:B------:R-:W-:Y:S01]  /*45c0*/  FMNMX.FTZ R12, R75, R12, !PT ;  /* 0x0000000c4b0c7209 */ /* 0x000fe20007810000 */
[----:B-1----:R-:W-:Y:S01]  /*45d0*/  FADD.FTZ R26, R182, R21 ;  /* 0x00000015b61a7221 */ /* 0x002fe20000010000 */
[----:B--2---:R-:W-:Y:S02]  /*45e0*/  F2FP.BF16.F32.PACK_AB R182, R93, R182 ;  /* 0x000000b65db6723e */ /* 0x004fe400000010ff */
[----:B------:R-:W-:Y:S01]  /*45f0*/  FMNMX.FTZ R12, R77, R12, !PT ;  /* 0x0000000c4d0c7209 */ /* 0x000fe20007810000 */
[----:B------:R-:W0:Y:S01]  /*4600*/  MUFU.EX2 R97, R97 ;  /* 0x0000006100617308 */ /* 0x000e220000000800 */
[----:B------:R-:W-:-:S02]  /*4610*/  FADD.FTZ R21, R93, R26 ;  /* 0x0000001a5d157221 */ /* 0x000fc40000010000 */
[----:B------:R-:W-:Y:S02]  /*4620*/  FMNMX.FTZ R12, R79, R12, !PT ;  /* 0x0000000c4f0c7209 */ /* 0x000fe40007810000 */
[----:B---3--:R-:W-:Y:S01]  /*4630*/  FADD.FTZ R28, R176, R21 ;  /* 0x00000015b01c7221 */ /* 0x008fe20000010000 */
[----:B----4-:R-:W-:Y:S02]  /*4640*/  F2FP.BF16.F32.PACK_AB R176, R95, R176 ;  /* 0x000000b05fb0723e */ /* 0x010fe400000010ff */
[----:B------:R-:W-:Y:S01]  /*4650*/  FMNMX.FTZ R12, R81, R12, !PT ;  /* 0x0000000c510c7209 */ /* 0x000fe20007810000 */
[----:B------:R-:W1:Y:S01]  /*4660*/  MUFU.EX2 R172, R172 ;  /* 0x000000ac00ac7308 */ /* 0x000e620000000800 */
[----:B------:R-:W-:Y:S02]  /*4670*/  FADD.FTZ R21, R95, R28 ;  /* 0x0000001c5f157221 */ /* 0x000fe40000010000 */
[----:B------:R-:W-:Y:S02]  /*4680*/  FMNMX.FTZ R12, R83, R12, !PT ;  /* 0x0000000c530c7209 */ /* 0x000fe40007810000 */
[----:B-----5:R-:W-:-:S02]  /*4690*/  FADD.FTZ R28, R178, R21 ;  /* 0x00000015b21c7221 */ /* 0x020fc40000010000 */
[----:B------:R-:W-:Y:S01]  /*46a0*/  FMNMX.FTZ R12, R85, R12, !PT ;  /* 0x0000000c550c7209 */ /* 0x000fe20007810000 */
[----:B------:R-:W2:Y:S01]  /*46b0*/  MUFU.EX2 R99, R99 ;  /* 0x0000006300637308 */ /* 0x000ea20000000800 */
[C---:B0-----:R-:W-:Y:S01]  /*46c0*/  FADD.FTZ R21, R97.reuse, R28 ;  /* 0x0000001c61157221 */ /* 0x041fe20000010000 */
[----:B------:R-:W-:Y:S02]  /*46d0*/  F2FP.BF16.F32.PACK_AB R178, R97, R178 ;  /* 0x000000b261b2723e */ /* 0x000fe400000010ff */
[----:B------:R-:W-:-:S04]  /*46e0*/  FMNMX.FTZ R12, R87, R12, !PT ;  /* 0x0000000c570c7209 */ /* 0x000fc80007810000 */
[----:B------:R-:W-:Y:S01]  /*46f0*/  FMNMX.FTZ R12, R89, R12, !PT ;  /* 0x0000000c590c7209 */ /* 0x000fe20007810000 */
[----:B------:R-:W0:Y:S01]  /*4700*/  MUFU.EX2 R174, R174 ;  /* 0x000000ae00ae7308 */ /* 0x000e220000000800 */
[----:B-1----:R-:W-:Y:S02]  /*4710*/  FADD.FTZ R30, R172, R21 ;  /* 0x00000015ac1e7221 */ /* 0x002fe40000010000 */
[----:B------:R-:W-:-:S04]  /*4720*/  FMNMX.FTZ R12, R113, R12, !PT ;  /* 0x0000000c710c7209 */ /* 0x000fc80007810000 */
[----:B------:R-:W-:Y:S01]  /*4730*/  FMNMX.FTZ R12, R115, R12, !PT ;  /* 0x0000000c730c7209 */ /* 0x000fe20007810000 */
[----:B------:R-:W1:Y:S01]  /*4740*/  MUFU.EX2 R101, R101 ;  /* 0x0000006500657308 */ /* 0x000e620000000800 */
[C---:B--2---:R-:W-:Y:S01]  /*4750*/  FADD.FTZ R21, R99.reuse, R30 ;  /* 0x0000001e63157221 */ /* 0x044fe20000010000 */
[----:B------:R-:W-:Y:S02]  /*4760*/  F2FP.BF16.F32.PACK_AB R172, R99, R172 ;  /* 0x000000ac63ac723e */ /* 0x000fe400000010ff */
[----:B------:R-:W-:-:S04]  /*4770*/  FMNMX.FTZ R12, R111, R12, !PT ;  /* 0x0000000c6f0c7209 */ /* 0x000fc80007810000 */
[----:B------:R-:W-:Y:S01]  /*4780*/  FMNMX.FTZ R12, R117, R12, !PT ;  /* 0x0000000c750c7209 */ /* 0x000fe20007810000 */
[----:B------:R-:W2:Y:S01]  /*4790*/  MUFU.EX2 R168, R168 ;  /* 0x000000a800a87308 */ /* 0x000ea20000000800 */
[----:B0-----:R-:W-:Y:S02]  /*47a0*/  FADD.FTZ R32, R174, R21 ;  /* 0x00000015ae207221 */ /* 0x001fe40000010000 */
[----:B------:R-:W-:-:S04]  /*47b0*/  FMNMX.FTZ R12, R109, R12, !PT ;  /* 0x0000000c6d0c7209 */ /* 0x000fc80007810000 */
[----:B------:R-:W-:Y:S01]  /*47c0*/  FMNMX.FTZ R12, R119, R12, !PT ;  /* 0x0000000c770c7209 */ /* 0x000fe20007810000 */
[----:B------:R-:W0:Y:S01]  /*47d0*/  MUFU.EX2 R103, R103 ;  /* 0x0000006700677308 */ /* 0x000e220000000800 */
[----:B-1----:R-:W-:-:S03]  /*47e0*/  F2FP.BF16.F32.PACK_AB R174, R101, R174 ;  /* 0x000000ae65ae723e */ /* 0x002fc600000010ff */
[----:B------:R-:W1:Y:S04]  /*47f0*/  SHFL.BFLY PT, R9, R12, 0x2, 0x1f ;  /* 0x0c401f000c097f89 */ /* 0x000e6800000e0000 */
[----:B------:R-:W3:Y:S08]  /*4800*/  MUFU.EX2 R170, R170 ;  /* 0x000000aa00aa7308 */ /* 0x000ef00000000800 */
[----:B------:R-:W4:Y:S08]  /*4810*/  MUFU.EX2 R5, R14 ;  /* 0x0000000e00057308 */ /* 0x000f300000000800 */
[----:B------:R5:W-:Y:S01]  /*4820*/  MUFU.EX2 R158, R25 ;  /* 0x00000019009e7308 */ /* 0x000be20000000800 */
[----:B-1----:R-:W-:-:S07]  /*4830*/  FMNMX.FTZ R2, R12, R9, !PT ;  /* 0x000000090c027209 */ /* 0x002fce0007810000 */
[----:B------:R-:W1:Y:S01]  /*4840*/  MUFU.EX2 R164, R164 ;  /* 0x000000a400a47308 */ /* 0x000e620000000800 */
[----:B------:R-:W1:Y:S01]  /*4850*/  SHFL.BFLY PT, R9, R2, 0x1, 0x1f ;  /* 0x0c201f0002097f89 */ /* 0x000e6200000e0000 */
[----:B-----5:R-:W-:-:S04]  /*4860*/  FADD.FTZ R25, R101, R32 ;  /* 0x0000002065197221 */ /* 0x020fc80000010000 */
[----:B--2---:R-:W-:Y:S01]  /*4870*/  FADD.FTZ R34, R168, R25 ;  /* 0x00000019a8227221 */ /* 0x004fe20000010000 */
[C---:B0-----:R-:W-:Y:S01]  /*4880*/  F2FP.BF16.F32.PACK_AB R168, R103.reuse, R168 ;  /* 0x000000a867a8723e */ /* 0x041fe200000010ff */
[----:B------:R-:W0:Y:S02]  /*4890*/  MUFU.EX2 R7, R7 ;  /* 0x0000000700077308 */ /* 0x000e240000000800 */
[----:B------:R-:W-:-:S04]  /*48a0*/  FADD.FTZ R25, R103, R34 ;  /* 0x0000002267197221 */ /* 0x000fc80000010000 */
[----:B---3--:R-:W-:Y:S01]  /*48b0*/  FADD.FTZ R34, R170, R25 ;  /* 0x00000019aa227221 */ /* 0x008fe20000010000 */
[C---:B----4-:R-:W-:Y:S01]  /*48c0*/  F2FP.BF16.F32.PACK_AB R170, R5.reuse, R170 ;  /* 0x000000aa05aa723e */ /* 0x050fe200000010ff */
[----:B------:R-:W2:Y:S02]  /*48d0*/  MUFU.EX2 R107, R107 ;  /* 0x0000006b006b7308 */ /* 0x000ea40000000800 */
[----:B------:R-:W-:-:S04]  /*48e0*/  FADD.FTZ R25, R5, R34 ;  /* 0x0000002205197221 */ /* 0x000fc80000010000 */
[----:B-1----:R-:W-:Y:S02]  /*48f0*/  FADD.FTZ R36, R164, R25 ;  /* 0x00000019a4247221 */ /* 0x002fe40000010000 */
[----:B------:R-:W1:Y:S01]  /*4900*/  MUFU.EX2 R166, R105 ;  /* 0x0000006900a67308 */ /* 0x000e620000000800 */
[----:B------:R-:W-:Y:S01]  /*4910*/  FMNMX.FTZ R9, R2, R9, !PT ;  /* 0x0000000902097209 */ /* 0x000fe20007810000 */
[C---:B0-----:R-:W-:Y:S01]  /*4920*/  FADD.FTZ R36, R7.reuse, R36 ;  /* 0x0000002407247221 */ /* 0x041fe20000010000 */
[----:B------:R-:W-:Y:S02]  /*4930*/  F2FP.BF16.F32.PACK_AB R164, R7, R164 ;  /* 0x000000a407a4723e */ /* 0x000fe400000010ff */
[C---:B------:R-:W-:Y:S01]  /*4940*/  FSETP.NEU.FTZ.AND P1, PT, R9.reuse, -INF , PT ;  /* 0xff8000000900780b */ /* 0x040fe20003f3d000 */
[----:B------:R-:W-:Y:S02]  /*4950*/  FMUL.FTZ R2, R9, R4 ;  /* 0x0000000409027220 */ /* 0x000fe40000410000 */
[----:B------:R-:W0:Y:S01]  /*4960*/  MUFU.EX2 R31, R31 ;  /* 0x0000001f001f7308 */ /* 0x000e220000000800 */
[----:B--2---:R-:W-:-:S02]  /*4970*/  FADD.FTZ R25, R107, R36 ;  /* 0x000000246b197221 */ /* 0x004fc40000010000 */
[----:B------:R-:W-:Y:S02]  /*4980*/  FSEL R2, R2, RZ, P1 ;  /* 0x000000ff02027208 */ /* 0x000fe40000800000 */
[----:B------:R-:W-:-:S03]  /*4990*/  PLOP3.LUT P1, PT, PT, PT, UP0, 0x40, 0x0 ;  /* 0x000000000000781c */ /* 0x000fc60003f2e808 */
        /* <DEDUP_REMOVED lines=18> */
[----:B-1----:R-:W-:Y:S01]  /*4ac0*/  FADD.FTZ R36, R166, R25 ;  /* 0x00000019a6247221 */ /* 0x002fe20000010000 */
        /* <DEDUP_REMOVED lines=18> */
[-C--:B------:R-:W-:Y:S01]  /*4bf0*/  FFMA.FTZ R109, R109, R4.reuse, -R2 ;  /* 0x000000046d6d7223 */ /* 0x080fe20000010802 */
[----:B------:R-:W2:Y:S01]  /*4c00*/  MUFU.EX2 R47, R47 ;  /* 0x0000002f002f7308 */ /* 0x000ea20000000800 */
[----:B-1----:R-:W-:Y:S01]  /*4c10*/  FADD.FTZ R21, R43, R30 ;  /* 0x0000001e2b157221 */ /* 0x002fe20000010000 */
[----:B------:R-:W-:Y:S01]  /*4c20*/  FFMA.FTZ R119, R119, R4, -R2 ;  /* 0x0000000477777223 */ /* 0x000fe20000010802 */
[----:B------:R-:W-:-:S02]  /*4c30*/  F2FP.BF16.F32.PACK_AB R181, R41, R0 ;  /* 0x0000000029b5723e */ /* 0x000fc400000010ff */
[----:B------:R-:W-:-:S03]  /*4c40*/  F2FP.BF16.F32.PACK_AB R166, R166, R107 ;  /* 0x0000006ba6a6723e */ /* 0x000fc600000010ff */
        /* <DEDUP_REMOVED lines=92> */
[----:B-1----:R-:W-:Y:S01]  /*5210*/  FADD.FTZ R5, R109, R8 ;  /* 0x000000086d057221 */ /* 0x002fe20000010000 */
[C---:B0-----:R-:W-:Y:S01]  /*5220*/  FADD.FTZ R2, R20.reuse, R7 ;  /* 0x0000000714027221 */ /* 0x041fe20000010000 */
[----:B------:R-:W-:Y:S01]  /*5230*/  F2FP.BF16.F32.PACK_AB R154, R20, R11 ;  /* 0x0000000b149a723e */ /* 0x000fe200000010ff */
[----:B------:R-:W-:Y:S02]  /*5240*/  VIADD R7, R88, 0xfffffffe ;  /* 0xfffffffe58077836 */ /* 0x000fe40000000000 */
        /* <DEDUP_REMOVED lines=14> */
.L_x_7862:
[----:B------:R-:W-:Y:S02]  /*5330*/  ULDC UR18, c[0x0][0x9e4] ;  /* 0x0002790000127ab9 */ /* 0x000fe40000000800 */
[----:B------:R-:W-:-:S11]  /*5340*/  UISETP.NE.AND UP0, UPT, UR18, 0x1, UPT ;  /* 0x000000011200788c */ /* 0x000fd6000bf05270 */
[----:B------:R-:W-:Y:S02]  /*5350*/  @UP0 ULDC.64 UR6, c[0x0][0x9e8] ;  /* 0x00027a0000060ab9 */ /* 0x000fe40000000a00 */
[----:B------:R-:W-:-:S04]  /*5360*/  UIMAD.WIDE.U32 UR10, UR15, UR6, URZ ;  /* 0x000000060f0a72a5 */ /* 0x000fc8000f8e003f */
[----:B------:R-:W-:-:S12]  /*5370*/  @UP0 USHF.R.U32.HI UR15, URZ, UR7, UR11 ;  /* 0x000000073f0f0299 */ /* 0x000fd8000801160b */
.L_x_7863:
[----:B------:R-:W-:-:S04]  /*5380*/  UIMAD UR15, UR15, UR18, UR18 ;  /* 0x000000120f0f72a4 */ /* 0x000fc8000f8e0212 */
[----:B------:R-:W-:-:S04]  /*5390*/  UISETP.LT.AND UP0, UPT, UR14, UR15, UPT ;  /* 0x0000000f0e00728c */ /* 0x000fc8000bf01270 */
[----:B------:R-:W-:-:S12]  /*53a0*/  USEL UR14, UR14, UR15, UP0 ;  /* 0x0000000f0e0e7287 */ /* 0x000fd80008000000 */
.L_x_7861:
        /* <DEDUP_REMOVED lines=48> */
.L_x_7883:
[----:B------:R-:W-:Y:S01]  /*56b0*/  ISETP.NE.AND P2, PT, RZ, UR44, PT ;  /* 0x0000002cff007c0c */ /* 0x000fe2000bf45270 */
[----:B------:R-:W-:-:S04]  /*56c0*/  UISETP.NE.AND UP0, UPT, UR60, 0x1, UPT ;  /* 0x000000013c00788c */ /* 0x000fc8000bf05270 */
[----:B------:R-:W-:-:S04]  /*56d0*/  USEL UR47, URZ, 0x1, UP0 ;  /* 0x000000013f2f7887 */ /* 0x000fc80008000000 */
[----:B------:R-:W-:-:S04]  /*56e0*/  ULOP3.LUT UR47, UR61, UR47, URZ, 0x3c, !UPT ;  /* 0x0000002f3d2f7292 */ /* 0x000fc8000f8e3c3f */
[----:B------:R-:W-:Y:S08]  /*56f0*/  @P2 BRA `(.L_x_7865) ;  /* 0x0000000000382947 */ /* 0x000ff00003800000 */
[----:B------:R-:W-:Y:S05]  /*5700*/  @!P0 BRA `(.L_x_7866) ;  /* 0x0000000000048947 */ /* 0x000fea0003800000 */
[----:B------:R-:W-:Y:S01]  /*5710*/  BPT.TRAP 0x1 ;  /* 0x000000040000795c */ /* 0x000fe20000300000 */
.L_x_7866:
        /* <DEDUP_REMOVED lines=9> */
.L_x_7867:
[----:B-1----:R-:W-:Y:S05]  /*57b0*/  @P1 BRA `(.L_x_7865) ;  /* 0x0000000000081947 */ /* 0x002fea0003800000 */
[----:B------:R-:W1:Y:S02]  /*57c0*/  SYNCS.PHASECHK.TRANS64.TRYWAIT P1, [UR6+0x28830], R3 ;  /* 0x02883003ff0075a7 */ /* 0x000e640008020146 */
[----:B-1----:R-:W-:Y:S05]  /*57d0*/  @!P1 BRA `(.L_x_7868) ;  /* 0x0000012400209947 */ /* 0x002fea0003800000 */
.L_x_7865:
        /* <DEDUP_REMOVED lines=48> */
.L_x_7870:
[----:B------:R-:W-:Y:S01]  /*5ae0*/  ULEA UR6, UR60, UR41, 0x3 ;  /* 0x000000293c067291 */ /* 0x000fe2000f8e183f */
[----:B------:R-:W-:-:S05]  /*5af0*/  IMAD.U32 R3, RZ, RZ, UR61 ;  /* 0x0000003dff037e24 */ /* 0x000fca000f8e00ff */
[----:B------:R-:W-:-:S04]  /*5b00*/  SHF.L.U32 R3, R3, 0x1f, RZ ;  /* 0x0000001f03037819 */ /* 0x000fc800000006ff */
[----:B------:R0:W1:Y:S01]  /*5b10*/  SYNCS.PHASECHK.TRANS64.TRYWAIT P1, [UR6+0x28850], R3 ;  /* 0x02885003ff0075a7 */ /* 0x0000620008020146 */
[----:B------:R-:W-:Y:S05]  /*5b20*/  @!P0 BRA `(.L_x_7871) ;  /* 0x0000000000048947 */ /* 0x000fea0003800000 */
[----:B------:R-:W-:Y:S01]  /*5b30*/  BPT.TRAP 0x1 ;  /* 0x000000040000795c */ /* 0x000fe20000300000 */
.L_x_7871:
[----:B-1----:R-:W-:Y:S05]  /*5b40*/  @P1 BRA `(.L_x_7869) ;  /* 0x0000000000081947 */ /* 0x002fea0003800000 */
[----:B------:R-:W1:Y:S02]  /*5b50*/  SYNCS.PHASECHK.TRANS64.TRYWAIT P1, [UR6+0x28850], R3 ;  /* 0x02885003ff0075a7 */ /* 0x000e640008020146 */
[----:B-1----:R-:W-:Y:S05]  /*5b60*/  @!P1 BRA `(.L_x_7872) ;  /* 0x0000012000549947 */ /* 0x002fea0003800000 */
.L_x_7869:
        /* <DEDUP_REMOVED lines=49> */
.L_x_7873:
[----:B------:R-:W-:Y:S01]  /*5e80*/  UISETP.NE.AND UP1, UPT, UR51, URZ, UPT ;  /* 0x0000003f3300728c */ /* 0x000fe2000bf25270 */
[----:B------:R-:W-:Y:S01]  /*5e90*/  FMUL.FTZ R154, R36, UR58 ;  /* 0x0000003a249a7c20 */ /* 0x000fe20008410000 */
[----:B------:R-:W-:Y:S01]  /*5ea0*/  FMUL.FTZ R36, R62, UR58 ;  /* 0x0000003a3e247c20 */ /* 0x000fe20008410000 */
[----:B------:R-:W-:Y:S02]  /*5eb0*/  VIADD R62, R17, UR37 ;  /* 0x00000025113e7c36 */ /* 0x000fe40008000000 */
[----:B------:R-:W-:Y:S01]  /*5ec0*/  FMUL.FTZ R153, R33, UR58 ;  /* 0x0000003a21997c20 */ /* 0x000fe20008410000 */
[----:B------:R-:W-:Y:S01]  /*5ed0*/  FMUL.FTZ R33, R46, UR58 ;  /* 0x0000003a2e217c20 */ /* 0x000fe20008410000 */
[----:B------:R-:W-:Y:S01]  /*5ee0*/  PLOP3.LUT P1, PT, PT, PT, UP1, 0x80, 0x0 ;  /* 0x000000000000781c */ /* 0x000fe20003f2f018 */
[----:B------:R-:W-:Y:S01]  /*5ef0*/  ULEA UR6, UR46, UR41, 0x3 ;  /* 0x000000292e067291 */ /* 0x000fe2000f8e183f */
[----:B------:R-:W-:Y:S01]  /*5f00*/  PLOP3.LUT P2, PT, PT, PT, UP1, 0x80, 0x0 ;  /* 0x000000000000781c */ /* 0x000fe20003f4f018 */
[----:B------:R-:W-:Y:S01]  /*5f10*/  FMUL.FTZ R15, R34, UR58 ;  /* 0x0000003a220f7c20 */ /* 0x000fe20008410000 */
[----:B------:R-:W-:Y:S01]  /*5f20*/  FMUL.FTZ R158, R44, UR58 ;  /* 0x0000003a2c9e7c20 */ /* 0x000fe20008410000 */
[----:B------:R-:W-:Y:S01]  /*5f30*/  @UP1 ULDC UR7, c[0x0][0x44c] ;  /* 0x0001130000071ab9 */ /* 0x000fe20000000800 */
[----:B------:R-:W-:Y:S01]  /*5f40*/  FMUL.FTZ R34, R63, UR58 ;  /* 0x0000003a3f227c20 */ /* 0x000fe20008410000 */
[----:B------:R-:W-:Y:S01]  /*5f50*/  FMUL.FTZ R44, R82, UR58 ;  /* 0x0000003a522c7c20 */ /* 0x000fe20008410000 */
[----:B------:R-:W-:Y:S01]  /*5f60*/  UIADD3 UR6, UR6, 0x28840, URZ ;  /* 0x0002884006067890 */ /* 0x000fe2000fffe03f */
[----:B------:R-:W-:-:S02]  /*5f70*/  IMAD.SHL.U32 R82, R7, 0x80, RZ ;  /* 0x0000008007527824 */ /* 0x000fc400078e00ff */
[----:B------:R-:W-:Y:S01]  /*5f80*/  FMUL.FTZ R13, R29, UR58 ;  /* 0x0000003a1d0d7c20 */ /* 0x000fe20008410000 */
[----:B------:R-:W-:Y:S01]  /*5f90*/  FMUL.FTZ R29, R50, UR58 ;  /* 0x0000003a321d7c20 */ /* 0x000fe20008410000 */
[----:B------:R-:W-:Y:S01]  /*5fa0*/  FMUL.FTZ R20, R51, UR58 ;  /* 0x0000003a33147c20 */ /* 0x000fe20008410000 */
[----:B------:R-:W-:Y:S01]  /*5fb0*/  @P1 IMAD.HI.U32 R46, R62, UR7, RZ ;  /* 0x000000073e2e1c27 */ /* 0x000fe2000f8e00ff */
[----:B------:R-:W-:Y:S01]  /*5fc0*/  @UP1 ULDC UR7, c[0x0][0x450] ;  /* 0x0001140000071ab9 */ /* 0x000fe20000000800 */
[----:B------:R-:W-:Y:S02]  /*5fd0*/  UISETP.NE.AND UP0, UPT, UR50, URZ, UPT ;  /* 0x0000003f3200728c */ /* 0x000fe4000bf05270 */
[----:B------:R-:W-:Y:S01]  /*5fe0*/  FMUL.FTZ R12, R28, UR58 ;  /* 0x0000003a1c0c7c20 */ /* 0x000fe20008410000 */
[----:B------:R-:W-:Y:S01]  /*5ff0*/  FMUL.FTZ R50, R52, UR58 ;  /* 0x0000003a34327c20 */ /* 0x000fe20008410000 */
[----:B------:R-:W-:Y:S01]  /*6000*/  @P2 SHF.R.U32.HI R62, RZ, UR7, R46 ;  /* 0x00000007ff3e2c19 */ /* 0x000fe2000801162e */
[----:B------:R-:W-:Y:S01]  /*6010*/  FMUL.FTZ R51, R53, UR58 ;  /* 0x0000003a35337c20 */ /* 0x000fe20008410000 */
[----:B0-----:R-:W-:Y:S01]  /*6020*/  FMUL.FTZ R3, R24, UR58 ;  /* 0x0000003a18037c20 */ /* 0x001fe20008410000 */
        /* <DEDUP_REMOVED lines=53> */
[----:B------:R-:W-:Y:S01]  /*6380*/  IMAD R55, R16, -0x2, R55 ;  /* 0xfffffffe10377824 */ /* 0x000fe200078e0237 */
[----:B------:R-:W1:Y:S01]  /*6390*/  MUFU.TANH R3, R3 ;  /* 0x0000000300037308 */ /* 0x000e620000002400 */
[----:B------:R-:W-:Y:S01]  /*63a0*/  IMAD.U32 R54, RZ, RZ, UR45 ;  /* 0x0000002dff367e24 */ /* 0x000fe2000f8e00ff */
[----:B------:R-:W-:Y:S01]  /*63b0*/  SYNCS.ARRIVE.TRANS64.RED.A1T0 RZ, [UR6], RZ ;  /* 0x000000ffffff79a7 */ /* 0x000fe20008100406 */
[----:B------:R-:W-:-:S03]  /*63c0*/  ULOP3.LUT UR6, URZ, UR56, URZ, 0x33, !UPT ;  /* 0x000000383f067292 */ /* 0x000fc6000f8e333f */
[----:B------:R-:W-:Y:S02]  /*63d0*/  IADD3 R55, -R54, UR38, R55 ;  /* 0x0000002636377c10 */ /* 0x000fe4000fffe137 */
[----:B------:R-:W2:Y:S03]  /*63e0*/  MUFU.TANH R4, R4 ;  /* 0x0000000400047308 */ /* 0x000ea60000002400 */
[C---:B------:R-:W-:Y:S02]  /*63f0*/  VIADD R86, R55.reuse, UR57 ;  /* 0x0000003937567c36 */ /* 0x040fe40008000000 */
        /* <DEDUP_REMOVED lines=79> */
.L_x_7876:
[----:B------:R-:W-:-:S05]  /*68f0*/  IMAD.U32 R65, RZ, RZ, UR53 ;  /* 0x00000035ff417e24 */ /* 0x000fca000f8e00ff */
[----:B------:R-:W-:-:S13]  /*6900*/  ISETP.NE.AND P1, PT, R65, 0x1, PT ;  /* 0x000000014100780c */ /* 0x000fda0003f25270 */
[----:B------:R-:W1:Y:S02]  /*6910*/  @P1 LDC.64 R54, c[0x0][0x9e8] ;  /* 0x00027a00ff361b82 */ /* 0x000e640000000a00 */
[----:B-1----:R-:W-:-:S05]  /*6920*/  @P1 IMAD.HI.U32 R54, R63, R54, RZ ;  /* 0x000000363f361227 */ /* 0x002fca00078e00ff */
[----:B------:R-:W-:-:S07]  /*6930*/  @P1 SHF.R.U32.HI R63, RZ, R55, R54 ;  /* 0x00000037ff3f1219 */ /* 0x000fce0000011636 */
.L_x_7877:
[----:B------:R-:W-:Y:S05]  /*6940*/  BSYNC B0 ;  /* 0x0000000000007941 */ /* 0x000fea0003800000 */
.L_x_7875:
[----:B------:R-:W-:-:S04]  /*6950*/  IMAD R63, R63, R65, -R82 ;  /* 0x000000413f3f7224 */ /* 0x000fc800078e0a52 */
[----:B------:R-:W-:-:S05]  /*6960*/  IMAD R63, R16, -0x2, R63 ;  /* 0xfffffffe103f7824 */ /* 0x000fca00078e023f */
[----:B------:R-:W-:Y:S02]  /*6970*/  VIADDMNMX R64, R63, R65, R64, PT ;  /* 0x000000413f407246 */ /* 0x000fe40003800140 */
[----:B------:R-:W-:-:S07]  /*6980*/  VIMNMX R66, R66, R63, !PT ;  /* 0x0000003f42427248 */ /* 0x000fce0007fe0100 */
.L_x_7874:
[----:B------:R-:W-:Y:S01]  /*6990*/  ISETP.GT.AND P1, PT, R7, -0x1, PT ;  /* 0xffffffff0700780c */ /* 0x000fe20003f24270 */
[----:B------:R-:W1:Y:S01]  /*69a0*/  SHFL.IDX PT, R62, R62, 0x1, 0x1c1f ;  /* 0x003c1f003e3e7f89 */ /* 0x000e6200000e0000 */
[----:B------:R-:W-:Y:S02]  /*69b0*/  UISETP.NE.AND UP0, UPT, UR50, URZ, UPT ;  /* 0x0000003f3200728c */ /* 0x000fe4000bf05270 */
[C---:B------:R-:W-:Y:S02]  /*69c0*/  ISETP.GT.AND P2, PT, R66.reuse, 0x1, P1 ;  /* 0x000000014200780c */ /* 0x040fe40000f44270 */
[----:B------:R-:W-:Y:S02]  /*69d0*/  ISETP.GT.AND P3, PT, R66, 0x8, P1 ;  /* 0x000000084200780c */ /* 0x000fe40000f64270 */
[C---:B------:R-:W-:Y:S02]  /*69e0*/  ISETP.LT.OR P2, PT, R64.reuse, 0x2, P2 ;  /* 0x000000024000780c */ /* 0x040fe40001741670 */
[----:B------:R-:W-:-:S02]  /*69f0*/  ISETP.LT.OR P3, PT, R64, 0x9, P3 ;  /* 0x000000094000780c */ /* 0x000fc40001f61670 */
[----:B------:R-:W-:Y:S02]  /*6a00*/  ISETP.GT.AND P6, PT, R66, RZ, P1 ;  /* 0x000000ff4200720c */ /* 0x000fe40000fc4270 */
[----:B------:R-:W-:Y:S02]  /*6a10*/  FSEL R169, R4, -INF , !P2 ;  /* 0xff80000004a97808 */ /* 0x000fe40005000000 */
[----:B------:R-:W-:Y:S02]  /*6a20*/  ISETP.GT.AND P2, PT, R66, 0x18, P1 ;  /* 0x000000184200780c */ /* 0x000fe40000f44270 */
[----:B------:R-:W-:Y:S02]  /*6a30*/  FSEL R173, R12, -INF , !P3 ;  /* 0xff8000000cad7808 */ /* 0x000fe40005800000 */
[----:B------:R-:W-:Y:S02]  /*6a40*/  ISETP.GT.AND P3, PT, R66, 0x19, P1 ;  /* 0x000000194200780c */ /* 0x000fe40000f64270 */
[----:B------:R-:W-:-:S02]  /*6a50*/  ISETP.LT.OR P6, PT, R64, 0x1, P6 ;  /* 0x000000014000780c */ /* 0x000fc400037c1670 */
[C---:B------:R-:W-:Y:S02]  /*6a60*/  ISETP.LT.OR P2, PT, R64.reuse, 0x19, P2 ;  /* 0x000000194000780c */ /* 0x040fe40001741670 */
[----:B------:R-:W-:Y:S02]  /*6a70*/  ISETP.LT.OR P3, PT, R64, 0x1a, P3 ;  /* 0x0000001a4000780c */ /* 0x000fe40001f61670 */
[C---:B------:R-:W-:Y:S02]  /*6a80*/  ISETP.GT.AND P5, PT, R66.reuse, 0x9, P1 ;  /* 0x000000094200780c */ /* 0x040fe40000fa4270 */
[----:B------:R-:W-:Y:S02]  /*6a90*/  FSEL R163, R3, -INF , !P6 ;  /* 0xff80000003a37808 */ /* 0x000fe40007000000 */
[C---:B------:R-:W-:Y:S02]  /*6aa0*/  ISETP.GT.AND P4, PT, R66.reuse, 0x10, P1 ;  /* 0x000000104200780c */ /* 0x040fe40000f84270 */
[----:B------:R-:W-:-:S02]  /*6ab0*/  ISETP.GT.AND P6, PT, R66, 0x11, P1 ;  /* 0x000000114200780c */ /* 0x000fc40000fc4270 */
[----:B0-----:R-:W-:Y:S02]  /*6ac0*/  FSEL R183, R154, -INF , !P2 ;  /* 0xff8000009ab77808 */ /* 0x001fe40005000000 */
        /* <DEDUP_REMOVED lines=12> */
[C---:B------:R-:W-:Y:S02]  /*6b90*/  ISETP.GT.AND P4, PT, R66.reuse, 0x21, P1 ;  /* 0x000000214200780c */ /* 0x040fe40000f84270 */
[----:B------:R-:W-:Y:S02]  /*6ba0*/  ISETP.GT.AND P6, PT, R66, 0x28, P1 ;  /* 0x000000284200780c */ /* 0x000fe40000fc4270 */
[----:B------:R-:W-:Y:S02]  /*6bb0*/  FSEL R161, R159, -INF , !P2 ;  /* 0xff8000009fa17808 */ /* 0x000fe40005000000 */
[----:B------:R-:W-:Y:S01]  /*6bc0*/  FSEL R159, R48, -INF , !P3 ;  /* 0xff800000309f7808 */ /* 0x000fe20005800000 */
[----:B-1----:R-:W-:Y:S01]  /*6bd0*/  IMAD.IADD R48, R86, 0x1, R62 ;  /* 0x0000000156307824 */ /* 0x002fe200078e023e */
[----:B------:R-:W-:-:S02]  /*6be0*/  ISETP.GT.AND P3, PT, R66, 0x41, P1 ;  /* 0x000000414200780c */ /* 0x000fc40000f64270 */
[C---:B------:R-:W-:Y:S02]  /*6bf0*/  ISETP.LT.OR P5, PT, R64.reuse, 0x21, P5 ;  /* 0x000000214000780c */ /* 0x040fe40002fa1670 */
[C---:B------:R-:W-:Y:S02]  /*6c00*/  ISETP.LT.OR P4, PT, R64.reuse, 0x22, P4 ;  /* 0x000000224000780c */ /* 0x040fe40002781670 */
[C---:B------:R-:W-:Y:S02]  /*6c10*/  ISETP.LT.OR P6, PT, R64.reuse, 0x29, P6 ;  /* 0x000000294000780c */ /* 0x040fe400037c1670 */
[----:B------:R-:W-:Y:S02]  /*6c20*/  ISETP.LT.OR P3, PT, R64, 0x42, P3 ;  /* 0x000000424000780c */ /* 0x000fe40001f61670 */
[----:B------:R-:W-:Y:S02]  /*6c30*/  FSEL R175, R156, -INF , !P5 ;  /* 0xff8000009caf7808 */ /* 0x000fe40006800000 */
[----:B------:R-:W-:-:S02]  /*6c40*/  ISETP.GT.AND P5, PT, R66, 0x31, P1 ;  /* 0x000000314200780c */ /* 0x000fc40000fa4270 */
[----:B------:R-:W-:Y:S02]  /*6c50*/  FSEL R171, R157, -INF , !P4 ;  /* 0xff8000009dab7808 */ /* 0x000fe40006000000 */
[----:B------:R-:W-:Y:S02]  /*6c60*/  FSEL R167, R158, -INF , !P6 ;  /* 0xff8000009ea77808 */ /* 0x000fe40007000000 */
[C---:B------:R-:W-:Y:S02]  /*6c70*/  ISETP.GT.AND P4, PT, R66.reuse, 0x38, P1 ;  /* 0x000000384200780c */ /* 0x040fe40000f84270 */
[C---:B------:R-:W-:Y:S02]  /*6c80*/  ISETP.GT.AND P6, PT, R66.reuse, 0x39, P1 ;  /* 0x000000394200780c */ /* 0x040fe40000fc4270 */
[----:B------:R-:W-:Y:S02]  /*6c90*/  ISETP.GT.AND P2, PT, R66, 0x40, P1 ;  /* 0x000000404200780c */ /* 0x000fe40000f44270 */
[----:B------:R-:W-:-:S02]  /*6ca0*/  FSEL R77, R53, -INF , !P3 ;  /* 0xff800000354d7808 */ /* 0x000fc40005800000 */
        /* <DEDUP_REMOVED lines=8> */
[----:B------:R-:W-:Y:S01]  /*6d30*/  FSEL R83, R50, -INF , !P4 ;  /* 0xff80000032537808 */ /* 0x000fe20006000000 */
[----:B------:R-:W-:Y:S01]  /*6d40*/  IMAD.IADD R50, R87, 0x1, R62 ;  /* 0x0000000157327824 */ /* 0x000fe200078e023e */
[----:B------:R-:W-:Y:S02]  /*6d50*/  FSEL R81, R51, -INF , !P6 ;  /* 0xff80000033517808 */ /* 0x000fe40007000000 */
[----:B------:R-:W-:Y:S02]  /*6d60*/  FSEL R79, R52, -INF , !P2 ;  /* 0xff800000344f7808 */ /* 0x000fe40005000000 */
[----:B------:R-:W-:-:S02]  /*6d70*/  ISETP.GT.AND P4, PT, R66, 0x49, P1 ;  /* 0x000000494200780c */ /* 0x000fc40000f84270 */
[C---:B------:R-:W-:Y:S02]  /*6d80*/  ISETP.GT.AND P6, PT, R66.reuse, 0x50, P1 ;  /* 0x000000504200780c */ /* 0x040fe40000fc4270 */
[----:B------:R-:W-:Y:S02]  /*6d90*/  ISETP.GT.AND P2, PT, R66, 0x51, P1 ;  /* 0x000000514200780c */ /* 0x000fe40000f44270 */
        /* <DEDUP_REMOVED lines=51> */
.L_x_7880:
[----:B------:R-:W-:-:S05]  /*70d0*/  IMAD.U32 R4, RZ, RZ, UR53 ;  /* 0x00000035ff047e24 */ /* 0x000fca000f8e00ff */
[----:B------:R-:W-:-:S13]  /*70e0*/  ISETP.NE.AND P2, PT, R4, 0x1, PT ;  /* 0x000000010400780c */ /* 0x000fda0003f45270 */
[----:B------:R-:W0:Y:S02]  /*70f0*/  @P2 LDC.64 R12, c[0x0][0x9e8] ;  /* 0x00027a00ff0c2b82 */ /* 0x000e240000000a00 */
[----:B0-----:R-:W-:-:S05]  /*7100*/  @P2 IMAD.HI.U32 R12, R3, R12, RZ ;  /* 0x0000000c030c2227 */ /* 0x001fca00078e00ff */
[----:B------:R-:W-:-:S07]  /*7110*/  @P2 SHF.R.U32.HI R3, RZ, R13, R12 ;  /* 0x0000000dff032219 */ /* 0x000fce000001160c */
.L_x_7881:
[----:B------:R-:W-:Y:S05]  /*7120*/  BSYNC B0 ;  /* 0x0000000000007941 */ /* 0x000fea0003800000 */
.L_x_7879:
[----:B------:R-:W-:-:S04]  /*7130*/  IMAD R3, R3, R4, -R82 ;  /* 0x0000000403037224 */ /* 0x000fc800078e0a52 */
[----:B------:R-:W-:-:S05]  /*7140*/  IMAD R3, R16, -0x2, R3 ;  /* 0xfffffffe10037824 */ /* 0x000fca00078e0203 */
[----:B------:R-:W-:Y:S02]  /*7150*/  VIADDMNMX R48, R3, R4, R48, PT ;  /* 0x0000000403307246 */ /* 0x000fe40003800130 */
[----:B------:R-:W-:-:S07]  /*7160*/  VIMNMX R50, R50, R3, !PT ;  /* 0x0000000332327248 */ /* 0x000fce0007fe0100 */
.L_x_7878:
[----:B------:R-:W-:Y:S02]  /*7170*/  FMNMX.FTZ R4, R163, R5, !PT ;  /* 0x00000005a3047209 */ /* 0x000fe40007810000 */
[C---:B------:R-:W-:Y:S02]  /*7180*/  ISETP.GT.AND P6, PT, R50.reuse, 0x1, P1 ;  /* 0x000000013200780c */ /* 0x040fe40000fc4270 */
        /* <DEDUP_REMOVED lines=35> */
[C---:B------:R-:W-:Y:S02]  /*73c0*/  ISETP.LT.OR P3, PT, R48.reuse, 0x19, P3 ;  /* 0x000000193000780c */ /* 0x040fe40001f61670 */
[----:B------:R-:W-:Y:S02]  /*73d0*/  FMNMX.FTZ R4, R73, R4, !PT ;  /* 0x0000000449047209 */ /* 0x000fe40007810000 */
[----:B------:R-:W-:Y:S02]  /*73e0*/  ISETP.LT.OR P4, PT, R48, 0x1a, P4 ;  /* 0x0000001a3000780c */ /* 0x000fe40002781670 */
[----:B------:R-:W-:Y:S02]  /*73f0*/  FMNMX.FTZ R4, R65, R4, !PT ;  /* 0x0000000441047209 */ /* 0x000fe40007810000 */
[----:B------:R-:W-:-:S02]  /*7400*/  FSEL R165, R26, -INF , !P3 ;  /* 0xff8000001aa57808 */ /* 0x000fc40005800000 */
[----:B------:R-:W-:Y:S02]  /*7410*/  FMNMX.FTZ R4, R67, R4, !PT ;  /* 0x0000000443047209 */ /* 0x000fe40007810000 */
[----:B------:R-:W-:Y:S02]  /*7420*/  FSEL R25, R25, -INF , !P4 ;  /* 0xff80000019197808 */ /* 0x000fe40006000000 */
[----:B------:R-:W-:Y:S02]  /*7430*/  FMNMX.FTZ R4, R69, R4, !PT ;  /* 0x0000000445047209 */ /* 0x000fe40007810000 */
[C---:B------:R-:W-:Y:S02]  /*7440*/  ISETP.GT.AND P3, PT, R50.reuse, 0x28, P1 ;  /* 0x000000283200780c */ /* 0x040fe40000f64270 */
[----:B------:R-:W-:Y:S02]  /*7450*/  FMNMX.FTZ R4, R71, R4, !PT ;  /* 0x0000000447047209 */ /* 0x000fe40007810000 */
[----:B------:R-:W-:-:S02]  /*7460*/  ISETP.GT.AND P4, PT, R50, 0x29, P1 ;  /* 0x000000293200780c */ /* 0x000fc40000f84270 */
[----:B------:R-:W-:Y:S02]  /*7470*/  FMNMX.FTZ R4, R63, R4, !PT ;  /* 0x000000043f047209 */ /* 0x000fe40007810000 */
[C---:B------:R-:W-:Y:S02]  /*7480*/  ISETP.LT.OR P3, PT, R48.reuse, 0x29, P3 ;  /* 0x000000293000780c */ /* 0x040fe40001f61670 */
        /* <DEDUP_REMOVED lines=23> */
[----:B------:R-:W-:Y:S01]  /*7600*/  ISETP.GT.AND P5, PT, R50, RZ, P1 ;  /* 0x000000ff3200720c */ /* 0x000fe20000fa4270 */
[-CC-:B------:R-:W-:Y:S01]  /*7610*/  FFMA.FTZ R11, R163, R4.reuse, -R12.reuse ;  /* 0x00000004a30b7223 */ /* 0x180fe2000001080c */
[----:B------:R-:W-:Y:S01]  /*7620*/  FSEL R163, R14, -INF , !P2 ;  /* 0xff8000000ea37808 */ /* 0x000fe20005000000 */
[-CC-:B------:R-:W-:Y:S01]  /*7630*/  FFMA.FTZ R182, R173, R4.reuse, -R12.reuse ;  /* 0x00000004adb67223 */ /* 0x180fe2000001080c */
[----:B------:R-:W-:Y:S01]  /*7640*/  ISETP.LT.OR P5, PT, R48, 0x1, P5 ;  /* 0x000000013000780c */ /* 0x000fe20002fa1670 */
[-CC-:B------:R-:W-:Y:S01]  /*7650*/  FFMA.FTZ R176, R177, R4.reuse, -R12.reuse ;  /* 0x00000004b1b07223 */ /* 0x180fe2000001080c */
[----:B------:R-:W-:Y:S01]  /*7660*/  ISETP.GT.AND P2, PT, R50, 0x21, P1 ;  /* 0x000000213200780c */ /* 0x000fe20000f44270 */
[-CC-:B------:R-:W-:Y:S01]  /*7670*/  FFMA.FTZ R15, R181, R4.reuse, -R12.reuse ;  /* 0x00000004b50f7223 */ /* 0x180fe2000001080c */
[----:B------:R-:W-:Y:S01]  /*7680*/  FSEL R193, R8, -INF , !P5 ;  /* 0xff80000008c17808 */ /* 0x000fe20006800000 */
        /* <DEDUP_REMOVED lines=16> */
[----:B------:R-:W-:Y:S01]  /*7790*/  FADD.FTZ R51, -R10, R5 ;  /* 0x000000050a337221 */ /* 0x000fe20000010100 */
        /* <DEDUP_REMOVED lines=21> */
[----:B------:R-:W-:Y:S01]  /*78f0*/  FFMA.FTZ R53, R53, R4, -R12 ;  /* 0x0000000435357223 */ /* 0x000fe2000001080c */
[----:B------:R-:W-:Y:S01]  /*7900*/  FMNMX.FTZ R8, R173, R8, !PT ;  /* 0x00000008ad087209 */ /* 0x000fe20007810000 */
[----:B------:R-:W-:Y:S01]  /*7910*/  MUFU.EX2 R11, R11 ;  /* 0x0000000b000b7308 */ /* 0x000fe20000000800 */
[----:B------:R-:W-:-:S02]  /*7920*/  ISETP.GT.AND P2, PT, R50, 0x40, P1 ;  /* 0x000000403200780c */ /* 0x000fc40000f44270 */
[----:B------:R-:W-:Y:S02]  /*7930*/  FMNMX.FTZ R8, R33, R8, !PT ;  /* 0x0000000821087209 */ /* 0x000fe40007810000 */
[----:B------:R-:W-:Y:S02]  /*7940*/  FSEL R183, R32, -INF , !P5 ;  /* 0xff80000020b77808 */ /* 0x000fe40006800000 */
[----:B------:R-:W-:Y:S01]  /*7950*/  FMNMX.FTZ R8, R177, R8, !PT ;  /* 0x00000008b1087209 */ /* 0x000fe20007810000 */
[----:B------:R-:W-:Y:S01]  /*7960*/  MUFU.EX2 R180, R180 ;  /* 0x000000b400b47308 */ /* 0x000fe20000000800 */
[----:B------:R-:W-:Y:S02]  /*7970*/  ISETP.LT.OR P4, PT, R48, 0x3a, P4 ;  /* 0x0000003a3000780c */ /* 0x000fe40002781670 */
[----:B------:R-:W-:Y:S02]  /*7980*/  FMNMX.FTZ R8, R29, R8, !PT ;  /* 0x000000081d087209 */ /* 0x000fe40007810000 */
[----:B------:R-:W-:-:S02]  /*7990*/  ISETP.GT.AND P3, PT, R50, 0x41, P1 ;  /* 0x000000413200780c */ /* 0x000fc40000f64270 */
[----:B------:R-:W-:Y:S01]  /*79a0*/  FMNMX.FTZ R8, R181, R8, !PT ;  /* 0x00000008b5087209 */ /* 0x000fe20007810000 */
[----:B------:R-:W-:Y:S01]  /*79b0*/  MUFU.EX2 R182, R182 ;  /* 0x000000b600b67308 */ /* 0x000fe20000000800 */
[----:B------:R-:W-:Y:S02]  /*79c0*/  ISETP.LT.OR P2, PT, R48, 0x41, P2 ;  /* 0x000000413000780c */ /* 0x000fe40001741670 */
[----:B------:R-:W-:Y:S02]  /*79d0*/  FSEL R179, R28, -INF , !P4 ;  /* 0xff8000001cb37808 */ /* 0x000fe40006000000 */
[----:B------:R-:W-:Y:S02]  /*79e0*/  FMNMX.FTZ R8, R183, R8, !PT ;  /* 0x00000008b7087209 */ /* 0x000fe40007810000 */
[----:B------:R-:W-:Y:S01]  /*79f0*/  ISETP.GT.AND P5, PT, R50, 0x48, P1 ;  /* 0x000000483200780c */ /* 0x000fe20000fa4270 */
[----:B------:R-:W-:Y:S01]  /*7a00*/  MUFU.EX2 R13, R13 ;  /* 0x0000000d000d7308 */ /* 0x000fe20000000800 */
[----:B------:R-:W-:Y:S01]  /*7a10*/  FSEL R195, R31, -INF , !P2 ;  /* 0xff8000001fc37808 */ /* 0x000fe20005000000 */
[----:B------:R-:W-:Y:S01]  /*7a20*/  FFMA.FTZ R31, R161, R4, -R12 ;  /* 0x00000004a11f7223 */ /* 0x000fe2000001080c */
[----:B------:R-:W-:-:S02]  /*7a30*/  ISETP.LT.OR P3, PT, R48, 0x42, P3 ;  /* 0x000000423000780c */ /* 0x000fc40001f61670 */
[----:B------:R-:W-:Y:S02]  /*7a40*/  FMNMX.FTZ R8, R179, R8, !PT ;  /* 0x00000008b3087209 */ /* 0x000fe40007810000 */
[----:B------:R-:W-:Y:S01]  /*7a50*/  ISETP.GT.AND P4, PT, R50, 0x49, P1 ;  /* 0x000000493200780c */ /* 0x000fe20000f84270 */
[----:B------:R-:W-:Y:S01]  /*7a60*/  MUFU.EX2 R176, R176 ;  /* 0x000000b000b07308 */ /* 0x000fe20000000800 */
[----:B------:R-:W-:Y:S02]  /*7a70*/  ISETP.LT.OR P5, PT, R48, 0x49, P5 ;  /* 0x000000493000780c */ /* 0x000fe40002fa1670 */
[----:B------:R-:W-:Y:S01]  /*7a80*/  FSEL R175, R27, -INF , !P3 ;  /* 0xff8000001baf7808 */ /* 0x000fe20005800000 */
[----:B------:R-:W-:Y:S01]  /*7a90*/  FFMA.FTZ R27, R171, R4, -R12 ;  /* 0x00000004ab1b7223 */ /* 0x000fe2000001080c */
[----:B------:R-:W-:Y:S02]  /*7aa0*/  FMNMX.FTZ R8, R195, R8, !PT ;  /* 0x00000008c3087209 */ /* 0x000fe40007810000 */
[----:B------:R-:W-:Y:S01]  /*7ab0*/  ISETP.GT.AND P2, PT, R50, 0x50, P1 ;  /* 0x000000503200780c */ /* 0x000fe20000f44270 */
[----:B------:R-:W-:Y:S01]  /*7ac0*/  MUFU.EX2 R15, R15 ;  /* 0x0000000f000f7308 */ /* 0x000fe20000000800 */
[----:B------:R-:W-:-:S02]  /*7ad0*/  FSEL R171, R36, -INF , !P5 ;  /* 0xff80000024ab7808 */ /* 0x000fc40006800000 */
[----:B------:R-:W-:Y:S02]  /*7ae0*/  ISETP.LT.OR P4, PT, R48, 0x4a, P4 ;  /* 0x0000004a3000780c */ /* 0x000fe40002781670 */
[----:B------:R-:W-:Y:S02]  /*7af0*/  FMNMX.FTZ R8, R175, R8, !PT ;  /* 0x00000008af087209 */ /* 0x000fe40007810000 */
[----:B------:R-:W-:Y:S01]  /*7b00*/  ISETP.GT.AND P3, PT, R50, 0x51, P1 ;  /* 0x000000513200780c */ /* 0x000fe20000f64270 */
[----:B------:R-:W-:Y:S01]  /*7b10*/  MUFU.EX2 R178, R178 ;  /* 0x000000b200b27308 */ /* 0x000fe20000000800 */
[----:B------:R-:W-:Y:S02]  /*7b20*/  ISETP.LT.OR P2, PT, R48, 0x51, P2 ;  /* 0x000000513000780c */ /* 0x000fe40001741670 */
[----:B------:R-:W-:Y:S02]  /*7b30*/  FSEL R167, R34, -INF , !P4 ;  /* 0xff80000022a77808 */ /* 0x000fe40006000000 */
[----:B------:R-:W-:-:S02]  /*7b40*/  FMNMX.FTZ R8, R171, R8, !PT ;  /* 0x00000008ab087209 */ /* 0x000fc40007810000 */
[----:B------:R-:W-:Y:S01]  /*7b50*/  ISETP.GT.AND P5, PT, R50, 0x58, P1 ;  /* 0x000000583200780c */ /* 0x000fe20000fa4270 */
[----:B------:R-:W-:Y:S01]  /*7b60*/  MUFU.EX2 R21, R21 ;  /* 0x0000001500157308 */ /* 0x000fe20000000800 */
[----:B------:R-:W-:Y:S02]  /*7b70*/  FSEL R37, R37, -INF , !P2 ;  /* 0xff80000025257808 */ /* 0x000fe40005000000 */
[----:B------:R-:W-:Y:S02]  /*7b80*/  ISETP.LT.OR P3, PT, R48, 0x52, P3 ;  /* 0x000000523000780c */ /* 0x000fe40001f61670 */
[----:B------:R-:W-:Y:S02]  /*7b90*/  FMNMX.FTZ R8, R167, R8, !PT ;  /* 0x00000008a7087209 */ /* 0x000fe40007810000 */
[----:B------:R-:W-:Y:S01]  /*7ba0*/  ISETP.GT.AND P4, PT, R50, 0x59, P1 ;  /* 0x000000593200780c */ /* 0x000fe20000f84270 */
[----:B------:R-:W-:Y:S01]  /*7bb0*/  MUFU.EX2 R172, R172 ;  /* 0x000000ac00ac7308 */ /* 0x000fe20000000800 */
[----:B------:R-:W-:-:S02]  /*7bc0*/  ISETP.LT.OR P5, PT, R48, 0x59, P5 ;  /* 0x000000593000780c */ /* 0x000fc40002fa1670 */
[----:B------:R-:W-:Y:S01]  /*7bd0*/  FSEL R161, R35, -INF , !P3 ;  /* 0xff80000023a17808 */ /* 0x000fe20005800000 */
[----:B------:R-:W-:Y:S01]  /*7be0*/  FFMA.FTZ R35, R85, R4, -R12 ;  /* 0x0000000455237223 */ /* 0x000fe2000001080c */
[----:B------:R-:W-:Y:S02]  /*7bf0*/  FMNMX.FTZ R8, R37, R8, !PT ;  /* 0x0000000825087209 */ /* 0x000fe40007810000 */
[----:B------:R-:W-:Y:S01]  /*7c00*/  ISETP.GT.AND P2, PT, R50, 0x60, P1 ;  /* 0x000000603200780c */ /* 0x000fe20000f44270 */
[----:B------:R-:W-:Y:S01]  /*7c10*/  MUFU.EX2 R27, R27 ;  /* 0x0000001b001b7308 */ /* 0x000fe20000000800 */
[----:B------:R-:W-:Y:S02]  /*7c20*/  FSEL R159, R40, -INF , !P5 ;  /* 0xff800000289f7808 */ /* 0x000fe40006800000 */
[----:B------:R-:W-:Y:S02]  /*7c30*/  ISETP.LT.OR P4, PT, R48, 0x5a, P4 ;  /* 0x0000005a3000780c */ /* 0x000fe40002781670 */
[----:B------:R-:W-:-:S02]  /*7c40*/  FMNMX.FTZ R8, R161, R8, !PT ;  /* 0x00000008a1087209 */ /* 0x000fc40007810000 */
[----:B------:R-:W-:Y:S01]  /*7c50*/  ISETP.GT.AND P3, PT, R50, 0x61, P1 ;  /* 0x000000613200780c */ /* 0x000fe20000f64270 */
[----:B------:R-:W-:Y:S01]  /*7c60*/  MUFU.EX2 R174, R174 ;  /* 0x000000ae00ae7308 */ /* 0x000fe20000000800 */
[----:B------:R-:W-:Y:S02]  /*7c70*/  ISETP.LT.OR P2, PT, R48, 0x61, P2 ;  /* 0x000000613000780c */ /* 0x000fe40001741670 */
[----:B------:R-:W-:Y:S02]  /*7c80*/  FSEL R85, R38, -INF , !P4 ;  /* 0xff80000026557808 */ /* 0x000fe40006000000 */
        /* <DEDUP_REMOVED lines=9> */
[----:B------:R-:W-:Y:S01]  /*7d20*/  FSEL R83, R39, -INF , !P3 ;  /* 0xff80000027537808 */ /* 0x000fe20005800000 */
[----:B------:R-:W-:Y:S01]  /*7d30*/  FFMA.FTZ R39, R81, R4, -R12 ;  /* 0x0000000451277223 */ /* 0x000fe2000001080c */
[----:B------:R-:W-:-:S02]  /*7d40*/  FMNMX.FTZ R8, R41, R8, !PT ;  /* 0x0000000829087209 */ /* 0x000fc40007810000 */
[----:B------:R-:W-:Y:S01]  /*7d50*/  ISETP.GT.AND P2, PT, R50, 0x70, P1 ;  /* 0x000000703200780c */ /* 0x000fe20000f44270 */
[----:B------:R-:W-:Y:S01]  /*7d60*/  MUFU.EX2 R35, R35 ;  /* 0x0000002300237308 */ /* 0x000fe20000000800 */
[----:B------:R-:W-:Y:S01]  /*7d70*/  FSEL R81, R43, -INF , !P5 ;  /* 0xff8000002b517808 */ /* 0x000fe20006800000 */
[----:B------:R-:W-:Y:S01]  /*7d80*/  FFMA.FTZ R43, R77, R4, -R12 ;  /* 0x000000044d2b7223 */ /* 0x000fe2000001080c */
[----:B------:R-:W-:Y:S02]  /*7d90*/  ISETP.LT.OR P4, PT, R48, 0x6a, P4 ;  /* 0x0000006a3000780c */ /* 0x000fe40002781670 */
[----:B------:R-:W-:Y:S02]  /*7da0*/  FMNMX.FTZ R8, R83, R8, !PT ;  /* 0x0000000853087209 */ /* 0x000fe40007810000 */
[----:B------:R-:W-:Y:S01]  /*7db0*/  ISETP.GT.AND P3, PT, R50, 0x71, P1 ;  /* 0x000000713200780c */ /* 0x000fe20000f64270 */
[----:B------:R-:W-:Y:S01]  /*7dc0*/  MUFU.EX2 R170, R170 ;  /* 0x000000aa00aa7308 */ /* 0x000fe20000000800 */
[----:B------:R-:W-:-:S02]  /*7dd0*/  ISETP.LT.OR P2, PT, R48, 0x71, P2 ;  /* 0x000000713000780c */ /* 0x000fc40001741670 */
[----:B------:R-:W-:Y:S02]  /*7de0*/  FSEL R79, R42, -INF , !P4 ;  /* 0xff8000002a4f7808 */ /* 0x000fe40006000000 */
        /* <DEDUP_REMOVED lines=8> */
[C---:B------:R-:W-:Y:S02]  /*7e70*/  ISETP.LT.OR P5, PT, R48.reuse, 0x79, P5 ;  /* 0x000000793000780c */ /* 0x040fe40002fa1670 */
[----:B------:R-:W-:Y:S01]  /*7e80*/  FSEL R77, R45, -INF , !P3 ;  /* 0xff8000002d4d7808 */ /* 0x000fe20005800000 */
[--C-:B------:R-:W-:Y:S01]  /*7e90*/  FFMA.FTZ R45, R73, R4, -R12.reuse ;  /* 0x00000004492d7223 */ /* 0x100fe2000001080c */
[----:B------:R-:W-:Y:S02]  /*7ea0*/  FMNMX.FTZ R8, R197, R8, !PT ;  /* 0x00000008c5087209 */ /* 0x000fe40007810000 */
[----:B------:R-:W-:Y:S01]  /*7eb0*/  ISETP.LT.OR P1, PT, R48, 0x7a, P1 ;  /* 0x0000007a3000780c */ /* 0x000fe20000f21670 */
[----:B------:R-:W-:Y:S01]  /*7ec0*/  MUFU.EX2 R43, R43 ;  /* 0x0000002b002b7308 */ /* 0x000fe20000000800 */
[----:B------:R-:W-:Y:S01]  /*7ed0*/  FSEL R199, R47, -INF , !P5 ;  /* 0xff8000002fc77808 */ /* 0x000fe20006800000 */
[----:B------:R-:W-:Y:S01]  /*7ee0*/  FFMA.FTZ R47, R67, R4, -R12 ;  /* 0x00000004432f7223 */ /* 0x000fe2000001080c */
[----:B------:R-:W-:-:S02]  /*7ef0*/  FMNMX.FTZ R8, R77, R8, !PT ;  /* 0x000000084d087209 */ /* 0x000fc40007810000 */
[----:B------:R-:W-:Y:S02]  /*7f00*/  FSEL R75, R46, -INF , !P1 ;  /* 0xff8000002e4b7808 */ /* 0x000fe40004800000 */
        /* <DEDUP_REMOVED lines=58> */
[-C--:B------:R-:W-:Y:S01]  /*82b0*/  FFMA.FTZ R79, R79, R4.reuse, -R10 ;  /* 0x000000044f4f7223 */ /* 0x080fe2000001080a */
[----:B------:R-:W-:Y:S01]  /*82c0*/  FADD.FTZ R59, R13, R0 ;  /* 0x000000000d3b7221 */ /* 0x000fe20000010000 */
[-CC-:B------:R-:W-:Y:S01]  /*82d0*/  FFMA.FTZ R197, R197, R4.reuse, -R10.reuse ;  /* 0x00000004c5c57223 */ /* 0x180fe2000001080a */
[----:B------:R-:W0:Y:S01]  /*82e0*/  MUFU.EX2 R51, R51 ;  /* 0x0000003300337308 */ /* 0x000e220000000800 */
[----:B-1----:R-:W-:Y:S01]  /*82f0*/  FADD.FTZ R63, R12, R63 ;  /* 0x0000003f0c3f7221 */ /* 0x002fe20000010000 */
[----:B------:R-:W-:Y:S01]  /*8300*/  FADD.FTZ R0, R176, R59 ;  /* 0x0000003bb0007221 */ /* 0x000fe20000010000 */
[-CC-:B------:R-:W-:Y:S01]  /*8310*/  FFMA.FTZ R77, R77, R4.reuse, -R10.reuse ;  /* 0x000000044d4d7223 */ /* 0x180fe2000001080a */
[-CC-:B------:R-:W-:Y:S01]  /*8320*/  FFMA.FTZ R199, R199, R4.reuse, -R10.reuse ;  /* 0x00000004c7c77223 */ /* 0x180fe2000001080a */
[----:B------:R-:W-:Y:S01]  /*8330*/  FFMA.FTZ R10, R75, R4, -R10 ;  /* 0x000000044b0a7223 */ /* 0x000fe2000001080a */
[----:B------:R-:W-:-:S02]  /*8340*/  FADD.FTZ R59, R15, R0 ;  /* 0x000000000f3b7221 */ /* 0x000fc40000010000 */
        /* <DEDUP_REMOVED lines=14> */
[----:B------:R-:W-:-:S06]  /*8430*/  FADD.FTZ R0, R168, R59 ;  /* 0x0000003ba8007221 */ /* 0x000fcc0000010000 */
        /* <DEDUP_REMOVED lines=23> */
[----:B0-----:R-:W-:Y:S01]  /*85b0*/  FADD.FTZ R0, R32, R59 ;  /* 0x0000003b20007221 */ /* 0x001fe20000010000 */
[----:B------:R-:W-:-:S06]  /*85c0*/  FADD.FTZ R59, R43, R2 ;  /* 0x000000022b3b7221 */ /* 0x000fcc0000010000 */
[----:B------:R-:W0:Y:S08]  /*85d0*/  MUFU.EX2 R36, R36 ;  /* 0x0000002400247308 */ /* 0x000e300000000800 */
[----:B------:R-:W3:Y:S08]  /*85e0*/  MUFU.EX2 R167, R167 ;  /* 0x000000a700a77308 */ /* 0x000ef00000000800 */
[----:B------:R-:W4:Y:S08]  /*85f0*/  MUFU.EX2 R37, R37 ;  /* 0x0000002500257308 */ /* 0x000f300000000800 */
[----:B------:R1:W-:Y:S08]  /*8600*/  MUFU.EX2 R42, R41 ;  /* 0x00000029002a7308 */ /* 0x0003f00000000800 */
[----:B------:R-:W5:Y:S01]  /*8610*/  MUFU.EX2 R38, R38 ;  /* 0x0000002600267308 */ /* 0x000f620000000800 */
[----:B-1----:R-:W-:Y:S01]  /*8620*/  FADD.FTZ R41, R165, R0 ;  /* 0x00000000a5297221 */ /* 0x002fe20000010000 */
[----:B------:R-:W-:-:S03]  /*8630*/  FADD.FTZ R0, R166, R59 ;  /* 0x0000003ba6007221 */ /* 0x000fc60000010000 */
[----:B--2---:R-:W-:-:S03]  /*8640*/  FADD.FTZ R41, R34, R41 ;  /* 0x0000002922297221 */ /* 0x004fc60000010000 */
[----:B------:R-:W1:Y:S01]  /*8650*/  MUFU.EX2 R163, R163 ;  /* 0x000000a300a37308 */ /* 0x000e620000000800 */
[----:B0-----:R-:W-:Y:S01]  /*8660*/  FADD.FTZ R2, R36, R41 ;  /* 0x0000002924027221 */ /* 0x001fe20000010000 */
[----:B------:R-:W-:-:S03]  /*8670*/  FADD.FTZ R41, R45, R0 ;  /* 0x000000002d297221 */ /* 0x000fc60000010000 */
[----:B---3--:R-:W-:Y:S01]  /*8680*/  FADD.FTZ R2, R167, R2 ;  /* 0x00000002a7027221 */ /* 0x008fe20000010000 */
[----:B------:R-:W-:Y:S02]  /*8690*/  FADD.FTZ R0, R160, R41 ;  /* 0x00000029a0007221 */ /* 0x000fe40000010000 */
[----:B------:R-:W0:Y:S01]  /*86a0*/  MUFU.EX2 R40, R40 ;  /* 0x0000002800287308 */ /* 0x000e220000000800 */
[----:B----4-:R-:W-:Y:S01]  /*86b0*/  FADD.FTZ R41, R37, R2 ;  /* 0x0000000225297221 */ /* 0x010fe20000010000 */
[----:B------:R-:W-:-:S03]  /*86c0*/  FADD.FTZ R59, R47, R0 ;  /* 0x000000002f3b7221 */ /* 0x000fc60000010000 */
[----:B-----5:R-:W-:Y:S01]  /*86d0*/  FADD.FTZ R0, R38, R41 ;  /* 0x0000002926007221 */ /* 0x020fe20000010000 */
[----:B------:R-:W-:Y:S02]  /*86e0*/  FADD.FTZ R2, R162, R59 ;  /* 0x0000003ba2027221 */ /* 0x000fe40000010000 */
[----:B------:R-:W2:Y:S01]  /*86f0*/  MUFU.EX2 R83, R83 ;  /* 0x0000005300537308 */ /* 0x000ea20000000800 */
[----:B-1----:R-:W-:Y:S01]  /*8700*/  FADD.FTZ R41, R163, R0 ;  /* 0x00000000a3297221 */ /* 0x002fe20000010000 */
[----:B------:R-:W-:-:S04]  /*8710*/  FADD.FTZ R59, R65, R2 ;  /* 0x00000002413b7221 */ /* 0x000fc80000010000 */
[----:B------:R-:W-:Y:S02]  /*8720*/  FADD.FTZ R0, R156, R59 ;  /* 0x0000003b9c007221 */ /* 0x000fe40000010000 */
[----:B------:R-:W1:Y:S01]  /*8730*/  MUFU.EX2 R44, R81 ;  /* 0x00000051002c7308 */ /* 0x000e620000000800 */
[----:B0-----:R-:W-:Y:S01]  /*8740*/  FADD.FTZ R41, R40, R41 ;  /* 0x0000002928297221 */ /* 0x001fe20000010000 */
[----:B------:R-:W-:-:S03]  /*8750*/  FADD.FTZ R59, R61, R0 ;  /* 0x000000003d3b7221 */ /* 0x000fc60000010000 */
[----:B------:R-:W-:Y:S01]  /*8760*/  FADD.FTZ R41, R42, R41 ;  /* 0x000000292a297221 */ /* 0x000fe20000010000 */
[----:B------:R-:W-:Y:S02]  /*8770*/  FADD.FTZ R0, R158, R59 ;  /* 0x0000003b9e007221 */ /* 0x000fe40000010000 */
        /* <DEDUP_REMOVED lines=20> */
[----:B-1----:R-:W-:-:S03]  /*88c0*/  FADD.FTZ R2, R5, R2 ;  /* 0x0000000205027221 */ /* 0x002fc60000010000 */
[----:B0-----:R-:W-:Y:S01]  /*88d0*/  FADD.FTZ R0, R10, R41 ;  /* 0x000000290a007221 */ /* 0x001fe20000010000 */
[----:B------:R-:W-:Y:S06]  /*88e0*/  @!P0 BRA `(.L_x_7882) ;  /* 0x0000000000048947 */ /* 0x000fec0003800000 */
[----:B------:R-:W-:Y:S01]  /*88f0*/  BPT.TRAP 0x1 ;  /* 0x000000040000795c */ /* 0x000fe20000300000 */
.L_x_7882:
        /* <DEDUP_REMOVED lines=107> */
.L_x_7864:
[----:B------:R-:W-:Y:S02]  /*8fb0*/  UISETP.NE.AND UP1, UPT, UR51, URZ, UPT ;  /* 0x0000003f3300728c */ /* 0x000fe4000bf25270 */
[----:B------:R-:W-:Y:S02]  /*8fc0*/  UISETP.NE.AND UP0, UPT, UR50, URZ, UPT ;  /* 0x0000003f3200728c */ /* 0x000fe4000bf05270 */
[----:B------:R-:W-:Y:S02]  /*8fd0*/  UIADD3 UR10, UR37, 0x7f, URZ ;  /* 0x0000007f250a7890 */ /* 0x000fe4000fffe03f */
[----:B------:R-:W-:Y:S02]  /*8fe0*/  UIADD3 UR11, UR38, 0x1, -UR45 ;  /* 0x00000001260b7890 */ /* 0x000fe4000fffe82d */
[----:B------:R-:W-:-:S03]  /*8ff0*/  PLOP3.LUT P1, PT, PT, PT, UP0, 0x40, 0x0 ;  /* 0x000000000000781c */ /* 0x000fc60003f2e808 */
        /* <DEDUP_REMOVED lines=19> */
.L_x_7885:
[----:B------:R-:W-:Y:S02]  /*9130*/  ULDC UR15, c[0x0][0x9e4] ;  /* 0x00027900000f7ab9 */ /* 0x000fe40000000800 */
[----:B------:R-:W-:-:S11]  /*9140*/  UISETP.NE.AND UP0, UPT, UR15, 0x1, UPT ;  /* 0x000000010f00788c */ /* 0x000fd6000bf05270 */
[----:B------:R-:W-:Y:S02]  /*9150*/  @UP0 ULDC.64 UR6, c[0x0][0x9e8] ;  /* 0x00027a0000060ab9 */ /* 0x000fe40000000a00 */
[----:B------:R-:W-:-:S04]  /*9160*/  UIMAD.WIDE.U32 UR10, UR14, UR6, URZ ;  /* 0x000000060e0a72a5 */ /* 0x000fc8000f8e003f */
[----:B------:R-:W-:-:S12]  /*9170*/  @UP0 USHF.R.U32.HI UR14, URZ, UR7, UR11 ;  /* 0x000000073f0e0299 */ /* 0x000fd8000801160b */
.L_x_7886:
[----:B------:R-:W-:-:S04]  /*9180*/  UIMAD UR14, UR14, UR15, URZ ;  /* 0x0000000f0e0e72a4 */ /* 0x000fc8000f8e023f */
[----:B------:R-:W-:-:S04]  /*9190*/  UISETP.LT.AND UP0, UPT, UR56, UR14, UPT ;  /* 0x0000000e3800728c */ /* 0x000fc8000bf01270 */
[----:B------:R-:W-:-:S12]  /*91a0*/  USEL UR56, UR56, UR14, !UP0 ;  /* 0x0000000e38387287 */ /* 0x000fd8000c000000 */
.L_x_7884:
[----:B------:R-:W-:-:S04]  /*91b0*/  UIADD3 UR56, UR56, 0x7f, URZ ;  /* 0x0000007f38387890 */ /* 0x000fc8000fffe03f */
        /* <DEDUP_REMOVED lines=11> */
[----:B------:R-:W-:Y:S01]  /*9270*/  IMAD.MOV.U32 R5, RZ, RZ, R7 ;  /* 0x000000ffff057224 */ /* 0x000fe200078e0007 */
[----:B------:R-:W-:-:S06]  /*9280*/  ULDC UR53, c[0x0][0x9d8] ;  /* 0x0002760000357ab9 */ /* 0x000fcc0000000800 */
.L_x_7898:
[----:B------:R-:W-:Y:S01]  /*9290*/  ISETP.NE.AND P2, PT, RZ, UR44, PT ;  /* 0x0000002cff007c0c */ /* 0x000fe2000bf45270 */
[----:B------:R-:W-:-:S04]  /*92a0*/  UISETP.NE.AND UP0, UPT, UR57, 0x1, UPT ;  /* 0x000000013900788c */ /* 0x000fc8000bf05270 */
[----:B------:R-:W-:-:S04]  /*92b0*/  USEL UR47, URZ, 0x1, UP0 ;  /* 0x000000013f2f7887 */ /* 0x000fc80008000000 */
[----:B------:R-:W-:-:S04]  /*92c0*/  ULOP3.LUT UR47, UR58, UR47, URZ, 0x3c, !UPT ;  /* 0x0000002f3a2f7292 */ /* 0x000fc8000f8e3c3f */
[----:B------:R-:W-:Y:S08]  /*92d0*/  @P2 BRA `(.L_x_7888) ;  /* 0x0000000000382947 */ /* 0x000ff00003800000 */
[----:B------:R-:W-:Y:S05]  /*92e0*/  @!P0 BRA `(.L_x_7889) ;  /* 0x0000000000048947 */ /* 0x000fea0003800000 */
[----:B------:R-:W-:Y:S01]  /*92f0*/  BPT.TRAP 0x1 ;  /* 0x000000040000795c */ /* 0x000fe20000300000 */
.L_x_7889:
        /* <DEDUP_REMOVED lines=9> */
.L_x_7890:
[----:B-1----:R-:W-:Y:S05]  /*9390*/  @P1 BRA `(.L_x_7888) ;  /* 0x0000000000081947 */ /* 0x002fea0003800000 */
[----:B------:R-:W1:Y:S02]  /*93a0*/  SYNCS.PHASECHK.TRANS64.TRYWAIT P1, [UR6+0x28830], R3 ;  /* 0x02883003ff0075a7 */ /* 0x000e640008020146 */
[----:B-1----:R-:W-:Y:S05]  /*93b0*/  @!P1 BRA `(.L_x_7891) ;  /* 0x000000e800589947 */ /* 0x002fea0003800000 */
.L_x_7888:
        /* <DEDUP_REMOVED lines=48> */
.L_x_7893:
[----:B------:R-:W-:Y:S01]  /*96c0*/  ULEA UR6, UR57, UR41, 0x3 ;  /* 0x0000002939067291 */ /* 0x000fe2000f8e183f */
[----:B------:R-:W-:-:S05]  /*96d0*/  IMAD.U32 R3, RZ, RZ, UR58 ;  /* 0x0000003aff037e24 */ /* 0x000fca000f8e00ff */
[----:B------:R-:W-:-:S04]  /*96e0*/  SHF.L.U32 R3, R3, 0x1f, RZ ;  /* 0x0000001f03037819 */ /* 0x000fc800000006ff */
[----:B------:R0:W1:Y:S01]  /*96f0*/  SYNCS.PHASECHK.TRANS64.TRYWAIT P1, [UR6+0x28850], R3 ;  /* 0x02885003ff0075a7 */ /* 0x0000620008020146 */
[----:B------:R-:W-:Y:S05]  /*9700*/  @!P0 BRA `(.L_x_7894) ;  /* 0x0000000000048947 */ /* 0x000fea0003800000 */
[----:B------:R-:W-:Y:S01]  /*9710*/  BPT.TRAP 0x1 ;  /* 0x000000040000795c */ /* 0x000fe20000300000 */
.L_x_7894:
[----:B-1----:R-:W-:Y:S05]  /*9720*/  @P1 BRA `(.L_x_7892) ;  /* 0x0000000000081947 */ /* 0x002fea0003800000 */
[----:B------:R-:W1:Y:S02]  /*9730*/  SYNCS.PHASECHK.TRANS64.TRYWAIT P1, [UR6+0x28850], R3 ;  /* 0x02885003ff0075a7 */ /* 0x000e640008020146 */
[----:B-1----:R-:W-:Y:S05]  /*9740*/  @!P1 BRA `(.L_x_7895) ;  /* 0x000000e4008c9947 */ /* 0x002fea0003800000 */
.L_x_7892:
        /* <DEDUP_REMOVED lines=49> */
.L_x_7896:
        /* <DEDUP_REMOVED lines=82> */
[----:B------:R-:W-:-:S04]  /*9f80*/  ULEA UR6, UR46, UR41, 0x3 ;  /* 0x000000292e067291 */ /* 0x000fc8000f8e183f */
[----:B------:R-:W2:Y:S01]  /*9f90*/  MUFU.TANH R165, R165 ;  /* 0x000000a500a57308 */ /* 0x000ea20000002400 */
[----:B---3--:R-:W-:Y:S01]  /*9fa0*/  FMNMX.FTZ R4, R163, R4, !PT ;  /* 0x00000004a3047209 */ /* 0x008fe20007810000 */
[----:B------:R-:W-:-:S04]  /*9fb0*/  UIADD3 UR6, UR6, 0x28840, URZ ;  /* 0x0002884006067890 */ /* 0x000fc8000fffe03f */
[----:B------:R-:W-:Y:S02]  /*9fc0*/  UPRMT UR6, UR40, 0x654, UR6 ;  /* 0x0000065428067896 */ /* 0x000fe40008000006 */
[----:B------:R-:W3:Y:S01]  /*9fd0*/  MUFU.TANH R21, R21 ;  /* 0x0000001500157308 */ /* 0x000ee20000002400 */
[----:B-1----:R-:W-:-:S06]  /*9fe0*/  FMNMX.FTZ R10, R15, R10, !PT ;  /* 0x0000000a0f0a7209 */ /* 0x002fcc0007810000 */
[----:B------:R-:W-:Y:S01]  /*9ff0*/  SYNCS.ARRIVE.TRANS64.RED.A1T0 RZ, [UR6], RZ ;  /* 0x000000ffffff79a7 */ /* 0x000fe20008100406 */
        /* <DEDUP_REMOVED lines=101> */
[----:B-1----:R-:W-:Y:S02]  /*a650*/  FMNMX.FTZ R12, R219, R4, !PT ;  /* 0x00000004db0c7209 */ /* 0x002fe40007810000 */
[----:B------:R-:W1:Y:S03]  /*a660*/  LDC R4, c[0x0][0x988] ;  /* 0x00026200ff047b82 */ /* 0x000e660000000800 */
[----:B0-----:R-:W0:Y:S02]  /*a670*/  SHFL.BFLY PT, R3, R12, 0x2, 0x1f ;  /* 0x0c401f000c037f89 */ /* 0x001e2400000e0000 */
[----:B------:R-:W4:Y:S01]  /*a680*/  MUFU.TANH R85, R85 ;  /* 0x0000005500557308 */ /* 0x000f220000002400 */
[----:B--2---:R-:W-:-:S04]  /*a690*/  FMNMX.FTZ R10, R81, R10, !PT ;  /* 0x0000000a510a7209 */ /* 0x004fc80007810000 */
[----:B---3--:R-:W-:-:S04]  /*a6a0*/  FMNMX.FTZ R10, R83, R10, !PT ;  /* 0x0000000a530a7209 */ /* 0x008fc80007810000 */
[----:B----4-:R-:W-:-:S05]  /*a6b0*/  FMNMX.FTZ R10, R85, R10, !PT ;  /* 0x0000000a550a7209 */ /* 0x010fca0007810000 */
[----:B------:R-:W2:Y:S01]  /*a6c0*/  SHFL.BFLY PT, R9, R10, 0x2, 0x1f ;  /* 0x0c401f000a097f89 */ /* 0x000ea200000e0000 */
[----:B0-----:R-:W-:-:S05]  /*a6d0*/  FMNMX.FTZ R14, R12, R3, !PT ;  /* 0x000000030c0e7209 */ /* 0x001fca0007810000 */
[----:B------:R-:W0:Y:S01]  /*a6e0*/  SHFL.BFLY PT, R3, R14, 0x1, 0x1f ;  /* 0x0c201f000e037f89 */ /* 0x000e2200000e0000 */
[----:B--2---:R-:W-:-:S05]  /*a6f0*/  FMNMX.FTZ R20, R10, R9, !PT ;  /* 0x000000090a147209 */ /* 0x004fca0007810000 */
[----:B------:R-:W2:Y:S01]  /*a700*/  SHFL.BFLY PT, R9, R20, 0x1, 0x1f ;  /* 0x0c201f0014097f89 */ /* 0x000ea200000e0000 */
[----:B0-----:R-:W-:-:S05]  /*a710*/  FMNMX.FTZ R3, R14, R3, !PT ;  /* 0x000000030e037209 */ /* 0x001fca0007810000 */
        /* <DEDUP_REMOVED lines=16> */
[----:B--2---:R-:W-:Y:S01]  /*a820*/  FMNMX.FTZ R9, R20, R9, !PT ;  /* 0x0000000914097209 */ /* 0x004fe20007810000 */
        /* <DEDUP_REMOVED lines=56> */
[----:B------:R-:W-:-:S04]  /*abb0*/  FFMA.FTZ R83, R83, R4, -R6 ;  /* 0x0000000453537223 */ /* 0x000fc80000010806 */
        /* <DEDUP_REMOVED lines=129> */
.L_x_7897:
[----:B------:R-:W-:Y:S01]  /*b3d0*/  ULEA UR6, UR57, UR41, 0x3 ;  /* 0x0000002939067291 */ /* 0x000fe2000f8e183f */
[----:B------:R-:W-:Y:S01]  /*b3e0*/  ISETP.GT.AND P1, PT, R5, UR56, PT ;  /* 0x0000003805007c0c */ /* 0x000fe2000bf24270 */
        /* <DEDUP_REMOVED lines=105> */
[----:B------:R-:W-:-:S07]  /*ba80*/  IMAD.MOV.U32 R7, RZ, RZ, R5 ;  /* 0x000000ffff077224 */ /* 0x000fce00078e0005 */
.L_x_7887:
        /* <DEDUP_REMOVED lines=10> */
.L_x_7918:
        /* <DEDUP_REMOVED lines=9> */
.L_x_7901:
[----:B------:R-:W-:Y:S01]  /*bbc0*/  ULEA UR6, UR46, UR41, 0x3 ;  /* 0x000000292e067291 */ /* 0x000fe2000f8e183f */
[----:B------:R-:W-:-:S05]  /*bbd0*/  IMAD.U32 R3, RZ, RZ, UR47 ;  /* 0x0000002fff037e24 */ /* 0x000fca000f8e00ff */
[----:B------:R-:W-:-:S04]  /*bbe0*/  SHF.L.U32 R3, R3, 0x1f, RZ ;  /* 0x0000001f03037819 */ /* 0x000fc800000006ff */
[----:B------:R0:W1:Y:S01]  /*bbf0*/  SYNCS.PHASECHK.TRANS64.TRYWAIT P1, [UR6+0x28830], R3 ;  /* 0x02883003ff0075a7 */ /* 0x0000620008020146 */
[----:B------:R-:W-:Y:S05]  /*bc00*/  @!P0 BRA `(.L_x_7902) ;  /* 0x0000000000048947 */ /* 0x000fea0003800000 */
[----:B------:R-:W-:Y:S01]  /*bc10*/  BPT.TRAP 0x1 ;  /* 0x000000040000795c */ /* 0x000fe20000300000 */
.L_x_7902:
[----:B-1----:R-:W-:Y:S05]  /*bc20*/  @P1 BRA `(.L_x_7900) ;  /* 0x0000000000081947 */ /* 0x002fea0003800000 */
[----:B------:R-:W1:Y:S02]  /*bc30*/  SYNCS.PHASECHK.TRANS64.TRYWAIT P1, [UR6+0x28830], R3 ;  /* 0x02883003ff0075a7 */ /* 0x000e640008020146 */
[----:B-1----:R-:W-:Y:S05]  /*bc40*/  @!P1 BRA `(.L_x_7903) ;  /* 0x000000c000649947 */ /* 0x002fea0003800000 */
.L_x_7900:
        /* <DEDUP_REMOVED lines=45> */
.L_x_7905:
[----:B------:R-:W-:Y:S01]  /*bf20*/  ULEA UR6, UR59, UR41, 0x3 ;  /* 0x000000293b067291 */ /* 0x000fe2000f8e183f */
[----:B------:R-:W-:-:S05]  /*bf30*/  IMAD.U32 R3, RZ, RZ, UR60 ;  /* 0x0000003cff037e24 */ /* 0x000fca000f8e00ff */
[----:B------:R-:W-:-:S04]  /*bf40*/  SHF.L.U32 R3, R3, 0x1f, RZ ;  /* 0x0000001f03037819 */ /* 0x000fc800000006ff */
[----:B------:R0:W1:Y:S01]  /*bf50*/  SYNCS.PHASECHK.TRANS64.TRYWAIT P1, [UR6+0x28850], R3 ;  /* 0x02885003ff0075a7 */ /* 0x0000620008020146 */
[----:B------:R-:W-:Y:S05]  /*bf60*/  @!P0 BRA `(.L_x_7906) ;  /* 0x0000000000048947 */ /* 0x000fea0003800000 */
[----:B------:R-:W-:Y:S01]  /*bf70*/  BPT.TRAP 0x1 ;  /* 0x000000040000795c */ /* 0x000fe20000300000 */
.L_x_7906:
[----:B-1----:R-:W-:Y:S05]  /*bf80*/  @P1 BRA `(.L_x_7904) ;  /* 0x0000000000081947 */ /* 0x002fea0003800000 */
[----:B------:R-:W1:Y:S02]  /*bf90*/  SYNCS.PHASECHK.TRANS64.TRYWAIT P1, [UR6+0x28850], R3 ;  /* 0x02885003ff0075a7 */ /* 0x000e640008020146 */
[----:B-1----:R-:W-:Y:S05]  /*bfa0*/  @!P1 BRA `(.L_x_7907) ;  /* 0x000000bc00a49947 */ /* 0x002fea0003800000 */
.L_x_7904:
        /* <DEDUP_REMOVED lines=49> */
.L_x_7908:
        /* <DEDUP_REMOVED lines=167> */
.L_x_7911:
[----:B------:R-:W-:-:S05]  /*cd30*/  IMAD.U32 R65, RZ, RZ, UR53 ;  /* 0x00000035ff417e24 */ /* 0x000fca000f8e00ff */
[----:B------:R-:W-:-:S13]  /*cd40*/  ISETP.NE.AND P1, PT, R65, 0x1, PT ;  /* 0x000000014100780c */ /* 0x000fda0003f25270 */
[----:B------:R-:W1:Y:S02]  /*cd50*/  @P1 LDC.64 R54, c[0x0][0x9e8] ;  /* 0x00027a00ff361b82 */ /* 0x000e640000000a00 */
[----:B-1----:R-:W-:-:S05]  /*cd60*/  @P1 IMAD.HI.U32 R54, R63, R54, RZ ;  /* 0x000000363f361227 */ /* 0x002fca00078e00ff */
[----:B------:R-:W-:-:S07]  /*cd70*/  @P1 SHF.R.U32.HI R63, RZ, R55, R54 ;  /* 0x00000037ff3f1219 */ /* 0x000fce0000011636 */
.L_x_7912:
[----:B------:R-:W-:Y:S05]  /*cd80*/  BSYNC B0 ;  /* 0x0000000000007941 */ /* 0x000fea0003800000 */
.L_x_7910:
[----:B------:R-:W-:-:S04]  /*cd90*/  IMAD R63, R63, R65, -R82 ;  /* 0x000000413f3f7224 */ /* 0x000fc800078e0a52 */
[----:B------:R-:W-:-:S05]  /*cda0*/  IMAD R63, R16, -0x2, R63 ;  /* 0xfffffffe103f7824 */ /* 0x000fca00078e023f */
[----:B------:R-:W-:Y:S02]  /*cdb0*/  VIADDMNMX R64, R63, R65, R64, PT ;  /* 0x000000413f407246 */ /* 0x000fe40003800140 */
[----:B------:R-:W-:-:S07]  /*cdc0*/  VIMNMX R66, R66, R63, !PT ;  /* 0x0000003f42427248 */ /* 0x000fce0007fe0100 */
.L_x_7909:
        /* <DEDUP_REMOVED lines=116> */
.L_x_7915:
[----:B------:R-:W-:-:S05]  /*d510*/  IMAD.U32 R4, RZ, RZ, UR53 ;  /* 0x00000035ff047e24 */ /* 0x000fca000f8e00ff */
[----:B------:R-:W-:-:S13]  /*d520*/  ISETP.NE.AND P2, PT, R4, 0x1, PT ;  /* 0x000000010400780c */ /* 0x000fda0003f45270 */
[----:B------:R-:W0:Y:S02]  /*d530*/  @P2 LDC.64 R12, c[0x0][0x9e8] ;  /* 0x00027a00ff0c2b82 */ /* 0x000e240000000a00 */
[----:B0-----:R-:W-:-:S05]  /*d540*/  @P2 IMAD.HI.U32 R12, R3, R12, RZ ;  /* 0x0000000c030c2227 */ /* 0x001fca00078e00ff */
[----:B------:R-:W-:-:S07]  /*d550*/  @P2 SHF.R.U32.HI R3, RZ, R13, R12 ;  /* 0x0000000dff032219 */ /* 0x000fce000001160c */
.L_x_7916:
[----:B------:R-:W-:Y:S05]  /*d560*/  BSYNC B0 ;  /* 0x0000000000007941 */ /* 0x000fea0003800000 */
.L_x_7914:
[----:B------:R-:W-:-:S04]  /*d570*/  IMAD R3, R3, R4, -R82 ;  /* 0x0000000403037224 */ /* 0x000fc800078e0a52 */
[----:B------:R-:W-:-:S05]  /*d580*/  IMAD R3, R16, -0x2, R3 ;  /* 0xfffffffe10037824 */ /* 0x000fca00078e0203 */
[----:B------:R-:W-:Y:S02]  /*d590*/  VIADDMNMX R48, R3, R4, R48, PT ;  /* 0x0000000403307246 */ /* 0x000fe40003800130 */
[----:B------:R-:W-:-:S07]  /*d5a0*/  VIMNMX R50, R50, R3, !PT ;  /* 0x0000000332327248 */ /* 0x000fce0007fe0100 */
.L_x_7913:
        /* <DEDUP_REMOVED lines=102> */
[----:B------:R-:W-:Y:S01]  /*dc10*/  FADD.FTZ R51, -R10, R5 ;  /* 0x000000050a337221 */ /* 0x000fe20000010100 */
        /* <DEDUP_REMOVED lines=21> */
[----:B------:R-:W-:Y:S01]  /*dd70*/  FFMA.FTZ R53, R53, R4, -R12 ;  /* 0x0000000435357223 */ /* 0x000fe2000001080c */
[----:B------:R-:W-:Y:S01]  /*dd80*/  FMNMX.FTZ R8, R31, R8, !PT ;  /* 0x000000081f087209 */ /* 0x000fe20007810000 */
[----:B------:R-:W-:Y:S01]  /*dd90*/  MUFU.EX2 R11, R11 ;  /* 0x0000000b000b7308 */ /* 0x000fe20000000800 */
[----:B------:R-:W-:-:S02]  /*dda0*/  FSEL R183, R32, -INF , !P5 ;  /* 0xff80000020b77808 */ /* 0x000fc40006800000 */
[----:B------:R-:W-:Y:S02]  /*ddb0*/  FMNMX.FTZ R8, R177, R8, !PT ;  /* 0x00000008b1087209 */ /* 0x000fe40007810000 */
[----:B------:R-:W-:Y:S02]  /*ddc0*/  ISETP.LT.OR P4, PT, R48, 0x3a, P4 ;  /* 0x0000003a3000780c */ /* 0x000fe40002781670 */
[----:B------:R-:W-:Y:S01]  /*ddd0*/  FMNMX.FTZ R8, R29, R8, !PT ;  /* 0x000000081d087209 */ /* 0x000fe20007810000 */
[----:B------:R-:W-:Y:S01]  /*dde0*/  MUFU.EX2 R180, R180 ;  /* 0x000000b400b47308 */ /* 0x000fe20000000800 */
[----:B------:R-:W-:Y:S02]  /*ddf0*/  ISETP.GT.AND P3, PT, R50, 0x41, P1 ;  /* 0x000000413200780c */ /* 0x000fe40000f64270 */
[----:B------:R-:W-:Y:S02]  /*de00*/  FMNMX.FTZ R8, R181, R8, !PT ;  /* 0x00000008b5087209 */ /* 0x000fe40007810000 */
[----:B------:R-:W-:-:S02]  /*de10*/  ISETP.LT.OR P2, PT, R48, 0x41, P2 ;  /* 0x000000413000780c */ /* 0x000fc40001741670 */
[----:B------:R-:W-:Y:S01]  /*de20*/  FSEL R179, R28, -INF , !P4 ;  /* 0xff8000001cb37808 */ /* 0x000fe20006000000 */
[----:B------:R-:W-:Y:S01]  /*de30*/  MUFU.EX2 R182, R182 ;  /* 0x000000b600b67308 */ /* 0x000fe20000000800 */
        /* <DEDUP_REMOVED lines=10> */
[----:B------:R-:W-:Y:S01]  /*dee0*/  FFMA.FTZ R27, R171, R4, -R12 ;  /* 0x00000004ab1b7223 */ /* 0x000fe2000001080c */
[----:B------:R-:W-:Y:S01]  /*def0*/  FMNMX.FTZ R8, R195, R8, !PT ;  /* 0x00000008c3087209 */ /* 0x000fe20007810000 */
[----:B------:R-:W-:Y:S01]  /*df00*/  MUFU.EX2 R176, R176 ;  /* 0x000000b000b07308 */ /* 0x000fe20000000800 */
[----:B------:R-:W-:Y:S02]  /*df10*/  ISETP.GT.AND P2, PT, R50, 0x50, P1 ;  /* 0x000000503200780c */ /* 0x000fe40000f44270 */
[----:B------:R-:W-:-:S02]  /*df20*/  FSEL R171, R36, -INF , !P5 ;  /* 0xff80000024ab7808 */ /* 0x000fc40006800000 */
[----:B------:R-:W-:Y:S02]  /*df30*/  ISETP.LT.OR P4, PT, R48, 0x4a, P4 ;  /* 0x0000004a3000780c */ /* 0x000fe40002781670 */
        /* <DEDUP_REMOVED lines=40> */
[----:B------:R-:W-:Y:S02]  /*e1c0*/  FSEL R45, R45, -INF , !P5 ;  /* 0xff8000002d2d7808 */ /* 0x000fe40006800000 */
        /* <DEDUP_REMOVED lines=14> */
[----:B------:R-:W-:Y:S02]  /*e2b0*/  ISETP.LT.OR P5, PT, R48, 0x79, P5 ;  /* 0x000000793000780c */ /* 0x000fe40002fa1670 */
[----:B------:R-:W-:-:S02]  /*e2c0*/  FSEL R77, R43, -INF , !P3 ;  /* 0xff8000002b4d7808 */ /* 0x000fc40005800000 */
[----:B------:R-:W-:Y:S01]  /*e2d0*/  FMNMX.FTZ R8, R81, R8, !PT ;  /* 0x0000000851087209 */ /* 0x000fe20007810000 */
[----:B------:R0:W-:Y:S01]  /*e2e0*/  MUFU.EX2 R43, R9 ;  /* 0x00000009002b7308 */ /* 0x0001e20000000800 */
[----:B------:R-:W-:Y:S02]  /*e2f0*/  ISETP.LT.OR P1, PT, R48, 0x7a, P1 ;  /* 0x0000007a3000780c */ /* 0x000fe40000f21670 */
[----:B------:R-:W-:Y:S02]  /*e300*/  FSEL R197, R46, -INF , !P5 ;  /* 0xff8000002ec57808 */ /* 0x000fe40006800000 */
[----:B------:R-:W-:Y:S02]  /*e310*/  FMNMX.FTZ R8, R77, R8, !PT ;  /* 0x000000084d087209 */ /* 0x000fe40007810000 */
[----:B------:R-:W-:Y:S01]  /*e320*/  FSEL R75, R47, -INF , !P1 ;  /* 0xff8000002f4b7808 */ /* 0x000fe20004800000 */
[----:B------:R-:W-:Y:S01]  /*e330*/  FFMA.FTZ R47, R73, R4, -R12 ;  /* 0x00000004492f7223 */ /* 0x000fe2000001080c */
[----:B------:R-:W-:Y:S01]  /*e340*/  FMNMX.FTZ R8, R197, R8, !PT ;  /* 0x00000008c5087209 */ /* 0x000fe20007810000 */
[----:B------:R-:W-:Y:S03]  /*e350*/  MUFU.EX2 R164, R164 ;  /* 0x000000a400a47308 */ /* 0x000fe60000000800 */
[----:B------:R-:W-:-:S05]  /*e360*/  FMNMX.FTZ R8, R75, R8, !PT ;  /* 0x000000084b087209 */ /* 0x000fca0007810000 */
[----:B0-----:R-:W0:Y:S01]  /*e370*/  SHFL.BFLY PT, R9, R8, 0x2, 0x1f ;  /* 0x0c401f0008097f89 */ /* 0x001e2200000e0000 */
        /* <DEDUP_REMOVED lines=118> */
[----:B----4-:R-:W-:-:S07]  /*eae0*/  FADD.FTZ R41, R37, R2 ;  /* 0x0000000225297221 */ /* 0x010fce0000010000 */
[----:B------:R2:W-:Y:S08]  /*eaf0*/  MUFU.EX2 R44, R45 ;  /* 0x0000002d002c7308 */ /* 0x0005f00000000800 */
[----:B------:R-:W3:Y:S01]  /*eb00*/  MUFU.EX2 R83, R83 ;  /* 0x0000005300537308 */ /* 0x000ee20000000800 */
[----:B--2---:R-:W-:Y:S01]  /*eb10*/  FADD.FTZ R45, R65, R0 ;  /* 0x00000000412d7221 */ /* 0x004fe20000010000 */
[----:B-----5:R-:W-:-:S03]  /*eb20*/  FADD.FTZ R0, R38, R41 ;  /* 0x0000002926007221 */ /* 0x020fc60000010000 */
[----:B------:R-:W-:Y:S01]  /*eb30*/  FADD.FTZ R2, R162, R45 ;  /* 0x0000002da2027221 */ /* 0x000fe20000010000 */
[----:B-1----:R-:W-:Y:S02]  /*eb40*/  FADD.FTZ R41, R163, R0 ;  /* 0x00000000a3297221 */ /* 0x002fe40000010000 */
[----:B------:R-:W1:Y:S01]  /*eb50*/  MUFU.EX2 R158, R158 ;  /* 0x0000009e009e7308 */ /* 0x000e620000000800 */
[----:B------:R-:W-:Y:S01]  /*eb60*/  FADD.FTZ R45, R67, R2 ;  /* 0x00000002432d7221 */ /* 0x000fe20000010000 */
[----:B0-----:R-:W-:-:S03]  /*eb70*/  FADD.FTZ R41, R40, R41 ;  /* 0x0000002928297221 */ /* 0x001fc60000010000 */
[----:B------:R-:W-:Y:S01]  /*eb80*/  FADD.FTZ R0, R156, R45 ;  /* 0x0000002d9c007221 */ /* 0x000fe20000010000 */
[----:B------:R-:W-:Y:S02]  /*eb90*/  FADD.FTZ R41, R42, R41 ;  /* 0x000000292a297221 */ /* 0x000fe40000010000 */
[----:B------:R-:W0:Y:S01]  /*eba0*/  MUFU.EX2 R55, R55 ;  /* 0x0000003700377308 */ /* 0x000e220000000800 */
[----:B------:R-:W-:Y:S01]  /*ebb0*/  FADD.FTZ R45, R61, R0 ;  /* 0x000000003d2d7221 */ /* 0x000fe20000010000 */
[----:B---3--:R-:W-:-:S04]  /*ebc0*/  FADD.FTZ R41, R83, R41 ;  /* 0x0000002953297221 */ /* 0x008fc80000010000 */
        /* <DEDUP_REMOVED lines=23> */
.L_x_7917:
        /* <DEDUP_REMOVED lines=107> */
.L_x_7899:
[----:B------:R-:W-:Y:S06]  /*f3f0*/  BAR.ARV 0x8, 0x180 ;  /* 0x0206000000007b1d */ /* 0x000fec0000002000 */
[----:B------:R-:W-:Y:S05]  /*f400*/  @!P0 BRA `(.L_x_7919) ;  /* 0x0000000000048947 */ /* 0x000fea0003800000 */
[----:B------:R-:W-:Y:S01]  /*f410*/  BPT.TRAP 0x1 ;  /* 0x000000040000795c */ /* 0x000fe20000300000 */
.L_x_7919:
[----:B------:R-:W-:Y:S01]  /*f420*/  ULEA UR5, UR46, UR41, 0x3 ;  /* 0x000000292e057291 */ /* 0x000fe2000f8e183f */
[----:B------:R-:W-:-:S05]  /*f430*/  IMAD.U32 R5, RZ, RZ, UR47 ;  /* 0x0000002fff057e24 */ /* 0x000fca000f8e00ff */
[----:B------:R-:W-:-:S04]  /*f440*/  SHF.L.U32 R5, R5, 0x1f, RZ ;  /* 0x0000001f05057819 */ /* 0x000fc800000006ff */
[----:B------:R0:W1:Y:S01]  /*f450*/  SYNCS.PHASECHK.TRANS64.TRYWAIT P1, [UR5+0x28850], R5 ;  /* 0x02885005ff0075a7 */ /* 0x0000620008020145 */
[----:B------:R-:W-:Y:S05]  /*f460*/  @!P0 BRA `(.L_x_7920) ;  /* 0x0000000000048947 */ /* 0x000fea0003800000 */
[----:B------:R-:W-:Y:S01]  /*f470*/  BPT.TRAP 0x1 ;  /* 0x000000040000795c */ /* 0x000fe20000300000 */
.L_x_7920:
[----:B-1----:R-:W-:Y:S05]  /*f480*/  @P1 BRA `(.L_x_7921) ;  /* 0x0000000000081947 */ /* 0x002fea0003800000 */
[----:B------:R-:W1:Y:S02]  /*f490*/  SYNCS.PHASECHK.TRANS64.TRYWAIT P1, [UR5+0x28850], R5 ;  /* 0x02885005ff0075a7 */ /* 0x000e640008020145 */
[----:B-1----:R-:W-:Y:S05]  /*f4a0*/  @!P1 BRA `(.L_x_7922) ;  /* 0x00000088007c9947 */ /* 0x002fea0003800000 */
.L_x_7921:
        /* <DEDUP_REMOVED lines=9> */
[----:B------:R-:W-:-:S07]  /*f540*/  ULEA UR4, UR46, UR4, 0xb ;  /* 0x000000042e047291 */ /* 0x000fce000f8e583f */
[----:B------:R-:W-:Y:S02]  /*f550*/  UMOV UR6, UR4 ;  /* 0x0000000400067c82 */ /* 0x000fe40008000000 */
[----:B------:R-:W-:Y:S01]  /*f560*/  HGMMA.64x128x16.F32.BF16 R88, R180, gdesc[UR4].tnspB, R88, gsb0 ;  /* 0x41e00004b4587df0 */ /* 0x000fe20008001858 */
[----:B------:R-:W-:Y:S01]  /*f570*/  UIADD3 UR6, UR4, 0x80, URZ ;  /* 0x0000008004067890 */ /* 0x000fe2000fffe03f */
[----:B0-----:R-:W-:Y:S01]  /*f580*/  FADD.FTZ R5, R5, R2 ;  /* 0x0000000205057221 */ /* 0x001fe20000010000 */
[----:B------:R-:W-:Y:S01]  /*f590*/  UMOV UR7, 0x40000040 ;  /* 0x4000004000077882 */ /* 0x000fe20000000000 */
[----:B------:R-:W-:Y:S02]  /*f5a0*/  IMAD.MOV.U32 R2, RZ, RZ, -0x800000 ;  /* 0xff800000ff027424 */ /* 0x000fe400078e00ff */
[----:B-1----:R-:W-:Y:S01]  /*f5b0*/  FADD.FTZ R7, R7, R0 ;  /* 0x0000000007077221 */ /* 0x002fe20000010000 */
[----:B------:R-:W0:Y:S01]  /*f5c0*/  SHFL.BFLY PT, R6, R5, 0x1, 0x1f ;  /* 0x0c201f0005067f89 */ /* 0x000e2200000e0000 */
[----:B------:R-:W-:-:S03]  /*f5d0*/  IMAD.MOV.U32 R0, RZ, RZ, -0x800000 ;  /* 0xff800000ff007424 */ /* 0x000fc600078e00ff */
[----:B------:R-:W1:Y:S01]  /*f5e0*/  SHFL.BFLY PT, R8, R7, 0x1, 0x1f ;  /* 0x0c201f0007087f89 */ /* 0x000e6200000e0000 */
[----:B0-----:R-:W-:Y:S01]  /*f5f0*/  FADD.FTZ R13, R5, R6 ;  /* 0x00000006050d7221 */ /* 0x001fe20000010000 */
[----:B------:R-:W-:Y:S02]  /*f600*/  IMAD.MOV.U32 R6, RZ, RZ, RZ ;  /* 0x000000ffff067224 */ /* 0x000fe400078e00ff */
        /* <DEDUP_REMOVED lines=50> */
.L_x_7923:
        /* <DEDUP_REMOVED lines=74> */
.L_x_7845:
        /* <DEDUP_REMOVED lines=16> */
[----:B------:R-:W-:Y:S01]  /*fed0*/  F2FP.BF16.F32.PACK_AB R136, R137, R136 ;  /* 0x000000888988723e */ /* 0x000fe200000010ff */
[----:B------:R-:W1:Y:S01]  /*fee0*/  LDC R49, c[0x0][0xbe8] ;  /* 0x0002fa00ff317b82 */ /* 0x000e620000000800 */
        /* <DEDUP_REMOVED lines=12> */
[----:B------:R-:W-:Y:S02]  /*ffb0*/  MOV R20, R3 ;  /* 0x0000000300147202 */ /* 0x000fe40000000f00 */
[----:B0-----:R-:W-:-:S03]  /*ffc0*/  MOV R21, R4 ;  /* 0x0000000400157202 */ /* 0x001fc60000000f00 */
[----:B------:R-:W-:-:S03]  /*ffd0*/  IMAD.WIDE R4, R188, 0x2, R20 ;  /* 0x00000002bc047825 */ /* 0x000fc600078e0214 */
[C---:B------:R-:W-:Y:S02]  /*ffe0*/  IADD3 R33, P4, R4.reuse, 0x60, RZ ;  /* 0x0000006004217810 */ /* 0x040fe40007f9e0ff */
[C---:B------:R-:W-:Y:S02]  /*fff0*/  IADD3 R35, P3, R4.reuse, 0x4000, RZ ;  /* 0x0000400004237810 */ /* 0x040fe40007f7e0ff */
[----:B------:R-:W-:Y:S01]  /*10000*/  LOP3.LUT R7, R4, 0x380, RZ, 0xc0, !PT ;  /* 0x0000038004077812 */ /* 0x000fe200078ec0ff */
[--C-:B------:R-:W-:Y:S01]  /*10010*/  IMAD.X R15, RZ, RZ, R5.reuse, P4 ;  /* 0x000000ffff0f7224 */ /* 0x100fe200020e0605 */
[----:B------:R-:W-:Y:S01]  /*10020*/  LOP3.LUT R12, R33, 0x380, RZ, 0xc0, !PT ;  /* 0x00000380210c7812 */ /* 0x000fe200078ec0ff */
[----:B------:R-:W-:Y:S01]  /*10030*/  IMAD.X R13, RZ, RZ, R5, P3 ;  /* 0x000000ffff0d7224 */ /* 0x000fe200018e0605 */
[----:B------:R-:W-:Y:S02]  /*10040*/  LOP3.LUT R24, R35, 0x380, RZ, 0xc0, !PT ;  /* 0x0000038023187812 */ /* 0x000fe400078ec0ff */
[----:B------:R-:W-:-:S02]  /*10050*/  SHF.R.U64 R7, R7, 0x3, RZ ;  /* 0x0000000307077819 */ /* 0x000fc400000012ff */
[----:B------:R-:W-:Y:S02]  /*10060*/  SHF.R.U64 R12, R12, 0x3, RZ ;  /* 0x000000030c0c7819 */ /* 0x000fe400000012ff */
        /* <DEDUP_REMOVED lines=12> */
[----:B------:R-:W-:-:S02]  /*10130*/  LOP3.LUT R14, R12, R33, RZ, 0x3c, !PT ;  /* 0x000000210c0e7212 */ /* 0x000fc400078e3cff */
[----:B------:R-:W-:Y:S02]  /*10140*/  LOP3.LUT R12, R24, R35, RZ, 0x3c, !PT ;  /* 0x00000023180c7212 */ /* 0x000fe400078e3cff */
[----:B------:R-:W-:Y:S02]  /*10150*/  MOV R35, R4 ;  /* 0x0000000400237202 */ /* 0x000fe40000000f00 */
[----:B------:R-:W-:Y:S02]  /*10160*/  LOP3.LUT R7, R10, 0x380, RZ, 0xc0, !PT ;  /* 0x000003800a077812 */ /* 0x000fe400078ec0ff */
[----:B------:R-:W-:Y:S02]  /*10170*/  F2FP.BF16.F32.PACK_AB R4, R89, R8 ;  /* 0x000000085904723e */ /* 0x000fe400000010ff */
[----:B------:R-:W-:Y:S02]  /*10180*/  LOP3.LUT R6, R31, 0x380, RZ, 0xc0, !PT ;  /* 0x000003801f067812 */ /* 0x000fe400078ec0ff */
[----:B------:R-:W-:-:S02]  /*10190*/  LOP3.LUT R8, R37, 0x380, RZ, 0xc0, !PT ;  /* 0x0000038025087812 */ /* 0x000fc400078ec0ff */
[----:B------:R-:W-:Y:S02]  /*101a0*/  LOP3.LUT R24, R39, 0x380, RZ, 0xc0, !PT ;  /* 0x0000038027187812 */ /* 0x000fe400078ec0ff */
[----:B------:R-:W-:Y:S02]  /*101b0*/  SHF.R.U64 R7, R7, 0x3, RZ ;  /* 0x0000000307077819 */ /* 0x000fe400000012ff */
[----:B------:R-:W-:Y:S02]  /*101c0*/  SHF.R.U64 R6, R6, 0x3, RZ ;  /* 0x0000000306067819 */ /* 0x000fe400000012ff */
[----:B------:R-:W-:Y:S02]  /*101d0*/  LOP3.LUT R30, R41, 0x380, RZ, 0xc0, !PT ;  /* 0x00000380291e7812 */ /* 0x000fe400078ec0ff */
[----:B------:R-:W-:Y:S02]  /*101e0*/  SHF.R.U64 R8, R8, 0x3, RZ ;  /* 0x0000000308087819 */ /* 0x000fe400000012ff */
[----:B------:R-:W-:-:S02]  /*101f0*/  SHF.R.U64 R24, R24, 0x3, RZ ;  /* 0x0000000318187819 */ /* 0x000fc400000012ff */
[----:B------:R-:W-:Y:S02]  /*10200*/  LOP3.LUT R26, R7, R10, RZ, 0x3c, !PT ;  /* 0x0000000a071a7212 */ /* 0x000fe400078e3cff */
[----:B------:R-:W-:Y:S02]  /*10210*/  LOP3.LUT R28, R6, R31, RZ, 0x3c, !PT ;  /* 0x0000001f061c7212 */ /* 0x000fe400078e3cff */
[----:B------:R-:W-:Y:S02]  /*10220*/  SHF.R.U64 R30, R30, 0x3, RZ ;  /* 0x000000031e1e7819 */ /* 0x000fe400000012ff */
[----:B------:R-:W-:Y:S02]  /*10230*/  LOP3.LUT R10, R8, R37, RZ, 0x3c, !PT ;  /* 0x00000025080a7212 */ /* 0x000fe400078e3cff */
[----:B------:R-:W-:Y:S02]  /*10240*/  F2FP.BF16.F32.PACK_AB R5, R91, R90 ;  /* 0x0000005a5b05723e */ /* 0x000fe400000010ff */
[----:B------:R-:W-:-:S02]  /*10250*/  F2FP.BF16.F32.PACK_AB R6, R93, R92 ;  /* 0x0000005c5d06723e */ /* 0x000fc400000010ff */
[----:B------:R-:W-:Y:S01]  /*10260*/  F2FP.BF16.F32.PACK_AB R7, R95, R94 ;  /* 0x0000005e5f07723e */ /* 0x000fe200000010ff */
[----:B------:R-:W-:Y:S01]  /*10270*/  BAR.SYNC.DEFER_BLOCKING 0x1, 0x100 ;  /* 0x0044000000007b1d */ /* 0x000fe20000010000 */
[----:B------:R-:W-:Y:S02]  /*10280*/  LOP3.LUT R8, R24, R39, RZ, 0x3c, !PT ;  /* 0x0000002718087212 */ /* 0x000fe400078e3cff */
[----:B------:R-:W-:Y:S02]  /*10290*/  LOP3.LUT R24, R30, R41, RZ, 0x3c, !PT ;  /* 0x000000291e187212 */ /* 0x000fe400078e3cff */
[----:B------:R-:W-:Y:S02]  /*102a0*/  MOV R34, R28 ;  /* 0x0000001c00227202 */ /* 0x000fe40000000f00 */
[----:B------:R-:W-:Y:S02]  /*102b0*/  MOV R30, R10 ;  /* 0x0000000a001e7202 */ /* 0x000fe40000000f00 */
[----:B------:R-:W-:-:S02]  /*102c0*/  MOV R29, R8 ;  /* 0x00000008001d7202 */ /* 0x000fc40000000f00 */
[----:B------:R-:W-:Y:S02]  /*102d0*/  F2FP.BF16.F32.PACK_AB R8, R97, R96 ;  /* 0x000000606108723e */ /* 0x000fe400000010ff */
[----:B------:R-:W-:Y:S02]  /*102e0*/  F2FP.BF16.F32.PACK_AB R9, R99, R98 ;  /* 0x000000626309723e */ /* 0x000fe400000010ff */
[----:B------:R-:W-:Y:S02]  /*102f0*/  F2FP.BF16.F32.PACK_AB R10, R101, R100 ;  /* 0x00000064650a723e */ /* 0x000fe400000010ff */
[----:B------:R-:W-:Y:S02]  /*10300*/  F2FP.BF16.F32.PACK_AB R11, R103, R102 ;  /* 0x00000066670b723e */ /* 0x000fe400000010ff */
[----:B------:R-:W-:Y:S02]  /*10310*/  MOV R33, R26 ;  /* 0x0000001a00217202 */ /* 0x000fe40000000f00 */
[----:B------:R-:W-:-:S02]  /*10320*/  MOV R32, R14 ;  /* 0x0000000e00207202 */ /* 0x000fc40000000f00 */
[----:B------:R-:W-:Y:S01]  /*10330*/  MOV R31, R12 ;  /* 0x0000000c001f7202 */ /* 0x000fe20000000f00 */
[----:B------:R0:W-:Y:S01]  /*10340*/  STSM.16.M88.4 [R35], R4 ;  /* 0x0000000423007844 */ /* 0x0001e20000000200 */
[----:B------:R-:W-:Y:S02]  /*10350*/  F2FP.BF16.F32.PACK_AB R12, R113, R112 ;  /* 0x00000070710c723e */ /* 0x000fe400000010ff */
[----:B------:R-:W-:Y:S01]  /*10360*/  F2FP.BF16.F32.PACK_AB R13, R115, R114 ;  /* 0x00000072730d723e */ /* 0x000fe200000010ff */
[----:B------:R-:W-:Y:S01]  /*10370*/  STSM.16.M88.4 [R34], R8 ;  /* 0x0000000822007844 */ /* 0x000fe20000000200 */
[----:B------:R-:W-:Y:S02]  /*10380*/  F2FP.BF16.F32.PACK_AB R14, R117, R116 ;  /* 0x00000074750e723e */ /* 0x000fe400000010ff */
[----:B------:R-:W-:Y:S02]  /*10390*/  F2FP.BF16.F32.PACK_AB R15, R119, R118 ;  /* 0x00000076770f723e */ /* 0x000fe400000010ff */
[----:B------:R-:W-:-:S02]  /*103a0*/  MOV R28, R24 ;  /* 0x00000018001c7202 */ /* 0x000fc40000000f00 */
[----:B------:R-:W-:Y:S02]  /*103b0*/  F2FP.BF16.F32.PACK_AB R24, R121, R120 ;  /* 0x000000787918723e */ /* 0x000fe400000010ff */
[----:B------:R-:W-:Y:S02]  /*103c0*/  F2FP.BF16.F32.PACK_AB R25, R123, R122 ;  /* 0x0000007a7b19723e */ /* 0x000fe400000010ff */
[----:B------:R-:W-:Y:S02]  /*103d0*/  F2FP.BF16.F32.PACK_AB R26, R125, R124 ;  /* 0x0000007c7d1a723e */ /* 0x000fe400000010ff */
[----:B0-----:R-:W-:Y:S02]  /*103e0*/  F2FP.BF16.F32.PACK_AB R4, R105, R104 ;  /* 0x000000686904723e */ /* 0x001fe400000010ff */
[----:B------:R-:W-:Y:S02]  /*103f0*/  F2FP.BF16.F32.PACK_AB R5, R107, R106 ;  /* 0x0000006a6b05723e */ /* 0x000fe400000010ff */
[----:B------:R-:W-:-:S02]  /*10400*/  F2FP.BF16.F32.PACK_AB R6, R109, R108 ;  /* 0x0000006c6d06723e */ /* 0x000fc400000010ff */
[----:B------:R-:W-:Y:S02]  /*10410*/  F2FP.BF16.F32.PACK_AB R7, R111, R110 ;  /* 0x0000006e6f07723e */ /* 0x000fe400000010ff */
[----:B------:R-:W-:Y:S02]  /*10420*/  F2FP.BF16.F32.PACK_AB R27, R127, R126 ;  /* 0x0000007e7f1b723e */ /* 0x000fe400000010ff */
[----:B------:R-:W-:Y:S01]  /*10430*/  PLOP3.LUT P0, PT, PT, PT, UP0, 0x80, 0x0 ;  /* 0x000000000000781c */ /* 0x000fe20003f0f008 */
[----:B------:R0:W-:Y:S04]  /*10440*/  STSM.16.M88.4 [R33], R4 ;  /* 0x0000000421007844 */ /* 0x0001e80000000200 */
[----:B------:R2:W-:Y:S04]  /*10450*/  STSM.16.M88.4 [R32], R12 ;  /* 0x0000000c20007844 */ /* 0x0005e80000000200 */
[----:B------:R2:W-:Y:S04]  /*10460*/  STSM.16.M88.4 [R31], R24 ;  /* 0x000000181f007844 */ /* 0x0005e80000000200 */
[----:B------:R2:W-:Y:S04]  /*10470*/  STSM.16.M88.4 [R30], R128 ;  /* 0x000000801e007844 */ /* 0x0005e80000000200 */
[----:B------:R2:W-:Y:S01]  /*10480*/  STSM.16.M88.4 [R29], R136 ;  /* 0x000000881d007844 */ /* 0x0005e20000000200 */
[----:B0-----:R-:W-:-:S02]  /*10490*/  IMAD.U32 R4, RZ, RZ, UR8 ;  /* 0x00000008ff047e24 */ /* 0x001fc4000f8e00ff */
[----:B------:R-:W-:Y:S01]  /*104a0*/  IMAD.U32 R5, RZ, RZ, UR9 ;  /* 0x00000009ff057e24 */ /* 0x000fe2000f8e00ff */
[----:B------:R2:W-:Y:S01]  /*104b0*/  STSM.16.M88.4 [R28], R144 ;  /* 0x000000901c007844 */ /* 0x0005e20000000200 */
[----:B------:R-:W-:Y:S01]  /*104c0*/  ULDC.64 UR8, c[0x0][0xc08] ;  /* 0x0003020000087ab9 */ /* 0x000fe20000000a00 */
[----:B------:R-:W-:Y:S06]  /*104d0*/  BAR.SYNC.DEFER_BLOCKING 0x1, 0x100 ;  /* 0x0044000000007b1d */ /* 0x000fec0000010000 */
[----:B------:R-:W3:Y:S01]  /*104e0*/  @P0 LDG.E R6, desc[UR54][R4.64] ;  /* 0x0000003604060981 */ /* 0x000ee2000c1e1900 */
[----:B------:R-:W-:Y:S01]  /*104f0*/  UISETP.NE.U32.AND UP1, UPT, UR8, URZ, UPT ;  /* 0x0000003f0800728c */ /* 0x000fe2000bf25070 */
[----:B-1----:R-:W-:Y:S01]  /*10500*/  ISETP.NE.AND P1, PT, R49, 0x1, PT ;  /* 0x000000013100780c */ /* 0x002fe20003f25270 */
[----:B------:R-:W-:Y:S01]  /*10510*/  ULDC UR10, c[0x0][0xa88] ;  /* 0x0002a200000a7ab9 */ /* 0x000fe20000000800 */
[----:B------:R-:W-:Y:S01]  /*10520*/  UMOV UR4, URZ ;  /* 0x0000003f00047c82 */ /* 0x000fe20008000000 */
[----:B------:R-:W-:-:S06]  /*10530*/  UISETP.NE.AND.EX UP1, UPT, UR9, URZ, UPT, UP1 ;  /* 0x0000003f0900728c */ /* 0x000fcc000bf25310 */
[----:B------:R-:W-:-:S04]  /*10540*/  PLOP3.LUT P2, PT, PT, PT, UP1, 0x80, 0x0 ;  /* 0x000000000000781c */ /* 0x000fc80003f4f018 */
[----:B------:R-:W0:Y:S01]  /*10550*/  @P1 LDC R7, c[0x0][0xbec] ;  /* 0x0002fb00ff071b82 */ /* 0x000e220000000800 */
[----:B------:R-:W-:Y:S02]  /*10560*/  @UP1 ULDC.64 UR8, c[0x0][0xc08] ;  /* 0x0003020000081ab9 */ /* 0x000fe40000000a00 */
[----:B------:R-:W-:-:S05]  /*10570*/  @UP1 UIMAD.WIDE UR8, UR36, 0x4, UR8 ;  /* 0x00000004240818a5 */ /* 0x000fca000f8e0208 */
[----:B------:R-:W1:Y:S01]  /*10580*/  @P1 LDC R8, c[0x0][0xbf0] ;  /* 0x0002fc00ff081b82 */ /* 0x000e620000000800 */
[----:B------:R-:W-:Y:S02]  /*10590*/  IMAD.U32 R10, RZ, RZ, UR8 ;  /* 0x00000008ff0a7e24 */ /* 0x000fe4000f8e00ff */
[----:B------:R-:W-:Y:S01]  /*105a0*/  IMAD.U32 R11, RZ, RZ, UR9 ;  /* 0x00000009ff0b7e24 */ /* 0x000fe2000f8e00ff */
[----:B---3--:R-:W-:Y:S01]  /*105b0*/  @P0 R2UR UR4, R6 ;  /* 0x00000000060402ca */ /* 0x008fe200000e0000 */
[----:B------:R-:W-:-:S06]  /*105c0*/  IMAD.U32 R6, RZ, RZ, UR10 ;  /* 0x0000000aff067e24 */ /* 0x000fcc000f8e00ff */
[----:B------:R2:W5:Y:S01]  /*105d0*/  @P2 LDG.E R6, desc[UR54][R10.64] ;  /* 0x000000360a062981 */ /* 0x000562000c1e1900 */
[----:B01----:R-:W-:Y:S07]  /*105e0*/  @P2 BRA `(.L_x_7926) ;  /* 0x0000000000102947 */ /* 0x003fee0003800000 */
[----:B------:R-:W-:Y:S05]  /*105f0*/  @!P0 BRA `(.L_x_7926) ;  /* 0x00000000000c8947 */ /* 0x000fea0003800000 */
[----:B------:R-:W3:Y:S04]  /*10600*/  LDG.E R9, desc[UR54][R4.64] ;  /* 0x0000003604097981 */ /* 0x000ee8000c1e1900 */
[----:B-----5:R-:W3:Y:S02]  /*10610*/  LDG.E R6, desc[UR54][R4.64+0x4] ;  /* 0x0000043604067981 */ /* 0x020ee4000c1e1900 */
[----:B---3--:R-:W-:-:S07]  /*10620*/  IMAD.IADD R6, R6, 0x1, -R9 ;  /* 0x0000000106067824 */ /* 0x008fce00078e0a09 */
.L_x_7926:
[----:B------:R-:W-:Y:S01]  /*10630*/  USHF.R.S32.HI UR9, URZ, 0x1f, UR4 ;  /* 0x0000001f3f097899 */ /* 0x000fe20008011404 */
[----:B--2---:R-:W-:Y:S01]  /*10640*/  VIADD R10, R17, UR37 ;  /* 0x00000025110a7c36 */ /* 0x004fe20008000000 */
[----:B------:R-:W-:Y:S01]  /*10650*/  USHF.R.S32.HI UR16, URZ, 0x1f, UR42 ;  /* 0x0000001f3f107899 */ /* 0x000fe2000801142a */
[----:B------:R-:W-:Y:S01]  /*10660*/  VIADD R24, R187, UR37 ;  /* 0x00000025bb187c36 */ /* 0x000fe20008000000 */
[----:B------:R-:W-:Y:S01]  /*10670*/  ULDC.64 UR14, c[0x0][0xb90] ;  /* 0x0002e400000e7ab9 */ /* 0x000fe20000000a00 */
[----:B------:R-:W-:Y:S01]  /*10680*/  UMOV UR8, UR4 ;  /* 0x0000000400087c82 */ /* 0x000fe20008000000 */
[----:B------:R-:W-:Y:S01]  /*10690*/  UIMAD UR12, UR16, UR14, URZ ;  /* 0x0000000e100c72a4 */ /* 0x000fe2000f8e023f */
[----:B------:R-:W-:Y:S01]  /*106a0*/  @P1 IMAD.HI.U32 R5, R10, R7, RZ ;  /* 0x000000070a051227 */ /* 0x000fe200078e00ff */
[----:B------:R-:W-:Y:S01]  /*106b0*/  UIMAD.WIDE.U32 UR10, UR42, UR14, UR8 ;  /* 0x0000000e2a0a72a5 */ /* 0x000fe2000f8e0008 */
[----:B------:R-:W0:Y:S01]  /*106c0*/  @P1 LDC R53, c[0x0][0xbec] ;  /* 0x0002fb00ff351b82 */ /* 0x000e220000000800 */
[----:B------:R-:W-:Y:S01]  /*106d0*/  USHF.R.S32.HI UR8, URZ, 0x1f, UR36 ;  /* 0x0000001f3f087899 */ /* 0x000fe20008011424 */
[----:B------:R-:W-:Y:S01]  /*106e0*/  IMAD.MOV.U32 R4, RZ, RZ, R10 ;  /* 0x000000ffff047224 */ /* 0x000fe200078e000a */
[----:B------:R-:W-:Y:S01]  /*106f0*/  UIMAD UR12, UR42, UR15, UR12 ;  /* 0x0000000f2a0c72a4 */ /* 0x000fe2000f8e020c */
[----:B------:R-:W-:Y:S01]  /*10700*/  @P1 SHF.R.U32.HI R4, RZ, R8, R5 ;  /* 0x00000008ff041219 */ /* 0x000fe20000011605 */
[----:B------:R-:W-:Y:S01]  /*10710*/  USEL UR18, UR8, URZ, !UP0 ;  /* 0x0000003f08127287 */ /* 0x000fe2000c000000 */
[----:B------:R-:W-:Y:S01]  /*10720*/  IMAD R5, R184, 0x40, R18 ;  /* 0x00000040b8057824 */ /* 0x000fe200078e0212 */
[----:B------:R-:W-:Y:S01]  /*10730*/  ULDC.64 UR14, c[0x0][0xb98] ;  /* 0x0002e600000e7ab9 */ /* 0x000fe20000000a00 */
[----:B------:R-:W-:Y:S01]  /*10740*/  USEL UR17, UR36, URZ, !UP0 ;  /* 0x0000003f24117287 */ /* 0x000fe2000c000000 */
[----:B------:R-:W-:Y:S01]  /*10750*/  IMAD.MOV R8, RZ, RZ, -R4 ;  /* 0x000000ffff087224 */ /* 0x000fe200078e0a04 */
[----:B------:R-:W-:Y:S01]  /*10760*/  UIMAD UR8, UR18, UR14, URZ ;  /* 0x0000000e120872a4 */ /* 0x000fe2000f8e023f */
[----:B------:R-:W-:Y:S01]  /*10770*/  IMAD.WIDE R20, R5, 0x2, R20 ;  /* 0x0000000205147825 */ /* 0x000fe200078e0214 */
[----:B------:R-:W-:Y:S01]  /*10780*/  UIADD3 UR11, UR11, UR12, URZ ;  /* 0x0000000c0b0b7290 */ /* 0x000fe2000fffe03f */
[----:B------:R-:W-:Y:S01]  /*10790*/  SHF.R.S32.HI R5, RZ, 0x1f, R4 ;  /* 0x0000001fff057819 */ /* 0x000fe20000011404 */
[----:B------:R-:W-:Y:S01]  /*107a0*/  UIMAD UR8, UR17, UR15, UR8 ;  /* 0x0000000f110872a4 */ /* 0x000fe2000f8e0208 */
[----:B------:R-:W-:Y:S01]  /*107b0*/  IMAD R7, R49, R8, R10 ;  /* 0x0000000831077224 */ /* 0x000fe200078e020a */
[----:B------:R-:W-:Y:S01]  /*107c0*/  UIMAD.WIDE.U32 UR10, UR17, UR14, UR10 ;  /* 0x0000000e110a72a5 */ /* 0x000fe2000f8e000a */
[----:B------:R-:W-:Y:S01]  /*107d0*/  IADD3 R11, P3, R20, 0x2000, RZ ;  /* 0x00002000140b7810 */ /* 0x000fe20007f7e0ff */
[----:B-----5:R-:W-:Y:S01]  /*107e0*/  IMAD R51, R6, R49, RZ ;  /* 0x0000003106337224 */ /* 0x020fe200078e02ff */
[----:B------:R-:W-:Y:S01]  /*107f0*/  IADD3 R13, P0, R20, 0x1000, RZ ;  /* 0x00001000140d7810 */ /* 0x000fe20007f1e0ff */
[----:B------:R-:W-:Y:S01]  /*10800*/  IMAD.U32 R10, RZ, RZ, UR8 ;  /* 0x00000008ff0a7e24 */ /* 0x000fe2000f8e00ff */
[----:B------:R-:W-:Y:S01]  /*10810*/  SHF.R.S32.HI R8, RZ, 0x1f, R7 ;  /* 0x0000001fff087819 */ /* 0x000fe20000011407 */
[----:B------:R-:W-:Y:S01]  /*10820*/  ULDC.64 UR12, c[0x0][0xaa0] ;  /* 0x0002a800000c7ab9 */ /* 0x000fe20000000a00 */
[----:B------:R-:W-:-:S02]  /*10830*/  IADD3 R4, P2, R4, UR10, RZ ;  /* 0x0000000a04047c10 */ /* 0x000fc4000ff5e0ff */
[----:B------:R-:W-:Y:S02]  /*10840*/  LOP3.LUT R9, R11, 0x380, RZ, 0xc0, !PT ;  /* 0x000003800b097812 */ /* 0x000fe400078ec0ff */
[----:B------:R-:W-:Y:S01]  /*10850*/  IADD3.X R5, R5, UR11, R10, P2, !PT ;  /* 0x0000000b05057c10 */ /* 0x000fe200097fe40a */
[----:B------:R-:W-:Y:S01]  /*10860*/  ULDC.64 UR10, c[0x0][0xb88] ;  /* 0x0002e200000a7ab9 */ /* 0x000fe20000000a00 */
[----:B------:R-:W-:Y:S01]  /*10870*/  LOP3.LUT R12, R13, 0x380, RZ, 0xc0, !PT ;  /* 0x000003800d0c7812 */ /* 0x000fe200078ec0ff */
[----:B------:R-:W-:Y:S01]  /*10880*/  IMAD R10, R8, UR10, RZ ;  /* 0x0000000a080a7c24 */ /* 0x000fe2000f8e02ff */
[----:B------:R-:W-:Y:S01]  /*10890*/  SHF.R.U64 R8, R9, 0x3, RZ ;  /* 0x0000000309087819 */ /* 0x000fe200000012ff */
[C---:B------:R-:W-:Y:S01]  /*108a0*/  IMAD.WIDE.U32 R4, R7.reuse, UR10, R4 ;  /* 0x0000000a07047c25 */ /* 0x040fe2000f8e0004 */
[----:B------:R-:W-:Y:S02]  /*108b0*/  SHF.R.U64 R12, R12, 0x3, RZ ;  /* 0x000000030c0c7819 */ /* 0x000fe400000012ff */
[C---:B------:R-:W-:Y:S01]  /*108c0*/  IADD3 R41, P6, R20.reuse, 0x4000, RZ ;  /* 0x0000400014297810 */ /* 0x040fe20007fde0ff */
[----:B------:R-:W-:Y:S01]  /*108d0*/  IMAD R9, R7, UR11, R10 ;  /* 0x0000000b07097c24 */ /* 0x000fe2000f8e020a */
[----:B------:R-:W-:Y:S01]  /*108e0*/  ULDC.64 UR10, c[0x0][0xb50] ;  /* 0x0002d400000a7ab9 */ /* 0x000fe20000000a00 */
[----:B------:R-:W-:-:S02]  /*108f0*/  IADD3 R7, P2, R20, 0x3000, RZ ;  /* 0x0000300014077810 */ /* 0x000fc40007f5e0ff */
[----:B------:R-:W-:Y:S01]  /*10900*/  IMAD.IADD R9, R5, 0x1, R9 ;  /* 0x0000000105097824 */ /* 0x000fe200078e0209 */
[C---:B------:R-:W-:Y:S02]  /*10910*/  LEA R10, P4, R4.reuse, UR10, 0x2 ;  /* 0x0000000a040a7c11 */ /* 0x040fe4000f8810ff */
[----:B------:R-:W-:Y:S02]  /*10920*/  LOP3.LUT R5, R7, 0x380, RZ, 0xc0, !PT ;  /* 0x0000038007057812 */ /* 0x000fe400078ec0ff */
[----:B------:R-:W-:Y:S01]  /*10930*/  LEA.HI.X R14, R4, UR11, R9, 0x2, P4 ;  /* 0x0000000b040e7c11 */ /* 0x000fe2000a0f1409 */
[----:B------:R-:W-:Y:S01]  /*10940*/  SHFL.IDX PT, R44, R10, RZ, 0x1c1f ;  /* 0x001c1fff0a2c7589 */ /* 0x000fe200000e0000 */
[----:B------:R-:W-:Y:S01]  /*10950*/  SHF.R.U64 R4, R5, 0x3, RZ ;  /* 0x0000000305047819 */ /* 0x000fe200000012ff */
[--C-:B------:R-:W-:Y:S01]  /*10960*/  IMAD.X R5, RZ, RZ, R21.reuse, P2 ;  /* 0x000000ffff057224 */ /* 0x100fe200010e0615 */
[----:B------:R-:W-:Y:S01]  /*10970*/  LOP3.LUT R12, R12, R13, RZ, 0x3c, !PT ;  /* 0x0000000d0c0c7212 */ /* 0x000fe200078e3cff */
[----:B------:R-:W1:Y:S01]  /*10980*/  SHFL.IDX PT, R45, R14, RZ, 0x1c1f ;  /* 0x001c1fff0e2d7589 */ /* 0x000e6200000e0000 */
[----:B------:R-:W-:Y:S01]  /*10990*/  LOP3.LUT R4, R4, R7, RZ, 0x3c, !PT ;  /* 0x0000000704047212 */ /* 0x000fe200078e3cff */
[--C-:B------:R-:W-:Y:S01]  /*109a0*/  IMAD.X R13, RZ, RZ, R21.reuse, P0 ;  /* 0x000000ffff0d7224 */ /* 0x100fe200000e0615 */
[----:B------:R-:W-:Y:S01]  /*109b0*/  LOP3.LUT P0, RZ, R185, 0x3, RZ, 0xc0, !PT ;  /* 0x00000003b9ff7812 */ /* 0x000fe2000780c0ff */
[----:B------:R-:W-:Y:S01]  /*109c0*/  SHFL.IDX PT, R46, R10, 0x1, 0x1c1f ;  /* 0x003c1f000a2e7f89 */ /* 0x000fe200000e0000 */
[----:B------:R-:W-:Y:S01]  /*109d0*/  VIADD R7, R24, 0x8 ;  /* 0x0000000818077836 */ /* 0x000fe20000000000 */
[----:B------:R-:W-:Y:S01]  /*109e0*/  IADD3 R37, P5, R20, 0x5000, RZ ;  /* 0x0000500014257810 */ /* 0x000fe20007fbe0ff */
[----:B------:R-:W-:Y:S01]  /*109f0*/  IMAD.X R9, RZ, RZ, R21, P3 ;  /* 0x000000ffff097224 */ /* 0x000fe200018e0615 */
[----:B------:R-:W2:Y:S01]  /*10a00*/  SHFL.IDX PT, R47, R14, 0x1, 0x1c1f ;  /* 0x003c1f000e2f7f89 */ /* 0x000ea200000e0000 */
[----:B------:R-:W-:-:S02]  /*10a10*/  ISETP.GE.OR P2, PT, R24, R51, P0 ;  /* 0x000000331800720c */ /* 0x000fc40000746670 */
[----:B------:R-:W-:Y:S02]  /*10a20*/  ISETP.GE.OR P0, PT, R7, R51, P0 ;  /* 0x000000330700720c */ /* 0x000fe40000706670 */
[C---:B------:R-:W-:Y:S02]  /*10a30*/  IADD3 R33, P4, R20.reuse, 0x6000, RZ ;  /* 0x0000600014217810 */ /* 0x040fe40007f9e0ff */
[----:B------:R-:W-:Y:S02]  /*10a40*/  LOP3.LUT R15, R20, 0x380, RZ, 0xc0, !PT ;  /* 0x00000380140f7812 */ /* 0x000fe400078ec0ff */
[----:B------:R-:W-:Y:S02]  /*10a50*/  LOP3.LUT R40, R41, 0x380, RZ, 0xc0, !PT ;  /* 0x0000038029287812 */ /* 0x000fe400078ec0ff */
[----:B------:R-:W-:Y:S02]  /*10a60*/  LOP3.LUT R36, R37, 0x380, RZ, 0xc0, !PT ;  /* 0x0000038025247812 */ /* 0x000fe400078ec0ff */
[----:B------:R-:W-:-:S02]  /*10a70*/  LOP3.LUT R32, R33, 0x380, RZ, 0xc0, !PT ;  /* 0x0000038021207812 */ /* 0x000fc400078ec0ff */
[----:B------:R-:W-:Y:S01]  /*10a80*/  SHF.R.U64 R15, R15, 0x3, RZ ;  /* 0x000000030f0f7819 */ /* 0x000fe200000012ff */
[----:B-1----:R-:W-:Y:S01]  /*10a90*/  @!P2 ST.E desc[UR54][R44.64], R2 ;  /* 0x000000022c00a985 */ /* 0x002fe2000c101936 */
[----:B------:R-:W-:Y:S02]  /*10aa0*/  LOP3.LUT R8, R8, R11, RZ, 0x3c, !PT ;  /* 0x0000000b08087212 */ /* 0x000fe400078e3cff */
[----:B------:R-:W-:Y:S02]  /*10ab0*/  IADD3 R11, P3, R20, 0x7000, RZ ;  /* 0x00007000140b7810 */ /* 0x000fe40007f7e0ff */
[----:B------:R-:W-:Y:S02]  /*10ac0*/  SHF.R.U64 R40, R40, 0x3, RZ ;  /* 0x0000000328287819 */ /* 0x000fe400000012ff */
[----:B------:R-:W-:Y:S01]  /*10ad0*/  SHF.R.U64 R36, R36, 0x3, RZ ;  /* 0x0000000324247819 */ /* 0x000fe200000012ff */
[----:B--2---:R1:W-:Y:S01]  /*10ae0*/  @!P0 ST.E desc[UR54][R46.64], R0 ;  /* 0x000000002e008985 */ /* 0x0043e2000c101936 */
[----:B------:R-:W-:Y:S01]  /*10af0*/  SHF.R.U64 R32, R32, 0x3, RZ ;  /* 0x0000000320207819 */ /* 0x000fe200000012ff */
[----:B------:R-:W-:Y:S01]  /*10b00*/  IMAD.X R29, RZ, RZ, R21, P3 ;  /* 0x000000ffff1d7224 */ /* 0x000fe200018e0615 */
[----:B------:R-:W-:-:S02]  /*10b10*/  LOP3.LUT R20, R15, R20, RZ, 0x3c, !PT ;  /* 0x000000140f147212 */ /* 0x000fc400078e3cff */
[----:B------:R-:W-:Y:S01]  /*10b20*/  LOP3.LUT R40, R40, R41, RZ, 0x3c, !PT ;  /* 0x0000002928287212 */ /* 0x000fe200078e3cff */
[--C-:B------:R-:W-:Y:S01]  /*10b30*/  IMAD.X R41, RZ, RZ, R21.reuse, P6 ;  /* 0x000000ffff297224 */ /* 0x100fe200030e0615 */
[----:B------:R-:W-:Y:S01]  /*10b40*/  LOP3.LUT R36, R36, R37, RZ, 0x3c, !PT ;  /* 0x0000002524247212 */ /* 0x000fe200078e3cff */
[--C-:B------:R-:W-:Y:S01]  /*10b50*/  IMAD.X R37, RZ, RZ, R21.reuse, P5 ;  /* 0x000000ffff257224 */ /* 0x100fe200028e0615 */
[----:B------:R-:W-:Y:S01]  /*10b60*/  LOP3.LUT R32, R32, R33, RZ, 0x3c, !PT ;  /* 0x0000002120207212 */ /* 0x000fe200078e3cff */
[----:B------:R-:W-:Y:S01]  /*10b70*/  IMAD.X R33, RZ, RZ, R21, P4 ;  /* 0x000000ffff217224 */ /* 0x000fe200020e0615 */
[----:B------:R2:W5:Y:S01]  /*10b80*/  LD.E.128 R24, desc[UR54][R20.64] ;  /* 0x0000003614187980 */ /* 0x000562000c101d00 */
[----:B------:R-:W-:Y:S01]  /*10b90*/  UIMAD UR10, UR9, UR12, URZ ;  /* 0x0000000c090a72a4 */ /* 0x000fe2000f8e023f */
[----:B-1----:R-:W-:Y:S01]  /*10ba0*/  IMAD R0, R22, 0x20, R184 ;  /* 0x0000002016007824 */ /* 0x002fe200078e02b8 */
[----:B------:R-:W-:Y:S01]  /*10bb0*/  LOP3.LUT R6, R11, 0x380, RZ, 0xc0, !PT ;  /* 0x000003800b067812 */ /* 0x000fe200078ec0ff */
[----:B------:R-:W5:Y:S04]  /*10bc0*/  LD.E.128 R12, desc[UR54][R12.64] ;  /* 0x000000360c0c7980 */ /* 0x000f68000c101d00 */
[----:B------:R-:W5:Y:S01]  /*10bd0*/  LD.E.128 R40, desc[UR54][R40.64] ;  /* 0x0000003628287980 */ /* 0x000f62000c101d00 */
[----:B--2---:R-:W1:Y:S01]  /*10be0*/  @P1 LDC R21, c[0x0][0xbf0] ;  /* 0x0002fc00ff151b82 */ /* 0x004e620000000800 */
[----:B------:R-:W-:-:S02]  /*10bf0*/  UIMAD.WIDE.U32 UR8, UR4, UR12, URZ ;  /* 0x0000000c040872a5 */ /* 0x000fc4000f8e003f */
[----:B------:R-:W5:Y:S01]  /*10c00*/  LD.E.128 R36, desc[UR54][R36.64] ;  /* 0x0000003624247980 */ /* 0x000f62000c101d00 */
[----:B------:R-:W-:Y:S01]  /*10c10*/  UIMAD UR10, UR4, UR13, UR10 ;  /* 0x0000000d040a72a4 */ /* 0x000fe2000f8e020a */
[----:B------:R-:W-:Y:S01]  /*10c20*/  VIADD R44, R0, UR37 ;  /* 0x00000025002c7c36 */ /* 0x000fe20008000000 */
[----:B------:R-:W-:Y:S01]  /*10c30*/  SHF.R.U64 R6, R6, 0x3, RZ ;  /* 0x0000000306067819 */ /* 0x000fe200000012ff */
[----:B------:R-:W-:Y:S01]  /*10c40*/  ULDC.64 UR12, c[0x0][0xae8] ;  /* 0x0002ba00000c7ab9 */ /* 0x000fe20000000a00 */
[----:B------:R-:W-:Y:S01]  /*10c50*/  UIADD3 UR9, UR9, UR10, URZ ;  /* 0x0000000a09097290 */ /* 0x000fe2000fffe03f */
[----:B------:R-:W5:Y:S01]  /*10c60*/  LD.E.128 R32, desc[UR54][R32.64] ;  /* 0x0000003620207980 */ /* 0x000f62000c101d00 */
[----:B------:R-:W-:Y:S01]  /*10c70*/  UIMAD UR4, UR16, UR12, URZ ;  /* 0x0000000c100472a4 */ /* 0x000fe2000f8e023f */
[----:B0-----:R-:W-:Y:S01]  /*10c80*/  @P1 IMAD.HI.U32 R0, R44, R53, RZ ;  /* 0x000000352c001227 */ /* 0x001fe200078e00ff */
[----:B------:R-:W-:Y:S01]  /*10c90*/  UIMAD.WIDE.U32 UR8, UR42, UR12, UR8 ;  /* 0x0000000c2a0872a5 */ /* 0x000fe2000f8e0008 */
[----:B------:R-:W-:Y:S01]  /*10ca0*/  LOP3.LUT R28, R6, R11, RZ, 0x3c, !PT ;  /* 0x0000000b061c7212 */ /* 0x000fe200078e3cff */
[----:B------:R-:W-:Y:S01]  /*10cb0*/  UIMAD UR4, UR42, UR13, UR4 ;  /* 0x0000000d2a0472a4 */ /* 0x000fe2000f8e0204 */
[----:B------:R-:W-:Y:S01]  /*10cc0*/  IMAD.MOV.U32 R45, RZ, RZ, R44 ;  /* 0x000000ffff2d7224 */ /* 0x000fe200078e002c */
[----:B------:R-:W-:Y:S01]  /*10cd0*/  ULDC.64 UR10, c[0x0][0xaf0] ;  /* 0x0002bc00000a7ab9 */ /* 0x000fe20000000a00 */
[----:B------:R-:W5:Y:S01]  /*10ce0*/  LD.E.128 R8, desc[UR54][R8.64] ;  /* 0x0000003608087980 */ /* 0x000f62000c101d00 */
[----:B------:R-:W-:-:S02]  /*10cf0*/  UIADD3 UR9, UR9, UR4, URZ ;  /* 0x0000000409097290 */ /* 0x000fc4000fffe03f */
[----:B------:R-:W-:Y:S01]  /*10d00*/  UIMAD UR4, UR18, UR10, URZ ;  /* 0x0000000a120472a4 */ /* 0x000fe2000f8e023f */
[----:B------:R-:W5:Y:S01]  /*10d10*/  LD.E.128 R4, desc[UR54][R4.64] ;  /* 0x0000003604047980 */ /* 0x000f62000c101d00 */
[----:B------:R-:W-:Y:S02]  /*10d20*/  UIMAD.WIDE.U32 UR8, UR17, UR10, UR8 ;  /* 0x0000000a110872a5 */ /* 0x000fe4000f8e0008 */
[----:B------:R-:W-:Y:S01]  /*10d30*/  UIMAD UR4, UR17, UR11, UR4 ;  /* 0x0000000b110472a4 */ /* 0x000fe2000f8e0204 */
[----:B-1----:R-:W-:Y:S01]  /*10d40*/  @P1 SHF.R.U32.HI R45, RZ, R21, R0 ;  /* 0x00000015ff2d1219 */ /* 0x002fe20000011600 */
[----:B------:R-:W5:Y:S01]  /*10d50*/  LD.E.128 R28, desc[UR54][R28.64] ;  /* 0x000000361c1c7980 */ /* 0x000f62000c101d00 */
[----:B------:R-:W-:Y:S01]  /*10d60*/  ULDC.64 UR10, c[0x0][0xae0] ;  /* 0x0002b800000a7ab9 */ /* 0x000fe20000000a00 */
[----:B------:R-:W-:Y:S01]  /*10d70*/  UIADD3 UR4, UR9, UR4, URZ ;  /* 0x0000000409047290 */ /* 0x000fe2000fffe03f */
[--C-:B------:R-:W-:Y:S01]  /*10d80*/  SHF.R.S32.HI R0, RZ, 0x1f, R45.reuse ;  /* 0x0000001fff007819 */ /* 0x100fe2000001142d */
[----:B------:R-:W-:Y:S01]  /*10d90*/  IMAD.MOV R2, RZ, RZ, -R45 ;  /* 0x000000ffff027224 */ /* 0x000fe200078e0a2d */
[----:B------:R-:W-:Y:S01]  /*10da0*/  @!PT LDS RZ, [RZ] ;  /* 0x00000000fffff984 */ /* 0x000fe20000000800 */
[----:B------:R-:W-:Y:S01]  /*10db0*/  @!PT LDS RZ, [RZ] ;  /* 0x00000000fffff984 */ /* 0x000fe20000000800 */
[----:B------:R-:W-:Y:S01]  /*10dc0*/  @!PT LDS RZ, [RZ] ;  /* 0x00000000fffff984 */ /* 0x000fe20000000800 */
[----:B------:R-:W-:Y:S01]  /*10dd0*/  @!PT LDS RZ, [RZ] ;  /* 0x00000000fffff984 */ /* 0x000fe20000000800 */
[----:B------:R0:W-:Y:S06]  /*10de0*/  MEMBAR.ALL.CTA ;  /* 0x0000000000007992 */ /* 0x0001ec0000008000 */
[----:B0-----:R-:W0:Y:S01]  /*10df0*/  FENCE.VIEW.ASYNC.S ;  /* 0x00000000000073c6 */ /* 0x001e220000000000 */
[----:B------:R-:W-:-:S02]  /*10e00*/  IMAD.U32 R21, RZ, RZ, UR9 ;  /* 0x00000009ff157e24 */ /* 0x000fc4000f8e00ff */
[----:B------:R-:W-:Y:S02]  /*10e10*/  IMAD R0, R0, UR10, RZ ;  /* 0x0000000a00007c24 */ /* 0x000fe4000f8e02ff */
[----:B------:R-:W-:Y:S02]  /*10e20*/  IMAD R47, R49, R2, R44 ;  /* 0x00000002312f7224 */ /* 0x000fe400078e022c */
[----:B------:R-:W-:Y:S01]  /*10e30*/  IMAD.U32 R20, RZ, RZ, UR8 ;  /* 0x00000008ff147e24 */ /* 0x000fe2000f8e00ff */
[----:B------:R-:W-:Y:S01]  /*10e40*/  ULDC.64 UR8, c[0x0][0xad8] ;  /* 0x0002b60000087ab9 */ /* 0x000fe20000000a00 */
[----:B------:R-:W-:Y:S02]  /*10e50*/  IMAD.U32 R21, RZ, RZ, UR4 ;  /* 0x00000004ff157e24 */ /* 0x000fe4000f8e00ff */
[C---:B------:R-:W-:Y:S01]  /*10e60*/  IMAD R49, R45.reuse, UR11, R0 ;  /* 0x0000000b2d317c24 */ /* 0x040fe2000f8e0200 */
        /* <DEDUP_REMOVED lines=28> */
[-C--:B0-2---:R-:W-:Y:S02]  /*11030*/  @!P2 LEA.HI.X R3, R18, R0.reuse, R190, 0x1, P4 ;  /* 0x000000001203a211 */ /* 0x085fe400020f0cbe */
[----:B------:R-:W-:-:S03]  /*11040*/  @!P3 LEA.HI.X R21, R19, R0, R189, 0x1, P5 ;  /* 0x000000001315b211 */ /* 0x000fc600028f0cbd */
[----:B-----5:R3:W-:Y:S04]  /*11050*/  @!P2 ST.E.128 desc[UR54][R2.64], R24 ;  /* 0x000000180200a985 */ /* 0x0207e8000c101d36 */
[----:B------:R3:W-:Y:S02]  /*11060*/  @!P3 ST.E.128 desc[UR54][R20.64], R40 ;  /* 0x000000281400b985 */ /* 0x0007e4000c101d36 */
.L_x_7928:
[----:B------:R-:W-:Y:S05]  /*11070*/  BSYNC B1 ;  /* 0x0000000000017941 */ /* 0x000fea0003800000 */
.L_x_7927:
        /* <DEDUP_REMOVED lines=9> */
[-C--:B0---4-:R-:W-:Y:S02]  /*11110*/  @!P3 LEA.HI.X R3, R18, R0.reuse, R190, 0x1, P0 ;  /* 0x000000001203b211 */ /* 0x091fe400000f0cbe */
[----:B------:R-:W-:-:S03]  /*11120*/  @!P4 LEA.HI.X R21, R19, R0, R189, 0x1, P2 ;  /* 0x000000001315c211 */ /* 0x000fc600010f0cbd */
[----:B-----5:R3:W-:Y:S04]  /*11130*/  @!P3 ST.E.128 desc[UR54][R2.64], R12 ;  /* 0x0000000c0200b985 */ /* 0x0207e8000c101d36 */
[----:B------:R3:W-:Y:S02]  /*11140*/  @!P4 ST.E.128 desc[UR54][R20.64], R36 ;  /* 0x000000241400c985 */ /* 0x0007e4000c101d36 */
.L_x_7930:
[----:B------:R-:W-:Y:S05]  /*11150*/  BSYNC B1 ;  /* 0x0000000000017941 */ /* 0x000fea0003800000 */
.L_x_7929:
[----:B----4-:R4:W0:Y:S01]  /*11160*/  SHFL.IDX PT, R0, R45, 0x2, 0x181f ;  /* 0x00581f002d007f89 */ /* 0x01082200000e0000 */
[----:B------:R-:W-:Y:S03]  /*11170*/  BSSY B1, `(.L_x_7931) ;  /* 0x000000c000017945 */ /* 0x000fe60003800000 */
[----:B---3-5:R4:W3:Y:S01]  /*11180*/  SHFL.IDX PT, R12, R44, 0x2, 0x181f ;  /* 0x00581f002c0c7f89 */ /* 0x0288e200000e0000 */
[----:B------:R-:W-:Y:S05]  /*11190*/  @P1 BRA `(.L_x_7932) ;  /* 0x0000000000241947 */ /* 0x000fea0003800000 */
[----:B------:R-:W-:Y:S02]  /*111a0*/  ULDC UR4, c[0x0][0xac8] ;  /* 0x0002b20000047ab9 */ /* 0x000fe40000000800 */
[----:B------:R-:W-:Y:S02]  /*111b0*/  ISETP.GE.AND P2, PT, R18, UR4, PT ;  /* 0x0000000412007c0c */ /* 0x000fe4000bf46270 */
[----:B------:R-:W-:-:S11]  /*111c0*/  ISETP.GE.AND P3, PT, R19, UR4, PT ;  /* 0x0000000413007c0c */ /* 0x000fd6000bf66270 */
[CC--:B---3--:R-:W-:Y:S02]  /*111d0*/  @!P2 LEA R2, P0, R18.reuse, R12.reuse, 0x1 ;  /* 0x0000000c1202a211 */ /* 0x0c8fe400078008ff */
[C---:B------:R-:W-:Y:S02]  /*111e0*/  @!P3 LEA R12, P1, R19.reuse, R12, 0x1 ;  /* 0x0000000c130cb211 */ /* 0x040fe400078208ff */
[-C--:B0-----:R-:W-:Y:S02]  /*111f0*/  @!P2 LEA.HI.X R3, R18, R0.reuse, R190, 0x1, P0 ;  /* 0x000000001203a211 */ /* 0x081fe400000f0cbe */
[----:B------:R-:W-:-:S03]  /*11200*/  @!P3 LEA.HI.X R13, R19, R0, R189, 0x1, P1 ;  /* 0x00000000130db211 */ /* 0x000fc600008f0cbd */
[----:B------:R0:W-:Y:S04]  /*11210*/  @!P2 ST.E.128 desc[UR54][R2.64], R8 ;  /* 0x000000080200a985 */ /* 0x0001e8000c101d36 */
[----:B------:R0:W-:Y:S02]  /*11220*/  @!P3 ST.E.128 desc[UR54][R12.64], R32 ;  /* 0x000000200c00b985 */ /* 0x0001e4000c101d36 */
.L_x_7932:
[----:B------:R-:W-:Y:S05]  /*11230*/  BSYNC B1 ;  /* 0x0000000000017941 */ /* 0x000fea0003800000 */
.L_x_7931:
[----:B0-----:R-:W-:Y:S01]  /*11240*/  VIADD R0, R46, 0x60 ;  /* 0x000000602e007836 */ /* 0x001fe20000000000 */
[----:B--2-4-:R-:W4:Y:S04]  /*11250*/  SHFL.IDX PT, R45, R45, 0x3, 0x181f ;  /* 0x00781f002d2d7f89 */ /* 0x014f2800000e0000 */
[----:B------:R-:W-:Y:S01]  /*11260*/  ISETP.GE.AND P0, PT, R0, R51, PT ;  /* 0x000000330000720c */ /* 0x000fe20003f06270 */
[----:B------:R-:W0:-:S12]  /*11270*/  SHFL.IDX PT, R44, R44, 0x3, 0x181f ;  /* 0x00781f002c2c7f89 */ /* 0x000e1800000e0000 */
[----:B------:R-:W-:Y:S05]  /*11280*/  @P0 BRA `(.L_x_7933) ;  /* 0x0000000c000c0947 */ /* 0x000fea0003800000 */
[----:B------:R-:W-:Y:S02]  /*11290*/  ULDC UR4, c[0x0][0xac8] ;  /* 0x0002b20000047ab9 */ /* 0x000fe40000000800 */
[----:B------:R-:W-:-:S13]  /*112a0*/  ISETP.GE.AND P1, PT, R18, UR4, PT ;  /* 0x0000000412007c0c */ /* 0x000fda000bf26270 */
[----:B0-----:R-:W-:-:S04]  /*112b0*/  @!P1 LEA R2, P0, R18, R44, 0x1 ;  /* 0x0000002c12029211 */ /* 0x001fc800078008ff */
[----:B----4-:R-:W-:Y:S02]  /*112c0*/  @!P1 LEA.HI.X R3, R18, R45, R190, 0x1, P0 ;  /* 0x0000002d12039211 */ /* 0x010fe400000f0cbe */
[----:B------:R-:W-:-:S03]  /*112d0*/  ISETP.GE.AND P0, PT, R19, UR4, PT ;  /* 0x0000000413007c0c */ /* 0x000fc6000bf06270 */
[----:B------:R0:W-:Y:S10]  /*112e0*/  @!P1 ST.E.128 desc[UR54][R2.64], R4 ;  /* 0x0000000402009985 */ /* 0x0001f4000c101d36 */
[----:B------:R-:W-:Y:S05]  /*112f0*/  @P0 BRA `(.L_x_7933) ;  /* 0x0000000800f00947 */ /* 0x000fea0003800000 */
[----:B0-----:R-:W-:-:S04]  /*11300*/  LEA R2, P0, R19, R44, 0x1 ;  /* 0x0000002c13027211 */ /* 0x001fc800078008ff */
[----:B------:R-:W-:-:S05]  /*11310*/  LEA.HI.X R3, R19, R45, R189, 0x1, P0 ;  /* 0x0000002d13037211 */ /* 0x000fca00000f0cbd */
[----:B------:R0:W-:Y:S01]  /*11320*/  ST.E.128 desc[UR54][R2.64], R28 ;  /* 0x0000001c02007985 */ /* 0x0001e2000c101d36 */
[----:B------:R-:W-:Y:S05]  /*11330*/  BRA `(.L_x_7933) ;  /* 0x0000000800e07947 */ /* 0x000fea0003800000 */
.L_x_7925:
[----:B------:R-:W-:Y:S01]  /*11340*/  ULDC.64 UR8, c[0x0][0xc00] ;  /* 0x0003000000087ab9 */ /* 0x000fe20000000a00 */
[----:B------:R-:W-:Y:S01]  /*11350*/  ULDC UR4, c[0x0][0xa88] ;  /* 0x0002a20000047ab9 */ /* 0x000fe20000000800 */
[----:B------:R-:W-:Y:S01]  /*11360*/  UISETP.NE.U32.AND UP0, UPT, UR8, URZ, UPT ;  /* 0x0000003f0800728c */ /* 0x000fe2000bf05070 */
[----:B------:R-:W0:Y:S03]  /*11370*/  LDC R11, c[0x0][0xbe8] ;  /* 0x0002fa00ff0b7b82 */ /* 0x000e260000000800 */
[----:B------:R-:W-:-:S03]  /*11380*/  UISETP.NE.AND.EX UP0, UPT, UR9, URZ, UPT, UP0 ;  /* 0x0000003f0900728c */ /* 0x000fc6000bf05300 */
[----:B------:R-:W-:Y:S02]  /*11390*/  ULDC.64 UR8, c[0x0][0xc00] ;  /* 0x0003000000087ab9 */ /* 0x000fe40000000a00 */
[----:B------:R-:W-:Y:S01]  /*113a0*/  UIMAD.WIDE UR8, UR36, 0x4, UR8 ;  /* 0x00000004240878a5 */ /* 0x000fe2000f8e0208 */
[----:B------:R-:W-:-:S05]  /*113b0*/  PLOP3.LUT P2, PT, PT, PT, UP0, 0x80, 0x0 ;  /* 0x000000000000781c */ /* 0x000fca0003f4f008 */
[----:B------:R-:W-:Y:S02]  /*113c0*/  IMAD.U32 R2, RZ, RZ, UR8 ;  /* 0x00000008ff027e24 */ /* 0x000fe4000f8e00ff */
[----:B------:R-:W-:Y:S01]  /*113d0*/  IMAD.U32 R3, RZ, RZ, UR9 ;  /* 0x00000009ff037e24 */ /* 0x000fe2000f8e00ff */
[----:B------:R-:W-:Y:S02]  /*113e0*/  ULDC.64 UR8, c[0x0][0xc08] ;  /* 0x0003020000087ab9 */ /* 0x000fe40000000a00 */
[----:B------:R-:W-:Y:S01]  /*113f0*/  UISETP.NE.U32.AND UP1, UPT, UR8, URZ, UPT ;  /* 0x0000003f0800728c */ /* 0x000fe2000bf25070 */
[----:B------:R-:W-:Y:S02]  /*11400*/  IMAD.U32 R0, RZ, RZ, UR4 ;  /* 0x00000004ff007e24 */ /* 0x000fe4000f8e00ff */
[----:B------:R-:W2:Y:S01]  /*11410*/  @P2 LDG.E R6, desc[UR54][R2.64] ;  /* 0x0000003602062981 */ /* 0x000ea2000c1e1900 */
[----:B------:R-:W-:-:S06]  /*11420*/  UISETP.NE.AND.EX UP1, UPT, UR9, URZ, UPT, UP1 ;  /* 0x0000003f0900728c */ /* 0x000fcc000bf25310 */
[----:B------:R-:W-:-:S05]  /*11430*/  PLOP3.LUT P3, PT, PT, PT, UP1, 0x80, 0x0 ;  /* 0x000000000000781c */ /* 0x000fca0003f6f018 */
[----:B------:R-:W-:Y:S02]  /*11440*/  @UP1 ULDC.64 UR8, c[0x0][0xc08] ;  /* 0x0003020000081ab9 */ /* 0x000fe40000000a00 */
[----:B------:R-:W-:-:S06]  /*11450*/  @UP1 UIMAD.WIDE UR8, UR36, 0x4, UR8 ;  /* 0x00000004240818a5 */ /* 0x000fcc000f8e0208 */
        /* <DEDUP_REMOVED lines=13> */
[----:B--2---:R-:W-:-:S07]  /*11530*/  IMAD.IADD R0, R0, 0x1, -R5 ;  /* 0x0000000100007824 */ /* 0x004fce00078e0a05 */
.L_x_7934:
[----:B------:R-:W-:Y:S01]  /*11540*/  USHF.R.S32.HI UR8, URZ, 0x1f, UR36 ;  /* 0x0000001f3f087899 */ /* 0x000fe20008011424 */
[----:B------:R-:W-:Y:S01]  /*11550*/  BSSY B1, `(.L_x_7935) ;  /* 0x000002e000017945 */ /* 0x000fe20003800000 */
[----:B------:R-:W-:Y:S02]  /*11560*/  USHF.R.S32.HI UR11, URZ, 0x1f, UR4 ;  /* 0x0000001f3f0b7899 */ /* 0x000fe40008011404 */
        /* <DEDUP_REMOVED lines=44> */
.L_x_7936:
[----:B------:R-:W-:Y:S05]  /*11830*/  BSYNC B1 ;  /* 0x0000000000017941 */ /* 0x000fea0003800000 */
.L_x_7935:
[----:B0-----:R-:W0:Y:S01]  /*11840*/  @P0 LDC R3, c[0x0][0xbf0] ;  /* 0x0002fc00ff030b82 */ /* 0x001e220000000800 */
[----:B------:R-:W-:Y:S01]  /*11850*/  ULDC.64 UR16, c[0x0][0xaa0] ;  /* 0x0002a80000107ab9 */ /* 0x000fe20000000a00 */
[----:B------:R-:W-:Y:S01]  /*11860*/  IMAD R2, R22, 0x20, R184 ;  /* 0x0000002016027824 */ /* 0x000fe200078e02b8 */
[----:B------:R-:W-:Y:S01]  /*11870*/  UIMAD UR10, UR11, UR16, URZ ;  /* 0x000000100b0a72a4 */ /* 0x000fe2000f8e023f */
[----:B------:R-:W-:Y:S01]  /*11880*/  BSSY B1, `(.L_x_7937) ;  /* 0x0000039000017945 */ /* 0x000fe20003800000 */
[----:B------:R-:W-:Y:S01]  /*11890*/  UIMAD.WIDE.U32 UR8, UR4, UR16, URZ ;  /* 0x00000010040872a5 */ /* 0x000fe2000f8e003f */
[----:B------:R-:W-:Y:S01]  /*118a0*/  VIADD R6, R2, UR37 ;  /* 0x0000002502067c36 */ /* 0x000fe20008000000 */
[----:B------:R-:W-:-:S03]  /*118b0*/  UIMAD UR10, UR4, UR17, UR10 ;  /* 0x00000011040a72a4 */ /* 0x000fc6000f8e020a */
[----:B------:R-:W-:Y:S01]  /*118c0*/  ULDC.64 UR16, c[0x0][0xae8] ;  /* 0x0002ba0000107ab9 */ /* 0x000fe20000000a00 */
[----:B------:R-:W-:Y:S01]  /*118d0*/  UIADD3 UR9, UR9, UR10, URZ ;  /* 0x0000000a09097290 */ /* 0x000fe2000fffe03f */
[----:B------:R-:W-:Y:S01]  /*118e0*/  @P0 IMAD.HI.U32 R2, R6, R9, RZ ;  /* 0x0000000906020227 */ /* 0x000fe200078e00ff */
[----:B------:R-:W-:Y:S02]  /*118f0*/  UIMAD UR4, UR12, UR16, URZ ;  /* 0x000000100c0472a4 */ /* 0x000fe4000f8e023f */
[----:B------:R-:W-:Y:S01]  /*11900*/  UIMAD.WIDE.U32 UR8, UR42, UR16, UR8 ;  /* 0x000000102a0872a5 */ /* 0x000fe2000f8e0008 */
[----:B------:R-:W-:Y:S01]  /*11910*/  IMAD.MOV.U32 R5, RZ, RZ, R6 ;  /* 0x000000ffff057224 */ /* 0x000fe200078e0006 */
[----:B------:R-:W-:Y:S01]  /*11920*/  UIMAD UR4, UR42, UR17, UR4 ;  /* 0x000000112a0472a4 */ /* 0x000fe2000f8e0204 */
[----:B------:R-:W-:-:S03]  /*11930*/  ULDC.64 UR10, c[0x0][0xaf0] ;  /* 0x0002bc00000a7ab9 */ /* 0x000fc60000000a00 */
[----:B------:R-:W-:Y:S02]  /*11940*/  UIADD3 UR9, UR9, UR4, URZ ;  /* 0x0000000409097290 */ /* 0x000fe4000fffe03f */
[----:B------:R-:W-:Y:S01]  /*11950*/  UIMAD UR4, UR14, UR10, URZ ;  /* 0x0000000a0e0472a4 */ /* 0x000fe2000f8e023f */
        /* <DEDUP_REMOVED lines=43> */
.L_x_7938:
[----:B------:R-:W-:Y:S05]  /*11c10*/  BSYNC B1 ;  /* 0x0000000000017941 */ /* 0x000fea0003800000 */
.L_x_7937:
        /* <DEDUP_REMOVED lines=13> */
.L_x_7940:
[----:B------:R-:W-:Y:S05]  /*11cf0*/  BSYNC B1 ;  /* 0x0000000000017941 */ /* 0x000fea0003800000 */
.L_x_7939:
        /* <DEDUP_REMOVED lines=13> */
.L_x_7942:
[----:B------:R-:W-:Y:S05]  /*11dd0*/  BSYNC B1 ;  /* 0x0000000000017941 */ /* 0x000fea0003800000 */
.L_x_7941:
[----:B0-----:R-:W-:Y:S01]  /*11de0*/  VIADD R0, R6, 0x60 ;  /* 0x0000006006007836 */ /* 0x001fe20000000000 */
[----:B--2-4-:R-:W0:Y:S04]  /*11df0*/  SHFL.IDX PT, R5, R5, 0x3, 0x181f ;  /* 0x00781f0005057f89 */ /* 0x014e2800000e0000 */
[----:B------:R-:W-:Y:S01]  /*11e00*/  ISETP.GE.AND P0, PT, R0, R11, PT ;  /* 0x0000000b0000720c */ /* 0x000fe20003f06270 */
[----:B-1-3--:R1:W2:-:S12]  /*11e10*/  SHFL.IDX PT, R2, R4, 0x3, 0x181f ;  /* 0x00781f0004027f89 */ /* 0x00a29800000e0000 */
[----:B-1----:R-:W-:Y:S05]  /*11e20*/  @P0 BRA `(.L_x_7933) ;  /* 0x0000000000240947 */ /* 0x002fea0003800000 */
[----:B------:R-:W-:Y:S02]  /*11e30*/  ULDC UR4, c[0x0][0xac8] ;  /* 0x0002b20000047ab9 */ /* 0x000fe40000000800 */
[----:B------:R-:W-:Y:S02]  /*11e40*/  ISETP.GE.AND P2, PT, R18, UR4, PT ;  /* 0x0000000412007c0c */ /* 0x000fe4000bf46270 */
[----:B------:R-:W-:-:S11]  /*11e50*/  ISETP.GE.AND P3, PT, R19, UR4, PT ;  /* 0x0000000413007c0c */ /* 0x000fd6000bf66270 */
[CC--:B--2---:R-:W-:Y:S02]  /*11e60*/  @!P2 LEA R6, P0, R18.reuse, R2.reuse, 0x1 ;  /* 0x000000021206a211 */ /* 0x0c4fe400078008ff */
[C---:B------:R-:W-:Y:S02]  /*11e70*/  @!P3 LEA R2, P1, R19.reuse, R2, 0x1 ;  /* 0x000000021302b211 */ /* 0x040fe400078208ff */
[-C--:B0-----:R-:W-:Y:S02]  /*11e80*/  @!P2 LEA.HI.X R7, R18, R5.reuse, R190, 0x1, P0 ;  /* 0x000000051207a211 */ /* 0x081fe400000f0cbe */
[----:B------:R-:W-:-:S03]  /*11e90*/  @!P3 LEA.HI.X R3, R19, R5, R189, 0x1, P1 ;  /* 0x000000051303b211 */ /* 0x000fc600008f0cbd */
[----:B------:R1:W-:Y:S04]  /*11ea0*/  @!P2 ST.E.128 desc[UR54][R6.64], RZ ;  /* 0x000000ff0600a985 */ /* 0x0003e8000c101d36 */
[----:B------:R1:W-:Y:S02]  /*11eb0*/  @!P3 ST.E.128 desc[UR54][R2.64], RZ ;  /* 0x000000ff0200b985 */ /* 0x0003e4000c101d36 */
.L_x_7933:
[----:B------:R-:W-:Y:S05]  /*11ec0*/  BSYNC B0 ;  /* 0x0000000000007941 */ /* 0x000fea0003800000 */
.L_x_7924:
[----:B------:R-:W-:Y:S02]  /*11ed0*/  ULDC UR4, c[0x0][0xc3c] ;  /* 0x00030f0000047ab9 */ /* 0x000fe40000000800 */
[----:B------:R-:W-:-:S06]  /*11ee0*/  UISETP.GE.AND UP0, UPT, UR6, UR4, UPT ;  /* 0x000000040600728c */ /* 0x000fcc000bf06270 */
[----:B------:R-:W-:-:S13]  /*11ef0*/  PLOP3.LUT P0, PT, PT, PT, UP0, 0x80, 0x0 ;  /* 0x000000000000781c */ /* 0x000fda0003f0f008 */
[----:B------:R-:W-:Y:S05]  /*11f00*/  @!P0 BRA `(.L_x_7943) ;  /* 0xfffffeec008c8947 */ /* 0x000fea000383ffff */
[----:B------:R-:W-:Y:S05]  /*11f10*/  EXIT ;  /* 0x000000000000794d */ /* 0x000fea0003800000 */
.L_x_7834:
        /* <DEDUP_REMOVED lines=9> */
[----:B-1----:R-:W0:Y:S08]  /*11fb0*/  S2UR UR5, SR_CgaCtaId ;  /* 0x00000000000579c3 */ /* 0x002e300000008800 */
[----:B------:R-:W-:Y:S06]  /*11fc0*/  BAR.SYNC.DEFER_BLOCKING 0x5, 0x180 ;  /* 0x0146000000007b1d */ /* 0x000fec0000010000 */
[----:B------:R-:W-:-:S02]  /*11fd0*/  UMOV UR4, 0x400 ;  /* 0x0000040000047882 */ /* 0x000fc40000000000 */
[----:B0-----:R-:W-:-:S09]  /*11fe0*/  ULEA UR4, UR5, UR4, 0x18 ;  /* 0x0000000405047291 */ /* 0x001fd2000f8ec03f */
[----:B------:R-:W0:Y:S01]  /*11ff0*/  LDS.128 R16, [UR4+0x288d0] ;  /* 0x0288d004ff107984 */ /* 0x000e220008000c00 */
[----:B------:R-:W-:Y:S06]  /*12000*/  BAR.ARV 0x4, 0x180 ;  /* 0x0106000000007b1d */ /* 0x000fec0000002000 */
[----:B------:R-:W-:Y:S05]  /*12010*/  BRA `(.L_x_7945) ;  /* 0x00000008008c7947 */ /* 0x000fea0003800000 */
.L_x_7944:
[----:B------:R-:W0:Y:S01]  /*12020*/  S2R R2, SR_TID.X ;  /* 0x0000000000027919 */ /* 0x000e220000002100 */
[----:B-1----:R-:W-:Y:S01]  /*12030*/  ULDC UR4, c[0x0][0xc3c] ;  /* 0x00030f0000047ab9 */ /* 0x002fe20000000800 */
        /* <DEDUP_REMOVED lines=38> */
.L_x_7950:
        /* <DEDUP_REMOVED lines=12> */
.L_x_7949:
[----:B------:R-:W-:Y:S05]  /*12360*/  BSYNC B0 ;  /* 0x0000000000007941 */ /* 0x000fea0003800000 */
.L_x_7948:
        /* <DEDUP_REMOVED lines=20> */
.L_x_7946:
        /* <DEDUP_REMOVED lines=20> */
.L_x_7951:
[----:B---3--:R-:W-:Y:S01]  /*125f0*/  IMAD R16, R16, UR5, R11 ;  /* 0x0000000510107c24 */ /* 0x008fe2000f8e020b */
[----:B------:R-:W-:Y:S01]  /*12600*/  IABS R2, R4 ;  /* 0x0000000400027213 */ /* 0x000fe20000000000 */
[----:B-12---:R-:W-:-:S03]  /*12610*/  IMAD.MOV R9, RZ, RZ, -R3 ;  /* 0x000000ffff097224 */ /* 0x006fc600078e0a03 */
[----:B------:R-:W-:Y:S01]  /*12620*/  IADD3 R11, -R16, UR6, RZ ;  /* 0x00000006100b7c10 */ /* 0x000fe2000fffe1ff */
        /* <DEDUP_REMOVED lines=19> */
[----:B------:R-:W-:-:S04]  /*12760*/  IMAD R13, R7, R2, RZ ;  /* 0x00000002070d7224 */ /* 0x000fc800078e02ff */
[----:B------:R-:W-:-:S05]  /*12770*/  IMAD.MOV R6, RZ, RZ, -R13 ;  /* 0x000000ffff067224 */ /* 0x000fca00078e0a0d */
[----:B------:R-:W-:Y:S01]  /*12780*/  VIADDMNMX R15, R6, UR5, R7, PT ;  /* 0x00000005060f7c46 */ /* 0x000fe2000b800107 */
[----:B------:R-:W-:-:S03]  /*12790*/  IMAD.MOV R7, RZ, RZ, -R2 ;  /* 0x000000ffff077224 */ /* 0x000fc600078e0a02 */
[----:B------:R-:W-:Y:S01]  /*127a0*/  IABS R8, R15 ;  /* 0x0000000f00087213 */ /* 0x000fe20000000000 */
[----:B------:R-:W-:Y:S01]  /*127b0*/  IMAD R4, R4, R7, R11 ;  /* 0x0000000704047224 */ /* 0x000fe200078e020b */
[----:B0-----:R-:W-:Y:S01]  /*127c0*/  IABS R10, R15 ;  /* 0x0000000f000a7213 */ /* 0x001fe20000000000 */
[----:B------:R-:W-:Y:S01]  /*127d0*/  IMAD.MOV R18, RZ, RZ, -R15 ;  /* 0x000000ffff127224 */ /* 0x000fe200078e0a0f */
[----:B------:R-:W0:Y:S02]  /*127e0*/  I2F.RP R6, R8 ;  /* 0x0000000800067306 */ /* 0x000e240000209400 */
[----:B------:R-:W-:-:S06]  /*127f0*/  IABS R9, R4 ;  /* 0x0000000400097213 */ /* 0x000fcc0000000000 */
[----:B0-----:R-:W0:Y:S02]  /*12800*/  MUFU.RCP R6, R6 ;  /* 0x0000000600067308 */ /* 0x001e240000001000 */
[----:B0-----:R-:W-:-:S06]  /*12810*/  VIADD R3, R6, 0xffffffe ;  /* 0x0ffffffe06037836 */ /* 0x001fcc0000000000 */
[----:B------:R-:W0:Y:S02]  /*12820*/  F2I.FTZ.U32.TRUNC.NTZ R3, R3 ;  /* 0x0000000300037305 */ /* 0x000e24000021f000 */
[----:B0-----:R-:W-:-:S04]  /*12830*/  IMAD.MOV R2, RZ, RZ, -R3 ;  /* 0x000000ffff027224 */ /* 0x001fc800078e0a03 */
[----:B------:R-:W-:Y:S02]  /*12840*/  IMAD.MOV.U32 R7, RZ, RZ, R2 ;  /* 0x000000ffff077224 */ /* 0x000fe400078e0002 */
[----:B------:R-:W-:Y:S02]  /*12850*/  IMAD.MOV.U32 R2, RZ, RZ, RZ ;  /* 0x000000ffff027224 */ /* 0x000fe400078e00ff */
        /* <DEDUP_REMOVED lines=20> */
.L_x_7947:
[----:B------:R-:W-:Y:S01]  /*129a0*/  ULDC UR4, c[0x0][0xc3c] ;  /* 0x00030f0000047ab9 */ /* 0x000fe20000000800 */
[----:B------:R-:W-:Y:S02]  /*129b0*/  IMAD.MOV.U32 R17, RZ, RZ, RZ ;  /* 0x000000ffff117224 */ /* 0x000fe400078e00ff */
[----:B------:R-:W-:Y:S02]  /*129c0*/  IMAD.U32 R16, RZ, RZ, UR6 ;  /* 0x00000006ff107e24 */ /* 0x000fe4000f8e00ff */
[----:B------:R-:W-:Y:S02]  /*129d0*/  IMAD.MOV.U32 R18, RZ, RZ, RZ ;  /* 0x000000ffff127224 */ /* 0x000fe400078e00ff */
[----:B------:R-:W-:-:S07]  /*129e0*/  IMAD.U32 R19, RZ, RZ, UR4 ;  /* 0x00000004ff137e24 */ /* 0x000fce000f8e00ff */
.L_x_7952:
[----:B------:R-:W-:-:S13]  /*129f0*/  ISETP.NE.AND P0, PT, R5, RZ, PT ;  /* 0x000000ff0500720c */ /* 0x000fda0003f05270 */
[----:B------:R-:W0:Y:S01]  /*12a00*/  @!P0 S2R R3, SR_CgaCtaId ;  /* 0x0000000000038919 */ /* 0x000e220000008800 */
[----:B------:R-:W-:-:S04]  /*12a10*/  @!P0 MOV R0, 0x400 ;  /* 0x0000040000008802 */ /* 0x000fc80000000f00 */
[----:B0-----:R-:W-:-:S05]  /*12a20*/  @!P0 LEA R0, R3, R0, 0x18 ;  /* 0x0000000003008211 */ /* 0x001fca00078ec0ff */
[----:B------:R1:W-:Y:S01]  /*12a30*/  @!P0 STS.128 [R0+0x288d0], R16 ;  /* 0x0288d01000008388 */ /* 0x0003e20000000c00 */
[----:B------:R-:W-:Y:S06]  /*12a40*/  BAR.ARV 0x5, 0x180 ;  /* 0x0146000000007b1d */ /* 0x000fec0000002000 */
.L_x_7945:
        /* <DEDUP_REMOVED lines=12> */
[----:B------:R-:W-:Y:S01]  /*12b10*/  ULOP3.LUT UR36, UR43, 0x2, URZ, 0xfc, !UPT ;  /* 0x000000022b247892 */ /* 0x000fe2000f8efc3f */
[----:B------:R-:W-:Y:S01]  /*12b20*/  IMAD.MOV.U32 R24, RZ, RZ, RZ ;  /* 0x000000ffff187224 */ /* 0x000fe200078e00ff */
[----:B------:R-:W-:Y:S01]  /*12b30*/  ULDC UR37, c[0x0][0xc] ;  /* 0x0000030000257ab9 */ /* 0x000fe20000000800 */
[----:B--2---:R-:W-:-:S06]  /*12b40*/  ULEA UR4, UR5, UR4, 0x18 ;  /* 0x0000000405047291 */ /* 0x004fcc000f8ec03f */
[----:B------:R-:W-:Y:S01]  /*12b50*/  IMAD.U32 R22, RZ, RZ, UR4 ;  /* 0x00000004ff167e24 */ /* 0x000fe2000f8e00ff */
[C---:B0-----:R-:W-:Y:S01]  /*12b60*/  LOP3.LUT R4, R3.reuse, 0x7f, RZ, 0xc0, !PT ;  /* 0x0000007f03047812 */ /* 0x041fe200078ec0ff */
[C---:B------:R-:W-:Y:S02]  /*12b70*/  IMAD.SHL.U32 R30, R3.reuse, 0x8, RZ ;  /* 0x00000008031e7824 */ /* 0x040fe400078e00ff */
[----:B------:R-:W-:-:S03]  /*12b80*/  IMAD.SHL.U32 R2, R3, 0x10, RZ ;  /* 0x0000001003027824 */ /* 0x000fc600078e00ff */
[----:B-1----:R-:W-:Y:S02]  /*12b90*/  LOP3.LUT R0, R30, 0x1f8, RZ, 0xc0, !PT ;  /* 0x000001f81e007812 */ /* 0x002fe400078ec0ff */
[----:B------:R-:W-:Y:S02]  /*12ba0*/  LOP3.LUT R2, R2, 0x70, RZ, 0xc0, !PT ;  /* 0x0000007002027812 */ /* 0x000fe400078ec0ff */
[----:B------:R-:W-:Y:S02]  /*12bb0*/  LOP3.LUT R3, R0, 0x38, R3, 0x78, !PT ;  /* 0x0000003800037812 */ /* 0x000fe400078e7803 */
[----:B------:R-:W-:Y:S02]  /*12bc0*/  SHF.R.U32.HI R0, RZ, 0x3, R4 ;  /* 0x00000003ff007819 */ /* 0x000fe40000011604 */
[----:B------:R-:W-:Y:S02]  /*12bd0*/  LOP3.LUT R34, R3, 0x200, R30, 0xf8, !PT ;  /* 0x0000020003227812 */ /* 0x000fe400078ef81e */
[----:B------:R-:W-:-:S02]  /*12be0*/  LOP3.LUT R2, R0, R2, RZ, 0xfc, !PT ;  /* 0x0000000200027212 */ /* 0x000fc400078efcff */
[----:B------:R-:W-:Y:S01]  /*12bf0*/  LOP3.LUT R30, R30, 0x38, RZ, 0xc0, !PT ;  /* 0x000000381e1e7812 */ /* 0x000fe200078ec0ff */
[----:B------:R-:W-:-:S03]  /*12c00*/  IMAD R0, R34, 0x2, R22 ;  /* 0x0000000222007824 */ /* 0x000fc600078e0216 */
[----:B------:R-:W-:Y:S02]  /*12c10*/  LOP3.LUT R29, R30, 0x40, RZ, 0xfc, !PT ;  /* 0x000000401e1d7812 */ /* 0x000fe400078efcff */
[----:B------:R3:W-:Y:S05]  /*12c20*/  STL [R1+0x4], R0 ;  /* 0x0000040001007387 */ /* 0x0007ea0000100800 */
.L_x_8024:
        /* <DEDUP_REMOVED lines=8> */
[----:B------:R0:W5:Y:S01]  /*12cb0*/  @P0 LDG.E R37, desc[UR54][R2.64] ;  /* 0x0000003602250981 */ /* 0x000162000c1e1900 */
[----:B------:R-:W-:Y:S01]  /*12cc0*/  ISETP.NE.U32.AND P0, PT, RZ, UR4, PT ;  /* 0x00000004ff007c0c */ /* 0x000fe2000bf05070 */
[----:B---3--:R-:W-:Y:S01]  /*12cd0*/  IMAD.MOV.U32 R0, RZ, RZ, RZ ;  /* 0x000000ffff007224 */ /* 0x008fe200078e00ff */
[----:B------:R-:W-:Y:S02]  /*12ce0*/  LOP3.LUT R26, R26, 0xffffffdf, RZ, 0xc0, !PT ;  /* 0xffffffdf1a1a7812 */ /* 0x000fe400078ec0ff */
[----:B------:R-:W-:Y:S01]  /*12cf0*/  ISETP.NE.AND.EX P1, PT, RZ, UR5, PT, P0 ;  /* 0x00000005ff007c0c */ /* 0x000fe2000bf25300 */
[----:B------:R-:W-:Y:S02]  /*12d00*/  ULDC.64 UR4, c[0x0][0xa00] ;  /* 0x0002800000047ab9 */ /* 0x000fe40000000a00 */
[----:B------:R-:W-:Y:S01]  /*12d10*/  ISETP.NE.U32.AND P0, PT, RZ, UR4, PT ;  /* 0x00000004ff007c0c */ /* 0x000fe2000bf05070 */
[----:B0-----:R-:W0:Y:S03]  /*12d20*/  LDC.64 R2, c[0x0][0xa00] ;  /* 0x00028000ff027b82 */ /* 0x001e260000000a00 */
[----:B------:R-:W-:Y:S01]  /*12d30*/  ISETP.NE.AND.EX P2, PT, RZ, UR5, PT, P0 ;  /* 0x00000005ff007c0c */ /* 0x000fe2000bf45300 */
[----:B------:R-:W-:-:S05]  /*12d40*/  ULDC.64 UR4, c[0x0][0x418] ;  /* 0x0001060000047ab9 */ /* 0x000fca0000000a00 */
[----:B-1----:R-:W1:Y:S07]  /*12d50*/  @P1 LDC.64 R4, c[0x0][0xa18] ;  /* 0x00028600ff041b82 */ /* 0x002e6e0000000a00 */
[----:B------:R-:W-:Y:S01]  /*12d60*/  @P2 LOP3.LUT R26, R26, 0x20, RZ, 0xfc, !PT ;  /* 0x000000201a1a2812 */ /* 0x000fe200078efcff */
[----:B0-----:R-:W-:-:S05]  /*12d70*/  IMAD.WIDE R2, R19, 0x4, R2 ;  /* 0x0000000413027825 */ /* 0x001fca00078e0202 */
[----:B--2---:R-:W2:Y:S01]  /*12d80*/  @P2 LDG.E R0, desc[UR54][R2.64] ;  /* 0x0000003602002981 */ /* 0x004ea2000c1e1900 */
[----:B-1----:R-:W-:-:S05]  /*12d90*/  @P1 IMAD.WIDE R4, R19, 0x4, R4 ;  /* 0x0000000413041825 */ /* 0x002fca00078e0204 */
[----:B------:R0:W5:Y:S01]  /*12da0*/  @P1 LDG.E R31, desc[UR54][R4.64] ;  /* 0x00000036041f1981 */ /* 0x000162000c1e1900 */
[----:B------:R-:W-:-:S03]  /*12db0*/  UISETP.NE.U32.AND UP0, UPT, UR4, URZ, UPT ;  /* 0x0000003f0400728c */ /* 0x000fc6000bf05070 */
[----:B------:R-:W-:Y:S01]  /*12dc0*/  ULDC UR4, c[0x0][0x424] ;  /* 0x0001090000047ab9 */ /* 0x000fe20000000800 */
[----:B------:R-:W-:-:S03]  /*12dd0*/  UISETP.NE.AND.EX UP0, UPT, UR5, URZ, UPT, UP0 ;  /* 0x0000003f0500728c */ /* 0x000fc6000bf05300 */
[----:B------:R-:W-:Y:S01]  /*12de0*/  ULDC UR5, c[0x0][0x2f0] ;  /* 0x0000bc0000057ab9 */ /* 0x000fe20000000800 */
[----:B------:R-:W-:-:S04]  /*12df0*/  USEL UR4, UR4, 0x1, UP0 ;  /* 0x0000000104047887 */ /* 0x000fc80008000000 */
[----:B------:R-:W-:Y:S01]  /*12e00*/  UIMAD UR4, UR4, UR5, URZ ;  /* 0x00000005040472a4 */ /* 0x000fe2000f8e023f */
[----:B--2---:R1:W-:Y:S05]  /*12e10*/  STL [R1+0x8], R0 ;  /* 0x0000080001007387 */ /* 0x0043ea0000100800 */
[----:B-1----:R-:W-:Y:S01]  /*12e20*/  IMAD.U32 R0, RZ, RZ, UR4 ;  /* 0x00000004ff007e24 */ /* 0x002fe2000f8e00ff */
[----:B0-----:R-:W-:Y:S06]  /*12e30*/  @P1 BRA `(.L_x_7954) ;  /* 0x0000000000181947 */ /* 0x001fec0003800000 */
[----:B------:R-:W-:Y:S02]  /*12e40*/  ULDC UR4, c[0x0][0x288] ;  /* 0x0000a20000047ab9 */ /* 0x000fe40000000800 */
[----:B-----5:R-:W-:Y:S01]  /*12e50*/  IMAD.U32 R31, RZ, RZ, UR4 ;  /* 0x00000004ff1f7e24 */ /* 0x020fe2000f8e00ff */
[----:B------:R-:W-:Y:S06]  /*12e60*/  @!P2 BRA `(.L_x_7954) ;  /* 0x00000000000ca947 */ /* 0x000fec0003800000 */
[----:B------:R-:W2:Y:S04]  /*12e70*/  LDG.E R4, desc[UR54][R2.64] ;  /* 0x0000003602047981 */ /* 0x000ea8000c1e1900 */
[----:B------:R-:W2:Y:S02]  /*12e80*/  LDG.E R31, desc[UR54][R2.64+0x4] ;  /* 0x00000436021f7981 */ /* 0x000ea4000c1e1900 */
[----:B--2---:R-:W-:-:S07]  /*12e90*/  IMAD.IADD R31, R31, 0x1, -R4 ;  /* 0x000000011f1f7824 */ /* 0x004fce00078e0a04 */
.L_x_7954:
[----:B------:R-:W-:Y:S02]  /*12ea0*/  ULDC.64 UR4, c[0x0][0xa20] ;  /* 0x0002880000047ab9 */ /* 0x000fe40000000a00 */
[----:B------:R-:W-:-:S04]  /*12eb0*/  ISETP.NE.U32.AND P0, PT, RZ, UR4, PT ;  /* 0x00000004ff007c0c */ /* 0x000fc8000bf05070 */
[----:B------:R-:W-:-:S13]  /*12ec0*/  ISETP.NE.AND.EX P0, PT, RZ, UR5, PT, P0 ;  /* 0x00000005ff007c0c */ /* 0x000fda000bf05300 */
[----:B------:R-:W-:Y:S05]  /*12ed0*/  @!P0 BRA `(.L_x_7955) ;  /* 0x0000000000108947 */ /* 0x000fea0003800000 */
[----:B------:R-:W0:Y:S02]  /*12ee0*/  LDC.64 R2, c[0x0][0xa20] ;  /* 0x00028800ff027b82 */ /* 0x000e240000000a00 */
[----:B0-----:R-:W-:-:S05]  /*12ef0*/  IMAD.WIDE R2, R19, 0x4, R2 ;  /* 0x0000000413027825 */ /* 0x001fca00078e0202 */
[----:B------:R0:W5:Y:S01]  /*12f00*/  LDG.E R0, desc[UR54][R2.64] ;  /* 0x0000003602007981 */ /* 0x000162000c1e1900 */
[----:B------:R-:W-:Y:S05]  /*12f10*/  BRA `(.L_x_7956) ;  /* 0x0000000000247947 */ /* 0x000fea0003800000 */
.L_x_7955:
[----:B------:R-:W-:Y:S02]  /*12f20*/  ULDC.64 UR4, c[0x0][0xa08] ;  /* 0x0002820000047ab9 */ /* 0x000fe40000000a00 */
[----:B------:R-:W-:-:S04]  /*12f30*/  ISETP.NE.U32.AND P0, PT, RZ, UR4, PT ;  /* 0x00000004ff007c0c */ /* 0x000fc8000bf05070 */
[----:B------:R-:W-:-:S13]  /*12f40*/  ISETP.NE.AND.EX P0, PT, RZ, UR5, PT, P0 ;  /* 0x00000005ff007c0c */ /* 0x000fda000bf05300 */
[----:B------:R-:W-:Y:S05]  /*12f50*/  @!P0 BRA `(.L_x_7956) ;  /* 0x0000000000148947 */ /* 0x000fea0003800000 */
[----:B------:R-:W0:Y:S02]  /*12f60*/  LDC.64 R2, c[0x0][0xa08] ;  /* 0x00028200ff027b82 */ /* 0x000e240000000a00 */
[----:B0-----:R-:W-:-:S05]  /*12f70*/  IMAD.WIDE R2, R19, 0x4, R2 ;  /* 0x0000000413027825 */ /* 0x001fca00078e0202 */
[----:B------:R-:W2:Y:S04]  /*12f80*/  LDG.E R0, desc[UR54][R2.64] ;  /* 0x0000003602007981 */ /* 0x000ea8000c1e1900 */
[----:B------:R-:W2:Y:S02]  /*12f90*/  LDG.E R5, desc[UR54][R2.64+0x4] ;  /* 0x0000043602057981 */ /* 0x000ea4000c1e1900 */
[----:B--2---:R-:W-:-:S07]  /*12fa0*/  IMAD.IADD R0, R5, 0x1, -R0 ;  /* 0x0000000105007824 */ /* 0x004fce00078e0a00 */
.L_x_7956:
[----:B0-----:R-:W0:Y:S01]  /*12fb0*/  LDC R2, c[0x0][0x448] ;  /* 0x00011200ff027b82 */ /* 0x001e220000000800 */
[----:B------:R-:W-:Y:S01]  /*12fc0*/  IMAD.SHL.U32 R27, R17, 0x80, RZ ;  /* 0x00000080111b7824 */ /* 0x000fe200078e00ff */
[----:B------:R-:W-:Y:S01]  /*12fd0*/  LOP3.LUT R26, R26, 0xffffffef, RZ, 0xc0, !PT ;  /* 0xffffffef1a1a7812 */ /* 0x000fe200078ec0ff */
[----:B-----5:R-:W-:Y:S02]  /*12fe0*/  IMAD.IADD R35, R0, 0x1, -R37 ;  /* 0x0000000100237824 */ /* 0x020fe400078e0a25 */
[----:B------:R-:W-:Y:S01]  /*12ff0*/  VIADD R4, R27, 0x7f ;  /* 0x0000007f1b047836 */ /* 0x000fe20000000000 */
[----:B0-----:R-:W-:Y:S02]  /*13000*/  ISETP.NE.AND P2, PT, R2, 0x1, PT ;  /* 0x000000010200780c */ /* 0x001fe40003f45270 */
[----:B------:R-:W0:Y:S11]  /*13010*/  LDC.64 R2, c[0x0][0x9e0] ;  /* 0x00027800ff027b82 */ /* 0x000e360000000a00 */
[----:B------:R-:W1:Y:S01]  /*13020*/  @P2 LDC R5, c[0x0][0x44c] ;  /* 0x00011300ff052b82 */ /* 0x000e620000000800 */
[----:B------:R-:W-:-:S07]  /*13030*/  @P2 LOP3.LUT R26, R26, 0x10, RZ, 0xfc, !PT ;  /* 0x000000101a1a2812 */ /* 0x000fce00078efcff */
[----:B------:R-:W2:Y:S01]  /*13040*/  @P2 LDC R6, c[0x0][0x450] ;  /* 0x00011400ff062b82 */ /* 0x000ea20000000800 */
[----:B0-----:R-:W-:Y:S01]  /*13050*/  ISETP.GE.AND P1, PT, R3, 0x1, PT ;  /* 0x000000010300780c */ /* 0x001fe20003f26270 */
[----:B-1----:R-:W-:-:S05]  /*13060*/  @P2 IMAD.HI.U32 R5, R4, R5, RZ ;  /* 0x0000000504052227 */ /* 0x002fca00078e00ff */
[----:B--2---:R-:W-:Y:S02]  /*13070*/  @P2 SHF.R.U32.HI R4, RZ, R6, R5 ;  /* 0x00000006ff042219 */ /* 0x004fe40000011605 */
[----:B------:R-:W-:-:S05]  /*13080*/  IADD3 R5, R35, 0x1, -R31 ;  /* 0x0000000123057810 */ /* 0x000fca0007ffe81f */
        /* <DEDUP_REMOVED lines=14> */
.L_x_7959:
[----:B------:R-:W-:-:S13]  /*13170*/  ISETP.NE.AND P0, PT, R3, 0x1, PT ;  /* 0x000000010300780c */ /* 0x000fda0003f05270 */
[----:B------:R-:W0:Y:S02]  /*13180*/  @P0 LDC.64 R4, c[0x0][0x9e8] ;  /* 0x00027a00ff040b82 */ /* 0x000e240000000a00 */
[----:B0-----:R-:W-:-:S05]  /*13190*/  @P0 IMAD.HI.U32 R4, R0, R4, RZ ;  /* 0x0000000400040227 */ /* 0x001fca00078e00ff */
[----:B------:R-:W-:-:S07]  /*131a0*/  @P0 SHF.R.U32.HI R0, RZ, R5, R4 ;  /* 0x00000005ff000219 */ /* 0x000fce0000011604 */
.L_x_7960:
[----:B------:R-:W-:Y:S05]  /*131b0*/  BSYNC B0 ;  /* 0x0000000000007941 */ /* 0x000fea0003800000 */
.L_x_7958:
[----:B------:R-:W-:-:S05]  /*131c0*/  IMAD R5, R0, R3, R3 ;  /* 0x0000000300057224 */ /* 0x000fca00078e0203 */
[----:B------:R-:W-:-:S07]  /*131d0*/  VIMNMX R2, R2, R5, PT ;  /* 0x0000000502027248 */ /* 0x000fce0003fe0100 */
.L_x_7957:
        /* <DEDUP_REMOVED lines=8> */
[----:B------:R-:W-:Y:S01]  /*13260*/  LEA.HI R4, R5, R2, RZ, 0x7 ;  /* 0x0000000205047211 */ /* 0x000fe200078f38ff */
[----:B------:R-:W-:-:S03]  /*13270*/  VIADD R2, R35, 0x7f ;  /* 0x0000007f23027836 */ /* 0x000fc60000000000 */
        /* <DEDUP_REMOVED lines=19> */
.L_x_7963:
[----:B------:R-:W-:-:S13]  /*133b0*/  ISETP.NE.AND P0, PT, R3, 0x1, PT ;  /* 0x000000010300780c */ /* 0x000fda0003f05270 */
[----:B------:R-:W1:Y:S02]  /*133c0*/  @P0 LDC.64 R4, c[0x0][0x9e8] ;  /* 0x00027a00ff040b82 */ /* 0x000e640000000a00 */
[----:B-1----:R-:W-:-:S05]  /*133d0*/  @P0 IMAD.HI.U32 R4, R2, R4, RZ ;  /* 0x0000000402040227 */ /* 0x002fca00078e00ff */
[----:B------:R-:W-:-:S07]  /*133e0*/  @P0 SHF.R.U32.HI R2, RZ, R5, R4 ;  /* 0x00000005ff020219 */ /* 0x000fce0000011604 */
.L_x_7964:
[----:B------:R-:W-:Y:S05]  /*133f0*/  BSYNC B0 ;  /* 0x0000000000007941 */ /* 0x000fea0003800000 */
.L_x_7962:
[----:B------:R-:W-:-:S05]  /*13400*/  IMAD R3, R2, R3, RZ ;  /* 0x0000000302037224 */ /* 0x000fca00078e02ff */
[----:B------:R-:W-:-:S07]  /*13410*/  VIMNMX R0, R0, R3, !PT ;  /* 0x0000000300007248 */ /* 0x000fce0007fe0100 */
.L_x_7961:
[----:B------:R-:W-:Y:S01]  /*13420*/  SHF.R.S32.HI R3, RZ, 0x1f, R0 ;  /* 0x0000001fff037819 */ /* 0x000fe20000011400 */
[----:B------:R-:W-:Y:S03]  /*13430*/  BSSY B7, `(.L_x_7965) ;  /* 0x000037b000077945 */ /* 0x000fe60003800000 */
[----:B------:R-:W-:-:S04]  /*13440*/  LEA.HI R3, R3, R0, RZ, 0x7 ;  /* 0x0000000003037211 */ /* 0x000fc800078f38ff */
[----:B------:R-:W-:-:S04]  /*13450*/  SHF.R.S32.HI R3, RZ, 0x7, R3 ;  /* 0x00000007ff037819 */ /* 0x000fc80000011403 */
[----:B------:R-:W-:-:S04]  /*13460*/  VIMNMX R36, RZ, R3, !PT ;  /* 0x00000003ff247248 */ /* 0x000fc80007fe0100 */
[----:B------:R-:W-:-:S13]  /*13470*/  ISETP.GT.AND P0, PT, R23, R36, PT ;  /* 0x000000241700720c */ /* 0x000fda0003f04270 */
        /* <DEDUP_REMOVED lines=18> */
.L_x_7966:
        /* <DEDUP_REMOVED lines=20> */
.L_x_7969:
[----:B------:R-:W-:Y:S05]  /*136e0*/  BSYNC B6 ;  /* 0x0000000000067941 */ /* 0x000fea0003800000 */
.L_x_7968:
        /* <DEDUP_REMOVED lines=10> */
[----:B------:R-:W-:Y:S01]  /*13790*/  MOV R13, RZ ;  /* 0x000000ff000d7202 */ /* 0x000fe20000000f00 */
[----:B------:R-:W-:Y:S02]  /*137a0*/  IMAD.U32 R5, RZ, RZ, UR7 ;  /* 0x00000007ff057e24 */ /* 0x000fe4000f8e00ff */
[----:B------:R-:W-:Y:S02]  /*137b0*/  IMAD.U32 R6, RZ, RZ, UR8 ;  /* 0x00000008ff067e24 */ /* 0x000fe4000f8e00ff */
[----:B------:R-:W-:-:S02]  /*137c0*/  IMAD.U32 R7, RZ, RZ, UR9 ;  /* 0x00000009ff077e24 */ /* 0x000fc4000f8e00ff */
[----:B------:R-:W-:Y:S02]  /*137d0*/  IMAD.U32 R10, RZ, RZ, UR4 ;  /* 0x00000004ff0a7e24 */ /* 0x000fe4000f8e00ff */
[----:B------:R-:W-:Y:S02]  /*137e0*/  IMAD.U32 R11, RZ, RZ, UR5 ;  /* 0x00000005ff0b7e24 */ /* 0x000fe4000f8e00ff */
[----:B------:R-:W-:Y:S02]  /*137f0*/  IMAD.MOV.U32 R8, RZ, RZ, 0x70 ;  /* 0x00000070ff087424 */ /* 0x000fe400078e00ff */
[----:B-1----:R-:W-:-:S07]  /*13800*/  IMAD.MOV.U32 R12, RZ, RZ, 0x1 ;  /* 0x00000001ff0c7424 */ /* 0x002fce00078e00ff */
[----:B------:R-:W-:-:S07]  /*13810*/  LEPC R20, `(.L_x_7972) ;  /* 0x000000001014794e */ /* 0x000fce0000000000 */
[----:B0-2---:R-:W-:Y:S05]  /*13820*/  CALL.ABS.NOINC R2 ;  /* 0x0000000002007343 */ /* 0x005fea0003c00000 */
.L_x_7972:
        /* <DEDUP_REMOVED lines=15> */
.L_x_7971:
[----:B------:R-:W-:Y:S05]  /*13920*/  BSYNC B6 ;  /* 0x0000000000067941 */ /* 0x000fea0003800000 */
.L_x_7970:
[----:B------:R-:W-:Y:S01]  /*13930*/  ULDC.64 UR4, c[0x0][0x9f8] ;  /* 0x00027e0000047ab9 */ /* 0x000fe20000000a00 */
[----:B------:R-:W-:Y:S01]  /*13940*/  IMAD.MOV.U32 R33, RZ, RZ, R19 ;  /* 0x000000ffff217224 */ /* 0x000fe200078e0013 */
[----:B------:R-:W-:Y:S01]  /*13950*/  ISETP.NE.U32.AND P0, PT, RZ, UR4, PT ;  /* 0x00000004ff007c0c */ /* 0x000fe2000bf05070 */
[----:B------:R-:W1:Y:S01]  /*13960*/  S2R R20, SR_TID.X ;  /* 0x0000000000147919 */ /* 0x000e620000002100 */
[----:B------:R-:W2:Y:S01]  /*13970*/  LDC R9, c[0x0][0x430] ;  /* 0x00010c00ff097b82 */ /* 0x000ea20000000800 */
[----:B------:R-:W3:Y:S01]  /*13980*/  S2R R17, SR_TID.X ;  /* 0x0000000000117919 */ /* 0x000ee20000002100 */
[----:B------:R-:W-:Y:S01]  /*13990*/  ISETP.NE.AND.EX P0, PT, RZ, UR5, PT, P0 ;  /* 0x00000005ff007c0c */ /* 0x000fe2000bf05300 */
[----:B------:R-:W-:Y:S01]  /*139a0*/  VIADD R25, R23, 0xffffffff ;  /* 0xffffffff17197836 */ /* 0x000fe20000000000 */
[----:B------:R-:W-:Y:S01]  /*139b0*/  LOP3.LUT R26, R26, 0xfffffff7, RZ, 0xc0, !PT ;  /* 0xfffffff71a1a7812 */ /* 0x000fe200078ec0ff */
[----:B------:R-:W-:-:S10]  /*139c0*/  ULDC UR4, c[0x0][0x2f4] ;  /* 0x0000bd0000047ab9 */ /* 0x000fd40000000800 */
[----:B------:R-:W4:Y:S02]  /*139d0*/  @P0 LDC.64 R2, c[0x0][0x9f8] ;  /* 0x00027e00ff020b82 */ /* 0x000f240000000a00 */
[----:B----4-:R-:W-:-:S05]  /*139e0*/  @P0 IMAD.WIDE R2, R19, 0x4, R2 ;  /* 0x0000000413020825 */ /* 0x010fca00078e0202 */
[----:B------:R4:W4:Y:S01]  /*139f0*/  @P0 LDG.E R33, desc[UR54][R2.64] ;  /* 0x0000003602210981 */ /* 0x000922000c1e1900 */
[----:B--2---:R-:W-:Y:S01]  /*13a00*/  ISETP.NE.AND P1, PT, R9, 0x1, PT ;  /* 0x000000010900780c */ /* 0x004fe20003f25270 */
[----:B-1----:R-:W-:Y:S01]  /*13a10*/  IMAD.SHL.U32 R20, R20, 0x10, RZ ;  /* 0x0000001014147824 */ /* 0x002fe200078e00ff */
[----:B---3--:R-:W-:Y:S01]  /*13a20*/  LOP3.LUT R17, R17, 0x7f, RZ, 0xc0, !PT ;  /* 0x0000007f11117812 */ /* 0x008fe200078ec0ff */
[----:B------:R-:W-:-:S03]  /*13a30*/  IMAD.SHL.U32 R8, R25, 0x80, RZ ;  /* 0x0000008019087824 */ /* 0x000fc600078e00ff */
[----:B------:R-:W-:Y:S02]  /*13a40*/  SHF.R.U32.HI R17, RZ, 0x3, R17 ;  /* 0x00000003ff117819 */ /* 0x000fe40000011611 */
[----:B------:R-:W-:-:S04]  /*13a50*/  LOP3.LUT R20, R20, 0x70, RZ, 0xc0, !PT ;  /* 0x0000007014147812 */ /* 0x000fc800078ec0ff */
[----:B------:R-:W-:Y:S01]  /*13a60*/  LOP3.LUT R0, R8, R17, R20, 0xfe, !PT ;  /* 0x0000001108007212 */ /* 0x000fe200078efe14 */
[----:B------:R-:W1:Y:S01]  /*13a70*/  @P1 LDC R7, c[0x0][0x434] ;  /* 0x00010d00ff071b82 */ /* 0x000e620000000800 */
[----:B------:R-:W-:Y:S02]  /*13a80*/  @P1 LOP3.LUT R26, R26, 0x8, RZ, 0xfc, !PT ;  /* 0x000000081a1a1812 */ /* 0x000fe400078efcff */
[C---:B------:R-:W-:Y:S01]  /*13a90*/  ISETP.GE.AND P0, PT, R0.reuse, R35, PT ;  /* 0x000000230000720c */ /* 0x040fe20003f06270 */
[----:B------:R-:W-:-:S04]  /*13aa0*/  IMAD.IADD R0, R0, 0x1, R37 ;  /* 0x0000000100007824 */ /* 0x000fc800078e0225 */
[----:B------:R-:W2:Y:S01]  /*13ab0*/  @P1 LDC R5, c[0x0][0x438] ;  /* 0x00010e00ff051b82 */ /* 0x000ea20000000800 */
[----:B------:R-:W-:-:S07]  /*13ac0*/  IMAD.MOV.U32 R4, RZ, RZ, R0 ;  /* 0x000000ffff047224 */ /* 0x000fce00078e0000 */
[----:B----4-:R-:W3:Y:S01]  /*13ad0*/  @!P0 LDC.64 R2, c[0x0][0x428] ;  /* 0x00010a00ff028b82 */ /* 0x010ee20000000a00 */
[----:B-1----:R-:W-:-:S05]  /*13ae0*/  @P1 IMAD.HI.U32 R6, R0, R7, RZ ;  /* 0x0000000700061227 */ /* 0x002fca00078e00ff */
[----:B--2---:R-:W-:-:S05]  /*13af0*/  @P1 SHF.R.U32.HI R4, RZ, R5, R6 ;  /* 0x00000005ff041219 */ /* 0x004fca0000011606 */
[----:B------:R-:W-:-:S04]  /*13b00*/  IMAD.MOV R5, RZ, RZ, -R4 ;  /* 0x000000ffff057224 */ /* 0x000fc800078e0a04 */
[----:B------:R-:W-:Y:S01]  /*13b10*/  IMAD R0, R9, R5, R0 ;  /* 0x0000000509007224 */ /* 0x000fe200078e0200 */
[----:B------:R-:W-:Y:S01]  /*13b20*/  @!P0 SHF.R.S32.HI R5, RZ, 0x1f, R4 ;  /* 0x0000001fff058819 */ /* 0x000fe20000011404 */
[----:B------:R-:W-:-:S05]  /*13b30*/  IMAD.U32 R9, RZ, RZ, UR36 ;  /* 0x00000024ff097e24 */ /* 0x000fca000f8e00ff */
[----:B------:R-:W-:Y:S02]  /*13b40*/  ISETP.NE.AND P2, PT, R9, 0x3, PT ;  /* 0x000000030900780c */ /* 0x000fe40003f45270 */
[----:B------:R-:W-:-:S11]  /*13b50*/  LOP3.LUT R26, R26, 0xfffffffb, RZ, 0xc0, !PT ;  /* 0xfffffffb1a1a7812 */ /* 0x000fd600078ec0ff */
[----:B------:R-:W-:-:S04]  /*13b60*/  @P2 LOP3.LUT R26, R26, 0x4, RZ, 0xfc, !PT ;  /* 0x000000041a1a2812 */ /* 0x000fc800078efcff */
[----:B------:R-:W-:Y:S01]  /*13b70*/  LOP3.LUT R26, R26, 0xfffffffd, RZ, 0xc0, !PT ;  /* 0xfffffffd1a1a7812 */ /* 0x000fe200078ec0ff */
[----:B------:R-:W-:Y:S01]  /*13b80*/  UMOV UR5, 0xffffffff ;  /* 0xffffffff00057882 */ /* 0x000fe20000000000 */
[----:B------:R-:W-:Y:S01]  /*13b90*/  SHF.R.S32.HI R6, RZ, 0x1f, R33 ;  /* 0x0000001fff067819 */ /* 0x000fe20000011421 */
[----:B---3--:R-:W-:-:S04]  /*13ba0*/  @!P0 IMAD.WIDE.U32 R4, R33, R2, R4 ;  /* 0x0000000221048225 */ /* 0x008fc800078e0004 */
[----:B------:R1:W-:Y:S02]  /*13bb0*/  STL [R1], R6 ;  /* 0x0000000601007387 */ /* 0x0003e40000100800 */
[----:B-1----:R-:W-:-:S04]  /*13bc0*/  @!P0 IMAD R6, R6, R2, RZ ;  /* 0x0000000206068224 */ /* 0x002fc800078e02ff */
[----:B------:R-:W-:Y:S02]  /*13bd0*/  @!P0 IMAD R7, R33, R3, R6 ;  /* 0x0000000321078224 */ /* 0x000fe400078e0206 */
[----:B------:R-:W1:Y:S02]  /*13be0*/  @!P0 LDC.64 R2, c[0x0][0x418] ;  /* 0x00010600ff028b82 */ /* 0x000e640000000a00 */
[----:B------:R-:W-:Y:S01]  /*13bf0*/  @!P0 IMAD.IADD R5, R5, 0x1, R7 ;  /* 0x0000000105058824 */ /* 0x000fe200078e0207 */
[----:B-1----:R-:W-:-:S04]  /*13c00*/  @!P0 LEA R2, P1, R4, R2, 0x2 ;  /* 0x0000000204028211 */ /* 0x002fc800078210ff */
[----:B------:R-:W-:Y:S01]  /*13c10*/  @!P0 LEA.HI.X R3, R4, R3, R5, 0x2, P1 ;  /* 0x0000000304038211 */ /* 0x000fe200008f1405 */
[----:B------:R-:W-:-:S06]  /*13c20*/  IMAD.MOV.U32 R4, RZ, RZ, RZ ;  /* 0x000000ffff047224 */ /* 0x000fcc00078e00ff */
[----:B------:R1:W5:Y:S01]  /*13c30*/  @!P0 LDG.E R4, desc[UR54][R2.64] ;  /* 0x0000003602048981 */ /* 0x000362000c1e1900 */
[----:B------:R-:W-:-:S13]  /*13c40*/  ISETP.GE.AND P0, PT, R30, UR4, PT ;  /* 0x000000041e007c0c */ /* 0x000fda000bf06270 */
[----:B------:R-:W-:Y:S02]  /*13c50*/  @P0 LOP3.LUT R26, R26, 0x2, RZ, 0xfc, !PT ;  /* 0x000000021a1a0812 */ /* 0x000fe400078efcff */
[----:B------:R-:W-:Y:S02]  /*13c60*/  ISETP.GE.AND P0, PT, R29, UR4, PT ;  /* 0x000000041d007c0c */ /* 0x000fe4000bf06270 */
[----:B------:R-:W-:-:S11]  /*13c70*/  LOP3.LUT R26, R26, 0xfffffffe, RZ, 0xc0, !PT ;  /* 0xfffffffe1a1a7812 */ /* 0x000fd600078ec0ff */
[----:B------:R-:W-:Y:S01]  /*13c80*/  @P0 LOP3.LUT R26, R26, 0x1, RZ, 0xfc, !PT ;  /* 0x000000011a1a0812 */ /* 0x000fe200078efcff */
[----:B-1----:R-:W-:Y:S06]  /*13c90*/  BRA.DIV UR5, `(.L_x_7973) ;  /* 0x0000004205987947 */ /* 0x002fec000b800000 */
.L_x_8041:
[----:B------:R-:W-:Y:S01]  /*13ca0*/  SHF.R.S32.HI R32, RZ, 0x1f, R18 ;  /* 0x0000001fff207819 */ /* 0x000fe20000011412 */
[----:B------:R-:W-:Y:S06]  /*13cb0*/  @!P2 BRA `(.L_x_7974) ;  /* 0x000000000004a947 */ /* 0x000fec0003800000 */
[----:B------:R-:W-:Y:S01]  /*13cc0*/  BPT.TRAP 0x1 ;  /* 0x000000040000795c */ /* 0x000fe20000300000 */
.L_x_7974:
        /* <DEDUP_REMOVED lines=20> */
[----:B0-----:R-:W-:Y:S01]  /*13e10*/  LEA.HI.X R23, R2, UR5, R7, 0x1, P0 ;  /* 0x0000000502177c11 */ /* 0x001fe200080f0c07 */
[----:B------:R-:W-:Y:S01]  /*13e20*/  IMAD R7, R24, 0x8, R22 ;  /* 0x0000000818077824 */ /* 0x000fe200078e0216 */
[----:B------:R-:W-:-:S04]  /*13e30*/  SHF.L.U32 R2, R28, 0x1f, RZ ;  /* 0x0000001f1c027819 */ /* 0x000fc800000006ff */
[----:B------:R-:W0:Y:S02]  /*13e40*/  SYNCS.PHASECHK.TRANS64.TRYWAIT P0, [R7+URZ+0x28840], R2 ;  /* 0x02884002070075a7 */ /* 0x000e24000800017f */
[----:B0-----:R-:W-:Y:S05]  /*13e50*/  @!P0 BRA `(.L_x_7976) ;  /* 0x00000040005c8947 */ /* 0x001fea0003800000 */
.L_x_8042:
[----:B------:R-:W-:Y:S05]  /*13e60*/  BSYNC B0 ;  /* 0x0000000000007941 */ /* 0x000fea0003800000 */
.L_x_7975:
        /* <DEDUP_REMOVED lines=21> */
[----:B------:R-:W-:Y:S01]  /*13fc0*/  IMAD.IADD R0, R3, 0x1, R0 ;  /* 0x0000000103007824 */ /* 0x000fe200078e0200 */
[----:B------:R-:W-:Y:S01]  /*13fd0*/  SHF.R.U32.HI R9, RZ, 0x3, R9 ;  /* 0x00000003ff097819 */ /* 0x000fe20000011609 */
[----:B------:R-:W-:-:S03]  /*13fe0*/  UMOV UR4, 0xffffffff ;  /* 0xffffffff00047882 */ /* 0x000fc60000000000 */
[----:B------:R-:W-:Y:S02]  /*13ff0*/  IADD3 R6, -R9, R35, -R8 ;  /* 0x0000002309067210 */ /* 0x000fe40007ffe908 */
        /* <DEDUP_REMOVED lines=82> */
.L_x_8060:
        /* <DEDUP_REMOVED lines=11> */
.L_x_7978:
        /* <DEDUP_REMOVED lines=11> */
.L_x_7979:
[----:B-1----:R1:W5:Y:S01]  /*14680*/  LDL.LU R2, [R1+0x8] ;  /* 0x0000080001027983 */ /* 0x0023620000300800 */
[----:B------:R1:W-:Y:S02]  /*14690*/  SYNCS.ARRIVE.TRANS64.A1T0 RZ, [R7+URZ+0x28830], RZ ;  /* 0x028830ff07ff79a7 */ /* 0x0003e4000810003f */
[----:B------:R-:W-:Y:S05]  /*146a0*/  WARPSYNC.ALL ;  /* 0x0000000000007948 */ /* 0x000fea0003800000 */
[----:B------:R-:W-:Y:S01]  /*146b0*/  ULDC.64 UR4, c[0x0][0x298] ;  /* 0x0000a60000047ab9 */ /* 0x000fe20000000a00 */
[----:B------:R-:W-:Y:S01]  /*146c0*/  BSSY B6, `(.L_x_7980) ;  /* 0x000001c000067945 */ /* 0x000fe20003800000 */
[----:B------:R-:W-:Y:S01]  /*146d0*/  BAR.SYNC.DEFER_BLOCKING 0x8, 0x180 ;  /* 0x0206000000007b1d */ /* 0x000fe20000010000 */
[----:B-----5:R-:W-:Y:S01]  /*146e0*/  SHF.R.S32.HI R0, RZ, 0x1f, R2 ;  /* 0x0000001fff007819 */ /* 0x020fe20000011402 */
[----:B0-----:R-:W-:-:S04]  /*146f0*/  IMAD.WIDE.U32 R4, R2, UR4, RZ ;  /* 0x0000000402047c25 */ /* 0x001fc8000f8e00ff */
[----:B------:R-:W-:Y:S01]  /*14700*/  IMAD R0, R0, UR4, RZ ;  /* 0x0000000400007c24 */ /* 0x000fe2000f8e02ff */
[----:B------:R0:W-:Y:S03]  /*14710*/  STL.64 [R1+0x8], R4 ;  /* 0x0000080401007387 */ /* 0x0001e60000100a00 */
[----:B------:R-:W-:Y:S02]  /*14720*/  IMAD R0, R2, UR5, R0 ;  /* 0x0000000502007c24 */ /* 0x000fe4000f8e0200 */
[----:B------:R-:W-:Y:S02]  /*14730*/  VIADD R2, R22, 0x10400 ;  /* 0x0001040016027836 */ /* 0x000fe40000000000 */
[----:B------:R-:W-:-:S03]  /*14740*/  IMAD.IADD R0, R5, 0x1, R0 ;  /* 0x0000000105007824 */ /* 0x000fc600078e0200 */
[----:B------:R-:W-:Y:S02]  /*14750*/  LOP3.LUT P0, RZ, R2, 0x3ff, RZ, 0xc0, !PT ;  /* 0x000003ff02ff7812 */ /* 0x000fe4000780c0ff */
[----:B------:R0:W-:Y:S11]  /*14760*/  STL [R1+0x14], R0 ;  /* 0x0000140001007387 */ /* 0x0001f60000100800 */
[----:B0-----:R-:W-:Y:S05]  /*14770*/  @!P0 BRA `(.L_x_7981) ;  /* 0x0000000000408947 */ /* 0x001fea0003800000 */
        /* <DEDUP_REMOVED lines=16> */
.L_x_7981:
[----:B------:R-:W-:Y:S05]  /*14880*/  BSYNC B6 ;  /* 0x0000000000067941 */ /* 0x000fea0003800000 */
.L_x_7980:
[----:B------:R-:W2:Y:S01]  /*14890*/  LDL.LU R2, [R1+0x14] ;  /* 0x0000140001027983 */ /* 0x000ea20000300800 */
[----:B------:R-:W0:Y:S01]  /*148a0*/  LDC R4, c[0x0][0x448] ;  /* 0x00011200ff047b82 */ /* 0x000e220000000800 */
[----:B------:R-:W-:Y:S02]  /*148b0*/  ULDC.64 UR4, c[0x0][0x2d8] ;  /* 0x0000b60000047ab9 */ /* 0x000fe40000000a00 */
[----:B------:R-:W3:Y:S01]  /*148c0*/  LDL.LU.64 R20, [R1+0x8] ;  /* 0x0000080001147983 */ /* 0x000ee20000300a00 */
[----:B------:R-:W-:Y:S01]  /*148d0*/  IMAD R0, R32, UR4, RZ ;  /* 0x0000000420007c24 */ /* 0x000fe2000f8e02ff */
[----:B------:R-:W-:Y:S02]  /*148e0*/  LOP3.LUT P5, RZ, R26, 0x20, RZ, 0xc0, !PT ;  /* 0x000000201aff7812 */ /* 0x000fe400078ac0ff */
[----:B------:R4:W5:Y:S01]  /*148f0*/  LDL R8, [R1+0x4] ;  /* 0x0000040001087983 */ /* 0x0009620000100800 */
[----:B------:R-:W-:Y:S01]  /*14900*/  IMAD R5, R18, UR5, R0 ;  /* 0x0000000512057c24 */ /* 0x000fe2000f8e0200 */
[----:B------:R-:W-:-:S02]  /*14910*/  SHF.R.S32.HI R0, RZ, 0x1f, R19 ;  /* 0x0000001fff007819 */ /* 0x000fc40000011413 */
[----:B-1----:R-:W-:Y:S02]  /*14920*/  SEL R7, R19, RZ, !P5 ;  /* 0x000000ff13077207 */ /* 0x002fe40006800000 */
[----:B------:R-:W-:Y:S02]  /*14930*/  SEL R0, R0, RZ, !P5 ;  /* 0x000000ff00007207 */ /* 0x000fe40006800000 */
[----:B0-----:R-:W-:-:S13]  /*14940*/  ISETP.NE.AND P6, PT, R4, 0x1, PT ;  /* 0x000000010400780c */ /* 0x001fda0003fc5270 */
[----:B------:R-:W0:Y:S01]  /*14950*/  @P6 LDC R4, c[0x0][0x44c] ;  /* 0x00011300ff046b82 */ /* 0x000e220000000800 */
[----:B--2---:R-:W-:Y:S02]  /*14960*/  IMAD.MOV.U32 R3, RZ, RZ, R2 ;  /* 0x000000ffff037224 */ /* 0x004fe400078e0002 */
[----:B---3--:R-:W-:Y:S01]  /*14970*/  IMAD.MOV.U32 R2, RZ, RZ, R20 ;  /* 0x000000ffff027224 */ /* 0x008fe200078e0014 */
[----:B------:R-:W1:Y:S03]  /*14980*/  S2R R21, SR_TID.X ;  /* 0x0000000000157919 */ /* 0x000e660000002100 */
[----:B------:R-:W-:Y:S01]  /*14990*/  IMAD.WIDE.U32 R2, R18, UR4, R2 ;  /* 0x0000000412027c25 */ /* 0x000fe2000f8e0002 */
[----:B------:R-:W2:Y:S01]  /*149a0*/  S2R R20, SR_TID.X ;  /* 0x0000000000147919 */ /* 0x000ea20000002100 */
[----:B------:R-:W-:Y:S02]  /*149b0*/  ULDC.64 UR4, c[0x0][0x2e0] ;  /* 0x0000b80000047ab9 */ /* 0x000fe40000000a00 */
[----:B------:R-:W-:-:S02]  /*149c0*/  IMAD R0, R0, UR4, RZ ;  /* 0x0000000400007c24 */ /* 0x000fc4000f8e02ff */
[----:B------:R-:W-:Y:S02]  /*149d0*/  IMAD.IADD R3, R3, 0x1, R5 ;  /* 0x0000000103037824 */ /* 0x000fe400078e0205 */
[C---:B------:R-:W-:Y:S02]  /*149e0*/  IMAD R5, R7.reuse, UR5, R0 ;  /* 0x0000000507057c24 */ /* 0x040fe4000f8e0200 */
[----:B------:R-:W3:Y:S01]  /*149f0*/  @P6 LDC R0, c[0x0][0x450] ;  /* 0x00011400ff006b82 */ /* 0x000ee20000000800 */
[----:B------:R-:W-:Y:S01]  /*14a00*/  IMAD.WIDE.U32 R2, R7, UR4, R2 ;  /* 0x0000000407027c25 */ /* 0x000fe2000f8e0002 */
[----:B------:R-:W-:-:S03]  /*14a10*/  ULDC.64 UR4, c[0x0][0x2d0] ;  /* 0x0000b40000047ab9 */ /* 0x000fc60000000a00 */
[----:B------:R-:W-:Y:S02]  /*14a20*/  IMAD.IADD R3, R3, 0x1, R5 ;  /* 0x0000000103037824 */ /* 0x000fe400078e0205 */
[----:B-1----:R-:W-:Y:S01]  /*14a30*/  IMAD.SHL.U32 R21, R21, 0x10, RZ ;  /* 0x0000001015157824 */ /* 0x002fe200078e00ff */
[----:B--2---:R-:W-:-:S04]  /*14a40*/  LOP3.LUT R20, R20, 0x7f, RZ, 0xc0, !PT ;  /* 0x0000007f14147812 */ /* 0x004fc800078ec0ff */
[----:B------:R-:W-:Y:S02]  /*14a50*/  LOP3.LUT R21, R21, 0x70, RZ, 0xc0, !PT ;  /* 0x0000007015157812 */ /* 0x000fe400078ec0ff */
[----:B------:R-:W-:-:S04]  /*14a60*/  SHF.R.U32.HI R20, RZ, 0x3, R20 ;  /* 0x00000003ff147819 */ /* 0x000fc80000011614 */
[----:B------:R-:W-:-:S05]  /*14a70*/  LOP3.LUT R20, R20, R21, RZ, 0xfc, !PT ;  /* 0x0000001514147212 */ /* 0x000fca00078efcff */
[----:B------:R-:W-:-:S04]  /*14a80*/  IMAD.IADD R6, R20, 0x1, R27 ;  /* 0x0000000114067824 */ /* 0x000fc800078e021b */
[----:B0-----:R-:W-:-:S04]  /*14a90*/  @P6 IMAD.HI.U32 R5, R6, R4, RZ ;  /* 0x0000000406056227 */ /* 0x001fc800078e00ff */
[----:B------:R-:W-:Y:S01]  /*14aa0*/  IMAD.MOV.U32 R4, RZ, RZ, R6 ;  /* 0x000000ffff047224 */ /* 0x000fe200078e0006 */
[----:B---3--:R-:W-:Y:S02]  /*14ab0*/  @P6 SHF.R.U32.HI R4, RZ, R0, R5 ;  /* 0x00000000ff046219 */ /* 0x008fe40000011605 */
[----:B------:R-:W0:Y:S03]  /*14ac0*/  LDC R5, c[0x0][0x448] ;  /* 0x00011200ff057b82 */ /* 0x000e260000000800 */
[----:B------:R-:W-:Y:S01]  /*14ad0*/  IMAD.MOV R0, RZ, RZ, -R4 ;  /* 0x000000ffff007224 */ /* 0x000fe200078e0a04 */
[----:B------:R-:W1:Y:S01]  /*14ae0*/  S2R R20, SR_TID.X ;  /* 0x0000000000147919 */ /* 0x000e620000002100 */
[----:B------:R-:W-:-:S04]  /*14af0*/  IMAD.WIDE.U32 R2, R4, UR4, R2 ;  /* 0x0000000404027c25 */ /* 0x000fc8000f8e0002 */
[----:B0-----:R-:W-:Y:S01]  /*14b00*/  IMAD R0, R5, R0, R6 ;  /* 0x0000000005007224 */ /* 0x001fe200078e0206 */
        /* <DEDUP_REMOVED lines=14> */
[----:B------:R-:W-:Y:S02]  /*14bf0*/  LEA.HI.X R4, R2, UR5, R3, 0x1, P0 ;  /* 0x0000000502047c11 */ /* 0x000fe400080f0c03 */
[----:B------:R-:W-:Y:S01]  /*14c00*/  ISETP.GE.AND P0, PT, R30, UR4, PT ;  /* 0x000000041e007c0c */ /* 0x000fe2000bf06270 */
[----:B------:R-:W-:Y:S01]  /*14c10*/  UMOV UR4, 0xffffffff ;  /* 0xffffffff00047882 */ /* 0x000fe20000000000 */
[----:B-1----:R-:W-:-:S04]  /*14c20*/  LOP3.LUT R20, R20, 0x7f, RZ, 0xc0, !PT ;  /* 0x0000007f14147812 */ /* 0x002fc800078ec0ff */
[----:B------:R-:W-:Y:S01]  /*14c30*/  SHF.R.U32.HI R9, RZ, 0x3, R20 ;  /* 0x00000003ff097819 */ /* 0x000fe20000011614 */
[----:B----4-:R-:W-:Y:S06]  /*14c40*/  BRA.DIV UR4, `(.L_x_7982) ;  /* 0x0000003e04c07947 */ /* 0x010fec000b800000 */
[----:B------:R-:W0:Y:S01]  /*14c50*/  SHFL.IDX PT, R14, R0, RZ, 0x181f ;  /* 0x00181fff000e7589 */ /* 0x000e2200000e0000 */
[----:B------:R-:W-:Y:S02]  /*14c60*/  IMAD R31, R31, R5, RZ ;  /* 0x000000051f1f7224 */ /* 0x000fe400078e02ff */
        /* <DEDUP_REMOVED lines=8> */
[----:B-----5:R-:W-:Y:S04]  /*14cf0*/  @!P2 LDGSTS.E.BYPASS.LTC128B.128 [R8+0x10400], desc[UR54][R2.64], !P0 ;  /* 0x104000000208afae */ /* 0x020fe8000c101d76 */
        /* <DEDUP_REMOVED lines=60> */
[----:B0-----:R1:W-:Y:S02]  /*150c0*/  @!P2 LDGSTS.E.BYPASS.LTC128B.128 [R8+0x17400], desc[UR54][R2.64+0x80], !P1 ;  /* 0x174000800208afae */ /* 0x0013e4000c901d76 */
.L_x_8077:
        /* <DEDUP_REMOVED lines=11> */
.L_x_7984:
[----:B------:R-:W-:Y:S05]  /*15180*/  BSYNC B0 ;  /* 0x0000000000007941 */ /* 0x000fea0003800000 */
.L_x_7983:
[----:B------:R-:W-:Y:S01]  /*15190*/  NOP ;  /* 0x0000000000007918 */ /* 0x000fe20000000000 */
[----:B------:R-:W-:-:S13]  /*151a0*/  PLOP3.LUT P0, PT, PT, PT, PT, 0x80, 0x0 ;  /* 0x000000000000781c */ /* 0x000fda0003f0f070 */
.L_x_7985:
        /* <DEDUP_REMOVED lines=14> */
[----:B0-----:R-:W3:Y:S01]  /*15290*/  LDL.LU R2, [R1+0x10] ;  /* 0x0000100001027983 */ /* 0x001ee20000300800 */
[----:B------:R0:W-:Y:S01]  /*152a0*/  SYNCS.ARRIVE.TRANS64.A1T0 RZ, [R22+URZ+0x28800], RZ ;  /* 0x028800ff16ff79a7 */ /* 0x0001e2000810003f */
[----:B------:R-:W-:Y:S01]  /*152b0*/  BSSY B0, `(.L_x_7986) ;  /* 0x0000005000007945 */ /* 0x000fe20003800000 */
[----:B------:R-:W1:Y:S01]  /*152c0*/  SYNCS.PHASECHK.TRANS64.TRYWAIT P1, [R22+URZ+0x28820], R3 ;  /* 0x02882003160075a7 */ /* 0x000e62000802017f */
[----:B---3--:R-:W-:-:S05]  /*152d0*/  VIADD R6, R2, 0xfffffffe ;  /* 0xfffffffe02067836 */ /* 0x008fca0000000000 */
[----:B------:R-:W-:Y:S01]  /*152e0*/  ISETP.GE.AND P0, PT, R6, R36, PT ;  /* 0x000000240600720c */ /* 0x000fe20003f06270 */
[----:B01----:R-:W-:-:S12]  /*152f0*/  @!P1 BRA `(.L_x_7987) ;  /* 0x0000004000949947 */ /* 0x003fd80003800000 */
.L_x_8078:
[----:B------:R-:W-:Y:S05]  /*15300*/  BSYNC B0 ;  /* 0x0000000000007941 */ /* 0x000fea0003800000 */
.L_x_7986:
[----:B------:R-:W-:Y:S04]  /*15310*/  BSSY B0, `(.L_x_7988) ;  /* 0x000010d000007945 */ /* 0x000fe80003800000 */
[----:B------:R-:W-:Y:S05]  /*15320*/  @!P0 BRA `(.L_x_7989) ;  /* 0x00000010002c8947 */ /* 0x000fea0003800000 */
[----:B------:R-:W-:Y:S01]  /*15330*/  ULDC UR4, c[0x0][0x2f4] ;  /* 0x0000bd0000047ab9 */ /* 0x000fe20000000800 */
[----:B------:R-:W-:Y:S01]  /*15340*/  IMAD.MOV.U32 R20, RZ, RZ, R28 ;  /* 0x000000ffff147224 */ /* 0x000fe200078e001c */
[----:B------:R-:W-:Y:S01]  /*15350*/  ISETP.GE.AND P2, PT, R30, UR4, PT ;  /* 0x000000041e007c0c */ /* 0x000fe2000bf46270 */
[----:B------:R-:W-:Y:S01]  /*15360*/  IMAD.MOV.U32 R10, RZ, RZ, R24 ;  /* 0x000000ffff0a7224 */ /* 0x000fe200078e0018 */
[----:B------:R-:W-:Y:S01]  /*15370*/  ISETP.GE.AND P1, PT, R29, UR4, PT ;  /* 0x000000041d007c0c */ /* 0x000fe2000bf26270 */
[----:B------:R-:W-:-:S12]  /*15380*/  IMAD.MOV.U32 R31, RZ, RZ, R25 ;  /* 0x000000ffff1f7224 */ /* 0x000fd800078e0019 */
.L_x_8002:
[----:B------:R-:W3:Y:S01]  /*15390*/  LDL R4, [R1] ;  /* 0x0000000001047983 */ /* 0x000ee20000100800 */
[----:B0-----:R-:W0:Y:S01]  /*153a0*/  LDC R3, c[0x0][0x430] ;  /* 0x00010c00ff037b82 */ /* 0x001e220000000800 */
[----:B------:R-:W1:Y:S01]  /*153b0*/  S2R R2, SR_TID.X ;  /* 0x0000000000027919 */ /* 0x000e620000002100 */
[----:B0-----:R-:W-:Y:S02]  /*153c0*/  ISETP.NE.AND P0, PT, R3, 0x1, PT ;  /* 0x000000010300780c */ /* 0x001fe40003f05270 */
[C---:B-1----:R-:W-:Y:S01]  /*153d0*/  LOP3.LUT R0, R2.reuse, 0x7f, RZ, 0xc0, !PT ;  /* 0x0000007f02007812 */ /* 0x042fe200078ec0ff */
[----:B------:R-:W-:-:S10]  /*153e0*/  IMAD.SHL.U32 R5, R2, 0x10, RZ ;  /* 0x0000001002057824 */ /* 0x000fd400078e00ff */
[----:B------:R-:W0:Y:S08]  /*153f0*/  @P0 LDC R3, c[0x0][0x438] ;  /* 0x00010e00ff030b82 */ /* 0x000e300000000800 */
[----:B------:R-:W1:Y:S01]  /*15400*/  @P0 LDC R2, c[0x0][0x434] ;  /* 0x00010d00ff020b82 */ /* 0x000e620000000800 */
[----:B------:R-:W-:Y:S02]  /*15410*/  SHF.R.U32.HI R0, RZ, 0x3, R0 ;  /* 0x00000003ff007819 */ /* 0x000fe40000011600 */
[----:B------:R-:W-:-:S03]  /*15420*/  LOP3.LUT R5, R5, 0x70, RZ, 0xc0, !PT ;  /* 0x0000007005057812 */ /* 0x000fc600078ec0ff */
[----:B------:R-:W-:-:S05]  /*15430*/  IMAD R0, R6, 0x80, R0 ;  /* 0x0000008006007824 */ /* 0x000fca00078e0200 */
[----:B------:R-:W-:Y:S01]  /*15440*/  IADD3 R7, R5, R0, R37 ;  /* 0x0000000005077210 */ /* 0x000fe20007ffe025 */
[----:B------:R-:W-:Y:S05]  /*15450*/  YIELD ;  /* 0x0000000000007946 */ /* 0x000fea0003800000 */
[----:B------:R-:W-:Y:S01]  /*15460*/  IMAD.MOV.U32 R8, RZ, RZ, R7 ;  /* 0x000000ffff087224 */ /* 0x000fe200078e0007 */
[----:B------:R-:W-:Y:S01]  /*15470*/  ULDC.64 UR4, c[0x0][0x428] ;  /* 0x00010a0000047ab9 */ /* 0x000fe20000000a00 */
[----:B-1----:R-:W-:-:S05]  /*15480*/  @P0 IMAD.HI.U32 R0, R7, R2, RZ ;  /* 0x0000000207000227 */ /* 0x002fca00078e00ff */
[----:B0-----:R-:W-:-:S04]  /*15490*/  @P0 SHF.R.U32.HI R8, RZ, R3, R0 ;  /* 0x00000003ff080219 */ /* 0x001fc80000011600 */
[--C-:B------:R-:W-:Y:S01]  /*154a0*/  SHF.R.S32.HI R3, RZ, 0x1f, R8.reuse ;  /* 0x0000001fff037819 */ /* 0x100fe20000011408 */
[----:B------:R-:W-:-:S04]  /*154b0*/  IMAD.MOV.U32 R2, RZ, RZ, R8 ;  /* 0x000000ffff027224 */ /* 0x000fc800078e0008 */
[----:B------:R-:W-:-:S04]  /*154c0*/  IMAD.WIDE.U32 R2, R33, UR4, R2 ;  /* 0x0000000421027c25 */ /* 0x000fc8000f8e0002 */
[----:B---3--:R-:W-:-:S04]  /*154d0*/  IMAD R0, R4, UR4, RZ ;  /* 0x0000000404007c24 */ /* 0x008fc8000f8e02ff */
[----:B------:R-:W-:Y:S01]  /*154e0*/  IMAD R5, R33, UR5, R0 ;  /* 0x0000000521057c24 */ /* 0x000fe2000f8e0200 */
[----:B------:R-:W-:Y:S02]  /*154f0*/  ULDC.64 UR4, c[0x0][0x418] ;  /* 0x0001060000047ab9 */ /* 0x000fe40000000a00 */
[----:B------:R-:W-:Y:S01]  /*15500*/  LEA R4, P0, R2, UR4, 0x2 ;  /* 0x0000000402047c11 */ /* 0x000fe2000f8010ff */
[----:B------:R-:W-:Y:S01]  /*15510*/  IMAD.IADD R3, R5, 0x1, R3 ;  /* 0x0000000105037824 */ /* 0x000fe200078e0203 */
[----:B------:R-:W-:-:S04]  /*15520*/  ULDC UR4, c[0x0][0x430] ;  /* 0x00010c0000047ab9 */ /* 0x000fc80000000800 */
[----:B------:R-:W-:-:S05]  /*15530*/  LEA.HI.X R5, R2, UR5, R3, 0x2, P0 ;  /* 0x0000000502057c11 */ /* 0x000fca00080f1403 */
[----:B------:R0:W3:Y:S01]  /*15540*/  LDG.E R0, desc[UR54][R4.64] ;  /* 0x0000003604007981 */ /* 0x0000e2000c1e1900 */
[----:B------:R-:W-:Y:S02]  /*15550*/  IMAD.U32 R9, RZ, RZ, UR36 ;  /* 0x00000024ff097e24 */ /* 0x000fe4000f8e00ff */
[----:B------:R-:W-:-:S03]  /*15560*/  VIADD R24, R10, 0x1 ;  /* 0x000000010a187836 */ /* 0x000fc60000000000 */
[----:B------:R-:W-:Y:S01]  /*15570*/  ISETP.NE.AND P3, PT, R9, 0x3, PT ;  /* 0x000000030900780c */ /* 0x000fe20003f65270 */
[----:B------:R-:W-:Y:S01]  /*15580*/  IMAD.MOV R2, RZ, RZ, -R8 ;  /* 0x000000ffff027224 */ /* 0x000fe200078e0a08 */
[----:B------:R-:W-:-:S03]  /*15590*/  ISETP.NE.AND P0, PT, R24, 0x2, PT ;  /* 0x000000021800780c */ /* 0x000fc60003f05270 */
[----:B0-----:R-:W-:Y:S01]  /*155a0*/  IMAD R4, R2, UR4, R7 ;  /* 0x0000000402047c24 */ /* 0x001fe2000f8e0207 */
[----:B------:R-:W-:Y:S01]  /*155b0*/  SEL R28, RZ, 0x1, P0 ;  /* 0x00000001ff1c7807 */ /* 0x000fe20000000000 */
[----:B------:R-:W-:Y:S01]  /*155c0*/  IMAD.MOV.U32 R25, RZ, RZ, R6 ;  /* 0x000000ffff197224 */ /* 0x000fe200078e0006 */
[----:B------:R-:W-:Y:S02]  /*155d0*/  SEL R24, R24, RZ, P0 ;  /* 0x000000ff18187207 */ /* 0x000fe40000000000 */
[----:B------:R-:W-:Y:S02]  /*155e0*/  LOP3.LUT R28, R20, R28, RZ, 0x3c, !PT ;  /* 0x0000001c141c7212 */ /* 0x000fe400078e3cff */
[----:B---3--:R-:W-:Y:S01]  /*155f0*/  SHF.R.S32.HI R27, RZ, 0x1f, R0 ;  /* 0x0000001fff1b7819 */ /* 0x008fe20000011400 */
[----:B------:R-:W-:Y:S06]  /*15600*/  @!P3 BRA `(.L_x_7990) ;  /* 0x000000000004b947 */ /* 0x000fec0003800000 */
[----:B------:R-:W-:Y:S01]  /*15610*/  BPT.TRAP 0x1 ;  /* 0x000000040000795c */ /* 0x000fe20000300000 */
.L_x_7990:
[----:B------:R-:W-:Y:S01]  /*15620*/  IMAD R6, R24, 0x8, R22 ;  /* 0x0000000818067824 */ /* 0x000fe200078e0216 */
[----:B------:R-:W-:Y:S01]  /*15630*/  SHF.L.U32 R3, R28, 0x1f, RZ ;  /* 0x0000001f1c037819 */ /* 0x000fe200000006ff */
[----:B------:R-:W-:Y:S03]  /*15640*/  BSSY B1, `(.L_x_7991) ;  /* 0x0000003000017945 */ /* 0x000fe60003800000 */
[----:B------:R-:W0:Y:S02]  /*15650*/  SYNCS.PHASECHK.TRANS64.TRYWAIT P0, [R6+URZ+0x28840], R3 ;  /* 0x02884003060075a7 */ /* 0x000e24000800017f */
[----:B0-----:R-:W-:Y:S05]  /*15660*/  @!P0 BRA `(.L_x_7992) ;  /* 0x0000003c00cc8947 */ /* 0x001fea0003800000 */
.L_x_8079:
[----:B------:R-:W-:Y:S05]  /*15670*/  BSYNC B1 ;  /* 0x0000000000017941 */ /* 0x000fea0003800000 */
.L_x_7991:
        /* <DEDUP_REMOVED lines=71> */
.L_x_8097:
        /* <DEDUP_REMOVED lines=9> */
.L_x_7994:
        /* <DEDUP_REMOVED lines=11> */
.L_x_7995:
[----:B------:R1:W-:Y:S01]  /*15c30*/  SYNCS.ARRIVE.TRANS64.A1T0 RZ, [R6+URZ+0x28830], RZ ;  /* 0x028830ff06ff79a7 */ /* 0x0003e2000810003f */
[----:B------:R-:W-:Y:S05]  /*15c40*/  @!P4 BRA `(.L_x_7996) ;  /* 0x000000000004c947 */ /* 0x000fea0003800000 */
[----:B------:R-:W-:Y:S01]  /*15c50*/  BPT.TRAP 0x1 ;  /* 0x000000040000795c */ /* 0x000fe20000300000 */
.L_x_7996:
[----:B------:R-:W-:Y:S01]  /*15c60*/  SHF.L.U32 R2, R20, 0x1f, RZ ;  /* 0x0000001f14027819 */ /* 0x000fe200000006ff */
[----:B-1----:R-:W-:Y:S01]  /*15c70*/  IMAD R6, R10, 0x8, R22 ;  /* 0x000000080a067824 */ /* 0x002fe200078e0216 */
[----:B------:R-:W-:Y:S03]  /*15c80*/  BSSY B1, `(.L_x_7997) ;  /* 0x0000003000017945 */ /* 0x000fe60003800000 */
[----:B------:R-:W1:Y:S02]  /*15c90*/  SYNCS.PHASECHK.TRANS64.TRYWAIT P0, [R6+URZ+0x28860], R2 ;  /* 0x02886002060075a7 */ /* 0x000e64000800017f */
[----:B-1----:R-:W-:Y:S05]  /*15ca0*/  @!P0 BRA `(.L_x_7998) ;  /* 0x00000040009c8947 */ /* 0x002fea0003800000 */
.L_x_8098:
[----:B------:R-:W-:Y:S05]  /*15cb0*/  BSYNC B1 ;  /* 0x0000000000017941 */ /* 0x000fea0003800000 */
.L_x_7997:
[----:B------:R-:W3:Y:S01]  /*15cc0*/  S2R R3, SR_TID.X ;  /* 0x0000000000037919 */ /* 0x000ee20000002100 */
[----:B------:R-:W-:Y:S01]  /*15cd0*/  UMOV UR4, 0xffffffff ;  /* 0xffffffff00047882 */ /* 0x000fe20000000000 */
[----:B------:R-:W-:Y:S02]  /*15ce0*/  IMAD R8, R31, -0x80, R35 ;  /* 0xffffff801f087824 */ /* 0x000fe400078e0223 */
[----:B0-----:R-:W-:Y:S01]  /*15cf0*/  IMAD R7, R10, 0x4000, R34 ;  /* 0x000040000a077824 */ /* 0x001fe200078e0222 */
[----:B---3--:R-:W-:-:S04]  /*15d00*/  LOP3.LUT R3, R3, 0x7f, RZ, 0xc0, !PT ;  /* 0x0000007f03037812 */ /* 0x008fc800078ec0ff */
[----:B------:R-:W-:-:S05]  /*15d10*/  SHF.R.U32.HI R3, RZ, 0x3, R3 ;  /* 0x00000003ff037819 */ /* 0x000fca0000011603 */
[----:B------:R-:W-:Y:S01]  /*15d20*/  IMAD.IADD R8, R8, 0x1, -R3 ;  /* 0x0000000108087824 */ /* 0x000fe200078e0a03 */
[----:B------:R-:W-:Y:S06]  /*15d30*/  BRA.DIV UR4, `(.L_x_7999) ;  /* 0x00000042048c7947 */ /* 0x000fec000b800000 */
[----:B-1----:R-:W0:Y:S01]  /*15d40*/  SHFL.IDX PT, R2, R17, RZ, 0x181f ;  /* 0x00181fff11027589 */ /* 0x002e2200000e0000 */
[----:B------:R-:W-:-:S03]  /*15d50*/  IMAD R7, R7, 0x2, R22 ;  /* 0x0000000207077824 */ /* 0x000fc600078e0216 */
[----:B------:R-:W1:Y:S04]  /*15d60*/  SHFL.IDX PT, R3, R23, RZ, 0x181f ;  /* 0x00181fff17037589 */ /* 0x000e6800000e0000 */
[----:B--2---:R-:W-:Y:S01]  /*15d70*/  SHFL.IDX PT, R14, R17, 0x7, 0x181f ;  /* 0x00f81f00110e7f89 */ /* 0x004fe200000e0000 */
        /* <DEDUP_REMOVED lines=54> */
[----:B--2---:R0:W-:Y:S02]  /*160e0*/  LDGSTS.E.BYPASS.LTC128B.128 [R7+0x7400], desc[UR54][R2.64+0x80], !P0 ;  /* 0x0740008002077fae */ /* 0x0041e4000c101d76 */
.L_x_8116:
        /* <DEDUP_REMOVED lines=29> */
.L_x_8000:
        /* <DEDUP_REMOVED lines=11> */
.L_x_8001:
[C---:B------:R-:W-:Y:S01]  /*16370*/  ISETP.GT.AND P0, PT, R25.reuse, R36, PT ;  /* 0x000000241900720c */ /* 0x040fe20003f04270 */
[----:B------:R0:W-:Y:S01]  /*16380*/  SYNCS.ARRIVE.TRANS64.A1T0 RZ, [R6+URZ+0x28850], RZ ;  /* 0x028850ff06ff79a7 */ /* 0x0001e2000810003f */
[----:B------:R-:W-:Y:S02]  /*16390*/  IMAD.MOV.U32 R20, RZ, RZ, R28 ;  /* 0x000000ffff147224 */ /* 0x000fe400078e001c */
[----:B------:R-:W-:Y:S02]  /*163a0*/  IMAD.MOV.U32 R10, RZ, RZ, R24 ;  /* 0x000000ffff0a7224 */ /* 0x000fe400078e0018 */
[----:B------:R-:W-:Y:S02]  /*163b0*/  IMAD.MOV.U32 R31, RZ, RZ, R25 ;  /* 0x000000ffff1f7224 */ /* 0x000fe400078e0019 */
[----:B0-----:R-:W-:-:S05]  /*163c0*/  VIADD R6, R25, 0xffffffff ;  /* 0xffffffff19067836 */ /* 0x001fca0000000000 */
[----:B------:R-:W-:Y:S05]  /*163d0*/  @P0 BRA `(.L_x_8002) ;  /* 0xffffffec00ec0947 */ /* 0x000fea000383ffff */
.L_x_7989:
[----:B------:R-:W-:Y:S05]  /*163e0*/  BSYNC B0 ;  /* 0x0000000000007941 */ /* 0x000fea0003800000 */
.L_x_7988:
        /* <DEDUP_REMOVED lines=17> */
.L_x_8004:
[----:B------:R-:W-:Y:S05]  /*16500*/  BSYNC B0 ;  /* 0x0000000000007941 */ /* 0x000fea0003800000 */
.L_x_8003:
[----:B------:R-:W-:-:S05]  /*16510*/  IMAD.U32 R0, RZ, RZ, UR36 ;  /* 0x00000024ff007e24 */ /* 0x000fca000f8e00ff */
[----:B------:R-:W-:-:S13]  /*16520*/  ISETP.NE.AND P0, PT, R0, 0x3, PT ;  /* 0x000000030000780c */ /* 0x000fda0003f05270 */
[----:B------:R-:W-:Y:S05]  /*16530*/  @!P0 BRA `(.L_x_8005) ;  /* 0x0000000000048947 */ /* 0x000fea0003800000 */
[----:B------:R-:W-:Y:S01]  /*16540*/  BPT.TRAP 0x1 ;  /* 0x000000040000795c */ /* 0x000fe20000300000 */
.L_x_8005:
[----:B------:R-:W-:Y:S01]  /*16550*/  IMAD R0, R24, 0x8, R22 ;  /* 0x0000000818007824 */ /* 0x000fe200078e0216 */
[----:B0-----:R-:W-:Y:S01]  /*16560*/  SHF.L.U32 R3, R28, 0x1f, RZ ;  /* 0x0000001f1c037819 */ /* 0x001fe200000006ff */
[----:B------:R-:W-:Y:S01]  /*16570*/  BSSY B0, `(.L_x_8006) ;  /* 0x0000004000007945 */ /* 0x000fe20003800000 */
[----:B------:R-:W-:Y:S02]  /*16580*/  IMAD R6, R25, -0x80, R35 ;  /* 0xffffff8019067824 */ /* 0x000fe400078e0223 */
[----:B------:R-:W0:Y:S02]  /*16590*/  SYNCS.PHASECHK.TRANS64.TRYWAIT P0, [R0+URZ+0x28860], R3 ;  /* 0x02886003000075a7 */ /* 0x000e24000800017f */
[----:B0-----:R-:W-:Y:S05]  /*165a0*/  @!P0 BRA `(.L_x_8007) ;  /* 0x0000004000f88947 */ /* 0x001fea0003800000 */
.L_x_8117:
[----:B------:R-:W-:Y:S05]  /*165b0*/  BSYNC B0 ;  /* 0x0000000000007941 */ /* 0x000fea0003800000 */
.L_x_8006:
        /* <DEDUP_REMOVED lines=70> */
.L_x_8135:
        /* <DEDUP_REMOVED lines=11> */
.L_x_8009:
        /* <DEDUP_REMOVED lines=11> */
.L_x_8010:
[----:B------:R0:W-:Y:S01]  /*16b80*/  SYNCS.ARRIVE.TRANS64.A1T0 RZ, [R0+URZ+0x28850], RZ ;  /* 0x028850ff00ff79a7 */ /* 0x0001e2000810003f */
[----:B------:R-:W-:-:S05]  /*16b90*/  VIADD R24, R24, 0x1 ;  /* 0x0000000118187836 */ /* 0x000fca0000000000 */
[----:B------:R-:W-:-:S04]  /*16ba0*/  ISETP.NE.AND P0, PT, R24, 0x2, PT ;  /* 0x000000021800780c */ /* 0x000fc80003f05270 */
[----:B------:R-:W-:Y:S02]  /*16bb0*/  SEL R3, RZ, 0x1, P0 ;  /* 0x00000001ff037807 */ /* 0x000fe40000000000 */
[----:B------:R-:W-:Y:S02]  /*16bc0*/  SEL R24, R24, RZ, P0 ;  /* 0x000000ff18187207 */ /* 0x000fe40000000000 */
[----:B0-----:R-:W-:-:S07]  /*16bd0*/  LOP3.LUT R28, R28, R3, RZ, 0x3c, !PT ;  /* 0x000000031c1c7212 */ /* 0x001fce00078e3cff */
.L_x_7967:
[----:B------:R-:W-:Y:S05]  /*16be0*/  BSYNC B7 ;  /* 0x0000000000077941 */ /* 0x000fea0003800000 */
.L_x_7965:
        /* <DEDUP_REMOVED lines=11> */
.L_x_8011:
        /* <DEDUP_REMOVED lines=36> */
.L_x_8145:
[----:B------:R-:W-:Y:S02]  /*16ee0*/  ULDC UR4, c[0x0][0xc38] ;  /* 0x00030e0000047ab9 */ /* 0x000fe40000000800 */
[----:B------:R-:W-:-:S04]  /*16ef0*/  IMAD.U32 R7, RZ, RZ, UR4 ;  /* 0x00000004ff077e24 */ /* 0x000fc8000f8e00ff */
[----:B--2---:R-:W-:-:S04]  /*16f00*/  IMAD R3, R14, R7, RZ ;  /* 0x000000070e037224 */ /* 0x004fc800078e02ff */
[----:B------:R-:W-:-:S05]  /*16f10*/  IMAD.IADD R8, R0, 0x1, R3 ;  /* 0x0000000100087824 */ /* 0x000fca00078e0203 */
[----:B------:R-:W-:-:S13]  /*16f20*/  ISETP.GT.AND P6, PT, R8, R5, PT ;  /* 0x000000050800720c */ /* 0x000fda0003fc4270 */
[----:B------:R-:W-:Y:S05]  /*16f30*/  @P6 BRA `(.L_x_8014) ;  /* 0x00000000009c6947 */ /* 0x000fea0003800000 */
.L_x_8019:
        /* <DEDUP_REMOVED lines=14> */
.L_x_8017:
[----:B------:R-:W-:Y:S05]  /*17020*/  BSYNC B0 ;  /* 0x0000000000007941 */ /* 0x000fea0003800000 */
.L_x_8016:
[----:B------:R-:W-:-:S03]  /*17030*/  UMOV UR4, 0xffffffff ;  /* 0xffffffff00047882 */ /* 0x000fc60000000000 */
[----:B------:R-:W-:Y:S05]  /*17040*/  BRA.DIV UR4, `(.L_x_8018) ;  /* 0x0000004a04047947 */ /* 0x000fea000b800000 */
[----:B-----5:R-:W3:Y:S02]  /*17050*/  SHFL.UP PT, R14, R4, 0x1, RZ ;  /* 0x04200000040e7989 */ /* 0x020ee400000e00ff */
[----:B---3--:R-:W-:-:S05]  /*17060*/  SEL R13, R14, RZ, P1 ;  /* 0x000000ff0e0d7207 */ /* 0x008fca0000800000 */
[----:B------:R-:W-:-:S05]  /*17070*/  IMAD.IADD R13, R4, 0x1, R13 ;  /* 0x00000001040d7824 */ /* 0x000fca00078e020d */
[----:B------:R-:W3:Y:S02]  /*17080*/  SHFL.UP PT, R14, R13, 0x2, RZ ;  /* 0x044000000d0e7989 */ /* 0x000ee400000e00ff */
        /* <DEDUP_REMOVED lines=12> */
.L_x_8153:
[----:B------:R-:W-:Y:S02]  /*17150*/  ULDC UR4, c[0x0][0xc38] ;  /* 0x00030e0000047ab9 */ /* 0x000fe40000000800 */
[----:B------:R-:W-:-:S04]  /*17160*/  IMAD.U32 R7, RZ, RZ, UR4 ;  /* 0x00000004ff077e24 */ /* 0x000fc8000f8e00ff */
[----:B--2---:R-:W-:-:S04]  /*17170*/  IMAD R3, R14, R7, RZ ;  /* 0x000000070e037224 */ /* 0x004fc800078e02ff */
[----:B------:R-:W-:-:S05]  /*17180*/  IMAD.IADD R8, R3, 0x1, R8 ;  /* 0x0000000103087824 */ /* 0x000fca00078e0208 */
[----:B------:R-:W-:-:S13]  /*17190*/  ISETP.GT.AND P6, PT, R8, R5, PT ;  /* 0x000000050800720c */ /* 0x000fda0003fc4270 */
[----:B------:R-:W-:Y:S05]  /*171a0*/  @!P6 BRA `(.L_x_8019) ;  /* 0xfffffffc0064e947 */ /* 0x000fea000383ffff */
.L_x_8014:
        /* <DEDUP_REMOVED lines=8> */
.L_x_8157:
[----:B------:R-:W-:Y:S01]  /*17230*/  ISETP.NE.AND P0, PT, R0, RZ, PT ;  /* 0x000000ff0000720c */ /* 0x000fe20003f05270 */
[----:B------:R-:W-:-:S12]  /*17240*/  IMAD.MOV.U32 R14, RZ, RZ, RZ ;  /* 0x000000ffff0e7224 */ /* 0x000fd800078e00ff */
[----:B------:R-:W-:Y:S05]  /*17250*/  @!P0 BRA `(.L_x_8021) ;  /* 0x0000000000108947 */ /* 0x000fea0003800000 */
[----:B------:R-:W-:Y:S01]  /*17260*/  UMOV UR4, 0xffffffff ;  /* 0xffffffff00047882 */ /* 0x000fe20000000000 */
[----:B------:R-:W-:Y:S02]  /*17270*/  VIADD R12, R8, 0xffffffff ;  /* 0xffffffff080c7836 */ /* 0x000fe40000000000 */
[----:B------:R-:W-:Y:S05]  /*17280*/  BRA.DIV UR4, `(.L_x_8022) ;  /* 0x0000004a04787947 */ /* 0x000fea000b800000 */
[----:B------:R4:W0:Y:S02]  /*17290*/  SHFL.IDX PT, R14, R6, R12, 0x1f ;  /* 0x00001f0c060e7589 */ /* 0x00082400000e0000 */
.L_x_8021:
[----:B------:R-:W5:Y:S01]  /*172a0*/  LDC.64 R2, c[0x0][0xc90] ;  /* 0x00032400ff027b82 */ /* 0x000f620000000a00 */
[----:B------:R-:W-:-:S04]  /*172b0*/  IMAD.IADD R19, R8, 0x1, R19 ;  /* 0x0000000108137824 */ /* 0x000fc800078e0213 */
[----:B-----5:R-:W-:-:S05]  /*172c0*/  IMAD.WIDE R2, R19, 0x4, R2 ;  /* 0x0000000413027825 */ /* 0x020fca00078e0202 */
[----:B-1--4-:R1:W3:Y:S01]  /*172d0*/  LDG.E R6, desc[UR54][R2.64] ;  /* 0x0000003602067981 */ /* 0x0122e2000c1e1900 */
[----:B0-----:R-:W-:-:S04]  /*172e0*/  IMAD R16, R14, R7, R16 ;  /* 0x000000070e107224 */ /* 0x001fc800078e0210 */
[----:B------:R-:W-:Y:S02]  /*172f0*/  IMAD.IADD R5, R5, 0x1, -R16 ;  /* 0x0000000105057824 */ /* 0x000fe400078e0a10 */
[----:B-1----:R-:W-:Y:S02]  /*17300*/  IMAD.MOV.U32 R2, RZ, RZ, RZ ;  /* 0x000000ffff027224 */ /* 0x002fe400078e00ff */
[----:B---3--:R-:W-:-:S05]  /*17310*/  IMAD R0, R4, R6, RZ ;  /* 0x0000000604007224 */ /* 0x008fca00078e02ff */
[----:B--2---:R-:W-:-:S04]  /*17320*/  IABS R8, R0 ;  /* 0x0000000000087213 */ /* 0x004fc80000000000 */
[----:B------:R-:W0:Y:S08]  /*17330*/  I2F.RP R9, R8 ;  /* 0x0000000800097306 */ /* 0x000e300000209400 */
[----:B0-----:R-:W0:Y:S02]  /*17340*/  MUFU.RCP R9, R9 ;  /* 0x0000000900097308 */ /* 0x001e240000001000 */
[----:B0-----:R-:W-:Y:S01]  /*17350*/  VIADD R10, R9, 0xffffffe ;  /* 0x0ffffffe090a7836 */ /* 0x001fe20000000000 */
[----:B------:R-:W-:-:S05]  /*17360*/  IABS R9, R0 ;  /* 0x0000000000097213 */ /* 0x000fca0000000000 */
[----:B------:R-:W0:Y:S01]  /*17370*/  F2I.FTZ.U32.TRUNC.NTZ R3, R10 ;  /* 0x0000000a00037305 */ /* 0x000e22000021f000 */
[----:B------:R-:W-:Y:S02]  /*17380*/  IMAD.MOV R9, RZ, RZ, -R9 ;  /* 0x000000ffff097224 */ /* 0x000fe400078e0a09 */
[----:B0-----:R-:W-:-:S04]  /*17390*/  IMAD.MOV R11, RZ, RZ, -R3 ;  /* 0x000000ffff0b7224 */ /* 0x001fc800078e0a03 */
[----:B------:R-:W-:-:S04]  /*173a0*/  IMAD R11, R11, R8, RZ ;  /* 0x000000080b0b7224 */ /* 0x000fc800078e02ff */
[----:B------:R-:W-:Y:S01]  /*173b0*/  IMAD.HI.U32 R2, R3, R11, R2 ;  /* 0x0000000b03027227 */ /* 0x000fe200078e0002 */
[----:B------:R-:W-:-:S05]  /*173c0*/  IABS R3, R5 ;  /* 0x0000000500037213 */ /* 0x000fca0000000000 */
        /* <DEDUP_REMOVED lines=18> */
[----:B------:R-:W-:-:S04]  /*174f0*/  IABS R7, R6 ;  /* 0x0000000600077213 */ /* 0x000fc80000000000 */
[----:B------:R-:W0:Y:S08]  /*17500*/  I2F.RP R9, R7 ;  /* 0x0000000700097306 */ /* 0x000e300000209400 */
[----:B0-----:R-:W0:Y:S02]  /*17510*/  MUFU.RCP R9, R9 ;  /* 0x0000000900097308 */ /* 0x001e240000001000 */
[----:B0-----:R-:W-:-:S06]  /*17520*/  VIADD R3, R9, 0xffffffe ;  /* 0x0ffffffe09037836 */ /* 0x001fcc0000000000 */
[----:B------:R-:W0:Y:S02]  /*17530*/  F2I.FTZ.U32.TRUNC.NTZ R3, R3 ;  /* 0x0000000300037305 */ /* 0x000e24000021f000 */
[----:B0-----:R-:W-:-:S04]  /*17540*/  IMAD.MOV R0, RZ, RZ, -R3 ;  /* 0x000000ffff007224 */ /* 0x001fc800078e0a03 */
[----:B------:R-:W-:Y:S01]  /*17550*/  IMAD R5, R0, R7, RZ ;  /* 0x0000000700057224 */ /* 0x000fe200078e02ff */
[----:B------:R-:W-:-:S03]  /*17560*/  IABS R0, R6 ;  /* 0x0000000600007213 */ /* 0x000fc60000000000 */
[----:B------:R-:W-:Y:S01]  /*17570*/  IMAD.HI.U32 R2, R3, R5, R2 ;  /* 0x0000000503027227 */ /* 0x000fe200078e0002 */
[----:B------:R-:W-:-:S03]  /*17580*/  IABS R5, R11 ;  /* 0x0000000b00057213 */ /* 0x000fc60000000000 */
[----:B------:R-:W-:Y:S02]  /*17590*/  IMAD.MOV R0, RZ, RZ, -R0 ;  /* 0x000000ffff007224 */ /* 0x000fe400078e0a00 */
[----:B------:R-:W-:-:S04]  /*175a0*/  IMAD.HI.U32 R2, R2, R5, RZ ;  /* 0x0000000502027227 */ /* 0x000fc800078e00ff */
[----:B------:R-:W-:Y:S02]  /*175b0*/  IMAD R0, R2, R0, R5 ;  /* 0x0000000002007224 */ /* 0x000fe400078e0205 */
[----:B------:R-:W-:-:S03]  /*175c0*/  IMAD.IADD R3, R11, 0x1, R8 ;  /* 0x000000010b037824 */ /* 0x000fc600078e0208 */
        /* <DEDUP_REMOVED lines=15> */
.L_x_8015:
[----:B------:R-:W-:Y:S01]  /*176c0*/  UMOV UR4, URZ ;  /* 0x0000003f00047c82 */ /* 0x000fe20008000000 */
[----:B------:R-:W-:Y:S01]  /*176d0*/  UMOV UR5, URZ ;  /* 0x0000003f00057c82 */ /* 0x000fe20008000000 */
[----:B------:R-:W-:Y:S01]  /*176e0*/  ULDC UR6, c[0x0][0xc3c] ;  /* 0x00030f0000067ab9 */ /* 0x000fe20000000800 */
[----:B------:R-:W-:Y:S02]  /*176f0*/  IMAD.MOV.U32 R16, RZ, RZ, R5 ;  /* 0x000000ffff107224 */ /* 0x000fe400078e0005 */
[----:B------:R-:W-:Y:S02]  /*17700*/  IMAD.U32 R17, RZ, RZ, UR4 ;  /* 0x00000004ff117e24 */ /* 0x000fe4000f8e00ff */
[----:B------:R-:W-:Y:S02]  /*17710*/  IMAD.U32 R18, RZ, RZ, UR5 ;  /* 0x00000005ff127e24 */ /* 0x000fe4000f8e00ff */
[----:B------:R-:W-:-:S07]  /*17720*/  IMAD.U32 R19, RZ, RZ, UR6 ;  /* 0x00000006ff137e24 */ /* 0x000fce000f8e00ff */
.L_x_8023:
        /* <DEDUP_REMOVED lines=10> */
.L_x_8012:
[----:B------:R-:W-:Y:S02]  /*177d0*/  ULDC UR4, c[0x0][0xc3c] ;  /* 0x00030f0000047ab9 */ /* 0x000fe40000000800 */
[----:B----4-:R-:W-:-:S13]  /*177e0*/  ISETP.GE.AND P0, PT, R19, UR4, PT ;  /* 0x0000000413007c0c */ /* 0x010fda000bf06270 */
[----:B------:R-:W-:Y:S05]  /*177f0*/  @!P0 BRA `(.L_x_8024) ;  /* 0xffffffb4000c8947 */ /* 0x000fea000383ffff */
[----:B------:R-:W-:Y:S05]  /*17800*/  BSYNC B8 ;  /* 0x0000000000087941 */ /* 0x000fea0003800000 */
.L_x_7953:
[----:B-1----:R-:W4:Y:S01]  /*17810*/  LDL.LU R0, [R1+0x18] ;  /* 0x0000180001007983 */ /* 0x002f220000300800 */
[----:B------:R-:W-:Y:S01]  /*17820*/  BSSY B0, `(.L_x_8025) ;  /* 0x000000b000007945 */ /* 0x000fe20003800000 */
[----:B------:R-:W1:Y:S01]  /*17830*/  S2R R5, SR_CgaCtaId ;  /* 0x0000000000057919 */ /* 0x000e620000008800 */
[----:B----4-:R-:W-:-:S05]  /*17840*/  VIADD R0, R0, 0x1 ;  /* 0x0000000100007836 */ /* 0x010fca0000000000 */
        /* <DEDUP_REMOVED lines=8> */
.L_x_8160:
[----:B------:R-:W-:Y:S05]  /*178d0*/  BSYNC B0 ;  /* 0x0000000000007941 */ /* 0x000fea0003800000 */
.L_x_8025:
[----:B------:R-:W-:-:S03]  /*178e0*/  UMOV UR4, 0xffffffff ;  /* 0xffffffff00047882 */ /* 0x000fc60000000000 */
[----:B------:R-:W-:Y:S05]  /*178f0*/  BRA.DIV UR4, `(.L_x_8027) ;  /* 0x0000004604147947 */ /* 0x000fea000b800000 */
[----:B-1----:R-:W1:Y:S02]  /*17900*/  S2R R0, SR_TID.X ;  /* 0x0000000000007919 */ /* 0x002e640000002100 */
[----:B-1----:R-:W-:-:S04]  /*17910*/  SHF.R.U32.HI R0, RZ, 0x5, R0 ;  /* 0x00000005ff007819 */ /* 0x002fc80000011600 */
[----:B------:R-:W-:-:S05]  /*17920*/  LOP3.LUT R0, R0, 0x3, RZ, 0xc0, !PT ;  /* 0x0000000300007812 */ /* 0x000fca00078ec0ff */
[----:B------:R1:W4:Y:S02]  /*17930*/  SHFL.IDX PT, R14, R0, RZ, 0x1f ;  /* 0x00001fff000e7589 */ /* 0x00032400000e0000 */
.L_x_8163:
[----:B----4-:R-:W-:Y:S01]  /*17940*/  ISETP.NE.AND P0, PT, R14, RZ, PT ;  /* 0x000000ff0e00720c */ /* 0x010fe20003f05270 */
[----:B------:R-:W-:-:S12]  /*17950*/  BSSY B0, `(.L_x_8028) ;  /* 0x0000024000007945 */ /* 0x000fd80003800000 */
[----:B------:R-:W-:Y:S05]  /*17960*/  @P0 BRA `(.L_x_8029) ;  /* 0x0000000000880947 */ /* 0x000fea0003800000 */
[----:B------:R-:W-:-:S03]  /*17970*/  UMOV UR4, 0xffffffff ;  /* 0xffffffff00047882 */ /* 0x000fc60000000000 */
[----:B------:R-:W-:Y:S05]  /*17980*/  BRA.DIV UR4, `(.L_x_8030) ;  /* 0x0000004604247947 */ /* 0x000fea000b800000 */
[----:B------:R-:W-:-:S13]  /*17990*/  ELECT P6, URZ, PT ;  /* 0x00000000003f782f */ /* 0x000fda00038c0000 */
.L_x_8166:
[----:B------:R-:W-:Y:S05]  /*179a0*/  @!P6 BRA `(.L_x_8029) ;  /* 0x000000000078e947 */ /* 0x000fea0003800000 */
[----:B------:R-:W-:-:S06]  /*179b0*/  ULOP3.LUT UR4, UR43, 0x2, URZ, 0xfc, !UPT ;  /* 0x000000022b047892 */ /* 0x000fcc000f8efc3f */
[----:B-1----:R-:W-:-:S05]  /*179c0*/  IMAD.U32 R0, RZ, RZ, UR4 ;  /* 0x00000004ff007e24 */ /* 0x002fca000f8e00ff */
[----:B------:R-:W-:-:S13]  /*179d0*/  ISETP.NE.AND P0, PT, R0, 0x3, PT ;  /* 0x000000030000780c */ /* 0x000fda0003f05270 */
[----:B------:R-:W-:Y:S05]  /*179e0*/  @!P0 BRA `(.L_x_8031) ;  /* 0x0000000000048947 */ /* 0x000fea0003800000 */
[----:B------:R-:W-:Y:S01]  /*179f0*/  BPT.TRAP 0x1 ;  /* 0x000000040000795c */ /* 0x000fe20000300000 */
.L_x_8031:
[----:B------:R-:W-:Y:S01]  /*17a00*/  IMAD R5, R24, 0x8, R7 ;  /* 0x0000000818057824 */ /* 0x000fe200078e0207 */
[----:B------:R-:W-:Y:S01]  /*17a10*/  SHF.L.U32 R0, R28, 0x1f, RZ ;  /* 0x0000001f1c007819 */ /* 0x000fe200000006ff */
[----:B------:R-:W-:-:S03]  /*17a20*/  VIADD R24, R24, 0x1 ;  /* 0x0000000118187836 */ /* 0x000fc60000000000 */
[----:B------:R-:W1:Y:S02]  /*17a30*/  SYNCS.PHASECHK.TRANS64.TRYWAIT P1, [R5+URZ+0x28840], R0 ;  /* 0x02884000050075a7 */ /* 0x000e64000802017f */
[----:B------:R-:W-:-:S04]  /*17a40*/  ISETP.NE.AND P2, PT, R24, 0x2, PT ;  /* 0x000000021800780c */ /* 0x000fc80003f45270 */
[----:B------:R-:W-:Y:S01]  /*17a50*/  SEL R3, RZ, 0x1, P2 ;  /* 0x00000001ff037807 */ /* 0x000fe20001000000 */
[----:B-1----:R-:W-:Y:S08]  /*17a60*/  @!P1 BRA `(.L_x_8032) ;  /* 0x00000044000c9947 */ /* 0x002ff00003800000 */
.L_x_8167:
[----:B------:R-:W-:Y:S02]  /*17a70*/  SEL R24, R24, RZ, P2 ;  /* 0x000000ff18187207 */ /* 0x000fe40001000000 */
[----:B------:R-:W-:Y:S01]  /*17a80*/  LOP3.LUT R2, R28, R3, RZ, 0x3c, !PT ;  /* 0x000000031c027212 */ /* 0x000fe200078e3cff */
[----:B------:R-:W-:Y:S06]  /*17a90*/  @!P0 BRA `(.L_x_8033) ;  /* 0x0000000000048947 */ /* 0x000fec0003800000 */
[----:B------:R-:W-:Y:S01]  /*17aa0*/  BPT.TRAP 0x1 ;  /* 0x000000040000795c */ /* 0x000fe20000300000 */
.L_x_8033:
[----:B------:R-:W-:Y:S01]  /*17ab0*/  IMAD R3, R24, 0x8, R7 ;  /* 0x0000000818037824 */ /* 0x000fe200078e0207 */
[----:B------:R-:W-:-:S04]  /*17ac0*/  SHF.L.U32 R2, R2, 0x1f, RZ ;  /* 0x0000001f02027819 */ /* 0x000fc800000006ff */
[----:B------:R-:W4:Y:S02]  /*17ad0*/  SYNCS.PHASECHK.TRANS64.TRYWAIT P1, [R3+URZ+0x28840], R2 ;  /* 0x02884002030075a7 */ /* 0x000f24000802017f */
[----:B----4-:R-:W-:Y:S05]  /*17ae0*/  @!P1 BRA `(.L_x_8034) ;  /* 0x0000004400009947 */ /* 0x010fea0003800000 */
.L_x_8168:
[----:B------:R-:W-:Y:S05]  /*17af0*/  @!P0 BRA `(.L_x_8035) ;  /* 0x0000000000048947 */ /* 0x000fea0003800000 */
[----:B------:R-:W-:Y:S01]  /*17b00*/  BPT.TRAP 0x1 ;  /* 0x000000040000795c */ /* 0x000fe20000300000 */
.L_x_8035:
[----:B------:R-:W5:Y:S02]  /*17b10*/  SYNCS.PHASECHK.TRANS64.TRYWAIT P1, [R5+URZ+0x28860], R0 ;  /* 0x02886000050075a7 */ /* 0x000f64000802017f */
[----:B-----5:R-:W-:Y:S05]  /*17b20*/  @!P1 BRA `(.L_x_8036) ;  /* 0x0000004400049947 */ /* 0x020fea0003800000 */
.L_x_8169:
[----:B------:R-:W-:Y:S05]  /*17b30*/  @!P0 BRA `(.L_x_8037) ;  /* 0x0000000000048947 */ /* 0x000fea0003800000 */
[----:B------:R-:W-:Y:S01]  /*17b40*/  BPT.TRAP 0x1 ;  /* 0x000000040000795c */ /* 0x000fe20000300000 */
.L_x_8037:
[----:B------:R0:W0:Y:S02]  /*17b50*/  SYNCS.PHASECHK.TRANS64.TRYWAIT P0, [R3+URZ+0x28860], R2 ;  /* 0x02886002030075a7 */ /* 0x000024000800017f */
[----:B0-----:R-:W-:Y:S05]  /*17b60*/  @!P0 NANOSLEEP.SYNCS 0x989680 ;  /* 0x009896800000895d */ /* 0x001fea0003900000 */
[----:B------:R-:W0:Y:S02]  /*17b70*/  @!P0 SYNCS.PHASECHK.TRANS64 P0, [R3+URZ+0x28860], R2 ;  /* 0x02886002030085a7 */ /* 0x000e24000800007f */
[----:B0-----:R-:W-:Y:S05]  /*17b80*/  @!P0 BRA `(.L_x_8037) ;  /* 0xfffffffc00f08947 */ /* 0x001fea000383ffff */
.L_x_8029:
[----:B------:R-:W-:Y:S05]  /*17b90*/  BSYNC B0 ;  /* 0x0000000000007941 */ /* 0x000fea0003800000 */
.L_x_8028:
[----:B------:R-:W-:Y:S05]  /*17ba0*/  EXIT ;  /* 0x000000000000794d */ /* 0x000fea0003800000 */
.L_x_7847:
[----:B0-----:R-:W-:-:S04]  /*17bb0*/  IMAD.U32 R3, RZ, RZ, UR41 ;  /* 0x00000029ff037e24 */ /* 0x001fc8000f8e00ff */
[----:B------:R0:W1:Y:S03]  /*17bc0*/  SYNCS.PHASECHK.TRANS64.TRYWAIT P1, [R3+URZ+0x28800], R0 ;  /* 0x02880000030075a7 */ /* 0x000066000802017f */
[----:B-1----:R-:W-:Y:S05]  /*17bd0*/  @!P1 NANOSLEEP.SYNCS 0x989680 ;  /* 0x009896800000995d */ /* 0x002fea0003900000 */
[----:B------:R-:W1:Y:S02]  /*17be0*/  @!P1 SYNCS.PHASECHK.TRANS64 P1, [R3+URZ+0x28800], R0 ;  /* 0x02880000030095a7 */ /* 0x000e64000802007f */
[----:B-1----:R-:W-:Y:S05]  /*17bf0*/  @!P1 BRA `(.L_x_7847) ;  /* 0xfffffffc00ec9947 */ /* 0x002fea000383ffff */
[----:B------:R-:W-:Y:S05]  /*17c00*/  BRA `(.L_x_8038) ;  /* 0xfffffe9c00d47947 */ /* 0x000fea000383ffff */
.L_x_7851:
[----:B-1----:R1:W2:Y:S02]  /*17c10*/  SYNCS.PHASECHK.TRANS64.TRYWAIT P1, [R9+URZ+0x28830], R0 ;  /* 0x02883000090075a7 */ /* 0x0022a4000802017f */
[----:B--2---:R-:W-:Y:S05]  /*17c20*/  @!P1 NANOSLEEP.SYNCS 0x989680 ;  /* 0x009896800000995d */ /* 0x004fea0003900000 */
[----:B------:R-:W2:Y:S02]  /*17c30*/  @!P1 SYNCS.PHASECHK.TRANS64 P1, [R9+URZ+0x28830], R0 ;  /* 0x02883000090095a7 */ /* 0x000ea4000802007f */
[----:B--2---:R-:W-:Y:S05]  /*17c40*/  @!P1 BRA `(.L_x_7851) ;  /* 0xfffffffc00f09947 */ /* 0x004fea000383ffff */
[----:B------:R-:W-:Y:S05]  /*17c50*/  BRA `(.L_x_7850) ;  /* 0xfffffe9c00f07947 */ /* 0x000fea000383ffff */
.L_x_7868:
[----:B-1----:R-:W-:-:S04]  /*17c60*/  IMAD.U32 R4, RZ, RZ, UR6 ;  /* 0x00000006ff047e24 */ /* 0x002fc8000f8e00ff */
[----:B------:R1:W2:Y:S03]  /*17c70*/  SYNCS.PHASECHK.TRANS64.TRYWAIT P1, [R4+URZ+0x28830], R3 ;  /* 0x02883003040075a7 */ /* 0x0002a6000802017f */
[----:B--2---:R-:W-:Y:S05]  /*17c80*/  @!P1 NANOSLEEP.SYNCS 0x989680 ;  /* 0x009896800000995d */ /* 0x004fea0003900000 */
[----:B------:R-:W2:Y:S02]  /*17c90*/  @!P1 SYNCS.PHASECHK.TRANS64 P1, [R4+URZ+0x28830], R3 ;  /* 0x02883003040095a7 */ /* 0x000ea4000802007f */
[----:B--2---:R-:W-:Y:S05]  /*17ca0*/  @!P1 BRA `(.L_x_7868) ;  /* 0xfffffffc00ec9947 */ /* 0x004fea000383ffff */
[----:B------:R-:W-:Y:S05]  /*17cb0*/  BRA `(.L_x_7865) ;  /* 0xfffffed800c87947 */ /* 0x000fea000383ffff */
.L_x_7872:
[----:B-1----:R-:W-:-:S04]  /*17cc0*/  IMAD.U32 R4, RZ, RZ, UR6 ;  /* 0x00000006ff047e24 */ /* 0x002fc8000f8e00ff */
[----:B------:R1:W2:Y:S03]  /*17cd0*/  SYNCS.PHASECHK.TRANS64.TRYWAIT P1, [R4+URZ+0x28850], R3 ;  /* 0x02885003040075a7 */ /* 0x0002a6000802017f */
[----:B--2---:R-:W-:Y:S05]  /*17ce0*/  @!P1 NANOSLEEP.SYNCS 0x989680 ;  /* 0x009896800000995d */ /* 0x004fea0003900000 */
[----:B------:R-:W2:Y:S02]  /*17cf0*/  @!P1 SYNCS.PHASECHK.TRANS64 P1, [R4+URZ+0x28850], R3 ;  /* 0x02885003040095a7 */ /* 0x000ea4000802007f */
[----:B--2---:R-:W-:Y:S05]  /*17d00*/  @!P1 BRA `(.L_x_7872) ;  /* 0xfffffffc00ec9947 */ /* 0x004fea000383ffff */
[----:B------:R-:W-:Y:S05]  /*17d10*/  BRA `(.L_x_7869) ;  /* 0xfffffedc00947947 */ /* 0x000fea000383ffff */
.L_x_7891:
[----:B-1----:R-:W-:-:S04]  /*17d20*/  IMAD.U32 R4, RZ, RZ, UR6 ;  /* 0x00000006ff047e24 */ /* 0x002fc8000f8e00ff */
[----:B------:R1:W2:Y:S03]  /*17d30*/  SYNCS.PHASECHK.TRANS64.TRYWAIT P1, [R4+URZ+0x28830], R3 ;  /* 0x02883003040075a7 */ /* 0x0002a6000802017f */
[----:B--2---:R-:W-:Y:S05]  /*17d40*/  @!P1 NANOSLEEP.SYNCS 0x989680 ;  /* 0x009896800000995d */ /* 0x004fea0003900000 */
[----:B------:R-:W2:Y:S02]  /*17d50*/  @!P1 SYNCS.PHASECHK.TRANS64 P1, [R4+URZ+0x28830], R3 ;  /* 0x02883003040095a7 */ /* 0x000ea4000802007f */
[----:B--2---:R-:W-:Y:S05]  /*17d60*/  @!P1 BRA `(.L_x_7891) ;  /* 0xfffffffc00ec9947 */ /* 0x004fea000383ffff */
[----:B------:R-:W-:Y:S05]  /*17d70*/  BRA `(.L_x_7888) ;  /* 0xffffff1400907947 */ /* 0x000fea000383ffff */
.L_x_7895:
[----:B-1----:R-:W-:-:S04]  /*17d80*/  IMAD.U32 R4, RZ, RZ, UR6 ;  /* 0x00000006ff047e24 */ /* 0x002fc8000f8e00ff */
[----:B------:R1:W2:Y:S03]  /*17d90*/  SYNCS.PHASECHK.TRANS64.TRYWAIT P1, [R4+URZ+0x28850], R3 ;  /* 0x02885003040075a7 */ /* 0x0002a6000802017f */
[----:B--2---:R-:W-:Y:S05]  /*17da0*/  @!P1 NANOSLEEP.SYNCS 0x989680 ;  /* 0x009896800000995d */ /* 0x004fea0003900000 */
[----:B------:R-:W2:Y:S02]  /*17db0*/  @!P1 SYNCS.PHASECHK.TRANS64 P1, [R4+URZ+0x28850], R3 ;  /* 0x02885003040095a7 */ /* 0x000ea4000802007f */
[----:B--2---:R-:W-:Y:S05]  /*17dc0*/  @!P1 BRA `(.L_x_7895) ;  /* 0xfffffffc00ec9947 */ /* 0x004fea000383ffff */
[----:B------:R-:W-:Y:S05]  /*17dd0*/  BRA `(.L_x_7892) ;  /* 0xffffff18005c7947 */ /* 0x000fea000383ffff */
.L_x_7903:
[----:B-1----:R-:W-:-:S04]  /*17de0*/  IMAD.U32 R4, RZ, RZ, UR6 ;  /* 0x00000006ff047e24 */ /* 0x002fc8000f8e00ff */
[----:B------:R1:W2:Y:S03]  /*17df0*/  SYNCS.PHASECHK.TRANS64.TRYWAIT P1, [R4+URZ+0x28830], R3 ;  /* 0x02883003040075a7 */ /* 0x0002a6000802017f */
[----:B--2---:R-:W-:Y:S05]  /*17e00*/  @!P1 NANOSLEEP.SYNCS 0x989680 ;  /* 0x009896800000995d */ /* 0x004fea0003900000 */
[----:B------:R-:W2:Y:S02]  /*17e10*/  @!P1 SYNCS.PHASECHK.TRANS64 P1, [R4+URZ+0x28830], R3 ;  /* 0x02883003040095a7 */ /* 0x000ea4000802007f */
[----:B--2---:R-:W-:Y:S05]  /*17e20*/  @!P1 BRA `(.L_x_7903) ;  /* 0xfffffffc00ec9947 */ /* 0x004fea000383ffff */
[----:B------:R-:W-:Y:S05]  /*17e30*/  BRA `(.L_x_7900) ;  /* 0xffffff3c00847947 */ /* 0x000fea000383ffff */
.L_x_7907:
[----:B-1----:R-:W-:-:S04]  /*17e40*/  IMAD.U32 R4, RZ, RZ, UR6 ;  /* 0x00000006ff047e24 */ /* 0x002fc8000f8e00ff */
[----:B------:R1:W2:Y:S03]  /*17e50*/  SYNCS.PHASECHK.TRANS64.TRYWAIT P1, [R4+URZ+0x28850], R3 ;  /* 0x02885003040075a7 */ /* 0x0002a6000802017f */
[----:B--2---:R-:W-:Y:S05]  /*17e60*/  @!P1 NANOSLEEP.SYNCS 0x989680 ;  /* 0x009896800000995d */ /* 0x004fea0003900000 */
[----:B------:R-:W2:Y:S02]  /*17e70*/  @!P1 SYNCS.PHASECHK.TRANS64 P1, [R4+URZ+0x28850], R3 ;  /* 0x02885003040095a7 */ /* 0x000ea4000802007f */
[----:B--2---:R-:W-:Y:S05]  /*17e80*/  @!P1 BRA `(.L_x_7907) ;  /* 0xfffffffc00ec9947 */ /* 0x004fea000383ffff */
[----:B------:R-:W-:Y:S05]  /*17e90*/  BRA `(.L_x_7904) ;  /* 0xffffff4000447947 */ /* 0x000fea000383ffff */
.L_x_7922:
[----:B-1----:R-:W-:-:S04]  /*17ea0*/  IMAD.U32 R6, RZ, RZ, UR5 ;  /* 0x00000005ff067e24 */ /* 0x002fc8000f8e00ff */
[----:B------:R1:W2:Y:S03]  /*17eb0*/  SYNCS.PHASECHK.TRANS64.TRYWAIT P1, [R6+URZ+0x28850], R5 ;  /* 0x02885005060075a7 */ /* 0x0002a6000802017f */
[----:B--2---:R-:W-:Y:S05]  /*17ec0*/  @!P1 NANOSLEEP.SYNCS 0x989680 ;  /* 0x009896800000995d */ /* 0x004fea0003900000 */
[----:B------:R-:W2:Y:S02]  /*17ed0*/  @!P1 SYNCS.PHASECHK.TRANS64 P1, [R6+URZ+0x28850], R5 ;  /* 0x02885005060095a7 */ /* 0x000ea4000802007f */
[----:B--2---:R-:W-:Y:S05]  /*17ee0*/  @!P1 BRA `(.L_x_7922) ;  /* 0xfffffffc00ec9947 */ /* 0x004fea000383ffff */
[----:B------:R-:W-:Y:S05]  /*17ef0*/  BRA `(.L_x_7921) ;  /* 0xffffff74006c7947 */ /* 0x000fea000383ffff */
.L_x_7973:
        /* <DEDUP_REMOVED lines=11> */
.L_x_8040:
[----:B------:R-:W-:Y:S05]  /*17fb0*/  BSYNC B0 ;  /* 0x0000000000007941 */ /* 0x000fea0003800000 */
.L_x_8039:
[----:B------:R-:W-:Y:S05]  /*17fc0*/  BRA `(.L_x_8041) ;  /* 0xffffffbc00347947 */ /* 0x000fea000383ffff */
.L_x_7976:
[----:B0-----:R0:W1:Y:S02]  /*17fd0*/  SYNCS.PHASECHK.TRANS64.TRYWAIT P0, [R7+URZ+0x28840], R2 ;  /* 0x02884002070075a7 */ /* 0x001064000800017f */
[----:B-1----:R-:W-:Y:S05]  /*17fe0*/  @!P0 NANOSLEEP.SYNCS 0x989680 ;  /* 0x009896800000895d */ /* 0x002fea0003900000 */
[----:B------:R-:W1:Y:S02]  /*17ff0*/  @!P0 SYNCS.PHASECHK.TRANS64 P0, [R7+URZ+0x28840], R2 ;  /* 0x02884002070085a7 */ /* 0x000e64000800007f */
[----:B-1----:R-:W-:Y:S05]  /*18000*/  @!P0 BRA `(.L_x_7976) ;  /* 0xfffffffc00f08947 */ /* 0x002fea000383ffff */
[----:B------:R-:W-:Y:S05]  /*18010*/  BRA `(.L_x_8042) ;  /* 0xffffffbc00907947 */ /* 0x000fea000383ffff */
.L_x_7977:
        /* <DEDUP_REMOVED lines=8> */
.L_x_8044:
[----:B------:R-:W-:Y:S05]  /*180a0*/  BSYNC B0 ;  /* 0x0000000000007941 */ /* 0x000fea0003800000 */
.L_x_8043:
        /* <DEDUP_REMOVED lines=9> */
.L_x_8045:
[----:B------:R-:W-:Y:S02]  /*18140*/  IMAD.MOV.U32 R13, RZ, RZ, R0 ;  /* 0x000000ffff0d7224 */ /* 0x000fe400078e0000 */
[----:B------:R-:W-:Y:S02]  /*18150*/  IMAD.MOV.U32 R12, RZ, RZ, 0x1 ;  /* 0x00000001ff0c7424 */ /* 0x000fe400078e00ff */
[----:B------:R-:W-:-:S07]  /*18160*/  IMAD.MOV.U32 R3, RZ, RZ, R14 ;  /* 0x000000ffff037224 */ /* 0x000fce00078e000e */
[----:B------:R-:W-:Y:S05]  /*18170*/  WARPSYNC.COLLECTIVE R15, `(.L_x_8046) ;  /* 0x000000000f087348 */ /* 0x000fea0003c00000 */
[----:B------:R0:W1:Y:S02]  /*18180*/  SHFL.IDX P6, R14, R13, R12, R11 ;  /* 0x0000000c0d0e7389 */ /* 0x00006400000c000b */
[----:B01----:R-:W-:Y:S01]  /*18190*/  ENDCOLLECTIVE ;  /* 0x000000000000791b */ /* 0x003fe20003800000 */
.L_x_8046:
        /* <DEDUP_REMOVED lines=16> */
.L_x_8047:
[----:B------:R-:W-:Y:S02]  /*182a0*/  @P1 IMAD R8, R5, 0x2, R22 ;  /* 0x0000000205081824 */ /* 0x000fe400078e0216 */
[----:B------:R-:W-:Y:S02]  /*182b0*/  IMAD.MOV.U32 R13, RZ, RZ, R0 ;  /* 0x000000ffff0d7224 */ /* 0x000fe400078e0000 */
[----:B------:R-:W-:Y:S02]  /*182c0*/  IMAD.MOV.U32 R12, RZ, RZ, 0x2 ;  /* 0x00000002ff0c7424 */ /* 0x000fe400078e00ff */
[----:B------:R-:W-:-:S07]  /*182d0*/  IMAD.MOV.U32 R3, RZ, RZ, R14 ;  /* 0x000000ffff037224 */ /* 0x000fce00078e000e */
[----:B------:R-:W-:Y:S05]  /*182e0*/  WARPSYNC.COLLECTIVE R15, `(.L_x_8048) ;  /* 0x000000000f087348 */ /* 0x000fea0003c00000 */
[----:B------:R0:W1:Y:S02]  /*182f0*/  SHFL.IDX P6, R14, R13, R12, R11 ;  /* 0x0000000c0d0e7389 */ /* 0x00006400000c000b */
[----:B01----:R-:W-:Y:S01]  /*18300*/  ENDCOLLECTIVE ;  /* 0x000000000000791b */ /* 0x003fe20003800000 */
.L_x_8048:
        /* <DEDUP_REMOVED lines=16> */
.L_x_8049:
[----:B------:R-:W-:Y:S02]  /*18410*/  @P1 IMAD R8, R5, 0x2, R22 ;  /* 0x0000000205081824 */ /* 0x000fe400078e0216 */
[----:B------:R-:W-:Y:S02]  /*18420*/  IMAD.MOV.U32 R13, RZ, RZ, R0 ;  /* 0x000000ffff0d7224 */ /* 0x000fe400078e0000 */
[----:B------:R-:W-:Y:S02]  /*18430*/  IMAD.MOV.U32 R12, RZ, RZ, 0x3 ;  /* 0x00000003ff0c7424 */ /* 0x000fe400078e00ff */
[----:B------:R-:W-:-:S07]  /*18440*/  IMAD.MOV.U32 R3, RZ, RZ, R14 ;  /* 0x000000ffff037224 */ /* 0x000fce00078e000e */
[----:B------:R-:W-:Y:S05]  /*18450*/  WARPSYNC.COLLECTIVE R15, `(.L_x_8050) ;  /* 0x000000000f087348 */ /* 0x000fea0003c00000 */
[----:B------:R0:W1:Y:S02]  /*18460*/  SHFL.IDX P6, R14, R13, R12, R11 ;  /* 0x0000000c0d0e7389 */ /* 0x00006400000c000b */
[----:B01----:R-:W-:Y:S01]  /*18470*/  ENDCOLLECTIVE ;  /* 0x000000000000791b */ /* 0x003fe20003800000 */
.L_x_8050:
        /* <DEDUP_REMOVED lines=16> */
.L_x_8051:
[----:B------:R-:W-:Y:S02]  /*18580*/  @P1 IMAD R8, R5, 0x2, R22 ;  /* 0x0000000205081824 */ /* 0x000fe400078e0216 */
[----:B------:R-:W-:Y:S02]  /*18590*/  IMAD.MOV.U32 R13, RZ, RZ, R0 ;  /* 0x000000ffff0d7224 */ /* 0x000fe400078e0000 */
[----:B------:R-:W-:Y:S02]  /*185a0*/  IMAD.MOV.U32 R12, RZ, RZ, 0x4 ;  /* 0x00000004ff0c7424 */ /* 0x000fe400078e00ff */
[----:B------:R-:W-:-:S07]  /*185b0*/  IMAD.MOV.U32 R3, RZ, RZ, R14 ;  /* 0x000000ffff037224 */ /* 0x000fce00078e000e */
[----:B------:R-:W-:Y:S05]  /*185c0*/  WARPSYNC.COLLECTIVE R15, `(.L_x_8052) ;  /* 0x000000000f087348 */ /* 0x000fea0003c00000 */
[----:B------:R0:W1:Y:S02]  /*185d0*/  SHFL.IDX P6, R14, R13, R12, R11 ;  /* 0x0000000c0d0e7389 */ /* 0x00006400000c000b */
[----:B01----:R-:W-:Y:S01]  /*185e0*/  ENDCOLLECTIVE ;  /* 0x000000000000791b */ /* 0x003fe20003800000 */
.L_x_8052:
        /* <DEDUP_REMOVED lines=16> */
.L_x_8053:
[----:B------:R-:W-:Y:S02]  /*186f0*/  @P1 IMAD R8, R5, 0x2, R22 ;  /* 0x0000000205081824 */ /* 0x000fe400078e0216 */
[----:B------:R-:W-:Y:S02]  /*18700*/  IMAD.MOV.U32 R13, RZ, RZ, R0 ;  /* 0x000000ffff0d7224 */ /* 0x000fe400078e0000 */
[----:B------:R-:W-:Y:S02]  /*18710*/  IMAD.MOV.U32 R12, RZ, RZ, 0x5 ;  /* 0x00000005ff0c7424 */ /* 0x000fe400078e00ff */
[----:B------:R-:W-:-:S07]  /*18720*/  IMAD.MOV.U32 R3, RZ, RZ, R14 ;  /* 0x000000ffff037224 */ /* 0x000fce00078e000e */
[----:B------:R-:W-:Y:S05]  /*18730*/  WARPSYNC.COLLECTIVE R15, `(.L_x_8054) ;  /* 0x000000000f087348 */ /* 0x000fea0003c00000 */
[----:B------:R0:W1:Y:S02]  /*18740*/  SHFL.IDX P6, R14, R13, R12, R11 ;  /* 0x0000000c0d0e7389 */ /* 0x00006400000c000b */
[----:B01----:R-:W-:Y:S01]  /*18750*/  ENDCOLLECTIVE ;  /* 0x000000000000791b */ /* 0x003fe20003800000 */
.L_x_8054:
        /* <DEDUP_REMOVED lines=16> */
.L_x_8055:
[----:B------:R-:W-:Y:S02]  /*18860*/  @P1 IMAD R8, R5, 0x2, R22 ;  /* 0x0000000205081824 */ /* 0x000fe400078e0216 */
[----:B------:R-:W-:Y:S02]  /*18870*/  IMAD.MOV.U32 R13, RZ, RZ, R0 ;  /* 0x000000ffff0d7224 */ /* 0x000fe400078e0000 */
[----:B------:R-:W-:Y:S02]  /*18880*/  IMAD.MOV.U32 R12, RZ, RZ, 0x6 ;  /* 0x00000006ff0c7424 */ /* 0x000fe400078e00ff */
[----:B------:R-:W-:-:S07]  /*18890*/  IMAD.MOV.U32 R3, RZ, RZ, R14 ;  /* 0x000000ffff037224 */ /* 0x000fce00078e000e */
[----:B------:R-:W-:Y:S05]  /*188a0*/  WARPSYNC.COLLECTIVE R15, `(.L_x_8056) ;  /* 0x000000000f087348 */ /* 0x000fea0003c00000 */
[----:B------:R0:W1:Y:S02]  /*188b0*/  SHFL.IDX P6, R14, R13, R12, R11 ;  /* 0x0000000c0d0e7389 */ /* 0x00006400000c000b */
[----:B01----:R-:W-:Y:S01]  /*188c0*/  ENDCOLLECTIVE ;  /* 0x000000000000791b */ /* 0x003fe20003800000 */
.L_x_8056:
        /* <DEDUP_REMOVED lines=16> */
.L_x_8057:
[----:B------:R-:W-:Y:S02]  /*189d0*/  @P1 IMAD R8, R5, 0x2, R22 ;  /* 0x0000000205081824 */ /* 0x000fe400078e0216 */
[----:B------:R-:W-:Y:S02]  /*189e0*/  IMAD.MOV.U32 R13, RZ, RZ, R0 ;  /* 0x000000ffff0d7224 */ /* 0x000fe400078e0000 */
[----:B------:R-:W-:Y:S02]  /*189f0*/  IMAD.MOV.U32 R12, RZ, RZ, 0x7 ;  /* 0x00000007ff0c7424 */ /* 0x000fe400078e00ff */
[----:B------:R-:W-:-:S07]  /*18a00*/  IMAD.MOV.U32 R3, RZ, RZ, R14 ;  /* 0x000000ffff037224 */ /* 0x000fce00078e000e */
[----:B------:R-:W-:Y:S05]  /*18a10*/  WARPSYNC.COLLECTIVE R15, `(.L_x_8058) ;  /* 0x000000000f087348 */ /* 0x000fea0003c00000 */
[----:B------:R0:W1:Y:S02]  /*18a20*/  SHFL.IDX P6, R14, R13, R12, R11 ;  /* 0x0000000c0d0e7389 */ /* 0x00006400000c000b */
[----:B01----:R-:W-:Y:S01]  /*18a30*/  ENDCOLLECTIVE ;  /* 0x000000000000791b */ /* 0x003fe20003800000 */
.L_x_8058:
        /* <DEDUP_REMOVED lines=10> */
.L_x_8059:
[----:B------:R-:W-:Y:S01]  /*18ae0*/  @!PT LDS RZ, [RZ] ;  /* 0x00000000fffff984 */ /* 0x000fe20000000800 */
[----:B------:R-:W-:Y:S01]  /*18af0*/  @!PT LDS RZ, [RZ] ;  /* 0x00000000fffff984 */ /* 0x000fe20000000800 */
[----:B------:R-:W-:Y:S01]  /*18b00*/  @!PT LDS RZ, [RZ] ;  /* 0x00000000fffff984 */ /* 0x000fe20000000800 */
[----:B------:R-:W-:Y:S04]  /*18b10*/  @P1 LDGSTS.E.BYPASS.LTC128B.128 [R8+0x1b400], desc[UR54][R2.64], !P3 ;  /* 0x1b40000002081fae */ /* 0x000fe8000d901d76 */
[----:B------:R0:W-:Y:S02]  /*18b20*/  @P1 LDGSTS.E.BYPASS.LTC128B.128 [R8+0x1f400], desc[UR54][R2.64+0x80], !P2 ;  /* 0x1f40008002081fae */ /* 0x0001e4000d101d76 */
[----:B0-----:R-:W-:Y:S01]  /*18b30*/  IMAD.MOV.U32 R2, RZ, RZ, R14 ;  /* 0x000000ffff027224 */ /* 0x001fe200078e000e */
[----:B------:R-:W-:Y:S06]  /*18b40*/  BRA `(.L_x_8060) ;  /* 0xffffffb800747947 */ /* 0x000fec000383ffff */
.L_x_7982:
        /* <DEDUP_REMOVED lines=9> */
.L_x_8061:
[C---:B------:R-:W-:Y:S01]  /*18be0*/  VIADD R6, R27.reuse, 0x10 ;  /* 0x000000101b067836 */ /* 0x040fe20000000000 */
[----:B------:R-:W-:Y:S01]  /*18bf0*/  ISETP.GE.AND P2, PT, R27, R31, PT ;  /* 0x0000001f1b00720c */ /* 0x000fe20003f46270 */
[----:B------:R-:W-:Y:S02]  /*18c00*/  IMAD.MOV.U32 R13, RZ, RZ, R0 ;  /* 0x000000ffff0d7224 */ /* 0x000fe400078e0000 */
[----:B------:R-:W-:-:S10]  /*18c10*/  IMAD.MOV.U32 R2, RZ, RZ, R14 ;  /* 0x000000ffff027224 */ /* 0x000fd400078e000e */
[----:B------:R-:W-:Y:S05]  /*18c20*/  WARPSYNC.COLLECTIVE R15, `(.L_x_8062) ;  /* 0x000000000f087348 */ /* 0x000fea0003c00000 */
[----:B------:R0:W1:Y:S02]  /*18c30*/  SHFL.IDX P6, R14, R13, R12, R11 ;  /* 0x0000000c0d0e7389 */ /* 0x00006400000c000b */
[----:B01----:R-:W-:Y:S01]  /*18c40*/  ENDCOLLECTIVE ;  /* 0x000000000000791b */ /* 0x003fe20003800000 */
.L_x_8062:
        /* <DEDUP_REMOVED lines=8> */
.L_x_8063:
[----:B------:R-:W-:Y:S01]  /*18cd0*/  @!PT LDS RZ, [RZ] ;  /* 0x00000000fffff984 */ /* 0x000fe20000000800 */
[----:B------:R-:W-:Y:S01]  /*18ce0*/  @!PT LDS RZ, [RZ] ;  /* 0x00000000fffff984 */ /* 0x000fe20000000800 */
[----:B------:R-:W-:Y:S01]  /*18cf0*/  @!PT LDS RZ, [RZ] ;  /* 0x00000000fffff984 */ /* 0x000fe20000000800 */
[----:B------:R-:W-:Y:S04]  /*18d00*/  @!P2 LDGSTS.E.BYPASS.LTC128B.128 [R8+0x10400], desc[UR54][R2.64], !P0 ;  /* 0x104000000208afae */ /* 0x000fe8000c101d76 */
[----:B------:R0:W-:Y:S01]  /*18d10*/  @!P2 LDGSTS.E.BYPASS.LTC128B.128 [R8+0x14400], desc[UR54][R2.64+0x80], !P1 ;  /* 0x144000800208afae */ /* 0x0001e2000c901d76 */
[----:B------:R-:W-:Y:S01]  /*18d20*/  ISETP.GE.AND P2, PT, R6, R31, PT ;  /* 0x0000001f0600720c */ /* 0x000fe20003f46270 */
[----:B------:R-:W-:Y:S02]  /*18d30*/  VIADD R6, R27, 0x20 ;  /* 0x000000201b067836 */ /* 0x000fe40000000000 */
[----:B------:R-:W-:Y:S02]  /*18d40*/  IMAD.MOV.U32 R13, RZ, RZ, R0 ;  /* 0x000000ffff0d7224 */ /* 0x000fe400078e0000 */
[----:B0-----:R-:W-:-:S08]  /*18d50*/  IMAD.MOV.U32 R2, RZ, RZ, R14 ;  /* 0x000000ffff027224 */ /* 0x001fd000078e000e */
[----:B------:R-:W-:Y:S05]  /*18d60*/  WARPSYNC.COLLECTIVE R15, `(.L_x_8064) ;  /* 0x000000000f087348 */ /* 0x000fea0003c00000 */
[----:B------:R0:W1:Y:S02]  /*18d70*/  SHFL.IDX P6, R14, R13, R12, R11 ;  /* 0x0000000c0d0e7389 */ /* 0x00006400000c000b */
[----:B01----:R-:W-:Y:S01]  /*18d80*/  ENDCOLLECTIVE ;  /* 0x000000000000791b */ /* 0x003fe20003800000 */
.L_x_8064:
        /* <DEDUP_REMOVED lines=8> */
.L_x_8065:
[----:B------:R-:W-:-:S05]  /*18e10*/  @!P2 IMAD.MOV.U32 R3, RZ, RZ, R5 ;  /* 0x000000ffff03a224 */ /* 0x000fca00078e0005 */
        /* <DEDUP_REMOVED lines=12> */
.L_x_8066:
        /* <DEDUP_REMOVED lines=8> */
.L_x_8067:
        /* <DEDUP_REMOVED lines=13> */
.L_x_8068:
        /* <DEDUP_REMOVED lines=8> */
.L_x_8069:
        /* <DEDUP_REMOVED lines=13> */
.L_x_8070:
        /* <DEDUP_REMOVED lines=8> */
.L_x_8071:
        /* <DEDUP_REMOVED lines=13> */
.L_x_8072:
        /* <DEDUP_REMOVED lines=8> */
.L_x_8073:
[----:B------:R-:W-:-:S05]  /*19350*/  @!P2 IMAD.MOV.U32 R3, RZ, RZ, R5 ;  /* 0x000000ffff03a224 */ /* 0x000fca00078e0005 */
        /* <DEDUP_REMOVED lines=11> */
.L_x_8074:
        /* <DEDUP_REMOVED lines=8> */
.L_x_8075:
        /* <DEDUP_REMOVED lines=11> */
.L_x_8076:
[----:B------:R-:W-:Y:S05]  /*19540*/  BRA `(.L_x_8077) ;  /* 0xffffffb800e07947 */ /* 0x000fea000383ffff */
.L_x_7987:
[----:B0-----:R0:W1:Y:S02]  /*19550*/  SYNCS.PHASECHK.TRANS64.TRYWAIT P1, [R22+URZ+0x28820], R3 ;  /* 0x02882003160075a7 */ /* 0x001064000802017f */
[----:B-1----:R-:W-:Y:S05]  /*19560*/  @!P1 NANOSLEEP.SYNCS 0x989680 ;  /* 0x009896800000995d */ /* 0x002fea0003900000 */
[----:B------:R-:W1:Y:S02]  /*19570*/  @!P1 SYNCS.PHASECHK.TRANS64 P1, [R22+URZ+0x28820], R3 ;  /* 0x02882003160095a7 */ /* 0x000e64000802007f */
[----:B-1----:R-:W-:Y:S05]  /*19580*/  @!P1 BRA `(.L_x_7987) ;  /* 0xfffffffc00f09947 */ /* 0x002fea000383ffff */
[----:B------:R-:W-:Y:S05]  /*19590*/  BRA `(.L_x_8078) ;  /* 0xffffffbc00587947 */ /* 0x000fea000383ffff */
.L_x_7992:
[----:B0-----:R0:W1:Y:S02]  /*195a0*/  SYNCS.PHASECHK.TRANS64.TRYWAIT P0, [R6+URZ+0x28840], R3 ;  /* 0x02884003060075a7 */ /* 0x001064000800017f */
[----:B-1----:R-:W-:Y:S05]  /*195b0*/  @!P0 NANOSLEEP.SYNCS 0x989680 ;  /* 0x009896800000895d */ /* 0x002fea0003900000 */
[----:B------:R-:W1:Y:S02]  /*195c0*/  @!P0 SYNCS.PHASECHK.TRANS64 P0, [R6+URZ+0x28840], R3 ;  /* 0x02884003060085a7 */ /* 0x000e64000800007f */
[----:B-1----:R-:W-:Y:S05]  /*195d0*/  @!P0 BRA `(.L_x_7992) ;  /* 0xfffffffc00f08947 */ /* 0x002fea000383ffff */
[----:B------:R-:W-:Y:S05]  /*195e0*/  BRA `(.L_x_8079) ;  /* 0xffffffc000207947 */ /* 0x000fea000383ffff */
.L_x_7993:
[----:B------:R-:W-:Y:S01]  /*195f0*/  BSSY B1, `(.L_x_8080) ;  /* 0x0000008000017945 */ /* 0x000fe20003800000 */
[----:B------:R-:W-:Y:S02]  /*19600*/  IMAD.MOV.U32 R13, RZ, RZ, R9 ;  /* 0x000000ffff0d7224 */ /* 0x000fe400078e0009 */
[----:B------:R-:W-:Y:S02]  /*19610*/  IMAD.MOV.U32 R12, RZ, RZ, RZ ;  /* 0x000000ffff0c7224 */ /* 0x000fe400078e00ff */
[----:B------:R-:W-:Y:S02]  /*19620*/  IMAD.MOV.U32 R11, RZ, RZ, 0x181f ;  /* 0x0000181fff0b7424 */ /* 0x000fe400078e00ff */
[----:B------:R-:W-:-:S07]  /*19630*/  IMAD.MOV.U32 R15, RZ, RZ, -0x1 ;  /* 0xffffffffff0f7424 */ /* 0x000fce00078e00ff */
[----:B--2---:R-:W-:Y:S05]  /*19640*/  WARPSYNC.COLLECTIVE R15, `(.L_x_8081) ;  /* 0x000000000f087348 */ /* 0x004fea0003c00000 */
[----:B--2---:R0:W1:Y:S02]  /*19650*/  SHFL.IDX P6, R14, R13, R12, R11 ;  /* 0x0000000c0d0e7389 */ /* 0x00406400000c000b */
[----:B01----:R-:W-:Y:S01]  /*19660*/  ENDCOLLECTIVE ;  /* 0x000000000000791b */ /* 0x003fe20003800000 */
.L_x_8081:
[----:B------:R-:W-:Y:S05]  /*19670*/  BSYNC B1 ;  /* 0x0000000000017941 */ /* 0x000fea0003800000 */
.L_x_8080:
        /* <DEDUP_REMOVED lines=9> */
.L_x_8082:
[----:B------:R-:W-:Y:S02]  /*19710*/  IMAD R8, R8, 0x2, R22 ;  /* 0x0000000208087824 */ /* 0x000fe400078e0216 */
[----:B------:R-:W-:Y:S02]  /*19720*/  IMAD.MOV.U32 R13, RZ, RZ, R9 ;  /* 0x000000ffff0d7224 */ /* 0x000fe400078e0009 */
[----:B------:R-:W-:Y:S02]  /*19730*/  IMAD.MOV.U32 R12, RZ, RZ, 0x1 ;  /* 0x00000001ff0c7424 */ /* 0x000fe400078e00ff */
[----:B------:R-:W-:-:S07]  /*19740*/  IMAD.MOV.U32 R2, RZ, RZ, R14 ;  /* 0x000000ffff027224 */ /* 0x000fce00078e000e */
[----:B------:R-:W-:Y:S05]  /*19750*/  WARPSYNC.COLLECTIVE R15, `(.L_x_8083) ;  /* 0x000000000f087348 */ /* 0x000fea0003c00000 */
[----:B------:R0:W1:Y:S02]  /*19760*/  SHFL.IDX P6, R14, R13, R12, R11 ;  /* 0x0000000c0d0e7389 */ /* 0x00006400000c000b */
[----:B01----:R-:W-:Y:S01]  /*19770*/  ENDCOLLECTIVE ;  /* 0x000000000000791b */ /* 0x003fe20003800000 */
.L_x_8083:
        /* <DEDUP_REMOVED lines=12> */
.L_x_8084:
[----:B------:R-:W-:Y:S02]  /*19840*/  IMAD.MOV.U32 R13, RZ, RZ, R9 ;  /* 0x000000ffff0d7224 */ /* 0x000fe400078e0009 */
[----:B------:R-:W-:Y:S02]  /*19850*/  IMAD.MOV.U32 R12, RZ, RZ, 0x2 ;  /* 0x00000002ff0c7424 */ /* 0x000fe400078e00ff */
[----:B------:R-:W-:-:S07]  /*19860*/  IMAD.MOV.U32 R2, RZ, RZ, R14 ;  /* 0x000000ffff027224 */ /* 0x000fce00078e000e */
[----:B------:R-:W-:Y:S05]  /*19870*/  WARPSYNC.COLLECTIVE R15, `(.L_x_8085) ;  /* 0x000000000f087348 */ /* 0x000fea0003c00000 */
[----:B------:R0:W1:Y:S02]  /*19880*/  SHFL.IDX P6, R14, R13, R12, R11 ;  /* 0x0000000c0d0e7389 */ /* 0x00006400000c000b */
[----:B01----:R-:W-:Y:S01]  /*19890*/  ENDCOLLECTIVE ;  /* 0x000000000000791b */ /* 0x003fe20003800000 */
.L_x_8085:
        /* <DEDUP_REMOVED lines=12> */
.L_x_8086:
[----:B------:R-:W-:Y:S02]  /*19960*/  IMAD.MOV.U32 R13, RZ, RZ, R9 ;  /* 0x000000ffff0d7224 */ /* 0x000fe400078e0009 */
[----:B------:R-:W-:Y:S02]  /*19970*/  IMAD.MOV.U32 R12, RZ, RZ, 0x3 ;  /* 0x00000003ff0c7424 */ /* 0x000fe400078e00ff */
[----:B------:R-:W-:-:S07]  /*19980*/  IMAD.MOV.U32 R2, RZ, RZ, R14 ;  /* 0x000000ffff027224 */ /* 0x000fce00078e000e */
[----:B------:R-:W-:Y:S05]  /*19990*/  WARPSYNC.COLLECTIVE R15, `(.L_x_8087) ;  /* 0x000000000f087348 */ /* 0x000fea0003c00000 */
[----:B------:R0:W1:Y:S02]  /*199a0*/  SHFL.IDX P6, R14, R13, R12, R11 ;  /* 0x0000000c0d0e7389 */ /* 0x00006400000c000b */
[----:B01----:R-:W-:Y:S01]  /*199b0*/  ENDCOLLECTIVE ;  /* 0x000000000000791b */ /* 0x003fe20003800000 */
.L_x_8087:
        /* <DEDUP_REMOVED lines=12> */
.L_x_8088:
[----:B------:R-:W-:Y:S01]  /*19a80*/  IMAD.MOV.U32 R13, RZ, RZ, R9 ;  /* 0x000000ffff0d7224 */ /* 0x000fe200078e0009 */
[----:B------:R-:W-:Y:S01]  /*19a90*/  MOV R12, 0x4 ;  /* 0x00000004000c7802 */ /* 0x000fe20000000f00 */
[----:B------:R-:W-:-:S07]  /*19aa0*/  IMAD.MOV.U32 R2, RZ, RZ, R14 ;  /* 0x000000ffff027224 */ /* 0x000fce00078e000e */
[----:B------:R-:W-:Y:S05]  /*19ab0*/  WARPSYNC.COLLECTIVE R15, `(.L_x_8089) ;  /* 0x000000000f087348 */ /* 0x000fea0003c00000 */
[----:B------:R0:W1:Y:S02]  /*19ac0*/  SHFL.IDX P6, R14, R13, R12, R11 ;  /* 0x0000000c0d0e7389 */ /* 0x00006400000c000b */
[----:B01----:R-:W-:Y:S01]  /*19ad0*/  ENDCOLLECTIVE ;  /* 0x000000000000791b */ /* 0x003fe20003800000 */
.L_x_8089:
        /* <DEDUP_REMOVED lines=12> */
.L_x_8090:
[----:B------:R-:W-:Y:S02]  /*19ba0*/  IMAD.MOV.U32 R13, RZ, RZ, R9 ;  /* 0x000000ffff0d7224 */ /* 0x000fe400078e0009 */
[----:B------:R-:W-:Y:S02]  /*19bb0*/  IMAD.MOV.U32 R12, RZ, RZ, 0x5 ;  /* 0x00000005ff0c7424 */ /* 0x000fe400078e00ff */
[----:B------:R-:W-:-:S07]  /*19bc0*/  IMAD.MOV.U32 R2, RZ, RZ, R14 ;  /* 0x000000ffff027224 */ /* 0x000fce00078e000e */
[----:B------:R-:W-:Y:S05]  /*19bd0*/  WARPSYNC.COLLECTIVE R15, `(.L_x_8091) ;  /* 0x000000000f087348 */ /* 0x000fea0003c00000 */
[----:B------:R0:W1:Y:S02]  /*19be0*/  SHFL.IDX P6, R14, R13, R12, R11 ;  /* 0x0000000c0d0e7389 */ /* 0x00006400000c000b */
[----:B01----:R-:W-:Y:S01]  /*19bf0*/  ENDCOLLECTIVE ;  /* 0x000000000000791b */ /* 0x003fe20003800000 */
.L_x_8091:
        /* <DEDUP_REMOVED lines=12> */
.L_x_8092:
[----:B------:R-:W-:Y:S02]  /*19cc0*/  IMAD.MOV.U32 R13, RZ, RZ, R9 ;  /* 0x000000ffff0d7224 */ /* 0x000fe400078e0009 */
[----:B------:R-:W-:Y:S02]  /*19cd0*/  IMAD.MOV.U32 R12, RZ, RZ, 0x6 ;  /* 0x00000006ff0c7424 */ /* 0x000fe400078e00ff */
[----:B------:R-:W-:-:S07]  /*19ce0*/  IMAD.MOV.U32 R2, RZ, RZ, R14 ;  /* 0x000000ffff027224 */ /* 0x000fce00078e000e */
[----:B------:R-:W-:Y:S05]  /*19cf0*/  WARPSYNC.COLLECTIVE R15, `(.L_x_8093) ;  /* 0x000000000f087348 */ /* 0x000fea0003c00000 */
[----:B------:R0:W1:Y:S02]  /*19d00*/  SHFL.IDX P6, R14, R13, R12, R11 ;  /* 0x0000000c0d0e7389 */ /* 0x00006400000c000b */
[----:B01----:R-:W-:Y:S01]  /*19d10*/  ENDCOLLECTIVE ;  /* 0x000000000000791b */ /* 0x003fe20003800000 */
.L_x_8093:
        /* <DEDUP_REMOVED lines=12> */
.L_x_8094:
[----:B------:R-:W-:Y:S02]  /*19de0*/  IMAD.MOV.U32 R13, RZ, RZ, R9 ;  /* 0x000000ffff0d7224 */ /* 0x000fe400078e0009 */
[----:B------:R-:W-:Y:S02]  /*19df0*/  IMAD.MOV.U32 R12, RZ, RZ, 0x7 ;  /* 0x00000007ff0c7424 */ /* 0x000fe400078e00ff */
[----:B------:R-:W-:-:S07]  /*19e00*/  IMAD.MOV.U32 R2, RZ, RZ, R14 ;  /* 0x000000ffff027224 */ /* 0x000fce00078e000e */
[----:B------:R-:W-:Y:S05]  /*19e10*/  WARPSYNC.COLLECTIVE R15, `(.L_x_8095) ;  /* 0x000000000f087348 */ /* 0x000fea0003c00000 */
[----:B------:R0:W1:Y:S02]  /*19e20*/  SHFL.IDX P6, R14, R13, R12, R11 ;  /* 0x0000000c0d0e7389 */ /* 0x00006400000c000b */
[----:B01----:R-:W-:Y:S01]  /*19e30*/  ENDCOLLECTIVE ;  /* 0x000000000000791b */ /* 0x003fe20003800000 */
.L_x_8095:
        /* <DEDUP_REMOVED lines=12> */
.L_x_8096:
[----:B------:R-:W-:Y:S01]  /*19f00*/  IMAD.MOV.U32 R2, RZ, RZ, R14 ;  /* 0x000000ffff027224 */ /* 0x000fe200078e000e */
[----:B------:R-:W-:Y:S06]  /*19f10*/  BRA `(.L_x_8097) ;  /* 0xffffffb800f47947 */ /* 0x000fec000383ffff */
.L_x_7998:
[----:B-1----:R1:W3:Y:S02]  /*19f20*/  SYNCS.PHASECHK.TRANS64.TRYWAIT P0, [R6+URZ+0x28860], R2 ;  /* 0x02886002060075a7 */ /* 0x0022e4000800017f */
[----:B---3--:R-:W-:Y:S05]  /*19f30*/  @!P0 NANOSLEEP.SYNCS 0x989680 ;  /* 0x009896800000895d */ /* 0x008fea0003900000 */
[----:B------:R-:W3:Y:S02]  /*19f40*/  @!P0 SYNCS.PHASECHK.TRANS64 P0, [R6+URZ+0x28860], R2 ;  /* 0x02886002060085a7 */ /* 0x000ee4000800007f */
[----:B---3--:R-:W-:Y:S05]  /*19f50*/  @!P0 BRA `(.L_x_7998) ;  /* 0xfffffffc00f08947 */ /* 0x008fea000383ffff */
[----:B------:R-:W-:Y:S05]  /*19f60*/  BRA `(.L_x_8098) ;  /* 0xffffffbc00507947 */ /* 0x000fea000383ffff */
.L_x_7999:
[----:B------:R-:W-:Y:S01]  /*19f70*/  BSSY B1, `(.L_x_8099) ;  /* 0x0000008000017945 */ /* 0x000fe20003800000 */
[----:B------:R-:W-:Y:S02]  /*19f80*/  IMAD.MOV.U32 R13, RZ, RZ, R23 ;  /* 0x000000ffff0d7224 */ /* 0x000fe400078e0017 */
[----:B------:R-:W-:Y:S02]  /*19f90*/  IMAD.MOV.U32 R12, RZ, RZ, RZ ;  /* 0x000000ffff0c7224 */ /* 0x000fe400078e00ff */
[----:B------:R-:W-:Y:S02]  /*19fa0*/  IMAD.MOV.U32 R11, RZ, RZ, 0x181f ;  /* 0x0000181fff0b7424 */ /* 0x000fe400078e00ff */
[----:B------:R-:W-:-:S07]  /*19fb0*/  IMAD.MOV.U32 R15, RZ, RZ, -0x1 ;  /* 0xffffffffff0f7424 */ /* 0x000fce00078e00ff */
[----:B-12---:R-:W-:Y:S05]  /*19fc0*/  WARPSYNC.COLLECTIVE R15, `(.L_x_8100) ;  /* 0x000000000f087348 */ /* 0x006fea0003c00000 */
[----:B--2---:R0:W2:Y:S02]  /*19fd0*/  SHFL.IDX P6, R14, R13, R12, R11 ;  /* 0x0000000c0d0e7389 */ /* 0x0040a400000c000b */
[----:B012---:R-:W-:Y:S01]  /*19fe0*/  ENDCOLLECTIVE ;  /* 0x000000000000791b */ /* 0x007fe20003800000 */
.L_x_8100:
[----:B------:R-:W-:Y:S05]  /*19ff0*/  BSYNC B1 ;  /* 0x0000000000017941 */ /* 0x000fea0003800000 */
.L_x_8099:
        /* <DEDUP_REMOVED lines=9> */
.L_x_8101:
[----:B------:R-:W-:Y:S02]  /*1a090*/  IMAD.MOV.U32 R13, RZ, RZ, R23 ;  /* 0x000000ffff0d7224 */ /* 0x000fe400078e0017 */
[----:B------:R-:W-:Y:S02]  /*1a0a0*/  IMAD.MOV.U32 R12, RZ, RZ, 0x1 ;  /* 0x00000001ff0c7424 */ /* 0x000fe400078e00ff */
[----:B------:R-:W-:-:S07]  /*1a0b0*/  IMAD.MOV.U32 R2, RZ, RZ, R14 ;  /* 0x000000ffff027224 */ /* 0x000fce00078e000e */
[----:B------:R-:W-:Y:S05]  /*1a0c0*/  WARPSYNC.COLLECTIVE R15, `(.L_x_8102) ;  /* 0x000000000f087348 */ /* 0x000fea0003c00000 */
[----:B------:R0:W1:Y:S02]  /*1a0d0*/  SHFL.IDX P6, R14, R13, R12, R11 ;  /* 0x0000000c0d0e7389 */ /* 0x00006400000c000b */
[----:B01----:R-:W-:Y:S01]  /*1a0e0*/  ENDCOLLECTIVE ;  /* 0x000000000000791b */ /* 0x003fe20003800000 */
.L_x_8102:
        /* <DEDUP_REMOVED lines=14> */
.L_x_8103:
[----:B------:R-:W-:Y:S02]  /*1a1d0*/  IMAD.MOV.U32 R13, RZ, RZ, R23 ;  /* 0x000000ffff0d7224 */ /* 0x000fe400078e0017 */
[----:B------:R-:W-:Y:S02]  /*1a1e0*/  IMAD.MOV.U32 R12, RZ, RZ, 0x2 ;  /* 0x00000002ff0c7424 */ /* 0x000fe400078e00ff */
[----:B------:R-:W-:-:S07]  /*1a1f0*/  IMAD.MOV.U32 R2, RZ, RZ, R14 ;  /* 0x000000ffff027224 */ /* 0x000fce00078e000e */
[----:B------:R-:W-:Y:S05]  /*1a200*/  WARPSYNC.COLLECTIVE R15, `(.L_x_8104) ;  /* 0x000000000f087348 */ /* 0x000fea0003c00000 */
[----:B------:R0:W1:Y:S02]  /*1a210*/  SHFL.IDX P6, R14, R13, R12, R11 ;  /* 0x0000000c0d0e7389 */ /* 0x00006400000c000b */
[----:B01----:R-:W-:Y:S01]  /*1a220*/  ENDCOLLECTIVE ;  /* 0x000000000000791b */ /* 0x003fe20003800000 */
.L_x_8104:
        /* <DEDUP_REMOVED lines=14> */
.L_x_8105:
[----:B------:R-:W-:Y:S02]  /*1a310*/  IMAD.MOV.U32 R13, RZ, RZ, R23 ;  /* 0x000000ffff0d7224 */ /* 0x000fe400078e0017 */
[----:B------:R-:W-:Y:S02]  /*1a320*/  IMAD.MOV.U32 R12, RZ, RZ, 0x3 ;  /* 0x00000003ff0c7424 */ /* 0x000fe400078e00ff */
[----:B------:R-:W-:-:S07]  /*1a330*/  IMAD.MOV.U32 R2, RZ, RZ, R14 ;  /* 0x000000ffff027224 */ /* 0x000fce00078e000e */
[----:B------:R-:W-:Y:S05]  /*1a340*/  WARPSYNC.COLLECTIVE R15, `(.L_x_8106) ;  /* 0x000000000f087348 */ /* 0x000fea0003c00000 */
[----:B------:R0:W1:Y:S02]  /*1a350*/  SHFL.IDX P6, R14, R13, R12, R11 ;  /* 0x0000000c0d0e7389 */ /* 0x00006400000c000b */
[----:B01----:R-:W-:Y:S01]  /*1a360*/  ENDCOLLECTIVE ;  /* 0x000000000000791b */ /* 0x003fe20003800000 */
.L_x_8106:
        /* <DEDUP_REMOVED lines=14> */
.L_x_8107:
[----:B------:R-:W-:Y:S02]  /*1a450*/  IMAD.MOV.U32 R13, RZ, RZ, R23 ;  /* 0x000000ffff0d7224 */ /* 0x000fe400078e0017 */
[----:B------:R-:W-:Y:S02]  /*1a460*/  IMAD.MOV.U32 R12, RZ, RZ, 0x4 ;  /* 0x00000004ff0c7424 */ /* 0x000fe400078e00ff */
[----:B------:R-:W-:-:S07]  /*1a470*/  IMAD.MOV.U32 R2, RZ, RZ, R14 ;  /* 0x000000ffff027224 */ /* 0x000fce00078e000e */
[----:B------:R-:W-:Y:S05]  /*1a480*/  WARPSYNC.COLLECTIVE R15, `(.L_x_8108) ;  /* 0x000000000f087348 */ /* 0x000fea0003c00000 */
[----:B------:R0:W1:Y:S02]  /*1a490*/  SHFL.IDX P6, R14, R13, R12, R11 ;  /* 0x0000000c0d0e7389 */ /* 0x00006400000c000b */
[----:B01----:R-:W-:Y:S01]  /*1a4a0*/  ENDCOLLECTIVE ;  /* 0x000000000000791b */ /* 0x003fe20003800000 */
.L_x_8108:
        /* <DEDUP_REMOVED lines=14> */
.L_x_8109:
[----:B------:R-:W-:Y:S02]  /*1a590*/  IMAD.MOV.U32 R13, RZ, RZ, R23 ;  /* 0x000000ffff0d7224 */ /* 0x000fe400078e0017 */
[----:B------:R-:W-:Y:S02]  /*1a5a0*/  IMAD.MOV.U32 R12, RZ, RZ, 0x5 ;  /* 0x00000005ff0c7424 */ /* 0x000fe400078e00ff */
[----:B------:R-:W-:-:S07]  /*1a5b0*/  IMAD.MOV.U32 R2, RZ, RZ, R14 ;  /* 0x000000ffff027224 */ /* 0x000fce00078e000e */
[----:B------:R-:W-:Y:S05]  /*1a5c0*/  WARPSYNC.COLLECTIVE R15, `(.L_x_8110) ;  /* 0x000000000f087348 */ /* 0x000fea0003c00000 */
[----:B------:R0:W1:Y:S02]  /*1a5d0*/  SHFL.IDX P6, R14, R13, R12, R11 ;  /* 0x0000000c0d0e7389 */ /* 0x00006400000c000b */
[----:B01----:R-:W-:Y:S01]  /*1a5e0*/  ENDCOLLECTIVE ;  /* 0x000000000000791b */ /* 0x003fe20003800000 */
.L_x_8110:
        /* <DEDUP_REMOVED lines=14> */
.L_x_8111:
[----:B------:R-:W-:Y:S02]  /*1a6d0*/  IMAD.MOV.U32 R13, RZ, RZ, R23 ;  /* 0x000000ffff0d7224 */ /* 0x000fe400078e0017 */
[----:B------:R-:W-:Y:S02]  /*1a6e0*/  IMAD.MOV.U32 R12, RZ, RZ, 0x6 ;  /* 0x00000006ff0c7424 */ /* 0x000fe400078e00ff */
[----:B------:R-:W-:-:S07]  /*1a6f0*/  IMAD.MOV.U32 R2, RZ, RZ, R14 ;  /* 0x000000ffff027224 */ /* 0x000fce00078e000e */
[----:B------:R-:W-:Y:S05]  /*1a700*/  WARPSYNC.COLLECTIVE R15, `(.L_x_8112) ;  /* 0x000000000f087348 */ /* 0x000fea0003c00000 */
[----:B------:R0:W1:Y:S02]  /*1a710*/  SHFL.IDX P6, R14, R13, R12, R11 ;  /* 0x0000000c0d0e7389 */ /* 0x00006400000c000b */
[----:B01----:R-:W-:Y:S01]  /*1a720*/  ENDCOLLECTIVE ;  /* 0x000000000000791b */ /* 0x003fe20003800000 */
.L_x_8112:
        /* <DEDUP_REMOVED lines=14> */
.L_x_8113:
[----:B------:R-:W-:Y:S02]  /*1a810*/  IMAD.MOV.U32 R13, RZ, RZ, R23 ;  /* 0x000000ffff0d7224 */ /* 0x000fe400078e0017 */
[----:B------:R-:W-:Y:S02]  /*1a820*/  IMAD.MOV.U32 R12, RZ, RZ, 0x7 ;  /* 0x00000007ff0c7424 */ /* 0x000fe400078e00ff */
[----:B------:R-:W-:-:S07]  /*1a830*/  IMAD.MOV.U32 R2, RZ, RZ, R14 ;  /* 0x000000ffff027224 */ /* 0x000fce00078e000e */
[----:B------:R-:W-:Y:S05]  /*1a840*/  WARPSYNC.COLLECTIVE R15, `(.L_x_8114) ;  /* 0x000000000f087348 */ /* 0x000fea0003c00000 */
[----:B------:R0:W1:Y:S02]  /*1a850*/  SHFL.IDX P6, R14, R13, R12, R11 ;  /* 0x0000000c0d0e7389 */ /* 0x00006400000c000b */
[----:B01----:R-:W-:Y:S01]  /*1a860*/  ENDCOLLECTIVE ;  /* 0x000000000000791b */ /* 0x003fe20003800000 */
.L_x_8114:
        /* <DEDUP_REMOVED lines=13> */
.L_x_8115:
[----:B------:R-:W-:Y:S01]  /*1a940*/  @!PT LDS RZ, [RZ] ;  /* 0x00000000fffff984 */ /* 0x000fe20000000800 */
[----:B------:R-:W-:Y:S01]  /*1a950*/  @!PT LDS RZ, [RZ] ;  /* 0x00000000fffff984 */ /* 0x000fe20000000800 */
[----:B------:R-:W-:Y:S01]  /*1a960*/  @!PT LDS RZ, [RZ] ;  /* 0x00000000fffff984 */ /* 0x000fe20000000800 */
[----:B------:R1:W-:Y:S01]  /*1a970*/  LDGSTS.E.BYPASS.LTC128B.128 [R7+0x7400], desc[UR54][R2.64+0x80], !P0 ;  /* 0x0740008002077fae */ /* 0x0003e2000c101d76 */
[----:B------:R-:W-:Y:S05]  /*1a980*/  BRA `(.L_x_8116) ;  /* 0xffffffb400d87947 */ /* 0x000fea000383ffff */
.L_x_8007:
[----:B0-----:R0:W1:Y:S02]  /*1a990*/  SYNCS.PHASECHK.TRANS64.TRYWAIT P0, [R0+URZ+0x28860], R3 ;  /* 0x02886003000075a7 */ /* 0x001064000800017f */
[----:B-1----:R-:W-:Y:S05]  /*1a9a0*/  @!P0 NANOSLEEP.SYNCS 0x989680 ;  /* 0x009896800000895d */ /* 0x002fea0003900000 */
[----:B------:R-:W1:Y:S02]  /*1a9b0*/  @!P0 SYNCS.PHASECHK.TRANS64 P0, [R0+URZ+0x28860], R3 ;  /* 0x02886003000085a7 */ /* 0x000e64000800007f */
[----:B-1----:R-:W-:Y:S05]  /*1a9c0*/  @!P0 BRA `(.L_x_8007) ;  /* 0xfffffffc00f08947 */ /* 0x002fea000383ffff */
[----:B------:R-:W-:Y:S05]  /*1a9d0*/  BRA `(.L_x_8117) ;  /* 0xffffffb800f47947 */ /* 0x000fea000383ffff */
.L_x_8008:
        /* <DEDUP_REMOVED lines=8> */
.L_x_8119:
[----:B------:R-:W-:Y:S05]  /*1aa60*/  BSYNC B0 ;  /* 0x0000000000007941 */ /* 0x000fea0003800000 */
.L_x_8118:
        /* <DEDUP_REMOVED lines=9> */
.L_x_8120:
        /* <DEDUP_REMOVED lines=8> */
[----:B------:R-:W-:-:S13]  /*1ab80*/  IADD3 R2, P2, R14, R5, RZ ;  /* 0x000000050e027210 */ /* 0x000fda0007f5e0ff */
[----:B------:R-:W-:Y:S05]  /*1ab90*/  WARPSYNC.COLLECTIVE R15, `(.L_x_8121) ;  /* 0x000000000f087348 */ /* 0x000fea0003c00000 */
[----:B------:R0:W1:Y:S02]  /*1aba0*/  SHFL.IDX P6, R14, R13, R12, R11 ;  /* 0x0000000c0d0e7389 */ /* 0x00006400000c000b */
[----:B01----:R-:W-:Y:S01]  /*1abb0*/  ENDCOLLECTIVE ;  /* 0x000000000000791b */ /* 0x003fe20003800000 */
.L_x_8121:
        /* <DEDUP_REMOVED lines=13> */
.L_x_8122:
[----:B------:R-:W-:Y:S02]  /*1ac90*/  IMAD.MOV.U32 R13, RZ, RZ, R23 ;  /* 0x000000ffff0d7224 */ /* 0x000fe400078e0017 */
[----:B------:R-:W-:Y:S02]  /*1aca0*/  IMAD.MOV.U32 R12, RZ, RZ, 0x2 ;  /* 0x00000002ff0c7424 */ /* 0x000fe400078e00ff */
[----:B------:R-:W-:-:S07]  /*1acb0*/  IMAD.MOV.U32 R10, RZ, RZ, R14 ;  /* 0x000000ffff0a7224 */ /* 0x000fce00078e000e */
[----:B------:R-:W-:Y:S05]  /*1acc0*/  WARPSYNC.COLLECTIVE R15, `(.L_x_8123) ;  /* 0x000000000f087348 */ /* 0x000fea0003c00000 */
[----:B------:R0:W1:Y:S02]  /*1acd0*/  SHFL.IDX P6, R14, R13, R12, R11 ;  /* 0x0000000c0d0e7389 */ /* 0x00006400000c000b */
[----:B01----:R-:W-:Y:S01]  /*1ace0*/  ENDCOLLECTIVE ;  /* 0x000000000000791b */ /* 0x003fe20003800000 */
.L_x_8123:
[----:B------:R-:W-:-:S05]  /*1acf0*/  IADD3 R2, P2, R10, R5, RZ ;  /* 0x000000050a027210 */ /* 0x000fca0007f5e0ff */
[----:B------:R-:W-:-:S05]  /*1ad00*/  IMAD.X R3, RZ, RZ, R7, P2 ;  /* 0x000000ffff037224 */ /* 0x000fca00010e0607 */
[----:B------:R-:W-:Y:S01]  /*1ad10*/  @!PT LDS RZ, [RZ] ;  /* 0x00000000fffff984 */ /* 0x000fe20000000800 */
[----:B------:R-:W-:Y:S01]  /*1ad20*/  @!PT LDS RZ, [RZ] ;  /* 0x00000000fffff984 */ /* 0x000fe20000000800 */
[----:B------:R-:W-:Y:S01]  /*1ad30*/  @!PT LDS RZ, [RZ] ;  /* 0x00000000fffff984 */ /* 0x000fe20000000800 */
[----:B------:R0:W-:Y:S01]  /*1ad40*/  LDGSTS.E.BYPASS.LTC128B.128 [R4+0xc00], desc[UR54][R2.64], !P3 ;  /* 0x00c0000002047fae */ /* 0x0001e2000d901d76 */
[----:B------:R-:W-:Y:S01]  /*1ad50*/  IMAD.MOV.U32 R13, RZ, RZ, R17 ;  /* 0x000000ffff0d7224 */ /* 0x000fe200078e0011 */
[C---:B------:R-:W-:Y:S02]  /*1ad60*/  ISETP.LT.OR P3, PT, R6.reuse, 0x21, P1 ;  /* 0x000000210600780c */ /* 0x040fe40000f61670 */
[----:B------:R0:W-:Y:S01]  /*1ad70*/  LDGSTS.E.BYPASS.LTC128B.128 [R4+0x4c00], desc[UR54][R2.64+0x80], !P4 ;  /* 0x04c0008002047fae */ /* 0x0001e2000e101d76 */
[----:B------:R-:W-:Y:S01]  /*1ad80*/  ISETP.LT.OR P4, PT, R6, 0x21, P0 ;  /* 0x000000210600780c */ /* 0x000fe20000781670 */
[----:B------:R-:W-:-:S12]  /*1ad90*/  IMAD.MOV.U32 R8, RZ, RZ, R14 ;  /* 0x000000ffff087224 */ /* 0x000fd800078e000e */
[----:B0-----:R-:W-:Y:S05]  /*1ada0*/  WARPSYNC.COLLECTIVE R15, `(.L_x_8124) ;  /* 0x000000000f087348 */ /* 0x001fea0003c00000 */
[----:B------:R1:W2:Y:S02]  /*1adb0*/  SHFL.IDX P6, R14, R13, R12, R11 ;  /* 0x0000000c0d0e7389 */ /* 0x0002a400000c000b */
[----:B012---:R-:W-:Y:S01]  /*1adc0*/  ENDCOLLECTIVE ;  /* 0x000000000000791b */ /* 0x007fe20003800000 */
.L_x_8124:
[----:B------:R-:W-:Y:S02]  /*1add0*/  IMAD.MOV.U32 R13, RZ, RZ, R23 ;  /* 0x000000ffff0d7224 */ /* 0x000fe400078e0017 */
[----:B------:R-:W-:Y:S01]  /*1ade0*/  IMAD.MOV.U32 R12, RZ, RZ, 0x3 ;  /* 0x00000003ff0c7424 */ /* 0x000fe200078e00ff */
[----:B------:R-:W-:-:S13]  /*1adf0*/  IADD3 R2, P2, R14, R5, RZ ;  /* 0x000000050e027210 */ /* 0x000fda0007f5e0ff */
[----:B------:R-:W-:Y:S05]  /*1ae00*/  WARPSYNC.COLLECTIVE R15, `(.L_x_8125) ;  /* 0x000000000f087348 */ /* 0x000fea0003c00000 */
[----:B------:R0:W1:Y:S02]  /*1ae10*/  SHFL.IDX P6, R14, R13, R12, R11 ;  /* 0x0000000c0d0e7389 */ /* 0x00006400000c000b */
[----:B01----:R-:W-:Y:S01]  /*1ae20*/  ENDCOLLECTIVE ;  /* 0x000000000000791b */ /* 0x003fe20003800000 */
.L_x_8125:
        /* <DEDUP_REMOVED lines=13> */
.L_x_8126:
[----:B------:R-:W-:Y:S02]  /*1af00*/  IMAD.MOV.U32 R13, RZ, RZ, R23 ;  /* 0x000000ffff0d7224 */ /* 0x000fe400078e0017 */
[----:B------:R-:W-:Y:S01]  /*1af10*/  IMAD.MOV.U32 R12, RZ, RZ, 0x4 ;  /* 0x00000004ff0c7424 */ /* 0x000fe200078e00ff */
[----:B------:R-:W-:-:S13]  /*1af20*/  IADD3 R2, P2, R14, R5, RZ ;  /* 0x000000050e027210 */ /* 0x000fda0007f5e0ff */
[----:B------:R-:W-:Y:S05]  /*1af30*/  WARPSYNC.COLLECTIVE R15, `(.L_x_8127) ;  /* 0x000000000f087348 */ /* 0x000fea0003c00000 */
[----:B------:R0:W1:Y:S02]  /*1af40*/  SHFL.IDX P6, R14, R13, R12, R11 ;  /* 0x0000000c0d0e7389 */ /* 0x00006400000c000b */
[----:B01----:R-:W-:Y:S01]  /*1af50*/  ENDCOLLECTIVE ;  /* 0x000000000000791b */ /* 0x003fe20003800000 */
.L_x_8127:
        /* <DEDUP_REMOVED lines=13> */
.L_x_8128:
[----:B------:R-:W-:Y:S02]  /*1b030*/  IMAD.MOV.U32 R13, RZ, RZ, R23 ;  /* 0x000000ffff0d7224 */ /* 0x000fe400078e0017 */
[----:B------:R-:W-:Y:S02]  /*1b040*/  IMAD.MOV.U32 R12, RZ, RZ, 0x5 ;  /* 0x00000005ff0c7424 */ /* 0x000fe400078e00ff */
[----:B------:R-:W-:-:S07]  /*1b050*/  IMAD.MOV.U32 R10, RZ, RZ, R14 ;  /* 0x000000ffff0a7224 */ /* 0x000fce00078e000e */
[----:B------:R-:W-:Y:S05]  /*1b060*/  WARPSYNC.COLLECTIVE R15, `(.L_x_8129) ;  /* 0x000000000f087348 */ /* 0x000fea0003c00000 */
[----:B------:R0:W1:Y:S02]  /*1b070*/  SHFL.IDX P6, R14, R13, R12, R11 ;  /* 0x0000000c0d0e7389 */ /* 0x00006400000c000b */
[----:B01----:R-:W-:Y:S01]  /*1b080*/  ENDCOLLECTIVE ;  /* 0x000000000000791b */ /* 0x003fe20003800000 */
.L_x_8129:
        /* <DEDUP_REMOVED lines=14> */
.L_x_8130:
[----:B------:R-:W-:Y:S02]  /*1b170*/  IMAD.MOV.U32 R13, RZ, RZ, R23 ;  /* 0x000000ffff0d7224 */ /* 0x000fe400078e0017 */
[----:B------:R-:W-:Y:S01]  /*1b180*/  IMAD.MOV.U32 R12, RZ, RZ, 0x6 ;  /* 0x00000006ff0c7424 */ /* 0x000fe200078e00ff */
[----:B------:R-:W-:-:S13]  /*1b190*/  IADD3 R2, P2, R14, R5, RZ ;  /* 0x000000050e027210 */ /* 0x000fda0007f5e0ff */
[----:B------:R-:W-:Y:S05]  /*1b1a0*/  WARPSYNC.COLLECTIVE R15, `(.L_x_8131) ;  /* 0x000000000f087348 */ /* 0x000fea0003c00000 */
[----:B------:R0:W1:Y:S02]  /*1b1b0*/  SHFL.IDX P6, R14, R13, R12, R11 ;  /* 0x0000000c0d0e7389 */ /* 0x00006400000c000b */
[----:B01----:R-:W-:Y:S01]  /*1b1c0*/  ENDCOLLECTIVE ;  /* 0x000000000000791b */ /* 0x003fe20003800000 */
.L_x_8131:
        /* <DEDUP_REMOVED lines=13> */
.L_x_8132:
[----:B------:R-:W-:Y:S02]  /*1b2a0*/  IMAD.MOV.U32 R13, RZ, RZ, R23 ;  /* 0x000000ffff0d7224 */ /* 0x000fe400078e0017 */
[----:B------:R-:W-:Y:S02]  /*1b2b0*/  IMAD.MOV.U32 R12, RZ, RZ, 0x7 ;  /* 0x00000007ff0c7424 */ /* 0x000fe400078e00ff */
[----:B------:R-:W-:-:S07]  /*1b2c0*/  IMAD.MOV.U32 R10, RZ, RZ, R14 ;  /* 0x000000ffff0a7224 */ /* 0x000fce00078e000e */
[----:B------:R-:W-:Y:S05]  /*1b2d0*/  WARPSYNC.COLLECTIVE R15, `(.L_x_8133) ;  /* 0x000000000f087348 */ /* 0x000fea0003c00000 */
[----:B------:R0:W1:Y:S02]  /*1b2e0*/  SHFL.IDX P6, R14, R13, R12, R11 ;  /* 0x0000000c0d0e7389 */ /* 0x00006400000c000b */
[----:B01----:R-:W-:Y:S01]  /*1b2f0*/  ENDCOLLECTIVE ;  /* 0x000000000000791b */ /* 0x003fe20003800000 */
.L_x_8133:
        /* <DEDUP_REMOVED lines=12> */
.L_x_8134:
[----:B------:R-:W-:Y:S05]  /*1b3c0*/  BRA `(.L_x_8135) ;  /* 0xffffffb400947947 */ /* 0x000fea000383ffff */
.L_x_8013:
        /* <DEDUP_REMOVED lines=8> */
.L_x_8137:
[----:B------:R-:W-:Y:S05]  /*1b450*/  BSYNC B0 ;  /* 0x0000000000007941 */ /* 0x000fea0003800000 */
.L_x_8136:
        /* <DEDUP_REMOVED lines=9> */
.L_x_8138:
        /* <DEDUP_REMOVED lines=18> */
.L_x_8139:
[----:B------:R-:W-:Y:S01]  /*1b610*/  IMAD.MOV.U32 R12, RZ, RZ, 0x2 ;  /* 0x00000002ff0c7424 */ /* 0x000fe200078e00ff */
[----:B------:R-:W-:-:S05]  /*1b620*/  SEL R7, R14, RZ, P1 ;  /* 0x000000ff0e077207 */ /* 0x000fca0000800000 */
[----:B------:R-:W-:-:S04]  /*1b630*/  IMAD.IADD R6, R4, 0x1, R7 ;  /* 0x0000000104067824 */ /* 0x000fc800078e0207 */
[----:B------:R-:W-:-:S07]  /*1b640*/  IMAD.MOV.U32 R13, RZ, RZ, R6 ;  /* 0x000000ffff0d7224 */ /* 0x000fce00078e0006 */
[----:B------:R-:W-:Y:S05]  /*1b650*/  WARPSYNC.COLLECTIVE R15, `(.L_x_8140) ;  /* 0x000000000f087348 */ /* 0x000fea0003c00000 */
[----:B------:R0:W1:Y:S02]  /*1b660*/  SHFL.UP P6, R14, R13, R12, R11 ;  /* 0x0400000c0d0e7389 */ /* 0x00006400000c000b */
[----:B01----:R-:W-:Y:S01]  /*1b670*/  ENDCOLLECTIVE ;  /* 0x000000000000791b */ /* 0x003fe20003800000 */
.L_x_8140:
[----:B------:R-:W-:Y:S01]  /*1b680*/  IMAD.MOV.U32 R12, RZ, RZ, 0x4 ;  /* 0x00000004ff0c7424 */ /* 0x000fe200078e00ff */
[----:B------:R-:W-:-:S05]  /*1b690*/  SEL R7, R14, RZ, P2 ;  /* 0x000000ff0e077207 */ /* 0x000fca0001000000 */
[----:B------:R-:W-:-:S04]  /*1b6a0*/  IMAD.IADD R7, R6, 0x1, R7 ;  /* 0x0000000106077824 */ /* 0x000fc800078e0207 */
[----:B------:R-:W-:-:S07]  /*1b6b0*/  IMAD.MOV.U32 R13, RZ, RZ, R7 ;  /* 0x000000ffff0d7224 */ /* 0x000fce00078e0007 */
[----:B------:R-:W-:Y:S05]  /*1b6c0*/  WARPSYNC.COLLECTIVE R15, `(.L_x_8141) ;  /* 0x000000000f087348 */ /* 0x000fea0003c00000 */
[----:B------:R0:W1:Y:S02]  /*1b6d0*/  SHFL.UP P6, R14, R13, R12, R11 ;  /* 0x0400000c0d0e7389 */ /* 0x00006400000c000b */
[----:B01----:R-:W-:Y:S01]  /*1b6e0*/  ENDCOLLECTIVE ;  /* 0x000000000000791b */ /* 0x003fe20003800000 */
.L_x_8141:
[----:B------:R-:W-:Y:S01]  /*1b6f0*/  IMAD.MOV.U32 R12, RZ, RZ, 0x8 ;  /* 0x00000008ff0c7424 */ /* 0x000fe200078e00ff */
[----:B------:R-:W-:-:S05]  /*1b700*/  SEL R2, R14, RZ, P3 ;  /* 0x000000ff0e027207 */ /* 0x000fca0001800000 */
[----:B------:R-:W-:-:S04]  /*1b710*/  IMAD.IADD R2, R7, 0x1, R2 ;  /* 0x0000000107027824 */ /* 0x000fc800078e0202 */
[----:B------:R-:W-:-:S07]  /*1b720*/  IMAD.MOV.U32 R13, RZ, RZ, R2 ;  /* 0x000000ffff0d7224 */ /* 0x000fce00078e0002 */
[----:B------:R-:W-:Y:S05]  /*1b730*/  WARPSYNC.COLLECTIVE R15, `(.L_x_8142) ;  /* 0x000000000f087348 */ /* 0x000fea0003c00000 */
[----:B------:R0:W1:Y:S02]  /*1b740*/  SHFL.UP P6, R14, R13, R12, R11 ;  /* 0x0400000c0d0e7389 */ /* 0x00006400000c000b */
[----:B01----:R-:W-:Y:S01]  /*1b750*/  ENDCOLLECTIVE ;  /* 0x000000000000791b */ /* 0x003fe20003800000 */
.L_x_8142:
[----:B------:R-:W-:Y:S01]  /*1b760*/  IMAD.MOV.U32 R12, RZ, RZ, 0x10 ;  /* 0x00000010ff0c7424 */ /* 0x000fe200078e00ff */
[----:B------:R-:W-:-:S05]  /*1b770*/  SEL R3, R14, RZ, P4 ;  /* 0x000000ff0e037207 */ /* 0x000fca0002000000 */
[----:B------:R-:W-:-:S04]  /*1b780*/  IMAD.IADD R3, R2, 0x1, R3 ;  /* 0x0000000102037824 */ /* 0x000fc800078e0203 */
[----:B------:R-:W-:-:S07]  /*1b790*/  IMAD.MOV.U32 R13, RZ, RZ, R3 ;  /* 0x000000ffff0d7224 */ /* 0x000fce00078e0003 */
[----:B------:R-:W-:Y:S05]  /*1b7a0*/  WARPSYNC.COLLECTIVE R15, `(.L_x_8143) ;  /* 0x000000000f087348 */ /* 0x000fea0003c00000 */
[----:B------:R0:W1:Y:S02]  /*1b7b0*/  SHFL.UP P6, R14, R13, R12, R11 ;  /* 0x0400000c0d0e7389 */ /* 0x00006400000c000b */
[----:B01----:R-:W-:Y:S01]  /*1b7c0*/  ENDCOLLECTIVE ;  /* 0x000000000000791b */ /* 0x003fe20003800000 */
.L_x_8143:
        /* <DEDUP_REMOVED lines=8> */
.L_x_8144:
[----:B------:R-:W-:Y:S05]  /*1b850*/  BRA `(.L_x_8145) ;  /* 0xffffffb400a07947 */ /* 0x000fea000383ffff */
.L_x_8018:
        /* <DEDUP_REMOVED lines=8> */
.L_x_8147:
[----:B------:R-:W-:Y:S05]  /*1b8e0*/  BSYNC B0 ;  /* 0x0000000000007941 */ /* 0x000fea0003800000 */
.L_x_8146:
        /* <DEDUP_REMOVED lines=8> */
.L_x_8148:
[----:B------:R-:W-:Y:S01]  /*1b970*/  IMAD.MOV.U32 R12, RZ, RZ, 0x4 ;  /* 0x00000004ff0c7424 */ /* 0x000fe200078e00ff */
[----:B------:R-:W-:-:S05]  /*1b980*/  SEL R0, R14, RZ, P2 ;  /* 0x000000ff0e007207 */ /* 0x000fca0001000000 */
[----:B------:R-:W-:-:S04]  /*1b990*/  IMAD.IADD R0, R13, 0x1, R0 ;  /* 0x000000010d007824 */ /* 0x000fc800078e0200 */
[----:B------:R-:W-:-:S07]  /*1b9a0*/  IMAD.MOV.U32 R13, RZ, RZ, R0 ;  /* 0x000000ffff0d7224 */ /* 0x000fce00078e0000 */
[----:B------:R-:W-:Y:S05]  /*1b9b0*/  WARPSYNC.COLLECTIVE R15, `(.L_x_8149) ;  /* 0x000000000f087348 */ /* 0x000fea0003c00000 */
[----:B------:R0:W1:Y:S02]  /*1b9c0*/  SHFL.UP P6, R14, R13, R12, R11 ;  /* 0x0400000c0d0e7389 */ /* 0x00006400000c000b */
[----:B01----:R-:W-:Y:S01]  /*1b9d0*/  ENDCOLLECTIVE ;  /* 0x000000000000791b */ /* 0x003fe20003800000 */
.L_x_8149:
[----:B------:R-:W-:Y:S01]  /*1b9e0*/  IMAD.MOV.U32 R12, RZ, RZ, 0x8 ;  /* 0x00000008ff0c7424 */ /* 0x000fe200078e00ff */
[----:B------:R-:W-:-:S05]  /*1b9f0*/  SEL R3, R14, RZ, P3 ;  /* 0x000000ff0e037207 */ /* 0x000fca0001800000 */
[----:B------:R-:W-:-:S04]  /*1ba00*/  IMAD.IADD R2, R0, 0x1, R3 ;  /* 0x0000000100027824 */ /* 0x000fc800078e0203 */
[----:B------:R-:W-:-:S07]  /*1ba10*/  IMAD.MOV.U32 R13, RZ, RZ, R2 ;  /* 0x000000ffff0d7224 */ /* 0x000fce00078e0002 */
[----:B------:R-:W-:Y:S05]  /*1ba20*/  WARPSYNC.COLLECTIVE R15, `(.L_x_8150) ;  /* 0x000000000f087348 */ /* 0x000fea0003c00000 */
[----:B------:R0:W1:Y:S02]  /*1ba30*/  SHFL.UP P6, R14, R13, R12, R11 ;  /* 0x0400000c0d0e7389 */ /* 0x00006400000c000b */
[----:B01----:R-:W-:Y:S01]  /*1ba40*/  ENDCOLLECTIVE ;  /* 0x000000000000791b */ /* 0x003fe20003800000 */
.L_x_8150:
[----:B------:R-:W-:Y:S01]  /*1ba50*/  IMAD.MOV.U32 R12, RZ, RZ, 0x10 ;  /* 0x00000010ff0c7424 */ /* 0x000fe200078e00ff */
[----:B------:R-:W-:-:S05]  /*1ba60*/  SEL R3, R14, RZ, P4 ;  /* 0x000000ff0e037207 */ /* 0x000fca0002000000 */
[----:B------:R-:W-:-:S04]  /*1ba70*/  IMAD.IADD R3, R2, 0x1, R3 ;  /* 0x0000000102037824 */ /* 0x000fc800078e0203 */
[----:B------:R-:W-:-:S07]  /*1ba80*/  IMAD.MOV.U32 R13, RZ, RZ, R3 ;  /* 0x000000ffff0d7224 */ /* 0x000fce00078e0003 */
[----:B------:R-:W-:Y:S05]  /*1ba90*/  WARPSYNC.COLLECTIVE R15, `(.L_x_8151) ;  /* 0x000000000f087348 */ /* 0x000fea0003c00000 */
[----:B------:R0:W1:Y:S02]  /*1baa0*/  SHFL.UP P6, R14, R13, R12, R11 ;  /* 0x0400000c0d0e7389 */ /* 0x00006400000c000b */
[----:B01----:R-:W-:Y:S01]  /*1bab0*/  ENDCOLLECTIVE ;  /* 0x000000000000791b */ /* 0x003fe20003800000 */
.L_x_8151:
        /* <DEDUP_REMOVED lines=8> */
.L_x_8152:
[----:B------:R-:W-:Y:S05]  /*1bb40*/  BRA `(.L_x_8153) ;  /* 0xffffffb400807947 */ /* 0x000fea000383ffff */
.L_x_8020:
[----:B------:R-:W-:Y:S01]  /*1bb50*/  BSSY B0, `(.L_x_8154) ;  /* 0x0000006000007945 */ /* 0x000fe20003800000 */
[----:B------:R-:W-:Y:S01]  /*1bb60*/  PLOP3.LUT P6, PT, P6, PT, PT, 0x8, 0x0 ;  /* 0x000000000000781c */ /* 0x000fe200037ce170 */
[----:B------:R-:W-:-:S12]  /*1bb70*/  IMAD.MOV.U32 R15, RZ, RZ, -0x1 ;  /* 0xffffffffff0f7424 */ /* 0x000fd800078e00ff */
[----:B01----:R-:W-:Y:S05]  /*1bb80*/  WARPSYNC.COLLECTIVE R15, `(.L_x_8155) ;  /* 0x000000000f087348 */ /* 0x003fea0003c00000 */
[----:B------:R-:W-:Y:S01]  /*1bb90*/  VOTE.ANY R14, PT, P6 ;  /* 0x00000000000e7806 */ /* 0x000fe200030e0100 */
[----:B01----:R-:W-:Y:S06]  /*1bba0*/  ENDCOLLECTIVE ;  /* 0x000000000000791b */ /* 0x003fec0003800000 */
.L_x_8155:
[----:B------:R-:W-:Y:S05]  /*1bbb0*/  BSYNC B0 ;  /* 0x0000000000007941 */ /* 0x000fea0003800000 */
.L_x_8154:
        /* <DEDUP_REMOVED lines=9> */
.L_x_8156:
[----:B------:R-:W-:Y:S01]  /*1bc50*/  IMAD.MOV.U32 R4, RZ, RZ, R14 ;  /* 0x000000ffff047224 */ /* 0x000fe200078e000e */
[----:B------:R-:W-:Y:S06]  /*1bc60*/  BRA `(.L_x_8157) ;  /* 0xffffffb400707947 */ /* 0x000fec000383ffff */
.L_x_8022:
[----:B------:R-:W-:Y:S01]  /*1bc70*/  BSSY B0, `(.L_x_8158) ;  /* 0x0000007000007945 */ /* 0x000fe20003800000 */
[----:B------:R-:W-:Y:S02]  /*1bc80*/  IMAD.MOV.U32 R13, RZ, RZ, R6 ;  /* 0x000000ffff0d7224 */ /* 0x000fe400078e0006 */
[----:B------:R-:W-:Y:S02]  /*1bc90*/  IMAD.MOV.U32 R11, RZ, RZ, 0x1f ;  /* 0x0000001fff0b7424 */ /* 0x000fe400078e00ff */
[----:B------:R-:W-:-:S07]  /*1bca0*/  IMAD.MOV.U32 R15, RZ, RZ, -0x1 ;  /* 0xffffffffff0f7424 */ /* 0x000fce00078e00ff */
[----:B0123--:R-:W-:Y:S05]  /*1bcb0*/  WARPSYNC.COLLECTIVE R15, `(.L_x_8159) ;  /* 0x000000000f087348 */ /* 0x00ffea0003c00000 */
[----:B------:R4:W0:Y:S02]  /*1bcc0*/  SHFL.IDX P6, R14, R13, R12, R11 ;  /* 0x0000000c0d0e7389 */ /* 0x00082400000c000b */
[----:B01234-:R-:W-:Y:S01]  /*1bcd0*/  ENDCOLLECTIVE ;  /* 0x000000000000791b */ /* 0x01ffe20003800000 */
.L_x_8159:
[----:B------:R-:W-:Y:S05]  /*1bce0*/  BSYNC B0 ;  /* 0x0000000000007941 */ /* 0x000fea0003800000 */
.L_x_8158:
[----:B------:R-:W-:Y:S05]  /*1bcf0*/  BRA `(.L_x_8021) ;  /* 0xffffffb400687947 */ /* 0x000fea000383ffff */
.L_x_8026:
[----:B-1----:R1:W4:Y:S02]  /*1bd00*/  SYNCS.PHASECHK.TRANS64.TRYWAIT P0, [R7+URZ+0x28820], R0 ;  /* 0x02882000070075a7 */ /* 0x002324000800017f */
[----:B----4-:R-:W-:Y:S05]  /*1bd10*/  @!P0 NANOSLEEP.SYNCS 0x989680 ;  /* 0x009896800000895d */ /* 0x010fea0003900000 */
[----:B------:R-:W4:Y:S02]  /*1bd20*/  @!P0 SYNCS.PHASECHK.TRANS64 P0, [R7+URZ+0x28820], R0 ;  /* 0x02882000070085a7 */ /* 0x000f24000800007f */
[----:B----4-:R-:W-:Y:S05]  /*1bd30*/  @!P0 BRA `(.L_x_8026) ;  /* 0xfffffffc00f08947 */ /* 0x010fea000383ffff */
[----:B------:R-:W-:Y:S05]  /*1bd40*/  BRA `(.L_x_8160) ;  /* 0xffffffb800e07947 */ /* 0x000fea000383ffff */
.L_x_8027:
        /* <DEDUP_REMOVED lines=11> */
.L_x_8162:
[----:B------:R-:W-:Y:S05]  /*1be00*/  BSYNC B0 ;  /* 0x0000000000007941 */ /* 0x000fea0003800000 */
.L_x_8161:
[----:B------:R-:W-:Y:S05]  /*1be10*/  BRA `(.L_x_8163) ;  /* 0xffffffb800c87947 */ /* 0x000fea000383ffff */
.L_x_8030:
[----:B------:R-:W-:Y:S01]  /*1be20*/  BSSY B1, `(.L_x_8164) ;  /* 0x0000006000017945 */ /* 0x000fe20003800000 */
[----:B------:R-:W-:-:S07]  /*1be30*/  IMAD.MOV.U32 R15, RZ, RZ, -0x1 ;  /* 0xffffffffff0f7424 */ /* 0x000fce00078e00ff */
[----:B0123--:R-:W-:Y:S05]  /*1be40*/  WARPSYNC.COLLECTIVE R15, `(.L_x_8165) ;  /* 0x000000000f0c7348 */ /* 0x00ffea0003c00000 */
[----:B------:R-:W-:Y:S02]  /*1be50*/  ELECT P6, UR62, PT ;  /* 0x00000000003e782f */ /* 0x000fe400038c0000 */
[----:B------:R-:W-:Y:S01]  /*1be60*/  MOV R14, UR62 ;  /* 0x0000003e000e7c02 */ /* 0x000fe20008000f00 */
[----:B0123--:R-:W-:Y:S10]  /*1be70*/  ENDCOLLECTIVE ;  /* 0x000000000000791b */ /* 0x00fff40003800000 */
.L_x_8165:
[----:B------:R-:W-:Y:S05]  /*1be80*/  BSYNC B1 ;  /* 0x0000000000017941 */ /* 0x000fea0003800000 */
.L_x_8164:
[----:B------:R-:W-:Y:S05]  /*1be90*/  BRA `(.L_x_8166) ;  /* 0xffffffb800c07947 */ /* 0x000fea000383ffff */
.L_x_8032:
[----:B-1----:R1:W4:Y:S02]  /*1bea0*/  SYNCS.PHASECHK.TRANS64.TRYWAIT P1, [R5+URZ+0x28840], R0 ;  /* 0x02884000050075a7 */ /* 0x002324000802017f */
[----:B----4-:R-:W-:Y:S05]  /*1beb0*/  @!P1 NANOSLEEP.SYNCS 0x989680 ;  /* 0x009896800000995d */ /* 0x010fea0003900000 */
[----:B------:R-:W4:Y:S02]  /*1bec0*/  @!P1 SYNCS.PHASECHK.TRANS64 P1, [R5+URZ+0x28840], R0 ;  /* 0x02884000050095a7 */ /* 0x000f24000802007f */
[----:B----4-:R-:W-:Y:S05]  /*1bed0*/  @!P1 BRA `(.L_x_8032) ;  /* 0xfffffffc00f09947 */ /* 0x010fea000383ffff */
[----:B------:R-:W-:Y:S05]  /*1bee0*/  BRA `(.L_x_8167) ;  /* 0xffffffb800e07947 */ /* 0x000fea000383ffff */
.L_x_8034:
[----:B----4-:R4:W0:Y:S02]  /*1bef0*/  SYNCS.PHASECHK.TRANS64.TRYWAIT P1, [R3+URZ+0x28840], R2 ;  /* 0x02884002030075a7 */ /* 0x010824000802017f */
[----:B0-----:R-:W-:Y:S05]  /*1bf00*/  @!P1 NANOSLEEP.SYNCS 0x989680 ;  /* 0x009896800000995d */ /* 0x001fea0003900000 */
[----:B------:R-:W0:Y:S02]  /*1bf10*/  @!P1 SYNCS.PHASECHK.TRANS64 P1, [R3+URZ+0x28840], R2 ;  /* 0x02884002030095a7 */ /* 0x000e24000802007f */
[----:B0-----:R-:W-:Y:S05]  /*1bf20*/  @!P1 BRA `(.L_x_8034) ;  /* 0xfffffffc00f09947 */ /* 0x001fea000383ffff */
[----:B------:R-:W-:Y:S05]  /*1bf30*/  BRA `(.L_x_8168) ;  /* 0xffffffb800ec7947 */ /* 0x000fea000383ffff */
.L_x_8036:
[----:B------:R0:W0:Y:S02]  /*1bf40*/  SYNCS.PHASECHK.TRANS64.TRYWAIT P1, [R5+URZ+0x28860], R0 ;  /* 0x02886000050075a7 */ /* 0x000024000802017f */
[----:B0-----:R-:W-:Y:S05]  /*1bf50*/  @!P1 NANOSLEEP.SYNCS 0x989680 ;  /* 0x009896800000995d */ /* 0x001fea0003900000 */
[----:B------:R-:W0:Y:S02]  /*1bf60*/  @!P1 SYNCS.PHASECHK.TRANS64 P1, [R5+URZ+0x28860], R0 ;  /* 0x02886000050095a7 */ /* 0x000e24000802007f */
[----:B0-----:R-:W-:Y:S05]  /*1bf70*/  @!P1 BRA `(.L_x_8036) ;  /* 0xfffffffc00f09947 */ /* 0x001fea000383ffff */
[----:B------:R-:W-:Y:S05]  /*1bf80*/  BRA `(.L_x_8169) ;  /* 0xffffffb800e87947 */ /* 0x000fea000383ffff */
.L_x_8170:
        /* <DEDUP_REMOVED lines=15> */
.L_x_15848:


//--------------------- .text._ZN7cutlass13device_kernelIN5flash11enable_sm90INS1_16FlashAttnFwdSm90INS1_25CollectiveMainloopFwdSm90ILi2EN4cute5tupleIJNS5_1CILi1EEES8_S8_EEENS6_IJNS7_ILi128EEESA_SA_EEELi128ENS_10bfloat16_tEfNS_4arch4Sm90ELb0ELb1ELb1ELb1ELb1ELb1ELb0ELb1ELb1ELb1ELb0ELb0EEENS1_21CollectiveEpilogueFwdISB_S9_SC_SE_Li256ELb1ELb1ELb0ELb0EEENS1_36VarlenDynamicPersistentTileSchedulerILi128ELi128ELi256ELi128ELb0ELb1ELb1ELb1ELb0ELb1EEEEEEEEEvNT_6ParamsE --------------------------
	.section	.text._ZN7cutlass13device_kernelIN5flash11enable_sm90INS1_16FlashAttnFwdSm90INS1_25CollectiveMainloopFwdSm90ILi2EN4cute5tupleIJNS5_1CILi1EEES8_S8_EEENS6_IJNS7_ILi128EEESA_SA_EEELi128ENS_10bfloat16_tEfNS_4arch4Sm90ELb0ELb1ELb1ELb1ELb1ELb1ELb0ELb1ELb1ELb1ELb0ELb0EEENS1_21CollectiveEpilogueFwdISB_S9_SC_SE_Li256ELb1ELb1ELb0ELb0EEENS1_36VarlenDynamicPersistentTileSchedulerILi128ELi128ELi256ELi128ELb0ELb1ELb1ELb1ELb0ELb1EEEEEEEEEvNT_6ParamsE,"ax",@progbits
	.align	128
.text._ZN7cutlass13device_kernelIN5flash11enable_sm90INS1_16FlashAttnFwdSm90INS1_25CollectiveMainloopFwdSm90ILi2EN4cute5tupleIJNS5_1CILi1EEES8_S8_EEENS6_IJNS7_ILi128EEESA_SA_EEELi128ENS_10bfloat16_tEfNS_4arch4Sm90ELb0ELb1ELb1ELb1ELb1ELb1ELb0ELb1ELb1ELb1ELb0ELb0EEENS1_21CollectiveEpilogueFwdISB_S9_SC_SE_Li256ELb1ELb1ELb0ELb0EEENS1_36VarlenDynamicPersistentTileSchedulerILi128ELi128ELi256ELi128ELb0ELb1ELb1ELb1ELb0ELb1EEEEEEEEEvNT_6ParamsE:
        .type           _ZN7cutlass13device_kernelIN5flash11enable_sm90INS1_16FlashAttnFwdSm90INS1_25CollectiveMainloopFwdSm90ILi2EN4cute5tupleIJNS5_1CILi1EEES8_S8_EEENS6_IJNS7_ILi128EEESA_SA_EEELi128ENS_10bfloat16_tEfNS_4arch4Sm90ELb0ELb1ELb1ELb1ELb1ELb1ELb0ELb1ELb1ELb1ELb0ELb0EEENS1_21CollectiveEpilogueFwdISB_S9_SC_SE_Li256ELb1ELb1ELb0ELb0EEENS1_36VarlenDynamicPersistentTileSchedulerILi128ELi128ELi256ELi128ELb0ELb1ELb1ELb1ELb0ELb1EEEEEEEEEvNT_6ParamsE,@function
        .size           _ZN7cutlass13device_kernelIN5flash11enable_sm90INS1_16FlashAttnFwdSm90INS1_25CollectiveMainloopFwdSm90ILi2EN4cute5tupleIJNS5_1CILi1EEES8_S8_EEENS6_IJNS7_ILi128EEESA_SA_EEELi128ENS_10bfloat16_tEfNS_4arch4Sm90ELb0ELb1ELb1ELb1ELb1ELb1ELb0ELb1ELb1ELb1ELb0ELb0EEENS1_21CollectiveEpilogueFwdISB_S9_SC_SE_Li256ELb1ELb1ELb0ELb0EEENS1_36VarlenDynamicPersistentTileSchedulerILi128ELi128ELi256ELi128ELb0ELb1ELb1ELb1ELb0ELb1EEEEEEEEEvNT_6ParamsE,(.L_x_15849 - _ZN7cutlass13device_kernelIN5flash11enable_sm90INS1_16FlashAttnFwdSm90INS1_25CollectiveMainloopFwdSm90ILi2EN4cute5tupleIJNS5_1CILi1EEES8_S8_EEENS6_IJNS7_ILi128EEESA_SA_EEELi128ENS_10bfloat16_tEfNS_4arch4Sm90ELb0ELb1ELb1ELb1ELb1ELb1ELb0ELb1ELb1ELb1ELb0ELb0EEENS1_21CollectiveEpilogueFwdISB_S9_SC_SE_Li256ELb1ELb1ELb0ELb0EEENS1_36VarlenDynamicPersistentTileSchedulerILi128ELi128ELi256ELi128ELb0ELb1ELb1ELb1ELb0ELb1EEEEEEEEEvNT_6ParamsE)
        .other          _ZN7cutlass13device_kernelIN5flash11enable_sm90INS1_16FlashAttnFwdSm90INS1_25CollectiveMainloopFwdSm90ILi2EN4cute5tupleIJNS5_1CILi1EEES8_S8_EEENS6_IJNS7_ILi128EEESA_SA_EEELi128ENS_10bfloat16_tEfNS_4arch4Sm90ELb0ELb1ELb1ELb1ELb1ELb1ELb0ELb1ELb1ELb1ELb0ELb0EEENS1_21CollectiveEpilogueFwdISB_S9_SC_SE_Li256ELb1ELb1ELb0ELb0EEENS1_36VarlenDynamicPersistentTileSchedulerILi128ELi128ELi256ELi128ELb0ELb1ELb1ELb1ELb0ELb1EEEEEEEEEvNT_6ParamsE,@"STO_CUDA_ENTRY STV_DEFAULT"
_ZN7cutlass13device_kernelIN5flash11enable_sm90INS1_16FlashAttnFwdSm90INS1_25CollectiveMainloopFwdSm90ILi2EN4cute5tupleIJNS5_1CILi1EEES8_S8_EEENS6_IJNS7_ILi128EEESA_SA_EEELi128ENS_10bfloat16_tEfNS_4arch4Sm90ELb0ELb1ELb1ELb1ELb1ELb1ELb0ELb1ELb1ELb1ELb0ELb0EEENS1_21CollectiveEpilogueFwdISB_S9_SC_SE_Li256ELb1ELb1ELb0ELb0EEENS1_36VarlenDynamicPersistentTileSchedulerILi128ELi128ELi256ELi128ELb0ELb1ELb1ELb1ELb0ELb1EEEEEEEEEvNT_6ParamsE:
[----:B------:R-:W0:Y:S02]  /*0000*/  LDC R1, c[0x0][0x28] ;  /* 0x00000a00ff017b82 */ /* 0x000e240000000800 */
[----:B0-----:R-:W-:Y:S01]  /*0010*/  VIADD R1, R1, 0xffffffd0 ;  /* 0xffffffd001017836 */ /* 0x001fe20000000000 */
[----:B------:R-:W0:Y:S01]  /*0020*/  S2R R0, SR_TID.X ;  /* 0x0000000000007919 */ /* 0x000e220000002100 */
[----:B------:R-:W-:Y:S01]  /*0030*/  ELECT P0, URZ, PT ;  /* 0x00000000003f782f */ /* 0x000fe20003800000 */
[----:B------:R-:W-:Y:S01]  /*0040*/  BSSY B0, `(.L_x_8171) ;  /* 0x000000e000007945 */ /* 0x000fe20003800000 */
[--C-:B0-----:R-:W-:Y:S02]  /*0050*/  SHF.R.U32.HI R2, RZ, 0x5, R0.reuse ;  /* 0x00000005ff027819 */ /* 0x101fe40000011600 */
[----:B------:R-:W-:-:S03]  /*0060*/  SHF.R.U32.HI R4, RZ, 0x7, R0 ;  /* 0x00000007ff047819 */ /* 0x000fc60000011600 */
        /* <DEDUP_REMOVED lines=11> */
.L_x_8172:
[----:B------:R-:W-:Y:S05]  /*0120*/  BSYNC B0 ;  /* 0x0000000000007941 */ /* 0x000fea0003800000 */
.L_x_8171:
        /* <DEDUP_REMOVED lines=41> */
.L_x_8173:
        /* <DEDUP_REMOVED lines=22> */
.L_x_8174:
        /* <DEDUP_REMOVED lines=18> */
.L_x_8175:
        /* <DEDUP_REMOVED lines=22> */
.L_x_8176:
        /* <DEDUP_REMOVED lines=22> */
.L_x_8177:
        /* <DEDUP_REMOVED lines=8> */
.L_x_8180:
[----:B------:R-:W-:-:S08]  /*0980*/  NOP ;  /* 0x0000000000007918 */ /* 0x000fd00000000000 */
[----:B------:R-:W0:Y:S02]  /*0990*/  USETMAXREG.TRY_ALLOC.CTAPOOL UP0, 0xe8 ;  /* 0x000000e8000079c8 */ /* 0x000e240008000600 */
[----:B0-----:R-:W-:-:S13]  /*09a0*/  PLOP3.LUT P0, PT, PT, PT, UP0, 0x80, 0x0 ;  /* 0x000000000000781c */ /* 0x001fda0003f0f008 */
[----:B------:R-:W-:Y:S05]  /*09b0*/  @!P0 BRA `(.L_x_8180) ;  /* 0xfffffffc00f08947 */ /* 0x000fea000383ffff */
[----:B------:R-:W-:Y:S01]  /*09c0*/  SHF.R.U32.HI R2, RZ, 0x7, R0 ;  /* 0x00000007ff027819 */ /* 0x000fe20000011600 */
[----:B------:R-:W0:Y:S08]  /*09d0*/  S2UR UR38, SR_CgaCtaId ;  /* 0x00000000002679c3 */ /* 0x000e300000008800 */
[----:B------:R-:W-:Y:S06]  /*09e0*/  BAR.ARV 0x8, 0x180 ;  /* 0x0206000000007b1d */ /* 0x000fec0000002000 */
[----:B------:R-:W-:Y:S01]  /*09f0*/  ISETP.NE.AND P0, PT, R2, 0x1, PT ;  /* 0x000000010200780c */ /* 0x000fe20003f05270 */
[----:B------:R-:W-:-:S12]  /*0a00*/  UMOV UR4, 0x400 ;  /* 0x0000040000047882 */ /* 0x000fd80000000000 */
[----:B------:R-:W-:Y:S06]  /*0a10*/  @!P0 BAR.ARV 0x9, 0x100 ;  /* 0x0244000000008b1d */ /* 0x000fec0000002000 */
[----:B0-----:R-:W-:Y:S02]  /*0a20*/  ULEA UR4, UR38, UR4, 0x18 ;  /* 0x0000000426047291 */ /* 0x001fe4000f8ec03f */
[----:B------:R-:W-:Y:S04]  /*0a30*/  BAR.SYNC.DEFER_BLOCKING 0x5, 0x180 ;  /* 0x0146000000007b1d */ /* 0x000fe80000010000 */
[----:B------:R-:W-:-:S02]  /*0a40*/  IMAD.U32 R18, RZ, RZ, UR4 ;  /* 0x00000004ff127e24 */ /* 0x000fc4000f8e00ff */
[----:B------:R-:W-:-:S03]  /*0a50*/  ULDC UR4, c[0x0][0xc3c] ;  /* 0x00030f0000047ab9 */ /* 0x000fc60000000800 */
[----:B------:R-:W0:Y:S01]  /*0a60*/  LDS.128 R40, [R18+0x288d0] ;  /* 0x0288d00012287984 */ /* 0x000e220000000c00 */
[----:B------:R-:W-:Y:S06]  /*0a70*/  BAR.ARV 0x4, 0x180 ;  /* 0x0106000000007b1d */ /* 0x000fec0000002000 */
[----:B0-----:R-:W-:-:S13]  /*0a80*/  ISETP.GE.AND P0, PT, R43, UR4, PT ;  /* 0x000000042b007c0c */ /* 0x001fda000bf06270 */
[----:B------:R-:W-:Y:S05]  /*0a90*/  @P0 BRA `(.L_x_8181) ;  /* 0x0000025800a00947 */ /* 0x000fea0003800000 */
[----:B------:R-:W-:Y:S01]  /*0aa0*/  VIADD R226, R0, 0xffffff80 ;  /* 0xffffff8000e27836 */ /* 0x000fe20000000000 */
[----:B------:R-:W-:Y:S01]  /*0ab0*/  R2UR UR40, R18 ;  /* 0x00000000122872ca */ /* 0x000fe200000e0000 */
[----:B------:R-:W-:Y:S01]  /*0ac0*/  IMAD.MOV.U32 R19, RZ, RZ, RZ ;  /* 0x000000ffff137224 */ /* 0x000fe200078e00ff */
[----:B------:R-:W-:Y:S01]  /*0ad0*/  ULOP3.LUT UR39, UR36, 0x1, URZ, 0xfc, !UPT ;  /* 0x0000000124277892 */ /* 0x000fe2000f8efc3f */
[----:B------:R-:W-:Y:S01]  /*0ae0*/  IMAD.MOV.U32 R192, RZ, RZ, RZ ;  /* 0x000000ffffc07224 */ /* 0x000fe200078e00ff */
[----:B------:R-:W-:Y:S01]  /*0af0*/  SHF.R.S32.HI R3, RZ, 0x1f, R226 ;  /* 0x0000001fff037819 */ /* 0x000fe200000114e2 */
[----:B------:R-:W-:Y:S01]  /*0b00*/  IMAD.MOV.U32 R187, RZ, RZ, RZ ;  /* 0x000000ffffbb7224 */ /* 0x000fe200078e00ff */
[----:B------:R-:W-:Y:S01]  /*0b10*/  UMOV UR37, URZ ;  /* 0x0000003f00257c82 */ /* 0x000fe20008000000 */
[----:B------:R-:W-:Y:S01]  /*0b20*/  IMAD.MOV.U32 R184, RZ, RZ, RZ ;  /* 0x000000ffffb87224 */ /* 0x000fe200078e00ff */
[CC--:B------:R-:W-:Y:S02]  /*0b30*/  LEA.HI R5, R3.reuse, R226.reuse, RZ, 0x7 ;  /* 0x000000e203057211 */ /* 0x0c0fe400078f38ff */
[----:B------:R-:W-:-:S02]  /*0b40*/  LEA.HI R2, R3, R226, RZ, 0x5 ;  /* 0x000000e203027211 */ /* 0x000fc400078f28ff */
[----:B------:R-:W-:Y:S01]  /*0b50*/  LOP3.LUT R211, R5, 0xffffff80, RZ, 0xc0, !PT ;  /* 0xffffff8005d37812 */ /* 0x000fe200078ec0ff */
[----:B------:R-:W-:Y:S01]  /*0b60*/  UIADD3 UR40, UR40, 0x10400, URZ ;  /* 0x0001040028287890 */ /* 0x000fe2000fffe03f */
[CC--:B------:R-:W-:Y:S01]  /*0b70*/  LEA.HI R0, R3.reuse, R226.reuse, RZ, 0x4 ;  /* 0x000000e203007211 */ /* 0x0c0fe200078f20ff */
[----:B------:R-:W-:Y:S01]  /*0b80*/  IMAD.SHL.U32 R2, R2, 0x20, RZ ;  /* 0x0000002002027824 */ /* 0x000fe200078e00ff */
[----:B------:R-:W-:Y:S01]  /*0b90*/  LEA.HI R10, R3, R226, RZ, 0x2 ;  /* 0x000000e2030a7211 */ /* 0x000fe200078f10ff */
[----:B------:R-:W-:Y:S01]  /*0ba0*/  IMAD.IADD R211, R226, 0x1, -R211 ;  /* 0x00000001e2d37824 */ /* 0x000fe200078e0ad3 */
[----:B------:R-:W-:Y:S02]  /*0bb0*/  LOP3.LUT R7, R0, 0x3fffff0, RZ, 0xc0, !PT ;  /* 0x03fffff000077812 */ /* 0x000fe400078ec0ff */
[----:B------:R-:W-:Y:S02]  /*0bc0*/  LOP3.LUT R2, R2, 0xfffffc00, RZ, 0xc0, !PT ;  /* 0xfffffc0002027812 */ /* 0x000fe400078ec0ff */
[----:B------:R-:W-:Y:S01]  /*0bd0*/  SHF.R.S32.HI R4, RZ, 0x1f, R211 ;  /* 0x0000001fff047819 */ /* 0x000fe200000114d3 */
[----:B------:R-:W-:Y:S01]  /*0be0*/  IMAD.IADD R7, R226, 0x1, -R7 ;  /* 0x00000001e2077824 */ /* 0x000fe200078e0a07 */
[----:B------:R-:W-:-:S02]  /*0bf0*/  LOP3.LUT R13, R10, 0xfffffffc, RZ, 0xc0, !PT ;  /* 0xfffffffc0a0d7812 */ /* 0x000fc400078ec0ff */
[----:B------:R-:W-:Y:S02]  /*0c00*/  LEA.HI R6, R4, R211, RZ, 0x2 ;  /* 0x000000d304067211 */ /* 0x000fe400078f10ff */
[----:B------:R-:W-:Y:S01]  /*0c10*/  SHF.R.S32.HI R218, RZ, 0x7, R5 ;  /* 0x00000007ffda7819 */ /* 0x000fe20000011405 */
[----:B------:R-:W-:Y:S01]  /*0c20*/  IMAD.IADD R13, R226, 0x1, -R13 ;  /* 0x00000001e20d7824 */ /* 0x000fe200078e0a0d */
[--C-:B------:R-:W-:Y:S02]  /*0c30*/  SHF.R.S32.HI R8, RZ, 0x2, R6.reuse ;  /* 0x00000002ff087819 */ /* 0x100fe40000011406 */
[----:B------:R-:W-:Y:S02]  /*0c40*/  SHF.R.S32.HI R9, RZ, 0x1f, R6 ;  /* 0x0000001fff097819 */ /* 0x000fe40000011406 */
[----:B------:R-:W-:Y:S02]  /*0c50*/  LEA.HI R188, R3, R226, RZ, 0x3 ;  /* 0x000000e203bc7211 */ /* 0x000fe400078f18ff */
[----:B------:R-:W-:-:S02]  /*0c60*/  LEA.HI R9, R9, R8, RZ, 0x3 ;  /* 0x0000000809097211 */ /* 0x000fc400078f18ff */
[----:B------:R-:W-:Y:S02]  /*0c70*/  LEA.HI R4, R4, R211, RZ, 0x5 ;  /* 0x000000d304047211 */ /* 0x000fe400078f28ff */
[----:B------:R-:W-:Y:S01]  /*0c80*/  LOP3.LUT R11, R9, 0xfffffff8, RZ, 0xc0, !PT ;  /* 0xfffffff8090b7812 */ /* 0x000fe200078ec0ff */
[----:B------:R-:W-:Y:S01]  /*0c90*/  IMAD R9, R7, 0x40, R2 ;  /* 0x0000004007097824 */ /* 0x000fe200078e0202 */
[----:B------:R-:W-:Y:S02]  /*0ca0*/  SHF.R.S32.HI R7, RZ, 0x4, R0 ;  /* 0x00000004ff077819 */ /* 0x000fe40000011400 */
[----:B------:R-:W-:Y:S01]  /*0cb0*/  LEA.HI R5, R5, R218, RZ, 0x1 ;  /* 0x000000da05057211 */ /* 0x000fe200078f08ff */
[----:B------:R-:W-:Y:S01]  /*0cc0*/  IMAD.IADD R11, R8, 0x1, -R11 ;  /* 0x00000001080b7824 */ /* 0x000fe200078e0a0b */
[----:B------:R-:W-:Y:S02]  /*0cd0*/  LEA.HI R0, R0, R7, RZ, 0x1 ;  /* 0x0000000700007211 */ /* 0x000fe400078f08ff */
[----:B------:R-:W-:-:S02]  /*0ce0*/  LEA.HI R3, R3, R226, RZ, 0x6 ;  /* 0x000000e203037211 */ /* 0x000fc400078f30ff */
[----:B------:R-:W-:Y:S02]  /*0cf0*/  LOP3.LUT R207, R188, 0xfffffff8, RZ, 0xc0, !PT ;  /* 0xfffffff8bccf7812 */ /* 0x000fe400078ec0ff */
[----:B------:R-:W-:Y:S01]  /*0d00*/  LOP3.LUT R0, R0, 0x1ffffffe, RZ, 0xc0, !PT ;  /* 0x1ffffffe00007812 */ /* 0x000fe200078ec0ff */
[----:B------:R-:W-:Y:S01]  /*0d10*/  IMAD.SHL.U32 R3, R3, 0x8, RZ ;  /* 0x0000000803037824 */ /* 0x000fe200078e00ff */
[----:B------:R-:W-:Y:S01]  /*0d20*/  SHF.R.S32.HI R188, RZ, 0x3, R188 ;  /* 0x00000003ffbc7819 */ /* 0x000fe200000114bc */
[----:B------:R-:W-:Y:S01]  /*0d30*/  IMAD.IADD R207, R226, 0x1, -R207 ;  /* 0x00000001e2cf7824 */ /* 0x000fe200078e0acf */
[----:B------:R-:W-:Y:S01]  /*0d40*/  SHF.R.S32.HI R4, RZ, 0x5, R4 ;  /* 0x00000005ff047819 */ /* 0x000fe20000011404 */
[----:B------:R-:W-:Y:S01]  /*0d50*/  IMAD.IADD R0, R7, 0x1, -R0 ;  /* 0x0000000107007824 */ /* 0x000fe200078e0a00 */
[----:B------:R-:W-:Y:S01]  /*0d60*/  LEA.HI R2, R13, R13, RZ, 0x1 ;  /* 0x0000000d0d027211 */ /* 0x000fe200078f08ff */
[----:B------:R-:W-:Y:S01]  /*0d70*/  IMAD.SHL.U32 R222, R188, 0x40, RZ ;  /* 0x00000040bcde7824 */ /* 0x000fe200078e00ff */
[----:B------:R-:W-:Y:S01]  /*0d80*/  LOP3.LUT R5, R5, 0x3fffffe, RZ, 0xc0, !PT ;  /* 0x03fffffe05057812 */ /* 0x000fe200078ec0ff */
[----:B------:R-:W-:Y:S01]  /*0d90*/  IMAD R4, R4, 0x10, R11 ;  /* 0x0000001004047824 */ /* 0x000fe200078e020b */
[----:B------:R-:W-:Y:S01]  /*0da0*/  LOP3.LUT R2, R2, 0x1ffffffe, RZ, 0xc0, !PT ;  /* 0x1ffffffe02027812 */ /* 0x000fe200078ec0ff */
[----:B------:R-:W-:Y:S01]  /*0db0*/  VIADD R217, R188, 0x20 ;  /* 0x00000020bcd97836 */ /* 0x000fe20000000000 */
[----:B------:R-:W-:Y:S01]  /*0dc0*/  LOP3.LUT R204, R3, 0xfffffe00, RZ, 0xc0, !PT ;  /* 0xfffffe0003cc7812 */ /* 0x000fe200078ec0ff */
[----:B------:R-:W-:Y:S01]  /*0dd0*/  IMAD.IADD R5, R218, 0x1, -R5 ;  /* 0x00000001da057824 */ /* 0x000fe200078e0a05 */
[----:B------:R-:W-:Y:S01]  /*0de0*/  LOP3.LUT R3, R222, 0x1c0, RZ, 0xc0, !PT ;  /* 0x000001c0de037812 */ /* 0x000fe200078ec0ff */
[----:B------:R-:W-:Y:S01]  /*0df0*/  VIADD R216, R188, 0x40 ;  /* 0x00000040bcd87836 */ /* 0x000fe20000000000 */
[----:B------:R-:W-:Y:S01]  /*0e00*/  LOP3.LUT R6, R6, 0x7ffffffc, RZ, 0xc0, !PT ;  /* 0x7ffffffc06067812 */ /* 0x000fe200078ec0ff */
[----:B------:R-:W-:Y:S01]  /*0e10*/  VIADD R215, R188, 0x60 ;  /* 0x00000060bcd77836 */ /* 0x000fe20000000000 */
[----:B------:R-:W-:Y:S01]  /*0e20*/  SHF.R.U32.HI R203, RZ, 0x3, R3 ;  /* 0x00000003ffcb7819 */ /* 0x000fe20000011603 */
[----:B------:R-:W-:Y:S01]  /*0e30*/  IMAD R220, R0, 0x8, R9 ;  /* 0x0000000800dc7824 */ /* 0x000fe200078e0209 */
[----:B------:R-:W-:Y:S01]  /*0e40*/  SHF.R.S32.HI R221, RZ, 0x1f, R188 ;  /* 0x0000001fffdd7819 */ /* 0x000fe200000114bc */
[----:B------:R-:W-:-:S02]  /*0e50*/  IMAD.SHL.U32 R16, R207, 0x8, RZ ;  /* 0x00000008cf107824 */ /* 0x000fc400078e00ff */
[----:B------:R-:W-:Y:S01]  /*0e60*/  IMAD.IADD R0, R13, 0x1, -R2 ;  /* 0x000000010d007824 */ /* 0x000fe200078e0a02 */
[----:B------:R-:W-:Y:S01]  /*0e70*/  SHF.R.S32.HI R2, RZ, 0x1f, R217 ;  /* 0x0000001fff027819 */ /* 0x000fe200000114d9 */
[----:B------:R-:W-:Y:S01]  /*0e80*/  IMAD R219, R5, 0x40, R4 ;  /* 0x0000004005db7824 */ /* 0x000fe200078e0204 */
[----:B------:R-:W-:Y:S01]  /*0e90*/  SHF.R.S32.HI R5, RZ, 0x1f, R216 ;  /* 0x0000001fff057819 */ /* 0x000fe200000114d8 */
[----:B------:R-:W-:Y:S01]  /*0ea0*/  IMAD.SHL.U32 R199, R217, 0x40, RZ ;  /* 0x00000040d9c77824 */ /* 0x000fe200078e00ff */
[----:B------:R-:W-:Y:S01]  /*0eb0*/  SHF.R.S32.HI R4, RZ, 0x1f, R215 ;  /* 0x0000001fff047819 */ /* 0x000fe200000114d7 */
[----:B------:R-:W-:Y:S01]  /*0ec0*/  IMAD.SHL.U32 R197, R216, 0x40, RZ ;  /* 0x00000040d8c57824 */ /* 0x000fe200078e00ff */
[----:B------:R-:W-:Y:S01]  /*0ed0*/  LOP3.LUT R206, R3, 0x38, R16, 0xf8, !PT ;  /* 0x0000003803ce7812 */ /* 0x000fe200078ef810 */
[----:B------:R-:W-:Y:S01]  /*0ee0*/  IMAD.SHL.U32 R196, R215, 0x40, RZ ;  /* 0x00000040d7c47824 */ /* 0x000fe200078e00ff */
[----:B------:R-:W-:Y:S01]  /*0ef0*/  LEA.HI R3, R2, R217, RZ, 0x3 ;  /* 0x000000d902037211 */ /* 0x000fe200078f18ff */
[----:B------:R-:W-:Y:S01]  /*0f00*/  IMAD.SHL.U32 R22, R207, 0x4, RZ ;  /* 0x00000004cf167824 */ /* 0x000fe200078e00ff */
[----:B------:R-:W-:Y:S01]  /*0f10*/  LEA.HI R5, R5, R216, RZ, 0x3 ;  /* 0x000000d805057211 */ /* 0x000fe200078f18ff */
[----:B------:R-:W-:Y:S01]  /*0f20*/  VIADD R2, R16, 0x40 ;  /* 0x0000004010027836 */ /* 0x000fe20000000000 */
[----:B------:R-:W-:Y:S01]  /*0f30*/  LEA.HI R4, R4, R215, RZ, 0x3 ;  /* 0x000000d704047211 */ /* 0x000fe200078f18ff */
[----:B------:R-:W-:Y:S01]  /*0f40*/  IMAD.SHL.U32 R3, R3, 0x40, RZ ;  /* 0x0000004003037824 */ /* 0x000fe200078e00ff */
[----:B------:R-:W-:Y:S01]  /*0f50*/  LOP3.LUT R199, R199, 0x1c0, RZ, 0xc0, !PT ;  /* 0x000001c0c7c77812 */ /* 0x000fe200078ec0ff */
[----:B------:R-:W-:Y:S01]  /*0f60*/  IMAD.SHL.U32 R5, R5, 0x40, RZ ;  /* 0x0000004005057824 */ /* 0x000fe200078e00ff */
[----:B------:R-:W-:Y:S01]  /*0f70*/  LOP3.LUT R197, R197, 0x1c0, RZ, 0xc0, !PT ;  /* 0x000001c0c5c57812 */ /* 0x000fe200078ec0ff */
[----:B------:R-:W-:Y:S01]  /*0f80*/  IMAD.SHL.U32 R4, R4, 0x40, RZ ;  /* 0x0000004004047824 */ /* 0x000fe200078e00ff */
[----:B------:R-:W-:Y:S01]  /*0f90*/  LOP3.LUT R196, R196, 0x1c0, RZ, 0xc0, !PT ;  /* 0x000001c0c4c47812 */ /* 0x000fe200078ec0ff */
[----:B------:R-:W-:Y:S01]  /*0fa0*/  VIADD R186, R22, 0x20 ;  /* 0x0000002016ba7836 */ /* 0x000fe20000000000 */
[----:B------:R-:W-:Y:S01]  /*0fb0*/  SHF.R.U32.HI R225, RZ, 0x3, R199 ;  /* 0x00000003ffe17819 */ /* 0x000fe200000116c7 */
[----:B------:R-:W-:Y:S01]  /*0fc0*/  IMAD.IADD R191, R211, 0x1, -R6 ;  /* 0x00000001d3bf7824 */ /* 0x000fe200078e0a06 */
[----:B------:R-:W-:Y:S01]  /*0fd0*/  LOP3.LUT R7, R199, 0x38, R16, 0xf8, !PT ;  /* 0x00000038c7077812 */ /* 0x000fe200078ef810 */
[----:B------:R-:W-:Y:S01]  /*0fe0*/  IMAD R195, R0, 0x8, R219 ;  /* 0x0000000800c37824 */ /* 0x000fe200078e02db */
[----:B------:R-:W-:-:S02]  /*0ff0*/  SHF.R.U32.HI R224, RZ, 0x3, R197 ;  /* 0x00000003ffe07819 */ /* 0x000fc400000116c5 */
[----:B------:R-:W-:Y:S02]  /*1000*/  LOP3.LUT R8, R197, 0x38, R16, 0xf8, !PT ;  /* 0x00000038c5087812 */ /* 0x000fe400078ef810 */
[----:B------:R-:W-:Y:S02]  /*1010*/  SHF.R.U32.HI R223, RZ, 0x3, R196 ;  /* 0x00000003ffdf7819 */ /* 0x000fe400000116c4 */
[----:B------:R-:W-:Y:S02]  /*1020*/  LOP3.LUT R9, R196, 0x38, R16, 0xf8, !PT ;  /* 0x00000038c4097812 */ /* 0x000fe400078ef810 */
[----:B------:R-:W-:Y:S02]  /*1030*/  LOP3.LUT R202, R3, 0xfffffe00, RZ, 0xc0, !PT ;  /* 0xfffffe0003ca7812 */ /* 0x000fe400078ec0ff */
[----:B------:R-:W-:Y:S02]  /*1040*/  LOP3.LUT R201, R5, 0xfffffe00, RZ, 0xc0, !PT ;  /* 0xfffffe0005c97812 */ /* 0x000fe400078ec0ff */
[----:B------:R-:W-:-:S02]  /*1050*/  LOP3.LUT R200, R4, 0xfffffe00, RZ, 0xc0, !PT ;  /* 0xfffffe0004c87812 */ /* 0x000fc400078ec0ff */
[----:B------:R-:W-:Y:S02]  /*1060*/  LOP3.LUT R206, R204, R206, R203, 0xf6, !PT ;  /* 0x000000ceccce7212 */ /* 0x000fe400078ef6cb */
[----:B------:R-:W-:Y:S02]  /*1070*/  LOP3.LUT R7, R202, R7, R225, 0xf6, !PT ;  /* 0x00000007ca077212 */ /* 0x000fe400078ef6e1 */
[----:B------:R-:W-:Y:S02]  /*1080*/  LOP3.LUT R8, R201, R8, R224, 0xf6, !PT ;  /* 0x00000008c9087212 */ /* 0x000fe400078ef6e0 */
[----:B------:R-:W-:Y:S02]  /*1090*/  LOP3.LUT R9, R200, R9, R223, 0xf6, !PT ;  /* 0x00000009c8097212 */ /* 0x000fe400078ef6df */
[----:B------:R-:W-:Y:S02]  /*10a0*/  SHF.R.S32.HI R23, RZ, 0x1f, R22 ;  /* 0x0000001fff177819 */ /* 0x000fe40000011416 */
[----:B------:R-:W-:-:S02]  /*10b0*/  SHF.R.S32.HI R17, RZ, 0x1f, R16 ;  /* 0x0000001fff117819 */ /* 0x000fc40000011410 */
[----:B------:R-:W-:Y:S02]  /*10c0*/  SHF.R.S32.HI R185, RZ, 0x1f, R2 ;  /* 0x0000001fffb97819 */ /* 0x000fe40000011402 */
[----:B------:R-:W-:Y:S02]  /*10d0*/  SHF.R.S32.HI R210, RZ, 0x1f, R186 ;  /* 0x0000001fffd27819 */ /* 0x000fe400000114ba */
[----:B------:R-:W-:Y:S02]  /*10e0*/  LEA R205, R206, UR40, 0x1 ;  /* 0x00000028cecd7c11 */ /* 0x000fe4000f8e08ff */
[----:B------:R-:W-:Y:S02]  /*10f0*/  LEA R214, R7, UR40, 0x1 ;  /* 0x0000002807d67c11 */ /* 0x000fe4000f8e08ff */
[----:B------:R-:W-:Y:S02]  /*1100*/  LEA R213, R8, UR40, 0x1 ;  /* 0x0000002808d57c11 */ /* 0x000fe4000f8e08ff */
[----:B------:R-:W-:-:S07]  /*1110*/  LEA R212, R9, UR40, 0x1 ;  /* 0x0000002809d47c11 */ /* 0x000fce000f8e08ff */
.L_x_8463:
[----:B------:R-:W-:Y:S05]  /*1120*/  YIELD ;  /* 0x0000000000007946 */ /* 0x000fea0003800000 */
[----:B------:R-:W-:Y:S01]  /*1130*/  ULDC.64 UR4, c[0x0][0xa28] ;  /* 0x00028a0000047ab9 */ /* 0x000fe20000000a00 */
[----:B0---4-:R-:W0:Y:S01]  /*1140*/  LDC.64 R6, c[0x0][0xa08] ;  /* 0x00028200ff067b82 */ /* 0x011e220000000a00 */
[----:B------:R-:W-:Y:S01]  /*1150*/  ISETP.NE.U32.AND P1, PT, RZ, UR4, PT ;  /* 0x00000004ff007c0c */ /* 0x000fe2000bf25070 */
[----:B------:R-:W-:Y:S02]  /*1160*/  IMAD.MOV.U32 R3, RZ, RZ, RZ ;  /* 0x000000ffff037224 */ /* 0x000fe400078e00ff */
[----:B------:R-:W-:Y:S01]  /*1170*/  IMAD.MOV.U32 R29, RZ, RZ, RZ ;  /* 0x000000ffff1d7224 */ /* 0x000fe200078e00ff */
[----:B------:R-:W-:Y:S01]  /*1180*/  ISETP.NE.AND.EX P1, PT, RZ, UR5, PT, P1 ;  /* 0x00000005ff007c0c */ /* 0x000fe2000bf25310 */
[----:B------:R-:W-:-:S02]  /*1190*/  ULDC.64 UR4, c[0x0][0xa18] ;  /* 0x0002860000047ab9 */ /* 0x000fc40000000a00 */
[----:B------:R-:W-:-:S04]  /*11a0*/  ISETP.NE.U32.AND P2, PT, RZ, UR4, PT ;  /* 0x00000004ff007c0c */ /* 0x000fc8000bf45070 */
[----:B------:R-:W-:Y:S01]  /*11b0*/  ISETP.NE.AND.EX P2, PT, RZ, UR5, PT, P2 ;  /* 0x00000005ff007c0c */ /* 0x000fe2000bf45320 */
[----:B------:R-:W-:Y:S02]  /*11c0*/  ULDC.64 UR4, c[0x0][0xa08] ;  /* 0x0002820000047ab9 */ /* 0x000fe40000000a00 */
[----:B------:R-:W-:-:S03]  /*11d0*/  ISETP.NE.U32.AND P0, PT, RZ, UR4, PT ;  /* 0x00000004ff007c0c */ /* 0x000fc6000bf05070 */
[----:B-1----:R-:W1:Y:S01]  /*11e0*/  @P1 LDC.64 R4, c[0x0][0xa28] ;  /* 0x00028a00ff041b82 */ /* 0x002e620000000a00 */
[----:B------:R-:W-:Y:S01]  /*11f0*/  ISETP.NE.AND.EX P0, PT, RZ, UR5, PT, P0 ;  /* 0x00000005ff007c0c */ /* 0x000fe2000bf05300 */
[----:B0-----:R-:W-:-:S06]  /*1200*/  IMAD.WIDE R10, R43, 0x4, R6 ;  /* 0x000000042b0a7825 */ /* 0x001fcc00078e0206 */
[----:B------:R-:W0:Y:S01]  /*1210*/  @P2 LDC.64 R8, c[0x0][0xa18] ;  /* 0x00028600ff082b82 */ /* 0x000e220000000a00 */
[----:B------:R-:W-:Y:S02]  /*1220*/  ULDC UR4, c[0x0][0x288] ;  /* 0x0000a20000047ab9 */ /* 0x000fe40000000800 */
[----:B------:R-:W-:Y:S01]  /*1230*/  IMAD.U32 R189, RZ, RZ, UR4 ;  /* 0x00000004ffbd7e24 */ /* 0x000fe2000f8e00ff */
[----:B------:R-:W-:Y:S02]  /*1240*/  ULDC.64 UR4, c[0x0][0x418] ;  /* 0x0001060000047ab9 */ /* 0x000fe40000000a00 */
[----:B--2---:R2:W5:Y:S01]  /*1250*/  @P0 LDG.E R29, desc[UR54][R10.64] ;  /* 0x000000360a1d0981 */ /* 0x004562000c1e1900 */
[----:B-1----:R-:W-:-:S05]  /*1260*/  @P1 IMAD.WIDE R4, R43, 0x4, R4 ;  /* 0x000000042b041825 */ /* 0x002fca00078e0204 */
        /* <DEDUP_REMOVED lines=11> */
[----:B------:R-:W-:Y:S01]  /*1320*/  IMAD.U32 R28, RZ, RZ, UR4 ;  /* 0x00000004ff1c7e24 */ /* 0x000fe2000f8e00ff */
[----:B--2---:R-:W-:Y:S06]  /*1330*/  @P2 BRA `(.L_x_8182) ;  /* 0x0000000000242947 */ /* 0x004fec0003800000 */
        /* <DEDUP_REMOVED lines=8> */
[----:B--2---:R-:W-:-:S07]  /*13c0*/  IADD3 R189, -R189, R0, RZ ;  /* 0x00000000bdbd7210 */ /* 0x004fce0007ffe1ff */
.L_x_8182:
[----:B------:R-:W-:Y:S01]  /*13d0*/  ULDC.64 UR4, c[0x0][0xa20] ;  /* 0x0002880000047ab9 */ /* 0x000fe20000000a00 */
[----:B------:R-:W-:Y:S01]  /*13e0*/  IMAD.MOV.U32 R208, RZ, RZ, R42 ;  /* 0x000000ffffd07224 */ /* 0x000fe200078e002a */
[----:B------:R-:W-:Y:S01]  /*13f0*/  ISETP.NE.U32.AND P1, PT, RZ, UR4, PT ;  /* 0x00000004ff007c0c */ /* 0x000fe2000bf25070 */
[----:B------:R-:W-:-:S03]  /*1400*/  IMAD.MOV.U32 R209, RZ, RZ, R43 ;  /* 0x000000ffffd17224 */ /* 0x000fc600078e002b */
[----:B------:R-:W-:-:S13]  /*1410*/  ISETP.NE.AND.EX P1, PT, RZ, UR5, PT, P1 ;  /* 0x00000005ff007c0c */ /* 0x000fda000bf25310 */
[----:B------:R-:W-:Y:S05]  /*1420*/  @!P1 BRA `(.L_x_8183) ;  /* 0x0000000000109947 */ /* 0x000fea0003800000 */
[----:B------:R-:W0:Y:S02]  /*1430*/  LDC.64 R4, c[0x0][0xa20] ;  /* 0x00028800ff047b82 */ /* 0x000e240000000a00 */
[----:B0-----:R-:W-:-:S05]  /*1440*/  IMAD.WIDE R4, R43, 0x4, R4 ;  /* 0x000000042b047825 */ /* 0x001fca00078e0204 */
[----:B------:R0:W5:Y:S01]  /*1450*/  LDG.E R28, desc[UR54][R4.64] ;  /* 0x00000036041c7981 */ /* 0x000162000c1e1900 */
[----:B------:R-:W-:Y:S05]  /*1460*/  BRA `(.L_x_8184) ;  /* 0x0000000000107947 */ /* 0x000fea0003800000 */
.L_x_8183:
[----:B------:R-:W-:Y:S05]  /*1470*/  @!P0 BRA `(.L_x_8184) ;  /* 0x00000000000c8947 */ /* 0x000fea0003800000 */
[----:B------:R-:W2:Y:S04]  /*1480*/  LDG.E R5, desc[UR54][R10.64] ;  /* 0x000000360a057981 */ /* 0x000ea8000c1e1900 */
[----:B------:R-:W2:Y:S02]  /*1490*/  LDG.E R28, desc[UR54][R10.64+0x4] ;  /* 0x000004360a1c7981 */ /* 0x000ea4000c1e1900 */
[----:B--2---:R-:W-:-:S07]  /*14a0*/  IMAD.IADD R28, R28, 0x1, -R5 ;  /* 0x000000011c1c7824 */ /* 0x004fce00078e0a05 */
.L_x_8184:
        /* <DEDUP_REMOVED lines=13> */
[----:B------:R-:W4:Y:S01]  /*1580*/  @P0 LDG.E R9, desc[UR54][R4.64+0x4] ;  /* 0x0000043604090981 */ /* 0x000f22000c1e1900 */
[----:B---3--:R-:W-:-:S05]  /*1590*/  @P1 IMAD.WIDE R6, R43, 0x4, R6 ;  /* 0x000000042b061825 */ /* 0x008fca00078e0206 */
[----:B------:R0:W5:Y:S01]  /*15a0*/  @P1 LDG.E R24, desc[UR54][R6.64] ;  /* 0x0000003606181981 */ /* 0x000162000c1e1900 */
[----:B-1----:R-:W-:Y:S01]  /*15b0*/  ISETP.NE.AND P1, PT, R8, 0x1, PT ;  /* 0x000000010800780c */ /* 0x002fe20003f25270 */
[----:B------:R-:W-:Y:S01]  /*15c0*/  IMAD.SHL.U32 R193, R41, 0x80, RZ ;  /* 0x0000008029c17824 */ /* 0x000fe200078e00ff */
[----:B--2---:R-:W-:Y:S01]  /*15d0*/  ISETP.GE.AND P2, PT, R13, 0x1, PT ;  /* 0x000000010d00780c */ /* 0x004fe20003f46270 */
[----:B------:R-:W-:-:S10]  /*15e0*/  IMAD.IADD R10, R28, 0x1, -R3 ;  /* 0x000000011c0a7824 */ /* 0x000fd400078e0a03 */
[----:B------:R-:W1:Y:S08]  /*15f0*/  @P1 LDC R11, c[0x0][0x44c] ;  /* 0x00011300ff0b1b82 */ /* 0x000e700000000800 */
[----:B------:R-:W2:Y:S01]  /*1600*/  @P1 LDC R8, c[0x0][0x450] ;  /* 0x00011400ff081b82 */ /* 0x000ea20000000800 */
[----:B----4-:R-:W-:Y:S02]  /*1610*/  @P0 IMAD.IADD R25, R9, 0x1, -R0 ;  /* 0x0000000109190824 */ /* 0x010fe400078e0a00 */
[----:B------:R-:W-:-:S02]  /*1620*/  VIADD R0, R193, 0x7f ;  /* 0x0000007fc1007836 */ /* 0x000fc40000000000 */
[----:B------:R-:W-:Y:S02]  /*1630*/  IMAD.IADD R190, R10, 0x1, R25 ;  /* 0x000000010abe7824 */ /* 0x000fe400078e0219 */
[----:B-1----:R-:W-:-:S03]  /*1640*/  @P1 IMAD.HI.U32 R3, R0, R11, RZ ;  /* 0x0000000b00031227 */ /* 0x002fc600078e00ff */
[C---:B------:R-:W-:Y:S01]  /*1650*/  IADD3 R5, R190.reuse, 0x1, -R189 ;  /* 0x00000001be057810 */ /* 0x040fe20007ffe8bd */
[----:B------:R-:W-:Y:S01]  /*1660*/  IMAD.MOV.U32 R4, RZ, RZ, R0 ;  /* 0x000000ffff047224 */ /* 0x000fe200078e0000 */
[----:B--2---:R-:W-:Y:S01]  /*1670*/  @P1 SHF.R.U32.HI R4, RZ, R8, R3 ;  /* 0x00000008ff041219 */ /* 0x004fe20000011603 */
[----:B------:R-:W-:-:S04]  /*1680*/  VIADD R0, R190, 0x7f ;  /* 0x0000007fbe007836 */ /* 0x000fc80000000000 */
[----:B0-----:R-:W-:Y:S01]  /*1690*/  IMAD.IADD R7, R5, 0x1, R4 ;  /* 0x0000000105077824 */ /* 0x001fe200078e0204 */
[----:B------:R-:W-:-:S04]  /*16a0*/  SHF.R.S32.HI R3, RZ, 0x1f, R0 ;  /* 0x0000001fff037819 */ /* 0x000fc80000011400 */
[----:B------:R-:W-:Y:S01]  /*16b0*/  LEA.HI R3, R3, R0, RZ, 0x7 ;  /* 0x0000000003037211 */ /* 0x000fe200078f38ff */
[----:B------:R-:W-:-:S03]  /*16c0*/  IMAD.IADD R0, R7, 0x1, R12 ;  /* 0x0000000107007824 */ /* 0x000fc600078e020c */
[----:B------:R-:W-:Y:S01]  /*16d0*/  SHF.R.S32.HI R96, RZ, 0x7, R3 ;  /* 0x00000007ff607819 */ /* 0x000fe20000011403 */
        /* <DEDUP_REMOVED lines=12> */
.L_x_8187:
[----:B------:R-:W-:-:S13]  /*17a0*/  ISETP.NE.AND P0, PT, R13, 0x1, PT ;  /* 0x000000010d00780c */ /* 0x000fda0003f05270 */
[----:B------:R-:W0:Y:S02]  /*17b0*/  @P0 LDC.64 R4, c[0x0][0x9e8] ;  /* 0x00027a00ff040b82 */ /* 0x000e240000000a00 */
[----:B0-----:R-:W-:-:S05]  /*17c0*/  @P0 IMAD.HI.U32 R4, R3, R4, RZ ;  /* 0x0000000403040227 */ /* 0x001fca00078e00ff */
[----:B------:R-:W-:-:S07]  /*17d0*/  @P0 SHF.R.U32.HI R3, RZ, R5, R4 ;  /* 0x00000005ff030219 */ /* 0x000fce0000011604 */
.L_x_8188:
[----:B------:R-:W-:Y:S05]  /*17e0*/  BSYNC B0 ;  /* 0x0000000000007941 */ /* 0x000fea0003800000 */
.L_x_8186:
[----:B------:R-:W-:-:S05]  /*17f0*/  IMAD R3, R3, R13, R13 ;  /* 0x0000000d03037224 */ /* 0x000fca00078e020d */
[----:B------:R-:W-:-:S07]  /*1800*/  VIMNMX R0, R0, R3, PT ;  /* 0x0000000300007248 */ /* 0x000fce0003fe0100 */
.L_x_8185:
[----:B------:R-:W0:Y:S01]  /*1810*/  @P1 LDC R4, c[0x0][0x44c] ;  /* 0x00011300ff041b82 */ /* 0x000e220000000800 */
[----:B------:R-:W-:Y:S01]  /*1820*/  IMAD.IADD R95, R190, 0x1, -R189 ;  /* 0x00000001be5f7824 */ /* 0x000fe200078e0abd */
[----:B------:R-:W-:-:S06]  /*1830*/  ULDC UR4, c[0x0][0x9dc] ;  /* 0x0002770000047ab9 */ /* 0x000fcc0000000800 */
[----:B------:R-:W1:Y:S01]  /*1840*/  @P1 LDC R6, c[0x0][0x450] ;  /* 0x00011400ff061b82 */ /* 0x000e620000000800 */
[----:B0-----:R-:W-:-:S04]  /*1850*/  @P1 IMAD.HI.U32 R3, R193, R4, RZ ;  /* 0x00000004c1031227 */ /* 0x001fc800078e00ff */
[----:B------:R-:W-:Y:S01]  /*1860*/  IMAD.MOV.U32 R4, RZ, RZ, R193 ;  /* 0x000000ffff047224 */ /* 0x000fe200078e00c1 */
        /* <DEDUP_REMOVED lines=14> */
.L_x_8191:
[----:B------:R-:W-:-:S13]  /*1950*/  ISETP.NE.AND P0, PT, R13, 0x1, PT ;  /* 0x000000010d00780c */ /* 0x000fda0003f05270 */
[----:B------:R-:W0:Y:S02]  /*1960*/  @P0 LDC.64 R6, c[0x0][0x9e8] ;  /* 0x00027a00ff060b82 */ /* 0x000e240000000a00 */
[----:B0-----:R-:W-:-:S05]  /*1970*/  @P0 IMAD.HI.U32 R6, R3, R6, RZ ;  /* 0x0000000603060227 */ /* 0x001fca00078e00ff */
[----:B------:R-:W-:-:S07]  /*1980*/  @P0 SHF.R.U32.HI R3, RZ, R7, R6 ;  /* 0x00000007ff030219 */ /* 0x000fce0000011606 */
.L_x_8192:
[----:B------:R-:W-:Y:S05]  /*1990*/  BSYNC B0 ;  /* 0x0000000000007941 */ /* 0x000fea0003800000 */
.L_x_8190:
[----:B------:R-:W-:-:S05]  /*19a0*/  IMAD R3, R3, R13, RZ ;  /* 0x0000000d03037224 */ /* 0x000fca00078e02ff */
[----:B------:R-:W-:-:S07]  /*19b0*/  VIMNMX R4, R4, R3, !PT ;  /* 0x0000000304047248 */ /* 0x000fce0007fe0100 */
.L_x_8189:
        /* <DEDUP_REMOVED lines=43> */
.L_x_8195:
[----:B------:R-:W-:Y:S05]  /*1c70*/  BSYNC B6 ;  /* 0x0000000000067941 */ /* 0x000fea0003800000 */
.L_x_8194:
        /* <DEDUP_REMOVED lines=20> */
.L_x_8197:
[----:B------:R-:W-:Y:S05]  /*1dc0*/  BSYNC B6 ;  /* 0x0000000000067941 */ /* 0x000fea0003800000 */
.L_x_8196:
[----:B------:R-:W-:Y:S01]  /*1dd0*/  ULDC.64 UR4, c[0x0][0x9f8] ;  /* 0x00027e0000047ab9 */ /* 0x000fe20000000a00 */
[----:B------:R-:W-:Y:S01]  /*1de0*/  IMAD.MOV.U32 R0, RZ, RZ, R43 ;  /* 0x000000ffff007224 */ /* 0x000fe200078e002b */
[----:B------:R-:W-:Y:S01]  /*1df0*/  ISETP.NE.U32.AND P0, PT, RZ, UR4, PT ;  /* 0x00000004ff007c0c */ /* 0x000fe2000bf05070 */
[----:B------:R-:W0:Y:S03]  /*1e00*/  LDC R37, c[0x0][0x3f4] ;  /* 0x0000fd00ff257b82 */ /* 0x000e260000000800 */
[----:B------:R-:W-:-:S05]  /*1e10*/  ISETP.NE.AND.EX P0, PT, RZ, UR5, PT, P0 ;  /* 0x00000005ff007c0c */ /* 0x000fca000bf05300 */
[----:B------:R-:W1:Y:S08]  /*1e20*/  LDC.64 R14, c[0x0][0x3f8] ;  /* 0x0000fe00ff0e7b82 */ /* 0x000e700000000a00 */
[----:B------:R-:W2:Y:S08]  /*1e30*/  @P0 LDC.64 R4, c[0x0][0x9f8] ;  /* 0x00027e00ff040b82 */ /* 0x000eb00000000a00 */
[----:B------:R-:W3:Y:S01]  /*1e40*/  LDC.64 R34, c[0x0][0x408] ;  /* 0x00010200ff227b82 */ /* 0x000ee20000000a00 */
[----:B--2---:R-:W-:-:S05]  /*1e50*/  @P0 IMAD.WIDE R4, R43, 0x4, R4 ;  /* 0x000000042b040825 */ /* 0x004fca00078e0204 */
[----:B------:R2:W4:Y:S01]  /*1e60*/  @P0 LDG.E R0, desc[UR54][R4.64] ;  /* 0x0000003604000981 */ /* 0x000522000c1e1900 */
[----:B0-----:R-:W-:Y:S01]  /*1e70*/  ISETP.GE.AND P0, PT, R16, R37, PT ;  /* 0x000000251000720c */ /* 0x001fe20003f06270 */
[----:B-1----:R-:W-:Y:S01]  /*1e80*/  IMAD.WIDE.U32 R6, R188, R14, R22 ;  /* 0x0000000ebc067225 */ /* 0x002fe200078e0016 */
[C-C-:B---3--:R-:W-:Y:S01]  /*1e90*/  SHF.L.U64.HI R30, R34.reuse, 0x6, R35.reuse ;  /* 0x00000006221e7819 */ /* 0x148fe20000010223 */
[----:B------:R-:W0:Y:S01]  /*1ea0*/  S2R R38, SR_TID.X ;  /* 0x0000000000267919 */ /* 0x000e220000002100 */
[----:B------:R-:W-:Y:S01]  /*1eb0*/  SEL R13, R37, RZ, P0 ;  /* 0x000000ff250d7207 */ /* 0x000fe20000000000 */
[----:B------:R-:W-:Y:S01]  /*1ec0*/  IMAD.MOV.U32 R82, RZ, RZ, R6 ;  /* 0x000000ffff527224 */ /* 0x000fe200078e0006 */
[----:B------:R-:W-:Y:S01]  /*1ed0*/  SHF.L.U64.HI R31, R34, 0x7, R35 ;  /* 0x00000007221f7819 */ /* 0x000fe20000010223 */
[----:B------:R-:W-:Y:S02]  /*1ee0*/  IMAD R10, R221, R34, RZ ;  /* 0x00000022dd0a7224 */ /* 0x000fe400078e02ff */
[----:B------:R-:W-:-:S02]  /*1ef0*/  IMAD.IADD R13, R16, 0x1, R13 ;  /* 0x00000001100d7824 */ /* 0x000fc400078e020d */
[----:B--2---:R-:W-:-:S03]  /*1f00*/  IMAD.WIDE.U32 R4, R188, R34, R22 ;  /* 0x00000022bc047225 */ /* 0x004fc600078e0016 */
[----:B------:R-:W-:Y:S01]  /*1f10*/  SHF.R.S32.HI R6, RZ, 0x1f, R13 ;  /* 0x0000001fff067819 */ /* 0x000fe2000001140d */
[----:B------:R-:W-:Y:S02]  /*1f20*/  IMAD R8, R221, R14, RZ ;  /* 0x0000000edd087224 */ /* 0x000fe400078e02ff */
[----:B------:R-:W-:Y:S01]  /*1f30*/  IMAD.MOV.U32 R86, RZ, RZ, R4 ;  /* 0x000000ffff567224 */ /* 0x000fe200078e0004 */
[----:B------:R-:W-:Y:S01]  /*1f40*/  LEA.HI R4, R6, R13, RZ, 0x6 ;  /* 0x0000000d06047211 */ /* 0x000fe200078f30ff */
[----:B------:R-:W-:Y:S01]  /*1f50*/  IMAD R89, R188, R35, R10 ;  /* 0x00000023bc597224 */ /* 0x000fe200078e020a */
[----:B------:R-:W-:Y:S01]  /*1f60*/  LEA.HI R12, R6, R13, RZ, 0x3 ;  /* 0x0000000d060c7211 */ /* 0x000fe200078f18ff */
[----:B------:R-:W-:-:S03]  /*1f70*/  IMAD.WIDE.U32 R10, R188, R34, R16 ;  /* 0x00000022bc0a7225 */ /* 0x000fc600078e0010 */
[----:B------:R-:W-:Y:S01]  /*1f80*/  LOP3.LUT R6, R199, 0x38, R12, 0xf8, !PT ;  /* 0x00000038c7067812 */ /* 0x000fe200078ef80c */
[----:B------:R-:W-:Y:S01]  /*1f90*/  IMAD R85, R188, R15, R8 ;  /* 0x0000000fbc557224 */ /* 0x000fe200078e0208 */
[----:B------:R-:W-:Y:S01]  /*1fa0*/  LOP3.LUT R41, R12, 0xfffffff8, RZ, 0xc0, !PT ;  /* 0xfffffff80c297812 */ /* 0x000fe200078ec0ff */
[-C--:B------:R-:W-:Y:S01]  /*1fb0*/  IMAD.WIDE.U32 R8, R188, R14.reuse, R16 ;  /* 0x0000000ebc087225 */ /* 0x080fe200078e0010 */
[----:B------:R-:W-:Y:S02]  /*1fc0*/  LOP3.LUT R6, R6, R225, RZ, 0x3c, !PT ;  /* 0x000000e106067212 */ /* 0x000fe400078e3cff */
[----:B------:R-:W-:Y:S01]  /*1fd0*/  SHF.R.S32.HI R81, RZ, 0x3, R12 ;  /* 0x00000003ff517819 */ /* 0x000fe2000001140c */
[----:B------:R-:W-:Y:S01]  /*1fe0*/  IMAD.IADD R87, R5, 0x1, R89 ;  /* 0x0000000105577824 */ /* 0x000fe200078e0259 */
[----:B------:R-:W-:Y:S01]  /*1ff0*/  LOP3.LUT R5, R12, 0x38, RZ, 0xc0, !PT ;  /* 0x000000380c057812 */ /* 0x000fe200078ec0ff */
[----:B------:R-:W-:Y:S01]  /*2000*/  IMAD.IADD R89, R89, 0x1, R11 ;  /* 0x0000000159597824 */ /* 0x000fe200078e020b */
[----:B-----5:R-:W-:Y:S01]  /*2010*/  SHF.R.S32.HI R11, RZ, 0x1f, R24 ;  /* 0x0000001fff0b7819 */ /* 0x020fe20000011418 */
[----:B------:R-:W-:Y:S01]  /*2020*/  IMAD.SHL.U32 R4, R4, 0x80, RZ ;  /* 0x0000008004047824 */ /* 0x000fe200078e00ff */
[----:B0-----:R-:W-:Y:S01]  /*2030*/  SHF.R.U32.HI R38, RZ, 0x7, R38 ;  /* 0x00000007ff267819 */ /* 0x001fe20000011626 */
[----:B------:R-:W-:Y:S01]  /*2040*/  IMAD.IADD R83, R7, 0x1, R85 ;  /* 0x0000000107537824 */ /* 0x000fe200078e0255 */
[----:B------:R-:W-:Y:S01]  /*2050*/  SHF.R.S32.HI R90, RZ, 0x1f, R41 ;  /* 0x0000001fff5a7819 */ /* 0x000fe20000011429 */
[----:B------:R-:W-:Y:S01]  /*2060*/  IMAD.IADD R85, R85, 0x1, R9 ;  /* 0x0000000155557824 */ /* 0x000fe200078e0209 */
[----:B------:R-:W-:Y:S01]  /*2070*/  ISETP.NE.AND P6, PT, R38, 0x1, PT ;  /* 0x000000012600780c */ /* 0x000fe20003fc5270 */
[----:B------:R-:W-:Y:S01]  /*2080*/  IMAD.MOV.U32 R84, RZ, RZ, R8 ;  /* 0x000000ffff547224 */ /* 0x000fe200078e0008 */
[--C-:B------:R-:W-:Y:S01]  /*2090*/  LOP3.LUT R9, R197, 0x38, R12.reuse, 0xf8, !PT ;  /* 0x00000038c5097812 */ /* 0x100fe200078ef80c */
[C---:B------:R-:W-:Y:S01]  /*20a0*/  IMAD R13, R11.reuse, R14, RZ ;  /* 0x0000000e0b0d7224 */ /* 0x040fe200078e02ff */
[----:B------:R-:W-:Y:S01]  /*20b0*/  LOP3.LUT R8, R196, 0x38, R12, 0xf8, !PT ;  /* 0x00000038c4087812 */ /* 0x000fe200078ef80c */
[----:B------:R-:W-:Y:S01]  /*20c0*/  IMAD.MOV.U32 R88, RZ, RZ, R10 ;  /* 0x000000ffff587224 */ /* 0x000fe200078e000a */
[----:B------:R-:W-:Y:S01]  /*20d0*/  LOP3.LUT R7, R4, 0xffffe000, RZ, 0xc0, !PT ;  /* 0xffffe00004077812 */ /* 0x000fe200078ec0ff */
[----:B------:R-:W-:Y:S01]  /*20e0*/  IMAD R11, R11, R34, RZ ;  /* 0x000000220b0b7224 */ /* 0x000fe200078e02ff */
[----:B------:R-:W-:Y:S01]  /*20f0*/  LOP3.LUT R4, R5, 0x1c0, R222, 0xf8, !PT ;  /* 0x000001c005047812 */ /* 0x000fe200078ef8de */
[C---:B------:R-:W-:Y:S01]  /*2100*/  IMAD R13, R24.reuse, R15, R13 ;  /* 0x0000000f180d7224 */ /* 0x040fe200078e020d */
[----:B------:R-:W-:Y:S01]  /*2110*/  LOP3.LUT R10, R9, R224, RZ, 0x3c, !PT ;  /* 0x000000e0090a7212 */ /* 0x000fe200078e3cff */
[-C--:B------:R-:W-:Y:S01]  /*2120*/  IMAD.WIDE.U32 R82, R24, R14.reuse, R82 ;  /* 0x0000000e18527225 */ /* 0x080fe200078e0052 */
[----:B------:R-:W-:Y:S01]  /*2130*/  LOP3.LUT R9, R8, R223, RZ, 0x3c, !PT ;  /* 0x000000df08097212 */ /* 0x000fe200078e3cff */
[----:B------:R-:W-:Y:S05]  /*2140*/  @!P6 WARPSYNC.ALL ;  /* 0x000000000000e948 */ /* 0x000fea0003800000 */
[----:B------:R-:W-:Y:S01]  /*2150*/  LOP3.LUT R8, R4, R203, RZ, 0x3c, !PT ;  /* 0x000000cb04087212 */ /* 0x000fe200078e3cff */
[----:B------:R-:W-:Y:S01]  /*2160*/  IMAD.WIDE.U32 R84, R24, R14, R84 ;  /* 0x0000000e18547225 */ /* 0x000fe200078e0054 */
[-C--:B------:R-:W-:Y:S01]  /*2170*/  IADD3 R4, R6, R7.reuse, R202 ;  /* 0x0000000706047210 */ /* 0x080fe20007ffe0ca */
[----:B------:R-:W-:Y:S01]  /*2180*/  ULDC UR4, c[0x0][0x2f4] ;  /* 0x0000bd0000047ab9 */ /* 0x000fe20000000800 */
[----:B------:R-:W-:Y:S01]  /*2190*/  IADD3 R5, R10, R7, R201 ;  /* 0x000000070a057210 */ /* 0x000fe20007ffe0c9 */
[C---:B------:R-:W-:Y:S01]  /*21a0*/  IMAD R11, R24.reuse, R35, R11 ;  /* 0x00000023180b7224 */ /* 0x040fe200078e020b */
[-C--:B------:R-:W-:Y:S01]  /*21b0*/  IADD3 R6, R9, R7.reuse, R200 ;  /* 0x0000000709067210 */ /* 0x080fe20007ffe0c8 */
[----:B------:R-:W-:Y:S01]  /*21c0*/  IMAD.WIDE.U32 R86, R24, R34, R86 ;  /* 0x0000002218567225 */ /* 0x000fe200078e0056 */
[----:B------:R-:W-:-:S02]  /*21d0*/  IADD3 R7, R8, R7, R204 ;  /* 0x0000000708077210 */ /* 0x000fc40007ffe0cc */
[----:B------:R-:W-:Y:S01]  /*21e0*/  SHF.L.U64.HI R8, R14, 0x5, R15 ;  /* 0x000000050e087819 */ /* 0x000fe2000001020f */
[----:B------:R-:W-:Y:S01]  /*21f0*/  IMAD.WIDE.U32 R88, R24, R34, R88 ;  /* 0x0000002218587225 */ /* 0x000fe200078e0058 */
[C-C-:B------:R-:W-:Y:S02]  /*2200*/  SHF.L.U64.HI R9, R14.reuse, 0x6, R15.reuse ;  /* 0x000000060e097819 */ /* 0x140fe4000001020f */
[----:B------:R-:W-:Y:S01]  /*2210*/  SHF.L.U64.HI R10, R14, 0x7, R15 ;  /* 0x000000070e0a7819 */ /* 0x000fe2000001020f */
[----:B------:R-:W-:Y:S01]  /*2220*/  IMAD.IADD R3, R29, 0x1, R28 ;  /* 0x000000011d037824 */ /* 0x000fe200078e021c */
[C---:B------:R-:W-:Y:S01]  /*2230*/  SHF.L.U64.HI R29, R34.reuse, 0x5, R35 ;  /* 0x00000005221d7819 */ /* 0x040fe20000010223 */
[C---:B------:R-:W-:Y:S01]  /*2240*/  IMAD.SHL.U32 R32, R34.reuse, 0x20, RZ ;  /* 0x0000002022207824 */ /* 0x040fe200078e00ff */
[----:B------:R-:W-:Y:S01]  /*2250*/  SHF.R.S32.HI R35, RZ, 0x1f, R42 ;  /* 0x0000001fff237819 */ /* 0x000fe2000001142a */
[----:B------:R-:W-:Y:S01]  /*2260*/  IMAD.SHL.U32 R33, R34, 0x40, RZ ;  /* 0x0000004022217824 */ /* 0x000fe200078e00ff */
[----:B------:R-:W-:Y:S01]  /*2270*/  ISETP.GE.AND P1, PT, R16, UR4, PT ;  /* 0x0000000410007c0c */ /* 0x000fe2000bf26270 */
[----:B------:R-:W-:Y:S01]  /*2280*/  VIADD R94, R38, 0x8 ;  /* 0x00000008265e7836 */ /* 0x000fe20000000000 */
[----:B------:R-:W-:Y:S01]  /*2290*/  ISETP.GE.AND P2, PT, R2, UR4, PT ;  /* 0x0000000402007c0c */ /* 0x000fe2000bf46270 */
[----:B------:R-:W-:-:S02]  /*22a0*/  IMAD.SHL.U32 R20, R14, 0x20, RZ ;  /* 0x000000200e147824 */ /* 0x000fc400078e00ff */
[C---:B------:R-:W-:Y:S02]  /*22b0*/  IMAD.SHL.U32 R21, R14.reuse, 0x40, RZ ;  /* 0x000000400e157824 */ /* 0x040fe400078e00ff */
[----:B------:R-:W-:Y:S02]  /*22c0*/  IMAD.SHL.U32 R28, R14, 0x80, RZ ;  /* 0x000000800e1c7824 */ /* 0x000fe400078e00ff */
[----:B------:R-:W-:Y:S02]  /*22d0*/  IMAD.SHL.U32 R34, R34, 0x80, RZ ;  /* 0x0000008022227824 */ /* 0x000fe400078e00ff */
[----:B------:R-:W-:Y:S02]  /*22e0*/  IMAD R36, R207, 0x20, R188 ;  /* 0x00000020cf247824 */ /* 0x000fe400078e02bc */
[----:B------:R-:W-:Y:S02]  /*22f0*/  IMAD.SHL.U32 R37, R37, 0x2, RZ ;  /* 0x0000000225257824 */ /* 0x000fe400078e00ff */
[----:B------:R-:W-:-:S02]  /*2300*/  IMAD.IADD R39, R83, 0x1, R13 ;  /* 0x0000000153277824 */ /* 0x000fc400078e020d */
[----:B------:R-:W-:Y:S02]  /*2310*/  IMAD.IADD R40, R13, 0x1, R85 ;  /* 0x000000010d287824 */ /* 0x000fe400078e0255 */
[----:B------:R-:W-:Y:S02]  /*2320*/  IMAD.IADD R43, R87, 0x1, R11 ;  /* 0x00000001572b7824 */ /* 0x000fe400078e020b */
[----:B------:R-:W-:Y:S01]  /*2330*/  IMAD.IADD R80, R11, 0x1, R89 ;  /* 0x000000010b507824 */ /* 0x000fe200078e0259 */
[----:B----4-:R-:W-:Y:S01]  /*2340*/  SHF.R.S32.HI R38, RZ, 0x1f, R0 ;  /* 0x0000001fff267819 */ /* 0x010fe20000011400 */
[----:B------:R-:W-:Y:S06]  /*2350*/  @!P6 BAR.SYNC.DEFER_BLOCKING 0x9, 0x100 ;  /* 0x024400000000eb1d */ /* 0x000fec0000010000 */
.L_x_8295:
[----:B------:R-:W0:Y:S01]  /*2360*/  LDC R100, c[0x0][0x430] ;  /* 0x00010c00ff647b82 */ /* 0x000e220000000800 */
[----:B------:R-:W-:Y:S02]  /*2370*/  VIADD R27, R27, 0xffffffff ;  /* 0xffffffff1b1b7836 */ /* 0x000fe40000000000 */
[----:B------:R-:W-:Y:S02]  /*2380*/  IMAD.MOV.U32 R101, RZ, RZ, RZ ;  /* 0x000000ffff657224 */ /* 0x000fe400078e00ff */
[----:B---3--:R-:W-:-:S03]  /*2390*/  IMAD R44, R27, 0x80, R36 ;  /* 0x000000801b2c7824 */ /* 0x008fc600078e0224 */
        /* <DEDUP_REMOVED lines=8> */
[----:B------:R-:W3:Y:S08]  /*2420*/  @P4 LDC R12, c[0x0][0x434] ;  /* 0x00010d00ff0c4b82 */ /* 0x000ef00000000800 */
        /* <DEDUP_REMOVED lines=25> */
[C---:B------:R-:W-:Y:S01]  /*25c0*/  IMAD.WIDE.U32 R12, R100.reuse, UR4, RZ ;  /* 0x00000004640c7c25 */ /* 0x040fe2000f8e00ff */
[----:B------:R-:W-:Y:S02]  /*25d0*/  ULDC.U8 UR6, c[0x0][0x410] ;  /* 0x0001040000067ab9 */ /* 0x000fe40000000000 */
[----:B------:R-:W-:Y:S01]  /*25e0*/  ISETP.NE.AND P3, PT, RZ, UR6, PT ;  /* 0x00000006ff007c0c */ /* 0x000fe2000bf65270 */
[----:B------:R-:W-:Y:S02]  /*25f0*/  IMAD R11, R99, UR4, RZ ;  /* 0x00000004630b7c24 */ /* 0x000fe4000f8e02ff */
[----:B------:R-:W-:Y:S02]  /*2600*/  IMAD R44, R31, R27, RZ ;  /* 0x0000001b1f2c7224 */ /* 0x000fe400078e02ff */
[----:B------:R-:W-:Y:S01]  /*2610*/  IMAD R11, R100, UR5, R11 ;  /* 0x00000005640b7c24 */ /* 0x000fe2000f8e020b */
[----:B------:R-:W-:Y:S01]  /*2620*/  ULDC.64 UR4, c[0x0][0x310] ;  /* 0x0000c40000047ab9 */ /* 0x000fe20000000a00 */
[----:B------:R-:W-:-:S02]  /*2630*/  IMAD R97, R27, -0x80, R25 ;  /* 0xffffff801b617824 */ /* 0x000fc400078e0219 */
[----:B------:R-:W-:Y:S02]  /*2640*/  IMAD R14, R98, UR4, RZ ;  /* 0x00000004620e7c24 */ /* 0x000fe4000f8e02ff */
[----:B------:R-:W-:Y:S01]  /*2650*/  IMAD.IADD R13, R13, 0x1, R11 ;  /* 0x000000010d0d7824 */ /* 0x000fe200078e020b */
[----:B------:R-:W-:Y:S01]  /*2660*/  SHF.R.S32.HI R11, RZ, 0x1f, R27 ;  /* 0x0000001fff0b7819 */ /* 0x000fe2000001141b */
[----:B------:R-:W-:Y:S01]  /*2670*/  IMAD R15, R101, UR5, R14 ;  /* 0x00000005650f7c24 */ /* 0x000fe2000f8e020e */
[----:B------:R-:W-:Y:S01]  /*2680*/  VIMNMX R97, R97, 0x80, PT ;  /* 0x0000008061617848 */ /* 0x000fe20003fe0100 */
[----:B------:R-:W-:Y:S01]  /*2690*/  IMAD.WIDE.U32 R12, R101, UR4, R12 ;  /* 0x00000004650c7c25 */ /* 0x000fe2000f8e000c */
[----:B------:R-:W-:-:S03]  /*26a0*/  ULDC.64 UR4, c[0x0][0x308] ;  /* 0x0000c20000047ab9 */ /* 0x000fc60000000a00 */
[----:B------:R-:W-:Y:S02]  /*26b0*/  IMAD R14, R10, R27, RZ ;  /* 0x0000001b0a0e7224 */ /* 0x000fe400078e02ff */
[----:B------:R-:W-:Y:S02]  /*26c0*/  IMAD.IADD R13, R13, 0x1, R15 ;  /* 0x000000010d0d7824 */ /* 0x000fe400078e020f */
[----:B------:R-:W-:Y:S02]  /*26d0*/  IMAD R15, R35, UR4, RZ ;  /* 0x00000004230f7c24 */ /* 0x000fe4000f8e02ff */
[C---:B------:R-:W-:Y:S02]  /*26e0*/  IMAD R91, R11.reuse, R28, R14 ;  /* 0x0000001c0b5b7224 */ /* 0x040fe400078e020e */
[----:B------:R-:W-:Y:S02]  /*26f0*/  IMAD R11, R11, R34, R44 ;  /* 0x000000220b0b7224 */ /* 0x000fe400078e022c */
[----:B------:R-:W-:-:S02]  /*2700*/  IMAD R103, R42, UR5, R15 ;  /* 0x000000052a677c24 */ /* 0x000fc4000f8e020f */
[----:B------:R-:W-:Y:S01]  /*2710*/  IMAD.WIDE.U32 R44, R42, UR4, R12 ;  /* 0x000000042a2c7c25 */ /* 0x000fe2000f8e000c */
[----:B------:R-:W-:-:S03]  /*2720*/  ULDC.64 UR4, c[0x0][0x2e8] ;  /* 0x0000ba0000047ab9 */ /* 0x000fc60000000a00 */
[----:B------:R-:W-:Y:S01]  /*2730*/  IMAD.IADD R103, R45, 0x1, R103 ;  /* 0x000000012d677824 */ /* 0x000fe200078e0267 */
[----:B------:R-:W-:Y:S01]  /*2740*/  LEA R108, P4, R44, UR4, 0x1 ;  /* 0x000000042c6c7c11 */ /* 0x000fe2000f8808ff */
[----:B------:R-:W-:-:S03]  /*2750*/  IMAD.WIDE.U32 R12, R34, R27, RZ ;  /* 0x0000001b220c7225 */ /* 0x000fc600078e00ff */
[----:B------:R-:W-:Y:S01]  /*2760*/  LEA.HI.X R103, R44, UR5, R103, 0x1, P4 ;  /* 0x000000052c677c11 */ /* 0x000fe2000a0f0c67 */
[----:B------:R-:W-:Y:S01]  /*2770*/  IMAD.WIDE.U32 R14, R28, R27, RZ ;  /* 0x0000001b1c0e7225 */ /* 0x000fe200078e00ff */
[----:B------:R-:W-:-:S03]  /*2780*/  IADD3 R11, R13, R11, RZ ;  /* 0x0000000b0d0b7210 */ /* 0x000fc60007ffe0ff */
        /* <DEDUP_REMOVED lines=31> */
.L_x_8202:
[----:B------:R-:W-:Y:S05]  /*2980*/  BSYNC B1 ;  /* 0x0000000000017941 */ /* 0x000fea0003800000 */
.L_x_8201:
[----:B------:R-:W-:Y:S01]  /*2990*/  ISETP.GE.AND P3, PT, R217, R97, PT ;  /* 0x00000061d900720c */ /* 0x000fe20003f66270 */
[----:B0----5:R-:W-:Y:S01]  /*29a0*/  IMAD.MOV.U32 R44, RZ, RZ, R68 ;  /* 0x000000ffff2c7224 */ /* 0x021fe200078e0044 */
[----:B------:R-:W-:Y:S01]  /*29b0*/  BSSY B1, `(.L_x_8203) ;  /* 0x0000029000017945 */ /* 0x000fe20003800000 */
[----:B------:R-:W-:Y:S01]  /*29c0*/  IMAD.MOV.U32 R45, RZ, RZ, R69 ;  /* 0x000000ffff2d7224 */ /* 0x000fe200078e0045 */
[----:B------:R-:W-:Y:S01]  /*29d0*/  P2R R138, PR, RZ, 0x8 ;  /* 0x00000008ff8a7803 */ /* 0x000fe20000000000 */
        /* <DEDUP_REMOVED lines=38> */
.L_x_8204:
[----:B------:R-:W-:Y:S05]  /*2c40*/  BSYNC B1 ;  /* 0x0000000000017941 */ /* 0x000fea0003800000 */
.L_x_8203:
[----:B------:R-:W-:Y:S01]  /*2c50*/  ISETP.GE.AND P3, PT, R216, R97, PT ;  /* 0x00000061d800720c */ /* 0x000fe20003f66270 */
[----:B0----5:R-:W-:Y:S01]  /*2c60*/  IMAD.MOV.U32 R44, RZ, RZ, R60 ;  /* 0x000000ffff2c7224 */ /* 0x021fe200078e003c */
[----:B------:R-:W-:Y:S01]  /*2c70*/  BSSY B1, `(.L_x_8205) ;  /* 0x000002d000017945 */ /* 0x000fe20003800000 */
[----:B------:R-:W-:Y:S01]  /*2c80*/  IMAD.MOV.U32 R45, RZ, RZ, R61 ;  /* 0x000000ffff2d7224 */ /* 0x000fe200078e003d */
[----:B------:R-:W-:Y:S01]  /*2c90*/  CS2R R52, SRZ ;  /* 0x0000000000347805 */ /* 0x000fe2000001ff00 */
        /* <DEDUP_REMOVED lines=42> */
.L_x_8206:
[----:B------:R-:W-:Y:S05]  /*2f40*/  BSYNC B1 ;  /* 0x0000000000017941 */ /* 0x000fea0003800000 */
.L_x_8205:
[----:B------:R-:W-:Y:S01]  /*2f50*/  ISETP.GE.AND P4, PT, R215, R97, PT ;  /* 0x00000061d700720c */ /* 0x000fe20003f86270 */
[----:B------:R-:W-:-:S12]  /*2f60*/  BSSY B1, `(.L_x_8207) ;  /* 0x000001e000017945 */ /* 0x000fd80003800000 */
[----:B------:R-:W-:Y:S05]  /*2f70*/  @P4 BRA `(.L_x_8208) ;  /* 0x0000000000704947 */ /* 0x000fea0003800000 */
[----:B------:R-:W1:Y:S01]  /*2f80*/  LDC.64 R44, c[0x0][0x3f8] ;  /* 0x0000fe00ff2c7b82 */ /* 0x000e620000000a00 */
[----:B------:R-:W-:Y:S01]  /*2f90*/  IMAD.MOV.U32 R15, RZ, RZ, R91 ;  /* 0x000000ffff0f7224 */ /* 0x000fe200078e005b */
[----:B------:R-:W-:Y:S01]  /*2fa0*/  ULDC.64 UR4, c[0x0][0x3e8] ;  /* 0x0000fa0000047ab9 */ /* 0x000fe20000000a00 */
[----:B------:R-:W-:Y:S01]  /*2fb0*/  IMAD.MOV.U32 R13, RZ, RZ, R11 ;  /* 0x000000ffff0d7224 */ /* 0x000fe200078e000b */
[----:B------:R-:W-:Y:S02]  /*2fc0*/  CS2R R48, SRZ ;  /* 0x0000000000307805 */ /* 0x000fe4000001ff00 */
[----:B------:R-:W-:Y:S01]  /*2fd0*/  CS2R R50, SRZ ;  /* 0x0000000000327805 */ /* 0x000fe2000001ff00 */
[----:B-1----:R-:W-:-:S04]  /*2fe0*/  IMAD.WIDE.U32 R14, R44, 0x60, R14 ;  /* 0x000000602c0e7825 */ /* 0x002fc800078e000e */
[----:B------:R-:W-:Y:S01]  /*2ff0*/  IMAD R46, R45, 0x60, RZ ;  /* 0x000000602d2e7824 */ /* 0x000fe200078e02ff */
[----:B------:R-:W-:-:S04]  /*3000*/  IADD3 R45, P5, R82, R14, RZ ;  /* 0x0000000e522d7210 */ /* 0x000fc80007fbe0ff */
[----:B------:R-:W-:Y:S02]  /*3010*/  IADD3.X R46, R39, R15, R46, P5, !PT ;  /* 0x0000000f272e7210 */ /* 0x000fe40002ffe42e */
        /* <DEDUP_REMOVED lines=18> */
.L_x_8208:
[----:B------:R-:W-:Y:S05]  /*3140*/  BSYNC B1 ;  /* 0x0000000000017941 */ /* 0x000fea0003800000 */
.L_x_8207:
[----:B-----5:R-:W-:Y:S01]  /*3150*/  IMAD.MOV.U32 R11, RZ, RZ, R52 ;  /* 0x000000ffff0b7224 */ /* 0x020fe200078e0034 */
[----:B------:R-:W-:Y:S01]  /*3160*/  UISETP.NE.AND UP0, UPT, UR39, 0x3, UPT ;  /* 0x000000032700788c */ /* 0x000fe2000bf05270 */
[----:B-1----:R-:W-:Y:S02]  /*3170*/  IMAD.MOV.U32 R12, RZ, RZ, R53 ;  /* 0x000000ffff0c7224 */ /* 0x002fe400078e0035 */
        /* <DEDUP_REMOVED lines=9> */
[----:B------:R-:W-:Y:S01]  /*3210*/  PLOP3.LUT P5, PT, PT, PT, UP0, 0x80, 0x0 ;  /* 0x000000000000781c */ /* 0x000fe20003faf008 */
        /* <DEDUP_REMOVED lines=23> */
.L_x_8209:
[----:B------:R-:W-:Y:S01]  /*3390*/  IMAD R91, R19, 0x8, R18 ;  /* 0x00000008135b7824 */ /* 0x000fe200078e0212 */
[----:B------:R-:W-:Y:S01]  /*33a0*/  SHF.L.U32 R102, R192, 0x1f, RZ ;  /* 0x0000001fc0667819 */ /* 0x000fe200000006ff */
[----:B------:R-:W-:Y:S03]  /*33b0*/  BSSY B1, `(.L_x_8210) ;  /* 0x0000003000017945 */ /* 0x000fe60003800000 */
[----:B------:R-:W0:Y:S02]  /*33c0*/  SYNCS.PHASECHK.TRANS64.TRYWAIT P6, [R91+URZ+0x28890], R102 ;  /* 0x028890665b0075a7 */ /* 0x000e2400080c017f */
[----:B0-----:R-:W-:Y:S05]  /*33d0*/  @!P6 BRA `(.L_x_8211) ;  /* 0x000002300058e947 */ /* 0x001fea0003800000 */
.L_x_8600:
[----:B------:R-:W-:Y:S05]  /*33e0*/  BSYNC B1 ;  /* 0x0000000000017941 */ /* 0x000fea0003800000 */
.L_x_8210:
[----:B------:R-:W-:-:S03]  /*33f0*/  UMOV UR4, 0xffffffff ;  /* 0xffffffff00047882 */ /* 0x000fc60000000000 */
[----:B------:R-:W-:Y:S05]  /*3400*/  BRA.DIV UR4, `(.L_x_8212) ;  /* 0x0000023204607947 */ /* 0x000fea000b800000 */
[----:B------:R1:W2:Y:S04]  /*3410*/  SHFL.IDX PT, R79, R103, RZ, 0x181f ;  /* 0x00181fff674f7589 */ /* 0x0002a800000e0000 */
[----:B------:R1:W3:Y:S02]  /*3420*/  SHFL.IDX PT, R105, R108, RZ, 0x181f ;  /* 0x00181fff6c697589 */ /* 0x0002e400000e0000 */
.L_x_8604:
        /* <DEDUP_REMOVED lines=22> */
[----:B------:R-:W-:Y:S02]  /*3590*/  PRMT R135, R135, 0x5410, R142 ;  /* 0x0000541087877816 */ /* 0x000fe4000000008e */
        /* <DEDUP_REMOVED lines=34> */
.L_x_8218:
[----:B------:R-:W-:Y:S05]  /*37c0*/  BSYNC B3 ;  /* 0x0000000000037941 */ /* 0x000fea0003800000 */
.L_x_8217:
[----:B0-----:R4:W-:Y:S02]  /*37d0*/  ST.E.128 desc[UR54][R76.64], R12 ;  /* 0x0000000c4c007985 */ /* 0x0019e4000c101d36 */
.L_x_8216:
[----:B------:R-:W-:Y:S05]  /*37e0*/  BSYNC B2 ;  /* 0x0000000000027941 */ /* 0x000fea0003800000 */
.L_x_8215:
        /* <DEDUP_REMOVED lines=53> */
.L_x_8220:
[----:B------:R-:W-:Y:S05]  /*3b40*/  BSYNC B2 ;  /* 0x0000000000027941 */ /* 0x000fea0003800000 */
.L_x_8219:
[----:B0-----:R0:W-:Y:S02]  /*3b50*/  ST.E.128 desc[UR54][R72.64], R12 ;  /* 0x0000000c48007985 */ /* 0x0011e4000c101d36 */
.L_x_8214:
[----:B------:R-:W-:Y:S05]  /*3b60*/  BSYNC B1 ;  /* 0x0000000000017941 */ /* 0x000fea0003800000 */
.L_x_8213:
[----:B------:R-:W-:-:S03]  /*3b70*/  UMOV UR4, 0xffffffff ;  /* 0xffffffff00047882 */ /* 0x000fc60000000000 */
[----:B------:R-:W-:Y:S05]  /*3b80*/  BRA.DIV UR4, `(.L_x_8221) ;  /* 0x0000022a04cc7947 */ /* 0x000fea000b800000 */
[----:B------:R1:W1:Y:S04]  /*3b90*/  SHFL.IDX PT, R71, R103, 0x1, 0x181f ;  /* 0x00381f0067477f89 */ /* 0x00026800000e0000 */
[----:B0-----:R0:W0:Y:S02]  /*3ba0*/  SHFL.IDX PT, R73, R108, 0x1, 0x181f ;  /* 0x00381f006c497f89 */ /* 0x00102400000e0000 */
.L_x_8608:
        /* <DEDUP_REMOVED lines=57> */
.L_x_8227:
[----:B------:R-:W-:Y:S05]  /*3f40*/  BSYNC B3 ;  /* 0x0000000000037941 */ /* 0x000fea0003800000 */
.L_x_8226:
[----:B--2---:R0:W-:Y:S02]  /*3f50*/  ST.E.128 desc[UR54][R68.64], R12 ;  /* 0x0000000c44007985 */ /* 0x0041e4000c101d36 */
.L_x_8225:
[----:B------:R-:W-:Y:S05]  /*3f60*/  BSYNC B2 ;  /* 0x0000000000027941 */ /* 0x000fea0003800000 */
.L_x_8224:
        /* <DEDUP_REMOVED lines=53> */
.L_x_8229:
[----:B------:R-:W-:Y:S05]  /*42c0*/  BSYNC B2 ;  /* 0x0000000000027941 */ /* 0x000fea0003800000 */
.L_x_8228:
[----:B----4-:R0:W-:Y:S02]  /*42d0*/  ST.E.128 desc[UR54][R64.64], R12 ;  /* 0x0000000c40007985 */ /* 0x0101e4000c101d36 */
.L_x_8223:
[----:B------:R-:W-:Y:S05]  /*42e0*/  BSYNC B1 ;  /* 0x0000000000017941 */ /* 0x000fea0003800000 */
.L_x_8222:
[----:B------:R-:W-:-:S03]  /*42f0*/  UMOV UR4, 0xffffffff ;  /* 0xffffffff00047882 */ /* 0x000fc60000000000 */
[----:B------:R-:W-:Y:S05]  /*4300*/  BRA.DIV UR4, `(.L_x_8230) ;  /* 0x0000022604387947 */ /* 0x000fea000b800000 */
[----:B------:R0:W0:Y:S04]  /*4310*/  SHFL.IDX PT, R61, R103, 0x2, 0x181f ;  /* 0x00581f00673d7f89 */ /* 0x00002800000e0000 */
[----:B------:R0:W0:Y:S02]  /*4320*/  SHFL.IDX PT, R63, R108, 0x2, 0x181f ;  /* 0x00581f006c3f7f89 */ /* 0x00002400000e0000 */
.L_x_8612:
[----:B------:R-:W-:Y:S04]  /*4330*/  BSSY B1, `(.L_x_8231) ;  /* 0x0000072000017945 */ /* 0x000fe80003800000 */
[----:B------:R-:W-:Y:S05]  /*4340*/  @P3 BRA `(.L_x_8232) ;  /* 0x0000000400c03947 */ /* 0x000fea0003800000 */
[----:B------:R-:W-:Y:S04]  /*4350*/  BSSY B2, `(.L_x_8233) ;  /* 0x0000038000027945 */ /* 0x000fe80003800000 */
[----:B------:R-:W-:Y:S05]  /*4360*/  @P1 BRA `(.L_x_8234) ;  /* 0x0000000000d81947 */ /* 0x000fea0003800000 */
[----:B0---4-:R0:W4:Y:S01]  /*4370*/  LDS.128 R12, [R93+0x1a400] ;  /* 0x01a400005d0c7984 */ /* 0x0111220000000c00 */
[C---:B------:R-:W-:Y:S01]  /*4380*/  LEA R64, P3, R16.reuse, R63, 0x1 ;  /* 0x0000003f10407211 */ /* 0x040fe200078608ff */
[----:B------:R-:W-:Y:S03]  /*4390*/  BSSY B3, `(.L_x_8235) ;  /* 0x0000032000037945 */ /* 0x000fe60003800000 */
[----:B------:R-:W-:Y:S02]  /*43a0*/  LEA.HI.X R65, R16, R61, R17, 0x1, P3 ;  /* 0x0000003d10417211 */ /* 0x000fe400018f0c11 */
[----:B------:R-:W-:-:S13]  /*43b0*/  ISETP.GE.AND P3, PT, R22, R107, PT ;  /* 0x0000006b1600720c */ /* 0x000fda0003f66270 */
        /* <DEDUP_REMOVED lines=22> */
[-C--:B------:R-:W-:Y:S01]  /*4520*/  FMUL.FTZ R13, R13, R59.reuse ;  /* 0x0000003b0d0d7220 */ /* 0x080fe20000410000 */
[----:B------:R-:W-:Y:S01]  /*4530*/  LOP3.LUT R133, R133, 0xffff0000, RZ, 0xc0, !PT ;  /* 0xffff000085857812 */ /* 0x000fe200078ec0ff */
[----:B------:R-:W-:Y:S01]  /*4540*/  FMUL.FTZ R57, R57, R60 ;  /* 0x0000003c39397220 */ /* 0x000fe20000410000 */
[----:B------:R-:W-:Y:S01]  /*4550*/  SHF.L.U32 R132, R132, 0x10, RZ ;  /* 0x0000001084847819 */ /* 0x000fe200000006ff */
[----:B------:R-:W-:Y:S01]  /*4560*/  IMAD.U32 R130, R130, 0x10000, RZ ;  /* 0x0001000082827824 */ /* 0x000fe200078e00ff */
[----:B------:R-:W-:Y:S01]  /*4570*/  LOP3.LUT R131, R131, 0xffff0000, RZ, 0xc0, !PT ;  /* 0xffff000083837812 */ /* 0x000fe200078ec0ff */
[C---:B------:R-:W-:Y:S01]  /*4580*/  FFMA.FTZ R67, R14.reuse, R59, -R67 ;  /* 0x0000003b0e437223 */ /* 0x040fe20000010843 */
[----:B------:R-:W-:Y:S01]  /*4590*/  FFMA.FTZ R62, R14, R62, R13 ;  /* 0x0000003e0e3e7223 */ /* 0x000fe2000001000d */
[----:B------:R-:W-:Y:S01]  /*45a0*/  FFMA.FTZ R69, R56, R60, -R69 ;  /* 0x0000003c38457223 */ /* 0x000fe20000010845 */
[----:B------:R-:W-:-:S02]  /*45b0*/  IMAD.U32 R15, R15, 0x10000, RZ ;  /* 0x000100000f0f7824 */ /* 0x000fc400078e00ff */
        /* <DEDUP_REMOVED lines=15> */
.L_x_8236:
[----:B------:R-:W-:Y:S05]  /*46b0*/  BSYNC B3 ;  /* 0x0000000000037941 */ /* 0x000fea0003800000 */
.L_x_8235:
[----:B----4-:R0:W-:Y:S02]  /*46c0*/  ST.E.128 desc[UR54][R64.64], R12 ;  /* 0x0000000c40007985 */ /* 0x0101e4000c101d36 */
.L_x_8234:
[----:B------:R-:W-:Y:S05]  /*46d0*/  BSYNC B2 ;  /* 0x0000000000027941 */ /* 0x000fea0003800000 */
.L_x_8233:
[----:B------:R-:W-:Y:S05]  /*46e0*/  @P2 BRA `(.L_x_8232) ;  /* 0x0000000000d82947 */ /* 0x000fea0003800000 */
[----:B0---4-:R0:W4:Y:S01]  /*46f0*/  LDS.128 R12, [R93+0x1e400] ;  /* 0x01e400005d0c7984 */ /* 0x0111220000000c00 */
[C---:B------:R-:W-:Y:S01]  /*4700*/  LEA R56, P3, R2.reuse, R63, 0x1 ;  /* 0x0000003f02387211 */ /* 0x040fe200078608ff */
[----:B------:R-:W-:Y:S03]  /*4710*/  BSSY B2, `(.L_x_8237) ;  /* 0x0000032000027945 */ /* 0x000fe60003800000 */
[----:B------:R-:W-:Y:S02]  /*4720*/  LEA.HI.X R57, R2, R61, R185, 0x1, P3 ;  /* 0x0000003d02397211 */ /* 0x000fe400018f0cb9 */
        /* <DEDUP_REMOVED lines=48> */
.L_x_8238:
[----:B------:R-:W-:Y:S05]  /*4a30*/  BSYNC B2 ;  /* 0x0000000000027941 */ /* 0x000fea0003800000 */
.L_x_8237:
[----:B----4-:R0:W-:Y:S02]  /*4a40*/  ST.E.128 desc[UR54][R56.64], R12 ;  /* 0x0000000c38007985 */ /* 0x0101e4000c101d36 */
.L_x_8232:
[----:B------:R-:W-:Y:S05]  /*4a50*/  BSYNC B1 ;  /* 0x0000000000017941 */ /* 0x000fea0003800000 */
.L_x_8231:
[----:B------:R-:W-:-:S03]  /*4a60*/  UMOV UR4, 0xffffffff ;  /* 0xffffffff00047882 */ /* 0x000fc60000000000 */
[----:B------:R-:W-:Y:S05]  /*4a70*/  BRA.DIV UR4, `(.L_x_8239) ;  /* 0x0000021e04a87947 */ /* 0x000fea000b800000 */
[----:B01----:R-:W0:Y:S04]  /*4a80*/  SHFL.IDX PT, R103, R103, 0x3, 0x181f ;  /* 0x00781f0067677f89 */ /* 0x003e2800000e0000 */
[----:B------:R1:W0:Y:S02]  /*4a90*/  SHFL.IDX PT, R53, R108, 0x3, 0x181f ;  /* 0x00781f006c357f89 */ /* 0x00022400000e0000 */
.L_x_8616:
[----:B------:R-:W-:Y:S05]  /*4aa0*/  @P4 BRA `(.L_x_8240) ;  /* 0x0000003400ec4947 */ /* 0x000fea0003800000 */
[----:B------:R-:W-:Y:S04]  /*4ab0*/  BSSY B1, `(.L_x_8241) ;  /* 0x0000038000017945 */ /* 0x000fe80003800000 */
[----:B------:R-:W-:Y:S05]  /*4ac0*/  @P1 BRA `(.L_x_8242) ;  /* 0x0000000000d81947 */ /* 0x000fea0003800000 */
[----:B----4-:R4:W1:Y:S01]  /*4ad0*/  LDS.128 R12, [R93+0x1b400] ;  /* 0x01b400005d0c7984 */ /* 0x0108620000000c00 */
[C---:B0-----:R-:W-:Y:S01]  /*4ae0*/  LEA R54, P3, R16.reuse, R53, 0x1 ;  /* 0x0000003510367211 */ /* 0x041fe200078608ff */
[----:B------:R-:W-:Y:S03]  /*4af0*/  BSSY B2, `(.L_x_8243) ;  /* 0x0000032000027945 */ /* 0x000fe60003800000 */
[----:B------:R-:W-:Y:S02]  /*4b00*/  LEA.HI.X R55, R16, R103, R17, 0x1, P3 ;  /* 0x0000006710377211 */ /* 0x000fe400018f0c11 */
[----:B------:R-:W-:-:S13]  /*4b10*/  ISETP.GE.AND P3, PT, R22, R107, PT ;  /* 0x0000006b1600720c */ /* 0x000fda0003f66270 */
[----:B----4-:R-:W-:Y:S05]  /*4b20*/  @P3 BRA `(.L_x_8244) ;  /* 0x0000000000b83947 */ /* 0x010fea0003800000 */
[----:B------:R-:W-:Y:S02]  /*4b30*/  SHF.R.U64 R11, R50, 0x10, R51 ;  /* 0x00000010320b7819 */ /* 0x000fe40000001233 */
[----:B------:R-:W-:Y:S01]  /*4b40*/  SHF.R.U64 R57, R48, 0x10, R49 ;  /* 0x0000001030397819 */ /* 0x000fe20000001231 */
[----:B-1----:R-:W-:Y:S01]  /*4b50*/  IMAD.U32 R48, R14, 0x10000, RZ ;  /* 0x000100000e307824 */ /* 0x002fe200078e00ff */
        /* <DEDUP_REMOVED lines=43> */
.L_x_8244:
[----:B------:R-:W-:Y:S05]  /*4e10*/  BSYNC B2 ;  /* 0x0000000000027941 */ /* 0x000fea0003800000 */
.L_x_8243:
[----:B-1----:R0:W-:Y:S02]  /*4e20*/  ST.E.128 desc[UR54][R54.64], R12 ;  /* 0x0000000c36007985 */ /* 0x0021e4000c101d36 */
.L_x_8242:
[----:B------:R-:W-:Y:S05]  /*4e30*/  BSYNC B1 ;  /* 0x0000000000017941 */ /* 0x000fea0003800000 */
.L_x_8241:
        /* <DEDUP_REMOVED lines=39> */
[-C--:B------:R-:W-:Y:S01]  /*50b0*/  FMUL.FTZ R44, R46, R109.reuse ;  /* 0x0000006d2e2c7220 */ /* 0x080fe20000410000 */
[C---:B------:R-:W-:Y:S01]  /*50c0*/  FMUL.FTZ R14, R12.reuse, R106 ;  /* 0x0000006a0c0e7220 */ /* 0x040fe20000410000 */
        /* <DEDUP_REMOVED lines=12> */
.L_x_8246:
[----:B------:R-:W-:Y:S05]  /*5190*/  BSYNC B1 ;  /* 0x0000000000017941 */ /* 0x000fea0003800000 */
.L_x_8245:
[----:B----4-:R0:W-:Y:S01]  /*51a0*/  ST.E.128 desc[UR54][R48.64], R12 ;  /* 0x0000000c30007985 */ /* 0x0101e2000c101d36 */
[----:B------:R-:W-:Y:S05]  /*51b0*/  BRA `(.L_x_8240) ;  /* 0x0000003000287947 */ /* 0x000fea0003800000 */
.L_x_8200:
        /* <DEDUP_REMOVED lines=20> */
[----:B------:R-:W-:-:S05]  /*5300*/  @!P5 IADD3 R48, P6, R84, R14, RZ ;  /* 0x0000000e5430d210 */ /* 0x000fca0007fde0ff */
[----:B------:R-:W-:Y:S02]  /*5310*/  @!P5 IMAD.X R49, R91, 0x1, R40, P6 ;  /* 0x000000015b31d824 */ /* 0x000fe400030e0628 */
        /* <DEDUP_REMOVED lines=8> */
[----:B------:R-:W-:Y:S02]  /*53a0*/  @!P4 LEA R68, P6, R46, R68, 0x1 ;  /* 0x000000442e44c211 */ /* 0x000fe400078c08ff */
[----:B------:R-:W-:Y:S02]  /*53b0*/  CS2R R52, SRZ ;  /* 0x0000000000347805 */ /* 0x000fe4000001ff00 */
[----:B------:R-:W-:Y:S02]  /*53c0*/  CS2R R58, SRZ ;  /* 0x00000000003a7805 */ /* 0x000fe4000001ff00 */
[----:B------:R-:W-:-:S02]  /*53d0*/  CS2R R56, SRZ ;  /* 0x0000000000387805 */ /* 0x000fc4000001ff00 */
[----:B------:R-:W-:Y:S02]  /*53e0*/  @!P4 LEA.HI.X R69, R46, R69, R47, 0x1, P6 ;  /* 0x000000452e45c211 */ /* 0x000fe400030f0c2f */
[----:B------:R-:W-:Y:S02]  /*53f0*/  CS2R R46, SRZ ;  /* 0x00000000002e7805 */ /* 0x000fe4000001ff00 */
[C---:B-1----:R-:W-:Y:S02]  /*5400*/  @!P4 LEA R70, P6, R44.reuse, R70, 0x1 ;  /* 0x000000462c46c211 */ /* 0x042fe400078c08ff */
[----:B------:R-:W-:Y:S01]  /*5410*/  CS2R R48, SRZ ;  /* 0x0000000000307805 */ /* 0x000fe2000001ff00 */
[----:B------:R-:W5:Y:S01]  /*5420*/  @!P4 LDG.E.128 R52, desc[UR54][R68.64] ;  /* 0x000000364434c981 */ /* 0x000f62000c1e1d00 */
[----:B------:R-:W-:Y:S02]  /*5430*/  @!P4 LEA.HI.X R71, R44, R71, R45, 0x1, P6 ;  /* 0x000000472c47c211 */ /* 0x000fe400030f0c2d */
[----:B------:R-:W-:-:S02]  /*5440*/  CS2R R44, SRZ ;  /* 0x00000000002c7805 */ /* 0x000fc4000001ff00 */
[----:B------:R0:W5:Y:S04]  /*5450*/  @!P5 LDG.E.128 R48, desc[UR54][R62.64] ;  /* 0x000000363e30d981 */ /* 0x000168000c1e1d00 */
[----:B------:R-:W5:Y:S01]  /*5460*/  @!P4 LDG.E.128 R56, desc[UR54][R70.64] ;  /* 0x000000364638c981 */ /* 0x000f62000c1e1d00 */
[----:B--2---:R-:W-:-:S03]  /*5470*/  @!P3 LEA R76, P4, R66, R76, 0x1 ;  /* 0x0000004c424cb211 */ /* 0x004fc600078808ff */
[----:B------:R1:W5:Y:S01]  /*5480*/  @!P5 LDG.E.128 R44, desc[UR54][R60.64] ;  /* 0x000000363c2cd981 */ /* 0x000362000c1e1d00 */
        /* <DEDUP_REMOVED lines=12> */
[----:B------:R0:W5:Y:S01]  /*5550*/  @!P3 LDG.E.128 R60, desc[UR54][R76.64] ;  /* 0x000000364c3cb981 */ /* 0x000162000c1e1d00 */
[----:B------:R-:W-:Y:S02]  /*5560*/  CS2R R74, SRZ ;  /* 0x00000000004a7805 */ /* 0x000fe4000001ff00 */
[----:B------:R-:W-:Y:S01]  /*5570*/  CS2R R72, SRZ ;  /* 0x0000000000487805 */ /* 0x000fe2000001ff00 */
[----:B------:R0:W5:Y:S01]  /*5580*/  @!P3 LDG.E.128 R64, desc[UR54][R78.64] ;  /* 0x000000364e40b981 */ /* 0x000162000c1e1d00 */
[----:B------:R-:W-:Y:S01]  /*5590*/  ISETP.GE.AND P3, PT, R16, R107, PT ;  /* 0x0000006b1000720c */ /* 0x000fe20003f66270 */
[----:B------:R-:W-:-:S12]  /*55a0*/  @P4 BRA `(.L_x_8248) ;  /* 0x0000000000504947 */ /* 0x000fd80003800000 */
[----:B------:R-:W1:Y:S01]  /*55b0*/  LDC.64 R70, c[0x0][0x3f8] ;  /* 0x0000fe00ff467b82 */ /* 0x000e620000000a00 */
[----:B------:R-:W-:Y:S01]  /*55c0*/  IMAD.MOV.U32 R15, RZ, RZ, R91 ;  /* 0x000000ffff0f7224 */ /* 0x000fe200078e005b */
[----:B------:R-:W-:Y:S01]  /*55d0*/  ULDC.64 UR4, c[0x0][0x3e8] ;  /* 0x0000fa0000047ab9 */ /* 0x000fe20000000a00 */
[----:B------:R-:W-:Y:S01]  /*55e0*/  IMAD.MOV.U32 R13, RZ, RZ, R11 ;  /* 0x000000ffff0d7224 */ /* 0x000fe200078e000b */
[----:B------:R-:W-:-:S04]  /*55f0*/  ULDC.64 UR6, c[0x0][0x400] ;  /* 0x0001000000067ab9 */ /* 0x000fc80000000a00 */
[----:B------:R-:W2:Y:S01]  /*5600*/  LDC.64 R68, c[0x0][0x408] ;  /* 0x00010200ff447b82 */ /* 0x000ea20000000a00 */
[----:B-1----:R-:W-:-:S04]  /*5610*/  IMAD.WIDE.U32 R14, R70, 0x60, R14 ;  /* 0x00000060460e7825 */ /* 0x002fc800078e000e */
[----:B------:R-:W-:Y:S01]  /*5620*/  IMAD R71, R71, 0x60, RZ ;  /* 0x0000006047477824 */ /* 0x000fe200078e02ff */
[----:B------:R-:W-:Y:S01]  /*5630*/  IADD3 R14, P4, R84, R14, RZ ;  /* 0x0000000e540e7210 */ /* 0x000fe20007f9e0ff */
[----:B--2---:R-:W-:-:S03]  /*5640*/  IMAD.WIDE.U32 R12, R68, 0x60, R12 ;  /* 0x00000060440c7825 */ /* 0x004fc600078e000c */
        /* <DEDUP_REMOVED lines=10> */
.L_x_8248:
[----:B------:R-:W-:Y:S05]  /*56f0*/  BSYNC B1 ;  /* 0x0000000000017941 */ /* 0x000fea0003800000 */
.L_x_8247:
[----:B-----5:R-:W-:Y:S01]  /*5700*/  IMAD.MOV.U32 R12, RZ, RZ, R71 ;  /* 0x000000ffff0c7224 */ /* 0x020fe200078e0047 */
[----:B------:R-:W-:Y:S01]  /*5710*/  UISETP.NE.AND UP0, UPT, UR39, 0x3, UPT ;  /* 0x000000032700788c */ /* 0x000fe2000bf05270 */
        /* <DEDUP_REMOVED lines=66> */
.L_x_8249:
[----:B------:R-:W-:Y:S01]  /*5b40*/  IMAD R91, R19, 0x8, R18 ;  /* 0x00000008135b7824 */ /* 0x000fe200078e0212 */
[----:B------:R-:W-:Y:S01]  /*5b50*/  SHF.L.U32 R102, R192, 0x1f, RZ ;  /* 0x0000001fc0667819 */ /* 0x000fe200000006ff */
[----:B------:R-:W1:Y:S01]  /*5b60*/  LDC R110, c[0x0][0x2f4] ;  /* 0x0000bd00ff6e7b82 */ /* 0x000e620000000800 */
[----:B------:R-:W-:Y:S02]  /*5b70*/  BSSY B1, `(.L_x_8250) ;  /* 0x0000003000017945 */ /* 0x000fe40003800000 */
[----:B------:R-:W2:Y:S02]  /*5b80*/  SYNCS.PHASECHK.TRANS64.TRYWAIT P4, [R91+URZ+0x28890], R102 ;  /* 0x028890665b0075a7 */ /* 0x000ea4000808017f */
[----:B--2---:R-:W-:Y:S05]  /*5b90*/  @!P4 BRA `(.L_x_8251) ;  /* 0x0000020c00acc947 */ /* 0x004fea0003800000 */
.L_x_8617:
[----:B------:R-:W-:Y:S05]  /*5ba0*/  BSYNC B1 ;  /* 0x0000000000017941 */ /* 0x000fea0003800000 */
.L_x_8250:
[----:B------:R-:W-:Y:S01]  /*5bb0*/  UMOV UR4, 0xffffffff ;  /* 0xffffffff00047882 */ /* 0x000fe20000000000 */
[----:B-1----:R-:W-:Y:S02]  /*5bc0*/  IMAD.IADD R112, R110, 0x1, -R37 ;  /* 0x000000016e707824 */ /* 0x002fe400078e0a25 */
[----:B------:R-:W-:Y:S05]  /*5bd0*/  BRA.DIV UR4, `(.L_x_8252) ;  /* 0x0000020e04b07947 */ /* 0x000fea000b800000 */
[----:B------:R1:W3:Y:S04]  /*5be0*/  SHFL.IDX PT, R107, R103, RZ, 0x181f ;  /* 0x00181fff676b7589 */ /* 0x0002e800000e0000 */
[----:B------:R1:W4:Y:S02]  /*5bf0*/  SHFL.IDX PT, R106, R108, RZ, 0x181f ;  /* 0x00181fff6c6a7589 */ /* 0x00032400000e0000 */
.L_x_8621:
[----:B------:R-:W-:Y:S01]  /*5c00*/  ISETP.GE.OR P4, PT, R188, R97, P1 ;  /* 0x00000061bc00720c */ /* 0x000fe20000f86670 */
[----:B------:R-:W-:-:S12]  /*5c10*/  BSSY B1, `(.L_x_8253) ;  /* 0x0000079000017945 */ /* 0x000fd80003800000 */
[----:B------:R-:W-:Y:S05]  /*5c20*/  @P4 BRA `(.L_x_8254) ;  /* 0x0000000400dc4947 */ /* 0x000fea0003800000 */
[----:B------:R-:W-:Y:S01]  /*5c30*/  SEL R11, R37, R112, !P0 ;  /* 0x00000070250b7207 */ /* 0x000fe20004000000 */
[----:B------:R-:W-:Y:S01]  /*5c40*/  BSSY B2, `(.L_x_8255) ;  /* 0x0000071000027945 */ /* 0x000fe20003800000 */
[C---:B----4-:R-:W-:Y:S02]  /*5c50*/  LEA R104, P4, R41.reuse, R106, 0x1 ;  /* 0x0000006a29687211 */ /* 0x050fe400078808ff */
[----:B------:R-:W-:Y:S02]  /*5c60*/  SHF.R.S32.HI R12, RZ, 0x1f, R11 ;  /* 0x0000001fff0c7819 */ /* 0x000fe4000001140b */
[----:B---3--:R-:W-:Y:S02]  /*5c70*/  LEA.HI.X R105, R41, R107, R90, 0x1, P4 ;  /* 0x0000006b29697211 */ /* 0x008fe400020f0c5a */
        /* <DEDUP_REMOVED lines=10> */
[----:B------:R-:W-:Y:S01]  /*5d20*/  IADD3 R12, R12, R13, R204 ;  /* 0x0000000d0c0c7210 */ /* 0x000fe20007ffe0cc */
[----:B------:R-:W-:-:S04]  /*5d30*/  IMAD R13, R19, 0x4000, R7 ;  /* 0x00004000130d7824 */ /* 0x000fc800078e0207 */
[----:B------:R-:W-:Y:S02]  /*5d40*/  IMAD R15, R19, 0x4000, R12 ;  /* 0x00004000130f7824 */ /* 0x000fe400078e020c */
[--C-:B------:R-:W-:Y:S02]  /*5d50*/  IMAD R13, R13, 0x2, R18.reuse ;  /* 0x000000020d0d7824 */ /* 0x100fe400078e0212 */
[----:B0-----:R-:W-:-:S04]  /*5d60*/  IMAD R76, R15, 0x2, R18 ;  /* 0x000000020f4c7824 */ /* 0x001fc800078e0212 */
[----:B------:R-:W0:Y:S04]  /*5d70*/  LDS.128 R12, [R13+0x18400] ;  /* 0x018400000d0c7984 */ /* 0x000e280000000c00 */
[----:B------:R-:W3:Y:S01]  /*5d80*/  LDS.128 R76, [R76+0x18400] ;  /* 0x018400004c4c7984 */ /* 0x000ee20000000c00 */
[----:B------:R-:W-:Y:S05]  /*5d90*/  @P3 BRA `(.L_x_8256) ;  /* 0x00000004006c3947 */ /* 0x000fea0003800000 */
[----:B------:R-:W-:Y:S02]  /*5da0*/  SHF.R.U32.HI R144, RZ, 0x10, R49 ;  /* 0x00000010ff907819 */ /* 0x000fe40000011631 */
[--C-:B------:R-:W-:Y:S01]  /*5db0*/  SHF.R.U64 R152, R44, 0x10, R45.reuse ;  /* 0x000000102c987819 */ /* 0x100fe2000000122d */
[----:B0-----:R-:W-:Y:S01]  /*5dc0*/  IMAD.U32 R44, R12, 0x10000, RZ ;  /* 0x000100000c2c7824 */ /* 0x001fe200078e00ff */
[----:B------:R-:W-:Y:S02]  /*5dd0*/  SHF.R.U32.HI R45, RZ, 0x10, R45 ;  /* 0x00000010ff2d7819 */ /* 0x000fe4000001162d */
[----:B------:R-:W-:Y:S02]  /*5de0*/  PRMT R143, R141, 0x5410, R144 ;  /* 0x000054108d8f7816 */ /* 0x000fe40000000090 */
[----:B------:R-:W-:Y:S02]  /*5df0*/  SHF.R.U32.HI R147, RZ, 0x10, R47 ;  /* 0x00000010ff937819 */ /* 0x000fe4000001162f */
[----:B------:R-:W-:Y:S01]  /*5e00*/  PRMT R140, R140, 0x5410, R45 ;  /* 0x000054108c8c7816 */ /* 0x000fe2000000002d */
[----:B------:R-:W-:Y:S01]  /*5e10*/  IMAD.U32 R144, R143, 0x10000, RZ ;  /* 0x000100008f907824 */ /* 0x000fe200078e00ff */
[----:B------:R-:W-:Y:S01]  /*5e20*/  SHF.R.U64 R145, R48, 0x10, R49 ;  /* 0x0000001030917819 */ /* 0x000fe20000001231 */
[----:B------:R-:W-:Y:S01]  /*5e30*/  IMAD.U32 R48, R13, 0x10000, RZ ;  /* 0x000100000d307824 */ /* 0x000fe200078e00ff */
[--C-:B------:R-:W-:Y:S01]  /*5e40*/  SHF.R.U64 R148, R50, 0x10, R51.reuse ;  /* 0x0000001032947819 */ /* 0x100fe20000001233 */
[----:B------:R-:W-:Y:S01]  /*5e50*/  IMAD.U32 R50, R15, 0x10000, RZ ;  /* 0x000100000f327824 */ /* 0x000fe200078e00ff */
[----:B------:R-:W-:Y:S01]  /*5e60*/  SHF.R.U32.HI R146, RZ, 0x10, R51 ;  /* 0x00000010ff927819 */ /* 0x000fe20000011633 */
[----:B---3--:R-:W-:Y:S01]  /*5e70*/  IMAD.U32 R51, R77, 0x10000, RZ ;  /* 0x000100004d337824 */ /* 0x008fe200078e00ff */
[----:B------:R-:W-:Y:S01]  /*5e80*/  PRMT R141, R136, 0x5410, R147 ;  /* 0x00005410888d7816 */ /* 0x000fe20000000093 */
[----:B------:R-:W-:Y:S01]  /*5e90*/  IMAD.U32 R136, R140, 0x10000, RZ ;  /* 0x000100008c887824 */ /* 0x000fe200078e00ff */
[----:B------:R-:W-:Y:S01]  /*5ea0*/  PRMT R138, R138, 0x5410, R145 ;  /* 0x000054108a8a7816 */ /* 0x000fe20000000091 */
[----:B------:R-:W-:Y:S01]  /*5eb0*/  FMUL.FTZ R145, R51, R144 ;  /* 0x0000009033917220 */ /* 0x000fe20000410000 */
[----:B------:R-:W-:Y:S01]  /*5ec0*/  PRMT R135, R135, 0x5410, R146 ;  /* 0x0000541087877816 */ /* 0x000fe20000000092 */
[-C--:B------:R-:W-:Y:S01]  /*5ed0*/  FMUL.FTZ R51, R51, R136.reuse ;  /* 0x0000008833337220 */ /* 0x080fe20000410000 */
[----:B------:R-:W-:Y:S01]  /*5ee0*/  LOP3.LUT R77, R77, 0xffff0000, RZ, 0xc0, !PT ;  /* 0xffff00004d4d7812 */ /* 0x000fe200078ec0ff */
[----:B------:R-:W-:Y:S01]  /*5ef0*/  FFMA.FTZ R145, R48, R136, -R145 ;  /* 0x0000008830917223 */ /* 0x000fe20000010891 */
[----:B------:R-:W-:Y:S01]  /*5f00*/  LOP3.LUT R146, R143, 0xffff0000, RZ, 0xc0, !PT ;  /* 0xffff00008f927812 */ /* 0x000fe200078ec0ff */
[----:B------:R-:W-:Y:S01]  /*5f10*/  IMAD.U32 R143, R135, 0x10000, RZ ;  /* 0x00010000878f7824 */ /* 0x000fe200078e00ff */
[----:B------:R-:W-:Y:S01]  /*5f20*/  LOP3.LUT R140, R140, 0xffff0000, RZ, 0xc0, !PT ;  /* 0xffff00008c8c7812 */ /* 0x000fe200078ec0ff */
[----:B------:R-:W-:Y:S01]  /*5f30*/  FFMA.FTZ R144, R48, R144, R51 ;  /* 0x0000009030907223 */ /* 0x000fe20000010033 */
[----:B------:R-:W-:Y:S01]  /*5f40*/  LOP3.LUT R49, R13, 0xffff0000, RZ, 0xc0, !PT ;  /* 0xffff00000d317812 */ /* 0x000fe200078ec0ff */
[----:B------:R-:W-:Y:S01]  /*5f50*/  FMUL.FTZ R136, R77, R146 ;  /* 0x000000924d887220 */ /* 0x000fe20000410000 */
[----:B------:R-:W-:Y:S01]  /*5f60*/  SHF.L.U32 R142, R79, 0x10, RZ ;  /* 0x000000104f8e7819 */ /* 0x000fe200000006ff */
[----:B------:R-:W-:Y:S01]  /*5f70*/  FMUL.FTZ R48, R77, R140 ;  /* 0x0000008c4d307220 */ /* 0x000fe20000410000 */
[----:B------:R-:W-:-:S02]  /*5f80*/  IMAD.U32 R51, R141, 0x10000, RZ ;  /* 0x000100008d337824 */ /* 0x000fc400078e00ff */
[----:B------:R-:W-:Y:S01]  /*5f90*/  FFMA.FTZ R140, R49, R140, -R136 ;  /* 0x0000008c318c7223 */ /* 0x000fe20000010888 */
[----:B------:R-:W-:Y:S01]  /*5fa0*/  PRMT R139, R139, 0x5410, R152 ;  /* 0x000054108b8b7816 */ /* 0x000fe20000000098 */
[C---:B------:R-:W-:Y:S01]  /*5fb0*/  FMUL.FTZ R77, R142.reuse, R143 ;  /* 0x0000008f8e4d7220 */ /* 0x040fe20000410000 */
[----:B------:R-:W-:Y:S01]  /*5fc0*/  LOP3.LUT R136, R135, 0xffff0000, RZ, 0xc0, !PT ;  /* 0xffff000087887812 */ /* 0x000fe200078ec0ff */
[----:B------:R-:W-:Y:S01]  /*5fd0*/  FFMA.FTZ R135, R49, R146, R48 ;  /* 0x0000009231877223 */ /* 0x000fe20000010030 */
[----:B------:R-:W-:Y:S01]  /*5fe0*/  PRMT R137, R137, 0x5410, R148 ;  /* 0x0000541089897816 */ /* 0x000fe20000000094 */
[-C--:B------:R-:W-:Y:S01]  /*5ff0*/  FMUL.FTZ R148, R142, R51.reuse ;  /* 0x000000338e947220 */ /* 0x080fe20000410000 */
[----:B------:R-:W-:Y:S01]  /*6000*/  LOP3.LUT R79, R79, 0xffff0000, RZ, 0xc0, !PT ;  /* 0xffff00004f4f7812 */ /* 0x000fe200078ec0ff */
[----:B------:R-:W-:Y:S01]  /*6010*/  FFMA.FTZ R142, R50, R51, -R77 ;  /* 0x00000033328e7223 */ /* 0x000fe2000001084d */
[----:B------:R-:W-:Y:S01]  /*6020*/  LOP3.LUT R48, R141, 0xffff0000, RZ, 0xc0, !PT ;  /* 0xffff00008d307812 */ /* 0x000fe200078ec0ff */
[----:B------:R-:W-:Y:S01]  /*6030*/  IMAD.U32 R51, R138, 0x10000, RZ ;  /* 0x000100008a337824 */ /* 0x000fe200078e00ff */
[----:B------:R-:W-:Y:S01]  /*6040*/  SHF.R.U64 R150, R46, 0x10, R47 ;  /* 0x000000102e967819 */ /* 0x000fe2000000122f */
[----:B------:R-:W-:-:S02]  /*6050*/  IMAD.U32 R46, R76, 0x10000, RZ ;  /* 0x000100004c2e7824 */ /* 0x000fc400078e00ff */
[----:B------:R-:W-:Y:S01]  /*6060*/  FFMA.FTZ R148, R50, R143, R148 ;  /* 0x0000008f32947223 */ /* 0x000fe20000010094 */
[----:B------:R-:W-:Y:S02]  /*6070*/  IMAD.U32 R49, R139, 0x10000, RZ ;  /* 0x000100008b317824 */ /* 0x000fe400078e00ff */
[C---:B------:R-:W-:Y:S01]  /*6080*/  FMUL.FTZ R50, R79.reuse, R136 ;  /* 0x000000884f327220 */ /* 0x040fe20000410000 */
[-C--:B------:R-:W-:Y:S01]  /*6090*/  FMUL.FTZ R146, R79, R48.reuse ;  /* 0x000000304f927220 */ /* 0x080fe20000410000 */
[C---:B------:R-:W-:Y:S01]  /*60a0*/  FMUL.FTZ R79, R46.reuse, R51 ;  /* 0x000000332e4f7220 */ /* 0x040fe20000410000 */
[----:B------:R-:W-:Y:S01]  /*60b0*/  LOP3.LUT R47, R15, 0xffff0000, RZ, 0xc0, !PT ;  /* 0xffff00000f2f7812 */ /* 0x000fe200078ec0ff */
[----:B------:R-:W-:Y:S01]  /*60c0*/  FMUL.FTZ R46, R46, R49 ;  /* 0x000000312e2e7220 */ /* 0x000fe20000410000 */
[----:B------:R-:W-:Y:S01]  /*60d0*/  LOP3.LUT R76, R76, 0xffff0000, RZ, 0xc0, !PT ;  /* 0xffff00004c4c7812 */ /* 0x000fe200078ec0ff */
[----:B------:R-:W-:Y:S01]  /*60e0*/  IMAD.U32 R15, R78, 0x10000, RZ ;  /* 0x000100004e0f7824 */ /* 0x000fe200078e00ff */
[----:B------:R-:W-:Y:S01]  /*60f0*/  PRMT R45, R109, 0x5432, R150 ;  /* 0x000054326d2d7816 */ /* 0x000fe20000000096 */
[----:B------:R-:W-:Y:S01]  /*6100*/  FFMA.FTZ R51, R44, R51, R46 ;  /* 0x000000332c337223 */ /* 0x000fe2000001002e */
[----:B------:R-:W-:Y:S01]  /*6110*/  LOP3.LUT R77, R138, 0xffff0000, RZ, 0xc0, !PT ;  /* 0xffff00008a4d7812 */ /* 0x000fe200078ec0ff */
[C---:B------:R-:W-:Y:S01]  /*6120*/  FFMA.FTZ R141, R47.reuse, R48, -R50 ;  /* 0x000000302f8d7223 */ /* 0x040fe20000010832 */
[----:B------:R-:W-:Y:S01]  /*6130*/  LOP3.LUT R12, R12, 0xffff0000, RZ, 0xc0, !PT ;  /* 0xffff00000c0c7812 */ /* 0x000fe200078ec0ff */
[----:B------:R-:W-:Y:S01]  /*6140*/  FFMA.FTZ R143, R47, R136, R146 ;  /* 0x000000882f8f7223 */ /* 0x000fe20000010092 */
[----:B------:R-:W-:Y:S01]  /*6150*/  LOP3.LUT R139, R139, 0xffff0000, RZ, 0xc0, !PT ;  /* 0xffff00008b8b7812 */ /* 0x000fe200078ec0ff */
[----:B------:R-:W-:Y:S01]  /*6160*/  FFMA.FTZ R79, R44, R49, -R79 ;  /* 0x000000312c4f7223 */ /* 0x000fe2000001084f */
[----:B------:R-:W-:Y:S01]  /*6170*/  IMAD.U32 R46, R137, 0x10000, RZ ;  /* 0x00010000892e7824 */ /* 0x000fe200078e00ff */
[----:B------:R-:W-:Y:S01]  /*6180*/  LOP3.LUT R78, R78, 0xffff0000, RZ, 0xc0, !PT ;  /* 0xffff00004e4e7812 */ /* 0x000fe200078ec0ff */
[----:B------:R-:W-:Y:S01]  /*6190*/  FMUL.FTZ R47, R76, R77 ;  /* 0x0000004d4c2f7220 */ /* 0x000fe20000410000 */
[----:B------:R-:W-:Y:S01]  /*61a0*/  IMAD.U32 R44, R45, 0x10000, RZ ;  /* 0x000100002d2c7824 */ /* 0x000fe200078e00ff */
[----:B------:R-:W-:Y:S01]  /*61b0*/  LOP3.LUT R137, R137, 0xffff0000, RZ, 0xc0, !PT ;  /* 0xffff000089897812 */ /* 0x000fe200078ec0ff */
[----:B------:R-:W-:Y:S01]  /*61c0*/  IMAD.U32 R13, R14, 0x10000, RZ ;  /* 0x000100000e0d7824 */ /* 0x000fe200078e00ff */
[----:B------:R-:W-:Y:S01]  /*61d0*/  LOP3.LUT R45, R45, 0xffff0000, RZ, 0xc0, !PT ;  /* 0xffff00002d2d7812 */ /* 0x000fe200078ec0ff */
[----:B------:R-:W-:Y:S01]  /*61e0*/  FFMA.FTZ R48, R12, R139, -R47 ;  /* 0x0000008b0c307223 */ /* 0x000fe2000001082f */
[----:B------:R-:W-:Y:S01]  /*61f0*/  LOP3.LUT R14, R14, 0xffff0000, RZ, 0xc0, !PT ;  /* 0xffff00000e0e7812 */ /* 0x000fe200078ec0ff */
[C---:B------:R-:W-:Y:S01]  /*6200*/  FMUL.FTZ R50, R15.reuse, R46 ;  /* 0x0000002e0f327220 */ /* 0x040fe20000410000 */
[----:B------:R-:W-:Y:S01]  /*6210*/  FMUL.FTZ R47, R78, R137 ;  /* 0x000000894e2f7220 */ /* 0x000fe20000410000 */
[----:B------:R-:W-:Y:S01]  /*6220*/  FMUL.FTZ R49, R76, R139 ;  /* 0x0000008b4c317220 */ /* 0x000fe20000410000 */
[-C--:B------:R-:W-:Y:S01]  /*6230*/  FMUL.FTZ R15, R15, R44.reuse ;  /* 0x0000002c0f0f7220 */ /* 0x080fe20000410000 */
[----:B------:R-:W-:Y:S01]  /*6240*/  FMUL.FTZ R78, R78, R45 ;  /* 0x0000002d4e4e7220 */ /* 0x000fe20000410000 */
[C---:B------:R-:W-:Y:S01]  /*6250*/  FFMA.FTZ R50, R13.reuse, R44, -R50 ;  /* 0x0000002c0d327223 */ /* 0x040fe20000010832 */
[----:B------:R-:W-:Y:S01]  /*6260*/  FFMA.FTZ R12, R12, R77, R49 ;  /* 0x0000004d0c0c7223 */ /* 0x000fe20000010031 */
[----:B------:R-:W-:Y:S01]  /*6270*/  FFMA.FTZ R15, R13, R46, R15 ;  /* 0x0000002e0d0f7223 */ /* 0x000fe2000001000f */
[C---:B------:R-:W-:Y:S01]  /*6280*/  FFMA.FTZ R78, R14.reuse, R137, R78 ;  /* 0x000000890e4e7223 */ /* 0x040fe2000001004e */
        /* <DEDUP_REMOVED lines=12> */
.L_x_8256:
[----:B------:R-:W-:Y:S05]  /*6350*/  BSYNC B2 ;  /* 0x0000000000027941 */ /* 0x000fea0003800000 */
.L_x_8255:
[----:B------:R-:W-:Y:S01]  /*6360*/  ISETP.GE.AND P4, PT, R11, R110, PT ;  /* 0x0000006e0b00720c */ /* 0x000fe20003f86270 */
[----:B0-----:R0:W-:-:S12]  /*6370*/  ST.E.128 desc[UR54][R104.64], R12 ;  /* 0x0000000c68007985 */ /* 0x0011d8000c101d36 */
[----:B------:R-:W-:-:S05]  /*6380*/  @!P4 IMAD.WIDE R106, R11, 0x2, R106 ;  /* 0x000000020b6ac825 */ /* 0x000fca00078e026a */
[----:B---3--:R0:W-:Y:S02]  /*6390*/  @!P4 ST.E.128 desc[UR54][R106.64], R76 ;  /* 0x0000004c6a00c985 */ /* 0x0081e4000c101d36 */
.L_x_8254:
[----:B------:R-:W-:Y:S05]  /*63a0*/  BSYNC B1 ;  /* 0x0000000000017941 */ /* 0x000fea0003800000 */
.L_x_8253:
[----:B------:R-:W-:-:S03]  /*63b0*/  UMOV UR4, 0xffffffff ;  /* 0xffffffff00047882 */ /* 0x000fc60000000000 */
[----:B------:R-:W-:Y:S05]  /*63c0*/  BRA.DIV UR4, `(.L_x_8257) ;  /* 0x0000020a04007947 */ /* 0x000fea000b800000 */
[----:B------:R0:W0:Y:S04]  /*63d0*/  SHFL.IDX PT, R51, R103, 0x1, 0x181f ;  /* 0x00381f0067337f89 */ /* 0x00002800000e0000 */
[----:B------:R0:W0:Y:S02]  /*63e0*/  SHFL.IDX PT, R50, R108, 0x1, 0x181f ;  /* 0x00381f006c327f89 */ /* 0x00002400000e0000 */
.L_x_8625:
[----:B------:R-:W-:Y:S01]  /*63f0*/  ISETP.GE.OR P4, PT, R217, R97, P1 ;  /* 0x00000061d900720c */ /* 0x000fe20000f86670 */
[----:B------:R-:W-:-:S12]  /*6400*/  BSSY B1, `(.L_x_8258) ;  /* 0x0000079000017945 */ /* 0x000fd80003800000 */
        /* <DEDUP_REMOVED lines=8> */
[----:B------:R-:W-:Y:S01]  /*6490*/  SHF.R.S32.HI R13, RZ, 0x1f, R12 ;  /* 0x0000001fff0d7819 */ /* 0x000fe2000001140c */
[----:B------:R-:W-:-:S03]  /*64a0*/  IMAD.SHL.U32 R11, R12, 0x8, RZ ;  /* 0x000000080c0b7824 */ /* 0x000fc600078e00ff */
        /* <DEDUP_REMOVED lines=11> */
[----:B------:R-:W0:Y:S01]  /*6560*/  LDS.128 R44, [R44+0x18400] ;  /* 0x018400002c2c7984 */ /* 0x000e220000000c00 */
[----:B------:R-:W-:Y:S05]  /*6570*/  @P3 BRA `(.L_x_8261) ;  /* 0x0000000400703947 */ /* 0x000fea0003800000 */
[----:B------:R-:W-:Y:S02]  /*6580*/  SHF.R.U32.HI R77, RZ, 0x10, R57 ;  /* 0x00000010ff4d7819 */ /* 0x000fe40000011639 */
[----:B---3--:R-:W-:Y:S02]  /*6590*/  SHF.R.U32.HI R107, RZ, 0x10, R53 ;  /* 0x00000010ff6b7819 */ /* 0x008fe40000011635 */
[----:B------:R-:W-:Y:S02]  /*65a0*/  PRMT R134, R134, 0x5410, R77 ;  /* 0x0000541086867816 */ /* 0x000fe4000000004d */
[----:B------:R-:W-:Y:S01]  /*65b0*/  SHF.R.U64 R76, R56, 0x10, R57 ;  /* 0x00000010384c7819 */ /* 0x000fe20000001239 */
[----:B0-----:R-:W-:Y:S01]  /*65c0*/  IMAD.U32 R56, R45, 0x10000, RZ ;  /* 0x000100002d387824 */ /* 0x001fe200078e00ff */
[----:B------:R-:W-:Y:S01]  /*65d0*/  PRMT R130, R130, 0x5410, R107 ;  /* 0x0000541082827816 */ /* 0x000fe2000000006b */
[----:B------:R-:W-:Y:S01]  /*65e0*/  IMAD.U32 R77, R134, 0x10000, RZ ;  /* 0x00010000864d7824 */ /* 0x000fe200078e00ff */
[----:B------:R-:W-:-:S02]  /*65f0*/  SHF.R.U32.HI R79, RZ, 0x10, R59 ;  /* 0x00000010ff4f7819 */ /* 0x000fc4000001163b */
[----:B------:R-:W-:Y:S01]  /*6600*/  SHF.R.U64 R78, R58, 0x10, R59 ;  /* 0x000000103a4e7819 */ /* 0x000fe2000000123b */
[----:B------:R-:W-:Y:S01]  /*6610*/  IMAD.U32 R58, R47, 0x10000, RZ ;  /* 0x000100002f3a7824 */ /* 0x000fe200078e00ff */
[----:B------:R-:W-:Y:S01]  /*6620*/  PRMT R133, R133, 0x5410, R76 ;  /* 0x0000541085857816 */ /* 0x000fe2000000004c */
[----:B------:R-:W-:Y:S01]  /*6630*/  IMAD.U32 R76, R130, 0x10000, RZ ;  /* 0x00010000824c7824 */ /* 0x000fe200078e00ff */
[----:B------:R-:W-:Y:S02]  /*6640*/  SHF.R.U32.HI R105, RZ, 0x10, R55 ;  /* 0x00000010ff697819 */ /* 0x000fe40000011637 */
[----:B------:R-:W-:Y:S02]  /*6650*/  PRMT R132, R132, 0x5410, R79 ;  /* 0x0000541084847816 */ /* 0x000fe4000000004f */
[----:B------:R-:W-:Y:S01]  /*6660*/  PRMT R131, R131, 0x5410, R78 ;  /* 0x0000541083837816 */ /* 0x000fe2000000004e */
[-C--:B------:R-:W-:Y:S01]  /*6670*/  FMUL.FTZ R78, R56, R77.reuse ;  /* 0x0000004d384e7220 */ /* 0x080fe20000410000 */
[----:B----4-:R-:W-:Y:S01]  /*6680*/  SHF.R.U64 R106, R52, 0x10, R53 ;  /* 0x00000010346a7819 */ /* 0x010fe20000001235 */
[----:B------:R-:W-:Y:S01]  /*6690*/  IMAD.U32 R53, R13, 0x10000, RZ ;  /* 0x000100000d357824 */ /* 0x000fe200078e00ff */
[----:B------:R-:W-:Y:S01]  /*66a0*/  PRMT R128, R128, 0x5410, R105 ;  /* 0x0000541080807816 */ /* 0x000fe20000000069 */
[-C--:B------:R-:W-:Y:S01]  /*66b0*/  FMUL.FTZ R56, R56, R76.reuse ;  /* 0x0000004c38387220 */ /* 0x080fe20000410000 */
[----:B------:R-:W-:Y:S01]  /*66c0*/  IMAD.U32 R79, R132, 0x10000, RZ ;  /* 0x00010000844f7824 */ /* 0x000fe200078e00ff */
        /* <DEDUP_REMOVED lines=8> */
[----:B------:R-:W-:Y:S01]  /*6750*/  LOP3.LUT R130, R130, 0xffff0000, RZ, 0xc0, !PT ;  /* 0xffff000082827812 */ /* 0x000fe200078ec0ff */
[----:B------:R-:W-:-:S02]  /*6760*/  IMAD.U32 R53, R128, 0x10000, RZ ;  /* 0x0001000080357824 */ /* 0x000fc400078e00ff */
[C---:B------:R-:W-:Y:S01]  /*6770*/  FMUL.FTZ R107, R58.reuse, R79 ;  /* 0x0000004f3a6b7220 */ /* 0x040fe20000410000 */
[----:B------:R-:W-:Y:S01]  /*6780*/  LOP3.LUT R54, R13, 0xffff0000, RZ, 0xc0, !PT ;  /* 0xffff00000d367812 */ /* 0x000fe200078ec0ff */
[----:B------:R-:W-:Y:S01]  /*6790*/  FMUL.FTZ R105, R57, R134 ;  /* 0x0000008639697220 */ /* 0x000fe20000410000 */
[----:B------:R-:W-:Y:S01]  /*67a0*/  PRMT R129, R129, 0x5410, R106 ;  /* 0x0000541081817816 */ /* 0x000fe2000000006a */
[----:B------:R-:W-:Y:S01]  /*67b0*/  FMUL.FTZ R57, R57, R130 ;  /* 0x0000008239397220 */ /* 0x000fe20000410000 */
[-C--:B------:R-:W-:Y:S01]  /*67c0*/  FMUL.FTZ R58, R58, R53.reuse ;  /* 0x000000353a3a7220 */ /* 0x080fe20000410000 */
[----:B------:R-:W-:Y:S01]  /*67d0*/  FFMA.FTZ R107, R44, R53, -R107 ;  /* 0x000000352c6b7223 */ /* 0x000fe2000001086b */
[----:B------:R-:W-:Y:S01]  /*67e0*/  LOP3.LUT R59, R47, 0xffff0000, RZ, 0xc0, !PT ;  /* 0xffff00002f3b7812 */ /* 0x000fe200078ec0ff */
[----:B------:R-:W-:Y:S01]  /*67f0*/  IMAD.U32 R53, R133, 0x10000, RZ ;  /* 0x0001000085357824 */ /* 0x000fe200078e00ff */
[----:B------:R-:W-:Y:S01]  /*6800*/  LOP3.LUT R132, R132, 0xffff0000, RZ, 0xc0, !PT ;  /* 0xffff000084847812 */ /* 0x000fe200078ec0ff */
[----:B------:R-:W-:Y:S01]  /*6810*/  FFMA.FTZ R134, R54, R134, R57 ;  /* 0x0000008636867223 */ /* 0x000fe20000010039 */
[----:B------:R-:W-:Y:S01]  /*6820*/  LOP3.LUT R128, R128, 0xffff0000, RZ, 0xc0, !PT ;  /* 0xffff000080807812 */ /* 0x000fe200078ec0ff */
[----:B------:R-:W-:Y:S01]  /*6830*/  FFMA.FTZ R79, R44, R79, R58 ;  /* 0x0000004f2c4f7223 */ /* 0x000fe2000001003a */
[----:B------:R-:W-:Y:S01]  /*6840*/  IMAD.U32 R52, R12, 0x10000, RZ ;  /* 0x000100000c347824 */ /* 0x000fe200078e00ff */
[----:B------:R-:W-:Y:S01]  /*6850*/  LOP3.LUT R15, R15, 0xffff0000, RZ, 0xc0, !PT ;  /* 0xffff00000f0f7812 */ /* 0x000fe200078ec0ff */
[----:B------:R-:W-:Y:S01]  /*6860*/  FFMA.FTZ R105, R54, R130, -R105 ;  /* 0x0000008236697223 */ /* 0x000fe20000010869 */
[----:B------:R-:W-:-:S02]  /*6870*/  IMAD.U32 R44, R129, 0x10000, RZ ;  /* 0x00010000812c7824 */ /* 0x000fc400078e00ff */
[-C--:B------:R-:W-:Y:S01]  /*6880*/  FMUL.FTZ R57, R45, R53.reuse ;  /* 0x000000352d397220 */ /* 0x080fe20000410000 */
[----:B------:R-:W-:Y:S01]  /*6890*/  PRMT R127, R127, 0x5410, R104 ;  /* 0x000054107f7f7816 */ /* 0x000fe20000000068 */
[C---:B------:R-:W-:Y:S01]  /*68a0*/  FMUL.FTZ R54, R59.reuse, R132 ;  /* 0x000000843b367220 */ /* 0x040fe20000410000 */
[----:B------:R-:W-:Y:S01]  /*68b0*/  FMUL.FTZ R76, R59, R128 ;  /* 0x000000803b4c7220 */ /* 0x000fe20000410000 */
[----:B------:R-:W-:Y:S01]  /*68c0*/  LOP3.LUT R56, R133, 0xffff0000, RZ, 0xc0, !PT ;  /* 0xffff000085387812 */ /* 0x000fe200078ec0ff */
[-C--:B------:R-:W-:Y:S01]  /*68d0*/  FMUL.FTZ R58, R45, R44.reuse ;  /* 0x0000002c2d3a7220 */ /* 0x080fe20000410000 */
[----:B------:R-:W-:Y:S01]  /*68e0*/  FFMA.FTZ R57, R52, R44, -R57 ;  /* 0x0000002c34397223 */ /* 0x000fe20000010839 */
[C---:B------:R-:W-:Y:S02]  /*68f0*/  IMAD.U32 R47, R46.reuse, 0x10000, RZ ;  /* 0x000100002e2f7824 */ /* 0x040fe400078e00ff */
[C---:B------:R-:W-:Y:S01]  /*6900*/  FFMA.FTZ R128, R15.reuse, R128, -R54 ;  /* 0x000000800f807223 */ /* 0x040fe20000010836 */
[----:B------:R-:W-:Y:S01]  /*6910*/  FFMA.FTZ R132, R15, R132, R76 ;  /* 0x000000840f847223 */ /* 0x000fe2000001004c */
        /* <DEDUP_REMOVED lines=13> */
[C---:B------:R-:W-:Y:S01]  /*69f0*/  FMUL.FTZ R53, R46.reuse, R131 ;  /* 0x000000832e357220 */ /* 0x040fe20000410000 */
[-C--:B------:R-:W-:Y:S01]  /*6a00*/  FMUL.FTZ R52, R55, R54.reuse ;  /* 0x0000003637347220 */ /* 0x080fe20000410000 */
[C---:B------:R-:W-:Y:S01]  /*6a10*/  FFMA.FTZ R76, R13.reuse, R54, -R76 ;  /* 0x000000360d4c7223 */ /* 0x040fe2000001084c */
[----:B------:R-:W-:Y:S01]  /*6a20*/  FMUL.FTZ R46, R46, R127 ;  /* 0x0000007f2e2e7220 */ /* 0x000fe20000410000 */
[C---:B------:R-:W-:Y:S01]  /*6a30*/  FFMA.FTZ R45, R12.reuse, R15, -R45 ;  /* 0x0000000f0c2d7223 */ /* 0x040fe2000001082d */
[----:B------:R-:W-:Y:S01]  /*6a40*/  FFMA.FTZ R47, R12, R44, R47 ;  /* 0x0000002c0c2f7223 */ /* 0x000fe2000001002f */
[----:B------:R-:W-:Y:S01]  /*6a50*/  FFMA.FTZ R13, R13, R56, R52 ;  /* 0x000000380d0d7223 */ /* 0x000fe20000010034 */
[C---:B------:R-:W-:Y:S01]  /*6a60*/  FFMA.FTZ R12, R14.reuse, R127, -R53 ;  /* 0x0000007f0e0c7223 */ /* 0x040fe20000010835 */
        /* <DEDUP_REMOVED lines=13> */
.L_x_8261:
[----:B------:R-:W-:Y:S05]  /*6b40*/  BSYNC B2 ;  /* 0x0000000000027941 */ /* 0x000fea0003800000 */
.L_x_8260:
[----:B------:R-:W-:Y:S01]  /*6b50*/  ISETP.GE.AND P4, PT, R11, R110, PT ;  /* 0x0000006e0b00720c */ /* 0x000fe20003f86270 */
[----:B0-----:R0:W-:-:S12]  /*6b60*/  ST.E.128 desc[UR54][R48.64], R12 ;  /* 0x0000000c30007985 */ /* 0x0011d8000c101d36 */
[----:B------:R-:W-:-:S05]  /*6b70*/  @!P4 IMAD.WIDE R50, R11, 0x2, R50 ;  /* 0x000000020b32c825 */ /* 0x000fca00078e0232 */
[----:B------:R0:W-:Y:S02]  /*6b80*/  @!P4 ST.E.128 desc[UR54][R50.64], R44 ;  /* 0x0000002c3200c985 */ /* 0x0001e4000c101d36 */
.L_x_8259:
[----:B------:R-:W-:Y:S05]  /*6b90*/  BSYNC B1 ;  /* 0x0000000000017941 */ /* 0x000fea0003800000 */
.L_x_8258:
[----:B------:R-:W-:-:S03]  /*6ba0*/  UMOV UR4, 0xffffffff ;  /* 0xffffffff00047882 */ /* 0x000fc60000000000 */
[----:B------:R-:W-:Y:S05]  /*6bb0*/  BRA.DIV UR4, `(.L_x_8262) ;  /* 0x0000020204507947 */ /* 0x000fea000b800000 */
[----:B0-----:R0:W0:Y:S04]  /*6bc0*/  SHFL.IDX PT, R45, R103, 0x2, 0x181f ;  /* 0x00581f00672d7f89 */ /* 0x00102800000e0000 */
[----:B------:R0:W0:Y:S02]  /*6bd0*/  SHFL.IDX PT, R14, R108, 0x2, 0x181f ;  /* 0x00581f006c0e7f89 */ /* 0x00002400000e0000 */
.L_x_8629:
[----:B------:R-:W-:Y:S01]  /*6be0*/  ISETP.GE.OR P4, PT, R216, R97, P1 ;  /* 0x00000061d800720c */ /* 0x000fe20000f86670 */
[----:B------:R-:W-:-:S12]  /*6bf0*/  BSSY B1, `(.L_x_8263) ;  /* 0x000007b000017945 */ /* 0x000fd80003800000 */
[----:B------:R-:W-:Y:S05]  /*6c00*/  @P4 BRA `(.L_x_8264) ;  /* 0x0000000400e44947 */ /* 0x000fea0003800000 */
[----:B------:R-:W-:Y:S01]  /*6c10*/  SEL R11, R37, R112, !P0 ;  /* 0x00000070250b7207 */ /* 0x000fe20004000000 */
[----:B0-----:R-:W-:Y:S01]  /*6c20*/  IMAD.MOV.U32 R50, RZ, RZ, R14 ;  /* 0x000000ffff327224 */ /* 0x001fe200078e000e */
[C---:B------:R-:W-:Y:S01]  /*6c30*/  LEA R48, P4, R41.reuse, R14, 0x1 ;  /* 0x0000000e29307211 */ /* 0x040fe200078808ff */
[----:B------:R-:W-:Y:S01]  /*6c40*/  IMAD.MOV.U32 R51, RZ, RZ, R45 ;  /* 0x000000ffff337224 */ /* 0x000fe200078e002d */
[----:B------:R-:W-:Y:S01]  /*6c50*/  SHF.R.S32.HI R12, RZ, 0x1f, R11 ;  /* 0x0000001fff0c7819 */ /* 0x000fe2000001140b */
[----:B------:R-:W-:Y:S01]  /*6c60*/  BSSY B2, `(.L_x_8265) ;  /* 0x000006f000027945 */ /* 0x000fe20003800000 */
        /* <DEDUP_REMOVED lines=8> */
[----:B------:R-:W-:Y:S01]  /*6cf0*/  LOP3.LUT R12, R13, R224, RZ, 0x3c, !PT ;  /* 0x000000e00d0c7212 */ /* 0x000fe200078e3cff */
[----:B------:R-:W-:-:S03]  /*6d00*/  IMAD R13, R19, 0x4000, R5 ;  /* 0x00004000130d7824 */ /* 0x000fc600078e0205 */
[----:B------:R-:W-:Y:S01]  /*6d10*/  LOP3.LUT R15, R15, 0x7fffe000, RZ, 0xc0, !PT ;  /* 0x7fffe0000f0f7812 */ /* 0x000fe200078ec0ff */
[----:B------:R-:W-:-:S03]  /*6d20*/  IMAD R13, R13, 0x2, R18 ;  /* 0x000000020d0d7824 */ /* 0x000fc600078e0212 */
[----:B------:R-:W-:-:S04]  /*6d30*/  IADD3 R12, R12, R15, R201 ;  /* 0x0000000f0c0c7210 */ /* 0x000fc80007ffe0c9 */
[----:B------:R-:W-:-:S05]  /*6d40*/  LEA R15, R19, R12, 0xe ;  /* 0x0000000c130f7211 */ /* 0x000fca00078e70ff */
[----:B------:R-:W-:Y:S02]  /*6d50*/  IMAD R44, R15, 0x2, R18 ;  /* 0x000000020f2c7824 */ /* 0x000fe400078e0212 */
[----:B------:R-:W0:Y:S04]  /*6d60*/  LDS.128 R12, [R13+0x18400] ;  /* 0x018400000d0c7984 */ /* 0x000e280000000c00 */
[----:B------:R-:W0:Y:S01]  /*6d70*/  LDS.128 R44, [R44+0x18400] ;  /* 0x018400002c2c7984 */ /* 0x000e220000000c00 */
[----:B------:R-:W-:Y:S05]  /*6d80*/  @P3 BRA `(.L_x_8266) ;  /* 0x0000000400703947 */ /* 0x000fea0003800000 */
[----:B------:R-:W-:Y:S01]  /*6d90*/  SHF.R.U64 R76, R62, 0x10, R63 ;  /* 0x000000103e4c7819 */ /* 0x000fe2000000123f */
[----:B0-----:R-:W-:Y:S01]  /*6da0*/  IMAD.U32 R56, R45, 0x10000, RZ ;  /* 0x000100002d387824 */ /* 0x001fe200078e00ff */
[--C-:B------:R-:W-:Y:S01]  /*6db0*/  SHF.R.U64 R62, R64, 0x10, R65.reuse ;  /* 0x00000010403e7819 */ /* 0x100fe20000001241 */
[----:B------:R-:W-:Y:S01]  /*6dc0*/  IMAD.U32 R52, R13, 0x10000, RZ ;  /* 0x000100000d347824 */ /* 0x000fe200078e00ff */
[----:B------:R-:W-:Y:S01]  /*6dd0*/  SHF.R.U32.HI R65, RZ, 0x10, R65 ;  /* 0x00000010ff417819 */ /* 0x000fe20000011641 */
[----:B------:R-:W-:Y:S01]  /*6de0*/  IMAD.U32 R58, R47, 0x10000, RZ ;  /* 0x000100002f3a7824 */ /* 0x000fe200078e00ff */
[----:B------:R-:W-:Y:S01]  /*6df0*/  SHF.R.U32.HI R77, RZ, 0x10, R61 ;  /* 0x00000010ff4d7819 */ /* 0x000fe2000001163d */
[----:B------:R-:W-:Y:S01]  /*6e00*/  IMAD.U32 R54, R44, 0x10000, RZ ;  /* 0x000100002c367824 */ /* 0x000fe200078e00ff */
[----:B------:R-:W-:Y:S02]  /*6e10*/  PRMT R126, R126, 0x5410, R65 ;  /* 0x000054107e7e7816 */ /* 0x000fe40000000041 */
[----:B------:R-:W-:-:S02]  /*6e20*/  SHF.R.U64 R78, R60, 0x10, R61 ;  /* 0x000000103c4e7819 */ /* 0x000fc4000000123d */
[----:B------:R-:W-:Y:S01]  /*6e30*/  SHF.R.U32.HI R61, RZ, 0x10, R63 ;  /* 0x00000010ff3d7819 */ /* 0x000fe2000001163f */
[----:B------:R-:W-:Y:S01]  /*6e40*/  IMAD.U32 R63, R126, 0x10000, RZ ;  /* 0x000100007e3f7824 */ /* 0x000fe200078e00ff */
[----:B------:R-:W-:Y:S02]  /*6e50*/  SHF.R.U64 R60, R66, 0x10, R67 ;  /* 0x00000010423c7819 */ /* 0x000fe40000001243 */
[----:B------:R-:W-:Y:S01]  /*6e60*/  PRMT R122, R122, 0x5410, R77 ;  /* 0x000054107a7a7816 */ /* 0x000fe2000000004d */
[----:B------:R-:W-:Y:S01]  /*6e70*/  FMUL.FTZ R65, R56, R63 ;  /* 0x0000003f38417220 */ /* 0x000fe20000410000 */
[----:B------:R-:W-:Y:S02]  /*6e80*/  SHF.R.U32.HI R67, RZ, 0x10, R67 ;  /* 0x00000010ff437819 */ /* 0x000fe40000011643 */
[----:B------:R-:W-:Y:S01]  /*6e90*/  PRMT R120, R120, 0x5410, R61 ;  /* 0x0000541078787816 */ /* 0x000fe2000000003d */
[----:B------:R-:W-:Y:S01]  /*6ea0*/  IMAD.U32 R61, R122, 0x10000, RZ ;  /* 0x000100007a3d7824 */ /* 0x000fe200078e00ff */
[----:B------:R-:W-:-:S02]  /*6eb0*/  PRMT R124, R124, 0x5410, R67 ;  /* 0x000054107c7c7816 */ /* 0x000fc40000000043 */
[----:B------:R-:W-:Y:S01]  /*6ec0*/  PRMT R123, R123, 0x5410, R60 ;  /* 0x000054107b7b7816 */ /* 0x000fe2000000003c */
        /* <DEDUP_REMOVED lines=72> */
.L_x_8266:
[----:B------:R-:W-:Y:S05]  /*7350*/  BSYNC B2 ;  /* 0x0000000000027941 */ /* 0x000fea0003800000 */
.L_x_8265:
[----:B------:R-:W-:Y:S01]  /*7360*/  ISETP.GE.AND P4, PT, R11, R110, PT ;  /* 0x0000006e0b00720c */ /* 0x000fe20003f86270 */
[----:B0-----:R0:W-:-:S12]  /*7370*/  ST.E.128 desc[UR54][R48.64], R12 ;  /* 0x0000000c30007985 */ /* 0x0011d8000c101d36 */
[----:B------:R-:W-:-:S05]  /*7380*/  @!P4 IMAD.WIDE R50, R11, 0x2, R50 ;  /* 0x000000020b32c825 */ /* 0x000fca00078e0232 */
[----:B------:R0:W-:Y:S02]  /*7390*/  @!P4 ST.E.128 desc[UR54][R50.64], R44 ;  /* 0x0000002c3200c985 */ /* 0x0001e4000c101d36 */
.L_x_8264:
[----:B------:R-:W-:Y:S05]  /*73a0*/  BSYNC B1 ;  /* 0x0000000000017941 */ /* 0x000fea0003800000 */
.L_x_8263:
[----:B------:R-:W-:-:S03]  /*73b0*/  UMOV UR4, 0xffffffff ;  /* 0xffffffff00047882 */ /* 0x000fc60000000000 */
[----:B------:R-:W-:Y:S05]  /*73c0*/  BRA.DIV UR4, `(.L_x_8267) ;  /* 0x000001fa04947947 */ /* 0x000fea000b800000 */
[----:B01----:R-:W0:Y:S04]  /*73d0*/  SHFL.IDX PT, R103, R103, 0x3, 0x181f ;  /* 0x00781f0067677f89 */ /* 0x003e2800000e0000 */
[----:B------:R-:W1:Y:S02]  /*73e0*/  SHFL.IDX PT, R108, R108, 0x3, 0x181f ;  /* 0x00781f006c6c7f89 */ /* 0x000e6400000e0000 */
.L_x_8633:
[----:B------:R-:W-:-:S13]  /*73f0*/  ISETP.GE.OR P4, PT, R215, R97, P1 ;  /* 0x00000061d700720c */ /* 0x000fda0000f86670 */
[----:B------:R-:W-:Y:S05]  /*7400*/  @P4 BRA `(.L_x_8240) ;  /* 0x0000000c00944947 */ /* 0x000fea0003800000 */
[----:B------:R-:W-:Y:S01]  /*7410*/  SEL R112, R37, R112, !P0 ;  /* 0x0000007025707207 */ /* 0x000fe20004000000 */
[----:B------:R-:W-:Y:S01]  /*7420*/  BSSY B1, `(.L_x_8268) ;  /* 0x0000071000017945 */ /* 0x000fe20003800000 */
[C---:B-1----:R-:W-:Y:S02]  /*7430*/  LEA R48, P4, R41.reuse, R108, 0x1 ;  /* 0x0000006c29307211 */ /* 0x042fe400078808ff */
[----:B------:R-:W-:Y:S02]  /*7440*/  SHF.R.S32.HI R11, RZ, 0x1f, R112 ;  /* 0x0000001fff0b7819 */ /* 0x000fe40000011470 */
[----:B0-----:R-:W-:Y:S02]  /*7450*/  LEA.HI.X R49, R41, R103, R90, 0x1, P4 ;  /* 0x0000006729317211 */ /* 0x001fe400020f0c5a */
        /* <DEDUP_REMOVED lines=15> */
[----:B------:R-:W1:Y:S01]  /*7550*/  LDS.128 R44, [R44+0x18400] ;  /* 0x018400002c2c7984 */ /* 0x000e620000000c00 */
[----:B------:R-:W-:Y:S05]  /*7560*/  @P3 BRA `(.L_x_8269) ;  /* 0x0000000400703947 */ /* 0x000fea0003800000 */
[----:B------:R-:W-:Y:S01]  /*7570*/  SHF.R.U64 R64, R68, 0x10, R69 ;  /* 0x0000001044407819 */ /* 0x000fe20000001245 */
[----:B-1----:R-:W-:Y:S01]  /*7580*/  IMAD.U32 R54, R45, 0x10000, RZ ;  /* 0x000100002d367824 */ /* 0x002fe200078e00ff */
[----:B------:R-:W-:Y:S01]  /*7590*/  SHF.R.U64 R60, R72, 0x10, R73 ;  /* 0x00000010483c7819 */ /* 0x000fe20000001249 */
[----:B0-----:R-:W-:Y:S01]  /*75a0*/  IMAD.U32 R50, R13, 0x10000, RZ ;  /* 0x000100000d327824 */ /* 0x001fe200078e00ff */
[----:B------:R-:W-:Y:S01]  /*75b0*/  SHF.R.U32.HI R69, RZ, 0x10, R69 ;  /* 0x00000010ff457819 */ /* 0x000fe20000011645 */
[----:B------:R-:W-:Y:S01]  /*75c0*/  IMAD.U32 R56, R47, 0x10000, RZ ;  /* 0x000100002f387824 */ /* 0x000fe200078e00ff */
[----:B------:R-:W-:Y:S01]  /*75d0*/  SHF.R.U32.HI R73, RZ, 0x10, R73 ;  /* 0x00000010ff497819 */ /* 0x000fe20000011649 */
[----:B------:R-:W-:Y:S01]  /*75e0*/  IMAD.U32 R52, R44, 0x10000, RZ ;  /* 0x000100002c347824 */ /* 0x000fe200078e00ff */
[----:B------:R-:W-:Y:S02]  /*75f0*/  PRMT R114, R114, 0x5410, R69 ;  /* 0x0000541072727816 */ /* 0x000fe40000000045 */
[----:B------:R-:W-:-:S02]  /*7600*/  PRMT R118, R118, 0x5410, R73 ;  /* 0x0000541076767816 */ /* 0x000fc40000000049 */
[--C-:B------:R-:W-:Y:S01]  /*7610*/  SHF.R.U64 R58, R74, 0x10, R75.reuse ;  /* 0x000000104a3a7819 */ /* 0x100fe2000000124b */
[----:B------:R-:W-:Y:S01]  /*7620*/  IMAD.U32 R59, R114, 0x10000, RZ ;  /* 0x00010000723b7824 */ /* 0x000fe200078e00ff */
[----:B------:R-:W-:Y:S01]  /*7630*/  SHF.R.U32.HI R75, RZ, 0x10, R75 ;  /* 0x00000010ff4b7819 */ /* 0x000fe2000001164b */
[----:B------:R-:W-:Y:S01]  /*7640*/  IMAD.U32 R61, R118, 0x10000, RZ ;  /* 0x00010000763d7824 */ /* 0x000fe200078e00ff */
[--C-:B------:R-:W-:Y:S01]  /*7650*/  SHF.R.U64 R62, R70, 0x10, R71.reuse ;  /* 0x00000010463e7819 */ /* 0x100fe20000001247 */
[C---:B------:R-:W-:Y:S01]  /*7660*/  FMUL.FTZ R65, R54.reuse, R59 ;  /* 0x0000003b36417220 */ /* 0x040fe20000410000 */
[----:B------:R-:W-:Y:S01]  /*7670*/  SHF.R.U32.HI R70, RZ, 0x10, R71 ;  /* 0x00000010ff467819 */ /* 0x000fe20000011647 */
[-C--:B------:R-:W-:Y:S01]  /*7680*/  FMUL.FTZ R63, R54, R61.reuse ;  /* 0x0000003d363f7220 */ /* 0x080fe20000410000 */
[----:B------:R-:W-:Y:S01]  /*7690*/  LOP3.LUT R55, R45, 0xffff0000, RZ, 0xc0, !PT ;  /* 0xffff00002d377812 */ /* 0x000fe200078ec0ff */
[----:B------:R-:W-:Y:S01]  /*76a0*/  FFMA.FTZ R65, R50, R61, R65 ;  /* 0x0000003d32417223 */ /* 0x000fe20000010041 */
[----:B------:R-:W-:-:S02]  /*76b0*/  PRMT R116, R116, 0x5410, R75 ;  /* 0x0000541074747816 */ /* 0x000fc4000000004b */
[----:B------:R-:W-:Y:S02]  /*76c0*/  LOP3.LUT R114, R114, 0xffff0000, RZ, 0xc0, !PT ;  /* 0xffff000072727812 */ /* 0x000fe400078ec0ff */
        /* <DEDUP_REMOVED lines=9> */
[----:B------:R-:W-:Y:S01]  /*7760*/  SHF.L.U32 R59, R111, 0x10, RZ ;  /* 0x000000106f3b7819 */ /* 0x000fe200000006ff */
[C---:B------:R-:W-:Y:S01]  /*7770*/  FFMA.FTZ R118, R51.reuse, R118, R50 ;  /* 0x0000007633767223 */ /* 0x040fe20000010032 */
[----:B------:R-:W-:Y:S01]  /*7780*/  LOP3.LUT R116, R116, 0xffff0000, RZ, 0xc0, !PT ;  /* 0xffff000074747812 */ /* 0x000fe200078ec0ff */
[----:B------:R-:W-:Y:S01]  /*7790*/  FFMA.FTZ R61, R51, R114, -R54 ;  /* 0x00000072333d7223 */ /* 0x000fe20000010836 */
[----:B------:R-:W-:Y:S01]  /*77a0*/  PRMT R117, R117, 0x5410, R60 ;  /* 0x0000541075757816 */ /* 0x000fe2000000003c */
[----:B------:R-:W-:Y:S01]  /*77b0*/  FMUL.FTZ R55, R56, R63 ;  /* 0x0000003f38377220 */ /* 0x000fe20000410000 */
[----:B------:R-:W-:Y:S01]  /*77c0*/  LOP3.LUT R53, R44, 0xffff0000, RZ, 0xc0, !PT ;  /* 0xffff00002c357812 */ /* 0x000fe200078ec0ff */
[C---:B------:R-:W-:Y:S01]  /*77d0*/  IMAD.U32 R44, R15.reuse, 0x10000, RZ ;  /* 0x000100000f2c7824 */ /* 0x040fe200078e00ff */
[----:B------:R-:W-:Y:S01]  /*77e0*/  LOP3.LUT R45, R15, 0xffff0000, RZ, 0xc0, !PT ;  /* 0xffff00000f2d7812 */ /* 0x000fe200078ec0ff */
[-C--:B------:R-:W-:Y:S01]  /*77f0*/  FMUL.FTZ R56, R56, R59.reuse ;  /* 0x0000003b38387220 */ /* 0x080fe20000410000 */
[----:B------:R-:W-:Y:S01]  /*7800*/  LOP3.LUT R50, R111, 0xffff0000, RZ, 0xc0, !PT ;  /* 0xffff00006f327812 */ /* 0x000fe200078ec0ff */
[----:B------:R-:W-:Y:S01]  /*7810*/  FMUL.FTZ R54, R57, R116 ;  /* 0x0000007439367220 */ /* 0x000fe20000410000 */
[----:B------:R-:W-:Y:S01]  /*7820*/  PRMT R113, R113, 0x5410, R64 ;  /* 0x0000541071717816 */ /* 0x000fe20000000040 */
[----:B------:R-:W-:Y:S01]  /*7830*/  IMAD.U32 R51, R117, 0x10000, RZ ;  /* 0x0001000075337824 */ /* 0x000fe200078e00ff */
[----:B------:R-:W-:Y:S01]  /*7840*/  PRMT R109, R109, 0x5410, R62 ;  /* 0x000054106d6d7816 */ /* 0x000fe2000000003e */
[C---:B------:R-:W-:Y:S01]  /*7850*/  FFMA.FTZ R59, R44.reuse, R59, -R55 ;  /* 0x0000003b2c3b7223 */ /* 0x040fe20000010837 */
[----:B------:R-:W-:Y:S01]  /*7860*/  FFMA.FTZ R56, R44, R63, R56 ;  /* 0x0000003f2c387223 */ /* 0x000fe20000010038 */
[-C--:B------:R-:W-:Y:S01]  /*7870*/  FMUL.FTZ R62, R57, R50.reuse ;  /* 0x00000032393e7220 */ /* 0x080fe20000410000 */
[----:B------:R-:W-:Y:S01]  /*7880*/  FFMA.FTZ R60, R45, R50, -R54 ;  /* 0x000000322d3c7223 */ /* 0x000fe20000010836 */
[----:B------:R-:W-:Y:S01]  /*7890*/  IMAD.U32 R13, R12, 0x10000, RZ ;  /* 0x000100000c0d7824 */ /* 0x000fe200078e00ff */
[----:B------:R-:W-:Y:S01]  /*78a0*/  LOP3.LUT R117, R117, 0xffff0000, RZ, 0xc0, !PT ;  /* 0xffff000075757812 */ /* 0x000fe200078ec0ff */
[----:B------:R-:W-:-:S02]  /*78b0*/  IMAD.U32 R44, R113, 0x10000, RZ ;  /* 0x00010000712c7824 */ /* 0x000fc400078e00ff */
[----:B------:R-:W-:Y:S01]  /*78c0*/  FMUL.FTZ R50, R52, R51 ;  /* 0x0000003334327220 */ /* 0x000fe20000410000 */
[----:B------:R-:W-:Y:S01]  /*78d0*/  LOP3.LUT R113, R113, 0xffff0000, RZ, 0xc0, !PT ;  /* 0xffff000071717812 */ /* 0x000fe200078ec0ff */
[----:B------:R-:W-:Y:S01]  /*78e0*/  FFMA.FTZ R57, R45, R116, R62 ;  /* 0x000000742d397223 */ /* 0x000fe2000001003e */
[----:B------:R-:W-:Y:S01]  /*78f0*/  LOP3.LUT R12, R12, 0xffff0000, RZ, 0xc0, !PT ;  /* 0xffff00000c0c7812 */ /* 0x000fe200078ec0ff */
[-C--:B------:R-:W-:Y:S01]  /*7900*/  FFMA.FTZ R45, R13, R44.reuse, -R50 ;  /* 0x0000002c0d2d7223 */ /* 0x080fe20000010832 */
[----:B------:R-:W-:Y:S02]  /*7910*/  IMAD.U32 R47, R46, 0x10000, RZ ;  /* 0x000100002e2f7824 */ /* 0x000fe400078e00ff */
        /* <DEDUP_REMOVED lines=33> */
.L_x_8269:
[----:B------:R-:W-:Y:S05]  /*7b30*/  BSYNC B1 ;  /* 0x0000000000017941 */ /* 0x000fea0003800000 */
.L_x_8268:
[----:B0-----:R0:W-:Y:S01]  /*7b40*/  ST.E.128 desc[UR54][R48.64], R12 ;  /* 0x0000000c30007985 */ /* 0x0011e2000c101d36 */
[----:B------:R-:W-:Y:S01]  /*7b50*/  ISETP.GE.AND P3, PT, R11, R110, PT ;  /* 0x0000006e0b00720c */ /* 0x000fe20003f66270 */
[----:B------:R-:W-:-:S12]  /*7b60*/  IMAD.MOV.U32 R109, RZ, RZ, R103 ;  /* 0x000000ffff6d7224 */ /* 0x000fd800078e0067 */
[----:B------:R-:W-:Y:S05]  /*7b70*/  @P3 BRA `(.L_x_8240) ;  /* 0x0000000400b83947 */ /* 0x000fea0003800000 */
[----:B0-----:R-:W-:-:S05]  /*7b80*/  IMAD.WIDE R12, R11, 0x2, R108 ;  /* 0x000000020b0c7825 */ /* 0x001fca00078e026c */
[----:B-1----:R0:W-:Y:S01]  /*7b90*/  ST.E.128 desc[UR54][R12.64], R44 ;  /* 0x0000002c0c007985 */ /* 0x0021e2000c101d36 */
[----:B------:R-:W-:Y:S05]  /*7ba0*/  BRA `(.L_x_8240) ;  /* 0x0000000400ac7947 */ /* 0x000fea0003800000 */
.L_x_8199:
[----:B------:R-:W-:-:S06]  /*7bb0*/  UISETP.NE.AND UP0, UPT, UR39, 0x3, UPT ;  /* 0x000000032700788c */ /* 0x000fcc000bf05270 */
[----:B------:R-:W-:-:S13]  /*7bc0*/  PLOP3.LUT P5, PT, PT, PT, UP0, 0x80, 0x0 ;  /* 0x000000000000781c */ /* 0x000fda0003faf008 */
[----:B------:R-:W-:Y:S05]  /*7bd0*/  @!P5 BRA `(.L_x_8270) ;  /* 0x000000000004d947 */ /* 0x000fea0003800000 */
[----:B------:R-:W-:Y:S01]  /*7be0*/  BPT.TRAP 0x1 ;  /* 0x000000040000795c */ /* 0x000fe20000300000 */
.L_x_8270:
[----:B------:R-:W-:Y:S01]  /*7bf0*/  IMAD R91, R19, 0x8, R18 ;  /* 0x00000008135b7824 */ /* 0x000fe200078e0212 */
[----:B------:R-:W-:Y:S01]  /*7c00*/  SHF.L.U32 R102, R192, 0x1f, RZ ;  /* 0x0000001fc0667819 */ /* 0x000fe200000006ff */
[----:B------:R-:W-:Y:S01]  /*7c10*/  BSSY B1, `(.L_x_8271) ;  /* 0x0000004000017945 */ /* 0x000fe20003800000 */
[----:B------:R-:W-:Y:S02]  /*7c20*/  SHF.R.S32.HI R99, RZ, 0x1f, R100 ;  /* 0x0000001fff637819 */ /* 0x000fe40000011464 */
[----:B------:R-:W0:Y:S02]  /*7c30*/  SYNCS.PHASECHK.TRANS64.TRYWAIT P3, [R91+URZ+0x28890], R102 ;  /* 0x028890665b0075a7 */ /* 0x000e24000806017f */
[----:B0-----:R-:W-:Y:S05]  /*7c40*/  @!P3 BRA `(.L_x_8272) ;  /* 0x000001f000c0b947 */ /* 0x001fea0003800000 */
.L_x_8634:
[----:B------:R-:W-:Y:S05]  /*7c50*/  BSYNC B1 ;  /* 0x0000000000017941 */ /* 0x000fea0003800000 */
.L_x_8271:
        /* <DEDUP_REMOVED lines=27> */
.L_x_8638:
        /* <DEDUP_REMOVED lines=13> */
.L_x_8275:
[----:B------:R-:W-:Y:S05]  /*7ee0*/  BSYNC B1 ;  /* 0x0000000000017941 */ /* 0x000fea0003800000 */
.L_x_8274:
[----:B------:R-:W-:-:S03]  /*7ef0*/  UMOV UR4, 0xffffffff ;  /* 0xffffffff00047882 */ /* 0x000fc60000000000 */
[----:B------:R-:W-:Y:S05]  /*7f00*/  BRA.DIV UR4, `(.L_x_8276) ;  /* 0x000001f2046c7947 */ /* 0x000fea000b800000 */
[----:B--2---:R2:W0:Y:S04]  /*7f10*/  SHFL.IDX PT, R45, R46, 0x1, 0x181f ;  /* 0x00381f002e2d7f89 */ /* 0x00442800000e0000 */
[----:B---34-:R2:W3:Y:S02]  /*7f20*/  SHFL.IDX PT, R14, R44, 0x1, 0x181f ;  /* 0x00381f002c0e7f89 */ /* 0x0184e400000e0000 */
.L_x_8642:
        /* <DEDUP_REMOVED lines=14> */
.L_x_8278:
[----:B------:R-:W-:Y:S05]  /*8010*/  BSYNC B1 ;  /* 0x0000000000017941 */ /* 0x000fea0003800000 */
.L_x_8277:
[----:B------:R-:W-:-:S03]  /*8020*/  UMOV UR4, 0xffffffff ;  /* 0xffffffff00047882 */ /* 0x000fc60000000000 */
[----:B------:R-:W-:Y:S05]  /*8030*/  BRA.DIV UR4, `(.L_x_8279) ;  /* 0x000001f204687947 */ /* 0x000fea000b800000 */
[----:B0-----:R0:W0:Y:S04]  /*8040*/  SHFL.IDX PT, R45, R46, 0x2, 0x181f ;  /* 0x00581f002e2d7f89 */ /* 0x00102800000e0000 */
[----:B---34-:R3:W4:Y:S02]  /*8050*/  SHFL.IDX PT, R14, R44, 0x2, 0x181f ;  /* 0x00581f002c0e7f89 */ /* 0x01872400000e0000 */
.L_x_8646:
        /* <DEDUP_REMOVED lines=14> */
.L_x_8281:
[----:B------:R-:W-:Y:S05]  /*8140*/  BSYNC B1 ;  /* 0x0000000000017941 */ /* 0x000fea0003800000 */
.L_x_8280:
[----:B------:R-:W-:-:S03]  /*8150*/  UMOV UR4, 0xffffffff ;  /* 0xffffffff00047882 */ /* 0x000fc60000000000 */
[----:B------:R-:W-:Y:S05]  /*8160*/  BRA.DIV UR4, `(.L_x_8282) ;  /* 0x000001f204647947 */ /* 0x000fea000b800000 */
[----:B0-----:R0:W0:Y:S04]  /*8170*/  SHFL.IDX PT, R45, R46, 0x3, 0x181f ;  /* 0x00781f002e2d7f89 */ /* 0x00102800000e0000 */
[----:B----4-:R4:W0:Y:S02]  /*8180*/  SHFL.IDX PT, R14, R44, 0x3, 0x181f ;  /* 0x00781f002c0e7f89 */ /* 0x01082400000e0000 */
.L_x_8650:
        /* <DEDUP_REMOVED lines=13> */
.L_x_8240:
[----:B------:R-:W-:Y:S05]  /*8260*/  BSYNC B0 ;  /* 0x0000000000007941 */ /* 0x000fea0003800000 */
.L_x_8198:
        /* <DEDUP_REMOVED lines=17> */
.L_x_8284:
[----:B------:R-:W-:Y:S05]  /*8380*/  BSYNC B0 ;  /* 0x0000000000007941 */ /* 0x000fea0003800000 */
.L_x_8283:
[----:B------:R-:W5:Y:S01]  /*8390*/  SYNCS.PHASECHK.TRANS64.TRYWAIT P4, [R91+URZ+0x288b0], R102 ;  /* 0x0288b0665b0075a7 */ /* 0x000f62000808017f */
[----:B------:R-:W-:Y:S01]  /*83a0*/  ULDC UR41, c[0x0][0x2f4] ;  /* 0x0000bd0000297ab9 */ /* 0x000fe20000000800 */
[----:B------:R-:W-:Y:S04]  /*83b0*/  BSSY B0, `(.L_x_8285) ;  /* 0x0000002000007945 */ /* 0x000fe80003800000 */
[----:B-----5:R-:W-:Y:S05]  /*83c0*/  @!P4 BRA `(.L_x_8286) ;  /* 0x000001f00014c947 */ /* 0x020fea0003800000 */
.L_x_8651:
[----:B------:R-:W-:Y:S05]  /*83d0*/  BSYNC B0 ;  /* 0x0000000000007941 */ /* 0x000fea0003800000 */
.L_x_8285:
[----:B------:R-:W-:Y:S01]  /*83e0*/  ULDC.64 UR4, c[0x0][0x328] ;  /* 0x0000ca0000047ab9 */ /* 0x000fe20000000a00 */
[----:B------:R-:W-:Y:S01]  /*83f0*/  IMAD.IADD R97, R97, 0x1, -R188 ;  /* 0x0000000161617824 */ /* 0x000fe200078e0abc */
[----:B------:R-:W-:Y:S01]  /*8400*/  BSSY B0, `(.L_x_8287) ;  /* 0x0000020000007945 */ /* 0x000fe20003800000 */
[----:B------:R-:W-:Y:S02]  /*8410*/  IMAD R99, R99, UR4, RZ ;  /* 0x0000000463637c24 */ /* 0x000fe4000f8e02ff */
[----:B0---4-:R-:W-:-:S04]  /*8420*/  IMAD.WIDE.U32 R12, R100, UR4, RZ ;  /* 0x00000004640c7c25 */ /* 0x011fc8000f8e00ff */
[----:B------:R-:W-:Y:S01]  /*8430*/  IMAD R99, R100, UR5, R99 ;  /* 0x0000000564637c24 */ /* 0x000fe2000f8e0263 */
[----:B------:R-:W-:Y:S02]  /*8440*/  ULDC.64 UR4, c[0x0][0x338] ;  /* 0x0000ce0000047ab9 */ /* 0x000fe40000000a00 */
[----:B------:R-:W-:Y:S02]  /*8450*/  IMAD R98, R98, UR4, RZ ;  /* 0x0000000462627c24 */ /* 0x000fe4000f8e02ff */
[----:B------:R-:W-:Y:S02]  /*8460*/  IMAD.IADD R13, R13, 0x1, R99 ;  /* 0x000000010d0d7824 */ /* 0x000fe400078e0263 */
[C---:B--2---:R-:W-:Y:S02]  /*8470*/  IMAD R11, R101.reuse, UR5, R98 ;  /* 0x00000005650b7c24 */ /* 0x044fe4000f8e0262 */
        /* <DEDUP_REMOVED lines=10> */
[----:B-1----:R0:W1:Y:S01]  /*8520*/  SHFL.IDX PT, R47, R48, RZ, 0x181f ;  /* 0x00181fff302f7589 */ /* 0x00206200000e0000 */
[----:B------:R-:W-:-:S03]  /*8530*/  ISETP.GE.AND P4, PT, R97, 0x1, PT ;  /* 0x000000016100780c */ /* 0x000fc60003f86270 */
[----:B------:R0:W2:Y:S10]  /*8540*/  SHFL.IDX PT, R13, R11, RZ, 0x181f ;  /* 0x00181fff0b0d7589 */ /* 0x0000b400000e0000 */
[----:B0-----:R-:W-:Y:S05]  /*8550*/  @!P4 BRA `(.L_x_8288) ;  /* 0x000000000028c947 */ /* 0x001fea0003800000 */
[----:B------:R-:W-:-:S13]  /*8560*/  ISETP.GE.AND P4, PT, R16, UR41, PT ;  /* 0x0000002910007c0c */ /* 0x000fda000bf86270 */
[----:B-1-3--:R-:W-:-:S04]  /*8570*/  @!P4 LEA R44, P5, R16, R47, 0x1 ;  /* 0x0000002f102cc211 */ /* 0x00afc800078a08ff */
[----:B--2---:R-:W-:Y:S02]  /*8580*/  @!P4 LEA.HI.X R45, R16, R13, R17, 0x1, P5 ;  /* 0x0000000d102dc211 */ /* 0x004fe400028f0c11 */
[----:B------:R-:W-:-:S13]  /*8590*/  ISETP.GE.AND P5, PT, R2, UR41, PT ;  /* 0x0000002902007c0c */ /* 0x000fda000bfa6270 */
[----:B------:R-:W-:-:S04]  /*85a0*/  @!P5 LEA R46, P6, R2, R47, 0x1 ;  /* 0x0000002f022ed211 */ /* 0x000fc800078c08ff */
[----:B------:R-:W-:Y:S02]  /*85b0*/  @!P5 LEA.HI.X R47, R2, R13, R185, 0x1, P6 ;  /* 0x0000000d022fd211 */ /* 0x000fe400030f0cb9 */
[----:B------:R-:W0:Y:S04]  /*85c0*/  @!P4 LDS.128 R12, [R93+0x400] ;  /* 0x000400005d0cc984 */ /* 0x000e280000000c00 */
[----:B0-----:R-:W-:Y:S04]  /*85d0*/  @!P4 ST.E.128 desc[UR54][R44.64], R12 ;  /* 0x0000000c2c00c985 */ /* 0x001fe8000c101d36 */
[----:B------:R-:W0:Y:S04]  /*85e0*/  @!P5 LDS.128 R12, [R93+0x4400] ;  /* 0x004400005d0cd984 */ /* 0x000e280000000c00 */
[----:B0-----:R0:W-:Y:S02]  /*85f0*/  @!P5 ST.E.128 desc[UR54][R46.64], R12 ;  /* 0x0000000c2e00d985 */ /* 0x0011e4000c101d36 */
.L_x_8288:
[----:B------:R-:W-:Y:S05]  /*8600*/  BSYNC B0 ;  /* 0x0000000000007941 */ /* 0x000fea0003800000 */
.L_x_8287:
[----:B------:R-:W-:Y:S01]  /*8610*/  ISETP.GE.AND P4, PT, R97, 0x21, PT ;  /* 0x000000216100780c */ /* 0x000fe20003f86270 */
[----:B0-2---:R0:W2:Y:S01]  /*8620*/  SHFL.IDX PT, R13, R11, 0x1, 0x181f ;  /* 0x00381f000b0d7f89 */ /* 0x0050a200000e0000 */
[----:B------:R-:W-:Y:S03]  /*8630*/  BSSY B0, `(.L_x_8289) ;  /* 0x000000d000007945 */ /* 0x000fe60003800000 */
[----:B-1----:R0:W1:Y:S08]  /*8640*/  SHFL.IDX PT, R47, R48, 0x1, 0x181f ;  /* 0x00381f00302f7f89 */ /* 0x00207000000e0000 */
        /* <DEDUP_REMOVED lines=11> */
.L_x_8290:
[----:B------:R-:W-:Y:S05]  /*8700*/  BSYNC B0 ;  /* 0x0000000000007941 */ /* 0x000fea0003800000 */
.L_x_8289:
        /* <DEDUP_REMOVED lines=15> */
.L_x_8292:
[----:B------:R-:W-:Y:S05]  /*8800*/  BSYNC B0 ;  /* 0x0000000000007941 */ /* 0x000fea0003800000 */
.L_x_8291:
[----:B------:R-:W-:Y:S01]  /*8810*/  ISETP.GE.AND P4, PT, R97, 0x61, PT ;  /* 0x000000616100780c */ /* 0x000fe20003f86270 */
[----:B------:R-:W4:Y:S01]  /*8820*/  SHFL.IDX PT, R11, R11, 0x3, 0x181f ;  /* 0x00781f000b0b7f89 */ /* 0x000f2200000e0000 */
[----:B------:R-:W-:Y:S03]  /*8830*/  BSSY B0, `(.L_x_8293) ;  /* 0x000000d000007945 */ /* 0x000fe60003800000 */
[----:B01----:R0:W1:Y:S08]  /*8840*/  SHFL.IDX PT, R47, R48, 0x3, 0x181f ;  /* 0x00781f00302f7f89 */ /* 0x00307000000e0000 */
[----:B0-----:R-:W-:Y:S05]  /*8850*/  @!P4 BRA `(.L_x_8294) ;  /* 0x000000000028c947 */ /* 0x001fea0003800000 */
[----:B------:R-:W-:-:S13]  /*8860*/  ISETP.GE.AND P4, PT, R16, UR41, PT ;  /* 0x0000002910007c0c */ /* 0x000fda000bf86270 */
[----:B--2---:R-:W0:Y:S01]  /*8870*/  @!P4 LDS.128 R12, [R93+0x3400] ;  /* 0x003400005d0cc984 */ /* 0x004e220000000c00 */
[----:B-1-3--:R-:W-:-:S04]  /*8880*/  @!P4 LEA R44, P5, R16, R47, 0x1 ;  /* 0x0000002f102cc211 */ /* 0x00afc800078a08ff */
[----:B----4-:R-:W-:Y:S02]  /*8890*/  @!P4 LEA.HI.X R45, R16, R11, R17, 0x1, P5 ;  /* 0x0000000b102dc211 */ /* 0x010fe400028f0c11 */
[----:B------:R-:W-:-:S13]  /*88a0*/  ISETP.GE.AND P5, PT, R2, UR41, PT ;  /* 0x0000002902007c0c */ /* 0x000fda000bfa6270 */
[----:B------:R-:W-:-:S04]  /*88b0*/  @!P5 LEA R46, P6, R2, R47, 0x1 ;  /* 0x0000002f022ed211 */ /* 0x000fc800078c08ff */
[----:B------:R-:W-:Y:S01]  /*88c0*/  @!P5 LEA.HI.X R47, R2, R11, R185, 0x1, P6 ;  /* 0x0000000b022fd211 */ /* 0x000fe200030f0cb9 */
[----:B0-----:R-:W-:Y:S04]  /*88d0*/  @!P4 ST.E.128 desc[UR54][R44.64], R12 ;  /* 0x0000000c2c00c985 */ /* 0x001fe8000c101d36 */
[----:B------:R-:W0:Y:S04]  /*88e0*/  @!P5 LDS.128 R12, [R93+0x7400] ;  /* 0x007400005d0cd984 */ /* 0x000e280000000c00 */
[----:B0-----:R0:W-:Y:S02]  /*88f0*/  @!P5 ST.E.128 desc[UR54][R46.64], R12 ;  /* 0x0000000c2e00d985 */ /* 0x0011e4000c101d36 */
.L_x_8294:
[----:B------:R-:W-:Y:S05]  /*8900*/  BSYNC B0 ;  /* 0x0000000000007941 */ /* 0x000fea0003800000 */
.L_x_8293:
        /* <DEDUP_REMOVED lines=22> */
.L_x_8193:
[----:B------:R-:W0:Y:S01]  /*8a70*/  LDC R0, c[0x0][0x448] ;  /* 0x00011200ff007b82 */ /* 0x000e220000000800 */
[----:B------:R-:W-:-:S07]  /*8a80*/  IADD3 R5, R190, 0x1, -R189 ;  /* 0x00000001be057810 */ /* 0x000fce0007ffe8bd */
[----:B------:R-:W4:Y:S01]  /*8a90*/  LDC.64 R6, c[0x0][0x9e0] ;  /* 0x00027800ff067b82 */ /* 0x000f220000000a00 */
[----:B0-----:R-:W-:Y:S01]  /*8aa0*/  ISETP.NE.AND P1, PT, R0, 0x1, PT ;  /* 0x000000010000780c */ /* 0x001fe20003f25270 */
[----:B------:R-:W-:Y:S01]  /*8ab0*/  VIADD R0, R193, 0x7f ;  /* 0x0000007fc1007836 */ /* 0x000fe20000000000 */
[----:B----4-:R-:W-:-:S11]  /*8ac0*/  ISETP.GE.AND P2, PT, R7, 0x1, PT ;  /* 0x000000010700780c */ /* 0x010fd60003f46270 */
[----:B------:R-:W0:Y:S08]  /*8ad0*/  @P1 LDC R3, c[0x0][0x44c] ;  /* 0x00011300ff031b82 */ /* 0x000e300000000800 */
[----:B------:R-:W4:Y:S01]  /*8ae0*/  @P1 LDC R4, c[0x0][0x450] ;  /* 0x00011400ff041b82 */ /* 0x000f220000000800 */
[----:B0-----:R-:W-:-:S05]  /*8af0*/  @P1 IMAD.HI.U32 R3, R0, R3, RZ ;  /* 0x0000000300031227 */ /* 0x001fca00078e00ff */
[----:B----4-:R-:W-:-:S05]  /*8b00*/  @P1 SHF.R.U32.HI R0, RZ, R4, R3 ;  /* 0x00000004ff001219 */ /* 0x010fca0000011603 */
[----:B------:R-:W-:Y:S01]  /*8b10*/  IMAD.IADD R5, R5, 0x1, R0 ;  /* 0x0000000105057824 */ /* 0x000fe200078e0200 */
[----:B------:R-:W-:Y:S06]  /*8b20*/  @P0 BRA `(.L_x_8296) ;  /* 0x00000000000c0947 */ /* 0x000fec0003800000 */
[----:B------:R-:W0:Y:S01]  /*8b30*/  FENCE.VIEW.ASYNC.G ;  /* 0x00000000000073c6 */ /* 0x000e220000000100 */
[----:B------:R-:W-:Y:S05]  /*8b40*/  WARPSYNC.ALL ;  /* 0x0000000000007948 */ /* 0x000fea0003800000 */
[----:B0-----:R-:W-:Y:S06]  /*8b50*/  BAR.ARV 0xc, 0x180 ;  /* 0x0306000000007b1d */ /* 0x001fec0000002000 */
.L_x_8296:
        /* <DEDUP_REMOVED lines=13> */
.L_x_8299:
[----:B------:R-:W-:-:S13]  /*8c30*/  ISETP.NE.AND P0, PT, R7, 0x1, PT ;  /* 0x000000010700780c */ /* 0x000fda0003f05270 */
[----:B------:R-:W0:Y:S02]  /*8c40*/  @P0 LDC.64 R4, c[0x0][0x9e8] ;  /* 0x00027a00ff040b82 */ /* 0x000e240000000a00 */
[----:B0-----:R-:W-:-:S05]  /*8c50*/  @P0 IMAD.HI.U32 R4, R3, R4, RZ ;  /* 0x0000000403040227 */ /* 0x001fca00078e00ff */
[----:B------:R-:W-:-:S07]  /*8c60*/  @P0 SHF.R.U32.HI R3, RZ, R5, R4 ;  /* 0x00000005ff030219 */ /* 0x000fce0000011604 */
.L_x_8300:
[----:B------:R-:W-:Y:S05]  /*8c70*/  BSYNC B0 ;  /* 0x0000000000007941 */ /* 0x000fea0003800000 */
.L_x_8298:
[----:B------:R-:W-:-:S05]  /*8c80*/  IMAD R3, R3, R7, R7 ;  /* 0x0000000703037224 */ /* 0x000fca00078e0207 */
[----:B------:R-:W-:-:S07]  /*8c90*/  VIMNMX R0, R0, R3, PT ;  /* 0x0000000300007248 */ /* 0x000fce0003fe0100 */
.L_x_8297:
[----:B------:R-:W0:Y:S01]  /*8ca0*/  @P1 LDC R4, c[0x0][0x44c] ;  /* 0x00011300ff041b82 */ /* 0x000e220000000800 */
[----:B------:R-:W-:Y:S01]  /*8cb0*/  VIADD R0, R0, 0x7f ;  /* 0x0000007f00007836 */ /* 0x000fe20000000000 */
[----:B------:R-:W-:-:S04]  /*8cc0*/  ULDC UR4, c[0x0][0x9dc] ;  /* 0x0002770000047ab9 */ /* 0x000fc80000000800 */
[----:B------:R-:W-:Y:S02]  /*8cd0*/  SHF.R.S32.HI R3, RZ, 0x1f, R0 ;  /* 0x0000001fff037819 */ /* 0x000fe40000011400 */
[----:B------:R-:W4:Y:S02]  /*8ce0*/  @P1 LDC R6, c[0x0][0x450] ;  /* 0x00011400ff061b82 */ /* 0x000f240000000800 */
[----:B------:R-:W-:-:S04]  /*8cf0*/  LEA.HI R3, R3, R0, RZ, 0x7 ;  /* 0x0000000003037211 */ /* 0x000fc800078f38ff */
[----:B------:R-:W-:-:S04]  /*8d00*/  SHF.R.S32.HI R3, RZ, 0x7, R3 ;  /* 0x00000007ff037819 */ /* 0x000fc80000011403 */
[----:B------:R-:W-:Y:S01]  /*8d10*/  VIMNMX R89, R96, R3, PT ;  /* 0x0000000360597248 */ /* 0x000fe20003fe0100 */
[----:B0-----:R-:W-:-:S04]  /*8d20*/  @P1 IMAD.HI.U32 R5, R193, R4, RZ ;  /* 0x00000004c1051227 */ /* 0x001fc800078e00ff */
[----:B------:R-:W-:Y:S01]  /*8d30*/  IMAD.MOV.U32 R4, RZ, RZ, R193 ;  /* 0x000000ffff047224 */ /* 0x000fe200078e00c1 */
[----:B----4-:R-:W-:-:S05]  /*8d40*/  @P1 SHF.R.U32.HI R4, RZ, R6, R5 ;  /* 0x00000006ff041219 */ /* 0x010fca0000011605 */
        /* <DEDUP_REMOVED lines=13> */
.L_x_8303:
[----:B------:R-:W-:-:S13]  /*8e20*/  ISETP.NE.AND P0, PT, R7, 0x1, PT ;  /* 0x000000010700780c */ /* 0x000fda0003f05270 */
[----:B------:R-:W0:Y:S02]  /*8e30*/  @P0 LDC.64 R8, c[0x0][0x9e8] ;  /* 0x00027a00ff080b82 */ /* 0x000e240000000a00 */
[----:B0-----:R-:W-:-:S05]  /*8e40*/  @P0 IMAD.HI.U32 R6, R0, R8, RZ ;  /* 0x0000000800060227 */ /* 0x001fca00078e00ff */
[----:B------:R-:W-:-:S07]  /*8e50*/  @P0 SHF.R.U32.HI R0, RZ, R9, R6 ;  /* 0x00000009ff000219 */ /* 0x000fce0000011606 */
.L_x_8304:
[----:B------:R-:W-:Y:S05]  /*8e60*/  BSYNC B0 ;  /* 0x0000000000007941 */ /* 0x000fea0003800000 */
.L_x_8302:
[----:B------:R-:W-:-:S05]  /*8e70*/  IMAD R3, R0, R7, RZ ;  /* 0x0000000700037224 */ /* 0x000fca00078e02ff */
[----:B------:R-:W-:-:S07]  /*8e80*/  VIMNMX R4, R4, R3, !PT ;  /* 0x0000000304047248 */ /* 0x000fce0007fe0100 */
.L_x_8301:
[----:B------:R-:W-:Y:S01]  /*8e90*/  SHF.R.S32.HI R5, RZ, 0x1f, R4 ;  /* 0x0000001fff057819 */ /* 0x000fe20000011404 */
[----:B------:R-:W-:Y:S01]  /*8ea0*/  IMAD.MOV.U32 R3, RZ, RZ, RZ ;  /* 0x000000ffff037224 */ /* 0x000fe200078e00ff */
[----:B------:R-:W-:Y:S01]  /*8eb0*/  PLOP3.LUT P0, PT, PT, PT, PT, 0x80, 0x0 ;  /* 0x000000000000781c */ /* 0x000fe20003f0f070 */
[----:B------:R-:W-:Y:S01]  /*8ec0*/  IMAD.MOV.U32 R0, RZ, RZ, RZ ;  /* 0x000000ffff007224 */ /* 0x000fe200078e00ff */
[----:B------:R-:W-:Y:S02]  /*8ed0*/  LEA.HI R5, R5, R4, RZ, 0x7 ;  /* 0x0000000405057211 */ /* 0x000fe400078f38ff */
[----:B------:R-:W-:Y:S02]  /*8ee0*/  CS2R R150, SRZ ;  /* 0x0000000000967805 */ /* 0x000fe4000001ff00 */
[----:B------:R-:W-:Y:S02]  /*8ef0*/  CS2R R148, SRZ ;  /* 0x0000000000947805 */ /* 0x000fe4000001ff00 */
[----:B------:R-:W-:-:S02]  /*8f00*/  CS2R R146, SRZ ;  /* 0x0000000000927805 */ /* 0x000fc4000001ff00 */
[----:B------:R-:W-:Y:S02]  /*8f10*/  SHF.R.S32.HI R5, RZ, 0x7, R5 ;  /* 0x00000007ff057819 */ /* 0x000fe40000011405 */
[----:B------:R-:W-:Y:S02]  /*8f20*/  CS2R R144, SRZ ;  /* 0x0000000000907805 */ /* 0x000fe4000001ff00 */
[----:B------:R-:W-:Y:S01]  /*8f30*/  CS2R R34, SRZ ;  /* 0x0000000000227805 */ /* 0x000fe2000001ff00 */
[----:B------:R-:W-:Y:S01]  /*8f40*/  IMAD.MOV.U32 R142, RZ, RZ, RZ ;  /* 0x000000ffff8e7224 */ /* 0x000fe200078e00ff */
[----:B------:R-:W-:Y:S01]  /*8f50*/  VIMNMX R198, RZ, R5, !PT ;  /* 0x00000005ffc67248 */ /* 0x000fe20007fe0100 */
[----:B------:R-:W-:Y:S01]  /*8f60*/  IMAD.MOV.U32 R141, RZ, RZ, RZ ;  /* 0x000000ffff8d7224 */ /* 0x000fe200078e00ff */
[----:B------:R-:W-:Y:S01]  /*8f70*/  CS2R R32, SRZ ;  /* 0x0000000000207805 */ /* 0x000fe2000001ff00 */
[----:B------:R-:W-:Y:S01]  /*8f80*/  IMAD.MOV.U32 R138, RZ, RZ, RZ ;  /* 0x000000ffff8a7224 */ /* 0x000fe200078e00ff */
[----:B------:R-:W-:Y:S01]  /*8f90*/  ISETP.GT.AND P1, PT, R89, R198, PT ;  /* 0x000000c65900720c */ /* 0x000fe20003f24270 */
[----:B------:R-:W-:Y:S01]  /*8fa0*/  IMAD.MOV.U32 R137, RZ, RZ, RZ ;  /* 0x000000ffff897224 */ /* 0x000fe200078e00ff */
[----:B------:R-:W-:Y:S01]  /*8fb0*/  CS2R R30, SRZ ;  /* 0x00000000001e7805 */ /* 0x000fe2000001ff00 */
[----:B------:R-:W-:Y:S01]  /*8fc0*/  IMAD.MOV.U32 R134, RZ, RZ, RZ ;  /* 0x000000ffff867224 */ /* 0x000fe200078e00ff */
        /* <DEDUP_REMOVED lines=13> */
[----:B---3--:R-:W-:Y:S02]  /*90a0*/  CS2R R106, SRZ ;  /* 0x00000000006a7805 */ /* 0x008fe4000001ff00 */
        /* <DEDUP_REMOVED lines=8> */
[----:B------:R-:W-:Y:S01]  /*9130*/  CS2R R90, SRZ ;  /* 0x00000000005a7805 */ /* 0x000fe2000001ff00 */
[----:B------:R-:W-:Y:S01]  /*9140*/  IMAD.MOV.U32 R88, RZ, RZ, RZ ;  /* 0x000000ffff587224 */ /* 0x000fe200078e00ff */
[----:B------:R-:W-:Y:S06]  /*9150*/  @!P1 BRA `(.L_x_8305) ;  /* 0x00000140001c9947 */ /* 0x000fec0003800000 */
[----:B------:R-:W-:-:S03]  /*9160*/  UMOV UR4, 0xffffffff ;  /* 0xffffffff00047882 */ /* 0x000fc60000000000 */
[----:B------:R-:W-:Y:S05]  /*9170*/  BRA.DIV UR4, `(.L_x_8306) ;  /* 0x000001e204bc7947 */ /* 0x000fea000b800000 */
[----:B------:R0:W3:Y:S02]  /*9180*/  SHFL.IDX PT, R194, R218, RZ, 0x1f ;  /* 0x00001fffdac27589 */ /* 0x0000e400000e0000 */
.L_x_8654:
[----:B---3--:R-:W-:-:S04]  /*9190*/  LEA.HI R0, R194, R194, RZ, 0x1 ;  /* 0x000000c2c2007211 */ /* 0x008fc800078f08ff */
[----:B------:R-:W-:Y:S02]  /*91a0*/  LOP3.LUT R3, R0, 0x1e, RZ, 0xc0, !PT ;  /* 0x0000001e00037812 */ /* 0x000fe400078ec0ff */
[----:B------:R-:W-:-:S03]  /*91b0*/  MOV R0, UR40 ;  /* 0x0000002800007c02 */ /* 0x000fc60008000f00 */
[----:B------:R-:W-:Y:S01]  /*91c0*/  IMAD.IADD R3, R194, 0x1, -R3 ;  /* 0x00000001c2037824 */ /* 0x000fe200078e0a03 */
[----:B------:R-:W-:-:S04]  /*91d0*/  LOP3.LUT P0, RZ, R0, 0x3ff, RZ, 0xc0, !PT ;  /* 0x000003ff00ff7812 */ /* 0x000fc8000780c0ff */
[----:B------:R-:W-:Y:S02]  /*91e0*/  LEA R3, R3, UR40, 0xd ;  /* 0x0000002803037c11 */ /* 0x000fe4000f8e68ff */
[----:B------:R-:W-:Y:S02]  /*91f0*/  P2R R25, PR, RZ, 0x1 ;  /* 0x00000001ff197803 */ /* 0x000fe40000000000 */
[----:B------:R-:W-:-:S04]  /*9200*/  SHF.R.U32.HI R3, RZ, 0x4, R3 ;  /* 0x00000004ff037819 */ /* 0x000fc80000011603 */
[----:B------:R-:W-:Y:S01]  /*9210*/  LOP3.LUT R42, R3, 0x3fff, RZ, 0xc0, !PT ;  /* 0x00003fff032a7812 */ /* 0x000fe200078ec0ff */
[----:B------:R-:W-:Y:S06]  /*9220*/  @!P0 BRA `(.L_x_8307) ;  /* 0x0000000000408947 */ /* 0x000fec0003800000 */
[----:B------:R-:W-:Y:S01]  /*9230*/  MOV R0, 0x0 ;  /* 0x0000000000007802 */ /* 0x000fe20000000f00 */
[----:B------:R-:W-:Y:S01]  /*9240*/  ULDC.64 UR4, c[0x4][0x138] ;  /* 0x01004e0000047ab9 */ /* 0x000fe20000000a00 */
[----:B------:R-:W-:Y:S01]  /*9250*/  ULDC.64 UR6, c[0x4][0x140] ;  /* 0x0100500000067ab9 */ /* 0x000fe20000000a00 */
[----:B------:R-:W-:Y:S01]  /*9260*/  IMAD.U32 R4, RZ, RZ, UR4 ;  /* 0x00000004ff047e24 */ /* 0x000fe2000f8e00ff */
[----:B------:R3:W4:Y:S01]  /*9270*/  LDC.64 R14, c[0x4][R0] ;  /* 0x01000000000e7b82 */ /* 0x0007220000000a00 */
        /* <DEDUP_REMOVED lines=8> */
[----:B--23--:R-:W-:-:S07]  /*9300*/  IMAD.MOV.U32 R13, RZ, RZ, RZ ;  /* 0x000000ffff0d7224 */ /* 0x00cfce00078e00ff */
[----:B------:R-:W-:-:S07]  /*9310*/  LEPC R20, `(.L_x_8307) ;  /* 0x000000001014794e */ /* 0x000fce0000000000 */
[----:B01--45:R-:W-:Y:S05]  /*9320*/  CALL.ABS.NOINC R14 ;  /* 0x000000000e007343 */ /* 0x033fea0003c00000 */
.L_x_8307:
[----:B------:R-:W-:Y:S02]  /*9330*/  ULDC UR4, c[0x0][0x3f4] ;  /* 0x0000fd0000047ab9 */ /* 0x000fe40000000800 */
[----:B------:R-:W-:-:S13]  /*9340*/  ISETP.LT.AND P0, PT, RZ, UR4, PT ;  /* 0x00000004ff007c0c */ /* 0x000fda000bf01270 */
[----:B------:R-:W-:Y:S05]  /*9350*/  @P0 BRA `(.L_x_8308) ;  /* 0x0000000000400947 */ /* 0x000fea0003800000 */
[----:B------:R-:W-:-:S04]  /*9360*/  ULEA.HI UR4, UR37, UR37, URZ, 0x1 ;  /* 0x0000002525047291 */ /* 0x000fc8000f8f083f */
[----:B------:R-:W-:-:S04]  /*9370*/  ULOP3.LUT UR4, UR4, 0xfffffffe, URZ, 0xc0, !UPT ;  /* 0xfffffffe04047892 */ /* 0x000fc8000f8ec03f */
[----:B------:R-:W-:-:S06]  /*9380*/  UIADD3 UR4, UR37, -UR4, URZ ;  /* 0x8000000425047290 */ /* 0x000fcc000fffe03f */
[----:B------:R-:W-:-:S05]  /*9390*/  IMAD.U32 R3, RZ, RZ, UR4 ;  /* 0x00000004ff037e24 */ /* 0x000fca000f8e00ff */
[----:B------:R-:W-:-:S04]  /*93a0*/  SHF.L.U32 R3, R3, 0x1f, RZ ;  /* 0x0000001f03037819 */ /* 0x000fc800000006ff */
[----:B------:R3:W4:Y:S03]  /*93b0*/  SYNCS.PHASECHK.TRANS64.TRYWAIT P0, [R18+URZ+0x28800], R3 ;  /* 0x02880003120075a7 */ /* 0x000726000800017f */
[----:B----4-:R-:W-:Y:S05]  /*93c0*/  @!P0 NANOSLEEP.SYNCS 0x989680 ;  /* 0x009896800000895d */ /* 0x010fea0003900000 */
[----:B------:R-:W4:Y:S01]  /*93d0*/  @!P0 SYNCS.PHASECHK.TRANS64 P0, [R18+URZ+0x28800], R3 ;  /* 0x02880003120085a7 */ /* 0x000f22000800007f */
[----:B------:R-:W-:Y:S04]  /*93e0*/  BSSY B0, `(.L_x_8309) ;  /* 0x0000006000007945 */ /* 0x000fe80003800000 */
[----:B----4-:R-:W-:Y:S05]  /*93f0*/  @P0 BRA `(.L_x_8310) ;  /* 0x0000000000100947 */ /* 0x010fea0003800000 */
.L_x_8311:
[----:B----4-:R4:W0:Y:S02]  /*9400*/  SYNCS.PHASECHK.TRANS64.TRYWAIT P0, [R18+URZ+0x28800], R3 ;  /* 0x02880003120075a7 */ /* 0x010824000800017f */
[----:B0-----:R-:W-:Y:S05]  /*9410*/  @!P0 NANOSLEEP.SYNCS 0x989680 ;  /* 0x009896800000895d */ /* 0x001fea0003900000 */
[----:B------:R-:W0:Y:S02]  /*9420*/  @!P0 SYNCS.PHASECHK.TRANS64 P0, [R18+URZ+0x28800], R3 ;  /* 0x02880003120085a7 */ /* 0x000e24000800007f */
[----:B0-----:R-:W-:Y:S05]  /*9430*/  @!P0 BRA `(.L_x_8311) ;  /* 0xfffffffc00f08947 */ /* 0x001fea000383ffff */
.L_x_8310:
[----:B------:R-:W-:Y:S05]  /*9440*/  BSYNC B0 ;  /* 0x0000000000007941 */ /* 0x000fea0003800000 */
.L_x_8309:
[----:B------:R-:W-:Y:S05]  /*9450*/  BRA `(.L_x_8312) ;  /* 0x0000005000f87947 */ /* 0x000fea0003800000 */
.L_x_8308:
[----:B------:R-:W-:Y:S01]  /*9460*/  ISETP.NE.AND P0, PT, R25, RZ, PT ;  /* 0x000000ff1900720c */ /* 0x000fe20003f05270 */
[----:B------:R-:W-:Y:S01]  /*9470*/  ULDC.64 UR4, c[0x0][0x3f8] ;  /* 0x0000fe0000047ab9 */ /* 0x000fe20000000a00 */
[----:B-----5:R-:W-:Y:S01]  /*9480*/  SHF.R.S32.HI R0, RZ, 0x1f, R24 ;  /* 0x0000001fff007819 */ /* 0x020fe20000011418 */
[----:B------:R-:W-:Y:S01]  /*9490*/  ULDC.64 UR6, c[0x0][0x408] ;  /* 0x0001020000067ab9 */ /* 0x000fe20000000a00 */
[----:B------:R-:W-:-:S04]  /*94a0*/  IMAD.WIDE.U32 R26, R24, UR4, RZ ;  /* 0x00000004181a7c25 */ /* 0x000fc8000f8e00ff */
[C---:B------:R-:W-:Y:S02]  /*94b0*/  IMAD R3, R0.reuse, UR4, RZ ;  /* 0x0000000400037c24 */ /* 0x040fe4000f8e02ff */
[----:B------:R-:W-:Y:S02]  /*94c0*/  IMAD R5, R0, UR6, RZ ;  /* 0x0000000600057c24 */ /* 0x000fe4000f8e02ff */
        /* <DEDUP_REMOVED lines=21> */
[----:B01--4-:R-:W-:Y:S05]  /*9620*/  CALL.ABS.NOINC R14 ;  /* 0x000000000e007343 */ /* 0x013fea0003c00000 */
.L_x_8313:
[----:B------:R-:W-:Y:S01]  /*9630*/  ULDC.U8 UR4, c[0x0][0x410] ;  /* 0x0001040000047ab9 */ /* 0x000fe20000000000 */
[----:B------:R-:W-:Y:S01]  /*9640*/  IMAD.IADD R59, R188, 0x1, R193 ;  /* 0x00000001bc3b7824 */ /* 0x000fe200078e02c1 */
[----:B------:R-:W-:Y:S01]  /*9650*/  ISETP.NE.AND P0, PT, RZ, UR4, PT ;  /* 0x00000004ff007c0c */ /* 0x000fe2000bf05270 */
[----:B------:R-:W-:Y:S02]  /*9660*/  BSSY B0, `(.L_x_8314) ;  /* 0x0000515000007945 */ /* 0x000fe40003800000 */
[----:B------:R-:W-:-:S10]  /*9670*/  IMAD R3, R207, 0x20, R59 ;  /* 0x00000020cf037824 */ /* 0x000fd400078e023b */
[----:B------:R-:W-:Y:S05]  /*9680*/  @!P0 BRA `(.L_x_8315) ;  /* 0x00000028005c8947 */ /* 0x000fea0003800000 */
[----:B------:R-:W3:Y:S01]  /*9690*/  LDC R76, c[0x0][0x448] ;  /* 0x00011200ff4c7b82 */ /* 0x000ee20000000800 */
[----:B------:R-:W-:Y:S01]  /*96a0*/  ULDC.64 UR4, c[0x0][0x3f8] ;  /* 0x0000fe0000047ab9 */ /* 0x000fe20000000a00 */
[----:B------:R-:W-:Y:S01]  /*96b0*/  ULDC.64 UR6, c[0x0][0x408] ;  /* 0x0001020000067ab9 */ /* 0x000fe20000000a00 */
[----:B------:R-:W-:Y:S02]  /*96c0*/  IMAD.MOV.U32 R8, RZ, RZ, R26 ;  /* 0x000000ffff087224 */ /* 0x000fe400078e001a */
[----:B------:R-:W-:Y:S02]  /*96d0*/  IMAD.MOV.U32 R9, RZ, RZ, R29 ;  /* 0x000000ffff097224 */ /* 0x000fe400078e001d */
[----:B------:R-:W-:Y:S02]  /*96e0*/  IMAD.MOV.U32 R10, RZ, RZ, R24 ;  /* 0x000000ffff0a7224 */ /* 0x000fe400078e0018 */
[----:B------:R-:W-:Y:S01]  /*96f0*/  IMAD.MOV.U32 R11, RZ, RZ, R31 ;  /* 0x000000ffff0b7224 */ /* 0x000fe200078e001f */
[----:B---3--:R-:W-:-:S13]  /*9700*/  ISETP.NE.AND P0, PT, R76, 0x1, PT ;  /* 0x000000014c00780c */ /* 0x008fda0003f05270 */
[----:B------:R-:W3:Y:S08]  /*9710*/  @P0 LDC R0, c[0x0][0x44c] ;  /* 0x00011300ff000b82 */ /* 0x000ef00000000800 */
[----:B------:R-:W4:Y:S01]  /*9720*/  @P0 LDC R5, c[0x0][0x450] ;  /* 0x00011400ff050b82 */ /* 0x000f220000000800 */
[----:B---3--:R-:W-:-:S05]  /*9730*/  @P0 IMAD.HI.U32 R0, R3, R0, RZ ;  /* 0x0000000003000227 */ /* 0x008fca00078e00ff */
[----:B----4-:R-:W-:-:S04]  /*9740*/  @P0 SHF.R.U32.HI R3, RZ, R5, R0 ;  /* 0x00000005ff030219 */ /* 0x010fc80000011600 */
[----:B------:R-:W-:Y:S01]  /*9750*/  SHF.R.S32.HI R0, RZ, 0x1f, R3 ;  /* 0x0000001fff007819 */ /* 0x000fe20000011403 */
[----:B------:R-:W-:-:S04]  /*9760*/  IMAD.WIDE.U32 R8, R3, UR4, R8 ;  /* 0x0000000403087c25 */ /* 0x000fc8000f8e0008 */
[C---:B------:R-:W-:Y:S02]  /*9770*/  IMAD R4, R0.reuse, UR4, RZ ;  /* 0x0000000400047c24 */ /* 0x040fe4000f8e02ff */
[----:B------:R-:W-:Y:S02]  /*9780*/  IMAD R0, R0, UR6, RZ ;  /* 0x0000000600007c24 */ /* 0x000fe4000f8e02ff */
[C---:B--2---:R-:W-:Y:S01]  /*9790*/  IMAD R13, R3.reuse, UR5, R4 ;  /* 0x00000005030d7c24 */ /* 0x044fe2000f8e0204 */
        /* <DEDUP_REMOVED lines=12> */
[----:B------:R2:W3:Y:S04]  /*9860*/  SHFL.IDX PT, R0, R6, RZ, 0x181f ;  /* 0x00181fff06007589 */ /* 0x0004e800000e0000 */
[----:B------:R2:W4:Y:S04]  /*9870*/  SHFL.IDX PT, R3, R5, RZ, 0x181f ;  /* 0x00181fff05037589 */ /* 0x00052800000e0000 */
[----:B------:R2:W0:Y:S04]  /*9880*/  SHFL.IDX PT, R4, R8, RZ, 0x181f ;  /* 0x00181fff08047589 */ /* 0x00042800000e0000 */
[----:B------:R2:W0:Y:S02]  /*9890*/  SHFL.IDX PT, R14, R7, RZ, 0x181f ;  /* 0x00181fff070e7589 */ /* 0x00042400000e0000 */
.L_x_8660:
[----:B------:R-:W-:Y:S01]  /*98a0*/  IMAD R76, R189, R76, RZ ;  /* 0x0000004cbd4c7224 */ /* 0x000fe200078e02ff */
[----:B------:R-:W-:Y:S01]  /*98b0*/  BSSY B1, `(.L_x_8317) ;  /* 0x000001e000017945 */ /* 0x000fe20003800000 */
[----:B------:R-:W-:Y:S02]  /*98c0*/  CS2R R48, SRZ ;  /* 0x0000000000307805 */ /* 0x000fe4000001ff00 */
[----:B------:R-:W-:Y:S02]  /*98d0*/  CS2R R44, SRZ ;  /* 0x00000000002c7805 */ /* 0x000fe4000001ff00 */
[----:B-1----:R-:W-:Y:S02]  /*98e0*/  CS2R R46, SRZ ;  /* 0x00000000002e7805 */ /* 0x002fe4000001ff00 */
[----:B------:R-:W-:Y:S02]  /*98f0*/  ISETP.GE.AND P0, PT, R59, R76, PT ;  /* 0x0000004c3b00720c */ /* 0x000fe40003f06270 */
[----:B------:R-:W-:-:S11]  /*9900*/  CS2R R40, SRZ ;  /* 0x0000000000287805 */ /* 0x000fd6000001ff00 */
        /* <DEDUP_REMOVED lines=10> */
[CC--:B----4-:R-:W-:Y:S02]  /*99b0*/  @!P4 IADD3 R10, P0, R3.reuse, R12.reuse, RZ ;  /* 0x0000000c030ac210 */ /* 0x0d0fe40007f1e0ff */
[----:B0-----:R-:W-:Y:S02]  /*99c0*/  @!P4 IADD3 R12, P1, R14, R12, RZ ;  /* 0x0000000c0e0cc210 */ /* 0x001fe40007f3e0ff */
[-C--:B------:R-:W-:Y:S01]  /*99d0*/  @!P5 IADD3 R20, P2, R3, R15.reuse, RZ ;  /* 0x0000000f0314d210 */ /* 0x080fe20007f5e0ff */
[----:B---3--:R-:W-:Y:S01]  /*99e0*/  @!P4 IMAD.X R11, R0, 0x1, R13, P0 ;  /* 0x00000001000bc824 */ /* 0x008fe200000e060d */
[----:B------:R-:W-:Y:S02]  /*99f0*/  @!P5 IADD3 R14, P3, R14, R15, RZ ;  /* 0x0000000f0e0ed210 */ /* 0x000fe40007f7e0ff */
[----:B------:R-:W-:-:S02]  /*9a00*/  CS2R R46, SRZ ;  /* 0x00000000002e7805 */ /* 0x000fc4000001ff00 */
[----:B------:R-:W-:Y:S01]  /*9a10*/  CS2R R48, SRZ ;  /* 0x0000000000307805 */ /* 0x000fe2000001ff00 */
[----:B------:R-:W-:Y:S02]  /*9a20*/  @!P5 IMAD.X R21, R0, 0x1, R9, P2 ;  /* 0x000000010015d824 */ /* 0x000fe400010e0609 */
[C---:B------:R-:W-:Y:S02]  /*9a30*/  @!P4 IMAD.X R13, R4.reuse, 0x1, R13, P1 ;  /* 0x00000001040dc824 */ /* 0x040fe400008e060d */
[----:B------:R-:W-:Y:S01]  /*9a40*/  @!P5 IMAD.X R15, R4, 0x1, R9, P3 ;  /* 0x00000001040fd824 */ /* 0x000fe200018e0609 */
[----:B------:R1:W5:Y:S04]  /*9a50*/  @!P5 LD.E.64 R40, desc[UR54][R20.64] ;  /* 0x000000361428d980 */ /* 0x000368000c101b00 */
[----:B------:R1:W5:Y:S04]  /*9a60*/  @!P5 LD.E.64 R44, desc[UR54][R14.64] ;  /* 0x000000360e2cd980 */ /* 0x000368000c101b00 */
[----:B------:R1:W5:Y:S04]  /*9a70*/  @!P4 LD.E.64 R46, desc[UR54][R10.64] ;  /* 0x000000360a2ec980 */ /* 0x000368000c101b00 */
[----:B------:R1:W5:Y:S02]  /*9a80*/  @!P4 LD.E.64 R48, desc[UR54][R12.64] ;  /* 0x000000360c30c980 */ /* 0x000364000c101b00 */
.L_x_8318:
[----:B------:R-:W-:Y:S05]  /*9a90*/  BSYNC B1 ;  /* 0x0000000000017941 */ /* 0x000fea0003800000 */
.L_x_8317:
[----:B---3-5:R-:W-:Y:S01]  /*9aa0*/  IMAD.MOV.U32 R0, RZ, RZ, R48 ;  /* 0x000000ffff007224 */ /* 0x028fe200078e0030 */
[----:B------:R-:W-:Y:S01]  /*9ab0*/  UMOV UR4, 0xffffffff ;  /* 0xffffffff00047882 */ /* 0x000fe20000000000 */
[----:B----4-:R-:W-:Y:S01]  /*9ac0*/  IMAD.MOV.U32 R3, RZ, RZ, R49 ;  /* 0x000000ffff037224 */ /* 0x010fe200078e0031 */
[----:B------:R-:W-:Y:S01]  /*9ad0*/  CS2R R38, SRZ ;  /* 0x0000000000267805 */ /* 0x000fe2000001ff00 */
[----:B------:R-:W-:Y:S01]  /*9ae0*/  IMAD.MOV.U32 R9, RZ, RZ, R45 ;  /* 0x000000ffff097224 */ /* 0x000fe200078e002d */
[----:B------:R-:W-:Y:S01]  /*9af0*/  PRMT R79, R0, 0x7610, R79 ;  /* 0x00007610004f7816 */ /* 0x000fe2000000004f */
[----:B0-----:R-:W-:Y:S01]  /*9b00*/  IMAD.MOV.U32 R4, RZ, RZ, R44 ;  /* 0x000000ffff047224 */ /* 0x001fe200078e002c */
        /* <DEDUP_REMOVED lines=9> */
[----:B------:R-:W-:Y:S02]  /*9ba0*/  PRMT R72, R4, 0x7610, R72 ;  /* 0x0000761004487816 */ /* 0x000fe40000000048 */
[----:B------:R-:W-:Y:S01]  /*9bb0*/  PRMT R73, R9, 0x7610, R73 ;  /* 0x0000761009497816 */ /* 0x000fe20000000049 */
[----:B------:R-:W-:Y:S06]  /*9bc0*/  BRA.DIV UR4, `(.L_x_8319) ;  /* 0x000001da04c47947 */ /* 0x000fec000b800000 */
[----:B------:R0:W3:Y:S04]  /*9bd0*/  SHFL.IDX PT, R0, R6, 0x1, 0x181f ;  /* 0x00381f0006007f89 */ /* 0x0000e800000e0000 */
[----:B------:R0:W4:Y:S04]  /*9be0*/  SHFL.IDX PT, R3, R5, 0x1, 0x181f ;  /* 0x00381f0005037f89 */ /* 0x00012800000e0000 */
[----:B------:R0:W0:Y:S04]  /*9bf0*/  SHFL.IDX PT, R4, R8, 0x1, 0x181f ;  /* 0x00381f0008047f89 */ /* 0x00002800000e0000 */
[----:B-1----:R1:W0:Y:S02]  /*9c00*/  SHFL.IDX PT, R14, R7, 0x1, 0x181f ;  /* 0x00381f00070e7f89 */ /* 0x00222400000e0000 */
.L_x_8666:
[----:B------:R-:W-:Y:S01]  /*9c10*/  VIADD R9, R59, 0x20 ;  /* 0x000000203b097836 */ /* 0x000fe20000000000 */
[----:B------:R-:W-:Y:S01]  /*9c20*/  BSSY B1, `(.L_x_8320) ;  /* 0x000001d000017945 */ /* 0x000fe20003800000 */
[----:B------:R-:W-:Y:S02]  /*9c30*/  CS2R R34, SRZ ;  /* 0x0000000000227805 */ /* 0x000fe4000001ff00 */
[----:B------:R-:W-:Y:S02]  /*9c40*/  CS2R R36, SRZ ;  /* 0x0000000000247805 */ /* 0x000fe4000001ff00 */
[----:B------:R-:W-:Y:S02]  /*9c50*/  CS2R R32, SRZ ;  /* 0x0000000000207805 */ /* 0x000fe4000001ff00 */
        /* <DEDUP_REMOVED lines=12> */
[-C--:B------:R-:W-:Y:S02]  /*9d20*/  @!P5 IADD3 R20, P2, R3, R11.reuse, RZ ;  /* 0x0000000b0314d210 */ /* 0x080fe40007f5e0ff */
[C---:B0-----:R-:W-:Y:S02]  /*9d30*/  @!P4 IADD3 R12, P1, R14.reuse, R12, RZ ;  /* 0x0000000c0e0cc210 */ /* 0x041fe40007f3e0ff */
[----:B------:R-:W-:Y:S01]  /*9d40*/  @!P5 IADD3 R14, P3, R14, R11, RZ ;  /* 0x0000000b0e0ed210 */ /* 0x000fe20007f7e0ff */
[----:B---3--:R-:W-:Y:S01]  /*9d50*/  @!P5 IMAD.X R21, R0, 0x1, R15, P2 ;  /* 0x000000010015d824 */ /* 0x008fe200010e060f */
[----:B------:R-:W-:-:S02]  /*9d60*/  CS2R R36, SRZ ;  /* 0x0000000000247805 */ /* 0x000fc4000001ff00 */
[----:B------:R-:W-:Y:S01]  /*9d70*/  CS2R R38, SRZ ;  /* 0x0000000000267805 */ /* 0x000fe2000001ff00 */
[--C-:B------:R-:W-:Y:S02]  /*9d80*/  @!P4 IMAD.X R11, R0, 0x1, R9.reuse, P0 ;  /* 0x00000001000bc824 */ /* 0x100fe400000e0609 */
[C---:B------:R-:W-:Y:S01]  /*9d90*/  @!P4 IMAD.X R13, R4.reuse, 0x1, R9, P1 ;  /* 0x00000001040dc824 */ /* 0x040fe200008e0609 */
[----:B------:R0:W5:Y:S01]  /*9da0*/  @!P5 LD.E.64 R32, desc[UR54][R20.64] ;  /* 0x000000361420d980 */ /* 0x000162000c101b00 */
[----:B------:R-:W-:-:S03]  /*9db0*/  @!P5 IMAD.X R15, R4, 0x1, R15, P3 ;  /* 0x00000001040fd824 */ /* 0x000fc600018e060f */
[----:B------:R0:W5:Y:S04]  /*9dc0*/  @!P4 LD.E.64 R36, desc[UR54][R10.64] ;  /* 0x000000360a24c980 */ /* 0x000168000c101b00 */
[----:B------:R0:W5:Y:S04]  /*9dd0*/  @!P5 LD.E.64 R34, desc[UR54][R14.64] ;  /* 0x000000360e22d980 */ /* 0x000168000c101b00 */
[----:B------:R0:W5:Y:S02]  /*9de0*/  @!P4 LD.E.64 R38, desc[UR54][R12.64] ;  /* 0x000000360c26c980 */ /* 0x000164000c101b00 */
.L_x_8321:
[----:B------:R-:W-:Y:S05]  /*9df0*/  BSYNC B1 ;  /* 0x0000000000017941 */ /* 0x000fea0003800000 */
.L_x_8320:
[----:B---3-5:R-:W-:Y:S01]  /*9e00*/  IMAD.MOV.U32 R0, RZ, RZ, R38 ;  /* 0x000000ffff007224 */ /* 0x028fe200078e0026 */
[----:B------:R-:W-:Y:S01]  /*9e10*/  UMOV UR4, 0xffffffff ;  /* 0xffffffff00047882 */ /* 0x000fe20000000000 */
[----:B----4-:R-:W-:Y:S02]  /*9e20*/  IMAD.MOV.U32 R3, RZ, RZ, R39 ;  /* 0x000000ffff037224 */ /* 0x010fe400078e0027 */
        /* <DEDUP_REMOVED lines=15> */
[----:B------:R0:W3:Y:S04]  /*9f20*/  SHFL.IDX PT, R0, R6, 0x2, 0x181f ;  /* 0x00581f0006007f89 */ /* 0x0000e800000e0000 */
[----:B------:R0:W4:Y:S04]  /*9f30*/  SHFL.IDX PT, R3, R5, 0x2, 0x181f ;  /* 0x00581f0005037f89 */ /* 0x00012800000e0000 */
[----:B------:R0:W0:Y:S04]  /*9f40*/  SHFL.IDX PT, R4, R8, 0x2, 0x181f ;  /* 0x00581f0008047f89 */ /* 0x00002800000e0000 */
[----:B------:R0:W0:Y:S02]  /*9f50*/  SHFL.IDX PT, R14, R7, 0x2, 0x181f ;  /* 0x00581f00070e7f89 */ /* 0x00002400000e0000 */
.L_x_8672:
[----:B------:R-:W-:Y:S01]  /*9f60*/  VIADD R9, R59, 0x40 ;  /* 0x000000403b097836 */ /* 0x000fe20000000000 */
[----:B------:R-:W-:Y:S01]  /*9f70*/  BSSY B1, `(.L_x_8323) ;  /* 0x000001e000017945 */ /* 0x000fe20003800000 */
[----:B------:R-:W-:Y:S02]  /*9f80*/  CS2R R30, SRZ ;  /* 0x00000000001e7805 */ /* 0x000fe4000001ff00 */
[----:B------:R-:W-:Y:S02]  /*9f90*/  CS2R R20, SRZ ;  /* 0x0000000000147805 */ /* 0x000fe4000001ff00 */
[----:B------:R-:W-:Y:S02]  /*9fa0*/  CS2R R28, SRZ ;  /* 0x00000000001c7805 */ /* 0x000fe4000001ff00 */
        /* <DEDUP_REMOVED lines=26> */
.L_x_8324:
[----:B------:R-:W-:Y:S05]  /*a150*/  BSYNC B1 ;  /* 0x0000000000017941 */ /* 0x000fea0003800000 */
.L_x_8323:
[----:B---3-5:R-:W-:Y:S01]  /*a160*/  IMAD.MOV.U32 R0, RZ, RZ, R30 ;  /* 0x000000ffff007224 */ /* 0x028fe200078e001e */
[----:B------:R-:W-:Y:S01]  /*a170*/  UMOV UR4, 0xffffffff ;  /* 0xffffffff00047882 */ /* 0x000fe20000000000 */
[----:B----4-:R-:W-:Y:S01]  /*a180*/  IMAD.MOV.U32 R3, RZ, RZ, R31 ;  /* 0x000000ffff037224 */ /* 0x010fe200078e001f */
[----:B0-----:R-:W-:Y:S01]  /*a190*/  CS2R R26, SRZ ;  /* 0x00000000001a7805 */ /* 0x001fe2000001ff00 */
        /* <DEDUP_REMOVED lines=19> */
.L_x_8678:
[----:B------:R-:W-:Y:S01]  /*a2d0*/  VIADD R59, R59, 0x60 ;  /* 0x000000603b3b7836 */ /* 0x000fe20000000000 */
[----:B------:R-:W-:Y:S01]  /*a2e0*/  BSSY B1, `(.L_x_8326) ;  /* 0x000001d000017945 */ /* 0x000fe20003800000 */
[----:B------:R-:W-:Y:S02]  /*a2f0*/  CS2R R10, SRZ ;  /* 0x00000000000a7805 */ /* 0x000fe4000001ff00 */
[----:B------:R-:W-:Y:S02]  /*a300*/  CS2R R12, SRZ ;  /* 0x00000000000c7805 */ /* 0x000fe4000001ff00 */
[----:B0-2---:R-:W-:Y:S02]  /*a310*/  CS2R R8, SRZ ;  /* 0x0000000000087805 */ /* 0x005fe4000001ff00 */
[----:B------:R-:W-:-:S13]  /*a320*/  ISETP.GE.AND P0, PT, R59, R76, PT ;  /* 0x0000004c3b00720c */ /* 0x000fda0003f06270 */
[----:B------:R-:W-:Y:S05]  /*a330*/  @P0 BRA `(.L_x_8327) ;  /* 0x00000000005c0947 */ /* 0x000fea0003800000 */
[----:B------:R-:W-:Y:S01]  /*a340*/  ULDC UR4, c[0x0][0x3f4] ;  /* 0x0000fd0000047ab9 */ /* 0x000fe20000000800 */
[----:B------:R-:W-:Y:S02]  /*a350*/  CS2R R8, SRZ ;  /* 0x0000000000087805 */ /* 0x000fe4000001ff00 */
[----:B------:R-:W-:Y:S02]  /*a360*/  ISETP.GE.AND P4, PT, R22, UR4, PT ;  /* 0x0000000416007c0c */ /* 0x000fe4000bf86270 */
[----:B------:R-:W-:-:S11]  /*a370*/  ISETP.GE.AND P5, PT, R186, UR4, PT ;  /* 0x00000004ba007c0c */ /* 0x000fd6000bfa6270 */
[C---:B------:R-:W-:Y:S01]  /*a380*/  @!P4 IMAD.SHL.U32 R64, R22.reuse, 0x2, RZ ;  /* 0x000000021640c824 */ /* 0x040fe200078e00ff */
[----:B------:R-:W-:Y:S01]  /*a390*/  @!P4 SHF.L.U64.HI R5, R22, 0x1, R23 ;  /* 0x000000011605c819 */ /* 0x000fe20000010217 */
[C---:B------:R-:W-:Y:S01]  /*a3a0*/  @!P5 IMAD.SHL.U32 R15, R186.reuse, 0x2, RZ ;  /* 0x00000002ba0fd824 */ /* 0x040fe200078e00ff */
[----:B------:R-:W-:Y:S02]  /*a3b0*/  @!P5 SHF.L.U64.HI R11, R186, 0x1, R210 ;  /* 0x00000001ba0bd819 */ /* 0x000fe400000102d2 */
[CC--:B----4-:R-:W-:Y:S02]  /*a3c0*/  @!P4 IADD3 R6, P0, R3.reuse, R64.reuse, RZ ;  /* 0x000000400306c210 */ /* 0x0d0fe40007f1e0ff */
[----:B------:R-:W-:Y:S02]  /*a3d0*/  @!P4 IADD3 R64, P1, R14, R64, RZ ;  /* 0x000000400e40c210 */ /* 0x000fe40007f3e0ff */
[----:B------:R-:W-:Y:S02]  /*a3e0*/  @!P5 IADD3 R74, P2, R3, R15, RZ ;  /* 0x0000000f034ad210 */ /* 0x000fe40007f5e0ff */
[----:B------:R-:W-:-:S02]  /*a3f0*/  CS2R R12, SRZ ;  /* 0x00000000000c7805 */ /* 0x000fc4000001ff00 */
[----:B------:R-:W-:Y:S02]  /*a400*/  @!P5 IADD3 R14, P3, R14, R15, RZ ;  /* 0x0000000f0e0ed210 */ /* 0x000fe40007f7e0ff */
[----:B------:R-:W-:Y:S01]  /*a410*/  CS2R R26, SRZ ;  /* 0x00000000001a7805 */ /* 0x000fe2000001ff00 */
[C---:B-1-3--:R-:W-:Y:S02]  /*a420*/  @!P4 IMAD.X R7, R0.reuse, 0x1, R5, P0 ;  /* 0x000000010007c824 */ /* 0x04afe400000e0605 */
[--C-:B------:R-:W-:Y:S02]  /*a430*/  @!P5 IMAD.X R75, R0, 0x1, R11.reuse, P2 ;  /* 0x00000001004bd824 */ /* 0x100fe400010e060b */
[C---:B------:R-:W-:Y:S01]  /*a440*/  @!P5 IMAD.X R15, R4.reuse, 0x1, R11, P3 ;  /* 0x00000001040fd824 */ /* 0x040fe200018e060b */
[----:B------:R-:W-:Y:S01]  /*a450*/  CS2R R10, SRZ ;  /* 0x00000000000a7805 */ /* 0x000fe2000001ff00 */
[----:B------:R-:W-:Y:S01]  /*a460*/  @!P4 IMAD.X R65, R4, 0x1, R5, P1 ;  /* 0x000000010441c824 */ /* 0x000fe200008e0605 */
[----:B------:R0:W5:Y:S04]  /*a470*/  @!P5 LD.E.64 R8, desc[UR54][R74.64] ;  /* 0x000000364a08d980 */ /* 0x000168000c101b00 */
[----:B------:R0:W5:Y:S04]  /*a480*/  @!P5 LD.E.64 R10, desc[UR54][R14.64] ;  /* 0x000000360e0ad980 */ /* 0x000168000c101b00 */
[----:B------:R0:W5:Y:S04]  /*a490*/  @!P4 LD.E.64 R12, desc[UR54][R6.64] ;  /* 0x00000036060cc980 */ /* 0x000168000c101b00 */
[----:B------:R0:W5:Y:S02]  /*a4a0*/  @!P4 LD.E.64 R26, desc[UR54][R64.64] ;  /* 0x00000036401ac980 */ /* 0x000164000c101b00 */
.L_x_8327:
[----:B------:R-:W-:Y:S05]  /*a4b0*/  BSYNC B1 ;  /* 0x0000000000017941 */ /* 0x000fea0003800000 */
.L_x_8326:
[----:B------:R-:W-:Y:S01]  /*a4c0*/  ULEA.HI UR4, UR37, UR37, URZ, 0x1 ;  /* 0x0000002525047291 */ /* 0x000fe2000f8f083f */
[----:B-----5:R-:W-:Y:S01]  /*a4d0*/  IMAD.MOV.U32 R4, RZ, RZ, R27 ;  /* 0x000000ffff047224 */ /* 0x020fe200078e001b */
[----:B---3--:R-:W-:Y:S01]  /*a4e0*/  VIADDMNMX R0, R76, -R193, 0x80, PT ;  /* 0x000000804c007446 */ /* 0x008fe200038009c1 */
[----:B----4-:R-:W-:Y:S01]  /*a4f0*/  IMAD.MOV.U32 R3, RZ, RZ, R26 ;  /* 0x000000ffff037224 */ /* 0x010fe200078e001a */
[----:B------:R-:W-:Y:S01]  /*a500*/  ULOP3.LUT UR4, UR4, 0xfffffffe, URZ, 0xc0, !UPT ;  /* 0xfffffffe04047892 */ /* 0x000fe2000f8ec03f */
[----:B0-----:R-:W-:Y:S01]  /*a510*/  IMAD.MOV.U32 R6, RZ, RZ, R12 ;  /* 0x000000ffff067224 */ /* 0x001fe200078e000c */
[----:B------:R-:W-:Y:S01]  /*a520*/  PRMT R63, R4, 0x7610, R63 ;  /* 0x00007610043f7816 */ /* 0x000fe2000000003f */
[----:B------:R-:W-:Y:S01]  /*a530*/  IMAD.MOV.U32 R4, RZ, RZ, R11 ;  /* 0x000000ffff047224 */ /* 0x000fe200078e000b */
[----:B------:R-:W-:Y:S01]  /*a540*/  UIADD3 UR4, UR37, -UR4, URZ ;  /* 0x8000000425047290 */ /* 0x000fe2000fffe03f */
[----:B-1----:R-:W-:Y:S01]  /*a550*/  IMAD.MOV.U32 R7, RZ, RZ, R13 ;  /* 0x000000ffff077224 */ /* 0x002fe200078e000d */
[----:B------:R-:W-:Y:S01]  /*a560*/  BSSY B1, `(.L_x_8328) ;  /* 0x000000d000017945 */ /* 0x000fe20003800000 */
[----:B------:R-:W-:-:S02]  /*a570*/  PRMT R59, R3, 0x7610, R59 ;  /* 0x00007610033b7816 */ /* 0x000fc4000000003b */
[----:B------:R-:W-:Y:S01]  /*a580*/  PRMT R14, R4, 0x7610, R14 ;  /* 0x00007610040e7816 */ /* 0x000fe2000000000e */
[----:B------:R-:W-:Y:S01]  /*a590*/  IMAD.U32 R5, RZ, RZ, UR4 ;  /* 0x00000004ff057e24 */ /* 0x000fe2000f8e00ff */
[----:B------:R-:W-:Y:S01]  /*a5a0*/  PRMT R64, R6, 0x7610, R64 ;  /* 0x0000761006407816 */ /* 0x000fe20000000040 */
[----:B------:R-:W-:Y:S01]  /*a5b0*/  IMAD.MOV.U32 R4, RZ, RZ, R8 ;  /* 0x000000ffff047224 */ /* 0x000fe200078e0008 */
[----:B------:R-:W-:Y:S01]  /*a5c0*/  ISETP.GE.AND P1, PT, R188, R0, PT ;  /* 0x00000000bc00720c */ /* 0x000fe20003f26270 */
[----:B------:R-:W-:Y:S01]  /*a5d0*/  IMAD.MOV.U32 R6, RZ, RZ, R9 ;  /* 0x000000ffff067224 */ /* 0x000fe200078e0009 */
[----:B------:R-:W-:Y:S02]  /*a5e0*/  SHF.L.U32 R5, R5, 0x1f, RZ ;  /* 0x0000001f05057819 */ /* 0x000fe400000006ff */
[----:B------:R-:W-:Y:S02]  /*a5f0*/  MOV R3, R10 ;  /* 0x0000000a00037202 */ /* 0x000fe40000000f00 */
[----:B------:R-:W0:Y:S01]  /*a600*/  SYNCS.PHASECHK.TRANS64.TRYWAIT P0, [R18+URZ+0x28800], R5 ;  /* 0x02880005120075a7 */ /* 0x000e22000800017f */
[----:B------:R-:W-:Y:S01]  /*a610*/  PRMT R65, R7, 0x7610, R65 ;  /* 0x0000761007417816 */ /* 0x000fe20000000041 */
[----:B0-----:R-:W-:Y:S06]  /*a620*/  @!P0 BRA `(.L_x_8329) ;  /* 0x000001d4007c8947 */ /* 0x001fec0003800000 */
.L_x_8679:
[----:B------:R-:W-:Y:S05]  /*a630*/  BSYNC B1 ;  /* 0x0000000000017941 */ /* 0x000fea0003800000 */
.L_x_8328:
[----:B------:R-:W-:Y:S01]  /*a640*/  BSSY B1, `(.L_x_8330) ;  /* 0x0000067000017945 */ /* 0x000fe20003800000 */
[----:B------:R-:W-:Y:S02]  /*a650*/  PRMT R15, R4, 0x7610, R15 ;  /* 0x00007610040f7816 */ /* 0x000fe4000000000f */
[----:B------:R-:W-:Y:S01]  /*a660*/  PRMT R57, R6, 0x7610, R57 ;  /* 0x0000761006397816 */ /* 0x000fe20000000039 */
[----:B------:R-:W-:Y:S06]  /*a670*/  @P1 BRA `(.L_x_8331) ;  /* 0x00000004008c1947 */ /* 0x000fec0003800000 */
[----:B0-----:R-:W0:Y:S01]  /*a680*/  LDC R5, c[0x0][0x3f4] ;  /* 0x0000fd00ff057b82 */ /* 0x001e220000000800 */
[----:B------:R-:W-:Y:S01]  /*a690*/  BSSY B2, `(.L_x_8332) ;  /* 0x0000032000027945 */ /* 0x000fe20003800000 */
[-C--:B0-----:R-:W-:Y:S02]  /*a6a0*/  ISETP.GE.AND P0, PT, R22, R5.reuse, PT ;  /* 0x000000051600720c */ /* 0x081fe40003f06270 */
[----:B------:R-:W-:-:S11]  /*a6b0*/  ISETP.GE.AND P1, PT, R186, R5, PT ;  /* 0x00000005ba00720c */ /* 0x000fd60003f26270 */
[----:B------:R-:W-:Y:S05]  /*a6c0*/  @P0 BRA `(.L_x_8333) ;  /* 0x0000000000b80947 */ /* 0x000fea0003800000 */
[----:B------:R-:W0:Y:S01]  /*a6d0*/  LDS.128 R4, [R205] ;  /* 0x00000000cd047984 */ /* 0x000e220000000c00 */
[----:B------:R-:W-:Y:S02]  /*a6e0*/  SHF.R.U32.HI R78, RZ, 0x10, R49 ;  /* 0x00000010ff4e7819 */ /* 0x000fe40000011631 */
[----:B------:R-:W-:Y:S02]  /*a6f0*/  SHF.R.U32.HI R75, RZ, 0x10, R47 ;  /* 0x00000010ff4b7819 */ /* 0x000fe4000001162f */
[----:B------:R-:W-:Y:S02]  /*a700*/  SHF.R.U64 R77, R48, 0x10, R49 ;  /* 0x00000010304d7819 */ /* 0x000fe40000001231 */
[----:B------:R-:W-:Y:S02]  /*a710*/  PRMT R78, R43, 0x5432, R78 ;  /* 0x000054322b4e7816 */ /* 0x000fe4000000004e */
[----:B------:R-:W-:Y:S02]  /*a720*/  PRMT R75, R80, 0x5410, R75 ;  /* 0x00005410504b7816 */ /* 0x000fe4000000004b */
[----:B------:R-:W-:-:S02]  /*a730*/  SHF.R.U64 R74, R46, 0x10, R47 ;  /* 0x000000102e4a7819 */ /* 0x000fc4000000122f */
        /* <DEDUP_REMOVED lines=10> */
[CC--:B------:R-:W-:Y:S01]  /*a7e0*/  FMUL.FTZ R81, R47.reuse, R79.reuse ;  /* 0x0000004f2f517220 */ /* 0x0c0fe20000410000 */
[----:B------:R-:W-:Y:S01]  /*a7f0*/  FMUL.FTZ R80, R47, R76 ;  /* 0x0000004c2f507220 */ /* 0x000fe20000410000 */
[----:B------:R-:W-:Y:S01]  /*a800*/  FMUL.FTZ R47, R49, R78 ;  /* 0x0000004e312f7220 */ /* 0x000fe20000410000 */
[----:B------:R-:W-:Y:S02]  /*a810*/  IMAD.U32 R6, R4, 0x10000, RZ ;  /* 0x0001000004067824 */ /* 0x000fe400078e00ff */
[C---:B------:R-:W-:Y:S01]  /*a820*/  FFMA.FTZ R81, R46.reuse, R76, -R81 ;  /* 0x0000004c2e517223 */ /* 0x040fe20000010851 */
[----:B------:R-:W-:Y:S01]  /*a830*/  FFMA.FTZ R80, R46, R79, R80 ;  /* 0x0000004f2e507223 */ /* 0x000fe20000010050 */
[-C--:B------:R-:W-:Y:S01]  /*a840*/  FFMA.FTZ R79, R48, R75.reuse, -R47 ;  /* 0x0000004b304f7223 */ /* 0x080fe2000001082f */
[C---:B------:R-:W-:Y:S01]  /*a850*/  IMAD.U32 R7, R5.reuse, 0x10000, RZ ;  /* 0x0001000005077824 */ /* 0x040fe200078e00ff */
[----:B------:R-:W-:Y:S01]  /*a860*/  LOP3.LUT R4, R4, 0xffff0000, RZ, 0xc0, !PT ;  /* 0xffff000004047812 */ /* 0x000fe200078ec0ff */
[C---:B------:R-:W-:Y:S01]  /*a870*/  IMAD.U32 R47, R74.reuse, 0x10000, RZ ;  /* 0x000100004a2f7824 */ /* 0x040fe200078e00ff */
[----:B------:R-:W-:Y:S01]  /*a880*/  LOP3.LUT R5, R5, 0xffff0000, RZ, 0xc0, !PT ;  /* 0xffff000005057812 */ /* 0x000fe200078ec0ff */
[----:B------:R-:W-:Y:S01]  /*a890*/  FMUL.FTZ R83, R49, R75 ;  /* 0x0000004b31537220 */ /* 0x000fe20000410000 */
[C---:B------:R-:W-:Y:S01]  /*a8a0*/  LOP3.LUT R46, R77.reuse, 0xffff0000, RZ, 0xc0, !PT ;  /* 0xffff00004d2e7812 */ /* 0x040fe200078ec0ff */
[----:B------:R-:W-:Y:S01]  /*a8b0*/  IMAD.U32 R49, R77, 0x10000, RZ ;  /* 0x000100004d317824 */ /* 0x000fe200078e00ff */
[----:B------:R-:W-:Y:S01]  /*a8c0*/  LOP3.LUT R74, R74, 0xffff0000, RZ, 0xc0, !PT ;  /* 0xffff00004a4a7812 */ /* 0x000fe200078ec0ff */
[----:B------:R-:W-:Y:S01]  /*a8d0*/  FFMA.FTZ R78, R48, R78, R83 ;  /* 0x0000004e304e7223 */ /* 0x000fe20000010053 */
[C---:B------:R-:W-:Y:S01]  /*a8e0*/  FMUL.FTZ R48, R4.reuse, R47 ;  /* 0x0000002f04307220 */ /* 0x040fe20000410000 */
[-C--:B------:R-:W-:Y:S01]  /*a8f0*/  FMUL.FTZ R75, R4, R49.reuse ;  /* 0x00000031044b7220 */ /* 0x080fe20000410000 */
        /* <DEDUP_REMOVED lines=9> */
[----:B------:R-:W-:-:S05]  /*a990*/  F2FP.BF16.F32.PACK_AB R5, R46, R5 ;  /* 0x000000052e05723e */ /* 0x000fca00000010ff */
[----:B------:R0:W-:Y:S02]  /*a9a0*/  STS.128 [R205], R4 ;  /* 0x00000004cd007388 */ /* 0x0001e40000000c00 */
.L_x_8333:
[----:B------:R-:W-:Y:S05]  /*a9b0*/  BSYNC B2 ;  /* 0x0000000000027941 */ /* 0x000fea0003800000 */
.L_x_8332:
        /* <DEDUP_REMOVED lines=47> */
.L_x_8331:
[----:B------:R-:W-:Y:S05]  /*acb0*/  BSYNC B1 ;  /* 0x0000000000017941 */ /* 0x000fea0003800000 */
.L_x_8330:
[----:B------:R-:W-:Y:S01]  /*acc0*/  ISETP.GE.AND P0, PT, R217, R0, PT ;  /* 0x00000000d900720c */ /* 0x000fe20003f06270 */
[----:B------:R-:W-:-:S12]  /*acd0*/  BSSY B1, `(.L_x_8334) ;  /* 0x0000065000017945 */ /* 0x000fd80003800000 */
[----:B------:R-:W-:Y:S05]  /*ace0*/  @P0 BRA `(.L_x_8335) ;  /* 0x00000004008c0947 */ /* 0x000fea0003800000 */
[----:B01----:R-:W0:Y:S01]  /*acf0*/  LDC R5, c[0x0][0x3f4] ;  /* 0x0000fd00ff057b82 */ /* 0x003e220000000800 */
[----:B------:R-:W-:Y:S01]  /*ad00*/  BSSY B2, `(.L_x_8336) ;  /* 0x0000032000027945 */ /* 0x000fe20003800000 */
[-C--:B0-----:R-:W-:Y:S02]  /*ad10*/  ISETP.GE.AND P0, PT, R22, R5.reuse, PT ;  /* 0x000000051600720c */ /* 0x081fe40003f06270 */
[----:B------:R-:W-:-:S11]  /*ad20*/  ISETP.GE.AND P1, PT, R186, R5, PT ;  /* 0x00000005ba00720c */ /* 0x000fd60003f26270 */
[----:B------:R-:W-:Y:S05]  /*ad30*/  @P0 BRA `(.L_x_8337) ;  /* 0x0000000000b80947 */ /* 0x000fea0003800000 */
        /* <DEDUP_REMOVED lines=46> */
.L_x_8337:
[----:B------:R-:W-:Y:S05]  /*b020*/  BSYNC B2 ;  /* 0x0000000000027941 */ /* 0x000fea0003800000 */
.L_x_8336:
        /* <DEDUP_REMOVED lines=47> */
.L_x_8335:
[----:B------:R-:W-:Y:S05]  /*b320*/  BSYNC B1 ;  /* 0x0000000000017941 */ /* 0x000fea0003800000 */
.L_x_8334:
[----:B------:R-:W-:Y:S01]  /*b330*/  ISETP.GE.AND P0, PT, R216, R0, PT ;  /* 0x00000000d800720c */ /* 0x000fe20003f06270 */
[----:B------:R-:W-:-:S12]  /*b340*/  BSSY B1, `(.L_x_8338) ;  /* 0x0000065000017945 */ /* 0x000fd80003800000 */
[----:B------:R-:W-:Y:S05]  /*b350*/  @P0 BRA `(.L_x_8339) ;  /* 0x00000004008c0947 */ /* 0x000fea0003800000 */
[----:B012---:R-:W0:Y:S01]  /*b360*/  LDC R5, c[0x0][0x3f4] ;  /* 0x0000fd00ff057b82 */ /* 0x007e220000000800 */
[----:B------:R-:W-:Y:S01]  /*b370*/  BSSY B2, `(.L_x_8340) ;  /* 0x0000032000027945 */ /* 0x000fe20003800000 */
[-C--:B0-----:R-:W-:Y:S02]  /*b380*/  ISETP.GE.AND P0, PT, R22, R5.reuse, PT ;  /* 0x000000051600720c */ /* 0x081fe40003f06270 */
[----:B------:R-:W-:-:S11]  /*b390*/  ISETP.GE.AND P1, PT, R186, R5, PT ;  /* 0x00000005ba00720c */ /* 0x000fd60003f26270 */
[----:B------:R-:W-:Y:S05]  /*b3a0*/  @P0 BRA `(.L_x_8341) ;  /* 0x0000000000b80947 */ /* 0x000fea0003800000 */
        /* <DEDUP_REMOVED lines=8> */
[----:B------:R-:W-:Y:S01]  /*b430*/  SHF.L.U32 R32, R62, 0x10, RZ ;  /* 0x000000103e207819 */ /* 0x000fe200000006ff */
[C---:B------:R-:W-:Y:S01]  /*b440*/  IMAD.U32 R33, R60.reuse, 0x10000, RZ ;  /* 0x000100003c217824 */ /* 0x040fe200078e00ff */
        /* <DEDUP_REMOVED lines=36> */
.L_x_8341:
[----:B------:R-:W-:Y:S05]  /*b690*/  BSYNC B2 ;  /* 0x0000000000027941 */ /* 0x000fea0003800000 */
.L_x_8340:
        /* <DEDUP_REMOVED lines=47> */
.L_x_8339:
[----:B------:R-:W-:Y:S05]  /*b990*/  BSYNC B1 ;  /* 0x0000000000017941 */ /* 0x000fea0003800000 */
.L_x_8338:
[----:B------:R-:W-:-:S13]  /*b9a0*/  ISETP.GE.AND P0, PT, R215, R0, PT ;  /* 0x00000000d700720c */ /* 0x000fda0003f06270 */
[----:B------:R-:W-:Y:S05]  /*b9b0*/  @P0 BRA `(.L_x_8342) ;  /* 0x0000002c007c0947 */ /* 0x000fea0003800000 */
[----:B0123--:R-:W0:Y:S01]  /*b9c0*/  LDC R5, c[0x0][0x3f4] ;  /* 0x0000fd00ff057b82 */ /* 0x00fe220000000800 */
        /* <DEDUP_REMOVED lines=25> */
[C---:B------:R-:W-:Y:S01]  /*bb60*/  FFMA.FTZ R26, R12.reuse, R21, -R25 ;  /* 0x000000150c1a7223 */ /* 0x040fe20000010819 */
[----:B------:R-:W-:Y:S01]  /*bb70*/  FFMA.FTZ R27, R12, R24, R13 ;  /* 0x000000180c1b7223 */ /* 0x000fe2000001000d */
[-C--:B------:R-:W-:Y:S01]  /*bb80*/  FMUL.FTZ R21, R7, R65.reuse ;  /* 0x0000004107157220 */ /* 0x080fe20000410000 */
[----:B------:R-:W-:Y:S01]  /*bb90*/  IMAD.U32 R6, R5, 0x10000, RZ ;  /* 0x0001000005067824 */ /* 0x000fe200078e00ff */
        /* <DEDUP_REMOVED lines=9> */
[----:B------:R-:W-:Y:S01]  /*bc30*/  FMUL.FTZ R12, R4, R7 ;  /* 0x00000007040c7220 */ /* 0x000fe20000410000 */
        /* <DEDUP_REMOVED lines=11> */
.L_x_8344:
[----:B------:R-:W-:Y:S05]  /*bcf0*/  BSYNC B1 ;  /* 0x0000000000017941 */ /* 0x000fea0003800000 */
.L_x_8343:
        /* <DEDUP_REMOVED lines=48> */
.L_x_8315:
[----:B------:R-:W3:Y:S01]  /*c000*/  LDC R0, c[0x0][0x448] ;  /* 0x00011200ff007b82 */ /* 0x000ee20000000800 */
[----:B------:R-:W-:Y:S01]  /*c010*/  ULDC.64 UR4, c[0x0][0x3f8] ;  /* 0x0000fe0000047ab9 */ /* 0x000fe20000000a00 */
[----:B------:R-:W-:Y:S01]  /*c020*/  ULDC.64 UR6, c[0x0][0x408] ;  /* 0x0001020000067ab9 */ /* 0x000fe20000000a00 */
        /* <DEDUP_REMOVED lines=24> */
[----:B------:R-:W3:Y:S01]  /*c1b0*/  LDC R58, c[0x0][0x3f4] ;  /* 0x0000fd00ff3a7b82 */ /* 0x000ee20000000800 */
[----:B------:R-:W4:Y:S01]  /*c1c0*/  SHFL.IDX PT, R4, R10, RZ, 0x181f ;  /* 0x00181fff0a047589 */ /* 0x000f2200000e0000 */
[----:B------:R-:W-:-:S03]  /*c1d0*/  IMAD R0, R189, R0, RZ ;  /* 0x00000000bd007224 */ /* 0x000fc600078e02ff */
[----:B------:R-:W5:Y:S04]  /*c1e0*/  SHFL.IDX PT, R3, R43, RZ, 0x181f ;  /* 0x00181fff2b037589 */ /* 0x000f6800000e0000 */
[----:B------:R-:W0:Y:S04]  /*c1f0*/  SHFL.IDX PT, R14, R44, RZ, 0x181f ;  /* 0x00181fff2c0e7589 */ /* 0x000e2800000e0000 */
[----:B------:R-:W1:Y:S01]  /*c200*/  SHFL.IDX PT, R5, R45, RZ, 0x181f ;  /* 0x00181fff2d057589 */ /* 0x000e6200000e0000 */
[----:B---3--:R-:W-:-:S04]  /*c210*/  ISETP.GE.AND P0, PT, R16, R58, PT ;  /* 0x0000003a1000720c */ /* 0x008fc80003f06270 */
[----:B------:R-:W-:-:S13]  /*c220*/  ISETP.GE.OR P1, PT, R59, R0, P0 ;  /* 0x000000003b00720c */ /* 0x000fda0000726670 */
[C---:B------:R-:W-:Y:S01]  /*c230*/  @!P1 IMAD.SHL.U32 R7, R16.reuse, 0x2, RZ ;  /* 0x0000000210079824 */ /* 0x040fe200078e00ff */
[----:B------:R-:W-:-:S04]  /*c240*/  @!P1 SHF.L.U64.HI R6, R16, 0x1, R17 ;  /* 0x0000000110069819 */ /* 0x000fc80000010211 */
[----:B----4-:R-:W-:-:S05]  /*c250*/  @!P1 IADD3 R4, P2, R4, R7, RZ ;  /* 0x0000000704049210 */ /* 0x010fca0007f5e0ff */
[----:B-----5:R-:W-:Y:S02]  /*c260*/  @!P1 IMAD.X R3, R3, 0x1, R6, P2 ;  /* 0x0000000103039824 */ /* 0x020fe400010e0606 */
[----:B------:R-:W-:Y:S02]  /*c270*/  @!P1 IMAD.MOV.U32 R24, RZ, RZ, R4 ;  /* 0x000000ffff189224 */ /* 0x000fe400078e0004 */
[----:B------:R-:W-:-:S06]  /*c280*/  @!P1 IMAD.MOV.U32 R25, RZ, RZ, R3 ;  /* 0x000000ffff199224 */ /* 0x000fcc00078e0003 */
[----:B------:R-:W3:Y:S01]  /*c290*/  @!P1 LD.E.128 R24, desc[UR54][R24.64] ;  /* 0x0000003618189980 */ /* 0x000ee2000c101d00 */
[----:B0-----:R-:W-:-:S05]  /*c2a0*/  @!P1 IADD3 R14, P2, R14, R7, RZ ;  /* 0x000000070e0e9210 */ /* 0x001fca0007f5e0ff */
[----:B-1----:R-:W-:Y:S02]  /*c2b0*/  @!P1 IMAD.X R5, R5, 0x1, R6, P2 ;  /* 0x0000000105059824 */ /* 0x002fe400010e0606 */
[----:B------:R-:W-:-:S06]  /*c2c0*/  @!P1 IMAD.MOV.U32 R4, RZ, RZ, R14 ;  /* 0x000000ffff049224 */ /* 0x000fcc00078e000e */
[----:B------:R-:W4:Y:S01]  /*c2d0*/  @!P1 LD.E.128 R4, desc[UR54][R4.64] ;  /* 0x0000003604049980 */ /* 0x000f22000c101d00 */
[----:B------:R-:W-:Y:S02]  /*c2e0*/  CS2R R50, SRZ ;  /* 0x0000000000327805 */ /* 0x000fe4000001ff00 */
[----:B------:R-:W-:Y:S02]  /*c2f0*/  CS2R R52, SRZ ;  /* 0x0000000000347805 */ /* 0x000fe4000001ff00 */
[----:B------:R-:W-:Y:S01]  /*c300*/  CS2R R20, SRZ ;  /* 0x0000000000147805 */ /* 0x000fe2000001ff00 */
[----:B------:R0:W1:Y:S01]  /*c310*/  SHFL.IDX PT, R9, R45, 0x1, 0x181f ;  /* 0x00381f002d097f89 */ /* 0x00006200000e0000 */
[----:B------:R-:W-:-:S03]  /*c320*/  CS2R R36, SRZ ;  /* 0x0000000000247805 */ /* 0x000fc6000001ff00 */
[----:B------:R0:W0:Y:S01]  /*c330*/  SHFL.IDX PT, R14, R44, 0x1, 0x181f ;  /* 0x00381f002c0e7f89 */ /* 0x00002200000e0000 */
[----:B---3--:R-:W-:Y:S01]  /*c340*/  @!P1 IMAD.MOV.U32 R50, RZ, RZ, R24 ;  /* 0x000000ffff329224 */ /* 0x008fe200078e0018 */
[----:B------:R-:W-:Y:S01]  /*c350*/  @!P1 MOV R52, R26 ;  /* 0x0000001a00349202 */ /* 0x000fe20000000f00 */
[----:B------:R-:W-:Y:S01]  /*c360*/  @!P1 IMAD.MOV.U32 R51, RZ, RZ, R25 ;  /* 0x000000ffff339224 */ /* 0x000fe200078e0019 */
[----:B------:R-:W-:Y:S01]  /*c370*/  CS2R R24, SRZ ;  /* 0x0000000000187805 */ /* 0x000fe2000001ff00 */
[----:B------:R-:W-:Y:S02]  /*c380*/  IMAD.MOV.U32 R3, RZ, RZ, R50 ;  /* 0x000000ffff037224 */ /* 0x000fe400078e0032 */
[----:B------:R-:W-:Y:S02]  /*c390*/  IMAD.MOV.U32 R8, RZ, RZ, R51 ;  /* 0x000000ffff087224 */ /* 0x000fe400078e0033 */
[----:B------:R-:W-:Y:S01]  /*c3a0*/  @!P1 IMAD.MOV.U32 R53, RZ, RZ, R27 ;  /* 0x000000ffff359224 */ /* 0x000fe200078e001b */
[----:B------:R-:W-:Y:S01]  /*c3b0*/  PRMT R76, R3, 0x7610, R76 ;  /* 0x00007610034c7816 */ /* 0x000fe2000000004c */
[----:B------:R-:W-:Y:S01]  /*c3c0*/  IMAD.MOV.U32 R11, RZ, RZ, R52 ;  /* 0x000000ffff0b7224 */ /* 0x000fe200078e0034 */
[----:B------:R-:W-:Y:S01]  /*c3d0*/  PRMT R77, R8, 0x7610, R77 ;  /* 0x00007610084d7816 */ /* 0x000fe2000000004d */
[----:B------:R3:W0:Y:S01]  /*c3e0*/  SHFL.IDX PT, R3, R43, 0x1, 0x181f ;  /* 0x00381f002b037f89 */ /* 0x00062200000e0000 */
[----:B------:R-:W-:-:S02]  /*c3f0*/  IMAD.MOV.U32 R12, RZ, RZ, R53 ;  /* 0x000000ffff0c7224 */ /* 0x000fc400078e0035 */
[----:B----4-:R-:W-:Y:S01]  /*c400*/  @!P1 IMAD.MOV.U32 R20, RZ, RZ, R4 ;  /* 0x000000ffff149224 */ /* 0x010fe200078e0004 */
[----:B------:R3:W4:Y:S01]  /*c410*/  SHFL.IDX PT, R8, R10, 0x1, 0x181f ;  /* 0x00381f000a087f89 */ /* 0x00072200000e0000 */
[----:B------:R-:W-:Y:S01]  /*c420*/  @!P1 IMAD.MOV.U32 R21, RZ, RZ, R5 ;  /* 0x000000ffff159224 */ /* 0x000fe200078e0005 */
[----:B------:R-:W-:Y:S01]  /*c430*/  PRMT R46, R11, 0x7610, R46 ;  /* 0x000076100b2e7816 */ /* 0x000fe2000000002e */
[----:B------:R-:W-:Y:S01]  /*c440*/  @!P1 IMAD.MOV.U32 R36, RZ, RZ, R6 ;  /* 0x000000ffff249224 */ /* 0x000fe200078e0006 */
[----:B------:R-:W-:Y:S01]  /*c450*/  PRMT R47, R12, 0x7610, R47 ;  /* 0x000076100c2f7816 */ /* 0x000fe2000000002f */
[----:B------:R-:W-:Y:S02]  /*c460*/  @!P1 IMAD.MOV.U32 R37, RZ, RZ, R7 ;  /* 0x000000ffff259224 */ /* 0x000fe400078e0007 */
[----:B------:R-:W-:Y:S02]  /*c470*/  IMAD.MOV.U32 R4, RZ, RZ, R20 ;  /* 0x000000ffff047224 */ /* 0x000fe400078e0014 */
[----:B------:R-:W-:-:S02]  /*c480*/  IMAD.MOV.U32 R5, RZ, RZ, R21 ;  /* 0x000000ffff057224 */ /* 0x000fc400078e0015 */
[----:B------:R-:W-:Y:S01]  /*c490*/  IMAD.MOV.U32 R6, RZ, RZ, R36 ;  /* 0x000000ffff067224 */ /* 0x000fe200078e0024 */
[----:B------:R-:W-:Y:S01]  /*c4a0*/  PRMT R78, R4, 0x7610, R78 ;  /* 0x00007610044e7816 */ /* 0x000fe2000000004e */
[----:B------:R-:W-:Y:S01]  /*c4b0*/  IMAD.MOV.U32 R7, RZ, RZ, R37 ;  /* 0x000000ffff077224 */ /* 0x000fe200078e0025 */
[----:B------:R-:W-:Y:S02]  /*c4c0*/  PRMT R79, R5, 0x7610, R79 ;  /* 0x00007610054f7816 */ /* 0x000fe4000000004f */
[----:B------:R-:W-:Y:S02]  /*c4d0*/  PRMT R80, R6, 0x7610, R80 ;  /* 0x0000761006507816 */ /* 0x000fe40000000050 */
[----:B-1-3--:R-:W-:-:S07]  /*c4e0*/  PRMT R86, R7, 0x7610, R86 ;  /* 0x0000761007567816 */ /* 0x00afce0000000056 */
.L_x_8689:
[----:B------:R-:W-:Y:S01]  /*c4f0*/  VIADD R5, R59, 0x20 ;  /* 0x000000203b057836 */ /* 0x000fe20000000000 */
[----:B------:R-:W-:Y:S01]  /*c500*/  BSSY B1, `(.L_x_8346) ;  /* 0x0000012000017945 */ /* 0x000fe20003800000 */
[----:B------:R-:W-:Y:S02]  /*c510*/  CS2R R26, SRZ ;  /* 0x00000000001a7805 */ /* 0x000fe4000001ff00 */
[----:B------:R-:W-:Y:S02]  /*c520*/  CS2R R6, SRZ ;  /* 0x0000000000067805 */ /* 0x000fe4000001ff00 */
[----:B------:R-:W-:Y:S02]  /*c530*/  ISETP.GE.AND P1, PT, R5, R0, PT ;  /* 0x000000000500720c */ /* 0x000fe40003f26270 */
[----:B------:R-:W-:-:S11]  /*c540*/  CS2R R4, SRZ ;  /* 0x0000000000047805 */ /* 0x000fd6000001ff00 */
[----:B------:R-:W-:Y:S05]  /*c550*/  @P1 BRA `(.L_x_8347) ;  /* 0x0000000000301947 */ /* 0x000fea0003800000 */
[----:B------:R-:W-:Y:S02]  /*c560*/  CS2R R26, SRZ ;  /* 0x00000000001a7805 */ /* 0x000fe4000001ff00 */
[----:B------:R-:W-:Y:S02]  /*c570*/  CS2R R4, SRZ ;  /* 0x0000000000047805 */ /* 0x000fe4000001ff00 */
[----:B------:R-:W-:Y:S01]  /*c580*/  CS2R R6, SRZ ;  /* 0x0000000000067805 */ /* 0x000fe2000001ff00 */
[----:B------:R-:W-:Y:S06]  /*c590*/  @P0 BRA `(.L_x_8347) ;  /* 0x0000000000200947 */ /* 0x000fec0003800000 */
[C---:B------:R-:W-:Y:S01]  /*c5a0*/  IMAD.SHL.U32 R15, R16.reuse, 0x2, RZ ;  /* 0x00000002100f7824 */ /* 0x040fe200078e00ff */
[----:B------:R-:W-:-:S04]  /*c5b0*/  SHF.L.U64.HI R6, R16, 0x1, R17 ;  /* 0x0000000110067819 */ /* 0x000fc80000010211 */
[-C--:B----4-:R-:W-:Y:S02]  /*c5c0*/  IADD3 R4, P1, R8, R15.reuse, RZ ;  /* 0x0000000f08047210 */ /* 0x090fe40007f3e0ff */
[----:B0-----:R-:W-:-:S03]  /*c5d0*/  IADD3 R14, P2, R14, R15, RZ ;  /* 0x0000000f0e0e7210 */ /* 0x001fc60007f5e0ff */
[--C-:B------:R-:W-:Y:S02]  /*c5e0*/  IMAD.X R5, R3, 0x1, R6.reuse, P1 ;  /* 0x0000000103057824 */ /* 0x100fe400008e0606 */
[----:B------:R-:W-:-:S04]  /*c5f0*/  IMAD.X R15, R9, 0x1, R6, P2 ;  /* 0x00000001090f7824 */ /* 0x000fc800010e0606 */
[----:B------:R-:W5:Y:S04]  /*c600*/  LD.E.128 R4, desc[UR54][R4.64] ;  /* 0x0000003604047980 */ /* 0x000f68000c101d00 */
[----:B------:R1:W5:Y:S02]  /*c610*/  LD.E.128 R24, desc[UR54][R14.64] ;  /* 0x000000360e187980 */ /* 0x000364000c101d00 */
.L_x_8347:
[----:B------:R-:W-:Y:S05]  /*c620*/  BSYNC B1 ;  /* 0x0000000000017941 */ /* 0x000fea0003800000 */
.L_x_8346:
[----:B0----5:R-:W-:Y:S01]  /*c630*/  IMAD.MOV.U32 R3, RZ, RZ, R24 ;  /* 0x000000ffff037224 */ /* 0x021fe200078e0018 */
[----:B------:R-:W-:Y:S01]  /*c640*/  UMOV UR4, 0xffffffff ;  /* 0xffffffff00047882 */ /* 0x000fe20000000000 */
[----:B----4-:R-:W-:Y:S02]  /*c650*/  IMAD.MOV.U32 R8, RZ, RZ, R25 ;  /* 0x000000ffff087224 */ /* 0x010fe400078e0019 */
        /* <DEDUP_REMOVED lines=15> */
[----:B------:R-:W0:Y:S01]  /*c750*/  SHFL.IDX PT, R8, R10, 0x2, 0x181f ;  /* 0x00581f000a087f89 */ /* 0x000e2200000e0000 */
[----:B------:R-:W-:-:S03]  /*c760*/  VIADD R9, R59, 0x40 ;  /* 0x000000403b097836 */ /* 0x000fc60000000000 */
[----:B------:R-:W3:Y:S02]  /*c770*/  SHFL.IDX PT, R3, R43, 0x2, 0x181f ;  /* 0x00581f002b037f89 */ /* 0x000ee400000e0000 */
[----:B------:R-:W-:Y:S02]  /*c780*/  ISETP.GE.OR P1, PT, R9, R0, P0 ;  /* 0x000000000900720c */ /* 0x000fe40000726670 */
[----:B-1----:R-:W1:Y:S04]  /*c790*/  SHFL.IDX PT, R14, R44, 0x2, 0x181f ;  /* 0x00581f002c0e7f89 */ /* 0x002e6800000e0000 */
[----:B------:R-:W4:Y:S07]  /*c7a0*/  SHFL.IDX PT, R9, R45, 0x2, 0x181f ;  /* 0x00581f002d097f89 */ /* 0x000f2e00000e0000 */
[C---:B------:R-:W-:Y:S01]  /*c7b0*/  @!P1 IMAD.SHL.U32 R29, R16.reuse, 0x2, RZ ;  /* 0x00000002101d9824 */ /* 0x040fe200078e00ff */
[----:B------:R-:W-:-:S04]  /*c7c0*/  @!P1 SHF.L.U64.HI R28, R16, 0x1, R17 ;  /* 0x00000001101c9819 */ /* 0x000fc80000010211 */
[----:B0-----:R-:W-:-:S05]  /*c7d0*/  @!P1 IADD3 R8, P2, R8, R29, RZ ;  /* 0x0000001d08089210 */ /* 0x001fca0007f5e0ff */
[----:B---3--:R-:W-:Y:S02]  /*c7e0*/  @!P1 IMAD.X R3, R3, 0x1, R28, P2 ;  /* 0x0000000103039824 */ /* 0x008fe400010e061c */
[----:B------:R-:W-:Y:S02]  /*c7f0*/  @!P1 IMAD.MOV.U32 R32, RZ, RZ, R8 ;  /* 0x000000ffff209224 */ /* 0x000fe400078e0008 */
[----:B------:R-:W-:-:S06]  /*c800*/  @!P1 IMAD.MOV.U32 R33, RZ, RZ, R3 ;  /* 0x000000ffff219224 */ /* 0x000fcc00078e0003 */
[----:B------:R-:W3:Y:S01]  /*c810*/  @!P1 LD.E.128 R32, desc[UR54][R32.64] ;  /* 0x0000003620209980 */ /* 0x000ee2000c101d00 */
[----:B-1----:R-:W-:-:S05]  /*c820*/  @!P1 IADD3 R14, P2, R14, R29, RZ ;  /* 0x0000001d0e0e9210 */ /* 0x002fca0007f5e0ff */
[----:B----4-:R-:W-:-:S04]  /*c830*/  @!P1 IMAD.X R9, R9, 0x1, R28, P2 ;  /* 0x0000000109099824 */ /* 0x010fc800010e061c */
[----:B------:R-:W-:-:S05]  /*c840*/  @!P1 IMAD.MOV.U32 R15, RZ, RZ, R9 ;  /* 0x000000ffff0f9224 */ /* 0x000fca00078e0009 */
[----:B------:R-:W4:Y:S01]  /*c850*/  @!P1 LD.E.128 R28, desc[UR54][R14.64] ;  /* 0x000000360e1c9980 */ /* 0x000f22000c101d00 */
[----:B------:R-:W-:Y:S02]  /*c860*/  CS2R R54, SRZ ;  /* 0x0000000000367805 */ /* 0x000fe4000001ff00 */
[----:B------:R-:W-:Y:S02]  /*c870*/  CS2R R56, SRZ ;  /* 0x0000000000387805 */ /* 0x000fe4000001ff00 */
[----:B------:R-:W-:Y:S02]  /*c880*/  CS2R R38, SRZ ;  /* 0x0000000000267805 */ /* 0x000fe4000001ff00 */
[----:B------:R-:W-:Y:S01]  /*c890*/  CS2R R40, SRZ ;  /* 0x0000000000287805 */ /* 0x000fe2000001ff00 */
[----:B---3--:R-:W-:Y:S02]  /*c8a0*/  @!P1 IMAD.MOV.U32 R54, RZ, RZ, R32 ;  /* 0x000000ffff369224 */ /* 0x008fe400078e0020 */
[----:B------:R-:W-:Y:S01]  /*c8b0*/  @!P1 IMAD.MOV.U32 R55, RZ, RZ, R33 ;  /* 0x000000ffff379224 */ /* 0x000fe200078e0021 */
[----:B------:R0:W1:Y:S01]  /*c8c0*/  SHFL.IDX PT, R32, R10, 0x3, 0x181f ;  /* 0x00781f000a207f89 */ /* 0x00006200000e0000 */
[----:B------:R-:W-:-:S02]  /*c8d0*/  IMAD.MOV.U32 R3, RZ, RZ, R54 ;  /* 0x000000ffff037224 */ /* 0x000fc400078e0036 */
[----:B------:R-:W-:Y:S01]  /*c8e0*/  @!P1 IMAD.MOV.U32 R56, RZ, RZ, R34 ;  /* 0x000000ffff389224 */ /* 0x000fe200078e0022 */
[----:B------:R3:W1:Y:S01]  /*c8f0*/  SHFL.IDX PT, R33, R45, 0x3, 0x181f ;  /* 0x00781f002d217f89 */ /* 0x00066200000e0000 */
[----:B------:R-:W-:Y:S01]  /*c900*/  IMAD.MOV.U32 R8, RZ, RZ, R55 ;  /* 0x000000ffff087224 */ /* 0x000fe200078e0037 */
[----:B------:R-:W-:Y:S01]  /*c910*/  PRMT R68, R3, 0x7610, R68 ;  /* 0x0000761003447816 */ /* 0x000fe20000000044 */
[----:B------:R-:W-:Y:S01]  /*c920*/  @!P1 IMAD.MOV.U32 R57, RZ, RZ, R35 ;  /* 0x000000ffff399224 */ /* 0x000fe200078e0023 */
[----:B------:R3:W1:Y:S02]  /*c930*/  SHFL.IDX PT, R3, R43, 0x3, 0x181f ;  /* 0x00781f002b037f89 */ /* 0x00066400000e0000 */
[----:B------:R-:W-:Y:S01]  /*c940*/  PRMT R69, R8, 0x7610, R69 ;  /* 0x0000761008457816 */ /* 0x000fe20000000045 */
[----:B------:R-:W-:Y:S01]  /*c950*/  IMAD.MOV.U32 R8, RZ, RZ, R56 ;  /* 0x000000ffff087224 */ /* 0x000fe200078e0038 */
[----:B------:R3:W1:Y:S01]  /*c960*/  SHFL.IDX PT, R34, R44, 0x3, 0x181f ;  /* 0x00781f002c227f89 */ /* 0x00066200000e0000 */
[----:B------:R-:W-:Y:S01]  /*c970*/  IMAD.MOV.U32 R9, RZ, RZ, R57 ;  /* 0x000000ffff097224 */ /* 0x000fe200078e0039 */
[----:B----4-:R-:W-:Y:S01]  /*c980*/  @!P1 MOV R41, R31 ;  /* 0x0000001f00299202 */ /* 0x010fe20000000f00 */
[----:B------:R-:W-:Y:S01]  /*c990*/  @!P1 IMAD.MOV.U32 R38, RZ, RZ, R28 ;  /* 0x000000ffff269224 */ /* 0x000fe200078e001c */
[----:B------:R-:W-:Y:S01]  /*c9a0*/  PRMT R48, R8, 0x7610, R48 ;  /* 0x0000761008307816 */ /* 0x000fe20000000030 */
[----:B------:R-:W-:Y:S01]  /*c9b0*/  @!P1 IMAD.MOV.U32 R39, RZ, RZ, R29 ;  /* 0x000000ffff279224 */ /* 0x000fe200078e001d */
[----:B------:R-:W-:Y:S01]  /*c9c0*/  PRMT R49, R9, 0x7610, R49 ;  /* 0x0000761009317816 */ /* 0x000fe20000000031 */
[----:B------:R-:W-:-:S02]  /*c9d0*/  @!P1 IMAD.MOV.U32 R40, RZ, RZ, R30 ;  /* 0x000000ffff289224 */ /* 0x000fc400078e001e */
[----:B------:R-:W-:Y:S02]  /*c9e0*/  IMAD.MOV.U32 R8, RZ, RZ, R38 ;  /* 0x000000ffff087224 */ /* 0x000fe400078e0026 */
[----:B------:R-:W-:Y:S02]  /*c9f0*/  IMAD.MOV.U32 R9, RZ, RZ, R39 ;  /* 0x000000ffff097224 */ /* 0x000fe400078e0027 */
[----:B0-----:R-:W-:Y:S01]  /*ca00*/  IMAD.MOV.U32 R10, RZ, RZ, R40 ;  /* 0x000000ffff0a7224 */ /* 0x001fe200078e0028 */
[----:B------:R-:W-:Y:S01]  /*ca10*/  PRMT R72, R8, 0x7610, R72 ;  /* 0x0000761008487816 */ /* 0x000fe20000000048 */
[----:B------:R-:W-:Y:S01]  /*ca20*/  IMAD.MOV.U32 R11, RZ, RZ, R41 ;  /* 0x000000ffff0b7224 */ /* 0x000fe200078e0029 */
[----:B------:R-:W-:Y:S02]  /*ca30*/  PRMT R73, R9, 0x7610, R73 ;  /* 0x0000761009497816 */ /* 0x000fe40000000049 */
[----:B------:R-:W-:Y:S02]  /*ca40*/  CS2R R8, SRZ ;  /* 0x0000000000087805 */ /* 0x000fe4000001ff00 */
[----:B------:R-:W-:-:S02]  /*ca50*/  PRMT R74, R10, 0x7610, R74 ;  /* 0x000076100a4a7816 */ /* 0x000fc4000000004a */
[----:B---3--:R-:W-:-:S07]  /*ca60*/  PRMT R75, R11, 0x7610, R75 ;  /* 0x000076100b4b7816 */ /* 0x008fce000000004b */
.L_x_8699:
[----:B------:R-:W-:Y:S01]  /*ca70*/  VIADD R59, R59, 0x60 ;  /* 0x000000603b3b7836 */ /* 0x000fe20000000000 */
[----:B------:R-:W-:Y:S01]  /*ca80*/  BSSY B1, `(.L_x_8349) ;  /* 0x0000012000017945 */ /* 0x000fe20003800000 */
[----:B------:R-:W-:Y:S02]  /*ca90*/  CS2R R10, SRZ ;  /* 0x00000000000a7805 */ /* 0x000fe4000001ff00 */
[----:B--2---:R-:W-:Y:S02]  /*caa0*/  CS2R R12, SRZ ;  /* 0x00000000000c7805 */ /* 0x004fe4000001ff00 */
[----:B------:R-:W-:Y:S02]  /*cab0*/  CS2R R14, SRZ ;  /* 0x00000000000e7805 */ /* 0x000fe4000001ff00 */
[----:B------:R-:W-:-:S13]  /*cac0*/  ISETP.GE.AND P1, PT, R59, R0, PT ;  /* 0x000000003b00720c */ /* 0x000fda0003f26270 */
[----:B------:R-:W-:Y:S05]  /*cad0*/  @P1 BRA `(.L_x_8350) ;  /* 0x0000000000301947 */ /* 0x000fea0003800000 */
[----:B------:R-:W-:Y:S02]  /*cae0*/  CS2R R10, SRZ ;  /* 0x00000000000a7805 */ /* 0x000fe4000001ff00 */
[----:B------:R-:W-:Y:S02]  /*caf0*/  CS2R R12, SRZ ;  /* 0x00000000000c7805 */ /* 0x000fe4000001ff00 */
[----:B------:R-:W-:Y:S01]  /*cb00*/  CS2R R14, SRZ ;  /* 0x00000000000e7805 */ /* 0x000fe2000001ff00 */
[----:B------:R-:W-:Y:S06]  /*cb10*/  @P0 BRA `(.L_x_8350) ;  /* 0x0000000000200947 */ /* 0x000fec0003800000 */
[C---:B------:R-:W-:Y:S01]  /*cb20*/  IMAD.SHL.U32 R9, R16.reuse, 0x2, RZ ;  /* 0x0000000210097824 */ /* 0x040fe200078e00ff */
[----:B------:R-:W-:-:S04]  /*cb30*/  SHF.L.U64.HI R10, R16, 0x1, R17 ;  /* 0x00000001100a7819 */ /* 0x000fc80000010211 */
[-C--:B-1----:R-:W-:Y:S02]  /*cb40*/  IADD3 R12, P1, R32, R9.reuse, RZ ;  /* 0x00000009200c7210 */ /* 0x082fe40007f3e0ff */
[----:B------:R-:W-:-:S03]  /*cb50*/  IADD3 R8, P2, R34, R9, RZ ;  /* 0x0000000922087210 */ /* 0x000fc60007f5e0ff */
[--C-:B------:R-:W-:Y:S02]  /*cb60*/  IMAD.X R13, R3, 0x1, R10.reuse, P1 ;  /* 0x00000001030d7824 */ /* 0x100fe400008e060a */
[----:B------:R-:W-:-:S04]  /*cb70*/  IMAD.X R9, R33, 0x1, R10, P2 ;  /* 0x0000000121097824 */ /* 0x000fc800010e060a */
[----:B------:R-:W5:Y:S04]  /*cb80*/  LD.E.128 R12, desc[UR54][R12.64] ;  /* 0x000000360c0c7980 */ /* 0x000f68000c101d00 */
[----:B------:R-:W5:Y:S02]  /*cb90*/  LD.E.128 R8, desc[UR54][R8.64] ;  /* 0x0000003608087980 */ /* 0x000f64000c101d00 */
.L_x_8350:
[----:B------:R-:W-:Y:S05]  /*cba0*/  BSYNC B1 ;  /* 0x0000000000017941 */ /* 0x000fea0003800000 */
.L_x_8349:
[----:B------:R-:W-:Y:S01]  /*cbb0*/  ULEA.HI UR4, UR37, UR37, URZ, 0x1 ;  /* 0x0000002525047291 */ /* 0x000fe2000f8f083f */
[----:B------:R-:W-:Y:S01]  /*cbc0*/  VIADDMNMX R0, R0, -R193, 0x80, PT ;  /* 0x0000008000007446 */ /* 0x000fe200038009c1 */
[----:B-1---5:R-:W-:Y:S01]  /*cbd0*/  IMAD.MOV.U32 R3, RZ, RZ, R8 ;  /* 0x000000ffff037224 */ /* 0x022fe200078e0008 */
[----:B------:R-:W-:Y:S01]  /*cbe0*/  BSSY B1, `(.L_x_8351) ;  /* 0x0000018000017945 */ /* 0x000fe20003800000 */
[----:B------:R-:W-:Y:S01]  /*cbf0*/  ULOP3.LUT UR4, UR4, 0xfffffffe, URZ, 0xc0, !UPT ;  /* 0xfffffffe04047892 */ /* 0x000fe2000f8ec03f */
[----:B------:R-:W-:Y:S01]  /*cc00*/  IMAD.MOV.U32 R28, RZ, RZ, R9 ;  /* 0x000000ffff1c7224 */ /* 0x000fe200078e0009 */
[-C--:B------:R-:W-:Y:S01]  /*cc10*/  ISETP.GE.OR P3, PT, R188, R0.reuse, P0 ;  /* 0x00000000bc00720c */ /* 0x080fe20000766670 */
[----:B------:R-:W-:Y:S01]  /*cc20*/  IMAD.MOV.U32 R30, RZ, RZ, R13 ;  /* 0x000000ffff1e7224 */ /* 0x000fe200078e000d */
[----:B------:R-:W-:Y:S01]  /*cc30*/  UIADD3 UR4, UR37, -UR4, URZ ;  /* 0x8000000425047290 */ /* 0x000fe2000fffe03f */
[-C--:B------:R-:W-:Y:S02]  /*cc40*/  ISETP.GE.OR P2, PT, R217, R0.reuse, P0 ;  /* 0x00000000d900720c */ /* 0x080fe40000746670 */
[----:B------:R-:W-:-:S02]  /*cc50*/  ISETP.GE.OR P1, PT, R216, R0, P0 ;  /* 0x00000000d800720c */ /* 0x000fc40000726670 */
[----:B------:R-:W-:Y:S01]  /*cc60*/  ISETP.GE.OR P0, PT, R215, R0, P0 ;  /* 0x00000000d700720c */ /* 0x000fe20000706670 */
        /* <DEDUP_REMOVED lines=9> */
[----:B------:R-:W0:Y:S01]  /*cd00*/  SYNCS.PHASECHK.TRANS64.TRYWAIT P4, [R18+URZ+0x28800], R29 ;  /* 0x0288001d120075a7 */ /* 0x000e22000808017f */
[----:B------:R-:W-:Y:S01]  /*cd10*/  PRMT R59, R3, 0x7610, R59 ;  /* 0x00007610033b7816 */ /* 0x000fe2000000003b */
[----:B------:R-:W-:Y:S01]  /*cd20*/  IMAD.MOV.U32 R3, RZ, RZ, R15 ;  /* 0x000000ffff037224 */ /* 0x000fe200078e000f */
[----:B------:R-:W-:-:S02]  /*cd30*/  PRMT R70, R28, 0x7610, R70 ;  /* 0x000076101c467816 */ /* 0x000fc40000000046 */
[----:B------:R-:W-:Y:S01]  /*cd40*/  PRMT R71, R30, 0x7610, R71 ;  /* 0x000076101e477816 */ /* 0x000fe20000000047 */
[----:B0-----:R-:W-:Y:S06]  /*cd50*/  @!P4 BRA `(.L_x_8352) ;  /* 0x000001b800a4c947 */ /* 0x001fec0003800000 */
.L_x_8700:
[----:B------:R-:W-:Y:S05]  /*cd60*/  BSYNC B1 ;  /* 0x0000000000017941 */ /* 0x000fea0003800000 */
.L_x_8351:
[----:B------:R-:W-:Y:S04]  /*cd70*/  BSSY B1, `(.L_x_8353) ;  /* 0x0000069000017945 */ /* 0x000fe80003800000 */
[----:B------:R-:W-:Y:S05]  /*cd80*/  @P3 BRA `(.L_x_8354) ;  /* 0x00000004009c3947 */ /* 0x000fea0003800000 */
[----:B------:R-:W-:Y:S02]  /*cd90*/  LEA.HI R28, R58, R207, RZ, 0x1d ;  /* 0x000000cf3a1c7211 */ /* 0x000fe400078fe8ff */
[--C-:B------:R-:W-:Y:S02]  /*cda0*/  SHF.R.U64 R87, R50, 0x10, R51.reuse ;  /* 0x0000001032577819 */ /* 0x100fe40000001233 */
[----:B------:R-:W-:Y:S01]  /*cdb0*/  SHF.R.S32.HI R31, RZ, 0x1f, R28 ;  /* 0x0000001fff1f7819 */ /* 0x000fe2000001141c */
[----:B0-----:R-:W-:Y:S01]  /*cdc0*/  IMAD.SHL.U32 R29, R28, 0x8, RZ ;  /* 0x000000081c1d7824 */ /* 0x001fe200078e00ff */
[----:B------:R-:W-:Y:S02]  /*cdd0*/  SHF.R.U32.HI R50, RZ, 0x10, R51 ;  /* 0x00000010ff327819 */ /* 0x000fe40000011633 */
[----:B------:R-:W-:Y:S02]  /*cde0*/  LEA.HI R31, R31, R28, RZ, 0x3 ;  /* 0x0000001c1f1f7211 */ /* 0x000fe400078f18ff */
[----:B------:R-:W-:-:S02]  /*cdf0*/  LOP3.LUT R29, R29, 0x38, RZ, 0xc0, !PT ;  /* 0x000000381d1d7812 */ /* 0x000fc400078ec0ff */
[----:B------:R-:W-:Y:S01]  /*ce00*/  SHF.R.U64 R51, R20, 0x10, R21 ;  /* 0x0000001014337819 */ /* 0x000fe20000001215 */
[----:B------:R-:W-:Y:S01]  /*ce10*/  IMAD.SHL.U32 R31, R31, 0x400, RZ ;  /* 0x000004001f1f7824 */ /* 0x000fe200078e00ff */
[----:B------:R-:W-:Y:S02]  /*ce20*/  LOP3.LUT R28, R29, 0x1c0, R222, 0xf8, !PT ;  /* 0x000001c01d1c7812 */ /* 0x000fe400078ef8de */
[----:B------:R-:W-:Y:S02]  /*ce30*/  SHF.R.U64 R83, R52, 0x10, R53 ;  /* 0x0000001034537819 */ /* 0x000fe40000001235 */
[----:B------:R-:W-:Y:S02]  /*ce40*/  LOP3.LUT R28, R28, R203, RZ, 0x3c, !PT ;  /* 0x000000cb1c1c7212 */ /* 0x000fe400078e3cff */
[----:B------:R-:W-:Y:S02]  /*ce50*/  LOP3.LUT R31, R31, 0x7fffe000, RZ, 0xc0, !PT ;  /* 0x7fffe0001f1f7812 */ /* 0x000fe400078ec0ff */
[----:B------:R-:W-:-:S02]  /*ce60*/  SHF.R.U32.HI R20, RZ, 0x10, R21 ;  /* 0x00000010ff147819 */ /* 0x000fc40000011615 */
[----:B------:R-:W-:Y:S02]  /*ce70*/  IADD3 R33, R28, R31, R204 ;  /* 0x0000001f1c217210 */ /* 0x000fe40007ffe0cc */
[----:B------:R-:W0:Y:S01]  /*ce80*/  LDS.128 R28, [R205] ;  /* 0x00000000cd1c7984 */ /* 0x000e220000000c00 */
[----:B------:R-:W-:Y:S02]  /*ce90*/  PRMT R78, R78, 0x5410, R51 ;  /* 0x000054104e4e7816 */ /* 0x000fe40000000033 */
        /* <DEDUP_REMOVED lines=8> */
[----:B------:R-:W-:-:S02]  /*cf20*/  SHF.R.U64 R21, R36, 0x10, R37 ;  /* 0x0000001024157819 */ /* 0x000fc40000001225 */
[----:B------:R-:W-:Y:S02]  /*cf30*/  SHF.R.U32.HI R85, RZ, 0x10, R37 ;  /* 0x00000010ff557819 */ /* 0x000fe40000011625 */
[----:B------:R-:W-:Y:S02]  /*cf40*/  PRMT R77, R77, 0x5410, R50 ;  /* 0x000054104d4d7816 */ /* 0x000fe40000000032 */
[----:B------:R-:W-:Y:S02]  /*cf50*/  PRMT R82, R47, 0x5410, R82 ;  /* 0x000054102f527816 */ /* 0x000fe40000000052 */
[----:B------:R-:W-:Y:S01]  /*cf60*/  PRMT R84, R80, 0x5410, R21 ;  /* 0x0000541050547816 */ /* 0x000fe20000000015 */
[----:B------:R-:W-:Y:S01]  /*cf70*/  IMAD.U32 R80, R83, 0x10000, RZ ;  /* 0x0001000053507824 */ /* 0x000fe200078e00ff */
[----:B------:R-:W-:Y:S02]  /*cf80*/  PRMT R85, R86, 0x5410, R85 ;  /* 0x0000541056557816 */ /* 0x000fe40000000055 */
[----:B------:R-:W-:-:S02]  /*cf90*/  LOP3.LUT R78, R78, 0xffff0000, RZ, 0xc0, !PT ;  /* 0xffff00004e4e7812 */ /* 0x000fc400078ec0ff */
[----:B------:R-:W-:Y:S01]  /*cfa0*/  LOP3.LUT R76, R76, 0xffff0000, RZ, 0xc0, !PT ;  /* 0xffff00004c4c7812 */ /* 0x000fe200078ec0ff */
[----:B------:R-:W-:Y:S01]  /*cfb0*/  IMAD.U32 R86, R85, 0x10000, RZ ;  /* 0x0001000055567824 */ /* 0x000fe200078e00ff */
        /* <DEDUP_REMOVED lines=17> */
[----:B------:R-:W-:Y:S01]  /*d0d0*/  FFMA.FTZ R87, R20, R53, -R87 ;  /* 0x0000003514577223 */ /* 0x000fe20000010857 */
[----:B------:R-:W-:Y:S01]  /*d0e0*/  FMUL.FTZ R53, R47, R80 ;  /* 0x000000502f357220 */ /* 0x000fe20000410000 */
[----:B------:R-:W-:-:S02]  /*d0f0*/  IMAD.U32 R51, R35, 0x10000, RZ ;  /* 0x0001000023337824 */ /* 0x000fc400078e00ff */
[----:B------:R-:W-:Y:S01]  /*d100*/  FFMA.FTZ R91, R20, R79, R91 ;  /* 0x0000004f145b7223 */ /* 0x000fe2000001005b */
[----:B------:R-:W-:Y:S02]  /*d110*/  IMAD.U32 R20, R82, 0x10000, RZ ;  /* 0x0001000052147824 */ /* 0x000fe400078e00ff */
[-C--:B------:R-:W-:Y:S01]  /*d120*/  FMUL.FTZ R47, R47, R46.reuse ;  /* 0x0000002e2f2f7220 */ /* 0x080fe20000410000 */
[C---:B------:R-:W-:Y:S01]  /*d130*/  FFMA.FTZ R53, R36.reuse, R46, -R53 ;  /* 0x0000002e24357223 */ /* 0x040fe20000010835 */
[C---:B------:R-:W-:Y:S01]  /*d140*/  FMUL.FTZ R46, R51.reuse, R86 ;  /* 0x00000056332e7220 */ /* 0x040fe20000410000 */
[----:B------:R-:W-:Y:S01]  /*d150*/  FMUL.FTZ R79, R51, R20 ;  /* 0x00000014334f7220 */ /* 0x000fe20000410000 */
[----:B------:R-:W-:Y:S01]  /*d160*/  FFMA.FTZ R47, R36, R80, R47 ;  /* 0x00000050242f7223 */ /* 0x000fe2000001002f */
[C---:B------:R-:W-:Y:S01]  /*d170*/  FMUL.FTZ R36, R32.reuse, R76 ;  /* 0x0000004c20247220 */ /* 0x040fe20000410000 */
[----:B------:R-:W-:Y:S01]  /*d180*/  FFMA.FTZ R51, R37, R20, -R46 ;  /* 0x0000001425337223 */ /* 0x000fe2000001082e */
[----:B------:R-:W-:Y:S01]  /*d190*/  FMUL.FTZ R20, R32, R78 ;  /* 0x0000004e20147220 */ /* 0x000fe20000410000 */
[----:B------:R-:W-:-:S02]  /*d1a0*/  IMAD.U32 R50, R34, 0x10000, RZ ;  /* 0x0001000022327824 */ /* 0x000fc400078e00ff */
[C---:B------:R-:W-:Y:S01]  /*d1b0*/  FFMA.FTZ R36, R21.reuse, R78, R36 ;  /* 0x0000004e15247223 */ /* 0x040fe20000010024 */
[----:B------:R-:W-:Y:S02]  /*d1c0*/  IMAD.U32 R32, R84, 0x10000, RZ ;  /* 0x0001000054207824 */ /* 0x000fe400078e00ff */
[----:B------:R-:W-:Y:S01]  /*d1d0*/  FFMA.FTZ R76, R21, R76, -R20 ;  /* 0x0000004c154c7223 */ /* 0x000fe20000010814 */
[----:B------:R-:W-:Y:S02]  /*d1e0*/  IMAD.U32 R20, R52, 0x10000, RZ ;  /* 0x0001000034147824 */ /* 0x000fe400078e00ff */
[----:B------:R-:W-:Y:S01]  /*d1f0*/  FFMA.FTZ R79, R37, R86, R79 ;  /* 0x00000056254f7223 */ /* 0x000fe2000001004f */
[----:B------:R-:W-:Y:S01]  /*d200*/  FMUL.FTZ R78, R50, R32 ;  /* 0x00000020324e7220 */ /* 0x000fe20000410000 */
[C---:B------:R-:W-:Y:S01]  /*d210*/  FMUL.FTZ R37, R33.reuse, R83 ;  /* 0x0000005321257220 */ /* 0x040fe20000410000 */
[-C--:B------:R-:W-:Y:S01]  /*d220*/  FMUL.FTZ R80, R33, R77.reuse ;  /* 0x0000004d21507220 */ /* 0x080fe20000410000 */
[----:B------:R-:W-:Y:S01]  /*d230*/  LOP3.LUT R34, R34, 0xffff0000, RZ, 0xc0, !PT ;  /* 0xffff000022227812 */ /* 0x000fe200078ec0ff */
[-C--:B------:R-:W-:Y:S01]  /*d240*/  FMUL.FTZ R50, R50, R20.reuse ;  /* 0x0000001432327220 */ /* 0x080fe20000410000 */
[----:B------:R-:W-:Y:S01]  /*d250*/  FFMA.FTZ R78, R29, R20, -R78 ;  /* 0x000000141d4e7223 */ /* 0x000fe2000001084e */
[----:B------:R-:W-:Y:S01]  /*d260*/  LOP3.LUT R33, R84, 0xffff0000, RZ, 0xc0, !PT ;  /* 0xffff000054217812 */ /* 0x000fe200078ec0ff */
[----:B------:R-:W-:Y:S01]  /*d270*/  FFMA.FTZ R46, R28, R77, -R37 ;  /* 0x0000004d1c2e7223 */ /* 0x000fe20000010825 */
        /* <DEDUP_REMOVED lines=8> */
[----:B------:R-:W-:Y:S01]  /*d300*/  F2FP.BF16.F32.PACK_AB R32, R36, R91 ;  /* 0x0000005b2420723e */ /* 0x000fe200000010ff */
[C---:B------:R-:W-:Y:S01]  /*d310*/  FMUL.FTZ R28, R35.reuse, R20 ;  /* 0x00000014231c7220 */ /* 0x040fe20000410000 */
[C---:B------:R-:W-:Y:S01]  /*d320*/  FFMA.FTZ R21, R30.reuse, R21, -R29 ;  /* 0x000000151e157223 */ /* 0x040fe2000001081d */
        /* <DEDUP_REMOVED lines=8> */
[----:B------:R-:W-:Y:S02]  /*d3b0*/  F2FP.BF16.F32.PACK_AB R31, R82, R51 ;  /* 0x00000033521f723e */ /* 0x000fe400000010ff */
[----:B------:R-:W-:Y:S02]  /*d3c0*/  F2FP.BF16.F32.PACK_AB R33, R80, R47 ;  /* 0x0000002f5021723e */ /* 0x000fe400000010ff */
[----:B------:R-:W-:Y:S01]  /*d3d0*/  F2FP.BF16.F32.PACK_AB R35, R20, R79 ;  /* 0x0000004f1423723e */ /* 0x000fe200000010ff */
[----:B------:R1:W-:Y:S04]  /*d3e0*/  STS.128 [R205], R28 ;  /* 0x0000001ccd007388 */ /* 0x0003e80000000c00 */
[----:B------:R1:W-:Y:S02]  /*d3f0*/  STS.128 [R81+0x10400], R32 ;  /* 0x0104002051007388 */ /* 0x0003e40000000c00 */
.L_x_8354:
[----:B------:R-:W-:Y:S05]  /*d400*/  BSYNC B1 ;  /* 0x0000000000017941 */ /* 0x000fea0003800000 */
.L_x_8353:
[----:B------:R-:W-:Y:S04]  /*d410*/  BSSY B1, `(.L_x_8355) ;  /* 0x0000068000017945 */ /* 0x000fe80003800000 */
[----:B------:R-:W-:Y:S05]  /*d420*/  @P2 BRA `(.L_x_8356) ;  /* 0x0000000400982947 */ /* 0x000fea0003800000 */
[----:B------:R-:W-:Y:S02]  /*d430*/  LEA.HI R20, R58, R207, RZ, 0x1d ;  /* 0x000000cf3a147211 */ /* 0x000fe400078fe8ff */
[--C-:B------:R-:W-:Y:S02]  /*d440*/  SHF.R.U64 R37, R6, 0x10, R7.reuse ;  /* 0x0000001006257819 */ /* 0x100fe40000001207 */
[----:B------:R-:W-:Y:S01]  /*d450*/  SHF.R.S32.HI R21, RZ, 0x1f, R20 ;  /* 0x0000001fff157819 */ /* 0x000fe20000011414 */
[----:B-1----:R-:W-:Y:S01]  /*d460*/  IMAD.SHL.U32 R28, R20, 0x8, RZ ;  /* 0x00000008141c7824 */ /* 0x002fe200078e00ff */
[----:B------:R-:W-:Y:S02]  /*d470*/  SHF.R.U32.HI R6, RZ, 0x10, R7 ;  /* 0x00000010ff067819 */ /* 0x000fe40000011607 */
[----:B------:R-:W-:Y:S02]  /*d480*/  LEA.HI R21, R21, R20, RZ, 0x3 ;  /* 0x0000001415157211 */ /* 0x000fe400078f18ff */
[----:B------:R-:W-:-:S02]  /*d490*/  LOP3.LUT R20, R199, 0x38, R28, 0xf8, !PT ;  /* 0x00000038c7147812 */ /* 0x000fc400078ef81c */
[----:B------:R-:W-:Y:S01]  /*d4a0*/  SHF.R.U64 R7, R24, 0x10, R25 ;  /* 0x0000001018077819 */ /* 0x000fe20000001219 */
[----:B------:R-:W-:Y:S01]  /*d4b0*/  IMAD.SHL.U32 R28, R21, 0x400, RZ ;  /* 0x00000400151c7824 */ /* 0x000fe200078e00ff */
[----:B------:R-:W-:Y:S02]  /*d4c0*/  LOP3.LUT R21, R20, R225, RZ, 0x3c, !PT ;  /* 0x000000e114157212 */ /* 0x000fe400078e3cff */
[----:B------:R-:W-:Y:S02]  /*d4d0*/  SHF.R.U64 R47, R4, 0x10, R5 ;  /* 0x00000010042f7819 */ /* 0x000fe40000001205 */
[----:B------:R-:W-:Y:S02]  /*d4e0*/  LOP3.LUT R28, R28, 0x7fffe000, RZ, 0xc0, !PT ;  /* 0x7fffe0001c1c7812 */ /* 0x000fe400078ec0ff */
[----:B------:R-:W-:Y:S02]  /*d4f0*/  PRMT R60, R60, 0x5410, R7 ;  /* 0x000054103c3c7816 */ /* 0x000fe40000000007 */
[----:B------:R-:W-:-:S02]  /*d500*/  IADD3 R21, R21, R28, R202 ;  /* 0x0000001c15157210 */ /* 0x000fc40007ffe0ca */
[----:B0-----:R-:W0:Y:S01]  /*d510*/  LDS.128 R28, [R214] ;  /* 0x00000000d61c7984 */ /* 0x001e220000000c00 */
[----:B------:R-:W-:Y:S02]  /*d520*/  SHF.R.U32.HI R4, RZ, 0x10, R5 ;  /* 0x00000010ff047819 */ /* 0x000fe40000011605 */
[----:B------:R-:W-:Y:S01]  /*d530*/  IMAD R21, R21, 0x2, R18 ;  /* 0x0000000215157824 */ /* 0x000fe200078e0212 */
[----:B------:R-:W-:Y:S02]  /*d540*/  SHF.R.U32.HI R24, RZ, 0x10, R25 ;  /* 0x00000010ff187819 */ /* 0x000fe40000011619 */
[----:B------:R-:W-:Y:S02]  /*d550*/  SHF.R.U64 R5, R26, 0x10, R27 ;  /* 0x000000101a057819 */ /* 0x000fe4000000121b */
[----:B------:R-:W1:Y:S01]  /*d560*/  LDS.128 R32, [R21+0x10400] ;  /* 0x0104000015207984 */ /* 0x000e620000000c00 */
[----:B------:R-:W-:Y:S02]  /*d570*/  PRMT R64, R64, 0x5410, R47 ;  /* 0x0000541040407816 */ /* 0x000fe4000000002f */
[----:B------:R-:W-:Y:S01]  /*d580*/  PRMT R66, R66, 0x5410, R37 ;  /* 0x0000541042427816 */ /* 0x000fe20000000025 */
[----:B------:R-:W-:Y:S01]  /*d590*/  IMAD.U32 R37, R60, 0x10000, RZ ;  /* 0x000100003c257824 */ /* 0x000fe200078e00ff */
        /* <DEDUP_REMOVED lines=8> */
[----:B------:R-:W-:Y:S01]  /*d620*/  LOP3.LUT R64, R64, 0xffff0000, RZ, 0xc0, !PT ;  /* 0xffff000040407812 */ /* 0x000fe200078ec0ff */
[C---:B0-----:R-:W-:Y:S01]  /*d630*/  IMAD.U32 R4, R28.reuse, 0x10000, RZ ;  /* 0x000100001c047824 */ /* 0x041fe200078e00ff */
[----:B------:R-:W-:Y:S01]  /*d640*/  LOP3.LUT R5, R28, 0xffff0000, RZ, 0xc0, !PT ;  /* 0xffff00001c057812 */ /* 0x000fe200078ec0ff */
[C---:B------:R-:W-:Y:S01]  /*d650*/  IMAD.U32 R7, R30.reuse, 0x10000, RZ ;  /* 0x000100001e077824 */ /* 0x040fe200078e00ff */
[----:B------:R-:W-:Y:S01]  /*d660*/  LOP3.LUT R20, R30, 0xffff0000, RZ, 0xc0, !PT ;  /* 0xffff00001e147812 */ /* 0x000fe200078ec0ff */
[C---:B------:R-:W-:Y:S01]  /*d670*/  IMAD.U32 R6, R29.reuse, 0x10000, RZ ;  /* 0x000100001d067824 */ /* 0x040fe200078e00ff */
[----:B------:R-:W-:-:S02]  /*d680*/  LOP3.LUT R28, R29, 0xffff0000, RZ, 0xc0, !PT ;  /* 0xffff00001d1c7812 */ /* 0x000fc400078ec0ff */
[----:B------:R-:W-:Y:S01]  /*d690*/  SHF.L.U32 R24, R31, 0x10, RZ ;  /* 0x000000101f187819 */ /* 0x000fe200000006ff */
[C---:B-1----:R-:W-:Y:S01]  /*d6a0*/  IMAD.U32 R25, R32.reuse, 0x10000, RZ ;  /* 0x0001000020197824 */ /* 0x042fe200078e00ff */
[----:B------:R-:W-:Y:S01]  /*d6b0*/  LOP3.LUT R26, R32, 0xffff0000, RZ, 0xc0, !PT ;  /* 0xffff0000201a7812 */ /* 0x000fe200078ec0ff */
[C---:B------:R-:W-:Y:S01]  /*d6c0*/  IMAD.U32 R27, R33.reuse, 0x10000, RZ ;  /* 0x00010000211b7824 */ /* 0x040fe200078e00ff */
[----:B------:R-:W-:Y:S01]  /*d6d0*/  LOP3.LUT R32, R33, 0xffff0000, RZ, 0xc0, !PT ;  /* 0xffff000021207812 */ /* 0x000fe200078ec0ff */
[C---:B------:R-:W-:Y:S01]  /*d6e0*/  FMUL.FTZ R47, R25.reuse, R37 ;  /* 0x00000025192f7220 */ /* 0x040fe20000410000 */
[-C--:B------:R-:W-:Y:S01]  /*d6f0*/  FMUL.FTZ R51, R25, R36.reuse ;  /* 0x0000002419337220 */ /* 0x080fe20000410000 */
[----:B------:R-:W-:Y:S01]  /*d700*/  LOP3.LUT R30, R31, 0xffff0000, RZ, 0xc0, !PT ;  /* 0xffff00001f1e7812 */ /* 0x000fe200078ec0ff */
[----:B------:R-:W-:Y:S02]  /*d710*/  IMAD.U32 R33, R35, 0x10000, RZ ;  /* 0x0001000023217824 */ /* 0x000fe400078e00ff */
[----:B------:R-:W-:Y:S01]  /*d720*/  FFMA.FTZ R47, R4, R36, -R47 ;  /* 0x00000024042f7223 */ /* 0x000fe2000001082f */
[----:B------:R-:W-:Y:S01]  /*d730*/  IMAD.U32 R36, R63, 0x10000, RZ ;  /* 0x000100003f247824 */ /* 0x000fe200078e00ff */
[C---:B------:R-:W-:Y:S01]  /*d740*/  LOP3.LUT R31, R34.reuse, 0xffff0000, RZ, 0xc0, !PT ;  /* 0xffff0000221f7812 */ /* 0x040fe200078ec0ff */
[----:B------:R-:W-:Y:S01]  /*d750*/  IMAD.U32 R29, R34, 0x10000, RZ ;  /* 0x00010000221d7824 */ /* 0x000fe200078e00ff */
[----:B------:R-:W-:Y:S01]  /*d760*/  LOP3.LUT R34, R35, 0xffff0000, RZ, 0xc0, !PT ;  /* 0xffff000023227812 */ /* 0x000fe200078ec0ff */
[----:B------:R-:W-:-:S02]  /*d770*/  IMAD.U32 R35, R61, 0x10000, RZ ;  /* 0x000100003d237824 */ /* 0x000fc400078e00ff */
[----:B------:R-:W-:Y:S01]  /*d780*/  FFMA.FTZ R51, R4, R37, R51 ;  /* 0x0000002504337223 */ /* 0x000fe20000010033 */
[----:B------:R-:W-:Y:S02]  /*d790*/  IMAD.U32 R25, R65, 0x10000, RZ ;  /* 0x0001000041197824 */ /* 0x000fe400078e00ff */
[----:B------:R-:W-:Y:S01]  /*d7a0*/  FMUL.FTZ R37, R33, R36 ;  /* 0x0000002421257220 */ /* 0x000fe20000410000 */
[----:B------:R-:W-:Y:S02]  /*d7b0*/  IMAD.U32 R4, R67, 0x10000, RZ ;  /* 0x0001000043047824 */ /* 0x000fe400078e00ff */
[C---:B------:R-:W-:Y:S01]  /*d7c0*/  FMUL.FTZ R53, R27.reuse, R35 ;  /* 0x000000231b357220 */ /* 0x040fe20000410000 */
[-C--:B------:R-:W-:Y:S01]  /*d7d0*/  FMUL.FTZ R27, R27, R25.reuse ;  /* 0x000000191b1b7220 */ /* 0x080fe20000410000 */
[----:B------:R-:W-:Y:S01]  /*d7e0*/  LOP3.LUT R61, R61, 0xffff0000, RZ, 0xc0, !PT ;  /* 0xffff00003d3d7812 */ /* 0x000fe200078ec0ff */
[-C--:B------:R-:W-:Y:S01]  /*d7f0*/  FMUL.FTZ R33, R33, R4.reuse ;  /* 0x0000000421217220 */ /* 0x080fe20000410000 */
[----:B------:R-:W-:Y:S01]  /*d800*/  FFMA.FTZ R37, R24, R4, -R37 ;  /* 0x0000000418257223 */ /* 0x000fe20000010825 */
[----:B------:R-:W-:Y:S01]  /*d810*/  FMUL.FTZ R4, R26, R60 ;  /* 0x0000003c1a047220 */ /* 0x000fe20000410000 */
[----:B------:R-:W-:Y:S01]  /*d820*/  LOP3.LUT R65, R65, 0xffff0000, RZ, 0xc0, !PT ;  /* 0xffff000041417812 */ /* 0x000fe200078ec0ff */
[C---:B------:R-:W-:Y:S01]  /*d830*/  FFMA.FTZ R53, R6.reuse, R25, -R53 ;  /* 0x0000001906357223 */ /* 0x040fe20000010835 */
[----:B------:R-:W-:Y:S01]  /*d840*/  FFMA.FTZ R25, R6, R35, R27 ;  /* 0x0000002306197223 */ /* 0x000fe2000001001b */
[-C--:B------:R-:W-:Y:S01]  /*d850*/  FMUL.FTZ R26, R26, R64.reuse ;  /* 0x000000401a1a7220 */ /* 0x080fe20000410000 */
[----:B------:R-:W-:Y:S01]  /*d860*/  FFMA.FTZ R64, R5, R64, -R4 ;  /* 0x0000004005407223 */ /* 0x000fe20000010804 */
[----:B------:R-:W-:-:S02]  /*d870*/  IMAD.U32 R6, R62, 0x10000, RZ ;  /* 0x000100003e067824 */ /* 0x000fc400078e00ff */
[----:B------:R-:W-:Y:S01]  /*d880*/  FMUL.FTZ R27, R32, R61 ;  /* 0x0000003d201b7220 */ /* 0x000fe20000410000 */
[----:B------:R-:W-:Y:S02]  /*d890*/  IMAD.U32 R4, R66, 0x10000, RZ ;  /* 0x0001000042047824 */ /* 0x000fe400078e00ff */
[-C--:B------:R-:W-:Y:S01]  /*d8a0*/  FMUL.FTZ R32, R32, R65.reuse ;  /* 0x0000004120207220 */ /* 0x080fe20000410000 */
[----:B------:R-:W-:Y:S01]  /*d8b0*/  LOP3.LUT R62, R62, 0xffff0000, RZ, 0xc0, !PT ;  /* 0xffff00003e3e7812 */ /* 0x000fe200078ec0ff */
[----:B------:R-:W-:Y:S01]  /*d8c0*/  FFMA.FTZ R33, R24, R36, R33 ;  /* 0x0000002418217223 */ /* 0x000fe20000010021 */
[----:B------:R-:W-:Y:S01]  /*d8d0*/  LOP3.LUT R66, R66, 0xffff0000, RZ, 0xc0, !PT ;  /* 0xffff000042427812 */ /* 0x000fe200078ec0ff */
[----:B------:R-:W-:Y:S01]  /*d8e0*/  FFMA.FTZ R24, R5, R60, R26 ;  /* 0x0000003c05187223 */ /* 0x000fe2000001001a */
        /* <DEDUP_REMOVED lines=26> */
.L_x_8356:
[----:B------:R-:W-:Y:S05]  /*da90*/  BSYNC B1 ;  /* 0x0000000000017941 */ /* 0x000fea0003800000 */
.L_x_8355:
[----:B------:R-:W-:Y:S04]  /*daa0*/  BSSY B1, `(.L_x_8357) ;  /* 0x0000068000017945 */ /* 0x000fe80003800000 */
[----:B------:R-:W-:Y:S05]  /*dab0*/  @P1 BRA `(.L_x_8358) ;  /* 0x0000000400981947 */ /* 0x000fea0003800000 */
[----:B--2---:R-:W-:Y:S02]  /*dac0*/  LEA.HI R4, R58, R207, RZ, 0x1d ;  /* 0x000000cf3a047211 */ /* 0x004fe400078fe8ff */
[----:B-1----:R-:W-:Y:S02]  /*dad0*/  SHF.R.U64 R31, R38, 0x10, R39 ;  /* 0x00000010261f7819 */ /* 0x002fe40000001227 */
[----:B------:R-:W-:Y:S01]  /*dae0*/  SHF.R.S32.HI R5, RZ, 0x1f, R4 ;  /* 0x0000001fff057819 */ /* 0x000fe20000011404 */
[----:B------:R-:W-:Y:S01]  /*daf0*/  IMAD.SHL.U32 R6, R4, 0x8, RZ ;  /* 0x0000000804067824 */ /* 0x000fe200078e00ff */
[----:B------:R-:W-:Y:S02]  /*db00*/  SHF.R.U64 R35, R54, 0x10, R55 ;  /* 0x0000001036237819 */ /* 0x000fe40000001237 */
[----:B------:R-:W-:Y:S02]  /*db10*/  LEA.HI R4, R5, R4, RZ, 0x3 ;  /* 0x0000000405047211 */ /* 0x000fe400078f18ff */
[----:B------:R-:W-:-:S02]  /*db20*/  LOP3.LUT R5, R197, 0x38, R6, 0xf8, !PT ;  /* 0x00000038c5057812 */ /* 0x000fc400078ef806 */
[----:B------:R-:W-:Y:S01]  /*db30*/  PRMT R72, R72, 0x5410, R31 ;  /* 0x0000541048487816 */ /* 0x000fe2000000001f */
[----:B------:R-:W-:Y:S01]  /*db40*/  IMAD.SHL.U32 R6, R4, 0x400, RZ ;  /* 0x0000040004067824 */ /* 0x000fe200078e00ff */
[----:B------:R-:W-:Y:S02]  /*db50*/  LOP3.LUT R4, R5, R224, RZ, 0x3c, !PT ;  /* 0x000000e005047212 */ /* 0x000fe400078e3cff */
[----:B------:R-:W-:Y:S01]  /*db60*/  SHF.R.U32.HI R38, RZ, 0x10, R39 ;  /* 0x00000010ff267819 */ /* 0x000fe20000011627 */
[----:B------:R-:W-:Y:S01]  /*db70*/  IMAD.U32 R36, R72, 0x10000, RZ ;  /* 0x0001000048247824 */ /* 0x000fe200078e00ff */
[----:B------:R-:W-:Y:S02]  /*db80*/  LOP3.LUT R6, R6, 0x7fffe000, RZ, 0xc0, !PT ;  /* 0x7fffe00006067812 */ /* 0x000fe400078ec0ff */
[----:B------:R-:W-:Y:S02]  /*db90*/  PRMT R68, R68, 0x5410, R35 ;  /* 0x0000541044447816 */ /* 0x000fe40000000023 */
[----:B------:R-:W-:-:S02]  /*dba0*/  IADD3 R21, R4, R6, R201 ;  /* 0x0000000604157210 */ /* 0x000fc40007ffe0c9 */
[----:B------:R-:W1:Y:S01]  /*dbb0*/  LDS.128 R4, [R213] ;  /* 0x00000000d5047984 */ /* 0x000e620000000c00 */
[----:B------:R-:W-:Y:S01]  /*dbc0*/  SHF.R.U32.HI R54, RZ, 0x10, R55 ;  /* 0x00000010ff367819 */ /* 0x000fe20000011637 */
[----:B------:R-:W-:Y:S01]  /*dbd0*/  IMAD.U32 R35, R68, 0x10000, RZ ;  /* 0x0001000044237824 */ /* 0x000fe200078e00ff */
[--C-:B0-----:R-:W-:Y:S01]  /*dbe0*/  SHF.R.U64 R29, R40, 0x10, R41.reuse ;  /* 0x00000010281d7819 */ /* 0x101fe20000001229 */
[----:B------:R-:W-:Y:S01]  /*dbf0*/  IMAD R21, R21, 0x2, R18 ;  /* 0x0000000215157824 */ /* 0x000fe200078e0212 */
[----:B------:R-:W-:Y:S02]  /*dc00*/  PRMT R73, R73, 0x5410, R38 ;  /* 0x0000541049497816 */ /* 0x000fe40000000026 */
[----:B------:R-:W-:Y:S02]  /*dc10*/  SHF.R.U32.HI R40, RZ, 0x10, R41 ;  /* 0x00000010ff287819 */ /* 0x000fe40000011629 */
[----:B------:R-:W0:Y:S01]  /*dc20*/  LDS.128 R24, [R21+0x10400] ;  /* 0x0104000015187984 */ /* 0x000e220000000c00 */
[----:B------:R-:W-:Y:S01]  /*dc30*/  SHF.R.U64 R33, R56, 0x10, R57 ;  /* 0x0000001038217819 */ /* 0x000fe20000001239 */
[----:B------:R-:W-:Y:S01]  /*dc40*/  IMAD.U32 R39, R73, 0x10000, RZ ;  /* 0x0001000049277824 */ /* 0x000fe200078e00ff */
[----:B------:R-:W-:-:S02]  /*dc50*/  PRMT R69, R69, 0x5410, R54 ;  /* 0x0000541045457816 */ /* 0x000fc40000000036 */
[----:B------:R-:W-:Y:S02]  /*dc60*/  SHF.R.U32.HI R56, RZ, 0x10, R57 ;  /* 0x00000010ff387819 */ /* 0x000fe40000011639 */
[----:B------:R-:W-:Y:S02]  /*dc70*/  PRMT R75, R75, 0x5410, R40 ;  /* 0x000054104b4b7816 */ /* 0x000fe40000000028 */
[----:B------:R-:W-:Y:S02]  /*dc80*/  PRMT R49, R49, 0x5410, R56 ;  /* 0x0000541031317816 */ /* 0x000fe40000000038 */
[----:B------:R-:W-:Y:S01]  /*dc90*/  PRMT R74, R74, 0x5410, R29 ;  /* 0x000054104a4a7816 */ /* 0x000fe2000000001d */
[----:B------:R-:W-:Y:S01]  /*dca0*/  IMAD.U32 R41, R75, 0x10000, RZ ;  /* 0x000100004b297824 */ /* 0x000fe200078e00ff */
[----:B------:R-:W-:Y:S01]  /*dcb0*/  PRMT R48, R48, 0x5410, R33 ;  /* 0x0000541030307816 */ /* 0x000fe20000000021 */
        /* <DEDUP_REMOVED lines=15> */
[----:B------:R-:W-:Y:S01]  /*ddb0*/  FFMA.FTZ R38, R20, R35, -R37 ;  /* 0x0000002314267223 */ /* 0x000fe20000010825 */
[----:B------:R-:W-:Y:S01]  /*ddc0*/  FMUL.FTZ R37, R32, R39 ;  /* 0x0000002720257220 */ /* 0x000fe20000410000 */
[----:B------:R-:W-:Y:S02]  /*ddd0*/  IMAD.U32 R34, R27, 0x10000, RZ ;  /* 0x000100001b227824 */ /* 0x000fe400078e00ff */
[----:B------:R-:W-:Y:S01]  /*dde0*/  FFMA.FTZ R47, R20, R36, R47 ;  /* 0x00000024142f7223 */ /* 0x000fe2000001002f */
[-C--:B------:R-:W-:Y:S01]  /*ddf0*/  FMUL.FTZ R51, R32, R31.reuse ;  /* 0x0000001f20337220 */ /* 0x080fe20000410000 */
[----:B------:R-:W-:Y:S01]  /*de00*/  FFMA.FTZ R36, R28, R31, -R37 ;  /* 0x0000001f1c247223 */ /* 0x000fe20000010825 */
[----:B------:R-:W-:Y:S02]  /*de10*/  IMAD.U32 R35, R49, 0x10000, RZ ;  /* 0x0001000031237824 */ /* 0x000fe400078e00ff */
[----:B------:R-:W-:Y:S01]  /*de20*/  FMUL.FTZ R31, R34, R41 ;  /* 0x00000029221f7220 */ /* 0x000fe20000410000 */
[----:B------:R-:W-:Y:S01]  /*de30*/  LOP3.LUT R37, R72, 0xffff0000, RZ, 0xc0, !PT ;  /* 0xffff000048257812 */ /* 0x000fe200078ec0ff */
[----:B------:R-:W-:Y:S01]  /*de40*/  FFMA.FTZ R51, R28, R39, R51 ;  /* 0x000000271c337223 */ /* 0x000fe20000010033 */
[-C--:B------:R-:W-:Y:S01]  /*de50*/  FMUL.FTZ R34, R34, R35.reuse ;  /* 0x0000002322227220 */ /* 0x080fe20000410000 */
[----:B------:R-:W-:Y:S01]  /*de60*/  FFMA.FTZ R40, R30, R35, -R31 ;  /* 0x000000231e287223 */ /* 0x000fe2000001081f */
[----:B------:R-:W-:Y:S01]  /*de70*/  LOP3.LUT R31, R68, 0xffff0000, RZ, 0xc0, !PT ;  /* 0xffff0000441f7812 */ /* 0x000fe200078ec0ff */
[----:B------:R-:W-:Y:S01]  /*de80*/  FMUL.FTZ R35, R24, R37 ;  /* 0x0000002518237220 */ /* 0x000fe20000410000 */
[----:B------:R-:W-:Y:S01]  /*de90*/  LOP3.LUT R28, R73, 0xffff0000, RZ, 0xc0, !PT ;  /* 0xffff0000491c7812 */ /* 0x000fe200078ec0ff */
[----:B------:R-:W-:Y:S01]  /*dea0*/  FFMA.FTZ R41, R30, R41, R34 ;  /* 0x000000291e297223 */ /* 0x000fe20000010022 */
[----:B------:R-:W-:Y:S01]  /*deb0*/  LOP3.LUT R20, R69, 0xffff0000, RZ, 0xc0, !PT ;  /* 0xffff000045147812 */ /* 0x000fe200078ec0ff */
[----:B------:R-:W-:Y:S01]  /*dec0*/  FMUL.FTZ R39, R24, R31 ;  /* 0x0000001f18277220 */ /* 0x000fe20000410000 */
[----:B------:R-:W-:-:S02]  /*ded0*/  IMAD.U32 R33, R26, 0x10000, RZ ;  /* 0x000100001a217824 */ /* 0x000fc400078e00ff */
[C---:B------:R-:W-:Y:S01]  /*dee0*/  FMUL.FTZ R34, R25.reuse, R28 ;  /* 0x0000001c19227220 */ /* 0x040fe20000410000 */
[----:B------:R-:W-:Y:S02]  /*def0*/  IMAD.U32 R30, R74, 0x10000, RZ ;  /* 0x000100004a1e7824 */ /* 0x000fe400078e00ff */
[----:B------:R-:W-:Y:S01]  /*df00*/  FMUL.FTZ R25, R25, R20 ;  /* 0x0000001419197220 */ /* 0x000fe20000410000 */
[----:B------:R-:W-:Y:S01]  /*df10*/  FFMA.FTZ R35, R4, R31, -R35 ;  /* 0x0000001f04237223 */ /* 0x000fe20000010823 */
[----:B------:R-:W-:Y:S02]  /*df20*/  IMAD.U32 R24, R48, 0x10000, RZ ;  /* 0x0001000030187824 */ /* 0x000fe400078e00ff */
[----:B------:R-:W-:Y:S01]  /*df30*/  FFMA.FTZ R32, R4, R37, R39 ;  /* 0x0000002504207223 */ /* 0x000fe20000010027 */
[----:B------:R-:W-:Y:S01]  /*df40*/  FMUL.FTZ R4, R33, R30 ;  /* 0x0000001e21047220 */ /* 0x000fe20000410000 */
        /* <DEDUP_REMOVED lines=10> */
[----:B------:R-:W-:-:S02]  /*dff0*/  LOP3.LUT R20, R75, 0xffff0000, RZ, 0xc0, !PT ;  /* 0xffff00004b147812 */ /* 0x000fc400078ec0ff */
[----:B------:R-:W-:Y:S01]  /*e000*/  LOP3.LUT R4, R49, 0xffff0000, RZ, 0xc0, !PT ;  /* 0xffff000031047812 */ /* 0x000fe200078ec0ff */
[-C--:B------:R-:W-:Y:S01]  /*e010*/  FMUL.FTZ R24, R26, R5.reuse ;  /* 0x000000051a187220 */ /* 0x080fe20000410000 */
[C---:B------:R-:W-:Y:S01]  /*e020*/  FFMA.FTZ R26, R6.reuse, R5, -R29 ;  /* 0x00000005061a7223 */ /* 0x040fe2000001081d */
[----:B------:R-:W-:Y:S01]  /*e030*/  FMUL.FTZ R30, R27, R20 ;  /* 0x000000141b1e7220 */ /* 0x000fe20000410000 */
[----:B------:R-:W-:Y:S01]  /*e040*/  F2FP.BF16.F32.PACK_AB R5, R31, R36 ;  /* 0x000000241f05723e */ /* 0x000fe200000010ff */
        /* <DEDUP_REMOVED lines=13> */
.L_x_8358:
[----:B------:R-:W-:Y:S05]  /*e120*/  BSYNC B1 ;  /* 0x0000000000017941 */ /* 0x000fea0003800000 */
.L_x_8357:
[----:B------:R-:W-:Y:S01]  /*e130*/  PRMT R20, R3, 0x5410, R0 ;  /* 0x0000541003147816 */ /* 0x000fe20000000000 */
[----:B------:R-:W-:Y:S06]  /*e140*/  @P0 BRA `(.L_x_8342) ;  /* 0x0000000400980947 */ /* 0x000fec0003800000 */
[----:B------:R-:W-:Y:S02]  /*e150*/  LEA.HI R58, R58, R207, RZ, 0x1d ;  /* 0x000000cf3a3a7211 */ /* 0x000fe400078fe8ff */
[----:B--23--:R-:W-:Y:S02]  /*e160*/  SHF.R.U64 R21, R12, 0x10, R13 ;  /* 0x000000100c157819 */ /* 0x00cfe4000000120d */
        /* <DEDUP_REMOVED lines=12> */
[----:B------:R-:W2:Y:S01]  /*e230*/  LDS.128 R4, [R212] ;  /* 0x00000000d4047984 */ /* 0x000ea20000000c00 */
[----:B------:R-:W-:Y:S02]  /*e240*/  PRMT R43, R43, 0x5410, R8 ;  /* 0x000054102b2b7816 */ /* 0x000fe40000000008 */
[----:B------:R-:W-:Y:S01]  /*e250*/  IMAD R3, R3, 0x2, R18 ;  /* 0x0000000203037824 */ /* 0x000fe200078e0212 */
[----:B------:R-:W-:Y:S02]  /*e260*/  SHF.R.U32.HI R10, RZ, 0x10, R11 ;  /* 0x00000010ff0a7819 */ /* 0x000fe4000001160b */
[----:B------:R-:W-:Y:S02]  /*e270*/  PRMT R71, R71, 0x5410, R12 ;  /* 0x0000541047477816 */ /* 0x000fe4000000000c */
[----:B------:R-:W3:Y:S01]  /*e280*/  LDS.128 R24, [R3+0x10400] ;  /* 0x0104000003187984 */ /* 0x000ee20000000c00 */
[--C-:B-1----:R-:W-:Y:S02]  /*e290*/  SHF.R.U64 R28, R14, 0x10, R15.reuse ;  /* 0x000000100e1c7819 */ /* 0x102fe4000000120f */
[----:B0-----:R-:W-:-:S02]  /*e2a0*/  SHF.R.U32.HI R29, RZ, 0x10, R15 ;  /* 0x00000010ff1d7819 */ /* 0x001fc4000001160f */
[----:B------:R-:W-:Y:S02]  /*e2b0*/  PRMT R70, R70, 0x5410, R21 ;  /* 0x0000541046467816 */ /* 0x000fe40000000015 */
[----:B------:R-:W-:Y:S02]  /*e2c0*/  PRMT R44, R44, 0x5410, R9 ;  /* 0x000054102c2c7816 */ /* 0x000fe40000000009 */
[----:B------:R-:W-:Y:S01]  /*e2d0*/  PRMT R28, R20, 0x5432, R28 ;  /* 0x00005432141c7816 */ /* 0x000fe2000000001c */
[----:B------:R-:W-:Y:S01]  /*e2e0*/  IMAD.U32 R21, R70, 0x10000, RZ ;  /* 0x0001000046157824 */ /* 0x000fe200078e00ff */
[----:B------:R-:W-:Y:S02]  /*e2f0*/  PRMT R29, R20, 0x5410, R29 ;  /* 0x00005410141d7816 */ /* 0x000fe4000000001d */
[----:B------:R-:W-:Y:S02]  /*e300*/  PRMT R45, R45, 0x5410, R0 ;  /* 0x000054102d2d7816 */ /* 0x000fe40000000000 */
[----:B------:R-:W-:Y:S01]  /*e310*/  PRMT R59, R59, 0x5410, R10 ;  /* 0x000054103b3b7816 */ /* 0x000fe2000000000a */
        /* <DEDUP_REMOVED lines=8> */
[C---:B---3--:R-:W-:Y:S01]  /*e3a0*/  IMAD.U32 R11, R24.reuse, 0x10000, RZ ;  /* 0x00010000180b7824 */ /* 0x048fe200078e00ff */
[----:B------:R-:W-:Y:S01]  /*e3b0*/  LOP3.LUT R12, R24, 0xffff0000, RZ, 0xc0, !PT ;  /* 0xffff0000180c7812 */ /* 0x000fe200078ec0ff */
[C---:B------:R-:W-:Y:S01]  /*e3c0*/  IMAD.U32 R13, R25.reuse, 0x10000, RZ ;  /* 0x00010000190d7824 */ /* 0x040fe200078e00ff */
[----:B------:R-:W-:Y:S01]  /*e3d0*/  LOP3.LUT R24, R25, 0xffff0000, RZ, 0xc0, !PT ;  /* 0xffff000019187812 */ /* 0x000fe200078ec0ff */
[C---:B------:R-:W-:Y:S01]  /*e3e0*/  IMAD.U32 R14, R26.reuse, 0x10000, RZ ;  /* 0x000100001a0e7824 */ /* 0x040fe200078e00ff */
[----:B------:R-:W-:Y:S01]  /*e3f0*/  SHF.L.U32 R25, R43, 0x10, RZ ;  /* 0x000000102b197819 */ /* 0x000fe200000006ff */
[----:B------:R-:W-:Y:S01]  /*e400*/  IMAD.U32 R20, R27, 0x10000, RZ ;  /* 0x000100001b147824 */ /* 0x000fe200078e00ff */
[----:B------:R-:W-:Y:S01]  /*e410*/  LOP3.LUT R15, R26, 0xffff0000, RZ, 0xc0, !PT ;  /* 0xffff00001a0f7812 */ /* 0x000fe200078ec0ff */
[----:B------:R-:W-:Y:S01]  /*e420*/  FMUL.FTZ R33, R11, R21 ;  /* 0x000000150b217220 */ /* 0x000fe20000410000 */
[----:B------:R-:W-:Y:S01]  /*e430*/  LOP3.LUT R26, R27, 0xffff0000, RZ, 0xc0, !PT ;  /* 0xffff00001b1a7812 */ /* 0x000fe200078ec0ff */
[----:B------:R-:W-:Y:S01]  /*e440*/  FMUL.FTZ R31, R11, R25 ;  /* 0x000000190b1f7220 */ /* 0x000fe20000410000 */
[----:B------:R-:W-:-:S02]  /*e450*/  IMAD.U32 R27, R44, 0x10000, RZ ;  /* 0x000100002c1b7824 */ /* 0x000fc400078e00ff */
[C---:B------:R-:W-:Y:S01]  /*e460*/  FFMA.FTZ R33, R0.reuse, R25, R33 ;  /* 0x0000001900217223 */ /* 0x040fe20000010021 */
[----:B------:R-:W-:Y:S02]  /*e470*/  IMAD.U32 R11, R71, 0x10000, RZ ;  /* 0x00010000470b7824 */ /* 0x000fe400078e00ff */
[----:B------:R-:W-:Y:S01]  /*e480*/  FFMA.FTZ R30, R0, R21, -R31 ;  /* 0x00000015001e7223 */ /* 0x000fe2000001081f */
[----:B------:R-:W-:Y:S01]  /*e490*/  FMUL.FTZ R35, R13, R27 ;  /* 0x0000001b0d237220 */ /* 0x000fe20000410000 */
[----:B------:R-:W-:Y:S02]  /*e4a0*/  IMAD.U32 R31, R59, 0x10000, RZ ;  /* 0x000100003b1f7824 */ /* 0x000fe400078e00ff */
[-C--:B------:R-:W-:Y:S01]  /*e4b0*/  FMUL.FTZ R13, R13, R11.reuse ;  /* 0x0000000b0d0d7220 */ /* 0x080fe20000410000 */
[----:B------:R-:W-:Y:S02]  /*e4c0*/  IMAD.U32 R21, R29, 0x10000, RZ ;  /* 0x000100001d157824 */ /* 0x000fe400078e00ff */
[----:B------:R-:W-:Y:S01]  /*e4d0*/  FFMA.FTZ R35, R8, R11, -R35 ;  /* 0x0000000b08237223 */ /* 0x000fe20000010823 */
[C---:B------:R-:W-:Y:S01]  /*e4e0*/  FMUL.FTZ R11, R20.reuse, R31 ;  /* 0x0000001f140b7220 */ /* 0x040fe20000410000 */
[----:B------:R-:W-:Y:S01]  /*e4f0*/  LOP3.LUT R43, R43, 0xffff0000, RZ, 0xc0, !PT ;  /* 0xffff00002b2b7812 */ /* 0x000fe200078ec0ff */
[----:B------:R-:W-:Y:S01]  /*e500*/  FMUL.FTZ R0, R20, R21 ;  /* 0x0000001514007220 */ /* 0x000fe20000410000 */
[----:B------:R-:W-:Y:S01]  /*e510*/  FFMA.FTZ R27, R8, R27, R13 ;  /* 0x0000001b081b7223 */ /* 0x000fe2000001000d */
[----:B------:R-:W-:Y:S01]  /*e520*/  FFMA.FTZ R20, R10, R21, -R11 ;  /* 0x000000150a147223 */ /* 0x000fe2000001080b */
[----:B------:R-:W-:Y:S01]  /*e530*/  LOP3.LUT R11, R70, 0xffff0000, RZ, 0xc0, !PT ;  /* 0xffff0000460b7812 */ /* 0x000fe200078ec0ff */
[----:B------:R-:W-:Y:S01]  /*e540*/  FMUL.FTZ R13, R12, R43 ;  /* 0x0000002b0c0d7220 */ /* 0x000fe20000410000 */
[----:B------:R-:W-:Y:S01]  /*e550*/  FFMA.FTZ R31, R10, R31, R0 ;  /* 0x0000001f0a1f7223 */ /* 0x000fe20000010000 */
[----:B------:R-:W-:Y:S01]  /*e560*/  LOP3.LUT R71, R71, 0xffff0000, RZ, 0xc0, !PT ;  /* 0xffff000047477812 */ /* 0x000fe200078ec0ff */
[----:B------:R-:W-:-:S02]  /*e570*/  IMAD.U32 R8, R45, 0x10000, RZ ;  /* 0x000100002d087824 */ /* 0x000fc400078e00ff */
[-C--:B------:R-:W-:Y:S01]  /*e580*/  FMUL.FTZ R21, R12, R11.reuse ;  /* 0x0000000b0c157220 */ /* 0x080fe20000410000 */
[----:B------:R-:W-:Y:S01]  /*e590*/  LOP3.LUT R44, R44, 0xffff0000, RZ, 0xc0, !PT ;  /* 0xffff00002c2c7812 */ /* 0x000fe200078ec0ff */
[----:B------:R-:W-:Y:S02]  /*e5a0*/  IMAD.U32 R0, R28, 0x10000, RZ ;  /* 0x000100001c007824 */ /* 0x000fe400078e00ff */
[C---:B------:R-:W-:Y:S01]  /*e5b0*/  FFMA.FTZ R13, R4.reuse, R11, -R13 ;  /* 0x0000000b040d7223 */ /* 0x040fe2000001080d */
[----:B------:R-:W-:Y:S01]  /*e5c0*/  FFMA.FTZ R10, R4, R43, R21 ;  /* 0x0000002b040a7223 */ /* 0x000fe20000010015 */
[----:B------:R-:W-:Y:S01]  /*e5d0*/  FMUL.FTZ R4, R14, R8 ;  /* 0x000000080e047220 */ /* 0x000fe20000410000 */
[C---:B------:R-:W-:Y:S01]  /*e5e0*/  FMUL.FTZ R12, R24.reuse, R44 ;  /* 0x0000002c180c7220 */ /* 0x040fe20000410000 */
[-C--:B------:R-:W-:Y:S01]  /*e5f0*/  FMUL.FTZ R11, R24, R71.reuse ;  /* 0x00000047180b7220 */ /* 0x080fe20000410000 */
[----:B------:R-:W-:Y:S01]  /*e600*/  FMUL.FTZ R14, R14, R0 ;  /* 0x000000000e0e7220 */ /* 0x000fe20000410000 */
[----:B------:R-:W-:Y:S01]  /*e610*/  LOP3.LUT R45, R45, 0xffff0000, RZ, 0xc0, !PT ;  /* 0xffff00002d2d7812 */ /* 0x000fe200078ec0ff */
[----:B------:R-:W-:Y:S01]  /*e620*/  FFMA.FTZ R12, R5, R71, -R12 ;  /* 0x00000047050c7223 */ /* 0x000fe2000001080c */
[----:B------:R-:W-:Y:S01]  /*e630*/  LOP3.LUT R59, R59, 0xffff0000, RZ, 0xc0, !PT ;  /* 0xffff00003b3b7812 */ /* 0x000fe200078ec0ff */
[----:B------:R-:W-:Y:S01]  /*e640*/  FFMA.FTZ R44, R5, R44, R11 ;  /* 0x0000002c052c7223 */ /* 0x000fe2000001000b */
[----:B------:R-:W-:Y:S01]  /*e650*/  LOP3.LUT R28, R28, 0xffff0000, RZ, 0xc0, !PT ;  /* 0xffff00001c1c7812 */ /* 0x000fe200078ec0ff */
[----:B------:R-:W-:Y:S01]  /*e660*/  FFMA.FTZ R14, R9, R8, R14 ;  /* 0x00000008090e7223 */ /* 0x000fe2000001000e */
[----:B------:R-:W-:Y:S01]  /*e670*/  LOP3.LUT R29, R29, 0xffff0000, RZ, 0xc0, !PT ;  /* 0xffff00001d1d7812 */ /* 0x000fe200078ec0ff */
[----:B------:R-:W-:Y:S01]  /*e680*/  FFMA.FTZ R0, R9, R0, -R4 ;  /* 0x0000000009007223 */ /* 0x000fe20000010804 */
        /* <DEDUP_REMOVED lines=18> */
.L_x_8342:
[----:B------:R-:W-:Y:S05]  /*e7b0*/  BSYNC B0 ;  /* 0x0000000000007941 */ /* 0x000fea0003800000 */
.L_x_8314:
        /* <DEDUP_REMOVED lines=8> */
.L_x_8312:
[----:B------:R-:W-:-:S05]  /*e840*/  IMAD.U32 R0, RZ, RZ, UR39 ;  /* 0x00000027ff007e24 */ /* 0x000fca000f8e00ff */
[----:B------:R-:W-:-:S13]  /*e850*/  ISETP.NE.AND P0, PT, R0, 0x3, PT ;  /* 0x000000030000780c */ /* 0x000fda0003f05270 */
[----:B------:R-:W-:Y:S05]  /*e860*/  @!P0 BRA `(.L_x_8359) ;  /* 0x0000000000048947 */ /* 0x000fea0003800000 */
[----:B------:R-:W-:Y:S01]  /*e870*/  BPT.TRAP 0x1 ;  /* 0x000000040000795c */ /* 0x000fe20000300000 */
.L_x_8359:
[----:B----4-:R-:W-:Y:S01]  /*e880*/  IMAD R8, R184, 0x8, R18 ;  /* 0x00000008b8087824 */ /* 0x010fe200078e0212 */
[----:B---3--:R-:W-:-:S04]  /*e890*/  SHF.L.U32 R3, R187, 0x1f, RZ ;  /* 0x0000001fbb037819 */ /* 0x008fc800000006ff */
[----:B------:R3:W4:Y:S01]  /*e8a0*/  SYNCS.PHASECHK.TRANS64.TRYWAIT P1, [R8+URZ+0x28830], R3 ;  /* 0x02883003080075a7 */ /* 0x000722000802017f */
[----:B------:R-:W-:Y:S05]  /*e8b0*/  @!P0 BRA `(.L_x_8360) ;  /* 0x0000000000048947 */ /* 0x000fea0003800000 */
[----:B------:R-:W-:Y:S01]  /*e8c0*/  BPT.TRAP 0x1 ;  /* 0x000000040000795c */ /* 0x000fe20000300000 */
.L_x_8360:
[----:B----4-:R-:W-:Y:S05]  /*e8d0*/  @P1 BRA `(.L_x_8361) ;  /* 0x0000000000081947 */ /* 0x010fea0003800000 */
[----:B------:R-:W4:Y:S02]  /*e8e0*/  SYNCS.PHASECHK.TRANS64.TRYWAIT P1, [R8+URZ+0x28830], R3 ;  /* 0x02883003080075a7 */ /* 0x000f24000802017f */
[----:B----4-:R-:W-:Y:S05]  /*e8f0*/  @!P1 BRA `(.L_x_8362) ;  /* 0x0000019c00d09947 */ /* 0x010fea0003800000 */
.L_x_8361:
[----:B------:R-:W-:Y:S05]  /*e900*/  WARPSYNC.ALL ;  /* 0x0000000000007948 */ /* 0x000fea0003800000 */
[----:B------:R-:W-:Y:S01]  /*e910*/  VIADD R0, R18, 0x18400 ;  /* 0x0001840012007836 */ /* 0x000fe20000000000 */
[----:B------:R-:W-:Y:S01]  /*e920*/  R2UR UR32, R42 ;  /* 0x000000002a2072ca */ /* 0x000fe200000e0000 */
[----:B012---:R-:W-:Y:S01]  /*e930*/  IMAD.MOV.U32 R7, RZ, RZ, 0x40000040 ;  /* 0x40000040ff077424 */ /* 0x007fe200078e00ff */
        /* <DEDUP_REMOVED lines=9> */
[----:B------:R-:W-:Y:S01]  /*e9d0*/  IMAD.MOV.U32 R11, RZ, RZ, 0x40000040 ;  /* 0x40000040ff0b7424 */ /* 0x000fe200078e00ff */
[----:B------:R-:W-:Y:S01]  /*e9e0*/  LOP3.LUT R5, R0, 0x10000, RZ, 0xfc, !PT ;  /* 0x0001000000057812 */ /* 0x000fe200078efcff */
[----:B------:R-:W-:Y:S01]  /*e9f0*/  ULOP3.LUT UR32, UR32, 0x10000, URZ, 0xfc, !UPT ;  /* 0x0001000020207892 */ /* 0x000fe2000f8efc3f */
[----:B------:R-:W-:Y:S01]  /*ea00*/  IMAD.MOV.U32 R7, RZ, RZ, 0x40000040 ;  /* 0x40000040ff077424 */ /* 0x000fe200078e00ff */
[----:B------:R-:W-:Y:S01]  /*ea10*/  UMOV UR13, 0x40000040 ;  /* 0x40000040000d7882 */ /* 0x000fe20000000000 */
[----:B------:R-:W-:Y:S01]  /*ea20*/  R2UR UR11, R11 ;  /* 0x000000000b0b72ca */ /* 0x000fe200000e0000 */
[----:B------:R-:W-:Y:S01]  /*ea30*/  IMAD R6, R184, 0x800, R5 ;  /* 0x00000800b8067824 */ /* 0x000fe200078e0205 */
[----:B------:R-:W-:Y:S01]  /*ea40*/  UIADD3 UR4, UR32, 0x2, URZ ;  /* 0x0000000220047890 */ /* 0x000fe2000fffe03f */
[----:B------:R-:W-:Y:S01]  /*ea50*/  IMAD.MOV.U32 R11, RZ, RZ, 0x40000040 ;  /* 0x40000040ff0b7424 */ /* 0x000fe200078e00ff */
[----:B------:R-:W-:Y:S01]  /*ea60*/  UIADD3 UR8, UR32, 0x4, URZ ;  /* 0x0000000420087890 */ /* 0x000fe2000fffe03f */
[C---:B------:R-:W-:Y:S01]  /*ea70*/  VIADD R10, R6.reuse, 0x2 ;  /* 0x00000002060a7836 */ /* 0x040fe20000000000 */
[----:B------:R-:W-:Y:S01]  /*ea80*/  R2UR UR34, R6 ;  /* 0x00000000062272ca */ /* 0x000fe200000e0000 */
[----:B------:R-:W-:Y:S01]  /*ea90*/  UIADD3 UR12, UR32, 0x6, URZ ;  /* 0x00000006200c7890 */ /* 0x000fe2000fffe03f */
[----:B------:R-:W-:Y:S01]  /*eaa0*/  R2UR UR15, R11 ;  /* 0x000000000b0f72ca */ /* 0x000fe200000e0000 */
[----:B------:R-:W-:Y:S01]  /*eab0*/  IMAD.MOV.U32 R11, RZ, RZ, 0x40000040 ;  /* 0x40000040ff0b7424 */ /* 0x000fe200078e00ff */
[----:B------:R-:W-:Y:S01]  /*eac0*/  R2UR UR6, R10 ;  /* 0x000000000a0672ca */ /* 0x000fe200000e0000 */
[----:B------:R-:W-:Y:S01]  /*ead0*/  VIADD R10, R6, 0x4 ;  /* 0x00000004060a7836 */ /* 0x000fe20000000000 */
[----:B------:R-:W-:Y:S01]  /*eae0*/  UIADD3 UR16, UR32, 0x400, URZ ;  /* 0x0000040020107890 */ /* 0x000fe2000fffe03f */
[----:B------:R-:W-:Y:S01]  /*eaf0*/  R2UR UR31, R7 ;  /* 0x00000000071f72ca */ /* 0x000fe200000e0000 */
[----:B------:R-:W-:Y:S01]  /*eb00*/  UMOV UR17, 0x40000040 ;  /* 0x4000004000117882 */ /* 0x000fe20000000000 */
[----:B------:R-:W-:Y:S01]  /*eb10*/  R2UR UR19, R11 ;  /* 0x000000000b1372ca */ /* 0x000fe200000e0000 */
[----:B------:R-:W-:Y:S01]  /*eb20*/  IMAD.MOV.U32 R11, RZ, RZ, 0x40000040 ;  /* 0x40000040ff0b7424 */ /* 0x000fe200078e00ff */
[----:B------:R-:W-:Y:S01]  /*eb30*/  R2UR UR10, R10 ;  /* 0x000000000a0a72ca */ /* 0x000fe200000e0000 */
[----:B------:R-:W-:Y:S01]  /*eb40*/  VIADD R10, R6, 0x6 ;  /* 0x00000006060a7836 */ /* 0x000fe20000000000 */
[----:B------:R-:W-:Y:S01]  /*eb50*/  HGMMA.64x128x16.F32.BF16 R24, gdesc[UR32], RZ, !UPT, gsb0 ;  /* 0x01e00000201879f0 */ /* 0x000fe2000c0018ff */
[----:B------:R-:W-:Y:S01]  /*eb60*/  UIADD3 UR20, UR32, 0x402, URZ ;  /* 0x0000040220147890 */ /* 0x000fe2000fffe03f */
[----:B------:R-:W-:Y:S01]  /*eb70*/  R2UR UR23, R11 ;  /* 0x000000000b1772ca */ /* 0x000fe200000e0000 */
[----:B------:R-:W-:Y:S01]  /*eb80*/  UMOV UR21, 0x40000040 ;  /* 0x4000004000157882 */ /* 0x000fe20000000000 */
[----:B------:R-:W-:Y:S01]  /*eb90*/  R2UR UR14, R10 ;  /* 0x000000000a0e72ca */ /* 0x000fe200000e0000 */
[----:B------:R-:W-:Y:S01]  /*eba0*/  VIADD R10, R6, 0x400 ;  /* 0x00000400060a7836 */ /* 0x000fe20000000000 */
[----:B------:R-:W-:Y:S01]  /*ebb0*/  UIADD3 UR24, UR32, 0x404, URZ ;  /* 0x0000040420187890 */ /* 0x000fe2000fffe03f */
[----:B------:R-:W-:Y:S01]  /*ebc0*/  IMAD.MOV.U32 R11, RZ, RZ, 0x40000040 ;  /* 0x40000040ff0b7424 */ /* 0x000fe200078e00ff */
[----:B------:R-:W-:Y:S01]  /*ebd0*/  UMOV UR25, 0x40000040 ;  /* 0x4000004000197882 */ /* 0x000fe20000000000 */
[----:B------:R-:W-:Y:S01]  /*ebe0*/  UIADD3 UR28, UR32, 0x406, URZ ;  /* 0x00000406201c7890 */ /* 0x000fe2000fffe03f */
[----:B------:R-:W-:Y:S01]  /*ebf0*/  R2UR UR18, R10 ;  /* 0x000000000a1272ca */ /* 0x000fe200000e0000 */
[----:B------:R-:W-:Y:S01]  /*ec00*/  VIADD R10, R6, 0x402 ;  /* 0x00000402060a7836 */ /* 0x000fe20000000000 */
[----:B------:R-:W-:Y:S01]  /*ec10*/  R2UR UR27, R11 ;  /* 0x000000000b1b72ca */ /* 0x000fe200000e0000 */
[----:B------:R-:W-:-:S03]  /*ec20*/  UMOV UR29, 0x40000040 ;  /* 0x40000040001d7882 */ /* 0x000fc60000000000 */
        /* <DEDUP_REMOVED lines=29> */
.L_x_8363:
[----:B------:R-:W0:Y:S01]  /*ee00*/  LDC R6, c[0x0][0x448] ;  /* 0x00011200ff067b82 */ /* 0x000e220000000800 */
[----:B------:R-:W-:Y:S01]  /*ee10*/  ULDC UR6, c[0x0][0x9d8] ;  /* 0x0002760000067ab9 */ /* 0x000fe20000000800 */
[----:B---34-:R-:W-:Y:S02]  /*ee20*/  VIADD R8, R8, 0x28840 ;  /* 0x0002884008087836 */ /* 0x018fe40000000000 */
        /* <DEDUP_REMOVED lines=21> */
[----:B0-----:R-:W-:Y:S01]  /*ef80*/  ISETP.NE.AND P1, PT, R6, 0x1, PT ;  /* 0x000000010600780c */ /* 0x001fe20003f25270 */
[----:B------:R-:W-:-:S02]  /*ef90*/  IMAD.IADD R6, R195, 0x1, R193 ;  /* 0x00000001c3067824 */ /* 0x000fc400078e02c1 */
[----:B------:R-:W-:Y:S01]  /*efa0*/  FMUL.FTZ R25, R47, UR6 ;  /* 0x000000062f197c20 */ /* 0x000fe20008410000 */
[----:B------:R-:W-:Y:S01]  /*efb0*/  FMUL.FTZ R91, R48, UR6 ;  /* 0x00000006305b7c20 */ /* 0x000fe20008410000 */
[----:B------:R-:W-:Y:S01]  /*efc0*/  FMUL.FTZ R92, R49, UR6 ;  /* 0x00000006315c7c20 */ /* 0x000fe20008410000 */
[----:B-1----:R-:W-:Y:S02]  /*efd0*/  IMAD.MOV.U32 R77, RZ, RZ, R6 ;  /* 0x000000ffff4d7224 */ /* 0x002fe400078e0006 */
[----:B------:R-:W-:Y:S01]  /*efe0*/  FMUL.FTZ R26, R50, UR6 ;  /* 0x00000006321a7c20 */ /* 0x000fe20008410000 */
[----:B------:R-:W-:Y:S01]  /*eff0*/  FMUL.FTZ R27, R51, UR6 ;  /* 0x00000006331b7c20 */ /* 0x000fe20008410000 */
[----:B------:R-:W-:Y:S01]  /*f000*/  FMUL.FTZ R31, R55, UR6 ;  /* 0x00000006371f7c20 */ /* 0x000fe20008410000 */
[----:B------:R-:W-:Y:S01]  /*f010*/  FMUL.FTZ R94, R61, UR6 ;  /* 0x000000063d5e7c20 */ /* 0x000fe20008410000 */
[----:B------:R-:W-:Y:S01]  /*f020*/  FMUL.FTZ R38, R62, UR6 ;  /* 0x000000063e267c20 */ /* 0x000fe20008410000 */
[----:B------:R-:W-:Y:S01]  /*f030*/  FMUL.FTZ R96, R64, UR6 ;  /* 0x0000000640607c20 */ /* 0x000fe20008410000 */
[----:B------:R-:W-:Y:S01]  /*f040*/  FMUL.FTZ R44, R66, UR6 ;  /* 0x00000006422c7c20 */ /* 0x000fe20008410000 */
[----:B------:R-:W0:Y:S01]  /*f050*/  @P1 LDC R7, c[0x0][0x44c] ;  /* 0x00011300ff071b82 */ /* 0x000e220000000800 */
[----:B------:R-:W-:-:S02]  /*f060*/  IMAD.U32 R43, RZ, RZ, UR38 ;  /* 0x00000026ff2b7e24 */ /* 0x000fc4000f8e00ff */
        /* <DEDUP_REMOVED lines=24> */
[----:B------:R-:W-:Y:S01]  /*f1f0*/  FMUL.FTZ R49, R74, UR6 ;  /* 0x000000064a317c20 */ /* 0x000fe20008410000 */
[----:B------:R-:W-:Y:S01]  /*f200*/  FMUL.FTZ R61, R75, UR6 ;  /* 0x000000064b3d7c20 */ /* 0x000fe20008410000 */
[----:B------:R-:W-:Y:S01]  /*f210*/  FMUL.FTZ R76, R76, UR6 ;  /* 0x000000064c4c7c20 */ /* 0x000fe20008410000 */
[----:B------:R-:W-:Y:S01]  /*f220*/  FMUL.FTZ R62, R78, UR6 ;  /* 0x000000064e3e7c20 */ /* 0x000fe20008410000 */
[----:B------:R-:W-:Y:S01]  /*f230*/  FMUL.FTZ R80, R80, UR6 ;  /* 0x0000000650507c20 */ /* 0x000fe20008410000 */
[----:B------:R-:W-:Y:S01]  /*f240*/  FMUL.FTZ R81, R81, UR6 ;  /* 0x0000000651517c20 */ /* 0x000fe20008410000 */
[----:B-1----:R-:W-:Y:S01]  /*f250*/  @P1 SHF.R.U32.HI R77, RZ, R42, R7 ;  /* 0x0000002aff4d1219 */ /* 0x002fe20000011607 */
[----:B------:R-:W-:Y:S01]  /*f260*/  IMAD.MOV.U32 R42, RZ, RZ, -0x80 ;  /* 0xffffff80ff2a7424 */ /* 0x000fe200078e00ff */
[----:B------:R-:W0:Y:S01]  /*f270*/  LDC.64 R6, c[0x0][0x9e0] ;  /* 0x00027800ff067b82 */ /* 0x000e220000000a00 */
[----:B------:R-:W-:Y:S01]  /*f280*/  FMUL.FTZ R64, R82, UR6 ;  /* 0x0000000652407c20 */ /* 0x000fe20008410000 */
[----:B------:R-:W-:Y:S01]  /*f290*/  FMUL.FTZ R47, R83, UR6 ;  /* 0x00000006532f7c20 */ /* 0x000fe20008410000 */
[----:B------:R-:W1:Y:S01]  /*f2a0*/  SHFL.IDX PT, R56, R77, RZ, 0x1c1f ;  /* 0x001c1fff4d387589 */ /* 0x000e6200000e0000 */
[----:B------:R-:W-:-:S02]  /*f2b0*/  IMAD R79, R89, R42, 0x80 ;  /* 0x00000080594f7424 */ /* 0x000fc400078e022a */
[----:B------:R-:W-:Y:S01]  /*f2c0*/  FMUL.FTZ R84, R84, UR6 ;  /* 0x0000000654547c20 */ /* 0x000fe20008410000 */
[----:B------:R-:W-:Y:S01]  /*f2d0*/  FMUL.FTZ R85, R85, UR6 ;  /* 0x0000000655557c20 */ /* 0x000fe20008410000 */
[----:B------:R-:W-:Y:S01]  /*f2e0*/  FMUL.FTZ R50, R86, UR6 ;  /* 0x0000000656327c20 */ /* 0x000fe20008410000 */
[----:B------:R-:W-:Y:S02]  /*f2f0*/  VIADD R42, R79, 0x1 ;  /* 0x000000014f2a7836 */ /* 0x000fe40000000000 */
[----:B------:R-:W-:Y:S01]  /*f300*/  FMUL.FTZ R51, R87, UR6 ;  /* 0x0000000657337c20 */ /* 0x000fe20008410000 */
[----:B------:R-:W-:Y:S01]  /*f310*/  PRMT R8, R43, 0x654, R8 ;  /* 0x000006542b087816 */ /* 0x000fe20000000008 */
[----:B------:R-:W3:Y:S01]  /*f320*/  MUFU.TANH R4, R4 ;  /* 0x0000000400047308 */ /* 0x000ee20000002400 */
[----:B------:R-:W-:Y:S01]  /*f330*/  IMAD R42, R191, -0x2, R42 ;  /* 0xfffffffebf2a7824 */ /* 0x000fe200078e022a */
[----:B------:R-:W-:Y:S01]  /*f340*/  ULDC UR53, c[0x0][0x9dc] ;  /* 0x0002770000357ab9 */ /* 0x000fe20000000800 */
[----:B------:R4:W-:Y:S01]  /*f350*/  SYNCS.ARRIVE.TRANS64.RED.A1T0 RZ, [R8+URZ], RZ ;  /* 0x000000ff08ff79a7 */ /* 0x0009e2000810043f */
[----:B------:R-:W-:Y:S01]  /*f360*/  ULOP3.LUT UR53, URZ, UR53, URZ, 0x33, !UPT ;  /* 0x000000353f357292 */ /* 0x000fe2000f8e333f */
[----:B------:R-:W-:-:S02]  /*f370*/  LEA R82, R89, 0xffffff80, 0x7 ;  /* 0xffffff8059527811 */ /* 0x000fc400078e38ff */
[----:B------:R-:W-:Y:S01]  /*f380*/  IADD3 R43, -R189, R42, R190 ;  /* 0x0000002abd2b7210 */ /* 0x000fe20007ffe1be */
[----:B------:R-:W0:Y:S01]  /*f390*/  MUFU.TANH R9, R9 ;  /* 0x0000000900097308 */ /* 0x000e220000002400 */
[----:B----4-:R-:W-:Y:S01]  /*f3a0*/  IMAD.IADD R8, R190, 0x1, R79 ;  /* 0x00000001be087824 */ /* 0x010fe200078e024f */
[----:B0-----:R-:W-:Y:S02]  /*f3b0*/  ISETP.GE.AND P2, PT, R7, 0x1, PT ;  /* 0x000000010700780c */ /* 0x001fe40003f46270 */
[----:B------:R-:W-:-:S04]  /*f3c0*/  IMAD.IADD R86, R43, 0x1, R6 ;  /* 0x000000012b567824 */ /* 0x000fc800078e0206 */
[----:B------:R-:W0:Y:S01]  /*f3d0*/  MUFU.TANH R0, R0 ;  /* 0x0000000000007308 */ /* 0x000e220000002400 */
[----:B------:R-:W-:Y:S02]  /*f3e0*/  IMAD R83, R191, -0x2, R8 ;  /* 0xfffffffebf537824 */ /* 0x000fe400078e0208 */
[----:B------:R-:W-:-:S03]  /*f3f0*/  VIADD R87, R43, UR53 ;  /* 0x000000352b577c36 */ /* 0x000fc60008000000 */
[----:B-1----:R-:W-:Y:S01]  /*f400*/  VIADDMNMX R8, R56, R86, R83, PT ;  /* 0x0000005638087246 */ /* 0x002fe20003800153 */
[----:B------:R-:W-:Y:S01]  /*f410*/  IMAD.IADD R78, R87, 0x1, R56 ;  /* 0x00000001574e7824 */ /* 0x000fe200078e0238 */
[----:B------:R-:W1:Y:S08]  /*f420*/  MUFU.TANH R3, R3 ;  /* 0x0000000300037308 */ /* 0x000e700000002400 */
        /* <DEDUP_REMOVED lines=71> */
.L_x_8366:
[----:B------:R-:W-:-:S13]  /*f8a0*/  ISETP.NE.AND P3, PT, R7, 0x1, PT ;  /* 0x000000010700780c */ /* 0x000fda0003f65270 */
[----:B------:R-:W1:Y:S02]  /*f8b0*/  @P3 LDC.64 R42, c[0x0][0x9e8] ;  /* 0x00027a00ff2a3b82 */ /* 0x000e640000000a00 */
[----:B-1----:R-:W-:-:S05]  /*f8c0*/  @P3 IMAD.HI.U32 R42, R56, R42, RZ ;  /* 0x0000002a382a3227 */ /* 0x002fca00078e00ff */
[----:B------:R-:W-:-:S07]  /*f8d0*/  @P3 SHF.R.U32.HI R56, RZ, R43, R42 ;  /* 0x0000002bff383219 */ /* 0x000fce000001162a */
.L_x_8367:
[----:B------:R-:W-:Y:S05]  /*f8e0*/  BSYNC B0 ;  /* 0x0000000000007941 */ /* 0x000fea0003800000 */
.L_x_8365:
[----:B------:R-:W-:-:S04]  /*f8f0*/  IMAD R56, R56, R7, -R82 ;  /* 0x0000000738387224 */ /* 0x000fc800078e0a52 */
[----:B------:R-:W-:-:S05]  /*f900*/  IMAD R43, R191, -0x2, R56 ;  /* 0xfffffffebf2b7824 */ /* 0x000fca00078e0238 */
[----:B------:R-:W-:Y:S02]  /*f910*/  VIMNMX R78, R78, R43, !PT ;  /* 0x0000002b4e4e7248 */ /* 0x000fe40007fe0100 */
[----:B------:R-:W-:-:S07]  /*f920*/  VIADDMNMX R8, R43, R7, R8, PT ;  /* 0x000000072b087246 */ /* 0x000fce0003800108 */
.L_x_8364:
[C---:B------:R-:W-:Y:S02]  /*f930*/  ISETP.GE.AND P3, PT, R79.reuse, 0x2, PT ;  /* 0x000000024f00780c */ /* 0x040fe40003f66270 */
[----:B------:R-:W-:Y:S02]  /*f940*/  ISETP.GE.AND P5, PT, R79, 0x9, PT ;  /* 0x000000094f00780c */ /* 0x000fe40003fa6270 */
[----:B------:R-:W-:Y:S02]  /*f950*/  ISETP.GT.AND P4, PT, R78, 0x1, !P3 ;  /* 0x000000014e00780c */ /* 0x000fe40005f84270 */
[----:B------:R-:W-:Y:S02]  /*f960*/  P2R R101, PR, RZ, 0x20 ;  /* 0x00000020ff657803 */ /* 0x000fe40000000000 */
[----:B------:R-:W-:-:S04]  /*f970*/  ISETP.LT.OR P4, PT, R8, 0x2, P4 ;  /* 0x000000020800780c */ /* 0x000fc80002781670 */
[----:B------:R-:W-:Y:S02]  /*f980*/  FSEL R75, R9, -INF , !P4 ;  /* 0xff800000094b7808 */ /* 0x000fe40006000000 */
[----:B------:R-:W-:Y:S02]  /*f990*/  ISETP.GT.AND P4, PT, R78, 0x8, !P5 ;  /* 0x000000084e00780c */ /* 0x000fe40006f84270 */
[----:B------:R-:W-:Y:S02]  /*f9a0*/  ISETP.GE.AND P5, PT, R79, 0xa, PT ;  /* 0x0000000a4f00780c */ /* 0x000fe40003fa6270 */
[----:B------:R-:W-:Y:S02]  /*f9b0*/  ISETP.LT.OR P4, PT, R8, 0x9, P4 ;  /* 0x000000090800780c */ /* 0x000fe40002781670 */
[----:B------:R-:W-:Y:S02]  /*f9c0*/  P2R R102, PR, RZ, 0x20 ;  /* 0x00000020ff667803 */ /* 0x000fe40000000000 */
[----:B------:R-:W-:-:S02]  /*f9d0*/  FSEL R73, R28, -INF , !P4 ;  /* 0xff8000001c497808 */ /* 0x000fc40006000000 */
[----:B------:R-:W-:Y:S02]  /*f9e0*/  ISETP.GT.AND P4, PT, R78, 0x9, !P5 ;  /* 0x000000094e00780c */ /* 0x000fe40006f84270 */
[----:B------:R-:W-:Y:S02]  /*f9f0*/  ISETP.GE.AND P5, PT, R79, 0x11, PT ;  /* 0x000000114f00780c */ /* 0x000fe40003fa6270 */
[----:B------:R-:W-:Y:S02]  /*fa00*/  ISETP.LT.OR P4, PT, R8, 0xa, P4 ;  /* 0x0000000a0800780c */ /* 0x000fe40002781670 */
[----:B------:R-:W-:Y:S02]  /*fa10*/  P2R R103, PR, RZ, 0x20 ;  /* 0x00000020ff677803 */ /* 0x000fe40000000000 */
[----:B0-----:R-:W-:Y:S02]  /*fa20*/  FSEL R74, R29, -INF , !P4 ;  /* 0xff8000001d4a7808 */ /* 0x001fe40006000000 */
[----:B------:R-:W-:-:S02]  /*fa30*/  ISETP.GT.AND P4, PT, R78, 0x10, !P5 ;  /* 0x000000104e00780c */ /* 0x000fc40006f84270 */
[C---:B------:R-:W-:Y:S02]  /*fa40*/  ISETP.GE.AND P5, PT, R79.reuse, 0x12, PT ;  /* 0x000000124f00780c */ /* 0x040fe40003fa6270 */
[----:B------:R-:W-:Y:S02]  /*fa50*/  ISETP.LT.OR P4, PT, R8, 0x11, P4 ;  /* 0x000000110800780c */ /* 0x000fe40002781670 */
[----:B------:R-:W-:Y:S02]  /*fa60*/  P2R R104, PR, RZ, 0x20 ;  /* 0x00000020ff687803 */ /* 0x000fe40000000000 */
[----:B------:R-:W-:Y:S02]  /*fa70*/  FSEL R72, R32, -INF , !P4 ;  /* 0xff80000020487808 */ /* 0x000fe40006000000 */
[----:B------:R-:W-:Y:S02]  /*fa80*/  ISETP.GT.AND P4, PT, R78, 0x11, !P5 ;  /* 0x000000114e00780c */ /* 0x000fe40006f84270 */
[----:B------:R-:W-:-:S02]  /*fa90*/  ISETP.GE.AND P5, PT, R79, 0x19, PT ;  /* 0x000000194f00780c */ /* 0x000fc40003fa6270 */
[----:B------:R-:W-:Y:S02]  /*faa0*/  ISETP.LT.OR P4, PT, R8, 0x12, P4 ;  /* 0x000000120800780c */ /* 0x000fe40002781670 */
[----:B------:R-:W-:Y:S02]  /*fab0*/  P2R R105, PR, RZ, 0x20 ;  /* 0x00000020ff697803 */ /* 0x000fe40000000000 */
[----:B------:R-:W-:Y:S02]  /*fac0*/  FSEL R71, R33, -INF , !P4 ;  /* 0xff80000021477808 */ /* 0x000fe40006000000 */
[----:B------:R-:W-:Y:S02]  /*fad0*/  ISETP.GT.AND P4, PT, R78, 0x18, !P5 ;  /* 0x000000184e00780c */ /* 0x000fe40006f84270 */
[----:B------:R-:W-:Y:S02]  /*fae0*/  ISETP.GE.AND P5, PT, R79, 0x1a, PT ;  /* 0x0000001a4f00780c */ /* 0x000fe40003fa6270 */
[----:B------:R-:W-:-:S02]  /*faf0*/  ISETP.LT.OR P4, PT, R8, 0x19, P4 ;  /* 0x000000190800780c */ /* 0x000fc40002781670 */
[----:B------:R-:W-:Y:S02]  /*fb00*/  P2R R106, PR, RZ, 0x20 ;  /* 0x00000020ff6a7803 */ /* 0x000fe40000000000 */
[----:B------:R-:W-:Y:S02]  /*fb10*/  FSEL R70, R36, -INF , !P4 ;  /* 0xff80000024467808 */ /* 0x000fe40006000000 */
[----:B------:R-:W-:Y:S02]  /*fb20*/  ISETP.GT.AND P4, PT, R78, 0x19, !P5 ;  /* 0x000000194e00780c */ /* 0x000fe40006f84270 */
[----:B------:R-:W-:Y:S02]  /*fb30*/  ISETP.GE.AND P5, PT, R79, 0x21, PT ;  /* 0x000000214f00780c */ /* 0x000fe40003fa6270 */
[----:B------:R-:W-:Y:S02]  /*fb40*/  ISETP.LT.OR P4, PT, R8, 0x1a, P4 ;  /* 0x0000001a0800780c */ /* 0x000fe40002781670 */
[----:B------:R-:W-:-:S02]  /*fb50*/  P2R R107, PR, RZ, 0x20 ;  /* 0x00000020ff6b7803 */ /* 0x000fc40000000000 */
        /* <DEDUP_REMOVED lines=10> */
[----:B------:R-:W-:Y:S02]  /*fc00*/  FSEL R67, R41, -INF , !P4 ;  /* 0xff80000029437808 */ /* 0x000fe40006000000 */
        /* <DEDUP_REMOVED lines=12> */
[----:B------:R-:W-:-:S04]  /*fcd0*/  ISETP.LT.OR P4, PT, R8, 0x31, P4 ;  /* 0x000000310800780c */ /* 0x000fc80002781670 */
        /* <DEDUP_REMOVED lines=99> */
[----:B0-----:R-:W-:Y:S01]  /*10310*/  VIADDMNMX R66, R8, R86, R83, PT ;  /* 0x0000005608427246 */ /* 0x001fe20003800153 */
[----:B------:R-:W-:Y:S01]  /*10320*/  IMAD.IADD R65, R87, 0x1, R8 ;  /* 0x0000000157417824 */ /* 0x000fe200078e0208 */
[----:B------:R-:W-:Y:S06]  /*10330*/  @!P2 BRA `(.L_x_8368) ;  /* 0x000000000050a947 */ /* 0x000fec0003800000 */
        /* <DEDUP_REMOVED lines=11> */
.L_x_8370:
[----:B------:R-:W-:-:S13]  /*103f0*/  ISETP.NE.AND P6, PT, R7, 0x1, PT ;  /* 0x000000010700780c */ /* 0x000fda0003fc5270 */
[----:B------:R-:W0:Y:S02]  /*10400*/  @P6 LDC.64 R8, c[0x0][0x9e8] ;  /* 0x00027a00ff086b82 */ /* 0x000e240000000a00 */
[----:B0-----:R-:W-:-:S05]  /*10410*/  @P6 IMAD.HI.U32 R8, R77, R8, RZ ;  /* 0x000000084d086227 */ /* 0x001fca00078e00ff */
[----:B------:R-:W-:-:S07]  /*10420*/  @P6 SHF.R.U32.HI R77, RZ, R9, R8 ;  /* 0x00000009ff4d6219 */ /* 0x000fce0000011608 */
.L_x_8371:
[----:B------:R-:W-:Y:S05]  /*10430*/  BSYNC B0 ;  /* 0x0000000000007941 */ /* 0x000fea0003800000 */
.L_x_8369:
[----:B------:R-:W-:-:S04]  /*10440*/  IMAD R8, R77, R7, -R82 ;  /* 0x000000074d087224 */ /* 0x000fc800078e0a52 */
[----:B------:R-:W-:-:S05]  /*10450*/  IMAD R8, R191, -0x2, R8 ;  /* 0xfffffffebf087824 */ /* 0x000fca00078e0208 */
[----:B------:R-:W-:Y:S02]  /*10460*/  VIMNMX R65, R65, R8, !PT ;  /* 0x0000000841417248 */ /* 0x000fe40007fe0100 */
[----:B------:R-:W-:-:S07]  /*10470*/  VIADDMNMX R66, R8, R7, R66, PT ;  /* 0x0000000708427246 */ /* 0x000fce0003800142 */
.L_x_8368:
[----:B------:R-:W-:Y:S01]  /*10480*/  ISETP.GT.AND P3, PT, R65, 0x1, !P3 ;  /* 0x000000014100780c */ /* 0x000fe20005f64270 */
[----:B------:R-:W-:Y:S01]  /*10490*/  ULDC UR52, c[0x0][0x988] ;  /* 0x0002620000347ab9 */ /* 0x000fe20000000800 */
[----:B------:R-:W-:Y:S02]  /*104a0*/  ISETP.NE.AND P6, PT, R105, RZ, PT ;  /* 0x000000ff6900720c */ /* 0x000fe40003fc5270 */
[----:B------:R-:W-:Y:S02]  /*104b0*/  ISETP.LT.OR P3, PT, R66, 0x2, P3 ;  /* 0x000000024200780c */ /* 0x000fe40001f61670 */
[----:B------:R-:W-:Y:S02]  /*104c0*/  ISETP.GT.AND P4, PT, R65, 0x71, !P4 ;  /* 0x000000714100780c */ /* 0x000fe40006784270 */
[----:B------:R-:W-:Y:S02]  /*104d0*/  FSEL R9, R3, -INF , !P3 ;  /* 0xff80000003097808 */ /* 0x000fe40005800000 */
[----:B------:R-:W-:-:S02]  /*104e0*/  ISETP.NE.AND P3, PT, R101, RZ, PT ;  /* 0x000000ff6500720c */ /* 0x000fc40003f65270 */
[C---:B------:R-:W-:Y:S02]  /*104f0*/  ISETP.GT.AND P5, PT, R65.reuse, 0x78, !P5 ;  /* 0x000000784100780c */ /* 0x040fe40006fa4270 */
[----:B------:R-:W-:Y:S02]  /*10500*/  ISETP.GT.AND P3, PT, R65, 0x8, !P3 ;  /* 0x000000084100780c */ /* 0x000fe40005f64270 */
[C---:B------:R-:W-:Y:S02]  /*10510*/  ISETP.LT.OR P4, PT, R66.reuse, 0x72, P4 ;  /* 0x000000724200780c */ /* 0x040fe40002781670 */
[C---:B------:R-:W-:Y:S02]  /*10520*/  ISETP.LT.OR P3, PT, R66.reuse, 0x9, P3 ;  /* 0x000000094200780c */ /* 0x040fe40001f61670 */
[----:B------:R-:W-:Y:S02]  /*10530*/  ISETP.LT.OR P5, PT, R66, 0x79, P5 ;  /* 0x000000794200780c */ /* 0x000fe40002fa1670 */
[----:B------:R-:W-:-:S02]  /*10540*/  FSEL R3, R10, -INF , !P3 ;  /* 0xff8000000a037808 */ /* 0x000fc40005800000 */
[----:B------:R-:W-:Y:S02]  /*10550*/  ISETP.NE.AND P3, PT, R102, RZ, PT ;  /* 0x000000ff6600720c */ /* 0x000fe40003f65270 */
[----:B------:R-:W-:Y:S02]  /*10560*/  FMNMX.FTZ R10, R76, R75, !PT ;  /* 0x0000004b4c0a7209 */ /* 0x000fe40007810000 */
[----:B------:R-:W-:Y:S02]  /*10570*/  ISETP.GT.AND P3, PT, R65, 0x9, !P3 ;  /* 0x000000094100780c */ /* 0x000fe40005f64270 */
[----:B------:R-:W-:Y:S02]  /*10580*/  FSEL R50, R50, -INF , !P5 ;  /* 0xff80000032327808 */ /* 0x000fe40006800000 */
[----:B------:R-:W-:-:S04]  /*10590*/  ISETP.LT.OR P3, PT, R66, 0xa, P3 ;  /* 0x0000000a4200780c */ /* 0x000fc80001f61670 */
        /* <DEDUP_REMOVED lines=18> */
[----:B------:R-:W-:Y:S02]  /*106c0*/  ISETP.NE.AND P6, PT, R114, RZ, PT ;  /* 0x000000ff7200720c */ /* 0x000fe40003fc5270 */
        /* <DEDUP_REMOVED lines=64> */
[----:B------:R-:W-:-:S03]  /*10ad0*/  ISETP.LT.OR P3, PT, R66, 0x41, P3 ;  /* 0x000000414200780c */ /* 0x000fc60001f61670 */
[----:B------:R-:W0:Y:S01]  /*10ae0*/  SHFL.BFLY PT, R10, R77, 0x1, 0x1f ;  /* 0x0c201f004d0a7f89 */ /* 0x000e2200000e0000 */
[----:B------:R-:W-:Y:S02]  /*10af0*/  FSEL R34, R34, -INF , !P3 ;  /* 0xff80000022227808 */ /* 0x000fe40005800000 */
[----:B------:R-:W-:Y:S02]  /*10b00*/  ISETP.GT.AND P3, PT, R65, 0x41, !P6 ;  /* 0x000000414100780c */ /* 0x000fe40007764270 */
[----:B------:R-:W-:Y:S02]  /*10b10*/  ISETP.NE.AND P6, PT, R100, RZ, PT ;  /* 0x000000ff6400720c */ /* 0x000fe40003fc5270 */
        /* <DEDUP_REMOVED lines=8> */
[----:B------:R-:W-:-:S03]  /*10ba0*/  FMUL.FTZ R78, R10, UR52 ;  /* 0x000000340a4e7c20 */ /* 0x000fc60008410000 */
        /* <DEDUP_REMOVED lines=37> */
[----:B------:R-:W-:-:S04]  /*10e00*/  ISETP.LT.OR P3, PT, R66, 0x71, P3 ;  /* 0x000000714200780c */ /* 0x000fc80001f61670 */
[----:B------:R-:W-:Y:S02]  /*10e10*/  FSEL R64, R64, -INF , !P3 ;  /* 0xff80000040407808 */ /* 0x000fe40005800000 */
[----:B------:R-:W-:-:S04]  /*10e20*/  FSETP.NEU.FTZ.AND P3, PT, R10, -INF , PT ;  /* 0xff8000000a00780b */ /* 0x000fc80003f7d000 */
[----:B------:R-:W-:Y:S02]  /*10e30*/  FSEL R79, R78, RZ, P3 ;  /* 0x000000ff4e4f7208 */ /* 0x000fe40001800000 */
[----:B------:R-:W-:Y:S02]  /*10e40*/  ISETP.GT.AND P3, PT, R65, RZ, !P6 ;  /* 0x000000ff4100720c */ /* 0x000fe40007764270 */
[----:B------:R-:W-:Y:S01]  /*10e50*/  ISETP.NE.AND P6, PT, R80, RZ, PT ;  /* 0x000000ff5000720c */ /* 0x000fe20003fc5270 */
[--C-:B------:R-:W-:Y:S01]  /*10e60*/  FFMA.FTZ R170, R57, UR52, -R79.reuse ;  /* 0x0000003439aa7c23 */ /* 0x100fe2000801084f */
[----:B------:R-:W-:Y:S01]  /*10e70*/  ISETP.LT.OR P3, PT, R66, 0x1, P3 ;  /* 0x000000014200780c */ /* 0x000fe20001f61670 */
[--C-:B------:R-:W-:Y:S01]  /*10e80*/  FFMA.FTZ R57, R56, UR52, -R79.reuse ;  /* 0x0000003438397c23 */ /* 0x100fe2000801084f */
[--C-:B------:R-:W-:Y:S01]  /*10e90*/  FFMA.FTZ R156, R40, UR52, -R79.reuse ;  /* 0x00000034289c7c23 */ /* 0x100fe2000801084f */
[--C-:B------:R-:W-:Y:S01]  /*10ea0*/  FFMA.FTZ R180, R76, UR52, -R79.reuse ;  /* 0x000000344cb47c23 */ /* 0x100fe2000801084f */
[----:B------:R-:W-:Y:S01]  /*10eb0*/  FSEL R78, R0, -INF , !P3 ;  /* 0xff800000004e7808 */ /* 0x000fe20005800000 */
        /* <DEDUP_REMOVED lines=21> */
[--C-:B------:R-:W-:Y:S01]  /*11010*/  FFMA.FTZ R174, R88, UR52, -R79.reuse ;  /* 0x0000003458ae7c23 */ /* 0x100fe2000801084f */
[--C-:B------:R-:W-:Y:S01]  /*11020*/  FFMA.FTZ R77, R90, UR52, -R79.reuse ;  /* 0x000000345a4d7c23 */ /* 0x100fe2000801084f */
[----:B------:R-:W-:Y:S01]  /*11030*/  FMNMX.FTZ R0, R14, R11, !PT ;  /* 0x0000000b0e007209 */ /* 0x000fe20007810000 */
[--C-:B------:R-:W-:Y:S01]  /*11040*/  FFMA.FTZ R168, R60, UR52, -R79.reuse ;  /* 0x000000343ca87c23 */ /* 0x100fe2000801084f */
[--C-:B------:R-:W-:Y:S01]  /*11050*/  FFMA.FTZ R59, R59, UR52, -R79.reuse ;  /* 0x000000343b3b7c23 */ /* 0x100fe2000801084f */
[--C-:B------:R-:W-:Y:S01]  /*11060*/  FFMA.FTZ R158, R36, UR52, -R79.reuse ;  /* 0x00000034249e7c23 */ /* 0x100fe2000801084f */
[----:B------:R-:W-:Y:S01]  /*11070*/  FMNMX.FTZ R11, R15, R0, !PT ;  /* 0x000000000f0b7209 */ /* 0x000fe20007810000 */
[----:B------:R-:W2:Y:S01]  /*11080*/  MUFU.EX2 R73, R73 ;  /* 0x0000004900497308 */ /* 0x000ea20000000800 */
[--C-:B------:R-:W-:Y:S01]  /*11090*/  FFMA.FTZ R164, R58, UR52, -R79.reuse ;  /* 0x000000343aa47c23 */ /* 0x100fe2000801084f */
[--C-:B------:R-:W-:Y:S01]  /*110a0*/  FFMA.FTZ R166, R43, UR52, -R79.reuse ;  /* 0x000000342ba67c23 */ /* 0x100fe2000801084f */
[----:B------:R-:W-:Y:S01]  /*110b0*/  FMNMX.FTZ R0, R20, R11, !PT ;  /* 0x0000000b14007209 */ /* 0x000fe20007810000 */
[--C-:B------:R-:W-:Y:S01]  /*110c0*/  FFMA.FTZ R43, R42, UR52, -R79.reuse ;  /* 0x000000342a2b7c23 */ /* 0x100fe2000801084f */
[--C-:B------:R-:W-:Y:S01]  /*110d0*/  FFMA.FTZ R160, R41, UR52, -R79.reuse ;  /* 0x0000003429a07c23 */ /* 0x100fe2000801084f */
[--C-:B------:R-:W-:Y:S01]  /*110e0*/  FFMA.FTZ R41, R54, UR52, -R79.reuse ;  /* 0x0000003436297c23 */ /* 0x100fe2000801084f */
[----:B------:R-:W-:Y:S01]  /*110f0*/  FMNMX.FTZ R11, R21, R0, !PT ;  /* 0x00000000150b7209 */ /* 0x000fe20007810000 */
[----:B------:R-:W3:Y:S01]  /*11100*/  MUFU.EX2 R176, R176 ;  /* 0x000000b000b07308 */ /* 0x000ee20000000800 */
[--C-:B------:R-:W-:Y:S01]  /*11110*/  FFMA.FTZ R162, R37, UR52, -R79.reuse ;  /* 0x0000003425a27c23 */ /* 0x100fe2000801084f */
[--C-:B------:R-:W-:Y:S01]  /*11120*/  FFMA.FTZ R152, R32, UR52, -R79.reuse ;  /* 0x0000003420987c23 */ /* 0x100fe2000801084f */
[----:B------:R-:W-:Y:S01]  /*11130*/  FMNMX.FTZ R0, R24, R11, !PT ;  /* 0x0000000b18007209 */ /* 0x000fe20007810000 */
[--C-:B------:R-:W-:Y:S01]  /*11140*/  FFMA.FTZ R37, R53, UR52, -R79.reuse ;  /* 0x0000003435257c23 */ /* 0x100fe2000801084f */
[--C-:B------:R-:W-:Y:S01]  /*11150*/  FFMA.FTZ R53, R52, UR52, -R79.reuse ;  /* 0x0000003434357c23 */ /* 0x100fe2000801084f */
[--C-:B------:R-:W-:Y:S01]  /*11160*/  FFMA.FTZ R33, R33, UR52, -R79.reuse ;  /* 0x0000003421217c23 */ /* 0x100fe2000801084f */
[----:B------:R-:W-:Y:S01]  /*11170*/  FMNMX.FTZ R11, R25, R0, !PT ;  /* 0x00000000190b7209 */ /* 0x000fe20007810000 */
[----:B------:R-:W4:Y:S01]  /*11180*/  MUFU.EX2 R71, R71 ;  /* 0x0000004700477308 */ /* 0x000f220000000800 */
[----:B------:R-:W-:-:S02]  /*11190*/  FFMA.FTZ R29, R29, UR52, -R79 ;  /* 0x000000341d1d7c23 */ /* 0x000fc4000801084f */
[----:B------:R-:W-:-:S04]  /*111a0*/  FMNMX.FTZ R0, R26, R11, !PT ;  /* 0x0000000b1a007209 */ /* 0x000fc80007810000 */
[----:B------:R-:W-:Y:S01]  /*111b0*/  FMNMX.FTZ R11, R27, R0, !PT ;  /* 0x000000001b0b7209 */ /* 0x000fe20007810000 */
[----:B------:R-:W5:Y:S03]  /*111c0*/  MUFU.EX2 R178, R178 ;  /* 0x000000b200b27308 */ /* 0x000f660000000800 */
[----:B------:R-:W-:-:S04]  /*111d0*/  FMNMX.FTZ R0, R30, R11, !PT ;  /* 0x0000000b1e007209 */ /* 0x000fc80007810000 */
[----:B------:R-:W-:Y:S01]  /*111e0*/  FMNMX.FTZ R11, R31, R0, !PT ;  /* 0x000000001f0b7209 */ /* 0x000fe20007810000 */
[----:B------:R-:W5:Y:S03]  /*111f0*/  MUFU.EX2 R69, R69 ;  /* 0x0000004500457308 */ /* 0x000f660000000800 */
        /* <DEDUP_REMOVED lines=17> */
[----:B------:R-:W-:Y:S01]  /*11310*/  MUFU.EX2 R59, R59 ;  /* 0x0000003b003b7308 */ /* 0x000fe20000000800 */
[----:B------:R-:W-:Y:S01]  /*11320*/  FSEL R0, R47, -INF , !P4 ;  /* 0xff8000002f007808 */ /* 0x000fe20006000000 */
[--C-:B------:R-:W-:Y:S01]  /*11330*/  FFMA.FTZ R47, R55, UR52, -R79.reuse ;  /* 0x00000034372f7c23 */ /* 0x100fe2000801084f */
[----:B------:R-:W-:Y:S01]  /*11340*/  FMNMX.FTZ R11, R64, R11, !PT ;  /* 0x0000000b400b7209 */ /* 0x000fe20007810000 */
[----:B------:R-:W-:-:S03]  /*11350*/  FFMA.FTZ R55, R4, UR52, -R79 ;  /* 0x0000003404377c23 */ /* 0x000fc6000801084f */
        /* <DEDUP_REMOVED lines=15> */
[----:B0-----:R-:W-:-:S02]  /*11450*/  FMNMX.FTZ R11, R40, R11, !PT ;  /* 0x0000000b280b7209 */ /* 0x001fc40007810000 */
[----:B------:R-:W0:Y:S02]  /*11460*/  @P1 LDC R40, c[0x0][0x44c] ;  /* 0x00011300ff281b82 */ /* 0x000e240000000800 */
[C---:B------:R-:W-:Y:S01]  /*11470*/  FSETP.NEU.FTZ.AND P3, PT, R11.reuse, -INF , PT ;  /* 0xff8000000b00780b */ /* 0x040fe20003f7d000 */
[----:B------:R-:W-:Y:S02]  /*11480*/  FMUL.FTZ R28, R11, UR52 ;  /* 0x000000340b1c7c20 */ /* 0x000fe40008410000 */
[----:B------:R-:W-:Y:S03]  /*11490*/  MUFU.EX2 R37, R37 ;  /* 0x0000002500257308 */ /* 0x000fe60000000800 */
[----:B------:R-:W-:-:S05]  /*114a0*/  FSEL R65, R28, RZ, P3 ;  /* 0x000000ff1c417208 */ /* 0x000fca0001800000 */
[--C-:B------:R-:W-:Y:S01]  /*114b0*/  FFMA.FTZ R181, R78, UR52, -R65.reuse ;  /* 0x000000344eb57c23 */ /* 0x100fe20008010841 */
[--C-:B------:R-:W-:Y:S01]  /*114c0*/  FFMA.FTZ R28, R9, UR52, -R65.reuse ;  /* 0x00000034091c7c23 */ /* 0x100fe20008010841 */
[----:B------:R-:W-:Y:S01]  /*114d0*/  FFMA.FTZ R183, R3, UR52, -R65 ;  /* 0x0000003403b77c23 */ /* 0x000fe20008010841 */
[----:B------:R-:W-:Y:S01]  /*114e0*/  FADD.FTZ R3, R180, R75 ;  /* 0x0000004bb4037221 */ /* 0x000fe20000010000 */
[--C-:B------:R-:W-:Y:S01]  /*114f0*/  FFMA.FTZ R8, R8, UR52, -R65.reuse ;  /* 0x0000003408087c23 */ /* 0x100fe20008010841 */
[----:B------:R-:W-:Y:S01]  /*11500*/  FFMA.FTZ R177, R12, UR52, -R65 ;  /* 0x000000340cb17c23 */ /* 0x000fe20008010841 */
[----:B------:R-:W-:Y:S01]  /*11510*/  MUFU.EX2 R181, R181 ;  /* 0x000000b500b57308 */ /* 0x000fe20000000800 */
[----:B-1----:R-:W-:Y:S01]  /*11520*/  FADD.FTZ R4, R182, R3 ;  /* 0x00000003b6047221 */ /* 0x002fe20000010000 */
[--C-:B------:R-:W-:Y:S01]  /*11530*/  FFMA.FTZ R12, R13, UR52, -R65.reuse ;  /* 0x000000340d0c7c23 */ /* 0x100fe20008010841 */
[--C-:B------:R-:W-:Y:S01]  /*11540*/  FFMA.FTZ R179, R14, UR52, -R65.reuse ;  /* 0x000000340eb37c23 */ /* 0x100fe20008010841 */
[--C-:B------:R-:W-:Y:S01]  /*11550*/  FFMA.FTZ R165, R34, UR52, -R65.reuse ;  /* 0x0000003422a57c23 */ /* 0x100fe20008010841 */
[----:B--2---:R-:W-:Y:S01]  /*11560*/  FADD.FTZ R3, R73, R4 ;  /* 0x0000000449037221 */ /* 0x004fe20000010000 */
[--C-:B------:R-:W-:Y:S01]  /*11570*/  FFMA.FTZ R14, R15, UR52, -R65.reuse ;  /* 0x000000340f0e7c23 */ /* 0x100fe20008010841 */
[----:B------:R-:W-:Y:S01]  /*11580*/  FFMA.FTZ R173, R20, UR52, -R65 ;  /* 0x0000003414ad7c23 */ /* 0x000fe20008010841 */
[----:B------:R-:W1:Y:S01]  /*11590*/  MUFU.EX2 R28, R28 ;  /* 0x0000001c001c7308 */ /* 0x000e620000000800 */
[----:B---3--:R-:W-:Y:S01]  /*115a0*/  FADD.FTZ R4, R176, R3 ;  /* 0x00000003b0047221 */ /* 0x008fe20000010000 */
[--C-:B------:R-:W-:Y:S01]  /*115b0*/  FFMA.FTZ R20, R21, UR52, -R65.reuse ;  /* 0x0000003415147c23 */ /* 0x100fe20008010841 */
[--C-:B------:R-:W-:Y:S01]  /*115c0*/  FFMA.FTZ R175, R24, UR52, -R65.reuse ;  /* 0x0000003418af7c23 */ /* 0x100fe20008010841 */
[--C-:B------:R-:W-:Y:S01]  /*115d0*/  FFMA.FTZ R24, R25, UR52, -R65.reuse ;  /* 0x0000003419187c23 */ /* 0x100fe20008010841 */
[----:B----4-:R-:W-:Y:S01]  /*115e0*/  FADD.FTZ R3, R71, R4 ;  /* 0x0000000447037221 */ /* 0x010fe20000010000 */
[--C-:B------:R-:W-:Y:S01]  /*115f0*/  FFMA.FTZ R169, R26, UR52, -R65.reuse ;  /* 0x000000341aa97c23 */ /* 0x100fe20008010841 */
[----:B------:R-:W-:Y:S01]  /*11600*/  FFMA.FTZ R26, R27, UR52, -R65 ;  /* 0x000000341b1a7c23 */ /* 0x000fe20008010841 */
[----:B------:R-:W2:Y:S01]  /*11610*/  MUFU.EX2 R183, R183 ;  /* 0x000000b700b77308 */ /* 0x000ea20000000800 */
[----:B-----5:R-:W-:Y:S01]  /*11620*/  FADD.FTZ R34, R178, R3 ;  /* 0x00000003b2227221 */ /* 0x020fe20000010000 */
[----:B------:R-:W3:Y:S01]  /*11630*/  @P1 LDC R13, c[0x0][0x450] ;  /* 0x00011400ff0d1b82 */ /* 0x000ee20000000800 */
[--C-:B------:R-:W-:Y:S01]  /*11640*/  FFMA.FTZ R171, R30, UR52, -R65.reuse ;  /* 0x000000341eab7c23 */ /* 0x100fe20008010841 */
[--C-:B------:R-:W-:Y:S01]  /*11650*/  FFMA.FTZ R30, R31, UR52, -R65.reuse ;  /* 0x000000341f1e7c23 */ /* 0x100fe20008010841 */
[----:B------:R-:W-:Y:S01]  /*11660*/  FADD.FTZ R9, R69, R34 ;  /* 0x0000002245097221 */ /* 0x000fe20000010000 */
[--C-:B------:R-:W-:Y:S01]  /*11670*/  FFMA.FTZ R32, R35, UR52, -R65.reuse ;  /* 0x0000003423207c23 */ /* 0x100fe20008010841 */
[----:B------:R-:W-:Y:S01]  /*11680*/  FFMA.FTZ R167, R38, UR52, -R65 ;  /* 0x0000003426a77c23 */ /* 0x000fe20008010841 */
[----:B------:R-:W4:Y:S01]  /*11690*/  MUFU.EX2 R8, R8 ;  /* 0x0000000800087308 */ /* 0x000f220000000800 */
[----:B-1----:R-:W-:Y:S01]  /*116a0*/  FADD.FTZ R4, R181, R28 ;  /* 0x0000001cb5047221 */ /* 0x002fe20000010000 */
[----:B------:R-:W-:Y:S01]  /*116b0*/  FADD.FTZ R36, R172, R9 ;  /* 0x00000009ac247221 */ /* 0x000fe20000010000 */
[----:B0-----:R-:W-:-:S04]  /*116c0*/  @P1 IMAD.HI.U32 R40, R193, R40, RZ ;  /* 0x00000028c1281227 */ /* 0x001fc800078e00ff */
[--C-:B------:R-:W-:Y:S01]  /*116d0*/  FFMA.FTZ R34, R39, UR52, -R65.reuse ;  /* 0x0000003427227c23 */ /* 0x100fe20008010841 */
[----:B------:R-:W-:Y:S01]  /*116e0*/  FFMA.FTZ R44, R44, UR52, -R65 ;  /* 0x000000342c2c7c23 */ /* 0x000fe20008010841 */
[----:B------:R-:W-:Y:S01]  /*116f0*/  FADD.FTZ R9, R67, R36 ;  /* 0x0000002443097221 */ /* 0x000fe20000010000 */
[----:B------:R-:W-:Y:S01]  /*11700*/  IMAD.MOV.U32 R38, RZ, RZ, R193 ;  /* 0x000000ffff267224 */ /* 0x000fe200078e00c1 */
[----:B------:R-:W0:Y:S01]  /*11710*/  MUFU.EX2 R177, R177 ;  /* 0x000000b100b17308 */ /* 0x000e220000000800 */
[----:B--2---:R-:W-:Y:S01]  /*11720*/  FADD.FTZ R3, R183, R4 ;  /* 0x00000004b7037221 */ /* 0x004fe20000010000 */
[----:B------:R-:W-:Y:S01]  /*11730*/  FADD.FTZ R36, R174, R9 ;  /* 0x00000009ae247221 */ /* 0x000fe20000010000 */
[--C-:B------:R-:W-:Y:S01]  /*11740*/  FFMA.FTZ R45, R45, UR52, -R65.reuse ;  /* 0x000000342d2d7c23 */ /* 0x100fe20008010841 */
[--C-:B------:R-:W-:Y:S01]  /*11750*/  FFMA.FTZ R46, R46, UR52, -R65.reuse ;  /* 0x000000342e2e7c23 */ /* 0x100fe20008010841 */
[--C-:B------:R-:W-:Y:S01]  /*11760*/  FFMA.FTZ R48, R48, UR52, -R65.reuse ;  /* 0x0000003430307c23 */ /* 0x100fe20008010841 */
[----:B------:R-:W-:Y:S01]  /*11770*/  FADD.FTZ R9, R77, R36 ;  /* 0x000000244d097221 */ /* 0x000fe20000010000 */
[----:B------:R-:W-:Y:S01]  /*11780*/  FFMA.FTZ R49, R49, UR52, -R65 ;  /* 0x0000003431317c23 */ /* 0x000fe20008010841 */
[----:B------:R-:W1:Y:S01]  /*11790*/  MUFU.EX2 R12, R12 ;  /* 0x0000000c000c7308 */ /* 0x000e620000000800 */
[----:B----4-:R-:W-:Y:S01]  /*117a0*/  FADD.FTZ R4, R8, R3 ;  /* 0x0000000308047221 */ /* 0x010fe20000010000 */
[----:B------:R-:W-:Y:S01]  /*117b0*/  FADD.FTZ R36, R168, R9 ;  /* 0x00000009a8247221 */ /* 0x000fe20000010000 */
[----:B---3--:R-:W-:Y:S01]  /*117c0*/  @P1 SHF.R.U32.HI R38, RZ, R13, R40 ;  /* 0x0000000dff261219 */ /* 0x008fe20000011628 */
[--C-:B------:R-:W-:Y:S01]  /*117d0*/  FFMA.FTZ R61, R61, UR52, -R65.reuse ;  /* 0x000000343d3d7c23 */ /* 0x100fe20008010841 */
[--C-:B------:R-:W-:Y:S01]  /*117e0*/  FFMA.FTZ R62, R62, UR52, -R65.reuse ;  /* 0x000000343e3e7c23 */ /* 0x100fe20008010841 */
[----:B------:R-:W-:Y:S01]  /*117f0*/  FADD.FTZ R9, R59, R36 ;  /* 0x000000243b097221 */ /* 0x000fe20000010000 */
[----:B------:R-:W-:Y:S01]  /*11800*/  FFMA.FTZ R63, R63, UR52, -R65 ;  /* 0x000000343f3f7c23 */ /* 0x000fe20008010841 */
[----:B------:R-:W2:Y:S01]  /*11810*/  MUFU.EX2 R179, R179 ;  /* 0x000000b300b37308 */ /* 0x000ea20000000800 */
[----:B0-----:R-:W-:Y:S01]  /*11820*/  FADD.FTZ R3, R177, R4 ;  /* 0x00000004b1037221 */ /* 0x001fe20000010000 */
[----:B------:R-:W-:Y:S01]  /*11830*/  FADD.FTZ R36, R170, R9 ;  /* 0x00000009aa247221 */ /* 0x000fe20000010000 */
[--C-:B------:R-:W-:Y:S01]  /*11840*/  FFMA.FTZ R64, R64, UR52, -R65.reuse ;  /* 0x0000003440407c23 */ /* 0x100fe20008010841 */
[--C-:B------:R-:W-:Y:S01]  /*11850*/  FFMA.FTZ R50, R50, UR52, -R65.reuse ;  /* 0x0000003432327c23 */ /* 0x100fe20008010841 */
[----:B------:R-:W-:Y:S01]  /*11860*/  FFMA.FTZ R51, R51, UR52, -R65 ;  /* 0x0000003433337c23 */ /* 0x000fe20008010841 */
[----:B------:R-:W-:Y:S01]  /*11870*/  FADD.FTZ R9, R57, R36 ;  /* 0x0000002439097221 */ /* 0x000fe20000010000 */
[----:B------:R-:W-:Y:S01]  /*11880*/  F2FP.BF16.F32.PACK_AB R181, R28, R181 ;  /* 0x000000b51cb5723e */ /* 0x000fe200000010ff */
[----:B------:R-:W0:Y:S01]  /*11890*/  MUFU.EX2 R14, R14 ;  /* 0x0000000e000e7308 */ /* 0x000e220000000800 */
[----:B-1----:R-:W-:Y:S01]  /*118a0*/  FADD.FTZ R4, R12, R3 ;  /* 0x000000030c047221 */ /* 0x002fe20000010000 */
[----:B------:R-:W-:Y:S01]  /*118b0*/  FADD.FTZ R36, R164, R9 ;  /* 0x00000009a4247221 */ /* 0x000fe20000010000 */
[----:B------:R-:W-:Y:S01]  /*118c0*/  F2FP.BF16.F32.PACK_AB R183, R8, R183 ;  /* 0x000000b708b7723e */ /* 0x000fe200000010ff */
[----:B------:R-:W-:Y:S01]  /*118d0*/  IMAD.IADD R95, R95, 0x1, R38 ;  /* 0x000000015f5f7824 */ /* 0x000fe200078e0226 */
[----:B------:R-:W-:-:S02]  /*118e0*/  F2FP.BF16.F32.PACK_AB R180, R75, R180 ;  /* 0x000000b44bb4723e */ /* 0x000fc400000010ff */
[----:B------:R-:W-:Y:S01]  /*118f0*/  F2FP.BF16.F32.PACK_AB R182, R73, R182 ;  /* 0x000000b649b6723e */ /* 0x000fe200000010ff */
[----:B------:R-:W1:Y:S01]  /*11900*/  MUFU.EX2 R173, R173 ;  /* 0x000000ad00ad7308 */ /* 0x000e620000000800 */
[----:B--2---:R-:W-:Y:S01]  /*11910*/  FADD.FTZ R3, R179, R4 ;  /* 0x00000004b3037221 */ /* 0x004fe20000010000 */
[----:B------:R-:W-:Y:S01]  /*11920*/  F2FP.BF16.F32.PACK_AB R176, R71, R176 ;  /* 0x000000b047b0723e */ /* 0x000fe200000010ff */
[----:B------:R-:W-:Y:S01]  /*11930*/  IMAD.IADD R6, R95, 0x1, R6 ;  /* 0x000000015f067824 */ /* 0x000fe200078e0206 */
[----:B------:R-:W-:Y:S02]  /*11940*/  F2FP.BF16.F32.PACK_AB R178, R69, R178 ;  /* 0x000000b245b2723e */ /* 0x000fe400000010ff */
[----:B------:R-:W-:Y:S02]  /*11950*/  F2FP.BF16.F32.PACK_AB R172, R67, R172 ;  /* 0x000000ac43ac723e */ /* 0x000fe400000010ff */
[----:B------:R-:W2:Y:S01]  /*11960*/  MUFU.EX2 R20, R20 ;  /* 0x0000001400147308 */ /* 0x000ea20000000800 */
[----:B0-----:R-:W-:Y:S01]  /*11970*/  FADD.FTZ R4, R14, R3 ;  /* 0x000000030e047221 */ /* 0x001fe20000010000 */
[----:B------:R-:W-:-:S02]  /*11980*/  F2FP.BF16.F32.PACK_AB R174, R77, R174 ;  /* 0x000000ae4dae723e */ /* 0x000fc400000010ff */
[----:B------:R-:W-:Y:S02]  /*11990*/  F2FP.BF16.F32.PACK_AB R168, R59, R168 ;  /* 0x000000a83ba8723e */ /* 0x000fe400000010ff */
[----:B------:R-:W-:Y:S02]  /*119a0*/  F2FP.BF16.F32.PACK_AB R170, R57, R170 ;  /* 0x000000aa39aa723e */ /* 0x000fe400000010ff */
[----:B------:R-:W0:Y:S01]  /*119b0*/  MUFU.EX2 R175, R175 ;  /* 0x000000af00af7308 */ /* 0x000e220000000800 */
[----:B-1----:R-:W-:Y:S01]  /*119c0*/  FADD.FTZ R3, R173, R4 ;  /* 0x00000004ad037221 */ /* 0x002fe20000010000 */
[----:B------:R-:W-:Y:S02]  /*119d0*/  F2FP.BF16.F32.PACK_AB R164, R47, R164 ;  /* 0x000000a42fa4723e */ /* 0x000fe400000010ff */
[----:B------:R-:W-:Y:S02]  /*119e0*/  F2FP.BF16.F32.PACK_AB R177, R12, R177 ;  /* 0x000000b10cb1723e */ /* 0x000fe400000010ff */
[----:B------:R-:W-:-:S02]  /*119f0*/  F2FP.BF16.F32.PACK_AB R179, R14, R179 ;  /* 0x000000b30eb3723e */ /* 0x000fc400000010ff */
[----:B------:R-:W1:Y:S01]  /*11a00*/  MUFU.EX2 R24, R24 ;  /* 0x0000001800187308 */ /* 0x000e620000000800 */
[C---:B--2---:R-:W-:Y:S01]  /*11a10*/  FADD.FTZ R4, R20.reuse, R3 ;  /* 0x0000000314047221 */ /* 0x044fe20000010000 */
[----:B------:R-:W-:-:S06]  /*11a20*/  F2FP.BF16.F32.PACK_AB R173, R20, R173 ;  /* 0x000000ad14ad723e */ /* 0x000fcc00000010ff */
[----:B------:R-:W2:Y:S01]  /*11a30*/  MUFU.EX2 R169, R169 ;  /* 0x000000a900a97308 */ /* 0x000ea20000000800 */
[----:B0-----:R-:W-:-:S07]  /*11a40*/  FADD.FTZ R3, R175, R4 ;  /* 0x00000004af037221 */ /* 0x001fce0000010000 */
[----:B------:R-:W0:Y:S01]  /*11a50*/  MUFU.EX2 R26, R26 ;  /* 0x0000001a001a7308 */ /* 0x000e220000000800 */
[C---:B-1----:R-:W-:Y:S01]  /*11a60*/  FADD.FTZ R4, R24.reuse, R3 ;  /* 0x0000000318047221 */ /* 0x042fe20000010000 */
[----:B------:R-:W-:Y:S01]  /*11a70*/  FADD.FTZ R3, R47, R36 ;  /* 0x000000242f037221 */ /* 0x000fe20000010000 */
[----:B------:R-:W-:-:S05]  /*11a80*/  F2FP.BF16.F32.PACK_AB R175, R24, R175 ;  /* 0x000000af18af723e */ /* 0x000fca00000010ff */
[----:B------:R-:W1:Y:S01]  /*11a90*/  MUFU.EX2 R171, R171 ;  /* 0x000000ab00ab7308 */ /* 0x000e620000000800 */
[----:B--2---:R-:W-:Y:S01]  /*11aa0*/  FADD.FTZ R9, R169, R4 ;  /* 0x00000004a9097221 */ /* 0x004fe20000010000 */
[----:B------:R-:W-:Y:S01]  /*11ab0*/  FADD.FTZ R4, R166, R3 ;  /* 0x00000003a6047221 */ /* 0x000fe20000010000 */
[----:B------:R-:W-:Y:S01]  /*11ac0*/  FFMA.FTZ R3, R0, UR52, -R65 ;  /* 0x0000003400037c23 */ /* 0x000fe20008010841 */
[C---:B------:R-:W-:Y:S02]  /*11ad0*/  F2FP.BF16.F32.PACK_AB R166, R43.reuse, R166 ;  /* 0x000000a62ba6723e */ /* 0x040fe400000010ff */
[----:B------:R-:W-:Y:S02]  /*11ae0*/  FADD.FTZ R13, R43, R4 ;  /* 0x000000042b0d7221 */ /* 0x000fe40000010000 */
[----:B------:R-:W2:Y:S01]  /*11af0*/  MUFU.EX2 R30, R30 ;  /* 0x0000001e001e7308 */ /* 0x000ea20000000800 */
[----:B0-----:R-:W-:Y:S01]  /*11b00*/  FADD.FTZ R0, R26, R9 ;  /* 0x000000091a007221 */ /* 0x001fe20000010000 */
[----:B------:R-:W-:Y:S01]  /*11b10*/  FADD.FTZ R36, R160, R13 ;  /* 0x0000000da0247221 */ /* 0x000fe20000010000 */
[----:B------:R-:W-:-:S02]  /*11b20*/  F2FP.BF16.F32.PACK_AB R160, R41, R160 ;  /* 0x000000a029a0723e */ /* 0x000fc400000010ff */
[----:B------:R-:W-:Y:S01]  /*11b30*/  F2FP.BF16.F32.PACK_AB R169, R26, R169 ;  /* 0x000000a91aa9723e */ /* 0x000fe200000010ff */
[----:B------:R-:W-:Y:S02]  /*11b40*/  FADD.FTZ R13, R41, R36 ;  /* 0x00000024290d7221 */ /* 0x000fe40000010000 */
[----:B------:R-:W0:Y:S01]  /*11b50*/  MUFU.EX2 R165, R165 ;  /* 0x000000a500a57308 */ /* 0x000e220000000800 */
[----:B-1----:R-:W-:Y:S01]  /*11b60*/  FADD.FTZ R9, R171, R0 ;  /* 0x00000000ab097221 */ /* 0x002fe20000010000 */
[----:B------:R-:W-:Y:S01]  /*11b70*/  FADD.FTZ R36, R162, R13 ;  /* 0x0000000da2247221 */ /* 0x000fe20000010000 */
[----:B------:R-:W-:-:S03]  /*11b80*/  F2FP.BF16.F32.PACK_AB R162, R37, R162 ;  /* 0x000000a225a2723e */ /* 0x000fc600000010ff */
[----:B------:R-:W-:Y:S02]  /*11b90*/  FADD.FTZ R13, R37, R36 ;  /* 0x00000024250d7221 */ /* 0x000fe40000010000 */
        /* <DEDUP_REMOVED lines=32> */
[----:B------:R-:W-:Y:S02]  /*11da0*/  F2FP.BF16.F32.PACK_AB R157, R0, R49 ;  /* 0x00000031009d723e */ /* 0x000fe400000010ff */
[----:B------:R-:W-:-:S04]  /*11db0*/  IADD3 R0, R89, -0x2, RZ ;  /* 0xfffffffe59007810 */ /* 0x000fc80007ffe0ff */
        /* <DEDUP_REMOVED lines=40> */
.L_x_8374:
[----:B------:R-:W-:-:S13]  /*12040*/  ISETP.NE.AND P3, PT, R7, 0x1, PT ;  /* 0x000000010700780c */ /* 0x000fda0003f65270 */
[----:B------:R-:W0:Y:S02]  /*12050*/  @P3 LDC.64 R12, c[0x0][0x9e8] ;  /* 0x00027a00ff0c3b82 */ /* 0x000e240000000a00 */
[----:B0-----:R-:W-:-:S05]  /*12060*/  @P3 IMAD.HI.U32 R12, R8, R12, RZ ;  /* 0x0000000c080c3227 */ /* 0x001fca00078e00ff */
[----:B------:R-:W-:-:S07]  /*12070*/  @P3 SHF.R.U32.HI R8, RZ, R13, R12 ;  /* 0x0000000dff083219 */ /* 0x000fce000001160c */
.L_x_8375:
[----:B------:R-:W-:Y:S05]  /*12080*/  BSYNC B0 ;  /* 0x0000000000007941 */ /* 0x000fea0003800000 */
.L_x_8373:
[----:B------:R-:W-:-:S05]  /*12090*/  IMAD R7, R8, R7, R7 ;  /* 0x0000000708077224 */ /* 0x000fca00078e0207 */
[----:B------:R-:W-:-:S07]  /*120a0*/  VIMNMX R6, R6, R7, PT ;  /* 0x0000000706067248 */ /* 0x000fce0003fe0100 */
.L_x_8372:
[----:B------:R-:W-:Y:S01]  /*120b0*/  SHF.R.S32.HI R7, RZ, 0x1f, R6 ;  /* 0x0000001fff077819 */ /* 0x000fe20000011406 */
[----:B------:R-:W-:Y:S01]  /*120c0*/  ULDC UR46, c[0x0][0x9e4] ;  /* 0x00027900002e7ab9 */ /* 0x000fe20000000800 */
[----:B------:R-:W-:Y:S01]  /*120d0*/  ULDC UR43, c[0x0][0x9e4] ;  /* 0x00027900002b7ab9 */ /* 0x000fe20000000800 */
[----:B------:R-:W-:Y:S01]  /*120e0*/  ULDC UR48, c[0x0][0x9d8] ;  /* 0x0002760000307ab9 */ /* 0x000fe20000000800 */
[----:B------:R-:W-:Y:S01]  /*120f0*/  LEA.HI R7, R7, R6, RZ, 0x7 ;  /* 0x0000000607077211 */ /* 0x000fe200078f38ff */
[----:B------:R-:W-:Y:S01]  /*12100*/  ULDC UR51, c[0x0][0x9d8] ;  /* 0x0002760000337ab9 */ /* 0x000fe20000000800 */
[----:B------:R-:W-:Y:S01]  /*12110*/  ULDC UR49, c[0x0][0x9d8] ;  /* 0x0002760000317ab9 */ /* 0x000fe20000000800 */
[----:B------:R-:W-:Y:S01]  /*12120*/  ULDC UR42, c[0x0][0x988] ;  /* 0x00026200002a7ab9 */ /* 0x000fe20000000800 */
[----:B------:R-:W-:Y:S01]  /*12130*/  SHF.R.S32.HI R7, RZ, 0x7, R7 ;  /* 0x00000007ff077819 */ /* 0x000fe20000011407 */
[----:B------:R-:W-:Y:S01]  /*12140*/  ULDC UR45, c[0x0][0x988] ;  /* 0x00026200002d7ab9 */ /* 0x000fe20000000800 */
[----:B------:R-:W-:Y:S01]  /*12150*/  ULDC UR44, c[0x0][0x988] ;  /* 0x00026200002c7ab9 */ /* 0x000fe20000000800 */
[----:B------:R-:W-:Y:S01]  /*12160*/  ULDC UR50, c[0x0][0x9e0] ;  /* 0x0002780000327ab9 */ /* 0x000fe20000000800 */
[----:B------:R-:W-:Y:S01]  /*12170*/  VIMNMX R12, R198, R7, !PT ;  /* 0x00000007c60c7248 */ /* 0x000fe20007fe0100 */
[----:B------:R-:W-:Y:S01]  /*12180*/  ULDC UR47, c[0x0][0x9e0] ;  /* 0x00027800002f7ab9 */ /* 0x000fe20000000800 */
[----:B------:R-:W-:-:S02]  /*12190*/  CS2R R150, SRZ ;  /* 0x0000000000967805 */ /* 0x000fc4000001ff00 */
[----:B------:R-:W-:Y:S02]  /*121a0*/  CS2R R148, SRZ ;  /* 0x0000000000947805 */ /* 0x000fe4000001ff00 */
[----:B------:R-:W-:Y:S02]  /*121b0*/  ISETP.GE.AND P3, PT, R0, R12, PT ;  /* 0x0000000c0000720c */ /* 0x000fe40003f66270 */
        /* <DEDUP_REMOVED lines=31> */
[----:B------:R-:W-:-:S07]  /*123b0*/  IMAD.MOV.U32 R151, RZ, RZ, RZ ;  /* 0x000000ffff977224 */ /* 0x000fce00078e00ff */
.L_x_8396:
[----:B------:R-:W-:Y:S01]  /*123c0*/  ISETP.NE.AND P3, PT, R194, RZ, PT ;  /* 0x000000ffc200720c */ /* 0x000fe20003f65270 */
[----:B------:R-:W-:Y:S01]  /*123d0*/  VIADD R13, R184, 0x1 ;  /* 0x00000001b80d7836 */ /* 0x000fe20000000000 */
[----:B------:R-:W-:Y:S05]  /*123e0*/  YIELD ;  /* 0x0000000000007946 */ /* 0x000fea0003800000 */
[----:B------:R-:W-:-:S04]  /*123f0*/  ISETP.NE.AND P4, PT, R13, 0x2, PT ;  /* 0x000000020d00780c */ /* 0x000fc80003f85270 */
[----:B------:R-:W-:Y:S02]  /*12400*/  SEL R14, RZ, 0x1, P4 ;  /* 0x00000001ff0e7807 */ /* 0x000fe40002000000 */
[----:B------:R-:W-:Y:S02]  /*12410*/  SEL R13, R13, RZ, P4 ;  /* 0x000000ff0d0d7207 */ /* 0x000fe40002000000 */
[----:B------:R-:W-:Y:S01]  /*12420*/  LOP3.LUT R14, R187, R14, RZ, 0x3c, !PT ;  /* 0x0000000ebb0e7212 */ /* 0x000fe200078e3cff */
[----:B------:R-:W-:Y:S06]  /*12430*/  @P3 BRA `(.L_x_8377) ;  /* 0x0000000000303947 */ /* 0x000fec0003800000 */
[----:B------:R-:W-:Y:S05]  /*12440*/  @!P0 BRA `(.L_x_8378) ;  /* 0x0000000000048947 */ /* 0x000fea0003800000 */
[----:B------:R-:W-:Y:S01]  /*12450*/  BPT.TRAP 0x1 ;  /* 0x000000040000795c */ /* 0x000fe20000300000 */
.L_x_8378:
[----:B------:R-:W-:Y:S01]  /*12460*/  IMAD R7, R13, 0x8, R18 ;  /* 0x000000080d077824 */ /* 0x000fe200078e0212 */
[----:B------:R-:W-:-:S04]  /*12470*/  SHF.L.U32 R6, R14, 0x1f, RZ ;  /* 0x0000001f0e067819 */ /* 0x000fc800000006ff */
[----:B------:R0:W1:Y:S01]  /*12480*/  SYNCS.PHASECHK.TRANS64.TRYWAIT P4, [R7+URZ+0x28830], R6 ;  /* 0x02883006070075a7 */ /* 0x000062000808017f */
[----:B------:R-:W-:Y:S05]  /*12490*/  @!P0 BRA `(.L_x_8379) ;  /* 0x0000000000048947 */ /* 0x000fea0003800000 */
[----:B------:R-:W-:Y:S01]  /*124a0*/  BPT.TRAP 0x1 ;  /* 0x000000040000795c */ /* 0x000fe20000300000 */
.L_x_8379:
[----:B------:R-:W-:Y:S04]  /*124b0*/  BSSY B0, `(.L_x_8377) ;  /* 0x0000004000007945 */ /* 0x000fe80003800000 */
[----:B-1----:R-:W-:Y:S05]  /*124c0*/  @P4 BRA `(.L_x_8380) ;  /* 0x0000000000084947 */ /* 0x002fea0003800000 */
[----:B------:R-:W1:Y:S02]  /*124d0*/  SYNCS.PHASECHK.TRANS64.TRYWAIT P4, [R7+URZ+0x28830], R6 ;  /* 0x02883006070075a7 */ /* 0x000e64000808017f */
[----:B-1----:R-:W-:Y:S05]  /*124e0*/  @!P4 BRA `(.L_x_8381) ;  /* 0x0000016000e8c947 */ /* 0x002fea0003800000 */
.L_x_8380:
[----:B------:R-:W-:Y:S05]  /*124f0*/  BSYNC B0 ;  /* 0x0000000000007941 */ /* 0x000fea0003800000 */
.L_x_8377:
[----:B------:R-:W2:Y:S01]  /*12500*/  S2R R8, SR_TID.X ;  /* 0x0000000000087919 */ /* 0x000ea20000002100 */
[----:B01----:R-:W-:Y:S01]  /*12510*/  IMAD.MOV.U32 R7, RZ, RZ, 0x40000040 ;  /* 0x40000040ff077424 */ /* 0x003fe200078e00ff */
[----:B------:R-:W-:Y:S05]  /*12520*/  WARPSYNC.ALL ;  /* 0x0000000000007948 */ /* 0x000fea0003800000 */
[----:B------:R-:W-:Y:S01]  /*12530*/  R2UR UR35, R7 ;  /* 0x00000000072372ca */ /* 0x000fe200000e0000 */
[----:B------:R-:W-:Y:S02]  /*12540*/  IMAD R6, R13, 0x800, R5 ;  /* 0x000008000d067824 */ /* 0x000fe400078e0205 */
[----:B------:R-:W-:-:S03]  /*12550*/  IMAD.MOV.U32 R9, RZ, RZ, 0x40000040 ;  /* 0x40000040ff097424 */ /* 0x000fc600078e00ff */
[----:B------:R-:W-:Y:S02]  /*12560*/  R2UR UR34, R6 ;  /* 0x00000000062272ca */ /* 0x000fe400000e0000 */
[----:B------:R-:W-:Y:S01]  /*12570*/  R2UR UR7, R9 ;  /* 0x00000000090772ca */ /* 0x000fe200000e0000 */
[----:B------:R-:W-:-:S05]  /*12580*/  IMAD.MOV.U32 R9, RZ, RZ, 0x40000040 ;  /* 0x40000040ff097424 */ /* 0x000fca00078e00ff */
[----:B------:R-:W-:Y:S01]  /*12590*/  R2UR UR11, R9 ;  /* 0x00000000090b72ca */ /* 0x000fe200000e0000 */
[----:B------:R-:W-:-:S05]  /*125a0*/  IMAD.MOV.U32 R9, RZ, RZ, 0x40000040 ;  /* 0x40000040ff097424 */ /* 0x000fca00078e00ff */
[----:B------:R-:W-:Y:S01]  /*125b0*/  R2UR UR15, R9 ;  /* 0x00000000090f72ca */ /* 0x000fe200000e0000 */
[----:B------:R-:W-:Y:S01]  /*125c0*/  IMAD.MOV.U32 R9, RZ, RZ, 0x40000040 ;  /* 0x40000040ff097424 */ /* 0x000fe200078e00ff */
[----:B--2---:R-:W-:-:S04]  /*125d0*/  SHF.R.U32.HI R8, RZ, 0x7, R8 ;  /* 0x00000007ff087819 */ /* 0x004fc80000011608 */
[----:B------:R-:W-:Y:S01]  /*125e0*/  R2UR UR19, R9 ;  /* 0x00000000091372ca */ /* 0x000fe200000e0000 */
[----:B------:R-:W-:Y:S02]  /*125f0*/  IMAD.MOV.U32 R9, RZ, RZ, 0x40000040 ;  /* 0x40000040ff097424 */ /* 0x000fe400078e00ff */
[----:B------:R-:W-:Y:S02]  /*12600*/  VIADD R7, R8, 0x8 ;  /* 0x0000000808077836 */ /* 0x000fe40000000000 */
[----:B------:R-:W-:Y:S01]  /*12610*/  VIADD R8, R6, 0x2 ;  /* 0x0000000206087836 */ /* 0x000fe20000000000 */
[----:B------:R-:W-:Y:S01]  /*12620*/  R2UR UR23, R9 ;  /* 0x00000000091772ca */ /* 0x000fe200000e0000 */
[----:B------:R-:W-:Y:S01]  /*12630*/  IMAD.MOV.U32 R9, RZ, RZ, 0x40000040 ;  /* 0x40000040ff097424 */ /* 0x000fe200078e00ff */
[----:B------:R0:W-:Y:S02]  /*12640*/  BAR.SYNC.DEFER_BLOCKING R7, 0x100 ;  /* 0x000400070000751d */ /* 0x0001e40000010000 */
[----:B------:R-:W-:Y:S01]  /*12650*/  R2UR UR6, R8 ;  /* 0x00000000080672ca */ /* 0x000fe200000e0000 */
[----:B------:R-:W-:Y:S01]  /*12660*/  VIADD R8, R6, 0x4 ;  /* 0x0000000406087836 */ /* 0x000fe20000000000 */
[----:B------:R-:W-:-:S04]  /*12670*/  R2UR UR27, R9 ;  /* 0x00000000091b72ca */ /* 0x000fc800000e0000 */
[----:B------:R-:W-:Y:S01]  /*12680*/  R2UR UR10, R8 ;  /* 0x00000000080a72ca */ /* 0x000fe200000e0000 */
[----:B------:R-:W-:Y:S02]  /*12690*/  VIADD R8, R6, 0x6 ;  /* 0x0000000606087836 */ /* 0x000fe40000000000 */
[----:B0-----:R-:W-:-:S03]  /*126a0*/  IMAD.MOV.U32 R7, RZ, RZ, 0x40000040 ;  /* 0x40000040ff077424 */ /* 0x001fc600078e00ff */
[----:B------:R-:W-:Y:S01]  /*126b0*/  R2UR UR14, R8 ;  /* 0x00000000080e72ca */ /* 0x000fe200000e0000 */
[----:B------:R-:W-:Y:S01]  /*126c0*/  VIADD R8, R6, 0x400 ;  /* 0x0000040006087836 */ /* 0x000fe20000000000 */
[----:B------:R-:W-:-:S04]  /*126d0*/  R2UR UR31, R7 ;  /* 0x00000000071f72ca */ /* 0x000fc800000e0000 */
[----:B------:R-:W-:Y:S01]  /*126e0*/  R2UR UR18, R8 ;  /* 0x00000000081272ca */ /* 0x000fe200000e0000 */
[----:B------:R-:W-:Y:S01]  /*126f0*/  VIADD R8, R6, 0x402 ;  /* 0x0000040206087836 */ /* 0x000fe20000000000 */
[----:B------:R-:W-:-:S04]  /*12700*/  WARPGROUP.ARRIVE ;  /* 0x00000000000079c5 */ /* 0x000fc80000000000 */
[----:B------:R-:W-:Y:S01]  /*12710*/  R2UR UR22, R8 ;  /* 0x00000000081672ca */ /* 0x000fe200000e0000 */
[C---:B------:R-:W-:Y:S02]  /*12720*/  VIADD R8, R6.reuse, 0x404 ;  /* 0x0000040406087836 */ /* 0x040fe40000000000 */
[----:B------:R-:W-:Y:S01]  /*12730*/  VIADD R6, R6, 0x406 ;  /* 0x0000040606067836 */ /* 0x000fe20000000000 */
[----:B------:R-:W-:Y:S02]  /*12740*/  HGMMA.64x128x16.F32.BF16 R24, gdesc[UR32], RZ, !UPT, gsb0 ;  /* 0x01e00000201879f0 */ /* 0x000fe4000c0018ff */
        /* <DEDUP_REMOVED lines=24> */
[----:B------:R-:W-:Y:S05]  /*128d0*/  @P3 BRA `(.L_x_8382) ;  /* 0x0000000000283947 */ /* 0x000fea0003800000 */
[----:B------:R-:W-:Y:S05]  /*128e0*/  @!P0 BRA `(.L_x_8383) ;  /* 0x0000000000048947 */ /* 0x000fea0003800000 */
[----:B------:R-:W-:Y:S01]  /*128f0*/  BPT.TRAP 0x1 ;  /* 0x000000040000795c */ /* 0x000fe20000300000 */
.L_x_8383:
[----:B------:R-:W-:Y:S01]  /*12900*/  SHF.L.U32 R6, R187, 0x1f, RZ ;  /* 0x0000001fbb067819 */ /* 0x000fe200000006ff */
[----:B------:R-:W-:-:S04]  /*12910*/  IMAD R7, R184, 0x8, R18 ;  /* 0x00000008b8077824 */ /* 0x000fc800078e0212 */
[----:B------:R0:W1:Y:S01]  /*12920*/  SYNCS.PHASECHK.TRANS64.TRYWAIT P3, [R7+URZ+0x28850], R6 ;  /* 0x02885006070075a7 */ /* 0x000062000806017f */
[----:B------:R-:W-:Y:S05]  /*12930*/  @!P0 BRA `(.L_x_8384) ;  /* 0x0000000000048947 */ /* 0x000fea0003800000 */
[----:B------:R-:W-:Y:S01]  /*12940*/  BPT.TRAP 0x1 ;  /* 0x000000040000795c */ /* 0x000fe20000300000 */
.L_x_8384:
[----:B-1----:R-:W-:Y:S05]  /*12950*/  @P3 BRA `(.L_x_8382) ;  /* 0x0000000000083947 */ /* 0x002fea0003800000 */
[----:B------:R-:W1:Y:S02]  /*12960*/  SYNCS.PHASECHK.TRANS64.TRYWAIT P3, [R7+URZ+0x28850], R6 ;  /* 0x02885006070075a7 */ /* 0x000e64000806017f */
[----:B-1----:R-:W-:Y:S05]  /*12970*/  @!P3 BRA `(.L_x_8385) ;  /* 0x0000015c00d8b947 */ /* 0x002fea0003800000 */
.L_x_8382:
[----:B01----:R-:W-:Y:S01]  /*12980*/  VIADD R6, R18, 0x400 ;  /* 0x0000040012067836 */ /* 0x003fe20000000000 */
[----:B------:R-:W-:Y:S05]  /*12990*/  WARPSYNC.ALL ;  /* 0x0000000000007948 */ /* 0x000fea0003800000 */
[----:B------:R-:W-:Y:S01]  /*129a0*/  SHF.R.U32.HI R6, RZ, 0x4, R6 ;  /* 0x00000004ff067819 */ /* 0x000fe20000011606 */
[----:B------:R-:W-:Y:S01]  /*129b0*/  WARPGROUP.ARRIVE ;  /* 0x00000000000079c5 */ /* 0x000fe20000000000 */
[----:B------:R-:W-:-:S05]  /*129c0*/  IMAD.MOV.U32 R9, RZ, RZ, 0x40000040 ;  /* 0x40000040ff097424 */ /* 0x000fca00078e00ff */
[----:B------:R-:W0:Y:S01]  /*129d0*/  S2R R15, SR_TID.X ;  /* 0x00000000000f7919 */ /* 0x000e220000002100 */
[----:B------:R-:W-:-:S04]  /*129e0*/  LOP3.LUT R6, R6, 0x3fff, RZ, 0xc0, !PT ;  /* 0x00003fff06067812 */ /* 0x000fc800078ec0ff */
[----:B------:R-:W-:-:S05]  /*129f0*/  LOP3.LUT R7, R6, 0x4000000, RZ, 0xfc, !PT ;  /* 0x0400000006077812 */ /* 0x000fca00078efcff */
[----:B------:R-:W-:Y:S02]  /*12a00*/  IMAD R6, R184, 0x800, R7 ;  /* 0x00000800b8067824 */ /* 0x000fe400078e0207 */
[----:B------:R-:W-:Y:S02]  /*12a10*/  IMAD.MOV.U32 R7, RZ, RZ, 0x40000040 ;  /* 0x40000040ff077424 */ /* 0x000fe400078e00ff */
[C---:B------:R-:W-:Y:S01]  /*12a20*/  VIADD R8, R6.reuse, 0x80 ;  /* 0x0000008006087836 */ /* 0x040fe20000000000 */
[----:B------:R-:W-:Y:S02]  /*12a30*/  R2UR UR6, R6 ;  /* 0x00000000060672ca */ /* 0x000fe400000e0000 */
[----:B------:R-:W-:Y:S01]  /*12a40*/  R2UR UR7, R7 ;  /* 0x00000000070772ca */ /* 0x000fe200000e0000 */
[----:B------:R-:W-:-:S12]  /*12a50*/  IMAD.MOV.U32 R7, RZ, RZ, 0x40000040 ;  /* 0x40000040ff077424 */ /* 0x000fd800078e00ff */
[----:B------:R-:W-:Y:S01]  /*12a60*/  HGMMA.64x128x16.F32.BF16 R88, R180, gdesc[UR4].tnspB, R88, gsb0 ;  /* 0x41e00004b4587df0 */ /* 0x000fe20008001858 */
[----:B------:R-:W-:Y:S01]  /*12a70*/  R2UR UR6, R8 ;  /* 0x00000000080672ca */ /* 0x000fe200000e0000 */
[----:B------:R-:W-:Y:S01]  /*12a80*/  VIADD R8, R6, 0x100 ;  /* 0x0000010006087836 */ /* 0x000fe20000000000 */
[----:B------:R-:W-:Y:S01]  /*12a90*/  R2UR UR7, R9 ;  /* 0x00000000090772ca */ /* 0x000fe200000e0000 */
[----:B------:R-:W-:Y:S01]  /*12aa0*/  IMAD.MOV.U32 R9, RZ, RZ, 0x40000040 ;  /* 0x40000040ff097424 */ /* 0x000fe200078e00ff */
[----:B0-----:R-:W-:Y:S01]  /*12ab0*/  SHF.R.U32.HI R15, RZ, 0x7, R15 ;  /* 0x00000007ff0f7819 */ /* 0x001fe2000001160f */
        /* <DEDUP_REMOVED lines=47> */
.L_x_8386:
[----:B------:R-:W1:Y:S01]  /*12db0*/  @P1 LDC R7, c[0x0][0x44c] ;  /* 0x00011300ff071b82 */ /* 0x000e620000000800 */
[----:B------:R-:W-:Y:S01]  /*12dc0*/  FMUL.FTZ R153, R60, UR51 ;  /* 0x000000333c997c20 */ /* 0x000fe20008410000 */
[----:B------:R-:W-:Y:S01]  /*12dd0*/  FMUL.FTZ R60, R71, UR51 ;  /* 0x00000033473c7c20 */ /* 0x000fe20008410000 */
[----:B------:R-:W-:Y:S01]  /*12de0*/  FMUL.FTZ R71, R72, UR51 ;  /* 0x0000003348477c20 */ /* 0x000fe20008410000 */
[----:B------:R-:W-:Y:S01]  /*12df0*/  FMUL.FTZ R72, R73, UR51 ;  /* 0x0000003349487c20 */ /* 0x000fe20008410000 */
[----:B------:R-:W-:Y:S01]  /*12e00*/  FMUL.FTZ R73, R76, UR51 ;  /* 0x000000334c497c20 */ /* 0x000fe20008410000 */
[----:B------:R-:W-:Y:S01]  /*12e10*/  IADD3 R76, R195, R193, RZ ;  /* 0x000000c1c34c7210 */ /* 0x000fe20007ffe0ff */
[----:B------:R-:W-:Y:S01]  /*12e20*/  FMUL.FTZ R21, R30, UR51 ;  /* 0x000000331e157c20 */ /* 0x000fe20008410000 */
[----:B0-----:R-:W0:Y:S01]  /*12e30*/  @P1 LDC R6, c[0x0][0x450] ;  /* 0x00011400ff061b82 */ /* 0x001e220000000800 */
        /* <DEDUP_REMOVED lines=26> */
[----:B------:R-:W-:-:S02]  /*12fe0*/  IMAD.SHL.U32 R81, R0, 0x80, RZ ;  /* 0x0000008000517824 */ /* 0x000fc400078e00ff */
        /* <DEDUP_REMOVED lines=36> */
[----:B------:R-:W-:Y:S01]  /*13230*/  IMAD R6, R13, 0x8, R18 ;  /* 0x000000080d067824 */ /* 0x000fe200078e0212 */
[----:B------:R-:W1:Y:S01]  /*13240*/  MUFU.TANH R15, R15 ;  /* 0x0000000f000f7308 */ /* 0x000e620000002400 */
[----:B------:R-:W-:-:S02]  /*13250*/  IMAD R80, R191, -0x2, R80 ;  /* 0xfffffffebf507824 */ /* 0x000fc400078e0250 */
[----:B------:R-:W-:Y:S02]  /*13260*/  IMAD.U32 R7, RZ, RZ, UR38 ;  /* 0x00000026ff077e24 */ /* 0x000fe4000f8e00ff */
[----:B------:R-:W-:Y:S01]  /*13270*/  VIADD R6, R6, 0x28840 ;  /* 0x0002884006067836 */ /* 0x000fe20000000000 */
[----:B------:R-:W-:Y:S02]  /*13280*/  IADD3 R80, -R189, R80, R190 ;  /* 0x00000050bd507210 */ /* 0x000fe40007ffe1be */
[----:B------:R-:W2:Y:S02]  /*13290*/  MUFU.TANH R20, R20 ;  /* 0x0000001400147308 */ /* 0x000ea40000002400 */
[----:B------:R-:W-:Y:S01]  /*132a0*/  PRMT R6, R7, 0x654, R6 ;  /* 0x0000065407067816 */ /* 0x000fe20000000006 */
[C---:B------:R-:W-:Y:S02]  /*132b0*/  VIADD R77, R80.reuse, UR50 ;  /* 0x00000032504d7c36 */ /* 0x040fe40008000000 */
[----:B------:R-:W-:Y:S01]  /*132c0*/  VIADD R83, R80, UR53 ;  /* 0x0000003550537c36 */ /* 0x000fe20008000000 */
[----:B------:R3:W-:Y:S01]  /*132d0*/  SYNCS.ARRIVE.TRANS64.RED.A1T0 RZ, [R6+URZ], RZ ;  /* 0x000000ff06ff79a7 */ /* 0x0007e2000810043f */
[--C-:B0-----:R-:W-:Y:S01]  /*132e0*/  IMAD.IADD R84, R77, 0x1, R156.reuse ;  /* 0x000000014d547824 */ /* 0x101fe200078e029c */
[----:B------:R-:W0:Y:S01]  /*132f0*/  MUFU.TANH R8, R8 ;  /* 0x0000000800087308 */ /* 0x000e220000002400 */
[----:B------:R-:W-:-:S07]  /*13300*/  IMAD.IADD R85, R83, 0x1, R156 ;  /* 0x0000000153557824 */ /* 0x000fce00078e029c */
        /* <DEDUP_REMOVED lines=74> */
.L_x_8389:
[----:B------:R-:W-:-:S05]  /*137b0*/  IMAD.U32 R157, RZ, RZ, UR46 ;  /* 0x0000002eff9d7e24 */ /* 0x000fca000f8e00ff */
[----:B------:R-:W-:-:S13]  /*137c0*/  ISETP.NE.AND P3, PT, R157, 0x1, PT ;  /* 0x000000019d00780c */ /* 0x000fda0003f65270 */
[----:B------:R-:W1:Y:S02]  /*137d0*/  @P3 LDC.64 R6, c[0x0][0x9e8] ;  /* 0x00027a00ff063b82 */ /* 0x000e640000000a00 */
[----:B-1----:R-:W-:-:S05]  /*137e0*/  @P3 IMAD.HI.U32 R6, R80, R6, RZ ;  /* 0x0000000650063227 */ /* 0x002fca00078e00ff */
[----:B------:R-:W-:-:S07]  /*137f0*/  @P3 SHF.R.U32.HI R80, RZ, R7, R6 ;  /* 0x00000007ff503219 */ /* 0x000fce0000011606 */
.L_x_8390:
[----:B------:R-:W-:Y:S05]  /*13800*/  BSYNC B0 ;  /* 0x0000000000007941 */ /* 0x000fea0003800000 */
.L_x_8388:
[----:B------:R-:W-:-:S04]  /*13810*/  IMAD R80, R80, R157, -R81 ;  /* 0x0000009d50507224 */ /* 0x000fc800078e0a51 */
[----:B------:R-:W-:-:S05]  /*13820*/  IMAD R80, R191, -0x2, R80 ;  /* 0xfffffffebf507824 */ /* 0x000fca00078e0250 */
[----:B------:R-:W-:Y:S02]  /*13830*/  VIADDMNMX R84, R80, R157, R84, PT ;  /* 0x0000009d50547246 */ /* 0x000fe40003800154 */
[----:B------:R-:W-:-:S07]  /*13840*/  VIMNMX R85, R85, R80, !PT ;  /* 0x0000005055557248 */ /* 0x000fce0007fe0100 */
.L_x_8387:
[----:B------:R-:W-:Y:S01]  /*13850*/  ISETP.GT.AND P3, PT, R0, -0x1, PT ;  /* 0xffffffff0000780c */ /* 0x000fe20003f64270 */
[----:B------:R-:W1:Y:S03]  /*13860*/  SHFL.IDX PT, R6, R76, 0x1, 0x1c1f ;  /* 0x003c1f004c067f89 */ /* 0x000e6600000e0000 */
[C---:B------:R-:W-:Y:S02]  /*13870*/  ISETP.GT.AND P5, PT, R85.reuse, RZ, P3 ;  /* 0x000000ff5500720c */ /* 0x040fe40001fa4270 */
[----:B------:R-:W-:Y:S02]  /*13880*/  ISETP.GT.AND P4, PT, R85, 0x1, P3 ;  /* 0x000000015500780c */ /* 0x000fe40001f84270 */
[C---:B------:R-:W-:Y:S02]  /*13890*/  ISETP.LT.OR P5, PT, R84.reuse, 0x1, P5 ;  /* 0x000000015400780c */ /* 0x040fe40002fa1670 */
[----:B------:R-:W-:-:S02]  /*138a0*/  ISETP.LT.OR P4, PT, R84, 0x2, P4 ;  /* 0x000000025400780c */ /* 0x000fc40002781670 */
[----:B------:R-:W-:Y:S02]  /*138b0*/  FSEL R15, R15, -INF , !P5 ;  /* 0xff8000000f0f7808 */ /* 0x000fe40006800000 */
[----:B------:R-:W-:Y:S02]  /*138c0*/  FSEL R20, R20, -INF , !P4 ;  /* 0xff80000014147808 */ /* 0x000fe40006000000 */
[C---:B------:R-:W-:Y:S02]  /*138d0*/  ISETP.GT.AND P5, PT, R85.reuse, 0x8, P3 ;  /* 0x000000085500780c */ /* 0x040fe40001fa4270 */
[----:B------:R-:W-:Y:S02]  /*138e0*/  ISETP.GT.AND P4, PT, R85, 0x9, P3 ;  /* 0x000000095500780c */ /* 0x000fe40001f84270 */
[C---:B------:R-:W-:Y:S02]  /*138f0*/  ISETP.LT.OR P5, PT, R84.reuse, 0x9, P5 ;  /* 0x000000095400780c */ /* 0x040fe40002fa1670 */
[----:B------:R-:W-:-:S02]  /*13900*/  ISETP.LT.OR P4, PT, R84, 0xa, P4 ;  /* 0x0000000a5400780c */ /* 0x000fc40002781670 */
[----:B0-----:R-:W-:Y:S01]  /*13910*/  FSEL R25, R25, -INF , !P5 ;  /* 0xff80000019197808 */ /* 0x001fe20006800000 */
[--C-:B-1----:R-:W-:Y:S01]  /*13920*/  IMAD.IADD R77, R77, 0x1, R6.reuse ;  /* 0x000000014d4d7824 */ /* 0x102fe200078e0206 */
[----:B------:R-:W-:Y:S01]  /*13930*/  FSEL R26, R26, -INF , !P4 ;  /* 0xff8000001a1a7808 */ /* 0x000fe20006000000 */
[----:B------:R-:W-:Y:S01]  /*13940*/  IMAD.IADD R76, R83, 0x1, R6 ;  /* 0x00000001534c7824 */ /* 0x000fe200078e0206 */
[C---:B------:R-:W-:Y:S02]  /*13950*/  ISETP.GT.AND P5, PT, R85.reuse, 0x10, P3 ;  /* 0x000000105500780c */ /* 0x040fe40001fa4270 */
        /* <DEDUP_REMOVED lines=82> */
[----:B------:R-:W-:Y:S01]  /*13e80*/  FSEL R74, R82, -INF , !P4 ;  /* 0xff800000524a7808 */ /* 0x000fe20006000000 */
[----:B------:R-:W-:Y:S08]  /*13e90*/  @!P2 BRA `(.L_x_8391) ;  /* 0x000000000058a947 */ /* 0x000ff00003800000 */
        /* <DEDUP_REMOVED lines=12> */
.L_x_8393:
[----:B------:R-:W-:-:S05]  /*13f60*/  IMAD.U32 R84, RZ, RZ, UR46 ;  /* 0x0000002eff547e24 */ /* 0x000fca000f8e00ff */
[----:B------:R-:W-:-:S13]  /*13f70*/  ISETP.NE.AND P4, PT, R84, 0x1, PT ;  /* 0x000000015400780c */ /* 0x000fda0003f85270 */
[----:B------:R-:W0:Y:S02]  /*13f80*/  @P4 LDC.64 R6, c[0x0][0x9e8] ;  /* 0x00027a00ff064b82 */ /* 0x000e240000000a00 */
[----:B0-----:R-:W-:-:S05]  /*13f90*/  @P4 IMAD.HI.U32 R6, R82, R6, RZ ;  /* 0x0000000652064227 */ /* 0x001fca00078e00ff */
[----:B------:R-:W-:-:S07]  /*13fa0*/  @P4 SHF.R.U32.HI R82, RZ, R7, R6 ;  /* 0x00000007ff524219 */ /* 0x000fce0000011606 */
.L_x_8394:
[----:B------:R-:W-:Y:S05]  /*13fb0*/  BSYNC B0 ;  /* 0x0000000000007941 */ /* 0x000fea0003800000 */
.L_x_8392:
[----:B------:R-:W-:-:S04]  /*13fc0*/  IMAD R82, R82, R84, -R81 ;  /* 0x0000005452527224 */ /* 0x000fc800078e0a51 */
[----:B------:R-:W-:-:S05]  /*13fd0*/  IMAD R82, R191, -0x2, R82 ;  /* 0xfffffffebf527824 */ /* 0x000fca00078e0252 */
[----:B------:R-:W-:Y:S02]  /*13fe0*/  VIADDMNMX R77, R82, R84, R77, PT ;  /* 0x00000054524d7246 */ /* 0x000fe4000380014d */
[----:B------:R-:W-:-:S07]  /*13ff0*/  VIMNMX R76, R76, R82, !PT ;  /* 0x000000524c4c7248 */ /* 0x000fce0007fe0100 */
.L_x_8391:
[----:B------:R-:W-:Y:S01]  /*14000*/  FMNMX.FTZ R7, R15, R10, !PT ;  /* 0x0000000a0f077209 */ /* 0x000fe20007810000 */
[----:B------:R-:W-:Y:S01]  /*14010*/  UMOV UR52, UR45 ;  /* 0x0000002d00347c82 */ /* 0x000fe20008000000 */
        /* <DEDUP_REMOVED lines=63> */
[C---:B------:R-:W-:Y:S01]  /*14410*/  ISETP.LT.OR P5, PT, R77.reuse, 0x39, P5 ;  /* 0x000000394d00780c */ /* 0x040fe20002fa1670 */
[----:B------:R-:W0:Y:S01]  /*14420*/  SHFL.BFLY PT, R6, R7, 0x2, 0x1f ;  /* 0x0c401f0007067f89 */ /* 0x000e2200000e0000 */
[----:B------:R-:W-:-:S02]  /*14430*/  ISETP.LT.OR P4, PT, R77, 0x22, P4 ;  /* 0x000000224d00780c */ /* 0x000fc40002781670 */
[----:B------:R-:W-:Y:S02]  /*14440*/  FSEL R47, R47, -INF , !P5 ;  /* 0xff8000002f2f7808 */ /* 0x000fe40006800000 */
[----:B------:R-:W-:Y:S02]  /*14450*/  ISETP.GT.AND P5, PT, R76, 0x40, P3 ;  /* 0x000000404c00780c */ /* 0x000fe40001fa4270 */
[----:B------:R-:W-:Y:S02]  /*14460*/  FSEL R36, R36, -INF , !P4 ;  /* 0xff80000024247808 */ /* 0x000fe40006000000 */
[----:B------:R-:W-:Y:S02]  /*14470*/  ISETP.GT.AND P4, PT, R76, 0x29, P3 ;  /* 0x000000294c00780c */ /* 0x000fe40001f84270 */
[C---:B------:R-:W-:Y:S02]  /*14480*/  ISETP.LT.OR P5, PT, R77.reuse, 0x41, P5 ;  /* 0x000000414d00780c */ /* 0x040fe40002fa1670 */
[----:B------:R-:W-:-:S02]  /*14490*/  ISETP.LT.OR P4, PT, R77, 0x2a, P4 ;  /* 0x0000002a4d00780c */ /* 0x000fc40002781670 */
[----:B------:R-:W-:Y:S02]  /*144a0*/  FSEL R51, R51, -INF , !P5 ;  /* 0xff80000033337808 */ /* 0x000fe40006800000 */
[----:B------:R-:W-:Y:S02]  /*144b0*/  ISETP.GT.AND P5, PT, R76, 0x41, P3 ;  /* 0x000000414c00780c */ /* 0x000fe40001fa4270 */
[----:B------:R-:W-:Y:S02]  /*144c0*/  FSEL R40, R40, -INF , !P4 ;  /* 0xff80000028287808 */ /* 0x000fe40006000000 */
[----:B------:R-:W-:Y:S02]  /*144d0*/  ISETP.GT.AND P4, PT, R76, 0x31, P3 ;  /* 0x000000314c00780c */ /* 0x000fe40001f84270 */
[----:B------:R-:W-:Y:S02]  /*144e0*/  ISETP.LT.OR P5, PT, R77, 0x42, P5 ;  /* 0x000000424d00780c */ /* 0x000fe40002fa1670 */
[----:B0-----:R-:W-:-:S02]  /*144f0*/  FMNMX.FTZ R6, R7, R6, !PT ;  /* 0x0000000607067209 */ /* 0x001fc40007810000 */
[C---:B------:R-:W-:Y:S02]  /*14500*/  ISETP.LT.OR P4, PT, R77.reuse, 0x32, P4 ;  /* 0x000000324d00780c */ /* 0x040fe40002781670 */
[----:B------:R-:W-:Y:S01]  /*14510*/  FSEL R52, R52, -INF , !P5 ;  /* 0xff80000034347808 */ /* 0x000fe20006800000 */
[----:B------:R-:W0:Y:S01]  /*14520*/  SHFL.BFLY PT, R7, R6, 0x1, 0x1f ;  /* 0x0c201f0006077f89 */ /* 0x000e2200000e0000 */
[----:B------:R-:W-:Y:S02]  /*14530*/  ISETP.GT.AND P5, PT, R76, 0x48, P3 ;  /* 0x000000484c00780c */ /* 0x000fe40001fa4270 */
[----:B------:R-:W-:Y:S02]  /*14540*/  FSEL R44, R44, -INF , !P4 ;  /* 0xff8000002c2c7808 */ /* 0x000fe40006000000 */
[----:B------:R-:W-:Y:S02]  /*14550*/  ISETP.GT.AND P4, PT, R76, 0x39, P3 ;  /* 0x000000394c00780c */ /* 0x000fe40001f84270 */
[----:B------:R-:W-:-:S02]  /*14560*/  ISETP.LT.OR P5, PT, R77, 0x49, P5 ;  /* 0x000000494d00780c */ /* 0x000fc40002fa1670 */
[C---:B------:R-:W-:Y:S02]  /*14570*/  ISETP.LT.OR P4, PT, R77.reuse, 0x3a, P4 ;  /* 0x0000003a4d00780c */ /* 0x040fe40002781670 */
[----:B------:R-:W-:Y:S02]  /*14580*/  FSEL R54, R54, -INF , !P5 ;  /* 0xff80000036367808 */ /* 0x000fe40006800000 */
[----:B------:R-:W-:Y:S02]  /*14590*/  ISETP.GT.AND P5, PT, R76, RZ, P3 ;  /* 0x000000ff4c00720c */ /* 0x000fe40001fa4270 */
[----:B------:R-:W-:Y:S02]  /*145a0*/  FSEL R48, R48, -INF , !P4 ;  /* 0xff80000030307808 */ /* 0x000fe40006000000 */
[----:B------:R-:W-:-:S04]  /*145b0*/  ISETP.LT.OR P5, PT, R77, 0x1, P5 ;  /* 0x000000014d00780c */ /* 0x000fc80002fa1670 */
[----:B------:R-:W-:Y:S02]  /*145c0*/  FSEL R8, R8, -INF , !P5 ;  /* 0xff80000008087808 */ /* 0x000fe40006800000 */
[----:B------:R-:W-:Y:S02]  /*145d0*/  ISETP.GT.AND P5, PT, R76, 0x49, P3 ;  /* 0x000000494c00780c */ /* 0x000fe40001fa4270 */
[----:B0-----:R-:W-:Y:S02]  /*145e0*/  FMNMX.FTZ R6, R6, R7, !PT ;  /* 0x0000000706067209 */ /* 0x001fe40007810000 */
[----:B------:R-:W-:Y:S02]  /*145f0*/  ISETP.LT.OR P5, PT, R77, 0x4a, P5 ;  /* 0x0000004a4d00780c */ /* 0x000fe40002fa1670 */
[C---:B------:R-:W-:Y:S01]  /*14600*/  FSETP.NEU.FTZ.AND P4, PT, R6.reuse, -INF , PT ;  /* 0xff8000000600780b */ /* 0x040fe20003f9d000 */
[----:B------:R-:W-:Y:S01]  /*14610*/  FMUL.FTZ R82, R6, UR52 ;  /* 0x0000003406527c20 */ /* 0x000fe20008410000 */
[----:B------:R-:W-:-:S02]  /*14620*/  FSEL R56, R56, -INF , !P5 ;  /* 0xff80000038387808 */ /* 0x000fc40006800000 */
[----:B------:R-:W-:Y:S02]  /*14630*/  ISETP.GT.AND P5, PT, R76, 0x50, P3 ;  /* 0x000000504c00780c */ /* 0x000fe40001fa4270 */
[----:B------:R-:W-:Y:S02]  /*14640*/  FSEL R82, R82, RZ, P4 ;  /* 0x000000ff52527208 */ /* 0x000fe40002000000 */
[----:B------:R-:W-:-:S03]  /*14650*/  ISETP.LT.OR P5, PT, R77, 0x51, P5 ;  /* 0x000000514d00780c */ /* 0x000fc60002fa1670 */
        /* <DEDUP_REMOVED lines=32> */
[----:B------:R-:W-:Y:S01]  /*14860*/  ISETP.GT.AND P5, PT, R76, 0x59, P3 ;  /* 0x000000594c00780c */ /* 0x000fe20001fa4270 */
        /* <DEDUP_REMOVED lines=22> */
[----:B------:R-:W-:Y:S01]  /*149d0*/  FFMA.FTZ R74, R74, UR52, -R82 ;  /* 0x000000344a4a7c23 */ /* 0x000fe20008010852 */
[----:B------:R-:W-:Y:S01]  /*149e0*/  ISETP.GT.AND P5, PT, R76, 0x61, P3 ;  /* 0x000000614c00780c */ /* 0x000fe20001fa4270 */
[----:B------:R-:W-:Y:S01]  /*149f0*/  MUFU.EX2 R37, R42 ;  /* 0x0000002a00257308 */ /* 0x000fe20000000800 */
[----:B------:R-:W-:-:S02]  /*14a00*/  FMNMX.FTZ R41, R47, R20, !PT ;  /* 0x000000142f297209 */ /* 0x000fc40007810000 */
[----:B------:R-:W-:Y:S02]  /*14a10*/  ISETP.LT.OR P5, PT, R77, 0x62, P5 ;  /* 0x000000624d00780c */ /* 0x000fe40002fa1670 */
[----:B------:R-:W-:Y:S02]  /*14a20*/  FMNMX.FTZ R20, R48, R41, !PT ;  /* 0x0000002930147209 */ /* 0x000fe40007810000 */
[----:B------:R-:W-:Y:S01]  /*14a30*/  FSEL R62, R62, -INF , !P5 ;  /* 0xff8000003e3e7808 */ /* 0x000fe20006800000 */
[----:B------:R-:W-:Y:S01]  /*14a40*/  MUFU.EX2 R182, R182 ;  /* 0x000000b600b67308 */ /* 0x000fe20000000800 */
[----:B------:R-:W-:Y:S02]  /*14a50*/  FMNMX.FTZ R41, R51, R20, !PT ;  /* 0x0000001433297209 */ /* 0x000fe40007810000 */
[----:B------:R-:W-:Y:S02]  /*14a60*/  ISETP.GT.AND P5, PT, R76, 0x68, P3 ;  /* 0x000000684c00780c */ /* 0x000fe40001fa4270 */
[----:B------:R-:W-:-:S02]  /*14a70*/  FMNMX.FTZ R45, R52, R41, !PT ;  /* 0x00000029342d7209 */ /* 0x000fc40007810000 */
[----:B------:R-:W-:Y:S01]  /*14a80*/  ISETP.LT.OR P5, PT, R77, 0x69, P5 ;  /* 0x000000694d00780c */ /* 0x000fe20002fa1670 */
[----:B------:R-:W-:Y:S01]  /*14a90*/  MUFU.EX2 R15, R15 ;  /* 0x0000000f000f7308 */ /* 0x000fe20000000800 */
[----:B------:R-:W-:Y:S02]  /*14aa0*/  FMNMX.FTZ R45, R54, R45, !PT ;  /* 0x0000002d362d7209 */ /* 0x000fe40007810000 */
[----:B------:R-:W-:Y:S01]  /*14ab0*/  FSEL R30, R63, -INF , !P5 ;  /* 0xff8000003f1e7808 */ /* 0x000fe20006800000 */
[----:B------:R-:W-:Y:S01]  /*14ac0*/  FFMA.FTZ R63, R67, UR52, -R82 ;  /* 0x00000034433f7c23 */ /* 0x000fe20008010852 */
[----:B------:R-:W-:Y:S02]  /*14ad0*/  FMNMX.FTZ R20, R56, R45, !PT ;  /* 0x0000002d38147209 */ /* 0x000fe40007810000 */
        /* <DEDUP_REMOVED lines=13> */
[----:B0-----:R-:W-:Y:S01]  /*14bb0*/  FSEL R34, R65, -INF , !P5 ;  /* 0xff80000041227808 */ /* 0x001fe20006800000 */
[--C-:B------:R-:W-:Y:S01]  /*14bc0*/  FFMA.FTZ R65, R154, UR52, -R82.reuse ;  /* 0x000000349a417c23 */ /* 0x100fe20008010852 */
[----:B------:R-:W-:Y:S01]  /*14bd0*/  ISETP.GT.AND P5, PT, R76, 0x71, P3 ;  /* 0x000000714c00780c */ /* 0x000fe20001fa4270 */
[----:B------:R-:W-:Y:S01]  /*14be0*/  FFMA.FTZ R154, R75, UR52, -R82 ;  /* 0x000000344b9a7c23 */ /* 0x000fe20008010852 */
[----:B------:R-:W-:Y:S01]  /*14bf0*/  FMNMX.FTZ R53, R62, R49, !PT ;  /* 0x000000313e357209 */ /* 0x000fe20007810000 */
[----:B------:R-:W-:Y:S01]  /*14c00*/  MUFU.EX2 R178, R178 ;  /* 0x000000b200b27308 */ /* 0x000fe20000000800 */
[----:B------:R-:W-:-:S02]  /*14c10*/  ISETP.LT.OR P5, PT, R77, 0x72, P5 ;  /* 0x000000724d00780c */ /* 0x000fc40002fa1670 */
[----:B------:R-:W-:Y:S02]  /*14c20*/  FMNMX.FTZ R53, R30, R53, !PT ;  /* 0x000000351e357209 */ /* 0x000fe40007810000 */
[----:B------:R-:W-:Y:S02]  /*14c30*/  FSEL R66, R66, -INF , !P5 ;  /* 0xff80000042427808 */ /* 0x000fe40006800000 */
[----:B------:R-:W-:Y:S01]  /*14c40*/  ISETP.GT.AND P5, PT, R76, 0x78, P3 ;  /* 0x000000784c00780c */ /* 0x000fe20001fa4270 */
[----:B------:R-:W-:Y:S01]  /*14c50*/  MUFU.EX2 R172, R172 ;  /* 0x000000ac00ac7308 */ /* 0x000fe20000000800 */
[----:B------:R-:W-:Y:S02]  /*14c60*/  FMNMX.FTZ R53, R64, R53, !PT ;  /* 0x0000003540357209 */ /* 0x000fe40007810000 */
[----:B------:R-:W-:Y:S02]  /*14c70*/  ISETP.GT.AND P3, PT, R76, 0x79, P3 ;  /* 0x000000794c00780c */ /* 0x000fe40001f64270 */
[----:B------:R-:W-:-:S02]  /*14c80*/  ISETP.LT.OR P5, PT, R77, 0x79, P5 ;  /* 0x000000794d00780c */ /* 0x000fc40002fa1670 */
[----:B------:R-:W-:Y:S01]  /*14c90*/  FMNMX.FTZ R53, R34, R53, !PT ;  /* 0x0000003522357209 */ /* 0x000fe20007810000 */
[----:B------:R-:W-:Y:S01]  /*14ca0*/  MUFU.EX2 R174, R174 ;  /* 0x000000ae00ae7308 */ /* 0x000fe20000000800 */
[----:B------:R-:W-:Y:S02]  /*14cb0*/  ISETP.LT.OR P3, PT, R77, 0x7a, P3 ;  /* 0x0000007a4d00780c */ /* 0x000fe40001f61670 */
[----:B-1----:R-:W-:Y:S01]  /*14cc0*/  FSEL R38, R69, -INF , !P5 ;  /* 0xff80000045267808 */ /* 0x002fe20006800000 */
[--C-:B------:R-:W-:Y:S01]  /*14cd0*/  FFMA.FTZ R69, R152, UR52, -R82.reuse ;  /* 0x0000003498457c23 */ /* 0x100fe20008010852 */
[----:B------:R-:W-:Y:S01]  /*14ce0*/  FMNMX.FTZ R53, R66, R53, !PT ;  /* 0x0000003542357209 */ /* 0x000fe20007810000 */
[----:B------:R-:W-:Y:S01]  /*14cf0*/  FFMA.FTZ R152, R79, UR52, -R82 ;  /* 0x000000344f987c23 */ /* 0x000fe20008010852 */
[----:B------:R-:W-:Y:S01]  /*14d00*/  FSEL R70, R70, -INF , !P3 ;  /* 0xff80000046467808 */ /* 0x000fe20005800000 */
[----:B------:R-:W-:Y:S01]  /*14d10*/  MUFU.EX2 R168, R168 ;  /* 0x000000a800a87308 */ /* 0x000fe20000000800 */
[----:B------:R-:W-:-:S02]  /*14d20*/  FMNMX.FTZ R53, R38, R53, !PT ;  /* 0x0000003526357209 */ /* 0x000fc40007810000 */
[----:B------:R-:W-:Y:S02]  /*14d30*/  FSEL R71, R6, RZ, P4 ;  /* 0x000000ff06477208 */ /* 0x000fe40002000000 */
[----:B------:R-:W-:-:S03]  /*14d40*/  FMNMX.FTZ R53, R70, R53, !PT ;  /* 0x0000003546357209 */ /* 0x000fc60007810000 */
[----:B------:R-:W-:Y:S01]  /*14d50*/  FADD.FTZ R71, -R71, R10 ;  /* 0x0000000a47477221 */ /* 0x000fe20000010100 */
[----:B------:R-:W-:Y:S01]  /*14d60*/  MUFU.EX2 R45, R50 ;  /* 0x00000032002d7308 */ /* 0x000fe20000000800 */
[----:B------:R-:W0:Y:S02]  /*14d70*/  SHFL.BFLY PT, R20, R53, 0x2, 0x1f ;  /* 0x0c401f0035147f89 */ /* 0x000e2400000e0000 */
[----:B------:R-:W-:-:S05]  /*14d80*/  FMUL.FTZ R10, R71, UR52 ;  /* 0x00000034470a7c20 */ /* 0x000fca0008410000 */
[----:B------:R-:W-:Y:S08]  /*14d90*/  MUFU.EX2 R170, R170 ;  /* 0x000000aa00aa7308 */ /* 0x000ff00000000800 */
[----:B------:R-:W1:Y:S08]  /*14da0*/  MUFU.EX2 R10, R10 ;  /* 0x0000000a000a7308 */ /* 0x000e700000000800 */
[----:B------:R-:W-:Y:S01]  /*14db0*/  MUFU.EX2 R164, R164 ;  /* 0x000000a400a47308 */ /* 0x000fe20000000800 */
[----:B0-----:R-:W-:Y:S01]  /*14dc0*/  FMNMX.FTZ R20, R53, R20, !PT ;  /* 0x0000001435147209 */ /* 0x001fe20007810000 */
[----:B------:R-:W-:-:S04]  /*14dd0*/  FFMA.FTZ R53, R78, UR52, -R82 ;  /* 0x000000344e357c23 */ /* 0x000fc80008010852 */
[----:B------:R-:W0:Y:S02]  /*14de0*/  SHFL.BFLY PT, R67, R20, 0x1, 0x1f ;  /* 0x0c201f0014437f89 */ /* 0x000e2400000e0000 */
[----:B------:R2:W-:Y:S08]  /*14df0*/  MUFU.EX2 R49, R55 ;  /* 0x0000003700317308 */ /* 0x0005f00000000800 */
[----:B------:R-:W-:Y:S01]  /*14e00*/  MUFU.EX2 R166, R166 ;  /* 0x000000a600a67308 */ /* 0x000fe20000000800 */
[----:B--2---:R-:W-:-:S07]  /*14e10*/  FFMA.FTZ R55, R80, UR52, -R82 ;  /* 0x0000003450377c23 */ /* 0x004fce0008010852 */
[----:B------:R-:W-:Y:S01]  /*14e20*/  MUFU.EX2 R69, R69 ;  /* 0x0000004500457308 */ /* 0x000fe20000000800 */
[----:B0-----:R-:W-:-:S07]  /*14e30*/  FMNMX.FTZ R20, R20, R67, !PT ;  /* 0x0000004314147209 */ /* 0x001fce0007810000 */
[----:B------:R-:W-:Y:S01]  /*14e40*/  MUFU.EX2 R160, R160 ;  /* 0x000000a000a07308 */ /* 0x000fe20000000800 */
[C---:B------:R-:W-:Y:S01]  /*14e50*/  FSETP.NEU.FTZ.AND P3, PT, R20.reuse, -INF , PT ;  /* 0xff8000001400780b */ /* 0x040fe20003f7d000 */
[----:B------:R-:W-:-:S05]  /*14e60*/  FMUL.FTZ R42, R20, UR52 ;  /* 0x00000034142a7c20 */ /* 0x000fca0008410000 */
[----:B------:R-:W-:Y:S01]  /*14e70*/  FSEL R71, R42, RZ, P3 ;  /* 0x000000ff2a477208 */ /* 0x000fe20001800000 */
[----:B------:R-:W-:Y:S04]  /*14e80*/  MUFU.EX2 R65, R65 ;  /* 0x0000004100417308 */ /* 0x000fe80000000800 */
        /* <DEDUP_REMOVED lines=23> */
[----:B------:R-:W0:Y:S01]  /*15000*/  MUFU.EX2 R8, R8 ;  /* 0x0000000800087308 */ /* 0x000e220000000800 */
        /* <DEDUP_REMOVED lines=14> */
[----:B------:R-:W-:Y:S01]  /*150f0*/  FFMA.FTZ R159, R30, UR52, -R71 ;  /* 0x000000341e9f7c23 */ /* 0x000fe20008010847 */
[----:B------:R-:W2:Y:S01]  /*15100*/  MUFU.EX2 R24, R24 ;  /* 0x0000001800187308 */ /* 0x000ea20000000800 */
[----:B0-----:R-:W-:Y:S01]  /*15110*/  FFMA.FTZ R3, R8, R3, R181 ;  /* 0x0000000308037223 */ /* 0x001fe200000100b5 */
[----:B------:R-:W-:Y:S01]  /*15120*/  FADD.FTZ R54, R172, R9 ;  /* 0x00000009ac367221 */ /* 0x000fe20000010000 */
[--C-:B------:R-:W-:Y:S01]  /*15130*/  FFMA.FTZ R163, R59, UR52, -R71.reuse ;  /* 0x000000343ba37c23 */ /* 0x100fe20008010847 */
[----:B------:R-:W-:Y:S01]  /*15140*/  FFMA.FTZ R153, R34, UR52, -R71 ;  /* 0x0000003422997c23 */ /* 0x000fe20008010847 */
[----:B------:R-:W-:Y:S01]  /*15150*/  FADD.FTZ R4, R42, R3 ;  /* 0x000000032a047221 */ /* 0x000fe20000010000 */
[----:B------:R-:W-:Y:S01]  /*15160*/  FADD.FTZ R9, R33, R54 ;  /* 0x0000003621097221 */ /* 0x000fe20000010000 */
[----:B------:R-:W-:Y:S01]  /*15170*/  FFMA.FTZ R54, R60, UR52, -R71 ;  /* 0x000000343c367c23 */ /* 0x000fe20008010847 */
[----:B------:R-:W0:Y:S01]  /*15180*/  MUFU.EX2 R177, R177 ;  /* 0x000000b100b17308 */ /* 0x000e220000000800 */
[----:B-1----:R-:W-:Y:S01]  /*15190*/  FADD.FTZ R3, R183, R4 ;  /* 0x00000004b7037221 */ /* 0x002fe20000010000 */
[----:B------:R-:W-:Y:S01]  /*151a0*/  FADD.FTZ R56, R174, R9 ;  /* 0x00000009ae387221 */ /* 0x000fe20000010000 */
[----:B------:R-:W-:-:S03]  /*151b0*/  FFMA.FTZ R155, R38, UR52, -R71 ;  /* 0x00000034269b7c23 */ /* 0x000fc60008010847 */
        /* <DEDUP_REMOVED lines=22> */
[----:B------:R-:W-:Y:S01]  /*15320*/  FADD.FTZ R9, R65, R34 ;  /* 0x0000002241097221 */ /* 0x000fe20000010000 */
[----:B------:R-:W-:Y:S01]  /*15330*/  FFMA.FTZ R34, R66, UR52, -R71 ;  /* 0x0000003442227c23 */ /* 0x000fe20008010847 */
        /* <DEDUP_REMOVED lines=69> */
.L_x_8395:
[----:B------:R-:W-:Y:S01]  /*15790*/  IMAD R9, R184, 0x8, R18 ;  /* 0x00000008b8097824 */ /* 0x000fe200078e0212 */
[----:B------:R-:W-:Y:S01]  /*157a0*/  ISETP.GT.AND P3, PT, R0, R12, PT ;  /* 0x0000000c0000720c */ /* 0x000fe20003f64270 */
[----:B------:R-:W-:Y:S02]  /*157b0*/  IMAD.U32 R56, RZ, RZ, UR38 ;  /* 0x00000026ff387e24 */ /* 0x000fe4000f8e00ff */
[-C--:B------:R-:W-:Y:S01]  /*157c0*/  FMUL.FTZ R88, R88, R10.reuse ;  /* 0x0000000a58587220 */ /* 0x080fe20000410000 */
        /* <DEDUP_REMOVED lines=98> */
[----:B------:R-:W-:-:S02]  /*15df0*/  VIADD R0, R0, 0xffffffff ;  /* 0xffffffff00007836 */ /* 0x000fc40000000000 */
[----:B------:R-:W-:Y:S02]  /*15e00*/  IMAD.MOV.U32 R11, RZ, RZ, R20 ;  /* 0x000000ffff0b7224 */ /* 0x000fe400078e0014 */
[----:B------:R-:W-:Y:S02]  /*15e10*/  IMAD.MOV.U32 R10, RZ, RZ, R6 ;  /* 0x000000ffff0a7224 */ /* 0x000fe400078e0006 */
[----:B------:R-:W-:Y:S02]  /*15e20*/  IMAD.MOV.U32 R187, RZ, RZ, R14 ;  /* 0x000000ffffbb7224 */ /* 0x000fe400078e000e */
[----:B------:R-:W-:Y:S01]  /*15e30*/  IMAD.MOV.U32 R184, RZ, RZ, R13 ;  /* 0x000000ffffb87224 */ /* 0x000fe200078e000d */
[----:B0-----:R-:W-:Y:S06]  /*15e40*/  @P3 BRA `(.L_x_8396) ;  /* 0xffffffc4005c3947 */ /* 0x001fec000383ffff */
[----:B------:R-:W-:Y:S02]  /*15e50*/  IMAD.MOV.U32 R11, RZ, RZ, R20 ;  /* 0x000000ffff0b7224 */ /* 0x000fe400078e0014 */
[----:B------:R-:W-:Y:S02]  /*15e60*/  IMAD.MOV.U32 R10, RZ, RZ, R6 ;  /* 0x000000ffff0a7224 */ /* 0x000fe400078e0006 */
[----:B------:R-:W-:Y:S02]  /*15e70*/  IMAD.MOV.U32 R184, RZ, RZ, R13 ;  /* 0x000000ffffb87224 */ /* 0x000fe400078e000d */
[----:B------:R-:W-:-:S07]  /*15e80*/  IMAD.MOV.U32 R187, RZ, RZ, R14 ;  /* 0x000000ffffbb7224 */ /* 0x000fce00078e000e */
.L_x_8376:
[----:B------:R-:W0:Y:S01]  /*15e90*/  LDC R6, c[0x0][0x448] ;  /* 0x00011200ff067b82 */ /* 0x000e220000000800 */
[----:B------:R-:W-:Y:S01]  /*15ea0*/  IADD3 R9, R190, 0x1, -R189 ;  /* 0x00000001be097810 */ /* 0x000fe20007ffe8bd */
[----:B------:R-:W-:-:S06]  /*15eb0*/  ULDC UR6, c[0x0][0x9dc] ;  /* 0x0002770000067ab9 */ /* 0x000fcc0000000800 */
[----:B------:R-:W1:Y:S01]  /*15ec0*/  LDC R13, c[0x0][0x9e4] ;  /* 0x00027900ff0d7b82 */ /* 0x000e620000000800 */
[----:B0-----:R-:W-:Y:S01]  /*15ed0*/  ISETP.NE.AND P4, PT, R6, 0x1, PT ;  /* 0x000000010600780c */ /* 0x001fe20003f85270 */
[----:B------:R-:W-:Y:S01]  /*15ee0*/  VIADD R6, R193, 0x7f ;  /* 0x0000007fc1067836 */ /* 0x000fe20000000000 */
[----:B-1----:R-:W-:-:S11]  /*15ef0*/  ISETP.GE.AND P5, PT, R13, 0x1, PT ;  /* 0x000000010d00780c */ /* 0x002fd60003fa6270 */
[----:B------:R-:W0:Y:S08]  /*15f00*/  @P4 LDC R7, c[0x0][0x44c] ;  /* 0x00011300ff074b82 */ /* 0x000e300000000800 */
        /* <DEDUP_REMOVED lines=16> */
.L_x_8399:
[----:B------:R-:W-:-:S13]  /*16010*/  ISETP.NE.AND P1, PT, R13, 0x1, PT ;  /* 0x000000010d00780c */ /* 0x000fda0003f25270 */
[----:B------:R-:W0:Y:S02]  /*16020*/  @P1 LDC.64 R8, c[0x0][0x9e8] ;  /* 0x00027a00ff081b82 */ /* 0x000e240000000a00 */
[----:B0-----:R-:W-:-:S05]  /*16030*/  @P1 IMAD.HI.U32 R8, R6, R8, RZ ;  /* 0x0000000806081227 */ /* 0x001fca00078e00ff */
[----:B------:R-:W-:-:S07]  /*16040*/  @P1 SHF.R.U32.HI R6, RZ, R9, R8 ;  /* 0x00000009ff061219 */ /* 0x000fce0000011608 */
.L_x_8400:
[----:B------:R-:W-:Y:S05]  /*16050*/  BSYNC B0 ;  /* 0x0000000000007941 */ /* 0x000fea0003800000 */
.L_x_8398:
[----:B------:R-:W-:-:S05]  /*16060*/  IMAD R6, R6, R13, RZ ;  /* 0x0000000d06067224 */ /* 0x000fca00078e02ff */
[----:B------:R-:W-:-:S07]  /*16070*/  VIMNMX R7, R7, R6, !PT ;  /* 0x0000000607077248 */ /* 0x000fce0007fe0100 */
.L_x_8397:
[----:B------:R-:W-:-:S05]  /*16080*/  VIADD R7, R7, 0x7f ;  /* 0x0000007f07077836 */ /* 0x000fca0000000000 */
[----:B------:R-:W-:-:S04]  /*16090*/  SHF.R.S32.HI R6, RZ, 0x1f, R7 ;  /* 0x0000001fff067819 */ /* 0x000fc80000011407 */
[----:B------:R-:W-:-:S04]  /*160a0*/  LEA.HI R6, R6, R7, RZ, 0x7 ;  /* 0x0000000706067211 */ /* 0x000fc800078f38ff */
[----:B------:R-:W-:-:S04]  /*160b0*/  SHF.R.S32.HI R7, RZ, 0x7, R6 ;  /* 0x00000007ff077819 */ /* 0x000fc80000011406 */
[----:B------:R-:W-:-:S04]  /*160c0*/  VIMNMX R12, R198, R7, !PT ;  /* 0x00000007c60c7248 */ /* 0x000fc80007fe0100 */
[----:B------:R-:W-:-:S13]  /*160d0*/  ISETP.GE.AND P1, PT, R0, R12, PT ;  /* 0x0000000c0000720c */ /* 0x000fda0003f26270 */
[----:B------:R-:W-:Y:S05]  /*160e0*/  @!P1 BRA `(.L_x_8401) ;  /* 0x0000002800ac9947 */ /* 0x000fea0003800000 */
[----:B------:R-:W-:Y:S02]  /*160f0*/  IMAD.MOV.U32 R13, RZ, RZ, R11 ;  /* 0x000000ffff0d7224 */ /* 0x000fe400078e000b */
[----:B------:R-:W-:Y:S02]  /*16100*/  IMAD.MOV.U32 R14, RZ, RZ, R10 ;  /* 0x000000ffff0e7224 */ /* 0x000fe400078e000a */
[----:B------:R-:W-:Y:S02]  /*16110*/  IMAD.MOV.U32 R20, RZ, RZ, R187 ;  /* 0x000000ffff147224 */ /* 0x000fe400078e00bb */
[----:B------:R-:W-:-:S07]  /*16120*/  IMAD.MOV.U32 R15, RZ, RZ, R184 ;  /* 0x000000ffff0f7224 */ /* 0x000fce00078e00b8 */
.L_x_8413:
        /* <DEDUP_REMOVED lines=8> */
.L_x_8403:
[----:B------:R-:W-:-:S05]  /*161b0*/  VIADD R6, R15, 0x1 ;  /* 0x000000010f067836 */ /* 0x000fca0000000000 */
[----:B------:R-:W-:-:S04]  /*161c0*/  ISETP.NE.AND P2, PT, R6, 0x2, PT ;  /* 0x000000020600780c */ /* 0x000fc80003f45270 */
[----:B------:R-:W-:Y:S02]  /*161d0*/  SEL R7, R6, RZ, P2 ;  /* 0x000000ff06077207 */ /* 0x000fe40001000000 */
[----:B------:R-:W-:-:S03]  /*161e0*/  SHF.L.U32 R6, R187, 0x1f, RZ ;  /* 0x0000001fbb067819 */ /* 0x000fc600000006ff */
[----:B------:R-:W-:-:S04]  /*161f0*/  IMAD R7, R7, 0x8, R18 ;  /* 0x0000000807077824 */ /* 0x000fc800078e0212 */
[----:B------:R0:W1:Y:S01]  /*16200*/  SYNCS.PHASECHK.TRANS64.TRYWAIT P2, [R7+URZ+0x28830], R6 ;  /* 0x02883006070075a7 */ /* 0x000062000804017f */
[----:B------:R-:W-:Y:S05]  /*16210*/  @!P0 BRA `(.L_x_8404) ;  /* 0x0000000000048947 */ /* 0x000fea0003800000 */
[----:B------:R-:W-:Y:S01]  /*16220*/  BPT.TRAP 0x1 ;  /* 0x000000040000795c */ /* 0x000fe20000300000 */
.L_x_8404:
[----:B------:R-:W-:Y:S04]  /*16230*/  BSSY B0, `(.L_x_8402) ;  /* 0x0000004000007945 */ /* 0x000fe80003800000 */
[----:B-1----:R-:W-:Y:S05]  /*16240*/  @P2 BRA `(.L_x_8405) ;  /* 0x0000000000082947 */ /* 0x002fea0003800000 */
[----:B------:R-:W1:Y:S02]  /*16250*/  SYNCS.PHASECHK.TRANS64.TRYWAIT P2, [R7+URZ+0x28830], R6 ;  /* 0x02883006070075a7 */ /* 0x000e64000804017f */
[----:B-1----:R-:W-:Y:S05]  /*16260*/  @!P2 BRA `(.L_x_8406) ;  /* 0x0000012400b0a947 */ /* 0x002fea0003800000 */
.L_x_8405:
[----:B------:R-:W-:Y:S05]  /*16270*/  BSYNC B0 ;  /* 0x0000000000007941 */ /* 0x000fea0003800000 */
.L_x_8402:
[----:B------:R-:W2:Y:S01]  /*16280*/  S2R R8, SR_TID.X ;  /* 0x0000000000087919 */ /* 0x000ea20000002100 */
[----:B01----:R-:W-:Y:S01]  /*16290*/  IMAD.MOV.U32 R7, RZ, RZ, 0x40000040 ;  /* 0x40000040ff077424 */ /* 0x003fe200078e00ff */
[----:B------:R-:W-:Y:S05]  /*162a0*/  WARPSYNC.ALL ;  /* 0x0000000000007948 */ /* 0x000fea0003800000 */
[----:B------:R-:W-:Y:S01]  /*162b0*/  R2UR UR35, R7 ;  /* 0x00000000072372ca */ /* 0x000fe200000e0000 */
[----:B------:R-:W-:Y:S01]  /*162c0*/  VIADD R184, R15, 0x1 ;  /* 0x000000010fb87836 */ /* 0x000fe20000000000 */
[----:B------:R-:W-:-:S04]  /*162d0*/  MOV R9, 0x40000040 ;  /* 0x4000004000097802 */ /* 0x000fc80000000f00 */
[C---:B------:R-:W-:Y:S02]  /*162e0*/  ISETP.NE.AND P2, PT, R184.reuse, 0x2, PT ;  /* 0x00000002b800780c */ /* 0x040fe40003f45270 */
[----:B------:R-:W-:Y:S01]  /*162f0*/  R2UR UR7, R9 ;  /* 0x00000000090772ca */ /* 0x000fe200000e0000 */
[----:B------:R-:W-:Y:S01]  /*16300*/  IMAD.MOV.U32 R9, RZ, RZ, 0x40000040 ;  /* 0x40000040ff097424 */ /* 0x000fe200078e00ff */
[----:B------:R-:W-:-:S04]  /*16310*/  SEL R184, R184, RZ, P2 ;  /* 0x000000ffb8b87207 */ /* 0x000fc80001000000 */
[----:B------:R-:W-:Y:S01]  /*16320*/  R2UR UR11, R9 ;  /* 0x00000000090b72ca */ /* 0x000fe200000e0000 */
[----:B------:R-:W-:Y:S02]  /*16330*/  IMAD R6, R184, 0x800, R5 ;  /* 0x00000800b8067824 */ /* 0x000fe400078e0205 */
[----:B------:R-:W-:-:S03]  /*16340*/  IMAD.MOV.U32 R9, RZ, RZ, 0x40000040 ;  /* 0x40000040ff097424 */ /* 0x000fc600078e00ff */
[----:B------:R-:W-:Y:S02]  /*16350*/  R2UR UR34, R6 ;  /* 0x00000000062272ca */ /* 0x000fe400000e0000 */
        /* <DEDUP_REMOVED lines=53> */
.L_x_8408:
[----:B------:R-:W-:Y:S01]  /*166b0*/  SHF.L.U32 R6, R20, 0x1f, RZ ;  /* 0x0000001f14067819 */ /* 0x000fe200000006ff */
[----:B------:R-:W-:-:S04]  /*166c0*/  IMAD R7, R15, 0x8, R18 ;  /* 0x000000080f077824 */ /* 0x000fc800078e0212 */
[----:B------:R0:W1:Y:S01]  /*166d0*/  SYNCS.PHASECHK.TRANS64.TRYWAIT P1, [R7+URZ+0x28850], R6 ;  /* 0x02885006070075a7 */ /* 0x000062000802017f */
[----:B------:R-:W-:Y:S05]  /*166e0*/  @!P0 BRA `(.L_x_8409) ;  /* 0x0000000000048947 */ /* 0x000fea0003800000 */
[----:B------:R-:W-:Y:S01]  /*166f0*/  BPT.TRAP 0x1 ;  /* 0x000000040000795c */ /* 0x000fe20000300000 */
.L_x_8409:
[----:B-1----:R-:W-:Y:S05]  /*16700*/  @P1 BRA `(.L_x_8407) ;  /* 0x0000000000081947 */ /* 0x002fea0003800000 */
[----:B------:R-:W1:Y:S02]  /*16710*/  SYNCS.PHASECHK.TRANS64.TRYWAIT P1, [R7+URZ+0x28850], R6 ;  /* 0x02885006070075a7 */ /* 0x000e64000802017f */
[----:B-1----:R-:W-:Y:S05]  /*16720*/  @!P1 BRA `(.L_x_8410) ;  /* 0x0000012000949947 */ /* 0x002fea0003800000 */
.L_x_8407:
        /* <DEDUP_REMOVED lines=67> */
.L_x_8411:
        /* <DEDUP_REMOVED lines=68> */
[----:B------:R-:W-:-:S02]  /*16fa0*/  UMOV UR52, UR44 ;  /* 0x0000002c00347c82 */ /* 0x000fc40008000000 */
        /* <DEDUP_REMOVED lines=16> */
[----:B------:R-:W-:Y:S01]  /*170b0*/  FMUL.FTZ R67, R78, UR49 ;  /* 0x000000314e437c20 */ /* 0x000fe20008410000 */
[----:B------:R-:W-:Y:S01]  /*170c0*/  FMUL.FTZ R78, R80, UR49 ;  /* 0x00000031504e7c20 */ /* 0x000fe20008410000 */
[----:B------:R-:W-:-:S04]  /*170d0*/  FMUL.FTZ R80, R81, UR49 ;  /* 0x0000003151507c20 */ /* 0x000fc80008410000 */
        /* <DEDUP_REMOVED lines=33> */
[----:B------:R-:W-:Y:S01]  /*172f0*/  FMUL.FTZ R73, R82, UR49 ;  /* 0x0000003152497c20 */ /* 0x000fe20008410000 */
[----:B------:R-:W-:Y:S01]  /*17300*/  FMUL.FTZ R82, R84, UR49 ;  /* 0x0000003154527c20 */ /* 0x000fe20008410000 */
[----:B------:R-:W-:-:S04]  /*17310*/  FMUL.FTZ R84, R85, UR49 ;  /* 0x0000003155547c20 */ /* 0x000fc80008410000 */
        /* <DEDUP_REMOVED lines=67> */
[----:B--2---:R-:W-:-:S03]  /*17750*/  FMNMX.FTZ R77, R75, R10, !PT ;  /* 0x0000000a4b4d7209 */ /* 0x004fc60007810000 */
[----:B------:R-:W1:Y:S01]  /*17760*/  SHFL.BFLY PT, R10, R79, 0x2, 0x1f ;  /* 0x0c401f004f0a7f89 */ /* 0x000e6200000e0000 */
[----:B0-----:R-:W-:-:S05]  /*17770*/  FMNMX.FTZ R77, R76, R77, !PT ;  /* 0x0000004d4c4d7209 */ /* 0x001fca0007810000 */
[----:B------:R-:W0:Y:S01]  /*17780*/  SHFL.BFLY PT, R86, R77, 0x2, 0x1f ;  /* 0x0c401f004d567f89 */ /* 0x000e2200000e0000 */
[----:B-1----:R-:W-:-:S05]  /*17790*/  FMNMX.FTZ R81, R79, R10, !PT ;  /* 0x0000000a4f517209 */ /* 0x002fca0007810000 */
[----:B------:R-:W1:Y:S01]  /*177a0*/  SHFL.BFLY PT, R10, R81, 0x1, 0x1f ;  /* 0x0c201f00510a7f89 */ /* 0x000e6200000e0000 */
[----:B0-----:R-:W-:-:S05]  /*177b0*/  FMNMX.FTZ R86, R77, R86, !PT ;  /* 0x000000564d567209 */ /* 0x001fca0007810000 */
[----:B------:R-:W0:Y:S01]  /*177c0*/  SHFL.BFLY PT, R11, R86, 0x1, 0x1f ;  /* 0x0c201f00560b7f89 */ /* 0x000e2200000e0000 */
[----:B-1----:R-:W-:-:S05]  /*177d0*/  FMNMX.FTZ R10, R81, R10, !PT ;  /* 0x0000000a510a7209 */ /* 0x002fca0007810000 */
[C---:B------:R-:W-:Y:S01]  /*177e0*/  FADD.FTZ R14, -R10.reuse, R14 ;  /* 0x0000000e0a0e7221 */ /* 0x040fe20000010100 */
[----:B------:R-:W-:-:S03]  /*177f0*/  FMUL.FTZ R155, R10, UR52 ;  /* 0x000000340a9b7c20 */ /* 0x000fc60008410000 */
[----:B------:R-:W-:Y:S01]  /*17800*/  FMUL.FTZ R83, R14, UR52 ;  /* 0x000000340e537c20 */ /* 0x000fe20008410000 */
[--C-:B------:R-:W-:Y:S01]  /*17810*/  FFMA.FTZ R166, R59, UR52, -R155.reuse ;  /* 0x000000343ba67c23 */ /* 0x100fe2000801089b */
[----:B0-----:R-:W-:Y:S01]  /*17820*/  FMNMX.FTZ R11, R86, R11, !PT ;  /* 0x0000000b560b7209 */ /* 0x001fe20007810000 */
[--C-:B------:R-:W-:Y:S01]  /*17830*/  FFMA.FTZ R180, R7, UR52, -R155.reuse ;  /* 0x0000003407b47c23 */ /* 0x100fe2000801089b */
[--C-:B------:R-:W-:Y:S01]  /*17840*/  FFMA.FTZ R153, R6, UR52, -R155.reuse ;  /* 0x0000003406997c23 */ /* 0x100fe2000801089b */
[--C-:B------:R-:W-:Y:S01]  /*17850*/  FFMA.FTZ R182, R20, UR52, -R155.reuse ;  /* 0x0000003414b67c23 */ /* 0x100fe2000801089b */
[----:B------:R-:W-:Y:S01]  /*17860*/  FFMA.FTZ R87, R21, UR52, -R155 ;  /* 0x0000003415577c23 */ /* 0x000fe2000801089b */
[C---:B------:R-:W-:Y:S01]  /*17870*/  FADD.FTZ R14, -R11.reuse, R13 ;  /* 0x0000000d0b0e7221 */ /* 0x040fe20000010100 */
[----:B------:R-:W-:Y:S01]  /*17880*/  FMUL.FTZ R59, R11, UR52 ;  /* 0x000000340b3b7c20 */ /* 0x000fe20008410000 */
[----:B------:R0:W-:Y:S01]  /*17890*/  MUFU.EX2 R13, R83 ;  /* 0x00000053000d7308 */ /* 0x0001e20000000800 */
[----:B------:R-:W-:Y:S01]  /*178a0*/  FFMA.FTZ R176, R26, UR52, -R155 ;  /* 0x000000341ab07c23 */ /* 0x000fe2000801089b */
[----:B------:R-:W-:Y:S01]  /*178b0*/  FMUL.FTZ R14, R14, UR52 ;  /* 0x000000340e0e7c20 */ /* 0x000fe20008410000 */
[--C-:B------:R-:W-:Y:S01]  /*178c0*/  FFMA.FTZ R181, R8, UR52, -R59.reuse ;  /* 0x0000003408b57c23 */ /* 0x100fe2000801083b */
        /* <DEDUP_REMOVED lines=8> */
[----:B------:R-:W-:Y:S01]  /*17950*/  FFMA.FTZ R179, R32, UR52, -R59 ;  /* 0x0000003420b37c23 */ /* 0x000fe2000801083b */
[----:B0-----:R-:W-:Y:S01]  /*17960*/  FFMA.FTZ R83, R31, UR52, -R155 ;  /* 0x000000341f537c23 */ /* 0x001fe2000801089b */
[----:B------:R-:W-:Y:S01]  /*17970*/  FFMA.FTZ R24, R33, UR52, -R59 ;  /* 0x0000003421187c23 */ /* 0x000fe2000801083b */
[--C-:B------:R-:W-:Y:S01]  /*17980*/  FFMA.FTZ R174, R38, UR52, -R155.reuse ;  /* 0x0000003426ae7c23 */ /* 0x100fe2000801089b */
[----:B------:R-:W-:Y:S01]  /*17990*/  MUFU.EX2 R14, R14 ;  /* 0x0000000e000e7308 */ /* 0x000fe20000000800 */
[----:B------:R-:W-:Y:S01]  /*179a0*/  FFMA.FTZ R172, R34, UR52, -R155 ;  /* 0x0000003422ac7c23 */ /* 0x000fe2000801089b */
[----:B------:R-:W-:Y:S01]  /*179b0*/  FFMA.FTZ R173, R36, UR52, -R59 ;  /* 0x0000003424ad7c23 */ /* 0x000fe2000801083b */
[----:B------:R-:W-:Y:S01]  /*179c0*/  FFMA.FTZ R81, R35, UR52, -R155 ;  /* 0x0000003423517c23 */ /* 0x000fe2000801089b */
[--C-:B------:R-:W-:Y:S01]  /*179d0*/  FFMA.FTZ R26, R37, UR52, -R59.reuse ;  /* 0x00000034251a7c23 */ /* 0x100fe2000801083b */
[----:B------:R-:W-:Y:S01]  /*179e0*/  FFMA.FTZ R175, R40, UR52, -R59 ;  /* 0x0000003428af7c23 */ /* 0x000fe2000801083b */
[----:B------:R-:W-:Y:S01]  /*179f0*/  FFMA.FTZ R79, R39, UR52, -R155 ;  /* 0x00000034274f7c23 */ /* 0x000fe2000801089b */
[----:B------:R-:W-:Y:S01]  /*17a00*/  FFMA.FTZ R28, R41, UR52, -R59 ;  /* 0x00000034291c7c23 */ /* 0x000fe2000801083b */
[----:B------:R-:W0:Y:S01]  /*17a10*/  MUFU.EX2 R181, R181 ;  /* 0x000000b500b57308 */ /* 0x000e220000000800 */
[----:B-1----:R-:W-:Y:S01]  /*17a20*/  FFMA.FTZ R4, R13, R4, R180 ;  /* 0x000000040d047223 */ /* 0x002fe200000100b4 */
[----:B------:R-:W-:Y:S01]  /*17a30*/  FFMA.FTZ R168, R46, UR52, -R155 ;  /* 0x000000342ea87c23 */ /* 0x000fe2000801089b */
[----:B------:R-:W-:Y:S01]  /*17a40*/  FFMA.FTZ R169, R42, UR52, -R59 ;  /* 0x000000342aa97c23 */ /* 0x000fe2000801083b */
[----:B------:R-:W-:Y:S01]  /*17a50*/  FFMA.FTZ R77, R47, UR52, -R155 ;  /* 0x000000342f4d7c23 */ /* 0x000fe2000801089b */
[----:B------:R-:W-:Y:S01]  /*17a60*/  FFMA.FTZ R30, R43, UR52, -R59 ;  /* 0x000000342b1e7c23 */ /* 0x000fe2000801083b */
[----:B------:R-:W-:Y:S01]  /*17a70*/  FFMA.FTZ R170, R50, UR52, -R155 ;  /* 0x0000003432aa7c23 */ /* 0x000fe2000801089b */
[----:B------:R-:W-:Y:S01]  /*17a80*/  FFMA.FTZ R171, R44, UR52, -R59 ;  /* 0x000000342cab7c23 */ /* 0x000fe2000801083b */
[----:B------:R-:W1:Y:S01]  /*17a90*/  MUFU.EX2 R153, R153 ;  /* 0x0000009900997308 */ /* 0x000e620000000800 */
[----:B------:R-:W-:Y:S01]  /*17aa0*/  FFMA.FTZ R51, R51, UR52, -R155 ;  /* 0x0000003433337c23 */ /* 0x000fe2000801089b */
[----:B------:R-:W-:Y:S01]  /*17ab0*/  FFMA.FTZ R32, R45, UR52, -R59 ;  /* 0x000000342d207c23 */ /* 0x000fe2000801083b */
[----:B------:R-:W-:Y:S01]  /*17ac0*/  FFMA.FTZ R164, R152, UR52, -R155 ;  /* 0x0000003498a47c23 */ /* 0x000fe2000801089b */
[----:B------:R-:W-:Y:S01]  /*17ad0*/  FFMA.FTZ R165, R48, UR52, -R59 ;  /* 0x0000003430a57c23 */ /* 0x000fe2000801083b */
[----:B------:R-:W-:Y:S01]  /*17ae0*/  FFMA.FTZ R47, R57, UR52, -R155 ;  /* 0x00000034392f7c23 */ /* 0x000fe2000801089b */
[--C-:B------:R-:W-:Y:S01]  /*17af0*/  FFMA.FTZ R34, R49, UR52, -R59.reuse ;  /* 0x0000003431227c23 */ /* 0x100fe2000801083b */
[----:B------:R-:W-:Y:S01]  /*17b00*/  FFMA.FTZ R167, R52, UR52, -R59 ;  /* 0x0000003434a77c23 */ /* 0x000fe2000801083b */
[----:B------:R-:W2:Y:S01]  /*17b10*/  MUFU.EX2 R6, R6 ;  /* 0x0000000600067308 */ /* 0x000ea20000000800 */
[----:B0-----:R-:W-:Y:S01]  /*17b20*/  FFMA.FTZ R3, R14, R3, R181 ;  /* 0x000000030e037223 */ /* 0x001fe200000100b5 */
[----:B------:R-:W-:Y:S01]  /*17b30*/  FFMA.FTZ R39, R60, UR52, -R155 ;  /* 0x000000343c277c23 */ /* 0x000fe2000801089b */
[----:B------:R-:W-:Y:S01]  /*17b40*/  FFMA.FTZ R36, R53, UR52, -R59 ;  /* 0x0000003435247c23 */ /* 0x000fe2000801083b */
[----:B------:R-:W-:Y:S01]  /*17b50*/  FFMA.FTZ R160, R62, UR52, -R155 ;  /* 0x000000343ea07c23 */ /* 0x000fe2000801089b */
[----:B------:R-:W-:Y:S01]  /*17b60*/  FFMA.FTZ R161, R54, UR52, -R59 ;  /* 0x0000003436a17c23 */ /* 0x000fe2000801083b */
[--C-:B------:R-:W-:Y:S01]  /*17b70*/  FFMA.FTZ R35, R63, UR52, -R155.reuse ;  /* 0x000000343f237c23 */ /* 0x100fe2000801089b */
[----:B------:R-:W-:Y:S01]  /*17b80*/  FFMA.FTZ R162, R65, UR52, -R155 ;  /* 0x0000003441a27c23 */ /* 0x000fe2000801089b */
[----:B------:R-:W0:Y:S01]  /*17b90*/  MUFU.EX2 R182, R182 ;  /* 0x000000b600b67308 */ /* 0x000e220000000800 */
[----:B-1----:R-:W-:Y:S01]  /*17ba0*/  FADD.FTZ R9, R153, R4 ;  /* 0x0000000499097221 */ /* 0x002fe20000010000 */
[----:B------:R-:W-:Y:S01]  /*17bb0*/  FFMA.FTZ R163, R56, UR52, -R59 ;  /* 0x0000003438a37c23 */ /* 0x000fe2000801083b */
[--C-:B------:R-:W-:Y:S01]  /*17bc0*/  FFMA.FTZ R31, R66, UR52, -R155.reuse ;  /* 0x00000034421f7c23 */ /* 0x100fe2000801089b */
[----:B------:R-:W-:Y:S01]  /*17bd0*/  FFMA.FTZ R156, R69, UR52, -R155 ;  /* 0x00000034459c7c23 */ /* 0x000fe2000801089b */
[----:B------:R-:W-:Y:S01]  /*17be0*/  FFMA.FTZ R157, R61, UR52, -R59 ;  /* 0x000000343d9d7c23 */ /* 0x000fe2000801083b */
[--C-:B------:R-:W-:Y:S01]  /*17bf0*/  FFMA.FTZ R27, R70, UR52, -R155.reuse ;  /* 0x00000034461b7c23 */ /* 0x100fe2000801089b */
[----:B------:R-:W-:Y:S01]  /*17c00*/  FFMA.FTZ R158, R71, UR52, -R155 ;  /* 0x00000034479e7c23 */ /* 0x000fe2000801089b */
[----:B------:R-:W1:Y:S01]  /*17c10*/  MUFU.EX2 R183, R183 ;  /* 0x000000b700b77308 */ /* 0x000e620000000800 */
[----:B--2---:R-:W-:Y:S01]  /*17c20*/  FADD.FTZ R4, R6, R3 ;  /* 0x0000000306047221 */ /* 0x004fe20000010000 */
[----:B------:R-:W-:Y:S01]  /*17c30*/  FFMA.FTZ R159, R67, UR52, -R59 ;  /* 0x00000034439f7c23 */ /* 0x000fe2000801083b */
[--C-:B------:R-:W-:Y:S01]  /*17c40*/  FFMA.FTZ R21, R72, UR52, -R155.reuse ;  /* 0x0000003448157c23 */ /* 0x100fe2000801089b */
[--C-:B------:R-:W-:Y:S01]  /*17c50*/  FFMA.FTZ R152, R78, UR52, -R155.reuse ;  /* 0x000000344e987c23 */ /* 0x100fe2000801089b */
[----:B------:R-:W-:Y:S01]  /*17c60*/  FFMA.FTZ R7, R80, UR52, -R155 ;  /* 0x0000003450077c23 */ /* 0x000fe2000801089b */
[----:B------:R-:W-:-:S02]  /*17c70*/  IMAD R29, R184, 0x8, R18 ;  /* 0x00000008b81d7824 */ /* 0x000fc400078e0212 */
[----:B------:R-:W-:Y:S01]  /*17c80*/  FFMA.FTZ R154, R82, UR52, -R155 ;  /* 0x00000034529a7c23 */ /* 0x000fe2000801089b */
[----:B------:R-:W2:Y:S01]  /*17c90*/  MUFU.EX2 R87, R87 ;  /* 0x0000005700577308 */ /* 0x000ea20000000800 */
[----:B0-----:R-:W-:Y:S01]  /*17ca0*/  FADD.FTZ R38, R182, R9 ;  /* 0x00000009b6267221 */ /* 0x001fe20000010000 */
[----:B------:R-:W-:Y:S01]  /*17cb0*/  FFMA.FTZ R57, R84, UR52, -R155 ;  /* 0x0000003454397c23 */ /* 0x000fe2000801089b */
[----:B------:R-:W-:Y:S02]  /*17cc0*/  IMAD.U32 R50, RZ, RZ, UR38 ;  /* 0x00000026ff327e24 */ /* 0x000fe4000f8e00ff */
[----:B------:R-:W-:-:S03]  /*17cd0*/  FFMA.FTZ R155, R75, UR52, -R59 ;  /* 0x000000344b9b7c23 */ /* 0x000fc6000801083b */
        /* <DEDUP_REMOVED lines=92> */
[----:B------:R-:W-:-:S05]  /*182a0*/  VIADD R3, R29, 0x28840 ;  /* 0x000288401d037836 */ /* 0x000fca0000000000 */
[----:B------:R-:W-:Y:S01]  /*182b0*/  PRMT R3, R50, 0x654, R3 ;  /* 0x0000065432037816 */ /* 0x000fe20000000003 */
[----:B------:R-:W1:Y:S01]  /*182c0*/  MUFU.EX2 R27, R27 ;  /* 0x0000001b001b7308 */ /* 0x000e620000000800 */
[----:B--2---:R-:W-:Y:S02]  /*182d0*/  FADD.FTZ R48, R156, R25 ;  /* 0x000000199c307221 */ /* 0x004fe40000010000 */
[----:B------:R2:W-:Y:S05]  /*182e0*/  SYNCS.ARRIVE.TRANS64.RED.A1T0 RZ, [R3+URZ], RZ ;  /* 0x000000ff03ff79a7 */ /* 0x0005ea000810043f */
[----:B------:R-:W3:Y:S01]  /*182f0*/  MUFU.EX2 R42, R42 ;  /* 0x0000002a002a7308 */ /* 0x000ee20000000800 */
[----:B0-----:R-:W-:-:S07]  /*18300*/  FADD.FTZ R25, R157, R4 ;  /* 0x000000049d197221 */ /* 0x001fce0000010000 */
[----:B------:R-:W0:Y:S01]  /*18310*/  MUFU.EX2 R158, R158 ;  /* 0x0000009e009e7308 */ /* 0x000e220000000800 */
[----:B-1----:R-:W-:Y:S01]  /*18320*/  FADD.FTZ R29, R27, R48 ;  /* 0x000000301b1d7221 */ /* 0x002fe20000010000 */
[----:B------:R-:W-:-:S06]  /*18330*/  FFMA.FTZ R48, R76, UR52, -R59 ;  /* 0x000000344c307c23 */ /* 0x000fcc000801083b */
[----:B------:R-:W1:Y:S01]  /*18340*/  MUFU.EX2 R159, R159 ;  /* 0x0000009f009f7308 */ /* 0x000e620000000800 */
[----:B---3--:R-:W-:-:S07]  /*18350*/  FADD.FTZ R4, R42, R25 ;  /* 0x000000192a047221 */ /* 0x008fce0000010000 */
        /* <DEDUP_REMOVED lines=24> */
.L_x_8412:
[----:B------:R-:W-:Y:S01]  /*184e0*/  IMAD R15, R15, 0x8, R18 ;  /* 0x000000080f0f7824 */ /* 0x000fe200078e0212 */
[----:B------:R-:W-:Y:S01]  /*184f0*/  ISETP.GT.AND P1, PT, R0, R12, PT ;  /* 0x0000000c0000720c */ /* 0x000fe20003f24270 */
[----:B------:R-:W-:Y:S01]  /*18500*/  IMAD.U32 R50, RZ, RZ, UR38 ;  /* 0x00000026ff327e24 */ /* 0x000fe2000f8e00ff */
[----:B------:R-:W-:Y:S01]  /*18510*/  F2FP.BF16.F32.PACK_AB R180, R153, R180 ;  /* 0x000000b499b4723e */ /* 0x000fe200000010ff */
[----:B------:R-:W-:Y:S01]  /*18520*/  VIADD R15, R15, 0x28860 ;  /* 0x000288600f0f7836 */ /* 0x000fe20000000000 */
[----:B------:R-:W-:Y:S01]  /*18530*/  F2FP.BF16.F32.PACK_AB R177, R20, R177 ;  /* 0x000000b114b1723e */ /* 0x000fe200000010ff */
        /* <DEDUP_REMOVED lines=67> */
[----:B------:R-:W-:Y:S01]  /*18970*/  VIADD R0, R0, 0xffffffff ;  /* 0xffffffff00007836 */ /* 0x000fe20000000000 */
[----:B------:R-:W-:Y:S01]  /*18980*/  F2FP.BF16.F32.PACK_AB R182, R87, R182 ;  /* 0x000000b657b6723e */ /* 0x000fe200000010ff */
[----:B------:R-:W-:Y:S01]  /*18990*/  IMAD.MOV.U32 R13, RZ, RZ, R11 ;  /* 0x000000ffff0d7224 */ /* 0x000fe200078e000b */
[----:B------:R-:W-:Y:S01]  /*189a0*/  F2FP.BF16.F32.PACK_AB R183, R8, R183 ;  /* 0x000000b708b7723e */ /* 0x000fe200000010ff */
[----:B------:R-:W-:Y:S01]  /*189b0*/  IMAD.MOV.U32 R14, RZ, RZ, R10 ;  /* 0x000000ffff0e7224 */ /* 0x000fe200078e000a */
[----:B------:R-:W-:Y:S01]  /*189c0*/  F2FP.BF16.F32.PACK_AB R176, R85, R176 ;  /* 0x000000b055b0723e */ /* 0x000fe200000010ff */
[----:B------:R-:W-:Y:S01]  /*189d0*/  IMAD.MOV.U32 R20, RZ, RZ, R187 ;  /* 0x000000ffff147224 */ /* 0x000fe200078e00bb */
[----:B------:R-:W-:Y:S01]  /*189e0*/  F2FP.BF16.F32.PACK_AB R178, R83, R178 ;  /* 0x000000b253b2723e */ /* 0x000fe200000010ff */
[----:B0-----:R-:W-:Y:S01]  /*189f0*/  IMAD.MOV.U32 R15, RZ, RZ, R184 ;  /* 0x000000ffff0f7224 */ /* 0x001fe200078e00b8 */
        /* <DEDUP_REMOVED lines=26> */
.L_x_8401:
[----:B------:R-:W-:-:S13]  /*18ba0*/  ISETP.GE.AND P1, PT, R0, R198, PT ;  /* 0x000000c60000720c */ /* 0x000fda0003f26270 */
[----:B------:R-:W-:Y:S05]  /*18bb0*/  @!P1 BRA `(.L_x_8414) ;  /* 0x0000003800c49947 */ /* 0x000fea0003800000 */
[----:B------:R-:W-:Y:S01]  /*18bc0*/  MOV R12, R11 ;  /* 0x0000000b000c7202 */ /* 0x000fe20000000f00 */
[----:B------:R-:W-:Y:S02]  /*18bd0*/  IMAD.MOV.U32 R13, RZ, RZ, R10 ;  /* 0x000000ffff0d7224 */ /* 0x000fe400078e000a */
[----:B------:R-:W-:Y:S02]  /*18be0*/  IMAD.MOV.U32 R15, RZ, RZ, R187 ;  /* 0x000000ffff0f7224 */ /* 0x000fe400078e00bb */
[----:B------:R-:W-:-:S07]  /*18bf0*/  IMAD.MOV.U32 R14, RZ, RZ, R184 ;  /* 0x000000ffff0e7224 */ /* 0x000fce00078e00b8 */
.L_x_8434:
        /* <DEDUP_REMOVED lines=8> */
.L_x_8416:
        /* <DEDUP_REMOVED lines=8> */
.L_x_8417:
[----:B------:R-:W-:Y:S04]  /*18d00*/  BSSY B0, `(.L_x_8415) ;  /* 0x0000004000007945 */ /* 0x000fe80003800000 */
[----:B-1----:R-:W-:Y:S05]  /*18d10*/  @P2 BRA `(.L_x_8418) ;  /* 0x0000000000082947 */ /* 0x002fea0003800000 */
[----:B------:R-:W1:Y:S02]  /*18d20*/  SYNCS.PHASECHK.TRANS64.TRYWAIT P2, [R7+URZ+0x28830], R6 ;  /* 0x02883006070075a7 */ /* 0x000e64000804017f */
[----:B-1----:R-:W-:Y:S05]  /*18d30*/  @!P2 BRA `(.L_x_8419) ;  /* 0x000000fc0024a947 */ /* 0x002fea0003800000 */
.L_x_8418:
[----:B------:R-:W-:Y:S05]  /*18d40*/  BSYNC B0 ;  /* 0x0000000000007941 */ /* 0x000fea0003800000 */
.L_x_8415:
[----:B------:R-:W2:Y:S01]  /*18d50*/  S2R R8, SR_TID.X ;  /* 0x0000000000087919 */ /* 0x000ea20000002100 */
[----:B01----:R-:W-:Y:S01]  /*18d60*/  IMAD.MOV.U32 R7, RZ, RZ, 0x40000040 ;  /* 0x40000040ff077424 */ /* 0x003fe200078e00ff */
[----:B------:R-:W-:Y:S05]  /*18d70*/  WARPSYNC.ALL ;  /* 0x0000000000007948 */ /* 0x000fea0003800000 */
[----:B------:R-:W-:Y:S01]  /*18d80*/  R2UR UR35, R7 ;  /* 0x00000000072372ca */ /* 0x000fe200000e0000 */
[----:B------:R-:W-:Y:S02]  /*18d90*/  VIADD R184, R14, 0x1 ;  /* 0x000000010eb87836 */ /* 0x000fe40000000000 */
[----:B------:R-:W-:-:S03]  /*18da0*/  IMAD.MOV.U32 R9, RZ, RZ, 0x40000040 ;  /* 0x40000040ff097424 */ /* 0x000fc600078e00ff */
        /* <DEDUP_REMOVED lines=61> */
.L_x_8421:
[----:B------:R-:W-:Y:S01]  /*19180*/  SHF.L.U32 R6, R15, 0x1f, RZ ;  /* 0x0000001f0f067819 */ /* 0x000fe200000006ff */
[----:B------:R-:W-:-:S04]  /*19190*/  IMAD R7, R14, 0x8, R18 ;  /* 0x000000080e077824 */ /* 0x000fc800078e0212 */
[----:B------:R0:W1:Y:S01]  /*191a0*/  SYNCS.PHASECHK.TRANS64.TRYWAIT P1, [R7+URZ+0x28850], R6 ;  /* 0x02885006070075a7 */ /* 0x000062000802017f */
[----:B------:R-:W-:Y:S05]  /*191b0*/  @!P0 BRA `(.L_x_8422) ;  /* 0x0000000000048947 */ /* 0x000fea0003800000 */
[----:B------:R-:W-:Y:S01]  /*191c0*/  BPT.TRAP 0x1 ;  /* 0x000000040000795c */ /* 0x000fe20000300000 */
.L_x_8422:
[----:B-1----:R-:W-:Y:S05]  /*191d0*/  @P1 BRA `(.L_x_8420) ;  /* 0x0000000000081947 */ /* 0x002fea0003800000 */
[----:B------:R-:W1:Y:S02]  /*191e0*/  SYNCS.PHASECHK.TRANS64.TRYWAIT P1, [R7+URZ+0x28850], R6 ;  /* 0x02885006070075a7 */ /* 0x000e64000802017f */
[----:B-1----:R-:W-:Y:S05]  /*191f0*/  @!P1 BRA `(.L_x_8423) ;  /* 0x000000f800089947 */ /* 0x002fea0003800000 */
.L_x_8420:
        /* <DEDUP_REMOVED lines=67> */
.L_x_8424:
[----:B0-----:R-:W0:Y:S01]  /*19630*/  @P4 LDC R6, c[0x0][0x44c] ;  /* 0x00011300ff064b82 */ /* 0x001e220000000800 */
[----:B------:R-:W-:Y:S01]  /*19640*/  FMUL.FTZ R15, R30, UR48 ;  /* 0x000000301e0f7c20 */ /* 0x000fe20008410000 */
[----:B------:R-:W-:Y:S01]  /*19650*/  FMUL.FTZ R30, R39, UR48 ;  /* 0x00000030271e7c20 */ /* 0x000fe20008410000 */
[----:B------:R-:W-:Y:S01]  /*19660*/  FMUL.FTZ R39, R44, UR48 ;  /* 0x000000302c277c20 */ /* 0x000fe20008410000 */
[----:B------:R-:W-:Y:S01]  /*19670*/  FMUL.FTZ R44, R54, UR48 ;  /* 0x00000030362c7c20 */ /* 0x000fe20008410000 */
[----:B------:R-:W-:Y:S01]  /*19680*/  FMUL.FTZ R54, R71, UR48 ;  /* 0x0000003047367c20 */ /* 0x000fe20008410000 */
[----:B------:R-:W-:Y:S01]  /*19690*/  FMUL.FTZ R71, R73, UR48 ;  /* 0x0000003049477c20 */ /* 0x000fe20008410000 */
[----:B------:R-:W-:Y:S01]  /*196a0*/  IADD3 R73, R195, R193, RZ ;  /* 0x000000c1c3497210 */ /* 0x000fe20007ffe0ff */
        /* <DEDUP_REMOVED lines=10> */
[----:B------:R-:W-:-:S02]  /*19750*/  IMAD.SHL.U32 R80, R0, 0x80, RZ ;  /* 0x0000008000507824 */ /* 0x000fc400078e00ff */
        /* <DEDUP_REMOVED lines=14> */
[----:B------:R-:W-:Y:S02]  /*19840*/  IMAD R6, R184, 0x8, R18 ;  /* 0x00000008b8067824 */ /* 0x000fe400078e0212 */
[----:B------:R-:W-:Y:S01]  /*19850*/  FMUL.FTZ R32, R37, UR48 ;  /* 0x0000003025207c20 */ /* 0x000fe20008410000 */
[----:B------:R-:W-:-:S02]  /*19860*/  IMAD.U32 R7, RZ, RZ, UR38 ;  /* 0x00000026ff077e24 */ /* 0x000fc4000f8e00ff */
[----:B------:R-:W-:Y:S01]  /*19870*/  FMUL.FTZ R29, R38, UR48 ;  /* 0x00000030261d7c20 */ /* 0x000fe20008410000 */
[----:B------:R-:W-:Y:S01]  /*19880*/  VIADD R6, R6, 0x28840 ;  /* 0x0002884006067836 */ /* 0x000fe20000000000 */
        /* <DEDUP_REMOVED lines=12> */
[----:B------:R-:W-:Y:S01]  /*19950*/  PRMT R7, R7, 0x654, R6 ;  /* 0x0000065407077816 */ /* 0x000fe20000000006 */
        /* <DEDUP_REMOVED lines=26> */
[----:B------:R-:W1:Y:S01]  /*19b00*/  MUFU.TANH R10, R10 ;  /* 0x0000000a000a7308 */ /* 0x000e620000002400 */
[----:B------:R2:W-:Y:S03]  /*19b10*/  SYNCS.ARRIVE.TRANS64.RED.A1T0 RZ, [R7+URZ], RZ ;  /* 0x000000ff07ff79a7 */ /* 0x0005e6000810043f */
[----:B------:R-:W-:-:S04]  /*19b20*/  IADD3 R6, -R189, R6, R190 ;  /* 0x00000006bd067210 */ /* 0x000fc80007ffe1be */
[----:B------:R-:W3:Y:S01]  /*19b30*/  MUFU.TANH R11, R11 ;  /* 0x0000000b000b7308 */ /* 0x000ee20000002400 */
[C---:B------:R-:W-:Y:S02]  /*19b40*/  VIADD R74, R6.reuse, UR47 ;  /* 0x0000002f064a7c36 */ /* 0x040fe40008000000 */
[----:B------:R-:W-:Y:S02]  /*19b50*/  VIADD R83, R6, UR53 ;  /* 0x0000003506537c36 */ /* 0x000fe40008000000 */
[--C-:B0-----:R-:W-:Y:S02]  /*19b60*/  IMAD.IADD R84, R74, 0x1, R65.reuse ;  /* 0x000000014a547824 */ /* 0x101fe400078e0241 */
[----:B------:R-:W-:Y:S01]  /*19b70*/  IMAD.IADD R85, R83, 0x1, R65 ;  /* 0x0000000153557824 */ /* 0x000fe200078e0241 */
[----:B------:R-:W0:Y:S08]  /*19b80*/  MUFU.TANH R8, R8 ;  /* 0x0000000800087308 */ /* 0x000e300000002400 */
        /* <DEDUP_REMOVED lines=74> */
.L_x_8427:
[----:B------:R-:W-:-:S05]  /*1a030*/  IMAD.U32 R67, RZ, RZ, UR43 ;  /* 0x0000002bff437e24 */ /* 0x000fca000f8e00ff */
[----:B------:R-:W-:-:S13]  /*1a040*/  ISETP.NE.AND P1, PT, R67, 0x1, PT ;  /* 0x000000014300780c */ /* 0x000fda0003f25270 */
[----:B------:R-:W1:Y:S02]  /*1a050*/  @P1 LDC.64 R6, c[0x0][0x9e8] ;  /* 0x00027a00ff061b82 */ /* 0x000e640000000a00 */
[----:B-1----:R-:W-:-:S05]  /*1a060*/  @P1 IMAD.HI.U32 R6, R65, R6, RZ ;  /* 0x0000000641061227 */ /* 0x002fca00078e00ff */
[----:B------:R-:W-:-:S07]  /*1a070*/  @P1 SHF.R.U32.HI R65, RZ, R7, R6 ;  /* 0x00000007ff411219 */ /* 0x000fce0000011606 */
.L_x_8428:
[----:B------:R-:W-:Y:S05]  /*1a080*/  BSYNC B0 ;  /* 0x0000000000007941 */ /* 0x000fea0003800000 */
.L_x_8426:
[----:B------:R-:W-:-:S04]  /*1a090*/  IMAD R6, R65, R67, -R80 ;  /* 0x0000004341067224 */ /* 0x000fc800078e0a50 */
[----:B------:R-:W-:-:S05]  /*1a0a0*/  IMAD R6, R191, -0x2, R6 ;  /* 0xfffffffebf067824 */ /* 0x000fca00078e0206 */
[----:B------:R-:W-:Y:S02]  /*1a0b0*/  VIADDMNMX R84, R6, R67, R84, PT ;  /* 0x0000004306547246 */ /* 0x000fe40003800154 */
[----:B------:R-:W-:-:S07]  /*1a0c0*/  VIMNMX R85, R85, R6, !PT ;  /* 0x0000000655557248 */ /* 0x000fce0007fe0100 */
.L_x_8425:
        /* <DEDUP_REMOVED lines=113> */
.L_x_8431:
[----:B------:R-:W-:-:S05]  /*1a7e0*/  IMAD.U32 R83, RZ, RZ, UR43 ;  /* 0x0000002bff537e24 */ /* 0x000fca000f8e00ff */
[----:B------:R-:W-:-:S13]  /*1a7f0*/  ISETP.NE.AND P2, PT, R83, 0x1, PT ;  /* 0x000000015300780c */ /* 0x000fda0003f45270 */
[----:B------:R-:W0:Y:S02]  /*1a800*/  @P2 LDC.64 R6, c[0x0][0x9e8] ;  /* 0x00027a00ff062b82 */ /* 0x000e240000000a00 */
[----:B0-----:R-:W-:-:S05]  /*1a810*/  @P2 IMAD.HI.U32 R6, R81, R6, RZ ;  /* 0x0000000651062227 */ /* 0x001fca00078e00ff */
[----:B------:R-:W-:-:S07]  /*1a820*/  @P2 SHF.R.U32.HI R81, RZ, R7, R6 ;  /* 0x00000007ff512219 */ /* 0x000fce0000011606 */
.L_x_8432:
[----:B------:R-:W-:Y:S05]  /*1a830*/  BSYNC B0 ;  /* 0x0000000000007941 */ /* 0x000fea0003800000 */
.L_x_8430:
[----:B------:R-:W-:-:S04]  /*1a840*/  IMAD R80, R81, R83, -R80 ;  /* 0x0000005351507224 */ /* 0x000fc800078e0a50 */
[----:B------:R-:W-:-:S05]  /*1a850*/  IMAD R80, R191, -0x2, R80 ;  /* 0xfffffffebf507824 */ /* 0x000fca00078e0250 */
[----:B------:R-:W-:Y:S02]  /*1a860*/  VIADDMNMX R74, R80, R83, R74, PT ;  /* 0x00000053504a7246 */ /* 0x000fe4000380014a */
[----:B------:R-:W-:-:S07]  /*1a870*/  VIMNMX R73, R73, R80, !PT ;  /* 0x0000005049497248 */ /* 0x000fce0007fe0100 */
.L_x_8429:
        /* <DEDUP_REMOVED lines=65> */
[----:B------:R-:W-:Y:S01]  /*1ac90*/  FSEL R30, R30, -INF , !P2 ;  /* 0xff8000001e1e7808 */ /* 0x000fe20005000000 */
[----:B------:R-:W0:Y:S01]  /*1aca0*/  SHFL.BFLY PT, R7, R6, 0x2, 0x1f ;  /* 0x0c401f0006077f89 */ /* 0x000e2200000e0000 */
[----:B------:R-:W-:-:S02]  /*1acb0*/  ISETP.GT.AND P3, PT, R73, 0x40, P1 ;  /* 0x000000404900780c */ /* 0x000fc40000f64270 */
[----:B------:R-:W-:Y:S02]  /*1acc0*/  ISETP.GT.AND P2, PT, R73, 0x21, P1 ;  /* 0x000000214900780c */ /* 0x000fe40000f44270 */
[C---:B------:R-:W-:Y:S02]  /*1acd0*/  ISETP.LT.OR P3, PT, R74.reuse, 0x41, P3 ;  /* 0x000000414a00780c */ /* 0x040fe40001f61670 */
[----:B------:R-:W-:Y:S02]  /*1ace0*/  ISETP.LT.OR P2, PT, R74, 0x22, P2 ;  /* 0x000000224a00780c */ /* 0x000fe40001741670 */
[----:B------:R-:W-:Y:S02]  /*1acf0*/  FSEL R47, R47, -INF , !P3 ;  /* 0xff8000002f2f7808 */ /* 0x000fe40005800000 */
[----:B------:R-:W-:Y:S02]  /*1ad00*/  FSEL R34, R34, -INF , !P2 ;  /* 0xff80000022227808 */ /* 0x000fe40005000000 */
[----:B------:R-:W-:-:S02]  /*1ad10*/  ISETP.GT.AND P3, PT, R73, 0x41, P1 ;  /* 0x000000414900780c */ /* 0x000fc40000f64270 */
[----:B------:R-:W-:Y:S02]  /*1ad20*/  ISETP.GT.AND P2, PT, R73, 0x29, P1 ;  /* 0x000000294900780c */ /* 0x000fe40000f44270 */
[C---:B------:R-:W-:Y:S02]  /*1ad30*/  ISETP.LT.OR P3, PT, R74.reuse, 0x42, P3 ;  /* 0x000000424a00780c */ /* 0x040fe40001f61670 */
[----:B------:R-:W-:Y:S02]  /*1ad40*/  ISETP.LT.OR P2, PT, R74, 0x2a, P2 ;  /* 0x0000002a4a00780c */ /* 0x000fe40001741670 */
[----:B------:R-:W-:Y:S02]  /*1ad50*/  FSEL R48, R48, -INF , !P3 ;  /* 0xff80000030307808 */ /* 0x000fe40005800000 */
[----:B------:R-:W-:Y:S02]  /*1ad60*/  FSEL R38, R38, -INF , !P2 ;  /* 0xff80000026267808 */ /* 0x000fe40005000000 */
[----:B0-----:R-:W-:-:S02]  /*1ad70*/  FMNMX.FTZ R7, R6, R7, !PT ;  /* 0x0000000706077209 */ /* 0x001fc40007810000 */
[C---:B------:R-:W-:Y:S02]  /*1ad80*/  ISETP.GT.AND P3, PT, R73.reuse, 0x48, P1 ;  /* 0x000000484900780c */ /* 0x040fe40000f64270 */
[----:B------:R-:W-:Y:S01]  /*1ad90*/  ISETP.GT.AND P2, PT, R73, 0x31, P1 ;  /* 0x000000314900780c */ /* 0x000fe20000f44270 */
[----:B------:R-:W0:Y:S01]  /*1ada0*/  SHFL.BFLY PT, R10, R7, 0x1, 0x1f ;  /* 0x0c201f00070a7f89 */ /* 0x000e2200000e0000 */
[C---:B------:R-:W-:Y:S02]  /*1adb0*/  ISETP.LT.OR P3, PT, R74.reuse, 0x49, P3 ;  /* 0x000000494a00780c */ /* 0x040fe40001f61670 */
[----:B------:R-:W-:Y:S02]  /*1adc0*/  ISETP.LT.OR P2, PT, R74, 0x32, P2 ;  /* 0x000000324a00780c */ /* 0x000fe40001741670 */
[----:B------:R-:W-:Y:S02]  /*1add0*/  FSEL R49, R49, -INF , !P3 ;  /* 0xff80000031317808 */ /* 0x000fe40005800000 */
[----:B------:R-:W-:-:S02]  /*1ade0*/  FSEL R42, R42, -INF , !P2 ;  /* 0xff8000002a2a7808 */ /* 0x000fc40005000000 */
[C---:B------:R-:W-:Y:S02]  /*1adf0*/  ISETP.GT.AND P3, PT, R73.reuse, RZ, P1 ;  /* 0x000000ff4900720c */ /* 0x040fe40000f64270 */
[----:B------:R-:W-:Y:S02]  /*1ae00*/  ISETP.GT.AND P2, PT, R73, 0x39, P1 ;  /* 0x000000394900780c */ /* 0x000fe40000f44270 */
[C---:B------:R-:W-:Y:S02]  /*1ae10*/  ISETP.LT.OR P3, PT, R74.reuse, 0x1, P3 ;  /* 0x000000014a00780c */ /* 0x040fe40001f61670 */
[----:B------:R-:W-:Y:S02]  /*1ae20*/  ISETP.LT.OR P2, PT, R74, 0x3a, P2 ;  /* 0x0000003a4a00780c */ /* 0x000fe40001741670 */
[----:B------:R-:W-:Y:S02]  /*1ae30*/  FSEL R81, R8, -INF , !P3 ;  /* 0xff80000008517808 */ /* 0x000fe40005800000 */
[----:B------:R-:W-:-:S02]  /*1ae40*/  FSEL R46, R46, -INF , !P2 ;  /* 0xff8000002e2e7808 */ /* 0x000fc40005000000 */
[----:B------:R-:W-:Y:S02]  /*1ae50*/  FMNMX.FTZ R8, R81, R12, !PT ;  /* 0x0000000c51087209 */ /* 0x000fe40007810000 */
[----:B------:R-:W-:Y:S02]  /*1ae60*/  ISETP.GT.AND P3, PT, R73, 0x49, P1 ;  /* 0x000000494900780c */ /* 0x000fe40000f64270 */
[----:B0-----:R-:W-:Y:S02]  /*1ae70*/  FMNMX.FTZ R10, R7, R10, !PT ;  /* 0x0000000a070a7209 */ /* 0x001fe40007810000 */
[----:B------:R-:W-:Y:S02]  /*1ae80*/  FMNMX.FTZ R8, R9, R8, !PT ;  /* 0x0000000809087209 */ /* 0x000fe40007810000 */
[C---:B------:R-:W-:Y:S01]  /*1ae90*/  FSETP.NEU.FTZ.AND P2, PT, R10.reuse, -INF , PT ;  /* 0xff8000000a00780b */ /* 0x040fe20003f5d000 */
[----:B------:R-:W-:Y:S01]  /*1aea0*/  FMUL.FTZ R6, R10, UR52 ;  /* 0x000000340a067c20 */ /* 0x000fe20008410000 */
[----:B------:R-:W-:-:S04]  /*1aeb0*/  ISETP.LT.OR P3, PT, R74, 0x4a, P3 ;  /* 0x0000004a4a00780c */ /* 0x000fc80001f61670 */
[----:B------:R-:W-:Y:S02]  /*1aec0*/  FSEL R6, R6, RZ, P2 ;  /* 0x000000ff06067208 */ /* 0x000fe40001000000 */
[----:B------:R-:W-:Y:S02]  /*1aed0*/  FSEL R50, R50, -INF , !P3 ;  /* 0xff80000032327808 */ /* 0x000fe40005800000 */
        /* <DEDUP_REMOVED lines=51> */
[----:B------:R-:W-:Y:S01]  /*1b210*/  FFMA.FTZ R71, R71, UR52, -R6 ;  /* 0x0000003447477c23 */ /* 0x000fe20008010806 */
[----:B------:R-:W-:Y:S01]  /*1b220*/  ISETP.LT.OR P3, PT, R74, 0x61, P3 ;  /* 0x000000614a00780c */ /* 0x000fe20001f61670 */
[----:B------:R-:W-:Y:S01]  /*1b230*/  MUFU.EX2 R7, R7 ;  /* 0x0000000700077308 */ /* 0x000fe20000000800 */
[----:B------:R-:W-:-:S02]  /*1b240*/  FMNMX.FTZ R28, R46, R11, !PT ;  /* 0x0000000b2e1c7209 */ /* 0x000fc40007810000 */
[----:B------:R-:W-:Y:S01]  /*1b250*/  FSEL R24, R55, -INF , !P3 ;  /* 0xff80000037187808 */ /* 0x000fe20005800000 */
[----:B------:R-:W-:Y:S01]  /*1b260*/  FFMA.FTZ R55, R75, UR52, -R6 ;  /* 0x000000344b377c23 */ /* 0x000fe20008010806 */
[----:B------:R-:W-:Y:S02]  /*1b270*/  ISETP.GT.AND P3, PT, R73, 0x61, P1 ;  /* 0x000000614900780c */ /* 0x000fe40000f64270 */
[----:B------:R-:W-:Y:S01]  /*1b280*/  FMNMX.FTZ R11, R47, R28, !PT ;  /* 0x0000001c2f0b7209 */ /* 0x000fe20007810000 */
[----:B------:R-:W-:Y:S01]  /*1b290*/  MUFU.EX2 R180, R180 ;  /* 0x000000b400b47308 */ /* 0x000fe20000000800 */
[----:B------:R-:W-:Y:S02]  /*1b2a0*/  ISETP.LT.OR P3, PT, R74, 0x62, P3 ;  /* 0x000000624a00780c */ /* 0x000fe40001f61670 */
[----:B------:R-:W-:Y:S02]  /*1b2b0*/  FMNMX.FTZ R28, R48, R11, !PT ;  /* 0x0000000b301c7209 */ /* 0x000fe40007810000 */
[----:B------:R-:W-:-:S02]  /*1b2c0*/  FSEL R56, R56, -INF , !P3 ;  /* 0xff80000038387808 */ /* 0x000fc40005800000 */
[----:B------:R-:W-:Y:S01]  /*1b2d0*/  ISETP.GT.AND P3, PT, R73, 0x68, P1 ;  /* 0x000000684900780c */ /* 0x000fe20000f64270 */
[----:B------:R-:W-:Y:S01]  /*1b2e0*/  MUFU.EX2 R182, R182 ;  /* 0x000000b600b67308 */ /* 0x000fe20000000800 */
[----:B------:R-:W-:Y:S02]  /*1b2f0*/  FMNMX.FTZ R11, R49, R28, !PT ;  /* 0x0000001c310b7209 */ /* 0x000fe40007810000 */
[----:B------:R-:W-:Y:S02]  /*1b300*/  ISETP.LT.OR P3, PT, R74, 0x69, P3 ;  /* 0x000000694a00780c */ /* 0x000fe40001f61670 */
[----:B------:R-:W-:Y:S02]  /*1b310*/  FMNMX.FTZ R32, R50, R11, !PT ;  /* 0x0000000b32207209 */ /* 0x000fe40007810000 */
[----:B------:R-:W-:Y:S01]  /*1b320*/  FSEL R28, R57, -INF , !P3 ;  /* 0xff800000391c7808 */ /* 0x000fe20005800000 */
[----:B------:R-:W-:Y:S01]  /*1b330*/  FFMA.FTZ R57, R77, UR52, -R6 ;  /* 0x000000344d397c23 */ /* 0x000fe20008010806 */
[----:B------:R-:W-:Y:S01]  /*1b340*/  FMNMX.FTZ R11, R51, R32, !PT ;  /* 0x00000020330b7209 */ /* 0x000fe20007810000 */
[----:B------:R-:W-:Y:S01]  /*1b350*/  MUFU.EX2 R21, R21 ;  /* 0x0000001500157308 */ /* 0x000fe20000000800 */
[----:B------:R-:W-:-:S02]  /*1b360*/  ISETP.GT.AND P3, PT, R73, 0x69, P1 ;  /* 0x000000694900780c */ /* 0x000fc40000f64270 */
[----:B------:R-:W-:Y:S02]  /*1b370*/  FMNMX.FTZ R11, R52, R11, !PT ;  /* 0x0000000b340b7209 */ /* 0x000fe40007810000 */
[----:B------:R-:W-:Y:S02]  /*1b380*/  ISETP.LT.OR P3, PT, R74, 0x6a, P3 ;  /* 0x0000006a4a00780c */ /* 0x000fe40001f61670 */
[----:B------:R-:W-:Y:S01]  /*1b390*/  FMNMX.FTZ R11, R8, R11, !PT ;  /* 0x0000000b080b7209 */ /* 0x000fe20007810000 */
[----:B------:R-:W-:Y:S01]  /*1b3a0*/  MUFU.EX2 R176, R176 ;  /* 0x000000b000b07308 */ /* 0x000fe20000000800 */
[----:B------:R-:W-:Y:S02]  /*1b3b0*/  FSEL R58, R58, -INF , !P3 ;  /* 0xff8000003a3a7808 */ /* 0x000fe40005800000 */
[----:B------:R-:W-:Y:S02]  /*1b3c0*/  ISETP.GT.AND P3, PT, R73, 0x70, P1 ;  /* 0x000000704900780c */ /* 0x000fe40000f64270 */
[----:B------:R-:W-:-:S02]  /*1b3d0*/  FMNMX.FTZ R11, R54, R11, !PT ;  /* 0x0000000b360b7209 */ /* 0x000fc40007810000 */
[----:B------:R-:W-:Y:S01]  /*1b3e0*/  ISETP.LT.OR P3, PT, R74, 0x71, P3 ;  /* 0x000000714a00780c */ /* 0x000fe20001f61670 */
[----:B------:R-:W-:Y:S01]  /*1b3f0*/  MUFU.EX2 R27, R27 ;  /* 0x0000001b001b7308 */ /* 0x000fe20000000800 */
[----:B------:R-:W-:Y:S02]  /*1b400*/  FMNMX.FTZ R11, R24, R11, !PT ;  /* 0x0000000b180b7209 */ /* 0x000fe40007810000 */
[----:B------:R-:W-:Y:S01]  /*1b410*/  FSEL R32, R61, -INF , !P3 ;  /* 0xff8000003d207808 */ /* 0x000fe20005800000 */
[----:B------:R-:W-:Y:S01]  /*1b420*/  FFMA.FTZ R61, R69, UR52, -R6 ;  /* 0x00000034453d7c23 */ /* 0x000fe20008010806 */
[----:B------:R-:W-:Y:S02]  /*1b430*/  ISETP.GT.AND P3, PT, R73, 0x71, P1 ;  /* 0x000000714900780c */ /* 0x000fe40000f64270 */
[----:B------:R-:W-:Y:S01]  /*1b440*/  FMNMX.FTZ R11, R56, R11, !PT ;  /* 0x0000000b380b7209 */ /* 0x000fe20007810000 */
[----:B------:R-:W-:Y:S01]  /*1b450*/  MUFU.EX2 R178, R178 ;  /* 0x000000b200b27308 */ /* 0x000fe20000000800 */
[----:B------:R-:W-:-:S02]  /*1b460*/  ISETP.LT.OR P3, PT, R74, 0x72, P3 ;  /* 0x000000724a00780c */ /* 0x000fc40001f61670 */
[----:B------:R-:W-:Y:S02]  /*1b470*/  FMNMX.FTZ R11, R28, R11, !PT ;  /* 0x0000000b1c0b7209 */ /* 0x000fe40007810000 */
[----:B------:R-:W-:Y:S02]  /*1b480*/  FSEL R62, R62, -INF , !P3 ;  /* 0xff8000003e3e7808 */ /* 0x000fe40005800000 */
[C---:B------:R-:W-:Y:S01]  /*1b490*/  ISETP.GT.AND P3, PT, R73.reuse, 0x78, P1 ;  /* 0x000000784900780c */ /* 0x040fe20000f64270 */
[----:B------:R-:W-:Y:S01]  /*1b4a0*/  MUFU.EX2 R31, R31 ;  /* 0x0000001f001f7308 */ /* 0x000fe20000000800 */
[----:B------:R-:W-:Y:S02]  /*1b4b0*/  FMNMX.FTZ R11, R58, R11, !PT ;  /* 0x0000000b3a0b7209 */ /* 0x000fe40007810000 */
[----:B------:R-:W-:Y:S01]  /*1b4c0*/  ISETP.GT.AND P1, PT, R73, 0x79, P1 ;  /* 0x000000794900780c */ /* 0x000fe20000f24270 */
[--C-:B------:R-:W-:Y:S01]  /*1b4d0*/  FFMA.FTZ R73, R59, UR52, -R6.reuse ;  /* 0x000000343b497c23 */ /* 0x100fe20008010806 */
[----:B------:R-:W-:Y:S01]  /*1b4e0*/  ISETP.LT.OR P3, PT, R74, 0x79, P3 ;  /* 0x000000794a00780c */ /* 0x000fe20001f61670 */
[----:B------:R-:W-:Y:S01]  /*1b4f0*/  FFMA.FTZ R59, R79, UR52, -R6 ;  /* 0x000000344f3b7c23 */ /* 0x000fe20008010806 */
[----:B------:R-:W-:Y:S01]  /*1b500*/  FMNMX.FTZ R11, R32, R11, !PT ;  /* 0x0000000b200b7209 */ /* 0x000fe20007810000 */
[----:B------:R-:W-:Y:S01]  /*1b510*/  MUFU.EX2 R172, R172 ;  /* 0x000000ac00ac7308 */ /* 0x000fe20000000800 */
[----:B------:R-:W-:-:S02]  /*1b520*/  ISETP.LT.OR P1, PT, R74, 0x7a, P1 ;  /* 0x0000007a4a00780c */ /* 0x000fc40000f21670 */
[----:B------:R-:W-:Y:S01]  /*1b530*/  FSEL R36, R63, -INF , !P3 ;  /* 0xff8000003f247808 */ /* 0x000fe20005800000 */
[----:B------:R-:W-:Y:S01]  /*1b540*/  FFMA.FTZ R63, R67, UR52, -R6 ;  /* 0x00000034433f7c23 */ /* 0x000fe20008010806 */
[----:B------:R-:W-:Y:S02]  /*1b550*/  FMNMX.FTZ R11, R62, R11, !PT ;  /* 0x0000000b3e0b7209 */ /* 0x000fe40007810000 */
[----:B------:R-:W-:Y:S01]  /*1b560*/  FSEL R64, R64, -INF , !P1 ;  /* 0xff80000040407808 */ /* 0x000fe20004800000 */
[----:B------:R-:W-:Y:S01]  /*1b570*/  MUFU.EX2 R35, R35 ;  /* 0x0000002300237308 */ /* 0x000fe20000000800 */
[----:B------:R-:W-:Y:S02]  /*1b580*/  FMNMX.FTZ R11, R36, R11, !PT ;  /* 0x0000000b240b7209 */ /* 0x000fe40007810000 */
        /* <DEDUP_REMOVED lines=36> */
[--C-:B------:R-:W-:Y:S01]  /*1b7d0*/  FFMA.FTZ R44, R46, UR52, -R65.reuse ;  /* 0x000000342e2c7c23 */ /* 0x100fe20008010841 */
[--C-:B------:R-:W-:Y:S01]  /*1b7e0*/  FFMA.FTZ R46, R48, UR52, -R65.reuse ;  /* 0x00000034302e7c23 */ /* 0x100fe20008010841 */
[----:B------:R-:W-:Y:S01]  /*1b7f0*/  FFMA.FTZ R48, R50, UR52, -R65 ;  /* 0x0000003432307c23 */ /* 0x000fe20008010841 */
[----:B------:R-:W-:Y:S01]  /*1b800*/  FADD.FTZ R50, R182, R15 ;  /* 0x0000000fb6327221 */ /* 0x000fe20000010000 */
        /* <DEDUP_REMOVED lines=12> */
[----:B0-----:R-:W-:Y:S01]  /*1b8d0*/  FADD.FTZ R9, R21, R50 ;  /* 0x0000003215097221 */ /* 0x001fe20000010000 */
[--C-:B------:R-:W-:Y:S01]  /*1b8e0*/  FFMA.FTZ R161, R51, UR52, -R65.reuse ;  /* 0x0000003433a17c23 */ /* 0x100fe20008010841 */
[--C-:B------:R-:W-:Y:S01]  /*1b8f0*/  FFMA.FTZ R159, R28, UR52, -R65.reuse ;  /* 0x000000341c9f7c23 */ /* 0x100fe20008010841 */
[----:B------:R-:W-:Y:S01]  /*1b900*/  FFMA.FTZ R153, R32, UR52, -R65 ;  /* 0x0000003420997c23 */ /* 0x000fe20008010841 */
[----:B------:R-:W-:Y:S01]  /*1b910*/  FADD.FTZ R50, R176, R9 ;  /* 0x00000009b0327221 */ /* 0x000fe20000010000 */
[----:B------:R-:W-:-:S02]  /*1b920*/  FFMA.FTZ R155, R36, UR52, -R65 ;  /* 0x00000034249b7c23 */ /* 0x000fc40008010841 */
[----:B------:R-:W0:Y:S01]  /*1b930*/  MUFU.EX2 R20, R20 ;  /* 0x0000001400147308 */ /* 0x000e220000000800 */
[----:B-1----:R-:W-:Y:S01]  /*1b940*/  FFMA.FTZ R3, R12, R3, R181 ;  /* 0x000000030c037223 */ /* 0x002fe200000100b5 */
[----:B------:R-:W-:Y:S01]  /*1b950*/  FADD.FTZ R9, R27, R50 ;  /* 0x000000321b097221 */ /* 0x000fe20000010000 */
[----:B------:R-:W-:Y:S02]  /*1b960*/  FFMA.FTZ R50, R52, UR52, -R65 ;  /* 0x0000003434327c23 */ /* 0x000fe40008010841 */
        /* <DEDUP_REMOVED lines=25> */
[----:B-1----:R-:W-:Y:S01]  /*1bb00*/  FADD.FTZ R4, R30, R3 ;  /* 0x000000031e047221 */ /* 0x002fe20000010000 */
[----:B------:R-:W-:Y:S01]  /*1bb10*/  FADD.FTZ R9, R53, R28 ;  /* 0x0000001c35097221 */ /* 0x000fe20000010000 */
        /* <DEDUP_REMOVED lines=79> */
.L_x_8433:
[----:B------:R-:W-:Y:S01]  /*1c010*/  IMAD R9, R14, 0x8, R18 ;  /* 0x000000080e097824 */ /* 0x000fe200078e0212 */
[----:B------:R-:W-:Y:S01]  /*1c020*/  ISETP.GT.AND P1, PT, R0, R198, PT ;  /* 0x000000c60000720c */ /* 0x000fe20003f24270 */
[----:B------:R-:W-:Y:S01]  /*1c030*/  IMAD.U32 R14, RZ, RZ, UR38 ;  /* 0x00000026ff0e7e24 */ /* 0x000fe2000f8e00ff */
        /* <DEDUP_REMOVED lines=101> */
[----:B------:R-:W-:Y:S02]  /*1c690*/  IMAD.MOV.U32 R13, RZ, RZ, R10 ;  /* 0x000000ffff0d7224 */ /* 0x000fe400078e000a */
[----:B------:R-:W-:Y:S02]  /*1c6a0*/  IMAD.MOV.U32 R15, RZ, RZ, R187 ;  /* 0x000000ffff0f7224 */ /* 0x000fe400078e00bb */
[----:B------:R-:W-:Y:S01]  /*1c6b0*/  IMAD.MOV.U32 R14, RZ, RZ, R184 ;  /* 0x000000ffff0e7224 */ /* 0x000fe200078e00b8 */
[----:B0-----:R-:W-:Y:S06]  /*1c6c0*/  @P1 BRA `(.L_x_8434) ;  /* 0xffffffc4004c1947 */ /* 0x001fec000383ffff */
.L_x_8414:
[----:B------:R-:W-:Y:S05]  /*1c6d0*/  WARPSYNC.ALL ;  /* 0x0000000000007948 */ /* 0x000fea0003800000 */
[----:B------:R-:W-:Y:S06]  /*1c6e0*/  BAR.ARV 0x8, 0x180 ;  /* 0x0206000000007b1d */ /* 0x000fec0000002000 */
[----:B------:R-:W-:Y:S05]  /*1c6f0*/  @!P0 BRA `(.L_x_8435) ;  /* 0x0000000000048947 */ /* 0x000fea0003800000 */
[----:B------:R-:W-:Y:S01]  /*1c700*/  BPT.TRAP 0x1 ;  /* 0x000000040000795c */ /* 0x000fe20000300000 */
.L_x_8435:
[----:B------:R-:W-:Y:S01]  /*1c710*/  IMAD R13, R184, 0x8, R18 ;  /* 0x00000008b80d7824 */ /* 0x000fe200078e0212 */
[----:B------:R-:W-:-:S04]  /*1c720*/  SHF.L.U32 R0, R187, 0x1f, RZ ;  /* 0x0000001fbb007819 */ /* 0x000fc800000006ff */
[----:B------:R0:W1:Y:S01]  /*1c730*/  SYNCS.PHASECHK.TRANS64.TRYWAIT P1, [R13+URZ+0x28850], R0 ;  /* 0x028850000d0075a7 */ /* 0x000062000802017f */
[----:B------:R-:W-:Y:S05]  /*1c740*/  @!P0 BRA `(.L_x_8436) ;  /* 0x0000000000048947 */ /* 0x000fea0003800000 */
[----:B------:R-:W-:Y:S01]  /*1c750*/  BPT.TRAP 0x1 ;  /* 0x000000040000795c */ /* 0x000fe20000300000 */
.L_x_8436:
[----:B------:R-:W-:-:S05]  /*1c760*/  VIADD R18, R18, 0x400 ;  /* 0x0000040012127836 */ /* 0x000fca0000000000 */
[----:B------:R-:W-:-:S04]  /*1c770*/  SHF.R.U32.HI R18, RZ, 0x4, R18 ;  /* 0x00000004ff127819 */ /* 0x000fc80000011612 */
[----:B------:R-:W-:-:S04]  /*1c780*/  LOP3.LUT R18, R18, 0x3fff, RZ, 0xc0, !PT ;  /* 0x00003fff12127812 */ /* 0x000fc800078ec0ff */
[----:B------:R-:W-:Y:S01]  /*1c790*/  LOP3.LUT R7, R18, 0x4000000, RZ, 0xfc, !PT ;  /* 0x0400000012077812 */ /* 0x000fe200078efcff */
[----:B-1----:R-:W-:Y:S06]  /*1c7a0*/  @P1 BRA `(.L_x_8437) ;  /* 0x0000000000081947 */ /* 0x002fec0003800000 */
[----:B------:R-:W1:Y:S02]  /*1c7b0*/  SYNCS.PHASECHK.TRANS64.TRYWAIT P1, [R13+URZ+0x28850], R0 ;  /* 0x028850000d0075a7 */ /* 0x000e64000802017f */
[----:B-1----:R-:W-:Y:S05]  /*1c7c0*/  @!P1 BRA `(.L_x_8438) ;  /* 0x000000c000a89947 */ /* 0x002fea0003800000 */
.L_x_8437:
[----:B------:R-:W-:Y:S01]  /*1c7d0*/  IMAD R6, R184, 0x800, R7 ;  /* 0x00000800b8067824 */ /* 0x000fe200078e0207 */
[----:B------:R-:W-:Y:S05]  /*1c7e0*/  WARPSYNC.ALL ;  /* 0x0000000000007948 */ /* 0x000fea0003800000 */
[----:B------:R-:W-:Y:S01]  /*1c7f0*/  IMAD.MOV.U32 R7, RZ, RZ, 0x40000040 ;  /* 0x40000040ff077424 */ /* 0x000fe200078e00ff */
[C---:B------:R-:W-:Y:S01]  /*1c800*/  R2UR UR6, R6.reuse ;  /* 0x00000000060672ca */ /* 0x040fe200000e0000 */
[----:B------:R-:W-:Y:S01]  /*1c810*/  WARPGROUP.ARRIVE ;  /* 0x00000000000079c5 */ /* 0x000fe20000000000 */
[----:B------:R-:W-:Y:S01]  /*1c820*/  VIADD R8, R6, 0x80 ;  /* 0x0000008006087836 */ /* 0x000fe20000000000 */
[----:B------:R-:W2:Y:S01]  /*1c830*/  SHFL.BFLY PT, R5, R4, 0x2, 0x1f ;  /* 0x0c401f0004057f89 */ /* 0x000ea200000e0000 */
[----:B------:R-:W-:Y:S01]  /*1c840*/  R2UR UR7, R7 ;  /* 0x00000000070772ca */ /* 0x000fe200000e0000 */
[----:B------:R-:W-:-:S02]  /*1c850*/  IMAD.MOV.U32 R9, RZ, RZ, 0x40000040 ;  /* 0x40000040ff097424 */ /* 0x000fc400078e00ff */
[----:B------:R-:W-:Y:S01]  /*1c860*/  IMAD.MOV.U32 R7, RZ, RZ, 0x40000040 ;  /* 0x40000040ff077424 */ /* 0x000fe200078e00ff */
[----:B01----:R-:W0:Y:S01]  /*1c870*/  SHFL.BFLY PT, R0, R3, 0x2, 0x1f ;  /* 0x0c401f0003007f89 */ /* 0x003e2200000e0000 */
[----:B------:R-:W-:-:S08]  /*1c880*/  IMAD.U32 R21, RZ, RZ, UR52 ;  /* 0x00000034ff157e24 */ /* 0x000fd0000f8e00ff */
[----:B------:R-:W-:Y:S01]  /*1c890*/  HGMMA.64x128x16.F32.BF16 R88, R180, gdesc[UR4].tnspB, R88, gsb0 ;  /* 0x41e00004b4587df0 */ /* 0x000fe20008001858 */
[----:B------:R-:W-:Y:S01]  /*1c8a0*/  R2UR UR6, R8 ;  /* 0x00000000080672ca */ /* 0x000fe200000e0000 */
[----:B------:R-:W-:Y:S01]  /*1c8b0*/  VIADD R8, R6, 0x100 ;  /* 0x0000010006087836 */ /* 0x000fe20000000000 */
[----:B------:R-:W-:Y:S01]  /*1c8c0*/  R2UR UR7, R9 ;  /* 0x00000000090772ca */ /* 0x000fe200000e0000 */
[----:B------:R-:W-:Y:S02]  /*1c8d0*/  IMAD.MOV.U32 R9, RZ, RZ, 0x40000040 ;  /* 0x40000040ff097424 */ /* 0x000fe400078e00ff */
[----:B--2---:R-:W-:Y:S01]  /*1c8e0*/  FADD.FTZ R5, R5, R4 ;  /* 0x0000000405057221 */ /* 0x004fe20000010000 */
[----:B------:R-:W-:Y:S01]  /*1c8f0*/  IMAD.MOV.U32 R4, RZ, RZ, RZ ;  /* 0x000000ffff047224 */ /* 0x000fe200078e00ff */
        /* <DEDUP_REMOVED lines=33> */
[----:B------:R-:W-:Y:S02]  /*1cb10*/  R2UR UR7, R9 ;  /* 0x00000000090772ca */ /* 0x000fe400000e0000 */
[----:B------:R-:W-:Y:S01]  /*1cb20*/  MOV R8, RZ ;  /* 0x000000ff00087202 */ /* 0x000fe20000000f00 */
[----:B------:R-:W-:Y:S02]  /*1cb30*/  WARPGROUP.DEPBAR.LE gsb0, 0x0 ;  /* 0x00008000000079c5 */ /* 0x000fe40000010000 */
[----:B------:R-:W-:-:S08]  /*1cb40*/  WARPGROUP.ARRIVE ;  /* 0x00000000000079c5 */ /* 0x000fd00000000000 */
[----:B------:R-:W-:Y:S01]  /*1cb50*/  HGMMA.64x128x16.F32.BF16 R88, R156, gdesc[UR4].tnspB, R88, gsb0 ;  /* 0x41e000049c587df0 */ /* 0x000fe20008001858 */
[----:B------:R-:W-:Y:S01]  /*1cb60*/  R2UR UR6, R6 ;  /* 0x00000000060672ca */ /* 0x000fe200000e0000 */
[----:B0-----:R-:W-:Y:S01]  /*1cb70*/  FADD.FTZ R6, R0, R3 ;  /* 0x0000000300067221 */ /* 0x001fe20000010000 */
[----:B------:R-:W-:Y:S01]  /*1cb80*/  R2UR UR7, R7 ;  /* 0x00000000070772ca */ /* 0x000fe200000e0000 */
[----:B------:R-:W0:Y:S01]  /*1cb90*/  SHFL.BFLY PT, R0, R5, 0x1, 0x1f ;  /* 0x0c201f0005007f89 */ /* 0x000e2200000e0000 */
[----:B------:R-:W-:-:S03]  /*1cba0*/  IMAD.MOV.U32 R3, RZ, RZ, -0x800000 ;  /* 0xff800000ff037424 */ /* 0x000fc600078e00ff */
        /* <DEDUP_REMOVED lines=19> */
[----:B------:R-:W-:Y:S03]  /*1cce0*/  HGMMA.64x128x16.F32.BF16 R88, R152, gdesc[UR4].tnspB, R88, gsb0 ;  /* 0x41e0000498587df0 */ /* 0x000fe60008001858 */
[----:B------:R-:W-:Y:S02]  /*1ccf0*/  WARPGROUP.DEPBAR.LE gsb0, 0x0 ;  /* 0x00008000000079c5 */ /* 0x000fe40000010000 */
[----:B--23--:R-:W-:Y:S05]  /*1cd00*/  @!P0 BRA `(.L_x_8439) ;  /* 0x0000000000048947 */ /* 0x00cfea0003800000 */
[----:B------:R-:W-:Y:S01]  /*1cd10*/  BPT.TRAP 0x1 ;  /* 0x000000040000795c */ /* 0x000fe20000300000 */
.L_x_8439:
[----:B------:R-:W-:Y:S02]  /*1cd20*/  VIADD R5, R13, 0x28860 ;  /* 0x000288600d057836 */ /* 0x000fe40000000000 */
[-C--:B------:R-:W-:Y:S01]  /*1cd30*/  FMUL.FTZ R88, R88, R4.reuse ;  /* 0x0000000458587220 */ /* 0x080fe20000410000 */
[----:B------:R-:W-:Y:S02]  /*1cd40*/  IMAD.U32 R6, RZ, RZ, UR38 ;  /* 0x00000026ff067e24 */ /* 0x000fe4000f8e00ff */
        /* <DEDUP_REMOVED lines=35> */
[----:B------:R-:W-:Y:S01]  /*1cf80*/  SEL R4, RZ, 0x1, P1 ;  /* 0x00000001ff047807 */ /* 0x000fe20000800000 */
        /* <DEDUP_REMOVED lines=34> */
[----:B------:R-:W-:Y:S01]  /*1d1b0*/  UIADD3 UR37, UR37, 0x1, URZ ;  /* 0x0000000125257890 */ /* 0x000fe2000fffe03f */
[----:B---3--:R-:W-:-:S11]  /*1d1c0*/  SEL R184, R184, RZ, P1 ;  /* 0x000000ffb8b87207 */ /* 0x008fd60000800000 */
.L_x_8305:
[----:B------:R-:W-:Y:S05]  /*1d1d0*/  WARPSYNC.ALL ;  /* 0x0000000000007948 */ /* 0x000fea0003800000 */
[----:B------:R-:W0:Y:S08]  /*1d1e0*/  S2UR UR38, SR_CgaCtaId ;  /* 0x00000000002679c3 */ /* 0x000e300000008800 */
[----:B------:R-:W-:Y:S06]  /*1d1f0*/  BAR.SYNC.DEFER_BLOCKING 0x5, 0x180 ;  /* 0x0146000000007b1d */ /* 0x000fec0000010000 */
[----:B------:R-:W-:Y:S01]  /*1d200*/  UMOV UR4, 0x400 ;  /* 0x0000040000047882 */ /* 0x000fe20000000000 */
[----:B------:R-:W-:Y:S01]  /*1d210*/  BSSY B0, `(.L_x_8440) ;  /* 0x00001fb000007945 */ /* 0x000fe20003800000 */
[----:B0-----:R-:W-:-:S06]  /*1d220*/  ULEA UR4, UR38, UR4, 0x18 ;  /* 0x0000000426047291 */ /* 0x001fcc000f8ec03f */
[----:B------:R-:W-:-:S05]  /*1d230*/  IMAD.U32 R18, RZ, RZ, UR4 ;  /* 0x00000004ff127e24 */ /* 0x000fca000f8e00ff */
[----:B------:R0:W3:Y:S01]  /*1d240*/  LDS.128 R40, [R18+0x288d0] ;  /* 0x0288d00012287984 */ /* 0x0000e20000000c00 */
[----:B------:R-:W-:Y:S06]  /*1d250*/  BAR.ARV 0x4, 0x180 ;  /* 0x0106000000007b1d */ /* 0x000fec0000002000 */
[----:B------:R-:W-:Y:S05]  /*1d260*/  @P0 BRA `(.L_x_8441) ;  /* 0x0000001400040947 */ /* 0x000fea0003800000 */
[----:B------:R-:W4:Y:S01]  /*1d270*/  S2R R5, SR_SWINHI ;  /* 0x0000000000057919 */ /* 0x000f220000002f00 */
        /* <DEDUP_REMOVED lines=8> */
[----:B------:R-:W-:Y:S02]  /*1d300*/  F2FP.BF16.F32.PACK_AB R34, R141, R34 ;  /* 0x000000228d22723e */ /* 0x000fe400000010ff */
[----:B------:R-:W-:Y:S02]  /*1d310*/  F2FP.BF16.F32.PACK_AB R35, R35, R142 ;  /* 0x0000008e2323723e */ /* 0x000fe400000010ff */
[----:B------:R-:W-:Y:S02]  /*1d320*/  MOV R20, R18 ;  /* 0x0000001200147202 */ /* 0x000fe40000000f00 */
[----:B----4-:R-:W-:-:S03]  /*1d330*/  MOV R21, R5 ;  /* 0x0000000500157202 */ /* 0x010fc60000000f00 */
[----:B------:R-:W-:-:S03]  /*1d340*/  IMAD.WIDE R4, R220, 0x2, R20 ;  /* 0x00000002dc047825 */ /* 0x000fc600078e0214 */
[C---:B------:R-:W-:Y:S02]  /*1d350*/  IADD3 R45, P0, R4.reuse, 0x40, RZ ;  /* 0x00000040042d7810 */ /* 0x040fe40007f1e0ff */
[C---:B------:R-:W-:Y:S02]  /*1d360*/  LOP3.LUT R29, R4.reuse, 0x380, RZ, 0xc0, !PT ;  /* 0x00000380041d7812 */ /* 0x040fe400078ec0ff */
[C---:B------:R-:W-:Y:S01]  /*1d370*/  IADD3 R39, P5, R4.reuse, 0x20, RZ ;  /* 0x0000002004277810 */ /* 0x040fe20007fbe0ff */
[--C-:B------:R-:W-:Y:S01]  /*1d380*/  IMAD.X R11, RZ, RZ, R5.reuse, P0 ;  /* 0x000000ffff0b7224 */ /* 0x100fe200000e0605 */
[----:B------:R-:W-:Y:S02]  /*1d390*/  ISETP.NE.U32.AND P0, PT, RZ, UR4, PT ;  /* 0x00000004ff007c0c */ /* 0x000fe4000bf05070 */
[----:B------:R-:W-:Y:S01]  /*1d3a0*/  IADD3 R49, P2, R4, 0x4000, RZ ;  /* 0x0000400004317810 */ /* 0x000fe20007f5e0ff */
[----:B------:R-:W-:Y:S01]  /*1d3b0*/  IMAD.X R9, RZ, RZ, R5, P5 ;  /* 0x000000ffff097224 */ /* 0x000fe200028e0605 */
[----:B------:R-:W-:-:S02]  /*1d3c0*/  SHF.R.U64 R29, R29, 0x3, RZ ;  /* 0x000000031d1d7819 */ /* 0x000fc400000012ff */
[C---:B-1----:R-:W-:Y:S01]  /*1d3d0*/  IADD3 R47, P1, R4.reuse, 0x60, RZ ;  /* 0x00000060042f7810 */ /* 0x042fe20007f3e0ff */
[--C-:B------:R-:W-:Y:S01]  /*1d3e0*/  IMAD.X R15, RZ, RZ, R5.reuse, P2 ;  /* 0x000000ffff0f7224 */ /* 0x100fe200010e0605 */
[C---:B------:R-:W-:Y:S02]  /*1d3f0*/  IADD3 R51, P3, R4.reuse, 0x4020, RZ ;  /* 0x0000402004337810 */ /* 0x040fe40007f7e0ff */
[C---:B------:R-:W-:Y:S01]  /*1d400*/  IADD3 R53, P4, R4.reuse, 0x4040, RZ ;  /* 0x0000404004357810 */ /* 0x040fe20007f9e0ff */
[--C-:B--2---:R-:W-:Y:S01]  /*1d410*/  IMAD.X R13, RZ, RZ, R5.reuse, P1 ;  /* 0x000000ffff0d7224 */ /* 0x104fe200008e0605 */
[----:B------:R-:W-:Y:S01]  /*1d420*/  LOP3.LUT R8, R39, 0x380, RZ, 0xc0, !PT ;  /* 0x0000038027087812 */ /* 0x000fe200078ec0ff */
[--C-:B------:R-:W-:Y:S01]  /*1d430*/  IMAD.X R25, RZ, RZ, R5.reuse, P3 ;  /* 0x000000ffff197224 */ /* 0x100fe200018e0605 */
[----:B------:R-:W-:Y:S01]  /*1d440*/  LOP3.LUT R10, R45, 0x380, RZ, 0xc0, !PT ;  /* 0x000003802d0a7812 */ /* 0x000fe200078ec0ff */
[----:B------:R-:W-:Y:S01]  /*1d450*/  IMAD.X R27, RZ, RZ, R5, P4 ;  /* 0x000000ffff1b7224 */ /* 0x000fe200020e0605 */
[----:B------:R-:W-:-:S02]  /*1d460*/  IADD3 R55, P5, R4, 0x4060, RZ ;  /* 0x0000406004377810 */ /* 0x000fc40007fbe0ff */
[----:B------:R-:W-:Y:S01]  /*1d470*/  ISETP.NE.AND.EX P0, PT, RZ, UR5, PT, P0 ;  /* 0x00000005ff007c0c */ /* 0x000fe2000bf05300 */
[----:B------:R-:W-:Y:S01]  /*1d480*/  ULDC.64 UR4, c[0x0][0xc08] ;  /* 0x0003020000047ab9 */ /* 0x000fe20000000a00 */
[----:B------:R-:W-:Y:S01]  /*1d490*/  LOP3.LUT R4, R29, R4, RZ, 0x3c, !PT ;  /* 0x000000041d047212 */ /* 0x000fe200078e3cff */
[----:B------:R-:W-:Y:S01]  /*1d4a0*/  IMAD.X R29, RZ, RZ, R5, P5 ;  /* 0x000000ffff1d7224 */ /* 0x000fe200028e0605 */
[----:B------:R-:W-:Y:S02]  /*1d4b0*/  LOP3.LUT R12, R47, 0x380, RZ, 0xc0, !PT ;  /* 0x000003802f0c7812 */ /* 0x000fe400078ec0ff */
[----:B------:R-:W-:Y:S02]  /*1d4c0*/  LOP3.LUT R14, R49, 0x380, RZ, 0xc0, !PT ;  /* 0x00000380310e7812 */ /* 0x000fe400078ec0ff */
[----:B------:R-:W-:Y:S02]  /*1d4d0*/  SHF.R.U64 R8, R8, 0x3, RZ ;  /* 0x0000000308087819 */ /* 0x000fe400000012ff */
[----:B------:R-:W-:-:S02]  /*1d4e0*/  SHF.R.U64 R10, R10, 0x3, RZ ;  /* 0x000000030a0a7819 */ /* 0x000fc400000012ff */
[----:B-----5:R-:W-:Y:S02]  /*1d4f0*/  LOP3.LUT R24, R51, 0x380, RZ, 0xc0, !PT ;  /* 0x0000038033187812 */ /* 0x020fe400078ec0ff */
[----:B------:R-:W-:Y:S02]  /*1d500*/  LOP3.LUT R26, R53, 0x380, RZ, 0xc0, !PT ;  /* 0x00000380351a7812 */ /* 0x000fe400078ec0ff */
[----:B------:R-:W-:Y:S02]  /*1d510*/  ISETP.NE.U32.AND P2, PT, RZ, UR4, PT ;  /* 0x00000004ff007c0c */ /* 0x000fe4000bf45070 */
[----:B------:R-:W-:Y:S02]  /*1d520*/  LOP3.LUT R28, R55, 0x380, RZ, 0xc0, !PT ;  /* 0x00000380371c7812 */ /* 0x000fe400078ec0ff */
[----:B------:R-:W-:Y:S02]  /*1d530*/  MOV R48, R4 ;  /* 0x0000000400307202 */ /* 0x000fe40000000f00 */
[----:B------:R-:W-:-:S02]  /*1d540*/  SHF.R.U64 R12, R12, 0x3, RZ ;  /* 0x000000030c0c7819 */ /* 0x000fc400000012ff */
[----:B------:R-:W-:Y:S02]  /*1d550*/  SHF.R.U64 R14, R14, 0x3, RZ ;  /* 0x000000030e0e7819 */ /* 0x000fe400000012ff */
[----:B------:R-:W-:Y:S02]  /*1d560*/  F2FP.BF16.F32.PACK_AB R4, R7, R88 ;  /* 0x000000580704723e */ /* 0x000fe400000010ff */
[----:B------:R-:W-:Y:S02]  /*1d570*/  LOP3.LUT R8, R8, R39, RZ, 0x3c, !PT ;  /* 0x0000002708087212 */ /* 0x000fe400078e3cff */
[----:B------:R-:W-:Y:S02]  /*1d580*/  LOP3.LUT R10, R10, R45, RZ, 0x3c, !PT ;  /* 0x0000002d0a0a7212 */ /* 0x000fe400078e3cff */
[----:B------:R-:W-:Y:S02]  /*1d590*/  SHF.R.U64 R24, R24, 0x3, RZ ;  /* 0x0000000318187819 */ /* 0x000fe400000012ff */
[----:B------:R-:W-:-:S02]  /*1d5a0*/  SHF.R.U64 R26, R26, 0x3, RZ ;  /* 0x000000031a1a7819 */ /* 0x000fc400000012ff */
[----:B------:R-:W-:Y:S02]  /*1d5b0*/  F2FP.BF16.F32.PACK_AB R5, R91, R90 ;  /* 0x0000005a5b05723e */ /* 0x000fe400000010ff */
[----:B------:R-:W-:Y:S02]  /*1d5c0*/  F2FP.BF16.F32.PACK_AB R7, R36, R37 ;  /* 0x000000252407723e */ /* 0x000fe400000010ff */
[----:B------:R-:W-:Y:S01]  /*1d5d0*/  ISETP.NE.AND.EX P2, PT, RZ, UR5, PT, P2 ;  /* 0x00000005ff007c0c */ /* 0x000fe2000bf45320 */
[----:B------:R-:W1:Y:S01]  /*1d5e0*/  LDC.64 R36, c[0x0][0xc00] ;  /* 0x00030000ff247b82 */ /* 0x000e620000000a00 */
[----:B------:R-:W-:Y:S01]  /*1d5f0*/  SHF.R.U64 R28, R28, 0x3, RZ ;  /* 0x000000031c1c7819 */ /* 0x000fe200000012ff */
[----:B------:R2:W-:Y:S01]  /*1d600*/  STSM.16.M88.4 [R48], R4 ;  /* 0x0000000430007844 */ /* 0x0005e20000000200 */
[----:B------:R-:W-:Y:S02]  /*1d610*/  LOP3.LUT R12, R12, R47, RZ, 0x3c, !PT ;  /* 0x0000002f0c0c7212 */ /* 0x000fe400078e3cff */
[----:B------:R-:W-:-:S02]  /*1d620*/  LOP3.LUT R14, R14, R49, RZ, 0x3c, !PT ;  /* 0x000000310e0e7212 */ /* 0x000fc400078e3cff */
[----:B------:R-:W-:Y:S02]  /*1d630*/  LOP3.LUT R24, R24, R51, RZ, 0x3c, !PT ;  /* 0x0000003318187212 */ /* 0x000fe400078e3cff */
[----:B------:R-:W-:Y:S02]  /*1d640*/  LOP3.LUT R26, R26, R53, RZ, 0x3c, !PT ;  /* 0x000000351a1a7212 */ /* 0x000fe400078e3cff */
[----:B------:R-:W-:Y:S02]  /*1d650*/  MOV R47, R8 ;  /* 0x00000008002f7202 */ /* 0x000fe40000000f00 */
[----:B------:R-:W-:Y:S02]  /*1d660*/  MOV R46, R10 ;  /* 0x0000000a002e7202 */ /* 0x000fe40000000f00 */
[----:B------:R-:W-:Y:S02]  /*1d670*/  LOP3.LUT R28, R28, R55, RZ, 0x3c, !PT ;  /* 0x000000371c1c7212 */ /* 0x000fe400078e3cff */
[----:B------:R-:W-:Y:S01]  /*1d680*/  F2FP.BF16.F32.PACK_AB R8, R97, R96 ;  /* 0x000000606108723e */ /* 0x000fe200000010ff */
[----:B------:R-:W-:Y:S01]  /*1d690*/  ULDC UR4, c[0x0][0xa88] ;  /* 0x0002a20000047ab9 */ /* 0x000fe20000000800 */
[----:B------:R-:W-:Y:S01]  /*1d6a0*/  F2FP.BF16.F32.PACK_AB R9, R99, R98 ;  /* 0x000000626309723e */ /* 0x000fe200000010ff */
[----:B--2---:R-:W-:Y:S01]  /*1d6b0*/  IMAD.MOV.U32 R48, RZ, RZ, RZ ;  /* 0x000000ffff307224 */ /* 0x004fe200078e00ff */
[----:B------:R-:W-:Y:S01]  /*1d6c0*/  F2FP.BF16.F32.PACK_AB R10, R101, R100 ;  /* 0x00000064650a723e */ /* 0x000fe200000010ff */
[----:B------:R-:W2:Y:S01]  /*1d6d0*/  LDC R55, c[0x0][0xbe8] ;  /* 0x0002fa00ff377b82 */ /* 0x000ea20000000800 */
[----:B------:R-:W-:Y:S01]  /*1d6e0*/  F2FP.BF16.F32.PACK_AB R11, R103, R102 ;  /* 0x00000066670b723e */ /* 0x000fe200000010ff */
[----:B-1----:R-:W-:Y:S01]  /*1d6f0*/  IMAD.WIDE R36, R209, 0x4, R36 ;  /* 0x00000004d1247825 */ /* 0x002fe200078e0224 */
[----:B------:R-:W-:-:S02]  /*1d700*/  F2FP.BF16.F32.PACK_AB R4, R105, R104 ;  /* 0x000000686904723e */ /* 0x000fc400000010ff */
[----:B------:R-:W-:Y:S01]  /*1d710*/  F2FP.BF16.F32.PACK_AB R5, R107, R106 ;  /* 0x0000006a6b05723e */ /* 0x000fe200000010ff */
[----:B------:R1:W-:Y:S01]  /*1d720*/  STSM.16.M88.4 [R47], R8 ;  /* 0x000000082f007844 */ /* 0x0003e20000000200 */
[----:B------:R-:W-:Y:S02]  /*1d730*/  F2FP.BF16.F32.PACK_AB R6, R109, R108 ;  /* 0x0000006c6d06723e */ /* 0x000fe400000010ff */
[----:B------:R-:W-:Y:S02]  /*1d740*/  F2FP.BF16.F32.PACK_AB R7, R111, R110 ;  /* 0x0000006e6f07723e */ /* 0x000fe400000010ff */
[----:B------:R-:W-:Y:S02]  /*1d750*/  MOV R45, R12 ;  /* 0x0000000c002d7202 */ /* 0x000fe40000000f00 */
[----:B------:R-:W-:Y:S01]  /*1d760*/  MOV R44, R14 ;  /* 0x0000000e002c7202 */ /* 0x000fe20000000f00 */
[----:B------:R4:W-:Y:S01]  /*1d770*/  STSM.16.M88.4 [R46], R4 ;  /* 0x000000042e007844 */ /* 0x0009e20000000200 */
[----:B---3--:R-:W-:-:S02]  /*1d780*/  MOV R40, R24 ;  /* 0x0000001800287202 */ /* 0x008fc40000000f00 */
[----:B------:R-:W-:Y:S02]  /*1d790*/  MOV R39, R26 ;  /* 0x0000001a00277202 */ /* 0x000fe40000000f00 */
[----:B------:R-:W-:Y:S02]  /*1d7a0*/  F2FP.BF16.F32.PACK_AB R12, R113, R112 ;  /* 0x00000070710c723e */ /* 0x000fe400000010ff */
[----:B------:R-:W-:Y:S01]  /*1d7b0*/  F2FP.BF16.F32.PACK_AB R13, R115, R114 ;  /* 0x00000072730d723e */ /* 0x000fe200000010ff */
[----:B-1----:R-:W1:Y:S01]  /*1d7c0*/  @P2 LDC.64 R8, c[0x0][0xc08] ;  /* 0x00030200ff082b82 */ /* 0x002e620000000a00 */
[----:B------:R-:W-:Y:S02]  /*1d7d0*/  F2FP.BF16.F32.PACK_AB R14, R117, R116 ;  /* 0x00000074750e723e */ /* 0x000fe400000010ff */
[----:B------:R-:W-:Y:S02]  /*1d7e0*/  F2FP.BF16.F32.PACK_AB R15, R119, R118 ;  /* 0x00000076770f723e */ /* 0x000fe400000010ff */
[----:B------:R-:W-:-:S02]  /*1d7f0*/  MOV R38, R28 ;  /* 0x0000001c00267202 */ /* 0x000fc40000000f00 */
[----:B------:R-:W-:Y:S01]  /*1d800*/  F2FP.BF16.F32.PACK_AB R24, R121, R120 ;  /* 0x000000787918723e */ /* 0x000fe200000010ff */
[----:B------:R-:W-:Y:S01]  /*1d810*/  STSM.16.M88.4 [R45], R12 ;  /* 0x0000000c2d007844 */ /* 0x000fe20000000200 */
[----:B------:R-:W-:Y:S02]  /*1d820*/  F2FP.BF16.F32.PACK_AB R25, R123, R122 ;  /* 0x0000007a7b19723e */ /* 0x000fe400000010ff */
[----:B------:R-:W-:Y:S02]  /*1d830*/  F2FP.BF16.F32.PACK_AB R26, R125, R124 ;  /* 0x0000007c7d1a723e */ /* 0x000fe400000010ff */
[----:B------:R-:W-:Y:S02]  /*1d840*/  F2FP.BF16.F32.PACK_AB R27, R127, R126 ;  /* 0x0000007e7f1b723e */ /* 0x000fe400000010ff */
[----:B------:R-:W-:Y:S02]  /*1d850*/  F2FP.BF16.F32.PACK_AB R28, R129, R128 ;  /* 0x00000080811c723e */ /* 0x000fe400000010ff */
[----:B------:R-:W-:Y:S01]  /*1d860*/  F2FP.BF16.F32.PACK_AB R29, R131, R130 ;  /* 0x00000082831d723e */ /* 0x000fe200000010ff */
[----:B------:R-:W-:Y:S01]  /*1d870*/  STSM.16.M88.4 [R44], R24 ;  /* 0x000000182c007844 */ /* 0x000fe20000000200 */
[----:B----4-:R-:W-:-:S02]  /*1d880*/  F2FP.BF16.F32.PACK_AB R4, R145, R144 ;  /* 0x000000909104723e */ /* 0x010fc400000010ff */
[----:B------:R-:W-:Y:S01]  /*1d890*/  F2FP.BF16.F32.PACK_AB R5, R147, R146 ;  /* 0x000000929305723e */ /* 0x000fe200000010ff */
[----:B------:R-:W-:Y:S01]  /*1d8a0*/  STSM.16.M88.4 [R40], R28 ;  /* 0x0000001c28007844 */ /* 0x000fe20000000200 */
[----:B------:R-:W-:Y:S02]  /*1d8b0*/  F2FP.BF16.F32.PACK_AB R6, R149, R148 ;  /* 0x000000949506723e */ /* 0x000fe400000010ff */
[----:B------:R-:W-:Y:S01]  /*1d8c0*/  F2FP.BF16.F32.PACK_AB R7, R151, R150 ;  /* 0x000000969707723e */ /* 0x000fe200000010ff */
[----:B------:R-:W-:Y:S04]  /*1d8d0*/  STSM.16.M88.4 [R39], R32 ;  /* 0x0000002027007844 */ /* 0x000fe80000000200 */
[----:B------:R3:W-:Y:S01]  /*1d8e0*/  STSM.16.M88.4 [R38], R4 ;  /* 0x0000000426007844 */ /* 0x0007e20000000200 */
[----:B------:R-:W-:Y:S01]  /*1d8f0*/  BAR.SYNC.DEFER_BLOCKING 0x1, 0x100 ;  /* 0x0044000000007b1d */ /* 0x000fe20000010000 */
[----:B---3--:R-:W-:-:S02]  /*1d900*/  IMAD.U32 R6, RZ, RZ, UR4 ;  /* 0x00000004ff067e24 */ /* 0x008fc4000f8e00ff */
[----:B-1----:R-:W-:-:S03]  /*1d910*/  @P2 IMAD.WIDE R4, R209, 0x4, R8 ;  /* 0x00000004d1042825 */ /* 0x002fc600078e0208 */
[----:B------:R1:W5:Y:S01]  /*1d920*/  @P0 LDG.E R48, desc[UR54][R36.64] ;  /* 0x0000003624300981 */ /* 0x000362000c1e1900 */
[----:B--2---:R-:W-:Y:S01]  /*1d930*/  ISETP.NE.AND P1, PT, R55, 0x1, PT ;  /* 0x000000013700780c */ /* 0x004fe20003f25270 */
[----:B------:R-:W-:Y:S02]  /*1d940*/  IMAD.IADD R13, R195, 0x1, R193 ;  /* 0x00000001c30d7824 */ /* 0x000fe400078e02c1 */
[----:B------:R1:W5:Y:S10]  /*1d950*/  @P2 LDG.E R6, desc[UR54][R4.64] ;  /* 0x0000003604062981 */ /* 0x000374000c1e1900 */
[----:B------:R-:W2:Y:S08]  /*1d960*/  @P1 LDC R10, c[0x0][0xbec] ;  /* 0x0002fb00ff0a1b82 */ /* 0x000eb00000000800 */
[----:B------:R-:W3:Y:S01]  /*1d970*/  @P1 LDC R11, c[0x0][0xbf0] ;  /* 0x0002fc00ff0b1b82 */ /* 0x000ee20000000800 */
[----:B-1----:R-:W-:Y:S05]  /*1d980*/  @P2 BRA `(.L_x_8442) ;  /* 0x0000000000102947 */ /* 0x002fea0003800000 */
[----:B------:R-:W-:Y:S05]  /*1d990*/  @!P0 BRA `(.L_x_8442) ;  /* 0x00000000000c8947 */ /* 0x000fea0003800000 */
[----:B------:R-:W4:Y:S04]  /*1d9a0*/  LDG.E R5, desc[UR54][R36.64] ;  /* 0x0000003624057981 */ /* 0x000f28000c1e1900 */
[----:B-----5:R-:W4:Y:S02]  /*1d9b0*/  LDG.E R6, desc[UR54][R36.64+0x4] ;  /* 0x0000043624067981 */ /* 0x020f24000c1e1900 */
[----:B----4-:R-:W-:-:S07]  /*1d9c0*/  IMAD.IADD R6, R6, 0x1, -R5 ;  /* 0x0000000106067824 */ /* 0x010fce00078e0a05 */
.L_x_8442:
[----:B------:R-:W-:Y:S01]  /*1d9d0*/  SHF.R.S32.HI R54, RZ, 0x1f, R208 ;  /* 0x0000001fff367819 */ /* 0x000fe200000114d0 */
[----:B--2---:R-:W-:Y:S01]  /*1d9e0*/  @P1 IMAD.HI.U32 R4, R13, R10, RZ ;  /* 0x0000000a0d041227 */ /* 0x004fe200078e00ff */
[----:B------:R-:W-:Y:S01]  /*1d9f0*/  ULDC.64 UR4, c[0x0][0xb90] ;  /* 0x0002e40000047ab9 */ /* 0x000fe20000000a00 */
[----:B-----5:R-:W-:Y:S02]  /*1da00*/  SHF.R.S32.HI R49, RZ, 0x1f, R48 ;  /* 0x0000001fff317819 */ /* 0x020fe40000011430 */
[----:B------:R-:W-:Y:S01]  /*1da10*/  IMAD R9, R54, UR4, RZ ;  /* 0x0000000436097c24 */ /* 0x000fe2000f8e02ff */
[----:B------:R-:W-:Y:S01]  /*1da20*/  SHF.R.S32.HI R8, RZ, 0x1f, R209 ;  /* 0x0000001fff087819 */ /* 0x000fe200000114d1 */
[----:B------:R-:W-:Y:S01]  /*1da30*/  IMAD.MOV.U32 R7, RZ, RZ, R13 ;  /* 0x000000ffff077224 */ /* 0x000fe200078e000d */
[----:B---3--:R-:W-:Y:S01]  /*1da40*/  @P1 SHF.R.U32.HI R7, RZ, R11, R4 ;  /* 0x0000000bff071219 */ /* 0x008fe20000011604 */
[----:B------:R-:W-:Y:S01]  /*1da50*/  IMAD.WIDE.U32 R4, R208, UR4, R48 ;  /* 0x00000004d0047c25 */ /* 0x000fe2000f8e0030 */
[----:B------:R-:W-:-:S02]  /*1da60*/  SEL R40, R8, RZ, !P0 ;  /* 0x000000ff08287207 */ /* 0x000fc40004000000 */
[----:B------:R-:W-:Y:S01]  /*1da70*/  SEL R57, R209, RZ, !P0 ;  /* 0x000000ffd1397207 */ /* 0x000fe20004000000 */
[----:B------:R-:W-:Y:S01]  /*1da80*/  IMAD R9, R208, UR5, R9 ;  /* 0x00000005d0097c24 */ /* 0x000fe2000f8e0209 */
[----:B------:R-:W-:Y:S01]  /*1da90*/  ULDC.64 UR4, c[0x0][0xb98] ;  /* 0x0002e60000047ab9 */ /* 0x000fe20000000a00 */
[----:B------:R-:W-:Y:S02]  /*1daa0*/  IMAD.MOV R10, RZ, RZ, -R7 ;  /* 0x000000ffff0a7224 */ /* 0x000fe400078e0a07 */
[----:B------:R-:W-:Y:S02]  /*1dab0*/  IMAD.IADD R5, R5, 0x1, R9 ;  /* 0x0000000105057824 */ /* 0x000fe400078e0209 */
[----:B------:R-:W-:Y:S02]  /*1dac0*/  IMAD.IADD R11, R16, 0x1, R222 ;  /* 0x00000001100b7824 */ /* 0x000fe400078e02de */
[----:B------:R-:W-:Y:S02]  /*1dad0*/  IMAD R9, R55, R10, R13 ;  /* 0x0000000a37097224 */ /* 0x000fe400078e020d */
        /* <DEDUP_REMOVED lines=26> */
[----:B------:R-:W-:Y:S01]  /*1dc80*/  IMAD.IADD R4, R219, 0x1, R193 ;  /* 0x00000001db047824 */ /* 0x000fe200078e02c1 */
        /* <DEDUP_REMOVED lines=17> */
[----:B------:R-:W-:Y:S01]  /*1dda0*/  LOP3.LUT R12, R12, R13, RZ, 0x3c, !PT ;  /* 0x0000000d0c0c7212 */ /* 0x000fe200078e3cff */
[--C-:B------:R-:W-:Y:S01]  /*1ddb0*/  IMAD.X R13, RZ, RZ, R21.reuse, P4 ;  /* 0x000000ffff0d7224 */ /* 0x100fe200020e0615 */
[----:B------:R-:W-:Y:S02]  /*1ddc0*/  LOP3.LUT R8, R8, R7, RZ, 0x3c, !PT ;  /* 0x0000000708087212 */ /* 0x000fe400078e3cff */
[C---:B------:R-:W-:Y:S01]  /*1ddd0*/  IADD3 R5, P3, R20.reuse, 0x7000, RZ ;  /* 0x0000700014057810 */ /* 0x040fe20007f7e0ff */
[----:B-1----:R1:W-:Y:S01]  /*1dde0*/  @!P2 ST.E desc[UR54][R50.64], R0 ;  /* 0x000000003200a985 */ /* 0x0023e2000c101936 */
[C---:B------:R-:W-:Y:S02]  /*1ddf0*/  IADD3 R33, P5, R20.reuse, 0x5000, RZ ;  /* 0x0000500014217810 */ /* 0x040fe40007fbe0ff */
[C---:B------:R-:W-:Y:S01]  /*1de00*/  IADD3 R37, P4, R20.reuse, 0x6000, RZ ;  /* 0x0000600014257810 */ /* 0x040fe20007f9e0ff */
[----:B------:R-:W-:Y:S01]  /*1de10*/  IMAD.X R45, RZ, RZ, R21, P3 ;  /* 0x000000ffff2d7224 */ /* 0x000fe200018e0615 */
[----:B------:R-:W-:-:S02]  /*1de20*/  LOP3.LUT R7, R20, 0x380, RZ, 0xc0, !PT ;  /* 0x0000038014077812 */ /* 0x000fc400078ec0ff */
[----:B------:R-:W-:Y:S01]  /*1de30*/  LOP3.LUT R4, R5, 0x380, RZ, 0xc0, !PT ;  /* 0x0000038005047812 */ /* 0x000fe200078ec0ff */
[----:B--2---:R2:W-:Y:S01]  /*1de40*/  @!P0 ST.E desc[UR54][R52.64], R3 ;  /* 0x0000000334008985 */ /* 0x0045e2000c101936 */
[----:B------:R-:W-:Y:S02]  /*1de50*/  LOP3.LUT R32, R33, 0x380, RZ, 0xc0, !PT ;  /* 0x0000038021207812 */ /* 0x000fe400078ec0ff */
[----:B------:R-:W-:Y:S01]  /*1de60*/  LOP3.LUT R36, R37, 0x380, RZ, 0xc0, !PT ;  /* 0x0000038025247812 */ /* 0x000fe200078ec0ff */
[----:B-1----:R-:W1:Y:S01]  /*1de70*/  @P1 LDC R51, c[0x0][0xbec] ;  /* 0x0002fb00ff331b82 */ /* 0x002e620000000800 */
[----:B------:R-:W-:Y:S01]  /*1de80*/  SHF.R.U64 R7, R7, 0x3, RZ ;  /* 0x0000000307077819 */ /* 0x000fe200000012ff */
[----:B------:R-:W5:Y:S01]  /*1de90*/  LD.E.128 R8, desc[UR54][R8.64] ;  /* 0x0000003608087980 */ /* 0x000f62000c101d00 */
[----:B------:R-:W-:Y:S02]  /*1dea0*/  SHF.R.U64 R4, R4, 0x3, RZ ;  /* 0x0000000304047819 */ /* 0x000fe400000012ff */
[----:B------:R-:W-:Y:S01]  /*1deb0*/  SHF.R.U64 R32, R32, 0x3, RZ ;  /* 0x0000000320207819 */ /* 0x000fe200000012ff */
[----:B------:R-:W5:Y:S01]  /*1dec0*/  LD.E.128 R12, desc[UR54][R12.64] ;  /* 0x000000360c0c7980 */ /* 0x000f62000c101d00 */
[----:B------:R-:W-:Y:S01]  /*1ded0*/  SHF.R.U64 R36, R36, 0x3, RZ ;  /* 0x0000000324247819 */ /* 0x000fe200000012ff */
[----:B--2---:R-:W-:Y:S01]  /*1dee0*/  IMAD R3, R49, UR4, RZ ;  /* 0x0000000431037c24 */ /* 0x004fe2000f8e02ff */
[----:B------:R-:W-:Y:S01]  /*1def0*/  LOP3.LUT R20, R7, R20, RZ, 0x3c, !PT ;  /* 0x0000001407147212 */ /* 0x000fe200078e3cff */
[----:B------:R-:W2:Y:S01]  /*1df00*/  @P1 LDC R49, c[0x0][0xbf0] ;  /* 0x0002fc00ff311b82 */ /* 0x000ea20000000800 */
        /* <DEDUP_REMOVED lines=12> */
[----:B------:R-:W-:Y:S02]  /*1dfd0*/  IMAD R48, R207, 0x20, R188 ;  /* 0x00000020cf307824 */ /* 0x000fe400078e02bc */
[----:B------:R-:W-:Y:S01]  /*1dfe0*/  IMAD.IADD R21, R21, 0x1, R3 ;  /* 0x0000000115157824 */ /* 0x000fe200078e0203 */
[----:B------:R-:W5:Y:S01]  /*1dff0*/  LD.E.128 R36, desc[UR54][R36.64] ;  /* 0x0000003624247980 */ /* 0x000f62000c101d00 */
[----:B------:R-:W-:Y:S02]  /*1e000*/  IMAD R3, R54, UR4, RZ ;  /* 0x0000000436037c24 */ /* 0x000fe4000f8e02ff */
[----:B------:R-:W-:Y:S01]  /*1e010*/  IMAD.IADD R48, R193, 0x1, R48 ;  /* 0x00000001c1307824 */ /* 0x000fe200078e0230 */
[----:B------:R-:W5:Y:S01]  /*1e020*/  LD.E.128 R44, desc[UR54][R44.64] ;  /* 0x000000362c2c7980 */ /* 0x000f62000c101d00 */
[C---:B------:R-:W-:Y:S02]  /*1e030*/  IMAD R3, R208.reuse, UR5, R3 ;  /* 0x00000005d0037c24 */ /* 0x040fe4000f8e0203 */
[----:B------:R-:W-:Y:S01]  /*1e040*/  IMAD.WIDE.U32 R20, R208, UR4, R20 ;  /* 0x00000004d0147c25 */ /* 0x000fe2000f8e0014 */
[----:B------:R-:W-:Y:S01]  /*1e050*/  ULDC.64 UR4, c[0x0][0xaf0] ;  /* 0x0002bc0000047ab9 */ /* 0x000fe20000000a00 */
[----:B------:R-:W-:Y:S01]  /*1e060*/  @!PT LDS RZ, [RZ] ;  /* 0x00000000fffff984 */ /* 0x000fe20000000800 */
[----:B------:R-:W-:Y:S01]  /*1e070*/  @!PT LDS RZ, [RZ] ;  /* 0x00000000fffff984 */ /* 0x000fe20000000800 */
[----:B------:R-:W-:Y:S01]  /*1e080*/  @!PT LDS RZ, [RZ] ;  /* 0x00000000fffff984 */ /* 0x000fe20000000800 */
[----:B------:R-:W-:Y:S01]  /*1e090*/  @!PT LDS RZ, [RZ] ;  /* 0x00000000fffff984 */ /* 0x000fe20000000800 */
[----:B------:R3:W-:Y:S06]  /*1e0a0*/  MEMBAR.ALL.CTA ;  /* 0x0000000000007992 */ /* 0x0007ec0000008000 */
[----:B---3--:R-:W3:Y:S01]  /*1e0b0*/  FENCE.VIEW.ASYNC.S ;  /* 0x00000000000073c6 */ /* 0x008ee20000000000 */
        /* <DEDUP_REMOVED lines=17> */
[----:B------:R-:W-:Y:S01]  /*1e1d0*/  IMAD.IADD R50, R188, 0x1, R193 ;  /* 0x00000001bc327824 */ /* 0x000fe200078e02c1 */
[----:B------:R-:W-:Y:S01]  /*1e1e0*/  IADD3 R21, R21, R51, RZ ;  /* 0x0000003315157210 */ /* 0x000fe20007ffe0ff */
[----:B------:R-:W-:Y:S02]  /*1e1f0*/  IMAD R40, R0, UR4, RZ ;  /* 0x0000000400287c24 */ /* 0x000fe4000f8e02ff */
[----:B------:R-:W-:Y:S02]  /*1e200*/  VIADD R0, R50, 0x20 ;  /* 0x0000002032007836 */ /* 0x000fe40000000000 */
[----:B------:R-:W-:-:S02]  /*1e210*/  IMAD R51, R49, UR5, R40 ;  /* 0x0000000531337c24 */ /* 0x000fc4000f8e0228 */
[----:B------:R-:W-:Y:S01]  /*1e220*/  IMAD.WIDE.U32 R20, R49, UR4, R20 ;  /* 0x0000000431147c25 */ /* 0x000fe2000f8e0014 */
[-C--:B------:R-:W-:Y:S01]  /*1e230*/  ISETP.GE.AND P2, PT, R50, R59.reuse, PT ;  /* 0x0000003b3200720c */ /* 0x080fe20003f46270 */
[----:B------:R-:W-:Y:S01]  /*1e240*/  ULDC.64 UR4, c[0x0][0xa80] ;  /* 0x0002a00000047ab9 */ /* 0x000fe20000000a00 */
[-C--:B------:R-:W-:Y:S01]  /*1e250*/  ISETP.GE.AND P0, PT, R0, R59.reuse, PT ;  /* 0x0000003b0000720c */ /* 0x080fe20003f06270 */
[----:B------:R-:W-:Y:S01]  /*1e260*/  VIADD R3, R50, 0x40 ;  /* 0x0000004032037836 */ /* 0x000fe20000000000 */
[----:B------:R-:W-:Y:S01]  /*1e270*/  LEA R40, P3, R20, UR4, 0x1 ;  /* 0x0000000414287c11 */ /* 0x000fe2000f8608ff */
[----:B------:R-:W-:Y:S02]  /*1e280*/  IMAD.IADD R21, R21, 0x1, R51 ;  /* 0x0000000115157824 */ /* 0x000fe400078e0233 */
[----:B------:R-:W-:Y:S01]  /*1e290*/  VIADD R0, R18, 0x28820 ;  /* 0x0002882012007836 */ /* 0x000fe20000000000 */
[----:B------:R-:W-:Y:S02]  /*1e2a0*/  ISETP.GE.AND P1, PT, R3, R59, PT ;  /* 0x0000003b0300720c */ /* 0x000fe40003f26270 */
[----:B------:R-:W-:-:S02]  /*1e2b0*/  LEA.HI.X R3, R20, UR5, R21, 0x1, P3 ;  /* 0x0000000514037c11 */ /* 0x000fc400098f0c15 */
        /* <DEDUP_REMOVED lines=15> */
.L_x_8444:
[----:B------:R-:W-:Y:S05]  /*1e3b0*/  BSYNC B1 ;  /* 0x0000000000017941 */ /* 0x000fea0003800000 */
.L_x_8443:
        /* <DEDUP_REMOVED lines=13> */
.L_x_8446:
[----:B------:R-:W-:Y:S05]  /*1e490*/  BSYNC B1 ;  /* 0x0000000000017941 */ /* 0x000fea0003800000 */
.L_x_8445:
        /* <DEDUP_REMOVED lines=13> */
.L_x_8448:
[----:B------:R-:W-:Y:S05]  /*1e570*/  BSYNC B1 ;  /* 0x0000000000017941 */ /* 0x000fea0003800000 */
.L_x_8447:
        /* <DEDUP_REMOVED lines=16> */
.L_x_8441:
[----:B------:R-:W-:Y:S01]  /*1e680*/  ULDC.64 UR4, c[0x0][0xc00] ;  /* 0x0003000000047ab9 */ /* 0x000fe20000000a00 */
[----:B------:R-:W4:Y:S01]  /*1e690*/  LDC.64 R4, c[0x0][0xc00] ;  /* 0x00030000ff047b82 */ /* 0x000f220000000a00 */
[----:B------:R-:W-:Y:S01]  /*1e6a0*/  ISETP.NE.U32.AND P0, PT, RZ, UR4, PT ;  /* 0x00000004ff007c0c */ /* 0x000fe2000bf05070 */
[----:B------:R-:W-:-:S03]  /*1e6b0*/  IMAD.MOV.U32 R0, RZ, RZ, RZ ;  /* 0x000000ffff007224 */ /* 0x000fc600078e00ff */
[----:B------:R-:W-:Y:S01]  /*1e6c0*/  ISETP.NE.AND.EX P0, PT, RZ, UR5, PT, P0 ;  /* 0x00000005ff007c0c */ /* 0x000fe2000bf05300 */
[----:B------:R-:W-:Y:S02]  /*1e6d0*/  ULDC.64 UR4, c[0x0][0xc08] ;  /* 0x0003020000047ab9 */ /* 0x000fe40000000a00 */
[----:B------:R-:W-:Y:S01]  /*1e6e0*/  ISETP.NE.U32.AND P1, PT, RZ, UR4, PT ;  /* 0x00000004ff007c0c */ /* 0x000fe2000bf25070 */
[----:B------:R-:W1:Y:S03]  /*1e6f0*/  LDC R25, c[0x0][0xbe8] ;  /* 0x0002fa00ff197b82 */ /* 0x000e660000000800 */
[----:B------:R-:W-:Y:S01]  /*1e700*/  ISETP.NE.AND.EX P1, PT, RZ, UR5, PT, P1 ;  /* 0x00000005ff007c0c */ /* 0x000fe2000bf25310 */
[----:B----4-:R-:W-:-:S12]  /*1e710*/  IMAD.WIDE R4, R209, 0x4, R4 ;  /* 0x00000004d1047825 */ /* 0x010fd800078e0204 */
[----:B------:R-:W4:Y:S01]  /*1e720*/  @P1 LDC.64 R6, c[0x0][0xc08] ;  /* 0x00030200ff061b82 */ /* 0x000f220000000a00 */
[----:B------:R-:W-:Y:S02]  /*1e730*/  ULDC UR4, c[0x0][0xa88] ;  /* 0x0002a20000047ab9 */ /* 0x000fe40000000800 */
[----:B------:R-:W-:Y:S01]  /*1e740*/  IMAD.U32 R8, RZ, RZ, UR4 ;  /* 0x00000004ff087e24 */ /* 0x000fe2000f8e00ff */
[----:B------:R0:W5:Y:S01]  /*1e750*/  @P0 LDG.E R0, desc[UR54][R4.64] ;  /* 0x0000003604000981 */ /* 0x000162000c1e1900 */
[----:B----4-:R-:W-:-:S05]  /*1e760*/  @P1 IMAD.WIDE R6, R209, 0x4, R6 ;  /* 0x00000004d1061825 */ /* 0x010fca00078e0206 */
[----:B------:R0:W5:Y:S01]  /*1e770*/  @P1 LDG.E R8, desc[UR54][R6.64] ;  /* 0x0000003606081981 */ /* 0x000162000c1e1900 */
[----:B-1----:R-:W-:Y:S02]  /*1e780*/  ISETP.NE.AND P2, PT, R25, 0x1, PT ;  /* 0x000000011900780c */ /* 0x002fe40003f45270 */
[----:B------:R-:W-:Y:S02]  /*1e790*/  ISETP.GE.AND P3, PT, R226, 0x80, PT ;  /* 0x00000080e200780c */ /* 0x000fe40003f66270 */
[----:B------:R-:W-:-:S09]  /*1e7a0*/  SHF.R.S32.HI R9, RZ, 0x1f, R209 ;  /* 0x0000001fff097819 */ /* 0x000fd200000114d1 */
[----:B------:R-:W1:Y:S08]  /*1e7b0*/  @P2 LDC R20, c[0x0][0xbec] ;  /* 0x0002fb00ff142b82 */ /* 0x000e700000000800 */
[----:B------:R-:W4:Y:S01]  /*1e7c0*/  @P2 LDC R27, c[0x0][0xbf0] ;  /* 0x0002fc00ff1b2b82 */ /* 0x000f220000000800 */
[----:B0-----:R-:W-:Y:S05]  /*1e7d0*/  @P1 BRA `(.L_x_8450) ;  /* 0x0000000000101947 */ /* 0x001fea0003800000 */
[----:B------:R-:W-:Y:S05]  /*1e7e0*/  @!P0 BRA `(.L_x_8450) ;  /* 0x00000000000c8947 */ /* 0x000fea0003800000 */
[----:B------:R-:W2:Y:S04]  /*1e7f0*/  LDG.E R3, desc[UR54][R4.64] ;  /* 0x0000003604037981 */ /* 0x000ea8000c1e1900 */
[----:B-----5:R-:W2:Y:S02]  /*1e800*/  LDG.E R8, desc[UR54][R4.64+0x4] ;  /* 0x0000043604087981 */ /* 0x020ea4000c1e1900 */
[----:B--2---:R-:W-:-:S07]  /*1e810*/  IMAD.IADD R8, R8, 0x1, -R3 ;  /* 0x0000000108087824 */ /* 0x004fce00078e0a03 */
.L_x_8450:
[----:B------:R-:W-:Y:S01]  /*1e820*/  BSSY B1, `(.L_x_8451) ;  /* 0x000002d000017945 */ /* 0x000fe20003800000 */
[----:B------:R-:W-:Y:S02]  /*1e830*/  SHF.R.S32.HI R12, RZ, 0x1f, R208 ;  /* 0x0000001fff0c7819 */ /* 0x000fe400000114d0 */
[----:B--2---:R-:W-:Y:S02]  /*1e840*/  SEL R13, R209, RZ, !P0 ;  /* 0x000000ffd10d7207 */ /* 0x004fe40004000000 */
[----:B------:R-:W-:Y:S02]  /*1e850*/  SEL R14, R9, RZ, !P0 ;  /* 0x000000ff090e7207 */ /* 0x000fe40004000000 */
[----:B-----5:R-:W-:Y:S01]  /*1e860*/  SHF.R.S32.HI R11, RZ, 0x1f, R0 ;  /* 0x0000001fff0b7819 */ /* 0x020fe20000011400 */
[----:B------:R-:W-:Y:S06]  /*1e870*/  @P3 BRA `(.L_x_8452) ;  /* 0x00000000009c3947 */ /* 0x000fec0003800000 */
[----:B------:R-:W0:Y:S01]  /*1e880*/  S2R R10, SR_TID.X ;  /* 0x00000000000a7919 */ /* 0x000e220000002100 */
[----:B------:R-:W2:Y:S02]  /*1e890*/  LDC R9, c[0x0][0xbe8] ;  /* 0x0002fa00ff097b82 */ /* 0x000ea40000000800 */
[----:B--2---:R-:W-:Y:S01]  /*1e8a0*/  IMAD R3, R8, R9, RZ ;  /* 0x0000000908037224 */ /* 0x004fe200078e02ff */
[----:B0-----:R-:W-:-:S04]  /*1e8b0*/  IADD3 R10, R193, -0x80, R10 ;  /* 0xffffff80c10a7810 */ /* 0x001fc80007ffe00a */
        /* <DEDUP_REMOVED lines=19> */
[--C-:B------:R-:W-:Y:S02]  /*1e9f0*/  IMAD.MOV R7, RZ, RZ, -R3.reuse ;  /* 0x000000ffff077224 */ /* 0x100fe400078e0a03 */
        /* <DEDUP_REMOVED lines=15> */
.L_x_8452:
[----:B------:R-:W-:Y:S05]  /*1eaf0*/  BSYNC B1 ;  /* 0x0000000000017941 */ /* 0x000fea0003800000 */
.L_x_8451:
[----:B------:R-:W-:Y:S02]  /*1eb00*/  ULDC.64 UR4, c[0x0][0xaa0] ;  /* 0x0002a80000047ab9 */ /* 0x000fe40000000a00 */
[----:B0-----:R-:W-:Y:S02]  /*1eb10*/  IMAD R3, R11, UR4, RZ ;  /* 0x000000040b037c24 */ /* 0x001fe4000f8e02ff */
[----:B------:R-:W-:-:S04]  /*1eb20*/  IMAD.WIDE.U32 R4, R0, UR4, RZ ;  /* 0x0000000400047c25 */ /* 0x000fc8000f8e00ff */
[----:B------:R-:W-:Y:S01]  /*1eb30*/  IMAD R3, R0, UR5, R3 ;  /* 0x0000000500037c24 */ /* 0x000fe2000f8e0203 */
[----:B------:R-:W-:Y:S01]  /*1eb40*/  ULDC.64 UR4, c[0x0][0xae8] ;  /* 0x0002ba0000047ab9 */ /* 0x000fe20000000a00 */
[----:B------:R-:W-:Y:S02]  /*1eb50*/  IMAD R0, R207, 0x20, R188 ;  /* 0x00000020cf007824 */ /* 0x000fe400078e02bc */
[----:B------:R-:W-:Y:S02]  /*1eb60*/  IMAD.IADD R5, R5, 0x1, R3 ;  /* 0x0000000105057824 */ /* 0x000fe400078e0203 */
[----:B------:R-:W-:Y:S02]  /*1eb70*/  IMAD.IADD R9, R193, 0x1, R0 ;  /* 0x00000001c1097824 */ /* 0x000fe400078e0200 */
[----:B------:R-:W-:Y:S02]  /*1eb80*/  IMAD R7, R12, UR4, RZ ;  /* 0x000000040c077c24 */ /* 0x000fe4000f8e02ff */
[----:B-1----:R-:W-:-:S04]  /*1eb90*/  @P2 IMAD.HI.U32 R0, R9, R20, RZ ;  /* 0x0000001409002227 */ /* 0x002fc800078e00ff */
        /* <DEDUP_REMOVED lines=24> */
[----:B------:R-:W-:Y:S01]  /*1ed20*/  IMAD.IADD R193, R188, 0x1, R193 ;  /* 0x00000001bcc17824 */ /* 0x000fe200078e02c1 */
[----:B------:R-:W-:Y:S01]  /*1ed30*/  LEA R0, P0, R4, UR4, 0x1 ;  /* 0x0000000404007c11 */ /* 0x000fe2000f8008ff */
[----:B------:R-:W-:Y:S01]  /*1ed40*/  IMAD.IADD R3, R5, 0x1, R3 ;  /* 0x0000000105037824 */ /* 0x000fe200078e0203 */
[----:B------:R-:W-:-:S04]  /*1ed50*/  UMOV UR4, 0xffffffff ;  /* 0xffffffff00047882 */ /* 0x000fc80000000000 */
[----:B------:R-:W-:Y:S01]  /*1ed60*/  LEA.HI.X R4, R4, UR5, R3, 0x1, P0 ;  /* 0x0000000504047c11 */ /* 0x000fe200080f0c03 */
[----:B------:R-:W-:Y:S06]  /*1ed70*/  BRA.DIV UR4, `(.L_x_8453) ;  /* 0x0000009e04507947 */ /* 0x000fec000b800000 */
[----:B------:R0:W1:Y:S04]  /*1ed80*/  SHFL.IDX PT, R3, R4, RZ, 0x181f ;  /* 0x00181fff04037589 */ /* 0x00006800000e0000 */
[----:B------:R0:W2:Y:S02]  /*1ed90*/  SHFL.IDX PT, R14, R0, RZ, 0x181f ;  /* 0x00181fff000e7589 */ /* 0x0000a400000e0000 */
.L_x_8703:
[----:B------:R-:W-:Y:S01]  /*1eda0*/  IMAD R8, R8, R25, RZ ;  /* 0x0000001908087224 */ /* 0x000fe200078e02ff */
[----:B------:R-:W-:Y:S04]  /*1edb0*/  BSSY B1, `(.L_x_8454) ;  /* 0x000000c000017945 */ /* 0x000fe80003800000 */
[----:B------:R-:W-:-:S13]  /*1edc0*/  ISETP.GE.AND P0, PT, R193, R8, PT ;  /* 0x00000008c100720c */ /* 0x000fda0003f06270 */
[----:B------:R-:W-:Y:S05]  /*1edd0*/  @P0 BRA `(.L_x_8455) ;  /* 0x0000000000240947 */ /* 0x000fea0003800000 */
[----:B------:R-:W-:Y:S02]  /*1ede0*/  ULDC UR4, c[0x0][0xac8] ;  /* 0x0002b20000047ab9 */ /* 0x000fe40000000800 */
[----:B------:R-:W-:Y:S02]  /*1edf0*/  ISETP.GE.AND P2, PT, R16, UR4, PT ;  /* 0x0000000410007c0c */ /* 0x000fe4000bf46270 */
[----:B------:R-:W-:-:S11]  /*1ee00*/  ISETP.GE.AND P3, PT, R2, UR4, PT ;  /* 0x0000000402007c0c */ /* 0x000fd6000bf66270 */
[-C--:B--2---:R-:W-:Y:S02]  /*1ee10*/  @!P2 LEA R6, P0, R16, R14.reuse, 0x1 ;  /* 0x0000000e1006a211 */ /* 0x084fe400078008ff */
[----:B------:R-:W-:Y:S02]  /*1ee20*/  @!P3 LEA R14, P1, R2, R14, 0x1 ;  /* 0x0000000e020eb211 */ /* 0x000fe400078208ff */
[-C--:B-1----:R-:W-:Y:S02]  /*1ee30*/  @!P2 LEA.HI.X R7, R16, R3.reuse, R17, 0x1, P0 ;  /* 0x000000031007a211 */ /* 0x082fe400000f0c11 */
[----:B------:R-:W-:-:S03]  /*1ee40*/  @!P3 LEA.HI.X R15, R2, R3, R185, 0x1, P1 ;  /* 0x00000003020fb211 */ /* 0x000fc600008f0cb9 */
[----:B------:R4:W-:Y:S04]  /*1ee50*/  @!P2 ST.E.128 desc[UR54][R6.64], RZ ;  /* 0x000000ff0600a985 */ /* 0x0009e8000c101d36 */
[----:B------:R4:W-:Y:S02]  /*1ee60*/  @!P3 ST.E.128 desc[UR54][R14.64], RZ ;  /* 0x000000ff0e00b985 */ /* 0x0009e4000c101d36 */
.L_x_8455:
[----:B------:R-:W-:Y:S05]  /*1ee70*/  BSYNC B1 ;  /* 0x0000000000017941 */ /* 0x000fea0003800000 */
.L_x_8454:
[----:B------:R-:W-:-:S03]  /*1ee80*/  UMOV UR4, 0xffffffff ;  /* 0xffffffff00047882 */ /* 0x000fc60000000000 */
[----:B------:R-:W-:Y:S05]  /*1ee90*/  BRA.DIV UR4, `(.L_x_8456) ;  /* 0x0000009e043c7947 */ /* 0x000fea000b800000 */
[----:B-1----:R1:W0:Y:S04]  /*1eea0*/  SHFL.IDX PT, R3, R4, 0x1, 0x181f ;  /* 0x00381f0004037f89 */ /* 0x00222800000e0000 */
[----:B--2-4-:R1:W2:Y:S02]  /*1eeb0*/  SHFL.IDX PT, R14, R0, 0x1, 0x181f ;  /* 0x00381f00000e7f89 */ /* 0x0142a400000e0000 */
.L_x_8707:
[----:B------:R-:W-:Y:S01]  /*1eec0*/  VIADD R5, R193, 0x20 ;  /* 0x00000020c1057836 */ /* 0x000fe20000000000 */
        /* <DEDUP_REMOVED lines=12> */
.L_x_8458:
[----:B------:R-:W-:Y:S05]  /*1ef90*/  BSYNC B1 ;  /* 0x0000000000017941 */ /* 0x000fea0003800000 */
.L_x_8457:
[----:B------:R-:W-:-:S03]  /*1efa0*/  UMOV UR4, 0xffffffff ;  /* 0xffffffff00047882 */ /* 0x000fc60000000000 */
[----:B------:R-:W-:Y:S05]  /*1efb0*/  BRA.DIV UR4, `(.L_x_8459) ;  /* 0x0000009e043c7947 */ /* 0x000fea000b800000 */
[----:B0-----:R0:W0:Y:S04]  /*1efc0*/  SHFL.IDX PT, R3, R4, 0x2, 0x181f ;  /* 0x00581f0004037f89 */ /* 0x00102800000e0000 */
[----:B--2-4-:R2:W4:Y:S02]  /*1efd0*/  SHFL.IDX PT, R14, R0, 0x2, 0x181f ;  /* 0x00581f00000e7f89 */ /* 0x01452400000e0000 */
.L_x_8711:
        /* <DEDUP_REMOVED lines=13> */
.L_x_8461:
[----:B------:R-:W-:Y:S05]  /*1f0b0*/  BSYNC B1 ;  /* 0x0000000000017941 */ /* 0x000fea0003800000 */
.L_x_8460:
[----:B------:R-:W-:-:S03]  /*1f0c0*/  UMOV UR4, 0xffffffff ;  /* 0xffffffff00047882 */ /* 0x000fc60000000000 */
[----:B------:R-:W-:Y:S05]  /*1f0d0*/  BRA.DIV UR4, `(.L_x_8462) ;  /* 0x0000009e043c7947 */ /* 0x000fea000b800000 */
[----:B0-----:R0:W0:Y:S04]  /*1f0e0*/  SHFL.IDX PT, R3, R4, 0x3, 0x181f ;  /* 0x00781f0004037f89 */ /* 0x00102800000e0000 */
[----:B----4-:R4:W0:Y:S02]  /*1f0f0*/  SHFL.IDX PT, R14, R0, 0x3, 0x181f ;  /* 0x00781f00000e7f89 */ /* 0x01082400000e0000 */
.L_x_8715:
[----:B-12-4-:R-:W-:-:S05]  /*1f100*/  VIADD R0, R193, 0x60 ;  /* 0x00000060c1007836 */ /* 0x016fca0000000000 */
        /* <DEDUP_REMOVED lines=11> */
.L_x_8449:
[----:B------:R-:W-:Y:S05]  /*1f1c0*/  BSYNC B0 ;  /* 0x0000000000007941 */ /* 0x000fea0003800000 */
.L_x_8440:
[----:B------:R-:W-:Y:S02]  /*1f1d0*/  ULDC UR4, c[0x0][0xc3c] ;  /* 0x00030f0000047ab9 */ /* 0x000fe40000000800 */
[----:B---3--:R-:W-:-:S13]  /*1f1e0*/  ISETP.GE.AND P0, PT, R43, UR4, PT ;  /* 0x000000042b007c0c */ /* 0x008fda000bf06270 */
[----:B------:R-:W-:Y:S05]  /*1f1f0*/  @!P0 BRA `(.L_x_8463) ;  /* 0xfffffe1c00c88947 */ /* 0x000fea000383ffff */
[----:B------:R-:W-:Y:S05]  /*1f200*/  BRA `(.L_x_8181) ;  /* 0x0000007000c47947 */ /* 0x000fea0003800000 */
.L_x_8179:
        /* <DEDUP_REMOVED lines=16> */
.L_x_8464:
        /* <DEDUP_REMOVED lines=41> */
.L_x_8470:
        /* <DEDUP_REMOVED lines=12> */
.L_x_8469:
[----:B------:R-:W-:Y:S05]  /*1f660*/  BSYNC B0 ;  /* 0x0000000000007941 */ /* 0x000fea0003800000 */
.L_x_8468:
        /* <DEDUP_REMOVED lines=20> */
.L_x_8466:
        /* <DEDUP_REMOVED lines=20> */
.L_x_8471:
        /* <DEDUP_REMOVED lines=59> */
.L_x_8467:
[----:B------:R-:W-:Y:S02]  /*1fca0*/  IMAD.MOV.U32 R17, RZ, RZ, RZ ;  /* 0x000000ffff117224 */ /* 0x000fe400078e00ff */
[----:B------:R-:W-:Y:S02]  /*1fcb0*/  IMAD.U32 R16, RZ, RZ, UR6 ;  /* 0x00000006ff107e24 */ /* 0x000fe4000f8e00ff */
[----:B------:R-:W-:-:S07]  /*1fcc0*/  IMAD.MOV.U32 R18, RZ, RZ, RZ ;  /* 0x000000ffff127224 */ /* 0x000fce00078e00ff */
.L_x_8472:
[----:B------:R-:W-:-:S13]  /*1fcd0*/  ISETP.NE.AND P0, PT, R5, RZ, PT ;  /* 0x000000ff0500720c */ /* 0x000fda0003f05270 */
[----:B------:R-:W0:Y:S01]  /*1fce0*/  @!P0 S2R R3, SR_CgaCtaId ;  /* 0x0000000000038919 */ /* 0x000e220000008800 */
[----:B------:R-:W-:-:S04]  /*1fcf0*/  @!P0 MOV R2, 0x400 ;  /* 0x0000040000028802 */ /* 0x000fc80000000f00 */
[----:B0-----:R-:W-:-:S05]  /*1fd00*/  @!P0 LEA R2, R3, R2, 0x18 ;  /* 0x0000000203028211 */ /* 0x001fca00078ec0ff */
[----:B------:R0:W-:Y:S01]  /*1fd10*/  @!P0 STS.128 [R2+0x288d0], R16 ;  /* 0x0288d01002008388 */ /* 0x0001e20000000c00 */
[----:B------:R-:W-:Y:S06]  /*1fd20*/  BAR.ARV 0x5, 0x180 ;  /* 0x0146000000007b1d */ /* 0x000fec0000002000 */
.L_x_8465:
[----:B------:R2:W-:Y:S01]  /*1fd30*/  STL [R1+0x20], RZ ;  /* 0x000020ff01007387 */ /* 0x0005e20000100800 */
[----:B------:R-:W-:Y:S01]  /*1fd40*/  ULDC UR4, c[0x0][0xc3c] ;  /* 0x00030f0000047ab9 */ /* 0x000fe20000000800 */
[----:B------:R-:W-:Y:S01]  /*1fd50*/  IMAD.MOV.U32 R28, RZ, RZ, 0x1 ;  /* 0x00000001ff1c7424 */ /* 0x000fe200078e00ff */
[----:B-1----:R-:W-:Y:S01]  /*1fd60*/  ISETP.GE.AND P0, PT, R19, UR4, PT ;  /* 0x0000000413007c0c */ /* 0x002fe2000bf06270 */
[----:B------:R-:W-:-:S12]  /*1fd70*/  IMAD.MOV.U32 R24, RZ, RZ, RZ ;  /* 0x000000ffff187224 */ /* 0x000fd800078e00ff */
[----:B--2---:R-:W-:Y:S05]  /*1fd80*/  @P0 BRA `(.L_x_8473) ;  /* 0x0000006400080947 */ /* 0x004fea0003800000 */
[----:B------:R-:W1:Y:S01]  /*1fd90*/  S2UR UR5, SR_CgaCtaId ;  /* 0x00000000000579c3 */ /* 0x000e620000008800 */
[C---:B------:R-:W-:Y:S01]  /*1fda0*/  IMAD.SHL.U32 R31, R0.reuse, 0x8, RZ ;  /* 0x00000008001f7824 */ /* 0x040fe200078e00ff */
[----:B0-----:R-:W-:Y:S01]  /*1fdb0*/  LOP3.LUT R2, R0, 0x7f, RZ, 0xc0, !PT ;  /* 0x0000007f00027812 */ /* 0x001fe200078ec0ff */
[----:B------:R-:W-:Y:S01]  /*1fdc0*/  UMOV UR4, 0x400 ;  /* 0x0000040000047882 */ /* 0x000fe20000000000 */
[----:B------:R0:W-:Y:S01]  /*1fdd0*/  STL [R1+0x20], RZ ;  /* 0x000020ff01007387 */ /* 0x0001e20000100800 */
        /* <DEDUP_REMOVED lines=10> */
[----:B------:R-:W-:Y:S01]  /*1fe80*/  IMAD.MOV.U32 R28, RZ, RZ, 0x1 ;  /* 0x00000001ff1c7424 */ /* 0x000fe200078e00ff */
[----:B------:R-:W-:Y:S01]  /*1fe90*/  LOP3.LUT R0, R0, 0x70, RZ, 0xc0, !PT ;  /* 0x0000007000007812 */ /* 0x000fe200078ec0ff */
[----:B------:R-:W-:Y:S01]  /*1fea0*/  ULOP3.LUT UR38, UR36, 0x2, URZ, 0xfc, !UPT ;  /* 0x0000000224267892 */ /* 0x000fe2000f8efc3f */
[----:B------:R-:W-:Y:S01]  /*1feb0*/  MOV R24, RZ ;  /* 0x000000ff00187202 */ /* 0x000fe20000000f00 */
[----:B------:R-:W-:Y:S01]  /*1fec0*/  ULDC.64 UR40, c[0x0][0x198] ;  /* 0x0000660000287ab9 */ /* 0x000fe20000000a00 */
[----:B------:R-:W-:Y:S01]  /*1fed0*/  LOP3.LUT R2, R2, R0, RZ, 0xfc, !PT ;  /* 0x0000000002027212 */ /* 0x000fe200078efcff */
[----:B------:R-:W-:Y:S01]  /*1fee0*/  ULDC UR37, c[0x0][0xc] ;  /* 0x0000030000257ab9 */ /* 0x000fe20000000800 */
[----:B------:R-:W-:Y:S01]  /*1fef0*/  LOP3.LUT R30, R31, 0x40, RZ, 0xfc, !PT ;  /* 0x000000401f1e7812 */ /* 0x000fe200078efcff */
[----:B-1----:R-:W-:-:S06]  /*1ff00*/  ULEA UR4, UR5, UR4, 0x18 ;  /* 0x0000000405047291 */ /* 0x002fcc000f8ec03f */
[----:B------:R-:W-:-:S04]  /*1ff10*/  IMAD.U32 R22, RZ, RZ, UR4 ;  /* 0x00000004ff167e24 */ /* 0x000fc8000f8e00ff */
[----:B------:R-:W-:-:S05]  /*1ff20*/  IMAD R0, R36, 0x2, R22 ;  /* 0x0000000224007824 */ /* 0x000fca00078e0216 */
[----:B------:R0:W-:Y:S02]  /*1ff30*/  STL [R1+0xc], R0 ;  /* 0x00000c0001007387 */ /* 0x0001e40000100800 */
.L_x_8588:
[----:B------:R-:W-:Y:S05]  /*1ff40*/  YIELD ;  /* 0x0000000000007946 */ /* 0x000fea0003800000 */
[----:B------:R-:W-:Y:S01]  /*1ff50*/  ULDC.64 UR4, c[0x0][0xa28] ;  /* 0x00028a0000047ab9 */ /* 0x000fe20000000a00 */
[----:B------:R-:W-:Y:S01]  /*1ff60*/  IMAD.MOV.U32 R11, RZ, RZ, RZ ;  /* 0x000000ffff0b7224 */ /* 0x000fe200078e00ff */
[----:B------:R-:W-:Y:S01]  /*1ff70*/  ISETP.NE.U32.AND P0, PT, RZ, UR4, PT ;  /* 0x00000004ff007c0c */ /* 0x000fe2000bf05070 */
[----:B-1----:R-:W1:Y:S01]  /*1ff80*/  LDC.64 R4, c[0x0][0xa00] ;  /* 0x00028000ff047b82 */ /* 0x002e620000000a00 */
[----:B------:R-:W-:Y:S01]  /*1ff90*/  IMAD.MOV.U32 R8, RZ, RZ, RZ ;  /* 0x000000ffff087224 */ /* 0x000fe200078e00ff */
[----:B------:R-:W-:Y:S01]  /*1ffa0*/  ULDC.64 UR6, c[0x0][0xa10] ;  /* 0x0002840000067ab9 */ /* 0x000fe20000000a00 */
[----:B------:R-:W-:Y:S01]  /*1ffb0*/  ISETP.NE.AND.EX P0, PT, RZ, UR5, PT, P0 ;  /* 0x00000005ff007c0c */ /* 0x000fe2000bf05300 */
[----:B------:R-:W-:-:S12]  /*1ffc0*/  ULDC.64 UR4, c[0x0][0xa18] ;  /* 0x0002860000047ab9 */ /* 0x000fd80000000a00 */
[----:B------:R-:W2:Y:S02]  /*1ffd0*/  @P0 LDC.64 R2, c[0x0][0xa28] ;  /* 0x00028a00ff020b82 */ /* 0x000ea40000000a00 */
[----:B--2---:R-:W-:-:S05]  /*1ffe0*/  @P0 IMAD.WIDE R2, R19, 0x4, R2 ;  /* 0x0000000413020825 */ /* 0x004fca00078e0202 */
[----:B---3--:R2:W3:Y:S01]  /*1fff0*/  @P0 LDG.E R11, desc[UR54][R2.64] ;  /* 0x00000036020b0981 */ /* 0x0084e2000c1e1900 */
[----:B------:R-:W-:Y:S01]  /*20000*/  ISETP.NE.U32.AND P0, PT, RZ, UR4, PT ;  /* 0x00000004ff007c0c */ /* 0x000fe2000bf05070 */
[----:B-1----:R-:W-:Y:S01]  /*20010*/  IMAD.WIDE R4, R19, 0x4, R4 ;  /* 0x0000000413047825 */ /* 0x002fe200078e0204 */
[----:B------:R-:W-:Y:S02]  /*20020*/  ISETP.NE.U32.AND P1, PT, RZ, UR6, PT ;  /* 0x00000006ff007c0c */ /* 0x000fe4000bf25070 */
[----:B------:R-:W-:Y:S01]  /*20030*/  ISETP.NE.AND.EX P2, PT, RZ, UR5, PT, P0 ;  /* 0x00000005ff007c0c */ /* 0x000fe2000bf45300 */
[----:B------:R-:W-:Y:S01]  /*20040*/  ULDC.64 UR4, c[0x0][0xa00] ;  /* 0x0002800000047ab9 */ /* 0x000fe20000000a00 */
[----:B------:R-:W-:Y:S01]  /*20050*/  ISETP.NE.AND.EX P1, PT, RZ, UR7, PT, P1 ;  /* 0x00000007ff007c0c */ /* 0x000fe2000bf25310 */
[----:B0-----:R-:W-:Y:S01]  /*20060*/  IMAD.MOV.U32 R0, RZ, RZ, RZ ;  /* 0x000000ffff007224 */ /* 0x001fe200078e00ff */
[----:B------:R-:W-:Y:S01]  /*20070*/  ISETP.NE.U32.AND P0, PT, RZ, UR4, PT ;  /* 0x00000004ff007c0c */ /* 0x000fe2000bf05070 */
[----:B--2---:R-:W0:Y:S03]  /*20080*/  LDC.64 R2, c[0x0][0xa10] ;  /* 0x00028400ff027b82 */ /* 0x004e260000000a00 */
[----:B------:R-:W-:-:S05]  /*20090*/  ISETP.NE.AND.EX P0, PT, RZ, UR5, PT, P0 ;  /* 0x00000005ff007c0c */ /* 0x000fca000bf05300 */
[----:B------:R-:W1:Y:S08]  /*200a0*/  @P2 LDC.64 R6, c[0x0][0xa18] ;  /* 0x00028600ff062b82 */ /* 0x000e700000000a00 */
[----:B------:R-:W2:Y:S01]  /*200b0*/  @P0 LDG.E R8, desc[UR54][R4.64] ;  /* 0x0000003604080981 */ /* 0x000ea2000c1e1900 */
        /* <DEDUP_REMOVED lines=16> */
[----:B---3--:R0:W-:Y:S04]  /*201c0*/  STL [R1+0x4], R11 ;  /* 0x0000040b01007387 */ /* 0x0081e80000100800 */
[----:B--2---:R0:W-:Y:S01]  /*201d0*/  STL [R1+0x10], R8 ;  /* 0x0000100801007387 */ /* 0x0041e20000100800 */
[----:B------:R-:W-:Y:S05]  /*201e0*/  @P2 BRA `(.L_x_8474) ;  /* 0x0000000000102947 */ /* 0x000fea0003800000 */
[----:B------:R-:W-:Y:S05]  /*201f0*/  @!P0 BRA `(.L_x_8474) ;  /* 0x00000000000c8947 */ /* 0x000fea0003800000 */
[----:B0-----:R-:W2:Y:S04]  /*20200*/  LDG.E R8, desc[UR54][R4.64] ;  /* 0x0000003604087981 */ /* 0x001ea8000c1e1900 */
[----:B-----5:R-:W2:Y:S02]  /*20210*/  LDG.E R33, desc[UR54][R4.64+0x4] ;  /* 0x0000043604217981 */ /* 0x020ea4000c1e1900 */
[----:B--2---:R-:W-:-:S07]  /*20220*/  IMAD.IADD R33, R33, 0x1, -R8 ;  /* 0x0000000121217824 */ /* 0x004fce00078e0a08 */
.L_x_8474:
        /* <DEDUP_REMOVED lines=8> */
.L_x_8475:
        /* <DEDUP_REMOVED lines=9> */
.L_x_8476:
[----:B-1----:R-:W2:Y:S01]  /*20340*/  @P1 LDG.E R5, desc[UR54][R2.64] ;  /* 0x0000003602051981 */ /* 0x002ea2000c1e1900 */
[----:B------:R-:W1:Y:S03]  /*20350*/  LDC R7, c[0x0][0x448] ;  /* 0x00011200ff077b82 */ /* 0x000e660000000800 */
[----:B------:R3:W2:Y:S01]  /*20360*/  @P1 LDG.E R4, desc[UR54][R2.64+0x4] ;  /* 0x0000043602041981 */ /* 0x0006a2000c1e1900 */
[----:B------:R-:W-:Y:S02]  /*20370*/  IMAD.SHL.U32 R27, R17, 0x80, RZ ;  /* 0x00000080111b7824 */ /* 0x000fe400078e00ff */
[----:B-----5:R-:W-:Y:S02]  /*20380*/  IMAD.IADD R10, R10, 0x1, -R11 ;  /* 0x000000010a0a7824 */ /* 0x020fe400078e0a0b */
[----:B---3--:R-:W3:Y:S01]  /*20390*/  LDC.64 R2, c[0x0][0x9e0] ;  /* 0x00027800ff027b82 */ /* 0x008ee20000000a00 */
[----:B-1----:R-:W-:Y:S01]  /*203a0*/  ISETP.NE.AND P2, PT, R7, 0x1, PT ;  /* 0x000000010700780c */ /* 0x002fe20003f45270 */
[----:B------:R-:W-:-:S12]  /*203b0*/  VIADD R7, R27, 0x7f ;  /* 0x0000007f1b077836 */ /* 0x000fd80000000000 */
[----:B0-----:R-:W0:Y:S01]  /*203c0*/  @P2 LDC R8, c[0x0][0x44c] ;  /* 0x00011300ff082b82 */ /* 0x001e220000000800 */
[----:B---3--:R-:W-:-:S07]  /*203d0*/  ISETP.GE.AND P3, PT, R3, 0x1, PT ;  /* 0x000000010300780c */ /* 0x008fce0003f66270 */
[----:B------:R-:W1:Y:S01]  /*203e0*/  @P2 LDC R9, c[0x0][0x450] ;  /* 0x00011400ff092b82 */ /* 0x000e620000000800 */
[----:B--2---:R-:W-:Y:S02]  /*203f0*/  @P1 IMAD.IADD R6, R4, 0x1, -R5 ;  /* 0x0000000104061824 */ /* 0x004fe400078e0a05 */
[----:B0-----:R-:W-:-:S04]  /*20400*/  @P2 IMAD.HI.U32 R4, R7, R8, RZ ;  /* 0x0000000807042227 */ /* 0x001fc800078e00ff */
[----:B------:R-:W-:Y:S01]  /*20410*/  IMAD.IADD R37, R10, 0x1, R6 ;  /* 0x000000010a257824 */ /* 0x000fe200078e0206 */
[----:B-1----:R-:W-:-:S03]  /*20420*/  @P2 SHF.R.U32.HI R7, RZ, R9, R4 ;  /* 0x00000009ff072219 */ /* 0x002fc60000011604 */
[C---:B------:R-:W-:Y:S01]  /*20430*/  VIADD R4, R37.reuse, 0x7f ;  /* 0x0000007f25047836 */ /* 0x040fe20000000000 */
[----:B------:R-:W-:-:S04]  /*20440*/  IADD3 R8, R37, 0x1, -R33 ;  /* 0x0000000125087810 */ /* 0x000fc80007ffe821 */
[----:B------:R-:W-:Y:S01]  /*20450*/  SHF.R.S32.HI R5, RZ, 0x1f, R4 ;  /* 0x0000001fff057819 */ /* 0x000fe20000011404 */
[----:B------:R-:W-:-:S03]  /*20460*/  IMAD.IADD R7, R8, 0x1, R7 ;  /* 0x0000000108077824 */ /* 0x000fc600078e0207 */
        /* <DEDUP_REMOVED lines=15> */
.L_x_8479:
[----:B------:R-:W-:-:S13]  /*20560*/  ISETP.NE.AND P0, PT, R3, 0x1, PT ;  /* 0x000000010300780c */ /* 0x000fda0003f05270 */
[----:B------:R-:W0:Y:S02]  /*20570*/  @P0 LDC.64 R4, c[0x0][0x9e8] ;  /* 0x00027a00ff040b82 */ /* 0x000e240000000a00 */
[----:B0-----:R-:W-:-:S05]  /*20580*/  @P0 IMAD.HI.U32 R4, R11, R4, RZ ;  /* 0x000000040b040227 */ /* 0x001fca00078e00ff */
[----:B------:R-:W-:-:S07]  /*20590*/  @P0 SHF.R.U32.HI R11, RZ, R5, R4 ;  /* 0x00000005ff0b0219 */ /* 0x000fce0000011604 */
.L_x_8480:
[----:B------:R-:W-:Y:S05]  /*205a0*/  BSYNC B0 ;  /* 0x0000000000007941 */ /* 0x000fea0003800000 */
.L_x_8478:
[----:B------:R-:W-:-:S05]  /*205b0*/  IMAD R11, R11, R3, R3 ;  /* 0x000000030b0b7224 */ /* 0x000fca00078e0203 */
[----:B------:R-:W-:-:S07]  /*205c0*/  VIMNMX R2, R2, R11, PT ;  /* 0x0000000b02027248 */ /* 0x000fce0003fe0100 */
.L_x_8477:
        /* <DEDUP_REMOVED lines=20> */
.L_x_8483:
[----:B------:R-:W-:-:S13]  /*20710*/  ISETP.NE.AND P0, PT, R3, 0x1, PT ;  /* 0x000000010300780c */ /* 0x000fda0003f05270 */
[----:B------:R-:W0:Y:S02]  /*20720*/  @P0 LDC.64 R4, c[0x0][0x9e8] ;  /* 0x00027a00ff040b82 */ /* 0x000e240000000a00 */
[----:B0-----:R-:W-:-:S05]  /*20730*/  @P0 IMAD.HI.U32 R4, R12, R4, RZ ;  /* 0x000000040c040227 */ /* 0x001fca00078e00ff */
[----:B------:R-:W-:-:S07]  /*20740*/  @P0 SHF.R.U32.HI R12, RZ, R5, R4 ;  /* 0x00000005ff0c0219 */ /* 0x000fce0000011604 */
.L_x_8484:
[----:B------:R-:W-:Y:S05]  /*20750*/  BSYNC B0 ;  /* 0x0000000000007941 */ /* 0x000fea0003800000 */
.L_x_8482:
[----:B------:R-:W-:-:S05]  /*20760*/  IMAD R12, R12, R3, RZ ;  /* 0x000000030c0c7224 */ /* 0x000fca00078e02ff */
[----:B------:R-:W-:-:S07]  /*20770*/  VIMNMX R11, R11, R12, !PT ;  /* 0x0000000c0b0b7248 */ /* 0x000fce0007fe0100 */
.L_x_8481:
[----:B------:R-:W-:Y:S01]  /*20780*/  VIADD R2, R2, 0x7f ;  /* 0x0000007f02027836 */ /* 0x000fe20000000000 */
[----:B------:R-:W-:Y:S04]  /*20790*/  BSSY B0, `(.L_x_8485) ;  /* 0x000011b000007945 */ /* 0x000fe80003800000 */
[----:B------:R-:W-:-:S04]  /*207a0*/  SHF.R.S32.HI R3, RZ, 0x1f, R2 ;  /* 0x0000001fff037819 */ /* 0x000fc80000011402 */
[----:B------:R-:W-:Y:S02]  /*207b0*/  LEA.HI R3, R3, R2, RZ, 0x7 ;  /* 0x0000000203037211 */ /* 0x000fe400078f38ff */
[----:B------:R-:W-:-:S04]  /*207c0*/  SHF.R.S32.HI R2, RZ, 0x1f, R11 ;  /* 0x0000001fff027819 */ /* 0x000fc8000001140b */
[----:B------:R-:W-:Y:S02]  /*207d0*/  LEA.HI R11, R2, R11, RZ, 0x7 ;  /* 0x0000000b020b7211 */ /* 0x000fe400078f38ff */
[----:B------:R-:W-:Y:S02]  /*207e0*/  SHF.R.S32.HI R2, RZ, 0x7, R3 ;  /* 0x00000007ff027819 */ /* 0x000fe40000011403 */
[----:B------:R-:W-:Y:S02]  /*207f0*/  SHF.R.S32.HI R11, RZ, 0x7, R11 ;  /* 0x00000007ff0b7819 */ /* 0x000fe4000001140b */
[----:B------:R-:W-:Y:S02]  /*20800*/  VIMNMX R3, R9, R2, PT ;  /* 0x0000000209037248 */ /* 0x000fe40003fe0100 */
[----:B------:R-:W-:-:S03]  /*20810*/  VIMNMX R11, RZ, R11, !PT ;  /* 0x0000000bff0b7248 */ /* 0x000fc60007fe0100 */
[--C-:B------:R-:W-:Y:S02]  /*20820*/  IMAD R3, R3, 0x80, -R10.reuse ;  /* 0x0000008003037824 */ /* 0x100fe400078e0a0a */
[----:B------:R-:W-:-:S03]  /*20830*/  IMAD R11, R11, 0x80, -R10 ;  /* 0x000000800b0b7824 */ /* 0x000fc600078e0a0a */
[----:B------:R-:W-:Y:S02]  /*20840*/  VIMNMX R2, R3, R6, PT ;  /* 0x0000000603027248 */ /* 0x000fe40003fe0100 */
[----:B------:R-:W-:-:S04]  /*20850*/  VIMNMX R11, RZ, R11, !PT ;  /* 0x0000000bff0b7248 */ /* 0x000fc80007fe0100 */
        /* <DEDUP_REMOVED lines=17> */
.L_x_8718:
[----:B-1----:R-:W-:Y:S02]  /*20970*/  ISETP.NE.AND P0, PT, R14, RZ, PT ;  /* 0x000000ff0e00720c */ /* 0x002fe40003f05270 */
[----:B------:R-:W-:-:S11]  /*20980*/  PLOP3.LUT P6, PT, PT, PT, PT, 0x8, 0x0 ;  /* 0x000000000000781c */ /* 0x000fd60003fce170 */
[----:B------:R-:W-:Y:S05]  /*20990*/  @P0 BRA `(.L_x_8488) ;  /* 0x00000000000c0947 */ /* 0x000fea0003800000 */
[----:B------:R-:W-:-:S03]  /*209a0*/  UMOV UR4, 0xffffffff ;  /* 0xffffffff00047882 */ /* 0x000fc60000000000 */
[----:B------:R-:W-:Y:S05]  /*209b0*/  BRA.DIV UR4, `(.L_x_8489) ;  /* 0x0000008604807947 */ /* 0x000fea000b800000 */
[----:B------:R-:W-:-:S13]  /*209c0*/  ELECT P6, URZ, PT ;  /* 0x00000000003f782f */ /* 0x000fda00038c0000 */
.L_x_8488:
        /* <DEDUP_REMOVED lines=9> */
.L_x_8721:
[----:B------:R-:W-:Y:S05]  /*20a60*/  BSYNC B1 ;  /* 0x0000000000017941 */ /* 0x000fea0003800000 */
.L_x_8490:
        /* <DEDUP_REMOVED lines=10> */
.L_x_8722:
[----:B------:R-:W-:Y:S05]  /*20b10*/  BSYNC B2 ;  /* 0x0000000000027941 */ /* 0x000fea0003800000 */
.L_x_8494:
        /* <DEDUP_REMOVED lines=9> */
.L_x_8497:
[----:B------:R-:W-:Y:S05]  /*20bb0*/  BSYNC B2 ;  /* 0x0000000000027941 */ /* 0x000fea0003800000 */
.L_x_8496:
        /* <DEDUP_REMOVED lines=8> */
[----:B------:R-:W-:Y:S01]  /*20c40*/  IMAD.SHL.U32 R12, R26, 0x4000, RZ ;  /* 0x000040001a0c7824 */ /* 0x000fe200078e00ff */
[----:B------:R-:W-:Y:S01]  /*20c50*/  UMOV UR6, 0x0 ;  /* 0x0000000000067882 */ /* 0x000fe20000000000 */
[----:B------:R-:W-:Y:S01]  /*20c60*/  VIADD R2, R11, 0x28890 ;  /* 0x000288900b027836 */ /* 0x000fe20000000000 */
[----:B------:R-:W-:Y:S01]  /*20c70*/  UMOV UR7, 0x12f00000 ;  /* 0x12f0000000077882 */ /* 0x000fe20000000000 */
[----:B------:R-:W-:-:S08]  /*20c80*/  VIADD R13, R3, 0x18400 ;  /* 0x00018400030d7836 */ /* 0x000fd00000000000 */
.L_x_8498:
        /* <DEDUP_REMOVED lines=16> */
.L_x_8499:
        /* <DEDUP_REMOVED lines=13> */
.L_x_8723:
[----:B------:R-:W-:Y:S05]  /*20e60*/  BSYNC B2 ;  /* 0x0000000000027941 */ /* 0x000fea0003800000 */
.L_x_8500:
        /* <DEDUP_REMOVED lines=11> */
.L_x_8503:
[----:B------:R-:W-:Y:S05]  /*20f20*/  BSYNC B2 ;  /* 0x0000000000027941 */ /* 0x000fea0003800000 */
.L_x_8502:
[----:B------:R-:W-:Y:S01]  /*20f30*/  R2UR UR10, R15 ;  /* 0x000000000f0a72ca */ /* 0x000fe200000e0000 */
[----:B------:R-:W-:Y:S01]  /*20f40*/  IMAD R12, R12, 0x2, R22 ;  /* 0x000000020c0c7824 */ /* 0x000fe200078e0216 */
[----:B------:R-:W-:Y:S01]  /*20f50*/  R2UR UR6, R2 ;  /* 0x00000000020672ca */ /* 0x000fe200000e0000 */
[----:B------:R-:W-:Y:S01]  /*20f60*/  UIADD3 UR4, UP0, UR40, 0x670, URZ ;  /* 0x0000067028047890 */ /* 0x000fe2000ff1e03f */
[----:B------:R-:W-:Y:S01]  /*20f70*/  R2UR UR7, R3 ;  /* 0x00000000030772ca */ /* 0x000fe200000e0000 */
[----:B01----:R-:W-:Y:S01]  /*20f80*/  VIADD R11, R11, 0x288b0 ;  /* 0x000288b00b0b7836 */ /* 0x003fe20000000000 */
[----:B------:R-:W-:Y:S01]  /*20f90*/  PLOP3.LUT P0, PT, PT, PT, PT, 0x80, 0x0 ;  /* 0x000000000000781c */ /* 0x000fe20003f0f070 */
[----:B------:R-:W-:Y:S01]  /*20fa0*/  VIADD R14, R12, 0x400 ;  /* 0x000004000c0e7836 */ /* 0x000fe20000000000 */
[----:B------:R-:W-:-:S12]  /*20fb0*/  UIADD3.X UR5, URZ, UR41, URZ, UP0, !UPT ;  /* 0x000000293f057290 */ /* 0x000fd800087fe43f */
.L_x_8504:
        /* <DEDUP_REMOVED lines=15> */
.L_x_8505:
        /* <DEDUP_REMOVED lines=10> */
.L_x_8493:
[----:B------:R-:W-:Y:S05]  /*21150*/  BSYNC B1 ;  /* 0x0000000000017941 */ /* 0x000fea0003800000 */
.L_x_8492:
        /* <DEDUP_REMOVED lines=9> */
.L_x_8520:
[----:B------:R-:W-:Y:S05]  /*211f0*/  YIELD ;  /* 0x0000000000007946 */ /* 0x000fea0003800000 */
[----:B------:R-:W-:Y:S04]  /*21200*/  BSSY B1, `(.L_x_8506) ;  /* 0x000006b000017945 */ /* 0x000fe80003800000 */
[----:B------:R-:W-:Y:S05]  /*21210*/  @!P6 BRA `(.L_x_8507) ;  /* 0x0000000400a4e947 */ /* 0x000fea0003800000 */
[----:B------:R-:W-:Y:S01]  /*21220*/  IMAD R12, R26, 0x8, R22 ;  /* 0x000000081a0c7824 */ /* 0x000fe200078e0216 */
[----:B------:R-:W-:Y:S01]  /*21230*/  SHF.L.U32 R2, R29, 0x1f, RZ ;  /* 0x0000001f1d027819 */ /* 0x000fe200000006ff */
[----:B0-----:R-:W0:Y:S01]  /*21240*/  S2R R3, SR_TID.X ;  /* 0x0000000000037919 */ /* 0x001e220000002100 */
[----:B------:R-:W-:Y:S02]  /*21250*/  BSSY B2, `(.L_x_8508) ;  /* 0x0000005000027945 */ /* 0x000fe40003800000 */
[----:B------:R-:W1:Y:S01]  /*21260*/  SYNCS.PHASECHK.TRANS64.TRYWAIT P1, [R12+URZ+0x288a0], R2 ;  /* 0x0288a0020c0075a7 */ /* 0x000e62000802017f */
[----:B0-----:R-:W-:-:S04]  /*21270*/  LOP3.LUT R3, R3, 0x7f, RZ, 0xc0, !PT ;  /* 0x0000007f03037812 */ /* 0x001fc800078ec0ff */
[----:B------:R-:W-:Y:S01]  /*21280*/  ISETP.NE.AND P2, PT, R3, RZ, PT ;  /* 0x000000ff0300720c */ /* 0x000fe20003f45270 */
[----:B-1----:R-:W-:-:S12]  /*21290*/  @!P1 BRA `(.L_x_8509) ;  /* 0x0000007c00a49947 */ /* 0x002fd80003800000 */
.L_x_8724:
[----:B------:R-:W-:Y:S05]  /*212a0*/  BSYNC B2 ;  /* 0x0000000000027941 */ /* 0x000fea0003800000 */
.L_x_8508:
        /* <DEDUP_REMOVED lines=9> */
.L_x_8511:
[----:B------:R-:W-:Y:S05]  /*21340*/  BSYNC B2 ;  /* 0x0000000000027941 */ /* 0x000fea0003800000 */
.L_x_8510:
        /* <DEDUP_REMOVED lines=11> */
.L_x_8512:
        /* <DEDUP_REMOVED lines=16> */
.L_x_8513:
        /* <DEDUP_REMOVED lines=13> */
.L_x_8725:
[----:B------:R-:W-:Y:S05]  /*215d0*/  BSYNC B2 ;  /* 0x0000000000027941 */ /* 0x000fea0003800000 */
.L_x_8514:
[----:B------:R-:W-:Y:S01]  /*215e0*/  BSSY B2, `(.L_x_8516) ;  /* 0x000000b000027945 */ /* 0x000fe20003800000 */
[----:B01----:R-:W-:Y:S02]  /*215f0*/  IMAD.MOV.U32 R2, RZ, RZ, 0x0 ;  /* 0x00000000ff027424 */ /* 0x003fe400078e00ff */
[----:B------:R-:W-:Y:S01]  /*21600*/  IMAD.MOV.U32 R3, RZ, RZ, 0x12f00000 ;  /* 0x12f00000ff037424 */ /* 0x000fe200078e00ff */
[----:B------:R-:W-:Y:S06]  /*21610*/  @P2 BRA `(.L_x_8517) ;  /* 0x00000000001c2947 */ /* 0x000fec0003800000 */
[----:B------:R-:W0:Y:S01]  /*21620*/  S2R R17, SR_TID.X ;  /* 0x0000000000117919 */ /* 0x000e220000002100 */
[----:B------:R-:W-:-:S04]  /*21630*/  IMAD.MOV.U32 R15, RZ, RZ, 0x8000 ;  /* 0x00008000ff0f7424 */ /* 0x000fc800078e00ff */
[----:B------:R1:W-:Y:S01]  /*21640*/  SYNCS.ARRIVE.TRANS64 RZ, [R12+URZ+0x288b0], R15 ;  /* 0x0288b00f0cff79a7 */ /* 0x0003e2000800003f */
[----:B0-----:R-:W-:-:S04]  /*21650*/  LOP3.LUT R17, R17, 0x1f, RZ, 0xc0, !PT ;  /* 0x0000001f11117812 */ /* 0x001fc800078ec0ff */
[----:B------:R-:W-:-:S13]  /*21660*/  ISETP.NE.AND P1, PT, R17, RZ, PT ;  /* 0x000000ff1100720c */ /* 0x000fda0003f25270 */
[----:B-1----:R-:W-:Y:S05]  /*21670*/  @!P1 BRA `(.L_x_8517) ;  /* 0x0000000000049947 */ /* 0x002fea0003800000 */
[----:B------:R-:W-:Y:S01]  /*21680*/  BPT.TRAP 0x1 ;  /* 0x000000040000795c */ /* 0x000fe20000300000 */
.L_x_8517:
[----:B------:R-:W-:Y:S05]  /*21690*/  BSYNC B2 ;  /* 0x0000000000027941 */ /* 0x000fea0003800000 */
.L_x_8516:
        /* <DEDUP_REMOVED lines=8> */
.L_x_8518:
        /* <DEDUP_REMOVED lines=15> */
.L_x_8519:
        /* <DEDUP_REMOVED lines=10> */
.L_x_8507:
[----:B------:R-:W-:Y:S05]  /*218b0*/  BSYNC B1 ;  /* 0x0000000000017941 */ /* 0x000fea0003800000 */
.L_x_8506:
        /* <DEDUP_REMOVED lines=8> */
.L_x_8486:
[----:B------:R-:W-:Y:S05]  /*21940*/  BSYNC B0 ;  /* 0x0000000000007941 */ /* 0x000fea0003800000 */
.L_x_8485:
[----:B------:R-:W1:Y:S01]  /*21950*/  LDC R0, c[0x0][0x448] ;  /* 0x00011200ff007b82 */ /* 0x000e620000000800 */
[----:B------:R-:W-:Y:S01]  /*21960*/  VIADD R5, R27, 0x7f ;  /* 0x0000007f1b057836 */ /* 0x000fe20000000000 */
[----:B------:R-:W-:Y:S06]  /*21970*/  @!P0 WARPSYNC.ALL ;  /* 0x0000000000008948 */ /* 0x000fec0003800000 */
[----:B0-----:R-:W0:Y:S08]  /*21980*/  LDC.64 R2, c[0x0][0x9e0] ;  /* 0x00027800ff027b82 */ /* 0x001e300000000a00 */
[----:B------:R-:W-:Y:S01]  /*21990*/  @!P0 BAR.SYNC.DEFER_BLOCKING 0xc, 0x180 ;  /* 0x0306000000008b1d */ /* 0x000fe20000010000 */
[----:B-1----:R-:W-:-:S02]  /*219a0*/  ISETP.NE.AND P1, PT, R0, 0x1, PT ;  /* 0x000000010000780c */ /* 0x002fc40003f25270 */
[----:B0-----:R-:W-:-:S11]  /*219b0*/  ISETP.GE.AND P2, PT, R3, 0x1, PT ;  /* 0x000000010300780c */ /* 0x001fd60003f46270 */
[----:B------:R-:W0:Y:S08]  /*219c0*/  @P1 LDC R0, c[0x0][0x44c] ;  /* 0x00011300ff001b82 */ /* 0x000e300000000800 */
[----:B------:R-:W1:Y:S01]  /*219d0*/  @P1 LDC R11, c[0x0][0x450] ;  /* 0x00011400ff0b1b82 */ /* 0x000e620000000800 */
[----:B0-----:R-:W-:-:S05]  /*219e0*/  @P1 IMAD.HI.U32 R0, R5, R0, RZ ;  /* 0x0000000005001227 */ /* 0x001fca00078e00ff */
[----:B-1----:R-:W-:-:S05]  /*219f0*/  @P1 SHF.R.U32.HI R5, RZ, R11, R0 ;  /* 0x0000000bff051219 */ /* 0x002fca0000011600 */
        /* <DEDUP_REMOVED lines=14> */
.L_x_8523:
[----:B------:R-:W-:-:S13]  /*21ae0*/  ISETP.NE.AND P0, PT, R3, 0x1, PT ;  /* 0x000000010300780c */ /* 0x000fda0003f05270 */
[----:B------:R-:W0:Y:S02]  /*21af0*/  @P0 LDC.64 R4, c[0x0][0x9e8] ;  /* 0x00027a00ff040b82 */ /* 0x000e240000000a00 */
[----:B0-----:R-:W-:-:S05]  /*21b00*/  @P0 IMAD.HI.U32 R4, R0, R4, RZ ;  /* 0x0000000400040227 */ /* 0x001fca00078e00ff */
[----:B------:R-:W-:-:S07]  /*21b10*/  @P0 SHF.R.U32.HI R0, RZ, R5, R4 ;  /* 0x00000005ff000219 */ /* 0x000fce0000011604 */
.L_x_8524:
[----:B------:R-:W-:Y:S05]  /*21b20*/  BSYNC B0 ;  /* 0x0000000000007941 */ /* 0x000fea0003800000 */
.L_x_8522:
[----:B------:R-:W-:-:S05]  /*21b30*/  IMAD R5, R0, R3, R3 ;  /* 0x0000000300057224 */ /* 0x000fca00078e0203 */
[----:B------:R-:W-:-:S07]  /*21b40*/  VIMNMX R2, R2, R5, PT ;  /* 0x0000000502027248 */ /* 0x000fce0003fe0100 */
.L_x_8521:
[----:B------:R-:W0:Y:S01]  /*21b50*/  @P1 LDC R0, c[0x0][0x44c] ;  /* 0x00011300ff001b82 */ /* 0x000e220000000800 */
[----:B------:R-:W-:Y:S01]  /*21b60*/  VIADD R2, R2, 0x7f ;  /* 0x0000007f02027836 */ /* 0x000fe20000000000 */
[----:B------:R-:W-:-:S04]  /*21b70*/  ULDC UR4, c[0x0][0x9dc] ;  /* 0x0002770000047ab9 */ /* 0x000fc80000000800 */
[----:B------:R-:W-:Y:S02]  /*21b80*/  SHF.R.S32.HI R5, RZ, 0x1f, R2 ;  /* 0x0000001fff057819 */ /* 0x000fe40000011402 */
[----:B------:R-:W1:Y:S02]  /*21b90*/  @P1 LDC R11, c[0x0][0x450] ;  /* 0x00011400ff0b1b82 */ /* 0x000e640000000800 */
[----:B------:R-:W-:Y:S01]  /*21ba0*/  LEA.HI R5, R5, R2, RZ, 0x7 ;  /* 0x0000000205057211 */ /* 0x000fe200078f38ff */
[----:B------:R-:W-:Y:S02]  /*21bb0*/  IMAD.MOV.U32 R2, RZ, RZ, R27 ;  /* 0x000000ffff027224 */ /* 0x000fe400078e001b */
[----:B0-----:R-:W-:-:S05]  /*21bc0*/  @P1 IMAD.HI.U32 R0, R27, R0, RZ ;  /* 0x000000001b001227 */ /* 0x001fca00078e00ff */
[----:B-1----:R-:W-:Y:S02]  /*21bd0*/  @P1 SHF.R.U32.HI R2, RZ, R11, R0 ;  /* 0x0000000bff021219 */ /* 0x002fe40000011600 */
[----:B------:R-:W-:-:S03]  /*21be0*/  SHF.R.S32.HI R0, RZ, 0x7, R5 ;  /* 0x00000007ff007819 */ /* 0x000fc60000011405 */
[----:B------:R-:W-:Y:S01]  /*21bf0*/  IMAD.IADD R7, R7, 0x1, R2 ;  /* 0x0000000107077824 */ /* 0x000fe200078e0202 */
        /* <DEDUP_REMOVED lines=14> */
.L_x_8527:
[----:B------:R-:W-:-:S13]  /*21ce0*/  ISETP.NE.AND P0, PT, R3, 0x1, PT ;  /* 0x000000010300780c */ /* 0x000fda0003f05270 */
[----:B------:R-:W1:Y:S02]  /*21cf0*/  @P0 LDC.64 R4, c[0x0][0x9e8] ;  /* 0x00027a00ff040b82 */ /* 0x000e640000000a00 */
[----:B-1----:R-:W-:-:S05]  /*21d00*/  @P0 IMAD.HI.U32 R4, R7, R4, RZ ;  /* 0x0000000407040227 */ /* 0x002fca00078e00ff */
[----:B------:R-:W-:-:S07]  /*21d10*/  @P0 SHF.R.U32.HI R7, RZ, R5, R4 ;  /* 0x00000005ff070219 */ /* 0x000fce0000011604 */
.L_x_8528:
[----:B------:R-:W-:Y:S05]  /*21d20*/  BSYNC B0 ;  /* 0x0000000000007941 */ /* 0x000fea0003800000 */
.L_x_8526:
[----:B------:R-:W-:-:S05]  /*21d30*/  IMAD R3, R7, R3, RZ ;  /* 0x0000000307037224 */ /* 0x000fca00078e02ff */
[----:B------:R-:W-:-:S07]  /*21d40*/  VIMNMX R0, R0, R3, !PT ;  /* 0x0000000300007248 */ /* 0x000fce0007fe0100 */
.L_x_8525:
[----:B------:R-:W-:Y:S01]  /*21d50*/  SHF.R.S32.HI R3, RZ, 0x1f, R0 ;  /* 0x0000001fff037819 */ /* 0x000fe20000011400 */
[----:B------:R-:W-:Y:S03]  /*21d60*/  BSSY B7, `(.L_x_8529) ;  /* 0x0000382000077945 */ /* 0x000fe60003800000 */
[----:B------:R-:W-:-:S04]  /*21d70*/  LEA.HI R3, R3, R0, RZ, 0x7 ;  /* 0x0000000003037211 */ /* 0x000fc800078f38ff */
[----:B------:R-:W-:-:S04]  /*21d80*/  SHF.R.S32.HI R3, RZ, 0x7, R3 ;  /* 0x00000007ff037819 */ /* 0x000fc80000011403 */
[----:B------:R-:W-:-:S04]  /*21d90*/  VIMNMX R2, RZ, R3, !PT ;  /* 0x00000003ff027248 */ /* 0x000fc80007fe0100 */
[----:B------:R-:W-:Y:S01]  /*21da0*/  ISETP.GT.AND P0, PT, R23, R2, PT ;  /* 0x000000021700720c */ /* 0x000fe20003f04270 */
[----:B------:R1:W-:-:S12]  /*21db0*/  STL [R1], R2 ;  /* 0x0000000201007387 */ /* 0x0003d80000100800 */
        /* <DEDUP_REMOVED lines=18> */
.L_x_8530:
        /* <DEDUP_REMOVED lines=20> */
.L_x_8533:
[----:B------:R-:W-:Y:S05]  /*22020*/  BSYNC B6 ;  /* 0x0000000000067941 */ /* 0x000fea0003800000 */
.L_x_8532:
        /* <DEDUP_REMOVED lines=19> */
[----:B0-2---:R-:W-:Y:S05]  /*22160*/  CALL.ABS.NOINC R2 ;  /* 0x0000000002007343 */ /* 0x005fea0003c00000 */
.L_x_8536:
        /* <DEDUP_REMOVED lines=15> */
.L_x_8535:
[----:B------:R-:W-:Y:S05]  /*22260*/  BSYNC B6 ;  /* 0x0000000000067941 */ /* 0x000fea0003800000 */
.L_x_8534:
[----:B------:R-:W-:Y:S01]  /*22270*/  ULDC.64 UR4, c[0x0][0x9f8] ;  /* 0x00027e0000047ab9 */ /* 0x000fe20000000a00 */
[----:B------:R-:W2:Y:S01]  /*22280*/  LDL R17, [R1+0x4] ;  /* 0x0000040001117983 */ /* 0x000ea20000100800 */
[----:B------:R-:W-:Y:S01]  /*22290*/  ISETP.NE.U32.AND P0, PT, RZ, UR4, PT ;  /* 0x00000004ff007c0c */ /* 0x000fe2000bf05070 */
[----:B------:R-:W-:Y:S01]  /*222a0*/  IMAD.MOV.U32 R35, RZ, RZ, R19 ;  /* 0x000000ffff237224 */ /* 0x000fe200078e0013 */
[----:B------:R-:W1:Y:S01]  /*222b0*/  LDC R0, c[0x0][0x430] ;  /* 0x00010c00ff007b82 */ /* 0x000e620000000800 */
[----:B------:R-:W3:Y:S01]  /*222c0*/  S2R R21, SR_TID.X ;  /* 0x0000000000157919 */ /* 0x000ee20000002100 */
[----:B------:R-:W-:Y:S01]  /*222d0*/  ISETP.NE.AND.EX P0, PT, RZ, UR5, PT, P0 ;  /* 0x00000005ff007c0c */ /* 0x000fe2000bf05300 */
[----:B------:R-:W4:Y:S01]  /*222e0*/  S2R R20, SR_TID.X ;  /* 0x0000000000147919 */ /* 0x000f220000002100 */
[----:B------:R-:W-:Y:S01]  /*222f0*/  VIADD R25, R23, 0xffffffff ;  /* 0xffffffff17197836 */ /* 0x000fe20000000000 */
[----:B------:R-:W-:-:S10]  /*22300*/  ULDC UR4, c[0x0][0x2f4] ;  /* 0x0000bd0000047ab9 */ /* 0x000fd40000000800 */
[----:B------:R-:W0:Y:S01]  /*22310*/  @P0 LDC.64 R2, c[0x0][0x9f8] ;  /* 0x00027e00ff020b82 */ /* 0x000e220000000a00 */
[----:B-1----:R-:W-:Y:S01]  /*22320*/  ISETP.NE.AND P1, PT, R0, 0x1, PT ;  /* 0x000000010000780c */ /* 0x002fe20003f25270 */
[----:B------:R-:W-:Y:S02]  /*22330*/  IMAD.SHL.U32 R8, R25, 0x80, RZ ;  /* 0x0000008019087824 */ /* 0x000fe400078e00ff */
[----:B---3--:R-:W-:Y:S01]  /*22340*/  IMAD.SHL.U32 R21, R21, 0x10, RZ ;  /* 0x0000001015157824 */ /* 0x008fe200078e00ff */
[----:B----4-:R-:W-:-:S09]  /*22350*/  LOP3.LUT R20, R20, 0x7f, RZ, 0xc0, !PT ;  /* 0x0000007f14147812 */ /* 0x010fd200078ec0ff */
[----:B------:R-:W1:Y:S01]  /*22360*/  @P1 LDC R10, c[0x0][0x434] ;  /* 0x00010d00ff0a1b82 */ /* 0x000e620000000800 */
[----:B0-----:R-:W-:-:S05]  /*22370*/  @P0 IMAD.WIDE R2, R19, 0x4, R2 ;  /* 0x0000000413020825 */ /* 0x001fca00078e0202 */
[----:B------:R0:W3:Y:S01]  /*22380*/  @P0 LDG.E R35, desc[UR54][R2.64] ;  /* 0x0000003602230981 */ /* 0x0000e2000c1e1900 */
[----:B------:R-:W-:Y:S01]  /*22390*/  SHF.R.U32.HI R20, RZ, 0x3, R20 ;  /* 0x00000003ff147819 */ /* 0x000fe20000011614 */
[----:B------:R-:W4:Y:S01]  /*223a0*/  @P1 LDC R6, c[0x0][0x438] ;  /* 0x00010e00ff061b82 */ /* 0x000f220000000800 */
[----:B------:R-:W-:-:S04]  /*223b0*/  LOP3.LUT R21, R21, 0x70, RZ, 0xc0, !PT ;  /* 0x0000007015157812 */ /* 0x000fc800078ec0ff */
[----:B------:R-:W-:-:S04]  /*223c0*/  LOP3.LUT R4, R8, R20, R21, 0xfe, !PT ;  /* 0x0000001408047212 */ /* 0x000fc800078efe15 */
[----:B------:R-:W-:-:S13]  /*223d0*/  ISETP.GE.AND P0, PT, R4, R37, PT ;  /* 0x000000250400720c */ /* 0x000fda0003f06270 */
[----:B0-----:R-:W0:Y:S01]  /*223e0*/  @!P0 LDC.64 R2, c[0x0][0x428] ;  /* 0x00010a00ff028b82 */ /* 0x001e220000000a00 */
[----:B------:R-:W-:Y:S01]  /*223f0*/  LOP3.LUT R32, R32, 0xfffffffb, RZ, 0xc0, !PT ;  /* 0xfffffffb20207812 */ /* 0x000fe200078ec0ff */
[----:B------:R-:W-:Y:S01]  /*22400*/  UMOV UR5, 0xffffffff ;  /* 0xffffffff00057882 */ /* 0x000fe20000000000 */
[----:B--2---:R-:W-:-:S04]  /*22410*/  IMAD.IADD R5, R4, 0x1, R17 ;  /* 0x0000000104057824 */ /* 0x004fc800078e0211 */
[----:B-1----:R-:W-:-:S04]  /*22420*/  @P1 IMAD.HI.U32 R7, R5, R10, RZ ;  /* 0x0000000a05071227 */ /* 0x002fc800078e00ff */
[----:B------:R-:W-:Y:S01]  /*22430*/  IMAD.MOV.U32 R4, RZ, RZ, R5 ;  /* 0x000000ffff047224 */ /* 0x000fe200078e0005 */
[----:B----4-:R-:W-:-:S05]  /*22440*/  @P1 SHF.R.U32.HI R4, RZ, R6, R7 ;  /* 0x00000006ff041219 */ /* 0x010fca0000011607 */
[----:B------:R-:W-:-:S04]  /*22450*/  IMAD.MOV R6, RZ, RZ, -R4 ;  /* 0x000000ffff067224 */ /* 0x000fc800078e0a04 */
[----:B------:R-:W-:Y:S01]  /*22460*/  IMAD R0, R0, R6, R5 ;  /* 0x0000000600007224 */ /* 0x000fe200078e0205 */
[--C-:B------:R-:W-:Y:S02]  /*22470*/  @!P0 SHF.R.S32.HI R5, RZ, 0x1f, R4.reuse ;  /* 0x0000001fff058819 */ /* 0x100fe40000011404 */
[----:B---3--:R-:W-:Y:S01]  /*22480*/  SHF.R.S32.HI R9, RZ, 0x1f, R35 ;  /* 0x0000001fff097819 */ /* 0x008fe20000011423 */
[----:B0-----:R-:W-:-:S04]  /*22490*/  @!P0 IMAD.WIDE.U32 R4, R35, R2, R4 ;  /* 0x0000000223048225 */ /* 0x001fc800078e0004 */
[----:B------:R-:W-:Y:S01]  /*224a0*/  @!P0 IMAD R6, R9, R2, RZ ;  /* 0x0000000209068224 */ /* 0x000fe200078e02ff */
[----:B------:R0:W-:Y:S03]  /*224b0*/  STL [R1+0x8], R9 ;  /* 0x0000080901007387 */ /* 0x0001e60000100800 */
[----:B------:R-:W-:Y:S02]  /*224c0*/  @!P0 IMAD R7, R35, R3, R6 ;  /* 0x0000000323078224 */ /* 0x000fe400078e0206 */
[----:B------:R-:W1:Y:S02]  /*224d0*/  @!P0 LDC.64 R2, c[0x0][0x418] ;  /* 0x00010600ff028b82 */ /* 0x000e640000000a00 */
[----:B------:R-:W-:Y:S02]  /*224e0*/  @!P0 IMAD.IADD R5, R5, 0x1, R7 ;  /* 0x0000000105058824 */ /* 0x000fe400078e0207 */
[----:B0-----:R-:W-:-:S05]  /*224f0*/  IMAD.U32 R9, RZ, RZ, UR38 ;  /* 0x00000026ff097e24 */ /* 0x001fca000f8e00ff */
[----:B------:R-:W-:Y:S02]  /*22500*/  ISETP.NE.AND P2, PT, R9, 0x3, PT ;  /* 0x000000030900780c */ /* 0x000fe40003f45270 */
[----:B-1----:R-:W-:-:S04]  /*22510*/  @!P0 LEA R2, P1, R4, R2, 0x2 ;  /* 0x0000000204028211 */ /* 0x002fc800078210ff */
[----:B------:R-:W-:Y:S01]  /*22520*/  @!P0 LEA.HI.X R3, R4, R3, R5, 0x2, P1 ;  /* 0x0000000304038211 */ /* 0x000fe200008f1405 */
[----:B------:R-:W-:-:S06]  /*22530*/  IMAD.MOV.U32 R4, RZ, RZ, RZ ;  /* 0x000000ffff047224 */ /* 0x000fcc00078e00ff */
[----:B------:R0:W5:Y:S01]  /*22540*/  @!P0 LDG.E R4, desc[UR54][R2.64] ;  /* 0x0000003602048981 */ /* 0x000162000c1e1900 */
[----:B------:R-:W-:Y:S02]  /*22550*/  ISETP.GE.AND P0, PT, R31, UR4, PT ;  /* 0x000000041f007c0c */ /* 0x000fe4000bf06270 */
[----:B------:R-:W-:-:S04]  /*22560*/  @P2 LOP3.LUT R32, R32, 0x4, RZ, 0xfc, !PT ;  /* 0x0000000420202812 */ /* 0x000fc800078efcff */
[----:B------:R-:W-:-:S07]  /*22570*/  LOP3.LUT R32, R32, 0xfffffffd, RZ, 0xc0, !PT ;  /* 0xfffffffd20207812 */ /* 0x000fce00078ec0ff */
[----:B------:R-:W-:Y:S02]  /*22580*/  @P0 LOP3.LUT R32, R32, 0x2, RZ, 0xfc, !PT ;  /* 0x0000000220200812 */ /* 0x000fe400078efcff */
[----:B------:R-:W-:Y:S02]  /*22590*/  ISETP.GE.AND P0, PT, R30, UR4, PT ;  /* 0x000000041e007c0c */ /* 0x000fe4000bf06270 */
[----:B------:R-:W-:-:S11]  /*225a0*/  LOP3.LUT R32, R32, 0xfffffffe, RZ, 0xc0, !PT ;  /* 0xfffffffe20207812 */ /* 0x000fd600078ec0ff */
[----:B------:R-:W-:Y:S01]  /*225b0*/  @P0 LOP3.LUT R32, R32, 0x1, RZ, 0xfc, !PT ;  /* 0x0000000120200812 */ /* 0x000fe200078efcff */
[----:B0-----:R-:W-:Y:S06]  /*225c0*/  BRA.DIV UR5, `(.L_x_8537) ;  /* 0x0000006e05007947 */ /* 0x001fec000b800000 */
.L_x_8728:
[----:B------:R-:W-:Y:S01]  /*225d0*/  SHF.R.S32.HI R34, RZ, 0x1f, R18 ;  /* 0x0000001fff227819 */ /* 0x000fe20000011412 */
[----:B------:R-:W-:Y:S06]  /*225e0*/  @!P2 BRA `(.L_x_8538) ;  /* 0x000000000004a947 */ /* 0x000fec0003800000 */
[----:B------:R-:W-:Y:S01]  /*225f0*/  BPT.TRAP 0x1 ;  /* 0x000000040000795c */ /* 0x000fe20000300000 */
.L_x_8538:
        /* <DEDUP_REMOVED lines=25> */
.L_x_8729:
[----:B------:R-:W-:Y:S05]  /*22790*/  BSYNC B0 ;  /* 0x0000000000007941 */ /* 0x000fea0003800000 */
.L_x_8539:
        /* <DEDUP_REMOVED lines=31> */
[----:B0-----:R-:W-:-:S04]  /*22990*/  @P0 LEA R3, P1, R31, R3, 0x1 ;  /* 0x000000031f030211 */ /* 0x001fc800078208ff */
[----:B-1----:R-:W-:-:S04]  /*229a0*/  @P0 IADD3.X R2, RZ, R2, RZ, P1, !PT ;  /* 0x00000002ff020210 */ /* 0x002fc80000ffe4ff */
        /* <DEDUP_REMOVED lines=74> */
.L_x_8747:
        /* <DEDUP_REMOVED lines=11> */
.L_x_8542:
        /* <DEDUP_REMOVED lines=11> */
.L_x_8543:
[----:B-1----:R1:W5:Y:S01]  /*22fb0*/  LDL.LU R3, [R1+0x10] ;  /* 0x0000100001037983 */ /* 0x0023620000300800 */
[----:B------:R1:W-:Y:S02]  /*22fc0*/  SYNCS.ARRIVE.TRANS64.A1T0 RZ, [R7+URZ+0x28830], RZ ;  /* 0x028830ff07ff79a7 */ /* 0x0003e4000810003f */
        /* <DEDUP_REMOVED lines=8> */
[----:B------:R-:W-:Y:S01]  /*23050*/  BSSY B6, `(.L_x_8544) ;  /* 0x000001e000067945 */ /* 0x000fe20003800000 */
[----:B------:R-:W-:-:S04]  /*23060*/  SHF.R.S32.HI R2, RZ, 0x1f, R19 ;  /* 0x0000001fff027819 */ /* 0x000fc80000011413 */
[----:B------:R-:W-:Y:S02]  /*23070*/  SEL R2, R2, RZ, !P0 ;  /* 0x000000ff02027207 */ /* 0x000fe40004000000 */
[----:B-----5:R-:W-:Y:S01]  /*23080*/  SHF.R.S32.HI R0, RZ, 0x1f, R3 ;  /* 0x0000001fff007819 */ /* 0x020fe20000011403 */
[----:B0-----:R-:W-:-:S04]  /*23090*/  IMAD.WIDE.U32 R4, R3, UR4, RZ ;  /* 0x0000000403047c25 */ /* 0x001fc8000f8e00ff */
[----:B------:R-:W-:Y:S01]  /*230a0*/  IMAD R0, R0, UR4, RZ ;  /* 0x0000000400007c24 */ /* 0x000fe2000f8e02ff */
[----:B------:R0:W-:Y:S03]  /*230b0*/  STL.64 [R1+0x10], R4 ;  /* 0x0000100401007387 */ /* 0x0001e60000100a00 */
[----:B------:R-:W-:-:S04]  /*230c0*/  IMAD R0, R3, UR5, R0 ;  /* 0x0000000503007c24 */ /* 0x000fc8000f8e0200 */
[----:B------:R-:W-:Y:S01]  /*230d0*/  IMAD.IADD R3, R5, 0x1, R0 ;  /* 0x0000000105037824 */ /* 0x000fe200078e0200 */
[----:B------:R-:W-:-:S04]  /*230e0*/  SEL R0, R19, RZ, !P0 ;  /* 0x000000ff13007207 */ /* 0x000fc80004000000 */
[----:B------:R0:W-:Y:S04]  /*230f0*/  STL [R1+0x24], R3 ;  /* 0x0000240301007387 */ /* 0x0001e80000100800 */
[----:B------:R0:W-:Y:S04]  /*23100*/  STL [R1+0x18], R0 ;  /* 0x0000180001007387 */ /* 0x0001e80000100800 */
[----:B------:R0:W-:Y:S01]  /*23110*/  STL [R1+0x28], R2 ;  /* 0x0000280201007387 */ /* 0x0001e20000100800 */
        /* <DEDUP_REMOVED lines=17> */
.L_x_8545:
[----:B------:R-:W-:Y:S05]  /*23230*/  BSYNC B6 ;  /* 0x0000000000067941 */ /* 0x000fea0003800000 */
.L_x_8544:
[----:B------:R-:W2:Y:S01]  /*23240*/  LDL.LU R20, [R1+0x24] ;  /* 0x0000240001147983 */ /* 0x000ea20000300800 */
[----:B------:R-:W-:Y:S01]  /*23250*/  ULDC.64 UR4, c[0x0][0x2d8] ;  /* 0x0000b60000047ab9 */ /* 0x000fe20000000a00 */
[----:B-1----:R-:W1:Y:S01]  /*23260*/  LDC R7, c[0x0][0x448] ;  /* 0x00011200ff077b82 */ /* 0x002e620000000800 */
[----:B------:R-:W-:Y:S01]  /*23270*/  ULDC.64 UR6, c[0x0][0x280] ;  /* 0x0000a00000067ab9 */ /* 0x000fe20000000a00 */
[----:B0-----:R-:W2:Y:S04]  /*23280*/  LDL.LU.64 R2, [R1+0x10] ;  /* 0x0000100001027983 */ /* 0x001ea80000300a00 */
[----:B------:R-:W3:Y:S04]  /*23290*/  LDL.LU R4, [R1+0x28] ;  /* 0x0000280001047983 */ /* 0x000ee80000300800 */
[----:B------:R-:W4:Y:S01]  /*232a0*/  LDL.LU R21, [R1+0x18] ;  /* 0x0000180001157983 */ /* 0x000f220000300800 */
[----:B------:R-:W-:-:S03]  /*232b0*/  IMAD R0, R34, UR4, RZ ;  /* 0x0000000422007c24 */ /* 0x000fc6000f8e02ff */
[----:B------:R0:W5:Y:S01]  /*232c0*/  LDL R8, [R1+0xc] ;  /* 0x00000c0001087983 */ /* 0x0001620000100800 */
[----:B------:R-:W-:Y:S01]  /*232d0*/  IMAD R0, R18, UR5, R0 ;  /* 0x0000000512007c24 */ /* 0x000fe2000f8e0200 */
[----:B-1----:R-:W-:-:S13]  /*232e0*/  ISETP.NE.AND P0, PT, R7, 0x1, PT ;  /* 0x000000010700780c */ /* 0x002fda0003f05270 */
[----:B------:R-:W1:Y:S01]  /*232f0*/  @P0 LDC R6, c[0x0][0x44c] ;  /* 0x00011300ff060b82 */ /* 0x000e620000000800 */
[----:B--2---:R-:W-:Y:S02]  /*23300*/  IMAD.MOV.U32 R3, RZ, RZ, R20 ;  /* 0x000000ffff037224 */ /* 0x004fe400078e0014 */
[----:B------:R-:W2:Y:S01]  /*23310*/  S2R R20, SR_TID.X ;  /* 0x0000000000147919 */ /* 0x000ea20000002100 */
[----:B------:R-:W-:Y:S01]  /*23320*/  IMAD.WIDE.U32 R2, R18, UR4, R2 ;  /* 0x0000000412027c25 */ /* 0x000fe2000f8e0002 */
[----:B------:R-:W-:-:S03]  /*23330*/  ULDC.64 UR4, c[0x0][0x2e0] ;  /* 0x0000b80000047ab9 */ /* 0x000fc60000000a00 */
[----:B------:R-:W-:Y:S02]  /*23340*/  IMAD.IADD R3, R3, 0x1, R0 ;  /* 0x0000000103037824 */ /* 0x000fe400078e0200 */
[----:B---3--:R-:W-:Y:S02]  /*23350*/  IMAD R0, R4, UR4, RZ ;  /* 0x0000000404007c24 */ /* 0x008fe4000f8e02ff */
[----:B----4-:R-:W-:-:S04]  /*23360*/  IMAD.WIDE.U32 R2, R21, UR4, R2 ;  /* 0x0000000415027c25 */ /* 0x010fc8000f8e0002 */
[----:B------:R-:W-:Y:S01]  /*23370*/  IMAD R0, R21, UR5, R0 ;  /* 0x0000000515007c24 */ /* 0x000fe2000f8e0200 */
[----:B------:R-:W-:Y:S01]  /*23380*/  ULDC.64 UR4, c[0x0][0x2d0] ;  /* 0x0000b40000047ab9 */ /* 0x000fe20000000a00 */
[----:B------:R-:W3:Y:S02]  /*23390*/  S2R R21, SR_TID.X ;  /* 0x0000000000157919 */ /* 0x000ee40000002100 */
[----:B------:R-:W-:Y:S02]  /*233a0*/  IMAD.IADD R3, R3, 0x1, R0 ;  /* 0x0000000103037824 */ /* 0x000fe400078e0200 */
[----:B------:R-:W4:Y:S01]  /*233b0*/  @P0 LDC R0, c[0x0][0x450] ;  /* 0x00011400ff000b82 */ /* 0x000f220000000800 */
[----:B--2---:R-:W-:-:S04]  /*233c0*/  LOP3.LUT R20, R20, 0x7f, RZ, 0xc0, !PT ;  /* 0x0000007f14147812 */ /* 0x004fc800078ec0ff */
[----:B------:R-:W-:Y:S01]  /*233d0*/  SHF.R.U32.HI R20, RZ, 0x3, R20 ;  /* 0x00000003ff147819 */ /* 0x000fe20000011614 */
[----:B---3--:R-:W-:-:S05]  /*233e0*/  IMAD.SHL.U32 R21, R21, 0x10, RZ ;  /* 0x0000001015157824 */ /* 0x008fca00078e00ff */
[----:B------:R-:W-:-:S04]  /*233f0*/  LOP3.LUT R21, R21, 0x70, RZ, 0xc0, !PT ;  /* 0x0000007015157812 */ /* 0x000fc800078ec0ff */
[----:B------:R-:W-:-:S05]  /*23400*/  LOP3.LUT R20, R20, R21, RZ, 0xfc, !PT ;  /* 0x0000001514147212 */ /* 0x000fca00078efcff */
[----:B------:R-:W-:-:S04]  /*23410*/  IMAD.IADD R5, R20, 0x1, R27 ;  /* 0x0000000114057824 */ /* 0x000fc800078e021b */
[----:B-1----:R-:W-:-:S04]  /*23420*/  @P0 IMAD.HI.U32 R6, R5, R6, RZ ;  /* 0x0000000605060227 */ /* 0x002fc800078e00ff */
[----:B------:R-:W-:Y:S01]  /*23430*/  IMAD.MOV.U32 R4, RZ, RZ, R5 ;  /* 0x000000ffff047224 */ /* 0x000fe200078e0005 */
[----:B----4-:R-:W-:Y:S01]  /*23440*/  @P0 SHF.R.U32.HI R4, RZ, R0, R6 ;  /* 0x00000000ff040219 */ /* 0x010fe20000011606 */
        /* <DEDUP_REMOVED lines=19> */
[----:B-1----:R-:W-:Y:S02]  /*23580*/  LOP3.LUT R20, R20, 0x7f, RZ, 0xc0, !PT ;  /* 0x0000007f14147812 */ /* 0x002fe400078ec0ff */
[----:B------:R-:W-:Y:S02]  /*23590*/  LEA.HI.X R4, R2, UR7, R4, 0x1, P2 ;  /* 0x0000000702047c11 */ /* 0x000fe400090f0c04 */
[----:B------:R-:W-:Y:S01]  /*235a0*/  SHF.R.U32.HI R9, RZ, 0x3, R20 ;  /* 0x00000003ff097819 */ /* 0x000fe20000011614 */
[----:B0-----:R-:W-:Y:S06]  /*235b0*/  BRA.DIV UR4, `(.L_x_8546) ;  /* 0x0000006a04187947 */ /* 0x001fec000b800000 */
[----:B------:R-:W0:Y:S01]  /*235c0*/  SHFL.IDX PT, R3, R0, RZ, 0x181f ;  /* 0x00181fff00037589 */ /* 0x000e2200000e0000 */
[----:B------:R-:W-:Y:S02]  /*235d0*/  IMAD R33, R33, R7, RZ ;  /* 0x0000000721217224 */ /* 0x000fe400078e02ff */
[----:B------:R-:W-:Y:S01]  /*235e0*/  IMAD.IADD R27, R9, 0x1, R27 ;  /* 0x00000001091b7824 */ /* 0x000fe200078e021b */
[----:B------:R-:W1:Y:S03]  /*235f0*/  SHFL.IDX PT, R2, R4, RZ, 0x181f ;  /* 0x00181fff04027589 */ /* 0x000e6600000e0000 */
[C---:B------:R-:W-:Y:S01]  /*23600*/  VIADD R6, R27.reuse, 0x10 ;  /* 0x000000101b067836 */ /* 0x040fe20000000000 */
[----:B------:R-:W-:Y:S01]  /*23610*/  ISETP.GE.AND P3, PT, R27, R33, PT ;  /* 0x000000211b00720c */ /* 0x000fe20003f66270 */
[----:B------:R-:W2:-:S12]  /*23620*/  SHFL.IDX PT, R14, R0, 0x1, 0x181f ;  /* 0x00381f00000e7f89 */ /* 0x000e9800000e0000 */
[----:B0-----:R-:W-:-:S05]  /*23630*/  @!P3 LEA R5, P2, R31, R3, 0x1 ;  /* 0x000000031f05b211 */ /* 0x001fca00078408ff */
[----:B-1----:R-:W-:Y:S02]  /*23640*/  @!P3 IMAD.X R3, RZ, RZ, R2, P2 ;  /* 0x000000ffff03b224 */ /* 0x002fe400010e0602 */
[----:B------:R-:W-:-:S05]  /*23650*/  @!P3 IMAD.MOV.U32 R2, RZ, RZ, R5 ;  /* 0x000000ffff02b224 */ /* 0x000fca00078e0005 */
[----:B-----5:R-:W-:Y:S04]  /*23660*/  @!P3 LDGSTS.E.BYPASS.LTC128B.128 [R8+0x10400], desc[UR54][R2.64], !P0 ;  /* 0x104000000208bfae */ /* 0x020fe8000c101d76 */
[----:B------:R0:W-:Y:S01]  /*23670*/  @!P3 LDGSTS.E.BYPASS.LTC128B.128 [R8+0x14400], desc[UR54][R2.64+0x80], !P1 ;  /* 0x144000800208bfae */ /* 0x0001e2000c901d76 */
[----:B------:R-:W-:-:S03]  /*23680*/  ISETP.GE.AND P3, PT, R6, R33, PT ;  /* 0x000000210600720c */ /* 0x000fc60003f66270 */
[----:B0-----:R-:W0:Y:S10]  /*23690*/  SHFL.IDX PT, R2, R4, 0x1, 0x181f ;  /* 0x00381f0004027f89 */ /* 0x001e3400000e0000 */
[----:B--2---:R-:W-:-:S02]  /*236a0*/  @!P3 LEA R5, P2, R31, R14, 0x1 ;  /* 0x0000000e1f05b211 */ /* 0x004fc400078408ff */
[----:B------:R-:W1:Y:S03]  /*236b0*/  SHFL.IDX PT, R14, R0, 0x2, 0x181f ;  /* 0x00581f00000e7f89 */ /* 0x000e6600000e0000 */
[----:B0-----:R-:W-:Y:S01]  /*236c0*/  @!P3 IMAD.X R6, RZ, RZ, R2, P2 ;  /* 0x000000ffff06b224 */ /* 0x001fe200010e0602 */
[----:B------:R-:W-:-:S03]  /*236d0*/  @!P3 MOV R2, R5 ;  /* 0x000000050002b202 */ /* 0x000fc60000000f00 */
[----:B------:R-:W-:Y:S02]  /*236e0*/  @!P3 IMAD.MOV.U32 R3, RZ, RZ, R6 ;  /* 0x000000ffff03b224 */ /* 0x000fe400078e0006 */
[----:B------:R-:W-:-:S03]  /*236f0*/  VIADD R6, R27, 0x20 ;  /* 0x000000201b067836 */ /* 0x000fc60000000000 */
[----:B------:R-:W-:Y:S04]  /*23700*/  @!P3 LDGSTS.E.BYPASS.LTC128B.128 [R8+0x10c00], desc[UR54][R2.64], !P0 ;  /* 0x10c000000208bfae */ /* 0x000fe8000c101d76 */
[----:B------:R0:W-:Y:S01]  /*23710*/  @!P3 LDGSTS.E.BYPASS.LTC128B.128 [R8+0x14c00], desc[UR54][R2.64+0x80], !P1 ;  /* 0x14c000800208bfae */ /* 0x0001e2000c901d76 */
[----:B------:R-:W-:-:S03]  /*23720*/  ISETP.GE.AND P3, PT, R6, R33, PT ;  /* 0x000000210600720c */ /* 0x000fc60003f66270 */
[----:B0-----:R-:W0:Y:S10]  /*23730*/  SHFL.IDX PT, R2, R4, 0x2, 0x181f ;  /* 0x00581f0004027f89 */ /* 0x001e3400000e0000 */
[----:B-1----:R-:W-:-:S02]  /*23740*/  @!P3 LEA R5, P2, R31, R14, 0x1 ;  /* 0x0000000e1f05b211 */ /* 0x002fc400078408ff */
[----:B------:R-:W1:Y:S03]  /*23750*/  SHFL.IDX PT, R14, R0, 0x3, 0x181f ;  /* 0x00781f00000e7f89 */ /* 0x000e6600000e0000 */
[----:B0-----:R-:W-:Y:S02]  /*23760*/  @!P3 IMAD.X R6, RZ, RZ, R2, P2 ;  /* 0x000000ffff06b224 */ /* 0x001fe400010e0602 */
[----:B------:R-:W-:Y:S02]  /*23770*/  @!P3 IMAD.MOV.U32 R2, RZ, RZ, R5 ;  /* 0x000000ffff02b224 */ /* 0x000fe400078e0005 */
        /* <DEDUP_REMOVED lines=27> */
[----:B------:R-:W-:Y:S03]  /*23930*/  SHFL.IDX PT, R14, R0, 0x7, 0x181f ;  /* 0x00f81f00000e7f89 */ /* 0x000fe600000e0000 */
[----:B0-----:R-:W-:Y:S02]  /*23940*/  @!P3 IMAD.X R6, RZ, RZ, R2, P2 ;  /* 0x000000ffff06b224 */ /* 0x001fe400010e0602 */
[----:B------:R-:W-:Y:S02]  /*23950*/  @!P3 IMAD.MOV.U32 R2, RZ, RZ, R5 ;  /* 0x000000ffff02b224 */ /* 0x000fe400078e0005 */
[----:B------:R-:W-:Y:S02]  /*23960*/  @!P3 IMAD.MOV.U32 R3, RZ, RZ, R6 ;  /* 0x000000ffff03b224 */ /* 0x000fe400078e0006 */
[----:B------:R-:W-:-:S03]  /*23970*/  VIADD R6, R27, 0x60 ;  /* 0x000000601b067836 */ /* 0x000fc60000000000 */
        /* <DEDUP_REMOVED lines=11> */
[----:B--2---:R0:W-:Y:S02]  /*23a30*/  @!P3 LDGSTS.E.BYPASS.LTC128B.128 [R8+0x17400], desc[UR54][R2.64+0x80], !P1 ;  /* 0x174000800208bfae */ /* 0x0041e4000c901d76 */
.L_x_8764:
        /* <DEDUP_REMOVED lines=10> */
[----:B------:R1:W-:Y:S02]  /*23ae0*/  LDGSTS.E.BYPASS.LTC128B.128 [R8+0x17c00], desc[UR54][R2.64+0x80], !P1 ;  /* 0x17c0008002087fae */ /* 0x0003e4000c901d76 */
.L_x_8548:
[----:B------:R-:W-:Y:S05]  /*23af0*/  BSYNC B0 ;  /* 0x0000000000007941 */ /* 0x000fea0003800000 */
.L_x_8547:
[----:B------:R-:W-:Y:S01]  /*23b00*/  NOP ;  /* 0x0000000000007918 */ /* 0x000fe20000000000 */
[----:B------:R-:W-:-:S13]  /*23b10*/  PLOP3.LUT P0, PT, PT, PT, PT, 0x80, 0x0 ;  /* 0x000000000000781c */ /* 0x000fda0003f0f070 */
.L_x_8549:
        /* <DEDUP_REMOVED lines=14> */
[----:B------:R-:W2:Y:S01]  /*23c00*/  LDL.LU R4, [R1+0x1c] ;  /* 0x00001c0001047983 */ /* 0x000ea20000300800 */
[----:B------:R1:W-:Y:S03]  /*23c10*/  SYNCS.ARRIVE.TRANS64.A1T0 RZ, [R22+URZ+0x28800], RZ ;  /* 0x028800ff16ff79a7 */ /* 0x0003e6000810003f */
[----:B0-----:R-:W3:Y:S01]  /*23c20*/  LDL R2, [R1] ;  /* 0x0000000001027983 */ /* 0x001ee20000100800 */
[----:B------:R-:W-:Y:S01]  /*23c30*/  BSSY B0, `(.L_x_8550) ;  /* 0x0000005000007945 */ /* 0x000fe20003800000 */
[----:B------:R-:W0:Y:S01]  /*23c40*/  SYNCS.PHASECHK.TRANS64.TRYWAIT P0, [R22+URZ+0x28820], R3 ;  /* 0x02882003160075a7 */ /* 0x000e22000800017f */
[----:B--2---:R-:W-:-:S05]  /*23c50*/  VIADD R6, R4, 0xfffffffe ;  /* 0xfffffffe04067836 */ /* 0x004fca0000000000 */
[----:B---3--:R-:W-:Y:S01]  /*23c60*/  ISETP.GE.AND P1, PT, R6, R2, PT ;  /* 0x000000020600720c */ /* 0x008fe20003f26270 */
[----:B01----:R-:W-:-:S12]  /*23c70*/  @!P0 BRA `(.L_x_8551) ;  /* 0x0000006800f08947 */ /* 0x003fd80003800000 */
.L_x_8765:
[----:B------:R-:W-:Y:S05]  /*23c80*/  BSYNC B0 ;  /* 0x0000000000007941 */ /* 0x000fea0003800000 */
.L_x_8550:
        /* <DEDUP_REMOVED lines=8> */
.L_x_8566:
[----:B------:R-:W2:Y:S01]  /*23d10*/  LDL R8, [R1+0x4] ;  /* 0x0000040001087983 */ /* 0x000ea20000100800 */
[----:B------:R-:W1:Y:S03]  /*23d20*/  LDC R0, c[0x0][0x430] ;  /* 0x00010c00ff007b82 */ /* 0x000e660000000800 */
[----:B------:R-:W3:Y:S01]  /*23d30*/  LDL R7, [R1+0x8] ;  /* 0x0000080001077983 */ /* 0x000ee20000100800 */
[----:B------:R-:W-:Y:S05]  /*23d40*/  YIELD ;  /* 0x0000000000007946 */ /* 0x000fea0003800000 */
[----:B0-----:R-:W0:Y:S01]  /*23d50*/  S2R R3, SR_TID.X ;  /* 0x0000000000037919 */ /* 0x001e220000002100 */
[----:B------:R-:W-:Y:S01]  /*23d60*/  ULDC.64 UR4, c[0x0][0x428] ;  /* 0x00010a0000047ab9 */ /* 0x000fe20000000a00 */
[----:B------:R-:W4:Y:S01]  /*23d70*/  S2R R2, SR_TID.X ;  /* 0x0000000000027919 */ /* 0x000f220000002100 */
[----:B-1----:R-:W-:-:S13]  /*23d80*/  ISETP.NE.AND P0, PT, R0, 0x1, PT ;  /* 0x000000010000780c */ /* 0x002fda0003f05270 */
[----:B------:R-:W1:Y:S01]  /*23d90*/  @P0 LDC R4, c[0x0][0x434] ;  /* 0x00010d00ff040b82 */ /* 0x000e620000000800 */
[----:B0-----:R-:W-:-:S04]  /*23da0*/  LOP3.LUT R3, R3, 0x7f, RZ, 0xc0, !PT ;  /* 0x0000007f03037812 */ /* 0x001fc800078ec0ff */
[----:B------:R-:W-:Y:S01]  /*23db0*/  SHF.R.U32.HI R5, RZ, 0x3, R3 ;  /* 0x00000003ff057819 */ /* 0x000fe20000011603 */
[----:B----4-:R-:W-:Y:S02]  /*23dc0*/  IMAD.SHL.U32 R2, R2, 0x10, RZ ;  /* 0x0000001002027824 */ /* 0x010fe400078e00ff */
[----:B------:R-:W0:Y:S02]  /*23dd0*/  @P0 LDC R3, c[0x0][0x438] ;  /* 0x00010e00ff030b82 */ /* 0x000e240000000800 */
[----:B------:R-:W-:Y:S01]  /*23de0*/  IMAD R5, R6, 0x80, R5 ;  /* 0x0000008006057824 */ /* 0x000fe200078e0205 */
[----:B------:R-:W-:-:S04]  /*23df0*/  LOP3.LUT R2, R2, 0x70, RZ, 0xc0, !PT ;  /* 0x0000007002027812 */ /* 0x000fc800078ec0ff */
[----:B--2---:R-:W-:-:S05]  /*23e00*/  IADD3 R5, R2, R5, R8 ;  /* 0x0000000502057210 */ /* 0x004fca0007ffe008 */
[----:B-1----:R-:W-:-:S04]  /*23e10*/  @P0 IMAD.HI.U32 R4, R5, R4, RZ ;  /* 0x0000000405040227 */ /* 0x002fc800078e00ff */
[----:B------:R-:W-:Y:S01]  /*23e20*/  IMAD.MOV.U32 R2, RZ, RZ, R5 ;  /* 0x000000ffff027224 */ /* 0x000fe200078e0005 */
[----:B0-----:R-:W-:Y:S01]  /*23e30*/  @P0 SHF.R.U32.HI R2, RZ, R3, R4 ;  /* 0x00000003ff020219 */ /* 0x001fe20000011604 */
[----:B---3--:R-:W-:-:S04]  /*23e40*/  IMAD R4, R7, UR4, RZ ;  /* 0x0000000407047c24 */ /* 0x008fc8000f8e02ff */
[----:B------:R-:W-:-:S04]  /*23e50*/  IMAD.MOV R3, RZ, RZ, -R2 ;  /* 0x000000ffff037224 */ /* 0x000fc800078e0a02 */
[----:B------:R-:W-:Y:S01]  /*23e60*/  IMAD R0, R0, R3, R5 ;  /* 0x0000000300007224 */ /* 0x000fe200078e0205 */
[----:B------:R-:W-:Y:S01]  /*23e70*/  SHF.R.S32.HI R3, RZ, 0x1f, R2 ;  /* 0x0000001fff037819 */ /* 0x000fe20000011402 */
[C---:B------:R-:W-:Y:S02]  /*23e80*/  IMAD R5, R35.reuse, UR5, R4 ;  /* 0x0000000523057c24 */ /* 0x040fe4000f8e0204 */
[----:B------:R-:W-:Y:S01]  /*23e90*/  IMAD.WIDE.U32 R2, R35, UR4, R2 ;  /* 0x0000000423027c25 */ /* 0x000fe2000f8e0002 */
[----:B------:R-:W-:-:S03]  /*23ea0*/  ULDC.64 UR4, c[0x0][0x418] ;  /* 0x0001060000047ab9 */ /* 0x000fc60000000a00 */
[----:B------:R-:W-:Y:S01]  /*23eb0*/  IMAD.IADD R5, R5, 0x1, R3 ;  /* 0x0000000105057824 */ /* 0x000fe200078e0203 */
[----:B------:R-:W-:-:S04]  /*23ec0*/  LEA R4, P0, R2, UR4, 0x2 ;  /* 0x0000000402047c11 */ /* 0x000fc8000f8010ff */
[----:B------:R-:W-:-:S05]  /*23ed0*/  LEA.HI.X R5, R2, UR5, R5, 0x2, P0 ;  /* 0x0000000502057c11 */ /* 0x000fca00080f1405 */
[----:B------:R-:W2:Y:S01]  /*23ee0*/  LDG.E R4, desc[UR54][R4.64] ;  /* 0x0000003604047981 */ /* 0x000ea2000c1e1900 */
[----:B------:R-:W-:Y:S02]  /*23ef0*/  IMAD.U32 R7, RZ, RZ, UR38 ;  /* 0x00000026ff077e24 */ /* 0x000fe4000f8e00ff */
[----:B------:R-:W-:Y:S02]  /*23f00*/  VIADD R24, R10, 0x1 ;  /* 0x000000010a187836 */ /* 0x000fe40000000000 */
[----:B------:R-:W-:Y:S01]  /*23f10*/  IMAD.MOV.U32 R25, RZ, RZ, R6 ;  /* 0x000000ffff197224 */ /* 0x000fe200078e0006 */
[----:B------:R-:W-:Y:S02]  /*23f20*/  ISETP.NE.AND P3, PT, R7, 0x3, PT ;  /* 0x000000030700780c */ /* 0x000fe40003f65270 */
[----:B------:R-:W-:-:S04]  /*23f30*/  ISETP.NE.AND P0, PT, R24, 0x2, PT ;  /* 0x000000021800780c */ /* 0x000fc80003f05270 */
[----:B------:R-:W-:Y:S02]  /*23f40*/  SEL R3, RZ, 0x1, P0 ;  /* 0x00000001ff037807 */ /* 0x000fe40000000000 */
[----:B------:R-:W-:Y:S02]  /*23f50*/  SEL R24, R24, RZ, P0 ;  /* 0x000000ff18187207 */ /* 0x000fe40000000000 */
[----:B------:R-:W-:Y:S02]  /*23f60*/  LOP3.LUT R28, R20, R3, RZ, 0x3c, !PT ;  /* 0x00000003141c7212 */ /* 0x000fe400078e3cff */
[----:B--2---:R-:W-:Y:S01]  /*23f70*/  SHF.R.S32.HI R27, RZ, 0x1f, R4 ;  /* 0x0000001fff1b7819 */ /* 0x004fe20000011404 */
[----:B------:R-:W-:Y:S06]  /*23f80*/  @!P3 BRA `(.L_x_8554) ;  /* 0x000000000004b947 */ /* 0x000fec0003800000 */
[----:B------:R-:W-:Y:S01]  /*23f90*/  BPT.TRAP 0x1 ;  /* 0x000000040000795c */ /* 0x000fe20000300000 */
.L_x_8554:
[----:B------:R-:W-:Y:S01]  /*23fa0*/  IMAD R6, R24, 0x8, R22 ;  /* 0x0000000818067824 */ /* 0x000fe200078e0216 */
[----:B------:R-:W-:Y:S01]  /*23fb0*/  SHF.L.U32 R2, R28, 0x1f, RZ ;  /* 0x0000001f1c027819 */ /* 0x000fe200000006ff */
[----:B------:R-:W-:Y:S03]  /*23fc0*/  BSSY B1, `(.L_x_8555) ;  /* 0x0000003000017945 */ /* 0x000fe60003800000 */
[----:B------:R-:W0:Y:S02]  /*23fd0*/  SYNCS.PHASECHK.TRANS64.TRYWAIT P0, [R6+URZ+0x28840], R2 ;  /* 0x02884002060075a7 */ /* 0x000e24000800017f */
[----:B0-----:R-:W-:Y:S05]  /*23fe0*/  @!P0 BRA `(.L_x_8556) ;  /* 0x0000006800288947 */ /* 0x001fea0003800000 */
.L_x_8766:
[----:B------:R-:W-:Y:S05]  /*23ff0*/  BSYNC B1 ;  /* 0x0000000000017941 */ /* 0x000fea0003800000 */
.L_x_8555:
[----:B------:R-:W-:Y:S01]  /*24000*/  SHF.R.S32.HI R21, RZ, 0x1f, R0 ;  /* 0x0000001fff157819 */ /* 0x000fe20000011400 */
[----:B------:R-:W-:Y:S01]  /*24010*/  ULDC.64 UR4, c[0x0][0x300] ;  /* 0x0000c00000047ab9 */ /* 0x000fe20000000a00 */
[----:B------:R-:W-:Y:S01]  /*24020*/  LOP3.LUT P4, RZ, R32, 0x2, RZ, 0xc0, !PT ;  /* 0x0000000220ff7812 */ /* 0x000fe2000788c0ff */
[----:B0-----:R-:W-:Y:S01]  /*24030*/  IMAD.WIDE.U32 R2, R0, UR4, RZ ;  /* 0x0000000400027c25 */ /* 0x001fe2000f8e00ff */
[----:B------:R-:W-:Y:S02]  /*24040*/  LOP3.LUT P3, RZ, R32, 0x1, RZ, 0xc0, !PT ;  /* 0x0000000120ff7812 */ /* 0x000fe4000786c0ff */
[----:B------:R-:W-:Y:S01]  /*24050*/  LEA R8, R24, R36, 0xe ;  /* 0x0000002418087211 */ /* 0x000fe200078e70ff */
        /* <DEDUP_REMOVED lines=65> */
.L_x_8784:
        /* <DEDUP_REMOVED lines=9> */
.L_x_8558:
        /* <DEDUP_REMOVED lines=11> */
.L_x_8559:
[----:B------:R1:W-:Y:S01]  /*245b0*/  SYNCS.ARRIVE.TRANS64.A1T0 RZ, [R6+URZ+0x28830], RZ ;  /* 0x028830ff06ff79a7 */ /* 0x0003e2000810003f */
[----:B------:R-:W-:Y:S05]  /*245c0*/  @!P4 BRA `(.L_x_8560) ;  /* 0x000000000004c947 */ /* 0x000fea0003800000 */
[----:B------:R-:W-:Y:S01]  /*245d0*/  BPT.TRAP 0x1 ;  /* 0x000000040000795c */ /* 0x000fe20000300000 */
.L_x_8560:
[----:B------:R-:W-:Y:S01]  /*245e0*/  SHF.L.U32 R2, R20, 0x1f, RZ ;  /* 0x0000001f14027819 */ /* 0x000fe200000006ff */
[----:B-1----:R-:W-:Y:S01]  /*245f0*/  IMAD R6, R10, 0x8, R22 ;  /* 0x000000080a067824 */ /* 0x002fe200078e0216 */
[----:B------:R-:W-:Y:S03]  /*24600*/  BSSY B1, `(.L_x_8561) ;  /* 0x0000003000017945 */ /* 0x000fe60003800000 */
[----:B------:R-:W1:Y:S02]  /*24610*/  SYNCS.PHASECHK.TRANS64.TRYWAIT P0, [R6+URZ+0x28860], R2 ;  /* 0x02886002060075a7 */ /* 0x000e64000800017f */
[----:B-1----:R-:W-:Y:S05]  /*24620*/  @!P0 BRA `(.L_x_8562) ;  /* 0x0000006800f88947 */ /* 0x002fea0003800000 */
.L_x_8785:
[----:B------:R-:W-:Y:S05]  /*24630*/  BSYNC B1 ;  /* 0x0000000000017941 */ /* 0x000fea0003800000 */
.L_x_8561:
[----:B------:R-:W2:Y:S01]  /*24640*/  S2R R3, SR_TID.X ;  /* 0x0000000000037919 */ /* 0x000ea20000002100 */
[----:B------:R-:W-:Y:S01]  /*24650*/  UMOV UR4, 0xffffffff ;  /* 0xffffffff00047882 */ /* 0x000fe20000000000 */
[----:B------:R-:W-:Y:S02]  /*24660*/  IMAD R8, R33, -0x80, R37 ;  /* 0xffffff8021087824 */ /* 0x000fe400078e0225 */
[----:B0-----:R-:W-:Y:S01]  /*24670*/  IMAD R7, R10, 0x4000, R36 ;  /* 0x000040000a077824 */ /* 0x001fe200078e0224 */
[----:B--2---:R-:W-:-:S04]  /*24680*/  LOP3.LUT R3, R3, 0x7f, RZ, 0xc0, !PT ;  /* 0x0000007f03037812 */ /* 0x004fc800078ec0ff */
[----:B------:R-:W-:-:S05]  /*24690*/  SHF.R.U32.HI R3, RZ, 0x3, R3 ;  /* 0x00000003ff037819 */ /* 0x000fca0000011603 */
        /* <DEDUP_REMOVED lines=60> */
[----:B------:R0:W-:Y:S04]  /*24a60*/  LDGSTS.E.BYPASS.LTC128B.128 [R7+0x7400], desc[UR54][R2.64+0x80], !P0 ;  /* 0x0740008002077fae */ /* 0x0001e8000c101d76 */
[----:B0-2---:R0:W1:Y:S02]  /*24a70*/  SHFL.IDX PT, R2, R17, 0x7, 0x181f ;  /* 0x00f81f0011027f89 */ /* 0x00506400000e0000 */
.L_x_8803:
        /* <DEDUP_REMOVED lines=12> */
[----:B-1----:R-:W-:Y:S01]  /*24b40*/  IMAD.WIDE.U32 R2, R0, UR4, RZ ;  /* 0x0000000400027c25 */ /* 0x002fe2000f8e00ff */
        /* <DEDUP_REMOVED lines=16> */
.L_x_8564:
        /* <DEDUP_REMOVED lines=11> */
.L_x_8565:
[----:B------:R-:W2:Y:S01]  /*24d00*/  LDL R0, [R1] ;  /* 0x0000000001007983 */ /* 0x000ea20000100800 */
[----:B------:R0:W-:Y:S01]  /*24d10*/  SYNCS.ARRIVE.TRANS64.A1T0 RZ, [R6+URZ+0x28850], RZ ;  /* 0x028850ff06ff79a7 */ /* 0x0001e2000810003f */
[----:B------:R-:W-:Y:S02]  /*24d20*/  IMAD.MOV.U32 R10, RZ, RZ, R24 ;  /* 0x000000ffff0a7224 */ /* 0x000fe400078e0018 */
[----:B------:R-:W-:Y:S02]  /*24d30*/  IMAD.MOV.U32 R20, RZ, RZ, R28 ;  /* 0x000000ffff147224 */ /* 0x000fe400078e001c */
[----:B------:R-:W-:Y:S02]  /*24d40*/  IMAD.MOV.U32 R33, RZ, RZ, R25 ;  /* 0x000000ffff217224 */ /* 0x000fe400078e0019 */
[C---:B0-----:R-:W-:Y:S01]  /*24d50*/  VIADD R6, R25.reuse, 0xffffffff ;  /* 0xffffffff19067836 */ /* 0x041fe20000000000 */
[----:B--2---:R-:W-:-:S13]  /*24d60*/  ISETP.GT.AND P0, PT, R25, R0, PT ;  /* 0x000000001900720c */ /* 0x004fda0003f04270 */
[----:B------:R-:W-:Y:S05]  /*24d70*/  @P0 BRA `(.L_x_8566) ;  /* 0xffffffec00e40947 */ /* 0x000fea000383ffff */
.L_x_8553:
[----:B------:R-:W-:Y:S05]  /*24d80*/  BSYNC B0 ;  /* 0x0000000000007941 */ /* 0x000fea0003800000 */
.L_x_8552:
        /* <DEDUP_REMOVED lines=11> */
[----:B0-----:R-:W2:Y:S01]  /*24e40*/  @P0 ATOMG.E.ADD.STRONG.GPU PT, R3, desc[UR54][R2.64], R5 ;  /* 0x00000005020309a8 */ /* 0x001ea200081ee1f6 */
[----:B------:R-:W0:Y:S02]  /*24e50*/  S2R R4, SR_LTMASK ;  /* 0x0000000000047919 */ /* 0x000e240000003900 */
[----:B0-----:R-:W-:-:S04]  /*24e60*/  LOP3.LUT R4, R4, UR4, RZ, 0xc0, !PT ;  /* 0x0000000404047c12 */ /* 0x001fc8000f8ec0ff */
[----:B------:R-:W0:Y:S01]  /*24e70*/  POPC R7, R4 ;  /* 0x0000000400077309 */ /* 0x000e220000000000 */
[----:B--2---:R-:W0:Y:S02]  /*24e80*/  SHFL.IDX PT, R0, R3, R0, 0x1f ;  /* 0x00001f0003007589 */ /* 0x004e2400000e0000 */
[----:B0-----:R-:W-:-:S07]  /*24e90*/  IADD3 R16, R0, UR37, R7 ;  /* 0x0000002500107c10 */ /* 0x001fce000fffe007 */
.L_x_8568:
[----:B------:R-:W-:Y:S05]  /*24ea0*/  BSYNC B0 ;  /* 0x0000000000007941 */ /* 0x000fea0003800000 */
.L_x_8567:
[----:B------:R-:W-:-:S05]  /*24eb0*/  IMAD.U32 R0, RZ, RZ, UR38 ;  /* 0x00000026ff007e24 */ /* 0x000fca000f8e00ff */
[----:B------:R-:W-:-:S13]  /*24ec0*/  ISETP.NE.AND P0, PT, R0, 0x3, PT ;  /* 0x000000030000780c */ /* 0x000fda0003f05270 */
[----:B------:R-:W-:Y:S05]  /*24ed0*/  @!P0 BRA `(.L_x_8569) ;  /* 0x0000000000048947 */ /* 0x000fea0003800000 */
[----:B------:R-:W-:Y:S01]  /*24ee0*/  BPT.TRAP 0x1 ;  /* 0x000000040000795c */ /* 0x000fe20000300000 */
.L_x_8569:
[----:B------:R-:W-:Y:S01]  /*24ef0*/  IMAD R0, R24, 0x8, R22 ;  /* 0x0000000818007824 */ /* 0x000fe200078e0216 */
[----:B0-----:R-:W-:Y:S01]  /*24f00*/  SHF.L.U32 R3, R28, 0x1f, RZ ;  /* 0x0000001f1c037819 */ /* 0x001fe200000006ff */
[----:B------:R-:W-:Y:S01]  /*24f10*/  BSSY B0, `(.L_x_8570) ;  /* 0x0000004000007945 */ /* 0x000fe20003800000 */
[----:B------:R-:W-:Y:S02]  /*24f20*/  IMAD R6, R25, -0x80, R37 ;  /* 0xffffff8019067824 */ /* 0x000fe400078e0225 */
[----:B------:R-:W0:Y:S02]  /*24f30*/  SYNCS.PHASECHK.TRANS64.TRYWAIT P0, [R0+URZ+0x28860], R3 ;  /* 0x02886003000075a7 */ /* 0x000e24000800017f */
[----:B0-----:R-:W-:Y:S05]  /*24f40*/  @!P0 BRA `(.L_x_8571) ;  /* 0x0000006c00508947 */ /* 0x001fea0003800000 */
.L_x_8804:
[----:B------:R-:W-:Y:S05]  /*24f50*/  BSYNC B0 ;  /* 0x0000000000007941 */ /* 0x000fea0003800000 */
.L_x_8570:
        /* <DEDUP_REMOVED lines=51> */
[----:B------:R-:W3:Y:S02]  /*25290*/  SHFL.IDX PT, R10, R17, 0x6, 0x181f ;  /* 0x00d81f00110a7f89 */ /* 0x000ee400000e0000 */
[----:B-1----:R-:W-:Y:S02]  /*252a0*/  IADD3.X R3, RZ, R8, RZ, P4, !PT ;  /* 0x00000008ff037210 */ /* 0x002fe400027fe4ff */
        /* <DEDUP_REMOVED lines=17> */
.L_x_8822:
        /* <DEDUP_REMOVED lines=11> */
.L_x_8573:
        /* <DEDUP_REMOVED lines=11> */
.L_x_8574:
[----:B------:R1:W-:Y:S01]  /*25520*/  SYNCS.ARRIVE.TRANS64.A1T0 RZ, [R0+URZ+0x28850], RZ ;  /* 0x028850ff00ff79a7 */ /* 0x0003e2000810003f */
[----:B------:R-:W-:-:S05]  /*25530*/  VIADD R24, R24, 0x1 ;  /* 0x0000000118187836 */ /* 0x000fca0000000000 */
[----:B------:R-:W-:-:S04]  /*25540*/  ISETP.NE.AND P0, PT, R24, 0x2, PT ;  /* 0x000000021800780c */ /* 0x000fc80003f05270 */
[----:B------:R-:W-:Y:S02]  /*25550*/  SEL R3, RZ, 0x1, P0 ;  /* 0x00000001ff037807 */ /* 0x000fe40000000000 */
[----:B------:R-:W-:Y:S02]  /*25560*/  SEL R24, R24, RZ, P0 ;  /* 0x000000ff18187207 */ /* 0x000fe40000000000 */
[----:B-1----:R-:W-:-:S07]  /*25570*/  LOP3.LUT R28, R28, R3, RZ, 0x3c, !PT ;  /* 0x000000031c1c7212 */ /* 0x002fce00078e3cff */
.L_x_8531:
[----:B------:R-:W-:Y:S05]  /*25580*/  BSYNC B7 ;  /* 0x0000000000077941 */ /* 0x000fea0003800000 */
.L_x_8529:
        /* <DEDUP_REMOVED lines=11> */
.L_x_8575:
        /* <DEDUP_REMOVED lines=36> */
.L_x_8832:
[----:B------:R-:W-:Y:S02]  /*25880*/  ULDC UR4, c[0x0][0xc38] ;  /* 0x00030e0000047ab9 */ /* 0x000fe40000000800 */
[----:B------:R-:W-:-:S04]  /*25890*/  IMAD.U32 R7, RZ, RZ, UR4 ;  /* 0x00000004ff077e24 */ /* 0x000fc8000f8e00ff */
[----:B--2---:R-:W-:-:S04]  /*258a0*/  IMAD R14, R14, R7, RZ ;  /* 0x000000070e0e7224 */ /* 0x004fc800078e02ff */
[----:B------:R-:W-:-:S05]  /*258b0*/  IMAD.IADD R9, R4, 0x1, R14 ;  /* 0x0000000104097824 */ /* 0x000fca00078e020e */
[----:B------:R-:W-:-:S13]  /*258c0*/  ISETP.GT.AND P6, PT, R9, R0, PT ;  /* 0x000000000900720c */ /* 0x000fda0003fc4270 */
[----:B------:R-:W-:Y:S05]  /*258d0*/  @P6 BRA `(.L_x_8578) ;  /* 0x00000000009c6947 */ /* 0x000fea0003800000 */
.L_x_8583:
        /* <DEDUP_REMOVED lines=14> */
.L_x_8581:
[----:B------:R-:W-:Y:S05]  /*259c0*/  BSYNC B0 ;  /* 0x0000000000007941 */ /* 0x000fea0003800000 */
.L_x_8580:
        /* <DEDUP_REMOVED lines=18> */
.L_x_8840:
[----:B------:R-:W-:Y:S02]  /*25af0*/  ULDC UR4, c[0x0][0xc38] ;  /* 0x00030e0000047ab9 */ /* 0x000fe40000000800 */
[----:B------:R-:W-:-:S04]  /*25b00*/  IMAD.U32 R7, RZ, RZ, UR4 ;  /* 0x00000004ff077e24 */ /* 0x000fc8000f8e00ff */
[----:B--2---:R-:W-:-:S04]  /*25b10*/  IMAD R14, R14, R7, RZ ;  /* 0x000000070e0e7224 */ /* 0x004fc800078e02ff */
[----:B------:R-:W-:-:S05]  /*25b20*/  IMAD.IADD R9, R14, 0x1, R9 ;  /* 0x000000010e097824 */ /* 0x000fca00078e0209 */
[----:B------:R-:W-:-:S13]  /*25b30*/  ISETP.GT.AND P6, PT, R9, R0, PT ;  /* 0x000000000900720c */ /* 0x000fda0003fc4270 */
[----:B------:R-:W-:Y:S05]  /*25b40*/  @!P6 BRA `(.L_x_8583) ;  /* 0xfffffffc0064e947 */ /* 0x000fea000383ffff */
.L_x_8578:
        /* <DEDUP_REMOVED lines=8> */
.L_x_8844:
[----:B------:R-:W-:Y:S01]  /*25bd0*/  ISETP.NE.AND P0, PT, R2, RZ, PT ;  /* 0x000000ff0200720c */ /* 0x000fe20003f05270 */
[----:B------:R-:W-:-:S12]  /*25be0*/  IMAD.MOV.U32 R14, RZ, RZ, RZ ;  /* 0x000000ffff0e7224 */ /* 0x000fd800078e00ff */
[----:B------:R-:W-:Y:S05]  /*25bf0*/  @!P0 BRA `(.L_x_8585) ;  /* 0x0000000000108947 */ /* 0x000fea0003800000 */
[----:B------:R-:W-:Y:S01]  /*25c00*/  UMOV UR4, 0xffffffff ;  /* 0xffffffff00047882 */ /* 0x000fe20000000000 */
[----:B------:R-:W-:Y:S02]  /*25c10*/  VIADD R12, R4, 0xffffffff ;  /* 0xffffffff040c7836 */ /* 0x000fe40000000000 */
[----:B------:R-:W-:Y:S05]  /*25c20*/  BRA.DIV UR4, `(.L_x_8586) ;  /* 0x0000007204d07947 */ /* 0x000fea000b800000 */
[----:B------:R4:W0:Y:S02]  /*25c30*/  SHFL.IDX PT, R14, R6, R12, 0x1f ;  /* 0x00001f0c060e7589 */ /* 0x00082400000e0000 */
.L_x_8585:
        /* <DEDUP_REMOVED lines=31> */
[----:B------:R-:W-:Y:S01]  /*25e30*/  IMAD R0, R6, R2, RZ ;  /* 0x0000000206007224 */ /* 0x000fe200078e02ff */
[----:B------:R-:W-:-:S03]  /*25e40*/  IADD3 R2, -R2, RZ, RZ ;  /* 0x000000ff02027210 */ /* 0x000fc60007ffe1ff */
        /* <DEDUP_REMOVED lines=33> */
.L_x_8579:
[----:B------:R-:W-:Y:S01]  /*26060*/  UMOV UR4, URZ ;  /* 0x0000003f00047c82 */ /* 0x000fe20008000000 */
[----:B------:R-:W-:Y:S01]  /*26070*/  UMOV UR5, URZ ;  /* 0x0000003f00057c82 */ /* 0x000fe20008000000 */
[----:B------:R-:W-:Y:S01]  /*26080*/  ULDC UR6, c[0x0][0xc3c] ;  /* 0x00030f0000067ab9 */ /* 0x000fe20000000800 */
[----:B------:R-:W-:Y:S02]  /*26090*/  IMAD.MOV.U32 R16, RZ, RZ, R0 ;  /* 0x000000ffff107224 */ /* 0x000fe400078e0000 */
[----:B------:R-:W-:Y:S02]  /*260a0*/  IMAD.U32 R17, RZ, RZ, UR4 ;  /* 0x00000004ff117e24 */ /* 0x000fe4000f8e00ff */
[----:B------:R-:W-:Y:S02]  /*260b0*/  IMAD.U32 R18, RZ, RZ, UR5 ;  /* 0x00000005ff127e24 */ /* 0x000fe4000f8e00ff */
[----:B------:R-:W-:-:S07]  /*260c0*/  IMAD.U32 R19, RZ, RZ, UR6 ;  /* 0x00000006ff137e24 */ /* 0x000fce000f8e00ff */
.L_x_8587:
        /* <DEDUP_REMOVED lines=10> */
.L_x_8576:
[----:B------:R-:W-:Y:S02]  /*26170*/  ULDC UR4, c[0x0][0xc3c] ;  /* 0x00030f0000047ab9 */ /* 0x000fe40000000800 */
[----:B--2---:R-:W-:-:S13]  /*26180*/  ISETP.GE.AND P0, PT, R19, UR4, PT ;  /* 0x0000000413007c0c */ /* 0x004fda000bf06270 */
[----:B------:R-:W-:Y:S05]  /*26190*/  @!P0 BRA `(.L_x_8588) ;  /* 0xffffff9c00688947 */ /* 0x000fea000383ffff */
[----:B------:R-:W-:Y:S05]  /*261a0*/  BSYNC B8 ;  /* 0x0000000000087941 */ /* 0x000fea0003800000 */
.L_x_8473:
[----:B------:R-:W2:Y:S01]  /*261b0*/  LDL.LU R0, [R1+0x20] ;  /* 0x0000200001007983 */ /* 0x000ea20000300800 */
[----:B------:R-:W-:Y:S01]  /*261c0*/  BSSY B0, `(.L_x_8589) ;  /* 0x000000b000007945 */ /* 0x000fe20003800000 */
[----:B------:R-:W4:Y:S01]  /*261d0*/  S2R R5, SR_CgaCtaId ;  /* 0x0000000000057919 */ /* 0x000f220000008800 */
[----:B--2---:R-:W-:-:S05]  /*261e0*/  VIADD R0, R0, 0x1 ;  /* 0x0000000100007836 */ /* 0x004fca0000000000 */
        /* <DEDUP_REMOVED lines=8> */
.L_x_8847:
[----:B------:R-:W-:Y:S05]  /*26270*/  BSYNC B0 ;  /* 0x0000000000007941 */ /* 0x000fea0003800000 */
.L_x_8589:
[----:B------:R-:W-:-:S03]  /*26280*/  UMOV UR4, 0xffffffff ;  /* 0xffffffff00047882 */ /* 0x000fc60000000000 */
[----:B------:R-:W-:Y:S05]  /*26290*/  BRA.DIV UR4, `(.L_x_8591) ;  /* 0x0000006e046c7947 */ /* 0x000fea000b800000 */
[----:B0-----:R-:W0:Y:S02]  /*262a0*/  S2R R0, SR_TID.X ;  /* 0x0000000000007919 */ /* 0x001e240000002100 */
[----:B0-----:R-:W-:-:S04]  /*262b0*/  SHF.R.U32.HI R0, RZ, 0x5, R0 ;  /* 0x00000005ff007819 */ /* 0x001fc80000011600 */
[----:B------:R-:W-:-:S05]  /*262c0*/  LOP3.LUT R0, R0, 0x3, RZ, 0xc0, !PT ;  /* 0x0000000300007812 */ /* 0x000fca00078ec0ff */
[----:B------:R0:W2:Y:S02]  /*262d0*/  SHFL.IDX PT, R14, R0, RZ, 0x1f ;  /* 0x00001fff000e7589 */ /* 0x0000a400000e0000 */
.L_x_8850:
[----:B--2---:R-:W-:-:S13]  /*262e0*/  ISETP.NE.AND P0, PT, R14, RZ, PT ;  /* 0x000000ff0e00720c */ /* 0x004fda0003f05270 */
[----:B------:R-:W-:Y:S05]  /*262f0*/  @P0 BRA `(.L_x_8181) ;  /* 0x0000000000880947 */ /* 0x000fea0003800000 */
[----:B------:R-:W-:-:S03]  /*26300*/  UMOV UR4, 0xffffffff ;  /* 0xffffffff00047882 */ /* 0x000fc60000000000 */
[----:B------:R-:W-:Y:S05]  /*26310*/  BRA.DIV UR4, `(.L_x_8592) ;  /* 0x0000006e04807947 */ /* 0x000fea000b800000 */
[----:B------:R-:W-:-:S13]  /*26320*/  ELECT P6, URZ, PT ;  /* 0x00000000003f782f */ /* 0x000fda00038c0000 */
.L_x_8853:
[----:B------:R-:W-:Y:S05]  /*26330*/  @!P6 BRA `(.L_x_8181) ;  /* 0x000000000078e947 */ /* 0x000fea0003800000 */
[----:B------:R-:W-:-:S06]  /*26340*/  ULOP3.LUT UR4, UR36, 0x2, URZ, 0xfc, !UPT ;  /* 0x0000000224047892 */ /* 0x000fcc000f8efc3f */
[----:B0-----:R-:W-:-:S05]  /*26350*/  IMAD.U32 R0, RZ, RZ, UR4 ;  /* 0x00000004ff007e24 */ /* 0x001fca000f8e00ff */
[----:B------:R-:W-:-:S13]  /*26360*/  ISETP.NE.AND P0, PT, R0, 0x3, PT ;  /* 0x000000030000780c */ /* 0x000fda0003f05270 */
[----:B------:R-:W-:Y:S05]  /*26370*/  @!P0 BRA `(.L_x_8593) ;  /* 0x0000000000048947 */ /* 0x000fea0003800000 */
[----:B------:R-:W-:Y:S01]  /*26380*/  BPT.TRAP 0x1 ;  /* 0x000000040000795c */ /* 0x000fe20000300000 */
.L_x_8593:
[----:B------:R-:W-:Y:S01]  /*26390*/  IMAD R5, R24, 0x8, R7 ;  /* 0x0000000818057824 */ /* 0x000fe200078e0207 */
[----:B------:R-:W-:Y:S01]  /*263a0*/  SHF.L.U32 R0, R28, 0x1f, RZ ;  /* 0x0000001f1c007819 */ /* 0x000fe200000006ff */
[----:B------:R-:W-:-:S03]  /*263b0*/  VIADD R24, R24, 0x1 ;  /* 0x0000000118187836 */ /* 0x000fc60000000000 */
[----:B------:R-:W0:Y:S02]  /*263c0*/  SYNCS.PHASECHK.TRANS64.TRYWAIT P1, [R5+URZ+0x28840], R0 ;  /* 0x02884000050075a7 */ /* 0x000e24000802017f */
[----:B------:R-:W-:-:S04]  /*263d0*/  ISETP.NE.AND P2, PT, R24, 0x2, PT ;  /* 0x000000021800780c */ /* 0x000fc80003f45270 */
[----:B------:R-:W-:Y:S01]  /*263e0*/  SEL R3, RZ, 0x1, P2 ;  /* 0x00000001ff037807 */ /* 0x000fe20001000000 */
[----:B0-----:R-:W-:Y:S08]  /*263f0*/  @!P1 BRA `(.L_x_8594) ;  /* 0x0000006c00689947 */ /* 0x001ff00003800000 */
.L_x_8854:
[----:B------:R-:W-:Y:S02]  /*26400*/  SEL R24, R24, RZ, P2 ;  /* 0x000000ff18187207 */ /* 0x000fe40001000000 */
[----:B------:R-:W-:Y:S01]  /*26410*/  LOP3.LUT R2, R28, R3, RZ, 0x3c, !PT ;  /* 0x000000031c027212 */ /* 0x000fe200078e3cff */
[----:B------:R-:W-:Y:S06]  /*26420*/  @!P0 BRA `(.L_x_8595) ;  /* 0x0000000000048947 */ /* 0x000fec0003800000 */
[----:B------:R-:W-:Y:S01]  /*26430*/  BPT.TRAP 0x1 ;  /* 0x000000040000795c */ /* 0x000fe20000300000 */
.L_x_8595:
[----:B------:R-:W-:Y:S01]  /*26440*/  IMAD R3, R24, 0x8, R7 ;  /* 0x0000000818037824 */ /* 0x000fe200078e0207 */
[----:B------:R-:W-:-:S04]  /*26450*/  SHF.L.U32 R2, R2, 0x1f, RZ ;  /* 0x0000001f02027819 */ /* 0x000fc800000006ff */
[----:B------:R-:W2:Y:S02]  /*26460*/  SYNCS.PHASECHK.TRANS64.TRYWAIT P1, [R3+URZ+0x28840], R2 ;  /* 0x02884002030075a7 */ /* 0x000ea4000802017f */
[----:B--2---:R-:W-:Y:S05]  /*26470*/  @!P1 BRA `(.L_x_8596) ;  /* 0x0000006c005c9947 */ /* 0x004fea0003800000 */
.L_x_8855:
[----:B------:R-:W-:Y:S05]  /*26480*/  @!P0 BRA `(.L_x_8597) ;  /* 0x0000000000048947 */ /* 0x000fea0003800000 */
[----:B------:R-:W-:Y:S01]  /*26490*/  BPT.TRAP 0x1 ;  /* 0x000000040000795c */ /* 0x000fe20000300000 */
.L_x_8597:
[----:B------:R-:W4:Y:S02]  /*264a0*/  SYNCS.PHASECHK.TRANS64.TRYWAIT P1, [R5+URZ+0x28860], R0 ;  /* 0x02886000050075a7 */ /* 0x000f24000802017f */
[----:B----4-:R-:W-:Y:S05]  /*264b0*/  @!P1 BRA `(.L_x_8598) ;  /* 0x0000006c00609947 */ /* 0x010fea0003800000 */
.L_x_8856:
[----:B------:R-:W-:Y:S05]  /*264c0*/  @!P0 BRA `(.L_x_8599) ;  /* 0x0000000000048947 */ /* 0x000fea0003800000 */
[----:B------:R-:W-:Y:S01]  /*264d0*/  BPT.TRAP 0x1 ;  /* 0x000000040000795c */ /* 0x000fe20000300000 */
.L_x_8599:
[----:B------:R0:W0:Y:S02]  /*264e0*/  SYNCS.PHASECHK.TRANS64.TRYWAIT P0, [R3+URZ+0x28860], R2 ;  /* 0x02886002030075a7 */ /* 0x000024000800017f */
[----:B0-----:R-:W-:Y:S05]  /*264f0*/  @!P0 NANOSLEEP.SYNCS 0x989680 ;  /* 0x009896800000895d */ /* 0x001fea0003900000 */
[----:B------:R-:W0:Y:S02]  /*26500*/  @!P0 SYNCS.PHASECHK.TRANS64 P0, [R3+URZ+0x28860], R2 ;  /* 0x02886002030085a7 */ /* 0x000e24000800007f */
[----:B0-----:R-:W-:Y:S05]  /*26510*/  @!P0 BRA `(.L_x_8599) ;  /* 0xfffffffc00f08947 */ /* 0x001fea000383ffff */
.L_x_8181:
[----:B------:R-:W-:Y:S05]  /*26520*/  BSYNC B9 ;  /* 0x0000000000097941 */ /* 0x000fea0003800000 */
.L_x_8178:
[----:B------:R-:W-:Y:S05]  /*26530*/  EXIT ;  /* 0x000000000000794d */ /* 0x000fea0003800000 */
.L_x_8211:
[----:B0-----:R0:W1:Y:S02]  /*26540*/  SYNCS.PHASECHK.TRANS64.TRYWAIT P6, [R91+URZ+0x28890], R102 ;  /* 0x028890665b0075a7 */ /* 0x00106400080c017f */
[----:B-1----:R-:W-:Y:S05]  /*26550*/  @!P6 NANOSLEEP.SYNCS 0x989680 ;  /* 0x009896800000e95d */ /* 0x002fea0003900000 */
[----:B------:R-:W1:Y:S02]  /*26560*/  @!P6 SYNCS.PHASECHK.TRANS64 P6, [R91+URZ+0x28890], R102 ;  /* 0x028890665b00e5a7 */ /* 0x000e6400080c007f */
[----:B-1----:R-:W-:Y:S05]  /*26570*/  @!P6 BRA `(.L_x_8211) ;  /* 0xfffffffc00f0e947 */ /* 0x002fea000383ffff */
[----:B------:R-:W-:Y:S05]  /*26580*/  BRA `(.L_x_8600) ;  /* 0xfffffdcc00947947 */ /* 0x000fea000383ffff */
.L_x_8212:
        /* <DEDUP_REMOVED lines=8> */
.L_x_8602:
[----:B------:R-:W-:Y:S05]  /*26610*/  BSYNC B1 ;  /* 0x0000000000017941 */ /* 0x000fea0003800000 */
.L_x_8601:
        /* <DEDUP_REMOVED lines=8> */
.L_x_8603:
[----:B------:R-:W-:Y:S01]  /*266a0*/  IMAD.MOV.U32 R105, RZ, RZ, R14 ;  /* 0x000000ffff697224 */ /* 0x000fe200078e000e */
[----:B------:R-:W-:Y:S06]  /*266b0*/  BRA `(.L_x_8604) ;  /* 0xfffffdcc005c7947 */ /* 0x000fec000383ffff */
.L_x_8221:
        /* <DEDUP_REMOVED lines=8> */
.L_x_8606:
[----:B------:R-:W-:Y:S05]  /*26740*/  BSYNC B1 ;  /* 0x0000000000017941 */ /* 0x000fea0003800000 */
.L_x_8605:
        /* <DEDUP_REMOVED lines=8> */
.L_x_8607:
[----:B------:R-:W-:Y:S01]  /*267d0*/  IMAD.MOV.U32 R73, RZ, RZ, R14 ;  /* 0x000000ffff497224 */ /* 0x000fe200078e000e */
[----:B------:R-:W-:Y:S06]  /*267e0*/  BRA `(.L_x_8608) ;  /* 0xfffffdd000f07947 */ /* 0x000fec000383ffff */
.L_x_8230:
        /* <DEDUP_REMOVED lines=8> */
.L_x_8610:
[----:B------:R-:W-:Y:S05]  /*26870*/  BSYNC B1 ;  /* 0x0000000000017941 */ /* 0x000fea0003800000 */
.L_x_8609:
        /* <DEDUP_REMOVED lines=8> */
.L_x_8611:
[----:B------:R-:W-:Y:S01]  /*26900*/  IMAD.MOV.U32 R63, RZ, RZ, R14 ;  /* 0x000000ffff3f7224 */ /* 0x000fe200078e000e */
[----:B------:R-:W-:Y:S06]  /*26910*/  BRA `(.L_x_8612) ;  /* 0xfffffdd800847947 */ /* 0x000fec000383ffff */
.L_x_8239:
        /* <DEDUP_REMOVED lines=8> */
.L_x_8614:
[----:B------:R-:W-:Y:S05]  /*269a0*/  BSYNC B1 ;  /* 0x0000000000017941 */ /* 0x000fea0003800000 */
.L_x_8613:
        /* <DEDUP_REMOVED lines=8> */
.L_x_8615:
[----:B------:R-:W-:Y:S01]  /*26a30*/  IMAD.MOV.U32 R53, RZ, RZ, R14 ;  /* 0x000000ffff357224 */ /* 0x000fe200078e000e */
[----:B------:R-:W-:Y:S06]  /*26a40*/  BRA `(.L_x_8616) ;  /* 0xfffffde000147947 */ /* 0x000fec000383ffff */
.L_x_8251:
[----:B--2---:R2:W3:Y:S02]  /*26a50*/  SYNCS.PHASECHK.TRANS64.TRYWAIT P4, [R91+URZ+0x28890], R102 ;  /* 0x028890665b0075a7 */ /* 0x0044e4000808017f */
[----:B---3--:R-:W-:Y:S05]  /*26a60*/  @!P4 NANOSLEEP.SYNCS 0x989680 ;  /* 0x009896800000c95d */ /* 0x008fea0003900000 */
[----:B------:R-:W3:Y:S02]  /*26a70*/  @!P4 SYNCS.PHASECHK.TRANS64 P4, [R91+URZ+0x28890], R102 ;  /* 0x028890665b00c5a7 */ /* 0x000ee4000808007f */
[----:B---3--:R-:W-:Y:S05]  /*26a80*/  @!P4 BRA `(.L_x_8251) ;  /* 0xfffffffc00f0c947 */ /* 0x008fea000383ffff */
[----:B------:R-:W-:Y:S05]  /*26a90*/  BRA `(.L_x_8617) ;  /* 0xfffffdf000407947 */ /* 0x000fea000383ffff */
.L_x_8252:
[----:B------:R-:W-:Y:S01]  /*26aa0*/  BSSY B1, `(.L_x_8618) ;  /* 0x0000008000017945 */ /* 0x000fe20003800000 */
[----:B------:R-:W-:Y:S02]  /*26ab0*/  IMAD.MOV.U32 R13, RZ, RZ, R103 ;  /* 0x000000ffff0d7224 */ /* 0x000fe400078e0067 */
[----:B------:R-:W-:Y:S02]  /*26ac0*/  IMAD.MOV.U32 R12, RZ, RZ, RZ ;  /* 0x000000ffff0c7224 */ /* 0x000fe400078e00ff */
[----:B------:R-:W-:Y:S02]  /*26ad0*/  IMAD.MOV.U32 R11, RZ, RZ, 0x181f ;  /* 0x0000181fff0b7424 */ /* 0x000fe400078e00ff */
[----:B------:R-:W-:-:S07]  /*26ae0*/  IMAD.MOV.U32 R15, RZ, RZ, -0x1 ;  /* 0xffffffffff0f7424 */ /* 0x000fce00078e00ff */
[----:B0-2---:R-:W-:Y:S05]  /*26af0*/  WARPSYNC.COLLECTIVE R15, `(.L_x_8619) ;  /* 0x000000000f087348 */ /* 0x005fea0003c00000 */
[----:B------:R1:W3:Y:S02]  /*26b00*/  SHFL.IDX P6, R14, R13, R12, R11 ;  /* 0x0000000c0d0e7389 */ /* 0x0002e400000c000b */
[----:B0123--:R-:W-:Y:S01]  /*26b10*/  ENDCOLLECTIVE ;  /* 0x000000000000791b */ /* 0x00ffe20003800000 */
.L_x_8619:
[----:B------:R-:W-:Y:S05]  /*26b20*/  BSYNC B1 ;  /* 0x0000000000017941 */ /* 0x000fea0003800000 */
.L_x_8618:
        /* <DEDUP_REMOVED lines=8> */
.L_x_8620:
[----:B------:R-:W-:Y:S01]  /*26bb0*/  IMAD.MOV.U32 R106, RZ, RZ, R14 ;  /* 0x000000ffff6a7224 */ /* 0x000fe200078e000e */
[----:B------:R-:W-:Y:S06]  /*26bc0*/  BRA `(.L_x_8621) ;  /* 0xfffffdf0000c7947 */ /* 0x000fec000383ffff */
.L_x_8257:
[----:B------:R-:W-:Y:S01]  /*26bd0*/  BSSY B1, `(.L_x_8622) ;  /* 0x0000008000017945 */ /* 0x000fe20003800000 */
[----:B0-----:R-:W-:Y:S02]  /*26be0*/  IMAD.MOV.U32 R13, RZ, RZ, R103 ;  /* 0x000000ffff0d7224 */ /* 0x001fe400078e0067 */
[----:B------:R-:W-:Y:S02]  /*26bf0*/  IMAD.MOV.U32 R12, RZ, RZ, 0x1 ;  /* 0x00000001ff0c7424 */ /* 0x000fe400078e00ff */
[----:B------:R-:W-:Y:S02]  /*26c00*/  IMAD.MOV.U32 R11, RZ, RZ, 0x181f ;  /* 0x0000181fff0b7424 */ /* 0x000fe400078e00ff */
[----:B------:R-:W-:-:S07]  /*26c10*/  IMAD.MOV.U32 R15, RZ, RZ, -0x1 ;  /* 0xffffffffff0f7424 */ /* 0x000fce00078e00ff */
[----:B-1234-:R-:W-:Y:S05]  /*26c20*/  WARPSYNC.COLLECTIVE R15, `(.L_x_8623) ;  /* 0x000000000f087348 */ /* 0x01efea0003c00000 */
[----:B------:R0:W0:Y:S02]  /*26c30*/  SHFL.IDX P6, R14, R13, R12, R11 ;  /* 0x0000000c0d0e7389 */ /* 0x00002400000c000b */
[----:B01234-:R-:W-:Y:S01]  /*26c40*/  ENDCOLLECTIVE ;  /* 0x000000000000791b */ /* 0x01ffe20003800000 */
.L_x_8623:
[----:B------:R-:W-:Y:S05]  /*26c50*/  BSYNC B1 ;  /* 0x0000000000017941 */ /* 0x000fea0003800000 */
.L_x_8622:
        /* <DEDUP_REMOVED lines=8> */
.L_x_8624:
[----:B------:R-:W-:Y:S01]  /*26ce0*/  IMAD.MOV.U32 R50, RZ, RZ, R14 ;  /* 0x000000ffff327224 */ /* 0x000fe200078e000e */
[----:B------:R-:W-:Y:S06]  /*26cf0*/  BRA `(.L_x_8625) ;  /* 0xfffffdf400bc7947 */ /* 0x000fec000383ffff */
.L_x_8262:
[----:B------:R-:W-:Y:S01]  /*26d00*/  BSSY B1, `(.L_x_8626) ;  /* 0x0000008000017945 */ /* 0x000fe20003800000 */
[----:B0-----:R-:W-:Y:S01]  /*26d10*/  IMAD.MOV.U32 R13, RZ, RZ, R103 ;  /* 0x000000ffff0d7224 */ /* 0x001fe200078e0067 */
[----:B------:R-:W-:Y:S01]  /*26d20*/  MOV R15, 0xffffffff ;  /* 0xffffffff000f7802 */ /* 0x000fe20000000f00 */
[----:B------:R-:W-:Y:S02]  /*26d30*/  IMAD.MOV.U32 R12, RZ, RZ, 0x2 ;  /* 0x00000002ff0c7424 */ /* 0x000fe400078e00ff */
[----:B------:R-:W-:-:S07]  /*26d40*/  IMAD.MOV.U32 R11, RZ, RZ, 0x181f ;  /* 0x0000181fff0b7424 */ /* 0x000fce00078e00ff */
[----:B-1234-:R-:W-:Y:S05]  /*26d50*/  WARPSYNC.COLLECTIVE R15, `(.L_x_8627) ;  /* 0x000000000f087348 */ /* 0x01efea0003c00000 */
[----:B------:R0:W0:Y:S02]  /*26d60*/  SHFL.IDX P6, R14, R13, R12, R11 ;  /* 0x0000000c0d0e7389 */ /* 0x00002400000c000b */
[----:B01234-:R-:W-:Y:S01]  /*26d70*/  ENDCOLLECTIVE ;  /* 0x000000000000791b */ /* 0x01ffe20003800000 */
.L_x_8627:
[----:B------:R-:W-:Y:S05]  /*26d80*/  BSYNC B1 ;  /* 0x0000000000017941 */ /* 0x000fea0003800000 */
.L_x_8626:
        /* <DEDUP_REMOVED lines=8> */
.L_x_8628:
[----:B------:R-:W-:Y:S05]  /*26e10*/  BRA `(.L_x_8629) ;  /* 0xfffffdfc00707947 */ /* 0x000fea000383ffff */
.L_x_8267:
        /* <DEDUP_REMOVED lines=8> */
.L_x_8631:
[----:B------:R-:W-:Y:S05]  /*26ea0*/  BSYNC B1 ;  /* 0x0000000000017941 */ /* 0x000fea0003800000 */
.L_x_8630:
        /* <DEDUP_REMOVED lines=8> */
.L_x_8632:
[----:B------:R-:W-:Y:S01]  /*26f30*/  IMAD.MOV.U32 R108, RZ, RZ, R14 ;  /* 0x000000ffff6c7224 */ /* 0x000fe200078e000e */
[----:B------:R-:W-:Y:S06]  /*26f40*/  BRA `(.L_x_8633) ;  /* 0xfffffe0400287947 */ /* 0x000fec000383ffff */
.L_x_8272:
[----:B0-----:R0:W1:Y:S02]  /*26f50*/  SYNCS.PHASECHK.TRANS64.TRYWAIT P3, [R91+URZ+0x28890], R102 ;  /* 0x028890665b0075a7 */ /* 0x001064000806017f */
[----:B-1----:R-:W-:Y:S05]  /*26f60*/  @!P3 NANOSLEEP.SYNCS 0x989680 ;  /* 0x009896800000b95d */ /* 0x002fea0003900000 */
[----:B------:R-:W1:Y:S02]  /*26f70*/  @!P3 SYNCS.PHASECHK.TRANS64 P3, [R91+URZ+0x28890], R102 ;  /* 0x028890665b00b5a7 */ /* 0x000e64000806007f */
[----:B-1----:R-:W-:Y:S05]  /*26f80*/  @!P3 BRA `(.L_x_8272) ;  /* 0xfffffffc00f0b947 */ /* 0x002fea000383ffff */
[----:B------:R-:W-:Y:S05]  /*26f90*/  BRA `(.L_x_8634) ;  /* 0xfffffe0c002c7947 */ /* 0x000fea000383ffff */
.L_x_8273:
        /* <DEDUP_REMOVED lines=8> */
.L_x_8636:
[----:B------:R-:W-:Y:S05]  /*27020*/  BSYNC B1 ;  /* 0x0000000000017941 */ /* 0x000fea0003800000 */
.L_x_8635:
        /* <DEDUP_REMOVED lines=8> */
.L_x_8637:
[----:B------:R-:W-:Y:S05]  /*270b0*/  BRA `(.L_x_8638) ;  /* 0xfffffe0c00547947 */ /* 0x000fea000383ffff */
.L_x_8276:
[----:B------:R-:W-:Y:S01]  /*270c0*/  BSSY B1, `(.L_x_8639) ;  /* 0x0000008000017945 */ /* 0x000fe20003800000 */
[----:B----4-:R-:W-:Y:S02]  /*270d0*/  IMAD.MOV.U32 R13, RZ, RZ, R46 ;  /* 0x000000ffff0d7224 */ /* 0x010fe400078e002e */
[----:B------:R-:W-:Y:S02]  /*270e0*/  IMAD.MOV.U32 R12, RZ, RZ, 0x1 ;  /* 0x00000001ff0c7424 */ /* 0x000fe400078e00ff */
[----:B------:R-:W-:Y:S02]  /*270f0*/  IMAD.MOV.U32 R11, RZ, RZ, 0x181f ;  /* 0x0000181fff0b7424 */ /* 0x000fe400078e00ff */
[----:B------:R-:W-:-:S07]  /*27100*/  IMAD.MOV.U32 R15, RZ, RZ, -0x1 ;  /* 0xffffffffff0f7424 */ /* 0x000fce00078e00ff */
[----:B0123--:R-:W-:Y:S05]  /*27110*/  WARPSYNC.COLLECTIVE R15, `(.L_x_8640) ;  /* 0x000000000f087348 */ /* 0x00ffea0003c00000 */
[----:B---3--:R3:W4:Y:S02]  /*27120*/  SHFL.IDX P6, R14, R13, R12, R11 ;  /* 0x0000000c0d0e7389 */ /* 0x00872400000c000b */
[----:B01234-:R-:W-:Y:S01]  /*27130*/  ENDCOLLECTIVE ;  /* 0x000000000000791b */ /* 0x01ffe20003800000 */
.L_x_8640:
[----:B------:R-:W-:Y:S05]  /*27140*/  BSYNC B1 ;  /* 0x0000000000017941 */ /* 0x000fea0003800000 */
.L_x_8639:
        /* <DEDUP_REMOVED lines=8> */
.L_x_8641:
[----:B------:R-:W-:Y:S05]  /*271d0*/  BRA `(.L_x_8642) ;  /* 0xfffffe0c00547947 */ /* 0x000fea000383ffff */
.L_x_8279:
        /* <DEDUP_REMOVED lines=8> */
.L_x_8644:
[----:B------:R-:W-:Y:S05]  /*27260*/  BSYNC B1 ;  /* 0x0000000000017941 */ /* 0x000fea0003800000 */
.L_x_8643:
        /* <DEDUP_REMOVED lines=8> */
.L_x_8645:
[----:B------:R-:W-:Y:S05]  /*272f0*/  BRA `(.L_x_8646) ;  /* 0xfffffe0c00587947 */ /* 0x000fea000383ffff */
.L_x_8282:
[----:B------:R-:W-:Y:S01]  /*27300*/  BSSY B1, `(.L_x_8647) ;  /* 0x0000008000017945 */ /* 0x000fe20003800000 */
[----:B0-----:R-:W-:Y:S02]  /*27310*/  IMAD.MOV.U32 R13, RZ, RZ, R46 ;  /* 0x000000ffff0d7224 */ /* 0x001fe400078e002e */
[----:B------:R-:W-:Y:S02]  /*27320*/  IMAD.MOV.U32 R12, RZ, RZ, 0x3 ;  /* 0x00000003ff0c7424 */ /* 0x000fe400078e00ff */
[----:B------:R-:W-:Y:S02]  /*27330*/  IMAD.MOV.U32 R11, RZ, RZ, 0x181f ;  /* 0x0000181fff0b7424 */ /* 0x000fe400078e00ff */
[----:B------:R-:W-:-:S07]  /*27340*/  IMAD.MOV.U32 R15, RZ, RZ, -0x1 ;  /* 0xffffffffff0f7424 */ /* 0x000fce00078e00ff */
[----:B-1234-:R-:W-:Y:S05]  /*27350*/  WARPSYNC.COLLECTIVE R15, `(.L_x_8648) ;  /* 0x000000000f087348 */ /* 0x01efea0003c00000 */
[----:B----4-:R0:W4:Y:S02]  /*27360*/  SHFL.IDX P6, R14, R13, R12, R11 ;  /* 0x0000000c0d0e7389 */ /* 0x01012400000c000b */
[----:B01234-:R-:W-:Y:S01]  /*27370*/  ENDCOLLECTIVE ;  /* 0x000000000000791b */ /* 0x01ffe20003800000 */
.L_x_8648:
[----:B------:R-:W-:Y:S05]  /*27380*/  BSYNC B1 ;  /* 0x0000000000017941 */ /* 0x000fea0003800000 */
.L_x_8647:
        /* <DEDUP_REMOVED lines=8> */
.L_x_8649:
[----:B------:R-:W-:Y:S05]  /*27410*/  BRA `(.L_x_8650) ;  /* 0xfffffe0c005c7947 */ /* 0x000fea000383ffff */
.L_x_8286:
[----:B------:R0:W0:Y:S02]  /*27420*/  SYNCS.PHASECHK.TRANS64.TRYWAIT P4, [R91+URZ+0x288b0], R102 ;  /* 0x0288b0665b0075a7 */ /* 0x000024000808017f */
[----:B0-----:R-:W-:Y:S05]  /*27430*/  @!P4 NANOSLEEP.SYNCS 0x989680 ;  /* 0x009896800000c95d */ /* 0x001fea0003900000 */
[----:B------:R-:W0:Y:S02]  /*27440*/  @!P4 SYNCS.PHASECHK.TRANS64 P4, [R91+URZ+0x288b0], R102 ;  /* 0x0288b0665b00c5a7 */ /* 0x000e24000808007f */
[----:B0-----:R-:W-:Y:S05]  /*27450*/  @!P4 BRA `(.L_x_8286) ;  /* 0xfffffffc00f0c947 */ /* 0x001fea000383ffff */
[----:B------:R-:W-:Y:S05]  /*27460*/  BRA `(.L_x_8651) ;  /* 0xfffffe0c00d87947 */ /* 0x000fea000383ffff */
.L_x_8306:
[----:B------:R-:W-:Y:S01]  /*27470*/  BSSY B0, `(.L_x_8652) ;  /* 0x0000008000007945 */ /* 0x000fe20003800000 */
[----:B--2---:R-:W-:Y:S02]  /*27480*/  IMAD.MOV.U32 R13, RZ, RZ, R218 ;  /* 0x000000ffff0d7224 */ /* 0x004fe400078e00da */
[----:B------:R-:W-:Y:S02]  /*27490*/  IMAD.MOV.U32 R12, RZ, RZ, RZ ;  /* 0x000000ffff0c7224 */ /* 0x000fe400078e00ff */
[----:B------:R-:W-:Y:S02]  /*274a0*/  IMAD.MOV.U32 R11, RZ, RZ, 0x1f ;  /* 0x0000001fff0b7424 */ /* 0x000fe400078e00ff */
[----:B------:R-:W-:-:S07]  /*274b0*/  IMAD.MOV.U32 R15, RZ, RZ, -0x1 ;  /* 0xffffffffff0f7424 */ /* 0x000fce00078e00ff */
[----:B-1---5:R-:W-:Y:S05]  /*274c0*/  WARPSYNC.COLLECTIVE R15, `(.L_x_8653) ;  /* 0x000000000f087348 */ /* 0x022fea0003c00000 */
[----:B------:R0:W2:Y:S02]  /*274d0*/  SHFL.IDX P6, R14, R13, R12, R11 ;  /* 0x0000000c0d0e7389 */ /* 0x0000a400000c000b */
[----:B012--5:R-:W-:Y:S01]  /*274e0*/  ENDCOLLECTIVE ;  /* 0x000000000000791b */ /* 0x027fe20003800000 */
.L_x_8653:
[----:B------:R-:W-:Y:S05]  /*274f0*/  BSYNC B0 ;  /* 0x0000000000007941 */ /* 0x000fea0003800000 */
.L_x_8652:
[----:B------:R-:W-:Y:S01]  /*27500*/  IMAD.MOV.U32 R194, RZ, RZ, R14 ;  /* 0x000000ffffc27224 */ /* 0x000fe200078e000e */
[----:B------:R-:W-:Y:S06]  /*27510*/  BRA `(.L_x_8654) ;  /* 0xfffffe1c001c7947 */ /* 0x000fec000383ffff */
.L_x_8316:
        /* <DEDUP_REMOVED lines=8> */
.L_x_8656:
[----:B------:R-:W-:Y:S05]  /*275a0*/  BSYNC B1 ;  /* 0x0000000000017941 */ /* 0x000fea0003800000 */
.L_x_8655:
        /* <DEDUP_REMOVED lines=8> */
.L_x_8657:
[----:B------:R-:W-:Y:S02]  /*27630*/  IMAD.MOV.U32 R13, RZ, RZ, R8 ;  /* 0x000000ffff0d7224 */ /* 0x000fe400078e0008 */
[----:B------:R-:W-:-:S07]  /*27640*/  IMAD.MOV.U32 R3, RZ, RZ, R14 ;  /* 0x000000ffff037224 */ /* 0x000fce00078e000e */
[----:B------:R-:W-:Y:S05]  /*27650*/  WARPSYNC.COLLECTIVE R15, `(.L_x_8658) ;  /* 0x000000000f087348 */ /* 0x000fea0003c00000 */
[----:B------:R0:W1:Y:S02]  /*27660*/  SHFL.IDX P6, R14, R13, R12, R11 ;  /* 0x0000000c0d0e7389 */ /* 0x00006400000c000b */
[----:B01----:R-:W-:Y:S01]  /*27670*/  ENDCOLLECTIVE ;  /* 0x000000000000791b */ /* 0x003fe20003800000 */
.L_x_8658:
[----:B------:R-:W-:Y:S02]  /*27680*/  IMAD.MOV.U32 R13, RZ, RZ, R7 ;  /* 0x000000ffff0d7224 */ /* 0x000fe400078e0007 */
[----:B------:R-:W-:-:S07]  /*27690*/  IMAD.MOV.U32 R4, RZ, RZ, R14 ;  /* 0x000000ffff047224 */ /* 0x000fce00078e000e */
[----:B------:R-:W-:Y:S05]  /*276a0*/  WARPSYNC.COLLECTIVE R15, `(.L_x_8659) ;  /* 0x000000000f087348 */ /* 0x000fea0003c00000 */
[----:B------:R0:W1:Y:S02]  /*276b0*/  SHFL.IDX P6, R14, R13, R12, R11 ;  /* 0x0000000c0d0e7389 */ /* 0x00006400000c000b */
[----:B01----:R-:W-:Y:S01]  /*276c0*/  ENDCOLLECTIVE ;  /* 0x000000000000791b */ /* 0x003fe20003800000 */
.L_x_8659:
[----:B------:R-:W-:Y:S05]  /*276d0*/  BRA `(.L_x_8660) ;  /* 0xfffffe2000707947 */ /* 0x000fea000383ffff */
.L_x_8319:
[----:B------:R-:W-:Y:S01]  /*276e0*/  BSSY B1, `(.L_x_8661) ;  /* 0x0000008000017945 */ /* 0x000fe20003800000 */
[----:B-1----:R-:W-:Y:S02]  /*276f0*/  IMAD.MOV.U32 R13, RZ, RZ, R6 ;  /* 0x000000ffff0d7224 */ /* 0x002fe400078e0006 */
[----:B------:R-:W-:Y:S02]  /*27700*/  IMAD.MOV.U32 R12, RZ, RZ, 0x1 ;  /* 0x00000001ff0c7424 */ /* 0x000fe400078e00ff */
[----:B------:R-:W-:Y:S02]  /*27710*/  IMAD.MOV.U32 R11, RZ, RZ, 0x181f ;  /* 0x0000181fff0b7424 */ /* 0x000fe400078e00ff */
[----:B------:R-:W-:-:S07]  /*27720*/  IMAD.MOV.U32 R15, RZ, RZ, -0x1 ;  /* 0xffffffffff0f7424 */ /* 0x000fce00078e00ff */
[----:B--2---:R-:W-:Y:S05]  /*27730*/  WARPSYNC.COLLECTIVE R15, `(.L_x_8662) ;  /* 0x000000000f087348 */ /* 0x004fea0003c00000 */
[----:B------:R0:W1:Y:S02]  /*27740*/  SHFL.IDX P6, R14, R13, R12, R11 ;  /* 0x0000000c0d0e7389 */ /* 0x00006400000c000b */
[----:B012---:R-:W-:Y:S01]  /*27750*/  ENDCOLLECTIVE ;  /* 0x000000000000791b */ /* 0x007fe20003800000 */
.L_x_8662:
[----:B------:R-:W-:Y:S05]  /*27760*/  BSYNC B1 ;  /* 0x0000000000017941 */ /* 0x000fea0003800000 */
.L_x_8661:
        /* <DEDUP_REMOVED lines=8> */
.L_x_8663:
[----:B------:R-:W-:Y:S02]  /*277f0*/  IMAD.MOV.U32 R13, RZ, RZ, R8 ;  /* 0x000000ffff0d7224 */ /* 0x000fe400078e0008 */
[----:B------:R-:W-:-:S07]  /*27800*/  IMAD.MOV.U32 R3, RZ, RZ, R14 ;  /* 0x000000ffff037224 */ /* 0x000fce00078e000e */
[----:B------:R-:W-:Y:S05]  /*27810*/  WARPSYNC.COLLECTIVE R15, `(.L_x_8664) ;  /* 0x000000000f087348 */ /* 0x000fea0003c00000 */
[----:B------:R0:W1:Y:S02]  /*27820*/  SHFL.IDX P6, R14, R13, R12, R11 ;  /* 0x0000000c0d0e7389 */ /* 0x00006400000c000b */
[----:B01----:R-:W-:Y:S01]  /*27830*/  ENDCOLLECTIVE ;  /* 0x000000000000791b */ /* 0x003fe20003800000 */
.L_x_8664:
[----:B------:R-:W-:Y:S02]  /*27840*/  IMAD.MOV.U32 R13, RZ, RZ, R7 ;  /* 0x000000ffff0d7224 */ /* 0x000fe400078e0007 */
[----:B------:R-:W-:-:S07]  /*27850*/  IMAD.MOV.U32 R4, RZ, RZ, R14 ;  /* 0x000000ffff047224 */ /* 0x000fce00078e000e */
[----:B------:R-:W-:Y:S05]  /*27860*/  WARPSYNC.COLLECTIVE R15, `(.L_x_8665) ;  /* 0x000000000f087348 */ /* 0x000fea0003c00000 */
[----:B------:R0:W1:Y:S02]  /*27870*/  SHFL.IDX P6, R14, R13, R12, R11 ;  /* 0x0000000c0d0e7389 */ /* 0x00006400000c000b */
[----:B01----:R-:W-:Y:S01]  /*27880*/  ENDCOLLECTIVE ;  /* 0x000000000000791b */ /* 0x003fe20003800000 */
.L_x_8665:
[----:B------:R-:W-:Y:S05]  /*27890*/  BRA `(.L_x_8666) ;  /* 0xfffffe2000dc7947 */ /* 0x000fea000383ffff */
.L_x_8322:
[----:B------:R-:W-:Y:S01]  /*278a0*/  BSSY B1, `(.L_x_8667) ;  /* 0x0000008000017945 */ /* 0x000fe20003800000 */
[----:B------:R-:W-:Y:S01]  /*278b0*/  IMAD.MOV.U32 R13, RZ, RZ, R6 ;  /* 0x000000ffff0d7224 */ /* 0x000fe200078e0006 */
[----:B------:R-:W-:Y:S01]  /*278c0*/  MOV R12, 0x2 ;  /* 0x00000002000c7802 */ /* 0x000fe20000000f00 */
[----:B------:R-:W-:Y:S02]  /*278d0*/  IMAD.MOV.U32 R11, RZ, RZ, 0x181f ;  /* 0x0000181fff0b7424 */ /* 0x000fe400078e00ff */
[----:B------:R-:W-:-:S07]  /*278e0*/  IMAD.MOV.U32 R15, RZ, RZ, -0x1 ;  /* 0xffffffffff0f7424 */ /* 0x000fce00078e00ff */
[----:B-12---:R-:W-:Y:S05]  /*278f0*/  WARPSYNC.COLLECTIVE R15, `(.L_x_8668) ;  /* 0x000000000f087348 */ /* 0x006fea0003c00000 */
[----:B------:R0:W3:Y:S02]  /*27900*/  SHFL.IDX P6, R14, R13, R12, R11 ;  /* 0x0000000c0d0e7389 */ /* 0x0000e400000c000b */
[----:B0123--:R-:W-:Y:S01]  /*27910*/  ENDCOLLECTIVE ;  /* 0x000000000000791b */ /* 0x00ffe20003800000 */
.L_x_8668:
[----:B------:R-:W-:Y:S05]  /*27920*/  BSYNC B1 ;  /* 0x0000000000017941 */ /* 0x000fea0003800000 */
.L_x_8667:
        /* <DEDUP_REMOVED lines=8> */
.L_x_8669:
[----:B------:R-:W-:Y:S02]  /*279b0*/  IMAD.MOV.U32 R13, RZ, RZ, R8 ;  /* 0x000000ffff0d7224 */ /* 0x000fe400078e0008 */
[----:B------:R-:W-:-:S07]  /*279c0*/  IMAD.MOV.U32 R3, RZ, RZ, R14 ;  /* 0x000000ffff037224 */ /* 0x000fce00078e000e */
[----:B------:R-:W-:Y:S05]  /*279d0*/  WARPSYNC.COLLECTIVE R15, `(.L_x_8670) ;  /* 0x000000000f087348 */ /* 0x000fea0003c00000 */
[----:B------:R0:W1:Y:S02]  /*279e0*/  SHFL.IDX P6, R14, R13, R12, R11 ;  /* 0x0000000c0d0e7389 */ /* 0x00006400000c000b */
[----:B01----:R-:W-:Y:S01]  /*279f0*/  ENDCOLLECTIVE ;  /* 0x000000000000791b */ /* 0x003fe20003800000 */
.L_x_8670:
[----:B------:R-:W-:Y:S02]  /*27a00*/  IMAD.MOV.U32 R13, RZ, RZ, R7 ;  /* 0x000000ffff0d7224 */ /* 0x000fe400078e0007 */
[----:B------:R-:W-:-:S07]  /*27a10*/  IMAD.MOV.U32 R4, RZ, RZ, R14 ;  /* 0x000000ffff047224 */ /* 0x000fce00078e000e */
[----:B------:R-:W-:Y:S05]  /*27a20*/  WARPSYNC.COLLECTIVE R15, `(.L_x_8671) ;  /* 0x000000000f087348 */ /* 0x000fea0003c00000 */
[----:B------:R0:W1:Y:S02]  /*27a30*/  SHFL.IDX P6, R14, R13, R12, R11 ;  /* 0x0000000c0d0e7389 */ /* 0x00006400000c000b */
[----:B01----:R-:W-:Y:S01]  /*27a40*/  ENDCOLLECTIVE ;  /* 0x000000000000791b */ /* 0x003fe20003800000 */
.L_x_8671:
[----:B------:R-:W-:Y:S05]  /*27a50*/  BRA `(.L_x_8672) ;  /* 0xfffffe2400407947 */ /* 0x000fea000383ffff */
.L_x_8325:
[----:B------:R-:W-:Y:S01]  /*27a60*/  BSSY B1, `(.L_x_8673) ;  /* 0x0000008000017945 */ /* 0x000fe20003800000 */
[----:B------:R-:W-:Y:S02]  /*27a70*/  IMAD.MOV.U32 R13, RZ, RZ, R6 ;  /* 0x000000ffff0d7224 */ /* 0x000fe400078e0006 */
[----:B------:R-:W-:Y:S02]  /*27a80*/  IMAD.MOV.U32 R12, RZ, RZ, 0x3 ;  /* 0x00000003ff0c7424 */ /* 0x000fe400078e00ff */
[----:B------:R-:W-:Y:S02]  /*27a90*/  IMAD.MOV.U32 R11, RZ, RZ, 0x181f ;  /* 0x0000181fff0b7424 */ /* 0x000fe400078e00ff */
[----:B------:R-:W-:-:S07]  /*27aa0*/  IMAD.MOV.U32 R15, RZ, RZ, -0x1 ;  /* 0xffffffffff0f7424 */ /* 0x000fce00078e00ff */
[----:B-12---:R-:W-:Y:S05]  /*27ab0*/  WARPSYNC.COLLECTIVE R15, `(.L_x_8674) ;  /* 0x000000000f087348 */ /* 0x006fea0003c00000 */
[----:B------:R0:W3:Y:S02]  /*27ac0*/  SHFL.IDX P6, R14, R13, R12, R11 ;  /* 0x0000000c0d0e7389 */ /* 0x0000e400000c000b */
[----:B0123--:R-:W-:Y:S01]  /*27ad0*/  ENDCOLLECTIVE ;  /* 0x000000000000791b */ /* 0x00ffe20003800000 */
.L_x_8674:
[----:B------:R-:W-:Y:S05]  /*27ae0*/  BSYNC B1 ;  /* 0x0000000000017941 */ /* 0x000fea0003800000 */
.L_x_8673:
        /* <DEDUP_REMOVED lines=8> */
.L_x_8675:
[----:B------:R-:W-:Y:S02]  /*27b70*/  IMAD.MOV.U32 R13, RZ, RZ, R8 ;  /* 0x000000ffff0d7224 */ /* 0x000fe400078e0008 */
[----:B------:R-:W-:-:S07]  /*27b80*/  IMAD.MOV.U32 R3, RZ, RZ, R14 ;  /* 0x000000ffff037224 */ /* 0x000fce00078e000e */
[----:B------:R-:W-:Y:S05]  /*27b90*/  WARPSYNC.COLLECTIVE R15, `(.L_x_8676) ;  /* 0x000000000f087348 */ /* 0x000fea0003c00000 */
[----:B------:R0:W1:Y:S02]  /*27ba0*/  SHFL.IDX P6, R14, R13, R12, R11 ;  /* 0x0000000c0d0e7389 */ /* 0x00006400000c000b */
[----:B01----:R-:W-:Y:S01]  /*27bb0*/  ENDCOLLECTIVE ;  /* 0x000000000000791b */ /* 0x003fe20003800000 */
.L_x_8676:
[----:B------:R-:W-:Y:S02]  /*27bc0*/  IMAD.MOV.U32 R13, RZ, RZ, R7 ;  /* 0x000000ffff0d7224 */ /* 0x000fe400078e0007 */
[----:B------:R-:W-:-:S07]  /*27bd0*/  IMAD.MOV.U32 R4, RZ, RZ, R14 ;  /* 0x000000ffff047224 */ /* 0x000fce00078e000e */
[----:B------:R-:W-:Y:S05]  /*27be0*/  WARPSYNC.COLLECTIVE R15, `(.L_x_8677) ;  /* 0x000000000f087348 */ /* 0x000fea0003c00000 */
[----:B------:R0:W1:Y:S02]  /*27bf0*/  SHFL.IDX P6, R14, R13, R12, R11 ;  /* 0x0000000c0d0e7389 */ /* 0x00006400000c000b */
[----:B01----:R-:W-:Y:S01]  /*27c00*/  ENDCOLLECTIVE ;  /* 0x000000000000791b */ /* 0x003fe20003800000 */
.L_x_8677:
[----:B------:R-:W-:Y:S05]  /*27c10*/  BRA `(.L_x_8678) ;  /* 0xfffffe2400ac7947 */ /* 0x000fea000383ffff */
.L_x_8329:
[----:B0-----:R0:W1:Y:S02]  /*27c20*/  SYNCS.PHASECHK.TRANS64.TRYWAIT P0, [R18+URZ+0x28800], R5 ;  /* 0x02880005120075a7 */ /* 0x001064000800017f */
[----:B-1----:R-:W-:Y:S05]  /*27c30*/  @!P0 NANOSLEEP.SYNCS 0x989680 ;  /* 0x009896800000895d */ /* 0x002fea0003900000 */
[----:B------:R-:W1:Y:S02]  /*27c40*/  @!P0 SYNCS.PHASECHK.TRANS64 P0, [R18+URZ+0x28800], R5 ;  /* 0x02880005120085a7 */ /* 0x000e64000800007f */
[----:B-1----:R-:W-:Y:S05]  /*27c50*/  @!P0 BRA `(.L_x_8329) ;  /* 0xfffffffc00f08947 */ /* 0x002fea000383ffff */
[----:B------:R-:W-:Y:S05]  /*27c60*/  BRA `(.L_x_8679) ;  /* 0xfffffe2800707947 */ /* 0x000fea000383ffff */
.L_x_8345:
[----:B------:R-:W3:Y:S01]  /*27c70*/  LDC R58, c[0x0][0x3f4] ;  /* 0x0000fd00ff3a7b82 */ /* 0x000ee20000000800 */
[----:B------:R-:W-:Y:S01]  /*27c80*/  BSSY B1, `(.L_x_8680) ;  /* 0x0000008000017945 */ /* 0x000fe20003800000 */
[----:B--2---:R-:W-:Y:S02]  /*27c90*/  IMAD.MOV.U32 R13, RZ, RZ, R43 ;  /* 0x000000ffff0d7224 */ /* 0x004fe400078e002b */
[----:B------:R-:W-:Y:S02]  /*27ca0*/  IMAD.MOV.U32 R12, RZ, RZ, RZ ;  /* 0x000000ffff0c7224 */ /* 0x000fe400078e00ff */
[----:B------:R-:W-:Y:S02]  /*27cb0*/  IMAD.MOV.U32 R11, RZ, RZ, 0x181f ;  /* 0x0000181fff0b7424 */ /* 0x000fe400078e00ff */
[----:B------:R-:W-:-:S07]  /*27cc0*/  IMAD.MOV.U32 R15, RZ, RZ, -0x1 ;  /* 0xffffffffff0f7424 */ /* 0x000fce00078e00ff */
[----:B01-3--:R-:W-:Y:S05]  /*27cd0*/  WARPSYNC.COLLECTIVE R15, `(.L_x_8681) ;  /* 0x000000000f087348 */ /* 0x00bfea0003c00000 */
[----:B------:R2:W4:Y:S02]  /*27ce0*/  SHFL.IDX P6, R14, R13, R12, R11 ;  /* 0x0000000c0d0e7389 */ /* 0x00052400000c000b */
[----:B01234-:R-:W-:Y:S01]  /*27cf0*/  ENDCOLLECTIVE ;  /* 0x000000000000791b */ /* 0x01ffe20003800000 */
.L_x_8681:
[----:B------:R-:W-:Y:S05]  /*27d00*/  BSYNC B1 ;  /* 0x0000000000017941 */ /* 0x000fea0003800000 */
.L_x_8680:
[----:B------:R-:W-:Y:S01]  /*27d10*/  IMAD.MOV.U32 R13, RZ, RZ, R10 ;  /* 0x000000ffff0d7224 */ /* 0x000fe200078e000a */
[----:B------:R-:W-:Y:S01]  /*27d20*/  ISETP.GE.AND P0, PT, R16, R58, PT ;  /* 0x0000003a1000720c */ /* 0x000fe20003f06270 */
[----:B------:R-:W-:Y:S02]  /*27d30*/  IMAD.MOV.U32 R12, RZ, RZ, RZ ;  /* 0x000000ffff0c7224 */ /* 0x000fe400078e00ff */
[----:B------:R-:W-:Y:S02]  /*27d40*/  IMAD.MOV.U32 R11, RZ, RZ, 0x181f ;  /* 0x0000181fff0b7424 */ /* 0x000fe400078e00ff */
[----:B------:R-:W-:Y:S02]  /*27d50*/  IMAD.MOV.U32 R15, RZ, RZ, -0x1 ;  /* 0xffffffffff0f7424 */ /* 0x000fe400078e00ff */
[----:B------:R-:W-:Y:S02]  /*27d60*/  IMAD.MOV.U32 R3, RZ, RZ, R14 ;  /* 0x000000ffff037224 */ /* 0x000fe400078e000e */
[----:B------:R-:W-:-:S07]  /*27d70*/  IMAD R0, R189, R0, RZ ;  /* 0x00000000bd007224 */ /* 0x000fce00078e02ff */
[----:B------:R-:W-:Y:S05]  /*27d80*/  WARPSYNC.COLLECTIVE R15, `(.L_x_8682) ;  /* 0x000000000f087348 */ /* 0x000fea0003c00000 */
[----:B------:R0:W1:Y:S02]  /*27d90*/  SHFL.IDX P6, R14, R13, R12, R11 ;  /* 0x0000000c0d0e7389 */ /* 0x00006400000c000b */
[----:B01----:R-:W-:Y:S01]  /*27da0*/  ENDCOLLECTIVE ;  /* 0x000000000000791b */ /* 0x003fe20003800000 */
.L_x_8682:
[----:B------:R-:W-:Y:S01]  /*27db0*/  ISETP.GE.OR P1, PT, R59, R0, P0 ;  /* 0x000000003b00720c */ /* 0x000fe20000726670 */
[----:B------:R-:W-:-:S12]  /*27dc0*/  IMAD.MOV.U32 R13, RZ, RZ, R45 ;  /* 0x000000ffff0d7224 */ /* 0x000fd800078e002d */
[C---:B------:R-:W-:Y:S01]  /*27dd0*/  @!P1 IMAD.SHL.U32 R7, R16.reuse, 0x2, RZ ;  /* 0x0000000210079824 */ /* 0x040fe200078e00ff */
[----:B------:R-:W-:Y:S01]  /*27de0*/  @!P1 SHF.L.U64.HI R6, R16, 0x1, R17 ;  /* 0x0000000110069819 */ /* 0x000fe20000010211 */
[----:B------:R-:W-:-:S07]  /*27df0*/  IMAD.MOV.U32 R4, RZ, RZ, R14 ;  /* 0x000000ffff047224 */ /* 0x000fce00078e000e */
[----:B------:R-:W-:Y:S05]  /*27e00*/  WARPSYNC.COLLECTIVE R15, `(.L_x_8683) ;  /* 0x000000000f087348 */ /* 0x000fea0003c00000 */
[----:B------:R0:W1:Y:S02]  /*27e10*/  SHFL.IDX P6, R14, R13, R12, R11 ;  /* 0x0000000c0d0e7389 */ /* 0x00006400000c000b */
[----:B01----:R-:W-:Y:S01]  /*27e20*/  ENDCOLLECTIVE ;  /* 0x000000000000791b */ /* 0x003fe20003800000 */
.L_x_8683:
[----:B------:R-:W-:-:S05]  /*27e30*/  @!P1 IADD3 R4, P2, R4, R7, RZ ;  /* 0x0000000704049210 */ /* 0x000fca0007f5e0ff */
[----:B------:R-:W-:Y:S02]  /*27e40*/  @!P1 IMAD.X R3, R3, 0x1, R6, P2 ;  /* 0x0000000103039824 */ /* 0x000fe400010e0606 */
[----:B------:R-:W-:Y:S02]  /*27e50*/  @!P1 IMAD.MOV.U32 R24, RZ, RZ, R4 ;  /* 0x000000ffff189224 */ /* 0x000fe400078e0004 */
[----:B------:R-:W-:Y:S02]  /*27e60*/  @!P1 IMAD.MOV.U32 R25, RZ, RZ, R3 ;  /* 0x000000ffff199224 */ /* 0x000fe400078e0003 */
[----:B------:R-:W-:-:S04]  /*27e70*/  IMAD.MOV.U32 R13, RZ, RZ, R44 ;  /* 0x000000ffff0d7224 */ /* 0x000fc800078e002c */
[----:B------:R-:W5:Y:S01]  /*27e80*/  @!P1 LD.E.128 R24, desc[UR54][R24.64] ;  /* 0x0000003618189980 */ /* 0x000f62000c101d00 */
[----:B------:R-:W-:-:S07]  /*27e90*/  IMAD.MOV.U32 R5, RZ, RZ, R14 ;  /* 0x000000ffff057224 */ /* 0x000fce00078e000e */
[----:B-----5:R-:W-:Y:S05]  /*27ea0*/  WARPSYNC.COLLECTIVE R15, `(.L_x_8684) ;  /* 0x000000000f087348 */ /* 0x020fea0003c00000 */
[----:B------:R0:W1:Y:S02]  /*27eb0*/  SHFL.IDX P6, R14, R13, R12, R11 ;  /* 0x0000000c0d0e7389 */ /* 0x00006400000c000b */
[----:B01---5:R-:W-:Y:S01]  /*27ec0*/  ENDCOLLECTIVE ;  /* 0x000000000000791b */ /* 0x023fe20003800000 */
.L_x_8684:
[----:B------:R-:W-:-:S04]  /*27ed0*/  @!P1 IADD3 R14, P2, R14, R7, RZ ;  /* 0x000000070e0e9210 */ /* 0x000fc80007f5e0ff */
[----:B------:R-:W-:Y:S01]  /*27ee0*/  @!P1 IADD3.X R5, R5, R6, RZ, P2, !PT ;  /* 0x0000000605059210 */ /* 0x000fe200017fe4ff */
[----:B------:R-:W-:-:S06]  /*27ef0*/  @!P1 IMAD.MOV.U32 R4, RZ, RZ, R14 ;  /* 0x000000ffff049224 */ /* 0x000fcc00078e000e */
[----:B------:R-:W5:Y:S01]  /*27f00*/  @!P1 LD.E.128 R4, desc[UR54][R4.64] ;  /* 0x0000003604049980 */ /* 0x000f62000c101d00 */
[----:B------:R-:W-:Y:S02]  /*27f10*/  IMAD.MOV.U32 R13, RZ, RZ, R43 ;  /* 0x000000ffff0d7224 */ /* 0x000fe400078e002b */
[----:B------:R-:W-:-:S07]  /*27f20*/  IMAD.MOV.U32 R12, RZ, RZ, 0x1 ;  /* 0x00000001ff0c7424 */ /* 0x000fce00078e00ff */
[----:B-----5:R-:W-:Y:S05]  /*27f30*/  WARPSYNC.COLLECTIVE R15, `(.L_x_8685) ;  /* 0x000000000f087348 */ /* 0x020fea0003c00000 */
[----:B------:R0:W1:Y:S02]  /*27f40*/  SHFL.IDX P6, R14, R13, R12, R11 ;  /* 0x0000000c0d0e7389 */ /* 0x00006400000c000b */
[----:B01---5:R-:W-:Y:S01]  /*27f50*/  ENDCOLLECTIVE ;  /* 0x000000000000791b */ /* 0x023fe20003800000 */
.L_x_8685:
[----:B------:R-:W-:Y:S01]  /*27f60*/  CS2R R50, SRZ ;  /* 0x0000000000327805 */ /* 0x000fe2000001ff00 */
[----:B------:R-:W-:Y:S01]  /*27f70*/  IMAD.MOV.U32 R13, RZ, RZ, R10 ;  /* 0x000000ffff0d7224 */ /* 0x000fe200078e000a */
[----:B------:R-:W-:Y:S02]  /*27f80*/  CS2R R52, SRZ ;  /* 0x0000000000347805 */ /* 0x000fe4000001ff00 */
[----:B------:R-:W-:Y:S02]  /*27f90*/  CS2R R20, SRZ ;  /* 0x0000000000147805 */ /* 0x000fe4000001ff00 */
[----:B------:R-:W-:Y:S01]  /*27fa0*/  CS2R R36, SRZ ;  /* 0x0000000000247805 */ /* 0x000fe2000001ff00 */
[----:B------:R-:W-:-:S04]  /*27fb0*/  @!P1 IMAD.MOV.U32 R50, RZ, RZ, R24 ;  /* 0x000000ffff329224 */ /* 0x000fc800078e0018 */
[----:B------:R-:W-:-:S05]  /*27fc0*/  IMAD.MOV.U32 R3, RZ, RZ, R50 ;  /* 0x000000ffff037224 */ /* 0x000fca00078e0032 */
[----:B------:R-:W-:Y:S01]  /*27fd0*/  PRMT R76, R3, 0x7610, R76 ;  /* 0x00007610034c7816 */ /* 0x000fe2000000004c */
[----:B------:R-:W-:-:S07]  /*27fe0*/  IMAD.MOV.U32 R3, RZ, RZ, R14 ;  /* 0x000000ffff037224 */ /* 0x000fce00078e000e */
[----:B------:R-:W-:Y:S05]  /*27ff0*/  WARPSYNC.COLLECTIVE R15, `(.L_x_8686) ;  /* 0x000000000f087348 */ /* 0x000fea0003c00000 */
[----:B------:R0:W1:Y:S02]  /*28000*/  SHFL.IDX P6, R14, R13, R12, R11 ;  /* 0x0000000c0d0e7389 */ /* 0x00006400000c000b */
[----:B01----:R-:W-:Y:S01]  /*28010*/  ENDCOLLECTIVE ;  /* 0x000000000000791b */ /* 0x003fe20003800000 */
.L_x_8686:
[----:B------:R-:W-:-:S04]  /*28020*/  @!P1 IMAD.MOV.U32 R51, RZ, RZ, R25 ;  /* 0x000000ffff339224 */ /* 0x000fc800078e0019 */
[----:B------:R-:W-:-:S05]  /*28030*/  IMAD.MOV.U32 R8, RZ, RZ, R51 ;  /* 0x000000ffff087224 */ /* 0x000fca00078e0033 */
[----:B------:R-:W-:Y:S01]  /*28040*/  PRMT R77, R8, 0x7610, R77 ;  /* 0x00007610084d7816 */ /* 0x000fe2000000004d */
[----:B------:R-:W-:Y:S02]  /*28050*/  IMAD.MOV.U32 R13, RZ, RZ, R45 ;  /* 0x000000ffff0d7224 */ /* 0x000fe400078e002d */
[----:B------:R-:W-:-:S07]  /*28060*/  IMAD.MOV.U32 R8, RZ, RZ, R14 ;  /* 0x000000ffff087224 */ /* 0x000fce00078e000e */
[----:B------:R-:W-:Y:S05]  /*28070*/  WARPSYNC.COLLECTIVE R15, `(.L_x_8687) ;  /* 0x000000000f087348 */ /* 0x000fea0003c00000 */
[----:B------:R0:W1:Y:S02]  /*28080*/  SHFL.IDX P6, R14, R13, R12, R11 ;  /* 0x0000000c0d0e7389 */ /* 0x00006400000c000b */
[----:B01----:R-:W-:Y:S01]  /*28090*/  ENDCOLLECTIVE ;  /* 0x000000000000791b */ /* 0x003fe20003800000 */
.L_x_8687:
[----:B------:R-:W-:Y:S02]  /*280a0*/  IMAD.MOV.U32 R13, RZ, RZ, R44 ;  /* 0x000000ffff0d7224 */ /* 0x000fe400078e002c */
[----:B------:R-:W-:-:S07]  /*280b0*/  IMAD.MOV.U32 R9, RZ, RZ, R14 ;  /* 0x000000ffff097224 */ /* 0x000fce00078e000e */
[----:B------:R-:W-:Y:S05]  /*280c0*/  WARPSYNC.COLLECTIVE R15, `(.L_x_8688) ;  /* 0x000000000f087348 */ /* 0x000fea0003c00000 */
[----:B------:R0:W1:Y:S02]  /*280d0*/  SHFL.IDX P6, R14, R13, R12, R11 ;  /* 0x0000000c0d0e7389 */ /* 0x00006400000c000b */
[----:B01----:R-:W-:Y:S01]  /*280e0*/  ENDCOLLECTIVE ;  /* 0x000000000000791b */ /* 0x003fe20003800000 */
.L_x_8688:
[----:B------:R-:W-:Y:S02]  /*280f0*/  @!P1 IMAD.MOV.U32 R52, RZ, RZ, R26 ;  /* 0x000000ffff349224 */ /* 0x000fe400078e001a */
[----:B------:R-:W-:Y:S02]  /*28100*/  @!P1 IMAD.MOV.U32 R53, RZ, RZ, R27 ;  /* 0x000000ffff359224 */ /* 0x000fe400078e001b */
[----:B------:R-:W-:Y:S02]  /*28110*/  @!P1 IMAD.MOV.U32 R20, RZ, RZ, R4 ;  /* 0x000000ffff149224 */ /* 0x000fe400078e0004 */
[----:B------:R-:W-:Y:S02]  /*28120*/  @!P1 IMAD.MOV.U32 R21, RZ, RZ, R5 ;  /* 0x000000ffff159224 */ /* 0x000fe400078e0005 */
[----:B------:R-:W-:Y:S02]  /*28130*/  @!P1 IMAD.MOV.U32 R36, RZ, RZ, R6 ;  /* 0x000000ffff249224 */ /* 0x000fe400078e0006 */
[----:B------:R-:W-:-:S02]  /*28140*/  @!P1 IMAD.MOV.U32 R37, RZ, RZ, R7 ;  /* 0x000000ffff259224 */ /* 0x000fc400078e0007 */
[----:B------:R-:W-:Y:S02]  /*28150*/  IMAD.MOV.U32 R24, RZ, RZ, R52 ;  /* 0x000000ffff187224 */ /* 0x000fe400078e0034 */
[----:B------:R-:W-:Y:S02]  /*28160*/  IMAD.MOV.U32 R25, RZ, RZ, R53 ;  /* 0x000000ffff197224 */ /* 0x000fe400078e0035 */
[----:B------:R-:W-:Y:S02]  /*28170*/  IMAD.MOV.U32 R4, RZ, RZ, R20 ;  /* 0x000000ffff047224 */ /* 0x000fe400078e0014 */
[----:B------:R-:W-:Y:S02]  /*28180*/  IMAD.MOV.U32 R5, RZ, RZ, R21 ;  /* 0x000000ffff057224 */ /* 0x000fe400078e0015 */
[----:B------:R-:W-:Y:S02]  /*28190*/  IMAD.MOV.U32 R6, RZ, RZ, R36 ;  /* 0x000000ffff067224 */ /* 0x000fe400078e0024 */
[----:B------:R-:W-:Y:S01]  /*281a0*/  IMAD.MOV.U32 R7, RZ, RZ, R37 ;  /* 0x000000ffff077224 */ /* 0x000fe200078e0025 */
[----:B------:R-:W-:-:S02]  /*281b0*/  PRMT R46, R24, 0x7610, R46 ;  /* 0x00007610182e7816 */ /* 0x000fc4000000002e */
[----:B------:R-:W-:Y:S02]  /*281c0*/  PRMT R47, R25, 0x7610, R47 ;  /* 0x00007610192f7816 */ /* 0x000fe4000000002f */
[----:B------:R-:W-:Y:S02]  /*281d0*/  CS2R R24, SRZ ;  /* 0x0000000000187805 */ /* 0x000fe4000001ff00 */
[----:B------:R-:W-:Y:S02]  /*281e0*/  PRMT R78, R4, 0x7610, R78 ;  /* 0x00007610044e7816 */ /* 0x000fe4000000004e */
[----:B------:R-:W-:Y:S02]  /*281f0*/  PRMT R79, R5, 0x7610, R79 ;  /* 0x00007610054f7816 */ /* 0x000fe4000000004f */
[----:B------:R-:W-:Y:S02]  /*28200*/  PRMT R80, R6, 0x7610, R80 ;  /* 0x0000761006507816 */ /* 0x000fe40000000050 */
[----:B------:R-:W-:Y:S01]  /*28210*/  PRMT R86, R7, 0x7610, R86 ;  /* 0x0000761007567816 */ /* 0x000fe20000000056 */
[----:B------:R-:W-:Y:S06]  /*28220*/  BRA `(.L_x_8689) ;  /* 0xfffffe4000b07947 */ /* 0x000fec000383ffff */
.L_x_8348:
[----:B------:R-:W-:Y:S01]  /*28230*/  BSSY B1, `(.L_x_8690) ;  /* 0x0000008000017945 */ /* 0x000fe20003800000 */
[----:B--2---:R-:W-:Y:S02]  /*28240*/  IMAD.MOV.U32 R13, RZ, RZ, R43 ;  /* 0x000000ffff0d7224 */ /* 0x004fe400078e002b */
[----:B------:R-:W-:Y:S02]  /*28250*/  IMAD.MOV.U32 R12, RZ, RZ, 0x2 ;  /* 0x00000002ff0c7424 */ /* 0x000fe400078e00ff */
[----:B------:R-:W-:Y:S02]  /*28260*/  IMAD.MOV.U32 R11, RZ, RZ, 0x181f ;  /* 0x0000181fff0b7424 */ /* 0x000fe400078e00ff */
[----:B-1----:R-:W-:-:S07]  /*28270*/  IMAD.MOV.U32 R15, RZ, RZ, -0x1 ;  /* 0xffffffffff0f7424 */ /* 0x002fce00078e00ff */
[----:B------:R-:W-:Y:S05]  /*28280*/  WARPSYNC.COLLECTIVE R15, `(.L_x_8691) ;  /* 0x000000000f087348 */ /* 0x000fea0003c00000 */
[----:B------:R0:W1:Y:S02]  /*28290*/  SHFL.IDX P6, R14, R13, R12, R11 ;  /* 0x0000000c0d0e7389 */ /* 0x00006400000c000b */
[----:B01----:R-:W-:Y:S01]  /*282a0*/  ENDCOLLECTIVE ;  /* 0x000000000000791b */ /* 0x003fe20003800000 */
.L_x_8691:
[----:B------:R-:W-:Y:S05]  /*282b0*/  BSYNC B1 ;  /* 0x0000000000017941 */ /* 0x000fea0003800000 */
.L_x_8690:
[----:B------:R-:W-:Y:S02]  /*282c0*/  IMAD.MOV.U32 R13, RZ, RZ, R10 ;  /* 0x000000ffff0d7224 */ /* 0x000fe400078e000a */
[----:B------:R-:W-:Y:S02]  /*282d0*/  IMAD.MOV.U32 R12, RZ, RZ, 0x2 ;  /* 0x00000002ff0c7424 */ /* 0x000fe400078e00ff */
[----:B------:R-:W-:Y:S02]  /*282e0*/  IMAD.MOV.U32 R11, RZ, RZ, 0x181f ;  /* 0x0000181fff0b7424 */ /* 0x000fe400078e00ff */
[----:B------:R-:W-:Y:S02]  /*282f0*/  IMAD.MOV.U32 R15, RZ, RZ, -0x1 ;  /* 0xffffffffff0f7424 */ /* 0x000fe400078e00ff */
[----:B------:R-:W-:Y:S02]  /*28300*/  IMAD.MOV.U32 R3, RZ, RZ, R14 ;  /* 0x000000ffff037224 */ /* 0x000fe400078e000e */
[----:B------:R-:W-:-:S07]  /*28310*/  VIADD R9, R59, 0x40 ;  /* 0x000000403b097836 */ /* 0x000fce0000000000 */
[----:B------:R-:W-:Y:S05]  /*28320*/  WARPSYNC.COLLECTIVE R15, `(.L_x_8692) ;  /* 0x000000000f087348 */ /* 0x000fea0003c00000 */
[----:B------:R0:W1:Y:S02]  /*28330*/  SHFL.IDX P6, R14, R13, R12, R11 ;  /* 0x0000000c0d0e7389 */ /* 0x00006400000c000b */
[----:B01----:R-:W-:Y:S01]  /*28340*/  ENDCOLLECTIVE ;  /* 0x000000000000791b */ /* 0x003fe20003800000 */
.L_x_8692:
        /* <DEDUP_REMOVED lines=8> */
.L_x_8693:
[----:B------:R-:W-:-:S04]  /*283d0*/  @!P1 IADD3 R8, P2, R8, R29, RZ ;  /* 0x0000001d08089210 */ /* 0x000fc80007f5e0ff */
[----:B------:R-:W-:Y:S01]  /*283e0*/  @!P1 MOV R32, R8 ;  /* 0x0000000800209202 */ /* 0x000fe20000000f00 */
[----:B------:R-:W-:-:S04]  /*283f0*/  @!P1 IMAD.X R3, R3, 0x1, R28, P2 ;  /* 0x0000000103039824 */ /* 0x000fc800010e061c */
[----:B------:R-:W-:Y:S02]  /*28400*/  @!P1 IMAD.MOV.U32 R33, RZ, RZ, R3 ;  /* 0x000000ffff219224 */ /* 0x000fe400078e0003 */
[----:B------:R-:W-:-:S04]  /*28410*/  IMAD.MOV.U32 R13, RZ, RZ, R44 ;  /* 0x000000ffff0d7224 */ /* 0x000fc800078e002c */
[----:B------:R-:W5:Y:S01]  /*28420*/  @!P1 LD.E.128 R32, desc[UR54][R32.64] ;  /* 0x0000003620209980 */ /* 0x000f62000c101d00 */
[----:B------:R-:W-:-:S07]  /*28430*/  IMAD.MOV.U32 R9, RZ, RZ, R14 ;  /* 0x000000ffff097224 */ /* 0x000fce00078e000e */
[----:B-----5:R-:W-:Y:S05]  /*28440*/  WARPSYNC.COLLECTIVE R15, `(.L_x_8694) ;  /* 0x000000000f087348 */ /* 0x020fea0003c00000 */
[----:B------:R0:W1:Y:S02]  /*28450*/  SHFL.IDX P6, R14, R13, R12, R11 ;  /* 0x0000000c0d0e7389 */ /* 0x00006400000c000b */
[----:B01---5:R-:W-:Y:S01]  /*28460*/  ENDCOLLECTIVE ;  /* 0x000000000000791b */ /* 0x023fe20003800000 */
.L_x_8694:
[----:B------:R-:W-:-:S05]  /*28470*/  @!P1 IADD3 R14, P2, R14, R29, RZ ;  /* 0x0000001d0e0e9210 */ /* 0x000fca0007f5e0ff */
[----:B------:R-:W-:-:S04]  /*28480*/  @!P1 IMAD.X R9, R9, 0x1, R28, P2 ;  /* 0x0000000109099824 */ /* 0x000fc800010e061c */
[----:B------:R-:W-:-:S05]  /*28490*/  @!P1 IMAD.MOV.U32 R15, RZ, RZ, R9 ;  /* 0x000000ffff0f9224 */ /* 0x000fca00078e0009 */
[----:B------:R0:W5:Y:S01]  /*284a0*/  @!P1 LD.E.128 R28, desc[UR54][R14.64] ;  /* 0x000000360e1c9980 */ /* 0x000162000c101d00 */
[----:B------:R-:W-:Y:S02]  /*284b0*/  IMAD.MOV.U32 R13, RZ, RZ, R43 ;  /* 0x000000ffff0d7224 */ /* 0x000fe400078e002b */
[----:B------:R-:W-:Y:S02]  /*284c0*/  IMAD.MOV.U32 R12, RZ, RZ, 0x3 ;  /* 0x00000003ff0c7424 */ /* 0x000fe400078e00ff */
[----:B0-----:R-:W-:-:S07]  /*284d0*/  IMAD.MOV.U32 R15, RZ, RZ, -0x1 ;  /* 0xffffffffff0f7424 */ /* 0x001fce00078e00ff */
[----:B-----5:R-:W-:Y:S05]  /*284e0*/  WARPSYNC.COLLECTIVE R15, `(.L_x_8695) ;  /* 0x000000000f087348 */ /* 0x020fea0003c00000 */
[----:B------:R0:W1:Y:S02]  /*284f0*/  SHFL.IDX P6, R14, R13, R12, R11 ;  /* 0x0000000c0d0e7389 */ /* 0x00006400000c000b */
[----:B01---5:R-:W-:Y:S01]  /*28500*/  ENDCOLLECTIVE ;  /* 0x000000000000791b */ /* 0x023fe20003800000 */
.L_x_8695:
        /* <DEDUP_REMOVED lines=12> */
.L_x_8696:
[----:B------:R-:W-:Y:S02]  /*285d0*/  IMAD.MOV.U32 R13, RZ, RZ, R45 ;  /* 0x000000ffff0d7224 */ /* 0x000fe400078e002d */
[----:B------:R-:W-:-:S07]  /*285e0*/  IMAD.MOV.U32 R32, RZ, RZ, R14 ;  /* 0x000000ffff207224 */ /* 0x000fce00078e000e */
[----:B------:R-:W-:Y:S05]  /*285f0*/  WARPSYNC.COLLECTIVE R15, `(.L_x_8697) ;  /* 0x000000000f087348 */ /* 0x000fea0003c00000 */
[----:B------:R0:W1:Y:S02]  /*28600*/  SHFL.IDX P6, R14, R13, R12, R11 ;  /* 0x0000000c0d0e7389 */ /* 0x00006400000c000b */
[----:B01----:R-:W-:Y:S01]  /*28610*/  ENDCOLLECTIVE ;  /* 0x000000000000791b */ /* 0x003fe20003800000 */
.L_x_8697:
[----:B------:R-:W-:Y:S02]  /*28620*/  @!P1 IMAD.MOV.U32 R55, RZ, RZ, R33 ;  /* 0x000000ffff379224 */ /* 0x000fe400078e0021 */
[----:B------:R-:W-:Y:S02]  /*28630*/  IMAD.MOV.U32 R13, RZ, RZ, R44 ;  /* 0x000000ffff0d7224 */ /* 0x000fe400078e002c */
[----:B------:R-:W-:Y:S02]  /*28640*/  IMAD.MOV.U32 R8, RZ, RZ, R55 ;  /* 0x000000ffff087224 */ /* 0x000fe400078e0037 */
[----:B------:R-:W-:-:S07]  /*28650*/  IMAD.MOV.U32 R33, RZ, RZ, R14 ;  /* 0x000000ffff217224 */ /* 0x000fce00078e000e */
[----:B------:R-:W-:Y:S05]  /*28660*/  WARPSYNC.COLLECTIVE R15, `(.L_x_8698) ;  /* 0x000000000f087348 */ /* 0x000fea0003c00000 */
[----:B------:R0:W1:Y:S02]  /*28670*/  SHFL.IDX P6, R14, R13, R12, R11 ;  /* 0x0000000c0d0e7389 */ /* 0x00006400000c000b */
[----:B01----:R-:W-:Y:S01]  /*28680*/  ENDCOLLECTIVE ;  /* 0x000000000000791b */ /* 0x003fe20003800000 */
.L_x_8698:
[----:B------:R-:W-:Y:S02]  /*28690*/  @!P1 IMAD.MOV.U32 R56, RZ, RZ, R34 ;  /* 0x000000ffff389224 */ /* 0x000fe400078e0022 */
[----:B------:R-:W-:Y:S01]  /*286a0*/  @!P1 IMAD.MOV.U32 R57, RZ, RZ, R35 ;  /* 0x000000ffff399224 */ /* 0x000fe200078e0023 */
[----:B------:R-:W-:Y:S01]  /*286b0*/  PRMT R69, R8, 0x7610, R69 ;  /* 0x0000761008457816 */ /* 0x000fe20000000045 */
[----:B------:R-:W-:Y:S02]  /*286c0*/  IMAD.MOV.U32 R8, RZ, RZ, R56 ;  /* 0x000000ffff087224 */ /* 0x000fe400078e0038 */
[----:B------:R-:W-:Y:S02]  /*286d0*/  IMAD.MOV.U32 R9, RZ, RZ, R57 ;  /* 0x000000ffff097224 */ /* 0x000fe400078e0039 */
[----:B------:R-:W-:Y:S02]  /*286e0*/  @!P1 IMAD.MOV.U32 R38, RZ, RZ, R28 ;  /* 0x000000ffff269224 */ /* 0x000fe400078e001c */
[----:B------:R-:W-:-:S02]  /*286f0*/  @!P1 IMAD.MOV.U32 R39, RZ, RZ, R29 ;  /* 0x000000ffff279224 */ /* 0x000fc400078e001d */
[----:B------:R-:W-:Y:S02]  /*28700*/  @!P1 IMAD.MOV.U32 R40, RZ, RZ, R30 ;  /* 0x000000ffff289224 */ /* 0x000fe400078e001e */
[----:B------:R-:W-:Y:S01]  /*28710*/  @!P1 IMAD.MOV.U32 R41, RZ, RZ, R31 ;  /* 0x000000ffff299224 */ /* 0x000fe200078e001f */
        /* <DEDUP_REMOVED lines=8> */
[----:B------:R-:W-:-:S02]  /*287a0*/  PRMT R73, R9, 0x7610, R73 ;  /* 0x0000761009497816 */ /* 0x000fc40000000049 */
[----:B------:R-:W-:Y:S02]  /*287b0*/  CS2R R8, SRZ ;  /* 0x0000000000087805 */ /* 0x000fe4000001ff00 */
[----:B------:R-:W-:Y:S02]  /*287c0*/  PRMT R74, R10, 0x7610, R74 ;  /* 0x000076100a4a7816 */ /* 0x000fe4000000004a */
[----:B------:R-:W-:Y:S01]  /*287d0*/  PRMT R75, R11, 0x7610, R75 ;  /* 0x000076100b4b7816 */ /* 0x000fe2000000004b */
[----:B------:R-:W-:Y:S06]  /*287e0*/  BRA `(.L_x_8699) ;  /* 0xfffffe4000a07947 */ /* 0x000fec000383ffff */
.L_x_8352:
[----:B0-----:R0:W1:Y:S02]  /*287f0*/  SYNCS.PHASECHK.TRANS64.TRYWAIT P4, [R18+URZ+0x28800], R29 ;  /* 0x0288001d120075a7 */ /* 0x001064000808017f */
[----:B-1----:R-:W-:Y:S05]  /*28800*/  @!P4 NANOSLEEP.SYNCS 0x989680 ;  /* 0x009896800000c95d */ /* 0x002fea0003900000 */
[----:B------:R-:W1:Y:S02]  /*28810*/  @!P4 SYNCS.PHASECHK.TRANS64 P4, [R18+URZ+0x28800], R29 ;  /* 0x0288001d1200c5a7 */ /* 0x000e64000808007f */
[----:B-1----:R-:W-:Y:S05]  /*28820*/  @!P4 BRA `(.L_x_8352) ;  /* 0xfffffffc00f0c947 */ /* 0x002fea000383ffff */
[----:B------:R-:W-:Y:S05]  /*28830*/  BRA `(.L_x_8700) ;  /* 0xfffffe4400487947 */ /* 0x000fea000383ffff */
.L_x_8362:
[----:B----4-:R4:W0:Y:S02]  /*28840*/  SYNCS.PHASECHK.TRANS64.TRYWAIT P1, [R8+URZ+0x28830], R3 ;  /* 0x02883003080075a7 */ /* 0x010824000802017f */
[----:B0-----:R-:W-:Y:S05]  /*28850*/  @!P1 NANOSLEEP.SYNCS 0x989680 ;  /* 0x009896800000995d */ /* 0x001fea0003900000 */
[----:B------:R-:W0:Y:S02]  /*28860*/  @!P1 SYNCS.PHASECHK.TRANS64 P1, [R8+URZ+0x28830], R3 ;  /* 0x02883003080095a7 */ /* 0x000e24000802007f */
[----:B0-----:R-:W-:Y:S05]  /*28870*/  @!P1 BRA `(.L_x_8362) ;  /* 0xfffffffc00f09947 */ /* 0x001fea000383ffff */
[----:B------:R-:W-:Y:S05]  /*28880*/  BRA `(.L_x_8361) ;  /* 0xfffffe60001c7947 */ /* 0x000fea000383ffff */
.L_x_8381:
[----:B-1----:R1:W2:Y:S02]  /*28890*/  SYNCS.PHASECHK.TRANS64.TRYWAIT P4, [R7+URZ+0x28830], R6 ;  /* 0x02883006070075a7 */ /* 0x0022a4000808017f */
[----:B--2---:R-:W-:Y:S05]  /*288a0*/  @!P4 NANOSLEEP.SYNCS 0x989680 ;  /* 0x009896800000c95d */ /* 0x004fea0003900000 */
[----:B------:R-:W2:Y:S02]  /*288b0*/  @!P4 SYNCS.PHASECHK.TRANS64 P4, [R7+URZ+0x28830], R6 ;  /* 0x028830060700c5a7 */ /* 0x000ea4000808007f */
[----:B--2---:R-:W-:Y:S05]  /*288c0*/  @!P4 BRA `(.L_x_8381) ;  /* 0xfffffffc00f0c947 */ /* 0x004fea000383ffff */
[----:B------:R-:W-:Y:S05]  /*288d0*/  BRA `(.L_x_8380) ;  /* 0xfffffe9c00047947 */ /* 0x000fea000383ffff */
.L_x_8385:
[----:B-1----:R1:W2:Y:S02]  /*288e0*/  SYNCS.PHASECHK.TRANS64.TRYWAIT P3, [R7+URZ+0x28850], R6 ;  /* 0x02885006070075a7 */ /* 0x0022a4000806017f */
[----:B--2---:R-:W-:Y:S05]  /*288f0*/  @!P3 NANOSLEEP.SYNCS 0x989680 ;  /* 0x009896800000b95d */ /* 0x004fea0003900000 */
[----:B------:R-:W2:Y:S02]  /*28900*/  @!P3 SYNCS.PHASECHK.TRANS64 P3, [R7+URZ+0x28850], R6 ;  /* 0x028850060700b5a7 */ /* 0x000ea4000806007f */
[----:B--2---:R-:W-:Y:S05]  /*28910*/  @!P3 BRA `(.L_x_8385) ;  /* 0xfffffffc00f0b947 */ /* 0x004fea000383ffff */
[----:B------:R-:W-:Y:S05]  /*28920*/  BRA `(.L_x_8382) ;  /* 0xfffffea000147947 */ /* 0x000fea000383ffff */
.L_x_8406:
[----:B-1----:R1:W2:Y:S02]  /*28930*/  SYNCS.PHASECHK.TRANS64.TRYWAIT P2, [R7+URZ+0x28830], R6 ;  /* 0x02883006070075a7 */ /* 0x0022a4000804017f */
[----:B--2---:R-:W-:Y:S05]  /*28940*/  @!P2 NANOSLEEP.SYNCS 0x989680 ;  /* 0x009896800000a95d */ /* 0x004fea0003900000 */
[----:B------:R-:W2:Y:S02]  /*28950*/  @!P2 SYNCS.PHASECHK.TRANS64 P2, [R7+URZ+0x28830], R6 ;  /* 0x028830060700a5a7 */ /* 0x000ea4000804007f */
[----:B--2---:R-:W-:Y:S05]  /*28960*/  @!P2 BRA `(.L_x_8406) ;  /* 0xfffffffc00f0a947 */ /* 0x004fea000383ffff */
[----:B------:R-:W-:Y:S05]  /*28970*/  BRA `(.L_x_8405) ;  /* 0xfffffed8003c7947 */ /* 0x000fea000383ffff */
.L_x_8410:
[----:B-1----:R1:W2:Y:S02]  /*28980*/  SYNCS.PHASECHK.TRANS64.TRYWAIT P1, [R7+URZ+0x28850], R6 ;  /* 0x02885006070075a7 */ /* 0x0022a4000802017f */
[----:B--2---:R-:W-:Y:S05]  /*28990*/  @!P1 NANOSLEEP.SYNCS 0x989680 ;  /* 0x009896800000995d */ /* 0x004fea0003900000 */
[----:B------:R-:W2:Y:S02]  /*289a0*/  @!P1 SYNCS.PHASECHK.TRANS64 P1, [R7+URZ+0x28850], R6 ;  /* 0x02885006070095a7 */ /* 0x000ea4000802007f */
[----:B--2---:R-:W-:Y:S05]  /*289b0*/  @!P1 BRA `(.L_x_8410) ;  /* 0xfffffffc00f09947 */ /* 0x004fea000383ffff */
[----:B------:R-:W-:Y:S05]  /*289c0*/  BRA `(.L_x_8407) ;  /* 0xfffffedc00587947 */ /* 0x000fea000383ffff */
.L_x_8419:
[----:B-1----:R1:W2:Y:S02]  /*289d0*/  SYNCS.PHASECHK.TRANS64.TRYWAIT P2, [R7+URZ+0x28830], R6 ;  /* 0x02883006070075a7 */ /* 0x0022a4000804017f */
[----:B--2---:R-:W-:Y:S05]  /*289e0*/  @!P2 NANOSLEEP.SYNCS 0x989680 ;  /* 0x009896800000a95d */ /* 0x004fea0003900000 */
[----:B------:R-:W2:Y:S02]  /*289f0*/  @!P2 SYNCS.PHASECHK.TRANS64 P2, [R7+URZ+0x28830], R6 ;  /* 0x028830060700a5a7 */ /* 0x000ea4000804007f */
[----:B--2---:R-:W-:Y:S05]  /*28a00*/  @!P2 BRA `(.L_x_8419) ;  /* 0xfffffffc00f0a947 */ /* 0x004fea000383ffff */
[----:B------:R-:W-:Y:S05]  /*28a10*/  BRA `(.L_x_8418) ;  /* 0xffffff0000c87947 */ /* 0x000fea000383ffff */
.L_x_8423:
[----:B-1----:R1:W2:Y:S02]  /*28a20*/  SYNCS.PHASECHK.TRANS64.TRYWAIT P1, [R7+URZ+0x28850], R6 ;  /* 0x02885006070075a7 */ /* 0x0022a4000802017f */
[----:B--2---:R-:W-:Y:S05]  /*28a30*/  @!P1 NANOSLEEP.SYNCS 0x989680 ;  /* 0x009896800000995d */ /* 0x004fea0003900000 */
[----:B------:R-:W2:Y:S02]  /*28a40*/  @!P1 SYNCS.PHASECHK.TRANS64 P1, [R7+URZ+0x28850], R6 ;  /* 0x02885006070095a7 */ /* 0x000ea4000802007f */
[----:B--2---:R-:W-:Y:S05]  /*28a50*/  @!P1 BRA `(.L_x_8423) ;  /* 0xfffffffc00f09947 */ /* 0x004fea000383ffff */
[----:B------:R-:W-:Y:S05]  /*28a60*/  BRA `(.L_x_8420) ;  /* 0xffffff0400e47947 */ /* 0x000fea000383ffff */
.L_x_8438:
[----:B-1----:R1:W2:Y:S02]  /*28a70*/  SYNCS.PHASECHK.TRANS64.TRYWAIT P1, [R13+URZ+0x28850], R0 ;  /* 0x028850000d0075a7 */ /* 0x0022a4000802017f */
[----:B--2---:R-:W-:Y:S05]  /*28a80*/  @!P1 NANOSLEEP.SYNCS 0x989680 ;  /* 0x009896800000995d */ /* 0x004fea0003900000 */
[----:B------:R-:W2:Y:S02]  /*28a90*/  @!P1 SYNCS.PHASECHK.TRANS64 P1, [R13+URZ+0x28850], R0 ;  /* 0x028850000d0095a7 */ /* 0x000ea4000802007f */
[----:B--2---:R-:W-:Y:S05]  /*28aa0*/  @!P1 BRA `(.L_x_8438) ;  /* 0xfffffffc00f09947 */ /* 0x004fea000383ffff */
[----:B------:R-:W-:Y:S05]  /*28ab0*/  BRA `(.L_x_8437) ;  /* 0xffffff3c00447947 */ /* 0x000fea000383ffff */
.L_x_8453:
[----:B------:R-:W-:Y:S02]  /*28ac0*/  IMAD.MOV.U32 R13, RZ, RZ, R4 ;  /* 0x000000ffff0d7224 */ /* 0x000fe400078e0004 */
[----:B------:R-:W-:Y:S02]  /*28ad0*/  IMAD.MOV.U32 R12, RZ, RZ, RZ ;  /* 0x000000ffff0c7224 */ /* 0x000fe400078e00ff */
[----:B------:R-:W-:Y:S02]  /*28ae0*/  IMAD.MOV.U32 R11, RZ, RZ, 0x181f ;  /* 0x0000181fff0b7424 */ /* 0x000fe400078e00ff */
[----:B------:R-:W-:-:S07]  /*28af0*/  IMAD.MOV.U32 R15, RZ, RZ, -0x1 ;  /* 0xffffffffff0f7424 */ /* 0x000fce00078e00ff */
[----:B---3--:R-:W-:Y:S05]  /*28b00*/  WARPSYNC.COLLECTIVE R15, `(.L_x_8701) ;  /* 0x000000000f087348 */ /* 0x008fea0003c00000 */
[----:B------:R0:W1:Y:S02]  /*28b10*/  SHFL.IDX P6, R14, R13, R12, R11 ;  /* 0x0000000c0d0e7389 */ /* 0x00006400000c000b */
[----:B01-3--:R-:W-:Y:S01]  /*28b20*/  ENDCOLLECTIVE ;  /* 0x000000000000791b */ /* 0x00bfe20003800000 */
.L_x_8701:
[----:B------:R-:W-:Y:S02]  /*28b30*/  IMAD.MOV.U32 R13, RZ, RZ, R0 ;  /* 0x000000ffff0d7224 */ /* 0x000fe400078e0000 */
[----:B------:R-:W-:-:S07]  /*28b40*/  IMAD.MOV.U32 R3, RZ, RZ, R14 ;  /* 0x000000ffff037224 */ /* 0x000fce00078e000e */
[----:B------:R-:W-:Y:S05]  /*28b50*/  WARPSYNC.COLLECTIVE R15, `(.L_x_8702) ;  /* 0x000000000f087348 */ /* 0x000fea0003c00000 */
[----:B------:R0:W1:Y:S02]  /*28b60*/  SHFL.IDX P6, R14, R13, R12, R11 ;  /* 0x0000000c0d0e7389 */ /* 0x00006400000c000b */
[----:B01----:R-:W-:Y:S01]  /*28b70*/  ENDCOLLECTIVE ;  /* 0x000000000000791b */ /* 0x003fe20003800000 */
.L_x_8702:
[----:B------:R-:W-:Y:S05]  /*28b80*/  BRA `(.L_x_8703) ;  /* 0xffffff6000847947 */ /* 0x000fea000383ffff */
.L_x_8456:
[----:B------:R-:W-:Y:S01]  /*28b90*/  BSSY B1, `(.L_x_8704) ;  /* 0x0000008000017945 */ /* 0x000fe20003800000 */
[----:B------:R-:W-:Y:S02]  /*28ba0*/  IMAD.MOV.U32 R13, RZ, RZ, R4 ;  /* 0x000000ffff0d7224 */ /* 0x000fe400078e0004 */
[----:B------:R-:W-:Y:S02]  /*28bb0*/  IMAD.MOV.U32 R12, RZ, RZ, 0x1 ;  /* 0x00000001ff0c7424 */ /* 0x000fe400078e00ff */
[----:B------:R-:W-:Y:S02]  /*28bc0*/  IMAD.MOV.U32 R11, RZ, RZ, 0x181f ;  /* 0x0000181fff0b7424 */ /* 0x000fe400078e00ff */
[----:B----4-:R-:W-:-:S07]  /*28bd0*/  IMAD.MOV.U32 R15, RZ, RZ, -0x1 ;  /* 0xffffffffff0f7424 */ /* 0x010fce00078e00ff */
[----:B0123--:R-:W-:Y:S05]  /*28be0*/  WARPSYNC.COLLECTIVE R15, `(.L_x_8705) ;  /* 0x000000000f087348 */ /* 0x00ffea0003c00000 */
[----:B--2---:R2:W4:Y:S02]  /*28bf0*/  SHFL.IDX P6, R14, R13, R12, R11 ;  /* 0x0000000c0d0e7389 */ /* 0x00452400000c000b */
[----:B01234-:R-:W-:Y:S01]  /*28c00*/  ENDCOLLECTIVE ;  /* 0x000000000000791b */ /* 0x01ffe20003800000 */
.L_x_8705:
[----:B------:R-:W-:Y:S05]  /*28c10*/  BSYNC B1 ;  /* 0x0000000000017941 */ /* 0x000fea0003800000 */
.L_x_8704:
        /* <DEDUP_REMOVED lines=8> */
.L_x_8706:
[----:B------:R-:W-:Y:S05]  /*28ca0*/  BRA `(.L_x_8707) ;  /* 0xffffff6000847947 */ /* 0x000fea000383ffff */
.L_x_8459:
        /* <DEDUP_REMOVED lines=8> */
.L_x_8709:
[----:B------:R-:W-:Y:S05]  /*28d30*/  BSYNC B1 ;  /* 0x0000000000017941 */ /* 0x000fea0003800000 */
.L_x_8708:
        /* <DEDUP_REMOVED lines=8> */
.L_x_8710:
[----:B------:R-:W-:Y:S05]  /*28dc0*/  BRA `(.L_x_8711) ;  /* 0xffffff6000847947 */ /* 0x000fea000383ffff */
.L_x_8462:
[----:B------:R-:W-:Y:S01]  /*28dd0*/  BSSY B1, `(.L_x_8712) ;  /* 0x0000008000017945 */ /* 0x000fe20003800000 */
[----:B------:R-:W-:Y:S02]  /*28de0*/  IMAD.MOV.U32 R13, RZ, RZ, R4 ;  /* 0x000000ffff0d7224 */ /* 0x000fe400078e0004 */
[----:B------:R-:W-:Y:S02]  /*28df0*/  IMAD.MOV.U32 R12, RZ, RZ, 0x3 ;  /* 0x00000003ff0c7424 */ /* 0x000fe400078e00ff */
[----:B------:R-:W-:Y:S02]  /*28e00*/  IMAD.MOV.U32 R11, RZ, RZ, 0x181f ;  /* 0x0000181fff0b7424 */ /* 0x000fe400078e00ff */
[----:B0-----:R-:W-:-:S07]  /*28e10*/  IMAD.MOV.U32 R15, RZ, RZ, -0x1 ;  /* 0xffffffffff0f7424 */ /* 0x001fce00078e00ff */
[----:B-1234-:R-:W-:Y:S05]  /*28e20*/  WARPSYNC.COLLECTIVE R15, `(.L_x_8713) ;  /* 0x000000000f087348 */ /* 0x01efea0003c00000 */
[----:B----4-:R0:W4:Y:S02]  /*28e30*/  SHFL.IDX P6, R14, R13, R12, R11 ;  /* 0x0000000c0d0e7389 */ /* 0x01012400000c000b */
[----:B01234-:R-:W-:Y:S01]  /*28e40*/  ENDCOLLECTIVE ;  /* 0x000000000000791b */ /* 0x01ffe20003800000 */
.L_x_8713:
[----:B------:R-:W-:Y:S05]  /*28e50*/  BSYNC B1 ;  /* 0x0000000000017941 */ /* 0x000fea0003800000 */
.L_x_8712:
        /* <DEDUP_REMOVED lines=8> */
.L_x_8714:
[----:B------:R-:W-:Y:S05]  /*28ee0*/  BRA `(.L_x_8715) ;  /* 0xffffff6000847947 */ /* 0x000fea000383ffff */
.L_x_8487:
        /* <DEDUP_REMOVED lines=11> */
.L_x_8717:
[----:B------:R-:W-:Y:S05]  /*28fa0*/  BSYNC B1 ;  /* 0x0000000000017941 */ /* 0x000fea0003800000 */
.L_x_8716:
[----:B------:R-:W-:Y:S05]  /*28fb0*/  BRA `(.L_x_8718) ;  /* 0xffffff78006c7947 */ /* 0x000fea000383ffff */
.L_x_8489:
[----:B------:R-:W-:Y:S01]  /*28fc0*/  BSSY B1, `(.L_x_8719) ;  /* 0x0000006000017945 */ /* 0x000fe20003800000 */
[----:B------:R-:W-:-:S07]  /*28fd0*/  IMAD.MOV.U32 R15, RZ, RZ, -0x1 ;  /* 0xffffffffff0f7424 */ /* 0x000fce00078e00ff */
[----:B0-----:R-:W-:Y:S05]  /*28fe0*/  WARPSYNC.COLLECTIVE R15, `(.L_x_8720) ;  /* 0x000000000f0c7348 */ /* 0x001fea0003c00000 */
[----:B------:R-:W-:Y:S02]  /*28ff0*/  ELECT P6, UR62, PT ;  /* 0x00000000003e782f */ /* 0x000fe400038c0000 */
[----:B------:R-:W-:Y:S01]  /*29000*/  MOV R14, UR62 ;  /* 0x0000003e000e7c02 */ /* 0x000fe20008000f00 */
[----:B0-----:R-:W-:Y:S10]  /*29010*/  ENDCOLLECTIVE ;  /* 0x000000000000791b */ /* 0x001ff40003800000 */
.L_x_8720:
[----:B------:R-:W-:Y:S05]  /*29020*/  BSYNC B1 ;  /* 0x0000000000017941 */ /* 0x000fea0003800000 */
.L_x_8719:
[----:B------:R-:W-:Y:S05]  /*29030*/  BRA `(.L_x_8488) ;  /* 0xffffff7800647947 */ /* 0x000fea000383ffff */
.L_x_8491:
[----:B0-----:R0:W1:Y:S02]  /*29040*/  SYNCS.PHASECHK.TRANS64.TRYWAIT P0, [R22+URZ+0x28820], R3 ;  /* 0x02882003160075a7 */ /* 0x001064000800017f */
[----:B-1----:R-:W-:Y:S05]  /*29050*/  @!P0 NANOSLEEP.SYNCS 0x989680 ;  /* 0x009896800000895d */ /* 0x002fea0003900000 */
[----:B------:R-:W1:Y:S02]  /*29060*/  @!P0 SYNCS.PHASECHK.TRANS64 P0, [R22+URZ+0x28820], R3 ;  /* 0x02882003160085a7 */ /* 0x000e64000800007f */
[----:B-1----:R-:W-:Y:S05]  /*29070*/  @!P0 BRA `(.L_x_8491) ;  /* 0xfffffffc00f08947 */ /* 0x002fea000383ffff */
[----:B------:R-:W-:Y:S05]  /*29080*/  BRA `(.L_x_8721) ;  /* 0xffffff7800747947 */ /* 0x000fea000383ffff */
.L_x_8495:
[----:B-1----:R1:W2:Y:S02]  /*29090*/  SYNCS.PHASECHK.TRANS64.TRYWAIT P0, [R11+URZ+0x288a0], R14 ;  /* 0x0288a00e0b0075a7 */ /* 0x0022a4000800017f */
[----:B--2---:R-:W-:Y:S05]  /*290a0*/  @!P0 NANOSLEEP.SYNCS 0x989680 ;  /* 0x009896800000895d */ /* 0x004fea0003900000 */
[----:B------:R-:W2:Y:S02]  /*290b0*/  @!P0 SYNCS.PHASECHK.TRANS64 P0, [R11+URZ+0x288a0], R14 ;  /* 0x0288a00e0b0085a7 */ /* 0x000ea4000800007f */
[----:B--2---:R-:W-:Y:S05]  /*290c0*/  @!P0 BRA `(.L_x_8495) ;  /* 0xfffffffc00f08947 */ /* 0x004fea000383ffff */
[----:B------:R-:W-:Y:S05]  /*290d0*/  BRA `(.L_x_8722) ;  /* 0xffffff78008c7947 */ /* 0x000fea000383ffff */
.L_x_8501:
[----:B0-----:R0:W2:Y:S02]  /*290e0*/  SYNCS.PHASECHK.TRANS64.TRYWAIT P0, [R11+URZ+0x288c0], R14 ;  /* 0x0288c00e0b0075a7 */ /* 0x0010a4000800017f */
[----:B--2---:R-:W-:Y:S05]  /*290f0*/  @!P0 NANOSLEEP.SYNCS 0x989680 ;  /* 0x009896800000895d */ /* 0x004fea0003900000 */
[----:B------:R-:W2:Y:S02]  /*29100*/  @!P0 SYNCS.PHASECHK.TRANS64 P0, [R11+URZ+0x288c0], R14 ;  /* 0x0288c00e0b0085a7 */ /* 0x000ea4000800007f */
[----:B--2---:R-:W-:Y:S05]  /*29110*/  @!P0 BRA `(.L_x_8501) ;  /* 0xfffffffc00f08947 */ /* 0x004fea000383ffff */
[----:B------:R-:W-:Y:S05]  /*29120*/  BRA `(.L_x_8723) ;  /* 0xffffff7c004c7947 */ /* 0x000fea000383ffff */
.L_x_8509:
[----:B0-----:R0:W1:Y:S02]  /*29130*/  SYNCS.PHASECHK.TRANS64.TRYWAIT P1, [R12+URZ+0x288a0], R2 ;  /* 0x0288a0020c0075a7 */ /* 0x001064000802017f */
[----:B-1----:R-:W-:Y:S05]  /*29140*/  @!P1 NANOSLEEP.SYNCS 0x989680 ;  /* 0x009896800000995d */ /* 0x002fea0003900000 */
[----:B------:R-:W1:Y:S02]  /*29150*/  @!P1 SYNCS.PHASECHK.TRANS64 P1, [R12+URZ+0x288a0], R2 ;  /* 0x0288a0020c0095a7 */ /* 0x000e64000802007f */
[----:B-1----:R-:W-:Y:S05]  /*29160*/  @!P1 BRA `(.L_x_8509) ;  /* 0xfffffffc00f09947 */ /* 0x002fea000383ffff */
[----:B------:R-:W-:Y:S05]  /*29170*/  BRA `(.L_x_8724) ;  /* 0xffffff8000487947 */ /* 0x000fea000383ffff */
.L_x_8515:
[----:B-1----:R1:W2:Y:S02]  /*29180*/  SYNCS.PHASECHK.TRANS64.TRYWAIT P1, [R12+URZ+0x288c0], R2 ;  /* 0x0288c0020c0075a7 */ /* 0x0022a4000802017f */
[----:B--2---:R-:W-:Y:S05]  /*29190*/  @!P1 NANOSLEEP.SYNCS 0x989680 ;  /* 0x009896800000995d */ /* 0x004fea0003900000 */
[----:B------:R-:W2:Y:S02]  /*291a0*/  @!P1 SYNCS.PHASECHK.TRANS64 P1, [R12+URZ+0x288c0], R2 ;  /* 0x0288c0020c0095a7 */ /* 0x000ea4000802007f */
[----:B--2---:R-:W-:Y:S05]  /*291b0*/  @!P1 BRA `(.L_x_8515) ;  /* 0xfffffffc00f09947 */ /* 0x004fea000383ffff */
[----:B------:R-:W-:Y:S05]  /*291c0*/  BRA `(.L_x_8725) ;  /* 0xffffff8400007947 */ /* 0x000fea000383ffff */
.L_x_8537:
        /* <DEDUP_REMOVED lines=11> */
.L_x_8727:
[----:B------:R-:W-:Y:S05]  /*29280*/  BSYNC B0 ;  /* 0x0000000000007941 */ /* 0x000fea0003800000 */
.L_x_8726:
[----:B------:R-:W-:Y:S05]  /*29290*/  BRA `(.L_x_8728) ;  /* 0xffffff9000cc7947 */ /* 0x000fea000383ffff */
.L_x_8540:
[----:B0-----:R0:W1:Y:S02]  /*292a0*/  SYNCS.PHASECHK.TRANS64.TRYWAIT P0, [R7+URZ+0x28840], R2 ;  /* 0x02884002070075a7 */ /* 0x001064000800017f */
[----:B-1----:R-:W-:Y:S05]  /*292b0*/  @!P0 NANOSLEEP.SYNCS 0x989680 ;  /* 0x009896800000895d */ /* 0x002fea0003900000 */
[----:B------:R-:W1:Y:S02]  /*292c0*/  @!P0 SYNCS.PHASECHK.TRANS64 P0, [R7+URZ+0x28840], R2 ;  /* 0x02884002070085a7 */ /* 0x000e64000800007f */
[----:B-1----:R-:W-:Y:S05]  /*292d0*/  @!P0 BRA `(.L_x_8540) ;  /* 0xfffffffc00f08947 */ /* 0x002fea000383ffff */
[----:B------:R-:W-:Y:S05]  /*292e0*/  BRA `(.L_x_8729) ;  /* 0xffffff9400287947 */ /* 0x000fea000383ffff */
.L_x_8541:
        /* <DEDUP_REMOVED lines=8> */
.L_x_8731:
[----:B------:R-:W-:Y:S05]  /*29370*/  BSYNC B0 ;  /* 0x0000000000007941 */ /* 0x000fea0003800000 */
.L_x_8730:
        /* <DEDUP_REMOVED lines=9> */
.L_x_8732:
[----:B------:R-:W-:Y:S01]  /*29410*/  MOV R13, R0 ;  /* 0x00000000000d7202 */ /* 0x000fe20000000f00 */
[----:B------:R-:W-:Y:S02]  /*29420*/  IMAD.MOV.U32 R12, RZ, RZ, 0x1 ;  /* 0x00000001ff0c7424 */ /* 0x000fe400078e00ff */
[----:B------:R-:W-:-:S07]  /*29430*/  IMAD.MOV.U32 R3, RZ, RZ, R14 ;  /* 0x000000ffff037224 */ /* 0x000fce00078e000e */
[----:B------:R-:W-:Y:S05]  /*29440*/  WARPSYNC.COLLECTIVE R15, `(.L_x_8733) ;  /* 0x000000000f087348 */ /* 0x000fea0003c00000 */
[----:B------:R0:W1:Y:S02]  /*29450*/  SHFL.IDX P6, R14, R13, R12, R11 ;  /* 0x0000000c0d0e7389 */ /* 0x00006400000c000b */
[----:B01----:R-:W-:Y:S01]  /*29460*/  ENDCOLLECTIVE ;  /* 0x000000000000791b */ /* 0x003fe20003800000 */
.L_x_8733:
        /* <DEDUP_REMOVED lines=16> */
.L_x_8734:
[----:B------:R-:W-:Y:S02]  /*29570*/  @P0 IMAD R8, R5, 0x2, R22 ;  /* 0x0000000205080824 */ /* 0x000fe400078e0216 */
[----:B------:R-:W-:Y:S02]  /*29580*/  IMAD.MOV.U32 R13, RZ, RZ, R0 ;  /* 0x000000ffff0d7224 */ /* 0x000fe400078e0000 */
[----:B------:R-:W-:Y:S02]  /*29590*/  IMAD.MOV.U32 R12, RZ, RZ, 0x2 ;  /* 0x00000002ff0c7424 */ /* 0x000fe400078e00ff */
[----:B------:R-:W-:-:S07]  /*295a0*/  IMAD.MOV.U32 R3, RZ, RZ, R14 ;  /* 0x000000ffff037224 */ /* 0x000fce00078e000e */
[----:B------:R-:W-:Y:S05]  /*295b0*/  WARPSYNC.COLLECTIVE R15, `(.L_x_8735) ;  /* 0x000000000f087348 */ /* 0x000fea0003c00000 */
[----:B------:R0:W1:Y:S02]  /*295c0*/  SHFL.IDX P6, R14, R13, R12, R11 ;  /* 0x0000000c0d0e7389 */ /* 0x00006400000c000b */
[----:B01----:R-:W-:Y:S01]  /*295d0*/  ENDCOLLECTIVE ;  /* 0x000000000000791b */ /* 0x003fe20003800000 */
.L_x_8735:
        /* <DEDUP_REMOVED lines=16> */
.L_x_8736:
[----:B------:R-:W-:Y:S02]  /*296e0*/  @P0 IMAD R8, R5, 0x2, R22 ;  /* 0x0000000205080824 */ /* 0x000fe400078e0216 */
[----:B------:R-:W-:Y:S02]  /*296f0*/  IMAD.MOV.U32 R13, RZ, RZ, R0 ;  /* 0x000000ffff0d7224 */ /* 0x000fe400078e0000 */
[----:B------:R-:W-:Y:S02]  /*29700*/  IMAD.MOV.U32 R12, RZ, RZ, 0x3 ;  /* 0x00000003ff0c7424 */ /* 0x000fe400078e00ff */
[----:B------:R-:W-:-:S07]  /*29710*/  IMAD.MOV.U32 R3, RZ, RZ, R14 ;  /* 0x000000ffff037224 */ /* 0x000fce00078e000e */
[----:B------:R-:W-:Y:S05]  /*29720*/  WARPSYNC.COLLECTIVE R15, `(.L_x_8737) ;  /* 0x000000000f087348 */ /* 0x000fea0003c00000 */
[----:B------:R0:W1:Y:S02]  /*29730*/  SHFL.IDX P6, R14, R13, R12, R11 ;  /* 0x0000000c0d0e7389 */ /* 0x00006400000c000b */
[----:B01----:R-:W-:Y:S01]  /*29740*/  ENDCOLLECTIVE ;  /* 0x000000000000791b */ /* 0x003fe20003800000 */
.L_x_8737:
        /* <DEDUP_REMOVED lines=16> */
.L_x_8738:
[----:B------:R-:W-:Y:S02]  /*29850*/  @P0 IMAD R8, R5, 0x2, R22 ;  /* 0x0000000205080824 */ /* 0x000fe400078e0216 */
[----:B------:R-:W-:Y:S02]  /*29860*/  IMAD.MOV.U32 R13, RZ, RZ, R0 ;  /* 0x000000ffff0d7224 */ /* 0x000fe400078e0000 */
[----:B------:R-:W-:Y:S02]  /*29870*/  IMAD.MOV.U32 R12, RZ, RZ, 0x4 ;  /* 0x00000004ff0c7424 */ /* 0x000fe400078e00ff */
[----:B------:R-:W-:-:S07]  /*29880*/  IMAD.MOV.U32 R3, RZ, RZ, R14 ;  /* 0x000000ffff037224 */ /* 0x000fce00078e000e */
[----:B------:R-:W-:Y:S05]  /*29890*/  WARPSYNC.COLLECTIVE R15, `(.L_x_8739) ;  /* 0x000000000f087348 */ /* 0x000fea0003c00000 */
[----:B------:R0:W1:Y:S02]  /*298a0*/  SHFL.IDX P6, R14, R13, R12, R11 ;  /* 0x0000000c0d0e7389 */ /* 0x00006400000c000b */
[----:B01----:R-:W-:Y:S01]  /*298b0*/  ENDCOLLECTIVE ;  /* 0x000000000000791b */ /* 0x003fe20003800000 */
.L_x_8739:
        /* <DEDUP_REMOVED lines=16> */
.L_x_8740:
[----:B------:R-:W-:Y:S02]  /*299c0*/  @P0 IMAD R8, R5, 0x2, R22 ;  /* 0x0000000205080824 */ /* 0x000fe400078e0216 */
[----:B------:R-:W-:Y:S02]  /*299d0*/  IMAD.MOV.U32 R13, RZ, RZ, R0 ;  /* 0x000000ffff0d7224 */ /* 0x000fe400078e0000 */
[----:B------:R-:W-:Y:S02]  /*299e0*/  IMAD.MOV.U32 R12, RZ, RZ, 0x5 ;  /* 0x00000005ff0c7424 */ /* 0x000fe400078e00ff */
[----:B------:R-:W-:-:S07]  /*299f0*/  IMAD.MOV.U32 R3, RZ, RZ, R14 ;  /* 0x000000ffff037224 */ /* 0x000fce00078e000e */
[----:B------:R-:W-:Y:S05]  /*29a00*/  WARPSYNC.COLLECTIVE R15, `(.L_x_8741) ;  /* 0x000000000f087348 */ /* 0x000fea0003c00000 */
[----:B------:R0:W1:Y:S02]  /*29a10*/  SHFL.IDX P6, R14, R13, R12, R11 ;  /* 0x0000000c0d0e7389 */ /* 0x00006400000c000b */
[----:B01----:R-:W-:Y:S01]  /*29a20*/  ENDCOLLECTIVE ;  /* 0x000000000000791b */ /* 0x003fe20003800000 */
.L_x_8741:
        /* <DEDUP_REMOVED lines=16> */
.L_x_8742:
[----:B------:R-:W-:Y:S02]  /*29b30*/  @P0 IMAD R8, R5, 0x2, R22 ;  /* 0x0000000205080824 */ /* 0x000fe400078e0216 */
[----:B------:R-:W-:Y:S02]  /*29b40*/  IMAD.MOV.U32 R13, RZ, RZ, R0 ;  /* 0x000000ffff0d7224 */ /* 0x000fe400078e0000 */
[----:B------:R-:W-:Y:S02]  /*29b50*/  IMAD.MOV.U32 R12, RZ, RZ, 0x6 ;  /* 0x00000006ff0c7424 */ /* 0x000fe400078e00ff */
[----:B------:R-:W-:-:S07]  /*29b60*/  IMAD.MOV.U32 R3, RZ, RZ, R14 ;  /* 0x000000ffff037224 */ /* 0x000fce00078e000e */
[----:B------:R-:W-:Y:S05]  /*29b70*/  WARPSYNC.COLLECTIVE R15, `(.L_x_8743) ;  /* 0x000000000f087348 */ /* 0x000fea0003c00000 */
[----:B------:R0:W1:Y:S02]  /*29b80*/  SHFL.IDX P6, R14, R13, R12, R11 ;  /* 0x0000000c0d0e7389 */ /* 0x00006400000c000b */
[----:B01----:R-:W-:Y:S01]  /*29b90*/  ENDCOLLECTIVE ;  /* 0x000000000000791b */ /* 0x003fe20003800000 */
.L_x_8743:
        /* <DEDUP_REMOVED lines=16> */
.L_x_8744:
[----:B------:R-:W-:Y:S01]  /*29ca0*/  @P0 IMAD R8, R5, 0x2, R22 ;  /* 0x0000000205080824 */ /* 0x000fe200078e0216 */
[----:B------:R-:W-:Y:S01]  /*29cb0*/  MOV R13, R0 ;  /* 0x00000000000d7202 */ /* 0x000fe20000000f00 */
[----:B------:R-:W-:Y:S02]  /*29cc0*/  IMAD.MOV.U32 R12, RZ, RZ, 0x7 ;  /* 0x00000007ff0c7424 */ /* 0x000fe400078e00ff */
[----:B------:R-:W-:-:S07]  /*29cd0*/  IMAD.MOV.U32 R3, RZ, RZ, R14 ;  /* 0x000000ffff037224 */ /* 0x000fce00078e000e */
[----:B------:R-:W-:Y:S05]  /*29ce0*/  WARPSYNC.COLLECTIVE R15, `(.L_x_8745) ;  /* 0x000000000f087348 */ /* 0x000fea0003c00000 */
[----:B------:R0:W1:Y:S02]  /*29cf0*/  SHFL.IDX P6, R14, R13, R12, R11 ;  /* 0x0000000c0d0e7389 */ /* 0x00006400000c000b */
[----:B01----:R-:W-:Y:S01]  /*29d00*/  ENDCOLLECTIVE ;  /* 0x000000000000791b */ /* 0x003fe20003800000 */
.L_x_8745:
        /* <DEDUP_REMOVED lines=10> */
.L_x_8746:
[----:B------:R-:W-:Y:S01]  /*29db0*/  @!PT LDS RZ, [RZ] ;  /* 0x00000000fffff984 */ /* 0x000fe20000000800 */
[----:B------:R-:W-:Y:S01]  /*29dc0*/  @!PT LDS RZ, [RZ] ;  /* 0x00000000fffff984 */ /* 0x000fe20000000800 */
[----:B------:R-:W-:Y:S01]  /*29dd0*/  @!PT LDS RZ, [RZ] ;  /* 0x00000000fffff984 */ /* 0x000fe20000000800 */
[----:B------:R-:W-:Y:S04]  /*29de0*/  @P0 LDGSTS.E.BYPASS.LTC128B.128 [R8+0x1b400], desc[UR54][R2.64], !P3 ;  /* 0x1b40000002080fae */ /* 0x000fe8000d901d76 */
[----:B------:R0:W-:Y:S02]  /*29df0*/  @P0 LDGSTS.E.BYPASS.LTC128B.128 [R8+0x1f400], desc[UR54][R2.64+0x80], !P2 ;  /* 0x1f40008002080fae */ /* 0x0001e4000d101d76 */
[----:B0-----:R-:W-:Y:S01]  /*29e00*/  IMAD.MOV.U32 R2, RZ, RZ, R14 ;  /* 0x000000ffff027224 */ /* 0x001fe200078e000e */
[----:B------:R-:W-:Y:S06]  /*29e10*/  BRA `(.L_x_8747) ;  /* 0xffffff90000c7947 */ /* 0x000fec000383ffff */
.L_x_8546:
        /* <DEDUP_REMOVED lines=9> */
.L_x_8748:
[C---:B------:R-:W-:Y:S01]  /*29eb0*/  VIADD R6, R27.reuse, 0x10 ;  /* 0x000000101b067836 */ /* 0x040fe20000000000 */
[----:B------:R-:W-:Y:S01]  /*29ec0*/  ISETP.GE.AND P3, PT, R27, R33, PT ;  /* 0x000000211b00720c */ /* 0x000fe20003f66270 */
[----:B------:R-:W-:Y:S02]  /*29ed0*/  IMAD.MOV.U32 R13, RZ, RZ, R0 ;  /* 0x000000ffff0d7224 */ /* 0x000fe400078e0000 */
[----:B------:R-:W-:-:S10]  /*29ee0*/  IMAD.MOV.U32 R2, RZ, RZ, R14 ;  /* 0x000000ffff027224 */ /* 0x000fd400078e000e */
[----:B------:R-:W-:Y:S05]  /*29ef0*/  WARPSYNC.COLLECTIVE R15, `(.L_x_8749) ;  /* 0x000000000f087348 */ /* 0x000fea0003c00000 */
[----:B------:R0:W1:Y:S02]  /*29f00*/  SHFL.IDX P6, R14, R13, R12, R11 ;  /* 0x0000000c0d0e7389 */ /* 0x00006400000c000b */
[----:B01----:R-:W-:Y:S01]  /*29f10*/  ENDCOLLECTIVE ;  /* 0x000000000000791b */ /* 0x003fe20003800000 */
.L_x_8749:
[----:B------:R-:W-:Y:S02]  /*29f20*/  IMAD.MOV.U32 R13, RZ, RZ, R4 ;  /* 0x000000ffff0d7224 */ /* 0x000fe400078e0004 */
[----:B------:R-:W-:Y:S02]  /*29f30*/  IMAD.MOV.U32 R12, RZ, RZ, 0x1 ;  /* 0x00000001ff0c7424 */ /* 0x000fe400078e00ff */
[----:B------:R-:W-:-:S07]  /*29f40*/  IMAD.MOV.U32 R3, RZ, RZ, R14 ;  /* 0x000000ffff037224 */ /* 0x000fce00078e000e */
[----:B------:R-:W-:Y:S05]  /*29f50*/  WARPSYNC.COLLECTIVE R15, `(.L_x_8750) ;  /* 0x000000000f087348 */ /* 0x000fea0003c00000 */
[----:B------:R0:W1:Y:S02]  /*29f60*/  SHFL.IDX P6, R14, R13, R12, R11 ;  /* 0x0000000c0d0e7389 */ /* 0x00006400000c000b */
[----:B01----:R-:W-:Y:S01]  /*29f70*/  ENDCOLLECTIVE ;  /* 0x000000000000791b */ /* 0x003fe20003800000 */
.L_x_8750:
        /* <DEDUP_REMOVED lines=8> */
[----:B------:R0:W-:Y:S01]  /*2a000*/  @!P3 LDGSTS.E.BYPASS.LTC128B.128 [R8+0x14400], desc[UR54][R2.64+0x80], !P1 ;  /* 0x144000800208bfae */ /* 0x0001e2000c901d76 */
[----:B------:R-:W-:Y:S01]  /*2a010*/  ISETP.GE.AND P3, PT, R6, R33, PT ;  /* 0x000000210600720c */ /* 0x000fe20003f66270 */
[----:B0-----:R-:W-:-:S12]  /*2a020*/  IMAD.MOV.U32 R2, RZ, RZ, R14 ;  /* 0x000000ffff027224 */ /* 0x001fd800078e000e */
[----:B------:R-:W-:Y:S05]  /*2a030*/  WARPSYNC.COLLECTIVE R15, `(.L_x_8751) ;  /* 0x000000000f087348 */ /* 0x000fea0003c00000 */
[----:B------:R0:W1:Y:S02]  /*2a040*/  SHFL.IDX P6, R14, R13, R12, R11 ;  /* 0x0000000c0d0e7389 */ /* 0x00006400000c000b */
[----:B01----:R-:W-:Y:S01]  /*2a050*/  ENDCOLLECTIVE ;  /* 0x000000000000791b */ /* 0x003fe20003800000 */
.L_x_8751:
[----:B------:R-:W-:Y:S02]  /*2a060*/  IMAD.MOV.U32 R13, RZ, RZ, R4 ;  /* 0x000000ffff0d7224 */ /* 0x000fe400078e0004 */
[----:B------:R-:W-:Y:S01]  /*2a070*/  IMAD.MOV.U32 R12, RZ, RZ, 0x2 ;  /* 0x00000002ff0c7424 */ /* 0x000fe200078e00ff */
[----:B------:R-:W-:-:S13]  /*2a080*/  @!P3 LEA R5, P2, R31, R14, 0x1 ;  /* 0x0000000e1f05b211 */ /* 0x000fda00078408ff */
[----:B------:R-:W-:Y:S05]  /*2a090*/  WARPSYNC.COLLECTIVE R15, `(.L_x_8752) ;  /* 0x000000000f087348 */ /* 0x000fea0003c00000 */
[----:B------:R0:W1:Y:S02]  /*2a0a0*/  SHFL.IDX P6, R14, R13, R12, R11 ;  /* 0x0000000c0d0e7389 */ /* 0x00006400000c000b */
[----:B01----:R-:W-:Y:S01]  /*2a0b0*/  ENDCOLLECTIVE ;  /* 0x000000000000791b */ /* 0x003fe20003800000 */
.L_x_8752:
[----:B------:R-:W-:Y:S02]  /*2a0c0*/  @!P3 IMAD.X R6, RZ, RZ, R2, P2 ;  /* 0x000000ffff06b224 */ /* 0x000fe400010e0602 */
[----:B------:R-:W-:Y:S02]  /*2a0d0*/  @!P3 IMAD.MOV.U32 R2, RZ, RZ, R5 ;  /* 0x000000ffff02b224 */ /* 0x000fe400078e0005 */
[----:B------:R-:W-:Y:S02]  /*2a0e0*/  @!P3 IMAD.MOV.U32 R3, RZ, RZ, R6 ;  /* 0x000000ffff03b224 */ /* 0x000fe400078e0006 */
[----:B------:R-:W-:-:S03]  /*2a0f0*/  VIADD R6, R27, 0x20 ;  /* 0x000000201b067836 */ /* 0x000fc60000000000 */
[----:B------:R-:W-:Y:S01]  /*2a100*/  @!PT LDS RZ, [RZ] ;  /* 0x00000000fffff984 */ /* 0x000fe20000000800 */
[----:B------:R-:W-:Y:S01]  /*2a110*/  @!PT LDS RZ, [RZ] ;  /* 0x00000000fffff984 */ /* 0x000fe20000000800 */
[----:B------:R-:W-:Y:S01]  /*2a120*/  @!PT LDS RZ, [RZ] ;  /* 0x00000000fffff984 */ /* 0x000fe20000000800 */
        /* <DEDUP_REMOVED lines=8> */
.L_x_8753:
[----:B------:R-:W-:Y:S02]  /*2a1b0*/  IMAD.MOV.U32 R13, RZ, RZ, R4 ;  /* 0x000000ffff0d7224 */ /* 0x000fe400078e0004 */
[----:B------:R-:W-:Y:S01]  /*2a1c0*/  IMAD.MOV.U32 R12, RZ, RZ, 0x3 ;  /* 0x00000003ff0c7424 */ /* 0x000fe200078e00ff */
[----:B------:R-:W-:-:S13]  /*2a1d0*/  @!P3 LEA R5, P2, R31, R14, 0x1 ;  /* 0x0000000e1f05b211 */ /* 0x000fda00078408ff */
[----:B------:R-:W-:Y:S05]  /*2a1e0*/  WARPSYNC.COLLECTIVE R15, `(.L_x_8754) ;  /* 0x000000000f087348 */ /* 0x000fea0003c00000 */
[----:B------:R0:W1:Y:S02]  /*2a1f0*/  SHFL.IDX P6, R14, R13, R12, R11 ;  /* 0x0000000c0d0e7389 */ /* 0x00006400000c000b */
[----:B01----:R-:W-:Y:S01]  /*2a200*/  ENDCOLLECTIVE ;  /* 0x000000000000791b */ /* 0x003fe20003800000 */
.L_x_8754:
        /* <DEDUP_REMOVED lines=15> */
.L_x_8755:
[----:B------:R-:W-:Y:S02]  /*2a300*/  IMAD.MOV.U32 R13, RZ, RZ, R4 ;  /* 0x000000ffff0d7224 */ /* 0x000fe400078e0004 */
[----:B------:R-:W-:Y:S01]  /*2a310*/  IMAD.MOV.U32 R12, RZ, RZ, 0x4 ;  /* 0x00000004ff0c7424 */ /* 0x000fe200078e00ff */
[----:B------:R-:W-:-:S13]  /*2a320*/  @!P3 LEA R5, P2, R31, R14, 0x1 ;  /* 0x0000000e1f05b211 */ /* 0x000fda00078408ff */
[----:B------:R-:W-:Y:S05]  /*2a330*/  WARPSYNC.COLLECTIVE R15, `(.L_x_8756) ;  /* 0x000000000f087348 */ /* 0x000fea0003c00000 */
[----:B------:R0:W1:Y:S02]  /*2a340*/  SHFL.IDX P6, R14, R13, R12, R11 ;  /* 0x0000000c0d0e7389 */ /* 0x00006400000c000b */
[----:B01----:R-:W-:Y:S01]  /*2a350*/  ENDCOLLECTIVE ;  /* 0x000000000000791b */ /* 0x003fe20003800000 */
.L_x_8756:
        /* <DEDUP_REMOVED lines=15> */
.L_x_8757:
[----:B------:R-:W-:Y:S02]  /*2a450*/  IMAD.MOV.U32 R13, RZ, RZ, R4 ;  /* 0x000000ffff0d7224 */ /* 0x000fe400078e0004 */
[----:B------:R-:W-:Y:S01]  /*2a460*/  IMAD.MOV.U32 R12, RZ, RZ, 0x5 ;  /* 0x00000005ff0c7424 */ /* 0x000fe200078e00ff */
[----:B------:R-:W-:-:S13]  /*2a470*/  @!P3 LEA R5, P2, R31, R14, 0x1 ;  /* 0x0000000e1f05b211 */ /* 0x000fda00078408ff */
[----:B------:R-:W-:Y:S05]  /*2a480*/  WARPSYNC.COLLECTIVE R15, `(.L_x_8758) ;  /* 0x000000000f087348 */ /* 0x000fea0003c00000 */
[----:B------:R0:W1:Y:S02]  /*2a490*/  SHFL.IDX P6, R14, R13, R12, R11 ;  /* 0x0000000c0d0e7389 */ /* 0x00006400000c000b */
[----:B01----:R-:W-:Y:S01]  /*2a4a0*/  ENDCOLLECTIVE ;  /* 0x000000000000791b */ /* 0x003fe20003800000 */
.L_x_8758:
        /* <DEDUP_REMOVED lines=15> */
.L_x_8759:
[----:B------:R-:W-:Y:S02]  /*2a5a0*/  IMAD.MOV.U32 R13, RZ, RZ, R4 ;  /* 0x000000ffff0d7224 */ /* 0x000fe400078e0004 */
[----:B------:R-:W-:Y:S01]  /*2a5b0*/  IMAD.MOV.U32 R12, RZ, RZ, 0x6 ;  /* 0x00000006ff0c7424 */ /* 0x000fe200078e00ff */
[----:B------:R-:W-:-:S13]  /*2a5c0*/  @!P3 LEA R5, P2, R31, R14, 0x1 ;  /* 0x0000000e1f05b211 */ /* 0x000fda00078408ff */
[----:B------:R-:W-:Y:S05]  /*2a5d0*/  WARPSYNC.COLLECTIVE R15, `(.L_x_8760) ;  /* 0x000000000f087348 */ /* 0x000fea0003c00000 */
[----:B------:R0:W1:Y:S02]  /*2a5e0*/  SHFL.IDX P6, R14, R13, R12, R11 ;  /* 0x0000000c0d0e7389 */ /* 0x00006400000c000b */
[----:B01----:R-:W-:Y:S01]  /*2a5f0*/  ENDCOLLECTIVE ;  /* 0x000000000000791b */ /* 0x003fe20003800000 */
.L_x_8760:
        /* <DEDUP_REMOVED lines=15> */
.L_x_8761:
[----:B------:R-:W-:Y:S02]  /*2a6f0*/  IMAD.MOV.U32 R13, RZ, RZ, R4 ;  /* 0x000000ffff0d7224 */ /* 0x000fe400078e0004 */
[----:B------:R-:W-:Y:S02]  /*2a700*/  IMAD.MOV.U32 R12, RZ, RZ, 0x7 ;  /* 0x00000007ff0c7424 */ /* 0x000fe400078e00ff */
[----:B------:R-:W-:-:S07]  /*2a710*/  IMAD.MOV.U32 R3, RZ, RZ, R14 ;  /* 0x000000ffff037224 */ /* 0x000fce00078e000e */
[----:B------:R-:W-:Y:S05]  /*2a720*/  WARPSYNC.COLLECTIVE R15, `(.L_x_8762) ;  /* 0x000000000f087348 */ /* 0x000fea0003c00000 */
[----:B------:R0:W1:Y:S02]  /*2a730*/  SHFL.IDX P6, R14, R13, R12, R11 ;  /* 0x0000000c0d0e7389 */ /* 0x00006400000c000b */
[----:B01----:R-:W-:Y:S01]  /*2a740*/  ENDCOLLECTIVE ;  /* 0x000000000000791b */ /* 0x003fe20003800000 */
.L_x_8762:
        /* <DEDUP_REMOVED lines=10> */
[----:B------:R-:W-:-:S07]  /*2a7f0*/  IMAD.MOV.U32 R4, RZ, RZ, R14 ;  /* 0x000000ffff047224 */ /* 0x000fce00078e000e */
[----:B0-----:R-:W-:Y:S05]  /*2a800*/  WARPSYNC.COLLECTIVE R15, `(.L_x_8763) ;  /* 0x000000000f087348 */ /* 0x001fea0003c00000 */
[----:B------:R1:W2:Y:S02]  /*2a810*/  SHFL.IDX P6, R14, R13, R12, R11 ;  /* 0x0000000c0d0e7389 */ /* 0x0002a400000c000b */
[----:B012---:R-:W-:Y:S01]  /*2a820*/  ENDCOLLECTIVE ;  /* 0x000000000000791b */ /* 0x007fe20003800000 */
.L_x_8763:
[----:B------:R-:W-:Y:S05]  /*2a830*/  BRA `(.L_x_8764) ;  /* 0xffffff9000807947 */ /* 0x000fea000383ffff */
.L_x_8551:
[----:B0-----:R0:W1:Y:S02]  /*2a840*/  SYNCS.PHASECHK.TRANS64.TRYWAIT P0, [R22+URZ+0x28820], R3 ;  /* 0x02882003160075a7 */ /* 0x001064000800017f */
[----:B-1----:R-:W-:Y:S05]  /*2a850*/  @!P0 NANOSLEEP.SYNCS 0x989680 ;  /* 0x009896800000895d */ /* 0x002fea0003900000 */
[----:B------:R-:W1:Y:S02]  /*2a860*/  @!P0 SYNCS.PHASECHK.TRANS64 P0, [R22+URZ+0x28820], R3 ;  /* 0x02882003160085a7 */ /* 0x000e64000800007f */
[----:B-1----:R-:W-:Y:S05]  /*2a870*/  @!P0 BRA `(.L_x_8551) ;  /* 0xfffffffc00f08947 */ /* 0x002fea000383ffff */
[----:B------:R-:W-:Y:S05]  /*2a880*/  BRA `(.L_x_8765) ;  /* 0xffffff9000fc7947 */ /* 0x000fea000383ffff */
.L_x_8556:
[----:B0-----:R0:W1:Y:S02]  /*2a890*/  SYNCS.PHASECHK.TRANS64.TRYWAIT P0, [R6+URZ+0x28840], R2 ;  /* 0x02884002060075a7 */ /* 0x001064000800017f */
[----:B-1----:R-:W-:Y:S05]  /*2a8a0*/  @!P0 NANOSLEEP.SYNCS 0x989680 ;  /* 0x009896800000895d */ /* 0x002fea0003900000 */
[----:B------:R-:W1:Y:S02]  /*2a8b0*/  @!P0 SYNCS.PHASECHK.TRANS64 P0, [R6+URZ+0x28840], R2 ;  /* 0x02884002060085a7 */ /* 0x000e64000800007f */
[----:B-1----:R-:W-:Y:S05]  /*2a8c0*/  @!P0 BRA `(.L_x_8556) ;  /* 0xfffffffc00f08947 */ /* 0x002fea000383ffff */
[----:B------:R-:W-:Y:S05]  /*2a8d0*/  BRA `(.L_x_8766) ;  /* 0xffffff9400c47947 */ /* 0x000fea000383ffff */
.L_x_8557:
        /* <DEDUP_REMOVED lines=8> */
.L_x_8768:
[----:B------:R-:W-:Y:S05]  /*2a960*/  BSYNC B1 ;  /* 0x0000000000017941 */ /* 0x000fea0003800000 */
.L_x_8767:
        /* <DEDUP_REMOVED lines=9> */
.L_x_8769:
[----:B------:R-:W-:Y:S02]  /*2aa00*/  IMAD R8, R8, 0x2, R22 ;  /* 0x0000000208087824 */ /* 0x000fe400078e0216 */
[----:B------:R-:W-:Y:S02]  /*2aa10*/  IMAD.MOV.U32 R13, RZ, RZ, R9 ;  /* 0x000000ffff0d7224 */ /* 0x000fe400078e0009 */
[----:B------:R-:W-:Y:S02]  /*2aa20*/  IMAD.MOV.U32 R12, RZ, RZ, 0x1 ;  /* 0x00000001ff0c7424 */ /* 0x000fe400078e00ff */
[----:B------:R-:W-:-:S07]  /*2aa30*/  IMAD.MOV.U32 R2, RZ, RZ, R14 ;  /* 0x000000ffff027224 */ /* 0x000fce00078e000e */
[----:B------:R-:W-:Y:S05]  /*2aa40*/  WARPSYNC.COLLECTIVE R15, `(.L_x_8770) ;  /* 0x000000000f087348 */ /* 0x000fea0003c00000 */
[----:B------:R0:W1:Y:S02]  /*2aa50*/  SHFL.IDX P6, R14, R13, R12, R11 ;  /* 0x0000000c0d0e7389 */ /* 0x00006400000c000b */
[----:B01----:R-:W-:Y:S01]  /*2aa60*/  ENDCOLLECTIVE ;  /* 0x000000000000791b */ /* 0x003fe20003800000 */
.L_x_8770:
        /* <DEDUP_REMOVED lines=12> */
.L_x_8771:
[----:B------:R-:W-:Y:S02]  /*2ab30*/  IMAD.MOV.U32 R13, RZ, RZ, R9 ;  /* 0x000000ffff0d7224 */ /* 0x000fe400078e0009 */
[----:B------:R-:W-:Y:S02]  /*2ab40*/  IMAD.MOV.U32 R12, RZ, RZ, 0x2 ;  /* 0x00000002ff0c7424 */ /* 0x000fe400078e00ff */
[----:B------:R-:W-:-:S07]  /*2ab50*/  IMAD.MOV.U32 R2, RZ, RZ, R14 ;  /* 0x000000ffff027224 */ /* 0x000fce00078e000e */
[----:B------:R-:W-:Y:S05]  /*2ab60*/  WARPSYNC.COLLECTIVE R15, `(.L_x_8772) ;  /* 0x000000000f087348 */ /* 0x000fea0003c00000 */
[----:B------:R0:W1:Y:S02]  /*2ab70*/  SHFL.IDX P6, R14, R13, R12, R11 ;  /* 0x0000000c0d0e7389 */ /* 0x00006400000c000b */
[----:B01----:R-:W-:Y:S01]  /*2ab80*/  ENDCOLLECTIVE ;  /* 0x000000000000791b */ /* 0x003fe20003800000 */
.L_x_8772:
        /* <DEDUP_REMOVED lines=12> */
.L_x_8773:
[----:B------:R-:W-:Y:S02]  /*2ac50*/  IMAD.MOV.U32 R13, RZ, RZ, R9 ;  /* 0x000000ffff0d7224 */ /* 0x000fe400078e0009 */
[----:B------:R-:W-:Y:S02]  /*2ac60*/  IMAD.MOV.U32 R12, RZ, RZ, 0x3 ;  /* 0x00000003ff0c7424 */ /* 0x000fe400078e00ff */
[----:B------:R-:W-:-:S07]  /*2ac70*/  IMAD.MOV.U32 R2, RZ, RZ, R14 ;  /* 0x000000ffff027224 */ /* 0x000fce00078e000e */
[----:B------:R-:W-:Y:S05]  /*2ac80*/  WARPSYNC.COLLECTIVE R15, `(.L_x_8774) ;  /* 0x000000000f087348 */ /* 0x000fea0003c00000 */
[----:B------:R0:W1:Y:S02]  /*2ac90*/  SHFL.IDX P6, R14, R13, R12, R11 ;  /* 0x0000000c0d0e7389 */ /* 0x00006400000c000b */
[----:B01----:R-:W-:Y:S01]  /*2aca0*/  ENDCOLLECTIVE ;  /* 0x000000000000791b */ /* 0x003fe20003800000 */
.L_x_8774:
        /* <DEDUP_REMOVED lines=12> */
.L_x_8775:
[----:B------:R-:W-:Y:S02]  /*2ad70*/  IMAD.MOV.U32 R13, RZ, RZ, R9 ;  /* 0x000000ffff0d7224 */ /* 0x000fe400078e0009 */
[----:B------:R-:W-:Y:S02]  /*2ad80*/  IMAD.MOV.U32 R12, RZ, RZ, 0x4 ;  /* 0x00000004ff0c7424 */ /* 0x000fe400078e00ff */
[----:B------:R-:W-:-:S07]  /*2ad90*/  IMAD.MOV.U32 R2, RZ, RZ, R14 ;  /* 0x000000ffff027224 */ /* 0x000fce00078e000e */
[----:B------:R-:W-:Y:S05]  /*2ada0*/  WARPSYNC.COLLECTIVE R15, `(.L_x_8776) ;  /* 0x000000000f087348 */ /* 0x000fea0003c00000 */
[----:B------:R0:W1:Y:S02]  /*2adb0*/  SHFL.IDX P6, R14, R13, R12, R11 ;  /* 0x0000000c0d0e7389 */ /* 0x00006400000c000b */
[----:B01----:R-:W-:Y:S01]  /*2adc0*/  ENDCOLLECTIVE ;  /* 0x000000000000791b */ /* 0x003fe20003800000 */
.L_x_8776:
        /* <DEDUP_REMOVED lines=12> */
.L_x_8777:
[----:B------:R-:W-:Y:S02]  /*2ae90*/  IMAD.MOV.U32 R13, RZ, RZ, R9 ;  /* 0x000000ffff0d7224 */ /* 0x000fe400078e0009 */
[----:B------:R-:W-:Y:S02]  /*2aea0*/  IMAD.MOV.U32 R12, RZ, RZ, 0x5 ;  /* 0x00000005ff0c7424 */ /* 0x000fe400078e00ff */
[----:B------:R-:W-:-:S07]  /*2aeb0*/  IMAD.MOV.U32 R2, RZ, RZ, R14 ;  /* 0x000000ffff027224 */ /* 0x000fce00078e000e */
[----:B------:R-:W-:Y:S05]  /*2aec0*/  WARPSYNC.COLLECTIVE R15, `(.L_x_8778) ;  /* 0x000000000f087348 */ /* 0x000fea0003c00000 */
[----:B------:R0:W1:Y:S02]  /*2aed0*/  SHFL.IDX P6, R14, R13, R12, R11 ;  /* 0x0000000c0d0e7389 */ /* 0x00006400000c000b */
[----:B01----:R-:W-:Y:S01]  /*2aee0*/  ENDCOLLECTIVE ;  /* 0x000000000000791b */ /* 0x003fe20003800000 */
.L_x_8778:
        /* <DEDUP_REMOVED lines=12> */
.L_x_8779:
[----:B------:R-:W-:Y:S02]  /*2afb0*/  IMAD.MOV.U32 R13, RZ, RZ, R9 ;  /* 0x000000ffff0d7224 */ /* 0x000fe400078e0009 */
[----:B------:R-:W-:Y:S02]  /*2afc0*/  IMAD.MOV.U32 R12, RZ, RZ, 0x6 ;  /* 0x00000006ff0c7424 */ /* 0x000fe400078e00ff */
[----:B------:R-:W-:-:S07]  /*2afd0*/  IMAD.MOV.U32 R2, RZ, RZ, R14 ;  /* 0x000000ffff027224 */ /* 0x000fce00078e000e */
[----:B------:R-:W-:Y:S05]  /*2afe0*/  WARPSYNC.COLLECTIVE R15, `(.L_x_8780) ;  /* 0x000000000f087348 */ /* 0x000fea0003c00000 */
[----:B------:R0:W1:Y:S02]  /*2aff0*/  SHFL.IDX P6, R14, R13, R12, R11 ;  /* 0x0000000c0d0e7389 */ /* 0x00006400000c000b */
[----:B01----:R-:W-:Y:S01]  /*2b000*/  ENDCOLLECTIVE ;  /* 0x000000000000791b */ /* 0x003fe20003800000 */
.L_x_8780:
        /* <DEDUP_REMOVED lines=12> */
.L_x_8781:
[----:B------:R-:W-:Y:S02]  /*2b0d0*/  IMAD.MOV.U32 R13, RZ, RZ, R9 ;  /* 0x000000ffff0d7224 */ /* 0x000fe400078e0009 */
[----:B------:R-:W-:Y:S02]  /*2b0e0*/  IMAD.MOV.U32 R12, RZ, RZ, 0x7 ;  /* 0x00000007ff0c7424 */ /* 0x000fe400078e00ff */
[----:B------:R-:W-:-:S07]  /*2b0f0*/  IMAD.MOV.U32 R2, RZ, RZ, R14 ;  /* 0x000000ffff027224 */ /* 0x000fce00078e000e */
[----:B------:R-:W-:Y:S05]  /*2b100*/  WARPSYNC.COLLECTIVE R15, `(.L_x_8782) ;  /* 0x000000000f087348 */ /* 0x000fea0003c00000 */
[----:B------:R0:W1:Y:S02]  /*2b110*/  SHFL.IDX P6, R14, R13, R12, R11 ;  /* 0x0000000c0d0e7389 */ /* 0x00006400000c000b */
[----:B01----:R-:W-:Y:S01]  /*2b120*/  ENDCOLLECTIVE ;  /* 0x000000000000791b */ /* 0x003fe20003800000 */
.L_x_8782:
        /* <DEDUP_REMOVED lines=12> */
.L_x_8783:
[----:B------:R-:W-:Y:S01]  /*2b1f0*/  IMAD.MOV.U32 R2, RZ, RZ, R14 ;  /* 0x000000ffff027224 */ /* 0x000fe200078e000e */
[----:B------:R-:W-:Y:S06]  /*2b200*/  BRA `(.L_x_8784) ;  /* 0xffffff9000987947 */ /* 0x000fec000383ffff */
.L_x_8562:
[----:B-1----:R1:W2:Y:S02]  /*2b210*/  SYNCS.PHASECHK.TRANS64.TRYWAIT P0, [R6+URZ+0x28860], R2 ;  /* 0x02886002060075a7 */ /* 0x0022a4000800017f */
[----:B--2---:R-:W-:Y:S05]  /*2b220*/  @!P0 NANOSLEEP.SYNCS 0x989680 ;  /* 0x009896800000895d */ /* 0x004fea0003900000 */
[----:B------:R-:W2:Y:S02]  /*2b230*/  @!P0 SYNCS.PHASECHK.TRANS64 P0, [R6+URZ+0x28860], R2 ;  /* 0x02886002060085a7 */ /* 0x000ea4000800007f */
[----:B--2---:R-:W-:Y:S05]  /*2b240*/  @!P0 BRA `(.L_x_8562) ;  /* 0xfffffffc00f08947 */ /* 0x004fea000383ffff */
[----:B------:R-:W-:Y:S05]  /*2b250*/  BRA `(.L_x_8785) ;  /* 0xffffff9000f47947 */ /* 0x000fea000383ffff */
.L_x_8563:
        /* <DEDUP_REMOVED lines=8> */
.L_x_8787:
[----:B------:R-:W-:Y:S05]  /*2b2e0*/  BSYNC B1 ;  /* 0x0000000000017941 */ /* 0x000fea0003800000 */
.L_x_8786:
        /* <DEDUP_REMOVED lines=9> */
.L_x_8788:
[----:B------:R-:W-:Y:S02]  /*2b380*/  IMAD.MOV.U32 R13, RZ, RZ, R23 ;  /* 0x000000ffff0d7224 */ /* 0x000fe400078e0017 */
[----:B------:R-:W-:Y:S02]  /*2b390*/  IMAD.MOV.U32 R12, RZ, RZ, 0x1 ;  /* 0x00000001ff0c7424 */ /* 0x000fe400078e00ff */
[----:B------:R-:W-:-:S07]  /*2b3a0*/  IMAD.MOV.U32 R2, RZ, RZ, R14 ;  /* 0x000000ffff027224 */ /* 0x000fce00078e000e */
[----:B------:R-:W-:Y:S05]  /*2b3b0*/  WARPSYNC.COLLECTIVE R15, `(.L_x_8789) ;  /* 0x000000000f087348 */ /* 0x000fea0003c00000 */
[----:B------:R0:W1:Y:S02]  /*2b3c0*/  SHFL.IDX P6, R14, R13, R12, R11 ;  /* 0x0000000c0d0e7389 */ /* 0x00006400000c000b */
[----:B01----:R-:W-:Y:S01]  /*2b3d0*/  ENDCOLLECTIVE ;  /* 0x000000000000791b */ /* 0x003fe20003800000 */
.L_x_8789:
        /* <DEDUP_REMOVED lines=14> */
.L_x_8790:
[----:B------:R-:W-:Y:S02]  /*2b4c0*/  IMAD.MOV.U32 R13, RZ, RZ, R23 ;  /* 0x000000ffff0d7224 */ /* 0x000fe400078e0017 */
[----:B------:R-:W-:Y:S02]  /*2b4d0*/  IMAD.MOV.U32 R12, RZ, RZ, 0x2 ;  /* 0x00000002ff0c7424 */ /* 0x000fe400078e00ff */
[----:B------:R-:W-:-:S07]  /*2b4e0*/  IMAD.MOV.U32 R2, RZ, RZ, R14 ;  /* 0x000000ffff027224 */ /* 0x000fce00078e000e */
[----:B------:R-:W-:Y:S05]  /*2b4f0*/  WARPSYNC.COLLECTIVE R15, `(.L_x_8791) ;  /* 0x000000000f087348 */ /* 0x000fea0003c00000 */
[----:B------:R0:W1:Y:S02]  /*2b500*/  SHFL.IDX P6, R14, R13, R12, R11 ;  /* 0x0000000c0d0e7389 */ /* 0x00006400000c000b */
[----:B01----:R-:W-:Y:S01]  /*2b510*/  ENDCOLLECTIVE ;  /* 0x000000000000791b */ /* 0x003fe20003800000 */
.L_x_8791:
        /* <DEDUP_REMOVED lines=14> */
.L_x_8792:
[----:B------:R-:W-:Y:S02]  /*2b600*/  IMAD.MOV.U32 R13, RZ, RZ, R23 ;  /* 0x000000ffff0d7224 */ /* 0x000fe400078e0017 */
[----:B------:R-:W-:Y:S02]  /*2b610*/  IMAD.MOV.U32 R12, RZ, RZ, 0x3 ;  /* 0x00000003ff0c7424 */ /* 0x000fe400078e00ff */
[----:B------:R-:W-:-:S07]  /*2b620*/  IMAD.MOV.U32 R2, RZ, RZ, R14 ;  /* 0x000000ffff027224 */ /* 0x000fce00078e000e */
[----:B------:R-:W-:Y:S05]  /*2b630*/  WARPSYNC.COLLECTIVE R15, `(.L_x_8793) ;  /* 0x000000000f087348 */ /* 0x000fea0003c00000 */
[----:B------:R0:W1:Y:S02]  /*2b640*/  SHFL.IDX P6, R14, R13, R12, R11 ;  /* 0x0000000c0d0e7389 */ /* 0x00006400000c000b */
[----:B01----:R-:W-:Y:S01]  /*2b650*/  ENDCOLLECTIVE ;  /* 0x000000000000791b */ /* 0x003fe20003800000 */
.L_x_8793:
        /* <DEDUP_REMOVED lines=14> */
.L_x_8794:
[----:B------:R-:W-:Y:S02]  /*2b740*/  IMAD.MOV.U32 R13, RZ, RZ, R23 ;  /* 0x000000ffff0d7224 */ /* 0x000fe400078e0017 */
[----:B------:R-:W-:Y:S02]  /*2b750*/  IMAD.MOV.U32 R12, RZ, RZ, 0x4 ;  /* 0x00000004ff0c7424 */ /* 0x000fe400078e00ff */
[----:B------:R-:W-:-:S07]  /*2b760*/  IMAD.MOV.U32 R2, RZ, RZ, R14 ;  /* 0x000000ffff027224 */ /* 0x000fce00078e000e */
[----:B------:R-:W-:Y:S05]  /*2b770*/  WARPSYNC.COLLECTIVE R15, `(.L_x_8795) ;  /* 0x000000000f087348 */ /* 0x000fea0003c00000 */
[----:B------:R0:W1:Y:S02]  /*2b780*/  SHFL.IDX P6, R14, R13, R12, R11 ;  /* 0x0000000c0d0e7389 */ /* 0x00006400000c000b */
[----:B01----:R-:W-:Y:S01]  /*2b790*/  ENDCOLLECTIVE ;  /* 0x000000000000791b */ /* 0x003fe20003800000 */
.L_x_8795:
        /* <DEDUP_REMOVED lines=14> */
.L_x_8796:
[----:B------:R-:W-:Y:S02]  /*2b880*/  IMAD.MOV.U32 R13, RZ, RZ, R23 ;  /* 0x000000ffff0d7224 */ /* 0x000fe400078e0017 */
[----:B------:R-:W-:Y:S02]  /*2b890*/  IMAD.MOV.U32 R12, RZ, RZ, 0x5 ;  /* 0x00000005ff0c7424 */ /* 0x000fe400078e00ff */
[----:B------:R-:W-:-:S07]  /*2b8a0*/  IMAD.MOV.U32 R2, RZ, RZ, R14 ;  /* 0x000000ffff027224 */ /* 0x000fce00078e000e */
[----:B------:R-:W-:Y:S05]  /*2b8b0*/  WARPSYNC.COLLECTIVE R15, `(.L_x_8797) ;  /* 0x000000000f087348 */ /* 0x000fea0003c00000 */
[----:B------:R0:W1:Y:S02]  /*2b8c0*/  SHFL.IDX P6, R14, R13, R12, R11 ;  /* 0x0000000c0d0e7389 */ /* 0x00006400000c000b */
[----:B01----:R-:W-:Y:S01]  /*2b8d0*/  ENDCOLLECTIVE ;  /* 0x000000000000791b */ /* 0x003fe20003800000 */
.L_x_8797:
        /* <DEDUP_REMOVED lines=14> */
.L_x_8798:
[----:B------:R-:W-:Y:S02]  /*2b9c0*/  IMAD.MOV.U32 R13, RZ, RZ, R23 ;  /* 0x000000ffff0d7224 */ /* 0x000fe400078e0017 */
[----:B------:R-:W-:Y:S02]  /*2b9d0*/  IMAD.MOV.U32 R12, RZ, RZ, 0x6 ;  /* 0x00000006ff0c7424 */ /* 0x000fe400078e00ff */
[----:B------:R-:W-:-:S07]  /*2b9e0*/  IMAD.MOV.U32 R2, RZ, RZ, R14 ;  /* 0x000000ffff027224 */ /* 0x000fce00078e000e */
[----:B------:R-:W-:Y:S05]  /*2b9f0*/  WARPSYNC.COLLECTIVE R15, `(.L_x_8799) ;  /* 0x000000000f087348 */ /* 0x000fea0003c00000 */
[----:B------:R0:W1:Y:S02]  /*2ba00*/  SHFL.IDX P6, R14, R13, R12, R11 ;  /* 0x0000000c0d0e7389 */ /* 0x00006400000c000b */
[----:B01----:R-:W-:Y:S01]  /*2ba10*/  ENDCOLLECTIVE ;  /* 0x000000000000791b */ /* 0x003fe20003800000 */
.L_x_8799:
        /* <DEDUP_REMOVED lines=14> */
.L_x_8800:
[----:B------:R-:W-:Y:S02]  /*2bb00*/  IMAD.MOV.U32 R13, RZ, RZ, R23 ;  /* 0x000000ffff0d7224 */ /* 0x000fe400078e0017 */
[----:B------:R-:W-:Y:S01]  /*2bb10*/  IMAD.MOV.U32 R12, RZ, RZ, 0x7 ;  /* 0x00000007ff0c7424 */ /* 0x000fe200078e00ff */
[----:B------:R-:W-:-:S07]  /*2bb20*/  MOV R2, R14 ;  /* 0x0000000e00027202 */ /* 0x000fce0000000f00 */
[----:B------:R-:W-:Y:S05]  /*2bb30*/  WARPSYNC.COLLECTIVE R15, `(.L_x_8801) ;  /* 0x000000000f087348 */ /* 0x000fea0003c00000 */
[----:B------:R0:W1:Y:S02]  /*2bb40*/  SHFL.IDX P6, R14, R13, R12, R11 ;  /* 0x0000000c0d0e7389 */ /* 0x00006400000c000b */
[----:B01----:R-:W-:Y:S01]  /*2bb50*/  ENDCOLLECTIVE ;  /* 0x000000000000791b */ /* 0x003fe20003800000 */
.L_x_8801:
        /* <DEDUP_REMOVED lines=13> */
.L_x_8802:
[----:B------:R-:W-:Y:S01]  /*2bc30*/  @!PT LDS RZ, [RZ] ;  /* 0x00000000fffff984 */ /* 0x000fe20000000800 */
[----:B------:R-:W-:Y:S01]  /*2bc40*/  @!PT LDS RZ, [RZ] ;  /* 0x00000000fffff984 */ /* 0x000fe20000000800 */
[----:B------:R-:W-:Y:S01]  /*2bc50*/  @!PT LDS RZ, [RZ] ;  /* 0x00000000fffff984 */ /* 0x000fe20000000800 */
[----:B------:R0:W-:Y:S02]  /*2bc60*/  LDGSTS.E.BYPASS.LTC128B.128 [R7+0x7400], desc[UR54][R2.64+0x80], !P0 ;  /* 0x0740008002077fae */ /* 0x0001e4000c101d76 */
[----:B0-----:R-:W-:Y:S01]  /*2bc70*/  IMAD.MOV.U32 R2, RZ, RZ, R14 ;  /* 0x000000ffff027224 */ /* 0x001fe200078e000e */
[----:B------:R-:W-:Y:S06]  /*2bc80*/  BRA `(.L_x_8803) ;  /* 0xffffff8c007c7947 */ /* 0x000fec000383ffff */
.L_x_8571:
[----:B0-----:R0:W1:Y:S02]  /*2bc90*/  SYNCS.PHASECHK.TRANS64.TRYWAIT P0, [R0+URZ+0x28860], R3 ;  /* 0x02886003000075a7 */ /* 0x001064000800017f */
[----:B-1----:R-:W-:Y:S05]  /*2bca0*/  @!P0 NANOSLEEP.SYNCS 0x989680 ;  /* 0x009896800000895d */ /* 0x002fea0003900000 */
[----:B------:R-:W1:Y:S02]  /*2bcb0*/  @!P0 SYNCS.PHASECHK.TRANS64 P0, [R0+URZ+0x28860], R3 ;  /* 0x02886003000085a7 */ /* 0x000e64000800007f */
[----:B-1----:R-:W-:Y:S05]  /*2bcc0*/  @!P0 BRA `(.L_x_8571) ;  /* 0xfffffffc00f08947 */ /* 0x002fea000383ffff */
[----:B------:R-:W-:Y:S05]  /*2bcd0*/  BRA `(.L_x_8804) ;  /* 0xffffff90009c7947 */ /* 0x000fea000383ffff */
.L_x_8572:
        /* <DEDUP_REMOVED lines=8> */
.L_x_8806:
[----:B------:R-:W-:Y:S05]  /*2bd60*/  BSYNC B0 ;  /* 0x0000000000007941 */ /* 0x000fea0003800000 */
.L_x_8805:
        /* <DEDUP_REMOVED lines=9> */
.L_x_8807:
        /* <DEDUP_REMOVED lines=12> */
.L_x_8808:
        /* <DEDUP_REMOVED lines=13> */
.L_x_8809:
[----:B------:R-:W-:Y:S02]  /*2bf90*/  IMAD.MOV.U32 R13, RZ, RZ, R23 ;  /* 0x000000ffff0d7224 */ /* 0x000fe400078e0017 */
[----:B------:R-:W-:Y:S02]  /*2bfa0*/  IMAD.MOV.U32 R12, RZ, RZ, 0x2 ;  /* 0x00000002ff0c7424 */ /* 0x000fe400078e00ff */
[----:B------:R-:W-:-:S07]  /*2bfb0*/  IMAD.MOV.U32 R10, RZ, RZ, R14 ;  /* 0x000000ffff0a7224 */ /* 0x000fce00078e000e */
[----:B------:R-:W-:Y:S05]  /*2bfc0*/  WARPSYNC.COLLECTIVE R15, `(.L_x_8810) ;  /* 0x000000000f087348 */ /* 0x000fea0003c00000 */
[----:B------:R0:W1:Y:S02]  /*2bfd0*/  SHFL.IDX P6, R14, R13, R12, R11 ;  /* 0x0000000c0d0e7389 */ /* 0x00006400000c000b */
[----:B01----:R-:W-:Y:S01]  /*2bfe0*/  ENDCOLLECTIVE ;  /* 0x000000000000791b */ /* 0x003fe20003800000 */
.L_x_8810:
        /* <DEDUP_REMOVED lines=14> */
.L_x_8811:
[----:B------:R-:W-:Y:S02]  /*2c0d0*/  IMAD.MOV.U32 R13, RZ, RZ, R23 ;  /* 0x000000ffff0d7224 */ /* 0x000fe400078e0017 */
[----:B------:R-:W-:Y:S01]  /*2c0e0*/  IMAD.MOV.U32 R12, RZ, RZ, 0x3 ;  /* 0x00000003ff0c7424 */ /* 0x000fe200078e00ff */
[----:B------:R-:W-:-:S13]  /*2c0f0*/  IADD3 R2, P2, R14, R5, RZ ;  /* 0x000000050e027210 */ /* 0x000fda0007f5e0ff */
[----:B------:R-:W-:Y:S05]  /*2c100*/  WARPSYNC.COLLECTIVE R15, `(.L_x_8812) ;  /* 0x000000000f087348 */ /* 0x000fea0003c00000 */
[----:B------:R0:W1:Y:S02]  /*2c110*/  SHFL.IDX P6, R14, R13, R12, R11 ;  /* 0x0000000c0d0e7389 */ /* 0x00006400000c000b */
[----:B01----:R-:W-:Y:S01]  /*2c120*/  ENDCOLLECTIVE ;  /* 0x000000000000791b */ /* 0x003fe20003800000 */
.L_x_8812:
        /* <DEDUP_REMOVED lines=13> */
.L_x_8813:
[----:B------:R-:W-:Y:S02]  /*2c200*/  IMAD.MOV.U32 R13, RZ, RZ, R23 ;  /* 0x000000ffff0d7224 */ /* 0x000fe400078e0017 */
[----:B------:R-:W-:Y:S01]  /*2c210*/  IMAD.MOV.U32 R12, RZ, RZ, 0x4 ;  /* 0x00000004ff0c7424 */ /* 0x000fe200078e00ff */
[----:B------:R-:W-:-:S13]  /*2c220*/  IADD3 R2, P2, R14, R5, RZ ;  /* 0x000000050e027210 */ /* 0x000fda0007f5e0ff */
[----:B------:R-:W-:Y:S05]  /*2c230*/  WARPSYNC.COLLECTIVE R15, `(.L_x_8814) ;  /* 0x000000000f087348 */ /* 0x000fea0003c00000 */
[----:B------:R0:W1:Y:S02]  /*2c240*/  SHFL.IDX P6, R14, R13, R12, R11 ;  /* 0x0000000c0d0e7389 */ /* 0x00006400000c000b */
[----:B01----:R-:W-:Y:S01]  /*2c250*/  ENDCOLLECTIVE ;  /* 0x000000000000791b */ /* 0x003fe20003800000 */
.L_x_8814:
        /* <DEDUP_REMOVED lines=13> */
.L_x_8815:
[----:B------:R-:W-:Y:S01]  /*2c330*/  IMAD.MOV.U32 R13, RZ, RZ, R23 ;  /* 0x000000ffff0d7224 */ /* 0x000fe200078e0017 */
[----:B------:R-:W-:Y:S01]  /*2c340*/  MOV R12, 0x5 ;  /* 0x00000005000c7802 */ /* 0x000fe20000000f00 */
[----:B------:R-:W-:-:S07]  /*2c350*/  IMAD.MOV.U32 R10, RZ, RZ, R14 ;  /* 0x000000ffff0a7224 */ /* 0x000fce00078e000e */
[----:B------:R-:W-:Y:S05]  /*2c360*/  WARPSYNC.COLLECTIVE R15, `(.L_x_8816) ;  /* 0x000000000f087348 */ /* 0x000fea0003c00000 */
[----:B------:R0:W1:Y:S02]  /*2c370*/  SHFL.IDX P6, R14, R13, R12, R11 ;  /* 0x0000000c0d0e7389 */ /* 0x00006400000c000b */
[----:B01----:R-:W-:Y:S01]  /*2c380*/  ENDCOLLECTIVE ;  /* 0x000000000000791b */ /* 0x003fe20003800000 */
.L_x_8816:
        /* <DEDUP_REMOVED lines=14> */
.L_x_8817:
[----:B------:R-:W-:Y:S02]  /*2c470*/  IMAD.MOV.U32 R13, RZ, RZ, R23 ;  /* 0x000000ffff0d7224 */ /* 0x000fe400078e0017 */
[----:B------:R-:W-:Y:S01]  /*2c480*/  IMAD.MOV.U32 R12, RZ, RZ, 0x6 ;  /* 0x00000006ff0c7424 */ /* 0x000fe200078e00ff */
[----:B------:R-:W-:-:S13]  /*2c490*/  IADD3 R2, P2, R14, R5, RZ ;  /* 0x000000050e027210 */ /* 0x000fda0007f5e0ff */
[----:B------:R-:W-:Y:S05]  /*2c4a0*/  WARPSYNC.COLLECTIVE R15, `(.L_x_8818) ;  /* 0x000000000f087348 */ /* 0x000fea0003c00000 */
[----:B------:R0:W1:Y:S02]  /*2c4b0*/  SHFL.IDX P6, R14, R13, R12, R11 ;  /* 0x0000000c0d0e7389 */ /* 0x00006400000c000b */
[----:B01----:R-:W-:Y:S01]  /*2c4c0*/  ENDCOLLECTIVE ;  /* 0x000000000000791b */ /* 0x003fe20003800000 */
.L_x_8818:
        /* <DEDUP_REMOVED lines=13> */
.L_x_8819:
[----:B------:R-:W-:Y:S02]  /*2c5a0*/  IMAD.MOV.U32 R13, RZ, RZ, R23 ;  /* 0x000000ffff0d7224 */ /* 0x000fe400078e0017 */
[----:B------:R-:W-:Y:S02]  /*2c5b0*/  IMAD.MOV.U32 R12, RZ, RZ, 0x7 ;  /* 0x00000007ff0c7424 */ /* 0x000fe400078e00ff */
[----:B------:R-:W-:-:S07]  /*2c5c0*/  IMAD.MOV.U32 R10, RZ, RZ, R14 ;  /* 0x000000ffff0a7224 */ /* 0x000fce00078e000e */
[----:B------:R-:W-:Y:S05]  /*2c5d0*/  WARPSYNC.COLLECTIVE R15, `(.L_x_8820) ;  /* 0x000000000f087348 */ /* 0x000fea0003c00000 */
[----:B------:R0:W1:Y:S02]  /*2c5e0*/  SHFL.IDX P6, R14, R13, R12, R11 ;  /* 0x0000000c0d0e7389 */ /* 0x00006400000c000b */
[----:B01----:R-:W-:Y:S01]  /*2c5f0*/  ENDCOLLECTIVE ;  /* 0x000000000000791b */ /* 0x003fe20003800000 */
.L_x_8820:
        /* <DEDUP_REMOVED lines=12> */
.L_x_8821:
[----:B------:R-:W-:Y:S05]  /*2c6c0*/  BRA `(.L_x_8822) ;  /* 0xffffff8c003c7947 */ /* 0x000fea000383ffff */
.L_x_8577:
        /* <DEDUP_REMOVED lines=8> */
.L_x_8824:
[----:B------:R-:W-:Y:S05]  /*2c750*/  BSYNC B0 ;  /* 0x0000000000007941 */ /* 0x000fea0003800000 */
.L_x_8823:
        /* <DEDUP_REMOVED lines=9> */
.L_x_8825:
        /* <DEDUP_REMOVED lines=18> */
.L_x_8826:
[----:B------:R-:W-:Y:S01]  /*2c910*/  IMAD.MOV.U32 R12, RZ, RZ, 0x2 ;  /* 0x00000002ff0c7424 */ /* 0x000fe200078e00ff */
[----:B------:R-:W-:-:S05]  /*2c920*/  SEL R6, R14, RZ, P1 ;  /* 0x000000ff0e067207 */ /* 0x000fca0000800000 */
[----:B------:R-:W-:-:S04]  /*2c930*/  IMAD.IADD R6, R5, 0x1, R6 ;  /* 0x0000000105067824 */ /* 0x000fc800078e0206 */
[----:B------:R-:W-:-:S07]  /*2c940*/  IMAD.MOV.U32 R13, RZ, RZ, R6 ;  /* 0x000000ffff0d7224 */ /* 0x000fce00078e0006 */
[----:B------:R-:W-:Y:S05]  /*2c950*/  WARPSYNC.COLLECTIVE R15, `(.L_x_8827) ;  /* 0x000000000f087348 */ /* 0x000fea0003c00000 */
[----:B------:R0:W1:Y:S02]  /*2c960*/  SHFL.UP P6, R14, R13, R12, R11 ;  /* 0x0400000c0d0e7389 */ /* 0x00006400000c000b */
[----:B01----:R-:W-:Y:S01]  /*2c970*/  ENDCOLLECTIVE ;  /* 0x000000000000791b */ /* 0x003fe20003800000 */
.L_x_8827:
[----:B------:R-:W-:Y:S01]  /*2c980*/  IMAD.MOV.U32 R12, RZ, RZ, 0x4 ;  /* 0x00000004ff0c7424 */ /* 0x000fe200078e00ff */
[----:B------:R-:W-:-:S05]  /*2c990*/  SEL R7, R14, RZ, P2 ;  /* 0x000000ff0e077207 */ /* 0x000fca0001000000 */
[----:B------:R-:W-:-:S04]  /*2c9a0*/  IMAD.IADD R7, R6, 0x1, R7 ;  /* 0x0000000106077824 */ /* 0x000fc800078e0207 */
[----:B------:R-:W-:-:S07]  /*2c9b0*/  IMAD.MOV.U32 R13, RZ, RZ, R7 ;  /* 0x000000ffff0d7224 */ /* 0x000fce00078e0007 */
[----:B------:R-:W-:Y:S05]  /*2c9c0*/  WARPSYNC.COLLECTIVE R15, `(.L_x_8828) ;  /* 0x000000000f087348 */ /* 0x000fea0003c00000 */
[----:B------:R0:W1:Y:S02]  /*2c9d0*/  SHFL.UP P6, R14, R13, R12, R11 ;  /* 0x0400000c0d0e7389 */ /* 0x00006400000c000b */
[----:B01----:R-:W-:Y:S01]  /*2c9e0*/  ENDCOLLECTIVE ;  /* 0x000000000000791b */ /* 0x003fe20003800000 */
.L_x_8828:
[----:B------:R-:W-:Y:S01]  /*2c9f0*/  IMAD.MOV.U32 R12, RZ, RZ, 0x8 ;  /* 0x00000008ff0c7424 */ /* 0x000fe200078e00ff */
[----:B------:R-:W-:-:S05]  /*2ca00*/  SEL R2, R14, RZ, P3 ;  /* 0x000000ff0e027207 */ /* 0x000fca0001800000 */
[----:B------:R-:W-:-:S04]  /*2ca10*/  IMAD.IADD R2, R7, 0x1, R2 ;  /* 0x0000000107027824 */ /* 0x000fc800078e0202 */
[----:B------:R-:W-:-:S07]  /*2ca20*/  IMAD.MOV.U32 R13, RZ, RZ, R2 ;  /* 0x000000ffff0d7224 */ /* 0x000fce00078e0002 */
[----:B------:R-:W-:Y:S05]  /*2ca30*/  WARPSYNC.COLLECTIVE R15, `(.L_x_8829) ;  /* 0x000000000f087348 */ /* 0x000fea0003c00000 */
[----:B------:R0:W1:Y:S02]  /*2ca40*/  SHFL.UP P6, R14, R13, R12, R11 ;  /* 0x0400000c0d0e7389 */ /* 0x00006400000c000b */
[----:B01----:R-:W-:Y:S01]  /*2ca50*/  ENDCOLLECTIVE ;  /* 0x000000000000791b */ /* 0x003fe20003800000 */
.L_x_8829:
[----:B------:R-:W-:Y:S01]  /*2ca60*/  IMAD.MOV.U32 R12, RZ, RZ, 0x10 ;  /* 0x00000010ff0c7424 */ /* 0x000fe200078e00ff */
[----:B------:R-:W-:-:S05]  /*2ca70*/  SEL R3, R14, RZ, P4 ;  /* 0x000000ff0e037207 */ /* 0x000fca0002000000 */
[----:B------:R-:W-:-:S04]  /*2ca80*/  IMAD.IADD R3, R2, 0x1, R3 ;  /* 0x0000000102037824 */ /* 0x000fc800078e0203 */
[----:B------:R-:W-:-:S07]  /*2ca90*/  IMAD.MOV.U32 R13, RZ, RZ, R3 ;  /* 0x000000ffff0d7224 */ /* 0x000fce00078e0003 */
[----:B------:R-:W-:Y:S05]  /*2caa0*/  WARPSYNC.COLLECTIVE R15, `(.L_x_8830) ;  /* 0x000000000f087348 */ /* 0x000fea0003c00000 */
[----:B------:R0:W1:Y:S02]  /*2cab0*/  SHFL.UP P6, R14, R13, R12, R11 ;  /* 0x0400000c0d0e7389 */ /* 0x00006400000c000b */
[----:B01----:R-:W-:Y:S01]  /*2cac0*/  ENDCOLLECTIVE ;  /* 0x000000000000791b */ /* 0x003fe20003800000 */
.L_x_8830:
        /* <DEDUP_REMOVED lines=8> */
.L_x_8831:
[----:B------:R-:W-:Y:S05]  /*2cb50*/  BRA `(.L_x_8832) ;  /* 0xffffff8c00487947 */ /* 0x000fea000383ffff */
.L_x_8582:
        /* <DEDUP_REMOVED lines=8> */
.L_x_8834:
[----:B------:R-:W-:Y:S05]  /*2cbe0*/  BSYNC B0 ;  /* 0x0000000000007941 */ /* 0x000fea0003800000 */
.L_x_8833:
        /* <DEDUP_REMOVED lines=8> */
.L_x_8835:
[----:B------:R-:W-:Y:S01]  /*2cc70*/  IMAD.MOV.U32 R12, RZ, RZ, 0x4 ;  /* 0x00000004ff0c7424 */ /* 0x000fe200078e00ff */
[----:B------:R-:W-:-:S05]  /*2cc80*/  SEL R2, R14, RZ, P2 ;  /* 0x000000ff0e027207 */ /* 0x000fca0001000000 */
[----:B------:R-:W-:-:S04]  /*2cc90*/  IMAD.IADD R2, R13, 0x1, R2 ;  /* 0x000000010d027824 */ /* 0x000fc800078e0202 */
[----:B------:R-:W-:-:S07]  /*2cca0*/  IMAD.MOV.U32 R13, RZ, RZ, R2 ;  /* 0x000000ffff0d7224 */ /* 0x000fce00078e0002 */
[----:B------:R-:W-:Y:S05]  /*2ccb0*/  WARPSYNC.COLLECTIVE R15, `(.L_x_8836) ;  /* 0x000000000f087348 */ /* 0x000fea0003c00000 */
[----:B------:R0:W1:Y:S02]  /*2ccc0*/  SHFL.UP P6, R14, R13, R12, R11 ;  /* 0x0400000c0d0e7389 */ /* 0x00006400000c000b */
[----:B01----:R-:W-:Y:S01]  /*2ccd0*/  ENDCOLLECTIVE ;  /* 0x000000000000791b */ /* 0x003fe20003800000 */
.L_x_8836:
[----:B------:R-:W-:Y:S01]  /*2cce0*/  IMAD.MOV.U32 R12, RZ, RZ, 0x8 ;  /* 0x00000008ff0c7424 */ /* 0x000fe200078e00ff */
[----:B------:R-:W-:-:S05]  /*2ccf0*/  SEL R3, R14, RZ, P3 ;  /* 0x000000ff0e037207 */ /* 0x000fca0001800000 */
[----:B------:R-:W-:-:S04]  /*2cd00*/  IMAD.IADD R3, R2, 0x1, R3 ;  /* 0x0000000102037824 */ /* 0x000fc800078e0203 */
[----:B------:R-:W-:-:S07]  /*2cd10*/  IMAD.MOV.U32 R13, RZ, RZ, R3 ;  /* 0x000000ffff0d7224 */ /* 0x000fce00078e0003 */
[----:B------:R-:W-:Y:S05]  /*2cd20*/  WARPSYNC.COLLECTIVE R15, `(.L_x_8837) ;  /* 0x000000000f087348 */ /* 0x000fea0003c00000 */
[----:B------:R0:W1:Y:S02]  /*2cd30*/  SHFL.UP P6, R14, R13, R12, R11 ;  /* 0x0400000c0d0e7389 */ /* 0x00006400000c000b */
[----:B01----:R-:W-:Y:S01]  /*2cd40*/  ENDCOLLECTIVE ;  /* 0x000000000000791b */ /* 0x003fe20003800000 */
.L_x_8837:
[----:B------:R-:W-:Y:S01]  /*2cd50*/  IMAD.MOV.U32 R12, RZ, RZ, 0x10 ;  /* 0x00000010ff0c7424 */ /* 0x000fe200078e00ff */
[----:B------:R-:W-:-:S05]  /*2cd60*/  SEL R4, R14, RZ, P4 ;  /* 0x000000ff0e047207 */ /* 0x000fca0002000000 */
[----:B------:R-:W-:-:S04]  /*2cd70*/  IMAD.IADD R4, R3, 0x1, R4 ;  /* 0x0000000103047824 */ /* 0x000fc800078e0204 */
[----:B------:R-:W-:-:S07]  /*2cd80*/  IMAD.MOV.U32 R13, RZ, RZ, R4 ;  /* 0x000000ffff0d7224 */ /* 0x000fce00078e0004 */
[----:B------:R-:W-:Y:S05]  /*2cd90*/  WARPSYNC.COLLECTIVE R15, `(.L_x_8838) ;  /* 0x000000000f087348 */ /* 0x000fea0003c00000 */
[----:B------:R0:W1:Y:S02]  /*2cda0*/  SHFL.UP P6, R14, R13, R12, R11 ;  /* 0x0400000c0d0e7389 */ /* 0x00006400000c000b */
[----:B01----:R-:W-:Y:S01]  /*2cdb0*/  ENDCOLLECTIVE ;  /* 0x000000000000791b */ /* 0x003fe20003800000 */
.L_x_8838:
        /* <DEDUP_REMOVED lines=8> */
.L_x_8839:
[----:B------:R-:W-:Y:S05]  /*2ce40*/  BRA `(.L_x_8840) ;  /* 0xffffff8c00287947 */ /* 0x000fea000383ffff */
.L_x_8584:
[----:B------:R-:W-:Y:S01]  /*2ce50*/  BSSY B0, `(.L_x_8841) ;  /* 0x0000006000007945 */ /* 0x000fe20003800000 */
[----:B------:R-:W-:Y:S01]  /*2ce60*/  PLOP3.LUT P6, PT, P6, PT, PT, 0x8, 0x0 ;  /* 0x000000000000781c */ /* 0x000fe200037ce170 */
[----:B------:R-:W-:-:S12]  /*2ce70*/  IMAD.MOV.U32 R15, RZ, RZ, -0x1 ;  /* 0xffffffffff0f7424 */ /* 0x000fd800078e00ff */
[----:B01----:R-:W-:Y:S05]  /*2ce80*/  WARPSYNC.COLLECTIVE R15, `(.L_x_8842) ;  /* 0x000000000f087348 */ /* 0x003fea0003c00000 */
[----:B------:R-:W-:Y:S01]  /*2ce90*/  VOTE.ANY R14, PT, P6 ;  /* 0x00000000000e7806 */ /* 0x000fe200030e0100 */
[----:B01----:R-:W-:Y:S06]  /*2cea0*/  ENDCOLLECTIVE ;  /* 0x000000000000791b */ /* 0x003fec0003800000 */
.L_x_8842:
[----:B------:R-:W-:Y:S05]  /*2ceb0*/  BSYNC B0 ;  /* 0x0000000000007941 */ /* 0x000fea0003800000 */
.L_x_8841:
        /* <DEDUP_REMOVED lines=9> */
.L_x_8843:
[----:B------:R-:W-:Y:S01]  /*2cf50*/  IMAD.MOV.U32 R5, RZ, RZ, R14 ;  /* 0x000000ffff057224 */ /* 0x000fe200078e000e */
[----:B------:R-:W-:Y:S06]  /*2cf60*/  BRA `(.L_x_8844) ;  /* 0xffffff8c00187947 */ /* 0x000fec000383ffff */
.L_x_8586:
[----:B------:R-:W-:Y:S01]  /*2cf70*/  BSSY B0, `(.L_x_8845) ;  /* 0x0000007000007945 */ /* 0x000fe20003800000 */
[----:B------:R-:W-:Y:S02]  /*2cf80*/  IMAD.MOV.U32 R13, RZ, RZ, R6 ;  /* 0x000000ffff0d7224 */ /* 0x000fe400078e0006 */
[----:B------:R-:W-:Y:S02]  /*2cf90*/  IMAD.MOV.U32 R11, RZ, RZ, 0x1f ;  /* 0x0000001fff0b7424 */ /* 0x000fe400078e00ff */
[----:B------:R-:W-:-:S07]  /*2cfa0*/  IMAD.MOV.U32 R15, RZ, RZ, -0x1 ;  /* 0xffffffffff0f7424 */ /* 0x000fce00078e00ff */
[----:B0123--:R-:W-:Y:S05]  /*2cfb0*/  WARPSYNC.COLLECTIVE R15, `(.L_x_8846) ;  /* 0x000000000f087348 */ /* 0x00ffea0003c00000 */
[----:B------:R4:W0:Y:S02]  /*2cfc0*/  SHFL.IDX P6, R14, R13, R12, R11 ;  /* 0x0000000c0d0e7389 */ /* 0x00082400000c000b */
[----:B01234-:R-:W-:Y:S01]  /*2cfd0*/  ENDCOLLECTIVE ;  /* 0x000000000000791b */ /* 0x01ffe20003800000 */
.L_x_8846:
[----:B------:R-:W-:Y:S05]  /*2cfe0*/  BSYNC B0 ;  /* 0x0000000000007941 */ /* 0x000fea0003800000 */
.L_x_8845:
[----:B------:R-:W-:Y:S05]  /*2cff0*/  BRA `(.L_x_8585) ;  /* 0xffffff8c00107947 */ /* 0x000fea000383ffff */
.L_x_8590:
[----:B0-----:R0:W2:Y:S02]  /*2d000*/  SYNCS.PHASECHK.TRANS64.TRYWAIT P0, [R7+URZ+0x28820], R0 ;  /* 0x02882000070075a7 */ /* 0x0010a4000800017f */
[----:B--2---:R-:W-:Y:S05]  /*2d010*/  @!P0 NANOSLEEP.SYNCS 0x989680 ;  /* 0x009896800000895d */ /* 0x004fea0003900000 */
[----:B------:R-:W2:Y:S02]  /*2d020*/  @!P0 SYNCS.PHASECHK.TRANS64 P0, [R7+URZ+0x28820], R0 ;  /* 0x02882000070085a7 */ /* 0x000ea4000800007f */
[----:B--2---:R-:W-:Y:S05]  /*2d030*/  @!P0 BRA `(.L_x_8590) ;  /* 0xfffffffc00f08947 */ /* 0x004fea000383ffff */
[----:B------:R-:W-:Y:S05]  /*2d040*/  BRA `(.L_x_8847) ;  /* 0xffffff9000887947 */ /* 0x000fea000383ffff */
.L_x_8591:
        /* <DEDUP_REMOVED lines=11> */
.L_x_8849:
[----:B------:R-:W-:Y:S05]  /*2d100*/  BSYNC B0 ;  /* 0x0000000000007941 */ /* 0x000fea0003800000 */
.L_x_8848:
[----:B------:R-:W-:Y:S05]  /*2d110*/  BRA `(.L_x_8850) ;  /* 0xffffff9000707947 */ /* 0x000fea000383ffff */
.L_x_8592:
[----:B------:R-:W-:Y:S01]  /*2d120*/  BSSY B0, `(.L_x_8851) ;  /* 0x0000006000007945 */ /* 0x000fe20003800000 */
[----:B------:R-:W-:-:S07]  /*2d130*/  IMAD.MOV.U32 R15, RZ, RZ, -0x1 ;  /* 0xffffffffff0f7424 */ /* 0x000fce00078e00ff */
[----:B01-3--:R-:W-:Y:S05]  /*2d140*/  WARPSYNC.COLLECTIVE R15, `(.L_x_8852) ;  /* 0x000000000f0c7348 */ /* 0x00bfea0003c00000 */
[----:B------:R-:W-:Y:S02]  /*2d150*/  ELECT P6, UR62, PT ;  /* 0x00000000003e782f */ /* 0x000fe400038c0000 */
[----:B------:R-:W-:Y:S01]  /*2d160*/  MOV R14, UR62 ;  /* 0x0000003e000e7c02 */ /* 0x000fe20008000f00 */
[----:B01-3--:R-:W-:Y:S10]  /*2d170*/  ENDCOLLECTIVE ;  /* 0x000000000000791b */ /* 0x00bff40003800000 */
.L_x_8852:
[----:B------:R-:W-:Y:S05]  /*2d180*/  BSYNC B0 ;  /* 0x0000000000007941 */ /* 0x000fea0003800000 */
.L_x_8851:
[----:B------:R-:W-:Y:S05]  /*2d190*/  BRA `(.L_x_8853) ;  /* 0xffffff9000647947 */ /* 0x000fea000383ffff */
.L_x_8594:
[----:B0-----:R0:W2:Y:S02]  /*2d1a0*/  SYNCS.PHASECHK.TRANS64.TRYWAIT P1, [R5+URZ+0x28840], R0 ;  /* 0x02884000050075a7 */ /* 0x0010a4000802017f */
[----:B--2---:R-:W-:Y:S05]  /*2d1b0*/  @!P1 NANOSLEEP.SYNCS 0x989680 ;  /* 0x009896800000995d */ /* 0x004fea0003900000 */
[----:B------:R-:W2:Y:S02]  /*2d1c0*/  @!P1 SYNCS.PHASECHK.TRANS64 P1, [R5+URZ+0x28840], R0 ;  /* 0x02884000050095a7 */ /* 0x000ea4000802007f */
[----:B--2---:R-:W-:Y:S05]  /*2d1d0*/  @!P1 BRA `(.L_x_8594) ;  /* 0xfffffffc00f09947 */ /* 0x004fea000383ffff */
[----:B------:R-:W-:Y:S05]  /*2d1e0*/  BRA `(.L_x_8854) ;  /* 0xffffff9000847947 */ /* 0x000fea000383ffff */
.L_x_8596:
[----:B--2---:R2:W4:Y:S02]  /*2d1f0*/  SYNCS.PHASECHK.TRANS64.TRYWAIT P1, [R3+URZ+0x28840], R2 ;  /* 0x02884002030075a7 */ /* 0x004524000802017f */
[----:B----4-:R-:W-:Y:S05]  /*2d200*/  @!P1 NANOSLEEP.SYNCS 0x989680 ;  /* 0x009896800000995d */ /* 0x010fea0003900000 */
[----:B------:R-:W4:Y:S02]  /*2d210*/  @!P1 SYNCS.PHASECHK.TRANS64 P1, [R3+URZ+0x28840], R2 ;  /* 0x02884002030095a7 */ /* 0x000f24000802007f */
[----:B----4-:R-:W-:Y:S05]  /*2d220*/  @!P1 BRA `(.L_x_8596) ;  /* 0xfffffffc00f09947 */ /* 0x010fea000383ffff */
[----:B------:R-:W-:Y:S05]  /*2d230*/  BRA `(.L_x_8855) ;  /* 0xffffff9000907947 */ /* 0x000fea000383ffff */
.L_x_8598:
[----:B----4-:R4:W0:Y:S02]  /*2d240*/  SYNCS.PHASECHK.TRANS64.TRYWAIT P1, [R5+URZ+0x28860], R0 ;  /* 0x02886000050075a7 */ /* 0x010824000802017f */
[----:B0-----:R-:W-:Y:S05]  /*2d250*/  @!P1 NANOSLEEP.SYNCS 0x989680 ;  /* 0x009896800000995d */ /* 0x001fea0003900000 */
[----:B------:R-:W0:Y:S02]  /*2d260*/  @!P1 SYNCS.PHASECHK.TRANS64 P1, [R5+URZ+0x28860], R0 ;  /* 0x02886000050095a7 */ /* 0x000e24000802007f */
[----:B0-----:R-:W-:Y:S05]  /*2d270*/  @!P1 BRA `(.L_x_8598) ;  /* 0xfffffffc00f09947 */ /* 0x001fea000383ffff */
[----:B------:R-:W-:Y:S05]  /*2d280*/  BRA `(.L_x_8856) ;  /* 0xffffff90008c7947 */ /* 0x000fea000383ffff */
.L_x_8857:
        /* <DEDUP_REMOVED lines=15> */
.L_x_15849:


//--------------------- .text._ZN7cutlass13device_kernelIN5flash11enable_sm90INS1_16FlashAttnFwdSm90INS1_25CollectiveMainloopFwdSm90ILi2EN4cute5tupleIJNS5_1CILi1EEES8_S8_EEENS6_IJNS7_ILi128EEESA_SA_EEELi128ENS_10bfloat16_tEfNS_4arch4Sm90ELb1ELb0ELb1ELb0ELb1ELb0ELb0ELb1ELb1ELb1ELb0ELb0EEENS1_21CollectiveEpilogueFwdISB_S9_SC_SE_Li256ELb0ELb1ELb0ELb0EEENS1_30DynamicPersistentTileSchedulerILi256ELi128ELb0ELb1ELb1EEEEEEEEEvNT_6ParamsE --------------------------
	.section	.text._ZN7cutlass13device_kernelIN5flash11enable_sm90INS1_16FlashAttnFwdSm90INS1_25CollectiveMainloopFwdSm90ILi2EN4cute5tupleIJNS5_1CILi1EEES8_S8_EEENS6_IJNS7_ILi128EEESA_SA_EEELi128ENS_10bfloat16_tEfNS_4arch4Sm90ELb1ELb0ELb1ELb0ELb1ELb0ELb0ELb1ELb1ELb1ELb0ELb0EEENS1_21CollectiveEpilogueFwdISB_S9_SC_SE_Li256ELb0ELb1ELb0ELb0EEENS1_30DynamicPersistentTileSchedulerILi256ELi128ELb0ELb1ELb1EEEEEEEEEvNT_6ParamsE,"ax",@progbits
	.align	128
.text._ZN7cutlass13device_kernelIN5flash11enable_sm90INS1_16FlashAttnFwdSm90INS1_25CollectiveMainloopFwdSm90ILi2EN4cute5tupleIJNS5_1CILi1EEES8_S8_EEENS6_IJNS7_ILi128EEESA_SA_EEELi128ENS_10bfloat16_tEfNS_4arch4Sm90ELb1ELb0ELb1ELb0ELb1ELb0ELb0ELb1ELb1ELb1ELb0ELb0EEENS1_21CollectiveEpilogueFwdISB_S9_SC_SE_Li256ELb0ELb1ELb0ELb0EEENS1_30DynamicPersistentTileSchedulerILi256ELi128ELb0ELb1ELb1EEEEEEEEEvNT_6ParamsE:
        .type           _ZN7cutlass13device_kernelIN5flash11enable_sm90INS1_16FlashAttnFwdSm90INS1_25CollectiveMainloopFwdSm90ILi2EN4cute5tupleIJNS5_1CILi1EEES8_S8_EEENS6_IJNS7_ILi128EEESA_SA_EEELi128ENS_10bfloat16_tEfNS_4arch4Sm90ELb1ELb0ELb1ELb0ELb1ELb0ELb0ELb1ELb1ELb1ELb0ELb0EEENS1_21CollectiveEpilogueFwdISB_S9_SC_SE_Li256ELb0ELb1ELb0ELb0EEENS1_30DynamicPersistentTileSchedulerILi256ELi128ELb0ELb1ELb1EEEEEEEEEvNT_6ParamsE,@function
        .size           _ZN7cutlass13device_kernelIN5flash11enable_sm90INS1_16FlashAttnFwdSm90INS1_25CollectiveMainloopFwdSm90ILi2EN4cute5tupleIJNS5_1CILi1EEES8_S8_EEENS6_IJNS7_ILi128EEESA_SA_EEELi128ENS_10bfloat16_tEfNS_4arch4Sm90ELb1ELb0ELb1ELb0ELb1ELb0ELb0ELb1ELb1ELb1ELb0ELb0EEENS1_21CollectiveEpilogueFwdISB_S9_SC_SE_Li256ELb0ELb1ELb0ELb0EEENS1_30DynamicPersistentTileSchedulerILi256ELi128ELb0ELb1ELb1EEEEEEEEEvNT_6ParamsE,(.L_x_15850 - _ZN7cutlass13device_kernelIN5flash11enable_sm90INS1_16FlashAttnFwdSm90INS1_25CollectiveMainloopFwdSm90ILi2EN4cute5tupleIJNS5_1CILi1EEES8_S8_EEENS6_IJNS7_ILi128EEESA_SA_EEELi128ENS_10bfloat16_tEfNS_4arch4Sm90ELb1ELb0ELb1ELb0ELb1ELb0ELb0ELb1ELb1ELb1ELb0ELb0EEENS1_21CollectiveEpilogueFwdISB_S9_SC_SE_Li256ELb0ELb1ELb0ELb0EEENS1_30DynamicPersistentTileSchedulerILi256ELi128ELb0ELb1ELb1EEEEEEEEEvNT_6ParamsE)
        .other          _ZN7cutlass13device_kernelIN5flash11enable_sm90INS1_16FlashAttnFwdSm90INS1_25CollectiveMainloopFwdSm90ILi2EN4cute5tupleIJNS5_1CILi1EEES8_S8_EEENS6_IJNS7_ILi128EEESA_SA_EEELi128ENS_10bfloat16_tEfNS_4arch4Sm90ELb1ELb0ELb1ELb0ELb1ELb0ELb0ELb1ELb1ELb1ELb0ELb0EEENS1_21CollectiveEpilogueFwdISB_S9_SC_SE_Li256ELb0ELb1ELb0ELb0EEENS1_30DynamicPersistentTileSchedulerILi256ELi128ELb0ELb1ELb1EEEEEEEEEvNT_6ParamsE,@"STO_CUDA_ENTRY STV_DEFAULT"
_ZN7cutlass13device_kernelIN5flash11enable_sm90INS1_16FlashAttnFwdSm90INS1_25CollectiveMainloopFwdSm90ILi2EN4cute5tupleIJNS5_1CILi1EEES8_S8_EEENS6_IJNS7_ILi128EEESA_SA_EEELi128ENS_10bfloat16_tEfNS_4arch4Sm90ELb1ELb0ELb1ELb0ELb1ELb0ELb0ELb1ELb1ELb1ELb0ELb0EEENS1_21CollectiveEpilogueFwdISB_S9_SC_SE_Li256ELb0ELb1ELb0ELb0EEENS1_30DynamicPersistentTileSchedulerILi256ELi128ELb0ELb1ELb1EEEEEEEEEvNT_6ParamsE:
        /* <DEDUP_REMOVED lines=44> */
.L_x_8858:
        /* <DEDUP_REMOVED lines=22> */
.L_x_8859:
        /* <DEDUP_REMOVED lines=18> */
.L_x_8860:
        /* <DEDUP_REMOVED lines=22> */
.L_x_8861:
        /* <DEDUP_REMOVED lines=23> */
.L_x_8862:
        /* <DEDUP_REMOVED lines=8> */
.L_x_8864:
        /* <DEDUP_REMOVED lines=21> */
[CC--:B------:R-:W-:Y:S02]  /*09e0*/  LEA.HI R4, R3.reuse, R190.reuse, RZ, 0x5 ;  /* 0x000000be03047211 */ /* 0x0c0fe400078f28ff */
[----:B------:R-:W-:Y:S02]  /*09f0*/  LOP3.LUT R5, R0, 0xffffff80, RZ, 0xc0, !PT ;  /* 0xffffff8000057812 */ /* 0x000fe400078ec0ff */
[----:B------:R-:W-:Y:S01]  /*0a00*/  LEA.HI R2, R3, R190, RZ, 0x4 ;  /* 0x000000be03027211 */ /* 0x000fe200078f20ff */
[----:B------:R-:W-:Y:S01]  /*0a10*/  IMAD.SHL.U32 R4, R4, 0x20, RZ ;  /* 0x0000002004047824 */ /* 0x000fe200078e00ff */
[----:B------:R-:W-:Y:S01]  /*0a20*/  SHF.R.S32.HI R185, RZ, 0x7, R0 ;  /* 0x00000007ffb97819 */ /* 0x000fe20000011400 */
[----:B------:R-:W-:Y:S01]  /*0a30*/  IMAD.IADD R184, R190, 0x1, -R5 ;  /* 0x00000001beb87824 */ /* 0x000fe200078e0a05 */
[----:B------:R-:W-:-:S02]  /*0a40*/  LOP3.LUT R5, R2, 0x3fffff0, RZ, 0xc0, !PT ;  /* 0x03fffff002057812 */ /* 0x000fc400078ec0ff */
[----:B------:R-:W-:Y:S02]  /*0a50*/  SHF.R.S32.HI R7, RZ, 0x4, R2 ;  /* 0x00000004ff077819 */ /* 0x000fe40000011402 */
[----:B------:R-:W-:Y:S01]  /*0a60*/  LOP3.LUT R4, R4, 0xfffffc00, RZ, 0xc0, !PT ;  /* 0xfffffc0004047812 */ /* 0x000fe200078ec0ff */
[----:B------:R-:W-:Y:S01]  /*0a70*/  IMAD.IADD R5, R190, 0x1, -R5 ;  /* 0x00000001be057824 */ /* 0x000fe200078e0a05 */
[----:B------:R-:W-:Y:S02]  /*0a80*/  LEA.HI R2, R2, R7, RZ, 0x1 ;  /* 0x0000000702027211 */ /* 0x000fe400078f08ff */
[----:B------:R-:W-:Y:S02]  /*0a90*/  SHF.R.S32.HI R9, RZ, 0x1f, R184 ;  /* 0x0000001fff097819 */ /* 0x000fe400000114b8 */
[----:B------:R-:W-:Y:S02]  /*0aa0*/  LOP3.LUT R2, R2, 0x1ffffffe, RZ, 0xc0, !PT ;  /* 0x1ffffffe02027812 */ /* 0x000fe400078ec0ff */
[----:B------:R-:W-:-:S02]  /*0ab0*/  LEA R5, R5, R4, 0x6 ;  /* 0x0000000405057211 */ /* 0x000fc400078e30ff */
[----:B------:R-:W-:Y:S01]  /*0ac0*/  LEA.HI R4, R3, R190, RZ, 0x2 ;  /* 0x000000be03047211 */ /* 0x000fe200078f10ff */
[----:B------:R-:W-:Y:S01]  /*0ad0*/  IMAD.IADD R2, R7, 0x1, -R2 ;  /* 0x0000000107027824 */ /* 0x000fe200078e0a02 */
[----:B------:R-:W-:Y:S02]  /*0ae0*/  LEA.HI R6, R9, R184, RZ, 0x2 ;  /* 0x000000b809067211 */ /* 0x000fe400078f10ff */
[----:B------:R-:W-:Y:S01]  /*0af0*/  LOP3.LUT R7, R4, 0xfffffffc, RZ, 0xc0, !PT ;  /* 0xfffffffc04077812 */ /* 0x000fe200078ec0ff */
[----:B------:R-:W-:Y:S01]  /*0b00*/  IMAD R187, R2, 0x8, R5 ;  /* 0x0000000802bb7824 */ /* 0x000fe200078e0205 */
[--C-:B------:R-:W-:Y:S02]  /*0b10*/  SHF.R.S32.HI R8, RZ, 0x2, R6.reuse ;  /* 0x00000002ff087819 */ /* 0x100fe40000011406 */
[----:B------:R-:W-:Y:S01]  /*0b20*/  SHF.R.S32.HI R11, RZ, 0x1f, R6 ;  /* 0x0000001fff0b7819 */ /* 0x000fe20000011406 */
[----:B------:R-:W-:Y:S01]  /*0b30*/  IMAD.IADD R7, R190, 0x1, -R7 ;  /* 0x00000001be077824 */ /* 0x000fe200078e0a07 */
[----:B------:R-:W-:-:S02]  /*0b40*/  LEA.HI R3, R3, R190, RZ, 0x3 ;  /* 0x000000be03037211 */ /* 0x000fc400078f18ff */
[----:B------:R-:W-:Y:S02]  /*0b50*/  LEA.HI R11, R11, R8, RZ, 0x3 ;  /* 0x000000080b0b7211 */ /* 0x000fe400078f18ff */
[----:B------:R-:W-:Y:S02]  /*0b60*/  LEA.HI R0, R0, R185, RZ, 0x1 ;  /* 0x000000b900007211 */ /* 0x000fe400078f08ff */
[----:B------:R-:W-:Y:S02]  /*0b70*/  LOP3.LUT R11, R11, 0xfffffff8, RZ, 0xc0, !PT ;  /* 0xfffffff80b0b7812 */ /* 0x000fe400078ec0ff */
[----:B------:R-:W-:Y:S02]  /*0b80*/  LEA.HI R2, R7, R7, RZ, 0x1 ;  /* 0x0000000707027211 */ /* 0x000fe400078f08ff */
[----:B------:R-:W-:Y:S01]  /*0b90*/  LOP3.LUT R19, R3, 0xfffffff8, RZ, 0xc0, !PT ;  /* 0xfffffff803137812 */ /* 0x000fe200078ec0ff */
[----:B------:R-:W-:Y:S01]  /*0ba0*/  IMAD.IADD R8, R8, 0x1, -R11 ;  /* 0x0000000108087824 */ /* 0x000fe200078e0a0b */
[----:B------:R-:W-:-:S02]  /*0bb0*/  LEA.HI R9, R9, R184, RZ, 0x5 ;  /* 0x000000b809097211 */ /* 0x000fc400078f28ff */
[----:B------:R-:W-:Y:S01]  /*0bc0*/  LOP3.LUT R0, R0, 0x3fffffe, RZ, 0xc0, !PT ;  /* 0x03fffffe00007812 */ /* 0x000fe200078ec0ff */
[----:B------:R-:W-:Y:S01]  /*0bd0*/  IMAD.IADD R19, R190, 0x1, -R19 ;  /* 0x00000001be137824 */ /* 0x000fe200078e0a13 */
[----:B------:R-:W-:Y:S02]  /*0be0*/  LOP3.LUT R2, R2, 0x1ffffffe, RZ, 0xc0, !PT ;  /* 0x1ffffffe02027812 */ /* 0x000fe400078ec0ff */
[----:B------:R-:W-:Y:S01]  /*0bf0*/  SHF.R.S32.HI R9, RZ, 0x5, R9 ;  /* 0x00000005ff097819 */ /* 0x000fe20000011409 */
[----:B------:R-:W-:Y:S01]  /*0c00*/  IMAD.IADD R0, R185, 0x1, -R0 ;  /* 0x00000001b9007824 */ /* 0x000fe200078e0a00 */
[----:B------:R-:W-:Y:S01]  /*0c10*/  LOP3.LUT R5, R6, 0x7ffffffc, RZ, 0xc0, !PT ;  /* 0x7ffffffc06057812 */ /* 0x000fe200078ec0ff */
[----:B------:R-:W-:Y:S01]  /*0c20*/  IMAD.IADD R17, R7, 0x1, -R2 ;  /* 0x0000000107117824 */ /* 0x000fe200078e0a02 */
[----:B------:R-:W-:Y:S01]  /*0c30*/  LEA R9, R9, R8, 0x4 ;  /* 0x0000000809097211 */ /* 0x000fe200078e20ff */
[----:B------:R-:W-:Y:S01]  /*0c40*/  IMAD.SHL.U32 R2, R19, 0x8, RZ ;  /* 0x0000000813027824 */ /* 0x000fe200078e00ff */
[----:B------:R-:W-:Y:S01]  /*0c50*/  SHF.R.S32.HI R22, RZ, 0x3, R3 ;  /* 0x00000003ff167819 */ /* 0x000fe20000011403 */
[----:B------:R-:W-:Y:S01]  /*0c60*/  IMAD.IADD R16, R184, 0x1, -R5 ;  /* 0x00000001b8107824 */ /* 0x000fe200078e0a05 */
[----:B------:R-:W-:Y:S01]  /*0c70*/  LEA R186, R0, R9, 0x6 ;  /* 0x0000000900ba7211 */ /* 0x000fe200078e30ff */
[----:B------:R-:W-:Y:S01]  /*0c80*/  VIADD R18, R2, 0x40 ;  /* 0x0000004002127836 */ /* 0x000fe20000000000 */
[----:B------:R-:W-:-:S03]  /*0c90*/  SHF.R.S32.HI R189, RZ, 0x1f, R2 ;  /* 0x0000001fffbd7819 */ /* 0x000fc60000011402 */
[----:B------:R-:W-:Y:S01]  /*0ca0*/  IMAD R17, R17, 0x8, R186 ;  /* 0x0000000811117824 */ /* 0x000fe200078e02ba */
[----:B------:R-:W-:-:S07]  /*0cb0*/  SHF.R.S32.HI R188, RZ, 0x1f, R18 ;  /* 0x0000001fffbc7819 */ /* 0x000fce0000011412 */
.L_x_8921:
        /* <DEDUP_REMOVED lines=21> */
.L_x_8865:
[----:B------:R-:W-:Y:S01]  /*0e10*/  ULDC UR7, c[0x0][0xc54] ;  /* 0x0003150000077ab9 */ /* 0x000fe20000000800 */
[----:B------:R-:W-:Y:S01]  /*0e20*/  UMOV UR6, UR9 ;  /* 0x0000000900067c82 */ /* 0x000fe20008000000 */
[----:B------:R-:W-:-:S11]  /*0e30*/  UISETP.NE.AND UP0, UPT, UR7, 0x1, UPT ;  /* 0x000000010700788c */ /* 0x000fd6000bf05270 */
[----:B------:R-:W-:Y:S02]  /*0e40*/  @UP0 ULDC.64 UR10, c[0x0][0xc58] ;  /* 0x00031600000a0ab9 */ /* 0x000fe40000000a00 */
[----:B------:R-:W-:-:S04]  /*0e50*/  UIMAD.WIDE.U32 UR4, UR9, UR10, URZ ;  /* 0x0000000a090472a5 */ /* 0x000fc8000f8e003f */
[----:B------:R-:W-:-:S04]  /*0e60*/  @UP0 USHF.R.U32.HI UR6, URZ, UR11, UR5 ;  /* 0x0000000b3f060299 */ /* 0x000fc80008011605 */
[----:B------:R-:W-:-:S12]  /*0e70*/  UIMAD UR4, UR6, UR7, URZ ;  /* 0x00000007060472a4 */ /* 0x000fd8000f8e023f */
.L_x_8866:
[----:B------:R-:W-:Y:S01]  /*0e80*/  ULDC.64 UR10, c[0x0][0x418] ;  /* 0x00010600000a7ab9 */ /* 0x000fe20000000a00 */
[----:B------:R-:W-:Y:S01]  /*0e90*/  ULOP3.LUT UR6, URZ, UR6, URZ, 0x33, !UPT ;  /* 0x000000063f067292 */ /* 0x000fe2000f8e333f */
[----:B------:R-:W-:Y:S01]  /*0ea0*/  PLOP3.LUT P0, PT, PT, PT, PT, 0x80, 0x0 ;  /* 0x000000000000781c */ /* 0x000fe20003f0f070 */
[----:B------:R-:W-:Y:S01]  /*0eb0*/  UISETP.NE.U32.AND UP0, UPT, UR10, URZ, UPT ;  /* 0x0000003f0a00728c */ /* 0x000fe2000bf05070 */
[----:B------:R-:W-:Y:S01]  /*0ec0*/  IMAD.MOV.U32 R0, RZ, RZ, RZ ;  /* 0x000000ffff007224 */ /* 0x000fe200078e00ff */
[----:B------:R-:W-:Y:S01]  /*0ed0*/  ULDC UR5, c[0x0][0xc3c] ;  /* 0x00030f0000057ab9 */ /* 0x000fe20000000800 */
[----:B------:R-:W-:Y:S01]  /*0ee0*/  UIADD3 UR4, UR9, -UR4, URZ ;  /* 0x8000000409047290 */ /* 0x000fe2000fffe03f */
[----:B------:R-:W-:Y:S01]  /*0ef0*/  MOV R3, RZ ;  /* 0x000000ff00037202 */ /* 0x000fe20000000f00 */
[----:B------:R-:W-:Y:S01]  /*0f00*/  UISETP.NE.AND.EX UP0, UPT, UR11, URZ, UPT, UP0 ;  /* 0x0000003f0b00728c */ /* 0x000fe2000bf05300 */
[----:B------:R-:W-:Y:S01]  /*0f10*/  CS2R R150, SRZ ;  /* 0x0000000000967805 */ /* 0x000fe2000001ff00 */
[----:B------:R-:W-:Y:S01]  /*0f20*/  UIADD3 UR6, UR6, UR5, URZ ;  /* 0x0000000506067290 */ /* 0x000fe2000fffe03f */
[----:B------:R-:W-:Y:S01]  /*0f30*/  CS2R R148, SRZ ;  /* 0x0000000000947805 */ /* 0x000fe2000001ff00 */
[----:B------:R-:W-:Y:S01]  /*0f40*/  ULDC UR11, c[0x0][0x448] ;  /* 0x00011200000b7ab9 */ /* 0x000fe20000000800 */
[----:B------:R-:W-:Y:S01]  /*0f50*/  ULDC UR10, c[0x0][0xc54] ;  /* 0x00031500000a7ab9 */ /* 0x000fe20000000800 */
[----:B------:R-:W-:Y:S01]  /*0f60*/  UISETP.NE.AND UP2, UPT, UR11, 0x1, UPT ;  /* 0x000000010b00788c */ /* 0x000fe2000bf45270 */
[----:B------:R-:W-:Y:S01]  /*0f70*/  CS2R R146, SRZ ;  /* 0x0000000000927805 */ /* 0x000fe2000001ff00 */
[----:B------:R-:W-:Y:S01]  /*0f80*/  USHF.L.U32 UR37, UR6, 0x7, URZ ;  /* 0x0000000706257899 */ /* 0x000fe2000800063f */
[----:B------:R-:W-:Y:S01]  /*0f90*/  CS2R R144, SRZ ;  /* 0x0000000000907805 */ /* 0x000fe2000001ff00 */
[----:B------:R-:W-:Y:S01]  /*0fa0*/  UIMAD UR10, UR8, UR10, UR4 ;  /* 0x0000000a080a72a4 */ /* 0x000fe2000f8e0204 */
[----:B------:R-:W-:Y:S01]  /*0fb0*/  CS2R R142, SRZ ;  /* 0x00000000008e7805 */ /* 0x000fe2000001ff00 */
[----:B------:R-:W-:Y:S01]  /*0fc0*/  UIADD3 UR6, UR37, 0x7f, URZ ;  /* 0x0000007f25067890 */ /* 0x000fe2000fffe03f */
[----:B------:R-:W-:Y:S01]  /*0fd0*/  CS2R R140, SRZ ;  /* 0x00000000008c7805 */ /* 0x000fe2000001ff00 */
[----:B------:R-:W-:Y:S01]  /*0fe0*/  ULDC UR48, c[0x0][0x424] ;  /* 0x0001090000307ab9 */ /* 0x000fe20000000800 */
[----:B------:R-:W-:Y:S01]  /*0ff0*/  ULDC UR7, c[0x0][0x288] ;  /* 0x0000a20000077ab9 */ /* 0x000fe20000000800 */
[----:B------:R-:W-:Y:S01]  /*1000*/  USEL UR48, UR48, 0x1, UP0 ;  /* 0x0000000130307887 */ /* 0x000fe20008000000 */
[----:B------:R-:W-:Y:S01]  /*1010*/  CS2R R138, SRZ ;  /* 0x00000000008a7805 */ /* 0x000fe2000001ff00 */
[----:B------:R-:W-:Y:S01]  /*1020*/  @UP2 ULDC UR4, c[0x0][0x44c] ;  /* 0x0001130000042ab9 */ /* 0x000fe20000000800 */
[----:B------:R-:W-:Y:S01]  /*1030*/  UIADD3 UR7, -UR7, 0x80, URZ ;  /* 0x0000008007077890 */ /* 0x000fe2000fffe13f */
[----:B------:R-:W-:Y:S01]  /*1040*/  CS2R R136, SRZ ;  /* 0x0000000000887805 */ /* 0x000fe2000001ff00 */
[----:B------:R-:W-:Y:S01]  /*1050*/  UIMAD.WIDE.U32 UR4, UR6, UR4, URZ ;  /* 0x00000004060472a5 */ /* 0x000fe2000f8e003f */
        /* <DEDUP_REMOVED lines=11> */
[----:B------:R-:W-:Y:S01]  /*1110*/  USHF.R.S32.HI UR5, URZ, 0x1f, UR4 ;  /* 0x0000001f3f057899 */ /* 0x000fe20008011404 */
[----:B------:R-:W-:Y:S01]  /*1120*/  CS2R R124, SRZ ;  /* 0x00000000007c7805 */ /* 0x000fe2000001ff00 */
[----:B------:R-:W-:Y:S01]  /*1130*/  USHF.R.S32.HI UR7, URZ, 0x1f, UR6 ;  /* 0x0000001f3f077899 */ /* 0x000fe20008011406 */
[----:B------:R-:W-:Y:S01]  /*1140*/  CS2R R122, SRZ ;  /* 0x00000000007a7805 */ /* 0x000fe2000001ff00 */
[----:B------:R-:W-:Y:S01]  /*1150*/  ULEA.HI UR5, UR5, UR4, URZ, 0x7 ;  /* 0x0000000405057291 */ /* 0x000fe2000f8f383f */
[----:B------:R-:W-:Y:S01]  /*1160*/  CS2R R120, SRZ ;  /* 0x0000000000787805 */ /* 0x000fe2000001ff00 */
[----:B------:R-:W-:Y:S01]  /*1170*/  ULEA.HI UR7, UR7, UR6, URZ, 0x7 ;  /* 0x0000000607077291 */ /* 0x000fe2000f8f383f */
[----:B------:R-:W-:Y:S01]  /*1180*/  CS2R R118, SRZ ;  /* 0x0000000000767805 */ /* 0x000fe2000001ff00 */
[----:B------:R-:W-:Y:S01]  /*1190*/  USHF.R.S32.HI UR56, URZ, 0x7, UR5 ;  /* 0x000000073f387899 */ /* 0x000fe20008011405 */
[----:B------:R-:W-:Y:S01]  /*11a0*/  CS2R R116, SRZ ;  /* 0x0000000000747805 */ /* 0x000fe2000001ff00 */
[----:B------:R-:W-:Y:S01]  /*11b0*/  USHF.R.S32.HI UR7, URZ, 0x7, UR7 ;  /* 0x000000073f077899 */ /* 0x000fe20008011407 */
        /* <DEDUP_REMOVED lines=12> */
[----:B------:R-:W-:-:S02]  /*1280*/  CS2R R104, SRZ ;  /* 0x0000000000687805 */ /* 0x000fc4000001ff00 */
[----:B------:R-:W-:Y:S02]  /*1290*/  CS2R R102, SRZ ;  /* 0x0000000000667805 */ /* 0x000fe4000001ff00 */
[----:B------:R-:W-:Y:S02]  /*12a0*/  CS2R R100, SRZ ;  /* 0x0000000000647805 */ /* 0x000fe4000001ff00 */
        /* <DEDUP_REMOVED lines=8> */
[----:B------:R-:W-:Y:S01]  /*1330*/  IMAD.MOV.U32 R94, RZ, RZ, RZ ;  /* 0x000000ffff5e7224 */ /* 0x000fe200078e00ff */
[----:B------:R-:W-:Y:S01]  /*1340*/  CS2R R90, SRZ ;  /* 0x00000000005a7805 */ /* 0x000fe2000001ff00 */
[----:B------:R-:W-:Y:S01]  /*1350*/  IMAD.MOV.U32 R93, RZ, RZ, RZ ;  /* 0x000000ffff5d7224 */ /* 0x000fe200078e00ff */
[----:B------:R-:W-:Y:S01]  /*1360*/  UIADD3 UR4, -UR42, URZ, URZ ;  /* 0x0000003f2a047290 */ /* 0x000fe2000fffe13f */
[----:B------:R-:W-:-:S03]  /*1370*/  CS2R R88, SRZ ;  /* 0x0000000000587805 */ /* 0x000fc6000001ff00 */
[----:B------:R-:W-:Y:S01]  /*1380*/  UIMAD UR38, UR38, UR4, UR10 ;  /* 0x00000004262672a4 */ /* 0x000fe2000f8e020a */
[----:B------:R-:W-:Y:S11]  /*1390*/  @!P1 BRA `(.L_x_8867) ;  /* 0x0000009000d09947 */ /* 0x000ff60003800000 */
        /* <DEDUP_REMOVED lines=31> */
.L_x_8868:
        /* <DEDUP_REMOVED lines=9> */
.L_x_8985:
[----:B------:R-:W-:Y:S05]  /*1620*/  @!P0 BRA `(.L_x_8870) ;  /* 0x0000000000048947 */ /* 0x000fea0003800000 */
[----:B------:R-:W-:Y:S01]  /*1630*/  BPT.TRAP 0x1 ;  /* 0x000000040000795c */ /* 0x000fe20000300000 */
.L_x_8870:
[----:B0-----:R-:W-:Y:S01]  /*1640*/  IMAD.U32 R0, RZ, RZ, UR43 ;  /* 0x0000002bff007e24 */ /* 0x001fe2000f8e00ff */
[----:B------:R-:W-:-:S04]  /*1650*/  MOV R3, UR44 ;  /* 0x0000002c00037c02 */ /* 0x000fc80008000f00 */
[----:B------:R-:W-:Y:S02]  /*1660*/  LEA R0, R0, UR41, 0x3 ;  /* 0x0000002900007c11 */ /* 0x000fe4000f8e18ff */
[----:B------:R-:W-:-:S04]  /*1670*/  SHF.L.U32 R3, R3, 0x1f, RZ ;  /* 0x0000001f03037819 */ /* 0x000fc800000006ff */
[----:B------:R0:W1:Y:S01]  /*1680*/  SYNCS.PHASECHK.TRANS64.TRYWAIT P1, [R0+URZ+0x28830], R3 ;  /* 0x02883003000075a7 */ /* 0x000062000802017f */
[----:B------:R-:W-:Y:S05]  /*1690*/  @!P0 BRA `(.L_x_8871) ;  /* 0x0000000000048947 */ /* 0x000fea0003800000 */
[----:B------:R-:W-:Y:S01]  /*16a0*/  BPT.TRAP 0x1 ;  /* 0x000000040000795c */ /* 0x000fe20000300000 */
.L_x_8871:
[----:B-1----:R-:W-:Y:S05]  /*16b0*/  @P1 BRA `(.L_x_8872) ;  /* 0x0000000000081947 */ /* 0x002fea0003800000 */
[----:B------:R-:W1:Y:S02]  /*16c0*/  SYNCS.PHASECHK.TRANS64.TRYWAIT P1, [R0+URZ+0x28830], R3 ;  /* 0x02883003000075a7 */ /* 0x000e64000802017f */
[----:B-1----:R-:W-:Y:S05]  /*16d0*/  @!P1 BRA `(.L_x_8873) ;  /* 0x000000ec00f09947 */ /* 0x002fea0003800000 */
.L_x_8872:
        /* <DEDUP_REMOVED lines=63> */
.L_x_8874:
[----:B------:R-:W-:Y:S01]  /*1ad0*/  UISETP.NE.AND UP0, UPT, UR49, URZ, UPT ;  /* 0x0000003f3100728c */ /* 0x000fe2000bf05270 */
[----:B------:R-:W-:Y:S01]  /*1ae0*/  R2UR UR15, R0 ;  /* 0x00000000000f72ca */ /* 0x000fe200000e0000 */
[----:B------:R-:W-:Y:S01]  /*1af0*/  ULDC UR10, c[0x0][0x9d8] ;  /* 0x00027600000a7ab9 */ /* 0x000fe20000000800 */
[----:B------:R-:W-:Y:S01]  /*1b00*/  ULDC UR11, c[0x0][0x2f0] ;  /* 0x0000bc00000b7ab9 */ /* 0x000fe20000000800 */
[----:B01----:R-:W-:Y:S01]  /*1b10*/  FMUL.FTZ R3, R24, UR10 ;  /* 0x0000000a18037c20 */ /* 0x003fe20008410000 */
[----:B------:R-:W-:Y:S01]  /*1b20*/  VIADD R24, R17, UR37 ;  /* 0x0000002511187c36 */ /* 0x000fe20008000000 */
[----:B------:R-:W-:Y:S01]  /*1b30*/  PLOP3.LUT P1, PT, PT, PT, UP0, 0x80, 0x0 ;  /* 0x000000000000781c */ /* 0x000fe20003f2f008 */
[----:B------:R-:W-:Y:S01]  /*1b40*/  FMUL.FTZ R26, R26, UR10 ;  /* 0x0000000a1a1a7c20 */ /* 0x000fe20008410000 */
[----:B------:R-:W-:Y:S01]  /*1b50*/  PLOP3.LUT P2, PT, PT, PT, UP0, 0x80, 0x0 ;  /* 0x000000000000781c */ /* 0x000fe20003f4f008 */
[----:B------:R-:W-:Y:S01]  /*1b60*/  FMUL.FTZ R5, R25, UR10 ;  /* 0x0000000a19057c20 */ /* 0x000fe20008410000 */
[----:B------:R-:W-:Y:S01]  /*1b70*/  FMUL.FTZ R39, R39, UR10 ;  /* 0x0000000a27277c20 */ /* 0x000fe20008410000 */
[----:B------:R-:W-:Y:S01]  /*1b80*/  @UP0 ULDC UR6, c[0x0][0x44c] ;  /* 0x0001130000060ab9 */ /* 0x000fe20000000800 */
[----:B------:R0:W1:Y:S01]  /*1b90*/  MUFU.TANH R96, R26 ;  /* 0x0000001a00607308 */ /* 0x0000620000002400 */
[----:B------:R-:W-:Y:S01]  /*1ba0*/  FMUL.FTZ R27, R27, UR10 ;  /* 0x0000000a1b1b7c20 */ /* 0x000fe20008410000 */
[----:B------:R-:W-:-:S02]  /*1bb0*/  IMAD.U32 R25, RZ, RZ, UR11 ;  /* 0x0000000bff197e24 */ /* 0x000fc4000f8e00ff */
[----:B------:R-:W-:Y:S01]  /*1bc0*/  FMUL.FTZ R30, R30, UR10 ;  /* 0x0000000a1e1e7c20 */ /* 0x000fe20008410000 */
[----:B------:R-:W-:Y:S01]  /*1bd0*/  ULDC UR14, c[0x0][0x288] ;  /* 0x0000a200000e7ab9 */ /* 0x000fe20000000800 */
[----:B------:R-:W-:Y:S01]  /*1be0*/  FMUL.FTZ R31, R31, UR10 ;  /* 0x0000000a1f1f7c20 */ /* 0x000fe20008410000 */
[----:B------:R-:W-:Y:S01]  /*1bf0*/  FMUL.FTZ R34, R34, UR10 ;  /* 0x0000000a22227c20 */ /* 0x000fe20008410000 */
[----:B------:R-:W-:Y:S01]  /*1c00*/  @P1 IMAD.HI.U32 R4, R24, UR6, RZ ;  /* 0x0000000618041c27 */ /* 0x000fe2000f8e00ff */
[----:B------:R-:W-:Y:S01]  /*1c10*/  @UP0 ULDC UR6, c[0x0][0x450] ;  /* 0x0001140000060ab9 */ /* 0x000fe20000000800 */
[----:B------:R2:W-:Y:S02]  /*1c20*/  MUFU.TANH R94, R39 ;  /* 0x00000027005e7308 */ /* 0x0005e40000002400 */
[----:B------:R-:W-:Y:S01]  /*1c30*/  FMUL.FTZ R35, R35, UR10 ;  /* 0x0000000a23237c20 */ /* 0x000fe20008410000 */
[----:B------:R-:W-:Y:S01]  /*1c40*/  FMUL.FTZ R38, R38, UR10 ;  /* 0x0000000a26267c20 */ /* 0x000fe20008410000 */
[----:B------:R-:W-:Y:S01]  /*1c50*/  @P2 SHF.R.U32.HI R24, RZ, UR6, R4 ;  /* 0x00000006ff182c19 */ /* 0x000fe20008011604 */
[----:B------:R-:W-:Y:S01]  /*1c60*/  UMOV UR6, 0xffffff80 ;  /* 0xffffff8000067882 */ /* 0x000fe20000000000 */
[----:B------:R-:W-:Y:S01]  /*1c70*/  FMUL.FTZ R42, R42, UR10 ;  /* 0x0000000a2a2a7c20 */ /* 0x000fe20008410000 */
[----:B------:R-:W-:Y:S01]  /*1c80*/  UIMAD UR6, UR56, UR6, 0x80 ;  /* 0x00000080380674a4 */ /* 0x000fe2000f8e0206 */
[----:B------:R-:W-:Y:S01]  /*1c90*/  FMUL.FTZ R43, R43, UR10 ;  /* 0x0000000a2b2b7c20 */ /* 0x000fe20008410000 */
[----:B0-----:R-:W0:Y:S01]  /*1ca0*/  SHFL.IDX PT, R26, R24, 0x1, 0x1c1f ;  /* 0x003c1f00181a7f89 */ /* 0x001e2200000e0000 */
[----:B------:R-:W3:Y:S01]  /*1cb0*/  MUFU.TANH R98, R27 ;  /* 0x0000001b00627308 */ /* 0x000ee20000002400 */
[----:B------:R-:W-:Y:S01]  /*1cc0*/  UIADD3 UR7, UR6, 0x1, URZ ;  /* 0x0000000106077890 */ /* 0x000fe2000fffe03f */
[----:B------:R-:W-:Y:S01]  /*1cd0*/  FMUL.FTZ R46, R46, UR10 ;  /* 0x0000000a2e2e7c20 */ /* 0x000fe20008410000 */
[----:B------:R-:W-:Y:S01]  /*1ce0*/  UIMAD UR6, UR48, UR11, UR6 ;  /* 0x0000000b300672a4 */ /* 0x000fe2000f8e0206 */
[----:B------:R-:W-:Y:S01]  /*1cf0*/  FMUL.FTZ R47, R47, UR10 ;  /* 0x0000000a2f2f7c20 */ /* 0x000fe20008410000 */
[----:B------:R-:W-:Y:S01]  /*1d00*/  FMUL.FTZ R50, R50, UR10 ;  /* 0x0000000a32327c20 */ /* 0x000fe20008410000 */
[----:B------:R-:W-:Y:S01]  /*1d10*/  FMUL.FTZ R51, R51, UR10 ;  /* 0x0000000a33337c20 */ /* 0x000fe20008410000 */
[----:B------:R-:W-:Y:S01]  /*1d20*/  IMAD.U32 R9, RZ, RZ, UR7 ;  /* 0x00000007ff097e24 */ /* 0x000fe2000f8e00ff */
[----:B------:R-:W4:Y:S01]  /*1d30*/  MUFU.TANH R30, R30 ;  /* 0x0000001e001e7308 */ /* 0x000f220000002400 */
[----:B--2---:R-:W-:-:S02]  /*1d40*/  IMAD.U32 R39, RZ, RZ, UR6 ;  /* 0x00000006ff277e24 */ /* 0x004fc4000f8e00ff */
[----:B------:R-:W-:Y:S01]  /*1d50*/  FMUL.FTZ R54, R54, UR10 ;  /* 0x0000000a36367c20 */ /* 0x000fe20008410000 */
[C---:B------:R-:W-:Y:S02]  /*1d60*/  IMAD R4, R16.reuse, -0x2, R9 ;  /* 0xfffffffe10047824 */ /* 0x040fe400078e0209 */
[----:B------:R-:W-:Y:S01]  /*1d70*/  FMUL.FTZ R55, R55, UR10 ;  /* 0x0000000a37377c20 */ /* 0x000fe20008410000 */
[----:B------:R-:W-:Y:S02]  /*1d80*/  IMAD R39, R16, -0x2, R39 ;  /* 0xfffffffe10277824 */ /* 0x000fe400078e0227 */
[----:B------:R-:W-:Y:S01]  /*1d90*/  FMUL.FTZ R58, R58, UR10 ;  /* 0x0000000a3a3a7c20 */ /* 0x000fe20008410000 */
[----:B------:R-:W-:Y:S01]  /*1da0*/  IMAD R25, R25, UR48, R4 ;  /* 0x0000003019197c24 */ /* 0x000fe2000f8e0204 */
[----:B------:R-:W2:Y:S01]  /*1db0*/  MUFU.TANH R102, R31 ;  /* 0x0000001f00667308 */ /* 0x000ea20000002400 */
[----:B------:R-:W-:Y:S01]  /*1dc0*/  FMUL.FTZ R66, R66, UR10 ;  /* 0x0000000a42427c20 */ /* 0x000fe20008410000 */
[----:B------:R-:W-:Y:S01]  /*1dd0*/  FMUL.FTZ R4, R70, UR10 ;  /* 0x0000000a46047c20 */ /* 0x000fe20008410000 */
[----:B------:R-:W-:Y:S01]  /*1de0*/  FMUL.FTZ R59, R59, UR10 ;  /* 0x0000000a3b3b7c20 */ /* 0x000fe20008410000 */
[----:B------:R-:W-:Y:S01]  /*1df0*/  FMUL.FTZ R7, R28, UR10 ;  /* 0x0000000a1c077c20 */ /* 0x000fe20008410000 */
[----:B------:R-:W-:Y:S01]  /*1e00*/  FMUL.FTZ R62, R62, UR10 ;  /* 0x0000000a3e3e7c20 */ /* 0x000fe20008410000 */
[----:B------:R-:W-:Y:S01]  /*1e10*/  FMUL.FTZ R10, R32, UR10 ;  /* 0x0000000a200a7c20 */ /* 0x000fe20008410000 */
[----:B0-----:R-:W-:Y:S01]  /*1e20*/  IADD3 R26, R26, -UR14, R25 ;  /* 0x8000000e1a1a7c10 */ /* 0x001fe2000fffe019 */
[----:B------:R-:W0:Y:S01]  /*1e30*/  MUFU.TANH R34, R34 ;  /* 0x0000002200227308 */ /* 0x000e220000002400 */
[----:B------:R-:W-:Y:S01]  /*1e40*/  FMUL.FTZ R63, R63, UR10 ;  /* 0x0000000a3f3f7c20 */ /* 0x000fe20008410000 */
[----:B------:R-:W-:Y:S01]  /*1e50*/  FMUL.FTZ R11, R37, UR10 ;  /* 0x0000000a250b7c20 */ /* 0x000fe20008410000 */
[----:B------:R-:W-:Y:S01]  /*1e60*/  VIMNMX R9, R39, R26, PT ;  /* 0x0000001a27097248 */ /* 0x000fe20003fe0100 */
[----:B------:R-:W-:Y:S01]  /*1e70*/  FMUL.FTZ R37, R56, UR10 ;  /* 0x0000000a38257c20 */ /* 0x000fe20008410000 */
[----:B------:R-:W-:Y:S01]  /*1e80*/  FMUL.FTZ R67, R67, UR10 ;  /* 0x0000000a43437c20 */ /* 0x000fe20008410000 */
[----:B------:R-:W-:Y:S01]  /*1e90*/  FMUL.FTZ R12, R36, UR10 ;  /* 0x0000000a240c7c20 */ /* 0x000fe20008410000 */
[C---:B------:R-:W-:Y:S01]  /*1ea0*/  ISETP.GT.AND P1, PT, R9.reuse, RZ, PT ;  /* 0x000000ff0900720c */ /* 0x040fe20003f24270 */
[----:B------:R-:W5:Y:S01]  /*1eb0*/  MUFU.TANH R106, R35 ;  /* 0x00000023006a7308 */ /* 0x000f620000002400 */
[----:B------:R-:W-:Y:S01]  /*1ec0*/  ISETP.GT.AND P2, PT, R9, 0x1, PT ;  /* 0x000000010900780c */ /* 0x000fe20003f44270 */
[----:B------:R-:W-:Y:S01]  /*1ed0*/  FMUL.FTZ R71, R71, UR10 ;  /* 0x0000000a47477c20 */ /* 0x000fe20008410000 */
[C---:B------:R-:W-:Y:S01]  /*1ee0*/  ISETP.GT.AND P3, PT, R9.reuse, 0x8, PT ;  /* 0x000000080900780c */ /* 0x040fe20003f64270 */
[----:B------:R-:W-:Y:S01]  /*1ef0*/  FMUL.FTZ R74, R74, UR10 ;  /* 0x0000000a4a4a7c20 */ /* 0x000fe20008410000 */
[----:B-1----:R-:W-:Y:S01]  /*1f00*/  FSEL R96, R96, -INF , P1 ;  /* 0xff80000060607808 */ /* 0x002fe20000800000 */
[----:B------:R-:W-:Y:S01]  /*1f10*/  FMUL.FTZ R15, R40, UR10 ;  /* 0x0000000a280f7c20 */ /* 0x000fe20008410000 */
[----:B---3--:R-:W-:Y:S01]  /*1f20*/  FSEL R98, R98, -INF , P2 ;  /* 0xff80000062627808 */ /* 0x008fe20001000000 */
[----:B------:R-:W1:Y:S01]  /*1f30*/  MUFU.TANH R38, R38 ;  /* 0x0000002600267308 */ /* 0x000e620000002400 */
[----:B------:R-:W-:Y:S01]  /*1f40*/  ISETP.GT.AND P1, PT, R9, 0x9, PT ;  /* 0x000000090900780c */ /* 0x000fe20003f24270 */
[----:B------:R-:W-:Y:S01]  /*1f50*/  FMUL.FTZ R75, R75, UR10 ;  /* 0x0000000a4b4b7c20 */ /* 0x000fe20008410000 */
[----:B----4-:R-:W-:Y:S01]  /*1f60*/  FSEL R100, R30, -INF , P3 ;  /* 0xff8000001e647808 */ /* 0x010fe20001800000 */
[----:B------:R-:W-:Y:S01]  /*1f70*/  FMUL.FTZ R21, R44, UR10 ;  /* 0x0000000a2c157c20 */ /* 0x000fe20008410000 */
[----:B------:R-:W-:Y:S01]  /*1f80*/  FMNMX.FTZ R13, R96, R98, !PT ;  /* 0x00000062600d7209 */ /* 0x000fe20007810000 */
[----:B------:R-:W-:Y:S01]  /*1f90*/  FMUL.FTZ R78, R78, UR10 ;  /* 0x0000000a4e4e7c20 */ /* 0x000fe20008410000 */
[----:B------:R-:W-:Y:S01]  /*1fa0*/  ISETP.GT.AND P2, PT, R9, 0x10, PT ;  /* 0x000000100900780c */ /* 0x000fe20003f44270 */
[----:B------:R-:W3:Y:S01]  /*1fb0*/  MUFU.TANH R42, R42 ;  /* 0x0000002a002a7308 */ /* 0x000ee20000002400 */
[----:B--2---:R-:W-:Y:S01]  /*1fc0*/  FSEL R102, R102, -INF , P1 ;  /* 0xff80000066667808 */ /* 0x004fe20000800000 */
[----:B------:R-:W-:Y:S01]  /*1fd0*/  FMUL.FTZ R79, R79, UR10 ;  /* 0x0000000a4f4f7c20 */ /* 0x000fe20008410000 */
[----:B------:R-:W-:Y:S01]  /*1fe0*/  FMNMX.FTZ R13, R100, R13, !PT ;  /* 0x0000000d640d7209 */ /* 0x000fe20007810000 */
[----:B------:R-:W-:Y:S01]  /*1ff0*/  FMUL.FTZ R8, R33, UR10 ;  /* 0x0000000a21087c20 */ /* 0x000fe20008410000 */
[C---:B------:R-:W-:Y:S01]  /*2000*/  ISETP.GT.AND P1, PT, R9.reuse, 0x11, PT ;  /* 0x000000110900780c */ /* 0x040fe20003f24270 */
[----:B------:R-:W-:Y:S01]  /*2010*/  FMUL.FTZ R33, R52, UR10 ;  /* 0x0000000a34217c20 */ /* 0x000fe20008410000 */
[----:B0-----:R-:W-:Y:S01]  /*2020*/  FSEL R104, R34, -INF , P2 ;  /* 0xff80000022687808 */ /* 0x001fe20001000000 */
[----:B------:R-:W0:Y:S01]  /*2030*/  MUFU.TANH R43, R43 ;  /* 0x0000002b002b7308 */ /* 0x000e220000002400 */
[----:B------:R-:W-:Y:S01]  /*2040*/  FMNMX.FTZ R13, R102, R13, !PT ;  /* 0x0000000d660d7209 */ /* 0x000fe20007810000 */
[----:B------:R-:W-:Y:S01]  /*2050*/  FMUL.FTZ R82, R82, UR10 ;  /* 0x0000000a52527c20 */ /* 0x000fe20008410000 */
[----:B------:R-:W-:Y:S01]  /*2060*/  ISETP.GT.AND P2, PT, R9, 0x18, PT ;  /* 0x000000180900780c */ /* 0x000fe20003f44270 */
[----:B------:R-:W-:Y:S01]  /*2070*/  FMUL.FTZ R6, R29, UR10 ;  /* 0x0000000a1d067c20 */ /* 0x000fe20008410000 */
[----:B-----5:R-:W-:Y:S01]  /*2080*/  FSEL R106, R106, -INF , P1 ;  /* 0xff8000006a6a7808 */ /* 0x020fe20000800000 */
[----:B------:R-:W-:Y:S01]  /*2090*/  FMUL.FTZ R29, R48, UR10 ;  /* 0x0000000a301d7c20 */ /* 0x000fe20008410000 */
[----:B------:R-:W-:Y:S01]  /*20a0*/  FMNMX.FTZ R13, R104, R13, !PT ;  /* 0x0000000d680d7209 */ /* 0x000fe20007810000 */
[----:B------:R-:W2:Y:S01]  /*20b0*/  MUFU.TANH R46, R46 ;  /* 0x0000002e002e7308 */ /* 0x000ea20000002400 */
        /* <DEDUP_REMOVED lines=8> */
[----:B------:R-:W-:Y:S01]  /*2140*/  FSEL R94, R94, -INF , P1 ;  /* 0xff8000005e5e7808 */ /* 0x000fe20000800000 */
[----:B------:R-:W-:Y:S01]  /*2150*/  FMUL.FTZ R14, R41, UR10 ;  /* 0x0000000a290e7c20 */ /* 0x000fe20008410000 */
[----:B------:R-:W-:Y:S01]  /*2160*/  FMNMX.FTZ R13, R108, R13, !PT ;  /* 0x0000000d6c0d7209 */ /* 0x000fe20007810000 */
[----:B------:R4:W5:Y:S01]  /*2170*/  SHFL.IDX PT, R41, R24, RZ, 0x1c1f ;  /* 0x001c1fff18297589 */ /* 0x00096200000e0000 */
[C---:B------:R-:W-:Y:S01]  /*2180*/  ISETP.GT.AND P1, PT, R9.reuse, 0x21, PT ;  /* 0x000000210900780c */ /* 0x040fe20003f24270 */
[----:B------:R-:W-:Y:S01]  /*2190*/  ULDC UR6, c[0x0][0x988] ;  /* 0x0002620000067ab9 */ /* 0x000fe20000000800 */
[----:B---3--:R-:W-:Y:S01]  /*21a0*/  FSEL R92, R42, -INF , P2 ;  /* 0xff8000002a5c7808 */ /* 0x008fe20001000000 */
[----:B------:R-:W3:Y:S01]  /*21b0*/  MUFU.TANH R50, R50 ;  /* 0x0000003200327308 */ /* 0x000ee20000002400 */
[----:B------:R-:W-:Y:S01]  /*21c0*/  FMNMX.FTZ R13, R94, R13, !PT ;  /* 0x0000000d5e0d7209 */ /* 0x000fe20007810000 */
[----:B------:R-:W-:Y:S01]  /*21d0*/  FMUL.FTZ R60, R60, UR10 ;  /* 0x0000000a3c3c7c20 */ /* 0x000fe20008410000 */
[----:B------:R-:W-:Y:S01]  /*21e0*/  ISETP.GT.AND P2, PT, R9, 0x28, PT ;  /* 0x000000280900780c */ /* 0x000fe20003f44270 */
[----:B----4-:R-:W-:Y:S01]  /*21f0*/  VIADD R24, R25, -UR14 ;  /* 0x8000000e19187c36 */ /* 0x010fe20008000000 */
[----:B0-----:R-:W-:Y:S01]  /*2200*/  FSEL R90, R43, -INF , P1 ;  /* 0xff8000002b5a7808 */ /* 0x001fe20000800000 */
[----:B------:R-:W-:Y:S01]  /*2210*/  FMUL.FTZ R20, R45, UR10 ;  /* 0x0000000a2d147c20 */ /* 0x000fe20008410000 */
[----:B------:R-:W-:Y:S01]  /*2220*/  FMNMX.FTZ R13, R92, R13, !PT ;  /* 0x0000000d5c0d7209 */ /* 0x000fe20007810000 */
[----:B------:R-:W-:Y:S01]  /*2230*/  MUFU.TANH R51, R51 ;  /* 0x0000003300337308 */ /* 0x000fe20000002400 */
[----:B------:R-:W-:Y:S01]  /*2240*/  ISETP.GT.AND P1, PT, R9, 0x29, PT ;  /* 0x000000290900780c */ /* 0x000fe20003f24270 */
[----:B------:R-:W-:Y:S01]  /*2250*/  FMUL.FTZ R27, R49, UR10 ;  /* 0x0000000a311b7c20 */ /* 0x000fe20008410000 */
[----:B--2---:R-:W-:Y:S01]  /*2260*/  FSEL R88, R46, -INF , P2 ;  /* 0xff8000002e587808 */ /* 0x004fe20001000000 */
[----:B------:R-:W-:Y:S01]  /*2270*/  FMUL.FTZ R31, R53, UR10 ;  /* 0x0000000a351f7c20 */ /* 0x000fe20008410000 */
[----:B------:R-:W-:Y:S01]  /*2280*/  FMNMX.FTZ R13, R90, R13, !PT ;  /* 0x0000000d5a0d7209 */ /* 0x000fe20007810000 */
[----:B------:R-:W-:Y:S01]  /*2290*/  FMUL.FTZ R35, R57, UR10 ;  /* 0x0000000a39237c20 */ /* 0x000fe20008410000 */
[----:B------:R-:W-:Y:S01]  /*22a0*/  ISETP.GT.AND P2, PT, R9, 0x30, PT ;  /* 0x000000300900780c */ /* 0x000fe20003f44270 */
[----:B------:R-:W0:Y:S01]  /*22b0*/  MUFU.TANH R54, R54 ;  /* 0x0000003600367308 */ /* 0x000e220000002400 */
[----:B-1----:R-:W-:Y:S01]  /*22c0*/  FSEL R70, R47, -INF , P1 ;  /* 0xff8000002f467808 */ /* 0x002fe20000800000 */
[----:B------:R-:W-:Y:S01]  /*22d0*/  FMUL.FTZ R61, R61, UR10 ;  /* 0x0000000a3d3d7c20 */ /* 0x000fe20008410000 */
[----:B------:R-:W-:Y:S01]  /*22e0*/  FMNMX.FTZ R13, R88, R13, !PT ;  /* 0x0000000d580d7209 */ /* 0x000fe20007810000 */
[----:B------:R-:W-:Y:S01]  /*22f0*/  FMUL.FTZ R64, R64, UR10 ;  /* 0x0000000a40407c20 */ /* 0x000fe20008410000 */
[----:B------:R-:W-:Y:S01]  /*2300*/  ISETP.GT.AND P1, PT, R9, 0x31, PT ;  /* 0x000000310900780c */ /* 0x000fe20003f24270 */
[----:B------:R-:W-:Y:S01]  /*2310*/  FMUL.FTZ R65, R65, UR10 ;  /* 0x0000000a41417c20 */ /* 0x000fe20008410000 */
[----:B------:R-:W-:Y:S01]  /*2320*/  FMNMX.FTZ R13, R70, R13, !PT ;  /* 0x0000000d460d7209 */ /* 0x000fe20007810000 */
[----:B------:R-:W-:Y:S01]  /*2330*/  MUFU.TANH R55, R55 ;  /* 0x0000003700377308 */ /* 0x000fe20000002400 */
[----:B-----5:R-:W-:Y:S01]  /*2340*/  VIADDMNMX R41, R41, R24, R39, PT ;  /* 0x0000001829297246 */ /* 0x020fe20003800127 */
[----:B------:R-:W-:Y:S01]  /*2350*/  FMUL.FTZ R68, R68, UR10 ;  /* 0x0000000a44447c20 */ /* 0x000fe20008410000 */
[----:B------:R-:W-:Y:S01]  /*2360*/  FMUL.FTZ R69, R69, UR10 ;  /* 0x0000000a45457c20 */ /* 0x000fe20008410000 */
[----:B------:R-:W-:Y:S01]  /*2370*/  FMUL.FTZ R72, R72, UR10 ;  /* 0x0000000a48487c20 */ /* 0x000fe20008410000 */
[----:B------:R-:W-:Y:S01]  /*2380*/  ISETP.GT.AND P3, PT, R41, 0x8, PT ;  /* 0x000000082900780c */ /* 0x000fe20003f64270 */
        /* <DEDUP_REMOVED lines=8> */
[----:B------:R-:W-:Y:S01]  /*2410*/  @UP0 ULDC UR18, c[0x0][0x450] ;  /* 0x0001140000120ab9 */ /* 0x000fe20000000800 */
[----:B------:R-:W-:Y:S01]  /*2420*/  UMOV UR10, UR37 ;  /* 0x00000025000a7c82 */ /* 0x000fe20008000000 */
[----:B------:R3:W-:Y:S01]  /*2430*/  MUFU.TANH R34, R66 ;  /* 0x0000004200227308 */ /* 0x0007e20000002400 */
[----:B------:R-:W-:Y:S01]  /*2440*/  UIMAD UR11, UR48, UR11, -UR14 ;  /* 0x0000000b300b72a4 */ /* 0x000fe2000f8e0a0e */
[----:B------:R-:W-:Y:S01]  /*2450*/  CS2R R150, SRZ ;  /* 0x0000000000967805 */ /* 0x000fe2000001ff00 */
[----:B------:R-:W-:Y:S01]  /*2460*/  UIADD3 UR56, UR56, -0x2, URZ ;  /* 0xfffffffe38387890 */ /* 0x000fe2000fffe03f */
[----:B------:R-:W-:-:S02]  /*2470*/  CS2R R148, SRZ ;  /* 0x0000000000947805 */ /* 0x000fc4000001ff00 */
[----:B------:R-:W-:Y:S02]  /*2480*/  CS2R R146, SRZ ;  /* 0x0000000000927805 */ /* 0x000fe4000001ff00 */
[----:B------:R-:W-:Y:S02]  /*2490*/  CS2R R144, SRZ ;  /* 0x0000000000907805 */ /* 0x000fe4000001ff00 */
[----:B------:R-:W-:Y:S01]  /*24a0*/  CS2R R142, SRZ ;  /* 0x00000000008e7805 */ /* 0x000fe2000001ff00 */
[----:B------:R-:W2:Y:S01]  /*24b0*/  MUFU.TANH R59, R59 ;  /* 0x0000003b003b7308 */ /* 0x000ea20000002400 */
[----:B---3--:R-:W-:Y:S02]  /*24c0*/  FSEL R66, R50, -INF , P2 ;  /* 0xff80000032427808 */ /* 0x008fe40001000000 */
[----:B------:R-:W-:Y:S02]  /*24d0*/  CS2R R140, SRZ ;  /* 0x00000000008c7805 */ /* 0x000fe4000001ff00 */
[----:B------:R-:W-:-:S02]  /*24e0*/  ISETP.GT.AND P2, PT, R9, 0x38, PT ;  /* 0x000000380900780c */ /* 0x000fc40003f44270 */
[----:B------:R-:W-:Y:S02]  /*24f0*/  CS2R R138, SRZ ;  /* 0x00000000008a7805 */ /* 0x000fe4000001ff00 */
[----:B------:R-:W-:Y:S02]  /*2500*/  FMNMX.FTZ R13, R66, R13, !PT ;  /* 0x0000000d420d7209 */ /* 0x000fe40007810000 */
[----:B------:R-:W-:Y:S02]  /*2510*/  CS2R R136, SRZ ;  /* 0x0000000000887805 */ /* 0x000fe4000001ff00 */
[----:B0-----:R-:W-:Y:S01]  /*2520*/  FSEL R58, R54, -INF , P2 ;  /* 0xff800000363a7808 */ /* 0x001fe20001000000 */
[----:B------:R0:W3:Y:S01]  /*2530*/  MUFU.TANH R32, R62 ;  /* 0x0000003e00207308 */ /* 0x0000e20000002400 */
[----:B------:R-:W-:Y:S02]  /*2540*/  ISETP.GT.AND P2, PT, R9, 0x40, PT ;  /* 0x000000400900780c */ /* 0x000fe40003f44270 */
[----:B------:R-:W-:-:S02]  /*2550*/  CS2R R134, SRZ ;  /* 0x0000000000867805 */ /* 0x000fc4000001ff00 */
[----:B------:R-:W-:Y:S02]  /*2560*/  CS2R R132, SRZ ;  /* 0x0000000000847805 */ /* 0x000fe4000001ff00 */
[----:B------:R-:W-:Y:S02]  /*2570*/  CS2R R130, SRZ ;  /* 0x0000000000827805 */ /* 0x000fe4000001ff00 */
[----:B-1----:R-:W-:Y:S02]  /*2580*/  FSEL R30, R28, -INF , P2 ;  /* 0xff8000001c1e7808 */ /* 0x002fe40001000000 */
[----:B------:R-:W-:Y:S02]  /*2590*/  CS2R R128, SRZ ;  /* 0x0000000000807805 */ /* 0x000fe4000001ff00 */
[----:B------:R-:W-:Y:S01]  /*25a0*/  ISETP.GT.AND P2, PT, R9, 0x48, PT ;  /* 0x000000480900780c */ /* 0x000fe20003f44270 */
[----:B------:R-:W1:Y:S01]  /*25b0*/  MUFU.TANH R63, R63 ;  /* 0x0000003f003f7308 */ /* 0x000e620000002400 */
[----:B0-----:R-:W-:-:S02]  /*25c0*/  FSEL R62, R51, -INF , P1 ;  /* 0xff800000333e7808 */ /* 0x001fc40000800000 */
[----:B------:R-:W-:Y:S02]  /*25d0*/  CS2R R126, SRZ ;  /* 0x00000000007e7805 */ /* 0x000fe4000001ff00 */
[----:B------:R-:W-:Y:S02]  /*25e0*/  ISETP.GT.AND P1, PT, R9, 0x39, PT ;  /* 0x000000390900780c */ /* 0x000fe40003f24270 */
[----:B------:R-:W-:Y:S02]  /*25f0*/  CS2R R124, SRZ ;  /* 0x00000000007c7805 */ /* 0x000fe4000001ff00 */
[----:B------:R-:W-:Y:S02]  /*2600*/  FMNMX.FTZ R13, R62, R13, !PT ;  /* 0x0000000d3e0d7209 */ /* 0x000fe40007810000 */
[----:B------:R-:W-:Y:S02]  /*2610*/  CS2R R122, SRZ ;  /* 0x00000000007a7805 */ /* 0x000fe4000001ff00 */
[----:B------:R-:W-:Y:S01]  /*2620*/  FSEL R56, R55, -INF , P1 ;  /* 0xff80000037387808 */ /* 0x000fe20000800000 */
[----:B------:R-:W0:Y:S01]  /*2630*/  MUFU.TANH R36, R67 ;  /* 0x0000004300247308 */ /* 0x000e220000002400 */
[----:B------:R-:W-:-:S02]  /*2640*/  FMNMX.FTZ R13, R58, R13, !PT ;  /* 0x0000000d3a0d7209 */ /* 0x000fc40007810000 */
[----:B------:R-:W-:Y:S02]  /*2650*/  CS2R R120, SRZ ;  /* 0x0000000000787805 */ /* 0x000fe4000001ff00 */
[----:B------:R-:W-:Y:S02]  /*2660*/  ISETP.GT.AND P1, PT, R9, 0x41, PT ;  /* 0x000000410900780c */ /* 0x000fe40003f24270 */
[----:B------:R-:W-:Y:S02]  /*2670*/  CS2R R118, SRZ ;  /* 0x0000000000767805 */ /* 0x000fe4000001ff00 */
[----:B------:R-:W-:Y:S02]  /*2680*/  FMNMX.FTZ R13, R56, R13, !PT ;  /* 0x0000000d380d7209 */ /* 0x000fe40007810000 */
[----:B------:R-:W-:Y:S02]  /*2690*/  CS2R R116, SRZ ;  /* 0x0000000000747805 */ /* 0x000fe4000001ff00 */
[----:B--2---:R-:W-:Y:S01]  /*26a0*/  FSEL R26, R59, -INF , P1 ;  /* 0xff8000003b1a7808 */ /* 0x004fe20000800000 */
[----:B------:R-:W2:Y:S01]  /*26b0*/  MUFU.TANH R4, R4 ;  /* 0x0000000400047308 */ /* 0x000ea20000002400 */
[----:B------:R-:W-:-:S02]  /*26c0*/  FMNMX.FTZ R13, R30, R13, !PT ;  /* 0x0000000d1e0d7209 */ /* 0x000fc40007810000 */
[----:B------:R-:W-:Y:S02]  /*26d0*/  CS2R R114, SRZ ;  /* 0x0000000000727805 */ /* 0x000fe4000001ff00 */
[C---:B------:R-:W-:Y:S02]  /*26e0*/  ISETP.GT.AND P1, PT, R9.reuse, 0x49, PT ;  /* 0x000000490900780c */ /* 0x040fe40003f24270 */
[----:B------:R-:W-:Y:S02]  /*26f0*/  CS2R R112, SRZ ;  /* 0x0000000000707805 */ /* 0x000fe4000001ff00 */
[----:B---3--:R-:W-:Y:S02]  /*2700*/  FSEL R28, R32, -INF , P2 ;  /* 0xff800000201c7808 */ /* 0x008fe40001000000 */
[----:B------:R-:W-:Y:S02]  /*2710*/  CS2R R110, SRZ ;  /* 0x00000000006e7805 */ /* 0x000fe4000001ff00 */
[----:B------:R-:W-:Y:S01]  /*2720*/  FMNMX.FTZ R13, R26, R13, !PT ;  /* 0x0000000d1a0d7209 */ /* 0x000fe20007810000 */
[----:B------:R-:W3:Y:S01]  /*2730*/  MUFU.TANH R42, R71 ;  /* 0x00000047002a7308 */ /* 0x000ee20000002400 */
[----:B------:R-:W-:-:S02]  /*2740*/  ISETP.GT.AND P2, PT, R9, 0x50, PT ;  /* 0x000000500900780c */ /* 0x000fc40003f44270 */
[----:B-1----:R-:W-:Y:S02]  /*2750*/  FSEL R32, R63, -INF , P1 ;  /* 0xff8000003f207808 */ /* 0x002fe40000800000 */
[----:B------:R-:W-:Y:S02]  /*2760*/  FMNMX.FTZ R13, R28, R13, !PT ;  /* 0x0000000d1c0d7209 */ /* 0x000fe40007810000 */
[C---:B------:R-:W-:Y:S01]  /*2770*/  ISETP.GT.AND P1, PT, R9.reuse, 0x51, PT ;  /* 0x000000510900780c */ /* 0x040fe20003f24270 */
[----:B------:R-:W1:Y:S01]  /*2780*/  MUFU.TANH R40, R74 ;  /* 0x0000004a00287308 */ /* 0x000e620000002400 */
[----:B------:R-:W-:Y:S02]  /*2790*/  FSEL R34, R34, -INF , P2 ;  /* 0xff80000022227808 */ /* 0x000fe40001000000 */
[----:B------:R-:W-:Y:S02]  /*27a0*/  FMNMX.FTZ R13, R32, R13, !PT ;  /* 0x0000000d200d7209 */ /* 0x000fe40007810000 */
[----:B------:R-:W-:-:S02]  /*27b0*/  ISETP.GT.AND P2, PT, R9, 0x58, PT ;  /* 0x000000580900780c */ /* 0x000fc40003f44270 */
[----:B0-----:R-:W-:Y:S01]  /*27c0*/  FSEL R36, R36, -INF , P1 ;  /* 0xff80000024247808 */ /* 0x001fe20000800000 */
[----:B------:R-:W0:Y:S01]  /*27d0*/  MUFU.TANH R44, R75 ;  /* 0x0000004b002c7308 */ /* 0x000e220000002400 */
[----:B------:R-:W-:Y:S02]  /*27e0*/  FMNMX.FTZ R13, R34, R13, !PT ;  /* 0x0000000d220d7209 */ /* 0x000fe40007810000 */
[C---:B------:R-:W-:Y:S02]  /*27f0*/  ISETP.GT.AND P1, PT, R9.reuse, 0x59, PT ;  /* 0x000000590900780c */ /* 0x040fe40003f24270 */
[----:B--2---:R-:W-:Y:S02]  /*2800*/  FSEL R38, R4, -INF , P2 ;  /* 0xff80000004267808 */ /* 0x004fe40001000000 */
[----:B------:R-:W-:Y:S01]  /*2810*/  FMNMX.FTZ R13, R36, R13, !PT ;  /* 0x0000000d240d7209 */ /* 0x000fe20007810000 */
[----:B------:R-:W2:Y:S01]  /*2820*/  MUFU.TANH R46, R78 ;  /* 0x0000004e002e7308 */ /* 0x000ea20000002400 */
[----:B------:R-:W-:-:S02]  /*2830*/  ISETP.GT.AND P2, PT, R9, 0x60, PT ;  /* 0x000000600900780c */ /* 0x000fc40003f44270 */
[----:B---3--:R-:W-:Y:S02]  /*2840*/  FSEL R42, R42, -INF , P1 ;  /* 0xff8000002a2a7808 */ /* 0x008fe40000800000 */
[----:B------:R-:W-:Y:S02]  /*2850*/  FMNMX.FTZ R13, R38, R13, !PT ;  /* 0x0000000d260d7209 */ /* 0x000fe40007810000 */
[C---:B------:R-:W-:Y:S01]  /*2860*/  ISETP.GT.AND P1, PT, R9.reuse, 0x61, PT ;  /* 0x000000610900780c */ /* 0x040fe20003f24270 */
[----:B------:R-:W3:Y:S01]  /*2870*/  MUFU.TANH R52, R79 ;  /* 0x0000004f00347308 */ /* 0x000ee20000002400 */
[----:B-1----:R-:W-:Y:S02]  /*2880*/  FSEL R40, R40, -INF , P2 ;  /* 0xff80000028287808 */ /* 0x002fe40001000000 */
        /* <DEDUP_REMOVED lines=8> */
[----:B------:R-:W1:Y:S01]  /*2910*/  MUFU.TANH R50, R83 ;  /* 0x0000005300327308 */ /* 0x000e620000002400 */
[----:B------:R-:W-:-:S02]  /*2920*/  ISETP.GT.AND P2, PT, R9, 0x70, PT ;  /* 0x000000700900780c */ /* 0x000fc40003f44270 */
[----:B---3--:R-:W-:Y:S02]  /*2930*/  FSEL R52, R52, -INF , P1 ;  /* 0xff80000034347808 */ /* 0x008fe40000800000 */
[----:B------:R-:W-:Y:S02]  /*2940*/  FMNMX.FTZ R13, R46, R13, !PT ;  /* 0x0000000d2e0d7209 */ /* 0x000fe40007810000 */
[C---:B------:R-:W-:Y:S01]  /*2950*/  ISETP.GT.AND P1, PT, R9.reuse, 0x71, PT ;  /* 0x000000710900780c */ /* 0x040fe20003f24270 */
[----:B------:R-:W2:Y:S01]  /*2960*/  MUFU.TANH R54, R86 ;  /* 0x0000005600367308 */ /* 0x000ea20000002400 */
[----:B0-----:R-:W-:Y:S02]  /*2970*/  FSEL R48, R48, -INF , P2 ;  /* 0xff80000030307808 */ /* 0x001fe40001000000 */
[----:B------:R-:W-:Y:S02]  /*2980*/  FMNMX.FTZ R13, R52, R13, !PT ;  /* 0x0000000d340d7209 */ /* 0x000fe40007810000 */
[----:B------:R-:W-:-:S02]  /*2990*/  ISETP.GT.AND P2, PT, R9, 0x78, PT ;  /* 0x000000780900780c */ /* 0x000fc40003f44270 */
[----:B------:R-:W-:Y:S01]  /*29a0*/  FMNMX.FTZ R13, R48, R13, !PT ;  /* 0x0000000d300d7209 */ /* 0x000fe20007810000 */
[----:B------:R-:W0:Y:S01]  /*29b0*/  MUFU.TANH R87, R87 ;  /* 0x0000005700577308 */ /* 0x000e220000002400 */
[----:B-1----:R-:W-:Y:S02]  /*29c0*/  FSEL R50, R50, -INF , P1 ;  /* 0xff80000032327808 */ /* 0x002fe40000800000 */
[----:B------:R-:W-:Y:S02]  /*29d0*/  ISETP.GT.AND P1, PT, R9, 0x79, PT ;  /* 0x000000790900780c */ /* 0x000fe40003f24270 */
[----:B------:R-:W-:-:S03]  /*29e0*/  FMNMX.FTZ R9, R50, R13, !PT ;  /* 0x0000000d32097209 */ /* 0x000fc60007810000 */
[----:B------:R-:W-:Y:S01]  /*29f0*/  MUFU.TANH R3, R3 ;  /* 0x0000000300037308 */ /* 0x000fe20000002400 */
[----:B--2---:R-:W-:Y:S02]  /*2a00*/  FSEL R54, R54, -INF , P2 ;  /* 0xff80000036367808 */ /* 0x004fe40001000000 */
[----:B------:R-:W-:Y:S02]  /*2a10*/  ISETP.GT.AND P2, PT, R41, 0x1, PT ;  /* 0x000000012900780c */ /* 0x000fe40003f44270 */
[----:B------:R-:W-:-:S03]  /*2a20*/  FMNMX.FTZ R4, R54, R9, !PT ;  /* 0x0000000936047209 */ /* 0x000fc60007810000 */
[----:B------:R-:W1:Y:S01]  /*2a30*/  MUFU.TANH R5, R5 ;  /* 0x0000000500057308 */ /* 0x000e620000002400 */
[----:B0-----:R-:W-:-:S04]  /*2a40*/  FSEL R13, R87, -INF , P1 ;  /* 0xff800000570d7808 */ /* 0x001fc80000800000 */
[----:B------:R-:W-:-:S03]  /*2a50*/  FMNMX.FTZ R4, R13, R4, !PT ;  /* 0x000000040d047209 */ /* 0x000fc60007810000 */
[----:B------:R-:W0:Y:S02]  /*2a60*/  MUFU.TANH R7, R7 ;  /* 0x0000000700077308 */ /* 0x000e240000002400 */
[----:B------:R-:W2:Y:S06]  /*2a70*/  SHFL.BFLY PT, R9, R4, 0x2, 0x1f ;  /* 0x0c401f0004097f89 */ /* 0x000eac00000e0000 */
[----:B------:R-:W-:Y:S01]  /*2a80*/  MUFU.TANH R6, R6 ;  /* 0x0000000600067308 */ /* 0x000fe20000002400 */
[----:B-1----:R-:W-:Y:S02]  /*2a90*/  FSEL R5, R5, -INF , P2 ;  /* 0xff80000005057808 */ /* 0x002fe40001000000 */
[----:B------:R-:W-:-:S05]  /*2aa0*/  ISETP.GT.AND P2, PT, R41, 0x10, PT ;  /* 0x000000102900780c */ /* 0x000fca0003f44270 */
[----:B------:R-:W1:Y:S01]  /*2ab0*/  MUFU.TANH R10, R10 ;  /* 0x0000000a000a7308 */ /* 0x000e620000002400 */
[----:B0-----:R-:W-:-:S07]  /*2ac0*/  FSEL R39, R7, -INF , P3 ;  /* 0xff80000007277808 */ /* 0x001fce0001800000 */
[----:B------:R-:W-:Y:S01]  /*2ad0*/  MUFU.TANH R8, R8 ;  /* 0x0000000800087308 */ /* 0x000fe20000002400 */
[----:B--2---:R-:W-:-:S05]  /*2ae0*/  FMNMX.FTZ R43, R4, R9, !PT ;  /* 0x00000009042b7209 */ /* 0x004fca0007810000 */
[----:B------:R-:W0:Y:S02]  /*2af0*/  SHFL.BFLY PT, R4, R43, 0x1, 0x1f ;  /* 0x0c201f002b047f89 */ /* 0x000e2400000e0000 */
[----:B------:R-:W2:Y:S01]  /*2b00*/  MUFU.TANH R12, R12 ;  /* 0x0000000c000c7308 */ /* 0x000ea20000002400 */
[----:B-1----:R-:W-:Y:S02]  /*2b10*/  FSEL R45, R10, -INF , P2 ;  /* 0xff8000000a2d7808 */ /* 0x002fe40001000000 */
[----:B------:R-:W-:-:S05]  /*2b20*/  ISETP.GT.AND P2, PT, R41, 0x18, PT ;  /* 0x000000182900780c */ /* 0x000fca0003f44270 */
[----:B------:R1:W-:Y:S08]  /*2b30*/  MUFU.TANH R55, R60 ;  /* 0x0000003c00377308 */ /* 0x0003f00000002400 */
[----:B------:R-:W3:Y:S01]  /*2b40*/  MUFU.TANH R11, R11 ;  /* 0x0000000b000b7308 */ /* 0x000ee20000002400 */
[----:B--2---:R-:W-:Y:S02]  /*2b50*/  FSEL R49, R12, -INF , P2 ;  /* 0xff8000000c317808 */ /* 0x004fe40001000000 */
[----:B------:R-:W-:-:S02]  /*2b60*/  ISETP.GT.AND P2, PT, R41, 0x20, PT ;  /* 0x000000202900780c */ /* 0x000fc40003f44270 */
[----:B0-----:R-:W-:-:S03]  /*2b70*/  FMNMX.FTZ R9, R43, R4, !PT ;  /* 0x000000042b097209 */ /* 0x001fc60007810000 */
[----:B------:R-:W0:Y:S01]  /*2b80*/  MUFU.TANH R15, R15 ;  /* 0x0000000f000f7308 */ /* 0x000e220000002400 */
[----:B------:R-:W-:Y:S01]  /*2b90*/  MOV R4, UR6 ;  /* 0x0000000600047c02 */ /* 0x000fe20008000f00 */
[----:B------:R-:W-:Y:S01]  /*2ba0*/  @UP0 ULDC UR6, c[0x0][0x44c] ;  /* 0x0001130000060ab9 */ /* 0x000fe20000000800 */
[C---:B------:R-:W-:Y:S01]  /*2bb0*/  FSETP.NEU.FTZ.AND P1, PT, R9.reuse, -INF , PT ;  /* 0xff8000000900780b */ /* 0x040fe20003f3d000 */
[----:B------:R-:W-:Y:S02]  /*2bc0*/  UIMAD.WIDE.U32 UR6, UR37, UR6, URZ ;  /* 0x00000006250672a5 */ /* 0x000fe4000f8e003f */
[----:B------:R-:W-:Y:S01]  /*2bd0*/  FMUL.FTZ R43, R9, R4 ;  /* 0x00000004092b7220 */ /* 0x000fe20000410000 */
[----:B------:R-:W-:Y:S01]  /*2be0*/  UIADD3 UR6, UR15, 0x28840, URZ ;  /* 0x000288400f067890 */ /* 0x000fe2000fffe03f */
[----:B------:R-:W2:Y:S01]  /*2bf0*/  MUFU.TANH R14, R14 ;  /* 0x0000000e000e7308 */ /* 0x000ea20000002400 */
[----:B------:R-:W-:Y:S02]  /*2c00*/  @UP0 USHF.R.U32.HI UR10, URZ, UR18, UR7 ;  /* 0x000000123f0a0299 */ /* 0x000fe40008011607 */
[----:B------:R-:W-:Y:S01]  /*2c10*/  FSEL R25, R43, RZ, P1 ;  /* 0x000000ff2b197208 */ /* 0x000fe20000800000 */
[----:B------:R-:W-:Y:S01]  /*2c20*/  UPRMT UR6, UR39, 0x654, UR6 ;  /* 0x0000065427067896 */ /* 0x000fe20008000006 */
[----:B------:R-:W-:Y:S01]  /*2c30*/  ISETP.GT.AND P1, PT, R41, RZ, PT ;  /* 0x000000ff2900720c */ /* 0x000fe20003f24270 */
[----:B------:R-:W-:-:S02]  /*2c40*/  UIADD3 UR11, UR11, UR10, URZ ;  /* 0x0000000a0b0b7290 */ /* 0x000fc4000fffe03f */
[----:B------:R-:W4:Y:S01]  /*2c50*/  MUFU.TANH R21, R21 ;  /* 0x0000001500157308 */ /* 0x000f220000002400 */
[----:B------:R-:W-:Y:S01]  /*2c60*/  FSEL R3, R3, -INF , P1 ;  /* 0xff80000003037808 */ /* 0x000fe20000800000 */
[-CC-:B------:R-:W-:Y:S01]  /*2c70*/  FFMA.FTZ R171, R58, R4.reuse, -R25.reuse ;  /* 0x000000043aab7223 */ /* 0x180fe20000010819 */
[----:B------:R-:W-:Y:S01]  /*2c80*/  ISETP.GT.AND P1, PT, R41, 0x9, PT ;  /* 0x000000092900780c */ /* 0x000fe20003f24270 */
[-CC-:B------:R-:W-:Y:S01]  /*2c90*/  FFMA.FTZ R58, R56, R4.reuse, -R25.reuse ;  /* 0x00000004383a7223 */ /* 0x180fe20000010819 */
[----:B-1----:R-:W-:Y:S01]  /*2ca0*/  FMNMX.FTZ R60, R3, R5, !PT ;  /* 0x00000005033c7209 */ /* 0x002fe20007810000 */
[--C-:B------:R-:W-:Y:S01]  /*2cb0*/  FFMA.FTZ R163, R38, R4, -R25.reuse ;  /* 0x0000000426a37223 */ /* 0x100fe20000010819 */
[----:B------:R-:W-:Y:S01]  /*2cc0*/  FSEL R43, R6, -INF , P1 ;  /* 0xff800000062b7808 */ /* 0x000fe20000800000 */
[----:B------:R-:W1:Y:S01]  /*2cd0*/  MUFU.TANH R20, R20 ;  /* 0x0000001400147308 */ /* 0x000e620000002400 */
[----:B------:R-:W-:Y:S01]  /*2ce0*/  FMNMX.FTZ R60, R39, R60, !PT ;  /* 0x0000003c273c7209 */ /* 0x000fe20007810000 */
[-CC-:B------:R-:W-:Y:S01]  /*2cf0*/  FFMA.FTZ R153, R40, R4.reuse, -R25.reuse ;  /* 0x0000000428997223 */ /* 0x180fe20000010819 */
[----:B------:R-:W-:Y:S01]  /*2d00*/  ISETP.GT.AND P1, PT, R41, 0x11, PT ;  /* 0x000000112900780c */ /* 0x000fe20003f24270 */
[--C-:B------:R-:W-:Y:S01]  /*2d10*/  FFMA.FTZ R181, R96, R4, -R25.reuse ;  /* 0x0000000460b57223 */ /* 0x100fe20000010819 */
[----:B------:R-:W-:Y:S01]  /*2d20*/  FMNMX.FTZ R60, R43, R60, !PT ;  /* 0x0000003c2b3c7209 */ /* 0x000fe20007810000 */
[--C-:B------:R-:W-:Y:S01]  /*2d30*/  FFMA.FTZ R24, R98, R4, -R25.reuse ;  /* 0x0000000462187223 */ /* 0x100fe20000010819 */
[----:B------:R-:W-:Y:S01]  /*2d40*/  FSEL R47, R8, -INF , P1 ;  /* 0xff800000082f7808 */ /* 0x000fe20000800000 */
[----:B------:R-:W5:Y:S01]  /*2d50*/  MUFU.TANH R29, R29 ;  /* 0x0000001d001d7308 */ /* 0x000f620000002400 */
[----:B------:R-:W-:Y:S01]  /*2d60*/  FMNMX.FTZ R60, R45, R60, !PT ;  /* 0x0000003c2d3c7209 */ /* 0x000fe20007810000 */
[-CC-:B------:R-:W-:Y:S01]  /*2d70*/  FFMA.FTZ R183, R100, R4.reuse, -R25.reuse ;  /* 0x0000000464b77223 */ /* 0x180fe20000010819 */
[----:B------:R-:W-:Y:S01]  /*2d80*/  ISETP.GT.AND P1, PT, R41, 0x19, PT ;  /* 0x000000192900780c */ /* 0x000fe20003f24270 */
[--C-:B------:R-:W-:Y:S01]  /*2d90*/  FFMA.FTZ R6, R102, R4, -R25.reuse ;  /* 0x0000000466067223 */ /* 0x100fe20000010819 */
[----:B------:R-:W-:Y:S01]  /*2da0*/  FMNMX.FTZ R60, R47, R60, !PT ;  /* 0x0000003c2f3c7209 */ /* 0x000fe20007810000 */
[--C-:B------:R-:W-:Y:S01]  /*2db0*/  FFMA.FTZ R177, R104, R4, -R25.reuse ;  /* 0x0000000468b17223 */ /* 0x100fe20000010819 */
[----:B---3--:R-:W-:Y:S01]  /*2dc0*/  FSEL R11, R11, -INF , P1 ;  /* 0xff8000000b0b7808 */ /* 0x008fe20000800000 */
[----:B------:R-:W3:Y:S01]  /*2dd0*/  MUFU.TANH R27, R27 ;  /* 0x0000001b001b7308 */ /* 0x000ee20000002400 */
[----:B------:R-:W-:Y:S01]  /*2de0*/  FMNMX.FTZ R60, R49, R60, !PT ;  /* 0x0000003c313c7209 */ /* 0x000fe20007810000 */
[-CC-:B------:R-:W-:Y:S01]  /*2df0*/  FFMA.FTZ R8, R106, R4.reuse, -R25.reuse ;  /* 0x000000046a087223 */ /* 0x180fe20000010819 */
[----:B------:R-:W-:Y:S01]  /*2e00*/  ISETP.GT.AND P1, PT, R41, 0x21, PT ;  /* 0x000000212900780c */ /* 0x000fe20003f24270 */
[-CC-:B------:R-:W-:Y:S01]  /*2e10*/  FFMA.FTZ R167, R28, R4.reuse, -R25.reuse ;  /* 0x000000041ca77223 */ /* 0x180fe20000010819 */
[----:B0-----:R-:W-:Y:S01]  /*2e20*/  FSEL R15, R15, -INF , P2 ;  /* 0xff8000000f0f7808 */ /* 0x001fe20001000000 */
[--C-:B------:R-:W-:Y:S01]  /*2e30*/  FFMA.FTZ R179, R108, R4, -R25.reuse ;  /* 0x000000046cb37223 */ /* 0x100fe20000010819 */
[----:B------:R-:W-:Y:S01]  /*2e40*/  FMNMX.FTZ R60, R11, R60, !PT ;  /* 0x0000003c0b3c7209 */ /* 0x000fe20007810000 */
[----:B------:R-:W0:Y:S01]  /*2e50*/  MUFU.TANH R33, R33 ;  /* 0x0000002100217308 */ /* 0x000e220000002400 */
[----:B------:R-:W-:Y:S01]  /*2e60*/  ISETP.GT.AND P2, PT, R41, 0x28, PT ;  /* 0x000000282900780c */ /* 0x000fe20003f44270 */
[-CC-:B------:R-:W-:Y:S01]  /*2e70*/  FFMA.FTZ R28, R32, R4.reuse, -R25.reuse ;  /* 0x00000004201c7223 */ /* 0x180fe20000010819 */
[----:B--2---:R-:W-:Y:S01]  /*2e80*/  FSEL R51, R14, -INF , P1 ;  /* 0xff8000000e337808 */ /* 0x004fe20000800000 */
[--C-:B------:R-:W-:Y:S01]  /*2e90*/  FFMA.FTZ R161, R34, R4, -R25.reuse ;  /* 0x0000000422a17223 */ /* 0x100fe20000010819 */
[----:B------:R-:W-:Y:S01]  /*2ea0*/  FMNMX.FTZ R60, R15, R60, !PT ;  /* 0x0000003c0f3c7209 */ /* 0x000fe20007810000 */
[-CC-:B------:R-:W-:Y:S01]  /*2eb0*/  FFMA.FTZ R32, R42, R4.reuse, -R25.reuse ;  /* 0x000000042a207223 */ /* 0x180fe20000010819 */
[----:B------:R-:W-:Y:S01]  /*2ec0*/  ISETP.GT.AND P1, PT, R41, 0x29, PT ;  /* 0x000000292900780c */ /* 0x000fe20003f24270 */
[----:B------:R-:W2:Y:S01]  /*2ed0*/  MUFU.TANH R31, R31 ;  /* 0x0000001f001f7308 */ /* 0x000ea20000002400 */
[----:B----4-:R-:W-:Y:S01]  /*2ee0*/  FSEL R21, R21, -INF , P2 ;  /* 0xff80000015157808 */ /* 0x010fe20001000000 */
[--C-:B------:R-:W-:Y:S01]  /*2ef0*/  FFMA.FTZ R34, R44, R4, -R25.reuse ;  /* 0x000000042c227223 */ /* 0x100fe20000010819 */
[----:B------:R-:W-:Y:S01]  /*2f00*/  FMNMX.FTZ R60, R51, R60, !PT ;  /* 0x0000003c333c7209 */ /* 0x000fe20007810000 */
[-CC-:B------:R-:W-:Y:S01]  /*2f10*/  FFMA.FTZ R10, R94, R4.reuse, -R25.reuse ;  /* 0x000000045e0a7223 */ /* 0x180fe20000010819 */
[----:B------:R-:W-:Y:S01]  /*2f20*/  ISETP.GT.AND P2, PT, R41, 0x30, PT ;  /* 0x000000302900780c */ /* 0x000fe20003f44270 */
[--C-:B------:R-:W-:Y:S01]  /*2f30*/  FFMA.FTZ R173, R92, R4, -R25.reuse ;  /* 0x000000045cad7223 */ /* 0x100fe20000010819 */
[----:B-1----:R-:W-:Y:S01]  /*2f40*/  FSEL R53, R20, -INF , P1 ;  /* 0xff80000014357808 */ /* 0x002fe20000800000 */
[----:B------:R-:W1:Y:S01]  /*2f50*/  MUFU.TANH R37, R37 ;  /* 0x0000002500257308 */ /* 0x000e620000002400 */
[----:B------:R-:W-:Y:S01]  /*2f60*/  FMNMX.FTZ R60, R21, R60, !PT ;  /* 0x0000003c153c7209 */ /* 0x000fe20007810000 */
[-CC-:B------:R-:W-:Y:S01]  /*2f70*/  FFMA.FTZ R12, R90, R4.reuse, -R25.reuse ;  /* 0x000000045a0c7223 */ /* 0x180fe20000010819 */
[----:B------:R-:W-:Y:S01]  /*2f80*/  ISETP.GT.AND P1, PT, R41, 0x31, PT ;  /* 0x000000312900780c */ /* 0x000fe20003f24270 */
[-CC-:B------:R-:W-:Y:S01]  /*2f90*/  FFMA.FTZ R175, R88, R4.reuse, -R25.reuse ;  /* 0x0000000458af7223 */ /* 0x180fe20000010819 */
[----:B-----5:R-:W-:Y:S01]  /*2fa0*/  FSEL R29, R29, -INF , P2 ;  /* 0xff8000001d1d7808 */ /* 0x020fe20001000000 */
[--C-:B------:R-:W-:Y:S01]  /*2fb0*/  FFMA.FTZ R14, R70, R4, -R25.reuse ;  /* 0x00000004460e7223 */ /* 0x100fe20000010819 */
[----:B------:R-:W-:Y:S01]  /*2fc0*/  FMNMX.FTZ R60, R53, R60, !PT ;  /* 0x0000003c353c7209 */ /* 0x000fe20007810000 */
[----:B------:R-:W4:Y:S01]  /*2fd0*/  MUFU.TANH R35, R35 ;  /* 0x0000002300237308 */ /* 0x000f220000002400 */
[----:B------:R-:W-:Y:S01]  /*2fe0*/  ISETP.GT.AND P2, PT, R41, 0x38, PT ;  /* 0x000000382900780c */ /* 0x000fe20003f44270 */
[-CC-:B------:R-:W-:Y:S01]  /*2ff0*/  FFMA.FTZ R169, R66, R4.reuse, -R25.reuse ;  /* 0x0000000442a97223 */ /* 0x180fe20000010819 */
[----:B---3--:R-:W-:Y:S01]  /*3000*/  FSEL R27, R27, -INF , P1 ;  /* 0xff8000001b1b7808 */ /* 0x008fe20000800000 */
[--C-:B------:R-:W-:Y:S01]  /*3010*/  FFMA.FTZ R62, R62, R4, -R25.reuse ;  /* 0x000000043e3e7223 */ /* 0x100fe20000010819 */
[----:B------:R-:W-:Y:S01]  /*3020*/  FMNMX.FTZ R60, R29, R60, !PT ;  /* 0x0000003c1d3c7209 */ /* 0x000fe20007810000 */
[-CC-:B------:R-:W-:Y:S01]  /*3030*/  FFMA.FTZ R165, R30, R4.reuse, -R25.reuse ;  /* 0x000000041ea57223 */ /* 0x180fe20000010819 */
[----:B------:R-:W-:Y:S01]  /*3040*/  ISETP.GT.AND P1, PT, R41, 0x39, PT ;  /* 0x000000392900780c */ /* 0x000fe20003f24270 */
[----:B------:R-:W3:Y:S01]  /*3050*/  MUFU.TANH R57, R61 ;  /* 0x0000003d00397308 */ /* 0x000ee20000002400 */
[----:B0-----:R-:W-:Y:S01]  /*3060*/  FSEL R33, R33, -INF , P2 ;  /* 0xff80000021217808 */ /* 0x001fe20001000000 */
[--C-:B------:R-:W-:Y:S01]  /*3070*/  FFMA.FTZ R26, R26, R4, -R25.reuse ;  /* 0x000000041a1a7223 */ /* 0x100fe20000010819 */
[----:B------:R-:W-:Y:S01]  /*3080*/  FMNMX.FTZ R60, R27, R60, !PT ;  /* 0x0000003c1b3c7209 */ /* 0x000fe20007810000 */
[-CC-:B------:R-:W-:Y:S01]  /*3090*/  FFMA.FTZ R30, R36, R4.reuse, -R25.reuse ;  /* 0x00000004241e7223 */ /* 0x180fe20000010819 */
[----:B------:R-:W-:Y:S01]  /*30a0*/  ISETP.GT.AND P2, PT, R41, 0x40, PT ;  /* 0x000000402900780c */ /* 0x000fe20003f44270 */
[--C-:B------:R-:W-:Y:S01]  /*30b0*/  FFMA.FTZ R155, R46, R4, -R25.reuse ;  /* 0x000000042e9b7223 */ /* 0x100fe20000010819 */
[----:B--2---:R-:W-:Y:S01]  /*30c0*/  FSEL R31, R31, -INF , P1 ;  /* 0xff8000001f1f7808 */ /* 0x004fe20000800000 */
[----:B------:R-:W0:Y:S01]  /*30d0*/  MUFU.TANH R59, R64 ;  /* 0x00000040003b7308 */ /* 0x000e220000002400 */
[----:B------:R-:W-:Y:S01]  /*30e0*/  FMNMX.FTZ R60, R33, R60, !PT ;  /* 0x0000003c213c7209 */ /* 0x000fe20007810000 */
[----:B------:R-:W-:Y:S01]  /*30f0*/  USHF.R.S32.HI UR7, URZ, 0x1f, UR11 ;  /* 0x0000001f3f077899 */ /* 0x000fe2000801140b */
[----:B------:R-:W-:Y:S01]  /*3100*/  ISETP.GT.AND P1, PT, R41, 0x41, PT ;  /* 0x000000412900780c */ /* 0x000fe20003f24270 */
[--C-:B------:R-:W-:Y:S01]  /*3110*/  FFMA.FTZ R36, R52, R4, -R25.reuse ;  /* 0x0000000434247223 */ /* 0x100fe20000010819 */
[----:B-1----:R-:W-:Y:S01]  /*3120*/  FSEL R37, R37, -INF , P2 ;  /* 0xff80000025257808 */ /* 0x002fe20001000000 */
[----:B------:R-:W-:Y:S01]  /*3130*/  ULEA.HI UR7, UR7, UR11, URZ, 0x7 ;  /* 0x0000000b07077291 */ /* 0x000fe2000f8f383f */
[----:B------:R-:W-:Y:S01]  /*3140*/  FMNMX.FTZ R60, R31, R60, !PT ;  /* 0x0000003c1f3c7209 */ /* 0x000fe20007810000 */
[----:B------:R-:W1:Y:S01]  /*3150*/  MUFU.TANH R65, R65 ;  /* 0x0000004100417308 */ /* 0x000e620000002400 */
[----:B------:R-:W-:Y:S01]  /*3160*/  ISETP.GT.AND P2, PT, R41, 0x48, PT ;  /* 0x000000482900780c */ /* 0x000fe20003f44270 */
[--C-:B------:R-:W-:Y:S01]  /*3170*/  FFMA.FTZ R157, R48, R4, -R25.reuse ;  /* 0x00000004309d7223 */ /* 0x100fe20000010819 */
[----:B----4-:R-:W-:Y:S01]  /*3180*/  FSEL R35, R35, -INF , P1 ;  /* 0xff80000023237808 */ /* 0x010fe20000800000 */
[----:B------:R-:W-:Y:S01]  /*3190*/  USHF.R.S32.HI UR7, URZ, 0x7, UR7 ;  /* 0x000000073f077899 */ /* 0x000fe20008011407 */
[----:B------:R-:W-:Y:S01]  /*31a0*/  FMNMX.FTZ R60, R37, R60, !PT ;  /* 0x0000003c253c7209 */ /* 0x000fe20007810000 */
[--C-:B------:R-:W-:Y:S01]  /*31b0*/  FFMA.FTZ R159, R54, R4, -R25.reuse ;  /* 0x00000004369f7223 */ /* 0x100fe20000010819 */
[----:B------:R-:W-:Y:S01]  /*31c0*/  ISETP.GT.AND P1, PT, R41, 0x49, PT ;  /* 0x000000492900780c */ /* 0x000fe20003f24270 */
[----:B------:R-:W2:Y:S01]  /*31d0*/  MUFU.TANH R63, R68 ;  /* 0x00000044003f7308 */ /* 0x000ea20000002400 */
[----:B------:R-:W-:Y:S01]  /*31e0*/  FSEL R55, R55, -INF , P2 ;  /* 0xff80000037377808 */ /* 0x000fe20001000000 */
[----:B------:R-:W-:Y:S01]  /*31f0*/  UISETP.LT.AND UP0, UPT, URZ, UR7, UPT ;  /* 0x000000073f00728c */ /* 0x000fe2000bf01270 */
[----:B------:R-:W-:Y:S01]  /*3200*/  FMNMX.FTZ R60, R35, R60, !PT ;  /* 0x0000003c233c7209 */ /* 0x000fe20007810000 */
[----:B------:R-:W-:Y:S01]  /*3210*/  FFMA.FTZ R13, R13, R4, -R25 ;  /* 0x000000040d0d7223 */ /* 0x000fe20000010819 */
[----:B------:R-:W-:Y:S01]  /*3220*/  ISETP.GT.AND P2, PT, R41, 0x50, PT ;  /* 0x000000502900780c */ /* 0x000fe20003f44270 */
[----:B------:R-:W-:Y:S01]  /*3230*/  USEL UR54, URZ, UR7, !UP0 ;  /* 0x000000073f367287 */ /* 0x000fe2000c000000 */
[----:B---3--:R-:W-:Y:S01]  /*3240*/  FSEL R57, R57, -INF , P1 ;  /* 0xff80000039397808 */ /* 0x008fe20000800000 */
[----:B------:R-:W3:Y:S01]  /*3250*/  MUFU.TANH R69, R69 ;  /* 0x0000004500457308 */ /* 0x000ee20000002400 */
[----:B------:R-:W-:Y:S01]  /*3260*/  FMNMX.FTZ R60, R55, R60, !PT ;  /* 0x0000003c373c7209 */ /* 0x000fe20007810000 */
[----:B------:R-:W-:Y:S01]  /*3270*/  UISETP.GE.AND UP0, UPT, UR56, UR54, UPT ;  /* 0x000000363800728c */ /* 0x000fe2000bf06270 */
[----:B------:R-:W-:Y:S01]  /*3280*/  ISETP.GT.AND P1, PT, R41, 0x51, PT ;  /* 0x000000512900780c */ /* 0x000fe20003f24270 */
[----:B------:R-:W-:Y:S01]  /*3290*/  SYNCS.ARRIVE.TRANS64.RED.A1T0 RZ, [UR6], RZ ;  /* 0x000000ffffff79a7 */ /* 0x000fe20008100406 */
[----:B0-----:R-:W-:-:S02]  /*32a0*/  FSEL R59, R59, -INF , P2 ;  /* 0xff8000003b3b7808 */ /* 0x001fc40001000000 */
[----:B------:R-:W-:Y:S02]  /*32b0*/  CS2R R108, SRZ ;  /* 0x00000000006c7805 */ /* 0x000fe4000001ff00 */
[----:B------:R-:W-:Y:S01]  /*32c0*/  FMNMX.FTZ R60, R57, R60, !PT ;  /* 0x0000003c393c7209 */ /* 0x000fe20007810000 */
[----:B------:R-:W0:Y:S01]  /*32d0*/  MUFU.TANH R67, R72 ;  /* 0x0000004800437308 */ /* 0x000e220000002400 */
[----:B------:R-:W-:Y:S02]  /*32e0*/  ISETP.GT.AND P2, PT, R41, 0x58, PT ;  /* 0x000000582900780c */ /* 0x000fe40003f44270 */
[----:B------:R-:W-:Y:S02]  /*32f0*/  CS2R R106, SRZ ;  /* 0x00000000006a7805 */ /* 0x000fe4000001ff00 */
[----:B-1----:R-:W-:Y:S02]  /*3300*/  FSEL R61, R65, -INF , P1 ;  /* 0xff800000413d7808 */ /* 0x002fe40000800000 */
[----:B------:R-:W-:-:S02]  /*3310*/  CS2R R104, SRZ ;  /* 0x0000000000687805 */ /* 0x000fc4000001ff00 */
[----:B------:R-:W-:Y:S02]  /*3320*/  FMNMX.FTZ R60, R59, R60, !PT ;  /* 0x0000003c3b3c7209 */ /* 0x000fe40007810000 */
[----:B------:R-:W-:Y:S02]  /*3330*/  CS2R R102, SRZ ;  /* 0x0000000000667805 */ /* 0x000fe4000001ff00 */
[----:B------:R-:W-:Y:S01]  /*3340*/  ISETP.GT.AND P1, PT, R41, 0x59, PT ;  /* 0x000000592900780c */ /* 0x000fe20003f24270 */
[----:B------:R-:W1:Y:S01]  /*3350*/  MUFU.TANH R73, R73 ;  /* 0x0000004900497308 */ /* 0x000e620000002400 */
[----:B--2---:R-:W-:Y:S02]  /*3360*/  FSEL R63, R63, -INF , P2 ;  /* 0xff8000003f3f7808 */ /* 0x004fe40001000000 */
[----:B------:R-:W-:Y:S02]  /*3370*/  CS2R R100, SRZ ;  /* 0x0000000000647805 */ /* 0x000fe4000001ff00 */
[----:B------:R-:W-:-:S02]  /*3380*/  FMNMX.FTZ R60, R61, R60, !PT ;  /* 0x0000003c3d3c7209 */ /* 0x000fc40007810000 */
[----:B------:R-:W-:Y:S02]  /*3390*/  CS2R R98, SRZ ;  /* 0x0000000000627805 */ /* 0x000fe4000001ff00 */
[----:B------:R-:W-:Y:S02]  /*33a0*/  ISETP.GT.AND P2, PT, R41, 0x60, PT ;  /* 0x000000602900780c */ /* 0x000fe40003f44270 */
[----:B------:R-:W-:Y:S02]  /*33b0*/  CS2R R96, SRZ ;  /* 0x0000000000607805 */ /* 0x000fe4000001ff00 */
[----:B---3--:R-:W-:Y:S01]  /*33c0*/  FSEL R65, R69, -INF , P1 ;  /* 0xff80000045417808 */ /* 0x008fe20000800000 */
[----:B------:R-:W2:Y:S01]  /*33d0*/  MUFU.TANH R71, R76 ;  /* 0x0000004c00477308 */ /* 0x000ea20000002400 */
[----:B------:R-:W-:Y:S02]  /*33e0*/  FMNMX.FTZ R60, R63, R60, !PT ;  /* 0x0000003c3f3c7209 */ /* 0x000fe40007810000 */
[----:B------:R-:W-:-:S02]  /*33f0*/  CS2R R94, SRZ ;  /* 0x00000000005e7805 */ /* 0x000fc4000001ff00 */
[----:B------:R-:W-:Y:S02]  /*3400*/  ISETP.GT.AND P1, PT, R41, 0x61, PT ;  /* 0x000000612900780c */ /* 0x000fe40003f24270 */
[----:B------:R-:W-:Y:S02]  /*3410*/  CS2R R92, SRZ ;  /* 0x00000000005c7805 */ /* 0x000fe4000001ff00 */
[----:B0-----:R-:W-:Y:S02]  /*3420*/  FSEL R67, R67, -INF , P2 ;  /* 0xff80000043437808 */ /* 0x001fe40001000000 */
[----:B------:R-:W-:Y:S02]  /*3430*/  CS2R R90, SRZ ;  /* 0x00000000005a7805 */ /* 0x000fe4000001ff00 */
[----:B------:R-:W-:Y:S01]  /*3440*/  FMNMX.FTZ R60, R65, R60, !PT ;  /* 0x0000003c413c7209 */ /* 0x000fe20007810000 */
[----:B------:R-:W0:Y:S01]  /*3450*/  MUFU.TANH R77, R77 ;  /* 0x0000004d004d7308 */ /* 0x000e220000002400 */
[----:B------:R-:W-:-:S02]  /*3460*/  ISETP.GT.AND P2, PT, R41, 0x68, PT ;  /* 0x000000682900780c */ /* 0x000fc40003f44270 */
[----:B------:R-:W-:Y:S02]  /*3470*/  CS2R R88, SRZ ;  /* 0x0000000000587805 */ /* 0x000fe4000001ff00 */
[----:B-1----:R-:W-:Y:S02]  /*3480*/  FSEL R69, R73, -INF , P1 ;  /* 0xff80000049457808 */ /* 0x002fe40000800000 */
[----:B------:R-:W-:Y:S02]  /*3490*/  FMNMX.FTZ R20, R67, R60, !PT ;  /* 0x0000003c43147209 */ /* 0x000fe40007810000 */
[----:B------:R-:W-:Y:S01]  /*34a0*/  ISETP.GT.AND P1, PT, R41, 0x69, PT ;  /* 0x000000692900780c */ /* 0x000fe20003f24270 */
[----:B------:R-:W1:Y:S01]  /*34b0*/  MUFU.TANH R75, R80 ;  /* 0x00000050004b7308 */ /* 0x000e620000002400 */
[----:B--2---:R-:W-:Y:S02]  /*34c0*/  FSEL R71, R71, -INF , P2 ;  /* 0xff80000047477808 */ /* 0x004fe40001000000 */
[----:B------:R-:W-:-:S02]  /*34d0*/  FMNMX.FTZ R20, R69, R20, !PT ;  /* 0x0000001445147209 */ /* 0x000fc40007810000 */
[----:B------:R-:W-:Y:S02]  /*34e0*/  ISETP.GT.AND P2, PT, R41, 0x70, PT ;  /* 0x000000702900780c */ /* 0x000fe40003f44270 */
[----:B------:R-:W-:Y:S01]  /*34f0*/  FMNMX.FTZ R20, R71, R20, !PT ;  /* 0x0000001447147209 */ /* 0x000fe20007810000 */
        /* <DEDUP_REMOVED lines=12> */
[----:B------:R-:W-:Y:S01]  /*35c0*/  MUFU.EX2 R181, R181 ;  /* 0x000000b500b57308 */ /* 0x000fe20000000800 */
[----:B0-----:R-:W-:-:S04]  /*35d0*/  FSEL R41, R84, -INF , P2 ;  /* 0xff80000054297808 */ /* 0x001fc80001000000 */
[----:B------:R-:W-:-:S03]  /*35e0*/  FMNMX.FTZ R56, R41, R56, !PT ;  /* 0x0000003829387209 */ /* 0x000fc60007810000 */
[----:B------:R-:W0:Y:S01]  /*35f0*/  MUFU.EX2 R24, R24 ;  /* 0x0000001800187308 */ /* 0x000e220000000800 */
[----:B-1----:R-:W-:-:S04]  /*3600*/  FSEL R79, R79, -INF , P1 ;  /* 0xff8000004f4f7808 */ /* 0x002fc80000800000 */
[----:B------:R-:W-:-:S03]  /*3610*/  FMNMX.FTZ R56, R79, R56, !PT ;  /* 0x000000384f387209 */ /* 0x000fc60007810000 */
[----:B------:R-:W-:Y:S02]  /*3620*/  MUFU.EX2 R183, R183 ;  /* 0x000000b700b77308 */ /* 0x000fe40000000800 */
[----:B------:R-:W1:Y:S06]  /*3630*/  SHFL.BFLY PT, R7, R56, 0x2, 0x1f ;  /* 0x0c401f0038077f89 */ /* 0x000e6c00000e0000 */
[----:B------:R-:W-:Y:S01]  /*3640*/  MUFU.EX2 R6, R6 ;  /* 0x0000000600067308 */ /* 0x000fe20000000800 */
[----:B0-----:R-:W-:Y:S01]  /*3650*/  FADD.FTZ R44, R181, R24 ;  /* 0x00000018b52c7221 */ /* 0x001fe20000010000 */
[----:B------:R-:W-:-:S06]  /*3660*/  F2FP.BF16.F32.PACK_AB R181, R24, R181 ;  /* 0x000000b518b5723e */ /* 0x000fcc00000010ff */
[----:B------:R-:W-:Y:S08]  /*3670*/  MUFU.EX2 R177, R177 ;  /* 0x000000b100b17308 */ /* 0x000ff00000000800 */
[----:B------:R-:W-:Y:S01]  /*3680*/  MUFU.EX2 R8, R8 ;  /* 0x0000000800087308 */ /* 0x000fe20000000800 */
[----:B-1----:R-:W-:-:S05]  /*3690*/  FMNMX.FTZ R38, R56, R7, !PT ;  /* 0x0000000738267209 */ /* 0x002fca0007810000 */
[----:B------:R-:W0:Y:S02]  /*36a0*/  SHFL.BFLY PT, R7, R38, 0x1, 0x1f ;  /* 0x0c201f0026077f89 */ /* 0x000e2400000e0000 */
[----:B------:R-:W-:Y:S08]  /*36b0*/  MUFU.EX2 R179, R179 ;  /* 0x000000b300b37308 */ /* 0x000ff00000000800 */
[----:B------:R-:W-:Y:S08]  /*36c0*/  MUFU.EX2 R10, R10 ;  /* 0x0000000a000a7308 */ /* 0x000ff00000000800 */
[----:B------:R-:W-:Y:S01]  /*36d0*/  MUFU.EX2 R173, R173 ;  /* 0x000000ad00ad7308 */ /* 0x000fe20000000800 */
[----:B0-----:R-:W-:-:S07]  /*36e0*/  FMNMX.FTZ R7, R38, R7, !PT ;  /* 0x0000000726077209 */ /* 0x001fce0007810000 */
[----:B------:R-:W-:Y:S01]  /*36f0*/  MUFU.EX2 R12, R12 ;  /* 0x0000000c000c7308 */ /* 0x000fe20000000800 */
[-C--:B------:R-:W-:Y:S01]  /*3700*/  FFMA.FTZ R38, R50, R4.reuse, -R25 ;  /* 0x0000000432267223 */ /* 0x080fe20000010819 */
[C---:B------:R-:W-:Y:S01]  /*3710*/  FSETP.NEU.FTZ.AND P1, PT, R7.reuse, -INF , PT ;  /* 0xff8000000700780b */ /* 0x040fe20003f3d000 */
[----:B------:R-:W-:-:S05]  /*3720*/  FMUL.FTZ R40, R7, R4 ;  /* 0x0000000407287220 */ /* 0x000fca0000410000 */
[----:B------:R-:W-:Y:S01]  /*3730*/  MUFU.EX2 R175, R175 ;  /* 0x000000af00af7308 */ /* 0x000fe20000000800 */
[----:B------:R-:W-:Y:S02]  /*3740*/  FSEL R40, R40, RZ, P1 ;  /* 0x000000ff28287208 */ /* 0x000fe40000800000 */
[----:B------:R-:W-:-:S03]  /*3750*/  PLOP3.LUT P1, PT, PT, PT, UP0, 0x80, 0x0 ;  /* 0x000000000000781c */ /* 0x000fc60003f2f008 */
        /* <DEDUP_REMOVED lines=28> */
[-C--:B------:R-:W-:Y:S01]  /*3920*/  FFMA.FTZ R69, R69, R4.reuse, -R40 ;  /* 0x0000000445457223 */ /* 0x080fe20000010828 */
[----:B------:R-:W2:Y:S01]  /*3930*/  MUFU.EX2 R182, R43 ;  /* 0x0000002b00b67308 */ /* 0x000ea20000000800 */
[----:B0-----:R-:W-:Y:S01]  /*3940*/  FADD.FTZ R42, R3, R180 ;  /* 0x000000b4032a7221 */ /* 0x001fe20000010000 */
[----:B------:R-:W-:Y:S01]  /*3950*/  F2FP.BF16.F32.PACK_AB R180, R180, R3 ;  /* 0x00000003b4b4723e */ /* 0x000fe200000010ff */
[-CC-:B------:R-:W-:Y:S01]  /*3960*/  FFMA.FTZ R71, R71, R4.reuse, -R40.reuse ;  /* 0x0000000447477223 */ /* 0x180fe20000010828 */
[-CC-:B------:R-:W-:Y:S01]  /*3970*/  FFMA.FTZ R73, R73, R4.reuse, -R40.reuse ;  /* 0x0000000449497223 */ /* 0x180fe20000010828 */
[-CC-:B------:R-:W-:Y:S01]  /*3980*/  FFMA.FTZ R75, R75, R4.reuse, -R40.reuse ;  /* 0x000000044b4b7223 */ /* 0x180fe20000010828 */
[-CC-:B------:R-:W-:Y:S01]  /*3990*/  FFMA.FTZ R77, R77, R4.reuse, -R40.reuse ;  /* 0x000000044d4d7223 */ /* 0x180fe20000010828 */
[-C--:B------:R-:W-:Y:S01]  /*39a0*/  FFMA.FTZ R41, R41, R4.reuse, -R40 ;  /* 0x0000000429297223 */ /* 0x080fe20000010828 */
[----:B------:R-:W0:Y:S01]  /*39b0*/  MUFU.EX2 R45, R45 ;  /* 0x0000002d002d7308 */ /* 0x000e220000000800 */
[----:B-1----:R-:W-:Y:S01]  /*39c0*/  FADD.FTZ R5, R39, R42 ;  /* 0x0000002a27057221 */ /* 0x002fe20000010000 */
[----:B------:R-:W-:-:S06]  /*39d0*/  FFMA.FTZ R40, R79, R4, -R40 ;  /* 0x000000044f287223 */ /* 0x000fcc0000010828 */
[----:B------:R-:W1:Y:S01]  /*39e0*/  MUFU.EX2 R176, R47 ;  /* 0x0000002f00b07308 */ /* 0x000e620000000800 */
[C---:B--2---:R-:W-:Y:S01]  /*39f0*/  FADD.FTZ R42, R182.reuse, R5 ;  /* 0x00000005b62a7221 */ /* 0x044fe20000010000 */
[----:B------:R-:W-:-:S06]  /*3a00*/  F2FP.BF16.F32.PACK_AB R182, R182, R39 ;  /* 0x00000027b6b6723e */ /* 0x000fcc00000010ff */
[----:B------:R-:W2:Y:S01]  /*3a10*/  MUFU.EX2 R49, R49 ;  /* 0x0000003100317308 */ /* 0x000ea20000000800 */
[----:B0-----:R-:W-:-:S07]  /*3a20*/  FADD.FTZ R5, R45, R42 ;  /* 0x0000002a2d057221 */ /* 0x001fce0000010000 */
[----:B------:R0:W3:Y:S01]  /*3a30*/  MUFU.EX2 R178, R11 ;  /* 0x0000000b00b27308 */ /* 0x0000e20000000800 */
[C---:B-1----:R-:W-:Y:S01]  /*3a40*/  FADD.FTZ R0, R176.reuse, R5 ;  /* 0x00000005b0007221 */ /* 0x042fe20000010000 */
[----:B------:R-:W-:-:S06]  /*3a50*/  F2FP.BF16.F32.PACK_AB R176, R176, R45 ;  /* 0x0000002db0b0723e */ /* 0x000fcc00000010ff */
[----:B------:R-:W1:Y:S01]  /*3a60*/  MUFU.EX2 R15, R15 ;  /* 0x0000000f000f7308 */ /* 0x000e620000000800 */
[----:B0-----:R-:W-:Y:S01]  /*3a70*/  FADD.FTZ R11, R183, R44 ;  /* 0x0000002cb70b7221 */ /* 0x001fe20000010000 */
[----:B--2---:R-:W-:Y:S01]  /*3a80*/  FADD.FTZ R5, R49, R0 ;  /* 0x0000000031057221 */ /* 0x004fe20000010000 */
[C---:B------:R-:W-:Y:S02]  /*3a90*/  F2FP.BF16.F32.PACK_AB R183, R6.reuse, R183 ;  /* 0x000000b706b7723e */ /* 0x040fe400000010ff */
[----:B------:R-:W-:-:S03]  /*3aa0*/  FADD.FTZ R44, R6, R11 ;  /* 0x0000000b062c7221 */ /* 0x000fc60000010000 */
[----:B------:R-:W0:Y:S01]  /*3ab0*/  MUFU.EX2 R172, R51 ;  /* 0x0000003300ac7308 */ /* 0x000e220000000800 */
[----:B------:R-:W-:Y:S01]  /*3ac0*/  FADD.FTZ R11, R177, R44 ;  /* 0x0000002cb10b7221 */ /* 0x000fe20000010000 */
[----:B---3--:R-:W-:Y:S01]  /*3ad0*/  FADD.FTZ R0, R178, R5 ;  /* 0x00000005b2007221 */ /* 0x008fe20000010000 */
[C---:B------:R-:W-:Y:S02]  /*3ae0*/  F2FP.BF16.F32.PACK_AB R177, R8.reuse, R177 ;  /* 0x000000b108b1723e */ /* 0x040fe400000010ff */
[----:B------:R-:W-:Y:S01]  /*3af0*/  FADD.FTZ R42, R8, R11 ;  /* 0x0000000b082a7221 */ /* 0x000fe20000010000 */
[----:B------:R-:W-:Y:S02]  /*3b00*/  F2FP.BF16.F32.PACK_AB R178, R178, R49 ;  /* 0x00000031b2b2723e */ /* 0x000fe400000010ff */
[----:B------:R-:W2:Y:S01]  /*3b10*/  MUFU.EX2 R21, R21 ;  /* 0x0000001500157308 */ /* 0x000ea20000000800 */
[----:B------:R-:W-:Y:S01]  /*3b20*/  FADD.FTZ R11, R179, R42 ;  /* 0x0000002ab30b7221 */ /* 0x000fe20000010000 */
[----:B-1----:R-:W-:Y:S01]  /*3b30*/  FADD.FTZ R5, R15, R0 ;  /* 0x000000000f057221 */ /* 0x002fe20000010000 */
[----:B------:R-:W-:-:S02]  /*3b40*/  F2FP.BF16.F32.PACK_AB R179, R10, R179 ;  /* 0x000000b30ab3723e */ /* 0x000fc400000010ff */
[----:B------:R-:W-:-:S03]  /*3b50*/  FADD.FTZ R42, R10, R11 ;  /* 0x0000000b0a2a7221 */ /* 0x000fc60000010000 */
[----:B------:R-:W1:Y:S01]  /*3b60*/  MUFU.EX2 R174, R53 ;  /* 0x0000003500ae7308 */ /* 0x000e620000000800 */
[----:B------:R-:W-:Y:S01]  /*3b70*/  FADD.FTZ R11, R173, R42 ;  /* 0x0000002aad0b7221 */ /* 0x000fe20000010000 */
[----:B0-----:R-:W-:Y:S01]  /*3b80*/  FADD.FTZ R0, R172, R5 ;  /* 0x00000005ac007221 */ /* 0x001fe20000010000 */
[C---:B------:R-:W-:Y:S02]  /*3b90*/  F2FP.BF16.F32.PACK_AB R173, R12.reuse, R173 ;  /* 0x000000ad0cad723e */ /* 0x040fe400000010ff */
[----:B------:R-:W-:Y:S01]  /*3ba0*/  FADD.FTZ R42, R12, R11 ;  /* 0x0000000b0c2a7221 */ /* 0x000fe20000010000 */
[----:B------:R-:W-:Y:S02]  /*3bb0*/  F2FP.BF16.F32.PACK_AB R172, R172, R15 ;  /* 0x0000000facac723e */ /* 0x000fe400000010ff */
[----:B------:R-:W0:Y:S01]  /*3bc0*/  MUFU.EX2 R14, R14 ;  /* 0x0000000e000e7308 */ /* 0x000e220000000800 */
[----:B--2---:R-:W-:Y:S01]  /*3bd0*/  FADD.FTZ R5, R21, R0 ;  /* 0x0000000015057221 */ /* 0x004fe20000010000 */
[----:B------:R-:W-:-:S06]  /*3be0*/  FADD.FTZ R11, R175, R42 ;  /* 0x0000002aaf0b7221 */ /* 0x000fcc0000010000 */
        /* <DEDUP_REMOVED lines=99> */
[----:B-1----:R-:W-:Y:S01]  /*4220*/  FADD.FTZ R5, R159, R8 ;  /* 0x000000089f057221 */ /* 0x002fe20000010000 */
[C---:B0-----:R-:W-:Y:S01]  /*4230*/  FADD.FTZ R0, R40.reuse, R3 ;  /* 0x0000000328007221 */ /* 0x041fe20000010000 */
[----:B------:R-:W-:Y:S02]  /*4240*/  F2FP.BF16.F32.PACK_AB R158, R40, R41 ;  /* 0x00000029289e723e */ /* 0x000fe400000010ff */
[C---:B--2---:R-:W-:Y:S01]  /*4250*/  FADD.FTZ R3, R6.reuse, R5 ;  /* 0x0000000506037221 */ /* 0x044fe20000010000 */
[----:B------:R-:W-:Y:S01]  /*4260*/  F2FP.BF16.F32.PACK_AB R159, R6, R159 ;  /* 0x0000009f069f723e */ /* 0x000fe200000010ff */
[----:B------:R-:W-:Y:S06]  /*4270*/  @!P1 BRA `(.L_x_8875) ;  /* 0x0000003000849947 */ /* 0x000fec0003800000 */
[----:B------:R-:W-:Y:S01]  /*4280*/  IMAD.MOV.U32 R6, RZ, RZ, R9 ;  /* 0x000000ffff067224 */ /* 0x000fe200078e0009 */
[----:B------:R-:W-:Y:S01]  /*4290*/  UMOV UR57, UR44 ;  /* 0x0000002c00397c82 */ /* 0x000fe20008000000 */
[----:B------:R-:W-:Y:S01]  /*42a0*/  IMAD.MOV.U32 R5, RZ, RZ, R7 ;  /* 0x000000ffff057224 */ /* 0x000fe200078e0007 */
[----:B------:R-:W-:Y:S01]  /*42b0*/  UMOV UR55, UR43 ;  /* 0x0000002b00377c82 */ /* 0x000fe20008000000 */
[----:B------:R-:W-:Y:S01]  /*42c0*/  IMAD.MOV.U32 R151, RZ, RZ, RZ ;  /* 0x000000ffff977224 */ /* 0x000fe200078e00ff */
[----:B------:R-:W-:Y:S01]  /*42d0*/  ULDC UR52, c[0x0][0x288] ;  /* 0x0000a20000347ab9 */ /* 0x000fe20000000800 */
[----:B------:R-:W-:-:S05]  /*42e0*/  ULDC UR53, c[0x0][0x9d8] ;  /* 0x0002760000357ab9 */ /* 0x000fca0000000800 */
.L_x_8886:
[----:B------:R-:W-:Y:S01]  /*42f0*/  ISETP.NE.AND P2, PT, RZ, UR40, PT ;  /* 0x00000028ff007c0c */ /* 0x000fe2000bf45270 */
[----:B------:R-:W-:-:S04]  /*4300*/  UISETP.NE.AND UP0, UPT, UR55, 0x1, UPT ;  /* 0x000000013700788c */ /* 0x000fc8000bf05270 */
[----:B------:R-:W-:-:S04]  /*4310*/  USEL UR44, URZ, 0x1, UP0 ;  /* 0x000000013f2c7887 */ /* 0x000fc80008000000 */
[----:B------:R-:W-:-:S04]  /*4320*/  ULOP3.LUT UR44, UR57, UR44, URZ, 0x3c, !UPT ;  /* 0x0000002c392c7292 */ /* 0x000fc8000f8e3c3f */
[----:B------:R-:W-:Y:S08]  /*4330*/  @P2 BRA `(.L_x_8876) ;  /* 0x0000000000382947 */ /* 0x000ff00003800000 */
[----:B------:R-:W-:Y:S05]  /*4340*/  @!P0 BRA `(.L_x_8877) ;  /* 0x0000000000048947 */ /* 0x000fea0003800000 */
[----:B------:R-:W-:Y:S01]  /*4350*/  BPT.TRAP 0x1 ;  /* 0x000000040000795c */ /* 0x000fe20000300000 */
.L_x_8877:
        /* <DEDUP_REMOVED lines=9> */
.L_x_8878:
[----:B-1----:R-:W-:Y:S05]  /*43f0*/  @P1 BRA `(.L_x_8876) ;  /* 0x0000000000081947 */ /* 0x002fea0003800000 */
[----:B------:R-:W1:Y:S02]  /*4400*/  SYNCS.PHASECHK.TRANS64.TRYWAIT P1, [UR6+0x28830], R4 ;  /* 0x02883004ff0075a7 */ /* 0x000e640008020146 */
[----:B-1----:R-:W-:Y:S05]  /*4410*/  @!P1 BRA `(.L_x_8879) ;  /* 0x000000c000b49947 */ /* 0x002fea0003800000 */
.L_x_8876:
        /* <DEDUP_REMOVED lines=48> */
.L_x_8881:
[----:B------:R-:W-:Y:S01]  /*4720*/  ULEA UR6, UR55, UR41, 0x3 ;  /* 0x0000002937067291 */ /* 0x000fe2000f8e183f */
[----:B------:R-:W-:-:S05]  /*4730*/  IMAD.U32 R4, RZ, RZ, UR57 ;  /* 0x00000039ff047e24 */ /* 0x000fca000f8e00ff */
[----:B------:R-:W-:-:S04]  /*4740*/  SHF.L.U32 R4, R4, 0x1f, RZ ;  /* 0x0000001f04047819 */ /* 0x000fc800000006ff */
[----:B------:R0:W1:Y:S01]  /*4750*/  SYNCS.PHASECHK.TRANS64.TRYWAIT P1, [UR6+0x28850], R4 ;  /* 0x02885004ff0075a7 */ /* 0x0000620008020146 */
[----:B------:R-:W-:Y:S05]  /*4760*/  @!P0 BRA `(.L_x_8882) ;  /* 0x0000000000048947 */ /* 0x000fea0003800000 */
[----:B------:R-:W-:Y:S01]  /*4770*/  BPT.TRAP 0x1 ;  /* 0x000000040000795c */ /* 0x000fe20000300000 */
.L_x_8882:
[----:B-1----:R-:W-:Y:S05]  /*4780*/  @P1 BRA `(.L_x_8880) ;  /* 0x0000000000081947 */ /* 0x002fea0003800000 */
[----:B------:R-:W1:Y:S02]  /*4790*/  SYNCS.PHASECHK.TRANS64.TRYWAIT P1, [UR6+0x28850], R4 ;  /* 0x02885004ff0075a7 */ /* 0x000e640008020146 */
[----:B-1----:R-:W-:Y:S05]  /*47a0*/  @!P1 BRA `(.L_x_8883) ;  /* 0x000000bc00e89947 */ /* 0x002fea0003800000 */
.L_x_8880:
        /* <DEDUP_REMOVED lines=49> */
.L_x_8884:
[----:B------:R-:W-:Y:S01]  /*4ac0*/  UISETP.NE.AND UP0, UPT, UR49, URZ, UPT ;  /* 0x0000003f3100728c */ /* 0x000fe2000bf05270 */
[----:B------:R-:W-:Y:S02]  /*4ad0*/  VIADD R13, R17, UR37 ;  /* 0x00000025110d7c36 */ /* 0x000fe40008000000 */
[----:B------:R-:W-:Y:S01]  /*4ae0*/  FMUL.FTZ R12, R31, UR53 ;  /* 0x000000351f0c7c20 */ /* 0x000fe20008410000 */
[----:B------:R-:W-:Y:S01]  /*4af0*/  FMUL.FTZ R24, R24, UR53 ;  /* 0x0000003518187c20 */ /* 0x000fe20008410000 */
[----:B------:R-:W1:Y:S01]  /*4b00*/  LDC R31, c[0x0][0x2f0] ;  /* 0x0000bc00ff1f7b82 */ /* 0x000e620000000800 */
[----:B------:R-:W-:Y:S01]  /*4b10*/  FMUL.FTZ R15, R35, UR53 ;  /* 0x00000035230f7c20 */ /* 0x000fe20008410000 */
[----:B------:R-:W-:Y:S01]  /*4b20*/  PLOP3.LUT P1, PT, PT, PT, UP0, 0x80, 0x0 ;  /* 0x000000000000781c */ /* 0x000fe20003f2f008 */
[----:B------:R2:W3:Y:S01]  /*4b30*/  MUFU.TANH R11, R24 ;  /* 0x00000018000b7308 */ /* 0x0004e20000002400 */
[----:B------:R-:W-:Y:S01]  /*4b40*/  PLOP3.LUT P2, PT, PT, PT, UP0, 0x80, 0x0 ;  /* 0x000000000000781c */ /* 0x000fe20003f4f008 */
[----:B------:R-:W-:Y:S01]  /*4b50*/  FMUL.FTZ R25, R25, UR53 ;  /* 0x0000003519197c20 */ /* 0x000fe20008410000 */
[----:B------:R-:W-:Y:S01]  /*4b60*/  FMUL.FTZ R28, R28, UR53 ;  /* 0x000000351c1c7c20 */ /* 0x000fe20008410000 */
[----:B------:R-:W-:Y:S01]  /*4b70*/  @UP0 ULDC UR6, c[0x0][0x44c] ;  /* 0x0001130000060ab9 */ /* 0x000fe20000000800 */
[----:B------:R-:W-:Y:S01]  /*4b80*/  FMUL.FTZ R29, R29, UR53 ;  /* 0x000000351d1d7c20 */ /* 0x000fe20008410000 */
[----:B------:R-:W-:Y:S01]  /*4b90*/  FMUL.FTZ R32, R32, UR53 ;  /* 0x0000003520207c20 */ /* 0x000fe20008410000 */
[----:B------:R-:W-:Y:S01]  /*4ba0*/  FMUL.FTZ R33, R33, UR53 ;  /* 0x0000003521217c20 */ /* 0x000fe20008410000 */
[----:B------:R-:W4:Y:S01]  /*4bb0*/  MUFU.TANH R175, R25 ;  /* 0x0000001900af7308 */ /* 0x000f220000002400 */
[----:B--2---:R-:W-:Y:S01]  /*4bc0*/  FMUL.FTZ R24, R42, UR53 ;  /* 0x000000352a187c20 */ /* 0x004fe20008410000 */
[----:B------:R-:W-:Y:S01]  /*4bd0*/  FMUL.FTZ R40, R40, UR53 ;  /* 0x0000003528287c20 */ /* 0x000fe20008410000 */
[----:B------:R-:W-:Y:S01]  /*4be0*/  FMUL.FTZ R36, R36, UR53 ;  /* 0x0000003524247c20 */ /* 0x000fe20008410000 */
[----:B0-----:R-:W-:Y:S01]  /*4bf0*/  @P1 IMAD.HI.U32 R4, R13, UR6, RZ ;  /* 0x000000060d041c27 */ /* 0x001fe2000f8e00ff */
[----:B------:R-:W-:-:S03]  /*4c00*/  @UP0 ULDC UR6, c[0x0][0x450] ;  /* 0x0001140000060ab9 */ /* 0x000fc60000000800 */
[----:B------:R-:W-:Y:S01]  /*4c10*/  FMUL.FTZ R37, R37, UR53 ;  /* 0x0000003525257c20 */ /* 0x000fe20008410000 */
[----:B------:R-:W-:Y:S01]  /*4c20*/  FMUL.FTZ R41, R41, UR53 ;  /* 0x0000003529297c20 */ /* 0x000fe20008410000 */
[----:B------:R-:W0:Y:S01]  /*4c30*/  MUFU.TANH R173, R28 ;  /* 0x0000001c00ad7308 */ /* 0x000e220000002400 */
[----:B------:R-:W-:Y:S01]  /*4c40*/  @P2 SHF.R.U32.HI R13, RZ, UR6, R4 ;  /* 0x00000006ff0d2c19 */ /* 0x000fe20008011604 */
[----:B------:R-:W-:Y:S01]  /*4c50*/  UMOV UR6, 0xffffff80 ;  /* 0xffffff8000067882 */ /* 0x000fe20000000000 */
[----:B------:R-:W-:Y:S01]  /*4c60*/  FMUL.FTZ R44, R44, UR53 ;  /* 0x000000352c2c7c20 */ /* 0x000fe20008410000 */
[----:B------:R-:W-:Y:S01]  /*4c70*/  UIMAD UR6, UR56, UR6, 0x1 ;  /* 0x00000001380674a4 */ /* 0x000fe2000f8e0206 */
[----:B------:R-:W-:Y:S01]  /*4c80*/  FMUL.FTZ R45, R45, UR53 ;  /* 0x000000352d2d7c20 */ /* 0x000fe20008410000 */
[----:B------:R-:W2:Y:S01]  /*4c90*/  SHFL.IDX PT, R7, R13, RZ, 0x1c1f ;  /* 0x001c1fff0d077589 */ /* 0x000ea200000e0000 */
[----:B------:R-:W-:Y:S01]  /*4ca0*/  FMUL.FTZ R48, R48, UR53 ;  /* 0x0000003530307c20 */ /* 0x000fe20008410000 */
[----:B------:R-:W5:Y:S01]  /*4cb0*/  MUFU.TANH R29, R29 ;  /* 0x0000001d001d7308 */ /* 0x000f620000002400 */
[----:B------:R-:W-:Y:S01]  /*4cc0*/  FMUL.FTZ R49, R49, UR53 ;  /* 0x0000003531317c20 */ /* 0x000fe20008410000 */
[----:B------:R-:W-:-:S02]  /*4cd0*/  IMAD.U32 R35, RZ, RZ, UR6 ;  /* 0x00000006ff237e24 */ /* 0x000fc4000f8e00ff */
[----:B------:R-:W-:Y:S01]  /*4ce0*/  FMUL.FTZ R52, R52, UR53 ;  /* 0x0000003534347c20 */ /* 0x000fe20008410000 */
[----:B------:R-:W-:Y:S01]  /*4cf0*/  FMUL.FTZ R53, R53, UR53 ;  /* 0x0000003535357c20 */ /* 0x000fe20008410000 */
[----:B------:R-:W-:Y:S01]  /*4d00*/  FMUL.FTZ R56, R56, UR53 ;  /* 0x0000003538387c20 */ /* 0x000fe20008410000 */
[----:B------:R-:W-:Y:S02]  /*4d10*/  IMAD R42, R16, -0x2, R35 ;  /* 0xfffffffe102a7824 */ /* 0x000fe400078e0223 */
[----:B------:R-:W-:Y:S01]  /*4d20*/  FMUL.FTZ R57, R57, UR53 ;  /* 0x0000003539397c20 */ /* 0x000fe20008410000 */
[----:B------:R-:W5:Y:S01]  /*4d30*/  MUFU.TANH R169, R32 ;  /* 0x0000002000a97308 */ /* 0x000f620000002400 */
[----:B------:R-:W-:Y:S01]  /*4d40*/  FMUL.FTZ R60, R60, UR53 ;  /* 0x000000353c3c7c20 */ /* 0x000fe20008410000 */
[----:B-1----:R-:W-:Y:S02]  /*4d50*/  IMAD R42, R31, UR48, R42 ;  /* 0x000000301f2a7c24 */ /* 0x002fe4000f8e022a */
        /* <DEDUP_REMOVED lines=13> */
[----:B------:R2:W-:Y:S01]  /*4e30*/  MUFU.TANH R161, R40 ;  /* 0x0000002800a17308 */ /* 0x0005e20000002400 */
[----:B------:R-:W-:Y:S01]  /*4e40*/  FMUL.FTZ R38, R59, UR53 ;  /* 0x000000353b267c20 */ /* 0x000fe20008410000 */
[----:B------:R-:W-:Y:S01]  /*4e50*/  ISETP.GT.AND P1, PT, R4, RZ, PT ;  /* 0x000000ff0400720c */ /* 0x000fe20003f24270 */
[----:B------:R-:W-:Y:S01]  /*4e60*/  FMUL.FTZ R68, R68, UR53 ;  /* 0x0000003544447c20 */ /* 0x000fe20008410000 */
[----:B------:R-:W-:Y:S01]  /*4e70*/  ISETP.GT.AND P2, PT, R4, 0x1, PT ;  /* 0x000000010400780c */ /* 0x000fe20003f44270 */
[----:B------:R-:W-:Y:S01]  /*4e80*/  FMUL.FTZ R72, R72, UR53 ;  /* 0x0000003548487c20 */ /* 0x000fe20008410000 */
[----:B---3--:R-:W-:Y:S01]  /*4e90*/  FSEL R11, R11, -INF , P1 ;  /* 0xff8000000b0b7808 */ /* 0x008fe20000800000 */
[----:B------:R-:W-:Y:S01]  /*4ea0*/  FMUL.FTZ R73, R73, UR53 ;  /* 0x0000003549497c20 */ /* 0x000fe20008410000 */
[----:B------:R-:W-:Y:S01]  /*4eb0*/  ISETP.GT.AND P1, PT, R4, 0x8, PT ;  /* 0x000000080400780c */ /* 0x000fe20003f24270 */
[----:B------:R-:W3:Y:S01]  /*4ec0*/  MUFU.TANH R165, R36 ;  /* 0x0000002400a57308 */ /* 0x000ee20000002400 */
[----:B----4-:R-:W-:Y:S01]  /*4ed0*/  FSEL R175, R175, -INF , P2 ;  /* 0xff800000afaf7808 */ /* 0x010fe20001000000 */
[----:B------:R-:W-:Y:S01]  /*4ee0*/  FMUL.FTZ R21, R39, UR53 ;  /* 0x0000003527157c20 */ /* 0x000fe20008410000 */
[----:B--2---:R-:W-:Y:S01]  /*4ef0*/  FMNMX.FTZ R40, R11, R5, !PT ;  /* 0x000000050b287209 */ /* 0x004fe20007810000 */
        /* <DEDUP_REMOVED lines=15> */
[----:B------:R-:W-:Y:S01]  /*4ff0*/  FSEL R169, R169, -INF , P1 ;  /* 0xff800000a9a97808 */ /* 0x000fe20000800000 */
[----:B------:R-:W-:Y:S01]  /*5000*/  FMUL.FTZ R85, R85, UR53 ;  /* 0x0000003555557c20 */ /* 0x000fe20008410000 */
[----:B------:R-:W-:Y:S01]  /*5010*/  FMNMX.FTZ R40, R171, R40, !PT ;  /* 0x00000028ab287209 */ /* 0x000fe20007810000 */
[----:B------:R-:W4:Y:S01]  /*5020*/  SHFL.IDX PT, R13, R13, 0x1, 0x1c1f ;  /* 0x003c1f000d0d7f89 */ /* 0x000f2200000e0000 */
[----:B------:R-:W-:Y:S01]  /*5030*/  ISETP.GT.AND P1, PT, R4, 0x18, PT ;  /* 0x000000180400780c */ /* 0x000fe20003f24270 */
[----:B------:R-:W5:Y:S01]  /*5040*/  MUFU.TANH R44, R44 ;  /* 0x0000002c002c7308 */ /* 0x000f620000002400 */
[----:B-1----:R-:W-:Y:S01]  /*5050*/  FSEL R167, R33, -INF , P2 ;  /* 0xff80000021a77808 */ /* 0x002fe20001000000 */
[----:B------:R-:W-:Y:S01]  /*5060*/  FMUL.FTZ R8, R26, UR53 ;  /* 0x000000351a087c20 */ /* 0x000fe20008410000 */
[----:B------:R-:W-:Y:S01]  /*5070*/  FMNMX.FTZ R40, R169, R40, !PT ;  /* 0x00000028a9287209 */ /* 0x000fe20007810000 */
[----:B------:R-:W-:Y:S01]  /*5080*/  FMUL.FTZ R26, R46, UR53 ;  /* 0x000000352e1a7c20 */ /* 0x000fe20008410000 */
[----:B------:R-:W-:Y:S01]  /*5090*/  ISETP.GT.AND P2, PT, R4, 0x19, PT ;  /* 0x000000190400780c */ /* 0x000fe20003f44270 */
[----:B------:R-:W-:Y:S01]  /*50a0*/  FMUL.FTZ R28, R50, UR53 ;  /* 0x00000035321c7c20 */ /* 0x000fe20008410000 */
[----:B---3--:R-:W-:Y:S01]  /*50b0*/  FSEL R165, R165, -INF , P1 ;  /* 0xff800000a5a57808 */ /* 0x008fe20000800000 */
[----:B------:R-:W1:Y:S01]  /*50c0*/  MUFU.TANH R45, R45 ;  /* 0x0000002d002d7308 */ /* 0x000e620000002400 */
[----:B------:R-:W-:Y:S01]  /*50d0*/  FMNMX.FTZ R40, R167, R40, !PT ;  /* 0x00000028a7287209 */ /* 0x000fe20007810000 */
[----:B------:R-:W-:Y:S01]  /*50e0*/  FMUL.FTZ R50, R83, UR53 ;  /* 0x0000003553327c20 */ /* 0x000fe20008410000 */
[----:B------:R-:W-:Y:S01]  /*50f0*/  ISETP.GT.AND P1, PT, R4, 0x20, PT ;  /* 0x000000200400780c */ /* 0x000fe20003f24270 */
[----:B------:R-:W-:Y:S01]  /*5100*/  FMUL.FTZ R32, R54, UR53 ;  /* 0x0000003536207c20 */ /* 0x000fe20008410000 */
[----:B0-----:R-:W-:Y:S01]  /*5110*/  FSEL R163, R37, -INF , P2 ;  /* 0xff80000025a37808 */ /* 0x001fe20001000000 */
[----:B------:R-:W-:Y:S01]  /*5120*/  FMUL.FTZ R54, R87, UR53 ;  /* 0x0000003557367c20 */ /* 0x000fe20008410000 */
[----:B------:R-:W-:Y:S01]  /*5130*/  FMNMX.FTZ R40, R165, R40, !PT ;  /* 0x00000028a5287209 */ /* 0x000fe20007810000 */
[----:B------:R-:W0:Y:S01]  /*5140*/  MUFU.TANH R48, R48 ;  /* 0x0000003000307308 */ /* 0x000e220000002400 */
[----:B------:R-:W-:Y:S01]  /*5150*/  ISETP.GT.AND P2, PT, R4, 0x21, PT ;  /* 0x000000210400780c */ /* 0x000fe20003f44270 */
[----:B------:R-:W-:Y:S01]  /*5160*/  FMUL.FTZ R36, R58, UR53 ;  /* 0x000000353a247c20 */ /* 0x000fe20008410000 */
[----:B------:R-:W-:Y:S01]  /*5170*/  FSEL R161, R161, -INF , P1 ;  /* 0xff800000a1a17808 */ /* 0x000fe20000800000 */
[----:B------:R-:W-:Y:S01]  /*5180*/  FMUL.FTZ R58, R74, UR53 ;  /* 0x000000354a3a7c20 */ /* 0x000fe20008410000 */
[----:B------:R-:W-:Y:S01]  /*5190*/  FMNMX.FTZ R40, R163, R40, !PT ;  /* 0x00000028a3287209 */ /* 0x000fe20007810000 */
[----:B------:R-:W-:Y:S01]  /*51a0*/  FMUL.FTZ R46, R82, UR53 ;  /* 0x00000035522e7c20 */ /* 0x000fe20008410000 */
[----:B------:R-:W-:Y:S01]  /*51b0*/  ISETP.GT.AND P1, PT, R4, 0x28, PT ;  /* 0x000000280400780c */ /* 0x000fe20003f24270 */
[----:B------:R-:W3:Y:S01]  /*51c0*/  MUFU.TANH R49, R49 ;  /* 0x0000003100317308 */ /* 0x000ee20000002400 */
[----:B--2---:R-:W-:Y:S01]  /*51d0*/  FSEL R159, R41, -INF , P2 ;  /* 0xff800000299f7808 */ /* 0x004fe20001000000 */
[----:B------:R-:W-:Y:S01]  /*51e0*/  ULEA UR6, UR43, UR41, 0x3 ;  /* 0x000000292b067291 */ /* 0x000fe2000f8e183f */
[----:B------:R-:W-:-:S02]  /*51f0*/  FMNMX.FTZ R40, R161, R40, !PT ;  /* 0x00000028a1287209 */ /* 0x000fc40007810000 */
[----:B------:R-:W-:Y:S01]  /*5200*/  ISETP.GT.AND P2, PT, R4, 0x29, PT ;  /* 0x000000290400780c */ /* 0x000fe20003f44270 */
[----:B------:R-:W-:Y:S01]  /*5210*/  UIADD3 UR6, UR6, 0x28840, URZ ;  /* 0x0002884006067890 */ /* 0x000fe2000fffe03f */
[----:B-----5:R-:W-:Y:S01]  /*5220*/  FSEL R157, R44, -INF , P1 ;  /* 0xff8000002c9d7808 */ /* 0x020fe20000800000 */
[----:B------:R-:W2:Y:S01]  /*5230*/  MUFU.TANH R52, R52 ;  /* 0x0000003400347308 */ /* 0x000ea20000002400 */
[----:B------:R-:W-:Y:S01]  /*5240*/  FMNMX.FTZ R40, R159, R40, !PT ;  /* 0x000000289f287209 */ /* 0x000fe20007810000 */
[----:B------:R-:W-:Y:S01]  /*5250*/  FMUL.FTZ R44, R78, UR53 ;  /* 0x000000354e2c7c20 */ /* 0x000fe20008410000 */
[C---:B------:R-:W-:Y:S01]  /*5260*/  ISETP.GT.AND P1, PT, R4.reuse, 0x30, PT ;  /* 0x000000300400780c */ /* 0x040fe20003f24270 */
[----:B------:R-:W-:Y:S01]  /*5270*/  UPRMT UR6, UR39, 0x654, UR6 ;  /* 0x0000065427067896 */ /* 0x000fe20008000006 */
[----:B-1----:R-:W-:Y:S02]  /*5280*/  FSEL R155, R45, -INF , P2 ;  /* 0xff8000002d9b7808 */ /* 0x002fe40001000000 */
[----:B------:R-:W-:Y:S01]  /*5290*/  FMNMX.FTZ R40, R157, R40, !PT ;  /* 0x000000289d287209 */ /* 0x000fe20007810000 */
[----:B------:R-:W-:Y:S01]  /*52a0*/  MUFU.TANH R53, R53 ;  /* 0x0000003500357308 */ /* 0x000fe20000002400 */
[----:B------:R-:W-:-:S02]  /*52b0*/  ISETP.GT.AND P2, PT, R4, 0x31, PT ;  /* 0x000000310400780c */ /* 0x000fc40003f44270 */
[----:B0-----:R-:W-:Y:S01]  /*52c0*/  FSEL R153, R48, -INF , P1 ;  /* 0xff80000030997808 */ /* 0x001fe20000800000 */
[----:B------:R-:W-:Y:S01]  /*52d0*/  FMUL.FTZ R48, R79, UR53 ;  /* 0x000000354f307c20 */ /* 0x000fe20008410000 */
[----:B------:R-:W-:Y:S01]  /*52e0*/  FMNMX.FTZ R40, R155, R40, !PT ;  /* 0x000000289b287209 */ /* 0x000fe20007810000 */
[----:B------:R-:W-:Y:S01]  /*52f0*/  SYNCS.ARRIVE.TRANS64.RED.A1T0 RZ, [UR6], RZ ;  /* 0x000000ffffff79a7 */ /* 0x000fe20008100406 */
[C---:B------:R-:W-:Y:S01]  /*5300*/  ISETP.GT.AND P1, PT, R4.reuse, 0x38, PT ;  /* 0x000000380400780c */ /* 0x040fe20003f24270 */
[----:B------:R-:W0:Y:S01]  /*5310*/  MUFU.TANH R56, R56 ;  /* 0x0000003800387308 */ /* 0x000e220000002400 */
[----:B---3--:R-:W-:Y:S02]  /*5320*/  FSEL R69, R49, -INF , P2 ;  /* 0xff80000031457808 */ /* 0x008fe40001000000 */
[----:B------:R-:W-:Y:S02]  /*5330*/  FMNMX.FTZ R40, R153, R40, !PT ;  /* 0x0000002899287209 */ /* 0x000fe40007810000 */
[----:B------:R-:W-:-:S02]  /*5340*/  ISETP.GT.AND P2, PT, R4, 0x39, PT ;  /* 0x000000390400780c */ /* 0x000fc40003f44270 */
[----:B------:R-:W-:Y:S01]  /*5350*/  FMNMX.FTZ R40, R69, R40, !PT ;  /* 0x0000002845287209 */ /* 0x000fe20007810000 */
[----:B------:R-:W1:Y:S01]  /*5360*/  MUFU.TANH R57, R57 ;  /* 0x0000003900397308 */ /* 0x000e620000002400 */
[----:B----4-:R-:W-:-:S04]  /*5370*/  IADD3 R42, R13, -UR52, R42 ;  /* 0x800000340d2a7c10 */ /* 0x010fc8000fffe02a */
[----:B------:R-:W-:-:S03]  /*5380*/  ISETP.GT.AND P3, PT, R42, 0x1, PT ;  /* 0x000000012a00780c */ /* 0x000fc60003f64270 */
[----:B------:R3:W4:Y:S08]  /*5390*/  MUFU.TANH R55, R60 ;  /* 0x0000003c00377308 */ /* 0x0007300000002400 */
[----:B------:R2:W-:Y:S01]  /*53a0*/  MUFU.TANH R47, R65 ;  /* 0x00000041002f7308 */ /* 0x0005e20000002400 */
[----:B---3--:R-:W-:-:S07]  /*53b0*/  FMUL.FTZ R60, R63, UR53 ;  /* 0x000000353f3c7c20 */ /* 0x008fce0008410000 */
[----:B------:R3:W5:Y:S01]  /*53c0*/  MUFU.TANH R51, R61 ;  /* 0x0000003d00337308 */ /* 0x0007620000002400 */
[----:B--2---:R-:W-:Y:S01]  /*53d0*/  FSEL R65, R52, -INF , P1 ;  /* 0xff80000034417808 */ /* 0x004fe20000800000 */
[----:B------:R-:W-:Y:S01]  /*53e0*/  FMUL.FTZ R52, R86, UR53 ;  /* 0x0000003556347c20 */ /* 0x000fe20008410000 */
[----:B------:R-:W-:Y:S02]  /*53f0*/  ISETP.GT.AND P1, PT, R4, 0x40, PT ;  /* 0x000000400400780c */ /* 0x000fe40003f24270 */
[----:B------:R-:W-:Y:S02]  /*5400*/  FMNMX.FTZ R40, R65, R40, !PT ;  /* 0x0000002841287209 */ /* 0x000fe40007810000 */
[----:B0-----:R-:W-:Y:S01]  /*5410*/  FSEL R59, R56, -INF , P1 ;  /* 0xff800000383b7808 */ /* 0x001fe20000800000 */
[----:B------:R-:W0:Y:S01]  /*5420*/  MUFU.TANH R64, R64 ;  /* 0x0000004000407308 */ /* 0x000e220000002400 */
[----:B---3--:R-:W-:Y:S01]  /*5430*/  FSEL R61, R53, -INF , P2 ;  /* 0xff800000353d7808 */ /* 0x008fe20001000000 */
[----:B------:R-:W-:Y:S01]  /*5440*/  FMUL.FTZ R56, R62, UR53 ;  /* 0x000000353e387c20 */ /* 0x000fe20008410000 */
[----:B------:R-:W-:Y:S01]  /*5450*/  ISETP.GT.AND P2, PT, R4, 0x41, PT ;  /* 0x000000410400780c */ /* 0x000fe20003f44270 */
[----:B------:R-:W-:Y:S01]  /*5460*/  FMUL.FTZ R62, R70, UR53 ;  /* 0x00000035463e7c20 */ /* 0x000fe20008410000 */
[----:B------:R-:W-:Y:S01]  /*5470*/  FMNMX.FTZ R40, R61, R40, !PT ;  /* 0x000000283d287209 */ /* 0x000fe20007810000 */
[----:B------:R-:W-:Y:S01]  /*5480*/  FMUL.FTZ R70, R75, UR53 ;  /* 0x000000354b467c20 */ /* 0x000fe20008410000 */
[----:B------:R-:W-:Y:S01]  /*5490*/  ISETP.GT.AND P1, PT, R4, 0x48, PT ;  /* 0x000000480400780c */ /* 0x000fe20003f24270 */
[----:B------:R-:W2:Y:S01]  /*54a0*/  MUFU.TANH R68, R68 ;  /* 0x0000004400447308 */ /* 0x000ea20000002400 */
[----:B-1----:R-:W-:-:S02]  /*54b0*/  FSEL R57, R57, -INF , P2 ;  /* 0xff80000039397808 */ /* 0x002fc40001000000 */
[----:B------:R-:W-:Y:S02]  /*54c0*/  FMNMX.FTZ R40, R59, R40, !PT ;  /* 0x000000283b287209 */ /* 0x000fe40007810000 */
[C---:B------:R-:W-:Y:S02]  /*54d0*/  ISETP.GT.AND P2, PT, R4.reuse, 0x49, PT ;  /* 0x000000490400780c */ /* 0x040fe40003f44270 */
[----:B----4-:R-:W-:Y:S01]  /*54e0*/  FSEL R55, R55, -INF , P1 ;  /* 0xff80000037377808 */ /* 0x010fe20000800000 */
[----:B------:R-:W1:Y:S01]  /*54f0*/  MUFU.TANH R7, R7 ;  /* 0x0000000700077308 */ /* 0x000e620000002400 */
[----:B------:R-:W-:Y:S02]  /*5500*/  FMNMX.FTZ R40, R57, R40, !PT ;  /* 0x0000002839287209 */ /* 0x000fe40007810000 */
[----:B------:R-:W-:Y:S02]  /*5510*/  ISETP.GT.AND P1, PT, R4, 0x50, PT ;  /* 0x000000500400780c */ /* 0x000fe40003f24270 */
[----:B-----5:R-:W-:-:S02]  /*5520*/  FSEL R51, R51, -INF , P2 ;  /* 0xff80000033337808 */ /* 0x020fc40001000000 */
[----:B------:R-:W-:Y:S01]  /*5530*/  FMNMX.FTZ R40, R55, R40, !PT ;  /* 0x0000002837287209 */ /* 0x000fe20007810000 */
[----:B------:R-:W3:Y:S01]  /*5540*/  MUFU.TANH R45, R72 ;  /* 0x00000048002d7308 */ /* 0x000ee20000002400 */
[----:B------:R-:W-:Y:S02]  /*5550*/  ISETP.GT.AND P2, PT, R4, 0x51, PT ;  /* 0x000000510400780c */ /* 0x000fe40003f44270 */
[----:B0-----:R-:W-:Y:S01]  /*5560*/  FSEL R53, R64, -INF , P1 ;  /* 0xff80000040357808 */ /* 0x001fe20000800000 */
[----:B------:R-:W-:Y:S01]  /*5570*/  FMUL.FTZ R64, R71, UR53 ;  /* 0x0000003547407c20 */ /* 0x000fe20008410000 */
[----:B------:R-:W-:Y:S02]  /*5580*/  FMNMX.FTZ R40, R51, R40, !PT ;  /* 0x0000002833287209 */ /* 0x000fe40007810000 */
[----:B------:R-:W-:Y:S01]  /*5590*/  ISETP.GT.AND P1, PT, R4, 0x58, PT ;  /* 0x000000580400780c */ /* 0x000fe20003f24270 */
[----:B------:R-:W0:Y:S01]  /*55a0*/  MUFU.TANH R39, R73 ;  /* 0x0000004900277308 */ /* 0x000e220000002400 */
[----:B------:R-:W-:-:S02]  /*55b0*/  FSEL R47, R47, -INF , P2 ;  /* 0xff8000002f2f7808 */ /* 0x000fc40001000000 */
[----:B------:R-:W-:Y:S02]  /*55c0*/  FMNMX.FTZ R40, R53, R40, !PT ;  /* 0x0000002835287209 */ /* 0x000fe40007810000 */
[----:B------:R-:W-:Y:S02]  /*55d0*/  ISETP.GT.AND P2, PT, R4, 0x59, PT ;  /* 0x000000590400780c */ /* 0x000fe40003f44270 */
[----:B--2---:R-:W-:Y:S01]  /*55e0*/  FSEL R49, R68, -INF , P1 ;  /* 0xff80000044317808 */ /* 0x004fe20000800000 */
[----:B------:R-:W2:Y:S01]  /*55f0*/  MUFU.TANH R41, R76 ;  /* 0x0000004c00297308 */ /* 0x000ea20000002400 */
[----:B------:R-:W-:Y:S01]  /*5600*/  FMNMX.FTZ R40, R47, R40, !PT ;  /* 0x000000282f287209 */ /* 0x000fe20007810000 */
[----:B------:R-:W-:Y:S01]  /*5610*/  FMUL.FTZ R68, R66, UR53 ;  /* 0x0000003542447c20 */ /* 0x000fe20008410000 */
[----:B------:R-:W-:Y:S01]  /*5620*/  ISETP.GT.AND P1, PT, R4, 0x60, PT ;  /* 0x000000600400780c */ /* 0x000fe20003f24270 */
[----:B------:R-:W-:Y:S01]  /*5630*/  FMUL.FTZ R66, R67, UR53 ;  /* 0x0000003543427c20 */ /* 0x000fe20008410000 */
[----:B-1----:R-:W-:-:S02]  /*5640*/  FSEL R43, R7, -INF , P2 ;  /* 0xff800000072b7808 */ /* 0x002fc40001000000 */
[----:B------:R-:W-:Y:S01]  /*5650*/  FMNMX.FTZ R40, R49, R40, !PT ;  /* 0x0000002831287209 */ /* 0x000fe20007810000 */
[----:B------:R-:W1:Y:S01]  /*5660*/  MUFU.TANH R31, R77 ;  /* 0x0000004d001f7308 */ /* 0x000e620000002400 */
[C---:B------:R-:W-:Y:S02]  /*5670*/  ISETP.GT.AND P2, PT, R4.reuse, 0x61, PT ;  /* 0x000000610400780c */ /* 0x040fe40003f44270 */
[----:B---3--:R-:W-:Y:S02]  /*5680*/  FSEL R45, R45, -INF , P1 ;  /* 0xff8000002d2d7808 */ /* 0x008fe40000800000 */
[----:B------:R-:W-:Y:S02]  /*5690*/  FMNMX.FTZ R40, R43, R40, !PT ;  /* 0x000000282b287209 */ /* 0x000fe40007810000 */
[----:B------:R-:W-:Y:S01]  /*56a0*/  ISETP.GT.AND P1, PT, R4, 0x68, PT ;  /* 0x000000680400780c */ /* 0x000fe20003f24270 */
[----:B------:R-:W3:Y:S01]  /*56b0*/  MUFU.TANH R33, R80 ;  /* 0x0000005000217308 */ /* 0x000ee20000002400 */
[----:B0-----:R-:W-:-:S02]  /*56c0*/  FSEL R39, R39, -INF , P2 ;  /* 0xff80000027277808 */ /* 0x001fc40001000000 */
[----:B------:R-:W-:Y:S02]  /*56d0*/  FMNMX.FTZ R40, R45, R40, !PT ;  /* 0x000000282d287209 */ /* 0x000fe40007810000 */
[C---:B------:R-:W-:Y:S02]  /*56e0*/  ISETP.GT.AND P2, PT, R4.reuse, 0x69, PT ;  /* 0x000000690400780c */ /* 0x040fe40003f44270 */
[----:B--2---:R-:W-:Y:S01]  /*56f0*/  FSEL R41, R41, -INF , P1 ;  /* 0xff80000029297808 */ /* 0x004fe20000800000 */
[----:B------:R-:W0:Y:S01]  /*5700*/  MUFU.TANH R35, R81 ;  /* 0x0000005100237308 */ /* 0x000e220000002400 */
[----:B------:R-:W-:Y:S02]  /*5710*/  FMNMX.FTZ R40, R39, R40, !PT ;  /* 0x0000002827287209 */ /* 0x000fe40007810000 */
[----:B------:R-:W-:Y:S02]  /*5720*/  ISETP.GT.AND P1, PT, R4, 0x70, PT ;  /* 0x000000700400780c */ /* 0x000fe40003f24270 */
[----:B-1----:R-:W-:-:S02]  /*5730*/  FSEL R31, R31, -INF , P2 ;  /* 0xff8000001f1f7808 */ /* 0x002fc40001000000 */
[----:B------:R-:W-:Y:S01]  /*5740*/  FMNMX.FTZ R40, R41, R40, !PT ;  /* 0x0000002829287209 */ /* 0x000fe20007810000 */
[----:B------:R-:W1:Y:S01]  /*5750*/  MUFU.TANH R37, R84 ;  /* 0x0000005400257308 */ /* 0x000e620000002400 */
[C---:B------:R-:W-:Y:S02]  /*5760*/  ISETP.GT.AND P2, PT, R4.reuse, 0x71, PT ;  /* 0x000000710400780c */ /* 0x040fe40003f44270 */
[----:B---3--:R-:W-:Y:S02]  /*5770*/  FSEL R33, R33, -INF , P1 ;  /* 0xff80000021217808 */ /* 0x008fe40000800000 */
[----:B------:R-:W-:Y:S02]  /*5780*/  FMNMX.FTZ R40, R31, R40, !PT ;  /* 0x000000281f287209 */ /* 0x000fe40007810000 */
[----:B------:R-:W-:Y:S01]  /*5790*/  ISETP.GT.AND P1, PT, R4, 0x78, PT ;  /* 0x000000780400780c */ /* 0x000fe20003f24270 */
[----:B------:R-:W2:Y:S01]  /*57a0*/  MUFU.TANH R29, R85 ;  /* 0x00000055001d7308 */ /* 0x000ea20000002400 */
[----:B0-----:R-:W-:-:S02]  /*57b0*/  FSEL R35, R35, -INF , P2 ;  /* 0xff80000023237808 */ /* 0x001fc40001000000 */
[----:B------:R-:W-:Y:S02]  /*57c0*/  FMNMX.FTZ R40, R33, R40, !PT ;  /* 0x0000002821287209 */ /* 0x000fe40007810000 */
[----:B------:R-:W-:Y:S02]  /*57d0*/  ISETP.GT.AND P2, PT, R4, 0x79, PT ;  /* 0x000000790400780c */ /* 0x000fe40003f44270 */
[----:B------:R-:W-:Y:S01]  /*57e0*/  FMNMX.FTZ R40, R35, R40, !PT ;  /* 0x0000002823287209 */ /* 0x000fe20007810000 */
[----:B------:R-:W0:Y:S01]  /*57f0*/  MUFU.TANH R8, R8 ;  /* 0x0000000800087308 */ /* 0x000e220000002400 */
[----:B-1----:R-:W-:Y:S01]  /*5800*/  FSEL R37, R37, -INF , P1 ;  /* 0xff80000025257808 */ /* 0x002fe20000800000 */
[----:B------:R-:W1:Y:S03]  /*5810*/  LDC R4, c[0x0][0x988] ;  /* 0x00026200ff047b82 */ /* 0x000e660000000800 */
[----:B------:R-:W-:-:S03]  /*5820*/  FMNMX.FTZ R40, R37, R40, !PT ;  /* 0x0000002825287209 */ /* 0x000fc60007810000 */
[----:B------:R-:W3:Y:S01]  /*5830*/  MUFU.TANH R9, R9 ;  /* 0x0000000900097308 */ /* 0x000ee20000002400 */
[----:B--2---:R-:W-:Y:S02]  /*5840*/  FSEL R29, R29, -INF , P2 ;  /* 0xff8000001d1d7808 */ /* 0x004fe40001000000 */
[----:B------:R-:W-:Y:S02]  /*5850*/  ISETP.GT.AND P2, PT, R42, RZ, PT ;  /* 0x000000ff2a00720c */ /* 0x000fe40003f44270 */
[----:B------:R-:W-:-:S03]  /*5860*/  FMNMX.FTZ R40, R29, R40, !PT ;  /* 0x000000281d287209 */ /* 0x000fc60007810000 */
[----:B------:R-:W2:Y:S01]  /*5870*/  MUFU.TANH R10, R10 ;  /* 0x0000000a000a7308 */ /* 0x000ea20000002400 */
[----:B0-----:R-:W-:Y:S01]  /*5880*/  FSEL R63, R8, -INF , P2 ;  /* 0xff800000083f7808 */ /* 0x001fe20001000000 */
[----:B------:R-:W0:Y:S01]  /*5890*/  SHFL.BFLY PT, R7, R40, 0x2, 0x1f ;  /* 0x0c401f0028077f89 */ /* 0x000e2200000e0000 */
[----:B------:R-:W-:Y:S02]  /*58a0*/  ISETP.GT.AND P2, PT, R42, 0x8, PT ;  /* 0x000000082a00780c */ /* 0x000fe40003f44270 */
[----:B------:R-:W-:-:S03]  /*58b0*/  FMNMX.FTZ R8, R63, R6, !PT ;  /* 0x000000063f087209 */ /* 0x000fc60007810000 */
[----:B------:R-:W4:Y:S01]  /*58c0*/  MUFU.TANH R12, R12 ;  /* 0x0000000c000c7308 */ /* 0x000f220000002400 */
[----:B---3--:R-:W-:Y:S02]  /*58d0*/  FSEL R67, R9, -INF , P3 ;  /* 0xff80000009437808 */ /* 0x008fe40001800000 */
[----:B------:R-:W-:Y:S02]  /*58e0*/  ISETP.GT.AND P3, PT, R42, 0x9, PT ;  /* 0x000000092a00780c */ /* 0x000fe40003f64270 */
[----:B------:R-:W-:-:S03]  /*58f0*/  FMNMX.FTZ R8, R67, R8, !PT ;  /* 0x0000000843087209 */ /* 0x000fc60007810000 */
[----:B------:R-:W3:Y:S01]  /*5900*/  MUFU.TANH R14, R14 ;  /* 0x0000000e000e7308 */ /* 0x000ee20000002400 */
[----:B--2---:R-:W-:Y:S02]  /*5910*/  FSEL R71, R10, -INF , P2 ;  /* 0xff8000000a477808 */ /* 0x004fe40001000000 */
[----:B------:R-:W-:Y:S02]  /*5920*/  ISETP.GT.AND P2, PT, R42, 0x10, PT ;  /* 0x000000102a00780c */ /* 0x000fe40003f44270 */
[----:B------:R-:W-:-:S03]  /*5930*/  FMNMX.FTZ R8, R71, R8, !PT ;  /* 0x0000000847087209 */ /* 0x000fc60007810000 */
[----:B------:R-:W2:Y:S01]  /*5940*/  MUFU.TANH R15, R15 ;  /* 0x0000000f000f7308 */ /* 0x000ea20000002400 */
[----:B----4-:R-:W-:Y:S02]  /*5950*/  FSEL R73, R12, -INF , P3 ;  /* 0xff8000000c497808 */ /* 0x010fe40001800000 */
[----:B0-----:R-:W-:Y:S02]  /*5960*/  FMNMX.FTZ R7, R40, R7, !PT ;  /* 0x0000000728077209 */ /* 0x001fe40007810000 */
[----:B------:R-:W-:Y:S02]  /*5970*/  ISETP.GT.AND P3, PT, R42, 0x11, PT ;  /* 0x000000112a00780c */ /* 0x000fe40003f64270 */
[----:B------:R-:W-:Y:S01]  /*5980*/  FMNMX.FTZ R8, R73, R8, !PT ;  /* 0x0000000849087209 */ /* 0x000fe20007810000 */
[----:B------:R-:W0:Y:S01]  /*5990*/  SHFL.BFLY PT, R40, R7, 0x1, 0x1f ;  /* 0x0c201f0007287f89 */ /* 0x000e2200000e0000 */
[----:B------:R-:W4:Y:S01]  /*59a0*/  MUFU.TANH R20, R20 ;  /* 0x0000001400147308 */ /* 0x000f220000002400 */
[----:B---3--:R-:W-:-:S02]  /*59b0*/  FSEL R75, R14, -INF , P2 ;  /* 0xff8000000e4b7808 */ /* 0x008fc40001000000 */
        /* <DEDUP_REMOVED lines=8> */
[C---:B------:R-:W-:Y:S02]  /*5a40*/  ISETP.GT.AND P2, PT, R42.reuse, 0x20, PT ;  /* 0x000000202a00780c */ /* 0x040fe40003f44270 */
[----:B------:R-:W-:Y:S02]  /*5a50*/  FMNMX.FTZ R8, R79, R8, !PT ;  /* 0x000000084f087209 */ /* 0x000fe40007810000 */
[----:B0-----:R-:W-:Y:S01]  /*5a60*/  FMNMX.FTZ R7, R7, R40, !PT ;  /* 0x0000002807077209 */ /* 0x001fe20007810000 */
[----:B------:R-:W0:Y:S01]  /*5a70*/  MUFU.TANH R25, R25 ;  /* 0x0000001900197308 */ /* 0x000e220000002400 */
[----:B---3--:R-:W-:Y:S02]  /*5a80*/  FSEL R81, R21, -INF , P3 ;  /* 0xff80000015517808 */ /* 0x008fe40001800000 */
[----:B------:R-:W-:Y:S01]  /*5a90*/  ISETP.GT.AND P3, PT, R42, 0x21, PT ;  /* 0x000000212a00780c */ /* 0x000fe20003f64270 */
[----:B-1----:R-:W-:Y:S01]  /*5aa0*/  FMUL.FTZ R40, R7, R4 ;  /* 0x0000000407287220 */ /* 0x002fe20000410000 */
[----:B------:R-:W-:-:S02]  /*5ab0*/  FMNMX.FTZ R8, R81, R8, !PT ;  /* 0x0000000851087209 */ /* 0x000fc40007810000 */
[----:B------:R-:W-:Y:S01]  /*5ac0*/  FSETP.NEU.FTZ.AND P1, PT, R7, -INF , PT ;  /* 0xff8000000700780b */ /* 0x000fe20003f3d000 */
[----:B------:R-:W1:Y:S01]  /*5ad0*/  MUFU.TANH R26, R26 ;  /* 0x0000001a001a7308 */ /* 0x000e620000002400 */
[----:B--2---:R-:W-:Y:S02]  /*5ae0*/  FSEL R83, R24, -INF , P2 ;  /* 0xff80000018537808 */ /* 0x004fe40001000000 */
[----:B------:R-:W-:Y:S02]  /*5af0*/  ISETP.GT.AND P2, PT, R42, 0x28, PT ;  /* 0x000000282a00780c */ /* 0x000fe40003f44270 */
[----:B------:R-:W-:Y:S02]  /*5b00*/  FMNMX.FTZ R8, R83, R8, !PT ;  /* 0x0000000853087209 */ /* 0x000fe40007810000 */
[----:B------:R-:W-:Y:S01]  /*5b10*/  FSEL R40, R40, RZ, P1 ;  /* 0x000000ff28287208 */ /* 0x000fe20000800000 */
[----:B------:R-:W2:Y:S01]  /*5b20*/  MUFU.TANH R27, R27 ;  /* 0x0000001b001b7308 */ /* 0x000ea20000002400 */
[----:B0-----:R-:W-:-:S02]  /*5b30*/  FSEL R85, R25, -INF , P3 ;  /* 0xff80000019557808 */ /* 0x001fc40001800000 */
[----:B------:R-:W-:Y:S01]  /*5b40*/  ISETP.GT.AND P3, PT, R42, 0x29, PT ;  /* 0x000000292a00780c */ /* 0x000fe20003f64270 */
[--C-:B------:R-:W-:Y:S01]  /*5b50*/  FFMA.FTZ R21, R163, R4, -R40.reuse ;  /* 0x00000004a3157223 */ /* 0x100fe20000010828 */
[----:B------:R-:W-:Y:S01]  /*5b60*/  FMNMX.FTZ R8, R85, R8, !PT ;  /* 0x0000000855087209 */ /* 0x000fe20007810000 */
[-CC-:B------:R-:W-:Y:S01]  /*5b70*/  FFMA.FTZ R178, R165, R4.reuse, -R40.reuse ;  /* 0x00000004a5b27223 */ /* 0x180fe20000010828 */
[-CC-:B------:R-:W-:Y:S01]  /*5b80*/  FFMA.FTZ R172, R161, R4.reuse, -R40.reuse ;  /* 0x00000004a1ac7223 */ /* 0x180fe20000010828 */
[----:B------:R-:W0:Y:S01]  /*5b90*/  MUFU.TANH R28, R28 ;  /* 0x0000001c001c7308 */ /* 0x000e220000002400 */
[----:B-1----:R-:W-:Y:S01]  /*5ba0*/  FSEL R87, R26, -INF , P2 ;  /* 0xff8000001a577808 */ /* 0x002fe20001000000 */
[-CC-:B------:R-:W-:Y:S01]  /*5bb0*/  FFMA.FTZ R15, R167, R4.reuse, -R40.reuse ;  /* 0x00000004a70f7223 */ /* 0x180fe20000010828 */
[C---:B------:R-:W-:Y:S01]  /*5bc0*/  ISETP.GT.AND P2, PT, R42.reuse, 0x30, PT ;  /* 0x000000302a00780c */ /* 0x040fe20003f44270 */
[--C-:B------:R-:W-:Y:S01]  /*5bd0*/  FFMA.FTZ R25, R159, R4, -R40.reuse ;  /* 0x000000049f197223 */ /* 0x100fe20000010828 */
[----:B------:R-:W-:Y:S01]  /*5be0*/  FMNMX.FTZ R8, R87, R8, !PT ;  /* 0x0000000857087209 */ /* 0x000fe20007810000 */
[-CC-:B------:R-:W-:Y:S01]  /*5bf0*/  FFMA.FTZ R176, R169, R4.reuse, -R40.reuse ;  /* 0x00000004a9b07223 */ /* 0x180fe20000010828 */
[-CC-:B------:R-:W-:Y:S01]  /*5c00*/  FFMA.FTZ R174, R157, R4.reuse, -R40.reuse ;  /* 0x000000049dae7223 */ /* 0x180fe20000010828 */
[----:B------:R-:W1:Y:S01]  /*5c10*/  MUFU.TANH R30, R30 ;  /* 0x0000001e001e7308 */ /* 0x000e620000002400 */
[----:B--2---:R-:W-:Y:S01]  /*5c20*/  FSEL R163, R27, -INF , P3 ;  /* 0xff8000001ba37808 */ /* 0x004fe20001800000 */
[-CC-:B------:R-:W-:Y:S01]  /*5c30*/  FFMA.FTZ R13, R171, R4.reuse, -R40.reuse ;  /* 0x00000004ab0d7223 */ /* 0x180fe20000010828 */
[----:B------:R-:W-:Y:S01]  /*5c40*/  ISETP.GT.AND P3, PT, R42, 0x31, PT ;  /* 0x000000312a00780c */ /* 0x000fe20003f64270 */
[--C-:B------:R-:W-:Y:S01]  /*5c50*/  FFMA.FTZ R27, R155, R4, -R40.reuse ;  /* 0x000000049b1b7223 */ /* 0x100fe20000010828 */
[----:B------:R-:W-:Y:S01]  /*5c60*/  FMNMX.FTZ R8, R163, R8, !PT ;  /* 0x00000008a3087209 */ /* 0x000fe20007810000 */
[-CC-:B------:R-:W-:Y:S01]  /*5c70*/  FFMA.FTZ R182, R173, R4.reuse, -R40.reuse ;  /* 0x00000004adb67223 */ /* 0x180fe20000010828 */
[-CC-:B------:R-:W-:Y:S01]  /*5c80*/  FFMA.FTZ R168, R153, R4.reuse, -R40.reuse ;  /* 0x0000000499a87223 */ /* 0x180fe20000010828 */
[----:B------:R-:W2:Y:S01]  /*5c90*/  MUFU.TANH R32, R32 ;  /* 0x0000002000207308 */ /* 0x000ea20000002400 */
[----:B0-----:R-:W-:Y:S01]  /*5ca0*/  FSEL R165, R28, -INF , P2 ;  /* 0xff8000001ca57808 */ /* 0x001fe20001000000 */
[-CC-:B------:R-:W-:Y:S01]  /*5cb0*/  FFMA.FTZ R180, R175, R4.reuse, -R40.reuse ;  /* 0x00000004afb47223 */ /* 0x180fe20000010828 */
        /* <DEDUP_REMOVED lines=8> */
[----:B------:R-:W-:Y:S01]  /*5d40*/  ISETP.GT.AND P3, PT, R42, 0x39, PT ;  /* 0x000000392a00780c */ /* 0x000fe20003f64270 */
[--C-:B------:R-:W-:Y:S01]  /*5d50*/  FFMA.FTZ R33, R35, R4, -R40.reuse ;  /* 0x0000000423217223 */ /* 0x100fe20000010828 */
[----:B------:R-:W-:Y:S01]  /*5d60*/  FMNMX.FTZ R8, R161, R8, !PT ;  /* 0x00000008a1087209 */ /* 0x000fe20007810000 */
[-CC-:B------:R-:W-:Y:S01]  /*5d70*/  FFMA.FTZ R158, R37, R4.reuse, -R40.reuse ;  /* 0x00000004259e7223 */ /* 0x180fe20000010828 */
[----:B------:R-:W-:Y:S01]  /*5d80*/  FSEL R30, R7, RZ, P1 ;  /* 0x000000ff071e7208 */ /* 0x000fe20000800000 */
[----:B------:R-:W1:Y:S01]  /*5d90*/  MUFU.TANH R36, R36 ;  /* 0x0000002400247308 */ /* 0x000e620000002400 */
[----:B--2---:R-:W-:Y:S01]  /*5da0*/  FSEL R167, R32, -INF , P2 ;  /* 0xff80000020a77808 */ /* 0x004fe20001000000 */
[--C-:B------:R-:W-:Y:S01]  /*5db0*/  FFMA.FTZ R154, R41, R4, -R40.reuse ;  /* 0x00000004299a7223 */ /* 0x100fe20000010828 */
[----:B------:R-:W-:Y:S01]  /*5dc0*/  ISETP.GT.AND P2, PT, R42, 0x40, PT ;  /* 0x000000402a00780c */ /* 0x000fe20003f44270 */
[----:B------:R-:W-:Y:S01]  /*5dd0*/  FADD.FTZ R5, -R30, R5 ;  /* 0x000000051e057221 */ /* 0x000fe20000010100 */
[----:B------:R-:W-:Y:S01]  /*5de0*/  FMNMX.FTZ R8, R167, R8, !PT ;  /* 0x00000008a7087209 */ /* 0x000fe20007810000 */
[-CC-:B------:R-:W-:Y:S01]  /*5df0*/  FFMA.FTZ R152, R45, R4.reuse, -R40.reuse ;  /* 0x000000042d987223 */ /* 0x180fe20000010828 */
[-CC-:B------:R-:W-:Y:S01]  /*5e00*/  FFMA.FTZ R162, R49, R4.reuse, -R40.reuse ;  /* 0x0000000431a27223 */ /* 0x180fe20000010828 */
[----:B------:R-:W2:Y:S01]  /*5e10*/  MUFU.TANH R38, R38 ;  /* 0x0000002600267308 */ /* 0x000ea20000002400 */
[----:B0-----:R-:W-:Y:S01]  /*5e20*/  FSEL R159, R34, -INF , P3 ;  /* 0xff800000229f7808 */ /* 0x001fe20001800000 */
[-C--:B------:R-:W-:Y:S01]  /*5e30*/  FMUL.FTZ R34, R5, R4.reuse ;  /* 0x0000000405227220 */ /* 0x080fe20000410000 */
        /* <DEDUP_REMOVED lines=20> */
[----:B------:R-:W-:Y:S01]  /*5f80*/  FFMA.FTZ R29, R29, R4, -R40 ;  /* 0x000000041d1d7223 */ /* 0x000fe20000010828 */
[----:B------:R-:W2:Y:S01]  /*5f90*/  MUFU.TANH R68, R68 ;  /* 0x0000004400447308 */ /* 0x000ea20000002400 */
[----:B0-----:R-:W-:-:S02]  /*5fa0*/  FSEL R171, R56, -INF , P2 ;  /* 0xff80000038ab7808 */ /* 0x001fc40001000000 */
        /* <DEDUP_REMOVED lines=49> */
[----:B------:R-:W-:Y:S01]  /*62c0*/  MUFU.EX2 R180, R180 ;  /* 0x000000b400b47308 */ /* 0x000fe20000000800 */
[----:B-1----:R-:W-:-:S04]  /*62d0*/  FSEL R195, R54, -INF , P3 ;  /* 0xff80000036c37808 */ /* 0x002fc80001800000 */
[----:B------:R-:W-:-:S03]  /*62e0*/  FMNMX.FTZ R8, R195, R8, !PT ;  /* 0x00000008c3087209 */ /* 0x000fc60007810000 */
[----:B------:R-:W-:Y:S02]  /*62f0*/  MUFU.EX2 R182, R182 ;  /* 0x000000b600b67308 */ /* 0x000fe40000000800 */
[----:B------:R-:W0:Y:S06]  /*6300*/  SHFL.BFLY PT, R9, R8, 0x2, 0x1f ;  /* 0x0c401f0008097f89 */ /* 0x000e2c00000e0000 */
[----:B------:R-:W-:Y:S08]  /*6310*/  MUFU.EX2 R13, R13 ;  /* 0x0000000d000d7308 */ /* 0x000ff00000000800 */
[----:B------:R-:W-:Y:S08]  /*6320*/  MUFU.EX2 R176, R176 ;  /* 0x000000b000b07308 */ /* 0x000ff00000000800 */
        /* <DEDUP_REMOVED lines=9> */
[----:B------:R-:W-:-:S06]  /*63c0*/  FMUL.FTZ R8, R9, R4 ;  /* 0x0000000409087220 */ /* 0x000fcc0000410000 */
[----:B------:R-:W-:Y:S01]  /*63d0*/  MUFU.EX2 R174, R174 ;  /* 0x000000ae00ae7308 */ /* 0x000fe20000000800 */
        /* <DEDUP_REMOVED lines=14> */
[-CC-:B------:R-:W-:Y:S01]  /*64c0*/  FFMA.FTZ R49, R85, R4.reuse, -R8.reuse ;  /* 0x0000000455317223 */ /* 0x180fe20000010808 */
[-CC-:B------:R-:W-:Y:S01]  /*64d0*/  FFMA.FTZ R26, R87, R4.reuse, -R8.reuse ;  /* 0x00000004571a7223 */ /* 0x180fe20000010808 */
[----:B------:R0:W1:Y:S01]  /*64e0*/  MUFU.EX2 R6, R34 ;  /* 0x0000002200067308 */ /* 0x0000620000000800 */
        /* <DEDUP_REMOVED lines=9> */
[-CC-:B0-----:R-:W-:Y:S01]  /*6580*/  FFMA.FTZ R34, R155, R4.reuse, -R8.reuse ;  /* 0x000000049b227223 */ /* 0x181fe20000010808 */
[-CC-:B------:R-:W-:Y:S01]  /*6590*/  FFMA.FTZ R161, R173, R4.reuse, -R8.reuse ;  /* 0x00000004ada17223 */ /* 0x180fe20000010808 */
[-CC-:B------:R-:W-:Y:S01]  /*65a0*/  FFMA.FTZ R163, R175, R4.reuse, -R8.reuse ;  /* 0x00000004afa37223 */ /* 0x180fe20000010808 */
[-CC-:B------:R-:W-:Y:S01]  /*65b0*/  FFMA.FTZ R65, R65, R4.reuse, -R8.reuse ;  /* 0x0000000441417223 */ /* 0x180fe20000010808 */
[-CC-:B------:R-:W-:Y:S01]  /*65c0*/  FFMA.FTZ R179, R179, R4.reuse, -R8.reuse ;  /* 0x00000004b3b37223 */ /* 0x180fe20000010808 */
[--C-:B------:R-:W-:Y:S01]  /*65d0*/  FFMA.FTZ R181, R181, R4, -R8.reuse ;  /* 0x00000004b5b57223 */ /* 0x100fe20000010808 */
[----:B------:R-:W0:Y:S01]  /*65e0*/  MUFU.EX2 R35, R35 ;  /* 0x0000002300237308 */ /* 0x000e220000000800 */
[----:B-1----:R-:W-:Y:S01]  /*65f0*/  FFMA.FTZ R67, R6, R0, R11 ;  /* 0x0000000006437223 */ /* 0x002fe2000001000b */
[-CC-:B------:R-:W-:Y:S01]  /*6600*/  FFMA.FTZ R183, R183, R4.reuse, -R8.reuse ;  /* 0x00000004b7b77223 */ /* 0x180fe20000010808 */
[-CC-:B------:R-:W-:Y:S01]  /*6610*/  FFMA.FTZ R191, R191, R4.reuse, -R8.reuse ;  /* 0x00000004bfbf7223 */ /* 0x180fe20000010808 */
[-CC-:B------:R-:W-:Y:S01]  /*6620*/  FFMA.FTZ R59, R59, R4.reuse, -R8.reuse ;  /* 0x000000043b3b7223 */ /* 0x180fe20000010808 */
[----:B------:R-:W-:Y:S01]  /*6630*/  FADD.FTZ R67, R180, R67 ;  /* 0x00000043b4437221 */ /* 0x000fe20000010000 */
[----:B------:R-:W-:-:S02]  /*6640*/  FFMA.FTZ R193, R193, R4, -R8 ;  /* 0x00000004c1c17223 */ /* 0x000fc40000010808 */
[----:B------:R-:W1:Y:S01]  /*6650*/  MUFU.EX2 R12, R12 ;  /* 0x0000000c000c7308 */ /* 0x000e620000000800 */
[----:B--2---:R-:W-:-:S07]  /*6660*/  FFMA.FTZ R0, R5, R3, R10 ;  /* 0x0000000305007223 */ /* 0x004fce000001000a */
        /* <DEDUP_REMOVED lines=18> */
[----:B------:R-:W-:-:S03]  /*6790*/  FFMA.FTZ R36, R153, R4, -R8 ;  /* 0x0000000499247223 */ /* 0x000fc60000010808 */
        /* <DEDUP_REMOVED lines=41> */
[----:B------:R-:W-:Y:S01]  /*6a30*/  MUFU.EX2 R51, R51 ;  /* 0x0000003300337308 */ /* 0x000fe20000000800 */
[----:B0-----:R-:W-:-:S07]  /*6a40*/  FADD.FTZ R40, R166, R67 ;  /* 0x00000043a6287221 */ /* 0x001fce0000010000 */
[----:B------:R-:W0:Y:S01]  /*6a50*/  MUFU.EX2 R34, R34 ;  /* 0x0000002200227308 */ /* 0x000e220000000800 */
[----:B-1----:R-:W-:-:S07]  /*6a60*/  FADD.FTZ R3, R167, R0 ;  /* 0x00000000a7037221 */ /* 0x002fce0000010000 */
[----:B------:R-:W-:Y:S08]  /*6a70*/  MUFU.EX2 R160, R160 ;  /* 0x000000a000a07308 */ /* 0x000ff00000000800 */
[----:B------:R-:W1:Y:S01]  /*6a80*/  MUFU.EX2 R161, R161 ;  /* 0x000000a100a17308 */ /* 0x000e620000000800 */
[----:B0-----:R-:W-:-:S07]  /*6a90*/  FADD.FTZ R0, R34, R3 ;  /* 0x0000000322007221 */ /* 0x001fce0000010000 */
[----:B------:R-:W-:Y:S08]  /*6aa0*/  MUFU.EX2 R47, R47 ;  /* 0x0000002f002f7308 */ /* 0x000ff00000000800 */
        /* <DEDUP_REMOVED lines=8> */
[----:B------:R1:W-:Y:S08]  /*6b30*/  MUFU.EX2 R153, R65 ;  /* 0x0000004100997308 */ /* 0x0003f00000000800 */
        /* <DEDUP_REMOVED lines=8> */
[----:B------:R-:W-:-:S04]  /*6bc0*/  FADD.FTZ R65, R43, R40 ;  /* 0x000000282b417221 */ /* 0x000fc80000010000 */
[----:B--2---:R-:W-:-:S03]  /*6bd0*/  FADD.FTZ R0, R152, R65 ;  /* 0x0000004198007221 */ /* 0x004fc60000010000 */
[----:B------:R-:W2:Y:S01]  /*6be0*/  MUFU.EX2 R154, R154 ;  /* 0x0000009a009a7308 */ /* 0x000ea20000000800 */
[----:B0-----:R-:W-:-:S04]  /*6bf0*/  FADD.FTZ R3, R42, R3 ;  /* 0x000000032a037221 */ /* 0x001fc80000010000 */
[----:B------:R-:W-:-:S03]  /*6c00*/  FADD.FTZ R3, R153, R3 ;  /* 0x0000000399037221 */ /* 0x000fc60000010000 */
[----:B------:R-:W0:Y:S01]  /*6c10*/  MUFU.EX2 R44, R181 ;  /* 0x000000b5002c7308 */ /* 0x000e220000000800 */
[----:B-1----:R-:W-:-:S07]  /*6c20*/  FADD.FTZ R65, R39, R0 ;  /* 0x0000000027417221 */ /* 0x002fce0000010000 */
[----:B------:R-:W-:Y:S01]  /*6c30*/  MUFU.EX2 R31, R31 ;  /* 0x0000001f001f7308 */ /* 0x000fe20000000800 */
[----:B--2---:R-:W-:-:S07]  /*6c40*/  FADD.FTZ R0, R154, R65 ;  /* 0x000000419a007221 */ /* 0x004fce0000010000 */
[----:B------:R-:W1:Y:S01]  /*6c50*/  MUFU.EX2 R155, R183 ;  /* 0x000000b7009b7308 */ /* 0x000e620000000800 */
[----:B0-----:R-:W-:-:S07]  /*6c60*/  FADD.FTZ R3, R44, R3 ;  /* 0x000000032c037221 */ /* 0x001fce0000010000 */
[----:B------:R-:W-:Y:S08]  /*6c70*/  MUFU.EX2 R156, R156 ;  /* 0x0000009c009c7308 */ /* 0x000ff00000000800 */
[----:B------:R-:W0:Y:S01]  /*6c80*/  MUFU.EX2 R46, R191 ;  /* 0x000000bf002e7308 */ /* 0x000e220000000800 */
[----:B-1----:R-:W-:-:S07]  /*6c90*/  FADD.FTZ R3, R155, R3 ;  /* 0x000000039b037221 */ /* 0x002fce0000010000 */
[----:B------:R-:W1:Y:S08]  /*6ca0*/  MUFU.EX2 R33, R33 ;  /* 0x0000002100217308 */ /* 0x000e700000000800 */
[----:B------:R2:W3:Y:S01]  /*6cb0*/  MUFU.EX2 R157, R59 ;  /* 0x0000003b009d7308 */ /* 0x0004e20000000800 */
[----:B0-----:R-:W-:-:S07]  /*6cc0*/  FADD.FTZ R3, R46, R3 ;  /* 0x000000032e037221 */ /* 0x001fce0000010000 */
[----:B------:R-:W0:Y:S01]  /*6cd0*/  MUFU.EX2 R158, R158 ;  /* 0x0000009e009e7308 */ /* 0x000e220000000800 */
[----:B--2---:R-:W-:-:S04]  /*6ce0*/  FADD.FTZ R59, R31, R0 ;  /* 0x000000001f3b7221 */ /* 0x004fc80000010000 */
[----:B------:R-:W-:-:S03]  /*6cf0*/  FADD.FTZ R0, R156, R59 ;  /* 0x0000003b9c007221 */ /* 0x000fc60000010000 */
[----:B------:R-:W2:Y:S01]  /*6d00*/  MUFU.EX2 R40, R193 ;  /* 0x000000c100287308 */ /* 0x000ea20000000800 */
[----:B-1----:R-:W-:Y:S01]  /*6d10*/  FADD.FTZ R59, R33, R0 ;  /* 0x00000000213b7221 */ /* 0x002fe20000010000 */
[----:B---3--:R-:W-:-:S06]  /*6d20*/  FADD.FTZ R3, R157, R3 ;  /* 0x000000039d037221 */ /* 0x008fcc0000010000 */
        /* <DEDUP_REMOVED lines=8> */
.L_x_8885:
[----:B------:R-:W-:Y:S01]  /*6db0*/  UISETP.GT.AND UP0, UPT, UR56, UR54, UPT ;  /* 0x000000363800728c */ /* 0x000fe2000bf04270 */
[-C--:B------:R-:W-:Y:S01]  /*6dc0*/  FMUL.FTZ R88, R88, R6.reuse ;  /* 0x0000000658587220 */ /* 0x080fe20000410000 */
[----:B------:R-:W-:Y:S01]  /*6dd0*/  ULEA UR6, UR55, UR41, 0x3 ;  /* 0x0000002937067291 */ /* 0x000fe2000f8e183f */
[-C--:B------:R-:W-:Y:S01]  /*6de0*/  FMUL.FTZ R89, R89, R6.reuse ;  /* 0x0000000659597220 */ /* 0x080fe20000410000 */
[----:B------:R-:W-:Y:S01]  /*6df0*/  UIADD3 UR7, UR56, -0x1, URZ ;  /* 0xffffffff38077890 */ /* 0x000fe2000fffe03f */
[-C--:B------:R-:W-:Y:S01]  /*6e00*/  FMUL.FTZ R92, R92, R6.reuse ;  /* 0x000000065c5c7220 */ /* 0x080fe20000410000 */
[----:B------:R-:W-:Y:S01]  /*6e10*/  UIADD3 UR6, UR6, 0x28860, URZ ;  /* 0x0002886006067890 */ /* 0x000fe2000fffe03f */
[----:B------:R-:W-:Y:S01]  /*6e20*/  PLOP3.LUT P1, PT, PT, PT, UP0, 0x80, 0x0 ;  /* 0x000000000000781c */ /* 0x000fe20003f2f008 */
[----:B------:R-:W-:Y:S01]  /*6e30*/  UMOV UR57, UR44 ;  /* 0x0000002c00397c82 */ /* 0x000fe20008000000 */
[----:B------:R-:W-:Y:S01]  /*6e40*/  UMOV UR55, UR43 ;  /* 0x0000002b00377c82 */ /* 0x000fe20008000000 */
[----:B------:R-:W-:Y:S01]  /*6e50*/  UPRMT UR6, UR39, 0x654, UR6 ;  /* 0x0000065427067896 */ /* 0x000fe20008000006 */
[-C--:B------:R-:W-:Y:S01]  /*6e60*/  FMUL.FTZ R93, R93, R6.reuse ;  /* 0x000000065d5d7220 */ /* 0x080fe20000410000 */
[----:B------:R-:W-:Y:S01]  /*6e70*/  UMOV UR56, UR7 ;  /* 0x0000000700387c82 */ /* 0x000fe20008000000 */
        /* <DEDUP_REMOVED lines=94> */
[----:B------:R-:W-:Y:S01]  /*7460*/  MOV R6, R9 ;  /* 0x0000000900067202 */ /* 0x000fe20000000f00 */
[----:B------:R-:W-:Y:S06]  /*7470*/  @P1 BRA `(.L_x_8886) ;  /* 0xffffffcc009c1947 */ /* 0x000fec000383ffff */
[----:B------:R-:W-:-:S05]  /*7480*/  UMOV UR56, UR7 ;  /* 0x0000000700387c82 */ /* 0x000fca0008000000 */
.L_x_8875:
[----:B------:R-:W-:-:S13]  /*7490*/  ISETP.LE.AND P1, PT, RZ, UR56, PT ;  /* 0x00000038ff007c0c */ /* 0x000fda000bf23270 */
[----:B------:R-:W-:Y:S05]  /*74a0*/  @!P1 BRA `(.L_x_8887) ;  /* 0x0000002800149947 */ /* 0x000fea0003800000 */
[----:B------:R-:W-:Y:S01]  /*74b0*/  IMAD.MOV.U32 R8, RZ, RZ, R9 ;  /* 0x000000ffff087224 */ /* 0x000fe200078e0009 */
[----:B------:R-:W-:Y:S01]  /*74c0*/  UMOV UR52, UR44 ;  /* 0x0000002c00347c82 */ /* 0x000fe20008000000 */
[----:B------:R-:W-:Y:S01]  /*74d0*/  IMAD.MOV.U32 R6, RZ, RZ, R7 ;  /* 0x000000ffff067224 */ /* 0x000fe200078e0007 */
[----:B------:R-:W-:Y:S01]  /*74e0*/  UMOV UR49, UR43 ;  /* 0x0000002b00317c82 */ /* 0x000fe20008000000 */
[----:B------:R-:W-:-:S05]  /*74f0*/  ULDC UR48, c[0x0][0x9d8] ;  /* 0x0002760000307ab9 */ /* 0x000fca0000000800 */
.L_x_8898:
[----:B------:R-:W-:Y:S01]  /*7500*/  ISETP.NE.AND P2, PT, RZ, UR40, PT ;  /* 0x00000028ff007c0c */ /* 0x000fe2000bf45270 */
[----:B------:R-:W-:-:S04]  /*7510*/  UISETP.NE.AND UP0, UPT, UR49, 0x1, UPT ;  /* 0x000000013100788c */ /* 0x000fc8000bf05270 */
[----:B------:R-:W-:-:S04]  /*7520*/  USEL UR44, URZ, 0x1, UP0 ;  /* 0x000000013f2c7887 */ /* 0x000fc80008000000 */
[----:B------:R-:W-:-:S04]  /*7530*/  ULOP3.LUT UR44, UR52, UR44, URZ, 0x3c, !UPT ;  /* 0x0000002c342c7292 */ /* 0x000fc8000f8e3c3f */
[----:B------:R-:W-:Y:S08]  /*7540*/  @P2 BRA `(.L_x_8888) ;  /* 0x0000000000382947 */ /* 0x000ff00003800000 */
[----:B------:R-:W-:Y:S05]  /*7550*/  @!P0 BRA `(.L_x_8889) ;  /* 0x0000000000048947 */ /* 0x000fea0003800000 */
[----:B------:R-:W-:Y:S01]  /*7560*/  BPT.TRAP 0x1 ;  /* 0x000000040000795c */ /* 0x000fe20000300000 */
.L_x_8889:
        /* <DEDUP_REMOVED lines=9> */
.L_x_8890:
[----:B-1----:R-:W-:Y:S05]  /*7600*/  @P1 BRA `(.L_x_8888) ;  /* 0x0000000000081947 */ /* 0x002fea0003800000 */
[----:B------:R-:W1:Y:S02]  /*7610*/  SYNCS.PHASECHK.TRANS64.TRYWAIT P1, [UR6+0x28830], R4 ;  /* 0x02883004ff0075a7 */ /* 0x000e640008020146 */
[----:B-1----:R-:W-:Y:S05]  /*7620*/  @!P1 BRA `(.L_x_8891) ;  /* 0x0000009000609947 */ /* 0x002fea0003800000 */
.L_x_8888:
        /* <DEDUP_REMOVED lines=48> */
.L_x_8893:
[----:B------:R-:W-:Y:S01]  /*7930*/  ULEA UR6, UR49, UR41, 0x3 ;  /* 0x0000002931067291 */ /* 0x000fe2000f8e183f */
[----:B------:R-:W-:-:S05]  /*7940*/  IMAD.U32 R4, RZ, RZ, UR52 ;  /* 0x00000034ff047e24 */ /* 0x000fca000f8e00ff */
[----:B------:R-:W-:-:S04]  /*7950*/  SHF.L.U32 R4, R4, 0x1f, RZ ;  /* 0x0000001f04047819 */ /* 0x000fc800000006ff */
[----:B------:R0:W1:Y:S01]  /*7960*/  SYNCS.PHASECHK.TRANS64.TRYWAIT P1, [UR6+0x28850], R4 ;  /* 0x02885004ff0075a7 */ /* 0x0000620008020146 */
[----:B------:R-:W-:Y:S05]  /*7970*/  @!P0 BRA `(.L_x_8894) ;  /* 0x0000000000048947 */ /* 0x000fea0003800000 */
[----:B------:R-:W-:Y:S01]  /*7980*/  BPT.TRAP 0x1 ;  /* 0x000000040000795c */ /* 0x000fe20000300000 */
.L_x_8894:
[----:B-1----:R-:W-:Y:S05]  /*7990*/  @P1 BRA `(.L_x_8892) ;  /* 0x0000000000081947 */ /* 0x002fea0003800000 */
[----:B------:R-:W1:Y:S02]  /*79a0*/  SYNCS.PHASECHK.TRANS64.TRYWAIT P1, [UR6+0x28850], R4 ;  /* 0x02885004ff0075a7 */ /* 0x000e640008020146 */
[----:B-1----:R-:W-:Y:S05]  /*79b0*/  @!P1 BRA `(.L_x_8895) ;  /* 0x0000008c00949947 */ /* 0x002fea0003800000 */
.L_x_8892:
        /* <DEDUP_REMOVED lines=49> */
.L_x_8896:
        /* <DEDUP_REMOVED lines=82> */
[----:B------:R-:W-:-:S04]  /*81f0*/  ULEA UR6, UR43, UR41, 0x3 ;  /* 0x000000292b067291 */ /* 0x000fc8000f8e183f */
[----:B------:R-:W0:Y:S01]  /*8200*/  MUFU.TANH R25, R25 ;  /* 0x0000001900197308 */ /* 0x000e220000002400 */
[----:B--2---:R-:W-:Y:S01]  /*8210*/  FMNMX.FTZ R10, R21, R10, !PT ;  /* 0x0000000a150a7209 */ /* 0x004fe20007810000 */
[----:B------:R-:W-:-:S04]  /*8220*/  UIADD3 UR6, UR6, 0x28840, URZ ;  /* 0x0002884006067890 */ /* 0x000fc8000fffe03f */
[----:B------:R-:W-:Y:S02]  /*8230*/  UPRMT UR6, UR39, 0x654, UR6 ;  /* 0x0000065427067896 */ /* 0x000fe40008000006 */
[----:B------:R-:W2:Y:S01]  /*8240*/  MUFU.TANH R163, R163 ;  /* 0x000000a300a37308 */ /* 0x000ea20000002400 */
[----:B-1----:R-:W-:-:S06]  /*8250*/  FMNMX.FTZ R4, R161, R4, !PT ;  /* 0x00000004a1047209 */ /* 0x002fcc0007810000 */
[----:B------:R-:W-:Y:S01]  /*8260*/  SYNCS.ARRIVE.TRANS64.RED.A1T0 RZ, [UR6], RZ ;  /* 0x000000ffffff79a7 */ /* 0x000fe20008100406 */
        /* <DEDUP_REMOVED lines=103> */
[----:B0-----:R-:W-:Y:S02]  /*88e0*/  FMNMX.FTZ R4, R213, R4, !PT ;  /* 0x00000004d5047209 */ /* 0x001fe40007810000 */
[----:B--2---:R-:W-:-:S05]  /*88f0*/  FMNMX.FTZ R10, R85, R10, !PT ;  /* 0x0000000a550a7209 */ /* 0x004fca0007810000 */
[----:B------:R-:W0:Y:S01]  /*8900*/  SHFL.BFLY PT, R9, R10, 0x2, 0x1f ;  /* 0x0c401f000a097f89 */ /* 0x000e2200000e0000 */
[----:B-1----:R-:W-:Y:S02]  /*8910*/  FMNMX.FTZ R12, R215, R4, !PT ;  /* 0x00000004d70c7209 */ /* 0x002fe40007810000 */
[----:B------:R-:W1:Y:S03]  /*8920*/  LDC R4, c[0x0][0x988] ;  /* 0x00026200ff047b82 */ /* 0x000e660000000800 */
[----:B------:R-:W2:Y:S01]  /*8930*/  SHFL.BFLY PT, R7, R12, 0x2, 0x1f ;  /* 0x0c401f000c077f89 */ /* 0x000ea200000e0000 */
[----:B0-----:R-:W-:-:S05]  /*8940*/  FMNMX.FTZ R20, R10, R9, !PT ;  /* 0x000000090a147209 */ /* 0x001fca0007810000 */
[----:B------:R-:W0:Y:S01]  /*8950*/  SHFL.BFLY PT, R9, R20, 0x1, 0x1f ;  /* 0x0c201f0014097f89 */ /* 0x000e2200000e0000 */
[----:B--2---:R-:W-:-:S05]  /*8960*/  FMNMX.FTZ R14, R12, R7, !PT ;  /* 0x000000070c0e7209 */ /* 0x004fca0007810000 */
[----:B------:R-:W2:Y:S01]  /*8970*/  SHFL.BFLY PT, R7, R14, 0x1, 0x1f ;  /* 0x0c201f000e077f89 */ /* 0x000ea200000e0000 */
[----:B0-----:R-:W-:-:S05]  /*8980*/  FMNMX.FTZ R9, R20, R9, !PT ;  /* 0x0000000914097209 */ /* 0x001fca0007810000 */
[----:B------:R-:W-:Y:S01]  /*8990*/  FADD.FTZ R87, -R9, R8 ;  /* 0x0000000809577221 */ /* 0x000fe20000010100 */
[----:B--2---:R-:W-:-:S05]  /*89a0*/  FMNMX.FTZ R7, R14, R7, !PT ;  /* 0x000000070e077209 */ /* 0x004fca0007810000 */
[CC--:B-1----:R-:W-:Y:S01]  /*89b0*/  FMUL.FTZ R8, R7.reuse, R4.reuse ;  /* 0x0000000407087220 */ /* 0x0c2fe20000410000 */
        /* <DEDUP_REMOVED lines=200> */
.L_x_8897:
        /* <DEDUP_REMOVED lines=12> */
[----:B------:R-:W-:Y:S01]  /*9700*/  FMUL.FTZ R90, R90, R6 ;  /* 0x000000065a5a7220 */ /* 0x000fe20000410000 */
[----:B------:R-:W-:Y:S01]  /*9710*/  F2FP.BF16.F32.PACK_AB R174, R161, R174 ;  /* 0x000000aea1ae723e */ /* 0x000fe200000010ff */
[----:B------:R-:W-:Y:S01]  /*9720*/  FMUL.FTZ R91, R91, R6 ;  /* 0x000000065b5b7220 */ /* 0x000fe20000410000 */
[----:B------:R-:W-:Y:S01]  /*9730*/  F2FP.BF16.F32.PACK_AB R168, R163, R168 ;  /* 0x000000a8a3a8723e */ /* 0x000fe200000010ff */
[----:B------:R-:W-:Y:S01]  /*9740*/  FMUL.FTZ R94, R94, R6 ;  /* 0x000000065e5e7220 */ /* 0x000fe20000410000 */
[----:B------:R-:W-:Y:S01]  /*9750*/  SYNCS.ARRIVE.TRANS64.RED.A1T0 RZ, [UR6], RZ ;  /* 0x000000ffffff79a7 */ /* 0x000fe20008100406 */
[----:B------:R-:W-:Y:S01]  /*9760*/  F2FP.BF16.F32.PACK_AB R170, R165, R170 ;  /* 0x000000aaa5aa723e */ /* 0x000fe200000010ff */
[----:B------:R-:W-:Y:S01]  /*9770*/  FMUL.FTZ R95, R95, R6 ;  /* 0x000000065f5f7220 */ /* 0x000fe20000410000 */
[----:B------:R-:W-:Y:S01]  /*9780*/  F2FP.BF16.F32.PACK_AB R164, R167, R164 ;  /* 0x000000a4a7a4723e */ /* 0x000fe200000010ff */
[----:B------:R-:W-:Y:S01]  /*9790*/  FMUL.FTZ R98, R98, R6 ;  /* 0x0000000662627220 */ /* 0x000fe20000410000 */
        /* <DEDUP_REMOVED lines=86> */
.L_x_8887:
[----:B------:R-:W-:Y:S06]  /*9d00*/  BAR.ARV 0x8, 0x180 ;  /* 0x0206000000007b1d */ /* 0x000fec0000002000 */
[----:B------:R-:W-:Y:S05]  /*9d10*/  @!P0 BRA `(.L_x_8899) ;  /* 0x0000000000048947 */ /* 0x000fea0003800000 */
[----:B------:R-:W-:Y:S01]  /*9d20*/  BPT.TRAP 0x1 ;  /* 0x000000040000795c */ /* 0x000fe20000300000 */
.L_x_8899:
[----:B------:R-:W-:Y:S01]  /*9d30*/  ULEA UR5, UR43, UR41, 0x3 ;  /* 0x000000292b057291 */ /* 0x000fe2000f8e183f */
[----:B------:R-:W-:-:S05]  /*9d40*/  IMAD.U32 R5, RZ, RZ, UR44 ;  /* 0x0000002cff057e24 */ /* 0x000fca000f8e00ff */
[----:B------:R-:W-:-:S04]  /*9d50*/  SHF.L.U32 R5, R5, 0x1f, RZ ;  /* 0x0000001f05057819 */ /* 0x000fc800000006ff */
[----:B------:R0:W1:Y:S01]  /*9d60*/  SYNCS.PHASECHK.TRANS64.TRYWAIT P1, [UR5+0x28850], R5 ;  /* 0x02885005ff0075a7 */ /* 0x0000620008020145 */
[----:B------:R-:W-:Y:S05]  /*9d70*/  @!P0 BRA `(.L_x_8900) ;  /* 0x0000000000048947 */ /* 0x000fea0003800000 */
[----:B------:R-:W-:Y:S01]  /*9d80*/  BPT.TRAP 0x1 ;  /* 0x000000040000795c */ /* 0x000fe20000300000 */
.L_x_8900:
[----:B-1----:R-:W-:Y:S05]  /*9d90*/  @P1 BRA `(.L_x_8901) ;  /* 0x0000000000081947 */ /* 0x002fea0003800000 */
[----:B------:R-:W1:Y:S02]  /*9da0*/  SYNCS.PHASECHK.TRANS64.TRYWAIT P1, [UR5+0x28850], R5 ;  /* 0x02885005ff0075a7 */ /* 0x000e640008020145 */
[----:B-1----:R-:W-:Y:S05]  /*9db0*/  @!P1 BRA `(.L_x_8902) ;  /* 0x0000006800ac9947 */ /* 0x002fea0003800000 */
.L_x_8901:
[----:B------:R-:W-:Y:S01]  /*9dc0*/  UIADD3 UR41, UR41, 0x400, URZ ;  /* 0x0000040029297890 */ /* 0x000fe2000fffe03f */
[----:B------:R-:W-:Y:S01]  /*9dd0*/  WARPGROUP.ARRIVE ;  /* 0x00000000000079c5 */ /* 0x000fe20000000000 */
[----:B------:R-:W-:Y:S01]  /*9de0*/  UMOV UR7, 0x40000040 ;  /* 0x4000004000077882 */ /* 0x000fe20000000000 */
[----:B01----:R-:W0:Y:S01]  /*9df0*/  SHFL.BFLY PT, R5, R0, 0x2, 0x1f ;  /* 0x0c401f0000057f89 */ /* 0x003e2200000e0000 */
[----:B------:R-:W-:Y:S01]  /*9e00*/  USHF.R.U32.HI UR41, URZ, 0x4, UR41 ;  /* 0x000000043f297899 */ /* 0x000fe20008011629 */
[----:B------:R-:W-:Y:S01]  /*9e10*/  MOV R10, RZ ;  /* 0x000000ff000a7202 */ /* 0x000fe20000000f00 */
[----:B------:R-:W-:Y:S01]  /*9e20*/  IMAD.MOV.U32 R12, RZ, RZ, RZ ;  /* 0x000000ffff0c7224 */ /* 0x000fe200078e00ff */
        /* <DEDUP_REMOVED lines=11> */
[----:B------:R-:W-:Y:S01]  /*9ee0*/  IMAD.MOV.U32 R3, RZ, RZ, -0x800000 ;  /* 0xff800000ff037424 */ /* 0x000fe200078e00ff */
[----:B------:R-:W0:Y:S04]  /*9ef0*/  SHFL.BFLY PT, R6, R5, 0x1, 0x1f ;  /* 0x0c201f0005067f89 */ /* 0x000e2800000e0000 */
        /* <DEDUP_REMOVED lines=52> */
.L_x_8903:
        /* <DEDUP_REMOVED lines=74> */
.L_x_8867:
        /* <DEDUP_REMOVED lines=11> */
[----:B------:R-:W-:Y:S01]  /*a790*/  IMAD R9, R22, 0x40, R2 ;  /* 0x0000004016097824 */ /* 0x000fe200078e0202 */
        /* <DEDUP_REMOVED lines=18> */
[----:B------:R-:W-:Y:S01]  /*a8c0*/  UIMAD UR8, UR42, UR11, UR8 ;  /* 0x0000000b2a0872a4 */ /* 0x000fe2000f8e0208 */
[----:B------:R-:W-:Y:S01]  /*a8d0*/  F2FP.BF16.F32.PACK_AB R147, R151, R150 ;  /* 0x000000969793723e */ /* 0x000fe200000010ff */
[----:B------:R-:W-:Y:S01]  /*a8e0*/  UIMAD.WIDE.U32 UR6, UR42, UR10, UR6 ;  /* 0x0000000a2a0672a5 */ /* 0x000fe2000f8e0006 */
[----:B------:R-:W-:-:S02]  /*a8f0*/  ULDC UR5, c[0x0][0xa88] ;  /* 0x0002a20000057ab9 */ /* 0x000fc40000000800 */
[----:B------:R-:W-:Y:S01]  /*a900*/  ULDC.64 UR10, c[0x0][0xaf0] ;  /* 0x0002bc00000a7ab9 */ /* 0x000fe20000000a00 */
[----:B-1----:R-:W-:Y:S01]  /*a910*/  IMAD R64, R39, UR5, RZ ;  /* 0x0000000527407c24 */ /* 0x002fe2000f8e02ff */
[----:B------:R-:W-:Y:S02]  /*a920*/  MOV R36, R38 ;  /* 0x0000002600247202 */ /* 0x000fe40000000f00 */
[----:B0-----:R-:W-:-:S03]  /*a930*/  MOV R37, R5 ;  /* 0x0000000500257202 */ /* 0x001fc60000000f00 */
[----:B------:R-:W-:-:S04]  /*a940*/  IMAD.WIDE R4, R187, 0x2, R36 ;  /* 0x00000002bb047825 */ /* 0x000fc800078e0224 */
[----:B------:R-:W-:Y:S01]  /*a950*/  IMAD.WIDE R36, R9, 0x2, R36 ;  /* 0x0000000209247825 */ /* 0x000fe200078e0224 */
[C---:B------:R-:W-:Y:S02]  /*a960*/  IADD3 R21, P6, R4.reuse, 0x20, RZ ;  /* 0x0000002004157810 */ /* 0x040fe40007fde0ff */
[C---:B------:R-:W-:Y:S02]  /*a970*/  IADD3 R33, P1, R4.reuse, 0x4040, RZ ;  /* 0x0000404004217810 */ /* 0x040fe40007f3e0ff */
[----:B------:R-:W-:Y:S01]  /*a980*/  IADD3 R45, P0, R4, 0x4060, RZ ;  /* 0x00004060042d7810 */ /* 0x000fe20007f1e0ff */
[--C-:B------:R-:W-:Y:S01]  /*a990*/  IMAD.X R13, RZ, RZ, R5.reuse, P6 ;  /* 0x000000ffff0d7224 */ /* 0x100fe200030e0605 */
[----:B------:R-:W-:Y:S01]  /*a9a0*/  IADD3 R35, P6, R36, 0x1000, RZ ;  /* 0x0000100024237810 */ /* 0x000fe20007fde0ff */
[----:B------:R-:W-:Y:S01]  /*a9b0*/  IMAD.X R43, RZ, RZ, R5, P1 ;  /* 0x000000ffff2b7224 */ /* 0x000fe200008e0605 */
[----:B------:R-:W-:Y:S02]  /*a9c0*/  ISETP.NE.AND P1, PT, R39, 0x1, PT ;  /* 0x000000012700780c */ /* 0x000fe40003f25270 */
[----:B------:R-:W-:-:S02]  /*a9d0*/  LOP3.LUT R34, R35, 0x380, RZ, 0xc0, !PT ;  /* 0x0000038023227812 */ /* 0x000fc400078ec0ff */
[----:B------:R-:W-:Y:S02]  /*a9e0*/  IADD3 R31, P2, R4, 0x4020, RZ ;  /* 0x00004020041f7810 */ /* 0x000fe40007f5e0ff */
[----:B------:R-:W-:Y:S02]  /*a9f0*/  SHF.R.U64 R34, R34, 0x3, RZ ;  /* 0x0000000322227819 */ /* 0x000fe400000012ff */
[----:B------:R-:W-:Y:S01]  /*aa00*/  LOP3.LUT R9, R4, 0x380, RZ, 0xc0, !PT ;  /* 0x0000038004097812 */ /* 0x000fe200078ec0ff */
[----:B------:R-:W-:Y:S01]  /*aa10*/  IMAD.X R41, RZ, RZ, R5, P2 ;  /* 0x000000ffff297224 */ /* 0x000fe200010e0605 */
[----:B------:R-:W-:Y:S01]  /*aa20*/  LOP3.LUT R34, R34, R35, RZ, 0x3c, !PT ;  /* 0x0000002322227212 */ /* 0x000fe200078e3cff */
[----:B------:R-:W-:Y:S01]  /*aa30*/  IMAD.X R35, RZ, RZ, R37, P6 ;  /* 0x000000ffff237224 */ /* 0x000fe200030e0625 */
[----:B------:R-:W-:Y:S01]  /*aa40*/  IADD3 R47, P6, R36, 0x7000, RZ ;  /* 0x00007000242f7810 */ /* 0x000fe20007fde0ff */
[----:B------:R-:W0:Y:S01]  /*aa50*/  @P1 LDC R48, c[0x0][0xbf0] ;  /* 0x0002fc00ff301b82 */ /* 0x000e220000000800 */
[----:B------:R-:W-:-:S02]  /*aa60*/  LOP3.LUT R14, R33, 0x380, RZ, 0xc0, !PT ;  /* 0x00000380210e7812 */ /* 0x000fc400078ec0ff */
[----:B------:R-:W-:Y:S02]  /*aa70*/  LOP3.LUT R20, R47, 0x380, RZ, 0xc0, !PT ;  /* 0x000003802f147812 */ /* 0x000fe400078ec0ff */
[----:B------:R-:W-:Y:S02]  /*aa80*/  LOP3.LUT R44, R45, 0x380, RZ, 0xc0, !PT ;  /* 0x000003802d2c7812 */ /* 0x000fe400078ec0ff */
[----:B------:R-:W-:Y:S02]  /*aa90*/  SHF.R.U64 R20, R20, 0x3, RZ ;  /* 0x0000000314147819 */ /* 0x000fe400000012ff */
[----:B------:R-:W-:Y:S02]  /*aaa0*/  LOP3.LUT R12, R31, 0x380, RZ, 0xc0, !PT ;  /* 0x000003801f0c7812 */ /* 0x000fe400078ec0ff */
[----:B------:R-:W-:Y:S02]  /*aab0*/  LOP3.LUT R20, R20, R47, RZ, 0x3c, !PT ;  /* 0x0000002f14147212 */ /* 0x000fe400078e3cff */
[----:B------:R-:W1:Y:S01]  /*aac0*/  @P1 LDC R47, c[0x0][0xbec] ;  /* 0x0002fb00ff2f1b82 */ /* 0x000e620000000800 */
[----:B------:R-:W-:-:S02]  /*aad0*/  SHF.R.U64 R9, R9, 0x3, RZ ;  /* 0x0000000309097819 */ /* 0x000fc400000012ff */
[----:B------:R-:W-:Y:S02]  /*aae0*/  LOP3.LUT R8, R21, 0x380, RZ, 0xc0, !PT ;  /* 0x0000038015087812 */ /* 0x000fe400078ec0ff */
[----:B------:R-:W-:Y:S02]  /*aaf0*/  SHF.R.U64 R14, R14, 0x3, RZ ;  /* 0x000000030e0e7819 */ /* 0x000fe400000012ff */
[----:B------:R-:W-:Y:S02]  /*ab00*/  SHF.R.U64 R44, R44, 0x3, RZ ;  /* 0x000000032c2c7819 */ /* 0x000fe400000012ff */
[C---:B------:R-:W-:Y:S02]  /*ab10*/  IADD3 R29, P3, R4.reuse, 0x4000, RZ ;  /* 0x00004000041d7810 */ /* 0x040fe40007f7e0ff */
[C---:B------:R-:W-:Y:S02]  /*ab20*/  IADD3 R27, P4, R4.reuse, 0x60, RZ ;  /* 0x00000060041b7810 */ /* 0x040fe40007f9e0ff */
[----:B------:R-:W-:Y:S01]  /*ab30*/  IADD3 R25, P5, R4, 0x40, RZ ;  /* 0x0000004004197810 */ /* 0x000fe20007fbe0ff */
[----:B------:R-:W-:Y:S01]  /*ab40*/  IMAD.X R15, RZ, RZ, R5, P3 ;  /* 0x000000ffff0f7224 */ /* 0x000fe200018e0605 */
[----:B------:R-:W-:-:S02]  /*ab50*/  SHF.R.U64 R12, R12, 0x3, RZ ;  /* 0x000000030c0c7819 */ /* 0x000fc400000012ff */
[----:B------:R-:W-:Y:S01]  /*ab60*/  LOP3.LUT R4, R9, R4, RZ, 0x3c, !PT ;  /* 0x0000000409047212 */ /* 0x000fe200078e3cff */
[----:B------:R-:W-:Y:S01]  /*ab70*/  IMAD.X R9, RZ, RZ, R5, P5 ;  /* 0x000000ffff097224 */ /* 0x000fe200028e0605 */
[----:B------:R-:W-:Y:S02]  /*ab80*/  SHF.R.U64 R8, R8, 0x3, RZ ;  /* 0x0000000308087819 */ /* 0x000fe400000012ff */
[----:B------:R-:W-:Y:S02]  /*ab90*/  LOP3.LUT R42, R14, R33, RZ, 0x3c, !PT ;  /* 0x000000210e2a7212 */ /* 0x000fe400078e3cff */
[----:B------:R-:W-:Y:S02]  /*aba0*/  LOP3.LUT R44, R44, R45, RZ, 0x3c, !PT ;  /* 0x0000002d2c2c7212 */ /* 0x000fe400078e3cff */
[----:B------:R-:W-:Y:S02]  /*abb0*/  LOP3.LUT R10, R29, 0x380, RZ, 0xc0, !PT ;  /* 0x000003801d0a7812 */ /* 0x000fe400078ec0ff */
[----:B------:R-:W-:-:S02]  /*abc0*/  LOP3.LUT R40, R12, R31, RZ, 0x3c, !PT ;  /* 0x0000001f0c287212 */ /* 0x000fc400078e3cff */
[-C--:B------:R-:W-:Y:S02]  /*abd0*/  IADD3.X R45, RZ, R5.reuse, RZ, P0, !PT ;  /* 0x00000005ff2d7210 */ /* 0x080fe400007fe4ff */
[----:B------:R-:W-:Y:S02]  /*abe0*/  IADD3.X R11, RZ, R5, RZ, P4, !PT ;  /* 0x00000005ff0b7210 */ /* 0x000fe400027fe4ff */
[----:B------:R-:W-:Y:S02]  /*abf0*/  LOP3.LUT R12, R8, R21, RZ, 0x3c, !PT ;  /* 0x00000015080c7212 */ /* 0x000fe400078e3cff */
[----:B------:R-:W-:Y:S02]  /*ac00*/  MOV R46, R4 ;  /* 0x00000004002e7202 */ /* 0x000fe40000000f00 */
[----:B------:R-:W-:Y:S02]  /*ac10*/  LOP3.LUT R8, R25, 0x380, RZ, 0xc0, !PT ;  /* 0x0000038019087812 */ /* 0x000fe400078ec0ff */
[----:B------:R-:W-:-:S02]  /*ac20*/  F2FP.BF16.F32.PACK_AB R4, R89, R88 ;  /* 0x000000585904723e */ /* 0x000fc400000010ff */
[----:B------:R-:W-:Y:S01]  /*ac30*/  F2FP.BF16.F32.PACK_AB R5, R91, R90 ;  /* 0x0000005a5b05723e */ /* 0x000fe200000010ff */
[----:B------:R-:W-:Y:S01]  /*ac40*/  BAR.SYNC.DEFER_BLOCKING 0x1, 0x100 ;  /* 0x0044000000007b1d */ /* 0x000fe20000010000 */
[----:B------:R-:W-:Y:S01]  /*ac50*/  MOV R66, R42 ;  /* 0x0000002a00427202 */ /* 0x000fe20000000f00 */
[----:B------:R-:W-:Y:S01]  /*ac60*/  VIADD R42, R17, UR37 ;  /* 0x00000025112a7c36 */ /* 0x000fe20008000000 */
[----:B------:R-:W-:Y:S01]  /*ac70*/  SHF.R.U64 R10, R10, 0x3, RZ ;  /* 0x000000030a0a7819 */ /* 0x000fe200000012ff */
[----:B------:R-:W-:Y:S01]  /*ac80*/  VIADD R43, R186, UR37 ;  /* 0x00000025ba2b7c36 */ /* 0x000fe20008000000 */
[----:B------:R-:W-:Y:S02]  /*ac90*/  SHF.R.U64 R8, R8, 0x3, RZ ;  /* 0x0000000308087819 */ /* 0x000fe400000012ff */
[----:B------:R-:W-:Y:S02]  /*aca0*/  LOP3.LUT R14, R10, R29, RZ, 0x3c, !PT ;  /* 0x0000001d0a0e7212 */ /* 0x000fe400078e3cff */
[----:B------:R-:W-:-:S02]  /*acb0*/  LOP3.LUT R10, R27, 0x380, RZ, 0xc0, !PT ;  /* 0x000003801b0a7812 */ /* 0x000fc400078ec0ff */
[----:B------:R-:W-:Y:S02]  /*acc0*/  LOP3.LUT R8, R8, R25, RZ, 0x3c, !PT ;  /* 0x0000001908087212 */ /* 0x000fe400078e3cff */
[----:B------:R-:W-:Y:S02]  /*acd0*/  IADD3 R25, P0, R36, 0x6000, RZ ;  /* 0x0000600024197810 */ /* 0x000fe40007f1e0ff */
[----:B------:R-:W-:Y:S02]  /*ace0*/  SHF.R.U64 R10, R10, 0x3, RZ ;  /* 0x000000030a0a7819 */ /* 0x000fe400000012ff */
[----:B------:R-:W-:Y:S02]  /*acf0*/  LOP3.LUT R24, R25, 0x380, RZ, 0xc0, !PT ;  /* 0x0000038019187812 */ /* 0x000fe400078ec0ff */
[----:B------:R-:W-:Y:S02]  /*ad00*/  LOP3.LUT R10, R10, R27, RZ, 0x3c, !PT ;  /* 0x0000001b0a0a7212 */ /* 0x000fe400078e3cff */
[----:B------:R-:W-:-:S02]  /*ad10*/  SHF.R.U64 R24, R24, 0x3, RZ ;  /* 0x0000000318187819 */ /* 0x000fc400000012ff */
[----:B------:R-:W-:Y:S01]  /*ad20*/  MOV R54, R10 ;  /* 0x0000000a00367202 */ /* 0x000fe20000000f00 */
[----:B------:R1:W-:Y:S01]  /*ad30*/  STSM.16.M88.4 [R46], R4 ;  /* 0x000000042e007844 */ /* 0x0003e20000000200 */
[----:B------:R-:W-:Y:S01]  /*ad40*/  LOP3.LUT R24, R24, R25, RZ, 0x3c, !PT ;  /* 0x0000001918187212 */ /* 0x000fe200078e3cff */
[----:B------:R-:W-:Y:S01]  /*ad50*/  IMAD.X R25, RZ, RZ, R37, P0 ;  /* 0x000000ffff197224 */ /* 0x000fe200000e0625 */
[----:B------:R-:W-:Y:S01]  /*ad60*/  MOV R53, R14 ;  /* 0x0000000e00357202 */ /* 0x000fe20000000f00 */
[----:B------:R-:W-:Y:S01]  /*ad70*/  IMAD.U32 R14, RZ, RZ, UR8 ;  /* 0x00000008ff0e7e24 */ /* 0x000fe2000f8e00ff */
[----:B------:R-:W-:Y:S01]  /*ad80*/  MOV R15, R12 ;  /* 0x0000000c000f7202 */ /* 0x000fe20000000f00 */
[----:B------:R-:W-:Y:S01]  /*ad90*/  ULDC.64 UR8, c[0x0][0xae8] ;  /* 0x0002ba0000087ab9 */ /* 0x000fe20000000a00 */
[C---:B------:R-:W-:Y:S02]  /*ada0*/  IADD3 R29, P3, R36.reuse, 0x4000, RZ ;  /* 0x00004000241d7810 */ /* 0x040fe40007f7e0ff */
[----:B------:R-:W-:-:S02]  /*adb0*/  IADD3 R27, P2, R36, 0x5000, RZ ;  /* 0x00005000241b7810 */ /* 0x000fc40007f5e0ff */
[----:B------:R-:W-:Y:S02]  /*adc0*/  LOP3.LUT R28, R29, 0x380, RZ, 0xc0, !PT ;  /* 0x000003801d1c7812 */ /* 0x000fe400078ec0ff */
[----:B------:R-:W-:Y:S02]  /*add0*/  LOP3.LUT R26, R27, 0x380, RZ, 0xc0, !PT ;  /* 0x000003801b1a7812 */ /* 0x000fe400078ec0ff */
[----:B------:R-:W-:Y:S01]  /*ade0*/  SHF.R.U64 R28, R28, 0x3, RZ ;  /* 0x000000031c1c7819 */ /* 0x000fe200000012ff */
[----:B-1----:R-:W-:Y:S01]  /*adf0*/  @P1 IMAD.HI.U32 R5, R42, R47, RZ ;  /* 0x0000002f2a051227 */ /* 0x002fe200078e00ff */
[----:B------:R-:W-:Y:S02]  /*ae00*/  MOV R4, R42 ;  /* 0x0000002a00047202 */ /* 0x000fe40000000f00 */
[----:B------:R-:W-:Y:S02]  /*ae10*/  F2FP.BF16.F32.PACK_AB R7, R103, R102 ;  /* 0x000000666707723e */ /* 0x000fe400000010ff */
[----:B0-----:R-:W-:-:S02]  /*ae20*/  @P1 SHF.R.U32.HI R4, RZ, R48, R5 ;  /* 0x00000030ff041219 */ /* 0x001fc40000011605 */
[----:B------:R-:W-:Y:S02]  /*ae30*/  MOV R52, R40 ;  /* 0x0000002800347202 */ /* 0x000fe40000000f00 */
[--C-:B------:R-:W-:Y:S01]  /*ae40*/  SHF.R.S32.HI R5, RZ, 0x1f, R4.reuse ;  /* 0x0000001fff057819 */ /* 0x100fe20000011404 */
[----:B------:R-:W-:Y:S01]  /*ae50*/  IMAD.MOV R6, RZ, RZ, -R4 ;  /* 0x000000ffff067224 */ /* 0x000fe200078e0a04 */
[----:B------:R-:W-:Y:S02]  /*ae60*/  IADD3 R12, P0, R4, UR6, RZ ;  /* 0x00000006040c7c10 */ /* 0x000fe4000ff1e0ff */
        /* <DEDUP_REMOVED lines=8> */
[----:B------:R-:W-:Y:S01]  /*aef0*/  SHF.R.U64 R26, R26, 0x3, RZ ;  /* 0x000000031a1a7819 */ /* 0x000fe200000012ff */
[----:B------:R-:W-:Y:S01]  /*af00*/  IMAD R10, R10, UR6, RZ ;  /* 0x000000060a0a7c24 */ /* 0x000fe2000f8e02ff */
[----:B------:R-:W-:Y:S01]  /*af10*/  LOP3.LUT R28, R28, R29, RZ, 0x3c, !PT ;  /* 0x0000001d1c1c7212 */ /* 0x000fe200078e3cff */
[----:B------:R0:W-:Y:S01]  /*af20*/  STSM.16.M88.4 [R15], R4 ;  /* 0x000000040f007844 */ /* 0x0001e20000000200 */
[----:B------:R-:W-:Y:S01]  /*af30*/  IADD3.X R29, RZ, R37, RZ, P3, !PT ;  /* 0x00000025ff1d7210 */ /* 0x000fe20001ffe4ff */
[----:B------:R-:W-:Y:S01]  /*af40*/  IMAD R41, R11, UR7, R10 ;  /* 0x000000070b297c24 */ /* 0x000fe2000f8e020a */
[----:B------:R-:W-:Y:S01]  /*af50*/  ULDC.64 UR6, c[0x0][0xb50] ;  /* 0x0002d40000067ab9 */ /* 0x000fe20000000a00 */
[----:B------:R-:W-:-:S02]  /*af60*/  MOV R14, R8 ;  /* 0x00000008000e7202 */ /* 0x000fc40000000f00 */
[----:B------:R-:W-:Y:S02]  /*af70*/  LOP3.LUT P0, RZ, R184, 0x3, RZ, 0xc0, !PT ;  /* 0x00000003b8ff7812 */ /* 0x000fe4000780c0ff */
[----:B------:R-:W-:Y:S02]  /*af80*/  F2FP.BF16.F32.PACK_AB R8, R105, R104 ;  /* 0x000000686908723e */ /* 0x000fe400000010ff */
[----:B------:R-:W-:Y:S02]  /*af90*/  F2FP.BF16.F32.PACK_AB R9, R107, R106 ;  /* 0x0000006a6b09723e */ /* 0x000fe400000010ff */
[----:B------:R-:W-:Y:S02]  /*afa0*/  F2FP.BF16.F32.PACK_AB R10, R109, R108 ;  /* 0x0000006c6d0a723e */ /* 0x000fe400000010ff */
[----:B------:R-:W-:Y:S01]  /*afb0*/  F2FP.BF16.F32.PACK_AB R11, R111, R110 ;  /* 0x0000006e6f0b723e */ /* 0x000fe200000010ff */
[----:B0-----:R-:W-:Y:S01]  /*afc0*/  VIADD R5, R43, 0x8 ;  /* 0x000000082b057836 */ /* 0x001fe20000000000 */
[----:B------:R-:W-:-:S02]  /*afd0*/  IADD3 R7, R13, R41, RZ ;  /* 0x000000290d077210 */ /* 0x000fc40007ffe0ff */
[----:B------:R-:W-:Y:S01]  /*afe0*/  LEA R40, P3, R12, UR6, 0x2 ;  /* 0x000000060c287c11 */ /* 0x000fe2000f8610ff */
[----:B------:R0:W-:Y:S01]  /*aff0*/  STSM.16.M88.4 [R14], R8 ;  /* 0x000000080e007844 */ /* 0x0001e20000000200 */
[----:B------:R-:W-:Y:S01]  /*b000*/  LOP3.LUT R26, R26, R27, RZ, 0x3c, !PT ;  /* 0x0000001b1a1a7212 */ /* 0x000fe200078e3cff */
[----:B------:R-:W-:Y:S01]  /*b010*/  IMAD.X R27, RZ, RZ, R37, P2 ;  /* 0x000000ffff1b7224 */ /* 0x000fe200010e0625 */
[-C--:B------:R-:W-:Y:S01]  /*b020*/  ISETP.GE.OR P2, PT, R43, R64.reuse, P0 ;  /* 0x000000402b00720c */ /* 0x080fe20000746670 */
[----:B------:R-:W-:Y:S01]  /*b030*/  SHFL.IDX PT, R60, R40, RZ, 0x1c1f ;  /* 0x001c1fff283c7589 */ /* 0x000fe200000e0000 */
[----:B------:R-:W-:Y:S02]  /*b040*/  ISETP.GE.OR P0, PT, R5, R64, P0 ;  /* 0x000000400500720c */ /* 0x000fe40000706670 */
[----:B------:R-:W-:Y:S01]  /*b050*/  LEA.HI.X R41, R12, UR7, R7, 0x2, P3 ;  /* 0x000000070c297c11 */ /* 0x000fe200098f1407 */
[----:B------:R-:W-:Y:S01]  /*b060*/  SHFL.IDX PT, R62, R40, 0x1, 0x1c1f ;  /* 0x003c1f00283e7f89 */ /* 0x000fe200000e0000 */
[----:B------:R-:W-:-:S02]  /*b070*/  F2FP.BF16.F32.PACK_AB R4, R113, R112 ;  /* 0x000000707104723e */ /* 0x000fc400000010ff */
[----:B------:R-:W-:Y:S01]  /*b080*/  F2FP.BF16.F32.PACK_AB R5, R115, R114 ;  /* 0x000000727305723e */ /* 0x000fe200000010ff */
[----:B------:R-:W1:Y:S01]  /*b090*/  SHFL.IDX PT, R61, R41, RZ, 0x1c1f ;  /* 0x001c1fff293d7589 */ /* 0x000e6200000e0000 */
[----:B------:R-:W-:Y:S02]  /*b0a0*/  F2FP.BF16.F32.PACK_AB R6, R117, R116 ;  /* 0x000000747506723e */ /* 0x000fe400000010ff */
[----:B------:R-:W-:Y:S01]  /*b0b0*/  F2FP.BF16.F32.PACK_AB R7, R119, R118 ;  /* 0x000000767707723e */ /* 0x000fe200000010ff */
[----:B------:R-:W2:Y:S01]  /*b0c0*/  SHFL.IDX PT, R63, R41, 0x1, 0x1c1f ;  /* 0x003c1f00293f7f89 */ /* 0x000ea200000e0000 */
[----:B------:R-:W-:Y:S02]  /*b0d0*/  F2FP.BF16.F32.PACK_AB R12, R121, R120 ;  /* 0x00000078790c723e */ /* 0x000fe400000010ff */
[----:B------:R-:W-:Y:S01]  /*b0e0*/  F2FP.BF16.F32.PACK_AB R13, R123, R122 ;  /* 0x0000007a7b0d723e */ /* 0x000fe200000010ff */
[----:B------:R-:W-:Y:S01]  /*b0f0*/  STSM.16.M88.4 [R54], R4 ;  /* 0x0000000436007844 */ /* 0x000fe20000000200 */
[----:B0-----:R-:W-:-:S02]  /*b100*/  F2FP.BF16.F32.PACK_AB R14, R125, R124 ;  /* 0x0000007c7d0e723e */ /* 0x001fc400000010ff */
[----:B------:R-:W-:Y:S02]  /*b110*/  F2FP.BF16.F32.PACK_AB R15, R127, R126 ;  /* 0x0000007e7f0f723e */ /* 0x000fe400000010ff */
[----:B------:R-:W-:Y:S02]  /*b120*/  F2FP.BF16.F32.PACK_AB R8, R129, R128 ;  /* 0x000000808108723e */ /* 0x000fe400000010ff */
[----:B------:R-:W-:Y:S01]  /*b130*/  F2FP.BF16.F32.PACK_AB R9, R131, R130 ;  /* 0x000000828309723e */ /* 0x000fe200000010ff */
[----:B------:R-:W-:Y:S01]  /*b140*/  STSM.16.M88.4 [R53], R12 ;  /* 0x0000000c35007844 */ /* 0x000fe20000000200 */
[----:B------:R-:W-:Y:S02]  /*b150*/  F2FP.BF16.F32.PACK_AB R10, R133, R132 ;  /* 0x00000084850a723e */ /* 0x000fe400000010ff */
[----:B------:R-:W-:Y:S02]  /*b160*/  F2FP.BF16.F32.PACK_AB R11, R135, R134 ;  /* 0x00000086870b723e */ /* 0x000fe400000010ff */
[----:B------:R-:W-:-:S02]  /*b170*/  MOV R65, R44 ;  /* 0x0000002c00417202 */ /* 0x000fc40000000f00 */
[C---:B------:R-:W-:Y:S01]  /*b180*/  IADD3 R33, P5, R36.reuse, 0x2000, RZ ;  /* 0x0000200024217810 */ /* 0x040fe20007fbe0ff */
[----:B------:R-:W-:Y:S01]  /*b190*/  STSM.16.M88.4 [R52], R8 ;  /* 0x0000000834007844 */ /* 0x000fe20000000200 */
[----:B------:R-:W-:Y:S01]  /*b1a0*/  UIMAD UR5, UR12, UR8, URZ ;  /* 0x000000080c0572a4 */ /* 0x000fe2000f8e023f */
[C---:B------:R-:W-:Y:S02]  /*b1b0*/  IADD3 R31, P4, R36.reuse, 0x3000, RZ ;  /* 0x00003000241f7810 */ /* 0x040fe40007f9e0ff */
[----:B------:R0:W-:Y:S01]  /*b1c0*/  STSM.16.M88.4 [R66], R136 ;  /* 0x0000008842007844 */ /* 0x0001e20000000200 */
[----:B------:R-:W-:Y:S01]  /*b1d0*/  UIMAD.WIDE.U32 UR6, UR38, UR8, URZ ;  /* 0x00000008260672a5 */ /* 0x000fe2000f8e003f */
[----:B------:R-:W-:Y:S02]  /*b1e0*/  LOP3.LUT R21, R36, 0x380, RZ, 0xc0, !PT ;  /* 0x0000038024157812 */ /* 0x000fe400078ec0ff */
[----:B------:R-:W-:Y:S01]  /*b1f0*/  STSM.16.M88.4 [R65], R144 ;  /* 0x0000009041007844 */ /* 0x000fe20000000200 */
[----:B------:R-:W-:Y:S01]  /*b200*/  UIMAD UR5, UR38, UR9, UR5 ;  /* 0x00000009260572a4 */ /* 0x000fe2000f8e0205 */
[----:B------:R-:W-:Y:S01]  /*b210*/  LOP3.LUT R32, R33, 0x380, RZ, 0xc0, !PT ;  /* 0x0000038021207812 */ /* 0x000fe200078ec0ff */
[----:B------:R-:W-:Y:S01]  /*b220*/  BAR.SYNC.DEFER_BLOCKING 0x1, 0x100 ;  /* 0x0044000000007b1d */ /* 0x000fe20000010000 */
[----:B------:R-:W-:-:S07]  /*b230*/  LOP3.LUT R30, R31, 0x380, RZ, 0xc0, !PT ;  /* 0x000003801f1e7812 */ /* 0x000fce00078ec0ff */
[----:B0-----:R-:W0:Y:S01]  /*b240*/  @P1 LDC R66, c[0x0][0xbec] ;  /* 0x0002fb00ff421b82 */ /* 0x001e220000000800 */
[----:B------:R-:W-:Y:S01]  /*b250*/  UIMAD UR8, UR13, UR10, URZ ;  /* 0x0000000a0d0872a4 */ /* 0x000fe2000f8e023f */
[----:B------:R-:W-:Y:S01]  /*b260*/  SHF.R.U64 R21, R21, 0x3, RZ ;  /* 0x0000000315157819 */ /* 0x000fe200000012ff */
[----:B------:R-:W-:Y:S01]  /*b270*/  UIADD3 UR7, UR7, UR5, URZ ;  /* 0x0000000507077290 */ /* 0x000fe2000fffe03f */
[----:B------:R-:W-:Y:S01]  /*b280*/  SHF.R.U64 R32, R32, 0x3, RZ ;  /* 0x0000000320207819 */ /* 0x000fe200000012ff */
[----:B-1----:R1:W-:Y:S01]  /*b290*/  @!P2 ST.E desc[UR50][R60.64], R3 ;  /* 0x000000033c00a985 */ /* 0x0023e2000c101932 */
[----:B------:R-:W-:Y:S01]  /*b2a0*/  UIMAD UR5, UR42, UR11, UR8 ;  /* 0x0000000b2a0572a4 */ /* 0x000fe2000f8e0208 */
[----:B------:R-:W-:Y:S02]  /*b2b0*/  SHF.R.U64 R30, R30, 0x3, RZ ;  /* 0x000000031e1e7819 */ /* 0x000fe400000012ff */
[----:B--2---:R2:W-:Y:S01]  /*b2c0*/  @!P0 ST.E desc[UR50][R62.64], R0 ;  /* 0x000000003e008985 */ /* 0x0045e2000c101932 */
[----:B------:R-:W-:Y:S01]  /*b2d0*/  UIMAD.WIDE.U32 UR6, UR42, UR10, UR6 ;  /* 0x0000000a2a0672a5 */ /* 0x000fe2000f8e0006 */
[----:B------:R-:W-:Y:S01]  /*b2e0*/  LOP3.LUT R36, R21, R36, RZ, 0x3c, !PT ;  /* 0x0000002415247212 */ /* 0x000fe200078e3cff */
[--C-:B------:R-:W-:Y:S01]  /*b2f0*/  IMAD.X R21, RZ, RZ, R37.reuse, P6 ;  /* 0x000000ffff157224 */ /* 0x100fe200030e0625 */
[----:B------:R3:W5:Y:S01]  /*b300*/  LD.E.128 R12, desc[UR50][R24.64] ;  /* 0x00000032180c7980 */ /* 0x000762000c101d00 */
[----:B------:R-:W-:Y:S01]  /*b310*/  LOP3.LUT R32, R32, R33, RZ, 0x3c, !PT ;  /* 0x0000002120207212 */ /* 0x000fe200078e3cff */
[----:B------:R-:W-:Y:S01]  /*b320*/  ULDC.64 UR8, c[0x0][0xae0] ;  /* 0x0002b80000087ab9 */ /* 0x000fe20000000a00 */
[----:B------:R-:W-:Y:S01]  /*b330*/  LOP3.LUT R30, R30, R31, RZ, 0x3c, !PT ;  /* 0x0000001f1e1e7212 */ /* 0x000fe200078e3cff */
[----:B-1----:R-:W1:Y:S01]  /*b340*/  @P1 LDC R61, c[0x0][0xbf0] ;  /* 0x0002fc00ff3d1b82 */ /* 0x002e620000000800 */
[----:B--2---:R-:W-:Y:S01]  /*b350*/  IMAD R0, R19, 0x20, R22 ;  /* 0x0000002013007824 */ /* 0x004fe200078e0216 */
[----:B------:R-:W-:Y:S01]  /*b360*/  UIADD3 UR5, UR7, UR5, URZ ;  /* 0x0000000507057290 */ /* 0x000fe2000fffe03f */
[----:B------:R-:W-:Y:S01]  /*b370*/  IMAD.X R33, RZ, RZ, R37, P5 ;  /* 0x000000ffff217224 */ /* 0x000fe200028e0625 */
[----:B------:R2:W5:Y:S01]  /*b380*/  LD.E.128 R8, desc[UR50][R20.64] ;  /* 0x0000003214087980 */ /* 0x000562000c101d00 */
[----:B---3--:R-:W-:-:S02]  /*b390*/  VIADD R25, R0, UR37 ;  /* 0x0000002500197c36 */ /* 0x008fc40008000000 */
[----:B------:R-:W-:Y:S01]  /*b3a0*/  IMAD.X R31, RZ, RZ, R37, P4 ;  /* 0x000000ffff1f7224 */ /* 0x000fe200020e0625 */
[----:B------:R-:W5:Y:S01]  /*b3b0*/  LD.E.128 R48, desc[UR50][R36.64] ;  /* 0x0000003224307980 */ /* 0x000f62000c101d00 */
[----:B0-----:R-:W-:-:S03]  /*b3c0*/  @P1 IMAD.HI.U32 R0, R25, R66, RZ ;  /* 0x0000004219001227 */ /* 0x001fc600078e00ff */
[----:B------:R-:W5:Y:S01]  /*b3d0*/  LD.E.128 R44, desc[UR50][R34.64] ;  /* 0x00000032222c7980 */ /* 0x000f62000c101d00 */
[----:B------:R-:W-:Y:S01]  /*b3e0*/  IMAD.MOV.U32 R3, RZ, RZ, R25 ;  /* 0x000000ffff037224 */ /* 0x000fe200078e0019 */
[----:B--2---:R-:W-:Y:S01]  /*b3f0*/  MOV R20, UR6 ;  /* 0x0000000600147c02 */ /* 0x004fe20008000f00 */
[----:B------:R-:W-:Y:S01]  /*b400*/  IMAD.U32 R21, RZ, RZ, UR7 ;  /* 0x00000007ff157e24 */ /* 0x000fe2000f8e00ff */
[----:B------:R-:W5:Y:S04]  /*b410*/  LD.E.128 R40, desc[UR50][R32.64] ;  /* 0x0000003220287980 */ /* 0x000f68000c101d00 */
[----:B------:R-:W5:Y:S01]  /*b420*/  LD.E.128 R4, desc[UR50][R30.64] ;  /* 0x000000321e047980 */ /* 0x000f62000c101d00 */
[----:B-1----:R-:W-:Y:S01]  /*b430*/  @P1 SHF.R.U32.HI R3, RZ, R61, R0 ;  /* 0x0000003dff031219 */ /* 0x002fe20000011600 */
[----:B------:R-:W-:-:S02]  /*b440*/  ULDC.64 UR6, c[0x0][0xad8] ;  /* 0x0002b60000067ab9 */ /* 0x000fc40000000a00 */
[----:B------:R-:W5:Y:S01]  /*b450*/  LD.E.128 R56, desc[UR50][R28.64] ;  /* 0x000000321c387980 */ /* 0x000f62000c101d00 */
[--C-:B------:R-:W-:Y:S01]  /*b460*/  SHF.R.S32.HI R0, RZ, 0x1f, R3.reuse ;  /* 0x0000001fff007819 */ /* 0x100fe20000011403 */
[----:B------:R-:W-:Y:S02]  /*b470*/  IMAD.MOV R24, RZ, RZ, -R3 ;  /* 0x000000ffff187224 */ /* 0x000fe400078e0a03 */
[----:B------:R-:W-:Y:S01]  /*b480*/  IMAD.U32 R21, RZ, RZ, UR5 ;  /* 0x00000005ff157e24 */ /* 0x000fe2000f8e00ff */
[----:B------:R0:W5:Y:S01]  /*b490*/  LD.E.128 R52, desc[UR50][R26.64] ;  /* 0x000000321a347980 */ /* 0x000162000c101d00 */
[----:B------:R-:W-:Y:S02]  /*b4a0*/  IMAD R0, R0, UR8, RZ ;  /* 0x0000000800007c24 */ /* 0x000fe4000f8e02ff */
[----:B------:R-:W-:Y:S01]  /*b4b0*/  IMAD R39, R39, R24, R25 ;  /* 0x0000001827277224 */ /* 0x000fe200078e0219 */
[----:B------:R-:W-:Y:S01]  /*b4c0*/  @!PT LDS RZ, [RZ] ;  /* 0x00000000fffff984 */ /* 0x000fe20000000800 */
[----:B------:R-:W-:Y:S01]  /*b4d0*/  @!PT LDS RZ, [RZ] ;  /* 0x00000000fffff984 */ /* 0x000fe20000000800 */
[----:B------:R-:W-:Y:S01]  /*b4e0*/  @!PT LDS RZ, [RZ] ;  /* 0x00000000fffff984 */ /* 0x000fe20000000800 */
[----:B------:R-:W-:Y:S01]  /*b4f0*/  @!PT LDS RZ, [RZ] ;  /* 0x00000000fffff984 */ /* 0x000fe20000000800 */
[----:B------:R1:W-:Y:S06]  /*b500*/  MEMBAR.ALL.CTA ;  /* 0x0000000000007992 */ /* 0x0003ec0000008000 */
[----:B-1----:R-:W1:Y:S01]  /*b510*/  FENCE.VIEW.ASYNC.S ;  /* 0x00000000000073c6 */ /* 0x002e620000000000 */
[----:B------:R-:W-:-:S02]  /*b520*/  IMAD R25, R3, UR9, R0 ;  /* 0x0000000903197c24 */ /* 0x000fc4000f8e0200 */
[----:B------:R-:W-:Y:S01]  /*b530*/  IMAD.WIDE.U32 R20, R3, UR8, R20 ;  /* 0x0000000803147c25 */ /* 0x000fe2000f8e0014 */
[----:B------:R-:W-:-:S03]  /*b540*/  SHF.R.S32.HI R0, RZ, 0x1f, R39 ;  /* 0x0000001fff007819 */ /* 0x000fc60000011427 */
[----:B------:R-:W-:Y:S02]  /*b550*/  IMAD.IADD R21, R21, 0x1, R25 ;  /* 0x0000000115157824 */ /* 0x000fe400078e0219 */
[----:B------:R-:W-:Y:S02]  /*b560*/  IMAD R0, R0, UR6, RZ ;  /* 0x0000000600007c24 */ /* 0x000fe4000f8e02ff */
[----:B0-----:R-:W-:Y:S02]  /*b570*/  VIADD R27, R22, UR37 ;  /* 0x00000025161b7c36 */ /* 0x001fe40008000000 */
[C---:B------:R-:W-:Y:S02]  /*b580*/  IMAD R25, R39.reuse, UR7, R0 ;  /* 0x0000000727197c24 */ /* 0x040fe4000f8e0200 */
[----:B------:R-:W-:Y:S01]  /*b590*/  IMAD.WIDE.U32 R20, R39, UR6, R20 ;  /* 0x0000000627147c25 */ /* 0x000fe2000f8e0014 */
[CC--:B------:R-:W-:Y:S01]  /*b5a0*/  ISETP.GE.AND P2, PT, R27.reuse, R64.reuse, PT ;  /* 0x000000401b00720c */ /* 0x0c0fe20003f46270 */
[----:B------:R-:W-:Y:S01]  /*b5b0*/  ULDC.64 UR6, c[0x0][0xa80] ;  /* 0x0002a00000067ab9 */ /* 0x000fe20000000a00 */
[----:B------:R-:W-:Y:S01]  /*b5c0*/  IADD3 R3, R27, 0x20, RZ ;  /* 0x000000201b037810 */ /* 0x000fe20007ffe0ff */
[----:B------:R-:W-:Y:S01]  /*b5d0*/  IMAD.IADD R21, R21, 0x1, R25 ;  /* 0x0000000115157824 */ /* 0x000fe200078e0219 */
[----:B------:R-:W-:Y:S01]  /*b5e0*/  LEA R0, P3, R20, UR6, 0x1 ;  /* 0x0000000614007c11 */ /* 0x000fe2000f8608ff */
[----:B------:R-:W-:Y:S01]  /*b5f0*/  VIADD R38, R38, 0x28820 ;  /* 0x0002882026267836 */ /* 0x000fe20000000000 */
[----:B------:R-:W-:Y:S01]  /*b600*/  ISETP.GE.AND P0, PT, R3, R64, PT ;  /* 0x000000400300720c */ /* 0x000fe20003f06270 */
[----:B------:R-:W-:Y:S01]  /*b610*/  VIADD R3, R27, 0x40 ;  /* 0x000000401b037836 */ /* 0x000fe20000000000 */
[----:B------:R-:W-:-:S02]  /*b620*/  LEA.HI.X R26, R20, UR7, R21, 0x1, P3 ;  /* 0x00000007141a7c11 */ /* 0x000fc400098f0c15 */
        /* <DEDUP_REMOVED lines=10> */
[-C--:B-1----:R-:W-:Y:S02]  /*b6d0*/  @!P2 LEA R20, P4, R2, R25.reuse, 0x1 ;  /* 0x000000190214a211 */ /* 0x082fe400078808ff */
[----:B------:R-:W-:Y:S02]  /*b6e0*/  @!P3 LEA R24, P5, R18, R25, 0x1 ;  /* 0x000000191218b211 */ /* 0x000fe400078a08ff */
[-C--:B--2---:R-:W-:Y:S02]  /*b6f0*/  @!P2 LEA.HI.X R21, R2, R3.reuse, R189, 0x1, P4 ;  /* 0x000000030215a211 */ /* 0x084fe400020f0cbd */
[----:B------:R-:W-:-:S03]  /*b700*/  @!P3 LEA.HI.X R25, R18, R3, R188, 0x1, P5 ;  /* 0x000000031219b211 */ /* 0x000fc600028f0cbc */
[----:B-----5:R3:W-:Y:S04]  /*b710*/  @!P2 ST.E.128 desc[UR50][R20.64], R48 ;  /* 0x000000301400a985 */ /* 0x0207e8000c101d32 */
[----:B------:R3:W-:Y:S02]  /*b720*/  @!P3 ST.E.128 desc[UR50][R24.64], R56 ;  /* 0x000000381800b985 */ /* 0x0007e4000c101d32 */
.L_x_8907:
[----:B------:R-:W-:Y:S05]  /*b730*/  BSYNC B1 ;  /* 0x0000000000017941 */ /* 0x000fea0003800000 */
.L_x_8906:
[----:B--2---:R2:W4:Y:S01]  /*b740*/  SHFL.IDX PT, R3, R26, 0x1, 0x181f ;  /* 0x00381f001a037f89 */ /* 0x00452200000e0000 */
[----:B------:R-:W-:Y:S03]  /*b750*/  BSSY B1, `(.L_x_8908) ;  /* 0x000000c000017945 */ /* 0x000fe60003800000 */
[----:B-1-3--:R2:W1:Y:S01]  /*b760*/  SHFL.IDX PT, R25, R0, 0x1, 0x181f ;  /* 0x00381f0000197f89 */ /* 0x00a46200000e0000 */
        /* <DEDUP_REMOVED lines=8> */
[----:B-----5:R3:W-:Y:S04]  /*b7f0*/  @!P3 ST.E.128 desc[UR50][R20.64], R44 ;  /* 0x0000002c1400b985 */ /* 0x0207e8000c101d32 */
[----:B------:R3:W-:Y:S02]  /*b800*/  @!P4 ST.E.128 desc[UR50][R24.64], R52 ;  /* 0x000000341800c985 */ /* 0x0007e4000c101d32 */
.L_x_8909:
[----:B------:R-:W-:Y:S05]  /*b810*/  BSYNC B1 ;  /* 0x0000000000017941 */ /* 0x000fea0003800000 */
.L_x_8908:
[----:B----4-:R4:W0:Y:S01]  /*b820*/  SHFL.IDX PT, R3, R26, 0x2, 0x181f ;  /* 0x00581f001a037f89 */ /* 0x01082200000e0000 */
        /* <DEDUP_REMOVED lines=8> */
[-C--:B0-----:R-:W-:Y:S02]  /*b8b0*/  @!P2 LEA.HI.X R21, R2, R3.reuse, R189, 0x1, P0 ;  /* 0x000000030215a211 */ /* 0x081fe400000f0cbd */
[----:B------:R-:W-:-:S03]  /*b8c0*/  @!P3 LEA.HI.X R25, R18, R3, R188, 0x1, P1 ;  /* 0x000000031219b211 */ /* 0x000fc600008f0cbc */
[----:B-----5:R3:W-:Y:S04]  /*b8d0*/  @!P2 ST.E.128 desc[UR50][R20.64], R40 ;  /* 0x000000281400a985 */ /* 0x0207e8000c101d32 */
[----:B------:R3:W-:Y:S02]  /*b8e0*/  @!P3 ST.E.128 desc[UR50][R24.64], R12 ;  /* 0x0000000c1800b985 */ /* 0x0007e4000c101d32 */
.L_x_8911:
[----:B------:R-:W-:Y:S05]  /*b8f0*/  BSYNC B1 ;  /* 0x0000000000017941 */ /* 0x000fea0003800000 */
.L_x_8910:
[----:B0-----:R-:W-:Y:S01]  /*b900*/  VIADD R3, R27, 0x60 ;  /* 0x000000601b037836 */ /* 0x001fe20000000000 */
[----:B---3-5:R0:W3:Y:S04]  /*b910*/  SHFL.IDX PT, R15, R26, 0x3, 0x181f ;  /* 0x00781f001a0f7f89 */ /* 0x0280e800000e0000 */
[----:B------:R-:W-:Y:S01]  /*b920*/  ISETP.GE.AND P0, PT, R3, R64, PT ;  /* 0x000000400300720c */ /* 0x000fe20003f06270 */
[----:B------:R0:W0:-:S12]  /*b930*/  SHFL.IDX PT, R21, R0, 0x3, 0x181f ;  /* 0x00781f0000157f89 */ /* 0x00001800000e0000 */
[----:B------:R-:W-:Y:S05]  /*b940*/  @P0 BRA `(.L_x_8912) ;  /* 0x0000000800800947 */ /* 0x000fea0003800000 */
[----:B------:R-:W-:Y:S02]  /*b950*/  ULDC UR5, c[0x0][0xac8] ;  /* 0x0002b20000057ab9 */ /* 0x000fe40000000800 */
[----:B------:R-:W-:-:S13]  /*b960*/  ISETP.GE.AND P1, PT, R2, UR5, PT ;  /* 0x0000000502007c0c */ /* 0x000fda000bf26270 */
[----:B0-----:R-:W-:-:S04]  /*b970*/  @!P1 LEA R12, P0, R2, R21, 0x1 ;  /* 0x00000015020c9211 */ /* 0x001fc800078008ff */
[----:B---3--:R-:W-:Y:S02]  /*b980*/  @!P1 LEA.HI.X R13, R2, R15, R189, 0x1, P0 ;  /* 0x0000000f020d9211 */ /* 0x008fe400000f0cbd */
[----:B------:R-:W-:-:S03]  /*b990*/  ISETP.GE.AND P0, PT, R18, UR5, PT ;  /* 0x0000000512007c0c */ /* 0x000fc6000bf06270 */
[----:B------:R0:W-:Y:S10]  /*b9a0*/  @!P1 ST.E.128 desc[UR50][R12.64], R4 ;  /* 0x000000040c009985 */ /* 0x0001f4000c101d32 */
[----:B------:R-:W-:Y:S05]  /*b9b0*/  @P0 BRA `(.L_x_8912) ;  /* 0x0000000800640947 */ /* 0x000fea0003800000 */
[----:B0-----:R-:W-:-:S04]  /*b9c0*/  LEA R4, P0, R18, R21, 0x1 ;  /* 0x0000001512047211 */ /* 0x001fc800078008ff */
[----:B------:R-:W-:-:S05]  /*b9d0*/  LEA.HI.X R5, R18, R15, R188, 0x1, P0 ;  /* 0x0000000f12057211 */ /* 0x000fca00000f0cbc */
[----:B------:R0:W-:Y:S01]  /*b9e0*/  ST.E.128 desc[UR50][R4.64], R8 ;  /* 0x0000000804007985 */ /* 0x0001e2000c101d32 */
[----:B------:R-:W-:Y:S05]  /*b9f0*/  BRA `(.L_x_8912) ;  /* 0x0000000800547947 */ /* 0x000fea0003800000 */
.L_x_8905:
[----:B------:R-:W0:Y:S01]  /*ba00*/  LDC R10, c[0x0][0xbe8] ;  /* 0x0002fa00ff0a7b82 */ /* 0x000e220000000800 */
[----:B------:R-:W-:Y:S01]  /*ba10*/  ISETP.GE.AND P0, PT, R190, 0x80, PT ;  /* 0x00000080be00780c */ /* 0x000fe20003f06270 */
[----:B------:R-:W-:Y:S01]  /*ba20*/  USHF.R.S32.HI UR8, URZ, 0x1f, UR38 ;  /* 0x0000001f3f087899 */ /* 0x000fe20008011426 */
[----:B------:R-:W-:Y:S01]  /*ba30*/  BSSY B1, `(.L_x_8913) ;  /* 0x000002f000017945 */ /* 0x000fe20003800000 */
[----:B------:R-:W-:Y:S01]  /*ba40*/  USHF.R.S32.HI UR9, URZ, 0x1f, UR42 ;  /* 0x0000001f3f097899 */ /* 0x000fe2000801142a */
[----:B------:R-:W-:Y:S02]  /*ba50*/  LEA R8, R19, R22, 0x5 ;  /* 0x0000001613087211 */ /* 0x000fe400078e28ff */
        /* <DEDUP_REMOVED lines=39> */
[----:B------:R-:W-:-:S04]  /*bcd0*/  LEA R6, P0, R4, UR6, 0x2 ;  /* 0x0000000604067c11 */ /* 0x000fc8000f8010ff */
[----:B------:R-:W-:-:S04]  /*bce0*/  IADD3 R3, R5, R7, RZ ;  /* 0x0000000705037210 */ /* 0x000fc80007ffe0ff */
[----:B------:R-:W-:Y:S01]  /*bcf0*/  LEA.HI.X R7, R4, UR7, R3, 0x2, P0 ;  /* 0x0000000704077c11 */ /* 0x000fe200080f1403 */
[----:B------:R-:W-:-:S05]  /*bd00*/  IMAD.MOV.U32 R3, RZ, RZ, -0x800000 ;  /* 0xff800000ff037424 */ /* 0x000fca00078e00ff */
[----:B------:R2:W-:Y:S02]  /*bd10*/  STG.E desc[UR50][R6.64], R3 ;  /* 0x0000000306007986 */ /* 0x0005e4000c101932 */
.L_x_8914:
[----:B------:R-:W-:Y:S05]  /*bd20*/  BSYNC B1 ;  /* 0x0000000000017941 */ /* 0x000fea0003800000 */
.L_x_8913:
        /* <DEDUP_REMOVED lines=17> */
[----:B------:R-:W-:Y:S01]  /*be40*/  UIADD3 UR5, UR7, UR5, URZ ;  /* 0x0000000507057290 */ /* 0x000fe2000fffe03f */
[----:B------:R-:W-:Y:S01]  /*be50*/  MOV R4, UR6 ;  /* 0x0000000600047c02 */ /* 0x000fe20008000f00 */
[----:B------:R-:W-:-:S02]  /*be60*/  IMAD R0, R0, UR8, RZ ;  /* 0x0000000800007c24 */ /* 0x000fc4000f8e02ff */
        /* <DEDUP_REMOVED lines=35> */
.L_x_8916:
[----:B------:R-:W-:Y:S05]  /*c0a0*/  BSYNC B1 ;  /* 0x0000000000017941 */ /* 0x000fea0003800000 */
.L_x_8915:
        /* <DEDUP_REMOVED lines=13> */
.L_x_8918:
[----:B------:R-:W-:Y:S05]  /*c180*/  BSYNC B1 ;  /* 0x0000000000017941 */ /* 0x000fea0003800000 */
.L_x_8917:
        /* <DEDUP_REMOVED lines=11> */
[----:B------:R3:W-:Y:S04]  /*c240*/  @!P2 ST.E.128 desc[UR50][R10.64], RZ ;  /* 0x000000ff0a00a985 */ /* 0x0007e8000c101d32 */
[----:B------:R3:W-:Y:S02]  /*c250*/  @!P3 ST.E.128 desc[UR50][R4.64], RZ ;  /* 0x000000ff0400b985 */ /* 0x0007e4000c101d32 */
.L_x_8920:
[----:B------:R-:W-:Y:S05]  /*c260*/  BSYNC B1 ;  /* 0x0000000000017941 */ /* 0x000fea0003800000 */
.L_x_8919:
[----:B------:R-:W-:Y:S01]  /*c270*/  VIADD R0, R8, 0x60 ;  /* 0x0000006008007836 */ /* 0x000fe20000000000 */
[----:B0-----:R0:W0:Y:S04]  /*c280*/  SHFL.IDX PT, R3, R7, 0x3, 0x181f ;  /* 0x00781f0007037f89 */ /* 0x00102800000e0000 */
[----:B------:R-:W-:Y:S01]  /*c290*/  ISETP.GE.AND P0, PT, R0, R9, PT ;  /* 0x000000090000720c */ /* 0x000fe20003f06270 */
[----:B-1-3--:R1:W3:-:S12]  /*c2a0*/  SHFL.IDX PT, R5, R6, 0x3, 0x181f ;  /* 0x00781f0006057f89 */ /* 0x00a2d800000e0000 */
[----:B-1----:R-:W-:Y:S05]  /*c2b0*/  @P0 BRA `(.L_x_8912) ;  /* 0x0000000000240947 */ /* 0x002fea0003800000 */
[----:B------:R-:W-:Y:S02]  /*c2c0*/  ULDC UR5, c[0x0][0xac8] ;  /* 0x0002b20000057ab9 */ /* 0x000fe40000000800 */
[----:B------:R-:W-:Y:S02]  /*c2d0*/  ISETP.GE.AND P2, PT, R2, UR5, PT ;  /* 0x0000000502007c0c */ /* 0x000fe4000bf46270 */
[----:B------:R-:W-:-:S11]  /*c2e0*/  ISETP.GE.AND P3, PT, R18, UR5, PT ;  /* 0x0000000512007c0c */ /* 0x000fd6000bf66270 */
[-C--:B--234-:R-:W-:Y:S02]  /*c2f0*/  @!P2 LEA R6, P0, R2, R5.reuse, 0x1 ;  /* 0x000000050206a211 */ /* 0x09cfe400078008ff */
[----:B------:R-:W-:Y:S02]  /*c300*/  @!P3 LEA R4, P1, R18, R5, 0x1 ;  /* 0x000000051204b211 */ /* 0x000fe400078208ff */
[-C--:B0-----:R-:W-:Y:S02]  /*c310*/  @!P2 LEA.HI.X R7, R2, R3.reuse, R189, 0x1, P0 ;  /* 0x000000030207a211 */ /* 0x081fe400000f0cbd */
[----:B------:R-:W-:-:S03]  /*c320*/  @!P3 LEA.HI.X R5, R18, R3, R188, 0x1, P1 ;  /* 0x000000031205b211 */ /* 0x000fc600008f0cbc */
[----:B------:R1:W-:Y:S04]  /*c330*/  @!P2 ST.E.128 desc[UR50][R6.64], RZ ;  /* 0x000000ff0600a985 */ /* 0x0003e8000c101d32 */
[----:B------:R1:W-:Y:S02]  /*c340*/  @!P3 ST.E.128 desc[UR50][R4.64], RZ ;  /* 0x000000ff0400b985 */ /* 0x0003e4000c101d32 */
.L_x_8912:
[----:B------:R-:W-:Y:S05]  /*c350*/  BSYNC B0 ;  /* 0x0000000000007941 */ /* 0x000fea0003800000 */
.L_x_8904:
[----:B------:R-:W-:Y:S02]  /*c360*/  ULDC UR5, c[0x0][0xc38] ;  /* 0x00030e0000057ab9 */ /* 0x000fe40000000800 */
[----:B------:R-:W-:-:S06]  /*c370*/  UISETP.GE.AND UP0, UPT, UR4, UR5, UPT ;  /* 0x000000050400728c */ /* 0x000fcc000bf06270 */
[----:B------:R-:W-:-:S13]  /*c380*/  PLOP3.LUT P0, PT, PT, PT, UP0, 0x80, 0x0 ;  /* 0x000000000000781c */ /* 0x000fda0003f0f008 */
[----:B------:R-:W-:Y:S05]  /*c390*/  @!P0 BRA `(.L_x_8921) ;  /* 0xffffff4800488947 */ /* 0x000fea000383ffff */
[----:B------:R-:W-:Y:S05]  /*c3a0*/  EXIT ;  /* 0x000000000000794d */ /* 0x000fea0003800000 */
.L_x_8863:
[----:B------:R-:W-:-:S08]  /*c3b0*/  NOP ;  /* 0x0000000000007918 */ /* 0x000fd00000000000 */
[----:B------:R-:W0:-:S00]  /*c3c0*/  USETMAXREG.DEALLOC.CTAPOOL 0x28 ;  /* 0x00000028000079c8 */ /* 0x000e0000080e0500 */
[----:B0-----:R-:W-:-:S06]  /*c3d0*/  LOP3.LUT R0, R0, 0x3, RZ, 0xc0, !PT ;  /* 0x0000000300007812 */ /* 0x001fcc00078ec0ff */
[----:B------:R-:W0:Y:S01]  /*c3e0*/  S2UR UR5, SR_CTAID.X ;  /* 0x00000000000579c3 */ /* 0x000e220000002500 */
[----:B------:R-:W-:Y:S01]  /*c3f0*/  LOP3.LUT R19, R19, 0xfffffeff, RZ, 0xc0, !PT ;  /* 0xfffffeff13137812 */ /* 0x000fe200078ec0ff */
[----:B------:R-:W-:Y:S01]  /*c400*/  IMAD.MOV.U32 R23, RZ, RZ, RZ ;  /* 0x000000ffff177224 */ /* 0x000fe200078e00ff */
[----:B------:R-:W-:Y:S01]  /*c410*/  MOV R26, 0x1 ;  /* 0x00000001001a7802 */ /* 0x000fe20000000f00 */
[----:B------:R1:W2:Y:S01]  /*c420*/  SHFL.IDX PT, R2, R0, RZ, 0x1f ;  /* 0x00001fff00027589 */ /* 0x0002a200000e0000 */
[----:B------:R-:W-:-:S03]  /*c430*/  IMAD.MOV.U32 R36, RZ, RZ, RZ ;  /* 0x000000ffff247224 */ /* 0x000fc600078e00ff */
        /* <DEDUP_REMOVED lines=9> */
[----:B------:R-:W-:Y:S01]  /*c4d0*/  UISETP.NE.U32.AND UP0, UPT, UR6, URZ, UPT ;  /* 0x0000003f0600728c */ /* 0x000fe2000bf05070 */
[----:B------:R-:W-:Y:S01]  /*c4e0*/  LOP3.LUT R19, R19, 0xfffffffe, RZ, 0xc0, !PT ;  /* 0xfffffffe13137812 */ /* 0x000fe200078ec0ff */
[----:B------:R-:W1:Y:S01]  /*c4f0*/  S2UR UR8, SR_CgaCtaId ;  /* 0x00000000000879c3 */ /* 0x000e620000008800 */
[----:B------:R-:W-:Y:S01]  /*c500*/  ULDC UR4, c[0x0][0x424] ;  /* 0x0001090000047ab9 */ /* 0x000fe20000000800 */
[----:B------:R-:W-:Y:S01]  /*c510*/  UISETP.NE.AND.EX UP0, UPT, UR7, URZ, UPT, UP0 ;  /* 0x0000003f0700728c */ /* 0x000fe2000bf05300 */
[----:B------:R-:W-:Y:S01]  /*c520*/  IMAD.U32 R34, RZ, RZ, UR5 ;  /* 0x00000005ff227e24 */ /* 0x000fe2000f8e00ff */
[----:B------:R-:W-:Y:S01]  /*c530*/  ULDC UR39, c[0x0][0x288] ;  /* 0x0000a20000277ab9 */ /* 0x000fe20000000800 */
[----:B------:R-:W-:Y:S01]  /*c540*/  ULDC.64 UR6, c[0x0][0x2f0] ;  /* 0x0000bc0000067ab9 */ /* 0x000fe20000000a00 */
[----:B------:R-:W-:Y:S01]  /*c550*/  USEL UR4, UR4, 0x1, UP0 ;  /* 0x0000000104047887 */ /* 0x000fe20008000000 */
[----:B------:R-:W-:Y:S01]  /*c560*/  MOV R26, 0x1 ;  /* 0x00000001001a7802 */ /* 0x000fe20000000f00 */
[----:B------:R-:W-:Y:S01]  /*c570*/  ULDC UR38, c[0x0][0x448] ;  /* 0x0001120000267ab9 */ /* 0x000fe20000000800 */
[----:B------:R-:W-:Y:S01]  /*c580*/  IMAD.MOV.U32 R36, RZ, RZ, RZ ;  /* 0x000000ffff247224 */ /* 0x000fe200078e00ff */
[----:B------:R-:W-:Y:S01]  /*c590*/  UIMAD UR37, UR4, UR6, URZ ;  /* 0x00000006042572a4 */ /* 0x000fe2000f8e023f */
[----:B------:R-:W-:Y:S01]  /*c5a0*/  IMAD.MOV.U32 R23, RZ, RZ, RZ ;  /* 0x000000ffff177224 */ /* 0x000fe200078e00ff */
[----:B------:R-:W-:Y:S01]  /*c5b0*/  UIMAD UR38, UR38, UR39, URZ ;  /* 0x00000027262672a4 */ /* 0x000fe2000f8e023f */
[----:B------:R-:W-:Y:S01]  /*c5c0*/  UMOV UR6, 0x400 ;  /* 0x0000040000067882 */ /* 0x000fe20000000000 */
[----:B------:R-:W-:-:S02]  /*c5d0*/  UIADD3 UR4, UR37, 0x7f, URZ ;  /* 0x0000007f25047890 */ /* 0x000fc4000fffe03f */
[----:B------:R-:W-:Y:S02]  /*c5e0*/  ULOP3.LUT UR45, UR36, 0x2, URZ, 0xfc, !UPT ;  /* 0x00000002242d7892 */ /* 0x000fe4000f8efc3f */
[----:B------:R-:W-:Y:S02]  /*c5f0*/  USHF.R.S32.HI UR5, URZ, 0x1f, UR4 ;  /* 0x0000001f3f057899 */ /* 0x000fe40008011404 */
[----:B------:R-:W-:Y:S02]  /*c600*/  UIADD3 UR39, UR37, 0x80, -UR39 ;  /* 0x0000008025277890 */ /* 0x000fe4000fffe827 */
[----:B------:R-:W-:Y:S02]  /*c610*/  ULEA.HI UR5, UR5, UR4, URZ, 0x7 ;  /* 0x0000000405057291 */ /* 0x000fe4000f8f383f */
[----:B-1----:R-:W-:Y:S01]  /*c620*/  ULEA UR6, UR8, UR6, 0x18 ;  /* 0x0000000608067291 */ /* 0x002fe2000f8ec03f */
[C---:B0-----:R-:W-:Y:S01]  /*c630*/  IMAD.SHL.U32 R30, R5.reuse, 0x8, RZ ;  /* 0x00000008051e7824 */ /* 0x041fe200078e00ff */
[----:B------:R-:W-:Y:S01]  /*c640*/  LOP3.LUT R4, R5, 0x7f, RZ, 0xc0, !PT ;  /* 0x0000007f05047812 */ /* 0x000fe200078ec0ff */
[----:B------:R-:W-:-:S03]  /*c650*/  USHF.R.S32.HI UR40, URZ, 0x7, UR5 ;  /* 0x000000073f287899 */ /* 0x000fc60008011405 */
[----:B------:R-:W-:Y:S01]  /*c660*/  IMAD.U32 R16, RZ, RZ, UR6 ;  /* 0x00000006ff107e24 */ /* 0x000fe2000f8e00ff */
[C---:B------:R-:W-:Y:S01]  /*c670*/  LOP3.LUT R0, R30.reuse, 0x1f8, RZ, 0xc0, !PT ;  /* 0x000001f81e007812 */ /* 0x040fe200078ec0ff */
[----:B------:R-:W-:Y:S01]  /*c680*/  ULDC UR46, c[0x0][0xc] ;  /* 0x00000300002e7ab9 */ /* 0x000fe20000000800 */
[----:B------:R-:W-:Y:S02]  /*c690*/  LOP3.LUT R35, R30, 0x38, RZ, 0xc0, !PT ;  /* 0x000000381e237812 */ /* 0x000fe400078ec0ff */
[----:B------:R-:W-:Y:S02]  /*c6a0*/  LOP3.LUT R3, R0, 0x38, R5, 0x78, !PT ;  /* 0x0000003800037812 */ /* 0x000fe400078e7805 */
[----:B------:R-:W-:Y:S02]  /*c6b0*/  LOP3.LUT R0, R35, 0x40, RZ, 0xfc, !PT ;  /* 0x0000004023007812 */ /* 0x000fe400078efcff */
[----:B------:R-:W-:Y:S02]  /*c6c0*/  LOP3.LUT R30, R3, 0x200, R30, 0xf8, !PT ;  /* 0x00000200031e7812 */ /* 0x000fe400078ef81e */
[----:B------:R-:W-:-:S02]  /*c6d0*/  ISETP.GE.AND P1, PT, R0, UR7, PT ;  /* 0x0000000700007c0c */ /* 0x000fc4000bf26270 */
[----:B------:R-:W-:Y:S01]  /*c6e0*/  ISETP.GE.AND P2, PT, R0, UR9, PT ;  /* 0x0000000900007c0c */ /* 0x000fe2000bf46270 */
[----:B------:R-:W-:Y:S01]  /*c6f0*/  IMAD R33, R30, 0x2, R16 ;  /* 0x000000021e217824 */ /* 0x000fe200078e0210 */
[----:B------:R-:W-:Y:S01]  /*c700*/  ISETP.GE.AND P0, PT, R0, UR7, PT ;  /* 0x0000000700007c0c */ /* 0x000fe2000bf06270 */
[----:B------:R-:W-:Y:S01]  /*c710*/  IMAD.SHL.U32 R0, R5, 0x10, RZ ;  /* 0x0000001005007824 */ /* 0x000fe200078e00ff */
[----:B------:R-:W-:-:S04]  /*c720*/  SHF.R.U32.HI R37, RZ, 0x3, R4 ;  /* 0x00000003ff257819 */ /* 0x000fc80000011604 */
[----:B------:R-:W-:-:S03]  /*c730*/  LOP3.LUT R2, R0, 0x70, RZ, 0xc0, !PT ;  /* 0x0000007000027812 */ /* 0x000fc600078ec0ff */
[----:B------:R-:W-:Y:S02]  /*c740*/  @P1 LOP3.LUT R19, R19, 0x1, RZ, 0xfc, !PT ;  /* 0x0000000113131812 */ /* 0x000fe400078efcff */
[----:B------:R-:W-:Y:S02]  /*c750*/  ISETP.GE.AND P1, PT, R35, UR7, PT ;  /* 0x0000000723007c0c */ /* 0x000fe4000bf26270 */
[----:B------:R-:W-:Y:S02]  /*c760*/  LOP3.LUT R19, R19, 0xffffffbf, RZ, 0xc0, !PT ;  /* 0xffffffbf13137812 */ /* 0x000fe400078ec0ff */
[----:B------:R-:W-:Y:S02]  /*c770*/  LOP3.LUT R0, R37, R2, RZ, 0xfc, !PT ;  /* 0x0000000225007212 */ /* 0x000fe400078efcff */
[----:B------:R-:W-:-:S04]  /*c780*/  @P2 LOP3.LUT R19, R19, 0x40, RZ, 0xfc, !PT ;  /* 0x0000004013132812 */ /* 0x000fc800078efcff */
        /* <DEDUP_REMOVED lines=10> */
.L_x_8971:
        /* <DEDUP_REMOVED lines=22> */
.L_x_8923:
[----:B------:R-:W-:Y:S01]  /*c990*/  ULDC UR8, c[0x0][0xc54] ;  /* 0x0003150000087ab9 */ /* 0x000fe20000000800 */
[----:B------:R-:W-:Y:S01]  /*c9a0*/  UMOV UR6, UR7 ;  /* 0x0000000700067c82 */ /* 0x000fe20008000000 */
[----:B------:R-:W-:-:S11]  /*c9b0*/  UISETP.NE.AND UP0, UPT, UR8, 0x1, UPT ;  /* 0x000000010800788c */ /* 0x000fd6000bf05270 */
[----:B------:R-:W-:Y:S02]  /*c9c0*/  @UP0 ULDC.64 UR10, c[0x0][0xc58] ;  /* 0x00031600000a0ab9 */ /* 0x000fe40000000a00 */
[----:B------:R-:W-:-:S04]  /*c9d0*/  UIMAD.WIDE.U32 UR4, UR7, UR10, URZ ;  /* 0x0000000a070472a5 */ /* 0x000fc8000f8e003f */
[----:B------:R-:W-:-:S04]  /*c9e0*/  @UP0 USHF.R.U32.HI UR6, URZ, UR11, UR5 ;  /* 0x0000000b3f060299 */ /* 0x000fc80008011605 */
[----:B------:R-:W-:-:S12]  /*c9f0*/  UIMAD UR4, UR6, UR8, URZ ;  /* 0x00000008060472a4 */ /* 0x000fd8000f8e023f */
.L_x_8924:
        /* <DEDUP_REMOVED lines=34> */
[----:B------:R-:W-:-:S04]  /*cc20*/  USHF.R.S32.HI UR4, URZ, 0x1f, UR6 ;  /* 0x0000001f3f047899 */ /* 0x000fc80008011406 */
[----:B------:R-:W-:-:S04]  /*cc30*/  ULEA.HI UR4, UR4, UR6, URZ, 0x7 ;  /* 0x0000000604047291 */ /* 0x000fc8000f8f383f */
[----:B------:R-:W-:-:S04]  /*cc40*/  USHF.R.S32.HI UR4, URZ, 0x7, UR4 ;  /* 0x000000073f047899 */ /* 0x000fc80008011404 */
        /* <DEDUP_REMOVED lines=21> */
.L_x_8926:
        /* <DEDUP_REMOVED lines=20> */
.L_x_8929:
[----:B------:R-:W-:Y:S05]  /*cee0*/  BSYNC B6 ;  /* 0x0000000000067941 */ /* 0x000fea0003800000 */
.L_x_8928:
        /* <DEDUP_REMOVED lines=20> */
.L_x_8932:
        /* <DEDUP_REMOVED lines=15> */
.L_x_8931:
[----:B------:R-:W-:Y:S05]  /*d120*/  BSYNC B6 ;  /* 0x0000000000067941 */ /* 0x000fea0003800000 */
.L_x_8930:
        /* <DEDUP_REMOVED lines=13> */
[----:B------:R-:W-:Y:S02]  /*d200*/  MOV R22, UR4 ;  /* 0x0000000400167c02 */ /* 0x000fe40008000f00 */
[----:B------:R-:W-:Y:S05]  /*d210*/  BRA.DIV UR5, `(.L_x_8933) ;  /* 0x0000003605ac7947 */ /* 0x000fea000b800000 */
.L_x_8987:
        /* <DEDUP_REMOVED lines=14> */
[----:B------:R-:W-:-:S05]  /*d300*/  IMAD.IADD R7, R5, 0x1, R32 ;  /* 0x0000000105077824 */ /* 0x000fca00078e0220 */
[----:B------:R-:W-:-:S07]  /*d310*/  MOV R11, R7 ;  /* 0x00000007000b7202 */ /* 0x000fce0000000f00 */
        /* <DEDUP_REMOVED lines=14> */
[----:B------:R-:W-:Y:S01]  /*d400*/  IADD3 R3, RZ, -UR42, RZ ;  /* 0x8000002aff037c10 */ /* 0x000fe2000fffe0ff */
[----:B------:R-:W-:Y:S01]  /*d410*/  IMAD.MOV R2, RZ, RZ, -R11 ;  /* 0x000000ffff027224 */ /* 0x000fe200078e0a0b */
[----:B------:R-:W-:Y:S01]  /*d420*/  LOP3.LUT R19, R19, 0xffffffef, RZ, 0xc0, !PT ;  /* 0xffffffef13137812 */ /* 0x000fe200078ec0ff */
[----:B------:R-:W-:Y:S02]  /*d430*/  IMAD.U32 R24, RZ, RZ, UR4 ;  /* 0x00000004ff187e24 */ /* 0x000fe4000f8e00ff */
[----:B------:R-:W-:Y:S02]  /*d440*/  IMAD R22, R22, R3, UR41 ;  /* 0x0000002916167e24 */ /* 0x000fe4000f8e0203 */
[----:B0-----:R-:W-:-:S03]  /*d450*/  IMAD.U32 R4, RZ, RZ, UR45 ;  /* 0x0000002dff047e24 */ /* 0x001fc6000f8e00ff */
[----:B------:R-:W-:Y:S01]  /*d460*/  SHF.R.S32.HI R28, RZ, 0x1f, R22 ;  /* 0x0000001fff1c7819 */ /* 0x000fe20000011416 */
[----:B------:R-:W-:Y:S01]  /*d470*/  IMAD R5, R10, R2, R7 ;  /* 0x000000020a057224 */ /* 0x000fe200078e0207 */
[----:B------:R-:W-:-:S13]  /*d480*/  ISETP.NE.AND P2, PT, R4, 0x3, PT ;  /* 0x000000030400780c */ /* 0x000fda0003f45270 */
[----:B------:R-:W-:Y:S01]  /*d490*/  @P2 LOP3.LUT R19, R19, 0x10, RZ, 0xfc, !PT ;  /* 0x0000001013132812 */ /* 0x000fe200078efcff */
[----:B------:R-:W-:Y:S06]  /*d4a0*/  @!P2 BRA `(.L_x_8934) ;  /* 0x000000000004a947 */ /* 0x000fec0003800000 */
[----:B------:R-:W-:Y:S01]  /*d4b0*/  BPT.TRAP 0x1 ;  /* 0x000000040000795c */ /* 0x000fe20000300000 */
.L_x_8934:
        /* <DEDUP_REMOVED lines=19> */
[----:B------:R-:W-:Y:S01]  /*d5f0*/  IADD3 R3, R3, R7, RZ ;  /* 0x0000000703037210 */ /* 0x000fe20007ffe0ff */
[----:B------:R-:W-:-:S03]  /*d600*/  IMAD R7, R23, 0x8, R16 ;  /* 0x0000000817077824 */ /* 0x000fc600078e0210 */
[----:B------:R-:W-:Y:S02]  /*d610*/  LEA.HI.X R18, R2, UR5, R3, 0x1, P0 ;  /* 0x0000000502127c11 */ /* 0x000fe400080f0c03 */
[----:B------:R-:W-:-:S04]  /*d620*/  SHF.L.U32 R2, R26, 0x1f, RZ ;  /* 0x0000001f1a027819 */ /* 0x000fc800000006ff */
[----:B------:R-:W0:Y:S02]  /*d630*/  SYNCS.PHASECHK.TRANS64.TRYWAIT P0, [R7+URZ+0x28840], R2 ;  /* 0x02884002070075a7 */ /* 0x000e24000800017f */
[----:B0-----:R-:W-:Y:S05]  /*d640*/  @!P0 BRA `(.L_x_8936) ;  /* 0x0000003000cc8947 */ /* 0x001fea0003800000 */
.L_x_8988:
[----:B------:R-:W-:Y:S05]  /*d650*/  BSYNC B0 ;  /* 0x0000000000007941 */ /* 0x000fea0003800000 */
.L_x_8935:
        /* <DEDUP_REMOVED lines=36> */
[----:B------:R-:W-:Y:S02]  /*d8a0*/  @P0 LEA R25, R5, R16, 0x1 ;  /* 0x0000001005190211 */ /* 0x000fe400078e08ff */
        /* <DEDUP_REMOVED lines=10> */
[----:B------:R-:W-:-:S03]  /*d950*/  @P0 IMAD R21, R5, 0x2, R16 ;  /* 0x0000000205150824 */ /* 0x000fc600078e0210 */
[----:B--2---:R-:W-:Y:S01]  /*d960*/  @P0 MOV R2, R14 ;  /* 0x0000000e00020202 */ /* 0x004fe20000000f00 */
        /* <DEDUP_REMOVED lines=11> */
[----:B------:R-:W-:Y:S02]  /*da20*/  SHFL.IDX PT, R8, R0, 0x4, 0x181f ;  /* 0x00981f0000087f89 */ /* 0x000fe400000e0000 */
[----:B------:R-:W-:Y:S02]  /*da30*/  @P0 MOV R3, R9 ;  /* 0x0000000900030202 */ /* 0x000fe40000000f00 */
        /* <DEDUP_REMOVED lines=16> */
[----:B-1----:R-:W-:Y:S01]  /*db40*/  @P0 IADD3.X R9, RZ, R8, RZ, P1, !PT ;  /* 0x00000008ff090210 */ /* 0x002fe20000ffe4ff */
[----:B--2---:R-:W-:Y:S01]  /*db50*/  @P0 IMAD.MOV.U32 R2, RZ, RZ, R14 ;  /* 0x000000ffff020224 */ /* 0x004fe200078e000e */
[----:B------:R-:W-:Y:S03]  /*db60*/  SHFL.IDX PT, R8, R0, 0x6, 0x181f ;  /* 0x00d81f0000087f89 */ /* 0x000fe600000e0000 */
[----:B------:R-:W-:Y:S01]  /*db70*/  @P0 IMAD.MOV.U32 R3, RZ, RZ, R9 ;  /* 0x000000ffff030224 */ /* 0x000fe200078e0009 */
[----:B------:R-:W0:Y:S04]  /*db80*/  SHFL.IDX PT, R14, R4, 0x6, 0x181f ;  /* 0x00d81f00040e7f89 */ /* 0x000e2800000e0000 */
[----:B------:R-:W-:Y:S04]  /*db90*/  @P0 LDGSTS.E.BYPASS.LTC128B.128 [R25+0x1ac00], desc[UR50][R2.64], !P3 ;  /* 0x1ac0000002190fae */ /* 0x000fe8000d901d72 */
[----:B------:R1:W-:Y:S01]  /*dba0*/  @P0 LDGSTS.E.BYPASS.LTC128B.128 [R25+0x1ec00], desc[UR50][R2.64+0x80], !P2 ;  /* 0x1ec0008002190fae */ /* 0x0003e2000d101d72 */
[----:B------:R-:W-:-:S13]  /*dbb0*/  ISETP.GE.AND P0, PT, R6, 0x61, PT ;  /* 0x000000610600780c */ /* 0x000fda0003f06270 */
[----:B------:R-:W-:Y:S02]  /*dbc0*/  @P0 LEA R21, R5, R16, 0x1 ;  /* 0x0000001005150211 */ /* 0x000fe400078e08ff */
[----:B0-----:R-:W-:-:S05]  /*dbd0*/  @P0 LEA R14, P1, R35, R14, 0x1 ;  /* 0x0000000e230e0211 */ /* 0x001fca00078208ff */
[----:B------:R-:W-:Y:S02]  /*dbe0*/  @P0 IMAD.X R9, RZ, RZ, R8, P1 ;  /* 0x000000ffff090224 */ /* 0x000fe400008e0608 */
[----:B-1----:R-:W-:Y:S01]  /*dbf0*/  @P0 IMAD.MOV.U32 R2, RZ, RZ, R14 ;  /* 0x000000ffff020224 */ /* 0x002fe200078e000e */
[----:B------:R0:W1:Y:S01]  /*dc00*/  SHFL.IDX PT, R8, R0, 0x7, 0x181f ;  /* 0x00f81f0000087f89 */ /* 0x00006200000e0000 */
[----:B------:R-:W-:-:S03]  /*dc10*/  @P0 IMAD.MOV.U32 R3, RZ, RZ, R9 ;  /* 0x000000ffff030224 */ /* 0x000fc600078e0009 */
[----:B------:R0:W2:Y:S04]  /*dc20*/  SHFL.IDX PT, R14, R4, 0x7, 0x181f ;  /* 0x00f81f00040e7f89 */ /* 0x0000a800000e0000 */
[----:B------:R0:W-:Y:S04]  /*dc30*/  @P0 LDGSTS.E.BYPASS.LTC128B.128 [R21+0x1b400], desc[UR50][R2.64], !P3 ;  /* 0x1b40000002150fae */ /* 0x0001e8000d901d72 */
[----:B------:R0:W-:Y:S02]  /*dc40*/  @P0 LDGSTS.E.BYPASS.LTC128B.128 [R21+0x1f400], desc[UR50][R2.64+0x80], !P2 ;  /* 0x1f40008002150fae */ /* 0x0001e4000d101d72 */
.L_x_9006:
        /* <DEDUP_REMOVED lines=11> */
.L_x_8938:
        /* <DEDUP_REMOVED lines=11> */
.L_x_8939:
        /* <DEDUP_REMOVED lines=23> */
.L_x_8941:
[----:B------:R-:W-:Y:S05]  /*df20*/  BSYNC B6 ;  /* 0x0000000000067941 */ /* 0x000fea0003800000 */
.L_x_8940:
        /* <DEDUP_REMOVED lines=8> */
[----:B------:R-:W-:Y:S01]  /*dfb0*/  LOP3.LUT P5, RZ, R19, 0x40, RZ, 0xc0, !PT ;  /* 0x0000004013ff7812 */ /* 0x000fe200078ac0ff */
[----:B------:R-:W-:-:S04]  /*dfc0*/  @UP0 ULDC UR4, c[0x0][0x44c] ;  /* 0x0001130000040ab9 */ /* 0x000fc80000000800 */
[----:B------:R-:W-:-:S04]  /*dfd0*/  UIMAD UR6, UR6, UR8, URZ ;  /* 0x00000008060672a4 */ /* 0x000fc8000f8e023f */
[----:B------:R-:W-:Y:S02]  /*dfe0*/  UIMAD UR7, UR7, UR9, UR6 ;  /* 0x00000009070772a4 */ /* 0x000fe4000f8e0206 */
[----:B------:R-:W-:Y:S01]  /*dff0*/  USHF.R.S32.HI UR6, URZ, 0x1f, UR42 ;  /* 0x0000001f3f067899 */ /* 0x000fe2000801142a */
[----:B0-----:R-:W-:-:S05]  /*e000*/  IMAD.SHL.U32 R2, R2, 0x10, RZ ;  /* 0x0000001002027824 */ /* 0x001fca00078e00ff */
[----:B------:R-:W-:-:S04]  /*e010*/  LOP3.LUT R2, R2, 0x70, RZ, 0xc0, !PT ;  /* 0x0000007002027812 */ /* 0x000fc800078ec0ff */
[----:B------:R-:W-:-:S05]  /*e020*/  LOP3.LUT R2, R37, R2, RZ, 0xfc, !PT ;  /* 0x0000000225027212 */ /* 0x000fca00078efcff */
[----:B------:R-:W-:-:S04]  /*e030*/  IMAD R0, R0, 0x80, R2 ;  /* 0x0000008000007824 */ /* 0x000fc800078e0202 */
[----:B------:R-:W-:Y:S01]  /*e040*/  @P0 IMAD.HI.U32 R3, R0, UR4, RZ ;  /* 0x0000000400030c27 */ /* 0x000fe2000f8e00ff */
[----:B------:R-:W-:Y:S01]  /*e050*/  PLOP3.LUT P0, PT, PT, PT, UP0, 0x80, 0x0 ;  /* 0x000000000000781c */ /* 0x000fe20003f0f008 */
[----:B------:R-:W-:Y:S02]  /*e060*/  @UP0 ULDC UR4, c[0x0][0x450] ;  /* 0x0001140000040ab9 */ /* 0x000fe40000000800 */
[----:B------:R-:W-:-:S10]  /*e070*/  IMAD.MOV.U32 R2, RZ, RZ, R0 ;  /* 0x000000ffff027224 */ /* 0x000fd400078e0000 */
[----:B------:R-:W-:Y:S02]  /*e080*/  @P0 SHF.R.U32.HI R2, RZ, UR4, R3 ;  /* 0x00000004ff020c19 */ /* 0x000fe40008011603 */
[----:B------:R-:W-:Y:S02]  /*e090*/  R2UR UR4, R22 ;  /* 0x00000000160472ca */ /* 0x000fe400000e0000 */
[----:B------:R-:W-:-:S11]  /*e0a0*/  IADD3 R5, -R2, RZ, RZ ;  /* 0x000000ff02057210 */ /* 0x000fd60007ffe1ff */
        /* <DEDUP_REMOVED lines=28> */
[----:B------:R-:W-:-:S03]  /*e270*/  IMAD.U32 R6, RZ, RZ, UR43 ;  /* 0x0000002bff067e24 */ /* 0x000fc6000f8e00ff */
[----:B------:R-:W1:Y:S02]  /*e280*/  SHFL.IDX PT, R2, R4, RZ, 0x181f ;  /* 0x00181fff04027589 */ /* 0x000e6400000e0000 */
[----:B------:R-:W-:Y:S02]  /*e290*/  LEA R5, R6, R37, 0x7 ;  /* 0x0000002506057211 */ /* 0x000fe400078e38ff */
[----:B------:R-:W-:Y:S02]  /*e2a0*/  SHFL.IDX PT, R6, R4, 0x1, 0x181f ;  /* 0x00381f0004067f89 */ /* 0x000fe400000e0000 */
[C---:B------:R-:W-:Y:S01]  /*e2b0*/  ISETP.GE.AND P0, PT, R5.reuse, UR38, PT ;  /* 0x0000002605007c0c */ /* 0x040fe2000bf06270 */
[----:B------:R-:W-:-:S12]  /*e2c0*/  VIADD R7, R5, 0x10 ;  /* 0x0000001005077836 */ /* 0x000fd80000000000 */
[----:B0-----:R-:W-:-:S05]  /*e2d0*/  @!P0 LEA R14, P1, R35, R14, 0x1 ;  /* 0x0000000e230e8211 */ /* 0x001fca00078208ff */
[----:B-1----:R-:W-:Y:S02]  /*e2e0*/  @!P0 IMAD.X R3, RZ, RZ, R2, P1 ;  /* 0x000000ffff038224 */ /* 0x002fe400008e0602 */
[----:B------:R-:W-:Y:S02]  /*e2f0*/  @!P0 IMAD.MOV.U32 R2, RZ, RZ, R14 ;  /* 0x000000ffff028224 */ /* 0x000fe400078e000e */
[----:B------:R-:W0:Y:S04]  /*e300*/  SHFL.IDX PT, R14, R0, 0x1, 0x181f ;  /* 0x00381f00000e7f89 */ /* 0x000e2800000e0000 */
        /* <DEDUP_REMOVED lines=16> */
[----:B------:R-:W-:Y:S02]  /*e410*/  SHFL.IDX PT, R6, R4, 0x3, 0x181f ;  /* 0x00781f0004067f89 */ /* 0x000fe400000e0000 */
[----:B------:R-:W-:Y:S01]  /*e420*/  @!P0 MOV R3, R7 ;  /* 0x0000000700038202 */ /* 0x000fe20000000f00 */
[----:B------:R-:W-:Y:S01]  /*e430*/  VIADD R7, R5, 0x30 ;  /* 0x0000003005077836 */ /* 0x000fe20000000000 */
        /* <DEDUP_REMOVED lines=30> */
[----:B------:R-:W-:-:S03]  /*e620*/  VIADD R7, R5, 0x60 ;  /* 0x0000006005077836 */ /* 0x000fc60000000000 */
        /* <DEDUP_REMOVED lines=10> */
[----:B------:R0:W-:Y:S02]  /*e6d0*/  @!P0 LDGSTS.E.BYPASS.LTC128B.128 [R33+0x17400], desc[UR50][R2.64+0x80], !P5 ;  /* 0x1740008002218fae */ /* 0x0001e4000e901d72 */
.L_x_9023:
        /* <DEDUP_REMOVED lines=8> */
[----:B------:R0:W-:Y:S01]  /*e760*/  @!P0 LDGSTS.E.BYPASS.LTC128B.128 [R33+0x17c00], desc[UR50][R2.64+0x80], !P5 ;  /* 0x17c0008002218fae */ /* 0x0001e2000e901d72 */
[----:B------:R-:W-:Y:S01]  /*e770*/  PLOP3.LUT P0, PT, PT, PT, PT, 0x80, 0x0 ;  /* 0x000000000000781c */ /* 0x000fe20003f0f070 */
[----:B------:R-:W-:-:S12]  /*e780*/  NOP ;  /* 0x0000000000007918 */ /* 0x000fd80000000000 */
.L_x_8943:
        /* <DEDUP_REMOVED lines=8> */
[----:B0-----:R-:W-:-:S04]  /*e810*/  LOP3.LUT R3, R0, 0xfffffffe, RZ, 0xc0, !PT ;  /* 0xfffffffe00037812 */ /* 0x001fc800078ec0ff */
[----:B------:R-:W-:-:S04]  /*e820*/  IADD3 R3, R36, -R3, RZ ;  /* 0x8000000324037210 */ /* 0x000fc80007ffe0ff */
[----:B------:R-:W-:Y:S01]  /*e830*/  SHF.L.U32 R3, R3, 0x1f, RZ ;  /* 0x0000001f03037819 */ /* 0x000fe200000006ff */
[----:B------:R-:W-:Y:S01]  /*e840*/  NOP ;  /* 0x0000000000007918 */ /* 0x000fe20000000000 */
[----:B------:R0:W-:Y:S01]  /*e850*/  SYNCS.ARRIVE.TRANS64.A1T0 RZ, [R16+URZ+0x28800], RZ ;  /* 0x028800ff10ff79a7 */ /* 0x0001e2000810003f */
[----:B------:R-:W-:Y:S01]  /*e860*/  BSSY B0, `(.L_x_8944) ;  /* 0x0000003000007945 */ /* 0x000fe20003800000 */
[----:B------:R-:W1:Y:S03]  /*e870*/  SYNCS.PHASECHK.TRANS64.TRYWAIT P0, [R16+URZ+0x28820], R3 ;  /* 0x02882003100075a7 */ /* 0x000e66000800017f */
[----:B01----:R-:W-:Y:S05]  /*e880*/  @!P0 BRA `(.L_x_8945) ;  /* 0x00000034005c8947 */ /* 0x003fea0003800000 */
.L_x_9024:
[----:B------:R-:W-:Y:S05]  /*e890*/  BSYNC B0 ;  /* 0x0000000000007941 */ /* 0x000fea0003800000 */
.L_x_8944:
[----:B------:R-:W-:-:S06]  /*e8a0*/  UISETP.GE.AND UP0, UPT, UR44, 0x2, UPT ;  /* 0x000000022c00788c */ /* 0x000fcc000bf06270 */
[----:B------:R-:W-:-:S13]  /*e8b0*/  PLOP3.LUT P0, PT, PT, PT, UP0, 0x40, 0x0 ;  /* 0x000000000000781c */ /* 0x000fda0003f0e808 */
[----:B------:R-:W-:Y:S05]  /*e8c0*/  @P0 BRA `(.L_x_8946) ;  /* 0x0000001000200947 */ /* 0x000fea0003800000 */
[----:B------:R-:W-:Y:S01]  /*e8d0*/  UIADD3 UR4, UR44, -0x2, URZ ;  /* 0xfffffffe2c047890 */ /* 0x000fe2000fffe03f */
[----:B------:R-:W-:Y:S01]  /*e8e0*/  BSSY B0, `(.L_x_8946) ;  /* 0x0000106000007945 */ /* 0x000fe20003800000 */
[----:B------:R-:W-:Y:S02]  /*e8f0*/  IMAD.MOV.U32 R20, RZ, RZ, R26 ;  /* 0x000000ffff147224 */ /* 0x000fe400078e001a */
[----:B------:R-:W-:Y:S02]  /*e900*/  IMAD.MOV.U32 R10, RZ, RZ, R23 ;  /* 0x000000ffff0a7224 */ /* 0x000fe400078e0017 */
[----:B------:R-:W-:Y:S02]  /*e910*/  IMAD.MOV.U32 R27, RZ, RZ, R24 ;  /* 0x000000ffff1b7224 */ /* 0x000fe400078e0018 */
[----:B------:R-:W-:-:S07]  /*e920*/  IMAD.U32 R6, RZ, RZ, UR4 ;  /* 0x00000004ff067e24 */ /* 0x000fce000f8e00ff */
.L_x_8959:
[----:B0-----:R-:W0:Y:S01]  /*e930*/  LDC R3, c[0x0][0x430] ;  /* 0x00010c00ff037b82 */ /* 0x001e220000000800 */
[----:B------:R-:W1:Y:S01]  /*e940*/  S2R R0, SR_TID.X ;  /* 0x0000000000007919 */ /* 0x000e620000002100 */
[----:B------:R-:W-:Y:S01]  /*e950*/  IMAD R7, R6, 0x80, R37 ;  /* 0x0000008006077824 */ /* 0x000fe200078e0225 */
[----:B------:R-:W-:Y:S05]  /*e960*/  YIELD ;  /* 0x0000000000007946 */ /* 0x000fea0003800000 */
[----:B------:R-:W-:Y:S01]  /*e970*/  ULDC.64 UR4, c[0x0][0x428] ;  /* 0x00010a0000047ab9 */ /* 0x000fe20000000a00 */
[----:B------:R-:W-:Y:S02]  /*e980*/  IADD3 R23, R10, 0x1, RZ ;  /* 0x000000010a177810 */ /* 0x000fe40007ffe0ff */
[----:B0-----:R-:W-:-:S02]  /*e990*/  ISETP.NE.AND P0, PT, R3, 0x1, PT ;  /* 0x000000010300780c */ /* 0x001fc40003f05270 */
[----:B-1----:R-:W-:-:S11]  /*e9a0*/  SHF.L.U32 R4, R0, 0x4, RZ ;  /* 0x0000000400047819 */ /* 0x002fd600000006ff */
        /* <DEDUP_REMOVED lines=30> */
.L_x_8947:
[----:B------:R-:W-:Y:S01]  /*eb90*/  IMAD R6, R23, 0x8, R16 ;  /* 0x0000000817067824 */ /* 0x000fe200078e0210 */
[----:B------:R-:W-:Y:S01]  /*eba0*/  SHF.L.U32 R3, R26, 0x1f, RZ ;  /* 0x0000001f1a037819 */ /* 0x000fe200000006ff */
[----:B------:R-:W-:Y:S03]  /*ebb0*/  BSSY B1, `(.L_x_8948) ;  /* 0x0000003000017945 */ /* 0x000fe60003800000 */
[----:B------:R-:W0:Y:S02]  /*ebc0*/  SYNCS.PHASECHK.TRANS64.TRYWAIT P0, [R6+URZ+0x28840], R3 ;  /* 0x02884003060075a7 */ /* 0x000e24000800017f */
[----:B0-----:R-:W-:Y:S05]  /*ebd0*/  @!P0 BRA `(.L_x_8949) ;  /* 0x00000030009c8947 */ /* 0x001fea0003800000 */
.L_x_9025:
[----:B------:R-:W-:Y:S05]  /*ebe0*/  BSYNC B1 ;  /* 0x0000000000017941 */ /* 0x000fea0003800000 */
.L_x_8948:
        /* <DEDUP_REMOVED lines=70> */
.L_x_9043:
        /* <DEDUP_REMOVED lines=9> */
.L_x_8951:
        /* <DEDUP_REMOVED lines=11> */
.L_x_8952:
[----:B------:R0:W-:Y:S01]  /*f190*/  SYNCS.ARRIVE.TRANS64.A1T0 RZ, [R6+URZ+0x28830], RZ ;  /* 0x028830ff06ff79a7 */ /* 0x0001e2000810003f */
[----:B------:R-:W-:Y:S05]  /*f1a0*/  @!P2 BRA `(.L_x_8953) ;  /* 0x000000000004a947 */ /* 0x000fea0003800000 */
[----:B------:R-:W-:Y:S01]  /*f1b0*/  BPT.TRAP 0x1 ;  /* 0x000000040000795c */ /* 0x000fe20000300000 */
.L_x_8953:
[----:B------:R-:W-:Y:S01]  /*f1c0*/  SHF.L.U32 R3, R20, 0x1f, RZ ;  /* 0x0000001f14037819 */ /* 0x000fe200000006ff */
[----:B------:R-:W-:Y:S01]  /*f1d0*/  BSSY B1, `(.L_x_8954) ;  /* 0x0000004000017945 */ /* 0x000fe20003800000 */
[----:B0-----:R-:W-:-:S04]  /*f1e0*/  LEA R6, R10, R16, 0x3 ;  /* 0x000000100a067211 */ /* 0x001fc800078e18ff */
[----:B------:R-:W0:Y:S02]  /*f1f0*/  SYNCS.PHASECHK.TRANS64.TRYWAIT P0, [R6+URZ+0x28860], R3 ;  /* 0x02886003060075a7 */ /* 0x000e24000800017f */
[----:B0-----:R-:W-:Y:S05]  /*f200*/  @!P0 BRA `(.L_x_8955) ;  /* 0x00000034006c8947 */ /* 0x001fea0003800000 */
.L_x_9044:
[----:B------:R-:W-:Y:S05]  /*f210*/  BSYNC B1 ;  /* 0x0000000000017941 */ /* 0x000fea0003800000 */
.L_x_8954:
        /* <DEDUP_REMOVED lines=9> */
[----:B------:R-:W-:-:S03]  /*f2b0*/  LEA R7, R7, R16, 0x1 ;  /* 0x0000001007077211 */ /* 0x000fc600078e08ff */
        /* <DEDUP_REMOVED lines=57> */
.L_x_9062:
        /* <DEDUP_REMOVED lines=29> */
.L_x_8957:
        /* <DEDUP_REMOVED lines=11> */
.L_x_8958:
        /* <DEDUP_REMOVED lines=8> */
.L_x_8946:
        /* <DEDUP_REMOVED lines=17> */
.L_x_8961:
[----:B------:R-:W-:Y:S05]  /*fa60*/  BSYNC B0 ;  /* 0x0000000000007941 */ /* 0x000fea0003800000 */
.L_x_8960:
[----:B------:R-:W-:-:S05]  /*fa70*/  IMAD.U32 R0, RZ, RZ, UR45 ;  /* 0x0000002dff007e24 */ /* 0x000fca000f8e00ff */
[----:B------:R-:W-:-:S13]  /*fa80*/  ISETP.NE.AND P0, PT, R0, 0x3, PT ;  /* 0x000000030000780c */ /* 0x000fda0003f05270 */
[----:B------:R-:W-:Y:S05]  /*fa90*/  @!P0 BRA `(.L_x_8962) ;  /* 0x0000000000048947 */ /* 0x000fea0003800000 */
[----:B------:R-:W-:Y:S01]  /*faa0*/  BPT.TRAP 0x1 ;  /* 0x000000040000795c */ /* 0x000fe20000300000 */
.L_x_8962:
[----:B------:R-:W-:Y:S01]  /*fab0*/  IMAD R4, R23, 0x8, R16 ;  /* 0x0000000817047824 */ /* 0x000fe200078e0210 */
[----:B0-----:R-:W-:Y:S01]  /*fac0*/  SHF.L.U32 R3, R26, 0x1f, RZ ;  /* 0x0000001f1a037819 */ /* 0x001fe200000006ff */
[----:B------:R-:W-:Y:S01]  /*fad0*/  IMAD.MOV.U32 R5, RZ, RZ, -0x80 ;  /* 0xffffff80ff057424 */ /* 0x000fe200078e00ff */
[----:B------:R-:W-:Y:S02]  /*fae0*/  BSSY B0, `(.L_x_8963) ;  /* 0x0000004000007945 */ /* 0x000fe40003800000 */
[----:B------:R-:W0:Y:S01]  /*faf0*/  SYNCS.PHASECHK.TRANS64.TRYWAIT P0, [R4+URZ+0x28860], R3 ;  /* 0x02886003040075a7 */ /* 0x000e22000800017f */
[----:B------:R-:W-:Y:S01]  /*fb00*/  IMAD R24, R24, R5, UR37 ;  /* 0x0000002518187e24 */ /* 0x000fe2000f8e0205 */
[----:B0-----:R-:W-:Y:S06]  /*fb10*/  @!P0 BRA `(.L_x_8964) ;  /* 0x0000003400a88947 */ /* 0x001fec0003800000 */
.L_x_9063:
[----:B------:R-:W-:Y:S05]  /*fb20*/  BSYNC B0 ;  /* 0x0000000000007941 */ /* 0x000fea0003800000 */
.L_x_8963:
        /* <DEDUP_REMOVED lines=62> */
[----:B------:R1:W0:-:S12]  /*ff10*/  SHFL.IDX PT, R7, R18, 0x7, 0x181f ;  /* 0x00f81f0012077f89 */ /* 0x00021800000e0000 */
[----:B------:R1:W-:Y:S01]  /*ff20*/  LDGSTS.E.BYPASS.LTC128B.128 [R0+0x3400], desc[UR50][R2.64], !P0 ;  /* 0x0340000002007fae */ /* 0x0003e2000c101d72 */
[----:B------:R-:W-:-:S13]  /*ff30*/  ISETP.LT.OR P0, PT, R5, 0x61, P1 ;  /* 0x000000610500780c */ /* 0x000fda0000f01670 */
[----:B0-2---:R1:W-:Y:S02]  /*ff40*/  LDGSTS.E.BYPASS.LTC128B.128 [R0+0x7400], desc[UR50][R2.64+0x80], !P0 ;  /* 0x0740008002007fae */ /* 0x0053e4000c101d72 */
.L_x_9081:
        /* <DEDUP_REMOVED lines=11> */
.L_x_8966:
        /* <DEDUP_REMOVED lines=11> */
.L_x_8967:
[----:B------:R0:W-:Y:S01]  /*100b0*/  SYNCS.ARRIVE.TRANS64.A1T0 RZ, [R4+URZ+0x28850], RZ ;  /* 0x028850ff04ff79a7 */ /* 0x0001e2000810003f */
[----:B------:R-:W-:-:S05]  /*100c0*/  VIADD R23, R23, 0x1 ;  /* 0x0000000117177836 */ /* 0x000fca0000000000 */
[----:B------:R-:W-:-:S04]  /*100d0*/  ISETP.NE.AND P0, PT, R23, 0x2, PT ;  /* 0x000000021700780c */ /* 0x000fc80003f05270 */
[----:B------:R-:W-:Y:S02]  /*100e0*/  SEL R3, RZ, 0x1, P0 ;  /* 0x00000001ff037807 */ /* 0x000fe40000000000 */
[----:B------:R-:W-:Y:S02]  /*100f0*/  SEL R23, R23, RZ, P0 ;  /* 0x000000ff17177207 */ /* 0x000fe40000000000 */
[----:B0-----:R-:W-:-:S07]  /*10100*/  LOP3.LUT R26, R26, R3, RZ, 0x3c, !PT ;  /* 0x000000031a1a7212 */ /* 0x001fce00078e3cff */
.L_x_8927:
[----:B------:R-:W-:Y:S05]  /*10110*/  BSYNC B7 ;  /* 0x0000000000077941 */ /* 0x000fea0003800000 */
.L_x_8925:
        /* <DEDUP_REMOVED lines=11> */
.L_x_8968:
[----:B------:R-:W-:-:S03]  /*101d0*/  UMOV UR4, 0xffffffff ;  /* 0xffffffff00047882 */ /* 0x000fc60000000000 */
[----:B------:R-:W-:Y:S05]  /*101e0*/  BRA.DIV UR4, `(.L_x_8970) ;  /* 0x0000003a04c07947 */ /* 0x000fea000b800000 */
[----:B------:R0:W1:Y:S02]  /*101f0*/  SHFL.IDX PT, R14, R34, RZ, 0x1f ;  /* 0x00001fff220e7589 */ /* 0x00006400000e0000 */
.L_x_9084:
        /* <DEDUP_REMOVED lines=8> */
.L_x_8969:
[----:B------:R-:W-:Y:S02]  /*10280*/  ULDC UR4, c[0x0][0xc38] ;  /* 0x00030e0000047ab9 */ /* 0x000fe40000000800 */
[----:B-1----:R-:W-:-:S13]  /*10290*/  ISETP.GE.AND P0, PT, R34, UR4, PT ;  /* 0x0000000422007c0c */ /* 0x002fda000bf06270 */
[----:B------:R-:W-:Y:S05]  /*102a0*/  @!P0 BRA `(.L_x_8971) ;  /* 0xffffffc400608947 */ /* 0x000fea000383ffff */
.L_x_8922:
[----:B------:R-:W1:Y:S01]  /*102b0*/  S2R R5, SR_CgaCtaId ;  /* 0x0000000000057919 */ /* 0x000e620000008800 */
[----:B------:R-:W-:Y:S01]  /*102c0*/  IADD3 R36, R36, 0x1, RZ ;  /* 0x0000000124247810 */ /* 0x000fe20007ffe0ff */
[----:B------:R-:W-:Y:S01]  /*102d0*/  BSSY B0, `(.L_x_8972) ;  /* 0x0000009000007945 */ /* 0x000fe20003800000 */
[----:B------:R-:W-:Y:S02]  /*102e0*/  MOV R2, 0x400 ;  /* 0x0000040000027802 */ /* 0x000fe40000000f00 */
[----:B------:R-:W-:-:S04]  /*102f0*/  LEA.HI R0, R36, R36, RZ, 0x1 ;  /* 0x0000002424007211 */ /* 0x000fc800078f08ff */
[----:B------:R-:W-:-:S05]  /*10300*/  LOP3.LUT R3, R0, 0xfffffffe, RZ, 0xc0, !PT ;  /* 0xfffffffe00037812 */ /* 0x000fca00078ec0ff */
[----:B------:R-:W-:-:S05]  /*10310*/  IMAD.IADD R0, R36, 0x1, -R3 ;  /* 0x0000000124007824 */ /* 0x000fca00078e0a03 */
[----:B------:R-:W-:Y:S02]  /*10320*/  SHF.L.U32 R0, R0, 0x1f, RZ ;  /* 0x0000001f00007819 */ /* 0x000fe400000006ff */
[----:B-1----:R-:W-:-:S04]  /*10330*/  LEA R4, R5, R2, 0x18 ;  /* 0x0000000205047211 */ /* 0x002fc800078ec0ff */
[----:B------:R-:W1:Y:S02]  /*10340*/  SYNCS.PHASECHK.TRANS64.TRYWAIT P0, [R4+URZ+0x28820], R0 ;  /* 0x02882000040075a7 */ /* 0x000e64000800017f */
[----:B-1----:R-:W-:Y:S05]  /*10350*/  @!P0 BRA `(.L_x_8973) ;  /* 0x00000038008c8947 */ /* 0x002fea0003800000 */
.L_x_9085:
[----:B------:R-:W-:Y:S05]  /*10360*/  BSYNC B0 ;  /* 0x0000000000007941 */ /* 0x000fea0003800000 */
.L_x_8972:
[----:B------:R-:W-:-:S03]  /*10370*/  UMOV UR4, 0xffffffff ;  /* 0xffffffff00047882 */ /* 0x000fc60000000000 */
[----:B------:R-:W-:Y:S05]  /*10380*/  BRA.DIV UR4, `(.L_x_8974) ;  /* 0x0000003a04947947 */ /* 0x000fea000b800000 */
[----:B-1----:R-:W1:Y:S02]  /*10390*/  S2R R0, SR_TID.X ;  /* 0x0000000000007919 */ /* 0x002e640000002100 */
[----:B-1----:R-:W-:-:S04]  /*103a0*/  SHF.R.U32.HI R0, RZ, 0x5, R0 ;  /* 0x00000005ff007819 */ /* 0x002fc80000011600 */
[----:B------:R-:W-:-:S05]  /*103b0*/  LOP3.LUT R0, R0, 0x3, RZ, 0xc0, !PT ;  /* 0x0000000300007812 */ /* 0x000fca00078ec0ff */
[----:B------:R1:W2:Y:S02]  /*103c0*/  SHFL.IDX PT, R14, R0, RZ, 0x1f ;  /* 0x00001fff000e7589 */ /* 0x0002a400000e0000 */
.L_x_9088:
[----:B--2---:R-:W-:Y:S01]  /*103d0*/  ISETP.NE.AND P0, PT, R14, RZ, PT ;  /* 0x000000ff0e00720c */ /* 0x004fe20003f05270 */
[----:B------:R-:W-:-:S12]  /*103e0*/  BSSY B0, `(.L_x_8975) ;  /* 0x0000024000007945 */ /* 0x000fd80003800000 */
[----:B------:R-:W-:Y:S05]  /*103f0*/  @P0 BRA `(.L_x_8976) ;  /* 0x0000000000880947 */ /* 0x000fea0003800000 */
[----:B------:R-:W-:-:S03]  /*10400*/  UMOV UR4, 0xffffffff ;  /* 0xffffffff00047882 */ /* 0x000fc60000000000 */
[----:B------:R-:W-:Y:S05]  /*10410*/  BRA.DIV UR4, `(.L_x_8977) ;  /* 0x0000003a04a47947 */ /* 0x000fea000b800000 */
[----:B------:R-:W-:-:S13]  /*10420*/  ELECT P6, URZ, PT ;  /* 0x00000000003f782f */ /* 0x000fda00038c0000 */
.L_x_9091:
[----:B------:R-:W-:Y:S05]  /*10430*/  @!P6 BRA `(.L_x_8976) ;  /* 0x000000000078e947 */ /* 0x000fea0003800000 */
[----:B------:R-:W-:-:S06]  /*10440*/  ULOP3.LUT UR4, UR36, 0x2, URZ, 0xfc, !UPT ;  /* 0x0000000224047892 */ /* 0x000fcc000f8efc3f */
[----:B-1----:R-:W-:-:S05]  /*10450*/  IMAD.U32 R0, RZ, RZ, UR4 ;  /* 0x00000004ff007e24 */ /* 0x002fca000f8e00ff */
[----:B------:R-:W-:-:S13]  /*10460*/  ISETP.NE.AND P0, PT, R0, 0x3, PT ;  /* 0x000000030000780c */ /* 0x000fda0003f05270 */
[----:B------:R-:W-:Y:S05]  /*10470*/  @!P0 BRA `(.L_x_8978) ;  /* 0x0000000000048947 */ /* 0x000fea0003800000 */
[----:B------:R-:W-:Y:S01]  /*10480*/  BPT.TRAP 0x1 ;  /* 0x000000040000795c */ /* 0x000fe20000300000 */
.L_x_8978:
[C---:B------:R-:W-:Y:S01]  /*10490*/  IMAD R5, R23.reuse, 0x8, R4 ;  /* 0x0000000817057824 */ /* 0x040fe200078e0204 */
[----:B------:R-:W-:Y:S01]  /*104a0*/  SHF.L.U32 R0, R26, 0x1f, RZ ;  /* 0x0000001f1a007819 */ /* 0x000fe200000006ff */
[----:B------:R-:W-:-:S03]  /*104b0*/  VIADD R23, R23, 0x1 ;  /* 0x0000000117177836 */ /* 0x000fc60000000000 */
[----:B------:R-:W1:Y:S02]  /*104c0*/  SYNCS.PHASECHK.TRANS64.TRYWAIT P1, [R5+URZ+0x28840], R0 ;  /* 0x02884000050075a7 */ /* 0x000e64000802017f */
[----:B------:R-:W-:-:S04]  /*104d0*/  ISETP.NE.AND P2, PT, R23, 0x2, PT ;  /* 0x000000021700780c */ /* 0x000fc80003f45270 */
[----:B------:R-:W-:Y:S01]  /*104e0*/  SEL R3, RZ, 0x1, P2 ;  /* 0x00000001ff037807 */ /* 0x000fe20001000000 */
[----:B-1----:R-:W-:Y:S08]  /*104f0*/  @!P1 BRA `(.L_x_8979) ;  /* 0x00000038008c9947 */ /* 0x002ff00003800000 */
.L_x_9092:
[----:B------:R-:W-:Y:S02]  /*10500*/  SEL R23, R23, RZ, P2 ;  /* 0x000000ff17177207 */ /* 0x000fe40001000000 */
[----:B------:R-:W-:Y:S01]  /*10510*/  LOP3.LUT R2, R26, R3, RZ, 0x3c, !PT ;  /* 0x000000031a027212 */ /* 0x000fe200078e3cff */
[----:B------:R-:W-:Y:S06]  /*10520*/  @!P0 BRA `(.L_x_8980) ;  /* 0x0000000000048947 */ /* 0x000fec0003800000 */
[----:B------:R-:W-:Y:S01]  /*10530*/  BPT.TRAP 0x1 ;  /* 0x000000040000795c */ /* 0x000fe20000300000 */
.L_x_8980:
[----:B------:R-:W-:Y:S02]  /*10540*/  LEA R23, R23, R4, 0x3 ;  /* 0x0000000417177211 */ /* 0x000fe400078e18ff */
[----:B------:R-:W-:-:S04]  /*10550*/  SHF.L.U32 R2, R2, 0x1f, RZ ;  /* 0x0000001f02027819 */ /* 0x000fc800000006ff */
[----:B------:R-:W2:Y:S02]  /*10560*/  SYNCS.PHASECHK.TRANS64.TRYWAIT P1, [R23+URZ+0x28840], R2 ;  /* 0x02884002170075a7 */ /* 0x000ea4000802017f */
[----:B--2---:R-:W-:Y:S05]  /*10570*/  @!P1 BRA `(.L_x_8981) ;  /* 0x0000003800809947 */ /* 0x004fea0003800000 */
.L_x_9093:
[----:B------:R-:W-:Y:S05]  /*10580*/  @!P0 BRA `(.L_x_8982) ;  /* 0x0000000000048947 */ /* 0x000fea0003800000 */
[----:B------:R-:W-:Y:S01]  /*10590*/  BPT.TRAP 0x1 ;  /* 0x000000040000795c */ /* 0x000fe20000300000 */
.L_x_8982:
[----:B------:R-:W3:Y:S02]  /*105a0*/  SYNCS.PHASECHK.TRANS64.TRYWAIT P1, [R5+URZ+0x28860], R0 ;  /* 0x02886000050075a7 */ /* 0x000ee4000802017f */
[----:B---3--:R-:W-:Y:S05]  /*105b0*/  @!P1 BRA `(.L_x_8983) ;  /* 0x0000003800849947 */ /* 0x008fea0003800000 */
.L_x_9094:
[----:B------:R-:W-:Y:S05]  /*105c0*/  @!P0 BRA `(.L_x_8984) ;  /* 0x0000000000048947 */ /* 0x000fea0003800000 */
[----:B------:R-:W-:Y:S01]  /*105d0*/  BPT.TRAP 0x1 ;  /* 0x000000040000795c */ /* 0x000fe20000300000 */
.L_x_8984:
[----:B----4-:R4:W0:Y:S02]  /*105e0*/  SYNCS.PHASECHK.TRANS64.TRYWAIT P0, [R23+URZ+0x28860], R2 ;  /* 0x02886002170075a7 */ /* 0x010824000800017f */
[----:B0-----:R-:W-:Y:S05]  /*105f0*/  @!P0 NANOSLEEP.SYNCS 0x989680 ;  /* 0x009896800000895d */ /* 0x001fea0003900000 */
[----:B------:R-:W0:Y:S02]  /*10600*/  @!P0 SYNCS.PHASECHK.TRANS64 P0, [R23+URZ+0x28860], R2 ;  /* 0x02886002170085a7 */ /* 0x000e24000800007f */
[----:B0-----:R-:W-:Y:S05]  /*10610*/  @!P0 BRA `(.L_x_8984) ;  /* 0xfffffffc00f08947 */ /* 0x001fea000383ffff */
.L_x_8976:
[----:B------:R-:W-:Y:S05]  /*10620*/  BSYNC B0 ;  /* 0x0000000000007941 */ /* 0x000fea0003800000 */
.L_x_8975:
[----:B------:R-:W-:Y:S05]  /*10630*/  EXIT ;  /* 0x000000000000794d */ /* 0x000fea0003800000 */
.L_x_8869:
[----:B0-----:R-:W-:-:S04]  /*10640*/  IMAD.U32 R3, RZ, RZ, UR41 ;  /* 0x00000029ff037e24 */ /* 0x001fc8000f8e00ff */
[----:B------:R0:W1:Y:S03]  /*10650*/  SYNCS.PHASECHK.TRANS64.TRYWAIT P1, [R3+URZ+0x28800], R0 ;  /* 0x02880000030075a7 */ /* 0x000066000802017f */
[----:B-1----:R-:W-:Y:S05]  /*10660*/  @!P1 NANOSLEEP.SYNCS 0x989680 ;  /* 0x009896800000995d */ /* 0x002fea0003900000 */
[----:B------:R-:W1:Y:S02]  /*10670*/  @!P1 SYNCS.PHASECHK.TRANS64 P1, [R3+URZ+0x28800], R0 ;  /* 0x02880000030095a7 */ /* 0x000e64000802007f */
[----:B-1----:R-:W-:Y:S05]  /*10680*/  @!P1 BRA `(.L_x_8869) ;  /* 0xfffffffc00ec9947 */ /* 0x002fea000383ffff */
[----:B------:R-:W-:Y:S05]  /*10690*/  BRA `(.L_x_8985) ;  /* 0xffffff0c00e07947 */ /* 0x000fea000383ffff */
.L_x_8873:
[----:B-1----:R1:W2:Y:S02]  /*106a0*/  SYNCS.PHASECHK.TRANS64.TRYWAIT P1, [R0+URZ+0x28830], R3 ;  /* 0x02883003000075a7 */ /* 0x0022a4000802017f */
[----:B--2---:R-:W-:Y:S05]  /*106b0*/  @!P1 NANOSLEEP.SYNCS 0x989680 ;  /* 0x009896800000995d */ /* 0x004fea0003900000 */
[----:B------:R-:W2:Y:S02]  /*106c0*/  @!P1 SYNCS.PHASECHK.TRANS64 P1, [R0+URZ+0x28830], R3 ;  /* 0x02883003000095a7 */ /* 0x000ea4000802007f */
[----:B--2---:R-:W-:Y:S05]  /*106d0*/  @!P1 BRA `(.L_x_8873) ;  /* 0xfffffffc00f09947 */ /* 0x004fea000383ffff */
[----:B------:R-:W-:Y:S05]  /*106e0*/  BRA `(.L_x_8872) ;  /* 0xffffff0c00fc7947 */ /* 0x000fea000383ffff */
.L_x_8879:
[----:B-1----:R-:W-:-:S04]  /*106f0*/  IMAD.U32 R7, RZ, RZ, UR6 ;  /* 0x00000006ff077e24 */ /* 0x002fc8000f8e00ff */
[----:B------:R1:W2:Y:S03]  /*10700*/  SYNCS.PHASECHK.TRANS64.TRYWAIT P1, [R7+URZ+0x28830], R4 ;  /* 0x02883004070075a7 */ /* 0x0002a6000802017f */
[----:B--2---:R-:W-:Y:S05]  /*10710*/  @!P1 NANOSLEEP.SYNCS 0x989680 ;  /* 0x009896800000995d */ /* 0x004fea0003900000 */
[----:B------:R-:W2:Y:S02]  /*10720*/  @!P1 SYNCS.PHASECHK.TRANS64 P1, [R7+URZ+0x28830], R4 ;  /* 0x02883004070095a7 */ /* 0x000ea4000802007f */
[----:B--2---:R-:W-:Y:S05]  /*10730*/  @!P1 BRA `(.L_x_8879) ;  /* 0xfffffffc00ec9947 */ /* 0x004fea000383ffff */
[----:B------:R-:W-:Y:S05]  /*10740*/  BRA `(.L_x_8876) ;  /* 0xffffff3c00347947 */ /* 0x000fea000383ffff */
.L_x_8883:
[----:B-1----:R-:W-:-:S04]  /*10750*/  IMAD.U32 R7, RZ, RZ, UR6 ;  /* 0x00000006ff077e24 */ /* 0x002fc8000f8e00ff */
[----:B------:R1:W2:Y:S03]  /*10760*/  SYNCS.PHASECHK.TRANS64.TRYWAIT P1, [R7+URZ+0x28850], R4 ;  /* 0x02885004070075a7 */ /* 0x0002a6000802017f */
[----:B--2---:R-:W-:Y:S05]  /*10770*/  @!P1 NANOSLEEP.SYNCS 0x989680 ;  /* 0x009896800000995d */ /* 0x004fea0003900000 */
[----:B------:R-:W2:Y:S02]  /*10780*/  @!P1 SYNCS.PHASECHK.TRANS64 P1, [R7+URZ+0x28850], R4 ;  /* 0x02885004070095a7 */ /* 0x000ea4000802007f */
[----:B--2---:R-:W-:Y:S05]  /*10790*/  @!P1 BRA `(.L_x_8883) ;  /* 0xfffffffc00ec9947 */ /* 0x004fea000383ffff */
[----:B------:R-:W-:Y:S05]  /*107a0*/  BRA `(.L_x_8880) ;  /* 0xffffff4000007947 */ /* 0x000fea000383ffff */
.L_x_8891:
[----:B-1----:R-:W-:-:S04]  /*107b0*/  IMAD.U32 R5, RZ, RZ, UR6 ;  /* 0x00000006ff057e24 */ /* 0x002fc8000f8e00ff */
[----:B------:R1:W2:Y:S03]  /*107c0*/  SYNCS.PHASECHK.TRANS64.TRYWAIT P1, [R5+URZ+0x28830], R4 ;  /* 0x02883004050075a7 */ /* 0x0002a6000802017f */
[----:B--2---:R-:W-:Y:S05]  /*107d0*/  @!P1 NANOSLEEP.SYNCS 0x989680 ;  /* 0x009896800000995d */ /* 0x004fea0003900000 */
[----:B------:R-:W2:Y:S02]  /*107e0*/  @!P1 SYNCS.PHASECHK.TRANS64 P1, [R5+URZ+0x28830], R4 ;  /* 0x02883004050095a7 */ /* 0x000ea4000802007f */
[----:B--2---:R-:W-:Y:S05]  /*107f0*/  @!P1 BRA `(.L_x_8891) ;  /* 0xfffffffc00ec9947 */ /* 0x004fea000383ffff */
[----:B------:R-:W-:Y:S05]  /*10800*/  BRA `(.L_x_8888) ;  /* 0xffffff6c00887947 */ /* 0x000fea000383ffff */
.L_x_8895:
[----:B-1----:R-:W-:-:S04]  /*10810*/  MOV R5, UR6 ;  /* 0x0000000600057c02 */ /* 0x002fc80008000f00 */
[----:B------:R1:W2:Y:S03]  /*10820*/  SYNCS.PHASECHK.TRANS64.TRYWAIT P1, [R5+URZ+0x28850], R4 ;  /* 0x02885004050075a7 */ /* 0x0002a6000802017f */
[----:B--2---:R-:W-:Y:S05]  /*10830*/  @!P1 NANOSLEEP.SYNCS 0x989680 ;  /* 0x009896800000995d */ /* 0x004fea0003900000 */
[----:B------:R-:W2:Y:S02]  /*10840*/  @!P1 SYNCS.PHASECHK.TRANS64 P1, [R5+URZ+0x28850], R4 ;  /* 0x02885004050095a7 */ /* 0x000ea4000802007f */
[----:B--2---:R-:W-:Y:S05]  /*10850*/  @!P1 BRA `(.L_x_8895) ;  /* 0xfffffffc00ec9947 */ /* 0x004fea000383ffff */
[----:B------:R-:W-:Y:S05]  /*10860*/  BRA `(.L_x_8892) ;  /* 0xffffff7000547947 */ /* 0x000fea000383ffff */
.L_x_8902:
[----:B-1----:R-:W-:-:S04]  /*10870*/  IMAD.U32 R6, RZ, RZ, UR5 ;  /* 0x00000005ff067e24 */ /* 0x002fc8000f8e00ff */
[----:B------:R1:W2:Y:S03]  /*10880*/  SYNCS.PHASECHK.TRANS64.TRYWAIT P1, [R6+URZ+0x28850], R5 ;  /* 0x02885005060075a7 */ /* 0x0002a6000802017f */
[----:B--2---:R-:W-:Y:S05]  /*10890*/  @!P1 NANOSLEEP.SYNCS 0x989680 ;  /* 0x009896800000995d */ /* 0x004fea0003900000 */
[----:B------:R-:W2:Y:S02]  /*108a0*/  @!P1 SYNCS.PHASECHK.TRANS64 P1, [R6+URZ+0x28850], R5 ;  /* 0x02885005060095a7 */ /* 0x000ea4000802007f */
[----:B--2---:R-:W-:Y:S05]  /*108b0*/  @!P1 BRA `(.L_x_8902) ;  /* 0xfffffffc00ec9947 */ /* 0x004fea000383ffff */
[----:B------:R-:W-:Y:S05]  /*108c0*/  BRA `(.L_x_8901) ;  /* 0xffffff94003c7947 */ /* 0x000fea000383ffff */
.L_x_8933:
        /* <DEDUP_REMOVED lines=10> */
.L_x_8986:
[----:B------:R-:W-:Y:S05]  /*10970*/  BRA `(.L_x_8987) ;  /* 0xffffffc800287947 */ /* 0x000fea000383ffff */
.L_x_8936:
[----:B0-----:R0:W1:Y:S02]  /*10980*/  SYNCS.PHASECHK.TRANS64.TRYWAIT P0, [R7+URZ+0x28840], R2 ;  /* 0x02884002070075a7 */ /* 0x001064000800017f */
[----:B-1----:R-:W-:Y:S05]  /*10990*/  @!P0 NANOSLEEP.SYNCS 0x989680 ;  /* 0x009896800000895d */ /* 0x002fea0003900000 */
[----:B------:R-:W1:Y:S02]  /*109a0*/  @!P0 SYNCS.PHASECHK.TRANS64 P0, [R7+URZ+0x28840], R2 ;  /* 0x02884002070085a7 */ /* 0x000e64000800007f */
[----:B-1----:R-:W-:Y:S05]  /*109b0*/  @!P0 BRA `(.L_x_8936) ;  /* 0xfffffffc00f08947 */ /* 0x002fea000383ffff */
[----:B------:R-:W-:Y:S05]  /*109c0*/  BRA `(.L_x_8988) ;  /* 0xffffffcc00207947 */ /* 0x000fea000383ffff */
.L_x_8937:
        /* <DEDUP_REMOVED lines=8> */
.L_x_8990:
[----:B------:R-:W-:Y:S05]  /*10a50*/  BSYNC B0 ;  /* 0x0000000000007941 */ /* 0x000fea0003800000 */
.L_x_8989:
        /* <DEDUP_REMOVED lines=9> */
.L_x_8991:
        /* <DEDUP_REMOVED lines=8> */
.L_x_8992:
[----:B------:R-:W-:Y:S01]  /*10b70*/  @!PT LDS RZ, [RZ] ;  /* 0x00000000fffff984 */ /* 0x000fe20000000800 */
[----:B------:R-:W-:Y:S01]  /*10b80*/  @!PT LDS RZ, [RZ] ;  /* 0x00000000fffff984 */ /* 0x000fe20000000800 */
[----:B------:R-:W-:Y:S01]  /*10b90*/  @!PT LDS RZ, [RZ] ;  /* 0x00000000fffff984 */ /* 0x000fe20000000800 */
[----:B------:R0:W-:Y:S04]  /*10ba0*/  @P0 LDGSTS.E.BYPASS.LTC128B.128 [R9+0x18400], desc[UR50][R2.64], !P3 ;  /* 0x1840000002090fae */ /* 0x0001e8000d901d72 */
[----:B------:R0:W-:Y:S01]  /*10bb0*/  @P0 LDGSTS.E.BYPASS.LTC128B.128 [R9+0x1c400], desc[UR50][R2.64+0x80], !P2 ;  /* 0x1c40008002090fae */ /* 0x0001e2000d101d72 */
[----:B------:R-:W-:Y:S01]  /*10bc0*/  ISETP.GE.AND P0, PT, R6, 0x11, PT ;  /* 0x000000110600780c */ /* 0x000fe20003f06270 */
[----:B------:R-:W-:-:S12]  /*10bd0*/  IMAD.MOV.U32 R13, RZ, RZ, R4 ;  /* 0x000000ffff0d7224 */ /* 0x000fd800078e0004 */
[----:B------:R-:W-:Y:S01]  /*10be0*/  @P0 IMAD R25, R5, 0x2, R16 ;  /* 0x0000000205190824 */ /* 0x000fe200078e0210 */
[----:B0-----:R-:W-:-:S07]  /*10bf0*/  MOV R8, R14 ;  /* 0x0000000e00087202 */ /* 0x001fce0000000f00 */
[----:B------:R-:W-:Y:S05]  /*10c00*/  WARPSYNC.COLLECTIVE R15, `(.L_x_8993) ;  /* 0x000000000f087348 */ /* 0x000fea0003c00000 */
[----:B------:R0:W1:Y:S02]  /*10c10*/  SHFL.IDX P6, R14, R13, R12, R11 ;  /* 0x0000000c0d0e7389 */ /* 0x00006400000c000b */
[----:B01----:R-:W-:Y:S01]  /*10c20*/  ENDCOLLECTIVE ;  /* 0x000000000000791b */ /* 0x003fe20003800000 */
.L_x_8993:
[----:B------:R-:W-:Y:S02]  /*10c30*/  IMAD.MOV.U32 R13, RZ, RZ, R0 ;  /* 0x000000ffff0d7224 */ /* 0x000fe400078e0000 */
[----:B------:R-:W-:Y:S01]  /*10c40*/  IMAD.MOV.U32 R12, RZ, RZ, 0x2 ;  /* 0x00000002ff0c7424 */ /* 0x000fe200078e00ff */
[----:B------:R-:W-:-:S05]  /*10c50*/  @P0 LEA R14, P1, R35, R14, 0x1 ;  /* 0x0000000e230e0211 */ /* 0x000fca00078208ff */
[----:B------:R-:W-:-:S08]  /*10c60*/  @P0 IMAD.MOV.U32 R2, RZ, RZ, R14 ;  /* 0x000000ffff020224 */ /* 0x000fd000078e000e */
[----:B------:R-:W-:Y:S05]  /*10c70*/  WARPSYNC.COLLECTIVE R15, `(.L_x_8994) ;  /* 0x000000000f087348 */ /* 0x000fea0003c00000 */
[----:B------:R0:W1:Y:S02]  /*10c80*/  SHFL.IDX P6, R14, R13, R12, R11 ;  /* 0x0000000c0d0e7389 */ /* 0x00006400000c000b */
[----:B01----:R-:W-:Y:S01]  /*10c90*/  ENDCOLLECTIVE ;  /* 0x000000000000791b */ /* 0x003fe20003800000 */
.L_x_8994:
        /* <DEDUP_REMOVED lines=13> */
.L_x_8995:
[----:B------:R-:W-:Y:S02]  /*10d70*/  @P0 IMAD R21, R5, 0x2, R16 ;  /* 0x0000000205150824 */ /* 0x000fe400078e0210 */
[----:B------:R-:W-:Y:S01]  /*10d80*/  IMAD.MOV.U32 R13, RZ, RZ, R0 ;  /* 0x000000ffff0d7224 */ /* 0x000fe200078e0000 */
[----:B------:R-:W-:Y:S02]  /*10d90*/  MOV R12, 0x3 ;  /* 0x00000003000c7802 */ /* 0x000fe40000000f00 */
[----:B------:R-:W-:-:S04]  /*10da0*/  @P0 LEA R14, P1, R35, R14, 0x1 ;  /* 0x0000000e230e0211 */ /* 0x000fc800078208ff */
[----:B------:R-:W-:Y:S01]  /*10db0*/  @P0 IADD3.X R9, RZ, R8, RZ, P1, !PT ;  /* 0x00000008ff090210 */ /* 0x000fe20000ffe4ff */
[----:B------:R-:W-:-:S08]  /*10dc0*/  @P0 IMAD.MOV.U32 R2, RZ, RZ, R14 ;  /* 0x000000ffff020224 */ /* 0x000fd000078e000e */
[----:B------:R-:W-:Y:S05]  /*10dd0*/  WARPSYNC.COLLECTIVE R15, `(.L_x_8996) ;  /* 0x000000000f087348 */ /* 0x000fea0003c00000 */
[----:B------:R0:W1:Y:S02]  /*10de0*/  SHFL.IDX P6, R14, R13, R12, R11 ;  /* 0x0000000c0d0e7389 */ /* 0x00006400000c000b */
[----:B01----:R-:W-:Y:S01]  /*10df0*/  ENDCOLLECTIVE ;  /* 0x000000000000791b */ /* 0x003fe20003800000 */
.L_x_8996:
        /* <DEDUP_REMOVED lines=12> */
.L_x_8997:
        /* <DEDUP_REMOVED lines=9> */
.L_x_8998:
        /* <DEDUP_REMOVED lines=12> */
.L_x_8999:
        /* <DEDUP_REMOVED lines=8> */
.L_x_9000:
        /* <DEDUP_REMOVED lines=13> */
.L_x_9001:
[----:B------:R-:W-:Y:S01]  /*11160*/  @P0 LEA R25, R5, R16, 0x1 ;  /* 0x0000001005190211 */ /* 0x000fe200078e08ff */
[----:B------:R-:W-:Y:S02]  /*11170*/  IMAD.MOV.U32 R13, RZ, RZ, R0 ;  /* 0x000000ffff0d7224 */ /* 0x000fe400078e0000 */
[----:B------:R-:W-:Y:S01]  /*11180*/  IMAD.MOV.U32 R12, RZ, RZ, 0x6 ;  /* 0x00000006ff0c7424 */ /* 0x000fe200078e00ff */
[----:B------:R-:W-:-:S05]  /*11190*/  @P0 LEA R14, P1, R35, R14, 0x1 ;  /* 0x0000000e230e0211 */ /* 0x000fca00078208ff */
[----:B------:R-:W-:-:S08]  /*111a0*/  @P0 IMAD.MOV.U32 R2, RZ, RZ, R14 ;  /* 0x000000ffff020224 */ /* 0x000fd000078e000e */
[----:B------:R-:W-:Y:S05]  /*111b0*/  WARPSYNC.COLLECTIVE R15, `(.L_x_9002) ;  /* 0x000000000f087348 */ /* 0x000fea0003c00000 */
[----:B------:R0:W1:Y:S02]  /*111c0*/  SHFL.IDX P6, R14, R13, R12, R11 ;  /* 0x0000000c0d0e7389 */ /* 0x00006400000c000b */
[----:B01----:R-:W-:Y:S01]  /*111d0*/  ENDCOLLECTIVE ;  /* 0x000000000000791b */ /* 0x003fe20003800000 */
.L_x_9002:
        /* <DEDUP_REMOVED lines=13> */
.L_x_9003:
        /* <DEDUP_REMOVED lines=8> */
.L_x_9004:
        /* <DEDUP_REMOVED lines=12> */
.L_x_9005:
[----:B------:R-:W-:Y:S05]  /*113f0*/  BRA `(.L_x_9006) ;  /* 0xffffffc800147947 */ /* 0x000fea000383ffff */
.L_x_8942:
[----:B------:R-:W-:Y:S01]  /*11400*/  MOV R13, R4 ;  /* 0x00000004000d7202 */ /* 0x000fe20000000f00 */
[----:B------:R-:W-:Y:S02]  /*11410*/  IMAD.MOV.U32 R12, RZ, RZ, RZ ;  /* 0x000000ffff0c7224 */ /* 0x000fe400078e00ff */
[----:B------:R-:W-:Y:S02]  /*11420*/  IMAD.MOV.U32 R11, RZ, RZ, 0x181f ;  /* 0x0000181fff0b7424 */ /* 0x000fe400078e00ff */
[----:B------:R-:W-:Y:S02]  /*11430*/  IMAD.MOV.U32 R15, RZ, RZ, -0x1 ;  /* 0xffffffffff0f7424 */ /* 0x000fe400078e00ff */
[----:B------:R-:W-:-:S07]  /*11440*/  IMAD.U32 R6, RZ, RZ, UR43 ;  /* 0x0000002bff067e24 */ /* 0x000fce000f8e00ff */
[----:B------:R-:W-:Y:S05]  /*11450*/  WARPSYNC.COLLECTIVE R15, `(.L_x_9007) ;  /* 0x000000000f087348 */ /* 0x000fea0003c00000 */
[----:B------:R0:W1:Y:S02]  /*11460*/  SHFL.IDX P6, R14, R13, R12, R11 ;  /* 0x0000000c0d0e7389 */ /* 0x00006400000c000b */
[----:B01----:R-:W-:Y:S01]  /*11470*/  ENDCOLLECTIVE ;  /* 0x000000000000791b */ /* 0x003fe20003800000 */
.L_x_9007:
[----:B------:R-:W-:-:S05]  /*11480*/  IMAD R5, R6, 0x80, R37 ;  /* 0x0000008006057824 */ /* 0x000fca00078e0225 */
[C---:B------:R-:W-:Y:S02]  /*11490*/  ISETP.GE.AND P0, PT, R5.reuse, UR38, PT ;  /* 0x0000002605007c0c */ /* 0x040fe4000bf06270 */
[----:B------:R-:W-:Y:S02]  /*114a0*/  IADD3 R6, R5, 0x10, RZ ;  /* 0x0000001005067810 */ /* 0x000fe40007ffe0ff */
[----:B------:R-:W-:Y:S01]  /*114b0*/  MOV R13, R0 ;  /* 0x00000000000d7202 */ /* 0x000fe20000000f00 */
[----:B------:R-:W-:-:S08]  /*114c0*/  IMAD.MOV.U32 R2, RZ, RZ, R14 ;  /* 0x000000ffff027224 */ /* 0x000fd000078e000e */
[----:B------:R-:W-:Y:S05]  /*114d0*/  WARPSYNC.COLLECTIVE R15, `(.L_x_9008) ;  /* 0x000000000f087348 */ /* 0x000fea0003c00000 */
[----:B------:R0:W1:Y:S02]  /*114e0*/  SHFL.IDX P6, R14, R13, R12, R11 ;  /* 0x0000000c0d0e7389 */ /* 0x00006400000c000b */
[----:B01----:R-:W-:Y:S01]  /*114f0*/  ENDCOLLECTIVE ;  /* 0x000000000000791b */ /* 0x003fe20003800000 */
.L_x_9008:
        /* <DEDUP_REMOVED lines=8> */
.L_x_9009:
        /* <DEDUP_REMOVED lines=11> */
.L_x_9010:
        /* <DEDUP_REMOVED lines=8> */
.L_x_9011:
[----:B------:R-:W-:Y:S02]  /*116b0*/  VIADD R6, R5, 0x20 ;  /* 0x0000002005067836 */ /* 0x000fe40000000000 */
[----:B------:R-:W-:-:S05]  /*116c0*/  @!P0 IMAD.MOV.U32 R3, RZ, RZ, R7 ;  /* 0x000000ffff038224 */ /* 0x000fca00078e0007 */
        /* <DEDUP_REMOVED lines=11> */
.L_x_9012:
[----:B------:R-:W-:Y:S02]  /*11780*/  IMAD.MOV.U32 R13, RZ, RZ, R4 ;  /* 0x000000ffff0d7224 */ /* 0x000fe400078e0004 */
[----:B------:R-:W-:Y:S01]  /*11790*/  IMAD.MOV.U32 R12, RZ, RZ, 0x3 ;  /* 0x00000003ff0c7424 */ /* 0x000fe200078e00ff */
[----:B------:R-:W-:-:S05]  /*117a0*/  @!P0 LEA R14, P1, R35, R14, 0x1 ;  /* 0x0000000e230e8211 */ /* 0x000fca00078208ff */
[----:B------:R-:W-:-:S08]  /*117b0*/  @!P0 IMAD.MOV.U32 R2, RZ, RZ, R14 ;  /* 0x000000ffff028224 */ /* 0x000fd000078e000e */
[----:B------:R-:W-:Y:S05]  /*117c0*/  WARPSYNC.COLLECTIVE R15, `(.L_x_9013) ;  /* 0x000000000f087348 */ /* 0x000fea0003c00000 */
[----:B------:R0:W1:Y:S02]  /*117d0*/  SHFL.IDX P6, R14, R13, R12, R11 ;  /* 0x0000000c0d0e7389 */ /* 0x00006400000c000b */
[----:B01----:R-:W-:Y:S01]  /*117e0*/  ENDCOLLECTIVE ;  /* 0x000000000000791b */ /* 0x003fe20003800000 */
.L_x_9013:
        /* <DEDUP_REMOVED lines=14> */
.L_x_9014:
[----:B------:R-:W-:Y:S01]  /*118d0*/  MOV R13, R4 ;  /* 0x00000004000d7202 */ /* 0x000fe20000000f00 */
[----:B------:R-:W-:Y:S01]  /*118e0*/  IMAD.MOV.U32 R12, RZ, RZ, 0x4 ;  /* 0x00000004ff0c7424 */ /* 0x000fe200078e00ff */
[----:B------:R-:W-:-:S05]  /*118f0*/  @!P0 LEA R14, P1, R35, R14, 0x1 ;  /* 0x0000000e230e8211 */ /* 0x000fca00078208ff */
[----:B------:R-:W-:-:S08]  /*11900*/  @!P0 IMAD.MOV.U32 R2, RZ, RZ, R14 ;  /* 0x000000ffff028224 */ /* 0x000fd000078e000e */
[----:B------:R-:W-:Y:S05]  /*11910*/  WARPSYNC.COLLECTIVE R15, `(.L_x_9015) ;  /* 0x000000000f087348 */ /* 0x000fea0003c00000 */
[----:B------:R0:W1:Y:S02]  /*11920*/  SHFL.IDX P6, R14, R13, R12, R11 ;  /* 0x0000000c0d0e7389 */ /* 0x00006400000c000b */
[----:B01----:R-:W-:Y:S01]  /*11930*/  ENDCOLLECTIVE ;  /* 0x000000000000791b */ /* 0x003fe20003800000 */
.L_x_9015:
        /* <DEDUP_REMOVED lines=14> */
.L_x_9016:
        /* <DEDUP_REMOVED lines=8> */
.L_x_9017:
        /* <DEDUP_REMOVED lines=13> */
.L_x_9018:
[----:B------:R-:W-:Y:S02]  /*11b70*/  IMAD.MOV.U32 R13, RZ, RZ, R4 ;  /* 0x000000ffff0d7224 */ /* 0x000fe400078e0004 */
[----:B------:R-:W-:Y:S01]  /*11b80*/  IMAD.MOV.U32 R12, RZ, RZ, 0x6 ;  /* 0x00000006ff0c7424 */ /* 0x000fe200078e00ff */
[----:B------:R-:W-:-:S05]  /*11b90*/  @!P0 LEA R14, P1, R35, R14, 0x1 ;  /* 0x0000000e230e8211 */ /* 0x000fca00078208ff */
[----:B------:R-:W-:-:S08]  /*11ba0*/  @!P0 IMAD.MOV.U32 R2, RZ, RZ, R14 ;  /* 0x000000ffff028224 */ /* 0x000fd000078e000e */
[----:B------:R-:W-:Y:S05]  /*11bb0*/  WARPSYNC.COLLECTIVE R15, `(.L_x_9019) ;  /* 0x000000000f087348 */ /* 0x000fea0003c00000 */
[----:B------:R0:W1:Y:S02]  /*11bc0*/  SHFL.IDX P6, R14, R13, R12, R11 ;  /* 0x0000000c0d0e7389 */ /* 0x00006400000c000b */
[----:B01----:R-:W-:Y:S01]  /*11bd0*/  ENDCOLLECTIVE ;  /* 0x000000000000791b */ /* 0x003fe20003800000 */
.L_x_9019:
[----:B------:R-:W-:Y:S01]  /*11be0*/  @!P0 IMAD.X R7, RZ, RZ, R6, P1 ;  /* 0x000000ffff078224 */ /* 0x000fe200008e0606 */
[----:B------:R-:W-:-:S03]  /*11bf0*/  IADD3 R6, R5, 0x60, RZ ;  /* 0x0000006005067810 */ /* 0x000fc60007ffe0ff */
        /* <DEDUP_REMOVED lines=12> */
.L_x_9020:
        /* <DEDUP_REMOVED lines=8> */
.L_x_9021:
[----:B------:R-:W-:-:S05]  /*11d40*/  @!P0 IMAD.MOV.U32 R3, RZ, RZ, R7 ;  /* 0x000000ffff038224 */ /* 0x000fca00078e0007 */
[----:B------:R-:W-:Y:S01]  /*11d50*/  @!PT LDS RZ, [RZ] ;  /* 0x00000000fffff984 */ /* 0x000fe20000000800 */
[----:B------:R-:W-:Y:S01]  /*11d60*/  @!PT LDS RZ, [RZ] ;  /* 0x00000000fffff984 */ /* 0x000fe20000000800 */
[----:B------:R-:W-:Y:S01]  /*11d70*/  @!PT LDS RZ, [RZ] ;  /* 0x00000000fffff984 */ /* 0x000fe20000000800 */
[----:B------:R0:W-:Y:S04]  /*11d80*/  @!P0 LDGSTS.E.BYPASS.LTC128B.128 [R33+0x13400], desc[UR50][R2.64], !P4 ;  /* 0x1340000002218fae */ /* 0x0001e8000e101d72 */
[----:B------:R0:W-:Y:S01]  /*11d90*/  @!P0 LDGSTS.E.BYPASS.LTC128B.128 [R33+0x17400], desc[UR50][R2.64+0x80], !P5 ;  /* 0x1740008002218fae */ /* 0x0001e2000e901d72 */
[----:B------:R-:W-:Y:S01]  /*11da0*/  IMAD.MOV.U32 R13, RZ, RZ, R0 ;  /* 0x000000ffff0d7224 */ /* 0x000fe200078e0000 */
[----:B------:R-:W-:-:S07]  /*11db0*/  MOV R6, R14 ;  /* 0x0000000e00067202 */ /* 0x000fce0000000f00 */
[----:B0-----:R-:W-:Y:S05]  /*11dc0*/  WARPSYNC.COLLECTIVE R15, `(.L_x_9022) ;  /* 0x000000000f087348 */ /* 0x001fea0003c00000 */
[----:B------:R1:W2:Y:S02]  /*11dd0*/  SHFL.IDX P6, R14, R13, R12, R11 ;  /* 0x0000000c0d0e7389 */ /* 0x0002a400000c000b */
[----:B012---:R-:W-:Y:S01]  /*11de0*/  ENDCOLLECTIVE ;  /* 0x000000000000791b */ /* 0x007fe20003800000 */
.L_x_9022:
[----:B------:R-:W-:Y:S05]  /*11df0*/  BRA `(.L_x_9023) ;  /* 0xffffffc800387947 */ /* 0x000fea000383ffff */
.L_x_8945:
[----:B0-----:R0:W1:Y:S02]  /*11e00*/  SYNCS.PHASECHK.TRANS64.TRYWAIT P0, [R16+URZ+0x28820], R3 ;  /* 0x02882003100075a7 */ /* 0x001064000800017f */
[----:B-1----:R-:W-:Y:S05]  /*11e10*/  @!P0 NANOSLEEP.SYNCS 0x989680 ;  /* 0x009896800000895d */ /* 0x002fea0003900000 */
[----:B------:R-:W1:Y:S02]  /*11e20*/  @!P0 SYNCS.PHASECHK.TRANS64 P0, [R16+URZ+0x28820], R3 ;  /* 0x02882003100085a7 */ /* 0x000e64000800007f */
[----:B-1----:R-:W-:Y:S05]  /*11e30*/  @!P0 BRA `(.L_x_8945) ;  /* 0xfffffffc00f08947 */ /* 0x002fea000383ffff */
[----:B------:R-:W-:Y:S05]  /*11e40*/  BRA `(.L_x_9024) ;  /* 0xffffffc800907947 */ /* 0x000fea000383ffff */
.L_x_8949:
[----:B0-----:R0:W1:Y:S02]  /*11e50*/  SYNCS.PHASECHK.TRANS64.TRYWAIT P0, [R6+URZ+0x28840], R3 ;  /* 0x02884003060075a7 */ /* 0x001064000800017f */
[----:B-1----:R-:W-:Y:S05]  /*11e60*/  @!P0 NANOSLEEP.SYNCS 0x989680 ;  /* 0x009896800000895d */ /* 0x002fea0003900000 */
[----:B------:R-:W1:Y:S02]  /*11e70*/  @!P0 SYNCS.PHASECHK.TRANS64 P0, [R6+URZ+0x28840], R3 ;  /* 0x02884003060085a7 */ /* 0x000e64000800007f */
[----:B-1----:R-:W-:Y:S05]  /*11e80*/  @!P0 BRA `(.L_x_8949) ;  /* 0xfffffffc00f08947 */ /* 0x002fea000383ffff */
[----:B------:R-:W-:Y:S05]  /*11e90*/  BRA `(.L_x_9025) ;  /* 0xffffffcc00507947 */ /* 0x000fea000383ffff */
.L_x_8950:
        /* <DEDUP_REMOVED lines=8> */
.L_x_9027:
[----:B------:R-:W-:Y:S05]  /*11f20*/  BSYNC B1 ;  /* 0x0000000000017941 */ /* 0x000fea0003800000 */
.L_x_9026:
[----:B------:R-:W-:Y:S01]  /*11f30*/  IMAD.MOV.U32 R13, RZ, RZ, R8 ;  /* 0x000000ffff0d7224 */ /* 0x000fe200078e0008 */
[----:B------:R-:W-:Y:S01]  /*11f40*/  MOV R15, 0xffffffff ;  /* 0xffffffff000f7802 */ /* 0x000fe20000000f00 */
[----:B------:R-:W-:Y:S02]  /*11f50*/  IMAD.MOV.U32 R12, RZ, RZ, RZ ;  /* 0x000000ffff0c7224 */ /* 0x000fe400078e00ff */
[----:B------:R-:W-:Y:S02]  /*11f60*/  IMAD.MOV.U32 R11, RZ, RZ, 0x181f ;  /* 0x0000181fff0b7424 */ /* 0x000fe400078e00ff */
[----:B------:R-:W-:Y:S02]  /*11f70*/  IMAD.MOV.U32 R3, RZ, RZ, R14 ;  /* 0x000000ffff037224 */ /* 0x000fe400078e000e */
[----:B------:R-:W-:-:S07]  /*11f80*/  IMAD.SHL.U32 R5, R35, 0x2, RZ ;  /* 0x0000000223057824 */ /* 0x000fce00078e00ff */
[----:B------:R-:W-:Y:S05]  /*11f90*/  WARPSYNC.COLLECTIVE R15, `(.L_x_9028) ;  /* 0x000000000f087348 */ /* 0x000fea0003c00000 */
[----:B------:R0:W1:Y:S02]  /*11fa0*/  SHFL.IDX P6, R14, R13, R12, R11 ;  /* 0x0000000c0d0e7389 */ /* 0x00006400000c000b */
[----:B01----:R-:W-:Y:S01]  /*11fb0*/  ENDCOLLECTIVE ;  /* 0x000000000000791b */ /* 0x003fe20003800000 */
.L_x_9028:
[----:B------:R-:W-:Y:S01]  /*11fc0*/  IMAD R7, R7, 0x2, R16 ;  /* 0x0000000207077824 */ /* 0x000fe200078e0210 */
[----:B------:R-:W-:Y:S01]  /*11fd0*/  MOV R13, R9 ;  /* 0x00000009000d7202 */ /* 0x000fe20000000f00 */
[----:B------:R-:W-:Y:S02]  /*11fe0*/  IMAD.MOV.U32 R12, RZ, RZ, 0x1 ;  /* 0x00000001ff0c7424 */ /* 0x000fe400078e00ff */
[----:B------:R-:W-:-:S07]  /*11ff0*/  IMAD.MOV.U32 R2, RZ, RZ, R14 ;  /* 0x000000ffff027224 */ /* 0x000fce00078e000e */
[----:B------:R-:W-:Y:S05]  /*12000*/  WARPSYNC.COLLECTIVE R15, `(.L_x_9029) ;  /* 0x000000000f087348 */ /* 0x000fea0003c00000 */
[----:B------:R0:W1:Y:S02]  /*12010*/  SHFL.IDX P6, R14, R13, R12, R11 ;  /* 0x0000000c0d0e7389 */ /* 0x00006400000c000b */
[----:B01----:R-:W-:Y:S01]  /*12020*/  ENDCOLLECTIVE ;  /* 0x000000000000791b */ /* 0x003fe20003800000 */
.L_x_9029:
        /* <DEDUP_REMOVED lines=12> */
.L_x_9030:
[----:B------:R-:W-:Y:S02]  /*120f0*/  IMAD.MOV.U32 R13, RZ, RZ, R9 ;  /* 0x000000ffff0d7224 */ /* 0x000fe400078e0009 */
[----:B------:R-:W-:Y:S02]  /*12100*/  IMAD.MOV.U32 R12, RZ, RZ, 0x2 ;  /* 0x00000002ff0c7424 */ /* 0x000fe400078e00ff */
[----:B------:R-:W-:-:S07]  /*12110*/  IMAD.MOV.U32 R2, RZ, RZ, R14 ;  /* 0x000000ffff027224 */ /* 0x000fce00078e000e */
[----:B------:R-:W-:Y:S05]  /*12120*/  WARPSYNC.COLLECTIVE R15, `(.L_x_9031) ;  /* 0x000000000f087348 */ /* 0x000fea0003c00000 */
[----:B------:R0:W1:Y:S02]  /*12130*/  SHFL.IDX P6, R14, R13, R12, R11 ;  /* 0x0000000c0d0e7389 */ /* 0x00006400000c000b */
[----:B01----:R-:W-:Y:S01]  /*12140*/  ENDCOLLECTIVE ;  /* 0x000000000000791b */ /* 0x003fe20003800000 */
.L_x_9031:
        /* <DEDUP_REMOVED lines=12> */
.L_x_9032:
[----:B------:R-:W-:Y:S02]  /*12210*/  IMAD.MOV.U32 R13, RZ, RZ, R9 ;  /* 0x000000ffff0d7224 */ /* 0x000fe400078e0009 */
[----:B------:R-:W-:Y:S01]  /*12220*/  IMAD.MOV.U32 R12, RZ, RZ, 0x3 ;  /* 0x00000003ff0c7424 */ /* 0x000fe200078e00ff */
[----:B------:R-:W-:-:S07]  /*12230*/  MOV R2, R14 ;  /* 0x0000000e00027202 */ /* 0x000fce0000000f00 */
[----:B------:R-:W-:Y:S05]  /*12240*/  WARPSYNC.COLLECTIVE R15, `(.L_x_9033) ;  /* 0x000000000f087348 */ /* 0x000fea0003c00000 */
[----:B------:R0:W1:Y:S02]  /*12250*/  SHFL.IDX P6, R14, R13, R12, R11 ;  /* 0x0000000c0d0e7389 */ /* 0x00006400000c000b */
[----:B01----:R-:W-:Y:S01]  /*12260*/  ENDCOLLECTIVE ;  /* 0x000000000000791b */ /* 0x003fe20003800000 */
.L_x_9033:
        /* <DEDUP_REMOVED lines=12> */
.L_x_9034:
[----:B------:R-:W-:Y:S02]  /*12330*/  IMAD.MOV.U32 R13, RZ, RZ, R9 ;  /* 0x000000ffff0d7224 */ /* 0x000fe400078e0009 */
[----:B------:R-:W-:Y:S02]  /*12340*/  IMAD.MOV.U32 R12, RZ, RZ, 0x4 ;  /* 0x00000004ff0c7424 */ /* 0x000fe400078e00ff */
[----:B------:R-:W-:-:S07]  /*12350*/  IMAD.MOV.U32 R2, RZ, RZ, R14 ;  /* 0x000000ffff027224 */ /* 0x000fce00078e000e */
[----:B------:R-:W-:Y:S05]  /*12360*/  WARPSYNC.COLLECTIVE R15, `(.L_x_9035) ;  /* 0x000000000f087348 */ /* 0x000fea0003c00000 */
[----:B------:R0:W1:Y:S02]  /*12370*/  SHFL.IDX P6, R14, R13, R12, R11 ;  /* 0x0000000c0d0e7389 */ /* 0x00006400000c000b */
[----:B01----:R-:W-:Y:S01]  /*12380*/  ENDCOLLECTIVE ;  /* 0x000000000000791b */ /* 0x003fe20003800000 */
.L_x_9035:
        /* <DEDUP_REMOVED lines=12> */
.L_x_9036:
[----:B------:R-:W-:Y:S01]  /*12450*/  IMAD.MOV.U32 R13, RZ, RZ, R9 ;  /* 0x000000ffff0d7224 */ /* 0x000fe200078e0009 */
[----:B------:R-:W-:Y:S01]  /*12460*/  MOV R12, 0x5 ;  /* 0x00000005000c7802 */ /* 0x000fe20000000f00 */
[----:B------:R-:W-:-:S07]  /*12470*/  IMAD.MOV.U32 R2, RZ, RZ, R14 ;  /* 0x000000ffff027224 */ /* 0x000fce00078e000e */
[----:B------:R-:W-:Y:S05]  /*12480*/  WARPSYNC.COLLECTIVE R15, `(.L_x_9037) ;  /* 0x000000000f087348 */ /* 0x000fea0003c00000 */
[----:B------:R0:W1:Y:S02]  /*12490*/  SHFL.IDX P6, R14, R13, R12, R11 ;  /* 0x0000000c0d0e7389 */ /* 0x00006400000c000b */
[----:B01----:R-:W-:Y:S01]  /*124a0*/  ENDCOLLECTIVE ;  /* 0x000000000000791b */ /* 0x003fe20003800000 */
.L_x_9037:
        /* <DEDUP_REMOVED lines=12> */
.L_x_9038:
[----:B------:R-:W-:Y:S01]  /*12570*/  MOV R13, R9 ;  /* 0x00000009000d7202 */ /* 0x000fe20000000f00 */
[----:B------:R-:W-:Y:S02]  /*12580*/  IMAD.MOV.U32 R12, RZ, RZ, 0x6 ;  /* 0x00000006ff0c7424 */ /* 0x000fe400078e00ff */
[----:B------:R-:W-:-:S07]  /*12590*/  IMAD.MOV.U32 R2, RZ, RZ, R14 ;  /* 0x000000ffff027224 */ /* 0x000fce00078e000e */
[----:B------:R-:W-:Y:S05]  /*125a0*/  WARPSYNC.COLLECTIVE R15, `(.L_x_9039) ;  /* 0x000000000f087348 */ /* 0x000fea0003c00000 */
[----:B------:R0:W1:Y:S02]  /*125b0*/  SHFL.IDX P6, R14, R13, R12, R11 ;  /* 0x0000000c0d0e7389 */ /* 0x00006400000c000b */
[----:B01----:R-:W-:Y:S01]  /*125c0*/  ENDCOLLECTIVE ;  /* 0x000000000000791b */ /* 0x003fe20003800000 */
.L_x_9039:
        /* <DEDUP_REMOVED lines=12> */
.L_x_9040:
[----:B------:R-:W-:Y:S02]  /*12690*/  IMAD.MOV.U32 R13, RZ, RZ, R9 ;  /* 0x000000ffff0d7224 */ /* 0x000fe400078e0009 */
[----:B------:R-:W-:Y:S02]  /*126a0*/  IMAD.MOV.U32 R12, RZ, RZ, 0x7 ;  /* 0x00000007ff0c7424 */ /* 0x000fe400078e00ff */
[----:B------:R-:W-:-:S07]  /*126b0*/  IMAD.MOV.U32 R2, RZ, RZ, R14 ;  /* 0x000000ffff027224 */ /* 0x000fce00078e000e */
[----:B------:R-:W-:Y:S05]  /*126c0*/  WARPSYNC.COLLECTIVE R15, `(.L_x_9041) ;  /* 0x000000000f087348 */ /* 0x000fea0003c00000 */
[----:B------:R0:W1:Y:S02]  /*126d0*/  SHFL.IDX P6, R14, R13, R12, R11 ;  /* 0x0000000c0d0e7389 */ /* 0x00006400000c000b */
[----:B01----:R-:W-:Y:S01]  /*126e0*/  ENDCOLLECTIVE ;  /* 0x000000000000791b */ /* 0x003fe20003800000 */
.L_x_9041:
[----:B------:R-:W-:-:S04]  /*126f0*/  IADD3 R2, P0, R2, R5, RZ ;  /* 0x0000000502027210 */ /* 0x000fc80007f1e0ff */
[----:B------:R-:W-:-:S05]  /*12700*/  IADD3.X R3, RZ, R3, RZ, P0, !PT ;  /* 0x00000003ff037210 */ /* 0x000fca00007fe4ff */
        /* <DEDUP_REMOVED lines=10> */
.L_x_9042:
[----:B------:R-:W-:Y:S05]  /*127b0*/  BRA `(.L_x_9043) ;  /* 0xffffffc800247947 */ /* 0x000fea000383ffff */
.L_x_8955:
[----:B0-----:R0:W1:Y:S02]  /*127c0*/  SYNCS.PHASECHK.TRANS64.TRYWAIT P0, [R6+URZ+0x28860], R3 ;  /* 0x02886003060075a7 */ /* 0x001064000800017f */
[----:B-1----:R-:W-:Y:S05]  /*127d0*/  @!P0 NANOSLEEP.SYNCS 0x989680 ;  /* 0x009896800000895d */ /* 0x002fea0003900000 */
[----:B------:R-:W1:Y:S02]  /*127e0*/  @!P0 SYNCS.PHASECHK.TRANS64 P0, [R6+URZ+0x28860], R3 ;  /* 0x02886003060085a7 */ /* 0x000e64000800007f */
[----:B-1----:R-:W-:Y:S05]  /*127f0*/  @!P0 BRA `(.L_x_8955) ;  /* 0xfffffffc00f08947 */ /* 0x002fea000383ffff */
[----:B------:R-:W-:Y:S05]  /*12800*/  BRA `(.L_x_9044) ;  /* 0xffffffc800807947 */ /* 0x000fea000383ffff */
.L_x_8956:
        /* <DEDUP_REMOVED lines=8> */
.L_x_9046:
[----:B------:R-:W-:Y:S05]  /*12890*/  BSYNC B1 ;  /* 0x0000000000017941 */ /* 0x000fea0003800000 */
.L_x_9045:
        /* <DEDUP_REMOVED lines=9> */
.L_x_9047:
[----:B------:R-:W-:Y:S02]  /*12930*/  IMAD.MOV.U32 R13, RZ, RZ, R18 ;  /* 0x000000ffff0d7224 */ /* 0x000fe400078e0012 */
[----:B------:R-:W-:Y:S01]  /*12940*/  IMAD.MOV.U32 R12, RZ, RZ, 0x1 ;  /* 0x00000001ff0c7424 */ /* 0x000fe200078e00ff */
[----:B------:R-:W-:-:S13]  /*12950*/  IADD3 R2, P0, R14, R5, RZ ;  /* 0x000000050e027210 */ /* 0x000fda0007f1e0ff */
[----:B------:R-:W-:Y:S05]  /*12960*/  WARPSYNC.COLLECTIVE R15, `(.L_x_9048) ;  /* 0x000000000f087348 */ /* 0x000fea0003c00000 */
[----:B------:R0:W1:Y:S02]  /*12970*/  SHFL.IDX P6, R14, R13, R12, R11 ;  /* 0x0000000c0d0e7389 */ /* 0x00006400000c000b */
[----:B01----:R-:W-:Y:S01]  /*12980*/  ENDCOLLECTIVE ;  /* 0x000000000000791b */ /* 0x003fe20003800000 */
.L_x_9048:
        /* <DEDUP_REMOVED lines=13> */
.L_x_9049:
[----:B------:R-:W-:Y:S01]  /*12a60*/  IMAD.MOV.U32 R13, RZ, RZ, R18 ;  /* 0x000000ffff0d7224 */ /* 0x000fe200078e0012 */
[----:B------:R-:W-:Y:S02]  /*12a70*/  MOV R12, 0x2 ;  /* 0x00000002000c7802 */ /* 0x000fe40000000f00 */
[----:B------:R-:W-:-:S13]  /*12a80*/  IADD3 R2, P0, R14, R5, RZ ;  /* 0x000000050e027210 */ /* 0x000fda0007f1e0ff */
[----:B------:R-:W-:Y:S05]  /*12a90*/  WARPSYNC.COLLECTIVE R15, `(.L_x_9050) ;  /* 0x000000000f087348 */ /* 0x000fea0003c00000 */
[----:B------:R0:W1:Y:S02]  /*12aa0*/  SHFL.IDX P6, R14, R13, R12, R11 ;  /* 0x0000000c0d0e7389 */ /* 0x00006400000c000b */
[----:B01----:R-:W-:Y:S01]  /*12ab0*/  ENDCOLLECTIVE ;  /* 0x000000000000791b */ /* 0x003fe20003800000 */
.L_x_9050:
        /* <DEDUP_REMOVED lines=13> */
.L_x_9051:
[----:B------:R-:W-:Y:S01]  /*12b90*/  MOV R13, R18 ;  /* 0x00000012000d7202 */ /* 0x000fe20000000f00 */
[----:B------:R-:W-:Y:S01]  /*12ba0*/  IMAD.MOV.U32 R12, RZ, RZ, 0x3 ;  /* 0x00000003ff0c7424 */ /* 0x000fe200078e00ff */
[----:B------:R-:W-:-:S13]  /*12bb0*/  IADD3 R2, P0, R14, R5, RZ ;  /* 0x000000050e027210 */ /* 0x000fda0007f1e0ff */
[----:B------:R-:W-:Y:S05]  /*12bc0*/  WARPSYNC.COLLECTIVE R15, `(.L_x_9052) ;  /* 0x000000000f087348 */ /* 0x000fea0003c00000 */
[----:B------:R0:W1:Y:S02]  /*12bd0*/  SHFL.IDX P6, R14, R13, R12, R11 ;  /* 0x0000000c0d0e7389 */ /* 0x00006400000c000b */
[----:B01----:R-:W-:Y:S01]  /*12be0*/  ENDCOLLECTIVE ;  /* 0x000000000000791b */ /* 0x003fe20003800000 */
.L_x_9052:
        /* <DEDUP_REMOVED lines=13> */
.L_x_9053:
[----:B------:R-:W-:Y:S02]  /*12cc0*/  IMAD.MOV.U32 R13, RZ, RZ, R18 ;  /* 0x000000ffff0d7224 */ /* 0x000fe400078e0012 */
[----:B------:R-:W-:Y:S01]  /*12cd0*/  IMAD.MOV.U32 R12, RZ, RZ, 0x4 ;  /* 0x00000004ff0c7424 */ /* 0x000fe200078e00ff */
[----:B------:R-:W-:-:S13]  /*12ce0*/  IADD3 R2, P0, R14, R5, RZ ;  /* 0x000000050e027210 */ /* 0x000fda0007f1e0ff */
[----:B------:R-:W-:Y:S05]  /*12cf0*/  WARPSYNC.COLLECTIVE R15, `(.L_x_9054) ;  /* 0x000000000f087348 */ /* 0x000fea0003c00000 */
[----:B------:R0:W1:Y:S02]  /*12d00*/  SHFL.IDX P6, R14, R13, R12, R11 ;  /* 0x0000000c0d0e7389 */ /* 0x00006400000c000b */
[----:B01----:R-:W-:Y:S01]  /*12d10*/  ENDCOLLECTIVE ;  /* 0x000000000000791b */ /* 0x003fe20003800000 */
.L_x_9054:
        /* <DEDUP_REMOVED lines=13> */
.L_x_9055:
[----:B------:R-:W-:Y:S02]  /*12df0*/  IMAD.MOV.U32 R13, RZ, RZ, R18 ;  /* 0x000000ffff0d7224 */ /* 0x000fe400078e0012 */
[----:B------:R-:W-:Y:S01]  /*12e00*/  IMAD.MOV.U32 R12, RZ, RZ, 0x5 ;  /* 0x00000005ff0c7424 */ /* 0x000fe200078e00ff */
[----:B------:R-:W-:-:S13]  /*12e10*/  IADD3 R2, P0, R14, R5, RZ ;  /* 0x000000050e027210 */ /* 0x000fda0007f1e0ff */
[----:B------:R-:W-:Y:S05]  /*12e20*/  WARPSYNC.COLLECTIVE R15, `(.L_x_9056) ;  /* 0x000000000f087348 */ /* 0x000fea0003c00000 */
[----:B------:R0:W1:Y:S02]  /*12e30*/  SHFL.IDX P6, R14, R13, R12, R11 ;  /* 0x0000000c0d0e7389 */ /* 0x00006400000c000b */
[----:B01----:R-:W-:Y:S01]  /*12e40*/  ENDCOLLECTIVE ;  /* 0x000000000000791b */ /* 0x003fe20003800000 */
.L_x_9056:
        /* <DEDUP_REMOVED lines=13> */
.L_x_9057:
[----:B------:R-:W-:Y:S01]  /*12f20*/  IMAD.MOV.U32 R13, RZ, RZ, R18 ;  /* 0x000000ffff0d7224 */ /* 0x000fe200078e0012 */
[----:B------:R-:W-:Y:S02]  /*12f30*/  MOV R12, 0x6 ;  /* 0x00000006000c7802 */ /* 0x000fe40000000f00 */
[----:B------:R-:W-:-:S13]  /*12f40*/  IADD3 R2, P0, R14, R5, RZ ;  /* 0x000000050e027210 */ /* 0x000fda0007f1e0ff */
[----:B------:R-:W-:Y:S05]  /*12f50*/  WARPSYNC.COLLECTIVE R15, `(.L_x_9058) ;  /* 0x000000000f087348 */ /* 0x000fea0003c00000 */
[----:B------:R0:W1:Y:S02]  /*12f60*/  SHFL.IDX P6, R14, R13, R12, R11 ;  /* 0x0000000c0d0e7389 */ /* 0x00006400000c000b */
[----:B01----:R-:W-:Y:S01]  /*12f70*/  ENDCOLLECTIVE ;  /* 0x000000000000791b */ /* 0x003fe20003800000 */
.L_x_9058:
        /* <DEDUP_REMOVED lines=13> */
.L_x_9059:
[----:B------:R-:W-:Y:S01]  /*13050*/  MOV R13, R18 ;  /* 0x00000012000d7202 */ /* 0x000fe20000000f00 */
[----:B------:R-:W-:Y:S01]  /*13060*/  IMAD.MOV.U32 R12, RZ, RZ, 0x7 ;  /* 0x00000007ff0c7424 */ /* 0x000fe200078e00ff */
[----:B------:R-:W-:-:S13]  /*13070*/  IADD3 R2, P0, R14, R5, RZ ;  /* 0x000000050e027210 */ /* 0x000fda0007f1e0ff */
[----:B------:R-:W-:Y:S05]  /*13080*/  WARPSYNC.COLLECTIVE R15, `(.L_x_9060) ;  /* 0x000000000f087348 */ /* 0x000fea0003c00000 */
[----:B------:R0:W1:Y:S02]  /*13090*/  SHFL.IDX P6, R14, R13, R12, R11 ;  /* 0x0000000c0d0e7389 */ /* 0x00006400000c000b */
[----:B01----:R-:W-:Y:S01]  /*130a0*/  ENDCOLLECTIVE ;  /* 0x000000000000791b */ /* 0x003fe20003800000 */
.L_x_9060:
        /* <DEDUP_REMOVED lines=12> */
.L_x_9061:
[----:B------:R-:W-:Y:S01]  /*13170*/  @!PT LDS RZ, [RZ] ;  /* 0x00000000fffff984 */ /* 0x000fe20000000800 */
[----:B------:R-:W-:Y:S01]  /*13180*/  @!PT LDS RZ, [RZ] ;  /* 0x00000000fffff984 */ /* 0x000fe20000000800 */
[----:B------:R-:W-:Y:S01]  /*13190*/  @!PT LDS RZ, [RZ] ;  /* 0x00000000fffff984 */ /* 0x000fe20000000800 */
[----:B------:R0:W-:Y:S01]  /*131a0*/  LDGSTS.E.BYPASS.LTC128B.128 [R7+0x7400], desc[UR50][R2.64+0x80], !P0 ;  /* 0x0740008002077fae */ /* 0x0001e2000c101d72 */
[----:B------:R-:W-:Y:S05]  /*131b0*/  BRA `(.L_x_9062) ;  /* 0xffffffc400247947 */ /* 0x000fea000383ffff */
.L_x_8964:
[----:B0-----:R0:W1:Y:S02]  /*131c0*/  SYNCS.PHASECHK.TRANS64.TRYWAIT P0, [R4+URZ+0x28860], R3 ;  /* 0x02886003040075a7 */ /* 0x001064000800017f */
[----:B-1----:R-:W-:Y:S05]  /*131d0*/  @!P0 NANOSLEEP.SYNCS 0x989680 ;  /* 0x009896800000895d */ /* 0x002fea0003900000 */
[----:B------:R-:W1:Y:S02]  /*131e0*/  @!P0 SYNCS.PHASECHK.TRANS64 P0, [R4+URZ+0x28860], R3 ;  /* 0x02886003040085a7 */ /* 0x000e64000800007f */
[----:B-1----:R-:W-:Y:S05]  /*131f0*/  @!P0 BRA `(.L_x_8964) ;  /* 0xfffffffc00f08947 */ /* 0x002fea000383ffff */
[----:B------:R-:W-:Y:S05]  /*13200*/  BRA `(.L_x_9063) ;  /* 0xffffffc800447947 */ /* 0x000fea000383ffff */
.L_x_8965:
        /* <DEDUP_REMOVED lines=8> */
.L_x_9065:
[----:B------:R-:W-:Y:S05]  /*13290*/  BSYNC B0 ;  /* 0x0000000000007941 */ /* 0x000fea0003800000 */
.L_x_9064:
[----:B------:R-:W-:Y:S01]  /*132a0*/  IMAD.MOV.U32 R13, RZ, RZ, R17 ;  /* 0x000000ffff0d7224 */ /* 0x000fe200078e0011 */
[----:B------:R-:W-:Y:S01]  /*132b0*/  MOV R15, 0xffffffff ;  /* 0xffffffff000f7802 */ /* 0x000fe20000000f00 */
[----:B------:R-:W-:Y:S01]  /*132c0*/  IMAD.MOV.U32 R12, RZ, RZ, RZ ;  /* 0x000000ffff0c7224 */ /* 0x000fe200078e00ff */
[----:B------:R-:W-:Y:S01]  /*132d0*/  MOV R0, R14 ;  /* 0x0000000e00007202 */ /* 0x000fe20000000f00 */
[----:B------:R-:W-:Y:S02]  /*132e0*/  IMAD.MOV.U32 R11, RZ, RZ, 0x181f ;  /* 0x0000181fff0b7424 */ /* 0x000fe400078e00ff */
[----:B------:R-:W-:-:S07]  /*132f0*/  IMAD.SHL.U32 R6, R35, 0x2, RZ ;  /* 0x0000000223067824 */ /* 0x000fce00078e00ff */
[----:B------:R-:W-:Y:S05]  /*13300*/  WARPSYNC.COLLECTIVE R15, `(.L_x_9066) ;  /* 0x000000000f087348 */ /* 0x000fea0003c00000 */
[----:B------:R0:W1:Y:S02]  /*13310*/  SHFL.IDX P6, R14, R13, R12, R11 ;  /* 0x0000000c0d0e7389 */ /* 0x00006400000c000b */
[----:B01----:R-:W-:Y:S01]  /*13320*/  ENDCOLLECTIVE ;  /* 0x000000000000791b */ /* 0x003fe20003800000 */
.L_x_9066:
[----:B------:R-:W-:Y:S01]  /*13330*/  MOV R13, R18 ;  /* 0x00000012000d7202 */ /* 0x000fe20000000f00 */
[----:B------:R-:W-:Y:S01]  /*13340*/  IMAD.MOV.U32 R12, RZ, RZ, 0x1 ;  /* 0x00000001ff0c7424 */ /* 0x000fe200078e00ff */
[----:B------:R-:W-:-:S13]  /*13350*/  IADD3 R2, P0, R14, R6, RZ ;  /* 0x000000060e027210 */ /* 0x000fda0007f1e0ff */
[----:B------:R-:W-:Y:S05]  /*13360*/  WARPSYNC.COLLECTIVE R15, `(.L_x_9067) ;  /* 0x000000000f087348 */ /* 0x000fea0003c00000 */
[----:B------:R0:W1:Y:S02]  /*13370*/  SHFL.IDX P6, R14, R13, R12, R11 ;  /* 0x0000000c0d0e7389 */ /* 0x00006400000c000b */
[----:B01----:R-:W-:Y:S01]  /*13380*/  ENDCOLLECTIVE ;  /* 0x000000000000791b */ /* 0x003fe20003800000 */
.L_x_9067:
        /* <DEDUP_REMOVED lines=13> */
.L_x_9068:
        /* <DEDUP_REMOVED lines=10> */
.L_x_9069:
        /* <DEDUP_REMOVED lines=12> */
.L_x_9070:
        /* <DEDUP_REMOVED lines=10> */
.L_x_9071:
        /* <DEDUP_REMOVED lines=12> */
.L_x_9072:
        /* <DEDUP_REMOVED lines=10> */
.L_x_9073:
        /* <DEDUP_REMOVED lines=12> */
.L_x_9074:
        /* <DEDUP_REMOVED lines=10> */
.L_x_9075:
        /* <DEDUP_REMOVED lines=12> */
.L_x_9076:
        /* <DEDUP_REMOVED lines=10> */
.L_x_9077:
        /* <DEDUP_REMOVED lines=12> */
.L_x_9078:
        /* <DEDUP_REMOVED lines=10> */
.L_x_9079:
        /* <DEDUP_REMOVED lines=12> */
.L_x_9080:
[----:B------:R-:W-:Y:S01]  /*13ca0*/  @!PT LDS RZ, [RZ] ;  /* 0x00000000fffff984 */ /* 0x000fe20000000800 */
[----:B------:R-:W-:Y:S01]  /*13cb0*/  @!PT LDS RZ, [RZ] ;  /* 0x00000000fffff984 */ /* 0x000fe20000000800 */
[----:B------:R-:W-:Y:S01]  /*13cc0*/  @!PT LDS RZ, [RZ] ;  /* 0x00000000fffff984 */ /* 0x000fe20000000800 */
[----:B------:R0:W-:Y:S01]  /*13cd0*/  LDGSTS.E.BYPASS.LTC128B.128 [R0+0x7400], desc[UR50][R2.64+0x80], !P0 ;  /* 0x0740008002007fae */ /* 0x0001e2000c101d72 */
[----:B------:R-:W-:Y:S05]  /*13ce0*/  BRA `(.L_x_9081) ;  /* 0xffffffc000987947 */ /* 0x000fea000383ffff */
.L_x_8970:
        /* <DEDUP_REMOVED lines=8> */
.L_x_9083:
[----:B------:R-:W-:Y:S05]  /*13d70*/  BSYNC B0 ;  /* 0x0000000000007941 */ /* 0x000fea0003800000 */
.L_x_9082:
[----:B------:R-:W-:Y:S05]  /*13d80*/  BRA `(.L_x_9084) ;  /* 0xffffffc4001c7947 */ /* 0x000fea000383ffff */
.L_x_8973:
[----:B-1----:R1:W2:Y:S02]  /*13d90*/  SYNCS.PHASECHK.TRANS64.TRYWAIT P0, [R4+URZ+0x28820], R0 ;  /* 0x02882000040075a7 */ /* 0x0022a4000800017f */
[----:B--2---:R-:W-:Y:S05]  /*13da0*/  @!P0 NANOSLEEP.SYNCS 0x989680 ;  /* 0x009896800000895d */ /* 0x004fea0003900000 */
[----:B------:R-:W2:Y:S02]  /*13db0*/  @!P0 SYNCS.PHASECHK.TRANS64 P0, [R4+URZ+0x28820], R0 ;  /* 0x02882000040085a7 */ /* 0x000ea4000800007f */
[----:B--2---:R-:W-:Y:S05]  /*13dc0*/  @!P0 BRA `(.L_x_8973) ;  /* 0xfffffffc00f08947 */ /* 0x004fea000383ffff */
[----:B------:R-:W-:Y:S05]  /*13dd0*/  BRA `(.L_x_9085) ;  /* 0xffffffc400607947 */ /* 0x000fea000383ffff */
.L_x_8974:
        /* <DEDUP_REMOVED lines=11> */
.L_x_9087:
[----:B------:R-:W-:Y:S05]  /*13e90*/  BSYNC B0 ;  /* 0x0000000000007941 */ /* 0x000fea0003800000 */
.L_x_9086:
[----:B------:R-:W-:Y:S05]  /*13ea0*/  BRA `(.L_x_9088) ;  /* 0xffffffc400487947 */ /* 0x000fea000383ffff */
.L_x_8977:
[----:B------:R-:W-:Y:S01]  /*13eb0*/  BSSY B1, `(.L_x_9089) ;  /* 0x0000006000017945 */ /* 0x000fe20003800000 */
[----:B------:R-:W-:-:S07]  /*13ec0*/  IMAD.MOV.U32 R15, RZ, RZ, -0x1 ;  /* 0xffffffffff0f7424 */ /* 0x000fce00078e00ff */
[----:B01---5:R-:W-:Y:S05]  /*13ed0*/  WARPSYNC.COLLECTIVE R15, `(.L_x_9090) ;  /* 0x000000000f0c7348 */ /* 0x023fea0003c00000 */
[----:B------:R-:W-:Y:S02]  /*13ee0*/  ELECT P6, UR62, PT ;  /* 0x00000000003e782f */ /* 0x000fe400038c0000 */
[----:B------:R-:W-:Y:S01]  /*13ef0*/  MOV R14, UR62 ;  /* 0x0000003e000e7c02 */ /* 0x000fe20008000f00 */
[----:B01---5:R-:W-:Y:S10]  /*13f00*/  ENDCOLLECTIVE ;  /* 0x000000000000791b */ /* 0x023ff40003800000 */
.L_x_9090:
[----:B------:R-:W-:Y:S05]  /*13f10*/  BSYNC B1 ;  /* 0x0000000000017941 */ /* 0x000fea0003800000 */
.L_x_9089:
[----:B------:R-:W-:Y:S05]  /*13f20*/  BRA `(.L_x_9091) ;  /* 0xffffffc400407947 */ /* 0x000fea000383ffff */
.L_x_8979:
[----:B-1----:R1:W2:Y:S02]  /*13f30*/  SYNCS.PHASECHK.TRANS64.TRYWAIT P1, [R5+URZ+0x28840], R0 ;  /* 0x02884000050075a7 */ /* 0x0022a4000802017f */
[----:B--2---:R-:W-:Y:S05]  /*13f40*/  @!P1 NANOSLEEP.SYNCS 0x989680 ;  /* 0x009896800000995d */ /* 0x004fea0003900000 */
[----:B------:R-:W2:Y:S02]  /*13f50*/  @!P1 SYNCS.PHASECHK.TRANS64 P1, [R5+URZ+0x28840], R0 ;  /* 0x02884000050095a7 */ /* 0x000ea4000802007f */
[----:B--2---:R-:W-:Y:S05]  /*13f60*/  @!P1 BRA `(.L_x_8979) ;  /* 0xfffffffc00f09947 */ /* 0x004fea000383ffff */
[----:B------:R-:W-:Y:S05]  /*13f70*/  BRA `(.L_x_9092) ;  /* 0xffffffc400607947 */ /* 0x000fea000383ffff */
.L_x_8981:
[----:B--2---:R2:W3:Y:S02]  /*13f80*/  SYNCS.PHASECHK.TRANS64.TRYWAIT P1, [R23+URZ+0x28840], R2 ;  /* 0x02884002170075a7 */ /* 0x0044e4000802017f */
[----:B---3--:R-:W-:Y:S05]  /*13f90*/  @!P1 NANOSLEEP.SYNCS 0x989680 ;  /* 0x009896800000995d */ /* 0x008fea0003900000 */
[----:B------:R-:W3:Y:S02]  /*13fa0*/  @!P1 SYNCS.PHASECHK.TRANS64 P1, [R23+URZ+0x28840], R2 ;  /* 0x02884002170095a7 */ /* 0x000ee4000802007f */
[----:B---3--:R-:W-:Y:S05]  /*13fb0*/  @!P1 BRA `(.L_x_8981) ;  /* 0xfffffffc00f09947 */ /* 0x008fea000383ffff */
[----:B------:R-:W-:Y:S05]  /*13fc0*/  BRA `(.L_x_9093) ;  /* 0xffffffc4006c7947 */ /* 0x000fea000383ffff */
.L_x_8983:
[----:B---3--:R3:W4:Y:S02]  /*13fd0*/  SYNCS.PHASECHK.TRANS64.TRYWAIT P1, [R5+URZ+0x28860], R0 ;  /* 0x02886000050075a7 */ /* 0x008724000802017f */
[----:B----4-:R-:W-:Y:S05]  /*13fe0*/  @!P1 NANOSLEEP.SYNCS 0x989680 ;  /* 0x009896800000995d */ /* 0x010fea0003900000 */
[----:B------:R-:W4:Y:S02]  /*13ff0*/  @!P1 SYNCS.PHASECHK.TRANS64 P1, [R5+URZ+0x28860], R0 ;  /* 0x02886000050095a7 */ /* 0x000f24000802007f */
[----:B----4-:R-:W-:Y:S05]  /*14000*/  @!P1 BRA `(.L_x_8983) ;  /* 0xfffffffc00f09947 */ /* 0x010fea000383ffff */
[----:B------:R-:W-:Y:S05]  /*14010*/  BRA `(.L_x_9094) ;  /* 0xffffffc400687947 */ /* 0x000fea000383ffff */
.L_x_9095:
        /* <DEDUP_REMOVED lines=14> */
.L_x_15850:


//--------------------- .text._ZN7cutlass13device_kernelIN5flash11enable_sm90INS1_16FlashAttnFwdSm90INS1_25CollectiveMainloopFwdSm90ILi2EN4cute5tupleIJNS5_1CILi1EEES8_S8_EEENS6_IJNS7_ILi128EEESA_SA_EEELi128ENS_10bfloat16_tEfNS_4arch4Sm90ELb1ELb0ELb1ELb1ELb1ELb0ELb0ELb1ELb1ELb1ELb0ELb0EEENS1_21CollectiveEpilogueFwdISB_S9_SC_SE_Li256ELb1ELb1ELb0ELb0EEENS1_36VarlenDynamicPersistentTileSchedulerILi128ELi128ELi256ELi128ELb0ELb1ELb1ELb1ELb1ELb1EEEEEEEEEvNT_6ParamsE --------------------------
	.section	.text._ZN7cutlass13device_kernelIN5flash11enable_sm90INS1_16FlashAttnFwdSm90INS1_25CollectiveMainloopFwdSm90ILi2EN4cute5tupleIJNS5_1CILi1EEES8_S8_EEENS6_IJNS7_ILi128EEESA_SA_EEELi128ENS_10bfloat16_tEfNS_4arch4Sm90ELb1ELb0ELb1ELb1ELb1ELb0ELb0ELb1ELb1ELb1ELb0ELb0EEENS1_21CollectiveEpilogueFwdISB_S9_SC_SE_Li256ELb1ELb1ELb0ELb0EEENS1_36VarlenDynamicPersistentTileSchedulerILi128ELi128ELi256ELi128ELb0ELb1ELb1ELb1ELb1ELb1EEEEEEEEEvNT_6ParamsE,"ax",@progbits
	.align	128
.text._ZN7cutlass13device_kernelIN5flash11enable_sm90INS1_16FlashAttnFwdSm90INS1_25CollectiveMainloopFwdSm90ILi2EN4cute5tupleIJNS5_1CILi1EEES8_S8_EEENS6_IJNS7_ILi128EEESA_SA_EEELi128ENS_10bfloat16_tEfNS_4arch4Sm90ELb1ELb0ELb1ELb1ELb1ELb0ELb0ELb1ELb1ELb1ELb0ELb0EEENS1_21CollectiveEpilogueFwdISB_S9_SC_SE_Li256ELb1ELb1ELb0ELb0EEENS1_36VarlenDynamicPersistentTileSchedulerILi128ELi128ELi256ELi128ELb0ELb1ELb1ELb1ELb1ELb1EEEEEEEEEvNT_6ParamsE:
        .type           _ZN7cutlass13device_kernelIN5flash11enable_sm90INS1_16FlashAttnFwdSm90INS1_25CollectiveMainloopFwdSm90ILi2EN4cute5tupleIJNS5_1CILi1EEES8_S8_EEENS6_IJNS7_ILi128EEESA_SA_EEELi128ENS_10bfloat16_tEfNS_4arch4Sm90ELb1ELb0ELb1ELb1ELb1ELb0ELb0ELb1ELb1ELb1ELb0ELb0EEENS1_21CollectiveEpilogueFwdISB_S9_SC_SE_Li256ELb1ELb1ELb0ELb0EEENS1_36VarlenDynamicPersistentTileSchedulerILi128ELi128ELi256ELi128ELb0ELb1ELb1ELb1ELb1ELb1EEEEEEEEEvNT_6ParamsE,@function
        .size           _ZN7cutlass13device_kernelIN5flash11enable_sm90INS1_16FlashAttnFwdSm90INS1_25CollectiveMainloopFwdSm90ILi2EN4cute5tupleIJNS5_1CILi1EEES8_S8_EEENS6_IJNS7_ILi128EEESA_SA_EEELi128ENS_10bfloat16_tEfNS_4arch4Sm90ELb1ELb0ELb1ELb1ELb1ELb0ELb0ELb1ELb1ELb1ELb0ELb0EEENS1_21CollectiveEpilogueFwdISB_S9_SC_SE_Li256ELb1ELb1ELb0ELb0EEENS1_36VarlenDynamicPersistentTileSchedulerILi128ELi128ELi256ELi128ELb0ELb1ELb1ELb1ELb1ELb1EEEEEEEEEvNT_6ParamsE,(.L_x_15851 - _ZN7cutlass13device_kernelIN5flash11enable_sm90INS1_16FlashAttnFwdSm90INS1_25CollectiveMainloopFwdSm90ILi2EN4cute5tupleIJNS5_1CILi1EEES8_S8_EEENS6_IJNS7_ILi128EEESA_SA_EEELi128ENS_10bfloat16_tEfNS_4arch4Sm90ELb1ELb0ELb1ELb1ELb1ELb0ELb0ELb1ELb1ELb1ELb0ELb0EEENS1_21CollectiveEpilogueFwdISB_S9_SC_SE_Li256ELb1ELb1ELb0ELb0EEENS1_36VarlenDynamicPersistentTileSchedulerILi128ELi128ELi256ELi128ELb0ELb1ELb1ELb1ELb1ELb1EEEEEEEEEvNT_6ParamsE)
        .other          _ZN7cutlass13device_kernelIN5flash11enable_sm90INS1_16FlashAttnFwdSm90INS1_25CollectiveMainloopFwdSm90ILi2EN4cute5tupleIJNS5_1CILi1EEES8_S8_EEENS6_IJNS7_ILi128EEESA_SA_EEELi128ENS_10bfloat16_tEfNS_4arch4Sm90ELb1ELb0ELb1ELb1ELb1ELb0ELb0ELb1ELb1ELb1ELb0ELb0EEENS1_21CollectiveEpilogueFwdISB_S9_SC_SE_Li256ELb1ELb1ELb0ELb0EEENS1_36VarlenDynamicPersistentTileSchedulerILi128ELi128ELi256ELi128ELb0ELb1ELb1ELb1ELb1ELb1EEEEEEEEEvNT_6ParamsE,@"STO_CUDA_ENTRY STV_DEFAULT"
_ZN7cutlass13device_kernelIN5flash11enable_sm90INS1_16FlashAttnFwdSm90INS1_25CollectiveMainloopFwdSm90ILi2EN4cute5tupleIJNS5_1CILi1EEES8_S8_EEENS6_IJNS7_ILi128EEESA_SA_EEELi128ENS_10bfloat16_tEfNS_4arch4Sm90ELb1ELb0ELb1ELb1ELb1ELb0ELb0ELb1ELb1ELb1ELb0ELb0EEENS1_21CollectiveEpilogueFwdISB_S9_SC_SE_Li256ELb1ELb1ELb0ELb0EEENS1_36VarlenDynamicPersistentTileSchedulerILi128ELi128ELi256ELi128ELb0ELb1ELb1ELb1ELb1ELb1EEEEEEEEEvNT_6ParamsE:
        /* <DEDUP_REMOVED lines=45> */
.L_x_9096:
        /* <DEDUP_REMOVED lines=22> */
.L_x_9097:
        /* <DEDUP_REMOVED lines=18> */
.L_x_9098:
        /* <DEDUP_REMOVED lines=22> */
.L_x_9099:
        /* <DEDUP_REMOVED lines=23> */
.L_x_9100:
        /* <DEDUP_REMOVED lines=8> */
.L_x_9102:
        /* <DEDUP_REMOVED lines=25> */
[----:B------:R-:W-:Y:S02]  /*0a30*/  UMOV UR44, URZ ;  /* 0x0000003f002c7c82 */ /* 0x000fe40008000000 */
[CC--:B------:R-:W-:Y:S02]  /*0a40*/  LEA.HI R0, R3.reuse, R190.reuse, RZ, 0x7 ;  /* 0x000000be03007211 */ /* 0x0c0fe400078f38ff */
[----:B------:R-:W-:-:S02]  /*0a50*/  LEA.HI R2, R3, R190, RZ, 0x4 ;  /* 0x000000be03027211 */ /* 0x000fc400078f20ff */
[----:B------:R-:W-:Y:S02]  /*0a60*/  LOP3.LUT R5, R0, 0xffffff80, RZ, 0xc0, !PT ;  /* 0xffffff8000057812 */ /* 0x000fe400078ec0ff */
[----:B------:R-:W-:Y:S02]  /*0a70*/  SHF.R.S32.HI R7, RZ, 0x4, R2 ;  /* 0x00000004ff077819 */ /* 0x000fe40000011402 */
[----:B------:R-:W-:Y:S01]  /*0a80*/  LEA.HI R4, R3, R190, RZ, 0x5 ;  /* 0x000000be03047211 */ /* 0x000fe200078f28ff */
[----:B------:R-:W-:Y:S01]  /*0a90*/  IMAD.IADD R184, R190, 0x1, -R5 ;  /* 0x00000001beb87824 */ /* 0x000fe200078e0a05 */
[C---:B------:R-:W-:Y:S02]  /*0aa0*/  LOP3.LUT R5, R2.reuse, 0x3fffff0, RZ, 0xc0, !PT ;  /* 0x03fffff002057812 */ /* 0x040fe400078ec0ff */
[----:B------:R-:W-:Y:S01]  /*0ab0*/  LEA.HI R2, R2, R7, RZ, 0x1 ;  /* 0x0000000702027211 */ /* 0x000fe200078f08ff */
[----:B------:R-:W-:Y:S01]  /*0ac0*/  IMAD.SHL.U32 R4, R4, 0x20, RZ ;  /* 0x0000002004047824 */ /* 0x000fe200078e00ff */
[----:B------:R-:W-:Y:S01]  /*0ad0*/  SHF.R.S32.HI R9, RZ, 0x1f, R184 ;  /* 0x0000001fff097819 */ /* 0x000fe200000114b8 */
[----:B------:R-:W-:Y:S01]  /*0ae0*/  IMAD.IADD R5, R190, 0x1, -R5 ;  /* 0x00000001be057824 */ /* 0x000fe200078e0a05 */
[----:B------:R-:W-:-:S02]  /*0af0*/  LOP3.LUT R2, R2, 0x1ffffffe, RZ, 0xc0, !PT ;  /* 0x1ffffffe02027812 */ /* 0x000fc400078ec0ff */
[----:B------:R-:W-:Y:S02]  /*0b00*/  LEA.HI R6, R9, R184, RZ, 0x2 ;  /* 0x000000b809067211 */ /* 0x000fe400078f10ff */
[----:B------:R-:W-:Y:S02]  /*0b10*/  LEA.HI R10, R3, R190, RZ, 0x2 ;  /* 0x000000be030a7211 */ /* 0x000fe400078f10ff */
[--C-:B------:R-:W-:Y:S02]  /*0b20*/  SHF.R.S32.HI R8, RZ, 0x2, R6.reuse ;  /* 0x00000002ff087819 */ /* 0x100fe40000011406 */
[----:B------:R-:W-:Y:S02]  /*0b30*/  SHF.R.S32.HI R11, RZ, 0x1f, R6 ;  /* 0x0000001fff0b7819 */ /* 0x000fe40000011406 */
[----:B------:R-:W-:Y:S02]  /*0b40*/  IADD3 R2, R7, -R2, RZ ;  /* 0x8000000207027210 */ /* 0x000fe40007ffe0ff */
[----:B------:R-:W-:-:S02]  /*0b50*/  LOP3.LUT R7, R10, 0xfffffffc, RZ, 0xc0, !PT ;  /* 0xfffffffc0a077812 */ /* 0x000fc400078ec0ff */
[----:B------:R-:W-:Y:S02]  /*0b60*/  LEA.HI R11, R11, R8, RZ, 0x3 ;  /* 0x000000080b0b7211 */ /* 0x000fe400078f18ff */
[----:B------:R-:W-:Y:S01]  /*0b70*/  SHF.R.S32.HI R185, RZ, 0x7, R0 ;  /* 0x00000007ffb97819 */ /* 0x000fe20000011400 */
[----:B------:R-:W-:Y:S01]  /*0b80*/  IMAD.IADD R7, R190, 0x1, -R7 ;  /* 0x00000001be077824 */ /* 0x000fe200078e0a07 */
[----:B------:R-:W-:Y:S02]  /*0b90*/  LEA.HI R3, R3, R190, RZ, 0x3 ;  /* 0x000000be03037211 */ /* 0x000fe400078f18ff */
[----:B------:R-:W-:Y:S02]  /*0ba0*/  LOP3.LUT R4, R4, 0xfffffc00, RZ, 0xc0, !PT ;  /* 0xfffffc0004047812 */ /* 0x000fe400078ec0ff */
[----:B------:R-:W-:Y:S02]  /*0bb0*/  LOP3.LUT R11, R11, 0xfffffff8, RZ, 0xc0, !PT ;  /* 0xfffffff80b0b7812 */ /* 0x000fe400078ec0ff */
[----:B------:R-:W-:Y:S01]  /*0bc0*/  LEA.HI R9, R9, R184, RZ, 0x5 ;  /* 0x000000b809097211 */ /* 0x000fe200078f28ff */
[----:B------:R-:W-:Y:S01]  /*0bd0*/  IMAD R5, R5, 0x40, R4 ;  /* 0x0000004005057824 */ /* 0x000fe200078e0204 */
[----:B------:R-:W-:Y:S01]  /*0be0*/  LEA.HI R0, R0, R185, RZ, 0x1 ;  /* 0x000000b900007211 */ /* 0x000fe200078f08ff */
[----:B------:R-:W-:Y:S01]  /*0bf0*/  IMAD.IADD R8, R8, 0x1, -R11 ;  /* 0x0000000108087824 */ /* 0x000fe200078e0a0b */
[----:B------:R-:W-:-:S02]  /*0c00*/  LOP3.LUT R19, R3, 0xfffffff8, RZ, 0xc0, !PT ;  /* 0xfffffff803137812 */ /* 0x000fc400078ec0ff */
[----:B------:R-:W-:Y:S02]  /*0c10*/  SHF.R.S32.HI R9, RZ, 0x5, R9 ;  /* 0x00000005ff097819 */ /* 0x000fe40000011409 */
[----:B------:R-:W-:Y:S01]  /*0c20*/  LEA.HI R4, R7, R7, RZ, 0x1 ;  /* 0x0000000707047211 */ /* 0x000fe200078f08ff */
[----:B------:R-:W-:Y:S01]  /*0c30*/  IMAD.IADD R19, R190, 0x1, -R19 ;  /* 0x00000001be137824 */ /* 0x000fe200078e0a13 */
[----:B------:R-:W-:Y:S01]  /*0c40*/  LOP3.LUT R0, R0, 0x3fffffe, RZ, 0xc0, !PT ;  /* 0x03fffffe00007812 */ /* 0x000fe200078ec0ff */
[----:B------:R-:W-:Y:S01]  /*0c50*/  IMAD R9, R9, 0x10, R8 ;  /* 0x0000001009097824 */ /* 0x000fe200078e0208 */
[----:B------:R-:W-:Y:S02]  /*0c60*/  LOP3.LUT R4, R4, 0x1ffffffe, RZ, 0xc0, !PT ;  /* 0x1ffffffe04047812 */ /* 0x000fe400078ec0ff */
[----:B------:R-:W-:Y:S01]  /*0c70*/  LEA R187, R2, R5, 0x3 ;  /* 0x0000000502bb7211 */ /* 0x000fe200078e18ff */
[----:B------:R-:W-:Y:S01]  /*0c80*/  IMAD.IADD R0, R185, 0x1, -R0 ;  /* 0x00000001b9007824 */ /* 0x000fe200078e0a00 */
[----:B------:R-:W-:Y:S01]  /*0c90*/  LOP3.LUT R5, R6, 0x7ffffffc, RZ, 0xc0, !PT ;  /* 0x7ffffffc06057812 */ /* 0x000fe200078ec0ff */
[----:B------:R-:W-:Y:S01]  /*0ca0*/  IMAD.SHL.U32 R2, R19, 0x8, RZ ;  /* 0x0000000813027824 */ /* 0x000fe200078e00ff */
[----:B------:R-:W-:Y:S01]  /*0cb0*/  SHF.R.S32.HI R22, RZ, 0x3, R3 ;  /* 0x00000003ff167819 */ /* 0x000fe20000011403 */
[----:B------:R-:W-:-:S02]  /*0cc0*/  IMAD.IADD R17, R7, 0x1, -R4 ;  /* 0x0000000107117824 */ /* 0x000fc400078e0a04 */
[----:B------:R-:W-:Y:S01]  /*0cd0*/  IMAD R186, R0, 0x40, R9 ;  /* 0x0000004000ba7824 */ /* 0x000fe200078e0209 */
[----:B------:R-:W-:Y:S01]  /*0ce0*/  SHF.R.S32.HI R189, RZ, 0x1f, R2 ;  /* 0x0000001fffbd7819 */ /* 0x000fe20000011402 */
[----:B------:R-:W-:Y:S02]  /*0cf0*/  VIADD R18, R2, 0x40 ;  /* 0x0000004002127836 */ /* 0x000fe40000000000 */
[----:B------:R-:W-:Y:S01]  /*0d00*/  IMAD.IADD R16, R184, 0x1, -R5 ;  /* 0x00000001b8107824 */ /* 0x000fe200078e0a05 */
[----:B------:R-:W-:Y:S02]  /*0d10*/  LEA R17, R17, R186, 0x3 ;  /* 0x000000ba11117211 */ /* 0x000fe400078e18ff */
[----:B------:R-:W-:-:S07]  /*0d20*/  SHF.R.S32.HI R188, RZ, 0x1f, R18 ;  /* 0x0000001fffbc7819 */ /* 0x000fce0000011412 */
.L_x_9162:
[----:B012---:R-:W0:Y:S01]  /*0d30*/  LDC.64 R4, c[0x0][0xc88] ;  /* 0x00032200ff047b82 */ /* 0x007e220000000a00 */
[----:B------:R-:W-:Y:S01]  /*0d40*/  ULDC.64 UR8, c[0x0][0xa28] ;  /* 0x00028a0000087ab9 */ /* 0x000fe20000000a00 */
[----:B------:R-:W-:Y:S01]  /*0d50*/  ULDC.64 UR10, c[0x0][0xa18] ;  /* 0x00028600000a7ab9 */ /* 0x000fe20000000a00 */
[----:B------:R-:W-:Y:S01]  /*0d60*/  ULDC UR4, c[0x0][0x424] ;  /* 0x0001090000047ab9 */ /* 0x000fe20000000800 */
        /* <DEDUP_REMOVED lines=13> */
[----:B------:R-:W-:Y:S01]  /*0e40*/  @UP1 ULEA UR10, UP0, UR36, UR10, 0x2 ;  /* 0x0000000a240a1291 */ /* 0x000fe2000f80103f */
[----:B------:R-:W-:-:S03]  /*0e50*/  IMAD.U32 R4, RZ, RZ, UR8 ;  /* 0x00000008ff047e24 */ /* 0x000fc6000f8e00ff */
[----:B------:R-:W-:Y:S01]  /*0e60*/  @UP1 ULEA.HI.X UR11, UR36, UR11, UR37, 0x2, UP0 ;  /* 0x0000000b240b1291 */ /* 0x000fe200080f1425 */
[----:B------:R-:W-:Y:S01]  /*0e70*/  IMAD.U32 R5, RZ, RZ, UR9 ;  /* 0x00000009ff057e24 */ /* 0x000fe2000f8e00ff */
[----:B------:R-:W-:Y:S01]  /*0e80*/  ULDC.64 UR8, c[0x0][0x418] ;  /* 0x0001060000087ab9 */ /* 0x000fe20000000a00 */
[----:B------:R-:W-:-:S03]  /*0e90*/  IMAD.U32 R6, RZ, RZ, UR10 ;  /* 0x0000000aff067e24 */ /* 0x000fc6000f8e00ff */
[----:B------:R-:W-:Y:S01]  /*0ea0*/  IMAD.U32 R7, RZ, RZ, UR11 ;  /* 0x0000000bff077e24 */ /* 0x000fe2000f8e00ff */
[----:B------:R-:W2:Y:S04]  /*0eb0*/  @P0 LDG.E R4, desc[UR52][R4.64] ;  /* 0x0000003404040981 */ /* 0x000ea8000c1e1900 */
[----:B---3--:R-:W3:Y:S01]  /*0ec0*/  @P2 LDG.E R6, desc[UR52][R6.64] ;  /* 0x0000003406062981 */ /* 0x008ee2000c1e1900 */
[----:B------:R-:W-:Y:S01]  /*0ed0*/  UISETP.NE.U32.AND UP0, UPT, UR8, URZ, UPT ;  /* 0x0000003f0800728c */ /* 0x000fe2000bf05070 */
[----:B------:R-:W-:Y:S01]  /*0ee0*/  UMOV UR48, URZ ;  /* 0x0000003f00307c82 */ /* 0x000fe20008000000 */
[----:B------:R-:W-:Y:S02]  /*0ef0*/  UMOV UR38, UR6 ;  /* 0x0000000600267c82 */ /* 0x000fe40008000000 */
        /* <DEDUP_REMOVED lines=23> */
.L_x_9103:
[----:B------:R-:W-:Y:S05]  /*1070*/  @!P1 BRA `(.L_x_9104) ;  /* 0x00000000001c9947 */ /* 0x000fea0003800000 */
[----:B------:R-:W-:-:S04]  /*1080*/  ULEA UR4, UP0, UR36, UR8, 0x2 ;  /* 0x0000000824047291 */ /* 0x000fc8000f80103f */
[----:B------:R-:W-:Y:S02]  /*1090*/  ULEA.HI.X UR6, UR36, UR9, UR37, 0x2, UP0 ;  /* 0x0000000924067291 */ /* 0x000fe400080f1425 */
[----:B------:R-:W-:-:S04]  /*10a0*/  IMAD.U32 R4, RZ, RZ, UR4 ;  /* 0x00000004ff047e24 */ /* 0x000fc8000f8e00ff */
[----:B------:R-:W-:-:S05]  /*10b0*/  IMAD.U32 R5, RZ, RZ, UR6 ;  /* 0x00000006ff057e24 */ /* 0x000fca000f8e00ff */
[----:B------:R-:W2:Y:S02]  /*10c0*/  LDG.E R4, desc[UR52][R4.64] ;  /* 0x0000003404047981 */ /* 0x000ea4000c1e1900 */
[----:B--2---:R-:W-:Y:S01]  /*10d0*/  R2UR UR4, R4 ;  /* 0x00000000040472ca */ /* 0x004fe200000e0000 */
[----:B------:R-:W-:-:S14]  /*10e0*/  BRA `(.L_x_9105) ;  /* 0x0000000000347947 */ /* 0x000fdc0003800000 */
.L_x_9104:
        /* <DEDUP_REMOVED lines=13> */
.L_x_9105:
[----:B------:R-:W-:Y:S01]  /*11c0*/  UIADD3 UR48, -UR48, UR4, URZ ;  /* 0x0000000430307290 */ /* 0x000fe2000fffe13f */
[----:B------:R-:W-:Y:S01]  /*11d0*/  PLOP3.LUT P0, PT, PT, PT, PT, 0x80, 0x0 ;  /* 0x000000000000781c */ /* 0x000fe20003f0f070 */
[----:B------:R-:W-:Y:S01]  /*11e0*/  USHF.L.U32 UR39, UR5, 0x7, URZ ;  /* 0x0000000705277899 */ /* 0x000fe2000800063f */
[----:B------:R-:W-:Y:S01]  /*11f0*/  IMAD.MOV.U32 R0, RZ, RZ, RZ ;  /* 0x000000ffff007224 */ /* 0x000fe200078e00ff */
        /* <DEDUP_REMOVED lines=22> */
[----:B------:R-:W-:Y:S01]  /*1360*/  USHF.R.S32.HI UR5, URZ, 0x1f, UR4 ;  /* 0x0000001f3f057899 */ /* 0x000fe20008011404 */
[----:B------:R-:W-:Y:S01]  /*1370*/  CS2R R128, SRZ ;  /* 0x0000000000807805 */ /* 0x000fe2000001ff00 */
[----:B------:R-:W-:Y:S01]  /*1380*/  UIADD3 UR6, UR7, UR6, URZ ;  /* 0x0000000607067290 */ /* 0x000fe2000fffe03f */
[----:B------:R-:W-:Y:S01]  /*1390*/  CS2R R126, SRZ ;  /* 0x00000000007e7805 */ /* 0x000fe2000001ff00 */
[----:B------:R-:W-:Y:S01]  /*13a0*/  ULEA.HI UR5, UR5, UR4, URZ, 0x7 ;  /* 0x0000000405057291 */ /* 0x000fe2000f8f383f */
[----:B------:R-:W-:Y:S01]  /*13b0*/  CS2R R124, SRZ ;  /* 0x00000000007c7805 */ /* 0x000fe2000001ff00 */
[----:B------:R-:W-:Y:S01]  /*13c0*/  USHF.R.S32.HI UR7, URZ, 0x1f, UR6 ;  /* 0x0000001f3f077899 */ /* 0x000fe20008011406 */
[----:B------:R-:W-:Y:S01]  /*13d0*/  CS2R R122, SRZ ;  /* 0x00000000007a7805 */ /* 0x000fe2000001ff00 */
[----:B------:R-:W-:Y:S01]  /*13e0*/  USHF.R.S32.HI UR5, URZ, 0x7, UR5 ;  /* 0x000000073f057899 */ /* 0x000fe20008011405 */
[----:B------:R-:W-:Y:S01]  /*13f0*/  CS2R R120, SRZ ;  /* 0x0000000000787805 */ /* 0x000fe2000001ff00 */
[----:B------:R-:W-:Y:S01]  /*1400*/  ULEA.HI UR7, UR7, UR6, URZ, 0x7 ;  /* 0x0000000607077291 */ /* 0x000fe2000f8f383f */
[----:B------:R-:W-:-:S02]  /*1410*/  CS2R R118, SRZ ;  /* 0x0000000000767805 */ /* 0x000fc4000001ff00 */
[----:B------:R-:W-:Y:S02]  /*1420*/  CS2R R116, SRZ ;  /* 0x0000000000747805 */ /* 0x000fe4000001ff00 */
[----:B------:R-:W-:Y:S01]  /*1430*/  CS2R R114, SRZ ;  /* 0x0000000000727805 */ /* 0x000fe2000001ff00 */
[----:B------:R-:W-:Y:S01]  /*1440*/  USHF.R.S32.HI UR7, URZ, 0x7, UR7 ;  /* 0x000000073f077899 */ /* 0x000fe20008011407 */
        /* <DEDUP_REMOVED lines=13> */
[----:B------:R-:W-:Y:S01]  /*1520*/  IMAD.MOV.U32 R94, RZ, RZ, RZ ;  /* 0x000000ffff5e7224 */ /* 0x000fe200078e00ff */
[----:B------:R-:W-:Y:S01]  /*1530*/  CS2R R90, SRZ ;  /* 0x00000000005a7805 */ /* 0x000fe2000001ff00 */
[----:B------:R-:W-:Y:S01]  /*1540*/  IMAD.MOV.U32 R29, RZ, RZ, RZ ;  /* 0x000000ffff1d7224 */ /* 0x000fe200078e00ff */
[----:B------:R-:W-:-:S02]  /*1550*/  CS2R R88, SRZ ;  /* 0x0000000000587805 */ /* 0x000fc4000001ff00 */
[----:B------:R-:W-:-:S13]  /*1560*/  PLOP3.LUT P1, PT, PT, PT, UP0, 0x80, 0x0 ;  /* 0x000000000000781c */ /* 0x000fda0003f2f008 */
        /* <DEDUP_REMOVED lines=32> */
.L_x_9107:
[----:B------:R-:W-:Y:S01]  /*1770*/  ULEA.HI UR4, UR46, UR46, URZ, 0x1 ;  /* 0x0000002e2e047291 */ /* 0x000fe2000f8f083f */
[----:B------:R-:W-:-:S03]  /*1780*/  IMAD.U32 R3, RZ, RZ, UR47 ;  /* 0x0000002fff037e24 */ /* 0x000fc6000f8e00ff */
[----:B------:R-:W-:Y:S02]  /*1790*/  ULOP3.LUT UR4, UR4, 0xfffffffe, URZ, 0xc0, !UPT ;  /* 0xfffffffe04047892 */ /* 0x000fe4000f8ec03f */
[----:B------:R-:W-:Y:S02]  /*17a0*/  ISETP.NE.AND P0, PT, R3, 0x3, PT ;  /* 0x000000030300780c */ /* 0x000fe40003f05270 */
[----:B------:R-:W-:-:S06]  /*17b0*/  UIADD3 UR4, UR46, -UR4, URZ ;  /* 0x800000042e047290 */ /* 0x000fcc000fffe03f */
[----:B------:R-:W-:-:S04]  /*17c0*/  MOV R0, UR4 ;  /* 0x0000000400007c02 */ /* 0x000fc80008000f00 */
[----:B------:R-:W-:-:S04]  /*17d0*/  SHF.L.U32 R0, R0, 0x1f, RZ ;  /* 0x0000001f00007819 */ /* 0x000fc800000006ff */
[----:B------:R-:W0:Y:S02]  /*17e0*/  SYNCS.PHASECHK.TRANS64.TRYWAIT P1, [UR41+0x28800], R0 ;  /* 0x02880000ff0075a7 */ /* 0x000e240008020169 */
[----:B0-----:R-:W-:Y:S05]  /*17f0*/  @!P1 BRA `(.L_x_9108) ;  /* 0x0000010800d49947 */ /* 0x001fea0003800000 */
.L_x_9249:
[----:B------:R-:W-:Y:S05]  /*1800*/  @!P0 BRA `(.L_x_9109) ;  /* 0x0000000000048947 */ /* 0x000fea0003800000 */
[----:B------:R-:W-:Y:S01]  /*1810*/  BPT.TRAP 0x1 ;  /* 0x000000040000795c */ /* 0x000fe20000300000 */
.L_x_9109:
[----:B0-----:R-:W-:Y:S02]  /*1820*/  IMAD.U32 R0, RZ, RZ, UR44 ;  /* 0x0000002cff007e24 */ /* 0x001fe4000f8e00ff */
[----:B------:R-:W-:-:S03]  /*1830*/  IMAD.U32 R3, RZ, RZ, UR45 ;  /* 0x0000002dff037e24 */ /* 0x000fc6000f8e00ff */
[----:B------:R-:W-:Y:S02]  /*1840*/  LEA R0, R0, UR41, 0x3 ;  /* 0x0000002900007c11 */ /* 0x000fe4000f8e18ff */
[----:B------:R-:W-:-:S04]  /*1850*/  SHF.L.U32 R3, R3, 0x1f, RZ ;  /* 0x0000001f03037819 */ /* 0x000fc800000006ff */
[----:B------:R0:W1:Y:S01]  /*1860*/  SYNCS.PHASECHK.TRANS64.TRYWAIT P1, [R0+URZ+0x28830], R3 ;  /* 0x02883003000075a7 */ /* 0x000062000802017f */
[----:B------:R-:W-:Y:S05]  /*1870*/  @!P0 BRA `(.L_x_9110) ;  /* 0x0000000000048947 */ /* 0x000fea0003800000 */
[----:B------:R-:W-:Y:S01]  /*1880*/  BPT.TRAP 0x1 ;  /* 0x000000040000795c */ /* 0x000fe20000300000 */
.L_x_9110:
[----:B-1----:R-:W-:Y:S05]  /*1890*/  @P1 BRA `(.L_x_9111) ;  /* 0x0000000000081947 */ /* 0x002fea0003800000 */
[----:B------:R-:W1:Y:S02]  /*18a0*/  SYNCS.PHASECHK.TRANS64.TRYWAIT P1, [R0+URZ+0x28830], R3 ;  /* 0x02883003000075a7 */ /* 0x000e64000802017f */
[----:B-1----:R-:W-:Y:S05]  /*18b0*/  @!P1 BRA `(.L_x_9112) ;  /* 0x0000010800bc9947 */ /* 0x002fea0003800000 */
.L_x_9111:
        /* <DEDUP_REMOVED lines=63> */
.L_x_9113:
[----:B------:R-:W-:Y:S01]  /*1cb0*/  UISETP.NE.AND UP0, UPT, UR51, URZ, UPT ;  /* 0x0000003f3300728c */ /* 0x000fe2000bf05270 */
[----:B------:R-:W-:Y:S01]  /*1cc0*/  VIADD R20, R17, UR39 ;  /* 0x0000002711147c36 */ /* 0x000fe20008000000 */
[----:B------:R-:W-:Y:S01]  /*1cd0*/  ULDC UR10, c[0x0][0x9d8] ;  /* 0x00027600000a7ab9 */ /* 0x000fe20000000800 */
[----:B------:R-:W-:Y:S01]  /*1ce0*/  R2UR UR11, R0 ;  /* 0x00000000000b72ca */ /* 0x000fe200000e0000 */
[----:B------:R-:W-:Y:S01]  /*1cf0*/  FMUL.FTZ R26, R26, UR10 ;  /* 0x0000000a1a1a7c20 */ /* 0x000fe20008410000 */
[----:B------:R-:W-:Y:S01]  /*1d00*/  FMUL.FTZ R27, R27, UR10 ;  /* 0x0000000a1b1b7c20 */ /* 0x000fe20008410000 */
[----:B------:R-:W-:Y:S01]  /*1d10*/  PLOP3.LUT P1, PT, PT, PT, UP0, 0x80, 0x0 ;  /* 0x000000000000781c */ /* 0x000fe20003f2f008 */
[----:B------:R-:W-:Y:S01]  /*1d20*/  FMUL.FTZ R30, R30, UR10 ;  /* 0x0000000a1e1e7c20 */ /* 0x000fe20008410000 */
[----:B------:R-:W-:Y:S01]  /*1d30*/  PLOP3.LUT P2, PT, PT, PT, UP0, 0x80, 0x0 ;  /* 0x000000000000781c */ /* 0x000fe20003f4f008 */
[----:B------:R-:W-:Y:S01]  /*1d40*/  FMUL.FTZ R14, R41, UR10 ;  /* 0x0000000a290e7c20 */ /* 0x000fe20008410000 */
[----:B------:R-:W2:Y:S01]  /*1d50*/  MUFU.TANH R26, R26 ;  /* 0x0000001a001a7308 */ /* 0x000ea20000002400 */
[----:B------:R-:W-:Y:S01]  /*1d60*/  @UP0 ULDC UR6, c[0x0][0x44c] ;  /* 0x0001130000060ab9 */ /* 0x000fe20000000800 */
[----:B------:R-:W-:Y:S01]  /*1d70*/  FMUL.FTZ R31, R31, UR10 ;  /* 0x0000000a1f1f7c20 */ /* 0x000fe20008410000 */
[----:B------:R-:W-:Y:S01]  /*1d80*/  FMUL.FTZ R34, R34, UR10 ;  /* 0x0000000a22227c20 */ /* 0x000fe20008410000 */
[----:B------:R-:W-:Y:S01]  /*1d90*/  FMUL.FTZ R35, R35, UR10 ;  /* 0x0000000a23237c20 */ /* 0x000fe20008410000 */
[----:B------:R-:W-:Y:S01]  /*1da0*/  FMUL.FTZ R38, R38, UR10 ;  /* 0x0000000a26267c20 */ /* 0x000fe20008410000 */
[----:B------:R-:W-:Y:S01]  /*1db0*/  FMUL.FTZ R39, R39, UR10 ;  /* 0x0000000a27277c20 */ /* 0x000fe20008410000 */
[----:B------:R-:W-:Y:S01]  /*1dc0*/  FMUL.FTZ R42, R42, UR10 ;  /* 0x0000000a2a2a7c20 */ /* 0x000fe20008410000 */
[----:B------:R-:W3:Y:S01]  /*1dd0*/  MUFU.TANH R98, R27 ;  /* 0x0000001b00627308 */ /* 0x000ee20000002400 */
[----:B------:R-:W-:Y:S01]  /*1de0*/  @P1 IMAD.HI.U32 R4, R20, UR6, RZ ;  /* 0x0000000614041c27 */ /* 0x000fe2000f8e00ff */
[----:B------:R-:W-:-:S03]  /*1df0*/  @UP0 ULDC UR6, c[0x0][0x450] ;  /* 0x0001140000060ab9 */ /* 0x000fc60000000800 */
[----:B------:R-:W-:Y:S01]  /*1e00*/  FMUL.FTZ R43, R43, UR10 ;  /* 0x0000000a2b2b7c20 */ /* 0x000fe20008410000 */
[----:B------:R-:W-:Y:S01]  /*1e10*/  FMUL.FTZ R46, R46, UR10 ;  /* 0x0000000a2e2e7c20 */ /* 0x000fe20008410000 */
[----:B------:R-:W-:Y:S01]  /*1e20*/  FMUL.FTZ R47, R47, UR10 ;  /* 0x0000000a2f2f7c20 */ /* 0x000fe20008410000 */
[----:B------:R-:W-:Y:S01]  /*1e30*/  @P2 SHF.R.U32.HI R20, RZ, UR6, R4 ;  /* 0x00000006ff142c19 */ /* 0x000fe20008011604 */
[----:B------:R-:W-:Y:S01]  /*1e40*/  UMOV UR6, 0xffffff80 ;  /* 0xffffff8000067882 */ /* 0x000fe20000000000 */
[----:B------:R-:W4:Y:S01]  /*1e50*/  MUFU.TANH R30, R30 ;  /* 0x0000001e001e7308 */ /* 0x000f220000002400 */
[----:B------:R-:W-:Y:S01]  /*1e60*/  UIMAD UR6, UR57, UR6, 0x80 ;  /* 0x00000080390674a4 */ /* 0x000fe2000f8e0206 */
[----:B------:R-:W-:Y:S01]  /*1e70*/  FMUL.FTZ R50, R50, UR10 ;  /* 0x0000000a32327c20 */ /* 0x000fe20008410000 */
[----:B------:R-:W5:Y:S01]  /*1e80*/  SHFL.IDX PT, R9, R20, 0x1, 0x1c1f ;  /* 0x003c1f0014097f89 */ /* 0x000f6200000e0000 */
[----:B------:R-:W-:Y:S01]  /*1e90*/  FMUL.FTZ R51, R51, UR10 ;  /* 0x0000000a33337c20 */ /* 0x000fe20008410000 */
[----:B------:R-:W-:Y:S01]  /*1ea0*/  UIADD3 UR7, UR6, 0x1, URZ ;  /* 0x0000000106077890 */ /* 0x000fe2000fffe03f */
[----:B------:R-:W-:Y:S01]  /*1eb0*/  FMUL.FTZ R54, R54, UR10 ;  /* 0x0000000a36367c20 */ /* 0x000fe20008410000 */
[----:B------:R-:W-:Y:S01]  /*1ec0*/  UIADD3 UR6, UR48, UR6, URZ ;  /* 0x0000000630067290 */ /* 0x000fe2000fffe03f */
[----:B------:R-:W4:Y:S01]  /*1ed0*/  MUFU.TANH R102, R31 ;  /* 0x0000001f00667308 */ /* 0x000f220000002400 */
[----:B------:R-:W-:Y:S01]  /*1ee0*/  FMUL.FTZ R55, R55, UR10 ;  /* 0x0000000a37377c20 */ /* 0x000fe20008410000 */
[----:B------:R-:W-:Y:S01]  /*1ef0*/  FMUL.FTZ R66, R66, UR10 ;  /* 0x0000000a42427c20 */ /* 0x000fe20008410000 */
[----:B------:R-:W-:-:S02]  /*1f00*/  IMAD.U32 R11, RZ, RZ, UR7 ;  /* 0x00000007ff0b7e24 */ /* 0x000fc4000f8e00ff */
[----:B------:R-:W-:Y:S01]  /*1f10*/  FMUL.FTZ R58, R58, UR10 ;  /* 0x0000000a3a3a7c20 */ /* 0x000fe20008410000 */
[----:B------:R-:W-:Y:S01]  /*1f20*/  MOV R41, UR6 ;  /* 0x0000000600297c02 */ /* 0x000fe20008000f00 */
[----:B------:R-:W-:Y:S01]  /*1f30*/  FMUL.FTZ R62, R62, UR10 ;  /* 0x0000000a3e3e7c20 */ /* 0x000fe20008410000 */
[----:B------:R-:W-:Y:S01]  /*1f40*/  IMAD R4, R16, -0x2, R11 ;  /* 0xfffffffe10047824 */ /* 0x000fe200078e020b */
[----:B------:R-:W4:Y:S01]  /*1f50*/  MUFU.TANH R34, R34 ;  /* 0x0000002200227308 */ /* 0x000f220000002400 */
[----:B------:R-:W-:Y:S02]  /*1f60*/  IMAD.U32 R11, RZ, RZ, UR50 ;  /* 0x00000032ff0b7e24 */ /* 0x000fe4000f8e00ff */
[----:B------:R-:W-:Y:S01]  /*1f70*/  FMUL.FTZ R7, R28, UR10 ;  /* 0x0000000a1c077c20 */ /* 0x000fe20008410000 */
[----:B------:R-:W-:Y:S02]  /*1f80*/  IMAD R41, R16, -0x2, R41 ;  /* 0xfffffffe10297824 */ /* 0x000fe400078e0229 */
[----:B------:R-:W-:Y:S01]  /*1f90*/  FMUL.FTZ R59, R59, UR10 ;  /* 0x0000000a3b3b7c20 */ /* 0x000fe20008410000 */
[----:B01----:R-:W-:Y:S01]  /*1fa0*/  FMUL.FTZ R3, R24, UR10 ;  /* 0x0000000a18037c20 */ /* 0x003fe20008410000 */
[----:B------:R-:W-:Y:S01]  /*1fb0*/  IADD3 R94, -R11, UR48, R4 ;  /* 0x000000300b5e7c10 */ /* 0x000fe2000fffe104 */
[----:B------:R-:W-:Y:S01]  /*1fc0*/  FMUL.FTZ R4, R70, UR10 ;  /* 0x0000000a46047c20 */ /* 0x000fe20008410000 */
[----:B------:R0:W1:Y:S01]  /*1fd0*/  MUFU.TANH R106, R35 ;  /* 0x00000023006a7308 */ /* 0x0000620000002400 */
[----:B------:R-:W-:Y:S01]  /*1fe0*/  FMUL.FTZ R63, R63, UR10 ;  /* 0x0000000a3f3f7c20 */ /* 0x000fe20008410000 */
[----:B------:R-:W-:Y:S01]  /*1ff0*/  FMUL.FTZ R67, R67, UR10 ;  /* 0x0000000a43437c20 */ /* 0x000fe20008410000 */
[--C-:B-----5:R-:W-:Y:S01]  /*2000*/  VIADDMNMX R9, R9, R94, R41.reuse, PT ;  /* 0x0000005e09097246 */ /* 0x120fe20003800129 */
[----:B------:R-:W-:Y:S01]  /*2010*/  FMUL.FTZ R10, R32, UR10 ;  /* 0x0000000a200a7c20 */ /* 0x000fe20008410000 */
[----:B------:R-:W-:Y:S01]  /*2020*/  FMUL.FTZ R71, R71, UR10 ;  /* 0x0000000a47477c20 */ /* 0x000fe20008410000 */
[----:B------:R-:W-:Y:S01]  /*2030*/  FMUL.FTZ R74, R74, UR10 ;  /* 0x0000000a4a4a7c20 */ /* 0x000fe20008410000 */
[C---:B------:R-:W-:Y:S01]  /*2040*/  ISETP.GT.AND P1, PT, R9.reuse, RZ, PT ;  /* 0x000000ff0900720c */ /* 0x040fe20003f24270 */
[----:B------:R-:W5:Y:S01]  /*2050*/  MUFU.TANH R38, R38 ;  /* 0x0000002600267308 */ /* 0x000f620000002400 */
[C---:B------:R-:W-:Y:S01]  /*2060*/  ISETP.GT.AND P2, PT, R9.reuse, 0x1, PT ;  /* 0x000000010900780c */ /* 0x040fe20003f44270 */
[----:B0-----:R-:W-:Y:S01]  /*2070*/  FMUL.FTZ R35, R52, UR10 ;  /* 0x0000000a34237c20 */ /* 0x001fe20008410000 */
[----:B------:R-:W-:Y:S01]  /*2080*/  ISETP.GT.AND P3, PT, R9, 0x8, PT ;  /* 0x000000080900780c */ /* 0x000fe20003f64270 */
[----:B------:R-:W-:Y:S01]  /*2090*/  FMUL.FTZ R13, R36, UR10 ;  /* 0x0000000a240d7c20 */ /* 0x000fe20008410000 */
[----:B--2---:R-:W-:Y:S01]  /*20a0*/  FSEL R96, R26, -INF , P1 ;  /* 0xff8000001a607808 */ /* 0x004fe20000800000 */
[----:B------:R-:W-:Y:S01]  /*20b0*/  FMUL.FTZ R75, R75, UR10 ;  /* 0x0000000a4b4b7c20 */ /* 0x000fe20008410000 */
[----:B---3--:R-:W-:Y:S01]  /*20c0*/  FSEL R98, R98, -INF , P2 ;  /* 0xff80000062627808 */ /* 0x008fe20001000000 */
[----:B------:R0:W2:Y:S01]  /*20d0*/  MUFU.TANH R92, R39 ;  /* 0x00000027005c7308 */ /* 0x0000a20000002400 */
[----:B------:R-:W-:Y:S01]  /*20e0*/  ISETP.GT.AND P1, PT, R9, 0x9, PT ;  /* 0x000000090900780c */ /* 0x000fe20003f24270 */
[----:B------:R-:W-:Y:S01]  /*20f0*/  FMUL.FTZ R15, R40, UR10 ;  /* 0x0000000a280f7c20 */ /* 0x000fe20008410000 */
[----:B----4-:R-:W-:Y:S01]  /*2100*/  FSEL R100, R30, -INF , P3 ;  /* 0xff8000001e647808 */ /* 0x010fe20001800000 */
[----:B------:R-:W-:Y:S01]  /*2110*/  FMUL.FTZ R78, R78, UR10 ;  /* 0x0000000a4e4e7c20 */ /* 0x000fe20008410000 */
[----:B------:R-:W-:Y:S01]  /*2120*/  FMNMX.FTZ R11, R96, R98, !PT ;  /* 0x00000062600b7209 */ /* 0x000fe20007810000 */
[----:B------:R-:W-:Y:S01]  /*2130*/  FMUL.FTZ R79, R79, UR10 ;  /* 0x0000000a4f4f7c20 */ /* 0x000fe20008410000 */
[C---:B------:R-:W-:Y:S01]  /*2140*/  ISETP.GT.AND P2, PT, R9.reuse, 0x10, PT ;  /* 0x000000100900780c */ /* 0x040fe20003f44270 */
[----:B------:R-:W3:Y:S01]  /*2150*/  MUFU.TANH R42, R42 ;  /* 0x0000002a002a7308 */ /* 0x000ee20000002400 */
[----:B------:R-:W-:Y:S01]  /*2160*/  FSEL R102, R102, -INF , P1 ;  /* 0xff80000066667808 */ /* 0x000fe20000800000 */
[----:B0-----:R-:W-:Y:S01]  /*2170*/  FMUL.FTZ R39, R56, UR10 ;  /* 0x0000000a38277c20 */ /* 0x001fe20008410000 */
[----:B------:R-:W-:Y:S01]  /*2180*/  FMNMX.FTZ R11, R100, R11, !PT ;  /* 0x0000000b640b7209 */ /* 0x000fe20007810000 */
[----:B------:R-:W-:Y:S01]  /*2190*/  FMUL.FTZ R31, R48, UR10 ;  /* 0x0000000a301f7c20 */ /* 0x000fe20008410000 */
[C---:B------:R-:W-:Y:S01]  /*21a0*/  ISETP.GT.AND P1, PT, R9.reuse, 0x11, PT ;  /* 0x000000110900780c */ /* 0x040fe20003f24270 */
[----:B------:R-:W-:Y:S01]  /*21b0*/  FMUL.FTZ R82, R82, UR10 ;  /* 0x0000000a52527c20 */ /* 0x000fe20008410000 */
[----:B------:R-:W-:Y:S01]  /*21c0*/  FSEL R104, R34, -INF , P2 ;  /* 0xff80000022687808 */ /* 0x000fe20001000000 */
[----:B------:R-:W0:Y:S01]  /*21d0*/  MUFU.TANH R43, R43 ;  /* 0x0000002b002b7308 */ /* 0x000e220000002400 */
[----:B------:R-:W-:Y:S01]  /*21e0*/  FMNMX.FTZ R11, R102, R11, !PT ;  /* 0x0000000b660b7209 */ /* 0x000fe20007810000 */
[----:B------:R-:W-:Y:S01]  /*21f0*/  FMUL.FTZ R27, R44, UR10 ;  /* 0x0000000a2c1b7c20 */ /* 0x000fe20008410000 */
[----:B------:R-:W-:Y:S01]  /*2200*/  ISETP.GT.AND P2, PT, R9, 0x18, PT ;  /* 0x000000180900780c */ /* 0x000fe20003f44270 */
[----:B------:R-:W-:Y:S01]  /*2210*/  FMUL.FTZ R83, R83, UR10 ;  /* 0x0000000a53537c20 */ /* 0x000fe20008410000 */
[----:B-1----:R-:W-:Y:S01]  /*2220*/  FSEL R106, R106, -INF , P1 ;  /* 0xff8000006a6a7808 */ /* 0x002fe20000800000 */
[----:B------:R-:W-:Y:S01]  /*2230*/  FMUL.FTZ R86, R86, UR10 ;  /* 0x0000000a56567c20 */ /* 0x000fe20008410000 */
[----:B------:R-:W-:Y:S01]  /*2240*/  FMNMX.FTZ R11, R104, R11, !PT ;  /* 0x0000000b680b7209 */ /* 0x000fe20007810000 */
[----:B------:R-:W1:Y:S01]  /*2250*/  MUFU.TANH R46, R46 ;  /* 0x0000002e002e7308 */ /* 0x000e620000002400 */
[----:B------:R-:W-:Y:S01]  /*2260*/  ISETP.GT.AND P1, PT, R9, 0x19, PT ;  /* 0x000000190900780c */ /* 0x000fe20003f24270 */
[----:B------:R-:W-:Y:S01]  /*2270*/  FMUL.FTZ R87, R87, UR10 ;  /* 0x0000000a57577c20 */ /* 0x000fe20008410000 */
[----:B-----5:R-:W-:Y:S01]  /*2280*/  FSEL R108, R38, -INF , P2 ;  /* 0xff800000266c7808 */ /* 0x020fe20001000000 */
[----:B------:R-:W4:Y:S01]  /*2290*/  SHFL.IDX PT, R20, R20, RZ, 0x1c1f ;  /* 0x001c1fff14147589 */ /* 0x000f2200000e0000 */
[----:B------:R-:W-:Y:S01]  /*22a0*/  FMNMX.FTZ R11, R106, R11, !PT ;  /* 0x0000000b6a0b7209 */ /* 0x000fe20007810000 */
[----:B------:R-:W-:Y:S01]  /*22b0*/  FMUL.FTZ R5, R25, UR10 ;  /* 0x0000000a19057c20 */ /* 0x000fe20008410000 */
[----:B------:R-:W-:Y:S01]  /*22c0*/  ISETP.GT.AND P2, PT, R9, 0x20, PT ;  /* 0x000000200900780c */ /* 0x000fe20003f44270 */
[----:B------:R-:W5:Y:S01]  /*22d0*/  MUFU.TANH R47, R47 ;  /* 0x0000002f002f7308 */ /* 0x000f620000002400 */
[----:B--2---:R-:W-:Y:S01]  /*22e0*/  FSEL R92, R92, -INF , P1 ;  /* 0xff8000005c5c7808 */ /* 0x004fe20000800000 */
[----:B------:R-:W-:Y:S01]  /*22f0*/  ULDC UR6, c[0x0][0x988] ;  /* 0x0002620000067ab9 */ /* 0x000fe20000000800 */
[----:B------:R-:W-:Y:S01]  /*2300*/  FMNMX.FTZ R11, R108, R11, !PT ;  /* 0x0000000b6c0b7209 */ /* 0x000fe20007810000 */
[----:B------:R-:W-:Y:S01]  /*2310*/  FMUL.FTZ R6, R29, UR10 ;  /* 0x0000000a1d067c20 */ /* 0x000fe20008410000 */
[----:B------:R-:W-:Y:S01]  /*2320*/  ISETP.GT.AND P1, PT, R9, 0x21, PT ;  /* 0x000000210900780c */ /* 0x000fe20003f24270 */
[----:B------:R-:W-:Y:S01]  /*2330*/  FMUL.FTZ R8, R33, UR10 ;  /* 0x0000000a21087c20 */ /* 0x000fe20008410000 */
[----:B---3--:R-:W-:Y:S01]  /*2340*/  FSEL R90, R42, -INF , P2 ;  /* 0xff8000002a5a7808 */ /* 0x008fe20001000000 */
[----:B------:R-:W-:Y:S01]  /*2350*/  MUFU.TANH R50, R50 ;  /* 0x0000003200327308 */ /* 0x000fe20000002400 */
        /* <DEDUP_REMOVED lines=10> */
[----:B-1----:R-:W-:Y:S01]  /*2400*/  FSEL R70, R46, -INF , P2 ;  /* 0xff8000002e467808 */ /* 0x002fe20001000000 */
[----:B------:R-:W-:Y:S01]  /*2410*/  FMUL.FTZ R33, R53, UR10 ;  /* 0x0000000a35217c20 */ /* 0x000fe20008410000 */
[----:B------:R-:W-:Y:S01]  /*2420*/  FMNMX.FTZ R11, R88, R11, !PT ;  /* 0x0000000b580b7209 */ /* 0x000fe20007810000 */
[----:B------:R-:W-:Y:S01]  /*2430*/  FMUL.FTZ R37, R57, UR10 ;  /* 0x0000000a39257c20 */ /* 0x000fe20008410000 */
[----:B------:R-:W-:Y:S01]  /*2440*/  ISETP.GT.AND P2, PT, R9, 0x30, PT ;  /* 0x000000300900780c */ /* 0x000fe20003f44270 */
[----:B------:R-:W-:Y:S01]  /*2450*/  MUFU.TANH R54, R54 ;  /* 0x0000003600367308 */ /* 0x000fe20000002400 */
[----:B------:R-:W-:Y:S01]  /*2460*/  FMNMX.FTZ R11, R70, R11, !PT ;  /* 0x0000000b460b7209 */ /* 0x000fe20007810000 */
[----:B------:R-:W-:Y:S01]  /*2470*/  FMUL.FTZ R61, R61, UR10 ;  /* 0x0000000a3d3d7c20 */ /* 0x000fe20008410000 */
[----:B----4-:R-:W-:Y:S01]  /*2480*/  VIADDMNMX R41, R20, R94, R41, PT ;  /* 0x0000005e14297246 */ /* 0x010fe20003800129 */
[----:B------:R-:W-:Y:S01]  /*2490*/  FMUL.FTZ R64, R64, UR10 ;  /* 0x0000000a40407c20 */ /* 0x000fe20008410000 */
[----:B------:R-:W-:Y:S01]  /*24a0*/  FMUL.FTZ R65, R65, UR10 ;  /* 0x0000000a41417c20 */ /* 0x000fe20008410000 */
[----:B------:R-:W-:Y:S01]  /*24b0*/  FMUL.FTZ R68, R68, UR10 ;  /* 0x0000000a44447c20 */ /* 0x000fe20008410000 */
[----:B------:R-:W-:Y:S01]  /*24c0*/  ISETP.GT.AND P3, PT, R41, 0x8, PT ;  /* 0x000000082900780c */ /* 0x000fe20003f64270 */
        /* <DEDUP_REMOVED lines=11> */
[----:B------:R-:W-:Y:S01]  /*2580*/  @UP0 ULDC UR14, c[0x0][0x450] ;  /* 0x00011400000e0ab9 */ /* 0x000fe20000000800 */
[----:B------:R-:W-:Y:S01]  /*2590*/  UMOV UR10, UR39 ;  /* 0x00000027000a7c82 */ /* 0x000fe20008000000 */
[----:B------:R-:W-:Y:S01]  /*25a0*/  UIADD3 UR57, UR57, -0x2, URZ ;  /* 0xfffffffe39397890 */ /* 0x000fe2000fffe03f */
[----:B------:R-:W-:-:S02]  /*25b0*/  CS2R R150, SRZ ;  /* 0x0000000000967805 */ /* 0x000fc4000001ff00 */
[----:B------:R-:W-:Y:S01]  /*25c0*/  CS2R R148, SRZ ;  /* 0x0000000000947805 */ /* 0x000fe2000001ff00 */
[----:B------:R0:W2:Y:S01]  /*25d0*/  MUFU.TANH R21, R58 ;  /* 0x0000003a00157308 */ /* 0x0000a20000002400 */
[----:B-----5:R-:W-:Y:S02]  /*25e0*/  FSEL R66, R47, -INF , P1 ;  /* 0xff8000002f427808 */ /* 0x020fe40000800000 */
[----:B------:R-:W-:Y:S02]  /*25f0*/  CS2R R146, SRZ ;  /* 0x0000000000927805 */ /* 0x000fe4000001ff00 */
[----:B------:R-:W-:Y:S02]  /*2600*/  ISETP.GT.AND P1, PT, R9, 0x31, PT ;  /* 0x000000310900780c */ /* 0x000fe40003f24270 */
[----:B------:R-:W-:Y:S02]  /*2610*/  CS2R R144, SRZ ;  /* 0x0000000000907805 */ /* 0x000fe4000001ff00 */
[----:B------:R-:W-:-:S02]  /*2620*/  FMNMX.FTZ R11, R66, R11, !PT ;  /* 0x0000000b420b7209 */ /* 0x000fc40007810000 */
[----:B------:R-:W-:Y:S02]  /*2630*/  CS2R R142, SRZ ;  /* 0x00000000008e7805 */ /* 0x000fe4000001ff00 */
[----:B------:R-:W-:Y:S01]  /*2640*/  CS2R R140, SRZ ;  /* 0x00000000008c7805 */ /* 0x000fe2000001ff00 */
[----:B------:R3:W-:Y:S01]  /*2650*/  MUFU.TANH R28, R62 ;  /* 0x0000003e001c7308 */ /* 0x0007e20000002400 */
[----:B0-----:R-:W-:Y:S02]  /*2660*/  FSEL R58, R51, -INF , P1 ;  /* 0xff800000333a7808 */ /* 0x001fe40000800000 */
[----:B------:R-:W-:Y:S02]  /*2670*/  CS2R R138, SRZ ;  /* 0x00000000008a7805 */ /* 0x000fe4000001ff00 */
[----:B------:R-:W-:Y:S02]  /*2680*/  ISETP.GT.AND P1, PT, R9, 0x39, PT ;  /* 0x000000390900780c */ /* 0x000fe40003f24270 */
[----:B------:R-:W-:-:S02]  /*2690*/  CS2R R136, SRZ ;  /* 0x0000000000887805 */ /* 0x000fc4000001ff00 */
[----:B------:R-:W-:Y:S02]  /*26a0*/  CS2R R134, SRZ ;  /* 0x0000000000867805 */ /* 0x000fe4000001ff00 */
[----:B------:R-:W-:Y:S02]  /*26b0*/  CS2R R132, SRZ ;  /* 0x0000000000847805 */ /* 0x000fe4000001ff00 */
[----:B-1----:R-:W-:Y:S01]  /*26c0*/  FSEL R52, R52, -INF , P1 ;  /* 0xff80000034347808 */ /* 0x002fe20000800000 */
[----:B------:R-:W0:Y:S01]  /*26d0*/  MUFU.TANH R24, R59 ;  /* 0x0000003b00187308 */ /* 0x000e220000002400 */
[----:B---3--:R-:W-:Y:S02]  /*26e0*/  FSEL R62, R50, -INF , P2 ;  /* 0xff800000323e7808 */ /* 0x008fe40001000000 */
[----:B------:R-:W-:Y:S02]  /*26f0*/  CS2R R130, SRZ ;  /* 0x0000000000827805 */ /* 0x000fe4000001ff00 */
[----:B------:R-:W-:-:S02]  /*2700*/  ISETP.GT.AND P2, PT, R9, 0x38, PT ;  /* 0x000000380900780c */ /* 0x000fc40003f44270 */
[----:B------:R-:W-:Y:S02]  /*2710*/  CS2R R128, SRZ ;  /* 0x0000000000807805 */ /* 0x000fe4000001ff00 */
[----:B------:R-:W-:Y:S02]  /*2720*/  FMNMX.FTZ R11, R62, R11, !PT ;  /* 0x0000000b3e0b7209 */ /* 0x000fe40007810000 */
[----:B------:R-:W-:Y:S02]  /*2730*/  CS2R R126, SRZ ;  /* 0x00000000007e7805 */ /* 0x000fe4000001ff00 */
[----:B------:R-:W-:Y:S01]  /*2740*/  FSEL R56, R54, -INF , P2 ;  /* 0xff80000036387808 */ /* 0x000fe20001000000 */
[----:B------:R-:W1:Y:S01]  /*2750*/  MUFU.TANH R63, R63 ;  /* 0x0000003f003f7308 */ /* 0x000e620000002400 */
[----:B------:R-:W-:Y:S02]  /*2760*/  FMNMX.FTZ R11, R58, R11, !PT ;  /* 0x0000000b3a0b7209 */ /* 0x000fe40007810000 */
[----:B------:R-:W-:-:S02]  /*2770*/  CS2R R124, SRZ ;  /* 0x00000000007c7805 */ /* 0x000fc4000001ff00 */
[C---:B------:R-:W-:Y:S02]  /*2780*/  ISETP.GT.AND P2, PT, R9.reuse, 0x40, PT ;  /* 0x000000400900780c */ /* 0x040fe40003f44270 */
[----:B------:R-:W-:Y:S02]  /*2790*/  CS2R R122, SRZ ;  /* 0x00000000007a7805 */ /* 0x000fe4000001ff00 */
[----:B------:R-:W-:Y:S02]  /*27a0*/  FMNMX.FTZ R11, R56, R11, !PT ;  /* 0x0000000b380b7209 */ /* 0x000fe40007810000 */
[----:B------:R-:W-:Y:S02]  /*27b0*/  CS2R R120, SRZ ;  /* 0x0000000000787805 */ /* 0x000fe4000001ff00 */
[----:B------:R-:W-:Y:S01]  /*27c0*/  ISETP.GT.AND P1, PT, R9, 0x41, PT ;  /* 0x000000410900780c */ /* 0x000fe20003f24270 */
[----:B------:R-:W3:Y:S01]  /*27d0*/  MUFU.TANH R32, R67 ;  /* 0x0000004300207308 */ /* 0x000ee20000002400 */
[----:B--2---:R-:W-:-:S02]  /*27e0*/  FSEL R54, R21, -INF , P2 ;  /* 0xff80000015367808 */ /* 0x004fc40001000000 */
[----:B------:R-:W-:Y:S02]  /*27f0*/  CS2R R118, SRZ ;  /* 0x0000000000767805 */ /* 0x000fe4000001ff00 */
[----:B------:R-:W-:Y:S02]  /*2800*/  FMNMX.FTZ R11, R52, R11, !PT ;  /* 0x0000000b340b7209 */ /* 0x000fe40007810000 */
[----:B------:R-:W-:Y:S02]  /*2810*/  CS2R R116, SRZ ;  /* 0x0000000000747805 */ /* 0x000fe4000001ff00 */
[----:B------:R-:W-:Y:S02]  /*2820*/  ISETP.GT.AND P2, PT, R9, 0x48, PT ;  /* 0x000000480900780c */ /* 0x000fe40003f44270 */
[----:B------:R-:W-:Y:S02]  /*2830*/  CS2R R114, SRZ ;  /* 0x0000000000727805 */ /* 0x000fe4000001ff00 */
[----:B0-----:R-:W-:Y:S01]  /*2840*/  FSEL R24, R24, -INF , P1 ;  /* 0xff80000018187808 */ /* 0x001fe20000800000 */
[----:B------:R-:W0:Y:S01]  /*2850*/  MUFU.TANH R4, R4 ;  /* 0x0000000400047308 */ /* 0x000e220000002400 */
[----:B------:R-:W-:-:S02]  /*2860*/  FMNMX.FTZ R11, R54, R11, !PT ;  /* 0x0000000b360b7209 */ /* 0x000fc40007810000 */
[----:B------:R-:W-:Y:S02]  /*2870*/  CS2R R112, SRZ ;  /* 0x0000000000707805 */ /* 0x000fe4000001ff00 */
[C---:B------:R-:W-:Y:S02]  /*2880*/  ISETP.GT.AND P1, PT, R9.reuse, 0x49, PT ;  /* 0x000000490900780c */ /* 0x040fe40003f24270 */
[----:B------:R-:W-:Y:S02]  /*2890*/  CS2R R110, SRZ ;  /* 0x00000000006e7805 */ /* 0x000fe4000001ff00 */
[----:B------:R-:W-:Y:S02]  /*28a0*/  FSEL R26, R28, -INF , P2 ;  /* 0xff8000001c1a7808 */ /* 0x000fe40001000000 */
[----:B------:R-:W-:Y:S02]  /*28b0*/  CS2R R94, SRZ ;  /* 0x00000000005e7805 */ /* 0x000fe4000001ff00 */
[----:B------:R-:W-:Y:S01]  /*28c0*/  FMNMX.FTZ R11, R24, R11, !PT ;  /* 0x0000000b180b7209 */ /* 0x000fe20007810000 */
[----:B------:R-:W2:Y:S01]  /*28d0*/  MUFU.TANH R38, R71 ;  /* 0x0000004700267308 */ /* 0x000ea20000002400 */
        /* <DEDUP_REMOVED lines=8> */
[----:B---3--:R-:W-:Y:S01]  /*2960*/  FSEL R32, R32, -INF , P1 ;  /* 0xff80000020207808 */ /* 0x008fe20000800000 */
[----:B------:R-:W3:Y:S01]  /*2970*/  MUFU.TANH R40, R75 ;  /* 0x0000004b00287308 */ /* 0x000ee20000002400 */
        /* <DEDUP_REMOVED lines=33> */
[----:B------:R-:W-:Y:S01]  /*2b90*/  MUFU.TANH R3, R3 ;  /* 0x0000000300037308 */ /* 0x000fe20000002400 */
[----:B--2---:R-:W-:Y:S02]  /*2ba0*/  FSEL R50, R50, -INF , P2 ;  /* 0xff80000032327808 */ /* 0x004fe40001000000 */
[----:B------:R-:W-:Y:S02]  /*2bb0*/  ISETP.GT.AND P2, PT, R41, 0x1, PT ;  /* 0x000000012900780c */ /* 0x000fe40003f44270 */
[----:B------:R-:W-:-:S03]  /*2bc0*/  FMNMX.FTZ R4, R50, R9, !PT ;  /* 0x0000000932047209 */ /* 0x000fc60007810000 */
[----:B------:R-:W0:Y:S01]  /*2bd0*/  MUFU.TANH R5, R5 ;  /* 0x0000000500057308 */ /* 0x000e220000002400 */
[----:B-1----:R-:W-:-:S04]  /*2be0*/  FSEL R11, R87, -INF , P1 ;  /* 0xff800000570b7808 */ /* 0x002fc80000800000 */
[----:B------:R-:W-:-:S03]  /*2bf0*/  FMNMX.FTZ R4, R11, R4, !PT ;  /* 0x000000040b047209 */ /* 0x000fc60007810000 */
[----:B------:R-:W1:Y:S02]  /*2c00*/  MUFU.TANH R7, R7 ;  /* 0x0000000700077308 */ /* 0x000e640000002400 */
[----:B------:R-:W2:Y:S06]  /*2c10*/  SHFL.BFLY PT, R9, R4, 0x2, 0x1f ;  /* 0x0c401f0004097f89 */ /* 0x000eac00000e0000 */
[----:B------:R-:W-:Y:S01]  /*2c20*/  MUFU.TANH R6, R6 ;  /* 0x0000000600067308 */ /* 0x000fe20000002400 */
[----:B0-----:R-:W-:Y:S02]  /*2c30*/  FSEL R5, R5, -INF , P2 ;  /* 0xff80000005057808 */ /* 0x001fe40001000000 */
[----:B------:R-:W-:-:S05]  /*2c40*/  ISETP.GT.AND P2, PT, R41, 0x10, PT ;  /* 0x000000102900780c */ /* 0x000fca0003f44270 */
[----:B------:R-:W0:Y:S01]  /*2c50*/  MUFU.TANH R10, R10 ;  /* 0x0000000a000a7308 */ /* 0x000e220000002400 */
[----:B-1----:R-:W-:-:S07]  /*2c60*/  FSEL R43, R7, -INF , P3 ;  /* 0xff800000072b7808 */ /* 0x002fce0001800000 */
[----:B------:R-:W-:Y:S01]  /*2c70*/  MUFU.TANH R8, R8 ;  /* 0x0000000800087308 */ /* 0x000fe20000002400 */
[----:B--2---:R-:W-:-:S05]  /*2c80*/  FMNMX.FTZ R21, R4, R9, !PT ;  /* 0x0000000904157209 */ /* 0x004fca0007810000 */
[----:B------:R-:W1:Y:S02]  /*2c90*/  SHFL.BFLY PT, R4, R21, 0x1, 0x1f ;  /* 0x0c201f0015047f89 */ /* 0x000e6400000e0000 */
[----:B------:R-:W2:Y:S01]  /*2ca0*/  MUFU.TANH R13, R13 ;  /* 0x0000000d000d7308 */ /* 0x000ea20000002400 */
[----:B0-----:R-:W-:Y:S02]  /*2cb0*/  FSEL R47, R10, -INF , P2 ;  /* 0xff8000000a2f7808 */ /* 0x001fe40001000000 */
[----:B------:R-:W-:-:S05]  /*2cc0*/  ISETP.GT.AND P2, PT, R41, 0x18, PT ;  /* 0x000000182900780c */ /* 0x000fca0003f44270 */
[----:B------:R0:W-:Y:S08]  /*2cd0*/  MUFU.TANH R55, R60 ;  /* 0x0000003c00377308 */ /* 0x0001f00000002400 */
[----:B------:R-:W3:Y:S01]  /*2ce0*/  MUFU.TANH R12, R12 ;  /* 0x0000000c000c7308 */ /* 0x000ee20000002400 */
[----:B--2---:R-:W-:Y:S02]  /*2cf0*/  FSEL R13, R13, -INF , P2 ;  /* 0xff8000000d0d7808 */ /* 0x004fe40001000000 */
[----:B------:R-:W-:-:S02]  /*2d00*/  ISETP.GT.AND P2, PT, R41, 0x20, PT ;  /* 0x000000202900780c */ /* 0x000fc40003f44270 */
[----:B-1----:R-:W-:Y:S01]  /*2d10*/  FMNMX.FTZ R9, R21, R4, !PT ;  /* 0x0000000415097209 */ /* 0x002fe20007810000 */
[----:B------:R-:W-:Y:S02]  /*2d20*/  IMAD.U32 R4, RZ, RZ, UR6 ;  /* 0x00000006ff047e24 */ /* 0x000fe4000f8e00ff */
[----:B------:R-:W1:Y:S01]  /*2d30*/  MUFU.TANH R15, R15 ;  /* 0x0000000f000f7308 */ /* 0x000e620000002400 */
[----:B------:R-:W-:Y:S01]  /*2d40*/  @UP0 ULDC UR6, c[0x0][0x44c] ;  /* 0x0001130000060ab9 */ /* 0x000fe20000000800 */
[C---:B------:R-:W-:Y:S01]  /*2d50*/  FSETP.NEU.FTZ.AND P1, PT, R9.reuse, -INF , PT ;  /* 0xff8000000900780b */ /* 0x040fe20003f3d000 */
[----:B------:R-:W-:Y:S01]  /*2d60*/  FMUL.FTZ R21, R9, R4 ;  /* 0x0000000409157220 */ /* 0x000fe20000410000 */
[----:B------:R-:W-:Y:S02]  /*2d70*/  UIMAD.WIDE.U32 UR6, UR39, UR6, URZ ;  /* 0x00000006270672a5 */ /* 0x000fe4000f8e003f */
[----:B------:R-:W-:Y:S02]  /*2d80*/  UIADD3 UR6, UR11, 0x28840, URZ ;  /* 0x000288400b067890 */ /* 0x000fe4000fffe03f */
[----:B------:R-:W-:Y:S01]  /*2d90*/  FSEL R21, R21, RZ, P1 ;  /* 0x000000ff15157208 */ /* 0x000fe20000800000 */
[----:B------:R-:W2:Y:S01]  /*2da0*/  MUFU.TANH R14, R14 ;  /* 0x0000000e000e7308 */ /* 0x000ea20000002400 */
[----:B------:R-:W-:Y:S01]  /*2db0*/  ISETP.GT.AND P1, PT, R41, RZ, PT ;  /* 0x000000ff2900720c */ /* 0x000fe20003f24270 */
[----:B------:R-:W-:-:S02]  /*2dc0*/  @UP0 USHF.R.U32.HI UR10, URZ, UR14, UR7 ;  /* 0x0000000e3f0a0299 */ /* 0x000fc40008011607 */
[-CC-:B------:R-:W-:Y:S01]  /*2dd0*/  FFMA.FTZ R165, R54, R4.reuse, -R21.reuse ;  /* 0x0000000436a57223 */ /* 0x180fe20000010815 */
[----:B------:R-:W-:Y:S01]  /*2de0*/  FSEL R3, R3, -INF , P1 ;  /* 0xff80000003037808 */ /* 0x000fe20000800000 */
[-CC-:B------:R-:W-:Y:S01]  /*2df0*/  FFMA.FTZ R161, R30, R4.reuse, -R21.reuse ;  /* 0x000000041ea17223 */ /* 0x180fe20000010815 */
[----:B------:R-:W-:Y:S01]  /*2e00*/  ISETP.GT.AND P1, PT, R41, 0x9, PT ;  /* 0x000000092900780c */ /* 0x000fe20003f24270 */
[----:B------:R-:W4:Y:S01]  /*2e10*/  MUFU.TANH R27, R27 ;  /* 0x0000001b001b7308 */ /* 0x000f220000002400 */
[----:B0-----:R-:W-:Y:S01]  /*2e20*/  FMNMX.FTZ R60, R3, R5, !PT ;  /* 0x00000005033c7209 */ /* 0x001fe20007810000 */
[-CC-:B------:R-:W-:Y:S01]  /*2e30*/  FFMA.FTZ R30, R38, R4.reuse, -R21.reuse ;  /* 0x00000004261e7223 */ /* 0x180fe20000010815 */
[----:B------:R-:W-:Y:S01]  /*2e40*/  FSEL R45, R6, -INF , P1 ;  /* 0xff800000062d7808 */ /* 0x000fe20000800000 */
[--C-:B------:R-:W-:Y:S01]  /*2e50*/  FFMA.FTZ R181, R96, R4, -R21.reuse ;  /* 0x0000000460b57223 */ /* 0x100fe20000010815 */
[----:B------:R-:W-:Y:S01]  /*2e60*/  FMNMX.FTZ R60, R43, R60, !PT ;  /* 0x0000003c2b3c7209 */ /* 0x000fe20007810000 */
[--C-:B------:R-:W-:Y:S01]  /*2e70*/  FFMA.FTZ R20, R98, R4, -R21.reuse ;  /* 0x0000000462147223 */ /* 0x100fe20000010815 */
[----:B------:R-:W-:Y:S01]  /*2e80*/  ISETP.GT.AND P1, PT, R41, 0x11, PT ;  /* 0x000000112900780c */ /* 0x000fe20003f24270 */
[----:B------:R-:W0:Y:S01]  /*2e90*/  MUFU.TANH R25, R25 ;  /* 0x0000001900197308 */ /* 0x000e220000002400 */
[----:B------:R-:W-:Y:S01]  /*2ea0*/  FMNMX.FTZ R60, R45, R60, !PT ;  /* 0x0000003c2d3c7209 */ /* 0x000fe20007810000 */
[-CC-:B------:R-:W-:Y:S01]  /*2eb0*/  FFMA.FTZ R183, R100, R4.reuse, -R21.reuse ;  /* 0x0000000464b77223 */ /* 0x180fe20000010815 */
[----:B------:R-:W-:Y:S01]  /*2ec0*/  FSEL R49, R8, -INF , P1 ;  /* 0xff80000008317808 */ /* 0x000fe20000800000 */
[--C-:B------:R-:W-:Y:S01]  /*2ed0*/  FFMA.FTZ R6, R102, R4, -R21.reuse ;  /* 0x0000000466067223 */ /* 0x100fe20000010815 */
[----:B------:R-:W-:Y:S01]  /*2ee0*/  FMNMX.FTZ R60, R47, R60, !PT ;  /* 0x0000003c2f3c7209 */ /* 0x000fe20007810000 */
[--C-:B------:R-:W-:Y:S01]  /*2ef0*/  FFMA.FTZ R177, R104, R4, -R21.reuse ;  /* 0x0000000468b17223 */ /* 0x100fe20000010815 */
[----:B------:R-:W-:Y:S01]  /*2f00*/  ISETP.GT.AND P1, PT, R41, 0x19, PT ;  /* 0x000000192900780c */ /* 0x000fe20003f24270 */
[----:B------:R-:W5:Y:S01]  /*2f10*/  MUFU.TANH R31, R31 ;  /* 0x0000001f001f7308 */ /* 0x000f620000002400 */
[----:B------:R-:W-:Y:S01]  /*2f20*/  FMNMX.FTZ R60, R49, R60, !PT ;  /* 0x0000003c313c7209 */ /* 0x000fe20007810000 */
[-CC-:B------:R-:W-:Y:S01]  /*2f30*/  FFMA.FTZ R8, R106, R4.reuse, -R21.reuse ;  /* 0x000000046a087223 */ /* 0x180fe20000010815 */
[----:B---3--:R-:W-:Y:S01]  /*2f40*/  FSEL R51, R12, -INF , P1 ;  /* 0xff8000000c337808 */ /* 0x008fe20000800000 */
[--C-:B------:R-:W-:Y:S01]  /*2f50*/  FFMA.FTZ R167, R26, R4, -R21.reuse ;  /* 0x000000041aa77223 */ /* 0x100fe20000010815 */
[----:B------:R-:W-:Y:S01]  /*2f60*/  FMNMX.FTZ R60, R13, R60, !PT ;  /* 0x0000003c0d3c7209 */ /* 0x000fe20007810000 */
[-CC-:B------:R-:W-:Y:S01]  /*2f70*/  FFMA.FTZ R26, R28, R4.reuse, -R21.reuse ;  /* 0x000000041c1a7223 */ /* 0x180fe20000010815 */
[----:B------:R-:W-:Y:S01]  /*2f80*/  ISETP.GT.AND P1, PT, R41, 0x21, PT ;  /* 0x000000212900780c */ /* 0x000fe20003f24270 */
[----:B------:R-:W3:Y:S01]  /*2f90*/  MUFU.TANH R29, R29 ;  /* 0x0000001d001d7308 */ /* 0x000ee20000002400 */
[----:B-1----:R-:W-:Y:S01]  /*2fa0*/  FSEL R15, R15, -INF , P2 ;  /* 0xff8000000f0f7808 */ /* 0x002fe20001000000 */
[--C-:B------:R-:W-:Y:S01]  /*2fb0*/  FFMA.FTZ R179, R108, R4, -R21.reuse ;  /* 0x000000046cb37223 */ /* 0x100fe20000010815 */
[----:B------:R-:W-:Y:S01]  /*2fc0*/  FMNMX.FTZ R60, R51, R60, !PT ;  /* 0x0000003c333c7209 */ /* 0x000fe20007810000 */
[-CC-:B------:R-:W-:Y:S01]  /*2fd0*/  FFMA.FTZ R28, R32, R4.reuse, -R21.reuse ;  /* 0x00000004201c7223 */ /* 0x180fe20000010815 */
[----:B------:R-:W-:Y:S01]  /*2fe0*/  ISETP.GT.AND P2, PT, R41, 0x28, PT ;  /* 0x000000282900780c */ /* 0x000fe20003f44270 */
[--C-:B------:R-:W-:Y:S01]  /*2ff0*/  FFMA.FTZ R32, R40, R4, -R21.reuse ;  /* 0x0000000428207223 */ /* 0x100fe20000010815 */
[----:B--2---:R-:W-:Y:S01]  /*3000*/  FSEL R53, R14, -INF , P1 ;  /* 0xff8000000e357808 */ /* 0x004fe20000800000 */
[----:B------:R-:W1:Y:S01]  /*3010*/  MUFU.TANH R35, R35 ;  /* 0x0000002300237308 */ /* 0x000e620000002400 */
[----:B------:R-:W-:Y:S01]  /*3020*/  FMNMX.FTZ R60, R15, R60, !PT ;  /* 0x0000003c0f3c7209 */ /* 0x000fe20007810000 */
[-CC-:B------:R-:W-:Y:S01]  /*3030*/  FFMA.FTZ R155, R42, R4.reuse, -R21.reuse ;  /* 0x000000042a9b7223 */ /* 0x180fe20000010815 */
[----:B------:R-:W-:Y:S01]  /*3040*/  ISETP.GT.AND P1, PT, R41, 0x29, PT ;  /* 0x000000292900780c */ /* 0x000fe20003f24270 */
[-CC-:B------:R-:W-:Y:S01]  /*3050*/  FFMA.FTZ R10, R92, R4.reuse, -R21.reuse ;  /* 0x000000045c0a7223 */ /* 0x180fe20000010815 */
[----:B----4-:R-:W-:Y:S01]  /*3060*/  FSEL R27, R27, -INF , P2 ;  /* 0xff8000001b1b7808 */ /* 0x010fe20001000000 */
[--C-:B------:R-:W-:Y:S01]  /*3070*/  FFMA.FTZ R173, R90, R4, -R21.reuse ;  /* 0x000000045aad7223 */ /* 0x100fe20000010815 */
[----:B------:R-:W-:Y:S01]  /*3080*/  FMNMX.FTZ R60, R53, R60, !PT ;  /* 0x0000003c353c7209 */ /* 0x000fe20007810000 */
[----:B------:R-:W2:Y:S01]  /*3090*/  MUFU.TANH R33, R33 ;  /* 0x0000002100217308 */ /* 0x000ea20000002400 */
[----:B------:R-:W-:Y:S01]  /*30a0*/  ISETP.GT.AND P2, PT, R41, 0x30, PT ;  /* 0x000000302900780c */ /* 0x000fe20003f44270 */
[-CC-:B------:R-:W-:Y:S01]  /*30b0*/  FFMA.FTZ R12, R88, R4.reuse, -R21.reuse ;  /* 0x00000004580c7223 */ /* 0x180fe20000010815 */
[----:B0-----:R-:W-:Y:S01]  /*30c0*/  FSEL R25, R25, -INF , P1 ;  /* 0xff80000019197808 */ /* 0x001fe20000800000 */
[--C-:B------:R-:W-:Y:S01]  /*30d0*/  FFMA.FTZ R175, R70, R4, -R21.reuse ;  /* 0x0000000446af7223 */ /* 0x100fe20000010815 */
[----:B------:R-:W-:Y:S01]  /*30e0*/  FMNMX.FTZ R60, R27, R60, !PT ;  /* 0x0000003c1b3c7209 */ /* 0x000fe20007810000 */
[-CC-:B------:R-:W-:Y:S01]  /*30f0*/  FFMA.FTZ R14, R66, R4.reuse, -R21.reuse ;  /* 0x00000004420e7223 */ /* 0x180fe20000010815 */
[----:B------:R-:W-:Y:S01]  /*3100*/  ISETP.GT.AND P1, PT, R41, 0x31, PT ;  /* 0x000000312900780c */ /* 0x000fe20003f24270 */
[----:B------:R-:W0:Y:S01]  /*3110*/  MUFU.TANH R39, R39 ;  /* 0x0000002700277308 */ /* 0x000e220000002400 */
[----:B-----5:R-:W-:Y:S01]  /*3120*/  FSEL R31, R31, -INF , P2 ;  /* 0xff8000001f1f7808 */ /* 0x020fe20001000000 */
[--C-:B------:R-:W-:Y:S01]  /*3130*/  FFMA.FTZ R163, R34, R4, -R21.reuse ;  /* 0x0000000422a37223 */ /* 0x100fe20000010815 */
[----:B------:R-:W-:Y:S01]  /*3140*/  FMNMX.FTZ R60, R25, R60, !PT ;  /* 0x0000003c193c7209 */ /* 0x000fe20007810000 */
[-CC-:B------:R-:W-:Y:S01]  /*3150*/  FFMA.FTZ R153, R36, R4.reuse, -R21.reuse ;  /* 0x0000000424997223 */ /* 0x180fe20000010815 */
[----:B------:R-:W-:Y:S01]  /*3160*/  ISETP.GT.AND P2, PT, R41, 0x38, PT ;  /* 0x000000382900780c */ /* 0x000fe20003f44270 */
[--C-:B------:R-:W-:Y:S01]  /*3170*/  FFMA.FTZ R169, R62, R4, -R21.reuse ;  /* 0x000000043ea97223 */ /* 0x100fe20000010815 */
[----:B---3--:R-:W-:Y:S01]  /*3180*/  FSEL R29, R29, -INF , P1 ;  /* 0xff8000001d1d7808 */ /* 0x008fe20000800000 */
[----:B------:R-:W3:Y:S01]  /*3190*/  MUFU.TANH R37, R37 ;  /* 0x0000002500257308 */ /* 0x000ee20000002400 */
[----:B------:R-:W-:Y:S01]  /*31a0*/  FMNMX.FTZ R60, R31, R60, !PT ;  /* 0x0000003c1f3c7209 */ /* 0x000fe20007810000 */
[-CC-:B------:R-:W-:Y:S01]  /*31b0*/  FFMA.FTZ R58, R58, R4.reuse, -R21.reuse ;  /* 0x000000043a3a7223 */ /* 0x180fe20000010815 */
[----:B------:R-:W-:Y:S01]  /*31c0*/  ISETP.GT.AND P1, PT, R41, 0x39, PT ;  /* 0x000000392900780c */ /* 0x000fe20003f24270 */
[-CC-:B------:R-:W-:Y:S01]  /*31d0*/  FFMA.FTZ R171, R56, R4.reuse, -R21.reuse ;  /* 0x0000000438ab7223 */ /* 0x180fe20000010815 */
[----:B-1----:R-:W-:Y:S01]  /*31e0*/  FSEL R35, R35, -INF , P2 ;  /* 0xff80000023237808 */ /* 0x002fe20001000000 */
[--C-:B------:R-:W-:Y:S01]  /*31f0*/  FFMA.FTZ R52, R52, R4, -R21.reuse ;  /* 0x0000000434347223 */ /* 0x100fe20000010815 */
[----:B------:R-:W-:Y:S01]  /*3200*/  FMNMX.FTZ R60, R29, R60, !PT ;  /* 0x0000003c1d3c7209 */ /* 0x000fe20007810000 */
[----:B------:R-:W1:Y:S01]  /*3210*/  MUFU.TANH R57, R61 ;  /* 0x0000003d00397308 */ /* 0x000e620000002400 */
        /* <DEDUP_REMOVED lines=8> */
[----:B0-----:R-:W-:Y:S01]  /*32a0*/  FSEL R39, R39, -INF , P2 ;  /* 0xff80000027277808 */ /* 0x001fe20001000000 */
[--C-:B------:R-:W-:Y:S01]  /*32b0*/  FFMA.FTZ R36, R46, R4, -R21.reuse ;  /* 0x000000042e247223 */ /* 0x100fe20000010815 */
[----:B------:R-:W-:Y:S01]  /*32c0*/  FMNMX.FTZ R60, R33, R60, !PT ;  /* 0x0000003c213c7209 */ /* 0x000fe20007810000 */
[-CC-:B------:R-:W-:Y:S01]  /*32d0*/  FFMA.FTZ R159, R50, R4.reuse, -R21.reuse ;  /* 0x00000004329f7223 */ /* 0x180fe20000010815 */
[----:B------:R-:W-:Y:S01]  /*32e0*/  ISETP.GT.AND P2, PT, R41, 0x48, PT ;  /* 0x000000482900780c */ /* 0x000fe20003f44270 */
[----:B------:R-:W-:Y:S01]  /*32f0*/  FFMA.FTZ R11, R11, R4, -R21 ;  /* 0x000000040b0b7223 */ /* 0x000fe20000010815 */
[----:B---3--:R-:W-:Y:S01]  /*3300*/  FSEL R37, R37, -INF , P1 ;  /* 0xff80000025257808 */ /* 0x008fe20000800000 */
[----:B------:R-:W0:Y:S01]  /*3310*/  MUFU.TANH R65, R65 ;  /* 0x0000004100417308 */ /* 0x000e220000002400 */
[----:B------:R-:W-:Y:S01]  /*3320*/  FMNMX.FTZ R60, R39, R60, !PT ;  /* 0x0000003c273c7209 */ /* 0x000fe20007810000 */
[----:B------:R-:W-:Y:S01]  /*3330*/  UIADD3 UR7, UR10, UR48, -UR50 ;  /* 0x000000300a077290 */ /* 0x000fe2000fffe832 */
[----:B------:R-:W-:Y:S01]  /*3340*/  ISETP.GT.AND P1, PT, R41, 0x49, PT ;  /* 0x000000492900780c */ /* 0x000fe20003f24270 */
[----:B------:R-:W-:Y:S01]  /*3350*/  UPRMT UR6, UR40, 0x654, UR6 ;  /* 0x0000065428067896 */ /* 0x000fe20008000006 */
[----:B------:R-:W-:Y:S01]  /*3360*/  FSEL R55, R55, -INF , P2 ;  /* 0xff80000037377808 */ /* 0x000fe20001000000 */
[----:B------:R-:W-:Y:S01]  /*3370*/  USHF.R.S32.HI UR10, URZ, 0x1f, UR7 ;  /* 0x0000001f3f0a7899 */ /* 0x000fe20008011407 */
[----:B------:R-:W-:Y:S01]  /*3380*/  FMNMX.FTZ R60, R37, R60, !PT ;  /* 0x0000003c253c7209 */ /* 0x000fe20007810000 */
[----:B------:R-:W3:Y:S01]  /*3390*/  MUFU.TANH R63, R68 ;  /* 0x00000044003f7308 */ /* 0x000ee20000002400 */
[----:B------:R-:W-:Y:S01]  /*33a0*/  ISETP.GT.AND P2, PT, R41, 0x50, PT ;  /* 0x000000502900780c */ /* 0x000fe20003f44270 */
[----:B------:R-:W-:Y:S01]  /*33b0*/  ULEA.HI UR10, UR10, UR7, URZ, 0x7 ;  /* 0x000000070a0a7291 */ /* 0x000fe2000f8f383f */
[----:B-1----:R-:W-:-:S02]  /*33c0*/  FSEL R57, R57, -INF , P1 ;  /* 0xff80000039397808 */ /* 0x002fc40000800000 */
[----:B------:R-:W-:Y:S02]  /*33d0*/  CS2R R108, SRZ ;  /* 0x00000000006c7805 */ /* 0x000fe4000001ff00 */
[----:B------:R-:W-:Y:S01]  /*33e0*/  FMNMX.FTZ R60, R55, R60, !PT ;  /* 0x0000003c373c7209 */ /* 0x000fe20007810000 */
[----:B------:R-:W-:Y:S01]  /*33f0*/  USHF.R.S32.HI UR10, URZ, 0x7, UR10 ;  /* 0x000000073f0a7899 */ /* 0x000fe2000801140a */
[----:B------:R-:W-:Y:S01]  /*3400*/  ISETP.GT.AND P1, PT, R41, 0x51, PT ;  /* 0x000000512900780c */ /* 0x000fe20003f24270 */
[----:B------:R-:W1:Y:S01]  /*3410*/  MUFU.TANH R69, R69 ;  /* 0x0000004500457308 */ /* 0x000e620000002400 */
[----:B--2---:R-:W-:Y:S01]  /*3420*/  FSEL R59, R59, -INF , P2 ;  /* 0xff8000003b3b7808 */ /* 0x004fe20001000000 */
[----:B------:R-:W-:Y:S01]  /*3430*/  UISETP.LT.AND UP0, UPT, URZ, UR10, UPT ;  /* 0x0000000a3f00728c */ /* 0x000fe2000bf01270 */
[----:B------:R-:W-:Y:S01]  /*3440*/  FMNMX.FTZ R60, R57, R60, !PT ;  /* 0x0000003c393c7209 */ /* 0x000fe20007810000 */
[----:B------:R-:W-:Y:S01]  /*3450*/  SYNCS.ARRIVE.TRANS64.RED.A1T0 RZ, [UR6], RZ ;  /* 0x000000ffffff79a7 */ /* 0x000fe20008100406 */
[----:B------:R-:W-:Y:S01]  /*3460*/  ISETP.GT.AND P2, PT, R41, 0x58, PT ;  /* 0x000000582900780c */ /* 0x000fe20003f44270 */
[----:B------:R-:W-:Y:S01]  /*3470*/  USEL UR55, URZ, UR10, !UP0 ;  /* 0x0000000a3f377287 */ /* 0x000fe2000c000000 */
[----:B0-----:R-:W-:Y:S01]  /*3480*/  FSEL R61, R65, -INF , P1 ;  /* 0xff800000413d7808 */ /* 0x001fe20000800000 */
[----:B------:R-:W0:Y:S01]  /*3490*/  MUFU.TANH R67, R72 ;  /* 0x0000004800437308 */ /* 0x000e220000002400 */
[----:B------:R-:W-:Y:S01]  /*34a0*/  FMNMX.FTZ R60, R59, R60, !PT ;  /* 0x0000003c3b3c7209 */ /* 0x000fe20007810000 */
[----:B------:R-:W-:Y:S01]  /*34b0*/  UISETP.GE.AND UP0, UPT, UR57, UR55, UPT ;  /* 0x000000373900728c */ /* 0x000fe2000bf06270 */
[----:B------:R-:W-:-:S02]  /*34c0*/  ISETP.GT.AND P1, PT, R41, 0x59, PT ;  /* 0x000000592900780c */ /* 0x000fc40003f24270 */
[----:B------:R-:W-:Y:S02]  /*34d0*/  CS2R R106, SRZ ;  /* 0x00000000006a7805 */ /* 0x000fe4000001ff00 */
[----:B---3--:R-:W-:Y:S02]  /*34e0*/  FSEL R63, R63, -INF , P2 ;  /* 0xff8000003f3f7808 */ /* 0x008fe40001000000 */
[----:B------:R-:W-:Y:S02]  /*34f0*/  CS2R R104, SRZ ;  /* 0x0000000000687805 */ /* 0x000fe4000001ff00 */
[----:B------:R-:W-:Y:S01]  /*3500*/  FMNMX.FTZ R60, R61, R60, !PT ;  /* 0x0000003c3d3c7209 */ /* 0x000fe20007810000 */
[----:B------:R-:W2:Y:S01]  /*3510*/  MUFU.TANH R73, R73 ;  /* 0x0000004900497308 */ /* 0x000ea20000002400 */
[----:B------:R-:W-:Y:S02]  /*3520*/  ISETP.GT.AND P2, PT, R41, 0x60, PT ;  /* 0x000000602900780c */ /* 0x000fe40003f44270 */
[----:B------:R-:W-:-:S02]  /*3530*/  CS2R R102, SRZ ;  /* 0x0000000000667805 */ /* 0x000fc4000001ff00 */
[----:B-1----:R-:W-:Y:S02]  /*3540*/  FSEL R65, R69, -INF , P1 ;  /* 0xff80000045417808 */ /* 0x002fe40000800000 */
[----:B------:R-:W-:Y:S02]  /*3550*/  CS2R R100, SRZ ;  /* 0x0000000000647805 */ /* 0x000fe4000001ff00 */
[----:B------:R-:W-:Y:S02]  /*3560*/  FMNMX.FTZ R60, R63, R60, !PT ;  /* 0x0000003c3f3c7209 */ /* 0x000fe40007810000 */
[----:B------:R-:W-:Y:S02]  /*3570*/  CS2R R98, SRZ ;  /* 0x0000000000627805 */ /* 0x000fe4000001ff00 */
[----:B------:R-:W-:Y:S01]  /*3580*/  ISETP.GT.AND P1, PT, R41, 0x61, PT ;  /* 0x000000612900780c */ /* 0x000fe20003f24270 */
[----:B------:R-:W1:Y:S01]  /*3590*/  MUFU.TANH R71, R76 ;  /* 0x0000004c00477308 */ /* 0x000e620000002400 */
[----:B0-----:R-:W-:-:S02]  /*35a0*/  FSEL R67, R67, -INF , P2 ;  /* 0xff80000043437808 */ /* 0x001fc40001000000 */
[----:B------:R-:W-:Y:S02]  /*35b0*/  CS2R R96, SRZ ;  /* 0x0000000000607805 */ /* 0x000fe4000001ff00 */
[----:B------:R-:W-:Y:S02]  /*35c0*/  FMNMX.FTZ R60, R65, R60, !PT ;  /* 0x0000003c413c7209 */ /* 0x000fe40007810000 */
[----:B------:R-:W-:Y:S02]  /*35d0*/  CS2R R92, SRZ ;  /* 0x00000000005c7805 */ /* 0x000fe4000001ff00 */
[----:B------:R-:W-:Y:S02]  /*35e0*/  ISETP.GT.AND P2, PT, R41, 0x68, PT ;  /* 0x000000682900780c */ /* 0x000fe40003f44270 */
[----:B------:R-:W-:Y:S02]  /*35f0*/  CS2R R90, SRZ ;  /* 0x00000000005a7805 */ /* 0x000fe4000001ff00 */
[----:B------:R-:W-:Y:S01]  /*3600*/  FMNMX.FTZ R60, R67, R60, !PT ;  /* 0x0000003c433c7209 */ /* 0x000fe20007810000 */
[----:B------:R-:W0:Y:S01]  /*3610*/  MUFU.TANH R77, R77 ;  /* 0x0000004d004d7308 */ /* 0x000e220000002400 */
[----:B--2---:R-:W-:-:S02]  /*3620*/  FSEL R69, R73, -INF , P1 ;  /* 0xff80000049457808 */ /* 0x004fc40000800000 */
[----:B------:R-:W-:Y:S02]  /*3630*/  CS2R R88, SRZ ;  /* 0x0000000000587805 */ /* 0x000fe4000001ff00 */
[----:B------:R-:W-:Y:S02]  /*3640*/  ISETP.GT.AND P1, PT, R41, 0x69, PT ;  /* 0x000000692900780c */ /* 0x000fe40003f24270 */
[----:B------:R-:W-:Y:S01]  /*3650*/  FMNMX.FTZ R60, R69, R60, !PT ;  /* 0x0000003c453c7209 */ /* 0x000fe20007810000 */
        /* <DEDUP_REMOVED lines=16> */
[----:B------:R-:W-:Y:S01]  /*3760*/  MUFU.EX2 R181, R181 ;  /* 0x000000b500b57308 */ /* 0x000fe20000000800 */
[----:B0-----:R-:W-:-:S04]  /*3770*/  FSEL R41, R84, -INF , P2 ;  /* 0xff80000054297808 */ /* 0x001fc80001000000 */
[----:B------:R-:W-:-:S03]  /*3780*/  FMNMX.FTZ R60, R41, R60, !PT ;  /* 0x0000003c293c7209 */ /* 0x000fc60007810000 */
[----:B------:R-:W0:Y:S01]  /*3790*/  MUFU.EX2 R20, R20 ;  /* 0x0000001400147308 */ /* 0x000e220000000800 */
[----:B--2---:R-:W-:-:S04]  /*37a0*/  FSEL R79, R79, -INF , P1 ;  /* 0xff8000004f4f7808 */ /* 0x004fc80000800000 */
        /* <DEDUP_REMOVED lines=65> */
[----:B------:R0:W-:Y:S01]  /*3bc0*/  MUFU.EX2 R174, R25 ;  /* 0x0000001900ae7308 */ /* 0x0001e20000000800 */
        /* <DEDUP_REMOVED lines=9> */
[----:B------:R-:W-:-:S03]  /*3c60*/  F2FP.BF16.F32.PACK_AB R177, R8, R177 ;  /* 0x000000b108b1723e */ /* 0x000fc600000010ff */
[----:B------:R-:W-:-:S03]  /*3c70*/  FADD.FTZ R40, R8, R25 ;  /* 0x0000001908287221 */ /* 0x000fc60000010000 */
[----:B------:R-:W2:Y:S01]  /*3c80*/  MUFU.EX2 R172, R53 ;  /* 0x0000003500ac7308 */ /* 0x000ea20000000800 */
[----:B------:R-:W-:Y:S01]  /*3c90*/  FADD.FTZ R21, R179, R40 ;  /* 0x00000028b3157221 */ /* 0x000fe20000010000 */
[----:B-1----:R-:W-:Y:S01]  /*3ca0*/  FADD.FTZ R0, R178, R5 ;  /* 0x00000005b2007221 */ /* 0x002fe20000010000 */
[C---:B------:R-:W-:Y:S02]  /*3cb0*/  F2FP.BF16.F32.PACK_AB R179, R10.reuse, R179 ;  /* 0x000000b30ab3723e */ /* 0x040fe400000010ff */
[----:B------:R-:W-:Y:S01]  /*3cc0*/  FADD.FTZ R40, R10, R21 ;  /* 0x000000150a287221 */ /* 0x000fe20000010000 */
[----:B------:R-:W-:Y:S02]  /*3cd0*/  F2FP.BF16.F32.PACK_AB R178, R178, R13 ;  /* 0x0000000db2b2723e */ /* 0x000fe400000010ff */
        /* <DEDUP_REMOVED lines=8> */
[----:B------:R-:W-:-:S05]  /*3d60*/  F2FP.BF16.F32.PACK_AB R172, R172, R15 ;  /* 0x0000000facac723e */ /* 0x000fca00000010ff */
[----:B------:R-:W2:Y:S01]  /*3d70*/  MUFU.EX2 R31, R31 ;  /* 0x0000001f001f7308 */ /* 0x000ea20000000800 */
[----:B-1----:R-:W-:-:S04]  /*3d80*/  FADD.FTZ R5, R27, R0 ;  /* 0x000000001b057221 */ /* 0x002fc80000010000 */
[C---:B------:R-:W-:Y:S01]  /*3d90*/  FADD.FTZ R0, R174.reuse, R5 ;  /* 0x00000005ae007221 */ /* 0x040fe20000010000 */
[----:B------:R-:W-:Y:S02]  /*3da0*/  F2FP.BF16.F32.PACK_AB R174, R174, R27 ;  /* 0x0000001baeae723e */ /* 0x000fe400000010ff */
        /* <DEDUP_REMOVED lines=107> */
[----:B------:R-:W-:-:S06]  /*4460*/  ULDC UR54, c[0x0][0x9d8] ;  /* 0x0002760000367ab9 */ /* 0x000fcc0000000800 */
.L_x_9125:
[----:B------:R-:W-:Y:S01]  /*4470*/  ISETP.NE.AND P2, PT, RZ, UR43, PT ;  /* 0x0000002bff007c0c */ /* 0x000fe2000bf45270 */
[----:B------:R-:W-:-:S04]  /*4480*/  UISETP.NE.AND UP0, UPT, UR56, 0x1, UPT ;  /* 0x000000013800788c */ /* 0x000fc8000bf05270 */
[----:B------:R-:W-:-:S04]  /*4490*/  USEL UR45, URZ, 0x1, UP0 ;  /* 0x000000013f2d7887 */ /* 0x000fc80008000000 */
[----:B------:R-:W-:-:S04]  /*44a0*/  ULOP3.LUT UR45, UR58, UR45, URZ, 0x3c, !UPT ;  /* 0x0000002d3a2d7292 */ /* 0x000fc8000f8e3c3f */
[----:B------:R-:W-:Y:S08]  /*44b0*/  @P2 BRA `(.L_x_9115) ;  /* 0x0000000000382947 */ /* 0x000ff00003800000 */
[----:B------:R-:W-:Y:S05]  /*44c0*/  @!P0 BRA `(.L_x_9116) ;  /* 0x0000000000048947 */ /* 0x000fea0003800000 */
[----:B------:R-:W-:Y:S01]  /*44d0*/  BPT.TRAP 0x1 ;  /* 0x000000040000795c */ /* 0x000fe20000300000 */
.L_x_9116:
        /* <DEDUP_REMOVED lines=9> */
.L_x_9117:
[----:B-1----:R-:W-:Y:S05]  /*4570*/  @P1 BRA `(.L_x_9115) ;  /* 0x0000000000081947 */ /* 0x002fea0003800000 */
[----:B------:R-:W1:Y:S02]  /*4580*/  SYNCS.PHASECHK.TRANS64.TRYWAIT P1, [UR6+0x28830], R4 ;  /* 0x02883004ff0075a7 */ /* 0x000e640008020146 */
[----:B-1----:R-:W-:Y:S05]  /*4590*/  @!P1 BRA `(.L_x_9118) ;  /* 0x000000dc00989947 */ /* 0x002fea0003800000 */
.L_x_9115:
        /* <DEDUP_REMOVED lines=48> */
.L_x_9120:
[----:B------:R-:W-:Y:S01]  /*48a0*/  ULEA UR6, UR56, UR41, 0x3 ;  /* 0x0000002938067291 */ /* 0x000fe2000f8e183f */
[----:B------:R-:W-:-:S05]  /*48b0*/  IMAD.U32 R4, RZ, RZ, UR58 ;  /* 0x0000003aff047e24 */ /* 0x000fca000f8e00ff */
[----:B------:R-:W-:-:S04]  /*48c0*/  SHF.L.U32 R4, R4, 0x1f, RZ ;  /* 0x0000001f04047819 */ /* 0x000fc800000006ff */
[----:B------:R0:W1:Y:S01]  /*48d0*/  SYNCS.PHASECHK.TRANS64.TRYWAIT P1, [UR6+0x28850], R4 ;  /* 0x02885004ff0075a7 */ /* 0x0000620008020146 */
[----:B------:R-:W-:Y:S05]  /*48e0*/  @!P0 BRA `(.L_x_9121) ;  /* 0x0000000000048947 */ /* 0x000fea0003800000 */
[----:B------:R-:W-:Y:S01]  /*48f0*/  BPT.TRAP 0x1 ;  /* 0x000000040000795c */ /* 0x000fe20000300000 */
.L_x_9121:
[----:B-1----:R-:W-:Y:S05]  /*4900*/  @P1 BRA `(.L_x_9119) ;  /* 0x0000000000081947 */ /* 0x002fea0003800000 */
[----:B------:R-:W1:Y:S02]  /*4910*/  SYNCS.PHASECHK.TRANS64.TRYWAIT P1, [UR6+0x28850], R4 ;  /* 0x02885004ff0075a7 */ /* 0x000e640008020146 */
[----:B-1----:R-:W-:Y:S05]  /*4920*/  @!P1 BRA `(.L_x_9122) ;  /* 0x000000d800cc9947 */ /* 0x002fea0003800000 */
.L_x_9119:
        /* <DEDUP_REMOVED lines=49> */
.L_x_9123:
[----:B------:R-:W-:Y:S01]  /*4c40*/  UISETP.NE.AND UP0, UPT, UR51, URZ, UPT ;  /* 0x0000003f3300728c */ /* 0x000fe2000bf05270 */
[----:B------:R-:W-:Y:S02]  /*4c50*/  VIADD R13, R17, UR39 ;  /* 0x00000027110d7c36 */ /* 0x000fe40008000000 */
[----:B------:R-:W-:Y:S01]  /*4c60*/  FMUL.FTZ R24, R24, UR54 ;  /* 0x0000003618187c20 */ /* 0x000fe20008410000 */
[----:B------:R-:W-:Y:S01]  /*4c70*/  FMUL.FTZ R12, R31, UR54 ;  /* 0x000000361f0c7c20 */ /* 0x000fe20008410000 */
[----:B------:R-:W-:Y:S01]  /*4c80*/  FMUL.FTZ R25, R25, UR54 ;  /* 0x0000003619197c20 */ /* 0x000fe20008410000 */
[----:B------:R-:W-:Y:S01]  /*4c90*/  FMUL.FTZ R28, R28, UR54 ;  /* 0x000000361c1c7c20 */ /* 0x000fe20008410000 */
[----:B------:R-:W-:Y:S01]  /*4ca0*/  PLOP3.LUT P1, PT, PT, PT, UP0, 0x80, 0x0 ;  /* 0x000000000000781c */ /* 0x000fe20003f2f008 */
[----:B------:R1:W2:Y:S01]  /*4cb0*/  MUFU.TANH R11, R24 ;  /* 0x00000018000b7308 */ /* 0x0002a20000002400 */
[----:B------:R-:W-:Y:S01]  /*4cc0*/  PLOP3.LUT P2, PT, PT, PT, UP0, 0x80, 0x0 ;  /* 0x000000000000781c */ /* 0x000fe20003f4f008 */
[----:B------:R-:W-:Y:S01]  /*4cd0*/  FMUL.FTZ R29, R29, UR54 ;  /* 0x000000361d1d7c20 */ /* 0x000fe20008410000 */
[----:B------:R-:W-:Y:S01]  /*4ce0*/  FMUL.FTZ R32, R32, UR54 ;  /* 0x0000003620207c20 */ /* 0x000fe20008410000 */
[----:B------:R-:W-:Y:S01]  /*4cf0*/  @UP0 ULDC UR6, c[0x0][0x44c] ;  /* 0x0001130000060ab9 */ /* 0x000fe20000000800 */
[----:B------:R-:W-:Y:S01]  /*4d00*/  FMUL.FTZ R33, R33, UR54 ;  /* 0x0000003621217c20 */ /* 0x000fe20008410000 */
[----:B------:R-:W-:Y:S01]  /*4d10*/  FMUL.FTZ R40, R40, UR54 ;  /* 0x0000003628287c20 */ /* 0x000fe20008410000 */
[----:B------:R-:W-:Y:S01]  /*4d20*/  FMUL.FTZ R36, R36, UR54 ;  /* 0x0000003624247c20 */ /* 0x000fe20008410000 */
[----:B------:R-:W3:Y:S01]  /*4d30*/  MUFU.TANH R175, R25 ;  /* 0x0000001900af7308 */ /* 0x000ee20000002400 */
[----:B-1----:R-:W-:Y:S01]  /*4d40*/  FMUL.FTZ R24, R42, UR54 ;  /* 0x000000362a187c20 */ /* 0x002fe20008410000 */
        /* <DEDUP_REMOVED lines=12> */
[----:B------:R-:W1:Y:S01]  /*4e10*/  SHFL.IDX PT, R7, R13, RZ, 0x1c1f ;  /* 0x001c1fff0d077589 */ /* 0x000e6200000e0000 */
[----:B------:R-:W-:Y:S01]  /*4e20*/  FMUL.FTZ R52, R52, UR54 ;  /* 0x0000003634347c20 */ /* 0x000fe20008410000 */
[----:B------:R-:W4:Y:S01]  /*4e30*/  MUFU.TANH R29, R29 ;  /* 0x0000001d001d7308 */ /* 0x000f220000002400 */
[----:B------:R-:W-:Y:S01]  /*4e40*/  FMUL.FTZ R53, R53, UR54 ;  /* 0x0000003635357c20 */ /* 0x000fe20008410000 */
[----:B------:R-:W-:-:S02]  /*4e50*/  IMAD.U32 R31, RZ, RZ, UR6 ;  /* 0x00000006ff1f7e24 */ /* 0x000fc4000f8e00ff */
[----:B------:R-:W-:Y:S01]  /*4e60*/  FMUL.FTZ R56, R56, UR54 ;  /* 0x0000003638387c20 */ /* 0x000fe20008410000 */
[----:B------:R-:W-:Y:S01]  /*4e70*/  FMUL.FTZ R57, R57, UR54 ;  /* 0x0000003639397c20 */ /* 0x000fe20008410000 */
[----:B------:R-:W-:Y:S01]  /*4e80*/  FMUL.FTZ R60, R60, UR54 ;  /* 0x000000363c3c7c20 */ /* 0x000fe20008410000 */
[----:B------:R-:W-:Y:S02]  /*4e90*/  IMAD R42, R16, -0x2, R31 ;  /* 0xfffffffe102a7824 */ /* 0x000fe400078e021f */
[----:B------:R-:W-:Y:S01]  /*4ea0*/  FMUL.FTZ R65, R65, UR54 ;  /* 0x0000003641417c20 */ /* 0x000fe20008410000 */
[----:B------:R-:W-:Y:S01]  /*4eb0*/  IMAD.U32 R31, RZ, RZ, UR50 ;  /* 0x00000032ff1f7e24 */ /* 0x000fe2000f8e00ff */
[----:B------:R-:W5:Y:S01]  /*4ec0*/  MUFU.TANH R169, R32 ;  /* 0x0000002000a97308 */ /* 0x000f620000002400 */
[----:B------:R-:W-:Y:S01]  /*4ed0*/  FMUL.FTZ R9, R27, UR54 ;  /* 0x000000361b097c20 */ /* 0x000fe20008410000 */
[----:B------:R-:W-:Y:S01]  /*4ee0*/  FMUL.FTZ R14, R34, UR54 ;  /* 0x00000036220e7c20 */ /* 0x000fe20008410000 */
[----:B------:R-:W-:Y:S01]  /*4ef0*/  FMUL.FTZ R27, R47, UR54 ;  /* 0x000000362f1b7c20 */ /* 0x000fe20008410000 */
[----:B------:R-:W-:Y:S01]  /*4f00*/  IADD3 R42, -R31, UR48, R42 ;  /* 0x000000301f2a7c10 */ /* 0x000fe2000fffe12a */
[----:B------:R-:W-:Y:S01]  /*4f10*/  FMUL.FTZ R34, R55, UR54 ;  /* 0x0000003637227c20 */ /* 0x000fe20008410000 */
[----:B------:R-:W-:Y:S01]  /*4f20*/  FMUL.FTZ R61, R61, UR54 ;  /* 0x000000363d3d7c20 */ /* 0x000fe20008410000 */
[----:B------:R-:W-:Y:S01]  /*4f30*/  FMUL.FTZ R10, R30, UR54 ;  /* 0x000000361e0a7c20 */ /* 0x000fe20008410000 */
[----:B------:R-:W5:Y:S01]  /*4f40*/  MUFU.TANH R33, R33 ;  /* 0x0000002100217308 */ /* 0x000f620000002400 */
[----:B------:R-:W-:Y:S01]  /*4f50*/  FMUL.FTZ R64, R64, UR54 ;  /* 0x0000003640407c20 */ /* 0x000fe20008410000 */
[----:B------:R-:W-:Y:S01]  /*4f60*/  FMUL.FTZ R30, R51, UR54 ;  /* 0x00000036331e7c20 */ /* 0x000fe20008410000 */
[----:B------:R-:W-:Y:S01]  /*4f70*/  FMUL.FTZ R20, R38, UR54 ;  /* 0x0000003626147c20 */ /* 0x000fe20008410000 */
[----:B------:R-:W-:Y:S01]  /*4f80*/  FMUL.FTZ R38, R59, UR54 ;  /* 0x000000363b267c20 */ /* 0x000fe20008410000 */
[----:B-1----:R-:W-:Y:S01]  /*4f90*/  IADD3 R4, R42, R7, RZ ;  /* 0x000000072a047210 */ /* 0x002fe20007ffe0ff */
[----:B------:R-:W-:Y:S01]  /*4fa0*/  FMUL.FTZ R7, R69, UR54 ;  /* 0x0000003645077c20 */ /* 0x000fe20008410000 */
[----:B------:R-:W-:Y:S01]  /*4fb0*/  FMUL.FTZ R68, R68, UR54 ;  /* 0x0000003644447c20 */ /* 0x000fe20008410000 */
[----:B------:R1:W-:Y:S01]  /*4fc0*/  MUFU.TANH R161, R40 ;  /* 0x0000002800a17308 */ /* 0x0003e20000002400 */
[----:B------:R-:W-:Y:S01]  /*4fd0*/  ISETP.GT.AND P1, PT, R4, RZ, PT ;  /* 0x000000ff0400720c */ /* 0x000fe20003f24270 */
[----:B------:R-:W-:Y:S01]  /*4fe0*/  FMUL.FTZ R72, R72, UR54 ;  /* 0x0000003648487c20 */ /* 0x000fe20008410000 */
[C---:B------:R-:W-:Y:S01]  /*4ff0*/  ISETP.GT.AND P2, PT, R4.reuse, 0x1, PT ;  /* 0x000000010400780c */ /* 0x040fe20003f44270 */
[----:B------:R-:W-:Y:S01]  /*5000*/  FMUL.FTZ R73, R73, UR54 ;  /* 0x0000003649497c20 */ /* 0x000fe20008410000 */
[----:B--2---:R-:W-:Y:S01]  /*5010*/  FSEL R11, R11, -INF , P1 ;  /* 0xff8000000b0b7808 */ /* 0x004fe20000800000 */
[----:B------:R-:W-:Y:S01]  /*5020*/  FMUL.FTZ R21, R39, UR54 ;  /* 0x0000003627157c20 */ /* 0x000fe20008410000 */
[----:B------:R-:W-:Y:S01]  /*5030*/  ISETP.GT.AND P1, PT, R4, 0x8, PT ;  /* 0x000000080400780c */ /* 0x000fe20003f24270 */
[----:B------:R-:W2:Y:S01]  /*5040*/  MUFU.TANH R165, R36 ;  /* 0x0000002400a57308 */ /* 0x000ea20000002400 */
[----:B---3--:R-:W-:Y:S01]  /*5050*/  FSEL R175, R175, -INF , P2 ;  /* 0xff800000afaf7808 */ /* 0x008fe20001000000 */
[----:B------:R-:W-:Y:S01]  /*5060*/  FMUL.FTZ R76, R76, UR54 ;  /* 0x000000364c4c7c20 */ /* 0x000fe20008410000 */
[----:B-1----:R-:W-:Y:S01]  /*5070*/  FMNMX.FTZ R40, R11, R5, !PT ;  /* 0x000000050b287209 */ /* 0x002fe20007810000 */
[----:B------:R-:W-:Y:S01]  /*5080*/  FMUL.FTZ R77, R77, UR54 ;  /* 0x000000364d4d7c20 */ /* 0x000fe20008410000 */
[----:B------:R-:W-:Y:S01]  /*5090*/  ISETP.GT.AND P2, PT, R4, 0x9, PT ;  /* 0x000000090400780c */ /* 0x000fe20003f44270 */
[----:B------:R-:W-:Y:S01]  /*50a0*/  FMUL.FTZ R25, R43, UR54 ;  /* 0x000000362b197c20 */ /* 0x000fe20008410000 */
[----:B0-----:R-:W-:Y:S01]  /*50b0*/  FSEL R173, R173, -INF , P1 ;  /* 0xff800000adad7808 */ /* 0x001fe20000800000 */
[----:B------:R-:W0:Y:S01]  /*50c0*/  MUFU.TANH R37, R37 ;  /* 0x0000002500257308 */ /* 0x000e220000002400 */
[----:B------:R-:W-:Y:S01]  /*50d0*/  FMNMX.FTZ R40, R175, R40, !PT ;  /* 0x00000028af287209 */ /* 0x000fe20007810000 */
[----:B------:R-:W-:Y:S01]  /*50e0*/  FMUL.FTZ R80, R80, UR54 ;  /* 0x0000003650507c20 */ /* 0x000fe20008410000 */
[C---:B------:R-:W-:Y:S01]  /*50f0*/  ISETP.GT.AND P1, PT, R4.reuse, 0x10, PT ;  /* 0x000000100400780c */ /* 0x040fe20003f24270 */
[----:B------:R-:W-:Y:S01]  /*5100*/  FMUL.FTZ R81, R81, UR54 ;  /* 0x0000003651517c20 */ /* 0x000fe20008410000 */
[----:B----4-:R-:W-:Y:S01]  /*5110*/  FSEL R171, R29, -INF , P2 ;  /* 0xff8000001dab7808 */ /* 0x010fe20001000000 */
[----:B------:R-:W-:Y:S01]  /*5120*/  FMUL.FTZ R15, R35, UR54 ;  /* 0x00000036230f7c20 */ /* 0x000fe20008410000 */
[----:B------:R-:W-:Y:S01]  /*5130*/  FMNMX.FTZ R40, R173, R40, !PT ;  /* 0x00000028ad287209 */ /* 0x000fe20007810000 */
[----:B------:R-:W1:Y:S01]  /*5140*/  MUFU.TANH R41, R41 ;  /* 0x0000002900297308 */ /* 0x000e620000002400 */
[----:B------:R-:W-:Y:S01]  /*5150*/  ISETP.GT.AND P2, PT, R4, 0x11, PT ;  /* 0x000000110400780c */ /* 0x000fe20003f44270 */
[----:B------:R-:W-:Y:S01]  /*5160*/  FMUL.FTZ R84, R84, UR54 ;  /* 0x0000003654547c20 */ /* 0x000fe20008410000 */
[----:B-----5:R-:W-:Y:S01]  /*5170*/  FSEL R169, R169, -INF , P1 ;  /* 0xff800000a9a97808 */ /* 0x020fe20000800000 */
[----:B------:R-:W-:Y:S01]  /*5180*/  FMUL.FTZ R85, R85, UR54 ;  /* 0x0000003655557c20 */ /* 0x000fe20008410000 */
[----:B------:R-:W-:Y:S01]  /*5190*/  FMNMX.FTZ R40, R171, R40, !PT ;  /* 0x00000028ab287209 */ /* 0x000fe20007810000 */
[----:B------:R-:W3:Y:S01]  /*51a0*/  SHFL.IDX PT, R13, R13, 0x1, 0x1c1f ;  /* 0x003c1f000d0d7f89 */ /* 0x000ee200000e0000 */
[----:B------:R-:W-:Y:S01]  /*51b0*/  ISETP.GT.AND P1, PT, R4, 0x18, PT ;  /* 0x000000180400780c */ /* 0x000fe20003f24270 */
[----:B------:R-:W4:Y:S01]  /*51c0*/  MUFU.TANH R44, R44 ;  /* 0x0000002c002c7308 */ /* 0x000f220000002400 */
[----:B------:R-:W-:Y:S01]  /*51d0*/  FSEL R167, R33, -INF , P2 ;  /* 0xff80000021a77808 */ /* 0x000fe20001000000 */
[----:B------:R-:W-:Y:S01]  /*51e0*/  FMUL.FTZ R8, R26, UR54 ;  /* 0x000000361a087c20 */ /* 0x000fe20008410000 */
[----:B------:R-:W-:Y:S01]  /*51f0*/  FMNMX.FTZ R40, R169, R40, !PT ;  /* 0x00000028a9287209 */ /* 0x000fe20007810000 */
[----:B------:R-:W-:Y:S01]  /*5200*/  FMUL.FTZ R26, R46, UR54 ;  /* 0x000000362e1a7c20 */ /* 0x000fe20008410000 */
[----:B------:R-:W-:Y:S01]  /*5210*/  ISETP.GT.AND P2, PT, R4, 0x19, PT ;  /* 0x000000190400780c */ /* 0x000fe20003f44270 */
[----:B------:R-:W-:Y:S01]  /*5220*/  FMUL.FTZ R28, R50, UR54 ;  /* 0x00000036321c7c20 */ /* 0x000fe20008410000 */
[----:B--2---:R-:W-:Y:S01]  /*5230*/  FSEL R165, R165, -INF , P1 ;  /* 0xff800000a5a57808 */ /* 0x004fe20000800000 */
[----:B------:R-:W2:Y:S01]  /*5240*/  MUFU.TANH R45, R45 ;  /* 0x0000002d002d7308 */ /* 0x000ea20000002400 */
        /* <DEDUP_REMOVED lines=13> */
[----:B---3--:R-:W-:Y:S01]  /*5320*/  IMAD.IADD R42, R42, 0x1, R13 ;  /* 0x000000012a2a7824 */ /* 0x008fe200078e020d */
[----:B------:R-:W-:Y:S01]  /*5330*/  ISETP.GT.AND P1, PT, R4, 0x28, PT ;  /* 0x000000280400780c */ /* 0x000fe20003f24270 */
[----:B------:R-:W3:Y:S01]  /*5340*/  MUFU.TANH R49, R49 ;  /* 0x0000003100317308 */ /* 0x000ee20000002400 */
[----:B-1----:R-:W-:Y:S01]  /*5350*/  FSEL R159, R41, -INF , P2 ;  /* 0xff800000299f7808 */ /* 0x002fe20001000000 */
[----:B------:R-:W-:Y:S01]  /*5360*/  FMUL.FTZ R46, R82, UR54 ;  /* 0x00000036522e7c20 */ /* 0x000fe20008410000 */
[----:B------:R-:W-:Y:S01]  /*5370*/  FMNMX.FTZ R40, R161, R40, !PT ;  /* 0x00000028a1287209 */ /* 0x000fe20007810000 */
[----:B------:R-:W-:Y:S01]  /*5380*/  ULEA UR6, UR44, UR41, 0x3 ;  /* 0x000000292c067291 */ /* 0x000fe2000f8e183f */
[----:B------:R-:W-:-:S02]  /*5390*/  ISETP.GT.AND P2, PT, R4, 0x29, PT ;  /* 0x000000290400780c */ /* 0x000fc40003f44270 */
[----:B----4-:R-:W-:Y:S01]  /*53a0*/  FSEL R157, R44, -INF , P1 ;  /* 0xff8000002c9d7808 */ /* 0x010fe20000800000 */
[----:B------:R-:W1:Y:S01]  /*53b0*/  MUFU.TANH R52, R52 ;  /* 0x0000003400347308 */ /* 0x000e620000002400 */
[----:B------:R-:W-:Y:S01]  /*53c0*/  FMNMX.FTZ R40, R159, R40, !PT ;  /* 0x000000289f287209 */ /* 0x000fe20007810000 */
[----:B------:R-:W-:Y:S01]  /*53d0*/  FMUL.FTZ R44, R78, UR54 ;  /* 0x000000364e2c7c20 */ /* 0x000fe20008410000 */
[C---:B------:R-:W-:Y:S01]  /*53e0*/  ISETP.GT.AND P1, PT, R4.reuse, 0x30, PT ;  /* 0x000000300400780c */ /* 0x040fe20003f24270 */
[----:B------:R-:W-:Y:S01]  /*53f0*/  UIADD3 UR6, UR6, 0x28840, URZ ;  /* 0x0002884006067890 */ /* 0x000fe2000fffe03f */
[----:B--2---:R-:W-:Y:S02]  /*5400*/  FSEL R155, R45, -INF , P2 ;  /* 0xff8000002d9b7808 */ /* 0x004fe40001000000 */
[----:B------:R-:W-:Y:S01]  /*5410*/  FMNMX.FTZ R40, R157, R40, !PT ;  /* 0x000000289d287209 */ /* 0x000fe20007810000 */
[----:B------:R-:W-:Y:S01]  /*5420*/  MUFU.TANH R53, R53 ;  /* 0x0000003500357308 */ /* 0x000fe20000002400 */
[----:B------:R-:W-:Y:S01]  /*5430*/  ISETP.GT.AND P2, PT, R4, 0x31, PT ;  /* 0x000000310400780c */ /* 0x000fe20003f44270 */
[----:B------:R-:W-:Y:S01]  /*5440*/  UPRMT UR6, UR40, 0x654, UR6 ;  /* 0x0000065428067896 */ /* 0x000fe20008000006 */
[----:B0-----:R-:W-:Y:S01]  /*5450*/  FSEL R153, R48, -INF , P1 ;  /* 0xff80000030997808 */ /* 0x001fe20000800000 */
[----:B------:R-:W-:Y:S01]  /*5460*/  FMUL.FTZ R48, R79, UR54 ;  /* 0x000000364f307c20 */ /* 0x000fe20008410000 */
[----:B------:R-:W-:-:S02]  /*5470*/  FMNMX.FTZ R40, R155, R40, !PT ;  /* 0x000000289b287209 */ /* 0x000fc40007810000 */
[C---:B------:R-:W-:Y:S01]  /*5480*/  ISETP.GT.AND P1, PT, R4.reuse, 0x38, PT ;  /* 0x000000380400780c */ /* 0x040fe20003f24270 */
[----:B------:R-:W0:Y:S01]  /*5490*/  MUFU.TANH R56, R56 ;  /* 0x0000003800387308 */ /* 0x000e220000002400 */
[----:B---3--:R-:W-:Y:S02]  /*54a0*/  FSEL R69, R49, -INF , P2 ;  /* 0xff80000031457808 */ /* 0x008fe40001000000 */
[----:B------:R-:W-:Y:S01]  /*54b0*/  FMNMX.FTZ R40, R153, R40, !PT ;  /* 0x0000002899287209 */ /* 0x000fe20007810000 */
[----:B------:R-:W-:Y:S01]  /*54c0*/  SYNCS.ARRIVE.TRANS64.RED.A1T0 RZ, [UR6], RZ ;  /* 0x000000ffffff79a7 */ /* 0x000fe20008100406 */
[----:B------:R-:W-:Y:S02]  /*54d0*/  ISETP.GT.AND P2, PT, R4, 0x39, PT ;  /* 0x000000390400780c */ /* 0x000fe40003f44270 */
[----:B------:R-:W-:Y:S01]  /*54e0*/  FMNMX.FTZ R40, R69, R40, !PT ;  /* 0x0000002845287209 */ /* 0x000fe20007810000 */
[----:B------:R-:W2:Y:S01]  /*54f0*/  MUFU.TANH R57, R57 ;  /* 0x0000003900397308 */ /* 0x000ea20000002400 */
[----:B------:R-:W-:-:S07]  /*5500*/  ISETP.GT.AND P3, PT, R42, 0x1, PT ;  /* 0x000000012a00780c */ /* 0x000fce0003f64270 */
[----:B------:R3:W4:Y:S08]  /*5510*/  MUFU.TANH R55, R60 ;  /* 0x0000003c00377308 */ /* 0x0007300000002400 */
[----:B------:R1:W-:Y:S01]  /*5520*/  MUFU.TANH R47, R65 ;  /* 0x00000041002f7308 */ /* 0x0003e20000002400 */
[----:B---3--:R-:W-:-:S07]  /*5530*/  FMUL.FTZ R60, R63, UR54 ;  /* 0x000000363f3c7c20 */ /* 0x008fce0008410000 */
[----:B------:R3:W5:Y:S01]  /*5540*/  MUFU.TANH R51, R61 ;  /* 0x0000003d00337308 */ /* 0x0007620000002400 */
[----:B-1----:R-:W-:Y:S01]  /*5550*/  FSEL R65, R52, -INF , P1 ;  /* 0xff80000034417808 */ /* 0x002fe20000800000 */
        /* <DEDUP_REMOVED lines=12> */
[----:B------:R-:W1:Y:S01]  /*5620*/  MUFU.TANH R68, R68 ;  /* 0x0000004400447308 */ /* 0x000e620000002400 */
[----:B--2---:R-:W-:-:S02]  /*5630*/  FSEL R57, R57, -INF , P2 ;  /* 0xff80000039397808 */ /* 0x004fc40001000000 */
[----:B------:R-:W-:Y:S02]  /*5640*/  FMNMX.FTZ R40, R59, R40, !PT ;  /* 0x000000283b287209 */ /* 0x000fe40007810000 */
[C---:B------:R-:W-:Y:S02]  /*5650*/  ISETP.GT.AND P2, PT, R4.reuse, 0x49, PT ;  /* 0x000000490400780c */ /* 0x040fe40003f44270 */
[----:B----4-:R-:W-:Y:S01]  /*5660*/  FSEL R55, R55, -INF , P1 ;  /* 0xff80000037377808 */ /* 0x010fe20000800000 */
[----:B------:R-:W2:Y:S01]  /*5670*/  MUFU.TANH R7, R7 ;  /* 0x0000000700077308 */ /* 0x000ea20000002400 */
        /* <DEDUP_REMOVED lines=14> */
[----:B-1----:R-:W-:Y:S01]  /*5760*/  FSEL R49, R68, -INF , P1 ;  /* 0xff80000044317808 */ /* 0x002fe20000800000 */
[----:B------:R-:W1:Y:S01]  /*5770*/  MUFU.TANH R41, R76 ;  /* 0x0000004c00297308 */ /* 0x000e620000002400 */
[----:B------:R-:W-:Y:S01]  /*5780*/  FMNMX.FTZ R40, R47, R40, !PT ;  /* 0x000000282f287209 */ /* 0x000fe20007810000 */
[----:B------:R-:W-:Y:S01]  /*5790*/  FMUL.FTZ R68, R66, UR54 ;  /* 0x0000003642447c20 */ /* 0x000fe20008410000 */
[----:B------:R-:W-:Y:S01]  /*57a0*/  ISETP.GT.AND P1, PT, R4, 0x60, PT ;  /* 0x000000600400780c */ /* 0x000fe20003f24270 */
[----:B------:R-:W-:Y:S01]  /*57b0*/  FMUL.FTZ R66, R67, UR54 ;  /* 0x0000003643427c20 */ /* 0x000fe20008410000 */
[----:B--2---:R-:W-:-:S02]  /*57c0*/  FSEL R43, R7, -INF , P2 ;  /* 0xff800000072b7808 */ /* 0x004fc40001000000 */
[----:B------:R-:W-:Y:S01]  /*57d0*/  FMNMX.FTZ R40, R49, R40, !PT ;  /* 0x0000002831287209 */ /* 0x000fe20007810000 */
[----:B------:R-:W2:Y:S01]  /*57e0*/  MUFU.TANH R31, R77 ;  /* 0x0000004d001f7308 */ /* 0x000ea20000002400 */
        /* <DEDUP_REMOVED lines=8> */
[----:B-1----:R-:W-:Y:S01]  /*5870*/  FSEL R41, R41, -INF , P1 ;  /* 0xff80000029297808 */ /* 0x002fe20000800000 */
[----:B------:R-:W0:Y:S01]  /*5880*/  MUFU.TANH R35, R81 ;  /* 0x0000005100237308 */ /* 0x000e220000002400 */
[----:B------:R-:W-:Y:S02]  /*5890*/  FMNMX.FTZ R40, R39, R40, !PT ;  /* 0x0000002827287209 */ /* 0x000fe40007810000 */
[----:B------:R-:W-:Y:S02]  /*58a0*/  ISETP.GT.AND P1, PT, R4, 0x70, PT ;  /* 0x000000700400780c */ /* 0x000fe40003f24270 */
[----:B--2---:R-:W-:-:S02]  /*58b0*/  FSEL R31, R31, -INF , P2 ;  /* 0xff8000001f1f7808 */ /* 0x004fc40001000000 */
        /* <DEDUP_REMOVED lines=359> */
.L_x_9124:
        /* <DEDUP_REMOVED lines=108> */
[----:B------:R-:W-:Y:S06]  /*75f0*/  @P1 BRA `(.L_x_9125) ;  /* 0xffffffcc009c1947 */ /* 0x000fec000383ffff */
[----:B------:R-:W-:-:S05]  /*7600*/  UMOV UR57, UR7 ;  /* 0x0000000700397c82 */ /* 0x000fca0008000000 */
.L_x_9114:
[----:B------:R-:W-:-:S13]  /*7610*/  ISETP.LE.AND P1, PT, RZ, UR57, PT ;  /* 0x00000039ff007c0c */ /* 0x000fda000bf23270 */
[----:B------:R-:W-:Y:S05]  /*7620*/  @!P1 BRA `(.L_x_9126) ;  /* 0x0000002800049947 */ /* 0x000fea0003800000 */
[----:B------:R-:W-:Y:S01]  /*7630*/  IMAD.MOV.U32 R8, RZ, RZ, R9 ;  /* 0x000000ffff087224 */ /* 0x000fe200078e0009 */
[----:B------:R-:W-:Y:S01]  /*7640*/  UMOV UR51, UR45 ;  /* 0x0000002d00337c82 */ /* 0x000fe20008000000 */
[----:B------:R-:W-:Y:S01]  /*7650*/  IMAD.MOV.U32 R6, RZ, RZ, R7 ;  /* 0x000000ffff067224 */ /* 0x000fe200078e0007 */
[----:B------:R-:W-:Y:S01]  /*7660*/  UMOV UR50, UR44 ;  /* 0x0000002c00327c82 */ /* 0x000fe20008000000 */
[----:B------:R-:W-:-:S05]  /*7670*/  ULDC UR48, c[0x0][0x9d8] ;  /* 0x0002760000307ab9 */ /* 0x000fca0000000800 */
.L_x_9137:
        /* <DEDUP_REMOVED lines=9> */
.L_x_9128:
[----:B------:R-:W-:Y:S01]  /*7710*/  ULEA UR6, UR44, UR41, 0x3 ;  /* 0x000000292c067291 */ /* 0x000fe2000f8e183f */
[----:B------:R-:W-:-:S04]  /*7720*/  MOV R4, UR45 ;  /* 0x0000002d00047c02 */ /* 0x000fc80008000f00 */
[----:B------:R-:W-:-:S04]  /*7730*/  SHF.L.U32 R4, R4, 0x1f, RZ ;  /* 0x0000001f04047819 */ /* 0x000fc800000006ff */
[----:B------:R0:W1:Y:S01]  /*7740*/  SYNCS.PHASECHK.TRANS64.TRYWAIT P1, [UR6+0x28830], R4 ;  /* 0x02883004ff0075a7 */ /* 0x0000620008020146 */
[----:B------:R-:W-:Y:S05]  /*7750*/  @!P0 BRA `(.L_x_9129) ;  /* 0x0000000000048947 */ /* 0x000fea0003800000 */
[----:B------:R-:W-:Y:S01]  /*7760*/  BPT.TRAP 0x1 ;  /* 0x000000040000795c */ /* 0x000fe20000300000 */
.L_x_9129:
[----:B-1----:R-:W-:Y:S05]  /*7770*/  @P1 BRA `(.L_x_9127) ;  /* 0x0000000000081947 */ /* 0x002fea0003800000 */
[----:B------:R-:W1:Y:S02]  /*7780*/  SYNCS.PHASECHK.TRANS64.TRYWAIT P1, [UR6+0x28830], R4 ;  /* 0x02883004ff0075a7 */ /* 0x000e640008020146 */
[----:B-1----:R-:W-:Y:S05]  /*7790*/  @!P1 BRA `(.L_x_9130) ;  /* 0x000000ac00489947 */ /* 0x002fea0003800000 */
.L_x_9127:
        /* <DEDUP_REMOVED lines=45> */
.L_x_9132:
[----:B------:R-:W-:Y:S01]  /*7a70*/  ULEA UR6, UR50, UR41, 0x3 ;  /* 0x0000002932067291 */ /* 0x000fe2000f8e183f */
[----:B------:R-:W-:-:S05]  /*7a80*/  IMAD.U32 R4, RZ, RZ, UR51 ;  /* 0x00000033ff047e24 */ /* 0x000fca000f8e00ff */
[----:B------:R-:W-:-:S04]  /*7a90*/  SHF.L.U32 R4, R4, 0x1f, RZ ;  /* 0x0000001f04047819 */ /* 0x000fc800000006ff */
[----:B------:R0:W1:Y:S01]  /*7aa0*/  SYNCS.PHASECHK.TRANS64.TRYWAIT P1, [UR6+0x28850], R4 ;  /* 0x02885004ff0075a7 */ /* 0x0000620008020146 */
[----:B------:R-:W-:Y:S05]  /*7ab0*/  @!P0 BRA `(.L_x_9133) ;  /* 0x0000000000048947 */ /* 0x000fea0003800000 */
[----:B------:R-:W-:Y:S01]  /*7ac0*/  BPT.TRAP 0x1 ;  /* 0x000000040000795c */ /* 0x000fe20000300000 */
.L_x_9133:
[----:B-1----:R-:W-:Y:S05]  /*7ad0*/  @P1 BRA `(.L_x_9131) ;  /* 0x0000000000081947 */ /* 0x002fea0003800000 */
[----:B------:R-:W1:Y:S02]  /*7ae0*/  SYNCS.PHASECHK.TRANS64.TRYWAIT P1, [UR6+0x28850], R4 ;  /* 0x02885004ff0075a7 */ /* 0x000e640008020146 */
[----:B-1----:R-:W-:Y:S05]  /*7af0*/  @!P1 BRA `(.L_x_9134) ;  /* 0x000000a800889947 */ /* 0x002fea0003800000 */
.L_x_9131:
        /* <DEDUP_REMOVED lines=49> */
.L_x_9135:
        /* <DEDUP_REMOVED lines=407> */
.L_x_9136:
        /* <DEDUP_REMOVED lines=108> */
.L_x_9126:
[----:B------:R-:W-:Y:S06]  /*9e40*/  BAR.ARV 0x8, 0x180 ;  /* 0x0206000000007b1d */ /* 0x000fec0000002000 */
[----:B------:R-:W-:Y:S05]  /*9e50*/  @!P0 BRA `(.L_x_9138) ;  /* 0x0000000000048947 */ /* 0x000fea0003800000 */
[----:B------:R-:W-:Y:S01]  /*9e60*/  BPT.TRAP 0x1 ;  /* 0x000000040000795c */ /* 0x000fe20000300000 */
.L_x_9138:
[----:B------:R-:W-:Y:S01]  /*9e70*/  ULEA UR5, UR44, UR41, 0x3 ;  /* 0x000000292c057291 */ /* 0x000fe2000f8e183f */
[----:B------:R-:W-:-:S05]  /*9e80*/  IMAD.U32 R5, RZ, RZ, UR45 ;  /* 0x0000002dff057e24 */ /* 0x000fca000f8e00ff */
[----:B------:R-:W-:-:S04]  /*9e90*/  SHF.L.U32 R5, R5, 0x1f, RZ ;  /* 0x0000001f05057819 */ /* 0x000fc800000006ff */
[----:B------:R0:W1:Y:S01]  /*9ea0*/  SYNCS.PHASECHK.TRANS64.TRYWAIT P1, [UR5+0x28850], R5 ;  /* 0x02885005ff0075a7 */ /* 0x0000620008020145 */
[----:B------:R-:W-:Y:S05]  /*9eb0*/  @!P0 BRA `(.L_x_9139) ;  /* 0x0000000000048947 */ /* 0x000fea0003800000 */
[----:B------:R-:W-:Y:S01]  /*9ec0*/  BPT.TRAP 0x1 ;  /* 0x000000040000795c */ /* 0x000fe20000300000 */
.L_x_9139:
[----:B-1----:R-:W-:Y:S05]  /*9ed0*/  @P1 BRA `(.L_x_9140) ;  /* 0x0000000000081947 */ /* 0x002fea0003800000 */
[----:B------:R-:W1:Y:S02]  /*9ee0*/  SYNCS.PHASECHK.TRANS64.TRYWAIT P1, [UR5+0x28850], R5 ;  /* 0x02885005ff0075a7 */ /* 0x000e640008020145 */
[----:B-1----:R-:W-:Y:S05]  /*9ef0*/  @!P1 BRA `(.L_x_9141) ;  /* 0x0000008400a09947 */ /* 0x002fea0003800000 */
.L_x_9140:
        /* <DEDUP_REMOVED lines=72> */
.L_x_9142:
        /* <DEDUP_REMOVED lines=74> */
.L_x_9106:
        /* <DEDUP_REMOVED lines=32> */
[----:B0-----:R-:W-:-:S03]  /*aa20*/  MOV R21, R5 ;  /* 0x0000000500157202 */ /* 0x001fc60000000f00 */
[----:B------:R-:W-:-:S03]  /*aa30*/  IMAD.WIDE R4, R187, 0x2, R20 ;  /* 0x00000002bb047825 */ /* 0x000fc600078e0214 */
[C---:B------:R-:W-:Y:S02]  /*aa40*/  IADD3 R33, P6, R4.reuse, 0x20, RZ ;  /* 0x0000002004217810 */ /* 0x040fe40007fde0ff */
[C---:B------:R-:W-:Y:S02]  /*aa50*/  IADD3 R37, P4, R4.reuse, 0x60, RZ ;  /* 0x0000006004257810 */ /* 0x040fe40007f9e0ff */
[C---:B------:R-:W-:Y:S01]  /*aa60*/  IADD3 R39, P3, R4.reuse, 0x4000, RZ ;  /* 0x0000400004277810 */ /* 0x040fe20007f7e0ff */
[--C-:B------:R-:W-:Y:S01]  /*aa70*/  IMAD.X R31, RZ, RZ, R5.reuse, P6 ;  /* 0x000000ffff1f7224 */ /* 0x100fe200030e0605 */
[----:B------:R-:W-:Y:S02]  /*aa80*/  IADD3 R35, P5, R4, 0x40, RZ ;  /* 0x0000004004237810 */ /* 0x000fe40007fbe0ff */
[----:B------:R-:W-:Y:S01]  /*aa90*/  LOP3.LUT R8, R33, 0x380, RZ, 0xc0, !PT ;  /* 0x0000038021087812 */ /* 0x000fe200078ec0ff */
[--C-:B------:R-:W-:Y:S01]  /*aaa0*/  IMAD.X R13, RZ, RZ, R5.reuse, P3 ;  /* 0x000000ffff0d7224 */ /* 0x100fe200018e0605 */
[----:B------:R-:W-:Y:S01]  /*aab0*/  LOP3.LUT R12, R37, 0x380, RZ, 0xc0, !PT ;  /* 0x00000380250c7812 */ /* 0x000fe200078ec0ff */
[----:B------:R-:W-:Y:S01]  /*aac0*/  IMAD.X R27, RZ, RZ, R5, P5 ;  /* 0x000000ffff1b7224 */ /* 0x000fe200028e0605 */
[----:B------:R-:W-:-:S02]  /*aad0*/  LOP3.LUT R24, R39, 0x380, RZ, 0xc0, !PT ;  /* 0x0000038027187812 */ /* 0x000fc400078ec0ff */
[----:B------:R-:W-:Y:S02]  /*aae0*/  LOP3.LUT R10, R35, 0x380, RZ, 0xc0, !PT ;  /* 0x00000380230a7812 */ /* 0x000fe400078ec0ff */
[----:B------:R-:W-:Y:S02]  /*aaf0*/  SHF.R.U64 R8, R8, 0x3, RZ ;  /* 0x0000000308087819 */ /* 0x000fe400000012ff */
[----:B------:R-:W-:Y:S02]  /*ab00*/  SHF.R.U64 R12, R12, 0x3, RZ ;  /* 0x000000030c0c7819 */ /* 0x000fe400000012ff */
[C---:B------:R-:W-:Y:S02]  /*ab10*/  LOP3.LUT R9, R4.reuse, 0x380, RZ, 0xc0, !PT ;  /* 0x0000038004097812 */ /* 0x040fe400078ec0ff */
[----:B------:R-:W-:Y:S02]  /*ab20*/  IADD3 R41, P2, R4, 0x4020, RZ ;  /* 0x0000402004297810 */ /* 0x000fe40007f5e0ff */
[----:B------:R-:W-:-:S02]  /*ab30*/  SHF.R.U64 R24, R24, 0x3, RZ ;  /* 0x0000000318187819 */ /* 0x000fc400000012ff */
[----:B------:R-:W-:Y:S01]  /*ab40*/  IADD3 R43, P1, R4, 0x4040, RZ ;  /* 0x00004040042b7810 */ /* 0x000fe20007f3e0ff */
[--C-:B------:R-:W-:Y:S01]  /*ab50*/  IMAD.X R11, RZ, RZ, R5.reuse, P2 ;  /* 0x000000ffff0b7224 */ /* 0x100fe200010e0605 */
[----:B------:R-:W-:Y:S02]  /*ab60*/  SHF.R.U64 R10, R10, 0x3, RZ ;  /* 0x000000030a0a7819 */ /* 0x000fe400000012ff */
[----:B------:R-:W-:Y:S02]  /*ab70*/  IADD3 R32, P0, R4, 0x4060, RZ ;  /* 0x0000406004207810 */ /* 0x000fe40007f1e0ff */
[----:B------:R-:W-:Y:S02]  /*ab80*/  LOP3.LUT R30, R8, R33, RZ, 0x3c, !PT ;  /* 0x00000021081e7212 */ /* 0x000fe400078e3cff */
[----:B------:R-:W-:Y:S01]  /*ab90*/  LOP3.LUT R14, R12, R37, RZ, 0x3c, !PT ;  /* 0x000000250c0e7212 */ /* 0x000fe200078e3cff */
[----:B------:R-:W-:Y:S01]  /*aba0*/  IMAD.X R25, RZ, RZ, R5, P0 ;  /* 0x000000ffff197224 */ /* 0x000fe200000e0605 */
[----:B------:R-:W-:-:S02]  /*abb0*/  SHF.R.U64 R9, R9, 0x3, RZ ;  /* 0x0000000309097819 */ /* 0x000fc400000012ff */
[----:B------:R-:W-:Y:S02]  /*abc0*/  LOP3.LUT R12, R24, R39, RZ, 0x3c, !PT ;  /* 0x00000027180c7212 */ /* 0x000fe400078e3cff */
[----:B------:R-:W-:Y:S02]  /*abd0*/  LOP3.LUT R8, R41, 0x380, RZ, 0xc0, !PT ;  /* 0x0000038029087812 */ /* 0x000fe400078ec0ff */
[----:B------:R-:W-:Y:S02]  /*abe0*/  LOP3.LUT R24, R43, 0x380, RZ, 0xc0, !PT ;  /* 0x000003802b187812 */ /* 0x000fe400078ec0ff */
[----:B------:R-:W-:Y:S02]  /*abf0*/  LOP3.LUT R26, R10, R35, RZ, 0x3c, !PT ;  /* 0x000000230a1a7212 */ /* 0x000fe400078e3cff */
[----:B------:R-:W-:Y:S02]  /*ac00*/  LOP3.LUT R10, R32, 0x380, RZ, 0xc0, !PT ;  /* 0x00000380200a7812 */ /* 0x000fe400078ec0ff */
[----:B------:R-:W-:Y:S01]  /*ac10*/  LOP3.LUT R4, R9, R4, RZ, 0x3c, !PT ;  /* 0x0000000409047212 */ /* 0x000fe200078e3cff */
[----:B------:R-:W-:Y:S01]  /*ac20*/  IMAD.X R9, RZ, RZ, R5, P1 ;  /* 0x000000ffff097224 */ /* 0x000fe200008e0605 */
[----:B------:R-:W-:-:S02]  /*ac30*/  SHF.R.U64 R8, R8, 0x3, RZ ;  /* 0x0000000308087819 */ /* 0x000fc400000012ff */
[----:B------:R-:W-:Y:S02]  /*ac40*/  SHF.R.U64 R24, R24, 0x3, RZ ;  /* 0x0000000318187819 */ /* 0x000fe400000012ff */
[----:B------:R-:W-:Y:S02]  /*ac50*/  SHF.R.U64 R29, R10, 0x3, RZ ;  /* 0x000000030a1d7819 */ /* 0x000fe400000012ff */
[-C--:B------:R-:W-:Y:S02]  /*ac60*/  IADD3.X R15, RZ, R5.reuse, RZ, P4, !PT ;  /* 0x00000005ff0f7210 */ /* 0x080fe400027fe4ff */
[----:B------:R-:W-:Y:S02]  /*ac70*/  MOV R36, R4 ;  /* 0x0000000400247202 */ /* 0x000fe40000000f00 */
[----:B------:R-:W-:Y:S02]  /*ac80*/  LOP3.LUT R10, R8, R41, RZ, 0x3c, !PT ;  /* 0x00000029080a7212 */ /* 0x000fe400078e3cff */
        /* <DEDUP_REMOVED lines=36> */
[----:B0-----:R-:W-:Y:S01]  /*aed0*/  IMAD.U32 R4, RZ, RZ, UR8 ;  /* 0x00000008ff047e24 */ /* 0x001fe2000f8e00ff */
[----:B------:R-:W-:Y:S01]  /*aee0*/  MOV R5, UR9 ;  /* 0x0000000900057c02 */ /* 0x000fe20008000f00 */
[----:B------:R-:W-:Y:S01]  /*aef0*/  ULDC.64 UR8, c[0x0][0xc08] ;  /* 0x0003020000087ab9 */ /* 0x000fe20000000a00 */
[----:B------:R2:W-:Y:S01]  /*af00*/  STSM.16.M88.4 [R29], R144 ;  /* 0x000000901d007844 */ /* 0x0005e20000000200 */
        /* <DEDUP_REMOVED lines=9> */
[----:B------:R-:W-:-:S04]  /*afa0*/  @UP1 ULEA UR8, UP2, UR36, UR8, 0x2 ;  /* 0x0000000824081291 */ /* 0x000fc8000f84103f */
[----:B------:R-:W-:Y:S02]  /*afb0*/  @UP1 ULEA.HI.X UR9, UR36, UR9, UR37, 0x2, UP2 ;  /* 0x0000000924091291 */ /* 0x000fe400090f1425 */
[----:B------:R-:W-:Y:S01]  /*afc0*/  IMAD.U32 R10, RZ, RZ, UR8 ;  /* 0x00000008ff0a7e24 */ /* 0x000fe2000f8e00ff */
[----:B------:R-:W1:Y:S03]  /*afd0*/  @P1 LDC R8, c[0x0][0xbf0] ;  /* 0x0002fc00ff081b82 */ /* 0x000e660000000800 */
        /* <DEDUP_REMOVED lines=9> */
.L_x_9145:
[----:B------:R-:W-:Y:S01]  /*b070*/  USHF.R.S32.HI UR14, URZ, 0x1f, UR38 ;  /* 0x0000001f3f0e7899 */ /* 0x000fe20008011426 */
[----:B--2---:R-:W-:Y:S01]  /*b080*/  VIADD R10, R17, UR39 ;  /* 0x00000027110a7c36 */ /* 0x004fe20008000000 */
[----:B------:R-:W-:Y:S01]  /*b090*/  ULDC.64 UR12, c[0x0][0xb90] ;  /* 0x0002e400000c7ab9 */ /* 0x000fe20000000a00 */
[----:B------:R-:W-:Y:S01]  /*b0a0*/  USHF.R.S32.HI UR11, URZ, 0x1f, UR4 ;  /* 0x0000001f3f0b7899 */ /* 0x000fe20008011404 */
[----:B------:R-:W-:Y:S01]  /*b0b0*/  VIADD R24, R186, UR39 ;  /* 0x00000027ba187c36 */ /* 0x000fe20008000000 */
[----:B------:R-:W-:Y:S01]  /*b0c0*/  UIMAD UR7, UR14, UR12, URZ ;  /* 0x0000000c0e0772a4 */ /* 0x000fe2000f8e023f */
[----:B------:R-:W-:Y:S01]  /*b0d0*/  @P1 IMAD.HI.U32 R5, R10, R7, RZ ;  /* 0x000000070a051227 */ /* 0x000fe200078e00ff */
[----:B------:R-:W-:Y:S01]  /*b0e0*/  UMOV UR10, UR4 ;  /* 0x00000004000a7c82 */ /* 0x000fe20008000000 */
[----:B------:R-:W-:Y:S01]  /*b0f0*/  USEL UR37, UR37, URZ, !UP0 ;  /* 0x0000003f25257287 */ /* 0x000fe2000c000000 */
[----:B------:R-:W-:Y:S01]  /*b100*/  MOV R4, R10 ;  /* 0x0000000a00047202 */ /* 0x000fe20000000f00 */
[----:B------:R-:W-:Y:S01]  /*b110*/  UIMAD.WIDE.U32 UR8, UR38, UR12, UR10 ;  /* 0x0000000c260872a5 */ /* 0x000fe2000f8e000a */
[----:B------:R-:W-:Y:S01]  /*b120*/  @P1 SHF.R.U32.HI R4, RZ, R8, R5 ;  /* 0x00000008ff041219 */ /* 0x000fe20000011605 */
[----:B------:R-:W-:Y:S01]  /*b130*/  UIMAD UR7, UR38, UR13, UR7 ;  /* 0x0000000d260772a4 */ /* 0x000fe2000f8e0207 */
[----:B------:R-:W-:Y:S01]  /*b140*/  IMAD R5, R22, 0x40, R2 ;  /* 0x0000004016057824 */ /* 0x000fe200078e0202 */
[----:B------:R-:W-:Y:S01]  /*b150*/  USEL UR36, UR36, URZ, !UP0 ;  /* 0x0000003f24247287 */ /* 0x000fe2000c000000 */
[----:B-----5:R-:W-:Y:S01]  /*b160*/  IMAD R55, R6, R53, RZ ;  /* 0x0000003506377224 */ /* 0x020fe200078e02ff */
        /* <DEDUP_REMOVED lines=10> */
[----:B------:R-:W-:Y:S01]  /*b210*/  ULDC.64 UR12, c[0x0][0xaa0] ;  /* 0x0002a800000c7ab9 */ /* 0x000fe20000000a00 */
[----:B------:R-:W-:-:S02]  /*b220*/  IADD3 R4, P2, R4, UR8, RZ ;  /* 0x0000000804047c10 */ /* 0x000fc4000ff5e0ff */
[----:B------:R-:W-:Y:S01]  /*b230*/  IMAD.U32 R10, RZ, RZ, UR7 ;  /* 0x00000007ff0a7e24 */ /* 0x000fe2000f8e00ff */
[----:B------:R-:W-:Y:S02]  /*b240*/  SHF.R.S32.HI R8, RZ, 0x1f, R7 ;  /* 0x0000001fff087819 */ /* 0x000fe40000011407 */
[----:B------:R-:W-:Y:S02]  /*b250*/  LOP3.LUT R9, R11, 0x380, RZ, 0xc0, !PT ;  /* 0x000003800b097812 */ /* 0x000fe400078ec0ff */
[----:B------:R-:W-:Y:S01]  /*b260*/  IADD3.X R5, R5, UR9, R10, P2, !PT ;  /* 0x0000000905057c10 */ /* 0x000fe200097fe40a */
[----:B------:R-:W-:Y:S01]  /*b270*/  ULDC.64 UR8, c[0x0][0xb88] ;  /* 0x0002e20000087ab9 */ /* 0x000fe20000000a00 */
[----:B------:R-:W-:Y:S01]  /*b280*/  IADD3 R13, P0, R20, 0x1000, RZ ;  /* 0x00001000140d7810 */ /* 0x000fe20007f1e0ff */
[----:B------:R-:W-:Y:S01]  /*b290*/  IMAD R10, R8, UR8, RZ ;  /* 0x00000008080a7c24 */ /* 0x000fe2000f8e02ff */
[----:B------:R-:W-:Y:S01]  /*b2a0*/  SHF.R.U64 R8, R9, 0x3, RZ ;  /* 0x0000000309087819 */ /* 0x000fe200000012ff */
[----:B------:R-:W-:Y:S01]  /*b2b0*/  IMAD.WIDE.U32 R4, R7, UR8, R4 ;  /* 0x0000000807047c25 */ /* 0x000fe2000f8e0004 */
[----:B------:R-:W-:-:S02]  /*b2c0*/  LOP3.LUT R12, R13, 0x380, RZ, 0xc0, !PT ;  /* 0x000003800d0c7812 */ /* 0x000fc400078ec0ff */
[C---:B------:R-:W-:Y:S01]  /*b2d0*/  IADD3 R45, P6, R20.reuse, 0x4000, RZ ;  /* 0x00004000142d7810 */ /* 0x040fe20007fde0ff */
[----:B------:R-:W-:Y:S01]  /*b2e0*/  IMAD R9, R7, UR9, R10 ;  /* 0x0000000907097c24 */ /* 0x000fe2000f8e020a */
[----:B------:R-:W-:Y:S01]  /*b2f0*/  ULDC.64 UR8, c[0x0][0xb50] ;  /* 0x0002d40000087ab9 */ /* 0x000fe20000000a00 */
[----:B------:R-:W-:Y:S02]  /*b300*/  IADD3 R7, P2, R20, 0x3000, RZ ;  /* 0x0000300014077810 */ /* 0x000fe40007f5e0ff */
[----:B------:R-:W-:Y:S01]  /*b310*/  IMAD.IADD R9, R5, 0x1, R9 ;  /* 0x0000000105097824 */ /* 0x000fe200078e0209 */
[----:B------:R-:W-:Y:S02]  /*b320*/  LEA R10, P4, R4, UR8, 0x2 ;  /* 0x00000008040a7c11 */ /* 0x000fe4000f8810ff */
[----:B------:R-:W-:Y:S02]  /*b330*/  SHF.R.U64 R12, R12, 0x3, RZ ;  /* 0x000000030c0c7819 */ /* 0x000fe400000012ff */
[----:B------:R-:W-:Y:S01]  /*b340*/  LEA.HI.X R14, R4, UR9, R9, 0x2, P4 ;  /* 0x00000009040e7c11 */ /* 0x000fe2000a0f1409 */
[----:B------:R-:W-:Y:S01]  /*b350*/  SHFL.IDX PT, R30, R10, RZ, 0x1c1f ;  /* 0x001c1fff0a1e7589 */ /* 0x000fe200000e0000 */
[----:B------:R-:W-:Y:S01]  /*b360*/  LOP3.LUT R5, R7, 0x380, RZ, 0xc0, !PT ;  /* 0x0000038007057812 */ /* 0x000fe200078ec0ff */
[--C-:B------:R-:W-:Y:S01]  /*b370*/  IMAD.X R9, RZ, RZ, R21.reuse, P3 ;  /* 0x000000ffff097224 */ /* 0x100fe200018e0615 */
[----:B------:R-:W-:Y:S01]  /*b380*/  LOP3.LUT R12, R12, R13, RZ, 0x3c, !PT ;  /* 0x0000000d0c0c7212 */ /* 0x000fe200078e3cff */
[----:B------:R-:W0:Y:S01]  /*b390*/  SHFL.IDX PT, R31, R14, RZ, 0x1c1f ;  /* 0x001c1fff0e1f7589 */ /* 0x000e2200000e0000 */
[----:B------:R-:W-:Y:S01]  /*b3a0*/  SHF.R.U64 R4, R5, 0x3, RZ ;  /* 0x0000000305047819 */ /* 0x000fe200000012ff */
[----:B------:R-:W-:Y:S01]  /*b3b0*/  IMAD.X R5, RZ, RZ, R21, P2 ;  /* 0x000000ffff057224 */ /* 0x000fe200010e0615 */
[----:B------:R-:W-:Y:S01]  /*b3c0*/  IADD3.X R13, RZ, R21, RZ, P0, !PT ;  /* 0x00000015ff0d7210 */ /* 0x000fe200007fe4ff */
[----:B------:R-:W-:Y:S01]  /*b3d0*/  SHFL.IDX PT, R48, R10, 0x1, 0x1c1f ;  /* 0x003c1f000a307f89 */ /* 0x000fe200000e0000 */
[----:B------:R-:W-:-:S02]  /*b3e0*/  LOP3.LUT P0, RZ, R184, 0x3, RZ, 0xc0, !PT ;  /* 0x00000003b8ff7812 */ /* 0x000fc4000780c0ff */
[----:B------:R-:W-:Y:S01]  /*b3f0*/  LOP3.LUT R4, R4, R7, RZ, 0x3c, !PT ;  /* 0x0000000704047212 */ /* 0x000fe200078e3cff */
[----:B------:R-:W1:Y:S01]  /*b400*/  SHFL.IDX PT, R49, R14, 0x1, 0x1c1f ;  /* 0x003c1f000e317f89 */ /* 0x000e6200000e0000 */
[C---:B------:R-:W-:Y:S01]  /*b410*/  VIADD R7, R24.reuse, 0x8 ;  /* 0x0000000818077836 */ /* 0x040fe20000000000 */
[-C--:B------:R-:W-:Y:S02]  /*b420*/  ISETP.GE.OR P2, PT, R24, R55.reuse, P0 ;  /* 0x000000371800720c */ /* 0x080fe40000746670 */
[C---:B------:R-:W-:Y:S02]  /*b430*/  IADD3 R41, P5, R20.reuse, 0x5000, RZ ;  /* 0x0000500014297810 */ /* 0x040fe40007fbe0ff */
[----:B------:R-:W-:Y:S02]  /*b440*/  ISETP.GE.OR P0, PT, R7, R55, P0 ;  /* 0x000000370700720c */ /* 0x000fe40000706670 */
[C---:B------:R-:W-:Y:S02]  /*b450*/  IADD3 R37, P4, R20.reuse, 0x6000, RZ ;  /* 0x0000600014257810 */ /* 0x040fe40007f9e0ff */
[----:B------:R-:W-:-:S02]  /*b460*/  LOP3.LUT R15, R20, 0x380, RZ, 0xc0, !PT ;  /* 0x00000380140f7812 */ /* 0x000fc400078ec0ff */
[----:B------:R-:W-:Y:S02]  /*b470*/  LOP3.LUT R44, R45, 0x380, RZ, 0xc0, !PT ;  /* 0x000003802d2c7812 */ /* 0x000fe400078ec0ff */
[----:B------:R-:W-:Y:S02]  /*b480*/  LOP3.LUT R40, R41, 0x380, RZ, 0xc0, !PT ;  /* 0x0000038029287812 */ /* 0x000fe400078ec0ff */
[----:B------:R-:W-:Y:S01]  /*b490*/  LOP3.LUT R36, R37, 0x380, RZ, 0xc0, !PT ;  /* 0x0000038025247812 */ /* 0x000fe200078ec0ff */
[----:B0-----:R0:W-:Y:S01]  /*b4a0*/  @!P2 ST.E desc[UR52][R30.64], R3 ;  /* 0x000000031e00a985 */ /* 0x0011e2000c101934 */
[----:B------:R-:W-:Y:S02]  /*b4b0*/  SHF.R.U64 R15, R15, 0x3, RZ ;  /* 0x000000030f0f7819 */ /* 0x000fe400000012ff */
[----:B------:R-:W-:Y:S02]  /*b4c0*/  LOP3.LUT R8, R8, R11, RZ, 0x3c, !PT ;  /* 0x0000000b08087212 */ /* 0x000fe400078e3cff */
[----:B------:R-:W-:-:S02]  /*b4d0*/  IADD3 R11, P3, R20, 0x7000, RZ ;  /* 0x00007000140b7810 */ /* 0x000fc40007f7e0ff */
[----:B------:R-:W-:Y:S01]  /*b4e0*/  SHF.R.U64 R44, R44, 0x3, RZ ;  /* 0x000000032c2c7819 */ /* 0x000fe200000012ff */
[----:B-1----:R1:W-:Y:S01]  /*b4f0*/  @!P0 ST.E desc[UR52][R48.64], R0 ;  /* 0x0000000030008985 */ /* 0x0023e2000c101934 */
[----:B------:R-:W-:Y:S01]  /*b500*/  SHF.R.U64 R40, R40, 0x3, RZ ;  /* 0x0000000328287819 */ /* 0x000fe200000012ff */
[--C-:B------:R-:W-:Y:S01]  /*b510*/  IMAD.X R33, RZ, RZ, R21.reuse, P3 ;  /* 0x000000ffff217224 */ /* 0x100fe200018e0615 */
[----:B------:R-:W-:Y:S01]  /*b520*/  SHF.R.U64 R36, R36, 0x3, RZ ;  /* 0x0000000324247819 */ /* 0x000fe200000012ff */
[----:B0-----:R-:W0:Y:S01]  /*b530*/  @P1 LDC R30, c[0x0][0xbec] ;  /* 0x0002fb00ff1e1b82 */ /* 0x001e220000000800 */
[----:B------:R-:W-:Y:S02]  /*b540*/  LOP3.LUT R20, R15, R20, RZ, 0x3c, !PT ;  /* 0x000000140f147212 */ /* 0x000fe400078e3cff */
[----:B------:R-:W-:Y:S01]  /*b550*/  LOP3.LUT R44, R44, R45, RZ, 0x3c, !PT ;  /* 0x0000002d2c2c7212 */ /* 0x000fe200078e3cff */
[--C-:B------:R-:W-:Y:S01]  /*b560*/  IMAD.X R45, RZ, RZ, R21.reuse, P6 ;  /* 0x000000ffff2d7224 */ /* 0x100fe200030e0615 */
[----:B------:R-:W-:Y:S01]  /*b570*/  LOP3.LUT R40, R40, R41, RZ, 0x3c, !PT ;  /* 0x0000002928287212 */ /* 0x000fe200078e3cff */
[----:B------:R-:W-:Y:S01]  /*b580*/  IMAD.X R41, RZ, RZ, R21, P5 ;  /* 0x000000ffff297224 */ /* 0x000fe200028e0615 */
[----:B------:R-:W-:Y:S01]  /*b590*/  LOP3.LUT R36, R36, R37, RZ, 0x3c, !PT ;  /* 0x0000002524247212 */ /* 0x000fe200078e3cff */
[----:B------:R2:W5:Y:S01]  /*b5a0*/  LD.E.128 R24, desc[UR52][R20.64] ;  /* 0x0000003414187980 */ /* 0x000562000c101d00 */
[----:B------:R-:W-:Y:S01]  /*b5b0*/  IADD3.X R37, RZ, R21, RZ, P4, !PT ;  /* 0x00000015ff257210 */ /* 0x000fe200027fe4ff */
[----:B------:R-:W-:-:S02]  /*b5c0*/  UIMAD UR7, UR11, UR12, URZ ;  /* 0x0000000c0b0772a4 */ /* 0x000fc4000f8e023f */
[----:B------:R-:W-:Y:S01]  /*b5d0*/  UIMAD.WIDE.U32 UR8, UR4, UR12, URZ ;  /* 0x0000000c040872a5 */ /* 0x000fe2000f8e003f */
[----:B-1----:R-:W-:Y:S01]  /*b5e0*/  IMAD R0, R19, 0x20, R22 ;  /* 0x0000002013007824 */ /* 0x002fe200078e0216 */
[----:B------:R-:W-:Y:S01]  /*b5f0*/  LOP3.LUT R6, R11, 0x380, RZ, 0xc0, !PT ;  /* 0x000003800b067812 */ /* 0x000fe200078ec0ff */
[----:B------:R-:W5:Y:S01]  /*b600*/  LD.E.128 R12, desc[UR52][R12.64] ;  /* 0x000000340c0c7980 */ /* 0x000f62000c101d00 */
[----:B--2---:R-:W1:Y:S01]  /*b610*/  @P1 LDC R21, c[0x0][0xbf0] ;  /* 0x0002fc00ff151b82 */ /* 0x004e620000000800 */
[----:B------:R-:W-:Y:S02]  /*b620*/  UIMAD UR7, UR4, UR13, UR7 ;  /* 0x0000000d040772a4 */ /* 0x000fe4000f8e0207 */
[----:B------:R-:W5:Y:S01]  /*b630*/  LD.E.128 R44, desc[UR52][R44.64] ;  /* 0x000000342c2c7980 */ /* 0x000f62000c101d00 */
[----:B------:R-:W-:Y:S01]  /*b640*/  ULDC.64 UR10, c[0x0][0xae8] ;  /* 0x0002ba00000a7ab9 */ /* 0x000fe20000000a00 */
[----:B------:R-:W-:Y:S01]  /*b650*/  VIADD R29, R0, UR39 ;  /* 0x00000027001d7c36 */ /* 0x000fe20008000000 */
[----:B------:R-:W-:Y:S01]  /*b660*/  UIADD3 UR9, UR9, UR7, URZ ;  /* 0x0000000709097290 */ /* 0x000fe2000fffe03f */
[----:B------:R-:W-:Y:S01]  /*b670*/  SHF.R.U64 R6, R6, 0x3, RZ ;  /* 0x0000000306067819 */ /* 0x000fe200000012ff */
[----:B------:R-:W-:Y:S01]  /*b680*/  UIMAD UR4, UR14, UR10, URZ ;  /* 0x0000000a0e0472a4 */ /* 0x000fe2000f8e023f */
[----:B------:R-:W5:Y:S01]  /*b690*/  LD.E.128 R40, desc[UR52][R40.64] ;  /* 0x0000003428287980 */ /* 0x000f62000c101d00 */
[----:B------:R-:W-:Y:S01]  /*b6a0*/  UIMAD.WIDE.U32 UR8, UR38, UR10, UR8 ;  /* 0x0000000a260872a5 */ /* 0x000fe2000f8e0008 */
[----:B0-----:R-:W-:Y:S01]  /*b6b0*/  @P1 IMAD.HI.U32 R0, R29, R30, RZ ;  /* 0x0000001e1d001227 */ /* 0x001fe200078e00ff */
[----:B------:R-:W-:Y:S01]  /*b6c0*/  UIMAD UR4, UR38, UR11, UR4 ;  /* 0x0000000b260472a4 */ /* 0x000fe2000f8e0204 */
[----:B------:R-:W-:Y:S01]  /*b6d0*/  LOP3.LUT R32, R6, R11, RZ, 0x3c, !PT ;  /* 0x0000000b06207212 */ /* 0x000fe200078e3cff */
[----:B------:R-:W5:Y:S01]  /*b6e0*/  LD.E.128 R36, desc[UR52][R36.64] ;  /* 0x0000003424247980 */ /* 0x000f62000c101d00 */
[----:B------:R-:W-:Y:S01]  /*b6f0*/  ULDC.64 UR10, c[0x0][0xaf0] ;  /* 0x0002bc00000a7ab9 */ /* 0x000fe20000000a00 */
[----:B------:R-:W-:-:S02]  /*b700*/  UIADD3 UR9, UR9, UR4, URZ ;  /* 0x0000000409097290 */ /* 0x000fc4000fffe03f */
[----:B------:R-:W-:Y:S01]  /*b710*/  UIMAD UR4, UR37, UR10, URZ ;  /* 0x0000000a250472a4 */ /* 0x000fe2000f8e023f */
[----:B------:R-:W-:Y:S01]  /*b720*/  IMAD.MOV.U32 R3, RZ, RZ, R29 ;  /* 0x000000ffff037224 */ /* 0x000fe200078e001d */
[----:B------:R-:W-:Y:S01]  /*b730*/  UIMAD.WIDE.U32 UR8, UR36, UR10, UR8 ;  /* 0x0000000a240872a5 */ /* 0x000fe2000f8e0008 */
[----:B------:R-:W5:Y:S01]  /*b740*/  LD.E.128 R8, desc[UR52][R8.64] ;  /* 0x0000003408087980 */ /* 0x000f62000c101d00 */
[----:B------:R-:W-:Y:S01]  /*b750*/  UIMAD UR4, UR36, UR11, UR4 ;  /* 0x0000000b240472a4 */ /* 0x000fe2000f8e0204 */
[----:B-1----:R-:W-:-:S03]  /*b760*/  @P1 SHF.R.U32.HI R3, RZ, R21, R0 ;  /* 0x00000015ff031219 */ /* 0x002fc60000011600 */
[----:B------:R-:W-:Y:S01]  /*b770*/  UIADD3 UR4, UR9, UR4, URZ ;  /* 0x0000000409047290 */ /* 0x000fe2000fffe03f */
[----:B------:R-:W5:Y:S01]  /*b780*/  LD.E.128 R4, desc[UR52][R4.64] ;  /* 0x0000003404047980 */ /* 0x000f62000c101d00 */
[----:B------:R-:W-:Y:S01]  /*b790*/  ULDC.64 UR10, c[0x0][0xae0] ;  /* 0x0002b800000a7ab9 */ /* 0x000fe20000000a00 */
        /* <DEDUP_REMOVED lines=8> */
[----:B------:R-:W-:Y:S01]  /*b820*/  @!PT LDS RZ, [RZ] ;  /* 0x00000000fffff984 */ /* 0x000fe20000000800 */
[----:B------:R-:W-:Y:S01]  /*b830*/  @!PT LDS RZ, [RZ] ;  /* 0x00000000fffff984 */ /* 0x000fe20000000800 */
[----:B------:R-:W-:Y:S01]  /*b840*/  @!PT LDS RZ, [RZ] ;  /* 0x00000000fffff984 */ /* 0x000fe20000000800 */
[----:B------:R-:W-:Y:S01]  /*b850*/  @!PT LDS RZ, [RZ] ;  /* 0x00000000fffff984 */ /* 0x000fe20000000800 */
[----:B------:R0:W-:Y:S06]  /*b860*/  MEMBAR.ALL.CTA ;  /* 0x0000000000007992 */ /* 0x0001ec0000008000 */
[----:B0-----:R-:W0:Y:S01]  /*b870*/  FENCE.VIEW.ASYNC.S ;  /* 0x00000000000073c6 */ /* 0x001e220000000000 */
[----:B------:R-:W-:-:S02]  /*b880*/  IMAD.U32 R21, RZ, RZ, UR4 ;  /* 0x00000004ff157e24 */ /* 0x000fc4000f8e00ff */
        /* <DEDUP_REMOVED lines=33> */
.L_x_9147:
[----:B------:R-:W-:Y:S05]  /*baa0*/  BSYNC B1 ;  /* 0x0000000000017941 */ /* 0x000fea0003800000 */
.L_x_9146:
        /* <DEDUP_REMOVED lines=13> */
.L_x_9149:
[----:B------:R-:W-:Y:S05]  /*bb80*/  BSYNC B1 ;  /* 0x0000000000017941 */ /* 0x000fea0003800000 */
.L_x_9148:
        /* <DEDUP_REMOVED lines=13> */
.L_x_9151:
[----:B------:R-:W-:Y:S05]  /*bc60*/  BSYNC B1 ;  /* 0x0000000000017941 */ /* 0x000fea0003800000 */
.L_x_9150:
        /* <DEDUP_REMOVED lines=16> */
.L_x_9144:
        /* <DEDUP_REMOVED lines=9> */
[----:B------:R-:W-:Y:S02]  /*be00*/  IMAD.U32 R4, RZ, RZ, UR4 ;  /* 0x00000004ff047e24 */ /* 0x000fe4000f8e00ff */
[----:B------:R-:W-:Y:S02]  /*be10*/  ULDC.64 UR10, c[0x0][0xc08] ;  /* 0x00030200000a7ab9 */ /* 0x000fe40000000a00 */
[----:B------:R-:W-:Y:S01]  /*be20*/  UISETP.NE.U32.AND UP1, UPT, UR10, URZ, UPT ;  /* 0x0000003f0a00728c */ /* 0x000fe2000bf25070 */
[----:B------:R-:W-:-:S03]  /*be30*/  IMAD.U32 R5, RZ, RZ, UR7 ;  /* 0x00000007ff057e24 */ /* 0x000fc6000f8e00ff */
[----:B------:R-:W-:-:S03]  /*be40*/  UISETP.NE.AND.EX UP1, UPT, UR11, URZ, UPT, UP1 ;  /* 0x0000003f0b00728c */ /* 0x000fc6000bf25310 */
[----:B------:R-:W2:Y:S01]  /*be50*/  @P2 LDG.E R3, desc[UR52][R4.64] ;  /* 0x0000003404032981 */ /* 0x000ea2000c1e1900 */
[----:B------:R-:W-:Y:S02]  /*be60*/  ULDC UR4, c[0x0][0xa88] ;  /* 0x0002a20000047ab9 */ /* 0x000fe40000000800 */
[----:B------:R-:W-:Y:S02]  /*be70*/  PLOP3.LUT P3, PT, PT, PT, UP1, 0x80, 0x0 ;  /* 0x000000000000781c */ /* 0x000fe40003f6f018 */
[----:B------:R-:W-:-:S03]  /*be80*/  MOV R0, UR4 ;  /* 0x0000000400007c02 */ /* 0x000fc60008000f00 */
        /* <DEDUP_REMOVED lines=17> */
.L_x_9153:
[----:B------:R-:W-:Y:S01]  /*bfa0*/  USEL UR36, UR36, URZ, !UP0 ;  /* 0x0000003f24247287 */ /* 0x000fe2000c000000 */
[----:B------:R-:W-:Y:S01]  /*bfb0*/  BSSY B1, `(.L_x_9154) ;  /* 0x000002c000017945 */ /* 0x000fe20003800000 */
[----:B------:R-:W-:-:S03]  /*bfc0*/  USEL UR37, UR37, URZ, !UP0 ;  /* 0x0000003f25257287 */ /* 0x000fc6000c000000 */
[----:B------:R-:W-:Y:S09]  /*bfd0*/  @P1 BRA `(.L_x_9155) ;  /* 0x0000000000a41947 */ /* 0x000ff20003800000 */
        /* <DEDUP_REMOVED lines=41> */
.L_x_9155:
[----:B------:R-:W-:Y:S05]  /*c270*/  BSYNC B1 ;  /* 0x0000000000017941 */ /* 0x000fea0003800000 */
.L_x_9154:
[----:B------:R-:W1:Y:S01]  /*c280*/  @P0 LDC R5, c[0x0][0xbf0] ;  /* 0x0002fc00ff050b82 */ /* 0x000e620000000800 */
[----:B------:R-:W-:Y:S01]  /*c290*/  ULDC.64 UR12, c[0x0][0xaa0] ;  /* 0x0002a800000c7ab9 */ /* 0x000fe20000000a00 */
[----:B0-----:R-:W-:Y:S01]  /*c2a0*/  IMAD R3, R19, 0x20, R22 ;  /* 0x0000002013037824 */ /* 0x001fe200078e0216 */
        /* <DEDUP_REMOVED lines=8> */
[----:B------:R-:W-:Y:S01]  /*c330*/  UIMAD UR4, UR11, UR12, URZ ;  /* 0x0000000c0b0472a4 */ /* 0x000fe2000f8e023f */
[----:B------:R-:W-:Y:S01]  /*c340*/  MOV R3, R8 ;  /* 0x0000000800037202 */ /* 0x000fe20000000f00 */
[----:B------:R-:W-:Y:S02]  /*c350*/  UIMAD.WIDE.U32 UR8, UR38, UR12, UR8 ;  /* 0x0000000c260872a5 */ /* 0x000fe4000f8e0008 */
        /* <DEDUP_REMOVED lines=16> */
[----:B------:R-:W-:Y:S01]  /*c460*/  IMAD R7, R11, R7, R8 ;  /* 0x000000070b077224 */ /* 0x000fe200078e0208 */
[----:B------:R-:W-:Y:S01]  /*c470*/  IADD3 R8, R22, UR39, RZ ;  /* 0x0000002716087c10 */ /* 0x000fe2000fffe0ff */
[----:B------:R-:W-:-:S02]  /*c480*/  IMAD R9, R3, UR11, R6 ;  /* 0x0000000b03097c24 */ /* 0x000fc4000f8e0206 */
[----:B------:R-:W-:Y:S01]  /*c490*/  IMAD.WIDE.U32 R4, R3, UR10, R4 ;  /* 0x0000000a03047c25 */ /* 0x000fe2000f8e0004 */
[----:B------:R-:W-:-:S03]  /*c4a0*/  SHF.R.S32.HI R3, RZ, 0x1f, R7 ;  /* 0x0000001fff037819 */ /* 0x000fc60000011407 */
[----:B------:R-:W-:Y:S02]  /*c4b0*/  IMAD.IADD R5, R5, 0x1, R9 ;  /* 0x0000000105057824 */ /* 0x000fe400078e0209 */
[----:B------:R-:W-:Y:S02]  /*c4c0*/  IMAD R6, R3, UR8, RZ ;  /* 0x0000000803067c24 */ /* 0x000fe4000f8e02ff */
[----:B-----5:R-:W-:Y:S02]  /*c4d0*/  IMAD R11, R0, R11, RZ ;  /* 0x0000000b000b7224 */ /* 0x020fe400078e02ff */
        /* <DEDUP_REMOVED lines=23> */
.L_x_9157:
[----:B------:R-:W-:Y:S05]  /*c650*/  BSYNC B1 ;  /* 0x0000000000017941 */ /* 0x000fea0003800000 */
.L_x_9156:
        /* <DEDUP_REMOVED lines=13> */
.L_x_9159:
[----:B------:R-:W-:Y:S05]  /*c730*/  BSYNC B1 ;  /* 0x0000000000017941 */ /* 0x000fea0003800000 */
.L_x_9158:
        /* <DEDUP_REMOVED lines=13> */
.L_x_9161:
[----:B------:R-:W-:Y:S05]  /*c810*/  BSYNC B1 ;  /* 0x0000000000017941 */ /* 0x000fea0003800000 */
.L_x_9160:
        /* <DEDUP_REMOVED lines=14> */
.L_x_9152:
[----:B------:R-:W-:Y:S05]  /*c900*/  BSYNC B0 ;  /* 0x0000000000007941 */ /* 0x000fea0003800000 */
.L_x_9143:
[----:B------:R-:W-:Y:S02]  /*c910*/  ULDC UR4, c[0x0][0xc3c] ;  /* 0x00030f0000047ab9 */ /* 0x000fe40000000800 */
[----:B------:R-:W-:-:S13]  /*c920*/  ISETP.GE.AND P0, PT, R51, UR4, PT ;  /* 0x0000000433007c0c */ /* 0x000fda000bf06270 */
[----:B------:R-:W-:Y:S05]  /*c930*/  @!P0 BRA `(.L_x_9162) ;  /* 0xffffff4000fc8947 */ /* 0x000fea000383ffff */
[----:B------:R-:W-:Y:S05]  /*c940*/  EXIT ;  /* 0x000000000000794d */ /* 0x000fea0003800000 */
.L_x_9101:
        /* <DEDUP_REMOVED lines=13> */
[----:B------:R-:W1:Y:S01]  /*ca20*/  LDS.128 R16, [UR4+0x288d0] ;  /* 0x0288d004ff107984 */ /* 0x000e620008000c00 */
[----:B------:R-:W-:Y:S06]  /*ca30*/  BAR.ARV 0x4, 0x180 ;  /* 0x0106000000007b1d */ /* 0x000fec0000002000 */
[----:B------:R-:W-:Y:S05]  /*ca40*/  BRA `(.L_x_9164) ;  /* 0x00000008008c7947 */ /* 0x000fea0003800000 */
.L_x_9163:
        /* <DEDUP_REMOVED lines=40> */
.L_x_9169:
        /* <DEDUP_REMOVED lines=12> */
.L_x_9168:
[----:B------:R-:W-:Y:S05]  /*cd90*/  BSYNC B0 ;  /* 0x0000000000007941 */ /* 0x000fea0003800000 */
.L_x_9167:
        /* <DEDUP_REMOVED lines=20> */
.L_x_9165:
        /* <DEDUP_REMOVED lines=15> */
[----:B0-----:R-:W-:-:S06]  /*cfd0*/  IADD3 R10, R9, 0xffffffe, RZ ;  /* 0x0ffffffe090a7810 */ /* 0x001fcc0007ffe0ff */
[----:B------:R0:W1:Y:S01]  /*cfe0*/  F2I.FTZ.U32.TRUNC.NTZ R3, R10 ;  /* 0x0000000a00037305 */ /* 0x000062000021f000 */
[----:B------:R-:W-:Y:S05]  /*cff0*/  @!P0 BRA `(.L_x_9170) ;  /* 0x0000000000088947 */ /* 0x000fea0003800000 */
[----:B------:R-:W-:-:S05]  /*d000*/  VIADD R9, R13, 0xffffffff ;  /* 0xffffffff0d097836 */ /* 0x000fca0000000000 */
[----:B------:R2:W3:Y:S02]  /*d010*/  SHFL.IDX PT, R16, R6, R9, 0x1f ;  /* 0x00001f0906107589 */ /* 0x0004e400000e0000 */
.L_x_9170:
        /* <DEDUP_REMOVED lines=9> */
[----:B------:R-:W-:Y:S01]  /*d0b0*/  IMAD.MOV.U32 R3, RZ, RZ, R6 ;  /* 0x000000ffff037224 */ /* 0x000fe200078e0006 */
[----:B------:R-:W-:-:S03]  /*d0c0*/  MOV R6, R8 ;  /* 0x0000000800067202 */ /* 0x000fc60000000f00 */
        /* <DEDUP_REMOVED lines=23> */
[----:B0-----:R-:W-:-:S06]  /*d240*/  IADD3 R3, R6, 0xffffffe, RZ ;  /* 0x0ffffffe06037810 */ /* 0x001fcc0007ffe0ff */
        /* <DEDUP_REMOVED lines=24> */
.L_x_9166:
[----:B------:R-:W-:Y:S01]  /*d3d0*/  ULDC UR4, c[0x0][0xc3c] ;  /* 0x00030f0000047ab9 */ /* 0x000fe20000000800 */
[----:B------:R-:W-:Y:S02]  /*d3e0*/  IMAD.MOV.U32 R17, RZ, RZ, RZ ;  /* 0x000000ffff117224 */ /* 0x000fe400078e00ff */
[----:B------:R-:W-:Y:S02]  /*d3f0*/  IMAD.U32 R16, RZ, RZ, UR6 ;  /* 0x00000006ff107e24 */ /* 0x000fe4000f8e00ff */
[----:B------:R-:W-:Y:S02]  /*d400*/  IMAD.MOV.U32 R18, RZ, RZ, RZ ;  /* 0x000000ffff127224 */ /* 0x000fe400078e00ff */
[----:B------:R-:W-:-:S07]  /*d410*/  IMAD.U32 R19, RZ, RZ, UR4 ;  /* 0x00000004ff137e24 */ /* 0x000fce000f8e00ff */
.L_x_9171:
[----:B------:R-:W-:-:S13]  /*d420*/  ISETP.NE.AND P0, PT, R5, RZ, PT ;  /* 0x000000ff0500720c */ /* 0x000fda0003f05270 */
[----:B------:R-:W0:Y:S01]  /*d430*/  @!P0 S2R R3, SR_CgaCtaId ;  /* 0x0000000000038919 */ /* 0x000e220000008800 */
[----:B------:R-:W-:-:S04]  /*d440*/  @!P0 MOV R0, 0x400 ;  /* 0x0000040000008802 */ /* 0x000fc80000000f00 */
[----:B0-----:R-:W-:-:S05]  /*d450*/  @!P0 LEA R0, R3, R0, 0x18 ;  /* 0x0000000003008211 */ /* 0x001fca00078ec0ff */
[----:B------:R0:W-:Y:S01]  /*d460*/  @!P0 STS.128 [R0+0x288d0], R16 ;  /* 0x0288d01000008388 */ /* 0x0001e20000000c00 */
[----:B------:R-:W-:Y:S06]  /*d470*/  BAR.ARV 0x5, 0x180 ;  /* 0x0146000000007b1d */ /* 0x000fec0000002000 */
.L_x_9164:
[----:B------:R2:W-:Y:S01]  /*d480*/  STL [R1+0x18], RZ ;  /* 0x000018ff01007387 */ /* 0x0005e20000100800 */
[----:B------:R-:W-:Y:S01]  /*d490*/  ULDC UR4, c[0x0][0xc3c] ;  /* 0x00030f0000047ab9 */ /* 0x000fe20000000800 */
[----:B------:R-:W-:Y:S01]  /*d4a0*/  IMAD.MOV.U32 R28, RZ, RZ, 0x1 ;  /* 0x00000001ff1c7424 */ /* 0x000fe200078e00ff */
[----:B-1----:R-:W-:Y:S02]  /*d4b0*/  ISETP.GE.AND P0, PT, R19, UR4, PT ;  /* 0x0000000413007c0c */ /* 0x002fe4000bf06270 */
[----:B------:R-:W-:-:S11]  /*d4c0*/  MOV R25, RZ ;  /* 0x000000ff00197202 */ /* 0x000fd60000000f00 */
[----:B--2---:R-:W-:Y:S05]  /*d4d0*/  @P0 BRA `(.L_x_9172) ;  /* 0x0000004800b40947 */ /* 0x004fea0003800000 */
[----:B------:R-:W1:Y:S01]  /*d4e0*/  S2R R3, SR_TID.X ;  /* 0x0000000000037919 */ /* 0x000e620000002100 */
        /* <DEDUP_REMOVED lines=10> */
[C---:B-1----:R-:W-:Y:S01]  /*d590*/  LOP3.LUT R4, R3.reuse, 0x7f, RZ, 0xc0, !PT ;  /* 0x0000007f03047812 */ /* 0x042fe200078ec0ff */
[C---:B------:R-:W-:Y:S02]  /*d5a0*/  IMAD.SHL.U32 R30, R3.reuse, 0x8, RZ ;  /* 0x00000008031e7824 */ /* 0x040fe400078e00ff */
[----:B------:R-:W-:-:S03]  /*d5b0*/  IMAD.SHL.U32 R2, R3, 0x10, RZ ;  /* 0x0000001003027824 */ /* 0x000fc600078e00ff */
[----:B0-----:R-:W-:Y:S02]  /*d5c0*/  LOP3.LUT R0, R30, 0x1f8, RZ, 0xc0, !PT ;  /* 0x000001f81e007812 */ /* 0x001fe400078ec0ff */
[----:B------:R-:W-:Y:S02]  /*d5d0*/  LOP3.LUT R2, R2, 0x70, RZ, 0xc0, !PT ;  /* 0x0000007002027812 */ /* 0x000fe400078ec0ff */
[----:B------:R-:W-:Y:S02]  /*d5e0*/  LOP3.LUT R3, R0, 0x38, R3, 0x78, !PT ;  /* 0x0000003800037812 */ /* 0x000fe400078e7803 */
[----:B------:R-:W-:Y:S02]  /*d5f0*/  SHF.R.U32.HI R0, RZ, 0x3, R4 ;  /* 0x00000003ff007819 */ /* 0x000fe40000011604 */
[----:B------:R-:W-:Y:S02]  /*d600*/  LOP3.LUT R34, R3, 0x200, R30, 0xf8, !PT ;  /* 0x0000020003227812 */ /* 0x000fe400078ef81e */
[----:B------:R-:W-:-:S02]  /*d610*/  LOP3.LUT R2, R0, R2, RZ, 0xfc, !PT ;  /* 0x0000000200027212 */ /* 0x000fc400078efcff */
[----:B------:R-:W-:Y:S02]  /*d620*/  LEA R0, R34, R22, 0x1 ;  /* 0x0000001622007211 */ /* 0x000fe400078e08ff */
[----:B------:R-:W-:-:S03]  /*d630*/  LOP3.LUT R30, R30, 0x38, RZ, 0xc0, !PT ;  /* 0x000000381e1e7812 */ /* 0x000fc600078ec0ff */
[----:B------:R3:W-:Y:S01]  /*d640*/  STL [R1], R0 ;  /* 0x0000000001007387 */ /* 0x0007e20000100800 */
[----:B------:R-:W-:-:S07]  /*d650*/  LOP3.LUT R29, R30, 0x40, RZ, 0xfc, !PT ;  /* 0x000000401e1d7812 */ /* 0x000fce00078efcff */
.L_x_9235:
[----:B0-----:R-:W0:Y:S02]  /*d660*/  LDC.64 R2, c[0x0][0xc88] ;  /* 0x00032200ff027b82 */ /* 0x001e240000000a00 */
[----:B0-----:R-:W-:-:S05]  /*d670*/  IMAD.WIDE R2, R19, 0x4, R2 ;  /* 0x0000000413027825 */ /* 0x001fca00078e0202 */
[----:B------:R-:W3:Y:S01]  /*d680*/  LDG.E R31, desc[UR52][R2.64] ;  /* 0x00000034021f7981 */ /* 0x000ee2000c1e1900 */
        /* <DEDUP_REMOVED lines=15> */
[----:B------:R-:W-:Y:S01]  /*d780*/  LOP3.LUT R27, R27, 0xffffffef, RZ, 0xc0, !PT ;  /* 0xffffffef1b1b7812 */ /* 0x000fe200078ec0ff */
[----:B0-----:R-:W-:Y:S01]  /*d790*/  IMAD.MOV.U32 R0, RZ, RZ, RZ ;  /* 0x000000ffff007224 */ /* 0x001fe200078e00ff */
[----:B------:R-:W-:Y:S02]  /*d7a0*/  ISETP.NE.AND.EX P2, PT, RZ, UR5, PT, P0 ;  /* 0x00000005ff007c0c */ /* 0x000fe4000bf45300 */
[----:B------:R-:W-:Y:S02]  /*d7b0*/  ISETP.NE.U32.AND P0, PT, RZ, UR6, PT ;  /* 0x00000006ff007c0c */ /* 0x000fe4000bf05070 */
[----:B-1----:R-:W-:Y:S02]  /*d7c0*/  IADD3 R2, P1, R23, UR4, RZ ;  /* 0x0000000417027c10 */ /* 0x002fe4000ff3e0ff */
[----:B------:R-:W-:-:S02]  /*d7d0*/  ISETP.NE.AND.EX P0, PT, RZ, UR7, PT, P0 ;  /* 0x00000007ff007c0c */ /* 0x000fc4000bf05300 */
[----:B------:R-:W-:Y:S01]  /*d7e0*/  IADD3.X R3, R24, UR5, RZ, P1, !PT ;  /* 0x0000000518037c10 */ /* 0x000fe20008ffe4ff */
[----:B------:R-:W-:-:S04]  /*d7f0*/  ULDC.64 UR4, c[0x0][0x418] ;  /* 0x0001060000047ab9 */ /* 0x000fc80000000a00 */
[----:B------:R-:W-:Y:S01]  /*d800*/  @P2 LOP3.LUT R27, R27, 0x10, RZ, 0xfc, !PT ;  /* 0x000000101b1b2812 */ /* 0x000fe200078efcff */
[----:B--2---:R-:W2:Y:S05]  /*d810*/  @P2 LDG.E R0, desc[UR52][R2.64] ;  /* 0x0000003402002981 */ /* 0x004eaa000c1e1900 */
        /* <DEDUP_REMOVED lines=19> */
[----:B--2---:R-:W-:-:S05]  /*d950*/  IADD3 R0, -R5, R0, RZ ;  /* 0x0000000005007210 */ /* 0x004fca0007ffe1ff */
[----:B------:R2:W-:Y:S02]  /*d960*/  STL [R1+0x8], R0 ;  /* 0x0000080001007387 */ /* 0x0005e40000100800 */
.L_x_9173:
        /* <DEDUP_REMOVED lines=9> */
.L_x_9174:
        /* <DEDUP_REMOVED lines=8> */
[----:B---3--:R-:W-:-:S07]  /*da80*/  IMAD.IADD R35, R0, 0x1, -R35 ;  /* 0x0000000100237824 */ /* 0x008fce00078e0a23 */
.L_x_9175:
[----:B------:R-:W4:Y:S01]  /*da90*/  LDL R4, [R1+0x8] ;  /* 0x0000080001047983 */ /* 0x000f220000100800 */
[----:B012---:R-:W0:Y:S01]  /*daa0*/  LDC R0, c[0x0][0x448] ;  /* 0x00011200ff007b82 */ /* 0x007e220000000800 */
[----:B-----5:R-:W-:Y:S01]  /*dab0*/  IMAD.IADD R35, R35, 0x1, -R36 ;  /* 0x0000000123237824 */ /* 0x020fe200078e0a24 */
[----:B------:R-:W-:Y:S01]  /*dac0*/  LOP3.LUT R27, R27, 0xffffffdf, RZ, 0xc0, !PT ;  /* 0xffffffdf1b1b7812 */ /* 0x000fe200078ec0ff */
[----:B------:R-:W-:Y:S01]  /*dad0*/  BSSY B7, `(.L_x_9176) ;  /* 0x000038b000077945 */ /* 0x000fe20003800000 */
[----:B0-----:R-:W-:Y:S01]  /*dae0*/  ISETP.NE.AND P0, PT, R0, 0x1, PT ;  /* 0x000000010000780c */ /* 0x001fe20003f05270 */
[----:B------:R-:W-:-:S04]  /*daf0*/  IMAD.SHL.U32 R0, R17, 0x80, RZ ;  /* 0x0000008011007824 */ /* 0x000fc800078e00ff */
[----:B------:R-:W-:-:S08]  /*db00*/  VIADD R0, R0, 0x7f ;  /* 0x0000007f00007836 */ /* 0x000fd00000000000 */
[----:B---3--:R-:W0:Y:S01]  /*db10*/  @P0 LDC R3, c[0x0][0x44c] ;  /* 0x00011300ff030b82 */ /* 0x008e220000000800 */
[----:B------:R-:W-:-:S07]  /*db20*/  @P0 LOP3.LUT R27, R27, 0x20, RZ, 0xfc, !PT ;  /* 0x000000201b1b0812 */ /* 0x000fce00078efcff */
[----:B------:R-:W1:Y:S01]  /*db30*/  @P0 LDC R5, c[0x0][0x450] ;  /* 0x00011400ff050b82 */ /* 0x000e620000000800 */
[----:B0-----:R-:W-:-:S05]  /*db40*/  @P0 IMAD.HI.U32 R2, R0, R3, RZ ;  /* 0x0000000300020227 */ /* 0x001fca00078e00ff */
[----:B-1----:R-:W-:Y:S02]  /*db50*/  @P0 SHF.R.U32.HI R0, RZ, R5, R2 ;  /* 0x00000005ff000219 */ /* 0x002fe40000011602 */
[----:B----4-:R-:W-:-:S04]  /*db60*/  IADD3 R3, R35, 0x80, -R4 ;  /* 0x0000008023037810 */ /* 0x010fc80007ffe804 */
[----:B------:R-:W-:Y:S01]  /*db70*/  IADD3 R2, R3, R0, RZ ;  /* 0x0000000003027210 */ /* 0x000fe20007ffe0ff */
[----:B------:R-:W-:-:S03]  /*db80*/  VIADD R0, R35, 0x7f ;  /* 0x0000007f23007836 */ /* 0x000fc60000000000 */
[----:B------:R-:W-:Y:S02]  /*db90*/  SHF.R.S32.HI R5, RZ, 0x1f, R2 ;  /* 0x0000001fff057819 */ /* 0x000fe40000011402 */
[----:B------:R-:W-:Y:S02]  /*dba0*/  SHF.R.S32.HI R3, RZ, 0x1f, R0 ;  /* 0x0000001fff037819 */ /* 0x000fe40000011400 */
[----:B------:R-:W-:Y:S02]  /*dbb0*/  LEA.HI R5, R5, R2, RZ, 0x7 ;  /* 0x0000000205057211 */ /* 0x000fe400078f38ff */
[----:B------:R-:W-:Y:S02]  /*dbc0*/  LEA.HI R3, R3, R0, RZ, 0x7 ;  /* 0x0000000003037211 */ /* 0x000fe400078f38ff */
[----:B------:R-:W-:Y:S02]  /*dbd0*/  SHF.R.S32.HI R0, RZ, 0x7, R5 ;  /* 0x00000007ff007819 */ /* 0x000fe40000011405 */
[----:B------:R-:W-:-:S04]  /*dbe0*/  SHF.R.S32.HI R3, RZ, 0x7, R3 ;  /* 0x00000007ff037819 */ /* 0x000fc80000011403 */
        /* <DEDUP_REMOVED lines=21> */
.L_x_9177:
        /* <DEDUP_REMOVED lines=20> */
.L_x_9180:
[----:B------:R-:W-:Y:S05]  /*de80*/  BSYNC B6 ;  /* 0x0000000000067941 */ /* 0x000fea0003800000 */
.L_x_9179:
        /* <DEDUP_REMOVED lines=20> */
.L_x_9183:
[----:B------:R0:W1:Y:S01]  /*dfd0*/  LDC.64 R2, c[0x4][R26] ;  /* 0x010000001a027b82 */ /* 0x0000620000000a00 */
[----:B------:R-:W-:Y:S01]  /*dfe0*/  ULDC.64 UR6, c[0x4][0x138] ;  /* 0x01004e0000067ab9 */ /* 0x000fe20000000a00 */
[----:B------:R-:W-:Y:S01]  /*dff0*/  ULDC.64 UR8, c[0x4][0x140] ;  /* 0x0100500000087ab9 */ /* 0x000fe20000000a00 */
[----:B------:R-:W-:Y:S01]  /*e000*/  ULDC.64 UR4, c[0x4][0x60] ;  /* 0x0100180000047ab9 */ /* 0x000fe20000000a00 */
        /* <DEDUP_REMOVED lines=11> */
.L_x_9182:
[----:B------:R-:W-:Y:S05]  /*e0c0*/  BSYNC B6 ;  /* 0x0000000000067941 */ /* 0x000fea0003800000 */
.L_x_9181:
[----:B------:R-:W-:Y:S01]  /*e0d0*/  ULDC.64 UR4, c[0x0][0x9f8] ;  /* 0x00027e0000047ab9 */ /* 0x000fe20000000a00 */
[----:B------:R-:W0:Y:S01]  /*e0e0*/  S2R R20, SR_TID.X ;  /* 0x0000000000147919 */ /* 0x000e220000002100 */
[----:B------:R-:W-:Y:S01]  /*e0f0*/  ISETP.NE.U32.AND P0, PT, RZ, UR4, PT ;  /* 0x00000004ff007c0c */ /* 0x000fe2000bf05070 */
[----:B------:R-:W1:Y:S03]  /*e100*/  LDC R9, c[0x0][0x430] ;  /* 0x00010c00ff097b82 */ /* 0x000e660000000800 */
[----:B------:R-:W-:-:S13]  /*e110*/  ISETP.NE.AND.EX P0, PT, RZ, UR5, PT, P0 ;  /* 0x00000005ff007c0c */ /* 0x000fda000bf05300 */
[----:B------:R-:W-:Y:S01]  /*e120*/  @P0 IADD3 R2, P1, R23, UR4, RZ ;  /* 0x0000000417020c10 */ /* 0x000fe2000ff3e0ff */
[----:B------:R-:W2:Y:S01]  /*e130*/  S2R R21, SR_TID.X ;  /* 0x0000000000157919 */ /* 0x000ea20000002100 */
[----:B------:R-:W-:Y:S01]  /*e140*/  VIADD R26, R32, 0xffffffff ;  /* 0xffffffff201a7836 */ /* 0x000fe20000000000 */
[----:B------:R-:W-:Y:S01]  /*e150*/  LOP3.LUT R27, R27, 0xfffffff7, RZ, 0xc0, !PT ;  /* 0xfffffff71b1b7812 */ /* 0x000fe200078ec0ff */
[----:B------:R-:W-:Y:S01]  /*e160*/  IMAD.U32 R10, RZ, RZ, UR36 ;  /* 0x00000024ff0a7e24 */ /* 0x000fe2000f8e00ff */
[----:B------:R-:W-:Y:S01]  /*e170*/  @P0 IADD3.X R3, R24, UR5, RZ, P1, !PT ;  /* 0x0000000518030c10 */ /* 0x000fe20008ffe4ff */
[----:B------:R-:W-:-:S04]  /*e180*/  ULDC UR4, c[0x0][0x2f4] ;  /* 0x0000bd0000047ab9 */ /* 0x000fc80000000800 */
[----:B------:R3:W4:Y:S01]  /*e190*/  @P0 LDG.E R33, desc[UR52][R2.64] ;  /* 0x0000003402210981 */ /* 0x000722000c1e1900 */
[----:B-1----:R-:W-:Y:S01]  /*e1a0*/  ISETP.NE.AND P2, PT, R9, 0x1, PT ;  /* 0x000000010900780c */ /* 0x002fe20003f45270 */
[----:B------:R-:W-:Y:S01]  /*e1b0*/  IMAD.SHL.U32 R8, R26, 0x80, RZ ;  /* 0x000000801a087824 */ /* 0x000fe200078e00ff */
[----:B0-----:R-:W-:-:S04]  /*e1c0*/  LOP3.LUT R20, R20, 0x7f, RZ, 0xc0, !PT ;  /* 0x0000007f14147812 */ /* 0x001fc800078ec0ff */
[----:B------:R-:W-:-:S07]  /*e1d0*/  SHF.R.U32.HI R20, RZ, 0x3, R20 ;  /* 0x00000003ff147819 */ /* 0x000fce0000011614 */
[----:B------:R-:W3:Y:S01]  /*e1e0*/  @P2 LDC R7, c[0x0][0x434] ;  /* 0x00010d00ff072b82 */ /* 0x000ee20000000800 */
[----:B------:R-:W-:-:S07]  /*e1f0*/  @P2 LOP3.LUT R27, R27, 0x8, RZ, 0xfc, !PT ;  /* 0x000000081b1b2812 */ /* 0x000fce00078efcff */
[----:B------:R-:W0:Y:S01]  /*e200*/  @P2 LDC R0, c[0x0][0x438] ;  /* 0x00010e00ff002b82 */ /* 0x000e220000000800 */
[----:B--2---:R-:W-:-:S05]  /*e210*/  IMAD.SHL.U32 R21, R21, 0x10, RZ ;  /* 0x0000001015157824 */ /* 0x004fca00078e00ff */
[----:B------:R-:W-:-:S04]  /*e220*/  LOP3.LUT R21, R21, 0x70, RZ, 0xc0, !PT ;  /* 0x0000007015157812 */ /* 0x000fc800078ec0ff */
[----:B------:R-:W-:-:S04]  /*e230*/  LOP3.LUT R6, R8, R20, R21, 0xfe, !PT ;  /* 0x0000001408067212 */ /* 0x000fc800078efe15 */
[C---:B------:R-:W-:Y:S01]  /*e240*/  ISETP.GE.AND P0, PT, R6.reuse, R35, PT ;  /* 0x000000230600720c */ /* 0x040fe20003f06270 */
[----:B------:R-:W-:-:S04]  /*e250*/  IMAD.IADD R6, R6, 0x1, R36 ;  /* 0x0000000106067824 */ /* 0x000fc800078e0224 */
[----:B---3--:R-:W-:-:S04]  /*e260*/  @P2 IMAD.HI.U32 R3, R6, R7, RZ ;  /* 0x0000000706032227 */ /* 0x008fc800078e00ff */
[----:B------:R-:W-:Y:S01]  /*e270*/  IMAD.MOV.U32 R2, RZ, RZ, R6 ;  /* 0x000000ffff027224 */ /* 0x000fe200078e0006 */
[----:B0-----:R-:W-:-:S03]  /*e280*/  @P2 SHF.R.U32.HI R2, RZ, R0, R3 ;  /* 0x00000000ff022219 */ /* 0x001fc60000011603 */
[----:B------:R-:W4:Y:S01]  /*e290*/  @!P0 LDC.64 R4, c[0x0][0x428] ;  /* 0x00010a00ff048b82 */ /* 0x000f220000000a00 */
[----:B------:R-:W-:-:S05]  /*e2a0*/  IADD3 R3, -R2, RZ, RZ ;  /* 0x000000ff02037210 */ /* 0x000fca0007ffe1ff */
[----:B------:R-:W-:Y:S01]  /*e2b0*/  IMAD R0, R9, R3, R6 ;  /* 0x0000000309007224 */ /* 0x000fe200078e0206 */
[----:B------:R-:W-:Y:S02]  /*e2c0*/  @!P0 SHF.R.S32.HI R3, RZ, 0x1f, R2 ;  /* 0x0000001fff038819 */ /* 0x000fe40000011402 */
[----:B------:R-:W-:Y:S02]  /*e2d0*/  ISETP.NE.AND P2, PT, R10, 0x3, PT ;  /* 0x000000030a00780c */ /* 0x000fe40003f45270 */
[----:B------:R-:W-:-:S11]  /*e2e0*/  LOP3.LUT R27, R27, 0xfffffffb, RZ, 0xc0, !PT ;  /* 0xfffffffb1b1b7812 */ /* 0x000fd600078ec0ff */
[----:B------:R-:W-:-:S04]  /*e2f0*/  @P2 LOP3.LUT R27, R27, 0x4, RZ, 0xfc, !PT ;  /* 0x000000041b1b2812 */ /* 0x000fc800078efcff */
[----:B------:R-:W-:Y:S01]  /*e300*/  LOP3.LUT R27, R27, 0xfffffffd, RZ, 0xc0, !PT ;  /* 0xfffffffd1b1b7812 */ /* 0x000fe200078ec0ff */
[----:B------:R-:W-:Y:S01]  /*e310*/  UMOV UR5, 0xffffffff ;  /* 0xffffffff00057882 */ /* 0x000fe20000000000 */
[-C--:B----4-:R-:W-:Y:S01]  /*e320*/  @!P0 IMAD.WIDE.U32 R6, R33, R4.reuse, R2 ;  /* 0x0000000421068225 */ /* 0x090fe200078e0002 */
[----:B------:R-:W-:Y:S01]  /*e330*/  SHF.R.S32.HI R37, RZ, 0x1f, R33 ;  /* 0x0000001fff257819 */ /* 0x000fe20000011421 */
[----:B------:R-:W0:Y:S04]  /*e340*/  @!P0 LDC.64 R2, c[0x0][0x418] ;  /* 0x00010600ff028b82 */ /* 0x000e280000000a00 */
[----:B------:R-:W-:Y:S02]  /*e350*/  @!P0 IMAD R9, R37, R4, RZ ;  /* 0x0000000425098224 */ /* 0x000fe400078e02ff */
[----:B------:R-:W-:-:S02]  /*e360*/  IMAD.MOV.U32 R4, RZ, RZ, RZ ;  /* 0x000000ffff047224 */ /* 0x000fc400078e00ff */
[----:B------:R-:W-:-:S04]  /*e370*/  @!P0 IMAD R5, R33, R5, R9 ;  /* 0x0000000521058224 */ /* 0x000fc800078e0209 */
[----:B------:R-:W-:Y:S01]  /*e380*/  @!P0 IMAD.IADD R5, R7, 0x1, R5 ;  /* 0x0000000107058824 */ /* 0x000fe200078e0205 */
[----:B0-----:R-:W-:-:S04]  /*e390*/  @!P0 LEA R2, P1, R6, R2, 0x2 ;  /* 0x0000000206028211 */ /* 0x001fc800078210ff */
[----:B------:R-:W-:-:S05]  /*e3a0*/  @!P0 LEA.HI.X R3, R6, R3, R5, 0x2, P1 ;  /* 0x0000000306038211 */ /* 0x000fca00008f1405 */
[----:B------:R0:W5:Y:S01]  /*e3b0*/  @!P0 LDG.E R4, desc[UR52][R2.64] ;  /* 0x0000003402048981 */ /* 0x000162000c1e1900 */
[----:B------:R-:W-:-:S13]  /*e3c0*/  ISETP.GE.AND P0, PT, R30, UR4, PT ;  /* 0x000000041e007c0c */ /* 0x000fda000bf06270 */
[----:B------:R-:W-:Y:S02]  /*e3d0*/  @P0 LOP3.LUT R27, R27, 0x2, RZ, 0xfc, !PT ;  /* 0x000000021b1b0812 */ /* 0x000fe400078efcff */
[----:B------:R-:W-:Y:S02]  /*e3e0*/  ISETP.GE.AND P0, PT, R29, UR4, PT ;  /* 0x000000041d007c0c */ /* 0x000fe4000bf06270 */
[----:B------:R-:W-:-:S11]  /*e3f0*/  LOP3.LUT R27, R27, 0xfffffffe, RZ, 0xc0, !PT ;  /* 0xfffffffe1b1b7812 */ /* 0x000fd600078ec0ff */
[----:B------:R-:W-:Y:S01]  /*e400*/  @P0 LOP3.LUT R27, R27, 0x1, RZ, 0xfc, !PT ;  /* 0x000000011b1b0812 */ /* 0x000fe200078efcff */
[----:B0-----:R-:W-:Y:S06]  /*e410*/  BRA.DIV UR5, `(.L_x_9184) ;  /* 0x0000004205707947 */ /* 0x001fec000b800000 */
.L_x_9252:
[----:B------:R-:W-:Y:S01]  /*e420*/  SHF.R.S32.HI R32, RZ, 0x1f, R18 ;  /* 0x0000001fff207819 */ /* 0x000fe20000011412 */
[----:B------:R-:W-:Y:S06]  /*e430*/  @!P2 BRA `(.L_x_9185) ;  /* 0x000000000004a947 */ /* 0x000fec0003800000 */
[----:B------:R-:W-:Y:S01]  /*e440*/  BPT.TRAP 0x1 ;  /* 0x000000040000795c */ /* 0x000fe20000300000 */
.L_x_9185:
        /* <DEDUP_REMOVED lines=25> */
.L_x_9253:
[----:B------:R-:W-:Y:S05]  /*e5e0*/  BSYNC B0 ;  /* 0x0000000000007941 */ /* 0x000fea0003800000 */
.L_x_9186:
[----:B------:R-:W1:Y:S01]  /*e5f0*/  S2R R9, SR_TID.X ;  /* 0x0000000000097919 */ /* 0x000e620000002100 */
[----:B------:R-:W-:Y:S01]  /*e600*/  ULDC.64 UR4, c[0x0][0x300] ;  /* 0x0000c00000047ab9 */ /* 0x000fe20000000a00 */
[----:B------:R-:W-:Y:S01]  /*e610*/  LOP3.LUT P3, RZ, R27, 0x2, RZ, 0xc0, !PT ;  /* 0x000000021bff7812 */ /* 0x000fe2000786c0ff */
        /* <DEDUP_REMOVED lines=29> */
[----:B-1----:R-:W-:Y:S02]  /*e7f0*/  @P0 IADD3.X R2, RZ, R2, RZ, P1, !PT ;  /* 0x00000002ff020210 */ /* 0x002fe40000ffe4ff */
[----:B------:R-:W-:Y:S02]  /*e800*/  ISETP.GE.AND P1, PT, R6, 0x11, PT ;  /* 0x000000110600780c */ /* 0x000fe40003f26270 */
        /* <DEDUP_REMOVED lines=73> */
.L_x_9271:
        /* <DEDUP_REMOVED lines=11> */
.L_x_9189:
        /* <DEDUP_REMOVED lines=11> */
.L_x_9190:
[----:B0-----:R0:W5:Y:S01]  /*ee00*/  LDL.LU R4, [R1+0x10] ;  /* 0x0000100001047983 */ /* 0x0011620000300800 */
[----:B------:R0:W-:Y:S03]  /*ee10*/  SYNCS.ARRIVE.TRANS64.A1T0 RZ, [R7+URZ+0x28830], RZ ;  /* 0x028830ff07ff79a7 */ /* 0x0001e6000810003f */
[----:B-1----:R0:W5:Y:S02]  /*ee20*/  LDL.LU R3, [R1+0x4] ;  /* 0x0000040001037983 */ /* 0x0021640000300800 */
[----:B------:R-:W-:Y:S05]  /*ee30*/  WARPSYNC.ALL ;  /* 0x0000000000007948 */ /* 0x000fea0003800000 */
[----:B------:R-:W-:Y:S01]  /*ee40*/  ULDC.64 UR4, c[0x0][0x298] ;  /* 0x0000a60000047ab9 */ /* 0x000fe20000000a00 */
[----:B------:R-:W-:Y:S01]  /*ee50*/  BAR.SYNC.DEFER_BLOCKING 0x8, 0x180 ;  /* 0x0206000000007b1d */ /* 0x000fe20000010000 */
[----:B------:R-:W-:Y:S01]  /*ee60*/  LOP3.LUT P0, RZ, R27, 0x10, RZ, 0xc0, !PT ;  /* 0x000000101bff7812 */ /* 0x000fe2000780c0ff */
[----:B------:R-:W-:-:S03]  /*ee70*/  VIADD R2, R22, 0x10400 ;  /* 0x0001040016027836 */ /* 0x000fc60000000000 */
[----:B------:R-:W-:Y:S01]  /*ee80*/  SEL R31, R31, RZ, !P0 ;  /* 0x000000ff1f1f7207 */ /* 0x000fe20004000000 */
[----:B------:R-:W-:Y:S01]  /*ee90*/  BSSY B6, `(.L_x_9191) ;  /* 0x000001c000067945 */ /* 0x000fe20003800000 */
[----:B-----5:R-:W-:Y:S02]  /*eea0*/  SEL R4, R4, RZ, !P0 ;  /* 0x000000ff04047207 */ /* 0x020fe40004000000 */
[----:B------:R-:W-:Y:S02]  /*eeb0*/  LOP3.LUT P0, RZ, R2, 0x3ff, RZ, 0xc0, !PT ;  /* 0x000003ff02ff7812 */ /* 0x000fe4000780c0ff */
[----:B------:R-:W-:Y:S01]  /*eec0*/  SHF.R.S32.HI R0, RZ, 0x1f, R3 ;  /* 0x0000001fff007819 */ /* 0x000fe20000011403 */
[----:B------:R1:W-:Y:S04]  /*eed0*/  STL [R1+0x1c], R4 ;  /* 0x00001c0401007387 */ /* 0x0003e80000100800 */
[----:B------:R-:W-:-:S04]  /*eee0*/  IMAD R0, R0, UR4, RZ ;  /* 0x0000000400007c24 */ /* 0x000fc8000f8e02ff */
[C---:B------:R-:W-:Y:S02]  /*eef0*/  IMAD R0, R3.reuse, UR5, R0 ;  /* 0x0000000503007c24 */ /* 0x040fe4000f8e0200 */
[----:B------:R-:W-:-:S05]  /*ef00*/  IMAD.WIDE.U32 R2, R3, UR4, RZ ;  /* 0x0000000403027c25 */ /* 0x000fca000f8e00ff */
[----:B------:R-:W-:Y:S01]  /*ef10*/  IADD3 R0, R3, R0, RZ ;  /* 0x0000000003007210 */ /* 0x000fe20007ffe0ff */
[----:B------:R1:W-:Y:S04]  /*ef20*/  STL.64 [R1+0x10], R2 ;  /* 0x0000100201007387 */ /* 0x0003e80000100a00 */
[----:B------:R1:W-:Y:S01]  /*ef30*/  STL [R1+0x4], R0 ;  /* 0x0000040001007387 */ /* 0x0003e20000100800 */
[----:B------:R-:W-:Y:S05]  /*ef40*/  @!P0 BRA `(.L_x_9192) ;  /* 0x0000000000408947 */ /* 0x000fea0003800000 */
[----:B-1----:R-:W-:Y:S01]  /*ef50*/  MOV R2, 0x0 ;  /* 0x0000000000027802 */ /* 0x002fe20000000f00 */
        /* <DEDUP_REMOVED lines=8> */
[----:B0-----:R-:W-:-:S02]  /*efe0*/  IMAD.U32 R7, RZ, RZ, UR7 ;  /* 0x00000007ff077e24 */ /* 0x001fc4000f8e00ff */
[----:B------:R-:W-:Y:S02]  /*eff0*/  IMAD.U32 R10, RZ, RZ, UR8 ;  /* 0x00000008ff0a7e24 */ /* 0x000fe4000f8e00ff */
[----:B------:R-:W-:Y:S02]  /*f000*/  IMAD.MOV.U32 R8, RZ, RZ, 0x70 ;  /* 0x00000070ff087424 */ /* 0x000fe400078e00ff */
[----:B------:R-:W-:Y:S02]  /*f010*/  IMAD.MOV.U32 R12, RZ, RZ, 0x1 ;  /* 0x00000001ff0c7424 */ /* 0x000fe400078e00ff */
[----:B------:R-:W-:-:S07]  /*f020*/  IMAD.MOV.U32 R13, RZ, RZ, RZ ;  /* 0x000000ffff0d7224 */ /* 0x000fce00078e00ff */
[----:B------:R-:W-:-:S07]  /*f030*/  LEPC R20, `(.L_x_9192) ;  /* 0x000000001014794e */ /* 0x000fce0000000000 */
[----:B-1----:R-:W-:Y:S05]  /*f040*/  CALL.ABS.NOINC R2 ;  /* 0x0000000002007343 */ /* 0x002fea0003c00000 */
.L_x_9192:
[----:B------:R-:W-:Y:S05]  /*f050*/  BSYNC B6 ;  /* 0x0000000000067941 */ /* 0x000fea0003800000 */
.L_x_9191:
[----:B------:R-:W2:Y:S01]  /*f060*/  LDL.LU R21, [R1+0x1c] ;  /* 0x00001c0001157983 */ /* 0x000ea20000300800 */
[----:B-1----:R-:W1:Y:S01]  /*f070*/  LDC R4, c[0x0][0x448] ;  /* 0x00011200ff047b82 */ /* 0x002e620000000800 */
[----:B------:R-:W-:Y:S02]  /*f080*/  ULDC.64 UR4, c[0x0][0x2d8] ;  /* 0x0000b60000047ab9 */ /* 0x000fe40000000a00 */
[----:B------:R-:W3:Y:S04]  /*f090*/  LDL.LU R20, [R1+0x4] ;  /* 0x0000040001147983 */ /* 0x000ee80000300800 */
[----:B------:R-:W3:Y:S01]  /*f0a0*/  LDL.LU.64 R2, [R1+0x10] ;  /* 0x0000100001027983 */ /* 0x000ee20000300a00 */
[----:B------:R-:W-:-:S03]  /*f0b0*/  IMAD R0, R32, UR4, RZ ;  /* 0x0000000420007c24 */ /* 0x000fc6000f8e02ff */
[----:B------:R4:W5:Y:S01]  /*f0c0*/  LDL R10, [R1+0x8] ;  /* 0x00000800010a7983 */ /* 0x0009620000100800 */
[----:B------:R-:W-:-:S03]  /*f0d0*/  IMAD R5, R18, UR5, R0 ;  /* 0x0000000512057c24 */ /* 0x000fc6000f8e0200 */
[----:B------:R4:W5:Y:S01]  /*f0e0*/  LDL R8, [R1] ;  /* 0x0000000001087983 */ /* 0x0009620000100800 */
[----:B-1----:R-:W-:-:S13]  /*f0f0*/  ISETP.NE.AND P6, PT, R4, 0x1, PT ;  /* 0x000000010400780c */ /* 0x002fda0003fc5270 */
[----:B------:R-:W1:Y:S01]  /*f100*/  @P6 LDC R4, c[0x0][0x450] ;  /* 0x00011400ff046b82 */ /* 0x000e620000000800 */
[----:B---3--:R-:W-:Y:S02]  /*f110*/  IMAD.MOV.U32 R3, RZ, RZ, R20 ;  /* 0x000000ffff037224 */ /* 0x008fe400078e0014 */
[----:B------:R-:W3:Y:S01]  /*f120*/  S2R R20, SR_TID.X ;  /* 0x0000000000147919 */ /* 0x000ee20000002100 */
[----:B------:R-:W-:Y:S01]  /*f130*/  IMAD.WIDE.U32 R2, R18, UR4, R2 ;  /* 0x0000000412027c25 */ /* 0x000fe2000f8e0002 */
[----:B------:R-:W-:-:S03]  /*f140*/  ULDC.64 UR4, c[0x0][0x2e0] ;  /* 0x0000b80000047ab9 */ /* 0x000fc60000000a00 */
[----:B--2---:R-:W-:Y:S02]  /*f150*/  IMAD R0, R21, UR4, RZ ;  /* 0x0000000415007c24 */ /* 0x004fe4000f8e02ff */
[----:B------:R-:W2:Y:S01]  /*f160*/  S2R R21, SR_TID.X ;  /* 0x0000000000157919 */ /* 0x000ea20000002100 */
[----:B------:R-:W-:Y:S02]  /*f170*/  IMAD.IADD R3, R3, 0x1, R5 ;  /* 0x0000000103037824 */ /* 0x000fe400078e0205 */
[----:B------:R-:W0:Y:S01]  /*f180*/  @P6 LDC R5, c[0x0][0x44c] ;  /* 0x00011300ff056b82 */ /* 0x000e220000000800 */
[C---:B------:R-:W-:Y:S02]  /*f190*/  IMAD R0, R31.reuse, UR5, R0 ;  /* 0x000000051f007c24 */ /* 0x040fe4000f8e0200 */
[----:B------:R-:W-:Y:S01]  /*f1a0*/  IMAD.WIDE.U32 R2, R31, UR4, R2 ;  /* 0x000000041f027c25 */ /* 0x000fe2000f8e0002 */
[----:B------:R-:W-:-:S03]  /*f1b0*/  ULDC.64 UR4, c[0x0][0x2d0] ;  /* 0x0000b40000047ab9 */ /* 0x000fc60000000a00 */
[----:B------:R-:W-:Y:S01]  /*f1c0*/  IMAD.IADD R3, R3, 0x1, R0 ;  /* 0x0000000103037824 */ /* 0x000fe200078e0200 */
[----:B---3--:R-:W-:-:S04]  /*f1d0*/  LOP3.LUT R20, R20, 0x7f, RZ, 0xc0, !PT ;  /* 0x0000007f14147812 */ /* 0x008fc800078ec0ff */
[----:B------:R-:W-:Y:S02]  /*f1e0*/  SHF.R.U32.HI R20, RZ, 0x3, R20 ;  /* 0x00000003ff147819 */ /* 0x000fe40000011614 */
[----:B--2---:R-:W-:-:S04]  /*f1f0*/  SHF.L.U32 R21, R21, 0x4, RZ ;  /* 0x0000000415157819 */ /* 0x004fc800000006ff */
[----:B------:R-:W-:-:S04]  /*f200*/  LOP3.LUT R21, R21, 0x70, RZ, 0xc0, !PT ;  /* 0x0000007015157812 */ /* 0x000fc800078ec0ff */
[----:B------:R-:W-:-:S05]  /*f210*/  LOP3.LUT R20, R20, R21, RZ, 0xfc, !PT ;  /* 0x0000001514147212 */ /* 0x000fca00078efcff */
[----:B------:R-:W-:-:S04]  /*f220*/  IMAD R0, R17, 0x80, R20 ;  /* 0x0000008011007824 */ /* 0x000fc800078e0214 */
[----:B0-----:R-:W-:-:S04]  /*f230*/  @P6 IMAD.HI.U32 R5, R0, R5, RZ ;  /* 0x0000000500056227 */ /* 0x001fc800078e00ff */
[----:B------:R-:W-:Y:S01]  /*f240*/  IMAD.MOV.U32 R6, RZ, RZ, R0 ;  /* 0x000000ffff067224 */ /* 0x000fe200078e0000 */
[----:B-1----:R-:W-:Y:S02]  /*f250*/  @P6 SHF.R.U32.HI R6, RZ, R4, R5 ;  /* 0x00000004ff066219 */ /* 0x002fe40000011605 */
        /* <DEDUP_REMOVED lines=16> */
[----:B------:R-:W-:Y:S01]  /*f360*/  ULDC UR4, c[0x0][0x2b8] ;  /* 0x0000ae0000047ab9 */ /* 0x000fe20000000800 */
[----:B------:R-:W-:Y:S02]  /*f370*/  IADD3 R3, R3, R6, RZ ;  /* 0x0000000603037210 */ /* 0x000fe40007ffe0ff */
        /* <DEDUP_REMOVED lines=28> */
[----:B------:R1:W-:Y:S01]  /*f540*/  @!P2 LDGSTS.E.BYPASS.LTC128B.128 [R8+0x14c00], desc[UR52][R2.64+0x80], !P1 ;  /* 0x14c000800208afae */ /* 0x0003e2000c901d74 */
[----:B------:R-:W-:Y:S02]  /*f550*/  ISETP.GE.AND P2, PT, R6, R5, PT ;  /* 0x000000050600720c */ /* 0x000fe40003f46270 */
        /* <DEDUP_REMOVED lines=49> */
.L_x_9288:
        /* <DEDUP_REMOVED lines=11> */
.L_x_9195:
[----:B------:R-:W-:Y:S05]  /*f920*/  BSYNC B0 ;  /* 0x0000000000007941 */ /* 0x000fea0003800000 */
.L_x_9194:
[----:B------:R-:W-:Y:S01]  /*f930*/  NOP ;  /* 0x0000000000007918 */ /* 0x000fe20000000000 */
[----:B------:R-:W-:-:S13]  /*f940*/  PLOP3.LUT P0, PT, PT, PT, PT, 0x80, 0x0 ;  /* 0x000000000000781c */ /* 0x000fda0003f0f070 */
.L_x_9196:
        /* <DEDUP_REMOVED lines=14> */
[----:B0-----:R-:W3:Y:S01]  /*fa30*/  LDL R2, [R1+0xc] ;  /* 0x00000c0001027983 */ /* 0x001ee20000100800 */
[----:B------:R0:W-:Y:S01]  /*fa40*/  SYNCS.ARRIVE.TRANS64.A1T0 RZ, [R22+URZ+0x28800], RZ ;  /* 0x028800ff16ff79a7 */ /* 0x0001e2000810003f */
[----:B------:R-:W-:Y:S01]  /*fa50*/  BSSY B0, `(.L_x_9197) ;  /* 0x0000004000007945 */ /* 0x000fe20003800000 */
[----:B------:R-:W1:Y:S01]  /*fa60*/  SYNCS.PHASECHK.TRANS64.TRYWAIT P1, [R22+URZ+0x28820], R3 ;  /* 0x02882003160075a7 */ /* 0x000e62000802017f */
[----:B---3--:R-:W-:Y:S02]  /*fa70*/  ISETP.GE.AND P0, PT, R2, 0x2, PT ;  /* 0x000000020200780c */ /* 0x008fe40003f06270 */
[----:B01----:R-:W-:Y:S11]  /*fa80*/  @!P1 BRA `(.L_x_9198) ;  /* 0x0000004000749947 */ /* 0x003ff60003800000 */
.L_x_9289:
[----:B------:R-:W-:Y:S05]  /*fa90*/  BSYNC B0 ;  /* 0x0000000000007941 */ /* 0x000fea0003800000 */
.L_x_9197:
        /* <DEDUP_REMOVED lines=8> */
[----:B------:R-:W-:Y:S02]  /*fb20*/  IMAD.MOV.U32 R31, RZ, RZ, R26 ;  /* 0x000000ffff1f7224 */ /* 0x000fe400078e001a */
[----:B---3--:R-:W-:-:S10]  /*fb30*/  VIADD R6, R0, 0xfffffffe ;  /* 0xfffffffe00067836 */ /* 0x008fd40000000000 */
.L_x_9213:
[----:B0-----:R-:W0:Y:S01]  /*fb40*/  S2R R3, SR_TID.X ;  /* 0x0000000000037919 */ /* 0x001e220000002100 */
[----:B------:R-:W1:Y:S01]  /*fb50*/  LDC R4, c[0x0][0x430] ;  /* 0x00010c00ff047b82 */ /* 0x000e620000000800 */
[----:B------:R-:W-:Y:S05]  /*fb60*/  YIELD ;  /* 0x0000000000007946 */ /* 0x000fea0003800000 */
[----:B------:R-:W-:Y:S01]  /*fb70*/  ULDC.64 UR4, c[0x0][0x428] ;  /* 0x00010a0000047ab9 */ /* 0x000fe20000000a00 */
[----:B------:R-:W-:Y:S01]  /*fb80*/  VIADD R25, R10, 0x1 ;  /* 0x000000010a197836 */ /* 0x000fe20000000000 */
[----:B-1----:R-:W-:Y:S02]  /*fb90*/  ISETP.NE.AND P0, PT, R4, 0x1, PT ;  /* 0x000000010400780c */ /* 0x002fe40003f05270 */
[----:B0-----:R-:W-:-:S02]  /*fba0*/  LOP3.LUT R0, R3, 0x7f, RZ, 0xc0, !PT ;  /* 0x0000007f03007812 */ /* 0x001fc400078ec0ff */
[----:B------:R-:W-:Y:S02]  /*fbb0*/  SHF.L.U32 R4, R3, 0x4, RZ ;  /* 0x0000000403047819 */ /* 0x000fe400000006ff */
[----:B------:R-:W-:-:S07]  /*fbc0*/  SHF.R.U32.HI R5, RZ, 0x3, R0 ;  /* 0x00000003ff057819 */ /* 0x000fce0000011600 */
[----:B------:R-:W0:Y:S01]  /*fbd0*/  @P0 LDC R0, c[0x0][0x434] ;  /* 0x00010d00ff000b82 */ /* 0x000e220000000800 */
[----:B------:R-:W-:Y:S01]  /*fbe0*/  LOP3.LUT R4, R4, 0x70, RZ, 0xc0, !PT ;  /* 0x0000007004047812 */ /* 0x000fe200078ec0ff */
[----:B------:R-:W-:-:S06]  /*fbf0*/  IMAD R7, R6, 0x80, R5 ;  /* 0x0000008006077824 */ /* 0x000fcc00078e0205 */
[----:B------:R-:W1:Y:S01]  /*fc00*/  @P0 LDC R3, c[0x0][0x438] ;  /* 0x00010e00ff030b82 */ /* 0x000e620000000800 */
[----:B------:R-:W-:-:S05]  /*fc10*/  IADD3 R7, R4, R7, R36 ;  /* 0x0000000704077210 */ /* 0x000fca0007ffe024 */
        /* <DEDUP_REMOVED lines=26> */
.L_x_9201:
[----:B------:R-:W-:Y:S01]  /*fdc0*/  IMAD R6, R25, 0x8, R22 ;  /* 0x0000000819067824 */ /* 0x000fe200078e0216 */
[----:B------:R-:W-:Y:S01]  /*fdd0*/  SHF.L.U32 R3, R28, 0x1f, RZ ;  /* 0x0000001f1c037819 */ /* 0x000fe200000006ff */
[----:B------:R-:W-:Y:S03]  /*fde0*/  BSSY B1, `(.L_x_9202) ;  /* 0x0000003000017945 */ /* 0x000fe60003800000 */
[----:B------:R-:W0:Y:S02]  /*fdf0*/  SYNCS.PHASECHK.TRANS64.TRYWAIT P0, [R6+URZ+0x28840], R3 ;  /* 0x02884003060075a7 */ /* 0x000e24000800017f */
[----:B0-----:R-:W-:Y:S05]  /*fe00*/  @!P0 BRA `(.L_x_9203) ;  /* 0x0000003c00a88947 */ /* 0x001fea0003800000 */
.L_x_9290:
[----:B------:R-:W-:Y:S05]  /*fe10*/  BSYNC B1 ;  /* 0x0000000000017941 */ /* 0x000fea0003800000 */
.L_x_9202:
        /* <DEDUP_REMOVED lines=71> */
.L_x_9308:
        /* <DEDUP_REMOVED lines=9> */
.L_x_9205:
[----:B------:R-:W-:Y:S02]  /*10320*/  PLOP3.LUT P3, PT, P3, P0, PT, 0xa2, 0x0 ;  /* 0x000000000000781c */ /* 0x000fe40001f61472 */
[----:B------:R-:W-:-:S08]  /*10330*/  @P0 R2UR P3, UR4, R6 ;  /* 0x00000000060402ca */ /* 0x000fd00000060000 */
[----:B------:R-:W-:-:S05]  /*10340*/  @P0 PLOP3.LUT P0, PT, P3, PT, PT, 0x80, 0x0 ;  /* 0x000000000000081c */ /* 0x000fca0001f0f070 */
[----:B------:R-:W-:Y:S01]  /*10350*/  @!P3 SYNCS.ARRIVE.TRANS64.RED.A0T1 RZ, [UR4+0x28830], RZ ;  /* 0x028830ffffffb9a7 */ /* 0x000fe20008200404 */
[----:B------:R-:W-:Y:S07]  /*10360*/  @!P3 ARRIVES.LDGSTSBAR.64.TRANSCNT [UR4+0x28830] ;  /* 0x02883000ff00b9b0 */ /* 0x000fee0008000a84 */
[----:B------:R-:W-:Y:S05]  /*10370*/  @P0 BRA.U.ANY `(.L_x_9205) ;  /* 0xfffffffd00e80947 */ /* 0x000fea000393ffff */
[----:B------:R-:W-:Y:S01]  /*10380*/  NOP ;  /* 0x0000000000007918 */ /* 0x000fe20000000000 */
[----:B-1----:R-:W-:-:S04]  /*10390*/  MOV R2, UR36 ;  /* 0x0000002400027c02 */ /* 0x002fc80008000f00 */
[----:B------:R-:W-:-:S13]  /*103a0*/  ISETP.NE.AND P4, PT, R2, 0x3, PT ;  /* 0x000000030200780c */ /* 0x000fda0003f85270 */
[----:B------:R-:W-:Y:S05]  /*103b0*/  @!P4 BRA `(.L_x_9206) ;  /* 0x000000000004c947 */ /* 0x000fea0003800000 */
[----:B------:R-:W-:Y:S01]  /*103c0*/  BPT.TRAP 0x1 ;  /* 0x000000040000795c */ /* 0x000fe20000300000 */
.L_x_9206:
[----:B------:R1:W-:Y:S01]  /*103d0*/  SYNCS.ARRIVE.TRANS64.A1T0 RZ, [R6+URZ+0x28830], RZ ;  /* 0x028830ff06ff79a7 */ /* 0x0003e2000810003f */
[----:B------:R-:W-:Y:S05]  /*103e0*/  @!P4 BRA `(.L_x_9207) ;  /* 0x000000000004c947 */ /* 0x000fea0003800000 */
[----:B------:R-:W-:Y:S01]  /*103f0*/  BPT.TRAP 0x1 ;  /* 0x000000040000795c */ /* 0x000fe20000300000 */
.L_x_9207:
[----:B------:R-:W-:Y:S01]  /*10400*/  SHF.L.U32 R2, R17, 0x1f, RZ ;  /* 0x0000001f11027819 */ /* 0x000fe200000006ff */
[----:B-1----:R-:W-:Y:S01]  /*10410*/  IMAD R6, R10, 0x8, R22 ;  /* 0x000000080a067824 */ /* 0x002fe200078e0216 */
[----:B------:R-:W-:Y:S01]  /*10420*/  BSSY B1, `(.L_x_9208) ;  /* 0x0000004000017945 */ /* 0x000fe20003800000 */
[----:B------:R-:W-:Y:S02]  /*10430*/  IMAD R8, R31, -0x80, R35 ;  /* 0xffffff801f087824 */ /* 0x000fe400078e0223 */
[----:B------:R-:W1:Y:S02]  /*10440*/  SYNCS.PHASECHK.TRANS64.TRYWAIT P0, [R6+URZ+0x28860], R2 ;  /* 0x02886002060075a7 */ /* 0x000e64000800017f */
[----:B-1----:R-:W-:Y:S05]  /*10450*/  @!P0 BRA `(.L_x_9209) ;  /* 0x0000004000748947 */ /* 0x002fea0003800000 */
.L_x_9309:
[----:B------:R-:W-:Y:S05]  /*10460*/  BSYNC B1 ;  /* 0x0000000000017941 */ /* 0x000fea0003800000 */
.L_x_9208:
[----:B------:R-:W3:Y:S01]  /*10470*/  S2R R3, SR_TID.X ;  /* 0x0000000000037919 */ /* 0x000ee20000002100 */
[----:B------:R-:W-:Y:S01]  /*10480*/  UMOV UR4, 0xffffffff ;  /* 0xffffffff00047882 */ /* 0x000fe20000000000 */
        /* <DEDUP_REMOVED lines=64> */
.L_x_9327:
[----:B01----:R-:W-:Y:S01]  /*10890*/  IADD3 R2, P0, R14, R5, RZ ;  /* 0x000000050e027210 */ /* 0x003fe20007f1e0ff */
        /* <DEDUP_REMOVED lines=28> */
.L_x_9211:
        /* <DEDUP_REMOVED lines=11> */
.L_x_9212:
[C---:B------:R-:W-:Y:S01]  /*10b10*/  ISETP.GT.AND P0, PT, R26.reuse, RZ, PT ;  /* 0x000000ff1a00720c */ /* 0x040fe20003f04270 */
[----:B------:R0:W-:Y:S01]  /*10b20*/  SYNCS.ARRIVE.TRANS64.A1T0 RZ, [R6+URZ+0x28850], RZ ;  /* 0x028850ff06ff79a7 */ /* 0x0001e2000810003f */
[----:B------:R-:W-:Y:S01]  /*10b30*/  MOV R17, R28 ;  /* 0x0000001c00117202 */ /* 0x000fe20000000f00 */
[----:B------:R-:W-:Y:S02]  /*10b40*/  IMAD.MOV.U32 R10, RZ, RZ, R25 ;  /* 0x000000ffff0a7224 */ /* 0x000fe400078e0019 */
[----:B------:R-:W-:Y:S02]  /*10b50*/  IMAD.MOV.U32 R31, RZ, RZ, R26 ;  /* 0x000000ffff1f7224 */ /* 0x000fe400078e001a */
[----:B0-----:R-:W-:-:S06]  /*10b60*/  VIADD R6, R26, 0xffffffff ;  /* 0xffffffff1a067836 */ /* 0x001fcc0000000000 */
[----:B------:R-:W-:Y:S05]  /*10b70*/  @P0 BRA `(.L_x_9213) ;  /* 0xffffffec00f00947 */ /* 0x000fea000383ffff */
.L_x_9200:
[----:B------:R-:W-:Y:S05]  /*10b80*/  BSYNC B0 ;  /* 0x0000000000007941 */ /* 0x000fea0003800000 */
.L_x_9199:
        /* <DEDUP_REMOVED lines=17> */
.L_x_9215:
[----:B------:R-:W-:Y:S05]  /*10ca0*/  BSYNC B0 ;  /* 0x0000000000007941 */ /* 0x000fea0003800000 */
.L_x_9214:
[----:B------:R-:W-:-:S05]  /*10cb0*/  IMAD.U32 R0, RZ, RZ, UR36 ;  /* 0x00000024ff007e24 */ /* 0x000fca000f8e00ff */
[----:B------:R-:W-:-:S13]  /*10cc0*/  ISETP.NE.AND P0, PT, R0, 0x3, PT ;  /* 0x000000030000780c */ /* 0x000fda0003f05270 */
[----:B------:R-:W-:Y:S05]  /*10cd0*/  @!P0 BRA `(.L_x_9216) ;  /* 0x0000000000048947 */ /* 0x000fea0003800000 */
[----:B------:R-:W-:Y:S01]  /*10ce0*/  BPT.TRAP 0x1 ;  /* 0x000000040000795c */ /* 0x000fe20000300000 */
.L_x_9216:
[----:B------:R-:W-:Y:S01]  /*10cf0*/  IMAD R0, R25, 0x8, R22 ;  /* 0x0000000819007824 */ /* 0x000fe200078e0216 */
[----:B0-----:R-:W-:Y:S01]  /*10d00*/  SHF.L.U32 R3, R28, 0x1f, RZ ;  /* 0x0000001f1c037819 */ /* 0x001fe200000006ff */
[----:B------:R-:W-:Y:S01]  /*10d10*/  BSSY B0, `(.L_x_9217) ;  /* 0x0000004000007945 */ /* 0x000fe20003800000 */
[----:B------:R-:W-:Y:S02]  /*10d20*/  IMAD R6, R26, -0x80, R35 ;  /* 0xffffff801a067824 */ /* 0x000fe400078e0223 */
[----:B------:R-:W0:Y:S02]  /*10d30*/  SYNCS.PHASECHK.TRANS64.TRYWAIT P0, [R0+URZ+0x28860], R3 ;  /* 0x02886003000075a7 */ /* 0x000e24000800017f */
[----:B0-----:R-:W-:Y:S05]  /*10d40*/  @!P0 BRA `(.L_x_9218) ;  /* 0x0000004000d48947 */ /* 0x001fea0003800000 */
.L_x_9328:
[----:B------:R-:W-:Y:S05]  /*10d50*/  BSYNC B0 ;  /* 0x0000000000007941 */ /* 0x000fea0003800000 */
.L_x_9217:
[----:B------:R-:W1:Y:S01]  /*10d60*/  S2R R2, SR_TID.X ;  /* 0x0000000000027919 */ /* 0x000e620000002100 */
[----:B------:R-:W-:Y:S01]  /*10d70*/  UMOV UR4, 0xffffffff ;  /* 0xffffffff00047882 */ /* 0x000fe20000000000 */
[----:B------:R-:W-:Y:S02]  /*10d80*/  LEA R9, R25, R34, 0xe ;  /* 0x0000002219097211 */ /* 0x000fe400078e70ff */
        /* <DEDUP_REMOVED lines=40> */
[----:B------:R-:W0:Y:S02]  /*11010*/  SHFL.IDX PT, R14, R23, 0x5, 0x181f ;  /* 0x00b81f00170e7f89 */ /* 0x000e2400000e0000 */
[----:B------:R-:W-:Y:S02]  /*11020*/  IADD3.X R3, RZ, R7, RZ, P4, !PT ;  /* 0x00000007ff037210 */ /* 0x000fe400027fe4ff */
        /* <DEDUP_REMOVED lines=25> */
.L_x_9346:
        /* <DEDUP_REMOVED lines=11> */
.L_x_9220:
        /* <DEDUP_REMOVED lines=11> */
.L_x_9221:
[----:B------:R0:W-:Y:S01]  /*11320*/  SYNCS.ARRIVE.TRANS64.A1T0 RZ, [R0+URZ+0x28850], RZ ;  /* 0x028850ff00ff79a7 */ /* 0x0001e2000810003f */
[----:B------:R-:W-:-:S04]  /*11330*/  IADD3 R25, R25, 0x1, RZ ;  /* 0x0000000119197810 */ /* 0x000fc80007ffe0ff */
[----:B------:R-:W-:-:S04]  /*11340*/  ISETP.NE.AND P0, PT, R25, 0x2, PT ;  /* 0x000000021900780c */ /* 0x000fc80003f05270 */
[----:B------:R-:W-:Y:S02]  /*11350*/  SEL R3, RZ, 0x1, P0 ;  /* 0x00000001ff037807 */ /* 0x000fe40000000000 */
[----:B------:R-:W-:Y:S02]  /*11360*/  SEL R25, R25, RZ, P0 ;  /* 0x000000ff19197207 */ /* 0x000fe40000000000 */
[----:B0-----:R-:W-:-:S07]  /*11370*/  LOP3.LUT R28, R28, R3, RZ, 0x3c, !PT ;  /* 0x000000031c1c7212 */ /* 0x001fce00078e3cff */
.L_x_9178:
[----:B------:R-:W-:Y:S05]  /*11380*/  BSYNC B7 ;  /* 0x0000000000077941 */ /* 0x000fea0003800000 */
.L_x_9176:
        /* <DEDUP_REMOVED lines=11> */
.L_x_9222:
        /* <DEDUP_REMOVED lines=36> */
.L_x_9356:
[----:B------:R-:W-:Y:S02]  /*11680*/  ULDC UR4, c[0x0][0xc38] ;  /* 0x00030e0000047ab9 */ /* 0x000fe40000000800 */
[----:B------:R-:W-:-:S04]  /*11690*/  IMAD.U32 R7, RZ, RZ, UR4 ;  /* 0x00000004ff077e24 */ /* 0x000fc8000f8e00ff */
[----:B-1----:R-:W-:-:S04]  /*116a0*/  IMAD R3, R14, R7, RZ ;  /* 0x000000070e037224 */ /* 0x002fc800078e02ff */
[----:B------:R-:W-:-:S05]  /*116b0*/  IMAD.IADD R8, R0, 0x1, R3 ;  /* 0x0000000100087824 */ /* 0x000fca00078e0203 */
[----:B------:R-:W-:-:S13]  /*116c0*/  ISETP.GT.AND P6, PT, R8, R5, PT ;  /* 0x000000050800720c */ /* 0x000fda0003fc4270 */
[----:B------:R-:W-:Y:S05]  /*116d0*/  @P6 BRA `(.L_x_9225) ;  /* 0x00000000009c6947 */ /* 0x000fea0003800000 */
.L_x_9230:
        /* <DEDUP_REMOVED lines=14> */
.L_x_9228:
[----:B------:R-:W-:Y:S05]  /*117c0*/  BSYNC B0 ;  /* 0x0000000000007941 */ /* 0x000fea0003800000 */
.L_x_9227:
        /* <DEDUP_REMOVED lines=11> */
[----:B------:R-:W1:Y:S02]  /*11880*/  SHFL.UP PT, R14, R2, 0x8, RZ ;  /* 0x05000000020e7989 */ /* 0x000e6400000e00ff */
[----:B-1----:R-:W-:-:S04]  /*11890*/  SEL R3, R14, RZ, P4 ;  /* 0x000000ff0e037207 */ /* 0x002fc80002000000 */
[----:B------:R-:W-:-:S05]  /*118a0*/  IADD3 R3, R2, R3, RZ ;  /* 0x0000000302037210 */ /* 0x000fca0007ffe0ff */
[----:B------:R-:W0:Y:S02]  /*118b0*/  SHFL.UP PT, R14, R3, 0x10, RZ ;  /* 0x06000000030e7989 */ /* 0x000e2400000e00ff */
[----:B0-----:R-:W-:-:S05]  /*118c0*/  SEL R6, R14, RZ, P5 ;  /* 0x000000ff0e067207 */ /* 0x001fca0002800000 */
[----:B------:R-:W-:-:S05]  /*118d0*/  IMAD.IADD R6, R3, 0x1, R6 ;  /* 0x0000000103067824 */ /* 0x000fca00078e0206 */
[----:B------:R0:W1:Y:S02]  /*118e0*/  SHFL.IDX PT, R14, R6, 0x1f, 0x1f ;  /* 0x03e01f00060e7f89 */ /* 0x00006400000e0000 */
.L_x_9364:
[----:B------:R-:W-:Y:S02]  /*118f0*/  ULDC UR4, c[0x0][0xc38] ;  /* 0x00030e0000047ab9 */ /* 0x000fe40000000800 */
[----:B------:R-:W-:-:S04]  /*11900*/  IMAD.U32 R7, RZ, RZ, UR4 ;  /* 0x00000004ff077e24 */ /* 0x000fc8000f8e00ff */
[----:B-1----:R-:W-:-:S04]  /*11910*/  IMAD R3, R14, R7, RZ ;  /* 0x000000070e037224 */ /* 0x002fc800078e02ff */
[----:B------:R-:W-:-:S05]  /*11920*/  IMAD.IADD R8, R3, 0x1, R8 ;  /* 0x0000000103087824 */ /* 0x000fca00078e0208 */
[----:B------:R-:W-:-:S13]  /*11930*/  ISETP.GT.AND P6, PT, R8, R5, PT ;  /* 0x000000050800720c */ /* 0x000fda0003fc4270 */
[----:B------:R-:W-:Y:S05]  /*11940*/  @!P6 BRA `(.L_x_9230) ;  /* 0xfffffffc0064e947 */ /* 0x000fea000383ffff */
.L_x_9225:
        /* <DEDUP_REMOVED lines=8> */
.L_x_9368:
[----:B------:R-:W-:Y:S01]  /*119d0*/  ISETP.NE.AND P0, PT, R0, RZ, PT ;  /* 0x000000ff0000720c */ /* 0x000fe20003f05270 */
[----:B------:R-:W-:-:S12]  /*119e0*/  IMAD.MOV.U32 R14, RZ, RZ, RZ ;  /* 0x000000ffff0e7224 */ /* 0x000fd800078e00ff */
[----:B------:R-:W-:Y:S05]  /*119f0*/  @!P0 BRA `(.L_x_9232) ;  /* 0x0000000000108947 */ /* 0x000fea0003800000 */
[----:B------:R-:W-:Y:S01]  /*11a00*/  UMOV UR4, 0xffffffff ;  /* 0xffffffff00047882 */ /* 0x000fe20000000000 */
[----:B------:R-:W-:Y:S02]  /*11a10*/  IADD3 R12, R8, -0x1, RZ ;  /* 0xffffffff080c7810 */ /* 0x000fe40007ffe0ff */
[----:B------:R-:W-:Y:S05]  /*11a20*/  BRA.DIV UR4, `(.L_x_9233) ;  /* 0x0000004a04547947 */ /* 0x000fea000b800000 */
[----:B------:R3:W4:Y:S02]  /*11a30*/  SHFL.IDX PT, R14, R6, R12, 0x1f ;  /* 0x00001f0c060e7589 */ /* 0x00072400000e0000 */
.L_x_9232:
[----:B------:R-:W5:Y:S01]  /*11a40*/  LDC.64 R2, c[0x0][0xc90] ;  /* 0x00032400ff027b82 */ /* 0x000f620000000a00 */
[----:B------:R-:W-:-:S04]  /*11a50*/  IMAD.IADD R19, R8, 0x1, R19 ;  /* 0x0000000108137824 */ /* 0x000fc800078e0213 */
[----:B-----5:R-:W-:-:S05]  /*11a60*/  IMAD.WIDE R2, R19, 0x4, R2 ;  /* 0x0000000413027825 */ /* 0x020fca00078e0202 */
[----:B0--3--:R0:W2:Y:S01]  /*11a70*/  LDG.E R6, desc[UR52][R2.64] ;  /* 0x0000003402067981 */ /* 0x0090a2000c1e1900 */
[----:B----4-:R-:W-:-:S04]  /*11a80*/  IMAD R16, R14, R7, R16 ;  /* 0x000000070e107224 */ /* 0x010fc800078e0210 */
[----:B------:R-:W-:Y:S02]  /*11a90*/  IMAD.IADD R5, R5, 0x1, -R16 ;  /* 0x0000000105057824 */ /* 0x000fe400078e0a10 */
[----:B0-----:R-:W-:Y:S02]  /*11aa0*/  IMAD.MOV.U32 R2, RZ, RZ, RZ ;  /* 0x000000ffff027224 */ /* 0x001fe400078e00ff */
[----:B--2---:R-:W-:-:S05]  /*11ab0*/  IMAD R0, R4, R6, RZ ;  /* 0x0000000604007224 */ /* 0x004fca00078e02ff */
[----:B-1----:R-:W-:-:S04]  /*11ac0*/  IABS R8, R0 ;  /* 0x0000000000087213 */ /* 0x002fc80000000000 */
[----:B------:R-:W0:Y:S08]  /*11ad0*/  I2F.RP R9, R8 ;  /* 0x0000000800097306 */ /* 0x000e300000209400 */
[----:B0-----:R-:W0:Y:S02]  /*11ae0*/  MUFU.RCP R9, R9 ;  /* 0x0000000900097308 */ /* 0x001e240000001000 */
[----:B0-----:R-:W-:Y:S01]  /*11af0*/  VIADD R10, R9, 0xffffffe ;  /* 0x0ffffffe090a7836 */ /* 0x001fe20000000000 */
[----:B------:R-:W-:-:S05]  /*11b00*/  IABS R9, R0 ;  /* 0x0000000000097213 */ /* 0x000fca0000000000 */
[----:B------:R-:W0:Y:S01]  /*11b10*/  F2I.FTZ.U32.TRUNC.NTZ R3, R10 ;  /* 0x0000000a00037305 */ /* 0x000e22000021f000 */
[----:B------:R-:W-:Y:S01]  /*11b20*/  IADD3 R9, RZ, -R9, RZ ;  /* 0x80000009ff097210 */ /* 0x000fe20007ffe0ff */
[----:B0-----:R-:W-:-:S04]  /*11b30*/  IMAD.MOV R11, RZ, RZ, -R3 ;  /* 0x000000ffff0b7224 */ /* 0x001fc800078e0a03 */
[----:B------:R-:W-:-:S04]  /*11b40*/  IMAD R11, R11, R8, RZ ;  /* 0x000000080b0b7224 */ /* 0x000fc800078e02ff */
[----:B------:R-:W-:Y:S01]  /*11b50*/  IMAD.HI.U32 R2, R3, R11, R2 ;  /* 0x0000000b03027227 */ /* 0x000fe200078e0002 */
[----:B------:R-:W-:-:S05]  /*11b60*/  IABS R3, R5 ;  /* 0x0000000500037213 */ /* 0x000fca0000000000 */
        /* <DEDUP_REMOVED lines=21> */
[----:B0-----:R-:W-:-:S06]  /*11cc0*/  IADD3 R3, R9, 0xffffffe, RZ ;  /* 0x0ffffffe09037810 */ /* 0x001fcc0007ffe0ff */
        /* <DEDUP_REMOVED lines=25> */
.L_x_9226:
[----:B------:R-:W-:Y:S01]  /*11e60*/  UMOV UR4, URZ ;  /* 0x0000003f00047c82 */ /* 0x000fe20008000000 */
[----:B------:R-:W-:Y:S01]  /*11e70*/  UMOV UR5, URZ ;  /* 0x0000003f00057c82 */ /* 0x000fe20008000000 */
[----:B------:R-:W-:Y:S01]  /*11e80*/  ULDC UR6, c[0x0][0xc3c] ;  /* 0x00030f0000067ab9 */ /* 0x000fe20000000800 */
[----:B------:R-:W-:Y:S01]  /*11e90*/  MOV R16, R5 ;  /* 0x0000000500107202 */ /* 0x000fe20000000f00 */
[----:B------:R-:W-:Y:S02]  /*11ea0*/  IMAD.U32 R17, RZ, RZ, UR4 ;  /* 0x00000004ff117e24 */ /* 0x000fe4000f8e00ff */
[----:B------:R-:W-:Y:S02]  /*11eb0*/  IMAD.U32 R18, RZ, RZ, UR5 ;  /* 0x00000005ff127e24 */ /* 0x000fe4000f8e00ff */
[----:B------:R-:W-:-:S07]  /*11ec0*/  IMAD.U32 R19, RZ, RZ, UR6 ;  /* 0x00000006ff137e24 */ /* 0x000fce000f8e00ff */
.L_x_9234:
        /* <DEDUP_REMOVED lines=10> */
.L_x_9223:
[----:B------:R-:W-:Y:S02]  /*11f70*/  ULDC UR4, c[0x0][0xc3c] ;  /* 0x00030f0000047ab9 */ /* 0x000fe40000000800 */
[----:B---3--:R-:W-:-:S13]  /*11f80*/  ISETP.GE.AND P0, PT, R19, UR4, PT ;  /* 0x0000000413007c0c */ /* 0x008fda000bf06270 */
[----:B------:R-:W-:Y:S05]  /*11f90*/  @!P0 BRA `(.L_x_9235) ;  /* 0xffffffb400b08947 */ /* 0x000fea000383ffff */
[----:B------:R-:W-:Y:S05]  /*11fa0*/  BSYNC B8 ;  /* 0x0000000000087941 */ /* 0x000fea0003800000 */
.L_x_9172:
        /* <DEDUP_REMOVED lines=12> */
.L_x_9371:
[----:B------:R-:W-:Y:S05]  /*12070*/  BSYNC B0 ;  /* 0x0000000000007941 */ /* 0x000fea0003800000 */
.L_x_9236:
[----:B------:R-:W-:-:S03]  /*12080*/  UMOV UR4, 0xffffffff ;  /* 0xffffffff00047882 */ /* 0x000fc60000000000 */
[----:B------:R-:W-:Y:S05]  /*12090*/  BRA.DIV UR4, `(.L_x_9238) ;  /* 0x0000004204f07947 */ /* 0x000fea000b800000 */
[----:B0-----:R-:W0:Y:S02]  /*120a0*/  S2R R0, SR_TID.X ;  /* 0x0000000000007919 */ /* 0x001e240000002100 */
[----:B0-----:R-:W-:-:S04]  /*120b0*/  SHF.R.U32.HI R0, RZ, 0x5, R0 ;  /* 0x00000005ff007819 */ /* 0x001fc80000011600 */
[----:B------:R-:W-:-:S05]  /*120c0*/  LOP3.LUT R0, R0, 0x3, RZ, 0xc0, !PT ;  /* 0x0000000300007812 */ /* 0x000fca00078ec0ff */
[----:B------:R0:W3:Y:S02]  /*120d0*/  SHFL.IDX PT, R14, R0, RZ, 0x1f ;  /* 0x00001fff000e7589 */ /* 0x0000e400000e0000 */
.L_x_9374:
[----:B---3--:R-:W-:Y:S01]  /*120e0*/  ISETP.NE.AND P0, PT, R14, RZ, PT ;  /* 0x000000ff0e00720c */ /* 0x008fe20003f05270 */
[----:B------:R-:W-:-:S12]  /*120f0*/  BSSY B0, `(.L_x_9239) ;  /* 0x0000024000007945 */ /* 0x000fd80003800000 */
[----:B------:R-:W-:Y:S05]  /*12100*/  @P0 BRA `(.L_x_9240) ;  /* 0x0000000000880947 */ /* 0x000fea0003800000 */
[----:B------:R-:W-:-:S03]  /*12110*/  UMOV UR4, 0xffffffff ;  /* 0xffffffff00047882 */ /* 0x000fc60000000000 */
[----:B------:R-:W-:Y:S05]  /*12120*/  BRA.DIV UR4, `(.L_x_9241) ;  /* 0x0000004604007947 */ /* 0x000fea000b800000 */
[----:B------:R-:W-:-:S13]  /*12130*/  ELECT P6, URZ, PT ;  /* 0x00000000003f782f */ /* 0x000fda00038c0000 */
.L_x_9377:
[----:B------:R-:W-:Y:S05]  /*12140*/  @!P6 BRA `(.L_x_9240) ;  /* 0x000000000078e947 */ /* 0x000fea0003800000 */
[----:B------:R-:W-:-:S06]  /*12150*/  ULOP3.LUT UR4, UR42, 0x2, URZ, 0xfc, !UPT ;  /* 0x000000022a047892 */ /* 0x000fcc000f8efc3f */
[----:B0-----:R-:W-:-:S04]  /*12160*/  MOV R0, UR4 ;  /* 0x0000000400007c02 */ /* 0x001fc80008000f00 */
[----:B------:R-:W-:-:S13]  /*12170*/  ISETP.NE.AND P0, PT, R0, 0x3, PT ;  /* 0x000000030000780c */ /* 0x000fda0003f05270 */
[----:B------:R-:W-:Y:S05]  /*12180*/  @!P0 BRA `(.L_x_9242) ;  /* 0x0000000000048947 */ /* 0x000fea0003800000 */
[----:B------:R-:W-:Y:S01]  /*12190*/  BPT.TRAP 0x1 ;  /* 0x000000040000795c */ /* 0x000fe20000300000 */
.L_x_9242:
[C---:B------:R-:W-:Y:S01]  /*121a0*/  IMAD R5, R25.reuse, 0x8, R4 ;  /* 0x0000000819057824 */ /* 0x040fe200078e0204 */
[----:B------:R-:W-:Y:S01]  /*121b0*/  SHF.L.U32 R0, R28, 0x1f, RZ ;  /* 0x0000001f1c007819 */ /* 0x000fe200000006ff */
[----:B------:R-:W-:-:S03]  /*121c0*/  VIADD R25, R25, 0x1 ;  /* 0x0000000119197836 */ /* 0x000fc60000000000 */
[----:B------:R-:W0:Y:S02]  /*121d0*/  SYNCS.PHASECHK.TRANS64.TRYWAIT P1, [R5+URZ+0x28840], R0 ;  /* 0x02884000050075a7 */ /* 0x000e24000802017f */
[----:B------:R-:W-:-:S04]  /*121e0*/  ISETP.NE.AND P2, PT, R25, 0x2, PT ;  /* 0x000000021900780c */ /* 0x000fc80003f45270 */
[----:B------:R-:W-:Y:S01]  /*121f0*/  SEL R3, RZ, 0x1, P2 ;  /* 0x00000001ff037807 */ /* 0x000fe20001000000 */
[----:B0-----:R-:W-:Y:S08]  /*12200*/  @!P1 BRA `(.L_x_9243) ;  /* 0x0000004000e89947 */ /* 0x001ff00003800000 */
.L_x_9378:
[----:B------:R-:W-:Y:S02]  /*12210*/  SEL R25, R25, RZ, P2 ;  /* 0x000000ff19197207 */ /* 0x000fe40001000000 */
[----:B------:R-:W-:Y:S01]  /*12220*/  LOP3.LUT R2, R28, R3, RZ, 0x3c, !PT ;  /* 0x000000031c027212 */ /* 0x000fe200078e3cff */
[----:B------:R-:W-:Y:S06]  /*12230*/  @!P0 BRA `(.L_x_9244) ;  /* 0x0000000000048947 */ /* 0x000fec0003800000 */
[----:B------:R-:W-:Y:S01]  /*12240*/  BPT.TRAP 0x1 ;  /* 0x000000040000795c */ /* 0x000fe20000300000 */
.L_x_9244:
[----:B------:R-:W-:Y:S01]  /*12250*/  IMAD R25, R25, 0x8, R4 ;  /* 0x0000000819197824 */ /* 0x000fe200078e0204 */
[----:B------:R-:W-:-:S04]  /*12260*/  SHF.L.U32 R2, R2, 0x1f, RZ ;  /* 0x0000001f02027819 */ /* 0x000fc800000006ff */
[----:B------:R-:W3:Y:S02]  /*12270*/  SYNCS.PHASECHK.TRANS64.TRYWAIT P1, [R25+URZ+0x28840], R2 ;  /* 0x02884002190075a7 */ /* 0x000ee4000802017f */
[----:B---3--:R-:W-:Y:S05]  /*12280*/  @!P1 BRA `(.L_x_9245) ;  /* 0x0000004000dc9947 */ /* 0x008fea0003800000 */
.L_x_9379:
[----:B------:R-:W-:Y:S05]  /*12290*/  @!P0 BRA `(.L_x_9246) ;  /* 0x0000000000048947 */ /* 0x000fea0003800000 */
[----:B------:R-:W-:Y:S01]  /*122a0*/  BPT.TRAP 0x1 ;  /* 0x000000040000795c */ /* 0x000fe20000300000 */
.L_x_9246:
[----:B------:R-:W4:Y:S02]  /*122b0*/  SYNCS.PHASECHK.TRANS64.TRYWAIT P1, [R5+URZ+0x28860], R0 ;  /* 0x02886000050075a7 */ /* 0x000f24000802017f */
[----:B----4-:R-:W-:Y:S05]  /*122c0*/  @!P1 BRA `(.L_x_9247) ;  /* 0x0000004000e09947 */ /* 0x010fea0003800000 */
.L_x_9380:
[----:B------:R-:W-:Y:S05]  /*122d0*/  @!P0 BRA `(.L_x_9248) ;  /* 0x0000000000048947 */ /* 0x000fea0003800000 */
[----:B------:R-:W-:Y:S01]  /*122e0*/  BPT.TRAP 0x1 ;  /* 0x000000040000795c */ /* 0x000fe20000300000 */
.L_x_9248:
[----:B------:R0:W0:Y:S02]  /*122f0*/  SYNCS.PHASECHK.TRANS64.TRYWAIT P0, [R25+URZ+0x28860], R2 ;  /* 0x02886002190075a7 */ /* 0x000024000800017f */
[----:B0-----:R-:W-:Y:S05]  /*12300*/  @!P0 NANOSLEEP.SYNCS 0x989680 ;  /* 0x009896800000895d */ /* 0x001fea0003900000 */
[----:B------:R-:W0:Y:S02]  /*12310*/  @!P0 SYNCS.PHASECHK.TRANS64 P0, [R25+URZ+0x28860], R2 ;  /* 0x02886002190085a7 */ /* 0x000e24000800007f */
[----:B0-----:R-:W-:Y:S05]  /*12320*/  @!P0 BRA `(.L_x_9248) ;  /* 0xfffffffc00f08947 */ /* 0x001fea000383ffff */
.L_x_9240:
[----:B------:R-:W-:Y:S05]  /*12330*/  BSYNC B0 ;  /* 0x0000000000007941 */ /* 0x000fea0003800000 */
.L_x_9239:
[----:B------:R-:W-:Y:S05]  /*12340*/  EXIT ;  /* 0x000000000000794d */ /* 0x000fea0003800000 */
.L_x_9108:
[----:B0-----:R-:W-:-:S04]  /*12350*/  IMAD.U32 R3, RZ, RZ, UR41 ;  /* 0x00000029ff037e24 */ /* 0x001fc8000f8e00ff */
[----:B------:R0:W1:Y:S03]  /*12360*/  SYNCS.PHASECHK.TRANS64.TRYWAIT P1, [R3+URZ+0x28800], R0 ;  /* 0x02880000030075a7 */ /* 0x000066000802017f */
[----:B-1----:R-:W-:Y:S05]  /*12370*/  @!P1 NANOSLEEP.SYNCS 0x989680 ;  /* 0x009896800000995d */ /* 0x002fea0003900000 */
[----:B------:R-:W1:Y:S02]  /*12380*/  @!P1 SYNCS.PHASECHK.TRANS64 P1, [R3+URZ+0x28800], R0 ;  /* 0x02880000030095a7 */ /* 0x000e64000802007f */
[----:B-1----:R-:W-:Y:S05]  /*12390*/  @!P1 BRA `(.L_x_9108) ;  /* 0xfffffffc00ec9947 */ /* 0x002fea000383ffff */
[----:B------:R-:W-:Y:S05]  /*123a0*/  BRA `(.L_x_9249) ;  /* 0xfffffef400147947 */ /* 0x000fea000383ffff */
.L_x_9112:
[----:B-1----:R1:W2:Y:S02]  /*123b0*/  SYNCS.PHASECHK.TRANS64.TRYWAIT P1, [R0+URZ+0x28830], R3 ;  /* 0x02883003000075a7 */ /* 0x0022a4000802017f */
[----:B--2---:R-:W-:Y:S05]  /*123c0*/  @!P1 NANOSLEEP.SYNCS 0x989680 ;  /* 0x009896800000995d */ /* 0x004fea0003900000 */
[----:B------:R-:W2:Y:S02]  /*123d0*/  @!P1 SYNCS.PHASECHK.TRANS64 P1, [R0+URZ+0x28830], R3 ;  /* 0x02883003000095a7 */ /* 0x000ea4000802007f */
[----:B--2---:R-:W-:Y:S05]  /*123e0*/  @!P1 BRA `(.L_x_9112) ;  /* 0xfffffffc00f09947 */ /* 0x004fea000383ffff */
[----:B------:R-:W-:Y:S05]  /*123f0*/  BRA `(.L_x_9111) ;  /* 0xfffffef400307947 */ /* 0x000fea000383ffff */
.L_x_9118:
[----:B-1----:R-:W-:-:S04]  /*12400*/  IMAD.U32 R7, RZ, RZ, UR6 ;  /* 0x00000006ff077e24 */ /* 0x002fc8000f8e00ff */
[----:B------:R1:W2:Y:S03]  /*12410*/  SYNCS.PHASECHK.TRANS64.TRYWAIT P1, [R7+URZ+0x28830], R4 ;  /* 0x02883004070075a7 */ /* 0x0002a6000802017f */
[----:B--2---:R-:W-:Y:S05]  /*12420*/  @!P1 NANOSLEEP.SYNCS 0x989680 ;  /* 0x009896800000995d */ /* 0x004fea0003900000 */
[----:B------:R-:W2:Y:S02]  /*12430*/  @!P1 SYNCS.PHASECHK.TRANS64 P1, [R7+URZ+0x28830], R4 ;  /* 0x02883004070095a7 */ /* 0x000ea4000802007f */
[----:B--2---:R-:W-:Y:S05]  /*12440*/  @!P1 BRA `(.L_x_9118) ;  /* 0xfffffffc00ec9947 */ /* 0x004fea000383ffff */
[----:B------:R-:W-:Y:S05]  /*12450*/  BRA `(.L_x_9115) ;  /* 0xffffff2000507947 */ /* 0x000fea000383ffff */
.L_x_9122:
[----:B-1----:R-:W-:-:S04]  /*12460*/  MOV R7, UR6 ;  /* 0x0000000600077c02 */ /* 0x002fc80008000f00 */
[----:B------:R1:W2:Y:S03]  /*12470*/  SYNCS.PHASECHK.TRANS64.TRYWAIT P1, [R7+URZ+0x28850], R4 ;  /* 0x02885004070075a7 */ /* 0x0002a6000802017f */
[----:B--2---:R-:W-:Y:S05]  /*12480*/  @!P1 NANOSLEEP.SYNCS 0x989680 ;  /* 0x009896800000995d */ /* 0x004fea0003900000 */
[----:B------:R-:W2:Y:S02]  /*12490*/  @!P1 SYNCS.PHASECHK.TRANS64 P1, [R7+URZ+0x28850], R4 ;  /* 0x02885004070095a7 */ /* 0x000ea4000802007f */
[----:B--2---:R-:W-:Y:S05]  /*124a0*/  @!P1 BRA `(.L_x_9122) ;  /* 0xfffffffc00ec9947 */ /* 0x004fea000383ffff */
[----:B------:R-:W-:Y:S05]  /*124b0*/  BRA `(.L_x_9119) ;  /* 0xffffff24001c7947 */ /* 0x000fea000383ffff */
.L_x_9130:
[----:B-1----:R-:W-:-:S04]  /*124c0*/  IMAD.U32 R5, RZ, RZ, UR6 ;  /* 0x00000006ff057e24 */ /* 0x002fc8000f8e00ff */
[----:B------:R1:W2:Y:S03]  /*124d0*/  SYNCS.PHASECHK.TRANS64.TRYWAIT P1, [R5+URZ+0x28830], R4 ;  /* 0x02883004050075a7 */ /* 0x0002a6000802017f */
[----:B--2---:R-:W-:Y:S05]  /*124e0*/  @!P1 NANOSLEEP.SYNCS 0x989680 ;  /* 0x009896800000995d */ /* 0x004fea0003900000 */
[----:B------:R-:W2:Y:S02]  /*124f0*/  @!P1 SYNCS.PHASECHK.TRANS64 P1, [R5+URZ+0x28830], R4 ;  /* 0x02883004050095a7 */ /* 0x000ea4000802007f */
[----:B--2---:R-:W-:Y:S05]  /*12500*/  @!P1 BRA `(.L_x_9130) ;  /* 0xfffffffc00ec9947 */ /* 0x004fea000383ffff */
[----:B------:R-:W-:Y:S05]  /*12510*/  BRA `(.L_x_9127) ;  /* 0xffffff5000a07947 */ /* 0x000fea000383ffff */
.L_x_9134:
[----:B-1----:R-:W-:-:S04]  /*12520*/  IMAD.U32 R5, RZ, RZ, UR6 ;  /* 0x00000006ff057e24 */ /* 0x002fc8000f8e00ff */
[----:B------:R1:W2:Y:S03]  /*12530*/  SYNCS.PHASECHK.TRANS64.TRYWAIT P1, [R5+URZ+0x28850], R4 ;  /* 0x02885004050075a7 */ /* 0x0002a6000802017f */
[----:B--2---:R-:W-:Y:S05]  /*12540*/  @!P1 NANOSLEEP.SYNCS 0x989680 ;  /* 0x009896800000995d */ /* 0x004fea0003900000 */
[----:B------:R-:W2:Y:S02]  /*12550*/  @!P1 SYNCS.PHASECHK.TRANS64 P1, [R5+URZ+0x28850], R4 ;  /* 0x02885004050095a7 */ /* 0x000ea4000802007f */
[----:B--2---:R-:W-:Y:S05]  /*12560*/  @!P1 BRA `(.L_x_9134) ;  /* 0xfffffffc00ec9947 */ /* 0x004fea000383ffff */
[----:B------:R-:W-:Y:S05]  /*12570*/  BRA `(.L_x_9131) ;  /* 0xffffff5400607947 */ /* 0x000fea000383ffff */
.L_x_9141:
[----:B-1----:R-:W-:-:S04]  /*12580*/  IMAD.U32 R6, RZ, RZ, UR5 ;  /* 0x00000005ff067e24 */ /* 0x002fc8000f8e00ff */
[----:B------:R1:W2:Y:S03]  /*12590*/  SYNCS.PHASECHK.TRANS64.TRYWAIT P1, [R6+URZ+0x28850], R5 ;  /* 0x02885005060075a7 */ /* 0x0002a6000802017f */
[----:B--2---:R-:W-:Y:S05]  /*125a0*/  @!P1 NANOSLEEP.SYNCS 0x989680 ;  /* 0x009896800000995d */ /* 0x004fea0003900000 */
[----:B------:R-:W2:Y:S02]  /*125b0*/  @!P1 SYNCS.PHASECHK.TRANS64 P1, [R6+URZ+0x28850], R5 ;  /* 0x02885005060095a7 */ /* 0x000ea4000802007f */
[----:B--2---:R-:W-:Y:S05]  /*125c0*/  @!P1 BRA `(.L_x_9141) ;  /* 0xfffffffc00ec9947 */ /* 0x004fea000383ffff */
[----:B------:R-:W-:Y:S05]  /*125d0*/  BRA `(.L_x_9140) ;  /* 0xffffff7800487947 */ /* 0x000fea000383ffff */
.L_x_9184:
        /* <DEDUP_REMOVED lines=11> */
.L_x_9251:
[----:B------:R-:W-:Y:S05]  /*12690*/  BSYNC B0 ;  /* 0x0000000000007941 */ /* 0x000fea0003800000 */
.L_x_9250:
[----:B------:R-:W-:Y:S05]  /*126a0*/  BRA `(.L_x_9252) ;  /* 0xffffffbc005c7947 */ /* 0x000fea000383ffff */
.L_x_9187:
[----:B0-----:R0:W1:Y:S02]  /*126b0*/  SYNCS.PHASECHK.TRANS64.TRYWAIT P0, [R7+URZ+0x28840], R2 ;  /* 0x02884002070075a7 */ /* 0x001064000800017f */
[----:B-1----:R-:W-:Y:S05]  /*126c0*/  @!P0 NANOSLEEP.SYNCS 0x989680 ;  /* 0x009896800000895d */ /* 0x002fea0003900000 */
[----:B------:R-:W1:Y:S02]  /*126d0*/  @!P0 SYNCS.PHASECHK.TRANS64 P0, [R7+URZ+0x28840], R2 ;  /* 0x02884002070085a7 */ /* 0x000e64000800007f */
[----:B-1----:R-:W-:Y:S05]  /*126e0*/  @!P0 BRA `(.L_x_9187) ;  /* 0xfffffffc00f08947 */ /* 0x002fea000383ffff */
[----:B------:R-:W-:Y:S05]  /*126f0*/  BRA `(.L_x_9253) ;  /* 0xffffffbc00b87947 */ /* 0x000fea000383ffff */
.L_x_9188:
        /* <DEDUP_REMOVED lines=8> */
.L_x_9255:
[----:B------:R-:W-:Y:S05]  /*12780*/  BSYNC B0 ;  /* 0x0000000000007941 */ /* 0x000fea0003800000 */
.L_x_9254:
        /* <DEDUP_REMOVED lines=9> */
.L_x_9256:
[----:B------:R-:W-:Y:S02]  /*12820*/  IMAD.MOV.U32 R13, RZ, RZ, R0 ;  /* 0x000000ffff0d7224 */ /* 0x000fe400078e0000 */
[----:B------:R-:W-:Y:S02]  /*12830*/  IMAD.MOV.U32 R12, RZ, RZ, 0x1 ;  /* 0x00000001ff0c7424 */ /* 0x000fe400078e00ff */
[----:B------:R-:W-:-:S07]  /*12840*/  IMAD.MOV.U32 R3, RZ, RZ, R14 ;  /* 0x000000ffff037224 */ /* 0x000fce00078e000e */
[----:B------:R-:W-:Y:S05]  /*12850*/  WARPSYNC.COLLECTIVE R15, `(.L_x_9257) ;  /* 0x000000000f087348 */ /* 0x000fea0003c00000 */
[----:B------:R0:W1:Y:S02]  /*12860*/  SHFL.IDX P6, R14, R13, R12, R11 ;  /* 0x0000000c0d0e7389 */ /* 0x00006400000c000b */
[----:B01----:R-:W-:Y:S01]  /*12870*/  ENDCOLLECTIVE ;  /* 0x000000000000791b */ /* 0x003fe20003800000 */
.L_x_9257:
[----:B------:R-:W-:-:S04]  /*12880*/  @P0 LEA R3, P1, R30, R3, 0x1 ;  /* 0x000000031e030211 */ /* 0x000fc800078208ff */
[----:B------:R-:W-:Y:S02]  /*12890*/  @P0 IADD3.X R2, RZ, R2, RZ, P1, !PT ;  /* 0x00000002ff020210 */ /* 0x000fe40000ffe4ff */
[----:B------:R-:W-:Y:S02]  /*128a0*/  ISETP.GE.AND P1, PT, R6, 0x11, PT ;  /* 0x000000110600780c */ /* 0x000fe40003f26270 */
        /* <DEDUP_REMOVED lines=13> */
.L_x_9258:
[----:B------:R-:W-:Y:S02]  /*12980*/  @P1 IMAD R8, R5, 0x2, R22 ;  /* 0x0000000205081824 */ /* 0x000fe400078e0216 */
[----:B------:R-:W-:Y:S02]  /*12990*/  IMAD.MOV.U32 R13, RZ, RZ, R0 ;  /* 0x000000ffff0d7224 */ /* 0x000fe400078e0000 */
[----:B------:R-:W-:Y:S01]  /*129a0*/  IMAD.MOV.U32 R12, RZ, RZ, 0x2 ;  /* 0x00000002ff0c7424 */ /* 0x000fe200078e00ff */
[----:B------:R-:W-:-:S07]  /*129b0*/  MOV R3, R14 ;  /* 0x0000000e00037202 */ /* 0x000fce0000000f00 */
[----:B------:R-:W-:Y:S05]  /*129c0*/  WARPSYNC.COLLECTIVE R15, `(.L_x_9259) ;  /* 0x000000000f087348 */ /* 0x000fea0003c00000 */
[----:B------:R0:W1:Y:S02]  /*129d0*/  SHFL.IDX P6, R14, R13, R12, R11 ;  /* 0x0000000c0d0e7389 */ /* 0x00006400000c000b */
[----:B01----:R-:W-:Y:S01]  /*129e0*/  ENDCOLLECTIVE ;  /* 0x000000000000791b */ /* 0x003fe20003800000 */
.L_x_9259:
        /* <DEDUP_REMOVED lines=16> */
.L_x_9260:
[----:B------:R-:W-:Y:S02]  /*12af0*/  @P1 IMAD R8, R5, 0x2, R22 ;  /* 0x0000000205081824 */ /* 0x000fe400078e0216 */
[----:B------:R-:W-:Y:S02]  /*12b00*/  IMAD.MOV.U32 R13, RZ, RZ, R0 ;  /* 0x000000ffff0d7224 */ /* 0x000fe400078e0000 */
[----:B------:R-:W-:Y:S02]  /*12b10*/  IMAD.MOV.U32 R12, RZ, RZ, 0x3 ;  /* 0x00000003ff0c7424 */ /* 0x000fe400078e00ff */
[----:B------:R-:W-:-:S07]  /*12b20*/  IMAD.MOV.U32 R3, RZ, RZ, R14 ;  /* 0x000000ffff037224 */ /* 0x000fce00078e000e */
[----:B------:R-:W-:Y:S05]  /*12b30*/  WARPSYNC.COLLECTIVE R15, `(.L_x_9261) ;  /* 0x000000000f087348 */ /* 0x000fea0003c00000 */
[----:B------:R0:W1:Y:S02]  /*12b40*/  SHFL.IDX P6, R14, R13, R12, R11 ;  /* 0x0000000c0d0e7389 */ /* 0x00006400000c000b */
[----:B01----:R-:W-:Y:S01]  /*12b50*/  ENDCOLLECTIVE ;  /* 0x000000000000791b */ /* 0x003fe20003800000 */
.L_x_9261:
        /* <DEDUP_REMOVED lines=16> */
.L_x_9262:
[----:B------:R-:W-:Y:S02]  /*12c60*/  @P1 IMAD R8, R5, 0x2, R22 ;  /* 0x0000000205081824 */ /* 0x000fe400078e0216 */
[----:B------:R-:W-:Y:S01]  /*12c70*/  IMAD.MOV.U32 R13, RZ, RZ, R0 ;  /* 0x000000ffff0d7224 */ /* 0x000fe200078e0000 */
[----:B------:R-:W-:Y:S01]  /*12c80*/  MOV R12, 0x4 ;  /* 0x00000004000c7802 */ /* 0x000fe20000000f00 */
[----:B------:R-:W-:-:S07]  /*12c90*/  IMAD.MOV.U32 R3, RZ, RZ, R14 ;  /* 0x000000ffff037224 */ /* 0x000fce00078e000e */
[----:B------:R-:W-:Y:S05]  /*12ca0*/  WARPSYNC.COLLECTIVE R15, `(.L_x_9263) ;  /* 0x000000000f087348 */ /* 0x000fea0003c00000 */
[----:B------:R0:W1:Y:S02]  /*12cb0*/  SHFL.IDX P6, R14, R13, R12, R11 ;  /* 0x0000000c0d0e7389 */ /* 0x00006400000c000b */
[----:B01----:R-:W-:Y:S01]  /*12cc0*/  ENDCOLLECTIVE ;  /* 0x000000000000791b */ /* 0x003fe20003800000 */
.L_x_9263:
        /* <DEDUP_REMOVED lines=16> */
.L_x_9264:
[----:B------:R-:W-:Y:S01]  /*12dd0*/  @P1 IMAD R8, R5, 0x2, R22 ;  /* 0x0000000205081824 */ /* 0x000fe200078e0216 */
[----:B------:R-:W-:Y:S01]  /*12de0*/  MOV R13, R0 ;  /* 0x00000000000d7202 */ /* 0x000fe20000000f00 */
[----:B------:R-:W-:Y:S02]  /*12df0*/  IMAD.MOV.U32 R12, RZ, RZ, 0x5 ;  /* 0x00000005ff0c7424 */ /* 0x000fe400078e00ff */
[----:B------:R-:W-:-:S07]  /*12e00*/  IMAD.MOV.U32 R3, RZ, RZ, R14 ;  /* 0x000000ffff037224 */ /* 0x000fce00078e000e */
[----:B------:R-:W-:Y:S05]  /*12e10*/  WARPSYNC.COLLECTIVE R15, `(.L_x_9265) ;  /* 0x000000000f087348 */ /* 0x000fea0003c00000 */
[----:B------:R0:W1:Y:S02]  /*12e20*/  SHFL.IDX P6, R14, R13, R12, R11 ;  /* 0x0000000c0d0e7389 */ /* 0x00006400000c000b */
[----:B01----:R-:W-:Y:S01]  /*12e30*/  ENDCOLLECTIVE ;  /* 0x000000000000791b */ /* 0x003fe20003800000 */
.L_x_9265:
        /* <DEDUP_REMOVED lines=16> */
.L_x_9266:
[----:B------:R-:W-:Y:S01]  /*12f40*/  @P1 LEA R8, R5, R22, 0x1 ;  /* 0x0000001605081211 */ /* 0x000fe200078e08ff */
[----:B------:R-:W-:Y:S02]  /*12f50*/  IMAD.MOV.U32 R13, RZ, RZ, R0 ;  /* 0x000000ffff0d7224 */ /* 0x000fe400078e0000 */
[----:B------:R-:W-:Y:S02]  /*12f60*/  IMAD.MOV.U32 R12, RZ, RZ, 0x6 ;  /* 0x00000006ff0c7424 */ /* 0x000fe400078e00ff */
[----:B------:R-:W-:-:S07]  /*12f70*/  IMAD.MOV.U32 R3, RZ, RZ, R14 ;  /* 0x000000ffff037224 */ /* 0x000fce00078e000e */
[----:B------:R-:W-:Y:S05]  /*12f80*/  WARPSYNC.COLLECTIVE R15, `(.L_x_9267) ;  /* 0x000000000f087348 */ /* 0x000fea0003c00000 */
[----:B------:R0:W1:Y:S02]  /*12f90*/  SHFL.IDX P6, R14, R13, R12, R11 ;  /* 0x0000000c0d0e7389 */ /* 0x00006400000c000b */
[----:B01----:R-:W-:Y:S01]  /*12fa0*/  ENDCOLLECTIVE ;  /* 0x000000000000791b */ /* 0x003fe20003800000 */
.L_x_9267:
        /* <DEDUP_REMOVED lines=16> */
.L_x_9268:
[----:B------:R-:W-:Y:S02]  /*130b0*/  @P1 IMAD R8, R5, 0x2, R22 ;  /* 0x0000000205081824 */ /* 0x000fe400078e0216 */
[----:B------:R-:W-:Y:S02]  /*130c0*/  IMAD.MOV.U32 R13, RZ, RZ, R0 ;  /* 0x000000ffff0d7224 */ /* 0x000fe400078e0000 */
[----:B------:R-:W-:Y:S02]  /*130d0*/  IMAD.MOV.U32 R12, RZ, RZ, 0x7 ;  /* 0x00000007ff0c7424 */ /* 0x000fe400078e00ff */
[----:B------:R-:W-:-:S07]  /*130e0*/  IMAD.MOV.U32 R3, RZ, RZ, R14 ;  /* 0x000000ffff037224 */ /* 0x000fce00078e000e */
[----:B------:R-:W-:Y:S05]  /*130f0*/  WARPSYNC.COLLECTIVE R15, `(.L_x_9269) ;  /* 0x000000000f087348 */ /* 0x000fea0003c00000 */
[----:B------:R0:W1:Y:S02]  /*13100*/  SHFL.IDX P6, R14, R13, R12, R11 ;  /* 0x0000000c0d0e7389 */ /* 0x00006400000c000b */
[----:B01----:R-:W-:Y:S01]  /*13110*/  ENDCOLLECTIVE ;  /* 0x000000000000791b */ /* 0x003fe20003800000 */
.L_x_9269:
        /* <DEDUP_REMOVED lines=14> */
.L_x_9270:
[----:B------:R-:W-:Y:S01]  /*13200*/  @!PT LDS RZ, [RZ] ;  /* 0x00000000fffff984 */ /* 0x000fe20000000800 */
[----:B------:R-:W-:Y:S01]  /*13210*/  @!PT LDS RZ, [RZ] ;  /* 0x00000000fffff984 */ /* 0x000fe20000000800 */
[----:B------:R-:W-:Y:S01]  /*13220*/  @!PT LDS RZ, [RZ] ;  /* 0x00000000fffff984 */ /* 0x000fe20000000800 */
[----:B------:R0:W-:Y:S02]  /*13230*/  @P1 LDGSTS.E.BYPASS.LTC128B.128 [R8+0x1f400], desc[UR52][R2.64+0x80], !P2 ;  /* 0x1f40008002081fae */ /* 0x0001e4000d101d74 */
[----:B0-----:R-:W-:Y:S01]  /*13240*/  MOV R2, R14 ;  /* 0x0000000e00027202 */ /* 0x001fe20000000f00 */
[----:B------:R-:W-:Y:S06]  /*13250*/  BRA `(.L_x_9271) ;  /* 0xffffffb800907947 */ /* 0x000fec000383ffff */
.L_x_9193:
        /* <DEDUP_REMOVED lines=9> */
.L_x_9272:
[C---:B------:R-:W-:Y:S01]  /*132f0*/  VIADD R6, R17.reuse, 0x10 ;  /* 0x0000001011067836 */ /* 0x040fe20000000000 */
[----:B------:R-:W-:Y:S02]  /*13300*/  ISETP.GE.AND P2, PT, R17, R5, PT ;  /* 0x000000051100720c */ /* 0x000fe40003f46270 */
[----:B------:R-:W-:Y:S01]  /*13310*/  MOV R13, R0 ;  /* 0x00000000000d7202 */ /* 0x000fe20000000f00 */
[----:B------:R-:W-:-:S10]  /*13320*/  IMAD.MOV.U32 R2, RZ, RZ, R14 ;  /* 0x000000ffff027224 */ /* 0x000fd400078e000e */
[----:B------:R-:W-:Y:S05]  /*13330*/  WARPSYNC.COLLECTIVE R15, `(.L_x_9273) ;  /* 0x000000000f087348 */ /* 0x000fea0003c00000 */
[----:B------:R0:W1:Y:S02]  /*13340*/  SHFL.IDX P6, R14, R13, R12, R11 ;  /* 0x0000000c0d0e7389 */ /* 0x00006400000c000b */
[----:B01----:R-:W-:Y:S01]  /*13350*/  ENDCOLLECTIVE ;  /* 0x000000000000791b */ /* 0x003fe20003800000 */
.L_x_9273:
        /* <DEDUP_REMOVED lines=8> */
.L_x_9274:
[----:B------:R-:W-:Y:S01]  /*133e0*/  @!PT LDS RZ, [RZ] ;  /* 0x00000000fffff984 */ /* 0x000fe20000000800 */
[----:B------:R-:W-:Y:S01]  /*133f0*/  @!PT LDS RZ, [RZ] ;  /* 0x00000000fffff984 */ /* 0x000fe20000000800 */
[----:B------:R-:W-:Y:S01]  /*13400*/  @!PT LDS RZ, [RZ] ;  /* 0x00000000fffff984 */ /* 0x000fe20000000800 */
[----:B------:R-:W-:Y:S04]  /*13410*/  @!P2 LDGSTS.E.BYPASS.LTC128B.128 [R8+0x10400], desc[UR52][R2.64], !P0 ;  /* 0x104000000208afae */ /* 0x000fe8000c101d74 */
[----:B------:R0:W-:Y:S01]  /*13420*/  @!P2 LDGSTS.E.BYPASS.LTC128B.128 [R8+0x14400], desc[UR52][R2.64+0x80], !P1 ;  /* 0x144000800208afae */ /* 0x0001e2000c901d74 */
[----:B------:R-:W-:Y:S02]  /*13430*/  ISETP.GE.AND P2, PT, R6, R5, PT ;  /* 0x000000050600720c */ /* 0x000fe40003f46270 */
[----:B------:R-:W-:Y:S01]  /*13440*/  IADD3 R6, R17, 0x20, RZ ;  /* 0x0000002011067810 */ /* 0x000fe20007ffe0ff */
[----:B------:R-:W-:Y:S02]  /*13450*/  IMAD.MOV.U32 R13, RZ, RZ, R0 ;  /* 0x000000ffff0d7224 */ /* 0x000fe400078e0000 */
[----:B0-----:R-:W-:-:S08]  /*13460*/  IMAD.MOV.U32 R2, RZ, RZ, R14 ;  /* 0x000000ffff027224 */ /* 0x001fd000078e000e */
[----:B------:R-:W-:Y:S05]  /*13470*/  WARPSYNC.COLLECTIVE R15, `(.L_x_9275) ;  /* 0x000000000f087348 */ /* 0x000fea0003c00000 */
[----:B------:R0:W1:Y:S02]  /*13480*/  SHFL.IDX P6, R14, R13, R12, R11 ;  /* 0x0000000c0d0e7389 */ /* 0x00006400000c000b */
[----:B01----:R-:W-:Y:S01]  /*13490*/  ENDCOLLECTIVE ;  /* 0x000000000000791b */ /* 0x003fe20003800000 */
.L_x_9275:
        /* <DEDUP_REMOVED lines=8> */
.L_x_9276:
        /* <DEDUP_REMOVED lines=13> */
.L_x_9277:
        /* <DEDUP_REMOVED lines=8> */
.L_x_9278:
[----:B------:R-:W-:-:S05]  /*13670*/  @!P2 IMAD.MOV.U32 R3, RZ, RZ, R7 ;  /* 0x000000ffff03a224 */ /* 0x000fca00078e0007 */
[----:B------:R-:W-:Y:S01]  /*13680*/  @!PT LDS RZ, [RZ] ;  /* 0x00000000fffff984 */ /* 0x000fe20000000800 */
[----:B------:R-:W-:Y:S01]  /*13690*/  @!PT LDS RZ, [RZ] ;  /* 0x00000000fffff984 */ /* 0x000fe20000000800 */
[----:B------:R-:W-:Y:S01]  /*136a0*/  @!PT LDS RZ, [RZ] ;  /* 0x00000000fffff984 */ /* 0x000fe20000000800 */
[----:B------:R-:W-:Y:S04]  /*136b0*/  @!P2 LDGSTS.E.BYPASS.LTC128B.128 [R8+0x11400], desc[UR52][R2.64], !P0 ;  /* 0x114000000208afae */ /* 0x000fe8000c101d74 */
[----:B------:R0:W-:Y:S01]  /*136c0*/  @!P2 LDGSTS.E.BYPASS.LTC128B.128 [R8+0x15400], desc[UR52][R2.64+0x80], !P1 ;  /* 0x154000800208afae */ /* 0x0001e2000c901d74 */
[----:B------:R-:W-:Y:S01]  /*136d0*/  ISETP.GE.AND P2, PT, R6, R5, PT ;  /* 0x000000050600720c */ /* 0x000fe20003f46270 */
[----:B------:R-:W-:Y:S01]  /*136e0*/  VIADD R6, R17, 0x40 ;  /* 0x0000004011067836 */ /* 0x000fe20000000000 */
[----:B------:R-:W-:Y:S01]  /*136f0*/  MOV R13, R0 ;  /* 0x00000000000d7202 */ /* 0x000fe20000000f00 */
[----:B0-----:R-:W-:-:S10]  /*13700*/  IMAD.MOV.U32 R2, RZ, RZ, R14 ;  /* 0x000000ffff027224 */ /* 0x001fd400078e000e */
[----:B------:R-:W-:Y:S05]  /*13710*/  WARPSYNC.COLLECTIVE R15, `(.L_x_9279) ;  /* 0x000000000f087348 */ /* 0x000fea0003c00000 */
[----:B------:R0:W1:Y:S02]  /*13720*/  SHFL.IDX P6, R14, R13, R12, R11 ;  /* 0x0000000c0d0e7389 */ /* 0x00006400000c000b */
[----:B01----:R-:W-:Y:S01]  /*13730*/  ENDCOLLECTIVE ;  /* 0x000000000000791b */ /* 0x003fe20003800000 */
.L_x_9279:
        /* <DEDUP_REMOVED lines=8> */
.L_x_9280:
[----:B------:R-:W-:-:S05]  /*137c0*/  @!P2 IMAD.MOV.U32 R3, RZ, RZ, R7 ;  /* 0x000000ffff03a224 */ /* 0x000fca00078e0007 */
        /* <DEDUP_REMOVED lines=12> */
.L_x_9281:
        /* <DEDUP_REMOVED lines=8> */
.L_x_9282:
        /* <DEDUP_REMOVED lines=13> */
.L_x_9283:
        /* <DEDUP_REMOVED lines=8> */
.L_x_9284:
[----:B------:R-:W-:-:S05]  /*13a60*/  @!P2 IMAD.MOV.U32 R3, RZ, RZ, R7 ;  /* 0x000000ffff03a224 */ /* 0x000fca00078e0007 */
        /* <DEDUP_REMOVED lines=11> */
.L_x_9285:
        /* <DEDUP_REMOVED lines=8> */
.L_x_9286:
        /* <DEDUP_REMOVED lines=11> */
.L_x_9287:
[----:B------:R-:W-:Y:S05]  /*13c50*/  BRA `(.L_x_9288) ;  /* 0xffffffbc00047947 */ /* 0x000fea000383ffff */
.L_x_9198:
[----:B0-----:R0:W1:Y:S02]  /*13c60*/  SYNCS.PHASECHK.TRANS64.TRYWAIT P1, [R22+URZ+0x28820], R3 ;  /* 0x02882003160075a7 */ /* 0x001064000802017f */
[----:B-1----:R-:W-:Y:S05]  /*13c70*/  @!P1 NANOSLEEP.SYNCS 0x989680 ;  /* 0x009896800000995d */ /* 0x002fea0003900000 */
[----:B------:R-:W1:Y:S02]  /*13c80*/  @!P1 SYNCS.PHASECHK.TRANS64 P1, [R22+URZ+0x28820], R3 ;  /* 0x02882003160095a7 */ /* 0x000e64000802007f */
[----:B-1----:R-:W-:Y:S05]  /*13c90*/  @!P1 BRA `(.L_x_9198) ;  /* 0xfffffffc00f09947 */ /* 0x002fea000383ffff */
[----:B------:R-:W-:Y:S05]  /*13ca0*/  BRA `(.L_x_9289) ;  /* 0xffffffbc00787947 */ /* 0x000fea000383ffff */
.L_x_9203:
[----:B0-----:R0:W1:Y:S02]  /*13cb0*/  SYNCS.PHASECHK.TRANS64.TRYWAIT P0, [R6+URZ+0x28840], R3 ;  /* 0x02884003060075a7 */ /* 0x001064000800017f */
[----:B-1----:R-:W-:Y:S05]  /*13cc0*/  @!P0 NANOSLEEP.SYNCS 0x989680 ;  /* 0x009896800000895d */ /* 0x002fea0003900000 */
[----:B------:R-:W1:Y:S02]  /*13cd0*/  @!P0 SYNCS.PHASECHK.TRANS64 P0, [R6+URZ+0x28840], R3 ;  /* 0x02884003060085a7 */ /* 0x000e64000800007f */
[----:B-1----:R-:W-:Y:S05]  /*13ce0*/  @!P0 BRA `(.L_x_9203) ;  /* 0xfffffffc00f08947 */ /* 0x002fea000383ffff */
[----:B------:R-:W-:Y:S05]  /*13cf0*/  BRA `(.L_x_9290) ;  /* 0xffffffc000447947 */ /* 0x000fea000383ffff */
.L_x_9204:
        /* <DEDUP_REMOVED lines=8> */
.L_x_9292:
[----:B------:R-:W-:Y:S05]  /*13d80*/  BSYNC B1 ;  /* 0x0000000000017941 */ /* 0x000fea0003800000 */
.L_x_9291:
        /* <DEDUP_REMOVED lines=10> */
.L_x_9293:
[----:B------:R-:W-:Y:S02]  /*13e30*/  IMAD.MOV.U32 R13, RZ, RZ, R9 ;  /* 0x000000ffff0d7224 */ /* 0x000fe400078e0009 */
[----:B------:R-:W-:Y:S02]  /*13e40*/  IMAD.MOV.U32 R12, RZ, RZ, 0x1 ;  /* 0x00000001ff0c7424 */ /* 0x000fe400078e00ff */
[----:B------:R-:W-:-:S07]  /*13e50*/  IMAD.MOV.U32 R2, RZ, RZ, R14 ;  /* 0x000000ffff027224 */ /* 0x000fce00078e000e */
[----:B------:R-:W-:Y:S05]  /*13e60*/  WARPSYNC.COLLECTIVE R15, `(.L_x_9294) ;  /* 0x000000000f087348 */ /* 0x000fea0003c00000 */
[----:B------:R0:W1:Y:S02]  /*13e70*/  SHFL.IDX P6, R14, R13, R12, R11 ;  /* 0x0000000c0d0e7389 */ /* 0x00006400000c000b */
[----:B01----:R-:W-:Y:S01]  /*13e80*/  ENDCOLLECTIVE ;  /* 0x000000000000791b */ /* 0x003fe20003800000 */
.L_x_9294:
        /* <DEDUP_REMOVED lines=12> */
.L_x_9295:
[----:B------:R-:W-:Y:S02]  /*13f50*/  IMAD.MOV.U32 R13, RZ, RZ, R9 ;  /* 0x000000ffff0d7224 */ /* 0x000fe400078e0009 */
[----:B------:R-:W-:Y:S02]  /*13f60*/  IMAD.MOV.U32 R12, RZ, RZ, 0x2 ;  /* 0x00000002ff0c7424 */ /* 0x000fe400078e00ff */
[----:B------:R-:W-:-:S07]  /*13f70*/  IMAD.MOV.U32 R2, RZ, RZ, R14 ;  /* 0x000000ffff027224 */ /* 0x000fce00078e000e */
[----:B------:R-:W-:Y:S05]  /*13f80*/  WARPSYNC.COLLECTIVE R15, `(.L_x_9296) ;  /* 0x000000000f087348 */ /* 0x000fea0003c00000 */
[----:B------:R0:W1:Y:S02]  /*13f90*/  SHFL.IDX P6, R14, R13, R12, R11 ;  /* 0x0000000c0d0e7389 */ /* 0x00006400000c000b */
[----:B01----:R-:W-:Y:S01]  /*13fa0*/  ENDCOLLECTIVE ;  /* 0x000000000000791b */ /* 0x003fe20003800000 */
.L_x_9296:
        /* <DEDUP_REMOVED lines=12> */
.L_x_9297:
[----:B------:R-:W-:Y:S02]  /*14070*/  IMAD.MOV.U32 R13, RZ, RZ, R9 ;  /* 0x000000ffff0d7224 */ /* 0x000fe400078e0009 */
[----:B------:R-:W-:Y:S02]  /*14080*/  IMAD.MOV.U32 R12, RZ, RZ, 0x3 ;  /* 0x00000003ff0c7424 */ /* 0x000fe400078e00ff */
[----:B------:R-:W-:-:S07]  /*14090*/  IMAD.MOV.U32 R2, RZ, RZ, R14 ;  /* 0x000000ffff027224 */ /* 0x000fce00078e000e */
[----:B------:R-:W-:Y:S05]  /*140a0*/  WARPSYNC.COLLECTIVE R15, `(.L_x_9298) ;  /* 0x000000000f087348 */ /* 0x000fea0003c00000 */
[----:B------:R0:W1:Y:S02]  /*140b0*/  SHFL.IDX P6, R14, R13, R12, R11 ;  /* 0x0000000c0d0e7389 */ /* 0x00006400000c000b */
[----:B01----:R-:W-:Y:S01]  /*140c0*/  ENDCOLLECTIVE ;  /* 0x000000000000791b */ /* 0x003fe20003800000 */
.L_x_9298:
        /* <DEDUP_REMOVED lines=12> */
.L_x_9299:
[----:B------:R-:W-:Y:S02]  /*14190*/  IMAD.MOV.U32 R13, RZ, RZ, R9 ;  /* 0x000000ffff0d7224 */ /* 0x000fe400078e0009 */
[----:B------:R-:W-:Y:S02]  /*141a0*/  IMAD.MOV.U32 R12, RZ, RZ, 0x4 ;  /* 0x00000004ff0c7424 */ /* 0x000fe400078e00ff */
[----:B------:R-:W-:-:S07]  /*141b0*/  IMAD.MOV.U32 R2, RZ, RZ, R14 ;  /* 0x000000ffff027224 */ /* 0x000fce00078e000e */
[----:B------:R-:W-:Y:S05]  /*141c0*/  WARPSYNC.COLLECTIVE R15, `(.L_x_9300) ;  /* 0x000000000f087348 */ /* 0x000fea0003c00000 */
[----:B------:R0:W1:Y:S02]  /*141d0*/  SHFL.IDX P6, R14, R13, R12, R11 ;  /* 0x0000000c0d0e7389 */ /* 0x00006400000c000b */
[----:B01----:R-:W-:Y:S01]  /*141e0*/  ENDCOLLECTIVE ;  /* 0x000000000000791b */ /* 0x003fe20003800000 */
.L_x_9300:
        /* <DEDUP_REMOVED lines=12> */
.L_x_9301:
[----:B------:R-:W-:Y:S02]  /*142b0*/  IMAD.MOV.U32 R13, RZ, RZ, R9 ;  /* 0x000000ffff0d7224 */ /* 0x000fe400078e0009 */
[----:B------:R-:W-:Y:S02]  /*142c0*/  IMAD.MOV.U32 R12, RZ, RZ, 0x5 ;  /* 0x00000005ff0c7424 */ /* 0x000fe400078e00ff */
[----:B------:R-:W-:-:S07]  /*142d0*/  IMAD.MOV.U32 R2, RZ, RZ, R14 ;  /* 0x000000ffff027224 */ /* 0x000fce00078e000e */
[----:B------:R-:W-:Y:S05]  /*142e0*/  WARPSYNC.COLLECTIVE R15, `(.L_x_9302) ;  /* 0x000000000f087348 */ /* 0x000fea0003c00000 */
[----:B------:R0:W1:Y:S02]  /*142f0*/  SHFL.IDX P6, R14, R13, R12, R11 ;  /* 0x0000000c0d0e7389 */ /* 0x00006400000c000b */
[----:B01----:R-:W-:Y:S01]  /*14300*/  ENDCOLLECTIVE ;  /* 0x000000000000791b */ /* 0x003fe20003800000 */
.L_x_9302:
        /* <DEDUP_REMOVED lines=12> */
.L_x_9303:
[----:B------:R-:W-:Y:S02]  /*143d0*/  IMAD.MOV.U32 R13, RZ, RZ, R9 ;  /* 0x000000ffff0d7224 */ /* 0x000fe400078e0009 */
[----:B------:R-:W-:Y:S02]  /*143e0*/  IMAD.MOV.U32 R12, RZ, RZ, 0x6 ;  /* 0x00000006ff0c7424 */ /* 0x000fe400078e00ff */
[----:B------:R-:W-:-:S07]  /*143f0*/  IMAD.MOV.U32 R2, RZ, RZ, R14 ;  /* 0x000000ffff027224 */ /* 0x000fce00078e000e */
[----:B------:R-:W-:Y:S05]  /*14400*/  WARPSYNC.COLLECTIVE R15, `(.L_x_9304) ;  /* 0x000000000f087348 */ /* 0x000fea0003c00000 */
[----:B------:R0:W1:Y:S02]  /*14410*/  SHFL.IDX P6, R14, R13, R12, R11 ;  /* 0x0000000c0d0e7389 */ /* 0x00006400000c000b */
[----:B01----:R-:W-:Y:S01]  /*14420*/  ENDCOLLECTIVE ;  /* 0x000000000000791b */ /* 0x003fe20003800000 */
.L_x_9304:
        /* <DEDUP_REMOVED lines=12> */
.L_x_9305:
[----:B------:R-:W-:Y:S02]  /*144f0*/  IMAD.MOV.U32 R13, RZ, RZ, R9 ;  /* 0x000000ffff0d7224 */ /* 0x000fe400078e0009 */
[----:B------:R-:W-:Y:S02]  /*14500*/  IMAD.MOV.U32 R12, RZ, RZ, 0x7 ;  /* 0x00000007ff0c7424 */ /* 0x000fe400078e00ff */
[----:B------:R-:W-:-:S07]  /*14510*/  IMAD.MOV.U32 R2, RZ, RZ, R14 ;  /* 0x000000ffff027224 */ /* 0x000fce00078e000e */
[----:B------:R-:W-:Y:S05]  /*14520*/  WARPSYNC.COLLECTIVE R15, `(.L_x_9306) ;  /* 0x000000000f087348 */ /* 0x000fea0003c00000 */
[----:B------:R0:W1:Y:S02]  /*14530*/  SHFL.IDX P6, R14, R13, R12, R11 ;  /* 0x0000000c0d0e7389 */ /* 0x00006400000c000b */
[----:B01----:R-:W-:Y:S01]  /*14540*/  ENDCOLLECTIVE ;  /* 0x000000000000791b */ /* 0x003fe20003800000 */
.L_x_9306:
[----:B------:R-:W-:-:S05]  /*14550*/  IADD3 R2, P0, R2, R5, RZ ;  /* 0x0000000502027210 */ /* 0x000fca0007f1e0ff */
[----:B------:R-:W-:-:S05]  /*14560*/  IMAD.X R3, RZ, RZ, R3, P0 ;  /* 0x000000ffff037224 */ /* 0x000fca00000e0603 */
[----:B------:R-:W-:Y:S01]  /*14570*/  @!PT LDS RZ, [RZ] ;  /* 0x00000000fffff984 */ /* 0x000fe20000000800 */
[----:B------:R-:W-:Y:S01]  /*14580*/  @!PT LDS RZ, [RZ] ;  /* 0x00000000fffff984 */ /* 0x000fe20000000800 */
[----:B------:R-:W-:Y:S01]  /*14590*/  @!PT LDS RZ, [RZ] ;  /* 0x00000000fffff984 */ /* 0x000fe20000000800 */
[----:B------:R0:W-:Y:S01]  /*145a0*/  LDGSTS.E.BYPASS.LTC128B.128 [R8+0x1b400], desc[UR52][R2.64], !P4 ;  /* 0x1b40000002087fae */ /* 0x0001e2000e101d74 */
[----:B------:R-:W-:-:S03]  /*145b0*/  MOV R13, R7 ;  /* 0x00000007000d7202 */ /* 0x000fc60000000f00 */
[----:B------:R0:W-:Y:S01]  /*145c0*/  LDGSTS.E.BYPASS.LTC128B.128 [R8+0x1f400], desc[UR52][R2.64+0x80], !P3 ;  /* 0x1f40008002087fae */ /* 0x0001e2000d901d74 */
[----:B------:R-:W-:-:S07]  /*145d0*/  IMAD.MOV.U32 R9, RZ, RZ, R14 ;  /* 0x000000ffff097224 */ /* 0x000fce00078e000e */
[----:B0-----:R-:W-:Y:S05]  /*145e0*/  WARPSYNC.COLLECTIVE R15, `(.L_x_9307) ;  /* 0x000000000f087348 */ /* 0x001fea0003c00000 */
[----:B------:R1:W2:Y:S02]  /*145f0*/  SHFL.IDX P6, R14, R13, R12, R11 ;  /* 0x0000000c0d0e7389 */ /* 0x0002a400000c000b */
[----:B012---:R-:W-:Y:S01]  /*14600*/  ENDCOLLECTIVE ;  /* 0x000000000000791b */ /* 0x007fe20003800000 */
.L_x_9307:
[----:B------:R-:W-:Y:S01]  /*14610*/  IMAD.MOV.U32 R2, RZ, RZ, R14 ;  /* 0x000000ffff027224 */ /* 0x000fe200078e000e */
[----:B------:R-:W-:Y:S06]  /*14620*/  BRA `(.L_x_9308) ;  /* 0xffffffbc00187947 */ /* 0x000fec000383ffff */
.L_x_9209:
[----:B-1----:R1:W3:Y:S02]  /*14630*/  SYNCS.PHASECHK.TRANS64.TRYWAIT P0, [R6+URZ+0x28860], R2 ;  /* 0x02886002060075a7 */ /* 0x0022e4000800017f */
[----:B---3--:R-:W-:Y:S05]  /*14640*/  @!P0 NANOSLEEP.SYNCS 0x989680 ;  /* 0x009896800000895d */ /* 0x008fea0003900000 */
[----:B------:R-:W3:Y:S02]  /*14650*/  @!P0 SYNCS.PHASECHK.TRANS64 P0, [R6+URZ+0x28860], R2 ;  /* 0x02886002060085a7 */ /* 0x000ee4000800007f */
[----:B---3--:R-:W-:Y:S05]  /*14660*/  @!P0 BRA `(.L_x_9209) ;  /* 0xfffffffc00f08947 */ /* 0x008fea000383ffff */
[----:B------:R-:W-:Y:S05]  /*14670*/  BRA `(.L_x_9309) ;  /* 0xffffffbc00787947 */ /* 0x000fea000383ffff */
.L_x_9210:
        /* <DEDUP_REMOVED lines=8> */
.L_x_9311:
[----:B------:R-:W-:Y:S05]  /*14700*/  BSYNC B1 ;  /* 0x0000000000017941 */ /* 0x000fea0003800000 */
.L_x_9310:
        /* <DEDUP_REMOVED lines=9> */
.L_x_9312:
[----:B------:R-:W-:Y:S02]  /*147a0*/  IMAD.MOV.U32 R13, RZ, RZ, R24 ;  /* 0x000000ffff0d7224 */ /* 0x000fe400078e0018 */
[----:B------:R-:W-:Y:S02]  /*147b0*/  IMAD.MOV.U32 R12, RZ, RZ, 0x1 ;  /* 0x00000001ff0c7424 */ /* 0x000fe400078e00ff */
[----:B------:R-:W-:-:S07]  /*147c0*/  IMAD.MOV.U32 R2, RZ, RZ, R14 ;  /* 0x000000ffff027224 */ /* 0x000fce00078e000e */
[----:B------:R-:W-:Y:S05]  /*147d0*/  WARPSYNC.COLLECTIVE R15, `(.L_x_9313) ;  /* 0x000000000f087348 */ /* 0x000fea0003c00000 */
[----:B------:R0:W1:Y:S02]  /*147e0*/  SHFL.IDX P6, R14, R13, R12, R11 ;  /* 0x0000000c0d0e7389 */ /* 0x00006400000c000b */
[----:B01----:R-:W-:Y:S01]  /*147f0*/  ENDCOLLECTIVE ;  /* 0x000000000000791b */ /* 0x003fe20003800000 */
.L_x_9313:
        /* <DEDUP_REMOVED lines=14> */
.L_x_9314:
[----:B------:R-:W-:Y:S02]  /*148e0*/  IMAD.MOV.U32 R13, RZ, RZ, R24 ;  /* 0x000000ffff0d7224 */ /* 0x000fe400078e0018 */
[----:B------:R-:W-:Y:S01]  /*148f0*/  IMAD.MOV.U32 R12, RZ, RZ, 0x2 ;  /* 0x00000002ff0c7424 */ /* 0x000fe200078e00ff */
[----:B------:R-:W-:-:S07]  /*14900*/  MOV R2, R14 ;  /* 0x0000000e00027202 */ /* 0x000fce0000000f00 */
[----:B------:R-:W-:Y:S05]  /*14910*/  WARPSYNC.COLLECTIVE R15, `(.L_x_9315) ;  /* 0x000000000f087348 */ /* 0x000fea0003c00000 */
[----:B------:R0:W1:Y:S02]  /*14920*/  SHFL.IDX P6, R14, R13, R12, R11 ;  /* 0x0000000c0d0e7389 */ /* 0x00006400000c000b */
[----:B01----:R-:W-:Y:S01]  /*14930*/  ENDCOLLECTIVE ;  /* 0x000000000000791b */ /* 0x003fe20003800000 */
.L_x_9315:
        /* <DEDUP_REMOVED lines=14> */
.L_x_9316:
[----:B------:R-:W-:Y:S02]  /*14a20*/  IMAD.MOV.U32 R13, RZ, RZ, R24 ;  /* 0x000000ffff0d7224 */ /* 0x000fe400078e0018 */
[----:B------:R-:W-:Y:S01]  /*14a30*/  IMAD.MOV.U32 R12, RZ, RZ, 0x3 ;  /* 0x00000003ff0c7424 */ /* 0x000fe200078e00ff */
[----:B------:R-:W-:-:S07]  /*14a40*/  MOV R2, R14 ;  /* 0x0000000e00027202 */ /* 0x000fce0000000f00 */
[----:B------:R-:W-:Y:S05]  /*14a50*/  WARPSYNC.COLLECTIVE R15, `(.L_x_9317) ;  /* 0x000000000f087348 */ /* 0x000fea0003c00000 */
[----:B------:R0:W1:Y:S02]  /*14a60*/  SHFL.IDX P6, R14, R13, R12, R11 ;  /* 0x0000000c0d0e7389 */ /* 0x00006400000c000b */
[----:B01----:R-:W-:Y:S01]  /*14a70*/  ENDCOLLECTIVE ;  /* 0x000000000000791b */ /* 0x003fe20003800000 */
.L_x_9317:
        /* <DEDUP_REMOVED lines=14> */
.L_x_9318:
[----:B------:R-:W-:Y:S02]  /*14b60*/  IMAD.MOV.U32 R13, RZ, RZ, R24 ;  /* 0x000000ffff0d7224 */ /* 0x000fe400078e0018 */
[----:B------:R-:W-:Y:S01]  /*14b70*/  IMAD.MOV.U32 R12, RZ, RZ, 0x4 ;  /* 0x00000004ff0c7424 */ /* 0x000fe200078e00ff */
[----:B------:R-:W-:-:S07]  /*14b80*/  MOV R2, R14 ;  /* 0x0000000e00027202 */ /* 0x000fce0000000f00 */
[----:B------:R-:W-:Y:S05]  /*14b90*/  WARPSYNC.COLLECTIVE R15, `(.L_x_9319) ;  /* 0x000000000f087348 */ /* 0x000fea0003c00000 */
[----:B------:R0:W1:Y:S02]  /*14ba0*/  SHFL.IDX P6, R14, R13, R12, R11 ;  /* 0x0000000c0d0e7389 */ /* 0x00006400000c000b */
[----:B01----:R-:W-:Y:S01]  /*14bb0*/  ENDCOLLECTIVE ;  /* 0x000000000000791b */ /* 0x003fe20003800000 */
.L_x_9319:
        /* <DEDUP_REMOVED lines=14> */
.L_x_9320:
[----:B------:R-:W-:Y:S02]  /*14ca0*/  IMAD.MOV.U32 R13, RZ, RZ, R24 ;  /* 0x000000ffff0d7224 */ /* 0x000fe400078e0018 */
[----:B------:R-:W-:Y:S01]  /*14cb0*/  IMAD.MOV.U32 R12, RZ, RZ, 0x5 ;  /* 0x00000005ff0c7424 */ /* 0x000fe200078e00ff */
[----:B------:R-:W-:-:S07]  /*14cc0*/  MOV R2, R14 ;  /* 0x0000000e00027202 */ /* 0x000fce0000000f00 */
[----:B------:R-:W-:Y:S05]  /*14cd0*/  WARPSYNC.COLLECTIVE R15, `(.L_x_9321) ;  /* 0x000000000f087348 */ /* 0x000fea0003c00000 */
[----:B------:R0:W1:Y:S02]  /*14ce0*/  SHFL.IDX P6, R14, R13, R12, R11 ;  /* 0x0000000c0d0e7389 */ /* 0x00006400000c000b */
[----:B01----:R-:W-:Y:S01]  /*14cf0*/  ENDCOLLECTIVE ;  /* 0x000000000000791b */ /* 0x003fe20003800000 */
.L_x_9321:
        /* <DEDUP_REMOVED lines=14> */
.L_x_9322:
[----:B------:R-:W-:Y:S02]  /*14de0*/  IMAD.MOV.U32 R13, RZ, RZ, R24 ;  /* 0x000000ffff0d7224 */ /* 0x000fe400078e0018 */
[----:B------:R-:W-:Y:S01]  /*14df0*/  IMAD.MOV.U32 R12, RZ, RZ, 0x6 ;  /* 0x00000006ff0c7424 */ /* 0x000fe200078e00ff */
[----:B------:R-:W-:-:S07]  /*14e00*/  MOV R2, R14 ;  /* 0x0000000e00027202 */ /* 0x000fce0000000f00 */
[----:B------:R-:W-:Y:S05]  /*14e10*/  WARPSYNC.COLLECTIVE R15, `(.L_x_9323) ;  /* 0x000000000f087348 */ /* 0x000fea0003c00000 */
[----:B------:R0:W1:Y:S02]  /*14e20*/  SHFL.IDX P6, R14, R13, R12, R11 ;  /* 0x0000000c0d0e7389 */ /* 0x00006400000c000b */
[----:B01----:R-:W-:Y:S01]  /*14e30*/  ENDCOLLECTIVE ;  /* 0x000000000000791b */ /* 0x003fe20003800000 */
.L_x_9323:
        /* <DEDUP_REMOVED lines=14> */
.L_x_9324:
[----:B------:R-:W-:Y:S02]  /*14f20*/  IMAD.MOV.U32 R13, RZ, RZ, R24 ;  /* 0x000000ffff0d7224 */ /* 0x000fe400078e0018 */
[----:B------:R-:W-:Y:S01]  /*14f30*/  IMAD.MOV.U32 R12, RZ, RZ, 0x7 ;  /* 0x00000007ff0c7424 */ /* 0x000fe200078e00ff */
[----:B------:R-:W-:-:S07]  /*14f40*/  MOV R2, R14 ;  /* 0x0000000e00027202 */ /* 0x000fce0000000f00 */
[----:B------:R-:W-:Y:S05]  /*14f50*/  WARPSYNC.COLLECTIVE R15, `(.L_x_9325) ;  /* 0x000000000f087348 */ /* 0x000fea0003c00000 */
[----:B------:R0:W1:Y:S02]  /*14f60*/  SHFL.IDX P6, R14, R13, R12, R11 ;  /* 0x0000000c0d0e7389 */ /* 0x00006400000c000b */
[----:B01----:R-:W-:Y:S01]  /*14f70*/  ENDCOLLECTIVE ;  /* 0x000000000000791b */ /* 0x003fe20003800000 */
.L_x_9325:
        /* <DEDUP_REMOVED lines=13> */
.L_x_9326:
[----:B------:R-:W-:Y:S01]  /*15050*/  @!PT LDS RZ, [RZ] ;  /* 0x00000000fffff984 */ /* 0x000fe20000000800 */
[----:B------:R-:W-:Y:S01]  /*15060*/  @!PT LDS RZ, [RZ] ;  /* 0x00000000fffff984 */ /* 0x000fe20000000800 */
[----:B------:R-:W-:Y:S01]  /*15070*/  @!PT LDS RZ, [RZ] ;  /* 0x00000000fffff984 */ /* 0x000fe20000000800 */
[----:B------:R1:W-:Y:S01]  /*15080*/  LDGSTS.E.BYPASS.LTC128B.128 [R7+0x7400], desc[UR52][R2.64+0x80], !P0 ;  /* 0x0740008002077fae */ /* 0x0003e2000c101d74 */
[----:B------:R-:W-:Y:S05]  /*15090*/  BRA `(.L_x_9327) ;  /* 0xffffffb400fc7947 */ /* 0x000fea000383ffff */
.L_x_9218:
[----:B0-----:R0:W1:Y:S02]  /*150a0*/  SYNCS.PHASECHK.TRANS64.TRYWAIT P0, [R0+URZ+0x28860], R3 ;  /* 0x02886003000075a7 */ /* 0x001064000800017f */
[----:B-1----:R-:W-:Y:S05]  /*150b0*/  @!P0 NANOSLEEP.SYNCS 0x989680 ;  /* 0x009896800000895d */ /* 0x002fea0003900000 */
[----:B------:R-:W1:Y:S02]  /*150c0*/  @!P0 SYNCS.PHASECHK.TRANS64 P0, [R0+URZ+0x28860], R3 ;  /* 0x02886003000085a7 */ /* 0x000e64000800007f */
[----:B-1----:R-:W-:Y:S05]  /*150d0*/  @!P0 BRA `(.L_x_9218) ;  /* 0xfffffffc00f08947 */ /* 0x002fea000383ffff */
[----:B------:R-:W-:Y:S05]  /*150e0*/  BRA `(.L_x_9328) ;  /* 0xffffffbc00187947 */ /* 0x000fea000383ffff */
.L_x_9219:
        /* <DEDUP_REMOVED lines=8> */
.L_x_9330:
[----:B------:R-:W-:Y:S05]  /*15170*/  BSYNC B0 ;  /* 0x0000000000007941 */ /* 0x000fea0003800000 */
.L_x_9329:
        /* <DEDUP_REMOVED lines=9> */
.L_x_9331:
        /* <DEDUP_REMOVED lines=12> */
.L_x_9332:
        /* <DEDUP_REMOVED lines=13> */
.L_x_9333:
[----:B------:R-:W-:Y:S01]  /*153a0*/  MOV R13, R24 ;  /* 0x00000018000d7202 */ /* 0x000fe20000000f00 */
[----:B------:R-:W-:Y:S02]  /*153b0*/  IMAD.MOV.U32 R12, RZ, RZ, 0x2 ;  /* 0x00000002ff0c7424 */ /* 0x000fe400078e00ff */
[----:B------:R-:W-:-:S07]  /*153c0*/  IMAD.MOV.U32 R10, RZ, RZ, R14 ;  /* 0x000000ffff0a7224 */ /* 0x000fce00078e000e */
[----:B------:R-:W-:Y:S05]  /*153d0*/  WARPSYNC.COLLECTIVE R15, `(.L_x_9334) ;  /* 0x000000000f087348 */ /* 0x000fea0003c00000 */
[----:B------:R0:W1:Y:S02]  /*153e0*/  SHFL.IDX P6, R14, R13, R12, R11 ;  /* 0x0000000c0d0e7389 */ /* 0x00006400000c000b */
[----:B01----:R-:W-:Y:S01]  /*153f0*/  ENDCOLLECTIVE ;  /* 0x000000000000791b */ /* 0x003fe20003800000 */
.L_x_9334:
        /* <DEDUP_REMOVED lines=14> */
.L_x_9335:
[----:B------:R-:W-:Y:S01]  /*154e0*/  IMAD.MOV.U32 R13, RZ, RZ, R24 ;  /* 0x000000ffff0d7224 */ /* 0x000fe200078e0018 */
[----:B------:R-:W-:Y:S02]  /*154f0*/  MOV R12, 0x3 ;  /* 0x00000003000c7802 */ /* 0x000fe40000000f00 */
[----:B------:R-:W-:-:S13]  /*15500*/  IADD3 R2, P2, R14, R5, RZ ;  /* 0x000000050e027210 */ /* 0x000fda0007f5e0ff */
[----:B------:R-:W-:Y:S05]  /*15510*/  WARPSYNC.COLLECTIVE R15, `(.L_x_9336) ;  /* 0x000000000f087348 */ /* 0x000fea0003c00000 */
[----:B------:R0:W1:Y:S02]  /*15520*/  SHFL.IDX P6, R14, R13, R12, R11 ;  /* 0x0000000c0d0e7389 */ /* 0x00006400000c000b */
[----:B01----:R-:W-:Y:S01]  /*15530*/  ENDCOLLECTIVE ;  /* 0x000000000000791b */ /* 0x003fe20003800000 */
.L_x_9336:
        /* <DEDUP_REMOVED lines=13> */
.L_x_9337:
[----:B------:R-:W-:Y:S02]  /*15610*/  IMAD.MOV.U32 R13, RZ, RZ, R24 ;  /* 0x000000ffff0d7224 */ /* 0x000fe400078e0018 */
[----:B------:R-:W-:Y:S01]  /*15620*/  IMAD.MOV.U32 R12, RZ, RZ, 0x4 ;  /* 0x00000004ff0c7424 */ /* 0x000fe200078e00ff */
[----:B------:R-:W-:-:S13]  /*15630*/  IADD3 R2, P2, R14, R5, RZ ;  /* 0x000000050e027210 */ /* 0x000fda0007f5e0ff */
[----:B------:R-:W-:Y:S05]  /*15640*/  WARPSYNC.COLLECTIVE R15, `(.L_x_9338) ;  /* 0x000000000f087348 */ /* 0x000fea0003c00000 */
[----:B------:R0:W1:Y:S02]  /*15650*/  SHFL.IDX P6, R14, R13, R12, R11 ;  /* 0x0000000c0d0e7389 */ /* 0x00006400000c000b */
[----:B01----:R-:W-:Y:S01]  /*15660*/  ENDCOLLECTIVE ;  /* 0x000000000000791b */ /* 0x003fe20003800000 */
.L_x_9338:
        /* <DEDUP_REMOVED lines=8> */
[----:B------:R-:W-:Y:S01]  /*156f0*/  IMAD.MOV.U32 R13, RZ, RZ, R23 ;  /* 0x000000ffff0d7224 */ /* 0x000fe200078e0017 */
[----:B------:R-:W-:-:S11]  /*15700*/  MOV R8, R14 ;  /* 0x0000000e00087202 */ /* 0x000fd60000000f00 */
[----:B0-----:R-:W-:Y:S05]  /*15710*/  WARPSYNC.COLLECTIVE R15, `(.L_x_9339) ;  /* 0x000000000f087348 */ /* 0x001fea0003c00000 */
[----:B------:R1:W2:Y:S02]  /*15720*/  SHFL.IDX P6, R14, R13, R12, R11 ;  /* 0x0000000c0d0e7389 */ /* 0x0002a400000c000b */
[----:B012---:R-:W-:Y:S01]  /*15730*/  ENDCOLLECTIVE ;  /* 0x000000000000791b */ /* 0x007fe20003800000 */
.L_x_9339:
[----:B------:R-:W-:Y:S02]  /*15740*/  IMAD.MOV.U32 R13, RZ, RZ, R24 ;  /* 0x000000ffff0d7224 */ /* 0x000fe400078e0018 */
[----:B------:R-:W-:Y:S02]  /*15750*/  IMAD.MOV.U32 R12, RZ, RZ, 0x5 ;  /* 0x00000005ff0c7424 */ /* 0x000fe400078e00ff */
[----:B------:R-:W-:-:S07]  /*15760*/  IMAD.MOV.U32 R10, RZ, RZ, R14 ;  /* 0x000000ffff0a7224 */ /* 0x000fce00078e000e */
[----:B------:R-:W-:Y:S05]  /*15770*/  WARPSYNC.COLLECTIVE R15, `(.L_x_9340) ;  /* 0x000000000f087348 */ /* 0x000fea0003c00000 */
[----:B------:R0:W1:Y:S02]  /*15780*/  SHFL.IDX P6, R14, R13, R12, R11 ;  /* 0x0000000c0d0e7389 */ /* 0x00006400000c000b */
[----:B01----:R-:W-:Y:S01]  /*15790*/  ENDCOLLECTIVE ;  /* 0x000000000000791b */ /* 0x003fe20003800000 */
.L_x_9340:
        /* <DEDUP_REMOVED lines=9> */
[----:B------:R-:W-:Y:S02]  /*15830*/  ISETP.LT.OR P4, PT, R6, 0x51, P0 ;  /* 0x000000510600780c */ /* 0x000fe40000781670 */
[----:B------:R-:W-:-:S11]  /*15840*/  MOV R7, R14 ;  /* 0x0000000e00077202 */ /* 0x000fd60000000f00 */
[----:B0-----:R-:W-:Y:S05]  /*15850*/  WARPSYNC.COLLECTIVE R15, `(.L_x_9341) ;  /* 0x000000000f087348 */ /* 0x001fea0003c00000 */
[----:B------:R1:W2:Y:S02]  /*15860*/  SHFL.IDX P6, R14, R13, R12, R11 ;  /* 0x0000000c0d0e7389 */ /* 0x0002a400000c000b */
[----:B012---:R-:W-:Y:S01]  /*15870*/  ENDCOLLECTIVE ;  /* 0x000000000000791b */ /* 0x007fe20003800000 */
.L_x_9341:
[----:B------:R-:W-:Y:S02]  /*15880*/  IMAD.MOV.U32 R13, RZ, RZ, R24 ;  /* 0x000000ffff0d7224 */ /* 0x000fe400078e0018 */
[----:B------:R-:W-:Y:S01]  /*15890*/  IMAD.MOV.U32 R12, RZ, RZ, 0x6 ;  /* 0x00000006ff0c7424 */ /* 0x000fe200078e00ff */
[----:B------:R-:W-:-:S13]  /*158a0*/  IADD3 R2, P2, R14, R5, RZ ;  /* 0x000000050e027210 */ /* 0x000fda0007f5e0ff */
[----:B------:R-:W-:Y:S05]  /*158b0*/  WARPSYNC.COLLECTIVE R15, `(.L_x_9342) ;  /* 0x000000000f087348 */ /* 0x000fea0003c00000 */
[----:B------:R0:W1:Y:S02]  /*158c0*/  SHFL.IDX P6, R14, R13, R12, R11 ;  /* 0x0000000c0d0e7389 */ /* 0x00006400000c000b */
[----:B01----:R-:W-:Y:S01]  /*158d0*/  ENDCOLLECTIVE ;  /* 0x000000000000791b */ /* 0x003fe20003800000 */
.L_x_9342:
        /* <DEDUP_REMOVED lines=13> */
.L_x_9343:
[----:B------:R-:W-:Y:S02]  /*159b0*/  IMAD.MOV.U32 R13, RZ, RZ, R24 ;  /* 0x000000ffff0d7224 */ /* 0x000fe400078e0018 */
[----:B------:R-:W-:Y:S02]  /*159c0*/  IMAD.MOV.U32 R12, RZ, RZ, 0x7 ;  /* 0x00000007ff0c7424 */ /* 0x000fe400078e00ff */
[----:B------:R-:W-:-:S07]  /*159d0*/  IMAD.MOV.U32 R10, RZ, RZ, R14 ;  /* 0x000000ffff0a7224 */ /* 0x000fce00078e000e */
[----:B------:R-:W-:Y:S05]  /*159e0*/  WARPSYNC.COLLECTIVE R15, `(.L_x_9344) ;  /* 0x000000000f087348 */ /* 0x000fea0003c00000 */
[----:B------:R0:W1:Y:S02]  /*159f0*/  SHFL.IDX P6, R14, R13, R12, R11 ;  /* 0x0000000c0d0e7389 */ /* 0x00006400000c000b */
[----:B01----:R-:W-:Y:S01]  /*15a00*/  ENDCOLLECTIVE ;  /* 0x000000000000791b */ /* 0x003fe20003800000 */
.L_x_9344:
        /* <DEDUP_REMOVED lines=12> */
.L_x_9345:
[----:B------:R-:W-:Y:S05]  /*15ad0*/  BRA `(.L_x_9346) ;  /* 0xffffffb400b87947 */ /* 0x000fea000383ffff */
.L_x_9224:
        /* <DEDUP_REMOVED lines=8> */
.L_x_9348:
[----:B------:R-:W-:Y:S05]  /*15b60*/  BSYNC B0 ;  /* 0x0000000000007941 */ /* 0x000fea0003800000 */
.L_x_9347:
        /* <DEDUP_REMOVED lines=9> */
.L_x_9349:
[----:B------:R-:W-:Y:S02]  /*15c00*/  ULDC UR4, c[0x0][0xc3c] ;  /* 0x00030f0000047ab9 */ /* 0x000fe40000000800 */
[----:B------:R-:W-:-:S13]  /*15c10*/  ISETP.GE.OR P1, PT, R7, UR4, !P0 ;  /* 0x0000000407007c0c */ /* 0x000fda000c726670 */
[----:B------:R-:W0:Y:S01]  /*15c20*/  @!P1 LDC.64 R2, c[0x0][0xc80] ;  /* 0x00032000ff029b82 */ /* 0x000e220000000a00 */
[----:B------:R-:W-:Y:S01]  /*15c30*/  MOV R4, RZ ;  /* 0x000000ff00047202 */ /* 0x000fe20000000f00 */
        /* <DEDUP_REMOVED lines=14> */
.L_x_9350:
[----:B------:R-:W-:Y:S02]  /*15d20*/  MOV R12, 0x2 ;  /* 0x00000002000c7802 */ /* 0x000fe40000000f00 */
[----:B------:R-:W-:-:S05]  /*15d30*/  SEL R7, R14, RZ, P1 ;  /* 0x000000ff0e077207 */ /* 0x000fca0000800000 */
[----:B------:R-:W-:-:S04]  /*15d40*/  IMAD.IADD R6, R4, 0x1, R7 ;  /* 0x0000000104067824 */ /* 0x000fc800078e0207 */
[----:B------:R-:W-:-:S07]  /*15d50*/  IMAD.MOV.U32 R13, RZ, RZ, R6 ;  /* 0x000000ffff0d7224 */ /* 0x000fce00078e0006 */
[----:B------:R-:W-:Y:S05]  /*15d60*/  WARPSYNC.COLLECTIVE R15, `(.L_x_9351) ;  /* 0x000000000f087348 */ /* 0x000fea0003c00000 */
[----:B------:R0:W1:Y:S02]  /*15d70*/  SHFL.UP P6, R14, R13, R12, R11 ;  /* 0x0400000c0d0e7389 */ /* 0x00006400000c000b */
[----:B01----:R-:W-:Y:S01]  /*15d80*/  ENDCOLLECTIVE ;  /* 0x000000000000791b */ /* 0x003fe20003800000 */
.L_x_9351:
[----:B------:R-:W-:Y:S01]  /*15d90*/  IMAD.MOV.U32 R12, RZ, RZ, 0x4 ;  /* 0x00000004ff0c7424 */ /* 0x000fe200078e00ff */
[----:B------:R-:W-:-:S05]  /*15da0*/  SEL R7, R14, RZ, P2 ;  /* 0x000000ff0e077207 */ /* 0x000fca0001000000 */
[----:B------:R-:W-:-:S04]  /*15db0*/  IMAD.IADD R7, R6, 0x1, R7 ;  /* 0x0000000106077824 */ /* 0x000fc800078e0207 */
[----:B------:R-:W-:-:S07]  /*15dc0*/  IMAD.MOV.U32 R13, RZ, RZ, R7 ;  /* 0x000000ffff0d7224 */ /* 0x000fce00078e0007 */
[----:B------:R-:W-:Y:S05]  /*15dd0*/  WARPSYNC.COLLECTIVE R15, `(.L_x_9352) ;  /* 0x000000000f087348 */ /* 0x000fea0003c00000 */
[----:B------:R0:W1:Y:S02]  /*15de0*/  SHFL.UP P6, R14, R13, R12, R11 ;  /* 0x0400000c0d0e7389 */ /* 0x00006400000c000b */
[----:B01----:R-:W-:Y:S01]  /*15df0*/  ENDCOLLECTIVE ;  /* 0x000000000000791b */ /* 0x003fe20003800000 */
.L_x_9352:
[----:B------:R-:W-:Y:S02]  /*15e00*/  MOV R12, 0x8 ;  /* 0x00000008000c7802 */ /* 0x000fe40000000f00 */
[----:B------:R-:W-:-:S05]  /*15e10*/  SEL R2, R14, RZ, P3 ;  /* 0x000000ff0e027207 */ /* 0x000fca0001800000 */
[----:B------:R-:W-:-:S04]  /*15e20*/  IMAD.IADD R2, R7, 0x1, R2 ;  /* 0x0000000107027824 */ /* 0x000fc800078e0202 */
[----:B------:R-:W-:-:S07]  /*15e30*/  IMAD.MOV.U32 R13, RZ, RZ, R2 ;  /* 0x000000ffff0d7224 */ /* 0x000fce00078e0002 */
[----:B------:R-:W-:Y:S05]  /*15e40*/  WARPSYNC.COLLECTIVE R15, `(.L_x_9353) ;  /* 0x000000000f087348 */ /* 0x000fea0003c00000 */
[----:B------:R0:W1:Y:S02]  /*15e50*/  SHFL.UP P6, R14, R13, R12, R11 ;  /* 0x0400000c0d0e7389 */ /* 0x00006400000c000b */
[----:B01----:R-:W-:Y:S01]  /*15e60*/  ENDCOLLECTIVE ;  /* 0x000000000000791b */ /* 0x003fe20003800000 */
.L_x_9353:
[----:B------:R-:W-:Y:S01]  /*15e70*/  IMAD.MOV.U32 R12, RZ, RZ, 0x10 ;  /* 0x00000010ff0c7424 */ /* 0x000fe200078e00ff */
[----:B------:R-:W-:-:S05]  /*15e80*/  SEL R3, R14, RZ, P4 ;  /* 0x000000ff0e037207 */ /* 0x000fca0002000000 */
[----:B------:R-:W-:-:S04]  /*15e90*/  IMAD.IADD R3, R2, 0x1, R3 ;  /* 0x0000000102037824 */ /* 0x000fc800078e0203 */
[----:B------:R-:W-:-:S07]  /*15ea0*/  IMAD.MOV.U32 R13, RZ, RZ, R3 ;  /* 0x000000ffff0d7224 */ /* 0x000fce00078e0003 */
[----:B------:R-:W-:Y:S05]  /*15eb0*/  WARPSYNC.COLLECTIVE R15, `(.L_x_9354) ;  /* 0x000000000f087348 */ /* 0x000fea0003c00000 */
[----:B------:R0:W1:Y:S02]  /*15ec0*/  SHFL.UP P6, R14, R13, R12, R11 ;  /* 0x0400000c0d0e7389 */ /* 0x00006400000c000b */
[----:B01----:R-:W-:Y:S01]  /*15ed0*/  ENDCOLLECTIVE ;  /* 0x000000000000791b */ /* 0x003fe20003800000 */
.L_x_9354:
        /* <DEDUP_REMOVED lines=8> */
.L_x_9355:
[----:B------:R-:W-:Y:S05]  /*15f60*/  BRA `(.L_x_9356) ;  /* 0xffffffb400c47947 */ /* 0x000fea000383ffff */
.L_x_9229:
        /* <DEDUP_REMOVED lines=8> */
.L_x_9358:
[----:B------:R-:W-:Y:S05]  /*15ff0*/  BSYNC B0 ;  /* 0x0000000000007941 */ /* 0x000fea0003800000 */
.L_x_9357:
[----:B------:R-:W-:Y:S01]  /*16000*/  SEL R13, R14, RZ, P1 ;  /* 0x000000ff0e0d7207 */ /* 0x000fe20000800000 */
[----:B------:R-:W-:Y:S02]  /*16010*/  IMAD.MOV.U32 R12, RZ, RZ, 0x2 ;  /* 0x00000002ff0c7424 */ /* 0x000fe400078e00ff */
[----:B------:R-:W-:Y:S01]  /*16020*/  IMAD.MOV.U32 R11, RZ, RZ, RZ ;  /* 0x000000ffff0b7224 */ /* 0x000fe200078e00ff */
[----:B------:R-:W-:Y:S01]  /*16030*/  IADD3 R13, R4, R13, RZ ;  /* 0x0000000d040d7210 */ /* 0x000fe20007ffe0ff */
[----:B------:R-:W-:-:S07]  /*16040*/  IMAD.MOV.U32 R15, RZ, RZ, -0x1 ;  /* 0xffffffffff0f7424 */ /* 0x000fce00078e00ff */
[----:B------:R-:W-:Y:S05]  /*16050*/  WARPSYNC.COLLECTIVE R15, `(.L_x_9359) ;  /* 0x000000000f087348 */ /* 0x000fea0003c00000 */
[----:B------:R0:W1:Y:S02]  /*16060*/  SHFL.UP P6, R14, R13, R12, R11 ;  /* 0x0400000c0d0e7389 */ /* 0x00006400000c000b */
[----:B01----:R-:W-:Y:S01]  /*16070*/  ENDCOLLECTIVE ;  /* 0x000000000000791b */ /* 0x003fe20003800000 */
.L_x_9359:
[----:B------:R-:W-:Y:S02]  /*16080*/  MOV R12, 0x4 ;  /* 0x00000004000c7802 */ /* 0x000fe40000000f00 */
[----:B------:R-:W-:-:S05]  /*16090*/  SEL R0, R14, RZ, P2 ;  /* 0x000000ff0e007207 */ /* 0x000fca0001000000 */
[----:B------:R-:W-:-:S04]  /*160a0*/  IMAD.IADD R0, R13, 0x1, R0 ;  /* 0x000000010d007824 */ /* 0x000fc800078e0200 */
[----:B------:R-:W-:-:S07]  /*160b0*/  IMAD.MOV.U32 R13, RZ, RZ, R0 ;  /* 0x000000ffff0d7224 */ /* 0x000fce00078e0000 */
[----:B------:R-:W-:Y:S05]  /*160c0*/  WARPSYNC.COLLECTIVE R15, `(.L_x_9360) ;  /* 0x000000000f087348 */ /* 0x000fea0003c00000 */
[----:B------:R0:W1:Y:S02]  /*160d0*/  SHFL.UP P6, R14, R13, R12, R11 ;  /* 0x0400000c0d0e7389 */ /* 0x00006400000c000b */
[----:B01----:R-:W-:Y:S01]  /*160e0*/  ENDCOLLECTIVE ;  /* 0x000000000000791b */ /* 0x003fe20003800000 */
.L_x_9360:
[----:B------:R-:W-:Y:S01]  /*160f0*/  IMAD.MOV.U32 R12, RZ, RZ, 0x8 ;  /* 0x00000008ff0c7424 */ /* 0x000fe200078e00ff */
[----:B------:R-:W-:-:S05]  /*16100*/  SEL R3, R14, RZ, P3 ;  /* 0x000000ff0e037207 */ /* 0x000fca0001800000 */
[----:B------:R-:W-:-:S04]  /*16110*/  IMAD.IADD R2, R0, 0x1, R3 ;  /* 0x0000000100027824 */ /* 0x000fc800078e0203 */
[----:B------:R-:W-:-:S07]  /*16120*/  IMAD.MOV.U32 R13, RZ, RZ, R2 ;  /* 0x000000ffff0d7224 */ /* 0x000fce00078e0002 */
[----:B------:R-:W-:Y:S05]  /*16130*/  WARPSYNC.COLLECTIVE R15, `(.L_x_9361) ;  /* 0x000000000f087348 */ /* 0x000fea0003c00000 */
[----:B------:R0:W1:Y:S02]  /*16140*/  SHFL.UP P6, R14, R13, R12, R11 ;  /* 0x0400000c0d0e7389 */ /* 0x00006400000c000b */
[----:B01----:R-:W-:Y:S01]  /*16150*/  ENDCOLLECTIVE ;  /* 0x000000000000791b */ /* 0x003fe20003800000 */
.L_x_9361:
[----:B------:R-:W-:Y:S02]  /*16160*/  MOV R12, 0x10 ;  /* 0x00000010000c7802 */ /* 0x000fe40000000f00 */
[----:B------:R-:W-:-:S05]  /*16170*/  SEL R3, R14, RZ, P4 ;  /* 0x000000ff0e037207 */ /* 0x000fca0002000000 */
[----:B------:R-:W-:-:S04]  /*16180*/  IMAD.IADD R3, R2, 0x1, R3 ;  /* 0x0000000102037824 */ /* 0x000fc800078e0203 */
[----:B------:R-:W-:-:S07]  /*16190*/  IMAD.MOV.U32 R13, RZ, RZ, R3 ;  /* 0x000000ffff0d7224 */ /* 0x000fce00078e0003 */
[----:B------:R-:W-:Y:S05]  /*161a0*/  WARPSYNC.COLLECTIVE R15, `(.L_x_9362) ;  /* 0x000000000f087348 */ /* 0x000fea0003c00000 */
[----:B------:R0:W1:Y:S02]  /*161b0*/  SHFL.UP P6, R14, R13, R12, R11 ;  /* 0x0400000c0d0e7389 */ /* 0x00006400000c000b */
[----:B01----:R-:W-:Y:S01]  /*161c0*/  ENDCOLLECTIVE ;  /* 0x000000000000791b */ /* 0x003fe20003800000 */
.L_x_9362:
        /* <DEDUP_REMOVED lines=8> */
.L_x_9363:
[----:B------:R-:W-:Y:S05]  /*16250*/  BRA `(.L_x_9364) ;  /* 0xffffffb400a47947 */ /* 0x000fea000383ffff */
.L_x_9231:
[----:B------:R-:W-:Y:S01]  /*16260*/  BSSY B0, `(.L_x_9365) ;  /* 0x0000006000007945 */ /* 0x000fe20003800000 */
[----:B------:R-:W-:Y:S01]  /*16270*/  PLOP3.LUT P6, PT, P6, PT, PT, 0x8, 0x0 ;  /* 0x000000000000781c */ /* 0x000fe200037ce170 */
[----:B------:R-:W-:-:S12]  /*16280*/  IMAD.MOV.U32 R15, RZ, RZ, -0x1 ;  /* 0xffffffffff0f7424 */ /* 0x000fd800078e00ff */
[----:B0-----:R-:W-:Y:S05]  /*16290*/  WARPSYNC.COLLECTIVE R15, `(.L_x_9366) ;  /* 0x000000000f087348 */ /* 0x001fea0003c00000 */
[----:B------:R-:W-:Y:S01]  /*162a0*/  VOTE.ANY R14, PT, P6 ;  /* 0x00000000000e7806 */ /* 0x000fe200030e0100 */
[----:B0-----:R-:W-:Y:S06]  /*162b0*/  ENDCOLLECTIVE ;  /* 0x000000000000791b */ /* 0x001fec0003800000 */
.L_x_9366:
[----:B------:R-:W-:Y:S05]  /*162c0*/  BSYNC B0 ;  /* 0x0000000000007941 */ /* 0x000fea0003800000 */
.L_x_9365:
        /* <DEDUP_REMOVED lines=9> */
.L_x_9367:
[----:B------:R-:W-:Y:S01]  /*16360*/  MOV R4, R14 ;  /* 0x0000000e00047202 */ /* 0x000fe20000000f00 */
[----:B------:R-:W-:Y:S06]  /*16370*/  BRA `(.L_x_9368) ;  /* 0xffffffb400947947 */ /* 0x000fec000383ffff */
.L_x_9233:
[----:B------:R-:W-:Y:S01]  /*16380*/  BSSY B0, `(.L_x_9369) ;  /* 0x0000007000007945 */ /* 0x000fe20003800000 */
[----:B------:R-:W-:Y:S02]  /*16390*/  IMAD.MOV.U32 R13, RZ, RZ, R6 ;  /* 0x000000ffff0d7224 */ /* 0x000fe400078e0006 */
[----:B------:R-:W-:Y:S02]  /*163a0*/  IMAD.MOV.U32 R11, RZ, RZ, 0x1f ;  /* 0x0000001fff0b7424 */ /* 0x000fe400078e00ff */
[----:B------:R-:W-:-:S07]  /*163b0*/  IMAD.MOV.U32 R15, RZ, RZ, -0x1 ;  /* 0xffffffffff0f7424 */ /* 0x000fce00078e00ff */
[----:B012---:R-:W-:Y:S05]  /*163c0*/  WARPSYNC.COLLECTIVE R15, `(.L_x_9370) ;  /* 0x000000000f087348 */ /* 0x007fea0003c00000 */
[----:B------:R3:W4:Y:S02]  /*163d0*/  SHFL.IDX P6, R14, R13, R12, R11 ;  /* 0x0000000c0d0e7389 */ /* 0x00072400000c000b */
[----:B01234-:R-:W-:Y:S01]  /*163e0*/  ENDCOLLECTIVE ;  /* 0x000000000000791b */ /* 0x01ffe20003800000 */
.L_x_9370:
[----:B------:R-:W-:Y:S05]  /*163f0*/  BSYNC B0 ;  /* 0x0000000000007941 */ /* 0x000fea0003800000 */
.L_x_9369:
[----:B------:R-:W-:Y:S05]  /*16400*/  BRA `(.L_x_9232) ;  /* 0xffffffb4008c7947 */ /* 0x000fea000383ffff */
.L_x_9237:
[----:B0-----:R0:W3:Y:S02]  /*16410*/  SYNCS.PHASECHK.TRANS64.TRYWAIT P0, [R4+URZ+0x28820], R0 ;  /* 0x02882000040075a7 */ /* 0x0010e4000800017f */
[----:B---3--:R-:W-:Y:S05]  /*16420*/  @!P0 NANOSLEEP.SYNCS 0x989680 ;  /* 0x009896800000895d */ /* 0x008fea0003900000 */
[----:B------:R-:W3:Y:S02]  /*16430*/  @!P0 SYNCS.PHASECHK.TRANS64 P0, [R4+URZ+0x28820], R0 ;  /* 0x02882000040085a7 */ /* 0x000ee4000800007f */
[----:B---3--:R-:W-:Y:S05]  /*16440*/  @!P0 BRA `(.L_x_9237) ;  /* 0xfffffffc00f08947 */ /* 0x008fea000383ffff */
[----:B------:R-:W-:Y:S05]  /*16450*/  BRA `(.L_x_9371) ;  /* 0xffffffbc00047947 */ /* 0x000fea000383ffff */
.L_x_9238:
        /* <DEDUP_REMOVED lines=11> */
.L_x_9373:
[----:B------:R-:W-:Y:S05]  /*16510*/  BSYNC B0 ;  /* 0x0000000000007941 */ /* 0x000fea0003800000 */
.L_x_9372:
[----:B------:R-:W-:Y:S05]  /*16520*/  BRA `(.L_x_9374) ;  /* 0xffffffb800ec7947 */ /* 0x000fea000383ffff */
.L_x_9241:
[----:B------:R-:W-:Y:S01]  /*16530*/  BSSY B1, `(.L_x_9375) ;  /* 0x0000006000017945 */ /* 0x000fe20003800000 */
[----:B------:R-:W-:-:S07]  /*16540*/  IMAD.MOV.U32 R15, RZ, RZ, -0x1 ;  /* 0xffffffffff0f7424 */ /* 0x000fce00078e00ff */
[----:B012---:R-:W-:Y:S05]  /*16550*/  WARPSYNC.COLLECTIVE R15, `(.L_x_9376) ;  /* 0x000000000f0c7348 */ /* 0x007fea0003c00000 */
[----:B------:R-:W-:Y:S02]  /*16560*/  ELECT P6, UR62, PT ;  /* 0x00000000003e782f */ /* 0x000fe400038c0000 */
[----:B------:R-:W-:Y:S01]  /*16570*/  MOV R14, UR62 ;  /* 0x0000003e000e7c02 */ /* 0x000fe20008000f00 */
[----:B012---:R-:W-:Y:S10]  /*16580*/  ENDCOLLECTIVE ;  /* 0x000000000000791b */ /* 0x007ff40003800000 */
.L_x_9376:
[----:B------:R-:W-:Y:S05]  /*16590*/  BSYNC B1 ;  /* 0x0000000000017941 */ /* 0x000fea0003800000 */
.L_x_9375:
[----:B------:R-:W-:Y:S05]  /*165a0*/  BRA `(.L_x_9377) ;  /* 0xffffffb800e47947 */ /* 0x000fea000383ffff */
.L_x_9243:
[----:B0-----:R0:W3:Y:S02]  /*165b0*/  SYNCS.PHASECHK.TRANS64.TRYWAIT P1, [R5+URZ+0x28840], R0 ;  /* 0x02884000050075a7 */ /* 0x0010e4000802017f */
[----:B---3--:R-:W-:Y:S05]  /*165c0*/  @!P1 NANOSLEEP.SYNCS 0x989680 ;  /* 0x009896800000995d */ /* 0x008fea0003900000 */
[----:B------:R-:W3:Y:S02]  /*165d0*/  @!P1 SYNCS.PHASECHK.TRANS64 P1, [R5+URZ+0x28840], R0 ;  /* 0x02884000050095a7 */ /* 0x000ee4000802007f */
[----:B---3--:R-:W-:Y:S05]  /*165e0*/  @!P1 BRA `(.L_x_9243) ;  /* 0xfffffffc00f09947 */ /* 0x008fea000383ffff */
[----:B------:R-:W-:Y:S05]  /*165f0*/  BRA `(.L_x_9378) ;  /* 0xffffffbc00047947 */ /* 0x000fea000383ffff */
.L_x_9245:
[----:B---3--:R3:W4:Y:S02]  /*16600*/  SYNCS.PHASECHK.TRANS64.TRYWAIT P1, [R25+URZ+0x28840], R2 ;  /* 0x02884002190075a7 */ /* 0x008724000802017f */
[----:B----4-:R-:W-:Y:S05]  /*16610*/  @!P1 NANOSLEEP.SYNCS 0x989680 ;  /* 0x009896800000995d */ /* 0x010fea0003900000 */
[----:B------:R-:W4:Y:S02]  /*16620*/  @!P1 SYNCS.PHASECHK.TRANS64 P1, [R25+URZ+0x28840], R2 ;  /* 0x02884002190095a7 */ /* 0x000f24000802007f */
[----:B----4-:R-:W-:Y:S05]  /*16630*/  @!P1 BRA `(.L_x_9245) ;  /* 0xfffffffc00f09947 */ /* 0x010fea000383ffff */
[----:B------:R-:W-:Y:S05]  /*16640*/  BRA `(.L_x_9379) ;  /* 0xffffffbc00107947 */ /* 0x000fea000383ffff */
.L_x_9247:
[----:B----4-:R4:W0:Y:S02]  /*16650*/  SYNCS.PHASECHK.TRANS64.TRYWAIT P1, [R5+URZ+0x28860], R0 ;  /* 0x02886000050075a7 */ /* 0x010824000802017f */
[----:B0-----:R-:W-:Y:S05]  /*16660*/  @!P1 NANOSLEEP.SYNCS 0x989680 ;  /* 0x009896800000995d */ /* 0x001fea0003900000 */
[----:B------:R-:W0:Y:S02]  /*16670*/  @!P1 SYNCS.PHASECHK.TRANS64 P1, [R5+URZ+0x28860], R0 ;  /* 0x02886000050095a7 */ /* 0x000e24000802007f */
[----:B0-----:R-:W-:Y:S05]  /*16680*/  @!P1 BRA `(.L_x_9247) ;  /* 0xfffffffc00f09947 */ /* 0x001fea000383ffff */
[----:B------:R-:W-:Y:S05]  /*16690*/  BRA `(.L_x_9380) ;  /* 0xffffffbc000c7947 */ /* 0x000fea000383ffff */
.L_x_9381:
        /* <DEDUP_REMOVED lines=14> */
.L_x_15851:


//--------------------- .text._ZN7cutlass13device_kernelIN5flash11enable_sm90INS1_16FlashAttnFwdSm90INS1_25CollectiveMainloopFwdSm90ILi2EN4cute5tupleIJNS5_1CILi1EEES8_S8_EEENS6_IJNS7_ILi128EEESA_SA_EEELi128ENS_10bfloat16_tEfNS_4arch4Sm90ELb1ELb0ELb1ELb1ELb1ELb1ELb0ELb1ELb1ELb1ELb0ELb0EEENS1_21CollectiveEpilogueFwdISB_S9_SC_SE_Li256ELb1ELb1ELb0ELb0EEENS1_36VarlenDynamicPersistentTileSchedulerILi128ELi128ELi256ELi128ELb0ELb1ELb1ELb1ELb1ELb1EEEEEEEEEvNT_6ParamsE --------------------------
	.section	.text._ZN7cutlass13device_kernelIN5flash11enable_sm90INS1_16FlashAttnFwdSm90INS1_25CollectiveMainloopFwdSm90ILi2EN4cute5tupleIJNS5_1CILi1EEES8_S8_EEENS6_IJNS7_ILi128EEESA_SA_EEELi128ENS_10bfloat16_tEfNS_4arch4Sm90ELb1ELb0ELb1ELb1ELb1ELb1ELb0ELb1ELb1ELb1ELb0ELb0EEENS1_21CollectiveEpilogueFwdISB_S9_SC_SE_Li256ELb1ELb1ELb0ELb0EEENS1_36VarlenDynamicPersistentTileSchedulerILi128ELi128ELi256ELi128ELb0ELb1ELb1ELb1ELb1ELb1EEEEEEEEEvNT_6ParamsE,"ax",@progbits
	.align	128
.text._ZN7cutlass13device_kernelIN5flash11enable_sm90INS1_16FlashAttnFwdSm90INS1_25CollectiveMainloopFwdSm90ILi2EN4cute5tupleIJNS5_1CILi1EEES8_S8_EEENS6_IJNS7_ILi128EEESA_SA_EEELi128ENS_10bfloat16_tEfNS_4arch4Sm90ELb1ELb0ELb1ELb1ELb1ELb1ELb0ELb1ELb1ELb1ELb0ELb0EEENS1_21CollectiveEpilogueFwdISB_S9_SC_SE_Li256ELb1ELb1ELb0ELb0EEENS1_36VarlenDynamicPersistentTileSchedulerILi128ELi128ELi256ELi128ELb0ELb1ELb1ELb1ELb1ELb1EEEEEEEEEvNT_6ParamsE:
        .type           _ZN7cutlass13device_kernelIN5flash11enable_sm90INS1_16FlashAttnFwdSm90INS1_25CollectiveMainloopFwdSm90ILi2EN4cute5tupleIJNS5_1CILi1EEES8_S8_EEENS6_IJNS7_ILi128EEESA_SA_EEELi128ENS_10bfloat16_tEfNS_4arch4Sm90ELb1ELb0ELb1ELb1ELb1ELb1ELb0ELb1ELb1ELb1ELb0ELb0EEENS1_21CollectiveEpilogueFwdISB_S9_SC_SE_Li256ELb1ELb1ELb0ELb0EEENS1_36VarlenDynamicPersistentTileSchedulerILi128ELi128ELi256ELi128ELb0ELb1ELb1ELb1ELb1ELb1EEEEEEEEEvNT_6ParamsE,@function
        .size           _ZN7cutlass13device_kernelIN5flash11enable_sm90INS1_16FlashAttnFwdSm90INS1_25CollectiveMainloopFwdSm90ILi2EN4cute5tupleIJNS5_1CILi1EEES8_S8_EEENS6_IJNS7_ILi128EEESA_SA_EEELi128ENS_10bfloat16_tEfNS_4arch4Sm90ELb1ELb0ELb1ELb1ELb1ELb1ELb0ELb1ELb1ELb1ELb0ELb0EEENS1_21CollectiveEpilogueFwdISB_S9_SC_SE_Li256ELb1ELb1ELb0ELb0EEENS1_36VarlenDynamicPersistentTileSchedulerILi128ELi128ELi256ELi128ELb0ELb1ELb1ELb1ELb1ELb1EEEEEEEEEvNT_6ParamsE,(.L_x_15852 - _ZN7cutlass13device_kernelIN5flash11enable_sm90INS1_16FlashAttnFwdSm90INS1_25CollectiveMainloopFwdSm90ILi2EN4cute5tupleIJNS5_1CILi1EEES8_S8_EEENS6_IJNS7_ILi128EEESA_SA_EEELi128ENS_10bfloat16_tEfNS_4arch4Sm90ELb1ELb0ELb1ELb1ELb1ELb1ELb0ELb1ELb1ELb1ELb0ELb0EEENS1_21CollectiveEpilogueFwdISB_S9_SC_SE_Li256ELb1ELb1ELb0ELb0EEENS1_36VarlenDynamicPersistentTileSchedulerILi128ELi128ELi256ELi128ELb0ELb1ELb1ELb1ELb1ELb1EEEEEEEEEvNT_6ParamsE)
        .other          _ZN7cutlass13device_kernelIN5flash11enable_sm90INS1_16FlashAttnFwdSm90INS1_25CollectiveMainloopFwdSm90ILi2EN4cute5tupleIJNS5_1CILi1EEES8_S8_EEENS6_IJNS7_ILi128EEESA_SA_EEELi128ENS_10bfloat16_tEfNS_4arch4Sm90ELb1ELb0ELb1ELb1ELb1ELb1ELb0ELb1ELb1ELb1ELb0ELb0EEENS1_21CollectiveEpilogueFwdISB_S9_SC_SE_Li256ELb1ELb1ELb0ELb0EEENS1_36VarlenDynamicPersistentTileSchedulerILi128ELi128ELi256ELi128ELb0ELb1ELb1ELb1ELb1ELb1EEEEEEEEEvNT_6ParamsE,@"STO_CUDA_ENTRY STV_DEFAULT"
_ZN7cutlass13device_kernelIN5flash11enable_sm90INS1_16FlashAttnFwdSm90INS1_25CollectiveMainloopFwdSm90ILi2EN4cute5tupleIJNS5_1CILi1EEES8_S8_EEENS6_IJNS7_ILi128EEESA_SA_EEELi128ENS_10bfloat16_tEfNS_4arch4Sm90ELb1ELb0ELb1ELb1ELb1ELb1ELb0ELb1ELb1ELb1ELb0ELb0EEENS1_21CollectiveEpilogueFwdISB_S9_SC_SE_Li256ELb1ELb1ELb0ELb0EEENS1_36VarlenDynamicPersistentTileSchedulerILi128ELi128ELi256ELi128ELb0ELb1ELb1ELb1ELb1ELb1EEEEEEEEEvNT_6ParamsE:
        /* <DEDUP_REMOVED lines=18> */
.L_x_9383:
[----:B------:R-:W-:Y:S05]  /*0120*/  BSYNC B0 ;  /* 0x0000000000007941 */ /* 0x000fea0003800000 */
.L_x_9382:
        /* <DEDUP_REMOVED lines=41> */
.L_x_9384:
        /* <DEDUP_REMOVED lines=22> */
.L_x_9385:
        /* <DEDUP_REMOVED lines=18> */
.L_x_9386:
        /* <DEDUP_REMOVED lines=22> */
.L_x_9387:
        /* <DEDUP_REMOVED lines=22> */
.L_x_9388:
        /* <DEDUP_REMOVED lines=8> */
.L_x_9391:
        /* <DEDUP_REMOVED lines=21> */
[----:B------:R-:W-:Y:S01]  /*0ad0*/  CS2R R188, SRZ ;  /* 0x0000000000bc7805 */ /* 0x000fe2000001ff00 */
[----:B------:R-:W-:Y:S01]  /*0ae0*/  IMAD.MOV.U32 R186, RZ, RZ, RZ ;  /* 0x000000ffffba7224 */ /* 0x000fe200078e00ff */
[----:B------:R-:W-:Y:S01]  /*0af0*/  SHF.R.S32.HI R3, RZ, 0x1f, R228 ;  /* 0x0000001fff037819 */ /* 0x000fe200000114e4 */
[----:B------:R-:W-:Y:S01]  /*0b00*/  ULOP3.LUT UR39, UR36, 0x1, URZ, 0xfc, !UPT ;  /* 0x0000000124277892 */ /* 0x000fe2000f8efc3f */
[----:B------:R-:W-:Y:S02]  /*0b10*/  UMOV UR37, URZ ;  /* 0x0000003f00257c82 */ /* 0x000fe40008000000 */
        /* <DEDUP_REMOVED lines=27> */
[----:B------:R-:W-:-:S02]  /*0cd0*/  SHF.R.S32.HI R4, RZ, 0x5, R4 ;  /* 0x00000005ff047819 */ /* 0x000fc40000011404 */
[----:B------:R-:W-:Y:S02]  /*0ce0*/  LOP3.LUT R0, R0, 0x1ffffffe, RZ, 0xc0, !PT ;  /* 0x1ffffffe00007812 */ /* 0x000fe400078ec0ff */
[----:B------:R-:W-:Y:S01]  /*0cf0*/  LEA.HI R2, R13, R13, RZ, 0x1 ;  /* 0x0000000d0d027211 */ /* 0x000fe200078f08ff */
[----:B------:R-:W-:Y:S01]  /*0d00*/  IMAD R4, R4, 0x10, R11 ;  /* 0x0000001004047824 */ /* 0x000fe200078e020b */
[----:B------:R-:W-:Y:S01]  /*0d10*/  LOP3.LUT R5, R5, 0x3fffffe, RZ, 0xc0, !PT ;  /* 0x03fffffe05057812 */ /* 0x000fe200078ec0ff */
[----:B------:R-:W-:Y:S01]  /*0d20*/  IMAD.IADD R0, R7, 0x1, -R0 ;  /* 0x0000000107007824 */ /* 0x000fe200078e0a00 */
[----:B------:R-:W-:Y:S02]  /*0d30*/  LOP3.LUT R2, R2, 0x1ffffffe, RZ, 0xc0, !PT ;  /* 0x1ffffffe02027812 */ /* 0x000fe400078ec0ff */
[----:B------:R-:W-:Y:S01]  /*0d40*/  IADD3 R5, R220, -R5, RZ ;  /* 0x80000005dc057210 */ /* 0x000fe20007ffe0ff */
[----:B------:R-:W-:Y:S01]  /*0d50*/  IMAD R222, R0, 0x8, R9 ;  /* 0x0000000800de7824 */ /* 0x000fe200078e0209 */
[----:B------:R-:W-:Y:S01]  /*0d60*/  LEA.HI R0, R3, R228, RZ, 0x6 ;  /* 0x000000e403007211 */ /* 0x000fe200078f30ff */
[----:B------:R-:W-:Y:S01]  /*0d70*/  IMAD.IADD R204, R13, 0x1, -R2 ;  /* 0x000000010dcc7824 */ /* 0x000fe200078e0a02 */
[----:B------:R-:W-:Y:S01]  /*0d80*/  LOP3.LUT R3, R187, 0xfffffff8, RZ, 0xc0, !PT ;  /* 0xfffffff8bb037812 */ /* 0x000fe200078ec0ff */
[----:B------:R-:W-:Y:S01]  /*0d90*/  IMAD R221, R5, 0x40, R4 ;  /* 0x0000004005dd7824 */ /* 0x000fe200078e0204 */
[----:B------:R-:W-:Y:S01]  /*0da0*/  SHF.R.S32.HI R187, RZ, 0x3, R187 ;  /* 0x00000003ffbb7819 */ /* 0x000fe200000114bb */
[----:B------:R-:W-:Y:S01]  /*0db0*/  IMAD.SHL.U32 R0, R0, 0x8, RZ ;  /* 0x0000000800007824 */ /* 0x000fe200078e00ff */
[----:B------:R-:W-:Y:S01]  /*0dc0*/  LOP3.LUT R6, R6, 0x7ffffffc, RZ, 0xc0, !PT ;  /* 0x7ffffffc06067812 */ /* 0x000fe200078ec0ff */
[----:B------:R-:W-:Y:S01]  /*0dd0*/  IMAD.IADD R206, R228, 0x1, -R3 ;  /* 0x00000001e4ce7824 */ /* 0x000fe200078e0a03 */
[----:B------:R-:W-:Y:S01]  /*0de0*/  SHF.R.S32.HI R223, RZ, 0x1f, R187 ;  /* 0x0000001fffdf7819 */ /* 0x000fe200000114bb */
[C---:B------:R-:W-:Y:S01]  /*0df0*/  IMAD.SHL.U32 R224, R187.reuse, 0x40, RZ ;  /* 0x00000040bbe07824 */ /* 0x040fe200078e00ff */
[----:B------:R-:W-:Y:S01]  /*0e00*/  LOP3.LUT R201, R0, 0xfffffe00, RZ, 0xc0, !PT ;  /* 0xfffffe0000c97812 */ /* 0x000fe200078ec0ff */
[C---:B------:R-:W-:Y:S01]  /*0e10*/  VIADD R219, R187.reuse, 0x20 ;  /* 0x00000020bbdb7836 */ /* 0x040fe20000000000 */
[----:B------:R-:W-:Y:S01]  /*0e20*/  SHF.L.U32 R16, R206, 0x3, RZ ;  /* 0x00000003ce107819 */ /* 0x000fe200000006ff */
[C---:B------:R-:W-:Y:S01]  /*0e30*/  VIADD R218, R187.reuse, 0x40 ;  /* 0x00000040bbda7836 */ /* 0x040fe20000000000 */
[----:B------:R-:W-:Y:S01]  /*0e40*/  LOP3.LUT R3, R224, 0x1c0, RZ, 0xc0, !PT ;  /* 0x000001c0e0037812 */ /* 0x000fe200078ec0ff */
[----:B------:R-:W-:Y:S01]  /*0e50*/  VIADD R217, R187, 0x60 ;  /* 0x00000060bbd97836 */ /* 0x000fe20000000000 */
[----:B------:R-:W-:Y:S01]  /*0e60*/  SHF.R.S32.HI R0, RZ, 0x1f, R219 ;  /* 0x0000001fff007819 */ /* 0x000fe200000114db */
[----:B------:R-:W-:Y:S01]  /*0e70*/  IMAD.SHL.U32 R196, R219, 0x40, RZ ;  /* 0x00000040dbc47824 */ /* 0x000fe200078e00ff */
[----:B------:R-:W-:Y:S01]  /*0e80*/  SHF.R.S32.HI R5, RZ, 0x1f, R218 ;  /* 0x0000001fff057819 */ /* 0x000fe200000114da */
[----:B------:R-:W-:Y:S01]  /*0e90*/  IMAD.SHL.U32 R195, R218, 0x40, RZ ;  /* 0x00000040dac37824 */ /* 0x000fe200078e00ff */
[----:B------:R-:W-:Y:S01]  /*0ea0*/  SHF.R.S32.HI R2, RZ, 0x1f, R217 ;  /* 0x0000001fff027819 */ /* 0x000fe200000114d9 */
[----:B------:R-:W-:Y:S01]  /*0eb0*/  IMAD.SHL.U32 R194, R217, 0x40, RZ ;  /* 0x00000040d9c27824 */ /* 0x000fe200078e00ff */
[----:B------:R-:W-:Y:S01]  /*0ec0*/  SHF.R.U32.HI R200, RZ, 0x3, R3 ;  /* 0x00000003ffc87819 */ /* 0x000fe20000011603 */
[----:B------:R-:W-:Y:S01]  /*0ed0*/  IMAD.SHL.U32 R22, R206, 0x4, RZ ;  /* 0x00000004ce167824 */ /* 0x000fe200078e00ff */
[----:B------:R-:W-:Y:S01]  /*0ee0*/  LOP3.LUT R205, R3, 0x38, R16, 0xf8, !PT ;  /* 0x0000003803cd7812 */ /* 0x000fe200078ef810 */
[----:B------:R-:W-:Y:S01]  /*0ef0*/  IMAD.IADD R203, R213, 0x1, -R6 ;  /* 0x00000001d5cb7824 */ /* 0x000fe200078e0a06 */
[----:B------:R-:W-:Y:S01]  /*0f00*/  LEA.HI R0, R0, R219, RZ, 0x3 ;  /* 0x000000db00007211 */ /* 0x000fe200078f18ff */
[----:B------:R-:W-:Y:S01]  /*0f10*/  VIADD R185, R22, 0x20 ;  /* 0x0000002016b97836 */ /* 0x000fe20000000000 */
        /* <DEDUP_REMOVED lines=10> */
[----:B------:R-:W-:-:S02]  /*0fc0*/  SHF.R.U32.HI R227, RZ, 0x3, R196 ;  /* 0x00000003ffe37819 */ /* 0x000fc400000116c4 */
[--C-:B------:R-:W-:Y:S02]  /*0fd0*/  LOP3.LUT R4, R196, 0x38, R16.reuse, 0xf8, !PT ;  /* 0x00000038c4047812 */ /* 0x100fe400078ef810 */
[----:B------:R-:W-:Y:S02]  /*0fe0*/  SHF.R.U32.HI R226, RZ, 0x3, R195 ;  /* 0x00000003ffe27819 */ /* 0x000fe400000116c3 */
[----:B------:R-:W-:Y:S02]  /*0ff0*/  LOP3.LUT R7, R195, 0x38, R16, 0xf8, !PT ;  /* 0x00000038c3077812 */ /* 0x000fe400078ef810 */
[----:B------:R-:W-:Y:S02]  /*1000*/  SHF.R.U32.HI R225, RZ, 0x3, R194 ;  /* 0x00000003ffe17819 */ /* 0x000fe400000116c2 */
[----:B------:R-:W-:Y:S02]  /*1010*/  LOP3.LUT R8, R194, 0x38, R16, 0xf8, !PT ;  /* 0x00000038c2087812 */ /* 0x000fe400078ef810 */
[----:B------:R-:W-:-:S02]  /*1020*/  LOP3.LUT R199, R0, 0xfffffe00, RZ, 0xc0, !PT ;  /* 0xfffffe0000c77812 */ /* 0x000fc400078ec0ff */
[----:B------:R-:W-:Y:S02]  /*1030*/  LOP3.LUT R198, R5, 0xfffffe00, RZ, 0xc0, !PT ;  /* 0xfffffe0005c67812 */ /* 0x000fe400078ec0ff */
[----:B------:R-:W-:Y:S02]  /*1040*/  LOP3.LUT R197, R3, 0xfffffe00, RZ, 0xc0, !PT ;  /* 0xfffffe0003c57812 */ /* 0x000fe400078ec0ff */
[----:B------:R-:W-:Y:S02]  /*1050*/  LOP3.LUT R205, R201, R205, R200, 0xf6, !PT ;  /* 0x000000cdc9cd7212 */ /* 0x000fe400078ef6c8 */
[----:B------:R-:W-:Y:S02]  /*1060*/  LOP3.LUT R4, R199, R4, R227, 0xf6, !PT ;  /* 0x00000004c7047212 */ /* 0x000fe400078ef6e3 */
[----:B------:R-:W-:Y:S02]  /*1070*/  LOP3.LUT R7, R198, R7, R226, 0xf6, !PT ;  /* 0x00000007c6077212 */ /* 0x000fe400078ef6e2 */
[----:B------:R-:W-:-:S02]  /*1080*/  LOP3.LUT R8, R197, R8, R225, 0xf6, !PT ;  /* 0x00000008c5087212 */ /* 0x000fc400078ef6e1 */
[----:B------:R-:W-:Y:S02]  /*1090*/  SHF.R.S32.HI R23, RZ, 0x1f, R22 ;  /* 0x0000001fff177819 */ /* 0x000fe40000011416 */
[----:B------:R-:W-:Y:S02]  /*10a0*/  SHF.R.S32.HI R17, RZ, 0x1f, R16 ;  /* 0x0000001fff117819 */ /* 0x000fe40000011410 */
[----:B------:R-:W-:Y:S02]  /*10b0*/  SHF.R.S32.HI R184, RZ, 0x1f, R2 ;  /* 0x0000001fffb87819 */ /* 0x000fe40000011402 */
[----:B------:R-:W-:Y:S02]  /*10c0*/  SHF.R.S32.HI R212, RZ, 0x1f, R185 ;  /* 0x0000001fffd47819 */ /* 0x000fe400000114b9 */
[----:B------:R-:W-:Y:S02]  /*10d0*/  LEA R202, R205, UR40, 0x1 ;  /* 0x00000028cdca7c11 */ /* 0x000fe4000f8e08ff */
[----:B------:R-:W-:-:S02]  /*10e0*/  LEA R216, R4, UR40, 0x1 ;  /* 0x0000002804d87c11 */ /* 0x000fc4000f8e08ff */
[----:B------:R-:W-:Y:S02]  /*10f0*/  LEA R215, R7, UR40, 0x1 ;  /* 0x0000002807d77c11 */ /* 0x000fe4000f8e08ff */
[----:B------:R-:W-:-:S07]  /*1100*/  LEA R214, R8, UR40, 0x1 ;  /* 0x0000002808d67c11 */ /* 0x000fce000f8e08ff */
.L_x_9613:
[----:B0---4-:R-:W0:Y:S02]  /*1110*/  LDC.64 R4, c[0x0][0xc88] ;  /* 0x00032200ff047b82 */ /* 0x011e240000000a00 */
[----:B0-----:R-:W-:-:S05]  /*1120*/  IMAD.WIDE R4, R43, 0x4, R4 ;  /* 0x000000042b047825 */ /* 0x001fca00078e0204 */
[----:B--2---:R-:W2:Y:S01]  /*1130*/  LDG.E R210, desc[UR42][R4.64] ;  /* 0x0000002a04d27981 */ /* 0x004ea2000c1e1900 */
[----:B------:R-:W-:Y:S05]  /*1140*/  YIELD ;  /* 0x0000000000007946 */ /* 0x000fea0003800000 */
[----:B------:R-:W-:Y:S01]  /*1150*/  ULDC.64 UR4, c[0x0][0xa28] ;  /* 0x00028a0000047ab9 */ /* 0x000fe20000000a00 */
[----:B------:R-:W-:Y:S01]  /*1160*/  ULDC.64 UR8, c[0x0][0xa18] ;  /* 0x0002860000087ab9 */ /* 0x000fe20000000a00 */
[----:B------:R-:W-:Y:S01]  /*1170*/  ISETP.NE.U32.AND P1, PT, RZ, UR4, PT ;  /* 0x00000004ff007c0c */ /* 0x000fe2000bf25070 */
[----:B------:R-:W-:Y:S01]  /*1180*/  ULDC.64 UR6, c[0x0][0xa08] ;  /* 0x0002820000067ab9 */ /* 0x000fe20000000a00 */
[----:B------:R-:W-:Y:S01]  /*1190*/  IMAD.MOV.U32 R0, RZ, RZ, RZ ;  /* 0x000000ffff007224 */ /* 0x000fe200078e00ff */
[----:B------:R-:W-:Y:S01]  /*11a0*/  ISETP.NE.U32.AND P0, PT, RZ, UR6, PT ;  /* 0x00000006ff007c0c */ /* 0x000fe2000bf05070 */
[----:B------:R-:W-:Y:S01]  /*11b0*/  IMAD.MOV.U32 R30, RZ, RZ, RZ ;  /* 0x000000ffff1e7224 */ /* 0x000fe200078e00ff */
[----:B------:R-:W-:-:S02]  /*11c0*/  ISETP.NE.AND.EX P1, PT, RZ, UR5, PT, P1 ;  /* 0x00000005ff007c0c */ /* 0x000fc4000bf25310 */
[----:B------:R-:W-:Y:S02]  /*11d0*/  ISETP.NE.AND.EX P0, PT, RZ, UR7, PT, P0 ;  /* 0x00000007ff007c0c */ /* 0x000fe4000bf05300 */
[----:B--2---:R-:W-:-:S09]  /*11e0*/  SHF.R.S32.HI R211, RZ, 0x1f, R210 ;  /* 0x0000001fffd37819 */ /* 0x004fd200000114d2 */
[C---:B------:R-:W-:Y:S02]  /*11f0*/  @P1 LEA R6, P2, R210.reuse, UR4, 0x2 ;  /* 0x00000004d2061c11 */ /* 0x040fe4000f8410ff */
[C---:B------:R-:W-:Y:S02]  /*1200*/  SHF.L.U32 R208, R210.reuse, 0x2, RZ ;  /* 0x00000002d2d07819 */ /* 0x040fe400000006ff */
[C-C-:B------:R-:W-:Y:S02]  /*1210*/  @P1 LEA.HI.X R7, R210.reuse, UR5, R211.reuse, 0x2, P2 ;  /* 0x00000005d2071c11 */ /* 0x140fe400090f14d3 */
[----:B------:R-:W-:Y:S01]  /*1220*/  ISETP.NE.U32.AND P2, PT, RZ, UR8, PT ;  /* 0x00000008ff007c0c */ /* 0x000fe2000bf45070 */
[----:B------:R-:W-:Y:S01]  /*1230*/  ULDC UR4, c[0x0][0x288] ;  /* 0x0000a20000047ab9 */ /* 0x000fe20000000800 */
[----:B------:R-:W-:Y:S01]  /*1240*/  SHF.L.U64.HI R209, R210, 0x2, R211 ;  /* 0x00000002d2d17819 */ /* 0x000fe200000102d3 */
[----:B------:R0:W5:Y:S01]  /*1250*/  @P1 LDG.E R0, desc[UR42][R6.64] ;  /* 0x0000002a06001981 */ /* 0x000162000c1e1900 */
[----:B------:R-:W-:-:S02]  /*1260*/  ISETP.NE.AND.EX P2, PT, RZ, UR9, PT, P2 ;  /* 0x00000009ff007c0c */ /* 0x000fc4000bf45320 */
[----:B------:R-:W-:Y:S01]  /*1270*/  IADD3 R8, P3, R208, UR6, RZ ;  /* 0x00000006d0087c10 */ /* 0x000fe2000ff7e0ff */
[----:B------:R-:W-:Y:S01]  /*1280*/  IMAD.U32 R192, RZ, RZ, UR4 ;  /* 0x00000004ffc07e24 */ /* 0x000fe2000f8e00ff */
[----:B------:R-:W-:Y:S02]  /*1290*/  ULDC.64 UR4, c[0x0][0x418] ;  /* 0x0001060000047ab9 */ /* 0x000fe40000000a00 */
[----:B------:R-:W-:-:S05]  /*12a0*/  IADD3.X R9, R209, UR7, RZ, P3, !PT ;  /* 0x00000007d1097c10 */ /* 0x000fca0009ffe4ff */
[----:B------:R0:W5:Y:S02]  /*12b0*/  @P0 LDG.E R30, desc[UR42][R8.64] ;  /* 0x0000002a081e0981 */ /* 0x000164000c1e1900 */
        /* <DEDUP_REMOVED lines=23> */
.L_x_9393:
        /* <DEDUP_REMOVED lines=9> */
.L_x_9394:
[----:B------:R-:W-:Y:S05]  /*14c0*/  @!P0 BRA `(.L_x_9395) ;  /* 0x00000000000c8947 */ /* 0x000fea0003800000 */
[----:B------:R-:W2:Y:S04]  /*14d0*/  LDG.E R4, desc[UR42][R8.64] ;  /* 0x0000002a08047981 */ /* 0x000ea8000c1e1900 */
[----:B------:R-:W2:Y:S02]  /*14e0*/  LDG.E R29, desc[UR42][R8.64+0x4] ;  /* 0x0000042a081d7981 */ /* 0x000ea4000c1e1900 */
[----:B--2---:R-:W-:-:S07]  /*14f0*/  IMAD.IADD R29, R29, 0x1, -R4 ;  /* 0x000000011d1d7824 */ /* 0x004fce00078e0a04 */
.L_x_9395:
        /* <DEDUP_REMOVED lines=16> */
[----:B------:R-:W-:-:S05]  /*1600*/  IMAD.SHL.U32 R191, R41, 0x80, RZ ;  /* 0x0000008029bf7824 */ /* 0x000fca00078e00ff */
[----:B0-----:R-:W-:-:S07]  /*1610*/  IADD3 R4, R191, 0x7f, RZ ;  /* 0x0000007fbf047810 */ /* 0x001fce0007ffe0ff */
[----:B------:R-:W0:Y:S08]  /*1620*/  @P1 LDC R9, c[0x0][0x44c] ;  /* 0x00011300ff091b82 */ /* 0x000e300000000800 */
[----:B------:R-:W1:Y:S01]  /*1630*/  @P1 LDC R5, c[0x0][0x450] ;  /* 0x00011400ff051b82 */ /* 0x000e620000000800 */
[----:B--2---:R-:W-:Y:S02]  /*1640*/  @P0 IMAD.IADD R25, R8, 0x1, -R3 ;  /* 0x0000000108190824 */ /* 0x004fe400078e0a03 */
[----:B------:R-:W-:-:S02]  /*1650*/  IMAD.IADD R8, R29, 0x1, -R0 ;  /* 0x000000011d087824 */ /* 0x000fc400078e0a00 */
[----:B0-----:R-:W-:-:S04]  /*1660*/  @P1 IMAD.HI.U32 R0, R4, R9, RZ ;  /* 0x0000000904001227 */ /* 0x001fc800078e00ff */
[----:B------:R-:W-:Y:S01]  /*1670*/  IMAD.IADD R193, R8, 0x1, R25 ;  /* 0x0000000108c17824 */ /* 0x000fe200078e0219 */
[----:B-1----:R-:W-:Y:S01]  /*1680*/  @P1 SHF.R.U32.HI R4, RZ, R5, R0 ;  /* 0x00000005ff041219 */ /* 0x002fe20000011600 */
[----:B------:R-:W-:Y:S02]  /*1690*/  IMAD.MOV R27, RZ, RZ, -R8 ;  /* 0x000000ffff1b7224 */ /* 0x000fe400078e0a08 */
[C---:B------:R-:W-:Y:S01]  /*16a0*/  VIADD R0, R193.reuse, 0x7f ;  /* 0x0000007fc1007836 */ /* 0x040fe20000000000 */
[----:B------:R-:W-:Y:S02]  /*16b0*/  IADD3 R95, R193, 0x80, -R192 ;  /* 0x00000080c15f7810 */ /* 0x000fe40007ffe8c0 */
[----:B------:R-:W-:Y:S02]  /*16c0*/  VIMNMX R27, RZ, R27, !PT ;  /* 0x0000001bff1b7248 */ /* 0x000fe40007fe0100 */
[----:B------:R-:W-:Y:S01]  /*16d0*/  SHF.R.S32.HI R3, RZ, 0x1f, R0 ;  /* 0x0000001fff037819 */ /* 0x000fe20000011400 */
[----:B------:R-:W-:-:S03]  /*16e0*/  IMAD.IADD R4, R95, 0x1, R4 ;  /* 0x000000015f047824 */ /* 0x000fc600078e0204 */
[----:B------:R-:W-:Y:S02]  /*16f0*/  LEA.HI R3, R3, R0, RZ, 0x7 ;  /* 0x0000000003037211 */ /* 0x000fe400078f38ff */
[----:B------:R-:W-:Y:S02]  /*1700*/  SHF.R.S32.HI R5, RZ, 0x1f, R4 ;  /* 0x0000001fff057819 */ /* 0x000fe40000011404 */
[----:B------:R-:W-:Y:S02]  /*1710*/  SHF.R.S32.HI R96, RZ, 0x7, R3 ;  /* 0x00000007ff607819 */ /* 0x000fe40000011403 */
[----:B------:R-:W-:-:S04]  /*1720*/  LEA.HI R5, R5, R4, RZ, 0x7 ;  /* 0x0000000405057211 */ /* 0x000fc800078f38ff */
[----:B------:R-:W-:-:S04]  /*1730*/  SHF.R.S32.HI R5, RZ, 0x7, R5 ;  /* 0x00000007ff057819 */ /* 0x000fc80000011405 */
[----:B------:R-:W-:-:S05]  /*1740*/  VIMNMX R5, R96, R5, PT ;  /* 0x0000000560057248 */ /* 0x000fca0003fe0100 */
[----:B------:R-:W-:-:S05]  /*1750*/  IMAD R0, R5, 0x80, -R8 ;  /* 0x0000008005007824 */ /* 0x000fca00078e0a08 */
[----:B------:R-:W-:-:S04]  /*1760*/  VIMNMX R0, R0, R25, PT ;  /* 0x0000001900007248 */ /* 0x000fc80003fe0100 */
        /* <DEDUP_REMOVED lines=30> */
.L_x_9398:
[----:B------:R-:W-:Y:S05]  /*1950*/  BSYNC B6 ;  /* 0x0000000000067941 */ /* 0x000fea0003800000 */
.L_x_9397:
        /* <DEDUP_REMOVED lines=20> */
.L_x_9400:
[----:B------:R-:W-:Y:S05]  /*1aa0*/  BSYNC B6 ;  /* 0x0000000000067941 */ /* 0x000fea0003800000 */
.L_x_9399:
        /* <DEDUP_REMOVED lines=11> */
[----:B-----5:R-:W-:Y:S01]  /*1b60*/  SHF.R.S32.HI R13, RZ, 0x1f, R24 ;  /* 0x0000001fff0d7819 */ /* 0x020fe20000011418 */
[----:B------:R-:W0:Y:S01]  /*1b70*/  S2R R38, SR_TID.X ;  /* 0x0000000000267919 */ /* 0x000e220000002100 */
[----:B------:R-:W-:Y:S01]  /*1b80*/  SEL R3, R37, RZ, P0 ;  /* 0x000000ff25037207 */ /* 0x000fe20000000000 */
[-C--:B-1----:R-:W-:Y:S01]  /*1b90*/  IMAD R10, R223, R34.reuse, RZ ;  /* 0x00000022df0a7224 */ /* 0x082fe200078e02ff */
[C-C-:B------:R-:W-:Y:S01]  /*1ba0*/  SHF.L.U64.HI R29, R34.reuse, 0x5, R35.reuse ;  /* 0x00000005221d7819 */ /* 0x140fe20000010223 */
[C---:B------:R-:W-:Y:S01]  /*1bb0*/  IMAD.SHL.U32 R32, R34.reuse, 0x20, RZ ;  /* 0x0000002022207824 */ /* 0x040fe200078e00ff */
[----:B------:R-:W-:Y:S01]  /*1bc0*/  SHF.L.U64.HI R30, R34, 0x6, R35 ;  /* 0x00000006221e7819 */ /* 0x000fe20000010223 */
[----:B------:R-:W-:Y:S01]  /*1bd0*/  IMAD.IADD R3, R16, 0x1, R3 ;  /* 0x0000000110037824 */ /* 0x000fe200078e0203 */
[----:B------:R-:W-:Y:S01]  /*1be0*/  SHF.L.U64.HI R31, R34, 0x7, R35 ;  /* 0x00000007221f7819 */ /* 0x000fe20000010223 */
[----:B---3--:R-:W-:-:S04]  /*1bf0*/  IMAD.WIDE.U32 R4, R187, R34, R22 ;  /* 0x00000022bb047225 */ /* 0x008fc800078e0016 */
[----:B--2---:R-:W-:-:S04]  /*1c00*/  IMAD.WIDE.U32 R6, R187, R14, R22 ;  /* 0x0000000ebb067225 */ /* 0x004fc800078e0016 */
[C---:B------:R-:W-:Y:S02]  /*1c10*/  IMAD R89, R187.reuse, R35, R10 ;  /* 0x00000023bb597224 */ /* 0x040fe400078e020a */
[----:B------:R-:W-:-:S04]  /*1c20*/  IMAD.WIDE.U32 R10, R187, R34, R16 ;  /* 0x00000022bb0a7225 */ /* 0x000fc800078e0010 */
[----:B------:R-:W-:Y:S01]  /*1c30*/  IMAD.MOV.U32 R82, RZ, RZ, R6 ;  /* 0x000000ffff527224 */ /* 0x000fe200078e0006 */
[----:B------:R-:W-:Y:S01]  /*1c40*/  SHF.R.S32.HI R6, RZ, 0x1f, R3 ;  /* 0x0000001fff067819 */ /* 0x000fe20000011403 */
[-C--:B------:R-:W-:Y:S02]  /*1c50*/  IMAD R8, R223, R14.reuse, RZ ;  /* 0x0000000edf087224 */ /* 0x080fe400078e02ff */
[----:B------:R-:W-:Y:S02]  /*1c60*/  IMAD.IADD R87, R5, 0x1, R89 ;  /* 0x0000000105577824 */ /* 0x000fe400078e0259 */
[----:B------:R-:W-:Y:S01]  /*1c70*/  IMAD.IADD R89, R89, 0x1, R11 ;  /* 0x0000000159597824 */ /* 0x000fe200078e020b */
[CC--:B------:R-:W-:Y:S01]  /*1c80*/  LEA.HI R11, R6.reuse, R3.reuse, RZ, 0x3 ;  /* 0x00000003060b7211 */ /* 0x0c0fe200078f18ff */
[----:B------:R-:W-:Y:S01]  /*1c90*/  IMAD.MOV.U32 R86, RZ, RZ, R4 ;  /* 0x000000ffff567224 */ /* 0x000fe200078e0004 */
[----:B------:R-:W-:Y:S01]  /*1ca0*/  LEA.HI R4, R6, R3, RZ, 0x6 ;  /* 0x0000000306047211 */ /* 0x000fe200078f30ff */
[C---:B------:R-:W-:Y:S01]  /*1cb0*/  IMAD R85, R187.reuse, R15, R8 ;  /* 0x0000000fbb557224 */ /* 0x040fe200078e0208 */
[----:B0-----:R-:W-:Y:S01]  /*1cc0*/  SHF.R.U32.HI R38, RZ, 0x7, R38 ;  /* 0x00000007ff267819 */ /* 0x001fe20000011626 */
[----:B------:R-:W-:Y:S01]  /*1cd0*/  IMAD.WIDE.U32 R8, R187, R14, R16 ;  /* 0x0000000ebb087225 */ /* 0x000fe200078e0010 */
[----:B------:R-:W-:-:S02]  /*1ce0*/  LOP3.LUT R3, R11, 0x38, RZ, 0xc0, !PT ;  /* 0x000000380b037812 */ /* 0x000fc400078ec0ff */
[----:B------:R-:W-:Y:S01]  /*1cf0*/  ISETP.NE.AND P6, PT, R38, 0x1, PT ;  /* 0x000000012600780c */ /* 0x000fe20003fc5270 */
[----:B------:R-:W-:Y:S01]  /*1d00*/  IMAD.SHL.U32 R4, R4, 0x80, RZ ;  /* 0x0000008004047824 */ /* 0x000fe200078e00ff */
[----:B------:R-:W-:Y:S01]  /*1d10*/  MOV R84, R8 ;  /* 0x0000000800547202 */ /* 0x000fe20000000f00 */
[----:B------:R-:W-:Y:S01]  /*1d20*/  IMAD.IADD R83, R7, 0x1, R85 ;  /* 0x0000000107537824 */ /* 0x000fe200078e0255 */
[--C-:B------:R-:W-:Y:S01]  /*1d30*/  LOP3.LUT R5, R195, 0x38, R11.reuse, 0xf8, !PT ;  /* 0x00000038c3057812 */ /* 0x100fe200078ef80b */
[----:B------:R-:W-:Y:S01]  /*1d40*/  IMAD.MOV.U32 R88, RZ, RZ, R10 ;  /* 0x000000ffff587224 */ /* 0x000fe200078e000a */
[----:B------:R-:W-:Y:S01]  /*1d50*/  LOP3.LUT R8, R196, 0x38, R11, 0xf8, !PT ;  /* 0x00000038c4087812 */ /* 0x000fe200078ef80b */
[----:B------:R-:W-:Y:S01]  /*1d60*/  IMAD.IADD R85, R85, 0x1, R9 ;  /* 0x0000000155557824 */ /* 0x000fe200078e0209 */
[----:B------:R-:W-:Y:S01]  /*1d70*/  LOP3.LUT R10, R194, 0x38, R11, 0xf8, !PT ;  /* 0x00000038c20a7812 */ /* 0x000fe200078ef80b */
[----:B------:R-:W-:Y:S01]  /*1d80*/  IMAD R9, R13, R14, RZ ;  /* 0x0000000e0d097224 */ /* 0x000fe200078e02ff */
[----:B------:R-:W-:Y:S01]  /*1d90*/  LOP3.LUT R3, R3, 0x1c0, R224, 0xf8, !PT ;  /* 0x000001c003037812 */ /* 0x000fe200078ef8e0 */
[----:B------:R-:W-:Y:S01]  /*1da0*/  IMAD R13, R13, R34, RZ ;  /* 0x000000220d0d7224 */ /* 0x000fe200078e02ff */
[----:B------:R-:W-:Y:S01]  /*1db0*/  LOP3.LUT R6, R4, 0xffffe000, RZ, 0xc0, !PT ;  /* 0xffffe00004067812 */ /* 0x000fe200078ec0ff */
[----:B------:R-:W-:Y:S05]  /*1dc0*/  @!P6 WARPSYNC.ALL ;  /* 0x000000000000e948 */ /* 0x000fea0003800000 */
[----:B------:R-:W-:Y:S01]  /*1dd0*/  LOP3.LUT R5, R5, R226, RZ, 0x3c, !PT ;  /* 0x000000e205057212 */ /* 0x000fe200078e3cff */
[----:B------:R-:W-:Y:S01]  /*1de0*/  IMAD R39, R24, R15, R9 ;  /* 0x0000000f18277224 */ /* 0x000fe200078e0209 */
[----:B------:R-:W-:Y:S01]  /*1df0*/  LOP3.LUT R8, R8, R227, RZ, 0x3c, !PT ;  /* 0x000000e308087212 */ /* 0x000fe200078e3cff */
[----:B------:R-:W-:Y:S01]  /*1e00*/  IMAD.WIDE.U32 R82, R24, R14, R82 ;  /* 0x0000000e18527225 */ /* 0x000fe200078e0052 */
[----:B------:R-:W-:Y:S01]  /*1e10*/  LOP3.LUT R10, R10, R225, RZ, 0x3c, !PT ;  /* 0x000000e10a0a7212 */ /* 0x000fe200078e3cff */
[----:B------:R-:W-:Y:S01]  /*1e20*/  ULDC UR4, c[0x0][0x2f4] ;  /* 0x0000bd0000047ab9 */ /* 0x000fe20000000800 */
[----:B------:R-:W-:Y:S01]  /*1e30*/  LOP3.LUT R7, R3, R200, RZ, 0x3c, !PT ;  /* 0x000000c803077212 */ /* 0x000fe200078e3cff */
[----:B------:R-:W-:Y:S01]  /*1e40*/  IMAD.WIDE.U32 R84, R24, R14, R84 ;  /* 0x0000000e18547225 */ /* 0x000fe200078e0054 */
[----:B------:R-:W-:-:S02]  /*1e50*/  LOP3.LUT R41, R11, 0xfffffff8, RZ, 0xc0, !PT ;  /* 0xfffffff80b297812 */ /* 0x000fc400078ec0ff */
[-C--:B------:R-:W-:Y:S01]  /*1e60*/  IADD3 R4, R5, R6.reuse, R198 ;  /* 0x0000000605047210 */ /* 0x080fe20007ffe0c6 */
[----:B------:R-:W-:Y:S01]  /*1e70*/  IMAD R13, R24, R35, R13 ;  /* 0x00000023180d7224 */ /* 0x000fe200078e020d */
[----:B------:R-:W-:Y:S01]  /*1e80*/  IADD3 R3, R8, R6, R199 ;  /* 0x0000000608037210 */ /* 0x000fe20007ffe0c7 */
[----:B------:R-:W-:Y:S01]  /*1e90*/  IMAD.WIDE.U32 R86, R24, R34, R86 ;  /* 0x0000002218567225 */ /* 0x000fe200078e0056 */
[----:B------:R-:W-:Y:S02]  /*1ea0*/  IADD3 R5, R10, R6, R197 ;  /* 0x000000060a057210 */ /* 0x000fe40007ffe0c5 */
[----:B------:R-:W-:Y:S01]  /*1eb0*/  IADD3 R94, R38, 0x8, RZ ;  /* 0x00000008265e7810 */ /* 0x000fe20007ffe0ff */
[----:B------:R-:W-:Y:S01]  /*1ec0*/  IMAD.WIDE.U32 R88, R24, R34, R88 ;  /* 0x0000002218587225 */ /* 0x000fe200078e0058 */
[----:B------:R-:W-:Y:S02]  /*1ed0*/  IADD3 R6, R7, R6, R201 ;  /* 0x0000000607067210 */ /* 0x000fe40007ffe0c9 */
[--C-:B------:R-:W-:Y:S01]  /*1ee0*/  SHF.L.U64.HI R7, R14, 0x5, R15.reuse ;  /* 0x000000050e077819 */ /* 0x100fe2000001020f */
[----:B------:R-:W-:Y:S01]  /*1ef0*/  IMAD.SHL.U32 R33, R34, 0x40, RZ ;  /* 0x0000004022217824 */ /* 0x000fe200078e00ff */
[C---:B------:R-:W-:Y:S01]  /*1f00*/  SHF.L.U64.HI R8, R14.reuse, 0x6, R15 ;  /* 0x000000060e087819 */ /* 0x040fe2000001020f */
[----:B------:R-:W-:Y:S01]  /*1f10*/  IMAD.IADD R38, R83, 0x1, R39 ;  /* 0x0000000153267824 */ /* 0x000fe200078e0227 */
[C---:B------:R-:W-:Y:S01]  /*1f20*/  SHF.L.U64.HI R9, R14.reuse, 0x7, R15 ;  /* 0x000000070e097819 */ /* 0x040fe2000001020f */
[C---:B------:R-:W-:Y:S01]  /*1f30*/  IMAD.SHL.U32 R10, R14.reuse, 0x20, RZ ;  /* 0x000000200e0a7824 */ /* 0x040fe200078e00ff */
[----:B------:R-:W-:Y:S01]  /*1f40*/  SHF.R.S32.HI R35, RZ, 0x1f, R42 ;  /* 0x0000001fff237819 */ /* 0x000fe2000001142a */
[----:B------:R-:W-:Y:S01]  /*1f50*/  IMAD.SHL.U32 R20, R14, 0x40, RZ ;  /* 0x000000400e147824 */ /* 0x000fe200078e00ff */
[----:B------:R-:W-:Y:S01]  /*1f60*/  ISETP.GE.AND P1, PT, R16, UR4, PT ;  /* 0x0000000410007c0c */ /* 0x000fe2000bf26270 */
[----:B------:R-:W-:Y:S01]  /*1f70*/  IMAD.SHL.U32 R21, R14, 0x80, RZ ;  /* 0x000000800e157824 */ /* 0x000fe200078e00ff */
[----:B------:R-:W-:Y:S01]  /*1f80*/  ISETP.GE.AND P2, PT, R2, UR4, PT ;  /* 0x0000000402007c0c */ /* 0x000fe2000bf46270 */
[----:B------:R-:W-:Y:S01]  /*1f90*/  IMAD.SHL.U32 R34, R34, 0x80, RZ ;  /* 0x0000008022227824 */ /* 0x000fe200078e00ff */
[----:B------:R-:W-:Y:S01]  /*1fa0*/  SHF.R.S32.HI R80, RZ, 0x3, R11 ;  /* 0x00000003ff507819 */ /* 0x000fe2000001140b */
[----:B------:R-:W-:Y:S01]  /*1fb0*/  IMAD R36, R206, 0x20, R187 ;  /* 0x00000020ce247824 */ /* 0x000fe200078e02bb */
[----:B------:R-:W-:Y:S01]  /*1fc0*/  SHF.R.S32.HI R90, RZ, 0x1f, R41 ;  /* 0x0000001fff5a7819 */ /* 0x000fe20000011429 */
[----:B------:R-:W-:-:S02]  /*1fd0*/  IMAD.SHL.U32 R37, R37, 0x2, RZ ;  /* 0x0000000225257824 */ /* 0x000fc400078e00ff */
[----:B------:R-:W-:Y:S02]  /*1fe0*/  IMAD.IADD R39, R39, 0x1, R85 ;  /* 0x0000000127277824 */ /* 0x000fe400078e0255 */
[----:B------:R-:W-:Y:S02]  /*1ff0*/  IMAD.IADD R40, R87, 0x1, R13 ;  /* 0x0000000157287824 */ /* 0x000fe400078e020d */
[----:B------:R-:W-:Y:S01]  /*2000*/  IMAD.IADD R43, R13, 0x1, R89 ;  /* 0x000000010d2b7824 */ /* 0x000fe200078e0259 */
[----:B----4-:R-:W-:Y:S01]  /*2010*/  SHF.R.S32.HI R81, RZ, 0x1f, R26 ;  /* 0x0000001fff517819 */ /* 0x010fe2000001141a */
[----:B------:R-:W-:Y:S06]  /*2020*/  @!P6 BAR.SYNC.DEFER_BLOCKING 0x9, 0x100 ;  /* 0x024400000000eb1d */ /* 0x000fec0000010000 */
.L_x_9498:
[----:B------:R-:W0:Y:S01]  /*2030*/  LDC R100, c[0x0][0x430] ;  /* 0x00010c00ff647b82 */ /* 0x000e220000000800 */
[----:B------:R-:W-:Y:S01]  /*2040*/  VIADD R28, R28, 0xffffffff ;  /* 0xffffffff1c1c7836 */ /* 0x000fe20000000000 */
[----:B------:R-:W-:-:S03]  /*2050*/  MOV R101, RZ ;  /* 0x000000ff00657202 */ /* 0x000fc60000000f00 */
        /* <DEDUP_REMOVED lines=10> */
[----:B----4-:R-:W4:Y:S01]  /*2100*/  @P4 LDC R13, c[0x0][0x438] ;  /* 0x00010e00ff0d4b82 */ /* 0x010f220000000800 */
        /* <DEDUP_REMOVED lines=84> */
.L_x_9405:
[----:B------:R-:W-:Y:S05]  /*2650*/  BSYNC B1 ;  /* 0x0000000000017941 */ /* 0x000fea0003800000 */
.L_x_9404:
        /* <DEDUP_REMOVED lines=43> */
.L_x_9407:
[----:B------:R-:W-:Y:S05]  /*2910*/  BSYNC B1 ;  /* 0x0000000000017941 */ /* 0x000fea0003800000 */
.L_x_9406:
        /* <DEDUP_REMOVED lines=47> */
.L_x_9409:
[----:B------:R-:W-:Y:S05]  /*2c10*/  BSYNC B1 ;  /* 0x0000000000017941 */ /* 0x000fea0003800000 */
.L_x_9408:
        /* <DEDUP_REMOVED lines=31> */
.L_x_9411:
[----:B------:R-:W-:Y:S05]  /*2e10*/  BSYNC B1 ;  /* 0x0000000000017941 */ /* 0x000fea0003800000 */
.L_x_9410:
        /* <DEDUP_REMOVED lines=36> */
.L_x_9412:
[----:B------:R-:W-:Y:S01]  /*3060*/  IMAD R91, R19, 0x8, R18 ;  /* 0x00000008135b7824 */ /* 0x000fe200078e0212 */
[----:B------:R-:W-:Y:S01]  /*3070*/  SHF.L.U32 R102, R189, 0x1f, RZ ;  /* 0x0000001fbd667819 */ /* 0x000fe200000006ff */
[----:B------:R-:W-:Y:S03]  /*3080*/  BSSY B1, `(.L_x_9413) ;  /* 0x0000003000017945 */ /* 0x000fe60003800000 */
[----:B------:R-:W0:Y:S02]  /*3090*/  SYNCS.PHASECHK.TRANS64.TRYWAIT P6, [R91+URZ+0x28890], R102 ;  /* 0x028890665b0075a7 */ /* 0x000e2400080c017f */
[----:B0-----:R-:W-:Y:S05]  /*30a0*/  @!P6 BRA `(.L_x_9414) ;  /* 0x000001d40018e947 */ /* 0x001fea0003800000 */
.L_x_9734:
[----:B------:R-:W-:Y:S05]  /*30b0*/  BSYNC B1 ;  /* 0x0000000000017941 */ /* 0x000fea0003800000 */
.L_x_9413:
[----:B------:R-:W-:-:S03]  /*30c0*/  UMOV UR4, 0xffffffff ;  /* 0xffffffff00047882 */ /* 0x000fc60000000000 */
[----:B------:R-:W-:Y:S05]  /*30d0*/  BRA.DIV UR4, `(.L_x_9415) ;  /* 0x000001d604207947 */ /* 0x000fea000b800000 */
[----:B------:R1:W2:Y:S04]  /*30e0*/  SHFL.IDX PT, R79, R103, RZ, 0x181f ;  /* 0x00181fff674f7589 */ /* 0x0002a800000e0000 */
[----:B------:R1:W3:Y:S02]  /*30f0*/  SHFL.IDX PT, R105, R108, RZ, 0x181f ;  /* 0x00181fff6c697589 */ /* 0x0002e400000e0000 */
.L_x_9738:
        /* <DEDUP_REMOVED lines=33> */
[----:B------:R-:W-:Y:S01]  /*3310*/  FMUL.FTZ R142, R13, R75 ;  /* 0x0000004b0d8e7220 */ /* 0x000fe20000410000 */
        /* <DEDUP_REMOVED lines=23> */
.L_x_9421:
[----:B------:R-:W-:Y:S05]  /*3490*/  BSYNC B3 ;  /* 0x0000000000037941 */ /* 0x000fea0003800000 */
.L_x_9420:
[----:B0-----:R4:W-:Y:S02]  /*34a0*/  ST.E.128 desc[UR42][R76.64], R12 ;  /* 0x0000000c4c007985 */ /* 0x0019e4000c101d2a */
.L_x_9419:
[----:B------:R-:W-:Y:S05]  /*34b0*/  BSYNC B2 ;  /* 0x0000000000027941 */ /* 0x000fea0003800000 */
.L_x_9418:
        /* <DEDUP_REMOVED lines=53> */
.L_x_9423:
[----:B------:R-:W-:Y:S05]  /*3810*/  BSYNC B2 ;  /* 0x0000000000027941 */ /* 0x000fea0003800000 */
.L_x_9422:
[----:B0-----:R0:W-:Y:S02]  /*3820*/  ST.E.128 desc[UR42][R72.64], R12 ;  /* 0x0000000c48007985 */ /* 0x0011e4000c101d2a */
.L_x_9417:
[----:B------:R-:W-:Y:S05]  /*3830*/  BSYNC B1 ;  /* 0x0000000000017941 */ /* 0x000fea0003800000 */
.L_x_9416:
[----:B------:R-:W-:-:S03]  /*3840*/  UMOV UR4, 0xffffffff ;  /* 0xffffffff00047882 */ /* 0x000fc60000000000 */
[----:B------:R-:W-:Y:S05]  /*3850*/  BRA.DIV UR4, `(.L_x_9424) ;  /* 0x000001ce048c7947 */ /* 0x000fea000b800000 */
[----:B------:R1:W1:Y:S04]  /*3860*/  SHFL.IDX PT, R71, R103, 0x1, 0x181f ;  /* 0x00381f0067477f89 */ /* 0x00026800000e0000 */
[----:B0-----:R0:W0:Y:S02]  /*3870*/  SHFL.IDX PT, R73, R108, 0x1, 0x181f ;  /* 0x00381f006c497f89 */ /* 0x00102400000e0000 */
.L_x_9742:
        /* <DEDUP_REMOVED lines=57> */
.L_x_9430:
[----:B------:R-:W-:Y:S05]  /*3c10*/  BSYNC B3 ;  /* 0x0000000000037941 */ /* 0x000fea0003800000 */
.L_x_9429:
[----:B--2---:R0:W-:Y:S02]  /*3c20*/  ST.E.128 desc[UR42][R68.64], R12 ;  /* 0x0000000c44007985 */ /* 0x0041e4000c101d2a */
.L_x_9428:
[----:B------:R-:W-:Y:S05]  /*3c30*/  BSYNC B2 ;  /* 0x0000000000027941 */ /* 0x000fea0003800000 */
.L_x_9427:
        /* <DEDUP_REMOVED lines=51> */
[----:B------:R-:W-:Y:S02]  /*3f70*/  F2FP.BF16.F32.PACK_AB R15, R15, R60 ;  /* 0x0000003c0f0f723e */ /* 0x000fe400000010ff */
[----:B------:R-:W-:-:S07]  /*3f80*/  MOV R14, R66 ;  /* 0x00000042000e7202 */ /* 0x000fce0000000f00 */
.L_x_9432:
[----:B------:R-:W-:Y:S05]  /*3f90*/  BSYNC B2 ;  /* 0x0000000000027941 */ /* 0x000fea0003800000 */
.L_x_9431:
[----:B----4-:R0:W-:Y:S02]  /*3fa0*/  ST.E.128 desc[UR42][R64.64], R12 ;  /* 0x0000000c40007985 */ /* 0x0101e4000c101d2a */
.L_x_9426:
[----:B------:R-:W-:Y:S05]  /*3fb0*/  BSYNC B1 ;  /* 0x0000000000017941 */ /* 0x000fea0003800000 */
.L_x_9425:
[----:B------:R-:W-:-:S03]  /*3fc0*/  UMOV UR4, 0xffffffff ;  /* 0xffffffff00047882 */ /* 0x000fc60000000000 */
[----:B------:R-:W-:Y:S05]  /*3fd0*/  BRA.DIV UR4, `(.L_x_9433) ;  /* 0x000001c604f87947 */ /* 0x000fea000b800000 */
[----:B------:R1:W1:Y:S04]  /*3fe0*/  SHFL.IDX PT, R63, R103, 0x2, 0x181f ;  /* 0x00581f00673f7f89 */ /* 0x00026800000e0000 */
[----:B0-----:R0:W0:Y:S02]  /*3ff0*/  SHFL.IDX PT, R65, R108, 0x2, 0x181f ;  /* 0x00581f006c417f89 */ /* 0x00102400000e0000 */
.L_x_9746:
        /* <DEDUP_REMOVED lines=56> */
.L_x_9439:
[----:B------:R-:W-:Y:S05]  /*4380*/  BSYNC B3 ;  /* 0x0000000000037941 */ /* 0x000fea0003800000 */
.L_x_9438:
[----:B--2---:R0:W-:Y:S02]  /*4390*/  ST.E.128 desc[UR42][R60.64], R12 ;  /* 0x0000000c3c007985 */ /* 0x0041e4000c101d2a */
.L_x_9437:
[----:B------:R-:W-:Y:S05]  /*43a0*/  BSYNC B2 ;  /* 0x0000000000027941 */ /* 0x000fea0003800000 */
.L_x_9436:
[----:B------:R-:W-:Y:S05]  /*43b0*/  @P2 BRA `(.L_x_9435) ;  /* 0x0000000000d82947 */ /* 0x000fea0003800000 */
[----:B0---4-:R0:W4:Y:S01]  /*43c0*/  LDS.128 R12, [R93+0x1e400] ;  /* 0x01e400005d0c7984 */ /* 0x0111220000000c00 */
[C---:B------:R-:W-:Y:S01]  /*43d0*/  LEA R56, P3, R2.reuse, R65, 0x1 ;  /* 0x0000004102387211 */ /* 0x040fe200078608ff */
[----:B------:R-:W-:Y:S03]  /*43e0*/  BSSY B2, `(.L_x_9440) ;  /* 0x0000032000027945 */ /* 0x000fe60003800000 */
[----:B-1----:R-:W-:Y:S02]  /*43f0*/  LEA.HI.X R57, R2, R63, R184, 0x1, P3 ;  /* 0x0000003f02397211 */ /* 0x002fe400018f0cb8 */
[----:B------:R-:W-:-:S13]  /*4400*/  ISETP.GE.AND P3, PT, R185, R104, PT ;  /* 0x00000068b900720c */ /* 0x000fda0003f66270 */
[----:B0-----:R-:W-:Y:S05]  /*4410*/  @P3 BRA `(.L_x_9441) ;  /* 0x0000000000b83947 */ /* 0x001fea0003800000 */
[----:B------:R-:W-:Y:S02]  /*4420*/  SHF.R.U64 R59, R52, 0x10, R53 ;  /* 0x00000010343b7819 */ /* 0x000fe40000001235 */
[--C-:B------:R-:W-:Y:S02]  /*4430*/  SHF.R.U64 R11, R54, 0x10, R55.reuse ;  /* 0x00000010360b7819 */ /* 0x100fe40000001237 */
[----:B------:R-:W-:Y:S02]  /*4440*/  SHF.R.U32.HI R58, RZ, 0x10, R55 ;  /* 0x00000010ff3a7819 */ /* 0x000fe40000011637 */
[----:B------:R-:W-:Y:S02]  /*4450*/  SHF.R.U32.HI R60, RZ, 0x10, R53 ;  /* 0x00000010ff3c7819 */ /* 0x000fe40000011635 */
[----:B------:R-:W-:Y:S02]  /*4460*/  PRMT R126, R126, 0x5410, R59 ;  /* 0x000054107e7e7816 */ /* 0x000fe4000000003b */
[----:B------:R-:W-:Y:S01]  /*4470*/  PRMT R128, R128, 0x5410, R11 ;  /* 0x0000541080807816 */ /* 0x000fe2000000000b */
[----:B----4-:R-:W-:Y:S01]  /*4480*/  IMAD.U32 R11, R12, 0x10000, RZ ;  /* 0x000100000c0b7824 */ /* 0x010fe200078e00ff */
        /* <DEDUP_REMOVED lines=39> */
.L_x_9441:
[----:B------:R-:W-:Y:S05]  /*4700*/  BSYNC B2 ;  /* 0x0000000000027941 */ /* 0x000fea0003800000 */
.L_x_9440:
[----:B----4-:R0:W-:Y:S02]  /*4710*/  ST.E.128 desc[UR42][R56.64], R12 ;  /* 0x0000000c38007985 */ /* 0x0101e4000c101d2a */
.L_x_9435:
[----:B------:R-:W-:Y:S05]  /*4720*/  BSYNC B1 ;  /* 0x0000000000017941 */ /* 0x000fea0003800000 */
.L_x_9434:
[----:B------:R-:W-:-:S03]  /*4730*/  UMOV UR4, 0xffffffff ;  /* 0xffffffff00047882 */ /* 0x000fc60000000000 */
[----:B------:R-:W-:Y:S05]  /*4740*/  BRA.DIV UR4, `(.L_x_9442) ;  /* 0x000001c204687947 */ /* 0x000fea000b800000 */
[----:B-1----:R-:W1:Y:S04]  /*4750*/  SHFL.IDX PT, R103, R103, 0x3, 0x181f ;  /* 0x00781f0067677f89 */ /* 0x002e6800000e0000 */
[----:B------:R0:W0:Y:S02]  /*4760*/  SHFL.IDX PT, R53, R108, 0x3, 0x181f ;  /* 0x00781f006c357f89 */ /* 0x00002400000e0000 */
.L_x_9750:
[----:B------:R-:W-:Y:S05]  /*4770*/  @P4 BRA `(.L_x_9443) ;  /* 0x0000003400e84947 */ /* 0x000fea0003800000 */
[----:B------:R-:W-:Y:S04]  /*4780*/  BSSY B1, `(.L_x_9444) ;  /* 0x0000038000017945 */ /* 0x000fe80003800000 */
        /* <DEDUP_REMOVED lines=16> */
[----:B------:R-:W-:Y:S02]  /*4890*/  LOP3.LUT R49, R14, 0xffff0000, RZ, 0xc0, !PT ;  /* 0xffff00000e317812 */ /* 0x000fe400078ec0ff */
[----:B------:R-:W-:Y:S01]  /*48a0*/  PRMT R115, R115, 0x5410, R56 ;  /* 0x0000541073737816 */ /* 0x000fe20000000038 */
[----:B------:R-:W-:Y:S01]  /*48b0*/  IMAD.U32 R57, R117, 0x10000, RZ ;  /* 0x0001000075397824 */ /* 0x000fe200078e00ff */
[C---:B------:R-:W-:Y:S02]  /*48c0*/  SHF.L.U32 R14, R13.reuse, 0x10, RZ ;  /* 0x000000100d0e7819 */ /* 0x040fe400000006ff */
[----:B------:R-:W-:Y:S01]  /*48d0*/  LOP3.LUT R13, R13, 0xffff0000, RZ, 0xc0, !PT ;  /* 0xffff00000d0d7812 */ /* 0x000fe200078ec0ff */
[----:B------:R-:W-:Y:S01]  /*48e0*/  IMAD.U32 R52, R115, 0x10000, RZ ;  /* 0x0001000073347824 */ /* 0x000fe200078e00ff */
[----:B------:R-:W-:Y:S01]  /*48f0*/  LOP3.LUT R56, R116, 0xffff0000, RZ, 0xc0, !PT ;  /* 0xffff000074387812 */ /* 0x000fe200078ec0ff */
        /* <DEDUP_REMOVED lines=30> */
.L_x_9447:
[----:B------:R-:W-:Y:S05]  /*4ae0*/  BSYNC B2 ;  /* 0x0000000000027941 */ /* 0x000fea0003800000 */
.L_x_9446:
[----:B----4-:R0:W-:Y:S02]  /*4af0*/  ST.E.128 desc[UR42][R54.64], R12 ;  /* 0x0000000c36007985 */ /* 0x0101e4000c101d2a */
.L_x_9445:
[----:B------:R-:W-:Y:S05]  /*4b00*/  BSYNC B1 ;  /* 0x0000000000017941 */ /* 0x000fea0003800000 */
.L_x_9444:
        /* <DEDUP_REMOVED lines=20> */
[C---:B------:R-:W-:Y:S01]  /*4c50*/  LOP3.LUT R51, R107.reuse, 0xffff0000, RZ, 0xc0, !PT ;  /* 0xffff00006b337812 */ /* 0x040fe200078ec0ff */
        /* <DEDUP_REMOVED lines=32> */
.L_x_9449:
[----:B------:R-:W-:Y:S05]  /*4e60*/  BSYNC B1 ;  /* 0x0000000000017941 */ /* 0x000fea0003800000 */
.L_x_9448:
[----:B----4-:R0:W-:Y:S01]  /*4e70*/  ST.E.128 desc[UR42][R48.64], R12 ;  /* 0x0000000c30007985 */ /* 0x0101e2000c101d2a */
[----:B------:R-:W-:Y:S05]  /*4e80*/  BRA `(.L_x_9443) ;  /* 0x0000003000247947 */ /* 0x000fea0003800000 */
.L_x_9403:
        /* <DEDUP_REMOVED lines=38> */
[----:B------:R0:W5:Y:S01]  /*50f0*/  @!P4 LDG.E.128 R52, desc[UR42][R60.64] ;  /* 0x0000002a3c34c981 */ /* 0x000162000c1e1d00 */
[----:B------:R-:W-:Y:S02]  /*5100*/  @!P4 LEA.HI.X R63, R44, R63, R45, 0x1, P6 ;  /* 0x0000003f2c3fc211 */ /* 0x000fe400030f0c2d */
[----:B------:R-:W-:-:S02]  /*5110*/  CS2R R44, SRZ ;  /* 0x00000000002c7805 */ /* 0x000fc4000001ff00 */
[----:B------:R-:W5:Y:S04]  /*5120*/  @!P5 LDG.E.128 R48, desc[UR42][R64.64] ;  /* 0x0000002a4030d981 */ /* 0x000f68000c1e1d00 */
[----:B------:R1:W5:Y:S01]  /*5130*/  @!P4 LDG.E.128 R56, desc[UR42][R62.64] ;  /* 0x0000002a3e38c981 */ /* 0x000362000c1e1d00 */
[C---:B--2---:R-:W-:Y:S02]  /*5140*/  @!P3 LEA R68, P4, R74.reuse, R68, 0x1 ;  /* 0x000000444a44b211 */ /* 0x044fe400078808ff */
[----:B0-----:R-:W-:Y:S01]  /*5150*/  CS2R R60, SRZ ;  /* 0x00000000003c7805 */ /* 0x001fe2000001ff00 */
[----:B------:R0:W5:Y:S01]  /*5160*/  @!P5 LDG.E.128 R44, desc[UR42][R66.64] ;  /* 0x0000002a422cd981 */ /* 0x000162000c1e1d00 */
[----:B------:R-:W-:Y:S02]  /*5170*/  @!P3 LEA.HI.X R69, R74, R69, R75, 0x1, P4 ;  /* 0x000000454a45b211 */ /* 0x000fe400020f0c4b */
[----:B---3--:R-:W-:-:S04]  /*5180*/  @!P3 LEA R70, P4, R72, R70, 0x1 ;  /* 0x000000464846b211 */ /* 0x008fc800078808ff */
[----:B------:R-:W-:Y:S02]  /*5190*/  @!P3 LEA.HI.X R71, R72, R71, R73, 0x1, P4 ;  /* 0x000000474847b211 */ /* 0x000fe400020f0c49 */
[----:B------:R-:W-:-:S04]  /*51a0*/  ISETP.GE.AND P4, PT, R217, R97, PT ;  /* 0x00000061d900720c */ /* 0x000fc80003f86270 */
[CC--:B------:R-:W-:Y:S02]  /*51b0*/  ISETP.GE.OR P4, PT, R16.reuse, R104.reuse, P4 ;  /* 0x000000681000720c */ /* 0x0c0fe40002786670 */
[----:B-1----:R-:W-:Y:S02]  /*51c0*/  CS2R R62, SRZ ;  /* 0x00000000003e7805 */ /* 0x002fe4000001ff00 */
[----:B0-----:R-:W-:Y:S02]  /*51d0*/  CS2R R66, SRZ ;  /* 0x0000000000427805 */ /* 0x001fe4000001ff00 */
[----:B------:R-:W-:Y:S01]  /*51e0*/  CS2R R64, SRZ ;  /* 0x0000000000407805 */ /* 0x000fe2000001ff00 */
[----:B------:R-:W-:Y:S01]  /*51f0*/  BSSY B1, `(.L_x_9450) ;  /* 0x000001d000017945 */ /* 0x000fe20003800000 */
[----:B------:R-:W-:Y:S02]  /*5200*/  CS2R R74, SRZ ;  /* 0x00000000004a7805 */ /* 0x000fe4000001ff00 */
[----:B------:R-:W-:Y:S01]  /*5210*/  CS2R R72, SRZ ;  /* 0x0000000000487805 */ /* 0x000fe2000001ff00 */
[----:B------:R0:W5:Y:S04]  /*5220*/  @!P3 LDG.E.128 R60, desc[UR42][R68.64] ;  /* 0x0000002a443cb981 */ /* 0x000168000c1e1d00 */
[----:B------:R1:W5:Y:S01]  /*5230*/  @!P3 LDG.E.128 R64, desc[UR42][R70.64] ;  /* 0x0000002a4640b981 */ /* 0x000362000c1e1d00 */
[----:B------:R-:W-:-:S02]  /*5240*/  ISETP.GE.AND P3, PT, R16, R104, PT ;  /* 0x000000681000720c */ /* 0x000fc40003f66270 */
        /* <DEDUP_REMOVED lines=23> */
.L_x_9451:
[----:B------:R-:W-:Y:S05]  /*53c0*/  BSYNC B1 ;  /* 0x0000000000017941 */ /* 0x000fea0003800000 */
.L_x_9450:
[----:B-----5:R-:W-:Y:S01]  /*53d0*/  IMAD.MOV.U32 R11, RZ, RZ, R70 ;  /* 0x000000ffff0b7224 */ /* 0x020fe200078e0046 */
[----:B------:R-:W-:Y:S01]  /*53e0*/  MOV R13, R68 ;  /* 0x00000044000d7202 */ /* 0x000fe20000000f00 */
        /* <DEDUP_REMOVED lines=50> */
[----:B------:R-:W-:Y:S02]  /*5710*/  PRMT R132, R12, 0x7610, R132 ;  /* 0x000076100c847816 */ /* 0x000fe40000000084 */
        /* <DEDUP_REMOVED lines=15> */
.L_x_9452:
[----:B------:R-:W-:Y:S01]  /*5810*/  IMAD R91, R19, 0x8, R18 ;  /* 0x00000008135b7824 */ /* 0x000fe200078e0212 */
[----:B------:R-:W-:Y:S01]  /*5820*/  SHF.L.U32 R102, R189, 0x1f, RZ ;  /* 0x0000001fbd667819 */ /* 0x000fe200000006ff */
[----:B------:R-:W0:Y:S01]  /*5830*/  LDC R110, c[0x0][0x2f4] ;  /* 0x0000bd00ff6e7b82 */ /* 0x000e220000000800 */
[----:B------:R-:W-:Y:S02]  /*5840*/  BSSY B1, `(.L_x_9453) ;  /* 0x0000003000017945 */ /* 0x000fe40003800000 */
[----:B------:R-:W1:Y:S02]  /*5850*/  SYNCS.PHASECHK.TRANS64.TRYWAIT P4, [R91+URZ+0x28890], R102 ;  /* 0x028890665b0075a7 */ /* 0x000e64000808017f */
[----:B-1----:R-:W-:Y:S05]  /*5860*/  @!P4 BRA `(.L_x_9454) ;  /* 0x000001b0006cc947 */ /* 0x002fea0003800000 */
.L_x_9751:
[----:B------:R-:W-:Y:S05]  /*5870*/  BSYNC B1 ;  /* 0x0000000000017941 */ /* 0x000fea0003800000 */
.L_x_9453:
[----:B------:R-:W-:Y:S01]  /*5880*/  UMOV UR4, 0xffffffff ;  /* 0xffffffff00047882 */ /* 0x000fe20000000000 */
[----:B0-----:R-:W-:Y:S02]  /*5890*/  IMAD.IADD R112, R110, 0x1, -R37 ;  /* 0x000000016e707824 */ /* 0x001fe400078e0a25 */
[----:B------:R-:W-:Y:S05]  /*58a0*/  BRA.DIV UR4, `(.L_x_9455) ;  /* 0x000001b204707947 */ /* 0x000fea000b800000 */
[----:B------:R0:W2:Y:S04]  /*58b0*/  SHFL.IDX PT, R107, R103, RZ, 0x181f ;  /* 0x00181fff676b7589 */ /* 0x0000a800000e0000 */
[----:B------:R0:W3:Y:S02]  /*58c0*/  SHFL.IDX PT, R106, R108, RZ, 0x181f ;  /* 0x00181fff6c6a7589 */ /* 0x0000e400000e0000 */
.L_x_9755:
        /* <DEDUP_REMOVED lines=28> */
[----:B------:R-:W-:Y:S02]  /*5a90*/  SHF.R.U32.HI R144, RZ, 0x10, R49 ;  /* 0x00000010ff907819 */ /* 0x000fe40000011631 */
[----:B------:R-:W-:Y:S02]  /*5aa0*/  PRMT R140, R140, 0x5410, R143 ;  /* 0x000054108c8c7816 */ /* 0x000fe4000000008f */
[----:B------:R-:W-:Y:S02]  /*5ab0*/  PRMT R143, R141, 0x5410, R144 ;  /* 0x000054108d8f7816 */ /* 0x000fe40000000090 */
[----:B------:R-:W-:Y:S02]  /*5ac0*/  SHF.R.U32.HI R148, RZ, 0x10, R47 ;  /* 0x00000010ff947819 */ /* 0x000fe4000001162f */
[----:B------:R-:W-:Y:S01]  /*5ad0*/  SHF.R.U64 R150, R44, 0x10, R45 ;  /* 0x000000102c967819 */ /* 0x000fe2000000122d */
[----:B------:R-:W-:Y:S01]  /*5ae0*/  IMAD.U32 R45, R77, 0x10000, RZ ;  /* 0x000100004d2d7824 */ /* 0x000fe200078e00ff */
[----:B------:R-:W-:Y:S01]  /*5af0*/  SHF.R.U64 R147, R48, 0x10, R49 ;  /* 0x0000001030937819 */ /* 0x000fe20000001231 */
[----:B------:R-:W-:Y:S01]  /*5b00*/  IMAD.U32 R144, R143, 0x10000, RZ ;  /* 0x000100008f907824 */ /* 0x000fe200078e00ff */
[--C-:B------:R-:W-:Y:S01]  /*5b10*/  SHF.R.U64 R145, R50, 0x10, R51.reuse ;  /* 0x0000001032917819 */ /* 0x100fe20000001233 */
[----:B--2---:R-:W-:Y:S01]  /*5b20*/  IMAD.U32 R48, R13, 0x10000, RZ ;  /* 0x000100000d307824 */ /* 0x004fe200078e00ff */
[----:B------:R-:W-:Y:S01]  /*5b30*/  SHF.R.U32.HI R146, RZ, 0x10, R51 ;  /* 0x00000010ff927819 */ /* 0x000fe20000011633 */
[----:B------:R-:W-:Y:S01]  /*5b40*/  IMAD.U32 R51, R15, 0x10000, RZ ;  /* 0x000100000f337824 */ /* 0x000fe200078e00ff */
[----:B------:R-:W-:Y:S01]  /*5b50*/  PRMT R141, R137, 0x5410, R148 ;  /* 0x00005410898d7816 */ /* 0x000fe20000000094 */
[----:B------:R-:W-:Y:S01]  /*5b60*/  IMAD.U32 R137, R140, 0x10000, RZ ;  /* 0x000100008c897824 */ /* 0x000fe200078e00ff */
[----:B------:R-:W-:Y:S01]  /*5b70*/  PRMT R138, R138, 0x5410, R147 ;  /* 0x000054108a8a7816 */ /* 0x000fe20000000093 */
[----:B------:R-:W-:Y:S01]  /*5b80*/  FMUL.FTZ R147, R45, R144 ;  /* 0x000000902d937220 */ /* 0x000fe20000410000 */
[----:B------:R-:W-:Y:S01]  /*5b90*/  LOP3.LUT R77, R77, 0xffff0000, RZ, 0xc0, !PT ;  /* 0xffff00004d4d7812 */ /* 0x000fe200078ec0ff */
[----:B------:R-:W-:Y:S01]  /*5ba0*/  IMAD.U32 R44, R12, 0x10000, RZ ;  /* 0x000100000c2c7824 */ /* 0x000fe200078e00ff */
[----:B------:R-:W-:-:S02]  /*5bb0*/  PRMT R145, R136, 0x5410, R145 ;  /* 0x0000541088917816 */ /* 0x000fc40000000091 */
[----:B------:R-:W-:Y:S02]  /*5bc0*/  LOP3.LUT R143, R143, 0xffff0000, RZ, 0xc0, !PT ;  /* 0xffff00008f8f7812 */ /* 0x000fe400078ec0ff */
[----:B------:R-:W-:Y:S01]  /*5bd0*/  PRMT R136, R135, 0x5410, R146 ;  /* 0x0000541087887816 */ /* 0x000fe20000000092 */
[-C--:B------:R-:W-:Y:S01]  /*5be0*/  FMUL.FTZ R135, R45, R137.reuse ;  /* 0x000000892d877220 */ /* 0x080fe20000410000 */
[----:B------:R-:W-:Y:S01]  /*5bf0*/  LOP3.LUT R50, R13, 0xffff0000, RZ, 0xc0, !PT ;  /* 0xffff00000d327812 */ /* 0x000fe200078ec0ff */
[----:B------:R-:W-:Y:S01]  /*5c00*/  FFMA.FTZ R45, R48, R137, -R147 ;  /* 0x00000089302d7223 */ /* 0x000fe20000010893 */
[----:B------:R-:W-:Y:S01]  /*5c10*/  LOP3.LUT R140, R140, 0xffff0000, RZ, 0xc0, !PT ;  /* 0xffff00008c8c7812 */ /* 0x000fe200078ec0ff */
[----:B------:R-:W-:Y:S01]  /*5c20*/  FMUL.FTZ R147, R77, R143 ;  /* 0x0000008f4d937220 */ /* 0x000fe20000410000 */
[----:B------:R-:W-:Y:S02]  /*5c30*/  IMAD.U32 R137, R136, 0x10000, RZ ;  /* 0x0001000088897824 */ /* 0x000fe400078e00ff */
[----:B------:R-:W-:Y:S01]  /*5c40*/  FFMA.FTZ R48, R48, R144, R135 ;  /* 0x0000009030307223 */ /* 0x000fe20000010087 */
[----:B------:R-:W-:-:S02]  /*5c50*/  IMAD.U32 R135, R141, 0x10000, RZ ;  /* 0x000100008d877824 */ /* 0x000fc400078e00ff */
[-C--:B------:R-:W-:Y:S01]  /*5c60*/  FMUL.FTZ R77, R77, R140.reuse ;  /* 0x0000008c4d4d7220 */ /* 0x080fe20000410000 */
[----:B------:R-:W-:Y:S01]  /*5c70*/  FFMA.FTZ R144, R50, R140, -R147 ;  /* 0x0000008c32907223 */ /* 0x000fe20000010893 */
[----:B------:R-:W-:Y:S01]  /*5c80*/  LOP3.LUT R79, R79, 0xffff0000, RZ, 0xc0, !PT ;  /* 0xffff00004f4f7812 */ /* 0x000fe200078ec0ff */
[----:B------:R-:W-:Y:S01]  /*5c90*/  FMUL.FTZ R146, R142, R137 ;  /* 0x000000898e927220 */ /* 0x000fe20000410000 */
[----:B------:R-:W-:Y:S01]  /*5ca0*/  LOP3.LUT R140, R136, 0xffff0000, RZ, 0xc0, !PT ;  /* 0xffff0000888c7812 */ /* 0x000fe200078ec0ff */
[----:B------:R-:W-:Y:S01]  /*5cb0*/  FMUL.FTZ R142, R142, R135 ;  /* 0x000000878e8e7220 */ /* 0x000fe20000410000 */
[----:B------:R-:W-:Y:S01]  /*5cc0*/  PRMT R139, R139, 0x5410, R150 ;  /* 0x000054108b8b7816 */ /* 0x000fe20000000096 */
[----:B------:R-:W-:Y:S01]  /*5cd0*/  FFMA.FTZ R143, R50, R143, R77 ;  /* 0x0000008f328f7223 */ /* 0x000fe2000001004d */
[----:B------:R-:W-:Y:S01]  /*5ce0*/  SHF.R.U64 R46, R46, 0x10, R47 ;  /* 0x000000102e2e7819 */ /* 0x000fe2000000122f */
[C---:B------:R-:W-:Y:S01]  /*5cf0*/  IMAD.U32 R47, R76.reuse, 0x10000, RZ ;  /* 0x000100004c2f7824 */ /* 0x040fe200078e00ff */
[----:B------:R-:W-:Y:S01]  /*5d00*/  LOP3.LUT R49, R15, 0xffff0000, RZ, 0xc0, !PT ;  /* 0xffff00000f317812 */ /* 0x000fe200078ec0ff */
[----:B------:R-:W-:Y:S01]  /*5d10*/  FFMA.FTZ R146, R51, R135, -R146 ;  /* 0x0000008733927223 */ /* 0x000fe20000010892 */
[----:B------:R-:W-:Y:S01]  /*5d20*/  LOP3.LUT R136, R141, 0xffff0000, RZ, 0xc0, !PT ;  /* 0xffff00008d887812 */ /* 0x000fe200078ec0ff */
[----:B------:R-:W-:Y:S01]  /*5d30*/  FFMA.FTZ R142, R51, R137, R142 ;  /* 0x00000089338e7223 */ /* 0x000fe2000001008e */
[----:B------:R-:W-:Y:S01]  /*5d40*/  FMUL.FTZ R148, R79, R140 ;  /* 0x0000008c4f947220 */ /* 0x000fe20000410000 */
[----:B------:R-:W-:Y:S01]  /*5d50*/  LOP3.LUT R76, R76, 0xffff0000, RZ, 0xc0, !PT ;  /* 0xffff00004c4c7812 */ /* 0x000fe200078ec0ff */
[----:B------:R-:W-:Y:S01]  /*5d60*/  IMAD.U32 R50, R139, 0x10000, RZ ;  /* 0x000100008b327824 */ /* 0x000fe200078e00ff */
[C---:B------:R-:W-:Y:S01]  /*5d70*/  LOP3.LUT R77, R138.reuse, 0xffff0000, RZ, 0xc0, !PT ;  /* 0xffff00008a4d7812 */ /* 0x040fe200078ec0ff */
[----:B------:R-:W-:-:S02]  /*5d80*/  IMAD.U32 R51, R138, 0x10000, RZ ;  /* 0x000100008a337824 */ /* 0x000fc400078e00ff */
[-C--:B------:R-:W-:Y:S01]  /*5d90*/  FMUL.FTZ R150, R79, R136.reuse ;  /* 0x000000884f967220 */ /* 0x080fe20000410000 */
[----:B------:R-:W-:Y:S01]  /*5da0*/  FFMA.FTZ R135, R49, R136, -R148 ;  /* 0x0000008831877223 */ /* 0x000fe20000010894 */
[----:B------:R-:W-:Y:S01]  /*5db0*/  LOP3.LUT R12, R12, 0xffff0000, RZ, 0xc0, !PT ;  /* 0xffff00000c0c7812 */ /* 0x000fe200078ec0ff */
[----:B------:R-:W-:Y:S01]  /*5dc0*/  FMUL.FTZ R79, R47, R51 ;  /* 0x000000332f4f7220 */ /* 0x000fe20000410000 */
[----:B------:R-:W-:Y:S01]  /*5dd0*/  LOP3.LUT R139, R139, 0xffff0000, RZ, 0xc0, !PT ;  /* 0xffff00008b8b7812 */ /* 0x000fe200078ec0ff */
[----:B------:R-:W-:Y:S01]  /*5de0*/  FMUL.FTZ R136, R47, R50 ;  /* 0x000000322f887220 */ /* 0x000fe20000410000 */
[----:B------:R-:W-:Y:S01]  /*5df0*/  FMUL.FTZ R47, R76, R77 ;  /* 0x0000004d4c2f7220 */ /* 0x000fe20000410000 */
[----:B------:R-:W-:Y:S01]  /*5e00*/  PRMT R46, R109, 0x5432, R46 ;  /* 0x000054326d2e7816 */ /* 0x000fe2000000002e */
[C---:B------:R-:W-:Y:S01]  /*5e10*/  IMAD.U32 R13, R14.reuse, 0x10000, RZ ;  /* 0x000100000e0d7824 */ /* 0x040fe200078e00ff */
[----:B------:R-:W-:Y:S01]  /*5e20*/  LOP3.LUT R15, R14, 0xffff0000, RZ, 0xc0, !PT ;  /* 0xffff00000e0f7812 */ /* 0x000fe200078ec0ff */
[----:B------:R-:W-:Y:S01]  /*5e30*/  FFMA.FTZ R137, R49, R140, R150 ;  /* 0x0000008c31897223 */ /* 0x000fe20000010096 */
[----:B------:R-:W-:Y:S01]  /*5e40*/  FFMA.FTZ R79, R44, R50, -R79 ;  /* 0x000000322c4f7223 */ /* 0x000fe2000001084f */
[----:B------:R-:W-:Y:S01]  /*5e50*/  SHF.L.U32 R14, R78, 0x10, RZ ;  /* 0x000000104e0e7819 */ /* 0x000fe200000006ff */
[-C--:B------:R-:W-:Y:S01]  /*5e60*/  FMUL.FTZ R49, R76, R139.reuse ;  /* 0x0000008b4c317220 */ /* 0x080fe20000410000 */
[----:B------:R-:W-:Y:S01]  /*5e70*/  FFMA.FTZ R50, R12, R139, -R47 ;  /* 0x0000008b0c327223 */ /* 0x000fe2000001082f */
[----:B------:R-:W-:Y:S01]  /*5e80*/  FFMA.FTZ R136, R44, R51, R136 ;  /* 0x000000332c887223 */ /* 0x000fe20000010088 */
[C---:B------:R-:W-:Y:S01]  /*5e90*/  IMAD.U32 R47, R145.reuse, 0x10000, RZ ;  /* 0x00010000912f7824 */ /* 0x040fe200078e00ff */
[----:B------:R-:W-:Y:S01]  /*5ea0*/  LOP3.LUT R78, R78, 0xffff0000, RZ, 0xc0, !PT ;  /* 0xffff00004e4e7812 */ /* 0x000fe200078ec0ff */
[----:B------:R-:W-:Y:S01]  /*5eb0*/  IMAD.U32 R44, R46, 0x10000, RZ ;  /* 0x000100002e2c7824 */ /* 0x000fe200078e00ff */
[----:B------:R-:W-:Y:S01]  /*5ec0*/  LOP3.LUT R145, R145, 0xffff0000, RZ, 0xc0, !PT ;  /* 0xffff000091917812 */ /* 0x000fe200078ec0ff */
[----:B------:R-:W-:Y:S01]  /*5ed0*/  FFMA.FTZ R49, R12, R77, R49 ;  /* 0x0000004d0c317223 */ /* 0x000fe20000010031 */
[----:B------:R-:W-:Y:S01]  /*5ee0*/  LOP3.LUT R46, R46, 0xffff0000, RZ, 0xc0, !PT ;  /* 0xffff00002e2e7812 */ /* 0x000fe200078ec0ff */
[C---:B------:R-:W-:Y:S01]  /*5ef0*/  FMUL.FTZ R12, R14.reuse, R47 ;  /* 0x0000002f0e0c7220 */ /* 0x040fe20000410000 */
[----:B------:R-:W-:Y:S01]  /*5f00*/  FMUL.FTZ R14, R14, R44 ;  /* 0x0000002c0e0e7220 */ /* 0x000fe20000410000 */
[----:B------:R-:W-:Y:S01]  /*5f10*/  FMUL.FTZ R76, R78, R145 ;  /* 0x000000914e4c7220 */ /* 0x000fe20000410000 */
[----:B------:R-:W-:Y:S01]  /*5f20*/  F2FP.BF16.F32.PACK_AB R45, R144, R45 ;  /* 0x0000002d902d723e */ /* 0x000fe200000010ff */
        /* <DEDUP_REMOVED lines=17> */
.L_x_9459:
[----:B------:R-:W-:Y:S05]  /*6040*/  BSYNC B2 ;  /* 0x0000000000027941 */ /* 0x000fea0003800000 */
.L_x_9458:
[----:B------:R-:W-:Y:S01]  /*6050*/  ISETP.GE.AND P4, PT, R11, R110, PT ;  /* 0x0000006e0b00720c */ /* 0x000fe20003f86270 */
[----:B--2---:R4:W-:-:S12]  /*6060*/  ST.E.128 desc[UR42][R104.64], R12 ;  /* 0x0000000c68007985 */ /* 0x0049d8000c101d2a */
[----:B------:R-:W-:-:S05]  /*6070*/  @!P4 IMAD.WIDE R106, R11, 0x2, R106 ;  /* 0x000000020b6ac825 */ /* 0x000fca00078e026a */
[----:B---3--:R4:W-:Y:S02]  /*6080*/  @!P4 ST.E.128 desc[UR42][R106.64], R76 ;  /* 0x0000004c6a00c985 */ /* 0x0089e4000c101d2a */
.L_x_9457:
[----:B------:R-:W-:Y:S05]  /*6090*/  BSYNC B1 ;  /* 0x0000000000017941 */ /* 0x000fea0003800000 */
.L_x_9456:
[----:B------:R-:W-:-:S03]  /*60a0*/  UMOV UR4, 0xffffffff ;  /* 0xffffffff00047882 */ /* 0x000fc60000000000 */
[----:B------:R-:W-:Y:S05]  /*60b0*/  BRA.DIV UR4, `(.L_x_9460) ;  /* 0x000001aa04b87947 */ /* 0x000fea000b800000 */
[----:B------:R0:W0:Y:S04]  /*60c0*/  SHFL.IDX PT, R51, R103, 0x1, 0x181f ;  /* 0x00381f0067337f89 */ /* 0x00002800000e0000 */
[----:B------:R0:W0:Y:S02]  /*60d0*/  SHFL.IDX PT, R50, R108, 0x1, 0x181f ;  /* 0x00381f006c327f89 */ /* 0x00002400000e0000 */
.L_x_9759:
[----:B------:R-:W-:Y:S01]  /*60e0*/  ISETP.GE.OR P4, PT, R219, R97, P1 ;  /* 0x00000061db00720c */ /* 0x000fe20000f86670 */
[----:B------:R-:W-:-:S12]  /*60f0*/  BSSY B1, `(.L_x_9461) ;  /* 0x0000078000017945 */ /* 0x000fd80003800000 */
[----:B------:R-:W-:Y:S05]  /*6100*/  @P4 BRA `(.L_x_9462) ;  /* 0x0000000400d84947 */ /* 0x000fea0003800000 */
[----:B------:R-:W-:Y:S01]  /*6110*/  SEL R11, R37, R112, !P0 ;  /* 0x00000070250b7207 */ /* 0x000fe20004000000 */
[----:B------:R-:W-:Y:S01]  /*6120*/  BSSY B2, `(.L_x_9463) ;  /* 0x0000070000027945 */ /* 0x000fe20003800000 */
[C---:B0-----:R-:W-:Y:S02]  /*6130*/  LEA R48, P4, R41.reuse, R50, 0x1 ;  /* 0x0000003229307211 */ /* 0x041fe400078808ff */
[----:B----4-:R-:W-:Y:S02]  /*6140*/  SHF.R.S32.HI R12, RZ, 0x1f, R11 ;  /* 0x0000001fff0c7819 */ /* 0x010fe4000001140b */
        /* <DEDUP_REMOVED lines=19> */
[----:B--2---:R-:W-:Y:S02]  /*6280*/  SHF.R.U32.HI R107, RZ, 0x10, R53 ;  /* 0x00000010ff6b7819 */ /* 0x004fe40000011635 */
[----:B------:R-:W-:Y:S02]  /*6290*/  SHF.R.U64 R78, R54, 0x10, R55 ;  /* 0x00000010364e7819 */ /* 0x000fe40000001237 */
[----:B------:R-:W-:Y:S02]  /*62a0*/  PRMT R134, R134, 0x5410, R79 ;  /* 0x0000541086867816 */ /* 0x000fe4000000004f */
[----:B------:R-:W-:Y:S02]  /*62b0*/  SHF.R.U64 R76, R56, 0x10, R57 ;  /* 0x00000010384c7819 */ /* 0x000fe40000001239 */
[----:B------:R-:W-:-:S02]  /*62c0*/  PRMT R130, R130, 0x5410, R107 ;  /* 0x0000541082827816 */ /* 0x000fc4000000006b */
[--C-:B------:R-:W-:Y:S02]  /*62d0*/  SHF.R.U32.HI R77, RZ, 0x10, R59.reuse ;  /* 0x00000010ff4d7819 */ /* 0x100fe4000001163b */
[----:B------:R-:W-:Y:S01]  /*62e0*/  SHF.R.U64 R104, R58, 0x10, R59 ;  /* 0x000000103a687819 */ /* 0x000fe2000000123b */
[----:B----4-:R-:W-:Y:S01]  /*62f0*/  IMAD.U32 R59, R47, 0x10000, RZ ;  /* 0x000100002f3b7824 */ /* 0x010fe200078e00ff */
[----:B------:R-:W-:Y:S02]  /*6300*/  SHF.L.U32 R57, R45, 0x10, RZ ;  /* 0x000000102d397819 */ /* 0x000fe400000006ff */
[----:B------:R-:W-:Y:S01]  /*6310*/  PRMT R127, R127, 0x5410, R78 ;  /* 0x000054107f7f7816 */ /* 0x000fe2000000004e */
[----:B------:R-:W-:Y:S01]  /*6320*/  IMAD.U32 R78, R134, 0x10000, RZ ;  /* 0x00010000864e7824 */ /* 0x000fe200078e00ff */
[----:B---3--:R-:W-:Y:S01]  /*6330*/  SHF.R.U64 R106, R52, 0x10, R53 ;  /* 0x00000010346a7819 */ /* 0x008fe20000001235 */
[----:B0-----:R-:W-:Y:S01]  /*6340*/  IMAD.U32 R53, R13, 0x10000, RZ ;  /* 0x000100000d357824 */ /* 0x001fe200078e00ff */
[----:B------:R-:W-:Y:S01]  /*6350*/  PRMT R133, R133, 0x5410, R76 ;  /* 0x0000541085857816 */ /* 0x000fe2000000004c */
[----:B------:R-:W-:Y:S01]  /*6360*/  IMAD.U32 R76, R130, 0x10000, RZ ;  /* 0x00010000824c7824 */ /* 0x000fe200078e00ff */
[----:B------:R-:W-:Y:S01]  /*6370*/  PRMT R132, R132, 0x5410, R77 ;  /* 0x0000541084847816 */ /* 0x000fe2000000004d */
[----:B------:R-:W-:Y:S01]  /*6380*/  IMAD.U32 R52, R12, 0x10000, RZ ;  /* 0x000100000c347824 */ /* 0x000fe200078e00ff */
[----:B------:R-:W-:-:S02]  /*6390*/  LOP3.LUT R58, R45, 0xffff0000, RZ, 0xc0, !PT ;  /* 0xffff00002d3a7812 */ /* 0x000fc400078ec0ff */
[----:B------:R-:W-:Y:S01]  /*63a0*/  PRMT R131, R131, 0x5410, R104 ;  /* 0x0000541083837816 */ /* 0x000fe20000000068 */
[----:B------:R-:W-:Y:S01]  /*63b0*/  FMUL.FTZ R104, R57, R78 ;  /* 0x0000004e39687220 */ /* 0x000fe20000410000 */
[----:B------:R-:W-:Y:S02]  /*63c0*/  LOP3.LUT R77, R134, 0xffff0000, RZ, 0xc0, !PT ;  /* 0xffff0000864d7812 */ /* 0x000fe400078ec0ff */
[----:B------:R-:W-:Y:S01]  /*63d0*/  SHF.R.U32.HI R105, RZ, 0x10, R55 ;  /* 0x00000010ff697819 */ /* 0x000fe20000011637 */
[-C--:B------:R-:W-:Y:S01]  /*63e0*/  FFMA.FTZ R104, R53, R76.reuse, -R104 ;  /* 0x0000004c35687223 */ /* 0x080fe20000010868 */
[----:B------:R-:W-:Y:S01]  /*63f0*/  PRMT R129, R129, 0x5410, R106 ;  /* 0x0000541081817816 */ /* 0x000fe2000000006a */
[----:B------:R-:W-:Y:S01]  /*6400*/  FMUL.FTZ R106, R57, R76 ;  /* 0x0000004c396a7220 */ /* 0x000fe20000410000 */
[----:B------:R-:W-:Y:S01]  /*6410*/  LOP3.LUT R54, R13, 0xffff0000, RZ, 0xc0, !PT ;  /* 0xffff00000d367812 */ /* 0x000fe200078ec0ff */
[----:B------:R-:W-:Y:S01]  /*6420*/  FMUL.FTZ R79, R58, R77 ;  /* 0x0000004d3a4f7220 */ /* 0x000fe20000410000 */
[----:B------:R-:W-:Y:S01]  /*6430*/  LOP3.LUT R57, R130, 0xffff0000, RZ, 0xc0, !PT ;  /* 0xffff000082397812 */ /* 0x000fe200078ec0ff */
[----:B------:R-:W-:Y:S01]  /*6440*/  IMAD.U32 R76, R132, 0x10000, RZ ;  /* 0x00010000844c7824 */ /* 0x000fe200078e00ff */
[----:B------:R-:W-:Y:S01]  /*6450*/  PRMT R128, R128, 0x5410, R105 ;  /* 0x0000541080807816 */ /* 0x000fe20000000069 */
[C---:B------:R-:W-:Y:S01]  /*6460*/  IMAD.U32 R55, R44.reuse, 0x10000, RZ ;  /* 0x000100002c377824 */ /* 0x040fe200078e00ff */
[----:B------:R-:W-:Y:S01]  /*6470*/  LOP3.LUT R56, R44, 0xffff0000, RZ, 0xc0, !PT ;  /* 0xffff00002c387812 */ /* 0x000fe200078ec0ff */
[----:B------:R-:W-:Y:S01]  /*6480*/  FFMA.FTZ R106, R53, R78, R106 ;  /* 0x0000004e356a7223 */ /* 0x000fe2000001006a */
[-C--:B------:R-:W-:Y:S01]  /*6490*/  FMUL.FTZ R105, R58, R57.reuse ;  /* 0x000000393a697220 */ /* 0x080fe20000410000 */
[----:B------:R-:W-:Y:S01]  /*64a0*/  FFMA.FTZ R79, R54, R57, -R79 ;  /* 0x00000039364f7223 */ /* 0x000fe2000001084f */
[----:B------:R-:W-:-:S02]  /*64b0*/  IMAD.U32 R44, R15, 0x10000, RZ ;  /* 0x000100000f2c7824 */ /* 0x000fc400078e00ff */
[-C--:B------:R-:W-:Y:S01]  /*64c0*/  FMUL.FTZ R57, R59, R76.reuse ;  /* 0x0000004c3b397220 */ /* 0x080fe20000410000 */
[----:B------:R-:W-:Y:S01]  /*64d0*/  IMAD.U32 R53, R128, 0x10000, RZ ;  /* 0x0001000080357824 */ /* 0x000fe200078e00ff */
[----:B------:R-:W-:Y:S01]  /*64e0*/  LOP3.LUT R47, R47, 0xffff0000, RZ, 0xc0, !PT ;  /* 0xffff00002f2f7812 */ /* 0x000fe200078ec0ff */
[----:B------:R-:W-:Y:S01]  /*64f0*/  FFMA.FTZ R105, R54, R77, R105 ;  /* 0x0000004d36697223 */ /* 0x000fe20000010069 */
[----:B------:R-:W-:Y:S01]  /*6500*/  LOP3.LUT R132, R132, 0xffff0000, RZ, 0xc0, !PT ;  /* 0xffff000084847812 */ /* 0x000fe200078ec0ff */
[-C--:B------:R-:W-:Y:S01]  /*6510*/  FMUL.FTZ R59, R59, R53.reuse ;  /* 0x000000353b3b7220 */ /* 0x080fe20000410000 */
[----:B------:R-:W-:Y:S01]  /*6520*/  FFMA.FTZ R57, R44, R53, -R57 ;  /* 0x000000352c397223 */ /* 0x000fe20000010839 */
[----:B------:R-:W-:Y:S02]  /*6530*/  LOP3.LUT R128, R128, 0xffff0000, RZ, 0xc0, !PT ;  /* 0xffff000080807812 */ /* 0x000fe400078ec0ff */
[----:B------:R-:W-:Y:S01]  /*6540*/  SHF.L.U32 R53, R133, 0x10, RZ ;  /* 0x0000001085357819 */ /* 0x000fe200000006ff */
[----:B------:R-:W-:Y:S01]  /*6550*/  FFMA.FTZ R59, R44, R76, R59 ;  /* 0x0000004c2c3b7223 */ /* 0x000fe2000001003b */
[----:B------:R-:W-:Y:S01]  /*6560*/  LOP3.LUT R45, R15, 0xffff0000, RZ, 0xc0, !PT ;  /* 0xffff00000f2d7812 */ /* 0x000fe200078ec0ff */
        /* <DEDUP_REMOVED lines=22> */
[-C--:B------:R-:W-:Y:S01]  /*66d0*/  FMUL.FTZ R52, R15, R44.reuse ;  /* 0x0000002c0f347220 */ /* 0x080fe20000410000 */
[-C--:B------:R-:W-:Y:S01]  /*66e0*/  FMUL.FTZ R56, R56, R129.reuse ;  /* 0x0000008138387220 */ /* 0x080fe20000410000 */
[C---:B------:R-:W-:Y:S01]  /*66f0*/  FFMA.FTZ R58, R13.reuse, R129, -R58 ;  /* 0x000000810d3a7223 */ /* 0x040fe2000001083a */
[C---:B------:R-:W-:Y:S01]  /*6700*/  FMUL.FTZ R15, R46.reuse, R131 ;  /* 0x000000832e0f7220 */ /* 0x040fe20000410000 */
        /* <DEDUP_REMOVED lines=17> */
.L_x_9464:
[----:B------:R-:W-:Y:S05]  /*6820*/  BSYNC B2 ;  /* 0x0000000000027941 */ /* 0x000fea0003800000 */
.L_x_9463:
[----:B------:R-:W-:Y:S01]  /*6830*/  ISETP.GE.AND P4, PT, R11, R110, PT ;  /* 0x0000006e0b00720c */ /* 0x000fe20003f86270 */
[----:B0-----:R0:W-:-:S12]  /*6840*/  ST.E.128 desc[UR42][R48.64], R12 ;  /* 0x0000000c30007985 */ /* 0x0011d8000c101d2a */
[----:B------:R-:W-:-:S05]  /*6850*/  @!P4 IMAD.WIDE R50, R11, 0x2, R50 ;  /* 0x000000020b32c825 */ /* 0x000fca00078e0232 */
[----:B----4-:R0:W-:Y:S02]  /*6860*/  @!P4 ST.E.128 desc[UR42][R50.64], R44 ;  /* 0x0000002c3200c985 */ /* 0x0101e4000c101d2a */
.L_x_9462:
[----:B------:R-:W-:Y:S05]  /*6870*/  BSYNC B1 ;  /* 0x0000000000017941 */ /* 0x000fea0003800000 */
.L_x_9461:
[----:B------:R-:W-:-:S03]  /*6880*/  UMOV UR4, 0xffffffff ;  /* 0xffffffff00047882 */ /* 0x000fc60000000000 */
[----:B------:R-:W-:Y:S05]  /*6890*/  BRA.DIV UR4, `(.L_x_9465) ;  /* 0x000001a6040c7947 */ /* 0x000fea000b800000 */
[----:B0-----:R0:W0:Y:S04]  /*68a0*/  SHFL.IDX PT, R51, R103, 0x2, 0x181f ;  /* 0x00581f0067337f89 */ /* 0x00102800000e0000 */
[----:B------:R0:W0:Y:S02]  /*68b0*/  SHFL.IDX PT, R50, R108, 0x2, 0x181f ;  /* 0x00581f006c327f89 */ /* 0x00002400000e0000 */
.L_x_9763:
        /* <DEDUP_REMOVED lines=20> */
[----:B------:R-:W-:-:S03]  /*6a00*/  IMAD R13, R13, 0x2, R18 ;  /* 0x000000020d0d7824 */ /* 0x000fc600078e0212 */
[----:B------:R-:W-:-:S03]  /*6a10*/  LEA R44, R15, R18, 0x1 ;  /* 0x000000120f2c7211 */ /* 0x000fc600078e08ff */
[----:B------:R-:W0:Y:S04]  /*6a20*/  LDS.128 R12, [R13+0x18400] ;  /* 0x018400000d0c7984 */ /* 0x000e280000000c00 */
[----:B------:R-:W4:Y:S01]  /*6a30*/  LDS.128 R44, [R44+0x18400] ;  /* 0x018400002c2c7984 */ /* 0x000f220000000c00 */
[----:B------:R-:W-:Y:S05]  /*6a40*/  @P3 BRA `(.L_x_9469) ;  /* 0x0000000400703947 */ /* 0x000fea0003800000 */
[----:B------:R-:W-:Y:S01]  /*6a50*/  SHF.R.U64 R76, R62, 0x10, R63 ;  /* 0x000000103e4c7819 */ /* 0x000fe2000000123f */
[----:B----4-:R-:W-:Y:S01]  /*6a60*/  IMAD.U32 R56, R45, 0x10000, RZ ;  /* 0x000100002d387824 */ /* 0x010fe200078e00ff */
[--C-:B------:R-:W-:Y:S01]  /*6a70*/  SHF.R.U64 R62, R64, 0x10, R65.reuse ;  /* 0x00000010403e7819 */ /* 0x100fe20000001241 */
[----:B0-----:R-:W-:Y:S01]  /*6a80*/  IMAD.U32 R52, R13, 0x10000, RZ ;  /* 0x000100000d347824 */ /* 0x001fe200078e00ff */
        /* <DEDUP_REMOVED lines=8> */
[----:B------:R-:W-:Y:S02]  /*6b10*/  PRMT R122, R122, 0x5410, R77 ;  /* 0x000054107a7a7816 */ /* 0x000fe4000000004d */
[--C-:B------:R-:W-:Y:S01]  /*6b20*/  SHF.R.U64 R60, R66, 0x10, R67.reuse ;  /* 0x00000010423c7819 */ /* 0x100fe20000001243 */
[----:B------:R-:W-:Y:S01]  /*6b30*/  FMUL.FTZ R65, R56, R63 ;  /* 0x0000003f38417220 */ /* 0x000fe20000410000 */
[----:B------:R-:W-:Y:S02]  /*6b40*/  SHF.R.U32.HI R67, RZ, 0x10, R67 ;  /* 0x00000010ff437819 */ /* 0x000fe40000011643 */
[----:B------:R-:W-:Y:S01]  /*6b50*/  PRMT R120, R120, 0x5410, R61 ;  /* 0x0000541078787816 */ /* 0x000fe2000000003d */
[----:B------:R-:W-:Y:S01]  /*6b60*/  IMAD.U32 R61, R122, 0x10000, RZ ;  /* 0x000100007a3d7824 */ /* 0x000fe200078e00ff */
[----:B------:R-:W-:-:S02]  /*6b70*/  PRMT R124, R124, 0x5410, R67 ;  /* 0x000054107c7c7816 */ /* 0x000fc40000000043 */
[----:B------:R-:W-:Y:S01]  /*6b80*/  PRMT R123, R123, 0x5410, R60 ;  /* 0x000054107b7b7816 */ /* 0x000fe2000000003c */
[-C--:B------:R-:W-:Y:S01]  /*6b90*/  FFMA.FTZ R60, R52, R61.reuse, -R65 ;  /* 0x0000003d343c7223 */ /* 0x080fe20000010841 */
[----:B------:R-:W-:Y:S01]  /*6ba0*/  FMUL.FTZ R67, R56, R61 ;  /* 0x0000003d38437220 */ /* 0x000fe20000410000 */
[----:B------:R-:W-:Y:S01]  /*6bb0*/  SHF.L.U32 R65, R124, 0x10, RZ ;  /* 0x000000107c417819 */ /* 0x000fe200000006ff */
[----:B------:R-:W-:Y:S01]  /*6bc0*/  IMAD.U32 R61, R120, 0x10000, RZ ;  /* 0x00010000783d7824 */ /* 0x000fe200078e00ff */
[----:B------:R-:W-:Y:S01]  /*6bd0*/  LOP3.LUT R57, R45, 0xffff0000, RZ, 0xc0, !PT ;  /* 0xffff00002d397812 */ /* 0x000fe200078ec0ff */
[----:B------:R-:W-:Y:S01]  /*6be0*/  FFMA.FTZ R67, R52, R63, R67 ;  /* 0x0000003f34437223 */ /* 0x000fe20000010043 */
[----:B------:R-:W-:Y:S01]  /*6bf0*/  LOP3.LUT R126, R126, 0xffff0000, RZ, 0xc0, !PT ;  /* 0xffff00007e7e7812 */ /* 0x000fe200078ec0ff */
[----:B------:R-:W-:Y:S01]  /*6c00*/  FMUL.FTZ R63, R58, R65 ;  /* 0x000000413a3f7220 */ /* 0x000fe20000410000 */
[----:B------:R-:W-:Y:S01]  /*6c10*/  LOP3.LUT R122, R122, 0xffff0000, RZ, 0xc0, !PT ;  /* 0xffff00007a7a7812 */ /* 0x000fe200078ec0ff */
        /* <DEDUP_REMOVED lines=8> */
[----:B------:R-:W-:Y:S01]  /*6ca0*/  FFMA.FTZ R57, R53, R122, -R56 ;  /* 0x0000007a35397223 */ /* 0x000fe20000010838 */
[----:B------:R-:W-:Y:S01]  /*6cb0*/  LOP3.LUT R124, R124, 0xffff0000, RZ, 0xc0, !PT ;  /* 0xffff00007c7c7812 */ /* 0x000fe200078ec0ff */
[C---:B------:R-:W-:Y:S01]  /*6cc0*/  FFMA.FTZ R63, R44.reuse, R61, -R63 ;  /* 0x0000003d2c3f7223 */ /* 0x040fe2000001083f */
[----:B------:R-:W-:Y:S01]  /*6cd0*/  PRMT R125, R125, 0x5410, R62 ;  /* 0x000054107d7d7816 */ /* 0x000fe2000000003e */
[----:B------:R-:W-:Y:S01]  /*6ce0*/  FFMA.FTZ R58, R44, R65, R58 ;  /* 0x000000412c3a7223 */ /* 0x000fe2000001003a */
        /* <DEDUP_REMOVED lines=50> */
.L_x_9469:
[----:B------:R-:W-:Y:S05]  /*7010*/  BSYNC B2 ;  /* 0x0000000000027941 */ /* 0x000fea0003800000 */
.L_x_9468:
[----:B------:R-:W-:Y:S01]  /*7020*/  ISETP.GE.AND P4, PT, R11, R110, PT ;  /* 0x0000006e0b00720c */ /* 0x000fe20003f86270 */
[----:B0-----:R0:W-:-:S12]  /*7030*/  ST.E.128 desc[UR42][R48.64], R12 ;  /* 0x0000000c30007985 */ /* 0x0011d8000c101d2a */
[----:B------:R-:W-:-:S05]  /*7040*/  @!P4 IMAD.WIDE R50, R11, 0x2, R50 ;  /* 0x000000020b32c825 */ /* 0x000fca00078e0232 */
[----:B----4-:R0:W-:Y:S02]  /*7050*/  @!P4 ST.E.128 desc[UR42][R50.64], R44 ;  /* 0x0000002c3200c985 */ /* 0x0101e4000c101d2a */
.L_x_9467:
[----:B------:R-:W-:Y:S05]  /*7060*/  BSYNC B1 ;  /* 0x0000000000017941 */ /* 0x000fea0003800000 */
.L_x_9466:
[----:B------:R-:W-:-:S03]  /*7070*/  UMOV UR4, 0xffffffff ;  /* 0xffffffff00047882 */ /* 0x000fc60000000000 */
[----:B------:R-:W-:Y:S05]  /*7080*/  BRA.DIV UR4, `(.L_x_9470) ;  /* 0x0000019e045c7947 */ /* 0x000fea000b800000 */
[----:B0-----:R-:W0:Y:S04]  /*7090*/  SHFL.IDX PT, R103, R103, 0x3, 0x181f ;  /* 0x00781f0067677f89 */ /* 0x001e2800000e0000 */
[----:B------:R-:W0:Y:S02]  /*70a0*/  SHFL.IDX PT, R108, R108, 0x3, 0x181f ;  /* 0x00781f006c6c7f89 */ /* 0x000e2400000e0000 */
.L_x_9767:
        /* <DEDUP_REMOVED lines=8> */
[----:B----4-:R-:W-:-:S04]  /*7130*/  LEA.HI.SX32 R12, R11, R80, 0x1c ;  /* 0x000000500b0c7211 */ /* 0x010fc800078fe2ff */
[----:B------:R-:W-:Y:S01]  /*7140*/  SHF.R.S32.HI R13, RZ, 0x1f, R12 ;  /* 0x0000001fff0d7819 */ /* 0x000fe2000001140c */
[----:B------:R-:W-:-:S03]  /*7150*/  IMAD.SHL.U32 R11, R12, 0x8, RZ ;  /* 0x000000080c0b7824 */ /* 0x000fc600078e00ff */
[----:B------:R-:W-:Y:S02]  /*7160*/  LEA.HI R13, R13, R12, RZ, 0x3 ;  /* 0x0000000c0d0d7211 */ /* 0x000fe400078f18ff */
[----:B------:R-:W-:Y:S02]  /*7170*/  LOP3.LUT R12, R194, 0x38, R11, 0xf8, !PT ;  /* 0x00000038c20c7812 */ /* 0x000fe400078ef80b */
[----:B------:R-:W-:Y:S02]  /*7180*/  SHF.L.U32 R13, R13, 0xa, RZ ;  /* 0x0000000a0d0d7819 */ /* 0x000fe400000006ff */
[----:B------:R-:W-:Y:S02]  /*7190*/  LOP3.LUT R12, R12, R225, RZ, 0x3c, !PT ;  /* 0x000000e10c0c7212 */ /* 0x000fe400078e3cff */
        /* <DEDUP_REMOVED lines=15> */
[----:B------:R-:W-:Y:S02]  /*7290*/  SHF.R.U32.HI R73, RZ, 0x10, R73 ;  /* 0x00000010ff497819 */ /* 0x000fe40000011649 */
        /* <DEDUP_REMOVED lines=19> */
[C---:B------:R-:W-:Y:S01]  /*73d0*/  IMAD.U32 R63, R116.reuse, 0x10000, RZ ;  /* 0x00010000743f7824 */ /* 0x040fe200078e00ff */
[----:B------:R-:W-:Y:S01]  /*73e0*/  SHF.L.U32 R56, R47, 0x10, RZ ;  /* 0x000000102f387819 */ /* 0x000fe200000006ff */
        /* <DEDUP_REMOVED lines=14> */
[-C--:B------:R-:W-:Y:S01]  /*74d0*/  FMUL.FTZ R56, R56, R59.reuse ;  /* 0x0000003b38387220 */ /* 0x080fe20000410000 */
[----:B------:R-:W-:Y:S01]  /*74e0*/  FMUL.FTZ R54, R57, R116 ;  /* 0x0000007439367220 */ /* 0x000fe20000410000 */
        /* <DEDUP_REMOVED lines=48> */
.L_x_9472:
[----:B------:R-:W-:Y:S05]  /*77f0*/  BSYNC B1 ;  /* 0x0000000000017941 */ /* 0x000fea0003800000 */
.L_x_9471:
[----:B0-----:R0:W-:Y:S01]  /*7800*/  ST.E.128 desc[UR42][R48.64], R12 ;  /* 0x0000000c30007985 */ /* 0x0011e2000c101d2a */
[----:B------:R-:W-:Y:S01]  /*7810*/  ISETP.GE.AND P3, PT, R11, R110, PT ;  /* 0x0000006e0b00720c */ /* 0x000fe20003f66270 */
[----:B------:R-:W-:-:S12]  /*7820*/  IMAD.MOV.U32 R109, RZ, RZ, R103 ;  /* 0x000000ffff6d7224 */ /* 0x000fd800078e0067 */
[----:B------:R-:W-:Y:S05]  /*7830*/  @P3 BRA `(.L_x_9443) ;  /* 0x0000000400b83947 */ /* 0x000fea0003800000 */
[----:B0-----:R-:W-:-:S05]  /*7840*/  IMAD.WIDE R12, R11, 0x2, R108 ;  /* 0x000000020b0c7825 */ /* 0x001fca00078e026c */
[----:B----4-:R0:W-:Y:S01]  /*7850*/  ST.E.128 desc[UR42][R12.64], R44 ;  /* 0x0000002c0c007985 */ /* 0x0101e2000c101d2a */
[----:B------:R-:W-:Y:S05]  /*7860*/  BRA `(.L_x_9443) ;  /* 0x0000000400ac7947 */ /* 0x000fea0003800000 */
.L_x_9402:
[----:B------:R-:W-:-:S06]  /*7870*/  UISETP.NE.AND UP0, UPT, UR39, 0x3, UPT ;  /* 0x000000032700788c */ /* 0x000fcc000bf05270 */
[----:B------:R-:W-:-:S13]  /*7880*/  PLOP3.LUT P5, PT, PT, PT, UP0, 0x80, 0x0 ;  /* 0x000000000000781c */ /* 0x000fda0003faf008 */
[----:B------:R-:W-:Y:S05]  /*7890*/  @!P5 BRA `(.L_x_9473) ;  /* 0x000000000004d947 */ /* 0x000fea0003800000 */
[----:B------:R-:W-:Y:S01]  /*78a0*/  BPT.TRAP 0x1 ;  /* 0x000000040000795c */ /* 0x000fe20000300000 */
.L_x_9473:
[----:B------:R-:W-:Y:S01]  /*78b0*/  IMAD R91, R19, 0x8, R18 ;  /* 0x00000008135b7824 */ /* 0x000fe200078e0212 */
[----:B------:R-:W-:Y:S01]  /*78c0*/  SHF.L.U32 R102, R189, 0x1f, RZ ;  /* 0x0000001fbd667819 */ /* 0x000fe200000006ff */
[----:B------:R-:W-:Y:S01]  /*78d0*/  BSSY B1, `(.L_x_9474) ;  /* 0x0000004000017945 */ /* 0x000fe20003800000 */
[----:B------:R-:W-:Y:S02]  /*78e0*/  SHF.R.S32.HI R99, RZ, 0x1f, R100 ;  /* 0x0000001fff637819 */ /* 0x000fe40000011464 */
[----:B------:R-:W0:Y:S02]  /*78f0*/  SYNCS.PHASECHK.TRANS64.TRYWAIT P3, [R91+URZ+0x28890], R102 ;  /* 0x028890665b0075a7 */ /* 0x000e24000806017f */
[----:B0-----:R-:W-:Y:S05]  /*7900*/  @!P3 BRA `(.L_x_9475) ;  /* 0x000001940088b947 */ /* 0x001fea0003800000 */
.L_x_9768:
[----:B------:R-:W-:Y:S05]  /*7910*/  BSYNC B1 ;  /* 0x0000000000017941 */ /* 0x000fea0003800000 */
.L_x_9474:
        /* <DEDUP_REMOVED lines=27> */
.L_x_9772:
        /* <DEDUP_REMOVED lines=13> */
.L_x_9478:
[----:B------:R-:W-:Y:S05]  /*7ba0*/  BSYNC B1 ;  /* 0x0000000000017941 */ /* 0x000fea0003800000 */
.L_x_9477:
[----:B------:R-:W-:-:S03]  /*7bb0*/  UMOV UR4, 0xffffffff ;  /* 0xffffffff00047882 */ /* 0x000fc60000000000 */
[----:B------:R-:W-:Y:S05]  /*7bc0*/  BRA.DIV UR4, `(.L_x_9479) ;  /* 0x0000019604347947 */ /* 0x000fea000b800000 */
[----:B--2---:R2:W0:Y:S04]  /*7bd0*/  SHFL.IDX PT, R45, R46, 0x1, 0x181f ;  /* 0x00381f002e2d7f89 */ /* 0x00442800000e0000 */
[----:B---34-:R2:W3:Y:S02]  /*7be0*/  SHFL.IDX PT, R14, R44, 0x1, 0x181f ;  /* 0x00381f002c0e7f89 */ /* 0x0184e400000e0000 */
.L_x_9776:
        /* <DEDUP_REMOVED lines=14> */
.L_x_9481:
[----:B------:R-:W-:Y:S05]  /*7cd0*/  BSYNC B1 ;  /* 0x0000000000017941 */ /* 0x000fea0003800000 */
.L_x_9480:
[----:B------:R-:W-:-:S03]  /*7ce0*/  UMOV UR4, 0xffffffff ;  /* 0xffffffff00047882 */ /* 0x000fc60000000000 */
[----:B------:R-:W-:Y:S05]  /*7cf0*/  BRA.DIV UR4, `(.L_x_9482) ;  /* 0x0000019604307947 */ /* 0x000fea000b800000 */
[----:B0-----:R0:W0:Y:S04]  /*7d00*/  SHFL.IDX PT, R45, R46, 0x2, 0x181f ;  /* 0x00581f002e2d7f89 */ /* 0x00102800000e0000 */
[----:B---34-:R3:W4:Y:S02]  /*7d10*/  SHFL.IDX PT, R14, R44, 0x2, 0x181f ;  /* 0x00581f002c0e7f89 */ /* 0x01872400000e0000 */
.L_x_9780:
        /* <DEDUP_REMOVED lines=14> */
.L_x_9484:
[----:B------:R-:W-:Y:S05]  /*7e00*/  BSYNC B1 ;  /* 0x0000000000017941 */ /* 0x000fea0003800000 */
.L_x_9483:
[----:B------:R-:W-:-:S03]  /*7e10*/  UMOV UR4, 0xffffffff ;  /* 0xffffffff00047882 */ /* 0x000fc60000000000 */
[----:B------:R-:W-:Y:S05]  /*7e20*/  BRA.DIV UR4, `(.L_x_9485) ;  /* 0x00000196042c7947 */ /* 0x000fea000b800000 */
[----:B0-----:R0:W0:Y:S04]  /*7e30*/  SHFL.IDX PT, R45, R46, 0x3, 0x181f ;  /* 0x00781f002e2d7f89 */ /* 0x00102800000e0000 */
[----:B----4-:R4:W0:Y:S02]  /*7e40*/  SHFL.IDX PT, R14, R44, 0x3, 0x181f ;  /* 0x00781f002c0e7f89 */ /* 0x01082400000e0000 */
.L_x_9784:
        /* <DEDUP_REMOVED lines=13> */
.L_x_9443:
[----:B------:R-:W-:Y:S05]  /*7f20*/  BSYNC B0 ;  /* 0x0000000000007941 */ /* 0x000fea0003800000 */
.L_x_9401:
        /* <DEDUP_REMOVED lines=17> */
.L_x_9487:
[----:B------:R-:W-:Y:S05]  /*8040*/  BSYNC B0 ;  /* 0x0000000000007941 */ /* 0x000fea0003800000 */
.L_x_9486:
[----:B------:R-:W5:Y:S01]  /*8050*/  SYNCS.PHASECHK.TRANS64.TRYWAIT P4, [R91+URZ+0x288b0], R102 ;  /* 0x0288b0665b0075a7 */ /* 0x000f62000808017f */
[----:B------:R-:W-:Y:S01]  /*8060*/  ULDC UR41, c[0x0][0x2f4] ;  /* 0x0000bd0000297ab9 */ /* 0x000fe20000000800 */
[----:B------:R-:W-:Y:S04]  /*8070*/  BSSY B0, `(.L_x_9488) ;  /* 0x0000002000007945 */ /* 0x000fe80003800000 */
[----:B-----5:R-:W-:Y:S05]  /*8080*/  @!P4 BRA `(.L_x_9489) ;  /* 0x0000019000dcc947 */ /* 0x020fea0003800000 */
.L_x_9785:
[----:B------:R-:W-:Y:S05]  /*8090*/  BSYNC B0 ;  /* 0x0000000000007941 */ /* 0x000fea0003800000 */
.L_x_9488:
        /* <DEDUP_REMOVED lines=12> */
[----:B------:R-:W-:Y:S01]  /*8160*/  IMAD R15, R35, UR4, RZ ;  /* 0x00000004230f7c24 */ /* 0x000fe2000f8e02ff */
[----:B------:R-:W-:-:S03]  /*8170*/  IADD3 R13, R13, R11, RZ ;  /* 0x0000000b0d0d7210 */ /* 0x000fc60007ffe0ff */
[C---:B------:R-:W-:Y:S02]  /*8180*/  IMAD R11, R42.reuse, UR5, R15 ;  /* 0x000000052a0b7c24 */ /* 0x040fe4000f8e020f */
[----:B------:R-:W-:Y:S01]  /*8190*/  IMAD.WIDE.U32 R12, R42, UR4, R12 ;  /* 0x000000042a0c7c25 */ /* 0x000fe2000f8e000c */
[----:B------:R-:W-:-:S03]  /*81a0*/  ULDC.64 UR4, c[0x0][0x318] ;  /* 0x0000c60000047ab9 */ /* 0x000fc60000000a00 */
[----:B------:R-:W-:Y:S01]  /*81b0*/  IMAD.IADD R11, R13, 0x1, R11 ;  /* 0x000000010d0b7824 */ /* 0x000fe200078e020b */
[----:B------:R-:W-:-:S04]  /*81c0*/  LEA R48, P4, R12, UR4, 0x1 ;  /* 0x000000040c307c11 */ /* 0x000fc8000f8808ff */
[----:B------:R-:W-:Y:S01]  /*81d0*/  LEA.HI.X R11, R12, UR5, R11, 0x1, P4 ;  /* 0x000000050c0b7c11 */ /* 0x000fe2000a0f0c0b */
[----:B------:R0:W2:Y:S01]  /*81e0*/  SHFL.IDX PT, R47, R48, RZ, 0x181f ;  /* 0x00181fff302f7589 */ /* 0x0000a200000e0000 */
[----:B------:R-:W-:-:S03]  /*81f0*/  ISETP.GE.AND P4, PT, R97, 0x1, PT ;  /* 0x000000016100780c */ /* 0x000fc60003f86270 */
[----:B------:R0:W4:Y:S10]  /*8200*/  SHFL.IDX PT, R13, R11, RZ, 0x181f ;  /* 0x00181fff0b0d7589 */ /* 0x00013400000e0000 */
[----:B0-----:R-:W-:Y:S05]  /*8210*/  @!P4 BRA `(.L_x_9491) ;  /* 0x000000000028c947 */ /* 0x001fea0003800000 */
[----:B------:R-:W-:-:S13]  /*8220*/  ISETP.GE.AND P4, PT, R16, UR41, PT ;  /* 0x0000002910007c0c */ /* 0x000fda000bf86270 */
[----:B-123--:R-:W-:-:S04]  /*8230*/  @!P4 LEA R44, P5, R16, R47, 0x1 ;  /* 0x0000002f102cc211 */ /* 0x00efc800078a08ff */
[----:B----4-:R-:W-:Y:S02]  /*8240*/  @!P4 LEA.HI.X R45, R16, R13, R17, 0x1, P5 ;  /* 0x0000000d102dc211 */ /* 0x010fe400028f0c11 */
[----:B------:R-:W-:-:S13]  /*8250*/  ISETP.GE.AND P5, PT, R2, UR41, PT ;  /* 0x0000002902007c0c */ /* 0x000fda000bfa6270 */
[----:B------:R-:W-:-:S04]  /*8260*/  @!P5 LEA R46, P6, R2, R47, 0x1 ;  /* 0x0000002f022ed211 */ /* 0x000fc800078c08ff */
[----:B------:R-:W-:Y:S02]  /*8270*/  @!P5 LEA.HI.X R47, R2, R13, R184, 0x1, P6 ;  /* 0x0000000d022fd211 */ /* 0x000fe400030f0cb8 */
[----:B------:R-:W0:Y:S04]  /*8280*/  @!P4 LDS.128 R12, [R93+0x400] ;  /* 0x000400005d0cc984 */ /* 0x000e280000000c00 */
[----:B0-----:R-:W-:Y:S04]  /*8290*/  @!P4 ST.E.128 desc[UR42][R44.64], R12 ;  /* 0x0000000c2c00c985 */ /* 0x001fe8000c101d2a */
[----:B------:R-:W0:Y:S04]  /*82a0*/  @!P5 LDS.128 R12, [R93+0x4400] ;  /* 0x004400005d0cd984 */ /* 0x000e280000000c00 */
[----:B0-----:R0:W-:Y:S02]  /*82b0*/  @!P5 ST.E.128 desc[UR42][R46.64], R12 ;  /* 0x0000000c2e00d985 */ /* 0x0011e4000c101d2a */
.L_x_9491:
[----:B------:R-:W-:Y:S05]  /*82c0*/  BSYNC B0 ;  /* 0x0000000000007941 */ /* 0x000fea0003800000 */
.L_x_9490:
[----:B------:R-:W-:Y:S01]  /*82d0*/  ISETP.GE.AND P4, PT, R97, 0x21, PT ;  /* 0x000000216100780c */ /* 0x000fe20003f86270 */
[----:B0---4-:R0:W4:Y:S01]  /*82e0*/  SHFL.IDX PT, R13, R11, 0x1, 0x181f ;  /* 0x00381f000b0d7f89 */ /* 0x01112200000e0000 */
[----:B------:R-:W-:Y:S03]  /*82f0*/  BSSY B0, `(.L_x_9492) ;  /* 0x000000d000007945 */ /* 0x000fe60003800000 */
[----:B--2---:R0:W2:Y:S08]  /*8300*/  SHFL.IDX PT, R47, R48, 0x1, 0x181f ;  /* 0x00381f00302f7f89 */ /* 0x0040b000000e0000 */
        /* <DEDUP_REMOVED lines=11> */
.L_x_9493:
[----:B------:R-:W-:Y:S05]  /*83c0*/  BSYNC B0 ;  /* 0x0000000000007941 */ /* 0x000fea0003800000 */
.L_x_9492:
        /* <DEDUP_REMOVED lines=15> */
.L_x_9495:
[----:B------:R-:W-:Y:S05]  /*84c0*/  BSYNC B0 ;  /* 0x0000000000007941 */ /* 0x000fea0003800000 */
.L_x_9494:
[----:B------:R-:W-:Y:S01]  /*84d0*/  ISETP.GE.AND P4, PT, R97, 0x61, PT ;  /* 0x000000616100780c */ /* 0x000fe20003f86270 */
[----:B------:R-:W1:Y:S01]  /*84e0*/  SHFL.IDX PT, R11, R11, 0x3, 0x181f ;  /* 0x00781f000b0b7f89 */ /* 0x000e6200000e0000 */
[----:B------:R-:W-:Y:S03]  /*84f0*/  BSSY B0, `(.L_x_9496) ;  /* 0x000000d000007945 */ /* 0x000fe60003800000 */
[----:B0-2---:R0:W2:Y:S08]  /*8500*/  SHFL.IDX PT, R47, R48, 0x3, 0x181f ;  /* 0x00781f00302f7f89 */ /* 0x0050b000000e0000 */
[----:B0-----:R-:W-:Y:S05]  /*8510*/  @!P4 BRA `(.L_x_9497) ;  /* 0x000000000028c947 */ /* 0x001fea0003800000 */
[----:B------:R-:W-:-:S13]  /*8520*/  ISETP.GE.AND P4, PT, R16, UR41, PT ;  /* 0x0000002910007c0c */ /* 0x000fda000bf86270 */
[----:B----4-:R-:W0:Y:S01]  /*8530*/  @!P4 LDS.128 R12, [R93+0x3400] ;  /* 0x003400005d0cc984 */ /* 0x010e220000000c00 */
[----:B-123--:R-:W-:-:S04]  /*8540*/  @!P4 LEA R44, P5, R16, R47, 0x1 ;  /* 0x0000002f102cc211 */ /* 0x00efc800078a08ff */
[----:B------:R-:W-:Y:S02]  /*8550*/  @!P4 LEA.HI.X R45, R16, R11, R17, 0x1, P5 ;  /* 0x0000000b102dc211 */ /* 0x000fe400028f0c11 */
[----:B------:R-:W-:-:S13]  /*8560*/  ISETP.GE.AND P5, PT, R2, UR41, PT ;  /* 0x0000002902007c0c */ /* 0x000fda000bfa6270 */
[----:B------:R-:W-:-:S04]  /*8570*/  @!P5 LEA R46, P6, R2, R47, 0x1 ;  /* 0x0000002f022ed211 */ /* 0x000fc800078c08ff */
[----:B------:R-:W-:Y:S01]  /*8580*/  @!P5 LEA.HI.X R47, R2, R11, R184, 0x1, P6 ;  /* 0x0000000b022fd211 */ /* 0x000fe200030f0cb8 */
[----:B0-----:R-:W-:Y:S04]  /*8590*/  @!P4 ST.E.128 desc[UR42][R44.64], R12 ;  /* 0x0000000c2c00c985 */ /* 0x001fe8000c101d2a */
[----:B------:R-:W0:Y:S04]  /*85a0*/  @!P5 LDS.128 R12, [R93+0x7400] ;  /* 0x007400005d0cd984 */ /* 0x000e280000000c00 */
[----:B0-----:R0:W-:Y:S02]  /*85b0*/  @!P5 ST.E.128 desc[UR42][R46.64], R12 ;  /* 0x0000000c2e00d985 */ /* 0x0011e4000c101d2a */
.L_x_9497:
[----:B------:R-:W-:Y:S05]  /*85c0*/  BSYNC B0 ;  /* 0x0000000000007941 */ /* 0x000fea0003800000 */
.L_x_9496:
        /* <DEDUP_REMOVED lines=10> */
[----:B------:R-:W-:-:S04]  /*8670*/  @!P3 PRMT R91, RZ, 0x654, R91 ;  /* 0x00000654ff5bb816 */ /* 0x000fc8000000005b */
[----:B------:R1:W-:Y:S01]  /*8680*/  @!P3 SYNCS.ARRIVE.TRANS64.RED.A1T0 RZ, [R91+URZ], RZ ;  /* 0x000000ff5bffb9a7 */ /* 0x0003e2000810043f */
[----:B------:R-:W-:-:S04]  /*8690*/  ISETP.NE.AND P3, PT, R19, 0x2, PT ;  /* 0x000000021300780c */ /* 0x000fc80003f65270 */
[----:B0-----:R-:W-:Y:S02]  /*86a0*/  SEL R12, RZ, 0x1, P3 ;  /* 0x00000001ff0c7807 */ /* 0x001fe40001800000 */
[----:B------:R-:W-:Y:S02]  /*86b0*/  SEL R19, R19, RZ, P3 ;  /* 0x000000ff13137207 */ /* 0x000fe40001800000 */
[----:B------:R-:W-:Y:S01]  /*86c0*/  LOP3.LUT R189, R189, R12, RZ, 0x3c, !PT ;  /* 0x0000000cbdbd7212 */ /* 0x000fe200078e3cff */
[----:B-1----:R-:W-:Y:S06]  /*86d0*/  @P4 BRA `(.L_x_9498) ;  /* 0xffffff9800544947 */ /* 0x002fec000383ffff */
[----:B------:R-:W0:Y:S01]  /*86e0*/  S2R R11, SR_TID.X ;  /* 0x00000000000b7919 */ /* 0x000e220000002100 */
[----:B------:R-:W-:Y:S02]  /*86f0*/  PLOP3.LUT P0, PT, PT, PT, PT, 0x8, 0x0 ;  /* 0x000000000000781c */ /* 0x000fe40003f0e170 */
[----:B0-----:R-:W-:-:S04]  /*8700*/  SHF.R.U32.HI R11, RZ, 0x7, R11 ;  /* 0x00000007ff0b7819 */ /* 0x001fc8000001160b */
[----:B------:R-:W-:-:S13]  /*8710*/  ISETP.NE.AND P4, PT, R11, 0x1, PT ;  /* 0x000000010b00780c */ /* 0x000fda0003f85270 */
[----:B------:R-:W-:Y:S06]  /*8720*/  @!P4 BAR.ARV 0x9, 0x100 ;  /* 0x024400000000cb1d */ /* 0x000fec0000002000 */
.L_x_9396:
[----:B------:R-:W0:Y:S01]  /*8730*/  LDC R0, c[0x0][0x448] ;  /* 0x00011200ff007b82 */ /* 0x000e220000000800 */
[----:B------:R-:W-:Y:S02]  /*8740*/  CS2R R150, SRZ ;  /* 0x0000000000967805 */ /* 0x000fe4000001ff00 */
[----:B------:R-:W-:Y:S02]  /*8750*/  CS2R R148, SRZ ;  /* 0x0000000000947805 */ /* 0x000fe4000001ff00 */
[----:B------:R-:W-:Y:S02]  /*8760*/  CS2R R146, SRZ ;  /* 0x0000000000927805 */ /* 0x000fe4000001ff00 */
[----:B------:R-:W-:Y:S02]  /*8770*/  CS2R R144, SRZ ;  /* 0x0000000000907805 */ /* 0x000fe4000001ff00 */
[----:B------:R-:W-:Y:S01]  /*8780*/  CS2R R34, SRZ ;  /* 0x0000000000227805 */ /* 0x000fe2000001ff00 */
[----:B------:R-:W-:Y:S01]  /*8790*/  IMAD.MOV.U32 R142, RZ, RZ, RZ ;  /* 0x000000ffff8e7224 */ /* 0x000fe200078e00ff */
[----:B------:R-:W-:Y:S01]  /*87a0*/  CS2R R32, SRZ ;  /* 0x0000000000207805 */ /* 0x000fe2000001ff00 */
[----:B------:R-:W-:Y:S01]  /*87b0*/  IMAD.MOV.U32 R141, RZ, RZ, RZ ;  /* 0x000000ffff8d7224 */ /* 0x000fe200078e00ff */
[----:B------:R-:W-:Y:S01]  /*87c0*/  MOV R138, RZ ;  /* 0x000000ff008a7202 */ /* 0x000fe20000000f00 */
        /* <DEDUP_REMOVED lines=14> */
[----:B0-----:R-:W-:Y:S01]  /*88b0*/  ISETP.NE.AND P1, PT, R0, 0x1, PT ;  /* 0x000000010000780c */ /* 0x001fe20003f25270 */
[----:B------:R-:W-:Y:S01]  /*88c0*/  VIADD R0, R191, 0x7f ;  /* 0x0000007fbf007836 */ /* 0x000fe20000000000 */
[----:B------:R-:W-:-:S02]  /*88d0*/  CS2R R110, SRZ ;  /* 0x00000000006e7805 */ /* 0x000fc4000001ff00 */
[----:B------:R-:W-:Y:S02]  /*88e0*/  CS2R R108, SRZ ;  /* 0x00000000006c7805 */ /* 0x000fe4000001ff00 */
[----:B---3--:R-:W-:Y:S02]  /*88f0*/  CS2R R106, SRZ ;  /* 0x00000000006a7805 */ /* 0x008fe4000001ff00 */
        /* <DEDUP_REMOVED lines=8> */
[----:B------:R-:W0:Y:S01]  /*8980*/  @P1 LDC R3, c[0x0][0x44c] ;  /* 0x00011300ff031b82 */ /* 0x000e220000000800 */
[----:B------:R-:W-:-:S07]  /*8990*/  IMAD.MOV.U32 R93, RZ, RZ, RZ ;  /* 0x000000ffff5d7224 */ /* 0x000fce00078e00ff */
[----:B------:R-:W1:Y:S01]  /*89a0*/  @P1 LDC R4, c[0x0][0x450] ;  /* 0x00011400ff041b82 */ /* 0x000e620000000800 */
[----:B0-----:R-:W-:-:S05]  /*89b0*/  @P1 IMAD.HI.U32 R3, R0, R3, RZ ;  /* 0x0000000300031227 */ /* 0x001fca00078e00ff */
[----:B-1----:R-:W-:Y:S02]  /*89c0*/  @P1 SHF.R.U32.HI R0, RZ, R4, R3 ;  /* 0x00000004ff001219 */ /* 0x002fe40000011603 */
[----:B------:R-:W-:-:S03]  /*89d0*/  PLOP3.LUT P1, PT, PT, PT, PT, 0x80, 0x0 ;  /* 0x000000000000781c */ /* 0x000fc60003f2f070 */
[----:B------:R-:W-:-:S05]  /*89e0*/  IMAD.IADD R0, R95, 0x1, R0 ;  /* 0x000000015f007824 */ /* 0x000fca00078e0200 */
[----:B------:R-:W-:-:S04]  /*89f0*/  SHF.R.S32.HI R3, RZ, 0x1f, R0 ;  /* 0x0000001fff037819 */ /* 0x000fc80000011400 */
[----:B------:R-:W-:Y:S01]  /*8a00*/  LEA.HI R3, R3, R0, RZ, 0x7 ;  /* 0x0000000003037211 */ /* 0x000fe200078f38ff */
[----:B------:R-:W-:-:S03]  /*8a10*/  IMAD.MOV.U32 R0, RZ, RZ, RZ ;  /* 0x000000ffff007224 */ /* 0x000fc600078e00ff */
[----:B------:R-:W-:-:S04]  /*8a20*/  SHF.R.S32.HI R3, RZ, 0x7, R3 ;  /* 0x00000007ff037819 */ /* 0x000fc80000011403 */
[----:B------:R-:W-:Y:S01]  /*8a30*/  VIMNMX R96, R96, R3, PT ;  /* 0x0000000360607248 */ /* 0x000fe20003fe0100 */
[----:B------:R-:W-:-:S03]  /*8a40*/  IMAD.MOV.U32 R3, RZ, RZ, RZ ;  /* 0x000000ffff037224 */ /* 0x000fc600078e00ff */
[----:B------:R-:W-:Y:S01]  /*8a50*/  ISETP.GE.AND P2, PT, R96, 0x1, PT ;  /* 0x000000016000780c */ /* 0x000fe20003f46270 */
[----:B------:R-:W-:-:S12]  /*8a60*/  @P0 BRA `(.L_x_9499) ;  /* 0x00000000000c0947 */ /* 0x000fd80003800000 */
[----:B------:R-:W0:Y:S01]  /*8a70*/  FENCE.VIEW.ASYNC.G ;  /* 0x00000000000073c6 */ /* 0x000e220000000100 */
[----:B------:R-:W-:Y:S05]  /*8a80*/  WARPSYNC.ALL ;  /* 0x0000000000007948 */ /* 0x000fea0003800000 */
[----:B0-----:R-:W-:Y:S06]  /*8a90*/  BAR.ARV 0xc, 0x180 ;  /* 0x0306000000007b1d */ /* 0x001fec0000002000 */
.L_x_9499:
[----:B------:R-:W-:Y:S01]  /*8aa0*/  CS2R R88, SRZ ;  /* 0x0000000000587805 */ /* 0x000fe2000001ff00 */
[----:B------:R-:W-:Y:S06]  /*8ab0*/  @!P2 BRA `(.L_x_9500) ;  /* 0x000000ec004ca947 */ /* 0x000fec0003800000 */
[----:B------:R-:W-:-:S03]  /*8ac0*/  UMOV UR4, 0xffffffff ;  /* 0xffffffff00047882 */ /* 0x000fc60000000000 */
[----:B------:R-:W-:Y:S05]  /*8ad0*/  BRA.DIV UR4, `(.L_x_9501) ;  /* 0x0000018a045c7947 */ /* 0x000fea000b800000 */
[----:B------:R0:W1:Y:S02]  /*8ae0*/  SHFL.IDX PT, R190, R220, RZ, 0x1f ;  /* 0x00001fffdcbe7589 */ /* 0x00006400000e0000 */
.L_x_9788:
[----:B-1----:R-:W-:-:S04]  /*8af0*/  LEA.HI R0, R190, R190, RZ, 0x1 ;  /* 0x000000bebe007211 */ /* 0x002fc800078f08ff */
[----:B------:R-:W-:Y:S01]  /*8b00*/  LOP3.LUT R3, R0, 0x1e, RZ, 0xc0, !PT ;  /* 0x0000001e00037812 */ /* 0x000fe200078ec0ff */
[----:B------:R-:W-:-:S04]  /*8b10*/  IMAD.U32 R0, RZ, RZ, UR40 ;  /* 0x00000028ff007e24 */ /* 0x000fc8000f8e00ff */
        /* <DEDUP_REMOVED lines=11> */
[----:B------:R1:W3:Y:S01]  /*8bd0*/  LDC.64 R14, c[0x4][R0] ;  /* 0x01000000000e7b82 */ /* 0x0002e20000000a00 */
        /* <DEDUP_REMOVED lines=8> */
[----:B-1--4-:R-:W-:-:S07]  /*8c60*/  IMAD.MOV.U32 R13, RZ, RZ, RZ ;  /* 0x000000ffff0d7224 */ /* 0x012fce00078e00ff */
[----:B------:R-:W-:-:S07]  /*8c70*/  LEPC R20, `(.L_x_9502) ;  /* 0x000000001014794e */ /* 0x000fce0000000000 */
[----:B0-23-5:R-:W-:Y:S05]  /*8c80*/  CALL.ABS.NOINC R14 ;  /* 0x000000000e007343 */ /* 0x02dfea0003c00000 */
.L_x_9502:
        /* <DEDUP_REMOVED lines=8> */
[----:B------:R1:W3:Y:S03]  /*8d10*/  SYNCS.PHASECHK.TRANS64.TRYWAIT P0, [R18+URZ+0x28800], R3 ;  /* 0x02880003120075a7 */ /* 0x0002e6000800017f */
[----:B---3--:R-:W-:Y:S05]  /*8d20*/  @!P0 NANOSLEEP.SYNCS 0x989680 ;  /* 0x009896800000895d */ /* 0x008fea0003900000 */
[----:B------:R-:W3:Y:S01]  /*8d30*/  @!P0 SYNCS.PHASECHK.TRANS64 P0, [R18+URZ+0x28800], R3 ;  /* 0x02880003120085a7 */ /* 0x000ee2000800007f */
[----:B------:R-:W-:Y:S04]  /*8d40*/  BSSY B0, `(.L_x_9504) ;  /* 0x0000006000007945 */ /* 0x000fe80003800000 */
[----:B---3--:R-:W-:Y:S05]  /*8d50*/  @P0 BRA `(.L_x_9505) ;  /* 0x0000000000100947 */ /* 0x008fea0003800000 */
.L_x_9506:
[----:B---3--:R3:W0:Y:S02]  /*8d60*/  SYNCS.PHASECHK.TRANS64.TRYWAIT P0, [R18+URZ+0x28800], R3 ;  /* 0x02880003120075a7 */ /* 0x008624000800017f */
[----:B0-----:R-:W-:Y:S05]  /*8d70*/  @!P0 NANOSLEEP.SYNCS 0x989680 ;  /* 0x009896800000895d */ /* 0x001fea0003900000 */
[----:B------:R-:W0:Y:S02]  /*8d80*/  @!P0 SYNCS.PHASECHK.TRANS64 P0, [R18+URZ+0x28800], R3 ;  /* 0x02880003120085a7 */ /* 0x000e24000800007f */
[----:B0-----:R-:W-:Y:S05]  /*8d90*/  @!P0 BRA `(.L_x_9506) ;  /* 0xfffffffc00f08947 */ /* 0x001fea000383ffff */
.L_x_9505:
[----:B------:R-:W-:Y:S05]  /*8da0*/  BSYNC B0 ;  /* 0x0000000000007941 */ /* 0x000fea0003800000 */
.L_x_9504:
[----:B------:R-:W-:Y:S05]  /*8db0*/  BRA `(.L_x_9507) ;  /* 0x0000005000f07947 */ /* 0x000fea0003800000 */
.L_x_9503:
        /* <DEDUP_REMOVED lines=28> */
[----:B0-23--:R-:W-:Y:S05]  /*8f80*/  CALL.ABS.NOINC R14 ;  /* 0x000000000e007343 */ /* 0x00dfea0003c00000 */
.L_x_9508:
[----:B------:R-:W-:Y:S01]  /*8f90*/  ULDC.U8 UR4, c[0x0][0x410] ;  /* 0x0001040000047ab9 */ /* 0x000fe20000000000 */
[----:B------:R-:W-:Y:S01]  /*8fa0*/  IMAD.IADD R57, R187, 0x1, R191 ;  /* 0x00000001bb397824 */ /* 0x000fe200078e02bf */
[----:B------:R-:W-:Y:S01]  /*8fb0*/  ISETP.NE.AND P0, PT, RZ, UR4, PT ;  /* 0x00000004ff007c0c */ /* 0x000fe2000bf05270 */
[----:B------:R-:W-:Y:S02]  /*8fc0*/  BSSY B0, `(.L_x_9509) ;  /* 0x0000513000007945 */ /* 0x000fe40003800000 */
[----:B------:R-:W-:-:S10]  /*8fd0*/  IMAD R3, R206, 0x20, R57 ;  /* 0x00000020ce037824 */ /* 0x000fd400078e0239 */
[----:B------:R-:W-:Y:S05]  /*8fe0*/  @!P0 BRA `(.L_x_9510) ;  /* 0x00000028005c8947 */ /* 0x000fea0003800000 */
[----:B------:R-:W1:Y:S01]  /*8ff0*/  LDC R21, c[0x0][0x448] ;  /* 0x00011200ff157b82 */ /* 0x000e620000000800 */
[----:B------:R-:W-:Y:S01]  /*9000*/  ULDC.64 UR4, c[0x0][0x3f8] ;  /* 0x0000fe0000047ab9 */ /* 0x000fe20000000a00 */
[----:B------:R-:W-:Y:S01]  /*9010*/  ULDC.64 UR6, c[0x0][0x408] ;  /* 0x0001020000067ab9 */ /* 0x000fe20000000a00 */
[----:B------:R-:W-:Y:S01]  /*9020*/  MOV R10, R24 ;  /* 0x00000018000a7202 */ /* 0x000fe20000000f00 */
[----:B------:R-:W-:Y:S02]  /*9030*/  IMAD.MOV.U32 R8, RZ, RZ, R26 ;  /* 0x000000ffff087224 */ /* 0x000fe400078e001a */
[----:B------:R-:W-:Y:S02]  /*9040*/  IMAD.MOV.U32 R9, RZ, RZ, R29 ;  /* 0x000000ffff097224 */ /* 0x000fe400078e001d */
[----:B------:R-:W-:Y:S01]  /*9050*/  IMAD.MOV.U32 R11, RZ, RZ, R31 ;  /* 0x000000ffff0b7224 */ /* 0x000fe200078e001f */
[----:B-1----:R-:W-:-:S13]  /*9060*/  ISETP.NE.AND P0, PT, R21, 0x1, PT ;  /* 0x000000011500780c */ /* 0x002fda0003f05270 */
[----:B------:R-:W1:Y:S08]  /*9070*/  @P0 LDC R0, c[0x0][0x44c] ;  /* 0x00011300ff000b82 */ /* 0x000e700000000800 */
[----:B------:R-:W3:Y:S01]  /*9080*/  @P0 LDC R5, c[0x0][0x450] ;  /* 0x00011400ff050b82 */ /* 0x000ee20000000800 */
[----:B-1----:R-:W-:-:S05]  /*9090*/  @P0 IMAD.HI.U32 R0, R3, R0, RZ ;  /* 0x0000000003000227 */ /* 0x002fca00078e00ff */
[----:B---3--:R-:W-:-:S04]  /*90a0*/  @P0 SHF.R.U32.HI R3, RZ, R5, R0 ;  /* 0x00000005ff030219 */ /* 0x008fc80000011600 */
[----:B------:R-:W-:Y:S01]  /*90b0*/  SHF.R.S32.HI R0, RZ, 0x1f, R3 ;  /* 0x0000001fff007819 */ /* 0x000fe20000011403 */
[----:B------:R-:W-:-:S04]  /*90c0*/  IMAD.WIDE.U32 R8, R3, UR4, R8 ;  /* 0x0000000403087c25 */ /* 0x000fc8000f8e0008 */
[C---:B------:R-:W-:Y:S02]  /*90d0*/  IMAD R4, R0.reuse, UR4, RZ ;  /* 0x0000000400047c24 */ /* 0x040fe4000f8e02ff */
[----:B------:R-:W-:Y:S02]  /*90e0*/  IMAD R0, R0, UR6, RZ ;  /* 0x0000000600007c24 */ /* 0x000fe4000f8e02ff */
[C---:B----4-:R-:W-:Y:S01]  /*90f0*/  IMAD R13, R3.reuse, UR5, R4 ;  /* 0x00000005030d7c24 */ /* 0x050fe2000f8e0204 */
        /* <DEDUP_REMOVED lines=16> */
.L_x_9794:
[----:B------:R-:W-:Y:S01]  /*9200*/  IMAD R74, R192, R21, RZ ;  /* 0x00000015c04a7224 */ /* 0x000fe200078e02ff */
[----:B------:R-:W-:Y:S01]  /*9210*/  BSSY B1, `(.L_x_9512) ;  /* 0x000001e000017945 */ /* 0x000fe20003800000 */
[----:B------:R-:W-:Y:S02]  /*9220*/  CS2R R48, SRZ ;  /* 0x0000000000307805 */ /* 0x000fe4000001ff00 */
[----:B------:R-:W-:Y:S02]  /*9230*/  CS2R R44, SRZ ;  /* 0x00000000002c7805 */ /* 0x000fe4000001ff00 */
[----:B--2---:R-:W-:Y:S02]  /*9240*/  CS2R R46, SRZ ;  /* 0x00000000002e7805 */ /* 0x004fe4000001ff00 */
        /* <DEDUP_REMOVED lines=26> */
.L_x_9513:
[----:B------:R-:W-:Y:S05]  /*93f0*/  BSYNC B1 ;  /* 0x0000000000017941 */ /* 0x000fea0003800000 */
.L_x_9512:
[----:B---3-5:R-:W-:Y:S01]  /*9400*/  IMAD.MOV.U32 R0, RZ, RZ, R48 ;  /* 0x000000ffff007224 */ /* 0x028fe200078e0030 */
[----:B----4-:R-:W-:Y:S01]  /*9410*/  MOV R3, R49 ;  /* 0x0000003100037202 */ /* 0x010fe20000000f00 */
[----:B0-----:R-:W-:Y:S01]  /*9420*/  IMAD.MOV.U32 R4, RZ, RZ, R44 ;  /* 0x000000ffff047224 */ /* 0x001fe200078e002c */
[----:B------:R-:W-:Y:S01]  /*9430*/  UMOV UR4, 0xffffffff ;  /* 0xffffffff00047882 */ /* 0x000fe20000000000 */
        /* <DEDUP_REMOVED lines=12> */
[----:B------:R-:W-:Y:S02]  /*9500*/  PRMT R72, R4, 0x7610, R72 ;  /* 0x0000761004487816 */ /* 0x000fe40000000048 */
[----:B------:R-:W-:Y:S01]  /*9510*/  PRMT R73, R9, 0x7610, R73 ;  /* 0x0000761009497816 */ /* 0x000fe20000000049 */
[----:B------:R-:W-:Y:S06]  /*9520*/  BRA.DIV UR4, `(.L_x_9514) ;  /* 0x0000018204647947 */ /* 0x000fec000b800000 */
[----:B------:R0:W3:Y:S04]  /*9530*/  SHFL.IDX PT, R0, R6, 0x1, 0x181f ;  /* 0x00381f0006007f89 */ /* 0x0000e800000e0000 */
[----:B------:R0:W4:Y:S04]  /*9540*/  SHFL.IDX PT, R3, R5, 0x1, 0x181f ;  /* 0x00381f0005037f89 */ /* 0x00012800000e0000 */
[----:B------:R0:W0:Y:S04]  /*9550*/  SHFL.IDX PT, R4, R8, 0x1, 0x181f ;  /* 0x00381f0008047f89 */ /* 0x00002800000e0000 */
[----:B--2---:R2:W0:Y:S02]  /*9560*/  SHFL.IDX PT, R14, R7, 0x1, 0x181f ;  /* 0x00381f00070e7f89 */ /* 0x00442400000e0000 */
.L_x_9800:
        /* <DEDUP_REMOVED lines=22> */
[----:B------:R-:W-:Y:S02]  /*96d0*/  CS2R R38, SRZ ;  /* 0x0000000000267805 */ /* 0x000fe4000001ff00 */
[----:B------:R-:W-:Y:S01]  /*96e0*/  @!P4 IADD3.X R11, R0, R9, RZ, P0, !PT ;  /* 0x00000009000bc210 */ /* 0x000fe200007fe4ff */
[C---:B------:R-:W-:Y:S01]  /*96f0*/  @!P4 IMAD.X R13, R4.reuse, 0x1, R9, P1 ;  /* 0x00000001040dc824 */ /* 0x040fe200008e0609 */
[----:B------:R0:W5:Y:S01]  /*9700*/  @!P5 LD.E.64 R32, desc[UR42][R20.64] ;  /* 0x0000002a1420d980 */ /* 0x000162000c101b00 */
[----:B------:R-:W-:-:S03]  /*9710*/  @!P5 IMAD.X R15, R4, 0x1, R15, P3 ;  /* 0x00000001040fd824 */ /* 0x000fc600018e060f */
[----:B------:R0:W5:Y:S04]  /*9720*/  @!P4 LD.E.64 R36, desc[UR42][R10.64] ;  /* 0x0000002a0a24c980 */ /* 0x000168000c101b00 */
[----:B------:R0:W5:Y:S04]  /*9730*/  @!P5 LD.E.64 R34, desc[UR42][R14.64] ;  /* 0x0000002a0e22d980 */ /* 0x000168000c101b00 */
[----:B------:R0:W5:Y:S02]  /*9740*/  @!P4 LD.E.64 R38, desc[UR42][R12.64] ;  /* 0x0000002a0c26c980 */ /* 0x000164000c101b00 */
.L_x_9516:
[----:B------:R-:W-:Y:S05]  /*9750*/  BSYNC B1 ;  /* 0x0000000000017941 */ /* 0x000fea0003800000 */
.L_x_9515:
        /* <DEDUP_REMOVED lines=22> */
.L_x_9806:
[----:B------:R-:W-:Y:S01]  /*98c0*/  IADD3 R9, R57, 0x40, RZ ;  /* 0x0000004039097810 */ /* 0x000fe20007ffe0ff */
[----:B------:R-:W-:Y:S01]  /*98d0*/  BSSY B1, `(.L_x_9518) ;  /* 0x000001e000017945 */ /* 0x000fe20003800000 */
[----:B------:R-:W-:Y:S02]  /*98e0*/  CS2R R30, SRZ ;  /* 0x00000000001e7805 */ /* 0x000fe4000001ff00 */
[----:B------:R-:W-:Y:S02]  /*98f0*/  CS2R R20, SRZ ;  /* 0x0000000000147805 */ /* 0x000fe4000001ff00 */
[----:B------:R-:W-:Y:S02]  /*9900*/  ISETP.GE.AND P0, PT, R9, R74, PT ;  /* 0x0000004a0900720c */ /* 0x000fe40003f06270 */
[----:B------:R-:W-:Y:S02]  /*9910*/  CS2R R28, SRZ ;  /* 0x00000000001c7805 */ /* 0x000fe4000001ff00 */
[----:B------:R-:W-:-:S09]  /*9920*/  CS2R R24, SRZ ;  /* 0x0000000000187805 */ /* 0x000fd2000001ff00 */
        /* <DEDUP_REMOVED lines=24> */
.L_x_9519:
[----:B------:R-:W-:Y:S05]  /*9ab0*/  BSYNC B1 ;  /* 0x0000000000017941 */ /* 0x000fea0003800000 */
.L_x_9518:
[----:B----45:R-:W-:Y:S01]  /*9ac0*/  IMAD.MOV.U32 R3, RZ, RZ, R31 ;  /* 0x000000ffff037224 */ /* 0x030fe200078e001f */
[----:B------:R-:W-:Y:S01]  /*9ad0*/  UMOV UR4, 0xffffffff ;  /* 0xffffffff00047882 */ /* 0x000fe20000000000 */
[----:B0-----:R-:W-:Y:S01]  /*9ae0*/  IMAD.MOV.U32 R4, RZ, RZ, R20 ;  /* 0x000000ffff047224 */ /* 0x001fe200078e0014 */
[----:B------:R-:W-:Y:S01]  /*9af0*/  CS2R R26, SRZ ;  /* 0x00000000001a7805 */ /* 0x000fe2000001ff00 */
        /* <DEDUP_REMOVED lines=18> */
[----:B------:R0:W0:Y:S02]  /*9c20*/  SHFL.IDX PT, R14, R7, 0x3, 0x181f ;  /* 0x00781f00070e7f89 */ /* 0x00002400000e0000 */
.L_x_9812:
[----:B------:R-:W-:Y:S01]  /*9c30*/  VIADD R57, R57, 0x60 ;  /* 0x0000006039397836 */ /* 0x000fe20000000000 */
[----:B------:R-:W-:Y:S01]  /*9c40*/  BSSY B1, `(.L_x_9521) ;  /* 0x000001d000017945 */ /* 0x000fe20003800000 */
[----:B------:R-:W-:Y:S02]  /*9c50*/  CS2R R10, SRZ ;  /* 0x00000000000a7805 */ /* 0x000fe4000001ff00 */
[----:B------:R-:W-:Y:S02]  /*9c60*/  CS2R R12, SRZ ;  /* 0x00000000000c7805 */ /* 0x000fe4000001ff00 */
[----:B01----:R-:W-:Y:S02]  /*9c70*/  CS2R R8, SRZ ;  /* 0x0000000000087805 */ /* 0x003fe4000001ff00 */
        /* <DEDUP_REMOVED lines=16> */
[C---:B--23--:R-:W-:Y:S02]  /*9d80*/  @!P4 IMAD.X R7, R0.reuse, 0x1, R5, P0 ;  /* 0x000000010007c824 */ /* 0x04cfe400000e0605 */
        /* <DEDUP_REMOVED lines=8> */
.L_x_9522:
[----:B------:R-:W-:Y:S05]  /*9e10*/  BSYNC B1 ;  /* 0x0000000000017941 */ /* 0x000fea0003800000 */
.L_x_9521:
        /* <DEDUP_REMOVED lines=9> */
[----:B--2---:R-:W-:Y:S01]  /*9eb0*/  IMAD.MOV.U32 R7, RZ, RZ, R13 ;  /* 0x000000ffff077224 */ /* 0x004fe200078e000d */
[----:B------:R-:W-:Y:S01]  /*9ec0*/  BSSY B1, `(.L_x_9523) ;  /* 0x000000d000017945 */ /* 0x000fe20003800000 */
[----:B------:R-:W-:Y:S01]  /*9ed0*/  PRMT R66, R3, 0x7610, R66 ;  /* 0x0000761003427816 */ /* 0x000fe20000000042 */
[----:B------:R-:W-:Y:S01]  /*9ee0*/  IMAD.MOV.U32 R3, RZ, RZ, R10 ;  /* 0x000000ffff037224 */ /* 0x000fe200078e000a */
[----:B------:R-:W-:Y:S01]  /*9ef0*/  PRMT R14, R4, 0x7610, R14 ;  /* 0x00007610040e7816 */ /* 0x000fe2000000000e */
[----:B------:R-:W-:Y:S01]  /*9f00*/  IMAD.MOV.U32 R4, RZ, RZ, R8 ;  /* 0x000000ffff047224 */ /* 0x000fe200078e0008 */
[----:B------:R-:W-:-:S02]  /*9f10*/  MOV R5, UR4 ;  /* 0x0000000400057c02 */ /* 0x000fc40008000f00 */
[----:B------:R-:W-:Y:S01]  /*9f20*/  PRMT R68, R6, 0x7610, R68 ;  /* 0x0000761006447816 */ /* 0x000fe20000000044 */
[----:B------:R-:W-:Y:S01]  /*9f30*/  IMAD.MOV.U32 R6, RZ, RZ, R9 ;  /* 0x000000ffff067224 */ /* 0x000fe200078e0009 */
[----:B------:R-:W-:Y:S02]  /*9f40*/  SHF.L.U32 R5, R5, 0x1f, RZ ;  /* 0x0000001f05057819 */ /* 0x000fe400000006ff */
[----:B------:R-:W-:Y:S02]  /*9f50*/  ISETP.GE.AND P1, PT, R187, R0, PT ;  /* 0x00000000bb00720c */ /* 0x000fe40003f26270 */
[----:B------:R-:W0:Y:S01]  /*9f60*/  SYNCS.PHASECHK.TRANS64.TRYWAIT P0, [R18+URZ+0x28800], R5 ;  /* 0x02880005120075a7 */ /* 0x000e22000800017f */
[----:B------:R-:W-:Y:S01]  /*9f70*/  PRMT R69, R7, 0x7610, R69 ;  /* 0x0000761007457816 */ /* 0x000fe20000000045 */
[----:B0-----:R-:W-:Y:S09]  /*9f80*/  @!P0 BRA `(.L_x_9524) ;  /* 0x0000017c001c8947 */ /* 0x001ff20003800000 */
.L_x_9813:
[----:B------:R-:W-:Y:S05]  /*9f90*/  BSYNC B1 ;  /* 0x0000000000017941 */ /* 0x000fea0003800000 */
.L_x_9523:
[----:B------:R-:W-:Y:S01]  /*9fa0*/  BSSY B1, `(.L_x_9525) ;  /* 0x0000067000017945 */ /* 0x000fe20003800000 */
        /* <DEDUP_REMOVED lines=9> */
[----:B------:R-:W-:Y:S02]  /*a040*/  SHF.R.U32.HI R78, RZ, 0x10, R49 ;  /* 0x00000010ff4e7819 */ /* 0x000fe40000011631 */
[----:B------:R-:W-:Y:S02]  /*a050*/  SHF.R.U32.HI R75, RZ, 0x10, R47 ;  /* 0x00000010ff4b7819 */ /* 0x000fe4000001162f */
[----:B------:R-:W-:Y:S02]  /*a060*/  PRMT R78, R43, 0x5432, R78 ;  /* 0x000054322b4e7816 */ /* 0x000fe4000000004e */
[----:B------:R-:W-:Y:S02]  /*a070*/  SHF.R.U64 R77, R48, 0x10, R49 ;  /* 0x00000010304d7819 */ /* 0x000fe40000001231 */
[----:B------:R-:W-:Y:S01]  /*a080*/  PRMT R75, R79, 0x5410, R75 ;  /* 0x000054104f4b7816 */ /* 0x000fe2000000004b */
[----:B------:R-:W-:Y:S01]  /*a090*/  IMAD.U32 R79, R78, 0x10000, RZ ;  /* 0x000100004e4f7824 */ /* 0x000fe200078e00ff */
[----:B------:R-:W-:-:S02]  /*a0a0*/  SHF.R.U64 R74, R46, 0x10, R47 ;  /* 0x000000102e4a7819 */ /* 0x000fc4000000122f */
[----:B------:R-:W-:Y:S01]  /*a0b0*/  PRMT R77, R76, 0x5410, R77 ;  /* 0x000054104c4d7816 */ /* 0x000fe2000000004d */
[C---:B------:R-:W-:Y:S01]  /*a0c0*/  IMAD.U32 R76, R75.reuse, 0x10000, RZ ;  /* 0x000100004b4c7824 */ /* 0x040fe200078e00ff */
[----:B------:R-:W-:Y:S02]  /*a0d0*/  LOP3.LUT R78, R78, 0xffff0000, RZ, 0xc0, !PT ;  /* 0xffff00004e4e7812 */ /* 0x000fe400078ec0ff */
        /* <DEDUP_REMOVED lines=11> */
[C---:B------:R-:W-:Y:S01]  /*a190*/  FFMA.FTZ R81, R46.reuse, R76, -R81 ;  /* 0x0000004c2e517223 */ /* 0x040fe20000010851 */
[----:B------:R-:W-:Y:S01]  /*a1a0*/  FFMA.FTZ R80, R46, R79, R80 ;  /* 0x0000004f2e507223 */ /* 0x000fe20000010050 */
[-C--:B------:R-:W-:Y:S01]  /*a1b0*/  FFMA.FTZ R79, R48, R75.reuse, -R47 ;  /* 0x0000004b304f7223 */ /* 0x080fe2000001082f */
[----:B------:R-:W-:Y:S01]  /*a1c0*/  IMAD.U32 R47, R74, 0x10000, RZ ;  /* 0x000100004a2f7824 */ /* 0x000fe200078e00ff */
[----:B------:R-:W-:Y:S01]  /*a1d0*/  LOP3.LUT R4, R4, 0xffff0000, RZ, 0xc0, !PT ;  /* 0xffff000004047812 */ /* 0x000fe200078ec0ff */
[----:B------:R-:W-:Y:S01]  /*a1e0*/  FMUL.FTZ R83, R49, R75 ;  /* 0x0000004b31537220 */ /* 0x000fe20000410000 */
        /* <DEDUP_REMOVED lines=18> */
.L_x_9528:
[----:B------:R-:W-:Y:S05]  /*a310*/  BSYNC B2 ;  /* 0x0000000000027941 */ /* 0x000fea0003800000 */
.L_x_9527:
        /* <DEDUP_REMOVED lines=47> */
.L_x_9526:
[----:B------:R-:W-:Y:S05]  /*a610*/  BSYNC B1 ;  /* 0x0000000000017941 */ /* 0x000fea0003800000 */
.L_x_9525:
        /* <DEDUP_REMOVED lines=54> */
.L_x_9532:
[----:B------:R-:W-:Y:S05]  /*a980*/  BSYNC B2 ;  /* 0x0000000000027941 */ /* 0x000fea0003800000 */
.L_x_9531:
        /* <DEDUP_REMOVED lines=23> */
[C---:B------:R-:W-:Y:S01]  /*ab00*/  FFMA.FTZ R41, R32.reuse, R37, R38 ;  /* 0x0000002520297223 */ /* 0x040fe20000010026 */
        /* <DEDUP_REMOVED lines=23> */
.L_x_9530:
[----:B------:R-:W-:Y:S05]  /*ac80*/  BSYNC B1 ;  /* 0x0000000000017941 */ /* 0x000fea0003800000 */
.L_x_9529:
        /* <DEDUP_REMOVED lines=17> */
[----:B------:R-:W-:Y:S02]  /*ada0*/  PRMT R60, R60, 0x5410, R33 ;  /* 0x000054103c3c7816 */ /* 0x000fe40000000021 */
[C---:B------:R-:W-:Y:S02]  /*adb0*/  SHF.L.U32 R33, R59.reuse, 0x10, RZ ;  /* 0x000000103b217819 */ /* 0x040fe400000006ff */
        /* <DEDUP_REMOVED lines=35> */
.L_x_9536:
[----:B------:R-:W-:Y:S05]  /*aff0*/  BSYNC B2 ;  /* 0x0000000000027941 */ /* 0x000fea0003800000 */
.L_x_9535:
        /* <DEDUP_REMOVED lines=47> */
.L_x_9534:
[----:B------:R-:W-:Y:S05]  /*b2f0*/  BSYNC B1 ;  /* 0x0000000000017941 */ /* 0x000fea0003800000 */
.L_x_9533:
[----:B------:R-:W-:-:S13]  /*b300*/  ISETP.GE.AND P0, PT, R217, R0, PT ;  /* 0x00000000d900720c */ /* 0x000fda0003f06270 */
[----:B------:R-:W-:Y:S05]  /*b310*/  @P0 BRA `(.L_x_9537) ;  /* 0x0000002c00740947 */ /* 0x000fea0003800000 */
[----:B------:R-:W5:Y:S01]  /*b320*/  LDC R0, c[0x0][0x3f4] ;  /* 0x0000fd00ff007b82 */ /* 0x000f620000000800 */
[----:B------:R-:W-:Y:S01]  /*b330*/  BSSY B1, `(.L_x_9538) ;  /* 0x0000032000017945 */ /* 0x000fe20003800000 */
[-C--:B-----5:R-:W-:Y:S02]  /*b340*/  ISETP.GE.AND P0, PT, R22, R0.reuse, PT ;  /* 0x000000001600720c */ /* 0x0a0fe40003f06270 */
[----:B------:R-:W-:-:S11]  /*b350*/  ISETP.GE.AND P1, PT, R185, R0, PT ;  /* 0x00000000b900720c */ /* 0x000fd60003f26270 */
        /* <DEDUP_REMOVED lines=47> */
.L_x_9539:
[----:B------:R-:W-:Y:S05]  /*b650*/  BSYNC B1 ;  /* 0x0000000000017941 */ /* 0x000fea0003800000 */
.L_x_9538:
        /* <DEDUP_REMOVED lines=16> */
[----:B------:R-:W-:Y:S01]  /*b760*/  IMAD.U32 R0, R4, 0x10000, RZ ;  /* 0x0001000004007824 */ /* 0x000fe200078e00ff */
[----:B------:R-:W-:-:S02]  /*b770*/  SHF.L.U32 R9, R7, 0x10, RZ ;  /* 0x0000001007097819 */ /* 0x000fc400000006ff */
[----:B------:R-:W-:Y:S01]  /*b780*/  LOP3.LUT R7, R7, 0xffff0000, RZ, 0xc0, !PT ;  /* 0xffff000007077812 */ /* 0x000fe200078ec0ff */
[C---:B------:R-:W-:Y:S01]  /*b790*/  FMUL.FTZ R21, R6.reuse, R13 ;  /* 0x0000000d06157220 */ /* 0x040fe20000410000 */
[-C--:B------:R-:W-:Y:S01]  /*b7a0*/  FMUL.FTZ R6, R6, R11.reuse ;  /* 0x0000000b06067220 */ /* 0x080fe20000410000 */
[----:B------:R-:W-:Y:S01]  /*b7b0*/  LOP3.LUT R3, R4, 0xffff0000, RZ, 0xc0, !PT ;  /* 0xffff000004037812 */ /* 0x000fe200078ec0ff */
[----:B------:R-:W-:Y:S02]  /*b7c0*/  IMAD.U32 R4, R5, 0x10000, RZ ;  /* 0x0001000005047824 */ /* 0x000fe400078e00ff */
[C---:B------:R-:W-:Y:S01]  /*b7d0*/  FFMA.FTZ R21, R8.reuse, R11, -R21 ;  /* 0x0000000b08157223 */ /* 0x040fe20000010815 */
[----:B------:R-:W-:Y:S01]  /*b7e0*/  FFMA.FTZ R20, R8, R13, R6 ;  /* 0x0000000d08147223 */ /* 0x000fe20000010006 */
[C---:B------:R-:W-:Y:S01]  /*b7f0*/  FMUL.FTZ R24, R7.reuse, R14 ;  /* 0x0000000e07187220 */ /* 0x040fe20000410000 */
        /* <DEDUP_REMOVED lines=22> */
.L_x_9510:
[----:B------:R-:W1:Y:S01]  /*b960*/  LDC R5, c[0x0][0x448] ;  /* 0x00011200ff057b82 */ /* 0x000e620000000800 */
[----:B------:R-:W-:Y:S01]  /*b970*/  ULDC.64 UR4, c[0x0][0x3f8] ;  /* 0x0000fe0000047ab9 */ /* 0x000fe20000000a00 */
[----:B------:R-:W-:Y:S01]  /*b980*/  ULDC.64 UR6, c[0x0][0x408] ;  /* 0x0001020000067ab9 */ /* 0x000fe20000000a00 */
        /* <DEDUP_REMOVED lines=24> */
[----:B--2---:R-:W1:Y:S01]  /*bb10*/  LDC R47, c[0x0][0x3f4] ;  /* 0x0000fd00ff2f7b82 */ /* 0x004e620000000800 */
[----:B------:R-:W2:Y:S01]  /*bb20*/  SHFL.IDX PT, R4, R32, RZ, 0x181f ;  /* 0x00181fff20047589 */ /* 0x000ea200000e0000 */
[----:B------:R-:W-:-:S03]  /*bb30*/  IMAD R0, R192, R5, RZ ;  /* 0x00000005c0007224 */ /* 0x000fc600078e02ff */
[----:B------:R-:W3:Y:S04]  /*bb40*/  SHFL.IDX PT, R3, R35, RZ, 0x181f ;  /* 0x00181fff23037589 */ /* 0x000ee800000e0000 */
[----:B------:R-:W5:Y:S04]  /*bb50*/  SHFL.IDX PT, R14, R34, RZ, 0x181f ;  /* 0x00181fff220e7589 */ /* 0x000f6800000e0000 */
[----:B------:R-:W0:Y:S01]  /*bb60*/  SHFL.IDX PT, R5, R33, RZ, 0x181f ;  /* 0x00181fff21057589 */ /* 0x000e2200000e0000 */
[----:B-1----:R-:W-:-:S04]  /*bb70*/  ISETP.GE.AND P0, PT, R16, R47, PT ;  /* 0x0000002f1000720c */ /* 0x002fc80003f06270 */
[----:B------:R-:W-:-:S13]  /*bb80*/  ISETP.GE.OR P1, PT, R57, R0, P0 ;  /* 0x000000003900720c */ /* 0x000fda0000726670 */
[C---:B------:R-:W-:Y:S02]  /*bb90*/  @!P1 SHF.L.U32 R7, R16.reuse, 0x1, RZ ;  /* 0x0000000110079819 */ /* 0x040fe400000006ff */
[----:B------:R-:W-:Y:S02]  /*bba0*/  @!P1 SHF.L.U64.HI R6, R16, 0x1, R17 ;  /* 0x0000000110069819 */ /* 0x000fe40000010211 */
[----:B--2---:R-:W-:-:S05]  /*bbb0*/  @!P1 IADD3 R4, P2, R4, R7, RZ ;  /* 0x0000000704049210 */ /* 0x004fca0007f5e0ff */
[----:B---3--:R-:W-:Y:S02]  /*bbc0*/  @!P1 IMAD.X R3, R3, 0x1, R6, P2 ;  /* 0x0000000103039824 */ /* 0x008fe400010e0606 */
[----:B------:R-:W-:Y:S02]  /*bbd0*/  @!P1 IMAD.MOV.U32 R24, RZ, RZ, R4 ;  /* 0x000000ffff189224 */ /* 0x000fe400078e0004 */
[----:B------:R-:W-:-:S06]  /*bbe0*/  @!P1 IMAD.MOV.U32 R25, RZ, RZ, R3 ;  /* 0x000000ffff199224 */ /* 0x000fcc00078e0003 */
[----:B------:R-:W2:Y:S01]  /*bbf0*/  @!P1 LD.E.128 R24, desc[UR42][R24.64] ;  /* 0x0000002a18189980 */ /* 0x000ea2000c101d00 */
[----:B-----5:R-:W-:-:S05]  /*bc00*/  @!P1 IADD3 R14, P2, R14, R7, RZ ;  /* 0x000000070e0e9210 */ /* 0x020fca0007f5e0ff */
[----:B0-----:R-:W-:Y:S02]  /*bc10*/  @!P1 IMAD.X R5, R5, 0x1, R6, P2 ;  /* 0x0000000105059824 */ /* 0x001fe400010e0606 */
[----:B------:R-:W-:-:S06]  /*bc20*/  @!P1 IMAD.MOV.U32 R4, RZ, RZ, R14 ;  /* 0x000000ffff049224 */ /* 0x000fcc00078e000e */
[----:B------:R-:W3:Y:S01]  /*bc30*/  @!P1 LD.E.128 R4, desc[UR42][R4.64] ;  /* 0x0000002a04049980 */ /* 0x000ee2000c101d00 */
[----:B------:R-:W-:Y:S02]  /*bc40*/  CS2R R48, SRZ ;  /* 0x0000000000307805 */ /* 0x000fe4000001ff00 */
[----:B------:R-:W-:Y:S02]  /*bc50*/  CS2R R50, SRZ ;  /* 0x0000000000327805 */ /* 0x000fe4000001ff00 */
[----:B------:R-:W-:Y:S01]  /*bc60*/  CS2R R20, SRZ ;  /* 0x0000000000147805 */ /* 0x000fe2000001ff00 */
[----:B------:R0:W1:Y:S01]  /*bc70*/  SHFL.IDX PT, R9, R33, 0x1, 0x181f ;  /* 0x00381f0021097f89 */ /* 0x00006200000e0000 */
[----:B------:R-:W-:-:S03]  /*bc80*/  CS2R R36, SRZ ;  /* 0x0000000000247805 */ /* 0x000fc6000001ff00 */
[----:B------:R0:W0:Y:S01]  /*bc90*/  SHFL.IDX PT, R14, R34, 0x1, 0x181f ;  /* 0x00381f00220e7f89 */ /* 0x00002200000e0000 */
[----:B--2---:R-:W-:Y:S01]  /*bca0*/  @!P1 IMAD.MOV.U32 R48, RZ, RZ, R24 ;  /* 0x000000ffff309224 */ /* 0x004fe200078e0018 */
        /* <DEDUP_REMOVED lines=11> */
[----:B---3--:R-:W-:Y:S01]  /*bd60*/  @!P1 IMAD.MOV.U32 R20, RZ, RZ, R4 ;  /* 0x000000ffff149224 */ /* 0x008fe200078e0004 */
[----:B------:R2:W3:Y:S01]  /*bd70*/  SHFL.IDX PT, R8, R32, 0x1, 0x181f ;  /* 0x00381f0020087f89 */ /* 0x0004e200000e0000 */
        /* <DEDUP_REMOVED lines=12> */
[----:B-12---:R-:W-:-:S07]  /*be40*/  PRMT R81, R7, 0x7610, R81 ;  /* 0x0000761007517816 */ /* 0x006fce0000000051 */
.L_x_9823:
[----:B------:R-:W-:Y:S01]  /*be50*/  IADD3 R5, R57, 0x20, RZ ;  /* 0x0000002039057810 */ /* 0x000fe20007ffe0ff */
        /* <DEDUP_REMOVED lines=12> */
[-C--:B---3--:R-:W-:Y:S02]  /*bf20*/  IADD3 R4, P1, R8, R15.reuse, RZ ;  /* 0x0000000f08047210 */ /* 0x088fe40007f3e0ff */
[----:B0-----:R-:W-:-:S03]  /*bf30*/  IADD3 R14, P2, R14, R15, RZ ;  /* 0x0000000f0e0e7210 */ /* 0x001fc60007f5e0ff */
[--C-:B------:R-:W-:Y:S02]  /*bf40*/  IMAD.X R5, R3, 0x1, R6.reuse, P1 ;  /* 0x0000000103057824 */ /* 0x100fe400008e0606 */
[----:B------:R-:W-:-:S04]  /*bf50*/  IMAD.X R15, R9, 0x1, R6, P2 ;  /* 0x00000001090f7824 */ /* 0x000fc800010e0606 */
[----:B------:R-:W5:Y:S04]  /*bf60*/  LD.E.128 R4, desc[UR42][R4.64] ;  /* 0x0000002a04047980 */ /* 0x000f68000c101d00 */
[----:B------:R1:W5:Y:S02]  /*bf70*/  LD.E.128 R24, desc[UR42][R14.64] ;  /* 0x0000002a0e187980 */ /* 0x000364000c101d00 */
.L_x_9542:
[----:B------:R-:W-:Y:S05]  /*bf80*/  BSYNC B1 ;  /* 0x0000000000017941 */ /* 0x000fea0003800000 */
.L_x_9541:
[----:B0----5:R-:W-:Y:S01]  /*bf90*/  IMAD.MOV.U32 R3, RZ, RZ, R24 ;  /* 0x000000ffff037224 */ /* 0x021fe200078e0018 */
[----:B------:R-:W-:Y:S01]  /*bfa0*/  UMOV UR4, 0xffffffff ;  /* 0xffffffff00047882 */ /* 0x000fe20000000000 */
        /* <DEDUP_REMOVED lines=16> */
[----:B------:R-:W0:Y:S01]  /*c0b0*/  SHFL.IDX PT, R8, R32, 0x2, 0x181f ;  /* 0x00581f0020087f89 */ /* 0x000e2200000e0000 */
[----:B------:R-:W-:-:S03]  /*c0c0*/  VIADD R9, R57, 0x40 ;  /* 0x0000004039097836 */ /* 0x000fc60000000000 */
[----:B------:R-:W2:Y:S02]  /*c0d0*/  SHFL.IDX PT, R3, R35, 0x2, 0x181f ;  /* 0x00581f0023037f89 */ /* 0x000ea400000e0000 */
[----:B------:R-:W-:Y:S02]  /*c0e0*/  ISETP.GE.OR P1, PT, R9, R0, P0 ;  /* 0x000000000900720c */ /* 0x000fe40000726670 */
[----:B-1----:R-:W1:Y:S04]  /*c0f0*/  SHFL.IDX PT, R14, R34, 0x2, 0x181f ;  /* 0x00581f00220e7f89 */ /* 0x002e6800000e0000 */
[----:B------:R-:W3:Y:S07]  /*c100*/  SHFL.IDX PT, R28, R33, 0x2, 0x181f ;  /* 0x00581f00211c7f89 */ /* 0x000eee00000e0000 */
[C---:B------:R-:W-:Y:S01]  /*c110*/  @!P1 IMAD.SHL.U32 R31, R16.reuse, 0x2, RZ ;  /* 0x00000002101f9824 */ /* 0x040fe200078e00ff */
[----:B------:R-:W-:-:S04]  /*c120*/  @!P1 SHF.L.U64.HI R29, R16, 0x1, R17 ;  /* 0x00000001101d9819 */ /* 0x000fc80000010211 */
[----:B0-----:R-:W-:-:S05]  /*c130*/  @!P1 IADD3 R8, P2, R8, R31, RZ ;  /* 0x0000001f08089210 */ /* 0x001fca0007f5e0ff */
[----:B--2---:R-:W-:-:S06]  /*c140*/  @!P1 IMAD.X R9, R3, 0x1, R29, P2 ;  /* 0x0000000103099824 */ /* 0x004fcc00010e061d */
[----:B------:R-:W2:Y:S01]  /*c150*/  @!P1 LD.E.128 R8, desc[UR42][R8.64] ;  /* 0x0000002a08089980 */ /* 0x000ea2000c101d00 */
[----:B-1----:R-:W-:-:S05]  /*c160*/  @!P1 IADD3 R14, P2, R14, R31, RZ ;  /* 0x0000001f0e0e9210 */ /* 0x002fca0007f5e0ff */
[----:B---3--:R-:W-:-:S04]  /*c170*/  @!P1 IMAD.X R3, R28, 0x1, R29, P2 ;  /* 0x000000011c039824 */ /* 0x008fc800010e061d */
[----:B------:R-:W-:-:S05]  /*c180*/  @!P1 IMAD.MOV.U32 R15, RZ, RZ, R3 ;  /* 0x000000ffff0f9224 */ /* 0x000fca00078e0003 */
[----:B------:R-:W3:Y:S01]  /*c190*/  @!P1 LD.E.128 R28, desc[UR42][R14.64] ;  /* 0x0000002a0e1c9980 */ /* 0x000ee2000c101d00 */
[----:B------:R-:W-:Y:S02]  /*c1a0*/  CS2R R52, SRZ ;  /* 0x0000000000347805 */ /* 0x000fe4000001ff00 */
[----:B------:R-:W-:Y:S02]  /*c1b0*/  CS2R R54, SRZ ;  /* 0x0000000000367805 */ /* 0x000fe4000001ff00 */
[----:B------:R-:W-:Y:S01]  /*c1c0*/  CS2R R38, SRZ ;  /* 0x0000000000267805 */ /* 0x000fe2000001ff00 */
[----:B------:R-:W0:Y:S01]  /*c1d0*/  SHFL.IDX PT, R32, R32, 0x3, 0x181f ;  /* 0x00781f0020207f89 */ /* 0x000e2200000e0000 */
[----:B------:R-:W-:-:S03]  /*c1e0*/  CS2R R40, SRZ ;  /* 0x0000000000287805 */ /* 0x000fc6000001ff00 */
[----:B------:R-:W1:Y:S04]  /*c1f0*/  SHFL.IDX PT, R34, R34, 0x3, 0x181f ;  /* 0x00781f0022227f89 */ /* 0x000e6800000e0000 */
[----:B------:R-:W0:Y:S01]  /*c200*/  SHFL.IDX PT, R33, R33, 0x3, 0x181f ;  /* 0x00781f0021217f89 */ /* 0x000e2200000e0000 */
[----:B--2---:R-:W-:Y:S01]  /*c210*/  @!P1 IMAD.MOV.U32 R52, RZ, RZ, R8 ;  /* 0x000000ffff349224 */ /* 0x004fe200078e0008 */
[----:B------:R-:W-:Y:S01]  /*c220*/  @!P1 MOV R55, R11 ;  /* 0x0000000b00379202 */ /* 0x000fe20000000f00 */
[----:B------:R-:W-:Y:S02]  /*c230*/  @!P1 IMAD.MOV.U32 R54, RZ, RZ, R10 ;  /* 0x000000ffff369224 */ /* 0x000fe400078e000a */
[----:B------:R-:W-:Y:S02]  /*c240*/  IMAD.MOV.U32 R3, RZ, RZ, R52 ;  /* 0x000000ffff037224 */ /* 0x000fe400078e0034 */
[----:B------:R-:W-:-:S02]  /*c250*/  @!P1 IMAD.MOV.U32 R53, RZ, RZ, R9 ;  /* 0x000000ffff359224 */ /* 0x000fc400078e0009 */
[----:B------:R-:W-:Y:S01]  /*c260*/  IMAD.MOV.U32 R8, RZ, RZ, R54 ;  /* 0x000000ffff087224 */ /* 0x000fe200078e0036 */
[----:B------:R-:W-:Y:S01]  /*c270*/  PRMT R65, R3, 0x7610, R65 ;  /* 0x0000761003417816 */ /* 0x000fe20000000041 */
[----:B------:R-:W-:Y:S01]  /*c280*/  IMAD.MOV.U32 R9, RZ, RZ, R55 ;  /* 0x000000ffff097224 */ /* 0x000fe200078e0037 */
[----:B------:R2:W0:Y:S01]  /*c290*/  SHFL.IDX PT, R3, R35, 0x3, 0x181f ;  /* 0x00781f0023037f89 */ /* 0x00042200000e0000 */
[----:B------:R-:W-:Y:S01]  /*c2a0*/  IMAD.MOV.U32 R12, RZ, RZ, R53 ;  /* 0x000000ffff0c7224 */ /* 0x000fe200078e0035 */
[----:B------:R-:W-:Y:S01]  /*c2b0*/  PRMT R45, R8, 0x7610, R45 ;  /* 0x00007610082d7816 */ /* 0x000fe2000000002d */
[----:B---3--:R-:W-:Y:S01]  /*c2c0*/  @!P1 IMAD.MOV.U32 R38, RZ, RZ, R28 ;  /* 0x000000ffff269224 */ /* 0x008fe200078e001c */
[----:B------:R-:W-:Y:S01]  /*c2d0*/  PRMT R46, R9, 0x7610, R46 ;  /* 0x00007610092e7816 */ /* 0x000fe2000000002e */
[----:B------:R-:W-:Y:S01]  /*c2e0*/  @!P1 IMAD.MOV.U32 R39, RZ, RZ, R29 ;  /* 0x000000ffff279224 */ /* 0x000fe200078e001d */
[----:B------:R-:W-:Y:S01]  /*c2f0*/  PRMT R66, R12, 0x7610, R66 ;  /* 0x000076100c427816 */ /* 0x000fe20000000042 */
[----:B------:R-:W-:-:S02]  /*c300*/  @!P1 IMAD.MOV.U32 R40, RZ, RZ, R30 ;  /* 0x000000ffff289224 */ /* 0x000fc400078e001e */
[----:B------:R-:W-:Y:S02]  /*c310*/  @!P1 IMAD.MOV.U32 R41, RZ, RZ, R31 ;  /* 0x000000ffff299224 */ /* 0x000fe400078e001f */
[----:B------:R-:W-:Y:S02]  /*c320*/  IMAD.MOV.U32 R8, RZ, RZ, R38 ;  /* 0x000000ffff087224 */ /* 0x000fe400078e0026 */
[----:B------:R-:W-:Y:S02]  /*c330*/  IMAD.MOV.U32 R9, RZ, RZ, R39 ;  /* 0x000000ffff097224 */ /* 0x000fe400078e0027 */
[----:B------:R-:W-:Y:S01]  /*c340*/  IMAD.MOV.U32 R10, RZ, RZ, R40 ;  /* 0x000000ffff0a7224 */ /* 0x000fe200078e0028 */
[----:B------:R-:W-:Y:S01]  /*c350*/  PRMT R72, R8, 0x7610, R72 ;  /* 0x0000761008487816 */ /* 0x000fe20000000048 */
[----:B------:R-:W-:Y:S01]  /*c360*/  IMAD.MOV.U32 R11, RZ, RZ, R41 ;  /* 0x000000ffff0b7224 */ /* 0x000fe200078e0029 */
[----:B------:R-:W-:Y:S02]  /*c370*/  PRMT R73, R9, 0x7610, R73 ;  /* 0x0000761009497816 */ /* 0x000fe40000000049 */
[----:B------:R-:W-:-:S02]  /*c380*/  CS2R R8, SRZ ;  /* 0x0000000000087805 */ /* 0x000fc4000001ff00 */
[----:B------:R-:W-:Y:S02]  /*c390*/  PRMT R74, R10, 0x7610, R74 ;  /* 0x000076100a4a7816 */ /* 0x000fe4000000004a */
[----:B012---:R-:W-:-:S07]  /*c3a0*/  PRMT R75, R11, 0x7610, R75 ;  /* 0x000076100b4b7816 */ /* 0x007fce000000004b */
.L_x_9833:
[----:B------:R-:W-:Y:S01]  /*c3b0*/  IADD3 R57, R57, 0x60, RZ ;  /* 0x0000006039397810 */ /* 0x000fe20007ffe0ff */
[----:B------:R-:W-:Y:S01]  /*c3c0*/  BSSY B1, `(.L_x_9544) ;  /* 0x0000012000017945 */ /* 0x000fe20003800000 */
[----:B------:R-:W-:Y:S02]  /*c3d0*/  CS2R R10, SRZ ;  /* 0x00000000000a7805 */ /* 0x000fe4000001ff00 */
[----:B----4-:R-:W-:Y:S02]  /*c3e0*/  CS2R R12, SRZ ;  /* 0x00000000000c7805 */ /* 0x010fe4000001ff00 */
        /* <DEDUP_REMOVED lines=9> */
[-C--:B------:R-:W-:Y:S02]  /*c480*/  IADD3 R12, P1, R32, R9.reuse, RZ ;  /* 0x00000009200c7210 */ /* 0x080fe40007f3e0ff */
[----:B------:R-:W-:-:S03]  /*c490*/  IADD3 R8, P2, R34, R9, RZ ;  /* 0x0000000922087210 */ /* 0x000fc60007f5e0ff */
[--C-:B------:R-:W-:Y:S02]  /*c4a0*/  IMAD.X R13, R3, 0x1, R10.reuse, P1 ;  /* 0x00000001030d7824 */ /* 0x100fe400008e060a */
[----:B------:R-:W-:-:S04]  /*c4b0*/  IMAD.X R9, R33, 0x1, R10, P2 ;  /* 0x0000000121097824 */ /* 0x000fc800010e060a */
[----:B------:R-:W5:Y:S04]  /*c4c0*/  LD.E.128 R12, desc[UR42][R12.64] ;  /* 0x0000002a0c0c7980 */ /* 0x000f68000c101d00 */
[----:B------:R-:W5:Y:S02]  /*c4d0*/  LD.E.128 R8, desc[UR42][R8.64] ;  /* 0x0000002a08087980 */ /* 0x000f64000c101d00 */
.L_x_9545:
[----:B------:R-:W-:Y:S05]  /*c4e0*/  BSYNC B1 ;  /* 0x0000000000017941 */ /* 0x000fea0003800000 */
.L_x_9544:
[----:B------:R-:W-:Y:S01]  /*c4f0*/  ULEA.HI UR4, UR37, UR37, URZ, 0x1 ;  /* 0x0000002525047291 */ /* 0x000fe2000f8f083f */
[----:B------:R-:W-:Y:S01]  /*c500*/  VIADDMNMX R0, R0, -R191, 0x80, PT ;  /* 0x0000008000007446 */ /* 0x000fe200038009bf */
[----:B-----5:R-:W-:Y:S01]  /*c510*/  IMAD.MOV.U32 R3, RZ, RZ, R8 ;  /* 0x000000ffff037224 */ /* 0x020fe200078e0008 */
        /* <DEDUP_REMOVED lines=16> */
[----:B------:R-:W-:Y:S02]  /*c620*/  PRMT R68, R0, 0x7610, R68 ;  /* 0x0000761000447816 */ /* 0x000fe40000000044 */
[----:B------:R-:W0:Y:S01]  /*c630*/  SYNCS.PHASECHK.TRANS64.TRYWAIT P4, [R18+URZ+0x28800], R29 ;  /* 0x0288001d120075a7 */ /* 0x000e22000808017f */
[----:B------:R-:W-:Y:S01]  /*c640*/  PRMT R69, R3, 0x7610, R69 ;  /* 0x0000761003457816 */ /* 0x000fe20000000045 */
[----:B------:R-:W-:Y:S01]  /*c650*/  IMAD.MOV.U32 R3, RZ, RZ, R15 ;  /* 0x000000ffff037224 */ /* 0x000fe200078e000f */
[----:B------:R-:W-:-:S02]  /*c660*/  PRMT R70, R28, 0x7610, R70 ;  /* 0x000076101c467816 */ /* 0x000fc40000000046 */
[----:B------:R-:W-:Y:S02]  /*c670*/  PRMT R71, R30, 0x7610, R71 ;  /* 0x000076101e477816 */ /* 0x000fe40000000047 */
[----:B------:R-:W-:Y:S01]  /*c680*/  MOV R0, R14 ;  /* 0x0000000e00007202 */ /* 0x000fe20000000f00 */
[----:B0-----:R-:W-:Y:S06]  /*c690*/  @!P4 BRA `(.L_x_9547) ;  /* 0x000001600048c947 */ /* 0x001fec0003800000 */
.L_x_9834:
[----:B------:R-:W-:Y:S05]  /*c6a0*/  BSYNC B1 ;  /* 0x0000000000017941 */ /* 0x000fea0003800000 */
.L_x_9546:
        /* <DEDUP_REMOVED lines=9> */
[--C-:B------:R-:W-:Y:S01]  /*c740*/  SHF.R.U64 R49, R20, 0x10, R21.reuse ;  /* 0x0000001014317819 */ /* 0x100fe20000001215 */
[----:B------:R-:W-:Y:S01]  /*c750*/  IMAD.SHL.U32 R31, R31, 0x400, RZ ;  /* 0x000004001f1f7824 */ /* 0x000fe200078e00ff */
[----:B------:R-:W-:Y:S02]  /*c760*/  LOP3.LUT R29, R29, 0x1c0, R224, 0xf8, !PT ;  /* 0x000001c01d1d7812 */ /* 0x000fe400078ef8e0 */
[----:B------:R-:W-:Y:S02]  /*c770*/  SHF.R.U32.HI R84, RZ, 0x10, R21 ;  /* 0x00000010ff547819 */ /* 0x000fe40000011615 */
[----:B------:R-:W-:Y:S02]  /*c780*/  LOP3.LUT R29, R29, R200, RZ, 0x3c, !PT ;  /* 0x000000c81d1d7212 */ /* 0x000fe400078e3cff */
[----:B------:R-:W-:Y:S02]  /*c790*/  LOP3.LUT R28, R31, 0x7fffe000, RZ, 0xc0, !PT ;  /* 0x7fffe0001f1c7812 */ /* 0x000fe400078ec0ff */
[----:B------:R-:W-:-:S02]  /*c7a0*/  SHF.R.U64 R48, R50, 0x10, R51 ;  /* 0x0000001032307819 */ /* 0x000fc40000001233 */
[----:B------:R-:W-:Y:S02]  /*c7b0*/  IADD3 R33, R29, R28, R201 ;  /* 0x0000001c1d217210 */ /* 0x000fe40007ffe0c9 */
[----:B------:R-:W0:Y:S01]  /*c7c0*/  LDS.128 R28, [R202] ;  /* 0x00000000ca1c7984 */ /* 0x000e220000000c00 */
[----:B------:R-:W-:Y:S02]  /*c7d0*/  PRMT R78, R78, 0x5410, R49 ;  /* 0x000054104e4e7816 */ /* 0x000fe40000000031 */
[----:B------:R-:W-:Y:S01]  /*c7e0*/  IMAD R82, R33, 0x2, R18 ;  /* 0x0000000221527824 */ /* 0x000fe200078e0212 */
[----:B------:R-:W-:Y:S02]  /*c7f0*/  SHF.R.U32.HI R83, RZ, 0x10, R51 ;  /* 0x00000010ff537819 */ /* 0x000fe40000011633 */
[----:B------:R-:W-:Y:S02]  /*c800*/  PRMT R76, R76, 0x5410, R85 ;  /* 0x000054104c4c7816 */ /* 0x000fe40000000055 */
[----:B------:R-:W1:Y:S01]  /*c810*/  LDS.128 R32, [R82+0x10400] ;  /* 0x0104000052207984 */ /* 0x000e620000000c00 */
[----:B------:R-:W-:-:S02]  /*c820*/  PRMT R84, R79, 0x5410, R84 ;  /* 0x000054104f547816 */ /* 0x000fc40000000054 */
[--C-:B------:R-:W-:Y:S01]  /*c830*/  SHF.R.U64 R21, R36, 0x10, R37.reuse ;  /* 0x0000001024157819 */ /* 0x100fe20000001225 */
[----:B------:R-:W-:Y:S01]  /*c840*/  IMAD.U32 R50, R76, 0x10000, RZ ;  /* 0x000100004c327824 */ /* 0x000fe200078e00ff */
[----:B------:R-:W-:Y:S02]  /*c850*/  PRMT R51, R43, 0x5410, R48 ;  /* 0x000054102b337816 */ /* 0x000fe40000000030 */
[----:B------:R-:W-:Y:S02]  /*c860*/  SHF.L.U32 R79, R78, 0x10, RZ ;  /* 0x000000104e4f7819 */ /* 0x000fe400000006ff */
[----:B------:R-:W-:Y:S02]  /*c870*/  SHF.R.U32.HI R36, RZ, 0x10, R37 ;  /* 0x00000010ff247819 */ /* 0x000fe40000011625 */
[----:B------:R-:W-:Y:S02]  /*c880*/  PRMT R77, R77, 0x5410, R86 ;  /* 0x000054104d4d7816 */ /* 0x000fe40000000056 */
[----:B------:R-:W-:Y:S01]  /*c890*/  PRMT R85, R81, 0x5410, R36 ;  /* 0x0000541051557816 */ /* 0x000fe20000000024 */
[----:B------:R-:W-:Y:S01]  /*c8a0*/  IMAD.U32 R81, R84, 0x10000, RZ ;  /* 0x0001000054517824 */ /* 0x000fe200078e00ff */
[----:B------:R-:W-:-:S02]  /*c8b0*/  PRMT R83, R44, 0x5410, R83 ;  /* 0x000054102c537816 */ /* 0x000fc40000000053 */
[----:B------:R-:W-:Y:S02]  /*c8c0*/  LOP3.LUT R78, R78, 0xffff0000, RZ, 0xc0, !PT ;  /* 0xffff00004e4e7812 */ /* 0x000fe400078ec0ff */
[----:B------:R-:W-:Y:S02]  /*c8d0*/  LOP3.LUT R76, R76, 0xffff0000, RZ, 0xc0, !PT ;  /* 0xffff00004c4c7812 */ /* 0x000fe400078ec0ff */
        /* <DEDUP_REMOVED lines=28> */
[----:B------:R-:W-:Y:S01]  /*caa0*/  LOP3.LUT R77, R77, 0xffff0000, RZ, 0xc0, !PT ;  /* 0xffff00004d4d7812 */ /* 0x000fe200078ec0ff */
[----:B------:R-:W-:Y:S01]  /*cab0*/  FFMA.FTZ R43, R37, R20, -R44 ;  /* 0x00000014252b7223 */ /* 0x000fe2000001082c */
[C---:B------:R-:W-:Y:S01]  /*cac0*/  FMUL.FTZ R20, R32.reuse, R78 ;  /* 0x0000004e20147220 */ /* 0x040fe20000410000 */
[----:B------:R-:W-:Y:S01]  /*cad0*/  FMUL.FTZ R36, R32, R76 ;  /* 0x0000004c20247220 */ /* 0x000fe20000410000 */
[----:B------:R-:W-:-:S02]  /*cae0*/  IMAD.U32 R48, R34, 0x10000, RZ ;  /* 0x0001000022307824 */ /* 0x000fc400078e00ff */
[----:B------:R-:W-:Y:S01]  /*caf0*/  FFMA.FTZ R49, R37, R50, R49 ;  /* 0x0000003225317223 */ /* 0x000fe20000010031 */
[----:B------:R-:W-:Y:S02]  /*cb00*/  IMAD.U32 R32, R80, 0x10000, RZ ;  /* 0x0001000050207824 */ /* 0x000fe400078e00ff */
[----:B------:R-:W-:Y:S01]  /*cb10*/  FMUL.FTZ R37, R33, R84 ;  /* 0x0000005421257220 */ /* 0x000fe20000410000 */
[----:B------:R-:W-:Y:S01]  /*cb20*/  FFMA.FTZ R76, R21, R76, -R20 ;  /* 0x0000004c154c7223 */ /* 0x000fe20000010814 */
[-C--:B------:R-:W-:Y:S01]  /*cb30*/  FMUL.FTZ R33, R33, R77.reuse ;  /* 0x0000004d21217220 */ /* 0x080fe20000410000 */
[----:B------:R-:W-:Y:S02]  /*cb40*/  IMAD.U32 R20, R51, 0x10000, RZ ;  /* 0x0001000033147824 */ /* 0x000fe400078e00ff */
[----:B------:R-:W-:Y:S01]  /*cb50*/  FMUL.FTZ R50, R48, R32 ;  /* 0x0000002030327220 */ /* 0x000fe20000410000 */
[----:B------:R-:W-:Y:S01]  /*cb60*/  FFMA.FTZ R36, R21, R78, R36 ;  /* 0x0000004e15247223 */ /* 0x000fe20000010024 */
[C---:B------:R-:W-:Y:S01]  /*cb70*/  FFMA.FTZ R44, R28.reuse, R77, -R37 ;  /* 0x0000004d1c2c7223 */ /* 0x040fe20000010825 */
[----:B------:R-:W-:Y:S01]  /*cb80*/  FFMA.FTZ R84, R28, R84, R33 ;  /* 0x000000541c547223 */ /* 0x000fe20000010021 */
[----:B------:R-:W-:Y:S01]  /*cb90*/  LOP3.LUT R34, R34, 0xffff0000, RZ, 0xc0, !PT ;  /* 0xffff000022227812 */ /* 0x000fe200078ec0ff */
[-C--:B------:R-:W-:Y:S01]  /*cba0*/  FMUL.FTZ R48, R48, R20.reuse ;  /* 0x0000001430307220 */ /* 0x080fe20000410000 */
[----:B------:R-:W-:Y:S01]  /*cbb0*/  LOP3.LUT R35, R35, 0xffff0000, RZ, 0xc0, !PT ;  /* 0xffff000023237812 */ /* 0x000fe200078ec0ff */
[C---:B------:R-:W-:Y:S01]  /*cbc0*/  FFMA.FTZ R50, R29.reuse, R20, -R50 ;  /* 0x000000141d327223 */ /* 0x040fe20000010832 */
[----:B------:R-:W-:Y:S01]  /*cbd0*/  LOP3.LUT R21, R80, 0xffff0000, RZ, 0xc0, !PT ;  /* 0xffff000050157812 */ /* 0x000fe200078ec0ff */
[----:B------:R-:W-:Y:S01]  /*cbe0*/  FFMA.FTZ R48, R29, R32, R48 ;  /* 0x000000201d307223 */ /* 0x000fe20000010030 */
[----:B------:R-:W-:-:S02]  /*cbf0*/  LOP3.LUT R28, R85, 0xffff0000, RZ, 0xc0, !PT ;  /* 0xffff0000551c7812 */ /* 0x000fc400078ec0ff */
[----:B------:R-:W-:Y:S01]  /*cc00*/  LOP3.LUT R51, R51, 0xffff0000, RZ, 0xc0, !PT ;  /* 0xffff000033337812 */ /* 0x000fe200078ec0ff */
[----:B------:R-:W-:Y:S01]  /*cc10*/  FMUL.FTZ R29, R34, R21 ;  /* 0x00000015221d7220 */ /* 0x000fe20000410000 */
[----:B------:R-:W-:Y:S01]  /*cc20*/  LOP3.LUT R20, R83, 0xffff0000, RZ, 0xc0, !PT ;  /* 0xffff000053147812 */ /* 0x000fe200078ec0ff */
[C---:B------:R-:W-:Y:S01]  /*cc30*/  FMUL.FTZ R32, R35.reuse, R28 ;  /* 0x0000001c23207220 */ /* 0x040fe20000410000 */
[----:B------:R-:W-:Y:S01]  /*cc40*/  F2FP.BF16.F32.PACK_AB R33, R84, R79 ;  /* 0x0000004f5421723e */ /* 0x000fe200000010ff */
[-C--:B------:R-:W-:Y:S01]  /*cc50*/  FMUL.FTZ R34, R34, R51.reuse ;  /* 0x0000003322227220 */ /* 0x080fe20000410000 */
[C---:B------:R-:W-:Y:S01]  /*cc60*/  FFMA.FTZ R51, R30.reuse, R51, -R29 ;  /* 0x000000331e337223 */ /* 0x040fe2000001081d */
        /* <DEDUP_REMOVED lines=13> */
.L_x_9549:
[----:B------:R-:W-:Y:S05]  /*cd40*/  BSYNC B1 ;  /* 0x0000000000017941 */ /* 0x000fea0003800000 */
.L_x_9548:
[----:B------:R-:W-:Y:S04]  /*cd50*/  BSSY B1, `(.L_x_9550) ;  /* 0x0000068000017945 */ /* 0x000fe80003800000 */
[----:B------:R-:W-:Y:S05]  /*cd60*/  @P2 BRA `(.L_x_9551) ;  /* 0x0000000400982947 */ /* 0x000fea0003800000 */
[----:B------:R-:W-:Y:S02]  /*cd70*/  LEA.HI R20, R47, R206, RZ, 0x1d ;  /* 0x000000ce2f147211 */ /* 0x000fe400078fe8ff */
[----:B------:R-:W-:Y:S02]  /*cd80*/  SHF.R.U32.HI R37, RZ, 0x10, R5 ;  /* 0x00000010ff257819 */ /* 0x000fe40000011605 */
[----:B01----:R-:W-:Y:S01]  /*cd90*/  SHF.R.S32.HI R29, RZ, 0x1f, R20 ;  /* 0x0000001fff1d7819 */ /* 0x003fe20000011414 */
[----:B------:R-:W-:Y:S01]  /*cda0*/  IMAD.SHL.U32 R21, R20, 0x8, RZ ;  /* 0x0000000814157824 */ /* 0x000fe200078e00ff */
[----:B------:R-:W-:Y:S02]  /*cdb0*/  SHF.R.U64 R6, R6, 0x10, R7 ;  /* 0x0000001006067819 */ /* 0x000fe40000001207 */
[----:B------:R-:W-:Y:S02]  /*cdc0*/  LEA.HI R29, R29, R20, RZ, 0x3 ;  /* 0x000000141d1d7211 */ /* 0x000fe400078f18ff */
[----:B------:R-:W-:-:S02]  /*cdd0*/  LOP3.LUT R20, R196, 0x38, R21, 0xf8, !PT ;  /* 0x00000038c4147812 */ /* 0x000fc400078ef815 */
[----:B------:R-:W-:Y:S02]  /*cde0*/  SHF.L.U32 R29, R29, 0xa, RZ ;  /* 0x0000000a1d1d7819 */ /* 0x000fe400000006ff */
[----:B------:R-:W-:Y:S02]  /*cdf0*/  LOP3.LUT R20, R20, R227, RZ, 0x3c, !PT ;  /* 0x000000e314147212 */ /* 0x000fe400078e3cff */
[----:B------:R-:W-:Y:S02]  /*ce00*/  LOP3.LUT R21, R29, 0x7fffe000, RZ, 0xc0, !PT ;  /* 0x7fffe0001d157812 */ /* 0x000fe400078ec0ff */
[----:B------:R-:W0:Y:S01]  /*ce10*/  LDS.128 R28, [R216] ;  /* 0x00000000d81c7984 */ /* 0x000e220000000c00 */
[----:B------:R-:W-:Y:S02]  /*ce20*/  SHF.R.U32.HI R7, RZ, 0x10, R7 ;  /* 0x00000010ff077819 */ /* 0x000fe40000011607 */
[----:B------:R-:W-:Y:S02]  /*ce30*/  IADD3 R21, R20, R21, R199 ;  /* 0x0000001514157210 */ /* 0x000fe40007ffe0c7 */
[----:B------:R-:W-:-:S02]  /*ce40*/  SHF.R.U64 R20, R4, 0x10, R5 ;  /* 0x0000001004147819 */ /* 0x000fc40000001205 */
[--C-:B------:R-:W-:Y:S01]  /*ce50*/  SHF.R.U64 R5, R24, 0x10, R25.reuse ;  /* 0x0000001018057819 */ /* 0x100fe20000001219 */
[----:B------:R-:W-:Y:S01]  /*ce60*/  IMAD R21, R21, 0x2, R18 ;  /* 0x0000000215157824 */ /* 0x000fe200078e0212 */
[----:B------:R-:W-:Y:S02]  /*ce70*/  SHF.R.U32.HI R25, RZ, 0x10, R25 ;  /* 0x00000010ff197819 */ /* 0x000fe40000011619 */
[----:B------:R-:W-:Y:S02]  /*ce80*/  SHF.R.U64 R4, R26, 0x10, R27 ;  /* 0x000000101a047819 */ /* 0x000fe4000000121b */
[----:B------:R-:W1:Y:S01]  /*ce90*/  LDS.128 R32, [R21+0x10400] ;  /* 0x0104000015207984 */ /* 0x000e620000000c00 */
[----:B------:R-:W-:Y:S02]  /*cea0*/  PRMT R56, R56, 0x5410, R5 ;  /* 0x0000541038387816 */ /* 0x000fe40000000005 */
[----:B------:R-:W-:Y:S02]  /*ceb0*/  SHF.R.U32.HI R27, RZ, 0x10, R27 ;  /* 0x00000010ff1b7819 */ /* 0x000fe4000001161b */
[----:B------:R-:W-:-:S02]  /*cec0*/  PRMT R61, R61, 0x5410, R20 ;  /* 0x000054103d3d7816 */ /* 0x000fc40000000014 */
[----:B------:R-:W-:Y:S01]  /*ced0*/  PRMT R62, R62, 0x5410, R37 ;  /* 0x000054103e3e7816 */ /* 0x000fe20000000025 */
[----:B------:R-:W-:Y:S01]  /*cee0*/  IMAD.U32 R37, R56, 0x10000, RZ ;  /* 0x0001000038257824 */ /* 0x000fe200078e00ff */
[----:B------:R-:W-:Y:S01]  /*cef0*/  PRMT R64, R64, 0x5410, R7 ;  /* 0x0000541040407816 */ /* 0x000fe20000000007 */
[----:B------:R-:W-:Y:S01]  /*cf00*/  IMAD.U32 R36, R61, 0x10000, RZ ;  /* 0x000100003d247824 */ /* 0x000fe200078e00ff */
[----:B------:R-:W-:Y:S02]  /*cf10*/  PRMT R58, R58, 0x5410, R25 ;  /* 0x000054103a3a7816 */ /* 0x000fe40000000019 */
[----:B------:R-:W-:Y:S02]  /*cf20*/  PRMT R59, R59, 0x5410, R4 ;  /* 0x000054103b3b7816 */ /* 0x000fe40000000004 */
[----:B------:R-:W-:Y:S02]  /*cf30*/  PRMT R63, R63, 0x5410, R6 ;  /* 0x000054103f3f7816 */ /* 0x000fe40000000006 */
[----:B------:R-:W-:-:S02]  /*cf40*/  PRMT R60, R60, 0x5410, R27 ;  /* 0x000054103c3c7816 */ /* 0x000fc4000000001b */
        /* <DEDUP_REMOVED lines=14> */
[----:B------:R-:W-:Y:S01]  /*d030*/  IMAD.U32 R33, R35, 0x10000, RZ ;  /* 0x0001000023217824 */ /* 0x000fe200078e00ff */
[C---:B------:R-:W-:Y:S01]  /*d040*/  SHF.L.U32 R29, R34.reuse, 0x10, RZ ;  /* 0x00000010221d7819 */ /* 0x040fe200000006ff */
[C---:B------:R-:W-:Y:S01]  /*d050*/  FMUL.FTZ R43, R25.reuse, R37 ;  /* 0x00000025192b7220 */ /* 0x040fe20000410000 */
[----:B------:R-:W-:Y:S01]  /*d060*/  LOP3.LUT R31, R34, 0xffff0000, RZ, 0xc0, !PT ;  /* 0xffff0000221f7812 */ /* 0x000fe200078ec0ff */
[----:B------:R-:W-:Y:S01]  /*d070*/  FMUL.FTZ R49, R25, R36 ;  /* 0x0000002419317220 */ /* 0x000fe20000410000 */
[----:B------:R-:W-:Y:S01]  /*d080*/  LOP3.LUT R34, R35, 0xffff0000, RZ, 0xc0, !PT ;  /* 0xffff000023227812 */ /* 0x000fe200078ec0ff */
[----:B------:R-:W-:-:S02]  /*d090*/  IMAD.U32 R35, R58, 0x10000, RZ ;  /* 0x000100003a237824 */ /* 0x000fc400078e00ff */
[----:B------:R-:W-:Y:S01]  /*d0a0*/  FFMA.FTZ R43, R4, R36, -R43 ;  /* 0x00000024042b7223 */ /* 0x000fe2000001082b */
[----:B------:R-:W-:Y:S02]  /*d0b0*/  IMAD.U32 R25, R62, 0x10000, RZ ;  /* 0x000100003e197824 */ /* 0x000fe400078e00ff */
[----:B------:R-:W-:Y:S01]  /*d0c0*/  FFMA.FTZ R49, R4, R37, R49 ;  /* 0x0000002504317223 */ /* 0x000fe20000010031 */
[C---:B------:R-:W-:Y:S01]  /*d0d0*/  FMUL.FTZ R51, R27.reuse, R35 ;  /* 0x000000231b337220 */ /* 0x040fe20000410000 */
        /* <DEDUP_REMOVED lines=9> */
[----:B------:R-:W-:Y:S01]  /*d170*/  LOP3.LUT R25, R62, 0xffff0000, RZ, 0xc0, !PT ;  /* 0xffff00003e197812 */ /* 0x000fe200078ec0ff */
[----:B------:R-:W-:Y:S01]  /*d180*/  FMUL.FTZ R4, R26, R56 ;  /* 0x000000381a047220 */ /* 0x000fe20000410000 */
[----:B------:R-:W-:Y:S01]  /*d190*/  FFMA.FTZ R48, R24, R36, R33 ;  /* 0x0000002418307223 */ /* 0x000fe20000010021 */
[----:B------:R-:W-:Y:S01]  /*d1a0*/  FMUL.FTZ R33, R32, R27 ;  /* 0x0000001b20217220 */ /* 0x000fe20000410000 */
[----:B------:R-:W-:-:S02]  /*d1b0*/  IMAD.U32 R6, R59, 0x10000, RZ ;  /* 0x000100003b067824 */ /* 0x000fc400078e00ff */
[----:B------:R-:W-:Y:S01]  /*d1c0*/  FFMA.FTZ R24, R5, R61, -R4 ;  /* 0x0000003d05187223 */ /* 0x000fe20000010804 */
[----:B------:R-:W-:Y:S01]  /*d1d0*/  FMUL.FTZ R36, R32, R25 ;  /* 0x0000001920247220 */ /* 0x000fe20000410000 */
[----:B------:R-:W-:Y:S02]  /*d1e0*/  IMAD.U32 R4, R63, 0x10000, RZ ;  /* 0x000100003f047824 */ /* 0x000fe400078e00ff */
[----:B------:R-:W-:Y:S01]  /*d1f0*/  FMUL.FTZ R26, R26, R61 ;  /* 0x0000003d1a1a7220 */ /* 0x000fe20000410000 */
[C---:B------:R-:W-:Y:S01]  /*d200*/  FFMA.FTZ R32, R28.reuse, R25, -R33 ;  /* 0x000000191c207223 */ /* 0x040fe20000010821 */
[----:B------:R-:W-:Y:S01]  /*d210*/  FFMA.FTZ R36, R28, R27, R36 ;  /* 0x0000001b1c247223 */ /* 0x000fe20000010024 */
        /* <DEDUP_REMOVED lines=9> */
[C---:B------:R-:W-:Y:S01]  /*d2b0*/  FMUL.FTZ R7, R31.reuse, R59 ;  /* 0x0000003b1f077220 */ /* 0x040fe20000410000 */
[----:B------:R-:W-:Y:S01]  /*d2c0*/  FMUL.FTZ R4, R31, R63 ;  /* 0x0000003f1f047220 */ /* 0x000fe20000410000 */
[----:B------:R-:W-:-:S02]  /*d2d0*/  FMUL.FTZ R27, R34, R25 ;  /* 0x00000019221b7220 */ /* 0x000fc40000410000 */
[----:B------:R-:W-:Y:S01]  /*d2e0*/  FMUL.FTZ R34, R34, R5 ;  /* 0x0000000522227220 */ /* 0x000fe20000410000 */
        /* <DEDUP_REMOVED lines=14> */
.L_x_9551:
[----:B------:R-:W-:Y:S05]  /*d3d0*/  BSYNC B1 ;  /* 0x0000000000017941 */ /* 0x000fea0003800000 */
.L_x_9550:
        /* <DEDUP_REMOVED lines=20> */
[----:B------:R-:W-:Y:S01]  /*d520*/  SHF.R.U64 R20, R54, 0x10, R55 ;  /* 0x0000001036147819 */ /* 0x000fe20000001237 */
[----:B------:R-:W-:Y:S01]  /*d530*/  IMAD R21, R21, 0x2, R18 ;  /* 0x0000000215157824 */ /* 0x000fe200078e0212 */
[--C-:B0-----:R-:W-:Y:S02]  /*d540*/  SHF.R.U64 R29, R40, 0x10, R41.reuse ;  /* 0x00000010281d7819 */ /* 0x101fe40000001229 */
[----:B------:R-:W-:Y:S02]  /*d550*/  PRMT R73, R73, 0x5410, R38 ;  /* 0x0000541049497816 */ /* 0x000fe40000000026 */
[----:B------:R-:W0:Y:S01]  /*d560*/  LDS.128 R24, [R21+0x10400] ;  /* 0x0104000015187984 */ /* 0x000e220000000c00 */
[----:B------:R-:W-:-:S02]  /*d570*/  SHF.R.U32.HI R40, RZ, 0x10, R41 ;  /* 0x00000010ff287819 */ /* 0x000fc40000011629 */
[----:B------:R-:W-:Y:S01]  /*d580*/  PRMT R66, R66, 0x5410, R53 ;  /* 0x0000541042427816 */ /* 0x000fe20000000035 */
[----:B------:R-:W-:Y:S01]  /*d590*/  IMAD.U32 R37, R73, 0x10000, RZ ;  /* 0x0001000049257824 */ /* 0x000fe200078e00ff */
[----:B------:R-:W-:Y:S02]  /*d5a0*/  PRMT R45, R45, 0x5410, R20 ;  /* 0x000054102d2d7816 */ /* 0x000fe40000000014 */
[----:B------:R-:W-:Y:S02]  /*d5b0*/  SHF.R.U32.HI R55, RZ, 0x10, R55 ;  /* 0x00000010ff377819 */ /* 0x000fe40000011637 */
[----:B------:R-:W-:Y:S02]  /*d5c0*/  PRMT R75, R75, 0x5410, R40 ;  /* 0x000054104b4b7816 */ /* 0x000fe40000000028 */
[----:B------:R-:W-:Y:S02]  /*d5d0*/  PRMT R46, R46, 0x5410, R55 ;  /* 0x000054102e2e7816 */ /* 0x000fe40000000037 */
[----:B------:R-:W-:-:S02]  /*d5e0*/  LOP3.LUT R65, R65, 0xffff0000, RZ, 0xc0, !PT ;  /* 0xffff000041417812 */ /* 0x000fc400078ec0ff */
[----:B------:R-:W-:Y:S01]  /*d5f0*/  PRMT R74, R74, 0x5410, R29 ;  /* 0x000054104a4a7816 */ /* 0x000fe2000000001d */
[C---:B-1----:R-:W-:Y:S01]  /*d600*/  IMAD.U32 R20, R4.reuse, 0x10000, RZ ;  /* 0x0001000004147824 */ /* 0x042fe200078e00ff */
        /* <DEDUP_REMOVED lines=14> */
[----:B------:R-:W-:Y:S01]  /*d6f0*/  FFMA.FTZ R38, R20, R35, -R39 ;  /* 0x0000002314267223 */ /* 0x000fe20000010827 */
[----:B------:R-:W-:Y:S01]  /*d700*/  SHF.L.U32 R39, R75, 0x10, RZ ;  /* 0x000000104b277819 */ /* 0x000fe200000006ff */
[----:B------:R-:W-:Y:S02]  /*d710*/  IMAD.U32 R34, R27, 0x10000, RZ ;  /* 0x000100001b227824 */ /* 0x000fe400078e00ff */
[-C--:B------:R-:W-:Y:S01]  /*d720*/  FMUL.FTZ R49, R32, R31.reuse ;  /* 0x0000001f20317220 */ /* 0x080fe20000410000 */
[----:B------:R-:W-:Y:S01]  /*d730*/  FFMA.FTZ R43, R28, R31, -R43 ;  /* 0x0000001f1c2b7223 */ /* 0x000fe2000001082b */
        /* <DEDUP_REMOVED lines=8> */
[C---:B------:R-:W-:Y:S01]  /*d7c0*/  FMUL.FTZ R35, R24.reuse, R31 ;  /* 0x0000001f18237220 */ /* 0x040fe20000410000 */
[----:B------:R-:W-:Y:S01]  /*d7d0*/  FMUL.FTZ R37, R24, R65 ;  /* 0x0000004118257220 */ /* 0x000fe20000410000 */
[----:B------:R-:W-:-:S02]  /*d7e0*/  IMAD.U32 R33, R26, 0x10000, RZ ;  /* 0x000100001a217824 */ /* 0x000fc400078e00ff */
[----:B------:R-:W-:Y:S01]  /*d7f0*/  FFMA.FTZ R41, R20, R36, R41 ;  /* 0x0000002414297223 */ /* 0x000fe20000010029 */
[----:B------:R-:W-:Y:S02]  /*d800*/  IMAD.U32 R24, R74, 0x10000, RZ ;  /* 0x000100004a187824 */ /* 0x000fe400078e00ff */
[----:B------:R-:W-:Y:S01]  /*d810*/  FFMA.FTZ R39, R30, R39, R34 ;  /* 0x000000271e277223 */ /* 0x000fe20000010022 */
[----:B------:R-:W-:Y:S01]  /*d820*/  FMUL.FTZ R32, R25, R28 ;  /* 0x0000001c19207220 */ /* 0x000fe20000410000 */
[C---:B------:R-:W-:Y:S01]  /*d830*/  FFMA.FTZ R35, R4.reuse, R65, -R35 ;  /* 0x0000004104237223 */ /* 0x040fe20000010823 */
[----:B------:R-:W-:Y:S02]  /*d840*/  IMAD.U32 R20, R45, 0x10000, RZ ;  /* 0x000100002d147824 */ /* 0x000fe400078e00ff */
[----:B------:R-:W-:Y:S01]  /*d850*/  FMUL.FTZ R25, R25, R66 ;  /* 0x0000004219197220 */ /* 0x000fe20000410000 */
[----:B------:R-:W-:Y:S01]  /*d860*/  FFMA.FTZ R30, R4, R31, R37 ;  /* 0x0000001f041e7223 */ /* 0x000fe20000010025 */
        /* <DEDUP_REMOVED lines=11> */
[----:B------:R-:W-:Y:S02]  /*d920*/  LOP3.LUT R4, R75, 0xffff0000, RZ, 0xc0, !PT ;  /* 0xffff00004b047812 */ /* 0x000fe400078ec0ff */
[----:B------:R-:W-:Y:S01]  /*d930*/  LOP3.LUT R46, R46, 0xffff0000, RZ, 0xc0, !PT ;  /* 0xffff00002e2e7812 */ /* 0x000fe200078ec0ff */
[-C--:B------:R-:W-:Y:S01]  /*d940*/  FMUL.FTZ R26, R26, R45.reuse ;  /* 0x0000002d1a1a7220 */ /* 0x080fe20000410000 */
[----:B------:R-:W-:Y:S01]  /*d950*/  LOP3.LUT R7, R7, 0xffff0000, RZ, 0xc0, !PT ;  /* 0xffff000007077812 */ /* 0x000fe200078ec0ff */
        /* <DEDUP_REMOVED lines=16> */
.L_x_9553:
[----:B------:R-:W-:Y:S05]  /*da60*/  BSYNC B1 ;  /* 0x0000000000017941 */ /* 0x000fea0003800000 */
.L_x_9552:
[----:B------:R-:W-:Y:S01]  /*da70*/  PRMT R20, R3, 0x5410, R0 ;  /* 0x0000541003147816 */ /* 0x000fe20000000000 */
[----:B------:R-:W-:Y:S06]  /*da80*/  @P0 BRA `(.L_x_9537) ;  /* 0x0000000400980947 */ /* 0x000fec0003800000 */
[----:B------:R-:W-:Y:S01]  /*da90*/  LEA.HI R47, R47, R206, RZ, 0x1d ;  /* 0x000000ce2f2f7211 */ /* 0x000fe200078fe8ff */
[----:B--23--:R-:W2:Y:S01]  /*daa0*/  LDS.128 R4, [R214] ;  /* 0x00000000d6047984 */ /* 0x00cea20000000c00 */
[----:B------:R-:W-:Y:S02]  /*dab0*/  SHF.R.U64 R21, R12, 0x10, R13 ;  /* 0x000000100c157819 */ /* 0x000fe4000000120d */
[----:B------:R-:W-:Y:S01]  /*dac0*/  SHF.R.S32.HI R0, RZ, 0x1f, R47 ;  /* 0x0000001fff007819 */ /* 0x000fe2000001142f */
[----:B------:R-:W-:Y:S01]  /*dad0*/  IMAD.SHL.U32 R3, R47, 0x8, RZ ;  /* 0x000000082f037824 */ /* 0x000fe200078e00ff */
[----:B------:R-:W-:Y:S02]  /*dae0*/  SHF.R.U32.HI R12, RZ, 0x10, R13 ;  /* 0x00000010ff0c7819 */ /* 0x000fe4000001160d */
[----:B------:R-:W-:Y:S02]  /*daf0*/  LEA.HI R47, R0, R47, RZ, 0x3 ;  /* 0x0000002f002f7211 */ /* 0x000fe400078f18ff */
[----:B------:R-:W-:-:S02]  /*db00*/  LOP3.LUT R0, R194, 0x38, R3, 0xf8, !PT ;  /* 0x00000038c2007812 */ /* 0x000fc400078ef803 */
[----:B------:R-:W-:Y:S01]  /*db10*/  PRMT R71, R71, 0x5410, R12 ;  /* 0x0000541047477816 */ /* 0x000fe2000000000c */
[----:B------:R-:W-:Y:S01]  /*db20*/  IMAD.SHL.U32 R47, R47, 0x400, RZ ;  /* 0x000004002f2f7824 */ /* 0x000fe200078e00ff */
[----:B------:R-:W-:Y:S02]  /*db30*/  LOP3.LUT R0, R0, R225, RZ, 0x3c, !PT ;  /* 0x000000e100007212 */ /* 0x000fe400078e3cff */
[--C-:B-1----:R-:W-:Y:S02]  /*db40*/  SHF.R.U64 R28, R14, 0x10, R15.reuse ;  /* 0x000000100e1c7819 */ /* 0x102fe4000000120f */
[----:B------:R-:W-:Y:S02]  /*db50*/  LOP3.LUT R3, R47, 0x7fffe000, RZ, 0xc0, !PT ;  /* 0x7fffe0002f037812 */ /* 0x000fe400078ec0ff */
[----:B0-----:R-:W-:Y:S02]  /*db60*/  SHF.R.U32.HI R29, RZ, 0x10, R15 ;  /* 0x00000010ff1d7819 */ /* 0x001fe4000001160f */
[----:B------:R-:W-:-:S02]  /*db70*/  IADD3 R3, R0, R3, R197 ;  /* 0x0000000300037210 */ /* 0x000fc40007ffe0c5 */
[--C-:B------:R-:W-:Y:S02]  /*db80*/  SHF.R.U64 R0, R8, 0x10, R9.reuse ;  /* 0x0000001008007819 */ /* 0x100fe40000001209 */
[----:B------:R-:W-:Y:S01]  /*db90*/  SHF.R.U32.HI R8, RZ, 0x10, R9 ;  /* 0x00000010ff087819 */ /* 0x000fe20000011609 */
[----:B------:R-:W-:Y:S01]  /*dba0*/  IMAD R3, R3, 0x2, R18 ;  /* 0x0000000203037824 */ /* 0x000fe200078e0212 */
[----:B------:R-:W-:Y:S02]  /*dbb0*/  PRMT R57, R57, 0x5410, R0 ;  /* 0x0000541039397816 */ /* 0x000fe40000000000 */
[--C-:B------:R-:W-:Y:S02]  /*dbc0*/  SHF.R.U64 R9, R10, 0x10, R11.reuse ;  /* 0x000000100a097819 */ /* 0x100fe4000000120b */
[----:B------:R-:W0:Y:S01]  /*dbd0*/  LDS.128 R24, [R3+0x10400] ;  /* 0x0104000003187984 */ /* 0x000e220000000c00 */
[----:B------:R-:W-:Y:S02]  /*dbe0*/  SHF.R.U32.HI R10, RZ, 0x10, R11 ;  /* 0x00000010ff0a7819 */ /* 0x000fe4000001160b */
[----:B------:R-:W-:-:S02]  /*dbf0*/  PRMT R70, R70, 0x5410, R21 ;  /* 0x0000541046467816 */ /* 0x000fc40000000015 */
[----:B------:R-:W-:Y:S02]  /*dc00*/  PRMT R67, R67, 0x5410, R8 ;  /* 0x0000541043437816 */ /* 0x000fe40000000008 */
[----:B------:R-:W-:Y:S01]  /*dc10*/  PRMT R28, R20, 0x5432, R28 ;  /* 0x00005432141c7816 */ /* 0x000fe2000000001c */
[----:B------:R-:W-:Y:S01]  /*dc20*/  IMAD.U32 R21, R70, 0x10000, RZ ;  /* 0x0001000046157824 */ /* 0x000fe200078e00ff */
[----:B------:R-:W-:Y:S01]  /*dc30*/  PRMT R29, R20, 0x5410, R29 ;  /* 0x00005410141d7816 */ /* 0x000fe2000000001d */
[----:B--2---:R-:W-:Y:S01]  /*dc40*/  IMAD.U32 R0, R4, 0x10000, RZ ;  /* 0x0001000004007824 */ /* 0x004fe200078e00ff */
[----:B------:R-:W-:Y:S01]  /*dc50*/  PRMT R69, R69, 0x5410, R10 ;  /* 0x0000541045457816 */ /* 0x000fe2000000000a */
[----:B------:R-:W-:Y:S01]  /*dc60*/  IMAD.U32 R8, R5, 0x10000, RZ ;  /* 0x0001000005087824 */ /* 0x000fe200078e00ff */
[----:B------:R-:W-:Y:S01]  /*dc70*/  PRMT R68, R68, 0x5410, R9 ;  /* 0x0000541044447816 */ /* 0x000fe20000000009 */
[----:B------:R-:W-:Y:S01]  /*dc80*/  IMAD.U32 R10, R7, 0x10000, RZ ;  /* 0x00010000070a7824 */ /* 0x000fe200078e00ff */
[----:B------:R-:W-:Y:S01]  /*dc90*/  LOP3.LUT R4, R4, 0xffff0000, RZ, 0xc0, !PT ;  /* 0xffff000004047812 */ /* 0x000fe200078ec0ff */
[----:B------:R-:W-:Y:S01]  /*dca0*/  IMAD.U32 R9, R6, 0x10000, RZ ;  /* 0x0001000006097824 */ /* 0x000fe200078e00ff */
[----:B------:R-:W-:-:S02]  /*dcb0*/  LOP3.LUT R5, R5, 0xffff0000, RZ, 0xc0, !PT ;  /* 0xffff000005057812 */ /* 0x000fc400078ec0ff */
        /* <DEDUP_REMOVED lines=9> */
[C---:B------:R-:W-:Y:S01]  /*dd50*/  IMAD.U32 R20, R27.reuse, 0x10000, RZ ;  /* 0x000100001b147824 */ /* 0x040fe200078e00ff */
[----:B------:R-:W-:Y:S01]  /*dd60*/  LOP3.LUT R26, R27, 0xffff0000, RZ, 0xc0, !PT ;  /* 0xffff00001b1a7812 */ /* 0x000fe200078ec0ff */
[----:B------:R-:W-:Y:S01]  /*dd70*/  FMUL.FTZ R31, R11, R25 ;  /* 0x000000190b1f7220 */ /* 0x000fe20000410000 */
[----:B------:R-:W-:-:S02]  /*dd80*/  IMAD.U32 R27, R67, 0x10000, RZ ;  /* 0x00010000431b7824 */ /* 0x000fc400078e00ff */
[-C--:B------:R-:W-:Y:S01]  /*dd90*/  FMUL.FTZ R33, R11, R21.reuse ;  /* 0x000000150b217220 */ /* 0x080fe20000410000 */
[----:B------:R-:W-:Y:S02]  /*dda0*/  IMAD.U32 R11, R71, 0x10000, RZ ;  /* 0x00010000470b7824 */ /* 0x000fe400078e00ff */
[----:B------:R-:W-:Y:S01]  /*ddb0*/  FFMA.FTZ R30, R0, R21, -R31 ;  /* 0x00000015001e7223 */ /* 0x000fe2000001081f */
[----:B------:R-:W-:Y:S01]  /*ddc0*/  FMUL.FTZ R35, R13, R27 ;  /* 0x0000001b0d237220 */ /* 0x000fe20000410000 */
[----:B------:R-:W-:Y:S02]  /*ddd0*/  IMAD.U32 R31, R69, 0x10000, RZ ;  /* 0x00010000451f7824 */ /* 0x000fe400078e00ff */
[-C--:B------:R-:W-:Y:S01]  /*dde0*/  FMUL.FTZ R13, R13, R11.reuse ;  /* 0x0000000b0d0d7220 */ /* 0x080fe20000410000 */
[----:B------:R-:W-:Y:S02]  /*ddf0*/  IMAD.U32 R21, R29, 0x10000, RZ ;  /* 0x000100001d157824 */ /* 0x000fe400078e00ff */
[----:B------:R-:W-:Y:S01]  /*de00*/  FFMA.FTZ R35, R8, R11, -R35 ;  /* 0x0000000b08237223 */ /* 0x000fe20000010823 */
[----:B------:R-:W-:Y:S01]  /*de10*/  FMUL.FTZ R11, R20, R31 ;  /* 0x0000001f140b7220 */ /* 0x000fe20000410000 */
[----:B------:R-:W-:Y:S01]  /*de20*/  FFMA.FTZ R33, R0, R25, R33 ;  /* 0x0000001900217223 */ /* 0x000fe20000010021 */
[-C--:B------:R-:W-:Y:S01]  /*de30*/  FMUL.FTZ R0, R20, R21.reuse ;  /* 0x0000001514007220 */ /* 0x080fe20000410000 */
[----:B------:R-:W-:Y:S01]  /*de40*/  LOP3.LUT R57, R57, 0xffff0000, RZ, 0xc0, !PT ;  /* 0xffff000039397812 */ /* 0x000fe200078ec0ff */
[----:B------:R-:W-:Y:S01]  /*de50*/  FFMA.FTZ R20, R10, R21, -R11 ;  /* 0x000000150a147223 */ /* 0x000fe2000001080b */
[----:B------:R-:W-:Y:S01]  /*de60*/  LOP3.LUT R11, R70, 0xffff0000, RZ, 0xc0, !PT ;  /* 0xffff0000460b7812 */ /* 0x000fe200078ec0ff */
[----:B------:R-:W-:Y:S01]  /*de70*/  FFMA.FTZ R27, R8, R27, R13 ;  /* 0x0000001b081b7223 */ /* 0x000fe2000001000d */
[----:B------:R-:W-:Y:S01]  /*de80*/  LOP3.LUT R67, R67, 0xffff0000, RZ, 0xc0, !PT ;  /* 0xffff000043437812 */ /* 0x000fe200078ec0ff */
[C---:B------:R-:W-:Y:S01]  /*de90*/  FMUL.FTZ R13, R12.reuse, R57 ;  /* 0x000000390c0d7220 */ /* 0x040fe20000410000 */
[----:B------:R-:W-:Y:S01]  /*dea0*/  LOP3.LUT R71, R71, 0xffff0000, RZ, 0xc0, !PT ;  /* 0xffff000047477812 */ /* 0x000fe200078ec0ff */
[----:B------:R-:W-:Y:S01]  /*deb0*/  FMUL.FTZ R21, R12, R11 ;  /* 0x0000000b0c157220 */ /* 0x000fe20000410000 */
[----:B------:R-:W-:-:S02]  /*dec0*/  IMAD.U32 R8, R68, 0x10000, RZ ;  /* 0x0001000044087824 */ /* 0x000fc400078e00ff */
[----:B------:R-:W-:Y:S01]  /*ded0*/  FFMA.FTZ R31, R10, R31, R0 ;  /* 0x0000001f0a1f7223 */ /* 0x000fe20000010000 */
[----:B------:R-:W-:Y:S01]  /*dee0*/  SHF.L.U32 R0, R28, 0x10, RZ ;  /* 0x000000101c007819 */ /* 0x000fe200000006ff */
[----:B------:R-:W-:Y:S01]  /*def0*/  FFMA.FTZ R13, R4, R11, -R13 ;  /* 0x0000000b040d7223 */ /* 0x000fe2000001080d */
[----:B------:R-:W-:Y:S01]  /*df00*/  FMUL.FTZ R12, R24, R67 ;  /* 0x00000043180c7220 */ /* 0x000fe20000410000 */
[----:B------:R-:W-:Y:S01]  /*df10*/  FFMA.FTZ R10, R4, R57, R21 ;  /* 0x00000039040a7223 */ /* 0x000fe20000010015 */
        /* <DEDUP_REMOVED lines=29> */
.L_x_9537:
[----:B------:R-:W-:Y:S05]  /*e0f0*/  BSYNC B0 ;  /* 0x0000000000007941 */ /* 0x000fea0003800000 */
.L_x_9509:
        /* <DEDUP_REMOVED lines=8> */
.L_x_9507:
[----:B------:R-:W-:-:S05]  /*e180*/  IMAD.U32 R0, RZ, RZ, UR39 ;  /* 0x00000027ff007e24 */ /* 0x000fca000f8e00ff */
[----:B------:R-:W-:-:S13]  /*e190*/  ISETP.NE.AND P0, PT, R0, 0x3, PT ;  /* 0x000000030000780c */ /* 0x000fda0003f05270 */
[----:B------:R-:W-:Y:S05]  /*e1a0*/  @!P0 BRA `(.L_x_9554) ;  /* 0x0000000000048947 */ /* 0x000fea0003800000 */
[----:B------:R-:W-:Y:S01]  /*e1b0*/  BPT.TRAP 0x1 ;  /* 0x000000040000795c */ /* 0x000fe20000300000 */
.L_x_9554:
[----:B------:R-:W-:Y:S01]  /*e1c0*/  IMAD R0, R186, 0x8, R18 ;  /* 0x00000008ba007824 */ /* 0x000fe200078e0212 */
[----:B-1-34-:R-:W-:-:S04]  /*e1d0*/  SHF.L.U32 R3, R188, 0x1f, RZ ;  /* 0x0000001fbc037819 */ /* 0x01afc800000006ff */
[----:B------:R1:W3:Y:S01]  /*e1e0*/  SYNCS.PHASECHK.TRANS64.TRYWAIT P1, [R0+URZ+0x28830], R3 ;  /* 0x02883003000075a7 */ /* 0x0002e2000802017f */
[----:B------:R-:W-:Y:S05]  /*e1f0*/  @!P0 BRA `(.L_x_9555) ;  /* 0x0000000000048947 */ /* 0x000fea0003800000 */
[----:B------:R-:W-:Y:S01]  /*e200*/  BPT.TRAP 0x1 ;  /* 0x000000040000795c */ /* 0x000fe20000300000 */
.L_x_9555:
[----:B---3--:R-:W-:Y:S05]  /*e210*/  @P1 BRA `(.L_x_9556) ;  /* 0x0000000000081947 */ /* 0x008fea0003800000 */
[----:B------:R-:W3:Y:S02]  /*e220*/  SYNCS.PHASECHK.TRANS64.TRYWAIT P1, [R0+URZ+0x28830], R3 ;  /* 0x02883003000075a7 */ /* 0x000ee4000802017f */
[----:B---3--:R-:W-:Y:S05]  /*e230*/  @!P1 BRA `(.L_x_9557) ;  /* 0x0000014400749947 */ /* 0x008fea0003800000 */
.L_x_9556:
[----:B------:R-:W-:Y:S05]  /*e240*/  WARPSYNC.ALL ;  /* 0x0000000000007948 */ /* 0x000fea0003800000 */
[----:B-1-3--:R-:W-:Y:S01]  /*e250*/  VIADD R3, R18, 0x18400 ;  /* 0x0001840012037836 */ /* 0x00afe20000000000 */
[----:B------:R-:W-:Y:S01]  /*e260*/  R2UR UR32, R42 ;  /* 0x000000002a2072ca */ /* 0x000fe200000e0000 */
[----:B0-2---:R-:W-:Y:S01]  /*e270*/  IMAD.MOV.U32 R7, RZ, RZ, 0x40000040 ;  /* 0x40000040ff077424 */ /* 0x005fe200078e00ff */
        /* <DEDUP_REMOVED lines=17> */
[----:B------:R-:W-:Y:S01]  /*e390*/  MOV R9, 0x40000040 ;  /* 0x4000004000097802 */ /* 0x000fe20000000f00 */
        /* <DEDUP_REMOVED lines=58> */
.L_x_9558:
[----:B------:R-:W0:Y:S01]  /*e740*/  LDC R6, c[0x0][0x448] ;  /* 0x00011200ff067b82 */ /* 0x000e220000000800 */
[----:B------:R-:W-:Y:S01]  /*e750*/  ULDC UR6, c[0x0][0x9d8] ;  /* 0x0002760000067ab9 */ /* 0x000fe20000000800 */
[----:B------:R-:W-:Y:S01]  /*e760*/  ULDC UR48, c[0x0][0x988] ;  /* 0x0002620000307ab9 */ /* 0x000fe20000000800 */
        /* <DEDUP_REMOVED lines=21> */
[----:B0-----:R-:W-:Y:S01]  /*e8c0*/  ISETP.NE.AND P1, PT, R6, 0x1, PT ;  /* 0x000000010600780c */ /* 0x001fe20003f25270 */
[----:B------:R-:W-:Y:S01]  /*e8d0*/  FMUL.FTZ R6, R54, UR6 ;  /* 0x0000000636067c20 */ /* 0x000fe20008410000 */
[----:B------:R-:W-:-:S02]  /*e8e0*/  IMAD.IADD R54, R204, 0x1, R191 ;  /* 0x00000001cc367824 */ /* 0x000fc400078e02bf */
[----:B------:R-:W-:Y:S01]  /*e8f0*/  FMUL.FTZ R15, R44, UR6 ;  /* 0x000000062c0f7c20 */ /* 0x000fe20008410000 */
[----:B-1----:R-:W-:Y:S02]  /*e900*/  IMAD.MOV.U32 R31, RZ, RZ, -0x80 ;  /* 0xffffff80ff1f7424 */ /* 0x002fe400078e00ff */
        /* <DEDUP_REMOVED lines=8> */
[----:B------:R-:W1:Y:S01]  /*e990*/  @P1 LDC R27, c[0x0][0x44c] ;  /* 0x00011300ff1b1b82 */ /* 0x000e620000000800 */
[----:B------:R-:W-:Y:S01]  /*e9a0*/  FMUL.FTZ R3, R24, UR6 ;  /* 0x0000000618037c20 */ /* 0x000fe20008410000 */
[----:B------:R2:W3:Y:S01]  /*e9b0*/  MUFU.TANH R97, R26 ;  /* 0x0000001a00617308 */ /* 0x0004e20000002400 */
[----:B0-----:R-:W-:-:S02]  /*e9c0*/  IMAD R6, R96, R31, 0x80 ;  /* 0x0000008060067424 */ /* 0x001fc400078e021f */
[----:B------:R-:W-:Y:S01]  /*e9d0*/  FMUL.FTZ R24, R48, UR6 ;  /* 0x0000000630187c20 */ /* 0x000fe20008410000 */
[----:B------:R-:W-:Y:S01]  /*e9e0*/  FMUL.FTZ R62, R62, UR6 ;  /* 0x000000063e3e7c20 */ /* 0x000fe20008410000 */
[----:B------:R-:W-:Y:S01]  /*e9f0*/  FMUL.FTZ R66, R66, UR6 ;  /* 0x0000000642427c20 */ /* 0x000fe20008410000 */
[----:B------:R-:W-:Y:S01]  /*ea00*/  FMUL.FTZ R12, R37, UR6 ;  /* 0x00000006250c7c20 */ /* 0x000fe20008410000 */
[----:B------:R-:W0:Y:S01]  /*ea10*/  @P1 LDC R28, c[0x0][0x450] ;  /* 0x00011400ff1c1b82 */ /* 0x000e220000000800 */
[----:B------:R-:W-:Y:S01]  /*ea20*/  IADD3 R30, R6, 0x1, RZ ;  /* 0x00000001061e7810 */ /* 0x000fe20007ffe0ff */
[----:B------:R-:W4:Y:S01]  /*ea30*/  MUFU.TANH R34, R34 ;  /* 0x0000002200227308 */ /* 0x000f220000002400 */
[----:B--2---:R-:W-:Y:S01]  /*ea40*/  FMUL.FTZ R26, R53, UR6 ;  /* 0x00000006351a7c20 */ /* 0x004fe20008410000 */
[----:B------:R-:W-:Y:S01]  /*ea50*/  FMUL.FTZ R67, R67, UR6 ;  /* 0x0000000643437c20 */ /* 0x000fe20008410000 */
[----:B------:R-:W-:Y:S01]  /*ea60*/  FMUL.FTZ R70, R70, UR6 ;  /* 0x0000000646467c20 */ /* 0x000fe20008410000 */
[----:B------:R-:W-:-:S02]  /*ea70*/  IMAD R30, R203, -0x2, R30 ;  /* 0xfffffffecb1e7824 */ /* 0x000fc400078e021e */
        /* <DEDUP_REMOVED lines=9> */
[----:B-1----:R-:W-:-:S04]  /*eb10*/  @P1 IMAD.HI.U32 R27, R54, R27, RZ ;  /* 0x0000001b361b1227 */ /* 0x002fc800078e00ff */
[----:B------:R-:W-:Y:S01]  /*eb20*/  FMUL.FTZ R86, R86, UR6 ;  /* 0x0000000656567c20 */ /* 0x000fe20008410000 */
[----:B------:R-:W1:Y:S01]  /*eb30*/  MUFU.TANH R38, R38 ;  /* 0x0000002600267308 */ /* 0x000e620000002400 */
[----:B------:R-:W-:Y:S01]  /*eb40*/  FMUL.FTZ R87, R87, UR6 ;  /* 0x0000000657577c20 */ /* 0x000fe20008410000 */
[----:B------:R-:W-:Y:S01]  /*eb50*/  FMUL.FTZ R21, R49, UR6 ;  /* 0x0000000631157c20 */ /* 0x000fe20008410000 */
[----:B------:R-:W-:Y:S01]  /*eb60*/  FMUL.FTZ R5, R25, UR6 ;  /* 0x0000000619057c20 */ /* 0x000fe20008410000 */
[----:B------:R-:W-:Y:S01]  /*eb70*/  FMUL.FTZ R25, R52, UR6 ;  /* 0x0000000634197c20 */ /* 0x000fe20008410000 */
[----:B------:R-:W-:Y:S01]  /*eb80*/  FMUL.FTZ R61, R61, UR6 ;  /* 0x000000063d3d7c20 */ /* 0x000fe20008410000 */
[----:B0-----:R-:W-:Y:S01]  /*eb90*/  @P1 SHF.R.U32.HI R54, RZ, R28, R27 ;  /* 0x0000001cff361219 */ /* 0x001fe2000001161b */
[----:B------:R-:W-:Y:S01]  /*eba0*/  FMUL.FTZ R28, R56, UR6 ;  /* 0x00000006381c7c20 */ /* 0x000fe20008410000 */
[----:B------:R-:W-:Y:S02]  /*ebb0*/  IMAD.IADD R56, R193, 0x1, R6 ;  /* 0x00000001c1387824 */ /* 0x000fe400078e0206 */
[----:B------:R-:W-:Y:S01]  /*ebc0*/  FMUL.FTZ R27, R57, UR6 ;  /* 0x00000006391b7c20 */ /* 0x000fe20008410000 */
[----:B------:R-:W-:Y:S01]  /*ebd0*/  IADD3 R57, -R192, R30, R193 ;  /* 0x0000001ec0397210 */ /* 0x000fe20007ffe1c1 */
[----:B------:R-:W0:Y:S01]  /*ebe0*/  SHFL.IDX PT, R29, R54, 0x1, 0x1c1f ;  /* 0x003c1f00361d7f89 */ /* 0x000e2200000e0000 */
[----:B------:R-:W-:Y:S01]  /*ebf0*/  IMAD R56, R203, -0x2, R56 ;  /* 0xfffffffecb387824 */ /* 0x000fe200078e0238 */
[----:B------:R-:W5:Y:S01]  /*ec00*/  MUFU.TANH R39, R39 ;  /* 0x0000002700277308 */ /* 0x000f620000002400 */
[----:B------:R-:W-:Y:S01]  /*ec10*/  FMUL.FTZ R60, R60, UR6 ;  /* 0x000000063c3c7c20 */ /* 0x000fe20008410000 */
[----:B------:R-:W5:Y:S01]  /*ec20*/  SHFL.IDX PT, R54, R54, RZ, 0x1c1f ;  /* 0x001c1fff36367589 */ /* 0x000f6200000e0000 */
[----:B------:R-:W-:Y:S01]  /*ec30*/  FMUL.FTZ R64, R64, UR6 ;  /* 0x0000000640407c20 */ /* 0x000fe20008410000 */
[----:B------:R-:W-:Y:S01]  /*ec40*/  FMUL.FTZ R65, R65, UR6 ;  /* 0x0000000641417c20 */ /* 0x000fe20008410000 */
        /* <DEDUP_REMOVED lines=12> */
[----:B------:R-:W-:Y:S01]  /*ed10*/  VIADD R0, R0, 0x28840 ;  /* 0x0002884000007836 */ /* 0x000fe20000000000 */
[----:B------:R-:W-:Y:S01]  /*ed20*/  ULDC UR46, c[0x0][0x9d8] ;  /* 0x00027600002e7ab9 */ /* 0x000fe20000000800 */
[----:B------:R-:W-:Y:S01]  /*ed30*/  ULDC UR47, c[0x0][0x9d8] ;  /* 0x00027600002f7ab9 */ /* 0x000fe20000000800 */
[----:B------:R-:W-:Y:S01]  /*ed40*/  ULDC UR44, c[0x0][0x988] ;  /* 0x00026200002c7ab9 */ /* 0x000fe20000000800 */
[----:B------:R-:W-:Y:S01]  /*ed50*/  ULDC UR45, c[0x0][0x988] ;  /* 0x00026200002d7ab9 */ /* 0x000fe20000000800 */
[----:B0-----:R-:W-:-:S02]  /*ed60*/  VIADDMNMX R29, R29, R57, R56, PT ;  /* 0x000000391d1d7246 */ /* 0x001fc40003800138 */
[----:B------:R-:W-:Y:S01]  /*ed70*/  CS2R R150, SRZ ;  /* 0x0000000000967805 */ /* 0x000fe2000001ff00 */
[----:B------:R2:W-:Y:S01]  /*ed80*/  MUFU.TANH R41, R59 ;  /* 0x0000003b00297308 */ /* 0x0005e20000002400 */
[----:B------:R-:W-:Y:S02]  /*ed90*/  CS2R R148, SRZ ;  /* 0x0000000000947805 */ /* 0x000fe4000001ff00 */
[C---:B------:R-:W-:Y:S02]  /*eda0*/  ISETP.GT.AND P2, PT, R29.reuse, RZ, PT ;  /* 0x000000ff1d00720c */ /* 0x040fe40003f44270 */
[----:B------:R-:W-:Y:S02]  /*edb0*/  CS2R R146, SRZ ;  /* 0x0000000000927805 */ /* 0x000fe4000001ff00 */
[----:B------:R-:W-:Y:S02]  /*edc0*/  ISETP.GT.AND P3, PT, R29, 0x1, PT ;  /* 0x000000011d00780c */ /* 0x000fe40003f64270 */
[----:B------:R-:W-:-:S02]  /*edd0*/  CS2R R144, SRZ ;  /* 0x0000000000907805 */ /* 0x000fc4000001ff00 */
[----:B------:R-:W-:Y:S02]  /*ede0*/  ISETP.GT.AND P4, PT, R29, 0x8, PT ;  /* 0x000000081d00780c */ /* 0x000fe40003f84270 */
[----:B------:R-:W-:Y:S02]  /*edf0*/  CS2R R142, SRZ ;  /* 0x00000000008e7805 */ /* 0x000fe4000001ff00 */
[----:B---3--:R-:W-:Y:S01]  /*ee00*/  FSEL R97, R97, -INF , P2 ;  /* 0xff80000061617808 */ /* 0x008fe20001000000 */
[----:B------:R-:W0:Y:S01]  /*ee10*/  MUFU.TANH R46, R46 ;  /* 0x0000002e002e7308 */ /* 0x000e220000002400 */
[----:B------:R-:W-:Y:S02]  /*ee20*/  FSEL R95, R95, -INF , P3 ;  /* 0xff8000005f5f7808 */ /* 0x000fe40001800000 */
[----:B------:R-:W-:Y:S02]  /*ee30*/  CS2R R140, SRZ ;  /* 0x00000000008c7805 */ /* 0x000fe4000001ff00 */
[----:B------:R-:W-:-:S02]  /*ee40*/  ISETP.GT.AND P2, PT, R29, 0x9, PT ;  /* 0x000000091d00780c */ /* 0x000fc40003f44270 */
[----:B------:R-:W-:Y:S02]  /*ee50*/  CS2R R138, SRZ ;  /* 0x00000000008a7805 */ /* 0x000fe4000001ff00 */
[----:B------:R-:W-:Y:S02]  /*ee60*/  FSEL R93, R93, -INF , P4 ;  /* 0xff8000005d5d7808 */ /* 0x000fe40002000000 */
[----:B------:R-:W-:Y:S02]  /*ee70*/  CS2R R136, SRZ ;  /* 0x0000000000887805 */ /* 0x000fe4000001ff00 */
[----:B------:R-:W-:Y:S01]  /*ee80*/  FMNMX.FTZ R6, R97, R95, !PT ;  /* 0x0000005f61067209 */ /* 0x000fe20007810000 */
[----:B------:R1:W-:Y:S01]  /*ee90*/  MUFU.TANH R44, R63 ;  /* 0x0000003f002c7308 */ /* 0x0003e20000002400 */
[----:B------:R-:W-:Y:S02]  /*eea0*/  ISETP.GT.AND P3, PT, R29, 0x10, PT ;  /* 0x000000101d00780c */ /* 0x000fe40003f64270 */
[----:B------:R-:W-:-:S02]  /*eeb0*/  CS2R R134, SRZ ;  /* 0x0000000000867805 */ /* 0x000fc4000001ff00 */
[----:B------:R-:W-:Y:S02]  /*eec0*/  FSEL R91, R91, -INF , P2 ;  /* 0xff8000005b5b7808 */ /* 0x000fe40001000000 */
[----:B------:R-:W-:Y:S02]  /*eed0*/  CS2R R132, SRZ ;  /* 0x0000000000847805 */ /* 0x000fe4000001ff00 */
[----:B------:R-:W-:Y:S02]  /*eee0*/  FMNMX.FTZ R6, R93, R6, !PT ;  /* 0x000000065d067209 */ /* 0x000fe40007810000 */
[----:B------:R-:W-:Y:S02]  /*eef0*/  CS2R R130, SRZ ;  /* 0x0000000000827805 */ /* 0x000fe4000001ff00 */
[----:B------:R-:W-:Y:S01]  /*ef00*/  ISETP.GT.AND P2, PT, R29, 0x11, PT ;  /* 0x000000111d00780c */ /* 0x000fe20003f44270 */
[----:B------:R-:W3:Y:S01]  /*ef10*/  MUFU.TANH R47, R47 ;  /* 0x0000002f002f7308 */ /* 0x000ee20000002400 */
[----:B----4-:R-:W-:-:S02]  /*ef20*/  FSEL R89, R34, -INF , P3 ;  /* 0xff80000022597808 */ /* 0x010fc40001800000 */
[----:B------:R-:W-:Y:S02]  /*ef30*/  CS2R R128, SRZ ;  /* 0x0000000000807805 */ /* 0x000fe4000001ff00 */
[----:B------:R-:W-:Y:S02]  /*ef40*/  FMNMX.FTZ R6, R91, R6, !PT ;  /* 0x000000065b067209 */ /* 0x000fe40007810000 */
[----:B------:R-:W-:Y:S02]  /*ef50*/  CS2R R126, SRZ ;  /* 0x00000000007e7805 */ /* 0x000fe4000001ff00 */
[----:B------:R-:W-:Y:S02]  /*ef60*/  ISETP.GT.AND P3, PT, R29, 0x18, PT ;  /* 0x000000181d00780c */ /* 0x000fe40003f64270 */
[----:B------:R-:W-:Y:S02]  /*ef70*/  CS2R R124, SRZ ;  /* 0x00000000007c7805 */ /* 0x000fe4000001ff00 */
[----:B--2---:R-:W-:Y:S01]  /*ef80*/  FSEL R59, R35, -INF , P2 ;  /* 0xff800000233b7808 */ /* 0x004fe20001000000 */
[----:B------:R5:W-:Y:S01]  /*ef90*/  MUFU.TANH R36, R55 ;  /* 0x0000003700247308 */ /* 0x000be20000002400 */
[----:B------:R-:W-:-:S02]  /*efa0*/  FMNMX.FTZ R6, R89, R6, !PT ;  /* 0x0000000659067209 */ /* 0x000fc40007810000 */
[----:B------:R-:W-:Y:S02]  /*efb0*/  CS2R R122, SRZ ;  /* 0x00000000007a7805 */ /* 0x000fe4000001ff00 */
[----:B------:R-:W-:Y:S02]  /*efc0*/  ISETP.GT.AND P2, PT, R29, 0x19, PT ;  /* 0x000000191d00780c */ /* 0x000fe40003f44270 */
[----:B------:R-:W-:Y:S02]  /*efd0*/  CS2R R120, SRZ ;  /* 0x0000000000787805 */ /* 0x000fe4000001ff00 */
[----:B-1----:R-:W-:Y:S02]  /*efe0*/  FSEL R63, R38, -INF , P3 ;  /* 0xff800000263f7808 */ /* 0x002fe40001800000 */
[----:B------:R-:W-:Y:S02]  /*eff0*/  CS2R R118, SRZ ;  /* 0x0000000000767805 */ /* 0x000fe4000001ff00 */
[----:B------:R-:W-:Y:S01]  /*f000*/  FMNMX.FTZ R6, R59, R6, !PT ;  /* 0x000000063b067209 */ /* 0x000fe20007810000 */
[----:B------:R-:W1:Y:S01]  /*f010*/  MUFU.TANH R40, R50 ;  /* 0x0000003200287308 */ /* 0x000e620000002400 */
[----:B------:R-:W-:-:S02]  /*f020*/  ISETP.GT.AND P3, PT, R29, 0x20, PT ;  /* 0x000000201d00780c */ /* 0x000fc40003f64270 */
[----:B------:R-:W-:Y:S02]  /*f030*/  CS2R R116, SRZ ;  /* 0x0000000000747805 */ /* 0x000fe4000001ff00 */
[----:B-----5:R-:W-:Y:S02]  /*f040*/  FSEL R55, R39, -INF , P2 ;  /* 0xff80000027377808 */ /* 0x020fe40001000000 */
[----:B------:R-:W-:Y:S02]  /*f050*/  CS2R R114, SRZ ;  /* 0x0000000000727805 */ /* 0x000fe4000001ff00 */
[----:B------:R-:W-:Y:S02]  /*f060*/  FMNMX.FTZ R6, R63, R6, !PT ;  /* 0x000000063f067209 */ /* 0x000fe40007810000 */
[----:B------:R-:W-:Y:S02]  /*f070*/  CS2R R112, SRZ ;  /* 0x0000000000707805 */ /* 0x000fe4000001ff00 */
[----:B------:R-:W-:Y:S01]  /*f080*/  ISETP.GT.AND P2, PT, R29, 0x21, PT ;  /* 0x000000211d00780c */ /* 0x000fe20003f44270 */
[----:B------:R2:W4:Y:S01]  /*f090*/  MUFU.TANH R32, R51 ;  /* 0x0000003300207308 */ /* 0x0005220000002400 */
[----:B------:R-:W-:-:S02]  /*f0a0*/  FSEL R53, R42, -INF , P3 ;  /* 0xff8000002a357808 */ /* 0x000fc40001800000 */
[----:B------:R-:W-:Y:S02]  /*f0b0*/  CS2R R110, SRZ ;  /* 0x00000000006e7805 */ /* 0x000fe4000001ff00 */
[----:B------:R-:W-:Y:S02]  /*f0c0*/  FMNMX.FTZ R6, R55, R6, !PT ;  /* 0x0000000637067209 */ /* 0x000fe40007810000 */
[----:B------:R-:W-:Y:S02]  /*f0d0*/  CS2R R108, SRZ ;  /* 0x00000000006c7805 */ /* 0x000fe4000001ff00 */
[----:B------:R-:W-:Y:S02]  /*f0e0*/  ISETP.GT.AND P3, PT, R29, 0x28, PT ;  /* 0x000000281d00780c */ /* 0x000fe40003f64270 */
[----:B------:R-:W-:Y:S02]  /*f0f0*/  CS2R R106, SRZ ;  /* 0x00000000006a7805 */ /* 0x000fe4000001ff00 */
[----:B------:R-:W-:Y:S01]  /*f100*/  FMNMX.FTZ R6, R53, R6, !PT ;  /* 0x0000000635067209 */ /* 0x000fe20007810000 */
[----:B------:R-:W5:Y:S01]  /*f110*/  MUFU.TANH R58, R58 ;  /* 0x0000003a003a7308 */ /* 0x000f620000002400 */
[----:B--2---:R-:W-:-:S02]  /*f120*/  FSEL R51, R43, -INF , P2 ;  /* 0xff8000002b337808 */ /* 0x004fc40001000000 */
[----:B------:R-:W-:Y:S02]  /*f130*/  CS2R R104, SRZ ;  /* 0x0000000000687805 */ /* 0x000fe4000001ff00 */
        /* <DEDUP_REMOVED lines=8> */
[----:B---3--:R-:W-:Y:S02]  /*f1c0*/  FSEL R48, R47, -INF , P2 ;  /* 0xff8000002f307808 */ /* 0x008fe40001000000 */
[----:B------:R-:W-:Y:S02]  /*f1d0*/  FMNMX.FTZ R31, R50, R31, !PT ;  /* 0x0000001f321f7209 */ /* 0x000fe40007810000 */
[----:B------:R-:W-:Y:S01]  /*f1e0*/  ISETP.GT.AND P2, PT, R29, 0x31, PT ;  /* 0x000000311d00780c */ /* 0x000fe20003f44270 */
[----:B------:R-:W2:Y:S01]  /*f1f0*/  MUFU.TANH R66, R66 ;  /* 0x0000004200427308 */ /* 0x000ea20000002400 */
[----:B-1----:R-:W-:Y:S02]  /*f200*/  FSEL R40, R40, -INF , P3 ;  /* 0xff80000028287808 */ /* 0x002fe40001800000 */
[----:B------:R-:W-:-:S02]  /*f210*/  FMNMX.FTZ R31, R48, R31, !PT ;  /* 0x0000001f301f7209 */ /* 0x000fc40007810000 */
[C---:B------:R-:W-:Y:S02]  /*f220*/  ISETP.GT.AND P3, PT, R29.reuse, 0x38, PT ;  /* 0x000000381d00780c */ /* 0x040fe40003f64270 */
[----:B----4-:R-:W-:Y:S01]  /*f230*/  FSEL R35, R32, -INF , P2 ;  /* 0xff80000020237808 */ /* 0x010fe20001000000 */
[----:B------:R-:W1:Y:S01]  /*f240*/  MUFU.TANH R38, R67 ;  /* 0x0000004300267308 */ /* 0x000e620000002400 */
[----:B------:R-:W-:Y:S02]  /*f250*/  FMNMX.FTZ R6, R40, R31, !PT ;  /* 0x0000001f28067209 */ /* 0x000fe40007810000 */
[----:B------:R-:W-:Y:S02]  /*f260*/  ISETP.GT.AND P2, PT, R29, 0x39, PT ;  /* 0x000000391d00780c */ /* 0x000fe40003f44270 */
[----:B------:R-:W-:Y:S02]  /*f270*/  FSEL R33, R33, -INF , P3 ;  /* 0xff80000021217808 */ /* 0x000fe40001800000 */
[----:B------:R-:W-:Y:S01]  /*f280*/  FMNMX.FTZ R6, R35, R6, !PT ;  /* 0x0000000623067209 */ /* 0x000fe20007810000 */
[----:B------:R-:W3:Y:S01]  /*f290*/  MUFU.TANH R70, R70 ;  /* 0x0000004600467308 */ /* 0x000ee20000002400 */
[----:B------:R-:W-:-:S02]  /*f2a0*/  ISETP.GT.AND P3, PT, R29, 0x40, PT ;  /* 0x000000401d00780c */ /* 0x000fc40003f64270 */
[----:B------:R-:W-:Y:S02]  /*f2b0*/  FSEL R32, R36, -INF , P2 ;  /* 0xff80000024207808 */ /* 0x000fe40001000000 */
[----:B------:R-:W-:Y:S02]  /*f2c0*/  FMNMX.FTZ R31, R33, R6, !PT ;  /* 0x00000006211f7209 */ /* 0x000fe40007810000 */
[C---:B------:R-:W-:Y:S01]  /*f2d0*/  ISETP.GT.AND P2, PT, R29.reuse, 0x41, PT ;  /* 0x000000411d00780c */ /* 0x040fe20003f44270 */
[----:B------:R-:W4:Y:S01]  /*f2e0*/  MUFU.TANH R71, R71 ;  /* 0x0000004700477308 */ /* 0x000f220000002400 */
[----:B-----5:R-:W-:Y:S02]  /*f2f0*/  FSEL R30, R58, -INF , P3 ;  /* 0xff8000003a1e7808 */ /* 0x020fe40001800000 */
[----:B------:R-:W-:Y:S02]  /*f300*/  FMNMX.FTZ R37, R32, R31, !PT ;  /* 0x0000001f20257209 */ /* 0x000fe40007810000 */
[----:B------:R-:W-:-:S02]  /*f310*/  ISETP.GT.AND P3, PT, R29, 0x48, PT ;  /* 0x000000481d00780c */ /* 0x000fc40003f64270 */
[----:B------:R-:W-:Y:S01]  /*f320*/  FSEL R31, R41, -INF , P2 ;  /* 0xff800000291f7808 */ /* 0x000fe20001000000 */
[----:B------:R-:W5:Y:S01]  /*f330*/  MUFU.TANH R42, R74 ;  /* 0x0000004a002a7308 */ /* 0x000f620000002400 */
[----:B------:R-:W-:Y:S02]  /*f340*/  FMNMX.FTZ R6, R30, R37, !PT ;  /* 0x000000251e067209 */ /* 0x000fe40007810000 */
[----:B------:R-:W-:Y:S02]  /*f350*/  ISETP.GT.AND P2, PT, R29, 0x49, PT ;  /* 0x000000491d00780c */ /* 0x000fe40003f44270 */
[----:B0-----:R-:W-:Y:S02]  /*f360*/  FSEL R34, R62, -INF , P3 ;  /* 0xff8000003e227808 */ /* 0x001fe40001800000 */
[----:B------:R-:W-:Y:S01]  /*f370*/  FMNMX.FTZ R37, R31, R6, !PT ;  /* 0x000000061f257209 */ /* 0x000fe20007810000 */
[----:B------:R-:W0:Y:S01]  /*f380*/  MUFU.TANH R43, R75 ;  /* 0x0000004b002b7308 */ /* 0x000e220000002400 */
[----:B------:R-:W-:-:S02]  /*f390*/  ISETP.GT.AND P3, PT, R29, 0x50, PT ;  /* 0x000000501d00780c */ /* 0x000fc40003f64270 */
[----:B------:R-:W-:Y:S02]  /*f3a0*/  FSEL R36, R44, -INF , P2 ;  /* 0xff8000002c247808 */ /* 0x000fe40001000000 */
[----:B------:R-:W-:Y:S02]  /*f3b0*/  FMNMX.FTZ R39, R34, R37, !PT ;  /* 0x0000002522277209 */ /* 0x000fe40007810000 */
[C---:B------:R-:W-:Y:S01]  /*f3c0*/  ISETP.GT.AND P2, PT, R29.reuse, 0x51, PT ;  /* 0x000000511d00780c */ /* 0x040fe20003f44270 */
[----:B------:R-:W0:Y:S01]  /*f3d0*/  MUFU.TANH R78, R78 ;  /* 0x0000004e004e7308 */ /* 0x000e220000002400 */
[----:B--2---:R-:W-:Y:S02]  /*f3e0*/  FSEL R37, R66, -INF , P3 ;  /* 0xff80000042257808 */ /* 0x004fe40001800000 */
[----:B------:R-:W-:Y:S02]  /*f3f0*/  FMNMX.FTZ R6, R36, R39, !PT ;  /* 0x0000002724067209 */ /* 0x000fe40007810000 */
[----:B------:R-:W-:-:S02]  /*f400*/  ISETP.GT.AND P3, PT, R29, 0x58, PT ;  /* 0x000000581d00780c */ /* 0x000fc40003f64270 */
[----:B-1----:R-:W-:Y:S01]  /*f410*/  FSEL R38, R38, -INF , P2 ;  /* 0xff80000026267808 */ /* 0x002fe20001000000 */
[----:B------:R-:W1:Y:S01]  /*f420*/  MUFU.TANH R79, R79 ;  /* 0x0000004f004f7308 */ /* 0x000e620000002400 */
[----:B------:R-:W-:Y:S02]  /*f430*/  FMNMX.FTZ R41, R37, R6, !PT ;  /* 0x0000000625297209 */ /* 0x000fe40007810000 */
[C---:B------:R-:W-:Y:S02]  /*f440*/  ISETP.GT.AND P2, PT, R29.reuse, 0x59, PT ;  /* 0x000000591d00780c */ /* 0x040fe40003f44270 */
[----:B---3--:R-:W-:Y:S02]  /*f450*/  FSEL R39, R70, -INF , P3 ;  /* 0xff80000046277808 */ /* 0x008fe40001800000 */
[----:B------:R-:W-:Y:S01]  /*f460*/  FMNMX.FTZ R6, R38, R41, !PT ;  /* 0x0000002926067209 */ /* 0x000fe20007810000 */
[----:B------:R-:W2:Y:S01]  /*f470*/  MUFU.TANH R46, R82 ;  /* 0x00000052002e7308 */ /* 0x000ea20000002400 */
[----:B------:R-:W-:-:S02]  /*f480*/  ISETP.GT.AND P3, PT, R29, 0x60, PT ;  /* 0x000000601d00780c */ /* 0x000fc40003f64270 */
[----:B----4-:R-:W-:Y:S02]  /*f490*/  FSEL R41, R71, -INF , P2 ;  /* 0xff80000047297808 */ /* 0x010fe40001000000 */
[----:B------:R-:W-:Y:S02]  /*f4a0*/  FMNMX.FTZ R6, R39, R6, !PT ;  /* 0x0000000627067209 */ /* 0x000fe40007810000 */
[----:B------:R-:W-:Y:S01]  /*f4b0*/  ISETP.GT.AND P2, PT, R29, 0x61, PT ;  /* 0x000000611d00780c */ /* 0x000fe20003f44270 */
[----:B------:R-:W3:Y:S01]  /*f4c0*/  MUFU.TANH R83, R83 ;  /* 0x0000005300537308 */ /* 0x000ee20000002400 */
[----:B-----5:R-:W-:Y:S02]  /*f4d0*/  FSEL R42, R42, -INF , P3 ;  /* 0xff8000002a2a7808 */ /* 0x020fe40001800000 */
[----:B------:R-:W-:Y:S02]  /*f4e0*/  FMNMX.FTZ R45, R41, R6, !PT ;  /* 0x00000006292d7209 */ /* 0x000fe40007810000 */
[----:B------:R-:W-:-:S02]  /*f4f0*/  ISETP.GT.AND P3, PT, R29, 0x68, PT ;  /* 0x000000681d00780c */ /* 0x000fc40003f64270 */
[----:B0-----:R-:W-:Y:S01]  /*f500*/  FSEL R43, R43, -INF , P2 ;  /* 0xff8000002b2b7808 */ /* 0x001fe20001000000 */
[----:B------:R-:W0:Y:S01]  /*f510*/  MUFU.TANH R86, R86 ;  /* 0x0000005600567308 */ /* 0x000e220000002400 */
[----:B------:R-:W-:Y:S02]  /*f520*/  FMNMX.FTZ R6, R42, R45, !PT ;  /* 0x0000002d2a067209 */ /* 0x000fe40007810000 */
[----:B------:R-:W-:Y:S02]  /*f530*/  ISETP.GT.AND P2, PT, R29, 0x69, PT ;  /* 0x000000691d00780c */ /* 0x000fe40003f44270 */
[----:B------:R-:W-:Y:S02]  /*f540*/  FSEL R44, R78, -INF , P3 ;  /* 0xff8000004e2c7808 */ /* 0x000fe40001800000 */
[----:B------:R-:W-:Y:S01]  /*f550*/  FMNMX.FTZ R47, R43, R6, !PT ;  /* 0x000000062b2f7209 */ /* 0x000fe20007810000 */
[----:B------:R-:W4:Y:S01]  /*f560*/  MUFU.TANH R87, R87 ;  /* 0x0000005700577308 */ /* 0x000f220000002400 */
[----:B------:R-:W-:-:S02]  /*f570*/  ISETP.GT.AND P3, PT, R29, 0x70, PT ;  /* 0x000000701d00780c */ /* 0x000fc40003f64270 */
[----:B-1----:R-:W-:Y:S02]  /*f580*/  FSEL R45, R79, -INF , P2 ;  /* 0xff8000004f2d7808 */ /* 0x002fe40001000000 */
[----:B------:R-:W-:Y:S02]  /*f590*/  FMNMX.FTZ R6, R44, R47, !PT ;  /* 0x0000002f2c067209 */ /* 0x000fe40007810000 */
[----:B------:R-:W-:Y:S01]  /*f5a0*/  ISETP.GT.AND P2, PT, R29, 0x71, PT ;  /* 0x000000711d00780c */ /* 0x000fe20003f44270 */
[----:B------:R-:W-:Y:S01]  /*f5b0*/  MUFU.TANH R3, R3 ;  /* 0x0000000300037308 */ /* 0x000fe20000002400 */
[----:B--2---:R-:W-:Y:S02]  /*f5c0*/  FSEL R46, R46, -INF , P3 ;  /* 0xff8000002e2e7808 */ /* 0x004fe40001800000 */
[----:B------:R-:W-:Y:S02]  /*f5d0*/  FMNMX.FTZ R49, R45, R6, !PT ;  /* 0x000000062d317209 */ /* 0x000fe40007810000 */
[----:B------:R-:W-:-:S02]  /*f5e0*/  ISETP.GT.AND P3, PT, R29, 0x78, PT ;  /* 0x000000781d00780c */ /* 0x000fc40003f64270 */
[----:B---3--:R-:W-:Y:S01]  /*f5f0*/  FSEL R47, R83, -INF , P2 ;  /* 0xff800000532f7808 */ /* 0x008fe20001000000 */
[----:B------:R-:W1:Y:S01]  /*f600*/  MUFU.TANH R5, R5 ;  /* 0x0000000500057308 */ /* 0x000e620000002400 */
[----:B------:R-:W-:Y:S02]  /*f610*/  FMNMX.FTZ R6, R46, R49, !PT ;  /* 0x000000312e067209 */ /* 0x000fe40007810000 */
[----:B------:R-:W-:Y:S02]  /*f620*/  ISETP.GT.AND P2, PT, R29, 0x79, PT ;  /* 0x000000791d00780c */ /* 0x000fe40003f44270 */
[----:B0-----:R-:W-:Y:S02]  /*f630*/  FSEL R49, R86, -INF , P3 ;  /* 0xff80000056317808 */ /* 0x001fe40001800000 */
[----:B------:R-:W-:Y:S01]  /*f640*/  FMNMX.FTZ R6, R47, R6, !PT ;  /* 0x000000062f067209 */ /* 0x000fe20007810000 */
[----:B------:R-:W-:Y:S01]  /*f650*/  MUFU.TANH R8, R8 ;  /* 0x0000000800087308 */ /* 0x000fe20000002400 */
[----:B----4-:R-:W-:-:S02]  /*f660*/  FSEL R29, R87, -INF , P2 ;  /* 0xff800000571d7808 */ /* 0x010fc40001000000 */
[----:B------:R-:W-:Y:S02]  /*f670*/  FMNMX.FTZ R6, R49, R6, !PT ;  /* 0x0000000631067209 */ /* 0x000fe40007810000 */
[----:B------:R-:W-:Y:S02]  /*f680*/  VIADDMNMX R62, R54, R57, R56, PT ;  /* 0x00000039363e7246 */ /* 0x000fe40003800138 */
[----:B------:R-:W-:Y:S01]  /*f690*/  FMNMX.FTZ R6, R29, R6, !PT ;  /* 0x000000061d067209 */ /* 0x000fe20007810000 */
[----:B------:R-:W-:Y:S01]  /*f6a0*/  MUFU.TANH R7, R7 ;  /* 0x0000000700077308 */ /* 0x000fe20000002400 */
[C---:B------:R-:W-:Y:S02]  /*f6b0*/  ISETP.GT.AND P3, PT, R62.reuse, 0x1, PT ;  /* 0x000000013e00780c */ /* 0x040fe40003f64270 */
[----:B------:R-:W-:Y:S01]  /*f6c0*/  ISETP.GT.AND P4, PT, R62, 0x8, PT ;  /* 0x000000083e00780c */ /* 0x000fe20003f84270 */
[----:B------:R-:W0:Y:S01]  /*f6d0*/  SHFL.BFLY PT, R67, R6, 0x2, 0x1f ;  /* 0x0c401f0006437f89 */ /* 0x000e2200000e0000 */
[----:B-1----:R-:W-:-:S02]  /*f6e0*/  FSEL R57, R5, -INF , P3 ;  /* 0xff80000005397808 */ /* 0x002fc40001800000 */
[----:B------:R-:W-:Y:S01]  /*f6f0*/  ISETP.GT.AND P3, PT, R62, 0x10, PT ;  /* 0x000000103e00780c */ /* 0x000fe20003f64270 */
[----:B------:R-:W1:Y:S08]  /*f700*/  MUFU.TANH R10, R10 ;  /* 0x0000000a000a7308 */ /* 0x000e700000002400 */
[----:B------:R-:W-:Y:S08]  /*f710*/  MUFU.TANH R9, R9 ;  /* 0x0000000900097308 */ /* 0x000ff00000002400 */
[----:B------:R-:W2:Y:S01]  /*f720*/  MUFU.TANH R11, R11 ;  /* 0x0000000b000b7308 */ /* 0x000ea20000002400 */
[----:B-1----:R-:W-:-:S02]  /*f730*/  FSEL R5, R10, -INF , P3 ;  /* 0xff8000000a057808 */ /* 0x002fc40001800000 */
[----:B------:R-:W-:Y:S02]  /*f740*/  ISETP.GT.AND P3, PT, R62, 0x18, PT ;  /* 0x000000183e00780c */ /* 0x000fe40003f64270 */
[----:B0-----:R-:W-:-:S03]  /*f750*/  FMNMX.FTZ R67, R6, R67, !PT ;  /* 0x0000004306437209 */ /* 0x001fc60007810000 */
[----:B------:R-:W0:Y:S02]  /*f760*/  MUFU.TANH R12, R12 ;  /* 0x0000000c000c7308 */ /* 0x000e240000002400 */
[----:B------:R-:W1:Y:S06]  /*f770*/  SHFL.BFLY PT, R6, R67, 0x1, 0x1f ;  /* 0x0c201f0043067f89 */ /* 0x000e6c00000e0000 */
[----:B------:R-:W3:Y:S01]  /*f780*/  MUFU.TANH R14, R14 ;  /* 0x0000000e000e7308 */ /* 0x000ee20000002400 */
[----:B--2---:R-:W-:Y:S02]  /*f790*/  FSEL R11, R11, -INF , P3 ;  /* 0xff8000000b0b7808 */ /* 0x004fe40001800000 */
[----:B------:R-:W-:-:S05]  /*f7a0*/  ISETP.GT.AND P3, PT, R62, 0x20, PT ;  /* 0x000000203e00780c */ /* 0x000fca0003f64270 */
[----:B------:R-:W2:Y:S08]  /*f7b0*/  MUFU.TANH R13, R13 ;  /* 0x0000000d000d7308 */ /* 0x000eb00000002400 */
[----:B------:R-:W4:Y:S01]  /*f7c0*/  MUFU.TANH R15, R15 ;  /* 0x0000000f000f7308 */ /* 0x000f220000002400 */
[----:B-1----:R-:W-:-:S04]  /*f7d0*/  FMNMX.FTZ R6, R67, R6, !PT ;  /* 0x0000000643067209 */ /* 0x002fc80007810000 */
[C---:B------:R-:W-:Y:S01]  /*f7e0*/  FSETP.NEU.FTZ.AND P2, PT, R6.reuse, -INF , PT ;  /* 0xff8000000600780b */ /* 0x040fe20003f5d000 */
[----:B------:R-:W-:Y:S02]  /*f7f0*/  FMUL.FTZ R52, R6, UR48 ;  /* 0x0000003006347c20 */ /* 0x000fe40008410000 */
[----:B------:R-:W1:Y:S03]  /*f800*/  MUFU.TANH R20, R20 ;  /* 0x0000001400147308 */ /* 0x000e660000002400 */
[----:B------:R-:W-:Y:S02]  /*f810*/  FSEL R52, R52, RZ, P2 ;  /* 0x000000ff34347208 */ /* 0x000fe40001000000 */
[----:B------:R-:W-:-:S03]  /*f820*/  ISETP.GT.AND P2, PT, R62, RZ, PT ;  /* 0x000000ff3e00720c */ /* 0x000fc60003f44270 */
[----:B------:R5:W-:Y:S01]  /*f830*/  MUFU.TANH R71, R61 ;  /* 0x0000003d00477308 */ /* 0x000be20000002400 */
[--C-:B------:R-:W-:Y:S01]  /*f840*/  FFMA.FTZ R51, R51, UR48, -R52.reuse ;  /* 0x0000003033337c23 */ /* 0x100fe20008010834 */
[----:B------:R-:W-:Y:S01]  /*f850*/  FSEL R54, R3, -INF , P2 ;  /* 0xff80000003367808 */ /* 0x000fe20001000000 */
[--C-:B------:R-:W-:Y:S01]  /*f860*/  FFMA.FTZ R175, R50, UR48, -R52.reuse ;  /* 0x0000003032af7c23 */ /* 0x100fe20008010834 */
[----:B------:R-:W-:Y:S01]  /*f870*/  ISETP.GT.AND P2, PT, R62, 0x9, PT ;  /* 0x000000093e00780c */ /* 0x000fe20003f44270 */
[--C-:B------:R-:W-:Y:S01]  /*f880*/  FFMA.FTZ R173, R53, UR48, -R52.reuse ;  /* 0x0000003035ad7c23 */ /* 0x100fe20008010834 */
[----:B------:R-:W-:Y:S01]  /*f890*/  FSEL R3, R8, -INF , P4 ;  /* 0xff80000008037808 */ /* 0x000fe20002000000 */
[--C-:B------:R-:W-:Y:S01]  /*f8a0*/  FFMA.FTZ R171, R33, UR48, -R52.reuse ;  /* 0x0000003021ab7c23 */ /* 0x100fe20008010834 */
[----:B------:R-:W-:Y:S01]  /*f8b0*/  FMNMX.FTZ R56, R54, R57, !PT ;  /* 0x0000003936387209 */ /* 0x000fe20007810000 */
[----:B------:R-:W1:Y:S01]  /*f8c0*/  MUFU.TANH R24, R24 ;  /* 0x0000001800187308 */ /* 0x000e620000002400 */
[----:B------:R-:W-:Y:S01]  /*f8d0*/  FSEL R7, R7, -INF , P2 ;  /* 0xff80000007077808 */ /* 0x000fe20001000000 */
[--C-:B------:R-:W-:Y:S01]  /*f8e0*/  FFMA.FTZ R179, R63, UR48, -R52.reuse ;  /* 0x000000303fb37c23 */ /* 0x100fe20008010834 */
[----:B------:R-:W-:Y:S01]  /*f8f0*/  FMNMX.FTZ R56, R3, R56, !PT ;  /* 0x0000003803387209 */ /* 0x000fe20007810000 */
[--C-:B------:R-:W-:Y:S01]  /*f900*/  FFMA.FTZ R165, R30, UR48, -R52.reuse ;  /* 0x000000301ea57c23 */ /* 0x100fe20008010834 */
[----:B------:R-:W-:Y:S01]  /*f910*/  ISETP.GT.AND P2, PT, R62, 0x11, PT ;  /* 0x000000113e00780c */ /* 0x000fe20003f44270 */
        /* <DEDUP_REMOVED lines=8> */
[----:B------:R-:W1:Y:S01]  /*f9a0*/  @P1 LDC R46, c[0x0][0x44c] ;  /* 0x00011300ff2e1b82 */ /* 0x000e620000000800 */
[----:B------:R-:W-:Y:S01]  /*f9b0*/  FMNMX.FTZ R58, R9, R56, !PT ;  /* 0x00000038093a7209 */ /* 0x000fe20007810000 */
[----:B------:R-:W-:Y:S01]  /*f9c0*/  MUFU.TANH R25, R25 ;  /* 0x0000001900197308 */ /* 0x000fe20000002400 */
[----:B0-----:R-:W-:Y:S01]  /*f9d0*/  FSEL R56, R12, -INF , P2 ;  /* 0xff8000000c387808 */ /* 0x001fe20001000000 */
[--C-:B------:R-:W-:Y:S01]  /*f9e0*/  FFMA.FTZ R12, R59, UR48, -R52.reuse ;  /* 0x000000303b0c7c23 */ /* 0x100fe20008010834 */
[----:B-----5:R-:W-:Y:S01]  /*f9f0*/  FMNMX.FTZ R61, R11, R58, !PT ;  /* 0x0000003a0b3d7209 */ /* 0x020fe20007810000 */
[--C-:B------:R-:W-:Y:S01]  /*fa00*/  FFMA.FTZ R181, R97, UR48, -R52.reuse ;  /* 0x0000003061b57c23 */ /* 0x100fe20008010834 */
[----:B------:R-:W-:Y:S01]  /*fa10*/  ISETP.GT.AND P2, PT, R62, 0x21, PT ;  /* 0x000000213e00780c */ /* 0x000fe20003f44270 */
[--C-:B------:R-:W-:Y:S01]  /*fa20*/  FFMA.FTZ R95, R95, UR48, -R52.reuse ;  /* 0x000000305f5f7c23 */ /* 0x100fe20008010834 */
[----:B---3--:R-:W-:Y:S01]  /*fa30*/  FSEL R58, R14, -INF , P3 ;  /* 0xff8000000e3a7808 */ /* 0x008fe20001800000 */
[----:B------:R-:W0:Y:S01]  /*fa40*/  MUFU.TANH R26, R26 ;  /* 0x0000001a001a7308 */ /* 0x000e220000002400 */
[----:B------:R-:W-:Y:S01]  /*fa50*/  FMNMX.FTZ R61, R56, R61, !PT ;  /* 0x0000003d383d7209 */ /* 0x000fe20007810000 */
[--C-:B------:R-:W-:Y:S01]  /*fa60*/  FFMA.FTZ R183, R93, UR48, -R52.reuse ;  /* 0x000000305db77c23 */ /* 0x100fe20008010834 */
[----:B------:R-:W-:Y:S01]  /*fa70*/  ISETP.GT.AND P3, PT, R62, 0x28, PT ;  /* 0x000000283e00780c */ /* 0x000fe20003f64270 */
[--C-:B------:R-:W-:Y:S01]  /*fa80*/  FFMA.FTZ R10, R91, UR48, -R52.reuse ;  /* 0x000000305b0a7c23 */ /* 0x100fe20008010834 */
[----:B--2---:R-:W-:Y:S01]  /*fa90*/  FSEL R13, R13, -INF , P2 ;  /* 0xff8000000d0d7808 */ /* 0x004fe20001000000 */
[--C-:B------:R-:W-:Y:S01]  /*faa0*/  FFMA.FTZ R177, R89, UR48, -R52.reuse ;  /* 0x0000003059b17c23 */ /* 0x100fe20008010834 */
[----:B------:R-:W-:Y:S01]  /*fab0*/  FMNMX.FTZ R14, R58, R61, !PT ;  /* 0x0000003d3a0e7209 */ /* 0x000fe20007810000 */
[----:B------:R-:W2:Y:S01]  /*fac0*/  MUFU.TANH R28, R28 ;  /* 0x0000001c001c7308 */ /* 0x000ea20000002400 */
[----:B------:R-:W-:Y:S01]  /*fad0*/  ISETP.GT.AND P2, PT, R62, 0x29, PT ;  /* 0x000000293e00780c */ /* 0x000fe20003f44270 */
[--C-:B------:R-:W-:Y:S01]  /*fae0*/  FFMA.FTZ R163, R39, UR48, -R52.reuse ;  /* 0x0000003027a37c23 */ /* 0x100fe20008010834 */
[----:B----4-:R-:W-:Y:S01]  /*faf0*/  FSEL R15, R15, -INF , P3 ;  /* 0xff8000000f0f7808 */ /* 0x010fe20001800000 */
[----:B------:R-:W-:Y:S01]  /*fb00*/  IMAD.MOV.U32 R39, RZ, RZ, R191 ;  /* 0x000000ffff277224 */ /* 0x000fe200078e00bf */
[----:B------:R-:W-:Y:S01]  /*fb10*/  FMNMX.FTZ R14, R13, R14, !PT ;  /* 0x0000000e0d0e7209 */ /* 0x000fe20007810000 */
[--C-:B------:R-:W-:Y:S01]  /*fb20*/  FFMA.FTZ R167, R34, UR48, -R52.reuse ;  /* 0x0000003022a77c23 */ /* 0x100fe20008010834 */
[----:B------:R-:W-:Y:S01]  /*fb30*/  ISETP.GT.AND P3, PT, R62, 0x30, PT ;  /* 0x000000303e00780c */ /* 0x000fe20003f64270 */
[----:B------:R3:W-:Y:S01]  /*fb40*/  MUFU.TANH R70, R60 ;  /* 0x0000003c00467308 */ /* 0x0007e20000002400 */
        /* <DEDUP_REMOVED lines=8> */
[----:B---3--:R-:W-:Y:S01]  /*fbd0*/  FSEL R60, R24, -INF , P3 ;  /* 0xff800000183c7808 */ /* 0x008fe20001800000 */
[--C-:B------:R-:W-:Y:S01]  /*fbe0*/  FFMA.FTZ R14, R55, UR48, -R52.reuse ;  /* 0x00000030370e7c23 */ /* 0x100fe20008010834 */
[----:B------:R-:W-:Y:S01]  /*fbf0*/  ISETP.GT.AND P3, PT, R62, 0x38, PT ;  /* 0x000000383e00780c */ /* 0x000fe20003f64270 */
[--C-:B------:R-:W-:Y:S01]  /*fc00*/  FFMA.FTZ R38, R43, UR48, -R52.reuse ;  /* 0x000000302b267c23 */ /* 0x100fe20008010834 */
[----:B------:R-:W-:Y:S01]  /*fc10*/  FMNMX.FTZ R61, R60, R61, !PT ;  /* 0x0000003d3c3d7209 */ /* 0x000fe20007810000 */
[--C-:B------:R-:W-:Y:S01]  /*fc20*/  FFMA.FTZ R42, R47, UR48, -R52.reuse ;  /* 0x000000302f2a7c23 */ /* 0x100fe20008010834 */
[--C-:B------:R-:W-:Y:S01]  /*fc30*/  FFMA.FTZ R155, R49, UR48, -R52.reuse ;  /* 0x00000030319b7c23 */ /* 0x100fe20008010834 */
[----:B------:R3:W4:Y:S01]  /*fc40*/  MUFU.TANH R74, R64 ;  /* 0x00000040004a7308 */ /* 0x0007220000002400 */
[----:B------:R-:W-:Y:S01]  /*fc50*/  FFMA.FTZ R29, R29, UR48, -R52 ;  /* 0x000000301d1d7c23 */ /* 0x000fe20008010834 */
[----:B------:R-:W-:-:S02]  /*fc60*/  CS2R R92, SRZ ;  /* 0x00000000005c7805 */ /* 0x000fc4000001ff00 */
[----:B------:R-:W-:Y:S02]  /*fc70*/  CS2R R90, SRZ ;  /* 0x00000000005a7805 */ /* 0x000fe4000001ff00 */
[----:B------:R-:W-:Y:S02]  /*fc80*/  CS2R R88, SRZ ;  /* 0x0000000000587805 */ /* 0x000fe4000001ff00 */
[----:B------:R5:W4:Y:S01]  /*fc90*/  MUFU.TANH R75, R65 ;  /* 0x00000041004b7308 */ /* 0x000b220000002400 */
[----:B---3--:R-:W-:Y:S02]  /*fca0*/  FSEL R64, R21, -INF , P2 ;  /* 0xff80000015407808 */ /* 0x008fe40001000000 */
[----:B------:R-:W-:Y:S02]  /*fcb0*/  ISETP.GT.AND P2, PT, R62, 0x39, PT ;  /* 0x000000393e00780c */ /* 0x000fe40003f44270 */
[----:B------:R-:W-:Y:S02]  /*fcc0*/  FMNMX.FTZ R20, R64, R61, !PT ;  /* 0x0000003d40147209 */ /* 0x000fe40007810000 */
[----:B0-----:R-:W-:Y:S01]  /*fcd0*/  FSEL R66, R26, -INF , P2 ;  /* 0xff8000001a427808 */ /* 0x001fe20001000000 */
[----:B------:R1:W-:Y:S01]  /*fce0*/  MUFU.TANH R79, R69 ;  /* 0x00000045004f7308 */ /* 0x0003e20000002400 */
[----:B-----5:R-:W-:-:S02]  /*fcf0*/  FSEL R65, R25, -INF , P3 ;  /* 0xff80000019417808 */ /* 0x020fc40001800000 */
[C---:B------:R-:W-:Y:S02]  /*fd00*/  ISETP.GT.AND P3, PT, R62.reuse, 0x40, PT ;  /* 0x000000403e00780c */ /* 0x040fe40003f64270 */
[----:B------:R-:W-:Y:S02]  /*fd10*/  FMNMX.FTZ R21, R65, R20, !PT ;  /* 0x0000001441157209 */ /* 0x000fe40007810000 */
[----:B------:R-:W-:Y:S01]  /*fd20*/  ISETP.GT.AND P2, PT, R62, 0x41, PT ;  /* 0x000000413e00780c */ /* 0x000fe20003f44270 */
[----:B------:R0:W3:Y:S01]  /*fd30*/  MUFU.TANH R78, R68 ;  /* 0x00000044004e7308 */ /* 0x0000e20000002400 */
[----:B--2---:R-:W-:Y:S01]  /*fd40*/  FSEL R67, R28, -INF , P3 ;  /* 0xff8000001c437808 */ /* 0x004fe20001800000 */
[----:B------:R-:W-:Y:S01]  /*fd50*/  FFMA.FTZ R28, R48, UR48, -R52 ;  /* 0x00000030301c7c23 */ /* 0x000fe20008010834 */
[----:B------:R-:W-:Y:S02]  /*fd60*/  FMNMX.FTZ R20, R66, R21, !PT ;  /* 0x0000001542147209 */ /* 0x000fe40007810000 */
[----:B------:R-:W-:-:S02]  /*fd70*/  ISETP.GT.AND P3, PT, R62, 0x48, PT ;  /* 0x000000483e00780c */ /* 0x000fc40003f64270 */
[----:B-1----:R-:W-:Y:S01]  /*fd80*/  FSEL R69, R27, -INF , P2 ;  /* 0xff8000001b457808 */ /* 0x002fe20001000000 */
[----:B------:R-:W1:Y:S01]  /*fd90*/  MUFU.TANH R72, R72 ;  /* 0x0000004800487308 */ /* 0x000e620000002400 */
[----:B------:R-:W-:Y:S02]  /*fda0*/  FMNMX.FTZ R24, R67, R20, !PT ;  /* 0x0000001443187209 */ /* 0x000fe40007810000 */
[----:B------:R-:W-:Y:S02]  /*fdb0*/  ISETP.GT.AND P2, PT, R62, 0x49, PT ;  /* 0x000000493e00780c */ /* 0x000fe40003f44270 */
[----:B------:R-:W-:Y:S02]  /*fdc0*/  FSEL R70, R70, -INF , P3 ;  /* 0xff80000046467808 */ /* 0x000fe40001800000 */
[----:B------:R-:W-:Y:S01]  /*fdd0*/  FMNMX.FTZ R21, R69, R24, !PT ;  /* 0x0000001845157209 */ /* 0x000fe20007810000 */
[----:B------:R-:W2:Y:S01]  /*fde0*/  MUFU.TANH R73, R73 ;  /* 0x0000004900497308 */ /* 0x000ea20000002400 */
[----:B------:R-:W-:-:S02]  /*fdf0*/  ISETP.GT.AND P3, PT, R62, 0x50, PT ;  /* 0x000000503e00780c */ /* 0x000fc40003f64270 */
[----:B0-----:R-:W-:Y:S01]  /*fe00*/  FSEL R68, R71, -INF , P2 ;  /* 0xff80000047447808 */ /* 0x001fe20001000000 */
[----:B------:R-:W-:Y:S01]  /*fe10*/  FFMA.FTZ R71, R32, UR48, -R52 ;  /* 0x0000003020477c23 */ /* 0x000fe20008010834 */
[----:B------:R-:W-:Y:S02]  /*fe20*/  FMNMX.FTZ R21, R70, R21, !PT ;  /* 0x0000001546157209 */ /* 0x000fe40007810000 */
[----:B------:R-:W-:Y:S01]  /*fe30*/  ISETP.GT.AND P2, PT, R62, 0x51, PT ;  /* 0x000000513e00780c */ /* 0x000fe20003f44270 */
[----:B------:R-:W0:Y:S01]  /*fe40*/  MUFU.TANH R76, R76 ;  /* 0x0000004c004c7308 */ /* 0x000e220000002400 */
[----:B----4-:R-:W-:Y:S02]  /*fe50*/  FSEL R25, R74, -INF , P3 ;  /* 0xff8000004a197808 */ /* 0x010fe40001800000 */
[----:B------:R-:W-:Y:S02]  /*fe60*/  FMNMX.FTZ R24, R68, R21, !PT ;  /* 0x0000001544187209 */ /* 0x000fe40007810000 */
[----:B------:R-:W-:-:S02]  /*fe70*/  ISETP.GT.AND P3, PT, R62, 0x58, PT ;  /* 0x000000583e00780c */ /* 0x000fc40003f64270 */
[----:B------:R-:W-:Y:S01]  /*fe80*/  FSEL R27, R75, -INF , P2 ;  /* 0xff8000004b1b7808 */ /* 0x000fe20001000000 */
[----:B------:R-:W-:Y:S01]  /*fe90*/  MUFU.TANH R77, R77 ;  /* 0x0000004d004d7308 */ /* 0x000fe20000002400 */
[----:B------:R-:W-:Y:S02]  /*fea0*/  FMNMX.FTZ R26, R25, R24, !PT ;  /* 0x00000018191a7209 */ /* 0x000fe40007810000 */
[----:B------:R-:W-:Y:S02]  /*feb0*/  ISETP.GT.AND P2, PT, R62, 0x59, PT ;  /* 0x000000593e00780c */ /* 0x000fe40003f44270 */
[----:B---3--:R-:W-:Y:S02]  /*fec0*/  FSEL R48, R78, -INF , P3 ;  /* 0xff8000004e307808 */ /* 0x008fe40001800000 */
[----:B------:R-:W-:Y:S01]  /*fed0*/  FMNMX.FTZ R21, R27, R26, !PT ;  /* 0x0000001a1b157209 */ /* 0x000fe20007810000 */
[----:B------:R3:W-:Y:S01]  /*fee0*/  MUFU.EX2 R20, R51 ;  /* 0x0000003300147308 */ /* 0x0007e20000000800 */
[----:B------:R-:W-:-:S02]  /*fef0*/  ISETP.GT.AND P3, PT, R62, 0x60, PT ;  /* 0x000000603e00780c */ /* 0x000fc40003f64270 */
[----:B------:R-:W-:Y:S02]  /*ff00*/  FMNMX.FTZ R26, R48, R21, !PT ;  /* 0x00000015301a7209 */ /* 0x000fe40007810000 */
[----:B-1----:R-:W-:Y:S02]  /*ff10*/  FSEL R50, R72, -INF , P3 ;  /* 0xff80000048327808 */ /* 0x002fe40001800000 */
[C---:B------:R-:W-:Y:S01]  /*ff20*/  ISETP.GT.AND P3, PT, R62.reuse, 0x68, PT ;  /* 0x000000683e00780c */ /* 0x040fe20003f64270 */
[----:B------:R-:W1:Y:S01]  /*ff30*/  MUFU.TANH R80, R80 ;  /* 0x0000005000507308 */ /* 0x000e620000002400 */
[----:B---3--:R-:W-:Y:S02]  /*ff40*/  FSEL R51, R79, -INF , P2 ;  /* 0xff8000004f337808 */ /* 0x008fe40001000000 */
[----:B------:R-:W-:Y:S02]  /*ff50*/  ISETP.GT.AND P2, PT, R62, 0x61, PT ;  /* 0x000000613e00780c */ /* 0x000fe40003f44270 */
[----:B------:R-:W-:-:S02]  /*ff60*/  FMNMX.FTZ R21, R51, R26, !PT ;  /* 0x0000001a33157209 */ /* 0x000fc40007810000 */
[----:B--2---:R-:W-:Y:S01]  /*ff70*/  FSEL R53, R73, -INF , P2 ;  /* 0xff80000049357808 */ /* 0x004fe20001000000 */
[----:B------:R-:W2:Y:S01]  /*ff80*/  MUFU.TANH R81, R81 ;  /* 0x0000005100517308 */ /* 0x000ea20000002400 */
[----:B------:R-:W-:Y:S02]  /*ff90*/  FMNMX.FTZ R26, R50, R21, !PT ;  /* 0x00000015321a7209 */ /* 0x000fe40007810000 */
[----:B------:R-:W-:Y:S02]  /*ffa0*/  ISETP.GT.AND P2, PT, R62, 0x69, PT ;  /* 0x000000693e00780c */ /* 0x000fe40003f44270 */
[----:B0-----:R-:W-:Y:S02]  /*ffb0*/  FSEL R55, R76, -INF , P3 ;  /* 0xff8000004c377808 */ /* 0x001fe40001800000 */
[----:B------:R-:W-:Y:S01]  /*ffc0*/  FMNMX.FTZ R26, R53, R26, !PT ;  /* 0x0000001a351a7209 */ /* 0x000fe20007810000 */
[----:B------:R-:W0:Y:S01]  /*ffd0*/  MUFU.TANH R84, R84 ;  /* 0x0000005400547308 */ /* 0x000e220000002400 */
[----:B------:R-:W-:-:S02]  /*ffe0*/  ISETP.GT.AND P3, PT, R62, 0x70, PT ;  /* 0x000000703e00780c */ /* 0x000fc40003f64270 */
[----:B------:R-:W-:Y:S02]  /*fff0*/  FMNMX.FTZ R26, R55, R26, !PT ;  /* 0x0000001a371a7209 */ /* 0x000fe40007810000 */
[----:B-1----:R-:W-:Y:S02]  /*10000*/  FSEL R33, R80, -INF , P3 ;  /* 0xff80000050217808 */ /* 0x002fe40001800000 */
[----:B------:R-:W-:Y:S01]  /*10010*/  ISETP.GT.AND P3, PT, R62, 0x78, PT ;  /* 0x000000783e00780c */ /* 0x000fe20003f64270 */
[----:B------:R1:W-:Y:S08]  /*10020*/  MUFU.EX2 R24, R28 ;  /* 0x0000001c00187308 */ /* 0x0003f00000000800 */
[----:B------:R-:W3:Y:S01]  /*10030*/  MUFU.TANH R85, R85 ;  /* 0x0000005500557308 */ /* 0x000ee20000002400 */
[----:B-1----:R-:W-:Y:S01]  /*10040*/  FFMA.FTZ R28, R35, UR48, -R52 ;  /* 0x00000030231c7c23 */ /* 0x002fe20008010834 */
[----:B------:R-:W-:-:S02]  /*10050*/  FSEL R35, R77, -INF , P2 ;  /* 0xff8000004d237808 */ /* 0x000fc40001000000 */
[C---:B------:R-:W-:Y:S02]  /*10060*/  ISETP.GT.AND P2, PT, R62.reuse, 0x71, PT ;  /* 0x000000713e00780c */ /* 0x040fe40003f44270 */
[----:B------:R-:W-:Y:S02]  /*10070*/  FMNMX.FTZ R26, R35, R26, !PT ;  /* 0x0000001a231a7209 */ /* 0x000fe40007810000 */
[----:B--2---:R-:W-:Y:S01]  /*10080*/  FSEL R61, R81, -INF , P2 ;  /* 0xff800000513d7808 */ /* 0x004fe20001000000 */
[----:B------:R-:W-:Y:S01]  /*10090*/  MUFU.EX2 R181, R181 ;  /* 0x000000b500b57308 */ /* 0x000fe20000000800 */
[----:B------:R-:W-:Y:S02]  /*100a0*/  FMNMX.FTZ R32, R33, R26, !PT ;  /* 0x0000001a21207209 */ /* 0x000fe40007810000 */
[----:B------:R-:W-:Y:S02]  /*100b0*/  ISETP.GT.AND P2, PT, R62, 0x79, PT ;  /* 0x000000793e00780c */ /* 0x000fe40003f44270 */
[----:B0-----:R-:W-:-:S02]  /*100c0*/  FSEL R62, R84, -INF , P3 ;  /* 0xff800000543e7808 */ /* 0x001fc40001800000 */
[----:B------:R-:W-:Y:S01]  /*100d0*/  FMNMX.FTZ R21, R61, R32, !PT ;  /* 0x000000203d157209 */ /* 0x000fe20007810000 */
[----:B------:R0:W1:Y:S01]  /*100e0*/  MUFU.EX2 R8, R95 ;  /* 0x0000005f00087308 */ /* 0x0000620000000800 */
[----:B---3--:R-:W-:Y:S01]  /*100f0*/  FSEL R63, R85, -INF , P2 ;  /* 0xff800000553f7808 */ /* 0x008fe20001000000 */
[--C-:B------:R-:W-:Y:S01]  /*10100*/  FFMA.FTZ R32, R36, UR48, -R52.reuse ;  /* 0x0000003024207c23 */ /* 0x100fe20008010834 */
[----:B------:R-:W-:Y:S01]  /*10110*/  FMNMX.FTZ R30, R62, R21, !PT ;  /* 0x000000153e1e7209 */ /* 0x000fe20007810000 */
[--C-:B------:R-:W-:Y:S01]  /*10120*/  FFMA.FTZ R36, R41, UR48, -R52.reuse ;  /* 0x0000003029247c23 */ /* 0x100fe20008010834 */
[----:B------:R-:W-:Y:S02]  /*10130*/  @P1 IMAD.HI.U32 R41, R191, R46, RZ ;  /* 0x0000002ebf291227 */ /* 0x000fe400078e00ff */
[----:B------:R-:W-:Y:S02]  /*10140*/  FMNMX.FTZ R21, R63, R30, !PT ;  /* 0x0000001e3f157209 */ /* 0x000fe40007810000 */
[--C-:B------:R-:W-:Y:S01]  /*10150*/  FFMA.FTZ R30, R31, UR48, -R52.reuse ;  /* 0x000000301f1e7c23 */ /* 0x100fe20008010834 */
[----:B------:R-:W-:Y:S01]  /*10160*/  MUFU.EX2 R183, R183 ;  /* 0x000000b700b77308 */ /* 0x000fe20000000800 */
[----:B0-----:R-:W-:Y:S01]  /*10170*/  CS2R R94, SRZ ;  /* 0x00000000005e7805 */ /* 0x001fe2000001ff00 */
[----:B------:R-:W0:Y:S06]  /*10180*/  SHFL.BFLY PT, R40, R21, 0x2, 0x1f ;  /* 0x0c401f0015287f89 */ /* 0x000e2c00000e0000 */
[----:B------:R-:W-:Y:S08]  /*10190*/  MUFU.EX2 R10, R10 ;  /* 0x0000000a000a7308 */ /* 0x000ff00000000800 */
[----:B------:R-:W-:Y:S08]  /*101a0*/  MUFU.EX2 R177, R177 ;  /* 0x000000b100b17308 */ /* 0x000ff00000000800 */
[----:B------:R-:W-:Y:S01]  /*101b0*/  MUFU.EX2 R12, R12 ;  /* 0x0000000c000c7308 */ /* 0x000fe20000000800 */
[----:B0-----:R-:W-:Y:S01]  /*101c0*/  FMNMX.FTZ R31, R21, R40, !PT ;  /* 0x00000028151f7209 */ /* 0x001fe20007810000 */
[----:B------:R-:W-:-:S04]  /*101d0*/  FFMA.FTZ R40, R45, UR48, -R52 ;  /* 0x000000302d287c23 */ /* 0x000fc80008010834 */
        /* <DEDUP_REMOVED lines=11> */
[--C-:B------:R-:W-:Y:S01]  /*10290*/  FFMA.FTZ R31, R57, UR48, -R44.reuse ;  /* 0x00000030391f7c23 */ /* 0x100fe2000801082c */
[----:B------:R-:W0:Y:S01]  /*102a0*/  @P1 LDC R54, c[0x0][0x450] ;  /* 0x00011400ff361b82 */ /* 0x000e220000000800 */
[--C-:B------:R-:W-:Y:S01]  /*102b0*/  FFMA.FTZ R182, R3, UR48, -R44.reuse ;  /* 0x0000003003b67c23 */ /* 0x100fe2000801082c */
[--C-:B------:R-:W-:Y:S01]  /*102c0*/  FFMA.FTZ R3, R7, UR48, -R44.reuse ;  /* 0x0000003007037c23 */ /* 0x100fe2000801082c */
[--C-:B------:R-:W-:Y:S01]  /*102d0*/  FFMA.FTZ R176, R5, UR48, -R44.reuse ;  /* 0x0000003005b07c23 */ /* 0x100fe2000801082c */
[----:B------:R-:W-:Y:S01]  /*102e0*/  MUFU.EX2 R180, R180 ;  /* 0x000000b400b47308 */ /* 0x000fe20000000800 */
[----:B------:R-:W-:Y:S02]  /*102f0*/  IMAD.U32 R5, RZ, RZ, UR38 ;  /* 0x00000026ff057e24 */ /* 0x000fe4000f8e00ff */
[--C-:B------:R-:W-:Y:S01]  /*10300*/  FFMA.FTZ R9, R9, UR48, -R44.reuse ;  /* 0x0000003009097c23 */ /* 0x100fe2000801082c */
[--C-:B------:R-:W-:Y:S01]  /*10310*/  FFMA.FTZ R11, R11, UR48, -R44.reuse ;  /* 0x000000300b0b7c23 */ /* 0x100fe2000801082c */
[--C-:B------:R-:W-:Y:S01]  /*10320*/  FFMA.FTZ R56, R56, UR48, -R44.reuse ;  /* 0x0000003038387c23 */ /* 0x100fe2000801082c */
[----:B------:R-:W-:Y:S01]  /*10330*/  FFMA.FTZ R58, R58, UR48, -R44 ;  /* 0x000000303a3a7c23 */ /* 0x000fe2000801082c */
[----:B------:R-:W-:Y:S01]  /*10340*/  PRMT R0, R5, 0x654, R0 ;  /* 0x0000065405007816 */ /* 0x000fe20000000000 */
[--C-:B------:R-:W-:Y:S01]  /*10350*/  FFMA.FTZ R13, R13, UR48, -R44.reuse ;  /* 0x000000300d0d7c23 */ /* 0x100fe2000801082c */
[----:B------:R-:W2:Y:S01]  /*10360*/  MUFU.EX2 R31, R31 ;  /* 0x0000001f001f7308 */ /* 0x000ea20000000800 */
[--C-:B------:R-:W-:Y:S01]  /*10370*/  FFMA.FTZ R15, R15, UR48, -R44.reuse ;  /* 0x000000300f0f7c23 */ /* 0x100fe2000801082c */
[----:B------:R1:W-:Y:S01]  /*10380*/  SYNCS.ARRIVE.TRANS64.RED.A1T0 RZ, [R0+URZ], RZ ;  /* 0x000000ff00ff79a7 */ /* 0x0003e2000810043f */
[--C-:B------:R-:W-:Y:S01]  /*10390*/  FFMA.FTZ R59, R59, UR48, -R44.reuse ;  /* 0x000000303b3b7c23 */ /* 0x100fe2000801082c */
[--C-:B------:R-:W-:Y:S01]  /*103a0*/  FFMA.FTZ R60, R60, UR48, -R44.reuse ;  /* 0x000000303c3c7c23 */ /* 0x100fe2000801082c */
[--C-:B------:R-:W-:Y:S01]  /*103b0*/  FFMA.FTZ R64, R64, UR48, -R44.reuse ;  /* 0x0000003040407c23 */ /* 0x100fe2000801082c */
[--C-:B------:R-:W-:Y:S01]  /*103c0*/  FFMA.FTZ R65, R65, UR48, -R44.reuse ;  /* 0x0000003041417c23 */ /* 0x100fe2000801082c */
[--C-:B------:R-:W-:Y:S01]  /*103d0*/  FFMA.FTZ R27, R27, UR48, -R44.reuse ;  /* 0x000000301b1b7c23 */ /* 0x100fe2000801082c */
[----:B------:R-:W3:Y:S01]  /*103e0*/  MUFU.EX2 R182, R182 ;  /* 0x000000b600b67308 */ /* 0x000ee20000000800 */
[----:B------:R-:W-:Y:S01]  /*103f0*/  FFMA.FTZ R66, R66, UR48, -R44 ;  /* 0x0000003042427c23 */ /* 0x000fe2000801082c */
[----:B-1----:R-:W-:Y:S01]  /*10400*/  FADD.FTZ R0, R181, R8 ;  /* 0x00000008b5007221 */ /* 0x002fe20000010000 */
[--C-:B------:R-:W-:Y:S01]  /*10410*/  FFMA.FTZ R67, R67, UR48, -R44.reuse ;  /* 0x0000003043437c23 */ /* 0x100fe2000801082c */
[----:B0-----:R-:W-:Y:S01]  /*10420*/  @P1 SHF.R.U32.HI R39, RZ, R54, R41 ;  /* 0x00000036ff271219 */ /* 0x001fe20000011629 */
[--C-:B------:R-:W-:Y:S01]  /*10430*/  FFMA.FTZ R69, R69, UR48, -R44.reuse ;  /* 0x0000003045457c23 */ /* 0x100fe2000801082c */
[--C-:B------:R-:W-:Y:S01]  /*10440*/  FFMA.FTZ R70, R70, UR48, -R44.reuse ;  /* 0x0000003046467c23 */ /* 0x100fe2000801082c */
[----:B------:R-:W-:Y:S01]  /*10450*/  FFMA.FTZ R68, R68, UR48, -R44 ;  /* 0x0000003044447c23 */ /* 0x000fe2000801082c */
[----:B------:R-:W0:Y:S01]  /*10460*/  MUFU.EX2 R3, R3 ;  /* 0x0000000300037308 */ /* 0x000e220000000800 */
[----:B--2---:R-:W-:Y:S01]  /*10470*/  FADD.FTZ R5, R180, R31 ;  /* 0x0000001fb4057221 */ /* 0x004fe20000010000 */
[----:B------:R-:W-:Y:S01]  /*10480*/  IADD3 R41, R39, R193, -R192 ;  /* 0x000000c127297210 */ /* 0x000fe20007ffe8c0 */
[--C-:B------:R-:W-:Y:S01]  /*10490*/  FFMA.FTZ R25, R25, UR48, -R44.reuse ;  /* 0x0000003019197c23 */ /* 0x100fe2000801082c */
[----:B------:R-:W-:Y:S01]  /*104a0*/  F2FP.BF16.F32.PACK_AB R181, R8, R181 ;  /* 0x000000b508b5723e */ /* 0x000fe200000010ff */
[--C-:B------:R-:W-:Y:S01]  /*104b0*/  FFMA.FTZ R48, R48, UR48, -R44.reuse ;  /* 0x0000003030307c23 */ /* 0x100fe2000801082c */
[--C-:B------:R-:W-:Y:S01]  /*104c0*/  FFMA.FTZ R51, R51, UR48, -R44.reuse ;  /* 0x0000003033337c23 */ /* 0x100fe2000801082c */
[----:B------:R-:W-:Y:S01]  /*104d0*/  FFMA.FTZ R50, R50, UR48, -R44 ;  /* 0x0000003032327c23 */ /* 0x000fe2000801082c */
[----:B------:R-:W1:Y:S01]  /*104e0*/  MUFU.EX2 R176, R176 ;  /* 0x000000b000b07308 */ /* 0x000e620000000800 */
[----:B---3--:R-:W-:Y:S01]  /*104f0*/  FADD.FTZ R46, R182, R5 ;  /* 0x00000005b62e7221 */ /* 0x008fe20000010000 */
[----:B------:R-:W-:Y:S01]  /*10500*/  FADD.FTZ R5, R183, R0 ;  /* 0x00000000b7057221 */ /* 0x000fe20000010000 */
[--C-:B------:R-:W-:Y:S01]  /*10510*/  FFMA.FTZ R53, R53, UR48, -R44.reuse ;  /* 0x0000003035357c23 */ /* 0x100fe2000801082c */
[--C-:B------:R-:W-:Y:S01]  /*10520*/  FFMA.FTZ R55, R55, UR48, -R44.reuse ;  /* 0x0000003037377c23 */ /* 0x100fe2000801082c */
[--C-:B------:R-:W-:Y:S01]  /*10530*/  FFMA.FTZ R35, R35, UR48, -R44.reuse ;  /* 0x0000003023237c23 */ /* 0x100fe2000801082c */
[----:B------:R-:W-:Y:S01]  /*10540*/  FADD.FTZ R0, R10, R5 ;  /* 0x000000050a007221 */ /* 0x000fe20000010000 */
[----:B------:R-:W-:Y:S01]  /*10550*/  FFMA.FTZ R33, R33, UR48, -R44 ;  /* 0x0000003021217c23 */ /* 0x000fe2000801082c */
[----:B------:R-:W2:Y:S01]  /*10560*/  MUFU.EX2 R9, R9 ;  /* 0x0000000900097308 */ /* 0x000ea20000000800 */
[----:B0-----:R-:W-:Y:S01]  /*10570*/  FADD.FTZ R39, R3, R46 ;  /* 0x0000002e03277221 */ /* 0x001fe20000010000 */
[----:B------:R-:W-:Y:S01]  /*10580*/  FADD.FTZ R5, R177, R0 ;  /* 0x00000000b1057221 */ /* 0x000fe20000010000 */
[----:B------:R-:W-:Y:S01]  /*10590*/  F2FP.BF16.F32.PACK_AB R182, R3, R182 ;  /* 0x000000b603b6723e */ /* 0x000fe200000010ff */
[--C-:B------:R-:W-:Y:S01]  /*105a0*/  FFMA.FTZ R61, R61, UR48, -R44.reuse ;  /* 0x000000303d3d7c23 */ /* 0x100fe2000801082c */
[--C-:B------:R-:W-:Y:S01]  /*105b0*/  FFMA.FTZ R62, R62, UR48, -R44.reuse ;  /* 0x000000303e3e7c23 */ /* 0x100fe2000801082c */
[----:B------:R-:W-:Y:S01]  /*105c0*/  FADD.FTZ R0, R12, R5 ;  /* 0x000000050c007221 */ /* 0x000fe20000010000 */
[----:B------:R-:W-:Y:S01]  /*105d0*/  FFMA.FTZ R44, R63, UR48, -R44 ;  /* 0x000000303f2c7c23 */ /* 0x000fe2000801082c */
[----:B------:R-:W0:Y:S01]  /*105e0*/  MUFU.EX2 R11, R11 ;  /* 0x0000000b000b7308 */ /* 0x000e220000000800 */
[----:B-1----:R-:W-:Y:S01]  /*105f0*/  FADD.FTZ R46, R176, R39 ;  /* 0x00000027b02e7221 */ /* 0x002fe20000010000 */
[----:B------:R-:W-:Y:S01]  /*10600*/  FADD.FTZ R39, R179, R0 ;  /* 0x00000000b3277221 */ /* 0x000fe20000010000 */
[----:B------:R-:W-:Y:S01]  /*10610*/  F2FP.BF16.F32.PACK_AB R177, R12, R177 ;  /* 0x000000b10cb1723e */ /* 0x000fe200000010ff */
[----:B------:R-:W-:Y:S01]  /*10620*/  VIADD R12, R96, 0xfffffffe ;  /* 0xfffffffe600c7836 */ /* 0x000fe20000000000 */
[----:B------:R-:W-:Y:S01]  /*10630*/  F2FP.BF16.F32.PACK_AB R183, R10, R183 ;  /* 0x000000b70ab7723e */ /* 0x000fe200000010ff */
[C---:B------:R-:W-:Y:S01]  /*10640*/  FADD.FTZ R0, R14.reuse, R39 ;  /* 0x000000270e007221 */ /* 0x040fe20000010000 */
[----:B------:R-:W-:Y:S01]  /*10650*/  F2FP.BF16.F32.PACK_AB R179, R14, R179 ;  /* 0x000000b30eb3723e */ /* 0x000fe200000010ff */
[----:B------:R-:W1:Y:S01]  /*10660*/  MUFU.EX2 R56, R56 ;  /* 0x0000003800387308 */ /* 0x000e620000000800 */
[C---:B--2---:R-:W-:Y:S01]  /*10670*/  FADD.FTZ R46, R9.reuse, R46 ;  /* 0x0000002e092e7221 */ /* 0x044fe20000010000 */
[----:B------:R-:W-:-:S02]  /*10680*/  F2FP.BF16.F32.PACK_AB R176, R9, R176 ;  /* 0x000000b009b0723e */ /* 0x000fc400000010ff */
[----:B------:R-:W-:Y:S02]  /*10690*/  CS2R R96, SRZ ;  /* 0x0000000000607805 */ /* 0x000fe4000001ff00 */
[----:B------:R-:W-:Y:S02]  /*106a0*/  F2FP.BF16.F32.PACK_AB R180, R31, R180 ;  /* 0x000000b41fb4723e */ /* 0x000fe400000010ff */
[----:B------:R-:W2:Y:S01]  /*106b0*/  MUFU.EX2 R58, R58 ;  /* 0x0000003a003a7308 */ /* 0x000ea20000000800 */
[----:B0-----:R-:W-:-:S07]  /*106c0*/  FADD.FTZ R5, R11, R46 ;  /* 0x0000002e0b057221 */ /* 0x001fce0000010000 */
[----:B------:R-:W0:Y:S01]  /*106d0*/  MUFU.EX2 R13, R13 ;  /* 0x0000000d000d7308 */ /* 0x000e220000000800 */
[C---:B-1----:R-:W-:Y:S01]  /*106e0*/  FADD.FTZ R5, R56.reuse, R5 ;  /* 0x0000000538057221 */ /* 0x042fe20000010000 */
[----:B------:R-:W-:-:S06]  /*106f0*/  F2FP.BF16.F32.PACK_AB R178, R56, R11 ;  /* 0x0000000b38b2723e */ /* 0x000fcc00000010ff */
[----:B------:R-:W1:Y:S01]  /*10700*/  MUFU.EX2 R15, R15 ;  /* 0x0000000f000f7308 */ /* 0x000e620000000800 */
[----:B--2---:R-:W-:Y:S01]  /*10710*/  FADD.FTZ R46, R58, R5 ;  /* 0x000000053a2e7221 */ /* 0x004fe20000010000 */
[----:B------:R-:W-:Y:S01]  /*10720*/  FADD.FTZ R5, R173, R0 ;  /* 0x00000000ad057221 */ /* 0x000fe20000010000 */
[----:B------:R-:W-:-:S03]  /*10730*/  F2FP.BF16.F32.PACK_AB R173, R20, R173 ;  /* 0x000000ad14ad723e */ /* 0x000fc600000010ff */
[----:B------:R-:W-:Y:S02]  /*10740*/  FADD.FTZ R0, R20, R5 ;  /* 0x0000000514007221 */ /* 0x000fe40000010000 */
[----:B------:R-:W2:Y:S01]  /*10750*/  MUFU.EX2 R174, R59 ;  /* 0x0000003b00ae7308 */ /* 0x000ea20000000800 */
[C---:B0-----:R-:W-:Y:S01]  /*10760*/  FADD.FTZ R46, R13.reuse, R46 ;  /* 0x0000002e0d2e7221 */ /* 0x041fe20000010000 */
[----:B------:R-:W-:-:S06]  /*10770*/  F2FP.BF16.F32.PACK_AB R172, R13, R58 ;  /* 0x0000003a0dac723e */ /* 0x000fcc00000010ff */
[----:B------:R-:W0:Y:S01]  /*10780*/  MUFU.EX2 R60, R60 ;  /* 0x0000003c003c7308 */ /* 0x000e220000000800 */
[----:B-1----:R-:W-:Y:S01]  /*10790*/  FADD.FTZ R5, R15, R46 ;  /* 0x0000002e0f057221 */ /* 0x002fe20000010000 */
[----:B------:R-:W-:-:S06]  /*107a0*/  SHF.R.S32.HI R46, RZ, 0x1f, R41 ;  /* 0x0000001fff2e7819 */ /* 0x000fcc0000011429 */
[----:B------:R-:W1:Y:S01]  /*107b0*/  MUFU.EX2 R7, R64 ;  /* 0x0000004000077308 */ /* 0x000e620000000800 */
[----:B--2---:R-:W-:Y:S01]  /*107c0*/  FADD.FTZ R39, R174, R5 ;  /* 0x00000005ae277221 */ /* 0x004fe20000010000 */
[----:B------:R-:W-:Y:S02]  /*107d0*/  LEA.HI R5, R46, R41, RZ, 0x7 ;  /* 0x000000292e057211 */ /* 0x000fe400078f38ff */
[----:B------:R-:W-:Y:S02]  /*107e0*/  F2FP.BF16.F32.PACK_AB R174, R174, R15 ;  /* 0x0000000faeae723e */ /* 0x000fe400000010ff */
[----:B------:R-:W-:Y:S02]  /*107f0*/  SHF.R.S32.HI R5, RZ, 0x7, R5 ;  /* 0x00000007ff057819 */ /* 0x000fe40000011405 */
[----:B------:R-:W2:Y:S01]  /*10800*/  MUFU.EX2 R28, R28 ;  /* 0x0000001c001c7308 */ /* 0x000ea20000000800 */
[----:B0-----:R-:W-:Y:S01]  /*10810*/  FADD.FTZ R46, R60, R39 ;  /* 0x000000273c2e7221 */ /* 0x001fe20000010000 */
[----:B------:R-:W-:-:S04]  /*10820*/  VIMNMX R5, RZ, R5, !PT ;  /* 0x00000005ff057248 */ /* 0x000fc80007fe0100 */
[----:B------:R-:W-:Y:S02]  /*10830*/  ISETP.GE.AND P2, PT, R12, R5, PT ;  /* 0x000000050c00720c */ /* 0x000fe40003f46270 */
[----:B------:R-:W0:Y:S01]  /*10840*/  MUFU.EX2 R65, R65 ;  /* 0x0000004100417308 */ /* 0x000e220000000800 */
[C---:B-1----:R-:W-:Y:S01]  /*10850*/  FADD.FTZ R46, R7.reuse, R46 ;  /* 0x0000002e072e7221 */ /* 0x042fe20000010000 */
[----:B------:R-:W-:-:S06]  /*10860*/  F2FP.BF16.F32.PACK_AB R168, R7, R60 ;  /* 0x0000003c07a8723e */ /* 0x000fcc00000010ff */
[----:B------:R-:W1:Y:S08]  /*10870*/  MUFU.EX2 R171, R171 ;  /* 0x000000ab00ab7308 */ /* 0x000e700000000800 */
[----:B------:R3:W-:Y:S08]  /*10880*/  MUFU.EX2 R160, R27 ;  /* 0x0000001b00a07308 */ /* 0x0007f00000000800 */
[----:B------:R-:W4:Y:S01]  /*10890*/  MUFU.EX2 R66, R66 ;  /* 0x0000004200427308 */ /* 0x000f220000000800 */
[----:B---3--:R-:W-:Y:S01]  /*108a0*/  FADD.FTZ R27, R175, R0 ;  /* 0x00000000af1b7221 */ /* 0x008fe20000010000 */
[----:B------:R-:W-:-:S03]  /*108b0*/  F2FP.BF16.F32.PACK_AB R175, R24, R175 ;  /* 0x000000af18af723e */ /* 0x000fc600000010ff */
[----:B------:R-:W-:-:S03]  /*108c0*/  FADD.FTZ R0, R24, R27 ;  /* 0x0000001b18007221 */ /* 0x000fc60000010000 */
[----:B------:R-:W3:Y:S01]  /*108d0*/  MUFU.EX2 R26, R71 ;  /* 0x00000047001a7308 */ /* 0x000ee20000000800 */
[----:B------:R-:W-:Y:S01]  /*108e0*/  FADD.FTZ R27, R169, R0 ;  /* 0x00000000a91b7221 */ /* 0x000fe20000010000 */
[----:B--2---:R-:W-:-:S03]  /*108f0*/  F2FP.BF16.F32.PACK_AB R169, R28, R169 ;  /* 0x000000a91ca9723e */ /* 0x004fc600000010ff */
[----:B------:R-:W-:Y:S01]  /*10900*/  FADD.FTZ R0, R28, R27 ;  /* 0x0000001b1c007221 */ /* 0x000fe20000010000 */
[----:B0-----:R-:W-:Y:S02]  /*10910*/  FADD.FTZ R27, R65, R46 ;  /* 0x0000002e411b7221 */ /* 0x001fe40000010000 */
[----:B------:R-:W0:Y:S01]  /*10920*/  MUFU.EX2 R67, R67 ;  /* 0x0000004300437308 */ /* 0x000e220000000800 */
[----:B-1----:R-:W-:Y:S01]  /*10930*/  FADD.FTZ R39, R171, R0 ;  /* 0x00000000ab277221 */ /* 0x002fe20000010000 */
[C---:B----4-:R-:W-:Y:S01]  /*10940*/  FADD.FTZ R0, R66.reuse, R27 ;  /* 0x0000001b42007221 */ /* 0x050fe20000010000 */
[----:B------:R-:W-:-:S05]  /*10950*/  F2FP.BF16.F32.PACK_AB R170, R66, R65 ;  /* 0x0000004142aa723e */ /* 0x000fca00000010ff */
[----:B------:R-:W1:Y:S01]  /*10960*/  MUFU.EX2 R165, R165 ;  /* 0x000000a500a57308 */ /* 0x000e620000000800 */
[C---:B---3--:R-:W-:Y:S01]  /*10970*/  FADD.FTZ R8, R26.reuse, R39 ;  /* 0x000000271a087221 */ /* 0x048fe20000010000 */
        /* <DEDUP_REMOVED lines=22> */
[----:B--2---:R-:W-:-:S04]  /*10ae0*/  FADD.FTZ R3, R25, R8 ;  /* 0x0000000819037221 */ /* 0x004fc80000010000 */
[C---:B------:R-:W-:Y:S01]  /*10af0*/  FADD.FTZ R3, R160.reuse, R3 ;  /* 0x00000003a0037221 */ /* 0x040fe20000010000 */
[----:B------:R-:W-:Y:S02]  /*10b00*/  F2FP.BF16.F32.PACK_AB R160, R160, R25 ;  /* 0x00000019a0a0723e */ /* 0x000fe400000010ff */
        /* <DEDUP_REMOVED lines=48> */
[----:B-1----:R-:W-:-:S04]  /*10e10*/  FADD.FTZ R10, R62, R3 ;  /* 0x000000033e0a7221 */ /* 0x002fc80000010000 */
[C---:B--2---:R-:W-:Y:S01]  /*10e20*/  FADD.FTZ R3, R7.reuse, R10 ;  /* 0x0000000a07037221 */ /* 0x044fe20000010000 */
[----:B------:R-:W-:Y:S01]  /*10e30*/  F2FP.BF16.F32.PACK_AB R154, R7, R62 ;  /* 0x0000003e079a723e */ /* 0x000fe200000010ff */
[C---:B0-----:R-:W-:Y:S01]  /*10e40*/  FADD.FTZ R0, R8.reuse, R9 ;  /* 0x0000000908007221 */ /* 0x041fe20000010000 */
[----:B------:R-:W-:Y:S01]  /*10e50*/  F2FP.BF16.F32.PACK_AB R155, R8, R155 ;  /* 0x0000009b089b723e */ /* 0x000fe200000010ff */
[----:B------:R-:W-:Y:S06]  /*10e60*/  @!P2 BRA `(.L_x_9559) ;  /* 0x0000003000fca947 */ /* 0x000fec0003800000 */
[----:B------:R-:W-:Y:S02]  /*10e70*/  IMAD.MOV.U32 R10, RZ, RZ, R6 ;  /* 0x000000ffff0a7224 */ /* 0x000fe400078e0006 */
[----:B------:R-:W-:Y:S02]  /*10e80*/  IMAD.MOV.U32 R11, RZ, RZ, R21 ;  /* 0x000000ffff0b7224 */ /* 0x000fe400078e0015 */
[----:B------:R-:W-:Y:S02]  /*10e90*/  IMAD.MOV.U32 R14, RZ, RZ, R188 ;  /* 0x000000ffff0e7224 */ /* 0x000fe400078e00bc */
[----:B------:R-:W-:Y:S02]  /*10ea0*/  IMAD.MOV.U32 R13, RZ, RZ, R186 ;  /* 0x000000ffff0d7224 */ /* 0x000fe400078e00ba */
[----:B------:R-:W-:-:S07]  /*10eb0*/  IMAD.MOV.U32 R151, RZ, RZ, RZ ;  /* 0x000000ffff977224 */ /* 0x000fce00078e00ff */
.L_x_9571:
        /* <DEDUP_REMOVED lines=8> */
.L_x_9561:
[----:B------:R-:W-:-:S04]  /*10f40*/  IADD3 R6, R13, 0x1, RZ ;  /* 0x000000010d067810 */ /* 0x000fc80007ffe0ff */
[----:B------:R-:W-:-:S04]  /*10f50*/  ISETP.NE.AND P3, PT, R6, 0x2, PT ;  /* 0x000000020600780c */ /* 0x000fc80003f65270 */
[----:B------:R-:W-:Y:S02]  /*10f60*/  SEL R7, R6, RZ, P3 ;  /* 0x000000ff06077207 */ /* 0x000fe40001800000 */
[----:B------:R-:W-:-:S03]  /*10f70*/  SHF.L.U32 R6, R188, 0x1f, RZ ;  /* 0x0000001fbc067819 */ /* 0x000fc600000006ff */
[----:B------:R-:W-:-:S04]  /*10f80*/  IMAD R7, R7, 0x8, R18 ;  /* 0x0000000807077824 */ /* 0x000fc800078e0212 */
[----:B------:R0:W1:Y:S01]  /*10f90*/  SYNCS.PHASECHK.TRANS64.TRYWAIT P3, [R7+URZ+0x28830], R6 ;  /* 0x02883006070075a7 */ /* 0x000062000806017f */
[----:B------:R-:W-:Y:S05]  /*10fa0*/  @!P0 BRA `(.L_x_9562) ;  /* 0x0000000000048947 */ /* 0x000fea0003800000 */
[----:B------:R-:W-:Y:S01]  /*10fb0*/  BPT.TRAP 0x1 ;  /* 0x000000040000795c */ /* 0x000fe20000300000 */
.L_x_9562:
[----:B------:R-:W-:Y:S04]  /*10fc0*/  BSSY B0, `(.L_x_9560) ;  /* 0x0000004000007945 */ /* 0x000fe80003800000 */
[----:B-1----:R-:W-:Y:S05]  /*10fd0*/  @P3 BRA `(.L_x_9563) ;  /* 0x0000000000083947 */ /* 0x002fea0003800000 */
[----:B------:R-:W1:Y:S02]  /*10fe0*/  SYNCS.PHASECHK.TRANS64.TRYWAIT P3, [R7+URZ+0x28830], R6 ;  /* 0x02883006070075a7 */ /* 0x000e64000806017f */
[----:B-1----:R-:W-:Y:S05]  /*10ff0*/  @!P3 BRA `(.L_x_9564) ;  /* 0x000001180018b947 */ /* 0x002fea0003800000 */
.L_x_9563:
[----:B------:R-:W-:Y:S05]  /*11000*/  BSYNC B0 ;  /* 0x0000000000007941 */ /* 0x000fea0003800000 */
.L_x_9560:
        /* <DEDUP_REMOVED lines=11> */
[----:B------:R-:W-:Y:S01]  /*110c0*/  IMAD R6, R186, 0x800, R4 ;  /* 0x00000800ba067824 */ /* 0x000fe200078e0204 */
[----:B------:R-:W-:-:S04]  /*110d0*/  MOV R9, 0x40000040 ;  /* 0x4000004000097802 */ /* 0x000fc80000000f00 */
        /* <DEDUP_REMOVED lines=54> */
.L_x_9566:
[----:B------:R-:W-:Y:S01]  /*11440*/  SHF.L.U32 R6, R14, 0x1f, RZ ;  /* 0x0000001f0e067819 */ /* 0x000fe200000006ff */
[----:B------:R-:W-:-:S04]  /*11450*/  IMAD R7, R13, 0x8, R18 ;  /* 0x000000080d077824 */ /* 0x000fc800078e0212 */
[----:B------:R0:W1:Y:S01]  /*11460*/  SYNCS.PHASECHK.TRANS64.TRYWAIT P2, [R7+URZ+0x28850], R6 ;  /* 0x02885006070075a7 */ /* 0x000062000804017f */
[----:B------:R-:W-:Y:S05]  /*11470*/  @!P0 BRA `(.L_x_9567) ;  /* 0x0000000000048947 */ /* 0x000fea0003800000 */
[----:B------:R-:W-:Y:S01]  /*11480*/  BPT.TRAP 0x1 ;  /* 0x000000040000795c */ /* 0x000fe20000300000 */
.L_x_9567:
[----:B-1----:R-:W-:Y:S05]  /*11490*/  @P2 BRA `(.L_x_9565) ;  /* 0x0000000000082947 */ /* 0x002fea0003800000 */
[----:B------:R-:W1:Y:S02]  /*114a0*/  SYNCS.PHASECHK.TRANS64.TRYWAIT P2, [R7+URZ+0x28850], R6 ;  /* 0x02885006070075a7 */ /* 0x000e64000804017f */
[----:B-1----:R-:W-:Y:S05]  /*114b0*/  @!P2 BRA `(.L_x_9568) ;  /* 0x0000011000fca947 */ /* 0x002fea0003800000 */
.L_x_9565:
        /* <DEDUP_REMOVED lines=10> */
[----:B------:R-:W-:-:S04]  /*11560*/  LOP3.LUT R6, R6, 0x4000000, RZ, 0xfc, !PT ;  /* 0x0400000006067812 */ /* 0x000fc800078efcff */
[----:B------:R-:W-:-:S04]  /*11570*/  LEA R6, R13, R6, 0xb ;  /* 0x000000060d067211 */ /* 0x000fc800078e58ff */
[C---:B------:R-:W-:Y:S01]  /*11580*/  R2UR UR6, R6.reuse ;  /* 0x00000000060672ca */ /* 0x040fe200000e0000 */
[----:B------:R-:W-:-:S12]  /*11590*/  VIADD R8, R6, 0x80 ;  /* 0x0000008006087836 */ /* 0x000fd80000000000 */
        /* <DEDUP_REMOVED lines=53> */
.L_x_9569:
[----:B------:R-:W1:Y:S01]  /*118f0*/  @P1 LDC R21, c[0x0][0x44c] ;  /* 0x00011300ff151b82 */ /* 0x000e620000000800 */
[----:B------:R-:W-:Y:S01]  /*11900*/  FMUL.FTZ R14, R34, UR47 ;  /* 0x0000002f220e7c20 */ /* 0x000fe20008410000 */
[----:B------:R-:W-:Y:S02]  /*11910*/  IMAD.IADD R156, R204, 0x1, R191 ;  /* 0x00000001cc9c7824 */ /* 0x000fe400078e02bf */
[----:B------:R-:W-:Y:S01]  /*11920*/  FMUL.FTZ R153, R33, UR47 ;  /* 0x0000002f21997c20 */ /* 0x000fe20008410000 */
[----:B------:R-:W-:Y:S02]  /*11930*/  IMAD.MOV.U32 R33, RZ, RZ, -0x80 ;  /* 0xffffff80ff217424 */ /* 0x000fe400078e00ff */
[----:B------:R-:W-:Y:S01]  /*11940*/  FMUL.FTZ R159, R24, UR47 ;  /* 0x0000002f189f7c20 */ /* 0x000fe20008410000 */
[----:B------:R-:W-:Y:S01]  /*11950*/  FMUL.FTZ R161, R25, UR47 ;  /* 0x0000002f19a17c20 */ /* 0x000fe20008410000 */
[----:B------:R-:W-:Y:S01]  /*11960*/  FMUL.FTZ R163, R28, UR47 ;  /* 0x0000002f1ca37c20 */ /* 0x000fe20008410000 */
[----:B------:R-:W2:Y:S01]  /*11970*/  @P1 LDC R34, c[0x0][0x450] ;  /* 0x00011400ff221b82 */ /* 0x000ea20000000800 */
        /* <DEDUP_REMOVED lines=11> */
[----:B0-----:R-:W-:Y:S01]  /*11a30*/  FMUL.FTZ R6, R26, UR47 ;  /* 0x0000002f1a067c20 */ /* 0x001fe20008410000 */
[----:B------:R-:W-:Y:S01]  /*11a40*/  FMUL.FTZ R37, R44, UR47 ;  /* 0x0000002f2c257c20 */ /* 0x000fe20008410000 */
[----:B------:R-:W-:Y:S01]  /*11a50*/  FMUL.FTZ R26, R43, UR47 ;  /* 0x0000002f2b1a7c20 */ /* 0x000fe20008410000 */
[----:B------:R-:W-:Y:S01]  /*11a60*/  FMUL.FTZ R43, R52, UR47 ;  /* 0x0000002f342b7c20 */ /* 0x000fe20008410000 */
[----:B-1----:R-:W-:-:S04]  /*11a70*/  @P1 IMAD.HI.U32 R21, R156, R21, RZ ;  /* 0x000000159c151227 */ /* 0x002fc800078e00ff */
[----:B------:R-:W-:Y:S01]  /*11a80*/  FMUL.FTZ R24, R39, UR47 ;  /* 0x0000002f27187c20 */ /* 0x000fe20008410000 */
[----:B------:R-:W-:Y:S01]  /*11a90*/  FMUL.FTZ R39, R45, UR47 ;  /* 0x0000002f2d277c20 */ /* 0x000fe20008410000 */
[----:B------:R-:W0:Y:S01]  /*11aa0*/  MUFU.TANH R163, R163 ;  /* 0x000000a300a37308 */ /* 0x000e220000002400 */
[----:B------:R-:W-:Y:S01]  /*11ab0*/  FMUL.FTZ R8, R30, UR47 ;  /* 0x0000002f1e087c20 */ /* 0x000fe20008410000 */
[----:B------:R-:W-:Y:S01]  /*11ac0*/  FMUL.FTZ R30, R51, UR47 ;  /* 0x0000002f331e7c20 */ /* 0x000fe20008410000 */
[----:B------:R-:W-:Y:S01]  /*11ad0*/  FMUL.FTZ R40, R48, UR47 ;  /* 0x0000002f30287c20 */ /* 0x000fe20008410000 */
[----:B------:R-:W-:Y:S01]  /*11ae0*/  FMUL.FTZ R25, R42, UR47 ;  /* 0x0000002f2a197c20 */ /* 0x000fe20008410000 */
[----:B--2---:R-:W-:Y:S01]  /*11af0*/  @P1 SHF.R.U32.HI R156, RZ, R34, R21 ;  /* 0x00000022ff9c1219 */ /* 0x004fe20000011615 */
[----:B------:R-:W-:Y:S02]  /*11b00*/  IMAD R34, R12, R33, 0x1 ;  /* 0x000000010c227424 */ /* 0x000fe400078e0221 */
[----:B------:R-:W-:Y:S01]  /*11b10*/  FMUL.FTZ R42, R49, UR47 ;  /* 0x0000002f312a7c20 */ /* 0x000fe20008410000 */
[----:B------:R-:W1:Y:S01]  /*11b20*/  MUFU.TANH R157, R157 ;  /* 0x0000009d009d7308 */ /* 0x000e620000002400 */
[----:B------:R-:W-:Y:S01]  /*11b30*/  FMUL.FTZ R44, R53, UR47 ;  /* 0x0000002f352c7c20 */ /* 0x000fe20008410000 */
[----:B------:R-:W2:Y:S01]  /*11b40*/  SHFL.IDX PT, R21, R156, RZ, 0x1c1f ;  /* 0x001c1fff9c157589 */ /* 0x000ea200000e0000 */
[----:B------:R-:W-:-:S02]  /*11b50*/  IMAD R34, R203, -0x2, R34 ;  /* 0xfffffffecb227824 */ /* 0x000fc400078e0222 */
[----:B------:R-:W-:Y:S01]  /*11b60*/  FMUL.FTZ R9, R31, UR47 ;  /* 0x0000002f1f097c20 */ /* 0x000fe20008410000 */
[----:B------:R-:W-:Y:S01]  /*11b70*/  FMUL.FTZ R31, R54, UR47 ;  /* 0x0000002f361f7c20 */ /* 0x000fe20008410000 */
[----:B------:R-:W-:Y:S01]  /*11b80*/  FMUL.FTZ R45, R56, UR47 ;  /* 0x0000002f382d7c20 */ /* 0x000fe20008410000 */
[----:B------:R-:W-:Y:S01]  /*11b90*/  FMUL.FTZ R7, R27, UR47 ;  /* 0x0000002f1b077c20 */ /* 0x000fe20008410000 */
[----:B------:R-:W-:Y:S01]  /*11ba0*/  IADD3 R154, -R192, R34, R193 ;  /* 0x00000022c09a7210 */ /* 0x000fe20007ffe1c1 */
        /* <DEDUP_REMOVED lines=17> */
[----:B--2---:R-:W-:-:S02]  /*11cc0*/  IMAD.IADD R21, R154, 0x1, R21 ;  /* 0x000000019a157824 */ /* 0x004fc400078e0215 */
[----:B------:R-:W-:Y:S01]  /*11cd0*/  FMUL.FTZ R85, R85, UR47 ;  /* 0x0000002f55557c20 */ /* 0x000fe20008410000 */
[----:B------:R-:W-:Y:S01]  /*11ce0*/  FMUL.FTZ R33, R58, UR47 ;  /* 0x0000002f3a217c20 */ /* 0x000fe20008410000 */
[----:B------:R-:W-:Y:S01]  /*11cf0*/  FMUL.FTZ R34, R59, UR47 ;  /* 0x0000002f3b227c20 */ /* 0x000fe20008410000 */
[----:B------:R-:W-:Y:S01]  /*11d00*/  FMUL.FTZ R61, R63, UR47 ;  /* 0x0000002f3f3d7c20 */ /* 0x000fe20008410000 */
[----:B------:R-:W-:Y:S01]  /*11d10*/  ISETP.GT.AND P2, PT, R21, RZ, PT ;  /* 0x000000ff1500720c */ /* 0x000fe20003f44270 */
[----:B------:R-:W-:Y:S01]  /*11d20*/  FMUL.FTZ R63, R67, UR47 ;  /* 0x0000002f433f7c20 */ /* 0x000fe20008410000 */
[----:B------:R-:W-:Y:S01]  /*11d30*/  ISETP.GT.AND P3, PT, R21, 0x1, PT ;  /* 0x000000011500780c */ /* 0x000fe20003f64270 */
[----:B------:R-:W2:Y:S01]  /*11d40*/  MUFU.TANH R35, R35 ;  /* 0x0000002300237308 */ /* 0x000ea20000002400 */
[----:B---3--:R-:W-:Y:S01]  /*11d50*/  FSEL R159, R159, -INF , P2 ;  /* 0xff8000009f9f7808 */ /* 0x008fe20001000000 */
[----:B------:R-:W-:Y:S01]  /*11d60*/  FMUL.FTZ R67, R75, UR47 ;  /* 0x0000002f4b437c20 */ /* 0x000fe20008410000 */
[----:B------:R-:W-:Y:S01]  /*11d70*/  ISETP.GT.AND P2, PT, R21, 0x8, PT ;  /* 0x000000081500780c */ /* 0x000fe20003f44270 */
[----:B------:R-:W3:Y:S01]  /*11d80*/  SHFL.IDX PT, R75, R156, 0x1, 0x1c1f ;  /* 0x003c1f009c4b7f89 */ /* 0x000ee200000e0000 */
[----:B----4-:R-:W-:Y:S01]  /*11d90*/  FSEL R161, R161, -INF , P3 ;  /* 0xff800000a1a17808 */ /* 0x010fe20001800000 */
[----:B------:R-:W-:Y:S01]  /*11da0*/  FMUL.FTZ R60, R62, UR47 ;  /* 0x0000002f3e3c7c20 */ /* 0x000fe20008410000 */
[----:B------:R-:W-:Y:S01]  /*11db0*/  FMNMX.FTZ R50, R159, R11, !PT ;  /* 0x0000000b9f327209 */ /* 0x000fe20007810000 */
[----:B------:R-:W4:Y:S01]  /*11dc0*/  MUFU.TANH R38, R38 ;  /* 0x0000002600267308 */ /* 0x000f220000002400 */
[----:B------:R-:W-:Y:S01]  /*11dd0*/  ISETP.GT.AND P3, PT, R21, 0x9, PT ;  /* 0x000000091500780c */ /* 0x000fe20003f64270 */
[----:B------:R-:W-:Y:S01]  /*11de0*/  UMOV UR48, UR45 ;  /* 0x0000002d00307c82 */ /* 0x000fe20008000000 */
[----:B0-----:R-:W-:-:S02]  /*11df0*/  FSEL R163, R163, -INF , P2 ;  /* 0xff800000a3a37808 */ /* 0x001fc40001000000 */
[----:B------:R-:W-:Y:S02]  /*11e00*/  FMNMX.FTZ R50, R161, R50, !PT ;  /* 0x00000032a1327209 */ /* 0x000fe40007810000 */
[----:B------:R-:W-:Y:S01]  /*11e10*/  ISETP.GT.AND P2, PT, R21, 0x10, PT ;  /* 0x000000101500780c */ /* 0x000fe20003f44270 */
[----:B------:R-:W0:Y:S01]  /*11e20*/  MUFU.TANH R36, R36 ;  /* 0x0000002400247308 */ /* 0x000e220000002400 */
[----:B-1----:R-:W-:Y:S02]  /*11e30*/  FSEL R157, R157, -INF , P3 ;  /* 0xff8000009d9d7808 */ /* 0x002fe40001800000 */
[----:B------:R-:W-:Y:S02]  /*11e40*/  FMNMX.FTZ R50, R163, R50, !PT ;  /* 0x00000032a3327209 */ /* 0x000fe40007810000 */
[----:B------:R-:W-:Y:S02]  /*11e50*/  ISETP.GT.AND P3, PT, R21, 0x11, PT ;  /* 0x000000111500780c */ /* 0x000fe40003f64270 */
[----:B-----5:R-:W-:Y:S01]  /*11e60*/  FSEL R155, R155, -INF , P2 ;  /* 0xff8000009b9b7808 */ /* 0x020fe20001000000 */
[----:B------:R-:W1:Y:S01]  /*11e70*/  MUFU.TANH R37, R37 ;  /* 0x0000002500257308 */ /* 0x000e620000002400 */
[----:B------:R-:W-:-:S02]  /*11e80*/  FMNMX.FTZ R50, R157, R50, !PT ;  /* 0x000000329d327209 */ /* 0x000fc40007810000 */
[----:B------:R-:W-:Y:S02]  /*11e90*/  ISETP.GT.AND P2, PT, R21, 0x18, PT ;  /* 0x000000181500780c */ /* 0x000fe40003f44270 */
[----:B------:R-:W-:Y:S02]  /*11ea0*/  FSEL R153, R153, -INF , P3 ;  /* 0xff80000099997808 */ /* 0x000fe40001800000 */
[----:B------:R-:W-:Y:S01]  /*11eb0*/  FMNMX.FTZ R52, R155, R50, !PT ;  /* 0x000000329b347209 */ /* 0x000fe20007810000 */
[----:B------:R-:W5:Y:S01]  /*11ec0*/  MUFU.TANH R39, R39 ;  /* 0x0000002700277308 */ /* 0x000f620000002400 */
        /* <DEDUP_REMOVED lines=8> */
[----:B--2---:R-:W-:-:S02]  /*11f50*/  FSEL R41, R35, -INF , P3 ;  /* 0xff80000023297808 */ /* 0x004fc40001800000 */
[----:B------:R-:W-:Y:S01]  /*11f60*/  FMNMX.FTZ R52, R152, R51, !PT ;  /* 0x0000003398347209 */ /* 0x000fe20007810000 */
[----:B------:R-:W-:Y:S01]  /*11f70*/  FMUL.FTZ R51, R68, UR47 ;  /* 0x0000002f44337c20 */ /* 0x000fe20008410000 */
[----:B------:R-:W-:Y:S02]  /*11f80*/  ISETP.GT.AND P3, PT, R21, 0x21, PT ;  /* 0x000000211500780c */ /* 0x000fe40003f64270 */
[----:B----4-:R-:W-:Y:S01]  /*11f90*/  FSEL R38, R38, -INF , P2 ;  /* 0xff80000026267808 */ /* 0x010fe20001000000 */
[----:B------:R-:W2:Y:S01]  /*11fa0*/  MUFU.TANH R42, R42 ;  /* 0x0000002a002a7308 */ /* 0x000ea20000002400 */
[----:B------:R-:W-:Y:S01]  /*11fb0*/  FMNMX.FTZ R53, R41, R52, !PT ;  /* 0x0000003429357209 */ /* 0x000fe20007810000 */
[----:B------:R-:W-:Y:S01]  /*11fc0*/  FMUL.FTZ R52, R69, UR47 ;  /* 0x0000002f45347c20 */ /* 0x000fe20008410000 */
[----:B------:R-:W-:Y:S01]  /*11fd0*/  ISETP.GT.AND P2, PT, R21, 0x28, PT ;  /* 0x000000281500780c */ /* 0x000fe20003f44270 */
[----:B------:R-:W-:Y:S01]  /*11fe0*/  FMUL.FTZ R69, R79, UR47 ;  /* 0x0000002f4f457c20 */ /* 0x000fe20008410000 */
[----:B0-----:R-:W-:-:S02]  /*11ff0*/  FSEL R35, R36, -INF , P3 ;  /* 0xff80000024237808 */ /* 0x001fc40001800000 */
[----:B------:R-:W-:Y:S01]  /*12000*/  FMNMX.FTZ R54, R38, R53, !PT ;  /* 0x0000003526367209 */ /* 0x000fe20007810000 */
[----:B------:R-:W0:Y:S01]  /*12010*/  MUFU.TANH R43, R43 ;  /* 0x0000002b002b7308 */ /* 0x000e220000002400 */
[----:B------:R-:W-:Y:S02]  /*12020*/  ISETP.GT.AND P3, PT, R21, 0x29, PT ;  /* 0x000000291500780c */ /* 0x000fe40003f64270 */
[----:B-1----:R-:W-:Y:S02]  /*12030*/  FSEL R36, R37, -INF , P2 ;  /* 0xff80000025247808 */ /* 0x002fe40001000000 */
[----:B------:R-:W-:Y:S02]  /*12040*/  FMNMX.FTZ R53, R35, R54, !PT ;  /* 0x0000003623357209 */ /* 0x000fe40007810000 */
[----:B------:R-:W-:Y:S01]  /*12050*/  ISETP.GT.AND P2, PT, R21, 0x30, PT ;  /* 0x000000301500780c */ /* 0x000fe20003f44270 */
[----:B------:R-:W1:Y:S01]  /*12060*/  MUFU.TANH R44, R44 ;  /* 0x0000002c002c7308 */ /* 0x000e620000002400 */
[----:B-----5:R-:W-:-:S02]  /*12070*/  FSEL R37, R39, -INF , P3 ;  /* 0xff80000027257808 */ /* 0x020fc40001800000 */
[----:B------:R-:W-:Y:S02]  /*12080*/  FMNMX.FTZ R54, R36, R53, !PT ;  /* 0x0000003524367209 */ /* 0x000fe40007810000 */
[----:B------:R-:W-:Y:S02]  /*12090*/  ISETP.GT.AND P3, PT, R21, 0x31, PT ;  /* 0x000000311500780c */ /* 0x000fe40003f64270 */
[----:B---3--:R-:W-:Y:S01]  /*120a0*/  FSEL R39, R40, -INF , P2 ;  /* 0xff80000028277808 */ /* 0x008fe20001000000 */
[----:B------:R-:W3:Y:S01]  /*120b0*/  MUFU.TANH R45, R45 ;  /* 0x0000002d002d7308 */ /* 0x000ee20000002400 */
[----:B------:R-:W-:Y:S02]  /*120c0*/  FMNMX.FTZ R54, R37, R54, !PT ;  /* 0x0000003625367209 */ /* 0x000fe40007810000 */
[----:B------:R-:W-:Y:S02]  /*120d0*/  ISETP.GT.AND P2, PT, R21, 0x38, PT ;  /* 0x000000381500780c */ /* 0x000fe40003f44270 */
[----:B--2---:R-:W-:-:S02]  /*120e0*/  FSEL R40, R42, -INF , P3 ;  /* 0xff8000002a287808 */ /* 0x004fc40001800000 */
[----:B------:R-:W-:Y:S01]  /*120f0*/  FMNMX.FTZ R53, R39, R54, !PT ;  /* 0x0000003627357209 */ /* 0x000fe20007810000 */
[----:B------:R-:W2:Y:S01]  /*12100*/  MUFU.TANH R46, R46 ;  /* 0x0000002e002e7308 */ /* 0x000ea20000002400 */
[----:B------:R-:W-:Y:S02]  /*12110*/  ISETP.GT.AND P3, PT, R21, 0x39, PT ;  /* 0x000000391500780c */ /* 0x000fe40003f64270 */
[----:B0-----:R-:W-:Y:S02]  /*12120*/  FSEL R42, R43, -INF , P2 ;  /* 0xff8000002b2a7808 */ /* 0x001fe40001000000 */
[----:B------:R-:W-:Y:S02]  /*12130*/  FMNMX.FTZ R53, R40, R53, !PT ;  /* 0x0000003528357209 */ /* 0x000fe40007810000 */
[----:B------:R-:W-:Y:S01]  /*12140*/  ISETP.GT.AND P2, PT, R21, 0x40, PT ;  /* 0x000000401500780c */ /* 0x000fe20003f44270 */
[----:B------:R-:W0:Y:S01]  /*12150*/  MUFU.TANH R47, R47 ;  /* 0x0000002f002f7308 */ /* 0x000e220000002400 */
[----:B-1----:R-:W-:-:S02]  /*12160*/  FSEL R43, R44, -INF , P3 ;  /* 0xff8000002c2b7808 */ /* 0x002fc40001800000 */
[----:B------:R-:W-:Y:S02]  /*12170*/  FMNMX.FTZ R54, R42, R53, !PT ;  /* 0x000000352a367209 */ /* 0x000fe40007810000 */
[----:B------:R-:W-:Y:S02]  /*12180*/  ISETP.GT.AND P3, PT, R21, 0x41, PT ;  /* 0x000000411500780c */ /* 0x000fe40003f64270 */
[----:B---3--:R-:W-:Y:S01]  /*12190*/  FSEL R44, R45, -INF , P2 ;  /* 0xff8000002d2c7808 */ /* 0x008fe20001000000 */
[----:B------:R-:W1:Y:S01]  /*121a0*/  MUFU.TANH R48, R48 ;  /* 0x0000003000307308 */ /* 0x000e620000002400 */
[----:B------:R-:W-:Y:S02]  /*121b0*/  FMNMX.FTZ R53, R43, R54, !PT ;  /* 0x000000362b357209 */ /* 0x000fe40007810000 */
[----:B--2---:R-:W-:Y:S02]  /*121c0*/  FSEL R45, R46, -INF , P3 ;  /* 0xff8000002e2d7808 */ /* 0x004fe40001800000 */
[----:B------:R-:W-:-:S02]  /*121d0*/  ISETP.GT.AND P2, PT, R21, 0x48, PT ;  /* 0x000000481500780c */ /* 0x000fc40003f44270 */
        /* <DEDUP_REMOVED lines=10> */
[----:B------:R-:W-:Y:S01]  /*12280*/  FMNMX.FTZ R53, R46, R53, !PT ;  /* 0x000000352e357209 */ /* 0x000fe20007810000 */
        /* <DEDUP_REMOVED lines=10> */
[----:B------:R-:W-:-:S05]  /*12330*/  ISETP.GT.AND P2, PT, R21, 0x60, PT ;  /* 0x000000601500780c */ /* 0x000fca0003f44270 */
[----:B------:R-:W1:Y:S01]  /*12340*/  MUFU.TANH R73, R73 ;  /* 0x0000004900497308 */ /* 0x000e620000002400 */
[----:B--2---:R-:W-:Y:S02]  /*12350*/  FSEL R51, R52, -INF , P3 ;  /* 0xff80000034337808 */ /* 0x004fe40001800000 */
[----:B------:R-:W-:Y:S02]  /*12360*/  FMNMX.FTZ R52, R50, R53, !PT ;  /* 0x0000003532347209 */ /* 0x000fe40007810000 */
[----:B------:R-:W-:Y:S02]  /*12370*/  ISETP.GT.AND P3, PT, R21, 0x61, PT ;  /* 0x000000611500780c */ /* 0x000fe40003f64270 */
[----:B------:R-:W-:Y:S01]  /*12380*/  FMNMX.FTZ R54, R51, R52, !PT ;  /* 0x0000003433367209 */ /* 0x000fe20007810000 */
[----:B------:R-:W2:Y:S01]  /*12390*/  MUFU.TANH R76, R76 ;  /* 0x0000004c004c7308 */ /* 0x000ea20000002400 */
[----:B0-----:R-:W-:Y:S02]  /*123a0*/  FSEL R53, R72, -INF , P2 ;  /* 0xff80000048357808 */ /* 0x001fe40001000000 */
[----:B------:R-:W-:-:S02]  /*123b0*/  ISETP.GT.AND P2, PT, R21, 0x68, PT ;  /* 0x000000681500780c */ /* 0x000fc40003f44270 */
[----:B------:R-:W-:-:S03]  /*123c0*/  FMNMX.FTZ R55, R53, R54, !PT ;  /* 0x0000003635377209 */ /* 0x000fc60007810000 */
[----:B------:R-:W0:Y:S01]  /*123d0*/  MUFU.TANH R77, R77 ;  /* 0x0000004d004d7308 */ /* 0x000e220000002400 */
[----:B-1----:R-:W-:Y:S01]  /*123e0*/  FSEL R52, R73, -INF , P3 ;  /* 0xff80000049347808 */ /* 0x002fe20001800000 */
[----:B------:R-:W-:Y:S01]  /*123f0*/  FMUL.FTZ R73, R87, UR47 ;  /* 0x0000002f57497c20 */ /* 0x000fe20008410000 */
[----:B------:R-:W-:Y:S02]  /*12400*/  ISETP.GT.AND P3, PT, R21, 0x69, PT ;  /* 0x000000691500780c */ /* 0x000fe40003f64270 */
[----:B------:R-:W-:-:S03]  /*12410*/  FMNMX.FTZ R57, R52, R55, !PT ;  /* 0x0000003734397209 */ /* 0x000fc60007810000 */
[----:B------:R1:W3:Y:S01]  /*12420*/  MUFU.TANH R56, R80 ;  /* 0x0000005000387308 */ /* 0x0002e20000002400 */
[----:B--2---:R-:W-:Y:S02]  /*12430*/  FSEL R54, R76, -INF , P2 ;  /* 0xff8000004c367808 */ /* 0x004fe40001000000 */
[----:B------:R-:W-:Y:S02]  /*12440*/  ISETP.GT.AND P2, PT, R21, 0x70, PT ;  /* 0x000000701500780c */ /* 0x000fe40003f44270 */
[----:B------:R-:W-:-:S03]  /*12450*/  FMNMX.FTZ R58, R54, R57, !PT ;  /* 0x00000039363a7209 */ /* 0x000fc60007810000 */
[----:B------:R-:W2:Y:S01]  /*12460*/  MUFU.TANH R81, R81 ;  /* 0x0000005100517308 */ /* 0x000ea20000002400 */
[----:B0-----:R-:W-:Y:S01]  /*12470*/  FSEL R55, R77, -INF , P3 ;  /* 0xff8000004d377808 */ /* 0x001fe20001800000 */
[----:B-1----:R-:W-:Y:S01]  /*12480*/  IMAD.IADD R80, R154, 0x1, R75 ;  /* 0x000000019a507824 */ /* 0x002fe200078e024b */
[----:B------:R-:W-:Y:S02]  /*12490*/  ISETP.GT.AND P3, PT, R21, 0x71, PT ;  /* 0x000000711500780c */ /* 0x000fe40003f64270 */
[----:B------:R-:W-:Y:S02]  /*124a0*/  FMNMX.FTZ R59, R55, R58, !PT ;  /* 0x0000003a373b7209 */ /* 0x000fe40007810000 */
[----:B------:R-:W-:Y:S01]  /*124b0*/  ISETP.GT.AND P4, PT, R80, 0x1, PT ;  /* 0x000000015000780c */ /* 0x000fe20003f84270 */
[----:B------:R-:W0:Y:S01]  /*124c0*/  MUFU.TANH R84, R84 ;  /* 0x0000005400547308 */ /* 0x000e220000002400 */
[----:B---3--:R-:W-:Y:S02]  /*124d0*/  FSEL R56, R56, -INF , P2 ;  /* 0xff80000038387808 */ /* 0x008fe40001000000 */
[----:B------:R-:W-:-:S02]  /*124e0*/  ISETP.GT.AND P2, PT, R21, 0x78, PT ;  /* 0x000000781500780c */ /* 0x000fc40003f44270 */
[----:B------:R-:W-:-:S03]  /*124f0*/  FMNMX.FTZ R62, R56, R59, !PT ;  /* 0x0000003b383e7209 */ /* 0x000fc60007810000 */
[----:B------:R-:W1:Y:S01]  /*12500*/  MUFU.TANH R85, R85 ;  /* 0x0000005500557308 */ /* 0x000e620000002400 */
[----:B--2---:R-:W-:Y:S02]  /*12510*/  FSEL R57, R81, -INF , P3 ;  /* 0xff80000051397808 */ /* 0x004fe40001800000 */
[----:B------:R-:W-:Y:S02]  /*12520*/  ISETP.GT.AND P3, PT, R21, 0x79, PT ;  /* 0x000000791500780c */ /* 0x000fe40003f64270 */
[----:B------:R-:W-:Y:S01]  /*12530*/  FMNMX.FTZ R21, R57, R62, !PT ;  /* 0x0000003e39157209 */ /* 0x000fe20007810000 */
[----:B------:R-:W-:Y:S01]  /*12540*/  FMUL.FTZ R62, R66, UR47 ;  /* 0x0000002f423e7c20 */ /* 0x000fe20008410000 */
[----:B------:R-:W-:Y:S01]  /*12550*/  FMUL.FTZ R66, R74, UR47 ;  /* 0x0000002f4a427c20 */ /* 0x000fe20008410000 */
[----:B------:R-:W2:Y:S01]  /*12560*/  MUFU.TANH R6, R6 ;  /* 0x0000000600067308 */ /* 0x000ea20000002400 */
[----:B0-----:R-:W-:-:S04]  /*12570*/  FSEL R58, R84, -INF , P2 ;  /* 0xff800000543a7808 */ /* 0x001fc80001000000 */
[----:B------:R-:W-:-:S03]  /*12580*/  FMNMX.FTZ R64, R58, R21, !PT ;  /* 0x000000153a407209 */ /* 0x000fc60007810000 */
[----:B------:R-:W0:Y:S01]  /*12590*/  MUFU.TANH R7, R7 ;  /* 0x0000000700077308 */ /* 0x000e220000002400 */
[----:B-1----:R-:W-:Y:S02]  /*125a0*/  FSEL R59, R85, -INF , P3 ;  /* 0xff800000553b7808 */ /* 0x002fe40001800000 */
[----:B------:R-:W-:Y:S02]  /*125b0*/  ISETP.GT.AND P3, PT, R80, RZ, PT ;  /* 0x000000ff5000720c */ /* 0x000fe40003f64270 */
[----:B------:R-:W-:Y:S01]  /*125c0*/  FMNMX.FTZ R21, R59, R64, !PT ;  /* 0x000000403b157209 */ /* 0x000fe20007810000 */
[----:B------:R-:W-:Y:S01]  /*125d0*/  FMUL.FTZ R64, R70, UR47 ;  /* 0x0000002f46407c20 */ /* 0x000fe20008410000 */
[----:B------:R-:W-:Y:S01]  /*125e0*/  FMUL.FTZ R70, R82, UR47 ;  /* 0x0000002f52467c20 */ /* 0x000fe20008410000 */
[----:B------:R-:W1:Y:S01]  /*125f0*/  MUFU.TANH R8, R8 ;  /* 0x0000000800087308 */ /* 0x000e620000002400 */
[----:B--2---:R-:W-:Y:S01]  /*12600*/  FSEL R77, R6, -INF , P3 ;  /* 0xff800000064d7808 */ /* 0x004fe20001800000 */
[----:B------:R-:W2:Y:S01]  /*12610*/  SHFL.BFLY PT, R68, R21, 0x2, 0x1f ;  /* 0x0c401f0015447f89 */ /* 0x000ea200000e0000 */
[----:B------:R-:W-:-:S02]  /*12620*/  ISETP.GT.AND P3, PT, R80, 0x8, PT ;  /* 0x000000085000780c */ /* 0x000fc40003f64270 */
[----:B------:R-:W-:-:S03]  /*12630*/  FMNMX.FTZ R6, R77, R10, !PT ;  /* 0x0000000a4d067209 */ /* 0x000fc60007810000 */
[----:B------:R-:W3:Y:S01]  /*12640*/  MUFU.TANH R9, R9 ;  /* 0x0000000900097308 */ /* 0x000ee20000002400 */
        /* <DEDUP_REMOVED lines=8> */
[----:B---3--:R-:W-:Y:S02]  /*126d0*/  FSEL R76, R9, -INF , P4 ;  /* 0xff800000094c7808 */ /* 0x008fe40002000000 */
[----:B--2---:R-:W-:Y:S01]  /*126e0*/  FMNMX.FTZ R72, R21, R68, !PT ;  /* 0x0000004415487209 */ /* 0x004fe20007810000 */
[----:B------:R-:W-:Y:S01]  /*126f0*/  FMUL.FTZ R68, R78, UR47 ;  /* 0x0000002f4e447c20 */ /* 0x000fe20008410000 */
[----:B------:R-:W-:Y:S02]  /*12700*/  ISETP.GT.AND P4, PT, R80, 0x11, PT ;  /* 0x000000115000780c */ /* 0x000fe40003f84270 */
[----:B------:R-:W-:Y:S01]  /*12710*/  FMNMX.FTZ R79, R76, R79, !PT ;  /* 0x0000004f4c4f7209 */ /* 0x000fe20007810000 */
[----:B------:R-:W2:Y:S01]  /*12720*/  MUFU.TANH R20, R20 ;  /* 0x0000001400147308 */ /* 0x000ea20000002400 */
[----:B------:R-:W3:Y:S01]  /*12730*/  SHFL.BFLY PT, R21, R72, 0x1, 0x1f ;  /* 0x0c201f0048157f89 */ /* 0x000ee200000e0000 */
[----:B0-----:R-:W-:-:S02]  /*12740*/  FSEL R14, R14, -INF , P3 ;  /* 0xff8000000e0e7808 */ /* 0x001fc40001800000 */
[----:B------:R-:W-:Y:S02]  /*12750*/  ISETP.GT.AND P3, PT, R80, 0x18, PT ;  /* 0x000000185000780c */ /* 0x000fe40003f64270 */
[----:B------:R-:W-:Y:S02]  /*12760*/  FMNMX.FTZ R79, R14, R79, !PT ;  /* 0x0000004f0e4f7209 */ /* 0x000fe40007810000 */
        /* <DEDUP_REMOVED lines=11> */
[----:B------:R-:W-:Y:S02]  /*12820*/  FMNMX.FTZ R6, R24, R81, !PT ;  /* 0x0000005118067209 */ /* 0x000fe40007810000 */
[----:B---3--:R-:W-:Y:S01]  /*12830*/  FMNMX.FTZ R21, R72, R21, !PT ;  /* 0x0000001548157209 */ /* 0x008fe20007810000 */
[----:B------:R-:W0:Y:S01]  /*12840*/  MUFU.TANH R27, R27 ;  /* 0x0000001b001b7308 */ /* 0x000e220000002400 */
[----:B-1----:R-:W-:Y:S01]  /*12850*/  FSEL R79, R25, -INF , P3 ;  /* 0xff800000194f7808 */ /* 0x002fe20001800000 */
[----:B------:R-:W-:Y:S01]  /*12860*/  FMUL.FTZ R72, R86, UR47 ;  /* 0x0000002f56487c20 */ /* 0x000fe20008410000 */
[----:B------:R-:W-:Y:S01]  /*12870*/  ISETP.GT.AND P3, PT, R80, 0x28, PT ;  /* 0x000000285000780c */ /* 0x000fe20003f64270 */
[----:B------:R-:W-:Y:S01]  /*12880*/  FMUL.FTZ R74, R21, UR48 ;  /* 0x00000030154a7c20 */ /* 0x000fe20008410000 */
        /* <DEDUP_REMOVED lines=10> */
[--C-:B------:R-:W-:Y:S01]  /*12930*/  FFMA.FTZ R172, R38, UR48, -R74.reuse ;  /* 0x0000003026ac7c23 */ /* 0x100fe2000801084a */
[----:B------:R-:W-:Y:S01]  /*12940*/  FMNMX.FTZ R27, R81, R6, !PT ;  /* 0x00000006511b7209 */ /* 0x000fe20007810000 */
[--C-:B------:R-:W-:Y:S01]  /*12950*/  FFMA.FTZ R41, R41, UR48, -R74.reuse ;  /* 0x0000003029297c23 */ /* 0x100fe2000801084a */
[--C-:B------:R-:W-:Y:S01]  /*12960*/  FFMA.FTZ R174, R36, UR48, -R74.reuse ;  /* 0x0000003024ae7c23 */ /* 0x100fe2000801084a */
[----:B------:R-:W0:Y:S01]  /*12970*/  MUFU.TANH R30, R30 ;  /* 0x0000001e001e7308 */ /* 0x000e220000002400 */
[----:B-1----:R-:W-:Y:S01]  /*12980*/  FSEL R28, R28, -INF , P4 ;  /* 0xff8000001c1c7808 */ /* 0x002fe20002000000 */
[--C-:B------:R-:W-:Y:S01]  /*12990*/  FFMA.FTZ R37, R37, UR48, -R74.reuse ;  /* 0x0000003025257c23 */ /* 0x100fe2000801084a */
[----:B------:R-:W-:Y:S01]  /*129a0*/  ISETP.GT.AND P4, PT, R80, 0x31, PT ;  /* 0x000000315000780c */ /* 0x000fe20003f84270 */
[--C-:B------:R-:W-:Y:S01]  /*129b0*/  FFMA.FTZ R168, R39, UR48, -R74.reuse ;  /* 0x0000003027a87c23 */ /* 0x100fe2000801084a */
[----:B------:R-:W-:Y:S01]  /*129c0*/  FMNMX.FTZ R6, R28, R27, !PT ;  /* 0x0000001b1c067209 */ /* 0x000fe20007810000 */
[--C-:B------:R-:W-:Y:S01]  /*129d0*/  FFMA.FTZ R39, R40, UR48, -R74.reuse ;  /* 0x0000003028277c23 */ /* 0x100fe2000801084a */
[--C-:B------:R-:W-:Y:S01]  /*129e0*/  FFMA.FTZ R164, R44, UR48, -R74.reuse ;  /* 0x000000302ca47c23 */ /* 0x100fe2000801084a */
[----:B------:R-:W1:Y:S01]  /*129f0*/  MUFU.TANH R31, R31 ;  /* 0x0000001f001f7308 */ /* 0x000e620000002400 */
[----:B--2---:R-:W-:Y:S01]  /*12a00*/  FSEL R29, R29, -INF , P3 ;  /* 0xff8000001d1d7808 */ /* 0x004fe20001800000 */
[--C-:B------:R-:W-:Y:S01]  /*12a10*/  FFMA.FTZ R180, R159, UR48, -R74.reuse ;  /* 0x000000309fb47c23 */ /* 0x100fe2000801084a */
[----:B------:R-:W-:Y:S01]  /*12a20*/  ISETP.GT.AND P3, PT, R80, 0x38, PT ;  /* 0x000000385000780c */ /* 0x000fe20003f64270 */
[--C-:B------:R-:W-:Y:S01]  /*12a30*/  FFMA.FTZ R170, R42, UR48, -R74.reuse ;  /* 0x000000302aaa7c23 */ /* 0x100fe2000801084a */
[----:B------:R-:W-:Y:S01]  /*12a40*/  FMNMX.FTZ R27, R29, R6, !PT ;  /* 0x000000061d1b7209 */ /* 0x000fe20007810000 */
[--C-:B------:R-:W-:Y:S01]  /*12a50*/  FFMA.FTZ R161, R161, UR48, -R74.reuse ;  /* 0x00000030a1a17c23 */ /* 0x100fe2000801084a */
[----:B------:R-:W-:Y:S01]  /*12a60*/  FSEL R44, R21, RZ, P2 ;  /* 0x000000ff152c7208 */ /* 0x000fe20001000000 */
[----:B------:R-:W2:Y:S01]  /*12a70*/  MUFU.TANH R32, R32 ;  /* 0x0000002000207308 */ /* 0x000ea20000002400 */
[----:B0-----:R-:W-:Y:S01]  /*12a80*/  FSEL R30, R30, -INF , P4 ;  /* 0xff8000001e1e7808 */ /* 0x001fe20002000000 */
[--C-:B------:R-:W-:Y:S01]  /*12a90*/  FFMA.FTZ R182, R163, UR48, -R74.reuse ;  /* 0x00000030a3b67c23 */ /* 0x100fe2000801084a */
[----:B------:R-:W-:Y:S01]  /*12aa0*/  ISETP.GT.AND P4, PT, R80, 0x39, PT ;  /* 0x000000395000780c */ /* 0x000fe20003f84270 */
[----:B------:R-:W-:Y:S01]  /*12ab0*/  FADD.FTZ R44, -R44, R11 ;  /* 0x0000000b2c2c7221 */ /* 0x000fe20000010100 */
[--C-:B------:R-:W-:Y:S01]  /*12ac0*/  FFMA.FTZ R157, R157, UR48, -R74.reuse ;  /* 0x000000309d9d7c23 */ /* 0x100fe2000801084a */
[--C-:B------:R-:W-:Y:S01]  /*12ad0*/  FFMA.FTZ R176, R155, UR48, -R74.reuse ;  /* 0x000000309bb07c23 */ /* 0x100fe2000801084a */
[--C-:B------:R-:W-:Y:S01]  /*12ae0*/  FFMA.FTZ R15, R153, UR48, -R74.reuse ;  /* 0x00000030990f7c23 */ /* 0x100fe2000801084a */
[----:B------:R-:W-:Y:S01]  /*12af0*/  MUFU.TANH R33, R33 ;  /* 0x0000002100217308 */ /* 0x000fe20000002400 */
[----:B-1----:R-:W-:Y:S01]  /*12b00*/  FSEL R38, R31, -INF , P3 ;  /* 0xff8000001f267808 */ /* 0x002fe20001800000 */
[----:B------:R-:W-:Y:S01]  /*12b10*/  FMUL.FTZ R11, R44, UR48 ;  /* 0x000000302c0b7c20 */ /* 0x000fe20008410000 */
[----:B------:R-:W-:Y:S01]  /*12b20*/  FMNMX.FTZ R31, R30, R27, !PT ;  /* 0x0000001b1e1f7209 */ /* 0x000fe20007810000 */
[--C-:B------:R-:W-:Y:S01]  /*12b30*/  FFMA.FTZ R178, R152, UR48, -R74.reuse ;  /* 0x0000003098b27c23 */ /* 0x100fe2000801084a */
[----:B------:R-:W-:Y:S01]  /*12b40*/  ISETP.GT.AND P3, PT, R80, 0x40, PT ;  /* 0x000000405000780c */ /* 0x000fe20003f64270 */
[--C-:B------:R-:W-:Y:S01]  /*12b50*/  FFMA.FTZ R166, R47, UR48, -R74.reuse ;  /* 0x000000302fa67c23 */ /* 0x100fe2000801084a */
[----:B------:R-:W-:Y:S01]  /*12b60*/  FMNMX.FTZ R31, R38, R31, !PT ;  /* 0x0000001f261f7209 */ /* 0x000fe20007810000 */
[----:B------:R-:W0:Y:S01]  /*12b70*/  MUFU.TANH R34, R34 ;  /* 0x0000002200227308 */ /* 0x000e220000002400 */
[----:B--2---:R-:W-:Y:S01]  /*12b80*/  FSEL R32, R32, -INF , P4 ;  /* 0xff80000020207808 */ /* 0x004fe20002000000 */
[--C-:B------:R-:W-:Y:S01]  /*12b90*/  FFMA.FTZ R160, R48, UR48, -R74.reuse ;  /* 0x0000003030a07c23 */ /* 0x100fe2000801084a */
[----:B------:R-:W-:Y:S01]  /*12ba0*/  ISETP.GT.AND P4, PT, R80, 0x41, PT ;  /* 0x000000415000780c */ /* 0x000fe20003f84270 */
[--C-:B------:R-:W-:Y:S01]  /*12bb0*/  FFMA.FTZ R47, R49, UR48, -R74.reuse ;  /* 0x00000030312f7c23 */ /* 0x100fe2000801084a */
[----:B------:R-:W-:Y:S01]  /*12bc0*/  FMNMX.FTZ R6, R32, R31, !PT ;  /* 0x0000001f20067209 */ /* 0x000fe20007810000 */
[--C-:B------:R-:W-:Y:S01]  /*12bd0*/  FFMA.FTZ R162, R50, UR48, -R74.reuse ;  /* 0x0000003032a27c23 */ /* 0x100fe2000801084a */
[--C-:B------:R-:W-:Y:S01]  /*12be0*/  FFMA.FTZ R156, R53, UR48, -R74.reuse ;  /* 0x00000030359c7c23 */ /* 0x100fe2000801084a */
[----:B------:R-:W1:Y:S01]  /*12bf0*/  MUFU.TANH R60, R60 ;  /* 0x0000003c003c7308 */ /* 0x000e620000002400 */
[--C-:B------:R-:W-:Y:S01]  /*12c00*/  FFMA.FTZ R158, R54, UR48, -R74.reuse ;  /* 0x00000030369e7c23 */ /* 0x100fe2000801084a */
[--C-:B------:R-:W-:Y:S01]  /*12c10*/  FFMA.FTZ R152, R56, UR48, -R74.reuse ;  /* 0x0000003038987c23 */ /* 0x100fe2000801084a */
[--C-:B------:R-:W-:Y:S01]  /*12c20*/  FFMA.FTZ R57, R57, UR48, -R74.reuse ;  /* 0x0000003039397c23 */ /* 0x100fe2000801084a */
[----:B------:R-:W-:Y:S01]  /*12c30*/  FFMA.FTZ R154, R58, UR48, -R74 ;  /* 0x000000303a9a7c23 */ /* 0x000fe2000801084a */
[----:B------:R-:W-:-:S02]  /*12c40*/  IMAD.U32 R53, RZ, RZ, UR38 ;  /* 0x00000026ff357e24 */ /* 0x000fc4000f8e00ff */
[----:B------:R-:W-:Y:S01]  /*12c50*/  FFMA.FTZ R49, R59, UR48, -R74 ;  /* 0x000000303b317c23 */ /* 0x000fe2000801084a */
[----:B------:R-:W2:Y:S01]  /*12c60*/  MUFU.TANH R61, R61 ;  /* 0x0000003d003d7308 */ /* 0x000ea20000002400 */
[----:B0-----:R-:W-:Y:S02]  /*12c70*/  FSEL R34, R34, -INF , P4 ;  /* 0xff80000022227808 */ /* 0x001fe40002000000 */
[----:B------:R-:W-:-:S05]  /*12c80*/  ISETP.GT.AND P4, PT, R80, 0x49, PT ;  /* 0x000000495000780c */ /* 0x000fca0003f84270 */
[----:B------:R0:W-:Y:S08]  /*12c90*/  MUFU.EX2 R25, R41 ;  /* 0x0000002900197308 */ /* 0x0001f00000000800 */
[----:B------:R-:W3:Y:S01]  /*12ca0*/  MUFU.TANH R62, R62 ;  /* 0x0000003e003e7308 */ /* 0x000ee20000002400 */
[----:B0-----:R-:W-:Y:S01]  /*12cb0*/  FFMA.FTZ R41, R35, UR48, -R74 ;  /* 0x0000003023297c23 */ /* 0x001fe2000801084a */
[----:B------:R-:W-:-:S02]  /*12cc0*/  FSEL R35, R33, -INF , P3 ;  /* 0xff80000021237808 */ /* 0x000fc40001800000 */
[----:B------:R-:W-:Y:S02]  /*12cd0*/  ISETP.GT.AND P3, PT, R80, 0x48, PT ;  /* 0x000000485000780c */ /* 0x000fe40003f64270 */
[----:B------:R-:W-:Y:S02]  /*12ce0*/  FMNMX.FTZ R31, R35, R6, !PT ;  /* 0x00000006231f7209 */ /* 0x000fe40007810000 */
[----:B------:R-:W0:Y:S01]  /*12cf0*/  MUFU.TANH R63, R63 ;  /* 0x0000003f003f7308 */ /* 0x000e220000002400 */
[----:B-1----:R-:W-:Y:S02]  /*12d00*/  FSEL R60, R60, -INF , P3 ;  /* 0xff8000003c3c7808 */ /* 0x002fe40001800000 */
[----:B------:R-:W-:Y:S02]  /*12d10*/  FMNMX.FTZ R33, R34, R31, !PT ;  /* 0x0000001f22217209 */ /* 0x000fe40007810000 */
[----:B------:R-:W-:Y:S02]  /*12d20*/  ISETP.GT.AND P3, PT, R80, 0x50, PT ;  /* 0x000000505000780c */ /* 0x000fe40003f64270 */
[----:B--2---:R-:W-:Y:S01]  /*12d30*/  FSEL R61, R61, -INF , P4 ;  /* 0xff8000003d3d7808 */ /* 0x004fe20002000000 */
[----:B------:R-:W1:Y:S01]  /*12d40*/  MUFU.TANH R64, R64 ;  /* 0x0000004000407308 */ /* 0x000e620000002400 */
[----:B------:R-:W-:-:S02]  /*12d50*/  FMNMX.FTZ R6, R60, R33, !PT ;  /* 0x000000213c067209 */ /* 0x000fc40007810000 */
[----:B------:R-:W-:Y:S02]  /*12d60*/  ISETP.GT.AND P4, PT, R80, 0x51, PT ;  /* 0x000000515000780c */ /* 0x000fe40003f84270 */
[----:B---3--:R-:W-:Y:S02]  /*12d70*/  FSEL R62, R62, -INF , P3 ;  /* 0xff8000003e3e7808 */ /* 0x008fe40001800000 */
[----:B------:R-:W-:Y:S01]  /*12d80*/  FMNMX.FTZ R33, R61, R6, !PT ;  /* 0x000000063d217209 */ /* 0x000fe20007810000 */
[----:B------:R-:W2:Y:S01]  /*12d90*/  MUFU.TANH R65, R65 ;  /* 0x0000004100417308 */ /* 0x000ea20000002400 */
[----:B------:R-:W-:Y:S02]  /*12da0*/  ISETP.GT.AND P3, PT, R80, 0x58, PT ;  /* 0x000000585000780c */ /* 0x000fe40003f64270 */
[----:B0-----:R-:W-:Y:S01]  /*12db0*/  FSEL R36, R63, -INF , P4 ;  /* 0xff8000003f247808 */ /* 0x001fe20002000000 */
[----:B------:R-:W-:Y:S01]  /*12dc0*/  FFMA.FTZ R63, R46, UR48, -R74 ;  /* 0x000000302e3f7c23 */ /* 0x000fe2000801084a */
[----:B------:R-:W-:-:S02]  /*12dd0*/  FMNMX.FTZ R33, R62, R33, !PT ;  /* 0x000000213e217209 */ /* 0x000fc40007810000 */
[----:B------:R-:W-:Y:S01]  /*12de0*/  ISETP.GT.AND P4, PT, R80, 0x59, PT ;  /* 0x000000595000780c */ /* 0x000fe20003f84270 */
[----:B------:R-:W0:Y:S01]  /*12df0*/  MUFU.TANH R66, R66 ;  /* 0x0000004200427308 */ /* 0x000e220000002400 */
[----:B-1----:R-:W-:Y:S02]  /*12e00*/  FSEL R64, R64, -INF , P3 ;  /* 0xff80000040407808 */ /* 0x002fe40001800000 */
[----:B------:R-:W-:-:S05]  /*12e10*/  ISETP.GT.AND P3, PT, R80, 0x60, PT ;  /* 0x000000605000780c */ /* 0x000fca0003f64270 */
[----:B------:R-:W1:Y:S01]  /*12e20*/  MUFU.TANH R67, R67 ;  /* 0x0000004300437308 */ /* 0x000e620000002400 */
[----:B--2---:R-:W-:Y:S01]  /*12e30*/  FSEL R40, R65, -INF , P4 ;  /* 0xff80000041287808 */ /* 0x004fe20002000000 */
[--C-:B------:R-:W-:Y:S01]  /*12e40*/  FFMA.FTZ R65, R45, UR48, -R74.reuse ;  /* 0x000000302d417c23 */ /* 0x100fe2000801084a */
[----:B------:R-:W-:Y:S01]  /*12e50*/  ISETP.GT.AND P4, PT, R80, 0x61, PT ;  /* 0x000000615000780c */ /* 0x000fe20003f84270 */
[----:B------:R-:W-:-:S04]  /*12e60*/  FFMA.FTZ R45, R51, UR48, -R74 ;  /* 0x00000030332d7c23 */ /* 0x000fc8000801084a */
[----:B------:R-:W2:Y:S01]  /*12e70*/  MUFU.TANH R68, R68 ;  /* 0x0000004400447308 */ /* 0x000ea20000002400 */
[----:B0-----:R-:W-:Y:S02]  /*12e80*/  FSEL R66, R66, -INF , P3 ;  /* 0xff80000042427808 */ /* 0x001fe40001800000 */
[----:B------:R-:W-:-:S05]  /*12e90*/  ISETP.GT.AND P3, PT, R80, 0x68, PT ;  /* 0x000000685000780c */ /* 0x000fca0003f64270 */
[----:B------:R0:W-:Y:S01]  /*12ea0*/  MUFU.EX2 R31, R37 ;  /* 0x00000025001f7308 */ /* 0x0001e20000000800 */
[----:B-1----:R-:W-:Y:S02]  /*12eb0*/  FSEL R67, R67, -INF , P4 ;  /* 0xff80000043437808 */ /* 0x002fe40002000000 */
[----:B------:R-:W-:-:S05]  /*12ec0*/  ISETP.GT.AND P4, PT, R80, 0x69, PT ;  /* 0x000000695000780c */ /* 0x000fca0003f84270 */
[----:B------:R-:W1:Y:S01]  /*12ed0*/  MUFU.TANH R69, R69 ;  /* 0x0000004500457308 */ /* 0x000e620000002400 */
[----:B0-----:R-:W-:Y:S02]  /*12ee0*/  FMNMX.FTZ R37, R36, R33, !PT ;  /* 0x0000002124257209 */ /* 0x001fe40007810000 */
[----:B--2---:R-:W-:Y:S02]  /*12ef0*/  FSEL R68, R68, -INF , P3 ;  /* 0xff80000044447808 */ /* 0x004fe40001800000 */
[----:B------:R-:W-:Y:S02]  /*12f00*/  FMNMX.FTZ R37, R64, R37, !PT ;  /* 0x0000002540257209 */ /* 0x000fe40007810000 */
[----:B------:R-:W-:Y:S01]  /*12f10*/  ISETP.GT.AND P3, PT, R80, 0x70, PT ;  /* 0x000000705000780c */ /* 0x000fe20003f64270 */
[----:B------:R-:W0:Y:S01]  /*12f20*/  MUFU.TANH R70, R70 ;  /* 0x0000004600467308 */ /* 0x000e220000002400 */
[----:B------:R-:W-:-:S04]  /*12f30*/  FMNMX.FTZ R37, R40, R37, !PT ;  /* 0x0000002528257209 */ /* 0x000fc80007810000 */
[----:B------:R-:W-:Y:S01]  /*12f40*/  FMNMX.FTZ R6, R66, R37, !PT ;  /* 0x0000002542067209 */ /* 0x000fe20007810000 */
[--C-:B------:R-:W-:Y:S01]  /*12f50*/  FFMA.FTZ R37, R43, UR48, -R74.reuse ;  /* 0x000000302b257c23 */ /* 0x100fe2000801084a */
[----:B------:R-:W-:Y:S01]  /*12f60*/  FFMA.FTZ R43, R52, UR48, -R74 ;  /* 0x00000030342b7c23 */ /* 0x000fe2000801084a */
[----:B------:R-:W2:Y:S01]  /*12f70*/  MUFU.TANH R71, R71 ;  /* 0x0000004700477308 */ /* 0x000ea20000002400 */
[----:B-1----:R-:W-:Y:S02]  /*12f80*/  FSEL R69, R69, -INF , P4 ;  /* 0xff80000045457808 */ /* 0x002fe40002000000 */
[----:B------:R-:W-:-:S05]  /*12f90*/  ISETP.GT.AND P4, PT, R80, 0x71, PT ;  /* 0x000000715000780c */ /* 0x000fca0003f84270 */
[----:B------:R-:W1:Y:S01]  /*12fa0*/  MUFU.TANH R72, R72 ;  /* 0x0000004800487308 */ /* 0x000e620000002400 */
[----:B0-----:R-:W-:Y:S02]  /*12fb0*/  FSEL R70, R70, -INF , P3 ;  /* 0xff80000046467808 */ /* 0x001fe40001800000 */
[----:B------:R-:W-:-:S05]  /*12fc0*/  ISETP.GT.AND P3, PT, R80, 0x78, PT ;  /* 0x000000785000780c */ /* 0x000fca0003f64270 */
[----:B------:R0:W-:Y:S01]  /*12fd0*/  MUFU.EX2 R33, R39 ;  /* 0x0000002700217308 */ /* 0x0001e20000000800 */
[----:B--2---:R-:W-:Y:S02]  /*12fe0*/  FSEL R71, R71, -INF , P4 ;  /* 0xff80000047477808 */ /* 0x004fe40002000000 */
[----:B------:R-:W-:-:S05]  /*12ff0*/  ISETP.GT.AND P4, PT, R80, 0x79, PT ;  /* 0x000000795000780c */ /* 0x000fca0003f84270 */
[----:B------:R-:W2:Y:S01]  /*13000*/  MUFU.TANH R73, R73 ;  /* 0x0000004900497308 */ /* 0x000ea20000002400 */
[----:B0-----:R-:W-:Y:S02]  /*13010*/  FMNMX.FTZ R39, R67, R6, !PT ;  /* 0x0000000643277209 */ /* 0x001fe40007810000 */
[----:B-1----:R-:W-:Y:S02]  /*13020*/  FSEL R72, R72, -INF , P3 ;  /* 0xff80000048487808 */ /* 0x002fe40001800000 */
[----:B------:R-:W-:-:S03]  /*13030*/  FMNMX.FTZ R6, R68, R39, !PT ;  /* 0x0000002744067209 */ /* 0x000fc60007810000 */
[----:B------:R-:W-:Y:S01]  /*13040*/  MUFU.EX2 R180, R180 ;  /* 0x000000b400b47308 */ /* 0x000fe20000000800 */
[----:B------:R-:W-:-:S04]  /*13050*/  FMNMX.FTZ R39, R69, R6, !PT ;  /* 0x0000000645277209 */ /* 0x000fc80007810000 */
[----:B------:R-:W-:-:S03]  /*13060*/  FMNMX.FTZ R6, R70, R39, !PT ;  /* 0x0000002746067209 */ /* 0x000fc60007810000 */
[----:B------:R-:W0:Y:S01]  /*13070*/  MUFU.EX2 R11, R11 ;  /* 0x0000000b000b7308 */ /* 0x000e220000000800 */
[----:B------:R-:W-:Y:S02]  /*13080*/  FMNMX.FTZ R39, R71, R6, !PT ;  /* 0x0000000647277209 */ /* 0x000fe40007810000 */
[----:B--2---:R-:W-:Y:S02]  /*13090*/  FSEL R73, R73, -INF , P4 ;  /* 0xff80000049497808 */ /* 0x004fe40002000000 */
[----:B------:R-:W-:-:S03]  /*130a0*/  FMNMX.FTZ R6, R72, R39, !PT ;  /* 0x0000002748067209 */ /* 0x000fc60007810000 */
[----:B------:R-:W1:Y:S01]  /*130b0*/  MUFU.EX2 R75, R161 ;  /* 0x000000a1004b7308 */ /* 0x000e620000000800 */
[----:B------:R-:W-:-:S05]  /*130c0*/  FMNMX.FTZ R6, R73, R6, !PT ;  /* 0x0000000649067209 */ /* 0x000fca0007810000 */
[----:B------:R-:W2:Y:S02]  /*130d0*/  SHFL.BFLY PT, R39, R6, 0x2, 0x1f ;  /* 0x0c401f0006277f89 */ /* 0x000ea400000e0000 */
[----:B------:R-:W3:Y:S08]  /*130e0*/  MUFU.EX2 R182, R182 ;  /* 0x000000b600b67308 */ /* 0x000ef00000000800 */
[----:B------:R-:W4:Y:S08]  /*130f0*/  MUFU.EX2 R9, R157 ;  /* 0x0000009d00097308 */ /* 0x000f300000000800 */
[----:B------:R-:W5:Y:S01]  /*13100*/  MUFU.EX2 R176, R176 ;  /* 0x000000b000b07308 */ /* 0x000f620000000800 */
[----:B--2---:R-:W-:-:S07]  /*13110*/  FMNMX.FTZ R39, R6, R39, !PT ;  /* 0x0000002706277209 */ /* 0x004fce0007810000 */
[----:B------:R-:W2:Y:S01]  /*13120*/  MUFU.EX2 R15, R15 ;  /* 0x0000000f000f7308 */ /* 0x000ea20000000800 */
[----:B------:R-:W0:Y:S07]  /*13130*/  SHFL.BFLY PT, R6, R39, 0x1, 0x1f ;  /* 0x0c201f0027067f89 */ /* 0x000e2e00000e0000 */
[----:B------:R-:W2:Y:S08]  /*13140*/  MUFU.EX2 R178, R178 ;  /* 0x000000b200b27308 */ /* 0x000eb00000000800 */
[----:B------:R-:W-:Y:S08]  /*13150*/  MUFU.EX2 R172, R172 ;  /* 0x000000ac00ac7308 */ /* 0x000ff00000000800 */
[----:B------:R1:W-:Y:S01]  /*13160*/  MUFU.EX2 R27, R41 ;  /* 0x00000029001b7308 */ /* 0x0003e20000000800 */
[----:B0-----:R-:W-:-:S04]  /*13170*/  FMNMX.FTZ R6, R39, R6, !PT ;  /* 0x0000000627067209 */ /* 0x001fc80007810000 */
[C---:B------:R-:W-:Y:S01]  /*13180*/  FSETP.NEU.FTZ.AND P3, PT, R6.reuse, -INF , PT ;  /* 0xff8000000600780b */ /* 0x040fe20003f7d000 */
[----:B------:R-:W-:Y:S02]  /*13190*/  FMUL.FTZ R51, R6, UR48 ;  /* 0x0000003006337c20 */ /* 0x000fe40008410000 */
[----:B------:R-:W-:Y:S01]  /*131a0*/  MUFU.EX2 R174, R174 ;  /* 0x000000ae00ae7308 */ /* 0x000fe20000000800 */
[----:B-1----:R-:W-:Y:S02]  /*131b0*/  FFMA.FTZ R41, R55, UR48, -R74 ;  /* 0x0000003037297c23 */ /* 0x002fe4000801084a */
[----:B------:R-:W-:-:S05]  /*131c0*/  FSEL R51, R51, RZ, P3 ;  /* 0x000000ff33337208 */ /* 0x000fca0001800000 */
[----:B------:R-:W-:Y:S01]  /*131d0*/  MUFU.EX2 R168, R168 ;  /* 0x000000a800a87308 */ /* 0x000fe20000000800 */
        /* <DEDUP_REMOVED lines=11> */
[----:B------:R-:W-:Y:S01]  /*13290*/  FFMA.FTZ R32, R11, R3, R180 ;  /* 0x000000030b207223 */ /* 0x000fe200000100b4 */
[--C-:B------:R-:W-:Y:S01]  /*132a0*/  FFMA.FTZ R179, R20, UR48, -R51.reuse ;  /* 0x0000003014b37c23 */ /* 0x100fe20008010833 */
[--C-:B------:R-:W-:Y:S01]  /*132b0*/  FFMA.FTZ R20, R24, UR48, -R51.reuse ;  /* 0x0000003018147c23 */ /* 0x100fe20008010833 */
[--C-:B------:R-:W-:Y:S01]  /*132c0*/  FFMA.FTZ R24, R26, UR48, -R51.reuse ;  /* 0x000000301a187c23 */ /* 0x100fe20008010833 */
[----:B------:R-:W-:Y:S01]  /*132d0*/  MUFU.EX2 R42, R42 ;  /* 0x0000002a002a7308 */ /* 0x000fe20000000800 */
[----:B------:R-:W-:Y:S01]  /*132e0*/  FADD.FTZ R3, R75, R32 ;  /* 0x000000204b037221 */ /* 0x000fe20000010000 */
[--C-:B------:R-:W-:Y:S01]  /*132f0*/  FFMA.FTZ R26, R28, UR48, -R51.reuse ;  /* 0x000000301c1a7c23 */ /* 0x100fe20008010833 */
[--C-:B------:R-:W-:Y:S01]  /*13300*/  FFMA.FTZ R28, R30, UR48, -R51.reuse ;  /* 0x000000301e1c7c23 */ /* 0x100fe20008010833 */
[----:B------:R-:W-:Y:S01]  /*13310*/  FFMA.FTZ R30, R34, UR48, -R51 ;  /* 0x00000030221e7c23 */ /* 0x000fe20008010833 */
[----:B---3--:R-:W-:Y:S01]  /*13320*/  FADD.FTZ R34, R182, R3 ;  /* 0x00000003b6227221 */ /* 0x008fe20000010000 */
[--C-:B------:R-:W-:Y:S01]  /*13330*/  FFMA.FTZ R173, R79, UR48, -R51.reuse ;  /* 0x000000304fad7c23 */ /* 0x100fe20008010833 */
[--C-:B------:R-:W-:Y:S01]  /*13340*/  FFMA.FTZ R169, R29, UR48, -R51.reuse ;  /* 0x000000301da97c23 */ /* 0x100fe20008010833 */
[----:B------:R-:W0:Y:S01]  /*13350*/  MUFU.EX2 R7, R7 ;  /* 0x0000000700077308 */ /* 0x000e220000000800 */
[----:B----4-:R-:W-:Y:S01]  /*13360*/  FADD.FTZ R29, R9, R34 ;  /* 0x00000022091d7221 */ /* 0x010fe20000010000 */
[--C-:B------:R-:W-:Y:S01]  /*13370*/  FFMA.FTZ R175, R81, UR48, -R51.reuse ;  /* 0x0000003051af7c23 */ /* 0x100fe20008010833 */
[--C-:B------:R-:W-:Y:S01]  /*13380*/  FFMA.FTZ R171, R38, UR48, -R51.reuse ;  /* 0x0000003026ab7c23 */ /* 0x100fe20008010833 */
[----:B------:R-:W-:Y:S01]  /*13390*/  FFMA.FTZ R165, R35, UR48, -R51 ;  /* 0x0000003023a57c23 */ /* 0x000fe20008010833 */
[----:B-----5:R-:W-:Y:S01]  /*133a0*/  FADD.FTZ R34, R176, R29 ;  /* 0x0000001db0227221 */ /* 0x020fe20000010000 */
[--C-:B------:R-:W-:Y:S01]  /*133b0*/  FFMA.FTZ R167, R60, UR48, -R51.reuse ;  /* 0x000000303ca77c23 */ /* 0x100fe20008010833 */
[--C-:B------:R-:W-:Y:S01]  /*133c0*/  FFMA.FTZ R32, R61, UR48, -R51.reuse ;  /* 0x000000303d207c23 */ /* 0x100fe20008010833 */
[----:B------:R-:W1:Y:S01]  /*133d0*/  MUFU.EX2 R183, R183 ;  /* 0x000000b700b77308 */ /* 0x000e620000000800 */
[----:B--2---:R-:W-:Y:S01]  /*133e0*/  FADD.FTZ R29, R15, R34 ;  /* 0x000000220f1d7221 */ /* 0x004fe20000010000 */
[--C-:B------:R-:W-:Y:S01]  /*133f0*/  FFMA.FTZ R34, R36, UR48, -R51.reuse ;  /* 0x0000003024227c23 */ /* 0x100fe20008010833 */
[--C-:B------:R-:W-:Y:S01]  /*13400*/  FFMA.FTZ R161, R62, UR48, -R51.reuse ;  /* 0x000000303ea17c23 */ /* 0x100fe20008010833 */
[----:B------:R-:W-:Y:S01]  /*13410*/  FFMA.FTZ R163, R64, UR48, -R51 ;  /* 0x0000003040a37c23 */ /* 0x000fe20008010833 */
[----:B------:R-:W-:Y:S01]  /*13420*/  FADD.FTZ R36, R178, R29 ;  /* 0x0000001db2247221 */ /* 0x000fe20000010000 */
[--C-:B------:R-:W-:Y:S01]  /*13430*/  FFMA.FTZ R157, R66, UR48, -R51.reuse ;  /* 0x00000030429d7c23 */ /* 0x100fe20008010833 */
[--C-:B------:R-:W-:Y:S01]  /*13440*/  FFMA.FTZ R159, R68, UR48, -R51.reuse ;  /* 0x00000030449f7c23 */ /* 0x100fe20008010833 */
[----:B------:R-:W2:Y:S01]  /*13450*/  MUFU.EX2 R8, R8 ;  /* 0x0000000800087308 */ /* 0x000ea20000000800 */
[----:B0-----:R-:W-:Y:S01]  /*13460*/  FFMA.FTZ R0, R7, R0, R42 ;  /* 0x0000000007007223 */ /* 0x001fe2000001002a */
[----:B------:R-:W-:Y:S01]  /*13470*/  FADD.FTZ R29, R25, R36 ;  /* 0x00000024191d7221 */ /* 0x000fe20000010000 */
[----:B------:R-:W-:Y:S01]  /*13480*/  FFMA.FTZ R153, R70, UR48, -R51 ;  /* 0x0000003046997c23 */ /* 0x000fe20008010833 */
[----:B------:R-:W-:-:S02]  /*13490*/  IMAD R35, R186, 0x8, R18 ;  /* 0x00000008ba237824 */ /* 0x000fc400078e0212 */
[----:B------:R-:W-:Y:S01]  /*134a0*/  FADD.FTZ R0, R181, R0 ;  /* 0x00000000b5007221 */ /* 0x000fe20000010000 */
[----:B------:R-:W-:Y:S01]  /*134b0*/  FADD.FTZ R36, R172, R29 ;  /* 0x0000001dac247221 */ /* 0x000fe20000010000 */
[--C-:B------:R-:W-:Y:S01]  /*134c0*/  FFMA.FTZ R155, R72, UR48, -R51.reuse ;  /* 0x00000030489b7c23 */ /* 0x100fe20008010833 */
        /* <DEDUP_REMOVED lines=12> */
[----:B------:R-:W-:-:S05]  /*13590*/  FFMA.FTZ R38, R67, UR48, -R51 ;  /* 0x0000003043267c23 */ /* 0x000fca0008010833 */
        /* <DEDUP_REMOVED lines=64> */
[----:B------:R-:W-:-:S04]  /*139a0*/  IADD3 R0, R35, 0x28840, RZ ;  /* 0x0002884023007810 */ /* 0x000fc80007ffe0ff */
[----:B------:R-:W-:Y:S02]  /*139b0*/  PRMT R0, R53, 0x654, R0 ;  /* 0x0000065435007816 */ /* 0x000fe40000000000 */
[----:B------:R-:W1:Y:S01]  /*139c0*/  MUFU.EX2 R158, R158 ;  /* 0x0000009e009e7308 */ /* 0x000e620000000800 */
[----:B--2---:R-:W-:Y:S01]  /*139d0*/  FADD.FTZ R29, R43, R46 ;  /* 0x0000002e2b1d7221 */ /* 0x004fe20000010000 */
[----:B------:R-:W-:Y:S01]  /*139e0*/  FFMA.FTZ R46, R73, UR48, -R51 ;  /* 0x00000030492e7c23 */ /* 0x000fe20008010833 */
[----:B------:R2:W-:Y:S05]  /*139f0*/  SYNCS.ARRIVE.TRANS64.RED.A1T0 RZ, [R0+URZ], RZ ;  /* 0x000000ff00ff79a7 */ /* 0x0005ea000810043f */
[----:B------:R-:W3:Y:S01]  /*13a00*/  MUFU.EX2 R159, R159 ;  /* 0x0000009f009f7308 */ /* 0x000ee20000000800 */
[----:B0-----:R-:W-:-:S07]  /*13a10*/  FADD.FTZ R48, R38, R3 ;  /* 0x0000000326307221 */ /* 0x001fce0000010000 */
[----:B------:R-:W0:Y:S01]  /*13a20*/  MUFU.EX2 R41, R41 ;  /* 0x0000002900297308 */ /* 0x000e220000000800 */
[----:B-1----:R-:W-:-:S07]  /*13a30*/  FADD.FTZ R50, R158, R29 ;  /* 0x0000001d9e327221 */ /* 0x002fce0000010000 */
[----:B------:R-:W2:Y:S01]  /*13a40*/  MUFU.EX2 R40, R40 ;  /* 0x0000002800287308 */ /* 0x000ea20000000800 */
[----:B---3--:R-:W-:-:S07]  /*13a50*/  FADD.FTZ R3, R159, R48 ;  /* 0x000000309f037221 */ /* 0x008fce0000010000 */
        /* <DEDUP_REMOVED lines=20> */
.L_x_9570:
        /* <DEDUP_REMOVED lines=100> */
[-C--:B------:R-:W-:Y:S01]  /*141e0*/  FMUL.FTZ R150, R150, R7.reuse ;  /* 0x0000000796967220 */ /* 0x080fe20000410000 */
[----:B------:R-:W-:Y:S01]  /*141f0*/  FMUL.FTZ R151, R151, R7 ;  /* 0x0000000797977220 */ /* 0x000fe20000410000 */
[----:B------:R-:W-:-:S02]  /*14200*/  VIADD R12, R12, 0xffffffff ;  /* 0xffffffff0c0c7836 */ /* 0x000fc40000000000 */
[----:B------:R-:W-:Y:S02]  /*14210*/  IMAD.MOV.U32 R10, RZ, RZ, R6 ;  /* 0x000000ffff0a7224 */ /* 0x000fe400078e0006 */
[----:B------:R-:W-:Y:S02]  /*14220*/  IMAD.MOV.U32 R11, RZ, RZ, R21 ;  /* 0x000000ffff0b7224 */ /* 0x000fe400078e0015 */
[----:B------:R-:W-:Y:S02]  /*14230*/  IMAD.MOV.U32 R14, RZ, RZ, R188 ;  /* 0x000000ffff0e7224 */ /* 0x000fe400078e00bc */
[----:B0-----:R-:W-:Y:S01]  /*14240*/  IMAD.MOV.U32 R13, RZ, RZ, R186 ;  /* 0x000000ffff0d7224 */ /* 0x001fe200078e00ba */
[----:B------:R-:W-:Y:S06]  /*14250*/  @P2 BRA `(.L_x_9571) ;  /* 0xffffffcc00182947 */ /* 0x000fec000383ffff */
.L_x_9559:
[----:B------:R-:W-:-:S13]  /*14260*/  ISETP.GE.AND P1, PT, R12, RZ, PT ;  /* 0x000000ff0c00720c */ /* 0x000fda0003f26270 */
[----:B------:R-:W-:Y:S05]  /*14270*/  @!P1 BRA `(.L_x_9572) ;  /* 0x00000028009c9947 */ /* 0x000fea0003800000 */
[----:B------:R-:W-:Y:S01]  /*14280*/  IMAD.MOV.U32 R5, RZ, RZ, R6 ;  /* 0x000000ffff057224 */ /* 0x000fe200078e0006 */
[----:B------:R-:W-:Y:S01]  /*14290*/  MOV R13, R188 ;  /* 0x000000bc000d7202 */ /* 0x000fe20000000f00 */
[----:B------:R-:W-:Y:S02]  /*142a0*/  IMAD.MOV.U32 R10, RZ, RZ, R21 ;  /* 0x000000ffff0a7224 */ /* 0x000fe400078e0015 */
[----:B------:R-:W-:-:S07]  /*142b0*/  IMAD.MOV.U32 R11, RZ, RZ, R186 ;  /* 0x000000ffff0b7224 */ /* 0x000fce00078e00ba */
.L_x_9584:
        /* <DEDUP_REMOVED lines=10> */
.L_x_9574:
[----:B------:R-:W-:Y:S01]  /*14360*/  IMAD R6, R186, 0x8, R18 ;  /* 0x00000008ba067824 */ /* 0x000fe200078e0212 */
[----:B------:R-:W-:-:S04]  /*14370*/  SHF.L.U32 R7, R188, 0x1f, RZ ;  /* 0x0000001fbc077819 */ /* 0x000fc800000006ff */
[----:B------:R0:W1:Y:S01]  /*14380*/  SYNCS.PHASECHK.TRANS64.TRYWAIT P1, [R6+URZ+0x28830], R7 ;  /* 0x02883007060075a7 */ /* 0x000062000802017f */
[----:B------:R-:W-:Y:S05]  /*14390*/  @!P0 BRA `(.L_x_9575) ;  /* 0x0000000000048947 */ /* 0x000fea0003800000 */
[----:B------:R-:W-:Y:S01]  /*143a0*/  BPT.TRAP 0x1 ;  /* 0x000000040000795c */ /* 0x000fe20000300000 */
.L_x_9575:
[----:B------:R-:W-:Y:S04]  /*143b0*/  BSSY B0, `(.L_x_9573) ;  /* 0x0000004000007945 */ /* 0x000fe80003800000 */
[----:B-1----:R-:W-:Y:S05]  /*143c0*/  @P1 BRA `(.L_x_9576) ;  /* 0x0000000000081947 */ /* 0x002fea0003800000 */
[----:B------:R-:W1:Y:S02]  /*143d0*/  SYNCS.PHASECHK.TRANS64.TRYWAIT P1, [R6+URZ+0x28830], R7 ;  /* 0x02883007060075a7 */ /* 0x000e64000802017f */
[----:B-1----:R-:W-:Y:S05]  /*143e0*/  @!P1 BRA `(.L_x_9577) ;  /* 0x000000e400449947 */ /* 0x002fea0003800000 */
.L_x_9576:
[----:B------:R-:W-:Y:S05]  /*143f0*/  BSYNC B0 ;  /* 0x0000000000007941 */ /* 0x000fea0003800000 */
.L_x_9573:
        /* <DEDUP_REMOVED lines=25> */
[----:B0-----:R-:W-:Y:S01]  /*14590*/  IMAD.MOV.U32 R7, RZ, RZ, 0x40000040 ;  /* 0x40000040ff077424 */ /* 0x001fe200078e00ff */
[----:B------:R-:W-:-:S04]  /*145a0*/  IADD3 R8, R6, 0x6, RZ ;  /* 0x0000000606087810 */ /* 0x000fc80007ffe0ff */
        /* <DEDUP_REMOVED lines=37> */
.L_x_9579:
[----:B------:R-:W-:Y:S01]  /*14800*/  SHF.L.U32 R6, R13, 0x1f, RZ ;  /* 0x0000001f0d067819 */ /* 0x000fe200000006ff */
[----:B------:R-:W-:-:S04]  /*14810*/  IMAD R7, R11, 0x8, R18 ;  /* 0x000000080b077824 */ /* 0x000fc800078e0212 */
[----:B------:R0:W1:Y:S01]  /*14820*/  SYNCS.PHASECHK.TRANS64.TRYWAIT P1, [R7+URZ+0x28850], R6 ;  /* 0x02885006070075a7 */ /* 0x000062000802017f */
[----:B------:R-:W-:Y:S05]  /*14830*/  @!P0 BRA `(.L_x_9580) ;  /* 0x0000000000048947 */ /* 0x000fea0003800000 */
[----:B------:R-:W-:Y:S01]  /*14840*/  BPT.TRAP 0x1 ;  /* 0x000000040000795c */ /* 0x000fe20000300000 */
.L_x_9580:
[----:B-1----:R-:W-:Y:S05]  /*14850*/  @P1 BRA `(.L_x_9578) ;  /* 0x0000000000081947 */ /* 0x002fea0003800000 */
[----:B------:R-:W1:Y:S02]  /*14860*/  SYNCS.PHASECHK.TRANS64.TRYWAIT P1, [R7+URZ+0x28850], R6 ;  /* 0x02885006070075a7 */ /* 0x000e64000802017f */
[----:B-1----:R-:W-:Y:S05]  /*14870*/  @!P1 BRA `(.L_x_9581) ;  /* 0x000000e000349947 */ /* 0x002fea0003800000 */
.L_x_9578:
[----:B01----:R-:W-:Y:S01]  /*14880*/  IADD3 R6, R18, 0x400, RZ ;  /* 0x0000040012067810 */ /* 0x003fe20007ffe0ff */
[----:B------:R-:W-:Y:S01]  /*14890*/  IMAD.MOV.U32 R7, RZ, RZ, 0x40000040 ;  /* 0x40000040ff077424 */ /* 0x000fe200078e00ff */
[----:B------:R-:W-:Y:S05]  /*148a0*/  WARPSYNC.ALL ;  /* 0x0000000000007948 */ /* 0x000fea0003800000 */
[----:B------:R-:W-:Y:S01]  /*148b0*/  SHF.R.U32.HI R6, RZ, 0x4, R6 ;  /* 0x00000004ff067819 */ /* 0x000fe20000011606 */
[----:B------:R-:W-:Y:S01]  /*148c0*/  WARPGROUP.ARRIVE ;  /* 0x00000000000079c5 */ /* 0x000fe20000000000 */
[----:B------:R-:W-:Y:S01]  /*148d0*/  R2UR UR7, R7 ;  /* 0x00000000070772ca */ /* 0x000fe200000e0000 */
[----:B------:R-:W-:Y:S01]  /*148e0*/  IMAD.MOV.U32 R9, RZ, RZ, 0x40000040 ;  /* 0x40000040ff097424 */ /* 0x000fe200078e00ff */
[----:B------:R-:W-:Y:S01]  /*148f0*/  LOP3.LUT R6, R6, 0x3fff, RZ, 0xc0, !PT ;  /* 0x00003fff06067812 */ /* 0x000fe200078ec0ff */
[----:B------:R-:W-:-:S02]  /*14900*/  IMAD.MOV.U32 R7, RZ, RZ, 0x40000040 ;  /* 0x40000040ff077424 */ /* 0x000fc400078e00ff */
[----:B------:R-:W0:Y:S01]  /*14910*/  S2R R13, SR_TID.X ;  /* 0x00000000000d7919 */ /* 0x000e220000002100 */
        /* <DEDUP_REMOVED lines=30> */
[----:B------:R-:W-:Y:S01]  /*14b00*/  IADD3 R8, R6, 0x280, RZ ;  /* 0x0000028006087810 */ /* 0x000fe20007ffe0ff */
        /* <DEDUP_REMOVED lines=26> */
.L_x_9582:
        /* <DEDUP_REMOVED lines=68> */
[----:B------:R-:W-:-:S02]  /*150f0*/  UMOV UR48, UR44 ;  /* 0x0000002c00307c82 */ /* 0x000fc40008000000 */
        /* <DEDUP_REMOVED lines=15> */
[----:B0-----:R-:W-:Y:S01]  /*151f0*/  FMNMX.FTZ R67, R31, R66, !PT ;  /* 0x000000421f437209 */ /* 0x001fe20007810000 */
[----:B------:R-:W-:Y:S01]  /*15200*/  FMUL.FTZ R66, R78, UR46 ;  /* 0x0000002e4e427c20 */ /* 0x000fe20008410000 */
[----:B------:R-:W-:Y:S01]  /*15210*/  FMUL.FTZ R78, R80, UR46 ;  /* 0x0000002e504e7c20 */ /* 0x000fe20008410000 */
[----:B------:R-:W-:-:S04]  /*15220*/  FMUL.FTZ R80, R81, UR46 ;  /* 0x0000002e51507c20 */ /* 0x000fc80008410000 */
        /* <DEDUP_REMOVED lines=12> */
[----:B------:R-:W-:-:S06]  /*152f0*/  FMUL.FTZ R67, R79, UR46 ;  /* 0x0000002e4f437c20 */ /* 0x000fcc0008410000 */
        /* <DEDUP_REMOVED lines=25> */
[----:B--2---:R-:W-:Y:S01]  /*15490*/  FMNMX.FTZ R21, R55, R70, !PT ;  /* 0x0000004637157209 */ /* 0x004fe20007810000 */
[----:B------:R-:W-:Y:S01]  /*154a0*/  FMUL.FTZ R70, R82, UR46 ;  /* 0x0000002e52467c20 */ /* 0x000fe20008410000 */
[----:B------:R-:W-:Y:S01]  /*154b0*/  FMUL.FTZ R82, R84, UR46 ;  /* 0x0000002e54527c20 */ /* 0x000fe20008410000 */
[----:B------:R-:W-:-:S04]  /*154c0*/  FMUL.FTZ R84, R85, UR46 ;  /* 0x0000002e55547c20 */ /* 0x000fc80008410000 */
[----:B------:R-:W2:Y:S01]  /*154d0*/  MUFU.TANH R48, R48 ;  /* 0x0000003000307308 */ /* 0x000ea20000002400 */
[----:B-1----:R-:W-:-:S07]  /*154e0*/  FMNMX.FTZ R71, R47, R6, !PT ;  /* 0x000000062f477209 */ /* 0x002fce0007810000 */
[----:B------:R-:W1:Y:S01]  /*154f0*/  MUFU.TANH R58, R58 ;  /* 0x0000003a003a7308 */ /* 0x000e620000002400 */
[----:B0-----:R-:W-:-:S07]  /*15500*/  FMNMX.FTZ R21, R56, R21, !PT ;  /* 0x0000001538157209 */ /* 0x001fce0007810000 */
[----:B------:R-:W0:Y:S01]  /*15510*/  MUFU.TANH R49, R49 ;  /* 0x0000003100317308 */ /* 0x000e220000002400 */
[----:B--2---:R-:W-:Y:S01]  /*15520*/  FMNMX.FTZ R6, R48, R71, !PT ;  /* 0x0000004730067209 */ /* 0x004fe20007810000 */
[----:B------:R-:W-:-:S06]  /*15530*/  FMUL.FTZ R71, R83, UR46 ;  /* 0x0000002e53477c20 */ /* 0x000fcc0008410000 */
        /* <DEDUP_REMOVED lines=54> */
[----:B--2---:R-:W-:Y:S02]  /*158a0*/  FMNMX.FTZ R75, R84, R21, !PT ;  /* 0x00000015544b7209 */ /* 0x004fe40007810000 */
        /* <DEDUP_REMOVED lines=9> */
[C---:B------:R-:W-:Y:S01]  /*15940*/  FMUL.FTZ R87, R21.reuse, UR48 ;  /* 0x0000003015577c20 */ /* 0x040fe20008410000 */
[----:B------:R-:W-:-:S03]  /*15950*/  FADD.FTZ R10, -R21, R10 ;  /* 0x0000000a150a7221 */ /* 0x000fc60000010100 */
[--C-:B------:R-:W-:Y:S01]  /*15960*/  FFMA.FTZ R77, R43, UR48, -R87.reuse ;  /* 0x000000302b4d7c23 */ /* 0x100fe20008010857 */
[----:B------:R-:W-:Y:S01]  /*15970*/  FFMA.FTZ R43, R59, UR48, -R87 ;  /* 0x000000303b2b7c23 */ /* 0x000fe20008010857 */
[C---:B------:R-:W-:Y:S01]  /*15980*/  FADD.FTZ R5, -R6.reuse, R5 ;  /* 0x0000000506057221 */ /* 0x040fe20000010100 */
[----:B------:R-:W-:Y:S01]  /*15990*/  FMUL.FTZ R59, R6, UR48 ;  /* 0x00000030063b7c20 */ /* 0x000fe20008410000 */
[----:B------:R-:W-:Y:S01]  /*159a0*/  FMUL.FTZ R10, R10, UR48 ;  /* 0x000000300a0a7c20 */ /* 0x000fe20008410000 */
[--C-:B------:R-:W-:Y:S01]  /*159b0*/  FFMA.FTZ R7, R7, UR48, -R87.reuse ;  /* 0x0000003007077c23 */ /* 0x100fe20008010857 */
[----:B------:R-:W-:Y:S01]  /*159c0*/  FFMA.FTZ R180, R8, UR48, -R87 ;  /* 0x0000003008b47c23 */ /* 0x000fe20008010857 */
[----:B------:R-:W-:Y:S01]  /*159d0*/  FMUL.FTZ R5, R5, UR48 ;  /* 0x0000003005057c20 */ /* 0x000fe20008410000 */
[--C-:B------:R-:W-:Y:S01]  /*159e0*/  FFMA.FTZ R8, R14, UR48, -R59.reuse ;  /* 0x000000300e087c23 */ /* 0x100fe2000801083b */
[----:B------:R-:W-:Y:S01]  /*159f0*/  FFMA.FTZ R181, R9, UR48, -R59 ;  /* 0x0000003009b57c23 */ /* 0x000fe2000801083b */
[----:B------:R-:W-:Y:S01]  /*15a00*/  MUFU.EX2 R10, R10 ;  /* 0x0000000a000a7308 */ /* 0x000fe20000000800 */
[----:B------:R-:W-:Y:S01]  /*15a10*/  FFMA.FTZ R182, R13, UR48, -R87 ;  /* 0x000000300db67c23 */ /* 0x000fe20008010857 */
[----:B------:R-:W-:Y:S01]  /*15a20*/  FFMA.FTZ R183, R20, UR48, -R59 ;  /* 0x0000003014b77c23 */ /* 0x000fe2000801083b */
[----:B------:R-:W-:Y:S01]  /*15a30*/  FFMA.FTZ R85, R15, UR48, -R87 ;  /* 0x000000300f557c23 */ /* 0x000fe20008010857 */
[----:B------:R-:W-:Y:S01]  /*15a40*/  FFMA.FTZ R14, R24, UR48, -R59 ;  /* 0x00000030180e7c23 */ /* 0x000fe2000801083b */
[----:B------:R-:W-:Y:S01]  /*15a50*/  FFMA.FTZ R176, R25, UR48, -R87 ;  /* 0x0000003019b07c23 */ /* 0x000fe20008010857 */
[----:B------:R-:W-:Y:S01]  /*15a60*/  FFMA.FTZ R177, R27, UR48, -R59 ;  /* 0x000000301bb17c23 */ /* 0x000fe2000801083b */
[----:B------:R-:W-:Y:S01]  /*15a70*/  FFMA.FTZ R83, R26, UR48, -R87 ;  /* 0x000000301a537c23 */ /* 0x000fe20008010857 */
[----:B------:R-:W0:Y:S01]  /*15a80*/  MUFU.EX2 R7, R7 ;  /* 0x0000000700077308 */ /* 0x000e220000000800 */
[----:B------:R-:W-:Y:S01]  /*15a90*/  FFMA.FTZ R20, R28, UR48, -R59 ;  /* 0x000000301c147c23 */ /* 0x000fe2000801083b */
[----:B------:R-:W-:Y:S01]  /*15aa0*/  FFMA.FTZ R178, R29, UR48, -R87 ;  /* 0x000000301db27c23 */ /* 0x000fe20008010857 */
[----:B------:R-:W-:Y:S01]  /*15ab0*/  FFMA.FTZ R179, R31, UR48, -R59 ;  /* 0x000000301fb37c23 */ /* 0x000fe2000801083b */
[----:B------:R-:W-:Y:S01]  /*15ac0*/  FFMA.FTZ R81, R30, UR48, -R87 ;  /* 0x000000301e517c23 */ /* 0x000fe20008010857 */
[--C-:B------:R-:W-:Y:S01]  /*15ad0*/  FFMA.FTZ R24, R32, UR48, -R59.reuse ;  /* 0x0000003020187c23 */ /* 0x100fe2000801083b */
[----:B------:R-:W-:Y:S01]  /*15ae0*/  FFMA.FTZ R28, R38, UR48, -R59 ;  /* 0x00000030261c7c23 */ /* 0x000fe2000801083b */
[----:B------:R-:W-:Y:S01]  /*15af0*/  FFMA.FTZ R172, R33, UR48, -R87 ;  /* 0x0000003021ac7c23 */ /* 0x000fe20008010857 */
[----:B------:R-:W-:Y:S01]  /*15b00*/  MUFU.EX2 R5, R5 ;  /* 0x0000000500057308 */ /* 0x000fe20000000800 */
[----:B------:R-:W-:Y:S01]  /*15b10*/  FFMA.FTZ R173, R35, UR48, -R59 ;  /* 0x0000003023ad7c23 */ /* 0x000fe2000801083b */
[----:B------:R-:W-:Y:S01]  /*15b20*/  FFMA.FTZ R79, R34, UR48, -R87 ;  /* 0x00000030224f7c23 */ /* 0x000fe20008010857 */
[----:B------:R-:W-:Y:S01]  /*15b30*/  FFMA.FTZ R26, R36, UR48, -R59 ;  /* 0x00000030241a7c23 */ /* 0x000fe2000801083b */
[----:B------:R-:W-:Y:S01]  /*15b40*/  FFMA.FTZ R174, R42, UR48, -R87 ;  /* 0x000000302aae7c23 */ /* 0x000fe20008010857 */
[--C-:B------:R-:W-:Y:S01]  /*15b50*/  FFMA.FTZ R175, R37, UR48, -R59.reuse ;  /* 0x0000003025af7c23 */ /* 0x100fe2000801083b */
[----:B------:R-:W-:Y:S01]  /*15b60*/  FFMA.FTZ R30, R40, UR48, -R59 ;  /* 0x00000030281e7c23 */ /* 0x000fe2000801083b */
[----:B------:R-:W-:Y:S01]  /*15b70*/  FFMA.FTZ R168, R45, UR48, -R87 ;  /* 0x000000302da87c23 */ /* 0x000fe20008010857 */
[----:B------:R-:W1:Y:S01]  /*15b80*/  MUFU.EX2 R8, R8 ;  /* 0x0000000800087308 */ /* 0x000e620000000800 */
[----:B0-----:R-:W-:Y:S01]  /*15b90*/  FFMA.FTZ R3, R10, R3, R7 ;  /* 0x000000030a037223 */ /* 0x001fe20000010007 */
[----:B------:R-:W-:Y:S01]  /*15ba0*/  FFMA.FTZ R169, R39, UR48, -R59 ;  /* 0x0000003027a97c23 */ /* 0x000fe2000801083b */
        /* <DEDUP_REMOVED lines=14> */
[----:B-1----:R-:W-:Y:S01]  /*15c90*/  FFMA.FTZ R0, R5, R0, R8 ;  /* 0x0000000005007223 */ /* 0x002fe20000010008 */
[----:B------:R-:W-:Y:S01]  /*15ca0*/  FFMA.FTZ R160, R62, UR48, -R87 ;  /* 0x000000303ea07c23 */ /* 0x000fe20008010857 */
[----:B------:R-:W-:Y:S01]  /*15cb0*/  FFMA.FTZ R161, R51, UR48, -R59 ;  /* 0x0000003033a17c23 */ /* 0x000fe2000801083b */
[--C-:B------:R-:W-:Y:S01]  /*15cc0*/  FFMA.FTZ R33, R63, UR48, -R87.reuse ;  /* 0x000000303f217c23 */ /* 0x100fe20008010857 */
[----:B------:R-:W-:Y:S01]  /*15cd0*/  FFMA.FTZ R162, R64, UR48, -R87 ;  /* 0x0000003040a27c23 */ /* 0x000fe20008010857 */
[----:B------:R-:W-:Y:S01]  /*15ce0*/  FFMA.FTZ R163, R54, UR48, -R59 ;  /* 0x0000003036a37c23 */ /* 0x000fe2000801083b */
[----:B------:R-:W-:Y:S01]  /*15cf0*/  FFMA.FTZ R29, R65, UR48, -R87 ;  /* 0x00000030411d7c23 */ /* 0x000fe20008010857 */
[----:B------:R-:W1:Y:S01]  /*15d00*/  MUFU.EX2 R182, R182 ;  /* 0x000000b600b67308 */ /* 0x000e620000000800 */
[----:B0-----:R-:W-:Y:S01]  /*15d10*/  FADD.FTZ R3, R180, R3 ;  /* 0x00000003b4037221 */ /* 0x001fe20000010000 */
[----:B------:R-:W-:Y:S01]  /*15d20*/  FFMA.FTZ R156, R68, UR48, -R87 ;  /* 0x00000030449c7c23 */ /* 0x000fe20008010857 */
[----:B------:R-:W-:Y:S01]  /*15d30*/  FFMA.FTZ R157, R60, UR48, -R59 ;  /* 0x000000303c9d7c23 */ /* 0x000fe2000801083b */
[--C-:B------:R-:W-:Y:S01]  /*15d40*/  FFMA.FTZ R25, R69, UR48, -R87.reuse ;  /* 0x0000003045197c23 */ /* 0x100fe20008010857 */
[----:B------:R-:W-:Y:S01]  /*15d50*/  FFMA.FTZ R158, R74, UR48, -R87 ;  /* 0x000000304a9e7c23 */ /* 0x000fe20008010857 */
[----:B------:R-:W-:Y:S01]  /*15d60*/  FFMA.FTZ R159, R66, UR48, -R59 ;  /* 0x00000030429f7c23 */ /* 0x000fe2000801083b */
[--C-:B------:R-:W-:Y:S01]  /*15d70*/  FFMA.FTZ R15, R76, UR48, -R87.reuse ;  /* 0x000000304c0f7c23 */ /* 0x100fe20008010857 */
[----:B------:R-:W0:Y:S01]  /*15d80*/  MUFU.EX2 R183, R183 ;  /* 0x000000b700b77308 */ /* 0x000e220000000800 */
[----:B--2---:R-:W-:Y:S01]  /*15d90*/  FADD.FTZ R0, R181, R0 ;  /* 0x00000000b5007221 */ /* 0x004fe20000010000 */
[----:B------:R-:W-:Y:S01]  /*15da0*/  FFMA.FTZ R152, R78, UR48, -R87 ;  /* 0x000000304e987c23 */ /* 0x000fe20008010857 */
[----:B------:R-:W-:Y:S01]  /*15db0*/  FFMA.FTZ R153, R70, UR48, -R59 ;  /* 0x0000003046997c23 */ /* 0x000fe2000801083b */
[----:B------:R-:W-:Y:S01]  /*15dc0*/  FFMA.FTZ R13, R80, UR48, -R87 ;  /* 0x00000030500d7c23 */ /* 0x000fe20008010857 */
[----:B------:R-:W-:-:S02]  /*15dd0*/  IMAD R27, R186, 0x8, R18 ;  /* 0x00000008ba1b7824 */ /* 0x000fc400078e0212 */
[----:B------:R-:W-:Y:S01]  /*15de0*/  FFMA.FTZ R154, R82, UR48, -R87 ;  /* 0x00000030529a7c23 */ /* 0x000fe20008010857 */
[----:B------:R-:W-:Y:S01]  /*15df0*/  IMAD.U32 R50, RZ, RZ, UR38 ;  /* 0x00000026ff327e24 */ /* 0x000fe2000f8e00ff */
[----:B------:R-:W2:Y:S01]  /*15e00*/  MUFU.EX2 R85, R85 ;  /* 0x0000005500557308 */ /* 0x000ea20000000800 */
[----:B-1----:R-:W-:Y:S01]  /*15e10*/  FADD.FTZ R38, R182, R3 ;  /* 0x00000003b6267221 */ /* 0x002fe20000010000 */
[----:B------:R-:W-:Y:S01]  /*15e20*/  FFMA.FTZ R155, R72, UR48, -R59 ;  /* 0x00000030489b7c23 */ /* 0x000fe2000801083b */
[----:B------:R-:W-:Y:S02]  /*15e30*/  VIADD R27, R27, 0x28840 ;  /* 0x000288401b1b7836 */ /* 0x000fe40000000000 */
[----:B------:R-:W-:-:S03]  /*15e40*/  FFMA.FTZ R55, R84, UR48, -R87 ;  /* 0x0000003054377c23 */ /* 0x000fc60008010857 */
[----:B------:R-:W1:Y:S01]  /*15e50*/  MUFU.EX2 R14, R14 ;  /* 0x0000000e000e7308 */ /* 0x000e620000000800 */
[----:B0-----:R-:W-:Y:S01]  /*15e60*/  FADD.FTZ R3, R183, R0 ;  /* 0x00000000b7037221 */ /* 0x001fe20000010000 */
[----:B------:R-:W-:-:S04]  /*15e70*/  PRMT R27, R50, 0x654, R27 ;  /* 0x00000654321b7816 */ /* 0x000fc8000000001b */
[----:B------:R0:W-:Y:S02]  /*15e80*/  SYNCS.ARRIVE.TRANS64.RED.A1T0 RZ, [R27+URZ], RZ ;  /* 0x000000ff1bff79a7 */ /* 0x0001e4000810043f */
[----:B------:R-:W3:Y:S01]  /*15e90*/  MUFU.EX2 R176, R176 ;  /* 0x000000b000b07308 */ /* 0x000ee20000000800 */
[----:B--2---:R-:W-:-:S07]  /*15ea0*/  FADD.FTZ R9, R85, R38 ;  /* 0x0000002655097221 */ /* 0x004fce0000010000 */
[----:B------:R-:W2:Y:S01]  /*15eb0*/  MUFU.EX2 R177, R177 ;  /* 0x000000b100b17308 */ /* 0x000ea20000000800 */
[----:B-1----:R-:W-:-:S07]  /*15ec0*/  FADD.FTZ R0, R14, R3 ;  /* 0x000000030e007221 */ /* 0x002fce0000010000 */
[----:B------:R-:W1:Y:S01]  /*15ed0*/  MUFU.EX2 R83, R83 ;  /* 0x0000005300537308 */ /* 0x000e620000000800 */
[----:B---3--:R-:W-:-:S07]  /*15ee0*/  FADD.FTZ R38, R176, R9 ;  /* 0x00000009b0267221 */ /* 0x008fce0000010000 */
[----:B------:R-:W3:Y:S01]  /*15ef0*/  MUFU.EX2 R20, R20 ;  /* 0x0000001400147308 */ /* 0x000ee20000000800 */
[----:B--2---:R-:W-:-:S07]  /*15f00*/  FADD.FTZ R3, R177, R0 ;  /* 0x00000000b1037221 */ /* 0x004fce0000010000 */
[----:B------:R-:W2:Y:S01]  /*15f10*/  MUFU.EX2 R178, R178 ;  /* 0x000000b200b27308 */ /* 0x000ea20000000800 */
[----:B-1----:R-:W-:Y:S01]  /*15f20*/  FADD.FTZ R9, R83, R38 ;  /* 0x0000002653097221 */ /* 0x002fe20000010000 */
[----:B------:R-:W-:-:S06]  /*15f30*/  FFMA.FTZ R38, R52, UR48, -R59 ;  /* 0x0000003034267c23 */ /* 0x000fcc000801083b */
[----:B------:R-:W1:Y:S01]  /*15f40*/  MUFU.EX2 R179, R179 ;  /* 0x000000b300b37308 */ /* 0x000e620000000800 */
[----:B---3--:R-:W-:-:S07]  /*15f50*/  FADD.FTZ R0, R20, R3 ;  /* 0x0000000314007221 */ /* 0x008fce0000010000 */
        /* <DEDUP_REMOVED lines=13> */
[----:B--2---:R-:W-:Y:S01]  /*16030*/  FADD.FTZ R9, R79, R40 ;  /* 0x000000284f097221 */ /* 0x004fe20000010000 */
[----:B------:R-:W-:-:S06]  /*16040*/  FFMA.FTZ R40, R57, UR48, -R59 ;  /* 0x0000003039287c23 */ /* 0x000fcc000801083b */
        /* <DEDUP_REMOVED lines=15> */
[----:B---3--:R-:W-:Y:S01]  /*16140*/  FADD.FTZ R9, R75, R42 ;  /* 0x0000002a4b097221 */ /* 0x008fe20000010000 */
[----:B------:R-:W-:-:S06]  /*16150*/  FFMA.FTZ R42, R61, UR48, -R59 ;  /* 0x000000303d2a7c23 */ /* 0x000fcc000801083b */
        /* <DEDUP_REMOVED lines=73> */
[----:B---3--:R-:W-:-:S03]  /*165f0*/  FADD.FTZ R3, R55, R50 ;  /* 0x0000003237037221 */ /* 0x008fc60000010000 */
[----:B--2---:R-:W-:Y:S01]  /*16600*/  FADD.FTZ R0, R48, R9 ;  /* 0x0000000930007221 */ /* 0x004fe20000010000 */
[----:B0-----:R-:W-:Y:S06]  /*16610*/  @!P0 BRA `(.L_x_9583) ;  /* 0x0000000000048947 */ /* 0x001fec0003800000 */
[----:B------:R-:W-:Y:S01]  /*16620*/  BPT.TRAP 0x1 ;  /* 0x000000040000795c */ /* 0x000fe20000300000 */
.L_x_9583:
[----:B------:R-:W-:Y:S01]  /*16630*/  IMAD R9, R11, 0x8, R18 ;  /* 0x000000080b097824 */ /* 0x000fe200078e0212 */
[----:B------:R-:W-:Y:S01]  /*16640*/  ISETP.GT.AND P1, PT, R12, RZ, PT ;  /* 0x000000ff0c00720c */ /* 0x000fe20003f24270 */
[----:B------:R-:W-:Y:S01]  /*16650*/  IMAD.U32 R50, RZ, RZ, UR38 ;  /* 0x00000026ff327e24 */ /* 0x000fe2000f8e00ff */
[----:B------:R-:W-:Y:S01]  /*16660*/  F2FP.BF16.F32.PACK_AB R152, R13, R152 ;  /* 0x000000980d98723e */ /* 0x000fe200000010ff */
[-C--:B------:R-:W-:Y:S01]  /*16670*/  FMUL.FTZ R88, R88, R10.reuse ;  /* 0x0000000a58587220 */ /* 0x080fe20000410000 */
[----:B------:R-:W-:Y:S01]  /*16680*/  IADD3 R9, R9, 0x28860, RZ ;  /* 0x0002886009097810 */ /* 0x000fe20007ffe0ff */
        /* <DEDUP_REMOVED lines=102> */
.L_x_9572:
[----:B------:R-:W-:Y:S05]  /*16cf0*/  WARPSYNC.ALL ;  /* 0x0000000000007948 */ /* 0x000fea0003800000 */
[----:B------:R-:W-:Y:S06]  /*16d00*/  BAR.ARV 0x8, 0x180 ;  /* 0x0206000000007b1d */ /* 0x000fec0000002000 */
[----:B------:R-:W-:Y:S05]  /*16d10*/  @!P0 BRA `(.L_x_9585) ;  /* 0x0000000000048947 */ /* 0x000fea0003800000 */
[----:B------:R-:W-:Y:S01]  /*16d20*/  BPT.TRAP 0x1 ;  /* 0x000000040000795c */ /* 0x000fe20000300000 */
.L_x_9585:
[----:B------:R-:W-:Y:S01]  /*16d30*/  IMAD R13, R186, 0x8, R18 ;  /* 0x00000008ba0d7824 */ /* 0x000fe200078e0212 */
[----:B------:R-:W-:-:S04]  /*16d40*/  SHF.L.U32 R4, R188, 0x1f, RZ ;  /* 0x0000001fbc047819 */ /* 0x000fc800000006ff */
[----:B------:R0:W1:Y:S01]  /*16d50*/  SYNCS.PHASECHK.TRANS64.TRYWAIT P1, [R13+URZ+0x28850], R4 ;  /* 0x028850040d0075a7 */ /* 0x000062000802017f */
[----:B------:R-:W-:Y:S05]  /*16d60*/  @!P0 BRA `(.L_x_9586) ;  /* 0x0000000000048947 */ /* 0x000fea0003800000 */
[----:B------:R-:W-:Y:S01]  /*16d70*/  BPT.TRAP 0x1 ;  /* 0x000000040000795c */ /* 0x000fe20000300000 */
.L_x_9586:
[----:B------:R-:W-:-:S05]  /*16d80*/  VIADD R18, R18, 0x400 ;  /* 0x0000040012127836 */ /* 0x000fca0000000000 */
[----:B------:R-:W-:-:S04]  /*16d90*/  SHF.R.U32.HI R18, RZ, 0x4, R18 ;  /* 0x00000004ff127819 */ /* 0x000fc80000011612 */
[----:B------:R-:W-:-:S04]  /*16da0*/  LOP3.LUT R18, R18, 0x3fff, RZ, 0xc0, !PT ;  /* 0x00003fff12127812 */ /* 0x000fc800078ec0ff */
[----:B------:R-:W-:Y:S01]  /*16db0*/  LOP3.LUT R5, R18, 0x4000000, RZ, 0xfc, !PT ;  /* 0x0400000012057812 */ /* 0x000fe200078efcff */
[----:B-1----:R-:W-:Y:S06]  /*16dc0*/  @P1 BRA `(.L_x_9587) ;  /* 0x0000000000081947 */ /* 0x002fec0003800000 */
[----:B------:R-:W1:Y:S02]  /*16dd0*/  SYNCS.PHASECHK.TRANS64.TRYWAIT P1, [R13+URZ+0x28850], R4 ;  /* 0x028850040d0075a7 */ /* 0x000e64000802017f */
[----:B-1----:R-:W-:Y:S05]  /*16de0*/  @!P1 BRA `(.L_x_9588) ;  /* 0x000000b800ec9947 */ /* 0x002fea0003800000 */
.L_x_9587:
[----:B01----:R-:W-:Y:S01]  /*16df0*/  IMAD R4, R186, 0x800, R5 ;  /* 0x00000800ba047824 */ /* 0x003fe200078e0205 */
[----:B------:R-:W-:Y:S05]  /*16e00*/  WARPSYNC.ALL ;  /* 0x0000000000007948 */ /* 0x000fea0003800000 */
[----:B------:R-:W-:Y:S01]  /*16e10*/  IMAD.MOV.U32 R5, RZ, RZ, 0x40000040 ;  /* 0x40000040ff057424 */ /* 0x000fe200078e00ff */
[C---:B------:R-:W-:Y:S01]  /*16e20*/  R2UR UR6, R4.reuse ;  /* 0x00000000040672ca */ /* 0x040fe200000e0000 */
[----:B------:R-:W-:Y:S01]  /*16e30*/  WARPGROUP.ARRIVE ;  /* 0x00000000000079c5 */ /* 0x000fe20000000000 */
[----:B------:R-:W-:Y:S01]  /*16e40*/  VIADD R8, R4, 0x80 ;  /* 0x0000008004087836 */ /* 0x000fe20000000000 */
[----:B------:R-:W-:Y:S01]  /*16e50*/  MOV R9, 0x40000040 ;  /* 0x4000004000097802 */ /* 0x000fe20000000f00 */
[----:B------:R-:W-:Y:S01]  /*16e60*/  IMAD.U32 R18, RZ, RZ, UR48 ;  /* 0x00000030ff127e24 */ /* 0x000fe2000f8e00ff */
[----:B------:R-:W-:Y:S01]  /*16e70*/  R2UR UR7, R5 ;  /* 0x00000000050772ca */ /* 0x000fe200000e0000 */
[----:B------:R-:W-:-:S12]  /*16e80*/  IMAD.MOV.U32 R5, RZ, RZ, 0x40000040 ;  /* 0x40000040ff057424 */ /* 0x000fd800078e00ff */
        /* <DEDUP_REMOVED lines=32> */
[----:B------:R-:W-:Y:S01]  /*17090*/  IMAD.MOV.U32 R9, RZ, RZ, 0x40000040 ;  /* 0x40000040ff097424 */ /* 0x000fe200078e00ff */
[----:B------:R-:W-:Y:S01]  /*170a0*/  IADD3 R4, R4, 0x380, RZ ;  /* 0x0000038004047810 */ /* 0x000fe20007ffe0ff */
[----:B------:R-:W-:Y:S02]  /*170b0*/  WARPGROUP.DEPBAR.LE gsb0, 0x0 ;  /* 0x00008000000079c5 */ /* 0x000fe40000010000 */
[----:B------:R-:W-:-:S08]  /*170c0*/  WARPGROUP.ARRIVE ;  /* 0x00000000000079c5 */ /* 0x000fd00000000000 */
[----:B------:R-:W-:Y:S01]  /*170d0*/  HGMMA.64x128x16.F32.BF16 R88, R160, gdesc[UR4].tnspB, R88, gsb0 ;  /* 0x41e00004a0587df0 */ /* 0x000fe20008001858 */
[----:B------:R-:W-:Y:S02]  /*170e0*/  R2UR UR6, R8 ;  /* 0x00000000080672ca */ /* 0x000fe400000e0000 */
[----:B------:R-:W-:Y:S01]  /*170f0*/  R2UR UR7, R9 ;  /* 0x00000000090772ca */ /* 0x000fe200000e0000 */
[----:B------:R-:W-:Y:S01]  /*17100*/  IMAD.MOV.U32 R9, RZ, RZ, RZ ;  /* 0x000000ffff097224 */ /* 0x000fe200078e00ff */
[----:B------:R-:W-:Y:S02]  /*17110*/  WARPGROUP.DEPBAR.LE gsb0, 0x0 ;  /* 0x00008000000079c5 */ /* 0x000fe40000010000 */
[----:B------:R-:W-:-:S09]  /*17120*/  WARPGROUP.ARRIVE ;  /* 0x00000000000079c5 */ /* 0x000fd20000000000 */
[----:B------:R-:W-:Y:S01]  /*17130*/  HGMMA.64x128x16.F32.BF16 R88, R156, gdesc[UR4].tnspB, R88, gsb0 ;  /* 0x41e000049c587df0 */ /* 0x000fe20008001858 */
[----:B------:R-:W-:Y:S02]  /*17140*/  R2UR UR6, R4 ;  /* 0x00000000040672ca */ /* 0x000fe400000e0000 */
[----:B------:R-:W-:Y:S01]  /*17150*/  R2UR UR7, R5 ;  /* 0x00000000050772ca */ /* 0x000fe200000e0000 */
[----:B------:R-:W0:Y:S04]  /*17160*/  SHFL.BFLY PT, R4, R3, 0x2, 0x1f ;  /* 0x0c401f0003047f89 */ /* 0x000e2800000e0000 */
[----:B------:R-:W1:Y:S01]  /*17170*/  SHFL.BFLY PT, R5, R0, 0x2, 0x1f ;  /* 0x0c401f0000057f89 */ /* 0x000e6200000e0000 */
[----:B0-----:R-:W-:Y:S01]  /*17180*/  FADD.FTZ R4, R4, R3 ;  /* 0x0000000304047221 */ /* 0x001fe20000010000 */
[----:B------:R-:W-:-:S02]  /*17190*/  IMAD.MOV.U32 R3, RZ, RZ, -0x800000 ;  /* 0xff800000ff037424 */ /* 0x000fc400078e00ff */
[----:B-1----:R-:W-:Y:S01]  /*171a0*/  FADD.FTZ R7, R5, R0 ;  /* 0x0000000005077221 */ /* 0x002fe20000010000 */
[----:B------:R-:W-:Y:S01]  /*171b0*/  IMAD.MOV.U32 R0, RZ, RZ, -0x800000 ;  /* 0xff800000ff007424 */ /* 0x000fe200078e00ff */
[----:B------:R-:W0:Y:S04]  /*171c0*/  SHFL.BFLY PT, R5, R4, 0x1, 0x1f ;  /* 0x0c201f0004057f89 */ /* 0x000e2800000e0000 */
[----:B------:R-:W1:Y:S01]  /*171d0*/  SHFL.BFLY PT, R8, R7, 0x1, 0x1f ;  /* 0x0c201f0007087f89 */ /* 0x000e6200000e0000 */
[----:B0-----:R-:W-:Y:S01]  /*171e0*/  FADD.FTZ R12, R4, R5 ;  /* 0x00000005040c7221 */ /* 0x001fe20000010000 */
[----:B------:R-:W-:Y:S02]  /*171f0*/  IMAD.MOV.U32 R5, RZ, RZ, RZ ;  /* 0x000000ffff057224 */ /* 0x000fe400078e00ff */
[----:B------:R-:W-:-:S02]  /*17200*/  IMAD.U32 R4, RZ, RZ, UR48 ;  /* 0x00000030ff047e24 */ /* 0x000fc4000f8e00ff */
        /* <DEDUP_REMOVED lines=19> */
.L_x_9589:
        /* <DEDUP_REMOVED lines=74> */
[----:B-1----:R-:W-:-:S11]  /*177e0*/  SEL R186, R186, RZ, P0 ;  /* 0x000000ffbaba7207 */ /* 0x002fd60000000000 */
.L_x_9500:
[----:B------:R-:W-:Y:S05]  /*177f0*/  WARPSYNC.ALL ;  /* 0x0000000000007948 */ /* 0x000fea0003800000 */
[----:B------:R-:W0:Y:S08]  /*17800*/  S2UR UR38, SR_CgaCtaId ;  /* 0x00000000002679c3 */ /* 0x000e300000008800 */
[----:B------:R-:W-:Y:S06]  /*17810*/  BAR.SYNC.DEFER_BLOCKING 0x5, 0x180 ;  /* 0x0146000000007b1d */ /* 0x000fec0000010000 */
[----:B------:R-:W-:Y:S01]  /*17820*/  UMOV UR4, 0x400 ;  /* 0x0000040000047882 */ /* 0x000fe20000000000 */
[----:B------:R-:W-:Y:S01]  /*17830*/  BSSY B0, `(.L_x_9590) ;  /* 0x00001f9000007945 */ /* 0x000fe20003800000 */
[----:B0-----:R-:W-:-:S06]  /*17840*/  ULEA UR4, UR38, UR4, 0x18 ;  /* 0x0000000426047291 */ /* 0x001fcc000f8ec03f */
[----:B------:R-:W-:-:S05]  /*17850*/  MOV R18, UR4 ;  /* 0x0000000400127c02 */ /* 0x000fca0008000f00 */
[----:B------:R0:W1:Y:S01]  /*17860*/  LDS.128 R40, [R18+0x288d0] ;  /* 0x0288d00012287984 */ /* 0x0000620000000c00 */
[----:B------:R-:W-:Y:S06]  /*17870*/  BAR.ARV 0x4, 0x180 ;  /* 0x0106000000007b1d */ /* 0x000fec0000002000 */
[----:B------:R-:W-:Y:S05]  /*17880*/  @P1 BRA `(.L_x_9591) ;  /* 0x0000001400001947 */ /* 0x000fea0003800000 */
[----:B------:R-:W3:Y:S01]  /*17890*/  S2R R5, SR_SWINHI ;  /* 0x0000000000057919 */ /* 0x000ee20000002f00 */
[----:B------:R-:W-:Y:S05]  /*178a0*/  WARPSYNC.ALL ;  /* 0x0000000000007948 */ /* 0x000fea0003800000 */
[----:B------:R-:W-:Y:S01]  /*178b0*/  BAR.SYNC.DEFER_BLOCKING 0x1, 0x100 ;  /* 0x0044000000007b1d */ /* 0x000fe20000010000 */
[----:B------:R-:W-:Y:S01]  /*178c0*/  F2FP.BF16.F32.PACK_AB R10, R93, R10 ;  /* 0x0000000a5d0a723e */ /* 0x000fe200000010ff */
[----:B------:R-:W-:Y:S01]  /*178d0*/  IMAD.MOV.U32 R48, RZ, RZ, RZ ;  /* 0x000000ffff307224 */ /* 0x000fe200078e00ff */
[----:B------:R-:W-:Y:S02]  /*178e0*/  F2FP.BF16.F32.PACK_AB R11, R11, R94 ;  /* 0x0000005e0b0b723e */ /* 0x000fe400000010ff */
[----:B------:R-:W-:Y:S01]  /*178f0*/  F2FP.BF16.F32.PACK_AB R30, R133, R30 ;  /* 0x0000001e851e723e */ /* 0x000fe200000010ff */
[----:B------:R-:W-:Y:S01]  /*17900*/  ULDC.64 UR4, c[0x0][0xc00] ;  /* 0x0003000000047ab9 */ /* 0x000fe20000000a00 */
[----:B------:R-:W-:Y:S01]  /*17910*/  F2FP.BF16.F32.PACK_AB R32, R137, R32 ;  /* 0x000000208920723e */ /* 0x000fe200000010ff */
[----:B------:R-:W0:Y:S01]  /*17920*/  LDC R55, c[0x0][0xbe8] ;  /* 0x0002fa00ff377b82 */ /* 0x000e220000000800 */
[----:B------:R-:W-:-:S02]  /*17930*/  F2FP.BF16.F32.PACK_AB R33, R33, R138 ;  /* 0x0000008a2121723e */ /* 0x000fc400000010ff */
[----:B------:R-:W-:Y:S02]  /*17940*/  F2FP.BF16.F32.PACK_AB R34, R141, R34 ;  /* 0x000000228d22723e */ /* 0x000fe400000010ff */
[----:B------:R-:W-:Y:S02]  /*17950*/  F2FP.BF16.F32.PACK_AB R35, R35, R142 ;  /* 0x0000008e2323723e */ /* 0x000fe400000010ff */
[----:B------:R-:W-:Y:S02]  /*17960*/  MOV R20, R18 ;  /* 0x0000001200147202 */ /* 0x000fe40000000f00 */
[----:B---3--:R-:W-:-:S03]  /*17970*/  MOV R21, R5 ;  /* 0x0000000500157202 */ /* 0x008fc60000000f00 */
[----:B------:R-:W-:-:S03]  /*17980*/  IMAD.WIDE R8, R222, 0x2, R20 ;  /* 0x00000002de087825 */ /* 0x000fc600078e0214 */
[C---:B------:R-:W-:Y:S02]  /*17990*/  LOP3.LUT R29, R8.reuse, 0x380, RZ, 0xc0, !PT ;  /* 0x00000380081d7812 */ /* 0x040fe400078ec0ff */
[C---:B------:R-:W-:Y:S02]  /*179a0*/  IADD3 R37, P5, R8.reuse, 0x20, RZ ;  /* 0x0000002008257810 */ /* 0x040fe40007fbe0ff */
[C---:B------:R-:W-:Y:S02]  /*179b0*/  IADD3 R39, P0, R8.reuse, 0x40, RZ ;  /* 0x0000004008277810 */ /* 0x040fe40007f1e0ff */
[----:B------:R-:W-:Y:S01]  /*179c0*/  IADD3 R45, P1, R8, 0x60, RZ ;  /* 0x00000060082d7810 */ /* 0x000fe20007f3e0ff */
[--C-:B------:R-:W-:Y:S01]  /*179d0*/  IMAD.X R5, RZ, RZ, R9.reuse, P5 ;  /* 0x000000ffff057224 */ /* 0x100fe200028e0609 */
[----:B------:R-:W-:Y:S01]  /*179e0*/  SHF.R.U64 R29, R29, 0x3, RZ ;  /* 0x000000031d1d7819 */ /* 0x000fe200000012ff */
[--C-:B------:R-:W-:Y:S01]  /*179f0*/  IMAD.X R7, RZ, RZ, R9.reuse, P0 ;  /* 0x000000ffff077224 */ /* 0x100fe200000e0609 */
[----:B------:R-:W-:Y:S01]  /*17a00*/  LOP3.LUT R4, R37, 0x380, RZ, 0xc0, !PT ;  /* 0x0000038025047812 */ /* 0x000fe200078ec0ff */
[----:B----4-:R-:W-:Y:S01]  /*17a10*/  IMAD.X R13, RZ, RZ, R9, P1 ;  /* 0x000000ffff0d7224 */ /* 0x010fe200008e0609 */
[----:B------:R-:W-:-:S02]  /*17a20*/  LOP3.LUT R6, R39, 0x380, RZ, 0xc0, !PT ;  /* 0x0000038027067812 */ /* 0x000fc400078ec0ff */
[C---:B--2---:R-:W-:Y:S02]  /*17a30*/  IADD3 R47, P2, R8.reuse, 0x4000, RZ ;  /* 0x00004000082f7810 */ /* 0x044fe40007f5e0ff */
[C---:B------:R-:W-:Y:S02]  /*17a40*/  IADD3 R49, P3, R8.reuse, 0x4020, RZ ;  /* 0x0000402008317810 */ /* 0x040fe40007f7e0ff */
[C---:B------:R-:W-:Y:S01]  /*17a50*/  IADD3 R51, P4, R8.reuse, 0x4040, RZ ;  /* 0x0000404008337810 */ /* 0x040fe20007f9e0ff */
[--C-:B------:R-:W-:Y:S01]  /*17a60*/  IMAD.X R15, RZ, RZ, R9.reuse, P2 ;  /* 0x000000ffff0f7224 */ /* 0x100fe200010e0609 */
[----:B------:R-:W-:Y:S01]  /*17a70*/  IADD3 R53, P5, R8, 0x4060, RZ ;  /* 0x0000406008357810 */ /* 0x000fe20007fbe0ff */
[--C-:B------:R-:W-:Y:S01]  /*17a80*/  IMAD.X R25, RZ, RZ, R9.reuse, P3 ;  /* 0x000000ffff197224 */ /* 0x100fe200018e0609 */
[----:B------:R-:W-:Y:S01]  /*17a90*/  LOP3.LUT R12, R45, 0x380, RZ, 0xc0, !PT ;  /* 0x000003802d0c7812 */ /* 0x000fe200078ec0ff */
[--C-:B------:R-:W-:Y:S01]  /*17aa0*/  IMAD.X R27, RZ, RZ, R9.reuse, P4 ;  /* 0x000000ffff1b7224 */ /* 0x100fe200020e0609 */
[----:B------:R-:W-:Y:S01]  /*17ab0*/  LOP3.LUT R8, R29, R8, RZ, 0x3c, !PT ;  /* 0x000000081d087212 */ /* 0x000fe200078e3cff */
[----:B------:R-:W-:Y:S01]  /*17ac0*/  IMAD.X R29, RZ, RZ, R9, P5 ;  /* 0x000000ffff1d7224 */ /* 0x000fe200028e0609 */
[----:B------:R-:W-:-:S02]  /*17ad0*/  SHF.R.U64 R4, R4, 0x3, RZ ;  /* 0x0000000304047819 */ /* 0x000fc400000012ff */
[----:B------:R-:W-:Y:S02]  /*17ae0*/  SHF.R.U64 R6, R6, 0x3, RZ ;  /* 0x0000000306067819 */ /* 0x000fe400000012ff */
[----:B------:R-:W-:Y:S02]  /*17af0*/  LOP3.LUT R14, R47, 0x380, RZ, 0xc0, !PT ;  /* 0x000003802f0e7812 */ /* 0x000fe400078ec0ff */
[----:B------:R-:W-:Y:S02]  /*17b00*/  SHF.R.U64 R12, R12, 0x3, RZ ;  /* 0x000000030c0c7819 */ /* 0x000fe400000012ff */
[----:B-----5:R-:W-:Y:S02]  /*17b10*/  LOP3.LUT R24, R49, 0x380, RZ, 0xc0, !PT ;  /* 0x0000038031187812 */ /* 0x020fe400078ec0ff */
[----:B------:R-:W-:Y:S02]  /*17b20*/  LOP3.LUT R26, R51, 0x380, RZ, 0xc0, !PT ;  /* 0x00000380331a7812 */ /* 0x000fe400078ec0ff */
[----:B------:R-:W-:-:S02]  /*17b30*/  MOV R46, R8 ;  /* 0x00000008002e7202 */ /* 0x000fc40000000f00 */
[----:B------:R-:W-:Y:S02]  /*17b40*/  LOP3.LUT R4, R4, R37, RZ, 0x3c, !PT ;  /* 0x0000002504047212 */ /* 0x000fe400078e3cff */
[----:B------:R-:W-:Y:S02]  /*17b50*/  LOP3.LUT R6, R6, R39, RZ, 0x3c, !PT ;  /* 0x0000002706067212 */ /* 0x000fe400078e3cff */
[----:B------:R-:W-:Y:S02]  /*17b60*/  LOP3.LUT R28, R53, 0x380, RZ, 0xc0, !PT ;  /* 0x00000380351c7812 */ /* 0x000fe400078ec0ff */
[----:B------:R-:W-:Y:S02]  /*17b70*/  F2FP.BF16.F32.PACK_AB R8, R89, R88 ;  /* 0x000000585908723e */ /* 0x000fe400000010ff */
[----:B------:R-:W-:Y:S02]  /*17b80*/  F2FP.BF16.F32.PACK_AB R9, R91, R90 ;  /* 0x0000005a5b09723e */ /* 0x000fe400000010ff */
[----:B------:R-:W-:-:S02]  /*17b90*/  SHF.R.U64 R14, R14, 0x3, RZ ;  /* 0x000000030e0e7819 */ /* 0x000fc400000012ff */
[----:B------:R-:W-:Y:S01]  /*17ba0*/  LOP3.LUT R12, R12, R45, RZ, 0x3c, !PT ;  /* 0x0000002d0c0c7212 */ /* 0x000fe200078e3cff */
[----:B------:R2:W-:Y:S01]  /*17bb0*/  STSM.16.M88.4 [R46], R8 ;  /* 0x000000082e007844 */ /* 0x0005e20000000200 */
[----:B------:R-:W-:Y:S02]  /*17bc0*/  SHF.R.U64 R24, R24, 0x3, RZ ;  /* 0x0000000318187819 */ /* 0x000fe400000012ff */
[----:B------:R-:W-:Y:S02]  /*17bd0*/  SHF.R.U64 R26, R26, 0x3, RZ ;  /* 0x000000031a1a7819 */ /* 0x000fe400000012ff */
[----:B------:R-:W-:Y:S02]  /*17be0*/  SHF.R.U64 R28, R28, 0x3, RZ ;  /* 0x000000031c1c7819 */ /* 0x000fe400000012ff */
[----:B------:R-:W-:Y:S02]  /*17bf0*/  MOV R45, R4 ;  /* 0x00000004002d7202 */ /* 0x000fe40000000f00 */
[----:B------:R-:W-:-:S02]  /*17c00*/  MOV R44, R6 ;  /* 0x00000006002c7202 */ /* 0x000fc40000000f00 */
[----:B------:R-:W-:Y:S02]  /*17c10*/  F2FP.BF16.F32.PACK_AB R4, R36, R31 ;  /* 0x0000001f2404723e */ /* 0x000fe400000010ff */
[----:B------:R-:W-:Y:S02]  /*17c20*/  F2FP.BF16.F32.PACK_AB R5, R99, R98 ;  /* 0x000000626305723e */ /* 0x000fe400000010ff */
[----:B------:R-:W-:Y:S02]  /*17c30*/  F2FP.BF16.F32.PACK_AB R6, R101, R100 ;  /* 0x000000646506723e */ /* 0x000fe400000010ff */
[----:B------:R-:W-:Y:S02]  /*17c40*/  F2FP.BF16.F32.PACK_AB R7, R103, R102 ;  /* 0x000000666707723e */ /* 0x000fe400000010ff */
[----:B------:R-:W-:Y:S02]  /*17c50*/  LOP3.LUT R14, R14, R47, RZ, 0x3c, !PT ;  /* 0x0000002f0e0e7212 */ /* 0x000fe400078e3cff */
[----:B--2---:R-:W-:Y:S01]  /*17c60*/  F2FP.BF16.F32.PACK_AB R8, R105, R104 ;  /* 0x000000686908723e */ /* 0x004fe200000010ff */
[----:B------:R-:W-:Y:S01]  /*17c70*/  STSM.16.M88.4 [R45], R4 ;  /* 0x000000042d007844 */ /* 0x000fe20000000200 */
[----:B------:R-:W-:-:S02]  /*17c80*/  F2FP.BF16.F32.PACK_AB R9, R107, R106 ;  /* 0x0000006a6b09723e */ /* 0x000fc400000010ff */
[----:B------:R-:W-:Y:S02]  /*17c90*/  F2FP.BF16.F32.PACK_AB R10, R109, R108 ;  /* 0x0000006c6d0a723e */ /* 0x000fe400000010ff */
[----:B------:R-:W-:Y:S02]  /*17ca0*/  F2FP.BF16.F32.PACK_AB R11, R111, R110 ;  /* 0x0000006e6f0b723e */ /* 0x000fe400000010ff */
[----:B------:R-:W-:Y:S02]  /*17cb0*/  LOP3.LUT R24, R24, R49, RZ, 0x3c, !PT ;  /* 0x0000003118187212 */ /* 0x000fe400078e3cff */
[----:B------:R-:W-:Y:S01]  /*17cc0*/  LOP3.LUT R26, R26, R51, RZ, 0x3c, !PT ;  /* 0x000000331a1a7212 */ /* 0x000fe200078e3cff */
[----:B------:R2:W-:Y:S01]  /*17cd0*/  STSM.16.M88.4 [R44], R8 ;  /* 0x000000082c007844 */ /* 0x0005e20000000200 */
[----:B------:R-:W-:Y:S02]  /*17ce0*/  LOP3.LUT R28, R28, R53, RZ, 0x3c, !PT ;  /* 0x000000351c1c7212 */ /* 0x000fe400078e3cff */
[----:B-1----:R-:W-:-:S02]  /*17cf0*/  MOV R40, R12 ;  /* 0x0000000c00287202 */ /* 0x002fc40000000f00 */
[----:B------:R-:W-:Y:S02]  /*17d00*/  MOV R39, R14 ;  /* 0x0000000e00277202 */ /* 0x000fe40000000f00 */
        /* <DEDUP_REMOVED lines=11> */
[----:B------:R-:W-:-:S02]  /*17dc0*/  MOV R36, R28 ;  /* 0x0000001c00247202 */ /* 0x000fc40000000f00 */
[----:B------:R-:W-:Y:S01]  /*17dd0*/  ISETP.NE.U32.AND P0, PT, RZ, UR4, PT ;  /* 0x00000004ff007c0c */ /* 0x000fe2000bf05070 */
[----:B------:R-:W-:Y:S01]  /*17de0*/  STSM.16.M88.4 [R39], R24 ;  /* 0x0000001827007844 */ /* 0x000fe20000000200 */
[----:B--2---:R-:W-:Y:S02]  /*17df0*/  IADD3 R8, P1, R208, UR4, RZ ;  /* 0x00000004d0087c10 */ /* 0x004fe4000ff3e0ff */
        /* <DEDUP_REMOVED lines=9> */
[----:B------:R-:W-:Y:S02]  /*17e90*/  ISETP.NE.AND.EX P0, PT, RZ, UR5, PT, P0 ;  /* 0x00000005ff007c0c */ /* 0x000fe4000bf05300 */
        /* <DEDUP_REMOVED lines=11> */
[----:B0-----:R-:W-:Y:S01]  /*17f50*/  ISETP.NE.AND P1, PT, R55, 0x1, PT ;  /* 0x000000013700780c */ /* 0x001fe20003f25270 */
[----:B------:R-:W-:Y:S02]  /*17f60*/  IMAD.IADD R13, R204, 0x1, R191 ;  /* 0x00000001cc0d7824 */ /* 0x000fe400078e02bf */
[----:B------:R1:W5:Y:S10]  /*17f70*/  @P2 LDG.E R6, desc[UR42][R208.64] ;  /* 0x0000002ad0062981 */ /* 0x000374000c1e1900 */
[----:B------:R-:W0:Y:S08]  /*17f80*/  @P1 LDC R10, c[0x0][0xbec] ;  /* 0x0002fb00ff0a1b82 */ /* 0x000e300000000800 */
[----:B------:R-:W2:Y:S01]  /*17f90*/  @P1 LDC R11, c[0x0][0xbf0] ;  /* 0x0002fc00ff0b1b82 */ /* 0x000ea20000000800 */
[----:B-1----:R-:W-:Y:S05]  /*17fa0*/  @P2 BRA `(.L_x_9592) ;  /* 0x0000000000102947 */ /* 0x002fea0003800000 */
[----:B------:R-:W-:Y:S05]  /*17fb0*/  @!P0 BRA `(.L_x_9592) ;  /* 0x00000000000c8947 */ /* 0x000fea0003800000 */
[----:B------:R-:W3:Y:S04]  /*17fc0*/  LDG.E R5, desc[UR42][R8.64] ;  /* 0x0000002a08057981 */ /* 0x000ee8000c1e1900 */
[----:B-----5:R-:W3:Y:S02]  /*17fd0*/  LDG.E R6, desc[UR42][R8.64+0x4] ;  /* 0x0000042a08067981 */ /* 0x020ee4000c1e1900 */
[----:B---3--:R-:W-:-:S07]  /*17fe0*/  IADD3 R6, -R5, R6, RZ ;  /* 0x0000000605067210 */ /* 0x008fce0007ffe1ff */
.L_x_9592:
[----:B------:R-:W-:Y:S01]  /*17ff0*/  SHF.R.S32.HI R54, RZ, 0x1f, R207 ;  /* 0x0000001fff367819 */ /* 0x000fe200000114cf */
[----:B0-----:R-:W-:Y:S01]  /*18000*/  @P1 IMAD.HI.U32 R4, R13, R10, RZ ;  /* 0x0000000a0d041227 */ /* 0x001fe200078e00ff */
[----:B------:R-:W-:Y:S01]  /*18010*/  ULDC.64 UR4, c[0x0][0xb90] ;  /* 0x0002e40000047ab9 */ /* 0x000fe20000000a00 */
[----:B-----5:R-:W-:Y:S02]  /*18020*/  SHF.R.S32.HI R49, RZ, 0x1f, R48 ;  /* 0x0000001fff317819 */ /* 0x020fe40000011430 */
[----:B------:R-:W-:Y:S01]  /*18030*/  IMAD R8, R54, UR4, RZ ;  /* 0x0000000436087c24 */ /* 0x000fe2000f8e02ff */
[----:B------:R-:W-:Y:S01]  /*18040*/  SEL R40, R211, RZ, !P0 ;  /* 0x000000ffd3287207 */ /* 0x000fe20004000000 */
[----:B------:R-:W-:Y:S01]  /*18050*/  IMAD.MOV.U32 R7, RZ, RZ, R13 ;  /* 0x000000ffff077224 */ /* 0x000fe200078e000d */
[----:B--2---:R-:W-:Y:S01]  /*18060*/  @P1 SHF.R.U32.HI R7, RZ, R11, R4 ;  /* 0x0000000bff071219 */ /* 0x004fe20000011604 */
        /* <DEDUP_REMOVED lines=36> */
[----:B------:R-:W0:Y:S01]  /*182b0*/  SHFL.IDX PT, R51, R11, RZ, 0x1c1f ;  /* 0x001c1fff0b337589 */ /* 0x000e2200000e0000 */
[----:B------:R-:W-:Y:S01]  /*182c0*/  LOP3.LUT R24, R25, 0x380, RZ, 0xc0, !PT ;  /* 0x0000038019187812 */ /* 0x000fe200078ec0ff */
[----:B------:R-:W-:Y:S01]  /*182d0*/  ULDC.64 UR4, c[0x0][0xaa0] ;  /* 0x0002a80000047ab9 */ /* 0x000fe20000000a00 */
[----:B------:R-:W-:Y:S01]  /*182e0*/  SHF.R.U64 R28, R28, 0x3, RZ ;  /* 0x000000031c1c7819 */ /* 0x000fe200000012ff */
[----:B------:R-:W-:Y:S01]  /*182f0*/  SHFL.IDX PT, R52, R10, 0x1, 0x1c1f ;  /* 0x003c1f000a347f89 */ /* 0x000fe200000e0000 */
[----:B------:R-:W-:-:S02]  /*18300*/  SHF.R.U64 R24, R24, 0x3, RZ ;  /* 0x0000000318187819 */ /* 0x000fc400000012ff */
[----:B------:R-:W-:Y:S01]  /*18310*/  SHF.R.U64 R12, R12, 0x3, RZ ;  /* 0x000000030c0c7819 */ /* 0x000fe200000012ff */
[----:B------:R-:W1:Y:S01]  /*18320*/  SHFL.IDX PT, R53, R11, 0x1, 0x1c1f ;  /* 0x003c1f000b357f89 */ /* 0x000e6200000e0000 */
[----:B------:R-:W-:Y:S01]  /*18330*/  LOP3.LUT R24, R24, R25, RZ, 0x3c, !PT ;  /* 0x0000001918187212 */ /* 0x000fe200078e3cff */
[--C-:B------:R-:W-:Y:S01]  /*18340*/  IMAD.X R25, RZ, RZ, R21.reuse, P2 ;  /* 0x000000ffff197224 */ /* 0x100fe200010e0615 */
[C---:B------:R-:W-:Y:S01]  /*18350*/  ISETP.GE.OR P2, PT, R4.reuse, R59, P0 ;  /* 0x0000003b0400720c */ /* 0x040fe20000746670 */
[----:B------:R-:W-:Y:S01]  /*18360*/  VIADD R4, R4, 0x8 ;  /* 0x0000000804047836 */ /* 0x000fe20000000000 */
[----:B------:R-:W-:Y:S02]  /*18370*/  SHF.R.U64 R8, R8, 0x3, RZ ;  /* 0x0000000308087819 */ /* 0x000fe400000012ff */
[----:B------:R-:W-:Y:S02]  /*18380*/  LOP3.LUT R28, R28, R29, RZ, 0x3c, !PT ;  /* 0x0000001d1c1c7212 */ /* 0x000fe400078e3cff */
[----:B------:R-:W-:Y:S01]  /*18390*/  LOP3.LUT R12, R12, R13, RZ, 0x3c, !PT ;  /* 0x0000000d0c0c7212 */ /* 0x000fe200078e3cff */
[----:B------:R-:W-:Y:S01]  /*183a0*/  IMAD.X R13, RZ, RZ, R21, P4 ;  /* 0x000000ffff0d7224 */ /* 0x000fe200020e0615 */
[----:B------:R-:W-:-:S02]  /*183b0*/  IADD3.X R29, RZ, R21, RZ, P3, !PT ;  /* 0x00000015ff1d7210 */ /* 0x000fc40001ffe4ff */
[----:B------:R-:W-:Y:S02]  /*183c0*/  LOP3.LUT R8, R8, R7, RZ, 0x3c, !PT ;  /* 0x0000000708087212 */ /* 0x000fe400078e3cff */
[----:B------:R-:W-:Y:S01]  /*183d0*/  IADD3 R5, P3, R20, 0x7000, RZ ;  /* 0x0000700014057810 */ /* 0x000fe20007f7e0ff */
[----:B0-----:R0:W-:Y:S01]  /*183e0*/  @!P2 ST.E desc[UR42][R50.64], R3 ;  /* 0x000000033200a985 */ /* 0x0011e2000c10192a */
[----:B------:R-:W-:Y:S02]  /*183f0*/  ISETP.GE.OR P0, PT, R4, R59, P0 ;  /* 0x0000003b0400720c */ /* 0x000fe40000706670 */
[C---:B------:R-:W-:Y:S01]  /*18400*/  IADD3 R33, P5, R20.reuse, 0x5000, RZ ;  /* 0x0000500014217810 */ /* 0x040fe20007fbe0ff */
[----:B------:R-:W-:Y:S01]  /*18410*/  IMAD.X R45, RZ, RZ, R21, P3 ;  /* 0x000000ffff2d7224 */ /* 0x000fe200018e0615 */
[C---:B------:R-:W-:Y:S02]  /*18420*/  IADD3 R37, P4, R20.reuse, 0x6000, RZ ;  /* 0x0000600014257810 */ /* 0x040fe40007f9e0ff */
[----:B------:R-:W-:-:S02]  /*18430*/  LOP3.LUT R7, R20, 0x380, RZ, 0xc0, !PT ;  /* 0x0000038014077812 */ /* 0x000fc400078ec0ff */
[----:B------:R-:W-:Y:S02]  /*18440*/  LOP3.LUT R4, R5, 0x380, RZ, 0xc0, !PT ;  /* 0x0000038005047812 */ /* 0x000fe400078ec0ff */
[----:B------:R-:W-:Y:S01]  /*18450*/  LOP3.LUT R32, R33, 0x380, RZ, 0xc0, !PT ;  /* 0x0000038021207812 */ /* 0x000fe200078ec0ff */
[----:B0-----:R-:W0:Y:S01]  /*18460*/  @P1 LDC R51, c[0x0][0xbec] ;  /* 0x0002fb00ff331b82 */ /* 0x001e220000000800 */
[----:B------:R-:W-:Y:S01]  /*18470*/  IMAD R3, R49, UR4, RZ ;  /* 0x0000000431037c24 */ /* 0x000fe2000f8e02ff */
[----:B------:R-:W-:Y:S01]  /*18480*/  LOP3.LUT R36, R37, 0x380, RZ, 0xc0, !PT ;  /* 0x0000038025247812 */ /* 0x000fe200078ec0ff */
[----:B-1----:R1:W-:Y:S01]  /*18490*/  @!P0 ST.E desc[UR42][R52.64], R0 ;  /* 0x0000000034008985 */ /* 0x0023e2000c10192a */
[----:B------:R-:W-:Y:S02]  /*184a0*/  SHF.R.U64 R7, R7, 0x3, RZ ;  /* 0x0000000307077819 */ /* 0x000fe400000012ff */
[----:B------:R-:W-:Y:S02]  /*184b0*/  SHF.R.U64 R4, R4, 0x3, RZ ;  /* 0x0000000304047819 */ /* 0x000fe400000012ff */
[----:B------:R-:W2:Y:S01]  /*184c0*/  @P1 LDC R49, c[0x0][0xbf0] ;  /* 0x0002fc00ff311b82 */ /* 0x000ea20000000800 */
[----:B------:R-:W-:Y:S01]  /*184d0*/  SHF.R.U64 R32, R32, 0x3, RZ ;  /* 0x0000000320207819 */ /* 0x000fe200000012ff */
[----:B------:R-:W-:Y:S01]  /*184e0*/  IMAD R3, R48, UR5, R3 ;  /* 0x0000000530037c24 */ /* 0x000fe2000f8e0203 */
[----:B------:R-:W-:Y:S01]  /*184f0*/  SHF.R.U64 R36, R36, 0x3, RZ ;  /* 0x0000000324247819 */ /* 0x000fe200000012ff */
[----:B------:R-:W5:Y:S01]  /*18500*/  LD.E.128 R8, desc[UR42][R8.64] ;  /* 0x0000002a08087980 */ /* 0x000f62000c101d00 */
[----:B------:R-:W-:-:S02]  /*18510*/  LOP3.LUT R20, R7, R20, RZ, 0x3c, !PT ;  /* 0x0000001407147212 */ /* 0x000fc400078e3cff */
[----:B------:R-:W-:Y:S01]  /*18520*/  LOP3.LUT R32, R32, R33, RZ, 0x3c, !PT ;  /* 0x0000002120207212 */ /* 0x000fe200078e3cff */
[--C-:B------:R-:W-:Y:S01]  /*18530*/  IMAD.X R33, RZ, RZ, R21.reuse, P5 ;  /* 0x000000ffff217224 */ /* 0x100fe200028e0615 */
[----:B------:R-:W-:Y:S01]  /*18540*/  LOP3.LUT R36, R36, R37, RZ, 0x3c, !PT ;  /* 0x0000002524247212 */ /* 0x000fe200078e3cff */
[----:B------:R-:W-:Y:S01]  /*18550*/  IMAD.X R37, RZ, RZ, R21, P4 ;  /* 0x000000ffff257224 */ /* 0x000fe200020e0615 */
[----:B------:R-:W-:Y:S01]  /*18560*/  LOP3.LUT R44, R4, R5, RZ, 0x3c, !PT ;  /* 0x00000005042c7212 */ /* 0x000fe200078e3cff */
[----:B------:R-:W5:Y:S04]  /*18570*/  LD.E.128 R12, desc[UR42][R12.64] ;  /* 0x0000002a0c0c7980 */ /* 0x000f68000c101d00 */
        /* <DEDUP_REMOVED lines=9> */
[----:B-1----:R-:W-:Y:S02]  /*18610*/  IMAD R0, R54, UR4, RZ ;  /* 0x0000000436007c24 */ /* 0x002fe4000f8e02ff */
        /* <DEDUP_REMOVED lines=11> */
[----:B0-----:R-:W-:-:S04]  /*186d0*/  @P1 IMAD.HI.U32 R0, R48, R51, RZ ;  /* 0x0000003330001227 */ /* 0x001fc800078e00ff */
        /* <DEDUP_REMOVED lines=15> */
[----:B------:R-:W-:Y:S01]  /*187d0*/  ULDC.64 UR4, c[0x0][0xad8] ;  /* 0x0002b60000047ab9 */ /* 0x000fe20000000a00 */
[----:B------:R-:W-:Y:S01]  /*187e0*/  IADD3 R50, R187, R191, RZ ;  /* 0x000000bfbb327210 */ /* 0x000fe20007ffe0ff */
[----:B------:R-:W-:Y:S02]  /*187f0*/  IMAD.IADD R21, R21, 0x1, R51 ;  /* 0x0000000115157824 */ /* 0x000fe400078e0233 */
        /* <DEDUP_REMOVED lines=14> */
[----:B-1----:R0:W1:Y:S01]  /*188e0*/  SHFL.IDX PT, R21, R40, RZ, 0x181f ;  /* 0x00181fff28157589 */ /* 0x00206200000e0000 */
[----:B------:R-:W-:Y:S02]  /*188f0*/  BSSY B1, `(.L_x_9593) ;  /* 0x000000d000017945 */ /* 0x000fe40003800000 */
[----:B------:R0:W-:Y:S01]  /*18900*/  SYNCS.ARRIVE.TRANS64.RED.A1T0 RZ, [R0+URZ], RZ ;  /* 0x000000ff00ff79a7 */ /* 0x0001e2000810043f */
[----:B------:R0:W2:Y:S01]  /*18910*/  SHFL.IDX PT, R49, R3, RZ, 0x181f ;  /* 0x00181fff03317589 */ /* 0x0000a200000e0000 */
[----:B------:R-:W-:Y:S05]  /*18920*/  @P2 BRA `(.L_x_9594) ;  /* 0x0000000000242947 */ /* 0x000fea0003800000 */
        /* <DEDUP_REMOVED lines=9> */
.L_x_9594:
[----:B------:R-:W-:Y:S05]  /*189c0*/  BSYNC B1 ;  /* 0x0000000000017941 */ /* 0x000fea0003800000 */
.L_x_9593:
[----:B---3-5:R3:W4:Y:S01]  /*189d0*/  SHFL.IDX PT, R7, R3, 0x1, 0x181f ;  /* 0x00381f0003077f89 */ /* 0x02872200000e0000 */
        /* <DEDUP_REMOVED lines=8> */
[-C--:B----4-:R-:W-:Y:S02]  /*18a60*/  @!P3 LEA.HI.X R5, R16, R7.reuse, R17, 0x1, P0 ;  /* 0x000000071005b211 */ /* 0x090fe400000f0c11 */
[----:B------:R-:W-:-:S03]  /*18a70*/  @!P4 LEA.HI.X R7, R2, R7, R184, 0x1, P2 ;  /* 0x000000070207c211 */ /* 0x000fc600010f0cb8 */
[----:B------:R0:W-:Y:S04]  /*18a80*/  @!P3 ST.E.128 desc[UR42][R4.64], R8 ;  /* 0x000000080400b985 */ /* 0x0001e8000c101d2a */
[----:B------:R0:W-:Y:S02]  /*18a90*/  @!P4 ST.E.128 desc[UR42][R6.64], R32 ;  /* 0x000000200600c985 */ /* 0x0001e4000c101d2a */
.L_x_9596:
[----:B------:R-:W-:Y:S05]  /*18aa0*/  BSYNC B1 ;  /* 0x0000000000017941 */ /* 0x000fea0003800000 */
.L_x_9595:
[----:B0---4-:R0:W4:Y:S01]  /*18ab0*/  SHFL.IDX PT, R7, R3, 0x2, 0x181f ;  /* 0x00581f0003077f89 */ /* 0x01112200000e0000 */
        /* <DEDUP_REMOVED lines=12> */
.L_x_9598:
[----:B------:R-:W-:Y:S05]  /*18b80*/  BSYNC B1 ;  /* 0x0000000000017941 */ /* 0x000fea0003800000 */
.L_x_9597:
[----:B------:R-:W-:Y:S01]  /*18b90*/  VIADD R0, R50, 0x60 ;  /* 0x0000006032007836 */ /* 0x000fe20000000000 */
[----:B0--3--:R-:W3:Y:S04]  /*18ba0*/  SHFL.IDX PT, R3, R3, 0x3, 0x181f ;  /* 0x00781f0003037f89 */ /* 0x009ee800000e0000 */
[----:B------:R-:W-:Y:S01]  /*18bb0*/  ISETP.GE.AND P0, PT, R0, R59, PT ;  /* 0x0000003b0000720c */ /* 0x000fe20003f06270 */
[----:B----4-:R4:W0:-:S12]  /*18bc0*/  SHFL.IDX PT, R7, R40, 0x3, 0x181f ;  /* 0x00781f0028077f89 */ /* 0x01081800000e0000 */
[----:B----4-:R-:W-:Y:S05]  /*18bd0*/  @P0 BRA `(.L_x_9599) ;  /* 0x0000000800f80947 */ /* 0x010fea0003800000 */
[----:B------:R-:W-:Y:S02]  /*18be0*/  ULDC UR4, c[0x0][0xac8] ;  /* 0x0002b20000047ab9 */ /* 0x000fe40000000800 */
[----:B------:R-:W-:-:S13]  /*18bf0*/  ISETP.GE.AND P1, PT, R16, UR4, PT ;  /* 0x0000000410007c0c */ /* 0x000fda000bf26270 */
[----:B0-----:R-:W-:-:S04]  /*18c00*/  @!P1 LEA R4, P0, R16, R7, 0x1 ;  /* 0x0000000710049211 */ /* 0x001fc800078008ff */
[----:B---3--:R-:W-:Y:S02]  /*18c10*/  @!P1 LEA.HI.X R5, R16, R3, R17, 0x1, P0 ;  /* 0x0000000310059211 */ /* 0x008fe400000f0c11 */
[----:B------:R-:W-:-:S03]  /*18c20*/  ISETP.GE.AND P0, PT, R2, UR4, PT ;  /* 0x0000000402007c0c */ /* 0x000fc6000bf06270 */
[----:B------:R4:W-:Y:S10]  /*18c30*/  @!P1 ST.E.128 desc[UR42][R4.64], R24 ;  /* 0x0000001804009985 */ /* 0x0009f4000c101d2a */
[----:B------:R-:W-:Y:S05]  /*18c40*/  @P0 BRA `(.L_x_9599) ;  /* 0x0000000800dc0947 */ /* 0x000fea0003800000 */
[----:B----4-:R-:W-:-:S04]  /*18c50*/  LEA R4, P0, R2, R7, 0x1 ;  /* 0x0000000702047211 */ /* 0x010fc800078008ff */
[----:B------:R-:W-:-:S05]  /*18c60*/  LEA.HI.X R5, R2, R3, R184, 0x1, P0 ;  /* 0x0000000302057211 */ /* 0x000fca00000f0cb8 */
[----:B------:R0:W-:Y:S01]  /*18c70*/  ST.E.128 desc[UR42][R4.64], R44 ;  /* 0x0000002c04007985 */ /* 0x0001e2000c101d2a */
[----:B------:R-:W-:Y:S05]  /*18c80*/  BRA `(.L_x_9599) ;  /* 0x0000000800cc7947 */ /* 0x000fea0003800000 */
.L_x_9591:
        /* <DEDUP_REMOVED lines=16> */
[----:B---3--:R-:W-:Y:S02]  /*18d90*/  ISETP.NE.AND P2, PT, R25, 0x1, PT ;  /* 0x000000011900780c */ /* 0x008fe40003f45270 */
[----:B------:R-:W-:-:S11]  /*18da0*/  ISETP.GE.AND P3, PT, R228, 0x80, PT ;  /* 0x00000080e400780c */ /* 0x000fd60003f66270 */
[----:B------:R-:W3:Y:S08]  /*18db0*/  @P2 LDC R14, c[0x0][0xbec] ;  /* 0x0002fb00ff0e2b82 */ /* 0x000ef00000000800 */
[----:B------:R-:W0:Y:S01]  /*18dc0*/  @P2 LDC R27, c[0x0][0xbf0] ;  /* 0x0002fc00ff1b2b82 */ /* 0x000e220000000800 */
[----:B------:R-:W-:Y:S05]  /*18dd0*/  @P1 BRA `(.L_x_9600) ;  /* 0x0000000000101947 */ /* 0x000fea0003800000 */
[----:B------:R-:W-:Y:S05]  /*18de0*/  @!P0 BRA `(.L_x_9600) ;  /* 0x00000000000c8947 */ /* 0x000fea0003800000 */
[----:B------:R-:W2:Y:S04]  /*18df0*/  LDG.E R3, desc[UR42][R4.64] ;  /* 0x0000002a04037981 */ /* 0x000ea8000c1e1900 */
[----:B-----5:R-:W2:Y:S02]  /*18e00*/  LDG.E R8, desc[UR42][R4.64+0x4] ;  /* 0x0000042a04087981 */ /* 0x020ea4000c1e1900 */
[----:B--2---:R-:W-:-:S07]  /*18e10*/  IMAD.IADD R8, R8, 0x1, -R3 ;  /* 0x0000000108087824 */ /* 0x004fce00078e0a03 */
.L_x_9600:
[----:B------:R-:W-:Y:S01]  /*18e20*/  BSSY B1, `(.L_x_9601) ;  /* 0x000002d000017945 */ /* 0x000fe20003800000 */
[----:B----4-:R-:W-:Y:S02]  /*18e30*/  SHF.R.S32.HI R13, RZ, 0x1f, R207 ;  /* 0x0000001fff0d7819 */ /* 0x010fe400000114cf */
[----:B------:R-:W-:Y:S02]  /*18e40*/  SEL R15, R210, RZ, !P0 ;  /* 0x000000ffd20f7207 */ /* 0x000fe40004000000 */
[----:B------:R-:W-:Y:S02]  /*18e50*/  SEL R211, R211, RZ, !P0 ;  /* 0x000000ffd3d37207 */ /* 0x000fe40004000000 */
[----:B-----5:R-:W-:Y:S01]  /*18e60*/  SHF.R.S32.HI R11, RZ, 0x1f, R0 ;  /* 0x0000001fff0b7819 */ /* 0x020fe20000011400 */
[----:B------:R-:W-:Y:S06]  /*18e70*/  @P3 BRA `(.L_x_9602) ;  /* 0x00000000009c3947 */ /* 0x000fec0003800000 */
[----:B------:R-:W4:Y:S01]  /*18e80*/  S2R R12, SR_TID.X ;  /* 0x00000000000c7919 */ /* 0x000f220000002100 */
[----:B------:R-:W5:Y:S02]  /*18e90*/  LDC R9, c[0x0][0xbe8] ;  /* 0x0002fa00ff097b82 */ /* 0x000f640000000800 */
[----:B-----5:R-:W-:Y:S01]  /*18ea0*/  IMAD R3, R8, R9, RZ ;  /* 0x0000000908037224 */ /* 0x020fe200078e02ff */
[----:B----4-:R-:W-:-:S04]  /*18eb0*/  IADD3 R12, R191, -0x80, R12 ;  /* 0xffffff80bf0c7810 */ /* 0x010fc80007ffe00c */
[----:B------:R-:W-:-:S13]  /*18ec0*/  ISETP.GE.AND P0, PT, R12, R3, PT ;  /* 0x000000030c00720c */ /* 0x000fda0003f06270 */
[----:B------:R-:W-:Y:S05]  /*18ed0*/  @P0 BRA `(.L_x_9602) ;  /* 0x0000000000840947 */ /* 0x000fea0003800000 */
[----:B------:R-:W-:Y:S01]  /*18ee0*/  ISETP.NE.AND P0, PT, R9, 0x1, PT ;  /* 0x000000010900780c */ /* 0x000fe20003f05270 */
[----:B------:R-:W-:Y:S01]  /*18ef0*/  ULDC.64 UR4, c[0x0][0xb90] ;  /* 0x0002e40000047ab9 */ /* 0x000fe20000000a00 */
[----:B0-----:R-:W-:Y:S01]  /*18f00*/  MOV R4, R0 ;  /* 0x0000000000047202 */ /* 0x001fe20000000f00 */
[----:B------:R-:W-:Y:S02]  /*18f10*/  IMAD R10, R13, UR4, RZ ;  /* 0x000000040d0a7c24 */ /* 0x000fe4000f8e02ff */
[----:B------:R-:W-:Y:S02]  /*18f20*/  IMAD.MOV.U32 R5, RZ, RZ, R11 ;  /* 0x000000ffff057224 */ /* 0x000fe400078e000b */
[----:B------:R-:W-:Y:S02]  /*18f30*/  IMAD.MOV.U32 R3, RZ, RZ, R12 ;  /* 0x000000ffff037224 */ /* 0x000fe400078e000c */
[----:B------:R-:W-:-:S04]  /*18f40*/  IMAD.WIDE.U32 R4, R207, UR4, R4 ;  /* 0x00000004cf047c25 */ /* 0x000fc8000f8e0004 */
[----:B------:R-:W0:Y:S08]  /*18f50*/  @P0 LDC R7, c[0x0][0xbec] ;  /* 0x0002fb00ff070b82 */ /* 0x000e300000000800 */
[----:B------:R-:W4:Y:S01]  /*18f60*/  @P0 LDC R21, c[0x0][0xbf0] ;  /* 0x0002fc00ff150b82 */ /* 0x000f220000000800 */
[----:B0-----:R-:W-:-:S04]  /*18f70*/  @P0 IMAD.HI.U32 R6, R12, R7, RZ ;  /* 0x000000070c060227 */ /* 0x001fc800078e00ff */
[----:B------:R-:W-:Y:S01]  /*18f80*/  IMAD R7, R207, UR5, R10 ;  /* 0x00000005cf077c24 */ /* 0x000fe2000f8e020a */
[----:B------:R-:W-:Y:S01]  /*18f90*/  ULDC.64 UR4, c[0x0][0xb98] ;  /* 0x0002e60000047ab9 */ /* 0x000fe20000000a00 */
[----:B----4-:R-:W-:Y:S02]  /*18fa0*/  @P0 SHF.R.U32.HI R3, RZ, R21, R6 ;  /* 0x00000015ff030219 */ /* 0x010fe40000011606 */
        /* <DEDUP_REMOVED lines=20> */
.L_x_9602:
[----:B------:R-:W-:Y:S05]  /*190f0*/  BSYNC B1 ;  /* 0x0000000000017941 */ /* 0x000fea0003800000 */
.L_x_9601:
[----:B------:R-:W-:Y:S02]  /*19100*/  ULDC.64 UR4, c[0x0][0xaa0] ;  /* 0x0002a80000047ab9 */ /* 0x000fe40000000a00 */
[----:B----4-:R-:W-:Y:S02]  /*19110*/  IMAD R3, R11, UR4, RZ ;  /* 0x000000040b037c24 */ /* 0x010fe4000f8e02ff */
[----:B0-----:R-:W-:-:S04]  /*19120*/  IMAD.WIDE.U32 R4, R0, UR4, RZ ;  /* 0x0000000400047c25 */ /* 0x001fc8000f8e00ff */
[----:B------:R-:W-:Y:S01]  /*19130*/  IMAD R3, R0, UR5, R3 ;  /* 0x0000000500037c24 */ /* 0x000fe2000f8e0203 */
[----:B------:R-:W-:Y:S01]  /*19140*/  ULDC.64 UR4, c[0x0][0xae8] ;  /* 0x0002ba0000047ab9 */ /* 0x000fe20000000a00 */
[----:B------:R-:W-:Y:S02]  /*19150*/  IMAD R0, R206, 0x20, R187 ;  /* 0x00000020ce007824 */ /* 0x000fe400078e02bb */
[----:B------:R-:W-:Y:S02]  /*19160*/  IMAD.IADD R5, R5, 0x1, R3 ;  /* 0x0000000105057824 */ /* 0x000fe400078e0203 */
[----:B------:R-:W-:Y:S02]  /*19170*/  IMAD.IADD R9, R191, 0x1, R0 ;  /* 0x00000001bf097824 */ /* 0x000fe400078e0200 */
[----:B------:R-:W-:Y:S02]  /*19180*/  IMAD R6, R13, UR4, RZ ;  /* 0x000000040d067c24 */ /* 0x000fe4000f8e02ff */
[----:B---3--:R-:W-:-:S04]  /*19190*/  @P2 IMAD.HI.U32 R0, R9, R14, RZ ;  /* 0x0000000e09002227 */ /* 0x008fc800078e00ff */
        /* <DEDUP_REMOVED lines=8> */
[----:B------:R-:W-:Y:S01]  /*19220*/  IMAD R7, R15, UR5, R6 ;  /* 0x000000050f077c24 */ /* 0x000fe2000f8e0206 */
[----:B------:R-:W-:Y:S01]  /*19230*/  IADD3 R6, -R3, RZ, RZ ;  /* 0x000000ff03067210 */ /* 0x000fe20007ffe1ff */
[----:B------:R-:W-:Y:S01]  /*19240*/  IMAD.WIDE.U32 R4, R15, UR4, R4 ;  /* 0x000000040f047c25 */ /* 0x000fe2000f8e0004 */
[----:B------:R-:W-:-:S03]  /*19250*/  ULDC.64 UR4, c[0x0][0xae0] ;  /* 0x0002b80000047ab9 */ /* 0x000fc60000000a00 */
        /* <DEDUP_REMOVED lines=18> */
[----:B------:R0:W3:Y:S04]  /*19380*/  SHFL.IDX PT, R3, R4, RZ, 0x181f ;  /* 0x00181fff04037589 */ /* 0x0000e800000e0000 */
[----:B------:R0:W4:Y:S02]  /*19390*/  SHFL.IDX PT, R14, R0, RZ, 0x181f ;  /* 0x00181fff000e7589 */ /* 0x00012400000e0000 */
.L_x_9837:
[----:B------:R-:W-:Y:S01]  /*193a0*/  IMAD R8, R8, R25, RZ ;  /* 0x0000001908087224 */ /* 0x000fe200078e02ff */
        /* <DEDUP_REMOVED lines=8> */
[-C--:B---3--:R-:W-:Y:S02]  /*19430*/  @!P2 LEA.HI.X R7, R16, R3.reuse, R17, 0x1, P0 ;  /* 0x000000031007a211 */ /* 0x088fe400000f0c11 */
[----:B------:R-:W-:-:S03]  /*19440*/  @!P3 LEA.HI.X R15, R2, R3, R184, 0x1, P1 ;  /* 0x00000003020fb211 */ /* 0x000fc600008f0cb8 */
[----:B------:R3:W-:Y:S04]  /*19450*/  @!P2 ST.E.128 desc[UR42][R6.64], RZ ;  /* 0x000000ff0600a985 */ /* 0x0007e8000c101d2a */
[----:B------:R3:W-:Y:S02]  /*19460*/  @!P3 ST.E.128 desc[UR42][R14.64], RZ ;  /* 0x000000ff0e00b985 */ /* 0x0007e4000c101d2a */
.L_x_9605:
[----:B------:R-:W-:Y:S05]  /*19470*/  BSYNC B1 ;  /* 0x0000000000017941 */ /* 0x000fea0003800000 */
.L_x_9604:
[----:B------:R-:W-:-:S03]  /*19480*/  UMOV UR4, 0xffffffff ;  /* 0xffffffff00047882 */ /* 0x000fc60000000000 */
[----:B------:R-:W-:Y:S05]  /*19490*/  BRA.DIV UR4, `(.L_x_9606) ;  /* 0x0000009604887947 */ /* 0x000fea000b800000 */
[----:B---3--:R3:W0:Y:S04]  /*194a0*/  SHFL.IDX PT, R3, R4, 0x1, 0x181f ;  /* 0x00381f0004037f89 */ /* 0x00862800000e0000 */
[----:B----4-:R3:W4:Y:S02]  /*194b0*/  SHFL.IDX PT, R14, R0, 0x1, 0x181f ;  /* 0x00381f00000e7f89 */ /* 0x01072400000e0000 */
.L_x_9841:
        /* <DEDUP_REMOVED lines=13> */
.L_x_9608:
[----:B------:R-:W-:Y:S05]  /*19590*/  BSYNC B1 ;  /* 0x0000000000017941 */ /* 0x000fea0003800000 */
.L_x_9607:
[----:B------:R-:W-:-:S03]  /*195a0*/  UMOV UR4, 0xffffffff ;  /* 0xffffffff00047882 */ /* 0x000fc60000000000 */
[----:B------:R-:W-:Y:S05]  /*195b0*/  BRA.DIV UR4, `(.L_x_9609) ;  /* 0x0000009604887947 */ /* 0x000fea000b800000 */
[----:B0-----:R0:W0:Y:S04]  /*195c0*/  SHFL.IDX PT, R3, R4, 0x2, 0x181f ;  /* 0x00581f0004037f89 */ /* 0x00102800000e0000 */
[----:B----4-:R4:W0:Y:S02]  /*195d0*/  SHFL.IDX PT, R14, R0, 0x2, 0x181f ;  /* 0x00581f00000e7f89 */ /* 0x01082400000e0000 */
.L_x_9845:
[----:B------:R-:W-:Y:S01]  /*195e0*/  VIADD R5, R191, 0x40 ;  /* 0x00000040bf057836 */ /* 0x000fe20000000000 */
[----:B------:R-:W-:Y:S04]  /*195f0*/  BSSY B1, `(.L_x_9610) ;  /* 0x000000c000017945 */ /* 0x000fe80003800000 */
        /* <DEDUP_REMOVED lines=11> */
.L_x_9611:
[----:B------:R-:W-:Y:S05]  /*196b0*/  BSYNC B1 ;  /* 0x0000000000017941 */ /* 0x000fea0003800000 */
.L_x_9610:
[----:B------:R-:W-:-:S03]  /*196c0*/  UMOV UR4, 0xffffffff ;  /* 0xffffffff00047882 */ /* 0x000fc60000000000 */
[----:B------:R-:W-:Y:S05]  /*196d0*/  BRA.DIV UR4, `(.L_x_9612) ;  /* 0x0000009604887947 */ /* 0x000fea000b800000 */
[----:B0-----:R0:W0:Y:S04]  /*196e0*/  SHFL.IDX PT, R3, R4, 0x3, 0x181f ;  /* 0x00781f0004037f89 */ /* 0x00102800000e0000 */
[----:B------:R0:W0:Y:S02]  /*196f0*/  SHFL.IDX PT, R14, R0, 0x3, 0x181f ;  /* 0x00781f00000e7f89 */ /* 0x00002400000e0000 */
.L_x_9849:
[----:B0--34-:R-:W-:-:S05]  /*19700*/  VIADD R0, R191, 0x60 ;  /* 0x00000060bf007836 */ /* 0x019fca0000000000 */
[----:B------:R-:W-:-:S13]  /*19710*/  ISETP.GE.AND P0, PT, R0, R8, PT ;  /* 0x000000080000720c */ /* 0x000fda0003f06270 */
[----:B------:R-:W-:Y:S05]  /*19720*/  @P0 BRA `(.L_x_9599) ;  /* 0x0000000000240947 */ /* 0x000fea0003800000 */
[----:B------:R-:W-:Y:S02]  /*19730*/  ULDC UR4, c[0x0][0xac8] ;  /* 0x0002b20000047ab9 */ /* 0x000fe40000000800 */
[----:B------:R-:W-:Y:S02]  /*19740*/  ISETP.GE.AND P2, PT, R16, UR4, PT ;  /* 0x0000000410007c0c */ /* 0x000fe4000bf46270 */
[----:B------:R-:W-:-:S11]  /*19750*/  ISETP.GE.AND P3, PT, R2, UR4, PT ;  /* 0x0000000402007c0c */ /* 0x000fd6000bf66270 */
[-C--:B------:R-:W-:Y:S02]  /*19760*/  @!P2 LEA R4, P0, R16, R14.reuse, 0x1 ;  /* 0x0000000e1004a211 */ /* 0x080fe400078008ff */
[----:B------:R-:W-:Y:S02]  /*19770*/  @!P3 LEA R14, P1, R2, R14, 0x1 ;  /* 0x0000000e020eb211 */ /* 0x000fe400078208ff */
[-C--:B------:R-:W-:Y:S02]  /*19780*/  @!P2 LEA.HI.X R5, R16, R3.reuse, R17, 0x1, P0 ;  /* 0x000000031005a211 */ /* 0x080fe400000f0c11 */
[----:B------:R-:W-:-:S03]  /*19790*/  @!P3 LEA.HI.X R15, R2, R3, R184, 0x1, P1 ;  /* 0x00000003020fb211 */ /* 0x000fc600008f0cb8 */
[----:B------:R0:W-:Y:S04]  /*197a0*/  @!P2 ST.E.128 desc[UR42][R4.64], RZ ;  /* 0x000000ff0400a985 */ /* 0x0001e8000c101d2a */
[----:B------:R0:W-:Y:S02]  /*197b0*/  @!P3 ST.E.128 desc[UR42][R14.64], RZ ;  /* 0x000000ff0e00b985 */ /* 0x0001e4000c101d2a */
.L_x_9599:
[----:B------:R-:W-:Y:S05]  /*197c0*/  BSYNC B0 ;  /* 0x0000000000007941 */ /* 0x000fea0003800000 */
.L_x_9590:
[----:B------:R-:W-:Y:S02]  /*197d0*/  ULDC UR4, c[0x0][0xc3c] ;  /* 0x00030f0000047ab9 */ /* 0x000fe40000000800 */
[----:B-1----:R-:W-:-:S13]  /*197e0*/  ISETP.GE.AND P0, PT, R43, UR4, PT ;  /* 0x000000042b007c0c */ /* 0x002fda000bf06270 */
[----:B------:R-:W-:Y:S05]  /*197f0*/  @!P0 BRA `(.L_x_9613) ;  /* 0xfffffe7800448947 */ /* 0x000fea000383ffff */
[----:B------:R-:W-:Y:S05]  /*19800*/  BRA `(.L_x_9392) ;  /* 0x0000006c00387947 */ /* 0x000fea0003800000 */
.L_x_9390:
        /* <DEDUP_REMOVED lines=16> */
.L_x_9614:
        /* <DEDUP_REMOVED lines=41> */
.L_x_9620:
        /* <DEDUP_REMOVED lines=12> */
.L_x_9619:
[----:B------:R-:W-:Y:S05]  /*19c60*/  BSYNC B0 ;  /* 0x0000000000007941 */ /* 0x000fea0003800000 */
.L_x_9618:
        /* <DEDUP_REMOVED lines=20> */
.L_x_9616:
        /* <DEDUP_REMOVED lines=20> */
.L_x_9621:
        /* <DEDUP_REMOVED lines=26> */
[----:B------:R-:W-:Y:S01]  /*1a090*/  IMAD R6, R6, R2, R9 ;  /* 0x0000000206067224 */ /* 0x000fe200078e0209 */
[----:B------:R-:W-:Y:S02]  /*1a0a0*/  MOV R2, RZ ;  /* 0x000000ff00027202 */ /* 0x000fe40000000f00 */
        /* <DEDUP_REMOVED lines=31> */
.L_x_9617:
[----:B------:R-:W-:Y:S01]  /*1a2a0*/  IMAD.MOV.U32 R17, RZ, RZ, RZ ;  /* 0x000000ffff117224 */ /* 0x000fe200078e00ff */
[----:B------:R-:W-:Y:S01]  /*1a2b0*/  MOV R18, RZ ;  /* 0x000000ff00127202 */ /* 0x000fe20000000f00 */
[----:B------:R-:W-:-:S07]  /*1a2c0*/  IMAD.U32 R16, RZ, RZ, UR6 ;  /* 0x00000006ff107e24 */ /* 0x000fce000f8e00ff */
.L_x_9622:
[----:B------:R-:W-:-:S13]  /*1a2d0*/  ISETP.NE.AND P0, PT, R5, RZ, PT ;  /* 0x000000ff0500720c */ /* 0x000fda0003f05270 */
[----:B------:R-:W0:Y:S01]  /*1a2e0*/  @!P0 S2R R3, SR_CgaCtaId ;  /* 0x0000000000038919 */ /* 0x000e220000008800 */
[----:B------:R-:W-:-:S04]  /*1a2f0*/  @!P0 MOV R2, 0x400 ;  /* 0x0000040000028802 */ /* 0x000fc80000000f00 */
[----:B0-----:R-:W-:-:S05]  /*1a300*/  @!P0 LEA R2, R3, R2, 0x18 ;  /* 0x0000000203028211 */ /* 0x001fca00078ec0ff */
[----:B------:R1:W-:Y:S01]  /*1a310*/  @!P0 STS.128 [R2+0x288d0], R16 ;  /* 0x0288d01002008388 */ /* 0x0003e20000000c00 */
[----:B------:R-:W-:Y:S06]  /*1a320*/  BAR.ARV 0x5, 0x180 ;  /* 0x0146000000007b1d */ /* 0x000fec0000002000 */
.L_x_9615:
[----:B------:R2:W-:Y:S01]  /*1a330*/  STL [R1+0x24], RZ ;  /* 0x000024ff01007387 */ /* 0x0005e20000100800 */
[----:B------:R-:W-:Y:S01]  /*1a340*/  ULDC UR4, c[0x0][0xc3c] ;  /* 0x00030f0000047ab9 */ /* 0x000fe20000000800 */
[----:B------:R-:W-:Y:S01]  /*1a350*/  IMAD.MOV.U32 R28, RZ, RZ, 0x1 ;  /* 0x00000001ff1c7424 */ /* 0x000fe200078e00ff */
[----:B0-----:R-:W-:Y:S01]  /*1a360*/  ISETP.GE.AND P0, PT, R19, UR4, PT ;  /* 0x0000000413007c0c */ /* 0x001fe2000bf06270 */
[----:B------:R-:W-:-:S12]  /*1a370*/  IMAD.MOV.U32 R25, RZ, RZ, RZ ;  /* 0x000000ffff197224 */ /* 0x000fd800078e00ff */
[----:B--2---:R-:W-:Y:S05]  /*1a380*/  @P0 BRA `(.L_x_9623) ;  /* 0x0000005c007c0947 */ /* 0x004fea0003800000 */
[----:B------:R-:W0:Y:S01]  /*1a390*/  S2UR UR5, SR_CgaCtaId ;  /* 0x00000000000579c3 */ /* 0x000e220000008800 */
[C---:B------:R-:W-:Y:S01]  /*1a3a0*/  IMAD.SHL.U32 R31, R0.reuse, 0x8, RZ ;  /* 0x00000008001f7824 */ /* 0x040fe200078e00ff */
[----:B-1----:R-:W-:Y:S01]  /*1a3b0*/  LOP3.LUT R2, R0, 0x7f, RZ, 0xc0, !PT ;  /* 0x0000007f00027812 */ /* 0x002fe200078ec0ff */
        /* <DEDUP_REMOVED lines=13> */
[----:B------:R-:W-:Y:S01]  /*1a490*/  LOP3.LUT R0, R0, 0x70, RZ, 0xc0, !PT ;  /* 0x0000007000007812 */ /* 0x000fe200078ec0ff */
[----:B------:R-:W-:Y:S01]  /*1a4a0*/  IMAD.MOV.U32 R28, RZ, RZ, 0x1 ;  /* 0x00000001ff1c7424 */ /* 0x000fe200078e00ff */
[----:B------:R-:W-:Y:S01]  /*1a4b0*/  LOP3.LUT R30, R31, 0x40, RZ, 0xfc, !PT ;  /* 0x000000401f1e7812 */ /* 0x000fe200078efcff */
[----:B------:R-:W-:Y:S01]  /*1a4c0*/  ULOP3.LUT UR38, UR36, 0x2, URZ, 0xfc, !UPT ;  /* 0x0000000224267892 */ /* 0x000fe2000f8efc3f */
[----:B------:R-:W-:Y:S01]  /*1a4d0*/  LOP3.LUT R2, R2, R0, RZ, 0xfc, !PT ;  /* 0x0000000002027212 */ /* 0x000fe200078efcff */
[----:B------:R-:W-:Y:S01]  /*1a4e0*/  ULDC.64 UR40, c[0x0][0x198] ;  /* 0x0000660000287ab9 */ /* 0x000fe20000000a00 */
[----:B------:R-:W-:Y:S01]  /*1a4f0*/  ULDC UR37, c[0x0][0xc] ;  /* 0x0000030000257ab9 */ /* 0x000fe20000000800 */
[----:B0-----:R-:W-:-:S06]  /*1a500*/  ULEA UR4, UR5, UR4, 0x18 ;  /* 0x0000000405047291 */ /* 0x001fcc000f8ec03f */
[----:B------:R-:W-:-:S05]  /*1a510*/  IMAD.U32 R22, RZ, RZ, UR4 ;  /* 0x00000004ff167e24 */ /* 0x000fca000f8e00ff */
[----:B------:R-:W-:-:S05]  /*1a520*/  LEA R0, R36, R22, 0x1 ;  /* 0x0000001624007211 */ /* 0x000fca00078e08ff */
[----:B------:R1:W-:Y:S02]  /*1a530*/  STL [R1+0x8], R0 ;  /* 0x0000080001007387 */ /* 0x0003e40000100800 */
.L_x_9722:
[----:B0-----:R-:W0:Y:S02]  /*1a540*/  LDC.64 R2, c[0x0][0xc88] ;  /* 0x00032200ff027b82 */ /* 0x001e240000000a00 */
[----:B0-----:R-:W-:-:S05]  /*1a550*/  IMAD.WIDE R2, R19, 0x4, R2 ;  /* 0x0000000413027825 */ /* 0x001fca00078e0202 */
[----:B-1----:R-:W1:Y:S01]  /*1a560*/  LDG.E R33, desc[UR42][R2.64] ;  /* 0x0000002a02217981 */ /* 0x002e62000c1e1900 */
[----:B------:R-:W-:Y:S05]  /*1a570*/  YIELD ;  /* 0x0000000000007946 */ /* 0x000fea0003800000 */
[----:B------:R-:W-:Y:S01]  /*1a580*/  ULDC.64 UR4, c[0x0][0xa28] ;  /* 0x00028a0000047ab9 */ /* 0x000fe20000000a00 */
[----:B------:R-:W-:Y:S01]  /*1a590*/  IMAD.MOV.U32 R11, RZ, RZ, RZ ;  /* 0x000000ffff0b7224 */ /* 0x000fe200078e00ff */
[----:B------:R-:W-:Y:S01]  /*1a5a0*/  ISETP.NE.U32.AND P0, PT, RZ, UR4, PT ;  /* 0x00000004ff007c0c */ /* 0x000fe2000bf05070 */
[----:B------:R-:W-:Y:S01]  /*1a5b0*/  IMAD.MOV.U32 R6, RZ, RZ, RZ ;  /* 0x000000ffff067224 */ /* 0x000fe200078e00ff */
[----:B------:R-:W-:Y:S01]  /*1a5c0*/  ULDC.64 UR8, c[0x0][0xa18] ;  /* 0x0002860000087ab9 */ /* 0x000fe20000000a00 */
        /* <DEDUP_REMOVED lines=20> */
[----:B---3--:R-:W3:Y:S01]  /*1a710*/  @P0 LDG.E R6, desc[UR42][R2.64] ;  /* 0x0000002a02060981 */ /* 0x008ee2000c1e1900 */
        /* <DEDUP_REMOVED lines=17> */
[----:B---3--:R0:W-:Y:S04]  /*1a830*/  STL [R1+0x14], R8 ;  /* 0x0000140801007387 */ /* 0x0081e80000100800 */
[----:B--2---:R1:W-:Y:S01]  /*1a840*/  STL [R1], R11 ;  /* 0x0000000b01007387 */ /* 0x0043e20000100800 */
[----:B------:R-:W-:Y:S02]  /*1a850*/  IMAD.MOV.U32 R10, RZ, RZ, R8 ;  /* 0x000000ffff0a7224 */ /* 0x000fe400078e0008 */
[----:B0-----:R-:W-:Y:S01]  /*1a860*/  IMAD.U32 R8, RZ, RZ, UR4 ;  /* 0x00000004ff087e24 */ /* 0x001fe2000f8e00ff */
[----:B----4-:R-:W-:Y:S06]  /*1a870*/  @P2 BRA `(.L_x_9624) ;  /* 0x0000000000142947 */ /* 0x010fec0003800000 */
[----:B------:R-:W-:Y:S05]  /*1a880*/  @!P0 BRA `(.L_x_9624) ;  /* 0x0000000000108947 */ /* 0x000fea0003800000 */
[----:B------:R-:W2:Y:S04]  /*1a890*/  LDG.E R9, desc[UR42][R2.64] ;  /* 0x0000002a02097981 */ /* 0x000ea8000c1e1900 */
[----:B------:R-:W2:Y:S02]  /*1a8a0*/  LDG.E R6, desc[UR42][R2.64+0x4] ;  /* 0x0000042a02067981 */ /* 0x000ea4000c1e1900 */
[----:B--2---:R-:W-:-:S05]  /*1a8b0*/  IMAD.IADD R10, R6, 0x1, -R9 ;  /* 0x00000001060a7824 */ /* 0x004fca00078e0a09 */
[----:B------:R0:W-:Y:S02]  /*1a8c0*/  STL [R1+0x14], R10 ;  /* 0x0000140a01007387 */ /* 0x0001e40000100800 */
.L_x_9624:
        /* <DEDUP_REMOVED lines=9> */
.L_x_9625:
        /* <DEDUP_REMOVED lines=8> */
[----:B--2---:R-:W-:-:S07]  /*1a9e0*/  IADD3 R8, -R8, R9, RZ ;  /* 0x0000000908087210 */ /* 0x004fce0007ffe1ff */
.L_x_9626:
[----:B--2---:R-:W2:Y:S01]  /*1a9f0*/  @P1 LDG.E R2, desc[UR42][R4.64] ;  /* 0x0000002a04021981 */ /* 0x004ea2000c1e1900 */
[----:B------:R-:W3:Y:S03]  /*1aa00*/  LDC R3, c[0x0][0x448] ;  /* 0x00011200ff037b82 */ /* 0x000ee60000000800 */
[----:B------:R4:W2:Y:S01]  /*1aa10*/  @P1 LDG.E R9, desc[UR42][R4.64+0x4] ;  /* 0x0000042a04091981 */ /* 0x0008a2000c1e1900 */
[----:B-----5:R-:W-:Y:S01]  /*1aa20*/  IMAD.IADD R8, R8, 0x1, -R11 ;  /* 0x0000000108087824 */ /* 0x020fe200078e0a0b */
[----:B------:R-:W-:Y:S03]  /*1aa30*/  BSSY B0, `(.L_x_9627) ;  /* 0x0000127000007945 */ /* 0x000fe60003800000 */
[----:B----4-:R-:W-:-:S05]  /*1aa40*/  IMAD.MOV R4, RZ, RZ, -R8 ;  /* 0x000000ffff047224 */ /* 0x010fca00078e0a08 */
[----:B------:R-:W-:Y:S02]  /*1aa50*/  VIMNMX R4, RZ, R4, !PT ;  /* 0x00000004ff047248 */ /* 0x000fe40007fe0100 */
[----:B---3--:R-:W-:-:S13]  /*1aa60*/  ISETP.NE.AND P0, PT, R3, 0x1, PT ;  /* 0x000000010300780c */ /* 0x008fda0003f05270 */
[----:B------:R-:W3:Y:S08]  /*1aa70*/  @P0 LDC R3, c[0x0][0x44c] ;  /* 0x00011300ff030b82 */ /* 0x000ef00000000800 */
[----:B------:R-:W4:Y:S01]  /*1aa80*/  @P0 LDC R6, c[0x0][0x450] ;  /* 0x00011400ff060b82 */ /* 0x000f220000000800 */
[----:B--2---:R-:W-:Y:S02]  /*1aa90*/  @P1 IMAD.IADD R7, R9, 0x1, -R2 ;  /* 0x0000000109071824 */ /* 0x004fe400078e0a02 */
[----:B------:R-:W-:-:S02]  /*1aaa0*/  IMAD.SHL.U32 R2, R17, 0x80, RZ ;  /* 0x0000008011027824 */ /* 0x000fc400078e00ff */
[----:B------:R-:W-:Y:S02]  /*1aab0*/  IMAD.IADD R37, R8, 0x1, R7 ;  /* 0x0000000108257824 */ /* 0x000fe400078e0207 */
[----:B------:R-:W-:Y:S02]  /*1aac0*/  VIADD R2, R2, 0x7f ;  /* 0x0000007f02027836 */ /* 0x000fe40000000000 */
[----:B------:R-:W-:Y:S02]  /*1aad0*/  VIADD R5, R37, 0x7f ;  /* 0x0000007f25057836 */ /* 0x000fe40000000000 */
[----:B---3--:R-:W-:-:S04]  /*1aae0*/  @P0 IMAD.HI.U32 R9, R2, R3, RZ ;  /* 0x0000000302090227 */ /* 0x008fc800078e00ff */
[----:B------:R-:W-:Y:S01]  /*1aaf0*/  IMAD.MOV.U32 R3, RZ, RZ, R2 ;  /* 0x000000ffff037224 */ /* 0x000fe200078e0002 */
[----:B----4-:R-:W-:Y:S02]  /*1ab00*/  @P0 SHF.R.U32.HI R3, RZ, R6, R9 ;  /* 0x00000006ff030219 */ /* 0x010fe40000011609 */
[----:B------:R-:W-:Y:S02]  /*1ab10*/  IADD3 R6, R37, 0x80, -R10 ;  /* 0x0000008025067810 */ /* 0x000fe40007ffe80a */
[----:B------:R-:W-:-:S03]  /*1ab20*/  SHF.R.S32.HI R2, RZ, 0x1f, R5 ;  /* 0x0000001fff027819 */ /* 0x000fc60000011405 */
[----:B------:R-:W-:Y:S01]  /*1ab30*/  IMAD.IADD R3, R6, 0x1, R3 ;  /* 0x0000000106037824 */ /* 0x000fe200078e0203 */
[----:B------:R-:W-:-:S04]  /*1ab40*/  LEA.HI R5, R2, R5, RZ, 0x7 ;  /* 0x0000000502057211 */ /* 0x000fc800078f38ff */
        /* <DEDUP_REMOVED lines=8> */
[----:B------:R-:W-:-:S11]  /*1abd0*/  SHF.R.U32.HI R4, RZ, 0x7, R4 ;  /* 0x00000007ff047819 */ /* 0x000fd60000011604 */
[----:B------:R-:W-:-:S04]  /*1abe0*/  @P0 IADD3 R2, R7, 0x7f, RZ ;  /* 0x0000007f07020810 */ /* 0x000fc80007ffe0ff */
        /* <DEDUP_REMOVED lines=14> */
.L_x_9852:
[----:B---3--:R-:W-:Y:S02]  /*1acd0*/  ISETP.NE.AND P0, PT, R14, RZ, PT ;  /* 0x000000ff0e00720c */ /* 0x008fe40003f05270 */
[----:B------:R-:W-:-:S11]  /*1ace0*/  PLOP3.LUT P6, PT, PT, PT, PT, 0x8, 0x0 ;  /* 0x000000000000781c */ /* 0x000fd60003fce170 */
[----:B------:R-:W-:Y:S05]  /*1acf0*/  @P0 BRA `(.L_x_9630) ;  /* 0x00000000000c0947 */ /* 0x000fea0003800000 */
[----:B------:R-:W-:-:S03]  /*1ad00*/  UMOV UR4, 0xffffffff ;  /* 0xffffffff00047882 */ /* 0x000fc60000000000 */
[----:B------:R-:W-:Y:S05]  /*1ad10*/  BRA.DIV UR4, `(.L_x_9631) ;  /* 0x0000008204747947 */ /* 0x000fea000b800000 */
[----:B------:R-:W-:-:S13]  /*1ad20*/  ELECT P6, URZ, PT ;  /* 0x00000000003f782f */ /* 0x000fda00038c0000 */
.L_x_9630:
[----:B--2---:R-:W2:Y:S01]  /*1ad30*/  LDL R7, [R1+0x24] ;  /* 0x0000240001077983 */ /* 0x004ea20000100800 */
[----:B------:R-:W-:Y:S01]  /*1ad40*/  BSSY B1, `(.L_x_9632) ;  /* 0x0000008000017945 */ /* 0x000fe20003800000 */
[----:B--2---:R-:W-:-:S05]  /*1ad50*/  VIADD R7, R7, 0x1 ;  /* 0x0000000107077836 */ /* 0x004fca0000000000 */
[----:B------:R-:W-:-:S04]  /*1ad60*/  LEA.HI R8, R7, R7, RZ, 0x1 ;  /* 0x0000000707087211 */ /* 0x000fc800078f08ff */
[----:B------:R-:W-:-:S05]  /*1ad70*/  LOP3.LUT R8, R8, 0xfffffffe, RZ, 0xc0, !PT ;  /* 0xfffffffe08087812 */ /* 0x000fca00078ec0ff */
[----:B------:R-:W-:-:S05]  /*1ad80*/  IMAD.IADD R7, R7, 0x1, -R8 ;  /* 0x0000000107077824 */ /* 0x000fca00078e0a08 */
[----:B------:R-:W-:-:S04]  /*1ad90*/  SHF.L.U32 R7, R7, 0x1f, RZ ;  /* 0x0000001f07077819 */ /* 0x000fc800000006ff */
[----:B------:R-:W2:Y:S02]  /*1ada0*/  SYNCS.PHASECHK.TRANS64.TRYWAIT P0, [R22+URZ+0x28820], R7 ;  /* 0x02882007160075a7 */ /* 0x000ea4000800017f */
[----:B--2---:R-:W-:Y:S05]  /*1adb0*/  @!P0 BRA `(.L_x_9633) ;  /* 0x00000080006c8947 */ /* 0x004fea0003800000 */
.L_x_9855:
[----:B------:R-:W-:Y:S05]  /*1adc0*/  BSYNC B1 ;  /* 0x0000000000017941 */ /* 0x000fea0003800000 */
.L_x_9632:
[----:B------:R-:W-:Y:S04]  /*1add0*/  BSSY B1, `(.L_x_9634) ;  /* 0x000006e000017945 */ /* 0x000fe80003800000 */
[----:B------:R-:W-:Y:S05]  /*1ade0*/  @!P6 BRA `(.L_x_9635) ;  /* 0x0000000400b0e947 */ /* 0x000fea0003800000 */
[----:B--2---:R-:W-:Y:S01]  /*1adf0*/  IMAD R7, R27, 0x8, R22 ;  /* 0x000000081b077824 */ /* 0x004fe200078e0216 */
[----:B------:R-:W-:Y:S01]  /*1ae00*/  SHF.L.U32 R8, R29, 0x1f, RZ ;  /* 0x0000001f1d087819 */ /* 0x000fe200000006ff */
[----:B------:R-:W2:Y:S01]  /*1ae10*/  S2R R9, SR_TID.X ;  /* 0x0000000000097919 */ /* 0x000ea20000002100 */
[----:B------:R-:W-:Y:S02]  /*1ae20*/  BSSY B2, `(.L_x_9636) ;  /* 0x0000005000027945 */ /* 0x000fe40003800000 */
[----:B------:R-:W3:Y:S01]  /*1ae30*/  SYNCS.PHASECHK.TRANS64.TRYWAIT P0, [R7+URZ+0x288a0], R8 ;  /* 0x0288a008070075a7 */ /* 0x000ee2000800017f */
[----:B--2---:R-:W-:-:S04]  /*1ae40*/  LOP3.LUT R9, R9, 0x7f, RZ, 0xc0, !PT ;  /* 0x0000007f09097812 */ /* 0x004fc800078ec0ff */
[----:B------:R-:W-:Y:S01]  /*1ae50*/  ISETP.NE.AND P1, PT, R9, RZ, PT ;  /* 0x000000ff0900720c */ /* 0x000fe20003f25270 */
[----:B---3--:R-:W-:-:S12]  /*1ae60*/  @!P0 BRA `(.L_x_9637) ;  /* 0x0000008000548947 */ /* 0x008fd80003800000 */
.L_x_9856:
[----:B------:R-:W-:Y:S05]  /*1ae70*/  BSYNC B2 ;  /* 0x0000000000027941 */ /* 0x000fea0003800000 */
.L_x_9636:
        /* <DEDUP_REMOVED lines=9> */
.L_x_9639:
[----:B------:R-:W-:Y:S05]  /*1af10*/  BSYNC B2 ;  /* 0x0000000000027941 */ /* 0x000fea0003800000 */
.L_x_9638:
[----:B------:R-:W-:Y:S01]  /*1af20*/  IMAD.MOV.U32 R14, RZ, RZ, RZ ;  /* 0x000000ffff0e7224 */ /* 0x000fe200078e00ff */
[----:B------:R-:W-:Y:S01]  /*1af30*/  UIADD3 UR4, UP0, UR40, 0x570, URZ ;  /* 0x0000057028047890 */ /* 0x000fe2000ff1e03f */
[----:B------:R-:W-:Y:S01]  /*1af40*/  IMAD R9, R3, 0x80, R0 ;  /* 0x0000008003097824 */ /* 0x000fe200078e0200 */
[----:B------:R-:W-:Y:S01]  /*1af50*/  PLOP3.LUT P0, PT, PT, PT, PT, 0x80, 0x0 ;  /* 0x000000000000781c */ /* 0x000fe20003f0f070 */
[----:B0-----:R-:W-:Y:S01]  /*1af60*/  IMAD R10, R27, 0x8000, R22 ;  /* 0x000080001b0a7824 */ /* 0x001fe200078e0216 */
[----:B------:R-:W-:Y:S01]  /*1af70*/  R2UR UR10, R14 ;  /* 0x000000000e0a72ca */ /* 0x000fe200000e0000 */
[----:B------:R-:W-:Y:S01]  /*1af80*/  VIADD R9, R9, 0xffffff80 ;  /* 0xffffff8009097836 */ /* 0x000fe20000000000 */
[----:B------:R-:W-:Y:S01]  /*1af90*/  IADD3 R12, R7, 0x28890, RZ ;  /* 0x00028890070c7810 */ /* 0x000fe20007ffe0ff */
[----:B-1----:R-:W-:Y:S01]  /*1afa0*/  IMAD.SHL.U32 R11, R27, 0x4000, RZ ;  /* 0x000040001b0b7824 */ /* 0x002fe200078e00ff */
[----:B------:R-:W-:Y:S01]  /*1afb0*/  UIADD3.X UR5, URZ, UR41, URZ, UP0, !UPT ;  /* 0x000000293f057290 */ /* 0x000fe200087fe43f */
[----:B------:R-:W-:Y:S01]  /*1afc0*/  VIADD R13, R10, 0x18400 ;  /* 0x000184000a0d7836 */ /* 0x000fe20000000000 */
[----:B------:R-:W-:Y:S01]  /*1afd0*/  UMOV UR6, 0x0 ;  /* 0x0000000000067882 */ /* 0x000fe20000000000 */
[----:B------:R-:W-:-:S09]  /*1afe0*/  UMOV UR7, 0x12f00000 ;  /* 0x12f0000000077882 */ /* 0x000fd20000000000 */
.L_x_9640:
        /* <DEDUP_REMOVED lines=16> */
.L_x_9641:
        /* <DEDUP_REMOVED lines=13> */
.L_x_9857:
[----:B------:R-:W-:Y:S05]  /*1b1c0*/  BSYNC B2 ;  /* 0x0000000000027941 */ /* 0x000fea0003800000 */
.L_x_9642:
[----:B------:R-:W-:Y:S01]  /*1b1d0*/  BSSY B2, `(.L_x_9644) ;  /* 0x000000b000027945 */ /* 0x000fe20003800000 */
[----:B------:R-:W-:Y:S02]  /*1b1e0*/  IMAD.MOV.U32 R12, RZ, RZ, 0x0 ;  /* 0x00000000ff0c7424 */ /* 0x000fe400078e00ff */
[----:B------:R-:W-:Y:S01]  /*1b1f0*/  IMAD.MOV.U32 R13, RZ, RZ, 0x12f00000 ;  /* 0x12f00000ff0d7424 */ /* 0x000fe200078e00ff */
[----:B------:R-:W-:Y:S06]  /*1b200*/  @P1 BRA `(.L_x_9645) ;  /* 0x00000000001c1947 */ /* 0x000fec0003800000 */
[----:B------:R-:W1:Y:S01]  /*1b210*/  S2R R10, SR_TID.X ;  /* 0x00000000000a7919 */ /* 0x000e620000002100 */
[----:B0-2---:R-:W-:-:S04]  /*1b220*/  IMAD.MOV.U32 R8, RZ, RZ, 0x8000 ;  /* 0x00008000ff087424 */ /* 0x005fc800078e00ff */
[----:B------:R3:W-:Y:S01]  /*1b230*/  SYNCS.ARRIVE.TRANS64 RZ, [R7+URZ+0x288b0], R8 ;  /* 0x0288b00807ff79a7 */ /* 0x0007e2000800003f */
[----:B-1----:R-:W-:-:S04]  /*1b240*/  LOP3.LUT R10, R10, 0x1f, RZ, 0xc0, !PT ;  /* 0x0000001f0a0a7812 */ /* 0x002fc800078ec0ff */
[----:B------:R-:W-:-:S13]  /*1b250*/  ISETP.NE.AND P0, PT, R10, RZ, PT ;  /* 0x000000ff0a00720c */ /* 0x000fda0003f05270 */
[----:B---3--:R-:W-:Y:S05]  /*1b260*/  @!P0 BRA `(.L_x_9645) ;  /* 0x0000000000048947 */ /* 0x008fea0003800000 */
[----:B------:R-:W-:Y:S01]  /*1b270*/  BPT.TRAP 0x1 ;  /* 0x000000040000795c */ /* 0x000fe20000300000 */
.L_x_9645:
[----:B------:R-:W-:Y:S05]  /*1b280*/  BSYNC B2 ;  /* 0x0000000000027941 */ /* 0x000fea0003800000 */
.L_x_9644:
        /* <DEDUP_REMOVED lines=9> */
.L_x_9646:
        /* <DEDUP_REMOVED lines=15> */
.L_x_9647:
        /* <DEDUP_REMOVED lines=9> */
[----:B---3--:R-:W-:Y:S05]  /*1b4a0*/  @P0 BRA.U.ANY `(.L_x_9647) ;  /* 0xfffffffd00d80947 */ /* 0x008fea000393ffff */
.L_x_9635:
[----:B------:R-:W-:Y:S05]  /*1b4b0*/  BSYNC B1 ;  /* 0x0000000000017941 */ /* 0x000fea0003800000 */
.L_x_9634:
[----:B-1----:R-:W-:Y:S01]  /*1b4c0*/  VIADD R11, R3, 0xfffffffe ;  /* 0xfffffffe030b7836 */ /* 0x002fe20000000000 */
[----:B------:R-:W-:Y:S02]  /*1b4d0*/  IADD3 R27, R27, 0x1, RZ ;  /* 0x000000011b1b7810 */ /* 0x000fe40007ffe0ff */
[----:B------:R-:W-:Y:S02]  /*1b4e0*/  PLOP3.LUT P0, PT, PT, PT, PT, 0x8, 0x0 ;  /* 0x000000000000781c */ /* 0x000fe40003f0e170 */
[----:B------:R-:W-:Y:S02]  /*1b4f0*/  ISETP.GE.AND P2, PT, R11, R4, PT ;  /* 0x000000040b00720c */ /* 0x000fe40003f46270 */
[----:B------:R-:W-:-:S04]  /*1b500*/  ISETP.NE.AND P1, PT, R27, 0x2, PT ;  /* 0x000000021b00780c */ /* 0x000fc80003f25270 */
[----:B------:R-:W-:Y:S02]  /*1b510*/  SEL R8, RZ, 0x1, P1 ;  /* 0x00000001ff087807 */ /* 0x000fe40000800000 */
[----:B------:R-:W-:Y:S02]  /*1b520*/  SEL R27, R27, RZ, P1 ;  /* 0x000000ff1b1b7207 */ /* 0x000fe40000800000 */
[----:B------:R-:W-:-:S03]  /*1b530*/  LOP3.LUT R29, R29, R8, RZ, 0x3c, !PT ;  /* 0x000000081d1d7212 */ /* 0x000fc600078e3cff */
[----:B------:R-:W-:Y:S05]  /*1b540*/  @!P2 BRA `(.L_x_9628) ;  /* 0x0000000400d4a947 */ /* 0x000fea0003800000 */
.L_x_9662:
[----:B------:R-:W-:Y:S05]  /*1b550*/  YIELD ;  /* 0x0000000000007946 */ /* 0x000fea0003800000 */
        /* <DEDUP_REMOVED lines=10> */
.L_x_9858:
[----:B------:R-:W-:Y:S05]  /*1b600*/  BSYNC B2 ;  /* 0x0000000000027941 */ /* 0x000fea0003800000 */
.L_x_9650:
[----:B------:R-:W-:Y:S04]  /*1b610*/  BSSY B2, `(.L_x_9652) ;  /* 0x0000009000027945 */ /* 0x000fe80003800000 */
[----:B------:R-:W-:Y:S05]  /*1b620*/  @P2 BRA `(.L_x_9653) ;  /* 0x00000000001c2947 */ /* 0x000fea0003800000 */
[----:B--2---:R-:W1:Y:S01]  /*1b630*/  S2R R7, SR_TID.X ;  /* 0x0000000000077919 */ /* 0x004e620000002100 */
[----:B------:R-:W-:-:S04]  /*1b640*/  IMAD.MOV.U32 R3, RZ, RZ, 0x8000 ;  /* 0x00008000ff037424 */ /* 0x000fc800078e00ff */
[----:B------:R3:W-:Y:S01]  /*1b650*/  SYNCS.ARRIVE.TRANS64 RZ, [R10+URZ+0x28890], R3 ;  /* 0x028890030aff79a7 */ /* 0x0007e2000800003f */
[----:B-1----:R-:W-:-:S04]  /*1b660*/  LOP3.LUT R7, R7, 0x1f, RZ, 0xc0, !PT ;  /* 0x0000001f07077812 */ /* 0x002fc800078ec0ff */
[----:B------:R-:W-:-:S13]  /*1b670*/  ISETP.NE.AND P1, PT, R7, RZ, PT ;  /* 0x000000ff0700720c */ /* 0x000fda0003f25270 */
[----:B---3--:R-:W-:Y:S05]  /*1b680*/  @!P1 BRA `(.L_x_9653) ;  /* 0x0000000000049947 */ /* 0x008fea0003800000 */
[----:B------:R-:W-:Y:S01]  /*1b690*/  BPT.TRAP 0x1 ;  /* 0x000000040000795c */ /* 0x000fe20000300000 */
.L_x_9653:
[----:B------:R-:W-:Y:S05]  /*1b6a0*/  BSYNC B2 ;  /* 0x0000000000027941 */ /* 0x000fea0003800000 */
.L_x_9652:
[----:B------:R-:W-:Y:S01]  /*1b6b0*/  IMAD.MOV.U32 R14, RZ, RZ, RZ ;  /* 0x000000ffff0e7224 */ /* 0x000fe200078e00ff */
[----:B------:R-:W-:Y:S01]  /*1b6c0*/  UIADD3 UR4, UP0, UR40, 0x570, URZ ;  /* 0x0000057028047890 */ /* 0x000fe2000ff1e03f */
[----:B------:R-:W-:Y:S01]  /*1b6d0*/  IMAD R8, R27, 0x8000, R22 ;  /* 0x000080001b087824 */ /* 0x000fe200078e0216 */
[----:B------:R-:W-:Y:S01]  /*1b6e0*/  PLOP3.LUT P1, PT, PT, PT, PT, 0x80, 0x0 ;  /* 0x000000000000781c */ /* 0x000fe20003f2f070 */
[----:B--2---:R-:W-:Y:S01]  /*1b6f0*/  IMAD R7, R11, 0x80, R0 ;  /* 0x000000800b077824 */ /* 0x004fe200078e0200 */
[----:B------:R-:W-:Y:S01]  /*1b700*/  R2UR UR10, R14 ;  /* 0x000000000e0a72ca */ /* 0x000fe200000e0000 */
[----:B------:R-:W-:Y:S01]  /*1b710*/  VIADD R3, R10, 0x28890 ;  /* 0x000288900a037836 */ /* 0x000fe20000000000 */
[----:B------:R-:W-:Y:S01]  /*1b720*/  UIADD3.X UR5, URZ, UR41, URZ, UP0, !UPT ;  /* 0x000000293f057290 */ /* 0x000fe200087fe43f */
[----:B------:R-:W-:Y:S01]  /*1b730*/  VIADD R12, R8, 0x18400 ;  /* 0x00018400080c7836 */ /* 0x000fe20000000000 */
[----:B------:R-:W-:Y:S01]  /*1b740*/  UMOV UR6, 0x0 ;  /* 0x0000000000067882 */ /* 0x000fe20000000000 */
[----:B------:R-:W-:-:S10]  /*1b750*/  UMOV UR7, 0x12f00000 ;  /* 0x12f0000000077882 */ /* 0x000fd40000000000 */
.L_x_9654:
        /* <DEDUP_REMOVED lines=16> */
.L_x_9655:
        /* <DEDUP_REMOVED lines=13> */
.L_x_9859:
[----:B------:R-:W-:Y:S05]  /*1b930*/  BSYNC B2 ;  /* 0x0000000000027941 */ /* 0x000fea0003800000 */
.L_x_9656:
[----:B------:R-:W-:Y:S01]  /*1b940*/  BSSY B2, `(.L_x_9658) ;  /* 0x000000b000027945 */ /* 0x000fe20003800000 */
[----:B------:R-:W-:Y:S01]  /*1b950*/  MOV R12, 0x0 ;  /* 0x00000000000c7802 */ /* 0x000fe20000000f00 */
[----:B------:R-:W-:Y:S02]  /*1b960*/  IMAD.MOV.U32 R13, RZ, RZ, 0x12f00000 ;  /* 0x12f00000ff0d7424 */ /* 0x000fe400078e00ff */
        /* <DEDUP_REMOVED lines=8> */
.L_x_9659:
[----:B------:R-:W-:Y:S05]  /*1b9f0*/  BSYNC B2 ;  /* 0x0000000000027941 */ /* 0x000fea0003800000 */
.L_x_9658:
        /* <DEDUP_REMOVED lines=8> */
.L_x_9660:
        /* <DEDUP_REMOVED lines=15> */
.L_x_9661:
        /* <DEDUP_REMOVED lines=10> */
.L_x_9649:
[----:B------:R-:W-:Y:S05]  /*1bc10*/  BSYNC B1 ;  /* 0x0000000000017941 */ /* 0x000fea0003800000 */
.L_x_9648:
        /* <DEDUP_REMOVED lines=8> */
.L_x_9628:
[----:B------:R-:W-:Y:S05]  /*1bca0*/  BSYNC B0 ;  /* 0x0000000000007941 */ /* 0x000fea0003800000 */
.L_x_9627:
[----:B------:R-:W3:Y:S01]  /*1bcb0*/  LDC R0, c[0x0][0x448] ;  /* 0x00011200ff007b82 */ /* 0x000ee20000000800 */
[----:B------:R-:W-:Y:S01]  /*1bcc0*/  LEA R3, R17, 0x7f, 0x7 ;  /* 0x0000007f11037811 */ /* 0x000fe200078e38ff */
[----:B------:R-:W-:Y:S05]  /*1bcd0*/  @!P0 WARPSYNC.ALL ;  /* 0x0000000000008948 */ /* 0x000fea0003800000 */
[----:B------:R-:W-:Y:S01]  /*1bce0*/  BSSY B7, `(.L_x_9663) ;  /* 0x0000387000077945 */ /* 0x000fe20003800000 */
[----:B------:R-:W-:Y:S01]  /*1bcf0*/  @!P0 BAR.SYNC.DEFER_BLOCKING 0xc, 0x180 ;  /* 0x0306000000008b1d */ /* 0x000fe20000010000 */
[----:B---3--:R-:W-:-:S13]  /*1bd00*/  ISETP.NE.AND P1, PT, R0, 0x1, PT ;  /* 0x000000010000780c */ /* 0x008fda0003f25270 */
[----:B------:R-:W3:Y:S08]  /*1bd10*/  @P1 LDC R0, c[0x0][0x44c] ;  /* 0x00011300ff001b82 */ /* 0x000ef00000000800 */
[----:B--2---:R-:W2:Y:S01]  /*1bd20*/  @P1 LDC R7, c[0x0][0x450] ;  /* 0x00011400ff071b82 */ /* 0x004ea20000000800 */
[----:B---3--:R-:W-:-:S05]  /*1bd30*/  @P1 IMAD.HI.U32 R0, R3, R0, RZ ;  /* 0x0000000003001227 */ /* 0x008fca00078e00ff */
[----:B--2---:R-:W-:-:S05]  /*1bd40*/  @P1 SHF.R.U32.HI R3, RZ, R7, R0 ;  /* 0x00000007ff031219 */ /* 0x004fca0000011600 */
[----:B------:R-:W-:-:S05]  /*1bd50*/  IMAD.IADD R3, R6, 0x1, R3 ;  /* 0x0000000106037824 */ /* 0x000fca00078e0203 */
[----:B------:R-:W-:-:S04]  /*1bd60*/  SHF.R.S32.HI R0, RZ, 0x1f, R3 ;  /* 0x0000001fff007819 */ /* 0x000fc80000011403 */
[----:B------:R-:W-:-:S04]  /*1bd70*/  LEA.HI R0, R0, R3, RZ, 0x7 ;  /* 0x0000000300007211 */ /* 0x000fc800078f38ff */
[----:B------:R-:W-:-:S04]  /*1bd80*/  SHF.R.S32.HI R0, RZ, 0x7, R0 ;  /* 0x00000007ff007819 */ /* 0x000fc80000011400 */
[----:B------:R-:W-:-:S04]  /*1bd90*/  VIMNMX R35, R5, R0, PT ;  /* 0x0000000005237248 */ /* 0x000fc80003fe0100 */
[----:B------:R-:W-:Y:S01]  /*1bda0*/  ISETP.GT.AND P0, PT, R35, RZ, PT ;  /* 0x000000ff2300720c */ /* 0x000fe20003f04270 */
        /* <DEDUP_REMOVED lines=19> */
.L_x_9664:
        /* <DEDUP_REMOVED lines=10> */
[----:B------:R-:W2:Y:S01]  /*1bf80*/  LDC.64 R2, c[0x4][R2] ;  /* 0x0100000002027b82 */ /* 0x000ea20000000a00 */
[----:B------:R-:W-:Y:S02]  /*1bf90*/  IMAD.U32 R6, RZ, RZ, UR8 ;  /* 0x00000008ff067e24 */ /* 0x000fe4000f8e00ff */
[----:B------:R-:W-:Y:S02]  /*1bfa0*/  IMAD.U32 R7, RZ, RZ, UR9 ;  /* 0x00000009ff077e24 */ /* 0x000fe4000f8e00ff */
[----:B0-----:R-:W-:-:S02]  /*1bfb0*/  IMAD.U32 R10, RZ, RZ, UR4 ;  /* 0x00000004ff0a7e24 */ /* 0x001fc4000f8e00ff */
[----:B-1----:R-:W-:Y:S02]  /*1bfc0*/  IMAD.U32 R11, RZ, RZ, UR5 ;  /* 0x00000005ff0b7e24 */ /* 0x002fe4000f8e00ff */
[----:B------:R-:W-:Y:S02]  /*1bfd0*/  IMAD.MOV.U32 R8, RZ, RZ, 0x70 ;  /* 0x00000070ff087424 */ /* 0x000fe400078e00ff */
[----:B------:R-:W-:Y:S02]  /*1bfe0*/  IMAD.MOV.U32 R12, RZ, RZ, 0x1 ;  /* 0x00000001ff0c7424 */ /* 0x000fe400078e00ff */
[----:B------:R-:W-:-:S07]  /*1bff0*/  IMAD.MOV.U32 R13, RZ, RZ, RZ ;  /* 0x000000ffff0d7224 */ /* 0x000fce00078e00ff */
[----:B------:R-:W-:-:S07]  /*1c000*/  LEPC R20, `(.L_x_9667) ;  /* 0x000000001014794e */ /* 0x000fce0000000000 */
[----:B--2---:R-:W-:Y:S05]  /*1c010*/  CALL.ABS.NOINC R2 ;  /* 0x0000000002007343 */ /* 0x004fea0003c00000 */
.L_x_9667:
[----:B------:R-:W-:Y:S05]  /*1c020*/  BSYNC B6 ;  /* 0x0000000000067941 */ /* 0x000fea0003800000 */
.L_x_9666:
        /* <DEDUP_REMOVED lines=9> */
[----:B------:R-:W-:Y:S01]  /*1c0c0*/  IMAD.U32 R4, RZ, RZ, UR6 ;  /* 0x00000006ff047e24 */ /* 0x000fe2000f8e00ff */
[----:B------:R-:W-:Y:S01]  /*1c0d0*/  MOV R6, UR8 ;  /* 0x0000000800067c02 */ /* 0x000fe20008000f00 */
[----:B------:R-:W-:Y:S02]  /*1c0e0*/  IMAD.U32 R5, RZ, RZ, UR7 ;  /* 0x00000007ff057e24 */ /* 0x000fe4000f8e00ff */
[----:B------:R-:W-:Y:S02]  /*1c0f0*/  IMAD.U32 R7, RZ, RZ, UR9 ;  /* 0x00000009ff077e24 */ /* 0x000fe4000f8e00ff */
[----:B0-----:R-:W-:-:S02]  /*1c100*/  IMAD.U32 R10, RZ, RZ, UR4 ;  /* 0x00000004ff0a7e24 */ /* 0x001fc4000f8e00ff */
[----:B-1----:R-:W-:Y:S02]  /*1c110*/  IMAD.U32 R11, RZ, RZ, UR5 ;  /* 0x00000005ff0b7e24 */ /* 0x002fe4000f8e00ff */
[----:B------:R-:W-:Y:S02]  /*1c120*/  IMAD.MOV.U32 R8, RZ, RZ, 0x70 ;  /* 0x00000070ff087424 */ /* 0x000fe400078e00ff */
[----:B------:R-:W-:Y:S02]  /*1c130*/  IMAD.MOV.U32 R12, RZ, RZ, 0x1 ;  /* 0x00000001ff0c7424 */ /* 0x000fe400078e00ff */
[----:B--2---:R-:W-:-:S07]  /*1c140*/  IMAD.MOV.U32 R13, RZ, RZ, RZ ;  /* 0x000000ffff0d7224 */ /* 0x004fce00078e00ff */
[----:B------:R-:W-:-:S07]  /*1c150*/  LEPC R20, `(.L_x_9670) ;  /* 0x000000001014794e */ /* 0x000fce0000000000 */
[----:B---3--:R-:W-:Y:S05]  /*1c160*/  CALL.ABS.NOINC R2 ;  /* 0x0000000002007343 */ /* 0x008fea0003c00000 */
.L_x_9670:
        /* <DEDUP_REMOVED lines=15> */
.L_x_9669:
[----:B------:R-:W-:Y:S05]  /*1c260*/  BSYNC B6 ;  /* 0x0000000000067941 */ /* 0x000fea0003800000 */
.L_x_9668:
[----:B------:R-:W-:Y:S01]  /*1c270*/  ULDC.64 UR4, c[0x0][0x9f8] ;  /* 0x00027e0000047ab9 */ /* 0x000fe20000000a00 */
[----:B------:R-:W2:Y:S01]  /*1c280*/  LDL R20, [R1] ;  /* 0x0000000001147983 */ /* 0x000ea20000100800 */
[----:B------:R-:W-:Y:S01]  /*1c290*/  ISETP.NE.U32.AND P0, PT, RZ, UR4, PT ;  /* 0x00000004ff007c0c */ /* 0x000fe2000bf05070 */
[----:B------:R-:W-:Y:S01]  /*1c2a0*/  IMAD.MOV.U32 R26, RZ, RZ, R35 ;  /* 0x000000ffff1a7224 */ /* 0x000fe200078e0023 */
[----:B------:R-:W3:Y:S02]  /*1c2b0*/  LDC R0, c[0x0][0x430] ;  /* 0x00010c00ff007b82 */ /* 0x000ee40000000800 */
[----:B------:R-:W-:-:S13]  /*1c2c0*/  ISETP.NE.AND.EX P0, PT, RZ, UR5, PT, P0 ;  /* 0x00000005ff007c0c */ /* 0x000fda000bf05300 */
[----:B------:R-:W-:Y:S01]  /*1c2d0*/  @P0 IADD3 R2, P1, R23, UR4, RZ ;  /* 0x0000000417020c10 */ /* 0x000fe2000ff3e0ff */
[----:B------:R-:W4:Y:S01]  /*1c2e0*/  S2R R35, SR_TID.X ;  /* 0x0000000000237919 */ /* 0x000f220000002100 */
[----:B------:R-:W0:Y:S02]  /*1c2f0*/  S2R R21, SR_TID.X ;  /* 0x0000000000157919 */ /* 0x000e240000002100 */
[----:B------:R-:W-:Y:S01]  /*1c300*/  @P0 IADD3.X R3, R24, UR5, RZ, P1, !PT ;  /* 0x0000000518030c10 */ /* 0x000fe20008ffe4ff */
[----:B------:R-:W-:Y:S01]  /*1c310*/  VIADD R26, R26, 0xffffffff ;  /* 0xffffffff1a1a7836 */ /* 0x000fe20000000000 */
[----:B------:R-:W-:-:S03]  /*1c320*/  ULDC UR4, c[0x0][0x2f4] ;  /* 0x0000bd0000047ab9 */ /* 0x000fc60000000800 */
[----:B------:R1:W2:Y:S01]  /*1c330*/  @P0 LDG.E R34, desc[UR42][R2.64] ;  /* 0x0000002a02220981 */ /* 0x0002a2000c1e1900 */
[----:B---3--:R-:W-:Y:S01]  /*1c340*/  ISETP.NE.AND P1, PT, R0, 0x1, PT ;  /* 0x000000010000780c */ /* 0x008fe20003f25270 */
[----:B------:R-:W-:-:S12]  /*1c350*/  IMAD.SHL.U32 R8, R26, 0x80, RZ ;  /* 0x000000801a087824 */ /* 0x000fd800078e00ff */
[----:B------:R-:W3:Y:S01]  /*1c360*/  @P1 LDC R7, c[0x0][0x434] ;  /* 0x00010d00ff071b82 */ /* 0x000ee20000000800 */
[----:B----4-:R-:W-:-:S07]  /*1c370*/  IMAD.SHL.U32 R35, R35, 0x10, RZ ;  /* 0x0000001023237824 */ /* 0x010fce00078e00ff */
[----:B------:R-:W4:Y:S01]  /*1c380*/  @P1 LDC R5, c[0x0][0x438] ;  /* 0x00010e00ff051b82 */ /* 0x000f220000000800 */
[----:B0-----:R-:W-:Y:S02]  /*1c390*/  LOP3.LUT R21, R21, 0x7f, RZ, 0xc0, !PT ;  /* 0x0000007f15157812 */ /* 0x001fe400078ec0ff */
[----:B------:R-:W-:Y:S02]  /*1c3a0*/  LOP3.LUT R35, R35, 0x70, RZ, 0xc0, !PT ;  /* 0x0000007023237812 */ /* 0x000fe400078ec0ff */
[----:B------:R-:W-:-:S04]  /*1c3b0*/  SHF.R.U32.HI R21, RZ, 0x3, R21 ;  /* 0x00000003ff157819 */ /* 0x000fc80000011615 */
[----:B------:R-:W-:-:S04]  /*1c3c0*/  LOP3.LUT R6, R8, R21, R35, 0xfe, !PT ;  /* 0x0000001508067212 */ /* 0x000fc800078efe23 */
[----:B------:R-:W-:-:S13]  /*1c3d0*/  ISETP.GE.AND P0, PT, R6, R37, PT ;  /* 0x000000250600720c */ /* 0x000fda0003f06270 */
[----:B-1----:R-:W0:Y:S01]  /*1c3e0*/  @!P0 LDC.64 R2, c[0x0][0x428] ;  /* 0x00010a00ff028b82 */ /* 0x002e220000000a00 */
[----:B------:R-:W-:Y:S01]  /*1c3f0*/  LOP3.LUT R32, R32, 0xfffffffb, RZ, 0xc0, !PT ;  /* 0xfffffffb20207812 */ /* 0x000fe200078ec0ff */
[----:B------:R-:W-:Y:S01]  /*1c400*/  UMOV UR5, 0xffffffff ;  /* 0xffffffff00057882 */ /* 0x000fe20000000000 */
[----:B--2---:R-:W-:-:S04]  /*1c410*/  IMAD.IADD R6, R6, 0x1, R20 ;  /* 0x0000000106067824 */ /* 0x004fc800078e0214 */
[----:B---3--:R-:W-:-:S04]  /*1c420*/  @P1 IMAD.HI.U32 R7, R6, R7, RZ ;  /* 0x0000000706071227 */ /* 0x008fc800078e00ff */
[----:B------:R-:W-:Y:S01]  /*1c430*/  IMAD.MOV.U32 R4, RZ, RZ, R6 ;  /* 0x000000ffff047224 */ /* 0x000fe200078e0006 */
[----:B----4-:R-:W-:-:S04]  /*1c440*/  @P1 SHF.R.U32.HI R4, RZ, R5, R7 ;  /* 0x00000005ff041219 */ /* 0x010fc80000011607 */
[----:B------:R-:W-:-:S05]  /*1c450*/  IADD3 R5, -R4, RZ, RZ ;  /* 0x000000ff04057210 */ /* 0x000fca0007ffe1ff */
[----:B------:R-:W-:Y:S01]  /*1c460*/  IMAD R0, R0, R5, R6 ;  /* 0x0000000500007224 */ /* 0x000fe200078e0206 */
[----:B------:R-:W-:Y:S02]  /*1c470*/  @!P0 SHF.R.S32.HI R5, RZ, 0x1f, R4 ;  /* 0x0000001fff058819 */ /* 0x000fe40000011404 */
[----:B------:R-:W-:Y:S01]  /*1c480*/  SHF.R.S32.HI R9, RZ, 0x1f, R34 ;  /* 0x0000001fff097819 */ /* 0x000fe20000011422 */
[----:B0-----:R-:W-:-:S04]  /*1c490*/  @!P0 IMAD.WIDE.U32 R4, R34, R2, R4 ;  /* 0x0000000222048225 */ /* 0x001fc800078e0004 */
[----:B------:R-:W-:-:S04]  /*1c4a0*/  @!P0 IMAD R6, R9, R2, RZ ;  /* 0x0000000209068224 */ /* 0x000fc800078e02ff */
[----:B------:R-:W-:Y:S02]  /*1c4b0*/  @!P0 IMAD R6, R34, R3, R6 ;  /* 0x0000000322068224 */ /* 0x000fe400078e0206 */
[----:B------:R-:W0:Y:S01]  /*1c4c0*/  @!P0 LDC.64 R2, c[0x0][0x418] ;  /* 0x00010600ff028b82 */ /* 0x000e220000000a00 */
[----:B------:R-:W-:Y:S02]  /*1c4d0*/  IMAD.U32 R7, RZ, RZ, UR38 ;  /* 0x00000026ff077e24 */ /* 0x000fe4000f8e00ff */
[----:B------:R-:W-:-:S03]  /*1c4e0*/  @!P0 IMAD.IADD R6, R5, 0x1, R6 ;  /* 0x0000000105068824 */ /* 0x000fc600078e0206 */
        /* <DEDUP_REMOVED lines=14> */
.L_x_9862:
[----:B------:R-:W-:Y:S01]  /*1c5d0*/  SHF.R.S32.HI R35, RZ, 0x1f, R18 ;  /* 0x0000001fff237819 */ /* 0x000fe20000011412 */
[----:B------:R-:W-:Y:S06]  /*1c5e0*/  @!P2 BRA `(.L_x_9672) ;  /* 0x000000000004a947 */ /* 0x000fec0003800000 */
[----:B------:R-:W-:Y:S01]  /*1c5f0*/  BPT.TRAP 0x1 ;  /* 0x000000040000795c */ /* 0x000fe20000300000 */
.L_x_9672:
        /* <DEDUP_REMOVED lines=25> */
.L_x_9863:
[----:B------:R-:W-:Y:S05]  /*1c790*/  BSYNC B0 ;  /* 0x0000000000007941 */ /* 0x000fea0003800000 */
.L_x_9673:
        /* <DEDUP_REMOVED lines=9> */
[----:B------:R-:W-:Y:S01]  /*1c830*/  IMAD.IADD R3, R3, 0x1, R5 ;  /* 0x0000000103037824 */ /* 0x000fe200078e0205 */
[----:B------:R-:W-:Y:S01]  /*1c840*/  LEA R5, R25, R36, 0xe ;  /* 0x0000002419057211 */ /* 0x000fe200078e70ff */
        /* <DEDUP_REMOVED lines=8> */
[----:B-1----:R-:W-:Y:S02]  /*1c8d0*/  LOP3.LUT R9, R9, 0x7f, RZ, 0xc0, !PT ;  /* 0x0000007f09097812 */ /* 0x002fe400078ec0ff */
[----:B------:R-:W-:Y:S01]  /*1c8e0*/  IMAD.IADD R0, R3, 0x1, R0 ;  /* 0x0000000103007824 */ /* 0x000fe200078e0200 */
[C---:B------:R-:W-:Y:S01]  /*1c8f0*/  LEA R4, P0, R2.reuse, UR4, 0x1 ;  /* 0x0000000402047c11 */ /* 0x040fe2000f8008ff */
[----:B------:R-:W-:Y:S01]  /*1c900*/  UMOV UR4, 0xffffffff ;  /* 0xffffffff00047882 */ /* 0x000fe20000000000 */
[----:B------:R-:W-:Y:S02]  /*1c910*/  SHF.R.U32.HI R9, RZ, 0x3, R9 ;  /* 0x00000003ff097819 */ /* 0x000fe40000011609 */
        /* <DEDUP_REMOVED lines=83> */
.L_x_9881:
        /* <DEDUP_REMOVED lines=11> */
.L_x_9676:
        /* <DEDUP_REMOVED lines=11> */
.L_x_9677:
        /* <DEDUP_REMOVED lines=31> */
[----:B-1----:R-:W-:Y:S02]  /*1d1a0*/  IMAD.U32 R7, RZ, RZ, UR7 ;  /* 0x00000007ff077e24 */ /* 0x002fe4000f8e00ff */
[----:B------:R-:W-:-:S02]  /*1d1b0*/  IMAD.U32 R10, RZ, RZ, UR8 ;  /* 0x00000008ff0a7e24 */ /* 0x000fc4000f8e00ff */
[----:B------:R-:W-:Y:S02]  /*1d1c0*/  IMAD.U32 R11, RZ, RZ, UR9 ;  /* 0x00000009ff0b7e24 */ /* 0x000fe4000f8e00ff */
[----:B------:R-:W-:Y:S02]  /*1d1d0*/  IMAD.MOV.U32 R8, RZ, RZ, 0x70 ;  /* 0x00000070ff087424 */ /* 0x000fe400078e00ff */
[----:B------:R-:W-:Y:S02]  /*1d1e0*/  IMAD.MOV.U32 R12, RZ, RZ, 0x1 ;  /* 0x00000001ff0c7424 */ /* 0x000fe400078e00ff */
[----:B------:R-:W-:-:S07]  /*1d1f0*/  IMAD.MOV.U32 R13, RZ, RZ, RZ ;  /* 0x000000ffff0d7224 */ /* 0x000fce00078e00ff */
[----:B------:R-:W-:-:S07]  /*1d200*/  LEPC R20, `(.L_x_9679) ;  /* 0x000000001014794e */ /* 0x000fce0000000000 */
[----:B0-----:R-:W-:Y:S05]  /*1d210*/  CALL.ABS.NOINC R2 ;  /* 0x0000000002007343 */ /* 0x001fea0003c00000 */
.L_x_9679:
[----:B------:R-:W-:Y:S05]  /*1d220*/  BSYNC B6 ;  /* 0x0000000000067941 */ /* 0x000fea0003800000 */
.L_x_9678:
[----:B------:R-:W2:Y:S01]  /*1d230*/  LDL.LU R20, [R1+0x20] ;  /* 0x0000200001147983 */ /* 0x000ea20000300800 */
[----:B------:R-:W3:Y:S01]  /*1d240*/  LDC R6, c[0x0][0x448] ;  /* 0x00011200ff067b82 */ /* 0x000ee20000000800 */
[----:B------:R-:W-:Y:S01]  /*1d250*/  ULDC.64 UR4, c[0x0][0x2d8] ;  /* 0x0000b60000047ab9 */ /* 0x000fe20000000a00 */
[----:B------:R-:W-:Y:S01]  /*1d260*/  ULDC.64 UR6, c[0x0][0x280] ;  /* 0x0000a00000067ab9 */ /* 0x000fe20000000a00 */
[----:B------:R-:W4:Y:S04]  /*1d270*/  LDL.LU R21, [R1+0xc] ;  /* 0x00000c0001157983 */ /* 0x000f280000300800 */
        /* <DEDUP_REMOVED lines=9> */
[----:B------:R-:W-:Y:S01]  /*1d310*/  ULDC.64 UR4, c[0x0][0x2e0] ;  /* 0x0000b80000047ab9 */ /* 0x000fe20000000a00 */
[----:B------:R-:W3:Y:S02]  /*1d320*/  S2R R21, SR_TID.X ;  /* 0x0000000000157919 */ /* 0x000ee40000002100 */
[----:B--2---:R-:W-:Y:S02]  /*1d330*/  IMAD R0, R20, UR4, RZ ;  /* 0x0000000414007c24 */ /* 0x004fe4000f8e02ff */
[----:B------:R-:W2:Y:S01]  /*1d340*/  S2R R20, SR_TID.X ;  /* 0x0000000000147919 */ /* 0x000ea20000002100 */
[----:B------:R-:W-:-:S02]  /*1d350*/  IMAD.IADD R3, R3, 0x1, R5 ;  /* 0x0000000103037824 */ /* 0x000fc400078e0205 */
[C---:B------:R-:W-:Y:S02]  /*1d360*/  IMAD R0, R33.reuse, UR5, R0 ;  /* 0x0000000521007c24 */ /* 0x040fe4000f8e0200 */
[----:B------:R-:W-:Y:S01]  /*1d370*/  IMAD.WIDE.U32 R2, R33, UR4, R2 ;  /* 0x0000000421027c25 */ /* 0x000fe2000f8e0002 */
[----:B------:R-:W-:-:S03]  /*1d380*/  ULDC.64 UR4, c[0x0][0x2d0] ;  /* 0x0000b40000047ab9 */ /* 0x000fc60000000a00 */
[----:B------:R-:W-:Y:S02]  /*1d390*/  IMAD.IADD R3, R3, 0x1, R0 ;  /* 0x0000000103037824 */ /* 0x000fe400078e0200 */
[----:B------:R-:W4:Y:S01]  /*1d3a0*/  @P0 LDC R0, c[0x0][0x450] ;  /* 0x00011400ff000b82 */ /* 0x000f220000000800 */
[----:B---3--:R-:W-:Y:S01]  /*1d3b0*/  IMAD.SHL.U32 R21, R21, 0x10, RZ ;  /* 0x0000001015157824 */ /* 0x008fe200078e00ff */
[----:B--2---:R-:W-:-:S04]  /*1d3c0*/  LOP3.LUT R20, R20, 0x7f, RZ, 0xc0, !PT ;  /* 0x0000007f14147812 */ /* 0x004fc800078ec0ff */
[----:B------:R-:W-:Y:S02]  /*1d3d0*/  LOP3.LUT R21, R21, 0x70, RZ, 0xc0, !PT ;  /* 0x0000007015157812 */ /* 0x000fe400078ec0ff */
[----:B------:R-:W-:-:S04]  /*1d3e0*/  SHF.R.U32.HI R20, RZ, 0x3, R20 ;  /* 0x00000003ff147819 */ /* 0x000fc80000011614 */
[----:B------:R-:W-:-:S04]  /*1d3f0*/  LOP3.LUT R20, R20, R21, RZ, 0xfc, !PT ;  /* 0x0000001514147212 */ /* 0x000fc800078efcff */
[----:B------:R-:W-:-:S05]  /*1d400*/  LEA R5, R17, R20, 0x7 ;  /* 0x0000001411057211 */ /* 0x000fca00078e38ff */
        /* <DEDUP_REMOVED lines=47> */
[----:B------:R1:W-:Y:S01]  /*1d700*/  @!P3 LDGSTS.E.BYPASS.LTC128B.128 [R8+0x14c00], desc[UR42][R2.64+0x80], !P1 ;  /* 0x14c000800208bfae */ /* 0x0003e2000c901d6a */
[----:B------:R-:W-:Y:S01]  /*1d710*/  ISETP.GE.AND P3, PT, R6, R5, PT ;  /* 0x000000050600720c */ /* 0x000fe20003f66270 */
[----:B------:R-:W-:Y:S02]  /*1d720*/  VIADD R6, R17, 0x30 ;  /* 0x0000003011067836 */ /* 0x000fe40000000000 */
        /* <DEDUP_REMOVED lines=48> */
.L_x_9898:
[----:B-1----:R-:W-:Y:S01]  /*1da30*/  VIADD R0, R17, 0x70 ;  /* 0x0000007011007836 */ /* 0x002fe20000000000 */
[----:B------:R-:W-:Y:S04]  /*1da40*/  BSSY B0, `(.L_x_9681) ;  /* 0x000000a000007945 */ /* 0x000fe80003800000 */
[----:B------:R-:W-:-:S13]  /*1da50*/  ISETP.GE.AND P2, PT, R0, R5, PT ;  /* 0x000000050000720c */ /* 0x000fda0003f46270 */
[----:B------:R-:W-:Y:S05]  /*1da60*/  @P2 BRA `(.L_x_9682) ;  /* 0x00000000001c2947 */ /* 0x000fea0003800000 */
[----:B--2---:R-:W-:-:S04]  /*1da70*/  LEA R2, P2, R31, R14, 0x1 ;  /* 0x0000000e1f027211 */ /* 0x004fc800078408ff */
[----:B------:R-:W-:-:S05]  /*1da80*/  IADD3.X R3, RZ, R4, RZ, P2, !PT ;  /* 0x00000004ff037210 */ /* 0x000fca00017fe4ff */
[----:B------:R-:W-:Y:S01]  /*1da90*/  @!PT LDS RZ, [RZ] ;  /* 0x00000000fffff984 */ /* 0x000fe20000000800 */
[----:B------:R-:W-:Y:S01]  /*1daa0*/  @!PT LDS RZ, [RZ] ;  /* 0x00000000fffff984 */ /* 0x000fe20000000800 */
[----:B------:R-:W-:Y:S01]  /*1dab0*/  @!PT LDS RZ, [RZ] ;  /* 0x00000000fffff984 */ /* 0x000fe20000000800 */
[----:B------:R0:W-:Y:S04]  /*1dac0*/  LDGSTS.E.BYPASS.LTC128B.128 [R8+0x13c00], desc[UR42][R2.64], !P0 ;  /* 0x13c0000002087fae */ /* 0x0001e8000c101d6a */
[----:B------:R0:W-:Y:S02]  /*1dad0*/  LDGSTS.E.BYPASS.LTC128B.128 [R8+0x17c00], desc[UR42][R2.64+0x80], !P1 ;  /* 0x17c0008002087fae */ /* 0x0001e4000c901d6a */
.L_x_9682:
[----:B------:R-:W-:Y:S05]  /*1dae0*/  BSYNC B0 ;  /* 0x0000000000007941 */ /* 0x000fea0003800000 */
.L_x_9681:
[----:B------:R-:W-:Y:S01]  /*1daf0*/  NOP ;  /* 0x0000000000007918 */ /* 0x000fe20000000000 */
[----:B------:R-:W-:-:S13]  /*1db00*/  PLOP3.LUT P0, PT, PT, PT, PT, 0x80, 0x0 ;  /* 0x000000000000781c */ /* 0x000fda0003f0f070 */
.L_x_9683:
        /* <DEDUP_REMOVED lines=20> */
.L_x_9899:
[----:B------:R-:W-:Y:S05]  /*1dc50*/  BSYNC B0 ;  /* 0x0000000000007941 */ /* 0x000fea0003800000 */
.L_x_9684:
        /* <DEDUP_REMOVED lines=10> */
.L_x_9700:
[----:B------:R-:W3:Y:S01]  /*1dd00*/  LDL R7, [R1] ;  /* 0x0000000001077983 */ /* 0x000ee20000100800 */
[----:B------:R-:W1:Y:S03]  /*1dd10*/  LDC R0, c[0x0][0x430] ;  /* 0x00010c00ff007b82 */ /* 0x000e660000000800 */
[----:B------:R-:W4:Y:S01]  /*1dd20*/  LDL R5, [R1+0x4] ;  /* 0x0000040001057983 */ /* 0x000f220000100800 */
[----:B------:R-:W-:Y:S05]  /*1dd30*/  YIELD ;  /* 0x0000000000007946 */ /* 0x000fea0003800000 */
[----:B------:R-:W5:Y:S01]  /*1dd40*/  S2R R2, SR_TID.X ;  /* 0x0000000000027919 */ /* 0x000f620000002100 */
[----:B------:R-:W-:Y:S01]  /*1dd50*/  ULDC.64 UR4, c[0x0][0x428] ;  /* 0x00010a0000047ab9 */ /* 0x000fe20000000a00 */
[----:B------:R-:W2:Y:S01]  /*1dd60*/  S2R R4, SR_TID.X ;  /* 0x0000000000047919 */ /* 0x000ea20000002100 */
[----:B-1----:R-:W-:-:S13]  /*1dd70*/  ISETP.NE.AND P0, PT, R0, 0x1, PT ;  /* 0x000000010000780c */ /* 0x002fda0003f05270 */
[----:B0-----:R-:W0:Y:S01]  /*1dd80*/  @P0 LDC R3, c[0x0][0x434] ;  /* 0x00010d00ff030b82 */ /* 0x001e220000000800 */
[----:B-----5:R-:W-:-:S07]  /*1dd90*/  LOP3.LUT R2, R2, 0x7f, RZ, 0xc0, !PT ;  /* 0x0000007f02027812 */ /* 0x020fce00078ec0ff */
[----:B------:R-:W1:Y:S01]  /*1dda0*/  @P0 LDC R8, c[0x0][0x438] ;  /* 0x00010e00ff080b82 */ /* 0x000e620000000800 */
[----:B------:R-:W-:Y:S01]  /*1ddb0*/  SHF.R.U32.HI R2, RZ, 0x3, R2 ;  /* 0x00000003ff027819 */ /* 0x000fe20000011602 */
[----:B--2---:R-:W-:-:S04]  /*1ddc0*/  IMAD.SHL.U32 R4, R4, 0x10, RZ ;  /* 0x0000001004047824 */ /* 0x004fc800078e00ff */
[----:B------:R-:W-:Y:S01]  /*1ddd0*/  IMAD R2, R6, 0x80, R2 ;  /* 0x0000008006027824 */ /* 0x000fe200078e0202 */
        /* <DEDUP_REMOVED lines=11> */
[----:B------:R-:W-:-:S04]  /*1de90*/  ULDC.64 UR4, c[0x0][0x418] ;  /* 0x0001060000047ab9 */ /* 0x000fc80000000a00 */
[----:B------:R-:W-:Y:S02]  /*1dea0*/  IADD3 R3, R5, R3, RZ ;  /* 0x0000000305037210 */ /* 0x000fe40007ffe0ff */
        /* <DEDUP_REMOVED lines=14> */
.L_x_9688:
[----:B------:R-:W-:Y:S01]  /*1df90*/  IMAD R6, R25, 0x8, R22 ;  /* 0x0000000819067824 */ /* 0x000fe200078e0216 */
[----:B------:R-:W-:Y:S01]  /*1dfa0*/  SHF.L.U32 R3, R28, 0x1f, RZ ;  /* 0x0000001f1c037819 */ /* 0x000fe200000006ff */
[----:B------:R-:W-:Y:S03]  /*1dfb0*/  BSSY B1, `(.L_x_9689) ;  /* 0x0000003000017945 */ /* 0x000fe60003800000 */
[----:B------:R-:W0:Y:S02]  /*1dfc0*/  SYNCS.PHASECHK.TRANS64.TRYWAIT P0, [R6+URZ+0x28840], R3 ;  /* 0x02884003060075a7 */ /* 0x000e24000800017f */
[----:B0-----:R-:W-:Y:S05]  /*1dfd0*/  @!P0 BRA `(.L_x_9690) ;  /* 0x0000006400f08947 */ /* 0x001fea0003800000 */
.L_x_9900:
[----:B------:R-:W-:Y:S05]  /*1dfe0*/  BSYNC B1 ;  /* 0x0000000000017941 */ /* 0x000fea0003800000 */
.L_x_9689:
        /* <DEDUP_REMOVED lines=71> */
.L_x_9918:
        /* <DEDUP_REMOVED lines=9> */
.L_x_9692:
        /* <DEDUP_REMOVED lines=11> */
.L_x_9693:
[----:B------:R1:W-:Y:S01]  /*1e5a0*/  SYNCS.ARRIVE.TRANS64.A1T0 RZ, [R6+URZ+0x28830], RZ ;  /* 0x028830ff06ff79a7 */ /* 0x0003e2000810003f */
[----:B------:R-:W-:Y:S05]  /*1e5b0*/  @!P4 BRA `(.L_x_9694) ;  /* 0x000000000004c947 */ /* 0x000fea0003800000 */
[----:B------:R-:W-:Y:S01]  /*1e5c0*/  BPT.TRAP 0x1 ;  /* 0x000000040000795c */ /* 0x000fe20000300000 */
.L_x_9694:
[----:B------:R-:W-:Y:S01]  /*1e5d0*/  SHF.L.U32 R2, R17, 0x1f, RZ ;  /* 0x0000001f11027819 */ /* 0x000fe200000006ff */
[----:B-1----:R-:W-:Y:S01]  /*1e5e0*/  IMAD R6, R10, 0x8, R22 ;  /* 0x000000080a067824 */ /* 0x002fe200078e0216 */
[----:B------:R-:W-:Y:S03]  /*1e5f0*/  BSSY B1, `(.L_x_9695) ;  /* 0x0000003000017945 */ /* 0x000fe60003800000 */
[----:B------:R-:W1:Y:S02]  /*1e600*/  SYNCS.PHASECHK.TRANS64.TRYWAIT P0, [R6+URZ+0x28860], R2 ;  /* 0x02886002060075a7 */ /* 0x000e64000800017f */
[----:B-1----:R-:W-:Y:S05]  /*1e610*/  @!P0 BRA `(.L_x_9696) ;  /* 0x0000006800c08947 */ /* 0x002fea0003800000 */
.L_x_9919:
[----:B------:R-:W-:Y:S05]  /*1e620*/  BSYNC B1 ;  /* 0x0000000000017941 */ /* 0x000fea0003800000 */
.L_x_9695:
        /* <DEDUP_REMOVED lines=67> */
.L_x_9937:
        /* <DEDUP_REMOVED lines=29> */
.L_x_9698:
        /* <DEDUP_REMOVED lines=11> */
.L_x_9699:
[C---:B------:R-:W-:Y:S01]  /*1ece0*/  ISETP.GT.AND P0, PT, R26.reuse, RZ, PT ;  /* 0x000000ff1a00720c */ /* 0x040fe20003f04270 */
[----:B------:R0:W-:Y:S01]  /*1ecf0*/  SYNCS.ARRIVE.TRANS64.A1T0 RZ, [R6+URZ+0x28850], RZ ;  /* 0x028850ff06ff79a7 */ /* 0x0001e2000810003f */
[----:B------:R-:W-:Y:S02]  /*1ed00*/  IMAD.MOV.U32 R10, RZ, RZ, R25 ;  /* 0x000000ffff0a7224 */ /* 0x000fe400078e0019 */
[----:B------:R-:W-:Y:S02]  /*1ed10*/  IMAD.MOV.U32 R17, RZ, RZ, R28 ;  /* 0x000000ffff117224 */ /* 0x000fe400078e001c */
[----:B------:R-:W-:Y:S02]  /*1ed20*/  IMAD.MOV.U32 R33, RZ, RZ, R26 ;  /* 0x000000ffff217224 */ /* 0x000fe400078e001a */
[----:B0-----:R-:W-:-:S05]  /*1ed30*/  VIADD R6, R26, 0xffffffff ;  /* 0xffffffff1a067836 */ /* 0x001fca0000000000 */
[----:B------:R-:W-:Y:S05]  /*1ed40*/  @P0 BRA `(.L_x_9700) ;  /* 0xffffffec00ec0947 */ /* 0x000fea000383ffff */
.L_x_9687:
[----:B------:R-:W-:Y:S05]  /*1ed50*/  BSYNC B0 ;  /* 0x0000000000007941 */ /* 0x000fea0003800000 */
.L_x_9686:
        /* <DEDUP_REMOVED lines=17> */
.L_x_9702:
[----:B------:R-:W-:Y:S05]  /*1ee70*/  BSYNC B0 ;  /* 0x0000000000007941 */ /* 0x000fea0003800000 */
.L_x_9701:
[----:B------:R-:W-:-:S05]  /*1ee80*/  IMAD.U32 R0, RZ, RZ, UR38 ;  /* 0x00000026ff007e24 */ /* 0x000fca000f8e00ff */
[----:B------:R-:W-:-:S13]  /*1ee90*/  ISETP.NE.AND P0, PT, R0, 0x3, PT ;  /* 0x000000030000780c */ /* 0x000fda0003f05270 */
[----:B------:R-:W-:Y:S05]  /*1eea0*/  @!P0 BRA `(.L_x_9703) ;  /* 0x0000000000048947 */ /* 0x000fea0003800000 */
[----:B------:R-:W-:Y:S01]  /*1eeb0*/  BPT.TRAP 0x1 ;  /* 0x000000040000795c */ /* 0x000fe20000300000 */
.L_x_9703:
[----:B------:R-:W-:Y:S01]  /*1eec0*/  IMAD R0, R25, 0x8, R22 ;  /* 0x0000000819007824 */ /* 0x000fe200078e0216 */
[----:B0-----:R-:W-:Y:S01]  /*1eed0*/  SHF.L.U32 R3, R28, 0x1f, RZ ;  /* 0x0000001f1c037819 */ /* 0x001fe200000006ff */
[----:B------:R-:W-:Y:S01]  /*1eee0*/  BSSY B0, `(.L_x_9704) ;  /* 0x0000004000007945 */ /* 0x000fe20003800000 */
[----:B------:R-:W-:Y:S02]  /*1eef0*/  IMAD R6, R26, -0x80, R37 ;  /* 0xffffff801a067824 */ /* 0x000fe400078e0225 */
[----:B------:R-:W0:Y:S02]  /*1ef00*/  SYNCS.PHASECHK.TRANS64.TRYWAIT P0, [R0+URZ+0x28860], R3 ;  /* 0x02886003000075a7 */ /* 0x000e24000800017f */
[----:B0-----:R-:W-:Y:S05]  /*1ef10*/  @!P0 BRA `(.L_x_9705) ;  /* 0x0000006c001c8947 */ /* 0x001fea0003800000 */
.L_x_9938:
[----:B------:R-:W-:Y:S05]  /*1ef20*/  BSYNC B0 ;  /* 0x0000000000007941 */ /* 0x000fea0003800000 */
.L_x_9704:
        /* <DEDUP_REMOVED lines=9> */
[----:B------:R-:W-:Y:S01]  /*1efc0*/  SHF.L.U32 R5, R31, 0x1, RZ ;  /* 0x000000011f057819 */ /* 0x000fe200000006ff */
[----:B------:R-:W-:Y:S01]  /*1efd0*/  IMAD R4, R9, 0x2, R22 ;  /* 0x0000000209047824 */ /* 0x000fe200078e0216 */
[----:B0-----:R-:W0:Y:S01]  /*1efe0*/  SHFL.IDX PT, R3, R24, RZ, 0x181f ;  /* 0x00181fff18037589 */ /* 0x001e2200000e0000 */
[----:B------:R-:W-:Y:S02]  /*1eff0*/  ISETP.GE.AND P1, PT, R31, UR4, PT ;  /* 0x000000041f007c0c */ /* 0x000fe4000bf26270 */
[----:B------:R-:W-:Y:S01]  /*1f000*/  ISETP.GE.AND P0, PT, R30, UR4, PT ;  /* 0x000000041e007c0c */ /* 0x000fe2000bf06270 */
[----:B------:R-:W2:Y:S01]  /*1f010*/  SHFL.IDX PT, R10, R23, 0x1, 0x181f ;  /* 0x00381f00170a7f89 */ /* 0x000ea200000e0000 */
[C---:B------:R-:W-:Y:S02]  /*1f020*/  ISETP.LT.OR P2, PT, R6.reuse, 0x1, P1 ;  /* 0x000000010600780c */ /* 0x040fe40000f41670 */
[----:B------:R-:W-:Y:S01]  /*1f030*/  ISETP.LT.OR P3, PT, R6, 0x1, P0 ;  /* 0x000000010600780c */ /* 0x000fe20000761670 */
        /* <DEDUP_REMOVED lines=53> */
.L_x_9956:
        /* <DEDUP_REMOVED lines=11> */
.L_x_9707:
        /* <DEDUP_REMOVED lines=11> */
.L_x_9708:
[----:B------:R0:W-:Y:S01]  /*1f4f0*/  SYNCS.ARRIVE.TRANS64.A1T0 RZ, [R0+URZ+0x28850], RZ ;  /* 0x028850ff00ff79a7 */ /* 0x0001e2000810003f */
[----:B------:R-:W-:-:S04]  /*1f500*/  IADD3 R25, R25, 0x1, RZ ;  /* 0x0000000119197810 */ /* 0x000fc80007ffe0ff */
[----:B------:R-:W-:-:S04]  /*1f510*/  ISETP.NE.AND P0, PT, R25, 0x2, PT ;  /* 0x000000021900780c */ /* 0x000fc80003f05270 */
[----:B------:R-:W-:Y:S02]  /*1f520*/  SEL R3, RZ, 0x1, P0 ;  /* 0x00000001ff037807 */ /* 0x000fe40000000000 */
[----:B------:R-:W-:Y:S02]  /*1f530*/  SEL R25, R25, RZ, P0 ;  /* 0x000000ff19197207 */ /* 0x000fe40000000000 */
[----:B0-----:R-:W-:-:S07]  /*1f540*/  LOP3.LUT R28, R28, R3, RZ, 0x3c, !PT ;  /* 0x000000031c1c7212 */ /* 0x001fce00078e3cff */
.L_x_9665:
[----:B------:R-:W-:Y:S05]  /*1f550*/  BSYNC B7 ;  /* 0x0000000000077941 */ /* 0x000fea0003800000 */
.L_x_9663:
[----:B------:R-:W-:-:S13]  /*1f560*/  LOP3.LUT P0, RZ, R32, 0x8, RZ, 0xc0, !PT ;  /* 0x0000000820ff7812 */ /* 0x000fda000780c0ff */
[----:B------:R-:W-:Y:S05]  /*1f570*/  @!P0 BRA `(.L_x_9709) ;  /* 0x0000000000248947 */ /* 0x000fea0003800000 */
[----:B------:R-:W-:Y:S05]  /*1f580*/  WARPSYNC.ALL ;  /* 0x0000000000007948 */ /* 0x000fea0003800000 */
[----:B------:R-:W2:Y:S08]  /*1f590*/  S2UR UR5, SR_CgaCtaId ;  /* 0x00000000000579c3 */ /* 0x000eb00000008800 */
[----:B------:R-:W-:Y:S06]  /*1f5a0*/  BAR.SYNC.DEFER_BLOCKING 0x5, 0x180 ;  /* 0x0146000000007b1d */ /* 0x000fec0000010000 */
[----:B------:R-:W-:-:S02]  /*1f5b0*/  UMOV UR4, 0x400 ;  /* 0x0000040000047882 */ /* 0x000fc40000000000 */
[----:B--2---:R-:W-:-:S06]  /*1f5c0*/  ULEA UR4, UR5, UR4, 0x18 ;  /* 0x0000000405047291 */ /* 0x004fcc000f8ec03f */
[----:B------:R-:W-:-:S05]  /*1f5d0*/  IMAD.U32 R22, RZ, RZ, UR4 ;  /* 0x00000004ff167e24 */ /* 0x000fca000f8e00ff */
[----:B------:R4:W2:Y:S01]  /*1f5e0*/  LDS.128 R16, [R22+0x288d0] ;  /* 0x0288d00016107984 */ /* 0x0008a20000000c00 */
[----:B------:R-:W-:Y:S06]  /*1f5f0*/  BAR.ARV 0x4, 0x180 ;  /* 0x0106000000007b1d */ /* 0x000fec0000002000 */
[----:B------:R-:W-:Y:S05]  /*1f600*/  BRA `(.L_x_9710) ;  /* 0x0000000800cc7947 */ /* 0x000fea0003800000 */
.L_x_9709:
        /* <DEDUP_REMOVED lines=35> */
[----:B------:R2:W3:Y:S02]  /*1f840*/  SHFL.IDX PT, R14, R6, 0x1f, 0x1f ;  /* 0x03e01f00060e7f89 */ /* 0x0004e400000e0000 */
.L_x_9966:
[----:B------:R-:W-:Y:S02]  /*1f850*/  ULDC UR4, c[0x0][0xc38] ;  /* 0x00030e0000047ab9 */ /* 0x000fe40000000800 */
[----:B------:R-:W-:-:S04]  /*1f860*/  IMAD.U32 R7, RZ, RZ, UR4 ;  /* 0x00000004ff077e24 */ /* 0x000fc8000f8e00ff */
[----:B---3--:R-:W-:-:S05]  /*1f870*/  IMAD R14, R14, R7, RZ ;  /* 0x000000070e0e7224 */ /* 0x008fca00078e02ff */
[----:B------:R-:W-:-:S04]  /*1f880*/  IADD3 R9, R4, R14, RZ ;  /* 0x0000000e04097210 */ /* 0x000fc80007ffe0ff */
[----:B------:R-:W-:-:S13]  /*1f890*/  ISETP.GT.AND P6, PT, R9, R0, PT ;  /* 0x000000000900720c */ /* 0x000fda0003fc4270 */
[----:B------:R-:W-:Y:S05]  /*1f8a0*/  @P6 BRA `(.L_x_9712) ;  /* 0x00000000009c6947 */ /* 0x000fea0003800000 */
.L_x_9717:
[----:B------:R-:W3:Y:S01]  /*1f8b0*/  LDC R2, c[0x0][0xc3c] ;  /* 0x00030f00ff027b82 */ /* 0x000ee20000000800 */
[----:B------:R-:W-:-:S05]  /*1f8c0*/  VIADD R19, R19, 0x1f ;  /* 0x0000001f13137836 */ /* 0x000fca0000000000 */
[----:B---3--:R-:W-:-:S13]  /*1f8d0*/  ISETP.GE.AND P6, PT, R19, R2, PT ;  /* 0x000000021300720c */ /* 0x008fda0003fc6270 */
[----:B------:R-:W-:Y:S05]  /*1f8e0*/  @P6 BRA `(.L_x_9713) ;  /* 0x0000000400d06947 */ /* 0x000fea0003800000 */
[----:B------:R-:W3:Y:S01]  /*1f8f0*/  S2R R3, SR_TID.X ;  /* 0x0000000000037919 */ /* 0x000ee20000002100 */
[----:B------:R-:W-:Y:S01]  /*1f900*/  BSSY B0, `(.L_x_9714) ;  /* 0x0000009000007945 */ /* 0x000fe20003800000 */
[----:B------:R-:W-:Y:S01]  /*1f910*/  IMAD.MOV.U32 R5, RZ, RZ, RZ ;  /* 0x000000ffff057224 */ /* 0x000fe200078e00ff */
[----:B---3--:R-:W-:-:S05]  /*1f920*/  LOP3.LUT R3, R3, 0x1f, RZ, 0xc0, !PT ;  /* 0x0000001f03037812 */ /* 0x008fca00078ec0ff */
[----:B------:R-:W-:-:S05]  /*1f930*/  IMAD.IADD R7, R19, 0x1, R3 ;  /* 0x0000000113077824 */ /* 0x000fca00078e0203 */
[----:B------:R-:W-:-:S13]  /*1f940*/  ISETP.GE.OR P6, PT, R7, R2, !P0 ;  /* 0x000000020700720c */ /* 0x000fda00047c6670 */
[----:B------:R-:W-:Y:S05]  /*1f950*/  @P6 BRA `(.L_x_9715) ;  /* 0x00000000000c6947 */ /* 0x000fea0003800000 */
[----:B------:R-:W3:Y:S02]  /*1f960*/  LDC.64 R2, c[0x0][0xc80] ;  /* 0x00032000ff027b82 */ /* 0x000ee40000000a00 */
[----:B---3--:R-:W-:-:S05]  /*1f970*/  IMAD.WIDE R2, R7, 0x4, R2 ;  /* 0x0000000407027825 */ /* 0x008fca00078e0202 */
[----:B------:R3:W5:Y:S02]  /*1f980*/  LDG.E R5, desc[UR42][R2.64] ;  /* 0x0000002a02057981 */ /* 0x000764000c1e1900 */
.L_x_9715:
[----:B------:R-:W-:Y:S05]  /*1f990*/  BSYNC B0 ;  /* 0x0000000000007941 */ /* 0x000fea0003800000 */
.L_x_9714:
[----:B------:R-:W-:-:S03]  /*1f9a0*/  UMOV UR4, 0xffffffff ;  /* 0xffffffff00047882 */ /* 0x000fc60000000000 */
[----:B------:R-:W-:Y:S05]  /*1f9b0*/  BRA.DIV UR4, `(.L_x_9716) ;  /* 0x0000007204287947 */ /* 0x000fea000b800000 */
[----:B-----5:R-:W4:Y:S02]  /*1f9c0*/  SHFL.UP PT, R14, R5, 0x1, RZ ;  /* 0x04200000050e7989 */ /* 0x020f2400000e00ff */
[----:B----4-:R-:W-:-:S05]  /*1f9d0*/  SEL R14, R14, RZ, P1 ;  /* 0x000000ff0e0e7207 */ /* 0x010fca0000800000 */
[----:B------:R-:W-:-:S05]  /*1f9e0*/  IMAD.IADD R13, R5, 0x1, R14 ;  /* 0x00000001050d7824 */ /* 0x000fca00078e020e */
[----:B------:R-:W3:Y:S02]  /*1f9f0*/  SHFL.UP PT, R14, R13, 0x2, RZ ;  /* 0x044000000d0e7989 */ /* 0x000ee400000e00ff */
[----:B---3--:R-:W-:-:S05]  /*1fa00*/  SEL R2, R14, RZ, P2 ;  /* 0x000000ff0e027207 */ /* 0x008fca0001000000 */
        /* <DEDUP_REMOVED lines=9> */
[----:B--2---:R-:W-:-:S05]  /*1faa0*/  IMAD.IADD R6, R4, 0x1, R7 ;  /* 0x0000000104067824 */ /* 0x004fca00078e0207 */
[----:B------:R2:W3:Y:S02]  /*1fab0*/  SHFL.IDX PT, R14, R6, 0x1f, 0x1f ;  /* 0x03e01f00060e7f89 */ /* 0x0004e400000e0000 */
.L_x_9974:
[----:B------:R-:W-:Y:S02]  /*1fac0*/  ULDC UR4, c[0x0][0xc38] ;  /* 0x00030e0000047ab9 */ /* 0x000fe40000000800 */
[----:B------:R-:W-:-:S04]  /*1fad0*/  IMAD.U32 R7, RZ, RZ, UR4 ;  /* 0x00000004ff077e24 */ /* 0x000fc8000f8e00ff */
[----:B---3--:R-:W-:-:S04]  /*1fae0*/  IMAD R14, R14, R7, RZ ;  /* 0x000000070e0e7224 */ /* 0x008fc800078e02ff */
[----:B------:R-:W-:-:S05]  /*1faf0*/  IMAD.IADD R9, R14, 0x1, R9 ;  /* 0x000000010e097824 */ /* 0x000fca00078e0209 */
[----:B------:R-:W-:-:S13]  /*1fb00*/  ISETP.GT.AND P6, PT, R9, R0, PT ;  /* 0x000000000900720c */ /* 0x000fda0003fc4270 */
[----:B------:R-:W-:Y:S05]  /*1fb10*/  @!P6 BRA `(.L_x_9717) ;  /* 0xfffffffc0064e947 */ /* 0x000fea000383ffff */
.L_x_9712:
[----:B------:R-:W-:Y:S01]  /*1fb20*/  IADD3 R16, -R14, R9, RZ ;  /* 0x000000090e107210 */ /* 0x000fe20007ffe1ff */
[----:B------:R-:W-:-:S04]  /*1fb30*/  UMOV UR4, 0xffffffff ;  /* 0xffffffff00047882 */ /* 0x000fc80000000000 */
[----:B------:R-:W-:-:S05]  /*1fb40*/  IMAD R3, R6, R7, R16 ;  /* 0x0000000706037224 */ /* 0x000fca00078e0210 */
[----:B------:R-:W-:Y:S01]  /*1fb50*/  ISETP.GT.AND P6, PT, R3, R0, PT ;  /* 0x000000000300720c */ /* 0x000fe20003fc4270 */
[----:B------:R-:W-:-:S12]  /*1fb60*/  BRA.DIV UR4, `(.L_x_9718) ;  /* 0x0000007204787947 */ /* 0x000fd8000b800000 */
[----:B------:R-:W-:-:S04]  /*1fb70*/  VOTE.ANY R2, PT, !P6 ;  /* 0x0000000000027806 */ /* 0x000fc800070e0100 */
[----:B------:R-:W3:Y:S02]  /*1fb80*/  POPC R4, R2 ;  /* 0x0000000200047309 */ /* 0x000ee40000000000 */
[----:B---3--:R3:W4:Y:S02]  /*1fb90*/  SHFL.IDX PT, R5, R5, R4, 0x1f ;  /* 0x00001f0405057589 */ /* 0x00872400000e0000 */
.L_x_9978:
[----:B------:R-:W-:Y:S01]  /*1fba0*/  ISETP.NE.AND P0, PT, R2, RZ, PT ;  /* 0x000000ff0200720c */ /* 0x000fe20003f05270 */
[----:B------:R-:W-:-:S12]  /*1fbb0*/  IMAD.MOV.U32 R14, RZ, RZ, RZ ;  /* 0x000000ffff0e7224 */ /* 0x000fd800078e00ff */
[----:B------:R-:W-:Y:S05]  /*1fbc0*/  @!P0 BRA `(.L_x_9719) ;  /* 0x0000000000108947 */ /* 0x000fea0003800000 */
[----:B------:R-:W-:Y:S01]  /*1fbd0*/  UMOV UR4, 0xffffffff ;  /* 0xffffffff00047882 */ /* 0x000fe20000000000 */
[----:B------:R-:W-:Y:S02]  /*1fbe0*/  VIADD R12, R4, 0xffffffff ;  /* 0xffffffff040c7836 */ /* 0x000fe40000000000 */
[----:B------:R-:W-:Y:S05]  /*1fbf0*/  BRA.DIV UR4, `(.L_x_9720) ;  /* 0x00000072049c7947 */ /* 0x000fea000b800000 */
[----:B------:R0:W0:Y:S02]  /*1fc00*/  SHFL.IDX PT, R14, R6, R12, 0x1f ;  /* 0x00001f0c060e7589 */ /* 0x00002400000e0000 */
.L_x_9719:
[----:B------:R-:W5:Y:S01]  /*1fc10*/  LDC.64 R2, c[0x0][0xc90] ;  /* 0x00032400ff027b82 */ /* 0x000f620000000a00 */
[----:B------:R-:W-:-:S04]  /*1fc20*/  IMAD.IADD R19, R4, 0x1, R19 ;  /* 0x0000000104137824 */ /* 0x000fc800078e0213 */
[----:B-----5:R-:W-:-:S05]  /*1fc30*/  IMAD.WIDE R2, R19, 0x4, R2 ;  /* 0x0000000413027825 */ /* 0x020fca00078e0202 */
[----:B0-2---:R0:W3:Y:S01]  /*1fc40*/  LDG.E R6, desc[UR42][R2.64] ;  /* 0x0000002a02067981 */ /* 0x0050e2000c1e1900 */
[----:B------:R-:W-:Y:S02]  /*1fc50*/  IMAD R16, R14, R7, R16 ;  /* 0x000000070e107224 */ /* 0x000fe400078e0210 */
[----:B0-----:R-:W-:Y:S02]  /*1fc60*/  IMAD.MOV.U32 R2, RZ, RZ, RZ ;  /* 0x000000ffff027224 */ /* 0x001fe400078e00ff */
[----:B---34-:R-:W-:-:S05]  /*1fc70*/  IMAD R4, R5, R6, RZ ;  /* 0x0000000605047224 */ /* 0x018fca00078e02ff */
        /* <DEDUP_REMOVED lines=21> */
[----:B------:R-:W-:-:S05]  /*1fdd0*/  @P0 IADD3 R2, R2, 0x1, RZ ;  /* 0x0000000102020810 */ /* 0x000fca0007ffe0ff */
        /* <DEDUP_REMOVED lines=29> */
[----:B------:R-:W-:-:S05]  /*1ffb0*/  @P0 VIADD R2, R2, 0x1 ;  /* 0x0000000102020836 */ /* 0x000fca0000000000 */
[----:B------:R-:W-:Y:S02]  /*1ffc0*/  @!P2 IADD3 R2, -R2, RZ, RZ ;  /* 0x000000ff0202a210 */ /* 0x000fe40007ffe1ff */
[----:B------:R-:W-:Y:S01]  /*1ffd0*/  @!P1 LOP3.LUT R2, RZ, R6, RZ, 0x33, !PT ;  /* 0x00000006ff029212 */ /* 0x000fe200078e33ff */
[----:B------:R-:W-:-:S04]  /*1ffe0*/  IMAD.MOV R6, RZ, RZ, -R6 ;  /* 0x000000ffff067224 */ /* 0x000fc800078e0a06 */
[----:B------:R-:W-:Y:S01]  /*1fff0*/  IMAD R18, R2, R6, R9 ;  /* 0x0000000602127224 */ /* 0x000fe200078e0209 */
[----:B------:R-:W-:-:S05]  /*20000*/  LOP3.LUT R2, RZ, R2, RZ, 0x33, !PT ;  /* 0x00000002ff027212 */ /* 0x000fca00078e33ff */
[----:B------:R-:W-:Y:S01]  /*20010*/  IMAD.IADD R17, R5, 0x1, R2 ;  /* 0x0000000105117824 */ /* 0x000fe200078e0202 */
[----:B------:R-:W-:Y:S06]  /*20020*/  BRA `(.L_x_9721) ;  /* 0x00000000001c7947 */ /* 0x000fec0003800000 */
.L_x_9713:
[----:B------:R-:W-:Y:S01]  /*20030*/  UMOV UR4, URZ ;  /* 0x0000003f00047c82 */ /* 0x000fe20008000000 */
[----:B------:R-:W-:Y:S01]  /*20040*/  UMOV UR5, URZ ;  /* 0x0000003f00057c82 */ /* 0x000fe20008000000 */
[----:B------:R-:W-:Y:S01]  /*20050*/  ULDC UR6, c[0x0][0xc3c] ;  /* 0x00030f0000067ab9 */ /* 0x000fe20000000800 */
[----:B------:R-:W-:Y:S02]  /*20060*/  IMAD.MOV.U32 R16, RZ, RZ, R0 ;  /* 0x000000ffff107224 */ /* 0x000fe400078e0000 */
[----:B------:R-:W-:Y:S02]  /*20070*/  IMAD.U32 R17, RZ, RZ, UR4 ;  /* 0x00000004ff117e24 */ /* 0x000fe4000f8e00ff */
[----:B------:R-:W-:Y:S02]  /*20080*/  IMAD.U32 R18, RZ, RZ, UR5 ;  /* 0x00000005ff127e24 */ /* 0x000fe4000f8e00ff */
[----:B------:R-:W-:-:S07]  /*20090*/  IMAD.U32 R19, RZ, RZ, UR6 ;  /* 0x00000006ff137e24 */ /* 0x000fce000f8e00ff */
.L_x_9721:
[----:B------:R-:W3:Y:S01]  /*200a0*/  S2R R0, SR_TID.X ;  /* 0x0000000000007919 */ /* 0x000ee20000002100 */
[----:B------:R-:W-:Y:S05]  /*200b0*/  WARPSYNC.ALL ;  /* 0x0000000000007948 */ /* 0x000fea0003800000 */
[----:B------:R-:W-:Y:S01]  /*200c0*/  BAR.SYNC.DEFER_BLOCKING 0x4, 0x180 ;  /* 0x0106000000007b1d */ /* 0x000fe20000010000 */
[----:B---3--:R-:W-:-:S04]  /*200d0*/  LOP3.LUT R0, R0, 0x1f, RZ, 0xc0, !PT ;  /* 0x0000001f00007812 */ /* 0x008fc800078ec0ff */
[----:B------:R-:W-:-:S13]  /*200e0*/  ISETP.NE.AND P0, PT, R0, RZ, PT ;  /* 0x000000ff0000720c */ /* 0x000fda0003f05270 */
[----:B------:R-:W3:Y:S01]  /*200f0*/  @!P0 S2R R3, SR_CgaCtaId ;  /* 0x0000000000038919 */ /* 0x000ee20000008800 */
[----:B------:R-:W-:-:S04]  /*20100*/  @!P0 MOV R0, 0x400 ;  /* 0x0000040000008802 */ /* 0x000fc80000000f00 */
[----:B---3--:R-:W-:-:S05]  /*20110*/  @!P0 LEA R22, R3, R0, 0x18 ;  /* 0x0000000003168211 */ /* 0x008fca00078ec0ff */
[----:B------:R3:W-:Y:S01]  /*20120*/  @!P0 STS.128 [R22+0x288d0], R16 ;  /* 0x0288d01016008388 */ /* 0x0007e20000000c00 */
[----:B------:R-:W-:Y:S06]  /*20130*/  BAR.ARV 0x5, 0x180 ;  /* 0x0146000000007b1d */ /* 0x000fec0000002000 */
.L_x_9710:
[----:B------:R-:W-:Y:S02]  /*20140*/  ULDC UR4, c[0x0][0xc3c] ;  /* 0x00030f0000047ab9 */ /* 0x000fe40000000800 */
[----:B--2---:R-:W-:-:S13]  /*20150*/  ISETP.GE.AND P0, PT, R19, UR4, PT ;  /* 0x0000000413007c0c */ /* 0x004fda000bf06270 */
[----:B------:R-:W-:Y:S05]  /*20160*/  @!P0 BRA `(.L_x_9722) ;  /* 0xffffffa000f48947 */ /* 0x000fea000383ffff */
[----:B------:R-:W-:Y:S05]  /*20170*/  BSYNC B8 ;  /* 0x0000000000087941 */ /* 0x000fea0003800000 */
.L_x_9623:
[----:B------:R-:W2:Y:S01]  /*20180*/  LDL.LU R0, [R1+0x24] ;  /* 0x0000240001007983 */ /* 0x000ea20000300800 */
[----:B------:R-:W-:Y:S01]  /*20190*/  BSSY B0, `(.L_x_9723) ;  /* 0x000000b000007945 */ /* 0x000fe20003800000 */
[----:B------:R-:W5:Y:S01]  /*201a0*/  S2R R5, SR_CgaCtaId ;  /* 0x0000000000057919 */ /* 0x000f620000008800 */
[----:B--2---:R-:W-:-:S05]  /*201b0*/  VIADD R0, R0, 0x1 ;  /* 0x0000000100007836 */ /* 0x004fca0000000000 */
        /* <DEDUP_REMOVED lines=8> */
.L_x_9981:
[----:B------:R-:W-:Y:S05]  /*20240*/  BSYNC B0 ;  /* 0x0000000000007941 */ /* 0x000fea0003800000 */
.L_x_9723:
[----:B------:R-:W-:-:S03]  /*20250*/  UMOV UR4, 0xffffffff ;  /* 0xffffffff00047882 */ /* 0x000fc60000000000 */
[----:B------:R-:W-:Y:S05]  /*20260*/  BRA.DIV UR4, `(.L_x_9725) ;  /* 0x0000006e04387947 */ /* 0x000fea000b800000 */
[----:B-1----:R-:W1:Y:S02]  /*20270*/  S2R R0, SR_TID.X ;  /* 0x0000000000007919 */ /* 0x002e640000002100 */
[----:B-1----:R-:W-:-:S04]  /*20280*/  SHF.R.U32.HI R0, RZ, 0x5, R0 ;  /* 0x00000005ff007819 */ /* 0x002fc80000011600 */
[----:B------:R-:W-:-:S05]  /*20290*/  LOP3.LUT R0, R0, 0x3, RZ, 0xc0, !PT ;  /* 0x0000000300007812 */ /* 0x000fca00078ec0ff */
[----:B------:R1:W2:Y:S02]  /*202a0*/  SHFL.IDX PT, R14, R0, RZ, 0x1f ;  /* 0x00001fff000e7589 */ /* 0x0002a400000e0000 */
.L_x_9984:
[----:B--2---:R-:W-:-:S13]  /*202b0*/  ISETP.NE.AND P0, PT, R14, RZ, PT ;  /* 0x000000ff0e00720c */ /* 0x004fda0003f05270 */
[----:B------:R-:W-:Y:S05]  /*202c0*/  @P0 BRA `(.L_x_9392) ;  /* 0x0000000000880947 */ /* 0x000fea0003800000 */
[----:B------:R-:W-:-:S03]  /*202d0*/  UMOV UR4, 0xffffffff ;  /* 0xffffffff00047882 */ /* 0x000fc60000000000 */
[----:B------:R-:W-:Y:S05]  /*202e0*/  BRA.DIV UR4, `(.L_x_9726) ;  /* 0x0000006e044c7947 */ /* 0x000fea000b800000 */
[----:B------:R-:W-:-:S13]  /*202f0*/  ELECT P6, URZ, PT ;  /* 0x00000000003f782f */ /* 0x000fda00038c0000 */
.L_x_9987:
[----:B------:R-:W-:Y:S05]  /*20300*/  @!P6 BRA `(.L_x_9392) ;  /* 0x000000000078e947 */ /* 0x000fea0003800000 */
[----:B------:R-:W-:-:S06]  /*20310*/  ULOP3.LUT UR4, UR36, 0x2, URZ, 0xfc, !UPT ;  /* 0x0000000224047892 */ /* 0x000fcc000f8efc3f */
[----:B-1----:R-:W-:-:S05]  /*20320*/  IMAD.U32 R0, RZ, RZ, UR4 ;  /* 0x00000004ff007e24 */ /* 0x002fca000f8e00ff */
[----:B------:R-:W-:-:S13]  /*20330*/  ISETP.NE.AND P0, PT, R0, 0x3, PT ;  /* 0x000000030000780c */ /* 0x000fda0003f05270 */
[----:B------:R-:W-:Y:S05]  /*20340*/  @!P0 BRA `(.L_x_9727) ;  /* 0x0000000000048947 */ /* 0x000fea0003800000 */
[----:B------:R-:W-:Y:S01]  /*20350*/  BPT.TRAP 0x1 ;  /* 0x000000040000795c */ /* 0x000fe20000300000 */
.L_x_9727:
[C---:B------:R-:W-:Y:S01]  /*20360*/  LEA R5, R25.reuse, R4, 0x3 ;  /* 0x0000000419057211 */ /* 0x040fe200078e18ff */
[----:B------:R-:W-:Y:S01]  /*20370*/  VIADD R25, R25, 0x1 ;  /* 0x0000000119197836 */ /* 0x000fe20000000000 */
[----:B------:R-:W-:-:S04]  /*20380*/  SHF.L.U32 R0, R28, 0x1f, RZ ;  /* 0x0000001f1c007819 */ /* 0x000fc800000006ff */
[----:B------:R-:W1:Y:S01]  /*20390*/  SYNCS.PHASECHK.TRANS64.TRYWAIT P1, [R5+URZ+0x28840], R0 ;  /* 0x02884000050075a7 */ /* 0x000e62000802017f */
[----:B------:R-:W-:-:S04]  /*203a0*/  ISETP.NE.AND P2, PT, R25, 0x2, PT ;  /* 0x000000021900780c */ /* 0x000fc80003f45270 */
[----:B------:R-:W-:Y:S01]  /*203b0*/  SEL R3, RZ, 0x1, P2 ;  /* 0x00000001ff037807 */ /* 0x000fe20001000000 */
[----:B-1----:R-:W-:Y:S08]  /*203c0*/  @!P1 BRA `(.L_x_9728) ;  /* 0x0000006c00349947 */ /* 0x002ff00003800000 */
.L_x_9988:
[----:B------:R-:W-:Y:S02]  /*203d0*/  SEL R25, R25, RZ, P2 ;  /* 0x000000ff19197207 */ /* 0x000fe40001000000 */
[----:B------:R-:W-:Y:S01]  /*203e0*/  LOP3.LUT R2, R28, R3, RZ, 0x3c, !PT ;  /* 0x000000031c027212 */ /* 0x000fe200078e3cff */
[----:B------:R-:W-:Y:S06]  /*203f0*/  @!P0 BRA `(.L_x_9729) ;  /* 0x0000000000048947 */ /* 0x000fec0003800000 */
[----:B------:R-:W-:Y:S01]  /*20400*/  BPT.TRAP 0x1 ;  /* 0x000000040000795c */ /* 0x000fe20000300000 */
.L_x_9729:
[----:B------:R-:W-:Y:S01]  /*20410*/  IMAD R25, R25, 0x8, R4 ;  /* 0x0000000819197824 */ /* 0x000fe200078e0204 */
[----:B------:R-:W-:-:S04]  /*20420*/  SHF.L.U32 R2, R2, 0x1f, RZ ;  /* 0x0000001f02027819 */ /* 0x000fc800000006ff */
[----:B------:R-:W2:Y:S02]  /*20430*/  SYNCS.PHASECHK.TRANS64.TRYWAIT P1, [R25+URZ+0x28840], R2 ;  /* 0x02884002190075a7 */ /* 0x000ea4000802017f */
[----:B--2---:R-:W-:Y:S05]  /*20440*/  @!P1 BRA `(.L_x_9730) ;  /* 0x0000006c00289947 */ /* 0x004fea0003800000 */
.L_x_9989:
[----:B------:R-:W-:Y:S05]  /*20450*/  @!P0 BRA `(.L_x_9731) ;  /* 0x0000000000048947 */ /* 0x000fea0003800000 */
[----:B------:R-:W-:Y:S01]  /*20460*/  BPT.TRAP 0x1 ;  /* 0x000000040000795c */ /* 0x000fe20000300000 */
.L_x_9731:
[----:B------:R-:W5:Y:S02]  /*20470*/  SYNCS.PHASECHK.TRANS64.TRYWAIT P1, [R5+URZ+0x28860], R0 ;  /* 0x02886000050075a7 */ /* 0x000f64000802017f */
[----:B-----5:R-:W-:Y:S05]  /*20480*/  @!P1 BRA `(.L_x_9732) ;  /* 0x0000006c002c9947 */ /* 0x020fea0003800000 */
.L_x_9990:
[----:B------:R-:W-:Y:S05]  /*20490*/  @!P0 BRA `(.L_x_9733) ;  /* 0x0000000000048947 */ /* 0x000fea0003800000 */
[----:B------:R-:W-:Y:S01]  /*204a0*/  BPT.TRAP 0x1 ;  /* 0x000000040000795c */ /* 0x000fe20000300000 */
.L_x_9733:
[----:B------:R0:W0:Y:S02]  /*204b0*/  SYNCS.PHASECHK.TRANS64.TRYWAIT P0, [R25+URZ+0x28860], R2 ;  /* 0x02886002190075a7 */ /* 0x000024000800017f */
[----:B0-----:R-:W-:Y:S05]  /*204c0*/  @!P0 NANOSLEEP.SYNCS 0x989680 ;  /* 0x009896800000895d */ /* 0x001fea0003900000 */
[----:B------:R-:W0:Y:S02]  /*204d0*/  @!P0 SYNCS.PHASECHK.TRANS64 P0, [R25+URZ+0x28860], R2 ;  /* 0x02886002190085a7 */ /* 0x000e24000800007f */
[----:B0-----:R-:W-:Y:S05]  /*204e0*/  @!P0 BRA `(.L_x_9733) ;  /* 0xfffffffc00f08947 */ /* 0x001fea000383ffff */
.L_x_9392:
[----:B------:R-:W-:Y:S05]  /*204f0*/  BSYNC B9 ;  /* 0x0000000000097941 */ /* 0x000fea0003800000 */
.L_x_9389:
[----:B------:R-:W-:Y:S05]  /*20500*/  EXIT ;  /* 0x000000000000794d */ /* 0x000fea0003800000 */
.L_x_9414:
[----:B0-----:R0:W1:Y:S02]  /*20510*/  SYNCS.PHASECHK.TRANS64.TRYWAIT P6, [R91+URZ+0x28890], R102 ;  /* 0x028890665b0075a7 */ /* 0x00106400080c017f */
[----:B-1----:R-:W-:Y:S05]  /*20520*/  @!P6 NANOSLEEP.SYNCS 0x989680 ;  /* 0x009896800000e95d */ /* 0x002fea0003900000 */
[----:B------:R-:W1:Y:S02]  /*20530*/  @!P6 SYNCS.PHASECHK.TRANS64 P6, [R91+URZ+0x28890], R102 ;  /* 0x028890665b00e5a7 */ /* 0x000e6400080c007f */
[----:B-1----:R-:W-:Y:S05]  /*20540*/  @!P6 BRA `(.L_x_9414) ;  /* 0xfffffffc00f0e947 */ /* 0x002fea000383ffff */
[----:B------:R-:W-:Y:S05]  /*20550*/  BRA `(.L_x_9734) ;  /* 0xfffffe2800d47947 */ /* 0x000fea000383ffff */
.L_x_9415:
        /* <DEDUP_REMOVED lines=8> */
.L_x_9736:
[----:B------:R-:W-:Y:S05]  /*205e0*/  BSYNC B1 ;  /* 0x0000000000017941 */ /* 0x000fea0003800000 */
.L_x_9735:
[----:B------:R-:W-:Y:S01]  /*205f0*/  IMAD.MOV.U32 R13, RZ, RZ, R108 ;  /* 0x000000ffff0d7224 */ /* 0x000fe200078e006c */
[----:B------:R-:W-:Y:S01]  /*20600*/  MOV R15, 0xffffffff ;  /* 0xffffffff000f7802 */ /* 0x000fe20000000f00 */
[----:B------:R-:W-:Y:S02]  /*20610*/  IMAD.MOV.U32 R12, RZ, RZ, RZ ;  /* 0x000000ffff0c7224 */ /* 0x000fe400078e00ff */
[----:B------:R-:W-:Y:S02]  /*20620*/  IMAD.MOV.U32 R11, RZ, RZ, 0x181f ;  /* 0x0000181fff0b7424 */ /* 0x000fe400078e00ff */
[----:B------:R-:W-:-:S07]  /*20630*/  IMAD.MOV.U32 R79, RZ, RZ, R14 ;  /* 0x000000ffff4f7224 */ /* 0x000fce00078e000e */
[----:B------:R-:W-:Y:S05]  /*20640*/  WARPSYNC.COLLECTIVE R15, `(.L_x_9737) ;  /* 0x000000000f087348 */ /* 0x000fea0003c00000 */
[----:B------:R0:W1:Y:S02]  /*20650*/  SHFL.IDX P6, R14, R13, R12, R11 ;  /* 0x0000000c0d0e7389 */ /* 0x00006400000c000b */
[----:B01----:R-:W-:Y:S01]  /*20660*/  ENDCOLLECTIVE ;  /* 0x000000000000791b */ /* 0x003fe20003800000 */
.L_x_9737:
[----:B------:R-:W-:Y:S01]  /*20670*/  IMAD.MOV.U32 R105, RZ, RZ, R14 ;  /* 0x000000ffff697224 */ /* 0x000fe200078e000e */
[----:B------:R-:W-:Y:S06]  /*20680*/  BRA `(.L_x_9738) ;  /* 0xfffffe28009c7947 */ /* 0x000fec000383ffff */
.L_x_9424:
        /* <DEDUP_REMOVED lines=8> */
.L_x_9740:
[----:B------:R-:W-:Y:S05]  /*20710*/  BSYNC B1 ;  /* 0x0000000000017941 */ /* 0x000fea0003800000 */
.L_x_9739:
        /* <DEDUP_REMOVED lines=8> */
.L_x_9741:
[----:B------:R-:W-:Y:S01]  /*207a0*/  MOV R73, R14 ;  /* 0x0000000e00497202 */ /* 0x000fe20000000f00 */
[----:B------:R-:W-:Y:S06]  /*207b0*/  BRA `(.L_x_9742) ;  /* 0xfffffe3000307947 */ /* 0x000fec000383ffff */
.L_x_9433:
        /* <DEDUP_REMOVED lines=8> */
.L_x_9744:
[----:B------:R-:W-:Y:S05]  /*20840*/  BSYNC B1 ;  /* 0x0000000000017941 */ /* 0x000fea0003800000 */
.L_x_9743:
        /* <DEDUP_REMOVED lines=8> */
.L_x_9745:
[----:B------:R-:W-:Y:S01]  /*208d0*/  IMAD.MOV.U32 R65, RZ, RZ, R14 ;  /* 0x000000ffff417224 */ /* 0x000fe200078e000e */
[----:B------:R-:W-:Y:S06]  /*208e0*/  BRA `(.L_x_9746) ;  /* 0xfffffe3400c47947 */ /* 0x000fec000383ffff */
.L_x_9442:
        /* <DEDUP_REMOVED lines=8> */
.L_x_9748:
[----:B------:R-:W-:Y:S05]  /*20970*/  BSYNC B1 ;  /* 0x0000000000017941 */ /* 0x000fea0003800000 */
.L_x_9747:
        /* <DEDUP_REMOVED lines=8> */
.L_x_9749:
[----:B------:R-:W-:Y:S01]  /*20a00*/  IMAD.MOV.U32 R53, RZ, RZ, R14 ;  /* 0x000000ffff357224 */ /* 0x000fe200078e000e */
[----:B------:R-:W-:Y:S06]  /*20a10*/  BRA `(.L_x_9750) ;  /* 0xfffffe3c00547947 */ /* 0x000fec000383ffff */
.L_x_9454:
[----:B-1----:R1:W2:Y:S02]  /*20a20*/  SYNCS.PHASECHK.TRANS64.TRYWAIT P4, [R91+URZ+0x28890], R102 ;  /* 0x028890665b0075a7 */ /* 0x0022a4000808017f */
[----:B--2---:R-:W-:Y:S05]  /*20a30*/  @!P4 NANOSLEEP.SYNCS 0x989680 ;  /* 0x009896800000c95d */ /* 0x004fea0003900000 */
[----:B------:R-:W2:Y:S02]  /*20a40*/  @!P4 SYNCS.PHASECHK.TRANS64 P4, [R91+URZ+0x28890], R102 ;  /* 0x028890665b00c5a7 */ /* 0x000ea4000808007f */
[----:B--2---:R-:W-:Y:S05]  /*20a50*/  @!P4 BRA `(.L_x_9454) ;  /* 0xfffffffc00f0c947 */ /* 0x004fea000383ffff */
[----:B------:R-:W-:Y:S05]  /*20a60*/  BRA `(.L_x_9751) ;  /* 0xfffffe4c00807947 */ /* 0x000fea000383ffff */
.L_x_9455:
        /* <DEDUP_REMOVED lines=8> */
.L_x_9753:
[----:B------:R-:W-:Y:S05]  /*20af0*/  BSYNC B1 ;  /* 0x0000000000017941 */ /* 0x000fea0003800000 */
.L_x_9752:
        /* <DEDUP_REMOVED lines=8> */
.L_x_9754:
[----:B------:R-:W-:Y:S01]  /*20b80*/  IMAD.MOV.U32 R106, RZ, RZ, R14 ;  /* 0x000000ffff6a7224 */ /* 0x000fe200078e000e */
[----:B------:R-:W-:Y:S06]  /*20b90*/  BRA `(.L_x_9755) ;  /* 0xfffffe4c004c7947 */ /* 0x000fec000383ffff */
.L_x_9460:
        /* <DEDUP_REMOVED lines=8> */
.L_x_9757:
[----:B------:R-:W-:Y:S05]  /*20c20*/  BSYNC B1 ;  /* 0x0000000000017941 */ /* 0x000fea0003800000 */
.L_x_9756:
        /* <DEDUP_REMOVED lines=8> */
.L_x_9758:
[----:B------:R-:W-:Y:S01]  /*20cb0*/  IMAD.MOV.U32 R50, RZ, RZ, R14 ;  /* 0x000000ffff327224 */ /* 0x000fe200078e000e */
[----:B------:R-:W-:Y:S06]  /*20cc0*/  BRA `(.L_x_9759) ;  /* 0xfffffe5400047947 */ /* 0x000fec000383ffff */
.L_x_9465:
[----:B------:R-:W-:Y:S01]  /*20cd0*/  BSSY B1, `(.L_x_9760) ;  /* 0x0000008000017945 */ /* 0x000fe20003800000 */
[----:B0---4-:R-:W-:Y:S01]  /*20ce0*/  IMAD.MOV.U32 R13, RZ, RZ, R103 ;  /* 0x000000ffff0d7224 */ /* 0x011fe200078e0067 */
[----:B------:R-:W-:Y:S01]  /*20cf0*/  MOV R15, 0xffffffff ;  /* 0xffffffff000f7802 */ /* 0x000fe20000000f00 */
[----:B------:R-:W-:Y:S02]  /*20d00*/  IMAD.MOV.U32 R12, RZ, RZ, 0x2 ;  /* 0x00000002ff0c7424 */ /* 0x000fe400078e00ff */
[----:B------:R-:W-:-:S07]  /*20d10*/  IMAD.MOV.U32 R11, RZ, RZ, 0x181f ;  /* 0x0000181fff0b7424 */ /* 0x000fce00078e00ff */
[----:B-123--:R-:W-:Y:S05]  /*20d20*/  WARPSYNC.COLLECTIVE R15, `(.L_x_9761) ;  /* 0x000000000f087348 */ /* 0x00efea0003c00000 */
[----:B------:R0:W4:Y:S02]  /*20d30*/  SHFL.IDX P6, R14, R13, R12, R11 ;  /* 0x0000000c0d0e7389 */ /* 0x00012400000c000b */
[----:B01234-:R-:W-:Y:S01]  /*20d40*/  ENDCOLLECTIVE ;  /* 0x000000000000791b */ /* 0x01ffe20003800000 */
.L_x_9761:
[----:B------:R-:W-:Y:S05]  /*20d50*/  BSYNC B1 ;  /* 0x0000000000017941 */ /* 0x000fea0003800000 */
.L_x_9760:
        /* <DEDUP_REMOVED lines=8> */
.L_x_9762:
[----:B------:R-:W-:Y:S01]  /*20de0*/  IMAD.MOV.U32 R50, RZ, RZ, R14 ;  /* 0x000000ffff327224 */ /* 0x000fe200078e000e */
[----:B------:R-:W-:Y:S06]  /*20df0*/  BRA `(.L_x_9763) ;  /* 0xfffffe5800b07947 */ /* 0x000fec000383ffff */
.L_x_9470:
        /* <DEDUP_REMOVED lines=8> */
.L_x_9765:
[----:B------:R-:W-:Y:S05]  /*20e80*/  BSYNC B1 ;  /* 0x0000000000017941 */ /* 0x000fea0003800000 */
.L_x_9764:
        /* <DEDUP_REMOVED lines=8> */
.L_x_9766:
[----:B------:R-:W-:Y:S01]  /*20f10*/  IMAD.MOV.U32 R108, RZ, RZ, R14 ;  /* 0x000000ffff6c7224 */ /* 0x000fe200078e000e */
[----:B------:R-:W-:Y:S06]  /*20f20*/  BRA `(.L_x_9767) ;  /* 0xfffffe6000607947 */ /* 0x000fec000383ffff */
.L_x_9475:
[----:B0-----:R0:W1:Y:S02]  /*20f30*/  SYNCS.PHASECHK.TRANS64.TRYWAIT P3, [R91+URZ+0x28890], R102 ;  /* 0x028890665b0075a7 */ /* 0x001064000806017f */
[----:B-1----:R-:W-:Y:S05]  /*20f40*/  @!P3 NANOSLEEP.SYNCS 0x989680 ;  /* 0x009896800000b95d */ /* 0x002fea0003900000 */
[----:B------:R-:W1:Y:S02]  /*20f50*/  @!P3 SYNCS.PHASECHK.TRANS64 P3, [R91+URZ+0x28890], R102 ;  /* 0x028890665b00b5a7 */ /* 0x000e64000806007f */
[----:B-1----:R-:W-:Y:S05]  /*20f60*/  @!P3 BRA `(.L_x_9475) ;  /* 0xfffffffc00f0b947 */ /* 0x002fea000383ffff */
[----:B------:R-:W-:Y:S05]  /*20f70*/  BRA `(.L_x_9768) ;  /* 0xfffffe6800647947 */ /* 0x000fea000383ffff */
.L_x_9476:
        /* <DEDUP_REMOVED lines=8> */
.L_x_9770:
[----:B------:R-:W-:Y:S05]  /*21000*/  BSYNC B1 ;  /* 0x0000000000017941 */ /* 0x000fea0003800000 */
.L_x_9769:
        /* <DEDUP_REMOVED lines=8> */
.L_x_9771:
[----:B------:R-:W-:Y:S05]  /*21090*/  BRA `(.L_x_9772) ;  /* 0xfffffe68008c7947 */ /* 0x000fea000383ffff */
.L_x_9479:
        /* <DEDUP_REMOVED lines=8> */
.L_x_9774:
[----:B------:R-:W-:Y:S05]  /*21120*/  BSYNC B1 ;  /* 0x0000000000017941 */ /* 0x000fea0003800000 */
.L_x_9773:
        /* <DEDUP_REMOVED lines=8> */
.L_x_9775:
[----:B------:R-:W-:Y:S05]  /*211b0*/  BRA `(.L_x_9776) ;  /* 0xfffffe68008c7947 */ /* 0x000fea000383ffff */
.L_x_9482:
        /* <DEDUP_REMOVED lines=8> */
.L_x_9778:
[----:B------:R-:W-:Y:S05]  /*21240*/  BSYNC B1 ;  /* 0x0000000000017941 */ /* 0x000fea0003800000 */
.L_x_9777:
        /* <DEDUP_REMOVED lines=8> */
.L_x_9779:
[----:B------:R-:W-:Y:S05]  /*212d0*/  BRA `(.L_x_9780) ;  /* 0xfffffe6800907947 */ /* 0x000fea000383ffff */
.L_x_9485:
[----:B------:R-:W-:Y:S01]  /*212e0*/  BSSY B1, `(.L_x_9781) ;  /* 0x0000008000017945 */ /* 0x000fe20003800000 */
[----:B0-----:R-:W-:Y:S01]  /*212f0*/  MOV R13, R46 ;  /* 0x0000002e000d7202 */ /* 0x001fe20000000f00 */
[----:B------:R-:W-:Y:S02]  /*21300*/  IMAD.MOV.U32 R12, RZ, RZ, 0x3 ;  /* 0x00000003ff0c7424 */ /* 0x000fe400078e00ff */
[----:B------:R-:W-:Y:S02]  /*21310*/  IMAD.MOV.U32 R11, RZ, RZ, 0x181f ;  /* 0x0000181fff0b7424 */ /* 0x000fe400078e00ff */
[----:B------:R-:W-:-:S07]  /*21320*/  IMAD.MOV.U32 R15, RZ, RZ, -0x1 ;  /* 0xffffffffff0f7424 */ /* 0x000fce00078e00ff */
[----:B-1234-:R-:W-:Y:S05]  /*21330*/  WARPSYNC.COLLECTIVE R15, `(.L_x_9782) ;  /* 0x000000000f087348 */ /* 0x01efea0003c00000 */
[----:B----4-:R0:W4:Y:S02]  /*21340*/  SHFL.IDX P6, R14, R13, R12, R11 ;  /* 0x0000000c0d0e7389 */ /* 0x01012400000c000b */
[----:B01234-:R-:W-:Y:S01]  /*21350*/  ENDCOLLECTIVE ;  /* 0x000000000000791b */ /* 0x01ffe20003800000 */
.L_x_9782:
[----:B------:R-:W-:Y:S05]  /*21360*/  BSYNC B1 ;  /* 0x0000000000017941 */ /* 0x000fea0003800000 */
.L_x_9781:
        /* <DEDUP_REMOVED lines=8> */
.L_x_9783:
[----:B------:R-:W-:Y:S05]  /*213f0*/  BRA `(.L_x_9784) ;  /* 0xfffffe6800947947 */ /* 0x000fea000383ffff */
.L_x_9489:
[----:B------:R0:W0:Y:S02]  /*21400*/  SYNCS.PHASECHK.TRANS64.TRYWAIT P4, [R91+URZ+0x288b0], R102 ;  /* 0x0288b0665b0075a7 */ /* 0x000024000808017f */
[----:B0-----:R-:W-:Y:S05]  /*21410*/  @!P4 NANOSLEEP.SYNCS 0x989680 ;  /* 0x009896800000c95d */ /* 0x001fea0003900000 */
[----:B------:R-:W0:Y:S02]  /*21420*/  @!P4 SYNCS.PHASECHK.TRANS64 P4, [R91+URZ+0x288b0], R102 ;  /* 0x0288b0665b00c5a7 */ /* 0x000e24000808007f */
[----:B0-----:R-:W-:Y:S05]  /*21430*/  @!P4 BRA `(.L_x_9489) ;  /* 0xfffffffc00f0c947 */ /* 0x001fea000383ffff */
[----:B------:R-:W-:Y:S05]  /*21440*/  BRA `(.L_x_9785) ;  /* 0xfffffe6c00107947 */ /* 0x000fea000383ffff */
.L_x_9501:
[----:B------:R-:W-:Y:S01]  /*21450*/  BSSY B0, `(.L_x_9786) ;  /* 0x0000008000007945 */ /* 0x000fe20003800000 */
[----:B----4-:R-:W-:Y:S01]  /*21460*/  IMAD.MOV.U32 R13, RZ, RZ, R220 ;  /* 0x000000ffff0d7224 */ /* 0x010fe200078e00dc */
[----:B------:R-:W-:Y:S01]  /*21470*/  MOV R11, 0x1f ;  /* 0x0000001f000b7802 */ /* 0x000fe20000000f00 */
[----:B------:R-:W-:Y:S02]  /*21480*/  IMAD.MOV.U32 R12, RZ, RZ, RZ ;  /* 0x000000ffff0c7224 */ /* 0x000fe400078e00ff */
[----:B------:R-:W-:-:S07]  /*21490*/  IMAD.MOV.U32 R15, RZ, RZ, -0x1 ;  /* 0xffffffffff0f7424 */ /* 0x000fce00078e00ff */
[----:B--2--5:R-:W-:Y:S05]  /*214a0*/  WARPSYNC.COLLECTIVE R15, `(.L_x_9787) ;  /* 0x000000000f087348 */ /* 0x024fea0003c00000 */
[----:B------:R0:W1:Y:S02]  /*214b0*/  SHFL.IDX P6, R14, R13, R12, R11 ;  /* 0x0000000c0d0e7389 */ /* 0x00006400000c000b */
[----:B012--5:R-:W-:Y:S01]  /*214c0*/  ENDCOLLECTIVE ;  /* 0x000000000000791b */ /* 0x027fe20003800000 */
.L_x_9787:
[----:B------:R-:W-:Y:S05]  /*214d0*/  BSYNC B0 ;  /* 0x0000000000007941 */ /* 0x000fea0003800000 */
.L_x_9786:
[----:B------:R-:W-:Y:S01]  /*214e0*/  IMAD.MOV.U32 R190, RZ, RZ, R14 ;  /* 0x000000ffffbe7224 */ /* 0x000fe200078e000e */
[----:B------:R-:W-:Y:S06]  /*214f0*/  BRA `(.L_x_9788) ;  /* 0xfffffe74007c7947 */ /* 0x000fec000383ffff */
.L_x_9511:
        /* <DEDUP_REMOVED lines=8> */
.L_x_9790:
[----:B------:R-:W-:Y:S05]  /*21580*/  BSYNC B1 ;  /* 0x0000000000017941 */ /* 0x000fea0003800000 */
.L_x_9789:
        /* <DEDUP_REMOVED lines=8> */
.L_x_9791:
[----:B------:R-:W-:Y:S02]  /*21610*/  IMAD.MOV.U32 R13, RZ, RZ, R8 ;  /* 0x000000ffff0d7224 */ /* 0x000fe400078e0008 */
[----:B------:R-:W-:-:S07]  /*21620*/  IMAD.MOV.U32 R3, RZ, RZ, R14 ;  /* 0x000000ffff037224 */ /* 0x000fce00078e000e */
[----:B------:R-:W-:Y:S05]  /*21630*/  WARPSYNC.COLLECTIVE R15, `(.L_x_9792) ;  /* 0x000000000f087348 */ /* 0x000fea0003c00000 */
[----:B------:R0:W1:Y:S02]  /*21640*/  SHFL.IDX P6, R14, R13, R12, R11 ;  /* 0x0000000c0d0e7389 */ /* 0x00006400000c000b */
[----:B01----:R-:W-:Y:S01]  /*21650*/  ENDCOLLECTIVE ;  /* 0x000000000000791b */ /* 0x003fe20003800000 */
.L_x_9792:
[----:B------:R-:W-:Y:S02]  /*21660*/  IMAD.MOV.U32 R13, RZ, RZ, R7 ;  /* 0x000000ffff0d7224 */ /* 0x000fe400078e0007 */
[----:B------:R-:W-:-:S07]  /*21670*/  IMAD.MOV.U32 R4, RZ, RZ, R14 ;  /* 0x000000ffff047224 */ /* 0x000fce00078e000e */
[----:B------:R-:W-:Y:S05]  /*21680*/  WARPSYNC.COLLECTIVE R15, `(.L_x_9793) ;  /* 0x000000000f087348 */ /* 0x000fea0003c00000 */
[----:B------:R0:W1:Y:S02]  /*21690*/  SHFL.IDX P6, R14, R13, R12, R11 ;  /* 0x0000000c0d0e7389 */ /* 0x00006400000c000b */
[----:B01----:R-:W-:Y:S01]  /*216a0*/  ENDCOLLECTIVE ;  /* 0x000000000000791b */ /* 0x003fe20003800000 */
.L_x_9793:
[----:B------:R-:W-:Y:S05]  /*216b0*/  BRA `(.L_x_9794) ;  /* 0xfffffe7800d07947 */ /* 0x000fea000383ffff */
.L_x_9514:
[----:B------:R-:W-:Y:S01]  /*216c0*/  BSSY B1, `(.L_x_9795) ;  /* 0x0000008000017945 */ /* 0x000fe20003800000 */
[----:B--2---:R-:W-:Y:S02]  /*216d0*/  IMAD.MOV.U32 R13, RZ, RZ, R6 ;  /* 0x000000ffff0d7224 */ /* 0x004fe400078e0006 */
[----:B------:R-:W-:Y:S02]  /*216e0*/  IMAD.MOV.U32 R12, RZ, RZ, 0x1 ;  /* 0x00000001ff0c7424 */ /* 0x000fe400078e00ff */
[----:B------:R-:W-:Y:S02]  /*216f0*/  IMAD.MOV.U32 R11, RZ, RZ, 0x181f ;  /* 0x0000181fff0b7424 */ /* 0x000fe400078e00ff */
[----:B------:R-:W-:-:S07]  /*21700*/  IMAD.MOV.U32 R15, RZ, RZ, -0x1 ;  /* 0xffffffffff0f7424 */ /* 0x000fce00078e00ff */
[----:B-1----:R-:W-:Y:S05]  /*21710*/  WARPSYNC.COLLECTIVE R15, `(.L_x_9796) ;  /* 0x000000000f087348 */ /* 0x002fea0003c00000 */
[----:B------:R0:W2:Y:S02]  /*21720*/  SHFL.IDX P6, R14, R13, R12, R11 ;  /* 0x0000000c0d0e7389 */ /* 0x0000a400000c000b */
[----:B012---:R-:W-:Y:S01]  /*21730*/  ENDCOLLECTIVE ;  /* 0x000000000000791b */ /* 0x007fe20003800000 */
.L_x_9796:
[----:B------:R-:W-:Y:S05]  /*21740*/  BSYNC B1 ;  /* 0x0000000000017941 */ /* 0x000fea0003800000 */
.L_x_9795:
        /* <DEDUP_REMOVED lines=8> */
.L_x_9797:
[----:B------:R-:W-:Y:S02]  /*217d0*/  IMAD.MOV.U32 R13, RZ, RZ, R8 ;  /* 0x000000ffff0d7224 */ /* 0x000fe400078e0008 */
[----:B------:R-:W-:-:S07]  /*217e0*/  IMAD.MOV.U32 R3, RZ, RZ, R14 ;  /* 0x000000ffff037224 */ /* 0x000fce00078e000e */
[----:B------:R-:W-:Y:S05]  /*217f0*/  WARPSYNC.COLLECTIVE R15, `(.L_x_9798) ;  /* 0x000000000f087348 */ /* 0x000fea0003c00000 */
[----:B------:R0:W1:Y:S02]  /*21800*/  SHFL.IDX P6, R14, R13, R12, R11 ;  /* 0x0000000c0d0e7389 */ /* 0x00006400000c000b */
[----:B01----:R-:W-:Y:S01]  /*21810*/  ENDCOLLECTIVE ;  /* 0x000000000000791b */ /* 0x003fe20003800000 */
.L_x_9798:
[----:B------:R-:W-:Y:S02]  /*21820*/  IMAD.MOV.U32 R13, RZ, RZ, R7 ;  /* 0x000000ffff0d7224 */ /* 0x000fe400078e0007 */
[----:B------:R-:W-:-:S07]  /*21830*/  IMAD.MOV.U32 R4, RZ, RZ, R14 ;  /* 0x000000ffff047224 */ /* 0x000fce00078e000e */
[----:B------:R-:W-:Y:S05]  /*21840*/  WARPSYNC.COLLECTIVE R15, `(.L_x_9799) ;  /* 0x000000000f087348 */ /* 0x000fea0003c00000 */
[----:B------:R0:W1:Y:S02]  /*21850*/  SHFL.IDX P6, R14, R13, R12, R11 ;  /* 0x0000000c0d0e7389 */ /* 0x00006400000c000b */
[----:B01----:R-:W-:Y:S01]  /*21860*/  ENDCOLLECTIVE ;  /* 0x000000000000791b */ /* 0x003fe20003800000 */
.L_x_9799:
[----:B------:R-:W-:Y:S05]  /*21870*/  BRA `(.L_x_9800) ;  /* 0xfffffe7c003c7947 */ /* 0x000fea000383ffff */
.L_x_9517:
        /* <DEDUP_REMOVED lines=8> */
.L_x_9802:
[----:B------:R-:W-:Y:S05]  /*21900*/  BSYNC B1 ;  /* 0x0000000000017941 */ /* 0x000fea0003800000 */
.L_x_9801:
        /* <DEDUP_REMOVED lines=8> */
.L_x_9803:
[----:B------:R-:W-:Y:S02]  /*21990*/  IMAD.MOV.U32 R13, RZ, RZ, R8 ;  /* 0x000000ffff0d7224 */ /* 0x000fe400078e0008 */
[----:B------:R-:W-:-:S07]  /*219a0*/  IMAD.MOV.U32 R3, RZ, RZ, R14 ;  /* 0x000000ffff037224 */ /* 0x000fce00078e000e */
[----:B------:R-:W-:Y:S05]  /*219b0*/  WARPSYNC.COLLECTIVE R15, `(.L_x_9804) ;  /* 0x000000000f087348 */ /* 0x000fea0003c00000 */
[----:B------:R0:W1:Y:S02]  /*219c0*/  SHFL.IDX P6, R14, R13, R12, R11 ;  /* 0x0000000c0d0e7389 */ /* 0x00006400000c000b */
[----:B01----:R-:W-:Y:S01]  /*219d0*/  ENDCOLLECTIVE ;  /* 0x000000000000791b */ /* 0x003fe20003800000 */
.L_x_9804:
[----:B------:R-:W-:Y:S02]  /*219e0*/  IMAD.MOV.U32 R13, RZ, RZ, R7 ;  /* 0x000000ffff0d7224 */ /* 0x000fe400078e0007 */
[----:B------:R-:W-:-:S07]  /*219f0*/  IMAD.MOV.U32 R4, RZ, RZ, R14 ;  /* 0x000000ffff047224 */ /* 0x000fce00078e000e */
[----:B------:R-:W-:Y:S05]  /*21a00*/  WARPSYNC.COLLECTIVE R15, `(.L_x_9805) ;  /* 0x000000000f087348 */ /* 0x000fea0003c00000 */
[----:B------:R0:W1:Y:S02]  /*21a10*/  SHFL.IDX P6, R14, R13, R12, R11 ;  /* 0x0000000c0d0e7389 */ /* 0x00006400000c000b */
[----:B01----:R-:W-:Y:S01]  /*21a20*/  ENDCOLLECTIVE ;  /* 0x000000000000791b */ /* 0x003fe20003800000 */
.L_x_9805:
[----:B------:R-:W-:Y:S05]  /*21a30*/  BRA `(.L_x_9806) ;  /* 0xfffffe7c00a07947 */ /* 0x000fea000383ffff */
.L_x_9520:
        /* <DEDUP_REMOVED lines=8> */
.L_x_9808:
[----:B------:R-:W-:Y:S05]  /*21ac0*/  BSYNC B1 ;  /* 0x0000000000017941 */ /* 0x000fea0003800000 */
.L_x_9807:
        /* <DEDUP_REMOVED lines=8> */
.L_x_9809:
[----:B------:R-:W-:Y:S02]  /*21b50*/  IMAD.MOV.U32 R13, RZ, RZ, R8 ;  /* 0x000000ffff0d7224 */ /* 0x000fe400078e0008 */
[----:B------:R-:W-:-:S07]  /*21b60*/  IMAD.MOV.U32 R3, RZ, RZ, R14 ;  /* 0x000000ffff037224 */ /* 0x000fce00078e000e */
[----:B------:R-:W-:Y:S05]  /*21b70*/  WARPSYNC.COLLECTIVE R15, `(.L_x_9810) ;  /* 0x000000000f087348 */ /* 0x000fea0003c00000 */
[----:B------:R0:W1:Y:S02]  /*21b80*/  SHFL.IDX P6, R14, R13, R12, R11 ;  /* 0x0000000c0d0e7389 */ /* 0x00006400000c000b */
[----:B01----:R-:W-:Y:S01]  /*21b90*/  ENDCOLLECTIVE ;  /* 0x000000000000791b */ /* 0x003fe20003800000 */
.L_x_9810:
[----:B------:R-:W-:Y:S02]  /*21ba0*/  IMAD.MOV.U32 R13, RZ, RZ, R7 ;  /* 0x000000ffff0d7224 */ /* 0x000fe400078e0007 */
[----:B------:R-:W-:-:S07]  /*21bb0*/  IMAD.MOV.U32 R4, RZ, RZ, R14 ;  /* 0x000000ffff047224 */ /* 0x000fce00078e000e */
[----:B------:R-:W-:Y:S05]  /*21bc0*/  WARPSYNC.COLLECTIVE R15, `(.L_x_9811) ;  /* 0x000000000f087348 */ /* 0x000fea0003c00000 */
[----:B------:R0:W1:Y:S02]  /*21bd0*/  SHFL.IDX P6, R14, R13, R12, R11 ;  /* 0x0000000c0d0e7389 */ /* 0x00006400000c000b */
[----:B01----:R-:W-:Y:S01]  /*21be0*/  ENDCOLLECTIVE ;  /* 0x000000000000791b */ /* 0x003fe20003800000 */
.L_x_9811:
[----:B------:R-:W-:Y:S05]  /*21bf0*/  BRA `(.L_x_9812) ;  /* 0xfffffe80000c7947 */ /* 0x000fea000383ffff */
.L_x_9524:
[----:B0-----:R0:W1:Y:S02]  /*21c00*/  SYNCS.PHASECHK.TRANS64.TRYWAIT P0, [R18+URZ+0x28800], R5 ;  /* 0x02880005120075a7 */ /* 0x001064000800017f */
[----:B-1----:R-:W-:Y:S05]  /*21c10*/  @!P0 NANOSLEEP.SYNCS 0x989680 ;  /* 0x009896800000895d */ /* 0x002fea0003900000 */
[----:B------:R-:W1:Y:S02]  /*21c20*/  @!P0 SYNCS.PHASECHK.TRANS64 P0, [R18+URZ+0x28800], R5 ;  /* 0x02880005120085a7 */ /* 0x000e64000800007f */
[----:B-1----:R-:W-:Y:S05]  /*21c30*/  @!P0 BRA `(.L_x_9524) ;  /* 0xfffffffc00f08947 */ /* 0x002fea000383ffff */
[----:B------:R-:W-:Y:S05]  /*21c40*/  BRA `(.L_x_9813) ;  /* 0xfffffe8000d07947 */ /* 0x000fea000383ffff */
.L_x_9540:
[----:B--2---:R-:W1:Y:S01]  /*21c50*/  LDC R47, c[0x0][0x3f4] ;  /* 0x0000fd00ff2f7b82 */ /* 0x004e620000000800 */
[----:B------:R-:W-:Y:S01]  /*21c60*/  BSSY B1, `(.L_x_9814) ;  /* 0x0000008000017945 */ /* 0x000fe20003800000 */
[----:B----4-:R-:W-:Y:S01]  /*21c70*/  MOV R13, R35 ;  /* 0x00000023000d7202 */ /* 0x010fe20000000f00 */
[----:B------:R-:W-:Y:S02]  /*21c80*/  IMAD.MOV.U32 R12, RZ, RZ, RZ ;  /* 0x000000ffff0c7224 */ /* 0x000fe400078e00ff */
[----:B------:R-:W-:Y:S02]  /*21c90*/  IMAD.MOV.U32 R11, RZ, RZ, 0x181f ;  /* 0x0000181fff0b7424 */ /* 0x000fe400078e00ff */
[----:B------:R-:W-:-:S07]  /*21ca0*/  IMAD.MOV.U32 R15, RZ, RZ, -0x1 ;  /* 0xffffffffff0f7424 */ /* 0x000fce00078e00ff */
[----:B01----:R-:W-:Y:S05]  /*21cb0*/  WARPSYNC.COLLECTIVE R15, `(.L_x_9815) ;  /* 0x000000000f087348 */ /* 0x003fea0003c00000 */
[----:B------:R2:W3:Y:S02]  /*21cc0*/  SHFL.IDX P6, R14, R13, R12, R11 ;  /* 0x0000000c0d0e7389 */ /* 0x0004e400000c000b */
[----:B0123--:R-:W-:Y:S01]  /*21cd0*/  ENDCOLLECTIVE ;  /* 0x000000000000791b */ /* 0x00ffe20003800000 */
.L_x_9815:
[----:B------:R-:W-:Y:S05]  /*21ce0*/  BSYNC B1 ;  /* 0x0000000000017941 */ /* 0x000fea0003800000 */
.L_x_9814:
        /* <DEDUP_REMOVED lines=10> */
.L_x_9816:
        /* <DEDUP_REMOVED lines=8> */
.L_x_9817:
[----:B------:R-:W-:-:S05]  /*21e10*/  @!P1 IADD3 R4, P2, R4, R7, RZ ;  /* 0x0000000704049210 */ /* 0x000fca0007f5e0ff */
[----:B------:R-:W-:Y:S02]  /*21e20*/  @!P1 IMAD.X R3, R3, 0x1, R6, P2 ;  /* 0x0000000103039824 */ /* 0x000fe400010e0606 */
[----:B------:R-:W-:Y:S02]  /*21e30*/  @!P1 IMAD.MOV.U32 R24, RZ, RZ, R4 ;  /* 0x000000ffff189224 */ /* 0x000fe400078e0004 */
[----:B------:R-:W-:Y:S02]  /*21e40*/  @!P1 IMAD.MOV.U32 R25, RZ, RZ, R3 ;  /* 0x000000ffff199224 */ /* 0x000fe400078e0003 */
[----:B------:R-:W-:-:S04]  /*21e50*/  IMAD.MOV.U32 R13, RZ, RZ, R34 ;  /* 0x000000ffff0d7224 */ /* 0x000fc800078e0022 */
[----:B------:R-:W5:Y:S01]  /*21e60*/  @!P1 LD.E.128 R24, desc[UR42][R24.64] ;  /* 0x0000002a18189980 */ /* 0x000f62000c101d00 */
[----:B------:R-:W-:-:S07]  /*21e70*/  MOV R5, R14 ;  /* 0x0000000e00057202 */ /* 0x000fce0000000f00 */
[----:B-----5:R-:W-:Y:S05]  /*21e80*/  WARPSYNC.COLLECTIVE R15, `(.L_x_9818) ;  /* 0x000000000f087348 */ /* 0x020fea0003c00000 */
[----:B------:R0:W1:Y:S02]  /*21e90*/  SHFL.IDX P6, R14, R13, R12, R11 ;  /* 0x0000000c0d0e7389 */ /* 0x00006400000c000b */
[----:B01---5:R-:W-:Y:S01]  /*21ea0*/  ENDCOLLECTIVE ;  /* 0x000000000000791b */ /* 0x023fe20003800000 */
.L_x_9818:
[----:B------:R-:W-:-:S05]  /*21eb0*/  @!P1 IADD3 R14, P2, R14, R7, RZ ;  /* 0x000000070e0e9210 */ /* 0x000fca0007f5e0ff */
[----:B------:R-:W-:Y:S02]  /*21ec0*/  @!P1 IMAD.X R5, R5, 0x1, R6, P2 ;  /* 0x0000000105059824 */ /* 0x000fe400010e0606 */
[----:B------:R-:W-:-:S06]  /*21ed0*/  @!P1 IMAD.MOV.U32 R4, RZ, RZ, R14 ;  /* 0x000000ffff049224 */ /* 0x000fcc00078e000e */
[----:B------:R-:W5:Y:S01]  /*21ee0*/  @!P1 LD.E.128 R4, desc[UR42][R4.64] ;  /* 0x0000002a04049980 */ /* 0x000f62000c101d00 */
[----:B------:R-:W-:Y:S02]  /*21ef0*/  IMAD.MOV.U32 R13, RZ, RZ, R35 ;  /* 0x000000ffff0d7224 */ /* 0x000fe400078e0023 */
[----:B------:R-:W-:-:S07]  /*21f00*/  IMAD.MOV.U32 R12, RZ, RZ, 0x1 ;  /* 0x00000001ff0c7424 */ /* 0x000fce00078e00ff */
[----:B-----5:R-:W-:Y:S05]  /*21f10*/  WARPSYNC.COLLECTIVE R15, `(.L_x_9819) ;  /* 0x000000000f087348 */ /* 0x020fea0003c00000 */
[----:B------:R0:W1:Y:S02]  /*21f20*/  SHFL.IDX P6, R14, R13, R12, R11 ;  /* 0x0000000c0d0e7389 */ /* 0x00006400000c000b */
[----:B01---5:R-:W-:Y:S01]  /*21f30*/  ENDCOLLECTIVE ;  /* 0x000000000000791b */ /* 0x023fe20003800000 */
.L_x_9819:
        /* <DEDUP_REMOVED lines=12> */
.L_x_9820:
[----:B------:R-:W-:-:S05]  /*22000*/  @!P1 IMAD.MOV.U32 R49, RZ, RZ, R25 ;  /* 0x000000ffff319224 */ /* 0x000fca00078e0019 */
[----:B------:R-:W-:-:S04]  /*22010*/  MOV R8, R49 ;  /* 0x0000003100087202 */ /* 0x000fc80000000f00 */
[----:B------:R-:W-:Y:S01]  /*22020*/  PRMT R77, R8, 0x7610, R77 ;  /* 0x00007610084d7816 */ /* 0x000fe2000000004d */
[----:B------:R-:W-:Y:S02]  /*22030*/  IMAD.MOV.U32 R13, RZ, RZ, R33 ;  /* 0x000000ffff0d7224 */ /* 0x000fe400078e0021 */
[----:B------:R-:W-:-:S07]  /*22040*/  IMAD.MOV.U32 R8, RZ, RZ, R14 ;  /* 0x000000ffff087224 */ /* 0x000fce00078e000e */
[----:B------:R-:W-:Y:S05]  /*22050*/  WARPSYNC.COLLECTIVE R15, `(.L_x_9821) ;  /* 0x000000000f087348 */ /* 0x000fea0003c00000 */
[----:B------:R0:W1:Y:S02]  /*22060*/  SHFL.IDX P6, R14, R13, R12, R11 ;  /* 0x0000000c0d0e7389 */ /* 0x00006400000c000b */
[----:B01----:R-:W-:Y:S01]  /*22070*/  ENDCOLLECTIVE ;  /* 0x000000000000791b */ /* 0x003fe20003800000 */
.L_x_9821:
[----:B------:R-:W-:Y:S02]  /*22080*/  IMAD.MOV.U32 R13, RZ, RZ, R34 ;  /* 0x000000ffff0d7224 */ /* 0x000fe400078e0022 */
[----:B------:R-:W-:-:S07]  /*22090*/  IMAD.MOV.U32 R9, RZ, RZ, R14 ;  /* 0x000000ffff097224 */ /* 0x000fce00078e000e */
[----:B------:R-:W-:Y:S05]  /*220a0*/  WARPSYNC.COLLECTIVE R15, `(.L_x_9822) ;  /* 0x000000000f087348 */ /* 0x000fea0003c00000 */
[----:B------:R0:W1:Y:S02]  /*220b0*/  SHFL.IDX P6, R14, R13, R12, R11 ;  /* 0x0000000c0d0e7389 */ /* 0x00006400000c000b */
[----:B01----:R-:W-:Y:S01]  /*220c0*/  ENDCOLLECTIVE ;  /* 0x000000000000791b */ /* 0x003fe20003800000 */
.L_x_9822:
[----:B------:R-:W-:Y:S02]  /*220d0*/  @!P1 IMAD.MOV.U32 R51, RZ, RZ, R27 ;  /* 0x000000ffff339224 */ /* 0x000fe400078e001b */
[----:B------:R-:W-:Y:S02]  /*220e0*/  @!P1 IMAD.MOV.U32 R50, RZ, RZ, R26 ;  /* 0x000000ffff329224 */ /* 0x000fe400078e001a */
[----:B------:R-:W-:Y:S02]  /*220f0*/  @!P1 IMAD.MOV.U32 R20, RZ, RZ, R4 ;  /* 0x000000ffff149224 */ /* 0x000fe400078e0004 */
[----:B------:R-:W-:Y:S02]  /*22100*/  @!P1 IMAD.MOV.U32 R21, RZ, RZ, R5 ;  /* 0x000000ffff159224 */ /* 0x000fe400078e0005 */
[----:B------:R-:W-:Y:S02]  /*22110*/  @!P1 IMAD.MOV.U32 R36, RZ, RZ, R6 ;  /* 0x000000ffff249224 */ /* 0x000fe400078e0006 */
[----:B------:R-:W-:-:S02]  /*22120*/  @!P1 IMAD.MOV.U32 R37, RZ, RZ, R7 ;  /* 0x000000ffff259224 */ /* 0x000fc400078e0007 */
[----:B------:R-:W-:Y:S01]  /*22130*/  IMAD.MOV.U32 R24, RZ, RZ, R51 ;  /* 0x000000ffff187224 */ /* 0x000fe200078e0033 */
[----:B------:R-:W-:Y:S01]  /*22140*/  MOV R10, R50 ;  /* 0x00000032000a7202 */ /* 0x000fe20000000f00 */
[----:B------:R-:W-:Y:S02]  /*22150*/  IMAD.MOV.U32 R4, RZ, RZ, R20 ;  /* 0x000000ffff047224 */ /* 0x000fe400078e0014 */
[----:B------:R-:W-:Y:S02]  /*22160*/  IMAD.MOV.U32 R5, RZ, RZ, R21 ;  /* 0x000000ffff057224 */ /* 0x000fe400078e0015 */
[----:B------:R-:W-:Y:S02]  /*22170*/  IMAD.MOV.U32 R6, RZ, RZ, R36 ;  /* 0x000000ffff067224 */ /* 0x000fe400078e0024 */
[----:B------:R-:W-:Y:S01]  /*22180*/  IMAD.MOV.U32 R7, RZ, RZ, R37 ;  /* 0x000000ffff077224 */ /* 0x000fe200078e0025 */
[----:B------:R-:W-:Y:S02]  /*22190*/  PRMT R44, R24, 0x7610, R44 ;  /* 0x00007610182c7816 */ /* 0x000fe4000000002c */
[----:B------:R-:W-:-:S02]  /*221a0*/  CS2R R24, SRZ ;  /* 0x0000000000187805 */ /* 0x000fc4000001ff00 */
[----:B------:R-:W-:Y:S02]  /*221b0*/  PRMT R43, R10, 0x7610, R43 ;  /* 0x000076100a2b7816 */ /* 0x000fe4000000002b */
[----:B------:R-:W-:Y:S02]  /*221c0*/  PRMT R78, R4, 0x7610, R78 ;  /* 0x00007610044e7816 */ /* 0x000fe4000000004e */
[----:B------:R-:W-:Y:S02]  /*221d0*/  PRMT R79, R5, 0x7610, R79 ;  /* 0x00007610054f7816 */ /* 0x000fe4000000004f */
[----:B------:R-:W-:Y:S02]  /*221e0*/  PRMT R80, R6, 0x7610, R80 ;  /* 0x0000761006507816 */ /* 0x000fe40000000050 */
[----:B------:R-:W-:Y:S01]  /*221f0*/  PRMT R81, R7, 0x7610, R81 ;  /* 0x0000761007517816 */ /* 0x000fe20000000051 */
[----:B------:R-:W-:Y:S06]  /*22200*/  BRA `(.L_x_9823) ;  /* 0xfffffe9c00107947 */ /* 0x000fec000383ffff */
.L_x_9543:
[----:B------:R-:W-:Y:S01]  /*22210*/  BSSY B1, `(.L_x_9824) ;  /* 0x0000008000017945 */ /* 0x000fe20003800000 */
[----:B----4-:R-:W-:Y:S01]  /*22220*/  IMAD.MOV.U32 R13, RZ, RZ, R35 ;  /* 0x000000ffff0d7224 */ /* 0x010fe200078e0023 */
[----:B------:R-:W-:Y:S01]  /*22230*/  MOV R12, 0x2 ;  /* 0x00000002000c7802 */ /* 0x000fe20000000f00 */
[----:B------:R-:W-:Y:S02]  /*22240*/  IMAD.MOV.U32 R11, RZ, RZ, 0x181f ;  /* 0x0000181fff0b7424 */ /* 0x000fe400078e00ff */
[----:B-1----:R-:W-:-:S07]  /*22250*/  IMAD.MOV.U32 R15, RZ, RZ, -0x1 ;  /* 0xffffffffff0f7424 */ /* 0x002fce00078e00ff */
[----:B------:R-:W-:Y:S05]  /*22260*/  WARPSYNC.COLLECTIVE R15, `(.L_x_9825) ;  /* 0x000000000f087348 */ /* 0x000fea0003c00000 */
[----:B------:R0:W1:Y:S02]  /*22270*/  SHFL.IDX P6, R14, R13, R12, R11 ;  /* 0x0000000c0d0e7389 */ /* 0x00006400000c000b */
[----:B01----:R-:W-:Y:S01]  /*22280*/  ENDCOLLECTIVE ;  /* 0x000000000000791b */ /* 0x003fe20003800000 */
.L_x_9825:
[----:B------:R-:W-:Y:S05]  /*22290*/  BSYNC B1 ;  /* 0x0000000000017941 */ /* 0x000fea0003800000 */
.L_x_9824:
        /* <DEDUP_REMOVED lines=9> */
.L_x_9826:
        /* <DEDUP_REMOVED lines=8> */
.L_x_9827:
[----:B------:R-:W-:-:S05]  /*223b0*/  @!P1 IADD3 R8, P2, R8, R31, RZ ;  /* 0x0000001f08089210 */ /* 0x000fca0007f5e0ff */
[----:B------:R-:W-:Y:S02]  /*223c0*/  @!P1 IMAD.X R9, R3, 0x1, R29, P2 ;  /* 0x0000000103099824 */ /* 0x000fe400010e061d */
[----:B------:R-:W-:Y:S01]  /*223d0*/  IMAD.MOV.U32 R13, RZ, RZ, R34 ;  /* 0x000000ffff0d7224 */ /* 0x000fe200078e0022 */
[----:B------:R-:W-:-:S07]  /*223e0*/  MOV R28, R14 ;  /* 0x0000000e001c7202 */ /* 0x000fce0000000f00 */
[----:B------:R-:W-:Y:S05]  /*223f0*/  WARPSYNC.COLLECTIVE R15, `(.L_x_9828) ;  /* 0x000000000f087348 */ /* 0x000fea0003c00000 */
[----:B------:R0:W1:Y:S02]  /*22400*/  SHFL.IDX P6, R14, R13, R12, R11 ;  /* 0x0000000c0d0e7389 */ /* 0x00006400000c000b */
[----:B01----:R-:W-:Y:S01]  /*22410*/  ENDCOLLECTIVE ;  /* 0x000000000000791b */ /* 0x003fe20003800000 */
.L_x_9828:
[----:B------:R-:W2:Y:S01]  /*22420*/  @!P1 LD.E.128 R8, desc[UR42][R8.64] ;  /* 0x0000002a08089980 */ /* 0x000ea2000c101d00 */
[----:B------:R-:W-:-:S05]  /*22430*/  @!P1 IADD3 R14, P2, R14, R31, RZ ;  /* 0x0000001f0e0e9210 */ /* 0x000fca0007f5e0ff */
[----:B------:R-:W-:-:S04]  /*22440*/  @!P1 IMAD.X R3, R28, 0x1, R29, P2 ;  /* 0x000000011c039824 */ /* 0x000fc800010e061d */
[----:B------:R-:W-:-:S05]  /*22450*/  @!P1 IMAD.MOV.U32 R15, RZ, RZ, R3 ;  /* 0x000000ffff0f9224 */ /* 0x000fca00078e0003 */
[----:B------:R0:W5:Y:S01]  /*22460*/  @!P1 LD.E.128 R28, desc[UR42][R14.64] ;  /* 0x0000002a0e1c9980 */ /* 0x000162000c101d00 */
[----:B------:R-:W-:Y:S02]  /*22470*/  CS2R R52, SRZ ;  /* 0x0000000000347805 */ /* 0x000fe4000001ff00 */
[----:B------:R-:W-:Y:S01]  /*22480*/  CS2R R54, SRZ ;  /* 0x0000000000367805 */ /* 0x000fe2000001ff00 */
[----:B------:R-:W-:Y:S01]  /*22490*/  IMAD.MOV.U32 R13, RZ, RZ, R35 ;  /* 0x000000ffff0d7224 */ /* 0x000fe200078e0023 */
[----:B------:R-:W-:Y:S02]  /*224a0*/  CS2R R38, SRZ ;  /* 0x0000000000267805 */ /* 0x000fe4000001ff00 */
[----:B------:R-:W-:Y:S01]  /*224b0*/  CS2R R40, SRZ ;  /* 0x0000000000287805 */ /* 0x000fe2000001ff00 */
[----:B0-----:R-:W-:Y:S02]  /*224c0*/  IMAD.MOV.U32 R15, RZ, RZ, -0x1 ;  /* 0xffffffffff0f7424 */ /* 0x001fe400078e00ff */
[----:B--2---:R-:W-:Y:S01]  /*224d0*/  @!P1 IMAD.MOV.U32 R53, RZ, RZ, R9 ;  /* 0x000000ffff359224 */ /* 0x004fe200078e0009 */
[----:B------:R-:W-:Y:S01]  /*224e0*/  @!P1 MOV R55, R11 ;  /* 0x0000000b00379202 */ /* 0x000fe20000000f00 */
[----:B------:R-:W-:-:S02]  /*224f0*/  IMAD.MOV.U32 R11, RZ, RZ, 0x181f ;  /* 0x0000181fff0b7424 */ /* 0x000fc400078e00ff */
[----:B------:R-:W-:Y:S02]  /*22500*/  IMAD.MOV.U32 R12, RZ, RZ, R53 ;  /* 0x000000ffff0c7224 */ /* 0x000fe400078e0035 */
[----:B------:R-:W-:Y:S02]  /*22510*/  @!P1 IMAD.MOV.U32 R52, RZ, RZ, R8 ;  /* 0x000000ffff349224 */ /* 0x000fe400078e0008 */
[----:B------:R-:W-:Y:S01]  /*22520*/  @!P1 IMAD.MOV.U32 R54, RZ, RZ, R10 ;  /* 0x000000ffff369224 */ /* 0x000fe200078e000a */
[----:B------:R-:W-:Y:S01]  /*22530*/  PRMT R66, R12, 0x7610, R66 ;  /* 0x000076100c427816 */ /* 0x000fe20000000042 */
[----:B------:R-:W-:Y:S02]  /*22540*/  IMAD.MOV.U32 R12, RZ, RZ, 0x3 ;  /* 0x00000003ff0c7424 */ /* 0x000fe400078e00ff */
[----:B------:R-:W-:Y:S02]  /*22550*/  IMAD.MOV.U32 R3, RZ, RZ, R52 ;  /* 0x000000ffff037224 */ /* 0x000fe400078e0034 */
[----:B------:R-:W-:-:S07]  /*22560*/  IMAD.MOV.U32 R8, RZ, RZ, R54 ;  /* 0x000000ffff087224 */ /* 0x000fce00078e0036 */
[----:B-----5:R-:W-:Y:S05]  /*22570*/  WARPSYNC.COLLECTIVE R15, `(.L_x_9829) ;  /* 0x000000000f087348 */ /* 0x020fea0003c00000 */
[----:B------:R0:W1:Y:S02]  /*22580*/  SHFL.IDX P6, R14, R13, R12, R11 ;  /* 0x0000000c0d0e7389 */ /* 0x00006400000c000b */
[----:B01---5:R-:W-:Y:S01]  /*22590*/  ENDCOLLECTIVE ;  /* 0x000000000000791b */ /* 0x023fe20003800000 */
.L_x_9829:
[----:B------:R-:W-:Y:S01]  /*225a0*/  IMAD.MOV.U32 R9, RZ, RZ, R55 ;  /* 0x000000ffff097224 */ /* 0x000fe200078e0037 */
[----:B------:R-:W-:Y:S02]  /*225b0*/  PRMT R65, R3, 0x7610, R65 ;  /* 0x0000761003417816 */ /* 0x000fe40000000041 */
[----:B------:R-:W-:Y:S02]  /*225c0*/  PRMT R45, R8, 0x7610, R45 ;  /* 0x00007610082d7816 */ /* 0x000fe4000000002d */
[----:B------:R-:W-:Y:S01]  /*225d0*/  PRMT R46, R9, 0x7610, R46 ;  /* 0x00007610092e7816 */ /* 0x000fe2000000002e */
[----:B------:R-:W-:Y:S02]  /*225e0*/  @!P1 IMAD.MOV.U32 R38, RZ, RZ, R28 ;  /* 0x000000ffff269224 */ /* 0x000fe400078e001c */
[----:B------:R-:W-:Y:S02]  /*225f0*/  @!P1 IMAD.MOV.U32 R39, RZ, RZ, R29 ;  /* 0x000000ffff279224 */ /* 0x000fe400078e001d */
[----:B------:R-:W-:-:S02]  /*22600*/  @!P1 IMAD.MOV.U32 R40, RZ, RZ, R30 ;  /* 0x000000ffff289224 */ /* 0x000fc400078e001e */
[----:B------:R-:W-:Y:S02]  /*22610*/  IMAD.MOV.U32 R13, RZ, RZ, R32 ;  /* 0x000000ffff0d7224 */ /* 0x000fe400078e0020 */
[----:B------:R-:W-:Y:S02]  /*22620*/  @!P1 IMAD.MOV.U32 R41, RZ, RZ, R31 ;  /* 0x000000ffff299224 */ /* 0x000fe400078e001f */
[----:B------:R-:W-:Y:S02]  /*22630*/  IMAD.MOV.U32 R8, RZ, RZ, R38 ;  /* 0x000000ffff087224 */ /* 0x000fe400078e0026 */
[----:B------:R-:W-:Y:S02]  /*22640*/  IMAD.MOV.U32 R9, RZ, RZ, R39 ;  /* 0x000000ffff097224 */ /* 0x000fe400078e0027 */
[----:B------:R-:W-:Y:S01]  /*22650*/  IMAD.MOV.U32 R10, RZ, RZ, R40 ;  /* 0x000000ffff0a7224 */ /* 0x000fe200078e0028 */
[----:B------:R-:W-:Y:S01]  /*22660*/  PRMT R72, R8, 0x7610, R72 ;  /* 0x0000761008487816 */ /* 0x000fe20000000048 */
[----:B------:R-:W-:Y:S01]  /*22670*/  IMAD.MOV.U32 R3, RZ, RZ, R14 ;  /* 0x000000ffff037224 */ /* 0x000fe200078e000e */
[----:B------:R-:W-:-:S07]  /*22680*/  PRMT R73, R9, 0x7610, R73 ;  /* 0x0000761009497816 */ /* 0x000fce0000000049 */
[----:B------:R-:W-:Y:S05]  /*22690*/  WARPSYNC.COLLECTIVE R15, `(.L_x_9830) ;  /* 0x000000000f087348 */ /* 0x000fea0003c00000 */
[----:B------:R0:W1:Y:S02]  /*226a0*/  SHFL.IDX P6, R14, R13, R12, R11 ;  /* 0x0000000c0d0e7389 */ /* 0x00006400000c000b */
[----:B01----:R-:W-:Y:S01]  /*226b0*/  ENDCOLLECTIVE ;  /* 0x000000000000791b */ /* 0x003fe20003800000 */
.L_x_9830:
[----:B------:R-:W-:Y:S02]  /*226c0*/  PRMT R74, R10, 0x7610, R74 ;  /* 0x000076100a4a7816 */ /* 0x000fe4000000004a */
[----:B------:R-:W-:Y:S01]  /*226d0*/  CS2R R8, SRZ ;  /* 0x0000000000087805 */ /* 0x000fe2000001ff00 */
[----:B------:R-:W-:Y:S02]  /*226e0*/  IMAD.MOV.U32 R13, RZ, RZ, R33 ;  /* 0x000000ffff0d7224 */ /* 0x000fe400078e0021 */
[----:B------:R-:W-:-:S07]  /*226f0*/  IMAD.MOV.U32 R32, RZ, RZ, R14 ;  /* 0x000000ffff207224 */ /* 0x000fce00078e000e */
[----:B------:R-:W-:Y:S05]  /*22700*/  WARPSYNC.COLLECTIVE R15, `(.L_x_9831) ;  /* 0x000000000f087348 */ /* 0x000fea0003c00000 */
[----:B------:R0:W1:Y:S02]  /*22710*/  SHFL.IDX P6, R14, R13, R12, R11 ;  /* 0x0000000c0d0e7389 */ /* 0x00006400000c000b */
[----:B01----:R-:W-:Y:S01]  /*22720*/  ENDCOLLECTIVE ;  /* 0x000000000000791b */ /* 0x003fe20003800000 */
.L_x_9831:
[----:B------:R-:W-:Y:S02]  /*22730*/  IMAD.MOV.U32 R13, RZ, RZ, R34 ;  /* 0x000000ffff0d7224 */ /* 0x000fe400078e0022 */
[----:B------:R-:W-:-:S07]  /*22740*/  IMAD.MOV.U32 R33, RZ, RZ, R14 ;  /* 0x000000ffff217224 */ /* 0x000fce00078e000e */
[----:B------:R-:W-:Y:S05]  /*22750*/  WARPSYNC.COLLECTIVE R15, `(.L_x_9832) ;  /* 0x000000000f087348 */ /* 0x000fea0003c00000 */
[----:B------:R0:W1:Y:S02]  /*22760*/  SHFL.IDX P6, R14, R13, R12, R11 ;  /* 0x0000000c0d0e7389 */ /* 0x00006400000c000b */
[----:B01----:R-:W-:Y:S01]  /*22770*/  ENDCOLLECTIVE ;  /* 0x000000000000791b */ /* 0x003fe20003800000 */
.L_x_9832:
[----:B------:R-:W-:-:S05]  /*22780*/  IMAD.MOV.U32 R11, RZ, RZ, R41 ;  /* 0x000000ffff0b7224 */ /* 0x000fca00078e0029 */
[----:B------:R-:W-:Y:S02]  /*22790*/  PRMT R75, R11, 0x7610, R75 ;  /* 0x000076100b4b7816 */ /* 0x000fe4000000004b */
[----:B------:R-:W-:Y:S01]  /*227a0*/  MOV R34, R14 ;  /* 0x0000000e00227202 */ /* 0x000fe20000000f00 */
[----:B------:R-:W-:Y:S06]  /*227b0*/  BRA `(.L_x_9833) ;  /* 0xfffffe9800fc7947 */ /* 0x000fec000383ffff */
.L_x_9547:
[----:B0-----:R0:W1:Y:S02]  /*227c0*/  SYNCS.PHASECHK.TRANS64.TRYWAIT P4, [R18+URZ+0x28800], R29 ;  /* 0x0288001d120075a7 */ /* 0x001064000808017f */
[----:B-1----:R-:W-:Y:S05]  /*227d0*/  @!P4 NANOSLEEP.SYNCS 0x989680 ;  /* 0x009896800000c95d */ /* 0x002fea0003900000 */
[----:B------:R-:W1:Y:S02]  /*227e0*/  @!P4 SYNCS.PHASECHK.TRANS64 P4, [R18+URZ+0x28800], R29 ;  /* 0x0288001d1200c5a7 */ /* 0x000e64000808007f */
[----:B-1----:R-:W-:Y:S05]  /*227f0*/  @!P4 BRA `(.L_x_9547) ;  /* 0xfffffffc00f0c947 */ /* 0x002fea000383ffff */
[----:B------:R-:W-:Y:S05]  /*22800*/  BRA `(.L_x_9834) ;  /* 0xfffffe9c00a47947 */ /* 0x000fea000383ffff */
.L_x_9557:
[----:B---3--:R3:W4:Y:S02]  /*22810*/  SYNCS.PHASECHK.TRANS64.TRYWAIT P1, [R0+URZ+0x28830], R3 ;  /* 0x02883003000075a7 */ /* 0x008724000802017f */
[----:B----4-:R-:W-:Y:S05]  /*22820*/  @!P1 NANOSLEEP.SYNCS 0x989680 ;  /* 0x009896800000995d */ /* 0x010fea0003900000 */
[----:B------:R-:W4:Y:S02]  /*22830*/  @!P1 SYNCS.PHASECHK.TRANS64 P1, [R0+URZ+0x28830], R3 ;  /* 0x02883003000095a7 */ /* 0x000f24000802007f */
[----:B----4-:R-:W-:Y:S05]  /*22840*/  @!P1 BRA `(.L_x_9557) ;  /* 0xfffffffc00f09947 */ /* 0x010fea000383ffff */
[----:B------:R-:W-:Y:S05]  /*22850*/  BRA `(.L_x_9556) ;  /* 0xfffffeb800787947 */ /* 0x000fea000383ffff */
.L_x_9564:
[----:B-1----:R1:W2:Y:S02]  /*22860*/  SYNCS.PHASECHK.TRANS64.TRYWAIT P3, [R7+URZ+0x28830], R6 ;  /* 0x02883006070075a7 */ /* 0x0022a4000806017f */
[----:B--2---:R-:W-:Y:S05]  /*22870*/  @!P3 NANOSLEEP.SYNCS 0x989680 ;  /* 0x009896800000b95d */ /* 0x004fea0003900000 */
[----:B------:R-:W2:Y:S02]  /*22880*/  @!P3 SYNCS.PHASECHK.TRANS64 P3, [R7+URZ+0x28830], R6 ;  /* 0x028830060700b5a7 */ /* 0x000ea4000806007f */
[----:B--2---:R-:W-:Y:S05]  /*22890*/  @!P3 BRA `(.L_x_9564) ;  /* 0xfffffffc00f0b947 */ /* 0x004fea000383ffff */
[----:B------:R-:W-:Y:S05]  /*228a0*/  BRA `(.L_x_9563) ;  /* 0xfffffee400d47947 */ /* 0x000fea000383ffff */
.L_x_9568:
[----:B-1----:R1:W2:Y:S02]  /*228b0*/  SYNCS.PHASECHK.TRANS64.TRYWAIT P2, [R7+URZ+0x28850], R6 ;  /* 0x02885006070075a7 */ /* 0x0022a4000804017f */
[----:B--2---:R-:W-:Y:S05]  /*228c0*/  @!P2 NANOSLEEP.SYNCS 0x989680 ;  /* 0x009896800000a95d */ /* 0x004fea0003900000 */
[----:B------:R-:W2:Y:S02]  /*228d0*/  @!P2 SYNCS.PHASECHK.TRANS64 P2, [R7+URZ+0x28850], R6 ;  /* 0x028850060700a5a7 */ /* 0x000ea4000804007f */
[----:B--2---:R-:W-:Y:S05]  /*228e0*/  @!P2 BRA `(.L_x_9568) ;  /* 0xfffffffc00f0a947 */ /* 0x004fea000383ffff */
[----:B------:R-:W-:Y:S05]  /*228f0*/  BRA `(.L_x_9565) ;  /* 0xfffffee800f07947 */ /* 0x000fea000383ffff */
.L_x_9577:
[----:B-1----:R1:W2:Y:S02]  /*22900*/  SYNCS.PHASECHK.TRANS64.TRYWAIT P1, [R6+URZ+0x28830], R7 ;  /* 0x02883007060075a7 */ /* 0x0022a4000802017f */
[----:B--2---:R-:W-:Y:S05]  /*22910*/  @!P1 NANOSLEEP.SYNCS 0x989680 ;  /* 0x009896800000995d */ /* 0x004fea0003900000 */
[----:B------:R-:W2:Y:S02]  /*22920*/  @!P1 SYNCS.PHASECHK.TRANS64 P1, [R6+URZ+0x28830], R7 ;  /* 0x02883007060095a7 */ /* 0x000ea4000802007f */
[----:B--2---:R-:W-:Y:S05]  /*22930*/  @!P1 BRA `(.L_x_9577) ;  /* 0xfffffffc00f09947 */ /* 0x004fea000383ffff */
[----:B------:R-:W-:Y:S05]  /*22940*/  BRA `(.L_x_9576) ;  /* 0xffffff1800a87947 */ /* 0x000fea000383ffff */
.L_x_9581:
[----:B-1----:R1:W2:Y:S02]  /*22950*/  SYNCS.PHASECHK.TRANS64.TRYWAIT P1, [R7+URZ+0x28850], R6 ;  /* 0x02885006070075a7 */ /* 0x0022a4000802017f */
[----:B--2---:R-:W-:Y:S05]  /*22960*/  @!P1 NANOSLEEP.SYNCS 0x989680 ;  /* 0x009896800000995d */ /* 0x004fea0003900000 */
[----:B------:R-:W2:Y:S02]  /*22970*/  @!P1 SYNCS.PHASECHK.TRANS64 P1, [R7+URZ+0x28850], R6 ;  /* 0x02885006070095a7 */ /* 0x000ea4000802007f */
[----:B--2---:R-:W-:Y:S05]  /*22980*/  @!P1 BRA `(.L_x_9581) ;  /* 0xfffffffc00f09947 */ /* 0x004fea000383ffff */
[----:B------:R-:W-:Y:S05]  /*22990*/  BRA `(.L_x_9578) ;  /* 0xffffff1c00b87947 */ /* 0x000fea000383ffff */
.L_x_9588:
[----:B-1----:R1:W2:Y:S02]  /*229a0*/  SYNCS.PHASECHK.TRANS64.TRYWAIT P1, [R13+URZ+0x28850], R4 ;  /* 0x028850040d0075a7 */ /* 0x0022a4000802017f */
[----:B--2---:R-:W-:Y:S05]  /*229b0*/  @!P1 NANOSLEEP.SYNCS 0x989680 ;  /* 0x009896800000995d */ /* 0x004fea0003900000 */
[----:B------:R-:W2:Y:S02]  /*229c0*/  @!P1 SYNCS.PHASECHK.TRANS64 P1, [R13+URZ+0x28850], R4 ;  /* 0x028850040d0095a7 */ /* 0x000ea4000802007f */
[----:B--2---:R-:W-:Y:S05]  /*229d0*/  @!P1 BRA `(.L_x_9588) ;  /* 0xfffffffc00f09947 */ /* 0x004fea000383ffff */
[----:B------:R-:W-:Y:S05]  /*229e0*/  BRA `(.L_x_9587) ;  /* 0xffffff4400007947 */ /* 0x000fea000383ffff */
.L_x_9603:
[----:B------:R-:W-:Y:S01]  /*229f0*/  MOV R13, R4 ;  /* 0x00000004000d7202 */ /* 0x000fe20000000f00 */
[----:B------:R-:W-:Y:S02]  /*22a00*/  IMAD.MOV.U32 R12, RZ, RZ, RZ ;  /* 0x000000ffff0c7224 */ /* 0x000fe400078e00ff */
[----:B------:R-:W-:Y:S02]  /*22a10*/  IMAD.MOV.U32 R11, RZ, RZ, 0x181f ;  /* 0x0000181fff0b7424 */ /* 0x000fe400078e00ff */
[----:B------:R-:W-:-:S07]  /*22a20*/  IMAD.MOV.U32 R15, RZ, RZ, -0x1 ;  /* 0xffffffffff0f7424 */ /* 0x000fce00078e00ff */
[----:B-12---:R-:W-:Y:S05]  /*22a30*/  WARPSYNC.COLLECTIVE R15, `(.L_x_9835) ;  /* 0x000000000f087348 */ /* 0x006fea0003c00000 */
[----:B------:R0:W3:Y:S02]  /*22a40*/  SHFL.IDX P6, R14, R13, R12, R11 ;  /* 0x0000000c0d0e7389 */ /* 0x0000e400000c000b */
[----:B0123--:R-:W-:Y:S01]  /*22a50*/  ENDCOLLECTIVE ;  /* 0x000000000000791b */ /* 0x00ffe20003800000 */
.L_x_9835:
[----:B------:R-:W-:Y:S02]  /*22a60*/  IMAD.MOV.U32 R13, RZ, RZ, R0 ;  /* 0x000000ffff0d7224 */ /* 0x000fe400078e0000 */
[----:B------:R-:W-:-:S07]  /*22a70*/  IMAD.MOV.U32 R3, RZ, RZ, R14 ;  /* 0x000000ffff037224 */ /* 0x000fce00078e000e */
[----:B------:R-:W-:Y:S05]  /*22a80*/  WARPSYNC.COLLECTIVE R15, `(.L_x_9836) ;  /* 0x000000000f087348 */ /* 0x000fea0003c00000 */
[----:B------:R0:W1:Y:S02]  /*22a90*/  SHFL.IDX P6, R14, R13, R12, R11 ;  /* 0x0000000c0d0e7389 */ /* 0x00006400000c000b */
[----:B01----:R-:W-:Y:S01]  /*22aa0*/  ENDCOLLECTIVE ;  /* 0x000000000000791b */ /* 0x003fe20003800000 */
.L_x_9836:
[----:B------:R-:W-:Y:S05]  /*22ab0*/  BRA `(.L_x_9837) ;  /* 0xffffff6800387947 */ /* 0x000fea000383ffff */
.L_x_9606:
[----:B------:R-:W-:Y:S01]  /*22ac0*/  BSSY B1, `(.L_x_9838) ;  /* 0x0000008000017945 */ /* 0x000fe20003800000 */
[----:B------:R-:W-:Y:S02]  /*22ad0*/  IMAD.MOV.U32 R13, RZ, RZ, R4 ;  /* 0x000000ffff0d7224 */ /* 0x000fe400078e0004 */
[----:B------:R-:W-:Y:S02]  /*22ae0*/  IMAD.MOV.U32 R12, RZ, RZ, 0x1 ;  /* 0x00000001ff0c7424 */ /* 0x000fe400078e00ff */
[----:B------:R-:W-:Y:S02]  /*22af0*/  IMAD.MOV.U32 R11, RZ, RZ, 0x181f ;  /* 0x0000181fff0b7424 */ /* 0x000fe400078e00ff */
[----:B---3--:R-:W-:-:S07]  /*22b00*/  IMAD.MOV.U32 R15, RZ, RZ, -0x1 ;  /* 0xffffffffff0f7424 */ /* 0x008fce00078e00ff */
[----:B012-4-:R-:W-:Y:S05]  /*22b10*/  WARPSYNC.COLLECTIVE R15, `(.L_x_9839) ;  /* 0x000000000f087348 */ /* 0x017fea0003c00000 */
[----:B----4-:R3:W4:Y:S02]  /*22b20*/  SHFL.IDX P6, R14, R13, R12, R11 ;  /* 0x0000000c0d0e7389 */ /* 0x01072400000c000b */
[----:B01234-:R-:W-:Y:S01]  /*22b30*/  ENDCOLLECTIVE ;  /* 0x000000000000791b */ /* 0x01ffe20003800000 */
.L_x_9839:
[----:B------:R-:W-:Y:S05]  /*22b40*/  BSYNC B1 ;  /* 0x0000000000017941 */ /* 0x000fea0003800000 */
.L_x_9838:
        /* <DEDUP_REMOVED lines=8> */
.L_x_9840:
[----:B------:R-:W-:Y:S05]  /*22bd0*/  BRA `(.L_x_9841) ;  /* 0xffffff6800387947 */ /* 0x000fea000383ffff */
.L_x_9609:
        /* <DEDUP_REMOVED lines=8> */
.L_x_9843:
[----:B------:R-:W-:Y:S05]  /*22c60*/  BSYNC B1 ;  /* 0x0000000000017941 */ /* 0x000fea0003800000 */
.L_x_9842:
        /* <DEDUP_REMOVED lines=8> */
.L_x_9844:
[----:B------:R-:W-:Y:S05]  /*22cf0*/  BRA `(.L_x_9845) ;  /* 0xffffff6800387947 */ /* 0x000fea000383ffff */
.L_x_9612:
[----:B------:R-:W-:Y:S01]  /*22d00*/  BSSY B1, `(.L_x_9846) ;  /* 0x0000008000017945 */ /* 0x000fe20003800000 */
[----:B------:R-:W-:Y:S02]  /*22d10*/  IMAD.MOV.U32 R13, RZ, RZ, R4 ;  /* 0x000000ffff0d7224 */ /* 0x000fe400078e0004 */
[----:B------:R-:W-:Y:S02]  /*22d20*/  IMAD.MOV.U32 R12, RZ, RZ, 0x3 ;  /* 0x00000003ff0c7424 */ /* 0x000fe400078e00ff */
[----:B------:R-:W-:Y:S02]  /*22d30*/  IMAD.MOV.U32 R11, RZ, RZ, 0x181f ;  /* 0x0000181fff0b7424 */ /* 0x000fe400078e00ff */
[----:B0-----:R-:W-:-:S07]  /*22d40*/  IMAD.MOV.U32 R15, RZ, RZ, -0x1 ;  /* 0xffffffffff0f7424 */ /* 0x001fce00078e00ff */
[----:B-1234-:R-:W-:Y:S05]  /*22d50*/  WARPSYNC.COLLECTIVE R15, `(.L_x_9847) ;  /* 0x000000000f087348 */ /* 0x01efea0003c00000 */
[----:B------:R0:W0:Y:S02]  /*22d60*/  SHFL.IDX P6, R14, R13, R12, R11 ;  /* 0x0000000c0d0e7389 */ /* 0x00002400000c000b */
[----:B01234-:R-:W-:Y:S01]  /*22d70*/  ENDCOLLECTIVE ;  /* 0x000000000000791b */ /* 0x01ffe20003800000 */
.L_x_9847:
[----:B------:R-:W-:Y:S05]  /*22d80*/  BSYNC B1 ;  /* 0x0000000000017941 */ /* 0x000fea0003800000 */
.L_x_9846:
        /* <DEDUP_REMOVED lines=8> */
.L_x_9848:
[----:B------:R-:W-:Y:S05]  /*22e10*/  BRA `(.L_x_9849) ;  /* 0xffffff6800387947 */ /* 0x000fea000383ffff */
.L_x_9629:
[----:B0-----:R-:W0:Y:S01]  /*22e20*/  S2R R10, SR_TID.X ;  /* 0x00000000000a7919 */ /* 0x001e220000002100 */
[----:B------:R-:W-:Y:S01]  /*22e30*/  BSSY B1, `(.L_x_9850) ;  /* 0x000000a000017945 */ /* 0x000fe20003800000 */
[----:B------:R-:W-:Y:S02]  /*22e40*/  IMAD.MOV.U32 R12, RZ, RZ, RZ ;  /* 0x000000ffff0c7224 */ /* 0x000fe400078e00ff */
[----:B-1----:R-:W-:Y:S02]  /*22e50*/  IMAD.MOV.U32 R11, RZ, RZ, 0x1f ;  /* 0x0000001fff0b7424 */ /* 0x002fe400078e00ff */
[----:B------:R-:W-:Y:S01]  /*22e60*/  IMAD.MOV.U32 R15, RZ, RZ, -0x1 ;  /* 0xffffffffff0f7424 */ /* 0x000fe200078e00ff */
[----:B0-----:R-:W-:-:S04]  /*22e70*/  SHF.R.U32.HI R10, RZ, 0x5, R10 ;  /* 0x00000005ff0a7819 */ /* 0x001fc8000001160a */
[----:B------:R-:W-:-:S04]  /*22e80*/  LOP3.LUT R10, R10, 0x3, RZ, 0xc0, !PT ;  /* 0x000000030a0a7812 */ /* 0x000fc800078ec0ff */
[----:B------:R-:W-:-:S07]  /*22e90*/  MOV R13, R10 ;  /* 0x0000000a000d7202 */ /* 0x000fce0000000f00 */
[----:B------:R-:W-:Y:S05]  /*22ea0*/  WARPSYNC.COLLECTIVE R15, `(.L_x_9851) ;  /* 0x000000000f087348 */ /* 0x000fea0003c00000 */
[----:B------:R0:W1:Y:S02]  /*22eb0*/  SHFL.IDX P6, R14, R13, R12, R11 ;  /* 0x0000000c0d0e7389 */ /* 0x00006400000c000b */
[----:B01----:R-:W-:Y:S01]  /*22ec0*/  ENDCOLLECTIVE ;  /* 0x000000000000791b */ /* 0x003fe20003800000 */
.L_x_9851:
[----:B------:R-:W-:Y:S05]  /*22ed0*/  BSYNC B1 ;  /* 0x0000000000017941 */ /* 0x000fea0003800000 */
.L_x_9850:
[----:B------:R-:W-:Y:S05]  /*22ee0*/  BRA `(.L_x_9852) ;  /* 0xffffff7c00787947 */ /* 0x000fea000383ffff */
.L_x_9631:
[----:B------:R-:W-:Y:S01]  /*22ef0*/  BSSY B1, `(.L_x_9853) ;  /* 0x0000006000017945 */ /* 0x000fe20003800000 */
[----:B------:R-:W-:-:S07]  /*22f00*/  IMAD.MOV.U32 R15, RZ, RZ, -0x1 ;  /* 0xffffffffff0f7424 */ /* 0x000fce00078e00ff */
[----:B012---:R-:W-:Y:S05]  /*22f10*/  WARPSYNC.COLLECTIVE R15, `(.L_x_9854) ;  /* 0x000000000f0c7348 */ /* 0x007fea0003c00000 */
[----:B------:R-:W-:Y:S02]  /*22f20*/  ELECT P6, UR62, PT ;  /* 0x00000000003e782f */ /* 0x000fe400038c0000 */
[----:B------:R-:W-:Y:S01]  /*22f30*/  MOV R14, UR62 ;  /* 0x0000003e000e7c02 */ /* 0x000fe20008000f00 */
[----:B012---:R-:W-:Y:S10]  /*22f40*/  ENDCOLLECTIVE ;  /* 0x000000000000791b */ /* 0x007ff40003800000 */
.L_x_9854:
[----:B------:R-:W-:Y:S05]  /*22f50*/  BSYNC B1 ;  /* 0x0000000000017941 */ /* 0x000fea0003800000 */
.L_x_9853:
[----:B------:R-:W-:Y:S05]  /*22f60*/  BRA `(.L_x_9630) ;  /* 0xffffff7c00707947 */ /* 0x000fea000383ffff */
.L_x_9633:
[----:B--2---:R2:W3:Y:S02]  /*22f70*/  SYNCS.PHASECHK.TRANS64.TRYWAIT P0, [R22+URZ+0x28820], R7 ;  /* 0x02882007160075a7 */ /* 0x0044e4000800017f */
[----:B---3--:R-:W-:Y:S05]  /*22f80*/  @!P0 NANOSLEEP.SYNCS 0x989680 ;  /* 0x009896800000895d */ /* 0x008fea0003900000 */
[----:B------:R-:W3:Y:S02]  /*22f90*/  @!P0 SYNCS.PHASECHK.TRANS64 P0, [R22+URZ+0x28820], R7 ;  /* 0x02882007160085a7 */ /* 0x000ee4000800007f */
[----:B---3--:R-:W-:Y:S05]  /*22fa0*/  @!P0 BRA `(.L_x_9633) ;  /* 0xfffffffc00f08947 */ /* 0x008fea000383ffff */
[----:B------:R-:W-:Y:S05]  /*22fb0*/  BRA `(.L_x_9855) ;  /* 0xffffff7c00807947 */ /* 0x000fea000383ffff */
.L_x_9637:
[----:B--2---:R2:W3:Y:S02]  /*22fc0*/  SYNCS.PHASECHK.TRANS64.TRYWAIT P0, [R7+URZ+0x288a0], R8 ;  /* 0x0288a008070075a7 */ /* 0x0044e4000800017f */
[----:B---3--:R-:W-:Y:S05]  /*22fd0*/  @!P0 NANOSLEEP.SYNCS 0x989680 ;  /* 0x009896800000895d */ /* 0x008fea0003900000 */
[----:B------:R-:W3:Y:S02]  /*22fe0*/  @!P0 SYNCS.PHASECHK.TRANS64 P0, [R7+URZ+0x288a0], R8 ;  /* 0x0288a008070085a7 */ /* 0x000ee4000800007f */
[----:B---3--:R-:W-:Y:S05]  /*22ff0*/  @!P0 BRA `(.L_x_9637) ;  /* 0xfffffffc00f08947 */ /* 0x008fea000383ffff */
[----:B------:R-:W-:Y:S05]  /*23000*/  BRA `(.L_x_9856) ;  /* 0xffffff7c00987947 */ /* 0x000fea000383ffff */
.L_x_9643:
[----:B0-----:R0:W1:Y:S02]  /*23010*/  SYNCS.PHASECHK.TRANS64.TRYWAIT P0, [R7+URZ+0x288c0], R8 ;  /* 0x0288c008070075a7 */ /* 0x001064000800017f */
[----:B-1----:R-:W-:Y:S05]  /*23020*/  @!P0 NANOSLEEP.SYNCS 0x989680 ;  /* 0x009896800000895d */ /* 0x002fea0003900000 */
[----:B------:R-:W1:Y:S02]  /*23030*/  @!P0 SYNCS.PHASECHK.TRANS64 P0, [R7+URZ+0x288c0], R8 ;  /* 0x0288c008070085a7 */ /* 0x000e64000800007f */
[----:B-1----:R-:W-:Y:S05]  /*23040*/  @!P0 BRA `(.L_x_9643) ;  /* 0xfffffffc00f08947 */ /* 0x002fea000383ffff */
[----:B------:R-:W-:Y:S05]  /*23050*/  BRA `(.L_x_9857) ;  /* 0xffffff8000587947 */ /* 0x000fea000383ffff */
.L_x_9651:
[----:B0-----:R0:W1:Y:S02]  /*23060*/  SYNCS.PHASECHK.TRANS64.TRYWAIT P1, [R10+URZ+0x288a0], R9 ;  /* 0x0288a0090a0075a7 */ /* 0x001064000802017f */
[----:B-1----:R-:W-:Y:S05]  /*23070*/  @!P1 NANOSLEEP.SYNCS 0x989680 ;  /* 0x009896800000995d */ /* 0x002fea0003900000 */
[----:B------:R-:W1:Y:S02]  /*23080*/  @!P1 SYNCS.PHASECHK.TRANS64 P1, [R10+URZ+0x288a0], R9 ;  /* 0x0288a0090a0095a7 */ /* 0x000e64000802007f */
[----:B-1----:R-:W-:Y:S05]  /*23090*/  @!P1 BRA `(.L_x_9651) ;  /* 0xfffffffc00f09947 */ /* 0x002fea000383ffff */
[----:B------:R-:W-:Y:S05]  /*230a0*/  BRA `(.L_x_9858) ;  /* 0xffffff8400547947 */ /* 0x000fea000383ffff */
.L_x_9657:
[----:B-1----:R1:W2:Y:S02]  /*230b0*/  SYNCS.PHASECHK.TRANS64.TRYWAIT P1, [R10+URZ+0x288c0], R9 ;  /* 0x0288c0090a0075a7 */ /* 0x0022a4000802017f */
[----:B--2---:R-:W-:Y:S05]  /*230c0*/  @!P1 NANOSLEEP.SYNCS 0x989680 ;  /* 0x009896800000995d */ /* 0x004fea0003900000 */
[----:B------:R-:W2:Y:S02]  /*230d0*/  @!P1 SYNCS.PHASECHK.TRANS64 P1, [R10+URZ+0x288c0], R9 ;  /* 0x0288c0090a0095a7 */ /* 0x000ea4000802007f */
[----:B--2---:R-:W-:Y:S05]  /*230e0*/  @!P1 BRA `(.L_x_9657) ;  /* 0xfffffffc00f09947 */ /* 0x004fea000383ffff */
[----:B------:R-:W-:Y:S05]  /*230f0*/  BRA `(.L_x_9859) ;  /* 0xffffff88000c7947 */ /* 0x000fea000383ffff */
.L_x_9671:
        /* <DEDUP_REMOVED lines=11> */
.L_x_9861:
[----:B------:R-:W-:Y:S05]  /*231b0*/  BSYNC B0 ;  /* 0x0000000000007941 */ /* 0x000fea0003800000 */
.L_x_9860:
[----:B------:R-:W-:Y:S05]  /*231c0*/  BRA `(.L_x_9862) ;  /* 0xffffff9400007947 */ /* 0x000fea000383ffff */
.L_x_9674:
[----:B0-----:R0:W1:Y:S02]  /*231d0*/  SYNCS.PHASECHK.TRANS64.TRYWAIT P0, [R7+URZ+0x28840], R2 ;  /* 0x02884002070075a7 */ /* 0x001064000800017f */
[----:B-1----:R-:W-:Y:S05]  /*231e0*/  @!P0 NANOSLEEP.SYNCS 0x989680 ;  /* 0x009896800000895d */ /* 0x002fea0003900000 */
[----:B------:R-:W1:Y:S02]  /*231f0*/  @!P0 SYNCS.PHASECHK.TRANS64 P0, [R7+URZ+0x28840], R2 ;  /* 0x02884002070085a7 */ /* 0x000e64000800007f */
[----:B-1----:R-:W-:Y:S05]  /*23200*/  @!P0 BRA `(.L_x_9674) ;  /* 0xfffffffc00f08947 */ /* 0x002fea000383ffff */
[----:B------:R-:W-:Y:S05]  /*23210*/  BRA `(.L_x_9863) ;  /* 0xffffff94005c7947 */ /* 0x000fea000383ffff */
.L_x_9675:
        /* <DEDUP_REMOVED lines=8> */
.L_x_9865:
[----:B------:R-:W-:Y:S05]  /*232a0*/  BSYNC B0 ;  /* 0x0000000000007941 */ /* 0x000fea0003800000 */
.L_x_9864:
        /* <DEDUP_REMOVED lines=9> */
.L_x_9866:
[----:B------:R-:W-:Y:S01]  /*23340*/  IMAD.MOV.U32 R13, RZ, RZ, R0 ;  /* 0x000000ffff0d7224 */ /* 0x000fe200078e0000 */
[----:B------:R-:W-:Y:S01]  /*23350*/  MOV R12, 0x1 ;  /* 0x00000001000c7802 */ /* 0x000fe20000000f00 */
[----:B------:R-:W-:-:S07]  /*23360*/  IMAD.MOV.U32 R3, RZ, RZ, R14 ;  /* 0x000000ffff037224 */ /* 0x000fce00078e000e */
[----:B------:R-:W-:Y:S05]  /*23370*/  WARPSYNC.COLLECTIVE R15, `(.L_x_9867) ;  /* 0x000000000f087348 */ /* 0x000fea0003c00000 */
[----:B------:R0:W1:Y:S02]  /*23380*/  SHFL.IDX P6, R14, R13, R12, R11 ;  /* 0x0000000c0d0e7389 */ /* 0x00006400000c000b */
[----:B01----:R-:W-:Y:S01]  /*23390*/  ENDCOLLECTIVE ;  /* 0x000000000000791b */ /* 0x003fe20003800000 */
.L_x_9867:
        /* <DEDUP_REMOVED lines=16> */
.L_x_9868:
[----:B------:R-:W-:Y:S02]  /*234a0*/  @P0 IMAD R8, R5, 0x2, R22 ;  /* 0x0000000205080824 */ /* 0x000fe400078e0216 */
[----:B------:R-:W-:Y:S02]  /*234b0*/  IMAD.MOV.U32 R13, RZ, RZ, R0 ;  /* 0x000000ffff0d7224 */ /* 0x000fe400078e0000 */
[----:B------:R-:W-:Y:S02]  /*234c0*/  IMAD.MOV.U32 R12, RZ, RZ, 0x2 ;  /* 0x00000002ff0c7424 */ /* 0x000fe400078e00ff */
[----:B------:R-:W-:-:S07]  /*234d0*/  IMAD.MOV.U32 R3, RZ, RZ, R14 ;  /* 0x000000ffff037224 */ /* 0x000fce00078e000e */
[----:B------:R-:W-:Y:S05]  /*234e0*/  WARPSYNC.COLLECTIVE R15, `(.L_x_9869) ;  /* 0x000000000f087348 */ /* 0x000fea0003c00000 */
[----:B------:R0:W1:Y:S02]  /*234f0*/  SHFL.IDX P6, R14, R13, R12, R11 ;  /* 0x0000000c0d0e7389 */ /* 0x00006400000c000b */
[----:B01----:R-:W-:Y:S01]  /*23500*/  ENDCOLLECTIVE ;  /* 0x000000000000791b */ /* 0x003fe20003800000 */
.L_x_9869:
        /* <DEDUP_REMOVED lines=16> */
.L_x_9870:
[----:B------:R-:W-:Y:S02]  /*23610*/  @P0 IMAD R8, R5, 0x2, R22 ;  /* 0x0000000205080824 */ /* 0x000fe400078e0216 */
[----:B------:R-:W-:Y:S02]  /*23620*/  IMAD.MOV.U32 R13, RZ, RZ, R0 ;  /* 0x000000ffff0d7224 */ /* 0x000fe400078e0000 */
[----:B------:R-:W-:Y:S02]  /*23630*/  IMAD.MOV.U32 R12, RZ, RZ, 0x3 ;  /* 0x00000003ff0c7424 */ /* 0x000fe400078e00ff */
[----:B------:R-:W-:-:S07]  /*23640*/  IMAD.MOV.U32 R3, RZ, RZ, R14 ;  /* 0x000000ffff037224 */ /* 0x000fce00078e000e */
[----:B------:R-:W-:Y:S05]  /*23650*/  WARPSYNC.COLLECTIVE R15, `(.L_x_9871) ;  /* 0x000000000f087348 */ /* 0x000fea0003c00000 */
[----:B------:R0:W1:Y:S02]  /*23660*/  SHFL.IDX P6, R14, R13, R12, R11 ;  /* 0x0000000c0d0e7389 */ /* 0x00006400000c000b */
[----:B01----:R-:W-:Y:S01]  /*23670*/  ENDCOLLECTIVE ;  /* 0x000000000000791b */ /* 0x003fe20003800000 */
.L_x_9871:
        /* <DEDUP_REMOVED lines=16> */
.L_x_9872:
[----:B------:R-:W-:Y:S02]  /*23780*/  @P0 IMAD R8, R5, 0x2, R22 ;  /* 0x0000000205080824 */ /* 0x000fe400078e0216 */
[----:B------:R-:W-:Y:S02]  /*23790*/  IMAD.MOV.U32 R13, RZ, RZ, R0 ;  /* 0x000000ffff0d7224 */ /* 0x000fe400078e0000 */
[----:B------:R-:W-:Y:S02]  /*237a0*/  IMAD.MOV.U32 R12, RZ, RZ, 0x4 ;  /* 0x00000004ff0c7424 */ /* 0x000fe400078e00ff */
[----:B------:R-:W-:-:S07]  /*237b0*/  IMAD.MOV.U32 R3, RZ, RZ, R14 ;  /* 0x000000ffff037224 */ /* 0x000fce00078e000e */
[----:B------:R-:W-:Y:S05]  /*237c0*/  WARPSYNC.COLLECTIVE R15, `(.L_x_9873) ;  /* 0x000000000f087348 */ /* 0x000fea0003c00000 */
[----:B------:R0:W1:Y:S02]  /*237d0*/  SHFL.IDX P6, R14, R13, R12, R11 ;  /* 0x0000000c0d0e7389 */ /* 0x00006400000c000b */
[----:B01----:R-:W-:Y:S01]  /*237e0*/  ENDCOLLECTIVE ;  /* 0x000000000000791b */ /* 0x003fe20003800000 */
.L_x_9873:
        /* <DEDUP_REMOVED lines=16> */
.L_x_9874:
[----:B------:R-:W-:Y:S02]  /*238f0*/  @P0 IMAD R8, R5, 0x2, R22 ;  /* 0x0000000205080824 */ /* 0x000fe400078e0216 */
[----:B------:R-:W-:Y:S02]  /*23900*/  IMAD.MOV.U32 R13, RZ, RZ, R0 ;  /* 0x000000ffff0d7224 */ /* 0x000fe400078e0000 */
[----:B------:R-:W-:Y:S02]  /*23910*/  IMAD.MOV.U32 R12, RZ, RZ, 0x5 ;  /* 0x00000005ff0c7424 */ /* 0x000fe400078e00ff */
[----:B------:R-:W-:-:S07]  /*23920*/  IMAD.MOV.U32 R3, RZ, RZ, R14 ;  /* 0x000000ffff037224 */ /* 0x000fce00078e000e */
[----:B------:R-:W-:Y:S05]  /*23930*/  WARPSYNC.COLLECTIVE R15, `(.L_x_9875) ;  /* 0x000000000f087348 */ /* 0x000fea0003c00000 */
[----:B------:R0:W1:Y:S02]  /*23940*/  SHFL.IDX P6, R14, R13, R12, R11 ;  /* 0x0000000c0d0e7389 */ /* 0x00006400000c000b */
[----:B01----:R-:W-:Y:S01]  /*23950*/  ENDCOLLECTIVE ;  /* 0x000000000000791b */ /* 0x003fe20003800000 */
.L_x_9875:
        /* <DEDUP_REMOVED lines=16> */
.L_x_9876:
[----:B------:R-:W-:Y:S01]  /*23a60*/  @P0 LEA R8, R5, R22, 0x1 ;  /* 0x0000001605080211 */ /* 0x000fe200078e08ff */
[----:B------:R-:W-:Y:S02]  /*23a70*/  IMAD.MOV.U32 R13, RZ, RZ, R0 ;  /* 0x000000ffff0d7224 */ /* 0x000fe400078e0000 */
[----:B------:R-:W-:Y:S02]  /*23a80*/  IMAD.MOV.U32 R12, RZ, RZ, 0x6 ;  /* 0x00000006ff0c7424 */ /* 0x000fe400078e00ff */
[----:B------:R-:W-:-:S07]  /*23a90*/  IMAD.MOV.U32 R3, RZ, RZ, R14 ;  /* 0x000000ffff037224 */ /* 0x000fce00078e000e */
[----:B------:R-:W-:Y:S05]  /*23aa0*/  WARPSYNC.COLLECTIVE R15, `(.L_x_9877) ;  /* 0x000000000f087348 */ /* 0x000fea0003c00000 */
[----:B------:R0:W1:Y:S02]  /*23ab0*/  SHFL.IDX P6, R14, R13, R12, R11 ;  /* 0x0000000c0d0e7389 */ /* 0x00006400000c000b */
[----:B01----:R-:W-:Y:S01]  /*23ac0*/  ENDCOLLECTIVE ;  /* 0x000000000000791b */ /* 0x003fe20003800000 */
.L_x_9877:
        /* <DEDUP_REMOVED lines=16> */
.L_x_9878:
[----:B------:R-:W-:Y:S02]  /*23bd0*/  @P0 IMAD R8, R5, 0x2, R22 ;  /* 0x0000000205080824 */ /* 0x000fe400078e0216 */
[----:B------:R-:W-:Y:S02]  /*23be0*/  IMAD.MOV.U32 R13, RZ, RZ, R0 ;  /* 0x000000ffff0d7224 */ /* 0x000fe400078e0000 */
[----:B------:R-:W-:Y:S02]  /*23bf0*/  IMAD.MOV.U32 R12, RZ, RZ, 0x7 ;  /* 0x00000007ff0c7424 */ /* 0x000fe400078e00ff */
[----:B------:R-:W-:-:S07]  /*23c00*/  IMAD.MOV.U32 R3, RZ, RZ, R14 ;  /* 0x000000ffff037224 */ /* 0x000fce00078e000e */
[----:B------:R-:W-:Y:S05]  /*23c10*/  WARPSYNC.COLLECTIVE R15, `(.L_x_9879) ;  /* 0x000000000f087348 */ /* 0x000fea0003c00000 */
[----:B------:R0:W1:Y:S02]  /*23c20*/  SHFL.IDX P6, R14, R13, R12, R11 ;  /* 0x0000000c0d0e7389 */ /* 0x00006400000c000b */
[----:B01----:R-:W-:Y:S01]  /*23c30*/  ENDCOLLECTIVE ;  /* 0x000000000000791b */ /* 0x003fe20003800000 */
.L_x_9879:
[----:B------:R-:W-:-:S05]  /*23c40*/  @P0 LEA R3, P1, R31, R3, 0x1 ;  /* 0x000000031f030211 */ /* 0x000fca00078208ff */
[----:B------:R-:W-:-:S05]  /*23c50*/  @P0 IMAD.X R2, RZ, RZ, R2, P1 ;  /* 0x000000ffff020224 */ /* 0x000fca00008e0602 */
[----:B------:R-:W-:Y:S02]  /*23c60*/  @P0 LOP3.LUT R3, R3, R2, RZ, 0x3c, !PT ;  /* 0x0000000203030212 */ /* 0x000fe400078e3cff */
[----:B------:R-:W-:Y:S02]  /*23c70*/  MOV R13, R4 ;  /* 0x00000004000d7202 */ /* 0x000fe40000000f00 */
[----:B------:R-:W-:-:S04]  /*23c80*/  @P0 LOP3.LUT R2, R3, R2, RZ, 0x3c, !PT ;  /* 0x0000000203020212 */ /* 0x000fc800078e3cff */
[----:B------:R-:W-:Y:S01]  /*23c90*/  @P0 LOP3.LUT R3, R3, R2, RZ, 0x3c, !PT ;  /* 0x0000000203030212 */ /* 0x000fe200078e3cff */
[----:B------:R-:W-:-:S07]  /*23ca0*/  IMAD.MOV.U32 R0, RZ, RZ, R14 ;  /* 0x000000ffff007224 */ /* 0x000fce00078e000e */
[----:B------:R-:W-:Y:S05]  /*23cb0*/  WARPSYNC.COLLECTIVE R15, `(.L_x_9880) ;  /* 0x000000000f087348 */ /* 0x000fea0003c00000 */
[----:B------:R0:W1:Y:S02]  /*23cc0*/  SHFL.IDX P6, R14, R13, R12, R11 ;  /* 0x0000000c0d0e7389 */ /* 0x00006400000c000b */
[----:B01----:R-:W-:Y:S01]  /*23cd0*/  ENDCOLLECTIVE ;  /* 0x000000000000791b */ /* 0x003fe20003800000 */
.L_x_9880:
[----:B------:R-:W-:Y:S01]  /*23ce0*/  @!PT LDS RZ, [RZ] ;  /* 0x00000000fffff984 */ /* 0x000fe20000000800 */
[----:B------:R-:W-:Y:S01]  /*23cf0*/  @!PT LDS RZ, [RZ] ;  /* 0x00000000fffff984 */ /* 0x000fe20000000800 */
[----:B------:R-:W-:Y:S01]  /*23d00*/  @!PT LDS RZ, [RZ] ;  /* 0x00000000fffff984 */ /* 0x000fe20000000800 */
[----:B------:R-:W-:Y:S04]  /*23d10*/  @P0 LDGSTS.E.BYPASS.LTC128B.128 [R8+0x1b400], desc[UR42][R2.64], !P3 ;  /* 0x1b40000002080fae */ /* 0x000fe8000d901d6a */
[----:B------:R0:W-:Y:S02]  /*23d20*/  @P0 LDGSTS.E.BYPASS.LTC128B.128 [R8+0x1f400], desc[UR42][R2.64+0x80], !P2 ;  /* 0x1f40008002080fae */ /* 0x0001e4000d101d6a */
[----:B0-----:R-:W-:Y:S01]  /*23d30*/  IMAD.MOV.U32 R2, RZ, RZ, R14 ;  /* 0x000000ffff027224 */ /* 0x001fe200078e000e */
[----:B------:R-:W-:Y:S06]  /*23d40*/  BRA `(.L_x_9881) ;  /* 0xffffff9000407947 */ /* 0x000fec000383ffff */
.L_x_9680:
        /* <DEDUP_REMOVED lines=9> */
.L_x_9882:
[C---:B------:R-:W-:Y:S02]  /*23de0*/  ISETP.GE.AND P3, PT, R17.reuse, R5, PT ;  /* 0x000000051100720c */ /* 0x040fe40003f66270 */
[----:B------:R-:W-:Y:S01]  /*23df0*/  IADD3 R6, R17, 0x10, RZ ;  /* 0x0000001011067810 */ /* 0x000fe20007ffe0ff */
[----:B------:R-:W-:Y:S02]  /*23e00*/  IMAD.MOV.U32 R13, RZ, RZ, R0 ;  /* 0x000000ffff0d7224 */ /* 0x000fe400078e0000 */
[----:B------:R-:W-:-:S08]  /*23e10*/  IMAD.MOV.U32 R2, RZ, RZ, R14 ;  /* 0x000000ffff027224 */ /* 0x000fd000078e000e */
[----:B------:R-:W-:Y:S05]  /*23e20*/  WARPSYNC.COLLECTIVE R15, `(.L_x_9883) ;  /* 0x000000000f087348 */ /* 0x000fea0003c00000 */
[----:B------:R0:W1:Y:S02]  /*23e30*/  SHFL.IDX P6, R14, R13, R12, R11 ;  /* 0x0000000c0d0e7389 */ /* 0x00006400000c000b */
[----:B01----:R-:W-:Y:S01]  /*23e40*/  ENDCOLLECTIVE ;  /* 0x000000000000791b */ /* 0x003fe20003800000 */
.L_x_9883:
        /* <DEDUP_REMOVED lines=8> */
.L_x_9884:
        /* <DEDUP_REMOVED lines=12> */
.L_x_9885:
        /* <DEDUP_REMOVED lines=8> */
.L_x_9886:
        /* <DEDUP_REMOVED lines=8> */
[----:B------:R-:W-:Y:S01]  /*24090*/  IMAD.MOV.U32 R13, RZ, RZ, R0 ;  /* 0x000000ffff0d7224 */ /* 0x000fe200078e0000 */
[----:B0-----:R-:W-:-:S09]  /*240a0*/  MOV R2, R14 ;  /* 0x0000000e00027202 */ /* 0x001fd20000000f00 */
[----:B------:R-:W-:Y:S05]  /*240b0*/  WARPSYNC.COLLECTIVE R15, `(.L_x_9887) ;  /* 0x000000000f087348 */ /* 0x000fea0003c00000 */
[----:B------:R0:W1:Y:S02]  /*240c0*/  SHFL.IDX P6, R14, R13, R12, R11 ;  /* 0x0000000c0d0e7389 */ /* 0x00006400000c000b */
[----:B01----:R-:W-:Y:S01]  /*240d0*/  ENDCOLLECTIVE ;  /* 0x000000000000791b */ /* 0x003fe20003800000 */
.L_x_9887:
        /* <DEDUP_REMOVED lines=8> */
.L_x_9888:
        /* <DEDUP_REMOVED lines=13> */
.L_x_9889:
        /* <DEDUP_REMOVED lines=8> */
.L_x_9890:
        /* <DEDUP_REMOVED lines=13> */
.L_x_9891:
        /* <DEDUP_REMOVED lines=8> */
.L_x_9892:
        /* <DEDUP_REMOVED lines=13> */
.L_x_9893:
        /* <DEDUP_REMOVED lines=8> */
.L_x_9894:
        /* <DEDUP_REMOVED lines=12> */
.L_x_9895:
        /* <DEDUP_REMOVED lines=8> */
.L_x_9896:
        /* <DEDUP_REMOVED lines=11> */
.L_x_9897:
[----:B------:R-:W-:Y:S05]  /*24740*/  BRA `(.L_x_9898) ;  /* 0xffffff9000b87947 */ /* 0x000fea000383ffff */
.L_x_9685:
[----:B0-----:R0:W1:Y:S02]  /*24750*/  SYNCS.PHASECHK.TRANS64.TRYWAIT P0, [R22+URZ+0x28820], R3 ;  /* 0x02882003160075a7 */ /* 0x001064000800017f */
[----:B-1----:R-:W-:Y:S05]  /*24760*/  @!P0 NANOSLEEP.SYNCS 0x989680 ;  /* 0x009896800000895d */ /* 0x002fea0003900000 */
[----:B------:R-:W1:Y:S02]  /*24770*/  @!P0 SYNCS.PHASECHK.TRANS64 P0, [R22+URZ+0x28820], R3 ;  /* 0x02882003160085a7 */ /* 0x000e64000800007f */
[----:B-1----:R-:W-:Y:S05]  /*24780*/  @!P0 BRA `(.L_x_9685) ;  /* 0xfffffffc00f08947 */ /* 0x002fea000383ffff */
[----:B------:R-:W-:Y:S05]  /*24790*/  BRA `(.L_x_9899) ;  /* 0xffffff94002c7947 */ /* 0x000fea000383ffff */
.L_x_9690:
[----:B0-----:R0:W1:Y:S02]  /*247a0*/  SYNCS.PHASECHK.TRANS64.TRYWAIT P0, [R6+URZ+0x28840], R3 ;  /* 0x02884003060075a7 */ /* 0x001064000800017f */
[----:B-1----:R-:W-:Y:S05]  /*247b0*/  @!P0 NANOSLEEP.SYNCS 0x989680 ;  /* 0x009896800000895d */ /* 0x002fea0003900000 */
[----:B------:R-:W1:Y:S02]  /*247c0*/  @!P0 SYNCS.PHASECHK.TRANS64 P0, [R6+URZ+0x28840], R3 ;  /* 0x02884003060085a7 */ /* 0x000e64000800007f */
[----:B-1----:R-:W-:Y:S05]  /*247d0*/  @!P0 BRA `(.L_x_9690) ;  /* 0xfffffffc00f08947 */ /* 0x002fea000383ffff */
[----:B------:R-:W-:Y:S05]  /*247e0*/  BRA `(.L_x_9900) ;  /* 0xffffff9400fc7947 */ /* 0x000fea000383ffff */
.L_x_9691:
        /* <DEDUP_REMOVED lines=8> */
.L_x_9902:
[----:B------:R-:W-:Y:S05]  /*24870*/  BSYNC B1 ;  /* 0x0000000000017941 */ /* 0x000fea0003800000 */
.L_x_9901:
        /* <DEDUP_REMOVED lines=9> */
.L_x_9903:
[----:B------:R-:W-:Y:S02]  /*24910*/  IMAD R8, R8, 0x2, R22 ;  /* 0x0000000208087824 */ /* 0x000fe400078e0216 */
[----:B------:R-:W-:Y:S01]  /*24920*/  IMAD.MOV.U32 R13, RZ, RZ, R9 ;  /* 0x000000ffff0d7224 */ /* 0x000fe200078e0009 */
[----:B------:R-:W-:Y:S01]  /*24930*/  MOV R12, 0x1 ;  /* 0x00000001000c7802 */ /* 0x000fe20000000f00 */
[----:B------:R-:W-:-:S07]  /*24940*/  IMAD.MOV.U32 R2, RZ, RZ, R14 ;  /* 0x000000ffff027224 */ /* 0x000fce00078e000e */
[----:B------:R-:W-:Y:S05]  /*24950*/  WARPSYNC.COLLECTIVE R15, `(.L_x_9904) ;  /* 0x000000000f087348 */ /* 0x000fea0003c00000 */
[----:B------:R0:W1:Y:S02]  /*24960*/  SHFL.IDX P6, R14, R13, R12, R11 ;  /* 0x0000000c0d0e7389 */ /* 0x00006400000c000b */
[----:B01----:R-:W-:Y:S01]  /*24970*/  ENDCOLLECTIVE ;  /* 0x000000000000791b */ /* 0x003fe20003800000 */
.L_x_9904:
        /* <DEDUP_REMOVED lines=12> */
.L_x_9905:
[----:B------:R-:W-:Y:S02]  /*24a40*/  IMAD.MOV.U32 R13, RZ, RZ, R9 ;  /* 0x000000ffff0d7224 */ /* 0x000fe400078e0009 */
[----:B------:R-:W-:Y:S02]  /*24a50*/  IMAD.MOV.U32 R12, RZ, RZ, 0x2 ;  /* 0x00000002ff0c7424 */ /* 0x000fe400078e00ff */
[----:B------:R-:W-:-:S07]  /*24a60*/  IMAD.MOV.U32 R2, RZ, RZ, R14 ;  /* 0x000000ffff027224 */ /* 0x000fce00078e000e */
[----:B------:R-:W-:Y:S05]  /*24a70*/  WARPSYNC.COLLECTIVE R15, `(.L_x_9906) ;  /* 0x000000000f087348 */ /* 0x000fea0003c00000 */
[----:B------:R0:W1:Y:S02]  /*24a80*/  SHFL.IDX P6, R14, R13, R12, R11 ;  /* 0x0000000c0d0e7389 */ /* 0x00006400000c000b */
[----:B01----:R-:W-:Y:S01]  /*24a90*/  ENDCOLLECTIVE ;  /* 0x000000000000791b */ /* 0x003fe20003800000 */
.L_x_9906:
        /* <DEDUP_REMOVED lines=12> */
.L_x_9907:
[----:B------:R-:W-:Y:S01]  /*24b60*/  MOV R13, R9 ;  /* 0x00000009000d7202 */ /* 0x000fe20000000f00 */
[----:B------:R-:W-:Y:S02]  /*24b70*/  IMAD.MOV.U32 R12, RZ, RZ, 0x3 ;  /* 0x00000003ff0c7424 */ /* 0x000fe400078e00ff */
[----:B------:R-:W-:-:S07]  /*24b80*/  IMAD.MOV.U32 R2, RZ, RZ, R14 ;  /* 0x000000ffff027224 */ /* 0x000fce00078e000e */
[----:B------:R-:W-:Y:S05]  /*24b90*/  WARPSYNC.COLLECTIVE R15, `(.L_x_9908) ;  /* 0x000000000f087348 */ /* 0x000fea0003c00000 */
[----:B------:R0:W1:Y:S02]  /*24ba0*/  SHFL.IDX P6, R14, R13, R12, R11 ;  /* 0x0000000c0d0e7389 */ /* 0x00006400000c000b */
[----:B01----:R-:W-:Y:S01]  /*24bb0*/  ENDCOLLECTIVE ;  /* 0x000000000000791b */ /* 0x003fe20003800000 */
.L_x_9908:
        /* <DEDUP_REMOVED lines=12> */
.L_x_9909:
[----:B------:R-:W-:Y:S02]  /*24c80*/  IMAD.MOV.U32 R13, RZ, RZ, R9 ;  /* 0x000000ffff0d7224 */ /* 0x000fe400078e0009 */
[----:B------:R-:W-:Y:S02]  /*24c90*/  IMAD.MOV.U32 R12, RZ, RZ, 0x4 ;  /* 0x00000004ff0c7424 */ /* 0x000fe400078e00ff */
[----:B------:R-:W-:-:S07]  /*24ca0*/  IMAD.MOV.U32 R2, RZ, RZ, R14 ;  /* 0x000000ffff027224 */ /* 0x000fce00078e000e */
[----:B------:R-:W-:Y:S05]  /*24cb0*/  WARPSYNC.COLLECTIVE R15, `(.L_x_9910) ;  /* 0x000000000f087348 */ /* 0x000fea0003c00000 */
[----:B------:R0:W1:Y:S02]  /*24cc0*/  SHFL.IDX P6, R14, R13, R12, R11 ;  /* 0x0000000c0d0e7389 */ /* 0x00006400000c000b */
[----:B01----:R-:W-:Y:S01]  /*24cd0*/  ENDCOLLECTIVE ;  /* 0x000000000000791b */ /* 0x003fe20003800000 */
.L_x_9910:
        /* <DEDUP_REMOVED lines=12> */
.L_x_9911:
[----:B------:R-:W-:Y:S02]  /*24da0*/  IMAD.MOV.U32 R13, RZ, RZ, R9 ;  /* 0x000000ffff0d7224 */ /* 0x000fe400078e0009 */
[----:B------:R-:W-:Y:S02]  /*24db0*/  IMAD.MOV.U32 R12, RZ, RZ, 0x5 ;  /* 0x00000005ff0c7424 */ /* 0x000fe400078e00ff */
[----:B------:R-:W-:-:S07]  /*24dc0*/  IMAD.MOV.U32 R2, RZ, RZ, R14 ;  /* 0x000000ffff027224 */ /* 0x000fce00078e000e */
[----:B------:R-:W-:Y:S05]  /*24dd0*/  WARPSYNC.COLLECTIVE R15, `(.L_x_9912) ;  /* 0x000000000f087348 */ /* 0x000fea0003c00000 */
[----:B------:R0:W1:Y:S02]  /*24de0*/  SHFL.IDX P6, R14, R13, R12, R11 ;  /* 0x0000000c0d0e7389 */ /* 0x00006400000c000b */
[----:B01----:R-:W-:Y:S01]  /*24df0*/  ENDCOLLECTIVE ;  /* 0x000000000000791b */ /* 0x003fe20003800000 */
.L_x_9912:
        /* <DEDUP_REMOVED lines=12> */
.L_x_9913:
[----:B------:R-:W-:Y:S02]  /*24ec0*/  IMAD.MOV.U32 R13, RZ, RZ, R9 ;  /* 0x000000ffff0d7224 */ /* 0x000fe400078e0009 */
[----:B------:R-:W-:Y:S02]  /*24ed0*/  IMAD.MOV.U32 R12, RZ, RZ, 0x6 ;  /* 0x00000006ff0c7424 */ /* 0x000fe400078e00ff */
[----:B------:R-:W-:-:S07]  /*24ee0*/  IMAD.MOV.U32 R2, RZ, RZ, R14 ;  /* 0x000000ffff027224 */ /* 0x000fce00078e000e */
[----:B------:R-:W-:Y:S05]  /*24ef0*/  WARPSYNC.COLLECTIVE R15, `(.L_x_9914) ;  /* 0x000000000f087348 */ /* 0x000fea0003c00000 */
[----:B------:R0:W1:Y:S02]  /*24f00*/  SHFL.IDX P6, R14, R13, R12, R11 ;  /* 0x0000000c0d0e7389 */ /* 0x00006400000c000b */
[----:B01----:R-:W-:Y:S01]  /*24f10*/  ENDCOLLECTIVE ;  /* 0x000000000000791b */ /* 0x003fe20003800000 */
.L_x_9914:
        /* <DEDUP_REMOVED lines=12> */
.L_x_9915:
[----:B------:R-:W-:Y:S02]  /*24fe0*/  IMAD.MOV.U32 R13, RZ, RZ, R9 ;  /* 0x000000ffff0d7224 */ /* 0x000fe400078e0009 */
[----:B------:R-:W-:Y:S01]  /*24ff0*/  IMAD.MOV.U32 R12, RZ, RZ, 0x7 ;  /* 0x00000007ff0c7424 */ /* 0x000fe200078e00ff */
[----:B------:R-:W-:-:S07]  /*25000*/  MOV R2, R14 ;  /* 0x0000000e00027202 */ /* 0x000fce0000000f00 */
[----:B------:R-:W-:Y:S05]  /*25010*/  WARPSYNC.COLLECTIVE R15, `(.L_x_9916) ;  /* 0x000000000f087348 */ /* 0x000fea0003c00000 */
[----:B------:R0:W1:Y:S02]  /*25020*/  SHFL.IDX P6, R14, R13, R12, R11 ;  /* 0x0000000c0d0e7389 */ /* 0x00006400000c000b */
[----:B01----:R-:W-:Y:S01]  /*25030*/  ENDCOLLECTIVE ;  /* 0x000000000000791b */ /* 0x003fe20003800000 */
.L_x_9916:
        /* <DEDUP_REMOVED lines=12> */
.L_x_9917:
[----:B------:R-:W-:Y:S01]  /*25100*/  IMAD.MOV.U32 R2, RZ, RZ, R14 ;  /* 0x000000ffff027224 */ /* 0x000fe200078e000e */
[----:B------:R-:W-:Y:S06]  /*25110*/  BRA `(.L_x_9918) ;  /* 0xffffff9000d07947 */ /* 0x000fec000383ffff */
.L_x_9696:
[----:B-1----:R1:W2:Y:S02]  /*25120*/  SYNCS.PHASECHK.TRANS64.TRYWAIT P0, [R6+URZ+0x28860], R2 ;  /* 0x02886002060075a7 */ /* 0x0022a4000800017f */
[----:B--2---:R-:W-:Y:S05]  /*25130*/  @!P0 NANOSLEEP.SYNCS 0x989680 ;  /* 0x009896800000895d */ /* 0x004fea0003900000 */
[----:B------:R-:W2:Y:S02]  /*25140*/  @!P0 SYNCS.PHASECHK.TRANS64 P0, [R6+URZ+0x28860], R2 ;  /* 0x02886002060085a7 */ /* 0x000ea4000800007f */
[----:B--2---:R-:W-:Y:S05]  /*25150*/  @!P0 BRA `(.L_x_9696) ;  /* 0xfffffffc00f08947 */ /* 0x004fea000383ffff */
[----:B------:R-:W-:Y:S05]  /*25160*/  BRA `(.L_x_9919) ;  /* 0xffffff94002c7947 */ /* 0x000fea000383ffff */
.L_x_9697:
        /* <DEDUP_REMOVED lines=8> */
.L_x_9921:
[----:B------:R-:W-:Y:S05]  /*251f0*/  BSYNC B1 ;  /* 0x0000000000017941 */ /* 0x000fea0003800000 */
.L_x_9920:
        /* <DEDUP_REMOVED lines=9> */
.L_x_9922:
[----:B------:R-:W-:Y:S02]  /*25290*/  IMAD.MOV.U32 R13, RZ, RZ, R24 ;  /* 0x000000ffff0d7224 */ /* 0x000fe400078e0018 */
[----:B------:R-:W-:Y:S02]  /*252a0*/  IMAD.MOV.U32 R12, RZ, RZ, 0x1 ;  /* 0x00000001ff0c7424 */ /* 0x000fe400078e00ff */
[----:B------:R-:W-:-:S07]  /*252b0*/  IMAD.MOV.U32 R2, RZ, RZ, R14 ;  /* 0x000000ffff027224 */ /* 0x000fce00078e000e */
[----:B------:R-:W-:Y:S05]  /*252c0*/  WARPSYNC.COLLECTIVE R15, `(.L_x_9923) ;  /* 0x000000000f087348 */ /* 0x000fea0003c00000 */
[----:B------:R0:W1:Y:S02]  /*252d0*/  SHFL.IDX P6, R14, R13, R12, R11 ;  /* 0x0000000c0d0e7389 */ /* 0x00006400000c000b */
[----:B01----:R-:W-:Y:S01]  /*252e0*/  ENDCOLLECTIVE ;  /* 0x000000000000791b */ /* 0x003fe20003800000 */
.L_x_9923:
        /* <DEDUP_REMOVED lines=14> */
.L_x_9924:
[----:B------:R-:W-:Y:S02]  /*253d0*/  IMAD.MOV.U32 R13, RZ, RZ, R24 ;  /* 0x000000ffff0d7224 */ /* 0x000fe400078e0018 */
[----:B------:R-:W-:Y:S02]  /*253e0*/  IMAD.MOV.U32 R12, RZ, RZ, 0x2 ;  /* 0x00000002ff0c7424 */ /* 0x000fe400078e00ff */
[----:B------:R-:W-:-:S07]  /*253f0*/  IMAD.MOV.U32 R2, RZ, RZ, R14 ;  /* 0x000000ffff027224 */ /* 0x000fce00078e000e */
[----:B------:R-:W-:Y:S05]  /*25400*/  WARPSYNC.COLLECTIVE R15, `(.L_x_9925) ;  /* 0x000000000f087348 */ /* 0x000fea0003c00000 */
[----:B------:R0:W1:Y:S02]  /*25410*/  SHFL.IDX P6, R14, R13, R12, R11 ;  /* 0x0000000c0d0e7389 */ /* 0x00006400000c000b */
[----:B01----:R-:W-:Y:S01]  /*25420*/  ENDCOLLECTIVE ;  /* 0x000000000000791b */ /* 0x003fe20003800000 */
.L_x_9925:
        /* <DEDUP_REMOVED lines=14> */
.L_x_9926:
[----:B------:R-:W-:Y:S02]  /*25510*/  IMAD.MOV.U32 R13, RZ, RZ, R24 ;  /* 0x000000ffff0d7224 */ /* 0x000fe400078e0018 */
[----:B------:R-:W-:Y:S02]  /*25520*/  IMAD.MOV.U32 R12, RZ, RZ, 0x3 ;  /* 0x00000003ff0c7424 */ /* 0x000fe400078e00ff */
[----:B------:R-:W-:-:S07]  /*25530*/  IMAD.MOV.U32 R2, RZ, RZ, R14 ;  /* 0x000000ffff027224 */ /* 0x000fce00078e000e */
[----:B------:R-:W-:Y:S05]  /*25540*/  WARPSYNC.COLLECTIVE R15, `(.L_x_9927) ;  /* 0x000000000f087348 */ /* 0x000fea0003c00000 */
[----:B------:R0:W1:Y:S02]  /*25550*/  SHFL.IDX P6, R14, R13, R12, R11 ;  /* 0x0000000c0d0e7389 */ /* 0x00006400000c000b */
[----:B01----:R-:W-:Y:S01]  /*25560*/  ENDCOLLECTIVE ;  /* 0x000000000000791b */ /* 0x003fe20003800000 */
.L_x_9927:
        /* <DEDUP_REMOVED lines=14> */
.L_x_9928:
[----:B------:R-:W-:Y:S02]  /*25650*/  IMAD.MOV.U32 R13, RZ, RZ, R24 ;  /* 0x000000ffff0d7224 */ /* 0x000fe400078e0018 */
[----:B------:R-:W-:Y:S02]  /*25660*/  IMAD.MOV.U32 R12, RZ, RZ, 0x4 ;  /* 0x00000004ff0c7424 */ /* 0x000fe400078e00ff */
[----:B------:R-:W-:-:S07]  /*25670*/  IMAD.MOV.U32 R2, RZ, RZ, R14 ;  /* 0x000000ffff027224 */ /* 0x000fce00078e000e */
[----:B------:R-:W-:Y:S05]  /*25680*/  WARPSYNC.COLLECTIVE R15, `(.L_x_9929) ;  /* 0x000000000f087348 */ /* 0x000fea0003c00000 */
[----:B------:R0:W1:Y:S02]  /*25690*/  SHFL.IDX P6, R14, R13, R12, R11 ;  /* 0x0000000c0d0e7389 */ /* 0x00006400000c000b */
[----:B01----:R-:W-:Y:S01]  /*256a0*/  ENDCOLLECTIVE ;  /* 0x000000000000791b */ /* 0x003fe20003800000 */
.L_x_9929:
        /* <DEDUP_REMOVED lines=14> */
.L_x_9930:
[----:B------:R-:W-:Y:S01]  /*25790*/  IMAD.MOV.U32 R13, RZ, RZ, R24 ;  /* 0x000000ffff0d7224 */ /* 0x000fe200078e0018 */
[----:B------:R-:W-:Y:S01]  /*257a0*/  MOV R12, 0x5 ;  /* 0x00000005000c7802 */ /* 0x000fe20000000f00 */
[----:B------:R-:W-:-:S07]  /*257b0*/  IMAD.MOV.U32 R2, RZ, RZ, R14 ;  /* 0x000000ffff027224 */ /* 0x000fce00078e000e */
[----:B------:R-:W-:Y:S05]  /*257c0*/  WARPSYNC.COLLECTIVE R15, `(.L_x_9931) ;  /* 0x000000000f087348 */ /* 0x000fea0003c00000 */
[----:B------:R0:W1:Y:S02]  /*257d0*/  SHFL.IDX P6, R14, R13, R12, R11 ;  /* 0x0000000c0d0e7389 */ /* 0x00006400000c000b */
[----:B01----:R-:W-:Y:S01]  /*257e0*/  ENDCOLLECTIVE ;  /* 0x000000000000791b */ /* 0x003fe20003800000 */
.L_x_9931:
        /* <DEDUP_REMOVED lines=14> */
.L_x_9932:
[----:B------:R-:W-:Y:S02]  /*258d0*/  IMAD.MOV.U32 R13, RZ, RZ, R24 ;  /* 0x000000ffff0d7224 */ /* 0x000fe400078e0018 */
[----:B------:R-:W-:Y:S02]  /*258e0*/  IMAD.MOV.U32 R12, RZ, RZ, 0x6 ;  /* 0x00000006ff0c7424 */ /* 0x000fe400078e00ff */
[----:B------:R-:W-:-:S07]  /*258f0*/  IMAD.MOV.U32 R2, RZ, RZ, R14 ;  /* 0x000000ffff027224 */ /* 0x000fce00078e000e */
[----:B------:R-:W-:Y:S05]  /*25900*/  WARPSYNC.COLLECTIVE R15, `(.L_x_9933) ;  /* 0x000000000f087348 */ /* 0x000fea0003c00000 */
[----:B------:R0:W1:Y:S02]  /*25910*/  SHFL.IDX P6, R14, R13, R12, R11 ;  /* 0x0000000c0d0e7389 */ /* 0x00006400000c000b */
[----:B01----:R-:W-:Y:S01]  /*25920*/  ENDCOLLECTIVE ;  /* 0x000000000000791b */ /* 0x003fe20003800000 */
.L_x_9933:
        /* <DEDUP_REMOVED lines=14> */
.L_x_9934:
[----:B------:R-:W-:Y:S01]  /*25a10*/  MOV R13, R24 ;  /* 0x00000018000d7202 */ /* 0x000fe20000000f00 */
[----:B------:R-:W-:Y:S02]  /*25a20*/  IMAD.MOV.U32 R12, RZ, RZ, 0x7 ;  /* 0x00000007ff0c7424 */ /* 0x000fe400078e00ff */
[----:B------:R-:W-:-:S07]  /*25a30*/  IMAD.MOV.U32 R2, RZ, RZ, R14 ;  /* 0x000000ffff027224 */ /* 0x000fce00078e000e */
[----:B------:R-:W-:Y:S05]  /*25a40*/  WARPSYNC.COLLECTIVE R15, `(.L_x_9935) ;  /* 0x000000000f087348 */ /* 0x000fea0003c00000 */
[----:B------:R0:W1:Y:S02]  /*25a50*/  SHFL.IDX P6, R14, R13, R12, R11 ;  /* 0x0000000c0d0e7389 */ /* 0x00006400000c000b */
[----:B01----:R-:W-:Y:S01]  /*25a60*/  ENDCOLLECTIVE ;  /* 0x000000000000791b */ /* 0x003fe20003800000 */
.L_x_9935:
        /* <DEDUP_REMOVED lines=13> */
.L_x_9936:
[----:B------:R-:W-:Y:S01]  /*25b40*/  @!PT LDS RZ, [RZ] ;  /* 0x00000000fffff984 */ /* 0x000fe20000000800 */
[----:B------:R-:W-:Y:S01]  /*25b50*/  @!PT LDS RZ, [RZ] ;  /* 0x00000000fffff984 */ /* 0x000fe20000000800 */
[----:B------:R-:W-:Y:S01]  /*25b60*/  @!PT LDS RZ, [RZ] ;  /* 0x00000000fffff984 */ /* 0x000fe20000000800 */
[----:B------:R0:W-:Y:S01]  /*25b70*/  LDGSTS.E.BYPASS.LTC128B.128 [R7+0x7400], desc[UR42][R2.64+0x80], !P0 ;  /* 0x0740008002077fae */ /* 0x0001e2000c101d6a */
[----:B------:R-:W-:Y:S05]  /*25b80*/  BRA `(.L_x_9937) ;  /* 0xffffff8c00b47947 */ /* 0x000fea000383ffff */
.L_x_9705:
[----:B0-----:R0:W1:Y:S02]  /*25b90*/  SYNCS.PHASECHK.TRANS64.TRYWAIT P0, [R0+URZ+0x28860], R3 ;  /* 0x02886003000075a7 */ /* 0x001064000800017f */
[----:B-1----:R-:W-:Y:S05]  /*25ba0*/  @!P0 NANOSLEEP.SYNCS 0x989680 ;  /* 0x009896800000895d */ /* 0x002fea0003900000 */
[----:B------:R-:W1:Y:S02]  /*25bb0*/  @!P0 SYNCS.PHASECHK.TRANS64 P0, [R0+URZ+0x28860], R3 ;  /* 0x02886003000085a7 */ /* 0x000e64000800007f */
[----:B-1----:R-:W-:Y:S05]  /*25bc0*/  @!P0 BRA `(.L_x_9705) ;  /* 0xfffffffc00f08947 */ /* 0x002fea000383ffff */
[----:B------:R-:W-:Y:S05]  /*25bd0*/  BRA `(.L_x_9938) ;  /* 0xffffff9000d07947 */ /* 0x000fea000383ffff */
.L_x_9706:
        /* <DEDUP_REMOVED lines=8> */
.L_x_9940:
[----:B------:R-:W-:Y:S05]  /*25c60*/  BSYNC B0 ;  /* 0x0000000000007941 */ /* 0x000fea0003800000 */
.L_x_9939:
        /* <DEDUP_REMOVED lines=9> */
.L_x_9941:
        /* <DEDUP_REMOVED lines=12> */
.L_x_9942:
        /* <DEDUP_REMOVED lines=13> */
.L_x_9943:
[----:B------:R-:W-:Y:S01]  /*25e90*/  MOV R13, R24 ;  /* 0x00000018000d7202 */ /* 0x000fe20000000f00 */
[----:B------:R-:W-:Y:S02]  /*25ea0*/  IMAD.MOV.U32 R12, RZ, RZ, 0x2 ;  /* 0x00000002ff0c7424 */ /* 0x000fe400078e00ff */
[----:B------:R-:W-:-:S07]  /*25eb0*/  IMAD.MOV.U32 R10, RZ, RZ, R14 ;  /* 0x000000ffff0a7224 */ /* 0x000fce00078e000e */
[----:B------:R-:W-:Y:S05]  /*25ec0*/  WARPSYNC.COLLECTIVE R15, `(.L_x_9944) ;  /* 0x000000000f087348 */ /* 0x000fea0003c00000 */
[----:B------:R0:W1:Y:S02]  /*25ed0*/  SHFL.IDX P6, R14, R13, R12, R11 ;  /* 0x0000000c0d0e7389 */ /* 0x00006400000c000b */
[----:B01----:R-:W-:Y:S01]  /*25ee0*/  ENDCOLLECTIVE ;  /* 0x000000000000791b */ /* 0x003fe20003800000 */
.L_x_9944:
        /* <DEDUP_REMOVED lines=14> */
.L_x_9945:
[----:B------:R-:W-:Y:S02]  /*25fd0*/  IMAD.MOV.U32 R13, RZ, RZ, R24 ;  /* 0x000000ffff0d7224 */ /* 0x000fe400078e0018 */
[----:B------:R-:W-:Y:S01]  /*25fe0*/  IMAD.MOV.U32 R12, RZ, RZ, 0x3 ;  /* 0x00000003ff0c7424 */ /* 0x000fe200078e00ff */
[----:B------:R-:W-:-:S13]  /*25ff0*/  IADD3 R2, P2, R14, R5, RZ ;  /* 0x000000050e027210 */ /* 0x000fda0007f5e0ff */
[----:B------:R-:W-:Y:S05]  /*26000*/  WARPSYNC.COLLECTIVE R15, `(.L_x_9946) ;  /* 0x000000000f087348 */ /* 0x000fea0003c00000 */
[----:B------:R0:W1:Y:S02]  /*26010*/  SHFL.IDX P6, R14, R13, R12, R11 ;  /* 0x0000000c0d0e7389 */ /* 0x00006400000c000b */
[----:B01----:R-:W-:Y:S01]  /*26020*/  ENDCOLLECTIVE ;  /* 0x000000000000791b */ /* 0x003fe20003800000 */
.L_x_9946:
        /* <DEDUP_REMOVED lines=13> */
.L_x_9947:
[----:B------:R-:W-:Y:S01]  /*26100*/  IMAD.MOV.U32 R13, RZ, RZ, R24 ;  /* 0x000000ffff0d7224 */ /* 0x000fe200078e0018 */
[----:B------:R-:W-:Y:S02]  /*26110*/  MOV R12, 0x4 ;  /* 0x00000004000c7802 */ /* 0x000fe40000000f00 */
[----:B------:R-:W-:-:S13]  /*26120*/  IADD3 R2, P2, R14, R5, RZ ;  /* 0x000000050e027210 */ /* 0x000fda0007f5e0ff */
[----:B------:R-:W-:Y:S05]  /*26130*/  WARPSYNC.COLLECTIVE R15, `(.L_x_9948) ;  /* 0x000000000f087348 */ /* 0x000fea0003c00000 */
[----:B------:R0:W1:Y:S02]  /*26140*/  SHFL.IDX P6, R14, R13, R12, R11 ;  /* 0x0000000c0d0e7389 */ /* 0x00006400000c000b */
[----:B01----:R-:W-:Y:S01]  /*26150*/  ENDCOLLECTIVE ;  /* 0x000000000000791b */ /* 0x003fe20003800000 */
.L_x_9948:
        /* <DEDUP_REMOVED lines=13> */
.L_x_9949:
[----:B------:R-:W-:Y:S02]  /*26230*/  IMAD.MOV.U32 R13, RZ, RZ, R24 ;  /* 0x000000ffff0d7224 */ /* 0x000fe400078e0018 */
[----:B------:R-:W-:Y:S02]  /*26240*/  IMAD.MOV.U32 R12, RZ, RZ, 0x5 ;  /* 0x00000005ff0c7424 */ /* 0x000fe400078e00ff */
[----:B------:R-:W-:-:S07]  /*26250*/  IMAD.MOV.U32 R10, RZ, RZ, R14 ;  /* 0x000000ffff0a7224 */ /* 0x000fce00078e000e */
[----:B------:R-:W-:Y:S05]  /*26260*/  WARPSYNC.COLLECTIVE R15, `(.L_x_9950) ;  /* 0x000000000f087348 */ /* 0x000fea0003c00000 */
[----:B------:R0:W1:Y:S02]  /*26270*/  SHFL.IDX P6, R14, R13, R12, R11 ;  /* 0x0000000c0d0e7389 */ /* 0x00006400000c000b */
[----:B01----:R-:W-:Y:S01]  /*26280*/  ENDCOLLECTIVE ;  /* 0x000000000000791b */ /* 0x003fe20003800000 */
.L_x_9950:
        /* <DEDUP_REMOVED lines=14> */
.L_x_9951:
[----:B------:R-:W-:Y:S01]  /*26370*/  IMAD.MOV.U32 R13, RZ, RZ, R24 ;  /* 0x000000ffff0d7224 */ /* 0x000fe200078e0018 */
[----:B------:R-:W-:Y:S02]  /*26380*/  MOV R12, 0x6 ;  /* 0x00000006000c7802 */ /* 0x000fe40000000f00 */
[----:B------:R-:W-:-:S13]  /*26390*/  IADD3 R2, P2, R14, R5, RZ ;  /* 0x000000050e027210 */ /* 0x000fda0007f5e0ff */
[----:B------:R-:W-:Y:S05]  /*263a0*/  WARPSYNC.COLLECTIVE R15, `(.L_x_9952) ;  /* 0x000000000f087348 */ /* 0x000fea0003c00000 */
[----:B------:R0:W1:Y:S02]  /*263b0*/  SHFL.IDX P6, R14, R13, R12, R11 ;  /* 0x0000000c0d0e7389 */ /* 0x00006400000c000b */
[----:B01----:R-:W-:Y:S01]  /*263c0*/  ENDCOLLECTIVE ;  /* 0x000000000000791b */ /* 0x003fe20003800000 */
.L_x_9952:
        /* <DEDUP_REMOVED lines=13> */
.L_x_9953:
[----:B------:R-:W-:Y:S02]  /*264a0*/  IMAD.MOV.U32 R13, RZ, RZ, R24 ;  /* 0x000000ffff0d7224 */ /* 0x000fe400078e0018 */
[----:B------:R-:W-:Y:S02]  /*264b0*/  IMAD.MOV.U32 R12, RZ, RZ, 0x7 ;  /* 0x00000007ff0c7424 */ /* 0x000fe400078e00ff */
[----:B------:R-:W-:-:S07]  /*264c0*/  IMAD.MOV.U32 R10, RZ, RZ, R14 ;  /* 0x000000ffff0a7224 */ /* 0x000fce00078e000e */
[----:B------:R-:W-:Y:S05]  /*264d0*/  WARPSYNC.COLLECTIVE R15, `(.L_x_9954) ;  /* 0x000000000f087348 */ /* 0x000fea0003c00000 */
[----:B------:R0:W1:Y:S02]  /*264e0*/  SHFL.IDX P6, R14, R13, R12, R11 ;  /* 0x0000000c0d0e7389 */ /* 0x00006400000c000b */
[----:B01----:R-:W-:Y:S01]  /*264f0*/  ENDCOLLECTIVE ;  /* 0x000000000000791b */ /* 0x003fe20003800000 */
.L_x_9954:
        /* <DEDUP_REMOVED lines=12> */
.L_x_9955:
[----:B------:R-:W-:Y:S05]  /*265c0*/  BRA `(.L_x_9956) ;  /* 0xffffff8c00707947 */ /* 0x000fea000383ffff */
.L_x_9711:
[----:B------:R-:W-:Y:S01]  /*265d0*/  BSSY B0, `(.L_x_9957) ;  /* 0x0000008000007945 */ /* 0x000fe20003800000 */
[----:B------:R-:W-:Y:S01]  /*265e0*/  IMAD.MOV.U32 R13, RZ, RZ, R16 ;  /* 0x000000ffff0d7224 */ /* 0x000fe200078e0010 */
[----:B-1----:R-:W-:Y:S01]  /*265f0*/  MOV R11, 0x1f ;  /* 0x0000001f000b7802 */ /* 0x002fe20000000f00 */
[----:B------:R-:W-:Y:S02]  /*26600*/  IMAD.MOV.U32 R12, RZ, RZ, RZ ;  /* 0x000000ffff0c7224 */ /* 0x000fe400078e00ff */
[----:B------:R-:W-:-:S07]  /*26610*/  IMAD.MOV.U32 R15, RZ, RZ, -0x1 ;  /* 0xffffffffff0f7424 */ /* 0x000fce00078e00ff */
[----:B0-----:R-:W-:Y:S05]  /*26620*/  WARPSYNC.COLLECTIVE R15, `(.L_x_9958) ;  /* 0x000000000f087348 */ /* 0x001fea0003c00000 */
[----:B------:R1:W2:Y:S02]  /*26630*/  SHFL.IDX P6, R14, R13, R12, R11 ;  /* 0x0000000c0d0e7389 */ /* 0x0002a400000c000b */
[----:B012---:R-:W-:Y:S01]  /*26640*/  ENDCOLLECTIVE ;  /* 0x000000000000791b */ /* 0x007fe20003800000 */
.L_x_9958:
[----:B------:R-:W-:Y:S05]  /*26650*/  BSYNC B0 ;  /* 0x0000000000007941 */ /* 0x000fea0003800000 */
.L_x_9957:
        /* <DEDUP_REMOVED lines=9> */
.L_x_9959:
        /* <DEDUP_REMOVED lines=18> */
.L_x_9960:
[----:B------:R-:W-:Y:S01]  /*26810*/  IMAD.MOV.U32 R12, RZ, RZ, 0x2 ;  /* 0x00000002ff0c7424 */ /* 0x000fe200078e00ff */
[----:B------:R-:W-:-:S05]  /*26820*/  SEL R6, R14, RZ, P1 ;  /* 0x000000ff0e067207 */ /* 0x000fca0000800000 */
[----:B------:R-:W-:-:S04]  /*26830*/  IMAD.IADD R6, R5, 0x1, R6 ;  /* 0x0000000105067824 */ /* 0x000fc800078e0206 */
[----:B------:R-:W-:-:S07]  /*26840*/  IMAD.MOV.U32 R13, RZ, RZ, R6 ;  /* 0x000000ffff0d7224 */ /* 0x000fce00078e0006 */
[----:B------:R-:W-:Y:S05]  /*26850*/  WARPSYNC.COLLECTIVE R15, `(.L_x_9961) ;  /* 0x000000000f087348 */ /* 0x000fea0003c00000 */
[----:B------:R0:W1:Y:S02]  /*26860*/  SHFL.UP P6, R14, R13, R12, R11 ;  /* 0x0400000c0d0e7389 */ /* 0x00006400000c000b */
[----:B01----:R-:W-:Y:S01]  /*26870*/  ENDCOLLECTIVE ;  /* 0x000000000000791b */ /* 0x003fe20003800000 */
.L_x_9961:
[----:B------:R-:W-:Y:S01]  /*26880*/  IMAD.MOV.U32 R12, RZ, RZ, 0x4 ;  /* 0x00000004ff0c7424 */ /* 0x000fe200078e00ff */
[----:B------:R-:W-:-:S05]  /*26890*/  SEL R7, R14, RZ, P2 ;  /* 0x000000ff0e077207 */ /* 0x000fca0001000000 */
[----:B------:R-:W-:-:S04]  /*268a0*/  IMAD.IADD R7, R6, 0x1, R7 ;  /* 0x0000000106077824 */ /* 0x000fc800078e0207 */
[----:B------:R-:W-:-:S07]  /*268b0*/  IMAD.MOV.U32 R13, RZ, RZ, R7 ;  /* 0x000000ffff0d7224 */ /* 0x000fce00078e0007 */
[----:B------:R-:W-:Y:S05]  /*268c0*/  WARPSYNC.COLLECTIVE R15, `(.L_x_9962) ;  /* 0x000000000f087348 */ /* 0x000fea0003c00000 */
[----:B------:R0:W1:Y:S02]  /*268d0*/  SHFL.UP P6, R14, R13, R12, R11 ;  /* 0x0400000c0d0e7389 */ /* 0x00006400000c000b */
[----:B01----:R-:W-:Y:S01]  /*268e0*/  ENDCOLLECTIVE ;  /* 0x000000000000791b */ /* 0x003fe20003800000 */
.L_x_9962:
[----:B------:R-:W-:Y:S01]  /*268f0*/  IMAD.MOV.U32 R12, RZ, RZ, 0x8 ;  /* 0x00000008ff0c7424 */ /* 0x000fe200078e00ff */
[----:B------:R-:W-:-:S05]  /*26900*/  SEL R2, R14, RZ, P3 ;  /* 0x000000ff0e027207 */ /* 0x000fca0001800000 */
[----:B------:R-:W-:-:S04]  /*26910*/  IMAD.IADD R2, R7, 0x1, R2 ;  /* 0x0000000107027824 */ /* 0x000fc800078e0202 */
[----:B------:R-:W-:-:S07]  /*26920*/  IMAD.MOV.U32 R13, RZ, RZ, R2 ;  /* 0x000000ffff0d7224 */ /* 0x000fce00078e0002 */
[----:B------:R-:W-:Y:S05]  /*26930*/  WARPSYNC.COLLECTIVE R15, `(.L_x_9963) ;  /* 0x000000000f087348 */ /* 0x000fea0003c00000 */
[----:B------:R0:W1:Y:S02]  /*26940*/  SHFL.UP P6, R14, R13, R12, R11 ;  /* 0x0400000c0d0e7389 */ /* 0x00006400000c000b */
[----:B01----:R-:W-:Y:S01]  /*26950*/  ENDCOLLECTIVE ;  /* 0x000000000000791b */ /* 0x003fe20003800000 */
.L_x_9963:
[----:B------:R-:W-:Y:S01]  /*26960*/  IMAD.MOV.U32 R12, RZ, RZ, 0x10 ;  /* 0x00000010ff0c7424 */ /* 0x000fe200078e00ff */
[----:B------:R-:W-:-:S04]  /*26970*/  SEL R3, R14, RZ, P4 ;  /* 0x000000ff0e037207 */ /* 0x000fc80002000000 */
[----:B------:R-:W-:-:S05]  /*26980*/  IADD3 R3, R2, R3, RZ ;  /* 0x0000000302037210 */ /* 0x000fca0007ffe0ff */
[----:B------:R-:W-:-:S07]  /*26990*/  IMAD.MOV.U32 R13, RZ, RZ, R3 ;  /* 0x000000ffff0d7224 */ /* 0x000fce00078e0003 */
[----:B------:R-:W-:Y:S05]  /*269a0*/  WARPSYNC.COLLECTIVE R15, `(.L_x_9964) ;  /* 0x000000000f087348 */ /* 0x000fea0003c00000 */
[----:B------:R0:W1:Y:S02]  /*269b0*/  SHFL.UP P6, R14, R13, R12, R11 ;  /* 0x0400000c0d0e7389 */ /* 0x00006400000c000b */
[----:B01----:R-:W-:Y:S01]  /*269c0*/  ENDCOLLECTIVE ;  /* 0x000000000000791b */ /* 0x003fe20003800000 */
.L_x_9964:
        /* <DEDUP_REMOVED lines=8> */
.L_x_9965:
[----:B------:R-:W-:Y:S05]  /*26a50*/  BRA `(.L_x_9966) ;  /* 0xffffff8c007c7947 */ /* 0x000fea000383ffff */
.L_x_9716:
[----:B------:R-:W-:Y:S01]  /*26a60*/  BSSY B0, `(.L_x_9967) ;  /* 0x0000008000007945 */ /* 0x000fe20003800000 */
[----:B-----5:R-:W-:Y:S02]  /*26a70*/  IMAD.MOV.U32 R13, RZ, RZ, R5 ;  /* 0x000000ffff0d7224 */ /* 0x020fe400078e0005 */
[----:B------:R-:W-:Y:S02]  /*26a80*/  IMAD.MOV.U32 R12, RZ, RZ, 0x1 ;  /* 0x00000001ff0c7424 */ /* 0x000fe400078e00ff */
[----:B-1----:R-:W-:Y:S02]  /*26a90*/  IMAD.MOV.U32 R11, RZ, RZ, RZ ;  /* 0x000000ffff0b7224 */ /* 0x002fe400078e00ff */
[----:B------:R-:W-:-:S07]  /*26aa0*/  IMAD.MOV.U32 R15, RZ, RZ, -0x1 ;  /* 0xffffffffff0f7424 */ /* 0x000fce00078e00ff */
[----:B0-23--:R-:W-:Y:S05]  /*26ab0*/  WARPSYNC.COLLECTIVE R15, `(.L_x_9968) ;  /* 0x000000000f087348 */ /* 0x00dfea0003c00000 */
[----:B------:R1:W4:Y:S02]  /*26ac0*/  SHFL.UP P6, R14, R13, R12, R11 ;  /* 0x0400000c0d0e7389 */ /* 0x00032400000c000b */
[----:B01234-:R-:W-:Y:S01]  /*26ad0*/  ENDCOLLECTIVE ;  /* 0x000000000000791b */ /* 0x01ffe20003800000 */
.L_x_9968:
[----:B------:R-:W-:Y:S05]  /*26ae0*/  BSYNC B0 ;  /* 0x0000000000007941 */ /* 0x000fea0003800000 */
.L_x_9967:
        /* <DEDUP_REMOVED lines=8> */
.L_x_9969:
[----:B------:R-:W-:Y:S01]  /*26b70*/  IMAD.MOV.U32 R12, RZ, RZ, 0x4 ;  /* 0x00000004ff0c7424 */ /* 0x000fe200078e00ff */
[----:B------:R-:W-:-:S05]  /*26b80*/  SEL R2, R14, RZ, P2 ;  /* 0x000000ff0e027207 */ /* 0x000fca0001000000 */
[----:B------:R-:W-:-:S04]  /*26b90*/  IMAD.IADD R2, R13, 0x1, R2 ;  /* 0x000000010d027824 */ /* 0x000fc800078e0202 */
[----:B------:R-:W-:-:S07]  /*26ba0*/  IMAD.MOV.U32 R13, RZ, RZ, R2 ;  /* 0x000000ffff0d7224 */ /* 0x000fce00078e0002 */
[----:B------:R-:W-:Y:S05]  /*26bb0*/  WARPSYNC.COLLECTIVE R15, `(.L_x_9970) ;  /* 0x000000000f087348 */ /* 0x000fea0003c00000 */
[----:B------:R0:W1:Y:S02]  /*26bc0*/  SHFL.UP P6, R14, R13, R12, R11 ;  /* 0x0400000c0d0e7389 */ /* 0x00006400000c000b */
[----:B01----:R-:W-:Y:S01]  /*26bd0*/  ENDCOLLECTIVE ;  /* 0x000000000000791b */ /* 0x003fe20003800000 */
.L_x_9970:
[----:B------:R-:W-:Y:S01]  /*26be0*/  IMAD.MOV.U32 R12, RZ, RZ, 0x8 ;  /* 0x00000008ff0c7424 */ /* 0x000fe200078e00ff */
[----:B------:R-:W-:-:S05]  /*26bf0*/  SEL R3, R14, RZ, P3 ;  /* 0x000000ff0e037207 */ /* 0x000fca0001800000 */
[----:B------:R-:W-:-:S04]  /*26c00*/  IMAD.IADD R3, R2, 0x1, R3 ;  /* 0x0000000102037824 */ /* 0x000fc800078e0203 */
[----:B------:R-:W-:-:S07]  /*26c10*/  IMAD.MOV.U32 R13, RZ, RZ, R3 ;  /* 0x000000ffff0d7224 */ /* 0x000fce00078e0003 */
[----:B------:R-:W-:Y:S05]  /*26c20*/  WARPSYNC.COLLECTIVE R15, `(.L_x_9971) ;  /* 0x000000000f087348 */ /* 0x000fea0003c00000 */
[----:B------:R0:W1:Y:S02]  /*26c30*/  SHFL.UP P6, R14, R13, R12, R11 ;  /* 0x0400000c0d0e7389 */ /* 0x00006400000c000b */
[----:B01----:R-:W-:Y:S01]  /*26c40*/  ENDCOLLECTIVE ;  /* 0x000000000000791b */ /* 0x003fe20003800000 */
.L_x_9971:
[----:B------:R-:W-:Y:S01]  /*26c50*/  IMAD.MOV.U32 R12, RZ, RZ, 0x10 ;  /* 0x00000010ff0c7424 */ /* 0x000fe200078e00ff */
[----:B------:R-:W-:-:S05]  /*26c60*/  SEL R4, R14, RZ, P4 ;  /* 0x000000ff0e047207 */ /* 0x000fca0002000000 */
[----:B------:R-:W-:-:S05]  /*26c70*/  IMAD.IADD R4, R3, 0x1, R4 ;  /* 0x0000000103047824 */ /* 0x000fca00078e0204 */
[----:B------:R-:W-:-:S07]  /*26c80*/  MOV R13, R4 ;  /* 0x00000004000d7202 */ /* 0x000fce0000000f00 */
[----:B------:R-:W-:Y:S05]  /*26c90*/  WARPSYNC.COLLECTIVE R15, `(.L_x_9972) ;  /* 0x000000000f087348 */ /* 0x000fea0003c00000 */
[----:B------:R0:W1:Y:S02]  /*26ca0*/  SHFL.UP P6, R14, R13, R12, R11 ;  /* 0x0400000c0d0e7389 */ /* 0x00006400000c000b */
[----:B01----:R-:W-:Y:S01]  /*26cb0*/  ENDCOLLECTIVE ;  /* 0x000000000000791b */ /* 0x003fe20003800000 */
.L_x_9972:
        /* <DEDUP_REMOVED lines=8> */
.L_x_9973:
[----:B------:R-:W-:Y:S05]  /*26d40*/  BRA `(.L_x_9974) ;  /* 0xffffff8c005c7947 */ /* 0x000fea000383ffff */
.L_x_9718:
[----:B------:R-:W-:Y:S01]  /*26d50*/  BSSY B0, `(.L_x_9975) ;  /* 0x0000006000007945 */ /* 0x000fe20003800000 */
[----:B------:R-:W-:Y:S01]  /*26d60*/  PLOP3.LUT P6, PT, P6, PT, PT, 0x8, 0x0 ;  /* 0x000000000000781c */ /* 0x000fe200037ce170 */
[----:B------:R-:W-:-:S12]  /*26d70*/  IMAD.MOV.U32 R15, RZ, RZ, -0x1 ;  /* 0xffffffffff0f7424 */ /* 0x000fd800078e00ff */
[----:B012---:R-:W-:Y:S05]  /*26d80*/  WARPSYNC.COLLECTIVE R15, `(.L_x_9976) ;  /* 0x000000000f087348 */ /* 0x007fea0003c00000 */
[----:B------:R-:W-:Y:S01]  /*26d90*/  VOTE.ANY R14, PT, P6 ;  /* 0x00000000000e7806 */ /* 0x000fe200030e0100 */
[----:B012---:R-:W-:Y:S06]  /*26da0*/  ENDCOLLECTIVE ;  /* 0x000000000000791b */ /* 0x007fec0003800000 */
.L_x_9976:
[----:B------:R-:W-:Y:S05]  /*26db0*/  BSYNC B0 ;  /* 0x0000000000007941 */ /* 0x000fea0003800000 */
.L_x_9975:
[----:B------:R-:W-:Y:S01]  /*26dc0*/  IMAD.MOV.U32 R2, RZ, RZ, R14 ;  /* 0x000000ffff027224 */ /* 0x000fe200078e000e */
[----:B------:R-:W-:Y:S01]  /*26dd0*/  MOV R15, 0xffffffff ;  /* 0xffffffff000f7802 */ /* 0x000fe20000000f00 */
[----:B------:R-:W-:Y:S02]  /*26de0*/  IMAD.MOV.U32 R13, RZ, RZ, R5 ;  /* 0x000000ffff0d7224 */ /* 0x000fe400078e0005 */
[----:B------:R-:W0:Y:S01]  /*26df0*/  POPC R4, R2 ;  /* 0x0000000200047309 */ /* 0x000e220000000000 */
[----:B------:R-:W-:Y:S02]  /*26e00*/  IMAD.MOV.U32 R11, RZ, RZ, 0x1f ;  /* 0x0000001fff0b7424 */ /* 0x000fe400078e00ff */
[----:B0-----:R-:W-:-:S07]  /*26e10*/  IMAD.MOV.U32 R12, RZ, RZ, R4 ;  /* 0x000000ffff0c7224 */ /* 0x001fce00078e0004 */
[----:B------:R-:W-:Y:S05]  /*26e20*/  WARPSYNC.COLLECTIVE R15, `(.L_x_9977) ;  /* 0x000000000f087348 */ /* 0x000fea0003c00000 */
[----:B------:R0:W1:Y:S02]  /*26e30*/  SHFL.IDX P6, R14, R13, R12, R11 ;  /* 0x0000000c0d0e7389 */ /* 0x00006400000c000b */
[----:B01----:R-:W-:Y:S01]  /*26e40*/  ENDCOLLECTIVE ;  /* 0x000000000000791b */ /* 0x003fe20003800000 */
.L_x_9977:
[----:B------:R-:W-:Y:S01]  /*26e50*/  IMAD.MOV.U32 R5, RZ, RZ, R14 ;  /* 0x000000ffff057224 */ /* 0x000fe200078e000e */
[----:B------:R-:W-:Y:S06]  /*26e60*/  BRA `(.L_x_9978) ;  /* 0xffffff8c004c7947 */ /* 0x000fec000383ffff */
.L_x_9720:
[----:B------:R-:W-:Y:S01]  /*26e70*/  BSSY B0, `(.L_x_9979) ;  /* 0x0000007000007945 */ /* 0x000fe20003800000 */
[----:B------:R-:W-:Y:S02]  /*26e80*/  IMAD.MOV.U32 R13, RZ, RZ, R6 ;  /* 0x000000ffff0d7224 */ /* 0x000fe400078e0006 */
[----:B-1----:R-:W-:Y:S02]  /*26e90*/  IMAD.MOV.U32 R11, RZ, RZ, 0x1f ;  /* 0x0000001fff0b7424 */ /* 0x002fe400078e00ff */
[----:B------:R-:W-:-:S07]  /*26ea0*/  IMAD.MOV.U32 R15, RZ, RZ, -0x1 ;  /* 0xffffffffff0f7424 */ /* 0x000fce00078e00ff */
[----:B0-234-:R-:W-:Y:S05]  /*26eb0*/  WARPSYNC.COLLECTIVE R15, `(.L_x_9980) ;  /* 0x000000000f087348 */ /* 0x01dfea0003c00000 */
[----:B------:R1:W0:Y:S02]  /*26ec0*/  SHFL.IDX P6, R14, R13, R12, R11 ;  /* 0x0000000c0d0e7389 */ /* 0x00022400000c000b */
[----:B01234-:R-:W-:Y:S01]  /*26ed0*/  ENDCOLLECTIVE ;  /* 0x000000000000791b */ /* 0x01ffe20003800000 */
.L_x_9980:
[----:B------:R-:W-:Y:S05]  /*26ee0*/  BSYNC B0 ;  /* 0x0000000000007941 */ /* 0x000fea0003800000 */
.L_x_9979:
[----:B------:R-:W-:Y:S05]  /*26ef0*/  BRA `(.L_x_9719) ;  /* 0xffffff8c00447947 */ /* 0x000fea000383ffff */
.L_x_9724:
[----:B-1----:R1:W2:Y:S02]  /*26f00*/  SYNCS.PHASECHK.TRANS64.TRYWAIT P0, [R4+URZ+0x28820], R0 ;  /* 0x02882000040075a7 */ /* 0x0022a4000800017f */
[----:B--2---:R-:W-:Y:S05]  /*26f10*/  @!P0 NANOSLEEP.SYNCS 0x989680 ;  /* 0x009896800000895d */ /* 0x004fea0003900000 */
[----:B------:R-:W2:Y:S02]  /*26f20*/  @!P0 SYNCS.PHASECHK.TRANS64 P0, [R4+URZ+0x28820], R0 ;  /* 0x02882000040085a7 */ /* 0x000ea4000800007f */
[----:B--2---:R-:W-:Y:S05]  /*26f30*/  @!P0 BRA `(.L_x_9724) ;  /* 0xfffffffc00f08947 */ /* 0x004fea000383ffff */
[----:B------:R-:W-:Y:S05]  /*26f40*/  BRA `(.L_x_9981) ;  /* 0xffffff9000bc7947 */ /* 0x000fea000383ffff */
.L_x_9725:
        /* <DEDUP_REMOVED lines=8> */
[----:B01-34-:R-:W-:Y:S05]  /*26fd0*/  WARPSYNC.COLLECTIVE R15, `(.L_x_9983) ;  /* 0x000000000f087348 */ /* 0x01bfea0003c00000 */
[----:B------:R2:W0:Y:S02]  /*26fe0*/  SHFL.IDX P6, R14, R13, R12, R11 ;  /* 0x0000000c0d0e7389 */ /* 0x00042400000c000b */
[----:B01234-:R-:W-:Y:S01]  /*26ff0*/  ENDCOLLECTIVE ;  /* 0x000000000000791b */ /* 0x01ffe20003800000 */
.L_x_9983:
[----:B------:R-:W-:Y:S05]  /*27000*/  BSYNC B0 ;  /* 0x0000000000007941 */ /* 0x000fea0003800000 */
.L_x_9982:
[----:B------:R-:W-:Y:S05]  /*27010*/  BRA `(.L_x_9984) ;  /* 0xffffff9000a47947 */ /* 0x000fea000383ffff */
.L_x_9726:
[----:B------:R-:W-:Y:S01]  /*27020*/  BSSY B0, `(.L_x_9985) ;  /* 0x0000006000007945 */ /* 0x000fe20003800000 */
[----:B------:R-:W-:-:S07]  /*27030*/  IMAD.MOV.U32 R15, RZ, RZ, -0x1 ;  /* 0xffffffffff0f7424 */ /* 0x000fce00078e00ff */
[----:B01-34-:R-:W-:Y:S05]  /*27040*/  WARPSYNC.COLLECTIVE R15, `(.L_x_9986) ;  /* 0x000000000f0c7348 */ /* 0x01bfea0003c00000 */
[----:B------:R-:W-:Y:S02]  /*27050*/  ELECT P6, UR62, PT ;  /* 0x00000000003e782f */ /* 0x000fe400038c0000 */
[----:B------:R-:W-:Y:S01]  /*27060*/  MOV R14, UR62 ;  /* 0x0000003e000e7c02 */ /* 0x000fe20008000f00 */
[----:B01-34-:R-:W-:Y:S10]  /*27070*/  ENDCOLLECTIVE ;  /* 0x000000000000791b */ /* 0x01bff40003800000 */
.L_x_9986:
[----:B------:R-:W-:Y:S05]  /*27080*/  BSYNC B0 ;  /* 0x0000000000007941 */ /* 0x000fea0003800000 */
.L_x_9985:
[----:B------:R-:W-:Y:S05]  /*27090*/  BRA `(.L_x_9987) ;  /* 0xffffff9000987947 */ /* 0x000fea000383ffff */
.L_x_9728:
[----:B-1----:R1:W2:Y:S02]  /*270a0*/  SYNCS.PHASECHK.TRANS64.TRYWAIT P1, [R5+URZ+0x28840], R0 ;  /* 0x02884000050075a7 */ /* 0x0022a4000802017f */
[----:B--2---:R-:W-:Y:S05]  /*270b0*/  @!P1 NANOSLEEP.SYNCS 0x989680 ;  /* 0x009896800000995d */ /* 0x004fea0003900000 */
[----:B------:R-:W2:Y:S02]  /*270c0*/  @!P1 SYNCS.PHASECHK.TRANS64 P1, [R5+URZ+0x28840], R0 ;  /* 0x02884000050095a7 */ /* 0x000ea4000802007f */
[----:B--2---:R-:W-:Y:S05]  /*270d0*/  @!P1 BRA `(.L_x_9728) ;  /* 0xfffffffc00f09947 */ /* 0x004fea000383ffff */
[----:B------:R-:W-:Y:S05]  /*270e0*/  BRA `(.L_x_9988) ;  /* 0xffffff9000b87947 */ /* 0x000fea000383ffff */
.L_x_9730:
[----:B--2---:R2:W0:Y:S02]  /*270f0*/  SYNCS.PHASECHK.TRANS64.TRYWAIT P1, [R25+URZ+0x28840], R2 ;  /* 0x02884002190075a7 */ /* 0x004424000802017f */
[----:B0-----:R-:W-:Y:S05]  /*27100*/  @!P1 NANOSLEEP.SYNCS 0x989680 ;  /* 0x009896800000995d */ /* 0x001fea0003900000 */
[----:B------:R-:W0:Y:S02]  /*27110*/  @!P1 SYNCS.PHASECHK.TRANS64 P1, [R25+URZ+0x28840], R2 ;  /* 0x02884002190095a7 */ /* 0x000e24000802007f */
[----:B0-----:R-:W-:Y:S05]  /*27120*/  @!P1 BRA `(.L_x_9730) ;  /* 0xfffffffc00f09947 */ /* 0x001fea000383ffff */
[----:B------:R-:W-:Y:S05]  /*27130*/  BRA `(.L_x_9989) ;  /* 0xffffff9000c47947 */ /* 0x000fea000383ffff */
.L_x_9732:
[----:B------:R0:W0:Y:S02]  /*27140*/  SYNCS.PHASECHK.TRANS64.TRYWAIT P1, [R5+URZ+0x28860], R0 ;  /* 0x02886000050075a7 */ /* 0x000024000802017f */
[----:B0-----:R-:W-:Y:S05]  /*27150*/  @!P1 NANOSLEEP.SYNCS 0x989680 ;  /* 0x009896800000995d */ /* 0x001fea0003900000 */
[----:B------:R-:W0:Y:S02]  /*27160*/  @!P1 SYNCS.PHASECHK.TRANS64 P1, [R5+URZ+0x28860], R0 ;  /* 0x02886000050095a7 */ /* 0x000e24000802007f */
[----:B0-----:R-:W-:Y:S05]  /*27170*/  @!P1 BRA `(.L_x_9732) ;  /* 0xfffffffc00f09947 */ /* 0x001fea000383ffff */
[----:B------:R-:W-:Y:S05]  /*27180*/  BRA `(.L_x_9990) ;  /* 0xffffff9000c07947 */ /* 0x000fea000383ffff */
.L_x_9991:
        /* <DEDUP_REMOVED lines=15> */
.L_x_15852:


//--------------------- .text._ZN7cutlass13device_kernelIN5flash11enable_sm90INS1_16FlashAttnFwdSm90INS1_25CollectiveMainloopFwdSm90ILi2EN4cute5tupleIJNS5_1CILi1EEES8_S8_EEENS6_IJNS7_ILi192EEENS7_ILi128EEENS7_ILi96EEEEEELi96ENS_10bfloat16_tEfNS_4arch4Sm90ELb0ELb0ELb1ELb0ELb1ELb0ELb0ELb0ELb1ELb1ELb0ELb0EEENS1_21CollectiveEpilogueFwdINS6_IJSA_SC_SB_EEES9_SE_SG_Li384ELb0ELb1ELb0ELb0EEENS1_29StaticPersistentTileSchedulerILb0EEEEEEEEEvNT_6ParamsE --------------------------
	.section	.text._ZN7cutlass13device_kernelIN5flash11enable_sm90INS1_16FlashAttnFwdSm90INS1_25CollectiveMainloopFwdSm90ILi2EN4cute5tupleIJNS5_1CILi1EEES8_S8_EEENS6_IJNS7_ILi192EEENS7_ILi128EEENS7_ILi96EEEEEELi96ENS_10bfloat16_tEfNS_4arch4Sm90ELb0ELb0ELb1ELb0ELb1ELb0ELb0ELb0ELb1ELb1ELb0ELb0EEENS1_21CollectiveEpilogueFwdINS6_IJSA_SC_SB_EEES9_SE_SG_Li384ELb0ELb1ELb0ELb0EEENS1_29StaticPersistentTileSchedulerILb0EEEEEEEEEvNT_6ParamsE,"ax",@progbits
	.align	128
.text._ZN7cutlass13device_kernelIN5flash11enable_sm90INS1_16FlashAttnFwdSm90INS1_25CollectiveMainloopFwdSm90ILi2EN4cute5tupleIJNS5_1CILi1EEES8_S8_EEENS6_IJNS7_ILi192EEENS7_ILi128EEENS7_ILi96EEEEEELi96ENS_10bfloat16_tEfNS_4arch4Sm90ELb0ELb0ELb1ELb0ELb1ELb0ELb0ELb0ELb1ELb1ELb0ELb0EEENS1_21CollectiveEpilogueFwdINS6_IJSA_SC_SB_EEES9_SE_SG_Li384ELb0ELb1ELb0ELb0EEENS1_29StaticPersistentTileSchedulerILb0EEEEEEEEEvNT_6ParamsE:
        .type           _ZN7cutlass13device_kernelIN5flash11enable_sm90INS1_16FlashAttnFwdSm90INS1_25CollectiveMainloopFwdSm90ILi2EN4cute5tupleIJNS5_1CILi1EEES8_S8_EEENS6_IJNS7_ILi192EEENS7_ILi128EEENS7_ILi96EEEEEELi96ENS_10bfloat16_tEfNS_4arch4Sm90ELb0ELb0ELb1ELb0ELb1ELb0ELb0ELb0ELb1ELb1ELb0ELb0EEENS1_21CollectiveEpilogueFwdINS6_IJSA_SC_SB_EEES9_SE_SG_Li384ELb0ELb1ELb0ELb0EEENS1_29StaticPersistentTileSchedulerILb0EEEEEEEEEvNT_6ParamsE,@function
        .size           _ZN7cutlass13device_kernelIN5flash11enable_sm90INS1_16FlashAttnFwdSm90INS1_25CollectiveMainloopFwdSm90ILi2EN4cute5tupleIJNS5_1CILi1EEES8_S8_EEENS6_IJNS7_ILi192EEENS7_ILi128EEENS7_ILi96EEEEEELi96ENS_10bfloat16_tEfNS_4arch4Sm90ELb0ELb0ELb1ELb0ELb1ELb0ELb0ELb0ELb1ELb1ELb0ELb0EEENS1_21CollectiveEpilogueFwdINS6_IJSA_SC_SB_EEES9_SE_SG_Li384ELb0ELb1ELb0ELb0EEENS1_29StaticPersistentTileSchedulerILb0EEEEEEEEEvNT_6ParamsE,(.L_x_15853 - _ZN7cutlass13device_kernelIN5flash11enable_sm90INS1_16FlashAttnFwdSm90INS1_25CollectiveMainloopFwdSm90ILi2EN4cute5tupleIJNS5_1CILi1EEES8_S8_EEENS6_IJNS7_ILi192EEENS7_ILi128EEENS7_ILi96EEEEEELi96ENS_10bfloat16_tEfNS_4arch4Sm90ELb0ELb0ELb1ELb0ELb1ELb0ELb0ELb0ELb1ELb1ELb0ELb0EEENS1_21CollectiveEpilogueFwdINS6_IJSA_SC_SB_EEES9_SE_SG_Li384ELb0ELb1ELb0ELb0EEENS1_29StaticPersistentTileSchedulerILb0EEEEEEEEEvNT_6ParamsE)
        .other          _ZN7cutlass13device_kernelIN5flash11enable_sm90INS1_16FlashAttnFwdSm90INS1_25CollectiveMainloopFwdSm90ILi2EN4cute5tupleIJNS5_1CILi1EEES8_S8_EEENS6_IJNS7_ILi192EEENS7_ILi128EEENS7_ILi96EEEEEELi96ENS_10bfloat16_tEfNS_4arch4Sm90ELb0ELb0ELb1ELb0ELb1ELb0ELb0ELb0ELb1ELb1ELb0ELb0EEENS1_21CollectiveEpilogueFwdINS6_IJSA_SC_SB_EEES9_SE_SG_Li384ELb0ELb1ELb0ELb0EEENS1_29StaticPersistentTileSchedulerILb0EEEEEEEEEvNT_6ParamsE,@"STO_CUDA_ENTRY STV_DEFAULT"
_ZN7cutlass13device_kernelIN5flash11enable_sm90INS1_16FlashAttnFwdSm90INS1_25CollectiveMainloopFwdSm90ILi2EN4cute5tupleIJNS5_1CILi1EEES8_S8_EEENS6_IJNS7_ILi192EEENS7_ILi128EEENS7_ILi96EEEEEELi96ENS_10bfloat16_tEfNS_4arch4Sm90ELb0ELb0ELb1ELb0ELb1ELb0ELb0ELb0ELb1ELb1ELb0ELb0EEENS1_21CollectiveEpilogueFwdINS6_IJSA_SC_SB_EEES9_SE_SG_Li384ELb0ELb1ELb0ELb0EEENS1_29StaticPersistentTileSchedulerILb0EEEEEEEEEvNT_6ParamsE:
        /* <DEDUP_REMOVED lines=9> */
[----:B------:R-:W1:Y:S01]  /*0090*/  SHFL.IDX PT, R3, R3, RZ, 0x1f ;  /* 0x00001fff03037589 */ /* 0x000e6200000e0000 */
        /* <DEDUP_REMOVED lines=35> */
.L_x_9992:
        /* <DEDUP_REMOVED lines=22> */
.L_x_9993:
        /* <DEDUP_REMOVED lines=18> */
.L_x_9994:
        /* <DEDUP_REMOVED lines=22> */
.L_x_9995:
        /* <DEDUP_REMOVED lines=23> */
.L_x_9996:
        /* <DEDUP_REMOVED lines=8> */
.L_x_9998:
[----:B------:R-:W-:-:S08]  /*08a0*/  NOP ;  /* 0x0000000000007918 */ /* 0x000fd00000000000 */
[----:B------:R-:W0:Y:S02]  /*08b0*/  USETMAXREG.TRY_ALLOC.CTAPOOL UP0, 0xa0 ;  /* 0x000000a0000079c8 */ /* 0x000e240008000600 */
[----:B0-----:R-:W-:-:S13]  /*08c0*/  PLOP3.LUT P0, PT, PT, PT, UP0, 0x80, 0x0 ;  /* 0x000000000000781c */ /* 0x001fda0003f0f008 */
[----:B------:R-:W-:Y:S05]  /*08d0*/  @!P0 BRA `(.L_x_9998) ;  /* 0xfffffffc00f08947 */ /* 0x000fea000383ffff */
[----:B------:R-:W0:Y:S01]  /*08e0*/  S2R R2, SR_TID.X ;  /* 0x0000000000027919 */ /* 0x000e220000002100 */
[----:B------:R-:W1:Y:S08]  /*08f0*/  S2UR UR36, SR_CTAID.X ;  /* 0x00000000002479c3 */ /* 0x000e700000002500 */
        /* <DEDUP_REMOVED lines=8> */
[----:B------:R-:W0:Y:S01]  /*0980*/  S2UR UR41, SR_CgaCtaId ;  /* 0x00000000002979c3 */ /* 0x000e220000008800 */
[----:B------:R-:W-:Y:S01]  /*0990*/  UMOV UR40, 0x400 ;  /* 0x0000040000287882 */ /* 0x000fe20000000000 */
[----:B------:R-:W-:Y:S01]  /*09a0*/  IMAD.MOV.U32 R11, RZ, RZ, -0x2 ;  /* 0xfffffffeff0b7424 */ /* 0x000fe200078e00ff */
[----:B------:R-:W-:Y:S01]  /*09b0*/  MOV R16, 0x40 ;  /* 0x0000004000107802 */ /* 0x000fe20000000f00 */
[----:B------:R-:W-:Y:S01]  /*09c0*/  ULOP3.LUT UR47, UR42, 0x1, URZ, 0xfc, !UPT ;  /* 0x000000012a2f7892 */ /* 0x000fe2000f8efc3f */
[----:B------:R-:W-:Y:S01]  /*09d0*/  SHF.R.S32.HI R0, RZ, 0x1f, R137 ;  /* 0x0000001fff007819 */ /* 0x000fe20000011489 */
[----:B------:R-:W-:Y:S01]  /*09e0*/  UMOV UR46, URZ ;  /* 0x0000003f002e7c82 */ /* 0x000fe20008000000 */
[----:B------:R-:W-:Y:S01]  /*09f0*/  UMOV UR45, URZ ;  /* 0x0000003f002d7c82 */ /* 0x000fe20008000000 */
[----:B------:R-:W-:Y:S01]  /*0a00*/  UMOV UR44, URZ ;  /* 0x0000003f002c7c82 */ /* 0x000fe20008000000 */
[----:B------:R-:W-:-:S02]  /*0a10*/  LEA.HI R2, R0, R137, RZ, 0x4 ;  /* 0x0000008900027211 */ /* 0x000fc400078f20ff */
[CC--:B------:R-:W-:Y:S02]  /*0a20*/  LEA.HI R140, R0.reuse, R137.reuse, RZ, 0x7 ;  /* 0x00000089008c7211 */ /* 0x0c0fe400078f38ff */
[CC--:B------:R-:W-:Y:S02]  /*0a30*/  LEA.HI R4, R0.reuse, R137.reuse, RZ, 0x5 ;  /* 0x0000008900047211 */ /* 0x0c0fe400078f28ff */
[----:B------:R-:W-:Y:S02]  /*0a40*/  LEA.HI R138, R0, R137, RZ, 0x2 ;  /* 0x00000089008a7211 */ /* 0x000fe400078f10ff */
[----:B------:R-:W-:Y:S02]  /*0a50*/  LOP3.LUT R0, R2, 0xfffffff0, RZ, 0xc0, !PT ;  /* 0xfffffff002007812 */ /* 0x000fe400078ec0ff */
[----:B------:R-:W-:Y:S02]  /*0a60*/  SHF.R.S32.HI R5, RZ, 0x4, R2 ;  /* 0x00000004ff057819 */ /* 0x000fe40000011402 */
[----:B------:R-:W-:Y:S01]  /*0a70*/  LOP3.LUT R6, R140, 0xffffff80, RZ, 0xc0, !PT ;  /* 0xffffff808c067812 */ /* 0x000fe200078ec0ff */
[C---:B------:R-:W-:Y:S01]  /*0a80*/  IMAD.IADD R0, R137.reuse, 0x1, -R0 ;  /* 0x0000000189007824 */ /* 0x040fe200078e0a00 */
[----:B------:R-:W-:Y:S01]  /*0a90*/  LEA.HI R2, R2, R5, RZ, 0x1 ;  /* 0x0000000502027211 */ /* 0x000fe200078f08ff */
[----:B0-----:R-:W-:Y:S01]  /*0aa0*/  ULEA UR40, UR41, UR40, 0x18 ;  /* 0x0000002829287291 */ /* 0x001fe2000f8ec03f */
[----:B------:R-:W-:Y:S01]  /*0ab0*/  SHF.R.S32.HI R140, RZ, 0x7, R140 ;  /* 0x00000007ff8c7819 */ /* 0x000fe2000001148c */
[----:B------:R-:W-:Y:S01]  /*0ac0*/  IMAD.IADD R139, R137, 0x1, -R6 ;  /* 0x00000001898b7824 */ /* 0x000fe200078e0a06 */
[----:B------:R-:W-:-:S02]  /*0ad0*/  SHF.R.S32.HI R3, RZ, 0x1f, R0 ;  /* 0x0000001fff037819 */ /* 0x000fc40000011400 */
[----:B------:R-:W-:Y:S02]  /*0ae0*/  LOP3.LUT R2, R2, 0x1ffffffe, RZ, 0xc0, !PT ;  /* 0x1ffffffe02027812 */ /* 0x000fe400078ec0ff */
[----:B------:R-:W-:Y:S02]  /*0af0*/  LEA.HI R3, R3, R0, RZ, 0x3 ;  /* 0x0000000003037211 */ /* 0x000fe400078f18ff */
[----:B------:R-:W-:Y:S01]  /*0b00*/  SHF.R.S32.HI R8, RZ, 0x1f, R139 ;  /* 0x0000001fff087819 */ /* 0x000fe2000001148b */
[----:B------:R-:W-:Y:S01]  /*0b10*/  IMAD.IADD R2, R5, 0x1, -R2 ;  /* 0x0000000105027824 */ /* 0x000fe200078e0a02 */
[----:B------:R-:W-:Y:S01]  /*0b20*/  SHF.R.S32.HI R5, RZ, 0x5, R4 ;  /* 0x00000005ff057819 */ /* 0x000fe20000011404 */
[C---:B------:R-:W-:Y:S01]  /*0b30*/  IMAD.SHL.U32 R4, R3.reuse, 0x40, RZ ;  /* 0x0000004003047824 */ /* 0x040fe200078e00ff */
[----:B------:R-:W-:Y:S01]  /*0b40*/  LOP3.LUT R3, R3, 0xfffffff8, RZ, 0xc0, !PT ;  /* 0xfffffff803037812 */ /* 0x000fe200078ec0ff */
[----:B------:R-:W-:Y:S01]  /*0b50*/  IMAD.SHL.U32 R2, R2, 0x8, RZ ;  /* 0x0000000802027824 */ /* 0x000fe200078e00ff */
[----:B------:R-:W-:Y:S01]  /*0b60*/  LOP3.LUT R6, R138, 0xfffffffc, RZ, 0xc0, !PT ;  /* 0xfffffffc8a067812 */ /* 0x000fe200078ec0ff */
[----:B------:R-:W-:Y:S01]  /*0b70*/  IMAD R143, R5, 0x10, R0 ;  /* 0x00000010058f7824 */ /* 0x000fe200078e0200 */
[----:B------:R-:W-:Y:S01]  /*0b80*/  LEA.HI R7, R8, R139, RZ, 0x2 ;  /* 0x0000008b08077211 */ /* 0x000fe200078f10ff */
[----:B------:R-:W-:Y:S01]  /*0b90*/  IMAD.IADD R3, R0, 0x1, -R3 ;  /* 0x0000000100037824 */ /* 0x000fe200078e0a03 */
[----:B------:R-:W-:-:S02]  /*0ba0*/  LOP3.LUT R4, R4, 0x7ffffe00, RZ, 0xc0, !PT ;  /* 0x7ffffe0004047812 */ /* 0x000fc400078ec0ff */
[----:B------:R-:W-:Y:S02]  /*0bb0*/  LEA R143, R143, R2, 0x5 ;  /* 0x000000028f8f7211 */ /* 0x000fe400078e28ff */
[C---:B------:R-:W-:Y:S01]  /*0bc0*/  R2P PR, R3.reuse, 0x6 ;  /* 0x0000000603007804 */ /* 0x040fe20000000000 */
[----:B------:R-:W-:Y:S01]  /*0bd0*/  IMAD.SHL.U32 R3, R3, 0x40, RZ ;  /* 0x0000004003037824 */ /* 0x000fe200078e00ff */
[----:B------:R-:W-:Y:S02]  /*0be0*/  IADD3 R137, R137, -R6, RZ ;  /* 0x8000000689897210 */ /* 0x000fe40007ffe0ff */
[--C-:B------:R-:W-:Y:S02]  /*0bf0*/  SHF.R.S32.HI R9, RZ, 0x2, R7.reuse ;  /* 0x00000002ff097819 */ /* 0x100fe40000011407 */
[----:B------:R-:W-:Y:S01]  /*0c00*/  LOP3.LUT R3, R3, 0x1c0, RZ, 0xc0, !PT ;  /* 0x000001c003037812 */ /* 0x000fe200078ec0ff */
[----:B------:R-:W-:Y:S01]  /*0c10*/  IMAD.SHL.U32 R22, R137, 0x8, RZ ;  /* 0x0000000889167824 */ /* 0x000fe200078e00ff */
[----:B------:R-:W-:-:S02]  /*0c20*/  SHF.R.S32.HI R6, RZ, 0x1f, R7 ;  /* 0x0000001fff067819 */ /* 0x000fc40000011407 */
[----:B------:R-:W-:Y:S01]  /*0c30*/  LOP3.LUT R2, R3, 0x8, R2, 0xf8, !PT ;  /* 0x0000000803027812 */ /* 0x000fe200078ef802 */
[C---:B------:R-:W-:Y:S01]  /*0c40*/  VIADD R136, R22.reuse, 0x20 ;  /* 0x0000002016887836 */ /* 0x040fe20000000000 */
[----:B------:R-:W-:Y:S01]  /*0c50*/  SHF.R.U32.HI R3, RZ, 0x3, R3 ;  /* 0x00000003ff037819 */ /* 0x000fe20000011603 */
[----:B------:R-:W-:Y:S01]  /*0c60*/  VIADD R23, R22, 0x40 ;  /* 0x0000004016177836 */ /* 0x000fe20000000000 */
[----:B------:R-:W-:Y:S02]  /*0c70*/  LEA R4, R5, R4, 0xa ;  /* 0x0000000405047211 */ /* 0x000fe400078e50ff */
[----:B------:R-:W-:Y:S02]  /*0c80*/  LOP3.LUT R3, R2, R3, RZ, 0x3c, !PT ;  /* 0x0000000302037212 */ /* 0x000fe400078e3cff */
[----:B------:R-:W-:Y:S02]  /*0c90*/  LOP3.LUT R0, R7, 0x7ffffffc, RZ, 0xc0, !PT ;  /* 0x7ffffffc07007812 */ /* 0x000fe400078ec0ff */
[----:B------:R-:W-:Y:S01]  /*0ca0*/  LEA.HI R10, R6, R9, RZ, 0x3 ;  /* 0x00000009060a7211 */ /* 0x000fe200078f18ff */
[----:B------:R-:W-:Y:S01]  /*0cb0*/  IMAD.IADD R2, R4, 0x1, R3 ;  /* 0x0000000104027824 */ /* 0x000fe200078e0203 */
[----:B------:R-:W-:Y:S01]  /*0cc0*/  LEA.HI R8, R8, R139, RZ, 0x5 ;  /* 0x0000008b08087211 */ /* 0x000fe200078f28ff */
[----:B------:R-:W-:Y:S01]  /*0cd0*/  IMAD.HI R6, R140, 0x55555556, RZ ;  /* 0x555555568c067827 */ /* 0x000fe200078e02ff */
[----:B------:R-:W-:-:S02]  /*0ce0*/  LOP3.LUT R10, R10, 0xfffffff8, RZ, 0xc0, !PT ;  /* 0xfffffff80a0a7812 */ /* 0x000fc400078ec0ff */
[----:B------:R-:W-:Y:S01]  /*0cf0*/  LEA R2, R2, UR40, 0x1 ;  /* 0x0000002802027c11 */ /* 0x000fe2000f8e08ff */
[----:B------:R-:W-:Y:S01]  /*0d00*/  IMAD.IADD R0, R139, 0x1, -R0 ;  /* 0x000000018b007824 */ /* 0x000fe200078e0a00 */
[----:B------:R-:W-:Y:S01]  /*0d10*/  LEA.HI R5, R6, R6, RZ, 0x1 ;  /* 0x0000000606057211 */ /* 0x000fe200078f08ff */
[----:B------:R-:W-:Y:S01]  /*0d20*/  IMAD.IADD R9, R9, 0x1, -R10 ;  /* 0x0000000109097824 */ /* 0x000fe200078e0a0a */
[----:B------:R-:W-:Y:S01]  /*0d30*/  SHF.R.S32.HI R8, RZ, 0x5, R8 ;  /* 0x00000005ff087819 */ /* 0x000fe20000011408 */
[----:B------:R-:W-:Y:S01]  /*0d40*/  IMAD R144, R0, R11, 0x80 ;  /* 0x0000008000907424 */ /* 0x000fe200078e020b */
[----:B------:R-:W-:Y:S01]  /*0d50*/  LEA.HI R0, R137, R137, RZ, 0x1 ;  /* 0x0000008989007211 */ /* 0x000fe200078f08ff */
[C---:B------:R-:W-:Y:S01]  /*0d60*/  VIADD R17, R2.reuse, 0x21800 ;  /* 0x0002180002117836 */ /* 0x040fe20000000000 */
[----:B------:R-:W-:Y:S01]  /*0d70*/  IADD3 R18, R2, 0x21820, RZ ;  /* 0x0002182002127810 */ /* 0x000fe20007ffe0ff */
[----:B------:R-:W-:Y:S01]  /*0d80*/  IMAD R5, R5, -0x3, R140 ;  /* 0xfffffffd05057824 */ /* 0x000fe200078e028c */
[----:B------:R-:W-:Y:S01]  /*0d90*/  LOP3.LUT R0, R0, 0x1ffffffe, RZ, 0xc0, !PT ;  /* 0x1ffffffe00007812 */ /* 0x000fe200078ec0ff */
[----:B------:R-:W-:Y:S01]  /*0da0*/  IMAD R8, R8, 0x10, R9 ;  /* 0x0000001008087824 */ /* 0x000fe200078e0209 */
[----:B------:R-:W-:Y:S01]  /*0db0*/  SEL R16, R16, 0xffffffc0, !P2 ;  /* 0xffffffc010107807 */ /* 0x000fe20005000000 */
[----:B------:R-:W-:Y:S01]  /*0dc0*/  @P1 VIADD R18, R17, 0xffffffe0 ;  /* 0xffffffe011121836 */ /* 0x000fe20000000000 */
[----:B------:R-:W-:Y:S01]  /*0dd0*/  SHF.R.S32.HI R138, RZ, 0x2, R138 ;  /* 0x00000002ff8a7819 */ /* 0x000fe2000001148a */
[----:B------:R-:W-:Y:S01]  /*0de0*/  IMAD R141, R5, 0x40, R8 ;  /* 0x00000040058d7824 */ /* 0x000fe200078e0208 */
[----:B------:R-:W-:Y:S01]  /*0df0*/  SHF.R.S32.HI R146, RZ, 0x1f, R136 ;  /* 0x0000001fff927819 */ /* 0x000fe20000011488 */
[----:B------:R-:W-:Y:S01]  /*0e00*/  IMAD.IADD R0, R137, 0x1, -R0 ;  /* 0x0000000189007824 */ /* 0x000fe200078e0a00 */
[----:B------:R-:W-:Y:S01]  /*0e10*/  SHF.R.S32.HI R145, RZ, 0x1f, R23 ;  /* 0x0000001fff917819 */ /* 0x000fe20000011417 */
[----:B------:R-:W-:Y:S01]  /*0e20*/  IMAD.IADD R17, R17, 0x1, R16 ;  /* 0x0000000111117824 */ /* 0x000fe200078e0210 */
[----:B------:R-:W-:Y:S01]  /*0e30*/  IADD3 R16, R16, R18, RZ ;  /* 0x0000001210107210 */ /* 0x000fe20007ffe0ff */
[----:B------:R-:W-:-:S02]  /*0e40*/  IMAD R142, R0, 0x8, R141 ;  /* 0x00000008008e7824 */ /* 0x000fc400078e028d */
[----:B------:R-:W-:-:S07]  /*0e50*/  VIADD R19, R18, 0x6000 ;  /* 0x0000600012137836 */ /* 0x000fce0000000000 */
.L_x_10027:
[----:B0-----:R-:W0:Y:S01]  /*0e60*/  SHFL.IDX PT, R0, R140, RZ, 0x1f ;  /* 0x00001fff8c007589 */ /* 0x001e2200000e0000 */
[----:B------:R-:W-:Y:S01]  /*0e70*/  ULDC UR4, c[0x0][0xc38] ;  /* 0x00030e0000047ab9 */ /* 0x000fe20000000800 */
[----:B------:R-:W-:Y:S01]  /*0e80*/  ULDC.64 UR6, c[0x0][0x418] ;  /* 0x0001060000067ab9 */ /* 0x000fe20000000a00 */
[----:B------:R-:W-:Y:S02]  /*0e90*/  UISETP.NE.AND UP2, UPT, UR4, 0x1, UPT ;  /* 0x000000010400788c */ /* 0x000fe4000bf45270 */
[----:B------:R-:W-:Y:S01]  /*0ea0*/  UISETP.NE.U32.AND UP0, UPT, UR6, URZ, UPT ;  /* 0x0000003f0600728c */ /* 0x000fe2000bf05070 */
[----:B------:R-:W-:Y:S01]  /*0eb0*/  ULDC UR4, c[0x0][0xc44] ;  /* 0x0003110000047ab9 */ /* 0x000fe20000000800 */
[----:B------:R-:W-:Y:S01]  /*0ec0*/  UMOV UR43, UR36 ;  /* 0x00000024002b7c82 */ /* 0x000fe20008000000 */
[----:B------:R-:W-:Y:S02]  /*0ed0*/  UISETP.NE.AND UP1, UPT, UR4, 0x1, UPT ;  /* 0x000000010400788c */ /* 0x000fe4000bf25270 */
[----:B------:R-:W-:Y:S01]  /*0ee0*/  UISETP.NE.AND.EX UP0, UPT, UR7, URZ, UPT, UP0 ;  /* 0x0000003f0700728c */ /* 0x000fe2000bf05300 */
[----:B------:R-:W-:-:S03]  /*0ef0*/  ULDC UR51, c[0x0][0x424] ;  /* 0x0001090000337ab9 */ /* 0x000fc60000000800 */
[----:B------:R-:W-:Y:S01]  /*0f00*/  @UP2 ULDC UR4, c[0x0][0xc3c] ;  /* 0x00030f0000042ab9 */ /* 0x000fe20000000800 */
[----:B------:R-:W-:Y:S01]  /*0f10*/  @UP2 ULDC UR6, c[0x0][0xc40] ;  /* 0x0003100000062ab9 */ /* 0x000fe20000000800 */
[----:B------:R-:W-:Y:S02]  /*0f20*/  UIMAD.WIDE.U32 UR4, UR36, UR4, URZ ;  /* 0x00000004240472a5 */ /* 0x000fe4000f8e003f */
[----:B------:R-:W-:Y:S02]  /*0f30*/  USEL UR51, UR51, 0x1, UP0 ;  /* 0x0000000133337887 */ /* 0x000fe40008000000 */
[----:B------:R-:W-:Y:S01]  /*0f40*/  @UP2 USHF.R.U32.HI UR43, URZ, UR6, UR5 ;  /* 0x000000063f2b2299 */ /* 0x000fe20008011605 */
[----:B------:R-:W-:Y:S01]  /*0f50*/  @UP1 ULDC.64 UR8, c[0x0][0xc48] ;  /* 0x0003120000081ab9 */ /* 0x000fe20000000a00 */
[----:B0-----:R-:W-:Y:S02]  /*0f60*/  R2UR UR39, R0 ;  /* 0x00000000002772ca */ /* 0x001fe400000e0000 */
[----:B------:R-:W-:-:S02]  /*0f70*/  UIMAD.WIDE.U32 UR4, UR43, UR8, URZ ;  /* 0x000000082b0472a5 */ /* 0x000fc4000f8e003f */
[----:B------:R-:W-:Y:S01]  /*0f80*/  UIADD3 UR8, UR40, 0x21800, URZ ;  /* 0x0002180028087890 */ /* 0x000fe2000fffe03f */
[----:B------:R-:W-:Y:S01]  /*0f90*/  UMOV UR38, UR43 ;  /* 0x0000002b00267c82 */ /* 0x000fe20008000000 */
[----:B------:R-:W-:-:S03]  /*0fa0*/  @UP1 USHF.R.U32.HI UR38, URZ, UR9, UR5 ;  /* 0x000000093f261299 */ /* 0x000fc60008011605 */
[----:B------:R-:W-:Y:S01]  /*0fb0*/  ULDC UR4, c[0x0][0x2f0] ;  /* 0x0000bc0000047ab9 */ /* 0x000fe20000000800 */
[----:B------:R-:W-:Y:S02]  /*0fc0*/  ULOP3.LUT UP0, URZ, UR8, 0x3ff, URZ, 0xc0, !UPT ;  /* 0x000003ff083f7892 */ /* 0x000fe4000f80c03f */
[----:B------:R-:W-:Y:S02]  /*0fd0*/  UIMAD UR51, UR51, UR4, URZ ;  /* 0x00000004333372a4 */ /* 0x000fe4000f8e023f */
[----:B------:R-:W-:Y:S02]  /*0fe0*/  UIMAD.WIDE UR6, UR39, 0x55555556, URZ ;  /* 0x55555556270678a5 */ /* 0x000fe4000f8e023f */
[----:B------:R-:W-:Y:S01]  /*0ff0*/  UIADD3 UR4, UR51, 0x7f, URZ ;  /* 0x0000007f33047890 */ /* 0x000fe2000fffe03f */
[----:B------:R-:W-:Y:S01]  /*1000*/  PLOP3.LUT P0, PT, PT, PT, UP0, 0x80, 0x0 ;  /* 0x000000000000781c */ /* 0x000fe20003f0f008 */
[----:B------:R-:W-:Y:S02]  /*1010*/  ULEA.HI UR52, UR7, UR7, URZ, 0x1 ;  /* 0x0000000707347291 */ /* 0x000fe4000f8f083f */
[----:B------:R-:W-:-:S02]  /*1020*/  USHF.R.S32.HI UR5, URZ, 0x1f, UR4 ;  /* 0x0000001f3f057899 */ /* 0x000fc40008011404 */
[----:B------:R-:W-:Y:S02]  /*1030*/  UIMAD UR52, UR52, -0x3, UR39 ;  /* 0xfffffffd343478a4 */ /* 0x000fe4000f8e0227 */
[----:B------:R-:W-:Y:S02]  /*1040*/  ULEA.HI UR5, UR5, UR4, URZ, 0x7 ;  /* 0x0000000405057291 */ /* 0x000fe4000f8f383f */
[----:B------:R-:W-:Y:S02]  /*1050*/  ULEA UR8, UR52, UR8, 0xd ;  /* 0x0000000834087291 */ /* 0x000fe4000f8e683f */
[----:B------:R-:W-:Y:S02]  /*1060*/  USHF.R.S32.HI UR50, URZ, 0x7, UR5 ;  /* 0x000000073f327899 */ /* 0x000fe40008011405 */
[----:B------:R-:W-:-:S04]  /*1070*/  USHF.R.U32.HI UR8, URZ, 0x4, UR8 ;  /* 0x000000043f087899 */ /* 0x000fc80008011608 */
[----:B------:R-:W-:Y:S01]  /*1080*/  ULOP3.LUT UR37, UR8, 0x3fff, URZ, 0xc0, !UPT ;  /* 0x00003fff08257892 */ /* 0x000fe2000f8ec03f */
[----:B-1-345:R-:W-:Y:S11]  /*1090*/  @!P0 BRA `(.L_x_9999) ;  /* 0x0000000000408947 */ /* 0x03aff60003800000 */
        /* <DEDUP_REMOVED lines=16> */
.L_x_9999:
[----:B------:R-:W-:Y:S01]  /*11a0*/  ULOP3.LUT UR4, UR46, 0x1, URZ, 0xc0, !UPT ;  /* 0x000000012e047892 */ /* 0x000fe2000f8ec03f */
[----:B------:R-:W-:-:S05]  /*11b0*/  IMAD.U32 R3, RZ, RZ, UR47 ;  /* 0x0000002fff037e24 */ /* 0x000fca000f8e00ff */
[----:B------:R-:W-:Y:S01]  /*11c0*/  IMAD.U32 R0, RZ, RZ, UR4 ;  /* 0x00000004ff007e24 */ /* 0x000fe2000f8e00ff */
[----:B------:R-:W-:-:S04]  /*11d0*/  ISETP.NE.AND P0, PT, R3, 0x3, PT ;  /* 0x000000030300780c */ /* 0x000fc80003f05270 */
[----:B------:R-:W-:-:S04]  /*11e0*/  SHF.L.U32 R0, R0, 0x1f, RZ ;  /* 0x0000001f00007819 */ /* 0x000fc800000006ff */
[----:B------:R-:W0:Y:S02]  /*11f0*/  SYNCS.PHASECHK.TRANS64.TRYWAIT P1, [UR40+0x2d800], R0 ;  /* 0x02d80000ff0075a7 */ /* 0x000e240008020168 */
[----:B0-----:R-:W-:Y:S05]  /*1200*/  @!P1 BRA `(.L_x_10000) ;  /* 0x000000a400709947 */ /* 0x001fea0003800000 */
.L_x_10077:
[----:B------:R-:W-:Y:S05]  /*1210*/  @!P0 BRA `(.L_x_10001) ;  /* 0x0000000000048947 */ /* 0x000fea0003800000 */
[----:B------:R-:W-:Y:S01]  /*1220*/  BPT.TRAP 0x1 ;  /* 0x000000040000795c */ /* 0x000fe20000300000 */
.L_x_10001:
[----:B0-----:R-:W-:Y:S02]  /*1230*/  IMAD.U32 R0, RZ, RZ, UR44 ;  /* 0x0000002cff007e24 */ /* 0x001fe4000f8e00ff */
[----:B------:R-:W-:-:S03]  /*1240*/  IMAD.U32 R3, RZ, RZ, UR45 ;  /* 0x0000002dff037e24 */ /* 0x000fc6000f8e00ff */
[----:B------:R-:W-:Y:S02]  /*1250*/  LEA R0, R0, UR40, 0x3 ;  /* 0x0000002800007c11 */ /* 0x000fe4000f8e18ff */
[----:B------:R-:W-:-:S04]  /*1260*/  SHF.L.U32 R3, R3, 0x1f, RZ ;  /* 0x0000001f03037819 */ /* 0x000fc800000006ff */
[----:B------:R0:W1:Y:S01]  /*1270*/  SYNCS.PHASECHK.TRANS64.TRYWAIT P1, [R0+URZ+0x2d830], R3 ;  /* 0x02d83003000075a7 */ /* 0x000062000802017f */
[----:B------:R-:W-:Y:S05]  /*1280*/  @!P0 BRA `(.L_x_10002) ;  /* 0x0000000000048947 */ /* 0x000fea0003800000 */
[----:B------:R-:W-:Y:S01]  /*1290*/  BPT.TRAP 0x1 ;  /* 0x000000040000795c */ /* 0x000fe20000300000 */
.L_x_10002:
[----:B------:R-:W-:Y:S01]  /*12a0*/  MOV R135, RZ ;  /* 0x000000ff00877202 */ /* 0x000fe20000000f00 */
[----:B-1----:R-:W-:Y:S06]  /*12b0*/  @P1 BRA `(.L_x_10003) ;  /* 0x0000000000081947 */ /* 0x002fec0003800000 */
[----:B------:R-:W1:Y:S02]  /*12c0*/  SYNCS.PHASECHK.TRANS64.TRYWAIT P1, [R0+URZ+0x2d830], R3 ;  /* 0x02d83003000075a7 */ /* 0x000e64000802017f */
[----:B-1----:R-:W-:Y:S05]  /*12d0*/  @!P1 BRA `(.L_x_10004) ;  /* 0x000000a400549947 */ /* 0x002fea0003800000 */
.L_x_10003:
[----:B------:R-:W-:Y:S05]  /*12e0*/  WARPSYNC.ALL ;  /* 0x0000000000007948 */ /* 0x000fea0003800000 */
[----:B------:R-:W-:Y:S01]  /*12f0*/  UIADD3 UR4, UR40, 0x15400, URZ ;  /* 0x0001540028047890 */ /* 0x000fe2000fffe03f */
[----:B------:R-:W-:Y:S01]  /*1300*/  WARPGROUP.ARRIVE ;  /* 0x00000000000079c5 */ /* 0x000fe20000000000 */
[----:B------:R-:W-:Y:S02]  /*1310*/  ULEA UR52, UR52, UR40, 0xc ;  /* 0x0000002834347291 */ /* 0x000fe4000f8e603f */
[----:B------:R-:W-:Y:S02]  /*1320*/  USHF.R.U32.HI UR4, URZ, 0x4, UR4 ;  /* 0x000000043f047899 */ /* 0x000fe40008011604 */
[----:B------:R-:W-:-:S02]  /*1330*/  UIADD3 UR52, UR52, 0xc400, URZ ;  /* 0x0000c40034347890 */ /* 0x000fc4000fffe03f */
[----:B------:R-:W-:Y:S02]  /*1340*/  ULOP3.LUT UR4, UR4, 0x3fff, URZ, 0xc0, !UPT ;  /* 0x00003fff04047892 */ /* 0x000fe4000f8ec03f */
[----:B------:R-:W-:Y:S02]  /*1350*/  USHF.R.U32.HI UR52, URZ, 0x4, UR52 ;  /* 0x000000043f347899 */ /* 0x000fe40008011634 */
[----:B------:R-:W-:Y:S02]  /*1360*/  ULOP3.LUT UR32, UR4, 0x10000, URZ, 0xfc, !UPT ;  /* 0x0001000004207892 */ /* 0x000fe4000f8efc3f */
[----:B------:R-:W-:Y:S02]  /*1370*/  ULOP3.LUT UR52, UR52, 0x3fff, URZ, 0xc0, !UPT ;  /* 0x00003fff34347892 */ /* 0x000fe4000f8ec03f */
[----:B------:R-:W-:Y:S02]  /*1380*/  UIMAD UR6, UR44, 0x600, UR32 ;  /* 0x000006002c0678a4 */ /* 0x000fe4000f8e0220 */
[----:B------:R-:W-:Y:S01]  /*1390*/  ULOP3.LUT UR4, UR52, 0x10000, URZ, 0xfc, !UPT ;  /* 0x0001000034047892 */ /* 0x000fe2000f8efc3f */
[----:B------:R-:W-:Y:S01]  /*13a0*/  UMOV UR7, 0x80000020 ;  /* 0x8000002000077882 */ /* 0x000fe20000000000 */
[----:B------:R-:W-:-:S02]  /*13b0*/  UMOV UR5, 0x80000020 ;  /* 0x8000002000057882 */ /* 0x000fc40000000000 */
        /* <DEDUP_REMOVED lines=39> */
.L_x_10005:
        /* <DEDUP_REMOVED lines=14> */
[----:B------:R-:W-:-:S02]  /*1710*/  VIADD R73, R144, UR51 ;  /* 0x0000003390497c36 */ /* 0x000fc40008000000 */
[----:B------:R-:W-:Y:S01]  /*1720*/  FMUL.FTZ R15, R32, UR6 ;  /* 0x00000006200f7c20 */ /* 0x000fe20008410000 */
[----:B------:R-:W3:Y:S01]  /*1730*/  MUFU.TANH R6, R6 ;  /* 0x0000000600067308 */ /* 0x000ee20000002400 */
[----:B------:R-:W-:Y:S02]  /*1740*/  IMAD.U32 R54, RZ, RZ, UR50 ;  /* 0x00000032ff367e24 */ /* 0x000fe4000f8e00ff */
[----:B01----:R-:W-:Y:S01]  /*1750*/  FMUL.FTZ R3, R26, UR6 ;  /* 0x000000061a037c20 */ /* 0x003fe20008410000 */
[----:B------:R-:W-:Y:S01]  /*1760*/  FMUL.FTZ R20, R33, UR6 ;  /* 0x0000000621147c20 */ /* 0x000fe20008410000 */
[----:B------:R-:W-:Y:S01]  /*1770*/  FMUL.FTZ R33, R45, UR6 ;  /* 0x000000062d217c20 */ /* 0x000fe20008410000 */
[----:B------:R-:W-:Y:S02]  /*1780*/  IMAD R73, R54, -0x80, R73 ;  /* 0xffffff8036497824 */ /* 0x000fe400078e0249 */
[----:B------:R-:W-:Y:S01]  /*1790*/  FMUL.FTZ R45, R57, UR6 ;  /* 0x00000006392d7c20 */ /* 0x000fe20008410000 */
[----:B------:R-:W-:Y:S01]  /*17a0*/  FMUL.FTZ R7, R30, UR6 ;  /* 0x000000061e077c20 */ /* 0x000fe20008410000 */
[----:B------:R-:W0:Y:S01]  /*17b0*/  MUFU.TANH R11, R11 ;  /* 0x0000000b000b7308 */ /* 0x000e220000002400 */
[----:B------:R-:W-:Y:S01]  /*17c0*/  FMUL.FTZ R26, R37, UR6 ;  /* 0x00000006251a7c20 */ /* 0x000fe20008410000 */
[C---:B------:R-:W-:Y:S01]  /*17d0*/  ISETP.GT.AND P2, PT, R73.reuse, RZ, PT ;  /* 0x000000ff4900720c */ /* 0x040fe20003f44270 */
[----:B------:R-:W-:Y:S01]  /*17e0*/  FMUL.FTZ R28, R46, UR6 ;  /* 0x000000062e1c7c20 */ /* 0x000fe20008410000 */
[C---:B------:R-:W-:Y:S01]  /*17f0*/  ISETP.GT.AND P1, PT, R73.reuse, 0x1, PT ;  /* 0x000000014900780c */ /* 0x040fe20003f24270 */
[----:B------:R-:W-:Y:S01]  /*1800*/  FMUL.FTZ R46, R56, UR6 ;  /* 0x00000006382e7c20 */ /* 0x000fe20008410000 */
[----:B------:R-:W-:Y:S01]  /*1810*/  ISETP.GT.AND P6, PT, R73, 0x8, PT ;  /* 0x000000084900780c */ /* 0x000fe20003fc4270 */
[----:B------:R-:W-:Y:S01]  /*1820*/  FMUL.FTZ R8, R31, UR6 ;  /* 0x000000061f087c20 */ /* 0x000fe20008410000 */
[----:B------:R-:W1:Y:S01]  /*1830*/  MUFU.TANH R12, R12 ;  /* 0x0000000c000c7308 */ /* 0x000e620000002400 */
[----:B--2---:R-:W-:Y:S01]  /*1840*/  FSEL R54, R5, -INF , P2 ;  /* 0xff80000005367808 */ /* 0x004fe20001000000 */
[----:B------:R-:W-:Y:S01]  /*1850*/  FMUL.FTZ R30, R40, UR6 ;  /* 0x00000006281e7c20 */ /* 0x000fe20008410000 */
[----:B---3--:R-:W-:Y:S01]  /*1860*/  FSEL R57, R6, -INF , P1 ;  /* 0xff80000006397808 */ /* 0x008fe20000800000 */
[----:B------:R-:W-:Y:S01]  /*1870*/  FMUL.FTZ R14, R39, UR6 ;  /* 0x00000006270e7c20 */ /* 0x000fe20008410000 */
[----:B------:R-:W-:Y:S01]  /*1880*/  ISETP.GT.AND P5, PT, R73, 0x9, PT ;  /* 0x000000094900780c */ /* 0x000fe20003fa4270 */
[----:B------:R-:W-:Y:S01]  /*1890*/  FMUL.FTZ R39, R58, UR6 ;  /* 0x000000063a277c20 */ /* 0x000fe20008410000 */
[----:B------:R-:W-:Y:S01]  /*18a0*/  FMNMX.FTZ R5, R54, R57, !PT ;  /* 0x0000003936057209 */ /* 0x000fe20007810000 */
[----:B------:R-:W2:Y:S01]  /*18b0*/  MUFU.TANH R15, R15 ;  /* 0x0000000f000f7308 */ /* 0x000ea20000002400 */
[----:B0-----:R-:W-:Y:S01]  /*18c0*/  FSEL R56, R11, -INF , P6 ;  /* 0xff8000000b387808 */ /* 0x001fe20003000000 */
[----:B------:R-:W-:Y:S01]  /*18d0*/  FMUL.FTZ R9, R34, UR6 ;  /* 0x0000000622097c20 */ /* 0x000fe20008410000 */
[----:B------:R-:W-:Y:S01]  /*18e0*/  ISETP.GT.AND P4, PT, R73, 0x10, PT ;  /* 0x000000104900780c */ /* 0x000fe20003f84270 */
[----:B------:R-:W-:Y:S01]  /*18f0*/  FMUL.FTZ R29, R41, UR6 ;  /* 0x00000006291d7c20 */ /* 0x000fe20008410000 */
[----:B------:R-:W-:Y:S01]  /*1900*/  FMNMX.FTZ R5, R56, R5, !PT ;  /* 0x0000000538057209 */ /* 0x000fe20007810000 */
[----:B------:R-:W-:Y:S01]  /*1910*/  FMUL.FTZ R40, R59, UR6 ;  /* 0x000000063b287c20 */ /* 0x000fe20008410000 */
        /* <DEDUP_REMOVED lines=56> */
[----:B------:R-:W-:Y:S01]  /*1ca0*/  P2R R88, PR, RZ, 0x1 ;  /* 0x00000001ff587803 */ /* 0x000fe20000000000 */
[----:B------:R-:W1:Y:S01]  /*1cb0*/  MUFU.TANH R30, R30 ;  /* 0x0000001e001e7308 */ /* 0x000e620000002400 */
[----:B--2---:R-:W-:Y:S01]  /*1cc0*/  FSEL R64, R26, -INF , P1 ;  /* 0xff8000001a407808 */ /* 0x004fe20000800000 */
[----:B------:R-:W-:Y:S01]  /*1cd0*/  FMUL.FTZ R83, R83, UR6 ;  /* 0x0000000653537c20 */ /* 0x000fe20008410000 */
[----:B------:R-:W-:Y:S01]  /*1ce0*/  FMUL.FTZ R86, R86, UR6 ;  /* 0x0000000656567c20 */ /* 0x000fe20008410000 */
[----:B------:R-:W-:Y:S01]  /*1cf0*/  FMUL.FTZ R87, R87, UR6 ;  /* 0x0000000657577c20 */ /* 0x000fe20008410000 */
[----:B------:R-:W-:Y:S01]  /*1d00*/  R2UR UR6, R0 ;  /* 0x00000000000672ca */ /* 0x000fe200000e0000 */
[----:B------:R-:W-:Y:S01]  /*1d10*/  UISETP.GE.AND UP0, UPT, UR51, 0x81, UPT ;  /* 0x000000813300788c */ /* 0x000fe2000bf06270 */
[--C-:B------:R-:W-:Y:S01]  /*1d20*/  IMAD.MOV.U32 R134, RZ, RZ, R135.reuse ;  /* 0x000000ffff867224 */ /* 0x100fe200078e0087 */
[----:B------:R-:W2:Y:S01]  /*1d30*/  MUFU.TANH R9, R9 ;  /* 0x0000000900097308 */ /* 0x000ea20000002400 */
[----:B0-----:R-:W-:Y:S01]  /*1d40*/  FSEL R6, R8, -INF , P5 ;  /* 0xff80000008067808 */ /* 0x001fe20002800000 */
[--C-:B------:R-:W-:Y:S01]  /*1d50*/  IMAD.MOV.U32 R133, RZ, RZ, R135.reuse ;  /* 0x000000ffff857224 */ /* 0x100fe200078e0087 */
[----:B------:R-:W-:Y:S01]  /*1d60*/  ISETP.GT.AND P5, PT, R73, 0x21, PT ;  /* 0x000000214900780c */ /* 0x000fe20003fa4270 */
[--C-:B------:R-:W-:Y:S01]  /*1d70*/  IMAD.MOV.U32 R131, RZ, RZ, R135.reuse ;  /* 0x000000ffff837224 */ /* 0x100fe200078e0087 */
[----:B------:R-:W-:Y:S01]  /*1d80*/  FMNMX.FTZ R8, R64, R7, !PT ;  /* 0x0000000740087209 */ /* 0x000fe20007810000 */
[--C-:B------:R-:W-:Y:S01]  /*1d90*/  IMAD.MOV.U32 R130, RZ, RZ, R135.reuse ;  /* 0x000000ffff827224 */ /* 0x100fe200078e0087 */
[-C--:B------:R-:W-:Y:S01]  /*1da0*/  MOV R132, R135.reuse ;  /* 0x0000008700847202 */ /* 0x080fe20000000f00 */
[----:B------:R-:W0:Y:S01]  /*1db0*/  MUFU.TANH R29, R29 ;  /* 0x0000001d001d7308 */ /* 0x000e220000002400 */
[----:B-1----:R-:W-:Y:S01]  /*1dc0*/  FSEL R67, R30, -INF , P6 ;  /* 0xff8000001e437808 */ /* 0x002fe20003000000 */
[----:B------:R-:W-:Y:S01]  /*1dd0*/  UIADD3 UR6, UR6, 0x2d840, URZ ;  /* 0x0002d84006067890 */ /* 0x000fe2000fffe03f */
[--C-:B------:R-:W-:Y:S01]  /*1de0*/  IMAD.MOV.U32 R129, RZ, RZ, R135.reuse ;  /* 0x000000ffff817224 */ /* 0x100fe200078e0087 */
[-C--:B------:R-:W-:Y:S01]  /*1df0*/  MOV R127, R135.reuse ;  /* 0x00000087007f7202 */ /* 0x080fe20000000f00 */
[--C-:B------:R-:W-:Y:S01]  /*1e00*/  IMAD.MOV.U32 R128, RZ, RZ, R135.reuse ;  /* 0x000000ffff807224 */ /* 0x100fe200078e0087 */
[----:B------:R-:W-:Y:S01]  /*1e10*/  UPRMT UR6, UR41, 0x654, UR6 ;  /* 0x0000065429067896 */ /* 0x000fe20008000006 */
[--C-:B------:R-:W-:Y:S01]  /*1e20*/  IMAD.MOV.U32 R126, RZ, RZ, R135.reuse ;  /* 0x000000ffff7e7224 */ /* 0x100fe200078e0087 */
[----:B------:R-:W1:Y:S01]  /*1e30*/  MUFU.TANH R10, R10 ;  /* 0x0000000a000a7308 */ /* 0x000e620000002400 */
[----:B--2---:R-:W-:Y:S01]  /*1e40*/  FSEL R7, R9, -INF , P4 ;  /* 0xff80000009077808 */ /* 0x004fe20002000000 */
[--C-:B------:R-:W-:Y:S01]  /*1e50*/  IMAD.MOV.U32 R125, RZ, RZ, R135.reuse ;  /* 0x000000ffff7d7224 */ /* 0x100fe200078e0087 */
[----:B------:R-:W-:Y:S01]  /*1e60*/  ISETP.GT.AND P4, PT, R73, 0x28, PT ;  /* 0x000000284900780c */ /* 0x000fe20003f84270 */
[--C-:B------:R-:W-:Y:S01]  /*1e70*/  IMAD.MOV.U32 R124, RZ, RZ, R135.reuse ;  /* 0x000000ffff7c7224 */ /* 0x100fe200078e0087 */
[----:B------:R-:W-:Y:S01]  /*1e80*/  FMNMX.FTZ R9, R67, R8, !PT ;  /* 0x0000000843097209 */ /* 0x000fe20007810000 */
[--C-:B------:R-:W-:Y:S01]  /*1e90*/  IMAD.MOV.U32 R123, RZ, RZ, R135.reuse ;  /* 0x000000ffff7b7224 */ /* 0x100fe200078e0087 */
[----:B------:R-:W-:Y:S01]  /*1ea0*/  SYNCS.ARRIVE.TRANS64.RED.A1T0 RZ, [UR6], RZ ;  /* 0x000000ffffff79a7 */ /* 0x000fe20008100406 */
        /* <DEDUP_REMOVED lines=18> */
[--C-:B------:R-:W-:Y:S01]  /*1fd0*/  IMAD.MOV.U32 R114, RZ, RZ, R135.reuse ;  /* 0x000000ffff727224 */ /* 0x100fe200078e0087 */
[----:B------:R-:W-:Y:S01]  /*1fe0*/  MOV R102, R135 ;  /* 0x0000008700667202 */ /* 0x000fe20000000f00 */
        /* <DEDUP_REMOVED lines=9> */
[----:B------:R-:W-:Y:S01]  /*2080*/  MOV R92, R135 ;  /* 0x00000087005c7202 */ /* 0x000fe20000000f00 */
        /* <DEDUP_REMOVED lines=130> */
[----:B0-----:R-:W-:-:S04]  /*28b0*/  FSEL R51, R80, -INF , P2 ;  /* 0xff80000050337808 */ /* 0x001fc80001000000 */
[----:B------:R-:W-:-:S03]  /*28c0*/  FMNMX.FTZ R36, R51, R36, !PT ;  /* 0x0000002433247209 */ /* 0x000fc60007810000 */
[----:B------:R-:W-:Y:S01]  /*28d0*/  MUFU.TANH R79, R79 ;  /* 0x0000004f004f7308 */ /* 0x000fe20000002400 */
[----:B-1----:R-:W-:-:S04]  /*28e0*/  FSEL R81, R81, -INF , P1 ;  /* 0xff80000051517808 */ /* 0x002fc80000800000 */
[----:B------:R-:W-:-:S03]  /*28f0*/  FMNMX.FTZ R36, R81, R36, !PT ;  /* 0x0000002451247209 */ /* 0x000fc60007810000 */
[----:B------:R-:W0:Y:S02]  /*2900*/  MUFU.TANH R62, R82 ;  /* 0x00000052003e7308 */ /* 0x000e240000002400 */
[----:B------:R-:W1:Y:S06]  /*2910*/  SHFL.BFLY PT, R39, R36, 0x2, 0x1f ;  /* 0x0c401f0024277f89 */ /* 0x000e6c00000e0000 */
[----:B------:R-:W2:Y:S08]  /*2920*/  MUFU.TANH R63, R83 ;  /* 0x00000053003f7308 */ /* 0x000eb00000002400 */
[----:B------:R-:W-:Y:S01]  /*2930*/  MUFU.TANH R86, R86 ;  /* 0x0000005600567308 */ /* 0x000fe20000002400 */
[----:B0-----:R-:W-:-:S07]  /*2940*/  FSEL R62, R62, -INF , P4 ;  /* 0xff8000003e3e7808 */ /* 0x001fce0002000000 */
[----:B------:R-:W0:Y:S01]  /*2950*/  MUFU.TANH R87, R87 ;  /* 0x0000005700577308 */ /* 0x000e220000002400 */
[----:B--2---:R-:W-:Y:S02]  /*2960*/  FSEL R63, R63, -INF , P3 ;  /* 0xff8000003f3f7808 */ /* 0x004fe40001800000 */
[----:B-1----:R-:W-:Y:S02]  /*2970*/  FMNMX.FTZ R39, R36, R39, !PT ;  /* 0x0000002724277209 */ /* 0x002fe40007810000 */
[----:B------:R-:W-:-:S03]  /*2980*/  FMNMX.FTZ R36, R3, R4, !PT ;  /* 0x0000000403247209 */ /* 0x000fc60007810000 */
[----:B------:R-:W1:Y:S02]  /*2990*/  SHFL.BFLY PT, R40, R39, 0x1, 0x1f ;  /* 0x0c201f0027287f89 */ /* 0x000e6400000e0000 */
        /* <DEDUP_REMOVED lines=21> */
[----:B------:R1:W-:Y:S01]  /*2af0*/  MUFU.EX2 R39, R60 ;  /* 0x0000003c00277308 */ /* 0x0003e20000000800 */
[----:B------:R-:W-:Y:S01]  /*2b00*/  FMNMX.FTZ R54, R12, R57, !PT ;  /* 0x000000390c367209 */ /* 0x000fe20007810000 */
[--C-:B------:R-:W-:Y:S01]  /*2b10*/  FFMA.FTZ R71, R71, UR33, -R48.reuse ;  /* 0x0000002147477c23 */ /* 0x100fe20008010830 */
[--C-:B------:R-:W-:Y:S01]  /*2b20*/  FFMA.FTZ R38, R38, UR33, -R48.reuse ;  /* 0x0000002126267c23 */ /* 0x100fe20008010830 */
[--C-:B------:R-:W-:Y:S01]  /*2b30*/  FFMA.FTZ R37, R37, UR33, -R48.reuse ;  /* 0x0000002125257c23 */ /* 0x100fe20008010830 */
[----:B------:R-:W-:Y:S01]  /*2b40*/  FMNMX.FTZ R59, R13, R54, !PT ;  /* 0x000000360d3b7209 */ /* 0x000fe20007810000 */
[--C-:B------:R-:W-:Y:S01]  /*2b50*/  FFMA.FTZ R54, R67, UR33, -R48.reuse ;  /* 0x0000002143367c23 */ /* 0x100fe20008010830 */
[--C-:B------:R-:W-:Y:S01]  /*2b60*/  FFMA.FTZ R42, R42, UR33, -R48.reuse ;  /* 0x000000212a2a7c23 */ /* 0x100fe20008010830 */
[----:B------:R-:W-:Y:S01]  /*2b70*/  MUFU.EX2 R57, R64 ;  /* 0x0000004000397308 */ /* 0x000fe20000000800 */
[----:B------:R-:W-:Y:S01]  /*2b80*/  FMNMX.FTZ R56, R14, R59, !PT ;  /* 0x0000003b0e387209 */ /* 0x000fe20007810000 */
[--C-:B------:R-:W-:Y:S01]  /*2b90*/  FFMA.FTZ R41, R41, UR33, -R48.reuse ;  /* 0x0000002129297c23 */ /* 0x100fe20008010830 */
[----:B-1----:R-:W-:Y:S01]  /*2ba0*/  FSEL R60, R79, -INF , P5 ;  /* 0xff8000004f3c7808 */ /* 0x002fe20002800000 */
[--C-:B------:R-:W-:Y:S01]  /*2bb0*/  FFMA.FTZ R46, R46, UR33, -R48.reuse ;  /* 0x000000212e2e7c23 */ /* 0x100fe20008010830 */
[----:B------:R-:W-:Y:S01]  /*2bc0*/  FMNMX.FTZ R59, R15, R56, !PT ;  /* 0x000000380f3b7209 */ /* 0x000fe20007810000 */
[--C-:B------:R-:W-:Y:S01]  /*2bd0*/  FFMA.FTZ R45, R45, UR33, -R48.reuse ;  /* 0x000000212d2d7c23 */ /* 0x100fe20008010830 */
[--C-:B------:R-:W-:Y:S01]  /*2be0*/  FFMA.FTZ R50, R50, UR33, -R48.reuse ;  /* 0x0000002132327c23 */ /* 0x100fe20008010830 */
[----:B------:R-:W-:Y:S01]  /*2bf0*/  MUFU.EX2 R43, R43 ;  /* 0x0000002b002b7308 */ /* 0x000fe20000000800 */
[----:B------:R-:W-:Y:S01]  /*2c00*/  FMNMX.FTZ R56, R20, R59, !PT ;  /* 0x0000003b14387209 */ /* 0x000fe20007810000 */
[--C-:B------:R-:W-:Y:S01]  /*2c10*/  FFMA.FTZ R66, R66, UR33, -R48.reuse ;  /* 0x0000002142427c23 */ /* 0x100fe20008010830 */
[----:B------:R-:W-:-:S02]  /*2c20*/  FFMA.FTZ R51, R51, UR33, -R48 ;  /* 0x0000002133337c23 */ /* 0x000fc40008010830 */
[----:B------:R-:W-:Y:S01]  /*2c30*/  FMNMX.FTZ R61, R21, R56, !PT ;  /* 0x00000038153d7209 */ /* 0x000fe20007810000 */
[----:B------:R-:W-:Y:S01]  /*2c40*/  FFMA.FTZ R56, R70, UR33, -R48 ;  /* 0x0000002146387c23 */ /* 0x000fe20008010830 */
[----:B0-----:R-:W-:Y:S01]  /*2c50*/  FSEL R70, R87, -INF , P1 ;  /* 0xff80000057467808 */ /* 0x001fe20000800000 */
[----:B------:R0:W-:Y:S01]  /*2c60*/  MUFU.EX2 R59, R68 ;  /* 0x00000044003b7308 */ /* 0x0001e20000000800 */
[----:B------:R-:W-:-:S04]  /*2c70*/  FMNMX.FTZ R58, R24, R61, !PT ;  /* 0x0000003d183a7209 */ /* 0x000fc80007810000 */
[----:B------:R-:W-:-:S03]  /*2c80*/  FMNMX.FTZ R61, R25, R58, !PT ;  /* 0x0000003a193d7209 */ /* 0x000fc60007810000 */
[----:B------:R-:W1:Y:S01]  /*2c90*/  MUFU.EX2 R44, R44 ;  /* 0x0000002c002c7308 */ /* 0x000e620000000800 */
[----:B------:R-:W-:Y:S02]  /*2ca0*/  FMNMX.FTZ R67, R26, R61, !PT ;  /* 0x0000003d1a437209 */ /* 0x000fe40007810000 */
[----:B0-----:R-:W-:Y:S02]  /*2cb0*/  FSEL R68, R86, -INF , P2 ;  /* 0xff80000056447808 */ /* 0x001fe40001000000 */
[----:B------:R-:W-:-:S03]  /*2cc0*/  FMNMX.FTZ R58, R28, R67, !PT ;  /* 0x000000431c3a7209 */ /* 0x000fc60007810000 */
[----:B------:R0:W-:Y:S01]  /*2cd0*/  MUFU.EX2 R61, R71 ;  /* 0x00000047003d7308 */ /* 0x0001e20000000800 */
[----:B------:R-:W-:-:S04]  /*2ce0*/  FMNMX.FTZ R58, R29, R58, !PT ;  /* 0x0000003a1d3a7209 */ /* 0x000fc80007810000 */
[----:B------:R-:W-:-:S03]  /*2cf0*/  FMNMX.FTZ R67, R27, R58, !PT ;  /* 0x0000003a1b437209 */ /* 0x000fc60007810000 */
[----:B------:R-:W-:Y:S01]  /*2d00*/  MUFU.EX2 R40, R40 ;  /* 0x0000002800287308 */ /* 0x000fe20000000800 */
[----:B------:R-:W-:-:S04]  /*2d10*/  FMNMX.FTZ R58, R30, R67, !PT ;  /* 0x000000431e3a7209 */ /* 0x000fc80007810000 */
[----:B------:R-:W-:-:S03]  /*2d20*/  FMNMX.FTZ R67, R31, R58, !PT ;  /* 0x0000003a1f437209 */ /* 0x000fc60007810000 */
[----:B------:R-:W-:Y:S01]  /*2d30*/  MUFU.EX2 R47, R47 ;  /* 0x0000002f002f7308 */ /* 0x000fe20000000800 */
[----:B------:R-:W-:-:S04]  /*2d40*/  FMNMX.FTZ R58, R32, R67, !PT ;  /* 0x00000043203a7209 */ /* 0x000fc80007810000 */
[----:B------:R-:W-:Y:S02]  /*2d50*/  FMNMX.FTZ R67, R33, R58, !PT ;  /* 0x0000003a21437209 */ /* 0x000fe40007810000 */
[----:B------:R-:W-:Y:S01]  /*2d60*/  FSEL R58, R78, -INF , P6 ;  /* 0xff8000004e3a7808 */ /* 0x000fe20003000000 */
[----:B------:R-:W-:Y:S01]  /*2d70*/  MUFU.EX2 R36, R36 ;  /* 0x0000002400247308 */ /* 0x000fe20000000800 */
[----:B------:R-:W-:-:S04]  /*2d80*/  FMNMX.FTZ R67, R34, R67, !PT ;  /* 0x0000004322437209 */ /* 0x000fc80007810000 */
[----:B------:R-:W-:-:S03]  /*2d90*/  FMNMX.FTZ R67, R58, R67, !PT ;  /* 0x000000433a437209 */ /* 0x000fc60007810000 */
[----:B------:R-:W-:Y:S01]  /*2da0*/  MUFU.EX2 R52, R52 ;  /* 0x0000003400347308 */ /* 0x000fe20000000800 */
[----:B------:R-:W-:-:S04]  /*2db0*/  FMNMX.FTZ R67, R60, R67, !PT ;  /* 0x000000433c437209 */ /* 0x000fc80007810000 */
[----:B------:R-:W-:-:S03]  /*2dc0*/  FMNMX.FTZ R64, R62, R67, !PT ;  /* 0x000000433e407209 */ /* 0x000fc60007810000 */
[----:B------:R-:W2:Y:S01]  /*2dd0*/  MUFU.EX2 R54, R54 ;  /* 0x0000003600367308 */ /* 0x000ea20000000800 */
[----:B------:R-:W-:Y:S01]  /*2de0*/  FMNMX.FTZ R67, R63, R64, !PT ;  /* 0x000000403f437209 */ /* 0x000fe20007810000 */
[--C-:B------:R-:W-:Y:S01]  /*2df0*/  FFMA.FTZ R64, R53, UR33, -R48.reuse ;  /* 0x0000002135407c23 */ /* 0x100fe20008010830 */
[--C-:B------:R-:W-:Y:S01]  /*2e00*/  FFMA.FTZ R53, R65, UR33, -R48.reuse ;  /* 0x0000002141357c23 */ /* 0x100fe20008010830 */
[--C-:B------:R-:W-:Y:S01]  /*2e10*/  FFMA.FTZ R65, R74, UR33, -R48.reuse ;  /* 0x000000214a417c23 */ /* 0x100fe20008010830 */
[----:B------:R-:W-:Y:S01]  /*2e20*/  FMNMX.FTZ R67, R68, R67, !PT ;  /* 0x0000004344437209 */ /* 0x000fe20007810000 */
[--C-:B------:R-:W-:Y:S02]  /*2e30*/  FFMA.FTZ R74, R77, UR33, -R48.reuse ;  /* 0x000000214d4a7c23 */ /* 0x100fe40008010830 */
[----:B------:R-:W-:Y:S01]  /*2e40*/  MUFU.EX2 R56, R56 ;  /* 0x0000003800387308 */ /* 0x000fe20000000800 */
[----:B0-----:R-:W-:Y:S01]  /*2e50*/  FMNMX.FTZ R71, R70, R67, !PT ;  /* 0x0000004346477209 */ /* 0x001fe20007810000 */
[--C-:B------:R-:W-:Y:S01]  /*2e60*/  FFMA.FTZ R67, R49, UR33, -R48.reuse ;  /* 0x0000002131437c23 */ /* 0x100fe20008010830 */
[--C-:B------:R-:W-:Y:S01]  /*2e70*/  FFMA.FTZ R49, R55, UR33, -R48.reuse ;  /* 0x0000002137317c23 */ /* 0x100fe20008010830 */
[--C-:B------:R-:W-:Y:S01]  /*2e80*/  FFMA.FTZ R55, R72, UR33, -R48.reuse ;  /* 0x0000002148377c23 */ /* 0x100fe20008010830 */
[--C-:B------:R-:W-:Y:S01]  /*2e90*/  FFMA.FTZ R72, R35, UR33, -R48.reuse ;  /* 0x0000002123487c23 */ /* 0x100fe20008010830 */
[----:B------:R-:W0:Y:S01]  /*2ea0*/  SHFL.BFLY PT, R78, R71, 0x2, 0x1f ;  /* 0x0c401f00474e7f89 */ /* 0x000e2200000e0000 */
[--C-:B------:R-:W-:Y:S01]  /*2eb0*/  FFMA.FTZ R35, R76, UR33, -R48.reuse ;  /* 0x000000214c237c23 */ /* 0x100fe20008010830 */
        /* <DEDUP_REMOVED lines=33> */
[----:B------:R1:W3:Y:S01]  /*30d0*/  MUFU.EX2 R88, R4 ;  /* 0x0000000400587308 */ /* 0x0002e20000000800 */
[--C-:B0-----:R-:W-:Y:S01]  /*30e0*/  FFMA.FTZ R73, R9, UR33, -R71.reuse ;  /* 0x0000002109497c23 */ /* 0x101fe20008010847 */
[--C-:B------:R-:W-:Y:S01]  /*30f0*/  FFMA.FTZ R24, R24, UR33, -R71.reuse ;  /* 0x0000002118187c23 */ /* 0x100fe20008010847 */
[--C-:B------:R-:W-:Y:S01]  /*3100*/  FFMA.FTZ R25, R25, UR33, -R71.reuse ;  /* 0x0000002119197c23 */ /* 0x100fe20008010847 */
[--C-:B------:R-:W-:Y:S01]  /*3110*/  FFMA.FTZ R26, R26, UR33, -R71.reuse ;  /* 0x000000211a1a7c23 */ /* 0x100fe20008010847 */
[--C-:B------:R-:W-:Y:S01]  /*3120*/  FFMA.FTZ R32, R32, UR33, -R71.reuse ;  /* 0x0000002120207c23 */ /* 0x100fe20008010847 */
[--C-:B------:R-:W-:Y:S01]  /*3130*/  FFMA.FTZ R0, R28, UR33, -R71.reuse ;  /* 0x000000211c007c23 */ /* 0x100fe20008010847 */
[--C-:B------:R-:W-:Y:S01]  /*3140*/  FFMA.FTZ R28, R30, UR33, -R71.reuse ;  /* 0x000000211e1c7c23 */ /* 0x100fe20008010847 */
[----:B------:R0:W4:Y:S01]  /*3150*/  MUFU.EX2 R83, R5 ;  /* 0x0000000500537308 */ /* 0x0001220000000800 */
[----:B-1----:R-:W-:Y:S01]  /*3160*/  F2FP.BF16.F32.PACK_AB R4, R44, R43 ;  /* 0x0000002b2c04723e */ /* 0x002fe200000010ff */
[--C-:B------:R-:W-:Y:S01]  /*3170*/  FFMA.FTZ R30, R31, UR33, -R71.reuse ;  /* 0x000000211f1e7c23 */ /* 0x100fe20008010847 */
[--C-:B------:R-:W-:Y:S01]  /*3180*/  FFMA.FTZ R29, R29, UR33, -R71.reuse ;  /* 0x000000211d1d7c23 */ /* 0x100fe20008010847 */
[--C-:B------:R-:W-:Y:S01]  /*3190*/  FFMA.FTZ R27, R27, UR33, -R71.reuse ;  /* 0x000000211b1b7c23 */ /* 0x100fe20008010847 */
[--C-:B------:R-:W-:Y:S01]  /*31a0*/  FFMA.FTZ R33, R33, UR33, -R71.reuse ;  /* 0x0000002121217c23 */ /* 0x100fe20008010847 */
[--C-:B------:R-:W-:Y:S01]  /*31b0*/  FFMA.FTZ R34, R34, UR33, -R71.reuse ;  /* 0x0000002122227c23 */ /* 0x100fe20008010847 */
[----:B--2---:R-:W-:Y:S01]  /*31c0*/  F2FP.BF16.F32.PACK_AB R12, R59, R54 ;  /* 0x000000363b0c723e */ /* 0x004fe200000010ff */
[----:B------:R1:W2:Y:S01]  /*31d0*/  MUFU.EX2 R90, R6 ;  /* 0x00000006005a7308 */ /* 0x0002a20000000800 */
[----:B0-----:R-:W-:Y:S01]  /*31e0*/  FADD.FTZ R5, R43, R44 ;  /* 0x0000002c2b057221 */ /* 0x001fe20000010000 */
[----:B---3--:R-:W-:Y:S01]  /*31f0*/  FADD.FTZ R8, R81, R88 ;  /* 0x0000005851087221 */ /* 0x008fe20000010000 */
[--C-:B------:R-:W-:Y:S01]  /*3200*/  FFMA.FTZ R58, R58, UR33, -R71.reuse ;  /* 0x000000213a3a7c23 */ /* 0x100fe20008010847 */
[--C-:B------:R-:W-:Y:S01]  /*3210*/  FFMA.FTZ R62, R62, UR33, -R71.reuse ;  /* 0x000000213e3e7c23 */ /* 0x100fe20008010847 */
[--C-:B------:R-:W-:Y:S01]  /*3220*/  FFMA.FTZ R63, R63, UR33, -R71.reuse ;  /* 0x000000213f3f7c23 */ /* 0x100fe20008010847 */
[--C-:B------:R-:W-:Y:S01]  /*3230*/  FFMA.FTZ R68, R68, UR33, -R71.reuse ;  /* 0x0000002144447c23 */ /* 0x100fe20008010847 */
[----:B------:R-:W-:Y:S01]  /*3240*/  FFMA.FTZ R60, R60, UR33, -R71 ;  /* 0x000000213c3c7c23 */ /* 0x000fe20008010847 */
[----:B------:R-:W0:Y:S01]  /*3250*/  MUFU.EX2 R3, R3 ;  /* 0x0000000300037308 */ /* 0x000e220000000800 */
[----:B-1----:R-:W-:Y:S01]  /*3260*/  FADD.FTZ R6, R40, R5 ;  /* 0x0000000528067221 */ /* 0x002fe20000010000 */
[----:B----4-:R-:W-:Y:S01]  /*3270*/  FADD.FTZ R7, R83, R8 ;  /* 0x0000000853077221 */ /* 0x010fe20000010000 */
[----:B------:R-:W-:Y:S01]  /*3280*/  F2FP.BF16.F32.PACK_AB R5, R88, R81 ;  /* 0x000000515805723e */ /* 0x000fe200000010ff */
[----:B------:R-:W-:Y:S01]  /*3290*/  FFMA.FTZ R70, R70, UR33, -R71 ;  /* 0x0000002146467c23 */ /* 0x000fe20008010847 */
[C---:B------:R-:W-:Y:S01]  /*32a0*/  FADD.FTZ R9, R47.reuse, R6 ;  /* 0x000000062f097221 */ /* 0x040fe20000010000 */
[----:B------:R-:W-:Y:S01]  /*32b0*/  F2FP.BF16.F32.PACK_AB R6, R47, R40 ;  /* 0x000000282f06723e */ /* 0x000fe200000010ff */
[----:B------:R-:W-:Y:S01]  /*32c0*/  IMAD.MOV.U32 R88, RZ, RZ, R135 ;  /* 0x000000ffff587224 */ /* 0x000fe200078e0087 */
[----:B------:R-:W1:Y:S01]  /*32d0*/  MUFU.EX2 R80, R80 ;  /* 0x0000005000507308 */ /* 0x000e620000000800 */
[----:B------:R-:W-:Y:S01]  /*32e0*/  FADD.FTZ R10, R36, R9 ;  /* 0x00000009240a7221 */ /* 0x000fe20000010000 */
[C---:B--2---:R-:W-:Y:S01]  /*32f0*/  FADD.FTZ R8, R90.reuse, R7 ;  /* 0x000000075a087221 */ /* 0x044fe20000010000 */
[----:B------:R-:W-:Y:S01]  /*3300*/  F2FP.BF16.F32.PACK_AB R7, R90, R83 ;  /* 0x000000535a07723e */ /* 0x000fe200000010ff */
[----:B------:R-:W-:-:S02]  /*3310*/  IMAD.MOV.U32 R90, RZ, RZ, R135 ;  /* 0x000000ffff5a7224 */ /* 0x000fc400078e0087 */
[----:B------:R-:W-:Y:S02]  /*3320*/  FADD.FTZ R11, R39, R10 ;  /* 0x0000000a270b7221 */ /* 0x000fe40000010000 */
[----:B------:R-:W2:Y:S01]  /*3330*/  MUFU.EX2 R73, R73 ;  /* 0x0000004900497308 */ /* 0x000ea20000000800 */
[----:B0-----:R-:W-:Y:S01]  /*3340*/  FADD.FTZ R9, R3, R8 ;  /* 0x0000000803097221 */ /* 0x001fe20000010000 */
[----:B------:R-:W-:Y:S01]  /*3350*/  FADD.FTZ R10, R52, R11 ;  /* 0x0000000b340a7221 */ /* 0x000fe20000010000 */
[----:B------:R0:W-:Y:S03]  /*3360*/  STSM.16.M88.4 [R2+0x21800], R4 ;  /* 0x0218000402007844 */ /* 0x0001e60000000200 */
[----:B------:R-:W-:Y:S02]  /*3370*/  FADD.FTZ R11, R57, R10 ;  /* 0x0000000a390b7221 */ /* 0x000fe40000010000 */
[----:B------:R-:W3:Y:S01]  /*3380*/  MUFU.EX2 R82, R82 ;  /* 0x0000005200527308 */ /* 0x000ee20000000800 */
        /* <DEDUP_REMOVED lines=8> */
[----:B---3--:R-:W-:-:S07]  /*3410*/  FADD.FTZ R8, R82, R9 ;  /* 0x0000000952087221 */ /* 0x008fce0000010000 */
[----:B------:R-:W3:Y:S01]  /*3420*/  MUFU.EX2 R79, R79 ;  /* 0x0000004f004f7308 */ /* 0x000ee20000000800 */
[----:B-1----:R-:W-:-:S07]  /*3430*/  FADD.FTZ R9, R77, R8 ;  /* 0x000000084d097221 */ /* 0x002fce0000010000 */
[----:B------:R-:W1:Y:S01]  /*3440*/  MUFU.EX2 R86, R86 ;  /* 0x0000005600567308 */ /* 0x000e620000000800 */
[C---:B--2---:R-:W-:Y:S01]  /*3450*/  FADD.FTZ R8, R84.reuse, R9 ;  /* 0x0000000954087221 */ /* 0x044fe20000010000 */
[----:B------:R-:W-:-:S06]  /*3460*/  F2FP.BF16.F32.PACK_AB R13, R84, R77 ;  /* 0x0000004d540d723e */ /* 0x000fcc00000010ff */
[----:B------:R-:W2:Y:S01]  /*3470*/  MUFU.EX2 R75, R75 ;  /* 0x0000004b004b7308 */ /* 0x000ea20000000800 */
[----:B---3--:R-:W-:Y:S01]  /*3480*/  FADD.FTZ R9, R79, R8 ;  /* 0x000000084f097221 */ /* 0x008fe20000010000 */
[----:B------:R-:W-:-:S04]  /*3490*/  FADD.FTZ R8, R38, R11 ;  /* 0x0000000b26087221 */ /* 0x000fc80000010000 */
[----:B------:R-:W-:Y:S01]  /*34a0*/  FADD.FTZ R11, R37, R8 ;  /* 0x00000008250b7221 */ /* 0x000fe20000010000 */
[----:B------:R-:W-:Y:S01]  /*34b0*/  F2FP.BF16.F32.PACK_AB R8, R39, R36 ;  /* 0x000000242708723e */ /* 0x000fe200000010ff */
[----:B------:R-:W3:Y:S01]  /*34c0*/  MUFU.EX2 R20, R20 ;  /* 0x0000001400147308 */ /* 0x000ee20000000800 */
[----:B-1----:R-:W-:Y:S01]  /*34d0*/  FADD.FTZ R10, R86, R9 ;  /* 0x00000009560a7221 */ /* 0x002fe20000010000 */
[----:B------:R-:W-:Y:S01]  /*34e0*/  FADD.FTZ R14, R42, R11 ;  /* 0x0000000b2a0e7221 */ /* 0x000fe20000010000 */
[----:B------:R-:W-:Y:S02]  /*34f0*/  F2FP.BF16.F32.PACK_AB R11, R82, R73 ;  /* 0x00000049520b723e */ /* 0x000fe400000010ff */
[----:B------:R-:W-:-:S03]  /*3500*/  F2FP.BF16.F32.PACK_AB R15, R86, R79 ;  /* 0x0000004f560f723e */ /* 0x000fc600000010ff */
[----:B------:R-:W0:Y:S01]  /*3510*/  MUFU.EX2 R21, R21 ;  /* 0x0000001500157308 */ /* 0x000e220000000800 */
[----:B--2---:R-:W-:Y:S01]  /*3520*/  FADD.FTZ R9, R75, R10 ;  /* 0x0000000a4b097221 */ /* 0x004fe20000010000 */
[----:B------:R-:W-:-:S06]  /*3530*/  F2FP.BF16.F32.PACK_AB R10, R57, R52 ;  /* 0x00000034390a723e */ /* 0x000fcc00000010ff */
[----:B------:R-:W1:Y:S08]  /*3540*/  MUFU.EX2 R24, R24 ;  /* 0x0000001800187308 */ /* 0x000e700000000800 */
[----:B------:R-:W2:Y:S08]  /*3550*/  MUFU.EX2 R25, R25 ;  /* 0x0000001900197308 */ /* 0x000eb00000000800 */
[----:B------:R-:W4:Y:S08]  /*3560*/  MUFU.EX2 R26, R26 ;  /* 0x0000001a001a7308 */ /* 0x000f300000000800 */
[----:B------:R3:W-:Y:S08]  /*3570*/  MUFU.EX2 R31, R32 ;  /* 0x00000020001f7308 */ /* 0x0007f00000000800 */
[----:B------:R-:W5:Y:S01]  /*3580*/  MUFU.EX2 R0, R0 ;  /* 0x0000000000007308 */ /* 0x000f620000000800 */
[----:B---3--:R-:W-:Y:S01]  /*3590*/  FADD.FTZ R32, R20, R9 ;  /* 0x0000000914207221 */ /* 0x008fe20000010000 */
[----:B------:R-:W-:Y:S01]  /*35a0*/  FADD.FTZ R9, R41, R14 ;  /* 0x0000000e29097221 */ /* 0x000fe20000010000 */
[----:B------:R-:W-:-:S02]  /*35b0*/  F2FP.BF16.F32.PACK_AB R14, R61, R56 ;  /* 0x000000383d0e723e */ /* 0x000fc400000010ff */
[----:B0-----:R-:W-:Y:S01]  /*35c0*/  FADD.FTZ R5, R21, R32 ;  /* 0x0000002015057221 */ /* 0x001fe20000010000 */
[----:B------:R-:W-:Y:S01]  /*35d0*/  FADD.FTZ R6, R46, R9 ;  /* 0x000000092e067221 */ /* 0x000fe20000010000 */
[----:B------:R-:W-:Y:S01]  /*35e0*/  F2FP.BF16.F32.PACK_AB R9, R80, R3 ;  /* 0x000000035009723e */ /* 0x000fe200000010ff */
[----:B------:R-:W0:Y:S01]  /*35f0*/  MUFU.EX2 R29, R29 ;  /* 0x0000001d001d7308 */ /* 0x000e220000000800 */
[----:B-1----:R-:W-:Y:S01]  /*3600*/  FADD.FTZ R4, R24, R5 ;  /* 0x0000000518047221 */ /* 0x002fe20000010000 */
[----:B------:R-:W-:Y:S01]  /*3610*/  FADD.FTZ R5, R45, R6 ;  /* 0x000000062d057221 */ /* 0x000fe20000010000 */
[----:B------:R-:W-:Y:S01]  /*3620*/  F2FP.BF16.F32.PACK_AB R6, R41, R42 ;  /* 0x0000002a2906723e */ /* 0x000fe200000010ff */
[----:B------:R1:W-:Y:S01]  /*3630*/  STSM.16.M88.4 [R18], R8 ;  /* 0x0000000812007844 */ /* 0x0003e20000000200 */
[----:B--2---:R-:W-:Y:S01]  /*3640*/  FADD.FTZ R3, R25, R4 ;  /* 0x0000000419037221 */ /* 0x004fe20000010000 */
[----:B------:R-:W-:Y:S02]  /*3650*/  FADD.FTZ R4, R50, R5 ;  /* 0x0000000532047221 */ /* 0x000fe40000010000 */
[----:B------:R-:W2:Y:S01]  /*3660*/  MUFU.EX2 R64, R64 ;  /* 0x0000004000407308 */ /* 0x000ea20000000800 */
[----:B----4-:R-:W-:Y:S01]  /*3670*/  FADD.FTZ R5, R26, R3 ;  /* 0x000000031a057221 */ /* 0x010fe20000010000 */
[----:B------:R-:W-:Y:S01]  /*3680*/  FADD.FTZ R4, R67, R4 ;  /* 0x0000000443047221 */ /* 0x000fe20000010000 */
[----:B------:R3:W-:Y:S02]  /*3690*/  STSM.16.M88.4 [R17], R12 ;  /* 0x0000000c11007844 */ /* 0x0007e40000000200 */
[----:B-----5:R-:W-:Y:S01]  /*36a0*/  FADD.FTZ R32, R0, R5 ;  /* 0x0000000500207221 */ /* 0x020fe20000010000 */
[----:B------:R-:W-:Y:S01]  /*36b0*/  FADD.FTZ R5, R49, R4 ;  /* 0x0000000431057221 */ /* 0x000fe20000010000 */
[----:B------:R-:W-:Y:S01]  /*36c0*/  F2FP.BF16.F32.PACK_AB R4, R37, R38 ;  /* 0x000000262504723e */ /* 0x000fe200000010ff */
[----:B------:R-:W4:Y:S01]  /*36d0*/  MUFU.EX2 R27, R27 ;  /* 0x0000001b001b7308 */ /* 0x000f220000000800 */
[----:B0-----:R-:W-:Y:S01]  /*36e0*/  FADD.FTZ R32, R29, R32 ;  /* 0x000000201d207221 */ /* 0x001fe20000010000 */
[----:B-1----:R-:W-:-:S02]  /*36f0*/  F2FP.BF16.F32.PACK_AB R8, R45, R46 ;  /* 0x0000002e2d08723e */ /* 0x002fc400000010ff */
[----:B------:R-:W-:-:S04]  /*3700*/  F2FP.BF16.F32.PACK_AB R10, R67, R50 ;  /* 0x00000032430a723e */ /* 0x000fc800000010ff */
[----:B------:R-:W0:Y:S01]  /*3710*/  MUFU.EX2 R53, R53 ;  /* 0x0000003500357308 */ /* 0x000e220000000800 */
[----:B--2---:R-:W-:Y:S01]  /*3720*/  FADD.FTZ R36, R64, R5 ;  /* 0x0000000540247221 */ /* 0x004fe20000010000 */
[----:B------:R-:W-:-:S06]  /*3730*/  F2FP.BF16.F32.PACK_AB R5, R20, R75 ;  /* 0x0000004b1405723e */ /* 0x000fcc00000010ff */
[----:B------:R-:W1:Y:S01]  /*3740*/  MUFU.EX2 R28, R28 ;  /* 0x0000001c001c7308 */ /* 0x000e620000000800 */
[----:B----4-:R-:W-:-:S07]  /*3750*/  FADD.FTZ R7, R27, R32 ;  /* 0x000000201b077221 */ /* 0x010fce0000010000 */
[----:B------:R-:W3:Y:S01]  /*3760*/  MUFU.EX2 R66, R66 ;  /* 0x0000004200427308 */ /* 0x000ee20000000800 */
[----:B0-----:R-:W-:-:S07]  /*3770*/  FADD.FTZ R11, R53, R36 ;  /* 0x00000024350b7221 */ /* 0x001fce0000010000 */
[----:B------:R-:W0:Y:S01]  /*3780*/  MUFU.EX2 R30, R30 ;  /* 0x0000001e001e7308 */ /* 0x000e220000000800 */
[----:B-1----:R-:W-:Y:S01]  /*3790*/  FADD.FTZ R9, R28, R7 ;  /* 0x000000071c097221 */ /* 0x002fe20000010000 */
[----:B------:R-:W-:-:S05]  /*37a0*/  F2FP.BF16.F32.PACK_AB R7, R24, R21 ;  /* 0x000000151807723e */ /* 0x000fca00000010ff */
[----:B------:R1:W-:Y:S01]  /*37b0*/  STSM.16.M88.4 [R16], R4 ;  /* 0x0000000410007844 */ /* 0x0003e20000000200 */
[----:B------:R-:W2:Y:S01]  /*37c0*/  MUFU.EX2 R55, R55 ;  /* 0x0000003700377308 */ /* 0x000ea20000000800 */
[----:B---3--:R-:W-:Y:S01]  /*37d0*/  FADD.FTZ R14, R66, R11 ;  /* 0x0000000b420e7221 */ /* 0x008fe20000010000 */
[----:B------:R-:W-:-:S06]  /*37e0*/  F2FP.BF16.F32.PACK_AB R11, R29, R0 ;  /* 0x000000001d0b723e */ /* 0x000fcc00000010ff */
[----:B------:R-:W3:Y:S01]  /*37f0*/  MUFU.EX2 R72, R72 ;  /* 0x0000004800487308 */ /* 0x000ee20000000800 */
[----:B0-----:R-:W-:Y:S01]  /*3800*/  FADD.FTZ R12, R30, R9 ;  /* 0x000000091e0c7221 */ /* 0x001fe20000010000 */
[----:B------:R-:W-:-:S03]  /*3810*/  F2FP.BF16.F32.PACK_AB R9, R26, R25 ;  /* 0x000000191a09723e */ /* 0x000fc600000010ff */
[----:B------:R-:W-:Y:S02]  /*3820*/  FADD.FTZ R12, R31, R12 ;  /* 0x0000000c1f0c7221 */ /* 0x000fe40000010000 */
[----:B------:R0:W-:Y:S01]  /*3830*/  STSM.16.M88.4 [R2+0x27800], R8 ;  /* 0x0278000802007844 */ /* 0x0001e20000000200 */
[----:B------:R-:W4:Y:S01]  /*3840*/  MUFU.EX2 R33, R33 ;  /* 0x0000002100217308 */ /* 0x000f220000000800 */
[----:B--2---:R-:W-:Y:S01]  /*3850*/  FADD.FTZ R13, R55, R14 ;  /* 0x0000000e370d7221 */ /* 0x004fe20000010000 */
[----:B------:R-:W-:-:S06]  /*3860*/  F2FP.BF16.F32.PACK_AB R14, R66, R53 ;  /* 0x00000035420e723e */ /* 0x000fcc00000010ff */
[----:B------:R-:W2:Y:S01]  /*3870*/  MUFU.EX2 R35, R35 ;  /* 0x0000002300237308 */ /* 0x000ea20000000800 */
[C---:B---3--:R-:W-:Y:S01]  /*3880*/  FADD.FTZ R0, R72.reuse, R13 ;  /* 0x0000000d48007221 */ /* 0x048fe20000010000 */
[----:B------:R-:W-:-:S06]  /*3890*/  F2FP.BF16.F32.PACK_AB R24, R72, R55 ;  /* 0x000000374818723e */ /* 0x000fcc00000010ff */
[----:B------:R-:W3:Y:S01]  /*38a0*/  MUFU.EX2 R34, R34 ;  /* 0x0000002200227308 */ /* 0x000ee20000000800 */
[----:B----4-:R-:W-:Y:S01]  /*38b0*/  FADD.FTZ R13, R33, R12 ;  /* 0x0000000c210d7221 */ /* 0x010fe20000010000 */
[----:B------:R-:W-:-:S06]  /*38c0*/  F2FP.BF16.F32.PACK_AB R12, R64, R49 ;  /* 0x00000031400c723e */ /* 0x000fcc00000010ff */
[----:B------:R-:W4:Y:S01]  /*38d0*/  MUFU.EX2 R78, R78 ;  /* 0x0000004e004e7308 */ /* 0x000f220000000800 */
[----:B--2---:R-:W-:-:S07]  /*38e0*/  FADD.FTZ R15, R35, R0 ;  /* 0x00000000230f7221 */ /* 0x004fce0000010000 */
[----:B------:R-:W2:Y:S01]  /*38f0*/  MUFU.EX2 R58, R58 ;  /* 0x0000003a003a7308 */ /* 0x000ea20000000800 */
[C---:B---3--:R-:W-:Y:S01]  /*3900*/  FADD.FTZ R13, R34.reuse, R13 ;  /* 0x0000000d220d7221 */ /* 0x048fe20000010000 */
[----:B------:R-:W-:-:S06]  /*3910*/  F2FP.BF16.F32.PACK_AB R25, R34, R33 ;  /* 0x000000212219723e */ /* 0x000fcc00000010ff */
[----:B------:R-:W3:Y:S01]  /*3920*/  MUFU.EX2 R65, R65 ;  /* 0x0000004100417308 */ /* 0x000ee20000000800 */
[C---:B----4-:R-:W-:Y:S01]  /*3930*/  FADD.FTZ R20, R78.reuse, R15 ;  /* 0x0000000f4e147221 */ /* 0x050fe20000010000 */
[----:B------:R-:W-:Y:S02]  /*3940*/  F2FP.BF16.F32.PACK_AB R15, R31, R30 ;  /* 0x0000001e1f0f723e */ /* 0x000fe400000010ff */
[----:B------:R-:W-:-:S04]  /*3950*/  F2FP.BF16.F32.PACK_AB R26, R78, R35 ;  /* 0x000000234e1a723e */ /* 0x000fc800000010ff */
[----:B------:R-:W1:Y:S01]  /*3960*/  MUFU.EX2 R74, R74 ;  /* 0x0000004a004a7308 */ /* 0x000e620000000800 */
[----:B--2---:R-:W-:-:S07]  /*3970*/  FADD.FTZ R0, R58, R13 ;  /* 0x0000000d3a007221 */ /* 0x004fce0000010000 */
[----:B------:R-:W2:Y:S01]  /*3980*/  MUFU.EX2 R3, R60 ;  /* 0x0000003c00037308 */ /* 0x000ea20000000800 */
[----:B---3--:R-:W-:-:S07]  /*3990*/  FADD.FTZ R13, R65, R20 ;  /* 0x00000014410d7221 */ /* 0x008fce0000010000 */
[----:B------:R-:W-:Y:S01]  /*39a0*/  MUFU.EX2 R51, R51 ;  /* 0x0000003300337308 */ /* 0x000fe20000000800 */
[----:B-1----:R-:W-:Y:S01]  /*39b0*/  FADD.FTZ R4, R74, R13 ;  /* 0x0000000d4a047221 */ /* 0x002fe20000010000 */
[----:B------:R-:W-:Y:S02]  /*39c0*/  F2FP.BF16.F32.PACK_AB R13, R28, R27 ;  /* 0x0000001b1c0d723e */ /* 0x000fe400000010ff */
[----:B0-----:R-:W-:-:S03]  /*39d0*/  F2FP.BF16.F32.PACK_AB R8, R74, R65 ;  /* 0x000000414a08723e */ /* 0x001fc600000010ff */
[----:B------:R0:W-:Y:S01]  /*39e0*/  STSM.16.M88.4 [R19], R12 ;  /* 0x0000000c13007844 */ /* 0x0001e20000000200 */
[----:B------:R-:W1:Y:S01]  /*39f0*/  MUFU.EX2 R48, R48 ;  /* 0x0000003000307308 */ /* 0x000e620000000800 */
[C---:B--2---:R-:W-:Y:S01]  /*3a00*/  F2FP.BF16.F32.PACK_AB R27, R3.reuse, R58 ;  /* 0x0000003a031b723e */ /* 0x044fe200000010ff */
[----:B------:R-:W-:-:S04]  /*3a10*/  FADD.FTZ R5, R3, R0 ;  /* 0x0000000003057221 */ /* 0x000fc80000010000 */
[----:B------:R0:W-:Y:S02]  /*3a20*/  STSM.16.M88.4 [R17+0x6000], R24 ;  /* 0x0060001811007844 */ /* 0x0001e40000000200 */
[----:B------:R-:W2:Y:S08]  /*3a30*/  MUFU.EX2 R62, R62 ;  /* 0x0000003e003e7308 */ /* 0x000eb00000000800 */
[----:B------:R-:W3:Y:S01]  /*3a40*/  MUFU.EX2 R63, R63 ;  /* 0x0000003f003f7308 */ /* 0x000ee20000000800 */
[----:B-1----:R-:W-:Y:S01]  /*3a50*/  F2FP.BF16.F32.PACK_AB R10, R48, R51 ;  /* 0x00000033300a723e */ /* 0x002fe200000010ff */
[----:B------:R-:W-:-:S06]  /*3a60*/  FADD.FTZ R51, R51, R4 ;  /* 0x0000000433337221 */ /* 0x000fcc0000010000 */
[----:B------:R-:W-:Y:S01]  /*3a70*/  MUFU.EX2 R68, R68 ;  /* 0x0000004400447308 */ /* 0x000fe20000000800 */
[----:B--2---:R-:W-:-:S07]  /*3a80*/  FADD.FTZ R0, R62, R5 ;  /* 0x000000053e007221 */ /* 0x004fce0000010000 */
[----:B------:R-:W1:Y:S01]  /*3a90*/  MUFU.EX2 R21, R70 ;  /* 0x0000004600157308 */ /* 0x000e620000000800 */
[C---:B---3--:R-:W-:Y:S01]  /*3aa0*/  F2FP.BF16.F32.PACK_AB R9, R63.reuse, R62 ;  /* 0x0000003e3f09723e */ /* 0x048fe200000010ff */
[----:B------:R-:W-:Y:S01]  /*3ab0*/  FADD.FTZ R3, R63, R0 ;  /* 0x000000003f037221 */ /* 0x000fe20000010000 */
[----:B-1----:R-:W-:-:S03]  /*3ac0*/  F2FP.BF16.F32.PACK_AB R11, R21, R68 ;  /* 0x00000044150b723e */ /* 0x002fc600000010ff */
[----:B------:R-:W-:Y:S01]  /*3ad0*/  FADD.FTZ R68, R68, R3 ;  /* 0x0000000344447221 */ /* 0x000fe20000010000 */
[----:B------:R-:W-:Y:S01]  /*3ae0*/  FADD.FTZ R3, R48, R51 ;  /* 0x0000003330037221 */ /* 0x000fe20000010000 */
[----:B------:R0:W-:Y:S02]  /*3af0*/  STSM.16.M88.4 [R16+0x6000], R8 ;  /* 0x0060000810007844 */ /* 0x0001e40000000200 */
[----:B------:R-:W-:Y:S01]  /*3b00*/  FADD.FTZ R5, R21, R68 ;  /* 0x0000004415057221 */ /* 0x000fe20000010000 */
[----:B------:R1:W-:Y:S06]  /*3b10*/  MEMBAR.ALL.CTA ;  /* 0x0000000000007992 */ /* 0x0003ec0000008000 */
[----:B-1----:R-:W1:Y:S02]  /*3b20*/  FENCE.VIEW.ASYNC.S ;  /* 0x00000000000073c6 */ /* 0x002e640000000000 */
[----:B-1----:R-:W-:Y:S01]  /*3b30*/  NOP ;  /* 0x0000000000007918 */ /* 0x002fe20000000000 */
[----:B------:R-:W-:Y:S05]  /*3b40*/  @!P1 BRA `(.L_x_10006) ;  /* 0x0000002800a89947 */ /* 0x000fea0003800000 */
        /* <DEDUP_REMOVED lines=29> */
[----:B------:R-:W-:Y:S01]  /*3d20*/  ULDC UR34, c[0x0][0x9d8] ;  /* 0x0002760000227ab9 */ /* 0x000fe20000000800 */
[----:B------:R-:W-:-:S08]  /*3d30*/  ULDC UR33, c[0x0][0x988] ;  /* 0x0002620000217ab9 */ /* 0x000fd00000000800 */
.L_x_10017:
[----:B------:R-:W-:Y:S01]  /*3d40*/  ISETP.NE.AND P2, PT, RZ, UR39, PT ;  /* 0x00000027ff007c0c */ /* 0x000fe2000bf45270 */
[----:B------:R-:W-:-:S04]  /*3d50*/  UISETP.NE.AND UP0, UPT, UR35, 0x1, UPT ;  /* 0x000000012300788c */ /* 0x000fc8000bf05270 */
[----:B------:R-:W-:-:S04]  /*3d60*/  USEL UR45, URZ, 0x1, UP0 ;  /* 0x000000013f2d7887 */ /* 0x000fc80008000000 */
[----:B------:R-:W-:-:S04]  /*3d70*/  ULOP3.LUT UR45, UR28, UR45, URZ, 0x3c, !UPT ;  /* 0x0000002d1c2d7292 */ /* 0x000fc8000f8e3c3f */
[----:B------:R-:W-:Y:S08]  /*3d80*/  @P2 BRA `(.L_x_10007) ;  /* 0x0000000000382947 */ /* 0x000ff00003800000 */
[----:B------:R-:W-:Y:S05]  /*3d90*/  @!P0 BRA `(.L_x_10008) ;  /* 0x0000000000048947 */ /* 0x000fea0003800000 */
[----:B------:R-:W-:Y:S01]  /*3da0*/  BPT.TRAP 0x1 ;  /* 0x000000040000795c */ /* 0x000fe20000300000 */
.L_x_10008:
[----:B------:R-:W-:Y:S01]  /*3db0*/  UIADD3 UR6, UR35, 0x1, URZ ;  /* 0x0000000123067890 */ /* 0x000fe2000fffe03f */
[----:B------:R-:W-:-:S03]  /*3dc0*/  IMAD.U32 R6, RZ, RZ, UR45 ;  /* 0x0000002dff067e24 */ /* 0x000fc6000f8e00ff */
[----:B------:R-:W-:Y:S02]  /*3dd0*/  UISETP.NE.AND UP0, UPT, UR6, 0x2, UPT ;  /* 0x000000020600788c */ /* 0x000fe4000bf05270 */
[----:B------:R-:W-:Y:S02]  /*3de0*/  SHF.L.U32 R6, R6, 0x1f, RZ ;  /* 0x0000001f06067819 */ /* 0x000fe400000006ff */
[----:B------:R-:W-:-:S04]  /*3df0*/  USEL UR6, UR6, URZ, UP0 ;  /* 0x0000003f06067287 */ /* 0x000fc80008000000 */
[----:B------:R-:W-:-:S09]  /*3e00*/  ULEA UR6, UR6, UR40, 0x3 ;  /* 0x0000002806067291 */ /* 0x000fd2000f8e183f */
[----:B------:R1:W2:Y:S01]  /*3e10*/  SYNCS.PHASECHK.TRANS64.TRYWAIT P1, [UR6+0x2d830], R6 ;  /* 0x02d83006ff0075a7 */ /* 0x0002a20008020146 */
[----:B------:R-:W-:Y:S05]  /*3e20*/  @!P0 BRA `(.L_x_10009) ;  /* 0x0000000000048947 */ /* 0x000fea0003800000 */
[----:B------:R-:W-:Y:S01]  /*3e30*/  BPT.TRAP 0x1 ;  /* 0x000000040000795c */ /* 0x000fe20000300000 */
.L_x_10009:
[----:B--2---:R-:W-:Y:S05]  /*3e40*/  @P1 BRA `(.L_x_10007) ;  /* 0x0000000000081947 */ /* 0x004fea0003800000 */
[----:B------:R-:W2:Y:S02]  /*3e50*/  SYNCS.PHASECHK.TRANS64.TRYWAIT P1, [UR6+0x2d830], R6 ;  /* 0x02d83006ff0075a7 */ /* 0x000ea40008020146 */
[----:B--2---:R-:W-:Y:S05]  /*3e60*/  @!P1 BRA `(.L_x_10010) ;  /* 0x0000007800849947 */ /* 0x004fea0003800000 */
.L_x_10007:
[----:B--2---:R-:W2:Y:S01]  /*3e70*/  S2R R7, SR_TID.X ;  /* 0x0000000000077919 */ /* 0x004ea20000002100 */
[----:B------:R-:W-:Y:S01]  /*3e80*/  UIADD3 UR44, UR35, 0x1, URZ ;  /* 0x00000001232c7890 */ /* 0x000fe2000fffe03f */
[----:B------:R-:W-:Y:S01]  /*3e90*/  UMOV UR7, 0x80000020 ;  /* 0x8000002000077882 */ /* 0x000fe20000000000 */
[----:B------:R-:W-:Y:S02]  /*3ea0*/  UMOV UR11, 0x80000020 ;  /* 0x80000020000b7882 */ /* 0x000fe40000000000 */
[----:B------:R-:W-:Y:S01]  /*3eb0*/  UISETP.NE.AND UP0, UPT, UR44, 0x2, UPT ;  /* 0x000000022c00788c */ /* 0x000fe2000bf05270 */
[----:B------:R-:W-:Y:S01]  /*3ec0*/  UMOV UR15, 0x80000020 ;  /* 0x80000020000f7882 */ /* 0x000fe20000000000 */
[----:B------:R-:W-:Y:S02]  /*3ed0*/  UMOV UR19, 0x80000020 ;  /* 0x8000002000137882 */ /* 0x000fe40000000000 */
[----:B------:R-:W-:Y:S01]  /*3ee0*/  USEL UR44, UR44, URZ, UP0 ;  /* 0x0000003f2c2c7287 */ /* 0x000fe20008000000 */
[----:B------:R-:W-:Y:S01]  /*3ef0*/  UMOV UR23, 0x80000020 ;  /* 0x8000002000177882 */ /* 0x000fe20000000000 */
[----:B------:R-:W-:-:S02]  /*3f00*/  UMOV UR27, 0x80000020 ;  /* 0x80000020001b7882 */ /* 0x000fc40000000000 */
[----:B------:R-:W-:-:S04]  /*3f10*/  UIMAD UR6, UR44, 0x600, UR32 ;  /* 0x000006002c0678a4 */ /* 0x000fc8000f8e0220 */
[----:B------:R-:W-:Y:S02]  /*3f20*/  UIADD3 UR10, UR6, 0x2, URZ ;  /* 0x00000002060a7890 */ /* 0x000fe4000fffe03f */
[----:B------:R-:W-:Y:S02]  /*3f30*/  UIADD3 UR14, UR6, 0x200, URZ ;  /* 0x00000200060e7890 */ /* 0x000fe4000fffe03f */
[----:B------:R-:W-:Y:S02]  /*3f40*/  UIADD3 UR18, UR6, 0x202, URZ ;  /* 0x0000020206127890 */ /* 0x000fe4000fffe03f */
[----:B------:R-:W-:Y:S02]  /*3f50*/  UIADD3 UR22, UR6, 0x400, URZ ;  /* 0x0000040006167890 */ /* 0x000fe4000fffe03f */
[----:B------:R-:W-:Y:S01]  /*3f60*/  UIADD3 UR26, UR6, 0x402, URZ ;  /* 0x00000402061a7890 */ /* 0x000fe2000fffe03f */
[----:B--2---:R-:W-:-:S05]  /*3f70*/  SHF.R.U32.HI R7, RZ, 0x7, R7 ;  /* 0x00000007ff077819 */ /* 0x004fca0000011607 */
[----:B-1----:R-:W-:-:S05]  /*3f80*/  VIADD R6, R7, 0x8 ;  /* 0x0000000807067836 */ /* 0x002fca0000000000 */
[----:B------:R1:W-:Y:S06]  /*3f90*/  BAR.SYNC.DEFER_BLOCKING R6, 0x100 ;  /* 0x000400060000751d */ /* 0x0003ec0000010000 */
[----:B0-----:R-:W-:-:S06]  /*3fa0*/  WARPGROUP.ARRIVE ;  /* 0x00000000000079c5 */ /* 0x001fcc0000000000 */
        /* <DEDUP_REMOVED lines=17> */
[----:B-1----:R-:W-:Y:S05]  /*40c0*/  @P2 BRA `(.L_x_10011) ;  /* 0x00000000002c2947 */ /* 0x002fea0003800000 */
[----:B------:R-:W-:Y:S05]  /*40d0*/  @!P0 BRA `(.L_x_10012) ;  /* 0x0000000000048947 */ /* 0x000fea0003800000 */
[----:B------:R-:W-:Y:S01]  /*40e0*/  BPT.TRAP 0x1 ;  /* 0x000000040000795c */ /* 0x000fe20000300000 */
.L_x_10012:
[----:B------:R-:W-:Y:S01]  /*40f0*/  ULEA UR6, UR35, UR40, 0x3 ;  /* 0x0000002823067291 */ /* 0x000fe2000f8e183f */
[----:B------:R-:W-:-:S05]  /*4100*/  IMAD.U32 R6, RZ, RZ, UR28 ;  /* 0x0000001cff067e24 */ /* 0x000fca000f8e00ff */
[----:B------:R-:W-:-:S04]  /*4110*/  SHF.L.U32 R6, R6, 0x1f, RZ ;  /* 0x0000001f06067819 */ /* 0x000fc800000006ff */
[----:B------:R0:W1:Y:S01]  /*4120*/  SYNCS.PHASECHK.TRANS64.TRYWAIT P1, [UR6+0x2d850], R6 ;  /* 0x02d85006ff0075a7 */ /* 0x0000620008020146 */
[----:B------:R-:W-:Y:S05]  /*4130*/  @!P0 BRA `(.L_x_10013) ;  /* 0x0000000000048947 */ /* 0x000fea0003800000 */
[----:B------:R-:W-:Y:S01]  /*4140*/  BPT.TRAP 0x1 ;  /* 0x000000040000795c */ /* 0x000fe20000300000 */
.L_x_10013:
[----:B-1----:R-:W-:Y:S05]  /*4150*/  @P1 BRA `(.L_x_10011) ;  /* 0x0000000000081947 */ /* 0x002fea0003800000 */
[----:B------:R-:W1:Y:S02]  /*4160*/  SYNCS.PHASECHK.TRANS64.TRYWAIT P1, [UR6+0x2d850], R6 ;  /* 0x02d85006ff0075a7 */ /* 0x000e640008020146 */
[----:B-1----:R-:W-:Y:S05]  /*4170*/  @!P1 BRA `(.L_x_10014) ;  /* 0x0000007400d89947 */ /* 0x002fea0003800000 */
.L_x_10011:
[----:B------:R-:W-:Y:S01]  /*4180*/  UIADD3 UR6, UR40, 0x400, URZ ;  /* 0x0000040028067890 */ /* 0x000fe2000fffe03f */
[----:B------:R-:W-:Y:S01]  /*4190*/  WARPGROUP.ARRIVE ;  /* 0x00000000000079c5 */ /* 0x000fe20000000000 */
[----:B------:R-:W-:Y:S01]  /*41a0*/  UMOV UR29, 0x40000040 ;  /* 0x40000040001d7882 */ /* 0x000fe20000000000 */
[----:B------:R-:W-:Y:S01]  /*41b0*/  UMOV UR31, 0x80000020 ;  /* 0x80000020001f7882 */ /* 0x000fe20000000000 */
[----:B------:R-:W-:-:S03]  /*41c0*/  USHF.R.U32.HI UR6, URZ, 0x4, UR6 ;  /* 0x000000043f067899 */ /* 0x000fc60008011606 */
[----:B------:R-:W1:Y:S01]  /*41d0*/  S2R R8, SR_TID.X ;  /* 0x0000000000087919 */ /* 0x000e620000002100 */
[----:B------:R-:W-:-:S04]  /*41e0*/  ULOP3.LUT UR6, UR6, 0x3fff, URZ, 0xc0, !UPT ;  /* 0x00003fff06067892 */ /* 0x000fc8000f8ec03f */
[----:B------:R-:W-:Y:S02]  /*41f0*/  ULOP3.LUT UR7, UR6, 0x2000000, URZ, 0xfc, !UPT ;  /* 0x0200000006077892 */ /* 0x000fe4000f8efc3f */
[----:B------:R-:W-:Y:S02]  /*4200*/  ULOP3.LUT UR6, UR37, 0x10000, URZ, 0xfc, !UPT ;  /* 0x0001000025067892 */ /* 0x000fe4000f8efc3f */
[----:B------:R-:W-:-:S05]  /*4210*/  UIMAD UR7, UR35, 0x600, UR7 ;  /* 0x00000600230778a4 */ /* 0x000fca000f8e0207 */
[----:B------:R-:W-:Y:S02]  /*4220*/  UMOV UR28, UR6 ;  /* 0x00000006001c7c82 */ /* 0x000fe40008000000 */
[----:B------:R-:W-:Y:S02]  /*4230*/  UMOV UR30, UR7 ;  /* 0x00000007001e7c82 */ /* 0x000fe40008000000 */
[----:B------:R-:W-:Y:S01]  /*4240*/  HGMMA.64x96x16.F32.BF16 R88, gdesc[UR28].tnspB, R88, gsb0 ;  /* 0x416000001c5879f0 */ /* 0x000fe20008001858 */
[----:B------:R-:W-:Y:S02]  /*4250*/  UIADD3 UR28, UR6, 0x2, URZ ;  /* 0x00000002061c7890 */ /* 0x000fe4000fffe03f */
[----:B------:R-:W-:Y:S01]  /*4260*/  UIADD3 UR30, UR7, 0x40, URZ ;  /* 0x00000040071e7890 */ /* 0x000fe2000fffe03f */
[----:B------:R-:W-:Y:S01]  /*4270*/  UMOV UR29, 0x40000040 ;  /* 0x40000040001d7882 */ /* 0x000fe20000000000 */
[----:B------:R-:W-:Y:S01]  /*4280*/  UMOV UR31, 0x80000020 ;  /* 0x80000020001f7882 */ /* 0x000fe20000000000 */
[----:B-1----:R-:W-:-:S02]  /*4290*/  SHF.R.U32.HI R7, RZ, 0x7, R8 ;  /* 0x00000007ff077819 */ /* 0x002fc40000011608 */
[----:B------:R-:W-:Y:S02]  /*42a0*/  ISETP.GE.U32.AND P1, PT, R8, 0x180, PT ;  /* 0x000001800800780c */ /* 0x000fe40003f26070 */
[----:B0-----:R-:W-:-:S04]  /*42b0*/  IADD3 R6, R7, 0x9, RZ ;  /* 0x0000000907067810 */ /* 0x001fc80007ffe0ff */
[----:B------:R-:W-:Y:S01]  /*42c0*/  SEL R6, R6, 0x9, !P1 ;  /* 0x0000000906067807 */ /* 0x000fe20004800000 */
[----:B------:R-:W-:Y:S02]  /*42d0*/  WARPGROUP.DEPBAR.LE gsb0, 0x0 ;  /* 0x00008000000079c5 */ /* 0x000fe40000010000 */
[----:B------:R-:W-:-:S06]  /*42e0*/  WARPGROUP.ARRIVE ;  /* 0x00000000000079c5 */ /* 0x000fcc0000000000 */
[----:B------:R-:W-:Y:S01]  /*42f0*/  HGMMA.64x96x16.F32.BF16 R88, gdesc[UR28].tnspB, R88, gsb0 ;  /* 0x416000001c5879f0 */ /* 0x000fe20008001858 */
[----:B------:R-:W-:Y:S02]  /*4300*/  UIADD3 UR28, UR6, 0x4, URZ ;  /* 0x00000004061c7890 */ /* 0x000fe4000fffe03f */
[----:B------:R-:W-:Y:S01]  /*4310*/  UIADD3 UR30, UR7, 0x80, URZ ;  /* 0x00000080071e7890 */ /* 0x000fe2000fffe03f */
[----:B------:R-:W-:Y:S01]  /*4320*/  UMOV UR29, 0x40000040 ;  /* 0x40000040001d7882 */ /* 0x000fe20000000000 */
[----:B------:R-:W-:Y:S01]  /*4330*/  UMOV UR31, 0x80000020 ;  /* 0x80000020001f7882 */ /* 0x000fe20000000000 */
        /* <DEDUP_REMOVED lines=37> */
[----:B------:R-:W-:Y:S03]  /*4590*/  HGMMA.64x96x16.F32.BF16 R88, gdesc[UR28].tnspB, R88, gsb0 ;  /* 0x416000001c5879f0 */ /* 0x000fe60008001858 */
[----:B------:R-:W-:Y:S02]  /*45a0*/  WARPGROUP.DEPBAR.LE gsb0, 0x0 ;  /* 0x00008000000079c5 */ /* 0x000fe40000010000 */
[----:B------:R0:W-:Y:S06]  /*45b0*/  BAR.ARV R6, 0x100 ;  /* 0x000400060000751d */ /* 0x0001ec0000002000 */
[----:B------:R-:W-:Y:S05]  /*45c0*/  @!P0 BRA `(.L_x_10015) ;  /* 0x0000000000048947 */ /* 0x000fea0003800000 */
[----:B------:R-:W-:Y:S01]  /*45d0*/  BPT.TRAP 0x1 ;  /* 0x000000040000795c */ /* 0x000fe20000300000 */
.L_x_10015:
[----:B0-----:R-:W-:Y:S01]  /*45e0*/  FMUL.FTZ R6, R24, UR34 ;  /* 0x0000002218067c20 */ /* 0x001fe20008410000 */
        /* <DEDUP_REMOVED lines=67> */
[----:B0-----:R-:W-:Y:S01]  /*4a20*/  FMNMX.FTZ R65, R11, R64, !PT ;  /* 0x000000400b417209 */ /* 0x001fe20007810000 */
[----:B------:R-:W-:Y:S01]  /*4a30*/  FMUL.FTZ R64, R76, UR34 ;  /* 0x000000224c407c20 */ /* 0x000fe20008410000 */
        /* <DEDUP_REMOVED lines=128> */
[----:B-1----:R-:W-:Y:S02]  /*5240*/  FMNMX.FTZ R80, R79, R76, !PT ;  /* 0x0000004c4f507209 */ /* 0x002fe40007810000 */
[----:B0-----:R-:W-:-:S03]  /*5250*/  FMNMX.FTZ R81, R78, R69, !PT ;  /* 0x000000454e517209 */ /* 0x001fc60007810000 */
[----:B------:R-:W0:Y:S04]  /*5260*/  SHFL.BFLY PT, R69, R80, 0x1, 0x1f ;  /* 0x0c201f0050457f89 */ /* 0x000e2800000e0000 */
[----:B------:R-:W1:Y:S01]  /*5270*/  SHFL.BFLY PT, R76, R81, 0x1, 0x1f ;  /* 0x0c201f00514c7f89 */ /* 0x000e6200000e0000 */
[----:B0-----:R-:W-:Y:S02]  /*5280*/  FMNMX.FTZ R69, R80, R69, !PT ;  /* 0x0000004550457209 */ /* 0x001fe40007810000 */
[----:B-1----:R-:W-:-:S03]  /*5290*/  FMNMX.FTZ R76, R81, R76, !PT ;  /* 0x0000004c514c7209 */ /* 0x002fc60007810000 */
[C---:B------:R-:W-:Y:S01]  /*52a0*/  FADD.FTZ R0, -R69.reuse, R0 ;  /* 0x0000000045007221 */ /* 0x040fe20000010100 */
[----:B------:R-:W-:-:S03]  /*52b0*/  FMUL.FTZ R79, R69, UR33 ;  /* 0x00000021454f7c20 */ /* 0x000fc60008410000 */
[----:B------:R-:W-:Y:S01]  /*52c0*/  FMUL.FTZ R82, R0, UR33 ;  /* 0x0000002100527c20 */ /* 0x000fe20008410000 */
[C---:B------:R-:W-:Y:S01]  /*52d0*/  FADD.FTZ R0, -R76.reuse, R4 ;  /* 0x000000044c007221 */ /* 0x040fe20000010100 */
[----:B------:R-:W-:Y:S01]  /*52e0*/  FMUL.FTZ R80, R76, UR33 ;  /* 0x000000214c507c20 */ /* 0x000fe20008410000 */
[--C-:B------:R-:W-:Y:S01]  /*52f0*/  FFMA.FTZ R6, R6, UR33, -R79.reuse ;  /* 0x0000002106067c23 */ /* 0x100fe2000801084f */
[--C-:B------:R-:W-:Y:S01]  /*5300*/  FFMA.FTZ R7, R7, UR33, -R79.reuse ;  /* 0x0000002107077c23 */ /* 0x100fe2000801084f */
[----:B------:R-:W-:Y:S01]  /*5310*/  FMUL.FTZ R0, R0, UR33 ;  /* 0x0000002100007c20 */ /* 0x000fe20008410000 */
        /* <DEDUP_REMOVED lines=24> */
[----:B------:R-:W-:Y:S01]  /*54a0*/  FFMA.FTZ R39, R42, UR33, -R80 ;  /* 0x000000212a277c23 */ /* 0x000fe20008010850 */
[--C-:B------:R-:W-:Y:S01]  /*54b0*/  FFMA.FTZ R32, R32, UR33, -R79.reuse ;  /* 0x0000002120207c23 */ /* 0x100fe2000801084f */
[----:B------:R-:W1:Y:S01]  /*54c0*/  MUFU.EX2 R78, R78 ;  /* 0x0000004e004e7308 */ /* 0x000e620000000800 */
[----:B0-----:R-:W-:Y:S01]  /*54d0*/  FFMA.FTZ R8, R4, R3, R6 ;  /* 0x0000000304087223 */ /* 0x001fe20000010006 */
        /* <DEDUP_REMOVED lines=15> */
[----:B-1----:R-:W-:Y:S01]  /*55d0*/  FFMA.FTZ R34, R0, R5, R78 ;  /* 0x0000000500227223 */ /* 0x002fe2000001004e */
[--C-:B------:R-:W-:Y:S01]  /*55e0*/  FFMA.FTZ R49, R49, UR33, -R79.reuse ;  /* 0x0000002131317c23 */ /* 0x100fe2000801084f */
[--C-:B------:R-:W-:Y:S01]  /*55f0*/  FFMA.FTZ R52, R52, UR33, -R79.reuse ;  /* 0x0000002134347c23 */ /* 0x100fe2000801084f */
[--C-:B------:R-:W-:Y:S01]  /*5600*/  FFMA.FTZ R53, R53, UR33, -R79.reuse ;  /* 0x0000002135357c23 */ /* 0x100fe2000801084f */
[--C-:B------:R-:W-:Y:S01]  /*5610*/  FFMA.FTZ R56, R56, UR33, -R79.reuse ;  /* 0x0000002138387c23 */ /* 0x100fe2000801084f */
[--C-:B------:R-:W-:Y:S01]  /*5620*/  FFMA.FTZ R57, R57, UR33, -R79.reuse ;  /* 0x0000002139397c23 */ /* 0x100fe2000801084f */
[--C-:B------:R-:W-:Y:S01]  /*5630*/  FFMA.FTZ R60, R60, UR33, -R79.reuse ;  /* 0x000000213c3c7c23 */ /* 0x100fe2000801084f */
[----:B------:R-:W1:Y:S01]  /*5640*/  MUFU.EX2 R10, R10 ;  /* 0x0000000a000a7308 */ /* 0x000e620000000800 */
[----:B0-----:R-:W-:Y:S01]  /*5650*/  FADD.FTZ R3, R7, R8 ;  /* 0x0000000807037221 */ /* 0x001fe20000010000 */
[--C-:B------:R-:W-:Y:S01]  /*5660*/  FFMA.FTZ R61, R61, UR33, -R79.reuse ;  /* 0x000000213d3d7c23 */ /* 0x100fe2000801084f */
[--C-:B------:R-:W-:Y:S01]  /*5670*/  FFMA.FTZ R64, R64, UR33, -R79.reuse ;  /* 0x0000002140407c23 */ /* 0x100fe2000801084f */
[--C-:B------:R-:W-:Y:S01]  /*5680*/  FFMA.FTZ R65, R65, UR33, -R79.reuse ;  /* 0x0000002141417c23 */ /* 0x100fe2000801084f */
[--C-:B------:R-:W-:Y:S01]  /*5690*/  FFMA.FTZ R68, R68, UR33, -R79.reuse ;  /* 0x0000002144447c23 */ /* 0x100fe2000801084f */
[--C-:B------:R-:W-:Y:S01]  /*56a0*/  FFMA.FTZ R70, R70, UR33, -R79.reuse ;  /* 0x0000002146467c23 */ /* 0x100fe2000801084f */
[--C-:B------:R-:W-:Y:S01]  /*56b0*/  FFMA.FTZ R73, R73, UR33, -R79.reuse ;  /* 0x0000002149497c23 */ /* 0x100fe2000801084f */
[----:B------:R-:W0:Y:S01]  /*56c0*/  MUFU.EX2 R12, R12 ;  /* 0x0000000c000c7308 */ /* 0x000e220000000800 */
[----:B--2---:R-:W-:Y:S01]  /*56d0*/  FADD.FTZ R5, R9, R34 ;  /* 0x0000002209057221 */ /* 0x004fe20000010000 */
[----:B------:R-:W-:Y:S01]  /*56e0*/  FFMA.FTZ R74, R74, UR33, -R79 ;  /* 0x000000214a4a7c23 */ /* 0x000fe2000801084f */
[--C-:B------:R-:W-:Y:S01]  /*56f0*/  FFMA.FTZ R79, R51, UR33, -R80.reuse ;  /* 0x00000021334f7c23 */ /* 0x100fe20008010850 */
[--C-:B------:R-:W-:Y:S01]  /*5700*/  FFMA.FTZ R51, R59, UR33, -R80.reuse ;  /* 0x000000213b337c23 */ /* 0x100fe20008010850 */
[--C-:B------:R-:W-:Y:S01]  /*5710*/  FFMA.FTZ R35, R62, UR33, -R80.reuse ;  /* 0x000000213e237c23 */ /* 0x100fe20008010850 */
[--C-:B------:R-:W-:Y:S01]  /*5720*/  FFMA.FTZ R50, R63, UR33, -R80.reuse ;  /* 0x000000213f327c23 */ /* 0x100fe20008010850 */
[--C-:B------:R-:W-:Y:S01]  /*5730*/  FFMA.FTZ R63, R67, UR33, -R80.reuse ;  /* 0x00000021433f7c23 */ /* 0x100fe20008010850 */
        /* <DEDUP_REMOVED lines=9> */
[----:B-1----:R-:W-:Y:S01]  /*57d0*/  FADD.FTZ R8, R85, R34 ;  /* 0x0000002255087221 */ /* 0x002fe20000010000 */
        /* <DEDUP_REMOVED lines=118> */
.L_x_10016:
[----:B------:R-:W-:Y:S01]  /*5f40*/  ULEA UR6, UR35, UR40, 0x3 ;  /* 0x0000002823067291 */ /* 0x000fe2000f8e183f */
[----:B------:R-:W-:Y:S01]  /*5f50*/  F2FP.BF16.F32.PACK_AB R10, R11, R10 ;  /* 0x0000000a0b0a723e */ /* 0x000fe200000010ff */
[----:B------:R-:W-:Y:S01]  /*5f60*/  UMOV UR28, UR45 ;  /* 0x0000002d001c7c82 */ /* 0x000fe20008000000 */
[----:B------:R-:W-:Y:S01]  /*5f70*/  F2FP.BF16.F32.PACK_AB R11, R85, R12 ;  /* 0x0000000c550b723e */ /* 0x000fe200000010ff */
[----:B------:R-:W-:Y:S01]  /*5f80*/  UIADD3 UR6, UR6, 0x2d860, URZ ;  /* 0x0002d86006067890 */ /* 0x000fe2000fffe03f */
[----:B------:R-:W-:Y:S01]  /*5f90*/  F2FP.BF16.F32.PACK_AB R8, R7, R6 ;  /* 0x000000060708723e */ /* 0x000fe200000010ff */
[----:B------:R-:W-:Y:S01]  /*5fa0*/  UMOV UR35, UR44 ;  /* 0x0000002c00237c82 */ /* 0x000fe20008000000 */
[----:B------:R-:W-:Y:S01]  /*5fb0*/  F2FP.BF16.F32.PACK_AB R9, R9, R78 ;  /* 0x0000004e0909723e */ /* 0x000fe200000010ff */
[----:B------:R-:W-:Y:S01]  /*5fc0*/  UPRMT UR6, UR41, 0x654, UR6 ;  /* 0x0000065429067896 */ /* 0x000fe20008000006 */
        /* <DEDUP_REMOVED lines=9> */
[----:B------:R-:W-:Y:S01]  /*6060*/  SYNCS.ARRIVE.TRANS64.RED.A1T0 RZ, [UR6], RZ ;  /* 0x000000ffffff79a7 */ /* 0x000fe20008100406 */
[----:B------:R-:W-:Y:S01]  /*6070*/  F2FP.BF16.F32.PACK_AB R29, R30, R21 ;  /* 0x000000151e1d723e */ /* 0x000fe200000010ff */
[----:B------:R1:W-:Y:S01]  /*6080*/  STSM.16.M88.4 [R2+0x21800], R8 ;  /* 0x0218000802007844 */ /* 0x0003e20000000200 */
[----:B------:R-:W-:Y:S01]  /*6090*/  F2FP.BF16.F32.PACK_AB R36, R37, R36 ;  /* 0x000000242524723e */ /* 0x000fe200000010ff */
[----:B------:R-:W-:Y:S01]  /*60a0*/  UIADD3 UR6, UR50, -0x1, URZ ;  /* 0xffffffff32067890 */ /* 0x000fe2000fffe03f */
[----:B------:R-:W-:Y:S01]  /*60b0*/  F2FP.BF16.F32.PACK_AB R30, R33, R32 ;  /* 0x00000020211e723e */ /* 0x000fe200000010ff */
[----:B------:R1:W-:Y:S01]  /*60c0*/  STSM.16.M88.4 [R18], R12 ;  /* 0x0000000c12007844 */ /* 0x0003e20000000200 */
[----:B------:R-:W-:Y:S01]  /*60d0*/  F2FP.BF16.F32.PACK_AB R31, R82, R31 ;  /* 0x0000001f521f723e */ /* 0x000fe200000010ff */
[----:B------:R-:W-:Y:S01]  /*60e0*/  FMUL.FTZ R96, R96, R4 ;  /* 0x0000000460607220 */ /* 0x000fe20000410000 */
[----:B------:R-:W-:Y:S01]  /*60f0*/  F2FP.BF16.F32.PACK_AB R37, R38, R26 ;  /* 0x0000001a2625723e */ /* 0x000fe200000010ff */
[----:B------:R-:W-:Y:S01]  /*6100*/  FMUL.FTZ R97, R97, R4 ;  /* 0x0000000461617220 */ /* 0x000fe20000410000 */
[----:B------:R-:W-:Y:S01]  /*6110*/  F2FP.BF16.F32.PACK_AB R44, R45, R44 ;  /* 0x0000002c2d2c723e */ /* 0x000fe200000010ff */
[----:B------:R1:W-:Y:S01]  /*6120*/  STSM.16.M88.4 [R17], R28 ;  /* 0x0000001c11007844 */ /* 0x0003e20000000200 */
[----:B------:R-:W-:Y:S01]  /*6130*/  F2FP.BF16.F32.PACK_AB R38, R41, R40 ;  /* 0x000000282926723e */ /* 0x000fe200000010ff */
[-C--:B------:R-:W-:Y:S01]  /*6140*/  FMUL.FTZ R100, R100, R4.reuse ;  /* 0x0000000464647220 */ /* 0x080fe20000410000 */
[----:B------:R-:W-:Y:S01]  /*6150*/  F2FP.BF16.F32.PACK_AB R39, R81, R39 ;  /* 0x000000275127723e */ /* 0x000fe200000010ff */
[-C--:B------:R-:W-:Y:S01]  /*6160*/  FMUL.FTZ R101, R101, R4.reuse ;  /* 0x0000000465657220 */ /* 0x080fe20000410000 */
[----:B------:R-:W-:Y:S01]  /*6170*/  F2FP.BF16.F32.PACK_AB R45, R46, R27 ;  /* 0x0000001b2e2d723e */ /* 0x000fe200000010ff */
[----:B------:R-:W-:Y:S01]  /*6180*/  FMUL.FTZ R104, R104, R4 ;  /* 0x0000000468687220 */ /* 0x000fe20000410000 */
[----:B------:R-:W-:Y:S01]  /*6190*/  F2FP.BF16.F32.PACK_AB R52, R53, R52 ;  /* 0x000000343534723e */ /* 0x000fe200000010ff */
[----:B------:R1:W-:Y:S01]  /*61a0*/  STSM.16.M88.4 [R16], R36 ;  /* 0x0000002410007844 */ /* 0x0003e20000000200 */
[----:B------:R-:W-:Y:S01]  /*61b0*/  F2FP.BF16.F32.PACK_AB R46, R49, R48 ;  /* 0x00000030312e723e */ /* 0x000fe200000010ff */
[-C--:B------:R-:W-:Y:S01]  /*61c0*/  FMUL.FTZ R105, R105, R4.reuse ;  /* 0x0000000469697220 */ /* 0x080fe20000410000 */
[----:B------:R-:W-:Y:S01]  /*61d0*/  F2FP.BF16.F32.PACK_AB R47, R79, R47 ;  /* 0x0000002f4f2f723e */ /* 0x000fe200000010ff */
[----:B------:R-:W-:Y:S01]  /*61e0*/  FMUL.FTZ R108, R108, R4 ;  /* 0x000000046c6c7220 */ /* 0x000fe20000410000 */
[----:B------:R-:W-:Y:S01]  /*61f0*/  F2FP.BF16.F32.PACK_AB R53, R54, R34 ;  /* 0x000000223635723e */ /* 0x000fe200000010ff */
[----:B------:R-:W-:Y:S01]  /*6200*/  FMUL.FTZ R109, R109, R4 ;  /* 0x000000046d6d7220 */ /* 0x000fe20000410000 */
[----:B------:R-:W-:Y:S01]  /*6210*/  F2FP.BF16.F32.PACK_AB R54, R57, R56 ;  /* 0x000000383936723e */ /* 0x000fe200000010ff */
[----:B------:R1:W-:Y:S01]  /*6220*/  STSM.16.M88.4 [R2+0x27800], R44 ;  /* 0x0278002c02007844 */ /* 0x0003e20000000200 */
[----:B------:R-:W-:Y:S01]  /*6230*/  F2FP.BF16.F32.PACK_AB R55, R51, R55 ;  /* 0x000000373337723e */ /* 0x000fe200000010ff */
[----:B------:R-:W-:Y:S01]  /*6240*/  FMUL.FTZ R112, R112, R4 ;  /* 0x0000000470707220 */ /* 0x000fe20000410000 */
[----:B------:R-:W-:Y:S01]  /*6250*/  F2FP.BF16.F32.PACK_AB R60, R61, R60 ;  /* 0x0000003c3d3c723e */ /* 0x000fe200000010ff */
[----:B------:R-:W-:Y:S01]  /*6260*/  FMUL.FTZ R113, R113, R4 ;  /* 0x0000000471717220 */ /* 0x000fe20000410000 */
[----:B------:R-:W-:Y:S01]  /*6270*/  F2FP.BF16.F32.PACK_AB R61, R50, R35 ;  /* 0x00000023323d723e */ /* 0x000fe200000010ff */
[----:B------:R1:W-:Y:S01]  /*6280*/  STSM.16.M88.4 [R19], R52 ;  /* 0x0000003413007844 */ /* 0x0003e20000000200 */
[----:B------:R-:W-:Y:S01]  /*6290*/  F2FP.BF16.F32.PACK_AB R62, R65, R64 ;  /* 0x00000040413e723e */ /* 0x000fe200000010ff */
[----:B------:R-:W-:Y:S01]  /*62a0*/  FMUL.FTZ R116, R116, R4 ;  /* 0x0000000474747220 */ /* 0x000fe20000410000 */
[----:B------:R-:W-:Y:S01]  /*62b0*/  F2FP.BF16.F32.PACK_AB R63, R63, R42 ;  /* 0x0000002a3f3f723e */ /* 0x000fe200000010ff */
[-C--:B------:R-:W-:Y:S01]  /*62c0*/  FMUL.FTZ R117, R117, R4.reuse ;  /* 0x0000000475757220 */ /* 0x080fe20000410000 */
[----:B------:R-:W-:Y:S01]  /*62d0*/  F2FP.BF16.F32.PACK_AB R57, R58, R43 ;  /* 0x0000002b3a39723e */ /* 0x000fe200000010ff */
[----:B------:R-:W-:Y:S01]  /*62e0*/  FMUL.FTZ R120, R120, R4 ;  /* 0x0000000478787220 */ /* 0x000fe20000410000 */
[----:B------:R-:W-:Y:S01]  /*62f0*/  F2FP.BF16.F32.PACK_AB R56, R70, R68 ;  /* 0x000000444638723e */ /* 0x000fe200000010ff */
[----:B------:R1:W-:Y:S01]  /*6300*/  STSM.16.M88.4 [R17+0x6000], R60 ;  /* 0x0060003c11007844 */ /* 0x0003e20000000200 */
[----:B------:R-:W-:Y:S01]  /*6310*/  F2FP.BF16.F32.PACK_AB R58, R74, R73 ;  /* 0x000000494a3a723e */ /* 0x000fe200000010ff */
[-C--:B------:R-:W-:Y:S01]  /*6320*/  FMUL.FTZ R121, R121, R4.reuse ;  /* 0x0000000479797220 */ /* 0x080fe20000410000 */
[----:B------:R-:W-:Y:S01]  /*6330*/  F2FP.BF16.F32.PACK_AB R59, R66, R59 ;  /* 0x0000003b423b723e */ /* 0x000fe200000010ff */
[-C--:B------:R-:W-:Y:S01]  /*6340*/  FMUL.FTZ R124, R124, R4.reuse ;  /* 0x000000047c7c7220 */ /* 0x080fe20000410000 */
[----:B------:R-:W-:Y:S01]  /*6350*/  ISETP.LT.AND P1, PT, RZ, UR50, PT ;  /* 0x00000032ff007c0c */ /* 0x000fe2000bf21270 */
[----:B------:R-:W-:Y:S01]  /*6360*/  UMOV UR50, UR6 ;  /* 0x0000000600327c82 */ /* 0x000fe20008000000 */
[-C--:B------:R-:W-:Y:S01]  /*6370*/  FMUL.FTZ R125, R125, R4.reuse ;  /* 0x000000047d7d7220 */ /* 0x080fe20000410000 */
[----:B------:R1:W-:Y:S01]  /*6380*/  STSM.16.M88.4 [R16+0x6000], R56 ;  /* 0x0060003810007844 */ /* 0x0003e20000000200 */
[-C--:B------:R-:W-:Y:S01]  /*6390*/  FMUL.FTZ R128, R128, R4.reuse ;  /* 0x0000000480807220 */ /* 0x080fe20000410000 */
[-C--:B------:R-:W-:Y:S01]  /*63a0*/  FMUL.FTZ R129, R129, R4.reuse ;  /* 0x0000000481817220 */ /* 0x080fe20000410000 */
[-C--:B------:R-:W-:Y:S01]  /*63b0*/  FMUL.FTZ R132, R132, R4.reuse ;  /* 0x0000000484847220 */ /* 0x080fe20000410000 */
[----:B------:R-:W-:Y:S01]  /*63c0*/  @!PT LDS RZ, [RZ] ;  /* 0x00000000fffff984 */ /* 0x000fe20000000800 */
[----:B------:R-:W-:Y:S01]  /*63d0*/  @!PT LDS RZ, [RZ] ;  /* 0x00000000fffff984 */ /* 0x000fe20000000800 */
[----:B------:R-:W-:Y:S01]  /*63e0*/  @!PT LDS RZ, [RZ] ;  /* 0x00000000fffff984 */ /* 0x000fe20000000800 */
[----:B------:R-:W-:Y:S01]  /*63f0*/  @!PT LDS RZ, [RZ] ;  /* 0x00000000fffff984 */ /* 0x000fe20000000800 */
[----:B------:R0:W-:Y:S06]  /*6400*/  MEMBAR.ALL.CTA ;  /* 0x0000000000007992 */ /* 0x0001ec0000008000 */
[----:B0-----:R-:W0:Y:S01]  /*6410*/  FENCE.VIEW.ASYNC.S ;  /* 0x00000000000073c6 */ /* 0x001e220000000000 */
        /* <DEDUP_REMOVED lines=27> */
[----:B0-----:R-:W-:Y:S01]  /*65d0*/  NOP ;  /* 0x0000000000007918 */ /* 0x001fe20000000000 */
[----:B-1----:R-:W-:Y:S05]  /*65e0*/  @P1 BRA `(.L_x_10017) ;  /* 0xffffffd400d41947 */ /* 0x002fea000383ffff */
.L_x_10006:
[----:B------:R-:W-:Y:S06]  /*65f0*/  BAR.ARV 0x8, 0x200 ;  /* 0x0208000000007b1d */ /* 0x000fec0000002000 */
[----:B------:R-:W-:Y:S05]  /*6600*/  @!P0 BRA `(.L_x_10018) ;  /* 0x0000000000048947 */ /* 0x000fea0003800000 */
[----:B------:R-:W-:Y:S01]  /*6610*/  BPT.TRAP 0x1 ;  /* 0x000000040000795c */ /* 0x000fe20000300000 */
.L_x_10018:
[----:B------:R-:W-:Y:S01]  /*6620*/  ULEA UR8, UR44, UR40, 0x3 ;  /* 0x000000282c087291 */ /* 0x000fe2000f8e183f */
[----:B------:R-:W-:-:S05]  /*6630*/  IMAD.U32 R0, RZ, RZ, UR45 ;  /* 0x0000002dff007e24 */ /* 0x000fca000f8e00ff */
[----:B------:R-:W-:-:S04]  /*6640*/  SHF.L.U32 R0, R0, 0x1f, RZ ;  /* 0x0000001f00007819 */ /* 0x000fc800000006ff */
[----:B------:R1:W2:Y:S01]  /*6650*/  SYNCS.PHASECHK.TRANS64.TRYWAIT P1, [UR8+0x2d850], R0 ;  /* 0x02d85000ff0075a7 */ /* 0x0002a20008020148 */
[----:B------:R-:W-:Y:S05]  /*6660*/  @!P0 BRA `(.L_x_10019) ;  /* 0x0000000000048947 */ /* 0x000fea0003800000 */
[----:B------:R-:W-:Y:S01]  /*6670*/  BPT.TRAP 0x1 ;  /* 0x000000040000795c */ /* 0x000fe20000300000 */
.L_x_10019:
[----:B--2---:R-:W-:Y:S05]  /*6680*/  @P1 BRA `(.L_x_10020) ;  /* 0x0000000000081947 */ /* 0x004fea0003800000 */
[----:B------:R-:W2:Y:S02]  /*6690*/  SYNCS.PHASECHK.TRANS64.TRYWAIT P1, [UR8+0x2d850], R0 ;  /* 0x02d85000ff0075a7 */ /* 0x000ea40008020148 */
[----:B--2---:R-:W-:Y:S05]  /*66a0*/  @!P1 BRA `(.L_x_10021) ;  /* 0x0000005000a49947 */ /* 0x004fea0003800000 */
.L_x_10020:
[----:B------:R-:W-:Y:S01]  /*66b0*/  UIADD3 UR4, UR40, 0x400, URZ ;  /* 0x0000040028047890 */ /* 0x000fe2000fffe03f */
[----:B------:R-:W-:Y:S01]  /*66c0*/  WARPGROUP.ARRIVE ;  /* 0x00000000000079c5 */ /* 0x000fe20000000000 */
[----:B------:R-:W-:Y:S01]  /*66d0*/  ULOP3.LUT UR37, UR37, 0x10000, URZ, 0xfc, !UPT ;  /* 0x0001000025257892 */ /* 0x000fe2000f8efc3f */
[----:B-12---:R-:W1:Y:S01]  /*66e0*/  SHFL.BFLY PT, R0, R3, 0x2, 0x1f ;  /* 0x0c401f0003007f89 */ /* 0x006e6200000e0000 */
[----:B------:R-:W-:Y:S01]  /*66f0*/  USHF.R.U32.HI UR4, URZ, 0x4, UR4 ;  /* 0x000000043f047899 */ /* 0x000fe20008011604 */
[----:B------:R-:W-:Y:S01]  /*6700*/  IMAD.MOV.U32 R55, RZ, RZ, RZ ;  /* 0x000000ffff377224 */ /* 0x000fe200078e00ff */
[----:B------:R-:W-:Y:S01]  /*6710*/  UMOV UR5, 0x40000040 ;  /* 0x4000004000057882 */ /* 0x000fe20000000000 */
[----:B------:R-:W-:Y:S01]  /*6720*/  UMOV UR7, 0x80000020 ;  /* 0x8000002000077882 */ /* 0x000fe20000000000 */
[----:B------:R-:W-:Y:S01]  /*6730*/  ULOP3.LUT UR4, UR4, 0x3fff, URZ, 0xc0, !UPT ;  /* 0x00003fff04047892 */ /* 0x000fe2000f8ec03f */
[----:B------:R-:W2:Y:S01]  /*6740*/  SHFL.BFLY PT, R4, R5, 0x2, 0x1f ;  /* 0x0c401f0005047f89 */ /* 0x000ea200000e0000 */
[----:B0-----:R-:W-:Y:S01]  /*6750*/  MOV R8, RZ ;  /* 0x000000ff00087202 */ /* 0x001fe20000000f00 */
[----:B------:R-:W-:Y:S01]  /*6760*/  IMAD.U32 R12, RZ, RZ, UR33 ;  /* 0x00000021ff0c7e24 */ /* 0x000fe2000f8e00ff */
[----:B------:R-:W-:-:S04]  /*6770*/  ULOP3.LUT UR4, UR4, 0x2000000, URZ, 0xfc, !UPT ;  /* 0x0200000004047892 */ /* 0x000fc8000f8efc3f */
[----:B------:R-:W-:-:S03]  /*6780*/  UIMAD UR9, UR44, 0x600, UR4 ;  /* 0x000006002c0978a4 */ /* 0x000fc6000f8e0204 */
[----:B------:R-:W-:-:S04]  /*6790*/  UMOV UR4, UR37 ;  /* 0x0000002500047c82 */ /* 0x000fc80008000000 */
[----:B------:R-:W-:Y:S02]  /*67a0*/  UMOV UR6, UR9 ;  /* 0x0000000900067c82 */ /* 0x000fe40008000000 */
[----:B------:R-:W-:Y:S01]  /*67b0*/  HGMMA.64x96x16.F32.BF16 R88, gdesc[UR4].tnspB, R88, gsb0 ;  /* 0x41600000045879f0 */ /* 0x000fe20008001858 */
[----:B------:R-:W-:Y:S01]  /*67c0*/  UIADD3 UR4, UR37, 0x2, URZ ;  /* 0x0000000225047890 */ /* 0x000fe2000fffe03f */
[----:B-1----:R-:W-:Y:S01]  /*67d0*/  FADD.FTZ R0, R0, R3 ;  /* 0x0000000300007221 */ /* 0x002fe20000010000 */
[----:B------:R-:W-:Y:S01]  /*67e0*/  UIADD3 UR6, UR9, 0x40, URZ ;  /* 0x0000004009067890 */ /* 0x000fe2000fffe03f */
[----:B------:R-:W-:Y:S01]  /*67f0*/  IMAD.MOV.U32 R3, RZ, RZ, -0x800000 ;  /* 0xff800000ff037424 */ /* 0x000fe200078e00ff */
[----:B------:R-:W-:Y:S01]  /*6800*/  UMOV UR5, 0x40000040 ;  /* 0x4000004000057882 */ /* 0x000fe20000000000 */
[----:B------:R-:W-:Y:S01]  /*6810*/  UMOV UR7, 0x80000020 ;  /* 0x8000002000077882 */ /* 0x000fe20000000000 */
[----:B------:R-:W0:Y:S01]  /*6820*/  SHFL.BFLY PT, R7, R0, 0x1, 0x1f ;  /* 0x0c201f0000077f89 */ /* 0x000e2200000e0000 */
[----:B--2---:R-:W-:-:S05]  /*6830*/  FADD.FTZ R4, R4, R5 ;  /* 0x0000000504047221 */ /* 0x004fca0000010000 */
[----:B------:R-:W1:Y:S01]  /*6840*/  SHFL.BFLY PT, R9, R4, 0x1, 0x1f ;  /* 0x0c201f0004097f89 */ /* 0x000e6200000e0000 */
[----:B0-----:R-:W-:Y:S01]  /*6850*/  FADD.FTZ R10, R0, R7 ;  /* 0x00000007000a7221 */ /* 0x001fe20000010000 */
[----:B------:R-:W-:Y:S02]  /*6860*/  IMAD.U32 R7, RZ, RZ, UR33 ;  /* 0x00000021ff077e24 */ /* 0x000fe4000f8e00ff */
[----:B------:R-:W-:Y:S02]  /*6870*/  IMAD.MOV.U32 R0, RZ, RZ, -0x800000 ;  /* 0xff800000ff007424 */ /* 0x000fe400078e00ff */
[----:B------:R-:W-:Y:S01]  /*6880*/  FSETP.NE.FTZ.AND P1, PT, R10, RZ, PT ;  /* 0x000000ff0a00720b */ /* 0x000fe20003f35000 */
[----:B-1----:R-:W-:-:S05]  /*6890*/  FADD.FTZ R9, R4, R9 ;  /* 0x0000000904097221 */ /* 0x002fca0000010000 */
[----:B------:R-:W-:-:S07]  /*68a0*/  FSETP.NE.FTZ.AND P2, PT, R9, RZ, PT ;  /* 0x000000ff0900720b */ /* 0x000fce0003f55000 */
[----:B------:R-:W0:Y:S01]  /*68b0*/  @P1 MUFU.LG2 R5, R10 ;  /* 0x0000000a00051308 */ /* 0x000e220000000c00 */
[----:B------:R-:W-:-:S05]  /*68c0*/  @P1 FMUL.FTZ R4, R7, 0.69314718246459960938 ;  /* 0x3f31721807041820 */ /* 0x000fca0000410000 */
[----:B------:R-:W-:Y:S02]  /*68d0*/  @P2 FMUL.FTZ R12, R12, 0.69314718246459960938 ;  /* 0x3f3172180c0c2820 */ /* 0x000fe40000410000 */
        /* <DEDUP_REMOVED lines=53> */
[----:B0-23--:R-:W-:Y:S05]  /*6c30*/  @!P0 BRA `(.L_x_10022) ;  /* 0x0000000000048947 */ /* 0x00dfea0003800000 */
[----:B------:R-:W-:Y:S01]  /*6c40*/  BPT.TRAP 0x1 ;  /* 0x000000040000795c */ /* 0x000fe20000300000 */
.L_x_10022:
[----:B------:R-:W0:Y:S01]  /*6c50*/  S2UR UR6, SR_SWINHI ;  /* 0x00000000000679c3 */ /* 0x000e220000002f00 */
[-C--:B------:R-:W-:Y:S01]  /*6c60*/  FMUL.FTZ R6, R93, R55.reuse ;  /* 0x000000375d067220 */ /* 0x080fe20000410000 */
[----:B------:R-:W-:Y:S01]  /*6c70*/  ULDC UR7, c[0x0][0xc44] ;  /* 0x0003110000077ab9 */ /* 0x000fe20000000800 */
[----:B------:R-:W-:Y:S01]  /*6c80*/  IMAD R61, RZ, RZ, -UR43 ;  /* 0x8000002bff3d7e24 */ /* 0x000fe2000f8e02ff */
[----:B------:R-:W-:Y:S01]  /*6c90*/  UIADD3 UR8, UR8, 0x2d860, URZ ;  /* 0x0002d86008087890 */ /* 0x000fe2000fffe03f */
[----:B------:R-:W-:Y:S01]  /*6ca0*/  IMAD R9, R138, 0x20, R22 ;  /* 0x000000208a097824 */ /* 0x000fe200078e0216 */
[----:B------:R-:W-:Y:S01]  /*6cb0*/  ULDC.64 UR10, c[0x0][0xb90] ;  /* 0x0002e400000a7ab9 */ /* 0x000fe20000000a00 */
[-C--:B------:R-:W-:Y:S01]  /*6cc0*/  FMUL.FTZ R62, R95, R8.reuse ;  /* 0x000000085f3e7220 */ /* 0x080fe20000410000 */
[----:B------:R-:W1:Y:S01]  /*6cd0*/  LDC R60, c[0x0][0xbe8] ;  /* 0x0002fa00ff3c7b82 */ /* 0x000e620000000800 */
[----:B------:R-:W-:Y:S01]  /*6ce0*/  UPRMT UR8, UR41, 0x654, UR8 ;  /* 0x0000065429087896 */ /* 0x000fe20008000008 */
[-C--:B------:R-:W-:Y:S01]  /*6cf0*/  FMUL.FTZ R7, R89, R55.reuse ;  /* 0x0000003759077220 */ /* 0x080fe20000410000 */
[-C--:B------:R-:W-:Y:S01]  /*6d00*/  FMUL.FTZ R63, R92, R55.reuse ;  /* 0x000000375c3f7220 */ /* 0x080fe20000410000 */
[----:B------:R-:W-:Y:S01]  /*6d10*/  FMUL.FTZ R28, R88, R55 ;  /* 0x00000037581c7220 */ /* 0x000fe20000410000 */
[-C--:B------:R-:W-:Y:S01]  /*6d20*/  FMUL.FTZ R82, R91, R8.reuse ;  /* 0x000000085b527220 */ /* 0x080fe20000410000 */
[-C--:B------:R-:W-:Y:S01]  /*6d30*/  FMUL.FTZ R85, R94, R8.reuse ;  /* 0x000000085e557220 */ /* 0x080fe20000410000 */
[-C--:B------:R-:W-:Y:S01]  /*6d40*/  FMUL.FTZ R87, R90, R8.reuse ;  /* 0x000000085a577220 */ /* 0x080fe20000410000 */
[----:B------:R-:W2:Y:S01]  /*6d50*/  LDC R26, c[0x0][0xc38] ;  /* 0x00030e00ff1a7b82 */ /* 0x000ea20000000800 */
[----:B------:R-:W-:Y:S01]  /*6d60*/  F2FP.BF16.F32.PACK_AB R6, R6, R63 ;  /* 0x0000003f0606723e */ /* 0x000fe200000010ff */
        /* <DEDUP_REMOVED lines=8> */
[----:B------:R-:W-:Y:S01]  /*6df0*/  SYNCS.ARRIVE.TRANS64.RED.A1T0 RZ, [UR8], RZ ;  /* 0x000000ffffff79a7 */ /* 0x000fe20008100408 */
        /* <DEDUP_REMOVED lines=11> */
[----:B------:R-:W-:Y:S01]  /*6eb0*/  USHF.R.S32.HI UR12, URZ, 0x1f, UR7 ;  /* 0x0000001f3f0c7899 */ /* 0x000fe20008011407 */
[----:B------:R-:W-:Y:S01]  /*6ec0*/  IADD3 R27, P3, R4, 0x3000, RZ ;  /* 0x00003000041b7810 */ /* 0x000fe20007f7e0ff */
[----:B------:R-:W-:Y:S01]  /*6ed0*/  UIMAD.WIDE.U32 UR4, UR7, UR10, URZ ;  /* 0x0000000a070472a5 */ /* 0x000fe2000f8e003f */
[----:B--2---:R-:W-:Y:S01]  /*6ee0*/  IMAD R61, R26, R61, UR36 ;  /* 0x000000241a3d7e24 */ /* 0x004fe2000f8e023d */
[----:B------:R-:W-:Y:S01]  /*6ef0*/  IADD3 R25, P0, R4, 0x6020, RZ ;  /* 0x0000602004197810 */ /* 0x000fe20007f1e0ff */
[----:B------:R-:W-:Y:S01]  /*6f00*/  IMAD.X R11, RZ, RZ, R5, P1 ;  /* 0x000000ffff0b7224 */ /* 0x000fe200008e0605 */
[----:B-1----:R-:W-:Y:S01]  /*6f10*/  ISETP.NE.AND P1, PT, R60, 0x1, PT ;  /* 0x000000013c00780c */ /* 0x002fe20003f25270 */
[----:B------:R-:W-:Y:S01]  /*6f20*/  UIMAD UR6, UR12, UR10, URZ ;  /* 0x0000000a0c0672a4 */ /* 0x000fe2000f8e023f */
[----:B------:R-:W-:Y:S01]  /*6f30*/  LOP3.LUT R14, R27, 0x180, RZ, 0xc0, !PT ;  /* 0x000001801b0e7812 */ /* 0x000fe200078ec0ff */
[----:B------:R-:W-:Y:S01]  /*6f40*/  IMAD R95, R61, 0xc0, R142 ;  /* 0x000000c03d5f7824 */ /* 0x000fe200078e028e */
[----:B------:R-:W-:Y:S01]  /*6f50*/  LOP3.LUT R24, R25, 0x180, RZ, 0xc0, !PT ;  /* 0x0000018019187812 */ /* 0x000fe200078ec0ff */
[----:B------:R-:W-:Y:S01]  /*6f60*/  UIMAD UR6, UR7, UR11, UR6 ;  /* 0x0000000b070672a4 */ /* 0x000fe2000f8e0206 */
[----:B------:R-:W-:Y:S01]  /*6f70*/  SHF.R.U64 R14, R14, 0x3, RZ ;  /* 0x000000030e0e7819 */ /* 0x000fe200000012ff */
[----:B------:R-:W-:Y:S01]  /*6f80*/  IMAD.MOV.U32 R89, RZ, RZ, R95 ;  /* 0x000000ffff597224 */ /* 0x000fe200078e005f */
[----:B------:R-:W-:Y:S01]  /*6f90*/  SHF.R.U64 R24, R24, 0x3, RZ ;  /* 0x0000000318187819 */ /* 0x000fe200000012ff */
[----:B------:R-:W-:Y:S01]  /*6fa0*/  UIADD3 UR6, UR5, UR6, URZ ;  /* 0x0000000605067290 */ /* 0x000fe2000fffe03f */
[----:B------:R-:W-:Y:S01]  /*6fb0*/  LOP3.LUT R14, R14, R27, RZ, 0x3c, !PT ;  /* 0x0000001b0e0e7212 */ /* 0x000fe200078e3cff */
[----:B------:R-:W-:Y:S01]  /*6fc0*/  IMAD.U32 R39, RZ, RZ, UR5 ;  /* 0x00000005ff277e24 */ /* 0x000fe2000f8e00ff */
[----:B------:R-:W0:Y:S01]  /*6fd0*/  LDC.64 R26, c[0x0][0xb98] ;  /* 0x0002e600ff1a7b82 */ /* 0x000e220000000a00 */
[----:B------:R-:W-:Y:S01]  /*6fe0*/  LOP3.LUT R9, R4, 0x180, RZ, 0xc0, !PT ;  /* 0x0000018004097812 */ /* 0x000fe200078ec0ff */
[----:B------:R-:W-:Y:S01]  /*6ff0*/  USHF.R.S32.HI UR10, URZ, 0x1f, UR38 ;  /* 0x0000001f3f0a7899 */ /* 0x000fe20008011426 */
[----:B------:R-:W-:Y:S01]  /*7000*/  LOP3.LUT R24, R24, R25, RZ, 0x3c, !PT ;  /* 0x0000001918187212 */ /* 0x000fe200078e3cff */
[----:B------:R-:W-:Y:S01]  /*7010*/  IMAD.X R25, RZ, RZ, R5, P0 ;  /* 0x000000ffff197224 */ /* 0x000fe200000e0605 */
[----:B------:R-:W-:Y:S01]  /*7020*/  SHF.R.U64 R9, R9, 0x3, RZ ;  /* 0x0000000309097819 */ /* 0x000fe200000012ff */
[----:B------:R-:W-:Y:S01]  /*7030*/  IMAD.U32 R38, RZ, RZ, UR4 ;  /* 0x00000004ff267e24 */ /* 0x000fe2000f8e00ff */
[----:B------:R-:W-:Y:S01]  /*7040*/  IADD3 R35, P0, R36, 0x1800, RZ ;  /* 0x0000180024237810 */ /* 0x000fe20007f1e0ff */
[----:B------:R-:W1:Y:S01]  /*7050*/  @P1 LDC R84, c[0x0][0xbec] ;  /* 0x0002fb00ff541b82 */ /* 0x000e620000000800 */
[C---:B------:R-:W-:Y:S01]  /*7060*/  IADD3 R29, P2, R4.reuse, 0x3020, RZ ;  /* 0x00003020041d7810 */ /* 0x040fe20007f5e0ff */
[-C--:B------:R-:W-:Y:S01]  /*7070*/  FMUL.FTZ R69, R119, R8.reuse ;  /* 0x0000000877457220 */ /* 0x080fe20000410000 */
[----:B------:R-:W-:Y:S01]  /*7080*/  IADD3 R21, P4, R4, 0x20, RZ ;  /* 0x0000002004157810 */ /* 0x000fe20007f9e0ff */
[----:B------:R-:W-:Y:S01]  /*7090*/  FMUL.FTZ R74, R118, R8 ;  /* 0x00000008764a7220 */ /* 0x000fe20000410000 */
[----:B------:R-:W-:Y:S01]  /*70a0*/  LOP3.LUT R4, R9, R4, RZ, 0x3c, !PT ;  /* 0x0000000409047212 */ /* 0x000fe200078e3cff */
[-C--:B------:R-:W-:Y:S01]  /*70b0*/  FMUL.FTZ R66, R123, R8.reuse ;  /* 0x000000087b427220 */ /* 0x080fe20000410000 */
[----:B------:R-:W-:Y:S01]  /*70c0*/  LOP3.LUT R34, R35, 0x180, RZ, 0xc0, !PT ;  /* 0x0000018023227812 */ /* 0x000fe200078ec0ff */
[----:B------:R-:W2:Y:S01]  /*70d0*/  @P1 LDC R93, c[0x0][0xbf0] ;  /* 0x0002fc00ff5d1b82 */ /* 0x000ea20000000800 */
[----:B------:R-:W-:Y:S01]  /*70e0*/  MOV R39, UR6 ;  /* 0x0000000600277c02 */ /* 0x000fe20008000f00 */
[-C--:B------:R-:W-:Y:S01]  /*70f0*/  FMUL.FTZ R75, R122, R8.reuse ;  /* 0x000000087a4b7220 */ /* 0x080fe20000410000 */
[----:B------:R-:W-:Y:S01]  /*7100*/  IADD3 R91, P5, R36, 0x7800, RZ ;  /* 0x00007800245b7810 */ /* 0x000fe20007fbe0ff */
[-C--:B------:R-:W-:Y:S01]  /*7110*/  FMUL.FTZ R67, R127, R8.reuse ;  /* 0x000000087f437220 */ /* 0x080fe20000410000 */
[----:B------:R-:W-:Y:S01]  /*7120*/  LOP3.LUT R10, R31, 0x180, RZ, 0xc0, !PT ;  /* 0x000001801f0a7812 */ /* 0x000fe200078ec0ff */
[----:B------:R-:W-:Y:S01]  /*7130*/  FMUL.FTZ R72, R126, R8 ;  /* 0x000000087e487220 */ /* 0x000fe20000410000 */
[----:B------:R-:W-:Y:S01]  /*7140*/  MOV R86, R4 ;  /* 0x0000000400567202 */ /* 0x000fe20000000f00 */
[----:B0-----:R-:W-:Y:S01]  /*7150*/  IMAD.WIDE.U32 R38, R26, UR38, R38 ;  /* 0x000000261a267c25 */ /* 0x001fe2000f8e0026 */
[----:B------:R-:W-:-:S03]  /*7160*/  F2FP.BF16.F32.PACK_AB R4, R7, R28 ;  /* 0x0000001c0704723e */ /* 0x000fc600000010ff */
[-C--:B------:R-:W-:Y:S01]  /*7170*/  FMUL.FTZ R64, R131, R8.reuse ;  /* 0x0000000883407220 */ /* 0x080fe20000410000 */
[----:B------:R-:W-:Y:S01]  /*7180*/  SHF.R.U64 R34, R34, 0x3, RZ ;  /* 0x0000000322227819 */ /* 0x000fe200000012ff */
[----:B------:R-:W-:Y:S01]  /*7190*/  FMUL.FTZ R73, R130, R8 ;  /* 0x0000000882497220 */ /* 0x000fe20000410000 */
[----:B------:R-:W-:Y:S01]  /*71a0*/  F2FP.BF16.F32.PACK_AB R7, R62, R85 ;  /* 0x000000553e07723e */ /* 0x000fe200000010ff */
[----:B------:R-:W-:Y:S01]  /*71b0*/  IMAD R62, R26, UR10, RZ ;  /* 0x0000000a1a3e7c24 */ /* 0x000fe2000f8e02ff */
[----:B------:R-:W-:Y:S01]  /*71c0*/  SHF.R.U64 R10, R10, 0x3, RZ ;  /* 0x000000030a0a7819 */ /* 0x000fe200000012ff */
[----:B-1----:R-:W-:Y:S01]  /*71d0*/  @P1 IMAD.HI.U32 R84, R95, R84, RZ ;  /* 0x000000545f541227 */ /* 0x002fe200078e00ff */
[----:B------:R-:W-:-:S03]  /*71e0*/  LOP3.LUT R34, R34, R35, RZ, 0x3c, !PT ;  /* 0x0000002322227212 */ /* 0x000fc600078e3cff */
[-C--:B------:R-:W-:Y:S01]  /*71f0*/  FMUL.FTZ R65, R135, R8.reuse ;  /* 0x0000000887417220 */ /* 0x080fe20000410000 */
[----:B------:R-:W-:Y:S01]  /*7200*/  FMUL.FTZ R134, R134, R8 ;  /* 0x0000000886867220 */ /* 0x000fe20000410000 */
[----:B------:R-:W-:Y:S01]  /*7210*/  IMAD.X R15, RZ, RZ, R5, P3 ;  /* 0x000000ffff0f7224 */ /* 0x000fe200018e0605 */
[----:B------:R-:W-:Y:S01]  /*7220*/  LOP3.LUT R10, R10, R31, RZ, 0x3c, !PT ;  /* 0x0000001f0a0a7212 */ /* 0x000fe200078e3cff */
[----:B------:R-:W-:Y:S01]  /*7230*/  IMAD.X R35, RZ, RZ, R37, P0 ;  /* 0x000000ffff237224 */ /* 0x000fe200000e0625 */
[----:B------:R-:W-:Y:S01]  /*7240*/  LOP3.LUT R8, R29, 0x180, RZ, 0xc0, !PT ;  /* 0x000001801d087812 */ /* 0x000fe200078ec0ff */
[----:B------:R-:W-:Y:S01]  /*7250*/  IMAD R27, R27, UR38, R62 ;  /* 0x000000261b1b7c24 */ /* 0x000fe2000f8e023e */
[----:B--2---:R-:W-:Y:S01]  /*7260*/  @P1 SHF.R.U32.HI R89, RZ, R93, R84 ;  /* 0x0000005dff591219 */ /* 0x004fe20000011654 */
[----:B------:R-:W-:Y:S01]  /*7270*/  IMAD.X R9, RZ, RZ, R5, P4 ;  /* 0x000000ffff097224 */ /* 0x000fe200020e0605 */
[----:B------:R-:W-:Y:S01]  /*7280*/  LOP3.LUT R84, R91, 0x180, RZ, 0xc0, !PT ;  /* 0x000001805b547812 */ /* 0x000fe200078ec0ff */
[----:B------:R-:W-:Y:S01]  /*7290*/  ULDC.64 UR4, c[0x0][0xb88] ;  /* 0x0002e20000047ab9 */ /* 0x000fe20000000a00 */
[----:B------:R-:W-:Y:S01]  /*72a0*/  IADD3 R31, P3, R36, 0x4800, RZ ;  /* 0x00004800241f7810 */ /* 0x000fe20007f7e0ff */
[----:B------:R-:W-:Y:S01]  /*72b0*/  IMAD.MOV R63, RZ, RZ, -R89 ;  /* 0x000000ffff3f7224 */ /* 0x000fe200078e0a59 */
[----:B------:R-:W-:Y:S01]  /*72c0*/  SHF.R.U64 R28, R84, 0x3, RZ ;  /* 0x00000003541c7819 */ /* 0x000fe200000012ff */
[----:B------:R-:W-:Y:S01]  /*72d0*/  ULDC UR6, c[0x0][0xa88] ;  /* 0x0002a20000067ab9 */ /* 0x000fe20000000800 */
[----:B------:R-:W-:Y:S01]  /*72e0*/  MOV R84, R24 ;  /* 0x0000001800547202 */ /* 0x000fe20000000f00 */
[C---:B------:R-:W-:Y:S01]  /*72f0*/  IMAD R63, R60.reuse, R63, R95 ;  /* 0x0000003f3c3f7224 */ /* 0x040fe200078e025f */
[----:B------:R-:W-:Y:S01]  /*7300*/  SHF.R.S32.HI R25, RZ, 0x1f, R89 ;  /* 0x0000001fff197819 */ /* 0x000fe20000011459 */
[----:B------:R-:W-:Y:S01]  /*7310*/  IMAD R62, R60, UR6, RZ ;  /* 0x000000063c3e7c24 */ /* 0x000fe2000f8e02ff */
[----:B------:R-:W-:Y:S01]  /*7320*/  IADD3 R24, P0, R89, R38, RZ ;  /* 0x0000002659187210 */ /* 0x000fe20007f1e0ff */
[-C--:B------:R-:W-:Y:S01]  /*7330*/  FMUL.FTZ R40, R97, R55.reuse ;  /* 0x0000003761287220 */ /* 0x080fe20000410000 */
[----:B------:R-:W-:Y:S01]  /*7340*/  SHF.R.S32.HI R26, RZ, 0x1f, R63 ;  /* 0x0000001fff1a7819 */ /* 0x000fe2000001143f */
[----:B------:R-:W-:Y:S01]  /*7350*/  FMUL.FTZ R51, R96, R55 ;  /* 0x0000003760337220 */ /* 0x000fe20000410000 */
[----:B------:R-:W-:Y:S01]  /*7360*/  IADD3.X R13, RZ, R5, RZ, P2, !PT ;  /* 0x00000005ff0d7210 */ /* 0x000fe200017fe4ff */
[----:B------:R-:W-:Y:S01]  /*7370*/  FMUL.FTZ R48, R101, R55 ;  /* 0x0000003765307220 */ /* 0x000fe20000410000 */
[----:B------:R-:W-:Y:S01]  /*7380*/  F2FP.BF16.F32.PACK_AB R5, R82, R87 ;  /* 0x000000575205723e */ /* 0x000fe200000010ff */
[----:B------:R-:W-:Y:S01]  /*7390*/  BAR.SYNC.DEFER_BLOCKING 0x1, 0x180 ;  /* 0x0046000000007b1d */ /* 0x000fe20000010000 */
[----:B------:R-:W-:Y:S01]  /*73a0*/  SHF.R.U64 R8, R8, 0x3, RZ ;  /* 0x0000000308087819 */ /* 0x000fe200000012ff */
[----:B------:R-:W-:Y:S01]  /*73b0*/  IMAD R26, R26, UR4, RZ ;  /* 0x000000041a1a7c24 */ /* 0x000fe2000f8e02ff */
[----:B------:R-:W-:Y:S01]  /*73c0*/  LOP3.LUT R30, R31, 0x180, RZ, 0xc0, !PT ;  /* 0x000001801f1e7812 */ /* 0x000fe200078ec0ff */
[----:B------:R-:W-:Y:S01]  /*73d0*/  FMUL.FTZ R53, R100, R55 ;  /* 0x0000003764357220 */ /* 0x000fe20000410000 */
[----:B------:R-:W-:Y:S01]  /*73e0*/  IADD3.X R25, R25, R39, R27, P0, !PT ;  /* 0x0000002719197210 */ /* 0x000fe200007fe41b */
[-C--:B------:R-:W-:Y:S01]  /*73f0*/  FMUL.FTZ R49, R105, R55.reuse ;  /* 0x0000003769317220 */ /* 0x080fe20000410000 */
[----:B------:R-:W-:Y:S01]  /*7400*/  IADD3 R33, P2, R36, 0x3000, RZ ;  /* 0x0000300024217810 */ /* 0x000fe20007f5e0ff */
[----:B------:R-:W-:Y:S01]  /*7410*/  FMUL.FTZ R50, R104, R55 ;  /* 0x0000003768327220 */ /* 0x000fe20000410000 */
[----:B------:R-:W-:Y:S01]  /*7420*/  LOP3.LUT R12, R8, R29, RZ, 0x3c, !PT ;  /* 0x0000001d080c7212 */ /* 0x000fe200078e3cff */
[----:B------:R-:W-:Y:S01]  /*7430*/  IMAD.WIDE.U32 R24, R63, UR4, R24 ;  /* 0x000000043f187c25 */ /* 0x000fe2000f8e0018 */
[----:B------:R-:W-:-:S03]  /*7440*/  SHF.R.U64 R30, R30, 0x3, RZ ;  /* 0x000000031e1e7819 */ /* 0x000fc600000012ff */
[-C--:B------:R-:W-:Y:S01]  /*7450*/  FMUL.FTZ R46, R109, R55.reuse ;  /* 0x000000376d2e7220 */ /* 0x080fe20000410000 */
[----:B------:R-:W-:Y:S01]  /*7460*/  LOP3.LUT R8, R21, 0x180, RZ, 0xc0, !PT ;  /* 0x0000018015087812 */ /* 0x000fe200078ec0ff */
[-C--:B------:R-:W-:Y:S01]  /*7470*/  FMUL.FTZ R59, R108, R55.reuse ;  /* 0x000000376c3b7220 */ /* 0x080fe20000410000 */
[----:B------:R-:W-:Y:S01]  /*7480*/  LOP3.LUT R32, R33, 0x180, RZ, 0xc0, !PT ;  /* 0x0000018021207812 */ /* 0x000fe200078ec0ff */
[----:B------:R-:W-:Y:S01]  /*7490*/  FMUL.FTZ R47, R113, R55 ;  /* 0x00000037712f7220 */ /* 0x000fe20000410000 */
[----:B------:R-:W-:Y:S01]  /*74a0*/  MOV R85, R10 ;  /* 0x0000000a00557202 */ /* 0x000fe20000000f00 */
[----:B------:R-:W-:Y:S01]  /*74b0*/  IMAD R11, R61, 0xc0, R141 ;  /* 0x000000c03d0b7824 */ /* 0x000fe200078e028d */
[----:B------:R-:W-:Y:S01]  /*74c0*/  LOP3.LUT R30, R30, R31, RZ, 0x3c, !PT ;  /* 0x0000001f1e1e7212 */ /* 0x000fe200078e3cff */
[-C--:B------:R-:W-:Y:S01]  /*74d0*/  FMUL.FTZ R58, R112, R55.reuse ;  /* 0x00000037703a7220 */ /* 0x080fe20000410000 */
[----:B------:R-:W-:Y:S01]  /*74e0*/  SHF.R.U64 R8, R8, 0x3, RZ ;  /* 0x0000000308087819 */ /* 0x000fe200000012ff */
[----:B------:R-:W-:Y:S01]  /*74f0*/  FMUL.FTZ R44, R117, R55 ;  /* 0x00000037752c7220 */ /* 0x000fe20000410000 */
[----:B------:R-:W-:Y:S01]  /*7500*/  SHF.R.U64 R32, R32, 0x3, RZ ;  /* 0x0000000320207819 */ /* 0x000fe200000012ff */
[----:B------:R0:W-:Y:S01]  /*7510*/  STSM.16.M88.4 [R86], R4 ;  /* 0x0000000456007844 */ /* 0x0001e20000000200 */
[----:B------:R-:W-:Y:S01]  /*7520*/  IADD3.X R31, RZ, R37, RZ, P3, !PT ;  /* 0x00000025ff1f7210 */ /* 0x000fe20001ffe4ff */
[-C--:B------:R-:W-:Y:S01]  /*7530*/  FMUL.FTZ R57, R116, R55.reuse ;  /* 0x0000003774397220 */ /* 0x080fe20000410000 */
[----:B------:R-:W-:Y:S01]  /*7540*/  LOP3.LUT P0, RZ, R139, 0x3, RZ, 0xc0, !PT ;  /* 0x000000038bff7812 */ /* 0x000fe2000780c0ff */
[----:B------:R-:W-:Y:S01]  /*7550*/  FMUL.FTZ R45, R121, R55 ;  /* 0x00000037792d7220 */ /* 0x000fe20000410000 */
[----:B------:R-:W-:Y:S01]  /*7560*/  LOP3.LUT R8, R8, R21, RZ, 0x3c, !PT ;  /* 0x0000001508087212 */ /* 0x000fe200078e3cff */
[----:B------:R-:W-:Y:S01]  /*7570*/  FMUL.FTZ R56, R120, R55 ;  /* 0x0000003778387220 */ /* 0x000fe20000410000 */
[----:B------:R-:W-:Y:S01]  /*7580*/  LOP3.LUT R32, R32, R33, RZ, 0x3c, !PT ;  /* 0x0000002120207212 */ /* 0x000fe200078e3cff */
[----:B------:R-:W-:-:S02]  /*7590*/  IMAD.X R33, RZ, RZ, R37, P2 ;  /* 0x000000ffff217224 */ /* 0x000fc400010e0625 */
[-C--:B------:R-:W-:Y:S01]  /*75a0*/  FMUL.FTZ R41, R125, R55.reuse ;  /* 0x000000377d297220 */ /* 0x080fe20000410000 */
[-C--:B------:R-:W-:Y:S01]  /*75b0*/  FMUL.FTZ R54, R124, R55.reuse ;  /* 0x000000377c367220 */ /* 0x080fe20000410000 */
[-C--:B------:R-:W-:Y:S01]  /*75c0*/  FMUL.FTZ R43, R129, R55.reuse ;  /* 0x00000037812b7220 */ /* 0x080fe20000410000 */
[-C--:B------:R-:W-:Y:S01]  /*75d0*/  FMUL.FTZ R52, R128, R55.reuse ;  /* 0x0000003780347220 */ /* 0x080fe20000410000 */
[-C--:B------:R-:W-:Y:S01]  /*75e0*/  FMUL.FTZ R42, R133, R55.reuse ;  /* 0x00000037852a7220 */ /* 0x080fe20000410000 */
[-C--:B------:R-:W-:Y:S01]  /*75f0*/  ISETP.GE.OR P2, PT, R11, R62.reuse, P0 ;  /* 0x0000003e0b00720c */ /* 0x080fe20000746670 */
[----:B------:R-:W-:Y:S01]  /*7600*/  FMUL.FTZ R55, R132, R55 ;  /* 0x0000003784377220 */ /* 0x000fe20000410000 */
[----:B0-----:R-:W-:Y:S01]  /*7610*/  IMAD R7, R63, UR5, R26 ;  /* 0x000000053f077c24 */ /* 0x001fe2000f8e021a */
[----:B------:R-:W-:Y:S01]  /*7620*/  ULDC.64 UR4, c[0x0][0xb50] ;  /* 0x0002d40000047ab9 */ /* 0x000fe20000000a00 */
[----:B------:R-:W-:Y:S01]  /*7630*/  VIADD R5, R11, 0x8 ;  /* 0x000000080b057836 */ /* 0x000fe20000000000 */
[C---:B------:R-:W-:Y:S01]  /*7640*/  LEA R26, P3, R24.reuse, UR4, 0x2 ;  /* 0x00000004181a7c11 */ /* 0x040fe2000f8610ff */
[----:B------:R-:W-:Y:S01]  /*7650*/  ULDC.64 UR8, c[0x0][0xae8] ;  /* 0x0002ba0000087ab9 */ /* 0x000fe20000000a00 */
[----:B------:R-:W-:Y:S01]  /*7660*/  IADD3 R7, R25, R7, RZ ;  /* 0x0000000719077210 */ /* 0x000fe20007ffe0ff */
[----:B------:R-:W-:Y:S01]  /*7670*/  IMAD.X R29, RZ, RZ, R37, P5 ;  /* 0x000000ffff1d7224 */ /* 0x000fe200028e0625 */
[----:B------:R-:W-:Y:S01]  /*7680*/  ISETP.GE.OR P0, PT, R5, R62, P0 ;  /* 0x0000003e0500720c */ /* 0x000fe20000706670 */
[----:B------:R-:W-:Y:S01]  /*7690*/  SHFL.IDX PT, R82, R26, 0x1, 0x1c1f ;  /* 0x003c1f001a527f89 */ /* 0x000fe200000e0000 */
[----:B------:R-:W-:-:S02]  /*76a0*/  LEA.HI.X R27, R24, UR5, R7, 0x2, P3 ;  /* 0x00000005181b7c11 */ /* 0x000fc400098f1407 */
[----:B------:R-:W-:Y:S02]  /*76b0*/  MOV R63, R8 ;  /* 0x00000008003f7202 */ /* 0x000fe40000000f00 */
[----:B------:R-:W-:Y:S02]  /*76c0*/  F2FP.BF16.F32.PACK_AB R4, R40, R51 ;  /* 0x000000332804723e */ /* 0x000fe400000010ff */
[----:B------:R-:W-:Y:S02]  /*76d0*/  F2FP.BF16.F32.PACK_AB R5, R78, R83 ;  /* 0x000000534e05723e */ /* 0x000fe400000010ff */
[----:B------:R-:W-:Y:S01]  /*76e0*/  F2FP.BF16.F32.PACK_AB R6, R48, R53 ;  /* 0x000000353006723e */ /* 0x000fe200000010ff */
[----:B------:R-:W-:Y:S01]  /*76f0*/  SHFL.IDX PT, R83, R27, 0x1, 0x1c1f ;  /* 0x003c1f001b537f89 */ /* 0x000fe200000e0000 */
[----:B------:R-:W-:Y:S02]  /*7700*/  F2FP.BF16.F32.PACK_AB R7, R80, R81 ;  /* 0x000000515007723e */ /* 0x000fe400000010ff */
[----:B------:R-:W-:Y:S01]  /*7710*/  MOV R86, R12 ;  /* 0x0000000c00567202 */ /* 0x000fe20000000f00 */
[----:B------:R0:W-:Y:S01]  /*7720*/  SHFL.IDX PT, R80, R26, RZ, 0x1c1f ;  /* 0x001c1fff1a507589 */ /* 0x0001e200000e0000 */
[----:B------:R-:W-:-:S02]  /*7730*/  MOV R87, R14 ;  /* 0x0000000e00577202 */ /* 0x000fc40000000f00 */
[----:B------:R-:W-:Y:S01]  /*7740*/  F2FP.BF16.F32.PACK_AB R8, R49, R50 ;  /* 0x000000323108723e */ /* 0x000fe200000010ff */
[----:B------:R1:W2:Y:S01]  /*7750*/  SHFL.IDX PT, R81, R27, RZ, 0x1c1f ;  /* 0x001c1fff1b517589 */ /* 0x0002a200000e0000 */
[----:B------:R-:W-:Y:S02]  /*7760*/  F2FP.BF16.F32.PACK_AB R9, R70, R79 ;  /* 0x0000004f4609723e */ /* 0x000fe400000010ff */
[----:B------:R-:W-:Y:S01]  /*7770*/  F2FP.BF16.F32.PACK_AB R10, R46, R59 ;  /* 0x0000003b2e0a723e */ /* 0x000fe200000010ff */
[----:B------:R-:W-:Y:S01]  /*7780*/  STSM.16.M88.4 [R63], R4 ;  /* 0x000000043f007844 */ /* 0x000fe20000000200 */
[----:B------:R-:W-:Y:S02]  /*7790*/  F2FP.BF16.F32.PACK_AB R11, R71, R76 ;  /* 0x0000004c470b723e */ /* 0x000fe400000010ff */
[----:B------:R-:W-:Y:S02]  /*77a0*/  F2FP.BF16.F32.PACK_AB R12, R47, R58 ;  /* 0x0000003a2f0c723e */ /* 0x000fe400000010ff */
[----:B------:R-:W-:Y:S01]  /*77b0*/  F2FP.BF16.F32.PACK_AB R13, R68, R77 ;  /* 0x0000004d440d723e */ /* 0x000fe200000010ff */
[----:B------:R-:W-:Y:S01]  /*77c0*/  STSM.16.M88.4 [R87], R8 ;  /* 0x0000000857007844 */ /* 0x000fe20000000200 */
[----:B------:R-:W-:-:S02]  /*77d0*/  F2FP.BF16.F32.PACK_AB R14, R44, R57 ;  /* 0x000000392c0e723e */ /* 0x000fc400000010ff */
[----:B------:R-:W-:Y:S02]  /*77e0*/  F2FP.BF16.F32.PACK_AB R15, R69, R74 ;  /* 0x0000004a450f723e */ /* 0x000fe400000010ff */
[----:B------:R-:W-:Y:S02]  /*77f0*/  F2FP.BF16.F32.PACK_AB R24, R45, R56 ;  /* 0x000000382d18723e */ /* 0x000fe400000010ff */
[----:B------:R-:W-:Y:S01]  /*7800*/  F2FP.BF16.F32.PACK_AB R25, R66, R75 ;  /* 0x0000004b4219723e */ /* 0x000fe200000010ff */
[----:B------:R3:W-:Y:S01]  /*7810*/  STSM.16.M88.4 [R86], R12 ;  /* 0x0000000c56007844 */ /* 0x0007e20000000200 */
[----:B0-----:R-:W-:Y:S02]  /*7820*/  F2FP.BF16.F32.PACK_AB R26, R41, R54 ;  /* 0x00000036291a723e */ /* 0x001fe400000010ff */
[----:B-1----:R-:W-:Y:S02]  /*7830*/  F2FP.BF16.F32.PACK_AB R27, R67, R72 ;  /* 0x00000048431b723e */ /* 0x002fe400000010ff */
[----:B------:R-:W-:-:S02]  /*7840*/  F2FP.BF16.F32.PACK_AB R40, R43, R52 ;  /* 0x000000342b28723e */ /* 0x000fc400000010ff */
[----:B------:R-:W-:Y:S01]  /*7850*/  F2FP.BF16.F32.PACK_AB R41, R64, R73 ;  /* 0x000000494029723e */ /* 0x000fe200000010ff */
[----:B------:R0:W-:Y:S01]  /*7860*/  STSM.16.M88.4 [R85], R24 ;  /* 0x0000001855007844 */ /* 0x0001e20000000200 */
[----:B------:R-:W-:Y:S02]  /*7870*/  F2FP.BF16.F32.PACK_AB R42, R42, R55 ;  /* 0x000000372a2a723e */ /* 0x000fe400000010ff */
[----:B------:R-:W-:Y:S02]  /*7880*/  F2FP.BF16.F32.PACK_AB R43, R65, R134 ;  /* 0x00000086412b723e */ /* 0x000fe400000010ff */
[----:B------:R-:W-:Y:S02]  /*7890*/  IADD3 R21, P4, R36, 0x6000, RZ ;  /* 0x0000600024157810 */ /* 0x000fe40007f9e0ff */
[----:B------:R-:W-:Y:S01]  /*78a0*/  LOP3.LUT R28, R28, R91, RZ, 0x3c, !PT ;  /* 0x0000005b1c1c7212 */ /* 0x000fe200078e3cff */
[----:B------:R-:W-:Y:S01]  /*78b0*/  STSM.16.M88.4 [R84], R40 ;  /* 0x0000002854007844 */ /* 0x000fe20000000200 */
[----:B---3--:R-:W1:Y:S01]  /*78c0*/  @P1 LDC R13, c[0x0][0xbec] ;  /* 0x0002fb00ff0d1b82 */ /* 0x008e620000000800 */
[----:B------:R-:W-:-:S07]  /*78d0*/  LOP3.LUT R20, R21, 0x180, RZ, 0xc0, !PT ;  /* 0x0000018015147812 */ /* 0x000fce00078ec0ff */
[----:B------:R-:W-:Y:S01]  /*78e0*/  BAR.SYNC.DEFER_BLOCKING 0x1, 0x180 ;  /* 0x0046000000007b1d */ /* 0x000fe20000010000 */
[----:B------:R-:W-:Y:S01]  /*78f0*/  UIMAD UR6, UR12, UR8, URZ ;  /* 0x000000080c0672a4 */ /* 0x000fe2000f8e023f */
[----:B------:R-:W-:-:S06]  /*7900*/  SHF.R.U64 R20, R20, 0x3, RZ ;  /* 0x0000000314147819 */ /* 0x000fcc00000012ff */
[----:B0-----:R-:W0:Y:S08]  /*7910*/  @P1 LDC R25, c[0x0][0xbf0] ;  /* 0x0002fc00ff191b82 */ /* 0x001e300000000800 */
[----:B------:R-:W3:Y:S01]  /*7920*/  LDC.64 R14, c[0x0][0xae0] ;  /* 0x0002b800ff0e7b82 */ /* 0x000ee20000000a00 */
[----:B--2---:R-:W-:Y:S01]  /*7930*/  @!P2 ST.E desc[UR48][R80.64], R3 ;  /* 0x000000035000a985 */ /* 0x004fe2000c101930 */
[----:B------:R-:W-:Y:S01]  /*7940*/  UIMAD.WIDE.U32 UR4, UR7, UR8, URZ ;  /* 0x00000008070472a5 */ /* 0x000fe2000f8e003f */
[----:B------:R-:W-:-:S02]  /*7950*/  LOP3.LUT R20, R20, R21, RZ, 0x3c, !PT ;  /* 0x0000001514147212 */ /* 0x000fc400078e3cff */
[----:B------:R2:W-:Y:S01]  /*7960*/  @!P0 ST.E desc[UR48][R82.64], R0 ;  /* 0x0000000052008985 */ /* 0x0005e2000c101930 */
[----:B------:R-:W-:Y:S01]  /*7970*/  UIMAD UR6, UR7, UR9, UR6 ;  /* 0x00000009070672a4 */ /* 0x000fe2000f8e0206 */
[----:B------:R-:W-:Y:S02]  /*7980*/  LOP3.LUT R21, R36, 0x180, RZ, 0xc0, !PT ;  /* 0x0000018024157812 */ /* 0x000fe400078ec0ff */
[----:B------:R-:W-:Y:S01]  /*7990*/  ULDC.64 UR8, c[0x0][0xaf0] ;  /* 0x0002bc0000087ab9 */ /* 0x000fe20000000a00 */
[----:B--2---:R-:W-:Y:S01]  /*79a0*/  IMAD R0, R137, 0x60, R138 ;  /* 0x0000006089007824 */ /* 0x004fe200078e028a */
[----:B------:R-:W-:Y:S01]  /*79b0*/  UIADD3 UR5, UR5, UR6, URZ ;  /* 0x0000000605057290 */ /* 0x000fe2000fffe03f */
[----:B------:R-:W-:Y:S01]  /*79c0*/  SHF.R.U64 R21, R21, 0x3, RZ ;  /* 0x0000000315157819 */ /* 0x000fe200000012ff */
[----:B------:R2:W5:Y:S01]  /*79d0*/  LD.E.128 R44, desc[UR48][R34.64] ;  /* 0x00000030222c7980 */ /* 0x000562000c101d00 */
[----:B------:R-:W-:Y:S01]  /*79e0*/  IMAD R24, R61, 0xc0, R0 ;  /* 0x000000c03d187824 */ /* 0x000fe200078e0200 */
[----:B------:R-:W-:Y:S01]  /*79f0*/  UIMAD UR6, UR10, UR8, URZ ;  /* 0x000000080a0672a4 */ /* 0x000fe2000f8e023f */
[----:B------:R-:W-:Y:S01]  /*7a00*/  LOP3.LUT R36, R21, R36, RZ, 0x3c, !PT ;  /* 0x0000002415247212 */ /* 0x000fe200078e3cff */
[----:B------:R-:W-:Y:S01]  /*7a10*/  IMAD.X R21, RZ, RZ, R37, P4 ;  /* 0x000000ffff157224 */ /* 0x000fe200020e0625 */
[----:B------:R2:W5:Y:S01]  /*7a20*/  LD.E.128 R48, desc[UR48][R32.64] ;  /* 0x0000003020307980 */ /* 0x000562000c101d00 */
[----:B-1----:R-:W-:-:S03]  /*7a30*/  @P1 IMAD.HI.U32 R0, R24, R13, RZ ;  /* 0x0000000d18001227 */ /* 0x002fc600078e00ff */
[----:B------:R2:W5:Y:S01]  /*7a40*/  LD.E.128 R4, desc[UR48][R30.64] ;  /* 0x000000301e047980 */ /* 0x000562000c101d00 */
[----:B------:R-:W-:Y:S01]  /*7a50*/  IMAD.MOV.U32 R12, RZ, RZ, R24 ;  /* 0x000000ffff0c7224 */ /* 0x000fe200078e0018 */
[----:B0-----:R-:W-:Y:S01]  /*7a60*/  @P1 SHF.R.U32.HI R12, RZ, R25, R0 ;  /* 0x00000019ff0c1219 */ /* 0x001fe20000011600 */
[----:B------:R-:W-:Y:S01]  /*7a70*/  UIMAD UR6, UR38, UR9, UR6 ;  /* 0x00000009260672a4 */ /* 0x000fe2000f8e0206 */
[----:B------:R-:W5:Y:S02]  /*7a80*/  LD.E.128 R36, desc[UR48][R36.64] ;  /* 0x0000003024247980 */ /* 0x000f64000c101d00 */
[--C-:B------:R-:W-:Y:S01]  /*7a90*/  SHF.R.S32.HI R3, RZ, 0x1f, R12.reuse ;  /* 0x0000001fff037819 */ /* 0x100fe2000001140c */
[----:B------:R-:W-:Y:S01]  /*7aa0*/  UIMAD.WIDE.U32 UR38, UR38, UR8, UR4 ;  /* 0x00000008262672a5 */ /* 0x000fe2000f8e0004 */
[----:B------:R-:W-:Y:S01]  /*7ab0*/  IMAD.MOV R13, RZ, RZ, -R12 ;  /* 0x000000ffff0d7224 */ /* 0x000fe200078e0a0c */
[----:B------:R2:W5:Y:S01]  /*7ac0*/  LD.E.128 R52, desc[UR48][R20.64] ;  /* 0x0000003014347980 */ /* 0x000562000c101d00 */
[----:B------:R-:W-:Y:S01]  /*7ad0*/  ULDC.64 UR4, c[0x0][0xad8] ;  /* 0x0002b60000047ab9 */ /* 0x000fe20000000a00 */
[-C--:B---3--:R-:W-:Y:S01]  /*7ae0*/  IMAD R0, R3, R14.reuse, RZ ;  /* 0x0000000e03007224 */ /* 0x088fe200078e02ff */
[----:B------:R-:W-:Y:S01]  /*7af0*/  UIADD3 UR39, UR39, UR6, URZ ;  /* 0x0000000627277290 */ /* 0x000fe2000fffe03f */
[----:B------:R-:W-:Y:S01]  /*7b00*/  IMAD R3, R60, R13, R24 ;  /* 0x0000000d3c037224 */ /* 0x000fe200078e0218 */
[----:B------:R2:W5:Y:S01]  /*7b10*/  LD.E.128 R8, desc[UR48][R28.64] ;  /* 0x000000301c087980 */ /* 0x000562000c101d00 */
[C---:B------:R-:W-:Y:S01]  /*7b20*/  IMAD R15, R12.reuse, R15, R0 ;  /* 0x0000000f0c0f7224 */ /* 0x040fe200078e0200 */
[----:B------:R-:W-:Y:S01]  /*7b30*/  UIADD3 UR44, UR44, 0x1, URZ ;  /* 0x000000012c2c7890 */ /* 0x000fe2000fffe03f */
[----:B------:R-:W-:Y:S01]  /*7b40*/  @!PT LDS RZ, [RZ] ;  /* 0x00000000fffff984 */ /* 0x000fe20000000800 */
[----:B------:R-:W-:Y:S01]  /*7b50*/  @!PT LDS RZ, [RZ] ;  /* 0x00000000fffff984 */ /* 0x000fe20000000800 */
[----:B------:R-:W-:Y:S01]  /*7b60*/  @!PT LDS RZ, [RZ] ;  /* 0x00000000fffff984 */ /* 0x000fe20000000800 */
[----:B------:R-:W-:Y:S01]  /*7b70*/  @!PT LDS RZ, [RZ] ;  /* 0x00000000fffff984 */ /* 0x000fe20000000800 */
[----:B------:R0:W-:Y:S06]  /*7b80*/  MEMBAR.ALL.CTA ;  /* 0x0000000000007992 */ /* 0x0001ec0000008000 */
[----:B0-----:R-:W0:Y:S01]  /*7b90*/  FENCE.VIEW.ASYNC.S ;  /* 0x00000000000073c6 */ /* 0x001e220000000000 */
[----:B------:R-:W-:Y:S01]  /*7ba0*/  SHF.R.S32.HI R0, RZ, 0x1f, R3 ;  /* 0x0000001fff007819 */ /* 0x000fe20000011403 */
[----:B------:R-:W-:Y:S01]  /*7bb0*/  IMAD.WIDE.U32 R12, R12, R14, UR38 ;  /* 0x000000260c0c7e25 */ /* 0x000fe2000f8e000e */
[----:B------:R-:W-:-:S03]  /*7bc0*/  ULDC.64 UR6, c[0x0][0xa80] ;  /* 0x0002a00000067ab9 */ /* 0x000fc60000000a00 */
[----:B------:R-:W-:Y:S02]  /*7bd0*/  IMAD.IADD R13, R13, 0x1, R15 ;  /* 0x000000010d0d7824 */ /* 0x000fe400078e020f */
[----:B------:R-:W-:Y:S02]  /*7be0*/  IMAD R0, R0, UR4, RZ ;  /* 0x0000000400007c24 */ /* 0x000fe4000f8e02ff */
[----:B------:R-:W-:Y:S02]  /*7bf0*/  IMAD R61, R61, 0xc0, R138 ;  /* 0x000000c03d3d7824 */ /* 0x000fe400078e028a */
[C---:B------:R-:W-:Y:S02]  /*7c00*/  IMAD R15, R3.reuse, UR5, R0 ;  /* 0x00000005030f7c24 */ /* 0x040fe4000f8e0200 */
[----:B------:R-:W-:Y:S01]  /*7c10*/  IMAD.WIDE.U32 R12, R3, UR4, R12 ;  /* 0x00000004030c7c25 */ /* 0x000fe2000f8e000c */
[----:B------:R-:W-:Y:S01]  /*7c20*/  UIADD3 UR4, UR40, 0x2d820, URZ ;  /* 0x0002d82028047890 */ /* 0x000fe2000fffe03f */
[----:B------:R-:W-:-:S02]  /*7c30*/  ISETP.GE.AND P0, PT, R61, R62, PT ;  /* 0x0000003e3d00720c */ /* 0x000fc40003f06270 */
[----:B------:R-:W-:Y:S01]  /*7c40*/  IMAD.IADD R3, R13, 0x1, R15 ;  /* 0x000000010d037824 */ /* 0x000fe200078e020f */
[----:B------:R-:W-:Y:S01]  /*7c50*/  UPRMT UR4, URZ, 0x654, UR4 ;  /* 0x000006543f047896 */ /* 0x000fe20008000004 */
[----:B------:R-:W-:Y:S01]  /*7c60*/  LEA R0, P1, R12, UR6, 0x1 ;  /* 0x000000060c007c11 */ /* 0x000fe2000f8208ff */
[----:B------:R-:W-:-:S03]  /*7c70*/  UISETP.NE.AND UP0, UPT, UR44, 0x2, UPT ;  /* 0x000000022c00788c */ /* 0x000fc6000bf05270 */
[----:B------:R-:W-:Y:S01]  /*7c80*/  LEA.HI.X R26, R12, UR7, R3, 0x1, P1 ;  /* 0x000000070c1a7c11 */ /* 0x000fe200088f0c03 */
[----:B------:R-:W-:Y:S01]  /*7c90*/  USEL UR6, URZ, 0x1, UP0 ;  /* 0x000000013f067887 */ /* 0x000fe20008000000 */
[----:B------:R-:W-:Y:S01]  /*7ca0*/  ULDC UR5, c[0x0][0xc] ;  /* 0x0000030000057ab9 */ /* 0x000fe20000000800 */
[----:B------:R-:W-:Y:S01]  /*7cb0*/  USEL UR44, UR44, URZ, UP0 ;  /* 0x0000003f2c2c7287 */ /* 0x000fe20008000000 */
[----:B0-----:R2:W0:Y:S01]  /*7cc0*/  SHFL.IDX PT, R14, R0, RZ, 0x1c1f ;  /* 0x001c1fff000e7589 */ /* 0x00142200000e0000 */
[----:B------:R-:W-:Y:S01]  /*7cd0*/  UIADD3 UR36, UR5, UR36, URZ ;  /* 0x0000002405247290 */ /* 0x000fe2000fffe03f */
[----:B------:R-:W-:Y:S01]  /*7ce0*/  SYNCS.ARRIVE.TRANS64.RED.A1T0 RZ, [UR4], RZ ;  /* 0x000000ffffff79a7 */ /* 0x000fe20008100404 */
[----:B------:R-:W-:Y:S01]  /*7cf0*/  ULOP3.LUT UR45, UR45, UR6, URZ, 0x3c, !UPT ;  /* 0x000000062d2d7292 */ /* 0x000fe2000f8e3c3f */
[----:B------:R2:W1:Y:S01]  /*7d00*/  SHFL.IDX PT, R15, R26, RZ, 0x1c1f ;  /* 0x001c1fff1a0f7589 */ /* 0x00046200000e0000 */
[----:B------:R-:W-:Y:S04]  /*7d10*/  BSSY B0, `(.L_x_10023) ;  /* 0x000000e000007945 */ /* 0x000fe80003800000 */
[----:B------:R-:W-:Y:S06]  /*7d20*/  @P0 BRA `(.L_x_10024) ;  /* 0x0000000000300947 */ /* 0x000fec0003800000 */
[----:B------:R-:W-:Y:S02]  /*7d30*/  ULDC UR4, c[0x0][0xac8] ;  /* 0x0002b20000047ab9 */ /* 0x000fe40000000800 */
[----:B------:R-:W-:Y:S02]  /*7d40*/  ISETP.GE.AND P1, PT, R136, UR4, PT ;  /* 0x0000000488007c0c */ /* 0x000fe4000bf26270 */
[----:B------:R-:W-:Y:S02]  /*7d50*/  ISETP.GE.AND P2, PT, R23, UR4, PT ;  /* 0x0000000417007c0c */ /* 0x000fe4000bf46270 */
[----:B------:R-:W-:-:S09]  /*7d60*/  ISETP.GE.AND P0, PT, R22, UR4, PT ;  /* 0x0000000416007c0c */ /* 0x000fd2000bf06270 */
[-C--:B0-2---:R-:W-:Y:S02]  /*7d70*/  @!P1 LEA R20, P3, R136, R14.reuse, 0x1 ;  /* 0x0000000e88149211 */ /* 0x085fe400078608ff */
[C---:B------:R-:W-:Y:S02]  /*7d80*/  @!P2 LEA R24, P4, R23.reuse, R14, 0x1 ;  /* 0x0000000e1718a211 */ /* 0x040fe400078808ff */
[----:B-1----:R-:W-:Y:S01]  /*7d90*/  @!P0 IMAD.WIDE R12, R22, 0x2, R14 ;  /* 0x00000002160c8825 */ /* 0x002fe200078e020e */
[-C--:B------:R-:W-:Y:S02]  /*7da0*/  @!P1 LEA.HI.X R21, R136, R15.reuse, R146, 0x1, P3 ;  /* 0x0000000f88159211 */ /* 0x080fe400018f0c92 */
[----:B------:R-:W-:Y:S02]  /*7db0*/  @!P2 LEA.HI.X R25, R23, R15, R145, 0x1, P4 ;  /* 0x0000000f1719a211 */ /* 0x000fe400020f0c91 */
[----:B-----5:R3:W-:Y:S04]  /*7dc0*/  @!P0 ST.E.128 desc[UR48][R12.64], R36 ;  /* 0x000000240c008985 */ /* 0x0207e8000c101d30 */
[----:B------:R3:W-:Y:S04]  /*7dd0*/  @!P1 ST.E.128 desc[UR48][R20.64], R48 ;  /* 0x0000003014009985 */ /* 0x0007e8000c101d30 */
[----:B------:R3:W-:Y:S02]  /*7de0*/  @!P2 ST.E.128 desc[UR48][R24.64], R52 ;  /* 0x000000341800a985 */ /* 0x0007e4000c101d30 */
.L_x_10024:
[----:B------:R-:W-:Y:S05]  /*7df0*/  BSYNC B0 ;  /* 0x0000000000007941 */ /* 0x000fea0003800000 */
.L_x_10023:
[----:B------:R-:W-:Y:S01]  /*7e00*/  IADD3 R3, R61, 0x60, RZ ;  /* 0x000000603d037810 */ /* 0x000fe20007ffe0ff */
[----:B-1----:R1:W4:Y:S01]  /*7e10*/  SHFL.IDX PT, R15, R26, 0x1, 0x1c1f ;  /* 0x003c1f001a0f7f89 */ /* 0x00232200000e0000 */
[----:B------:R-:W-:Y:S01]  /*7e20*/  UIADD3 UR46, UR46, 0x1, URZ ;  /* 0x000000012e2e7890 */ /* 0x000fe2000fffe03f */
[----:B------:R-:W-:Y:S01]  /*7e30*/  BSSY B0, `(.L_x_10025) ;  /* 0x0000010000007945 */ /* 0x000fe20003800000 */
[----:B------:R-:W-:Y:S01]  /*7e40*/  ISETP.GE.AND P0, PT, R3, R62, PT ;  /* 0x0000003e0300720c */ /* 0x000fe20003f06270 */
[----:B0-----:R1:W0:-:S12]  /*7e50*/  SHFL.IDX PT, R14, R0, 0x1, 0x1c1f ;  /* 0x003c1f00000e7f89 */ /* 0x00121800000e0000 */
[----:B-1----:R-:W-:Y:S05]  /*7e60*/  @P0 BRA `(.L_x_10026) ;  /* 0x0000000000300947 */ /* 0x002fea0003800000 */
[----:B------:R-:W-:Y:S02]  /*7e70*/  ULDC UR4, c[0x0][0xac8] ;  /* 0x0002b20000047ab9 */ /* 0x000fe40000000800 */
[----:B------:R-:W-:Y:S02]  /*7e80*/  ISETP.GE.AND P3, PT, R136, UR4, PT ;  /* 0x0000000488007c0c */ /* 0x000fe4000bf66270 */
[----:B------:R-:W-:Y:S02]  /*7e90*/  ISETP.GE.AND P4, PT, R23, UR4, PT ;  /* 0x0000000417007c0c */ /* 0x000fe4000bf86270 */
[----:B------:R-:W-:-:S09]  /*7ea0*/  ISETP.GE.AND P2, PT, R22, UR4, PT ;  /* 0x0000000416007c0c */ /* 0x000fd2000bf46270 */
[-C--:B0-23--:R-:W-:Y:S02]  /*7eb0*/  @!P3 LEA R20, P0, R136, R14.reuse, 0x1 ;  /* 0x0000000e8814b211 */ /* 0x08dfe400078008ff */
[C---:B------:R-:W-:Y:S02]  /*7ec0*/  @!P4 LEA R24, P1, R23.reuse, R14, 0x1 ;  /* 0x0000000e1718c211 */ /* 0x040fe400078208ff */
[----:B----4-:R-:W-:Y:S01]  /*7ed0*/  @!P2 IMAD.WIDE R12, R22, 0x2, R14 ;  /* 0x00000002160ca825 */ /* 0x010fe200078e020e */
[-C--:B------:R-:W-:Y:S02]  /*7ee0*/  @!P3 LEA.HI.X R21, R136, R15.reuse, R146, 0x1, P0 ;  /* 0x0000000f8815b211 */ /* 0x080fe400000f0c92 */
[----:B------:R-:W-:Y:S02]  /*7ef0*/  @!P4 LEA.HI.X R25, R23, R15, R145, 0x1, P1 ;  /* 0x0000000f1719c211 */ /* 0x000fe400008f0c91 */
[----:B-----5:R1:W-:Y:S04]  /*7f00*/  @!P2 ST.E.128 desc[UR48][R12.64], R44 ;  /* 0x0000002c0c00a985 */ /* 0x0203e8000c101d30 */
[----:B------:R1:W-:Y:S04]  /*7f10*/  @!P3 ST.E.128 desc[UR48][R20.64], R4 ;  /* 0x000000041400b985 */ /* 0x0003e8000c101d30 */
[----:B------:R1:W-:Y:S02]  /*7f20*/  @!P4 ST.E.128 desc[UR48][R24.64], R8 ;  /* 0x000000081800c985 */ /* 0x0003e4000c101d30 */
.L_x_10026:
[----:B------:R-:W-:Y:S05]  /*7f30*/  BSYNC B0 ;  /* 0x0000000000007941 */ /* 0x000fea0003800000 */
.L_x_10025:
[----:B--2---:R-:W2:Y:S02]  /*7f40*/  LDC R0, c[0x0][0xc34] ;  /* 0x00030d00ff007b82 */ /* 0x004ea40000000800 */
[----:B--2---:R-:W-:-:S13]  /*7f50*/  ISETP.LE.AND P0, PT, R0, UR36, PT ;  /* 0x0000002400007c0c */ /* 0x004fda000bf03270 */
[----:B------:R-:W-:Y:S05]  /*7f60*/  @!P0 BRA `(.L_x_10027) ;  /* 0xffffff8c00bc8947 */ /* 0x000fea000383ffff */
[----:B------:R-:W-:Y:S05]  /*7f70*/  EXIT ;  /* 0x000000000000794d */ /* 0x000fea0003800000 */
.L_x_9997:
        /* <DEDUP_REMOVED lines=9> */
[----:B------:R-:W0:Y:S01]  /*8010*/  S2R R5, SR_TID.X ;  /* 0x0000000000057919 */ /* 0x000e220000002100 */
[----:B------:R-:W-:Y:S01]  /*8020*/  ULDC.64 UR6, c[0x0][0x2f0] ;  /* 0x0000bc0000067ab9 */ /* 0x000fe20000000a00 */
[----:B------:R-:W-:Y:S01]  /*8030*/  ULDC UR9, c[0x0][0x2b8] ;  /* 0x0000ae0000097ab9 */ /* 0x000fe20000000800 */
[----:B------:R-:W-:Y:S01]  /*8040*/  LOP3.LUT R16, R16, 0xfffffffd, RZ, 0xc0, !PT ;  /* 0xfffffffd10107812 */ /* 0x000fe200078ec0ff */
[----:B------:R-:W-:Y:S01]  /*8050*/  ULDC.64 UR4, c[0x0][0x418] ;  /* 0x0001060000047ab9 */ /* 0x000fe20000000a00 */
[----:B------:R-:W1:Y:S01]  /*8060*/  S2UR UR8, SR_CgaCtaId ;  /* 0x00000000000879c3 */ /* 0x000e620000008800 */
[----:B------:R-:W-:Y:S01]  /*8070*/  UISETP.NE.U32.AND UP0, UPT, UR4, URZ, UPT ;  /* 0x0000003f0400728c */ /* 0x000fe2000bf05070 */
[----:B------:R-:W-:Y:S01]  /*8080*/  IMAD.MOV.U32 R25, RZ, RZ, 0x1 ;  /* 0x00000001ff197424 */ /* 0x000fe200078e00ff */
[----:B------:R-:W-:Y:S01]  /*8090*/  UMOV UR37, 0x400 ;  /* 0x0000040000257882 */ /* 0x000fe20000000000 */
[----:B------:R-:W-:Y:S01]  /*80a0*/  ULDC UR4, c[0x0][0x424] ;  /* 0x0001090000047ab9 */ /* 0x000fe20000000800 */
[----:B------:R-:W-:Y:S01]  /*80b0*/  UISETP.NE.AND.EX UP0, UPT, UR5, URZ, UPT, UP0 ;  /* 0x0000003f0500728c */ /* 0x000fe2000bf05300 */
[----:B------:R-:W-:Y:S01]  /*80c0*/  IMAD.MOV.U32 R23, RZ, RZ, RZ ;  /* 0x000000ffff177224 */ /* 0x000fe200078e00ff */
[----:B------:R-:W-:Y:S01]  /*80d0*/  ULDC UR38, c[0x0][0x448] ;  /* 0x0001120000267ab9 */ /* 0x000fe20000000800 */
[----:B------:R-:W-:-:S02]  /*80e0*/  ULOP3.LUT UR40, UR42, 0x2, URZ, 0xfc, !UPT ;  /* 0x000000022a287892 */ /* 0x000fc4000f8efc3f */
[----:B------:R-:W-:Y:S01]  /*80f0*/  USEL UR4, UR4, 0x1, UP0 ;  /* 0x0000000104047887 */ /* 0x000fe20008000000 */
[----:B------:R-:W-:-:S03]  /*8100*/  ULDC UR41, c[0x0][0xc] ;  /* 0x0000030000297ab9 */ /* 0x000fc60000000800 */
[----:B------:R-:W-:-:S03]  /*8110*/  UIMAD UR36, UR4, UR6, URZ ;  /* 0x00000006042472a4 */ /* 0x000fc6000f8e023f */
[----:B------:R-:W-:Y:S01]  /*8120*/  ULDC UR4, c[0x0][0x288] ;  /* 0x0000a20000047ab9 */ /* 0x000fe20000000800 */
[----:B------:R-:W-:Y:S02]  /*8130*/  UIADD3 UR5, UR36, 0x7f, URZ ;  /* 0x0000007f24057890 */ /* 0x000fe4000fffe03f */
[----:B------:R-:W-:Y:S02]  /*8140*/  UIMAD UR38, UR38, UR4, URZ ;  /* 0x00000004262672a4 */ /* 0x000fe4000f8e023f */
[----:B------:R-:W-:Y:S02]  /*8150*/  USHF.R.S32.HI UR6, URZ, 0x1f, UR5 ;  /* 0x0000001f3f067899 */ /* 0x000fe40008011405 */
[----:B-1----:R-:W-:Y:S02]  /*8160*/  ULEA UR37, UR8, UR37, 0x18 ;  /* 0x0000002508257291 */ /* 0x002fe4000f8ec03f */
[----:B------:R-:W-:Y:S01]  /*8170*/  ULEA.HI UR6, UR6, UR5, URZ, 0x7 ;  /* 0x0000000506067291 */ /* 0x000fe2000f8f383f */
[----:B0-----:R-:W-:-:S03]  /*8180*/  IMAD.SHL.U32 R28, R5, 0x8, RZ ;  /* 0x00000008051c7824 */ /* 0x001fc600078e00ff */
[----:B------:R-:W-:Y:S02]  /*8190*/  ULEA.HI.SX32 UR43, UR6, 0xffffffff, 0x19 ;  /* 0xffffffff062b7891 */ /* 0x000fe4000f8fca3f */
[C---:B------:R-:W-:Y:S01]  /*81a0*/  LOP3.LUT R0, R28.reuse, 0xd8, RZ, 0xc0, !PT ;  /* 0x000000d81c007812 */ /* 0x040fe200078ec0ff */
[----:B------:R-:W-:Y:S01]  /*81b0*/  ULEA.HI.SX32 UR39, UR6, 0xfffffffe, 0x19 ;  /* 0xfffffffe06277891 */ /* 0x000fe2000f8fca3f */
[----:B------:R-:W-:Y:S01]  /*81c0*/  LOP3.LUT R4, R28, 0x18, RZ, 0xc0, !PT ;  /* 0x000000181c047812 */ /* 0x000fe200078ec0ff */
[----:B------:R-:W-:Y:S01]  /*81d0*/  USHF.L.U32 UR5, UR43, 0x7, URZ ;  /* 0x000000072b057899 */ /* 0x000fe2000800063f */
[----:B------:R-:W-:Y:S02]  /*81e0*/  LOP3.LUT R3, R0, 0x18, R5, 0x78, !PT ;  /* 0x0000001800037812 */ /* 0x000fe400078e7805 */
[C---:B------:R-:W-:Y:S02]  /*81f0*/  LOP3.LUT R0, R4.reuse, 0x20, RZ, 0xfc, !PT ;  /* 0x0000002004007812 */ /* 0x040fe400078efcff */
[----:B------:R-:W-:-:S02]  /*8200*/  LOP3.LUT R2, R4, 0x40, RZ, 0xfc, !PT ;  /* 0x0000004004027812 */ /* 0x000fc400078efcff */
[C---:B------:R-:W-:Y:S02]  /*8210*/  ISETP.GE.AND P0, PT, R0.reuse, UR7, PT ;  /* 0x0000000700007c0c */ /* 0x040fe4000bf06270 */
[----:B------:R-:W-:Y:S02]  /*8220*/  ISETP.GE.AND P1, PT, R0, UR9, PT ;  /* 0x0000000900007c0c */ /* 0x000fe4000bf26270 */
[----:B------:R-:W-:Y:S02]  /*8230*/  ISETP.GE.AND P2, PT, R2, UR7, PT ;  /* 0x0000000702007c0c */ /* 0x000fe4000bf46270 */
[----:B------:R-:W-:Y:S01]  /*8240*/  LOP3.LUT R28, R3, 0x320, R28, 0xf8, !PT ;  /* 0x00000320031c7812 */ /* 0x000fe200078ef81c */
[----:B------:R-:W-:-:S05]  /*8250*/  IMAD.U32 R3, RZ, RZ, UR10 ;  /* 0x0000000aff037e24 */ /* 0x000fca000f8e00ff */
[----:B------:R0:W-:Y:S01]  /*8260*/  STL [R1+0xc], R3 ;  /* 0x00000c0301007387 */ /* 0x0001e20000100800 */
[----:B------:R-:W-:Y:S02]  /*8270*/  @P0 LOP3.LUT R16, R16, 0x2, RZ, 0xfc, !PT ;  /* 0x0000000210100812 */ /* 0x000fe400078efcff */
[----:B------:R-:W-:Y:S01]  /*8280*/  ISETP.GE.AND P0, PT, R0, UR7, PT ;  /* 0x0000000700007c0c */ /* 0x000fe2000bf06270 */
[----:B------:R1:W-:Y:S01]  /*8290*/  STL [R1+0x10], RZ ;  /* 0x000010ff01007387 */ /* 0x0003e20000100800 */
[----:B------:R-:W-:Y:S02]  /*82a0*/  LOP3.LUT R16, R16, 0xfffffdff, RZ, 0xc0, !PT ;  /* 0xfffffdff10107812 */ /* 0x000fe400078ec0ff */
[----:B------:R-:W-:Y:S02]  /*82b0*/  SHF.R.U32.HI R0, RZ, 0x2, R5 ;  /* 0x00000002ff007819 */ /* 0x000fe40000011605 */
[----:B------:R-:W-:Y:S02]  /*82c0*/  @P1 LOP3.LUT R16, R16, 0x200, RZ, 0xfc, !PT ;  /* 0x0000020010101812 */ /* 0x000fe400078efcff */
[----:B------:R-:W-:-:S02]  /*82d0*/  ISETP.GE.AND P1, PT, R2, UR9, PT ;  /* 0x0000000902007c0c */ /* 0x000fc4000bf26270 */
[----:B------:R-:W-:Y:S02]  /*82e0*/  LOP3.LUT R16, R16, 0xffffffef, RZ, 0xc0, !PT ;  /* 0xffffffef10107812 */ /* 0x000fe400078ec0ff */
[----:B0-----:R-:W-:Y:S01]  /*82f0*/  LOP3.LUT R3, R0, 0x1f, RZ, 0xc0, !PT ;  /* 0x0000001f00037812 */ /* 0x001fe200078ec0ff */
[----:B------:R-:W-:Y:S01]  /*8300*/  IMAD.U32 R0, RZ, RZ, UR5 ;  /* 0x00000005ff007e24 */ /* 0x000fe2000f8e00ff */
[----:B------:R-:W-:Y:S02]  /*8310*/  @P0 LOP3.LUT R16, R16, 0x10, RZ, 0xfc, !PT ;  /* 0x0000001010100812 */ /* 0x000fe400078efcff */
[----:B------:R-:W-:Y:S02]  /*8320*/  ISETP.GE.AND P0, PT, R2, UR7, PT ;  /* 0x0000000702007c0c */ /* 0x000fe4000bf06270 */
[----:B------:R-:W-:Y:S02]  /*8330*/  LOP3.LUT R16, R16, 0xfffffffe, RZ, 0xc0, !PT ;  /* 0xfffffffe10107812 */ /* 0x000fe400078ec0ff */
[----:B------:R-:W-:-:S02]  /*8340*/  SHF.L.U32 R2, R5, 0x5, RZ ;  /* 0x0000000505027819 */ /* 0x000fc400000006ff */
[----:B------:R-:W-:Y:S02]  /*8350*/  @P2 LOP3.LUT R16, R16, 0x1, RZ, 0xfc, !PT ;  /* 0x0000000110102812 */ /* 0x000fe400078efcff */
[----:B------:R-:W-:Y:S02]  /*8360*/  LOP3.LUT R2, R2, 0x60, RZ, 0xc0, !PT ;  /* 0x0000006002027812 */ /* 0x000fe400078ec0ff */
[----:B------:R-:W-:Y:S02]  /*8370*/  LOP3.LUT R16, R16, 0xfffffeff, RZ, 0xc0, !PT ;  /* 0xfffffeff10107812 */ /* 0x000fe400078ec0ff */
[----:B------:R-:W-:Y:S02]  /*8380*/  LOP3.LUT R5, R3, R2, RZ, 0xfc, !PT ;  /* 0x0000000203057212 */ /* 0x000fe400078efcff */
[----:B------:R-:W-:Y:S02]  /*8390*/  @P1 LOP3.LUT R16, R16, 0x100, RZ, 0xfc, !PT ;  /* 0x0000010010101812 */ /* 0x000fe400078efcff */
[----:B------:R-:W-:-:S02]  /*83a0*/  ISETP.GE.AND P1, PT, R4, UR7, PT ;  /* 0x0000000704007c0c */ /* 0x000fc4000bf26270 */
[----:B------:R-:W-:Y:S02]  /*83b0*/  LOP3.LUT R16, R16, 0xfffffff7, RZ, 0xc0, !PT ;  /* 0xfffffff710107812 */ /* 0x000fe400078ec0ff */
[----:B------:R-:W-:Y:S02]  /*83c0*/  LEA R5, R28, UR37, 0x1 ;  /* 0x000000251c057c11 */ /* 0x000fe4000f8e08ff */
[----:B------:R-:W-:Y:S02]  /*83d0*/  @P0 LOP3.LUT R16, R16, 0x8, RZ, 0xfc, !PT ;  /* 0x0000000810100812 */ /* 0x000fe400078efcff */
[----:B------:R-:W-:Y:S02]  /*83e0*/  ISETP.GE.AND P0, PT, R4, UR7, PT ;  /* 0x0000000704007c0c */ /* 0x000fe4000bf06270 */
[----:B------:R-:W-:Y:S02]  /*83f0*/  LOP3.LUT R16, R16, 0xfffffffb, RZ, 0xc0, !PT ;  /* 0xfffffffb10107812 */ /* 0x000fe400078ec0ff */
[----:B------:R-:W-:-:S02]  /*8400*/  LOP3.LUT R2, R3, UR5, R2, 0xfe, !PT ;  /* 0x0000000503027c12 */ /* 0x000fc4000f8efe02 */
[----:B------:R-:W-:-:S07]  /*8410*/  IADD3 R0, -R3, UR36, -R0 ;  /* 0x0000002403007c10 */ /* 0x000fce000fffe900 */
[----:B------:R-:W-:Y:S02]  /*8420*/  @P0 LOP3.LUT R16, R16, 0x4, RZ, 0xfc, !PT ;  /* 0x0000000410100812 */ /* 0x000fe400078efcff */
[----:B------:R-:W-:Y:S02]  /*8430*/  ISETP.GE.AND P0, PT, R4, UR9, PT ;  /* 0x0000000904007c0c */ /* 0x000fe4000bf06270 */
[----:B------:R-:W-:-:S04]  /*8440*/  LOP3.LUT R16, R16, 0xfffffbff, RZ, 0xc0, !PT ;  /* 0xfffffbff10107812 */ /* 0x000fc800078ec0ff */
[----:B------:R-:W-:-:S04]  /*8450*/  LOP3.LUT R16, R16, 0xffffffdf, RZ, 0xc0, !PT ;  /* 0xffffffdf10107812 */ /* 0x000fc800078ec0ff */
[----:B------:R-:W-:-:S04]  /*8460*/  @P1 LOP3.LUT R16, R16, 0x20, RZ, 0xfc, !PT ;  /* 0x0000002010101812 */ /* 0x000fc800078efcff */
[----:B-1----:R-:W-:-:S07]  /*8470*/  @P0 LOP3.LUT R16, R16, 0x400, RZ, 0xfc, !PT ;  /* 0x0000040010100812 */ /* 0x002fce00078efcff */
.L_x_10063:
[----:B------:R-:W2:Y:S01]  /*8480*/  LDL R2, [R1+0xc] ;  /* 0x00000c0001027983 */ /* 0x000ea20000100800 */
[----:B------:R-:W0:Y:S01]  /*8490*/  LDC R0, c[0x0][0xc38] ;  /* 0x00030e00ff007b82 */ /* 0x000e220000000800 */
[----:B------:R-:W-:Y:S05]  /*84a0*/  YIELD ;  /* 0x0000000000007946 */ /* 0x000fea0003800000 */
[----:B------:R-:W-:Y:S01]  /*84b0*/  ULDC.64 UR4, c[0x0][0xa28] ;  /* 0x00028a0000047ab9 */ /* 0x000fe20000000a00 */
[----:B------:R-:W-:Y:S01]  /*84c0*/  IMAD.MOV.U32 R18, RZ, RZ, RZ ;  /* 0x000000ffff127224 */ /* 0x000fe200078e00ff */
[----:B0-----:R-:W-:-:S13]  /*84d0*/  ISETP.NE.AND P0, PT, R0, 0x1, PT ;  /* 0x000000010000780c */ /* 0x001fda0003f05270 */
[----:B------:R-:W2:Y:S08]  /*84e0*/  @P0 LDC R0, c[0x0][0xc3c] ;  /* 0x00030f00ff000b82 */ /* 0x000eb00000000800 */
[----:B------:R-:W0:Y:S01]  /*84f0*/  @P0 LDC R3, c[0x0][0xc40] ;  /* 0x00031000ff030b82 */ /* 0x000e220000000800 */
[----:B--2---:R-:W-:Y:S01]  /*8500*/  @P0 IMAD.HI.U32 R0, R2, R0, RZ ;  /* 0x0000000002000227 */ /* 0x004fe200078e00ff */
[----:B------:R-:W-:-:S04]  /*8510*/  MOV R24, R2 ;  /* 0x0000000200187202 */ /* 0x000fc80000000f00 */
[----:B0-----:R-:W-:Y:S02]  /*8520*/  @P0 SHF.R.U32.HI R24, RZ, R3, R0 ;  /* 0x00000003ff180219 */ /* 0x001fe40000011600 */
        /* <DEDUP_REMOVED lines=8> */
[----:B------:R-:W0:Y:S02]  /*85b0*/  @P0 LDC.64 R2, c[0x0][0xa28] ;  /* 0x00028a00ff020b82 */ /* 0x000e240000000a00 */
[----:B0-----:R-:W-:-:S05]  /*85c0*/  @P0 IMAD.WIDE R2, R19, 0x4, R2 ;  /* 0x0000000413020825 */ /* 0x001fca00078e0202 */
[----:B------:R-:W2:Y:S01]  /*85d0*/  @P0 LDG.E R18, desc[UR48][R2.64] ;  /* 0x0000003002120981 */ /* 0x000ea2000c1e1900 */
[----:B------:R-:W-:-:S04]  /*85e0*/  UIADD3 UR4, UR37, 0x15400, URZ ;  /* 0x0001540025047890 */ /* 0x000fc8000fffe03f */
[----:B------:R-:W-:-:S06]  /*85f0*/  ULOP3.LUT UP0, URZ, UR4, 0x1bf, URZ, 0xc0, !UPT ;  /* 0x000001bf043f7892 */ /* 0x000fcc000f80c03f */
[----:B------:R-:W-:Y:S01]  /*8600*/  PLOP3.LUT P0, PT, PT, PT, UP0, 0x80, 0x0 ;  /* 0x000000000000781c */ /* 0x000fe20003f0f008 */
[----:B--2---:R0:W-:-:S12]  /*8610*/  STL [R1+0x8], R18 ;  /* 0x0000081201007387 */ /* 0x0041d80000100800 */
        /* <DEDUP_REMOVED lines=17> */
.L_x_10029:
        /* <DEDUP_REMOVED lines=20> */
.L_x_10031:
        /* <DEDUP_REMOVED lines=15> */
.L_x_10030:
[----:B------:R-:W-:Y:S01]  /*8960*/  ULDC.64 UR4, c[0x0][0x9f8] ;  /* 0x00027e0000047ab9 */ /* 0x000fe20000000a00 */
[----:B------:R-:W-:Y:S01]  /*8970*/  MOV R6, R19 ;  /* 0x0000001300067202 */ /* 0x000fe20000000f00 */
[----:B------:R-:W1:Y:S01]  /*8980*/  LDC R9, c[0x0][0x430] ;  /* 0x00010c00ff097b82 */ /* 0x000e620000000800 */
[----:B------:R-:W-:Y:S01]  /*8990*/  ISETP.NE.U32.AND P0, PT, RZ, UR4, PT ;  /* 0x00000004ff007c0c */ /* 0x000fe2000bf05070 */
[----:B------:R-:W-:Y:S01]  /*89a0*/  IMAD.MOV R5, RZ, RZ, -R19 ;  /* 0x000000ffff057224 */ /* 0x000fe200078e0a13 */
[----:B------:R-:W-:Y:S02]  /*89b0*/  ULDC UR4, c[0x0][0xc44] ;  /* 0x0003110000047ab9 */ /* 0x000fe40000000800 */
[----:B------:R-:W-:-:S13]  /*89c0*/  ISETP.NE.AND.EX P0, PT, RZ, UR5, PT, P0 ;  /* 0x00000005ff007c0c */ /* 0x000fda000bf05300 */
[----:B------:R-:W2:Y:S02]  /*89d0*/  @P0 LDC.64 R2, c[0x0][0x9f8] ;  /* 0x00027e00ff020b82 */ /* 0x000ea40000000a00 */
[----:B--2---:R-:W-:-:S05]  /*89e0*/  @P0 IMAD.WIDE R2, R19, 0x4, R2 ;  /* 0x0000000413020825 */ /* 0x004fca00078e0202 */
[----:B------:R-:W2:Y:S01]  /*89f0*/  @P0 LDG.E R6, desc[UR48][R2.64] ;  /* 0x0000003002060981 */ /* 0x000ea2000c1e1900 */
[----:B------:R-:W-:Y:S01]  /*8a00*/  UMOV UR5, 0xffffffff ;  /* 0xffffffff00057882 */ /* 0x000fe20000000000 */
[----:B------:R-:W-:Y:S02]  /*8a10*/  IMAD R22, R5, UR4, R24 ;  /* 0x0000000405167c24 */ /* 0x000fe4000f8e0218 */
[----:B--2---:R2:W-:Y:S01]  /*8a20*/  STL [R1], R6 ;  /* 0x0000000601007387 */ /* 0x0045e20000100800 */
[----:B-1----:R-:W-:Y:S05]  /*8a30*/  BRA.DIV UR5, `(.L_x_10032) ;  /* 0x0000002e05d87947 */ /* 0x002fea000b800000 */
.L_x_10080:
[----:B------:R-:W1:Y:S01]  /*8a40*/  S2R R2, SR_TID.X ;  /* 0x0000000000027919 */ /* 0x000e620000002100 */
[----:B------:R-:W-:Y:S01]  /*8a50*/  USHF.L.U32 UR4, UR43, 0x7, URZ ;  /* 0x000000072b047899 */ /* 0x000fe2000800063f */
[----:B------:R-:W-:Y:S02]  /*8a60*/  ISETP.NE.AND P1, PT, R9, 0x1, PT ;  /* 0x000000010900780c */ /* 0x000fe40003f25270 */
[----:B------:R-:W-:Y:S02]  /*8a70*/  SHF.R.S32.HI R10, RZ, 0x1f, R6 ;  /* 0x0000001fff0a7819 */ /* 0x000fe40000011406 */
[----:B------:R-:W-:-:S03]  /*8a80*/  LOP3.LUT R16, R16, 0xffffffbf, RZ, 0xc0, !PT ;  /* 0xffffffbf10107812 */ /* 0x000fc600078ec0ff */
[----:B------:R3:W-:Y:S06]  /*8a90*/  STL [R1+0x4], R10 ;  /* 0x0000040a01007387 */ /* 0x0007ec0000100800 */
[----:B------:R-:W4:Y:S01]  /*8aa0*/  @P1 LDC R3, c[0x0][0x434] ;  /* 0x00010d00ff031b82 */ /* 0x000f220000000800 */
[----:B------:R-:W-:-:S07]  /*8ab0*/  @P1 LOP3.LUT R16, R16, 0x40, RZ, 0xfc, !PT ;  /* 0x0000004010101812 */ /* 0x000fce00078efcff */
[----:B------:R-:W0:Y:S01]  /*8ac0*/  @P1 LDC R7, c[0x0][0x438] ;  /* 0x00010e00ff071b82 */ /* 0x000e220000000800 */
[----:B-1----:R-:W-:Y:S01]  /*8ad0*/  SHF.R.U32.HI R0, RZ, 0x2, R2 ;  /* 0x00000002ff007819 */ /* 0x002fe20000011602 */
[----:B------:R-:W-:-:S03]  /*8ae0*/  IMAD.SHL.U32 R2, R2, 0x20, RZ ;  /* 0x0000002002027824 */ /* 0x000fc600078e00ff */
[----:B------:R-:W-:Y:S02]  /*8af0*/  LOP3.LUT R0, R0, 0x1f, RZ, 0xc0, !PT ;  /* 0x0000001f00007812 */ /* 0x000fe400078ec0ff */
[----:B------:R-:W-:-:S04]  /*8b00*/  LOP3.LUT R2, R2, 0x60, RZ, 0xc0, !PT ;  /* 0x0000006002027812 */ /* 0x000fc800078ec0ff */
[----:B------:R-:W-:-:S04]  /*8b10*/  LOP3.LUT R0, R0, UR4, R2, 0xfe, !PT ;  /* 0x0000000400007c12 */ /* 0x000fc8000f8efe02 */
[C---:B------:R-:W-:Y:S01]  /*8b20*/  ISETP.GE.AND P0, PT, R0.reuse, UR36, PT ;  /* 0x0000002400007c0c */ /* 0x040fe2000bf06270 */
[----:B------:R-:W-:-:S04]  /*8b30*/  IMAD.IADD R0, R0, 0x1, R18 ;  /* 0x0000000100007824 */ /* 0x000fc800078e0212 */
[----:B----4-:R-:W-:-:S04]  /*8b40*/  @P1 IMAD.HI.U32 R2, R0, R3, RZ ;  /* 0x0000000300021227 */ /* 0x010fc800078e00ff */
[----:B------:R-:W-:Y:S01]  /*8b50*/  IMAD.MOV.U32 R8, RZ, RZ, R0 ;  /* 0x000000ffff087224 */ /* 0x000fe200078e0000 */
[----:B0-----:R-:W-:-:S03]  /*8b60*/  @P1 SHF.R.U32.HI R8, RZ, R7, R2 ;  /* 0x00000007ff081219 */ /* 0x001fc60000011602 */
[----:B------:R-:W0:Y:S01]  /*8b70*/  @!P0 LDC.64 R4, c[0x0][0x428] ;  /* 0x00010a00ff048b82 */ /* 0x000e220000000a00 */
[----:B------:R-:W-:Y:S01]  /*8b80*/  @!P0 SHF.R.S32.HI R3, RZ, 0x1f, R8 ;  /* 0x0000001fff038819 */ /* 0x000fe20000011408 */
[----:B0-----:R-:W-:-:S04]  /*8b90*/  @!P0 IMAD R2, R10, R4, RZ ;  /* 0x000000040a028224 */ /* 0x001fc800078e02ff */
[----:B------:R-:W-:Y:S01]  /*8ba0*/  @!P0 IMAD R5, R6, R5, R2 ;  /* 0x0000000506058224 */ /* 0x000fe200078e0202 */
[----:B------:R-:W-:-:S05]  /*8bb0*/  @!P0 MOV R2, R8 ;  /* 0x0000000800028202 */ /* 0x000fca0000000f00 */
[----:B------:R-:W-:Y:S02]  /*8bc0*/  @!P0 IMAD.WIDE.U32 R2, R6, R4, R2 ;  /* 0x0000000406028225 */ /* 0x000fe400078e0002 */
[----:B--2---:R-:W0:Y:S02]  /*8bd0*/  @!P0 LDC.64 R6, c[0x0][0x418] ;  /* 0x00010600ff068b82 */ /* 0x004e240000000a00 */
[----:B------:R-:W-:Y:S02]  /*8be0*/  @!P0 IMAD.IADD R5, R3, 0x1, R5 ;  /* 0x0000000103058824 */ /* 0x000fe400078e0205 */
[----:B------:R-:W-:Y:S01]  /*8bf0*/  IMAD.MOV.U32 R4, RZ, RZ, RZ ;  /* 0x000000ffff047224 */ /* 0x000fe200078e00ff */
[----:B0-----:R-:W-:-:S04]  /*8c00*/  @!P0 LEA R6, P1, R2, R6, 0x2 ;  /* 0x0000000602068211 */ /* 0x001fc800078210ff */
[----:B------:R-:W-:Y:S01]  /*8c10*/  @!P0 LEA.HI.X R7, R2, R7, R5, 0x2, P1 ;  /* 0x0000000702078211 */ /* 0x000fe200008f1405 */
[----:B------:R-:W-:Y:S01]  /*8c20*/  IMAD.U32 R2, RZ, RZ, UR40 ;  /* 0x00000028ff027e24 */ /* 0x000fe2000f8e00ff */
[----:B------:R-:W-:Y:S01]  /*8c30*/  LOP3.LUT R16, R16, 0xffffff7f, RZ, 0xc0, !PT ;  /* 0xffffff7f10107812 */ /* 0x000fe200078ec0ff */
[----:B------:R-:W-:Y:S01]  /*8c40*/  IMAD.MOV R3, RZ, RZ, -R8 ;  /* 0x000000ffff037224 */ /* 0x000fe200078e0a08 */
[----:B------:R-:W-:Y:S01]  /*8c50*/  SHF.R.S32.HI R29, RZ, 0x1f, R22 ;  /* 0x0000001fff1d7819 */ /* 0x000fe20000011416 */
[----:B------:R0:W5:Y:S01]  /*8c60*/  @!P0 LDG.E R4, desc[UR48][R6.64] ;  /* 0x0000003006048981 */ /* 0x000162000c1e1900 */
[----:B------:R-:W-:Y:S01]  /*8c70*/  ISETP.NE.AND P2, PT, R2, 0x3, PT ;  /* 0x000000030200780c */ /* 0x000fe20003f45270 */
[----:B0-----:R-:W-:-:S12]  /*8c80*/  IMAD R6, R9, R3, R0 ;  /* 0x0000000309067224 */ /* 0x001fd800078e0200 */
[----:B------:R-:W-:Y:S01]  /*8c90*/  @P2 LOP3.LUT R16, R16, 0x80, RZ, 0xfc, !PT ;  /* 0x0000008010102812 */ /* 0x000fe200078efcff */
[----:B---3--:R-:W-:Y:S06]  /*8ca0*/  @!P2 BRA `(.L_x_10033) ;  /* 0x000000000004a947 */ /* 0x008fec0003800000 */
[----:B------:R-:W-:Y:S01]  /*8cb0*/  BPT.TRAP 0x1 ;  /* 0x000000040000795c */ /* 0x000fe20000300000 */
.L_x_10033:
        /* <DEDUP_REMOVED lines=21> */
[----:B------:R-:W-:Y:S02]  /*8e10*/  LEA R0, R23, UR37, 0x3 ;  /* 0x0000002517007c11 */ /* 0x000fe4000f8e18ff */
[----:B------:R-:W-:-:S04]  /*8e20*/  SHF.L.U32 R2, R25, 0x1f, RZ ;  /* 0x0000001f19027819 */ /* 0x000fc800000006ff */
[----:B------:R-:W0:Y:S02]  /*8e30*/  SYNCS.PHASECHK.TRANS64.TRYWAIT P0, [R0+URZ+0x2d840], R2 ;  /* 0x02d84002000075a7 */ /* 0x000e24000800017f */
[----:B0-----:R-:W-:Y:S05]  /*8e40*/  @!P0 BRA `(.L_x_10035) ;  /* 0x0000002c00088947 */ /* 0x001fea0003800000 */
.L_x_10081:
[----:B------:R-:W-:Y:S05]  /*8e50*/  BSYNC B0 ;  /* 0x0000000000007941 */ /* 0x000fea0003800000 */
.L_x_10034:
[----:B------:R-:W1:Y:S01]  /*8e60*/  S2R R9, SR_TID.X ;  /* 0x0000000000097919 */ /* 0x000e620000002100 */
[----:B------:R-:W-:Y:S01]  /*8e70*/  ULDC.64 UR4, c[0x0][0x300] ;  /* 0x0000c00000047ab9 */ /* 0x000fe20000000a00 */
[----:B------:R-:W-:Y:S01]  /*8e80*/  USHF.L.U32 UR6, UR43, 0x7, URZ ;  /* 0x000000072b067899 */ /* 0x000fe2000800063f */
[----:B------:R-:W-:Y:S01]  /*8e90*/  IMAD R7, R7, UR4, RZ ;  /* 0x0000000407077c24 */ /* 0x000fe2000f8e02ff */
[----:B------:R-:W-:Y:S01]  /*8ea0*/  LOP3.LUT P4, RZ, R16, 0x4, RZ, 0xc0, !PT ;  /* 0x0000000410ff7812 */ /* 0x000fe2000788c0ff */
        /* <DEDUP_REMOVED lines=15> */
[----:B-1----:R-:W-:Y:S01]  /*8fa0*/  SHF.R.U32.HI R10, RZ, 0x2, R9 ;  /* 0x00000002ff0a7819 */ /* 0x002fe20000011609 */
[----:B------:R-:W-:Y:S01]  /*8fb0*/  IMAD.SHL.U32 R8, R9, 0x8, RZ ;  /* 0x0000000809087824 */ /* 0x000fe200078e00ff */
[----:B------:R-:W-:Y:S01]  /*8fc0*/  LEA R5, P0, R2, UR4, 0x1 ;  /* 0x0000000402057c11 */ /* 0x000fe2000f8008ff */
[----:B------:R-:W-:Y:S01]  /*8fd0*/  IMAD.U32 R9, RZ, RZ, UR6 ;  /* 0x00000006ff097e24 */ /* 0x000fe2000f8e00ff */
[----:B------:R-:W-:Y:S01]  /*8fe0*/  IADD3 R4, R3, R4, RZ ;  /* 0x0000000403047210 */ /* 0x000fe20007ffe0ff */
[----:B------:R-:W-:Y:S01]  /*8ff0*/  UMOV UR4, 0xffffffff ;  /* 0xffffffff00047882 */ /* 0x000fe20000000000 */
[----:B------:R-:W-:Y:S02]  /*9000*/  LOP3.LUT R10, R10, 0x1f, RZ, 0xc0, !PT ;  /* 0x0000001f0a0a7812 */ /* 0x000fe400078ec0ff */
[----:B------:R-:W-:Y:S01]  /*9010*/  LEA.HI.X R6, R2, UR5, R4, 0x1, P0 ;  /* 0x0000000502067c11 */ /* 0x000fe200080f0c04 */
[----:B------:R-:W-:Y:S01]  /*9020*/  IMAD R4, R23, 0x3000, R28 ;  /* 0x0000300017047824 */ /* 0x000fe200078e021c */
[----:B------:R-:W-:-:S02]  /*9030*/  LOP3.LUT R8, R8, 0x18, RZ, 0xc0, !PT ;  /* 0x0000001808087812 */ /* 0x000fc400078ec0ff */
[----:B------:R-:W-:Y:S01]  /*9040*/  IADD3 R9, -R10, UR36, -R9 ;  /* 0x000000240a097c10 */ /* 0x000fe2000fffe909 */
[----:B------:R-:W-:Y:S06]  /*9050*/  BRA.DIV UR4, `(.L_x_10036) ;  /* 0x0000002a04987947 */ /* 0x000fec000b800000 */
[----:B------:R-:W0:Y:S01]  /*9060*/  SHFL.IDX PT, R3, R5, RZ, 0x1c1f ;  /* 0x001c1fff05037589 */ /* 0x000e2200000e0000 */
[----:B------:R-:W-:-:S03]  /*9070*/  ISETP.GE.AND P0, PT, R9, 0x1, PT ;  /* 0x000000010900780c */ /* 0x000fc60003f06270 */
[----:B------:R-:W1:Y:S04]  /*9080*/  SHFL.IDX PT, R2, R6, RZ, 0x1c1f ;  /* 0x001c1fff06027589 */ /* 0x000e6800000e0000 */
[----:B------:R-:W-:Y:S06]  /*9090*/  SHFL.IDX PT, R14, R5, 0x3, 0x1c1f ;  /* 0x007c1f00050e7f89 */ /* 0x000fec00000e0000 */
[----:B------:R-:W-:-:S02]  /*90a0*/  @P0 LEA R7, R4, UR37, 0x1 ;  /* 0x0000002504070c11 */ /* 0x000fc4000f8e08ff */
        /* <DEDUP_REMOVED lines=10> */
[----:B------:R-:W-:Y:S01]  /*9150*/  @P0 LEA R7, R4, UR37, 0x1 ;  /* 0x0000002504070c11 */ /* 0x000fe2000f8e08ff */
        /* <DEDUP_REMOVED lines=12> */
[----:B------:R-:W1:Y:S04]  /*9220*/  SHFL.IDX PT, R2, R6, 0x2, 0x1c1f ;  /* 0x005c1f0006027f89 */ /* 0x000e6800000e0000 */
[----:B------:R-:W2:Y:S01]  /*9230*/  SHFL.IDX PT, R6, R6, 0x3, 0x1c1f ;  /* 0x007c1f0006067f89 */ /* 0x000ea200000e0000 */
[----:B0-----:R-:W-:-:S04]  /*9240*/  @P0 LEA R3, P1, R8, R3, 0x1 ;  /* 0x0000000308030211 */ /* 0x001fc800078208ff */
[----:B-1----:R-:W-:-:S04]  /*9250*/  @P0 IADD3.X R2, RZ, R2, RZ, P1, !PT ;  /* 0x00000002ff020210 */ /* 0x002fc80000ffe4ff */
[----:B------:R-:W-:-:S04]  /*9260*/  @P0 LOP3.LUT R3, R3, R2, RZ, 0x3c, !PT ;  /* 0x0000000203030212 */ /* 0x000fc800078e3cff */
[----:B------:R-:W-:-:S04]  /*9270*/  @P0 LOP3.LUT R2, R3, R2, RZ, 0x3c, !PT ;  /* 0x0000000203020212 */ /* 0x000fc800078e3cff */
[----:B------:R-:W-:-:S05]  /*9280*/  @P0 LOP3.LUT R3, R3, R2, RZ, 0x3c, !PT ;  /* 0x0000000203030212 */ /* 0x000fca00078e3cff */
[----:B------:R0:W-:Y:S04]  /*9290*/  @P0 LDGSTS.E.BYPASS.LTC128B.128 [R7+0x16400], desc[UR48][R2.64], !P4 ;  /* 0x1640000002070fae */ /* 0x0001e8000e101d70 */
[----:B------:R0:W-:Y:S04]  /*92a0*/  @P0 LDGSTS.E.BYPASS.LTC128B.128 [R7+0x18400], desc[UR48][R2.64+0x40], !P3 ;  /* 0x1840004002070fae */ /* 0x0001e8000d901d70 */
[----:B--2---:R0:W-:Y:S02]  /*92b0*/  @P0 LDGSTS.E.BYPASS.LTC128B.128 [R7+0x1a400], desc[UR48][R2.64+0x80], !P2 ;  /* 0x1a40008002070fae */ /* 0x0041e4000d101d70 */
.L_x_10091:
[----:B------:R-:W-:-:S13]  /*92c0*/  ISETP.GE.AND P0, PT, R9, 0x61, PT ;  /* 0x000000610900780c */ /* 0x000fda0003f06270 */
[----:B0-----:R-:W-:Y:S02]  /*92d0*/  @P0 LEA R2, P1, R8, R14, 0x1 ;  /* 0x0000000e08020211 */ /* 0x001fe400078208ff */
[----:B------:R-:W-:-:S03]  /*92e0*/  @P0 LEA R5, R4, UR37, 0x1 ;  /* 0x0000002504050c11 */ /* 0x000fc6000f8e08ff */
        /* <DEDUP_REMOVED lines=9> */
.L_x_10037:
        /* <DEDUP_REMOVED lines=11> */
.L_x_10038:
        /* <DEDUP_REMOVED lines=23> */
.L_x_10039:
[----:B------:R-:W2:Y:S01]  /*95a0*/  LDL R21, [R1+0xc] ;  /* 0x00000c0001157983 */ /* 0x000ea20000100800 */
[----:B------:R-:W1:Y:S01]  /*95b0*/  LDC R10, c[0x0][0x448] ;  /* 0x00011200ff0a7b82 */ /* 0x000e620000000800 */
[----:B------:R-:W-:Y:S01]  /*95c0*/  ULDC.64 UR4, c[0x0][0x2d8] ;  /* 0x0000b60000047ab9 */ /* 0x000fe20000000a00 */
[----:B0-----:R-:W-:Y:S01]  /*95d0*/  SHF.R.S32.HI R0, RZ, 0x1f, R19 ;  /* 0x0000001fff007819 */ /* 0x001fe20000011413 */
[----:B------:R-:W0:Y:S01]  /*95e0*/  S2R R26, SR_TID.X ;  /* 0x00000000001a7919 */ /* 0x000e220000002100 */
[----:B------:R-:W-:Y:S01]  /*95f0*/  IMAD R3, R29, UR4, RZ ;  /* 0x000000041d037c24 */ /* 0x000fe2000f8e02ff */
[----:B------:R-:W-:Y:S01]  /*9600*/  ULDC.64 UR6, c[0x0][0x2c8] ;  /* 0x0000b20000067ab9 */ /* 0x000fe20000000a00 */
[----:B------:R-:W-:Y:S01]  /*9610*/  IMAD.MOV R6, RZ, RZ, -R24 ;  /* 0x000000ffff067224 */ /* 0x000fe200078e0a18 */
[----:B------:R-:W-:Y:S01]  /*9620*/  ULDC.64 UR8, c[0x0][0x280] ;  /* 0x0000a00000087ab9 */ /* 0x000fe20000000a00 */
[C---:B------:R-:W-:Y:S01]  /*9630*/  IMAD R4, R22.reuse, UR5, R3 ;  /* 0x0000000516047c24 */ /* 0x040fe2000f8e0203 */
[----:B------:R-:W3:Y:S01]  /*9640*/  S2R R11, SR_TID.X ;  /* 0x00000000000b7919 */ /* 0x000ee20000002100 */
[----:B------:R-:W-:Y:S01]  /*9650*/  IMAD.WIDE.U32 R2, R22, UR4, RZ ;  /* 0x0000000416027c25 */ /* 0x000fe2000f8e00ff */
[----:B------:R-:W-:Y:S01]  /*9660*/  ULDC.64 UR4, c[0x0][0x2e0] ;  /* 0x0000b80000047ab9 */ /* 0x000fe20000000a00 */
[----:B------:R-:W-:-:S02]  /*9670*/  LOP3.LUT P3, RZ, R16, 0x400, RZ, 0xc0, !PT ;  /* 0x0000040010ff7812 */ /* 0x000fc4000786c0ff */
[----:B------:R-:W-:Y:S01]  /*9680*/  IMAD R0, R0, UR4, RZ ;  /* 0x0000000400007c24 */ /* 0x000fe2000f8e02ff */
[C---:B------:R-:W-:Y:S01]  /*9690*/  LOP3.LUT P4, RZ, R16.reuse, 0x200, RZ, 0xc0, !PT ;  /* 0x0000020010ff7812 */ /* 0x040fe2000788c0ff */
[----:B------:R-:W-:Y:S01]  /*96a0*/  IMAD.IADD R3, R3, 0x1, R4 ;  /* 0x0000000103037824 */ /* 0x000fe200078e0204 */
[----:B------:R-:W-:Y:S01]  /*96b0*/  LOP3.LUT P5, RZ, R16, 0x100, RZ, 0xc0, !PT ;  /* 0x0000010010ff7812 */ /* 0x000fe200078ac0ff */
[C---:B------:R-:W-:Y:S02]  /*96c0*/  IMAD R5, R19.reuse, UR5, R0 ;  /* 0x0000000513057c24 */ /* 0x040fe4000f8e0200 */
[----:B------:R-:W-:Y:S01]  /*96d0*/  IMAD.WIDE.U32 R2, R19, UR4, R2 ;  /* 0x0000000413027c25 */ /* 0x000fe2000f8e0002 */
[----:B------:R-:W-:Y:S01]  /*96e0*/  ULDC UR4, c[0x0][0xc38] ;  /* 0x00030e0000047ab9 */ /* 0x000fe20000000800 */
[----:B------:R-:W-:Y:S02]  /*96f0*/  LEA R19, R28, UR37, 0x1 ;  /* 0x000000251c137c11 */ /* 0x000fe4000f8e08ff */
[----:B-1----:R-:W-:-:S02]  /*9700*/  ISETP.NE.AND P0, PT, R10, 0x1, PT ;  /* 0x000000010a00780c */ /* 0x002fc40003f05270 */
[----:B------:R-:W-:Y:S02]  /*9710*/  IADD3 R3, R3, R5, RZ ;  /* 0x0000000503037210 */ /* 0x000fe40007ffe0ff */
[----:B0-----:R-:W-:Y:S01]  /*9720*/  SHF.R.U32.HI R20, RZ, 0x2, R26 ;  /* 0x00000002ff147819 */ /* 0x001fe2000001161a */
[----:B------:R-:W-:-:S08]  /*9730*/  IMAD.SHL.U32 R26, R26, 0x20, RZ ;  /* 0x000000201a1a7824 */ /* 0x000fd000078e00ff */
[----:B------:R-:W0:Y:S01]  /*9740*/  @P0 LDC R0, c[0x0][0x44c] ;  /* 0x00011300ff000b82 */ /* 0x000e220000000800 */
[----:B------:R-:W-:Y:S02]  /*9750*/  LOP3.LUT R20, R20, 0x1f, RZ, 0xc0, !PT ;  /* 0x0000001f14147812 */ /* 0x000fe400078ec0ff */
[----:B------:R-:W-:-:S05]  /*9760*/  LOP3.LUT R26, R26, 0x60, RZ, 0xc0, !PT ;  /* 0x000000601a1a7812 */ /* 0x000fca00078ec0ff */
[----:B------:R-:W1:Y:S01]  /*9770*/  @P0 LDC R4, c[0x0][0x450] ;  /* 0x00011400ff040b82 */ /* 0x000e620000000800 */
[----:B------:R-:W-:-:S07]  /*9780*/  LOP3.LUT R20, R20, R26, RZ, 0xfc, !PT ;  /* 0x0000001a14147212 */ /* 0x000fce00078efcff */
[----:B------:R-:W4:Y:S01]  /*9790*/  @P0 LDC R9, c[0x0][0x44c] ;  /* 0x00011300ff090b82 */ /* 0x000f220000000800 */
[----:B--2---:R-:W-:Y:S01]  /*97a0*/  IMAD R6, R6, UR4, R21 ;  /* 0x0000000406067c24 */ /* 0x004fe2000f8e0215 */
[----:B------:R-:W-:Y:S01]  /*97b0*/  ULDC.64 UR4, c[0x0][0x2d0] ;  /* 0x0000b40000047ab9 */ /* 0x000fe20000000a00 */
[----:B---3--:R-:W-:Y:S02]  /*97c0*/  SHF.R.U32.HI R21, RZ, 0x2, R11 ;  /* 0x00000002ff157819 */ /* 0x008fe4000001160b */
[----:B------:R-:W-:Y:S02]  /*97d0*/  IMAD R7, R6, 0xc0, R20 ;  /* 0x000000c006077824 */ /* 0x000fe400078e0214 */
[----:B------:R-:W-:Y:S01]  /*97e0*/  IMAD.SHL.U32 R20, R11, 0x8, RZ ;  /* 0x000000080b147824 */ /* 0x000fe200078e00ff */
[----:B------:R-:W-:Y:S01]  /*97f0*/  LOP3.LUT R21, R21, 0x1f, RZ, 0xc0, !PT ;  /* 0x0000001f15157812 */ /* 0x000fe200078ec0ff */
[----:B0-----:R-:W-:-:S03]  /*9800*/  @P0 IMAD.HI.U32 R0, R7, R0, RZ ;  /* 0x0000000007000227 */ /* 0x001fc600078e00ff */
[----:B------:R-:W-:Y:S01]  /*9810*/  LOP3.LUT R20, R20, 0x18, RZ, 0xc0, !PT ;  /* 0x0000001814147812 */ /* 0x000fe200078ec0ff */
[----:B------:R-:W-:Y:S01]  /*9820*/  IMAD.MOV.U32 R5, RZ, RZ, R7 ;  /* 0x000000ffff057224 */ /* 0x000fe200078e0007 */
[----:B-1----:R-:W-:-:S04]  /*9830*/  @P0 SHF.R.U32.HI R5, RZ, R4, R0 ;  /* 0x00000004ff050219 */ /* 0x002fc80000011600 */
[----:B------:R-:W-:-:S05]  /*9840*/  SHF.R.S32.HI R0, RZ, 0x1f, R5 ;  /* 0x0000001fff007819 */ /* 0x000fca0000011405 */
[----:B------:R-:W-:-:S04]  /*9850*/  IMAD R0, R0, UR4, RZ ;  /* 0x0000000400007c24 */ /* 0x000fc8000f8e02ff */
[C---:B------:R-:W-:Y:S02]  /*9860*/  IMAD R8, R5.reuse, UR5, R0 ;  /* 0x0000000505087c24 */ /* 0x040fe4000f8e0200 */
[----:B------:R-:W-:Y:S02]  /*9870*/  IMAD.MOV R0, RZ, RZ, -R5 ;  /* 0x000000ffff007224 */ /* 0x000fe400078e0a05 */
[----:B------:R-:W-:-:S04]  /*9880*/  IMAD.WIDE.U32 R4, R5, UR4, R2 ;  /* 0x0000000405047c25 */ /* 0x000fc8000f8e0002 */
[----:B------:R-:W-:Y:S02]  /*9890*/  IMAD R0, R10, R0, R7 ;  /* 0x000000000a007224 */ /* 0x000fe400078e0207 */
[----:B------:R-:W-:-:S03]  /*98a0*/  IMAD.IADD R5, R5, 0x1, R8 ;  /* 0x0000000105057824 */ /* 0x000fc600078e0208 */
[----:B------:R-:W-:Y:S01]  /*98b0*/  SHF.R.S32.HI R8, RZ, 0x1f, R0 ;  /* 0x0000001fff087819 */ /* 0x000fe20000011400 */
[----:B------:R-:W-:-:S04]  /*98c0*/  IMAD.WIDE.U32 R4, R0, UR6, R4 ;  /* 0x0000000600047c25 */ /* 0x000fc8000f8e0004 */
[----:B------:R-:W-:-:S04]  /*98d0*/  IMAD R8, R8, UR6, RZ ;  /* 0x0000000608087c24 */ /* 0x000fc8000f8e02ff */
[----:B------:R-:W-:Y:S01]  /*98e0*/  IMAD R8, R0, UR7, R8 ;  /* 0x0000000700087c24 */ /* 0x000fe2000f8e0208 */
[----:B------:R-:W-:-:S03]  /*98f0*/  LEA R0, P1, R4, UR8, 0x1 ;  /* 0x0000000804007c11 */ /* 0x000fc6000f8208ff */
[----:B------:R-:W-:Y:S01]  /*9900*/  IMAD.IADD R5, R5, 0x1, R8 ;  /* 0x0000000105057824 */ /* 0x000fe200078e0208 */
[----:B------:R-:W-:-:S04]  /*9910*/  IADD3 R8, R7, 0x80, RZ ;  /* 0x0000008007087810 */ /* 0x000fc80007ffe0ff */
[----:B------:R-:W-:Y:S01]  /*9920*/  LEA.HI.X R4, R4, UR9, R5, 0x1, P1 ;  /* 0x0000000904047c11 */ /* 0x000fe200088f0c05 */
[----:B----4-:R-:W-:Y:S01]  /*9930*/  @P0 IMAD.HI.U32 R9, R8, R9, RZ ;  /* 0x0000000908090227 */ /* 0x010fe200078e00ff */
[----:B------:R-:W0:Y:S03]  /*9940*/  @P0 LDC R5, c[0x0][0x450] ;  /* 0x00011400ff050b82 */ /* 0x000e260000000800 */
[----:B------:R-:W-:Y:S01]  /*9950*/  IMAD.MOV.U32 R7, RZ, RZ, R8 ;  /* 0x000000ffff077224 */ /* 0x000fe200078e0008 */
[----:B0-----:R-:W-:-:S05]  /*9960*/  @P0 SHF.R.U32.HI R7, RZ, R5, R9 ;  /* 0x00000005ff070219 */ /* 0x001fca0000011609 */
[----:B------:R-:W-:Y:S02]  /*9970*/  IMAD.MOV R5, RZ, RZ, -R7 ;  /* 0x000000ffff057224 */ /* 0x000fe400078e0a07 */
[----:B------:R-:W-:-:S04]  /*9980*/  IMAD.WIDE.U32 R2, R7, UR4, R2 ;  /* 0x0000000407027c25 */ /* 0x000fc8000f8e0002 */
[----:B------:R-:W-:Y:S01]  /*9990*/  IMAD R5, R10, R5, R8 ;  /* 0x000000050a057224 */ /* 0x000fe200078e0208 */
[----:B------:R-:W-:-:S05]  /*99a0*/  SHF.R.S32.HI R8, RZ, 0x1f, R7 ;  /* 0x0000001fff087819 */ /* 0x000fca0000011407 */
[----:B------:R-:W-:Y:S01]  /*99b0*/  IMAD R8, R8, UR4, RZ ;  /* 0x0000000408087c24 */ /* 0x000fe2000f8e02ff */
[----:B------:R-:W-:-:S03]  /*99c0*/  UMOV UR4, 0xffffffff ;  /* 0xffffffff00047882 */ /* 0x000fc60000000000 */
[----:B------:R-:W-:Y:S01]  /*99d0*/  IMAD R8, R7, UR5, R8 ;  /* 0x0000000507087c24 */ /* 0x000fe2000f8e0208 */
[----:B------:R-:W-:-:S03]  /*99e0*/  SHF.R.S32.HI R7, RZ, 0x1f, R5 ;  /* 0x0000001fff077819 */ /* 0x000fc60000011405 */
[----:B------:R-:W-:Y:S02]  /*99f0*/  IMAD.IADD R3, R3, 0x1, R8 ;  /* 0x0000000103037824 */ /* 0x000fe400078e0208 */
[----:B------:R-:W-:Y:S02]  /*9a00*/  IMAD R7, R7, UR6, RZ ;  /* 0x0000000607077c24 */ /* 0x000fe4000f8e02ff */
[----:B------:R-:W-:-:S04]  /*9a10*/  IMAD.WIDE.U32 R2, R5, UR6, R2 ;  /* 0x0000000605027c25 */ /* 0x000fc8000f8e0002 */
[----:B------:R-:W-:Y:S01]  /*9a20*/  IMAD R7, R5, UR7, R7 ;  /* 0x0000000705077c24 */ /* 0x000fe2000f8e0207 */
[----:B------:R-:W-:-:S04]  /*9a30*/  LEA R8, P0, R2, UR8, 0x1 ;  /* 0x0000000802087c11 */ /* 0x000fc8000f8008ff */
[----:B------:R-:W-:-:S04]  /*9a40*/  IADD3 R7, R3, R7, RZ ;  /* 0x0000000703077210 */ /* 0x000fc80007ffe0ff */
[----:B------:R-:W-:Y:S01]  /*9a50*/  LEA.HI.X R7, R2, UR9, R7, 0x1, P0 ;  /* 0x0000000902077c11 */ /* 0x000fe200080f0c07 */
[----:B------:R-:W-:Y:S06]  /*9a60*/  BRA.DIV UR4, `(.L_x_10040) ;  /* 0x00000026047c7947 */ /* 0x000fec000b800000 */
[----:B------:R-:W0:Y:S01]  /*9a70*/  SHFL.IDX PT, R3, R0, RZ, 0x1c1f ;  /* 0x001c1fff00037589 */ /* 0x000e2200000e0000 */
[----:B------:R-:W-:-:S03]  /*9a80*/  IMAD R5, R6, 0xc0, R21 ;  /* 0x000000c006057824 */ /* 0x000fc600078e0215 */
[----:B------:R-:W1:Y:S01]  /*9a90*/  SHFL.IDX PT, R2, R4, RZ, 0x1c1f ;  /* 0x001c1fff04027589 */ /* 0x000e6200000e0000 */
[C---:B------:R-:W-:Y:S01]  /*9aa0*/  VIADD R6, R5.reuse, 0x20 ;  /* 0x0000002005067836 */ /* 0x040fe20000000000 */
[----:B------:R-:W-:Y:S02]  /*9ab0*/  ISETP.GE.AND P0, PT, R5, UR38, PT ;  /* 0x0000002605007c0c */ /* 0x000fe4000bf06270 */
[----:B------:R-:W-:Y:S11]  /*9ac0*/  SHFL.IDX PT, R14, R0, 0x3, 0x1c1f ;  /* 0x007c1f00000e7f89 */ /* 0x000ff600000e0000 */
[----:B0-----:R-:W-:-:S05]  /*9ad0*/  @!P0 LEA R3, P1, R20, R3, 0x1 ;  /* 0x0000000314038211 */ /* 0x001fca00078208ff */
[----:B-1----:R-:W-:-:S05]  /*9ae0*/  @!P0 IMAD.X R2, RZ, RZ, R2, P1 ;  /* 0x000000ffff028224 */ /* 0x002fca00008e0602 */
[----:B------:R-:W-:-:S04]  /*9af0*/  @!P0 LOP3.LUT R3, R3, R2, RZ, 0x3c, !PT ;  /* 0x0000000203038212 */ /* 0x000fc800078e3cff */
[----:B------:R-:W-:-:S04]  /*9b00*/  @!P0 LOP3.LUT R2, R3, R2, RZ, 0x3c, !PT ;  /* 0x0000000203028212 */ /* 0x000fc800078e3cff */
[----:B------:R-:W-:-:S05]  /*9b10*/  @!P0 LOP3.LUT R3, R3, R2, RZ, 0x3c, !PT ;  /* 0x0000000203038212 */ /* 0x000fca00078e3cff */
[----:B------:R-:W-:Y:S04]  /*9b20*/  @!P0 LDGSTS.E.BYPASS.LTC128B.128 [R19+0xc400], desc[UR48][R2.64], !P3 ;  /* 0x0c40000002138fae */ /* 0x000fe8000d901d70 */
[----:B------:R-:W-:Y:S04]  /*9b30*/  @!P0 LDGSTS.E.BYPASS.LTC128B.128 [R19+0xf400], desc[UR48][R2.64+0x40], !P4 ;  /* 0x0f40004002138fae */ /* 0x000fe8000e101d70 */
[----:B------:R0:W-:Y:S01]  /*9b40*/  @!P0 LDGSTS.E.BYPASS.LTC128B.128 [R19+0x12400], desc[UR48][R2.64+0x80], !P5 ;  /* 0x1240008002138fae */ /* 0x0001e2000e901d70 */
[----:B------:R-:W-:Y:S01]  /*9b50*/  ISETP.GE.AND P0, PT, R6, UR38, PT ;  /* 0x0000002606007c0c */ /* 0x000fe2000bf06270 */
[----:B------:R-:W-:-:S02]  /*9b60*/  VIADD R6, R5, 0x40 ;  /* 0x0000004005067836 */ /* 0x000fc40000000000 */
[----:B0-----:R-:W0:Y:S04]  /*9b70*/  SHFL.IDX PT, R3, R0, 0x1, 0x1c1f ;  /* 0x003c1f0000037f89 */ /* 0x001e2800000e0000 */
[----:B------:R-:W1:Y:S06]  /*9b80*/  SHFL.IDX PT, R2, R4, 0x1, 0x1c1f ;  /* 0x003c1f0004027f89 */ /* 0x000e6c00000e0000 */
[----:B0-----:R-:W-:-:S04]  /*9b90*/  @!P0 LEA R3, P1, R20, R3, 0x1 ;  /* 0x0000000314038211 */ /* 0x001fc800078208ff */
[----:B-1----:R-:W-:-:S04]  /*9ba0*/  @!P0 IADD3.X R2, RZ, R2, RZ, P1, !PT ;  /* 0x00000002ff028210 */ /* 0x002fc80000ffe4ff */
        /* <DEDUP_REMOVED lines=9> */
[----:B------:R-:W1:Y:S04]  /*9c40*/  SHFL.IDX PT, R2, R4, 0x2, 0x1c1f ;  /* 0x005c1f0004027f89 */ /* 0x000e6800000e0000 */
[----:B------:R-:W2:Y:S04]  /*9c50*/  SHFL.IDX PT, R4, R4, 0x3, 0x1c1f ;  /* 0x007c1f0004047f89 */ /* 0x000ea800000e0000 */
[----:B------:R-:W-:Y:S04]  /*9c60*/  SHFL.IDX PT, R0, R7, RZ, 0x1c1f ;  /* 0x001c1fff07007589 */ /* 0x000fe800000e0000 */
[----:B------:R-:W-:Y:S01]  /*9c70*/  SHFL.IDX PT, R7, R7, 0x1, 0x1c1f ;  /* 0x003c1f0007077f89 */ /* 0x000fe200000e0000 */
        /* <DEDUP_REMOVED lines=8> */
[----:B------:R-:W-:-:S13]  /*9d00*/  ISETP.GE.AND P0, PT, R6, UR38, PT ;  /* 0x0000002606007c0c */ /* 0x000fda000bf06270 */
[----:B------:R-:W-:-:S04]  /*9d10*/  @!P0 LEA R14, P1, R20, R14, 0x1 ;  /* 0x0000000e140e8211 */ /* 0x000fc800078208ff */
[----:B--2---:R-:W-:Y:S01]  /*9d20*/  @!P0 IADD3.X R9, RZ, R4, RZ, P1, !PT ;  /* 0x00000004ff098210 */ /* 0x004fe20000ffe4ff */
[----:B0-----:R-:W-:Y:S02]  /*9d30*/  @!P0 IMAD.MOV.U32 R2, RZ, RZ, R14 ;  /* 0x000000ffff028224 */ /* 0x001fe400078e000e */
[----:B------:R-:W0:Y:S01]  /*9d40*/  SHFL.IDX PT, R14, R8, RZ, 0x1c1f ;  /* 0x001c1fff080e7589 */ /* 0x000e2200000e0000 */
[----:B------:R-:W-:Y:S02]  /*9d50*/  VIADD R4, R5, 0x80 ;  /* 0x0000008005047836 */ /* 0x000fe40000000000 */
[----:B------:R-:W-:-:S05]  /*9d60*/  @!P0 IMAD.MOV.U32 R3, RZ, RZ, R9 ;  /* 0x000000ffff038224 */ /* 0x000fca00078e0009 */
[----:B------:R-:W-:Y:S04]  /*9d70*/  @!P0 LDGSTS.E.BYPASS.LTC128B.128 [R19+0xdc00], desc[UR48][R2.64], !P3 ;  /* 0x0dc0000002138fae */ /* 0x000fe8000d901d70 */
[----:B------:R-:W-:Y:S04]  /*9d80*/  @!P0 LDGSTS.E.BYPASS.LTC128B.128 [R19+0x10c00], desc[UR48][R2.64+0x40], !P4 ;  /* 0x10c0004002138fae */ /* 0x000fe8000e101d70 */
[----:B------:R1:W-:Y:S01]  /*9d90*/  @!P0 LDGSTS.E.BYPASS.LTC128B.128 [R19+0x13c00], desc[UR48][R2.64+0x80], !P5 ;  /* 0x13c0008002138fae */ /* 0x0003e2000e901d70 */
[----:B------:R-:W-:-:S13]  /*9da0*/  ISETP.GE.AND P0, PT, R4, UR38, PT ;  /* 0x0000002604007c0c */ /* 0x000fda000bf06270 */
[----:B0-----:R-:W-:-:S04]  /*9db0*/  @!P0 LEA R14, P1, R20, R14, 0x1 ;  /* 0x0000000e140e8211 */ /* 0x001fc800078208ff */
[----:B------:R-:W-:Y:S01]  /*9dc0*/  @!P0 IADD3.X R9, RZ, R0, RZ, P1, !PT ;  /* 0x00000000ff098210 */ /* 0x000fe20000ffe4ff */
[----:B-1----:R-:W-:Y:S02]  /*9dd0*/  @!P0 IMAD.MOV.U32 R2, RZ, RZ, R14 ;  /* 0x000000ffff028224 */ /* 0x002fe400078e000e */
[----:B------:R0:W1:Y:S02]  /*9de0*/  SHFL.IDX PT, R14, R8, 0x1, 0x1c1f ;  /* 0x003c1f00080e7f89 */ /* 0x00006400000e0000 */
[----:B------:R-:W-:-:S05]  /*9df0*/  @!P0 IMAD.MOV.U32 R3, RZ, RZ, R9 ;  /* 0x000000ffff038224 */ /* 0x000fca00078e0009 */
[----:B------:R0:W-:Y:S04]  /*9e00*/  @!P0 LDGSTS.E.BYPASS.LTC128B.128 [R19+0xe400], desc[UR48][R2.64], !P3 ;  /* 0x0e40000002138fae */ /* 0x0001e8000d901d70 */
[----:B------:R0:W-:Y:S04]  /*9e10*/  @!P0 LDGSTS.E.BYPASS.LTC128B.128 [R19+0x11400], desc[UR48][R2.64+0x40], !P4 ;  /* 0x1140004002138fae */ /* 0x0001e8000e101d70 */
[----:B------:R0:W-:Y:S02]  /*9e20*/  @!P0 LDGSTS.E.BYPASS.LTC128B.128 [R19+0x14400], desc[UR48][R2.64+0x80], !P5 ;  /* 0x1440008002138fae */ /* 0x0001e4000e901d70 */
.L_x_10104:
[----:B------:R-:W2:Y:S01]  /*9e30*/  LDL R0, [R1+0x10] ;  /* 0x0000100001007983 */ /* 0x000ea20000100800 */
[----:B------:R-:W-:-:S05]  /*9e40*/  VIADD R5, R5, 0xa0 ;  /* 0x000000a005057836 */ /* 0x000fca0000000000 */
[----:B------:R-:W-:-:S13]  /*9e50*/  ISETP.GE.AND P0, PT, R5, UR38, PT ;  /* 0x0000002605007c0c */ /* 0x000fda000bf06270 */
[----:B01----:R-:W-:-:S04]  /*9e60*/  @!P0 LEA R2, P1, R20, R14, 0x1 ;  /* 0x0000000e14028211 */ /* 0x003fc800078208ff */
[----:B------:R-:W-:-:S05]  /*9e70*/  @!P0 IADD3.X R3, RZ, R7, RZ, P1, !PT ;  /* 0x00000007ff038210 */ /* 0x000fca0000ffe4ff */
        /* <DEDUP_REMOVED lines=9> */
[----:B--2---:R-:W-:-:S04]  /*9f10*/  LOP3.LUT R0, R0, 0x1, RZ, 0xc, !PT ;  /* 0x0000000100007812 */ /* 0x004fc800078e0cff */
[----:B------:R-:W-:Y:S01]  /*9f20*/  SHF.L.U32 R0, R0, 0x1f, RZ ;  /* 0x0000001f00007819 */ /* 0x000fe200000006ff */
[----:B------:R-:W-:Y:S01]  /*9f30*/  NOP ;  /* 0x0000000000007918 */ /* 0x000fe20000000000 */
[----:B------:R-:W-:Y:S01]  /*9f40*/  SYNCS.ARRIVE.TRANS64.A1T0 RZ, [UR37+0x2d800], RZ ;  /* 0x02d800ffffff79a7 */ /* 0x000fe20008100025 */
[----:B------:R-:W-:Y:S01]  /*9f50*/  BSSY B0, `(.L_x_10041) ;  /* 0x0000003000007945 */ /* 0x000fe20003800000 */
[----:B------:R-:W1:Y:S03]  /*9f60*/  SYNCS.PHASECHK.TRANS64.TRYWAIT P0, [UR37+0x2d820], R0 ;  /* 0x02d82000ff0075a7 */ /* 0x000e660008000165 */
[----:B01----:R-:W-:Y:S05]  /*9f70*/  @!P0 BRA `(.L_x_10042) ;  /* 0x0000002800488947 */ /* 0x003fea0003800000 */
.L_x_10105:
[----:B------:R-:W-:Y:S05]  /*9f80*/  BSYNC B0 ;  /* 0x0000000000007941 */ /* 0x000fea0003800000 */
.L_x_10041:
[----:B------:R-:W-:Y:S01]  /*9f90*/  UISETP.GE.AND UP0, UPT, UR36, 0x81, UPT ;  /* 0x000000812400788c */ /* 0x000fe2000bf06270 */
[----:B------:R-:W-:-:S05]  /*9fa0*/  IMAD.U32 R10, RZ, RZ, UR43 ;  /* 0x0000002bff0a7e24 */ /* 0x000fca000f8e00ff */
[----:B------:R-:W-:-:S13]  /*9fb0*/  PLOP3.LUT P0, PT, PT, PT, UP0, 0x40, 0x0 ;  /* 0x000000000000781c */ /* 0x000fda0003f0e808 */
[----:B------:R-:W-:Y:S05]  /*9fc0*/  @P0 BRA `(.L_x_10043) ;  /* 0x0000000c00a00947 */ /* 0x000fea0003800000 */
[----:B------:R-:W-:Y:S01]  /*9fd0*/  BSSY B0, `(.L_x_10043) ;  /* 0x00000e7000007945 */ /* 0x000fe20003800000 */
[----:B------:R-:W-:Y:S01]  /*9fe0*/  IMAD.MOV.U32 R20, RZ, RZ, R25 ;  /* 0x000000ffff147224 */ /* 0x000fe200078e0019 */
[----:B0-----:R-:W-:Y:S01]  /*9ff0*/  MOV R0, UR39 ;  /* 0x0000002700007c02 */ /* 0x001fe20008000f00 */
[----:B------:R-:W-:Y:S02]  /*a000*/  IMAD.MOV.U32 R7, RZ, RZ, R23 ;  /* 0x000000ffff077224 */ /* 0x000fe400078e0017 */
[----:B------:R-:W-:-:S07]  /*a010*/  IMAD.U32 R26, RZ, RZ, UR43 ;  /* 0x0000002bff1a7e24 */ /* 0x000fce000f8e00ff */
.L_x_10056:
[----:B------:R-:W2:Y:S01]  /*a020*/  LDL R9, [R1+0x8] ;  /* 0x0000080001097983 */ /* 0x000ea20000100800 */
[----:B------:R-:W0:Y:S01]  /*a030*/  LDC R3, c[0x0][0x430] ;  /* 0x00010c00ff037b82 */ /* 0x000e220000000800 */
[----:B------:R-:W-:Y:S02]  /*a040*/  ULDC.64 UR4, c[0x0][0x428] ;  /* 0x00010a0000047ab9 */ /* 0x000fe40000000a00 */
[----:B------:R-:W3:Y:S04]  /*a050*/  LDL R6, [R1+0x4] ;  /* 0x0000040001067983 */ /* 0x000ee80000100800 */
[----:B------:R-:W4:Y:S01]  /*a060*/  LDL R8, [R1] ;  /* 0x0000000001087983 */ /* 0x000f220000100800 */
[----:B------:R-:W1:Y:S01]  /*a070*/  S2R R2, SR_TID.X ;  /* 0x0000000000027919 */ /* 0x000e620000002100 */
[----:B0-----:R-:W-:-:S13]  /*a080*/  ISETP.NE.AND P0, PT, R3, 0x1, PT ;  /* 0x000000010300780c */ /* 0x001fda0003f05270 */
[----:B------:R-:W0:Y:S01]  /*a090*/  @P0 LDC R4, c[0x0][0x434] ;  /* 0x00010d00ff040b82 */ /* 0x000e220000000800 */
[----:B-1----:R-:W-:Y:S01]  /*a0a0*/  IMAD.SHL.U32 R3, R2, 0x20, RZ ;  /* 0x0000002002037824 */ /* 0x002fe200078e00ff */
[----:B------:R-:W-:-:S06]  /*a0b0*/  SHF.R.U32.HI R5, RZ, 0x2, R2 ;  /* 0x00000002ff057819 */ /* 0x000fcc0000011602 */
[----:B------:R-:W1:Y:S01]  /*a0c0*/  @P0 LDC R2, c[0x0][0x438] ;  /* 0x00010e00ff020b82 */ /* 0x000e620000000800 */
[----:B------:R-:W-:Y:S02]  /*a0d0*/  LOP3.LUT R5, R5, 0x1f, RZ, 0xc0, !PT ;  /* 0x0000001f05057812 */ /* 0x000fe400078ec0ff */
[----:B------:R-:W-:-:S03]  /*a0e0*/  LOP3.LUT R3, R3, 0x60, RZ, 0xc0, !PT ;  /* 0x0000006003037812 */ /* 0x000fc600078ec0ff */
[----:B------:R-:W-:-:S05]  /*a0f0*/  IMAD R5, R0, 0x80, R5 ;  /* 0x0000008000057824 */ /* 0x000fca00078e0205 */
[----:B--2---:R-:W-:-:S05]  /*a100*/  IADD3 R5, R3, R5, R9 ;  /* 0x0000000503057210 */ /* 0x004fca0007ffe009 */
[----:B0-----:R-:W-:Y:S01]  /*a110*/  @P0 IMAD.HI.U32 R3, R5, R4, RZ ;  /* 0x0000000405030227 */ /* 0x001fe200078e00ff */
[----:B------:R-:W-:-:S04]  /*a120*/  MOV R4, R5 ;  /* 0x0000000500047202 */ /* 0x000fc80000000f00 */
[----:B-1----:R-:W-:Y:S01]  /*a130*/  @P0 SHF.R.U32.HI R4, RZ, R2, R3 ;  /* 0x00000002ff040219 */ /* 0x002fe20000011603 */
[----:B---3--:R-:W-:-:S03]  /*a140*/  IMAD R6, R6, UR4, RZ ;  /* 0x0000000406067c24 */ /* 0x008fc6000f8e02ff */
[--C-:B------:R-:W-:Y:S01]  /*a150*/  SHF.R.S32.HI R3, RZ, 0x1f, R4.reuse ;  /* 0x0000001fff037819 */ /* 0x100fe20000011404 */
[----:B------:R-:W-:Y:S02]  /*a160*/  IMAD.MOV.U32 R2, RZ, RZ, R4 ;  /* 0x000000ffff027224 */ /* 0x000fe400078e0004 */
[C---:B----4-:R-:W-:Y:S02]  /*a170*/  IMAD R6, R8.reuse, UR5, R6 ;  /* 0x0000000508067c24 */ /* 0x050fe4000f8e0206 */
[----:B------:R-:W-:Y:S01]  /*a180*/  IMAD.WIDE.U32 R2, R8, UR4, R2 ;  /* 0x0000000408027c25 */ /* 0x000fe2000f8e0002 */
[----:B------:R-:W-:-:S03]  /*a190*/  ULDC.64 UR4, c[0x0][0x418] ;  /* 0x0001060000047ab9 */ /* 0x000fc60000000a00 */
[----:B------:R-:W-:Y:S01]  /*a1a0*/  IMAD.IADD R6, R6, 0x1, R3 ;  /* 0x0000000106067824 */ /* 0x000fe200078e0203 */
[C---:B------:R-:W-:Y:S01]  /*a1b0*/  LEA R8, P0, R2.reuse, UR4, 0x2 ;  /* 0x0000000402087c11 */ /* 0x040fe2000f8010ff */
[----:B------:R-:W-:Y:S01]  /*a1c0*/  IMAD.U32 R10, RZ, RZ, UR40 ;  /* 0x00000028ff0a7e24 */ /* 0x000fe2000f8e00ff */
[----:B------:R-:W-:Y:S01]  /*a1d0*/  IADD3 R23, R7, 0x1, RZ ;  /* 0x0000000107177810 */ /* 0x000fe20007ffe0ff */
[----:B------:R-:W-:Y:S01]  /*a1e0*/  ULDC UR4, c[0x0][0x430] ;  /* 0x00010c0000047ab9 */ /* 0x000fe20000000800 */
[----:B------:R-:W-:Y:S01]  /*a1f0*/  LEA.HI.X R9, R2, UR5, R6, 0x2, P0 ;  /* 0x0000000502097c11 */ /* 0x000fe200080f1406 */
[----:B------:R-:W-:-:S04]  /*a200*/  IMAD.MOV R2, RZ, RZ, -R4 ;  /* 0x000000ffff027224 */ /* 0x000fc800078e0a04 */
[----:B------:R-:W2:Y:S01]  /*a210*/  LDG.E R4, desc[UR48][R8.64] ;  /* 0x0000003008047981 */ /* 0x000ea2000c1e1900 */
[----:B------:R-:W-:Y:S02]  /*a220*/  ISETP.NE.AND P1, PT, R10, 0x3, PT ;  /* 0x000000030a00780c */ /* 0x000fe40003f25270 */
[----:B------:R-:W-:Y:S01]  /*a230*/  ISETP.NE.AND P0, PT, R23, 0x2, PT ;  /* 0x000000021700780c */ /* 0x000fe20003f05270 */
[----:B------:R-:W-:-:S03]  /*a240*/  IMAD R5, R2, UR4, R5 ;  /* 0x0000000402057c24 */ /* 0x000fc6000f8e0205 */
[----:B------:R-:W-:Y:S01]  /*a250*/  SEL R25, RZ, 0x1, P0 ;  /* 0x00000001ff197807 */ /* 0x000fe20000000000 */
[----:B------:R-:W-:Y:S01]  /*a260*/  IMAD.MOV.U32 R10, RZ, RZ, R0 ;  /* 0x000000ffff0a7224 */ /* 0x000fe200078e0000 */
[----:B------:R-:W-:Y:S02]  /*a270*/  SEL R23, R23, RZ, P0 ;  /* 0x000000ff17177207 */ /* 0x000fe40000000000 */
[----:B------:R-:W-:Y:S02]  /*a280*/  LOP3.LUT R25, R20, R25, RZ, 0x3c, !PT ;  /* 0x0000001914197212 */ /* 0x000fe400078e3cff */
[----:B--2---:R-:W-:Y:S01]  /*a290*/  SHF.R.S32.HI R24, RZ, 0x1f, R4 ;  /* 0x0000001fff187819 */ /* 0x004fe20000011404 */
[----:B------:R-:W-:Y:S06]  /*a2a0*/  @!P1 BRA `(.L_x_10044) ;  /* 0x0000000000049947 */ /* 0x000fec0003800000 */
[----:B------:R-:W-:Y:S01]  /*a2b0*/  BPT.TRAP 0x1 ;  /* 0x000000040000795c */ /* 0x000fe20000300000 */
.L_x_10044:
[----:B------:R-:W-:Y:S01]  /*a2c0*/  LEA R6, R23, UR37, 0x3 ;  /* 0x0000002517067c11 */ /* 0x000fe2000f8e18ff */
[----:B------:R-:W-:Y:S01]  /*a2d0*/  BSSY B1, `(.L_x_10045) ;  /* 0x0000004000017945 */ /* 0x000fe20003800000 */
[----:B------:R-:W-:-:S04]  /*a2e0*/  SHF.L.U32 R0, R25, 0x1f, RZ ;  /* 0x0000001f19007819 */ /* 0x000fc800000006ff */
[----:B------:R-:W0:Y:S02]  /*a2f0*/  SYNCS.PHASECHK.TRANS64.TRYWAIT P0, [R6+URZ+0x2d840], R0 ;  /* 0x02d84000060075a7 */ /* 0x000e24000800017f */
[----:B0-----:R-:W-:Y:S05]  /*a300*/  @!P0 BRA `(.L_x_10046) ;  /* 0x00000024007c8947 */ /* 0x001fea0003800000 */
.L_x_10106:
[----:B------:R-:W-:Y:S05]  /*a310*/  BSYNC B1 ;  /* 0x0000000000017941 */ /* 0x000fea0003800000 */
.L_x_10045:
[----:B------:R-:W-:Y:S01]  /*a320*/  SHF.R.S32.HI R21, RZ, 0x1f, R5 ;  /* 0x0000001fff157819 */ /* 0x000fe20000011405 */
[----:B------:R-:W-:Y:S01]  /*a330*/  ULDC.64 UR4, c[0x0][0x300] ;  /* 0x0000c00000047ab9 */ /* 0x000fe20000000a00 */
[C---:B------:R-:W-:Y:S01]  /*a340*/  LOP3.LUT P3, RZ, R16.reuse, 0x4, RZ, 0xc0, !PT ;  /* 0x0000000410ff7812 */ /* 0x040fe2000786c0ff */
[----:B------:R-:W-:Y:S01]  /*a350*/  IMAD.WIDE.U32 R2, R5, UR4, RZ ;  /* 0x0000000405027c25 */ /* 0x000fe2000f8e00ff */
[C---:B------:R-:W-:Y:S02]  /*a360*/  LOP3.LUT P2, RZ, R16.reuse, 0x2, RZ, 0xc0, !PT ;  /* 0x0000000210ff7812 */ /* 0x040fe4000784c0ff */
[----:B------:R-:W-:Y:S01]  /*a370*/  LOP3.LUT P1, RZ, R16, 0x1, RZ, 0xc0, !PT ;  /* 0x0000000110ff7812 */ /* 0x000fe2000782c0ff */
[----:B0-----:R-:W-:Y:S02]  /*a380*/  IMAD R0, R21, UR4, RZ ;  /* 0x0000000415007c24 */ /* 0x001fe4000f8e02ff */
        /* <DEDUP_REMOVED lines=18> */
[----:B------:R-:W0:Y:S01]  /*a4b0*/  S2R R3, SR_TID.X ;  /* 0x0000000000037919 */ /* 0x000e220000002100 */
[----:B------:R-:W-:Y:S01]  /*a4c0*/  LEA R9, R9, UR37, 0x1 ;  /* 0x0000002509097c11 */ /* 0x000fe2000f8e08ff */
[----:B------:R-:W1:Y:S04]  /*a4d0*/  SHFL.IDX PT, R2, R8, RZ, 0x1c1f ;  /* 0x001c1fff08027589 */ /* 0x000e6800000e0000 */
[----:B------:R-:W-:Y:S01]  /*a4e0*/  SHFL.IDX PT, R27, R19, 0x2, 0x1c1f ;  /* 0x005c1f00131b7f89 */ /* 0x000fe200000e0000 */
[----:B0-----:R-:W-:-:S03]  /*a4f0*/  IMAD.SHL.U32 R11, R3, 0x8, RZ ;  /* 0x00000008030b7824 */ /* 0x001fc600078e00ff */
[----:B------:R-:W0:Y:S02]  /*a500*/  SHFL.IDX PT, R3, R19, RZ, 0x1c1f ;  /* 0x001c1fff13037589 */ /* 0x000e2400000e0000 */
[----:B------:R-:W-:-:S05]  /*a510*/  LOP3.LUT R11, R11, 0x18, RZ, 0xc0, !PT ;  /* 0x000000180b0b7812 */ /* 0x000fca00078ec0ff */
[----:B------:R-:W-:-:S05]  /*a520*/  IMAD.SHL.U32 R0, R11, 0x2, RZ ;  /* 0x000000020b007824 */ /* 0x000fca00078e00ff */
[----:B-1----:R-:W-:-:S04]  /*a530*/  IADD3 R2, P0, R2, R0, RZ ;  /* 0x0000000002027210 */ /* 0x002fc80007f1e0ff */
[----:B0-----:R-:W-:-:S05]  /*a540*/  IADD3.X R3, RZ, R3, RZ, P0, !PT ;  /* 0x00000003ff037210 */ /* 0x001fca00007fe4ff */
        /* <DEDUP_REMOVED lines=18> */
.L_x_10116:
[----:B--2---:R-:W-:-:S05]  /*a670*/  IADD3 R2, P0, R2, R0, RZ ;  /* 0x0000000002027210 */ /* 0x004fca0007f1e0ff */
[----:B------:R-:W-:Y:S01]  /*a680*/  IMAD.X R3, RZ, RZ, R27, P0 ;  /* 0x000000ffff037224 */ /* 0x000fe200000e061b */
        /* <DEDUP_REMOVED lines=8> */
.L_x_10048:
        /* <DEDUP_REMOVED lines=11> */
.L_x_10049:
[----:B------:R1:W-:Y:S01]  /*a7c0*/  SYNCS.ARRIVE.TRANS64.A1T0 RZ, [R6+URZ+0x2d830], RZ ;  /* 0x02d830ff06ff79a7 */ /* 0x0003e2000810003f */
[----:B------:R-:W-:Y:S05]  /*a7d0*/  @!P2 BRA `(.L_x_10050) ;  /* 0x000000000004a947 */ /* 0x000fea0003800000 */
[----:B------:R-:W-:Y:S01]  /*a7e0*/  BPT.TRAP 0x1 ;  /* 0x000000040000795c */ /* 0x000fe20000300000 */
.L_x_10050:
[----:B------:R-:W-:Y:S01]  /*a7f0*/  SHF.L.U32 R2, R20, 0x1f, RZ ;  /* 0x0000001f14027819 */ /* 0x000fe200000006ff */
[----:B------:R-:W-:Y:S01]  /*a800*/  BSSY B1, `(.L_x_10051) ;  /* 0x0000004000017945 */ /* 0x000fe20003800000 */
[----:B-1----:R-:W-:-:S04]  /*a810*/  LEA R6, R7, UR37, 0x3 ;  /* 0x0000002507067c11 */ /* 0x002fc8000f8e18ff */
[----:B------:R-:W1:Y:S02]  /*a820*/  SYNCS.PHASECHK.TRANS64.TRYWAIT P0, [R6+URZ+0x2d860], R2 ;  /* 0x02d86002060075a7 */ /* 0x000e64000800017f */
[----:B-1----:R-:W-:Y:S05]  /*a830*/  @!P0 BRA `(.L_x_10052) ;  /* 0x0000002400888947 */ /* 0x002fea0003800000 */
.L_x_10117:
[----:B------:R-:W-:Y:S05]  /*a840*/  BSYNC B1 ;  /* 0x0000000000017941 */ /* 0x000fea0003800000 */
.L_x_10051:
[----:B------:R-:W2:Y:S01]  /*a850*/  S2R R3, SR_TID.X ;  /* 0x0000000000037919 */ /* 0x000ea20000002100 */
[----:B-1----:R-:W-:Y:S01]  /*a860*/  IMAD.MOV.U32 R2, RZ, RZ, -0x80 ;  /* 0xffffff80ff027424 */ /* 0x002fe200078e00ff */
[----:B------:R-:W-:Y:S01]  /*a870*/  UMOV UR4, 0xffffffff ;  /* 0xffffffff00047882 */ /* 0x000fe20000000000 */
[C---:B------:R-:W-:Y:S01]  /*a880*/  LOP3.LUT P3, RZ, R16.reuse, 0x20, RZ, 0xc0, !PT ;  /* 0x0000002010ff7812 */ /* 0x040fe2000786c0ff */
[----:B------:R-:W-:Y:S01]  /*a890*/  IMAD R7, R7, 0x3000, R28 ;  /* 0x0000300007077824 */ /* 0x000fe200078e021c */
[----:B------:R-:W-:Y:S01]  /*a8a0*/  LOP3.LUT P2, RZ, R16, 0x10, RZ, 0xc0, !PT ;  /* 0x0000001010ff7812 */ /* 0x000fe2000784c0ff */
[----:B------:R-:W-:Y:S01]  /*a8b0*/  IMAD R2, R26, R2, UR36 ;  /* 0x000000241a027e24 */ /* 0x000fe2000f8e0202 */
[----:B------:R-:W-:Y:S02]  /*a8c0*/  LOP3.LUT P1, RZ, R16, 0x8, RZ, 0xc0, !PT ;  /* 0x0000000810ff7812 */ /* 0x000fe4000782c0ff */
[----:B--2---:R-:W-:-:S04]  /*a8d0*/  SHF.R.U32.HI R3, RZ, 0x2, R3 ;  /* 0x00000002ff037819 */ /* 0x004fc80000011603 */
[----:B------:R-:W-:-:S05]  /*a8e0*/  LOP3.LUT R3, R3, 0x1f, RZ, 0xc0, !PT ;  /* 0x0000001f03037812 */ /* 0x000fca00078ec0ff */
[----:B0-----:R-:W-:Y:S01]  /*a8f0*/  IMAD.IADD R8, R2, 0x1, -R3 ;  /* 0x0000000102087824 */ /* 0x001fe200078e0a03 */
[----:B------:R-:W-:Y:S06]  /*a900*/  BRA.DIV UR4, `(.L_x_10053) ;  /* 0x0000002604687947 */ /* 0x000fec000b800000 */
[----:B------:R-:W0:Y:S01]  /*a910*/  SHFL.IDX PT, R2, R17, RZ, 0x1c1f ;  /* 0x001c1fff11027589 */ /* 0x000e2200000e0000 */
[----:B------:R-:W-:-:S03]  /*a920*/  LEA R7, R7, UR37, 0x1 ;  /* 0x0000002507077c11 */ /* 0x000fc6000f8e08ff */
        /* <DEDUP_REMOVED lines=32> */
.L_x_10127:
        /* <DEDUP_REMOVED lines=28> */
[----:B0-----:R-:W-:-:S04]  /*acf0*/  LEA R17, P0, R2, UR4, 0x1 ;  /* 0x0000000402117c11 */ /* 0x001fc8000f8008ff */
[----:B------:R-:W-:Y:S02]  /*ad00*/  LEA.HI.X R18, R2, UR5, R3, 0x1, P0 ;  /* 0x0000000502127c11 */ /* 0x000fe400080f0c03 */
[----:B------:R-:W-:-:S13]  /*ad10*/  PLOP3.LUT P0, PT, PT, PT, PT, 0x80, 0x0 ;  /* 0x000000000000781c */ /* 0x000fda0003f0f070 */
.L_x_10054:
        /* <DEDUP_REMOVED lines=11> */
.L_x_10055:
        /* <DEDUP_REMOVED lines=8> */
.L_x_10043:
[----:B0-----:R-:W-:-:S05]  /*ae50*/  IMAD.U32 R0, RZ, RZ, UR40 ;  /* 0x00000028ff007e24 */ /* 0x001fca000f8e00ff */
[----:B------:R-:W-:-:S13]  /*ae60*/  ISETP.NE.AND P0, PT, R0, 0x3, PT ;  /* 0x000000030000780c */ /* 0x000fda0003f05270 */
[----:B------:R-:W-:Y:S05]  /*ae70*/  @!P0 BRA `(.L_x_10057) ;  /* 0x0000000000048947 */ /* 0x000fea0003800000 */
[----:B------:R-:W-:Y:S01]  /*ae80*/  BPT.TRAP 0x1 ;  /* 0x000000040000795c */ /* 0x000fe20000300000 */
.L_x_10057:
[----:B------:R-:W-:Y:S01]  /*ae90*/  LEA R4, R23, UR37, 0x3 ;  /* 0x0000002517047c11 */ /* 0x000fe2000f8e18ff */
[----:B------:R-:W-:Y:S01]  /*aea0*/  BSSY B0, `(.L_x_10058) ;  /* 0x0000006000007945 */ /* 0x000fe20003800000 */
[----:B------:R-:W-:Y:S02]  /*aeb0*/  SHF.L.U32 R3, R25, 0x1f, RZ ;  /* 0x0000001f19037819 */ /* 0x000fe400000006ff */
[----:B------:R-:W-:Y:S02]  /*aec0*/  MOV R5, 0xffffff80 ;  /* 0xffffff8000057802 */ /* 0x000fe40000000f00 */
[----:B------:R-:W0:Y:S03]  /*aed0*/  SYNCS.PHASECHK.TRANS64.TRYWAIT P0, [R4+URZ+0x2d860], R3 ;  /* 0x02d86003040075a7 */ /* 0x000e26000800017f */
[----:B------:R-:W-:Y:S01]  /*aee0*/  IMAD R5, R10, R5, UR36 ;  /* 0x000000240a057e24 */ /* 0x000fe2000f8e0205 */
[----:B0-----:R-:W-:Y:S06]  /*aef0*/  @!P0 BRA `(.L_x_10059) ;  /* 0x0000002400508947 */ /* 0x001fec0003800000 */
.L_x_10128:
[----:B------:R-:W-:Y:S05]  /*af00*/  BSYNC B0 ;  /* 0x0000000000007941 */ /* 0x000fea0003800000 */
.L_x_10058:
[----:B------:R-:W1:Y:S01]  /*af10*/  S2R R0, SR_TID.X ;  /* 0x0000000000007919 */ /* 0x000e620000002100 */
[----:B------:R-:W-:Y:S01]  /*af20*/  UMOV UR4, 0xffffffff ;  /* 0xffffffff00047882 */ /* 0x000fe20000000000 */
[C---:B------:R-:W-:Y:S01]  /*af30*/  LOP3.LUT P3, RZ, R16.reuse, 0x20, RZ, 0xc0, !PT ;  /* 0x0000002010ff7812 */ /* 0x040fe2000786c0ff */
[----:B------:R-:W-:Y:S01]  /*af40*/  IMAD R7, R23, 0x3000, R28 ;  /* 0x0000300017077824 */ /* 0x000fe200078e021c */
[C---:B------:R-:W-:Y:S02]  /*af50*/  LOP3.LUT P2, RZ, R16.reuse, 0x10, RZ, 0xc0, !PT ;  /* 0x0000001010ff7812 */ /* 0x040fe4000784c0ff */
[----:B------:R-:W-:Y:S02]  /*af60*/  LOP3.LUT P1, RZ, R16, 0x8, RZ, 0xc0, !PT ;  /* 0x0000000810ff7812 */ /* 0x000fe4000782c0ff */
[----:B-1----:R-:W-:-:S04]  /*af70*/  SHF.R.U32.HI R0, RZ, 0x2, R0 ;  /* 0x00000002ff007819 */ /* 0x002fc80000011600 */
[----:B------:R-:W-:-:S05]  /*af80*/  LOP3.LUT R0, R0, 0x1f, RZ, 0xc0, !PT ;  /* 0x0000001f00007812 */ /* 0x000fca00078ec0ff */
[----:B------:R-:W-:Y:S01]  /*af90*/  IMAD.IADD R5, R5, 0x1, -R0 ;  /* 0x0000000105057824 */ /* 0x000fe200078e0a00 */
[----:B------:R-:W-:Y:S06]  /*afa0*/  BRA.DIV UR4, `(.L_x_10060) ;  /* 0x0000002604387947 */ /* 0x000fec000b800000 */
[----:B------:R-:W1:Y:S01]  /*afb0*/  S2R R2, SR_TID.X ;  /* 0x0000000000027919 */ /* 0x000e620000002100 */
[----:B------:R-:W2:Y:S04]  /*afc0*/  SHFL.IDX PT, R14, R17, RZ, 0x1c1f ;  /* 0x001c1fff110e7589 */ /* 0x000ea800000e0000 */
[----:B------:R-:W0:Y:S01]  /*afd0*/  SHFL.IDX PT, R0, R18, RZ, 0x1c1f ;  /* 0x001c1fff12007589 */ /* 0x000e2200000e0000 */
[----:B-1----:R-:W-:-:S05]  /*afe0*/  IMAD.SHL.U32 R2, R2, 0x8, RZ ;  /* 0x0000000802027824 */ /* 0x002fca00078e00ff */
[----:B------:R-:W-:-:S05]  /*aff0*/  LOP3.LUT R2, R2, 0x18, RZ, 0xc0, !PT ;  /* 0x0000001802027812 */ /* 0x000fca00078ec0ff */
[----:B------:R-:W-:-:S05]  /*b000*/  IMAD.SHL.U32 R6, R2, 0x2, RZ ;  /* 0x0000000202067824 */ /* 0x000fca00078e00ff */
[----:B--2---:R-:W-:Y:S02]  /*b010*/  IADD3 R2, P0, R14, R6, RZ ;  /* 0x000000060e027210 */ /* 0x004fe40007f1e0ff */
[----:B------:R-:W1:Y:S02]  /*b020*/  SHFL.IDX PT, R14, R17, 0x1, 0x1c1f ;  /* 0x003c1f00110e7f89 */ /* 0x000e6400000e0000 */
[----:B0-----:R-:W-:Y:S02]  /*b030*/  IADD3.X R3, RZ, R0, RZ, P0, !PT ;  /* 0x00000000ff037210 */ /* 0x001fe400007fe4ff */
[----:B------:R-:W-:Y:S02]  /*b040*/  ISETP.LT.OR P0, PT, R5, 0x1, P3 ;  /* 0x000000010500780c */ /* 0x000fe40001f01670 */
[----:B------:R-:W-:Y:S02]  /*b050*/  LEA R0, R7, UR37, 0x1 ;  /* 0x0000002507007c11 */ /* 0x000fe4000f8e08ff */
[----:B------:R-:W-:Y:S09]  /*b060*/  SHFL.IDX PT, R7, R18, 0x3, 0x1c1f ;  /* 0x007c1f0012077f89 */ /* 0x000ff200000e0000 */
[----:B------:R-:W-:Y:S01]  /*b070*/  LDGSTS.E.BYPASS.LTC128B.128 [R0+0x400], desc[UR48][R2.64], !P0 ;  /* 0x0040000002007fae */ /* 0x000fe2000c101d70 */
        /* <DEDUP_REMOVED lines=11> */
[----:B------:R-:W-:Y:S01]  /*b130*/  LDGSTS.E.BYPASS.LTC128B.128 [R0+0x2c00], desc[UR48][R2.64+0x40], !P0 ;  /* 0x02c0004002007fae */ /* 0x000fe2000c101d70 */
[----:B------:R-:W-:-:S13]  /*b140*/  ISETP.LT.OR P0, PT, R5, 0x21, P1 ;  /* 0x000000210500780c */ /* 0x000fda0000f01670 */
[----:B------:R0:W-:Y:S04]  /*b150*/  LDGSTS.E.BYPASS.LTC128B.128 [R0+0x4c00], desc[UR48][R2.64+0x80], !P0 ;  /* 0x04c0008002007fae */ /* 0x0001e8000c101d70 */
[----:B0-----:R-:W0:Y:S01]  /*b160*/  SHFL.IDX PT, R3, R18, 0x2, 0x1c1f ;  /* 0x005c1f0012037f89 */ /* 0x001e2200000e0000 */
[----:B-1----:R-:W-:-:S03]  /*b170*/  IADD3 R2, P0, R14, R6, RZ ;  /* 0x000000060e027210 */ /* 0x002fc60007f1e0ff */
[----:B------:R1:W2:Y:S02]  /*b180*/  SHFL.IDX PT, R14, R17, 0x3, 0x1c1f ;  /* 0x007c1f00110e7f89 */ /* 0x0002a400000e0000 */
[----:B0-----:R-:W-:Y:S01]  /*b190*/  IMAD.X R3, RZ, RZ, R3, P0 ;  /* 0x000000ffff037224 */ /* 0x001fe200000e0603 */
[----:B------:R-:W-:-:S13]  /*b1a0*/  ISETP.LT.OR P0, PT, R5, 0x41, P3 ;  /* 0x000000410500780c */ /* 0x000fda0001f01670 */
[----:B------:R1:W-:Y:S01]  /*b1b0*/  LDGSTS.E.BYPASS.LTC128B.128 [R0+0x1400], desc[UR48][R2.64], !P0 ;  /* 0x0140000002007fae */ /* 0x0003e2000c101d70 */
[----:B------:R-:W-:-:S13]  /*b1c0*/  ISETP.LT.OR P0, PT, R5, 0x41, P2 ;  /* 0x000000410500780c */ /* 0x000fda0001701670 */
[----:B------:R1:W-:Y:S01]  /*b1d0*/  LDGSTS.E.BYPASS.LTC128B.128 [R0+0x3400], desc[UR48][R2.64+0x40], !P0 ;  /* 0x0340004002007fae */ /* 0x0003e2000c101d70 */
[----:B------:R-:W-:-:S13]  /*b1e0*/  ISETP.LT.OR P0, PT, R5, 0x41, P1 ;  /* 0x000000410500780c */ /* 0x000fda0000f01670 */
[----:B--2---:R1:W-:Y:S02]  /*b1f0*/  LDGSTS.E.BYPASS.LTC128B.128 [R0+0x5400], desc[UR48][R2.64+0x80], !P0 ;  /* 0x0540008002007fae */ /* 0x0043e4000c101d70 */
.L_x_10138:
        /* <DEDUP_REMOVED lines=13> */
.L_x_10061:
[----:B------:R-:W-:Y:S02]  /*b2d0*/  PLOP3.LUT P1, PT, P1, P0, PT, 0xa2, 0x0 ;  /* 0x000000000000781c */ /* 0x000fe40000f21472 */
[----:B------:R-:W-:-:S08]  /*b2e0*/  @P0 R2UR P1, UR4, R4 ;  /* 0x00000000040402ca */ /* 0x000fd00000020000 */
[----:B------:R-:W-:-:S05]  /*b2f0*/  @P0 PLOP3.LUT P0, PT, P1, PT, PT, 0x80, 0x0 ;  /* 0x000000000000081c */ /* 0x000fca0000f0f070 */
[----:B------:R-:W-:Y:S01]  /*b300*/  @!P1 SYNCS.ARRIVE.TRANS64.RED.A0T1 RZ, [UR4+0x2d850], RZ ;  /* 0x02d850ffffff99a7 */ /* 0x000fe20008200404 */
[----:B------:R-:W-:Y:S07]  /*b310*/  @!P1 ARRIVES.LDGSTSBAR.64.TRANSCNT [UR4+0x2d850] ;  /* 0x02d85000ff0099b0 */ /* 0x000fee0008000a84 */
[----:B------:R-:W-:Y:S05]  /*b320*/  @P0 BRA.U.ANY `(.L_x_10061) ;  /* 0xfffffffd00e80947 */ /* 0x000fea000393ffff */
[----:B------:R-:W-:Y:S01]  /*b330*/  NOP ;  /* 0x0000000000007918 */ /* 0x000fe20000000000 */
[----:B0-----:R-:W-:-:S04]  /*b340*/  MOV R0, UR40 ;  /* 0x0000002800007c02 */ /* 0x001fc80008000f00 */
[----:B------:R-:W-:-:S13]  /*b350*/  ISETP.NE.AND P2, PT, R0, 0x3, PT ;  /* 0x000000030000780c */ /* 0x000fda0003f45270 */
[----:B------:R-:W-:Y:S05]  /*b360*/  @!P2 BRA `(.L_x_10062) ;  /* 0x000000000004a947 */ /* 0x000fea0003800000 */
[----:B------:R-:W-:Y:S01]  /*b370*/  BPT.TRAP 0x1 ;  /* 0x000000040000795c */ /* 0x000fe20000300000 */
.L_x_10062:
[----:B------:R-:W2:Y:S01]  /*b380*/  LDL.LU R3, [R1+0xc] ;  /* 0x00000c0001037983 */ /* 0x000ea20000300800 */
[----:B------:R-:W-:Y:S01]  /*b390*/  VIADD R23, R23, 0x1 ;  /* 0x0000000117177836 */ /* 0x000fe20000000000 */
[----:B------:R-:W-:Y:S01]  /*b3a0*/  ULDC UR4, c[0x0][0xc34] ;  /* 0x00030d0000047ab9 */ /* 0x000fe20000000800 */
[----:B------:R0:W-:Y:S01]  /*b3b0*/  SYNCS.ARRIVE.TRANS64.A1T0 RZ, [R4+URZ+0x2d850], RZ ;  /* 0x02d850ff04ff79a7 */ /* 0x0001e2000810003f */
[----:B------:R-:W3:Y:S02]  /*b3c0*/  LDL.LU R2, [R1+0x10] ;  /* 0x0000100001027983 */ /* 0x000ee40000300800 */
[----:B------:R-:W-:-:S04]  /*b3d0*/  ISETP.NE.AND P0, PT, R23, 0x2, PT ;  /* 0x000000021700780c */ /* 0x000fc80003f05270 */
[----:B------:R-:W-:Y:S02]  /*b3e0*/  SEL R23, R23, RZ, P0 ;  /* 0x000000ff17177207 */ /* 0x000fe40000000000 */
[----:B------:R-:W-:-:S04]  /*b3f0*/  SEL R0, RZ, 0x1, P0 ;  /* 0x00000001ff007807 */ /* 0x000fc80000000000 */
[----:B------:R-:W-:Y:S01]  /*b400*/  LOP3.LUT R25, R25, R0, RZ, 0x3c, !PT ;  /* 0x0000000019197212 */ /* 0x000fe200078e3cff */
[----:B--2---:R-:W-:Y:S02]  /*b410*/  VIADD R3, R3, UR41 ;  /* 0x0000002903037c36 */ /* 0x004fe40008000000 */
[----:B---3--:R-:W-:-:S03]  /*b420*/  VIADD R2, R2, 0x1 ;  /* 0x0000000102027836 */ /* 0x008fc60000000000 */
[----:B------:R0:W-:Y:S01]  /*b430*/  STL [R1+0xc], R3 ;  /* 0x00000c0301007387 */ /* 0x0001e20000100800 */
[----:B------:R-:W-:-:S03]  /*b440*/  ISETP.GE.AND P0, PT, R3, UR4, PT ;  /* 0x0000000403007c0c */ /* 0x000fc6000bf06270 */
[----:B------:R0:W-:Y:S10]  /*b450*/  STL [R1+0x10], R2 ;  /* 0x0000100201007387 */ /* 0x0001f40000100800 */
[----:B0-----:R-:W-:Y:S05]  /*b460*/  @!P0 BRA `(.L_x_10063) ;  /* 0xffffffd000048947 */ /* 0x001fea000383ffff */
[----:B------:R-:W-:-:S07]  /*b470*/  LOP3.LUT R0, R2, 0x1, RZ, 0xc, !PT ;  /* 0x0000000102007812 */ /* 0x000fce00078e0cff */
.L_x_10028:
[----:B------:R-:W0:Y:S01]  /*b480*/  S2R R3, SR_CgaCtaId ;  /* 0x0000000000037919 */ /* 0x000e220000008800 */
[----:B------:R-:W-:Y:S01]  /*b490*/  MOV R2, 0x400 ;  /* 0x0000040000027802 */ /* 0x000fe20000000f00 */
[----:B------:R-:W-:Y:S01]  /*b4a0*/  BSSY B0, `(.L_x_10064) ;  /* 0x0000005000007945 */ /* 0x000fe20003800000 */
[----:B------:R-:W-:Y:S02]  /*b4b0*/  SHF.L.U32 R0, R0, 0x1f, RZ ;  /* 0x0000001f00007819 */ /* 0x000fe400000006ff */
[----:B0-----:R-:W-:-:S04]  /*b4c0*/  LEA R4, R3, R2, 0x18 ;  /* 0x0000000203047211 */ /* 0x001fc800078ec0ff */
[----:B------:R-:W0:Y:S02]  /*b4d0*/  SYNCS.PHASECHK.TRANS64.TRYWAIT P0, [R4+URZ+0x2d820], R0 ;  /* 0x02d82000040075a7 */ /* 0x000e24000800017f */
[----:B0-----:R-:W-:Y:S05]  /*b4e0*/  @!P0 BRA `(.L_x_10065) ;  /* 0x00000024004c8947 */ /* 0x001fea0003800000 */
.L_x_10139:
[----:B------:R-:W-:Y:S05]  /*b4f0*/  BSYNC B0 ;  /* 0x0000000000007941 */ /* 0x000fea0003800000 */
.L_x_10064:
[----:B------:R-:W-:-:S03]  /*b500*/  UMOV UR4, 0xffffffff ;  /* 0xffffffff00047882 */ /* 0x000fc60000000000 */
[----:B------:R-:W-:Y:S05]  /*b510*/  BRA.DIV UR4, `(.L_x_10066) ;  /* 0x0000002604547947 */ /* 0x000fea000b800000 */
[----:B0-----:R-:W0:Y:S02]  /*b520*/  S2R R0, SR_TID.X ;  /* 0x0000000000007919 */ /* 0x001e240000002100 */
[----:B0-----:R-:W-:-:S04]  /*b530*/  SHF.R.U32.HI R0, RZ, 0x5, R0 ;  /* 0x00000005ff007819 */ /* 0x001fc80000011600 */
[----:B------:R-:W-:-:S05]  /*b540*/  LOP3.LUT R0, R0, 0x3, RZ, 0xc0, !PT ;  /* 0x0000000300007812 */ /* 0x000fca00078ec0ff */
[----:B------:R0:W1:Y:S02]  /*b550*/  SHFL.IDX PT, R14, R0, RZ, 0x1f ;  /* 0x00001fff000e7589 */ /* 0x00006400000e0000 */
.L_x_10142:
[----:B-1----:R-:W-:Y:S01]  /*b560*/  ISETP.NE.AND P0, PT, R14, RZ, PT ;  /* 0x000000ff0e00720c */ /* 0x002fe20003f05270 */
[----:B------:R-:W-:-:S12]  /*b570*/  BSSY B0, `(.L_x_10067) ;  /* 0x0000024000007945 */ /* 0x000fd80003800000 */
[----:B------:R-:W-:Y:S05]  /*b580*/  @P0 BRA `(.L_x_10068) ;  /* 0x0000000000880947 */ /* 0x000fea0003800000 */
[----:B------:R-:W-:-:S03]  /*b590*/  UMOV UR4, 0xffffffff ;  /* 0xffffffff00047882 */ /* 0x000fc60000000000 */
[----:B------:R-:W-:Y:S05]  /*b5a0*/  BRA.DIV UR4, `(.L_x_10069) ;  /* 0x0000002604647947 */ /* 0x000fea000b800000 */
[----:B------:R-:W-:-:S13]  /*b5b0*/  ELECT P6, URZ, PT ;  /* 0x00000000003f782f */ /* 0x000fda00038c0000 */
.L_x_10145:
[----:B------:R-:W-:Y:S05]  /*b5c0*/  @!P6 BRA `(.L_x_10068) ;  /* 0x000000000078e947 */ /* 0x000fea0003800000 */
[----:B------:R-:W-:-:S06]  /*b5d0*/  ULOP3.LUT UR4, UR42, 0x2, URZ, 0xfc, !UPT ;  /* 0x000000022a047892 */ /* 0x000fcc000f8efc3f */
[----:B0-----:R-:W-:-:S04]  /*b5e0*/  MOV R0, UR4 ;  /* 0x0000000400007c02 */ /* 0x001fc80008000f00 */
[----:B------:R-:W-:-:S13]  /*b5f0*/  ISETP.NE.AND P0, PT, R0, 0x3, PT ;  /* 0x000000030000780c */ /* 0x000fda0003f05270 */
[----:B------:R-:W-:Y:S05]  /*b600*/  @!P0 BRA `(.L_x_10070) ;  /* 0x0000000000048947 */ /* 0x000fea0003800000 */
[----:B------:R-:W-:Y:S01]  /*b610*/  BPT.TRAP 0x1 ;  /* 0x000000040000795c */ /* 0x000fe20000300000 */
.L_x_10070:
[----:B------:R-:W-:Y:S01]  /*b620*/  IMAD R3, R23, 0x8, R4 ;  /* 0x0000000817037824 */ /* 0x000fe200078e0204 */
[----:B------:R-:W-:Y:S01]  /*b630*/  SHF.L.U32 R2, R25, 0x1f, RZ ;  /* 0x0000001f19027819 */ /* 0x000fe200000006ff */
[----:B------:R-:W-:-:S03]  /*b640*/  VIADD R23, R23, 0x1 ;  /* 0x0000000117177836 */ /* 0x000fc60000000000 */
[----:B------:R-:W0:Y:S02]  /*b650*/  SYNCS.PHASECHK.TRANS64.TRYWAIT P1, [R3+URZ+0x2d840], R2 ;  /* 0x02d84002030075a7 */ /* 0x000e24000802017f */
[----:B------:R-:W-:-:S04]  /*b660*/  ISETP.NE.AND P2, PT, R23, 0x2, PT ;  /* 0x000000021700780c */ /* 0x000fc80003f45270 */
[----:B------:R-:W-:Y:S01]  /*b670*/  SEL R0, RZ, 0x1, P2 ;  /* 0x00000001ff007807 */ /* 0x000fe20001000000 */
[----:B0-----:R-:W-:Y:S08]  /*b680*/  @!P1 BRA `(.L_x_10071) ;  /* 0x00000024004c9947 */ /* 0x001ff00003800000 */
.L_x_10146:
[----:B------:R-:W-:Y:S02]  /*b690*/  SEL R23, R23, RZ, P2 ;  /* 0x000000ff17177207 */ /* 0x000fe40001000000 */
[----:B------:R-:W-:Y:S01]  /*b6a0*/  LOP3.LUT R0, R25, R0, RZ, 0x3c, !PT ;  /* 0x0000000019007212 */ /* 0x000fe200078e3cff */
[----:B------:R-:W-:Y:S06]  /*b6b0*/  @!P0 BRA `(.L_x_10072) ;  /* 0x0000000000048947 */ /* 0x000fec0003800000 */
[----:B------:R-:W-:Y:S01]  /*b6c0*/  BPT.TRAP 0x1 ;  /* 0x000000040000795c */ /* 0x000fe20000300000 */
.L_x_10072:
[----:B------:R-:W-:Y:S01]  /*b6d0*/  IMAD R23, R23, 0x8, R4 ;  /* 0x0000000817177824 */ /* 0x000fe200078e0204 */
[----:B------:R-:W-:-:S04]  /*b6e0*/  SHF.L.U32 R0, R0, 0x1f, RZ ;  /* 0x0000001f00007819 */ /* 0x000fc800000006ff */
[----:B------:R-:W1:Y:S02]  /*b6f0*/  SYNCS.PHASECHK.TRANS64.TRYWAIT P1, [R23+URZ+0x2d840], R0 ;  /* 0x02d84000170075a7 */ /* 0x000e64000802017f */
[----:B-1----:R-:W-:Y:S05]  /*b700*/  @!P1 BRA `(.L_x_10073) ;  /* 0x0000002400409947 */ /* 0x002fea0003800000 */
.L_x_10147:
[----:B------:R-:W-:Y:S05]  /*b710*/  @!P0 BRA `(.L_x_10074) ;  /* 0x0000000000048947 */ /* 0x000fea0003800000 */
[----:B------:R-:W-:Y:S01]  /*b720*/  BPT.TRAP 0x1 ;  /* 0x000000040000795c */ /* 0x000fe20000300000 */
.L_x_10074:
[----:B------:R-:W2:Y:S02]  /*b730*/  SYNCS.PHASECHK.TRANS64.TRYWAIT P1, [R3+URZ+0x2d860], R2 ;  /* 0x02d86002030075a7 */ /* 0x000ea4000802017f */
[----:B--2---:R-:W-:Y:S05]  /*b740*/  @!P1 BRA `(.L_x_10075) ;  /* 0x0000002400449947 */ /* 0x004fea0003800000 */
.L_x_10148:
[----:B------:R-:W-:Y:S05]  /*b750*/  @!P0 BRA `(.L_x_10076) ;  /* 0x0000000000048947 */ /* 0x000fea0003800000 */
[----:B------:R-:W-:Y:S01]  /*b760*/  BPT.TRAP 0x1 ;  /* 0x000000040000795c */ /* 0x000fe20000300000 */
.L_x_10076:
[----:B---3--:R3:W4:Y:S02]  /*b770*/  SYNCS.PHASECHK.TRANS64.TRYWAIT P0, [R23+URZ+0x2d860], R0 ;  /* 0x02d86000170075a7 */ /* 0x008724000800017f */
[----:B----4-:R-:W-:Y:S05]  /*b780*/  @!P0 NANOSLEEP.SYNCS 0x989680 ;  /* 0x009896800000895d */ /* 0x010fea0003900000 */
[----:B------:R-:W4:Y:S02]  /*b790*/  @!P0 SYNCS.PHASECHK.TRANS64 P0, [R23+URZ+0x2d860], R0 ;  /* 0x02d86000170085a7 */ /* 0x000f24000800007f */
[----:B----4-:R-:W-:Y:S05]  /*b7a0*/  @!P0 BRA `(.L_x_10076) ;  /* 0xfffffffc00f08947 */ /* 0x010fea000383ffff */
.L_x_10068:
[----:B------:R-:W-:Y:S05]  /*b7b0*/  BSYNC B0 ;  /* 0x0000000000007941 */ /* 0x000fea0003800000 */
.L_x_10067:
[----:B------:R-:W-:Y:S05]  /*b7c0*/  EXIT ;  /* 0x000000000000794d */ /* 0x000fea0003800000 */
.L_x_10000:
[----:B0-----:R-:W-:-:S04]  /*b7d0*/  MOV R3, UR40 ;  /* 0x0000002800037c02 */ /* 0x001fc80008000f00 */
[----:B------:R0:W1:Y:S03]  /*b7e0*/  SYNCS.PHASECHK.TRANS64.TRYWAIT P1, [R3+URZ+0x2d800], R0 ;  /* 0x02d80000030075a7 */ /* 0x000066000802017f */
[----:B-1----:R-:W-:Y:S05]  /*b7f0*/  @!P1 NANOSLEEP.SYNCS 0x989680 ;  /* 0x009896800000995d */ /* 0x002fea0003900000 */
[----:B------:R-:W1:Y:S02]  /*b800*/  @!P1 SYNCS.PHASECHK.TRANS64 P1, [R3+URZ+0x2d800], R0 ;  /* 0x02d80000030095a7 */ /* 0x000e64000802007f */
[----:B-1----:R-:W-:Y:S05]  /*b810*/  @!P1 BRA `(.L_x_10000) ;  /* 0xfffffffc00ec9947 */ /* 0x002fea000383ffff */
[----:B------:R-:W-:Y:S05]  /*b820*/  BRA `(.L_x_10077) ;  /* 0xffffff5800787947 */ /* 0x000fea000383ffff */
.L_x_10004:
[----:B-1----:R1:W2:Y:S02]  /*b830*/  SYNCS.PHASECHK.TRANS64.TRYWAIT P1, [R0+URZ+0x2d830], R3 ;  /* 0x02d83003000075a7 */ /* 0x0022a4000802017f */
[----:B--2---:R-:W-:Y:S05]  /*b840*/  @!P1 NANOSLEEP.SYNCS 0x989680 ;  /* 0x009896800000995d */ /* 0x004fea0003900000 */
[----:B------:R-:W2:Y:S02]  /*b850*/  @!P1 SYNCS.PHASECHK.TRANS64 P1, [R0+URZ+0x2d830], R3 ;  /* 0x02d83003000095a7 */ /* 0x000ea4000802007f */
[----:B--2---:R-:W-:Y:S05]  /*b860*/  @!P1 BRA `(.L_x_10004) ;  /* 0xfffffffc00f09947 */ /* 0x004fea000383ffff */
[----:B------:R-:W-:Y:S05]  /*b870*/  BRA `(.L_x_10003) ;  /* 0xffffff5800987947 */ /* 0x000fea000383ffff */
.L_x_10010:
[----:B--2---:R-:W-:-:S04]  /*b880*/  IMAD.U32 R7, RZ, RZ, UR6 ;  /* 0x00000006ff077e24 */ /* 0x004fc8000f8e00ff */
[----:B------:R2:W3:Y:S03]  /*b890*/  SYNCS.PHASECHK.TRANS64.TRYWAIT P1, [R7+URZ+0x2d830], R6 ;  /* 0x02d83006070075a7 */ /* 0x0004e6000802017f */
[----:B---3--:R-:W-:Y:S05]  /*b8a0*/  @!P1 NANOSLEEP.SYNCS 0x989680 ;  /* 0x009896800000995d */ /* 0x008fea0003900000 */
[----:B------:R-:W3:Y:S02]  /*b8b0*/  @!P1 SYNCS.PHASECHK.TRANS64 P1, [R7+URZ+0x2d830], R6 ;  /* 0x02d83006070095a7 */ /* 0x000ee4000802007f */
[----:B---3--:R-:W-:Y:S05]  /*b8c0*/  @!P1 BRA `(.L_x_10010) ;  /* 0xfffffffc00ec9947 */ /* 0x008fea000383ffff */
[----:B------:R-:W-:Y:S05]  /*b8d0*/  BRA `(.L_x_10007) ;  /* 0xffffff8400647947 */ /* 0x000fea000383ffff */
.L_x_10014:
[----:B-1----:R-:W-:-:S04]  /*b8e0*/  IMAD.U32 R7, RZ, RZ, UR6 ;  /* 0x00000006ff077e24 */ /* 0x002fc8000f8e00ff */
[----:B------:R1:W2:Y:S03]  /*b8f0*/  SYNCS.PHASECHK.TRANS64.TRYWAIT P1, [R7+URZ+0x2d850], R6 ;  /* 0x02d85006070075a7 */ /* 0x0002a6000802017f */
[----:B--2---:R-:W-:Y:S05]  /*b900*/  @!P1 NANOSLEEP.SYNCS 0x989680 ;  /* 0x009896800000995d */ /* 0x004fea0003900000 */
[----:B------:R-:W2:Y:S02]  /*b910*/  @!P1 SYNCS.PHASECHK.TRANS64 P1, [R7+URZ+0x2d850], R6 ;  /* 0x02d85006070095a7 */ /* 0x000ea4000802007f */
[----:B--2---:R-:W-:Y:S05]  /*b920*/  @!P1 BRA `(.L_x_10014) ;  /* 0xfffffffc00ec9947 */ /* 0x004fea000383ffff */
[----:B------:R-:W-:Y:S05]  /*b930*/  BRA `(.L_x_10011) ;  /* 0xffffff8800107947 */ /* 0x000fea000383ffff */
.L_x_10021:
[----:B--2---:R-:W-:-:S04]  /*b940*/  IMAD.U32 R7, RZ, RZ, UR8 ;  /* 0x00000008ff077e24 */ /* 0x004fc8000f8e00ff */
[----:B------:R2:W3:Y:S03]  /*b950*/  SYNCS.PHASECHK.TRANS64.TRYWAIT P1, [R7+URZ+0x2d850], R0 ;  /* 0x02d85000070075a7 */ /* 0x0004e6000802017f */
[----:B---3--:R-:W-:Y:S05]  /*b960*/  @!P1 NANOSLEEP.SYNCS 0x989680 ;  /* 0x009896800000995d */ /* 0x008fea0003900000 */
[----:B------:R-:W3:Y:S02]  /*b970*/  @!P1 SYNCS.PHASECHK.TRANS64 P1, [R7+URZ+0x2d850], R0 ;  /* 0x02d85000070095a7 */ /* 0x000ee4000802007f */
[----:B---3--:R-:W-:Y:S05]  /*b980*/  @!P1 BRA `(.L_x_10021) ;  /* 0xfffffffc00ec9947 */ /* 0x008fea000383ffff */
[----:B------:R-:W-:Y:S05]  /*b990*/  BRA `(.L_x_10020) ;  /* 0xffffffac00447947 */ /* 0x000fea000383ffff */
.L_x_10032:
        /* <DEDUP_REMOVED lines=8> */
[----:B0-2---:R-:W-:Y:S05]  /*ba20*/  WARPSYNC.COLLECTIVE R15, `(.L_x_10079) ;  /* 0x000000000f087348 */ /* 0x005fea0003c00000 */
[----:B------:R1:W3:Y:S02]  /*ba30*/  SHFL.IDX P6, R14, R13, R12, R11 ;  /* 0x0000000c0d0e7389 */ /* 0x0002e400000c000b */
[----:B0123--:R-:W-:Y:S01]  /*ba40*/  ENDCOLLECTIVE ;  /* 0x000000000000791b */ /* 0x00ffe20003800000 */
.L_x_10079:
[----:B------:R-:W-:Y:S05]  /*ba50*/  BSYNC B0 ;  /* 0x0000000000007941 */ /* 0x000fea0003800000 */
.L_x_10078:
[----:B------:R-:W-:Y:S05]  /*ba60*/  BRA `(.L_x_10080) ;  /* 0xffffffcc00f47947 */ /* 0x000fea000383ffff */
.L_x_10035:
[----:B0-----:R0:W1:Y:S02]  /*ba70*/  SYNCS.PHASECHK.TRANS64.TRYWAIT P0, [R0+URZ+0x2d840], R2 ;  /* 0x02d84002000075a7 */ /* 0x001064000800017f */
[----:B-1----:R-:W-:Y:S05]  /*ba80*/  @!P0 NANOSLEEP.SYNCS 0x989680 ;  /* 0x009896800000895d */ /* 0x002fea0003900000 */
[----:B------:R-:W1:Y:S02]  /*ba90*/  @!P0 SYNCS.PHASECHK.TRANS64 P0, [R0+URZ+0x2d840], R2 ;  /* 0x02d84002000085a7 */ /* 0x000e64000800007f */
[----:B-1----:R-:W-:Y:S05]  /*baa0*/  @!P0 BRA `(.L_x_10035) ;  /* 0xfffffffc00f08947 */ /* 0x002fea000383ffff */
[----:B------:R-:W-:Y:S05]  /*bab0*/  BRA `(.L_x_10081) ;  /* 0xffffffd000e47947 */ /* 0x000fea000383ffff */
.L_x_10036:
        /* <DEDUP_REMOVED lines=8> */
.L_x_10083:
[----:B------:R-:W-:Y:S05]  /*bb40*/  BSYNC B0 ;  /* 0x0000000000007941 */ /* 0x000fea0003800000 */
.L_x_10082:
[----:B------:R-:W-:Y:S01]  /*bb50*/  IMAD.MOV.U32 R13, RZ, RZ, R5 ;  /* 0x000000ffff0d7224 */ /* 0x000fe200078e0005 */
[----:B------:R-:W-:Y:S01]  /*bb60*/  MOV R15, 0xffffffff ;  /* 0xffffffff000f7802 */ /* 0x000fe20000000f00 */
[----:B------:R-:W-:Y:S01]  /*bb70*/  IMAD.MOV.U32 R12, RZ, RZ, RZ ;  /* 0x000000ffff0c7224 */ /* 0x000fe200078e00ff */
[----:B------:R-:W-:Y:S01]  /*bb80*/  MOV R2, R14 ;  /* 0x0000000e00027202 */ /* 0x000fe20000000f00 */
[----:B------:R-:W-:Y:S01]  /*bb90*/  IMAD.MOV.U32 R11, RZ, RZ, 0x1c1f ;  /* 0x00001c1fff0b7424 */ /* 0x000fe200078e00ff */
[----:B------:R-:W-:-:S13]  /*bba0*/  ISETP.GE.AND P0, PT, R9, 0x1, PT ;  /* 0x000000010900780c */ /* 0x000fda0003f06270 */
[----:B------:R-:W-:Y:S05]  /*bbb0*/  WARPSYNC.COLLECTIVE R15, `(.L_x_10084) ;  /* 0x000000000f087348 */ /* 0x000fea0003c00000 */
[----:B------:R0:W1:Y:S02]  /*bbc0*/  SHFL.IDX P6, R14, R13, R12, R11 ;  /* 0x0000000c0d0e7389 */ /* 0x00006400000c000b */
[----:B01----:R-:W-:Y:S01]  /*bbd0*/  ENDCOLLECTIVE ;  /* 0x000000000000791b */ /* 0x003fe20003800000 */
.L_x_10084:
[----:B------:R-:W-:Y:S01]  /*bbe0*/  @P0 LEA R7, R4, UR37, 0x1 ;  /* 0x0000002504070c11 */ /* 0x000fe2000f8e08ff */
[----:B------:R-:W-:Y:S01]  /*bbf0*/  IMAD.MOV.U32 R13, RZ, RZ, R6 ;  /* 0x000000ffff0d7224 */ /* 0x000fe200078e0006 */
[----:B------:R-:W-:Y:S01]  /*bc00*/  MOV R12, 0x1 ;  /* 0x00000001000c7802 */ /* 0x000fe20000000f00 */
[----:B------:R-:W-:-:S07]  /*bc10*/  IMAD.MOV.U32 R3, RZ, RZ, R14 ;  /* 0x000000ffff037224 */ /* 0x000fce00078e000e */
[----:B------:R-:W-:Y:S05]  /*bc20*/  WARPSYNC.COLLECTIVE R15, `(.L_x_10085) ;  /* 0x000000000f087348 */ /* 0x000fea0003c00000 */
[----:B------:R0:W1:Y:S02]  /*bc30*/  SHFL.IDX P6, R14, R13, R12, R11 ;  /* 0x0000000c0d0e7389 */ /* 0x00006400000c000b */
[----:B01----:R-:W-:Y:S01]  /*bc40*/  ENDCOLLECTIVE ;  /* 0x000000000000791b */ /* 0x003fe20003800000 */
.L_x_10085:
        /* <DEDUP_REMOVED lines=17> */
.L_x_10086:
[----:B------:R-:W-:Y:S01]  /*bd60*/  @P0 LEA R7, R4, UR37, 0x1 ;  /* 0x0000002504070c11 */ /* 0x000fe2000f8e08ff */
[----:B------:R-:W-:Y:S02]  /*bd70*/  IMAD.MOV.U32 R13, RZ, RZ, R6 ;  /* 0x000000ffff0d7224 */ /* 0x000fe400078e0006 */
[----:B------:R-:W-:Y:S02]  /*bd80*/  IMAD.MOV.U32 R12, RZ, RZ, 0x2 ;  /* 0x00000002ff0c7424 */ /* 0x000fe400078e00ff */
[----:B------:R-:W-:-:S07]  /*bd90*/  IMAD.MOV.U32 R3, RZ, RZ, R14 ;  /* 0x000000ffff037224 */ /* 0x000fce00078e000e */
[----:B------:R-:W-:Y:S05]  /*bda0*/  WARPSYNC.COLLECTIVE R15, `(.L_x_10087) ;  /* 0x000000000f087348 */ /* 0x000fea0003c00000 */
[----:B------:R0:W1:Y:S02]  /*bdb0*/  SHFL.IDX P6, R14, R13, R12, R11 ;  /* 0x0000000c0d0e7389 */ /* 0x00006400000c000b */
[----:B01----:R-:W-:Y:S01]  /*bdc0*/  ENDCOLLECTIVE ;  /* 0x000000000000791b */ /* 0x003fe20003800000 */
.L_x_10087:
[----:B------:R-:W-:-:S04]  /*bdd0*/  @P0 LEA R3, P1, R8, R3, 0x1 ;  /* 0x0000000308030211 */ /* 0x000fc800078208ff */
[----:B------:R-:W-:-:S04]  /*bde0*/  @P0 IADD3.X R2, RZ, R2, RZ, P1, !PT ;  /* 0x00000002ff020210 */ /* 0x000fc80000ffe4ff */
[-C--:B------:R-:W-:Y:S02]  /*bdf0*/  @P0 LOP3.LUT R3, R3, R2.reuse, RZ, 0x3c, !PT ;  /* 0x0000000203030212 */ /* 0x080fe400078e3cff */
        /* <DEDUP_REMOVED lines=14> */
.L_x_10088:
[----:B------:R-:W-:Y:S01]  /*bee0*/  @P0 LEA R7, R4, UR37, 0x1 ;  /* 0x0000002504070c11 */ /* 0x000fe2000f8e08ff */
[----:B------:R-:W-:Y:S01]  /*bef0*/  IMAD.MOV.U32 R13, RZ, RZ, R6 ;  /* 0x000000ffff0d7224 */ /* 0x000fe200078e0006 */
[----:B------:R-:W-:Y:S01]  /*bf00*/  MOV R12, 0x3 ;  /* 0x00000003000c7802 */ /* 0x000fe20000000f00 */
[----:B------:R-:W-:-:S07]  /*bf10*/  IMAD.MOV.U32 R3, RZ, RZ, R14 ;  /* 0x000000ffff037224 */ /* 0x000fce00078e000e */
[----:B------:R-:W-:Y:S05]  /*bf20*/  WARPSYNC.COLLECTIVE R15, `(.L_x_10089) ;  /* 0x000000000f087348 */ /* 0x000fea0003c00000 */
[----:B------:R0:W1:Y:S02]  /*bf30*/  SHFL.IDX P6, R14, R13, R12, R11 ;  /* 0x0000000c0d0e7389 */ /* 0x00006400000c000b */
[----:B01----:R-:W-:Y:S01]  /*bf40*/  ENDCOLLECTIVE ;  /* 0x000000000000791b */ /* 0x003fe20003800000 */
.L_x_10089:
        /* <DEDUP_REMOVED lines=10> */
[----:B------:R0:W-:Y:S04]  /*bff0*/  @P0 LDGSTS.E.BYPASS.LTC128B.128 [R7+0x16400], desc[UR48][R2.64], !P4 ;  /* 0x1640000002070fae */ /* 0x0001e8000e101d70 */
[----:B------:R0:W-:Y:S04]  /*c000*/  @P0 LDGSTS.E.BYPASS.LTC128B.128 [R7+0x18400], desc[UR48][R2.64+0x40], !P3 ;  /* 0x1840004002070fae */ /* 0x0001e8000d901d70 */
[----:B------:R0:W-:Y:S02]  /*c010*/  @P0 LDGSTS.E.BYPASS.LTC128B.128 [R7+0x1a400], desc[UR48][R2.64+0x80], !P2 ;  /* 0x1a40008002070fae */ /* 0x0001e4000d101d70 */
[----:B0-----:R-:W-:Y:S05]  /*c020*/  WARPSYNC.COLLECTIVE R15, `(.L_x_10090) ;  /* 0x000000000f087348 */ /* 0x001fea0003c00000 */
[----:B------:R1:W2:Y:S02]  /*c030*/  SHFL.IDX P6, R14, R13, R12, R11 ;  /* 0x0000000c0d0e7389 */ /* 0x0002a400000c000b */
[----:B012---:R-:W-:Y:S01]  /*c040*/  ENDCOLLECTIVE ;  /* 0x000000000000791b */ /* 0x007fe20003800000 */
.L_x_10090:
[----:B------:R-:W-:Y:S05]  /*c050*/  BRA `(.L_x_10091) ;  /* 0xffffffd000987947 */ /* 0x000fea000383ffff */
.L_x_10040:
[----:B------:R-:W-:Y:S01]  /*c060*/  IMAD.MOV.U32 R13, RZ, RZ, R4 ;  /* 0x000000ffff0d7224 */ /* 0x000fe200078e0004 */
[----:B------:R-:W-:Y:S01]  /*c070*/  MOV R12, RZ ;  /* 0x000000ff000c7202 */ /* 0x000fe20000000f00 */
[----:B------:R-:W-:Y:S02]  /*c080*/  IMAD.MOV.U32 R11, RZ, RZ, 0x1c1f ;  /* 0x00001c1fff0b7424 */ /* 0x000fe400078e00ff */
[----:B------:R-:W-:Y:S02]  /*c090*/  IMAD.MOV.U32 R15, RZ, RZ, -0x1 ;  /* 0xffffffffff0f7424 */ /* 0x000fe400078e00ff */
[----:B------:R-:W-:-:S07]  /*c0a0*/  IMAD R5, R6, 0xc0, R21 ;  /* 0x000000c006057824 */ /* 0x000fce00078e0215 */
[----:B------:R-:W-:Y:S05]  /*c0b0*/  WARPSYNC.COLLECTIVE R15, `(.L_x_10092) ;  /* 0x000000000f087348 */ /* 0x000fea0003c00000 */
[----:B------:R0:W1:Y:S02]  /*c0c0*/  SHFL.IDX P6, R14, R13, R12, R11 ;  /* 0x0000000c0d0e7389 */ /* 0x00006400000c000b */
[----:B01----:R-:W-:Y:S01]  /*c0d0*/  ENDCOLLECTIVE ;  /* 0x000000000000791b */ /* 0x003fe20003800000 */
.L_x_10092:
[C---:B------:R-:W-:Y:S01]  /*c0e0*/  VIADD R6, R5.reuse, 0x20 ;  /* 0x0000002005067836 */ /* 0x040fe20000000000 */
[----:B------:R-:W-:Y:S02]  /*c0f0*/  ISETP.GE.AND P0, PT, R5, UR38, PT ;  /* 0x0000002605007c0c */ /* 0x000fe4000bf06270 */
[----:B------:R-:W-:Y:S01]  /*c100*/  MOV R13, R0 ;  /* 0x00000000000d7202 */ /* 0x000fe20000000f00 */
[----:B------:R-:W-:-:S10]  /*c110*/  IMAD.MOV.U32 R2, RZ, RZ, R14 ;  /* 0x000000ffff027224 */ /* 0x000fd400078e000e */
[----:B------:R-:W-:Y:S05]  /*c120*/  WARPSYNC.COLLECTIVE R15, `(.L_x_10093) ;  /* 0x000000000f087348 */ /* 0x000fea0003c00000 */
[----:B------:R0:W1:Y:S02]  /*c130*/  SHFL.IDX P6, R14, R13, R12, R11 ;  /* 0x0000000c0d0e7389 */ /* 0x00006400000c000b */
[----:B01----:R-:W-:Y:S01]  /*c140*/  ENDCOLLECTIVE ;  /* 0x000000000000791b */ /* 0x003fe20003800000 */
.L_x_10093:
[----:B------:R-:W-:Y:S01]  /*c150*/  MOV R13, R4 ;  /* 0x00000004000d7202 */ /* 0x000fe20000000f00 */
[----:B------:R-:W-:Y:S02]  /*c160*/  IMAD.MOV.U32 R12, RZ, RZ, 0x1 ;  /* 0x00000001ff0c7424 */ /* 0x000fe400078e00ff */
[----:B------:R-:W-:-:S07]  /*c170*/  IMAD.MOV.U32 R3, RZ, RZ, R14 ;  /* 0x000000ffff037224 */ /* 0x000fce00078e000e */
[----:B------:R-:W-:Y:S05]  /*c180*/  WARPSYNC.COLLECTIVE R15, `(.L_x_10094) ;  /* 0x000000000f087348 */ /* 0x000fea0003c00000 */
[----:B------:R0:W1:Y:S02]  /*c190*/  SHFL.IDX P6, R14, R13, R12, R11 ;  /* 0x0000000c0d0e7389 */ /* 0x00006400000c000b */
[----:B01----:R-:W-:Y:S01]  /*c1a0*/  ENDCOLLECTIVE ;  /* 0x000000000000791b */ /* 0x003fe20003800000 */
.L_x_10094:
        /* <DEDUP_REMOVED lines=11> */
[----:B------:R0:W-:Y:S01]  /*c260*/  @!P0 LDGSTS.E.BYPASS.LTC128B.128 [R19+0x12400], desc[UR48][R2.64+0x80], !P5 ;  /* 0x1240008002138fae */ /* 0x0001e2000e901d70 */
[----:B------:R-:W-:Y:S01]  /*c270*/  ISETP.GE.AND P0, PT, R6, UR38, PT ;  /* 0x0000002606007c0c */ /* 0x000fe2000bf06270 */
[----:B------:R-:W-:-:S02]  /*c280*/  VIADD R6, R5, 0x40 ;  /* 0x0000004005067836 */ /* 0x000fc40000000000 */
[----:B0-----:R-:W-:-:S10]  /*c290*/  IMAD.MOV.U32 R2, RZ, RZ, R14 ;  /* 0x000000ffff027224 */ /* 0x001fd400078e000e */
[----:B------:R-:W-:Y:S05]  /*c2a0*/  WARPSYNC.COLLECTIVE R15, `(.L_x_10095) ;  /* 0x000000000f087348 */ /* 0x000fea0003c00000 */
[----:B------:R0:W1:Y:S02]  /*c2b0*/  SHFL.IDX P6, R14, R13, R12, R11 ;  /* 0x0000000c0d0e7389 */ /* 0x00006400000c000b */
[----:B01----:R-:W-:Y:S01]  /*c2c0*/  ENDCOLLECTIVE ;  /* 0x000000000000791b */ /* 0x003fe20003800000 */
.L_x_10095:
[----:B------:R-:W-:Y:S01]  /*c2d0*/  IMAD.MOV.U32 R13, RZ, RZ, R4 ;  /* 0x000000ffff0d7224 */ /* 0x000fe200078e0004 */
[----:B------:R-:W-:Y:S02]  /*c2e0*/  MOV R12, 0x2 ;  /* 0x00000002000c7802 */ /* 0x000fe40000000f00 */
[----:B------:R-:W-:-:S07]  /*c2f0*/  MOV R3, R14 ;  /* 0x0000000e00037202 */ /* 0x000fce0000000f00 */
[----:B------:R-:W-:Y:S05]  /*c300*/  WARPSYNC.COLLECTIVE R15, `(.L_x_10096) ;  /* 0x000000000f087348 */ /* 0x000fea0003c00000 */
[----:B------:R0:W1:Y:S02]  /*c310*/  SHFL.IDX P6, R14, R13, R12, R11 ;  /* 0x0000000c0d0e7389 */ /* 0x00006400000c000b */
[----:B01----:R-:W-:Y:S01]  /*c320*/  ENDCOLLECTIVE ;  /* 0x000000000000791b */ /* 0x003fe20003800000 */
.L_x_10096:
        /* <DEDUP_REMOVED lines=13> */
[----:B0-----:R-:W-:-:S12]  /*c400*/  IMAD.MOV.U32 R2, RZ, RZ, R14 ;  /* 0x000000ffff027224 */ /* 0x001fd800078e000e */
[----:B------:R-:W-:Y:S05]  /*c410*/  WARPSYNC.COLLECTIVE R15, `(.L_x_10097) ;  /* 0x000000000f087348 */ /* 0x000fea0003c00000 */
[----:B------:R0:W1:Y:S02]  /*c420*/  SHFL.IDX P6, R14, R13, R12, R11 ;  /* 0x0000000c0d0e7389 */ /* 0x00006400000c000b */
[----:B01----:R-:W-:Y:S01]  /*c430*/  ENDCOLLECTIVE ;  /* 0x000000000000791b */ /* 0x003fe20003800000 */
.L_x_10097:
[----:B------:R-:W-:Y:S02]  /*c440*/  IMAD.MOV.U32 R13, RZ, RZ, R4 ;  /* 0x000000ffff0d7224 */ /* 0x000fe400078e0004 */
[----:B------:R-:W-:Y:S02]  /*c450*/  IMAD.MOV.U32 R12, RZ, RZ, 0x3 ;  /* 0x00000003ff0c7424 */ /* 0x000fe400078e00ff */
[----:B------:R-:W-:-:S07]  /*c460*/  IMAD.MOV.U32 R3, RZ, RZ, R14 ;  /* 0x000000ffff037224 */ /* 0x000fce00078e000e */
[----:B------:R-:W-:Y:S05]  /*c470*/  WARPSYNC.COLLECTIVE R15, `(.L_x_10098) ;  /* 0x000000000f087348 */ /* 0x000fea0003c00000 */
[----:B------:R0:W1:Y:S02]  /*c480*/  SHFL.IDX P6, R14, R13, R12, R11 ;  /* 0x0000000c0d0e7389 */ /* 0x00006400000c000b */
[----:B01----:R-:W-:Y:S01]  /*c490*/  ENDCOLLECTIVE ;  /* 0x000000000000791b */ /* 0x003fe20003800000 */
.L_x_10098:
[----:B------:R-:W-:-:S04]  /*c4a0*/  @!P0 LEA R3, P1, R20, R3, 0x1 ;  /* 0x0000000314038211 */ /* 0x000fc800078208ff */
[----:B------:R-:W-:-:S04]  /*c4b0*/  @!P0 IADD3.X R2, RZ, R2, RZ, P1, !PT ;  /* 0x00000002ff028210 */ /* 0x000fc80000ffe4ff */
[----:B------:R-:W-:Y:S02]  /*c4c0*/  @!P0 LOP3.LUT R3, R3, R2, RZ, 0x3c, !PT ;  /* 0x0000000203038212 */ /* 0x000fe400078e3cff */
[----:B------:R-:W-:Y:S01]  /*c4d0*/  MOV R13, R0 ;  /* 0x00000000000d7202 */ /* 0x000fe20000000f00 */
[----:B------:R-:W-:Y:S01]  /*c4e0*/  VIADD R0, R5, 0x60 ;  /* 0x0000006005007836 */ /* 0x000fe20000000000 */
[----:B------:R-:W-:-:S04]  /*c4f0*/  @!P0 LOP3.LUT R2, R3, R2, RZ, 0x3c, !PT ;  /* 0x0000000203028212 */ /* 0x000fc800078e3cff */
[----:B------:R-:W-:Y:S01]  /*c500*/  @!P0 LOP3.LUT R3, R3, R2, RZ, 0x3c, !PT ;  /* 0x0000000203038212 */ /* 0x000fe200078e3cff */
[----:B------:R-:W-:-:S04]  /*c510*/  IMAD.MOV.U32 R4, RZ, RZ, R14 ;  /* 0x000000ffff047224 */ /* 0x000fc800078e000e */
[----:B------:R-:W-:Y:S01]  /*c520*/  @!PT LDS RZ, [RZ] ;  /* 0x00000000fffff984 */ /* 0x000fe20000000800 */
[----:B------:R-:W-:Y:S01]  /*c530*/  @!PT LDS RZ, [RZ] ;  /* 0x00000000fffff984 */ /* 0x000fe20000000800 */
[----:B------:R-:W-:Y:S01]  /*c540*/  @!PT LDS RZ, [RZ] ;  /* 0x00000000fffff984 */ /* 0x000fe20000000800 */
[----:B------:R0:W-:Y:S03]  /*c550*/  @!P0 LDGSTS.E.BYPASS.LTC128B.128 [R19+0xd400], desc[UR48][R2.64], !P3 ;  /* 0x0d40000002138fae */ /* 0x0001e6000d901d70 */
[----:B0-----:R-:W-:Y:S05]  /*c560*/  WARPSYNC.COLLECTIVE R15, `(.L_x_10099) ;  /* 0x000000000f087348 */ /* 0x001fea0003c00000 */
[----:B------:R1:W2:Y:S02]  /*c570*/  SHFL.IDX P6, R14, R13, R12, R11 ;  /* 0x0000000c0d0e7389 */ /* 0x0002a400000c000b */
[----:B012---:R-:W-:Y:S01]  /*c580*/  ENDCOLLECTIVE ;  /* 0x000000000000791b */ /* 0x007fe20003800000 */
.L_x_10099:
[----:B------:R-:W-:Y:S01]  /*c590*/  @!PT LDS RZ, [RZ] ;  /* 0x00000000fffff984 */ /* 0x000fe20000000800 */
[----:B------:R-:W-:Y:S01]  /*c5a0*/  @!PT LDS RZ, [RZ] ;  /* 0x00000000fffff984 */ /* 0x000fe20000000800 */
[----:B------:R-:W-:Y:S01]  /*c5b0*/  @!PT LDS RZ, [RZ] ;  /* 0x00000000fffff984 */ /* 0x000fe20000000800 */
[----:B------:R-:W-:Y:S04]  /*c5c0*/  @!P0 LDGSTS.E.BYPASS.LTC128B.128 [R19+0x10400], desc[UR48][R2.64+0x40], !P4 ;  /* 0x1040004002138fae */ /* 0x000fe8000e101d70 */
[----:B------:R0:W-:Y:S01]  /*c5d0*/  @!P0 LDGSTS.E.BYPASS.LTC128B.128 [R19+0x13400], desc[UR48][R2.64+0x80], !P5 ;  /* 0x1340008002138fae */ /* 0x0001e2000e901d70 */
[----:B------:R-:W-:Y:S01]  /*c5e0*/  ISETP.GE.AND P0, PT, R0, UR38, PT ;  /* 0x0000002600007c0c */ /* 0x000fe2000bf06270 */
[----:B------:R-:W-:Y:S02]  /*c5f0*/  VIADD R0, R5, 0x80 ;  /* 0x0000008005007836 */ /* 0x000fe40000000000 */
[----:B------:R-:W-:Y:S02]  /*c600*/  IMAD.MOV.U32 R13, RZ, RZ, R7 ;  /* 0x000000ffff0d7224 */ /* 0x000fe400078e0007 */
[----:B------:R-:W-:-:S08]  /*c610*/  IMAD.MOV.U32 R12, RZ, RZ, RZ ;  /* 0x000000ffff0c7224 */ /* 0x000fd000078e00ff */
[----:B------:R-:W-:-:S05]  /*c620*/  @!P0 LEA R14, P1, R20, R14, 0x1 ;  /* 0x0000000e140e8211 */ /* 0x000fca00078208ff */
[----:B0-----:R-:W-:-:S08]  /*c630*/  @!P0 IMAD.MOV.U32 R2, RZ, RZ, R14 ;  /* 0x000000ffff028224 */ /* 0x001fd000078e000e */
[----:B------:R-:W-:Y:S05]  /*c640*/  WARPSYNC.COLLECTIVE R15, `(.L_x_10100) ;  /* 0x000000000f087348 */ /* 0x000fea0003c00000 */
[----:B------:R0:W1:Y:S02]  /*c650*/  SHFL.IDX P6, R14, R13, R12, R11 ;  /* 0x0000000c0d0e7389 */ /* 0x00006400000c000b */
[----:B01----:R-:W-:Y:S01]  /*c660*/  ENDCOLLECTIVE ;  /* 0x000000000000791b */ /* 0x003fe20003800000 */
.L_x_10100:
[----:B------:R-:W-:-:S05]  /*c670*/  @!P0 IMAD.X R9, RZ, RZ, R4, P1 ;  /* 0x000000ffff098224 */ /* 0x000fca00008e0604 */
        /* <DEDUP_REMOVED lines=13> */
.L_x_10101:
[----:B------:R-:W-:Y:S02]  /*c750*/  IMAD.MOV.U32 R13, RZ, RZ, R7 ;  /* 0x000000ffff0d7224 */ /* 0x000fe400078e0007 */
[----:B------:R-:W-:Y:S01]  /*c760*/  IMAD.MOV.U32 R12, RZ, RZ, 0x1 ;  /* 0x00000001ff0c7424 */ /* 0x000fe200078e00ff */
[----:B------:R-:W-:-:S05]  /*c770*/  @!P0 LEA R14, P1, R20, R14, 0x1 ;  /* 0x0000000e140e8211 */ /* 0x000fca00078208ff */
[----:B------:R-:W-:-:S08]  /*c780*/  @!P0 IMAD.MOV.U32 R2, RZ, RZ, R14 ;  /* 0x000000ffff028224 */ /* 0x000fd000078e000e */
[----:B------:R-:W-:Y:S05]  /*c790*/  WARPSYNC.COLLECTIVE R15, `(.L_x_10102) ;  /* 0x000000000f087348 */ /* 0x000fea0003c00000 */
[----:B------:R0:W1:Y:S02]  /*c7a0*/  SHFL.IDX P6, R14, R13, R12, R11 ;  /* 0x0000000c0d0e7389 */ /* 0x00006400000c000b */
[----:B01----:R-:W-:Y:S01]  /*c7b0*/  ENDCOLLECTIVE ;  /* 0x000000000000791b */ /* 0x003fe20003800000 */
.L_x_10102:
[----:B------:R-:W-:-:S05]  /*c7c0*/  @!P0 IMAD.X R9, RZ, RZ, R0, P1 ;  /* 0x000000ffff098224 */ /* 0x000fca00008e0600 */
[----:B------:R-:W-:-:S05]  /*c7d0*/  @!P0 MOV R3, R9 ;  /* 0x0000000900038202 */ /* 0x000fca0000000f00 */
[----:B------:R-:W-:Y:S01]  /*c7e0*/  @!PT LDS RZ, [RZ] ;  /* 0x00000000fffff984 */ /* 0x000fe20000000800 */
[----:B------:R-:W-:Y:S01]  /*c7f0*/  @!PT LDS RZ, [RZ] ;  /* 0x00000000fffff984 */ /* 0x000fe20000000800 */
[----:B------:R-:W-:Y:S01]  /*c800*/  @!PT LDS RZ, [RZ] ;  /* 0x00000000fffff984 */ /* 0x000fe20000000800 */
        /* <DEDUP_REMOVED lines=8> */
.L_x_10103:
[----:B------:R-:W-:Y:S05]  /*c890*/  BRA `(.L_x_10104) ;  /* 0xffffffd400647947 */ /* 0x000fea000383ffff */
.L_x_10042:
[----:B0-----:R-:W-:-:S04]  /*c8a0*/  IMAD.U32 R3, RZ, RZ, UR37 ;  /* 0x00000025ff037e24 */ /* 0x001fc8000f8e00ff */
[----:B------:R0:W1:Y:S03]  /*c8b0*/  SYNCS.PHASECHK.TRANS64.TRYWAIT P0, [R3+URZ+0x2d820], R0 ;  /* 0x02d82000030075a7 */ /* 0x000066000800017f */
[----:B-1----:R-:W-:Y:S05]  /*c8c0*/  @!P0 NANOSLEEP.SYNCS 0x989680 ;  /* 0x009896800000895d */ /* 0x002fea0003900000 */
[----:B------:R-:W1:Y:S02]  /*c8d0*/  @!P0 SYNCS.PHASECHK.TRANS64 P0, [R3+URZ+0x2d820], R0 ;  /* 0x02d82000030085a7 */ /* 0x000e64000800007f */
[----:B-1----:R-:W-:Y:S05]  /*c8e0*/  @!P0 BRA `(.L_x_10042) ;  /* 0xfffffffc00ec8947 */ /* 0x002fea000383ffff */
[----:B------:R-:W-:Y:S05]  /*c8f0*/  BRA `(.L_x_10105) ;  /* 0xffffffd400a07947 */ /* 0x000fea000383ffff */
.L_x_10046:
[----:B0-----:R0:W1:Y:S02]  /*c900*/  SYNCS.PHASECHK.TRANS64.TRYWAIT P0, [R6+URZ+0x2d840], R0 ;  /* 0x02d84000060075a7 */ /* 0x001064000800017f */
[----:B-1----:R-:W-:Y:S05]  /*c910*/  @!P0 NANOSLEEP.SYNCS 0x989680 ;  /* 0x009896800000895d */ /* 0x002fea0003900000 */
[----:B------:R-:W1:Y:S02]  /*c920*/  @!P0 SYNCS.PHASECHK.TRANS64 P0, [R6+URZ+0x2d840], R0 ;  /* 0x02d84000060085a7 */ /* 0x000e64000800007f */
[----:B-1----:R-:W-:Y:S05]  /*c930*/  @!P0 BRA `(.L_x_10046) ;  /* 0xfffffffc00f08947 */ /* 0x002fea000383ffff */
[----:B------:R-:W-:Y:S05]  /*c940*/  BRA `(.L_x_10106) ;  /* 0xffffffd800707947 */ /* 0x000fea000383ffff */
.L_x_10047:
        /* <DEDUP_REMOVED lines=8> */
.L_x_10108:
[----:B------:R-:W-:Y:S05]  /*c9d0*/  BSYNC B1 ;  /* 0x0000000000017941 */ /* 0x000fea0003800000 */
.L_x_10107:
[----:B------:R-:W0:Y:S01]  /*c9e0*/  S2R R27, SR_TID.X ;  /* 0x00000000001b7919 */ /* 0x000e220000002100 */
[----:B------:R-:W-:Y:S01]  /*c9f0*/  IMAD.MOV.U32 R13, RZ, RZ, R8 ;  /* 0x000000ffff0d7224 */ /* 0x000fe200078e0008 */
[----:B------:R-:W-:Y:S01]  /*ca00*/  MOV R12, RZ ;  /* 0x000000ff000c7202 */ /* 0x000fe20000000f00 */
[----:B------:R-:W-:Y:S01]  /*ca10*/  IMAD.MOV.U32 R11, RZ, RZ, 0x1c1f ;  /* 0x00001c1fff0b7424 */ /* 0x000fe200078e00ff */
[----:B------:R-:W-:Y:S01]  /*ca20*/  LEA R9, R9, UR37, 0x1 ;  /* 0x0000002509097c11 */ /* 0x000fe2000f8e08ff */
[----:B------:R-:W-:Y:S02]  /*ca30*/  IMAD.MOV.U32 R15, RZ, RZ, -0x1 ;  /* 0xffffffffff0f7424 */ /* 0x000fe400078e00ff */
[----:B------:R-:W-:-:S07]  /*ca40*/  IMAD.MOV.U32 R3, RZ, RZ, R14 ;  /* 0x000000ffff037224 */ /* 0x000fce00078e000e */
[----:B0-----:R-:W-:Y:S05]  /*ca50*/  WARPSYNC.COLLECTIVE R15, `(.L_x_10109) ;  /* 0x000000000f087348 */ /* 0x001fea0003c00000 */
[----:B------:R1:W2:Y:S02]  /*ca60*/  SHFL.IDX P6, R14, R13, R12, R11 ;  /* 0x0000000c0d0e7389 */ /* 0x0002a400000c000b */
[----:B012---:R-:W-:Y:S01]  /*ca70*/  ENDCOLLECTIVE ;  /* 0x000000000000791b */ /* 0x007fe20003800000 */
.L_x_10109:
[----:B------:R-:W-:Y:S01]  /*ca80*/  IMAD.MOV.U32 R13, RZ, RZ, R19 ;  /* 0x000000ffff0d7224 */ /* 0x000fe200078e0013 */
[----:B------:R-:W-:Y:S01]  /*ca90*/  MOV R12, 0x1 ;  /* 0x00000001000c7802 */ /* 0x000fe20000000f00 */
[----:B------:R-:W-:Y:S01]  /*caa0*/  IMAD.SHL.U32 R27, R27, 0x8, RZ ;  /* 0x000000081b1b7824 */ /* 0x000fe200078e00ff */
[----:B------:R-:W-:-:S07]  /*cab0*/  MOV R2, R14 ;  /* 0x0000000e00027202 */ /* 0x000fce0000000f00 */
[----:B------:R-:W-:Y:S05]  /*cac0*/  WARPSYNC.COLLECTIVE R15, `(.L_x_10110) ;  /* 0x000000000f087348 */ /* 0x000fea0003c00000 */
[----:B------:R0:W1:Y:S02]  /*cad0*/  SHFL.IDX P6, R14, R13, R12, R11 ;  /* 0x0000000c0d0e7389 */ /* 0x00006400000c000b */
[----:B01----:R-:W-:Y:S01]  /*cae0*/  ENDCOLLECTIVE ;  /* 0x000000000000791b */ /* 0x003fe20003800000 */
.L_x_10110:
[----:B------:R-:W-:-:S05]  /*caf0*/  LOP3.LUT R27, R27, 0x18, RZ, 0xc0, !PT ;  /* 0x000000181b1b7812 */ /* 0x000fca00078ec0ff */
[----:B------:R-:W-:-:S05]  /*cb00*/  IMAD.SHL.U32 R0, R27, 0x2, RZ ;  /* 0x000000021b007824 */ /* 0x000fca00078e00ff */
[----:B------:R-:W-:Y:S01]  /*cb10*/  IADD3 R2, P0, R2, R0, RZ ;  /* 0x0000000002027210 */ /* 0x000fe20007f1e0ff */
[----:B------:R-:W-:-:S04]  /*cb20*/  IMAD.MOV.U32 R13, RZ, RZ, R8 ;  /* 0x000000ffff0d7224 */ /* 0x000fc800078e0008 */
[----:B------:R-:W-:-:S05]  /*cb30*/  IMAD.X R3, RZ, RZ, R3, P0 ;  /* 0x000000ffff037224 */ /* 0x000fca00000e0603 */
[----:B------:R-:W-:Y:S01]  /*cb40*/  @!PT LDS RZ, [RZ] ;  /* 0x00000000fffff984 */ /* 0x000fe20000000800 */
[----:B------:R-:W-:Y:S01]  /*cb50*/  @!PT LDS RZ, [RZ] ;  /* 0x00000000fffff984 */ /* 0x000fe20000000800 */
[----:B------:R-:W-:Y:S01]  /*cb60*/  @!PT LDS RZ, [RZ] ;  /* 0x00000000fffff984 */ /* 0x000fe20000000800 */
[----:B------:R-:W-:Y:S04]  /*cb70*/  LDGSTS.E.BYPASS.LTC128B.128 [R9+0x15400], desc[UR48][R2.64], !P3 ;  /* 0x1540000002097fae */ /* 0x000fe8000d901d70 */
[----:B------:R-:W-:Y:S04]  /*cb80*/  LDGSTS.E.BYPASS.LTC128B.128 [R9+0x17400], desc[UR48][R2.64+0x40], !P2 ;  /* 0x1740004002097fae */ /* 0x000fe8000d101d70 */
[----:B------:R0:W-:Y:S02]  /*cb90*/  LDGSTS.E.BYPASS.LTC128B.128 [R9+0x19400], desc[UR48][R2.64+0x80], !P1 ;  /* 0x1940008002097fae */ /* 0x0001e4000c901d70 */
[----:B0-----:R-:W-:-:S07]  /*cba0*/  IMAD.MOV.U32 R3, RZ, RZ, R14 ;  /* 0x000000ffff037224 */ /* 0x001fce00078e000e */
[----:B------:R-:W-:Y:S05]  /*cbb0*/  WARPSYNC.COLLECTIVE R15, `(.L_x_10111) ;  /* 0x000000000f087348 */ /* 0x000fea0003c00000 */
[----:B------:R0:W1:Y:S02]  /*cbc0*/  SHFL.IDX P6, R14, R13, R12, R11 ;  /* 0x0000000c0d0e7389 */ /* 0x00006400000c000b */
[----:B01----:R-:W-:Y:S01]  /*cbd0*/  ENDCOLLECTIVE ;  /* 0x000000000000791b */ /* 0x003fe20003800000 */
.L_x_10111:
[----:B------:R-:W-:Y:S02]  /*cbe0*/  IMAD.MOV.U32 R13, RZ, RZ, R19 ;  /* 0x000000ffff0d7224 */ /* 0x000fe400078e0013 */
[----:B------:R-:W-:Y:S02]  /*cbf0*/  IMAD.MOV.U32 R12, RZ, RZ, 0x2 ;  /* 0x00000002ff0c7424 */ /* 0x000fe400078e00ff */
[----:B------:R-:W-:-:S07]  /*cc00*/  IMAD.MOV.U32 R2, RZ, RZ, R14 ;  /* 0x000000ffff027224 */ /* 0x000fce00078e000e */
[----:B------:R-:W-:Y:S05]  /*cc10*/  WARPSYNC.COLLECTIVE R15, `(.L_x_10112) ;  /* 0x000000000f087348 */ /* 0x000fea0003c00000 */
[----:B------:R0:W1:Y:S02]  /*cc20*/  SHFL.IDX P6, R14, R13, R12, R11 ;  /* 0x0000000c0d0e7389 */ /* 0x00006400000c000b */
[----:B01----:R-:W-:Y:S01]  /*cc30*/  ENDCOLLECTIVE ;  /* 0x000000000000791b */ /* 0x003fe20003800000 */
.L_x_10112:
        /* <DEDUP_REMOVED lines=13> */
.L_x_10113:
[----:B------:R-:W-:Y:S01]  /*cd10*/  IMAD.MOV.U32 R13, RZ, RZ, R19 ;  /* 0x000000ffff0d7224 */ /* 0x000fe200078e0013 */
[----:B------:R-:W-:Y:S01]  /*cd20*/  MOV R12, 0x3 ;  /* 0x00000003000c7802 */ /* 0x000fe20000000f00 */
[----:B------:R-:W-:-:S07]  /*cd30*/  IMAD.MOV.U32 R2, RZ, RZ, R14 ;  /* 0x000000ffff027224 */ /* 0x000fce00078e000e */
[----:B------:R-:W-:Y:S05]  /*cd40*/  WARPSYNC.COLLECTIVE R15, `(.L_x_10114) ;  /* 0x000000000f087348 */ /* 0x000fea0003c00000 */
[----:B------:R0:W1:Y:S02]  /*cd50*/  SHFL.IDX P6, R14, R13, R12, R11 ;  /* 0x0000000c0d0e7389 */ /* 0x00006400000c000b */
[----:B01----:R-:W-:Y:S01]  /*cd60*/  ENDCOLLECTIVE ;  /* 0x000000000000791b */ /* 0x003fe20003800000 */
.L_x_10114:
        /* <DEDUP_REMOVED lines=13> */
.L_x_10115:
[----:B------:R-:W-:Y:S01]  /*ce40*/  IMAD.MOV.U32 R2, RZ, RZ, R14 ;  /* 0x000000ffff027224 */ /* 0x000fe200078e000e */
[----:B------:R-:W-:Y:S06]  /*ce50*/  BRA `(.L_x_10116) ;  /* 0xffffffd800047947 */ /* 0x000fec000383ffff */
.L_x_10052:
[----:B-1----:R1:W2:Y:S02]  /*ce60*/  SYNCS.PHASECHK.TRANS64.TRYWAIT P0, [R6+URZ+0x2d860], R2 ;  /* 0x02d86002060075a7 */ /* 0x0022a4000800017f */
[----:B--2---:R-:W-:Y:S05]  /*ce70*/  @!P0 NANOSLEEP.SYNCS 0x989680 ;  /* 0x009896800000895d */ /* 0x004fea0003900000 */
[----:B------:R-:W2:Y:S02]  /*ce80*/  @!P0 SYNCS.PHASECHK.TRANS64 P0, [R6+URZ+0x2d860], R2 ;  /* 0x02d86002060085a7 */ /* 0x000ea4000800007f */
[----:B--2---:R-:W-:Y:S05]  /*ce90*/  @!P0 BRA `(.L_x_10052) ;  /* 0xfffffffc00f08947 */ /* 0x004fea000383ffff */
[----:B------:R-:W-:Y:S05]  /*cea0*/  BRA `(.L_x_10117) ;  /* 0xffffffd800647947 */ /* 0x000fea000383ffff */
.L_x_10053:
        /* <DEDUP_REMOVED lines=8> */
.L_x_10119:
[----:B------:R-:W-:Y:S05]  /*cf30*/  BSYNC B1 ;  /* 0x0000000000017941 */ /* 0x000fea0003800000 */
.L_x_10118:
[----:B------:R-:W-:Y:S01]  /*cf40*/  IMAD.MOV.U32 R13, RZ, RZ, R17 ;  /* 0x000000ffff0d7224 */ /* 0x000fe200078e0011 */
[----:B------:R-:W-:Y:S01]  /*cf50*/  MOV R15, 0xffffffff ;  /* 0xffffffff000f7802 */ /* 0x000fe20000000f00 */
[----:B------:R-:W-:Y:S01]  /*cf60*/  IMAD.MOV.U32 R12, RZ, RZ, RZ ;  /* 0x000000ffff0c7224 */ /* 0x000fe200078e00ff */
[----:B------:R-:W-:Y:S01]  /*cf70*/  MOV R3, R14 ;  /* 0x0000000e00037202 */ /* 0x000fe20000000f00 */
[----:B------:R-:W-:Y:S01]  /*cf80*/  IMAD.MOV.U32 R11, RZ, RZ, 0x1c1f ;  /* 0x00001c1fff0b7424 */ /* 0x000fe200078e00ff */
[----:B------:R-:W-:-:S07]  /*cf90*/  LEA R7, R7, UR37, 0x1 ;  /* 0x0000002507077c11 */ /* 0x000fce000f8e08ff */
[----:B------:R-:W-:Y:S05]  /*cfa0*/  WARPSYNC.COLLECTIVE R15, `(.L_x_10120) ;  /* 0x000000000f087348 */ /* 0x000fea0003c00000 */
[----:B------:R0:W1:Y:S02]  /*cfb0*/  SHFL.IDX P6, R14, R13, R12, R11 ;  /* 0x0000000c0d0e7389 */ /* 0x00006400000c000b */
[----:B01----:R-:W-:Y:S01]  /*cfc0*/  ENDCOLLECTIVE ;  /* 0x000000000000791b */ /* 0x003fe20003800000 */
.L_x_10120:
[----:B------:R-:W-:Y:S01]  /*cfd0*/  IMAD.MOV.U32 R13, RZ, RZ, R18 ;  /* 0x000000ffff0d7224 */ /* 0x000fe200078e0012 */
[----:B------:R-:W-:Y:S01]  /*cfe0*/  MOV R12, 0x1 ;  /* 0x00000001000c7802 */ /* 0x000fe20000000f00 */
[----:B------:R-:W-:-:S07]  /*cff0*/  IMAD.MOV.U32 R2, RZ, RZ, R14 ;  /* 0x000000ffff027224 */ /* 0x000fce00078e000e */
[----:B------:R-:W-:Y:S05]  /*d000*/  WARPSYNC.COLLECTIVE R15, `(.L_x_10121) ;  /* 0x000000000f087348 */ /* 0x000fea0003c00000 */
[----:B------:R0:W1:Y:S02]  /*d010*/  SHFL.IDX P6, R14, R13, R12, R11 ;  /* 0x0000000c0d0e7389 */ /* 0x00006400000c000b */
[----:B01----:R-:W-:Y:S01]  /*d020*/  ENDCOLLECTIVE ;  /* 0x000000000000791b */ /* 0x003fe20003800000 */
.L_x_10121:
        /* <DEDUP_REMOVED lines=16> */
.L_x_10122:
[----:B------:R-:W-:Y:S02]  /*d130*/  IMAD.MOV.U32 R13, RZ, RZ, R18 ;  /* 0x000000ffff0d7224 */ /* 0x000fe400078e0012 */
[----:B------:R-:W-:Y:S02]  /*d140*/  IMAD.MOV.U32 R12, RZ, RZ, 0x2 ;  /* 0x00000002ff0c7424 */ /* 0x000fe400078e00ff */
[----:B------:R-:W-:-:S07]  /*d150*/  IMAD.MOV.U32 R2, RZ, RZ, R14 ;  /* 0x000000ffff027224 */ /* 0x000fce00078e000e */
[----:B------:R-:W-:Y:S05]  /*d160*/  WARPSYNC.COLLECTIVE R15, `(.L_x_10123) ;  /* 0x000000000f087348 */ /* 0x000fea0003c00000 */
[----:B------:R0:W1:Y:S02]  /*d170*/  SHFL.IDX P6, R14, R13, R12, R11 ;  /* 0x0000000c0d0e7389 */ /* 0x00006400000c000b */
[----:B01----:R-:W-:Y:S01]  /*d180*/  ENDCOLLECTIVE ;  /* 0x000000000000791b */ /* 0x003fe20003800000 */
.L_x_10123:
[----:B------:R-:W-:-:S04]  /*d190*/  IADD3 R2, P0, R2, R0, RZ ;  /* 0x0000000002027210 */ /* 0x000fc80007f1e0ff */
        /* <DEDUP_REMOVED lines=15> */
.L_x_10124:
[----:B------:R-:W-:Y:S01]  /*d290*/  IMAD.MOV.U32 R13, RZ, RZ, R18 ;  /* 0x000000ffff0d7224 */ /* 0x000fe200078e0012 */
[----:B------:R-:W-:Y:S01]  /*d2a0*/  MOV R12, 0x3 ;  /* 0x00000003000c7802 */ /* 0x000fe20000000f00 */
[----:B------:R-:W-:-:S07]  /*d2b0*/  IMAD.MOV.U32 R2, RZ, RZ, R14 ;  /* 0x000000ffff027224 */ /* 0x000fce00078e000e */
[----:B------:R-:W-:Y:S05]  /*d2c0*/  WARPSYNC.COLLECTIVE R15, `(.L_x_10125) ;  /* 0x000000000f087348 */ /* 0x000fea0003c00000 */
[----:B------:R0:W1:Y:S02]  /*d2d0*/  SHFL.IDX P6, R14, R13, R12, R11 ;  /* 0x0000000c0d0e7389 */ /* 0x00006400000c000b */
[----:B01----:R-:W-:Y:S01]  /*d2e0*/  ENDCOLLECTIVE ;  /* 0x000000000000791b */ /* 0x003fe20003800000 */
.L_x_10125:
        /* <DEDUP_REMOVED lines=13> */
.L_x_10126:
        /* <DEDUP_REMOVED lines=8> */
.L_x_10059:
[----:B0-----:R0:W1:Y:S02]  /*d440*/  SYNCS.PHASECHK.TRANS64.TRYWAIT P0, [R4+URZ+0x2d860], R3 ;  /* 0x02d86003040075a7 */ /* 0x001064000800017f */
[----:B-1----:R-:W-:Y:S05]  /*d450*/  @!P0 NANOSLEEP.SYNCS 0x989680 ;  /* 0x009896800000895d */ /* 0x002fea0003900000 */
[----:B------:R-:W1:Y:S02]  /*d460*/  @!P0 SYNCS.PHASECHK.TRANS64 P0, [R4+URZ+0x2d860], R3 ;  /* 0x02d86003040085a7 */ /* 0x000e64000800007f */
[----:B-1----:R-:W-:Y:S05]  /*d470*/  @!P0 BRA `(.L_x_10059) ;  /* 0xfffffffc00f08947 */ /* 0x002fea000383ffff */
[----:B------:R-:W-:Y:S05]  /*d480*/  BRA `(.L_x_10128) ;  /* 0xffffffd8009c7947 */ /* 0x000fea000383ffff */
.L_x_10060:
        /* <DEDUP_REMOVED lines=8> */
.L_x_10130:
[----:B------:R-:W-:Y:S05]  /*d510*/  BSYNC B0 ;  /* 0x0000000000007941 */ /* 0x000fea0003800000 */
.L_x_10129:
[----:B------:R-:W0:Y:S01]  /*d520*/  S2R R2, SR_TID.X ;  /* 0x0000000000027919 */ /* 0x000e220000002100 */
[----:B------:R-:W-:Y:S01]  /*d530*/  IMAD.MOV.U32 R13, RZ, RZ, R17 ;  /* 0x000000ffff0d7224 */ /* 0x000fe200078e0011 */
[----:B------:R-:W-:Y:S01]  /*d540*/  MOV R0, R14 ;  /* 0x0000000e00007202 */ /* 0x000fe20000000f00 */
[----:B------:R-:W-:Y:S02]  /*d550*/  IMAD.MOV.U32 R12, RZ, RZ, RZ ;  /* 0x000000ffff0c7224 */ /* 0x000fe400078e00ff */
[----:B------:R-:W-:Y:S02]  /*d560*/  IMAD.MOV.U32 R11, RZ, RZ, 0x1c1f ;  /* 0x00001c1fff0b7424 */ /* 0x000fe400078e00ff */
[----:B------:R-:W-:-:S07]  /*d570*/  IMAD.MOV.U32 R15, RZ, RZ, -0x1 ;  /* 0xffffffffff0f7424 */ /* 0x000fce00078e00ff */
[----:B0-----:R-:W-:Y:S05]  /*d580*/  WARPSYNC.COLLECTIVE R15, `(.L_x_10131) ;  /* 0x000000000f087348 */ /* 0x001fea0003c00000 */
[----:B------:R1:W2:Y:S02]  /*d590*/  SHFL.IDX P6, R14, R13, R12, R11 ;  /* 0x0000000c0d0e7389 */ /* 0x0002a400000c000b */
[----:B012---:R-:W-:Y:S01]  /*d5a0*/  ENDCOLLECTIVE ;  /* 0x000000000000791b */ /* 0x007fe20003800000 */
.L_x_10131:
[----:B------:R-:W-:Y:S01]  /*d5b0*/  MOV R13, R18 ;  /* 0x00000012000d7202 */ /* 0x000fe20000000f00 */
[----:B------:R-:W-:Y:S01]  /*d5c0*/  IMAD.MOV.U32 R12, RZ, RZ, 0x1 ;  /* 0x00000001ff0c7424 */ /* 0x000fe200078e00ff */
[----:B------:R-:W-:-:S04]  /*d5d0*/  SHF.L.U32 R2, R2, 0x3, RZ ;  /* 0x0000000302027819 */ /* 0x000fc800000006ff */
[----:B------:R-:W-:-:S05]  /*d5e0*/  LOP3.LUT R2, R2, 0x18, RZ, 0xc0, !PT ;  /* 0x0000001802027812 */ /* 0x000fca00078ec0ff */
[----:B------:R-:W-:-:S05]  /*d5f0*/  IMAD.SHL.U32 R6, R2, 0x2, RZ ;  /* 0x0000000202067824 */ /* 0x000fca00078e00ff */
[----:B------:R-:W-:-:S13]  /*d600*/  IADD3 R2, P0, R14, R6, RZ ;  /* 0x000000060e027210 */ /* 0x000fda0007f1e0ff */
[----:B------:R-:W-:Y:S05]  /*d610*/  WARPSYNC.COLLECTIVE R15, `(.L_x_10132) ;  /* 0x000000000f087348 */ /* 0x000fea0003c00000 */
[----:B------:R0:W1:Y:S02]  /*d620*/  SHFL.IDX P6, R14, R13, R12, R11 ;  /* 0x0000000c0d0e7389 */ /* 0x00006400000c000b */
[----:B01----:R-:W-:Y:S01]  /*d630*/  ENDCOLLECTIVE ;  /* 0x000000000000791b */ /* 0x003fe20003800000 */
.L_x_10132:
[----:B------:R-:W-:Y:S01]  /*d640*/  IMAD.X R3, RZ, RZ, R0, P0 ;  /* 0x000000ffff037224 */ /* 0x000fe200000e0600 */
[----:B------:R-:W-:Y:S02]  /*d650*/  ISETP.LT.OR P0, PT, R5, 0x1, P3 ;  /* 0x000000010500780c */ /* 0x000fe40001f01670 */
[----:B------:R-:W-:Y:S01]  /*d660*/  LEA R0, R7, UR37, 0x1 ;  /* 0x0000002507007c11 */ /* 0x000fe2000f8e08ff */
[----:B------:R-:W-:-:S10]  /*d670*/  IMAD.MOV.U32 R13, RZ, RZ, R17 ;  /* 0x000000ffff0d7224 */ /* 0x000fd400078e0011 */
        /* <DEDUP_REMOVED lines=12> */
.L_x_10133:
[----:B------:R-:W-:Y:S02]  /*d740*/  IMAD.MOV.U32 R13, RZ, RZ, R18 ;  /* 0x000000ffff0d7224 */ /* 0x000fe400078e0012 */
[----:B------:R-:W-:Y:S01]  /*d750*/  IMAD.MOV.U32 R12, RZ, RZ, 0x2 ;  /* 0x00000002ff0c7424 */ /* 0x000fe200078e00ff */
[----:B------:R-:W-:-:S13]  /*d760*/  IADD3 R2, P0, R14, R6, RZ ;  /* 0x000000060e027210 */ /* 0x000fda0007f1e0ff */
[----:B------:R-:W-:Y:S05]  /*d770*/  WARPSYNC.COLLECTIVE R15, `(.L_x_10134) ;  /* 0x000000000f087348 */ /* 0x000fea0003c00000 */
[----:B------:R0:W1:Y:S02]  /*d780*/  SHFL.IDX P6, R14, R13, R12, R11 ;  /* 0x0000000c0d0e7389 */ /* 0x00006400000c000b */
[----:B01----:R-:W-:Y:S01]  /*d790*/  ENDCOLLECTIVE ;  /* 0x000000000000791b */ /* 0x003fe20003800000 */
.L_x_10134:
        /* <DEDUP_REMOVED lines=15> */
.L_x_10135:
[----:B------:R-:W-:Y:S02]  /*d890*/  IMAD.MOV.U32 R13, RZ, RZ, R18 ;  /* 0x000000ffff0d7224 */ /* 0x000fe400078e0012 */
[----:B------:R-:W-:Y:S01]  /*d8a0*/  IMAD.MOV.U32 R12, RZ, RZ, 0x3 ;  /* 0x00000003ff0c7424 */ /* 0x000fe200078e00ff */
[----:B------:R-:W-:-:S13]  /*d8b0*/  IADD3 R2, P0, R14, R6, RZ ;  /* 0x000000060e027210 */ /* 0x000fda0007f1e0ff */
[----:B------:R-:W-:Y:S05]  /*d8c0*/  WARPSYNC.COLLECTIVE R15, `(.L_x_10136) ;  /* 0x000000000f087348 */ /* 0x000fea0003c00000 */
[----:B------:R0:W1:Y:S02]  /*d8d0*/  SHFL.IDX P6, R14, R13, R12, R11 ;  /* 0x0000000c0d0e7389 */ /* 0x00006400000c000b */
[----:B01----:R-:W-:Y:S01]  /*d8e0*/  ENDCOLLECTIVE ;  /* 0x000000000000791b */ /* 0x003fe20003800000 */
.L_x_10136:
        /* <DEDUP_REMOVED lines=12> */
.L_x_10137:
[----:B------:R-:W-:Y:S01]  /*d9b0*/  @!PT LDS RZ, [RZ] ;  /* 0x00000000fffff984 */ /* 0x000fe20000000800 */
[----:B------:R-:W-:Y:S01]  /*d9c0*/  @!PT LDS RZ, [RZ] ;  /* 0x00000000fffff984 */ /* 0x000fe20000000800 */
[----:B------:R-:W-:Y:S01]  /*d9d0*/  @!PT LDS RZ, [RZ] ;  /* 0x00000000fffff984 */ /* 0x000fe20000000800 */
[----:B------:R0:W-:Y:S01]  /*d9e0*/  LDGSTS.E.BYPASS.LTC128B.128 [R0+0x3400], desc[UR48][R2.64+0x40], !P0 ;  /* 0x0340004002007fae */ /* 0x0001e2000c101d70 */
[----:B------:R-:W-:-:S13]  /*d9f0*/  ISETP.LT.OR P0, PT, R5, 0x41, P1 ;  /* 0x000000410500780c */ /* 0x000fda0000f01670 */
[----:B------:R0:W-:Y:S01]  /*da00*/  LDGSTS.E.BYPASS.LTC128B.128 [R0+0x5400], desc[UR48][R2.64+0x80], !P0 ;  /* 0x0540008002007fae */ /* 0x0001e2000c101d70 */
[----:B------:R-:W-:Y:S05]  /*da10*/  BRA `(.L_x_10138) ;  /* 0xffffffd400f87947 */ /* 0x000fea000383ffff */
.L_x_10065:
[----:B0-----:R0:W1:Y:S02]  /*da20*/  SYNCS.PHASECHK.TRANS64.TRYWAIT P0, [R4+URZ+0x2d820], R0 ;  /* 0x02d82000040075a7 */ /* 0x001064000800017f */
[----:B-1----:R-:W-:Y:S05]  /*da30*/  @!P0 NANOSLEEP.SYNCS 0x989680 ;  /* 0x009896800000895d */ /* 0x002fea0003900000 */
[----:B------:R-:W1:Y:S02]  /*da40*/  @!P0 SYNCS.PHASECHK.TRANS64 P0, [R4+URZ+0x2d820], R0 ;  /* 0x02d82000040085a7 */ /* 0x000e64000800007f */
[----:B-1----:R-:W-:Y:S05]  /*da50*/  @!P0 BRA `(.L_x_10065) ;  /* 0xfffffffc00f08947 */ /* 0x002fea000383ffff */
[----:B------:R-:W-:Y:S05]  /*da60*/  BRA `(.L_x_10139) ;  /* 0xffffffd800a07947 */ /* 0x000fea000383ffff */
.L_x_10066:
[----:B------:R-:W1:Y:S01]  /*da70*/  S2R R2, SR_TID.X ;  /* 0x0000000000027919 */ /* 0x000e620000002100 */
[----:B------:R-:W-:Y:S01]  /*da80*/  BSSY B0, `(.L_x_10140) ;  /* 0x000000a000007945 */ /* 0x000fe20003800000 */
[----:B------:R-:W-:Y:S01]  /*da90*/  IMAD.MOV.U32 R12, RZ, RZ, RZ ;  /* 0x000000ffff0c7224 */ /* 0x000fe200078e00ff */
[----:B------:R-:W-:Y:S01]  /*daa0*/  MOV R11, 0x1f ;  /* 0x0000001f000b7802 */ /* 0x000fe20000000f00 */
[----:B------:R-:W-:Y:S01]  /*dab0*/  IMAD.MOV.U32 R15, RZ, RZ, -0x1 ;  /* 0xffffffffff0f7424 */ /* 0x000fe200078e00ff */
[----:B-1----:R-:W-:-:S04]  /*dac0*/  SHF.R.U32.HI R2, RZ, 0x5, R2 ;  /* 0x00000005ff027819 */ /* 0x002fc80000011602 */
[----:B------:R-:W-:-:S05]  /*dad0*/  LOP3.LUT R2, R2, 0x3, RZ, 0xc0, !PT ;  /* 0x0000000302027812 */ /* 0x000fca00078ec0ff */
[----:B------:R-:W-:-:S07]  /*dae0*/  IMAD.MOV.U32 R13, RZ, RZ, R2 ;  /* 0x000000ffff0d7224 */ /* 0x000fce00078e0002 */
[----:B0-----:R-:W-:Y:S05]  /*daf0*/  WARPSYNC.COLLECTIVE R15, `(.L_x_10141) ;  /* 0x000000000f087348 */ /* 0x001fea0003c00000 */
[----:B------:R1:W2:Y:S02]  /*db00*/  SHFL.IDX P6, R14, R13, R12, R11 ;  /* 0x0000000c0d0e7389 */ /* 0x0002a400000c000b */
[----:B012---:R-:W-:Y:S01]  /*db10*/  ENDCOLLECTIVE ;  /* 0x000000000000791b */ /* 0x007fe20003800000 */
.L_x_10141:
[----:B------:R-:W-:Y:S05]  /*db20*/  BSYNC B0 ;  /* 0x0000000000007941 */ /* 0x000fea0003800000 */
.L_x_10140:
[----:B------:R-:W-:Y:S05]  /*db30*/  BRA `(.L_x_10142) ;  /* 0xffffffd800887947 */ /* 0x000fea000383ffff */
.L_x_10069:
[----:B------:R-:W-:Y:S01]  /*db40*/  BSSY B1, `(.L_x_10143) ;  /* 0x0000006000017945 */ /* 0x000fe20003800000 */
[----:B------:R-:W-:-:S07]  /*db50*/  IMAD.MOV.U32 R15, RZ, RZ, -0x1 ;  /* 0xffffffffff0f7424 */ /* 0x000fce00078e00ff */
[----:B0-----:R-:W-:Y:S05]  /*db60*/  WARPSYNC.COLLECTIVE R15, `(.L_x_10144) ;  /* 0x000000000f0c7348 */ /* 0x001fea0003c00000 */
[----:B------:R-:W-:Y:S02]  /*db70*/  ELECT P6, UR62, PT ;  /* 0x00000000003e782f */ /* 0x000fe400038c0000 */
[----:B------:R-:W-:Y:S01]  /*db80*/  MOV R14, UR62 ;  /* 0x0000003e000e7c02 */ /* 0x000fe20008000f00 */
[----:B0-----:R-:W-:Y:S10]  /*db90*/  ENDCOLLECTIVE ;  /* 0x000000000000791b */ /* 0x001ff40003800000 */
.L_x_10144:
[----:B------:R-:W-:Y:S05]  /*dba0*/  BSYNC B1 ;  /* 0x0000000000017941 */ /* 0x000fea0003800000 */
.L_x_10143:
[----:B------:R-:W-:Y:S05]  /*dbb0*/  BRA `(.L_x_10145) ;  /* 0xffffffd800807947 */ /* 0x000fea000383ffff */
.L_x_10071:
[----:B0-----:R0:W1:Y:S02]  /*dbc0*/  SYNCS.PHASECHK.TRANS64.TRYWAIT P1, [R3+URZ+0x2d840], R2 ;  /* 0x02d84002030075a7 */ /* 0x001064000802017f */
[----:B-1----:R-:W-:Y:S05]  /*dbd0*/  @!P1 NANOSLEEP.SYNCS 0x989680 ;  /* 0x009896800000995d */ /* 0x002fea0003900000 */
[----:B------:R-:W1:Y:S02]  /*dbe0*/  @!P1 SYNCS.PHASECHK.TRANS64 P1, [R3+URZ+0x2d840], R2 ;  /* 0x02d84002030095a7 */ /* 0x000e64000802007f */
[----:B-1----:R-:W-:Y:S05]  /*dbf0*/  @!P1 BRA `(.L_x_10071) ;  /* 0xfffffffc00f09947 */ /* 0x002fea000383ffff */
[----:B------:R-:W-:Y:S05]  /*dc00*/  BRA `(.L_x_10146) ;  /* 0xffffffd800a07947 */ /* 0x000fea000383ffff */
.L_x_10073:
[----:B-1----:R1:W2:Y:S02]  /*dc10*/  SYNCS.PHASECHK.TRANS64.TRYWAIT P1, [R23+URZ+0x2d840], R0 ;  /* 0x02d84000170075a7 */ /* 0x0022a4000802017f */
[----:B--2---:R-:W-:Y:S05]  /*dc20*/  @!P1 NANOSLEEP.SYNCS 0x989680 ;  /* 0x009896800000995d */ /* 0x004fea0003900000 */
[----:B------:R-:W2:Y:S02]  /*dc30*/  @!P1 SYNCS.PHASECHK.TRANS64 P1, [R23+URZ+0x2d840], R0 ;  /* 0x02d84000170095a7 */ /* 0x000ea4000802007f */
[----:B--2---:R-:W-:Y:S05]  /*dc40*/  @!P1 BRA `(.L_x_10073) ;  /* 0xfffffffc00f09947 */ /* 0x004fea000383ffff */
[----:B------:R-:W-:Y:S05]  /*dc50*/  BRA `(.L_x_10147) ;  /* 0xffffffd800ac7947 */ /* 0x000fea000383ffff */
.L_x_10075:
[----:B--2---:R2:W3:Y:S02]  /*dc60*/  SYNCS.PHASECHK.TRANS64.TRYWAIT P1, [R3+URZ+0x2d860], R2 ;  /* 0x02d86002030075a7 */ /* 0x0044e4000802017f */
[----:B---3--:R-:W-:Y:S05]  /*dc70*/  @!P1 NANOSLEEP.SYNCS 0x989680 ;  /* 0x009896800000995d */ /* 0x008fea0003900000 */
[----:B------:R-:W3:Y:S02]  /*dc80*/  @!P1 SYNCS.PHASECHK.TRANS64 P1, [R3+URZ+0x2d860], R2 ;  /* 0x02d86002030095a7 */ /* 0x000ee4000802007f */
[----:B---3--:R-:W-:Y:S05]  /*dc90*/  @!P1 BRA `(.L_x_10075) ;  /* 0xfffffffc00f09947 */ /* 0x008fea000383ffff */
[----:B------:R-:W-:Y:S05]  /*dca0*/  BRA `(.L_x_10148) ;  /* 0xffffffd800a87947 */ /* 0x000fea000383ffff */
.L_x_10149:
        /* <DEDUP_REMOVED lines=13> */
.L_x_15853:


//--------------------- .text._ZN7cutlass13device_kernelIN5flash11enable_sm90INS1_16FlashAttnFwdSm90INS1_25CollectiveMainloopFwdSm90ILi2EN4cute5tupleIJNS5_1CILi1EEES8_S8_EEENS6_IJNS7_ILi192EEENS7_ILi128EEENS7_ILi96EEEEEELi96ENS_10bfloat16_tEfNS_4arch4Sm90ELb0ELb0ELb1ELb1ELb1ELb0ELb0ELb0ELb1ELb1ELb0ELb0EEENS1_21CollectiveEpilogueFwdINS6_IJSA_SC_SB_EEES9_SE_SG_Li384ELb1ELb1ELb0ELb0EEENS1_36VarlenDynamicPersistentTileSchedulerILi192ELi128ELi384ELi128ELb0ELb1ELb1ELb0ELb1ELb1EEEEEEEEEvNT_6ParamsE --------------------------
	.section	.text._ZN7cutlass13device_kernelIN5flash11enable_sm90INS1_16FlashAttnFwdSm90INS1_25CollectiveMainloopFwdSm90ILi2EN4cute5tupleIJNS5_1CILi1EEES8_S8_EEENS6_IJNS7_ILi192EEENS7_ILi128EEENS7_ILi96EEEEEELi96ENS_10bfloat16_tEfNS_4arch4Sm90ELb0ELb0ELb1ELb1ELb1ELb0ELb0ELb0ELb1ELb1ELb0ELb0EEENS1_21CollectiveEpilogueFwdINS6_IJSA_SC_SB_EEES9_SE_SG_Li384ELb1ELb1ELb0ELb0EEENS1_36VarlenDynamicPersistentTileSchedulerILi192ELi128ELi384ELi128ELb0ELb1ELb1ELb0ELb1ELb1EEEEEEEEEvNT_6ParamsE,"ax",@progbits
	.align	128
.text._ZN7cutlass13device_kernelIN5flash11enable_sm90INS1_16FlashAttnFwdSm90INS1_25CollectiveMainloopFwdSm90ILi2EN4cute5tupleIJNS5_1CILi1EEES8_S8_EEENS6_IJNS7_ILi192EEENS7_ILi128EEENS7_ILi96EEEEEELi96ENS_10bfloat16_tEfNS_4arch4Sm90ELb0ELb0ELb1ELb1ELb1ELb0ELb0ELb0ELb1ELb1ELb0ELb0EEENS1_21CollectiveEpilogueFwdINS6_IJSA_SC_SB_EEES9_SE_SG_Li384ELb1ELb1ELb0ELb0EEENS1_36VarlenDynamicPersistentTileSchedulerILi192ELi128ELi384ELi128ELb0ELb1ELb1ELb0ELb1ELb1EEEEEEEEEvNT_6ParamsE:
        .type           _ZN7cutlass13device_kernelIN5flash11enable_sm90INS1_16FlashAttnFwdSm90INS1_25CollectiveMainloopFwdSm90ILi2EN4cute5tupleIJNS5_1CILi1EEES8_S8_EEENS6_IJNS7_ILi192EEENS7_ILi128EEENS7_ILi96EEEEEELi96ENS_10bfloat16_tEfNS_4arch4Sm90ELb0ELb0ELb1ELb1ELb1ELb0ELb0ELb0ELb1ELb1ELb0ELb0EEENS1_21CollectiveEpilogueFwdINS6_IJSA_SC_SB_EEES9_SE_SG_Li384ELb1ELb1ELb0ELb0EEENS1_36VarlenDynamicPersistentTileSchedulerILi192ELi128ELi384ELi128ELb0ELb1ELb1ELb0ELb1ELb1EEEEEEEEEvNT_6ParamsE,@function
        .size           _ZN7cutlass13device_kernelIN5flash11enable_sm90INS1_16FlashAttnFwdSm90INS1_25CollectiveMainloopFwdSm90ILi2EN4cute5tupleIJNS5_1CILi1EEES8_S8_EEENS6_IJNS7_ILi192EEENS7_ILi128EEENS7_ILi96EEEEEELi96ENS_10bfloat16_tEfNS_4arch4Sm90ELb0ELb0ELb1ELb1ELb1ELb0ELb0ELb0ELb1ELb1ELb0ELb0EEENS1_21CollectiveEpilogueFwdINS6_IJSA_SC_SB_EEES9_SE_SG_Li384ELb1ELb1ELb0ELb0EEENS1_36VarlenDynamicPersistentTileSchedulerILi192ELi128ELi384ELi128ELb0ELb1ELb1ELb0ELb1ELb1EEEEEEEEEvNT_6ParamsE,(.L_x_15854 - _ZN7cutlass13device_kernelIN5flash11enable_sm90INS1_16FlashAttnFwdSm90INS1_25CollectiveMainloopFwdSm90ILi2EN4cute5tupleIJNS5_1CILi1EEES8_S8_EEENS6_IJNS7_ILi192EEENS7_ILi128EEENS7_ILi96EEEEEELi96ENS_10bfloat16_tEfNS_4arch4Sm90ELb0ELb0ELb1ELb1ELb1ELb0ELb0ELb0ELb1ELb1ELb0ELb0EEENS1_21CollectiveEpilogueFwdINS6_IJSA_SC_SB_EEES9_SE_SG_Li384ELb1ELb1ELb0ELb0EEENS1_36VarlenDynamicPersistentTileSchedulerILi192ELi128ELi384ELi128ELb0ELb1ELb1ELb0ELb1ELb1EEEEEEEEEvNT_6ParamsE)
        .other          _ZN7cutlass13device_kernelIN5flash11enable_sm90INS1_16FlashAttnFwdSm90INS1_25CollectiveMainloopFwdSm90ILi2EN4cute5tupleIJNS5_1CILi1EEES8_S8_EEENS6_IJNS7_ILi192EEENS7_ILi128EEENS7_ILi96EEEEEELi96ENS_10bfloat16_tEfNS_4arch4Sm90ELb0ELb0ELb1ELb1ELb1ELb0ELb0ELb0ELb1ELb1ELb0ELb0EEENS1_21CollectiveEpilogueFwdINS6_IJSA_SC_SB_EEES9_SE_SG_Li384ELb1ELb1ELb0ELb0EEENS1_36VarlenDynamicPersistentTileSchedulerILi192ELi128ELi384ELi128ELb0ELb1ELb1ELb0ELb1ELb1EEEEEEEEEvNT_6ParamsE,@"STO_CUDA_ENTRY STV_DEFAULT"
_ZN7cutlass13device_kernelIN5flash11enable_sm90INS1_16FlashAttnFwdSm90INS1_25CollectiveMainloopFwdSm90ILi2EN4cute5tupleIJNS5_1CILi1EEES8_S8_EEENS6_IJNS7_ILi192EEENS7_ILi128EEENS7_ILi96EEEEEELi96ENS_10bfloat16_tEfNS_4arch4Sm90ELb0ELb0ELb1ELb1ELb1ELb0ELb0ELb0ELb1ELb1ELb0ELb0EEENS1_21CollectiveEpilogueFwdINS6_IJSA_SC_SB_EEES9_SE_SG_Li384ELb1ELb1ELb0ELb0EEENS1_36VarlenDynamicPersistentTileSchedulerILi192ELi128ELi384ELi128ELb0ELb1ELb1ELb0ELb1ELb1EEEEEEEEEvNT_6ParamsE:
        /* <DEDUP_REMOVED lines=8> */
[----:B------:R-:W0:Y:S02]  /*0080*/  SHFL.IDX PT, R2, R0, RZ, 0x1f ;  /* 0x00001fff00027589 */ /* 0x000e2400000e0000 */
[C---:B0-----:R-:W-:Y:S02]  /*0090*/  ISETP.NE.OR P0, PT, R2.reuse, RZ, !P0 ;  /* 0x000000ff0200720c */ /* 0x041fe40004705670 */
[----:B------:R-:W-:Y:S02]  /*00a0*/  ISETP.NE.AND P1, PT, R2, RZ, PT ;  /* 0x000000ff0200720c */ /* 0x000fe40003f25270 */
[----:B------:R0:W1:Y:S09]  /*00b0*/  SHFL.IDX PT, R2, R3, RZ, 0x1f ;  /* 0x00001fff03027589 */ /* 0x00007200000e0000 */
        /* <DEDUP_REMOVED lines=33> */
.L_x_10150:
        /* <DEDUP_REMOVED lines=22> */
.L_x_10151:
        /* <DEDUP_REMOVED lines=18> */
.L_x_10152:
        /* <DEDUP_REMOVED lines=22> */
.L_x_10153:
        /* <DEDUP_REMOVED lines=22> */
.L_x_10154:
        /* <DEDUP_REMOVED lines=8> */
.L_x_10156:
[----:B------:R-:W-:-:S08]  /*0890*/  NOP ;  /* 0x0000000000007918 */ /* 0x000fd00000000000 */
[----:B------:R-:W0:Y:S02]  /*08a0*/  USETMAXREG.TRY_ALLOC.CTAPOOL UP0, 0xa0 ;  /* 0x000000a0000079c8 */ /* 0x000e240008000600 */
[----:B0-----:R-:W-:-:S13]  /*08b0*/  PLOP3.LUT P0, PT, PT, PT, UP0, 0x80, 0x0 ;  /* 0x000000000000781c */ /* 0x001fda0003f0f008 */
[----:B------:R-:W-:Y:S05]  /*08c0*/  @!P0 BRA `(.L_x_10156) ;  /* 0xfffffffc00f08947 */ /* 0x000fea000383ffff */
[----:B------:R-:W0:Y:S01]  /*08d0*/  S2R R2, SR_TID.X ;  /* 0x0000000000027919 */ /* 0x000e220000002100 */
[----:B------:R-:W1:Y:S01]  /*08e0*/  S2UR UR42, SR_CgaCtaId ;  /* 0x00000000002a79c3 */ /* 0x000e620000008800 */
[----:B------:R-:W-:Y:S01]  /*08f0*/  UMOV UR41, 0x400 ;  /* 0x0000040000297882 */ /* 0x000fe20000000000 */
[----:B------:R-:W-:Y:S01]  /*0900*/  ULDC UR4, c[0x0][0xc3c] ;  /* 0x00030f0000047ab9 */ /* 0x000fe20000000800 */
[----:B-1----:R-:W-:-:S05]  /*0910*/  ULEA UR41, UR42, UR41, 0x18 ;  /* 0x000000292a297291 */ /* 0x002fca000f8ec03f */
[----:B------:R-:W-:Y:S06]  /*0920*/  BAR.ARV 0x8, 0x200 ;  /* 0x0208000000007b1d */ /* 0x000fec0000002000 */
[----:B0-----:R-:W-:-:S04]  /*0930*/  LOP3.LUT R0, R2, 0xffffff80, RZ, 0xc0, !PT ;  /* 0xffffff8002007812 */ /* 0x001fc800078ec0ff */
[----:B------:R-:W-:-:S13]  /*0940*/  ISETP.NE.AND P0, PT, R0, 0x80, PT ;  /* 0x000000800000780c */ /* 0x000fda0003f05270 */
[----:B------:R-:W-:Y:S08]  /*0950*/  @!P0 BAR.ARV 0x9, 0x100 ;  /* 0x0244000000008b1d */ /* 0x000ff00000002000 */
[----:B------:R-:W-:Y:S06]  /*0960*/  BAR.SYNC.DEFER_BLOCKING 0x5, 0x200 ;  /* 0x0148000000007b1d */ /* 0x000fec0000010000 */
[----:B------:R-:W0:Y:S02]  /*0970*/  LDS.128 R28, [UR41+0x2d8d0] ;  /* 0x02d8d029ff1c7984 */ /* 0x000e240008000c00 */
[----:B------:R-:W-:Y:S06]  /*0980*/  BAR.ARV 0x4, 0x200 ;  /* 0x0108000000007b1d */ /* 0x000fec0000002000 */
[----:B0-----:R-:W-:-:S13]  /*0990*/  ISETP.GE.AND P0, PT, R31, UR4, PT ;  /* 0x000000041f007c0c */ /* 0x001fda000bf06270 */
[----:B------:R-:W-:Y:S05]  /*09a0*/  @P0 EXIT ;  /* 0x000000000000094d */ /* 0x000fea0003800000 */
[----:B------:R-:W2:Y:S01]  /*09b0*/  LDL.LU R13, [R1+0x1c] ;  /* 0x00001c00010d7983 */ /* 0x000ea20000300800 */
[----:B------:R-:W-:-:S05]  /*09c0*/  VIADD R155, R2, 0xffffff80 ;  /* 0xffffff80029b7836 */ /* 0x000fca0000000000 */
[----:B------:R-:W-:-:S04]  /*09d0*/  SHF.R.S32.HI R0, RZ, 0x1f, R155 ;  /* 0x0000001fff007819 */ /* 0x000fc8000001149b */
[CC--:B------:R-:W-:Y:S02]  /*09e0*/  LEA.HI R147, R0.reuse, R155.reuse, RZ, 0x7 ;  /* 0x0000009b00937211 */ /* 0x0c0fe400078f38ff */
[----:B------:R-:W-:Y:S02]  /*09f0*/  LEA.HI R2, R0, R155, RZ, 0x4 ;  /* 0x0000009b00027211 */ /* 0x000fe400078f20ff */
[----:B------:R-:W-:Y:S02]  /*0a00*/  LOP3.LUT R146, R147, 0xffffff80, RZ, 0xc0, !PT ;  /* 0xffffff8093927812 */ /* 0x000fe400078ec0ff */
[----:B------:R-:W-:Y:S02]  /*0a10*/  LOP3.LUT R4, R2, 0xfffffff0, RZ, 0xc0, !PT ;  /* 0xfffffff002047812 */ /* 0x000fe400078ec0ff */
[----:B------:R-:W-:Y:S01]  /*0a20*/  SHF.R.S32.HI R5, RZ, 0x4, R2 ;  /* 0x00000004ff057819 */ /* 0x000fe20000011402 */
[C---:B------:R-:W-:Y:S01]  /*0a30*/  IMAD.IADD R146, R155.reuse, 0x1, -R146 ;  /* 0x000000019b927824 */ /* 0x040fe200078e0a92 */
[----:B------:R-:W-:-:S02]  /*0a40*/  IADD3 R4, R155, -R4, RZ ;  /* 0x800000049b047210 */ /* 0x000fc40007ffe0ff */
[----:B------:R-:W-:Y:S02]  /*0a50*/  LEA.HI R2, R2, R5, RZ, 0x1 ;  /* 0x0000000502027211 */ /* 0x000fe400078f08ff */
[----:B------:R-:W-:Y:S02]  /*0a60*/  SHF.R.S32.HI R9, RZ, 0x1f, R146 ;  /* 0x0000001fff097819 */ /* 0x000fe40000011492 */
[----:B------:R-:W-:Y:S02]  /*0a70*/  SHF.R.S32.HI R3, RZ, 0x1f, R4 ;  /* 0x0000001fff037819 */ /* 0x000fe40000011404 */
        /* <DEDUP_REMOVED lines=10> */
[----:B------:R-:W-:Y:S02]  /*0b20*/  LOP3.LUT R11, R7, 0xfffffff8, RZ, 0xc0, !PT ;  /* 0xfffffff8070b7812 */ /* 0x000fe400078ec0ff */
[----:B------:R-:W-:-:S02]  /*0b30*/  SHF.R.S32.HI R6, RZ, 0x5, R6 ;  /* 0x00000005ff067819 */ /* 0x000fc40000011406 */
[C---:B------:R-:W-:Y:S01]  /*0b40*/  R2P PR, R5.reuse, 0x6 ;  /* 0x0000000605007804 */ /* 0x040fe20000000000 */
[----:B------:R-:W-:Y:S02]  /*0b50*/  IMAD.SHL.U32 R5, R5, 0x40, RZ ;  /* 0x0000004005057824 */ /* 0x000fe400078e00ff */
[----:B------:R-:W-:Y:S01]  /*0b60*/  IMAD.IADD R10, R10, 0x1, -R11 ;  /* 0x000000010a0a7824 */ /* 0x000fe200078e0a0b */
[----:B------:R-:W-:Y:S01]  /*0b70*/  LEA R11, R6, R4, 0x4 ;  /* 0x00000004060b7211 */ /* 0x000fe200078e20ff */
[----:B------:R-:W-:Y:S01]  /*0b80*/  IMAD.SHL.U32 R2, R2, 0x8, RZ ;  /* 0x0000000802027824 */ /* 0x000fe200078e00ff */
[----:B------:R-:W-:Y:S01]  /*0b90*/  LOP3.LUT R5, R5, 0x1c0, RZ, 0xc0, !PT ;  /* 0x000001c005057812 */ /* 0x000fe200078ec0ff */
[----:B------:R-:W-:Y:S01]  /*0ba0*/  IMAD.SHL.U32 R3, R3, 0x40, RZ ;  /* 0x0000004003037824 */ /* 0x000fe200078e00ff */
[----:B------:R-:W-:Y:S01]  /*0bb0*/  SHF.R.S32.HI R147, RZ, 0x7, R147 ;  /* 0x00000007ff937819 */ /* 0x000fe20000011493 */
[--C-:B------:R-:W-:Y:S01]  /*0bc0*/  IMAD.U32 R152, R11, 0x20, R2.reuse ;  /* 0x000000200b987824 */ /* 0x100fe200078e0002 */
[----:B------:R-:W-:-:S02]  /*0bd0*/  LOP3.LUT R2, R5, 0x8, R2, 0xf8, !PT ;  /* 0x0000000805027812 */ /* 0x000fc400078ef802 */
[----:B------:R-:W-:Y:S02]  /*0be0*/  LOP3.LUT R3, R3, 0x7ffffe00, RZ, 0xc0, !PT ;  /* 0x7ffffe0003037812 */ /* 0x000fe400078ec0ff */
[----:B------:R-:W-:Y:S01]  /*0bf0*/  SHF.R.U32.HI R5, RZ, 0x3, R5 ;  /* 0x00000003ff057819 */ /* 0x000fe20000011605 */
[----:B------:R-:W-:Y:S01]  /*0c00*/  IMAD.HI R7, R147, 0x55555556, RZ ;  /* 0x5555555693077827 */ /* 0x000fe200078e02ff */
[----:B------:R-:W-:Y:S02]  /*0c10*/  LEA.HI R9, R9, R146, RZ, 0x5 ;  /* 0x0000009209097211 */ /* 0x000fe400078f28ff */
[----:B------:R-:W-:Y:S01]  /*0c20*/  LOP3.LUT R2, R2, R5, RZ, 0x3c, !PT ;  /* 0x0000000502027212 */ /* 0x000fe200078e3cff */
[----:B------:R-:W-:Y:S01]  /*0c30*/  IMAD R3, R6, 0x400, R3 ;  /* 0x0000040006037824 */ /* 0x000fe200078e0203 */
[----:B------:R-:W-:Y:S02]  /*0c40*/  LEA.HI R0, R0, R155, RZ, 0x2 ;  /* 0x0000009b00007211 */ /* 0x000fe400078f10ff */
[----:B------:R-:W-:Y:S01]  /*0c50*/  LEA.HI R4, R7, R7, RZ, 0x1 ;  /* 0x0000000707047211 */ /* 0x000fe200078f08ff */
[----:B------:R-:W-:Y:S01]  /*0c60*/  IMAD.IADD R3, R3, 0x1, R2 ;  /* 0x0000000103037824 */ /* 0x000fe200078e0202 */
[----:B------:R-:W-:-:S02]  /*0c70*/  SHF.R.S32.HI R9, RZ, 0x5, R9 ;  /* 0x00000005ff097819 */ /* 0x000fc40000011409 */
[----:B------:R-:W-:Y:S01]  /*0c80*/  LOP3.LUT R2, R0, 0xfffffffc, RZ, 0xc0, !PT ;  /* 0xfffffffc00027812 */ /* 0x000fe200078ec0ff */
[----:B------:R-:W-:Y:S02]  /*0c90*/  IMAD R4, R4, -0x3, R147 ;  /* 0xfffffffd04047824 */ /* 0x000fe400078e0293 */
[----:B------:R-:W-:Y:S01]  /*0ca0*/  IMAD R9, R9, 0x10, R10 ;  /* 0x0000001009097824 */ /* 0x000fe200078e020a */
[----:B------:R-:W-:Y:S02]  /*0cb0*/  IADD3 R143, R155, -R2, RZ ;  /* 0x800000029b8f7210 */ /* 0x000fe40007ffe0ff */
[----:B------:R-:W-:Y:S01]  /*0cc0*/  LEA R16, R3, UR41, 0x1 ;  /* 0x0000002903107c11 */ /* 0x000fe2000f8e08ff */
[----:B------:R-:W-:Y:S01]  /*0cd0*/  IMAD R148, R4, 0x40, R9 ;  /* 0x0000004004947824 */ /* 0x000fe200078e0209 */
[C---:B------:R-:W-:Y:S01]  /*0ce0*/  LEA.HI R4, R143.reuse, R143, RZ, 0x1 ;  /* 0x0000008f8f047211 */ /* 0x040fe200078f08ff */
[----:B------:R-:W-:Y:S01]  /*0cf0*/  IMAD.MOV.U32 R17, RZ, RZ, 0x40 ;  /* 0x00000040ff117424 */ /* 0x000fe200078e00ff */
[----:B------:R-:W-:Y:S01]  /*0d00*/  LOP3.LUT R7, R8, 0x7ffffffc, RZ, 0xc0, !PT ;  /* 0x7ffffffc08077812 */ /* 0x000fe200078ec0ff */
[----:B------:R-:W-:Y:S01]  /*0d10*/  VIADD R18, R16, 0x21800 ;  /* 0x0002180010127836 */ /* 0x000fe20000000000 */
[----:B------:R-:W-:Y:S01]  /*0d20*/  LOP3.LUT R4, R4, 0x1ffffffe, RZ, 0xc0, !PT ;  /* 0x1ffffffe04047812 */ /* 0x000fe200078ec0ff */
[----:B------:R-:W-:Y:S01]  /*0d30*/  IMAD.SHL.U32 R137, R143, 0x8, RZ ;  /* 0x000000088f897824 */ /* 0x000fe200078e00ff */
[----:B------:R-:W-:Y:S01]  /*0d40*/  SEL R17, R17, 0xffffffc0, !P2 ;  /* 0xffffffc011117807 */ /* 0x000fe20005000000 */
[----:B------:R-:W-:Y:S01]  /*0d50*/  VIADD R22, R16, 0x21820 ;  /* 0x0002182010167836 */ /* 0x000fe20000000000 */
[----:B------:R-:W-:Y:S01]  /*0d60*/  IADD3 R7, R146, -R7, RZ ;  /* 0x8000000792077210 */ /* 0x000fe20007ffe0ff */
[C---:B------:R-:W-:Y:S01]  /*0d70*/  VIADD R142, R137.reuse, 0x40 ;  /* 0x00000040898e7836 */ /* 0x040fe20000000000 */
[C---:B------:R-:W-:Y:S01]  /*0d80*/  @P1 IADD3 R22, R18.reuse, -0x20, RZ ;  /* 0xffffffe012161810 */ /* 0x040fe20007ffe0ff */
[----:B------:R-:W-:Y:S01]  /*0d90*/  IMAD.MOV.U32 R12, RZ, RZ, -0x2 ;  /* 0xfffffffeff0c7424 */ /* 0x000fe200078e00ff */
[----:B------:R-:W-:Y:S01]  /*0da0*/  IADD3 R140, R137, 0x20, RZ ;  /* 0x00000020898c7810 */ /* 0x000fe20007ffe0ff */
[----:B------:R-:W-:Y:S01]  /*0db0*/  IMAD.IADD R3, R143, 0x1, -R4 ;  /* 0x000000018f037824 */ /* 0x000fe200078e0a04 */
[----:B------:R-:W-:Y:S01]  /*0dc0*/  SHF.R.S32.HI R144, RZ, 0x2, R0 ;  /* 0x00000002ff907819 */ /* 0x000fe20000011400 */
[----:B------:R-:W-:Y:S01]  /*0dd0*/  IMAD.IADD R18, R18, 0x1, R17 ;  /* 0x0000000112127824 */ /* 0x000fe200078e0211 */
[----:B------:R-:W-:Y:S01]  /*0de0*/  SHF.R.S32.HI R154, RZ, 0x1f, R140 ;  /* 0x0000001fff9a7819 */ /* 0x000fe2000001148c */
[----:B------:R-:W-:Y:S01]  /*0df0*/  IMAD R151, R7, R12, 0x80 ;  /* 0x0000008007977424 */ /* 0x000fe200078e020c */
[----:B------:R-:W-:Y:S01]  /*0e00*/  SHF.R.S32.HI R153, RZ, 0x1f, R142 ;  /* 0x0000001fff997819 */ /* 0x000fe2000001148e */
[----:B------:R-:W-:-:S02]  /*0e10*/  IMAD.MOV.U32 R145, RZ, RZ, RZ ;  /* 0x000000ffff917224 */ /* 0x000fc400078e00ff */
[----:B------:R-:W-:Y:S02]  /*0e20*/  IMAD.MOV.U32 R2, RZ, RZ, RZ ;  /* 0x000000ffff027224 */ /* 0x000fe400078e00ff */
[----:B------:R-:W-:Y:S02]  /*0e30*/  IMAD R150, R3, 0x8, R148 ;  /* 0x0000000803967824 */ /* 0x000fe400078e0294 */
[----:B------:R-:W-:Y:S02]  /*0e40*/  IMAD.IADD R17, R17, 0x1, R22 ;  /* 0x0000000111117824 */ /* 0x000fe400078e0216 */
[----:B------:R-:W-:Y:S01]  /*0e50*/  VIADD R23, R22, 0x6000 ;  /* 0x0000600016177836 */ /* 0x000fe20000000000 */
[----:B------:R-:W-:Y:S01]  /*0e60*/  UMOV UR38, URZ ;  /* 0x0000003f00267c82 */ /* 0x000fe20008000000 */
[----:B--2---:R-:W-:-:S07]  /*0e70*/  LOP3.LUT R19, R13, 0x1, RZ, 0xfc, !PT ;  /* 0x000000010d137812 */ /* 0x004fce00078efcff */
.L_x_10194:
[----:B--23--:R-:W0:Y:S01]  /*0e80*/  LDC.64 R4, c[0x0][0xc88] ;  /* 0x00032200ff047b82 */ /* 0x00ce220000000a00 */
[----:B------:R-:W-:Y:S01]  /*0e90*/  ULDC.64 UR4, c[0x0][0xa28] ;  /* 0x00028a0000047ab9 */ /* 0x000fe20000000a00 */
[----:B-1----:R-:W-:Y:S01]  /*0ea0*/  MOV R3, RZ ;  /* 0x000000ff00037202 */ /* 0x002fe20000000f00 */
[----:B------:R-:W-:Y:S01]  /*0eb0*/  ULDC.64 UR6, c[0x0][0xa20] ;  /* 0x0002880000067ab9 */ /* 0x000fe20000000a00 */
[----:B0-----:R-:W-:-:S05]  /*0ec0*/  IMAD.WIDE R4, R31, 0x4, R4 ;  /* 0x000000041f047825 */ /* 0x001fca00078e0204 */
[----:B------:R-:W2:Y:S01]  /*0ed0*/  LDG.E R136, desc[UR36][R4.64] ;  /* 0x0000002404887981 */ /* 0x000ea2000c1e1900 */
[----:B------:R-:W-:-:S04]  /*0ee0*/  ISETP.NE.U32.AND P0, PT, RZ, UR4, PT ;  /* 0x00000004ff007c0c */ /* 0x000fc8000bf05070 */
[----:B------:R-:W-:Y:S02]  /*0ef0*/  ISETP.NE.AND.EX P0, PT, RZ, UR5, PT, P0 ;  /* 0x00000005ff007c0c */ /* 0x000fe4000bf05300 */
[----:B--2---:R-:W-:-:S11]  /*0f00*/  SHF.R.S32.HI R141, RZ, 0x1f, R136 ;  /* 0x0000001fff8d7819 */ /* 0x004fd60000011488 */
[----:B------:R-:W-:-:S04]  /*0f10*/  @P0 LEA R6, P1, R136, UR4, 0x2 ;  /* 0x0000000488060c11 */ /* 0x000fc8000f8210ff */
[----:B------:R-:W-:Y:S01]  /*0f20*/  @P0 LEA.HI.X R7, R136, UR5, R141, 0x2, P1 ;  /* 0x0000000588070c11 */ /* 0x000fe200088f148d */
[----:B------:R-:W-:-:S04]  /*0f30*/  ULDC.64 UR4, c[0x0][0x418] ;  /* 0x0001060000047ab9 */ /* 0x000fc80000000a00 */
[----:B------:R0:W5:Y:S01]  /*0f40*/  @P0 LDG.E R3, desc[UR36][R6.64] ;  /* 0x0000002406030981 */ /* 0x000162000c1e1900 */
[----:B------:R-:W-:Y:S01]  /*0f50*/  ISETP.NE.U32.AND P0, PT, RZ, UR6, PT ;  /* 0x00000006ff007c0c */ /* 0x000fe2000bf05070 */
[----:B------:R-:W-:-:S03]  /*0f60*/  UISETP.NE.U32.AND UP0, UPT, UR4, URZ, UPT ;  /* 0x0000003f0400728c */ /* 0x000fc6000bf05070 */
[----:B------:R-:W-:Y:S01]  /*0f70*/  ISETP.NE.AND.EX P0, PT, RZ, UR7, PT, P0 ;  /* 0x00000007ff007c0c */ /* 0x000fe2000bf05300 */
[----:B------:R-:W-:Y:S01]  /*0f80*/  UISETP.NE.AND.EX UP0, UPT, UR5, URZ, UPT, UP0 ;  /* 0x0000003f0500728c */ /* 0x000fe2000bf05300 */
[----:B------:R-:W-:Y:S02]  /*0f90*/  ULDC UR4, c[0x0][0x424] ;  /* 0x0001090000047ab9 */ /* 0x000fe40000000800 */
[----:B------:R-:W-:Y:S01]  /*0fa0*/  ULDC UR5, c[0x0][0x2f0] ;  /* 0x0000bc0000057ab9 */ /* 0x000fe20000000800 */
[----:B------:R-:W-:-:S04]  /*0fb0*/  USEL UR4, UR4, 0x1, UP0 ;  /* 0x0000000104047887 */ /* 0x000fc80008000000 */
[----:B------:R-:W-:-:S04]  /*0fc0*/  UIMAD UR4, UR4, UR5, URZ ;  /* 0x00000005040472a4 */ /* 0x000fc8000f8e023f */
[C---:B------:R-:W-:Y:S02]  /*0fd0*/  @P0 LEA R4, P1, R136.reuse, UR6, 0x2 ;  /* 0x0000000688040c11 */ /* 0x040fe4000f8210ff */
[----:B------:R-:W-:Y:S02]  /*0fe0*/  IMAD.U32 R88, RZ, RZ, UR4 ;  /* 0x00000004ff587e24 */ /* 0x000fe4000f8e00ff */
[----:B------:R-:W-:-:S05]  /*0ff0*/  @P0 LEA.HI.X R5, R136, UR7, R141, 0x2, P1 ;  /* 0x0000000788050c11 */ /* 0x000fca00088f148d */
[----:B------:R0:W5:Y:S01]  /*1000*/  @P0 LDG.E R88, desc[UR36][R4.64] ;  /* 0x0000002404580981 */ /* 0x000162000c1e1900 */
[----:B----4-:R-:W-:Y:S05]  /*1010*/  @P0 BRA `(.L_x_10157) ;  /* 0x0000000000240947 */ /* 0x010fea0003800000 */
[----:B------:R-:W-:Y:S02]  /*1020*/  ULDC.64 UR4, c[0x0][0xa08] ;  /* 0x0002820000047ab9 */ /* 0x000fe40000000a00 */
[----:B------:R-:W-:-:S04]  /*1030*/  ISETP.NE.U32.AND P0, PT, RZ, UR4, PT ;  /* 0x00000004ff007c0c */ /* 0x000fc8000bf05070 */
[----:B------:R-:W-:-:S13]  /*1040*/  ISETP.NE.AND.EX P0, PT, RZ, UR5, PT, P0 ;  /* 0x00000005ff007c0c */ /* 0x000fda000bf05300 */
[----:B------:R-:W-:Y:S05]  /*1050*/  @!P0 BRA `(.L_x_10157) ;  /* 0x0000000000148947 */ /* 0x000fea0003800000 */
[----:B0-----:R-:W0:Y:S02]  /*1060*/  LDC.64 R4, c[0x0][0xa08] ;  /* 0x00028200ff047b82 */ /* 0x001e240000000a00 */
[----:B0-----:R-:W-:-:S05]  /*1070*/  IMAD.WIDE R4, R136, 0x4, R4 ;  /* 0x0000000488047825 */ /* 0x001fca00078e0204 */
[----:B-----5:R-:W2:Y:S04]  /*1080*/  LDG.E R88, desc[UR36][R4.64] ;  /* 0x0000002404587981 */ /* 0x020ea8000c1e1900 */
[----:B------:R-:W2:Y:S02]  /*1090*/  LDG.E R7, desc[UR36][R4.64+0x4] ;  /* 0x0000042404077981 */ /* 0x000ea4000c1e1900 */
[----:B--2---:R-:W-:-:S07]  /*10a0*/  IMAD.IADD R88, R7, 0x1, -R88 ;  /* 0x0000000107587824 */ /* 0x004fce00078e0a58 */
.L_x_10157:
[----:B-----5:R-:W-:Y:S01]  /*10b0*/  IMAD.IADD R88, R88, 0x1, -R3 ;  /* 0x0000000158587824 */ /* 0x020fe200078e0a03 */
[----:B------:R-:W-:Y:S01]  /*10c0*/  MOV R139, R29 ;  /* 0x0000001d008b7202 */ /* 0x000fe20000000f00 */
[----:B------:R-:W-:Y:S01]  /*10d0*/  IMAD.MOV.U32 R138, RZ, RZ, R30 ;  /* 0x000000ffff8a7224 */ /* 0x000fe200078e001e */
[----:B------:R-:W-:Y:S01]  /*10e0*/  PLOP3.LUT P0, PT, PT, PT, PT, 0x80, 0x0 ;  /* 0x000000000000781c */ /* 0x000fe20003f0f070 */
[C---:B------:R-:W-:Y:S01]  /*10f0*/  VIADD R0, R88.reuse, 0x7f ;  /* 0x0000007f58007836 */ /* 0x040fe20000000000 */
[----:B------:R-:W-:Y:S01]  /*1100*/  ISETP.GE.AND P1, PT, R88, 0x1, PT ;  /* 0x000000015800780c */ /* 0x000fe20003f26270 */
[----:B------:R-:W-:Y:S01]  /*1110*/  IMAD.MOV.U32 R135, RZ, RZ, RZ ;  /* 0x000000ffff877224 */ /* 0x000fe200078e00ff */
[----:B------:R-:W-:Y:S02]  /*1120*/  CS2R R50, SRZ ;  /* 0x0000000000327805 */ /* 0x000fe4000001ff00 */
[----:B------:R-:W-:Y:S02]  /*1130*/  CS2R R44, SRZ ;  /* 0x00000000002c7805 */ /* 0x000fe4000001ff00 */
[----:B------:R-:W-:-:S02]  /*1140*/  SHF.R.S32.HI R3, RZ, 0x1f, R0 ;  /* 0x0000001fff037819 */ /* 0x000fc40000011400 */
[----:B------:R-:W-:Y:S02]  /*1150*/  CS2R R34, SRZ ;  /* 0x0000000000227805 */ /* 0x000fe4000001ff00 */
[----:B------:R-:W-:Y:S02]  /*1160*/  CS2R R52, SRZ ;  /* 0x0000000000347805 */ /* 0x000fe4000001ff00 */
[----:B------:R-:W-:Y:S02]  /*1170*/  CS2R R40, SRZ ;  /* 0x0000000000287805 */ /* 0x000fe4000001ff00 */
[----:B------:R-:W-:Y:S01]  /*1180*/  LEA.HI R149, R3, R0, RZ, 0x7 ;  /* 0x0000000003957211 */ /* 0x000fe200078f38ff */
        /* <DEDUP_REMOVED lines=17> */
[----:B------:R-:W-:Y:S01]  /*12a0*/  MOV R10, RZ ;  /* 0x000000ff000a7202 */ /* 0x000fe20000000f00 */
[----:B------:R-:W-:Y:S01]  /*12b0*/  IMAD.MOV.U32 R73, RZ, RZ, RZ ;  /* 0x000000ffff497224 */ /* 0x000fe200078e00ff */
[----:B0-----:R-:W-:Y:S01]  /*12c0*/  CS2R R6, SRZ ;  /* 0x0000000000067805 */ /* 0x001fe2000001ff00 */
[----:B------:R-:W-:Y:S02]  /*12d0*/  IMAD.MOV.U32 R24, RZ, RZ, RZ ;  /* 0x000000ffff187224 */ /* 0x000fe400078e00ff */
[----:B------:R-:W-:Y:S02]  /*12e0*/  IMAD.MOV.U32 R63, RZ, RZ, RZ ;  /* 0x000000ffff3f7224 */ /* 0x000fe400078e00ff */
[----:B------:R-:W-:Y:S01]  /*12f0*/  IMAD.MOV.U32 R8, RZ, RZ, RZ ;  /* 0x000000ffff087224 */ /* 0x000fe200078e00ff */
[----:B------:R-:W-:Y:S06]  /*1300*/  @!P1 BRA `(.L_x_10158) ;  /* 0x0000005c00f09947 */ /* 0x000fec0003800000 */
[----:B------:R-:W0:Y:S01]  /*1310*/  SHFL.IDX PT, R0, R147, RZ, 0x1f ;  /* 0x00001fff93007589 */ /* 0x000e2200000e0000 */
[----:B------:R-:W-:Y:S01]  /*1320*/  UIADD3 UR6, UR41, 0x21800, URZ ;  /* 0x0002180029067890 */ /* 0x000fe2000fffe03f */
[----:B------:R-:W-:-:S03]  /*1330*/  SHF.R.S32.HI R149, RZ, 0x7, R149 ;  /* 0x00000007ff957819 */ /* 0x000fc60000011495 */
[----:B------:R-:W-:-:S06]  /*1340*/  ULOP3.LUT UP0, URZ, UR6, 0x3ff, URZ, 0xc0, !UPT ;  /* 0x000003ff063f7892 */ /* 0x000fcc000f80c03f */
[----:B------:R-:W-:Y:S02]  /*1350*/  PLOP3.LUT P0, PT, PT, PT, UP0, 0x80, 0x0 ;  /* 0x000000000000781c */ /* 0x000fe40003f0f008 */
[----:B0-----:R-:W-:-:S13]  /*1360*/  R2UR UR40, R0 ;  /* 0x00000000002872ca */ /* 0x001fda00000e0000 */
[----:B------:R-:W-:-:S04]  /*1370*/  UIMAD.WIDE UR4, UR40, 0x55555556, URZ ;  /* 0x55555556280478a5 */ /* 0x000fc8000f8e023f */
[----:B------:R-:W-:-:S04]  /*1380*/  ULEA.HI UR5, UR5, UR5, URZ, 0x1 ;  /* 0x0000000505057291 */ /* 0x000fc8000f8f083f */
[----:B------:R-:W-:-:S04]  /*1390*/  UIMAD UR43, UR5, -0x3, UR40 ;  /* 0xfffffffd052b78a4 */ /* 0x000fc8000f8e0228 */
[----:B------:R-:W-:-:S04]  /*13a0*/  ULEA UR4, UR43, UR6, 0xd ;  /* 0x000000062b047291 */ /* 0x000fc8000f8e683f */
[----:B------:R-:W-:-:S04]  /*13b0*/  USHF.R.U32.HI UR4, URZ, 0x4, UR4 ;  /* 0x000000043f047899 */ /* 0x000fc80008011604 */
[----:B------:R-:W-:Y:S01]  /*13c0*/  ULOP3.LUT UR39, UR4, 0x3fff, URZ, 0xc0, !UPT ;  /* 0x00003fff04277892 */ /* 0x000fe2000f8ec03f */
[----:B------:R-:W-:Y:S11]  /*13d0*/  @!P0 BRA `(.L_x_10159) ;  /* 0x0000000000408947 */ /* 0x000ff60003800000 */
        /* <DEDUP_REMOVED lines=16> */
.L_x_10159:
[----:B------:R-:W-:Y:S02]  /*14e0*/  LEA.HI R0, R145, R145, RZ, 0x1 ;  /* 0x0000009191007211 */ /* 0x000fe400078f08ff */
[----:B------:R-:W-:Y:S02]  /*14f0*/  ISETP.NE.AND P0, PT, R19, 0x3, PT ;  /* 0x000000031300780c */ /* 0x000fe40003f05270 */
[----:B------:R-:W-:-:S05]  /*1500*/  LOP3.LUT R0, R0, 0xfffffffe, RZ, 0xc0, !PT ;  /* 0xfffffffe00007812 */ /* 0x000fca00078ec0ff */
[----:B------:R-:W-:-:S05]  /*1510*/  IMAD.IADD R0, R145, 0x1, -R0 ;  /* 0x0000000191007824 */ /* 0x000fca00078e0a00 */
[----:B------:R-:W-:-:S04]  /*1520*/  SHF.L.U32 R0, R0, 0x1f, RZ ;  /* 0x0000001f00007819 */ /* 0x000fc800000006ff */
[----:B------:R-:W0:Y:S02]  /*1530*/  SYNCS.PHASECHK.TRANS64.TRYWAIT P1, [UR41+0x2d800], R0 ;  /* 0x02d80000ff0075a7 */ /* 0x000e240008020169 */
[----:B0-----:R-:W-:Y:S05]  /*1540*/  @!P1 BRA `(.L_x_10160) ;  /* 0x000000c800b89947 */ /* 0x001fea0003800000 */
.L_x_10279:
[----:B------:R-:W-:Y:S05]  /*1550*/  @!P0 BRA `(.L_x_10161) ;  /* 0x0000000000048947 */ /* 0x000fea0003800000 */
[----:B------:R-:W-:Y:S01]  /*1560*/  BPT.TRAP 0x1 ;  /* 0x000000040000795c */ /* 0x000fe20000300000 */
.L_x_10161:
[----:B0-----:R-:W-:Y:S02]  /*1570*/  MOV R0, UR38 ;  /* 0x0000002600007c02 */ /* 0x001fe40008000f00 */
[----:B------:R-:W-:Y:S02]  /*1580*/  SHF.L.U32 R3, R2, 0x1f, RZ ;  /* 0x0000001f02037819 */ /* 0x000fe400000006ff */
[----:B------:R-:W-:-:S04]  /*1590*/  LEA R0, R0, UR41, 0x3 ;  /* 0x0000002900007c11 */ /* 0x000fc8000f8e18ff */
[----:B------:R0:W1:Y:S01]  /*15a0*/  SYNCS.PHASECHK.TRANS64.TRYWAIT P1, [R0+URZ+0x2d830], R3 ;  /* 0x02d83003000075a7 */ /* 0x000062000802017f */
[----:B------:R-:W-:Y:S05]  /*15b0*/  @!P0 BRA `(.L_x_10162) ;  /* 0x0000000000048947 */ /* 0x000fea0003800000 */
[----:B------:R-:W-:Y:S01]  /*15c0*/  BPT.TRAP 0x1 ;  /* 0x000000040000795c */ /* 0x000fe20000300000 */
.L_x_10162:
[----:B------:R-:W-:Y:S01]  /*15d0*/  IMAD.MOV.U32 R135, RZ, RZ, RZ ;  /* 0x000000ffff877224 */ /* 0x000fe200078e00ff */
[----:B-1----:R-:W-:Y:S06]  /*15e0*/  @P1 BRA `(.L_x_10163) ;  /* 0x0000000000081947 */ /* 0x002fec0003800000 */
[----:B------:R-:W1:Y:S02]  /*15f0*/  SYNCS.PHASECHK.TRANS64.TRYWAIT P1, [R0+URZ+0x2d830], R3 ;  /* 0x02d83003000075a7 */ /* 0x000e64000802017f */
[----:B-1----:R-:W-:Y:S05]  /*1600*/  @!P1 BRA `(.L_x_10164) ;  /* 0x000000c800a09947 */ /* 0x002fea0003800000 */
.L_x_10163:
        /* <DEDUP_REMOVED lines=53> */
.L_x_10165:
        /* <DEDUP_REMOVED lines=9> */
[----:B------:R-:W-:Y:S02]  /*19f0*/  IMAD.IADD R34, R151, 0x1, R88 ;  /* 0x0000000197227824 */ /* 0x000fe400078e0258 */
[----:B------:R-:W-:Y:S01]  /*1a00*/  FMUL.FTZ R95, R32, UR6 ;  /* 0x00000006205f7c20 */ /* 0x000fe20008410000 */
[----:B------:R-:W-:Y:S01]  /*1a10*/  FMUL.FTZ R14, R71, UR6 ;  /* 0x00000006470e7c20 */ /* 0x000fe20008410000 */
[----:B------:R-:W-:Y:S01]  /*1a20*/  FMUL.FTZ R20, R26, UR6 ;  /* 0x000000061a147c20 */ /* 0x000fe20008410000 */
[----:B------:R-:W-:-:S02]  /*1a30*/  IMAD R71, R149, -0x80, R34 ;  /* 0xffffff8095477824 */ /* 0x000fc400078e0222 */
[----:B------:R-:W-:Y:S01]  /*1a40*/  FMUL.FTZ R13, R27, UR6 ;  /* 0x000000061b0d7c20 */ /* 0x000fe20008410000 */
[----:B------:R-:W-:Y:S01]  /*1a50*/  FMUL.FTZ R97, R36, UR6 ;  /* 0x0000000624617c20 */ /* 0x000fe20008410000 */
[----:B------:R-:W3:Y:S01]  /*1a60*/  MUFU.TANH R92, R92 ;  /* 0x0000005c005c7308 */ /* 0x000ee20000002400 */
[----:B------:R-:W-:Y:S01]  /*1a70*/  FMUL.FTZ R11, R35, UR6 ;  /* 0x00000006230b7c20 */ /* 0x000fe20008410000 */
[C---:B------:R-:W-:Y:S01]  /*1a80*/  ISETP.GT.AND P2, PT, R71.reuse, RZ, PT ;  /* 0x000000ff4700720c */ /* 0x040fe20003f44270 */
[----:B------:R-:W-:Y:S01]  /*1a90*/  FMUL.FTZ R89, R30, UR6 ;  /* 0x000000061e597c20 */ /* 0x000fe20008410000 */
[----:B------:R-:W-:Y:S01]  /*1aa0*/  ISETP.GT.AND P1, PT, R71, 0x1, PT ;  /* 0x000000014700780c */ /* 0x000fe20003f24270 */
[----:B------:R-:W-:Y:S01]  /*1ab0*/  FMUL.FTZ R37, R37, UR6 ;  /* 0x0000000625257c20 */ /* 0x000fe20008410000 */
[----:B------:R-:W-:Y:S01]  /*1ac0*/  ISETP.GT.AND P6, PT, R71, 0x8, PT ;  /* 0x000000084700780c */ /* 0x000fe20003fc4270 */
[----:B------:R-:W-:Y:S01]  /*1ad0*/  FMUL.FTZ R12, R31, UR6 ;  /* 0x000000061f0c7c20 */ /* 0x000fe20008410000 */
[----:B------:R-:W4:Y:S01]  /*1ae0*/  MUFU.TANH R93, R93 ;  /* 0x0000005d005d7308 */ /* 0x000f220000002400 */
[----:B--2---:R-:W-:Y:S01]  /*1af0*/  FSEL R34, R91, -INF , P2 ;  /* 0xff8000005b227808 */ /* 0x004fe20001000000 */
[----:B------:R-:W-:Y:S01]  /*1b00*/  FMUL.FTZ R98, R40, UR6 ;  /* 0x0000000628627c20 */ /* 0x000fe20008410000 */
[----:B------:R-:W-:Y:S01]  /*1b10*/  ISETP.GT.AND P5, PT, R71, 0x9, PT ;  /* 0x000000094700780c */ /* 0x000fe20003fa4270 */
[----:B------:R-:W-:Y:S01]  /*1b20*/  FMUL.FTZ R10, R39, UR6 ;  /* 0x00000006270a7c20 */ /* 0x000fe20008410000 */
[----:B------:R-:W-:Y:S01]  /*1b30*/  ISETP.GT.AND P4, PT, R71, 0x10, PT ;  /* 0x000000104700780c */ /* 0x000fe20003f84270 */
[----:B------:R-:W-:Y:S01]  /*1b40*/  FMUL.FTZ R39, R41, UR6 ;  /* 0x0000000629277c20 */ /* 0x000fe20008410000 */
[----:B------:R-:W-:Y:S01]  /*1b50*/  FMUL.FTZ R30, R42, UR6 ;  /* 0x000000062a1e7c20 */ /* 0x000fe20008410000 */
[----:B------:R-:W2:Y:S01]  /*1b60*/  MUFU.TANH R94, R94 ;  /* 0x0000005e005e7308 */ /* 0x000ea20000002400 */
[----:B---3--:R-:W-:Y:S01]  /*1b70*/  FSEL R35, R92, -INF , P1 ;  /* 0xff8000005c237808 */ /* 0x008fe20000800000 */
[----:B------:R-:W-:Y:S01]  /*1b80*/  FMUL.FTZ R9, R43, UR6 ;  /* 0x000000062b097c20 */ /* 0x000fe20008410000 */
[----:B------:R-:W-:Y:S01]  /*1b90*/  ISETP.GT.AND P3, PT, R71, 0x11, PT ;  /* 0x000000114700780c */ /* 0x000fe20003f64270 */
[----:B------:R-:W-:Y:S01]  /*1ba0*/  FMUL.FTZ R43, R44, UR6 ;  /* 0x000000062c2b7c20 */ /* 0x000fe20008410000 */
[----:B------:R-:W-:Y:S01]  /*1bb0*/  FMNMX.FTZ R91, R34, R35, !PT ;  /* 0x00000023225b7209 */ /* 0x000fe20007810000 */
[----:B------:R-:W-:Y:S01]  /*1bc0*/  FMUL.FTZ R24, R50, UR6 ;  /* 0x0000000632187c20 */ /* 0x000fe20008410000 */
[----:B------:R-:W-:Y:S01]  /*1bd0*/  FMUL.FTZ R25, R38, UR6 ;  /* 0x0000000626197c20 */ /* 0x000fe20008410000 */
[----:B------:R-:W3:Y:S01]  /*1be0*/  MUFU.TANH R95, R95 ;  /* 0x0000005f005f7308 */ /* 0x000ee20000002400 */
[----:B----4-:R-:W-:Y:S01]  /*1bf0*/  FSEL R36, R93, -INF , P6 ;  /* 0xff8000005d247808 */ /* 0x010fe20003000000 */
[----:B------:R-:W-:Y:S01]  /*1c00*/  FMUL.FTZ R41, R45, UR6 ;  /* 0x000000062d297c20 */ /* 0x000fe20008410000 */
[----:B01----:R-:W-:Y:S01]  /*1c10*/  FMUL.FTZ R3, R51, UR6 ;  /* 0x0000000633037c20 */ /* 0x003fe20008410000 */
[----:B------:R-:W-:Y:S01]  /*1c20*/  FMUL.FTZ R51, R52, UR6 ;  /* 0x0000000634337c20 */ /* 0x000fe20008410000 */
[----:B------:R-:W-:Y:S01]  /*1c30*/  FMNMX.FTZ R91, R36, R91, !PT ;  /* 0x0000005b245b7209 */ /* 0x000fe20007810000 */
[----:B------:R-:W-:Y:S01]  /*1c40*/  FMUL.FTZ R6, R47, UR6 ;  /* 0x000000062f067c20 */ /* 0x000fe20008410000 */
[----:B------:R-:W-:Y:S01]  /*1c50*/  FMUL.FTZ R47, R48, UR6 ;  /* 0x00000006302f7c20 */ /* 0x000fe20008410000 */
[----:B------:R-:W0:Y:S01]  /*1c60*/  MUFU.TANH R20, R20 ;  /* 0x0000001400147308 */ /* 0x000e220000002400 */
        /* <DEDUP_REMOVED lines=49> */
[--C-:B------:R-:W-:Y:S01]  /*1f80*/  IMAD.MOV.U32 R134, RZ, RZ, R135.reuse ;  /* 0x000000ffff867224 */ /* 0x100fe200078e0087 */
[----:B------:R-:W-:Y:S01]  /*1f90*/  ISETP.GT.AND P6, PT, R71, 0x20, PT ;  /* 0x000000204700780c */ /* 0x000fe20003fc4270 */
[--C-:B------:R-:W-:Y:S01]  /*1fa0*/  IMAD.MOV.U32 R131, RZ, RZ, R135.reuse ;  /* 0x000000ffff837224 */ /* 0x100fe200078e0087 */
[----:B------:R-:W-:Y:S01]  /*1fb0*/  P2R R90, PR, RZ, 0x1 ;  /* 0x00000001ff5a7803 */ /* 0x000fe20000000000 */
[--C-:B------:R-:W-:Y:S01]  /*1fc0*/  IMAD.MOV.U32 R129, RZ, RZ, R135.reuse ;  /* 0x000000ffff817224 */ /* 0x100fe200078e0087 */
[-C--:B------:R-:W-:Y:S01]  /*1fd0*/  MOV R133, R135.reuse ;  /* 0x0000008700857202 */ /* 0x080fe20000000f00 */
[----:B------:R-:W1:Y:S01]  /*1fe0*/  MUFU.TANH R98, R98 ;  /* 0x0000006200627308 */ /* 0x000e620000002400 */
[----:B--2---:R-:W-:Y:S01]  /*1ff0*/  FSEL R54, R37, -INF , P1 ;  /* 0xff80000025367808 */ /* 0x004fe20000800000 */
[----:B------:R-:W-:Y:S01]  /*2000*/  FMUL.FTZ R37, R83, UR6 ;  /* 0x0000000653257c20 */ /* 0x000fe20008410000 */
[--C-:B------:R-:W-:Y:S01]  /*2010*/  IMAD.MOV.U32 R127, RZ, RZ, R135.reuse ;  /* 0x000000ffff7f7224 */ /* 0x100fe200078e0087 */
[----:B------:R-:W-:Y:S01]  /*2020*/  MOV R123, R135 ;  /* 0x00000087007b7202 */ /* 0x000fe20000000f00 */
[--C-:B------:R-:W-:Y:S01]  /*2030*/  IMAD.MOV.U32 R125, RZ, RZ, R135.reuse ;  /* 0x000000ffff7d7224 */ /* 0x100fe200078e0087 */
[----:B------:R-:W-:Y:S01]  /*2040*/  FMNMX.FTZ R91, R54, R91, !PT ;  /* 0x0000005b365b7209 */ /* 0x000fe20007810000 */
[--C-:B------:R-:W-:Y:S01]  /*2050*/  IMAD.MOV.U32 R121, RZ, RZ, R135.reuse ;  /* 0x000000ffff797224 */ /* 0x100fe200078e0087 */
        /* <DEDUP_REMOVED lines=14> */
[----:B------:R-:W-:-:S02]  /*2140*/  IMAD.MOV.U32 R107, RZ, RZ, R135 ;  /* 0x000000ffff6b7224 */ /* 0x000fc400078e0087 */
[----:B------:R-:W1:Y:S01]  /*2150*/  MUFU.TANH R11, R11 ;  /* 0x0000000b000b7308 */ /* 0x000e620000002400 */
[----:B--2---:R-:W-:Y:S01]  /*2160*/  FSEL R44, R33, -INF , P4 ;  /* 0xff800000212c7808 */ /* 0x004fe20002000000 */
[----:B------:R-:W-:Y:S01]  /*2170*/  FMUL.FTZ R33, R86, UR6 ;  /* 0x0000000656217c20 */ /* 0x000fe20008410000 */
[----:B------:R-:W-:Y:S01]  /*2180*/  ISETP.GT.AND P4, PT, R71, 0x28, PT ;  /* 0x000000284700780c */ /* 0x000fe20003f84270 */
[--C-:B------:R-:W-:Y:S02]  /*2190*/  IMAD.MOV.U32 R105, RZ, RZ, R135.reuse ;  /* 0x000000ffff697224 */ /* 0x100fe400078e0087 */
[--C-:B------:R-:W-:Y:S02]  /*21a0*/  IMAD.MOV.U32 R101, RZ, RZ, R135.reuse ;  /* 0x000000ffff657224 */ /* 0x100fe400078e0087 */
[----:B------:R-:W2:Y:S01]  /*21b0*/  MUFU.TANH R43, R43 ;  /* 0x0000002b002b7308 */ /* 0x000ea20000002400 */
[----:B0-----:R-:W-:Y:S01]  /*21c0*/  FSEL R58, R39, -INF , P5 ;  /* 0xff800000273a7808 */ /* 0x001fe20002800000 */
[----:B------:R-:W-:Y:S01]  /*21d0*/  FMUL.FTZ R39, R79, UR6 ;  /* 0x000000064f277c20 */ /* 0x000fe20008410000 */
[----:B------:R-:W-:-:S02]  /*21e0*/  IMAD.MOV.U32 R97, RZ, RZ, R135 ;  /* 0x000000ffff617224 */ /* 0x000fc400078e0087 */
[----:B------:R-:W-:Y:S01]  /*21f0*/  FMNMX.FTZ R91, R58, R91, !PT ;  /* 0x0000005b3a5b7209 */ /* 0x000fe20007810000 */
[--C-:B------:R-:W-:Y:S02]  /*2200*/  IMAD.MOV.U32 R95, RZ, RZ, R135.reuse ;  /* 0x000000ffff5f7224 */ /* 0x100fe400078e0087 */
        /* <DEDUP_REMOVED lines=12> */
[----:B------:R-:W-:-:S03]  /*22d0*/  FMUL.FTZ R41, R78, UR6 ;  /* 0x000000064e297c20 */ /* 0x000fc60008410000 */
        /* <DEDUP_REMOVED lines=21> */
[----:B------:R-:W-:Y:S01]  /*2430*/  FMUL.FTZ R31, R87, UR6 ;  /* 0x00000006571f7c20 */ /* 0x000fe20008410000 */
        /* <DEDUP_REMOVED lines=37> */
[----:B------:R-:W-:Y:S02]  /*2690*/  ISETP.GT.AND P4, PT, R71, 0x58, PT ;  /* 0x000000584700780c */ /* 0x000fe40003f84270 */
[----:B------:R-:W-:-:S03]  /*26a0*/  R2UR UR6, R0 ;  /* 0x00000000000672ca */ /* 0x000fc600000e0000 */
[----:B------:R-:W2:Y:S01]  /*26b0*/  MUFU.TANH R65, R65 ;  /* 0x0000004100417308 */ /* 0x000ea20000002400 */
[----:B0-----:R-:W-:-:S04]  /*26c0*/  FSEL R114, R61, -INF , P5 ;  /* 0xff8000003d727808 */ /* 0x001fc80002800000 */
[----:B------:R-:W-:-:S03]  /*26d0*/  FMNMX.FTZ R91, R114, R91, !PT ;  /* 0x0000005b725b7209 */ /* 0x000fc60007810000 */
[----:B------:R-:W0:Y:S01]  /*26e0*/  MUFU.TANH R28, R28 ;  /* 0x0000001c001c7308 */ /* 0x000e220000002400 */
[----:B-1----:R-:W-:Y:S01]  /*26f0*/  FSEL R8, R8, -INF , P3 ;  /* 0xff80000008087808 */ /* 0x002fe20001800000 */
[----:B------:R-:W-:Y:S01]  /*2700*/  UIADD3 UR6, UR6, 0x2d840, URZ ;  /* 0x0002d84006067890 */ /* 0x000fe2000fffe03f */
[----:B------:R-:W-:-:S03]  /*2710*/  ISETP.GT.AND P3, PT, R71, 0x59, PT ;  /* 0x000000594700780c */ /* 0x000fc60003f64270 */
[----:B------:R-:W-:Y:S02]  /*2720*/  UPRMT UR6, UR42, 0x654, UR6 ;  /* 0x000006542a067896 */ /* 0x000fe40008000006 */
[----:B------:R-:W1:Y:S01]  /*2730*/  MUFU.TANH R67, R67 ;  /* 0x0000004300437308 */ /* 0x000e620000002400 */
[----:B--2---:R-:W-:-:S04]  /*2740*/  FSEL R116, R65, -INF , P4 ;  /* 0xff80000041747808 */ /* 0x004fc80002000000 */
[----:B------:R-:W-:Y:S02]  /*2750*/  FMNMX.FTZ R91, R116, R91, !PT ;  /* 0x0000005b745b7209 */ /* 0x000fe40007810000 */
[----:B------:R-:W-:Y:S01]  /*2760*/  SYNCS.ARRIVE.TRANS64.RED.A1T0 RZ, [UR6], RZ ;  /* 0x000000ffffff79a7 */ /* 0x000fe20008100406 */
        /* <DEDUP_REMOVED lines=59> */
[----:B-1----:R-:W-:Y:S01]  /*2b20*/  FMNMX.FTZ R3, R91, R70, !PT ;  /* 0x000000465b037209 */ /* 0x002fe20007810000 */
[----:B------:R-:W-:-:S04]  /*2b30*/  IMAD.MOV.U32 R91, RZ, RZ, R135 ;  /* 0x000000ffff5b7224 */ /* 0x000fc800078e0087 */
[----:B------:R-:W1:Y:S02]  /*2b40*/  SHFL.BFLY PT, R70, R3, 0x1, 0x1f ;  /* 0x0c201f0003467f89 */ /* 0x000e6400000e0000 */
        /* <DEDUP_REMOVED lines=20> */
[----:B--2---:R-:W-:Y:S01]  /*2c90*/  FSEL R90, R37, -INF , P3 ;  /* 0xff800000255a7808 */ /* 0x004fe20001800000 */
[--C-:B------:R-:W-:Y:S01]  /*2ca0*/  FFMA.FTZ R39, R4, R71, -R15.reuse ;  /* 0x0000004704277223 */ /* 0x100fe2000001080f */
[----:B------:R-:W-:Y:S01]  /*2cb0*/  FMNMX.FTZ R3, R30, R3, !PT ;  /* 0x000000031e037209 */ /* 0x000fe20007810000 */
[-CC-:B------:R-:W-:Y:S01]  /*2cc0*/  FFMA.FTZ R5, R36, R71.reuse, -R15.reuse ;  /* 0x0000004724057223 */ /* 0x180fe2000001080f */
[----:B0-----:R-:W-:Y:S01]  /*2cd0*/  FSEL R102, R31, -INF , P1 ;  /* 0xff8000001f667808 */ /* 0x001fe20000800000 */
        /* <DEDUP_REMOVED lines=23> */
[----:B------:R-:W-:Y:S01]  /*2e50*/  FFMA.FTZ R108, R130, R71, -R15 ;  /* 0x00000047826c7223 */ /* 0x000fe2000001080f */
[----:B------:R-:W-:Y:S01]  /*2e60*/  MUFU.EX2 R7, R7 ;  /* 0x0000000700077308 */ /* 0x000fe20000000800 */
[----:B------:R-:W-:Y:S01]  /*2e70*/  FMNMX.FTZ R3, R68, R3, !PT ;  /* 0x0000000344037209 */ /* 0x000fe20007810000 */
[--C-:B------:R-:W-:Y:S01]  /*2e80*/  IMAD.MOV.U32 R130, RZ, RZ, R135.reuse ;  /* 0x000000ffff827224 */ /* 0x100fe200078e0087 */
[----:B------:R-:W-:Y:S01]  /*2e90*/  MOV R128, R135 ;  /* 0x0000008700807202 */ /* 0x000fe20000000f00 */
[--C-:B------:R-:W-:Y:S01]  /*2ea0*/  IMAD.MOV.U32 R126, RZ, RZ, R135.reuse ;  /* 0x000000ffff7e7224 */ /* 0x100fe200078e0087 */
[----:B------:R-:W-:Y:S01]  /*2eb0*/  FMNMX.FTZ R3, R72, R3, !PT ;  /* 0x0000000348037209 */ /* 0x000fe20007810000 */
[--C-:B------:R-:W-:Y:S01]  /*2ec0*/  IMAD.MOV.U32 R122, RZ, RZ, R135.reuse ;  /* 0x000000ffff7a7224 */ /* 0x100fe200078e0087 */
[----:B------:R-:W-:Y:S01]  /*2ed0*/  MOV R118, R135 ;  /* 0x0000008700767202 */ /* 0x000fe20000000f00 */
[----:B------:R-:W0:Y:S01]  /*2ee0*/  MUFU.EX2 R82, R82 ;  /* 0x0000005200527308 */ /* 0x000e220000000800 */
[----:B------:R-:W-:Y:S01]  /*2ef0*/  FMNMX.FTZ R3, R8, R3, !PT ;  /* 0x0000000308037209 */ /* 0x000fe20007810000 */
[----:B------:R-:W-:-:S03]  /*2f00*/  IMAD.MOV.U32 R114, RZ, RZ, R135 ;  /* 0x000000ffff727224 */ /* 0x000fc600078e0087 */
[----:B------:R-:W-:-:S03]  /*2f10*/  FMNMX.FTZ R3, R76, R3, !PT ;  /* 0x000000034c037209 */ /* 0x000fc60007810000 */
[----:B------:R-:W-:Y:S01]  /*2f20*/  MUFU.EX2 R5, R5 ;  /* 0x0000000500057308 */ /* 0x000fe20000000800 */
[----:B------:R-:W-:-:S04]  /*2f30*/  FMNMX.FTZ R27, R74, R3, !PT ;  /* 0x000000034a1b7209 */ /* 0x000fc80007810000 */
[----:B------:R-:W-:-:S03]  /*2f40*/  FMNMX.FTZ R27, R28, R27, !PT ;  /* 0x0000001b1c1b7209 */ /* 0x000fc60007810000 */
[----:B------:R1:W-:Y:S01]  /*2f50*/  MUFU.EX2 R3, R100 ;  /* 0x0000006400037308 */ /* 0x0003e20000000800 */
[----:B------:R-:W-:-:S04]  /*2f60*/  FMNMX.FTZ R27, R80, R27, !PT ;  /* 0x0000001b501b7209 */ /* 0x000fc80007810000 */
[----:B------:R-:W-:-:S03]  /*2f70*/  FMNMX.FTZ R27, R84, R27, !PT ;  /* 0x0000001b541b7209 */ /* 0x000fc60007810000 */
[----:B------:R-:W2:Y:S01]  /*2f80*/  MUFU.EX2 R36, R36 ;  /* 0x0000002400247308 */ /* 0x000ea20000000800 */
[----:B------:R-:W-:Y:S02]  /*2f90*/  FMNMX.FTZ R35, R14, R27, !PT ;  /* 0x0000001b0e237209 */ /* 0x000fe40007810000 */
[----:B-1----:R-:W-:Y:S01]  /*2fa0*/  FSEL R100, R33, -INF , P2 ;  /* 0xff80000021647808 */ /* 0x002fe20001000000 */
[--C-:B------:R-:W-:Y:S01]  /*2fb0*/  FFMA.FTZ R33, R96, R71, -R15.reuse ;  /* 0x0000004760217223 */ /* 0x100fe2000001080f */
[----:B------:R-:W-:Y:S01]  /*2fc0*/  FMNMX.FTZ R35, R26, R35, !PT ;  /* 0x000000231a237209 */ /* 0x000fe20007810000 */
[-CC-:B------:R-:W-:Y:S01]  /*2fd0*/  FFMA.FTZ R96, R106, R71.reuse, -R15.reuse ;  /* 0x000000476a607223 */ /* 0x180fe2000001080f */
[----:B------:R-:W-:Y:S01]  /*2fe0*/  FFMA.FTZ R106, R124, R71, -R15 ;  /* 0x000000477c6a7223 */ /* 0x000fe2000001080f */
[----:B------:R-:W-:Y:S01]  /*2ff0*/  MUFU.EX2 R27, R112 ;  /* 0x00000070001b7308 */ /* 0x000fe20000000800 */
[----:B------:R-:W-:Y:S01]  /*3000*/  FMNMX.FTZ R35, R92, R35, !PT ;  /* 0x000000235c237209 */ /* 0x000fe20007810000 */
[----:B------:R-:W-:-:S03]  /*3010*/  IMAD.MOV.U32 R124, RZ, RZ, R135 ;  /* 0x000000ffff7c7224 */ /* 0x000fc600078e0087 */
[----:B------:R-:W-:-:S03]  /*3020*/  FMNMX.FTZ R35, R56, R35, !PT ;  /* 0x0000002338237209 */ /* 0x000fc60007810000 */
[----:B------:R-:W1:Y:S01]  /*3030*/  MUFU.EX2 R9, R9 ;  /* 0x0000000900097308 */ /* 0x000e620000000800 */
[----:B------:R-:W-:-:S04]  /*3040*/  FMNMX.FTZ R35, R58, R35, !PT ;  /* 0x000000233a237209 */ /* 0x000fc80007810000 */
[----:B------:R-:W-:-:S03]  /*3050*/  FMNMX.FTZ R35, R86, R35, !PT ;  /* 0x0000002356237209 */ /* 0x000fc60007810000 */
[----:B------:R-:W-:Y:S01]  /*3060*/  MUFU.EX2 R34, R34 ;  /* 0x0000002200227308 */ /* 0x000fe20000000800 */
[----:B------:R-:W-:-:S04]  /*3070*/  FMNMX.FTZ R35, R90, R35, !PT ;  /* 0x000000235a237209 */ /* 0x000fc80007810000 */
[----:B------:R-:W-:-:S03]  /*3080*/  FMNMX.FTZ R35, R100, R35, !PT ;  /* 0x0000002364237209 */ /* 0x000fc60007810000 */
[----:B------:R-:W-:Y:S01]  /*3090*/  MUFU.EX2 R11, R11 ;  /* 0x0000000b000b7308 */ /* 0x000fe20000000800 */
[----:B------:R-:W-:Y:S01]  /*30a0*/  FMNMX.FTZ R37, R102, R35, !PT ;  /* 0x0000002366257209 */ /* 0x000fe20007810000 */
[----:B------:R-:W-:Y:S01]  /*30b0*/  FFMA.FTZ R35, R116, R71, -R15 ;  /* 0x0000004774237223 */ /* 0x000fe2000001080f */
[----:B------:R-:W-:-:S03]  /*30c0*/  IMAD.MOV.U32 R116, RZ, RZ, R135 ;  /* 0x000000ffff747224 */ /* 0x000fc600078e0087 */
[----:B------:R-:W3:Y:S02]  /*30d0*/  SHFL.BFLY PT, R78, R37, 0x2, 0x1f ;  /* 0x0c401f00254e7f89 */ /* 0x000ee400000e0000 */
[----:B------:R-:W-:Y:S08]  /*30e0*/  MUFU.EX2 R40, R40 ;  /* 0x0000002800287308 */ /* 0x000ff00000000800 */
[----:B------:R-:W-:Y:S08]  /*30f0*/  MUFU.EX2 R21, R21 ;  /* 0x0000001500157308 */ /* 0x000ff00000000800 */
[----:B------:R-:W-:Y:S01]  /*3100*/  MUFU.EX2 R42, R42 ;  /* 0x0000002a002a7308 */ /* 0x000fe20000000800 */
[----:B---3--:R-:W-:Y:S01]  /*3110*/  FMNMX.FTZ R41, R37, R78, !PT ;  /* 0x0000004e25297209 */ /* 0x008fe20007810000 */
[----:B------:R-:W-:-:S06]  /*3120*/  FFMA.FTZ R37, R120, R71, -R15 ;  /* 0x0000004778257223 */ /* 0x000fcc000001080f */
[----:B------:R-:W-:Y:S01]  /*3130*/  MUFU.EX2 R25, R25 ;  /* 0x0000001900197308 */ /* 0x000fe20000000800 */
[----:B------:R-:W-:Y:S01]  /*3140*/  IMAD.MOV.U32 R120, RZ, RZ, R135 ;  /* 0x000000ffff787224 */ /* 0x000fe200078e0087 */
[----:B------:R-:W3:Y:S06]  /*3150*/  SHFL.BFLY PT, R78, R41, 0x1, 0x1f ;  /* 0x0c201f00294e7f89 */ /* 0x000eec00000e0000 */
[----:B------:R-:W-:Y:S08]  /*3160*/  MUFU.EX2 R50, R50 ;  /* 0x0000003200327308 */ /* 0x000ff00000000800 */
[----:B------:R-:W-:Y:S08]  /*3170*/  MUFU.EX2 R52, R52 ;  /* 0x0000003400347308 */ /* 0x000ff00000000800 */
[----:B------:R-:W-:Y:S01]  /*3180*/  MUFU.EX2 R54, R54 ;  /* 0x0000003600367308 */ /* 0x000fe20000000800 */
[----:B---3--:R-:W-:Y:S01]  /*3190*/  FMNMX.FTZ R78, R41, R78, !PT ;  /* 0x0000004e294e7209 */ /* 0x008fe20007810000 */
[----:B------:R-:W-:Y:S01]  /*31a0*/  FFMA.FTZ R41, R132, R71, -R15 ;  /* 0x0000004784297223 */ /* 0x000fe2000001080f */
[----:B------:R-:W-:-:S02]  /*31b0*/  IMAD.MOV.U32 R132, RZ, RZ, R135 ;  /* 0x000000ffff847224 */ /* 0x000fc400078e0087 */
        /* <DEDUP_REMOVED lines=21> */
[----:B------:R3:W4:Y:S01]  /*3310*/  MUFU.EX2 R112, R45 ;  /* 0x0000002d00707308 */ /* 0x0007220000000800 */
[----:B0-----:R-:W-:Y:S01]  /*3320*/  FADD.FTZ R4, R7, R82 ;  /* 0x0000005207047221 */ /* 0x001fe20000010000 */
[-CC-:B------:R-:W-:Y:S01]  /*3330*/  FFMA.FTZ R51, R68, R71.reuse, -R15.reuse ;  /* 0x0000004744337223 */ /* 0x180fe2000001080f */
[--C-:B------:R-:W-:Y:S01]  /*3340*/  FFMA.FTZ R46, R72, R71, -R15.reuse ;  /* 0x00000047482e7223 */ /* 0x100fe2000001080f */
[----:B--2---:R-:W-:Y:S01]  /*3350*/  F2FP.BF16.F32.PACK_AB R6, R36, R5 ;  /* 0x000000052406723e */ /* 0x004fe200000010ff */
[----:B------:R-:W-:Y:S01]  /*3360*/  FADD.FTZ R61, R5, R4 ;  /* 0x00000004053d7221 */ /* 0x000fe20000010000 */
[----:B------:R-:W-:Y:S01]  /*3370*/  F2FP.BF16.F32.PACK_AB R4, R82, R7 ;  /* 0x000000075204723e */ /* 0x000fe200000010ff */
[-CC-:B------:R-:W-:Y:S01]  /*3380*/  FFMA.FTZ R0, R76, R71.reuse, -R15.reuse ;  /* 0x000000474c007223 */ /* 0x180fe2000001080f */
[----:B------:R0:W2:Y:S01]  /*3390*/  MUFU.EX2 R59, R47 ;  /* 0x0000002f003b7308 */ /* 0x0000a20000000800 */
[-C--:B---3--:R-:W-:Y:S01]  /*33a0*/  FFMA.FTZ R45, R10, R71.reuse, -R15 ;  /* 0x000000470a2d7223 */ /* 0x088fe2000001080f */
[----:B------:R-:W-:Y:S01]  /*33b0*/  FADD.FTZ R10, R36, R61 ;  /* 0x0000003d240a7221 */ /* 0x000fe20000010000 */
[-CC-:B------:R-:W-:Y:S01]  /*33c0*/  FFMA.FTZ R74, R74, R71.reuse, -R15.reuse ;  /* 0x000000474a4a7223 */ /* 0x180fe2000001080f */
[-CC-:B------:R-:W-:Y:S01]  /*33d0*/  FFMA.FTZ R28, R28, R71.reuse, -R15.reuse ;  /* 0x000000471c1c7223 */ /* 0x180fe2000001080f */
[-CC-:B------:R-:W-:Y:S01]  /*33e0*/  FFMA.FTZ R36, R84, R71.reuse, -R15.reuse ;  /* 0x0000004754247223 */ /* 0x180fe2000001080f */
[----:B-1----:R-:W-:Y:S01]  /*33f0*/  FADD.FTZ R61, R9, R10 ;  /* 0x0000000a093d7221 */ /* 0x002fe20000010000 */
[-CC-:B------:R-:W-:Y:S01]  /*3400*/  FFMA.FTZ R26, R26, R71.reuse, -R15.reuse ;  /* 0x000000471a1a7223 */ /* 0x180fe2000001080f */
[----:B------:R-:W1:Y:S01]  /*3410*/  MUFU.EX2 R12, R12 ;  /* 0x0000000c000c7308 */ /* 0x000e620000000800 */
[----:B----4-:R-:W-:Y:S01]  /*3420*/  FADD.FTZ R8, R57, R112 ;  /* 0x0000007039087221 */ /* 0x010fe20000010000 */
[-C--:B0-----:R-:W-:Y:S01]  /*3430*/  FFMA.FTZ R47, R60, R71.reuse, -R15 ;  /* 0x000000473c2f7223 */ /* 0x081fe2000001080f */
[----:B------:R-:W-:Y:S01]  /*3440*/  FADD.FTZ R10, R34, R61 ;  /* 0x0000003d220a7221 */ /* 0x000fe20000010000 */
[-CC-:B------:R-:W-:Y:S01]  /*3450*/  FFMA.FTZ R61, R14, R71.reuse, -R15.reuse ;  /* 0x000000470e3d7223 */ /* 0x180fe2000001080f */
[-CC-:B------:R-:W-:Y:S01]  /*3460*/  FFMA.FTZ R92, R92, R71.reuse, -R15.reuse ;  /* 0x000000475c5c7223 */ /* 0x180fe2000001080f */
[-CC-:B------:R-:W-:Y:S01]  /*3470*/  FFMA.FTZ R56, R56, R71.reuse, -R15.reuse ;  /* 0x0000004738387223 */ /* 0x180fe2000001080f */
[----:B------:R-:W-:Y:S01]  /*3480*/  FADD.FTZ R65, R11, R10 ;  /* 0x0000000a0b417221 */ /* 0x000fe20000010000 */
[----:B------:R-:W0:Y:S01]  /*3490*/  MUFU.EX2 R13, R13 ;  /* 0x0000000d000d7308 */ /* 0x000e220000000800 */
[----:B--2---:R-:W-:Y:S01]  /*34a0*/  FADD.FTZ R7, R59, R8 ;  /* 0x000000083b077221 */ /* 0x004fe20000010000 */
[-C--:B------:R-:W-:Y:S01]  /*34b0*/  FFMA.FTZ R58, R58, R71.reuse, -R15 ;  /* 0x000000473a3a7223 */ /* 0x080fe2000001080f */
[----:B------:R-:W-:Y:S01]  /*34c0*/  FADD.FTZ R10, R40, R65 ;  /* 0x00000041280a7221 */ /* 0x000fe20000010000 */
[-CC-:B------:R-:W-:Y:S01]  /*34d0*/  FFMA.FTZ R86, R86, R71.reuse, -R15.reuse ;  /* 0x0000004756567223 */ /* 0x180fe2000001080f */
[-CC-:B------:R-:W-:Y:S01]  /*34e0*/  FFMA.FTZ R90, R90, R71.reuse, -R15.reuse ;  /* 0x000000475a5a7223 */ /* 0x180fe2000001080f */
[----:B------:R-:W-:Y:S01]  /*34f0*/  FFMA.FTZ R100, R100, R71, -R15 ;  /* 0x0000004764647223 */ /* 0x000fe2000001080f */
[----:B------:R-:W-:Y:S01]  /*3500*/  FADD.FTZ R65, R21, R10 ;  /* 0x0000000a15417221 */ /* 0x000fe20000010000 */
[----:B------:R-:W2:Y:S01]  /*3510*/  MUFU.EX2 R20, R20 ;  /* 0x0000001400147308 */ /* 0x000ea20000000800 */
[C---:B-1----:R-:W-:Y:S01]  /*3520*/  FADD.FTZ R8, R12.reuse, R7 ;  /* 0x000000070c087221 */ /* 0x042fe20000010000 */
[----:B------:R-:W-:Y:S01]  /*3530*/  F2FP.BF16.F32.PACK_AB R7, R12, R59 ;  /* 0x0000003b0c07723e */ /* 0x000fe200000010ff */
[----:B------:R-:W-:Y:S01]  /*3540*/  FADD.FTZ R10, R42, R65 ;  /* 0x000000412a0a7221 */ /* 0x000fe20000010000 */
[-CC-:B------:R-:W-:Y:S01]  /*3550*/  FFMA.FTZ R59, R80, R71.reuse, -R15.reuse ;  /* 0x00000047503b7223 */ /* 0x180fe2000001080f */
[----:B------:R-:W-:Y:S01]  /*3560*/  FFMA.FTZ R102, R102, R71, -R15 ;  /* 0x0000004766667223 */ /* 0x000fe2000001080f */
[----:B------:R-:W-:Y:S01]  /*3570*/  F2FP.BF16.F32.PACK_AB R5, R112, R57 ;  /* 0x000000397005723e */ /* 0x000fe200000010ff */
[----:B------:R-:W-:Y:S01]  /*3580*/  FADD.FTZ R65, R25, R10 ;  /* 0x0000000a19417221 */ /* 0x000fe20000010000 */
[----:B------:R-:W1:Y:S01]  /*3590*/  MUFU.EX2 R38, R38 ;  /* 0x0000002600267308 */ /* 0x000e620000000800 */
[----:B0-----:R-:W-:Y:S01]  /*35a0*/  FADD.FTZ R63, R13, R8 ;  /* 0x000000080d3f7221 */ /* 0x001fe20000010000 */
[----:B------:R-:W-:Y:S01]  /*35b0*/  F2FP.BF16.F32.PACK_AB R12, R42, R21 ;  /* 0x000000152a0c723e */ /* 0x000fe200000010ff */
[----:B------:R-:W-:Y:S01]  /*35c0*/  FADD.FTZ R10, R50, R65 ;  /* 0x00000041320a7221 */ /* 0x000fe20000010000 */
[----:B------:R0:W-:Y:S01]  /*35d0*/  STSM.16.M88.4 [R16+0x21800], R4 ;  /* 0x0218000410007844 */ /* 0x0001e20000000200 */
[----:B------:R-:W-:Y:S01]  /*35e0*/  IMAD.MOV.U32 R112, RZ, RZ, R135 ;  /* 0x000000ffff707224 */ /* 0x000fe200078e0087 */
[----:B------:R-:W-:-:S02]  /*35f0*/  MOV R88, R135 ;  /* 0x0000008700587202 */ /* 0x000fc40000000f00 */
        /* <DEDUP_REMOVED lines=12> */
[----:B------:R-:W-:-:S04]  /*36c0*/  FADD.FTZ R63, R3, R10 ;  /* 0x0000000a033f7221 */ /* 0x000fc80000010000 */
[----:B------:R-:W-:Y:S02]  /*36d0*/  FADD.FTZ R10, R52, R63 ;  /* 0x0000003f340a7221 */ /* 0x000fe40000010000 */
[----:B------:R-:W3:Y:S01]  /*36e0*/  MUFU.EX2 R49, R49 ;  /* 0x0000003100317308 */ /* 0x000ee20000000800 */
[----:B--2---:R-:W-:Y:S01]  /*36f0*/  FADD.FTZ R15, R53, R8 ;  /* 0x00000008350f7221 */ /* 0x004fe20000010000 */
[----:B------:R-:W-:-:S06]  /*3700*/  F2FP.BF16.F32.PACK_AB R8, R34, R9 ;  /* 0x000000092208723e */ /* 0x000fcc00000010ff */
[----:B------:R-:W2:Y:S01]  /*3710*/  MUFU.EX2 R32, R32 ;  /* 0x0000002000207308 */ /* 0x000ea20000000800 */
[----:B-1----:R-:W-:Y:S01]  /*3720*/  FADD.FTZ R14, R24, R15 ;  /* 0x0000000f180e7221 */ /* 0x002fe20000010000 */
[----:B------:R-:W-:Y:S01]  /*3730*/  FADD.FTZ R15, R27, R10 ;  /* 0x0000000a1b0f7221 */ /* 0x000fe20000010000 */
[----:B------:R-:W-:Y:S02]  /*3740*/  F2FP.BF16.F32.PACK_AB R10, R40, R11 ;  /* 0x0000000b280a723e */ /* 0x000fe400000010ff */
[----:B------:R-:W-:Y:S01]  /*3750*/  F2FP.BF16.F32.PACK_AB R11, R45, R38 ;  /* 0x000000262d0b723e */ /* 0x000fe200000010ff */
[----:B------:R-:W-:Y:S01]  /*3760*/  FADD.FTZ R34, R54, R15 ;  /* 0x0000000f36227221 */ /* 0x000fe20000010000 */
[----:B------:R-:W-:Y:S01]  /*3770*/  F2FP.BF16.F32.PACK_AB R15, R53, R44 ;  /* 0x0000002c350f723e */ /* 0x000fe200000010ff */
[----:B------:R-:W1:Y:S01]  /*3780*/  MUFU.EX2 R51, R51 ;  /* 0x0000003300337308 */ /* 0x000e620000000800 */
[----:B---3--:R-:W-:Y:S01]  /*3790*/  FADD.FTZ R9, R49, R14 ;  /* 0x0000000e31097221 */ /* 0x008fe20000010000 */
[----:B0-----:R-:W-:Y:S01]  /*37a0*/  FADD.FTZ R7, R29, R34 ;  /* 0x000000221d077221 */ /* 0x001fe20000010000 */
[----:B------:R-:W-:-:S03]  /*37b0*/  F2FP.BF16.F32.PACK_AB R14, R50, R25 ;  /* 0x00000019320e723e */ /* 0x000fc600000010ff */
[----:B------:R-:W-:Y:S02]  /*37c0*/  FADD.FTZ R6, R62, R7 ;  /* 0x000000073e067221 */ /* 0x000fe40000010000 */
[----:B------:R-:W0:Y:S01]  /*37d0*/  MUFU.EX2 R46, R46 ;  /* 0x0000002e002e7308 */ /* 0x000e220000000800 */
[----:B--2---:R-:W-:Y:S01]  /*37e0*/  FADD.FTZ R4, R32, R9 ;  /* 0x0000000920047221 */ /* 0x004fe20000010000 */
[----:B------:R-:W-:Y:S02]  /*37f0*/  F2FP.BF16.F32.PACK_AB R9, R20, R13 ;  /* 0x0000000d1409723e */ /* 0x000fe400000010ff */
[----:B------:R-:W-:-:S03]  /*3800*/  F2FP.BF16.F32.PACK_AB R13, R47, R30 ;  /* 0x0000001e2f0d723e */ /* 0x000fc600000010ff */
[----:B------:R2:W-:Y:S01]  /*3810*/  STSM.16.M88.4 [R22], R8 ;  /* 0x0000000816007844 */ /* 0x0005e20000000200 */
[----:B------:R-:W3:Y:S01]  /*3820*/  MUFU.EX2 R33, R33 ;  /* 0x0000002100217308 */ /* 0x000ee20000000800 */
[----:B-1----:R-:W-:Y:S02]  /*3830*/  FADD.FTZ R5, R51, R4 ;  /* 0x0000000433057221 */ /* 0x002fe40000010000 */
[----:B------:R1:W-:Y:S05]  /*3840*/  STSM.16.M88.4 [R18], R12 ;  /* 0x0000000c12007844 */ /* 0x0003ea0000000200 */
[----:B------:R-:W4:Y:S01]  /*3850*/  MUFU.EX2 R55, R55 ;  /* 0x0000003700377308 */ /* 0x000f220000000800 */
[----:B0-----:R-:W-:Y:S01]  /*3860*/  FADD.FTZ R4, R46, R5 ;  /* 0x000000052e047221 */ /* 0x001fe20000010000 */
[----:B--2---:R-:W-:-:S06]  /*3870*/  F2FP.BF16.F32.PACK_AB R8, R62, R29 ;  /* 0x0000001d3e08723e */ /* 0x004fcc00000010ff */
[----:B------:R-:W0:Y:S01]  /*3880*/  MUFU.EX2 R96, R96 ;  /* 0x0000006000607308 */ /* 0x000e220000000800 */
[----:B---3--:R-:W-:Y:S01]  /*3890*/  FADD.FTZ R7, R33, R6 ;  /* 0x0000000621077221 */ /* 0x008fe20000010000 */
[----:B------:R-:W-:-:S06]  /*38a0*/  F2FP.BF16.F32.PACK_AB R6, R54, R27 ;  /* 0x0000001b3606723e */ /* 0x000fcc00000010ff */
[----:B------:R-:W2:Y:S01]  /*38b0*/  MUFU.EX2 R0, R0 ;  /* 0x0000000000007308 */ /* 0x000ea20000000800 */
[----:B----4-:R-:W-:-:S07]  /*38c0*/  FADD.FTZ R5, R55, R4 ;  /* 0x0000000437057221 */ /* 0x010fce0000010000 */
[----:B------:R-:W3:Y:S01]  /*38d0*/  MUFU.EX2 R31, R31 ;  /* 0x0000001f001f7308 */ /* 0x000ee20000000800 */
[C---:B0-----:R-:W-:Y:S01]  /*38e0*/  FADD.FTZ R4, R96.reuse, R7 ;  /* 0x0000000760047221 */ /* 0x041fe20000010000 */
[----:B------:R-:W-:Y:S02]  /*38f0*/  F2FP.BF16.F32.PACK_AB R7, R51, R32 ;  /* 0x000000203307723e */ /* 0x000fe400000010ff */
[----:B------:R-:W-:Y:S01]  /*3900*/  F2FP.BF16.F32.PACK_AB R10, R96, R33 ;  /* 0x00000021600a723e */ /* 0x000fe200000010ff */
[----:B------:R-:W-:-:S03]  /*3910*/  IMAD.MOV.U32 R96, RZ, RZ, R135 ;  /* 0x000000ffff607224 */ /* 0x000fc600078e0087 */
[----:B------:R-:W0:Y:S01]  /*3920*/  MUFU.EX2 R57, R74 ;  /* 0x0000004a00397308 */ /* 0x000e220000000800 */
[----:B--2---:R-:W-:-:S07]  /*3930*/  FADD.FTZ R20, R0, R5 ;  /* 0x0000000500147221 */ /* 0x004fce0000010000 */
[----:B------:R-:W-:Y:S01]  /*3940*/  MUFU.EX2 R94, R94 ;  /* 0x0000005e005e7308 */ /* 0x000fe20000000800 */
[----:B---3--:R-:W-:Y:S01]  /*3950*/  FADD.FTZ R5, R31, R4 ;  /* 0x000000041f057221 */ /* 0x008fe20000010000 */
[----:B------:R-:W-:-:S06]  /*3960*/  F2FP.BF16.F32.PACK_AB R4, R52, R3 ;  /* 0x000000033404723e */ /* 0x000fcc00000010ff */
[----:B------:R-:W2:Y:S01]  /*3970*/  MUFU.EX2 R28, R28 ;  /* 0x0000001c001c7308 */ /* 0x000ea20000000800 */
[C---:B0-----:R-:W-:Y:S01]  /*3980*/  FADD.FTZ R3, R57.reuse, R20 ;  /* 0x0000001439037221 */ /* 0x041fe20000010000 */
[----:B------:R-:W-:-:S06]  /*3990*/  F2FP.BF16.F32.PACK_AB R11, R57, R0 ;  /* 0x00000000390b723e */ /* 0x000fcc00000010ff */
[----:B------:R-:W-:Y:S08]  /*39a0*/  MUFU.EX2 R35, R35 ;  /* 0x0000002300237308 */ /* 0x000ff00000000800 */
[----:B------:R-:W0:Y:S01]  /*39b0*/  MUFU.EX2 R59, R59 ;  /* 0x0000003b003b7308 */ /* 0x000e220000000800 */
[----:B--2---:R-:W-:-:S07]  /*39c0*/  FADD.FTZ R20, R28, R3 ;  /* 0x000000031c147221 */ /* 0x004fce0000010000 */
[----:B------:R-:W-:Y:S08]  /*39d0*/  MUFU.EX2 R98, R98 ;  /* 0x0000006200627308 */ /* 0x000ff00000000800 */
[----:B------:R-:W1:Y:S01]  /*39e0*/  MUFU.EX2 R36, R36 ;  /* 0x0000002400247308 */ /* 0x000e620000000800 */
[----:B0-----:R-:W-:-:S07]  /*39f0*/  FADD.FTZ R9, R59, R20 ;  /* 0x000000143b097221 */ /* 0x001fce0000010000 */
[----:B------:R-:W-:Y:S08]  /*3a00*/  MUFU.EX2 R37, R37 ;  /* 0x0000002500257308 */ /* 0x000ff00000000800 */
[----:B------:R-:W0:Y:S01]  /*3a10*/  MUFU.EX2 R61, R61 ;  /* 0x0000003d003d7308 */ /* 0x000e220000000800 */
[----:B-1----:R-:W-:Y:S01]  /*3a20*/  FADD.FTZ R12, R36, R9 ;  /* 0x00000009240c7221 */ /* 0x002fe20000010000 */
[----:B------:R-:W-:-:S06]  /*3a30*/  F2FP.BF16.F32.PACK_AB R9, R55, R46 ;  /* 0x0000002e3709723e */ /* 0x000fcc00000010ff */
[----:B------:R-:W1:Y:S08]  /*3a40*/  MUFU.EX2 R104, R104 ;  /* 0x0000006800687308 */ /* 0x000e700000000800 */
[----:B------:R2:W3:Y:S01]  /*3a50*/  MUFU.EX2 R48, R26 ;  /* 0x0000001a00307308 */ /* 0x0004e20000000800 */
[----:B0-----:R-:W-:-:S07]  /*3a60*/  FADD.FTZ R13, R61, R12 ;  /* 0x0000000c3d0d7221 */ /* 0x001fce0000010000 */
[----:B------:R-:W0:Y:S01]  /*3a70*/  MUFU.EX2 R39, R39 ;  /* 0x0000002700277308 */ /* 0x000e220000000800 */
[----:B--2---:R-:W-:Y:S01]  /*3a80*/  FADD.FTZ R26, R94, R5 ;  /* 0x000000055e1a7221 */ /* 0x004fe20000010000 */
[----:B------:R-:W-:Y:S02]  /*3a90*/  F2FP.BF16.F32.PACK_AB R5, R49, R24 ;  /* 0x000000183105723e */ /* 0x000fe400000010ff */
[----:B-1----:R-:W-:Y:S01]  /*3aa0*/  F2FP.BF16.F32.PACK_AB R24, R104, R37 ;  /* 0x000000256818723e */ /* 0x002fe200000010ff */
[----:B------:R-:W-:Y:S02]  /*3ab0*/  FADD.FTZ R3, R35, R26 ;  /* 0x0000001a23037221 */ /* 0x000fe40000010000 */
[----:B------:R1:W-:Y:S01]  /*3ac0*/  STSM.16.M88.4 [R17], R4 ;  /* 0x0000000411007844 */ /* 0x0003e20000000200 */
[----:B------:R2:W4:Y:S01]  /*3ad0*/  MUFU.EX2 R21, R92 ;  /* 0x0000005c00157308 */ /* 0x0005220000000800 */
[----:B------:R-:W-:Y:S01]  /*3ae0*/  FADD.FTZ R14, R98, R3 ;  /* 0x00000003620e7221 */ /* 0x000fe20000010000 */
[----:B---3--:R-:W-:Y:S01]  /*3af0*/  FADD.FTZ R0, R48, R13 ;  /* 0x0000000d30007221 */ /* 0x008fe20000010000 */
[----:B------:R3:W-:Y:S02]  /*3b00*/  STSM.16.M88.4 [R16+0x27800], R8 ;  /* 0x0278000810007844 */ /* 0x0007e40000000200 */
[----:B------:R-:W-:Y:S01]  /*3b10*/  FADD.FTZ R15, R37, R14 ;  /* 0x0000000e250f7221 */ /* 0x000fe20000010000 */
[----:B------:R-:W-:-:S02]  /*3b20*/  F2FP.BF16.F32.PACK_AB R14, R98, R35 ;  /* 0x00000023620e723e */ /* 0x000fc400000010ff */
[----:B------:R-:W5:Y:S01]  /*3b30*/  MUFU.EX2 R106, R106 ;  /* 0x0000006a006a7308 */ /* 0x000f620000000800 */
[----:B------:R-:W-:Y:S01]  /*3b40*/  FADD.FTZ R12, R104, R15 ;  /* 0x0000000f680c7221 */ /* 0x000fe20000010000 */
[--C-:B------:R-:W-:Y:S01]  /*3b50*/  IMAD.MOV.U32 R104, RZ, RZ, R135.reuse ;  /* 0x000000ffff687224 */ /* 0x100fe200078e0087 */
[----:B------:R-:W-:Y:S01]  /*3b60*/  MOV R98, R135 ;  /* 0x0000008700627202 */ /* 0x000fe20000000f00 */
[--C-:B--2---:R-:W-:Y:S02]  /*3b70*/  IMAD.MOV.U32 R92, RZ, RZ, R135.reuse ;  /* 0x000000ffff5c7224 */ /* 0x104fe400078e0087 */
[----:B0-----:R-:W-:Y:S01]  /*3b80*/  FADD.FTZ R15, R39, R12 ;  /* 0x0000000c270f7221 */ /* 0x001fe20000010000 */
[----:B------:R-:W-:Y:S01]  /*3b90*/  F2FP.BF16.F32.PACK_AB R12, R94, R31 ;  /* 0x0000001f5e0c723e */ /* 0x000fe200000010ff */
[----:B------:R-:W-:Y:S01]  /*3ba0*/  IMAD.MOV.U32 R94, RZ, RZ, R135 ;  /* 0x000000ffff5e7224 */ /* 0x000fe200078e0087 */
[----:B------:R-:W0:Y:S01]  /*3bb0*/  MUFU.EX2 R56, R56 ;  /* 0x0000003800387308 */ /* 0x000e220000000800 */
[C---:B----4-:R-:W-:Y:S01]  /*3bc0*/  FADD.FTZ R13, R21.reuse, R0 ;  /* 0x00000000150d7221 */ /* 0x050fe20000010000 */
[----:B------:R-:W-:-:S06]  /*3bd0*/  F2FP.BF16.F32.PACK_AB R25, R21, R48 ;  /* 0x000000301519723e */ /* 0x000fcc00000010ff */
[----:B------:R-:W2:Y:S01]  /*3be0*/  MUFU.EX2 R43, R43 ;  /* 0x0000002b002b7308 */ /* 0x000ea20000000800 */
[C---:B-----5:R-:W-:Y:S01]  /*3bf0*/  FADD.FTZ R20, R106.reuse, R15 ;  /* 0x0000000f6a147221 */ /* 0x060fe20000010000 */
[----:B------:R-:W-:Y:S02]  /*3c00*/  F2FP.BF16.F32.PACK_AB R15, R61, R36 ;  /* 0x000000243d0f723e */ /* 0x000fe400000010ff */
[----:B------:R-:W-:Y:S01]  /*3c10*/  F2FP.BF16.F32.PACK_AB R26, R106, R39 ;  /* 0x000000276a1a723e */ /* 0x000fe200000010ff */
[----:B------:R-:W-:-:S03]  /*3c20*/  IMAD.MOV.U32 R106, RZ, RZ, R135 ;  /* 0x000000ffff6a7224 */ /* 0x000fc600078e0087 */
[----:B------:R-:W1:Y:S01]  /*3c30*/  MUFU.EX2 R110, R110 ;  /* 0x0000006e006e7308 */ /* 0x000e620000000800 */
[----:B0-----:R-:W-:-:S07]  /*3c40*/  FADD.FTZ R0, R56, R13 ;  /* 0x0000000d38007221 */ /* 0x001fce0000010000 */
[----:B------:R-:W0:Y:S01]  /*3c50*/  MUFU.EX2 R45, R58 ;  /* 0x0000003a002d7308 */ /* 0x000e220000000800 */
[----:B--2---:R-:W-:-:S07]  /*3c60*/  FADD.FTZ R13, R43, R20 ;  /* 0x000000142b0d7221 */ /* 0x004fce0000010000 */
[----:B------:R-:W-:Y:S01]  /*3c70*/  MUFU.EX2 R41, R41 ;  /* 0x0000002900297308 */ /* 0x000fe20000000800 */
[C---:B-1----:R-:W-:Y:S01]  /*3c80*/  FADD.FTZ R4, R110.reuse, R13 ;  /* 0x0000000d6e047221 */ /* 0x042fe20000010000 */
[----:B------:R-:W-:Y:S02]  /*3c90*/  F2FP.BF16.F32.PACK_AB R13, R59, R28 ;  /* 0x0000001c3b0d723e */ /* 0x000fe400000010ff */
[----:B---3--:R-:W-:Y:S01]  /*3ca0*/  F2FP.BF16.F32.PACK_AB R8, R110, R43 ;  /* 0x0000002b6e08723e */ /* 0x008fe200000010ff */
[----:B------:R-:W-:Y:S02]  /*3cb0*/  IMAD.MOV.U32 R110, RZ, RZ, R135 ;  /* 0x000000ffff6e7224 */ /* 0x000fe400078e0087 */
[----:B------:R1:W-:Y:S01]  /*3cc0*/  STSM.16.M88.4 [R23], R12 ;  /* 0x0000000c17007844 */ /* 0x0003e20000000200 */
[----:B------:R-:W2:Y:S01]  /*3cd0*/  MUFU.EX2 R108, R108 ;  /* 0x0000006c006c7308 */ /* 0x000ea20000000800 */
[C---:B0-----:R-:W-:Y:S01]  /*3ce0*/  F2FP.BF16.F32.PACK_AB R27, R45.reuse, R56 ;  /* 0x000000382d1b723e */ /* 0x041fe200000010ff */
[----:B------:R-:W-:-:S04]  /*3cf0*/  FADD.FTZ R5, R45, R0 ;  /* 0x000000002d057221 */ /* 0x000fc80000010000 */
[----:B------:R1:W-:Y:S02]  /*3d00*/  STSM.16.M88.4 [R18+0x6000], R24 ;  /* 0x0060001812007844 */ /* 0x0003e40000000200 */
[----:B------:R-:W0:Y:S08]  /*3d10*/  MUFU.EX2 R86, R86 ;  /* 0x0000005600567308 */ /* 0x000e300000000800 */
[----:B------:R3:W4:Y:S01]  /*3d20*/  MUFU.EX2 R3, R90 ;  /* 0x0000005a00037308 */ /* 0x0007220000000800 */
[----:B--2---:R-:W-:-:S07]  /*3d30*/  F2FP.BF16.F32.PACK_AB R10, R108, R41 ;  /* 0x000000296c0a723e */ /* 0x004fce00000010ff */
[----:B------:R-:W2:Y:S01]  /*3d40*/  MUFU.EX2 R100, R100 ;  /* 0x0000006400647308 */ /* 0x000ea20000000800 */
[----:B0-----:R-:W-:Y:S01]  /*3d50*/  FADD.FTZ R0, R86, R5 ;  /* 0x0000000556007221 */ /* 0x001fe20000010000 */
[----:B---3--:R-:W-:-:S06]  /*3d60*/  IMAD.MOV.U32 R90, RZ, RZ, R135 ;  /* 0x000000ffff5a7224 */ /* 0x008fcc00078e0087 */
[----:B------:R0:W3:Y:S01]  /*3d70*/  MUFU.EX2 R29, R102 ;  /* 0x00000066001d7308 */ /* 0x0000e20000000800 */
[C---:B----4-:R-:W-:Y:S01]  /*3d80*/  F2FP.BF16.F32.PACK_AB R9, R3.reuse, R86 ;  /* 0x000000560309723e */ /* 0x050fe200000010ff */
[----:B------:R-:W-:Y:S01]  /*3d90*/  FADD.FTZ R5, R3, R0 ;  /* 0x0000000003057221 */ /* 0x000fe20000010000 */
[----:B------:R-:W-:-:S04]  /*3da0*/  FADD.FTZ R3, R41, R4 ;  /* 0x0000000429037221 */ /* 0x000fc80000010000 */
[----:B------:R-:W-:Y:S01]  /*3db0*/  FADD.FTZ R3, R108, R3 ;  /* 0x000000036c037221 */ /* 0x000fe20000010000 */
[----:B------:R-:W-:Y:S01]  /*3dc0*/  MOV R108, R135 ;  /* 0x00000087006c7202 */ /* 0x000fe20000000f00 */
[----:B--2---:R-:W-:Y:S01]  /*3dd0*/  FADD.FTZ R6, R100, R5 ;  /* 0x0000000564067221 */ /* 0x004fe20000010000 */
[--C-:B0-----:R-:W-:Y:S01]  /*3de0*/  IMAD.MOV.U32 R102, RZ, RZ, R135.reuse ;  /* 0x000000ffff667224 */ /* 0x101fe200078e0087 */
[C---:B---3--:R-:W-:Y:S02]  /*3df0*/  F2FP.BF16.F32.PACK_AB R11, R29.reuse, R100 ;  /* 0x000000641d0b723e */ /* 0x048fe400000010ff */
[----:B------:R-:W-:Y:S01]  /*3e00*/  FADD.FTZ R6, R29, R6 ;  /* 0x000000061d067221 */ /* 0x000fe20000010000 */
[----:B------:R-:W-:Y:S02]  /*3e10*/  IMAD.MOV.U32 R100, RZ, RZ, R135 ;  /* 0x000000ffff647224 */ /* 0x000fe400078e0087 */
[----:B------:R1:W-:Y:S01]  /*3e20*/  STSM.16.M88.4 [R17+0x6000], R8 ;  /* 0x0060000811007844 */ /* 0x0003e20000000200 */
[----:B------:R0:W-:Y:S06]  /*3e30*/  MEMBAR.ALL.CTA ;  /* 0x0000000000007992 */ /* 0x0001ec0000008000 */
[----:B0-----:R-:W0:Y:S02]  /*3e40*/  FENCE.VIEW.ASYNC.S ;  /* 0x00000000000073c6 */ /* 0x001e240000000000 */
[----:B0-----:R-:W-:Y:S01]  /*3e50*/  NOP ;  /* 0x0000000000007918 */ /* 0x001fe20000000000 */
[----:B------:R-:W-:Y:S05]  /*3e60*/  @!P1 BRA `(.L_x_10166) ;  /* 0x0000002800a49947 */ /* 0x000fea0003800000 */
[----:B------:R-:W-:Y:S01]  /*3e70*/  VIADD R4, R149, 0xfffffffe ;  /* 0xfffffffe95047836 */ /* 0x000fe20000000000 */
[----:B------:R-:W-:Y:S01]  /*3e80*/  CS2R R134, SRZ ;  /* 0x0000000000867805 */ /* 0x000fe2000001ff00 */
        /* <DEDUP_REMOVED lines=28> */
.L_x_10177:
[----:B------:R-:W-:Y:S01]  /*4050*/  ISETP.NE.AND P2, PT, RZ, UR40, PT ;  /* 0x00000028ff007c0c */ /* 0x000fe2000bf45270 */
[----:B------:R-:W-:-:S04]  /*4060*/  UISETP.NE.AND UP0, UPT, UR11, 0x1, UPT ;  /* 0x000000010b00788c */ /* 0x000fc8000bf05270 */
[----:B------:R-:W-:-:S06]  /*4070*/  USEL UR6, URZ, 0x1, UP0 ;  /* 0x000000013f067887 */ /* 0x000fcc0008000000 */
[----:B------:R-:W-:Y:S02]  /*4080*/  LOP3.LUT R2, R7, UR6, RZ, 0x3c, !PT ;  /* 0x0000000607027c12 */ /* 0x000fe4000f8e3cff */
[----:B------:R-:W-:Y:S05]  /*4090*/  @P2 BRA `(.L_x_10167) ;  /* 0x0000000000342947 */ /* 0x000fea0003800000 */
[----:B------:R-:W-:Y:S05]  /*40a0*/  @!P0 BRA `(.L_x_10168) ;  /* 0x0000000000048947 */ /* 0x000fea0003800000 */
[----:B------:R-:W-:Y:S01]  /*40b0*/  BPT.TRAP 0x1 ;  /* 0x000000040000795c */ /* 0x000fe20000300000 */
.L_x_10168:
[----:B------:R-:W-:Y:S01]  /*40c0*/  UIADD3 UR6, UR11, 0x1, URZ ;  /* 0x000000010b067890 */ /* 0x000fe2000fffe03f */
[----:B-1----:R-:W-:-:S03]  /*40d0*/  SHF.L.U32 R8, R2, 0x1f, RZ ;  /* 0x0000001f02087819 */ /* 0x002fc600000006ff */
[----:B------:R-:W-:-:S04]  /*40e0*/  UISETP.NE.AND UP0, UPT, UR6, 0x2, UPT ;  /* 0x000000020600788c */ /* 0x000fc8000bf05270 */
[----:B------:R-:W-:-:S04]  /*40f0*/  USEL UR6, UR6, URZ, UP0 ;  /* 0x0000003f06067287 */ /* 0x000fc80008000000 */
[----:B------:R-:W-:-:S09]  /*4100*/  ULEA UR6, UR6, UR41, 0x3 ;  /* 0x0000002906067291 */ /* 0x000fd2000f8e183f */
[----:B------:R0:W1:Y:S01]  /*4110*/  SYNCS.PHASECHK.TRANS64.TRYWAIT P1, [UR6+0x2d830], R8 ;  /* 0x02d83008ff0075a7 */ /* 0x0000620008020146 */
[----:B------:R-:W-:Y:S05]  /*4120*/  @!P0 BRA `(.L_x_10169) ;  /* 0x0000000000048947 */ /* 0x000fea0003800000 */
[----:B------:R-:W-:Y:S01]  /*4130*/  BPT.TRAP 0x1 ;  /* 0x000000040000795c */ /* 0x000fe20000300000 */
.L_x_10169:
[----:B-1----:R-:W-:Y:S05]  /*4140*/  @P1 BRA `(.L_x_10167) ;  /* 0x0000000000081947 */ /* 0x002fea0003800000 */
[----:B------:R-:W1:Y:S02]  /*4150*/  SYNCS.PHASECHK.TRANS64.TRYWAIT P1, [UR6+0x2d830], R8 ;  /* 0x02d83008ff0075a7 */ /* 0x000e640008020146 */
[----:B-1----:R-:W-:Y:S05]  /*4160*/  @!P1 BRA `(.L_x_10170) ;  /* 0x0000009c00dc9947 */ /* 0x002fea0003800000 */
.L_x_10167:
[----:B-1----:R-:W1:Y:S01]  /*4170*/  S2R R9, SR_TID.X ;  /* 0x0000000000097919 */ /* 0x002e620000002100 */
[----:B------:R-:W-:Y:S01]  /*4180*/  UIADD3 UR38, UR11, 0x1, URZ ;  /* 0x000000010b267890 */ /* 0x000fe2000fffe03f */
[----:B------:R-:W-:Y:S01]  /*4190*/  UMOV UR7, 0x80000020 ;  /* 0x8000002000077882 */ /* 0x000fe20000000000 */
[----:B------:R-:W-:Y:S02]  /*41a0*/  UMOV UR32, UR8 ;  /* 0x0000000800207c82 */ /* 0x000fe40008000000 */
[----:B------:R-:W-:Y:S01]  /*41b0*/  UISETP.NE.AND UP0, UPT, UR38, 0x2, UPT ;  /* 0x000000022600788c */ /* 0x000fe2000bf05270 */
[----:B------:R-:W-:Y:S01]  /*41c0*/  UMOV UR33, UR9 ;  /* 0x0000000900217c82 */ /* 0x000fe20008000000 */
[----:B------:R-:W-:Y:S02]  /*41d0*/  UMOV UR35, 0x80000020 ;  /* 0x8000002000237882 */ /* 0x000fe40000000000 */
[----:B------:R-:W-:Y:S01]  /*41e0*/  USEL UR38, UR38, URZ, UP0 ;  /* 0x0000003f26267287 */ /* 0x000fe20008000000 */
[----:B------:R-:W-:Y:S01]  /*41f0*/  UMOV UR15, 0x80000020 ;  /* 0x80000020000f7882 */ /* 0x000fe20000000000 */
[----:B------:R-:W-:-:S02]  /*4200*/  UMOV UR19, 0x80000020 ;  /* 0x8000002000137882 */ /* 0x000fc40000000000 */
[----:B------:R-:W-:Y:S01]  /*4210*/  UIMAD UR6, UR38, 0x600, UR28 ;  /* 0x00000600260678a4 */ /* 0x000fe2000f8e021c */
[----:B------:R-:W-:Y:S01]  /*4220*/  UMOV UR23, 0x80000020 ;  /* 0x8000002000177882 */ /* 0x000fe20000000000 */
[----:B------:R-:W-:Y:S02]  /*4230*/  UMOV UR27, 0x80000020 ;  /* 0x80000020001b7882 */ /* 0x000fe40000000000 */
[----:B------:R-:W-:Y:S02]  /*4240*/  UIADD3 UR34, UR6, 0x2, URZ ;  /* 0x0000000206227890 */ /* 0x000fe4000fffe03f */
[----:B------:R-:W-:Y:S02]  /*4250*/  UIADD3 UR14, UR6, 0x200, URZ ;  /* 0x00000200060e7890 */ /* 0x000fe4000fffe03f */
[----:B------:R-:W-:Y:S02]  /*4260*/  UIADD3 UR18, UR6, 0x202, URZ ;  /* 0x0000020206127890 */ /* 0x000fe4000fffe03f */
[----:B------:R-:W-:-:S02]  /*4270*/  UIADD3 UR22, UR6, 0x400, URZ ;  /* 0x0000040006167890 */ /* 0x000fc4000fffe03f */
[----:B------:R-:W-:Y:S01]  /*4280*/  UIADD3 UR26, UR6, 0x402, URZ ;  /* 0x00000402061a7890 */ /* 0x000fe2000fffe03f */
[----:B-1----:R-:W-:-:S04]  /*4290*/  SHF.R.U32.HI R9, RZ, 0x7, R9 ;  /* 0x00000007ff097819 */ /* 0x002fc80000011609 */
[----:B0-----:R-:W-:-:S05]  /*42a0*/  IADD3 R8, R9, 0x8, RZ ;  /* 0x0000000809087810 */ /* 0x001fca0007ffe0ff */
[----:B------:R0:W-:Y:S06]  /*42b0*/  BAR.SYNC.DEFER_BLOCKING R8, 0x100 ;  /* 0x000400080000751d */ /* 0x0001ec0000010000 */
        /* <DEDUP_REMOVED lines=21> */
.L_x_10172:
[----:B------:R-:W-:Y:S01]  /*4410*/  ULEA UR6, UR11, UR41, 0x3 ;  /* 0x000000290b067291 */ /* 0x000fe2000f8e183f */
[----:B------:R-:W-:-:S08]  /*4420*/  SHF.L.U32 R7, R7, 0x1f, RZ ;  /* 0x0000001f07077819 */ /* 0x000fd000000006ff */
[----:B------:R0:W1:Y:S01]  /*4430*/  SYNCS.PHASECHK.TRANS64.TRYWAIT P1, [UR6+0x2d850], R7 ;  /* 0x02d85007ff0075a7 */ /* 0x0000620008020146 */
[----:B------:R-:W-:Y:S05]  /*4440*/  @!P0 BRA `(.L_x_10173) ;  /* 0x0000000000048947 */ /* 0x000fea0003800000 */
[----:B------:R-:W-:Y:S01]  /*4450*/  BPT.TRAP 0x1 ;  /* 0x000000040000795c */ /* 0x000fe20000300000 */
.L_x_10173:
[----:B-1----:R-:W-:Y:S05]  /*4460*/  @P1 BRA `(.L_x_10171) ;  /* 0x0000000000081947 */ /* 0x002fea0003800000 */
[----:B------:R-:W1:Y:S02]  /*4470*/  SYNCS.PHASECHK.TRANS64.TRYWAIT P1, [UR6+0x2d850], R7 ;  /* 0x02d85007ff0075a7 */ /* 0x000e640008020146 */
[----:B-1----:R-:W-:Y:S05]  /*4480*/  @!P1 BRA `(.L_x_10174) ;  /* 0x0000009c002c9947 */ /* 0x002fea0003800000 */
.L_x_10171:
[----:B------:R-:W-:Y:S01]  /*4490*/  UIADD3 UR6, UR41, 0x400, URZ ;  /* 0x0000040029067890 */ /* 0x000fe2000fffe03f */
[----:B------:R-:W-:Y:S01]  /*44a0*/  WARPGROUP.ARRIVE ;  /* 0x00000000000079c5 */ /* 0x000fe20000000000 */
[----:B------:R-:W-:-:S05]  /*44b0*/  ULOP3.LUT UR7, UR39, 0x10000, URZ, 0xfc, !UPT ;  /* 0x0001000027077892 */ /* 0x000fca000f8efc3f */
[----:B------:R-:W1:Y:S01]  /*44c0*/  S2R R9, SR_TID.X ;  /* 0x0000000000097919 */ /* 0x000e620000002100 */
[----:B------:R-:W-:Y:S01]  /*44d0*/  USHF.R.U32.HI UR6, URZ, 0x4, UR6 ;  /* 0x000000043f067899 */ /* 0x000fe20008011606 */
[----:B------:R-:W-:Y:S01]  /*44e0*/  UMOV UR33, 0x40000040 ;  /* 0x4000004000217882 */ /* 0x000fe20000000000 */
[----:B------:R-:W-:Y:S02]  /*44f0*/  UMOV UR35, 0x80000020 ;  /* 0x8000002000237882 */ /* 0x000fe40000000000 */
[----:B------:R-:W-:Y:S01]  /*4500*/  ULOP3.LUT UR6, UR6, 0x3fff, URZ, 0xc0, !UPT ;  /* 0x00003fff06067892 */ /* 0x000fe2000f8ec03f */
[----:B------:R-:W-:-:S03]  /*4510*/  UMOV UR32, UR7 ;  /* 0x0000000700207c82 */ /* 0x000fc60008000000 */
[----:B------:R-:W-:-:S04]  /*4520*/  ULOP3.LUT UR6, UR6, 0x2000000, URZ, 0xfc, !UPT ;  /* 0x0200000006067892 */ /* 0x000fc8000f8efc3f */
[----:B------:R-:W-:-:S07]  /*4530*/  UIMAD UR6, UR11, 0x600, UR6 ;  /* 0x000006000b0678a4 */ /* 0x000fce000f8e0206 */
[----:B------:R-:W-:Y:S02]  /*4540*/  UMOV UR34, UR6 ;  /* 0x0000000600227c82 */ /* 0x000fe40008000000 */
[----:B------:R-:W-:Y:S01]  /*4550*/  HGMMA.64x96x16.F32.BF16 R88, gdesc[UR32].tnspB, R88, gsb0 ;  /* 0x41600000205879f0 */ /* 0x000fe20008001858 */
[----:B------:R-:W-:Y:S02]  /*4560*/  UIADD3 UR32, UR7, 0x2, URZ ;  /* 0x0000000207207890 */ /* 0x000fe4000fffe03f */
[----:B------:R-:W-:Y:S01]  /*4570*/  UIADD3 UR34, UR6, 0x40, URZ ;  /* 0x0000004006227890 */ /* 0x000fe2000fffe03f */
[----:B------:R-:W-:Y:S01]  /*4580*/  UMOV UR33, 0x40000040 ;  /* 0x4000004000217882 */ /* 0x000fe20000000000 */
[----:B------:R-:W-:Y:S01]  /*4590*/  UMOV UR35, 0x80000020 ;  /* 0x8000002000237882 */ /* 0x000fe20000000000 */
[----:B-1----:R-:W-:Y:S02]  /*45a0*/  SHF.R.U32.HI R8, RZ, 0x7, R9 ;  /* 0x00000007ff087819 */ /* 0x002fe40000011609 */
[----:B------:R-:W-:-:S03]  /*45b0*/  ISETP.GE.U32.AND P1, PT, R9, 0x180, PT ;  /* 0x000001800900780c */ /* 0x000fc60003f26070 */
[----:B0-----:R-:W-:-:S05]  /*45c0*/  VIADD R7, R8, 0x9 ;  /* 0x0000000908077836 */ /* 0x001fca0000000000 */
        /* <DEDUP_REMOVED lines=50> */
.L_x_10175:
        /* <DEDUP_REMOVED lines=212> */
[--C-:B------:R-:W-:Y:S01]  /*5630*/  FFMA.FTZ R20, R20, R71, -R80.reuse ;  /* 0x0000004714147223 */ /* 0x100fe20000010850 */
[----:B0-----:R-:W-:Y:S01]  /*5640*/  FMNMX.FTZ R78, R84, R85, !PT ;  /* 0x00000055544e7209 */ /* 0x001fe20007810000 */
[----:B------:R-:W-:Y:S01]  /*5650*/  MUFU.EX2 R7, R7 ;  /* 0x0000000700077308 */ /* 0x000fe20000000800 */
[-CC-:B------:R-:W-:Y:S01]  /*5660*/  FFMA.FTZ R25, R25, R71.reuse, -R80.reuse ;  /* 0x0000004719197223 */ /* 0x180fe20000010850 */
[-CC-:B------:R-:W-:Y:S01]  /*5670*/  FFMA.FTZ R26, R26, R71.reuse, -R80.reuse ;  /* 0x000000471a1a7223 */ /* 0x180fe20000010850 */
[-CC-:B------:R-:W-:Y:S01]  /*5680*/  FFMA.FTZ R29, R29, R71.reuse, -R80.reuse ;  /* 0x000000471d1d7223 */ /* 0x180fe20000010850 */
[C---:B------:R-:W-:Y:S01]  /*5690*/  FADD.FTZ R0, -R78.reuse, R5 ;  /* 0x000000054e007221 */ /* 0x040fe20000010100 */
[-C--:B------:R-:W-:Y:S01]  /*56a0*/  FMUL.FTZ R84, R78, R71.reuse ;  /* 0x000000474e547220 */ /* 0x080fe20000410000 */
[-CC-:B------:R-:W-:Y:S01]  /*56b0*/  FFMA.FTZ R30, R30, R71.reuse, -R80.reuse ;  /* 0x000000471e1e7223 */ /* 0x180fe20000010850 */
[-C--:B------:R-:W-:Y:S01]  /*56c0*/  FFMA.FTZ R33, R33, R71.reuse, -R80 ;  /* 0x0000004721217223 */ /* 0x080fe20000010850 */
[-C--:B------:R-:W-:Y:S01]  /*56d0*/  FMUL.FTZ R0, R0, R71.reuse ;  /* 0x0000004700007220 */ /* 0x080fe20000410000 */
[-CC-:B------:R-:W-:Y:S01]  /*56e0*/  FFMA.FTZ R9, R9, R71.reuse, -R84.reuse ;  /* 0x0000004709097223 */ /* 0x180fe20000010854 */
[-C--:B------:R-:W-:Y:S01]  /*56f0*/  FFMA.FTZ R10, R10, R71.reuse, -R84 ;  /* 0x000000470a0a7223 */ /* 0x080fe20000010854 */
        /* <DEDUP_REMOVED lines=25> */
[----:B------:R-:W3:Y:S01]  /*5890*/  MUFU.EX2 R8, R8 ;  /* 0x0000000800087308 */ /* 0x000ee20000000800 */
[-CC-:B0-----:R-:W-:Y:S01]  /*58a0*/  FFMA.FTZ R83, R14, R71.reuse, -R84.reuse ;  /* 0x000000470e537223 */ /* 0x181fe20000010854 */
[-CC-:B------:R-:W-:Y:S01]  /*58b0*/  FFMA.FTZ R13, R21, R71.reuse, -R84.reuse ;  /* 0x00000047150d7223 */ /* 0x180fe20000010854 */
[-CC-:B------:R-:W-:Y:S01]  /*58c0*/  FFMA.FTZ R81, R32, R71.reuse, -R84.reuse ;  /* 0x0000004720517223 */ /* 0x180fe20000010854 */
[-CC-:B------:R-:W-:Y:S01]  /*58d0*/  FFMA.FTZ R14, R24, R71.reuse, -R84.reuse ;  /* 0x00000047180e7223 */ /* 0x180fe20000010854 */
[-CC-:B------:R-:W-:Y:S01]  /*58e0*/  FFMA.FTZ R32, R44, R71.reuse, -R84.reuse ;  /* 0x000000472c207223 */ /* 0x180fe20000010854 */
[-CC-:B------:R-:W-:Y:S01]  /*58f0*/  FFMA.FTZ R44, R47, R71.reuse, -R84.reuse ;  /* 0x000000472f2c7223 */ /* 0x180fe20000010854 */
[--C-:B------:R-:W-:Y:S01]  /*5900*/  FFMA.FTZ R47, R63, R71, -R84.reuse ;  /* 0x000000473f2f7223 */ /* 0x100fe20000010854 */
[----:B------:R-:W0:Y:S01]  /*5910*/  MUFU.EX2 R10, R10 ;  /* 0x0000000a000a7308 */ /* 0x000e220000000800 */
[----:B-1----:R-:W-:Y:S01]  /*5920*/  FFMA.FTZ R3, R5, R3, R7 ;  /* 0x0000000305037223 */ /* 0x002fe20000010007 */
[----:B--2---:R-:W-:Y:S01]  /*5930*/  FFMA.FTZ R63, R0, R6, R9 ;  /* 0x00000006003f7223 */ /* 0x004fe20000010009 */
[-CC-:B------:R-:W-:Y:S01]  /*5940*/  FFMA.FTZ R24, R27, R71.reuse, -R84.reuse ;  /* 0x000000471b187223 */ /* 0x180fe20000010854 */
[-CC-:B------:R-:W-:Y:S01]  /*5950*/  FFMA.FTZ R82, R28, R71.reuse, -R84.reuse ;  /* 0x000000471c527223 */ /* 0x180fe20000010854 */
[-CC-:B------:R-:W-:Y:S01]  /*5960*/  FFMA.FTZ R28, R31, R71.reuse, -R84.reuse ;  /* 0x000000471f1c7223 */ /* 0x180fe20000010854 */
[-CC-:B------:R-:W-:Y:S01]  /*5970*/  FFMA.FTZ R31, R43, R71.reuse, -R84.reuse ;  /* 0x000000472b1f7223 */ /* 0x180fe20000010854 */
[-CC-:B------:R-:W-:Y:S01]  /*5980*/  FFMA.FTZ R43, R60, R71.reuse, -R84.reuse ;  /* 0x000000473c2b7223 */ /* 0x180fe20000010854 */
[----:B------:R-:W1:Y:S01]  /*5990*/  MUFU.EX2 R11, R11 ;  /* 0x0000000b000b7308 */ /* 0x000e620000000800 */
[----:B---3--:R-:W-:Y:S01]  /*59a0*/  FADD.FTZ R6, R8, R3 ;  /* 0x0000000308067221 */ /* 0x008fe20000010000 */
        /* <DEDUP_REMOVED lines=11> */
[-CC-:B------:R-:W-:Y:S01]  /*5a60*/  FFMA.FTZ R40, R59, R71.reuse, -R84.reuse ;  /* 0x000000473b287223 */ /* 0x180fe20000010854 */
[-CC-:B------:R-:W-:Y:S01]  /*5a70*/  FFMA.FTZ R55, R55, R71.reuse, -R84.reuse ;  /* 0x0000004737377223 */ /* 0x180fe20000010854 */
[-C--:B------:R-:W-:Y:S01]  /*5a80*/  FFMA.FTZ R56, R56, R71.reuse, -R84 ;  /* 0x0000004738387223 */ /* 0x080fe20000010854 */
[----:B------:R-:W0:Y:S01]  /*5a90*/  MUFU.EX2 R12, R12 ;  /* 0x0000000c000c7308 */ /* 0x000e220000000800 */
[----:B-1----:R-:W-:Y:S01]  /*5aa0*/  FADD.FTZ R3, R11, R6 ;  /* 0x000000060b037221 */ /* 0x002fe20000010000 */
[-CC-:B------:R-:W-:Y:S01]  /*5ab0*/  FFMA.FTZ R68, R68, R71.reuse, -R84.reuse ;  /* 0x0000004744447223 */ /* 0x180fe20000010854 */
[-CC-:B------:R-:W-:Y:S01]  /*5ac0*/  FFMA.FTZ R73, R73, R71.reuse, -R84.reuse ;  /* 0x0000004749497223 */ /* 0x180fe20000010854 */
[-CC-:B------:R-:W-:Y:S01]  /*5ad0*/  FFMA.FTZ R74, R74, R71.reuse, -R84.reuse ;  /* 0x000000474a4a7223 */ /* 0x180fe20000010854 */
[----:B------:R-:W-:-:S03]  /*5ae0*/  FFMA.FTZ R79, R79, R71, -R84 ;  /* 0x000000474f4f7223 */ /* 0x000fc60000010854 */
        /* <DEDUP_REMOVED lines=20> */
[----:B------:R-:W-:Y:S01]  /*5c30*/  MUFU.EX2 R30, R30 ;  /* 0x0000001e001e7308 */ /* 0x000fe20000000800 */
[----:B0-----:R-:W-:-:S07]  /*5c40*/  FADD.FTZ R3, R29, R6 ;  /* 0x000000061d037221 */ /* 0x001fce0000010000 */
[----:B------:R-:W0:Y:S08]  /*5c50*/  MUFU.EX2 R81, R81 ;  /* 0x0000005100517308 */ /* 0x000e300000000800 */
[----:B------:R-:W-:Y:S08]  /*5c60*/  MUFU.EX2 R33, R33 ;  /* 0x0000002100217308 */ /* 0x000ff00000000800 */
[----:B------:R-:W2:Y:S08]  /*5c70*/  MUFU.EX2 R27, R27 ;  /* 0x0000001b001b7308 */ /* 0x000eb00000000800 */
[----:B------:R3:W-:Y:S08]  /*5c80*/  MUFU.EX2 R64, R51 ;  /* 0x0000003300407308 */ /* 0x0007f00000000800 */
[----:B------:R-:W-:Y:S01]  /*5c90*/  MUFU.EX2 R34, R34 ;  /* 0x0000002200227308 */ /* 0x000fe20000000800 */
[----:B---3--:R-:W-:-:S04]  /*5ca0*/  FADD.FTZ R51, R24, R63 ;  /* 0x0000003f18337221 */ /* 0x008fc80000010000 */
[----:B------:R-:W-:-:S03]  /*5cb0*/  FADD.FTZ R51, R82, R51 ;  /* 0x0000003352337221 */ /* 0x000fc60000010000 */
[----:B------:R-:W3:Y:S01]  /*5cc0*/  MUFU.EX2 R36, R36 ;  /* 0x0000002400247308 */ /* 0x000ee20000000800 */
[----:B-1----:R-:W-:-:S04]  /*5cd0*/  FADD.FTZ R6, R28, R51 ;  /* 0x000000331c067221 */ /* 0x002fc80000010000 */
[----:B0-----:R-:W-:-:S03]  /*5ce0*/  FADD.FTZ R6, R81, R6 ;  /* 0x0000000651067221 */ /* 0x001fc60000010000 */
[----:B------:R-:W-:Y:S01]  /*5cf0*/  MUFU.EX2 R37, R37 ;  /* 0x0000002500257308 */ /* 0x000fe20000000800 */
[----:B--2---:R-:W-:-:S07]  /*5d00*/  FADD.FTZ R51, R27, R6 ;  /* 0x000000061b337221 */ /* 0x004fce0000010000 */
[----:B------:R-:W0:Y:S08]  /*5d10*/  MUFU.EX2 R21, R21 ;  /* 0x0000001500157308 */ /* 0x000e300000000800 */
[----:B------:R-:W1:Y:S08]  /*5d20*/  MUFU.EX2 R38, R38 ;  /* 0x0000002600267308 */ /* 0x000e700000000800 */
[----:B------:R2:W-:Y:S08]  /*5d30*/  MUFU.EX2 R67, R52 ;  /* 0x0000003400437308 */ /* 0x0005f00000000800 */
[----:B------:R-:W4:Y:S01]  /*5d40*/  MUFU.EX2 R35, R35 ;  /* 0x0000002300237308 */ /* 0x000f220000000800 */
[----:B--2---:R-:W-:-:S04]  /*5d50*/  FADD.FTZ R52, R30, R3 ;  /* 0x000000031e347221 */ /* 0x004fc80000010000 */
[----:B------:R-:W-:Y:S01]  /*5d60*/  FADD.FTZ R3, R33, R52 ;  /* 0x0000003421037221 */ /* 0x000fe20000010000 */
[----:B---3--:R-:W-:Y:S02]  /*5d70*/  FADD.FTZ R52, R36, R51 ;  /* 0x0000003324347221 */ /* 0x008fe40000010000 */
[----:B------:R-:W2:Y:S01]  /*5d80*/  MUFU.EX2 R41, R41 ;  /* 0x0000002900297308 */ /* 0x000ea20000000800 */
[----:B------:R-:W-:Y:S01]  /*5d90*/  FADD.FTZ R6, R34, R3 ;  /* 0x0000000322067221 */ /* 0x000fe20000010000 */
[----:B0-----:R-:W-:-:S03]  /*5da0*/  FADD.FTZ R52, R21, R52 ;  /* 0x0000003415347221 */ /* 0x001fc60000010000 */
[----:B------:R-:W-:-:S03]  /*5db0*/  FADD.FTZ R3, R37, R6 ;  /* 0x0000000625037221 */ /* 0x000fc60000010000 */
[----:B------:R-:W-:Y:S01]  /*5dc0*/  MUFU.EX2 R31, R31 ;  /* 0x0000001f001f7308 */ /* 0x000fe20000000800 */
[----:B-1----:R-:W-:Y:S01]  /*5dd0*/  FADD.FTZ R6, R38, R3 ;  /* 0x0000000326067221 */ /* 0x002fe20000010000 */
[----:B----4-:R-:W-:-:S06]  /*5de0*/  FADD.FTZ R52, R35, R52 ;  /* 0x0000003423347221 */ /* 0x010fcc0000010000 */
[----:B------:R-:W0:Y:S01]  /*5df0*/  MUFU.EX2 R42, R42 ;  /* 0x0000002a002a7308 */ /* 0x000e220000000800 */
[----:B--2---:R-:W-:-:S07]  /*5e00*/  FADD.FTZ R3, R41, R6 ;  /* 0x0000000629037221 */ /* 0x004fce0000010000 */
[----:B------:R-:W-:Y:S08]  /*5e10*/  MUFU.EX2 R32, R32 ;  /* 0x0000002000207308 */ /* 0x000ff00000000800 */
[----:B------:R-:W1:Y:S01]  /*5e20*/  MUFU.EX2 R45, R45 ;  /* 0x0000002d002d7308 */ /* 0x000e620000000800 */
[----:B0-----:R-:W-:-:S07]  /*5e30*/  FADD.FTZ R6, R42, R3 ;  /* 0x000000032a067221 */ /* 0x001fce0000010000 */
[----:B------:R-:W0:Y:S08]  /*5e40*/  MUFU.EX2 R44, R44 ;  /* 0x0000002c002c7308 */ /* 0x000e300000000800 */
[----:B------:R-:W2:Y:S01]  /*5e50*/  MUFU.EX2 R46, R46 ;  /* 0x0000002e002e7308 */ /* 0x000ea20000000800 */
[----:B-1----:R-:W-:-:S07]  /*5e60*/  FADD.FTZ R3, R45, R6 ;  /* 0x000000062d037221 */ /* 0x002fce0000010000 */
[----:B------:R1:W3:Y:S08]  /*5e70*/  MUFU.EX2 R59, R39 ;  /* 0x00000027003b7308 */ /* 0x0002f00000000800 */
[----:B------:R-:W-:Y:S01]  /*5e80*/  MUFU.EX2 R49, R49 ;  /* 0x0000003100317308 */ /* 0x000fe20000000800 */
[----:B-1----:R-:W-:Y:S01]  /*5e90*/  FFMA.FTZ R39, R77, R71, -R84 ;  /* 0x000000474d277223 */ /* 0x002fe20000010854 */
[----:B------:R-:W-:-:S04]  /*5ea0*/  FADD.FTZ R77, R31, R52 ;  /* 0x000000341f4d7221 */ /* 0x000fc80000010000 */
[----:B------:R-:W-:Y:S02]  /*5eb0*/  FADD.FTZ R77, R32, R77 ;  /* 0x0000004d204d7221 */ /* 0x000fe40000010000 */
[----:B------:R-:W-:Y:S02]  /*5ec0*/  MUFU.EX2 R50, R50 ;  /* 0x0000003200327308 */ /* 0x000fe40000000800 */
[----:B0-----:R-:W-:-:S06]  /*5ed0*/  FADD.FTZ R6, R44, R77 ;  /* 0x0000004d2c067221 */ /* 0x001fcc0000010000 */
[----:B------:R-:W-:Y:S08]  /*5ee0*/  MUFU.EX2 R53, R53 ;  /* 0x0000003500357308 */ /* 0x000ff00000000800 */
[----:B------:R-:W0:Y:S08]  /*5ef0*/  MUFU.EX2 R60, R55 ;  /* 0x00000037003c7308 */ /* 0x000e300000000800 */
[----:B------:R2:W-:Y:S08]  /*5f00*/  MUFU.EX2 R55, R40 ;  /* 0x0000002800377308 */ /* 0x0005f00000000800 */
[----:B------:R-:W-:Y:S01]  /*5f10*/  MUFU.EX2 R54, R54 ;  /* 0x0000003600367308 */ /* 0x000fe20000000800 */
[----:B--2---:R-:W-:Y:S01]  /*5f20*/  FADD.FTZ R40, R46, R3 ;  /* 0x000000032e287221 */ /* 0x004fe20000010000 */
[----:B---3--:R-:W-:-:S04]  /*5f30*/  FADD.FTZ R3, R59, R6 ;  /* 0x000000063b037221 */ /* 0x008fc80000010000 */
[----:B------:R-:W-:Y:S02]  /*5f40*/  FADD.FTZ R6, R64, R3 ;  /* 0x0000000340067221 */ /* 0x000fe40000010000 */
[----:B------:R-:W1:Y:S02]  /*5f50*/  MUFU.EX2 R63, R56 ;  /* 0x00000038003f7308 */ /* 0x000e640000000800 */
[----:B------:R-:W-:-:S04]  /*5f60*/  FADD.FTZ R3, R67, R6 ;  /* 0x0000000643037221 */ /* 0x000fc80000010000 */
[----:B0-----:R-:W-:Y:S02]  /*5f70*/  FADD.FTZ R6, R60, R3 ;  /* 0x000000033c067221 */ /* 0x001fe40000010000 */
[----:B------:R-:W0:Y:S08]  /*5f80*/  MUFU.EX2 R57, R57 ;  /* 0x0000003900397308 */ /* 0x000e300000000800 */
[----:B------:R2:W3:Y:S01]  /*5f90*/  MUFU.EX2 R56, R43 ;  /* 0x0000002b00387308 */ /* 0x0004e20000000800 */
[----:B-1----:R-:W-:-:S04]  /*5fa0*/  FADD.FTZ R6, R63, R6 ;  /* 0x000000063f067221 */ /* 0x002fc80000010000 */
[----:B------:R-:W-:-:S03]  /*5fb0*/  FADD.FTZ R77, R55, R6 ;  /* 0x00000006374d7221 */ /* 0x000fc60000010000 */
[----:B------:R-:W1:Y:S01]  /*5fc0*/  MUFU.EX2 R58, R58 ;  /* 0x0000003a003a7308 */ /* 0x000e620000000800 */
[----:B--2---:R-:W-:-:S04]  /*5fd0*/  FADD.FTZ R43, R49, R40 ;  /* 0x00000028312b7221 */ /* 0x004fc80000010000 */
[----:B------:R-:W-:-:S03]  /*5fe0*/  FADD.FTZ R40, R50, R43 ;  /* 0x0000002b32287221 */ /* 0x000fc60000010000 */
[----:B------:R-:W2:Y:S01]  /*5ff0*/  MUFU.EX2 R61, R61 ;  /* 0x0000003d003d7308 */ /* 0x000ea20000000800 */
[----:B------:R-:W-:-:S04]  /*6000*/  FADD.FTZ R43, R53, R40 ;  /* 0x00000028352b7221 */ /* 0x000fc80000010000 */
[----:B------:R-:W-:-:S03]  /*6010*/  FADD.FTZ R40, R54, R43 ;  /* 0x0000002b36287221 */ /* 0x000fc60000010000 */
[----:B------:R-:W4:Y:S01]  /*6020*/  MUFU.EX2 R51, R47 ;  /* 0x0000002f00337308 */ /* 0x000f220000000800 */
[----:B0-----:R-:W-:Y:S01]  /*6030*/  FADD.FTZ R3, R57, R40 ;  /* 0x0000002839037221 */ /* 0x001fe20000010000 */
[----:B---3--:R-:W-:-:S03]  /*6040*/  FADD.FTZ R40, R56, R77 ;  /* 0x0000004d38287221 */ /* 0x008fc60000010000 */
[----:B-1----:R-:W-:-:S03]  /*6050*/  FADD.FTZ R6, R58, R3 ;  /* 0x000000033a067221 */ /* 0x002fc60000010000 */
[----:B------:R-:W0:Y:S01]  /*6060*/  MUFU.EX2 R62, R62 ;  /* 0x0000003e003e7308 */ /* 0x000e220000000800 */
[----:B--2---:R-:W-:-:S07]  /*6070*/  FADD.FTZ R3, R61, R6 ;  /* 0x000000063d037221 */ /* 0x004fce0000010000 */
[----:B------:R-:W1:Y:S01]  /*6080*/  MUFU.EX2 R52, R48 ;  /* 0x0000003000347308 */ /* 0x000e620000000800 */
[----:B----4-:R-:W-:-:S07]  /*6090*/  FADD.FTZ R77, R51, R40 ;  /* 0x00000028334d7221 */ /* 0x010fce0000010000 */
        /* <DEDUP_REMOVED lines=28> */
.L_x_10176:
[----:B------:R-:W-:Y:S01]  /*6260*/  ULEA UR6, UR11, UR41, 0x3 ;  /* 0x000000290b067291 */ /* 0x000fe2000f8e183f */
[----:B------:R-:W-:Y:S01]  /*6270*/  F2FP.BF16.F32.PACK_AB R9, R10, R9 ;  /* 0x000000090a09723e */ /* 0x000fe200000010ff */
[----:B------:R-:W-:Y:S01]  /*6280*/  FMUL.FTZ R88, R88, R5 ;  /* 0x0000000558587220 */ /* 0x000fe20000410000 */
        /* <DEDUP_REMOVED lines=15> */
[----:B------:R-:W-:Y:S01]  /*6380*/  SYNCS.ARRIVE.TRANS64.RED.A1T0 RZ, [UR6], RZ ;  /* 0x000000ffffff79a7 */ /* 0x000fe20008100406 */
[----:B------:R-:W-:Y:S01]  /*6390*/  F2FP.BF16.F32.PACK_AB R25, R81, R28 ;  /* 0x0000001c5119723e */ /* 0x000fe200000010ff */
[----:B------:R0:W-:Y:S01]  /*63a0*/  STSM.16.M88.4 [R16+0x21800], R8 ;  /* 0x0218000810007844 */ /* 0x0001e20000000200 */
[----:B------:R-:W-:Y:S01]  /*63b0*/  F2FP.BF16.F32.PACK_AB R26, R34, R33 ;  /* 0x00000021221a723e */ /* 0x000fe200000010ff */
[----:B------:R-:W-:Y:S01]  /*63c0*/  FMUL.FTZ R97, R97, R5 ;  /* 0x0000000561617220 */ /* 0x000fe20000410000 */
[----:B------:R-:W-:Y:S01]  /*63d0*/  F2FP.BF16.F32.PACK_AB R27, R36, R27 ;  /* 0x0000001b241b723e */ /* 0x000fe200000010ff */
[----:B------:R1:W-:Y:S01]  /*63e0*/  STSM.16.M88.4 [R22], R12 ;  /* 0x0000000c16007844 */ /* 0x0003e20000000200 */
[----:B------:R-:W-:Y:S01]  /*63f0*/  F2FP.BF16.F32.PACK_AB R28, R38, R37 ;  /* 0x00000025261c723e */ /* 0x000fe200000010ff */
[----:B------:R-:W-:Y:S01]  /*6400*/  FMUL.FTZ R100, R100, R5 ;  /* 0x0000000564647220 */ /* 0x000fe20000410000 */
[----:B------:R-:W-:Y:S01]  /*6410*/  F2FP.BF16.F32.PACK_AB R29, R35, R21 ;  /* 0x00000015231d723e */ /* 0x000fe200000010ff */
[----:B------:R2:W-:Y:S01]  /*6420*/  STSM.16.M88.4 [R18], R24 ;  /* 0x0000001812007844 */ /* 0x0005e20000000200 */
[----:B------:R-:W-:Y:S01]  /*6430*/  F2FP.BF16.F32.PACK_AB R30, R42, R41 ;  /* 0x000000292a1e723e */ /* 0x000fe200000010ff */
[----:B------:R-:W-:Y:S01]  /*6440*/  FMUL.FTZ R101, R101, R5 ;  /* 0x0000000565657220 */ /* 0x000fe20000410000 */
        /* <DEDUP_REMOVED lines=10> */
[----:B0-----:R-:W-:Y:S01]  /*64f0*/  F2FP.BF16.F32.PACK_AB R8, R54, R53 ;  /* 0x000000353608723e */ /* 0x001fe200000010ff */
[----:B------:R-:W-:Y:S01]  /*6500*/  FMUL.FTZ R112, R112, R5 ;  /* 0x0000000570707220 */ /* 0x000fe20000410000 */
[----:B------:R-:W-:Y:S01]  /*6510*/  F2FP.BF16.F32.PACK_AB R9, R63, R60 ;  /* 0x0000003c3f09723e */ /* 0x000fe200000010ff */
[----:B------:R2:W-:Y:S01]  /*6520*/  STSM.16.M88.4 [R16+0x27800], R32 ;  /* 0x0278002010007844 */ /* 0x0005e20000000200 */
[----:B------:R-:W-:Y:S01]  /*6530*/  F2FP.BF16.F32.PACK_AB R10, R58, R57 ;  /* 0x000000393a0a723e */ /* 0x000fe200000010ff */
[----:B------:R-:W-:Y:S01]  /*6540*/  FMUL.FTZ R113, R113, R5 ;  /* 0x0000000571717220 */ /* 0x000fe20000410000 */
[----:B------:R-:W-:Y:S01]  /*6550*/  F2FP.BF16.F32.PACK_AB R11, R56, R55 ;  /* 0x00000037380b723e */ /* 0x000fe200000010ff */
[----:B------:R-:W-:Y:S01]  /*6560*/  FMUL.FTZ R116, R116, R5 ;  /* 0x0000000574747220 */ /* 0x000fe20000410000 */
[----:B-1----:R-:W-:Y:S01]  /*6570*/  F2FP.BF16.F32.PACK_AB R12, R62, R61 ;  /* 0x0000003d3e0c723e */ /* 0x002fe200000010ff */
        /* <DEDUP_REMOVED lines=14> */
[-C--:B------:R-:W-:Y:S01]  /*6660*/  FMUL.FTZ R128, R128, R5.reuse ;  /* 0x0000000580807220 */ /* 0x080fe20000410000 */
[----:B------:R-:W-:Y:S01]  /*6670*/  ISETP.GT.AND P1, PT, R4, RZ, PT ;  /* 0x000000ff0400720c */ /* 0x000fe20003f24270 */
[-C--:B------:R-:W-:Y:S01]  /*6680*/  FMUL.FTZ R129, R129, R5.reuse ;  /* 0x0000000581817220 */ /* 0x080fe20000410000 */
[-C--:B------:R-:W-:Y:S01]  /*6690*/  FMUL.FTZ R132, R132, R5.reuse ;  /* 0x0000000584847220 */ /* 0x080fe20000410000 */
[----:B------:R2:W-:Y:S01]  /*66a0*/  STSM.16.M88.4 [R17+0x6000], R72 ;  /* 0x0060004811007844 */ /* 0x0005e20000000200 */
[----:B------:R-:W-:Y:S01]  /*66b0*/  FMUL.FTZ R133, R133, R5 ;  /* 0x0000000585857220 */ /* 0x000fe20000410000 */
        /* <DEDUP_REMOVED lines=30> */
[----:B------:R-:W-:Y:S01]  /*68a0*/  VIADD R4, R4, 0xffffffff ;  /* 0xffffffff04047836 */ /* 0x000fe20000000000 */
[----:B------:R-:W-:Y:S01]  /*68b0*/  MOV R7, R2 ;  /* 0x0000000200077202 */ /* 0x000fe20000000f00 */
[----:B------:R-:W-:-:S02]  /*68c0*/  IMAD.MOV.U32 R5, RZ, RZ, R78 ;  /* 0x000000ffff057224 */ /* 0x000fc400078e004e */
[----:B------:R-:W-:Y:S01]  /*68d0*/  IMAD.MOV.U32 R0, RZ, RZ, R70 ;  /* 0x000000ffff007224 */ /* 0x000fe200078e0046 */
[----:B0-----:R-:W-:Y:S01]  /*68e0*/  NOP ;  /* 0x0000000000007918 */ /* 0x001fe20000000000 */
[----:B--2---:R-:W-:Y:S05]  /*68f0*/  @P1 BRA `(.L_x_10177) ;  /* 0xffffffd400d41947 */ /* 0x004fea000383ffff */
.L_x_10166:
[----:B------:R-:W-:Y:S06]  /*6900*/  BAR.ARV 0x8, 0x200 ;  /* 0x0208000000007b1d */ /* 0x000fec0000002000 */
[----:B------:R-:W-:Y:S05]  /*6910*/  @!P0 BRA `(.L_x_10178) ;  /* 0x0000000000048947 */ /* 0x000fea0003800000 */
[----:B------:R-:W-:Y:S01]  /*6920*/  BPT.TRAP 0x1 ;  /* 0x000000040000795c */ /* 0x000fe20000300000 */
.L_x_10178:
[----:B------:R-:W-:Y:S01]  /*6930*/  ULEA UR4, UR38, UR41, 0x3 ;  /* 0x0000002926047291 */ /* 0x000fe2000f8e183f */
[----:B------:R-:W-:-:S08]  /*6940*/  SHF.L.U32 R0, R2, 0x1f, RZ ;  /* 0x0000001f02007819 */ /* 0x000fd000000006ff */
[----:B------:R0:W2:Y:S01]  /*6950*/  SYNCS.PHASECHK.TRANS64.TRYWAIT P1, [UR4+0x2d850], R0 ;  /* 0x02d85000ff0075a7 */ /* 0x0000a20008020144 */
[----:B------:R-:W-:Y:S05]  /*6960*/  @!P0 BRA `(.L_x_10179) ;  /* 0x0000000000048947 */ /* 0x000fea0003800000 */
[----:B------:R-:W-:Y:S01]  /*6970*/  BPT.TRAP 0x1 ;  /* 0x000000040000795c */ /* 0x000fe20000300000 */
.L_x_10179:
[----:B--2---:R-:W-:Y:S05]  /*6980*/  @P1 BRA `(.L_x_10180) ;  /* 0x0000000000081947 */ /* 0x004fea0003800000 */
[----:B------:R-:W2:Y:S02]  /*6990*/  SYNCS.PHASECHK.TRANS64.TRYWAIT P1, [UR4+0x2d850], R0 ;  /* 0x02d85000ff0075a7 */ /* 0x000ea40008020144 */
[----:B--2---:R-:W-:Y:S05]  /*69a0*/  @!P1 BRA `(.L_x_10181) ;  /* 0x0000007400fc9947 */ /* 0x004fea0003800000 */
.L_x_10180:
[----:B------:R-:W-:Y:S01]  /*69b0*/  UIADD3 UR41, UR41, 0x400, URZ ;  /* 0x0000040029297890 */ /* 0x000fe2000fffe03f */
[----:B------:R-:W-:Y:S01]  /*69c0*/  WARPGROUP.ARRIVE ;  /* 0x00000000000079c5 */ /* 0x000fe20000000000 */
[----:B------:R-:W-:Y:S01]  /*69d0*/  ULOP3.LUT UR39, UR39, 0x10000, URZ, 0xfc, !UPT ;  /* 0x0001000027277892 */ /* 0x000fe2000f8efc3f */
[----:B0-2---:R-:W0:Y:S01]  /*69e0*/  SHFL.BFLY PT, R0, R3, 0x2, 0x1f ;  /* 0x0c401f0003007f89 */ /* 0x005e2200000e0000 */
[----:B------:R-:W-:Y:S01]  /*69f0*/  USHF.R.U32.HI UR41, URZ, 0x4, UR41 ;  /* 0x000000043f297899 */ /* 0x000fe20008011629 */
[----:B------:R-:W-:Y:S01]  /*6a00*/  IMAD.MOV.U32 R45, RZ, RZ, RZ ;  /* 0x000000ffff2d7224 */ /* 0x000fe200078e00ff */
[----:B------:R-:W-:Y:S01]  /*6a10*/  UMOV UR9, 0x40000040 ;  /* 0x4000004000097882 */ /* 0x000fe20000000000 */
[----:B------:R-:W-:Y:S01]  /*6a20*/  UMOV UR11, 0x80000020 ;  /* 0x80000020000b7882 */ /* 0x000fe20000000000 */
[----:B------:R-:W-:Y:S01]  /*6a30*/  ULOP3.LUT UR41, UR41, 0x3fff, URZ, 0xc0, !UPT ;  /* 0x00003fff29297892 */ /* 0x000fe2000f8ec03f */
[----:B------:R-:W2:Y:S01]  /*6a40*/  SHFL.BFLY PT, R5, R6, 0x2, 0x1f ;  /* 0x0c401f0006057f89 */ /* 0x000ea200000e0000 */
[----:B------:R-:W-:Y:S01]  /*6a50*/  UMOV UR8, UR39 ;  /* 0x0000002700087c82 */ /* 0x000fe20008000000 */
[----:B-1----:R-:W-:Y:S01]  /*6a60*/  IMAD.MOV.U32 R9, RZ, RZ, RZ ;  /* 0x000000ffff097224 */ /* 0x002fe200078e00ff */
[----:B------:R-:W-:-:S04]  /*6a70*/  ULOP3.LUT UR5, UR41, 0x2000000, URZ, 0xfc, !UPT ;  /* 0x0200000029057892 */ /* 0x000fc8000f8efc3f */
[----:B------:R-:W-:-:S07]  /*6a80*/  UIMAD UR5, UR38, 0x600, UR5 ;  /* 0x00000600260578a4 */ /* 0x000fce000f8e0205 */
[----:B------:R-:W-:Y:S02]  /*6a90*/  UMOV UR10, UR5 ;  /* 0x00000005000a7c82 */ /* 0x000fe40008000000 */
[----:B------:R-:W-:Y:S01]  /*6aa0*/  HGMMA.64x96x16.F32.BF16 R88, gdesc[UR8].tnspB, R88, gsb0 ;  /* 0x41600000085879f0 */ /* 0x000fe20008001858 */
[----:B------:R-:W-:Y:S01]  /*6ab0*/  UIADD3 UR8, UR39, 0x2, URZ ;  /* 0x0000000227087890 */ /* 0x000fe2000fffe03f */
[----:B0-----:R-:W-:Y:S01]  /*6ac0*/  FADD.FTZ R0, R0, R3 ;  /* 0x0000000300007221 */ /* 0x001fe20000010000 */
[----:B------:R-:W-:Y:S01]  /*6ad0*/  UIADD3 UR10, UR5, 0x40, URZ ;  /* 0x00000040050a7890 */ /* 0x000fe2000fffe03f */
[----:B------:R-:W-:Y:S01]  /*6ae0*/  IMAD.MOV.U32 R3, RZ, RZ, -0x800000 ;  /* 0xff800000ff037424 */ /* 0x000fe200078e00ff */
[----:B------:R-:W-:Y:S01]  /*6af0*/  UMOV UR9, 0x40000040 ;  /* 0x4000004000097882 */ /* 0x000fe20000000000 */
[----:B------:R-:W-:Y:S01]  /*6b00*/  UMOV UR11, 0x80000020 ;  /* 0x80000020000b7882 */ /* 0x000fe20000000000 */
[----:B--2---:R-:W-:Y:S02]  /*6b10*/  FADD.FTZ R4, R5, R6 ;  /* 0x0000000605047221 */ /* 0x004fe40000010000 */
        /* <DEDUP_REMOVED lines=65> */
.L_x_10182:
        /* <DEDUP_REMOVED lines=55> */
[----:B------:R-:W-:Y:S01]  /*72a0*/  IADD3 R145, R145, 0x1, RZ ;  /* 0x0000000191917810 */ /* 0x000fe20007ffe0ff */
[----:B------:R-:W-:Y:S01]  /*72b0*/  USEL UR38, UR38, URZ, UP0 ;  /* 0x0000003f26267287 */ /* 0x000fe20008000000 */
[----:B------:R-:W-:-:S11]  /*72c0*/  LOP3.LUT R2, R2, UR4, RZ, 0x3c, !PT ;  /* 0x0000000402027c12 */ /* 0x000fd6000f8e3cff */
.L_x_10158:
[----:B------:R-:W0:Y:S08]  /*72d0*/  S2UR UR42, SR_CgaCtaId ;  /* 0x00000000002a79c3 */ /* 0x000e300000008800 */
[----:B------:R-:W-:Y:S06]  /*72e0*/  BAR.SYNC.DEFER_BLOCKING 0x5, 0x200 ;  /* 0x0148000000007b1d */ /* 0x000fec0000010000 */
[----:B------:R-:W-:Y:S01]  /*72f0*/  UMOV UR41, 0x400 ;  /* 0x0000040000297882 */ /* 0x000fe20000000000 */
[----:B------:R-:W-:Y:S01]  /*7300*/  BSSY B0, `(.L_x_10183) ;  /* 0x000019f000007945 */ /* 0x000fe20003800000 */
[----:B0-----:R-:W-:-:S09]  /*7310*/  ULEA UR41, UR42, UR41, 0x18 ;  /* 0x000000292a297291 */ /* 0x001fd2000f8ec03f */
[----:B------:R-:W0:Y:S01]  /*7320*/  LDS.128 R28, [UR41+0x2d8d0] ;  /* 0x02d8d029ff1c7984 */ /* 0x000e220008000c00 */
[----:B------:R-:W-:Y:S06]  /*7330*/  BAR.ARV 0x4, 0x200 ;  /* 0x0108000000007b1d */ /* 0x000fec0000002000 */
[----:B------:R-:W-:Y:S05]  /*7340*/  @P0 BRA `(.L_x_10184) ;  /* 0x0000001000180947 */ /* 0x000fea0003800000 */
[----:B------:R-:W1:Y:S08]  /*7350*/  S2UR UR6, SR_SWINHI ;  /* 0x00000000000679c3 */ /* 0x000e700000002f00 */
[----:B------:R-:W-:Y:S01]  /*7360*/  BAR.SYNC.DEFER_BLOCKING 0x1, 0x180 ;  /* 0x0046000000007b1d */ /* 0x000fe20000010000 */
[----:B------:R-:W-:Y:S02]  /*7370*/  F2FP.BF16.F32.PACK_AB R6, R51, R6 ;  /* 0x000000063306723e */ /* 0x000fe400000010ff */
[----:B------:R-:W-:-:S03]  /*7380*/  F2FP.BF16.F32.PACK_AB R26, R39, R26 ;  /* 0x0000001a271a723e */ /* 0x000fc600000010ff */
[----:B------:R-:W-:Y:S01]  /*7390*/  UMOV UR4, UR41 ;  /* 0x0000002900047c82 */ /* 0x000fe20008000000 */
[----:B-1----:R-:W-:Y:S01]  /*73a0*/  UMOV UR5, UR6 ;  /* 0x0000000600057c82 */ /* 0x002fe20008000000 */
[----:B------:R-:W-:Y:S02]  /*73b0*/  IMAD.U32 R20, RZ, RZ, UR4 ;  /* 0x00000004ff147e24 */ /* 0x000fe4000f8e00ff */
[----:B------:R-:W-:Y:S01]  /*73c0*/  IMAD.U32 R21, RZ, RZ, UR5 ;  /* 0x00000005ff157e24 */ /* 0x000fe2000f8e00ff */
[----:B------:R-:W-:Y:S01]  /*73d0*/  ULDC.64 UR4, c[0x0][0xc08] ;  /* 0x0003020000047ab9 */ /* 0x000fe20000000a00 */
[----:B------:R-:W-:-:S03]  /*73e0*/  IMAD.WIDE R4, R152, 0x2, R20 ;  /* 0x0000000298047825 */ /* 0x000fc600078e0214 */
[C---:B------:R-:W-:Y:S02]  /*73f0*/  LOP3.LUT R9, R4.reuse, 0x180, RZ, 0xc0, !PT ;  /* 0x0000018004097812 */ /* 0x040fe400078ec0ff */
[C---:B------:R-:W-:Y:S02]  /*7400*/  IADD3 R75, P4, R4.reuse, 0x20, RZ ;  /* 0x00000020044b7810 */ /* 0x040fe40007f9e0ff */
[----:B------:R-:W-:Y:S02]  /*7410*/  SHF.R.U64 R9, R9, 0x3, RZ ;  /* 0x0000000309097819 */ /* 0x000fe400000012ff */
[C---:B------:R-:W-:Y:S01]  /*7420*/  IADD3 R77, P3, R4.reuse, 0x3000, RZ ;  /* 0x00003000044d7810 */ /* 0x040fe20007f7e0ff */
[--C-:B------:R-:W-:Y:S01]  /*7430*/  IMAD.X R15, RZ, RZ, R5.reuse, P4 ;  /* 0x000000ffff0f7224 */ /* 0x100fe200020e0605 */
[C---:B------:R-:W-:Y:S02]  /*7440*/  IADD3 R79, P2, R4.reuse, 0x3020, RZ ;  /* 0x00003020044f7810 */ /* 0x040fe40007f5e0ff */
[C---:B------:R-:W-:Y:S01]  /*7450*/  IADD3 R81, P1, R4.reuse, 0x6000, RZ ;  /* 0x0000600004517810 */ /* 0x040fe20007f3e0ff */
[----:B------:R-:W-:Y:S01]  /*7460*/  IMAD.X R13, RZ, RZ, R5, P3 ;  /* 0x000000ffff0d7224 */ /* 0x000fe200018e0605 */
[----:B------:R-:W-:-:S02]  /*7470*/  IADD3 R83, P0, R4, 0x6020, RZ ;  /* 0x0000602004537810 */ /* 0x000fc40007f1e0ff */
[----:B------:R-:W-:Y:S01]  /*7480*/  LOP3.LUT R4, R9, R4, RZ, 0x3c, !PT ;  /* 0x0000000409047212 */ /* 0x000fe200078e3cff */
[--C-:B------:R-:W-:Y:S01]  /*7490*/  IMAD.X R9, RZ, RZ, R5.reuse, P1 ;  /* 0x000000ffff097224 */ /* 0x100fe200008e0605 */
[----:B------:R-:W-:Y:S01]  /*74a0*/  LOP3.LUT R12, R75, 0x180, RZ, 0xc0, !PT ;  /* 0x000001804b0c7812 */ /* 0x000fe200078ec0ff */
[----:B------:R-:W-:Y:S01]  /*74b0*/  IMAD.X R25, RZ, RZ, R5, P0 ;  /* 0x000000ffff197224 */ /* 0x000fe200000e0605 */
[----:B0-----:R-:W-:Y:S02]  /*74c0*/  LOP3.LUT R28, R77, 0x180, RZ, 0xc0, !PT ;  /* 0x000001804d1c7812 */ /* 0x001fe400078ec0ff */
[----:B------:R-:W-:Y:S02]  /*74d0*/  MOV R74, R4 ;  /* 0x00000004004a7202 */ /* 0x000fe40000000f00 */
[----:B------:R-:W-:Y:S02]  /*74e0*/  IADD3.X R11, RZ, R5, RZ, P2, !PT ;  /* 0x00000005ff0b7210 */ /* 0x000fe400017fe4ff */
[----:B------:R-:W-:-:S02]  /*74f0*/  SHF.R.U64 R12, R12, 0x3, RZ ;  /* 0x000000030c0c7819 */ /* 0x000fc400000012ff */
[----:B------:R-:W-:Y:S02]  /*7500*/  F2FP.BF16.F32.PACK_AB R4, R8, R7 ;  /* 0x000000070804723e */ /* 0x000fe400000010ff */
[----:B------:R-:W-:Y:S02]  /*7510*/  SHF.R.U64 R28, R28, 0x3, RZ ;  /* 0x000000031c1c7819 */ /* 0x000fe400000012ff */
[----:B------:R-:W-:Y:S02]  /*7520*/  F2FP.BF16.F32.PACK_AB R5, R24, R63 ;  /* 0x0000003f1805723e */ /* 0x000fe400000010ff */
[----:B------:R-:W-:Y:S01]  /*7530*/  LOP3.LUT R8, R79, 0x180, RZ, 0xc0, !PT ;  /* 0x000001804f087812 */ /* 0x000fe200078ec0ff */
[----:B------:R-:W0:Y:S01]  /*7540*/  LDC.64 R62, c[0x0][0xc00] ;  /* 0x00030000ff3e7b82 */ /* 0x000e220000000a00 */
[----:B------:R-:W-:Y:S02]  /*7550*/  LOP3.LUT R24, R81, 0x180, RZ, 0xc0, !PT ;  /* 0x0000018051187812 */ /* 0x000fe400078ec0ff */
[----:B------:R-:W-:-:S02]  /*7560*/  LOP3.LUT R14, R12, R75, RZ, 0x3c, !PT ;  /* 0x0000004b0c0e7212 */ /* 0x000fc400078e3cff */
[----:B------:R-:W-:Y:S02]  /*7570*/  LOP3.LUT R12, R28, R77, RZ, 0x3c, !PT ;  /* 0x0000004d1c0c7212 */ /* 0x000fe400078e3cff */
[----:B------:R-:W-:Y:S02]  /*7580*/  SHF.R.U64 R8, R8, 0x3, RZ ;  /* 0x0000000308087819 */ /* 0x000fe400000012ff */
[----:B------:R-:W-:Y:S02]  /*7590*/  LOP3.LUT R28, R83, 0x180, RZ, 0xc0, !PT ;  /* 0x00000180531c7812 */ /* 0x000fe400078ec0ff */
[----:B------:R-:W-:Y:S02]  /*75a0*/  SHF.R.U64 R24, R24, 0x3, RZ ;  /* 0x0000000318187819 */ /* 0x000fe400000012ff */
[----:B------:R-:W-:Y:S02]  /*75b0*/  F2FP.BF16.F32.PACK_AB R7, R10, R73 ;  /* 0x000000490a07723e */ /* 0x000fe400000010ff */
[----:B------:R-:W-:-:S02]  /*75c0*/  LOP3.LUT R10, R8, R79, RZ, 0x3c, !PT ;  /* 0x0000004f080a7212 */ /* 0x000fc400078e3cff */
[----:B------:R-:W-:Y:S01]  /*75d0*/  SHF.R.U64 R28, R28, 0x3, RZ ;  /* 0x000000031c1c7819 */ /* 0x000fe200000012ff */
[----:B------:R1:W-:Y:S01]  /*75e0*/  STSM.16.M88.4 [R74], R4 ;  /* 0x000000044a007844 */ /* 0x0003e20000000200 */
        /* <DEDUP_REMOVED lines=8> */
[----:B------:R-:W-:Y:S01]  /*7670*/  F2FP.BF16.F32.PACK_AB R11, R68, R69 ;  /* 0x00000045440b723e */ /* 0x000fe200000010ff */
[----:B------:R-:W2:Y:S01]  /*7680*/  LDC.64 R32, c[0x0][0xc00] ;  /* 0x00030000ff207b82 */ /* 0x000ea20000000a00 */
[----:B------:R-:W-:Y:S02]  /*7690*/  MOV R28, R12 ;  /* 0x0000000c001c7202 */ /* 0x000fe40000000f00 */
[----:B------:R-:W-:Y:S01]  /*76a0*/  F2FP.BF16.F32.PACK_AB R12, R46, R43 ;  /* 0x0000002b2e0c723e */ /* 0x000fe200000010ff */
[----:B------:R3:W-:Y:S01]  /*76b0*/  STSM.16.M88.4 [R73], R8 ;  /* 0x0000000849007844 */ /* 0x0007e20000000200 */
[----:B------:R-:W-:-:S02]  /*76c0*/  F2FP.BF16.F32.PACK_AB R13, R66, R67 ;  /* 0x00000043420d723e */ /* 0x000fc400000010ff */
[----:B------:R-:W-:Y:S02]  /*76d0*/  F2FP.BF16.F32.PACK_AB R14, R47, R44 ;  /* 0x0000002c2f0e723e */ /* 0x000fe400000010ff */
[----:B------:R-:W-:Y:S02]  /*76e0*/  F2FP.BF16.F32.PACK_AB R15, R64, R65 ;  /* 0x00000041400f723e */ /* 0x000fe400000010ff */
[----:B------:R-:W-:Y:S02]  /*76f0*/  MOV R43, R24 ;  /* 0x00000018002b7202 */ /* 0x000fe40000000f00 */
[----:B-1----:R-:W-:Y:S01]  /*7700*/  F2FP.BF16.F32.PACK_AB R4, R42, R37 ;  /* 0x000000252a04723e */ /* 0x002fe200000010ff */
[----:B------:R1:W-:Y:S01]  /*7710*/  STSM.16.M88.4 [R28], R12 ;  /* 0x0000000c1c007844 */ /* 0x0003e20000000200 */
[----:B------:R-:W-:Y:S02]  /*7720*/  F2FP.BF16.F32.PACK_AB R5, R60, R61 ;  /* 0x0000003d3c05723e */ /* 0x000fe400000010ff */
[----:B------:R-:W-:-:S02]  /*7730*/  F2FP.BF16.F32.PACK_AB R6, R41, R36 ;  /* 0x000000242906723e */ /* 0x000fc400000010ff */
[----:B------:R-:W-:Y:S02]  /*7740*/  F2FP.BF16.F32.PACK_AB R7, R58, R59 ;  /* 0x0000003b3a07723e */ /* 0x000fe400000010ff */
[----:B------:R-:W-:Y:S02]  /*7750*/  F2FP.BF16.F32.PACK_AB R24, R38, R27 ;  /* 0x0000001b2618723e */ /* 0x000fe400000010ff */
[----:B------:R-:W-:Y:S01]  /*7760*/  F2FP.BF16.F32.PACK_AB R25, R56, R57 ;  /* 0x000000393819723e */ /* 0x000fe200000010ff */
[----:B------:R4:W-:Y:S01]  /*7770*/  STSM.16.M88.4 [R72], R4 ;  /* 0x0000000448007844 */ /* 0x0009e20000000200 */
[----:B------:R-:W-:Y:S01]  /*7780*/  F2FP.BF16.F32.PACK_AB R27, R54, R55 ;  /* 0x00000037361b723e */ /* 0x000fe200000010ff */
[----:B--2---:R-:W-:Y:S01]  /*7790*/  IMAD.WIDE R32, R136, 0x4, R32 ;  /* 0x0000000488207825 */ /* 0x004fe200078e0220 */
[----:B---3--:R-:W-:Y:S02]  /*77a0*/  F2FP.BF16.F32.PACK_AB R8, R40, R35 ;  /* 0x000000232808723e */ /* 0x008fe400000010ff */
[----:B------:R-:W-:Y:S01]  /*77b0*/  F2FP.BF16.F32.PACK_AB R9, R52, R53 ;  /* 0x000000353409723e */ /* 0x000fe200000010ff */
[----:B------:R2:W-:Y:S01]  /*77c0*/  STSM.16.M88.4 [R51], R24 ;  /* 0x0000001833007844 */ /* 0x0005e20000000200 */
[----:B------:R-:W-:Y:S01]  /*77d0*/  F2FP.BF16.F32.PACK_AB R10, R45, R34 ;  /* 0x000000222d0a723e */ /* 0x000fe200000010ff */
[----:B------:R-:W-:Y:S01]  /*77e0*/  IMAD.MOV.U32 R40, RZ, RZ, RZ ;  /* 0x000000ffff287224 */ /* 0x000fe200078e00ff */
[----:B------:R-:W-:Y:S01]  /*77f0*/  F2FP.BF16.F32.PACK_AB R11, R135, R50 ;  /* 0x00000032870b723e */ /* 0x000fe200000010ff */
[----:B-1----:R-:W1:Y:S01]  /*7800*/  LDC R28, c[0x0][0xbe8] ;  /* 0x0002fa00ff1c7b82 */ /* 0x002e620000000800 */
[----:B------:R-:W-:-:S02]  /*7810*/  ISETP.NE.U32.AND P2, PT, RZ, UR4, PT ;  /* 0x00000004ff007c0c */ /* 0x000fc4000bf45070 */
[----:B0-----:R-:W-:Y:S01]  /*7820*/  ISETP.NE.U32.AND P0, PT, R62, RZ, PT ;  /* 0x000000ff3e00720c */ /* 0x001fe20003f05070 */
[----:B------:R2:W-:Y:S04]  /*7830*/  STSM.16.M88.4 [R43], R8 ;  /* 0x000000082b007844 */ /* 0x0005e80000000200 */
[----:B------:R-:W-:Y:S01]  /*7840*/  BAR.SYNC.DEFER_BLOCKING 0x1, 0x180 ;  /* 0x0046000000007b1d */ /* 0x000fe20000010000 */
[----:B------:R-:W-:Y:S02]  /*7850*/  ISETP.NE.AND.EX P2, PT, RZ, UR5, PT, P2 ;  /* 0x00000005ff007c0c */ /* 0x000fe4000bf45320 */
[----:B------:R-:W-:-:S11]  /*7860*/  ISETP.NE.AND.EX P0, PT, R63, RZ, PT, P0 ;  /* 0x000000ff3f00720c */ /* 0x000fd60003f05300 */
[C---:B----4-:R-:W-:Y:S01]  /*7870*/  @P2 LEA R4, P3, R136.reuse, UR4, 0x2 ;  /* 0x0000000488042c11 */ /* 0x050fe2000f8610ff */
[----:B------:R-:W-:Y:S02]  /*7880*/  ULDC UR4, c[0x0][0xa88] ;  /* 0x0002a20000047ab9 */ /* 0x000fe40000000800 */
[----:B------:R-:W-:Y:S01]  /*7890*/  IMAD.U32 R7, RZ, RZ, UR4 ;  /* 0x00000004ff077e24 */ /* 0x000fe2000f8e00ff */
[----:B------:R-:W-:Y:S01]  /*78a0*/  @P2 LEA.HI.X R5, R136, UR5, R141, 0x2, P3 ;  /* 0x0000000588052c11 */ /* 0x000fe200098f148d */
[----:B------:R2:W5:Y:S01]  /*78b0*/  @P0 LDG.E R40, desc[UR36][R32.64] ;  /* 0x0000002420280981 */ /* 0x000562000c1e1900 */
[----:B-1----:R-:W-:Y:S01]  /*78c0*/  ISETP.NE.AND P1, PT, R28, 0x1, PT ;  /* 0x000000011c00780c */ /* 0x002fe20003f25270 */
[----:B------:R-:W-:Y:S02]  /*78d0*/  IMAD R15, R139, 0xc0, R150 ;  /* 0x000000c08b0f7824 */ /* 0x000fe400078e0296 */
[----:B------:R2:W5:Y:S10]  /*78e0*/  @P2 LDG.E R7, desc[UR36][R4.64] ;  /* 0x0000002404072981 */ /* 0x000574000c1e1900 */
[----:B------:R-:W0:Y:S08]  /*78f0*/  @P1 LDC R12, c[0x0][0xbec] ;  /* 0x0002fb00ff0c1b82 */ /* 0x000e300000000800 */
[----:B------:R-:W1:Y:S01]  /*7900*/  @P1 LDC R13, c[0x0][0xbf0] ;  /* 0x0002fc00ff0d1b82 */ /* 0x000e620000000800 */
[----:B--2---:R-:W-:Y:S05]  /*7910*/  @P2 BRA `(.L_x_10185) ;  /* 0x0000000000102947 */ /* 0x004fea0003800000 */
[----:B------:R-:W-:Y:S05]  /*7920*/  @!P0 BRA `(.L_x_10185) ;  /* 0x00000000000c8947 */ /* 0x000fea0003800000 */
[----:B------:R-:W2:Y:S04]  /*7930*/  LDG.E R4, desc[UR36][R32.64] ;  /* 0x0000002420047981 */ /* 0x000ea8000c1e1900 */
[----:B-----5:R-:W2:Y:S02]  /*7940*/  LDG.E R7, desc[UR36][R32.64+0x4] ;  /* 0x0000042420077981 */ /* 0x020ea4000c1e1900 */
[----:B--2---:R-:W-:-:S07]  /*7950*/  IADD3 R7, -R4, R7, RZ ;  /* 0x0000000704077210 */ /* 0x004fce0007ffe1ff */
.L_x_10185:
[----:B------:R-:W-:Y:S01]  /*7960*/  SHF.R.S32.HI R46, RZ, 0x1f, R138 ;  /* 0x0000001fff2e7819 */ /* 0x000fe2000001148a */
[----:B0-----:R-:W-:Y:S01]  /*7970*/  @P1 IMAD.HI.U32 R4, R15, R12, RZ ;  /* 0x0000000c0f041227 */ /* 0x001fe200078e00ff */
[----:B------:R-:W-:Y:S01]  /*7980*/  ULDC.64 UR4, c[0x0][0xb90] ;  /* 0x0002e40000047ab9 */ /* 0x000fe20000000a00 */
[----:B-----5:R-:W-:Y:S01]  /*7990*/  SHF.R.S32.HI R41, RZ, 0x1f, R40 ;  /* 0x0000001fff297819 */ /* 0x020fe20000011428 */
[----:B------:R-:W0:Y:S01]  /*79a0*/  @P1 LDC R51, c[0x0][0xbec] ;  /* 0x0002fb00ff331b82 */ /* 0x000e220000000800 */
[----:B------:R-:W-:Y:S01]  /*79b0*/  IMAD R5, R46, UR4, RZ ;  /* 0x000000042e057c24 */ /* 0x000fe2000f8e02ff */
[----:B------:R-:W-:Y:S01]  /*79c0*/  SEL R141, R141, RZ, !P0 ;  /* 0x000000ff8d8d7207 */ /* 0x000fe20004000000 */
[----:B------:R-:W-:Y:S01]  /*79d0*/  IMAD.MOV.U32 R9, RZ, RZ, R15 ;  /* 0x000000ffff097224 */ /* 0x000fe200078e000f */
[----:B-1----:R-:W-:Y:S01]  /*79e0*/  @P1 SHF.R.U32.HI R9, RZ, R13, R4 ;  /* 0x0000000dff091219 */ /* 0x002fe20000011604 */
[----:B------:R-:W-:Y:S01]  /*79f0*/  IMAD R11, R144, 0x20, R137 ;  /* 0x00000020900b7824 */ /* 0x000fe200078e0289 */
[----:B------:R-:W-:Y:S01]  /*7a00*/  SEL R47, R136, RZ, !P0 ;  /* 0x000000ff882f7207 */ /* 0x000fe20004000000 */
[C---:B------:R-:W-:Y:S01]  /*7a10*/  IMAD R13, R138.reuse, UR5, R5 ;  /* 0x000000058a0d7c24 */ /* 0x040fe2000f8e0205 */
[----:B------:R-:W-:Y:S01]  /*7a20*/  ULDC.64 UR6, c[0x0][0xa80] ;  /* 0x0002a00000067ab9 */ /* 0x000fe20000000a00 */
[----:B------:R-:W-:Y:S01]  /*7a30*/  IMAD.WIDE.U32 R4, R138, UR4, R40 ;  /* 0x000000048a047c25 */ /* 0x000fe2000f8e0028 */
[----:B------:R-:W-:-:S03]  /*7a40*/  ULDC.64 UR4, c[0x0][0xb98] ;  /* 0x0002e60000047ab9 */ /* 0x000fc60000000a00 */
[----:B------:R-:W-:-:S04]  /*7a50*/  IMAD.WIDE R20, R11, 0x2, R20 ;  /* 0x000000020b147825 */ /* 0x000fc800078e0214 */
[----:B------:R-:W-:Y:S01]  /*7a60*/  IMAD.MOV R11, RZ, RZ, -R9 ;  /* 0x000000ffff0b7224 */ /* 0x000fe200078e0a09 */
[----:B------:R-:W-:Y:S01]  /*7a70*/  IADD3 R25, P6, R20, 0x3000, RZ ;  /* 0x0000300014197810 */ /* 0x000fe20007fde0ff */
[----:B------:R-:W-:Y:S01]  /*7a80*/  IMAD.IADD R5, R5, 0x1, R13 ;  /* 0x0000000105057824 */ /* 0x000fe200078e020d */
[----:B------:R-:W-:Y:S01]  /*7a90*/  SHF.R.S32.HI R13, RZ, 0x1f, R9 ;  /* 0x0000001fff0d7819 */ /* 0x000fe20000011409 */
[----:B------:R-:W-:Y:S01]  /*7aa0*/  IMAD R11, R28, R11, R15 ;  /* 0x0000000b1c0b7224 */ /* 0x000fe200078e020f */
[C---:B------:R-:W-:Y:S01]  /*7ab0*/  IADD3 R15, P2, R20.reuse, 0x1800, RZ ;  /* 0x00001800140f7810 */ /* 0x040fe20007f5e0ff */
[----:B------:R-:W-:Y:S01]  /*7ac0*/  IMAD R6, R141, UR4, RZ ;  /* 0x000000048d067c24 */ /* 0x000fe2000f8e02ff */
[----:B------:R-:W-:Y:S01]  /*7ad0*/  IADD3 R33, P4, R20, 0x6000, RZ ;  /* 0x0000600014217810 */ /* 0x000fe20007f9e0ff */
[----:B------:R-:W-:Y:S01]  /*7ae0*/  IMAD.WIDE.U32 R4, R47, UR4, R4 ;  /* 0x000000042f047c25 */ /* 0x000fe2000f8e0004 */
[----:B------:R-:W-:Y:S02]  /*7af0*/  LOP3.LUT R8, R15, 0x180, RZ, 0xc0, !PT ;  /* 0x000001800f087812 */ /* 0x000fe400078ec0ff */
[----:B------:R-:W-:Y:S01]  /*7b00*/  LOP3.LUT R24, R25, 0x180, RZ, 0xc0, !PT ;  /* 0x0000018019187812 */ /* 0x000fe200078ec0ff */
[----:B------:R-:W-:Y:S01]  /*7b10*/  IMAD R10, R47, UR5, R6 ;  /* 0x000000052f0a7c24 */ /* 0x000fe2000f8e0206 */
[----:B------:R-:W-:Y:S01]  /*7b20*/  SHF.R.S32.HI R6, RZ, 0x1f, R11 ;  /* 0x0000001fff067819 */ /* 0x000fe2000001140b */
[----:B------:R-:W-:Y:S01]  /*7b30*/  ULDC.64 UR4, c[0x0][0xb88] ;  /* 0x0002e20000047ab9 */ /* 0x000fe20000000a00 */
[----:B------:R-:W-:Y:S01]  /*7b40*/  IADD3 R4, P0, R9, R4, RZ ;  /* 0x0000000409047210 */ /* 0x000fe20007f1e0ff */
[----:B------:R-:W-:Y:S01]  /*7b50*/  IMAD R14, R139, 0xc0, R148 ;  /* 0x000000c08b0e7824 */ /* 0x000fe200078e0294 */
[----:B------:R-:W-:Y:S01]  /*7b60*/  SHF.R.U64 R8, R8, 0x3, RZ ;  /* 0x0000000308087819 */ /* 0x000fe200000012ff */
[----:B------:R-:W-:Y:S01]  /*7b70*/  IMAD R12, R6, UR4, RZ ;  /* 0x00000004060c7c24 */ /* 0x000fe2000f8e02ff */
[----:B------:R-:W-:Y:S01]  /*7b80*/  IADD3.X R5, R13, R5, R10, P0, !PT ;  /* 0x000000050d057210 */ /* 0x000fe200007fe40a */
[----:B------:R-:W-:Y:S01]  /*7b90*/  IMAD R49, R7, R28, RZ ;  /* 0x0000001c07317224 */ /* 0x000fe200078e02ff */
[----:B------:R-:W-:Y:S01]  /*7ba0*/  LOP3.LUT R6, R8, R15, RZ, 0x3c, !PT ;  /* 0x0000000f08067212 */ /* 0x000fe200078e3cff */
[C---:B------:R-:W-:Y:S01]  /*7bb0*/  IMAD R9, R11.reuse, UR5, R12 ;  /* 0x000000050b097c24 */ /* 0x040fe2000f8e020c */
[----:B------:R-:W-:Y:S01]  /*7bc0*/  IADD3 R13, P5, R20, 0x4800, RZ ;  /* 0x00004800140d7810 */ /* 0x000fe20007fbe0ff */
[----:B------:R-:W-:Y:S01]  /*7bd0*/  IMAD.WIDE.U32 R4, R11, UR4, R4 ;  /* 0x000000040b047c25 */ /* 0x000fe2000f8e0004 */
[----:B------:R-:W-:Y:S01]  /*7be0*/  ULDC.64 UR4, c[0x0][0xb50] ;  /* 0x0002d40000047ab9 */ /* 0x000fe20000000a00 */
[----:B------:R-:W-:-:S02]  /*7bf0*/  LOP3.LUT R32, R33, 0x180, RZ, 0xc0, !PT ;  /* 0x0000018021207812 */ /* 0x000fc400078ec0ff */
[----:B------:R-:W-:Y:S01]  /*7c00*/  IMAD.X R7, RZ, RZ, R21, P2 ;  /* 0x000000ffff077224 */ /* 0x000fe200010e0615 */
[----:B------:R-:W-:Y:S02]  /*7c10*/  IADD3 R5, R5, R9, RZ ;  /* 0x0000000905057210 */ /* 0x000fe40007ffe0ff */
[----:B------:R-:W-:Y:S02]  /*7c20*/  LEA R8, P0, R4, UR4, 0x2 ;  /* 0x0000000404087c11 */ /* 0x000fe4000f8010ff */
[----:B------:R-:W-:Y:S02]  /*7c30*/  LOP3.LUT R9, R20, 0x180, RZ, 0xc0, !PT ;  /* 0x0000018014097812 */ /* 0x000fe400078ec0ff */
[----:B------:R-:W-:Y:S01]  /*7c40*/  LEA.HI.X R10, R4, UR5, R5, 0x2, P0 ;  /* 0x00000005040a7c11 */ /* 0x000fe200080f1405 */
[----:B------:R-:W-:Y:S01]  /*7c50*/  SHFL.IDX PT, R42, R8, RZ, 0x1c1f ;  /* 0x001c1fff082a7589 */ /* 0x000fe200000e0000 */
[----:B------:R-:W-:Y:S01]  /*7c60*/  LOP3.LUT P0, RZ, R146, 0x3, RZ, 0xc0, !PT ;  /* 0x0000000392ff7812 */ /* 0x000fe2000780c0ff */
[C---:B------:R-:W-:Y:S01]  /*7c70*/  VIADD R4, R14.reuse, 0x8 ;  /* 0x000000080e047836 */ /* 0x040fe20000000000 */
[----:B------:R-:W-:Y:S01]  /*7c80*/  ULDC.64 UR4, c[0x0][0xaa0] ;  /* 0x0002a80000047ab9 */ /* 0x000fe20000000a00 */
[----:B------:R-:W1:Y:S01]  /*7c90*/  SHFL.IDX PT, R43, R10, RZ, 0x1c1f ;  /* 0x001c1fff0a2b7589 */ /* 0x000e6200000e0000 */
[----:B------:R-:W-:-:S02]  /*7ca0*/  ISETP.GE.OR P2, PT, R14, R49, P0 ;  /* 0x000000310e00720c */ /* 0x000fc40000746670 */
[----:B------:R-:W-:Y:S01]  /*7cb0*/  ISETP.GE.OR P0, PT, R4, R49, P0 ;  /* 0x000000310400720c */ /* 0x000fe20000706670 */
[----:B------:R-:W-:Y:S01]  /*7cc0*/  SHFL.IDX PT, R44, R8, 0x1, 0x1c1f ;  /* 0x003c1f00082c7f89 */ /* 0x000fe200000e0000 */
[----:B------:R-:W-:Y:S02]  /*7cd0*/  LOP3.LUT R12, R13, 0x180, RZ, 0xc0, !PT ;  /* 0x000001800d0c7812 */ /* 0x000fe400078ec0ff */
[----:B------:R-:W-:Y:S01]  /*7ce0*/  SHF.R.U64 R9, R9, 0x3, RZ ;  /* 0x0000000309097819 */ /* 0x000fe200000012ff */
[----:B------:R-:W2:Y:S01]  /*7cf0*/  SHFL.IDX PT, R45, R10, 0x1, 0x1c1f ;  /* 0x003c1f000a2d7f89 */ /* 0x000ea200000e0000 */
[----:B------:R-:W-:Y:S01]  /*7d00*/  IMAD R41, R41, UR4, RZ ;  /* 0x0000000429297c24 */ /* 0x000fe2000f8e02ff */
[----:B------:R-:W-:Y:S02]  /*7d10*/  IADD3 R5, P3, R20, 0x7800, RZ ;  /* 0x0000780014057810 */ /* 0x000fe40007f7e0ff */
[----:B------:R-:W-:Y:S02]  /*7d20*/  SHF.R.U64 R24, R24, 0x3, RZ ;  /* 0x0000000318187819 */ /* 0x000fe400000012ff */
[----:B------:R-:W-:Y:S01]  /*7d30*/  SHF.R.U64 R12, R12, 0x3, RZ ;  /* 0x000000030c0c7819 */ /* 0x000fe200000012ff */
[----:B------:R-:W-:Y:S01]  /*7d40*/  IMAD.X R37, RZ, RZ, R21, P3 ;  /* 0x000000ffff257224 */ /* 0x000fe200018e0615 */
[----:B------:R-:W-:-:S02]  /*7d50*/  SHF.R.U64 R32, R32, 0x3, RZ ;  /* 0x0000000320207819 */ /* 0x000fc400000012ff */
[----:B------:R-:W-:Y:S02]  /*7d60*/  LOP3.LUT R20, R9, R20, RZ, 0x3c, !PT ;  /* 0x0000001409147212 */ /* 0x000fe400078e3cff */
[----:B------:R-:W-:Y:S01]  /*7d70*/  LOP3.LUT R24, R24, R25, RZ, 0x3c, !PT ;  /* 0x0000001918187212 */ /* 0x000fe200078e3cff */
[--C-:B------:R-:W-:Y:S01]  /*7d80*/  IMAD.X R25, RZ, RZ, R21.reuse, P6 ;  /* 0x000000ffff197224 */ /* 0x100fe200030e0615 */
[----:B------:R-:W-:Y:S01]  /*7d90*/  LOP3.LUT R12, R12, R13, RZ, 0x3c, !PT ;  /* 0x0000000d0c0c7212 */ /* 0x000fe200078e3cff */
[----:B------:R-:W-:Y:S01]  /*7da0*/  IMAD.X R13, RZ, RZ, R21, P5 ;  /* 0x000000ffff0d7224 */ /* 0x000fe200028e0615 */
[----:B-1----:R1:W-:Y:S01]  /*7db0*/  @!P2 ST.E desc[UR36][R42.64], R0 ;  /* 0x000000002a00a985 */ /* 0x0023e2000c101924 */
[----:B------:R-:W-:Y:S02]  /*7dc0*/  LOP3.LUT R32, R32, R33, RZ, 0x3c, !PT ;  /* 0x0000002120207212 */ /* 0x000fe400078e3cff */
[----:B------:R-:W-:Y:S02]  /*7dd0*/  IADD3.X R33, RZ, R21, RZ, P4, !PT ;  /* 0x00000015ff217210 */ /* 0x000fe400027fe4ff */
[----:B------:R-:W-:Y:S01]  /*7de0*/  LOP3.LUT R4, R5, 0x180, RZ, 0xc0, !PT ;  /* 0x0000018005047812 */ /* 0x000fe200078ec0ff */
[----:B--2---:R2:W-:Y:S03]  /*7df0*/  @!P0 ST.E desc[UR36][R44.64], R3 ;  /* 0x000000032c008985 */ /* 0x0045e6000c101924 */
[----:B------:R-:W-:Y:S01]  /*7e00*/  SHF.R.U64 R4, R4, 0x3, RZ ;  /* 0x0000000304047819 */ /* 0x000fe200000012ff */
[C---:B-1----:R-:W-:Y:S01]  /*7e10*/  IMAD R43, R40.reuse, UR5, R41 ;  /* 0x00000005282b7c24 */ /* 0x042fe2000f8e0229 */
[----:B------:R1:W5:Y:S01]  /*7e20*/  LD.E.128 R8, desc[UR36][R20.64] ;  /* 0x0000002414087980 */ /* 0x000362000c101d00 */
[----:B--2---:R-:W2:Y:S01]  /*7e30*/  @P1 LDC R45, c[0x0][0xbf0] ;  /* 0x0002fc00ff2d1b82 */ /* 0x004ea20000000800 */
[----:B------:R-:W-:Y:S01]  /*7e40*/  IMAD.WIDE.U32 R40, R40, UR4, RZ ;  /* 0x0000000428287c25 */ /* 0x000fe2000f8e00ff */
[----:B------:R-:W-:Y:S01]  /*7e50*/  ULDC.64 UR4, c[0x0][0xae8] ;  /* 0x0002ba0000047ab9 */ /* 0x000fe20000000a00 */
[----:B------:R-:W-:Y:S01]  /*7e60*/  LOP3.LUT R36, R4, R5, RZ, 0x3c, !PT ;  /* 0x0000000504247212 */ /* 0x000fe200078e3cff */
[----:B------:R-:W5:Y:S01]  /*7e70*/  LD.E.128 R24, desc[UR36][R24.64] ;  /* 0x0000002418187980 */ /* 0x000f62000c101d00 */
[----:B------:R-:W-:-:S02]  /*7e80*/  IMAD R0, R143, 0x60, R144 ;  /* 0x000000608f007824 */ /* 0x000fc400078e0290 */
[----:B-1----:R-:W-:Y:S01]  /*7e90*/  IMAD.IADD R21, R41, 0x1, R43 ;  /* 0x0000000129157824 */ /* 0x002fe200078e022b */
[----:B------:R-:W5:Y:S01]  /*7ea0*/  LD.E.128 R4, desc[UR36][R6.64] ;  /* 0x0000002406047980 */ /* 0x000f62000c101d00 */
[----:B------:R-:W-:Y:S02]  /*7eb0*/  IMAD R3, R46, UR4, RZ ;  /* 0x000000042e037c24 */ /* 0x000fe4000f8e02ff */
[----:B------:R-:W-:Y:S01]  /*7ec0*/  IMAD.MOV.U32 R20, RZ, RZ, R40 ;  /* 0x000000ffff147224 */ /* 0x000fe200078e0028 */
[----:B------:R-:W5:Y:S01]  /*7ed0*/  LD.E.128 R12, desc[UR36][R12.64] ;  /* 0x000000240c0c7980 */ /* 0x000f62000c101d00 */
[----:B------:R-:W-:Y:S02]  /*7ee0*/  IMAD R42, R139, 0xc0, R0 ;  /* 0x000000c08b2a7824 */ /* 0x000fe400078e0200 */
[C---:B------:R-:W-:Y:S01]  /*7ef0*/  IMAD R3, R138.reuse, UR5, R3 ;  /* 0x000000058a037c24 */ /* 0x040fe2000f8e0203 */
[----:B------:R-:W5:Y:S01]  /*7f00*/  LD.E.128 R32, desc[UR36][R32.64] ;  /* 0x0000002420207980 */ /* 0x000f62000c101d00 */
[----:B------:R-:W-:Y:S01]  /*7f10*/  IMAD.WIDE.U32 R20, R138, UR4, R20 ;  /* 0x000000048a147c25 */ /* 0x000fe2000f8e0014 */
[----:B------:R-:W-:-:S02]  /*7f20*/  ULDC.64 UR4, c[0x0][0xaf0] ;  /* 0x0002bc0000047ab9 */ /* 0x000fc40000000a00 */
[----:B------:R-:W5:Y:S01]  /*7f30*/  LD.E.128 R36, desc[UR36][R36.64] ;  /* 0x0000002424247980 */ /* 0x000f62000c101d00 */
[----:B0-----:R-:W-:Y:S01]  /*7f40*/  @P1 IMAD.HI.U32 R0, R42, R51, RZ ;  /* 0x000000332a001227 */ /* 0x001fe200078e00ff */
[----:B------:R-:W-:Y:S01]  /*7f50*/  @!PT LDS RZ, [RZ] ;  /* 0x00000000fffff984 */ /* 0x000fe20000000800 */
[----:B------:R-:W-:Y:S01]  /*7f60*/  @!PT LDS RZ, [RZ] ;  /* 0x00000000fffff984 */ /* 0x000fe20000000800 */
[----:B------:R-:W-:Y:S01]  /*7f70*/  @!PT LDS RZ, [RZ] ;  /* 0x00000000fffff984 */ /* 0x000fe20000000800 */
[----:B------:R-:W-:Y:S01]  /*7f80*/  @!PT LDS RZ, [RZ] ;  /* 0x00000000fffff984 */ /* 0x000fe20000000800 */
[----:B------:R0:W-:Y:S06]  /*7f90*/  MEMBAR.ALL.CTA ;  /* 0x0000000000007992 */ /* 0x0001ec0000008000 */
[----:B0-----:R-:W0:Y:S01]  /*7fa0*/  FENCE.VIEW.ASYNC.S ;  /* 0x00000000000073c6 */ /* 0x001e220000000000 */
[----:B------:R-:W-:Y:S01]  /*7fb0*/  IMAD.IADD R21, R21, 0x1, R3 ;  /* 0x0000000115157824 */ /* 0x000fe200078e0203 */
[----:B------:R-:W-:Y:S01]  /*7fc0*/  MOV R3, R42 ;  /* 0x0000002a00037202 */ /* 0x000fe20000000f00 */
[----:B------:R-:W-:Y:S01]  /*7fd0*/  IMAD R40, R141, UR4, RZ ;  /* 0x000000048d287c24 */ /* 0x000fe2000f8e02ff */
[----:B--2---:R-:W-:Y:S01]  /*7fe0*/  @P1 SHF.R.U32.HI R3, RZ, R45, R0 ;  /* 0x0000002dff031219 */ /* 0x004fe20000011600 */
[----:B------:R-:W-:-:S03]  /*7ff0*/  IMAD.WIDE.U32 R20, R47, UR4, R20 ;  /* 0x000000042f147c25 */ /* 0x000fc6000f8e0014 */
[--C-:B------:R-:W-:Y:S01]  /*8000*/  SHF.R.S32.HI R0, RZ, 0x1f, R3.reuse ;  /* 0x0000001fff007819 */ /* 0x100fe20000011403 */
[----:B------:R-:W-:Y:S01]  /*8010*/  IMAD R41, R47, UR5, R40 ;  /* 0x000000052f297c24 */ /* 0x000fe2000f8e0228 */
[----:B------:R-:W-:Y:S01]  /*8020*/  ULDC.64 UR4, c[0x0][0xae0] ;  /* 0x0002b80000047ab9 */ /* 0x000fe20000000a00 */
[----:B------:R-:W-:Y:S02]  /*8030*/  IMAD.MOV R43, RZ, RZ, -R3 ;  /* 0x000000ffff2b7224 */ /* 0x000fe400078e0a03 */
[----:B------:R-:W-:Y:S02]  /*8040*/  IMAD.IADD R21, R21, 0x1, R41 ;  /* 0x0000000115157824 */ /* 0x000fe400078e0229 */
[----:B------:R-:W-:Y:S02]  /*8050*/  IMAD R0, R0, UR4, RZ ;  /* 0x0000000400007c24 */ /* 0x000fe4000f8e02ff */
[----:B------:R-:W-:Y:S02]  /*8060*/  IMAD R41, R28, R43, R42 ;  /* 0x0000002b1c297224 */ /* 0x000fe400078e022a */
[----:B------:R-:W-:-:S03]  /*8070*/  IMAD R43, R3, UR5, R0 ;  /* 0x00000005032b7c24 */ /* 0x000fc6000f8e0200 */
[----:B------:R-:W-:Y:S01]  /*8080*/  SHF.R.S32.HI R0, RZ, 0x1f, R41 ;  /* 0x0000001fff007819 */ /* 0x000fe20000011429 */
[----:B------:R-:W-:Y:S01]  /*8090*/  IMAD.WIDE.U32 R20, R3, UR4, R20 ;  /* 0x0000000403147c25 */ /* 0x000fe2000f8e0014 */
[----:B------:R-:W-:-:S03]  /*80a0*/  ULDC.64 UR4, c[0x0][0xad8] ;  /* 0x0002b60000047ab9 */ /* 0x000fc60000000a00 */
[----:B------:R-:W-:Y:S02]  /*80b0*/  IMAD R0, R0, UR4, RZ ;  /* 0x0000000400007c24 */ /* 0x000fe4000f8e02ff */
[----:B------:R-:W-:Y:S02]  /*80c0*/  IMAD.IADD R21, R21, 0x1, R43 ;  /* 0x0000000115157824 */ /* 0x000fe400078e022b */
[----:B------:R-:W-:Y:S02]  /*80d0*/  IMAD R3, R41, UR5, R0 ;  /* 0x0000000529037c24 */ /* 0x000fe4000f8e0200 */
[----:B------:R-:W-:Y:S02]  /*80e0*/  IMAD R0, R139, 0xc0, R144 ;  /* 0x000000c08b007824 */ /* 0x000fe400078e0290 */
[----:B------:R-:W-:Y:S01]  /*80f0*/  IMAD.WIDE.U32 R20, R41, UR4, R20 ;  /* 0x0000000429147c25 */ /* 0x000fe2000f8e0014 */
[----:B------:R-:W-:Y:S02]  /*8100*/  UIADD3 UR4, UR41, 0x2d820, URZ ;  /* 0x0002d82029047890 */ /* 0x000fe4000fffe03f */
[----:B------:R-:W-:Y:S01]  /*8110*/  ISETP.GE.AND P0, PT, R0, R49, PT ;  /* 0x000000310000720c */ /* 0x000fe20003f06270 */
[----:B------:R-:W-:Y:S01]  /*8120*/  IMAD.IADD R3, R21, 0x1, R3 ;  /* 0x0000000115037824 */ /* 0x000fe200078e0203 */
[----:B------:R-:W-:Y:S01]  /*8130*/  LEA R28, P1, R20, UR6, 0x1 ;  /* 0x00000006141c7c11 */ /* 0x000fe2000f8208ff */
[----:B------:R-:W-:-:S03]  /*8140*/  UPRMT UR4, URZ, 0x654, UR4 ;  /* 0x000006543f047896 */ /* 0x000fc60008000004 */
[----:B------:R-:W-:Y:S01]  /*8150*/  LEA.HI.X R3, R20, UR7, R3, 0x1, P1 ;  /* 0x0000000714037c11 */ /* 0x000fe200088f0c03 */
[----:B0-----:R0:W1:Y:S01]  /*8160*/  SHFL.IDX PT, R40, R28, RZ, 0x1c1f ;  /* 0x001c1fff1c287589 */ /* 0x00106200000e0000 */
[----:B------:R-:W-:Y:S03]  /*8170*/  BSSY B1, `(.L_x_10186) ;  /* 0x0000010000017945 */ /* 0x000fe60003800000 */
[----:B------:R0:W2:Y:S01]  /*8180*/  SHFL.IDX PT, R41, R3, RZ, 0x1c1f ;  /* 0x001c1fff03297589 */ /* 0x0000a200000e0000 */
[----:B------:R-:W-:Y:S01]  /*8190*/  SYNCS.ARRIVE.TRANS64.RED.A1T0 RZ, [UR4], RZ ;  /* 0x000000ffffff79a7 */ /* 0x000fe20008100404 */
[----:B------:R-:W-:Y:S05]  /*81a0*/  @P0 BRA `(.L_x_10187) ;  /* 0x0000000000300947 */ /* 0x000fea0003800000 */
[----:B------:R-:W-:Y:S02]  /*81b0*/  ULDC UR4, c[0x0][0xac8] ;  /* 0x0002b20000047ab9 */ /* 0x000fe40000000800 */
[----:B------:R-:W-:Y:S02]  /*81c0*/  ISETP.GE.AND P1, PT, R140, UR4, PT ;  /* 0x000000048c007c0c */ /* 0x000fe4000bf26270 */
[----:B------:R-:W-:Y:S02]  /*81d0*/  ISETP.GE.AND P2, PT, R142, UR4, PT ;  /* 0x000000048e007c0c */ /* 0x000fe4000bf46270 */
[----:B------:R-:W-:-:S09]  /*81e0*/  ISETP.GE.AND P0, PT, R137, UR4, PT ;  /* 0x0000000489007c0c */ /* 0x000fd2000bf06270 */
[-C--:B-1----:R-:W-:Y:S02]  /*81f0*/  @!P1 LEA R42, P3, R140, R40.reuse, 0x1 ;  /* 0x000000288c2a9211 */ /* 0x082fe400078608ff */
[----:B------:R-:W-:Y:S02]  /*8200*/  @!P2 LEA R44, P4, R142, R40, 0x1 ;  /* 0x000000288e2ca211 */ /* 0x000fe400078808ff */
[----:B--2---:R-:W-:Y:S01]  /*8210*/  @!P0 IMAD.WIDE R20, R137, 0x2, R40 ;  /* 0x0000000289148825 */ /* 0x004fe200078e0228 */
[-C--:B------:R-:W-:Y:S02]  /*8220*/  @!P1 LEA.HI.X R43, R140, R41.reuse, R154, 0x1, P3 ;  /* 0x000000298c2b9211 */ /* 0x080fe400018f0c9a */
[----:B------:R-:W-:Y:S02]  /*8230*/  @!P2 LEA.HI.X R45, R142, R41, R153, 0x1, P4 ;  /* 0x000000298e2da211 */ /* 0x000fe400020f0c99 */
[----:B-----5:R3:W-:Y:S04]  /*8240*/  @!P0 ST.E.128 desc[UR36][R20.64], R8 ;  /* 0x0000000814008985 */ /* 0x0207e8000c101d24 */
[----:B------:R3:W-:Y:S04]  /*8250*/  @!P1 ST.E.128 desc[UR36][R42.64], R24 ;  /* 0x000000182a009985 */ /* 0x0007e8000c101d24 */
[----:B------:R3:W-:Y:S02]  /*8260*/  @!P2 ST.E.128 desc[UR36][R44.64], R32 ;  /* 0x000000202c00a985 */ /* 0x0007e4000c101d24 */
.L_x_10187:
[----:B------:R-:W-:Y:S05]  /*8270*/  BSYNC B1 ;  /* 0x0000000000017941 */ /* 0x000fea0003800000 */
.L_x_10186:
[----:B------:R-:W-:Y:S01]  /*8280*/  IADD3 R0, R0, 0x60, RZ ;  /* 0x0000006000007810 */ /* 0x000fe20007ffe0ff */
[----:B---3-5:R3:W4:Y:S03]  /*8290*/  SHFL.IDX PT, R11, R3, 0x1, 0x1c1f ;  /* 0x003c1f00030b7f89 */ /* 0x02872600000e0000 */
[----:B------:R-:W-:Y:S01]  /*82a0*/  ISETP.GE.AND P0, PT, R0, R49, PT ;  /* 0x000000310000720c */ /* 0x000fe20003f06270 */
[----:B------:R3:W0:-:S12]  /*82b0*/  SHFL.IDX PT, R10, R28, 0x1, 0x1c1f ;  /* 0x003c1f001c0a7f89 */ /* 0x00061800000e0000 */
[----:B---3--:R-:W-:Y:S05]  /*82c0*/  @P0 BRA `(.L_x_10188) ;  /* 0x0000000800880947 */ /* 0x008fea0003800000 */
[----:B------:R-:W-:Y:S02]  /*82d0*/  ULDC UR4, c[0x0][0xac8] ;  /* 0x0002b20000047ab9 */ /* 0x000fe40000000800 */
[----:B------:R-:W-:Y:S02]  /*82e0*/  ISETP.GE.AND P2, PT, R140, UR4, PT ;  /* 0x000000048c007c0c */ /* 0x000fe4000bf46270 */
[----:B------:R-:W-:-:S11]  /*82f0*/  ISETP.GE.AND P1, PT, R137, UR4, PT ;  /* 0x0000000489007c0c */ /* 0x000fd6000bf26270 */
[C---:B0-----:R-:W-:Y:S02]  /*8300*/  @!P2 LEA R20, P0, R140.reuse, R10, 0x1 ;  /* 0x0000000a8c14a211 */ /* 0x041fe400078008ff */
[----:B----4-:R-:W-:Y:S02]  /*8310*/  @!P1 IMAD.WIDE R8, R137, 0x2, R10 ;  /* 0x0000000289089825 */ /* 0x010fe400078e020a */
        /* <DEDUP_REMOVED lines=9> */
.L_x_10184:
[----:B------:R-:W1:Y:S01]  /*83b0*/  LDC.64 R6, c[0x0][0xc00] ;  /* 0x00030000ff067b82 */ /* 0x000e620000000a00 */
[C---:B------:R-:W-:Y:S01]  /*83c0*/  IMAD.SHL.U32 R5, R136.reuse, 0x4, RZ ;  /* 0x0000000488057824 */ /* 0x040fe200078e00ff */
[----:B------:R-:W-:Y:S01]  /*83d0*/  SHF.L.U64.HI R0, R136, 0x2, R141 ;  /* 0x0000000288007819 */ /* 0x000fe2000001028d */
[----:B------:R-:W-:Y:S01]  /*83e0*/  ULDC.64 UR4, c[0x0][0xc08] ;  /* 0x0003020000047ab9 */ /* 0x000fe20000000a00 */
[----:B------:R-:W-:-:S04]  /*83f0*/  IMAD.MOV.U32 R3, RZ, RZ, RZ ;  /* 0x000000ffff037224 */ /* 0x000fc800078e00ff */
[----:B------:R-:W2:Y:S01]  /*8400*/  LDC R25, c[0x0][0xbe8] ;  /* 0x0002fa00ff197b82 */ /* 0x000ea20000000800 */
[----:B-1----:R-:W-:Y:S02]  /*8410*/  ISETP.NE.U32.AND P0, PT, R6, RZ, PT ;  /* 0x000000ff0600720c */ /* 0x002fe40003f05070 */
[----:B------:R-:W-:Y:S02]  /*8420*/  IADD3 R6, P1, R5, R6, RZ ;  /* 0x0000000605067210 */ /* 0x000fe40007f3e0ff */
[----:B------:R-:W-:-:S03]  /*8430*/  ISETP.NE.AND.EX P0, PT, R7, RZ, PT, P0 ;  /* 0x000000ff0700720c */ /* 0x000fc60003f05300 */
[----:B------:R-:W-:Y:S01]  /*8440*/  IMAD.X R7, R0, 0x1, R7, P1 ;  /* 0x0000000100077824 */ /* 0x000fe200008e0607 */
[----:B------:R-:W-:-:S04]  /*8450*/  ISETP.NE.U32.AND P1, PT, RZ, UR4, PT ;  /* 0x00000004ff007c0c */ /* 0x000fc8000bf25070 */
[----:B------:R-:W-:-:S05]  /*8460*/  ISETP.NE.AND.EX P1, PT, RZ, UR5, PT, P1 ;  /* 0x00000005ff007c0c */ /* 0x000fca000bf25310 */
[----:B------:R1:W5:Y:S08]  /*8470*/  @P0 LDG.E R3, desc[UR36][R6.64] ;  /* 0x0000002406030981 */ /* 0x000370000c1e1900 */
[----:B------:R-:W-:Y:S01]  /*8480*/  @P1 IADD3 R4, P2, R5, UR4, RZ ;  /* 0x0000000405041c10 */ /* 0x000fe2000ff5e0ff */
[----:B------:R-:W-:-:S03]  /*8490*/  ULDC UR4, c[0x0][0xa88] ;  /* 0x0002a20000047ab9 */ /* 0x000fc60000000800 */
[----:B------:R-:W-:Y:S01]  /*84a0*/  @P1 IADD3.X R5, R0, UR5, RZ, P2, !PT ;  /* 0x0000000500051c10 */ /* 0x000fe200097fe4ff */
[----:B------:R-:W-:-:S06]  /*84b0*/  IMAD.U32 R0, RZ, RZ, UR4 ;  /* 0x00000004ff007e24 */ /* 0x000fcc000f8e00ff */
[----:B------:R1:W5:Y:S01]  /*84c0*/  @P1 LDG.E R0, desc[UR36][R4.64] ;  /* 0x0000002404001981 */ /* 0x000362000c1e1900 */
[----:B--2---:R-:W-:Y:S02]  /*84d0*/  ISETP.NE.AND P2, PT, R25, 0x1, PT ;  /* 0x000000011900780c */ /* 0x004fe40003f45270 */
[----:B------:R-:W-:-:S11]  /*84e0*/  ISETP.GE.AND P3, PT, R155, 0xc0, PT ;  /* 0x000000c09b00780c */ /* 0x000fd60003f66270 */
[----:B------:R-:W2:Y:S01]  /*84f0*/  @P2 LDC R14, c[0x0][0xbec] ;  /* 0x0002fb00ff0e2b82 */ /* 0x000ea20000000800 */
[----:B-1----:R-:W-:Y:S05]  /*8500*/  @P1 BRA `(.L_x_10189) ;  /* 0x0000000000101947 */ /* 0x002fea0003800000 */
[----:B------:R-:W-:Y:S05]  /*8510*/  @!P0 BRA `(.L_x_10189) ;  /* 0x00000000000c8947 */ /* 0x000fea0003800000 */
[----:B------:R-:W3:Y:S04]  /*8520*/  LDG.E R5, desc[UR36][R6.64] ;  /* 0x0000002406057981 */ /* 0x000ee8000c1e1900 */
[----:B-----5:R-:W3:Y:S02]  /*8530*/  LDG.E R0, desc[UR36][R6.64+0x4] ;  /* 0x0000042406007981 */ /* 0x020ee4000c1e1900 */
[----:B---3--:R-:W-:-:S07]  /*8540*/  IADD3 R0, -R5, R0, RZ ;  /* 0x0000000005007210 */ /* 0x008fce0007ffe1ff */
.L_x_10189:
[----:B------:R-:W-:Y:S01]  /*8550*/  BSSY B1, `(.L_x_10190) ;  /* 0x000002e000017945 */ /* 0x000fe20003800000 */
[----:B------:R-:W-:Y:S02]  /*8560*/  SHF.R.S32.HI R12, RZ, 0x1f, R138 ;  /* 0x0000001fff0c7819 */ /* 0x000fe4000001148a */
[----:B------:R-:W-:Y:S02]  /*8570*/  SEL R13, R136, RZ, !P0 ;  /* 0x000000ff880d7207 */ /* 0x000fe40004000000 */
[----:B------:R-:W-:Y:S02]  /*8580*/  SEL R141, R141, RZ, !P0 ;  /* 0x000000ff8d8d7207 */ /* 0x000fe40004000000 */
[----:B-----5:R-:W-:Y:S01]  /*8590*/  SHF.R.S32.HI R10, RZ, 0x1f, R3 ;  /* 0x0000001fff0a7819 */ /* 0x020fe20000011403 */
[----:B------:R-:W-:Y:S06]  /*85a0*/  @P3 BRA `(.L_x_10191) ;  /* 0x0000000000a03947 */ /* 0x000fec0003800000 */
[----:B------:R-:W1:Y:S01]  /*85b0*/  S2R R4, SR_TID.X ;  /* 0x0000000000047919 */ /* 0x000e620000002100 */
[----:B------:R-:W3:Y:S02]  /*85c0*/  LDC R11, c[0x0][0xbe8] ;  /* 0x0002fa00ff0b7b82 */ /* 0x000ee40000000800 */
[----:B---3--:R-:W-:Y:S02]  /*85d0*/  IMAD R5, R0, R11, RZ ;  /* 0x0000000b00057224 */ /* 0x008fe400078e02ff */
[----:B-1----:R-:W-:-:S04]  /*85e0*/  IMAD R4, R139, 0xc0, R4 ;  /* 0x000000c08b047824 */ /* 0x002fc800078e0204 */
        /* <DEDUP_REMOVED lines=10> */
[----:B------:R-:W1:Y:S01]  /*8690*/  @P0 LDC R15, c[0x0][0xbec] ;  /* 0x0002fb00ff0f0b82 */ /* 0x000e620000000800 */
[----:B------:R-:W-:Y:S01]  /*86a0*/  IMAD R9, R138, UR5, R9 ;  /* 0x000000058a097c24 */ /* 0x000fe2000f8e0209 */
[----:B------:R-:W-:-:S04]  /*86b0*/  ULDC.64 UR4, c[0x0][0xb98] ;  /* 0x0002e60000047ab9 */ /* 0x000fc80000000a00 */
[----:B------:R-:W-:Y:S02]  /*86c0*/  IADD3 R5, R5, R9, RZ ;  /* 0x0000000905057210 */ /* 0x000fe40007ffe0ff */
[----:B------:R-:W3:Y:S01]  /*86d0*/  @P0 LDC R21, c[0x0][0xbf0] ;  /* 0x0002fc00ff150b82 */ /* 0x000ee20000000800 */
[----:B------:R-:W-:-:S04]  /*86e0*/  IMAD.WIDE.U32 R4, R13, UR4, R4 ;  /* 0x000000040d047c25 */ /* 0x000fc8000f8e0004 */
[----:B-1----:R-:W-:-:S05]  /*86f0*/  @P0 IMAD.HI.U32 R6, R8, R15, RZ ;  /* 0x0000000f08060227 */ /* 0x002fca00078e00ff */
        /* <DEDUP_REMOVED lines=19> */
.L_x_10191:
[----:B------:R-:W-:Y:S05]  /*8830*/  BSYNC B1 ;  /* 0x0000000000017941 */ /* 0x000fea0003800000 */
.L_x_10190:
[----:B------:R-:W3:Y:S01]  /*8840*/  @P2 LDC R9, c[0x0][0xbf0] ;  /* 0x0002fc00ff092b82 */ /* 0x000ee20000000800 */
[----:B------:R-:W-:Y:S01]  /*8850*/  ULDC.64 UR4, c[0x0][0xaa0] ;  /* 0x0002a80000047ab9 */ /* 0x000fe20000000a00 */
[----:B-1----:R-:W-:Y:S01]  /*8860*/  IMAD R6, R143, 0x60, R144 ;  /* 0x000000608f067824 */ /* 0x002fe200078e0290 */
[----:B------:R-:W-:Y:S01]  /*8870*/  BSSY B1, `(.L_x_10192) ;  /* 0x0000036000017945 */ /* 0x000fe20003800000 */
[----:B------:R-:W-:Y:S02]  /*8880*/  IMAD R4, R10, UR4, RZ ;  /* 0x000000040a047c24 */ /* 0x000fe4000f8e02ff */
[----:B------:R-:W-:Y:S02]  /*8890*/  IMAD R11, R139, 0xc0, R6 ;  /* 0x000000c08b0b7824 */ /* 0x000fe400078e0206 */
[C---:B------:R-:W-:Y:S02]  /*88a0*/  IMAD R7, R3.reuse, UR5, R4 ;  /* 0x0000000503077c24 */ /* 0x040fe4000f8e0204 */
[----:B------:R-:W-:Y:S01]  /*88b0*/  IMAD.WIDE.U32 R4, R3, UR4, RZ ;  /* 0x0000000403047c25 */ /* 0x000fe2000f8e00ff */
[----:B------:R-:W-:-:S03]  /*88c0*/  ULDC.64 UR4, c[0x0][0xae8] ;  /* 0x0002ba0000047ab9 */ /* 0x000fc60000000a00 */
[----:B------:R-:W-:Y:S02]  /*88d0*/  IMAD.IADD R5, R5, 0x1, R7 ;  /* 0x0000000105057824 */ /* 0x000fe400078e0207 */
[----:B------:R-:W-:Y:S02]  /*88e0*/  IMAD R3, R12, UR4, RZ ;  /* 0x000000040c037c24 */ /* 0x000fe4000f8e02ff */
[----:B--2---:R-:W-:-:S04]  /*88f0*/  @P2 IMAD.HI.U32 R6, R11, R14, RZ ;  /* 0x0000000e0b062227 */ /* 0x004fc800078e00ff */
[C---:B------:R-:W-:Y:S01]  /*8900*/  IMAD R7, R138.reuse, UR5, R3 ;  /* 0x000000058a077c24 */ /* 0x040fe2000f8e0203 */
[----:B------:R-:W-:Y:S01]  /*8910*/  MOV R3, R11 ;  /* 0x0000000b00037202 */ /* 0x000fe20000000f00 */
[----:B------:R-:W-:Y:S01]  /*8920*/  IMAD.WIDE.U32 R4, R138, UR4, R4 ;  /* 0x000000048a047c25 */ /* 0x000fe2000f8e0004 */
[----:B---3--:R-:W-:Y:S01]  /*8930*/  @P2 SHF.R.U32.HI R3, RZ, R9, R6 ;  /* 0x00000009ff032219 */ /* 0x008fe20000011606 */
[----:B------:R-:W-:Y:S02]  /*8940*/  ULDC.64 UR4, c[0x0][0xaf0] ;  /* 0x0002bc0000047ab9 */ /* 0x000fe40000000a00 */
[----:B------:R-:W-:Y:S01]  /*8950*/  IMAD.IADD R5, R5, 0x1, R7 ;  /* 0x0000000105057824 */ /* 0x000fe200078e0207 */
[--C-:B------:R-:W-:Y:S01]  /*8960*/  SHF.R.S32.HI R6, RZ, 0x1f, R3.reuse ;  /* 0x0000001fff067819 */ /* 0x100fe20000011403 */
[----:B------:R-:W-:Y:S02]  /*8970*/  IMAD R7, R141, UR4, RZ ;  /* 0x000000048d077c24 */ /* 0x000fe4000f8e02ff */
[----:B------:R-:W-:-:S02]  /*8980*/  IMAD.MOV R8, RZ, RZ, -R3 ;  /* 0x000000ffff087224 */ /* 0x000fc400078e0a03 */
[C---:B------:R-:W-:Y:S02]  /*8990*/  IMAD R9, R13.reuse, UR5, R7 ;  /* 0x000000050d097c24 */ /* 0x040fe4000f8e0207 */
[----:B------:R-:W-:Y:S01]  /*89a0*/  IMAD.WIDE.U32 R4, R13, UR4, R4 ;  /* 0x000000040d047c25 */ /* 0x000fe2000f8e0004 */
[----:B------:R-:W-:-:S03]  /*89b0*/  ULDC.64 UR4, c[0x0][0xae0] ;  /* 0x0002b80000047ab9 */ /* 0x000fc60000000a00 */
[----:B------:R-:W-:Y:S02]  /*89c0*/  IMAD R7, R25, R8, R11 ;  /* 0x0000000819077224 */ /* 0x000fe400078e020b */
[----:B------:R-:W-:Y:S02]  /*89d0*/  IMAD R8, R6, UR4, RZ ;  /* 0x0000000406087c24 */ /* 0x000fe4000f8e02ff */
[----:B------:R-:W-:Y:S01]  /*89e0*/  IMAD.IADD R5, R5, 0x1, R9 ;  /* 0x0000000105057824 */ /* 0x000fe200078e0209 */
[----:B------:R-:W-:Y:S01]  /*89f0*/  SHF.R.S32.HI R6, RZ, 0x1f, R7 ;  /* 0x0000001fff067819 */ /* 0x000fe20000011407 */
[C---:B------:R-:W-:Y:S02]  /*8a00*/  IMAD R9, R3.reuse, UR5, R8 ;  /* 0x0000000503097c24 */ /* 0x040fe4000f8e0208 */
[----:B------:R-:W-:Y:S01]  /*8a10*/  IMAD.WIDE.U32 R4, R3, UR4, R4 ;  /* 0x0000000403047c25 */ /* 0x000fe2000f8e0004 */
[----:B------:R-:W-:-:S03]  /*8a20*/  ULDC.64 UR4, c[0x0][0xad8] ;  /* 0x0002b60000047ab9 */ /* 0x000fc60000000a00 */
[----:B------:R-:W-:Y:S02]  /*8a30*/  IMAD R6, R6, UR4, RZ ;  /* 0x0000000406067c24 */ /* 0x000fe4000f8e02ff */
[----:B------:R-:W-:Y:S02]  /*8a40*/  IMAD.IADD R5, R5, 0x1, R9 ;  /* 0x0000000105057824 */ /* 0x000fe400078e0209 */
[----:B------:R-:W-:Y:S02]  /*8a50*/  IMAD R25, R0, R25, RZ ;  /* 0x0000001900197224 */ /* 0x000fe400078e02ff */
[----:B------:R-:W-:Y:S02]  /*8a60*/  IMAD R0, R139, 0xc0, R144 ;  /* 0x000000c08b007824 */ /* 0x000fe400078e0290 */
[C---:B------:R-:W-:Y:S02]  /*8a70*/  IMAD R3, R7.reuse, UR5, R6 ;  /* 0x0000000507037c24 */ /* 0x040fe4000f8e0206 */
[----:B------:R-:W-:Y:S01]  /*8a80*/  IMAD.WIDE.U32 R4, R7, UR4, R4 ;  /* 0x0000000407047c25 */ /* 0x000fe2000f8e0004 */
[----:B------:R-:W-:Y:S01]  /*8a90*/  ISETP.GE.AND P0, PT, R0, R25, PT ;  /* 0x000000190000720c */ /* 0x000fe20003f06270 */
[----:B------:R-:W-:-:S03]  /*8aa0*/  ULDC.64 UR4, c[0x0][0xa80] ;  /* 0x0002a00000047ab9 */ /* 0x000fc60000000a00 */
[----:B------:R-:W-:Y:S02]  /*8ab0*/  IADD3 R3, R5, R3, RZ ;  /* 0x0000000305037210 */ /* 0x000fe40007ffe0ff */
[----:B------:R-:W-:-:S04]  /*8ac0*/  LEA R6, P1, R4, UR4, 0x1 ;  /* 0x0000000404067c11 */ /* 0x000fc8000f8208ff */
[----:B------:R-:W-:Y:S02]  /*8ad0*/  LEA.HI.X R3, R4, UR5, R3, 0x1, P1 ;  /* 0x0000000504037c11 */ /* 0x000fe400088f0c03 */
[----:B------:R1:W2:Y:S04]  /*8ae0*/  SHFL.IDX PT, R4, R6, RZ, 0x1c1f ;  /* 0x001c1fff06047589 */ /* 0x0002a800000e0000 */
[----:B------:R1:W3:Y:S01]  /*8af0*/  SHFL.IDX PT, R5, R3, RZ, 0x1c1f ;  /* 0x001c1fff03057589 */ /* 0x0002e200000e0000 */
[----:B------:R-:W-:Y:S05]  /*8b00*/  @P0 BRA `(.L_x_10193) ;  /* 0x0000000000300947 */ /* 0x000fea0003800000 */
[----:B------:R-:W-:Y:S02]  /*8b10*/  ULDC UR4, c[0x0][0xac8] ;  /* 0x0002b20000047ab9 */ /* 0x000fe40000000800 */
[----:B------:R-:W-:Y:S02]  /*8b20*/  ISETP.GE.AND P3, PT, R140, UR4, PT ;  /* 0x000000048c007c0c */ /* 0x000fe4000bf66270 */
[----:B------:R-:W-:Y:S02]  /*8b30*/  ISETP.GE.AND P4, PT, R142, UR4, PT ;  /* 0x000000048e007c0c */ /* 0x000fe4000bf86270 */
[----:B------:R-:W-:-:S09]  /*8b40*/  ISETP.GE.AND P2, PT, R137, UR4, PT ;  /* 0x0000000489007c0c */ /* 0x000fd2000bf46270 */
[-C--:B--2---:R-:W-:Y:S02]  /*8b50*/  @!P3 LEA R10, P0, R140, R4.reuse, 0x1 ;  /* 0x000000048c0ab211 */ /* 0x084fe400078008ff */
[----:B------:R-:W-:Y:S02]  /*8b60*/  @!P4 LEA R12, P1, R142, R4, 0x1 ;  /* 0x000000048e0cc211 */ /* 0x000fe400078208ff */
[----:B---3--:R-:W-:Y:S01]  /*8b70*/  @!P2 IMAD.WIDE R8, R137, 0x2, R4 ;  /* 0x000000028908a825 */ /* 0x008fe200078e0204 */
[-C--:B------:R-:W-:Y:S02]  /*8b80*/  @!P3 LEA.HI.X R11, R140, R5.reuse, R154, 0x1, P0 ;  /* 0x000000058c0bb211 */ /* 0x080fe400000f0c9a */
[----:B------:R-:W-:Y:S02]  /*8b90*/  @!P4 LEA.HI.X R13, R142, R5, R153, 0x1, P1 ;  /* 0x000000058e0dc211 */ /* 0x000fe400008f0c99 */
[----:B------:R4:W-:Y:S04]  /*8ba0*/  @!P2 ST.E.128 desc[UR36][R8.64], RZ ;  /* 0x000000ff0800a985 */ /* 0x0009e8000c101d24 */
[----:B------:R4:W-:Y:S04]  /*8bb0*/  @!P3 ST.E.128 desc[UR36][R10.64], RZ ;  /* 0x000000ff0a00b985 */ /* 0x0009e8000c101d24 */
[----:B------:R4:W-:Y:S02]  /*8bc0*/  @!P4 ST.E.128 desc[UR36][R12.64], RZ ;  /* 0x000000ff0c00c985 */ /* 0x0009e4000c101d24 */
.L_x_10193:
[----:B------:R-:W-:Y:S05]  /*8bd0*/  BSYNC B1 ;  /* 0x0000000000017941 */ /* 0x000fea0003800000 */
.L_x_10192:
[----:B------:R-:W-:Y:S01]  /*8be0*/  VIADD R0, R0, 0x60 ;  /* 0x0000006000007836 */ /* 0x000fe20000000000 */
[----:B---3--:R3:W0:Y:S04]  /*8bf0*/  SHFL.IDX PT, R5, R3, 0x1, 0x1c1f ;  /* 0x003c1f0003057f89 */ /* 0x00862800000e0000 */
[----:B------:R-:W-:Y:S01]  /*8c00*/  ISETP.GE.AND P0, PT, R0, R25, PT ;  /* 0x000000190000720c */ /* 0x000fe20003f06270 */
[----:B--2---:R3:W2:-:S12]  /*8c10*/  SHFL.IDX PT, R4, R6, 0x1, 0x1c1f ;  /* 0x003c1f0006047f89 */ /* 0x00469800000e0000 */
[----:B---3--:R-:W-:Y:S05]  /*8c20*/  @P0 BRA `(.L_x_10188) ;  /* 0x0000000000300947 */ /* 0x008fea0003800000 */
[----:B------:R-:W-:Y:S02]  /*8c30*/  ULDC UR4, c[0x0][0xac8] ;  /* 0x0002b20000047ab9 */ /* 0x000fe40000000800 */
[----:B------:R-:W-:Y:S02]  /*8c40*/  ISETP.GE.AND P3, PT, R140, UR4, PT ;  /* 0x000000048c007c0c */ /* 0x000fe4000bf66270 */
[----:B------:R-:W-:Y:S02]  /*8c50*/  ISETP.GE.AND P4, PT, R142, UR4, PT ;  /* 0x000000048e007c0c */ /* 0x000fe4000bf86270 */
[----:B------:R-:W-:-:S09]  /*8c60*/  ISETP.GE.AND P2, PT, R137, UR4, PT ;  /* 0x0000000489007c0c */ /* 0x000fd2000bf46270 */
[-C--:B--2-4-:R-:W-:Y:S02]  /*8c70*/  @!P3 LEA R8, P0, R140, R4.reuse, 0x1 ;  /* 0x000000048c08b211 */ /* 0x094fe400078008ff */
[----:B------:R-:W-:Y:S02]  /*8c80*/  @!P4 LEA R10, P1, R142, R4, 0x1 ;  /* 0x000000048e0ac211 */ /* 0x000fe400078208ff */
[----:B01----:R-:W-:Y:S01]  /*8c90*/  @!P2 IMAD.WIDE R6, R137, 0x2, R4 ;  /* 0x000000028906a825 */ /* 0x003fe200078e0204 */
[-C--:B------:R-:W-:Y:S02]  /*8ca0*/  @!P3 LEA.HI.X R9, R140, R5.reuse, R154, 0x1, P0 ;  /* 0x000000058c09b211 */ /* 0x080fe400000f0c9a */
[----:B------:R-:W-:Y:S02]  /*8cb0*/  @!P4 LEA.HI.X R11, R142, R5, R153, 0x1, P1 ;  /* 0x000000058e0bc211 */ /* 0x000fe400008f0c99 */
[----:B------:R0:W-:Y:S04]  /*8cc0*/  @!P2 ST.E.128 desc[UR36][R6.64], RZ ;  /* 0x000000ff0600a985 */ /* 0x0001e8000c101d24 */
[----:B------:R0:W-:Y:S04]  /*8cd0*/  @!P3 ST.E.128 desc[UR36][R8.64], RZ ;  /* 0x000000ff0800b985 */ /* 0x0001e8000c101d24 */
[----:B------:R0:W-:Y:S02]  /*8ce0*/  @!P4 ST.E.128 desc[UR36][R10.64], RZ ;  /* 0x000000ff0a00c985 */ /* 0x0001e4000c101d24 */
.L_x_10188:
[----:B------:R-:W-:Y:S05]  /*8cf0*/  BSYNC B0 ;  /* 0x0000000000007941 */ /* 0x000fea0003800000 */
.L_x_10183:
[----:B------:R-:W-:Y:S02]  /*8d00*/  ULDC UR4, c[0x0][0xc3c] ;  /* 0x00030f0000047ab9 */ /* 0x000fe40000000800 */
[----:B0-----:R-:W-:-:S13]  /*8d10*/  ISETP.GE.AND P0, PT, R31, UR4, PT ;  /* 0x000000041f007c0c */ /* 0x001fda000bf06270 */
[----:B------:R-:W-:Y:S05]  /*8d20*/  @!P0 BRA `(.L_x_10194) ;  /* 0xffffff8000548947 */ /* 0x000fea000383ffff */
[----:B------:R-:W-:Y:S05]  /*8d30*/  EXIT ;  /* 0x000000000000794d */ /* 0x000fea0003800000 */
.L_x_10155:
        /* <DEDUP_REMOVED lines=16> */
.L_x_10195:
        /* <DEDUP_REMOVED lines=40> */
.L_x_10201:
        /* <DEDUP_REMOVED lines=12> */
.L_x_10200:
[----:B------:R-:W-:Y:S05]  /*9180*/  BSYNC B0 ;  /* 0x0000000000007941 */ /* 0x000fea0003800000 */
.L_x_10199:
        /* <DEDUP_REMOVED lines=21> */
.L_x_10197:
[----:B------:R-:W-:-:S05]  /*92e0*/  IADD3 R9, -R3, R4, RZ ;  /* 0x0000000403097210 */ /* 0x000fca0007ffe1ff */
        /* <DEDUP_REMOVED lines=14> */
.L_x_10202:
[----:B---3--:R-:W-:Y:S01]  /*93d0*/  IMAD R16, R16, UR5, R9 ;  /* 0x0000000510107c24 */ /* 0x008fe2000f8e0209 */
[----:B0-----:R-:W-:Y:S01]  /*93e0*/  IABS R2, R0 ;  /* 0x0000000000027213 */ /* 0x001fe20000000000 */
[----:B-12---:R-:W-:Y:S02]  /*93f0*/  IMAD.MOV R7, RZ, RZ, -R3 ;  /* 0x000000ffff077224 */ /* 0x006fe400078e0a03 */
[----:B------:R-:W-:Y:S01]  /*9400*/  VIADD R19, R19, UR4 ;  /* 0x0000000413137c36 */ /* 0x000fe20008000000 */
[----:B------:R-:W-:Y:S01]  /*9410*/  IADD3 R9, -R16, UR6, RZ ;  /* 0x0000000610097c10 */ /* 0x000fe2000fffe1ff */
[----:B------:R-:W-:Y:S01]  /*9420*/  IMAD.MOV R8, RZ, RZ, -R2 ;  /* 0x000000ffff087224 */ /* 0x000fe200078e0a02 */
[----:B------:R-:W-:Y:S01]  /*9430*/  MOV R2, RZ ;  /* 0x000000ff00027202 */ /* 0x000fe20000000f00 */
[----:B------:R-:W-:Y:S01]  /*9440*/  IMAD R7, R7, R4, RZ ;  /* 0x0000000407077224 */ /* 0x000fe200078e02ff */
        /* <DEDUP_REMOVED lines=20> */
.L_x_10198:
[----:B------:R-:W-:Y:S01]  /*9590*/  ULDC UR4, c[0x0][0xc3c] ;  /* 0x00030f0000047ab9 */ /* 0x000fe20000000800 */
[----:B------:R-:W-:Y:S01]  /*95a0*/  MOV R17, RZ ;  /* 0x000000ff00117202 */ /* 0x000fe20000000f00 */
[----:B------:R-:W-:Y:S02]  /*95b0*/  IMAD.U32 R16, RZ, RZ, UR6 ;  /* 0x00000006ff107e24 */ /* 0x000fe4000f8e00ff */
[----:B------:R-:W-:Y:S02]  /*95c0*/  IMAD.MOV.U32 R18, RZ, RZ, RZ ;  /* 0x000000ffff127224 */ /* 0x000fe400078e00ff */
[----:B------:R-:W-:-:S07]  /*95d0*/  IMAD.U32 R19, RZ, RZ, UR4 ;  /* 0x00000004ff137e24 */ /* 0x000fce000f8e00ff */
.L_x_10203:
[----:B------:R-:W-:-:S13]  /*95e0*/  ISETP.NE.AND P0, PT, R5, RZ, PT ;  /* 0x000000ff0500720c */ /* 0x000fda0003f05270 */
[----:B------:R-:W0:Y:S01]  /*95f0*/  @!P0 S2R R3, SR_CgaCtaId ;  /* 0x0000000000038919 */ /* 0x000e220000008800 */
[----:B------:R-:W-:-:S04]  /*9600*/  @!P0 MOV R0, 0x400 ;  /* 0x0000040000008802 */ /* 0x000fc80000000f00 */
[----:B0-----:R-:W-:-:S05]  /*9610*/  @!P0 LEA R0, R3, R0, 0x18 ;  /* 0x0000000003008211 */ /* 0x001fca00078ec0ff */
[----:B------:R0:W-:Y:S01]  /*9620*/  @!P0 STS.128 [R0+0x2d8d0], R16 ;  /* 0x02d8d01000008388 */ /* 0x0001e20000000c00 */
[----:B------:R-:W-:Y:S06]  /*9630*/  BAR.ARV 0x5, 0x200 ;  /* 0x0148000000007b1d */ /* 0x000fec0000002000 */
.L_x_10196:
[----:B------:R2:W-:Y:S01]  /*9640*/  STL [R1+0x30], RZ ;  /* 0x000030ff01007387 */ /* 0x0005e20000100800 */
[----:B------:R-:W-:Y:S01]  /*9650*/  ULDC UR4, c[0x0][0xc3c] ;  /* 0x00030f0000047ab9 */ /* 0x000fe20000000800 */
[----:B------:R-:W-:Y:S01]  /*9660*/  IMAD.MOV.U32 R29, RZ, RZ, 0x1 ;  /* 0x00000001ff1d7424 */ /* 0x000fe200078e00ff */
[----:B-1----:R-:W-:Y:S02]  /*9670*/  ISETP.GE.AND P0, PT, R19, UR4, PT ;  /* 0x0000000413007c0c */ /* 0x002fe4000bf06270 */
[----:B------:R-:W-:-:S11]  /*9680*/  MOV R26, RZ ;  /* 0x000000ff001a7202 */ /* 0x000fd60000000f00 */
[----:B--2---:R-:W-:Y:S05]  /*9690*/  @P0 BRA `(.L_x_10204) ;  /* 0x00000044007c0947 */ /* 0x004fea0003800000 */
[----:B------:R-:W2:Y:S01]  /*96a0*/  LDL R6, [R1+0x1c] ;  /* 0x00001c0001067983 */ /* 0x000ea20000100800 */
[----:B------:R-:W0:Y:S01]  /*96b0*/  S2R R3, SR_TID.X ;  /* 0x0000000000037919 */ /* 0x000e220000002100 */
[----:B------:R-:W1:Y:S01]  /*96c0*/  S2UR UR5, SR_CgaCtaId ;  /* 0x00000000000579c3 */ /* 0x000e620000008800 */
[----:B------:R-:W-:Y:S01]  /*96d0*/  UMOV UR4, 0x400 ;  /* 0x0000040000047882 */ /* 0x000fe20000000000 */
[C---:B0-----:R-:W-:Y:S01]  /*96e0*/  IMAD.SHL.U32 R0, R3.reuse, 0x8, RZ ;  /* 0x0000000803007824 */ /* 0x041fe200078e00ff */
[C---:B------:R-:W-:Y:S01]  /*96f0*/  LOP3.LUT R5, R3.reuse, 0x7f, RZ, 0xc0, !PT ;  /* 0x0000007f03057812 */ /* 0x040fe200078ec0ff */
[----:B------:R-:W-:-:S03]  /*9700*/  IMAD.SHL.U32 R4, R3, 0x20, RZ ;  /* 0x0000002003047824 */ /* 0x000fc600078e00ff */
[----:B------:R-:W-:Y:S01]  /*9710*/  LOP3.LUT R2, R0, 0xd8, RZ, 0xc0, !PT ;  /* 0x000000d800027812 */ /* 0x000fe200078ec0ff */
[----:B-1----:R-:W-:-:S03]  /*9720*/  ULEA UR4, UR5, UR4, 0x18 ;  /* 0x0000000405047291 */ /* 0x002fc6000f8ec03f */
[----:B------:R-:W-:Y:S02]  /*9730*/  LOP3.LUT R3, R2, 0x18, R3, 0x78, !PT ;  /* 0x0000001802037812 */ /* 0x000fe400078e7803 */
[----:B------:R-:W-:Y:S02]  /*9740*/  SHF.R.U32.HI R5, RZ, 0x2, R5 ;  /* 0x00000002ff057819 */ /* 0x000fe40000011605 */
[----:B------:R-:W-:Y:S01]  /*9750*/  MOV R23, UR4 ;  /* 0x0000000400177c02 */ /* 0x000fe20008000f00 */
[----:B------:R-:W-:Y:S01]  /*9760*/  BSSY B8, `(.L_x_10204) ;  /* 0x0000452000087945 */ /* 0x000fe20003800000 */
[----:B------:R-:W-:Y:S02]  /*9770*/  IMAD.MOV.U32 R29, RZ, RZ, 0x1 ;  /* 0x00000001ff1d7424 */ /* 0x000fe400078e00ff */
[----:B------:R-:W-:Y:S01]  /*9780*/  IMAD.MOV.U32 R26, RZ, RZ, RZ ;  /* 0x000000ffff1a7224 */ /* 0x000fe200078e00ff */
[----:B------:R-:W-:Y:S01]  /*9790*/  ULDC UR38, c[0x0][0xc] ;  /* 0x0000030000267ab9 */ /* 0x000fe20000000800 */
[----:B--2---:R-:W-:-:S02]  /*97a0*/  LOP3.LUT R2, R6, 0x2, RZ, 0xfc, !PT ;  /* 0x0000000206027812 */ /* 0x004fc400078efcff */
[----:B------:R-:W-:-:S03]  /*97b0*/  LOP3.LUT R6, R4, 0x60, RZ, 0xc0, !PT ;  /* 0x0000006004067812 */ /* 0x000fc600078ec0ff */
[----:B------:R0:W-:Y:S01]  /*97c0*/  STL [R1+0x38], R2 ;  /* 0x0000380201007387 */ /* 0x0001e20000100800 */
[----:B------:R-:W-:Y:S02]  /*97d0*/  LOP3.LUT R4, R0, 0x18, RZ, 0xc0, !PT ;  /* 0x0000001800047812 */ /* 0x000fe400078ec0ff */
[----:B0-----:R-:W-:Y:S02]  /*97e0*/  LOP3.LUT R2, R3, 0x320, R0, 0xf8, !PT ;  /* 0x0000032003027812 */ /* 0x001fe400078ef800 */
[----:B------:R-:W-:-:S03]  /*97f0*/  LOP3.LUT R0, R5, R6, RZ, 0xfc, !PT ;  /* 0x0000000605007212 */ /* 0x000fc600078efcff */
[----:B------:R-:W-:Y:S01]  /*9800*/  IMAD R0, R2, 0x2, R23 ;  /* 0x0000000202007824 */ /* 0x000fe200078e0217 */
[----:B------:R0:W-:Y:S04]  /*9810*/  STL [R1+0x30], RZ ;  /* 0x000030ff01007387 */ /* 0x0001e80000100800 */
[----:B------:R0:W-:Y:S01]  /*9820*/  STL [R1+0x18], R0 ;  /* 0x0000180001007387 */ /* 0x0001e20000100800 */
[C---:B------:R-:W-:Y:S02]  /*9830*/  LOP3.LUT R5, R4.reuse, 0x20, RZ, 0xfc, !PT ;  /* 0x0000002004057812 */ /* 0x040fe400078efcff */
[----:B------:R-:W-:-:S07]  /*9840*/  LOP3.LUT R3, R4, 0x40, RZ, 0xfc, !PT ;  /* 0x0000004004037812 */ /* 0x000fce00078efcff */
.L_x_10265:
[----:B-1----:R-:W1:Y:S02]  /*9850*/  LDC.64 R2, c[0x0][0xc88] ;  /* 0x00032200ff027b82 */ /* 0x002e640000000a00 */
[----:B-1----:R-:W-:-:S05]  /*9860*/  IMAD.WIDE R2, R19, 0x4, R2 ;  /* 0x0000000413027825 */ /* 0x002fca00078e0202 */
[----:B0-----:R-:W0:Y:S01]  /*9870*/  LDG.E R28, desc[UR36][R2.64] ;  /* 0x00000024021c7981 */ /* 0x001e22000c1e1900 */
[----:B------:R-:W-:Y:S05]  /*9880*/  YIELD ;  /* 0x0000000000007946 */ /* 0x000fea0003800000 */
[----:B------:R-:W-:Y:S01]  /*9890*/  ULDC.64 UR4, c[0x0][0xa28] ;  /* 0x00028a0000047ab9 */ /* 0x000fe20000000a00 */
[----:B------:R-:W-:Y:S01]  /*98a0*/  IMAD.MOV.U32 R6, RZ, RZ, RZ ;  /* 0x000000ffff067224 */ /* 0x000fe200078e00ff */
[----:B------:R-:W-:Y:S01]  /*98b0*/  ISETP.NE.U32.AND P0, PT, RZ, UR4, PT ;  /* 0x00000004ff007c0c */ /* 0x000fe2000bf05070 */
[----:B------:R-:W-:-:S03]  /*98c0*/  ULDC.64 UR6, c[0x0][0xa18] ;  /* 0x0002860000067ab9 */ /* 0x000fc60000000a00 */
[----:B------:R-:W-:Y:S02]  /*98d0*/  ISETP.NE.AND.EX P0, PT, RZ, UR5, PT, P0 ;  /* 0x00000005ff007c0c */ /* 0x000fe4000bf05300 */
[----:B0-----:R-:W-:-:S11]  /*98e0*/  SHF.R.S32.HI R0, RZ, 0x1f, R28 ;  /* 0x0000001fff007819 */ /* 0x001fd6000001141c */
        /* <DEDUP_REMOVED lines=17> */
[----:B------:R-:W3:Y:S05]  /*9a00*/  @P2 LDG.E R0, desc[UR36][R2.64] ;  /* 0x0000002402002981 */ /* 0x000eea000c1e1900 */
[----:B------:R-:W-:-:S04]  /*9a10*/  @P0 IADD3 R4, P1, R24, UR6, RZ ;  /* 0x0000000618040c10 */ /* 0x000fc8000ff3e0ff */
[----:B------:R-:W-:-:S05]  /*9a20*/  @P0 IADD3.X R5, R25, UR7, RZ, P1, !PT ;  /* 0x0000000719050c10 */ /* 0x000fca0008ffe4ff */
[----:B------:R-:W4:Y:S01]  /*9a30*/  @P0 LDG.E R4, desc[UR36][R4.64] ;  /* 0x0000002404040981 */ /* 0x000f22000c1e1900 */
[----:B------:R-:W-:-:S03]  /*9a40*/  UISETP.NE.U32.AND UP0, UPT, UR4, URZ, UPT ;  /* 0x0000003f0400728c */ /* 0x000fc6000bf05070 */
[----:B------:R-:W-:Y:S01]  /*9a50*/  ULDC UR4, c[0x0][0x424] ;  /* 0x0001090000047ab9 */ /* 0x000fe20000000800 */
[----:B------:R-:W-:-:S03]  /*9a60*/  UISETP.NE.AND.EX UP0, UPT, UR5, URZ, UPT, UP0 ;  /* 0x0000003f0500728c */ /* 0x000fc6000bf05300 */
[----:B------:R-:W-:Y:S01]  /*9a70*/  ULDC UR5, c[0x0][0x2f0] ;  /* 0x0000bc0000057ab9 */ /* 0x000fe20000000800 */
[----:B------:R-:W-:-:S04]  /*9a80*/  USEL UR4, UR4, 0x1, UP0 ;  /* 0x0000000104047887 */ /* 0x000fc80008000000 */
[----:B------:R-:W-:Y:S01]  /*9a90*/  UIMAD UR4, UR4, UR5, URZ ;  /* 0x00000005040472a4 */ /* 0x000fe2000f8e023f */
[----:B---3--:R0:W-:Y:S04]  /*9aa0*/  STL [R1], R0 ;  /* 0x0000000001007387 */ /* 0x0081e80000100800 */
[----:B--2---:R1:W-:Y:S01]  /*9ab0*/  STL [R1+0x10], R6 ;  /* 0x0000100601007387 */ /* 0x0043e20000100800 */
[----:B0-----:R-:W-:-:S03]  /*9ac0*/  MOV R0, UR4 ;  /* 0x0000000400007c02 */ /* 0x001fc60008000f00 */
[----:B----4-:R1:W-:Y:S01]  /*9ad0*/  @P0 STL [R1+0x28], R4 ;  /* 0x0000280401000387 */ /* 0x0103e20000100800 */
[----:B------:R-:W-:Y:S05]  /*9ae0*/  @P0 BRA `(.L_x_10205) ;  /* 0x0000000000200947 */ /* 0x000fea0003800000 */
[----:B------:R-:W-:Y:S02]  /*9af0*/  ULDC UR4, c[0x0][0x288] ;  /* 0x0000a20000047ab9 */ /* 0x000fe40000000800 */
[----:B-1----:R-:W-:-:S05]  /*9b00*/  IMAD.U32 R4, RZ, RZ, UR4 ;  /* 0x00000004ff047e24 */ /* 0x002fca000f8e00ff */
[----:B------:R0:W-:Y:S01]  /*9b10*/  STL [R1+0x28], R4 ;  /* 0x0000280401007387 */ /* 0x0001e20000100800 */
[----:B------:R-:W-:Y:S05]  /*9b20*/  @!P2 BRA `(.L_x_10205) ;  /* 0x000000000010a947 */ /* 0x000fea0003800000 */
[----:B0-----:R-:W2:Y:S04]  /*9b30*/  LDG.E R4, desc[UR36][R2.64] ;  /* 0x0000002402047981 */ /* 0x001ea8000c1e1900 */
[----:B------:R-:W2:Y:S02]  /*9b40*/  LDG.E R2, desc[UR36][R2.64+0x4] ;  /* 0x0000042402027981 */ /* 0x000ea4000c1e1900 */
[----:B--2---:R-:W-:-:S05]  /*9b50*/  IMAD.IADD R2, R2, 0x1, -R4 ;  /* 0x0000000102027824 */ /* 0x004fca00078e0a04 */
[----:B------:R2:W-:Y:S02]  /*9b60*/  STL [R1+0x28], R2 ;  /* 0x0000280201007387 */ /* 0x0005e40000100800 */
.L_x_10205:
[----:B01----:R-:W-:Y:S01]  /*9b70*/  IMAD.MOV.U32 R4, RZ, RZ, R28 ;  /* 0x000000ffff047224 */ /* 0x003fe200078e001c */
[----:B------:R-:W-:Y:S02]  /*9b80*/  ULDC.64 UR4, c[0x0][0xa20] ;  /* 0x0002880000047ab9 */ /* 0x000fe40000000a00 */
[----:B------:R-:W-:Y:S02]  /*9b90*/  ISETP.NE.U32.AND P0, PT, RZ, UR4, PT ;  /* 0x00000004ff007c0c */ /* 0x000fe4000bf05070 */
[----:B------:R0:W-:Y:S02]  /*9ba0*/  STL [R1+0x8], R4 ;  /* 0x0000080401007387 */ /* 0x0001e40000100800 */
[----:B------:R-:W-:-:S13]  /*9bb0*/  ISETP.NE.AND.EX P0, PT, RZ, UR5, PT, P0 ;  /* 0x00000005ff007c0c */ /* 0x000fda000bf05300 */
[----:B0-----:R-:W-:Y:S05]  /*9bc0*/  @!P0 BRA `(.L_x_10206) ;  /* 0x0000000000108947 */ /* 0x001fea0003800000 */
[----:B--2---:R-:W-:-:S04]  /*9bd0*/  IADD3 R2, P0, R24, UR4, RZ ;  /* 0x0000000418027c10 */ /* 0x004fc8000ff1e0ff */
[----:B------:R-:W-:-:S05]  /*9be0*/  IADD3.X R3, R25, UR5, RZ, P0, !PT ;  /* 0x0000000519037c10 */ /* 0x000fca00087fe4ff */
[----:B------:R0:W5:Y:S01]  /*9bf0*/  LDG.E R0, desc[UR36][R2.64] ;  /* 0x0000002402007981 */ /* 0x000162000c1e1900 */
[----:B------:R-:W-:Y:S05]  /*9c00*/  BRA `(.L_x_10207) ;  /* 0x0000000000247947 */ /* 0x000fea0003800000 */
.L_x_10206:
[----:B------:R-:W-:Y:S02]  /*9c10*/  ULDC.64 UR4, c[0x0][0xa08] ;  /* 0x0002820000047ab9 */ /* 0x000fe40000000a00 */
[----:B------:R-:W-:-:S04]  /*9c20*/  ISETP.NE.U32.AND P0, PT, RZ, UR4, PT ;  /* 0x00000004ff007c0c */ /* 0x000fc8000bf05070 */
[----:B------:R-:W-:-:S13]  /*9c30*/  ISETP.NE.AND.EX P0, PT, RZ, UR5, PT, P0 ;  /* 0x00000005ff007c0c */ /* 0x000fda000bf05300 */
[----:B------:R-:W-:Y:S05]  /*9c40*/  @!P0 BRA `(.L_x_10207) ;  /* 0x0000000000148947 */ /* 0x000fea0003800000 */
[----:B--2---:R-:W0:Y:S02]  /*9c50*/  LDC.64 R2, c[0x0][0xa08] ;  /* 0x00028200ff027b82 */ /* 0x004e240000000a00 */
[----:B0-----:R-:W-:-:S05]  /*9c60*/  IMAD.WIDE R2, R4, 0x4, R2 ;  /* 0x0000000404027825 */ /* 0x001fca00078e0202 */
[----:B------:R-:W2:Y:S04]  /*9c70*/  LDG.E R0, desc[UR36][R2.64] ;  /* 0x0000002402007981 */ /* 0x000ea8000c1e1900 */
[----:B------:R-:W2:Y:S02]  /*9c80*/  LDG.E R2, desc[UR36][R2.64+0x4] ;  /* 0x0000042402027981 */ /* 0x000ea4000c1e1900 */
[----:B--2---:R-:W-:-:S07]  /*9c90*/  IMAD.IADD R0, R2, 0x1, -R0 ;  /* 0x0000000102007824 */ /* 0x004fce00078e0a00 */
.L_x_10207:
[----:B0-2--5:R-:W-:Y:S01]  /*9ca0*/  IADD3 R2, -R6, R0, RZ ;  /* 0x0000000006027210 */ /* 0x025fe20007ffe1ff */
[----:B------:R-:W-:Y:S03]  /*9cb0*/  BSSY B7, `(.L_x_10208) ;  /* 0x000035e000077945 */ /* 0x000fe60003800000 */
[C---:B------:R-:W-:Y:S01]  /*9cc0*/  ISETP.GT.AND P0, PT, R2.reuse, RZ, PT ;  /* 0x000000ff0200720c */ /* 0x040fe20003f04270 */
[----:B------:R-:W-:Y:S01]  /*9cd0*/  VIADD R0, R2, 0x7f ;  /* 0x0000007f02007836 */ /* 0x000fe20000000000 */
[----:B------:R0:W-:Y:S04]  /*9ce0*/  STL [R1+0xc], R2 ;  /* 0x00000c0201007387 */ /* 0x0001e80000100800 */
[----:B0-----:R-:W-:-:S04]  /*9cf0*/  SHF.R.S32.HI R2, RZ, 0x1f, R0 ;  /* 0x0000001fff027819 */ /* 0x001fc80000011400 */
        /* <DEDUP_REMOVED lines=10> */
[----:B0-----:R-:W1:Y:S02]  /*9da0*/  FLO.U32 R0, UR4 ;  /* 0x0000000400007d00 */ /* 0x001e6400080e0000 */
[----:B-1----:R-:W-:-:S06]  /*9db0*/  ISETP.EQ.U32.AND P0, PT, R0, R5, PT ;  /* 0x000000050000720c */ /* 0x002fcc0003f02070 */
        /* <DEDUP_REMOVED lines=8> */
.L_x_10209:
[----:B0-----:R-:W-:Y:S01]  /*9e40*/  VIADD R0, R23, 0x15400 ;  /* 0x0001540017007836 */ /* 0x001fe20000000000 */
        /* <DEDUP_REMOVED lines=19> */
.L_x_10212:
[----:B------:R-:W-:Y:S05]  /*9f80*/  BSYNC B6 ;  /* 0x0000000000067941 */ /* 0x000fea0003800000 */
.L_x_10211:
        /* <DEDUP_REMOVED lines=20> */
.L_x_10215:
        /* <DEDUP_REMOVED lines=15> */
.L_x_10214:
[----:B------:R-:W-:Y:S05]  /*a1c0*/  BSYNC B6 ;  /* 0x0000000000067941 */ /* 0x000fea0003800000 */
.L_x_10213:
[----:B------:R0:W2:Y:S01]  /*a1d0*/  LDL R20, [R1+0x8] ;  /* 0x0000080001147983 */ /* 0x0000a20000100800 */
[----:B------:R-:W-:Y:S01]  /*a1e0*/  ULDC.64 UR4, c[0x0][0x9f8] ;  /* 0x00027e0000047ab9 */ /* 0x000fe20000000a00 */
[----:B------:R-:W1:Y:S01]  /*a1f0*/  LDC R7, c[0x0][0x430] ;  /* 0x00010c00ff077b82 */ /* 0x000e620000000800 */
[----:B------:R-:W-:Y:S01]  /*a200*/  ISETP.NE.U32.AND P0, PT, RZ, UR4, PT ;  /* 0x00000004ff007c0c */ /* 0x000fe2000bf05070 */
[----:B------:R-:W3:Y:S03]  /*a210*/  LDL R27, [R1+0x34] ;  /* 0x00003400011b7983 */ /* 0x000ee60000100800 */
[----:B------:R-:W-:Y:S01]  /*a220*/  ISETP.NE.AND.EX P0, PT, RZ, UR5, PT, P0 ;  /* 0x00000005ff007c0c */ /* 0x000fe2000bf05300 */
[----:B------:R-:W4:Y:S04]  /*a230*/  LDL R21, [R1+0xc] ;  /* 0x00000c0001157983 */ /* 0x000f280000100800 */
[----:B------:R-:W4:Y:S04]  /*a240*/  LDL R2, [R1+0x10] ;  /* 0x0000100001027983 */ /* 0x000f280000100800 */
[----:B------:R-:W4:Y:S04]  /*a250*/  LDL R10, [R1+0x38] ;  /* 0x00003800010a7983 */ /* 0x000f280000100800 */
[----:B------:R-:W-:Y:S01]  /*a260*/  @P0 IADD3 R24, P1, R24, UR4, RZ ;  /* 0x0000000418180c10 */ /* 0x000fe2000ff3e0ff */
[----:B------:R-:W0:Y:S01]  /*a270*/  S2R R3, SR_TID.X ;  /* 0x0000000000037919 */ /* 0x000e220000002100 */
[----:B------:R-:W3:Y:S02]  /*a280*/  S2R R0, SR_TID.X ;  /* 0x0000000000007919 */ /* 0x000ee40000002100 */
[----:B------:R-:W-:Y:S01]  /*a290*/  @P0 IADD3.X R25, R25, UR5, RZ, P1, !PT ;  /* 0x0000000519190c10 */ /* 0x000fe20008ffe4ff */
[----:B------:R-:W-:-:S04]  /*a2a0*/  ULDC UR4, c[0x0][0x2f4] ;  /* 0x0000bd0000047ab9 */ /* 0x000fc80000000800 */
[----:B--2---:R-:W2:Y:S01]  /*a2b0*/  @P0 LDG.E R20, desc[UR36][R24.64] ;  /* 0x0000002418140981 */ /* 0x004ea2000c1e1900 */
[----:B-1----:R-:W-:Y:S01]  /*a2c0*/  ISETP.NE.AND P2, PT, R7, 0x1, PT ;  /* 0x000000010700780c */ /* 0x002fe20003f45270 */
[----:B0-----:R-:W-:Y:S01]  /*a2d0*/  IMAD.SHL.U32 R3, R3, 0x20, RZ ;  /* 0x0000002003037824 */ /* 0x001fe200078e00ff */
[----:B---3--:R-:W-:Y:S02]  /*a2e0*/  LEA.HI.SX32 R27, R27, 0xffffffff, 0x19 ;  /* 0xffffffff1b1b7811 */ /* 0x008fe400078fcaff */
[----:B------:R-:W-:Y:S02]  /*a2f0*/  LOP3.LUT R0, R0, 0x7f, RZ, 0xc0, !PT ;  /* 0x0000007f00007812 */ /* 0x000fe400078ec0ff */
[----:B------:R-:W-:Y:S01]  /*a300*/  LOP3.LUT R3, R3, 0x60, RZ, 0xc0, !PT ;  /* 0x0000006003037812 */ /* 0x000fe200078ec0ff */
[----:B------:R-:W-:Y:S01]  /*a310*/  IMAD.SHL.U32 R8, R27, 0x80, RZ ;  /* 0x000000801b087824 */ /* 0x000fe200078e00ff */
[----:B------:R-:W-:-:S04]  /*a320*/  SHF.R.U32.HI R0, RZ, 0x2, R0 ;  /* 0x00000002ff007819 */ /* 0x000fc80000011600 */
[----:B------:R-:W-:Y:S01]  /*a330*/  LOP3.LUT R4, R8, R0, R3, 0xfe, !PT ;  /* 0x0000000008047212 */ /* 0x000fe200078efe03 */
[----:B------:R-:W0:Y:S08]  /*a340*/  @P2 LDC R5, c[0x0][0x434] ;  /* 0x00010d00ff052b82 */ /* 0x000e300000000800 */
[----:B------:R-:W1:Y:S01]  /*a350*/  @P2 LDC R0, c[0x0][0x438] ;  /* 0x00010e00ff002b82 */ /* 0x000e620000000800 */
[----:B------:R-:W3:Y:S01]  /*a360*/  S2R R9, SR_TID.X ;  /* 0x0000000000097919 */ /* 0x000ee20000002100 */
[----:B------:R-:W-:-:S04]  /*a370*/  LOP3.LUT R22, R22, 0xffffffef, RZ, 0xc0, !PT ;  /* 0xffffffef16167812 */ /* 0x000fc800078ec0ff */
[----:B------:R-:W-:-:S04]  /*a380*/  @P2 LOP3.LUT R22, R22, 0x10, RZ, 0xfc, !PT ;  /* 0x0000001016162812 */ /* 0x000fc800078efcff */
[----:B------:R-:W-:Y:S01]  /*a390*/  LOP3.LUT R22, R22, 0xfffffff7, RZ, 0xc0, !PT ;  /* 0xfffffff716167812 */ /* 0x000fe200078ec0ff */
[----:B---3--:R-:W-:-:S05]  /*a3a0*/  IMAD.SHL.U32 R9, R9, 0x8, RZ ;  /* 0x0000000809097824 */ /* 0x008fca00078e00ff */
[----:B------:R-:W-:Y:S01]  /*a3b0*/  LOP3.LUT R9, R9, 0x18, RZ, 0xc0, !PT ;  /* 0x0000001809097812 */ /* 0x000fe200078ec0ff */
[----:B------:R-:W-:Y:S01]  /*a3c0*/  UMOV UR5, 0xffffffff ;  /* 0xffffffff00057882 */ /* 0x000fe20000000000 */
[----:B--2---:R2:W-:Y:S01]  /*a3d0*/  @P0 STL [R1+0x8], R20 ;  /* 0x0000081401000387 */ /* 0x0045e20000100800 */
[C---:B----4-:R-:W-:Y:S01]  /*a3e0*/  ISETP.GE.AND P0, PT, R4.reuse, R21, PT ;  /* 0x000000150400720c */ /* 0x050fe20003f06270 */
[----:B------:R-:W-:-:S04]  /*a3f0*/  IMAD.IADD R4, R4, 0x1, R2 ;  /* 0x0000000104047824 */ /* 0x000fc800078e0202 */
[----:B0-----:R-:W-:-:S08]  /*a400*/  @P2 IMAD.HI.U32 R5, R4, R5, RZ ;  /* 0x0000000504052227 */ /* 0x001fd000078e00ff */
[----:B------:R-:W0:Y:S01]  /*a410*/  @!P0 LDC.64 R2, c[0x0][0x428] ;  /* 0x00010a00ff028b82 */ /* 0x000e220000000a00 */
[----:B------:R-:W-:Y:S01]  /*a420*/  IMAD.MOV.U32 R6, RZ, RZ, R4 ;  /* 0x000000ffff067224 */ /* 0x000fe200078e0004 */
[----:B-1----:R-:W-:Y:S02]  /*a430*/  @P2 SHF.R.U32.HI R6, RZ, R0, R5 ;  /* 0x00000000ff062219 */ /* 0x002fe40000011605 */
[----:B------:R-:W-:Y:S02]  /*a440*/  SHF.R.S32.HI R5, RZ, 0x1f, R20 ;  /* 0x0000001fff057819 */ /* 0x000fe40000011414 */
[----:B------:R-:W-:-:S05]  /*a450*/  IADD3 R0, -R6, RZ, RZ ;  /* 0x000000ff06007210 */ /* 0x000fca0007ffe1ff */
[----:B------:R-:W-:Y:S01]  /*a460*/  IMAD R4, R7, R0, R4 ;  /* 0x0000000007047224 */ /* 0x000fe200078e0204 */
[--C-:B------:R-:W-:Y:S01]  /*a470*/  @!P0 SHF.R.S32.HI R7, RZ, 0x1f, R6.reuse ;  /* 0x0000001fff078819 */ /* 0x100fe20000011406 */
[-C--:B0-----:R-:W-:Y:S02]  /*a480*/  @!P0 IMAD R0, R5, R2.reuse, RZ ;  /* 0x0000000205008224 */ /* 0x081fe400078e02ff */
[----:B------:R-:W-:-:S04]  /*a490*/  @!P0 IMAD.WIDE.U32 R6, R20, R2, R6 ;  /* 0x0000000214068225 */ /* 0x000fc800078e0006 */
[----:B------:R-:W-:Y:S02]  /*a4a0*/  @!P0 IMAD R0, R20, R3, R0 ;  /* 0x0000000314008224 */ /* 0x000fe400078e0200 */
[----:B------:R-:W0:Y:S02]  /*a4b0*/  @!P0 LDC.64 R2, c[0x0][0x418] ;  /* 0x00010600ff028b82 */ /* 0x000e240000000a00 */
[----:B------:R-:W-:Y:S01]  /*a4c0*/  @!P0 IMAD.IADD R0, R7, 0x1, R0 ;  /* 0x0000000107008824 */ /* 0x000fe200078e0200 */
[----:B------:R-:W-:Y:S02]  /*a4d0*/  ISETP.NE.AND P2, PT, R10, 0x3, PT ;  /* 0x000000030a00780c */ /* 0x000fe40003f45270 */
[----:B0-----:R-:W-:-:S04]  /*a4e0*/  @!P0 LEA R2, P1, R6, R2, 0x2 ;  /* 0x0000000206028211 */ /* 0x001fc800078210ff */
[----:B------:R-:W-:Y:S01]  /*a4f0*/  @!P0 LEA.HI.X R3, R6, R3, R0, 0x2, P1 ;  /* 0x0000000306038211 */ /* 0x000fe200008f1400 */
[----:B------:R-:W-:-:S06]  /*a500*/  IMAD.MOV.U32 R0, RZ, RZ, RZ ;  /* 0x000000ffff007224 */ /* 0x000fcc00078e00ff */
[----:B------:R2:W5:Y:S01]  /*a510*/  @!P0 LDG.E R0, desc[UR36][R2.64] ;  /* 0x0000002402008981 */ /* 0x000562000c1e1900 */
[C---:B------:R-:W-:Y:S02]  /*a520*/  ISETP.GE.AND P0, PT, R9.reuse, UR4, PT ;  /* 0x0000000409007c0c */ /* 0x040fe4000bf06270 */
[----:B------:R-:W-:Y:S01]  /*a530*/  @P2 LOP3.LUT R22, R22, 0x8, RZ, 0xfc, !PT ;  /* 0x0000000816162812 */ /* 0x000fe200078efcff */
[----:B------:R2:W-:Y:S01]  /*a540*/  STL [R1+0x14], R5 ;  /* 0x0000140501007387 */ /* 0x0005e20000100800 */
[C---:B------:R-:W-:Y:S02]  /*a550*/  LOP3.LUT R10, R9.reuse, 0x20, RZ, 0xfc, !PT ;  /* 0x00000020090a7812 */ /* 0x040fe400078efcff */
[----:B------:R-:W-:Y:S02]  /*a560*/  LOP3.LUT R22, R22, 0xfffffffb, RZ, 0xc0, !PT ;  /* 0xfffffffb16167812 */ /* 0x000fe400078ec0ff */
[----:B------:R-:W-:Y:S02]  /*a570*/  LOP3.LUT R9, R9, 0x40, RZ, 0xfc, !PT ;  /* 0x0000004009097812 */ /* 0x000fe400078efcff */
[----:B------:R-:W-:-:S03]  /*a580*/  ISETP.GE.AND P1, PT, R10, UR4, PT ;  /* 0x000000040a007c0c */ /* 0x000fc6000bf26270 */
[----:B------:R-:W-:Y:S02]  /*a590*/  @P0 LOP3.LUT R22, R22, 0x4, RZ, 0xfc, !PT ;  /* 0x0000000416160812 */ /* 0x000fe400078efcff */
[----:B------:R-:W-:Y:S02]  /*a5a0*/  ISETP.GE.AND P0, PT, R9, UR4, PT ;  /* 0x0000000409007c0c */ /* 0x000fe4000bf06270 */
[----:B------:R-:W-:-:S04]  /*a5b0*/  LOP3.LUT R22, R22, 0xfffffffe, RZ, 0xc0, !PT ;  /* 0xfffffffe16167812 */ /* 0x000fc800078ec0ff */
[----:B------:R-:W-:-:S04]  /*a5c0*/  LOP3.LUT R22, R22, 0xfffffffd, RZ, 0xc0, !PT ;  /* 0xfffffffd16167812 */ /* 0x000fc800078ec0ff */
[----:B------:R-:W-:-:S04]  /*a5d0*/  @P1 LOP3.LUT R22, R22, 0x2, RZ, 0xfc, !PT ;  /* 0x0000000216161812 */ /* 0x000fc800078efcff */
[----:B------:R-:W-:Y:S01]  /*a5e0*/  @P0 LOP3.LUT R22, R22, 0x1, RZ, 0xfc, !PT ;  /* 0x0000000116160812 */ /* 0x000fe200078efcff */
[----:B--2---:R-:W-:Y:S06]  /*a5f0*/  BRA.DIV UR5, `(.L_x_10216) ;  /* 0x0000003e05007947 */ /* 0x004fec000b800000 */
.L_x_10282:
[----:B------:R-:W-:-:S05]  /*a600*/  SHF.R.S32.HI R9, RZ, 0x1f, R18 ;  /* 0x0000001fff097819 */ /* 0x000fca0000011412 */
[----:B------:R0:W-:Y:S01]  /*a610*/  STL [R1+0x4], R9 ;  /* 0x0000040901007387 */ /* 0x0001e20000100800 */
[----:B------:R-:W-:Y:S05]  /*a620*/  @!P2 BRA `(.L_x_10217) ;  /* 0x000000000004a947 */ /* 0x000fea0003800000 */
[----:B------:R-:W-:Y:S01]  /*a630*/  BPT.TRAP 0x1 ;  /* 0x000000040000795c */ /* 0x000fe20000300000 */
.L_x_10217:
        /* <DEDUP_REMOVED lines=12> */
[----:B------:R-:W-:-:S04]  /*a700*/  ULDC.64 UR4, c[0x0][0x330] ;  /* 0x0000cc0000047ab9 */ /* 0x000fc80000000a00 */
[----:B------:R-:W-:Y:S01]  /*a710*/  IADD3 R3, R3, R7, RZ ;  /* 0x0000000703037210 */ /* 0x000fe20007ffe0ff */
[----:B------:R-:W-:Y:S02]  /*a720*/  IMAD R7, R9, UR4, RZ ;  /* 0x0000000409077c24 */ /* 0x000fe4000f8e02ff */
[----:B------:R-:W-:-:S04]  /*a730*/  IMAD.WIDE.U32 R2, R18, UR4, R2 ;  /* 0x0000000412027c25 */ /* 0x000fc8000f8e0002 */
[----:B------:R-:W-:Y:S01]  /*a740*/  IMAD R7, R18, UR5, R7 ;  /* 0x0000000512077c24 */ /* 0x000fe2000f8e0207 */
[----:B------:R-:W-:Y:S02]  /*a750*/  ULDC.64 UR4, c[0x0][0x318] ;  /* 0x0000c60000047ab9 */ /* 0x000fe40000000a00 */
[----:B------:R-:W-:Y:S01]  /*a760*/  LEA R24, P0, R2, UR4, 0x1 ;  /* 0x0000000402187c11 */ /* 0x000fe2000f8008ff */
[----:B------:R-:W-:Y:S01]  /*a770*/  IMAD.IADD R25, R3, 0x1, R7 ;  /* 0x0000000103197824 */ /* 0x000fe200078e0207 */
[----:B------:R-:W-:-:S04]  /*a780*/  SHF.L.U32 R3, R29, 0x1f, RZ ;  /* 0x0000001f1d037819 */ /* 0x000fc800000006ff */
[----:B------:R-:W-:Y:S01]  /*a790*/  LEA.HI.X R25, R2, UR5, R25, 0x1, P0 ;  /* 0x0000000502197c11 */ /* 0x000fe200080f0c19 */
[----:B------:R-:W-:-:S05]  /*a7a0*/  IMAD R2, R26, 0x8, R23 ;  /* 0x000000081a027824 */ /* 0x000fca00078e0217 */
[----:B------:R-:W1:Y:S02]  /*a7b0*/  SYNCS.PHASECHK.TRANS64.TRYWAIT P0, [R2+URZ+0x2d840], R3 ;  /* 0x02d84003020075a7 */ /* 0x000e64000800017f */
[----:B-1----:R-:W-:Y:S05]  /*a7c0*/  @!P0 BRA `(.L_x_10219) ;  /* 0x0000003800c08947 */ /* 0x002fea0003800000 */
.L_x_10283:
[----:B------:R-:W-:Y:S05]  /*a7d0*/  BSYNC B0 ;  /* 0x0000000000007941 */ /* 0x000fea0003800000 */
.L_x_10218:
[----:B------:R-:W2:Y:S01]  /*a7e0*/  LDL R7, [R1+0x4] ;  /* 0x0000040001077983 */ /* 0x000ea20000100800 */
[----:B------:R-:W-:-:S03]  /*a7f0*/  ULDC.64 UR4, c[0x0][0x300] ;  /* 0x0000c00000047ab9 */ /* 0x000fc60000000a00 */
[----:B------:R-:W3:Y:S01]  /*a800*/  LDL R12, [R1+0xc] ;  /* 0x00000c00010c7983 */ /* 0x000ee20000100800 */
[----:B------:R-:W-:Y:S01]  /*a810*/  IMAD R5, R5, UR4, RZ ;  /* 0x0000000405057c24 */ /* 0x000fe2000f8e02ff */
[----:B------:R-:W-:Y:S01]  /*a820*/  LOP3.LUT P4, RZ, R22, 0x4, RZ, 0xc0, !PT ;  /* 0x0000000416ff7812 */ /* 0x000fe2000788c0ff */
[----:B0-----:R-:W0:Y:S02]  /*a830*/  S2R R9, SR_TID.X ;  /* 0x0000000000097919 */ /* 0x001e240000002100 */
[----:B-1----:R-:W-:Y:S01]  /*a840*/  IMAD R3, R4, UR5, R5 ;  /* 0x0000000504037c24 */ /* 0x002fe2000f8e0205 */
[----:B------:R-:W-:Y:S01]  /*a850*/  LOP3.LUT P3, RZ, R22, 0x2, RZ, 0xc0, !PT ;  /* 0x0000000216ff7812 */ /* 0x000fe2000786c0ff */
[----:B------:R-:W-:Y:S01]  /*a860*/  IMAD.WIDE.U32 R4, R4, UR4, RZ ;  /* 0x0000000404047c25 */ /* 0x000fe2000f8e00ff */
[----:B------:R-:W-:Y:S01]  /*a870*/  ULDC.64 UR4, c[0x0][0x310] ;  /* 0x0000c40000047ab9 */ /* 0x000fe20000000a00 */
[----:B------:R-:W-:Y:S02]  /*a880*/  LOP3.LUT P2, RZ, R22, 0x1, RZ, 0xc0, !PT ;  /* 0x0000000116ff7812 */ /* 0x000fe4000784c0ff */
[----:B------:R-:W-:-:S02]  /*a890*/  IMAD.IADD R5, R5, 0x1, R3 ;  /* 0x0000000105057824 */ /* 0x000fc400078e0203 */
[----:B------:R-:W-:Y:S02]  /*a8a0*/  IMAD R6, R6, UR4, RZ ;  /* 0x0000000406067c24 */ /* 0x000fe4000f8e02ff */
[----:B------:R-:W-:-:S04]  /*a8b0*/  IMAD.WIDE.U32 R4, R0, UR4, R4 ;  /* 0x0000000400047c25 */ /* 0x000fc8000f8e0004 */
[----:B------:R-:W-:Y:S01]  /*a8c0*/  IMAD R0, R0, UR5, R6 ;  /* 0x0000000500007c24 */ /* 0x000fe2000f8e0206 */
[----:B------:R-:W-:-:S03]  /*a8d0*/  ULDC.64 UR4, c[0x0][0x308] ;  /* 0x0000c20000047ab9 */ /* 0x000fc60000000a00 */
[----:B------:R-:W-:Y:S02]  /*a8e0*/  IMAD.IADD R5, R5, 0x1, R0 ;  /* 0x0000000105057824 */ /* 0x000fe400078e0200 */
[----:B------:R-:W-:-:S04]  /*a8f0*/  IMAD.WIDE.U32 R4, R18, UR4, R4 ;  /* 0x0000000412047c25 */ /* 0x000fc8000f8e0004 */
[----:B0-----:R-:W-:Y:S02]  /*a900*/  IMAD.SHL.U32 R10, R9, 0x8, RZ ;  /* 0x00000008090a7824 */ /* 0x001fe400078e00ff */
[----:B--2---:R-:W-:Y:S02]  /*a910*/  IMAD R0, R7, UR4, RZ ;  /* 0x0000000407007c24 */ /* 0x004fe4000f8e02ff */
[----:B------:R-:W0:Y:S02]  /*a920*/  S2R R7, SR_TID.X ;  /* 0x0000000000077919 */ /* 0x000e240000002100 */
[----:B------:R-:W-:Y:S01]  /*a930*/  IMAD R0, R18, UR5, R0 ;  /* 0x0000000512007c24 */ /* 0x000fe2000f8e0200 */
[----:B------:R-:W-:-:S04]  /*a940*/  ULDC.64 UR4, c[0x0][0x2e8] ;  /* 0x0000ba0000047ab9 */ /* 0x000fc80000000a00 */
[----:B------:R-:W-:Y:S02]  /*a950*/  IADD3 R6, R5, R0, RZ ;  /* 0x0000000005067210 */ /* 0x000fe40007ffe0ff */
[----:B------:R-:W-:Y:S01]  /*a960*/  LEA R0, P0, R4, UR4, 0x1 ;  /* 0x0000000404007c11 */ /* 0x000fe2000f8008ff */
[----:B------:R-:W-:-:S03]  /*a970*/  UMOV UR4, 0xffffffff ;  /* 0xffffffff00047882 */ /* 0x000fc60000000000 */
[----:B------:R-:W-:Y:S02]  /*a980*/  LEA.HI.X R6, R4, UR5, R6, 0x1, P0 ;  /* 0x0000000504067c11 */ /* 0x000fe400080f0c06 */
[----:B0-----:R-:W-:Y:S01]  /*a990*/  LOP3.LUT R11, R7, 0x7f, RZ, 0xc0, !PT ;  /* 0x0000007f070b7812 */ /* 0x001fe200078ec0ff */
[----:B------:R-:W-:-:S03]  /*a9a0*/  IMAD.SHL.U32 R7, R9, 0x8, RZ ;  /* 0x0000000809077824 */ /* 0x000fc600078e00ff */
[----:B------:R-:W-:Y:S02]  /*a9b0*/  SHF.R.U32.HI R11, RZ, 0x2, R11 ;  /* 0x00000002ff0b7819 */ /* 0x000fe4000001160b */
[----:B------:R-:W-:Y:S02]  /*a9c0*/  LOP3.LUT R7, R7, 0xd8, RZ, 0xc0, !PT ;  /* 0x000000d807077812 */ /* 0x000fe400078ec0ff */
[----:B---3--:R-:W-:Y:S02]  /*a9d0*/  IADD3 R3, -R11, R12, -R8 ;  /* 0x0000000c0b037210 */ /* 0x008fe40007ffe908 */
[----:B------:R-:W-:Y:S01]  /*a9e0*/  LOP3.LUT R7, R7, 0x18, R9, 0x78, !PT ;  /* 0x0000001807077812 */ /* 0x000fe200078e7809 */
[----:B------:R-:W-:Y:S01]  /*a9f0*/  IMAD.SHL.U32 R9, R9, 0x8, RZ ;  /* 0x0000000809097824 */ /* 0x000fe200078e00ff */
[----:B------:R-:W-:Y:S02]  /*aa00*/  ISETP.GE.AND P0, PT, R3, 0x1, PT ;  /* 0x000000010300780c */ /* 0x000fe40003f06270 */
[----:B------:R-:W-:-:S02]  /*aa10*/  LOP3.LUT R7, R7, 0x320, R10, 0xf8, !PT ;  /* 0x0000032007077812 */ /* 0x000fc400078ef80a */
[----:B------:R-:W-:-:S03]  /*aa20*/  LOP3.LUT R9, R9, 0x18, RZ, 0xc0, !PT ;  /* 0x0000001809097812 */ /* 0x000fc600078ec0ff */
[----:B------:R-:W-:Y:S01]  /*aa30*/  IMAD R7, R26, 0x3000, R7 ;  /* 0x000030001a077824 */ /* 0x000fe200078e0207 */
[----:B------:R-:W-:Y:S06]  /*aa40*/  BRA.DIV UR4, `(.L_x_10220) ;  /* 0x0000003a04347947 */ /* 0x000fec000b800000 */
[----:B------:R-:W0:Y:S01]  /*aa50*/  SHFL.IDX PT, R5, R0, RZ, 0x1c1f ;  /* 0x001c1fff00057589 */ /* 0x000e2200000e0000 */
[----:B------:R-:W-:-:S03]  /*aa60*/  @P0 LEA R8, R7, R23, 0x1 ;  /* 0x0000001707080211 */ /* 0x000fc600078e08ff */
        /* <DEDUP_REMOVED lines=26> */
[----:B------:R-:W2:Y:S04]  /*ac10*/  SHFL.IDX PT, R6, R6, 0x3, 0x1c1f ;  /* 0x007c1f0006067f89 */ /* 0x000ea800000e0000 */
[----:B------:R-:W3:Y:S01]  /*ac20*/  SHFL.IDX PT, R0, R0, 0x3, 0x1c1f ;  /* 0x007c1f0000007f89 */ /* 0x000ee200000e0000 */
[----:B0-----:R-:W-:-:S05]  /*ac30*/  @P1 LEA R5, P0, R9, R5, 0x1 ;  /* 0x0000000509051211 */ /* 0x001fca00078008ff */
[----:B-1----:R-:W-:-:S05]  /*ac40*/  @P1 IMAD.X R4, RZ, RZ, R4, P0 ;  /* 0x000000ffff041224 */ /* 0x002fca00000e0604 */
[----:B------:R-:W-:-:S04]  /*ac50*/  @P1 LOP3.LUT R5, R5, R4, RZ, 0x3c, !PT ;  /* 0x0000000405051212 */ /* 0x000fc800078e3cff */
[----:B------:R-:W-:-:S04]  /*ac60*/  @P1 LOP3.LUT R4, R5, R4, RZ, 0x3c, !PT ;  /* 0x0000000405041212 */ /* 0x000fc800078e3cff */
[----:B------:R-:W-:-:S05]  /*ac70*/  @P1 LOP3.LUT R5, R5, R4, RZ, 0x3c, !PT ;  /* 0x0000000405051212 */ /* 0x000fca00078e3cff */
[----:B------:R1:W-:Y:S04]  /*ac80*/  @P1 LDGSTS.E.BYPASS.LTC128B.128 [R8+0x16400], desc[UR36][R4.64], !P4 ;  /* 0x1640000004081fae */ /* 0x0003e8000e101d64 */
[----:B------:R1:W-:Y:S04]  /*ac90*/  @P1 LDGSTS.E.BYPASS.LTC128B.128 [R8+0x18400], desc[UR36][R4.64+0x40], !P3 ;  /* 0x1840004004081fae */ /* 0x0003e8000d901d64 */
[----:B--23--:R1:W-:Y:S02]  /*aca0*/  @P1 LDGSTS.E.BYPASS.LTC128B.128 [R8+0x1a400], desc[UR36][R4.64+0x80], !P2 ;  /* 0x1a40008004081fae */ /* 0x00c3e4000d101d64 */
.L_x_10293:
[----:B------:R-:W-:-:S13]  /*acb0*/  ISETP.GE.AND P0, PT, R3, 0x61, PT ;  /* 0x000000610300780c */ /* 0x000fda0003f06270 */
[----:B01----:R-:W-:Y:S01]  /*acc0*/  @P0 LEA R4, P1, R9, R0, 0x1 ;  /* 0x0000000009040211 */ /* 0x003fe200078208ff */
[----:B------:R-:W-:-:S03]  /*acd0*/  @P0 IMAD R7, R7, 0x2, R23 ;  /* 0x0000000207070824 */ /* 0x000fc600078e0217 */
[----:B------:R-:W-:-:S05]  /*ace0*/  @P0 IADD3.X R5, RZ, R6, RZ, P1, !PT ;  /* 0x00000006ff050210 */ /* 0x000fca0000ffe4ff */
        /* <DEDUP_REMOVED lines=8> */
.L_x_10221:
        /* <DEDUP_REMOVED lines=11> */
.L_x_10222:
[----:B0-----:R0:W5:Y:S01]  /*ae20*/  LDL.LU R4, [R1+0x20] ;  /* 0x0000200001047983 */ /* 0x0011620000300800 */
[----:B------:R0:W-:Y:S03]  /*ae30*/  SYNCS.ARRIVE.TRANS64.A1T0 RZ, [R2+URZ+0x2d830], RZ ;  /* 0x02d830ff02ff79a7 */ /* 0x0001e6000810003f */
[----:B------:R0:W5:Y:S02]  /*ae40*/  LDL.LU R3, [R1] ;  /* 0x0000000001037983 */ /* 0x0001640000300800 */
[----:B------:R-:W-:Y:S05]  /*ae50*/  WARPSYNC.ALL ;  /* 0x0000000000007948 */ /* 0x000fea0003800000 */
[----:B------:R-:W-:Y:S01]  /*ae60*/  ULDC.64 UR4, c[0x0][0x298] ;  /* 0x0000a60000047ab9 */ /* 0x000fe20000000a00 */
[----:B------:R-:W-:Y:S01]  /*ae70*/  BAR.SYNC.DEFER_BLOCKING 0x8, 0x200 ;  /* 0x0208000000007b1d */ /* 0x000fe20000010000 */
[----:B------:R-:W-:Y:S01]  /*ae80*/  LOP3.LUT P0, RZ, R22, 0x20, RZ, 0xc0, !PT ;  /* 0x0000002016ff7812 */ /* 0x000fe2000780c0ff */
[----:B0-----:R-:W-:-:S03]  /*ae90*/  VIADD R2, R23, 0xc400 ;  /* 0x0000c40017027836 */ /* 0x001fc60000000000 */
        /* <DEDUP_REMOVED lines=8> */
[----:B------:R-:W-:-:S04]  /*af20*/  IMAD.WIDE.U32 R2, R3, UR4, RZ ;  /* 0x0000000403027c25 */ /* 0x000fc8000f8e00ff */
[----:B------:R-:W-:Y:S01]  /*af30*/  IMAD.IADD R0, R3, 0x1, R0 ;  /* 0x0000000103007824 */ /* 0x000fe200078e0200 */
[----:B------:R0:W-:Y:S04]  /*af40*/  STL.64 [R1+0x20], R2 ;  /* 0x0000200201007387 */ /* 0x0001e80000100a00 */
[----:B------:R0:W-:Y:S01]  /*af50*/  STL [R1], R0 ;  /* 0x0000000001007387 */ /* 0x0001e20000100800 */
        /* <DEDUP_REMOVED lines=17> */
.L_x_10224:
[----:B------:R-:W-:Y:S05]  /*b070*/  BSYNC B6 ;  /* 0x0000000000067941 */ /* 0x000fea0003800000 */
.L_x_10223:
[----:B0-----:R-:W2:Y:S01]  /*b080*/  LDL.LU R0, [R1+0x2c] ;  /* 0x00002c0001007983 */ /* 0x001ea20000300800 */
[----:B------:R-:W0:Y:S01]  /*b090*/  LDC R10, c[0x0][0x448] ;  /* 0x00011200ff0a7b82 */ /* 0x000e220000000800 */
[----:B------:R-:W-:Y:S01]  /*b0a0*/  ULDC.64 UR4, c[0x0][0x2d8] ;  /* 0x0000b60000047ab9 */ /* 0x000fe20000000a00 */
[----:B------:R-:W-:Y:S01]  /*b0b0*/  ULDC.64 UR6, c[0x0][0x2c8] ;  /* 0x0000b20000067ab9 */ /* 0x000fe20000000a00 */
[----:B------:R-:W3:Y:S01]  /*b0c0*/  LDL.LU R21, [R1] ;  /* 0x0000000001157983 */ /* 0x000ee20000300800 */
[----:B------:R-:W-:-:S03]  /*b0d0*/  ULDC.64 UR8, c[0x0][0x280] ;  /* 0x0000a00000087ab9 */ /* 0x000fc60000000a00 */
[----:B------:R-:W3:Y:S04]  /*b0e0*/  LDL.LU.64 R2, [R1+0x20] ;  /* 0x0000200001027983 */ /* 0x000ee80000300a00 */
[----:B------:R-:W4:Y:S01]  /*b0f0*/  LDL R20, [R1+0x4] ;  /* 0x0000040001147983 */ /* 0x000f220000100800 */
[----:B------:R-:W1:Y:S01]  /*b100*/  S2R R13, SR_TID.X ;  /* 0x00000000000d7919 */ /* 0x000e620000002100 */
[----:B0-----:R-:W-:-:S13]  /*b110*/  ISETP.NE.AND P0, PT, R10, 0x1, PT ;  /* 0x000000010a00780c */ /* 0x001fda0003f05270 */
[----:B------:R-:W0:Y:S01]  /*b120*/  @P0 LDC R5, c[0x0][0x450] ;  /* 0x00011400ff050b82 */ /* 0x000e220000000800 */
[----:B-1----:R-:W-:-:S05]  /*b130*/  IMAD.SHL.U32 R11, R13, 0x8, RZ ;  /* 0x000000080d0b7824 */ /* 0x002fca00078e00ff */
[----:B------:R-:W-:-:S04]  /*b140*/  LOP3.LUT R11, R11, 0x18, RZ, 0xc0, !PT ;  /* 0x000000180b0b7812 */ /* 0x000fc800078ec0ff */
[C---:B------:R-:W-:Y:S02]  /*b150*/  LOP3.LUT R12, R11.reuse, 0x20, RZ, 0xfc, !PT ;  /* 0x000000200b0c7812 */ /* 0x040fe400078efcff */
[----:B------:R-:W-:Y:S01]  /*b160*/  LOP3.LUT R11, R11, 0x40, RZ, 0xfc, !PT ;  /* 0x000000400b0b7812 */ /* 0x000fe200078efcff */
[----:B--2---:R-:W-:Y:S02]  /*b170*/  IMAD.MOV.U32 R4, RZ, RZ, R0 ;  /* 0x000000ffff047224 */ /* 0x004fe400078e0000 */
[----:B---3--:R-:W-:Y:S02]  /*b180*/  IMAD.MOV.U32 R3, RZ, RZ, R21 ;  /* 0x000000ffff037224 */ /* 0x008fe400078e0015 */
[----:B------:R-:W1:Y:S01]  /*b190*/  S2R R21, SR_TID.X ;  /* 0x0000000000157919 */ /* 0x000e620000002100 */
[----:B----4-:R-:W-:Y:S02]  /*b1a0*/  IMAD R0, R20, UR4, RZ ;  /* 0x0000000414007c24 */ /* 0x010fe4000f8e02ff */
[----:B------:R-:W2:Y:S01]  /*b1b0*/  S2R R20, SR_TID.X ;  /* 0x0000000000147919 */ /* 0x000ea20000002100 */
[----:B------:R-:W-:-:S04]  /*b1c0*/  IMAD.WIDE.U32 R2, R18, UR4, R2 ;  /* 0x0000000412027c25 */ /* 0x000fc8000f8e0002 */
[----:B------:R-:W-:Y:S01]  /*b1d0*/  IMAD R0, R18, UR5, R0 ;  /* 0x0000000512007c24 */ /* 0x000fe2000f8e0200 */
[----:B------:R-:W-:-:S04]  /*b1e0*/  ULDC.64 UR4, c[0x0][0x2e0] ;  /* 0x0000b80000047ab9 */ /* 0x000fc80000000a00 */
[----:B------:R-:W-:Y:S01]  /*b1f0*/  IADD3 R3, R3, R0, RZ ;  /* 0x0000000003037210 */ /* 0x000fe20007ffe0ff */
[----:B------:R-:W-:Y:S02]  /*b200*/  IMAD R0, R4, UR4, RZ ;  /* 0x0000000404007c24 */ /* 0x000fe4000f8e02ff */
[----:B------:R-:W3:Y:S02]  /*b210*/  @P0 LDC R4, c[0x0][0x44c] ;  /* 0x00011300ff040b82 */ /* 0x000ee40000000800 */
[C---:B------:R-:W-:Y:S02]  /*b220*/  IMAD R0, R28.reuse, UR5, R0 ;  /* 0x000000051c007c24 */ /* 0x040fe4000f8e0200 */
[----:B------:R-:W-:Y:S01]  /*b230*/  IMAD.WIDE.U32 R2, R28, UR4, R2 ;  /* 0x000000041c027c25 */ /* 0x000fe2000f8e0002 */
[----:B------:R-:W-:-:S03]  /*b240*/  ULDC.64 UR4, c[0x0][0x2d0] ;  /* 0x0000b40000047ab9 */ /* 0x000fc60000000a00 */
[----:B------:R-:W-:Y:S02]  /*b250*/  IMAD.IADD R3, R3, 0x1, R0 ;  /* 0x0000000103037824 */ /* 0x000fe400078e0200 */
[----:B-1----:R-:W-:Y:S01]  /*b260*/  IMAD.SHL.U32 R21, R21, 0x20, RZ ;  /* 0x0000002015157824 */ /* 0x002fe200078e00ff */
[----:B--2---:R-:W-:-:S04]  /*b270*/  LOP3.LUT R20, R20, 0x7f, RZ, 0xc0, !PT ;  /* 0x0000007f14147812 */ /* 0x004fc800078ec0ff */
[----:B------:R-:W-:Y:S02]  /*b280*/  LOP3.LUT R21, R21, 0x60, RZ, 0xc0, !PT ;  /* 0x0000006015157812 */ /* 0x000fe400078ec0ff */
[----:B------:R-:W-:-:S04]  /*b290*/  SHF.R.U32.HI R20, RZ, 0x2, R20 ;  /* 0x00000002ff147819 */ /* 0x000fc80000011614 */
[----:B------:R-:W-:Y:S02]  /*b2a0*/  LOP3.LUT R20, R20, R21, RZ, 0xfc, !PT ;  /* 0x0000001514147212 */ /* 0x000fe400078efcff */
[----:B------:R-:W-:-:S03]  /*b2b0*/  LOP3.LUT R21, R13, 0x7f, RZ, 0xc0, !PT ;  /* 0x0000007f0d157812 */ /* 0x000fc600078ec0ff */
[----:B------:R-:W-:Y:S01]  /*b2c0*/  IMAD R6, R17, 0xc0, R20 ;  /* 0x000000c011067824 */ /* 0x000fe200078e0214 */
[----:B------:R-:W-:Y:S01]  /*b2d0*/  SHF.R.U32.HI R21, RZ, 0x2, R21 ;  /* 0x00000002ff157819 */ /* 0x000fe20000011615 */
[----:B------:R-:W-:Y:S02]  /*b2e0*/  IMAD.SHL.U32 R20, R13, 0x8, RZ ;  /* 0x000000080d147824 */ /* 0x000fe400078e00ff */
[----:B---3--:R-:W-:-:S03]  /*b2f0*/  @P0 IMAD.HI.U32 R0, R6, R4, RZ ;  /* 0x0000000406000227 */ /* 0x008fc600078e00ff */
[----:B------:R-:W-:Y:S01]  /*b300*/  LOP3.LUT R20, R20, 0x18, RZ, 0xc0, !PT ;  /* 0x0000001814147812 */ /* 0x000fe200078ec0ff */
[----:B------:R-:W-:Y:S01]  /*b310*/  IMAD.MOV.U32 R4, RZ, RZ, R6 ;  /* 0x000000ffff047224 */ /* 0x000fe200078e0006 */
[----:B0-----:R-:W-:-:S04]  /*b320*/  @P0 SHF.R.U32.HI R4, RZ, R5, R0 ;  /* 0x00000005ff040219 */ /* 0x001fc80000011600 */
[--C-:B------:R-:W-:Y:S01]  /*b330*/  SHF.R.S32.HI R0, RZ, 0x1f, R4.reuse ;  /* 0x0000001fff007819 */ /* 0x100fe20000011404 */
[----:B------:R-:W-:-:S04]  /*b340*/  IMAD.MOV R7, RZ, RZ, -R4 ;  /* 0x000000ffff077224 */ /* 0x000fc800078e0a04 */
[----:B------:R-:W-:-:S04]  /*b350*/  IMAD R0, R0, UR4, RZ ;  /* 0x0000000400007c24 */ /* 0x000fc8000f8e02ff */
[C---:B------:R-:W-:Y:S02]  /*b360*/  IMAD R0, R4.reuse, UR5, R0 ;  /* 0x0000000504007c24 */ /* 0x040fe4000f8e0200 */
[----:B------:R-:W-:-:S05]  /*b370*/  IMAD.WIDE.U32 R4, R4, UR4, R2 ;  /* 0x0000000404047c25 */ /* 0x000fca000f8e0002 */
[----:B------:R-:W-:Y:S01]  /*b380*/  IADD3 R5, R5, R0, RZ ;  /* 0x0000000005057210 */ /* 0x000fe20007ffe0ff */
[----:B------:R-:W-:-:S04]  /*b390*/  IMAD R0, R10, R7, R6 ;  /* 0x000000070a007224 */ /* 0x000fc800078e0206 */
[----:B------:R-:W-:Y:S01]  /*b3a0*/  IMAD.WIDE.U32 R8, R0, UR6, R4 ;  /* 0x0000000600087c25 */ /* 0x000fe2000f8e0004 */
[----:B------:R-:W-:-:S03]  /*b3b0*/  SHF.R.S32.HI R7, RZ, 0x1f, R0 ;  /* 0x0000001fff077819 */ /* 0x000fc60000011400 */
[----:B------:R-:W-:Y:S01]  /*b3c0*/  VIADD R5, R6, 0x80 ;  /* 0x0000008006057836 */ /* 0x000fe20000000000 */
[----:B------:R-:W-:Y:S01]  /*b3d0*/  LEA R4, P1, R8, UR8, 0x1 ;  /* 0x0000000808047c11 */ /* 0x000fe2000f8208ff */
[----:B------:R-:W-:Y:S02]  /*b3e0*/  IMAD R7, R7, UR6, RZ ;  /* 0x0000000607077c24 */ /* 0x000fe4000f8e02ff */
[----:B------:R-:W-:Y:S02]  /*b3f0*/  IMAD.MOV.U32 R6, RZ, RZ, R5 ;  /* 0x000000ffff067224 */ /* 0x000fe400078e0005 */
[----:B------:R-:W-:Y:S02]  /*b400*/  IMAD R0, R0, UR7, R7 ;  /* 0x0000000700007c24 */ /* 0x000fe4000f8e0207 */
[----:B------:R-:W0:Y:S02]  /*b410*/  @P0 LDC R7, c[0x0][0x44c] ;  /* 0x00011300ff070b82 */ /* 0x000e240000000800 */
[----:B------:R-:W-:-:S05]  /*b420*/  IMAD.IADD R0, R9, 0x1, R0 ;  /* 0x0000000109007824 */ /* 0x000fca00078e0200 */
[----:B------:R-:W-:Y:S02]  /*b430*/  LEA.HI.X R0, R8, UR9, R0, 0x1, P1 ;  /* 0x0000000908007c11 */ /* 0x000fe400088f0c00 */
[----:B------:R-:W1:Y:S01]  /*b440*/  @P0 LDC R8, c[0x0][0x450] ;  /* 0x00011400ff080b82 */ /* 0x000e620000000800 */
[----:B0-----:R-:W-:-:S05]  /*b450*/  @P0 IMAD.HI.U32 R7, R5, R7, RZ ;  /* 0x0000000705070227 */ /* 0x001fca00078e00ff */
[----:B-1----:R-:W-:-:S05]  /*b460*/  @P0 SHF.R.U32.HI R6, RZ, R8, R7 ;  /* 0x00000008ff060219 */ /* 0x002fca0000011607 */
[----:B------:R-:W-:Y:S02]  /*b470*/  IMAD.MOV R7, RZ, RZ, -R6 ;  /* 0x000000ffff077224 */ /* 0x000fe400078e0a06 */
[----:B------:R-:W-:-:S04]  /*b480*/  IMAD.WIDE.U32 R2, R6, UR4, R2 ;  /* 0x0000000406027c25 */ /* 0x000fc8000f8e0002 */
[----:B------:R-:W-:Y:S01]  /*b490*/  IMAD R5, R10, R7, R5 ;  /* 0x000000070a057224 */ /* 0x000fe200078e0205 */
[----:B------:R-:W-:-:S05]  /*b4a0*/  SHF.R.S32.HI R7, RZ, 0x1f, R6 ;  /* 0x0000001fff077819 */ /* 0x000fca0000011406 */
[----:B------:R-:W-:Y:S01]  /*b4b0*/  IMAD R7, R7, UR4, RZ ;  /* 0x0000000407077c24 */ /* 0x000fe2000f8e02ff */
[----:B------:R-:W-:Y:S02]  /*b4c0*/  ULDC UR4, c[0x0][0x2b8] ;  /* 0x0000ae0000047ab9 */ /* 0x000fe40000000800 */
[----:B------:R-:W-:Y:S01]  /*b4d0*/  ISETP.GE.AND P3, PT, R20, UR4, PT ;  /* 0x0000000414007c0c */ /* 0x000fe2000bf66270 */
[----:B------:R-:W-:Y:S01]  /*b4e0*/  IMAD R7, R6, UR5, R7 ;  /* 0x0000000506077c24 */ /* 0x000fe2000f8e0207 */
[----:B------:R-:W-:Y:S01]  /*b4f0*/  SHF.R.S32.HI R6, RZ, 0x1f, R5 ;  /* 0x0000001fff067819 */ /* 0x000fe20000011405 */
[----:B------:R-:W-:Y:S01]  /*b500*/  UMOV UR5, 0xffffffff ;  /* 0xffffffff00057882 */ /* 0x000fe20000000000 */
[----:B------:R-:W-:Y:S02]  /*b510*/  ISETP.GE.AND P1, PT, R11, UR4, PT ;  /* 0x000000040b007c0c */ /* 0x000fe4000bf26270 */
[----:B------:R-:W-:Y:S01]  /*b520*/  IADD3 R3, R3, R7, RZ ;  /* 0x0000000703037210 */ /* 0x000fe20007ffe0ff */
[----:B------:R-:W-:-:S02]  /*b530*/  IMAD R6, R6, UR6, RZ ;  /* 0x0000000606067c24 */ /* 0x000fc4000f8e02ff */
[----:B------:R-:W-:-:S04]  /*b540*/  IMAD.WIDE.U32 R2, R5, UR6, R2 ;  /* 0x0000000605027c25 */ /* 0x000fc8000f8e0002 */
[----:B------:R-:W-:Y:S01]  /*b550*/  IMAD R6, R5, UR7, R6 ;  /* 0x0000000705067c24 */ /* 0x000fe2000f8e0206 */
[----:B------:R-:W-:-:S03]  /*b560*/  LEA R8, P0, R2, UR8, 0x1 ;  /* 0x0000000802087c11 */ /* 0x000fc6000f8008ff */
[----:B------:R-:W-:-:S05]  /*b570*/  IMAD.IADD R3, R3, 0x1, R6 ;  /* 0x0000000103037824 */ /* 0x000fca00078e0206 */
[----:B------:R-:W-:Y:S02]  /*b580*/  LEA.HI.X R3, R2, UR9, R3, 0x1, P0 ;  /* 0x0000000902037c11 */ /* 0x000fe400080f0c03 */
[----:B------:R-:W-:Y:S01]  /*b590*/  ISETP.GE.AND P0, PT, R12, UR4, PT ;  /* 0x000000040c007c0c */ /* 0x000fe2000bf06270 */
[----:B------:R-:W-:-:S12]  /*b5a0*/  BRA.DIV UR5, `(.L_x_10225) ;  /* 0x0000003205d07947 */ /* 0x000fd8000b800000 */
[----:B------:R-:W2:Y:S04]  /*b5b0*/  LDL.LU R5, [R1+0x28] ;  /* 0x0000280001057983 */ /* 0x000ea80000300800 */
[----:B------:R-:W3:Y:S01]  /*b5c0*/  LDL R9, [R1+0x18] ;  /* 0x0000180001097983 */ /* 0x000ee20000100800 */
[----:B------:R-:W-:-:S03]  /*b5d0*/  IMAD R17, R17, 0xc0, R21 ;  /* 0x000000c011117824 */ /* 0x000fc600078e0215 */
[----:B------:R-:W-:Y:S01]  /*b5e0*/  SHFL.IDX PT, R6, R0, RZ, 0x1c1f ;  /* 0x001c1fff00067589 */ /* 0x000fe200000e0000 */
[----:B--2---:R-:W-:-:S03]  /*b5f0*/  IMAD R2, R5, R10, RZ ;  /* 0x0000000a05027224 */ /* 0x004fc600078e02ff */
[----:B------:R-:W0:Y:S02]  /*b600*/  SHFL.IDX PT, R5, R4, RZ, 0x1c1f ;  /* 0x001c1fff04057589 */ /* 0x000e2400000e0000 */
[----:B------:R-:W-:-:S13]  /*b610*/  ISETP.GE.AND P2, PT, R17, R2, PT ;  /* 0x000000021100720c */ /* 0x000fda0003f46270 */
[----:B0-----:R-:W-:-:S05]  /*b620*/  @!P2 LEA R5, P4, R20, R5, 0x1 ;  /* 0x000000051405a211 */ /* 0x001fca00078808ff */
[----:B------:R-:W-:-:S05]  /*b630*/  @!P2 IMAD.X R6, RZ, RZ, R6, P4 ;  /* 0x000000ffff06a224 */ /* 0x000fca00020e0606 */
[----:B------:R-:W-:Y:S01]  /*b640*/  @!P2 MOV R7, R6 ;  /* 0x000000060007a202 */ /* 0x000fe20000000f00 */
[----:B------:R-:W-:Y:S02]  /*b650*/  @!P2 IMAD.MOV.U32 R6, RZ, RZ, R5 ;  /* 0x000000ffff06a224 */ /* 0x000fe400078e0005 */
[----:B------:R-:W0:Y:S04]  /*b660*/  SHFL.IDX PT, R5, R4, 0x1, 0x1c1f ;  /* 0x003c1f0004057f89 */ /* 0x000e2800000e0000 */
[----:B---3--:R-:W-:Y:S04]  /*b670*/  @!P2 LDGSTS.E.BYPASS.LTC128B.128 [R9+0xc400], desc[UR36][R6.64], !P3 ;  /* 0x0c4000000609afae */ /* 0x008fe8000d901d64 */
[----:B------:R-:W-:Y:S04]  /*b680*/  @!P2 LDGSTS.E.BYPASS.LTC128B.128 [R9+0xf400], desc[UR36][R6.64+0x40], !P0 ;  /* 0x0f4000400609afae */ /* 0x000fe8000c101d64 */
[----:B------:R1:W-:Y:S04]  /*b690*/  @!P2 LDGSTS.E.BYPASS.LTC128B.128 [R9+0x12400], desc[UR36][R6.64+0x80], !P1 ;  /* 0x124000800609afae */ /* 0x0003e8000c901d64 */
[----:B-1----:R-:W1:Y:S01]  /*b6a0*/  SHFL.IDX PT, R7, R0, 0x1, 0x1c1f ;  /* 0x003c1f0000077f89 */ /* 0x002e6200000e0000 */
[----:B------:R-:W-:-:S05]  /*b6b0*/  VIADD R6, R17, 0x20 ;  /* 0x0000002011067836 */ /* 0x000fca0000000000 */
[----:B------:R-:W-:-:S13]  /*b6c0*/  ISETP.GE.AND P2, PT, R6, R2, PT ;  /* 0x000000020600720c */ /* 0x000fda0003f46270 */
[----:B0-----:R-:W-:-:S05]  /*b6d0*/  @!P2 LEA R5, P4, R20, R5, 0x1 ;  /* 0x000000051405a211 */ /* 0x001fca00078808ff */
[----:B-1----:R-:W-:Y:S02]  /*b6e0*/  @!P2 IMAD.X R7, RZ, RZ, R7, P4 ;  /* 0x000000ffff07a224 */ /* 0x002fe400020e0607 */
[----:B------:R-:W-:Y:S02]  /*b6f0*/  @!P2 IMAD.MOV.U32 R6, RZ, RZ, R5 ;  /* 0x000000ffff06a224 */ /* 0x000fe400078e0005 */
[----:B------:R-:W0:Y:S04]  /*b700*/  SHFL.IDX PT, R5, R4, 0x2, 0x1c1f ;  /* 0x005c1f0004057f89 */ /* 0x000e2800000e0000 */
[----:B------:R-:W-:Y:S04]  /*b710*/  @!P2 LDGSTS.E.BYPASS.LTC128B.128 [R9+0xcc00], desc[UR36][R6.64], !P3 ;  /* 0x0cc000000609afae */ /* 0x000fe8000d901d64 */
[----:B------:R-:W-:Y:S04]  /*b720*/  @!P2 LDGSTS.E.BYPASS.LTC128B.128 [R9+0xfc00], desc[UR36][R6.64+0x40], !P0 ;  /* 0x0fc000400609afae */ /* 0x000fe8000c101d64 */
[----:B------:R1:W-:Y:S04]  /*b730*/  @!P2 LDGSTS.E.BYPASS.LTC128B.128 [R9+0x12c00], desc[UR36][R6.64+0x80], !P1 ;  /* 0x12c000800609afae */ /* 0x0003e8000c901d64 */
[----:B------:R-:W-:Y:S04]  /*b740*/  SHFL.IDX PT, R4, R4, 0x3, 0x1c1f ;  /* 0x007c1f0004047f89 */ /* 0x000fe800000e0000 */
[----:B-1----:R-:W1:Y:S01]  /*b750*/  SHFL.IDX PT, R7, R0, 0x2, 0x1c1f ;  /* 0x005c1f0000077f89 */ /* 0x002e6200000e0000 */
[----:B------:R-:W-:-:S03]  /*b760*/  IADD3 R6, R17, 0x40, RZ ;  /* 0x0000004011067810 */ /* 0x000fc60007ffe0ff */
[----:B------:R-:W2:Y:S01]  /*b770*/  SHFL.IDX PT, R0, R0, 0x3, 0x1c1f ;  /* 0x007c1f0000007f89 */ /* 0x000ea200000e0000 */
[----:B------:R-:W-:-:S13]  /*b780*/  ISETP.GE.AND P2, PT, R6, R2, PT ;  /* 0x000000020600720c */ /* 0x000fda0003f46270 */
[----:B0-----:R-:W-:-:S05]  /*b790*/  @!P2 LEA R5, P4, R20, R5, 0x1 ;  /* 0x000000051405a211 */ /* 0x001fca00078808ff */
[----:B------:R-:W-:Y:S02]  /*b7a0*/  @!P2 IMAD.MOV.U32 R6, RZ, RZ, R5 ;  /* 0x000000ffff06a224 */ /* 0x000fe400078e0005 */
[----:B-1----:R-:W-:Y:S02]  /*b7b0*/  @!P2 IMAD.X R7, RZ, RZ, R7, P4 ;  /* 0x000000ffff07a224 */ /* 0x002fe400020e0607 */
[----:B------:R-:W-:-:S03]  /*b7c0*/  VIADD R5, R17, 0x60 ;  /* 0x0000006011057836 */ /* 0x000fc60000000000 */
[----:B------:R-:W-:Y:S04]  /*b7d0*/  @!P2 LDGSTS.E.BYPASS.LTC128B.128 [R9+0xd400], desc[UR36][R6.64], !P3 ;  /* 0x0d4000000609afae */ /* 0x000fe8000d901d64 */
[----:B------:R-:W-:Y:S04]  /*b7e0*/  @!P2 LDGSTS.E.BYPASS.LTC128B.128 [R9+0x10400], desc[UR36][R6.64+0x40], !P0 ;  /* 0x104000400609afae */ /* 0x000fe8000c101d64 */
[----:B------:R-:W-:Y:S01]  /*b7f0*/  @!P2 LDGSTS.E.BYPASS.LTC128B.128 [R9+0x13400], desc[UR36][R6.64+0x80], !P1 ;  /* 0x134000800609afae */ /* 0x000fe2000c901d64 */
[----:B------:R-:W-:-:S13]  /*b800*/  ISETP.GE.AND P2, PT, R5, R2, PT ;  /* 0x000000020500720c */ /* 0x000fda0003f46270 */
[----:B------:R-:W-:-:S05]  /*b810*/  @!P2 LEA R4, P4, R20, R4, 0x1 ;  /* 0x000000041404a211 */ /* 0x000fca00078808ff */
[----:B--2---:R-:W-:-:S05]  /*b820*/  @!P2 IMAD.X R0, RZ, RZ, R0, P4 ;  /* 0x000000ffff00a224 */ /* 0x004fca00020e0600 */
[----:B------:R-:W-:Y:S02]  /*b830*/  @!P2 MOV R5, R0 ;  /* 0x000000000005a202 */ /* 0x000fe40000000f00 */
[----:B------:R-:W-:Y:S04]  /*b840*/  SHFL.IDX PT, R0, R3, RZ, 0x1c1f ;  /* 0x001c1fff03007589 */ /* 0x000fe800000e0000 */
[----:B------:R-:W-:Y:S04]  /*b850*/  @!P2 LDGSTS.E.BYPASS.LTC128B.128 [R9+0xdc00], desc[UR36][R4.64], !P3 ;  /* 0x0dc000000409afae */ /* 0x000fe8000d901d64 */
[----:B------:R-:W-:Y:S04]  /*b860*/  @!P2 LDGSTS.E.BYPASS.LTC128B.128 [R9+0x10c00], desc[UR36][R4.64+0x40], !P0 ;  /* 0x10c000400409afae */ /* 0x000fe8000c101d64 */
[----:B------:R0:W-:Y:S04]  /*b870*/  @!P2 LDGSTS.E.BYPASS.LTC128B.128 [R9+0x13c00], desc[UR36][R4.64+0x80], !P1 ;  /* 0x13c000800409afae */ /* 0x0001e8000c901d64 */
[----:B------:R-:W-:Y:S04]  /*b880*/  SHFL.IDX PT, R3, R3, 0x1, 0x1c1f ;  /* 0x003c1f0003037f89 */ /* 0x000fe800000e0000 */
[----:B0-----:R-:W0:Y:S01]  /*b890*/  SHFL.IDX PT, R4, R8, RZ, 0x1c1f ;  /* 0x001c1fff08047589 */ /* 0x001e2200000e0000 */
[----:B------:R-:W-:-:S03]  /*b8a0*/  VIADD R5, R17, 0x80 ;  /* 0x0000008011057836 */ /* 0x000fc60000000000 */
[----:B------:R-:W1:Y:S02]  /*b8b0*/  SHFL.IDX PT, R8, R8, 0x1, 0x1c1f ;  /* 0x003c1f0008087f89 */ /* 0x000e6400000e0000 */
[----:B------:R-:W-:-:S13]  /*b8c0*/  ISETP.GE.AND P2, PT, R5, R2, PT ;  /* 0x000000020500720c */ /* 0x000fda0003f46270 */
[----:B0-----:R-:W-:-:S05]  /*b8d0*/  @!P2 LEA R4, P4, R20, R4, 0x1 ;  /* 0x000000041404a211 */ /* 0x001fca00078808ff */
[----:B------:R-:W-:-:S04]  /*b8e0*/  @!P2 IMAD.X R0, RZ, RZ, R0, P4 ;  /* 0x000000ffff00a224 */ /* 0x000fc800020e0600 */
[----:B------:R-:W-:-:S05]  /*b8f0*/  @!P2 IMAD.MOV.U32 R5, RZ, RZ, R0 ;  /* 0x000000ffff05a224 */ /* 0x000fca00078e0000 */
[----:B------:R0:W-:Y:S04]  /*b900*/  @!P2 LDGSTS.E.BYPASS.LTC128B.128 [R9+0xe400], desc[UR36][R4.64], !P3 ;  /* 0x0e4000000409afae */ /* 0x0001e8000d901d64 */
[----:B------:R0:W-:Y:S04]  /*b910*/  @!P2 LDGSTS.E.BYPASS.LTC128B.128 [R9+0x11400], desc[UR36][R4.64+0x40], !P0 ;  /* 0x114000400409afae */ /* 0x0001e8000c101d64 */
[----:B-1----:R0:W-:Y:S02]  /*b920*/  @!P2 LDGSTS.E.BYPASS.LTC128B.128 [R9+0x14400], desc[UR36][R4.64+0x80], !P1 ;  /* 0x144000800409afae */ /* 0x0021e4000c901d64 */
.L_x_10306:
[----:B------:R-:W2:Y:S01]  /*b930*/  LDL R0, [R1+0x18] ;  /* 0x0000180001007983 */ /* 0x000ea20000100800 */
[----:B------:R-:W-:-:S05]  /*b940*/  VIADD R17, R17, 0xa0 ;  /* 0x000000a011117836 */ /* 0x000fca0000000000 */
[----:B------:R-:W-:-:S13]  /*b950*/  ISETP.GE.AND P2, PT, R17, R2, PT ;  /* 0x000000021100720c */ /* 0x000fda0003f46270 */
[----:B------:R-:W-:-:S04]  /*b960*/  @!P2 LEA R2, P4, R20, R8, 0x1 ;  /* 0x000000081402a211 */ /* 0x000fc800078808ff */
[----:B------:R-:W-:-:S05]  /*b970*/  @!P2 IADD3.X R3, RZ, R3, RZ, P4, !PT ;  /* 0x00000003ff03a210 */ /* 0x000fca00027fe4ff */
[----:B------:R-:W-:Y:S01]  /*b980*/  @!PT LDS RZ, [RZ] ;  /* 0x00000000fffff984 */ /* 0x000fe20000000800 */
[----:B------:R-:W-:Y:S01]  /*b990*/  @!PT LDS RZ, [RZ] ;  /* 0x00000000fffff984 */ /* 0x000fe20000000800 */
[----:B------:R-:W-:Y:S01]  /*b9a0*/  @!PT LDS RZ, [RZ] ;  /* 0x00000000fffff984 */ /* 0x000fe20000000800 */
[----:B--2---:R1:W-:Y:S04]  /*b9b0*/  @!P2 LDGSTS.E.BYPASS.LTC128B.128 [R0+0xec00], desc[UR36][R2.64], !P3 ;  /* 0x0ec000000200afae */ /* 0x0043e8000d901d64 */
[----:B------:R1:W-:Y:S01]  /*b9c0*/  @!P2 LDGSTS.E.BYPASS.LTC128B.128 [R0+0x11c00], desc[UR36][R2.64+0x40], !P0 ;  /* 0x11c000400200afae */ /* 0x0003e2000c101d64 */
[----:B------:R-:W-:-:S03]  /*b9d0*/  PLOP3.LUT P0, PT, PT, PT, PT, 0x80, 0x0 ;  /* 0x000000000000781c */ /* 0x000fc60003f0f070 */
[----:B------:R1:W-:Y:S01]  /*b9e0*/  @!P2 LDGSTS.E.BYPASS.LTC128B.128 [R0+0x14c00], desc[UR36][R2.64+0x80], !P1 ;  /* 0x14c000800200afae */ /* 0x0003e2000c901d64 */
[----:B------:R-:W-:-:S09]  /*b9f0*/  NOP ;  /* 0x0000000000007918 */ /* 0x000fd20000000000 */
.L_x_10226:
[----:B------:R-:W-:Y:S02]  /*ba00*/  PLOP3.LUT P1, PT, P1, P0, PT, 0xa2, 0x0 ;  /* 0x000000000000781c */ /* 0x000fe40000f21472 */
[----:B------:R-:W-:-:S08]  /*ba10*/  @P0 R2UR P1, UR4, R23 ;  /* 0x00000000170402ca */ /* 0x000fd00000020000 */
[----:B------:R-:W-:-:S05]  /*ba20*/  @P0 PLOP3.LUT P0, PT, P1, PT, PT, 0x80, 0x0 ;  /* 0x000000000000081c */ /* 0x000fca0000f0f070 */
[----:B------:R-:W-:Y:S01]  /*ba30*/  @!P1 SYNCS.ARRIVE.TRANS64.RED.A0T1 RZ, [UR4+0x2d800], RZ ;  /* 0x02d800ffffff99a7 */ /* 0x000fe20008200404 */
[----:B------:R-:W-:Y:S07]  /*ba40*/  @!P1 ARRIVES.LDGSTSBAR.64.TRANSCNT [UR4+0x2d800] ;  /* 0x02d80000ff0099b0 */ /* 0x000fee0008000a84 */
[----:B------:R-:W-:Y:S05]  /*ba50*/  @P0 BRA.U.ANY `(.L_x_10226) ;  /* 0xfffffffd00e80947 */ /* 0x000fea000393ffff */
[----:B-1----:R-:W2:Y:S02]  /*ba60*/  LDL.LU R2, [R1+0x30] ;  /* 0x0000300001027983 */ /* 0x002ea40000300800 */
        /* <DEDUP_REMOVED lines=10> */
[----:B-12---:R-:W-:Y:S05]  /*bb10*/  @!P0 BRA `(.L_x_10228) ;  /* 0x0000003400748947 */ /* 0x006fea0003800000 */
.L_x_10307:
[----:B------:R-:W-:Y:S05]  /*bb20*/  BSYNC B0 ;  /* 0x0000000000007941 */ /* 0x000fea0003800000 */
.L_x_10227:
[----:B------:R-:W2:Y:S01]  /*bb30*/  LDL R2, [R1+0xc] ;  /* 0x00000c0001027983 */ /* 0x000ea20000100800 */
[----:B------:R-:W-:Y:S01]  /*bb40*/  BSSY B0, `(.L_x_10229) ;  /* 0x0000100000007945 */ /* 0x000fe20003800000 */
[----:B--2---:R-:W-:-:S13]  /*bb50*/  ISETP.GE.AND P0, PT, R2, 0x81, PT ;  /* 0x000000810200780c */ /* 0x004fda0003f06270 */
[----:B------:R-:W-:Y:S05]  /*bb60*/  @!P0 BRA `(.L_x_10230) ;  /* 0x0000000c00f48947 */ /* 0x000fea0003800000 */
[----:B------:R-:W1:Y:S01]  /*bb70*/  LDL.LU R3, [R1+0x34] ;  /* 0x0000340001037983 */ /* 0x000e620000300800 */
[----:B------:R-:W-:Y:S01]  /*bb80*/  ULDC UR4, c[0x0][0x2f4] ;  /* 0x0000bd0000047ab9 */ /* 0x000fe20000000800 */
[----:B------:R-:W-:Y:S01]  /*bb90*/  IMAD.MOV.U32 R17, RZ, RZ, R29 ;  /* 0x000000ffff117224 */ /* 0x000fe200078e001d */
[----:B------:R-:W-:Y:S01]  /*bba0*/  MOV R10, R26 ;  /* 0x0000001a000a7202 */ /* 0x000fe20000000f00 */
[----:B------:R-:W0:Y:S01]  /*bbb0*/  S2R R2, SR_TID.X ;  /* 0x0000000000027919 */ /* 0x000e220000002100 */
[----:B------:R2:W-:Y:S01]  /*bbc0*/  STL [R1], R27 ;  /* 0x0000001b01007387 */ /* 0x0005e20000100800 */
[----:B0-----:R-:W-:-:S05]  /*bbd0*/  IMAD.SHL.U32 R4, R2, 0x8, RZ ;  /* 0x0000000802047824 */ /* 0x001fca00078e00ff */
[----:B------:R-:W-:-:S04]  /*bbe0*/  LOP3.LUT R4, R4, 0x18, RZ, 0xc0, !PT ;  /* 0x0000001804047812 */ /* 0x000fc800078ec0ff */
[C---:B------:R-:W-:Y:S02]  /*bbf0*/  LOP3.LUT R2, R4.reuse, 0x40, RZ, 0xfc, !PT ;  /* 0x0000004004027812 */ /* 0x040fe400078efcff */
[----:B------:R-:W-:Y:S02]  /*bc00*/  ISETP.GE.AND P3, PT, R4, UR4, PT ;  /* 0x0000000404007c0c */ /* 0x000fe4000bf66270 */
[----:B------:R-:W-:Y:S02]  /*bc10*/  ISETP.GE.AND P1, PT, R2, UR4, PT ;  /* 0x0000000402007c0c */ /* 0x000fe4000bf26270 */
[----:B-1----:R-:W-:Y:S02]  /*bc20*/  LEA.HI.SX32 R0, R3, 0xfffffffe, 0x19 ;  /* 0xfffffffe03007811 */ /* 0x002fe400078fcaff */
[----:B------:R-:W-:-:S04]  /*bc30*/  LOP3.LUT R3, R4, 0x20, RZ, 0xfc, !PT ;  /* 0x0000002004037812 */ /* 0x000fc800078efcff */
[----:B--2---:R-:W-:-:S13]  /*bc40*/  ISETP.GE.AND P2, PT, R3, UR4, PT ;  /* 0x0000000403007c0c */ /* 0x004fda000bf46270 */
.L_x_10243:
[----:B------:R-:W2:Y:S01]  /*bc50*/  LDL R9, [R1+0x10] ;  /* 0x0000100001097983 */ /* 0x000ea20000100800 */
[----:B------:R-:W0:Y:S03]  /*bc60*/  LDC R4, c[0x0][0x430] ;  /* 0x00010c00ff047b82 */ /* 0x000e260000000800 */
[----:B------:R-:W3:Y:S04]  /*bc70*/  LDL R8, [R1+0x14] ;  /* 0x0000140001087983 */ /* 0x000ee80000100800 */
[----:B------:R-:W4:Y:S01]  /*bc80*/  LDL R7, [R1+0x8] ;  /* 0x0000080001077983 */ /* 0x000f220000100800 */
[----:B------:R-:W1:Y:S03]  /*bc90*/  S2R R2, SR_TID.X ;  /* 0x0000000000027919 */ /* 0x000e660000002100 */
[----:B------:R-:W5:Y:S01]  /*bca0*/  LDL R6, [R1+0x38] ;  /* 0x0000380001067983 */ /* 0x000f620000100800 */
[----:B0-----:R-:W-:-:S13]  /*bcb0*/  ISETP.NE.AND P0, PT, R4, 0x1, PT ;  /* 0x000000010400780c */ /* 0x001fda0003f05270 */
[----:B------:R-:W0:Y:S01]  /*bcc0*/  @P0 LDC R5, c[0x0][0x434] ;  /* 0x00010d00ff050b82 */ /* 0x000e220000000800 */
[----:B-1----:R-:W-:-:S04]  /*bcd0*/  LOP3.LUT R3, R2, 0x7f, RZ, 0xc0, !PT ;  /* 0x0000007f02037812 */ /* 0x002fc800078ec0ff */
[----:B------:R-:W-:-:S03]  /*bce0*/  SHF.R.U32.HI R4, RZ, 0x2, R3 ;  /* 0x00000002ff047819 */ /* 0x000fc60000011603 */
[----:B------:R-:W1:Y:S01]  /*bcf0*/  @P0 LDC R3, c[0x0][0x438] ;  /* 0x00010e00ff030b82 */ /* 0x000e620000000800 */
[----:B------:R-:W-:Y:S02]  /*bd00*/  IMAD.SHL.U32 R2, R2, 0x20, RZ ;  /* 0x0000002002027824 */ /* 0x000fe400078e00ff */
[----:B------:R-:W-:-:S03]  /*bd10*/  IMAD R4, R0, 0x80, R4 ;  /* 0x0000008000047824 */ /* 0x000fc600078e0204 */
[----:B------:R-:W-:Y:S01]  /*bd20*/  LOP3.LUT R2, R2, 0x60, RZ, 0xc0, !PT ;  /* 0x0000006002027812 */ /* 0x000fe200078ec0ff */
[----:B------:R-:W-:Y:S05]  /*bd30*/  YIELD ;  /* 0x0000000000007946 */ /* 0x000fea0003800000 */
[----:B------:R-:W-:Y:S01]  /*bd40*/  ULDC UR4, c[0x0][0x430] ;  /* 0x00010c0000047ab9 */ /* 0x000fe20000000800 */
[----:B--2---:R-:W-:-:S05]  /*bd50*/  IADD3 R4, R2, R4, R9 ;  /* 0x0000000402047210 */ /* 0x004fca0007ffe009 */
[----:B0-----:R-:W-:-:S04]  /*bd60*/  @P0 IMAD.HI.U32 R5, R4, R5, RZ ;  /* 0x0000000504050227 */ /* 0x001fc800078e00ff */
[----:B------:R-:W-:Y:S01]  /*bd70*/  IMAD.MOV.U32 R2, RZ, RZ, R4 ;  /* 0x000000ffff027224 */ /* 0x000fe200078e0004 */
[----:B-1----:R-:W-:-:S05]  /*bd80*/  @P0 SHF.R.U32.HI R2, RZ, R3, R5 ;  /* 0x00000003ff020219 */ /* 0x002fca0000011605 */
[--C-:B------:R-:W-:Y:S01]  /*bd90*/  IMAD.MOV R9, RZ, RZ, -R2.reuse ;  /* 0x000000ffff097224 */ /* 0x100fe200078e0a02 */
[----:B------:R-:W-:-:S03]  /*bda0*/  SHF.R.S32.HI R3, RZ, 0x1f, R2 ;  /* 0x0000001fff037819 */ /* 0x000fc60000011402 */
[----:B------:R-:W-:Y:S01]  /*bdb0*/  IMAD R9, R9, UR4, R4 ;  /* 0x0000000409097c24 */ /* 0x000fe2000f8e0204 */
[----:B------:R-:W-:Y:S02]  /*bdc0*/  ULDC.64 UR4, c[0x0][0x428] ;  /* 0x00010a0000047ab9 */ /* 0x000fe40000000a00 */
[----:B---3--:R-:W-:Y:S02]  /*bdd0*/  IMAD R4, R8, UR4, RZ ;  /* 0x0000000408047c24 */ /* 0x008fe4000f8e02ff */
[----:B----4-:R-:W-:-:S04]  /*bde0*/  IMAD.WIDE.U32 R2, R7, UR4, R2 ;  /* 0x0000000407027c25 */ /* 0x010fc8000f8e0002 */
[----:B------:R-:W-:Y:S01]  /*bdf0*/  IMAD R4, R7, UR5, R4 ;  /* 0x0000000507047c24 */ /* 0x000fe2000f8e0204 */
[----:B------:R-:W-:-:S04]  /*be00*/  ULDC.64 UR4, c[0x0][0x418] ;  /* 0x0001060000047ab9 */ /* 0x000fc80000000a00 */
[----:B------:R-:W-:Y:S02]  /*be10*/  IADD3 R3, R4, R3, RZ ;  /* 0x0000000304037210 */ /* 0x000fe40007ffe0ff */
[----:B------:R-:W-:-:S04]  /*be20*/  LEA R4, P0, R2, UR4, 0x2 ;  /* 0x0000000402047c11 */ /* 0x000fc8000f8010ff */
[----:B------:R-:W-:-:S05]  /*be30*/  LEA.HI.X R5, R2, UR5, R3, 0x2, P0 ;  /* 0x0000000502057c11 */ /* 0x000fca00080f1403 */
[----:B------:R-:W2:Y:S01]  /*be40*/  LDG.E R8, desc[UR36][R4.64] ;  /* 0x0000002404087981 */ /* 0x000ea2000c1e1900 */
[----:B-----5:R-:W-:Y:S01]  /*be50*/  ISETP.NE.AND P4, PT, R6, 0x3, PT ;  /* 0x000000030600780c */ /* 0x020fe20003f85270 */
[----:B------:R-:W-:-:S05]  /*be60*/  VIADD R26, R10, 0x1 ;  /* 0x000000010a1a7836 */ /* 0x000fca0000000000 */
[----:B------:R-:W-:-:S04]  /*be70*/  ISETP.NE.AND P0, PT, R26, 0x2, PT ;  /* 0x000000021a00780c */ /* 0x000fc80003f05270 */
[----:B------:R-:W-:Y:S01]  /*be80*/  SEL R29, RZ, 0x1, P0 ;  /* 0x00000001ff1d7807 */ /* 0x000fe20000000000 */
[----:B------:R-:W-:Y:S01]  /*be90*/  IMAD.MOV.U32 R27, RZ, RZ, R0 ;  /* 0x000000ffff1b7224 */ /* 0x000fe200078e0000 */
[----:B------:R-:W-:Y:S02]  /*bea0*/  SEL R26, R26, RZ, P0 ;  /* 0x000000ff1a1a7207 */ /* 0x000fe40000000000 */
[----:B------:R-:W-:Y:S02]  /*beb0*/  LOP3.LUT R29, R17, R29, RZ, 0x3c, !PT ;  /* 0x0000001d111d7212 */ /* 0x000fe400078e3cff */
[----:B--2---:R-:W-:Y:S01]  /*bec0*/  SHF.R.S32.HI R28, RZ, 0x1f, R8 ;  /* 0x0000001fff1c7819 */ /* 0x004fe20000011408 */
[----:B------:R-:W-:Y:S06]  /*bed0*/  @!P4 BRA `(.L_x_10231) ;  /* 0x000000000004c947 */ /* 0x000fec0003800000 */
[----:B------:R-:W-:Y:S01]  /*bee0*/  BPT.TRAP 0x1 ;  /* 0x000000040000795c */ /* 0x000fe20000300000 */
.L_x_10231:
[----:B------:R-:W-:Y:S01]  /*bef0*/  IMAD R5, R26, 0x8, R23 ;  /* 0x000000081a057824 */ /* 0x000fe200078e0217 */
[----:B------:R-:W-:Y:S01]  /*bf00*/  SHF.L.U32 R0, R29, 0x1f, RZ ;  /* 0x0000001f1d007819 */ /* 0x000fe200000006ff */
[----:B------:R-:W-:Y:S03]  /*bf10*/  BSSY B1, `(.L_x_10232) ;  /* 0x0000003000017945 */ /* 0x000fe60003800000 */
[----:B------:R-:W0:Y:S02]  /*bf20*/  SYNCS.PHASECHK.TRANS64.TRYWAIT P0, [R5+URZ+0x2d840], R0 ;  /* 0x02d84000050075a7 */ /* 0x000e24000800017f */
[----:B0-----:R-:W-:Y:S05]  /*bf30*/  @!P0 BRA `(.L_x_10233) ;  /* 0x0000003000808947 */ /* 0x001fea0003800000 */
.L_x_10308:
[----:B------:R-:W-:Y:S05]  /*bf40*/  BSYNC B1 ;  /* 0x0000000000017941 */ /* 0x000fea0003800000 */
.L_x_10232:
[----:B------:R-:W2:Y:S01]  /*bf50*/  LDL R4, [R1+0x4] ;  /* 0x0000040001047983 */ /* 0x000ea20000100800 */
[----:B------:R-:W-:Y:S01]  /*bf60*/  SHF.R.S32.HI R20, RZ, 0x1f, R9 ;  /* 0x0000001fff147819 */ /* 0x000fe20000011409 */
[----:B------:R-:W-:Y:S01]  /*bf70*/  ULDC.64 UR4, c[0x0][0x300] ;  /* 0x0000c00000047ab9 */ /* 0x000fe20000000a00 */
[C---:B------:R-:W-:Y:S01]  /*bf80*/  LOP3.LUT P5, RZ, R22.reuse, 0x2, RZ, 0xc0, !PT ;  /* 0x0000000216ff7812 */ /* 0x040fe200078ac0ff */
[----:B------:R-:W1:Y:S01]  /*bf90*/  S2R R6, SR_TID.X ;  /* 0x0000000000067919 */ /* 0x000e620000002100 */
[----:B------:R-:W-:Y:S01]  /*bfa0*/  IMAD.WIDE.U32 R2, R9, UR4, RZ ;  /* 0x0000000409027c25 */ /* 0x000fe2000f8e00ff */
[----:B------:R-:W-:-:S03]  /*bfb0*/  LOP3.LUT P4, RZ, R22, 0x1, RZ, 0xc0, !PT ;  /* 0x0000000116ff7812 */ /* 0x000fc6000788c0ff */
[----:B0-----:R-:W-:-:S04]  /*bfc0*/  IMAD R0, R20, UR4, RZ ;  /* 0x0000000414007c24 */ /* 0x001fc8000f8e02ff */
[----:B------:R-:W-:Y:S01]  /*bfd0*/  IMAD R0, R9, UR5, R0 ;  /* 0x0000000509007c24 */ /* 0x000fe2000f8e0200 */
[----:B------:R-:W-:-:S03]  /*bfe0*/  ULDC.64 UR4, c[0x0][0x310] ;  /* 0x0000c40000047ab9 */ /* 0x000fc60000000a00 */
[----:B------:R-:W-:Y:S02]  /*bff0*/  IMAD.IADD R3, R3, 0x1, R0 ;  /* 0x0000000103037824 */ /* 0x000fe400078e0200 */
[----:B------:R-:W-:Y:S02]  /*c000*/  IMAD R0, R28, UR4, RZ ;  /* 0x000000041c007c24 */ /* 0x000fe4000f8e02ff */
[----:B------:R-:W-:-:S04]  /*c010*/  IMAD.WIDE.U32 R2, R8, UR4, R2 ;  /* 0x0000000408027c25 */ /* 0x000fc8000f8e0002 */
[----:B------:R-:W-:Y:S01]  /*c020*/  IMAD R0, R8, UR5, R0 ;  /* 0x0000000508007c24 */ /* 0x000fe2000f8e0200 */
[----:B------:R-:W-:-:S04]  /*c030*/  ULDC.64 UR4, c[0x0][0x308] ;  /* 0x0000c20000047ab9 */ /* 0x000fc80000000a00 */
[----:B------:R-:W-:-:S03]  /*c040*/  IADD3 R3, R3, R0, RZ ;  /* 0x0000000003037210 */ /* 0x000fc60007ffe0ff */
[----:B------:R-:W-:-:S04]  /*c050*/  IMAD.WIDE.U32 R2, R18, UR4, R2 ;  /* 0x0000000412027c25 */ /* 0x000fc8000f8e0002 */
[----:B-1----:R-:W-:Y:S02]  /*c060*/  IMAD.SHL.U32 R11, R6, 0x8, RZ ;  /* 0x00000008060b7824 */ /* 0x002fe400078e00ff */
[----:B--2---:R-:W-:Y:S02]  /*c070*/  IMAD R0, R4, UR4, RZ ;  /* 0x0000000404007c24 */ /* 0x004fe4000f8e02ff */
[----:B------:R-:W-:Y:S02]  /*c080*/  IMAD.SHL.U32 R4, R6, 0x8, RZ ;  /* 0x0000000806047824 */ /* 0x000fe400078e00ff */
[----:B------:R-:W-:Y:S01]  /*c090*/  IMAD R0, R18, UR5, R0 ;  /* 0x0000000512007c24 */ /* 0x000fe2000f8e0200 */
[----:B------:R-:W-:Y:S02]  /*c0a0*/  ULDC.64 UR4, c[0x0][0x2e8] ;  /* 0x0000ba0000047ab9 */ /* 0x000fe40000000a00 */
[----:B------:R-:W-:Y:S01]  /*c0b0*/  LOP3.LUT R4, R4, 0xd8, RZ, 0xc0, !PT ;  /* 0x000000d804047812 */ /* 0x000fe200078ec0ff */
[----:B------:R-:W-:-:S03]  /*c0c0*/  IMAD.IADD R0, R0, 0x1, R3 ;  /* 0x0000000100007824 */ /* 0x000fc600078e0203 */
[----:B------:R-:W-:Y:S02]  /*c0d0*/  LOP3.LUT R4, R4, 0x18, R6, 0x78, !PT ;  /* 0x0000001804047812 */ /* 0x000fe400078e7806 */
[----:B------:R-:W-:Y:S01]  /*c0e0*/  LEA R6, P0, R2, UR4, 0x1 ;  /* 0x0000000402067c11 */ /* 0x000fe2000f8008ff */
[----:B------:R-:W-:Y:S01]  /*c0f0*/  UMOV UR4, 0xffffffff ;  /* 0xffffffff00047882 */ /* 0x000fe20000000000 */
[----:B------:R-:W-:Y:S02]  /*c100*/  LOP3.LUT R4, R4, 0x320, R11, 0xf8, !PT ;  /* 0x0000032004047812 */ /* 0x000fe400078ef80b */
[----:B------:R-:W-:-:S03]  /*c110*/  LEA.HI.X R7, R2, UR5, R0, 0x1, P0 ;  /* 0x0000000502077c11 */ /* 0x000fc600080f0c00 */
[----:B------:R-:W-:Y:S01]  /*c120*/  IMAD R4, R26, 0x3000, R4 ;  /* 0x000030001a047824 */ /* 0x000fe200078e0204 */
[----:B------:R-:W-:Y:S06]  /*c130*/  BRA.DIV UR4, `(.L_x_10234) ;  /* 0x0000003204147947 */ /* 0x000fec000b800000 */
[----:B------:R-:W0:Y:S01]  /*c140*/  S2R R3, SR_TID.X ;  /* 0x0000000000037919 */ /* 0x000e220000002100 */
[----:B------:R-:W-:Y:S01]  /*c150*/  LOP3.LUT P6, RZ, R22, 0x4, RZ, 0xc0, !PT ;  /* 0x0000000416ff7812 */ /* 0x000fe200078cc0ff */
[----:B------:R-:W-:Y:S01]  /*c160*/  IMAD R4, R4, 0x2, R23 ;  /* 0x0000000204047824 */ /* 0x000fe200078e0217 */
[----:B------:R-:W1:Y:S04]  /*c170*/  SHFL.IDX PT, R2, R6, RZ, 0x1c1f ;  /* 0x001c1fff06027589 */ /* 0x000e6800000e0000 */
[----:B------:R-:W-:Y:S01]  /*c180*/  SHFL.IDX PT, R21, R7, 0x2, 0x1c1f ;  /* 0x005c1f0007157f89 */ /* 0x000fe200000e0000 */
[----:B0-----:R-:W-:-:S03]  /*c190*/  IMAD.SHL.U32 R11, R3, 0x8, RZ ;  /* 0x00000008030b7824 */ /* 0x001fc600078e00ff */
[----:B------:R-:W0:Y:S02]  /*c1a0*/  SHFL.IDX PT, R3, R7, RZ, 0x1c1f ;  /* 0x001c1fff07037589 */ /* 0x000e2400000e0000 */
[----:B------:R-:W-:-:S04]  /*c1b0*/  LOP3.LUT R11, R11, 0x18, RZ, 0xc0, !PT ;  /* 0x000000180b0b7812 */ /* 0x000fc800078ec0ff */
[----:B------:R-:W-:-:S04]  /*c1c0*/  SHF.L.U32 R0, R11, 0x1, RZ ;  /* 0x000000010b007819 */ /* 0x000fc800000006ff */
[----:B-1----:R-:W-:-:S05]  /*c1d0*/  IADD3 R2, P0, R2, R0, RZ ;  /* 0x0000000002027210 */ /* 0x002fca0007f1e0ff */
[----:B0-----:R-:W-:-:S05]  /*c1e0*/  IMAD.X R3, RZ, RZ, R3, P0 ;  /* 0x000000ffff037224 */ /* 0x001fca00000e0603 */
        /* <DEDUP_REMOVED lines=18> */
.L_x_10318:
[----:B------:R-:W-:Y:S02]  /*c310*/  LOP3.LUT P6, RZ, R22, 0x4, RZ, 0xc0, !PT ;  /* 0x0000000416ff7812 */ /* 0x000fe400078cc0ff */
[----:B--2---:R-:W-:-:S04]  /*c320*/  IADD3 R2, P0, R2, R0, RZ ;  /* 0x0000000002027210 */ /* 0x004fc80007f1e0ff */
[----:B------:R-:W-:Y:S02]  /*c330*/  IADD3.X R3, RZ, R21, RZ, P0, !PT ;  /* 0x00000015ff037210 */ /* 0x000fe400007fe4ff */
        /* <DEDUP_REMOVED lines=8> */
.L_x_10235:
        /* <DEDUP_REMOVED lines=11> */
.L_x_10236:
[----:B------:R1:W-:Y:S01]  /*c470*/  SYNCS.ARRIVE.TRANS64.A1T0 RZ, [R5+URZ+0x2d830], RZ ;  /* 0x02d830ff05ff79a7 */ /* 0x0003e2000810003f */
[----:B------:R-:W-:Y:S05]  /*c480*/  @!P5 BRA `(.L_x_10237) ;  /* 0x000000000004d947 */ /* 0x000fea0003800000 */
[----:B------:R-:W-:Y:S01]  /*c490*/  BPT.TRAP 0x1 ;  /* 0x000000040000795c */ /* 0x000fe20000300000 */
.L_x_10237:
[----:B------:R-:W-:Y:S01]  /*c4a0*/  SHF.L.U32 R2, R17, 0x1f, RZ ;  /* 0x0000001f11027819 */ /* 0x000fe200000006ff */
[----:B-1----:R-:W-:Y:S01]  /*c4b0*/  IMAD R5, R10, 0x8, R23 ;  /* 0x000000080a057824 */ /* 0x002fe200078e0217 */
[----:B------:R-:W-:Y:S03]  /*c4c0*/  BSSY B1, `(.L_x_10238) ;  /* 0x0000003000017945 */ /* 0x000fe60003800000 */
[----:B------:R-:W1:Y:S02]  /*c4d0*/  SYNCS.PHASECHK.TRANS64.TRYWAIT P0, [R5+URZ+0x2d860], R2 ;  /* 0x02d86002050075a7 */ /* 0x000e64000800017f */
[----:B-1----:R-:W-:Y:S05]  /*c4e0*/  @!P0 BRA `(.L_x_10239) ;  /* 0x00000030007c8947 */ /* 0x002fea0003800000 */
.L_x_10319:
[----:B------:R-:W-:Y:S05]  /*c4f0*/  BSYNC B1 ;  /* 0x0000000000017941 */ /* 0x000fea0003800000 */
.L_x_10238:
[----:B------:R-:W2:Y:S04]  /*c500*/  LDL R11, [R1+0xc] ;  /* 0x00000c00010b7983 */ /* 0x000ea80000100800 */
[----:B0-----:R-:W2:Y:S01]  /*c510*/  LDL.LU R6, [R1] ;  /* 0x0000000001067983 */ /* 0x001ea20000300800 */
[----:B------:R-:W0:Y:S01]  /*c520*/  S2R R12, SR_TID.X ;  /* 0x00000000000c7919 */ /* 0x000e220000002100 */
[----:B------:R-:W-:Y:S01]  /*c530*/  UMOV UR4, 0xffffffff ;  /* 0xffffffff00047882 */ /* 0x000fe20000000000 */
[C---:B0-----:R-:W-:Y:S01]  /*c540*/  IMAD.SHL.U32 R4, R12.reuse, 0x8, RZ ;  /* 0x000000080c047824 */ /* 0x041fe200078e00ff */
[C---:B------:R-:W-:Y:S01]  /*c550*/  LOP3.LUT R3, R12.reuse, 0x7f, RZ, 0xc0, !PT ;  /* 0x0000007f0c037812 */ /* 0x040fe200078ec0ff */
[----:B------:R-:W-:-:S03]  /*c560*/  IMAD.SHL.U32 R7, R12, 0x8, RZ ;  /* 0x000000080c077824 */ /* 0x000fc600078e00ff */
[----:B------:R-:W-:-:S04]  /*c570*/  LOP3.LUT R4, R4, 0xd8, RZ, 0xc0, !PT ;  /* 0x000000d804047812 */ /* 0x000fc800078ec0ff */
[----:B------:R-:W-:Y:S02]  /*c580*/  LOP3.LUT R4, R4, 0x18, R12, 0x78, !PT ;  /* 0x0000001804047812 */ /* 0x000fe400078e780c */
[----:B------:R-:W-:Y:S02]  /*c590*/  SHF.R.U32.HI R3, RZ, 0x2, R3 ;  /* 0x00000002ff037819 */ /* 0x000fe40000011603 */
[----:B------:R-:W-:-:S05]  /*c5a0*/  LOP3.LUT R4, R4, 0x320, R7, 0xf8, !PT ;  /* 0x0000032004047812 */ /* 0x000fca00078ef807 */
[----:B------:R-:W-:Y:S02]  /*c5b0*/  IMAD R4, R10, 0x3000, R4 ;  /* 0x000030000a047824 */ /* 0x000fe400078e0204 */
        /* <DEDUP_REMOVED lines=37> */
.L_x_10329:
[----:B------:R-:W2:Y:S01]  /*c810*/  LDL R7, [R1+0x4] ;  /* 0x0000040001077983 */ /* 0x000ea20000100800 */
        /* <DEDUP_REMOVED lines=22> */
[----:B------:R-:W-:-:S04]  /*c980*/  IMAD.WIDE.U32 R2, R18, UR4, R2 ;  /* 0x0000000412027c25 */ /* 0x000fc8000f8e0002 */
[----:B--2---:R-:W-:-:S04]  /*c990*/  IMAD R0, R7, UR4, RZ ;  /* 0x0000000407007c24 */ /* 0x004fc8000f8e02ff */
[----:B------:R-:W-:Y:S01]  /*c9a0*/  IMAD R0, R18, UR5, R0 ;  /* 0x0000000512007c24 */ /* 0x000fe2000f8e0200 */
[----:B------:R-:W-:Y:S02]  /*c9b0*/  ULDC.64 UR4, c[0x0][0x318] ;  /* 0x0000c60000047ab9 */ /* 0x000fe40000000a00 */
[----:B0-----:R-:W-:Y:S01]  /*c9c0*/  LEA R24, P0, R2, UR4, 0x1 ;  /* 0x0000000402187c11 */ /* 0x001fe2000f8008ff */
[----:B------:R-:W-:-:S05]  /*c9d0*/  IMAD.IADD R0, R0, 0x1, R3 ;  /* 0x0000000100007824 */ /* 0x000fca00078e0203 */
[----:B------:R-:W-:Y:S01]  /*c9e0*/  LEA.HI.X R0, R2, UR5, R0, 0x1, P0 ;  /* 0x0000000502007c11 */ /* 0x000fe200080f0c00 */
[----:B------:R-:W-:Y:S01]  /*c9f0*/  NOP ;  /* 0x0000000000007918 */ /* 0x000fe20000000000 */
[----:B------:R-:W-:-:S13]  /*ca00*/  PLOP3.LUT P0, PT, PT, PT, PT, 0x80, 0x0 ;  /* 0x000000000000781c */ /* 0x000fda0003f0f070 */
.L_x_10241:
[----:B------:R-:W-:Y:S02]  /*ca10*/  PLOP3.LUT P4, PT, P4, P0, PT, 0xa2, 0x0 ;  /* 0x000000000000781c */ /* 0x000fe40002781472 */
[----:B------:R-:W-:-:S08]  /*ca20*/  @P0 R2UR P4, UR4, R5 ;  /* 0x00000000050402ca */ /* 0x000fd00000080000 */
[----:B------:R-:W-:-:S05]  /*ca30*/  @P0 PLOP3.LUT P0, PT, P4, PT, PT, 0x80, 0x0 ;  /* 0x000000000000081c */ /* 0x000fca000270f070 */
[----:B------:R-:W-:Y:S01]  /*ca40*/  @!P4 SYNCS.ARRIVE.TRANS64.RED.A0T1 RZ, [UR4+0x2d850], RZ ;  /* 0x02d850ffffffc9a7 */ /* 0x000fe20008200404 */
[----:B------:R-:W-:Y:S07]  /*ca50*/  @!P4 ARRIVES.LDGSTSBAR.64.TRANSCNT [UR4+0x2d850] ;  /* 0x02d85000ff00c9b0 */ /* 0x000fee0008000a84 */
[----:B------:R-:W-:Y:S05]  /*ca60*/  @P0 BRA.U.ANY `(.L_x_10241) ;  /* 0xfffffffd00e80947 */ /* 0x000fea000393ffff */
[----:B------:R-:W-:Y:S01]  /*ca70*/  NOP ;  /* 0x0000000000007918 */ /* 0x000fe20000000000 */
[----:B------:R-:W2:Y:S01]  /*ca80*/  LDL R2, [R1+0x38] ;  /* 0x0000380001027983 */ /* 0x000ea20000100800 */
[----:B------:R-:W-:Y:S01]  /*ca90*/  IMAD.MOV.U32 R25, RZ, RZ, R0 ;  /* 0x000000ffff197224 */ /* 0x000fe200078e0000 */
[----:B--2---:R-:W-:-:S13]  /*caa0*/  ISETP.NE.AND P5, PT, R2, 0x3, PT ;  /* 0x000000030200780c */ /* 0x004fda0003fa5270 */
[----:B------:R-:W-:Y:S05]  /*cab0*/  @!P5 BRA `(.L_x_10242) ;  /* 0x000000000004d947 */ /* 0x000fea0003800000 */
[----:B------:R-:W-:Y:S01]  /*cac0*/  BPT.TRAP 0x1 ;  /* 0x000000040000795c */ /* 0x000fe20000300000 */
.L_x_10242:
[----:B------:R2:W-:Y:S01]  /*cad0*/  STL [R1], R27 ;  /* 0x0000001b01007387 */ /* 0x0005e20000100800 */
[C---:B------:R-:W-:Y:S01]  /*cae0*/  ISETP.GT.AND P0, PT, R27.reuse, RZ, PT ;  /* 0x000000ff1b00720c */ /* 0x040fe20003f04270 */
[----:B------:R2:W-:Y:S01]  /*caf0*/  SYNCS.ARRIVE.TRANS64.A1T0 RZ, [R5+URZ+0x2d850], RZ ;  /* 0x02d850ff05ff79a7 */ /* 0x0005e2000810003f */
[----:B------:R-:W-:Y:S01]  /*cb00*/  VIADD R0, R27, 0xffffffff ;  /* 0xffffffff1b007836 */ /* 0x000fe20000000000 */
[----:B------:R-:W-:Y:S01]  /*cb10*/  MOV R17, R29 ;  /* 0x0000001d00117202 */ /* 0x000fe20000000f00 */
[----:B------:R-:W-:-:S09]  /*cb20*/  IMAD.MOV.U32 R10, RZ, RZ, R26 ;  /* 0x000000ffff0a7224 */ /* 0x000fd200078e001a */
[----:B--2---:R-:W-:Y:S05]  /*cb30*/  @P0 BRA `(.L_x_10243) ;  /* 0xfffffff000440947 */ /* 0x004fea000383ffff */
.L_x_10230:
[----:B------:R-:W-:Y:S05]  /*cb40*/  BSYNC B0 ;  /* 0x0000000000007941 */ /* 0x000fea0003800000 */
.L_x_10229:
[----:B------:R-:W2:Y:S01]  /*cb50*/  S2R R2, SR_TID.X ;  /* 0x0000000000027919 */ /* 0x000ea20000002100 */
[----:B------:R-:W-:Y:S01]  /*cb60*/  BSSY B0, `(.L_x_10244) ;  /* 0x0000010000007945 */ /* 0x000fe20003800000 */
[----:B--2---:R-:W-:-:S04]  /*cb70*/  LOP3.LUT R2, R2, 0x7f, RZ, 0xc0, !PT ;  /* 0x0000007f02027812 */ /* 0x004fc800078ec0ff */
[----:B------:R-:W-:-:S13]  /*cb80*/  ISETP.NE.AND P0, PT, R2, RZ, PT ;  /* 0x000000ff0200720c */ /* 0x000fda0003f05270 */
[----:B------:R-:W-:Y:S05]  /*cb90*/  @P0 BRA `(.L_x_10245) ;  /* 0x0000000000300947 */ /* 0x000fea0003800000 */
[----:B0-----:R-:W0:Y:S01]  /*cba0*/  S2R R5, SR_LANEID ;  /* 0x0000000000057919 */ /* 0x001e220000000000 */
[----:B------:R-:W-:Y:S01]  /*cbb0*/  VOTEU.ANY UR4, UPT, PT ;  /* 0x0000000000047886 */ /* 0x000fe200038e0100 */
[----:B------:R-:W2:Y:S01]  /*cbc0*/  LDC.64 R2, c[0x0][0xc60] ;  /* 0x00031800ff027b82 */ /* 0x000ea20000000a00 */
[----:B-1----:R-:W0:Y:S02]  /*cbd0*/  FLO.U32 R0, UR4 ;  /* 0x0000000400007d00 */ /* 0x002e2400080e0000 */
[----:B0-----:R-:W-:-:S06]  /*cbe0*/  ISETP.EQ.U32.AND P0, PT, R0, R5, PT ;  /* 0x000000050000720c */ /* 0x001fcc0003f02070 */
[----:B------:R-:W2:Y:S07]  /*cbf0*/  POPC R5, UR4 ;  /* 0x0000000400057d09 */ /* 0x000eae0008000000 */
[----:B--2---:R-:W2:Y:S01]  /*cc00*/  @P0 ATOMG.E.ADD.STRONG.GPU PT, R3, desc[UR36][R2.64], R5 ;  /* 0x00000005020309a8 */ /* 0x004ea200081ee1e4 */
[----:B------:R-:W0:Y:S02]  /*cc10*/  S2R R4, SR_LTMASK ;  /* 0x0000000000047919 */ /* 0x000e240000003900 */
[----:B0-----:R-:W-:-:S04]  /*cc20*/  LOP3.LUT R4, R4, UR4, RZ, 0xc0, !PT ;  /* 0x0000000404047c12 */ /* 0x001fc8000f8ec0ff */
[----:B------:R-:W0:Y:S01]  /*cc30*/  POPC R7, R4 ;  /* 0x0000000400077309 */ /* 0x000e220000000000 */
[----:B--2---:R-:W0:Y:S02]  /*cc40*/  SHFL.IDX PT, R0, R3, R0, 0x1f ;  /* 0x00001f0003007589 */ /* 0x004e2400000e0000 */
[----:B0-----:R-:W-:-:S07]  /*cc50*/  IADD3 R16, R0, UR38, R7 ;  /* 0x0000002600107c10 */ /* 0x001fce000fffe007 */
.L_x_10245:
[----:B------:R-:W-:Y:S05]  /*cc60*/  BSYNC B0 ;  /* 0x0000000000007941 */ /* 0x000fea0003800000 */
.L_x_10244:
[----:B-1----:R-:W2:Y:S02]  /*cc70*/  LDL R0, [R1+0x38] ;  /* 0x0000380001007983 */ /* 0x002ea40000100800 */
[----:B--2---:R-:W-:-:S13]  /*cc80*/  ISETP.NE.AND P0, PT, R0, 0x3, PT ;  /* 0x000000030000780c */ /* 0x004fda0003f05270 */
[----:B------:R-:W-:Y:S05]  /*cc90*/  @!P0 BRA `(.L_x_10246) ;  /* 0x0000000000048947 */ /* 0x000fea0003800000 */
[----:B------:R-:W-:Y:S01]  /*cca0*/  BPT.TRAP 0x1 ;  /* 0x000000040000795c */ /* 0x000fe20000300000 */
.L_x_10246:
[----:B------:R-:W2:Y:S01]  /*ccb0*/  LDL.LU R2, [R1+0xc] ;  /* 0x00000c0001027983 */ /* 0x000ea20000300800 */
[----:B------:R-:W-:Y:S01]  /*ccc0*/  IMAD R0, R26, 0x8, R23 ;  /* 0x000000081a007824 */ /* 0x000fe200078e0217 */
[----:B------:R-:W-:Y:S01]  /*ccd0*/  SHF.L.U32 R3, R29, 0x1f, RZ ;  /* 0x0000001f1d037819 */ /* 0x000fe200000006ff */
[----:B------:R-:W-:Y:S03]  /*cce0*/  BSSY B0, `(.L_x_10247) ;  /* 0x0000004000007945 */ /* 0x000fe60003800000 */
[----:B------:R-:W1:Y:S01]  /*ccf0*/  SYNCS.PHASECHK.TRANS64.TRYWAIT P0, [R0+URZ+0x2d860], R3 ;  /* 0x02d86003000075a7 */ /* 0x000e62000800017f */
[----:B--2---:R-:W-:Y:S01]  /*cd00*/  IMAD R6, R27, -0x80, R2 ;  /* 0xffffff801b067824 */ /* 0x004fe200078e0202 */
[----:B-1----:R-:W-:Y:S06]  /*cd10*/  @!P0 BRA `(.L_x_10248) ;  /* 0x0000002c00e88947 */ /* 0x002fec0003800000 */
.L_x_10330:
[----:B------:R-:W-:Y:S05]  /*cd20*/  BSYNC B0 ;  /* 0x0000000000007941 */ /* 0x000fea0003800000 */
.L_x_10247:
[----:B------:R-:W0:Y:S01]  /*cd30*/  S2R R2, SR_TID.X ;  /* 0x0000000000027919 */ /* 0x000e220000002100 */
[----:B------:R-:W-:Y:S01]  /*cd40*/  UMOV UR4, 0xffffffff ;  /* 0xffffffff00047882 */ /* 0x000fe20000000000 */
[----:B------:R-:W2:Y:S01]  /*cd50*/  S2R R7, SR_TID.X ;  /* 0x0000000000077919 */ /* 0x000ea20000002100 */
[----:B0-----:R-:W-:Y:S01]  /*cd60*/  LOP3.LUT R5, R2, 0x7f, RZ, 0xc0, !PT ;  /* 0x0000007f02057812 */ /* 0x001fe200078ec0ff */
[----:B--2---:R-:W-:-:S03]  /*cd70*/  IMAD.SHL.U32 R2, R7, 0x8, RZ ;  /* 0x0000000807027824 */ /* 0x004fc600078e00ff */
[----:B------:R-:W-:Y:S01]  /*cd80*/  SHF.R.U32.HI R5, RZ, 0x2, R5 ;  /* 0x00000002ff057819 */ /* 0x000fe20000011605 */
[----:B------:R-:W-:Y:S01]  /*cd90*/  IMAD.SHL.U32 R4, R7, 0x8, RZ ;  /* 0x0000000807047824 */ /* 0x000fe200078e00ff */
[----:B------:R-:W-:Y:S02]  /*cda0*/  LOP3.LUT R2, R2, 0xd8, RZ, 0xc0, !PT ;  /* 0x000000d802027812 */ /* 0x000fe400078ec0ff */
[----:B------:R-:W-:Y:S02]  /*cdb0*/  IADD3 R6, -R5, R6, RZ ;  /* 0x0000000605067210 */ /* 0x000fe40007ffe1ff */
[----:B------:R-:W-:-:S04]  /*cdc0*/  LOP3.LUT R2, R2, 0x18, R7, 0x78, !PT ;  /* 0x0000001802027812 */ /* 0x000fc800078e7807 */
[----:B------:R-:W-:-:S05]  /*cdd0*/  LOP3.LUT R2, R2, 0x320, R4, 0xf8, !PT ;  /* 0x0000032002027812 */ /* 0x000fca00078ef804 */
[----:B------:R-:W-:Y:S01]  /*cde0*/  IMAD R4, R26, 0x3000, R2 ;  /* 0x000030001a047824 */ /* 0x000fe200078e0202 */
[----:B------:R-:W-:Y:S06]  /*cdf0*/  BRA.DIV UR4, `(.L_x_10249) ;  /* 0x0000002e04c47947 */ /* 0x000fec000b800000 */
[----:B------:R-:W0:Y:S01]  /*ce00*/  S2R R2, SR_TID.X ;  /* 0x0000000000027919 */ /* 0x000e220000002100 */
[----:B------:R-:W-:Y:S01]  /*ce10*/  ULDC UR4, c[0x0][0x2f4] ;  /* 0x0000bd0000047ab9 */ /* 0x000fe20000000800 */
[----:B------:R-:W-:Y:S01]  /*ce20*/  IMAD R4, R4, 0x2, R23 ;  /* 0x0000000204047824 */ /* 0x000fe200078e0217 */
[----:B------:R-:W2:Y:S04]  /*ce30*/  SHFL.IDX PT, R14, R24, RZ, 0x1c1f ;  /* 0x001c1fff180e7589 */ /* 0x000ea800000e0000 */
[----:B-1----:R-:W1:Y:S01]  /*ce40*/  SHFL.IDX PT, R3, R25, RZ, 0x1c1f ;  /* 0x001c1fff19037589 */ /* 0x002e6200000e0000 */
[----:B0-----:R-:W-:-:S05]  /*ce50*/  IMAD.SHL.U32 R7, R2, 0x8, RZ ;  /* 0x0000000802077824 */ /* 0x001fca00078e00ff */
[----:B------:R-:W-:-:S04]  /*ce60*/  LOP3.LUT R7, R7, 0x18, RZ, 0xc0, !PT ;  /* 0x0000001807077812 */ /* 0x000fc800078ec0ff */
[C---:B------:R-:W-:Y:S01]  /*ce70*/  ISETP.GE.AND P2, PT, R7.reuse, UR4, PT ;  /* 0x0000000407007c0c */ /* 0x040fe2000bf46270 */
[C---:B------:R-:W-:Y:S01]  /*ce80*/  IMAD.SHL.U32 R5, R7.reuse, 0x2, RZ ;  /* 0x0000000207057824 */ /* 0x040fe200078e00ff */
[C---:B------:R-:W-:Y:S02]  /*ce90*/  LOP3.LUT R8, R7.reuse, 0x20, RZ, 0xfc, !PT ;  /* 0x0000002007087812 */ /* 0x040fe400078efcff */
[----:B------:R-:W-:Y:S02]  /*cea0*/  ISETP.LT.OR P4, PT, R6, 0x1, P2 ;  /* 0x000000010600780c */ /* 0x000fe40001781670 */
[----:B--2---:R-:W-:Y:S02]  /*ceb0*/  IADD3 R2, P0, R14, R5, RZ ;  /* 0x000000050e027210 */ /* 0x004fe40007f1e0ff */
[----:B------:R-:W-:Y:S01]  /*cec0*/  LOP3.LUT R7, R7, 0x40, RZ, 0xfc, !PT ;  /* 0x0000004007077812 */ /* 0x000fe200078efcff */
[----:B------:R-:W0:Y:S01]  /*ced0*/  SHFL.IDX PT, R14, R24, 0x1, 0x1c1f ;  /* 0x003c1f00180e7f89 */ /* 0x000e2200000e0000 */
[----:B------:R-:W-:Y:S01]  /*cee0*/  ISETP.GE.AND P1, PT, R8, UR4, PT ;  /* 0x0000000408007c0c */ /* 0x000fe2000bf26270 */
[----:B-1----:R-:W-:Y:S01]  /*cef0*/  IMAD.X R3, RZ, RZ, R3, P0 ;  /* 0x000000ffff037224 */ /* 0x002fe200000e0603 */
[----:B------:R-:W-:-:S02]  /*cf00*/  ISETP.GE.AND P0, PT, R7, UR4, PT ;  /* 0x0000000407007c0c */ /* 0x000fc4000bf06270 */
[----:B------:R-:W-:-:S03]  /*cf10*/  ISETP.LT.OR P3, PT, R6, 0x1, P1 ;  /* 0x000000010600780c */ /* 0x000fc60000f61670 */
[----:B------:R-:W-:Y:S01]  /*cf20*/  LDGSTS.E.BYPASS.LTC128B.128 [R4+0x400], desc[UR36][R2.64], !P4 ;  /* 0x0040000002047fae */ /* 0x000fe2000e101d64 */
[----:B------:R-:W-:-:S09]  /*cf30*/  ISETP.LT.OR P4, PT, R6, 0x1, P0 ;  /* 0x000000010600780c */ /* 0x000fd20000781670 */
[----:B------:R-:W-:Y:S04]  /*cf40*/  LDGSTS.E.BYPASS.LTC128B.128 [R4+0x2400], desc[UR36][R2.64+0x40], !P3 ;  /* 0x0240004002047fae */ /* 0x000fe8000d901d64 */
[----:B------:R1:W-:Y:S01]  /*cf50*/  LDGSTS.E.BYPASS.LTC128B.128 [R4+0x4400], desc[UR36][R2.64+0x80], !P4 ;  /* 0x0440008002047fae */ /* 0x0003e2000e101d64 */
[----:B------:R-:W-:-:S03]  /*cf60*/  ISETP.LT.OR P4, PT, R6, 0x21, P2 ;  /* 0x000000210600780c */ /* 0x000fc60001781670 */
[----:B-1----:R-:W1:Y:S01]  /*cf70*/  SHFL.IDX PT, R3, R25, 0x1, 0x1c1f ;  /* 0x003c1f0019037f89 */ /* 0x002e6200000e0000 */
[----:B0-----:R-:W-:-:S03]  /*cf80*/  IADD3 R2, P3, R14, R5, RZ ;  /* 0x000000050e027210 */ /* 0x001fc60007f7e0ff */
[----:B------:R-:W0:Y:S01]  /*cf90*/  SHFL.IDX PT, R14, R24, 0x2, 0x1c1f ;  /* 0x005c1f00180e7f89 */ /* 0x000e2200000e0000 */
[----:B-1----:R-:W-:Y:S02]  /*cfa0*/  IADD3.X R3, RZ, R3, RZ, P3, !PT ;  /* 0x00000003ff037210 */ /* 0x002fe40001ffe4ff */
        /* <DEDUP_REMOVED lines=8> */
[----:B------:R-:W0:Y:S04]  /*d030*/  SHFL.IDX PT, R25, R25, 0x3, 0x1c1f ;  /* 0x007c1f0019197f89 */ /* 0x000e2800000e0000 */
[----:B------:R2:W3:Y:S01]  /*d040*/  SHFL.IDX PT, R14, R24, 0x3, 0x1c1f ;  /* 0x007c1f00180e7f89 */ /* 0x0004e200000e0000 */
[----:B-1----:R-:W-:Y:S01]  /*d050*/  IMAD.X R3, RZ, RZ, R3, P3 ;  /* 0x000000ffff037224 */ /* 0x002fe200018e0603 */
[----:B------:R-:W-:-:S04]  /*d060*/  ISETP.LT.OR P3, PT, R6, 0x41, P1 ;  /* 0x000000410600780c */ /* 0x000fc80000f61670 */
[----:B------:R2:W-:Y:S01]  /*d070*/  LDGSTS.E.BYPASS.LTC128B.128 [R4+0x1400], desc[UR36][R2.64], !P4 ;  /* 0x0140000002047fae */ /* 0x0005e2000e101d64 */
[----:B------:R-:W-:-:S08]  /*d080*/  ISETP.LT.OR P4, PT, R6, 0x41, P0 ;  /* 0x000000410600780c */ /* 0x000fd00000781670 */
[----:B------:R2:W-:Y:S05]  /*d090*/  LDGSTS.E.BYPASS.LTC128B.128 [R4+0x3400], desc[UR36][R2.64+0x40], !P3 ;  /* 0x0340004002047fae */ /* 0x0005ea000d901d64 */
[----:B0--3--:R2:W-:Y:S02]  /*d0a0*/  LDGSTS.E.BYPASS.LTC128B.128 [R4+0x5400], desc[UR36][R2.64+0x80], !P4 ;  /* 0x0540008002047fae */ /* 0x0095e4000e101d64 */
.L_x_10340:
[C---:B------:R-:W-:Y:S02]  /*d0b0*/  ISETP.LT.OR P2, PT, R6.reuse, 0x61, P2 ;  /* 0x000000610600780c */ /* 0x040fe40001741670 */
[C---:B------:R-:W-:Y:S02]  /*d0c0*/  ISETP.LT.OR P1, PT, R6.reuse, 0x61, P1 ;  /* 0x000000610600780c */ /* 0x040fe40000f21670 */
[----:B------:R-:W-:Y:S02]  /*d0d0*/  ISETP.LT.OR P0, PT, R6, 0x61, P0 ;  /* 0x000000610600780c */ /* 0x000fe40000701670 */
[----:B--2---:R-:W-:-:S05]  /*d0e0*/  IADD3 R2, P3, R14, R5, RZ ;  /* 0x000000050e027210 */ /* 0x004fca0007f7e0ff */
        /* <DEDUP_REMOVED lines=9> */
.L_x_10250:
        /* <DEDUP_REMOVED lines=11> */
.L_x_10251:
[----:B------:R-:W-:Y:S01]  /*d230*/  VIADD R26, R26, 0x1 ;  /* 0x000000011a1a7836 */ /* 0x000fe20000000000 */
[----:B------:R0:W-:Y:S04]  /*d240*/  SYNCS.ARRIVE.TRANS64.A1T0 RZ, [R0+URZ+0x2d850], RZ ;  /* 0x02d850ff00ff79a7 */ /* 0x0001e8000810003f */
[----:B------:R-:W-:-:S04]  /*d250*/  ISETP.NE.AND P0, PT, R26, 0x2, PT ;  /* 0x000000021a00780c */ /* 0x000fc80003f05270 */
[----:B0-----:R-:W-:Y:S02]  /*d260*/  SEL R0, RZ, 0x1, P0 ;  /* 0x00000001ff007807 */ /* 0x001fe40000000000 */
[----:B------:R-:W-:Y:S02]  /*d270*/  SEL R26, R26, RZ, P0 ;  /* 0x000000ff1a1a7207 */ /* 0x000fe40000000000 */
[----:B------:R-:W-:-:S07]  /*d280*/  LOP3.LUT R29, R29, R0, RZ, 0x3c, !PT ;  /* 0x000000001d1d7212 */ /* 0x000fce00078e3cff */
.L_x_10210:
[----:B------:R-:W-:Y:S05]  /*d290*/  BSYNC B7 ;  /* 0x0000000000077941 */ /* 0x000fea0003800000 */
.L_x_10208:
        /* <DEDUP_REMOVED lines=11> */
.L_x_10252:
[----:B0-----:R-:W0:Y:S01]  /*d350*/  S2R R0, SR_TID.X ;  /* 0x0000000000007919 */ /* 0x001e220000002100 */
[----:B------:R-:W-:Y:S01]  /*d360*/  UMOV UR4, 0xffffffff ;  /* 0xffffffff00047882 */ /* 0x000fe20000000000 */
[----:B0-----:R-:W-:-:S04]  /*d370*/  LOP3.LUT R8, R0, 0x1f, RZ, 0xc0, !PT ;  /* 0x0000001f00087812 */ /* 0x001fc800078ec0ff */
[----:B------:R-:W-:Y:S01]  /*d380*/  ISETP.NE.AND P0, PT, R8, 0x1f, PT ;  /* 0x0000001f0800780c */ /* 0x000fe20003f05270 */
[----:B------:R-:W-:-:S12]  /*d390*/  BRA.DIV UR4, `(.L_x_10254) ;  /* 0x0000002e04cc7947 */ /* 0x000fd8000b800000 */
[----:B------:R-:W-:Y:S01]  /*d3a0*/  IADD3 R5, R19, R8, RZ ;  /* 0x0000000813057210 */ /* 0x000fe20007ffe0ff */
[----:B------:R-:W-:-:S03]  /*d3b0*/  ULDC UR4, c[0x0][0xc3c] ;  /* 0x00030f0000047ab9 */ /* 0x000fc60000000800 */
[----:B------:R-:W-:-:S13]  /*d3c0*/  ISETP.GE.OR P1, PT, R5, UR4, !P0 ;  /* 0x0000000405007c0c */ /* 0x000fda000c726670 */
[----:B------:R-:W0:Y:S02]  /*d3d0*/  @!P1 LDC.64 R2, c[0x0][0xc80] ;  /* 0x00032000ff029b82 */ /* 0x000e240000000a00 */
[----:B0-----:R-:W-:-:S06]  /*d3e0*/  @!P1 IMAD.WIDE R2, R5, 0x4, R2 ;  /* 0x0000000405029825 */ /* 0x001fcc00078e0202 */
[----:B------:R0:W2:Y:S01]  /*d3f0*/  @!P1 LDG.E R3, desc[UR36][R2.64] ;  /* 0x0000002402039981 */ /* 0x0000a2000c1e1900 */
[C---:B------:R-:W-:Y:S02]  /*d400*/  ISETP.GE.U32.AND P2, PT, R8.reuse, 0x2, PT ;  /* 0x000000020800780c */ /* 0x040fe40003f46070 */
[C---:B------:R-:W-:Y:S01]  /*d410*/  ISETP.GE.U32.AND P3, PT, R8.reuse, 0x4, PT ;  /* 0x000000040800780c */ /* 0x040fe20003f66070 */
[----:B------:R-:W-:Y:S01]  /*d420*/  SHFL.IDX PT, R0, R16, RZ, 0x1f ;  /* 0x00001fff10007589 */ /* 0x000fe200000e0000 */
[C---:B------:R-:W-:Y:S02]  /*d430*/  ISETP.GE.U32.AND P4, PT, R8.reuse, 0x8, PT ;  /* 0x000000080800780c */ /* 0x040fe40003f86070 */
[C---:B------:R-:W-:Y:S01]  /*d440*/  ISETP.GE.U32.AND P5, PT, R8.reuse, 0x10, PT ;  /* 0x000000100800780c */ /* 0x040fe20003fa6070 */
[----:B------:R-:W-:Y:S01]  /*d450*/  SHFL.IDX PT, R4, R16, 0x1, 0x1f ;  /* 0x00201f0010047f89 */ /* 0x000fe200000e0000 */
[----:B0-----:R-:W-:Y:S02]  /*d460*/  IMAD.MOV.U32 R2, RZ, RZ, RZ ;  /* 0x000000ffff027224 */ /* 0x001fe400078e00ff */
        /* <DEDUP_REMOVED lines=18> */
.L_x_10350:
[----:B------:R-:W-:Y:S02]  /*d590*/  ULDC UR4, c[0x0][0xc38] ;  /* 0x00030e0000047ab9 */ /* 0x000fe40000000800 */
[----:B------:R-:W-:-:S04]  /*d5a0*/  IMAD.U32 R16, RZ, RZ, UR4 ;  /* 0x00000004ff107e24 */ /* 0x000fc8000f8e00ff */
[----:B-1----:R-:W-:-:S04]  /*d5b0*/  IMAD R5, R14, R16, RZ ;  /* 0x000000100e057224 */ /* 0x002fc800078e02ff */
[----:B------:R-:W-:-:S05]  /*d5c0*/  IMAD.IADD R4, R4, 0x1, R5 ;  /* 0x0000000104047824 */ /* 0x000fca00078e0205 */
[----:B------:R-:W-:-:S13]  /*d5d0*/  ISETP.GT.AND P6, PT, R4, R0, PT ;  /* 0x000000000400720c */ /* 0x000fda0003fc4270 */
[----:B------:R-:W-:Y:S05]  /*d5e0*/  @P6 BRA `(.L_x_10255) ;  /* 0x00000000009c6947 */ /* 0x000fea0003800000 */
.L_x_10260:
[----:B------:R-:W1:Y:S01]  /*d5f0*/  LDC R6, c[0x0][0xc3c] ;  /* 0x00030f00ff067b82 */ /* 0x000e620000000800 */
[----:B------:R-:W-:-:S04]  /*d600*/  IADD3 R19, R19, 0x1f, RZ ;  /* 0x0000001f13137810 */ /* 0x000fc80007ffe0ff */
[----:B-1----:R-:W-:-:S13]  /*d610*/  ISETP.GE.AND P6, PT, R19, R6, PT ;  /* 0x000000061300720c */ /* 0x002fda0003fc6270 */
[----:B------:R-:W-:Y:S05]  /*d620*/  @P6 BRA `(.L_x_10256) ;  /* 0x0000000400446947 */ /* 0x000fea0003800000 */
[----:B------:R-:W1:Y:S01]  /*d630*/  S2R R2, SR_TID.X ;  /* 0x0000000000027919 */ /* 0x000e620000002100 */
[----:B------:R-:W-:Y:S01]  /*d640*/  BSSY B0, `(.L_x_10257) ;  /* 0x0000009000007945 */ /* 0x000fe20003800000 */
[----:B-1----:R-:W-:-:S05]  /*d650*/  LOP3.LUT R2, R2, 0x1f, RZ, 0xc0, !PT ;  /* 0x0000001f02027812 */ /* 0x002fca00078ec0ff */
[----:B------:R-:W-:Y:S02]  /*d660*/  IMAD.IADD R5, R19, 0x1, R2 ;  /* 0x0000000113057824 */ /* 0x000fe400078e0202 */
[----:B------:R-:W-:-:S03]  /*d670*/  IMAD.MOV.U32 R2, RZ, RZ, RZ ;  /* 0x000000ffff027224 */ /* 0x000fc600078e00ff */
[----:B------:R-:W-:-:S13]  /*d680*/  ISETP.GE.OR P6, PT, R5, R6, !P0 ;  /* 0x000000060500720c */ /* 0x000fda00047c6670 */
[----:B------:R-:W-:Y:S05]  /*d690*/  @P6 BRA `(.L_x_10258) ;  /* 0x00000000000c6947 */ /* 0x000fea0003800000 */
[----:B0-----:R-:W0:Y:S02]  /*d6a0*/  LDC.64 R2, c[0x0][0xc80] ;  /* 0x00032000ff027b82 */ /* 0x001e240000000a00 */
[----:B0-----:R-:W-:-:S06]  /*d6b0*/  IMAD.WIDE R2, R5, 0x4, R2 ;  /* 0x0000000405027825 */ /* 0x001fcc00078e0202 */
[----:B------:R1:W5:Y:S02]  /*d6c0*/  LDG.E R2, desc[UR36][R2.64] ;  /* 0x0000002402027981 */ /* 0x000364000c1e1900 */
.L_x_10258:
[----:B------:R-:W-:Y:S05]  /*d6d0*/  BSYNC B0 ;  /* 0x0000000000007941 */ /* 0x000fea0003800000 */
.L_x_10257:
[----:B------:R-:W-:-:S03]  /*d6e0*/  UMOV UR4, 0xffffffff ;  /* 0xffffffff00047882 */ /* 0x000fc60000000000 */
[----:B------:R-:W-:Y:S05]  /*d6f0*/  BRA.DIV UR4, `(.L_x_10259) ;  /* 0x0000003204187947 */ /* 0x000fea000b800000 */
[----:B-----5:R-:W2:Y:S02]  /*d700*/  SHFL.UP PT, R14, R2, 0x1, RZ ;  /* 0x04200000020e7989 */ /* 0x020ea400000e00ff */
[----:B--2---:R-:W-:-:S05]  /*d710*/  SEL R13, R14, RZ, P1 ;  /* 0x000000ff0e0d7207 */ /* 0x004fca0000800000 */
[----:B------:R-:W-:-:S05]  /*d720*/  IMAD.IADD R13, R2, 0x1, R13 ;  /* 0x00000001020d7824 */ /* 0x000fca00078e020d */
[----:B------:R-:W2:Y:S02]  /*d730*/  SHFL.UP PT, R14, R13, 0x2, RZ ;  /* 0x044000000d0e7989 */ /* 0x000ea400000e00ff */
[----:B--2---:R-:W-:-:S05]  /*d740*/  SEL R14, R14, RZ, P2 ;  /* 0x000000ff0e0e7207 */ /* 0x004fca0001000000 */
[----:B01----:R-:W-:-:S05]  /*d750*/  IMAD.IADD R3, R13, 0x1, R14 ;  /* 0x000000010d037824 */ /* 0x003fca00078e020e */
        /* <DEDUP_REMOVED lines=10> */
.L_x_10358:
[----:B------:R-:W-:Y:S02]  /*d800*/  ULDC UR4, c[0x0][0xc38] ;  /* 0x00030e0000047ab9 */ /* 0x000fe40000000800 */
[----:B------:R-:W-:-:S04]  /*d810*/  IMAD.U32 R16, RZ, RZ, UR4 ;  /* 0x00000004ff107e24 */ /* 0x000fc8000f8e00ff */
[----:B-1----:R-:W-:-:S04]  /*d820*/  IMAD R5, R14, R16, RZ ;  /* 0x000000100e057224 */ /* 0x002fc800078e02ff */
[----:B------:R-:W-:-:S05]  /*d830*/  IMAD.IADD R4, R5, 0x1, R4 ;  /* 0x0000000105047824 */ /* 0x000fca00078e0204 */
[----:B------:R-:W-:-:S13]  /*d840*/  ISETP.GT.AND P6, PT, R4, R0, PT ;  /* 0x000000000400720c */ /* 0x000fda0003fc4270 */
[----:B------:R-:W-:Y:S05]  /*d850*/  @!P6 BRA `(.L_x_10260) ;  /* 0xfffffffc0064e947 */ /* 0x000fea000383ffff */
.L_x_10255:
        /* <DEDUP_REMOVED lines=8> */
.L_x_10362:
[----:B------:R-:W-:Y:S01]  /*d8e0*/  ISETP.NE.AND P0, PT, R6, RZ, PT ;  /* 0x000000ff0600720c */ /* 0x000fe20003f05270 */
[----:B------:R-:W-:-:S12]  /*d8f0*/  IMAD.MOV.U32 R14, RZ, RZ, RZ ;  /* 0x000000ffff0e7224 */ /* 0x000fd800078e00ff */
[----:B------:R-:W-:Y:S05]  /*d900*/  @!P0 BRA `(.L_x_10262) ;  /* 0x0000000000108947 */ /* 0x000fea0003800000 */
[----:B------:R-:W-:Y:S01]  /*d910*/  UMOV UR4, 0xffffffff ;  /* 0xffffffff00047882 */ /* 0x000fe20000000000 */
[----:B------:R-:W-:Y:S02]  /*d920*/  VIADD R12, R4, 0xffffffff ;  /* 0xffffffff040c7836 */ /* 0x000fe40000000000 */
[----:B------:R-:W-:Y:S05]  /*d930*/  BRA.DIV UR4, `(.L_x_10263) ;  /* 0x00000032048c7947 */ /* 0x000fea000b800000 */
[----:B------:R3:W4:Y:S02]  /*d940*/  SHFL.IDX PT, R14, R3, R12, 0x1f ;  /* 0x00001f0c030e7589 */ /* 0x00072400000e0000 */
.L_x_10262:
[----:B--2---:R-:W-:Y:S01]  /*d950*/  IABS R6, R17 ;  /* 0x0000001100067213 */ /* 0x004fe20000000000 */
[----:B----4-:R-:W-:Y:S01]  /*d960*/  IMAD R16, R14, R16, R5 ;  /* 0x000000100e107224 */ /* 0x010fe200078e0205 */
[----:B-1----:R-:W-:Y:S01]  /*d970*/  MOV R2, RZ ;  /* 0x000000ff00027202 */ /* 0x002fe20000000f00 */
[----:B------:R-:W-:Y:S01]  /*d980*/  IMAD.IADD R19, R4, 0x1, R19 ;  /* 0x0000000104137824 */ /* 0x000fe200078e0213 */
[----:B------:R-:W1:Y:S01]  /*d990*/  I2F.RP R7, R6 ;  /* 0x0000000600077306 */ /* 0x000e620000209400 */
[----:B------:R-:W-:-:S07]  /*d9a0*/  IMAD.IADD R0, R0, 0x1, -R16 ;  /* 0x0000000100007824 */ /* 0x000fce00078e0a10 */
[----:B-1----:R-:W0:Y:S02]  /*d9b0*/  MUFU.RCP R7, R7 ;  /* 0x0000000700077308 */ /* 0x002e240000001000 */
[----:B0--3--:R-:W-:-:S06]  /*d9c0*/  VIADD R3, R7, 0xffffffe ;  /* 0x0ffffffe07037836 */ /* 0x009fcc0000000000 */
[----:B------:R-:W0:Y:S02]  /*d9d0*/  F2I.FTZ.U32.TRUNC.NTZ R3, R3 ;  /* 0x0000000300037305 */ /* 0x000e24000021f000 */
[----:B0-----:R-:W-:-:S04]  /*d9e0*/  IMAD.MOV R5, RZ, RZ, -R3 ;  /* 0x000000ffff057224 */ /* 0x001fc800078e0a03 */
[----:B------:R-:W-:-:S04]  /*d9f0*/  IMAD R5, R5, R6, RZ ;  /* 0x0000000605057224 */ /* 0x000fc800078e02ff */
[----:B------:R-:W-:Y:S01]  /*da00*/  IMAD.HI.U32 R2, R3, R5, R2 ;  /* 0x0000000503027227 */ /* 0x000fe200078e0002 */
[----:B------:R-:W-:Y:S02]  /*da10*/  IABS R5, R17 ;  /* 0x0000001100057213 */ /* 0x000fe40000000000 */
[----:B------:R-:W-:-:S03]  /*da20*/  IABS R3, R0 ;  /* 0x0000000000037213 */ /* 0x000fc60000000000 */
        /* <DEDUP_REMOVED lines=17> */
.L_x_10256:
[----:B------:R-:W-:Y:S01]  /*db40*/  UMOV UR4, URZ ;  /* 0x0000003f00047c82 */ /* 0x000fe20008000000 */
[----:B------:R-:W-:Y:S01]  /*db50*/  UMOV UR5, URZ ;  /* 0x0000003f00057c82 */ /* 0x000fe20008000000 */
[----:B------:R-:W-:Y:S01]  /*db60*/  ULDC UR6, c[0x0][0xc3c] ;  /* 0x00030f0000067ab9 */ /* 0x000fe20000000800 */
[----:B------:R-:W-:Y:S01]  /*db70*/  MOV R16, R0 ;  /* 0x0000000000107202 */ /* 0x000fe20000000f00 */
[----:B------:R-:W-:Y:S02]  /*db80*/  IMAD.U32 R17, RZ, RZ, UR4 ;  /* 0x00000004ff117e24 */ /* 0x000fe4000f8e00ff */
[----:B------:R-:W-:Y:S02]  /*db90*/  IMAD.U32 R18, RZ, RZ, UR5 ;  /* 0x00000005ff127e24 */ /* 0x000fe4000f8e00ff */
[----:B------:R-:W-:-:S07]  /*dba0*/  IMAD.U32 R19, RZ, RZ, UR6 ;  /* 0x00000006ff137e24 */ /* 0x000fce000f8e00ff */
.L_x_10264:
[----:B------:R-:W1:Y:S01]  /*dbb0*/  S2R R0, SR_TID.X ;  /* 0x0000000000007919 */ /* 0x000e620000002100 */
[----:B------:R-:W-:Y:S05]  /*dbc0*/  WARPSYNC.ALL ;  /* 0x0000000000007948 */ /* 0x000fea0003800000 */
[----:B------:R-:W-:Y:S01]  /*dbd0*/  BAR.SYNC.DEFER_BLOCKING 0x4, 0x200 ;  /* 0x0108000000007b1d */ /* 0x000fe20000010000 */
[----:B-1----:R-:W-:-:S04]  /*dbe0*/  LOP3.LUT R0, R0, 0x1f, RZ, 0xc0, !PT ;  /* 0x0000001f00007812 */ /* 0x002fc800078ec0ff */
[----:B------:R-:W-:-:S13]  /*dbf0*/  ISETP.NE.AND P0, PT, R0, RZ, PT ;  /* 0x000000ff0000720c */ /* 0x000fda0003f05270 */
[----:B0-----:R-:W0:Y:S01]  /*dc00*/  @!P0 S2R R3, SR_CgaCtaId ;  /* 0x0000000000038919 */ /* 0x001e220000008800 */
[----:B------:R-:W-:-:S04]  /*dc10*/  @!P0 MOV R0, 0x400 ;  /* 0x0000040000008802 */ /* 0x000fc80000000f00 */
[----:B0-----:R-:W-:-:S05]  /*dc20*/  @!P0 LEA R23, R3, R0, 0x18 ;  /* 0x0000000003178211 */ /* 0x001fca00078ec0ff */
[----:B------:R0:W-:Y:S01]  /*dc30*/  @!P0 STS.128 [R23+0x2d8d0], R16 ;  /* 0x02d8d01017008388 */ /* 0x0001e20000000c00 */
[----:B------:R-:W-:Y:S06]  /*dc40*/  BAR.ARV 0x5, 0x200 ;  /* 0x0148000000007b1d */ /* 0x000fec0000002000 */
.L_x_10253:
[----:B------:R-:W-:Y:S02]  /*dc50*/  ULDC UR4, c[0x0][0xc3c] ;  /* 0x00030f0000047ab9 */ /* 0x000fe40000000800 */
[----:B--2---:R-:W-:-:S13]  /*dc60*/  ISETP.GE.AND P0, PT, R19, UR4, PT ;  /* 0x0000000413007c0c */ /* 0x004fda000bf06270 */
[----:B------:R-:W-:Y:S05]  /*dc70*/  @!P0 BRA `(.L_x_10265) ;  /* 0xffffffb800f48947 */ /* 0x000fea000383ffff */
[----:B------:R-:W-:Y:S05]  /*dc80*/  BSYNC B8 ;  /* 0x0000000000087941 */ /* 0x000fea0003800000 */
.L_x_10204:
[----:B0-----:R-:W2:Y:S01]  /*dc90*/  LDL.LU R0, [R1+0x30] ;  /* 0x0000300001007983 */ /* 0x001ea20000300800 */
[----:B------:R-:W-:Y:S01]  /*dca0*/  BSSY B0, `(.L_x_10266) ;  /* 0x000000b000007945 */ /* 0x000fe20003800000 */
[----:B------:R-:W0:Y:S01]  /*dcb0*/  S2R R5, SR_CgaCtaId ;  /* 0x0000000000057919 */ /* 0x000e220000008800 */
[----:B--2---:R-:W-:-:S05]  /*dcc0*/  VIADD R0, R0, 0x1 ;  /* 0x0000000100007836 */ /* 0x004fca0000000000 */
[----:B------:R-:W-:-:S04]  /*dcd0*/  LEA.HI R2, R0, R0, RZ, 0x1 ;  /* 0x0000000000027211 */ /* 0x000fc800078f08ff */
[----:B------:R-:W-:Y:S02]  /*dce0*/  LOP3.LUT R3, R2, 0xfffffffe, RZ, 0xc0, !PT ;  /* 0xfffffffe02037812 */ /* 0x000fe400078ec0ff */
[----:B------:R-:W-:Y:S02]  /*dcf0*/  MOV R2, 0x400 ;  /* 0x0000040000027802 */ /* 0x000fe40000000f00 */
[----:B------:R-:W-:Y:S02]  /*dd00*/  IADD3 R0, R0, -R3, RZ ;  /* 0x8000000300007210 */ /* 0x000fe40007ffe0ff */
[----:B0-----:R-:W-:Y:S02]  /*dd10*/  LEA R5, R5, R2, 0x18 ;  /* 0x0000000205057211 */ /* 0x001fe400078ec0ff */
[----:B------:R-:W-:-:S04]  /*dd20*/  SHF.L.U32 R0, R0, 0x1f, RZ ;  /* 0x0000001f00007819 */ /* 0x000fc800000006ff */
[----:B------:R-:W0:Y:S02]  /*dd30*/  SYNCS.PHASECHK.TRANS64.TRYWAIT P0, [R5+URZ+0x2d820], R0 ;  /* 0x02d82000050075a7 */ /* 0x000e24000800017f */
[----:B0-----:R-:W-:Y:S05]  /*dd40*/  @!P0 BRA `(.L_x_10267) ;  /* 0x0000002c00ac8947 */ /* 0x001fea0003800000 */
.L_x_10365:
[----:B------:R-:W-:Y:S05]  /*dd50*/  BSYNC B0 ;  /* 0x0000000000007941 */ /* 0x000fea0003800000 */
.L_x_10266:
[----:B------:R-:W-:-:S03]  /*dd60*/  UMOV UR4, 0xffffffff ;  /* 0xffffffff00047882 */ /* 0x000fc60000000000 */
[----:B------:R-:W-:Y:S05]  /*dd70*/  BRA.DIV UR4, `(.L_x_10268) ;  /* 0x0000002e04b47947 */ /* 0x000fea000b800000 */
[----:B0-----:R-:W0:Y:S02]  /*dd80*/  S2R R0, SR_TID.X ;  /* 0x0000000000007919 */ /* 0x001e240000002100 */
[----:B0-----:R-:W-:-:S04]  /*dd90*/  SHF.R.U32.HI R0, RZ, 0x5, R0 ;  /* 0x00000005ff007819 */ /* 0x001fc80000011600 */
[----:B------:R-:W-:-:S05]  /*dda0*/  LOP3.LUT R0, R0, 0x3, RZ, 0xc0, !PT ;  /* 0x0000000300007812 */ /* 0x000fca00078ec0ff */
[----:B------:R0:W2:Y:S02]  /*ddb0*/  SHFL.IDX PT, R14, R0, RZ, 0x1f ;  /* 0x00001fff000e7589 */ /* 0x0000a400000e0000 */
.L_x_10368:
[----:B--2---:R-:W-:Y:S01]  /*ddc0*/  ISETP.NE.AND P0, PT, R14, RZ, PT ;  /* 0x000000ff0e00720c */ /* 0x004fe20003f05270 */
[----:B------:R-:W-:-:S12]  /*ddd0*/  BSSY B0, `(.L_x_10269) ;  /* 0x0000024000007945 */ /* 0x000fd80003800000 */
[----:B------:R-:W-:Y:S05]  /*dde0*/  @P0 BRA `(.L_x_10270) ;  /* 0x0000000000880947 */ /* 0x000fea0003800000 */
[----:B------:R-:W-:-:S03]  /*ddf0*/  UMOV UR4, 0xffffffff ;  /* 0xffffffff00047882 */ /* 0x000fc60000000000 */
[----:B------:R-:W-:Y:S05]  /*de00*/  BRA.DIV UR4, `(.L_x_10271) ;  /* 0x0000002e04c47947 */ /* 0x000fea000b800000 */
[----:B------:R-:W-:-:S13]  /*de10*/  ELECT P6, URZ, PT ;  /* 0x00000000003f782f */ /* 0x000fda00038c0000 */
.L_x_10371:
[----:B------:R-:W-:Y:S05]  /*de20*/  @!P6 BRA `(.L_x_10270) ;  /* 0x000000000078e947 */ /* 0x000fea0003800000 */
[----:B0-----:R-:W2:Y:S02]  /*de30*/  LDL.LU R0, [R1+0x1c] ;  /* 0x00001c0001007983 */ /* 0x001ea40000300800 */
[----:B--2---:R-:W-:-:S04]  /*de40*/  LOP3.LUT R0, R0, 0x2, RZ, 0xfc, !PT ;  /* 0x0000000200007812 */ /* 0x004fc800078efcff */
[----:B------:R-:W-:-:S13]  /*de50*/  ISETP.NE.AND P0, PT, R0, 0x3, PT ;  /* 0x000000030000780c */ /* 0x000fda0003f05270 */
[----:B------:R-:W-:Y:S05]  /*de60*/  @!P0 BRA `(.L_x_10272) ;  /* 0x0000000000048947 */ /* 0x000fea0003800000 */
[----:B------:R-:W-:Y:S01]  /*de70*/  BPT.TRAP 0x1 ;  /* 0x000000040000795c */ /* 0x000fe20000300000 */
.L_x_10272:
[C---:B------:R-:W-:Y:S01]  /*de80*/  IMAD R3, R26.reuse, 0x8, R5 ;  /* 0x000000081a037824 */ /* 0x040fe200078e0205 */
[----:B------:R-:W-:Y:S01]  /*de90*/  SHF.L.U32 R2, R29, 0x1f, RZ ;  /* 0x0000001f1d027819 */ /* 0x000fe200000006ff */
[----:B------:R-:W-:-:S03]  /*dea0*/  VIADD R26, R26, 0x1 ;  /* 0x000000011a1a7836 */ /* 0x000fc60000000000 */
[----:B------:R-:W0:Y:S02]  /*deb0*/  SYNCS.PHASECHK.TRANS64.TRYWAIT P1, [R3+URZ+0x2d840], R2 ;  /* 0x02d84002030075a7 */ /* 0x000e24000802017f */
[----:B------:R-:W-:-:S04]  /*dec0*/  ISETP.NE.AND P2, PT, R26, 0x2, PT ;  /* 0x000000021a00780c */ /* 0x000fc80003f45270 */
[----:B------:R-:W-:Y:S01]  /*ded0*/  SEL R0, RZ, 0x1, P2 ;  /* 0x00000001ff007807 */ /* 0x000fe20001000000 */
[----:B0-----:R-:W-:Y:S08]  /*dee0*/  @!P1 BRA `(.L_x_10273) ;  /* 0x0000002c00ac9947 */ /* 0x001ff00003800000 */
.L_x_10372:
[----:B------:R-:W-:Y:S02]  /*def0*/  SEL R26, R26, RZ, P2 ;  /* 0x000000ff1a1a7207 */ /* 0x000fe40001000000 */
[----:B------:R-:W-:Y:S01]  /*df00*/  LOP3.LUT R0, R29, R0, RZ, 0x3c, !PT ;  /* 0x000000001d007212 */ /* 0x000fe200078e3cff */
[----:B------:R-:W-:Y:S06]  /*df10*/  @!P0 BRA `(.L_x_10274) ;  /* 0x0000000000048947 */ /* 0x000fec0003800000 */
[----:B------:R-:W-:Y:S01]  /*df20*/  BPT.TRAP 0x1 ;  /* 0x000000040000795c */ /* 0x000fe20000300000 */
.L_x_10274:
[----:B------:R-:W-:Y:S01]  /*df30*/  IMAD R5, R26, 0x8, R5 ;  /* 0x000000081a057824 */ /* 0x000fe200078e0205 */
[----:B------:R-:W-:-:S04]  /*df40*/  SHF.L.U32 R0, R0, 0x1f, RZ ;  /* 0x0000001f00007819 */ /* 0x000fc800000006ff */
[----:B------:R-:W2:Y:S02]  /*df50*/  SYNCS.PHASECHK.TRANS64.TRYWAIT P1, [R5+URZ+0x2d840], R0 ;  /* 0x02d84000050075a7 */ /* 0x000ea4000802017f */
[----:B--2---:R-:W-:Y:S05]  /*df60*/  @!P1 BRA `(.L_x_10275) ;  /* 0x0000002c00a09947 */ /* 0x004fea0003800000 */
.L_x_10373:
[----:B------:R-:W-:Y:S05]  /*df70*/  @!P0 BRA `(.L_x_10276) ;  /* 0x0000000000048947 */ /* 0x000fea0003800000 */
[----:B------:R-:W-:Y:S01]  /*df80*/  BPT.TRAP 0x1 ;  /* 0x000000040000795c */ /* 0x000fe20000300000 */
.L_x_10276:
[----:B------:R-:W3:Y:S02]  /*df90*/  SYNCS.PHASECHK.TRANS64.TRYWAIT P1, [R3+URZ+0x2d860], R2 ;  /* 0x02d86002030075a7 */ /* 0x000ee4000802017f */
[----:B---3--:R-:W-:Y:S05]  /*dfa0*/  @!P1 BRA `(.L_x_10277) ;  /* 0x0000002c00a49947 */ /* 0x008fea0003800000 */
.L_x_10374:
[----:B------:R-:W-:Y:S05]  /*dfb0*/  @!P0 BRA `(.L_x_10278) ;  /* 0x0000000000048947 */ /* 0x000fea0003800000 */
[----:B------:R-:W-:Y:S01]  /*dfc0*/  BPT.TRAP 0x1 ;  /* 0x000000040000795c */ /* 0x000fe20000300000 */
.L_x_10278:
[----:B----4-:R4:W0:Y:S02]  /*dfd0*/  SYNCS.PHASECHK.TRANS64.TRYWAIT P0, [R5+URZ+0x2d860], R0 ;  /* 0x02d86000050075a7 */ /* 0x010824000800017f */
[----:B0-----:R-:W-:Y:S05]  /*dfe0*/  @!P0 NANOSLEEP.SYNCS 0x989680 ;  /* 0x009896800000895d */ /* 0x001fea0003900000 */
[----:B------:R-:W0:Y:S02]  /*dff0*/  @!P0 SYNCS.PHASECHK.TRANS64 P0, [R5+URZ+0x2d860], R0 ;  /* 0x02d86000050085a7 */ /* 0x000e24000800007f */
[----:B0-----:R-:W-:Y:S05]  /*e000*/  @!P0 BRA `(.L_x_10278) ;  /* 0xfffffffc00f08947 */ /* 0x001fea000383ffff */
.L_x_10270:
[----:B------:R-:W-:Y:S05]  /*e010*/  BSYNC B0 ;  /* 0x0000000000007941 */ /* 0x000fea0003800000 */
.L_x_10269:
[----:B------:R-:W-:Y:S05]  /*e020*/  EXIT ;  /* 0x000000000000794d */ /* 0x000fea0003800000 */
.L_x_10160:
[----:B0-----:R-:W-:-:S04]  /*e030*/  IMAD.U32 R3, RZ, RZ, UR41 ;  /* 0x00000029ff037e24 */ /* 0x001fc8000f8e00ff */
[----:B------:R0:W1:Y:S03]  /*e040*/  SYNCS.PHASECHK.TRANS64.TRYWAIT P1, [R3+URZ+0x2d800], R0 ;  /* 0x02d80000030075a7 */ /* 0x000066000802017f */
[----:B-1----:R-:W-:Y:S05]  /*e050*/  @!P1 NANOSLEEP.SYNCS 0x989680 ;  /* 0x009896800000995d */ /* 0x002fea0003900000 */
[----:B------:R-:W1:Y:S02]  /*e060*/  @!P1 SYNCS.PHASECHK.TRANS64 P1, [R3+URZ+0x2d800], R0 ;  /* 0x02d80000030095a7 */ /* 0x000e64000802007f */
[----:B-1----:R-:W-:Y:S05]  /*e070*/  @!P1 BRA `(.L_x_10160) ;  /* 0xfffffffc00ec9947 */ /* 0x002fea000383ffff */
[----:B------:R-:W-:Y:S05]  /*e080*/  BRA `(.L_x_10279) ;  /* 0xffffff3400307947 */ /* 0x000fea000383ffff */
.L_x_10164:
[----:B-1----:R1:W2:Y:S02]  /*e090*/  SYNCS.PHASECHK.TRANS64.TRYWAIT P1, [R0+URZ+0x2d830], R3 ;  /* 0x02d83003000075a7 */ /* 0x0022a4000802017f */
[----:B--2---:R-:W-:Y:S05]  /*e0a0*/  @!P1 NANOSLEEP.SYNCS 0x989680 ;  /* 0x009896800000995d */ /* 0x004fea0003900000 */
[----:B------:R-:W2:Y:S02]  /*e0b0*/  @!P1 SYNCS.PHASECHK.TRANS64 P1, [R0+URZ+0x2d830], R3 ;  /* 0x02d83003000095a7 */ /* 0x000ea4000802007f */
[----:B--2---:R-:W-:Y:S05]  /*e0c0*/  @!P1 BRA `(.L_x_10164) ;  /* 0xfffffffc00f09947 */ /* 0x004fea000383ffff */
[----:B------:R-:W-:Y:S05]  /*e0d0*/  BRA `(.L_x_10163) ;  /* 0xffffff34004c7947 */ /* 0x000fea000383ffff */
.L_x_10170:
[----:B-1----:R-:W-:-:S04]  /*e0e0*/  MOV R9, UR6 ;  /* 0x0000000600097c02 */ /* 0x002fc80008000f00 */
[----:B------:R1:W2:Y:S03]  /*e0f0*/  SYNCS.PHASECHK.TRANS64.TRYWAIT P1, [R9+URZ+0x2d830], R8 ;  /* 0x02d83008090075a7 */ /* 0x0002a6000802017f */
[----:B--2---:R-:W-:Y:S05]  /*e100*/  @!P1 NANOSLEEP.SYNCS 0x989680 ;  /* 0x009896800000995d */ /* 0x004fea0003900000 */
[----:B------:R-:W2:Y:S02]  /*e110*/  @!P1 SYNCS.PHASECHK.TRANS64 P1, [R9+URZ+0x2d830], R8 ;  /* 0x02d83008090095a7 */ /* 0x000ea4000802007f */
[----:B--2---:R-:W-:Y:S05]  /*e120*/  @!P1 BRA `(.L_x_10170) ;  /* 0xfffffffc00ec9947 */ /* 0x004fea000383ffff */
[----:B------:R-:W-:Y:S05]  /*e130*/  BRA `(.L_x_10167) ;  /* 0xffffff60000c7947 */ /* 0x000fea000383ffff */
.L_x_10174:
[----:B-1----:R-:W-:-:S04]  /*e140*/  IMAD.U32 R8, RZ, RZ, UR6 ;  /* 0x00000006ff087e24 */ /* 0x002fc8000f8e00ff */
[----:B------:R1:W2:Y:S03]  /*e150*/  SYNCS.PHASECHK.TRANS64.TRYWAIT P1, [R8+URZ+0x2d850], R7 ;  /* 0x02d85007080075a7 */ /* 0x0002a6000802017f */
[----:B--2---:R-:W-:Y:S05]  /*e160*/  @!P1 NANOSLEEP.SYNCS 0x989680 ;  /* 0x009896800000995d */ /* 0x004fea0003900000 */
[----:B------:R-:W2:Y:S02]  /*e170*/  @!P1 SYNCS.PHASECHK.TRANS64 P1, [R8+URZ+0x2d850], R7 ;  /* 0x02d85007080095a7 */ /* 0x000ea4000802007f */
[----:B--2---:R-:W-:Y:S05]  /*e180*/  @!P1 BRA `(.L_x_10174) ;  /* 0xfffffffc00ec9947 */ /* 0x004fea000383ffff */
[----:B------:R-:W-:Y:S05]  /*e190*/  BRA `(.L_x_10171) ;  /* 0xffffff6000bc7947 */ /* 0x000fea000383ffff */
.L_x_10181:
[----:B--2---:R-:W-:-:S04]  /*e1a0*/  IMAD.U32 R5, RZ, RZ, UR4 ;  /* 0x00000004ff057e24 */ /* 0x004fc8000f8e00ff */
[----:B------:R2:W3:Y:S03]  /*e1b0*/  SYNCS.PHASECHK.TRANS64.TRYWAIT P1, [R5+URZ+0x2d850], R0 ;  /* 0x02d85000050075a7 */ /* 0x0004e6000802017f */
[----:B---3--:R-:W-:Y:S05]  /*e1c0*/  @!P1 NANOSLEEP.SYNCS 0x989680 ;  /* 0x009896800000995d */ /* 0x008fea0003900000 */
[----:B------:R-:W3:Y:S02]  /*e1d0*/  @!P1 SYNCS.PHASECHK.TRANS64 P1, [R5+URZ+0x2d850], R0 ;  /* 0x02d85000050095a7 */ /* 0x000ee4000802007f */
[----:B---3--:R-:W-:Y:S05]  /*e1e0*/  @!P1 BRA `(.L_x_10181) ;  /* 0xfffffffc00ec9947 */ /* 0x008fea000383ffff */
[----:B------:R-:W-:Y:S05]  /*e1f0*/  BRA `(.L_x_10180) ;  /* 0xffffff8400ec7947 */ /* 0x000fea000383ffff */
.L_x_10216:
        /* <DEDUP_REMOVED lines=11> */
.L_x_10281:
[----:B------:R-:W-:Y:S05]  /*e2b0*/  BSYNC B0 ;  /* 0x0000000000007941 */ /* 0x000fea0003800000 */
.L_x_10280:
[----:B------:R-:W-:Y:S05]  /*e2c0*/  BRA `(.L_x_10282) ;  /* 0xffffffc000cc7947 */ /* 0x000fea000383ffff */
.L_x_10219:
[----:B-1----:R1:W2:Y:S02]  /*e2d0*/  SYNCS.PHASECHK.TRANS64.TRYWAIT P0, [R2+URZ+0x2d840], R3 ;  /* 0x02d84003020075a7 */ /* 0x0022a4000800017f */
[----:B--2---:R-:W-:Y:S05]  /*e2e0*/  @!P0 NANOSLEEP.SYNCS 0x989680 ;  /* 0x009896800000895d */ /* 0x004fea0003900000 */
[----:B------:R-:W2:Y:S02]  /*e2f0*/  @!P0 SYNCS.PHASECHK.TRANS64 P0, [R2+URZ+0x2d840], R3 ;  /* 0x02d84003020085a7 */ /* 0x000ea4000800007f */
[----:B--2---:R-:W-:Y:S05]  /*e300*/  @!P0 BRA `(.L_x_10219) ;  /* 0xfffffffc00f08947 */ /* 0x004fea000383ffff */
[----:B------:R-:W-:Y:S05]  /*e310*/  BRA `(.L_x_10283) ;  /* 0xffffffc4002c7947 */ /* 0x000fea000383ffff */
.L_x_10220:
        /* <DEDUP_REMOVED lines=8> */
.L_x_10285:
[----:B------:R-:W-:Y:S05]  /*e3a0*/  BSYNC B0 ;  /* 0x0000000000007941 */ /* 0x000fea0003800000 */
.L_x_10284:
        /* <DEDUP_REMOVED lines=9> */
.L_x_10286:
[----:B------:R-:W-:Y:S01]  /*e440*/  IMAD.MOV.U32 R13, RZ, RZ, R6 ;  /* 0x000000ffff0d7224 */ /* 0x000fe200078e0006 */
[----:B------:R-:W-:Y:S01]  /*e450*/  MOV R12, 0x1 ;  /* 0x00000001000c7802 */ /* 0x000fe20000000f00 */
[----:B------:R-:W-:-:S07]  /*e460*/  IMAD.MOV.U32 R5, RZ, RZ, R14 ;  /* 0x000000ffff057224 */ /* 0x000fce00078e000e */
[----:B------:R-:W-:Y:S05]  /*e470*/  WARPSYNC.COLLECTIVE R15, `(.L_x_10287) ;  /* 0x000000000f087348 */ /* 0x000fea0003c00000 */
[----:B------:R0:W1:Y:S02]  /*e480*/  SHFL.IDX P6, R14, R13, R12, R11 ;  /* 0x0000000c0d0e7389 */ /* 0x00006400000c000b */
[----:B01----:R-:W-:Y:S01]  /*e490*/  ENDCOLLECTIVE ;  /* 0x000000000000791b */ /* 0x003fe20003800000 */
.L_x_10287:
        /* <DEDUP_REMOVED lines=13> */
[----:B0-----:R-:W-:Y:S01]  /*e570*/  IMAD.MOV.U32 R4, RZ, RZ, R14 ;  /* 0x000000ffff047224 */ /* 0x001fe200078e000e */
[----:B------:R-:W-:-:S07]  /*e580*/  @P1 LEA R8, R7, R23, 0x1 ;  /* 0x0000001707081211 */ /* 0x000fce00078e08ff */
[----:B------:R-:W-:Y:S05]  /*e590*/  WARPSYNC.COLLECTIVE R15, `(.L_x_10288) ;  /* 0x000000000f087348 */ /* 0x000fea0003c00000 */
[----:B------:R0:W1:Y:S02]  /*e5a0*/  SHFL.IDX P6, R14, R13, R12, R11 ;  /* 0x0000000c0d0e7389 */ /* 0x00006400000c000b */
[----:B01----:R-:W-:Y:S01]  /*e5b0*/  ENDCOLLECTIVE ;  /* 0x000000000000791b */ /* 0x003fe20003800000 */
.L_x_10288:
[----:B------:R-:W-:Y:S02]  /*e5c0*/  IMAD.MOV.U32 R13, RZ, RZ, R6 ;  /* 0x000000ffff0d7224 */ /* 0x000fe400078e0006 */
[----:B------:R-:W-:Y:S02]  /*e5d0*/  IMAD.MOV.U32 R12, RZ, RZ, 0x2 ;  /* 0x00000002ff0c7424 */ /* 0x000fe400078e00ff */
[----:B------:R-:W-:-:S07]  /*e5e0*/  IMAD.MOV.U32 R5, RZ, RZ, R14 ;  /* 0x000000ffff057224 */ /* 0x000fce00078e000e */
[----:B------:R-:W-:Y:S05]  /*e5f0*/  WARPSYNC.COLLECTIVE R15, `(.L_x_10289) ;  /* 0x000000000f087348 */ /* 0x000fea0003c00000 */
[----:B------:R0:W1:Y:S02]  /*e600*/  SHFL.IDX P6, R14, R13, R12, R11 ;  /* 0x0000000c0d0e7389 */ /* 0x00006400000c000b */
[----:B01----:R-:W-:Y:S01]  /*e610*/  ENDCOLLECTIVE ;  /* 0x000000000000791b */ /* 0x003fe20003800000 */
.L_x_10289:
        /* <DEDUP_REMOVED lines=17> */
.L_x_10290:
[----:B------:R-:W-:Y:S02]  /*e730*/  @P1 IMAD R8, R7, 0x2, R23 ;  /* 0x0000000207081824 */ /* 0x000fe400078e0217 */
[----:B------:R-:W-:Y:S02]  /*e740*/  IMAD.MOV.U32 R13, RZ, RZ, R6 ;  /* 0x000000ffff0d7224 */ /* 0x000fe400078e0006 */
[----:B------:R-:W-:Y:S01]  /*e750*/  IMAD.MOV.U32 R12, RZ, RZ, 0x3 ;  /* 0x00000003ff0c7424 */ /* 0x000fe200078e00ff */
[----:B------:R-:W-:-:S07]  /*e760*/  MOV R5, R14 ;  /* 0x0000000e00057202 */ /* 0x000fce0000000f00 */
[----:B------:R-:W-:Y:S05]  /*e770*/  WARPSYNC.COLLECTIVE R15, `(.L_x_10291) ;  /* 0x000000000f087348 */ /* 0x000fea0003c00000 */
[----:B------:R0:W1:Y:S02]  /*e780*/  SHFL.IDX P6, R14, R13, R12, R11 ;  /* 0x0000000c0d0e7389 */ /* 0x00006400000c000b */
[----:B01----:R-:W-:Y:S01]  /*e790*/  ENDCOLLECTIVE ;  /* 0x000000000000791b */ /* 0x003fe20003800000 */
.L_x_10291:
        /* <DEDUP_REMOVED lines=14> */
.L_x_10292:
[----:B------:R-:W-:Y:S01]  /*e880*/  @!PT LDS RZ, [RZ] ;  /* 0x00000000fffff984 */ /* 0x000fe20000000800 */
[----:B------:R-:W-:Y:S01]  /*e890*/  @!PT LDS RZ, [RZ] ;  /* 0x00000000fffff984 */ /* 0x000fe20000000800 */
[----:B------:R-:W-:Y:S01]  /*e8a0*/  @!PT LDS RZ, [RZ] ;  /* 0x00000000fffff984 */ /* 0x000fe20000000800 */
[----:B------:R0:W-:Y:S04]  /*e8b0*/  @P1 LDGSTS.E.BYPASS.LTC128B.128 [R8+0x18400], desc[UR36][R4.64+0x40], !P3 ;  /* 0x1840004004081fae */ /* 0x0001e8000d901d64 */
[----:B------:R0:W-:Y:S01]  /*e8c0*/  @P1 LDGSTS.E.BYPASS.LTC128B.128 [R8+0x1a400], desc[UR36][R4.64+0x80], !P2 ;  /* 0x1a40008004081fae */ /* 0x0001e2000d101d64 */
[----:B------:R-:W-:Y:S01]  /*e8d0*/  IMAD.MOV.U32 R0, RZ, RZ, R14 ;  /* 0x000000ffff007224 */ /* 0x000fe200078e000e */
[----:B------:R-:W-:Y:S06]  /*e8e0*/  BRA `(.L_x_10293) ;  /* 0xffffffc000f07947 */ /* 0x000fec000383ffff */
.L_x_10225:
[----:B------:R-:W2:Y:S04]  /*e8f0*/  LDL.LU R11, [R1+0x28] ;  /* 0x00002800010b7983 */ /* 0x000ea80000300800 */
[----:B------:R0:W5:Y:S01]  /*e900*/  LDL R9, [R1+0x18] ;  /* 0x0000180001097983 */ /* 0x0001620000100800 */
[----:B------:R-:W-:Y:S02]  /*e910*/  IMAD.MOV.U32 R13, RZ, RZ, R0 ;  /* 0x000000ffff0d7224 */ /* 0x000fe400078e0000 */
[----:B------:R-:W-:Y:S02]  /*e920*/  IMAD.MOV.U32 R12, RZ, RZ, RZ ;  /* 0x000000ffff0c7224 */ /* 0x000fe400078e00ff */
[----:B------:R-:W-:Y:S02]  /*e930*/  IMAD.MOV.U32 R15, RZ, RZ, -0x1 ;  /* 0xffffffffff0f7424 */ /* 0x000fe400078e00ff */
[----:B------:R-:W-:-:S02]  /*e940*/  IMAD R17, R17, 0xc0, R21 ;  /* 0x000000c011117824 */ /* 0x000fc400078e0215 */
[----:B--2---:R-:W-:Y:S01]  /*e950*/  IMAD R2, R11, R10, RZ ;  /* 0x0000000a0b027224 */ /* 0x004fe200078e02ff */
[----:B0-----:R-:W-:-:S07]  /*e960*/  MOV R11, 0x1c1f ;  /* 0x00001c1f000b7802 */ /* 0x001fce0000000f00 */
[----:B-----5:R-:W-:Y:S05]  /*e970*/  WARPSYNC.COLLECTIVE R15, `(.L_x_10294) ;  /* 0x000000000f087348 */ /* 0x020fea0003c00000 */
[----:B------:R0:W1:Y:S02]  /*e980*/  SHFL.IDX P6, R14, R13, R12, R11 ;  /* 0x0000000c0d0e7389 */ /* 0x00006400000c000b */
[----:B01---5:R-:W-:Y:S01]  /*e990*/  ENDCOLLECTIVE ;  /* 0x000000000000791b */ /* 0x023fe20003800000 */
.L_x_10294:
[----:B------:R-:W-:Y:S02]  /*e9a0*/  IMAD.MOV.U32 R13, RZ, RZ, R4 ;  /* 0x000000ffff0d7224 */ /* 0x000fe400078e0004 */
[----:B------:R-:W-:-:S07]  /*e9b0*/  IMAD.MOV.U32 R6, RZ, RZ, R14 ;  /* 0x000000ffff067224 */ /* 0x000fce00078e000e */
[----:B------:R-:W-:Y:S05]  /*e9c0*/  WARPSYNC.COLLECTIVE R15, `(.L_x_10295) ;  /* 0x000000000f087348 */ /* 0x000fea0003c00000 */
[----:B------:R0:W1:Y:S02]  /*e9d0*/  SHFL.IDX P6, R14, R13, R12, R11 ;  /* 0x0000000c0d0e7389 */ /* 0x00006400000c000b */
[----:B01----:R-:W-:Y:S01]  /*e9e0*/  ENDCOLLECTIVE ;  /* 0x000000000000791b */ /* 0x003fe20003800000 */
.L_x_10295:
[----:B------:R-:W-:Y:S01]  /*e9f0*/  ISETP.GE.AND P2, PT, R17, R2, PT ;  /* 0x000000021100720c */ /* 0x000fe20003f46270 */
[----:B------:R-:W-:Y:S01]  /*ea00*/  IMAD.MOV.U32 R13, RZ, RZ, R0 ;  /* 0x000000ffff0d7224 */ /* 0x000fe200078e0000 */
[----:B------:R-:W-:Y:S01]  /*ea10*/  MOV R12, 0x1 ;  /* 0x00000001000c7802 */ /* 0x000fe20000000f00 */
[----:B------:R-:W-:-:S10]  /*ea20*/  IMAD.MOV.U32 R5, RZ, RZ, R14 ;  /* 0x000000ffff057224 */ /* 0x000fd400078e000e */
[----:B------:R-:W-:Y:S05]  /*ea30*/  WARPSYNC.COLLECTIVE R15, `(.L_x_10296) ;  /* 0x000000000f087348 */ /* 0x000fea0003c00000 */
[----:B------:R0:W1:Y:S02]  /*ea40*/  SHFL.IDX P6, R14, R13, R12, R11 ;  /* 0x0000000c0d0e7389 */ /* 0x00006400000c000b */
[----:B01----:R-:W-:Y:S01]  /*ea50*/  ENDCOLLECTIVE ;  /* 0x000000000000791b */ /* 0x003fe20003800000 */
.L_x_10296:
[----:B------:R-:W-:-:S04]  /*ea60*/  @!P2 LEA R5, P4, R20, R5, 0x1 ;  /* 0x000000051405a211 */ /* 0x000fc800078808ff */
[----:B------:R-:W-:-:S05]  /*ea70*/  @!P2 IADD3.X R6, RZ, R6, RZ, P4, !PT ;  /* 0x00000006ff06a210 */ /* 0x000fca00027fe4ff */
[----:B------:R-:W-:Y:S02]  /*ea80*/  @!P2 IMAD.MOV.U32 R7, RZ, RZ, R6 ;  /* 0x000000ffff07a224 */ /* 0x000fe400078e0006 */
[----:B------:R-:W-:Y:S02]  /*ea90*/  @!P2 IMAD.MOV.U32 R6, RZ, RZ, R5 ;  /* 0x000000ffff06a224 */ /* 0x000fe400078e0005 */
[----:B------:R-:W-:-:S03]  /*eaa0*/  IMAD.MOV.U32 R13, RZ, RZ, R4 ;  /* 0x000000ffff0d7224 */ /* 0x000fc600078e0004 */
[----:B------:R-:W-:Y:S01]  /*eab0*/  @!PT LDS RZ, [RZ] ;  /* 0x00000000fffff984 */ /* 0x000fe20000000800 */
[----:B------:R-:W-:Y:S01]  /*eac0*/  @!PT LDS RZ, [RZ] ;  /* 0x00000000fffff984 */ /* 0x000fe20000000800 */
[----:B------:R-:W-:Y:S01]  /*ead0*/  @!PT LDS RZ, [RZ] ;  /* 0x00000000fffff984 */ /* 0x000fe20000000800 */
[----:B------:R-:W-:Y:S04]  /*eae0*/  @!P2 LDGSTS.E.BYPASS.LTC128B.128 [R9+0xc400], desc[UR36][R6.64], !P3 ;  /* 0x0c4000000609afae */ /* 0x000fe8000d901d64 */
[----:B------:R-:W-:Y:S04]  /*eaf0*/  @!P2 LDGSTS.E.BYPASS.LTC128B.128 [R9+0xf400], desc[UR36][R6.64+0x40], !P0 ;  /* 0x0f4000400609afae */ /* 0x000fe8000c101d64 */
[----:B------:R0:W-:Y:S02]  /*eb00*/  @!P2 LDGSTS.E.BYPASS.LTC128B.128 [R9+0x12400], desc[UR36][R6.64+0x80], !P1 ;  /* 0x124000800609afae */ /* 0x0001e4000c901d64 */
[----:B0-----:R-:W-:-:S07]  /*eb10*/  IMAD.MOV.U32 R7, RZ, RZ, R14 ;  /* 0x000000ffff077224 */ /* 0x001fce00078e000e */
[----:B------:R-:W-:Y:S05]  /*eb20*/  WARPSYNC.COLLECTIVE R15, `(.L_x_10297) ;  /* 0x000000000f087348 */ /* 0x000fea0003c00000 */
[----:B------:R0:W1:Y:S02]  /*eb30*/  SHFL.IDX P6, R14, R13, R12, R11 ;  /* 0x0000000c0d0e7389 */ /* 0x00006400000c000b */
[----:B01----:R-:W-:Y:S01]  /*eb40*/  ENDCOLLECTIVE ;  /* 0x000000000000791b */ /* 0x003fe20003800000 */
.L_x_10297:
[----:B------:R-:W-:-:S05]  /*eb50*/  VIADD R5, R17, 0x20 ;  /* 0x0000002011057836 */ /* 0x000fca0000000000 */
[----:B------:R-:W-:Y:S01]  /*eb60*/  ISETP.GE.AND P2, PT, R5, R2, PT ;  /* 0x000000020500720c */ /* 0x000fe20003f46270 */
[----:B------:R-:W-:Y:S02]  /*eb70*/  IMAD.MOV.U32 R13, RZ, RZ, R0 ;  /* 0x000000ffff0d7224 */ /* 0x000fe400078e0000 */
[----:B------:R-:W-:Y:S02]  /*eb80*/  IMAD.MOV.U32 R12, RZ, RZ, 0x2 ;  /* 0x00000002ff0c7424 */ /* 0x000fe400078e00ff */
[----:B------:R-:W-:-:S08]  /*eb90*/  IMAD.MOV.U32 R5, RZ, RZ, R14 ;  /* 0x000000ffff057224 */ /* 0x000fd000078e000e */
[----:B------:R-:W-:Y:S05]  /*eba0*/  WARPSYNC.COLLECTIVE R15, `(.L_x_10298) ;  /* 0x000000000f087348 */ /* 0x000fea0003c00000 */
[----:B------:R0:W1:Y:S02]  /*ebb0*/  SHFL.IDX P6, R14, R13, R12, R11 ;  /* 0x0000000c0d0e7389 */ /* 0x00006400000c000b */
[----:B01----:R-:W-:Y:S01]  /*ebc0*/  ENDCOLLECTIVE ;  /* 0x000000000000791b */ /* 0x003fe20003800000 */
.L_x_10298:
[----:B------:R-:W-:-:S04]  /*ebd0*/  @!P2 LEA R5, P4, R20, R5, 0x1 ;  /* 0x000000051405a211 */ /* 0x000fc800078808ff */
[----:B------:R-:W-:Y:S01]  /*ebe0*/  @!P2 MOV R6, R5 ;  /* 0x000000050006a202 */ /* 0x000fe20000000f00 */
[----:B------:R-:W-:-:S05]  /*ebf0*/  @!P2 IMAD.X R7, RZ, RZ, R7, P4 ;  /* 0x000000ffff07a224 */ /* 0x000fca00020e0607 */
[----:B------:R-:W-:Y:S01]  /*ec00*/  @!PT LDS RZ, [RZ] ;  /* 0x00000000fffff984 */ /* 0x000fe20000000800 */
[----:B------:R-:W-:Y:S01]  /*ec10*/  @!PT LDS RZ, [RZ] ;  /* 0x00000000fffff984 */ /* 0x000fe20000000800 */
[----:B------:R-:W-:Y:S01]  /*ec20*/  @!PT LDS RZ, [RZ] ;  /* 0x00000000fffff984 */ /* 0x000fe20000000800 */
[----:B------:R-:W-:Y:S01]  /*ec30*/  @!P2 LDGSTS.E.BYPASS.LTC128B.128 [R9+0xcc00], desc[UR36][R6.64], !P3 ;  /* 0x0cc000000609afae */ /* 0x000fe2000d901d64 */
[----:B------:R-:W-:-:S03]  /*ec40*/  MOV R13, R4 ;  /* 0x00000004000d7202 */ /* 0x000fc60000000f00 */
[----:B------:R-:W-:Y:S04]  /*ec50*/  @!P2 LDGSTS.E.BYPASS.LTC128B.128 [R9+0xfc00], desc[UR36][R6.64+0x40], !P0 ;  /* 0x0fc000400609afae */ /* 0x000fe8000c101d64 */
[----:B------:R0:W-:Y:S02]  /*ec60*/  @!P2 LDGSTS.E.BYPASS.LTC128B.128 [R9+0x12c00], desc[UR36][R6.64+0x80], !P1 ;  /* 0x12c000800609afae */ /* 0x0001e4000c901d64 */
[----:B0-----:R-:W-:-:S07]  /*ec70*/  IMAD.MOV.U32 R7, RZ, RZ, R14 ;  /* 0x000000ffff077224 */ /* 0x001fce00078e000e */
[----:B------:R-:W-:Y:S05]  /*ec80*/  WARPSYNC.COLLECTIVE R15, `(.L_x_10299) ;  /* 0x000000000f087348 */ /* 0x000fea0003c00000 */
[----:B------:R0:W1:Y:S02]  /*ec90*/  SHFL.IDX P6, R14, R13, R12, R11 ;  /* 0x0000000c0d0e7389 */ /* 0x00006400000c000b */
[----:B01----:R-:W-:Y:S01]  /*eca0*/  ENDCOLLECTIVE ;  /* 0x000000000000791b */ /* 0x003fe20003800000 */
.L_x_10299:
[----:B------:R-:W-:-:S05]  /*ecb0*/  VIADD R5, R17, 0x40 ;  /* 0x0000004011057836 */ /* 0x000fca0000000000 */
[----:B------:R-:W-:Y:S01]  /*ecc0*/  ISETP.GE.AND P2, PT, R5, R2, PT ;  /* 0x000000020500720c */ /* 0x000fe20003f46270 */
[----:B------:R-:W-:Y:S01]  /*ecd0*/  IMAD.MOV.U32 R13, RZ, RZ, R0 ;  /* 0x000000ffff0d7224 */ /* 0x000fe200078e0000 */
[----:B------:R-:W-:Y:S01]  /*ece0*/  MOV R12, 0x3 ;  /* 0x00000003000c7802 */ /* 0x000fe20000000f00 */
[----:B------:R-:W-:-:S10]  /*ecf0*/  IMAD.MOV.U32 R5, RZ, RZ, R14 ;  /* 0x000000ffff057224 */ /* 0x000fd400078e000e */
[----:B------:R-:W-:Y:S05]  /*ed00*/  WARPSYNC.COLLECTIVE R15, `(.L_x_10300) ;  /* 0x000000000f087348 */ /* 0x000fea0003c00000 */
[----:B------:R0:W1:Y:S02]  /*ed10*/  SHFL.IDX P6, R14, R13, R12, R11 ;  /* 0x0000000c0d0e7389 */ /* 0x00006400000c000b */
[----:B01----:R-:W-:Y:S01]  /*ed20*/  ENDCOLLECTIVE ;  /* 0x000000000000791b */ /* 0x003fe20003800000 */
.L_x_10300:
[----:B------:R-:W-:Y:S01]  /*ed30*/  @!P2 LEA R5, P4, R20, R5, 0x1 ;  /* 0x000000051405a211 */ /* 0x000fe200078808ff */
[----:B------:R-:W-:Y:S02]  /*ed40*/  IMAD.MOV.U32 R13, RZ, RZ, R4 ;  /* 0x000000ffff0d7224 */ /* 0x000fe400078e0004 */
[----:B------:R-:W-:-:S10]  /*ed50*/  IMAD.MOV.U32 R0, RZ, RZ, R14 ;  /* 0x000000ffff007224 */ /* 0x000fd400078e000e */
[----:B------:R-:W-:Y:S05]  /*ed60*/  WARPSYNC.COLLECTIVE R15, `(.L_x_10301) ;  /* 0x000000000f087348 */ /* 0x000fea0003c00000 */
[----:B------:R0:W1:Y:S02]  /*ed70*/  SHFL.IDX P6, R14, R13, R12, R11 ;  /* 0x0000000c0d0e7389 */ /* 0x00006400000c000b */
[----:B01----:R-:W-:Y:S01]  /*ed80*/  ENDCOLLECTIVE ;  /* 0x000000000000791b */ /* 0x003fe20003800000 */
.L_x_10301:
[----:B------:R-:W-:Y:S02]  /*ed90*/  @!P2 IMAD.X R7, RZ, RZ, R7, P4 ;  /* 0x000000ffff07a224 */ /* 0x000fe400020e0607 */
[----:B------:R-:W-:Y:S02]  /*eda0*/  @!P2 IMAD.MOV.U32 R6, RZ, RZ, R5 ;  /* 0x000000ffff06a224 */ /* 0x000fe400078e0005 */
[----:B------:R-:W-:-:S03]  /*edb0*/  VIADD R5, R17, 0x60 ;  /* 0x0000006011057836 */ /* 0x000fc60000000000 */
[----:B------:R-:W-:Y:S01]  /*edc0*/  @!PT LDS RZ, [RZ] ;  /* 0x00000000fffff984 */ /* 0x000fe20000000800 */
[----:B------:R-:W-:Y:S01]  /*edd0*/  @!PT LDS RZ, [RZ] ;  /* 0x00000000fffff984 */ /* 0x000fe20000000800 */
[----:B------:R-:W-:Y:S01]  /*ede0*/  @!PT LDS RZ, [RZ] ;  /* 0x00000000fffff984 */ /* 0x000fe20000000800 */
[----:B------:R0:W-:Y:S04]  /*edf0*/  @!P2 LDGSTS.E.BYPASS.LTC128B.128 [R9+0xd400], desc[UR36][R6.64], !P3 ;  /* 0x0d4000000609afae */ /* 0x0001e8000d901d64 */
[----:B------:R0:W-:Y:S04]  /*ee00*/  @!P2 LDGSTS.E.BYPASS.LTC128B.128 [R9+0x10400], desc[UR36][R6.64+0x40], !P0 ;  /* 0x104000400609afae */ /* 0x0001e8000c101d64 */
[----:B------:R0:W-:Y:S01]  /*ee10*/  @!P2 LDGSTS.E.BYPASS.LTC128B.128 [R9+0x13400], desc[UR36][R6.64+0x80], !P1 ;  /* 0x134000800609afae */ /* 0x0001e2000c901d64 */
[----:B------:R-:W-:Y:S01]  /*ee20*/  ISETP.GE.AND P2, PT, R5, R2, PT ;  /* 0x000000020500720c */ /* 0x000fe20003f46270 */
[----:B------:R-:W-:-:S02]  /*ee30*/  IMAD.MOV.U32 R13, RZ, RZ, R3 ;  /* 0x000000ffff0d7224 */ /* 0x000fc400078e0003 */
[----:B------:R-:W-:Y:S02]  /*ee40*/  IMAD.MOV.U32 R12, RZ, RZ, RZ ;  /* 0x000000ffff0c7224 */ /* 0x000fe400078e00ff */
[----:B------:R-:W-:-:S08]  /*ee50*/  IMAD.MOV.U32 R4, RZ, RZ, R14 ;  /* 0x000000ffff047224 */ /* 0x000fd000078e000e */
[----:B0-----:R-:W-:Y:S05]  /*ee60*/  WARPSYNC.COLLECTIVE R15, `(.L_x_10302) ;  /* 0x000000000f087348 */ /* 0x001fea0003c00000 */
[----:B------:R1:W2:Y:S02]  /*ee70*/  SHFL.IDX P6, R14, R13, R12, R11 ;  /* 0x0000000c0d0e7389 */ /* 0x0002a400000c000b */
[----:B012---:R-:W-:Y:S01]  /*ee80*/  ENDCOLLECTIVE ;  /* 0x000000000000791b */ /* 0x007fe20003800000 */
.L_x_10302:
[----:B------:R-:W-:-:S04]  /*ee90*/  @!P2 LEA R4, P4, R20, R4, 0x1 ;  /* 0x000000041404a211 */ /* 0x000fc800078808ff */
[----:B------:R-:W-:-:S05]  /*eea0*/  @!P2 IADD3.X R0, RZ, R0, RZ, P4, !PT ;  /* 0x00000000ff00a210 */ /* 0x000fca00027fe4ff */
[----:B------:R-:W-:Y:S02]  /*eeb0*/  @!P2 IMAD.MOV.U32 R5, RZ, RZ, R0 ;  /* 0x000000ffff05a224 */ /* 0x000fe400078e0000 */
[----:B------:R-:W-:Y:S02]  /*eec0*/  VIADD R0, R17, 0x80 ;  /* 0x0000008011007836 */ /* 0x000fe40000000000 */
[----:B------:R-:W-:Y:S01]  /*eed0*/  IMAD.MOV.U32 R13, RZ, RZ, R8 ;  /* 0x000000ffff0d7224 */ /* 0x000fe200078e0008 */
[----:B------:R-:W-:Y:S01]  /*eee0*/  @!PT LDS RZ, [RZ] ;  /* 0x00000000fffff984 */ /* 0x000fe20000000800 */
[----:B------:R-:W-:Y:S01]  /*eef0*/  @!PT LDS RZ, [RZ] ;  /* 0x00000000fffff984 */ /* 0x000fe20000000800 */
[----:B------:R-:W-:Y:S01]  /*ef00*/  @!PT LDS RZ, [RZ] ;  /* 0x00000000fffff984 */ /* 0x000fe20000000800 */
[----:B------:R0:W-:Y:S04]  /*ef10*/  @!P2 LDGSTS.E.BYPASS.LTC128B.128 [R9+0xdc00], desc[UR36][R4.64], !P3 ;  /* 0x0dc000000409afae */ /* 0x0001e8000d901d64 */
[----:B------:R0:W-:Y:S04]  /*ef20*/  @!P2 LDGSTS.E.BYPASS.LTC128B.128 [R9+0x10c00], desc[UR36][R4.64+0x40], !P0 ;  /* 0x10c000400409afae */ /* 0x0001e8000c101d64 */
[----:B------:R0:W-:Y:S01]  /*ef30*/  @!P2 LDGSTS.E.BYPASS.LTC128B.128 [R9+0x13c00], desc[UR36][R4.64+0x80], !P1 ;  /* 0x13c000800409afae */ /* 0x0001e2000c901d64 */
[----:B------:R-:W-:-:S02]  /*ef40*/  ISETP.GE.AND P2, PT, R0, R2, PT ;  /* 0x000000020000720c */ /* 0x000fc40003f46270 */
[----:B------:R-:W-:-:S11]  /*ef50*/  MOV R0, R14 ;  /* 0x0000000e00007202 */ /* 0x000fd60000000f00 */
[----:B0-----:R-:W-:Y:S05]  /*ef60*/  WARPSYNC.COLLECTIVE R15, `(.L_x_10303) ;  /* 0x000000000f087348 */ /* 0x001fea0003c00000 */
[----:B------:R1:W2:Y:S02]  /*ef70*/  SHFL.IDX P6, R14, R13, R12, R11 ;  /* 0x0000000c0d0e7389 */ /* 0x0002a400000c000b */
[----:B012---:R-:W-:Y:S01]  /*ef80*/  ENDCOLLECTIVE ;  /* 0x000000000000791b */ /* 0x007fe20003800000 */
.L_x_10303:
[----:B------:R-:W-:Y:S01]  /*ef90*/  MOV R13, R3 ;  /* 0x00000003000d7202 */ /* 0x000fe20000000f00 */
[----:B------:R-:W-:Y:S02]  /*efa0*/  IMAD.MOV.U32 R12, RZ, RZ, 0x1 ;  /* 0x00000001ff0c7424 */ /* 0x000fe400078e00ff */
[----:B------:R-:W-:-:S07]  /*efb0*/  IMAD.MOV.U32 R4, RZ, RZ, R14 ;  /* 0x000000ffff047224 */ /* 0x000fce00078e000e */
[----:B------:R-:W-:Y:S05]  /*efc0*/  WARPSYNC.COLLECTIVE R15, `(.L_x_10304) ;  /* 0x000000000f087348 */ /* 0x000fea0003c00000 */
[----:B------:R0:W1:Y:S02]  /*efd0*/  SHFL.IDX P6, R14, R13, R12, R11 ;  /* 0x0000000c0d0e7389 */ /* 0x00006400000c000b */
[----:B01----:R-:W-:Y:S01]  /*efe0*/  ENDCOLLECTIVE ;  /* 0x000000000000791b */ /* 0x003fe20003800000 */
.L_x_10304:
[----:B------:R-:W-:-:S05]  /*eff0*/  @!P2 LEA R4, P4, R20, R4, 0x1 ;  /* 0x000000041404a211 */ /* 0x000fca00078808ff */
[----:B------:R-:W-:-:S04]  /*f000*/  @!P2 IMAD.X R0, RZ, RZ, R0, P4 ;  /* 0x000000ffff00a224 */ /* 0x000fc800020e0600 */
        /* <DEDUP_REMOVED lines=12> */
.L_x_10305:
[----:B------:R-:W-:Y:S01]  /*f0d0*/  IMAD.MOV.U32 R8, RZ, RZ, R14 ;  /* 0x000000ffff087224 */ /* 0x000fe200078e000e */
[----:B------:R-:W-:Y:S06]  /*f0e0*/  BRA `(.L_x_10306) ;  /* 0xffffffc800107947 */ /* 0x000fec000383ffff */
.L_x_10228:
[----:B-1----:R1:W2:Y:S02]  /*f0f0*/  SYNCS.PHASECHK.TRANS64.TRYWAIT P0, [R23+URZ+0x2d820], R0 ;  /* 0x02d82000170075a7 */ /* 0x0022a4000800017f */
[----:B--2---:R-:W-:Y:S05]  /*f100*/  @!P0 NANOSLEEP.SYNCS 0x989680 ;  /* 0x009896800000895d */ /* 0x004fea0003900000 */
[----:B------:R-:W2:Y:S02]  /*f110*/  @!P0 SYNCS.PHASECHK.TRANS64 P0, [R23+URZ+0x2d820], R0 ;  /* 0x02d82000170085a7 */ /* 0x000ea4000800007f */
[----:B--2---:R-:W-:Y:S05]  /*f120*/  @!P0 BRA `(.L_x_10228) ;  /* 0xfffffffc00f08947 */ /* 0x004fea000383ffff */
[----:B------:R-:W-:Y:S05]  /*f130*/  BRA `(.L_x_10307) ;  /* 0xffffffc800787947 */ /* 0x000fea000383ffff */
.L_x_10233:
[----:B0-----:R0:W1:Y:S02]  /*f140*/  SYNCS.PHASECHK.TRANS64.TRYWAIT P0, [R5+URZ+0x2d840], R0 ;  /* 0x02d84000050075a7 */ /* 0x001064000800017f */
[----:B-1----:R-:W-:Y:S05]  /*f150*/  @!P0 NANOSLEEP.SYNCS 0x989680 ;  /* 0x009896800000895d */ /* 0x002fea0003900000 */
[----:B------:R-:W1:Y:S02]  /*f160*/  @!P0 SYNCS.PHASECHK.TRANS64 P0, [R5+URZ+0x2d840], R0 ;  /* 0x02d84000050085a7 */ /* 0x000e64000800007f */
[----:B-1----:R-:W-:Y:S05]  /*f170*/  @!P0 BRA `(.L_x_10233) ;  /* 0xfffffffc00f08947 */ /* 0x002fea000383ffff */
[----:B------:R-:W-:Y:S05]  /*f180*/  BRA `(.L_x_10308) ;  /* 0xffffffcc006c7947 */ /* 0x000fea000383ffff */
.L_x_10234:
        /* <DEDUP_REMOVED lines=8> */
.L_x_10310:
[----:B------:R-:W-:Y:S05]  /*f210*/  BSYNC B1 ;  /* 0x0000000000017941 */ /* 0x000fea0003800000 */
.L_x_10309:
[----:B------:R-:W0:Y:S01]  /*f220*/  S2R R21, SR_TID.X ;  /* 0x0000000000157919 */ /* 0x000e220000002100 */
[----:B------:R-:W-:Y:S01]  /*f230*/  MOV R13, R6 ;  /* 0x00000006000d7202 */ /* 0x000fe20000000f00 */
[----:B------:R-:W-:Y:S01]  /*f240*/  IMAD.MOV.U32 R12, RZ, RZ, RZ ;  /* 0x000000ffff0c7224 */ /* 0x000fe200078e00ff */
[----:B------:R-:W-:Y:S01]  /*f250*/  LOP3.LUT R22, R22, 0xffffff7f, RZ, 0xc0, !PT ;  /* 0xffffff7f16167812 */ /* 0x000fe200078ec0ff */
[----:B------:R-:W-:Y:S02]  /*f260*/  IMAD.MOV.U32 R11, RZ, RZ, 0x1c1f ;  /* 0x00001c1fff0b7424 */ /* 0x000fe400078e00ff */
[----:B------:R-:W-:Y:S01]  /*f270*/  IMAD.MOV.U32 R15, RZ, RZ, -0x1 ;  /* 0xffffffffff0f7424 */ /* 0x000fe200078e00ff */
[----:B------:R-:W-:Y:S01]  /*f280*/  @P1 LOP3.LUT R22, R22, 0x80, RZ, 0xfc, !PT ;  /* 0x0000008016161812 */ /* 0x000fe200078efcff */
[----:B------:R-:W-:Y:S02]  /*f290*/  IMAD.MOV.U32 R3, RZ, RZ, R14 ;  /* 0x000000ffff037224 */ /* 0x000fe400078e000e */
[----:B------:R-:W-:-:S07]  /*f2a0*/  IMAD R4, R4, 0x2, R23 ;  /* 0x0000000204047824 */ /* 0x000fce00078e0217 */
[----:B0-----:R-:W-:Y:S05]  /*f2b0*/  WARPSYNC.COLLECTIVE R15, `(.L_x_10311) ;  /* 0x000000000f087348 */ /* 0x001fea0003c00000 */
[----:B------:R1:W2:Y:S02]  /*f2c0*/  SHFL.IDX P6, R14, R13, R12, R11 ;  /* 0x0000000c0d0e7389 */ /* 0x0002a400000c000b */
[----:B012---:R-:W-:Y:S01]  /*f2d0*/  ENDCOLLECTIVE ;  /* 0x000000000000791b */ /* 0x007fe20003800000 */
.L_x_10311:
[----:B------:R-:W-:Y:S01]  /*f2e0*/  LOP3.LUT P1, RZ, R22, 0x4, RZ, 0xc0, !PT ;  /* 0x0000000416ff7812 */ /* 0x000fe2000782c0ff */
[----:B------:R-:W-:Y:S01]  /*f2f0*/  IMAD.MOV.U32 R13, RZ, RZ, R7 ;  /* 0x000000ffff0d7224 */ /* 0x000fe200078e0007 */
[----:B------:R-:W-:Y:S01]  /*f300*/  MOV R12, 0x1 ;  /* 0x00000001000c7802 */ /* 0x000fe20000000f00 */
[----:B------:R-:W-:Y:S01]  /*f310*/  IMAD.SHL.U32 R21, R21, 0x8, RZ ;  /* 0x0000000815157824 */ /* 0x000fe200078e00ff */
[----:B------:R-:W-:-:S09]  /*f320*/  MOV R2, R14 ;  /* 0x0000000e00027202 */ /* 0x000fd20000000f00 */
[----:B------:R-:W-:Y:S05]  /*f330*/  WARPSYNC.COLLECTIVE R15, `(.L_x_10312) ;  /* 0x000000000f087348 */ /* 0x000fea0003c00000 */
[----:B------:R0:W1:Y:S02]  /*f340*/  SHFL.IDX P6, R14, R13, R12, R11 ;  /* 0x0000000c0d0e7389 */ /* 0x00006400000c000b */
[----:B01----:R-:W-:Y:S01]  /*f350*/  ENDCOLLECTIVE ;  /* 0x000000000000791b */ /* 0x003fe20003800000 */
.L_x_10312:
        /* <DEDUP_REMOVED lines=15> */
.L_x_10313:
[----:B------:R-:W-:Y:S01]  /*f450*/  MOV R13, R7 ;  /* 0x00000007000d7202 */ /* 0x000fe20000000f00 */
[----:B------:R-:W-:Y:S02]  /*f460*/  IMAD.MOV.U32 R12, RZ, RZ, 0x2 ;  /* 0x00000002ff0c7424 */ /* 0x000fe400078e00ff */
[----:B------:R-:W-:-:S07]  /*f470*/  IMAD.MOV.U32 R2, RZ, RZ, R14 ;  /* 0x000000ffff027224 */ /* 0x000fce00078e000e */
[----:B------:R-:W-:Y:S05]  /*f480*/  WARPSYNC.COLLECTIVE R15, `(.L_x_10314) ;  /* 0x000000000f087348 */ /* 0x000fea0003c00000 */
[----:B------:R0:W1:Y:S02]  /*f490*/  SHFL.IDX P6, R14, R13, R12, R11 ;  /* 0x0000000c0d0e7389 */ /* 0x00006400000c000b */
[----:B01----:R-:W-:Y:S01]  /*f4a0*/  ENDCOLLECTIVE ;  /* 0x000000000000791b */ /* 0x003fe20003800000 */
.L_x_10314:
        /* <DEDUP_REMOVED lines=13> */
.L_x_10315:
[----:B------:R-:W-:Y:S02]  /*f580*/  IMAD.MOV.U32 R13, RZ, RZ, R7 ;  /* 0x000000ffff0d7224 */ /* 0x000fe400078e0007 */
[----:B------:R-:W-:Y:S02]  /*f590*/  IMAD.MOV.U32 R12, RZ, RZ, 0x3 ;  /* 0x00000003ff0c7424 */ /* 0x000fe400078e00ff */
[----:B------:R-:W-:-:S07]  /*f5a0*/  IMAD.MOV.U32 R2, RZ, RZ, R14 ;  /* 0x000000ffff027224 */ /* 0x000fce00078e000e */
[----:B------:R-:W-:Y:S05]  /*f5b0*/  WARPSYNC.COLLECTIVE R15, `(.L_x_10316) ;  /* 0x000000000f087348 */ /* 0x000fea0003c00000 */
[----:B------:R0:W1:Y:S02]  /*f5c0*/  SHFL.IDX P6, R14, R13, R12, R11 ;  /* 0x0000000c0d0e7389 */ /* 0x00006400000c000b */
[----:B01----:R-:W-:Y:S01]  /*f5d0*/  ENDCOLLECTIVE ;  /* 0x000000000000791b */ /* 0x003fe20003800000 */
.L_x_10316:
        /* <DEDUP_REMOVED lines=14> */
.L_x_10317:
[----:B------:R-:W-:Y:S01]  /*f6c0*/  MOV R2, R14 ;  /* 0x0000000e00027202 */ /* 0x000fe20000000f00 */
[----:B------:R-:W-:Y:S06]  /*f6d0*/  BRA `(.L_x_10318) ;  /* 0xffffffcc000c7947 */ /* 0x000fec000383ffff */
.L_x_10239:
[----:B-1----:R1:W2:Y:S02]  /*f6e0*/  SYNCS.PHASECHK.TRANS64.TRYWAIT P0, [R5+URZ+0x2d860], R2 ;  /* 0x02d86002050075a7 */ /* 0x0022a4000800017f */
[----:B--2---:R-:W-:Y:S05]  /*f6f0*/  @!P0 NANOSLEEP.SYNCS 0x989680 ;  /* 0x009896800000895d */ /* 0x004fea0003900000 */
[----:B------:R-:W2:Y:S02]  /*f700*/  @!P0 SYNCS.PHASECHK.TRANS64 P0, [R5+URZ+0x2d860], R2 ;  /* 0x02d86002050085a7 */ /* 0x000ea4000800007f */
[----:B--2---:R-:W-:Y:S05]  /*f710*/  @!P0 BRA `(.L_x_10239) ;  /* 0xfffffffc00f08947 */ /* 0x004fea000383ffff */
[----:B------:R-:W-:Y:S05]  /*f720*/  BRA `(.L_x_10319) ;  /* 0xffffffcc00707947 */ /* 0x000fea000383ffff */
.L_x_10240:
        /* <DEDUP_REMOVED lines=8> */
.L_x_10321:
[----:B------:R-:W-:Y:S05]  /*f7b0*/  BSYNC B1 ;  /* 0x0000000000017941 */ /* 0x000fea0003800000 */
.L_x_10320:
        /* <DEDUP_REMOVED lines=9> */
.L_x_10322:
[----:B------:R-:W-:Y:S02]  /*f850*/  IMAD.MOV.U32 R13, RZ, RZ, R25 ;  /* 0x000000ffff0d7224 */ /* 0x000fe400078e0019 */
[----:B------:R-:W-:Y:S01]  /*f860*/  IMAD.MOV.U32 R12, RZ, RZ, 0x1 ;  /* 0x00000001ff0c7424 */ /* 0x000fe200078e00ff */
[----:B------:R-:W-:-:S07]  /*f870*/  MOV R2, R14 ;  /* 0x0000000e00027202 */ /* 0x000fce0000000f00 */
[----:B------:R-:W-:Y:S05]  /*f880*/  WARPSYNC.COLLECTIVE R15, `(.L_x_10323) ;  /* 0x000000000f087348 */ /* 0x000fea0003c00000 */
[----:B------:R0:W1:Y:S02]  /*f890*/  SHFL.IDX P6, R14, R13, R12, R11 ;  /* 0x0000000c0d0e7389 */ /* 0x00006400000c000b */
[----:B01----:R-:W-:Y:S01]  /*f8a0*/  ENDCOLLECTIVE ;  /* 0x000000000000791b */ /* 0x003fe20003800000 */
.L_x_10323:
        /* <DEDUP_REMOVED lines=16> */
.L_x_10324:
[----:B------:R-:W-:Y:S01]  /*f9b0*/  IMAD.MOV.U32 R13, RZ, RZ, R25 ;  /* 0x000000ffff0d7224 */ /* 0x000fe200078e0019 */
[----:B------:R-:W-:Y:S01]  /*f9c0*/  MOV R12, 0x2 ;  /* 0x00000002000c7802 */ /* 0x000fe20000000f00 */
[----:B------:R-:W-:-:S07]  /*f9d0*/  IMAD.MOV.U32 R2, RZ, RZ, R14 ;  /* 0x000000ffff027224 */ /* 0x000fce00078e000e */
[----:B------:R-:W-:Y:S05]  /*f9e0*/  WARPSYNC.COLLECTIVE R15, `(.L_x_10325) ;  /* 0x000000000f087348 */ /* 0x000fea0003c00000 */
[----:B------:R0:W1:Y:S02]  /*f9f0*/  SHFL.IDX P6, R14, R13, R12, R11 ;  /* 0x0000000c0d0e7389 */ /* 0x00006400000c000b */
[----:B01----:R-:W-:Y:S01]  /*fa00*/  ENDCOLLECTIVE ;  /* 0x000000000000791b */ /* 0x003fe20003800000 */
.L_x_10325:
        /* <DEDUP_REMOVED lines=16> */
.L_x_10326:
[----:B------:R-:W-:Y:S01]  /*fb10*/  MOV R13, R25 ;  /* 0x00000019000d7202 */ /* 0x000fe20000000f00 */
[----:B------:R-:W-:Y:S02]  /*fb20*/  IMAD.MOV.U32 R12, RZ, RZ, 0x3 ;  /* 0x00000003ff0c7424 */ /* 0x000fe400078e00ff */
[----:B------:R-:W-:-:S07]  /*fb30*/  IMAD.MOV.U32 R2, RZ, RZ, R14 ;  /* 0x000000ffff027224 */ /* 0x000fce00078e000e */
[----:B------:R-:W-:Y:S05]  /*fb40*/  WARPSYNC.COLLECTIVE R15, `(.L_x_10327) ;  /* 0x000000000f087348 */ /* 0x000fea0003c00000 */
[----:B------:R0:W1:Y:S02]  /*fb50*/  SHFL.IDX P6, R14, R13, R12, R11 ;  /* 0x0000000c0d0e7389 */ /* 0x00006400000c000b */
[----:B01----:R-:W-:Y:S01]  /*fb60*/  ENDCOLLECTIVE ;  /* 0x000000000000791b */ /* 0x003fe20003800000 */
.L_x_10327:
        /* <DEDUP_REMOVED lines=13> */
.L_x_10328:
[----:B------:R-:W-:Y:S01]  /*fc40*/  @!PT LDS RZ, [RZ] ;  /* 0x00000000fffff984 */ /* 0x000fe20000000800 */
[----:B------:R-:W-:Y:S01]  /*fc50*/  @!PT LDS RZ, [RZ] ;  /* 0x00000000fffff984 */ /* 0x000fe20000000800 */
[----:B------:R-:W-:Y:S01]  /*fc60*/  @!PT LDS RZ, [RZ] ;  /* 0x00000000fffff984 */ /* 0x000fe20000000800 */
[----:B------:R-:W-:Y:S01]  /*fc70*/  LDGSTS.E.BYPASS.LTC128B.128 [R4+0x3400], desc[UR36][R2.64+0x40], !P0 ;  /* 0x0340004002047fae */ /* 0x000fe2000c101d64 */
[----:B------:R-:W-:-:S13]  /*fc80*/  ISETP.LT.OR P0, PT, R6, 0x41, P1 ;  /* 0x000000410600780c */ /* 0x000fda0000f01670 */
[----:B------:R0:W-:Y:S02]  /*fc90*/  LDGSTS.E.BYPASS.LTC128B.128 [R4+0x5400], desc[UR36][R2.64+0x80], !P0 ;  /* 0x0540008002047fae */ /* 0x0001e4000c101d64 */
[----:B0-----:R-:W-:Y:S01]  /*fca0*/  MOV R2, R14 ;  /* 0x0000000e00027202 */ /* 0x001fe20000000f00 */
[----:B------:R-:W-:Y:S06]  /*fcb0*/  BRA `(.L_x_10329) ;  /* 0xffffffc800d47947 */ /* 0x000fec000383ffff */
.L_x_10248:
[----:B-1----:R1:W2:Y:S02]  /*fcc0*/  SYNCS.PHASECHK.TRANS64.TRYWAIT P0, [R0+URZ+0x2d860], R3 ;  /* 0x02d86003000075a7 */ /* 0x0022a4000800017f */
[----:B--2---:R-:W-:Y:S05]  /*fcd0*/  @!P0 NANOSLEEP.SYNCS 0x989680 ;  /* 0x009896800000895d */ /* 0x004fea0003900000 */
[----:B------:R-:W2:Y:S02]  /*fce0*/  @!P0 SYNCS.PHASECHK.TRANS64 P0, [R0+URZ+0x2d860], R3 ;  /* 0x02d86003000085a7 */ /* 0x000ea4000800007f */
[----:B--2---:R-:W-:Y:S05]  /*fcf0*/  @!P0 BRA `(.L_x_10248) ;  /* 0xfffffffc00f08947 */ /* 0x004fea000383ffff */
[----:B------:R-:W-:Y:S05]  /*fd00*/  BRA `(.L_x_10330) ;  /* 0xffffffd000047947 */ /* 0x000fea000383ffff */
.L_x_10249:
        /* <DEDUP_REMOVED lines=8> */
.L_x_10332:
[----:B------:R-:W-:Y:S05]  /*fd90*/  BSYNC B0 ;  /* 0x0000000000007941 */ /* 0x000fea0003800000 */
.L_x_10331:
[----:B------:R-:W0:Y:S01]  /*fda0*/  S2R R2, SR_TID.X ;  /* 0x0000000000027919 */ /* 0x000e220000002100 */
[----:B------:R-:W-:Y:S01]  /*fdb0*/  IMAD.MOV.U32 R13, RZ, RZ, R24 ;  /* 0x000000ffff0d7224 */ /* 0x000fe200078e0018 */
[----:B------:R-:W-:Y:S01]  /*fdc0*/  MOV R11, 0x1c1f ;  /* 0x00001c1f000b7802 */ /* 0x000fe20000000f00 */
[----:B------:R-:W-:Y:S02]  /*fdd0*/  IMAD.MOV.U32 R12, RZ, RZ, RZ ;  /* 0x000000ffff0c7224 */ /* 0x000fe400078e00ff */
[----:B------:R-:W-:Y:S02]  /*fde0*/  IMAD.MOV.U32 R15, RZ, RZ, -0x1 ;  /* 0xffffffffff0f7424 */ /* 0x000fe400078e00ff */
[----:B------:R-:W-:Y:S02]  /*fdf0*/  IMAD.MOV.U32 R3, RZ, RZ, R14 ;  /* 0x000000ffff037224 */ /* 0x000fe400078e000e */
[----:B------:R-:W-:-:S07]  /*fe00*/  IMAD R4, R4, 0x2, R23 ;  /* 0x0000000204047824 */ /* 0x000fce00078e0217 */
[----:B0-----:R-:W-:Y:S05]  /*fe10*/  WARPSYNC.COLLECTIVE R15, `(.L_x_10333) ;  /* 0x000000000f087348 */ /* 0x001fea0003c00000 */
[----:B------:R1:W2:Y:S02]  /*fe20*/  SHFL.IDX P6, R14, R13, R12, R11 ;  /* 0x0000000c0d0e7389 */ /* 0x0002a400000c000b */
[----:B012---:R-:W-:Y:S01]  /*fe30*/  ENDCOLLECTIVE ;  /* 0x000000000000791b */ /* 0x007fe20003800000 */
.L_x_10333:
[----:B------:R-:W-:Y:S01]  /*fe40*/  ULDC UR4, c[0x0][0x2f4] ;  /* 0x0000bd0000047ab9 */ /* 0x000fe20000000800 */
[----:B------:R-:W-:Y:S02]  /*fe50*/  IMAD.MOV.U32 R13, RZ, RZ, R25 ;  /* 0x000000ffff0d7224 */ /* 0x000fe400078e0019 */
[----:B------:R-:W-:Y:S02]  /*fe60*/  IMAD.MOV.U32 R12, RZ, RZ, 0x1 ;  /* 0x00000001ff0c7424 */ /* 0x000fe400078e00ff */
[----:B------:R-:W-:-:S05]  /*fe70*/  IMAD.SHL.U32 R7, R2, 0x8, RZ ;  /* 0x0000000802077824 */ /* 0x000fca00078e00ff */
[----:B------:R-:W-:-:S04]  /*fe80*/  LOP3.LUT R7, R7, 0x18, RZ, 0xc0, !PT ;  /* 0x0000001807077812 */ /* 0x000fc800078ec0ff */
[C---:B------:R-:W-:Y:S01]  /*fe90*/  ISETP.GE.AND P2, PT, R7.reuse, UR4, PT ;  /* 0x0000000407007c0c */ /* 0x040fe2000bf46270 */
[C---:B------:R-:W-:Y:S01]  /*fea0*/  IMAD.SHL.U32 R5, R7.reuse, 0x2, RZ ;  /* 0x0000000207057824 */ /* 0x040fe200078e00ff */
[C---:B------:R-:W-:Y:S02]  /*feb0*/  LOP3.LUT R8, R7.reuse, 0x20, RZ, 0xfc, !PT ;  /* 0x0000002007087812 */ /* 0x040fe400078efcff */
[----:B------:R-:W-:Y:S02]  /*fec0*/  LOP3.LUT R7, R7, 0x40, RZ, 0xfc, !PT ;  /* 0x0000004007077812 */ /* 0x000fe400078efcff */
[----:B------:R-:W-:Y:S02]  /*fed0*/  IADD3 R2, P0, R14, R5, RZ ;  /* 0x000000050e027210 */ /* 0x000fe40007f1e0ff */
[----:B------:R-:W-:Y:S02]  /*fee0*/  ISETP.LT.OR P3, PT, R6, 0x1, P2 ;  /* 0x000000010600780c */ /* 0x000fe40001761670 */
[----:B------:R-:W-:-:S02]  /*fef0*/  IADD3.X R3, RZ, R3, RZ, P0, !PT ;  /* 0x00000003ff037210 */ /* 0x000fc400007fe4ff */
[----:B------:R-:W-:Y:S02]  /*ff00*/  ISETP.GE.AND P1, PT, R8, UR4, PT ;  /* 0x0000000408007c0c */ /* 0x000fe4000bf26270 */
[----:B------:R-:W-:-:S13]  /*ff10*/  ISETP.GE.AND P0, PT, R7, UR4, PT ;  /* 0x0000000407007c0c */ /* 0x000fda000bf06270 */
[----:B------:R-:W-:Y:S05]  /*ff20*/  WARPSYNC.COLLECTIVE R15, `(.L_x_10334) ;  /* 0x000000000f087348 */ /* 0x000fea0003c00000 */
[----:B------:R0:W1:Y:S02]  /*ff30*/  SHFL.IDX P6, R14, R13, R12, R11 ;  /* 0x0000000c0d0e7389 */ /* 0x00006400000c000b */
[----:B01----:R-:W-:Y:S01]  /*ff40*/  ENDCOLLECTIVE ;  /* 0x000000000000791b */ /* 0x003fe20003800000 */
.L_x_10334:
[C---:B------:R-:W-:Y:S01]  /*ff50*/  ISETP.LT.OR P4, PT, R6.reuse, 0x1, P1 ;  /* 0x000000010600780c */ /* 0x040fe20000f81670 */
[----:B------:R-:W-:Y:S01]  /*ff60*/  @!PT LDS RZ, [RZ] ;  /* 0x00000000fffff984 */ /* 0x000fe20000000800 */
[----:B------:R-:W-:Y:S01]  /*ff70*/  @!PT LDS RZ, [RZ] ;  /* 0x00000000fffff984 */ /* 0x000fe20000000800 */
[----:B------:R-:W-:Y:S01]  /*ff80*/  @!PT LDS RZ, [RZ] ;  /* 0x00000000fffff984 */ /* 0x000fe20000000800 */
[----:B------:R-:W-:Y:S01]  /*ff90*/  LDGSTS.E.BYPASS.LTC128B.128 [R4+0x400], desc[UR36][R2.64], !P3 ;  /* 0x0040000002047fae */ /* 0x000fe2000d901d64 */
[----:B------:R-:W-:Y:S01]  /*ffa0*/  ISETP.LT.OR P3, PT, R6, 0x1, P0 ;  /* 0x000000010600780c */ /* 0x000fe20000761670 */
[----:B------:R-:W-:-:S10]  /*ffb0*/  IMAD.MOV.U32 R13, RZ, RZ, R24 ;  /* 0x000000ffff0d7224 */ /* 0x000fd400078e0018 */
[----:B------:R-:W-:Y:S04]  /*ffc0*/  LDGSTS.E.BYPASS.LTC128B.128 [R4+0x2400], desc[UR36][R2.64+0x40], !P4 ;  /* 0x0240004002047fae */ /* 0x000fe8000e101d64 */
[----:B------:R0:W-:Y:S01]  /*ffd0*/  LDGSTS.E.BYPASS.LTC128B.128 [R4+0x4400], desc[UR36][R2.64+0x80], !P3 ;  /* 0x0440008002047fae */ /* 0x0001e2000d901d64 */
[----:B------:R-:W-:Y:S02]  /*ffe0*/  ISETP.LT.OR P3, PT, R6, 0x21, P2 ;  /* 0x000000210600780c */ /* 0x000fe40001761670 */
[----:B0-----:R-:W-:-:S11]  /*fff0*/  MOV R3, R14 ;  /* 0x0000000e00037202 */ /* 0x001fd60000000f00 */
[----:B------:R-:W-:Y:S05]  /*10000*/  WARPSYNC.COLLECTIVE R15, `(.L_x_10335) ;  /* 0x000000000f087348 */ /* 0x000fea0003c00000 */
[----:B------:R0:W1:Y:S02]  /*10010*/  SHFL.IDX P6, R14, R13, R12, R11 ;  /* 0x0000000c0d0e7389 */ /* 0x00006400000c000b */
[----:B01----:R-:W-:Y:S01]  /*10020*/  ENDCOLLECTIVE ;  /* 0x000000000000791b */ /* 0x003fe20003800000 */
.L_x_10335:
[----:B------:R-:W-:Y:S01]  /*10030*/  IMAD.MOV.U32 R13, RZ, RZ, R25 ;  /* 0x000000ffff0d7224 */ /* 0x000fe200078e0019 */
[----:B------:R-:W-:Y:S02]  /*10040*/  MOV R12, 0x2 ;  /* 0x00000002000c7802 */ /* 0x000fe40000000f00 */
[----:B------:R-:W-:-:S13]  /*10050*/  IADD3 R2, P4, R14, R5, RZ ;  /* 0x000000050e027210 */ /* 0x000fda0007f9e0ff */
[----:B------:R-:W-:Y:S05]  /*10060*/  WARPSYNC.COLLECTIVE R15, `(.L_x_10336) ;  /* 0x000000000f087348 */ /* 0x000fea0003c00000 */
[----:B------:R0:W1:Y:S02]  /*10070*/  SHFL.IDX P6, R14, R13, R12, R11 ;  /* 0x0000000c0d0e7389 */ /* 0x00006400000c000b */
[----:B01----:R-:W-:Y:S01]  /*10080*/  ENDCOLLECTIVE ;  /* 0x000000000000791b */ /* 0x003fe20003800000 */
.L_x_10336:
[----:B------:R-:W-:Y:S01]  /*10090*/  IMAD.X R3, RZ, RZ, R3, P4 ;  /* 0x000000ffff037224 */ /* 0x000fe200020e0603 */
[----:B------:R-:W-:-:S04]  /*100a0*/  ISETP.LT.OR P4, PT, R6, 0x21, P1 ;  /* 0x000000210600780c */ /* 0x000fc80000f81670 */
[----:B------:R-:W-:Y:S01]  /*100b0*/  @!PT LDS RZ, [RZ] ;  /* 0x00000000fffff984 */ /* 0x000fe20000000800 */
[----:B------:R-:W-:Y:S01]  /*100c0*/  @!PT LDS RZ, [RZ] ;  /* 0x00000000fffff984 */ /* 0x000fe20000000800 */
[----:B------:R-:W-:Y:S01]  /*100d0*/  @!PT LDS RZ, [RZ] ;  /* 0x00000000fffff984 */ /* 0x000fe20000000800 */
[----:B------:R-:W-:Y:S01]  /*100e0*/  LDGSTS.E.BYPASS.LTC128B.128 [R4+0xc00], desc[UR36][R2.64], !P3 ;  /* 0x00c0000002047fae */ /* 0x000fe2000d901d64 */
[----:B------:R-:W-:Y:S01]  /*100f0*/  ISETP.LT.OR P3, PT, R6, 0x21, P0 ;  /* 0x000000210600780c */ /* 0x000fe20000761670 */
[----:B------:R-:W-:-:S07]  /*10100*/  IMAD.MOV.U32 R13, RZ, RZ, R24 ;  /* 0x000000ffff0d7224 */ /* 0x000fce00078e0018 */
[----:B------:R-:W-:Y:S05]  /*10110*/  LDGSTS.E.BYPASS.LTC128B.128 [R4+0x2c00], desc[UR36][R2.64+0x40], !P4 ;  /* 0x02c0004002047fae */ /* 0x000fea000e101d64 */
[----:B------:R0:W-:Y:S01]  /*10120*/  LDGSTS.E.BYPASS.LTC128B.128 [R4+0x4c00], desc[UR36][R2.64+0x80], !P3 ;  /* 0x04c0008002047fae */ /* 0x0001e2000d901d64 */
[----:B------:R-:W-:Y:S01]  /*10130*/  ISETP.LT.OR P3, PT, R6, 0x41, P2 ;  /* 0x000000410600780c */ /* 0x000fe20001761670 */
[----:B0-----:R-:W-:-:S12]  /*10140*/  IMAD.MOV.U32 R3, RZ, RZ, R14 ;  /* 0x000000ffff037224 */ /* 0x001fd800078e000e */
[----:B------:R-:W-:Y:S05]  /*10150*/  WARPSYNC.COLLECTIVE R15, `(.L_x_10337) ;  /* 0x000000000f087348 */ /* 0x000fea0003c00000 */
[----:B------:R0:W1:Y:S02]  /*10160*/  SHFL.IDX P6, R14, R13, R12, R11 ;  /* 0x0000000c0d0e7389 */ /* 0x00006400000c000b */
[----:B01----:R-:W-:Y:S01]  /*10170*/  ENDCOLLECTIVE ;  /* 0x000000000000791b */ /* 0x003fe20003800000 */
.L_x_10337:
[----:B------:R-:W-:Y:S01]  /*10180*/  MOV R13, R25 ;  /* 0x00000019000d7202 */ /* 0x000fe20000000f00 */
[----:B------:R-:W-:Y:S01]  /*10190*/  IMAD.MOV.U32 R12, RZ, RZ, 0x3 ;  /* 0x00000003ff0c7424 */ /* 0x000fe200078e00ff */
[----:B------:R-:W-:-:S13]  /*101a0*/  IADD3 R2, P4, R14, R5, RZ ;  /* 0x000000050e027210 */ /* 0x000fda0007f9e0ff */
[----:B------:R-:W-:Y:S05]  /*101b0*/  WARPSYNC.COLLECTIVE R15, `(.L_x_10338) ;  /* 0x000000000f087348 */ /* 0x000fea0003c00000 */
[----:B------:R0:W1:Y:S02]  /*101c0*/  SHFL.IDX P6, R14, R13, R12, R11 ;  /* 0x0000000c0d0e7389 */ /* 0x00006400000c000b */
[----:B01----:R-:W-:Y:S01]  /*101d0*/  ENDCOLLECTIVE ;  /* 0x000000000000791b */ /* 0x003fe20003800000 */
.L_x_10338:
        /* <DEDUP_REMOVED lines=14> */
.L_x_10339:
[----:B------:R-:W-:Y:S05]  /*102c0*/  BRA `(.L_x_10340) ;  /* 0xffffffcc00787947 */ /* 0x000fea000383ffff */
.L_x_10254:
        /* <DEDUP_REMOVED lines=8> */
.L_x_10342:
[----:B------:R-:W-:Y:S05]  /*10350*/  BSYNC B0 ;  /* 0x0000000000007941 */ /* 0x000fea0003800000 */
.L_x_10341:
        /* <DEDUP_REMOVED lines=9> */
.L_x_10343:
[----:B------:R-:W-:Y:S02]  /*103f0*/  ULDC UR4, c[0x0][0xc3c] ;  /* 0x00030f0000047ab9 */ /* 0x000fe40000000800 */
[----:B------:R-:W-:-:S13]  /*10400*/  ISETP.GE.OR P1, PT, R5, UR4, !P0 ;  /* 0x0000000405007c0c */ /* 0x000fda000c726670 */
[----:B------:R-:W0:Y:S01]  /*10410*/  @!P1 LDC.64 R2, c[0x0][0xc80] ;  /* 0x00032000ff029b82 */ /* 0x000e220000000a00 */
[----:B------:R-:W-:Y:S02]  /*10420*/  IMAD.MOV.U32 R11, RZ, RZ, RZ ;  /* 0x000000ffff0b7224 */ /* 0x000fe400078e00ff */
[----:B------:R-:W-:Y:S02]  /*10430*/  IMAD.MOV.U32 R4, RZ, RZ, R14 ;  /* 0x000000ffff047224 */ /* 0x000fe400078e000e */
[----:B0-----:R-:W-:-:S06]  /*10440*/  @!P1 IMAD.WIDE R2, R5, 0x4, R2 ;  /* 0x0000000405029825 */ /* 0x001fcc00078e0202 */
[----:B------:R0:W2:Y:S01]  /*10450*/  @!P1 LDG.E R3, desc[UR36][R2.64] ;  /* 0x0000002402039981 */ /* 0x0000a2000c1e1900 */
[C---:B------:R-:W-:Y:S02]  /*10460*/  ISETP.GE.U32.AND P2, PT, R8.reuse, 0x2, PT ;  /* 0x000000020800780c */ /* 0x040fe40003f46070 */
[C---:B------:R-:W-:Y:S02]  /*10470*/  ISETP.GE.U32.AND P3, PT, R8.reuse, 0x4, PT ;  /* 0x000000040800780c */ /* 0x040fe40003f66070 */
[C---:B------:R-:W-:Y:S02]  /*10480*/  ISETP.GE.U32.AND P4, PT, R8.reuse, 0x8, PT ;  /* 0x000000080800780c */ /* 0x040fe40003f86070 */
[C---:B------:R-:W-:Y:S01]  /*10490*/  ISETP.GE.U32.AND P5, PT, R8.reuse, 0x10, PT ;  /* 0x000000100800780c */ /* 0x040fe20003fa6070 */
[----:B0-----:R-:W-:Y:S01]  /*104a0*/  IMAD.MOV.U32 R2, RZ, RZ, RZ ;  /* 0x000000ffff027224 */ /* 0x001fe200078e00ff */
[----:B--2---:R-:W-:Y:S02]  /*104b0*/  @!P1 MOV R2, R3 ;  /* 0x0000000300029202 */ /* 0x004fe40000000f00 */
[----:B------:R-:W-:-:S03]  /*104c0*/  ISETP.NE.AND P1, PT, R8, RZ, PT ;  /* 0x000000ff0800720c */ /* 0x000fc60003f25270 */
[----:B------:R-:W-:-:S10]  /*104d0*/  IMAD.MOV.U32 R13, RZ, RZ, R2 ;  /* 0x000000ffff0d7224 */ /* 0x000fd400078e0002 */
[----:B------:R-:W-:Y:S05]  /*104e0*/  WARPSYNC.COLLECTIVE R15, `(.L_x_10344) ;  /* 0x000000000f087348 */ /* 0x000fea0003c00000 */
[----:B------:R0:W1:Y:S02]  /*104f0*/  SHFL.UP P6, R14, R13, R12, R11 ;  /* 0x0400000c0d0e7389 */ /* 0x00006400000c000b */
[----:B01----:R-:W-:Y:S01]  /*10500*/  ENDCOLLECTIVE ;  /* 0x000000000000791b */ /* 0x003fe20003800000 */
.L_x_10344:
[----:B------:R-:W-:Y:S01]  /*10510*/  IMAD.MOV.U32 R12, RZ, RZ, 0x2 ;  /* 0x00000002ff0c7424 */ /* 0x000fe200078e00ff */
[----:B------:R-:W-:-:S05]  /*10520*/  SEL R5, R14, RZ, P1 ;  /* 0x000000ff0e057207 */ /* 0x000fca0000800000 */
[----:B------:R-:W-:-:S05]  /*10530*/  IMAD.IADD R5, R2, 0x1, R5 ;  /* 0x0000000102057824 */ /* 0x000fca00078e0205 */
[----:B------:R-:W-:-:S07]  /*10540*/  MOV R13, R5 ;  /* 0x00000005000d7202 */ /* 0x000fce0000000f00 */
[----:B------:R-:W-:Y:S05]  /*10550*/  WARPSYNC.COLLECTIVE R15, `(.L_x_10345) ;  /* 0x000000000f087348 */ /* 0x000fea0003c00000 */
[----:B------:R0:W1:Y:S02]  /*10560*/  SHFL.UP P6, R14, R13, R12, R11 ;  /* 0x0400000c0d0e7389 */ /* 0x00006400000c000b */
[----:B01----:R-:W-:Y:S01]  /*10570*/  ENDCOLLECTIVE ;  /* 0x000000000000791b */ /* 0x003fe20003800000 */
.L_x_10345:
[----:B------:R-:W-:Y:S02]  /*10580*/  MOV R12, 0x4 ;  /* 0x00000004000c7802 */ /* 0x000fe40000000f00 */
[----:B------:R-:W-:-:S05]  /*10590*/  SEL R6, R14, RZ, P2 ;  /* 0x000000ff0e067207 */ /* 0x000fca0001000000 */
[----:B------:R-:W-:-:S04]  /*105a0*/  IMAD.IADD R6, R5, 0x1, R6 ;  /* 0x0000000105067824 */ /* 0x000fc800078e0206 */
[----:B------:R-:W-:-:S07]  /*105b0*/  IMAD.MOV.U32 R13, RZ, RZ, R6 ;  /* 0x000000ffff0d7224 */ /* 0x000fce00078e0006 */
[----:B------:R-:W-:Y:S05]  /*105c0*/  WARPSYNC.COLLECTIVE R15, `(.L_x_10346) ;  /* 0x000000000f087348 */ /* 0x000fea0003c00000 */
[----:B------:R0:W1:Y:S02]  /*105d0*/  SHFL.UP P6, R14, R13, R12, R11 ;  /* 0x0400000c0d0e7389 */ /* 0x00006400000c000b */
[----:B01----:R-:W-:Y:S01]  /*105e0*/  ENDCOLLECTIVE ;  /* 0x000000000000791b */ /* 0x003fe20003800000 */
.L_x_10346:
[----:B------:R-:W-:Y:S01]  /*105f0*/  IMAD.MOV.U32 R12, RZ, RZ, 0x8 ;  /* 0x00000008ff0c7424 */ /* 0x000fe200078e00ff */
[----:B------:R-:W-:-:S05]  /*10600*/  SEL R7, R14, RZ, P3 ;  /* 0x000000ff0e077207 */ /* 0x000fca0001800000 */
[----:B------:R-:W-:-:S04]  /*10610*/  IMAD.IADD R7, R6, 0x1, R7 ;  /* 0x0000000106077824 */ /* 0x000fc800078e0207 */
[----:B------:R-:W-:-:S07]  /*10620*/  IMAD.MOV.U32 R13, RZ, RZ, R7 ;  /* 0x000000ffff0d7224 */ /* 0x000fce00078e0007 */
[----:B------:R-:W-:Y:S05]  /*10630*/  WARPSYNC.COLLECTIVE R15, `(.L_x_10347) ;  /* 0x000000000f087348 */ /* 0x000fea0003c00000 */
[----:B------:R0:W1:Y:S02]  /*10640*/  SHFL.UP P6, R14, R13, R12, R11 ;  /* 0x0400000c0d0e7389 */ /* 0x00006400000c000b */
[----:B01----:R-:W-:Y:S01]  /*10650*/  ENDCOLLECTIVE ;  /* 0x000000000000791b */ /* 0x003fe20003800000 */
.L_x_10347:
[----:B------:R-:W-:Y:S01]  /*10660*/  IMAD.MOV.U32 R12, RZ, RZ, 0x10 ;  /* 0x00000010ff0c7424 */ /* 0x000fe200078e00ff */
[----:B------:R-:W-:-:S04]  /*10670*/  SEL R14, R14, RZ, P4 ;  /* 0x000000ff0e0e7207 */ /* 0x000fc80002000000 */
[----:B------:R-:W-:-:S05]  /*10680*/  IADD3 R5, R7, R14, RZ ;  /* 0x0000000e07057210 */ /* 0x000fca0007ffe0ff */
[----:B------:R-:W-:-:S07]  /*10690*/  IMAD.MOV.U32 R13, RZ, RZ, R5 ;  /* 0x000000ffff0d7224 */ /* 0x000fce00078e0005 */
[----:B------:R-:W-:Y:S05]  /*106a0*/  WARPSYNC.COLLECTIVE R15, `(.L_x_10348) ;  /* 0x000000000f087348 */ /* 0x000fea0003c00000 */
[----:B------:R0:W1:Y:S02]  /*106b0*/  SHFL.UP P6, R14, R13, R12, R11 ;  /* 0x0400000c0d0e7389 */ /* 0x00006400000c000b */
[----:B01----:R-:W-:Y:S01]  /*106c0*/  ENDCOLLECTIVE ;  /* 0x000000000000791b */ /* 0x003fe20003800000 */
.L_x_10348:
        /* <DEDUP_REMOVED lines=8> */
.L_x_10349:
[----:B------:R-:W-:Y:S05]  /*10750*/  BRA `(.L_x_10350) ;  /* 0xffffffcc008c7947 */ /* 0x000fea000383ffff */
.L_x_10259:
        /* <DEDUP_REMOVED lines=8> */
.L_x_10352:
[----:B------:R-:W-:Y:S05]  /*107e0*/  BSYNC B0 ;  /* 0x0000000000007941 */ /* 0x000fea0003800000 */
.L_x_10351:
        /* <DEDUP_REMOVED lines=8> */
.L_x_10353:
[----:B------:R-:W-:Y:S01]  /*10870*/  IMAD.MOV.U32 R12, RZ, RZ, 0x4 ;  /* 0x00000004ff0c7424 */ /* 0x000fe200078e00ff */
[----:B------:R-:W-:-:S05]  /*10880*/  SEL R14, R14, RZ, P2 ;  /* 0x000000ff0e0e7207 */ /* 0x000fca0001000000 */
[----:B------:R-:W-:-:S05]  /*10890*/  IMAD.IADD R3, R13, 0x1, R14 ;  /* 0x000000010d037824 */ /* 0x000fca00078e020e */
[----:B------:R-:W-:-:S07]  /*108a0*/  MOV R13, R3 ;  /* 0x00000003000d7202 */ /* 0x000fce0000000f00 */
[----:B------:R-:W-:Y:S05]  /*108b0*/  WARPSYNC.COLLECTIVE R15, `(.L_x_10354) ;  /* 0x000000000f087348 */ /* 0x000fea0003c00000 */
[----:B------:R0:W1:Y:S02]  /*108c0*/  SHFL.UP P6, R14, R13, R12, R11 ;  /* 0x0400000c0d0e7389 */ /* 0x00006400000c000b */
[----:B01----:R-:W-:Y:S01]  /*108d0*/  ENDCOLLECTIVE ;  /* 0x000000000000791b */ /* 0x003fe20003800000 */
.L_x_10354:
[----:B------:R-:W-:Y:S02]  /*108e0*/  MOV R12, 0x8 ;  /* 0x00000008000c7802 */ /* 0x000fe40000000f00 */
[----:B------:R-:W-:-:S05]  /*108f0*/  SEL R14, R14, RZ, P3 ;  /* 0x000000ff0e0e7207 */ /* 0x000fca0001800000 */
[----:B------:R-:W-:-:S04]  /*10900*/  IMAD.IADD R5, R3, 0x1, R14 ;  /* 0x0000000103057824 */ /* 0x000fc800078e020e */
[----:B------:R-:W-:-:S07]  /*10910*/  IMAD.MOV.U32 R13, RZ, RZ, R5 ;  /* 0x000000ffff0d7224 */ /* 0x000fce00078e0005 */
[----:B------:R-:W-:Y:S05]  /*10920*/  WARPSYNC.COLLECTIVE R15, `(.L_x_10355) ;  /* 0x000000000f087348 */ /* 0x000fea0003c00000 */
[----:B------:R0:W1:Y:S02]  /*10930*/  SHFL.UP P6, R14, R13, R12, R11 ;  /* 0x0400000c0d0e7389 */ /* 0x00006400000c000b */
[----:B01----:R-:W-:Y:S01]  /*10940*/  ENDCOLLECTIVE ;  /* 0x000000000000791b */ /* 0x003fe20003800000 */
.L_x_10355:
[----:B------:R-:W-:Y:S01]  /*10950*/  IMAD.MOV.U32 R12, RZ, RZ, 0x10 ;  /* 0x00000010ff0c7424 */ /* 0x000fe200078e00ff */
[----:B------:R-:W-:-:S05]  /*10960*/  SEL R6, R14, RZ, P4 ;  /* 0x000000ff0e067207 */ /* 0x000fca0002000000 */
[----:B------:R-:W-:-:S04]  /*10970*/  IMAD.IADD R6, R5, 0x1, R6 ;  /* 0x0000000105067824 */ /* 0x000fc800078e0206 */
[----:B------:R-:W-:-:S07]  /*10980*/  IMAD.MOV.U32 R13, RZ, RZ, R6 ;  /* 0x000000ffff0d7224 */ /* 0x000fce00078e0006 */
[----:B------:R-:W-:Y:S05]  /*10990*/  WARPSYNC.COLLECTIVE R15, `(.L_x_10356) ;  /* 0x000000000f087348 */ /* 0x000fea0003c00000 */
[----:B------:R0:W1:Y:S02]  /*109a0*/  SHFL.UP P6, R14, R13, R12, R11 ;  /* 0x0400000c0d0e7389 */ /* 0x00006400000c000b */
[----:B01----:R-:W-:Y:S01]  /*109b0*/  ENDCOLLECTIVE ;  /* 0x000000000000791b */ /* 0x003fe20003800000 */
.L_x_10356:
        /* <DEDUP_REMOVED lines=8> */
.L_x_10357:
[----:B------:R-:W-:Y:S05]  /*10a40*/  BRA `(.L_x_10358) ;  /* 0xffffffcc006c7947 */ /* 0x000fea000383ffff */
.L_x_10261:
[----:B------:R-:W-:Y:S01]  /*10a50*/  BSSY B0, `(.L_x_10359) ;  /* 0x0000006000007945 */ /* 0x000fe20003800000 */
[----:B------:R-:W-:Y:S02]  /*10a60*/  PLOP3.LUT P6, PT, P6, PT, PT, 0x8, 0x0 ;  /* 0x000000000000781c */ /* 0x000fe400037ce170 */
[----:B------:R-:W-:-:S11]  /*10a70*/  MOV R15, 0xffffffff ;  /* 0xffffffff000f7802 */ /* 0x000fd60000000f00 */
[----:B0-----:R-:W-:Y:S05]  /*10a80*/  WARPSYNC.COLLECTIVE R15, `(.L_x_10360) ;  /* 0x000000000f087348 */ /* 0x001fea0003c00000 */
[----:B------:R-:W-:Y:S01]  /*10a90*/  VOTE.ANY R14, PT, P6 ;  /* 0x00000000000e7806 */ /* 0x000fe200030e0100 */
[----:B0-----:R-:W-:Y:S06]  /*10aa0*/  ENDCOLLECTIVE ;  /* 0x000000000000791b */ /* 0x001fec0003800000 */
.L_x_10360:
[----:B------:R-:W-:Y:S05]  /*10ab0*/  BSYNC B0 ;  /* 0x0000000000007941 */ /* 0x000fea0003800000 */
.L_x_10359:
        /* <DEDUP_REMOVED lines=9> */
.L_x_10361:
[----:B------:R-:W-:Y:S01]  /*10b50*/  IMAD.MOV.U32 R17, RZ, RZ, R14 ;  /* 0x000000ffff117224 */ /* 0x000fe200078e000e */
[----:B------:R-:W-:Y:S06]  /*10b60*/  BRA `(.L_x_10362) ;  /* 0xffffffcc005c7947 */ /* 0x000fec000383ffff */
.L_x_10263:
[----:B------:R-:W-:Y:S01]  /*10b70*/  BSSY B0, `(.L_x_10363) ;  /* 0x0000007000007945 */ /* 0x000fe20003800000 */
[----:B------:R-:W-:Y:S01]  /*10b80*/  IMAD.MOV.U32 R13, RZ, RZ, R3 ;  /* 0x000000ffff0d7224 */ /* 0x000fe200078e0003 */
[----:B------:R-:W-:Y:S01]  /*10b90*/  MOV R11, 0x1f ;  /* 0x0000001f000b7802 */ /* 0x000fe20000000f00 */
[----:B------:R-:W-:-:S07]  /*10ba0*/  IMAD.MOV.U32 R15, RZ, RZ, -0x1 ;  /* 0xffffffffff0f7424 */ /* 0x000fce00078e00ff */
[----:B012---:R-:W-:Y:S05]  /*10bb0*/  WARPSYNC.COLLECTIVE R15, `(.L_x_10364) ;  /* 0x000000000f087348 */ /* 0x007fea0003c00000 */
[----:B------:R3:W4:Y:S02]  /*10bc0*/  SHFL.IDX P6, R14, R13, R12, R11 ;  /* 0x0000000c0d0e7389 */ /* 0x00072400000c000b */
[----:B01234-:R-:W-:Y:S01]  /*10bd0*/  ENDCOLLECTIVE ;  /* 0x000000000000791b */ /* 0x01ffe20003800000 */
.L_x_10364:
[----:B------:R-:W-:Y:S05]  /*10be0*/  BSYNC B0 ;  /* 0x0000000000007941 */ /* 0x000fea0003800000 */
.L_x_10363:
[----:B------:R-:W-:Y:S05]  /*10bf0*/  BRA `(.L_x_10262) ;  /* 0xffffffcc00547947 */ /* 0x000fea000383ffff */
.L_x_10267:
[----:B0-----:R0:W2:Y:S02]  /*10c00*/  SYNCS.PHASECHK.TRANS64.TRYWAIT P0, [R5+URZ+0x2d820], R0 ;  /* 0x02d82000050075a7 */ /* 0x0010a4000800017f */
[----:B--2---:R-:W-:Y:S05]  /*10c10*/  @!P0 NANOSLEEP.SYNCS 0x989680 ;  /* 0x009896800000895d */ /* 0x004fea0003900000 */
[----:B------:R-:W2:Y:S02]  /*10c20*/  @!P0 SYNCS.PHASECHK.TRANS64 P0, [R5+URZ+0x2d820], R0 ;  /* 0x02d82000050085a7 */ /* 0x000ea4000800007f */
[----:B--2---:R-:W-:Y:S05]  /*10c30*/  @!P0 BRA `(.L_x_10267) ;  /* 0xfffffffc00f08947 */ /* 0x004fea000383ffff */
[----:B------:R-:W-:Y:S05]  /*10c40*/  BRA `(.L_x_10365) ;  /* 0xffffffd000407947 */ /* 0x000fea000383ffff */
.L_x_10268:
        /* <DEDUP_REMOVED lines=8> */
[----:B01----:R-:W-:Y:S05]  /*10cd0*/  WARPSYNC.COLLECTIVE R15, `(.L_x_10367) ;  /* 0x000000000f087348 */ /* 0x003fea0003c00000 */
[----:B------:R2:W3:Y:S02]  /*10ce0*/  SHFL.IDX P6, R14, R13, R12, R11 ;  /* 0x0000000c0d0e7389 */ /* 0x0004e400000c000b */
[----:B0123--:R-:W-:Y:S01]  /*10cf0*/  ENDCOLLECTIVE ;  /* 0x000000000000791b */ /* 0x00ffe20003800000 */
.L_x_10367:
[----:B------:R-:W-:Y:S05]  /*10d00*/  BSYNC B0 ;  /* 0x0000000000007941 */ /* 0x000fea0003800000 */
.L_x_10366:
[----:B------:R-:W-:Y:S05]  /*10d10*/  BRA `(.L_x_10368) ;  /* 0xffffffd000287947 */ /* 0x000fea000383ffff */
.L_x_10271:
[----:B------:R-:W-:Y:S01]  /*10d20*/  BSSY B1, `(.L_x_10369) ;  /* 0x0000006000017945 */ /* 0x000fe20003800000 */
[----:B------:R-:W-:-:S07]  /*10d30*/  IMAD.MOV.U32 R15, RZ, RZ, -0x1 ;  /* 0xffffffffff0f7424 */ /* 0x000fce00078e00ff */
[----:B01----:R-:W-:Y:S05]  /*10d40*/  WARPSYNC.COLLECTIVE R15, `(.L_x_10370) ;  /* 0x000000000f0c7348 */ /* 0x003fea0003c00000 */
[----:B------:R-:W-:Y:S02]  /*10d50*/  ELECT P6, UR62, PT ;  /* 0x00000000003e782f */ /* 0x000fe400038c0000 */
[----:B------:R-:W-:Y:S01]  /*10d60*/  MOV R14, UR62 ;  /* 0x0000003e000e7c02 */ /* 0x000fe20008000f00 */
[----:B01----:R-:W-:Y:S10]  /*10d70*/  ENDCOLLECTIVE ;  /* 0x000000000000791b */ /* 0x003ff40003800000 */
.L_x_10370:
[----:B------:R-:W-:Y:S05]  /*10d80*/  BSYNC B1 ;  /* 0x0000000000017941 */ /* 0x000fea0003800000 */
.L_x_10369:
[----:B------:R-:W-:Y:S05]  /*10d90*/  BRA `(.L_x_10371) ;  /* 0xffffffd000207947 */ /* 0x000fea000383ffff */
.L_x_10273:
[----:B0-----:R0:W2:Y:S02]  /*10da0*/  SYNCS.PHASECHK.TRANS64.TRYWAIT P1, [R3+URZ+0x2d840], R2 ;  /* 0x02d84002030075a7 */ /* 0x0010a4000802017f */
[----:B--2---:R-:W-:Y:S05]  /*10db0*/  @!P1 NANOSLEEP.SYNCS 0x989680 ;  /* 0x009896800000995d */ /* 0x004fea0003900000 */
[----:B------:R-:W2:Y:S02]  /*10dc0*/  @!P1 SYNCS.PHASECHK.TRANS64 P1, [R3+URZ+0x2d840], R2 ;  /* 0x02d84002030095a7 */ /* 0x000ea4000802007f */
[----:B--2---:R-:W-:Y:S05]  /*10dd0*/  @!P1 BRA `(.L_x_10273) ;  /* 0xfffffffc00f09947 */ /* 0x004fea000383ffff */
[----:B------:R-:W-:Y:S05]  /*10de0*/  BRA `(.L_x_10372) ;  /* 0xffffffd000407947 */ /* 0x000fea000383ffff */
.L_x_10275:
[----:B--2---:R2:W3:Y:S02]  /*10df0*/  SYNCS.PHASECHK.TRANS64.TRYWAIT P1, [R5+URZ+0x2d840], R0 ;  /* 0x02d84000050075a7 */ /* 0x0044e4000802017f */
[----:B---3--:R-:W-:Y:S05]  /*10e00*/  @!P1 NANOSLEEP.SYNCS 0x989680 ;  /* 0x009896800000995d */ /* 0x008fea0003900000 */
[----:B------:R-:W3:Y:S02]  /*10e10*/  @!P1 SYNCS.PHASECHK.TRANS64 P1, [R5+URZ+0x2d840], R0 ;  /* 0x02d84000050095a7 */ /* 0x000ee4000802007f */
[----:B---3--:R-:W-:Y:S05]  /*10e20*/  @!P1 BRA `(.L_x_10275) ;  /* 0xfffffffc00f09947 */ /* 0x008fea000383ffff */
[----:B------:R-:W-:Y:S05]  /*10e30*/  BRA `(.L_x_10373) ;  /* 0xffffffd0004c7947 */ /* 0x000fea000383ffff */
.L_x_10277:
[----:B---3--:R3:W4:Y:S02]  /*10e40*/  SYNCS.PHASECHK.TRANS64.TRYWAIT P1, [R3+URZ+0x2d860], R2 ;  /* 0x02d86002030075a7 */ /* 0x008724000802017f */
[----:B----4-:R-:W-:Y:S05]  /*10e50*/  @!P1 NANOSLEEP.SYNCS 0x989680 ;  /* 0x009896800000995d */ /* 0x010fea0003900000 */
[----:B------:R-:W4:Y:S02]  /*10e60*/  @!P1 SYNCS.PHASECHK.TRANS64 P1, [R3+URZ+0x2d860], R2 ;  /* 0x02d86002030095a7 */ /* 0x000f24000802007f */
[----:B----4-:R-:W-:Y:S05]  /*10e70*/  @!P1 BRA `(.L_x_10277) ;  /* 0xfffffffc00f09947 */ /* 0x010fea000383ffff */
[----:B------:R-:W-:Y:S05]  /*10e80*/  BRA `(.L_x_10374) ;  /* 0xffffffd000487947 */ /* 0x000fea000383ffff */
.L_x_10375:
        /* <DEDUP_REMOVED lines=15> */
.L_x_15854:


//--------------------- .text._ZN7cutlass13device_kernelIN5flash11enable_sm90INS1_16FlashAttnFwdSm90INS1_25CollectiveMainloopFwdSm90ILi2EN4cute5tupleIJNS5_1CILi1EEES8_S8_EEENS6_IJNS7_ILi192EEENS7_ILi128EEENS7_ILi96EEEEEELi96ENS_10bfloat16_tEfNS_4arch4Sm90ELb0ELb0ELb1ELb1ELb1ELb1ELb0ELb0ELb1ELb1ELb0ELb0EEENS1_21CollectiveEpilogueFwdINS6_IJSA_SC_SB_EEES9_SE_SG_Li384ELb1ELb1ELb0ELb0EEENS1_36VarlenDynamicPersistentTileSchedulerILi192ELi128ELi384ELi128ELb0ELb1ELb1ELb0ELb1ELb1EEEEEEEEEvNT_6ParamsE --------------------------
	.section	.text._ZN7cutlass13device_kernelIN5flash11enable_sm90INS1_16FlashAttnFwdSm90INS1_25CollectiveMainloopFwdSm90ILi2EN4cute5tupleIJNS5_1CILi1EEES8_S8_EEENS6_IJNS7_ILi192EEENS7_ILi128EEENS7_ILi96EEEEEELi96ENS_10bfloat16_tEfNS_4arch4Sm90ELb0ELb0ELb1ELb1ELb1ELb1ELb0ELb0ELb1ELb1ELb0ELb0EEENS1_21CollectiveEpilogueFwdINS6_IJSA_SC_SB_EEES9_SE_SG_Li384ELb1ELb1ELb0ELb0EEENS1_36VarlenDynamicPersistentTileSchedulerILi192ELi128ELi384ELi128ELb0ELb1ELb1ELb0ELb1ELb1EEEEEEEEEvNT_6ParamsE,"ax",@progbits
	.align	128
.text._ZN7cutlass13device_kernelIN5flash11enable_sm90INS1_16FlashAttnFwdSm90INS1_25CollectiveMainloopFwdSm90ILi2EN4cute5tupleIJNS5_1CILi1EEES8_S8_EEENS6_IJNS7_ILi192EEENS7_ILi128EEENS7_ILi96EEEEEELi96ENS_10bfloat16_tEfNS_4arch4Sm90ELb0ELb0ELb1ELb1ELb1ELb1ELb0ELb0ELb1ELb1ELb0ELb0EEENS1_21CollectiveEpilogueFwdINS6_IJSA_SC_SB_EEES9_SE_SG_Li384ELb1ELb1ELb0ELb0EEENS1_36VarlenDynamicPersistentTileSchedulerILi192ELi128ELi384ELi128ELb0ELb1ELb1ELb0ELb1ELb1EEEEEEEEEvNT_6ParamsE:
        .type           _ZN7cutlass13device_kernelIN5flash11enable_sm90INS1_16FlashAttnFwdSm90INS1_25CollectiveMainloopFwdSm90ILi2EN4cute5tupleIJNS5_1CILi1EEES8_S8_EEENS6_IJNS7_ILi192EEENS7_ILi128EEENS7_ILi96EEEEEELi96ENS_10bfloat16_tEfNS_4arch4Sm90ELb0ELb0ELb1ELb1ELb1ELb1ELb0ELb0ELb1ELb1ELb0ELb0EEENS1_21CollectiveEpilogueFwdINS6_IJSA_SC_SB_EEES9_SE_SG_Li384ELb1ELb1ELb0ELb0EEENS1_36VarlenDynamicPersistentTileSchedulerILi192ELi128ELi384ELi128ELb0ELb1ELb1ELb0ELb1ELb1EEEEEEEEEvNT_6ParamsE,@function
        .size           _ZN7cutlass13device_kernelIN5flash11enable_sm90INS1_16FlashAttnFwdSm90INS1_25CollectiveMainloopFwdSm90ILi2EN4cute5tupleIJNS5_1CILi1EEES8_S8_EEENS6_IJNS7_ILi192EEENS7_ILi128EEENS7_ILi96EEEEEELi96ENS_10bfloat16_tEfNS_4arch4Sm90ELb0ELb0ELb1ELb1ELb1ELb1ELb0ELb0ELb1ELb1ELb0ELb0EEENS1_21CollectiveEpilogueFwdINS6_IJSA_SC_SB_EEES9_SE_SG_Li384ELb1ELb1ELb0ELb0EEENS1_36VarlenDynamicPersistentTileSchedulerILi192ELi128ELi384ELi128ELb0ELb1ELb1ELb0ELb1ELb1EEEEEEEEEvNT_6ParamsE,(.L_x_15855 - _ZN7cutlass13device_kernelIN5flash11enable_sm90INS1_16FlashAttnFwdSm90INS1_25CollectiveMainloopFwdSm90ILi2EN4cute5tupleIJNS5_1CILi1EEES8_S8_EEENS6_IJNS7_ILi192EEENS7_ILi128EEENS7_ILi96EEEEEELi96ENS_10bfloat16_tEfNS_4arch4Sm90ELb0ELb0ELb1ELb1ELb1ELb1ELb0ELb0ELb1ELb1ELb0ELb0EEENS1_21CollectiveEpilogueFwdINS6_IJSA_SC_SB_EEES9_SE_SG_Li384ELb1ELb1ELb0ELb0EEENS1_36VarlenDynamicPersistentTileSchedulerILi192ELi128ELi384ELi128ELb0ELb1ELb1ELb0ELb1ELb1EEEEEEEEEvNT_6ParamsE)
        .other          _ZN7cutlass13device_kernelIN5flash11enable_sm90INS1_16FlashAttnFwdSm90INS1_25CollectiveMainloopFwdSm90ILi2EN4cute5tupleIJNS5_1CILi1EEES8_S8_EEENS6_IJNS7_ILi192EEENS7_ILi128EEENS7_ILi96EEEEEELi96ENS_10bfloat16_tEfNS_4arch4Sm90ELb0ELb0ELb1ELb1ELb1ELb1ELb0ELb0ELb1ELb1ELb0ELb0EEENS1_21CollectiveEpilogueFwdINS6_IJSA_SC_SB_EEES9_SE_SG_Li384ELb1ELb1ELb0ELb0EEENS1_36VarlenDynamicPersistentTileSchedulerILi192ELi128ELi384ELi128ELb0ELb1ELb1ELb0ELb1ELb1EEEEEEEEEvNT_6ParamsE,@"STO_CUDA_ENTRY STV_DEFAULT"
_ZN7cutlass13device_kernelIN5flash11enable_sm90INS1_16FlashAttnFwdSm90INS1_25CollectiveMainloopFwdSm90ILi2EN4cute5tupleIJNS5_1CILi1EEES8_S8_EEENS6_IJNS7_ILi192EEENS7_ILi128EEENS7_ILi96EEEEEELi96ENS_10bfloat16_tEfNS_4arch4Sm90ELb0ELb0ELb1ELb1ELb1ELb1ELb0ELb0ELb1ELb1ELb0ELb0EEENS1_21CollectiveEpilogueFwdINS6_IJSA_SC_SB_EEES9_SE_SG_Li384ELb1ELb1ELb0ELb0EEENS1_36VarlenDynamicPersistentTileSchedulerILi192ELi128ELi384ELi128ELb0ELb1ELb1ELb0ELb1ELb1EEEEEEEEEvNT_6ParamsE:
        /* <DEDUP_REMOVED lines=18> */
.L_x_10377:
[----:B------:R-:W-:Y:S05]  /*0120*/  BSYNC B0 ;  /* 0x0000000000007941 */ /* 0x000fea0003800000 */
.L_x_10376:
        /* <DEDUP_REMOVED lines=41> */
.L_x_10378:
        /* <DEDUP_REMOVED lines=22> */
.L_x_10379:
        /* <DEDUP_REMOVED lines=18> */
.L_x_10380:
        /* <DEDUP_REMOVED lines=22> */
.L_x_10381:
        /* <DEDUP_REMOVED lines=22> */
.L_x_10382:
        /* <DEDUP_REMOVED lines=8> */
.L_x_10385:
[----:B------:R-:W-:-:S08]  /*0980*/  NOP ;  /* 0x0000000000007918 */ /* 0x000fd00000000000 */
[----:B------:R-:W0:Y:S02]  /*0990*/  USETMAXREG.TRY_ALLOC.CTAPOOL UP0, 0xa0 ;  /* 0x000000a0000079c8 */ /* 0x000e240008000600 */
[----:B0-----:R-:W-:-:S13]  /*09a0*/  PLOP3.LUT P0, PT, PT, PT, UP0, 0x80, 0x0 ;  /* 0x000000000000781c */ /* 0x001fda0003f0f008 */
[----:B------:R-:W-:Y:S05]  /*09b0*/  @!P0 BRA `(.L_x_10385) ;  /* 0xfffffffc00f08947 */ /* 0x000fea000383ffff */
[----:B------:R-:W0:Y:S01]  /*09c0*/  S2R R0, SR_TID.X ;  /* 0x0000000000007919 */ /* 0x000e220000002100 */
[----:B------:R-:W1:Y:S01]  /*09d0*/  S2UR UR38, SR_CgaCtaId ;  /* 0x00000000002679c3 */ /* 0x000e620000008800 */
[----:B------:R-:W-:Y:S01]  /*09e0*/  UMOV UR4, 0x400 ;  /* 0x0000040000047882 */ /* 0x000fe20000000000 */
[----:B------:R-:W-:-:S06]  /*09f0*/  LOP3.LUT R23, R23, 0xfffffff7, RZ, 0xc0, !PT ;  /* 0xfffffff717177812 */ /* 0x000fcc00078ec0ff */
[----:B------:R-:W-:Y:S06]  /*0a00*/  BAR.ARV 0x8, 0x200 ;  /* 0x0208000000007b1d */ /* 0x000fec0000002000 */
[----:B-1----:R-:W-:-:S06]  /*0a10*/  ULEA UR4, UR38, UR4, 0x18 ;  /* 0x0000000426047291 */ /* 0x002fcc000f8ec03f */
[----:B------:R-:W-:Y:S01]  /*0a20*/  IMAD.U32 R2, RZ, RZ, UR4 ;  /* 0x00000004ff027e24 */ /* 0x000fe2000f8e00ff */
[----:B0-----:R-:W-:Y:S01]  /*0a30*/  SHF.R.U32.HI R0, RZ, 0x7, R0 ;  /* 0x00000007ff007819 */ /* 0x001fe20000011600 */
[----:B------:R-:W-:-:S03]  /*0a40*/  ULDC UR4, c[0x0][0xc3c] ;  /* 0x00030f0000047ab9 */ /* 0x000fc60000000800 */
[----:B------:R-:W-:-:S13]  /*0a50*/  ISETP.NE.AND P0, PT, R0, 0x1, PT ;  /* 0x000000010000780c */ /* 0x000fda0003f05270 */
[----:B------:R-:W-:Y:S01]  /*0a60*/  @P0 LOP3.LUT R23, R23, 0x8, RZ, 0xfc, !PT ;  /* 0x0000000817170812 */ /* 0x000fe200078efcff */
[----:B------:R-:W-:Y:S08]  /*0a70*/  @!P0 BAR.ARV 0x9, 0x100 ;  /* 0x0244000000008b1d */ /* 0x000ff00000002000 */
[----:B------:R-:W-:Y:S06]  /*0a80*/  BAR.SYNC.DEFER_BLOCKING 0x5, 0x200 ;  /* 0x0148000000007b1d */ /* 0x000fec0000010000 */
[----:B------:R-:W0:Y:S02]  /*0a90*/  LDS.128 R28, [R2+0x2d8d0] ;  /* 0x02d8d000021c7984 */ /* 0x000e240000000c00 */
[----:B------:R-:W-:Y:S06]  /*0aa0*/  BAR.ARV 0x4, 0x200 ;  /* 0x0108000000007b1d */ /* 0x000fec0000002000 */
[----:B0-----:R-:W-:-:S13]  /*0ab0*/  ISETP.GE.AND P0, PT, R31, UR4, PT ;  /* 0x000000041f007c0c */ /* 0x001fda000bf06270 */
[----:B------:R-:W-:Y:S05]  /*0ac0*/  @P0 BRA `(.L_x_10386) ;  /* 0x0000019400700947 */ /* 0x000fea0003800000 */
[----:B------:R-:W0:Y:S01]  /*0ad0*/  S2R R0, SR_TID.X ;  /* 0x0000000000007919 */ /* 0x000e220000002100 */
[----:B------:R-:W-:Y:S01]  /*0ae0*/  IMAD.MOV.U32 R19, RZ, RZ, -0x2 ;  /* 0xfffffffeff137424 */ /* 0x000fe200078e00ff */
[----:B------:R-:W-:Y:S01]  /*0af0*/  R2UR UR40, R2 ;  /* 0x00000000022872ca */ /* 0x000fe200000e0000 */
[----:B------:R-:W-:Y:S01]  /*0b00*/  IMAD.MOV.U32 R137, RZ, RZ, RZ ;  /* 0x000000ffff897224 */ /* 0x000fe200078e00ff */
[----:B------:R-:W-:Y:S01]  /*0b10*/  ULOP3.LUT UR39, UR36, 0x1, URZ, 0xfc, !UPT ;  /* 0x0000000124277892 */ /* 0x000fe2000f8efc3f */
[----:B------:R-:W-:Y:S01]  /*0b20*/  IMAD.MOV.U32 R157, RZ, RZ, RZ ;  /* 0x000000ffff9d7224 */ /* 0x000fe200078e00ff */
[----:B------:R-:W-:Y:S01]  /*0b30*/  UMOV UR37, URZ ;  /* 0x0000003f00257c82 */ /* 0x000fe20008000000 */
[----:B------:R-:W-:-:S08]  /*0b40*/  IMAD.MOV.U32 R141, RZ, RZ, RZ ;  /* 0x000000ffff8d7224 */ /* 0x000fd000078e00ff */
[----:B------:R-:W-:Y:S01]  /*0b50*/  UIADD3 UR40, UR40, 0xc400, URZ ;  /* 0x0000c40028287890 */ /* 0x000fe2000fffe03f */
[----:B0-----:R-:W-:-:S05]  /*0b60*/  VIADD R21, R0, 0xffffff80 ;  /* 0xffffff8000157836 */ /* 0x001fca0000000000 */
[-C--:B------:R-:W-:Y:S02]  /*0b70*/  LEA.HI R5, R21, R21.reuse, RZ, 0x1 ;  /* 0x0000001515057211 */ /* 0x080fe400078f08ff */
[----:B------:R-:W-:Y:S02]  /*0b80*/  SHF.R.S32.HI R0, RZ, 0x1f, R21 ;  /* 0x0000001fff007819 */ /* 0x000fe40000011415 */
[----:B------:R-:W-:Y:S02]  /*0b90*/  LOP3.LUT R3, R5, 0xfffffffe, RZ, 0xc0, !PT ;  /* 0xfffffffe05037812 */ /* 0x000fe400078ec0ff */
[----:B------:R-:W-:Y:S02]  /*0ba0*/  LEA.HI R4, R0, R21, RZ, 0x4 ;  /* 0x0000001500047211 */ /* 0x000fe400078f20ff */
[----:B------:R-:W-:Y:S01]  /*0bb0*/  SHF.R.S32.HI R140, RZ, 0x1, R5 ;  /* 0x00000001ff8c7819 */ /* 0x000fe20000011405 */
[----:B------:R-:W-:Y:S01]  /*0bc0*/  IMAD.IADD R22, R21, 0x1, -R3 ;  /* 0x0000000115167824 */ /* 0x000fe200078e0a03 */
[----:B------:R-:W-:-:S02]  /*0bd0*/  SHF.R.S32.HI R3, RZ, 0x4, R4 ;  /* 0x00000004ff037819 */ /* 0x000fc40000011404 */
[----:B------:R-:W-:Y:S01]  /*0be0*/  LEA.HI R6, R5, R140, RZ, 0x1 ;  /* 0x0000008c05067211 */ /* 0x000fe200078f08ff */
[----:B------:R-:W-:Y:S01]  /*0bf0*/  IMAD.SHL.U32 R138, R22, 0x4, RZ ;  /* 0x00000004168a7824 */ /* 0x000fe200078e00ff */
[----:B------:R-:W-:Y:S02]  /*0c00*/  LEA.HI R5, R4, R3, RZ, 0x1 ;  /* 0x0000000304057211 */ /* 0x000fe400078f08ff */
[----:B------:R-:W-:Y:S01]  /*0c10*/  LOP3.LUT R7, R6, 0x7fffffe, RZ, 0xc0, !PT ;  /* 0x07fffffe06077812 */ /* 0x000fe200078ec0ff */
[C---:B------:R-:W-:Y:S01]  /*0c20*/  VIADD R8, R138.reuse, 0x10 ;  /* 0x000000108a087836 */ /* 0x040fe20000000000 */
[----:B------:R-:W-:Y:S01]  /*0c30*/  LOP3.LUT R6, R5, 0x1ffffffe, RZ, 0xc0, !PT ;  /* 0x1ffffffe05067812 */ /* 0x000fe200078ec0ff */
[----:B------:R-:W-:Y:S01]  /*0c40*/  VIADD R20, R138, 0x20 ;  /* 0x000000208a147836 */ /* 0x000fe20000000000 */
[----:B------:R-:W-:Y:S01]  /*0c50*/  LOP3.LUT R4, R4, 0xfffffff0, RZ, 0xc0, !PT ;  /* 0xfffffff004047812 */ /* 0x000fe200078ec0ff */
[C---:B------:R-:W-:Y:S01]  /*0c60*/  IMAD.IADD R9, R138.reuse, 0x1, R8 ;  /* 0x000000018a097824 */ /* 0x040fe200078e0208 */
[----:B------:R0:W-:Y:S01]  /*0c70*/  STL [R1+0x24], R8 ;  /* 0x0000240801007387 */ /* 0x0001e20000100800 */
[----:B------:R-:W-:-:S02]  /*0c80*/  IMAD.IADD R5, R138, 0x1, R20 ;  /* 0x000000018a057824 */ /* 0x000fc400078e0214 */
[----:B------:R-:W-:Y:S01]  /*0c90*/  IMAD.IADD R6, R3, 0x1, -R6 ;  /* 0x0000000103067824 */ /* 0x000fe200078e0a06 */
[----:B------:R-:W-:Y:S01]  /*0ca0*/  SHF.R.S32.HI R10, RZ, 0x1f, R9 ;  /* 0x0000001fff0a7819 */ /* 0x000fe20000011409 */
[----:B------:R-:W-:Y:S01]  /*0cb0*/  IMAD.IADD R4, R21, 0x1, -R4 ;  /* 0x0000000115047824 */ /* 0x000fe200078e0a04 */
[----:B------:R-:W-:Y:S01]  /*0cc0*/  SHF.R.S32.HI R12, RZ, 0x1f, R5 ;  /* 0x0000001fff0c7819 */ /* 0x000fe20000011405 */
[----:B------:R-:W-:Y:S01]  /*0cd0*/  STL [R1+0x50], R20 ;  /* 0x0000501401007387 */ /* 0x000fe20000100800 */
[----:B------:R-:W-:Y:S01]  /*0ce0*/  LEA.HI R155, R10, R9, RZ, 0x3 ;  /* 0x000000090a9b7211 */ /* 0x000fe200078f18ff */
[----:B------:R-:W-:Y:S01]  /*0cf0*/  IMAD.SHL.U32 R6, R6, 0x8, RZ ;  /* 0x0000000806067824 */ /* 0x000fe200078e00ff */
[-C--:B------:R-:W-:Y:S01]  /*0d00*/  LEA.HI R15, R12, R5.reuse, RZ, 0x3 ;  /* 0x000000050c0f7211 */ /* 0x080fe200078f18ff */
[----:B0-----:R-:W-:Y:S01]  /*0d10*/  IMAD.IADD R8, R140, 0x1, -R7 ;  /* 0x000000018c087824 */ /* 0x001fe200078e0a07 */
[----:B------:R-:W-:Y:S02]  /*0d20*/  LEA.HI R16, R12, R5, RZ, 0x5 ;  /* 0x000000050c107211 */ /* 0x000fe400078f28ff */
[CC--:B------:R-:W-:Y:S01]  /*0d30*/  LEA.HI R5, R0.reuse, R21.reuse, RZ, 0x5 ;  /* 0x0000001500057211 */ /* 0x0c0fe200078f28ff */
[----:B------:R-:W-:Y:S01]  /*0d40*/  IMAD R151, R3, 0x8, R8 ;  /* 0x0000000803977824 */ /* 0x000fe200078e0208 */
[----:B------:R-:W-:-:S02]  /*0d50*/  LEA.HI R3, R0, R21, RZ, 0x7 ;  /* 0x0000001500037211 */ /* 0x000fc400078f38ff */
[----:B------:R-:W-:Y:S01]  /*0d60*/  LEA.HI R7, R0, R21, RZ, 0x2 ;  /* 0x0000001500077211 */ /* 0x000fe200078f10ff */
[----:B------:R-:W-:Y:S01]  /*0d70*/  IMAD.SHL.U32 R151, R151, 0x20, RZ ;  /* 0x0000002097977824 */ /* 0x000fe200078e00ff */
[----:B------:R-:W-:Y:S02]  /*0d80*/  LOP3.LUT R8, R3, 0xffffff80, RZ, 0xc0, !PT ;  /* 0xffffff8003087812 */ /* 0x000fe400078ec0ff */
[----:B------:R-:W-:Y:S02]  /*0d90*/  SHF.R.S32.HI R18, RZ, 0x7, R3 ;  /* 0x00000007ff127819 */ /* 0x000fe40000011403 */
[----:B------:R-:W-:Y:S01]  /*0da0*/  SHF.R.S32.HI R3, RZ, 0x1f, R4 ;  /* 0x0000001fff037819 */ /* 0x000fe20000011404 */
[----:B------:R-:W-:Y:S01]  /*0db0*/  IMAD.IADD R24, R21, 0x1, -R8 ;  /* 0x0000000115187824 */ /* 0x000fe200078e0a08 */
[----:B------:R-:W-:Y:S02]  /*0dc0*/  SHF.R.S32.HI R25, RZ, 0x2, R7 ;  /* 0x00000002ff197819 */ /* 0x000fe40000011407 */
[----:B------:R-:W-:-:S02]  /*0dd0*/  LEA.HI R3, R3, R4, RZ, 0x3 ;  /* 0x0000000403037211 */ /* 0x000fc400078f18ff */
[----:B------:R-:W-:Y:S02]  /*0de0*/  SHF.R.S32.HI R8, RZ, 0x1f, R7 ;  /* 0x0000001fff087819 */ /* 0x000fe40000011407 */
[----:B------:R-:W-:Y:S02]  /*0df0*/  SHF.R.S32.HI R0, RZ, 0x5, R5 ;  /* 0x00000005ff007819 */ /* 0x000fe40000011405 */
[----:B------:R-:W-:Y:S02]  /*0e00*/  LEA.HI R14, R10, R9, RZ, 0x5 ;  /* 0x000000090a0e7211 */ /* 0x000fe400078f28ff */
[C---:B------:R-:W-:Y:S01]  /*0e10*/  LOP3.LUT R5, R3.reuse, 0xfffffff8, RZ, 0xc0, !PT ;  /* 0xfffffff803057812 */ /* 0x040fe200078ec0ff */
[----:B------:R-:W-:Y:S01]  /*0e20*/  IMAD.SHL.U32 R3, R3, 0x40, RZ ;  /* 0x0000004003037824 */ /* 0x000fe200078e00ff */
[----:B------:R-:W-:Y:S01]  /*0e30*/  SHF.R.S32.HI R9, RZ, 0x1f, R24 ;  /* 0x0000001fff097819 */ /* 0x000fe20000011418 */
[----:B------:R-:W-:Y:S01]  /*0e40*/  IMAD R17, R0, 0x10, R4 ;  /* 0x0000001000117824 */ /* 0x000fe200078e0204 */
[----:B------:R-:W-:Y:S01]  /*0e50*/  LEA.HI R13, R8, R25, RZ, 0x2 ;  /* 0x00000019080d7211 */ /* 0x000fe200078f10ff */
[----:B------:R-:W-:Y:S01]  /*0e60*/  IMAD.IADD R5, R4, 0x1, -R5 ;  /* 0x0000000104057824 */ /* 0x000fe200078e0a05 */
[----:B------:R-:W-:Y:S01]  /*0e70*/  LEA.HI R10, R9, R24, RZ, 0x2 ;  /* 0x00000018090a7211 */ /* 0x000fe200078f10ff */
[----:B------:R-:W-:Y:S01]  /*0e80*/  IMAD.HI R8, R18, 0x55555556, RZ ;  /* 0x5555555612087827 */ /* 0x000fe200078e02ff */
[----:B------:R-:W-:-:S02]  /*0e90*/  LOP3.LUT R3, R3, 0x7ffffe00, RZ, 0xc0, !PT ;  /* 0x7ffffe0003037812 */ /* 0x000fc400078ec0ff */
[----:B------:R-:W-:Y:S02]  /*0ea0*/  LOP3.LUT R13, R13, 0xfffffffc, RZ, 0xc0, !PT ;  /* 0xfffffffc0d0d7812 */ /* 0x000fe400078ec0ff */
[--C-:B------:R-:W-:Y:S01]  /*0eb0*/  SHF.R.S32.HI R11, RZ, 0x2, R10.reuse ;  /* 0x00000002ff0b7819 */ /* 0x100fe2000001140a */
[----:B------:R-:W-:Y:S01]  /*0ec0*/  IMAD R3, R0, 0x400, R3 ;  /* 0x0000040000037824 */ /* 0x000fe200078e0203 */
[----:B------:R-:W-:Y:S01]  /*0ed0*/  SHF.R.S32.HI R12, RZ, 0x1f, R10 ;  /* 0x0000001fff0c7819 */ /* 0x000fe2000001140a */
[----:B------:R-:W-:Y:S01]  /*0ee0*/  IMAD.IADD R0, R25, 0x1, -R13 ;  /* 0x0000000119007824 */ /* 0x000fe200078e0a0d */
[----:B------:R-:W-:Y:S02]  /*0ef0*/  LOP3.LUT R10, R10, 0x7ffffffc, RZ, 0xc0, !PT ;  /* 0x7ffffffc0a0a7812 */ /* 0x000fe400078ec0ff */
[----:B------:R-:W-:Y:S01]  /*0f00*/  LEA.HI R12, R12, R11, RZ, 0x3 ;  /* 0x0000000b0c0c7211 */ /* 0x000fe200078f18ff */
[----:B------:R-:W-:Y:S01]  /*0f10*/  IMAD.SHL.U32 R142, R0, 0x40, RZ ;  /* 0x00000040008e7824 */ /* 0x000fe200078e00ff */
[----:B------:R-:W-:Y:S01]  /*0f20*/  SHF.R.S32.HI R16, RZ, 0x5, R16 ;  /* 0x00000005ff107819 */ /* 0x000fe20000011410 */
[----:B------:R-:W-:Y:S01]  /*0f30*/  IMAD.IADD R10, R24, 0x1, -R10 ;  /* 0x00000001180a7824 */ /* 0x000fe200078e0a0a */
[----:B------:R-:W-:-:S02]  /*0f40*/  LOP3.LUT R12, R12, 0xfffffff8, RZ, 0xc0, !PT ;  /* 0xfffffff80c0c7812 */ /* 0x000fc400078ec0ff */
[----:B------:R-:W-:Y:S01]  /*0f50*/  LOP3.LUT R142, R142, 0xc0, RZ, 0xc0, !PT ;  /* 0x000000c08e8e7812 */ /* 0x000fe200078ec0ff */
[----:B------:R-:W-:Y:S01]  /*0f60*/  IMAD R4, R10, R19, 0x80 ;  /* 0x000000800a047424 */ /* 0x000fe200078e0213 */
[----:B------:R-:W-:Y:S01]  /*0f70*/  LEA.HI R9, R9, R24, RZ, 0x5 ;  /* 0x0000001809097211 */ /* 0x000fe200078f28ff */
[----:B------:R-:W-:Y:S01]  /*0f80*/  IMAD R16, R16, 0x1800, R151 ;  /* 0x0000180010107824 */ /* 0x000fe200078e0297 */
[----:B------:R-:W-:Y:S01]  /*0f90*/  SHF.R.U32.HI R143, RZ, 0x3, R142 ;  /* 0x00000003ff8f7819 */ /* 0x000fe2000001168e */
[----:B------:R-:W-:Y:S01]  /*0fa0*/  IMAD.IADD R12, R11, 0x1, -R12 ;  /* 0x000000010b0c7824 */ /* 0x000fe200078e0a0c */
[----:B------:R0:W-:Y:S01]  /*0fb0*/  STL [R1+0xb8], R4 ;  /* 0x0000b80401007387 */ /* 0x0001e20000100800 */
[C---:B------:R-:W-:Y:S02]  /*0fc0*/  R2P PR, R5.reuse, 0x6 ;  /* 0x0000000605007804 */ /* 0x040fe40000000000 */
[----:B------:R-:W-:Y:S01]  /*0fd0*/  SHF.L.U32 R5, R5, 0x6, RZ ;  /* 0x0000000605057819 */ /* 0x000fe200000006ff */
[----:B------:R1:W-:Y:S01]  /*0fe0*/  STL [R1+0x7c], R0 ;  /* 0x00007c0001007387 */ /* 0x0003e20000100800 */
[----:B------:R-:W-:-:S02]  /*0ff0*/  LEA.HI R8, R8, R8, RZ, 0x1 ;  /* 0x0000000808087211 */ /* 0x000fc400078f08ff */
[----:B------:R-:W-:Y:S02]  /*1000*/  SHF.R.S32.HI R9, RZ, 0x5, R9 ;  /* 0x00000005ff097819 */ /* 0x000fe40000011409 */
[----:B------:R-:W-:Y:S01]  /*1010*/  LOP3.LUT R5, R5, 0x1c0, RZ, 0xc0, !PT ;  /* 0x000001c005057812 */ /* 0x000fe200078ec0ff */
[----:B------:R-:W-:Y:S01]  /*1020*/  IMAD R8, R8, -0x3, R18 ;  /* 0xfffffffd08087824 */ /* 0x000fe200078e0212 */
[----:B0-----:R-:W-:Y:S01]  /*1030*/  LOP3.LUT R4, R142, 0x18, R15, 0xf8, !PT ;  /* 0x000000188e047812 */ /* 0x001fe200078ef80f */
[----:B------:R-:W-:Y:S01]  /*1040*/  IMAD R9, R9, 0x10, R12 ;  /* 0x0000001009097824 */ /* 0x000fe200078e020c */
[----:B------:R-:W-:Y:S01]  /*1050*/  LOP3.LUT R7, R7, 0xfffffffc, RZ, 0xc0, !PT ;  /* 0xfffffffc07077812 */ /* 0x000fe200078ec0ff */
[--C-:B-1----:R-:W-:Y:S01]  /*1060*/  IMAD.U32 R0, R17, 0x20, R6.reuse ;  /* 0x0000002011007824 */ /* 0x102fe200078e0006 */
[----:B------:R-:W-:Y:S01]  /*1070*/  LOP3.LUT R13, R4, R143, RZ, 0x3c, !PT ;  /* 0x0000008f040d7212 */ /* 0x000fe200078e3cff */
[----:B------:R-:W-:Y:S01]  /*1080*/  IMAD R10, R8, 0x40, R9 ;  /* 0x00000040080a7824 */ /* 0x000fe200078e0209 */
[----:B------:R-:W-:Y:S01]  /*1090*/  LOP3.LUT R6, R5, 0x8, R6, 0xf8, !PT ;  /* 0x0000000805067812 */ /* 0x000fe200078ef806 */
[----:B------:R-:W-:Y:S01]  /*10a0*/  IMAD.IADD R21, R21, 0x1, -R7 ;  /* 0x0000000115157824 */ /* 0x000fe200078e0a07 */
[----:B------:R-:W-:Y:S01]  /*10b0*/  SHF.R.U32.HI R5, RZ, 0x3, R5 ;  /* 0x00000003ff057819 */ /* 0x000fe20000011605 */
[----:B------:R-:W-:Y:S01]  /*10c0*/  IMAD.IADD R13, R16, 0x1, R13 ;  /* 0x00000001100d7824 */ /* 0x000fe200078e020d */
[----:B------:R0:W-:Y:S01]  /*10d0*/  STL [R1+0xc0], R0 ;  /* 0x0000c00001007387 */ /* 0x0001e20000100800 */
[----:B------:R-:W-:Y:S01]  /*10e0*/  IMAD.SHL.U32 R16, R22, 0x8, RZ ;  /* 0x0000000816107824 */ /* 0x000fe200078e00ff */
[----:B------:R-:W-:Y:S01]  /*10f0*/  LOP3.LUT R6, R6, R5, RZ, 0x3c, !PT ;  /* 0x0000000506067212 */ /* 0x000fe200078e3cff */
[----:B------:R-:W-:Y:S01]  /*1100*/  VIADD R7, R138, 0x28 ;  /* 0x000000288a077836 */ /* 0x000fe20000000000 */
[----:B------:R-:W-:Y:S01]  /*1110*/  STL [R1+0xb4], R10 ;  /* 0x0000b40a01007387 */ /* 0x000fe20000100800 */
[C---:B------:R-:W-:Y:S01]  /*1120*/  VIADD R22, R16.reuse, 0x30 ;  /* 0x0000003010167836 */ /* 0x040fe20000000000 */
[----:B------:R-:W-:Y:S01]  /*1130*/  SHF.R.S32.HI R14, RZ, 0x5, R14 ;  /* 0x00000005ff0e7819 */ /* 0x000fe2000001140e */
[----:B------:R-:W-:Y:S01]  /*1140*/  VIADD R19, R16, 0x40 ;  /* 0x0000004010137836 */ /* 0x000fe20000000000 */
[----:B------:R-:W-:Y:S01]  /*1150*/  STL [R1+0x54], R7 ;  /* 0x0000540701007387 */ /* 0x000fe20000100800 */
[C---:B------:R-:W-:Y:S01]  /*1160*/  VIADD R4, R138.reuse, 0x8 ;  /* 0x000000088a047836 */ /* 0x040fe20000000000 */
[----:B------:R-:W-:Y:S01]  /*1170*/  SHF.R.S32.HI R12, RZ, 0x1f, R22 ;  /* 0x0000001fff0c7819 */ /* 0x000fe20000011416 */
[----:B------:R-:W-:Y:S01]  /*1180*/  VIADD R5, R138, 0x18 ;  /* 0x000000188a057836 */ /* 0x000fe20000000000 */
[----:B------:R-:W-:Y:S01]  /*1190*/  SHF.R.S32.HI R8, RZ, 0x1f, R19 ;  /* 0x0000001fff087819 */ /* 0x000fe20000011413 */
[----:B------:R-:W-:Y:S01]  /*11a0*/  VIADD R136, R16, 0x50 ;  /* 0x0000005010887836 */ /* 0x000fe20000000000 */
[----:B------:R1:W-:Y:S01]  /*11b0*/  STL [R1+0x4c], R4 ;  /* 0x00004c0401007387 */ /* 0x0003e20000100800 */
[----:B0-----:R-:W-:Y:S01]  /*11c0*/  LOP3.LUT R0, R142, 0x18, R155, 0xf8, !PT ;  /* 0x000000188e007812 */ /* 0x001fe200078ef89b */
[----:B------:R-:W-:Y:S01]  /*11d0*/  IMAD.IADD R3, R3, 0x1, R6 ;  /* 0x0000000103037824 */ /* 0x000fe200078e0206 */
[----:B------:R-:W-:Y:S01]  /*11e0*/  SHF.R.S32.HI R17, RZ, 0x1f, R16 ;  /* 0x0000001fff117819 */ /* 0x000fe20000011410 */
[----:B------:R0:W-:Y:S01]  /*11f0*/  STL [R1+0x48], R5 ;  /* 0x0000480501007387 */ /* 0x0001e20000100800 */
[----:B------:R-:W-:Y:S01]  /*1200*/  SHF.R.S32.HI R9, RZ, 0x1f, R136 ;  /* 0x0000001fff097819 */ /* 0x000fe20000011488 */
[----:B------:R-:W-:Y:S01]  /*1210*/  IMAD R14, R14, 0x1800, R151 ;  /* 0x000018000e0e7824 */ /* 0x000fe200078e0297 */
[----:B------:R-:W-:Y:S01]  /*1220*/  LOP3.LUT R11, R0, R143, RZ, 0x3c, !PT ;  /* 0x0000008f000b7212 */ /* 0x000fe200078e3cff */
[----:B------:R-:W-:Y:S01]  /*1230*/  STL [R1+0x20], R12 ;  /* 0x0000200c01007387 */ /* 0x000fe20000100800 */
[----:B------:R-:W-:Y:S01]  /*1240*/  LEA.HI R0, R21, R21, RZ, 0x1 ;  /* 0x0000001515007211 */ /* 0x000fe200078f08ff */
[----:B------:R-:W-:Y:S01]  /*1250*/  IMAD.MOV.U32 R6, RZ, RZ, 0x40 ;  /* 0x00000040ff067424 */ /* 0x000fe200078e00ff */
[----:B-1----:R-:W-:Y:S01]  /*1260*/  SHF.R.S32.HI R4, RZ, 0x1f, R20 ;  /* 0x0000001fff047819 */ /* 0x002fe20000011414 */
[----:B------:R1:W-:Y:S01]  /*1270*/  STL [R1+0x1c], R8 ;  /* 0x00001c0801007387 */ /* 0x0003e20000100800 */
[----:B------:R-:W-:Y:S01]  /*1280*/  IMAD.IADD R11, R14, 0x1, R11 ;  /* 0x000000010e0b7824 */ /* 0x000fe200078e020b */
[----:B0-----:R-:W-:Y:S01]  /*1290*/  SHF.R.S32.HI R5, RZ, 0x1f, R7 ;  /* 0x0000001fff057819 */ /* 0x001fe20000011407 */
[----:B------:R-:W-:Y:S01]  /*12a0*/  IMAD.MOV.U32 R18, RZ, RZ, RZ ;  /* 0x000000ffff127224 */ /* 0x000fe200078e00ff */
[----:B------:R-:W-:Y:S01]  /*12b0*/  STL [R1+0x18], R9 ;  /* 0x0000180901007387 */ /* 0x000fe20000100800 */
[----:B------:R-:W-:-:S02]  /*12c0*/  LOP3.LUT R0, R0, 0x1ffffffe, RZ, 0xc0, !PT ;  /* 0x1ffffffe00007812 */ /* 0x000fc400078ec0ff */
[----:B------:R-:W-:Y:S01]  /*12d0*/  SHF.L.U64.HI R5, R7, 0x1, R5 ;  /* 0x0000000107057819 */ /* 0x000fe20000010205 */
[----:B------:R-:W-:Y:S01]  /*12e0*/  IMAD R7, R3, 0x2, R2 ;  /* 0x0000000203077824 */ /* 0x000fe200078e0202 */
[----:B------:R-:W-:Y:S01]  /*12f0*/  SEL R6, R6, 0xffffffc0, !P2 ;  /* 0xffffffc006067807 */ /* 0x000fe20005000000 */
[----:B------:R-:W-:Y:S01]  /*1300*/  IMAD.IADD R0, R21, 0x1, -R0 ;  /* 0x0000000115007824 */ /* 0x000fe200078e0a00 */
[----:B-1----:R-:W-:Y:S01]  /*1310*/  SHF.L.U64.HI R8, R20, 0x1, R4 ;  /* 0x0000000114087819 */ /* 0x002fe20000010204 */
[----:B------:R-:W-:Y:S01]  /*1320*/  VIADD R3, R7, 0x21800 ;  /* 0x0002180007037836 */ /* 0x000fe20000000000 */
[----:B------:R-:W-:Y:S02]  /*1330*/  LOP3.LUT R4, R142, 0x8, R16, 0xf8, !PT ;  /* 0x000000088e047812 */ /* 0x000fe400078ef810 */
[----:B------:R-:W-:Y:S01]  /*1340*/  SHF.R.S32.HI R155, RZ, 0x3, R155 ;  /* 0x00000003ff9b7819 */ /* 0x000fe2000001149b */
[----:B------:R0:W-:Y:S01]  /*1350*/  STL [R1+0xa0], R8 ;  /* 0x0000a00801007387 */ /* 0x0001e20000100800 */
[----:B------:R-:W-:-:S02]  /*1360*/  LOP3.LUT R4, R4, R143, RZ, 0x3c, !PT ;  /* 0x0000008f04047212 */ /* 0x000fc400078e3cff */
[----:B------:R-:W-:Y:S01]  /*1370*/  SHF.R.S32.HI R156, RZ, 0x3, R15 ;  /* 0x00000003ff9c7819 */ /* 0x000fe2000001140f */
[----:B------:R1:W-:Y:S02]  /*1380*/  STL [R1+0xa4], R5 ;  /* 0x0000a40501007387 */ /* 0x0003e40000100800 */
[----:B------:R-:W-:Y:S02]  /*1390*/  IMAD.IADD R4, R151, 0x1, R4 ;  /* 0x0000000197047824 */ /* 0x000fe400078e0204 */
[----:B------:R-:W-:Y:S01]  /*13a0*/  STL [R1+0x60], R7 ;  /* 0x0000600701007387 */ /* 0x000fe20000100800 */
[----:B0-----:R-:W-:-:S03]  /*13b0*/  LOP3.LUT R8, R142, 0x18, R16, 0xf8, !PT ;  /* 0x000000188e087812 */ /* 0x001fc600078ef810 */
[----:B------:R0:W-:Y:S01]  /*13c0*/  STL [R1+0x78], R4 ;  /* 0x0000780401007387 */ /* 0x0001e20000100800 */
[----:B------:R-:W-:Y:S02]  /*13d0*/  LOP3.LUT R8, R8, R143, RZ, 0x3c, !PT ;  /* 0x0000008f08087212 */ /* 0x000fe400078e3cff */
[----:B-1----:R-:W-:-:S03]  /*13e0*/  LEA R5, R13, UR40, 0x1 ;  /* 0x000000280d057c11 */ /* 0x002fc6000f8e08ff */
[----:B------:R-:W-:Y:S02]  /*13f0*/  IMAD.IADD R8, R151, 0x1, R8 ;  /* 0x0000000197087824 */ /* 0x000fe400078e0208 */
[----:B0-----:R-:W-:Y:S01]  /*1400*/  VIADD R4, R7, 0x21820 ;  /* 0x0002182007047836 */ /* 0x001fe20000000000 */
[----:B------:R-:W-:Y:S01]  /*1410*/  LEA R7, R11, UR40, 0x1 ;  /* 0x000000280b077c11 */ /* 0x000fe2000f8e08ff */
[----:B------:R-:W-:-:S04]  /*1420*/  @P1 VIADD R4, R3, 0xffffffe0 ;  /* 0xffffffe003041836 */ /* 0x000fc80000000000 */
[----:B------:R0:W-:Y:S04]  /*1430*/  STL [R1+0xac], R7 ;  /* 0x0000ac0701007387 */ /* 0x0001e80000100800 */
[----:B------:R1:W-:Y:S01]  /*1440*/  STL [R1+0xa8], R5 ;  /* 0x0000a80501007387 */ /* 0x0003e20000100800 */
[----:B0-----:R-:W-:Y:S02]  /*1450*/  LEA R7, R8, UR40, 0x1 ;  /* 0x0000002808077c11 */ /* 0x001fe4000f8e08ff */
[----:B-1----:R-:W-:Y:S01]  /*1460*/  LEA R5, R0, R10, 0x3 ;  /* 0x0000000a00057211 */ /* 0x002fe200078e18ff */
[----:B------:R-:W-:Y:S02]  /*1470*/  IMAD.IADD R0, R3, 0x1, R6 ;  /* 0x0000000103007824 */ /* 0x000fe400078e0206 */
[----:B------:R-:W-:Y:S01]  /*1480*/  STL [R1+0xb0], R7 ;  /* 0x0000b00701007387 */ /* 0x000fe20000100800 */
[----:B------:R-:W-:-:S03]  /*1490*/  IMAD.IADD R3, R6, 0x1, R4 ;  /* 0x0000000106037824 */ /* 0x000fc600078e0204 */
[----:B------:R-:W-:Y:S04]  /*14a0*/  STL [R1+0x80], R4 ;  /* 0x0000800401007387 */ /* 0x000fe80000100800 */
[----:B------:R-:W-:Y:S04]  /*14b0*/  STL [R1+0xbc], R5 ;  /* 0x0000bc0501007387 */ /* 0x000fe80000100800 */
[----:B------:R0:W-:Y:S04]  /*14c0*/  STL [R1+0x68], R0 ;  /* 0x0000680001007387 */ /* 0x0001e80000100800 */
[----:B------:R1:W-:Y:S01]  /*14d0*/  STL [R1+0x64], R3 ;  /* 0x0000640301007387 */ /* 0x0003e20000100800 */
[----:B0-----:R-:W-:-:S05]  /*14e0*/  VIADD R0, R4, 0x6000 ;  /* 0x0000600004007836 */ /* 0x001fca0000000000 */
[----:B------:R1:W-:Y:S02]  /*14f0*/  STL [R1+0x84], R0 ;  /* 0x0000840001007387 */ /* 0x0003e40000100800 */
.L_x_10528:
[----:B0-----:R-:W0:Y:S02]  /*1500*/  LDC.64 R4, c[0x0][0xc88] ;  /* 0x00032200ff047b82 */ /* 0x001e240000000a00 */
[----:B0-----:R-:W-:-:S05]  /*1510*/  IMAD.WIDE R4, R31, 0x4, R4 ;  /* 0x000000041f047825 */ /* 0x001fca00078e0204 */
[----:B-12---:R-:W2:Y:S01]  /*1520*/  LDG.E R0, desc[UR42][R4.64] ;  /* 0x0000002a04007981 */ /* 0x006ea2000c1e1900 */
[----:B------:R-:W-:Y:S05]  /*1530*/  YIELD ;  /* 0x0000000000007946 */ /* 0x000fea0003800000 */
[----:B------:R-:W-:Y:S01]  /*1540*/  ULDC.64 UR4, c[0x0][0xa28] ;  /* 0x00028a0000047ab9 */ /* 0x000fe20000000a00 */
[----:B------:R-:W-:Y:S01]  /*1550*/  ULDC.64 UR8, c[0x0][0xa18] ;  /* 0x0002860000087ab9 */ /* 0x000fe20000000a00 */
[----:B------:R-:W-:Y:S01]  /*1560*/  ISETP.NE.U32.AND P1, PT, RZ, UR4, PT ;  /* 0x00000004ff007c0c */ /* 0x000fe2000bf25070 */
[----:B------:R-:W-:Y:S01]  /*1570*/  ULDC.64 UR6, c[0x0][0xa08] ;  /* 0x0002820000067ab9 */ /* 0x000fe20000000a00 */
[----:B------:R-:W-:Y:S01]  /*1580*/  IMAD.MOV.U32 R85, RZ, RZ, RZ ;  /* 0x000000ffff557224 */ /* 0x000fe200078e00ff */
[----:B------:R-:W-:-:S02]  /*1590*/  ISETP.NE.U32.AND P0, PT, RZ, UR6, PT ;  /* 0x00000006ff007c0c */ /* 0x000fc4000bf05070 */
[----:B------:R-:W-:Y:S02]  /*15a0*/  ISETP.NE.AND.EX P1, PT, RZ, UR5, PT, P1 ;  /* 0x00000005ff007c0c */ /* 0x000fe4000bf25310 */
[----:B------:R-:W-:Y:S02]  /*15b0*/  ISETP.NE.AND.EX P0, PT, RZ, UR7, PT, P0 ;  /* 0x00000007ff007c0c */ /* 0x000fe4000bf05300 */
[----:B--2-4-:R-:W-:Y:S01]  /*15c0*/  SHF.R.S32.HI R3, RZ, 0x1f, R0 ;  /* 0x0000001fff037819 */ /* 0x014fe20000011400 */
[----:B------:R-:W-:Y:S08]  /*15d0*/  STL [R1+0x94], R0 ;  /* 0x0000940001007387 */ /* 0x000ff00000100800 */
[C---:B------:R-:W-:Y:S01]  /*15e0*/  @P1 LEA R6, P2, R0.reuse, UR4, 0x2 ;  /* 0x0000000400061c11 */ /* 0x040fe2000f8410ff */
[C---:B---3--:R-:W-:Y:S01]  /*15f0*/  IMAD.SHL.U32 R33, R0.reuse, 0x4, RZ ;  /* 0x0000000400217824 */ /* 0x048fe200078e00ff */
[C-C-:B------:R-:W-:Y:S01]  /*1600*/  SHF.L.U64.HI R32, R0.reuse, 0x2, R3.reuse ;  /* 0x0000000200207819 */ /* 0x140fe20000010203 */
[----:B------:R0:W-:Y:S01]  /*1610*/  STL [R1+0x9c], R3 ;  /* 0x00009c0301007387 */ /* 0x0001e20000100800 */
[----:B------:R-:W-:-:S02]  /*1620*/  @P1 LEA.HI.X R7, R0, UR5, R3, 0x2, P2 ;  /* 0x0000000500071c11 */ /* 0x000fc400090f1403 */
[----:B------:R-:W-:Y:S01]  /*1630*/  ISETP.NE.U32.AND P2, PT, RZ, UR8, PT ;  /* 0x00000008ff007c0c */ /* 0x000fe2000bf45070 */
[----:B------:R-:W-:Y:S01]  /*1640*/  ULDC UR4, c[0x0][0x288] ;  /* 0x0000a20000047ab9 */ /* 0x000fe20000000800 */
[C---:B------:R-:W-:Y:S01]  /*1650*/  IADD3 R8, P3, R33.reuse, UR6, RZ ;  /* 0x0000000621087c10 */ /* 0x040fe2000ff7e0ff */
[----:B------:R1:W-:Y:S01]  /*1660*/  STL [R1+0x8c], R33 ;  /* 0x00008c2101007387 */ /* 0x0003e20000100800 */
[----:B------:R-:W-:Y:S01]  /*1670*/  ISETP.NE.AND.EX P2, PT, RZ, UR9, PT, P2 ;  /* 0x00000009ff007c0c */ /* 0x000fe2000bf45320 */
[----:B0-----:R-:W-:Y:S01]  /*1680*/  IMAD.MOV.U32 R3, RZ, RZ, RZ ;  /* 0x000000ffff037224 */ /* 0x001fe200078e00ff */
[C---:B------:R-:W-:Y:S01]  /*1690*/  IADD3.X R9, R32.reuse, UR7, RZ, P3, !PT ;  /* 0x0000000720097c10 */ /* 0x040fe20009ffe4ff */
[----:B------:R-:W-:Y:S01]  /*16a0*/  IMAD.U32 R100, RZ, RZ, UR4 ;  /* 0x00000004ff647e24 */ /* 0x000fe2000f8e00ff */
[----:B------:R-:W-:Y:S01]  /*16b0*/  ULDC.64 UR4, c[0x0][0x418] ;  /* 0x0001060000047ab9 */ /* 0x000fe20000000a00 */
[----:B------:R1:W-:Y:S04]  /*16c0*/  STL [R1+0x90], R32 ;  /* 0x0000902001007387 */ /* 0x0003e80000100800 */
[----:B------:R1:W5:Y:S04]  /*16d0*/  @P1 LDG.E R3, desc[UR42][R6.64] ;  /* 0x0000002a06031981 */ /* 0x000368000c1e1900 */
[----:B------:R-:W-:Y:S01]  /*16e0*/  @P2 IADD3 R4, P1, R33, UR8, RZ ;  /* 0x0000000821042c10 */ /* 0x000fe2000ff3e0ff */
[----:B------:R1:W5:Y:S03]  /*16f0*/  @P0 LDG.E R85, desc[UR42][R8.64] ;  /* 0x0000002a08550981 */ /* 0x000366000c1e1900 */
[----:B------:R-:W-:-:S05]  /*1700*/  @P2 IADD3.X R5, R32, UR9, RZ, P1, !PT ;  /* 0x0000000920052c10 */ /* 0x000fca0008ffe4ff */
[----:B------:R1:W5:Y:S01]  /*1710*/  @P2 LDG.E R100, desc[UR42][R4.64] ;  /* 0x0000002a04642981 */ /* 0x000362000c1e1900 */
[----:B------:R-:W-:Y:S01]  /*1720*/  UISETP.NE.U32.AND UP0, UPT, UR4, URZ, UPT ;  /* 0x0000003f0400728c */ /* 0x000fe2000bf05070 */
[----:B------:R-:W-:Y:S02]  /*1730*/  IMAD.MOV.U32 R25, RZ, RZ, R0 ;  /* 0x000000ffff197224 */ /* 0x000fe400078e0000 */
        /* <DEDUP_REMOVED lines=8> */
[----:B-1----:R-:W-:Y:S06]  /*17c0*/  @P2 BRA `(.L_x_10387) ;  /* 0x0000000000242947 */ /* 0x002fec0003800000 */
        /* <DEDUP_REMOVED lines=9> */
.L_x_10387:
[----:B------:R-:W-:Y:S01]  /*1860*/  ULDC.64 UR4, c[0x0][0xa20] ;  /* 0x0002880000047ab9 */ /* 0x000fe20000000a00 */
[----:B------:R0:W-:Y:S01]  /*1870*/  STL [R1+0x98], R29 ;  /* 0x0000981d01007387 */ /* 0x0001e20000100800 */
[----:B------:R-:W-:-:S03]  /*1880*/  ISETP.NE.U32.AND P1, PT, RZ, UR4, PT ;  /* 0x00000004ff007c0c */ /* 0x000fc6000bf25070 */
[----:B------:R0:W-:Y:S01]  /*1890*/  STL [R1+0x88], R30 ;  /* 0x0000881e01007387 */ /* 0x0001e20000100800 */
[----:B------:R-:W-:-:S13]  /*18a0*/  ISETP.NE.AND.EX P1, PT, RZ, UR5, PT, P1 ;  /* 0x00000005ff007c0c */ /* 0x000fda000bf25310 */
[----:B0-----:R-:W-:Y:S05]  /*18b0*/  @!P1 BRA `(.L_x_10388) ;  /* 0x0000000000109947 */ /* 0x001fea0003800000 */
[----:B------:R-:W-:-:S04]  /*18c0*/  IADD3 R4, P0, R33, UR4, RZ ;  /* 0x0000000421047c10 */ /* 0x000fc8000ff1e0ff */
[----:B------:R-:W-:-:S05]  /*18d0*/  IADD3.X R5, R32, UR5, RZ, P0, !PT ;  /* 0x0000000520057c10 */ /* 0x000fca00087fe4ff */
[----:B------:R0:W5:Y:S01]  /*18e0*/  LDG.E R28, desc[UR42][R4.64] ;  /* 0x0000002a041c7981 */ /* 0x000162000c1e1900 */
[----:B------:R-:W-:Y:S05]  /*18f0*/  BRA `(.L_x_10389) ;  /* 0x0000000000107947 */ /* 0x000fea0003800000 */
.L_x_10388:
[----:B------:R-:W-:Y:S05]  /*1900*/  @!P0 BRA `(.L_x_10389) ;  /* 0x00000000000c8947 */ /* 0x000fea0003800000 */
[----:B------:R-:W2:Y:S04]  /*1910*/  LDG.E R5, desc[UR42][R8.64] ;  /* 0x0000002a08057981 */ /* 0x000ea8000c1e1900 */
[----:B------:R-:W2:Y:S02]  /*1920*/  LDG.E R28, desc[UR42][R8.64+0x4] ;  /* 0x0000042a081c7981 */ /* 0x000ea4000c1e1900 */
[----:B--2---:R-:W-:-:S07]  /*1930*/  IMAD.IADD R28, R28, 0x1, -R5 ;  /* 0x000000011c1c7824 */ /* 0x004fce00078e0a05 */
.L_x_10389:
        /* <DEDUP_REMOVED lines=47> */
[----:B------:R-:W-:Y:S02]  /*1c30*/  IMAD.U32 R11, RZ, RZ, UR7 ;  /* 0x00000007ff0b7e24 */ /* 0x000fe4000f8e00ff */
[----:B------:R-:W-:-:S02]  /*1c40*/  IMAD.U32 R6, RZ, RZ, UR4 ;  /* 0x00000004ff067e24 */ /* 0x000fc4000f8e00ff */
[----:B------:R-:W-:Y:S02]  /*1c50*/  IMAD.U32 R7, RZ, RZ, UR5 ;  /* 0x00000005ff077e24 */ /* 0x000fe4000f8e00ff */
[----:B------:R-:W-:Y:S02]  /*1c60*/  IMAD.MOV.U32 R8, RZ, RZ, 0x70 ;  /* 0x00000070ff087424 */ /* 0x000fe400078e00ff */
[----:B------:R-:W-:Y:S02]  /*1c70*/  IMAD.MOV.U32 R12, RZ, RZ, 0x1 ;  /* 0x00000001ff0c7424 */ /* 0x000fe400078e00ff */
[----:B------:R-:W-:-:S07]  /*1c80*/  IMAD.MOV.U32 R13, RZ, RZ, RZ ;  /* 0x000000ffff0d7224 */ /* 0x000fce00078e00ff */
[----:B------:R-:W-:-:S07]  /*1c90*/  LEPC R20, `(.L_x_10392) ;  /* 0x000000001014794e */ /* 0x000fce0000000000 */
[----:B0----5:R-:W-:Y:S05]  /*1ca0*/  CALL.ABS.NOINC R14 ;  /* 0x000000000e007343 */ /* 0x021fea0003c00000 */
.L_x_10392:
[----:B------:R-:W-:Y:S05]  /*1cb0*/  BSYNC B6 ;  /* 0x0000000000067941 */ /* 0x000fea0003800000 */
.L_x_10391:
        /* <DEDUP_REMOVED lines=20> */
.L_x_10394:
[----:B------:R-:W-:Y:S05]  /*1e00*/  BSYNC B6 ;  /* 0x0000000000067941 */ /* 0x000fea0003800000 */
.L_x_10393:
[----:B------:R-:W-:Y:S01]  /*1e10*/  ULDC.64 UR4, c[0x0][0x9f8] ;  /* 0x00027e0000047ab9 */ /* 0x000fe20000000a00 */
[----:B------:R-:W0:Y:S01]  /*1e20*/  S2R R20, SR_TID.X ;  /* 0x0000000000147919 */ /* 0x000e220000002100 */
[----:B------:R-:W-:Y:S01]  /*1e30*/  ISETP.NE.U32.AND P0, PT, RZ, UR4, PT ;  /* 0x00000004ff007c0c */ /* 0x000fe2000bf05070 */
[----:B------:R-:W-:Y:S01]  /*1e40*/  VIADD R0, R16, 0x10 ;  /* 0x0000001010007836 */ /* 0x000fe20000000000 */
[----:B------:R-:W1:Y:S02]  /*1e50*/  LDC.64 R4, c[0x0][0x408] ;  /* 0x00010200ff047b82 */ /* 0x000e640000000a00 */
[----:B------:R-:W-:-:S06]  /*1e60*/  ISETP.NE.AND.EX P0, PT, RZ, UR5, PT, P0 ;  /* 0x00000005ff007c0c */ /* 0x000fcc000bf05300 */
[----:B------:R-:W2:Y:S07]  /*1e70*/  LDC R99, c[0x0][0x3f4] ;  /* 0x0000fd00ff637b82 */ /* 0x000eae0000000800 */
[----:B------:R-:W-:Y:S02]  /*1e80*/  @P0 IADD3 R6, P1, R33, UR4, RZ ;  /* 0x0000000421060c10 */ /* 0x000fe4000ff3e0ff */
[----:B------:R-:W3:Y:S02]  /*1e90*/  LDL R33, [R1+0x7c] ;  /* 0x00007c0001217983 */ /* 0x000ee40000100800 */
[----:B------:R-:W-:-:S05]  /*1ea0*/  @P0 IADD3.X R7, R32, UR5, RZ, P1, !PT ;  /* 0x0000000520070c10 */ /* 0x000fca0008ffe4ff */
[----:B------:R4:W3:Y:S01]  /*1eb0*/  @P0 LDG.E R25, desc[UR42][R6.64] ;  /* 0x0000002a06190981 */ /* 0x0008e2000c1e1900 */
[----:B0-----:R-:W-:-:S04]  /*1ec0*/  SHF.R.U32.HI R31, RZ, 0x7, R20 ;  /* 0x00000007ff1f7819 */ /* 0x001fc80000011614 */
[----:B------:R-:W-:Y:S01]  /*1ed0*/  ISETP.NE.AND P6, PT, R31, 0x1, PT ;  /* 0x000000011f00780c */ /* 0x000fe20003fc5270 */
[----:B----4-:R-:W0:-:S12]  /*1ee0*/  LDC.64 R6, c[0x0][0x3f8] ;  /* 0x0000fe00ff067b82 */ /* 0x010e180000000a00 */
[----:B------:R-:W-:Y:S05]  /*1ef0*/  @!P6 WARPSYNC.ALL ;  /* 0x000000000000e948 */ /* 0x000fea0003800000 */
[----:B------:R-:W-:Y:S02]  /*1f00*/  ULDC UR4, c[0x0][0x2f4] ;  /* 0x0000bd0000047ab9 */ /* 0x000fe40000000800 */
[----:B------:R-:W-:Y:S02]  /*1f10*/  ISETP.GE.AND P1, PT, R0, UR4, PT ;  /* 0x0000000400007c0c */ /* 0x000fe4000bf26270 */
[----:B------:R-:W-:Y:S02]  /*1f20*/  ISETP.GE.AND P0, PT, R16, UR4, PT ;  /* 0x0000000410007c0c */ /* 0x000fe4000bf06270 */
[----:B------:R-:W-:-:S02]  /*1f30*/  SEL R8, RZ, 0xffffffff, P1 ;  /* 0xffffffffff087807 */ /* 0x000fc40000800000 */
[----:B------:R-:W-:-:S03]  /*1f40*/  SEL R3, RZ, 0x1, P0 ;  /* 0x00000001ff037807 */ /* 0x000fc60000000000 */
[----:B------:R-:W-:Y:S01]  /*1f50*/  IMAD.SHL.U32 R8, R8, 0x2, RZ ;  /* 0x0000000208087824 */ /* 0x000fe200078e00ff */
[----:B------:R-:W-:-:S04]  /*1f60*/  SHF.R.S32.HI R11, RZ, 0x1f, R140 ;  /* 0x0000001fff0b7819 */ /* 0x000fc8000001148c */
[----:B------:R-:W-:Y:S01]  /*1f70*/  LOP3.LUT R8, R8, 0x2, R3, 0xe2, !PT ;  /* 0x0000000208087812 */ /* 0x000fe200078ee203 */
[----:B------:R-:W-:Y:S02]  /*1f80*/  VIADD R3, R16, 0x20 ;  /* 0x0000002010037836 */ /* 0x000fe40000000000 */
[----:B-1----:R-:W-:Y:S01]  /*1f90*/  IMAD R9, R11, R4, RZ ;  /* 0x000000040b097224 */ /* 0x002fe200078e02ff */
[----:B------:R-:W1:Y:S02]  /*1fa0*/  S2R R32, SR_TID.X ;  /* 0x0000000000207919 */ /* 0x000e640000002100 */
[----:B------:R-:W-:Y:S01]  /*1fb0*/  ISETP.GE.AND P0, PT, R3, UR4, PT ;  /* 0x0000000403007c0c */ /* 0x000fe2000bf06270 */
[----:B------:R-:W-:Y:S01]  /*1fc0*/  IMAD R13, R140, R5, R9 ;  /* 0x000000058c0d7224 */ /* 0x000fe200078e0209 */
[----:B------:R-:W-:Y:S02]  /*1fd0*/  ISETP.GE.AND P1, PT, R22, UR4, PT ;  /* 0x0000000416007c0c */ /* 0x000fe4000bf26270 */
[----:B------:R-:W-:-:S02]  /*1fe0*/  SEL R9, RZ, 0x4, P0 ;  /* 0x00000004ff097807 */ /* 0x000fc40000000000 */
[----:B------:R-:W-:Y:S02]  /*1ff0*/  ISETP.GE.AND P0, PT, R19, UR4, PT ;  /* 0x0000000413007c0c */ /* 0x000fe4000bf06270 */
[----:B------:R-:W-:Y:S02]  /*2000*/  SHF.R.S32.HI R139, RZ, 0x1f, R138 ;  /* 0x0000001fff8b7819 */ /* 0x000fe4000001148a */
[----:B------:R-:W-:Y:S02]  /*2010*/  SEL R10, RZ, 0x8, P1 ;  /* 0x00000008ff0a7807 */ /* 0x000fe40000800000 */
[----:B------:R-:W-:Y:S02]  /*2020*/  SEL R21, RZ, 0x10, P0 ;  /* 0x00000010ff157807 */ /* 0x000fe40000000000 */
[-C--:B--2---:R-:W-:Y:S02]  /*2030*/  ISETP.GE.AND P0, PT, R16, R99.reuse, PT ;  /* 0x000000631000720c */ /* 0x084fe40003f06270 */
[----:B------:R-:W-:Y:S01]  /*2040*/  ISETP.GE.AND P3, PT, R0, R99, PT ;  /* 0x000000630000720c */ /* 0x000fe20003f66270 */
[----:B------:R-:W-:Y:S01]  /*2050*/  IMAD.WIDE.U32 R70, R140, R4, R16 ;  /* 0x000000048c467225 */ /* 0x000fe200078e0010 */
[----:B------:R-:W-:-:S03]  /*2060*/  LOP3.LUT R8, R10, R8, R9, 0xfe, !PT ;  /* 0x000000080a087212 */ /* 0x000fc600078efe09 */
[----:B------:R-:W-:Y:S01]  /*2070*/  IMAD.WIDE.U32 R68, R140, R4, R138 ;  /* 0x000000048c447225 */ /* 0x000fe200078e008a */
[----:B------:R-:W-:Y:S02]  /*2080*/  ISETP.GE.AND P2, PT, R3, R99, PT ;  /* 0x000000630300720c */ /* 0x000fe40003f46270 */
[----:B------:R-:W-:Y:S01]  /*2090*/  SEL R9, R99, RZ, P0 ;  /* 0x000000ff63097207 */ /* 0x000fe20000000000 */
[----:B0-----:R-:W-:Y:S01]  /*20a0*/  IMAD R11, R11, R6, RZ ;  /* 0x000000060b0b7224 */ /* 0x001fe200078e02ff */
[----:B------:R-:W-:Y:S01]  /*20b0*/  LOP3.LUT R21, R8, R21, RZ, 0xfc, !PT ;  /* 0x0000001508157212 */ /* 0x000fe200078efcff */
[----:B------:R-:W-:Y:S02]  /*20c0*/  IMAD.IADD R71, R71, 0x1, R13 ;  /* 0x0000000147477824 */ /* 0x000fe400078e020d */
[----:B------:R-:W-:Y:S01]  /*20d0*/  IMAD.IADD R69, R13, 0x1, R69 ;  /* 0x000000010d457824 */ /* 0x000fe200078e0245 */
[C---:B------:R-:W-:Y:S01]  /*20e0*/  SEL R8, R99.reuse, RZ, P2 ;  /* 0x000000ff63087207 */ /* 0x040fe20001000000 */
[----:B------:R-:W-:Y:S01]  /*20f0*/  IMAD R13, R140, R7, R11 ;  /* 0x000000078c0d7224 */ /* 0x000fe200078e020b */
[----:B------:R-:W-:Y:S01]  /*2100*/  SEL R11, R99, RZ, P3 ;  /* 0x000000ff630b7207 */ /* 0x000fe20001800000 */
[----:B------:R-:W-:Y:S01]  /*2110*/  IMAD.IADD R9, R16, 0x1, R9 ;  /* 0x0000000110097824 */ /* 0x000fe200078e0209 */
[----:B------:R-:W-:Y:S01]  /*2120*/  LOP3.LUT R23, R23, 0xfffffffe, RZ, 0xc0, !PT ;  /* 0xfffffffe17177812 */ /* 0x000fe200078ec0ff */
[----:B------:R-:W-:-:S02]  /*2130*/  IMAD.IADD R12, R3, 0x1, R8 ;  /* 0x00000001030c7824 */ /* 0x000fc400078e0208 */
[----:B------:R-:W-:Y:S01]  /*2140*/  IMAD.IADD R11, R0, 0x1, R11 ;  /* 0x00000001000b7824 */ /* 0x000fe200078e020b */
[----:B------:R-:W-:Y:S02]  /*2150*/  @P3 LOP3.LUT R23, R23, 0x1, RZ, 0xfc, !PT ;  /* 0x0000000117173812 */ /* 0x000fe400078efcff */
[----:B------:R-:W-:Y:S01]  /*2160*/  SHF.R.S32.HI R8, RZ, 0x1f, R9 ;  /* 0x0000001fff087819 */ /* 0x000fe20000011409 */
[CC--:B------:R-:W-:Y:S01]  /*2170*/  IMAD.WIDE.U32 R66, R140.reuse, R6.reuse, R16 ;  /* 0x000000068c427225 */ /* 0x0c0fe200078e0010 */
[----:B------:R-:W-:Y:S02]  /*2180*/  LOP3.LUT R23, R23, 0xfffffffd, RZ, 0xc0, !PT ;  /* 0xfffffffd17177812 */ /* 0x000fe400078ec0ff */
[----:B------:R-:W-:Y:S01]  /*2190*/  SHF.R.S32.HI R10, RZ, 0x1f, R11 ;  /* 0x0000001fff0a7819 */ /* 0x000fe2000001140b */
[----:B------:R-:W-:Y:S01]  /*21a0*/  IMAD.WIDE.U32 R64, R140, R6, R138 ;  /* 0x000000068c407225 */ /* 0x000fe200078e008a */
[CC--:B------:R-:W-:Y:S02]  /*21b0*/  LEA.HI R73, R8.reuse, R9.reuse, RZ, 0x3 ;  /* 0x0000000908497211 */ /* 0x0c0fe400078f18ff */
[----:B------:R-:W-:Y:S01]  /*21c0*/  LEA.HI R8, R8, R9, RZ, 0x5 ;  /* 0x0000000908087211 */ /* 0x000fe200078f28ff */
[----:B------:R-:W-:Y:S01]  /*21d0*/  IMAD.IADD R67, R67, 0x1, R13 ;  /* 0x0000000143437824 */ /* 0x000fe200078e020d */
[----:B------:R-:W-:Y:S01]  /*21e0*/  @P2 LOP3.LUT R23, R23, 0x2, RZ, 0xfc, !PT ;  /* 0x0000000217172812 */ /* 0x000fe200078efcff */
[----:B------:R-:W-:Y:S01]  /*21f0*/  IMAD.IADD R65, R13, 0x1, R65 ;  /* 0x000000010d417824 */ /* 0x000fe200078e0241 */
[----:B------:R-:W-:-:S02]  /*2200*/  SHF.R.S32.HI R13, RZ, 0x1f, R12 ;  /* 0x0000001fff0d7819 */ /* 0x000fc4000001140c */
[-C--:B------:R-:W-:Y:S01]  /*2210*/  LEA.HI R72, R10, R11.reuse, RZ, 0x3 ;  /* 0x0000000b0a487211 */ /* 0x080fe200078f18ff */
[----:B-1----:R-:W-:Y:S01]  /*2220*/  VIADD R34, R32, 0xffffff80 ;  /* 0xffffff8020227836 */ /* 0x002fe20000000000 */
[----:B------:R-:W-:Y:S02]  /*2230*/  LEA.HI R10, R10, R11, RZ, 0x5 ;  /* 0x0000000b0a0a7211 */ /* 0x000fe400078f28ff */
[----:B------:R-:W-:Y:S02]  /*2240*/  SHF.L.U32 R9, R8, 0x7, RZ ;  /* 0x0000000708097819 */ /* 0x000fe400000006ff */
[----:B-----5:R-:W-:Y:S02]  /*2250*/  SHF.R.S32.HI R15, RZ, 0x1f, R97 ;  /* 0x0000001fff0f7819 */ /* 0x020fe40000011461 */
[----:B------:R-:W-:Y:S02]  /*2260*/  LOP3.LUT R8, R142, 0x18, R73, 0xf8, !PT ;  /* 0x000000188e087812 */ /* 0x000fe400078ef849 */
[----:B------:R-:W-:-:S02]  /*2270*/  LOP3.LUT R23, R23, 0xfffffffb, RZ, 0xc0, !PT ;  /* 0xfffffffb17177812 */ /* 0x000fc400078ec0ff */
[CC--:B------:R-:W-:Y:S01]  /*2280*/  LEA.HI R63, R13.reuse, R12.reuse, RZ, 0x3 ;  /* 0x0000000c0d3f7211 */ /* 0x0c0fe200078f18ff */
[----:B------:R-:W-:Y:S01]  /*2290*/  IMAD.SHL.U32 R11, R10, 0x80, RZ ;  /* 0x000000800a0b7824 */ /* 0x000fe200078e00ff */
[----:B------:R-:W-:Y:S01]  /*22a0*/  LEA.HI R12, R13, R12, RZ, 0x5 ;  /* 0x0000000c0d0c7211 */ /* 0x000fe200078f28ff */
[----:B------:R-:W-:Y:S01]  /*22b0*/  IMAD R20, R15, R4, RZ ;  /* 0x000000040f147224 */ /* 0x000fe200078e02ff */
[----:B------:R-:W-:Y:S02]  /*22c0*/  LOP3.LUT R96, R9, 0xfffff000, RZ, 0xc0, !PT ;  /* 0xfffff00009607812 */ /* 0x000fe400078ec0ff */
[----:B------:R-:W-:Y:S02]  /*22d0*/  LOP3.LUT R8, R8, R143, RZ, 0x3c, !PT ;  /* 0x0000008f08087212 */ /* 0x000fe400078e3cff */
[----:B------:R-:W-:Y:S02]  /*22e0*/  LOP3.LUT R10, R142, 0x18, R72, 0xf8, !PT ;  /* 0x000000188e0a7812 */ /* 0x000fe400078ef848 */
[----:B------:R-:W-:Y:S01]  /*22f0*/  LEA.HI R32, R34, R34, RZ, 0x1 ;  /* 0x0000002222207211 */ /* 0x000fe200078f08ff */
[----:B------:R-:W-:Y:S01]  /*2300*/  IMAD.SHL.U32 R13, R12, 0x80, RZ ;  /* 0x000000800c0d7824 */ /* 0x000fe200078e00ff */
[----:B------:R-:W-:Y:S01]  /*2310*/  IADD3 R96, R8, R96, R151 ;  /* 0x0000006008607210 */ /* 0x000fe20007ffe097 */
[----:B------:R-:W-:Y:S01]  /*2320*/  IMAD R9, R97, R5, R20 ;  /* 0x0000000561097224 */ /* 0x000fe200078e0214 */
[----:B------:R-:W-:Y:S01]  /*2330*/  LOP3.LUT R12, R11, 0xfffff000, RZ, 0xc0, !PT ;  /* 0xfffff0000b0c7812 */ /* 0x000fe200078ec0ff */
[----:B------:R-:W-:Y:S01]  /*2340*/  IMAD R8, R15, R6, RZ ;  /* 0x000000060f087224 */ /* 0x000fe200078e02ff */
[----:B------:R-:W-:Y:S01]  /*2350*/  LOP3.LUT R10, R10, R143, RZ, 0x3c, !PT ;  /* 0x0000008f0a0a7212 */ /* 0x000fe200078e3cff */
[----:B------:R-:W-:Y:S01]  /*2360*/  IMAD.WIDE.U32 R70, R97, R4, R70 ;  /* 0x0000000461467225 */ /* 0x000fe200078e0046 */
[----:B------:R-:W-:-:S02]  /*2370*/  LOP3.LUT R32, R32, 0xfffffffe, RZ, 0xc0, !PT ;  /* 0xfffffffe20207812 */ /* 0x000fc400078ec0ff */
[----:B------:R-:W-:Y:S01]  /*2380*/  LOP3.LUT R14, R142, 0x18, R63, 0xf8, !PT ;  /* 0x000000188e0e7812 */ /* 0x000fe200078ef83f */
[----:B------:R-:W-:Y:S01]  /*2390*/  IMAD.WIDE.U32 R68, R97, R4, R68 ;  /* 0x0000000461447225 */ /* 0x000fe200078e0044 */
[----:B------:R-:W-:Y:S02]  /*23a0*/  IADD3 R95, R10, R12, R151 ;  /* 0x0000000c0a5f7210 */ /* 0x000fe40007ffe097 */
[----:B------:R-:W-:Y:S01]  /*23b0*/  LOP3.LUT R94, R13, 0xfffff000, RZ, 0xc0, !PT ;  /* 0xfffff0000d5e7812 */ /* 0x000fe200078ec0ff */
[C---:B------:R-:W-:Y:S01]  /*23c0*/  IMAD R75, R97.reuse, R7, R8 ;  /* 0x00000007614b7224 */ /* 0x040fe200078e0208 */
[----:B------:R-:W-:Y:S01]  /*23d0*/  LOP3.LUT R14, R14, R143, RZ, 0x3c, !PT ;  /* 0x0000008f0e0e7212 */ /* 0x000fe200078e3cff */
[----:B------:R-:W-:Y:S01]  /*23e0*/  IMAD.WIDE.U32 R66, R97, R6, R66 ;  /* 0x0000000661427225 */ /* 0x000fe200078e0042 */
[----:B------:R-:W-:Y:S02]  /*23f0*/  LOP3.LUT R8, R73, 0xfffffff8, RZ, 0xc0, !PT ;  /* 0xfffffff849087812 */ /* 0x000fe400078ec0ff */
[----:B------:R-:W-:Y:S01]  /*2400*/  LOP3.LUT R10, R63, 0xfffffff8, RZ, 0xc0, !PT ;  /* 0xfffffff83f0a7812 */ /* 0x000fe200078ec0ff */
[----:B------:R-:W-:-:S02]  /*2410*/  IMAD.IADD R84, R71, 0x1, R9 ;  /* 0x0000000147547824 */ /* 0x000fc400078e0209 */
[----:B------:R-:W-:Y:S01]  /*2420*/  IMAD.IADD R82, R9, 0x1, R69 ;  /* 0x0000000109527824 */ /* 0x000fe200078e0245 */
[----:B------:R-:W-:Y:S01]  /*2430*/  LOP3.LUT R9, R72, 0xfffffff8, RZ, 0xc0, !PT ;  /* 0xfffffff848097812 */ /* 0x000fe200078ec0ff */
[----:B------:R-:W-:Y:S01]  /*2440*/  IMAD.WIDE.U32 R64, R97, R6, R64 ;  /* 0x0000000661407225 */ /* 0x000fe200078e0040 */
[----:B------:R-:W-:-:S03]  /*2450*/  SHF.L.U64.HI R89, R4, 0x7, R5 ;  /* 0x0000000704597819 */ /* 0x000fc60000010205 */
[----:B------:R-:W-:Y:S01]  /*2460*/  IMAD.IADD R32, R34, 0x1, -R32 ;  /* 0x0000000122207824 */ /* 0x000fe200078e0a20 */
[----:B------:R-:W-:Y:S01]  /*2470*/  SHF.L.U64.HI R90, R6, 0x7, R7 ;  /* 0x00000007065a7819 */ /* 0x000fe20000010207 */
[----:B------:R-:W-:Y:S01]  /*2480*/  IMAD.IADD R85, R85, 0x1, R28 ;  /* 0x0000000155557824 */ /* 0x000fe200078e021c */
[----:B------:R-:W-:Y:S01]  /*2490*/  IADD3 R94, R14, R94, R151 ;  /* 0x0000005e0e5e7210 */ /* 0x000fe20007ffe097 */
[----:B------:R-:W-:Y:S01]  /*24a0*/  IMAD.SHL.U32 R5, R6, 0x80, RZ ;  /* 0x0000008006057824 */ /* 0x000fe200078e00ff */
[----:B------:R-:W-:Y:S01]  /*24b0*/  SHF.R.S32.HI R6, RZ, 0x1f, R30 ;  /* 0x0000001fff067819 */ /* 0x000fe2000001141e */
[----:B------:R-:W-:Y:S01]  /*24c0*/  VIADD R102, R31, 0x8 ;  /* 0x000000081f667836 */ /* 0x000fe20000000000 */
[----:B------:R-:W-:Y:S01]  /*24d0*/  SHF.R.S32.HI R93, RZ, 0x1f, R8 ;  /* 0x0000001fff5d7819 */ /* 0x000fe20000011408 */
[----:B------:R-:W-:Y:S01]  /*24e0*/  IMAD.IADD R83, R67, 0x1, R75 ;  /* 0x0000000143537824 */ /* 0x000fe200078e024b */
[----:B------:R-:W-:Y:S01]  /*24f0*/  SHF.R.S32.HI R92, RZ, 0x1f, R9 ;  /* 0x0000001fff5c7819 */ /* 0x000fe20000011409 */
[----:B------:R-:W-:Y:S01]  /*2500*/  IMAD.SHL.U32 R4, R4, 0x80, RZ ;  /* 0x0000008004047824 */ /* 0x000fe200078e00ff */
[----:B------:R-:W-:Y:S01]  /*2510*/  SHF.R.S32.HI R91, RZ, 0x1f, R10 ;  /* 0x0000001fff5b7819 */ /* 0x000fe2000001140a */
[----:B------:R-:W-:-:S02]  /*2520*/  IMAD R7, R32, 0xc0, R140 ;  /* 0x000000c020077824 */ /* 0x000fc400078e028c */
[----:B------:R-:W-:Y:S02]  /*2530*/  IMAD.SHL.U32 R99, R99, 0x2, RZ ;  /* 0x0000000263637824 */ /* 0x000fe400078e00ff */
[----:B------:R-:W-:Y:S01]  /*2540*/  IMAD.IADD R75, R75, 0x1, R65 ;  /* 0x000000014b4b7824 */ /* 0x000fe200078e0241 */
[----:B------:R-:W-:Y:S01]  /*2550*/  @!P6 BAR.SYNC.DEFER_BLOCKING 0x9, 0x100 ;  /* 0x024400000000eb1d */ /* 0x000fe20000010000 */
[----:B---3--:R-:W-:-:S13]  /*2560*/  LOP3.LUT P1, RZ, R33, 0x2, RZ, 0xc0, !PT ;  /* 0x0000000221ff7812 */ /* 0x008fda000782c0ff */
[----:B------:R-:W-:Y:S02]  /*2570*/  @P1 LOP3.LUT R23, R23, 0x4, RZ, 0xfc, !PT ;  /* 0x0000000417171812 */ /* 0x000fe400078efcff */
[----:B------:R-:W-:-:S04]  /*2580*/  ISETP.GE.AND P1, PT, R136, UR4, PT ;  /* 0x0000000488007c0c */ /* 0x000fc8000bf26270 */
[----:B------:R-:W-:-:S04]  /*2590*/  SEL R20, RZ, 0x20, P1 ;  /* 0x00000020ff147807 */ /* 0x000fc80000800000 */
[C---:B------:R-:W-:Y:S02]  /*25a0*/  LOP3.LUT R20, R21.reuse, R20, RZ, 0xfc, !PT ;  /* 0x0000001415147212 */ /* 0x040fe400078efcff */
[----:B------:R-:W-:Y:S02]  /*25b0*/  SHF.R.S32.HI R88, RZ, 0x1f, R25 ;  /* 0x0000001fff587819 */ /* 0x000fe40000011419 */
[----:B------:R-:W-:Y:S02]  /*25c0*/  LOP3.LUT R21, R21, 0x1, RZ, 0xc0, !PT ;  /* 0x0000000115157812 */ /* 0x000fe400078ec0ff */
[C---:B------:R-:W-:Y:S02]  /*25d0*/  LOP3.LUT R28, R20.reuse, 0x2, RZ, 0xc0, !PT ;  /* 0x00000002141c7812 */ /* 0x040fe400078ec0ff */
[----:B------:R-:W-:-:S07]  /*25e0*/  LOP3.LUT R31, R20, 0x4, RZ, 0xc0, !PT ;  /* 0x00000004141f7812 */ /* 0x000fce00078ec0ff */
.L_x_10453:
[----:B--2---:R-:W2:Y:S01]  /*25f0*/  LDL R35, [R1+0x7c] ;  /* 0x00007c0001237983 */ /* 0x004ea20000100800 */
[----:B------:R-:W0:Y:S03]  /*2600*/  LDC R77, c[0x0][0x430] ;  /* 0x00010c00ff4d7b82 */ /* 0x000e260000000800 */
[----:B---3--:R-:W3:Y:S01]  /*2610*/  LDL R37, [R1+0x78] ;  /* 0x0000780001257983 */ /* 0x008ee20000100800 */
[----:B------:R-:W-:-:S04]  /*2620*/  VIADD R26, R26, 0xffffffff ;  /* 0xffffffff1a1a7836 */ /* 0x000fc80000000000 */
[----:B------:R-:W-:Y:S01]  /*2630*/  IMAD R12, R26, 0x80, R7 ;  /* 0x000000801a0c7824 */ /* 0x000fe200078e0207 */
[----:B-1----:R-:W1:Y:S04]  /*2640*/  LDC R98, c[0x0][0x3f4] ;  /* 0x0000fd00ff627b82 */ /* 0x002e680000000800 */
[----:B------:R-:W-:Y:S02]  /*2650*/  ISETP.GE.AND P1, PT, R12, R24, PT ;  /* 0x000000180c00720c */ /* 0x000fe40003f26270 */
[----:B0-----:R-:W-:Y:S02]  /*2660*/  ISETP.NE.AND P2, PT, R77, 0x1, PT ;  /* 0x000000014d00780c */ /* 0x001fe40003f45270 */
[----:B------:R-:W-:-:S11]  /*2670*/  ISETP.GT.OR P1, PT, R7, 0x7f, P1 ;  /* 0x0000007f0700780c */ /* 0x000fd60000f24670 */
[----:B------:R-:W0:Y:S08]  /*2680*/  @P2 LDC R11, c[0x0][0x434] ;  /* 0x00010d00ff0b2b82 */ /* 0x000e300000000800 */
[----:B------:R-:W4:Y:S08]  /*2690*/  @P2 LDC R34, c[0x0][0x438] ;  /* 0x00010e00ff222b82 */ /* 0x000f300000000800 */
[----:B------:R-:W1:Y:S01]  /*26a0*/  @!P1 LDC.64 R14, c[0x0][0x428] ;  /* 0x00010a00ff0e9b82 */ /* 0x000e620000000a00 */
[----:B------:R-:W-:-:S07]  /*26b0*/  IMAD.IADD R36, R85, 0x1, R12 ;  /* 0x0000000155247824 */ /* 0x000fce00078e020c */
[----:B------:R-:W1:Y:S01]  /*26c0*/  @!P1 LDC.64 R12, c[0x0][0x418] ;  /* 0x00010600ff0c9b82 */ /* 0x000e620000000a00 */
[----:B0-----:R-:W-:-:S04]  /*26d0*/  @P2 IMAD.HI.U32 R11, R36, R11, RZ ;  /* 0x0000000b240b2227 */ /* 0x001fc800078e00ff */
[----:B------:R-:W-:Y:S01]  /*26e0*/  IMAD.MOV.U32 R32, RZ, RZ, R36 ;  /* 0x000000ffff207224 */ /* 0x000fe200078e0024 */
[----:B----4-:R-:W-:-:S04]  /*26f0*/  @P2 SHF.R.U32.HI R32, RZ, R34, R11 ;  /* 0x00000022ff202219 */ /* 0x010fc8000001160b */
[----:B------:R-:W-:Y:S01]  /*2700*/  @!P1 SHF.R.S32.HI R33, RZ, 0x1f, R32 ;  /* 0x0000001fff219819 */ /* 0x000fe20000011420 */
[----:B-1----:R-:W-:-:S04]  /*2710*/  @!P1 IMAD R34, R88, R14, RZ ;  /* 0x0000000e58229224 */ /* 0x002fc800078e02ff */
[C---:B------:R-:W-:Y:S02]  /*2720*/  @!P1 IMAD R11, R25.reuse, R15, R34 ;  /* 0x0000000f190b9224 */ /* 0x040fe400078e0222 */
[----:B------:R-:W-:-:S04]  /*2730*/  @!P1 IMAD.WIDE.U32 R14, R25, R14, R32 ;  /* 0x0000000e190e9225 */ /* 0x000fc800078e0020 */
[----:B------:R-:W-:Y:S01]  /*2740*/  @!P1 IMAD.IADD R11, R15, 0x1, R11 ;  /* 0x000000010f0b9824 */ /* 0x000fe200078e020b */
[----:B------:R-:W-:-:S04]  /*2750*/  @!P1 LEA R12, P2, R14, R12, 0x2 ;  /* 0x0000000c0e0c9211 */ /* 0x000fc800078410ff */
[----:B------:R-:W-:Y:S02]  /*2760*/  @!P1 LEA.HI.X R13, R14, R13, R11, 0x2, P2 ;  /* 0x0000000d0e0d9211 */ /* 0x000fe400010f140b */
[----:B------:R-:W-:Y:S01]  /*2770*/  ISETP.GE.AND P2, PT, R98, 0x1, PT ;  /* 0x000000016200780c */ /* 0x000fe20003f46270 */
[----:B------:R-:W-:Y:S01]  /*2780*/  IMAD.MOV.U32 R76, RZ, RZ, RZ ;  /* 0x000000ffff4c7224 */ /* 0x000fe200078e00ff */
[----:B------:R-:W-:Y:S05]  /*2790*/  YIELD ;  /* 0x0000000000007946 */ /* 0x000fea0003800000 */
[----:B------:R-:W-:Y:S01]  /*27a0*/  IMAD.MOV R32, RZ, RZ, -R32 ;  /* 0x000000ffff207224 */ /* 0x000fe200078e0a20 */
[----:B------:R-:W-:Y:S01]  /*27b0*/  BSSY B0, `(.L_x_10395) ;  /* 0x000042d000007945 */ /* 0x000fe20003800000 */
[----:B------:R0:W5:Y:S01]  /*27c0*/  @!P1 LDG.E R76, desc[UR42][R12.64] ;  /* 0x0000002a0c4c9981 */ /* 0x000162000c1e1900 */
[----:B------:R-:W-:Y:S01]  /*27d0*/  ISETP.GT.AND P1, PT, R26, R74, PT ;  /* 0x0000004a1a00720c */ /* 0x000fe20003f24270 */
[----:B------:R-:W-:Y:S01]  /*27e0*/  IMAD R77, R77, R32, R36 ;  /* 0x000000204d4d7224 */ /* 0x000fe200078e0224 */
[----:B--2---:R-:W-:Y:S01]  /*27f0*/  LOP3.LUT P3, RZ, R35, 0x2, RZ, 0xc0, !PT ;  /* 0x0000000223ff7812 */ /* 0x004fe2000786c0ff */
[----:B---3--:R-:W-:-:S04]  /*2800*/  IMAD R62, R18, 0x3000, R37 ;  /* 0x00003000123e7824 */ /* 0x008fc800078e0225 */
[----:B------:R-:W-:-:S08]  /*2810*/  VIADD R14, R62, 0x10 ;  /* 0x000000103e0e7836 */ /* 0x000fd00000000000 */
[C---:B------:R-:W-:Y:S02]  /*2820*/  @P3 VIADD R14, R62.reuse, 0xfffffff0 ;  /* 0xfffffff03e0e3836 */ /* 0x040fe40000000000 */
[--C-:B------:R-:W-:Y:S02]  /*2830*/  IMAD R62, R62, 0x2, R27.reuse ;  /* 0x000000023e3e7824 */ /* 0x100fe400078e021b */
[----:B------:R-:W-:Y:S01]  /*2840*/  IMAD R61, R14, 0x2, R27 ;  /* 0x000000020e3d7824 */ /* 0x000fe200078e021b */
[----:B0-----:R-:W-:Y:S06]  /*2850*/  @!P2 BRA `(.L_x_10396) ;  /* 0x0000003c0058a947 */ /* 0x001fec0003800000 */
[----:B------:R-:W-:Y:S01]  /*2860*/  SHF.R.S32.HI R78, RZ, 0x1f, R77 ;  /* 0x0000001fff4e7819 */ /* 0x000fe2000001144d */
[----:B------:R-:W-:Y:S01]  /*2870*/  ULDC.64 UR4, c[0x0][0x300] ;  /* 0x0000c00000047ab9 */ /* 0x000fe20000000a00 */
[----:B-----5:R-:W-:Y:S01]  /*2880*/  SHF.R.S32.HI R79, RZ, 0x1f, R76 ;  /* 0x0000001fff4f7819 */ /* 0x020fe2000001144c */
[----:B------:R-:W-:-:S04]  /*2890*/  IMAD.WIDE.U32 R12, R77, UR4, RZ ;  /* 0x000000044d0c7c25 */ /* 0x000fc8000f8e00ff */
[----:B------:R-:W-:Y:S02]  /*28a0*/  IMAD R14, R78, UR4, RZ ;  /* 0x000000044e0e7c24 */ /* 0x000fe4000f8e02ff */
[----:B------:R-:W-:Y:S02]  /*28b0*/  IMAD R80, R26, -0x80, R24 ;  /* 0xffffff801a507824 */ /* 0x000fe400078e0218 */
[----:B------:R-:W-:Y:S01]  /*28c0*/  IMAD R11, R77, UR5, R14 ;  /* 0x000000054d0b7c24 */ /* 0x000fe2000f8e020e */
[----:B------:R-:W-:Y:S01]  /*28d0*/  ULDC.64 UR4, c[0x0][0x310] ;  /* 0x0000c40000047ab9 */ /* 0x000fe20000000a00 */
[----:B------:R-:W-:Y:S01]  /*28e0*/  IMAD R14, R90, R26, RZ ;  /* 0x0000001a5a0e7224 */ /* 0x000fe200078e02ff */
[----:B------:R-:W-:Y:S01]  /*28f0*/  VIMNMX R80, R80, 0x80, PT ;  /* 0x0000008050507848 */ /* 0x000fe20003fe0100 */
[----:B------:R-:W-:Y:S02]  /*2900*/  IMAD R15, R79, UR4, RZ ;  /* 0x000000044f0f7c24 */ /* 0x000fe4000f8e02ff */
[----:B------:R-:W-:-:S02]  /*2910*/  IMAD.IADD R13, R13, 0x1, R11 ;  /* 0x000000010d0d7824 */ /* 0x000fc400078e020b */
[C---:B------:R-:W-:Y:S02]  /*2920*/  IMAD R15, R76.reuse, UR5, R15 ;  /* 0x000000054c0f7c24 */ /* 0x040fe4000f8e020f */
[----:B------:R-:W-:Y:S01]  /*2930*/  IMAD.WIDE.U32 R12, R76, UR4, R12 ;  /* 0x000000044c0c7c25 */ /* 0x000fe2000f8e000c */
[----:B------:R-:W-:-:S03]  /*2940*/  ULDC.64 UR4, c[0x0][0x308] ;  /* 0x0000c20000047ab9 */ /* 0x000fc60000000a00 */
[----:B------:R-:W-:Y:S02]  /*2950*/  IMAD R11, R6, UR4, RZ ;  /* 0x00000004060b7c24 */ /* 0x000fe4000f8e02ff */
[----:B------:R-:W-:Y:S02]  /*2960*/  IMAD.IADD R13, R13, 0x1, R15 ;  /* 0x000000010d0d7824 */ /* 0x000fe400078e020f */
[C---:B------:R-:W-:Y:S01]  /*2970*/  IMAD R57, R30.reuse, UR5, R11 ;  /* 0x000000051e397c24 */ /* 0x040fe2000f8e020b */
[----:B------:R-:W-:Y:S01]  /*2980*/  SHF.R.S32.HI R11, RZ, 0x1f, R26 ;  /* 0x0000001fff0b7819 */ /* 0x000fe2000001141a */
[----:B------:R-:W-:Y:S01]  /*2990*/  IMAD.WIDE.U32 R12, R30, UR4, R12 ;  /* 0x000000041e0c7c25 */ /* 0x000fe2000f8e000c */
[----:B------:R-:W-:-:S03]  /*29a0*/  ULDC.64 UR4, c[0x0][0x2e8] ;  /* 0x0000ba0000047ab9 */ /* 0x000fc60000000a00 */
[----:B------:R-:W-:Y:S01]  /*29b0*/  IMAD R15, R89, R26, RZ ;  /* 0x0000001a590f7224 */ /* 0x000fe200078e02ff */
[----:B------:R-:W-:Y:S01]  /*29c0*/  IADD3 R57, R13, R57, RZ ;  /* 0x000000390d397210 */ /* 0x000fe20007ffe0ff */
[C---:B------:R-:W-:Y:S01]  /*29d0*/  IMAD R33, R11.reuse, R5, R14 ;  /* 0x000000050b217224 */ /* 0x040fe200078e020e */
[C---:B------:R-:W-:Y:S01]  /*29e0*/  LEA R56, P2, R12.reuse, UR4, 0x1 ;  /* 0x000000040c387c11 */ /* 0x040fe2000f8408ff */
[----:B------:R-:W-:Y:S01]  /*29f0*/  ULDC.U8 UR4, c[0x0][0x410] ;  /* 0x0001040000047ab9 */ /* 0x000fe20000000000 */
[----:B------:R-:W-:Y:S02]  /*2a00*/  IMAD R35, R11, R4, R15 ;  /* 0x000000040b237224 */ /* 0x000fe400078e020f */
[----:B------:R-:W-:Y:S01]  /*2a10*/  LEA.HI.X R57, R12, UR5, R57, 0x1, P2 ;  /* 0x000000050c397c11 */ /* 0x000fe200090f0c39 */
[----:B------:R-:W-:Y:S01]  /*2a20*/  IMAD.WIDE.U32 R14, R5, R26, RZ ;  /* 0x0000001a050e7225 */ /* 0x000fe200078e00ff */
[----:B------:R-:W-:-:S03]  /*2a30*/  ISETP.NE.AND P2, PT, RZ, UR4, PT ;  /* 0x00000004ff007c0c */ /* 0x000fc6000bf45270 */
[----:B------:R-:W-:-:S04]  /*2a40*/  IMAD.WIDE.U32 R12, R4, R26, RZ ;  /* 0x0000001a040c7225 */ /* 0x000fc800078e00ff */
[----:B------:R-:W-:Y:S02]  /*2a50*/  IMAD.IADD R11, R15, 0x1, R33 ;  /* 0x000000010f0b7824 */ /* 0x000fe400078e0221 */
[----:B------:R-:W-:-:S04]  /*2a60*/  IMAD.IADD R58, R13, 0x1, R35 ;  /* 0x000000010d3a7824 */ /* 0x000fc800078e0223 */
[----:B------:R-:W-:Y:S05]  /*2a70*/  @!P2 BRA `(.L_x_10397) ;  /* 0x0000001c0058a947 */ /* 0x000fea0003800000 */
        /* <DEDUP_REMOVED lines=15> */
[----:B------:R-:W2:Y:S04]  /*2b70*/  LDL R87, [R1+0x4c] ;  /* 0x00004c0001577983 */ /* 0x000ea80000100800 */
[----:B------:R-:W3:Y:S04]  /*2b80*/  LDL R86, [R1+0x24] ;  /* 0x0000240001567983 */ /* 0x000ee80000100800 */
[----:B------:R-:W4:Y:S04]  /*2b90*/  LDL R81, [R1+0x48] ;  /* 0x0000480001517983 */ /* 0x000f280000100800 */
[----:B------:R-:W4:Y:S04]  /*2ba0*/  LDL R60, [R1+0x50] ;  /* 0x00005000013c7983 */ /* 0x000f280000100800 */
[----:B------:R-:W4:Y:S01]  /*2bb0*/  LDL R59, [R1+0x54] ;  /* 0x00005400013b7983 */ /* 0x000f220000100800 */
[----:B------:R-:W-:Y:S01]  /*2bc0*/  IADD3 R14, P2, R64, R14, RZ ;  /* 0x0000000e400e7210 */ /* 0x000fe20007f5e0ff */
[----:B------:R-:W-:Y:S01]  /*2bd0*/  ULDC.64 UR4, c[0x0][0x3e8] ;  /* 0x0000fa0000047ab9 */ /* 0x000fe20000000a00 */
[----:B------:R-:W-:-:S02]  /*2be0*/  CS2R R52, SRZ ;  /* 0x0000000000347805 */ /* 0x000fc4000001ff00 */
[----:B------:R-:W-:Y:S01]  /*2bf0*/  CS2R R54, SRZ ;  /* 0x0000000000367805 */ /* 0x000fe2000001ff00 */
[----:B------:R-:W-:Y:S01]  /*2c00*/  IMAD.X R13, R11, 0x1, R75, P2 ;  /* 0x000000010b0d7824 */ /* 0x000fe200010e064b */
[----:B------:R-:W-:-:S05]  /*2c10*/  IADD3 R11, P2, R68, R12, RZ ;  /* 0x0000000c440b7210 */ /* 0x000fca0007f5e0ff */
[----:B------:R-:W-:Y:S01]  /*2c20*/  IMAD.X R58, R58, 0x1, R82, P2 ;  /* 0x000000013a3a7824 */ /* 0x000fe200010e0652 */
        /* <DEDUP_REMOVED lines=19> */
[----:B------:R0:W5:Y:S04]  /*2d60*/  @!P2 LDG.E.64 R48, desc[UR42][R12.64+0x10] ;  /* 0x0000102a0c30a981 */ /* 0x000168000c1e1b00 */
[----:B------:R0:W5:Y:S01]  /*2d70*/  @!P2 LDG.E.64 R50, desc[UR42][R14.64+0x10] ;  /* 0x0000102a0e32a981 */ /* 0x000162000c1e1b00 */
[----:B---3--:R-:W-:-:S13]  /*2d80*/  ISETP.GE.AND P2, PT, R86, R98, PT ;  /* 0x000000625600720c */ /* 0x008fda0003f46270 */
[----:B------:R0:W5:Y:S04]  /*2d90*/  @!P2 LDG.E.64 R44, desc[UR42][R12.64+0x20] ;  /* 0x0000202a0c2ca981 */ /* 0x000168000c1e1b00 */
[----:B------:R0:W5:Y:S01]  /*2da0*/  @!P2 LDG.E.64 R46, desc[UR42][R14.64+0x20] ;  /* 0x0000202a0e2ea981 */ /* 0x000162000c1e1b00 */
[----:B----4-:R-:W-:-:S13]  /*2db0*/  ISETP.GE.AND P2, PT, R81, R98, PT ;  /* 0x000000625100720c */ /* 0x010fda0003f46270 */
[----:B------:R0:W5:Y:S04]  /*2dc0*/  @!P2 LDG.E.64 R40, desc[UR42][R12.64+0x30] ;  /* 0x0000302a0c28a981 */ /* 0x000168000c1e1b00 */
[----:B------:R0:W5:Y:S01]  /*2dd0*/  @!P2 LDG.E.64 R42, desc[UR42][R14.64+0x30] ;  /* 0x0000302a0e2aa981 */ /* 0x000162000c1e1b00 */
[----:B------:R-:W-:-:S13]  /*2de0*/  ISETP.GE.AND P2, PT, R60, R98, PT ;  /* 0x000000623c00720c */ /* 0x000fda0003f46270 */
[----:B------:R0:W5:Y:S04]  /*2df0*/  @!P2 LDG.E.64 R36, desc[UR42][R12.64+0x40] ;  /* 0x0000402a0c24a981 */ /* 0x000168000c1e1b00 */
[----:B------:R0:W5:Y:S01]  /*2e00*/  @!P2 LDG.E.64 R38, desc[UR42][R14.64+0x40] ;  /* 0x0000402a0e26a981 */ /* 0x000162000c1e1b00 */
[----:B------:R-:W-:-:S13]  /*2e10*/  ISETP.GE.AND P2, PT, R59, R98, PT ;  /* 0x000000623b00720c */ /* 0x000fda0003f46270 */
[----:B------:R0:W5:Y:S04]  /*2e20*/  @!P2 LDG.E.64 R32, desc[UR42][R12.64+0x50] ;  /* 0x0000502a0c20a981 */ /* 0x000168000c1e1b00 */
[----:B------:R0:W5:Y:S02]  /*2e30*/  @!P2 LDG.E.64 R34, desc[UR42][R14.64+0x50] ;  /* 0x0000502a0e22a981 */ /* 0x000164000c1e1b00 */
.L_x_10399:
[----:B------:R-:W-:Y:S05]  /*2e40*/  BSYNC B1 ;  /* 0x0000000000017941 */ /* 0x000fea0003800000 */
.L_x_10398:
[----:B-----5:R-:W-:Y:S01]  /*2e50*/  IMAD.MOV.U32 R11, RZ, RZ, R32 ;  /* 0x000000ffff0b7224 */ /* 0x020fe200078e0020 */
[----:B------:R-:W-:Y:S01]  /*2e60*/  UISETP.NE.AND UP0, UPT, UR39, 0x3, UPT ;  /* 0x000000032700788c */ /* 0x000fe2000bf05270 */
[----:B0-----:R-:W-:Y:S02]  /*2e70*/  IMAD.MOV.U32 R12, RZ, RZ, R33 ;  /* 0x000000ffff0c7224 */ /* 0x001fe400078e0021 */
        /* <DEDUP_REMOVED lines=16> */
[----:B------:R-:W-:Y:S02]  /*2f80*/  PRMT R113, R14, 0x7610, R113 ;  /* 0x000076100e717816 */ /* 0x000fe40000000071 */
[----:B------:R-:W-:Y:S01]  /*2f90*/  PRMT R116, R11, 0x7610, R116 ;  /* 0x000076100b747816 */ /* 0x000fe20000000074 */
[----:B------:R-:W-:Y:S01]  /*2fa0*/  IMAD.MOV.U32 R11, RZ, RZ, R52 ;  /* 0x000000ffff0b7224 */ /* 0x000fe200078e0034 */
[----:B------:R-:W-:Y:S01]  /*2fb0*/  PRMT R104, R104, 0x5410, R12 ;  /* 0x0000541068687816 */ /* 0x000fe2000000000c */
[----:B------:R-:W-:-:S05]  /*2fc0*/  IMAD.MOV.U32 R12, RZ, RZ, R53 ;  /* 0x000000ffff0c7224 */ /* 0x000fca00078e0035 */
[----:B------:R-:W-:Y:S01]  /*2fd0*/  PRMT R86, R11, 0x5410, R12 ;  /* 0x000054100b567816 */ /* 0x000fe2000000000c */
[----:B------:R-:W-:Y:S02]  /*2fe0*/  IMAD.MOV.U32 R11, RZ, RZ, R34 ;  /* 0x000000ffff0b7224 */ /* 0x000fe400078e0022 */
        /* <DEDUP_REMOVED lines=15> */
[----:B------:R-:W-:Y:S02]  /*30e0*/  PRMT R117, R12, 0x7610, R117 ;  /* 0x000076100c757816 */ /* 0x000fe40000000075 */
[----:B------:R-:W-:Y:S02]  /*30f0*/  MOV R12, R51 ;  /* 0x00000033000c7202 */ /* 0x000fe40000000f00 */
[----:B------:R-:W-:Y:S01]  /*3100*/  PRMT R118, R11, 0x7610, R118 ;  /* 0x000076100b767816 */ /* 0x000fe20000000076 */
[----:B------:R-:W-:Y:S01]  /*3110*/  IMAD.MOV.U32 R11, RZ, RZ, R54 ;  /* 0x000000ffff0b7224 */ /* 0x000fe200078e0036 */
[----:B------:R-:W-:Y:S01]  /*3120*/  PRMT R107, R107, 0x5410, R12 ;  /* 0x000054106b6b7816 */ /* 0x000fe2000000000c */
[----:B------:R-:W-:-:S05]  /*3130*/  IMAD.MOV.U32 R12, RZ, RZ, R55 ;  /* 0x000000ffff0c7224 */ /* 0x000fca00078e0037 */
[----:B------:R-:W-:Y:S01]  /*3140*/  PRMT R87, R11, 0x5410, R12 ;  /* 0x000054100b577816 */ /* 0x000fe2000000000c */
[----:B------:R-:W-:Y:S06]  /*3150*/  @!P2 BRA `(.L_x_10400) ;  /* 0x000000000004a947 */ /* 0x000fec0003800000 */
[----:B------:R-:W-:Y:S01]  /*3160*/  BPT.TRAP 0x1 ;  /* 0x000000040000795c */ /* 0x000fe20000300000 */
.L_x_10400:
[----:B------:R-:W-:Y:S01]  /*3170*/  IMAD R60, R18, 0x8, R2 ;  /* 0x00000008123c7824 */ /* 0x000fe200078e0202 */
[----:B------:R-:W-:Y:S01]  /*3180*/  SHF.L.U32 R81, R137, 0x1f, RZ ;  /* 0x0000001f89517819 */ /* 0x000fe200000006ff */
[----:B------:R-:W-:Y:S03]  /*3190*/  BSSY B1, `(.L_x_10401) ;  /* 0x0000003000017945 */ /* 0x000fe60003800000 */
[----:B------:R-:W0:Y:S02]  /*31a0*/  SYNCS.PHASECHK.TRANS64.TRYWAIT P4, [R60+URZ+0x2d890], R81 ;  /* 0x02d890513c0075a7 */ /* 0x000e24000808017f */
[----:B0-----:R-:W-:Y:S05]  /*31b0*/  @!P4 BRA `(.L_x_10402) ;  /* 0x0000016c00bcc947 */ /* 0x001fea0003800000 */
.L_x_10651:
[----:B------:R-:W-:Y:S05]  /*31c0*/  BSYNC B1 ;  /* 0x0000000000017941 */ /* 0x000fea0003800000 */
.L_x_10401:
[----:B------:R-:W-:-:S03]  /*31d0*/  UMOV UR4, 0xffffffff ;  /* 0xffffffff00047882 */ /* 0x000fc60000000000 */
[----:B------:R-:W-:Y:S05]  /*31e0*/  BRA.DIV UR4, `(.L_x_10403) ;  /* 0x0000016e04c47947 */ /* 0x000fea000b800000 */
[----:B------:R-:W1:Y:S04]  /*31f0*/  SHFL.IDX PT, R57, R57, RZ, 0x1e1f ;  /* 0x001e1fff39397589 */ /* 0x000e6800000e0000 */
[----:B------:R-:W2:Y:S02]  /*3200*/  SHFL.IDX PT, R56, R56, RZ, 0x1e1f ;  /* 0x001e1fff38387589 */ /* 0x000ea400000e0000 */
.L_x_10655:
[----:B------:R-:W-:Y:S05]  /*3210*/  @P3 BRA `(.L_x_10404) ;  /* 0x0000003800183947 */ /* 0x000fea0003800000 */
[----:B------:R-:W-:Y:S01]  /*3220*/  ISETP.NE.AND P3, PT, R21, RZ, PT ;  /* 0x000000ff1500720c */ /* 0x000fe20003f65270 */
[----:B------:R-:W-:-:S12]  /*3230*/  BSSY B1, `(.L_x_10405) ;  /* 0x0000036000017945 */ /* 0x000fd80003800000 */
[----:B------:R-:W-:Y:S05]  /*3240*/  @!P3 BRA `(.L_x_10406) ;  /* 0x0000000000d0b947 */ /* 0x000fea0003800000 */
[----:B------:R3:W4:Y:S01]  /*3250*/  LDS.128 R12, [R62+0x15000] ;  /* 0x015000003e0c7984 */ /* 0x0007220000000c00 */
[----:B------:R-:W-:Y:S01]  /*3260*/  ISETP.GE.AND P3, PT, R138, R98, PT ;  /* 0x000000628a00720c */ /* 0x000fe20003f66270 */
[----:B------:R-:W-:-:S12]  /*3270*/  BSSY B2, `(.L_x_10407) ;  /* 0x000002e000027945 */ /* 0x000fd80003800000 */
[----:B---3--:R-:W-:Y:S05]  /*3280*/  @P3 BRA `(.L_x_10408) ;  /* 0x0000000000b03947 */ /* 0x008fea0003800000 */
[--C-:B------:R-:W-:Y:S02]  /*3290*/  SHF.R.U64 R11, R52, 0x10, R53.reuse ;  /* 0x00000010340b7819 */ /* 0x100fe40000001235 */
[----:B------:R-:W-:Y:S02]  /*32a0*/  SHF.R.U32.HI R52, RZ, 0x10, R53 ;  /* 0x00000010ff347819 */ /* 0x000fe40000011635 */
[--C-:B------:R-:W-:Y:S02]  /*32b0*/  SHF.R.U64 R53, R54, 0x10, R55.reuse ;  /* 0x0000001036357819 */ /* 0x100fe40000001237 */
[----:B------:R-:W-:Y:S02]  /*32c0*/  SHF.R.U32.HI R54, RZ, 0x10, R55 ;  /* 0x00000010ff367819 */ /* 0x000fe40000011637 */
[----:B------:R-:W-:Y:S02]  /*32d0*/  PRMT R53, R87, 0x5410, R53 ;  /* 0x0000541057357816 */ /* 0x000fe40000000035 */
[----:B------:R-:W-:-:S02]  /*32e0*/  PRMT R11, R86, 0x5410, R11 ;  /* 0x00005410560b7816 */ /* 0x000fc4000000000b */
[----:B------:R-:W-:Y:S01]  /*32f0*/  PRMT R55, R86, 0x5432, R52 ;  /* 0x0000543256377816 */ /* 0x000fe20000000034 */
[----:B----4-:R-:W-:Y:S01]  /*3300*/  IMAD.U32 R86, R13, 0x10000, RZ ;  /* 0x000100000d567824 */ /* 0x010fe200078e00ff */
[----:B------:R-:W-:Y:S02]  /*3310*/  PRMT R52, R87, 0x5432, R54 ;  /* 0x0000543257347816 */ /* 0x000fe40000000036 */
[----:B------:R-:W-:Y:S02]  /*3320*/  LOP3.LUT R108, R13, 0xffff0000, RZ, 0xc0, !PT ;  /* 0xffff00000d6c7812 */ /* 0x000fe400078ec0ff */
[C---:B------:R-:W-:Y:S01]  /*3330*/  LOP3.LUT R87, R53.reuse, 0xffff0000, RZ, 0xc0, !PT ;  /* 0xffff000035577812 */ /* 0x040fe200078ec0ff */
[----:B------:R-:W-:Y:S01]  /*3340*/  IMAD.U32 R53, R53, 0x10000, RZ ;  /* 0x0001000035357824 */ /* 0x000fe200078e00ff */
[C---:B------:R-:W-:Y:S01]  /*3350*/  LOP3.LUT R13, R11.reuse, 0xffff0000, RZ, 0xc0, !PT ;  /* 0xffff00000b0d7812 */ /* 0x040fe200078ec0ff */
[----:B------:R-:W-:Y:S02]  /*3360*/  IMAD.U32 R11, R11, 0x10000, RZ ;  /* 0x000100000b0b7824 */ /* 0x000fe400078e00ff */
[----:B------:R-:W-:-:S02]  /*3370*/  FMUL.FTZ R103, R108, R87 ;  /* 0x000000576c677220 */ /* 0x000fc40000410000 */
[-C--:B------:R-:W-:Y:S02]  /*3380*/  FMUL.FTZ R108, R108, R13.reuse ;  /* 0x0000000d6c6c7220 */ /* 0x080fe40000410000 */
[C---:B------:R-:W-:Y:S01]  /*3390*/  FFMA.FTZ R54, R86.reuse, R13, -R103 ;  /* 0x0000000d56367223 */ /* 0x040fe20000010867 */
[C---:B------:R-:W-:Y:S02]  /*33a0*/  IMAD.U32 R103, R55.reuse, 0x10000, RZ ;  /* 0x0001000037677824 */ /* 0x040fe400078e00ff */
[----:B------:R-:W-:Y:S01]  /*33b0*/  FFMA.FTZ R13, R86, R87, R108 ;  /* 0x00000057560d7223 */ /* 0x000fe2000001006c */
[----:B------:R-:W-:Y:S01]  /*33c0*/  LOP3.LUT R86, R14, 0xffff0000, RZ, 0xc0, !PT ;  /* 0xffff00000e567812 */ /* 0x000fe200078ec0ff */
[----:B------:R-:W-:Y:S01]  /*33d0*/  IMAD.U32 R87, R52, 0x10000, RZ ;  /* 0x0001000034577824 */ /* 0x000fe200078e00ff */
[----:B------:R-:W-:Y:S01]  /*33e0*/  LOP3.LUT R55, R55, 0xffff0000, RZ, 0xc0, !PT ;  /* 0xffff000037377812 */ /* 0x000fe200078ec0ff */
[----:B------:R-:W-:Y:S01]  /*33f0*/  IMAD.U32 R14, R14, 0x10000, RZ ;  /* 0x000100000e0e7824 */ /* 0x000fe200078e00ff */
        /* <DEDUP_REMOVED lines=13> */
[----:B------:R-:W-:-:S03]  /*34d0*/  IMAD.U32 R12, R12, 0x10000, RZ ;  /* 0x000100000c0c7824 */ /* 0x000fc600078e00ff */
[----:B------:R-:W-:Y:S01]  /*34e0*/  F2FP.BF16.F32.PACK_AB R15, R14, R15 ;  /* 0x0000000f0e0f723e */ /* 0x000fe200000010ff */
[C---:B------:R-:W-:Y:S01]  /*34f0*/  FMUL.FTZ R55, R52.reuse, R53 ;  /* 0x0000003534377220 */ /* 0x040fe20000410000 */
[----:B------:R-:W-:Y:S01]  /*3500*/  FMUL.FTZ R52, R52, R11 ;  /* 0x0000000b34347220 */ /* 0x000fe20000410000 */
[----:B------:R-:W-:Y:S02]  /*3510*/  F2FP.BF16.F32.PACK_AB R14, R86, R105 ;  /* 0x00000069560e723e */ /* 0x000fe400000010ff */
[C---:B------:R-:W-:Y:S01]  /*3520*/  FFMA.FTZ R55, R12.reuse, R11, -R55 ;  /* 0x0000000b0c377223 */ /* 0x040fe20000010837 */
[----:B------:R-:W-:-:S05]  /*3530*/  FFMA.FTZ R52, R12, R53, R52 ;  /* 0x000000350c347223 */ /* 0x000fca0000010034 */
[----:B------:R-:W-:-:S07]  /*3540*/  F2FP.BF16.F32.PACK_AB R12, R52, R55 ;  /* 0x00000037340c723e */ /* 0x000fce00000010ff */
.L_x_10408:
[----:B------:R-:W-:Y:S05]  /*3550*/  BSYNC B2 ;  /* 0x0000000000027941 */ /* 0x000fea0003800000 */
.L_x_10407:
[----:B--2---:R-:W-:-:S04]  /*3560*/  LEA R52, P3, R16, R56, 0x1 ;  /* 0x0000003810347211 */ /* 0x004fc800078608ff */
[----:B-1----:R-:W-:-:S05]  /*3570*/  LEA.HI.X R53, R16, R57, R17, 0x1, P3 ;  /* 0x0000003910357211 */ /* 0x002fca00018f0c11 */
[----:B----4-:R3:W-:Y:S04]  /*3580*/  ST.E.128 desc[UR42][R52.64], R12 ;  /* 0x0000000c34007985 */ /* 0x0107e8000c101d2a */
.L_x_10406:
[----:B------:R-:W-:Y:S05]  /*3590*/  BSYNC B1 ;  /* 0x0000000000017941 */ /* 0x000fea0003800000 */
.L_x_10405:
[----:B------:R-:W-:Y:S01]  /*35a0*/  ISETP.NE.AND P3, PT, R28, RZ, PT ;  /* 0x000000ff1c00720c */ /* 0x000fe20003f65270 */
[----:B------:R-:W-:-:S12]  /*35b0*/  BSSY B1, `(.L_x_10409) ;  /* 0x0000039000017945 */ /* 0x000fd80003800000 */
[----:B------:R-:W-:Y:S05]  /*35c0*/  @!P3 BRA `(.L_x_10410) ;  /* 0x0000000000dcb947 */ /* 0x000fea0003800000 */
[----:B------:R-:W4:Y:S01]  /*35d0*/  LDL R11, [R1+0x4c] ;  /* 0x00004c00010b7983 */ /* 0x000f220000100800 */
[----:B------:R-:W-:Y:S03]  /*35e0*/  BSSY B2, `(.L_x_10411) ;  /* 0x0000030000027945 */ /* 0x000fe60003800000 */
[----:B---3--:R3:W0:Y:S01]  /*35f0*/  LDS.128 R12, [R61+0x15000] ;  /* 0x015000003d0c7984 */ /* 0x0086220000000c00 */
[----:B----4-:R-:W-:-:S13]  /*3600*/  ISETP.GE.AND P3, PT, R11, R98, PT ;  /* 0x000000620b00720c */ /* 0x010fda0003f66270 */
[----:B0--3--:R-:W-:Y:S05]  /*3610*/  @P3 BRA `(.L_x_10412) ;  /* 0x0000000000b03947 */ /* 0x009fea0003800000 */
[--C-:B------:R-:W-:Y:S01]  /*3620*/  SHF.R.U64 R11, R48, 0x10, R49.reuse ;  /* 0x00000010300b7819 */ /* 0x100fe20000001231 */
[C---:B------:R-:W-:Y:S01]  /*3630*/  IMAD.U32 R52, R13.reuse, 0x10000, RZ ;  /* 0x000100000d347824 */ /* 0x040fe200078e00ff */
[----:B------:R-:W-:Y:S02]  /*3640*/  SHF.R.U32.HI R48, RZ, 0x10, R49 ;  /* 0x00000010ff307819 */ /* 0x000fe40000011631 */
[----:B------:R-:W-:Y:S02]  /*3650*/  SHF.R.U64 R49, R50, 0x10, R51 ;  /* 0x0000001032317819 */ /* 0x000fe40000001233 */
[----:B------:R-:W-:Y:S02]  /*3660*/  PRMT R11, R116, 0x5410, R11 ;  /* 0x00005410740b7816 */ /* 0x000fe4000000000b */
[----:B------:R-:W-:Y:S02]  /*3670*/  PRMT R49, R118, 0x5410, R49 ;  /* 0x0000541076317816 */ /* 0x000fe40000000031 */
[----:B------:R-:W-:-:S02]  /*3680*/  LOP3.LUT R54, R13, 0xffff0000, RZ, 0xc0, !PT ;  /* 0xffff00000d367812 */ /* 0x000fc400078ec0ff */
[C---:B------:R-:W-:Y:S01]  /*3690*/  LOP3.LUT R53, R49.reuse, 0xffff0000, RZ, 0xc0, !PT ;  /* 0xffff000031357812 */ /* 0x040fe200078ec0ff */
[----:B------:R-:W-:Y:S01]  /*36a0*/  IMAD.U32 R49, R49, 0x10000, RZ ;  /* 0x0001000031317824 */ /* 0x000fe200078e00ff */
[C---:B------:R-:W-:Y:S01]  /*36b0*/  LOP3.LUT R13, R11.reuse, 0xffff0000, RZ, 0xc0, !PT ;  /* 0xffff00000b0d7812 */ /* 0x040fe200078ec0ff */
[----:B------:R-:W-:Y:S01]  /*36c0*/  IMAD.U32 R11, R11, 0x10000, RZ ;  /* 0x000100000b0b7824 */ /* 0x000fe200078e00ff */
[----:B------:R-:W-:Y:S01]  /*36d0*/  SHF.R.U32.HI R50, RZ, 0x10, R51 ;  /* 0x00000010ff327819 */ /* 0x000fe20000011633 */
[----:B------:R-:W-:Y:S01]  /*36e0*/  FMUL.FTZ R55, R54, R53 ;  /* 0x0000003536377220 */ /* 0x000fe20000410000 */
[----:B------:R-:W-:Y:S01]  /*36f0*/  PRMT R51, R104, 0x5432, R48 ;  /* 0x0000543268337816 */ /* 0x000fe20000000030 */
[-C--:B------:R-:W-:Y:S01]  /*3700*/  FMUL.FTZ R54, R54, R13.reuse ;  /* 0x0000000d36367220 */ /* 0x080fe20000410000 */
[----:B------:R-:W-:Y:S01]  /*3710*/  PRMT R48, R107, 0x5432, R50 ;  /* 0x000054326b307816 */ /* 0x000fe20000000032 */
[C---:B------:R-:W-:Y:S02]  /*3720*/  FFMA.FTZ R50, R52.reuse, R13, -R55 ;  /* 0x0000000d34327223 */ /* 0x040fe40000010837 */
[----:B------:R-:W-:Y:S01]  /*3730*/  FFMA.FTZ R13, R52, R53, R54 ;  /* 0x00000035340d7223 */ /* 0x000fe20000010036 */
[----:B------:R-:W-:Y:S01]  /*3740*/  LOP3.LUT R52, R14, 0xffff0000, RZ, 0xc0, !PT ;  /* 0xffff00000e347812 */ /* 0x000fe200078ec0ff */
[----:B------:R-:W-:-:S02]  /*3750*/  IMAD.U32 R53, R48, 0x10000, RZ ;  /* 0x0001000030357824 */ /* 0x000fc400078e00ff */
[C---:B------:R-:W-:Y:S01]  /*3760*/  IMAD.U32 R55, R51.reuse, 0x10000, RZ ;  /* 0x0001000033377824 */ /* 0x040fe200078e00ff */
[----:B------:R-:W-:Y:S01]  /*3770*/  LOP3.LUT R51, R51, 0xffff0000, RZ, 0xc0, !PT ;  /* 0xffff000033337812 */ /* 0x000fe200078ec0ff */
[----:B------:R-:W-:Y:S01]  /*3780*/  FMUL.FTZ R87, R52, R53 ;  /* 0x0000003534577220 */ /* 0x000fe20000410000 */
[----:B------:R-:W-:Y:S02]  /*3790*/  IMAD.U32 R14, R14, 0x10000, RZ ;  /* 0x000100000e0e7824 */ /* 0x000fe400078e00ff */
[-C--:B------:R-:W-:Y:S01]  /*37a0*/  FMUL.FTZ R52, R52, R55.reuse ;  /* 0x0000003734347220 */ /* 0x080fe20000410000 */
[----:B------:R-:W-:Y:S01]  /*37b0*/  F2FP.BF16.F32.PACK_AB R13, R13, R50 ;  /* 0x000000320d0d723e */ /* 0x000fe200000010ff */
[C---:B------:R-:W-:Y:S02]  /*37c0*/  FFMA.FTZ R87, R14.reuse, R55, -R87 ;  /* 0x000000370e577223 */ /* 0x040fe40000010857 */
        /* <DEDUP_REMOVED lines=17> */
.L_x_10412:
[----:B------:R-:W-:Y:S05]  /*38e0*/  BSYNC B2 ;  /* 0x0000000000027941 */ /* 0x000fea0003800000 */
.L_x_10411:
[----:B------:R-:W-:Y:S02]  /*38f0*/  IMAD.SHL.U32 R11, R155, 0x8, RZ ;  /* 0x000000089b0b7824 */ /* 0x000fe400078e00ff */
[----:B--2---:R-:W-:Y:S02]  /*3900*/  IMAD.MOV.U32 R48, RZ, RZ, R56 ;  /* 0x000000ffff307224 */ /* 0x004fe400078e0038 */
[----:B-1----:R-:W-:Y:S02]  /*3910*/  IMAD.MOV.U32 R49, RZ, RZ, R57 ;  /* 0x000000ffff317224 */ /* 0x002fe400078e0039 */
[----:B------:R-:W-:-:S05]  /*3920*/  IMAD.WIDE R48, R11, 0x2, R48 ;  /* 0x000000020b307825 */ /* 0x000fca00078e0230 */
[----:B------:R4:W-:Y:S02]  /*3930*/  ST.E.128 desc[UR42][R48.64], R12 ;  /* 0x0000000c30007985 */ /* 0x0009e4000c101d2a */
.L_x_10410:
[----:B------:R-:W-:Y:S05]  /*3940*/  BSYNC B1 ;  /* 0x0000000000017941 */ /* 0x000fea0003800000 */
.L_x_10409:
[----:B------:R-:W-:Y:S01]  /*3950*/  ISETP.NE.AND P3, PT, R31, RZ, PT ;  /* 0x000000ff1f00720c */ /* 0x000fe20003f65270 */
[----:B------:R-:W-:-:S12]  /*3960*/  BSSY B1, `(.L_x_10413) ;  /* 0x0000039000017945 */ /* 0x000fd80003800000 */
[----:B------:R-:W-:Y:S05]  /*3970*/  @!P3 BRA `(.L_x_10414) ;  /* 0x0000000000dcb947 */ /* 0x000fea0003800000 */
[----:B------:R-:W5:Y:S01]  /*3980*/  LDL R11, [R1+0x24] ;  /* 0x00002400010b7983 */ /* 0x000f620000100800 */
[----:B------:R-:W-:Y:S03]  /*3990*/  BSSY B2, `(.L_x_10415) ;  /* 0x0000030000027945 */ /* 0x000fe60003800000 */
[----:B---34-:R3:W4:Y:S01]  /*39a0*/  LDS.128 R12, [R62+0x17000] ;  /* 0x017000003e0c7984 */ /* 0x0187220000000c00 */
[----:B-----5:R-:W-:-:S13]  /*39b0*/  ISETP.GE.AND P3, PT, R11, R98, PT ;  /* 0x000000620b00720c */ /* 0x020fda0003f66270 */
[----:B---34-:R-:W-:Y:S05]  /*39c0*/  @P3 BRA `(.L_x_10416) ;  /* 0x0000000000b03947 */ /* 0x018fea0003800000 */
[----:B------:R-:W-:Y:S02]  /*39d0*/  SHF.R.U64 R46, R46, 0x10, R47 ;  /* 0x000000102e2e7819 */ /* 0x000fe4000000122f */
[----:B------:R-:W-:Y:S01]  /*39e0*/  SHF.R.U64 R11, R44, 0x10, R45 ;  /* 0x000000102c0b7819 */ /* 0x000fe2000000122d */
[C---:B------:R-:W-:Y:S01]  /*39f0*/  IMAD.U32 R44, R13.reuse, 0x10000, RZ ;  /* 0x000100000d2c7824 */ /* 0x040fe200078e00ff */
[----:B------:R-:W-:Y:S02]  /*3a00*/  PRMT R46, R106, 0x5432, R46 ;  /* 0x000054326a2e7816 */ /* 0x000fe4000000002e */
[----:B------:R-:W-:Y:S02]  /*3a10*/  PRMT R11, R58, 0x5432, R11 ;  /* 0x000054323a0b7816 */ /* 0x000fe4000000000b */
[----:B------:R-:W-:Y:S02]  /*3a20*/  LOP3.LUT R50, R13, 0xffff0000, RZ, 0xc0, !PT ;  /* 0xffff00000d327812 */ /* 0x000fe400078ec0ff */
[C---:B------:R-:W-:Y:S01]  /*3a30*/  LOP3.LUT R49, R46.reuse, 0xffff0000, RZ, 0xc0, !PT ;  /* 0xffff00002e317812 */ /* 0x040fe200078ec0ff */
[----:B------:R-:W-:Y:S01]  /*3a40*/  IMAD.U32 R46, R46, 0x10000, RZ ;  /* 0x000100002e2e7824 */ /* 0x000fe200078e00ff */
[----:B------:R-:W-:-:S02]  /*3a50*/  SHF.R.U32.HI R48, RZ, 0x10, R45 ;  /* 0x00000010ff307819 */ /* 0x000fc4000001162d */
[C---:B------:R-:W-:Y:S01]  /*3a60*/  LOP3.LUT R45, R11.reuse, 0xffff0000, RZ, 0xc0, !PT ;  /* 0xffff00000b2d7812 */ /* 0x040fe200078ec0ff */
[C---:B------:R-:W-:Y:S01]  /*3a70*/  FMUL.FTZ R13, R50.reuse, R49 ;  /* 0x00000031320d7220 */ /* 0x040fe20000410000 */
[----:B------:R-:W-:Y:S01]  /*3a80*/  SHF.R.U32.HI R47, RZ, 0x10, R47 ;  /* 0x00000010ff2f7819 */ /* 0x000fe2000001162f */
[----:B------:R-:W-:Y:S02]  /*3a90*/  IMAD.U32 R11, R11, 0x10000, RZ ;  /* 0x000100000b0b7824 */ /* 0x000fe400078e00ff */
[-C--:B------:R-:W-:Y:S01]  /*3aa0*/  FMUL.FTZ R50, R50, R45.reuse ;  /* 0x0000002d32327220 */ /* 0x080fe20000410000 */
[C---:B------:R-:W-:Y:S01]  /*3ab0*/  FFMA.FTZ R45, R44.reuse, R45, -R13 ;  /* 0x0000002d2c2d7223 */ /* 0x040fe2000001080d */
[----:B------:R-:W-:Y:S02]  /*3ac0*/  PRMT R47, R117, 0x5410, R47 ;  /* 0x00005410752f7816 */ /* 0x000fe4000000002f */
[----:B------:R-:W-:Y:S01]  /*3ad0*/  PRMT R13, R59, 0x5432, R48 ;  /* 0x000054323b0d7816 */ /* 0x000fe20000000030 */
[----:B------:R-:W-:Y:S01]  /*3ae0*/  FFMA.FTZ R44, R44, R49, R50 ;  /* 0x000000312c2c7223 */ /* 0x000fe20000010032 */
[C---:B------:R-:W-:Y:S01]  /*3af0*/  LOP3.LUT R48, R14.reuse, 0xffff0000, RZ, 0xc0, !PT ;  /* 0xffff00000e307812 */ /* 0x040fe200078ec0ff */
[----:B------:R-:W-:Y:S01]  /*3b00*/  IMAD.U32 R49, R47, 0x10000, RZ ;  /* 0x000100002f317824 */ /* 0x000fe200078e00ff */
[----:B------:R-:W-:Y:S01]  /*3b10*/  SHF.L.U32 R14, R14, 0x10, RZ ;  /* 0x000000100e0e7819 */ /* 0x000fe200000006ff */
[----:B------:R-:W-:Y:S01]  /*3b20*/  IMAD.U32 R51, R13, 0x10000, RZ ;  /* 0x000100000d337824 */ /* 0x000fe200078e00ff */
[----:B------:R-:W-:Y:S01]  /*3b30*/  LOP3.LUT R47, R47, 0xffff0000, RZ, 0xc0, !PT ;  /* 0xffff00002f2f7812 */ /* 0x000fe200078ec0ff */
[C---:B------:R-:W-:Y:S01]  /*3b40*/  FMUL.FTZ R53, R48.reuse, R49 ;  /* 0x0000003130357220 */ /* 0x040fe20000410000 */
[----:B------:R-:W-:Y:S01]  /*3b50*/  LOP3.LUT R13, R13, 0xffff0000, RZ, 0xc0, !PT ;  /* 0xffff00000d0d7812 */ /* 0x000fe200078ec0ff */
[----:B------:R-:W-:Y:S01]  /*3b60*/  FMUL.FTZ R48, R48, R51 ;  /* 0x0000003330307220 */ /* 0x000fe20000410000 */
[----:B------:R-:W-:-:S02]  /*3b70*/  IMAD.U32 R50, R15, 0x10000, RZ ;  /* 0x000100000f327824 */ /* 0x000fc400078e00ff */
[C---:B------:R-:W-:Y:S01]  /*3b80*/  FFMA.FTZ R53, R14.reuse, R51, -R53 ;  /* 0x000000330e357223 */ /* 0x040fe20000010835 */
        /* <DEDUP_REMOVED lines=8> */
[CC--:B------:R-:W-:Y:S01]  /*3c10*/  FMUL.FTZ R47, R13.reuse, R46.reuse ;  /* 0x0000002e0d2f7220 */ /* 0x0c0fe20000410000 */
[----:B------:R-:W-:Y:S01]  /*3c20*/  FMUL.FTZ R13, R13, R11 ;  /* 0x0000000b0d0d7220 */ /* 0x000fe20000410000 */
[----:B------:R-:W-:Y:S02]  /*3c30*/  F2FP.BF16.F32.PACK_AB R15, R14, R15 ;  /* 0x0000000f0e0f723e */ /* 0x000fe400000010ff */
[C---:B------:R-:W-:Y:S01]  /*3c40*/  FFMA.FTZ R11, R12.reuse, R11, -R47 ;  /* 0x0000000b0c0b7223 */ /* 0x040fe2000001082f */
[----:B------:R-:W-:Y:S01]  /*3c50*/  FFMA.FTZ R12, R12, R46, R13 ;  /* 0x0000002e0c0c7223 */ /* 0x000fe2000001000d */
[----:B------:R-:W-:Y:S02]  /*3c60*/  F2FP.BF16.F32.PACK_AB R13, R44, R45 ;  /* 0x0000002d2c0d723e */ /* 0x000fe400000010ff */
[----:B------:R-:W-:Y:S02]  /*3c70*/  F2FP.BF16.F32.PACK_AB R14, R48, R53 ;  /* 0x00000035300e723e */ /* 0x000fe400000010ff */
[----:B------:R-:W-:-:S07]  /*3c80*/  F2FP.BF16.F32.PACK_AB R12, R12, R11 ;  /* 0x0000000b0c0c723e */ /* 0x000fce00000010ff */
.L_x_10416:
[----:B------:R-:W-:Y:S05]  /*3c90*/  BSYNC B2 ;  /* 0x0000000000027941 */ /* 0x000fea0003800000 */
.L_x_10415:
[----:B------:R-:W-:Y:S02]  /*3ca0*/  IMAD.SHL.U32 R11, R156, 0x8, RZ ;  /* 0x000000089c0b7824 */ /* 0x000fe400078e00ff */
[----:B--2---:R-:W-:Y:S02]  /*3cb0*/  IMAD.MOV.U32 R44, RZ, RZ, R56 ;  /* 0x000000ffff2c7224 */ /* 0x004fe400078e0038 */
[----:B-1----:R-:W-:Y:S02]  /*3cc0*/  IMAD.MOV.U32 R45, RZ, RZ, R57 ;  /* 0x000000ffff2d7224 */ /* 0x002fe400078e0039 */
[----:B------:R-:W-:-:S05]  /*3cd0*/  IMAD.WIDE R44, R11, 0x2, R44 ;  /* 0x000000020b2c7825 */ /* 0x000fca00078e022c */
[----:B------:R1:W-:Y:S02]  /*3ce0*/  ST.E.128 desc[UR42][R44.64], R12 ;  /* 0x0000000c2c007985 */ /* 0x0003e4000c101d2a */
.L_x_10414:
[----:B------:R-:W-:Y:S05]  /*3cf0*/  BSYNC B1 ;  /* 0x0000000000017941 */ /* 0x000fea0003800000 */
.L_x_10413:
[----:B------:R-:W-:Y:S01]  /*3d00*/  LOP3.LUT P3, RZ, R20, 0x8, RZ, 0xc0, !PT ;  /* 0x0000000814ff7812 */ /* 0x000fe2000786c0ff */
[----:B------:R-:W-:-:S12]  /*3d10*/  BSSY B1, `(.L_x_10417) ;  /* 0x0000039000017945 */ /* 0x000fd80003800000 */
[----:B------:R-:W-:Y:S05]  /*3d20*/  @!P3 BRA `(.L_x_10418) ;  /* 0x0000000000dcb947 */ /* 0x000fea0003800000 */
[----:B-1-34-:R-:W3:Y:S04]  /*3d30*/  LDL R12, [R1+0x20] ;  /* 0x00002000010c7983 */ /* 0x01aee80000100800 */
[----:B------:R-:W4:Y:S01]  /*3d40*/  LDL R11, [R1+0x48] ;  /* 0x00004800010b7983 */ /* 0x000f220000100800 */
[C---:B--2---:R-:W-:Y:S01]  /*3d50*/  LEA R44, P3, R22.reuse, R56, 0x1 ;  /* 0x00000038162c7211 */ /* 0x044fe200078608ff */
[----:B------:R-:W-:Y:S03]  /*3d60*/  BSSY B2, `(.L_x_10419) ;  /* 0x0000032000027945 */ /* 0x000fe60003800000 */
[----:B---3--:R-:W-:Y:S02]  /*3d70*/  LEA.HI.X R45, R22, R57, R12, 0x1, P3 ;  /* 0x00000039162d7211 */ /* 0x008fe400018f0c0c */
[----:B------:R1:W2:Y:S01]  /*3d80*/  LDS.128 R12, [R61+0x17000] ;  /* 0x017000003d0c7984 */ /* 0x0002a20000000c00 */
[----:B----4-:R-:W-:-:S13]  /*3d90*/  ISETP.GE.AND P3, PT, R11, R98, PT ;  /* 0x000000620b00720c */ /* 0x010fda0003f66270 */
[----:B-1----:R-:W-:Y:S05]  /*3da0*/  @P3 BRA `(.L_x_10420) ;  /* 0x0000000000b43947 */ /* 0x002fea0003800000 */
[----:B------:R-:W-:Y:S02]  /*3db0*/  SHF.R.U64 R11, R42, 0x10, R43 ;  /* 0x000000102a0b7819 */ /* 0x000fe4000000122b */
[----:B------:R-:W-:Y:S02]  /*3dc0*/  SHF.R.U64 R47, R40, 0x10, R41 ;  /* 0x00000010282f7819 */ /* 0x000fe40000001229 */
[----:B------:R-:W-:Y:S02]  /*3dd0*/  PRMT R114, R114, 0x5410, R11 ;  /* 0x0000541072727816 */ /* 0x000fe4000000000b */
[----:B------:R-:W-:Y:S02]  /*3de0*/  PRMT R112, R112, 0x5410, R47 ;  /* 0x0000541070707816 */ /* 0x000fe4000000002f */
[----:B------:R-:W-:Y:S02]  /*3df0*/  SHF.R.U32.HI R40, RZ, 0x10, R43 ;  /* 0x00000010ff287819 */ /* 0x000fe4000001162b */
[----:B------:R-:W-:-:S02]  /*3e00*/  SHF.R.U32.HI R46, RZ, 0x10, R41 ;  /* 0x00000010ff2e7819 */ /* 0x000fc40000011629 */
[----:B--2---:R-:W-:Y:S02]  /*3e10*/  LOP3.LUT R11, R13, 0xffff0000, RZ, 0xc0, !PT ;  /* 0xffff00000d0b7812 */ /* 0x004fe400078ec0ff */
[C---:B------:R-:W-:Y:S01]  /*3e20*/  LOP3.LUT R42, R114.reuse, 0xffff0000, RZ, 0xc0, !PT ;  /* 0xffff0000722a7812 */ /* 0x040fe200078ec0ff */
[----:B------:R-:W-:Y:S01]  /*3e30*/  IMAD.U32 R114, R114, 0x10000, RZ ;  /* 0x0001000072727824 */ /* 0x000fe200078e00ff */
[C---:B------:R-:W-:Y:S01]  /*3e40*/  LOP3.LUT R41, R112.reuse, 0xffff0000, RZ, 0xc0, !PT ;  /* 0xffff000070297812 */ /* 0x040fe200078ec0ff */
[----:B------:R-:W-:Y:S01]  /*3e50*/  IMAD.U32 R112, R112, 0x10000, RZ ;  /* 0x0001000070707824 */ /* 0x000fe200078e00ff */
[----:B------:R-:W-:Y:S01]  /*3e60*/  PRMT R115, R115, 0x5410, R40 ;  /* 0x0000541073737816 */ /* 0x000fe20000000028 */
[----:B------:R-:W-:Y:S02]  /*3e70*/  IMAD.U32 R40, R13, 0x10000, RZ ;  /* 0x000100000d287824 */ /* 0x000fe400078e00ff */
[C---:B------:R-:W-:Y:S01]  /*3e80*/  FMUL.FTZ R13, R11.reuse, R42 ;  /* 0x0000002a0b0d7220 */ /* 0x040fe20000410000 */
[----:B------:R-:W-:Y:S01]  /*3e90*/  FMUL.FTZ R43, R11, R41 ;  /* 0x000000290b2b7220 */ /* 0x000fe20000410000 */
[----:B------:R-:W-:-:S02]  /*3ea0*/  PRMT R113, R113, 0x5410, R46 ;  /* 0x0000541071717816 */ /* 0x000fc4000000002e */
[C---:B------:R-:W-:Y:S01]  /*3eb0*/  FFMA.FTZ R11, R40.reuse, R41, -R13 ;  /* 0x00000029280b7223 */ /* 0x040fe2000001080d */
[----:B------:R-:W-:Y:S01]  /*3ec0*/  FFMA.FTZ R40, R40, R42, R43 ;  /* 0x0000002a28287223 */ /* 0x000fe2000001002b */
[C---:B------:R-:W-:Y:S01]  /*3ed0*/  LOP3.LUT R13, R14.reuse, 0xffff0000, RZ, 0xc0, !PT ;  /* 0xffff00000e0d7812 */ /* 0x040fe200078ec0ff */
[C---:B------:R-:W-:Y:S01]  /*3ee0*/  IMAD.U32 R42, R115.reuse, 0x10000, RZ ;  /* 0x00010000732a7824 */ /* 0x040fe200078e00ff */
[----:B------:R-:W-:Y:S01]  /*3ef0*/  LOP3.LUT R115, R115, 0xffff0000, RZ, 0xc0, !PT ;  /* 0xffff000073737812 */ /* 0x000fe200078ec0ff */
[C---:B------:R-:W-:Y:S01]  /*3f00*/  IMAD.U32 R41, R113.reuse, 0x10000, RZ ;  /* 0x0001000071297824 */ /* 0x040fe200078e00ff */
[----:B------:R-:W-:Y:S01]  /*3f10*/  LOP3.LUT R113, R113, 0xffff0000, RZ, 0xc0, !PT ;  /* 0xffff000071717812 */ /* 0x000fe200078ec0ff */
[----:B------:R-:W-:Y:S02]  /*3f20*/  IMAD.U32 R14, R14, 0x10000, RZ ;  /* 0x000100000e0e7824 */ /* 0x000fe400078e00ff */
[C---:B------:R-:W-:Y:S01]  /*3f30*/  FMUL.FTZ R43, R13.reuse, R42 ;  /* 0x0000002a0d2b7220 */ /* 0x040fe20000410000 */
[----:B------:R-:W-:Y:S01]  /*3f40*/  FMUL.FTZ R47, R13, R41 ;  /* 0x000000290d2f7220 */ /* 0x000fe20000410000 */
[----:B------:R-:W-:-:S02]  /*3f50*/  F2FP.BF16.F32.PACK_AB R11, R40, R11 ;  /* 0x0000000b280b723e */ /* 0x000fc400000010ff */
[----:B------:R-:W-:Y:S01]  /*3f60*/  FFMA.FTZ R13, R14, R41, -R43 ;  /* 0x000000290e0d7223 */ /* 0x000fe2000001082b */
[----:B------:R-:W-:Y:S01]  /*3f70*/  LOP3.LUT R43, R12, 0xffff0000, RZ, 0xc0, !PT ;  /* 0xffff00000c2b7812 */ /* 0x000fe200078ec0ff */
[----:B------:R-:W-:Y:S01]  /*3f80*/  FFMA.FTZ R14, R14, R42, R47 ;  /* 0x0000002a0e0e7223 */ /* 0x000fe2000001002f */
[C---:B------:R-:W-:Y:S01]  /*3f90*/  LOP3.LUT R41, R15.reuse, 0xffff0000, RZ, 0xc0, !PT ;  /* 0xffff00000f297812 */ /* 0x040fe200078ec0ff */
[----:B------:R-:W-:Y:S02]  /*3fa0*/  IMAD.U32 R42, R15, 0x10000, RZ ;  /* 0x000100000f2a7824 */ /* 0x000fe400078e00ff */
[----:B------:R-:W-:Y:S02]  /*3fb0*/  IMAD.U32 R15, R12, 0x10000, RZ ;  /* 0x000100000c0f7824 */ /* 0x000fe400078e00ff */
[----:B------:R-:W-:Y:S01]  /*3fc0*/  FMUL.FTZ R12, R43, R114 ;  /* 0x000000722b0c7220 */ /* 0x000fe20000410000 */
[C---:B------:R-:W-:Y:S01]  /*3fd0*/  FMUL.FTZ R47, R41.reuse, R115 ;  /* 0x00000073292f7220 */ /* 0x040fe20000410000 */
[-C--:B------:R-:W-:Y:S01]  /*3fe0*/  FMUL.FTZ R46, R41, R113.reuse ;  /* 0x00000071292e7220 */ /* 0x080fe20000410000 */
[-C--:B------:R-:W-:Y:S01]  /*3ff0*/  FMUL.FTZ R43, R43, R112.reuse ;  /* 0x000000702b2b7220 */ /* 0x080fe20000410000 */
[C---:B------:R-:W-:Y:S01]  /*4000*/  FFMA.FTZ R12, R15.reuse, R112, -R12 ;  /* 0x000000700f0c7223 */ /* 0x040fe2000001080c */
[C---:B------:R-:W-:Y:S01]  /*4010*/  FFMA.FTZ R47, R42.reuse, R113, -R47 ;  /* 0x000000712a2f7223 */ /* 0x040fe2000001082f */
[----:B------:R-:W-:Y:S01]  /*4020*/  FFMA.FTZ R46, R42, R115, R46 ;  /* 0x000000732a2e7223 */ /* 0x000fe2000001002e */
[----:B------:R-:W-:Y:S01]  /*4030*/  FFMA.FTZ R43, R15, R114, R43 ;  /* 0x000000720f2b7223 */ /* 0x000fe2000001002b */
[----:B------:R-:W-:Y:S01]  /*4040*/  F2FP.BF16.F32.PACK_AB R14, R14, R13 ;  /* 0x0000000d0e0e723e */ /* 0x000fe200000010ff */
[----:B------:R-:W-:-:S02]  /*4050*/  IMAD.MOV.U32 R13, RZ, RZ, R11 ;  /* 0x000000ffff0d7224 */ /* 0x000fc400078e000b */
[----:B------:R-:W-:Y:S02]  /*4060*/  F2FP.BF16.F32.PACK_AB R15, R46, R47 ;  /* 0x0000002f2e0f723e */ /* 0x000fe400000010ff */
[----:B------:R-:W-:-:S07]  /*4070*/  F2FP.BF16.F32.PACK_AB R12, R43, R12 ;  /* 0x0000000c2b0c723e */ /* 0x000fce00000010ff */
.L_x_10420:
[----:B------:R-:W-:Y:S05]  /*4080*/  BSYNC B2 ;  /* 0x0000000000027941 */ /* 0x000fea0003800000 */
.L_x_10419:
[----:B--2---:R1:W-:Y:S02]  /*4090*/  ST.E.128 desc[UR42][R44.64], R12 ;  /* 0x0000000c2c007985 */ /* 0x0043e4000c101d2a */
.L_x_10418:
[----:B------:R-:W-:Y:S05]  /*40a0*/  BSYNC B1 ;  /* 0x0000000000017941 */ /* 0x000fea0003800000 */
.L_x_10417:
        /* <DEDUP_REMOVED lines=12> */
[----:B------:R-:W-:Y:S01]  /*4170*/  SHF.R.U64 R44, R36, 0x10, R37 ;  /* 0x00000010242c7819 */ /* 0x000fe20000001225 */
[----:B--2---:R-:W-:Y:S01]  /*4180*/  IMAD.U32 R36, R14, 0x10000, RZ ;  /* 0x000100000e247824 */ /* 0x004fe200078e00ff */
[----:B------:R-:W-:Y:S01]  /*4190*/  SHF.R.U32.HI R38, RZ, 0x10, R39 ;  /* 0x00000010ff267819 */ /* 0x000fe20000011627 */
[----:B------:R-:W-:Y:S01]  /*41a0*/  IMAD.U32 R39, R13, 0x10000, RZ ;  /* 0x000100000d277824 */ /* 0x000fe200078e00ff */
        /* <DEDUP_REMOVED lines=9> */
[----:B------:R-:W-:Y:S01]  /*4240*/  LOP3.LUT R42, R107, 0xffff0000, RZ, 0xc0, !PT ;  /* 0xffff00006b2a7812 */ /* 0x000fe200078ec0ff */
[----:B------:R-:W-:Y:S01]  /*4250*/  IMAD.U32 R110, R110, 0x10000, RZ ;  /* 0x000100006e6e7824 */ /* 0x000fe200078e00ff */
[----:B------:R-:W-:Y:S01]  /*4260*/  LOP3.LUT R37, R14, 0xffff0000, RZ, 0xc0, !PT ;  /* 0xffff00000e257812 */ /* 0x000fe200078ec0ff */
[C---:B------:R-:W-:Y:S01]  /*4270*/  FMUL.FTZ R46, R38.reuse, R44 ;  /* 0x0000002c262e7220 */ /* 0x040fe20000410000 */
[C---:B------:R-:W-:Y:S01]  /*4280*/  LOP3.LUT R11, R15.reuse, 0xffff0000, RZ, 0xc0, !PT ;  /* 0xffff00000f0b7812 */ /* 0x040fe200078ec0ff */
[----:B------:R-:W-:Y:S01]  /*4290*/  FMUL.FTZ R45, R38, R42 ;  /* 0x0000002a262d7220 */ /* 0x000fe20000410000 */
[----:B------:R-:W-:Y:S01]  /*42a0*/  IMAD.U32 R14, R15, 0x10000, RZ ;  /* 0x000100000f0e7824 */ /* 0x000fe200078e00ff */
[----:B------:R-:W-:Y:S01]  /*42b0*/  LOP3.LUT R38, R12, 0xffff0000, RZ, 0xc0, !PT ;  /* 0xffff00000c267812 */ /* 0x000fe200078ec0ff */
[----:B------:R-:W-:-:S02]  /*42c0*/  IMAD.U32 R15, R111, 0x10000, RZ ;  /* 0x000100006f0f7824 */ /* 0x000fc400078e00ff */
[C---:B------:R-:W-:Y:S01]  /*42d0*/  FFMA.FTZ R12, R39.reuse, R42, -R46 ;  /* 0x0000002a270c7223 */ /* 0x040fe2000001082e */
        /* <DEDUP_REMOVED lines=9> */
[----:B------:R-:W-:Y:S01]  /*4370*/  FMUL.FTZ R44, R11, R109 ;  /* 0x0000006d0b2c7220 */ /* 0x000fe20000410000 */
[CC--:B------:R-:W-:Y:S01]  /*4380*/  FMUL.FTZ R36, R38.reuse, R110.reuse ;  /* 0x0000006e26247220 */ /* 0x0c0fe20000410000 */
        /* <DEDUP_REMOVED lines=9> */
.L_x_10424:
[----:B------:R-:W-:Y:S05]  /*4420*/  BSYNC B2 ;  /* 0x0000000000027941 */ /* 0x000fea0003800000 */
.L_x_10423:
[----:B--2---:R1:W-:Y:S02]  /*4430*/  ST.E.128 desc[UR42][R40.64], R12 ;  /* 0x0000000c28007985 */ /* 0x0043e4000c101d2a */
.L_x_10422:
[----:B------:R-:W-:Y:S05]  /*4440*/  BSYNC B1 ;  /* 0x0000000000017941 */ /* 0x000fea0003800000 */
.L_x_10421:
[----:B------:R-:W-:-:S13]  /*4450*/  LOP3.LUT P3, RZ, R20, 0x20, RZ, 0xc0, !PT ;  /* 0x0000002014ff7812 */ /* 0x000fda000786c0ff */
        /* <DEDUP_REMOVED lines=9> */
[--C-:B------:R-:W-:Y:S01]  /*44f0*/  SHF.R.U64 R39, R32, 0x10, R33.reuse ;  /* 0x0000001020277819 */ /* 0x100fe20000001221 */
[----:B--2---:R-:W-:Y:S01]  /*4500*/  IMAD.U32 R32, R14, 0x10000, RZ ;  /* 0x000100000e207824 */ /* 0x004fe200078e00ff */
        /* <DEDUP_REMOVED lines=12> */
[C---:B------:R-:W-:Y:S01]  /*45d0*/  FMUL.FTZ R42, R33.reuse, R40 ;  /* 0x00000028212a7220 */ /* 0x040fe20000410000 */
[----:B------:R-:W-:Y:S01]  /*45e0*/  LOP3.LUT R34, R14, 0xffff0000, RZ, 0xc0, !PT ;  /* 0xffff00000e227812 */ /* 0x000fe200078ec0ff */
[-C--:B------:R-:W-:Y:S01]  /*45f0*/  FMUL.FTZ R33, R33, R38.reuse ;  /* 0x0000002621217220 */ /* 0x080fe20000410000 */
[----:B------:R-:W-:Y:S01]  /*4600*/  LOP3.LUT R11, R15, 0xffff0000, RZ, 0xc0, !PT ;  /* 0xffff00000f0b7812 */ /* 0x000fe200078ec0ff */
[----:B------:R-:W-:Y:S01]  /*4610*/  IMAD.U32 R35, R59, 0x10000, RZ ;  /* 0x000100003b237824 */ /* 0x000fe200078e00ff */
[----:B------:R-:W-:Y:S01]  /*4620*/  SHF.L.U32 R14, R15, 0x10, RZ ;  /* 0x000000100f0e7819 */ /* 0x000fe200000006ff */
[----:B------:R-:W-:Y:S01]  /*4630*/  IMAD.U32 R15, R13, 0x10000, RZ ;  /* 0x000100000d0f7824 */ /* 0x000fe200078e00ff */
[----:B------:R-:W-:Y:S01]  /*4640*/  LOP3.LUT R59, R59, 0xffff0000, RZ, 0xc0, !PT ;  /* 0xffff00003b3b7812 */ /* 0x000fe200078ec0ff */
[C---:B------:R-:W-:Y:S01]  /*4650*/  IMAD.U32 R39, R106.reuse, 0x10000, RZ ;  /* 0x000100006a277824 */ /* 0x040fe200078e00ff */
[----:B------:R-:W-:Y:S01]  /*4660*/  LOP3.LUT R106, R106, 0xffff0000, RZ, 0xc0, !PT ;  /* 0xffff00006a6a7812 */ /* 0x000fe200078ec0ff */
[C---:B------:R-:W-:Y:S01]  /*4670*/  FFMA.FTZ R42, R15.reuse, R38, -R42 ;  /* 0x000000260f2a7223 */ /* 0x040fe2000001082a */
[----:B------:R-:W-:Y:S01]  /*4680*/  FFMA.FTZ R33, R15, R40, R33 ;  /* 0x000000280f217223 */ /* 0x000fe20000010021 */
[----:B------:R-:W-:Y:S01]  /*4690*/  FMUL.FTZ R15, R34, R35 ;  /* 0x00000023220f7220 */ /* 0x000fe20000410000 */
[----:B------:R-:W-:-:S02]  /*46a0*/  IMAD.U32 R13, R12, 0x10000, RZ ;  /* 0x000100000c0d7824 */ /* 0x000fc400078e00ff */
        /* <DEDUP_REMOVED lines=16> */
.L_x_10426:
[----:B------:R-:W-:Y:S05]  /*47b0*/  BSYNC B1 ;  /* 0x0000000000017941 */ /* 0x000fea0003800000 */
.L_x_10425:
[----:B--2---:R1:W-:Y:S01]  /*47c0*/  ST.E.128 desc[UR42][R36.64], R12 ;  /* 0x0000000c24007985 */ /* 0x0043e2000c101d2a */
[----:B------:R-:W-:Y:S05]  /*47d0*/  BRA `(.L_x_10404) ;  /* 0x0000002000a87947 */ /* 0x000fea0003800000 */
.L_x_10397:
        /* <DEDUP_REMOVED lines=21> */
[----:B------:R-:W-:Y:S02]  /*4930*/  IADD3 R11, P2, R70, R12, RZ ;  /* 0x0000000c460b7210 */ /* 0x000fe40007f5e0ff */
[----:B------:R-:W-:-:S03]  /*4940*/  CS2R R52, SRZ ;  /* 0x0000000000347805 */ /* 0x000fc6000001ff00 */
        /* <DEDUP_REMOVED lines=23> */
.L_x_10428:
[----:B------:R-:W-:Y:S05]  /*4ac0*/  BSYNC B1 ;  /* 0x0000000000017941 */ /* 0x000fea0003800000 */
.L_x_10427:
[----:B-----5:R-:W-:Y:S01]  /*4ad0*/  IMAD.MOV.U32 R11, RZ, RZ, R34 ;  /* 0x000000ffff0b7224 */ /* 0x020fe200078e0022 */
[----:B------:R-:W-:Y:S01]  /*4ae0*/  UISETP.NE.AND UP0, UPT, UR39, 0x3, UPT ;  /* 0x000000032700788c */ /* 0x000fe2000bf05270 */
[----:B0-----:R-:W-:Y:S02]  /*4af0*/  IMAD.MOV.U32 R12, RZ, RZ, R35 ;  /* 0x000000ffff0c7224 */ /* 0x001fe400078e0023 */
[----:B------:R-:W-:Y:S02]  /*4b00*/  IMAD.MOV.U32 R13, RZ, RZ, R32 ;  /* 0x000000ffff0d7224 */ /* 0x000fe400078e0020 */
[----:B------:R-:W-:Y:S01]  /*4b10*/  IMAD.MOV.U32 R14, RZ, RZ, R39 ;  /* 0x000000ffff0e7224 */ /* 0x000fe200078e0027 */
[----:B------:R-:W-:Y:S01]  /*4b20*/  PRMT R110, R11, 0x5410, R12 ;  /* 0x000054100b6e7816 */ /* 0x000fe2000000000c */
[----:B------:R-:W-:Y:S01]  /*4b30*/  IMAD.MOV.U32 R11, RZ, RZ, R33 ;  /* 0x000000ffff0b7224 */ /* 0x000fe200078e0021 */
[----:B------:R-:W-:Y:S01]  /*4b40*/  PLOP3.LUT P2, PT, PT, PT, UP0, 0x80, 0x0 ;  /* 0x000000000000781c */ /* 0x000fe20003f4f008 */
        /* <DEDUP_REMOVED lines=18> */
[----:B------:R-:W-:Y:S01]  /*4c70*/  IMAD.MOV.U32 R12, RZ, RZ, R50 ;  /* 0x000000ffff0c7224 */ /* 0x000fe200078e0032 */
[----:B------:R-:W-:-:S04]  /*4c80*/  MOV R11, R51 ;  /* 0x00000033000b7202 */ /* 0x000fc80000000f00 */
        /* <DEDUP_REMOVED lines=10> */
[----:B------:R-:W-:Y:S06]  /*4d30*/  @!P2 BRA `(.L_x_10429) ;  /* 0x000000000004a947 */ /* 0x000fec0003800000 */
[----:B------:R-:W-:Y:S01]  /*4d40*/  BPT.TRAP 0x1 ;  /* 0x000000040000795c */ /* 0x000fe20000300000 */
.L_x_10429:
[----:B------:R-:W-:Y:S01]  /*4d50*/  IMAD R60, R18, 0x8, R2 ;  /* 0x00000008123c7824 */ /* 0x000fe200078e0202 */
[----:B------:R-:W-:Y:S01]  /*4d60*/  SHF.L.U32 R81, R137, 0x1f, RZ ;  /* 0x0000001f89517819 */ /* 0x000fe200000006ff */
[----:B------:R-:W-:Y:S03]  /*4d70*/  BSSY B1, `(.L_x_10430) ;  /* 0x0000003000017945 */ /* 0x000fe60003800000 */
[----:B------:R-:W0:Y:S02]  /*4d80*/  SYNCS.PHASECHK.TRANS64.TRYWAIT P4, [R60+URZ+0x2d890], R81 ;  /* 0x02d890513c0075a7 */ /* 0x000e24000808017f */
[----:B0-----:R-:W-:Y:S05]  /*4d90*/  @!P4 BRA `(.L_x_10431) ;  /* 0x000001540024c947 */ /* 0x001fea0003800000 */
.L_x_10656:
[----:B------:R-:W-:Y:S05]  /*4da0*/  BSYNC B1 ;  /* 0x0000000000017941 */ /* 0x000fea0003800000 */
.L_x_10430:
[----:B------:R-:W-:-:S03]  /*4db0*/  UMOV UR4, 0xffffffff ;  /* 0xffffffff00047882 */ /* 0x000fc60000000000 */
[----:B------:R-:W-:Y:S05]  /*4dc0*/  BRA.DIV UR4, `(.L_x_10432) ;  /* 0x00000156042c7947 */ /* 0x000fea000b800000 */
[----:B------:R1:W2:Y:S04]  /*4dd0*/  SHFL.IDX PT, R87, R57, RZ, 0x1e1f ;  /* 0x001e1fff39577589 */ /* 0x0002a800000e0000 */
[----:B------:R1:W3:Y:S02]  /*4de0*/  SHFL.IDX PT, R86, R56, RZ, 0x1e1f ;  /* 0x001e1fff38567589 */ /* 0x0002e400000e0000 */
.L_x_10660:
[----:B------:R-:W-:Y:S05]  /*4df0*/  @P3 BRA `(.L_x_10404) ;  /* 0x0000001c00203947 */ /* 0x000fea0003800000 */
[----:B------:R-:W4:Y:S01]  /*4e00*/  LDC R11, c[0x0][0x2f4] ;  /* 0x0000bd00ff0b7b82 */ /* 0x000f220000000800 */
[----:B------:R-:W-:Y:S01]  /*4e10*/  ISETP.NE.AND P3, PT, R21, RZ, PT ;  /* 0x000000ff1500720c */ /* 0x000fe20003f65270 */
[----:B------:R-:W-:Y:S01]  /*4e20*/  BSSY B1, `(.L_x_10433) ;  /* 0x000007d000017945 */ /* 0x000fe20003800000 */
[----:B----4-:R-:W-:-:S11]  /*4e30*/  IMAD.IADD R103, R11, 0x1, -R99 ;  /* 0x000000010b677824 */ /* 0x010fd600078e0a63 */
[----:B------:R-:W-:Y:S05]  /*4e40*/  @!P3 BRA `(.L_x_10434) ;  /* 0x0000000400e8b947 */ /* 0x000fea0003800000 */
[----:B------:R-:W-:Y:S01]  /*4e50*/  SEL R12, R99, R103, !P0 ;  /* 0x00000067630c7207 */ /* 0x000fe20004000000 */
[----:B------:R-:W-:Y:S01]  /*4e60*/  BSSY B2, `(.L_x_10435) ;  /* 0x0000072000027945 */ /* 0x000fe20003800000 */
[----:B------:R-:W-:Y:S02]  /*4e70*/  ISETP.GE.AND P3, PT, R16, R98, PT ;  /* 0x000000621000720c */ /* 0x000fe40003f66270 */
[----:B------:R-:W-:-:S04]  /*4e80*/  SHF.R.S32.HI R13, RZ, 0x1f, R12 ;  /* 0x0000001fff0d7819 */ /* 0x000fc8000001140c */
[----:B------:R-:W-:-:S04]  /*4e90*/  LEA.HI R13, R13, R12, RZ, 0x4 ;  /* 0x0000000c0d0d7211 */ /* 0x000fc800078f20ff */
[----:B------:R-:W-:-:S04]  /*4ea0*/  SHF.R.S32.HI R13, RZ, 0x4, R13 ;  /* 0x00000004ff0d7819 */ /* 0x000fc8000001140d */
[----:B------:R-:W-:-:S04]  /*4eb0*/  LEA.HI.SX32 R104, R73, R13, 0x1d ;  /* 0x0000000d49687211 */ /* 0x000fc800078feaff */
[----:B------:R-:W-:-:S04]  /*4ec0*/  SHF.R.S32.HI R12, RZ, 0x1f, R104 ;  /* 0x0000001fff0c7819 */ /* 0x000fc80000011468 */
[----:B------:R-:W-:Y:S01]  /*4ed0*/  LEA.HI R12, R12, R104, RZ, 0x2 ;  /* 0x000000680c0c7211 */ /* 0x000fe200078f10ff */
[----:B------:R-:W-:-:S04]  /*4ee0*/  IMAD.SHL.U32 R104, R104, 0x8, RZ ;  /* 0x0000000868687824 */ /* 0x000fc800078e00ff */
[----:B------:R-:W-:Y:S01]  /*4ef0*/  IMAD.SHL.U32 R12, R12, 0x400, RZ ;  /* 0x000004000c0c7824 */ /* 0x000fe200078e00ff */
[----:B------:R-:W-:-:S04]  /*4f00*/  LOP3.LUT R13, R142, 0x18, R104, 0xf8, !PT ;  /* 0x000000188e0d7812 */ /* 0x000fc800078ef868 */
[----:B------:R-:W-:Y:S02]  /*4f10*/  LOP3.LUT R13, R13, R143, RZ, 0x3c, !PT ;  /* 0x0000008f0d0d7212 */ /* 0x000fe400078e3cff */
[----:B------:R-:W-:-:S04]  /*4f20*/  LOP3.LUT R12, R12, 0x7ffff000, RZ, 0xc0, !PT ;  /* 0x7ffff0000c0c7812 */ /* 0x000fc800078ec0ff */
[----:B------:R-:W-:-:S05]  /*4f30*/  IADD3 R12, R13, R12, R151 ;  /* 0x0000000c0d0c7210 */ /* 0x000fca0007ffe097 */
[C---:B-1----:R-:W-:Y:S02]  /*4f40*/  IMAD R56, R18.reuse, 0x3000, R12 ;  /* 0x0000300012387824 */ /* 0x042fe400078e020c */
[----:B------:R-:W-:Y:S02]  /*4f50*/  IMAD R12, R18, 0x3000, R96 ;  /* 0x00003000120c7824 */ /* 0x000fe400078e0260 */
[--C-:B------:R-:W-:Y:S02]  /*4f60*/  IMAD R56, R56, 0x2, R2.reuse ;  /* 0x0000000238387824 */ /* 0x100fe400078e0202 */
[----:B------:R-:W-:-:S04]  /*4f70*/  IMAD R12, R12, 0x2, R2 ;  /* 0x000000020c0c7824 */ /* 0x000fc800078e0202 */
[----:B------:R-:W1:Y:S04]  /*4f80*/  LDS.128 R56, [R56+0x15400] ;  /* 0x0154000038387984 */ /* 0x000e680000000c00 */
[----:B------:R-:W4:Y:S01]  /*4f90*/  LDS.128 R12, [R12+0x15400] ;  /* 0x015400000c0c7984 */ /* 0x000f220000000c00 */
[----:B------:R-:W-:Y:S05]  /*4fa0*/  @P3 BRA `(.L_x_10436) ;  /* 0x0000000400743947 */ /* 0x000fea0003800000 */
[--C-:B------:R-:W-:Y:S02]  /*4fb0*/  SHF.R.U64 R40, R40, 0x10, R41.reuse ;  /* 0x0000001028287819 */ /* 0x100fe40000001229 */
[----:B------:R-:W-:Y:S02]  /*4fc0*/  SHF.R.U32.HI R105, RZ, 0x10, R41 ;  /* 0x00000010ff697819 */ /* 0x000fe40000011629 */
[C---:B------:R-:W-:Y:S02]  /*4fd0*/  PRMT R40, R106.reuse, 0x5432, R40 ;  /* 0x000054326a287816 */ /* 0x040fe40000000028 */
[----:B------:R-:W-:Y:S02]  /*4fe0*/  PRMT R105, R106, 0x5410, R105 ;  /* 0x000054106a697816 */ /* 0x000fe40000000069 */
[----:B------:R-:W-:Y:S02]  /*4ff0*/  SHF.R.U32.HI R106, RZ, 0x10, R53 ;  /* 0x00000010ff6a7819 */ /* 0x000fe40000011635 */
[----:B------:R-:W-:-:S02]  /*5000*/  SHF.R.U64 R41, R42, 0x10, R43 ;  /* 0x000000102a297819 */ /* 0x000fc4000000122b */
[----:B------:R-:W-:Y:S02]  /*5010*/  SHF.R.U32.HI R42, RZ, 0x10, R43 ;  /* 0x00000010ff2a7819 */ /* 0x000fe4000001162b */
[----:B------:R-:W-:Y:S02]  /*5020*/  SHF.R.U64 R43, R52, 0x10, R53 ;  /* 0x00000010342b7819 */ /* 0x000fe40000001235 */
[--C-:B------:R-:W-:Y:S02]  /*5030*/  SHF.R.U64 R52, R54, 0x10, R55.reuse ;  /* 0x0000001036347819 */ /* 0x100fe40000001237 */
[----:B------:R-:W-:Y:S01]  /*5040*/  SHF.R.U32.HI R53, RZ, 0x10, R55 ;  /* 0x00000010ff357819 */ /* 0x000fe20000011637 */
[----:B------:R-:W-:Y:S01]  /*5050*/  IMAD.U32 R55, R105, 0x10000, RZ ;  /* 0x0001000069377824 */ /* 0x000fe200078e00ff */
[C---:B------:R-:W-:Y:S02]  /*5060*/  PRMT R106, R109.reuse, 0x5432, R106 ;  /* 0x000054326d6a7816 */ /* 0x040fe4000000006a */
[----:B------:R-:W-:Y:S01]  /*5070*/  PRMT R43, R109, 0x5410, R43 ;  /* 0x000054106d2b7816 */ /* 0x000fe2000000002b */
[----:B-1----:R-:W-:Y:S01]  /*5080*/  IMAD.U32 R109, R57, 0x10000, RZ ;  /* 0x00010000396d7824 */ /* 0x002fe200078e00ff */
[----:B------:R-:W-:-:S02]  /*5090*/  PRMT R52, R108, 0x5432, R52 ;  /* 0x000054326c347816 */ /* 0x000fc40000000034 */
[----:B------:R-:W-:Y:S01]  /*50a0*/  PRMT R53, R108, 0x5410, R53 ;  /* 0x000054106c357816 */ /* 0x000fe20000000035 */
[C---:B------:R-:W-:Y:S01]  /*50b0*/  IMAD.U32 R108, R106.reuse, 0x10000, RZ ;  /* 0x000100006a6c7824 */ /* 0x040fe200078e00ff */
[C---:B------:R-:W-:Y:S02]  /*50c0*/  PRMT R41, R107.reuse, 0x5410, R41 ;  /* 0x000054106b297816 */ /* 0x040fe40000000029 */
[----:B------:R-:W-:Y:S01]  /*50d0*/  PRMT R42, R107, 0x5432, R42 ;  /* 0x000054326b2a7816 */ /* 0x000fe2000000002a */
[----:B----4-:R-:W-:Y:S02]  /*50e0*/  IMAD.U32 R107, R13, 0x10000, RZ ;  /* 0x000100000d6b7824 */ /* 0x010fe400078e00ff */
[----:B------:R-:W-:Y:S01]  /*50f0*/  FMUL.FTZ R54, R109, R108 ;  /* 0x0000006c6d367220 */ /* 0x000fe20000410000 */
[----:B------:R-:W-:Y:S02]  /*5100*/  LOP3.LUT R106, R106, 0xffff0000, RZ, 0xc0, !PT ;  /* 0xffff00006a6a7812 */ /* 0x000fe400078ec0ff */
[----:B------:R-:W-:Y:S01]  /*5110*/  LOP3.LUT R57, R57, 0xffff0000, RZ, 0xc0, !PT ;  /* 0xffff000039397812 */ /* 0x000fe200078ec0ff */
[-C--:B------:R-:W-:Y:S01]  /*5120*/  FFMA.FTZ R54, R107, R55.reuse, -R54 ;  /* 0x000000376b367223 */ /* 0x080fe20000010836 */
[----:B------:R-:W-:Y:S01]  /*5130*/  FMUL.FTZ R55, R109, R55 ;  /* 0x000000376d377220 */ /* 0x000fe20000410000 */
[----:B------:R-:W-:-:S03]  /*5140*/  LOP3.LUT R105, R105, 0xffff0000, RZ, 0xc0, !PT ;  /* 0xffff000069697812 */ /* 0x000fc600078ec0ff */
[----:B------:R-:W-:Y:S01]  /*5150*/  FFMA.FTZ R55, R107, R108, R55 ;  /* 0x0000006c6b377223 */ /* 0x000fe20000010037 */
[----:B------:R-:W-:Y:S01]  /*5160*/  LOP3.LUT R107, R13, 0xffff0000, RZ, 0xc0, !PT ;  /* 0xffff00000d6b7812 */ /* 0x000fe200078ec0ff */
[CC--:B------:R-:W-:Y:S01]  /*5170*/  FMUL.FTZ R13, R57.reuse, R106.reuse ;  /* 0x0000006a390d7220 */ /* 0x0c0fe20000410000 */
[-C--:B------:R-:W-:Y:S01]  /*5180*/  FMUL.FTZ R57, R57, R105.reuse ;  /* 0x0000006939397220 */ /* 0x080fe20000410000 */
[C---:B------:R-:W-:Y:S01]  /*5190*/  IMAD.U32 R108, R59.reuse, 0x10000, RZ ;  /* 0x000100003b6c7824 */ /* 0x040fe200078e00ff */
[----:B------:R-:W-:Y:S01]  /*51a0*/  LOP3.LUT R59, R59, 0xffff0000, RZ, 0xc0, !PT ;  /* 0xffff00003b3b7812 */ /* 0x000fe200078ec0ff */
[C---:B------:R-:W-:Y:S01]  /*51b0*/  FFMA.FTZ R13, R107.reuse, R105, -R13 ;  /* 0x000000696b0d7223 */ /* 0x040fe2000001080d */
[----:B------:R-:W-:Y:S01]  /*51c0*/  FFMA.FTZ R57, R107, R106, R57 ;  /* 0x0000006a6b397223 */ /* 0x000fe20000010039 */
[C---:B------:R-:W-:Y:S01]  /*51d0*/  IMAD.U32 R107, R53.reuse, 0x10000, RZ ;  /* 0x00010000356b7824 */ /* 0x040fe200078e00ff */
[----:B------:R-:W-:Y:S01]  /*51e0*/  LOP3.LUT R53, R53, 0xffff0000, RZ, 0xc0, !PT ;  /* 0xffff000035357812 */ /* 0x000fe200078ec0ff */
[C---:B------:R-:W-:Y:S01]  /*51f0*/  IMAD.U32 R106, R15.reuse, 0x10000, RZ ;  /* 0x000100000f6a7824 */ /* 0x040fe200078e00ff */
[----:B------:R-:W-:Y:S01]  /*5200*/  LOP3.LUT R15, R15, 0xffff0000, RZ, 0xc0, !PT ;  /* 0xffff00000f0f7812 */ /* 0x000fe200078ec0ff */
[----:B------:R-:W-:-:S02]  /*5210*/  IMAD.U32 R105, R42, 0x10000, RZ ;  /* 0x000100002a697824 */ /* 0x000fc400078e00ff */
[----:B------:R-:W-:Y:S01]  /*5220*/  FMUL.FTZ R109, R108, R107 ;  /* 0x0000006b6c6d7220 */ /* 0x000fe20000410000 */
[----:B------:R-:W-:Y:S02]  /*5230*/  LOP3.LUT R42, R42, 0xffff0000, RZ, 0xc0, !PT ;  /* 0xffff00002a2a7812 */ /* 0x000fe400078ec0ff */
[----:B------:R-:W-:Y:S01]  /*5240*/  F2FP.BF16.F32.PACK_AB R13, R13, R54 ;  /* 0x000000360d0d723e */ /* 0x000fe200000010ff */
[-C--:B------:R-:W-:Y:S01]  /*5250*/  FFMA.FTZ R109, R106, R105.reuse, -R109 ;  /* 0x000000696a6d7223 */ /* 0x080fe2000001086d */
[----:B------:R-:W-:Y:S01]  /*5260*/  FMUL.FTZ R105, R108, R105 ;  /* 0x000000696c697220 */ /* 0x000fe20000410000 */
[----:B------:R-:W-:Y:S01]  /*5270*/  F2FP.BF16.F32.PACK_AB R57, R57, R55 ;  /* 0x000000373939723e */ /* 0x000fe200000010ff */
[----:B------:R-:W-:Y:S02]  /*5280*/  IMAD.U32 R54, R56, 0x10000, RZ ;  /* 0x0001000038367824 */ /* 0x000fe400078e00ff */
[----:B------:R-:W-:Y:S01]  /*5290*/  FFMA.FTZ R106, R106, R107, R105 ;  /* 0x0000006b6a6a7223 */ /* 0x000fe20000010069 */
[----:B------:R-:W-:Y:S01]  /*52a0*/  FMUL.FTZ R105, R59, R53 ;  /* 0x000000353b697220 */ /* 0x000fe20000410000 */
[C---:B------:R-:W-:Y:S01]  /*52b0*/  IMAD.U32 R55, R40.reuse, 0x10000, RZ ;  /* 0x0001000028377824 */ /* 0x040fe200078e00ff */
[----:B------:R-:W-:-:S02]  /*52c0*/  LOP3.LUT R40, R40, 0xffff0000, RZ, 0xc0, !PT ;  /* 0xffff000028287812 */ /* 0x000fc400078ec0ff */
[-C--:B------:R-:W-:Y:S01]  /*52d0*/  FFMA.FTZ R105, R15, R42.reuse, -R105 ;  /* 0x0000002a0f697223 */ /* 0x080fe20000010869 */
[----:B------:R-:W-:-:S04]  /*52e0*/  FMUL.FTZ R42, R59, R42 ;  /* 0x0000002a3b2a7220 */ /* 0x000fc80000410000 */
[----:B------:R-:W-:Y:S01]  /*52f0*/  FFMA.FTZ R42, R15, R53, R42 ;  /* 0x000000350f2a7223 */ /* 0x000fe2000001002a */
[C---:B------:R-:W-:Y:S01]  /*5300*/  IMAD.U32 R53, R43.reuse, 0x10000, RZ ;  /* 0x000100002b357824 */ /* 0x040fe200078e00ff */
[----:B------:R-:W-:Y:S01]  /*5310*/  LOP3.LUT R43, R43, 0xffff0000, RZ, 0xc0, !PT ;  /* 0xffff00002b2b7812 */ /* 0x000fe200078ec0ff */
[----:B------:R-:W-:Y:S01]  /*5320*/  IMAD.U32 R15, R12, 0x10000, RZ ;  /* 0x000100000c0f7824 */ /* 0x000fe200078e00ff */
[----:B------:R-:W-:Y:S01]  /*5330*/  F2FP.BF16.F32.PACK_AB R105, R105, R109 ;  /* 0x0000006d6969723e */ /* 0x000fe200000010ff */
[C---:B------:R-:W-:Y:S01]  /*5340*/  FMUL.FTZ R59, R54.reuse, R53 ;  /* 0x00000035363b7220 */ /* 0x040fe20000410000 */
[-C--:B------:R-:W-:Y:S01]  /*5350*/  FMUL.FTZ R54, R54, R55.reuse ;  /* 0x0000003736367220 */ /* 0x080fe20000410000 */
[----:B------:R-:W-:Y:S02]  /*5360*/  F2FP.BF16.F32.PACK_AB R42, R42, R106 ;  /* 0x0000006a2a2a723e */ /* 0x000fe400000010ff */
[C---:B------:R-:W-:Y:S01]  /*5370*/  FFMA.FTZ R59, R15.reuse, R55, -R59 ;  /* 0x000000370f3b7223 */ /* 0x040fe2000001083b */
[----:B------:R-:W-:Y:S01]  /*5380*/  FFMA.FTZ R54, R15, R53, R54 ;  /* 0x000000350f367223 */ /* 0x000fe20000010036 */
[----:B------:R-:W-:Y:S01]  /*5390*/  LOP3.LUT R15, R56, 0xffff0000, RZ, 0xc0, !PT ;  /* 0xffff0000380f7812 */ /* 0x000fe200078ec0ff */
[----:B------:R-:W-:Y:S01]  /*53a0*/  IMAD.U32 R56, R58, 0x10000, RZ ;  /* 0x000100003a387824 */ /* 0x000fe200078e00ff */
[----:B------:R-:W-:-:S03]  /*53b0*/  LOP3.LUT R53, R12, 0xffff0000, RZ, 0xc0, !PT ;  /* 0xffff00000c357812 */ /* 0x000fc600078ec0ff */
[C---:B------:R-:W-:Y:S01]  /*53c0*/  FMUL.FTZ R12, R15.reuse, R43 ;  /* 0x0000002b0f0c7220 */ /* 0x040fe20000410000 */
[----:B------:R-:W-:-:S03]  /*53d0*/  FMUL.FTZ R15, R15, R40 ;  /* 0x000000280f0f7220 */ /* 0x000fc60000410000 */
[C---:B------:R-:W-:Y:S01]  /*53e0*/  FFMA.FTZ R12, R53.reuse, R40, -R12 ;  /* 0x00000028350c7223 */ /* 0x040fe2000001080c */
[----:B------:R-:W-:Y:S01]  /*53f0*/  FFMA.FTZ R15, R53, R43, R15 ;  /* 0x0000002b350f7223 */ /* 0x000fe2000001000f */
[C---:B------:R-:W-:Y:S01]  /*5400*/  SHF.L.U32 R43, R52.reuse, 0x10, RZ ;  /* 0x00000010342b7819 */ /* 0x040fe200000006ff */
[C---:B------:R-:W-:Y:S01]  /*5410*/  IMAD.U32 R53, R41.reuse, 0x10000, RZ ;  /* 0x0001000029357824 */ /* 0x040fe200078e00ff */
[----:B------:R-:W-:Y:S01]  /*5420*/  LOP3.LUT R52, R52, 0xffff0000, RZ, 0xc0, !PT ;  /* 0xffff000034347812 */ /* 0x000fe200078ec0ff */
[----:B------:R-:W-:Y:S01]  /*5430*/  IMAD.U32 R40, R14, 0x10000, RZ ;  /* 0x000100000e287824 */ /* 0x000fe200078e00ff */
[----:B------:R-:W-:Y:S01]  /*5440*/  LOP3.LUT R41, R41, 0xffff0000, RZ, 0xc0, !PT ;  /* 0xffff000029297812 */ /* 0x000fe200078ec0ff */
[C---:B------:R-:W-:Y:S01]  /*5450*/  FMUL.FTZ R55, R56.reuse, R43 ;  /* 0x0000002b38377220 */ /* 0x040fe20000410000 */
[-C--:B------:R-:W-:Y:S01]  /*5460*/  FMUL.FTZ R56, R56, R53.reuse ;  /* 0x0000003538387220 */ /* 0x080fe20000410000 */
[----:B------:R-:W-:Y:S02]  /*5470*/  LOP3.LUT R14, R14, 0xffff0000, RZ, 0xc0, !PT ;  /* 0xffff00000e0e7812 */ /* 0x000fe400078ec0ff */
[C---:B------:R-:W-:Y:S01]  /*5480*/  FFMA.FTZ R55, R40.reuse, R53, -R55 ;  /* 0x0000003528377223 */ /* 0x040fe20000010837 */
[----:B------:R-:W-:Y:S01]  /*5490*/  FFMA.FTZ R56, R40, R43, R56 ;  /* 0x0000002b28387223 */ /* 0x000fe20000010038 */
[----:B------:R-:W-:-:S02]  /*54a0*/  LOP3.LUT R40, R58, 0xffff0000, RZ, 0xc0, !PT ;  /* 0xffff00003a287812 */ /* 0x000fc400078ec0ff */
[----:B------:R-:W-:Y:S02]  /*54b0*/  F2FP.BF16.F32.PACK_AB R15, R15, R54 ;  /* 0x000000360f0f723e */ /* 0x000fe400000010ff */
[----:B------:R-:W-:Y:S01]  /*54c0*/  F2FP.BF16.F32.PACK_AB R12, R12, R59 ;  /* 0x0000003b0c0c723e */ /* 0x000fe200000010ff */
[CC--:B------:R-:W-:Y:S01]  /*54d0*/  FMUL.FTZ R43, R40.reuse, R52.reuse ;  /* 0x00000034282b7220 */ /* 0x0c0fe20000410000 */
[-C--:B------:R-:W-:Y:S01]  /*54e0*/  FMUL.FTZ R40, R40, R41.reuse ;  /* 0x0000002928287220 */ /* 0x080fe20000410000 */
[----:B------:R-:W-:Y:S02]  /*54f0*/  IMAD.MOV.U32 R59, RZ, RZ, R42 ;  /* 0x000000ffff3b7224 */ /* 0x000fe400078e002a */
[C---:B------:R-:W-:Y:S01]  /*5500*/  FFMA.FTZ R43, R14.reuse, R41, -R43 ;  /* 0x000000290e2b7223 */ /* 0x040fe2000001082b */
[----:B------:R-:W-:-:S04]  /*5510*/  FFMA.FTZ R40, R14, R52, R40 ;  /* 0x000000340e287223 */ /* 0x000fc80000010028 */
[----:B------:R-:W-:Y:S02]  /*5520*/  F2FP.BF16.F32.PACK_AB R43, R43, R55 ;  /* 0x000000372b2b723e */ /* 0x000fe400000010ff */
[----:B------:R-:W-:Y:S01]  /*5530*/  F2FP.BF16.F32.PACK_AB R40, R40, R56 ;  /* 0x000000382828723e */ /* 0x000fe200000010ff */
[----:B------:R-:W-:Y:S02]  /*5540*/  IMAD.MOV.U32 R56, RZ, RZ, R15 ;  /* 0x000000ffff387224 */ /* 0x000fe400078e000f */
[----:B------:R-:W-:Y:S02]  /*5550*/  IMAD.MOV.U32 R14, RZ, RZ, R43 ;  /* 0x000000ffff0e7224 */ /* 0x000fe400078e002b */
[----:B------:R-:W-:Y:S02]  /*5560*/  IMAD.MOV.U32 R15, RZ, RZ, R105 ;  /* 0x000000ffff0f7224 */ /* 0x000fe400078e0069 */
[----:B------:R-:W-:-:S07]  /*5570*/  IMAD.MOV.U32 R58, RZ, RZ, R40 ;  /* 0x000000ffff3a7224 */ /* 0x000fce00078e0028 */
.L_x_10436:
[----:B------:R-:W-:Y:S05]  /*5580*/  BSYNC B2 ;  /* 0x0000000000027941 */ /* 0x000fea0003800000 */
.L_x_10435:
[----:B---3--:R-:W-:-:S04]  /*5590*/  LEA R40, P3, R8, R86, 0x1 ;  /* 0x0000005608287211 */ /* 0x008fc800078608ff */
[----:B--2---:R-:W-:Y:S02]  /*55a0*/  LEA.HI.X R41, R8, R87, R93, 0x1, P3 ;  /* 0x0000005708297211 */ /* 0x004fe400018f0c5d */
[----:B------:R-:W-:-:S03]  /*55b0*/  ISETP.GE.AND P3, PT, R104, R11, PT ;  /* 0x0000000b6800720c */ /* 0x000fc60003f66270 */
[----:B----4-:R2:W-:Y:S10]  /*55c0*/  ST.E.128 desc[UR42][R40.64], R12 ;  /* 0x0000000c28007985 */ /* 0x0105f4000c101d2a */
[----:B--2---:R-:W-:-:S05]  /*55d0*/  @!P3 IMAD.WIDE R12, R104, 0x2, R86 ;  /* 0x00000002680cb825 */ /* 0x004fca00078e0256 */
[----:B-1----:R4:W-:Y:S02]  /*55e0*/  @!P3 ST.E.128 desc[UR42][R12.64], R56 ;  /* 0x000000380c00b985 */ /* 0x0029e4000c101d2a */
.L_x_10434:
[----:B------:R-:W-:Y:S05]  /*55f0*/  BSYNC B1 ;  /* 0x0000000000017941 */ /* 0x000fea0003800000 */
.L_x_10433:
[----:B------:R-:W-:Y:S01]  /*5600*/  ISETP.NE.AND P3, PT, R28, RZ, PT ;  /* 0x000000ff1c00720c */ /* 0x000fe20003f65270 */
[----:B------:R-:W-:-:S12]  /*5610*/  BSSY B1, `(.L_x_10437) ;  /* 0x000007b000017945 */ /* 0x000fd80003800000 */
[----:B------:R-:W-:Y:S05]  /*5620*/  @!P3 BRA `(.L_x_10438) ;  /* 0x0000000400e4b947 */ /* 0x000fea0003800000 */
[----:B------:R-:W-:Y:S01]  /*5630*/  LOP3.LUT P4, RZ, R23, 0x1, RZ, 0xc0, !PT ;  /* 0x0000000117ff7812 */ /* 0x000fe2000788c0ff */
[----:B------:R-:W-:Y:S01]  /*5640*/  BSSY B2, `(.L_x_10439) ;  /* 0x0000071000027945 */ /* 0x000fe20003800000 */
[----:B------:R-:W-:Y:S02]  /*5650*/  ISETP.GE.AND P3, PT, R0, R98, PT ;  /* 0x000000620000720c */ /* 0x000fe40003f66270 */
[----:B----4-:R-:W-:-:S04]  /*5660*/  SEL R12, R99, R103, !P4 ;  /* 0x00000067630c7207 */ /* 0x010fc80006000000 */
        /* <DEDUP_REMOVED lines=12> */
[C---:B------:R-:W-:Y:S02]  /*5730*/  IMAD R40, R18.reuse, 0x3000, R12 ;  /* 0x0000300012287824 */ /* 0x040fe400078e020c */
[----:B------:R-:W-:Y:S02]  /*5740*/  IMAD R12, R18, 0x3000, R95 ;  /* 0x00003000120c7824 */ /* 0x000fe400078e025f */
[--C-:B------:R-:W-:Y:S02]  /*5750*/  IMAD R40, R40, 0x2, R2.reuse ;  /* 0x0000000228287824 */ /* 0x100fe400078e0202 */
[----:B------:R-:W-:-:S04]  /*5760*/  IMAD R12, R12, 0x2, R2 ;  /* 0x000000020c0c7824 */ /* 0x000fc800078e0202 */
[----:B------:R-:W4:Y:S04]  /*5770*/  LDS.128 R40, [R40+0x15400] ;  /* 0x0154000028287984 */ /* 0x000f280000000c00 */
[----:B------:R-:W0:Y:S01]  /*5780*/  LDS.128 R12, [R12+0x15400] ;  /* 0x015400000c0c7984 */ /* 0x000e220000000c00 */
[----:B------:R-:W-:Y:S05]  /*5790*/  @P3 BRA `(.L_x_10440) ;  /* 0x00000004006c3947 */ /* 0x000fea0003800000 */
[----:B------:R-:W-:Y:S01]  /*57a0*/  SHF.R.U32.HI R54, RZ, 0x10, R49 ;  /* 0x00000010ff367819 */ /* 0x000fe20000011631 */
[----:B-1--4-:R-:W-:Y:S01]  /*57b0*/  IMAD.U32 R57, R41, 0x10000, RZ ;  /* 0x0001000029397824 */ /* 0x012fe200078e00ff */
[--C-:B------:R-:W-:Y:S01]  /*57c0*/  SHF.R.U64 R36, R36, 0x10, R37.reuse ;  /* 0x0000001024247819 */ /* 0x100fe20000001225 */
[----:B0-----:R-:W-:Y:S01]  /*57d0*/  IMAD.U32 R55, R13, 0x10000, RZ ;  /* 0x000100000d377824 */ /* 0x001fe200078e00ff */
[----:B------:R-:W-:Y:S02]  /*57e0*/  SHF.R.U32.HI R37, RZ, 0x10, R37 ;  /* 0x00000010ff257819 */ /* 0x000fe40000011625 */
[----:B------:R-:W-:Y:S02]  /*57f0*/  PRMT R54, R115, 0x5410, R54 ;  /* 0x0000541073367816 */ /* 0x000fe40000000036 */
[----:B------:R-:W-:Y:S02]  /*5800*/  SHF.R.U64 R38, R38, 0x10, R39 ;  /* 0x0000001026267819 */ /* 0x000fe40000001227 */
[----:B------:R-:W-:Y:S01]  /*5810*/  PRMT R37, R117, 0x5410, R37 ;  /* 0x0000541075257816 */ /* 0x000fe20000000025 */
[----:B------:R-:W-:Y:S01]  /*5820*/  IMAD.U32 R56, R54, 0x10000, RZ ;  /* 0x0001000036387824 */ /* 0x000fe200078e00ff */
[----:B------:R-:W-:-:S02]  /*5830*/  SHF.R.U32.HI R53, RZ, 0x10, R39 ;  /* 0x00000010ff357819 */ /* 0x000fc40000011627 */
[----:B------:R-:W-:Y:S02]  /*5840*/  SHF.R.U64 R39, R48, 0x10, R49 ;  /* 0x0000001030277819 */ /* 0x000fe40000001231 */
[--C-:B------:R-:W-:Y:S02]  /*5850*/  SHF.R.U64 R48, R50, 0x10, R51.reuse ;  /* 0x0000001032307819 */ /* 0x100fe40000001233 */
[C---:B------:R-:W-:Y:S02]  /*5860*/  PRMT R49, R116.reuse, 0x5432, R38 ;  /* 0x0000543274317816 */ /* 0x040fe40000000026 */
[----:B------:R-:W-:Y:S01]  /*5870*/  SHF.R.U32.HI R50, RZ, 0x10, R51 ;  /* 0x00000010ff327819 */ /* 0x000fe20000011633 */
[----:B------:R-:W-:Y:S01]  /*5880*/  IMAD.U32 R51, R37, 0x10000, RZ ;  /* 0x0001000025337824 */ /* 0x000fe200078e00ff */
[----:B------:R-:W-:Y:S01]  /*5890*/  PRMT R38, R116, 0x5410, R53 ;  /* 0x0000541074267816 */ /* 0x000fe20000000035 */
[----:B------:R-:W-:Y:S01]  /*58a0*/  FMUL.FTZ R53, R57, R56 ;  /* 0x0000003839357220 */ /* 0x000fe20000410000 */
[----:B------:R-:W-:-:S02]  /*58b0*/  LOP3.LUT R54, R54, 0xffff0000, RZ, 0xc0, !PT ;  /* 0xffff000036367812 */ /* 0x000fc400078ec0ff */
[----:B------:R-:W-:Y:S01]  /*58c0*/  LOP3.LUT R41, R41, 0xffff0000, RZ, 0xc0, !PT ;  /* 0xffff000029297812 */ /* 0x000fe200078ec0ff */
[-C--:B------:R-:W-:Y:S01]  /*58d0*/  FFMA.FTZ R53, R55, R51.reuse, -R53 ;  /* 0x0000003337357223 */ /* 0x080fe20000010835 */
[----:B------:R-:W-:Y:S01]  /*58e0*/  FMUL.FTZ R51, R57, R51 ;  /* 0x0000003339337220 */ /* 0x000fe20000410000 */
[----:B------:R-:W-:Y:S01]  /*58f0*/  LOP3.LUT R37, R37, 0xffff0000, RZ, 0xc0, !PT ;  /* 0xffff000025257812 */ /* 0x000fe200078ec0ff */
[----:B------:R-:W-:Y:S01]  /*5900*/  IMAD.U32 R57, R43, 0x10000, RZ ;  /* 0x000100002b397824 */ /* 0x000fe200078e00ff */
[----:B------:R-:W-:Y:S01]  /*5910*/  PRMT R50, R114, 0x5410, R50 ;  /* 0x0000541072327816 */ /* 0x000fe20000000032 */
[----:B------:R-:W-:Y:S01]  /*5920*/  FFMA.FTZ R51, R55, R56, R51 ;  /* 0x0000003837337223 */ /* 0x000fe20000010033 */
[----:B------:R-:W-:Y:S01]  /*5930*/  LOP3.LUT R55, R13, 0xffff0000, RZ, 0xc0, !PT ;  /* 0xffff00000d377812 */ /* 0x000fe200078ec0ff */
[----:B------:R-:W-:Y:S01]  /*5940*/  FMUL.FTZ R13, R41, R54 ;  /* 0x00000036290d7220 */ /* 0x000fe20000410000 */
[----:B------:R-:W-:Y:S01]  /*5950*/  LOP3.LUT R43, R43, 0xffff0000, RZ, 0xc0, !PT ;  /* 0xffff00002b2b7812 */ /* 0x000fe200078ec0ff */
[C---:B------:R-:W-:Y:S01]  /*5960*/  IMAD.U32 R56, R50.reuse, 0x10000, RZ ;  /* 0x0001000032387824 */ /* 0x040fe200078e00ff */
[----:B------:R-:W-:Y:S01]  /*5970*/  LOP3.LUT R50, R50, 0xffff0000, RZ, 0xc0, !PT ;  /* 0xffff000032327812 */ /* 0x000fe200078ec0ff */
[-C--:B------:R-:W-:Y:S01]  /*5980*/  FFMA.FTZ R13, R55, R37.reuse, -R13 ;  /* 0x00000025370d7223 */ /* 0x080fe2000001080d */
[----:B------:R-:W-:Y:S01]  /*5990*/  FMUL.FTZ R37, R41, R37 ;  /* 0x0000002529257220 */ /* 0x000fe20000410000 */
[----:B------:R-:W-:Y:S01]  /*59a0*/  FMUL.FTZ R41, R57, R56 ;  /* 0x0000003839297220 */ /* 0x000fe20000410000 */
[----:B------:R-:W-:-:S02]  /*59b0*/  PRMT R39, R115, 0x5432, R39 ;  /* 0x0000543273277816 */ /* 0x000fc40000000027 */
[----:B------:R-:W-:Y:S01]  /*59c0*/  FFMA.FTZ R37, R55, R54, R37 ;  /* 0x0000003637257223 */ /* 0x000fe20000010025 */
[C---:B------:R-:W-:Y:S01]  /*59d0*/  IMAD.U32 R55, R15.reuse, 0x10000, RZ ;  /* 0x000100000f377824 */ /* 0x040fe200078e00ff */
[----:B------:R-:W-:Y:S01]  /*59e0*/  LOP3.LUT R15, R15, 0xffff0000, RZ, 0xc0, !PT ;  /* 0xffff00000f0f7812 */ /* 0x000fe200078ec0ff */
[C---:B------:R-:W-:Y:S01]  /*59f0*/  IMAD.U32 R54, R38.reuse, 0x10000, RZ ;  /* 0x0001000026367824 */ /* 0x040fe200078e00ff */
[----:B------:R-:W-:Y:S02]  /*5a00*/  LOP3.LUT R38, R38, 0xffff0000, RZ, 0xc0, !PT ;  /* 0xffff000026267812 */ /* 0x000fe400078ec0ff */
[----:B------:R-:W-:Y:S01]  /*5a10*/  PRMT R36, R117, 0x5432, R36 ;  /* 0x0000543275247816 */ /* 0x000fe20000000024 */
[-C--:B------:R-:W-:Y:S01]  /*5a20*/  FFMA.FTZ R41, R55, R54.reuse, -R41 ;  /* 0x0000003637297223 */ /* 0x080fe20000010829 */
[----:B------:R-:W-:Y:S01]  /*5a30*/  FMUL.FTZ R54, R57, R54 ;  /* 0x0000003639367220 */ /* 0x000fe20000410000 */
[----:B------:R-:W-:Y:S02]  /*5a40*/  F2FP.BF16.F32.PACK_AB R37, R37, R51 ;  /* 0x000000332525723e */ /* 0x000fe400000010ff */
[----:B------:R-:W-:Y:S01]  /*5a50*/  PRMT R48, R114, 0x5432, R48 ;  /* 0x0000543272307816 */ /* 0x000fe20000000030 */
[----:B------:R-:W-:Y:S01]  /*5a60*/  FFMA.FTZ R54, R55, R56, R54 ;  /* 0x0000003837367223 */ /* 0x000fe20000010036 */
[----:B------:R-:W-:Y:S01]  /*5a70*/  FMUL.FTZ R55, R43, R50 ;  /* 0x000000322b377220 */ /* 0x000fe20000410000 */
[----:B------:R-:W-:-:S03]  /*5a80*/  F2FP.BF16.F32.PACK_AB R13, R13, R53 ;  /* 0x000000350d0d723e */ /* 0x000fc600000010ff */
[-C--:B------:R-:W-:Y:S01]  /*5a90*/  FFMA.FTZ R55, R15, R38.reuse, -R55 ;  /* 0x000000260f377223 */ /* 0x080fe20000010837 */
[----:B------:R-:W-:Y:S01]  /*5aa0*/  FMUL.FTZ R38, R43, R38 ;  /* 0x000000262b267220 */ /* 0x000fe20000410000 */
[----:B------:R-:W-:-:S03]  /*5ab0*/  IMAD.U32 R43, R40, 0x10000, RZ ;  /* 0x00010000282b7824 */ /* 0x000fc600078e00ff */
[----:B------:R-:W-:Y:S01]  /*5ac0*/  F2FP.BF16.F32.PACK_AB R55, R55, R41 ;  /* 0x000000293737723e */ /* 0x000fe200000010ff */
[----:B------:R-:W-:Y:S01]  /*5ad0*/  FFMA.FTZ R38, R15, R50, R38 ;  /* 0x000000320f267223 */ /* 0x000fe20000010026 */
[C---:B------:R-:W-:Y:S01]  /*5ae0*/  IMAD.U32 R41, R39.reuse, 0x10000, RZ ;  /* 0x0001000027297824 */ /* 0x040fe200078e00ff */
[----:B------:R-:W-:Y:S01]  /*5af0*/  LOP3.LUT R39, R39, 0xffff0000, RZ, 0xc0, !PT ;  /* 0xffff000027277812 */ /* 0x000fe200078ec0ff */
[C---:B------:R-:W-:Y:S01]  /*5b00*/  IMAD.U32 R50, R36.reuse, 0x10000, RZ ;  /* 0x0001000024327824 */ /* 0x040fe200078e00ff */
[----:B------:R-:W-:Y:S01]  /*5b10*/  LOP3.LUT R36, R36, 0xffff0000, RZ, 0xc0, !PT ;  /* 0xffff000024247812 */ /* 0x000fe200078ec0ff */
[C---:B------:R-:W-:Y:S01]  /*5b20*/  FMUL.FTZ R51, R43.reuse, R41 ;  /* 0x000000292b337220 */ /* 0x040fe20000410000 */
[----:B------:R-:W-:Y:S02]  /*5b30*/  IMAD.U32 R15, R12, 0x10000, RZ ;  /* 0x000100000c0f7824 */ /* 0x000fe400078e00ff */
[----:B------:R-:W-:Y:S01]  /*5b40*/  FMUL.FTZ R43, R43, R50 ;  /* 0x000000322b2b7220 */ /* 0x000fe20000410000 */
[----:B------:R-:W-:Y:S01]  /*5b50*/  F2FP.BF16.F32.PACK_AB R38, R38, R54 ;  /* 0x000000362626723e */ /* 0x000fe200000010ff */
[----:B------:R-:W-:-:S02]  /*5b60*/  FFMA.FTZ R51, R15, R50, -R51 ;  /* 0x000000320f337223 */ /* 0x000fc40000010833 */
        /* <DEDUP_REMOVED lines=8> */
[----:B------:R-:W-:Y:S01]  /*5bf0*/  IMAD.U32 R39, R48, 0x10000, RZ ;  /* 0x0001000030277824 */ /* 0x000fe200078e00ff */
[C---:B------:R-:W-:Y:S01]  /*5c00*/  SHF.L.U32 R40, R49.reuse, 0x10, RZ ;  /* 0x0000001031287819 */ /* 0x040fe200000006ff */
[----:B------:R-:W-:Y:S01]  /*5c10*/  IMAD.U32 R36, R14, 0x10000, RZ ;  /* 0x000100000e247824 */ /* 0x000fe200078e00ff */
[----:B------:R-:W-:Y:S01]  /*5c20*/  LOP3.LUT R49, R49, 0xffff0000, RZ, 0xc0, !PT ;  /* 0xffff000031317812 */ /* 0x000fe200078ec0ff */
[----:B------:R-:W-:Y:S01]  /*5c30*/  FMUL.FTZ R41, R50, R39 ;  /* 0x0000002732297220 */ /* 0x000fe20000410000 */
[----:B------:R-:W-:Y:S01]  /*5c40*/  LOP3.LUT R14, R14, 0xffff0000, RZ, 0xc0, !PT ;  /* 0xffff00000e0e7812 */ /* 0x000fe200078ec0ff */
[-C--:B------:R-:W-:Y:S01]  /*5c50*/  FMUL.FTZ R50, R50, R40.reuse ;  /* 0x0000002832327220 */ /* 0x080fe20000410000 */
[----:B------:R-:W-:Y:S01]  /*5c60*/  F2FP.BF16.F32.PACK_AB R12, R12, R51 ;  /* 0x000000330c0c723e */ /* 0x000fe200000010ff */
[----:B------:R-:W-:-:S02]  /*5c70*/  FFMA.FTZ R41, R36, R40, -R41 ;  /* 0x0000002824297223 */ /* 0x000fc40000010829 */
[----:B------:R-:W-:Y:S01]  /*5c80*/  FFMA.FTZ R50, R36, R39, R50 ;  /* 0x0000002724327223 */ /* 0x000fe20000010032 */
[----:B------:R-:W-:Y:S02]  /*5c90*/  LOP3.LUT R36, R42, 0xffff0000, RZ, 0xc0, !PT ;  /* 0xffff00002a247812 */ /* 0x000fe400078ec0ff */
[----:B------:R-:W-:-:S03]  /*5ca0*/  LOP3.LUT R39, R48, 0xffff0000, RZ, 0xc0, !PT ;  /* 0xffff000030277812 */ /* 0x000fc600078ec0ff */
[C---:B------:R-:W-:Y:S02]  /*5cb0*/  FMUL.FTZ R40, R36.reuse, R49 ;  /* 0x0000003124287220 */ /* 0x040fe40000410000 */
[-C--:B------:R-:W-:Y:S02]  /*5cc0*/  FMUL.FTZ R53, R36, R39.reuse ;  /* 0x0000002724357220 */ /* 0x080fe40000410000 */
[C---:B------:R-:W-:Y:S01]  /*5cd0*/  FFMA.FTZ R39, R14.reuse, R39, R40 ;  /* 0x000000270e277223 */ /* 0x040fe20000010028 */
[----:B------:R-:W-:Y:S01]  /*5ce0*/  F2FP.BF16.F32.PACK_AB R40, R15, R43 ;  /* 0x0000002b0f28723e */ /* 0x000fe200000010ff */
[----:B------:R-:W-:Y:S01]  /*5cf0*/  FFMA.FTZ R36, R14, R49, -R53 ;  /* 0x000000310e247223 */ /* 0x000fe20000010835 */
[----:B------:R-:W-:Y:S02]  /*5d00*/  IMAD.MOV.U32 R15, RZ, RZ, R55 ;  /* 0x000000ffff0f7224 */ /* 0x000fe400078e0037 */
[----:B------:R-:W-:Y:S01]  /*5d10*/  F2FP.BF16.F32.PACK_AB R42, R39, R50 ;  /* 0x00000032272a723e */ /* 0x000fe200000010ff */
[----:B------:R-:W-:Y:S01]  /*5d20*/  IMAD.MOV.U32 R43, RZ, RZ, R38 ;  /* 0x000000ffff2b7224 */ /* 0x000fe200078e0026 */
[----:B------:R-:W-:Y:S01]  /*5d30*/  F2FP.BF16.F32.PACK_AB R14, R36, R41 ;  /* 0x00000029240e723e */ /* 0x000fe200000010ff */
[----:B------:R-:W-:-:S07]  /*5d40*/  IMAD.MOV.U32 R41, RZ, RZ, R37 ;  /* 0x000000ffff297224 */ /* 0x000fce00078e0025 */
.L_x_10440:
[----:B------:R-:W-:Y:S05]  /*5d50*/  BSYNC B2 ;  /* 0x0000000000027941 */ /* 0x000fea0003800000 */
.L_x_10439:
[----:B---3--:R-:W-:-:S04]  /*5d60*/  LEA R36, P3, R9, R86, 0x1 ;  /* 0x0000005609247211 */ /* 0x008fc800078608ff */
[----:B--2---:R-:W-:Y:S02]  /*5d70*/  LEA.HI.X R37, R9, R87, R92, 0x1, P3 ;  /* 0x0000005709257211 */ /* 0x004fe400018f0c5c */
[----:B------:R-:W-:-:S03]  /*5d80*/  ISETP.GE.AND P3, PT, R52, R11, PT ;  /* 0x0000000b3400720c */ /* 0x000fc60003f66270 */
[----:B0-----:R0:W-:Y:S10]  /*5d90*/  ST.E.128 desc[UR42][R36.64], R12 ;  /* 0x0000000c24007985 */ /* 0x0011f4000c101d2a */
[----:B------:R-:W-:-:S05]  /*5da0*/  @!P3 IMAD.WIDE R38, R52, 0x2, R86 ;  /* 0x000000023426b825 */ /* 0x000fca00078e0256 */
[----:B----4-:R0:W-:Y:S02]  /*5db0*/  @!P3 ST.E.128 desc[UR42][R38.64], R40 ;  /* 0x000000282600b985 */ /* 0x0101e4000c101d2a */
.L_x_10438:
[----:B------:R-:W-:Y:S05]  /*5dc0*/  BSYNC B1 ;  /* 0x0000000000017941 */ /* 0x000fea0003800000 */
.L_x_10437:
[----:B------:R-:W-:-:S13]  /*5dd0*/  ISETP.NE.AND P3, PT, R31, RZ, PT ;  /* 0x000000ff1f00720c */ /* 0x000fda0003f65270 */
[----:B------:R-:W-:Y:S05]  /*5de0*/  @!P3 BRA `(.L_x_10404) ;  /* 0x0000000c0024b947 */ /* 0x000fea0003800000 */
[----:B------:R-:W-:Y:S01]  /*5df0*/  LOP3.LUT P4, RZ, R23, 0x2, RZ, 0xc0, !PT ;  /* 0x0000000217ff7812 */ /* 0x000fe2000788c0ff */
[----:B------:R-:W-:Y:S01]  /*5e00*/  BSSY B1, `(.L_x_10441) ;  /* 0x0000075000017945 */ /* 0x000fe20003800000 */
[C---:B0--3--:R-:W-:Y:S02]  /*5e10*/  LEA R40, P3, R10.reuse, R86, 0x1 ;  /* 0x000000560a287211 */ /* 0x049fe400078608ff */
[----:B------:R-:W-:Y:S02]  /*5e20*/  SEL R103, R99, R103, !P4 ;  /* 0x0000006763677207 */ /* 0x000fe40006000000 */
[----:B--2---:R-:W-:Y:S02]  /*5e30*/  LEA.HI.X R41, R10, R87, R91, 0x1, P3 ;  /* 0x000000570a297211 */ /* 0x004fe400018f0c5b */
[----:B----4-:R-:W-:Y:S02]  /*5e40*/  SHF.R.S32.HI R12, RZ, 0x1f, R103 ;  /* 0x0000001fff0c7819 */ /* 0x010fe40000011467 */
[----:B------:R-:W-:-:S02]  /*5e50*/  ISETP.GE.AND P3, PT, R3, R98, PT ;  /* 0x000000620300720c */ /* 0x000fc40003f66270 */
[----:B------:R-:W-:-:S04]  /*5e60*/  LEA.HI R12, R12, R103, RZ, 0x4 ;  /* 0x000000670c0c7211 */ /* 0x000fc800078f20ff */
[----:B------:R-:W-:-:S04]  /*5e70*/  SHF.R.S32.HI R12, RZ, 0x4, R12 ;  /* 0x00000004ff0c7819 */ /* 0x000fc8000001140c */
[----:B------:R-:W-:-:S04]  /*5e80*/  LEA.HI.SX32 R12, R63, R12, 0x1d ;  /* 0x0000000c3f0c7211 */ /* 0x000fc800078feaff */
[----:B------:R-:W-:Y:S01]  /*5e90*/  SHF.R.S32.HI R13, RZ, 0x1f, R12 ;  /* 0x0000001fff0d7819 */ /* 0x000fe2000001140c */
[----:B------:R-:W-:-:S03]  /*5ea0*/  IMAD.SHL.U32 R43, R12, 0x8, RZ ;  /* 0x000000080c2b7824 */ /* 0x000fc600078e00ff */
[----:B------:R-:W-:Y:S02]  /*5eb0*/  LEA.HI R13, R13, R12, RZ, 0x2 ;  /* 0x0000000c0d0d7211 */ /* 0x000fe400078f10ff */
[----:B------:R-:W-:-:S03]  /*5ec0*/  LOP3.LUT R12, R142, 0x18, R43, 0xf8, !PT ;  /* 0x000000188e0c7812 */ /* 0x000fc600078ef82b */
[----:B------:R-:W-:Y:S01]  /*5ed0*/  IMAD.SHL.U32 R13, R13, 0x400, RZ ;  /* 0x000004000d0d7824 */ /* 0x000fe200078e00ff */
[----:B------:R-:W-:-:S04]  /*5ee0*/  LOP3.LUT R14, R12, R143, RZ, 0x3c, !PT ;  /* 0x0000008f0c0e7212 */ /* 0x000fc800078e3cff */
[----:B------:R-:W-:Y:S01]  /*5ef0*/  LOP3.LUT R12, R13, 0x7ffff000, RZ, 0xc0, !PT ;  /* 0x7ffff0000d0c7812 */ /* 0x000fe200078ec0ff */
[----:B------:R-:W-:-:S03]  /*5f00*/  IMAD R13, R18, 0x3000, R94 ;  /* 0x00003000120d7824 */ /* 0x000fc600078e025e */
[----:B------:R-:W-:Y:S01]  /*5f10*/  IADD3 R15, R14, R12, R151 ;  /* 0x0000000c0e0f7210 */ /* 0x000fe20007ffe097 */
[----:B------:R-:W-:-:S04]  /*5f20*/  IMAD R13, R13, 0x2, R2 ;  /* 0x000000020d0d7824 */ /* 0x000fc800078e0202 */
[----:B------:R-:W-:-:S04]  /*5f30*/  IMAD R15, R18, 0x3000, R15 ;  /* 0x00003000120f7824 */ /* 0x000fc800078e020f */
[----:B------:R-:W-:Y:S02]  /*5f40*/  IMAD R36, R15, 0x2, R2 ;  /* 0x000000020f247824 */ /* 0x000fe400078e0202 */
[----:B------:R-:W0:Y:S04]  /*5f50*/  LDS.128 R12, [R13+0x15400] ;  /* 0x015400000d0c7984 */ /* 0x000e280000000c00 */
[----:B------:R-:W2:Y:S01]  /*5f60*/  LDS.128 R36, [R36+0x15400] ;  /* 0x0154000024247984 */ /* 0x000ea20000000c00 */
[----:B------:R-:W-:Y:S05]  /*5f70*/  @P3 BRA `(.L_x_10442) ;  /* 0x0000000400743947 */ /* 0x000fea0003800000 */
[----:B------:R-:W-:Y:S01]  /*5f80*/  SHF.R.U32.HI R50, RZ, 0x10, R45 ;  /* 0x00000010ff327819 */ /* 0x000fe2000001162d */
[----:B--2---:R-:W-:Y:S01]  /*5f90*/  IMAD.U32 R48, R37, 0x10000, RZ ;  /* 0x0001000025307824 */ /* 0x004fe200078e00ff */
[----:B------:R-:W-:Y:S02]  /*5fa0*/  SHF.R.U32.HI R42, RZ, 0x10, R33 ;  /* 0x00000010ff2a7819 */ /* 0x000fe40000011621 */
[----:B------:R-:W-:Y:S02]  /*5fb0*/  PRMT R50, R113, 0x5432, R50 ;  /* 0x0000543271327816 */ /* 0x000fe40000000032 */
[----:B------:R-:W-:Y:S01]  /*5fc0*/  PRMT R49, R111, 0x5432, R42 ;  /* 0x000054326f317816 */ /* 0x000fe2000000002a */
[----:B0-----:R-:W-:Y:S01]  /*5fd0*/  IMAD.U32 R42, R13, 0x10000, RZ ;  /* 0x000100000d2a7824 */ /* 0x001fe200078e00ff */
        /* <DEDUP_REMOVED lines=9> */
[C---:B------:R-:W-:Y:S01]  /*6070*/  FFMA.FTZ R48, R42.reuse, R51, -R55 ;  /* 0x000000332a307223 */ /* 0x040fe20000010837 */
[----:B------:R-:W-:Y:S01]  /*6080*/  SHF.R.U32.HI R51, RZ, 0x10, R47 ;  /* 0x00000010ff337819 */ /* 0x000fe2000001162f */
[----:B------:R-:W-:Y:S01]  /*6090*/  FFMA.FTZ R42, R42, R53, R52 ;  /* 0x000000352a2a7223 */ /* 0x000fe20000010034 */
[----:B------:R-:W-:Y:S01]  /*60a0*/  LOP3.LUT R52, R50, 0xffff0000, RZ, 0xc0, !PT ;  /* 0xffff000032347812 */ /* 0x000fe200078ec0ff */
[----:B------:R-:W-:Y:S01]  /*60b0*/  IMAD.U32 R33, R12, 0x10000, RZ ;  /* 0x000100000c217824 */ /* 0x000fe200078e00ff */
[----:B------:R-:W-:-:S02]  /*60c0*/  LOP3.LUT R50, R49, 0xffff0000, RZ, 0xc0, !PT ;  /* 0xffff000031327812 */ /* 0x000fc400078ec0ff */
[----:B------:R-:W-:Y:S01]  /*60d0*/  SHF.R.U64 R47, R46, 0x10, R47 ;  /* 0x000000102e2f7819 */ /* 0x000fe2000000122f */
[----:B------:R-:W-:Y:S01]  /*60e0*/  FMUL.FTZ R54, R37, R52 ;  /* 0x0000003425367220 */ /* 0x000fe20000410000 */
[----:B------:R-:W-:Y:S01]  /*60f0*/  LOP3.LUT R46, R39, 0xffff0000, RZ, 0xc0, !PT ;  /* 0xffff0000272e7812 */ /* 0x000fe200078ec0ff */
[-C--:B------:R-:W-:Y:S01]  /*6100*/  FMUL.FTZ R49, R37, R50.reuse ;  /* 0x0000003225317220 */ /* 0x080fe20000410000 */
[----:B------:R-:W-:Y:S01]  /*6110*/  LOP3.LUT R45, R15, 0xffff0000, RZ, 0xc0, !PT ;  /* 0xffff00000f2d7812 */ /* 0x000fe200078ec0ff */
[C---:B------:R-:W-:Y:S01]  /*6120*/  FFMA.FTZ R37, R13.reuse, R50, -R54 ;  /* 0x000000320d257223 */ /* 0x040fe20000010836 */
[----:B------:R-:W-:Y:S01]  /*6130*/  PRMT R50, R112, 0x5432, R51 ;  /* 0x0000543270327816 */ /* 0x000fe20000000033 */
[----:B------:R-:W-:Y:S01]  /*6140*/  FFMA.FTZ R13, R13, R52, R49 ;  /* 0x000000340d0d7223 */ /* 0x000fe20000010031 */
[--C-:B------:R-:W-:Y:S01]  /*6150*/  SHF.R.U32.HI R49, RZ, 0x10, R35.reuse ;  /* 0x00000010ff317819 */ /* 0x100fe20000011623 */
[----:B------:R-:W-:Y:S01]  /*6160*/  IMAD.U32 R52, R39, 0x10000, RZ ;  /* 0x0001000027347824 */ /* 0x000fe200078e00ff */
[----:B------:R-:W-:Y:S01]  /*6170*/  SHF.R.U64 R35, R34, 0x10, R35 ;  /* 0x0000001022237819 */ /* 0x000fe20000001223 */
[----:B------:R-:W-:Y:S01]  /*6180*/  IMAD.U32 R54, R50, 0x10000, RZ ;  /* 0x0001000032367824 */ /* 0x000fe200078e00ff */
[----:B------:R-:W-:Y:S01]  /*6190*/  PRMT R49, R110, 0x5432, R49 ;  /* 0x000054326e317816 */ /* 0x000fe20000000031 */
[----:B------:R-:W-:Y:S01]  /*61a0*/  IMAD.U32 R34, R36, 0x10000, RZ ;  /* 0x0001000024227824 */ /* 0x000fe200078e00ff */
[----:B------:R-:W-:Y:S01]  /*61b0*/  LOP3.LUT R50, R50, 0xffff0000, RZ, 0xc0, !PT ;  /* 0xffff000032327812 */ /* 0x000fe200078ec0ff */
[----:B------:R-:W-:Y:S01]  /*61c0*/  IMAD.U32 R51, R15, 0x10000, RZ ;  /* 0x000100000f337824 */ /* 0x000fe200078e00ff */
[----:B------:R-:W-:Y:S01]  /*61d0*/  PRMT R110, R110, 0x5410, R35 ;  /* 0x000054106e6e7816 */ /* 0x000fe20000000023 */
[C---:B------:R-:W-:Y:S01]  /*61e0*/  IMAD.U32 R53, R49.reuse, 0x10000, RZ ;  /* 0x0001000031357824 */ /* 0x040fe200078e00ff */
[----:B------:R-:W-:Y:S01]  /*61f0*/  LOP3.LUT R35, R49, 0xffff0000, RZ, 0xc0, !PT ;  /* 0xffff000031237812 */ /* 0x000fe200078ec0ff */
[----:B-1----:R-:W-:Y:S01]  /*6200*/  FMUL.FTZ R56, R52, R54 ;  /* 0x0000003634387220 */ /* 0x002fe20000410000 */
[----:B------:R-:W-:Y:S01]  /*6210*/  PRMT R111, R111, 0x5410, R32 ;  /* 0x000054106f6f7816 */ /* 0x000fe20000000020 */
[-C--:B------:R-:W-:Y:S01]  /*6220*/  FMUL.FTZ R32, R46, R50.reuse ;  /* 0x000000322e207220 */ /* 0x080fe20000410000 */
[----:B------:R-:W-:Y:S01]  /*6230*/  PRMT R112, R112, 0x5410, R47 ;  /* 0x0000541070707816 */ /* 0x000fe2000000002f */
[-C--:B------:R-:W-:Y:S01]  /*6240*/  FMUL.FTZ R47, R46, R35.reuse ;  /* 0x000000232e2f7220 */ /* 0x080fe20000410000 */
[----:B------:R-:W-:Y:S01]  /*6250*/  IMAD.U32 R46, R113, 0x10000, RZ ;  /* 0x00010000712e7824 */ /* 0x000fe200078e00ff */
[----:B------:R-:W-:Y:S01]  /*6260*/  LOP3.LUT R36, R36, 0xffff0000, RZ, 0xc0, !PT ;  /* 0xffff000024247812 */ /* 0x000fe200078ec0ff */
[----:B------:R-:W-:Y:S01]  /*6270*/  FFMA.FTZ R35, R45, R35, -R32 ;  /* 0x000000232d237223 */ /* 0x000fe20000010820 */
[----:B------:R-:W-:Y:S01]  /*6280*/  LOP3.LUT R113, R113, 0xffff0000, RZ, 0xc0, !PT ;  /* 0xffff000071717812 */ /* 0x000fe200078ec0ff */
[----:B------:R-:W-:Y:S01]  /*6290*/  FFMA.FTZ R32, R45, R50, R47 ;  /* 0x000000322d207223 */ /* 0x000fe2000001002f */
[C---:B------:R-:W-:Y:S01]  /*62a0*/  IMAD.U32 R44, R111.reuse, 0x10000, RZ ;  /* 0x000100006f2c7824 */ /* 0x040fe200078e00ff */
[----:B------:R-:W-:Y:S01]  /*62b0*/  LOP3.LUT R45, R111, 0xffff0000, RZ, 0xc0, !PT ;  /* 0xffff00006f2d7812 */ /* 0x000fe200078ec0ff */
[----:B------:R-:W-:Y:S01]  /*62c0*/  FMUL.FTZ R50, R34, R46 ;  /* 0x0000002e22327220 */ /* 0x000fe20000410000 */
[----:B------:R-:W-:Y:S01]  /*62d0*/  LOP3.LUT R12, R12, 0xffff0000, RZ, 0xc0, !PT ;  /* 0xffff00000c0c7812 */ /* 0x000fe200078ec0ff */
[----:B------:R-:W-:Y:S01]  /*62e0*/  FMUL.FTZ R49, R36, R113 ;  /* 0x0000007124317220 */ /* 0x000fe20000410000 */
[-C--:B------:R-:W-:Y:S01]  /*62f0*/  FMUL.FTZ R55, R52, R53.reuse ;  /* 0x0000003534377220 */ /* 0x080fe20000410000 */
[----:B------:R-:W-:Y:S01]  /*6300*/  FMUL.FTZ R47, R34, R44 ;  /* 0x0000002c222f7220 */ /* 0x000fe20000410000 */
[----:B------:R-:W-:Y:S01]  /*6310*/  FFMA.FTZ R52, R51, R53, -R56 ;  /* 0x0000003533347223 */ /* 0x000fe20000010838 */
[----:B------:R-:W-:Y:S01]  /*6320*/  FMUL.FTZ R53, R36, R45 ;  /* 0x0000002d24357220 */ /* 0x000fe20000410000 */
[----:B------:R-:W-:-:S02]  /*6330*/  IMAD.U32 R39, R38, 0x10000, RZ ;  /* 0x0001000026277824 */ /* 0x000fc400078e00ff */
[C---:B------:R-:W-:Y:S01]  /*6340*/  FFMA.FTZ R34, R33.reuse, R44, -R50 ;  /* 0x0000002c21227223 */ /* 0x040fe20000010832 */
[----:B------:R-:W-:Y:S01]  /*6350*/  FFMA.FTZ R45, R12, R45, -R49 ;  /* 0x0000002d0c2d7223 */ /* 0x000fe20000010831 */
[----:B------:R-:W-:Y:S01]  /*6360*/  LOP3.LUT R38, R38, 0xffff0000, RZ, 0xc0, !PT ;  /* 0xffff000026267812 */ /* 0x000fe200078ec0ff */
        /* <DEDUP_REMOVED lines=8> */
[----:B------:R-:W-:Y:S01]  /*63f0*/  FMUL.FTZ R46, R39, R44 ;  /* 0x0000002c272e7220 */ /* 0x000fe20000410000 */
[C---:B------:R-:W-:Y:S01]  /*6400*/  FMUL.FTZ R53, R38.reuse, R49 ;  /* 0x0000003126357220 */ /* 0x040fe20000410000 */
[----:B------:R-:W-:Y:S01]  /*6410*/  FFMA.FTZ R51, R51, R54, R55 ;  /* 0x0000003633337223 */ /* 0x000fe20000010037 */
[-C--:B------:R-:W-:Y:S01]  /*6420*/  FMUL.FTZ R39, R39, R36.reuse ;  /* 0x0000002427277220 */ /* 0x080fe20000410000 */
[----:B------:R-:W-:Y:S01]  /*6430*/  FMUL.FTZ R38, R38, R47 ;  /* 0x0000002f26267220 */ /* 0x000fe20000410000 */
[----:B------:R-:W-:Y:S01]  /*6440*/  FFMA.FTZ R46, R15, R36, -R46 ;  /* 0x000000240f2e7223 */ /* 0x000fe2000001082e */
[----:B------:R-:W-:Y:S01]  /*6450*/  F2FP.BF16.F32.PACK_AB R36, R45, R34 ;  /* 0x000000222d24723e */ /* 0x000fe200000010ff */
        /* <DEDUP_REMOVED lines=12> */
[----:B------:R-:W-:Y:S01]  /*6520*/  F2FP.BF16.F32.PACK_AB R15, R35, R52 ;  /* 0x00000034230f723e */ /* 0x000fe200000010ff */
[----:B------:R-:W-:Y:S01]  /*6530*/  IMAD.MOV.U32 R37, RZ, RZ, R42 ;  /* 0x000000ffff257224 */ /* 0x000fe200078e002a */
[----:B------:R-:W-:-:S07]  /*6540*/  F2FP.BF16.F32.PACK_AB R14, R53, R46 ;  /* 0x0000002e350e723e */ /* 0x000fce00000010ff */
.L_x_10442:
[----:B------:R-:W-:Y:S05]  /*6550*/  BSYNC B1 ;  /* 0x0000000000017941 */ /* 0x000fea0003800000 */
.L_x_10441:
[----:B0-----:R0:W-:Y:S01]  /*6560*/  ST.E.128 desc[UR42][R40.64], R12 ;  /* 0x0000000c28007985 */ /* 0x0011e2000c101d2a */
[----:B------:R-:W-:-:S13]  /*6570*/  ISETP.GE.AND P3, PT, R43, R11, PT ;  /* 0x0000000b2b00720c */ /* 0x000fda0003f66270 */
[----:B------:R-:W-:Y:S05]  /*6580*/  @P3 BRA `(.L_x_10404) ;  /* 0x00000004003c3947 */ /* 0x000fea0003800000 */
[----:B------:R-:W-:-:S05]  /*6590*/  IMAD.WIDE R86, R43, 0x2, R86 ;  /* 0x000000022b567825 */ /* 0x000fca00078e0256 */
[----:B--2---:R2:W-:Y:S01]  /*65a0*/  ST.E.128 desc[UR42][R86.64], R36 ;  /* 0x0000002456007985 */ /* 0x0045e2000c101d2a */
[----:B------:R-:W-:Y:S05]  /*65b0*/  BRA `(.L_x_10404) ;  /* 0x0000000400307947 */ /* 0x000fea0003800000 */
.L_x_10396:
[----:B------:R-:W-:-:S06]  /*65c0*/  UISETP.NE.AND UP0, UPT, UR39, 0x3, UPT ;  /* 0x000000032700788c */ /* 0x000fcc000bf05270 */
[----:B------:R-:W-:-:S13]  /*65d0*/  PLOP3.LUT P2, PT, PT, PT, UP0, 0x80, 0x0 ;  /* 0x000000000000781c */ /* 0x000fda0003f4f008 */
[----:B------:R-:W-:Y:S05]  /*65e0*/  @!P2 BRA `(.L_x_10443) ;  /* 0x000000000004a947 */ /* 0x000fea0003800000 */
[----:B------:R-:W-:Y:S01]  /*65f0*/  BPT.TRAP 0x1 ;  /* 0x000000040000795c */ /* 0x000fe20000300000 */
.L_x_10443:
[----:B------:R-:W-:Y:S01]  /*6600*/  IMAD R60, R18, 0x8, R2 ;  /* 0x00000008123c7824 */ /* 0x000fe200078e0202 */
[----:B------:R-:W-:Y:S01]  /*6610*/  SHF.L.U32 R81, R137, 0x1f, RZ ;  /* 0x0000001f89517819 */ /* 0x000fe200000006ff */
[----:B------:R-:W-:Y:S01]  /*6620*/  BSSY B1, `(.L_x_10444) ;  /* 0x0000004000017945 */ /* 0x000fe20003800000 */
[----:B------:R-:W-:Y:S02]  /*6630*/  SHF.R.S32.HI R78, RZ, 0x1f, R77 ;  /* 0x0000001fff4e7819 */ /* 0x000fe4000001144d */
[----:B------:R-:W0:Y:S02]  /*6640*/  SYNCS.PHASECHK.TRANS64.TRYWAIT P3, [R60+URZ+0x2d890], R81 ;  /* 0x02d890513c0075a7 */ /* 0x000e24000806017f */
[----:B0-----:R-:W-:Y:S05]  /*6650*/  @!P3 BRA `(.L_x_10445) ;  /* 0x0000013c0054b947 */ /* 0x001fea0003800000 */
.L_x_10661:
[----:B------:R-:W-:Y:S05]  /*6660*/  BSYNC B1 ;  /* 0x0000000000017941 */ /* 0x000fea0003800000 */
.L_x_10444:
        /* <DEDUP_REMOVED lines=21> */
[----:B------:R-:W-:Y:S02]  /*67c0*/  LEA.HI.X R13, R12, UR5, R11, 0x1, P3 ;  /* 0x000000050c0d7c11 */ /* 0x000fe400098f0c0b */
[----:B------:R-:W-:Y:S01]  /*67d0*/  ISETP.GT.AND P3, PT, R80, R140, PT ;  /* 0x0000008c5000720c */ /* 0x000fe20003f64270 */
[----:B------:R-:W-:-:S12]  /*67e0*/  BRA.DIV UR4, `(.L_x_10446) ;  /* 0x0000013e04047947 */ /* 0x000fd8000b800000 */
[----:B------:R1:W2:Y:S04]  /*67f0*/  SHFL.IDX PT, R39, R13, RZ, 0x1e1f ;  /* 0x001e1fff0d277589 */ /* 0x0002a800000e0000 */
[----:B------:R-:W3:Y:S02]  /*6800*/  SHFL.IDX PT, R38, R38, RZ, 0x1e1f ;  /* 0x001e1fff26267589 */ /* 0x000ee400000e0000 */
.L_x_10665:
[----:B------:R-:W-:Y:S05]  /*6810*/  @!P3 BRA `(.L_x_10404) ;  /* 0x000000000098b947 */ /* 0x000fea0003800000 */
[----:B------:R-:W4:Y:S01]  /*6820*/  LDL R12, [R1+0x20] ;  /* 0x00002000010c7983 */ /* 0x000f220000100800 */
[----:B------:R-:W-:-:S03]  /*6830*/  ULDC UR4, c[0x0][0x2f4] ;  /* 0x0000bd0000047ab9 */ /* 0x000fc60000000800 */
[----:B------:R-:W5:Y:S04]  /*6840*/  LDL R11, [R1+0x1c] ;  /* 0x00001c00010b7983 */ /* 0x000f680000100800 */
[----:B------:R-:W5:Y:S01]  /*6850*/  LDL R40, [R1+0x18] ;  /* 0x0000180001287983 */ /* 0x000f620000100800 */
[----:B------:R-:W-:Y:S02]  /*6860*/  ISETP.GE.AND P5, PT, R16, UR4, PT ;  /* 0x0000000410007c0c */ /* 0x000fe4000bfa6270 */
[----:B------:R-:W-:-:S11]  /*6870*/  ISETP.GE.AND P4, PT, R22, UR4, PT ;  /* 0x0000000416007c0c */ /* 0x000fd6000bf86270 */
[----:B---3--:R-:W-:-:S04]  /*6880*/  @!P5 LEA R36, P3, R16, R38, 0x1 ;  /* 0x000000261024d211 */ /* 0x008fc800078608ff */
[----:B--2---:R-:W-:Y:S02]  /*6890*/  @!P5 LEA.HI.X R37, R16, R39, R17, 0x1, P3 ;  /* 0x000000271025d211 */ /* 0x004fe400018f0c11 */
[----:B------:R-:W-:-:S04]  /*68a0*/  @!P4 LEA R34, P3, R22, R38, 0x1 ;  /* 0x000000261622c211 */ /* 0x000fc800078608ff */
[----:B----4-:R-:W-:Y:S02]  /*68b0*/  @!P4 LEA.HI.X R35, R22, R39, R12, 0x1, P3 ;  /* 0x000000271623c211 */ /* 0x010fe400018f0c0c */
[----:B-1----:R-:W1:Y:S01]  /*68c0*/  @!P5 LDS.128 R12, [R62+0x15000] ;  /* 0x015000003e0cd984 */ /* 0x002e620000000c00 */
[----:B------:R-:W-:-:S13]  /*68d0*/  ISETP.GE.AND P3, PT, R19, UR4, PT ;  /* 0x0000000413007c0c */ /* 0x000fda000bf66270 */
[----:B------:R-:W-:-:S04]  /*68e0*/  @!P3 LEA R32, P6, R19, R38, 0x1 ;  /* 0x000000261320b211 */ /* 0x000fc800078c08ff */
[----:B-----5:R-:W-:Y:S01]  /*68f0*/  @!P3 LEA.HI.X R33, R19, R39, R11, 0x1, P6 ;  /* 0x000000271321b211 */ /* 0x020fe200030f0c0b */
[----:B-1----:R1:W-:Y:S01]  /*6900*/  @!P5 ST.E.128 desc[UR42][R36.64], R12 ;  /* 0x0000000c2400d985 */ /* 0x0023e2000c101d2a */
[----:B------:R-:W-:-:S13]  /*6910*/  ISETP.GE.AND P5, PT, R0, UR4, PT ;  /* 0x0000000400007c0c */ /* 0x000fda000bfa6270 */
[----:B------:R-:W2:Y:S01]  /*6920*/  @!P5 LDS.128 R12, [R61+0x15000] ;  /* 0x015000003d0cd984 */ /* 0x000ea20000000c00 */
[----:B------:R-:W-:Y:S02]  /*6930*/  @!P5 IMAD.SHL.U32 R11, R155, 0x8, RZ ;  /* 0x000000089b0bd824 */ /* 0x000fe400078e00ff */
[----:B-1----:R-:W-:Y:S02]  /*6940*/  @!P5 IMAD.MOV.U32 R36, RZ, RZ, R38 ;  /* 0x000000ffff24d224 */ /* 0x002fe400078e0026 */
[----:B------:R-:W-:Y:S02]  /*6950*/  @!P5 IMAD.MOV.U32 R37, RZ, RZ, R39 ;  /* 0x000000ffff25d224 */ /* 0x000fe400078e0027 */
[----:B------:R-:W-:-:S05]  /*6960*/  @!P5 IMAD.WIDE R36, R11, 0x2, R36 ;  /* 0x000000020b24d825 */ /* 0x000fca00078e0224 */
[----:B--2---:R1:W-:Y:S01]  /*6970*/  @!P5 ST.E.128 desc[UR42][R36.64], R12 ;  /* 0x0000000c2400d985 */ /* 0x0043e2000c101d2a */
[----:B------:R-:W-:-:S13]  /*6980*/  ISETP.GE.AND P5, PT, R3, UR4, PT ;  /* 0x0000000403007c0c */ /* 0x000fda000bfa6270 */
[----:B------:R-:W2:Y:S01]  /*6990*/  @!P5 LDS.128 R12, [R62+0x17000] ;  /* 0x017000003e0cd984 */ /* 0x000ea20000000c00 */
[----:B------:R-:W-:Y:S02]  /*69a0*/  @!P5 IMAD.SHL.U32 R11, R156, 0x8, RZ ;  /* 0x000000089c0bd824 */ /* 0x000fe400078e00ff */
[----:B-1----:R-:W-:Y:S02]  /*69b0*/  @!P5 IMAD.MOV.U32 R36, RZ, RZ, R38 ;  /* 0x000000ffff24d224 */ /* 0x002fe400078e0026 */
[----:B------:R-:W-:Y:S02]  /*69c0*/  @!P5 IMAD.MOV.U32 R37, RZ, RZ, R39 ;  /* 0x000000ffff25d224 */ /* 0x000fe400078e0027 */
[----:B------:R-:W-:-:S05]  /*69d0*/  @!P5 IMAD.WIDE R36, R11, 0x2, R36 ;  /* 0x000000020b24d825 */ /* 0x000fca00078e0224 */
[----:B--2---:R1:W-:Y:S01]  /*69e0*/  @!P5 ST.E.128 desc[UR42][R36.64], R12 ;  /* 0x0000000c2400d985 */ /* 0x0043e2000c101d2a */
[----:B------:R-:W-:-:S03]  /*69f0*/  ISETP.GE.AND P5, PT, R136, UR4, PT ;  /* 0x0000000488007c0c */ /* 0x000fc6000bfa6270 */
[----:B------:R-:W2:Y:S10]  /*6a00*/  @!P4 LDS.128 R12, [R61+0x17000] ;  /* 0x017000003d0cc984 */ /* 0x000eb40000000c00 */
[----:B-1----:R-:W-:-:S04]  /*6a10*/  @!P5 LEA R36, P6, R136, R38, 0x1 ;  /* 0x000000268824d211 */ /* 0x002fc800078c08ff */
[----:B------:R-:W-:Y:S01]  /*6a20*/  @!P5 LEA.HI.X R37, R136, R39, R40, 0x1, P6 ;  /* 0x000000278825d211 */ /* 0x000fe200030f0c28 */
[----:B--2---:R-:W-:Y:S04]  /*6a30*/  @!P4 ST.E.128 desc[UR42][R34.64], R12 ;  /* 0x0000000c2200c985 */ /* 0x004fe8000c101d2a */
[----:B------:R-:W1:Y:S04]  /*6a40*/  @!P3 LDS.128 R12, [R62+0x19000] ;  /* 0x019000003e0cb984 */ /* 0x000e680000000c00 */
[----:B-1----:R-:W-:Y:S04]  /*6a50*/  @!P3 ST.E.128 desc[UR42][R32.64], R12 ;  /* 0x0000000c2000b985 */ /* 0x002fe8000c101d2a */
[----:B------:R-:W1:Y:S04]  /*6a60*/  @!P5 LDS.128 R12, [R61+0x19000] ;  /* 0x019000003d0cd984 */ /* 0x000e680000000c00 */
[----:B-1----:R4:W-:Y:S02]  /*6a70*/  @!P5 ST.E.128 desc[UR42][R36.64], R12 ;  /* 0x0000000c2400d985 */ /* 0x0029e4000c101d2a */
.L_x_10404:
[----:B------:R-:W-:Y:S05]  /*6a80*/  BSYNC B0 ;  /* 0x0000000000007941 */ /* 0x000fea0003800000 */
.L_x_10395:
[----:B------:R-:W5:Y:S01]  /*6a90*/  S2R R11, SR_TID.X ;  /* 0x00000000000b7919 */ /* 0x000f620000002100 */
[----:B------:R-:W-:Y:S01]  /*6aa0*/  @!PT LDS RZ, [RZ] ;  /* 0x00000000fffff984 */ /* 0x000fe20000000800 */
[----:B------:R-:W-:Y:S01]  /*6ab0*/  @!PT LDS RZ, [RZ] ;  /* 0x00000000fffff984 */ /* 0x000fe20000000800 */
[----:B------:R-:W-:Y:S01]  /*6ac0*/  @!PT LDS RZ, [RZ] ;  /* 0x00000000fffff984 */ /* 0x000fe20000000800 */
[----:B------:R-:W-:Y:S01]  /*6ad0*/  @!PT LDS RZ, [RZ] ;  /* 0x00000000fffff984 */ /* 0x000fe20000000800 */
[----:B------:R0:W-:Y:S06]  /*6ae0*/  MEMBAR.ALL.CTA ;  /* 0x0000000000007992 */ /* 0x0001ec0000008000 */
[----:B0-----:R-:W0:Y:S01]  /*6af0*/  FENCE.VIEW.ASYNC.S ;  /* 0x00000000000073c6 */ /* 0x001e220000000000 */
[----:B------:R-:W-:Y:S05]  /*6b00*/  WARPSYNC.ALL ;  /* 0x0000000000007948 */ /* 0x000fea0003800000 */
[----:B------:R-:W-:Y:S01]  /*6b10*/  BSSY B0, `(.L_x_10447) ;  /* 0x0000008000007945 */ /* 0x000fe20003800000 */
[----:B0-----:R0:W-:Y:S01]  /*6b20*/  BAR.SYNC.DEFER_BLOCKING R102, 0x80 ;  /* 0x000200660000751d */ /* 0x0011e20000010000 */
[----:B-----5:R-:W-:-:S13]  /*6b30*/  LOP3.LUT P3, RZ, R11, 0x7f, RZ, 0xc0, !PT ;  /* 0x0000007f0bff7812 */ /* 0x020fda000786c0ff */
[----:B------:R-:W-:-:S05]  /*6b40*/  @!P3 VIADD R11, R60, 0x2d8a0 ;  /* 0x0002d8a03c0bb836 */ /* 0x000fca0000000000 */
[----:B------:R-:W-:-:S04]  /*6b50*/  @!P3 PRMT R11, RZ, 0x654, R11 ;  /* 0x00000654ff0bb816 */ /* 0x000fc8000000000b */
[----:B------:R0:W-:Y:S01]  /*6b60*/  @!P3 SYNCS.ARRIVE.TRANS64.RED.A1T0 RZ, [R11+URZ], RZ ;  /* 0x000000ff0bffb9a7 */ /* 0x0001e2000810043f */
[----:B------:R-:W-:Y:S05]  /*6b70*/  @!P2 BRA `(.L_x_10448) ;  /* 0x000000000004a947 */ /* 0x000fea0003800000 */
[----:B------:R-:W-:Y:S01]  /*6b80*/  BPT.TRAP 0x1 ;  /* 0x000000040000795c */ /* 0x000fe20000300000 */
.L_x_10448:
[----:B------:R-:W-:Y:S05]  /*6b90*/  BSYNC B0 ;  /* 0x0000000000007941 */ /* 0x000fea0003800000 */
.L_x_10447:
[----:B------:R-:W5:Y:S01]  /*6ba0*/  SYNCS.PHASECHK.TRANS64.TRYWAIT P2, [R60+URZ+0x2d8b0], R81 ;  /* 0x02d8b0513c0075a7 */ /* 0x000f62000804017f */
[----:B------:R-:W-:Y:S04]  /*6bb0*/  BSSY B0, `(.L_x_10449) ;  /* 0x0000002000007945 */ /* 0x000fe80003800000 */
[----:B-----5:R-:W-:Y:S05]  /*6bc0*/  @!P2 BRA `(.L_x_10450) ;  /* 0x000001380054a947 */ /* 0x020fea0003800000 */
.L_x_10666:
[----:B------:R-:W-:Y:S05]  /*6bd0*/  BSYNC B0 ;  /* 0x0000000000007941 */ /* 0x000fea0003800000 */
.L_x_10449:
[----:B------:R-:W-:Y:S01]  /*6be0*/  ULDC.64 UR4, c[0x0][0x328] ;  /* 0x0000ca0000047ab9 */ /* 0x000fe20000000a00 */
[----:B------:R-:W-:Y:S01]  /*6bf0*/  BSSY B0, `(.L_x_10451) ;  /* 0x000003a000007945 */ /* 0x000fe20003800000 */
[----:B------:R-:W-:Y:S02]  /*6c00*/  IMAD R78, R78, UR4, RZ ;  /* 0x000000044e4e7c24 */ /* 0x000fe4000f8e02ff */
[----:B-1-34-:R-:W-:-:S04]  /*6c10*/  IMAD.WIDE.U32 R12, R77, UR4, RZ ;  /* 0x000000044d0c7c25 */ /* 0x01afc8000f8e00ff */
[----:B------:R-:W-:Y:S01]  /*6c20*/  IMAD R77, R77, UR5, R78 ;  /* 0x000000054d4d7c24 */ /* 0x000fe2000f8e024e */
[----:B------:R-:W-:Y:S02]  /*6c30*/  ULDC.64 UR4, c[0x0][0x338] ;  /* 0x0000ce0000047ab9 */ /* 0x000fe40000000a00 */
[----:B------:R-:W-:Y:S02]  /*6c40*/  IMAD R79, R79, UR4, RZ ;  /* 0x000000044f4f7c24 */ /* 0x000fe4000f8e02ff */
[----:B------:R-:W-:Y:S02]  /*6c50*/  IMAD.IADD R13, R13, 0x1, R77 ;  /* 0x000000010d0d7824 */ /* 0x000fe400078e024d */
[C---:B------:R-:W-:Y:S02]  /*6c60*/  IMAD R79, R76.reuse, UR5, R79 ;  /* 0x000000054c4f7c24 */ /* 0x040fe4000f8e024f */
[----:B------:R-:W-:Y:S01]  /*6c70*/  IMAD.WIDE.U32 R12, R76, UR4, R12 ;  /* 0x000000044c0c7c25 */ /* 0x000fe2000f8e000c */
[----:B------:R-:W-:-:S03]  /*6c80*/  ULDC.64 UR4, c[0x0][0x330] ;  /* 0x0000cc0000047ab9 */ /* 0x000fc60000000a00 */
[----:B0-----:R-:W-:Y:S02]  /*6c90*/  IMAD R11, R6, UR4, RZ ;  /* 0x00000004060b7c24 */ /* 0x001fe4000f8e02ff */
[----:B------:R-:W-:Y:S02]  /*6ca0*/  IMAD.IADD R13, R13, 0x1, R79 ;  /* 0x000000010d0d7824 */ /* 0x000fe400078e024f */
[C---:B------:R-:W-:Y:S02]  /*6cb0*/  IMAD R11, R30.reuse, UR5, R11 ;  /* 0x000000051e0b7c24 */ /* 0x040fe4000f8e020b */
[----:B------:R-:W-:Y:S01]  /*6cc0*/  IMAD.WIDE.U32 R12, R30, UR4, R12 ;  /* 0x000000041e0c7c25 */ /* 0x000fe2000f8e000c */
[----:B------:R-:W-:-:S03]  /*6cd0*/  ULDC.64 UR4, c[0x0][0x318] ;  /* 0x0000c60000047ab9 */ /* 0x000fc60000000a00 */
[----:B------:R-:W-:Y:S01]  /*6ce0*/  IMAD.IADD R13, R13, 0x1, R11 ;  /* 0x000000010d0d7824 */ /* 0x000fe200078e020b */
[----:B------:R-:W-:-:S04]  /*6cf0*/  LEA R11, P2, R12, UR4, 0x1 ;  /* 0x000000040c0b7c11 */ /* 0x000fc8000f8408ff */
[----:B------:R-:W-:Y:S01]  /*6d00*/  LEA.HI.X R12, R12, UR5, R13, 0x1, P2 ;  /* 0x000000050c0c7c11 */ /* 0x000fe200090f0c0d */
[----:B--2---:R0:W1:Y:S01]  /*6d10*/  SHFL.IDX PT, R36, R11, RZ, 0x1e1f ;  /* 0x001e1fff0b247589 */ /* 0x00406200000e0000 */
[----:B------:R-:W-:-:S03]  /*6d20*/  ISETP.GT.AND P2, PT, R80, R140, PT ;  /* 0x0000008c5000720c */ /* 0x000fc60003f44270 */
[----:B------:R0:W2:Y:S10]  /*6d30*/  SHFL.IDX PT, R37, R12, RZ, 0x1e1f ;  /* 0x001e1fff0c257589 */ /* 0x0000b400000e0000 */
[----:B0-----:R-:W-:Y:S05]  /*6d40*/  @!P2 BRA `(.L_x_10452) ;  /* 0x000000000090a947 */ /* 0x001fea0003800000 */
[----:B------:R-:W3:Y:S01]  /*6d50*/  LDL R15, [R1+0x20] ;  /* 0x00002000010f7983 */ /* 0x000ee20000100800 */
[----:B------:R-:W-:-:S03]  /*6d60*/  ULDC UR4, c[0x0][0x2f4] ;  /* 0x0000bd0000047ab9 */ /* 0x000fc60000000800 */
[----:B------:R-:W4:Y:S01]  /*6d70*/  LDL R14, [R1+0x1c] ;  /* 0x00001c00010e7983 */ /* 0x000f220000100800 */
[----:B------:R-:W-:Y:S02]  /*6d80*/  ISETP.GE.AND P5, PT, R16, UR4, PT ;  /* 0x0000000410007c0c */ /* 0x000fe4000bfa6270 */
[----:B------:R-:W-:Y:S01]  /*6d90*/  ISETP.GE.AND P4, PT, R22, UR4, PT ;  /* 0x0000000416007c0c */ /* 0x000fe2000bf86270 */
[----:B------:R-:W5:Y:S10]  /*6da0*/  LDL R40, [R1+0x18] ;  /* 0x0000180001287983 */ /* 0x000f740000100800 */
[----:B-1----:R-:W-:-:S04]  /*6db0*/  @!P5 LEA R38, P2, R16, R36, 0x1 ;  /* 0x000000241026d211 */ /* 0x002fc800078408ff */
[----:B--2---:R-:W-:Y:S02]  /*6dc0*/  @!P5 LEA.HI.X R39, R16, R37, R17, 0x1, P2 ;  /* 0x000000251027d211 */ /* 0x004fe400010f0c11 */
[----:B------:R-:W-:-:S04]  /*6dd0*/  @!P4 LEA R34, P2, R22, R36, 0x1 ;  /* 0x000000241622c211 */ /* 0x000fc800078408ff */
[----:B---3--:R-:W-:Y:S02]  /*6de0*/  @!P4 LEA.HI.X R35, R22, R37, R15, 0x1, P2 ;  /* 0x000000251623c211 */ /* 0x008fe400010f0c0f */
[----:B------:R-:W-:-:S13]  /*6df0*/  ISETP.GE.AND P2, PT, R19, UR4, PT ;  /* 0x0000000413007c0c */ /* 0x000fda000bf46270 */
[----:B------:R-:W-:-:S04]  /*6e00*/  @!P2 LEA R32, P6, R19, R36, 0x1 ;  /* 0x000000241320a211 */ /* 0x000fc800078c08ff */
[----:B----4-:R-:W-:Y:S02]  /*6e10*/  @!P2 LEA.HI.X R33, R19, R37, R14, 0x1, P6 ;  /* 0x000000251321a211 */ /* 0x010fe400030f0c0e */
[----:B------:R-:W0:Y:S04]  /*6e20*/  @!P5 LDS.128 R12, [R62] ;  /* 0x000000003e0cd984 */ /* 0x000e280000000c00 */
[----:B0-----:R0:W-:Y:S01]  /*6e30*/  @!P5 ST.E.128 desc[UR42][R38.64], R12 ;  /* 0x0000000c2600d985 */ /* 0x0011e2000c101d2a */
[----:B------:R-:W-:-:S13]  /*6e40*/  ISETP.GE.AND P5, PT, R0, UR4, PT ;  /* 0x0000000400007c0c */ /* 0x000fda000bfa6270 */
[----:B------:R-:W1:Y:S01]  /*6e50*/  @!P5 LDS.128 R12, [R61] ;  /* 0x000000003d0cd984 */ /* 0x000e620000000c00 */
[----:B------:R-:W-:-:S04]  /*6e60*/  @!P5 IMAD.SHL.U32 R11, R155, 0x8, RZ ;  /* 0x000000089b0bd824 */ /* 0x000fc800078e00ff */
[----:B0-----:R-:W-:-:S05]  /*6e70*/  @!P5 IMAD.WIDE R38, R11, 0x2, R36 ;  /* 0x000000020b26d825 */ /* 0x001fca00078e0224 */
[----:B-1----:R0:W-:Y:S01]  /*6e80*/  @!P5 ST.E.128 desc[UR42][R38.64], R12 ;  /* 0x0000000c2600d985 */ /* 0x0021e2000c101d2a */
[----:B------:R-:W-:-:S13]  /*6e90*/  ISETP.GE.AND P5, PT, R3, UR4, PT ;  /* 0x0000000403007c0c */ /* 0x000fda000bfa6270 */
[----:B------:R-:W1:Y:S01]  /*6ea0*/  @!P5 LDS.128 R12, [R62+0x2000] ;  /* 0x002000003e0cd984 */ /* 0x000e620000000c00 */
[----:B------:R-:W-:Y:S02]  /*6eb0*/  @!P5 IMAD.SHL.U32 R11, R156, 0x8, RZ ;  /* 0x000000089c0bd824 */ /* 0x000fe400078e00ff */
[----:B0-----:R-:W-:Y:S02]  /*6ec0*/  @!P5 IMAD.MOV.U32 R38, RZ, RZ, R36 ;  /* 0x000000ffff26d224 */ /* 0x001fe400078e0024 */
[----:B------:R-:W-:Y:S02]  /*6ed0*/  @!P5 IMAD.MOV.U32 R39, RZ, RZ, R37 ;  /* 0x000000ffff27d224 */ /* 0x000fe400078e0025 */
[----:B------:R-:W-:-:S05]  /*6ee0*/  @!P5 IMAD.WIDE R38, R11, 0x2, R38 ;  /* 0x000000020b26d825 */ /* 0x000fca00078e0226 */
[----:B-1----:R-:W-:Y:S01]  /*6ef0*/  @!P5 ST.E.128 desc[UR42][R38.64], R12 ;  /* 0x0000000c2600d985 */ /* 0x002fe2000c101d2a */
[----:B------:R-:W-:-:S03]  /*6f00*/  ISETP.GE.AND P5, PT, R136, UR4, PT ;  /* 0x0000000488007c0c */ /* 0x000fc6000bfa6270 */
[----:B------:R-:W0:Y:S10]  /*6f10*/  @!P4 LDS.128 R12, [R61+0x2000] ;  /* 0x002000003d0cc984 */ /* 0x000e340000000c00 */
[----:B------:R-:W-:-:S04]  /*6f20*/  @!P5 LEA R36, P6, R136, R36, 0x1 ;  /* 0x000000248824d211 */ /* 0x000fc800078c08ff */
[----:B-----5:R-:W-:Y:S01]  /*6f30*/  @!P5 LEA.HI.X R37, R136, R37, R40, 0x1, P6 ;  /* 0x000000258825d211 */ /* 0x020fe200030f0c28 */
[----:B0-----:R-:W-:Y:S04]  /*6f40*/  @!P4 ST.E.128 desc[UR42][R34.64], R12 ;  /* 0x0000000c2200c985 */ /* 0x001fe8000c101d2a */
[----:B------:R-:W0:Y:S04]  /*6f50*/  @!P2 LDS.128 R12, [R62+0x4000] ;  /* 0x004000003e0ca984 */ /* 0x000e280000000c00 */
[----:B0-----:R-:W-:Y:S04]  /*6f60*/  @!P2 ST.E.128 desc[UR42][R32.64], R12 ;  /* 0x0000000c2000a985 */ /* 0x001fe8000c101d2a */
[----:B------:R-:W0:Y:S04]  /*6f70*/  @!P5 LDS.128 R12, [R61+0x4000] ;  /* 0x004000003d0cd984 */ /* 0x000e280000000c00 */
[----:B0-----:R0:W-:Y:S02]  /*6f80*/  @!P5 ST.E.128 desc[UR42][R36.64], R12 ;  /* 0x0000000c2400d985 */ /* 0x0011e4000c101d2a */
.L_x_10452:
[----:B------:R-:W-:Y:S05]  /*6f90*/  BSYNC B0 ;  /* 0x0000000000007941 */ /* 0x000fea0003800000 */
.L_x_10451:
[----:B------:R-:W-:Y:S01]  /*6fa0*/  @!PT LDS RZ, [RZ] ;  /* 0x00000000fffff984 */ /* 0x000fe20000000800 */
[----:B------:R-:W-:Y:S01]  /*6fb0*/  @!PT LDS RZ, [RZ] ;  /* 0x00000000fffff984 */ /* 0x000fe20000000800 */
[----:B------:R-:W-:Y:S01]  /*6fc0*/  @!PT LDS RZ, [RZ] ;  /* 0x00000000fffff984 */ /* 0x000fe20000000800 */
[----:B------:R-:W-:Y:S01]  /*6fd0*/  @!PT LDS RZ, [RZ] ;  /* 0x00000000fffff984 */ /* 0x000fe20000000800 */
[----:B------:R3:W-:Y:S06]  /*6fe0*/  MEMBAR.ALL.CTA ;  /* 0x0000000000007992 */ /* 0x0007ec0000008000 */
[----:B---3--:R-:W3:Y:S01]  /*6ff0*/  FENCE.VIEW.ASYNC.S ;  /* 0x00000000000073c6 */ /* 0x008ee20000000000 */
[----:B------:R-:W-:Y:S02]  /*7000*/  VIADD R18, R18, 0x1 ;  /* 0x0000000112127836 */ /* 0x000fe40000000000 */
[----:B------:R-:W-:Y:S01]  /*7010*/  @!P3 VIADD R60, R60, 0x2d8c0 ;  /* 0x0002d8c03c3cb836 */ /* 0x000fe20000000000 */
[----:B---3--:R3:W-:Y:S02]  /*7020*/  BAR.SYNC.DEFER_BLOCKING R102, 0x80 ;  /* 0x000200660000751d */ /* 0x0087e40000010000 */
[----:B------:R-:W-:-:S02]  /*7030*/  ISETP.NE.AND P2, PT, R18, 0x2, PT ;  /* 0x000000021200780c */ /* 0x000fc40003f45270 */
[----:B------:R-:W-:Y:S02]  /*7040*/  @!P3 PRMT R60, RZ, 0x654, R60 ;  /* 0x00000654ff3cb816 */ /* 0x000fe4000000003c */
[----:B0-----:R-:W-:Y:S02]  /*7050*/  SEL R12, RZ, 0x1, P2 ;  /* 0x00000001ff0c7807 */ /* 0x001fe40001000000 */
[----:B------:R-:W-:Y:S02]  /*7060*/  SEL R18, R18, RZ, P2 ;  /* 0x000000ff12127207 */ /* 0x000fe40001000000 */
[----:B------:R-:W-:Y:S01]  /*7070*/  LOP3.LUT R137, R137, R12, RZ, 0x3c, !PT ;  /* 0x0000000c89897212 */ /* 0x000fe200078e3cff */
[----:B------:R3:W-:Y:S01]  /*7080*/  @!P3 SYNCS.ARRIVE.TRANS64.RED.A1T0 RZ, [R60+URZ], RZ ;  /* 0x000000ff3cffb9a7 */ /* 0x0007e2000810043f */
[----:B------:R-:W-:Y:S05]  /*7090*/  @P1 BRA `(.L_x_10453) ;  /* 0xffffffb400541947 */ /* 0x000fea000383ffff */
[----:B------:R-:W0:Y:S01]  /*70a0*/  S2R R11, SR_TID.X ;  /* 0x00000000000b7919 */ /* 0x000e220000002100 */
[----:B------:R-:W-:Y:S02]  /*70b0*/  PLOP3.LUT P0, PT, PT, PT, PT, 0x8, 0x0 ;  /* 0x000000000000781c */ /* 0x000fe40003f0e170 */
[----:B0-----:R-:W-:-:S04]  /*70c0*/  SHF.R.U32.HI R11, RZ, 0x7, R11 ;  /* 0x00000007ff0b7819 */ /* 0x001fc8000001160b */
[----:B------:R-:W-:-:S13]  /*70d0*/  ISETP.NE.AND P4, PT, R11, 0x1, PT ;  /* 0x000000010b00780c */ /* 0x000fda0003f85270 */
[----:B------:R-:W-:Y:S06]  /*70e0*/  @!P4 BAR.ARV 0x9, 0x100 ;  /* 0x024400000000cb1d */ /* 0x000fec0000002000 */
.L_x_10390:
        /* <DEDUP_REMOVED lines=16> */
[----:B-12---:R-:W-:Y:S02]  /*71f0*/  CS2R R36, SRZ ;  /* 0x0000000000247805 */ /* 0x006fe4000001ff00 */
[----:B------:R-:W-:Y:S02]  /*7200*/  CS2R R66, SRZ ;  /* 0x0000000000427805 */ /* 0x000fe4000001ff00 */
[----:B------:R-:W-:Y:S02]  /*7210*/  CS2R R58, SRZ ;  /* 0x00000000003a7805 */ /* 0x000fe4000001ff00 */
[----:B------:R-:W-:-:S02]  /*7220*/  CS2R R72, SRZ ;  /* 0x0000000000487805 */ /* 0x000fc4000001ff00 */
[----:B------:R-:W-:Y:S02]  /*7230*/  CS2R R46, SRZ ;  /* 0x00000000002e7805 */ /* 0x000fe4000001ff00 */
[----:B------:R-:W-:Y:S02]  /*7240*/  CS2R R26, SRZ ;  /* 0x00000000001a7805 */ /* 0x000fe4000001ff00 */
[----:B---3--:R-:W-:Y:S01]  /*7250*/  CS2R R60, SRZ ;  /* 0x00000000003c7805 */ /* 0x008fe2000001ff00 */
[----:B------:R-:W-:Y:S01]  /*7260*/  IMAD.MOV.U32 R74, RZ, RZ, RZ ;  /* 0x000000ffff4a7224 */ /* 0x000fe200078e00ff */
[----:B------:R-:W-:Y:S02]  /*7270*/  CS2R R48, SRZ ;  /* 0x0000000000307805 */ /* 0x000fe4000001ff00 */
[----:B------:R-:W-:Y:S02]  /*7280*/  CS2R R38, SRZ ;  /* 0x0000000000267805 */ /* 0x000fe4000001ff00 */
[----:B------:R-:W-:Y:S01]  /*7290*/  CS2R R62, SRZ ;  /* 0x00000000003e7805 */ /* 0x000fe2000001ff00 */
[----:B------:R-:W-:-:S02]  /*72a0*/  IMAD.MOV.U32 R51, RZ, RZ, RZ ;  /* 0x000000ffff337224 */ /* 0x000fc400078e00ff */
[----:B------:R-:W-:Y:S01]  /*72b0*/  IMAD.MOV.U32 R6, RZ, RZ, RZ ;  /* 0x000000ffff067224 */ /* 0x000fe200078e00ff */
[----:B------:R-:W-:Y:S06]  /*72c0*/  @P0 BRA `(.L_x_10454) ;  /* 0x00000000000c0947 */ /* 0x000fec0003800000 */
[----:B------:R-:W0:Y:S01]  /*72d0*/  FENCE.VIEW.ASYNC.G ;  /* 0x00000000000073c6 */ /* 0x000e220000000100 */
[----:B------:R-:W-:Y:S05]  /*72e0*/  WARPSYNC.ALL ;  /* 0x0000000000007948 */ /* 0x000fea0003800000 */
[----:B0-----:R-:W-:Y:S06]  /*72f0*/  BAR.ARV 0xc, 0x200 ;  /* 0x0308000000007b1d */ /* 0x001fec0000002000 */
.L_x_10454:
[----:B------:R-:W-:Y:S02]  /*7300*/  IMAD.MOV.U32 R50, RZ, RZ, RZ ;  /* 0x000000ffff327224 */ /* 0x000fe400078e00ff */
[----:B------:R-:W-:Y:S01]  /*7310*/  IMAD.MOV.U32 R7, RZ, RZ, RZ ;  /* 0x000000ffff077224 */ /* 0x000fe200078e00ff */
[----:B------:R-:W-:Y:S06]  /*7320*/  @!P2 BRA `(.L_x_10455) ;  /* 0x000000a400a8a947 */ /* 0x000fec0003800000 */
[----:B------:R-:W-:-:S03]  /*7330*/  UMOV UR4, 0xffffffff ;  /* 0xffffffff00047882 */ /* 0x000fc60000000000 */
[----:B------:R-:W-:Y:S05]  /*7340*/  BRA.DIV UR4, `(.L_x_10456) ;  /* 0x0000013204887947 */ /* 0x000fea000b800000 */
[----:B------:R-:W0:Y:S02]  /*7350*/  S2R R0, SR_TID.X ;  /* 0x0000000000007919 */ /* 0x000e240000002100 */
[----:B0-----:R-:W-:-:S05]  /*7360*/  VIADD R3, R0, 0xffffff80 ;  /* 0xffffff8000037836 */ /* 0x001fca0000000000 */
[----:B------:R-:W-:-:S04]  /*7370*/  SHF.R.S32.HI R0, RZ, 0x1f, R3 ;  /* 0x0000001fff007819 */ /* 0x000fc80000011403 */
[----:B------:R-:W-:-:S04]  /*7380*/  LEA.HI R0, R0, R3, RZ, 0x7 ;  /* 0x0000000300007211 */ /* 0x000fc800078f38ff */
[----:B------:R-:W-:-:S06]  /*7390*/  SHF.R.S32.HI R0, RZ, 0x7, R0 ;  /* 0x00000007ff007819 */ /* 0x000fcc0000011400 */
[----:B------:R-:W0:Y:S04]  /*73a0*/  SHFL.IDX PT, R0, R0, RZ, 0x1f ;  /* 0x00001fff00007589 */ /* 0x000e2800000e0000 */
[----:B0-----:R1:W-:Y:S02]  /*73b0*/  STL [R1+0x6c], R0 ;  /* 0x00006c0001007387 */ /* 0x0013e40000100800 */
.L_x_10669:
[----:B------:R-:W1:Y:S01]  /*73c0*/  LDL R3, [R1+0x6c] ;  /* 0x00006c0001037983 */ /* 0x000e620000100800 */
[----:B------:R-:W-:Y:S01]  /*73d0*/  BSSY B6, `(.L_x_10457) ;  /* 0x000001b000067945 */ /* 0x000fe20003800000 */
[----:B-1----:R-:W-:-:S05]  /*73e0*/  IMAD.HI R0, R3, 0x55555556, RZ ;  /* 0x5555555603007827 */ /* 0x002fca00078e02ff */
[----:B------:R-:W-:-:S05]  /*73f0*/  LEA.HI R44, R0, R0, RZ, 0x1 ;  /* 0x00000000002c7211 */ /* 0x000fca00078f08ff */
[----:B------:R-:W-:Y:S02]  /*7400*/  IMAD R44, R44, -0x3, R3 ;  /* 0xfffffffd2c2c7824 */ /* 0x000fe400078e0203 */
[----:B------:R-:W-:-:S04]  /*7410*/  VIADD R3, R2, 0x21800 ;  /* 0x0002180002037836 */ /* 0x000fc80000000000 */
[----:B------:R-:W-:Y:S01]  /*7420*/  IMAD R0, R44, 0x2000, R3 ;  /* 0x000020002c007824 */ /* 0x000fe200078e0203 */
[----:B------:R-:W-:-:S04]  /*7430*/  LOP3.LUT P0, RZ, R3, 0x3ff, RZ, 0xc0, !PT ;  /* 0x000003ff03ff7812 */ /* 0x000fc8000780c0ff */
[----:B------:R-:W-:-:S04]  /*7440*/  SHF.R.U32.HI R0, RZ, 0x4, R0 ;  /* 0x00000004ff007819 */ /* 0x000fc80000011600 */
[----:B------:R-:W-:-:S05]  /*7450*/  LOP3.LUT R0, R0, 0x3fff, RZ, 0xc0, !PT ;  /* 0x00003fff00007812 */ /* 0x000fca00078ec0ff */
[----:B------:R1:W-:Y:S01]  /*7460*/  STL [R1+0x74], R0 ;  /* 0x0000740001007387 */ /* 0x0003e20000100800 */
[----:B------:R-:W-:Y:S05]  /*7470*/  @!P0 BRA `(.L_x_10458) ;  /* 0x0000000000408947 */ /* 0x000fea0003800000 */
[----:B-1----:R-:W-:Y:S01]  /*7480*/  MOV R0, 0x0 ;  /* 0x0000000000007802 */ /* 0x002fe20000000f00 */
[----:B------:R-:W-:Y:S01]  /*7490*/  ULDC.64 UR4, c[0x4][0x138] ;  /* 0x01004e0000047ab9 */ /* 0x000fe20000000a00 */
[----:B------:R-:W-:Y:S01]  /*74a0*/  ULDC.64 UR6, c[0x4][0x140] ;  /* 0x0100500000067ab9 */ /* 0x000fe20000000a00 */
[----:B------:R-:W-:Y:S01]  /*74b0*/  IMAD.U32 R4, RZ, RZ, UR4 ;  /* 0x00000004ff047e24 */ /* 0x000fe2000f8e00ff */
[----:B0-----:R0:W1:Y:S01]  /*74c0*/  LDC.64 R14, c[0x4][R0] ;  /* 0x01000000000e7b82 */ /* 0x0010620000000a00 */
        /* <DEDUP_REMOVED lines=11> */
.L_x_10458:
[----:B------:R-:W-:Y:S05]  /*7580*/  BSYNC B6 ;  /* 0x0000000000067941 */ /* 0x000fea0003800000 */
.L_x_10457:
        /* <DEDUP_REMOVED lines=13> */
.L_x_10462:
[----:B---3--:R3:W4:Y:S02]  /*7660*/  SYNCS.PHASECHK.TRANS64.TRYWAIT P0, [R2+URZ+0x2d800], R3 ;  /* 0x02d80003020075a7 */ /* 0x008724000800017f */
[----:B----4-:R-:W-:Y:S05]  /*7670*/  @!P0 NANOSLEEP.SYNCS 0x989680 ;  /* 0x009896800000895d */ /* 0x010fea0003900000 */
[----:B------:R-:W4:Y:S02]  /*7680*/  @!P0 SYNCS.PHASECHK.TRANS64 P0, [R2+URZ+0x2d800], R3 ;  /* 0x02d80003020085a7 */ /* 0x000f24000800007f */
[----:B----4-:R-:W-:Y:S05]  /*7690*/  @!P0 BRA `(.L_x_10462) ;  /* 0xfffffffc00f08947 */ /* 0x010fea000383ffff */
.L_x_10461:
[----:B------:R-:W-:Y:S05]  /*76a0*/  BSYNC B0 ;  /* 0x0000000000007941 */ /* 0x000fea0003800000 */
.L_x_10460:
[----:B------:R-:W-:Y:S05]  /*76b0*/  BRA `(.L_x_10463) ;  /* 0x0000003c001c7947 */ /* 0x000fea0003800000 */
.L_x_10459:
[----:B-1---5:R-:W-:Y:S01]  /*76c0*/  SHF.R.S32.HI R0, RZ, 0x1f, R97 ;  /* 0x0000001fff007819 */ /* 0x022fe20000011461 */
        /* <DEDUP_REMOVED lines=19> */
[----:B0-----:R-:W-:Y:S01]  /*7800*/  MOV R14, 0x0 ;  /* 0x00000000000e7802 */ /* 0x001fe20000000f00 */
[----:B------:R-:W-:Y:S01]  /*7810*/  ULDC.64 UR4, c[0x4][0x138] ;  /* 0x01004e0000047ab9 */ /* 0x000fe20000000a00 */
[----:B------:R-:W-:Y:S01]  /*7820*/  ULDC.64 UR6, c[0x4][0x140] ;  /* 0x0100500000067ab9 */ /* 0x000fe20000000a00 */
[----:B------:R-:W-:Y:S02]  /*7830*/  IMAD.U32 R4, RZ, RZ, UR4 ;  /* 0x00000004ff047e24 */ /* 0x000fe4000f8e00ff */
[----:B------:R-:W-:Y:S01]  /*7840*/  IMAD.U32 R5, RZ, RZ, UR5 ;  /* 0x00000005ff057e24 */ /* 0x000fe2000f8e00ff */
[----:B------:R-:W0:Y:S01]  /*7850*/  LDC.64 R14, c[0x4][R14] ;  /* 0x010000000e0e7b82 */ /* 0x000e220000000a00 */
[----:B------:R-:W-:Y:S01]  /*7860*/  ULDC.64 UR4, c[0x4][0x48] ;  /* 0x0100120000047ab9 */ /* 0x000fe20000000a00 */
[----:B------:R-:W-:Y:S01]  /*7870*/  IMAD.U32 R6, RZ, RZ, UR6 ;  /* 0x00000006ff067e24 */ /* 0x000fe2000f8e00ff */
[----:B------:R-:W-:Y:S01]  /*7880*/  MOV R11, UR5 ;  /* 0x00000005000b7c02 */ /* 0x000fe20008000f00 */
[----:B------:R-:W-:-:S02]  /*7890*/  IMAD.U32 R7, RZ, RZ, UR7 ;  /* 0x00000007ff077e24 */ /* 0x000fc4000f8e00ff */
[----:B------:R-:W-:Y:S02]  /*78a0*/  IMAD.U32 R10, RZ, RZ, UR4 ;  /* 0x00000004ff0a7e24 */ /* 0x000fe4000f8e00ff */
[----:B------:R-:W-:Y:S02]  /*78b0*/  IMAD.MOV.U32 R8, RZ, RZ, 0x70 ;  /* 0x00000070ff087424 */ /* 0x000fe400078e00ff */
[----:B------:R-:W-:Y:S02]  /*78c0*/  IMAD.MOV.U32 R12, RZ, RZ, 0x1 ;  /* 0x00000001ff0c7424 */ /* 0x000fe400078e00ff */
[----:B------:R-:W-:-:S07]  /*78d0*/  IMAD.MOV.U32 R13, RZ, RZ, RZ ;  /* 0x000000ffff0d7224 */ /* 0x000fce00078e00ff */
[----:B------:R-:W-:-:S07]  /*78e0*/  LEPC R20, `(.L_x_10464) ;  /* 0x000000001014794e */ /* 0x000fce0000000000 */
[----:B0-----:R-:W-:Y:S05]  /*78f0*/  CALL.ABS.NOINC R14 ;  /* 0x000000000e007343 */ /* 0x001fea0003c00000 */
.L_x_10464:
        /* <DEDUP_REMOVED lines=8> */
[----:B------:R1:W3:Y:S04]  /*7980*/  SHFL.IDX PT, R0, R24, RZ, 0x1e1f ;  /* 0x001e1fff18007589 */ /* 0x0002e800000e0000 */
[----:B------:R1:W4:Y:S04]  /*7990*/  SHFL.IDX PT, R5, R27, RZ, 0x1e1f ;  /* 0x001e1fff1b057589 */ /* 0x00032800000e0000 */
[----:B------:R1:W0:Y:S02]  /*79a0*/  SHFL.IDX PT, R4, R26, RZ, 0x1e1f ;  /* 0x001e1fff1a047589 */ /* 0x00022400000e0000 */
.L_x_10675:
[----:B------:R-:W-:Y:S01]  /*79b0*/  ULDC UR4, c[0x0][0x448] ;  /* 0x0001120000047ab9 */ /* 0x000fe20000000800 */
[----:B------:R-:W-:Y:S01]  /*79c0*/  BSSY B1, `(.L_x_10468) ;  /* 0x000005a000017945 */ /* 0x000fe20003800000 */
[----:B------:R-:W-:Y:S01]  /*79d0*/  IMAD R45, R100, UR4, RZ ;  /* 0x00000004642d7c24 */ /* 0x000fe2000f8e02ff */
[----:B------:R-:W-:Y:S02]  /*79e0*/  CS2R R34, SRZ ;  /* 0x0000000000227805 */ /* 0x000fe4000001ff00 */
[----:B------:R-:W-:Y:S02]  /*79f0*/  CS2R R30, SRZ ;  /* 0x00000000001e7805 */ /* 0x000fe4000001ff00 */
[----:B-1----:R-:W-:Y:S02]  /*7a00*/  CS2R R26, SRZ ;  /* 0x00000000001a7805 */ /* 0x002fe4000001ff00 */
[----:B------:R-:W-:Y:S02]  /*7a10*/  CS2R R20, SRZ ;  /* 0x0000000000147805 */ /* 0x000fe4000001ff00 */
[----:B------:R-:W-:Y:S01]  /*7a20*/  ISETP.GE.AND P0, PT, R6, R45, PT ;  /* 0x0000002d0600720c */ /* 0x000fe20003f06270 */
[----:B------:R-:W-:Y:S01]  /*7a30*/  IMAD R45, R29, -0xc0, R45 ;  /* 0xffffff401d2d7824 */ /* 0x000fe200078e022d */
[----:B------:R-:W-:-:S02]  /*7a40*/  CS2R R12, SRZ ;  /* 0x00000000000c7805 */ /* 0x000fc4000001ff00 */
[----:B------:R-:W-:Y:S02]  /*7a50*/  CS2R R8, SRZ ;  /* 0x0000000000087805 */ /* 0x000fe4000001ff00 */
[----:B------:R-:W-:Y:S02]  /*7a60*/  CS2R R36, SRZ ;  /* 0x0000000000247805 */ /* 0x000fe4000001ff00 */
[----:B------:R-:W-:Y:S02]  /*7a70*/  CS2R R32, SRZ ;  /* 0x0000000000207805 */ /* 0x000fe4000001ff00 */
[----:B------:R-:W-:Y:S02]  /*7a80*/  CS2R R28, SRZ ;  /* 0x00000000001c7805 */ /* 0x000fe4000001ff00 */
[----:B------:R-:W-:Y:S02]  /*7a90*/  CS2R R24, SRZ ;  /* 0x0000000000187805 */ /* 0x000fe4000001ff00 */
[----:B0-----:R-:W-:-:S02]  /*7aa0*/  CS2R R14, SRZ ;  /* 0x00000000000e7805 */ /* 0x001fc4000001ff00 */
[----:B------:R-:W-:Y:S01]  /*7ab0*/  CS2R R10, SRZ ;  /* 0x00000000000a7805 */ /* 0x000fe2000001ff00 */
[----:B------:R-:W-:Y:S06]  /*7ac0*/  @P0 BRA `(.L_x_10469) ;  /* 0x0000000400240947 */ /* 0x000fec0003800000 */
[----:B------:R-:W2:Y:S01]  /*7ad0*/  LDL R7, [R1+0x4c] ;  /* 0x00004c0001077983 */ /* 0x000ea20000100800 */
[----:B------:R-:W-:-:S03]  /*7ae0*/  ULDC UR4, c[0x0][0x3f4] ;  /* 0x0000fd0000047ab9 */ /* 0x000fc60000000800 */
[----:B------:R-:W4:Y:S04]  /*7af0*/  LDL R39, [R1+0x24] ;  /* 0x0000240001277983 */ /* 0x000f280000100800 */
[----:B------:R-:W4:Y:S04]  /*7b00*/  LDL R38, [R1+0x48] ;  /* 0x0000480001267983 */ /* 0x000f280000100800 */
[----:B------:R-:W4:Y:S04]  /*7b10*/  LDL R35, [R1+0x50] ;  /* 0x0000500001237983 */ /* 0x000f280000100800 */
[----:B------:R-:W4:Y:S04]  /*7b20*/  LDL R34, [R1+0x54] ;  /* 0x0000540001227983 */ /* 0x000f280000100800 */
[----:B------:R-:W4:Y:S04]  /*7b30*/  LDL R49, [R1+0xa0] ;  /* 0x0000a00001317983 */ /* 0x000f280000100800 */
[----:B------:R-:W4:Y:S01]  /*7b40*/  LDL R48, [R1+0xa4] ;  /* 0x0000a40001307983 */ /* 0x000f220000100800 */
[----:B------:R-:W-:-:S02]  /*7b50*/  CS2R R32, SRZ ;  /* 0x0000000000207805 */ /* 0x000fc4000001ff00 */
[----:B------:R-:W-:Y:S02]  /*7b60*/  CS2R R30, SRZ ;  /* 0x00000000001e7805 */ /* 0x000fe4000001ff00 */
[----:B------:R-:W-:Y:S02]  /*7b70*/  CS2R R28, SRZ ;  /* 0x00000000001c7805 */ /* 0x000fe4000001ff00 */
[----:B------:R-:W-:Y:S02]  /*7b80*/  CS2R R26, SRZ ;  /* 0x00000000001a7805 */ /* 0x000fe4000001ff00 */
[----:B------:R-:W-:Y:S02]  /*7b90*/  CS2R R24, SRZ ;  /* 0x0000000000187805 */ /* 0x000fe4000001ff00 */
[----:B------:R-:W-:Y:S02]  /*7ba0*/  CS2R R20, SRZ ;  /* 0x0000000000147805 */ /* 0x000fe4000001ff00 */
[----:B------:R-:W-:-:S02]  /*7bb0*/  CS2R R36, SRZ ;  /* 0x0000000000247805 */ /* 0x000fc4000001ff00 */
[C---:B--2---:R-:W-:Y:S01]  /*7bc0*/  ISETP.GE.AND P3, PT, R7.reuse, UR4, PT ;  /* 0x0000000407007c0c */ /* 0x044fe2000bf66270 */
[----:B------:R-:W-:Y:S01]  /*7bd0*/  IMAD.SHL.U32 R9, R7, 0x2, RZ ;  /* 0x0000000207097824 */ /* 0x000fe200078e00ff */
[----:B------:R-:W-:-:S04]  /*7be0*/  SHF.R.S32.HI R6, RZ, 0x1f, R7 ;  /* 0x0000001fff067819 */ /* 0x000fc80000011407 */
[----:B------:R-:W-:-:S07]  /*7bf0*/  SHF.L.U64.HI R10, R7, 0x1, R6 ;  /* 0x00000001070a7819 */ /* 0x000fce0000010206 */
[----:B---3--:R-:W-:Y:S02]  /*7c00*/  @!P3 IADD3 R6, P0, R0, R9, RZ ;  /* 0x000000090006b210 */ /* 0x008fe40007f1e0ff */
[----:B----4-:R-:W-:-:S03]  /*7c10*/  ISETP.GE.AND P1, PT, R39, UR4, PT ;  /* 0x0000000427007c0c */ /* 0x010fc6000bf26270 */
[--C-:B------:R-:W-:Y:S01]  /*7c20*/  @!P3 IMAD.X R7, R3, 0x1, R10.reuse, P0 ;  /* 0x000000010307b824 */ /* 0x100fe200000e060a */
[----:B------:R-:W-:Y:S01]  /*7c30*/  @!P3 IADD3 R8, P0, R4, R9, RZ ;  /* 0x000000090408b210 */ /* 0x000fe20007f1e0ff */
[----:B------:R-:W-:Y:S01]  /*7c40*/  IMAD.SHL.U32 R13, R39, 0x2, RZ ;  /* 0x00000002270d7824 */ /* 0x000fe200078e00ff */
[----:B------:R-:W-:Y:S02]  /*7c50*/  SHF.R.S32.HI R11, RZ, 0x1f, R39 ;  /* 0x0000001fff0b7819 */ /* 0x000fe40000011427 */
[----:B------:R0:W5:Y:S01]  /*7c60*/  @!P3 LD.E.64 R32, desc[UR42][R6.64] ;  /* 0x0000002a0620b980 */ /* 0x000162000c101b00 */
[----:B------:R-:W-:Y:S01]  /*7c70*/  @!P3 IMAD.X R9, R5, 0x1, R10, P0 ;  /* 0x000000010509b824 */ /* 0x000fe200000e060a */
[----:B------:R-:W-:Y:S02]  /*7c80*/  ISETP.GE.AND P0, PT, R38, UR4, PT ;  /* 0x0000000426007c0c */ /* 0x000fe4000bf06270 */
[----:B------:R-:W-:Y:S02]  /*7c90*/  SHF.L.U64.HI R14, R39, 0x1, R11 ;  /* 0x00000001270e7819 */ /* 0x000fe4000001020b */
[----:B------:R1:W5:Y:S01]  /*7ca0*/  @!P3 LD.E.64 R30, desc[UR42][R8.64] ;  /* 0x0000002a081eb980 */ /* 0x000362000c101b00 */
[----:B------:R-:W-:-:S02]  /*7cb0*/  @!P1 IADD3 R10, P2, R0, R13, RZ ;  /* 0x0000000d000a9210 */ /* 0x000fc40007f5e0ff */
[----:B------:R-:W-:Y:S01]  /*7cc0*/  @!P1 IADD3 R12, P3, R4, R13, RZ ;  /* 0x0000000d040c9210 */ /* 0x000fe20007f7e0ff */
[C---:B0-----:R-:W-:Y:S01]  /*7cd0*/  IMAD.SHL.U32 R7, R38.reuse, 0x2, RZ ;  /* 0x0000000226077824 */ /* 0x041fe200078e00ff */
[----:B------:R-:W-:Y:S01]  /*7ce0*/  SHF.R.S32.HI R15, RZ, 0x1f, R38 ;  /* 0x0000001fff0f7819 */ /* 0x000fe20000011426 */
[--C-:B------:R-:W-:Y:S02]  /*7cf0*/  @!P1 IMAD.X R11, R3, 0x1, R14.reuse, P2 ;  /* 0x00000001030b9824 */ /* 0x100fe400010e060e */
[----:B------:R-:W-:Y:S01]  /*7d00*/  @!P1 IMAD.X R13, R5, 0x1, R14, P3 ;  /* 0x00000001050d9824 */ /* 0x000fe200018e060e */
[----:B------:R-:W-:Y:S02]  /*7d10*/  SHF.L.U64.HI R6, R38, 0x1, R15 ;  /* 0x0000000126067819 */ /* 0x000fe4000001020f */
[-C--:B------:R-:W-:Y:S01]  /*7d20*/  @!P0 IADD3 R38, P2, R0, R7.reuse, RZ ;  /* 0x0000000700268210 */ /* 0x080fe20007f5e0ff */
[----:B------:R0:W5:Y:S01]  /*7d30*/  @!P1 LD.E.64 R28, desc[UR42][R10.64] ;  /* 0x0000002a0a1c9980 */ /* 0x000162000c101b00 */
[----:B-1----:R-:W-:-:S03]  /*7d40*/  @!P0 IADD3 R8, P3, R4, R7, RZ ;  /* 0x0000000704088210 */ /* 0x002fc60007f7e0ff */
[----:B------:R-:W5:Y:S01]  /*7d50*/  @!P1 LD.E.64 R26, desc[UR42][R12.64] ;  /* 0x0000002a0c1a9980 */ /* 0x000f62000c101b00 */
[--C-:B------:R-:W-:Y:S01]  /*7d60*/  @!P0 IMAD.X R39, R3, 0x1, R6.reuse, P2 ;  /* 0x0000000103278824 */ /* 0x100fe200010e0606 */
[----:B------:R-:W-:Y:S01]  /*7d70*/  ISETP.GE.AND P1, PT, R35, UR4, PT ;  /* 0x0000000423007c0c */ /* 0x000fe2000bf26270 */
[----:B------:R-:W-:Y:S01]  /*7d80*/  @!P0 IMAD.X R9, R5, 0x1, R6, P3 ;  /* 0x0000000105098824 */ /* 0x000fe200018e0606 */
[----:B------:R-:W-:Y:S02]  /*7d90*/  ISETP.GE.AND P2, PT, R138, UR4, PT ;  /* 0x000000048a007c0c */ /* 0x000fe4000bf46270 */
[----:B------:R-:W5:Y:S01]  /*7da0*/  @!P0 LD.E.64 R24, desc[UR42][R38.64] ;  /* 0x0000002a26188980 */ /* 0x000f62000c101b00 */
[----:B------:R-:W-:-:S03]  /*7db0*/  IMAD.SHL.U32 R7, R35, 0x2, RZ ;  /* 0x0000000223077824 */ /* 0x000fc600078e00ff */
[----:B------:R1:W5:Y:S01]  /*7dc0*/  @!P0 LD.E.64 R20, desc[UR42][R8.64] ;  /* 0x0000002a08148980 */ /* 0x000362000c101b00 */
[C---:B------:R-:W-:Y:S01]  /*7dd0*/  ISETP.GE.AND P0, PT, R34.reuse, UR4, PT ;  /* 0x0000000422007c0c */ /* 0x040fe2000bf06270 */
[----:B0-----:R-:W-:-:S03]  /*7de0*/  IMAD.SHL.U32 R11, R34, 0x2, RZ ;  /* 0x00000002220b7824 */ /* 0x001fc600078e00ff */
[-C--:B------:R-:W-:Y:S02]  /*7df0*/  @!P1 IADD3 R40, P4, R0, R7.reuse, RZ ;  /* 0x0000000700289210 */ /* 0x080fe40007f9e0ff */
[----:B------:R-:W-:Y:S01]  /*7e00*/  @!P1 IADD3 R6, P3, R4, R7, RZ ;  /* 0x0000000704069210 */ /* 0x000fe20007f7e0ff */
[----:B------:R-:W-:-:S04]  /*7e10*/  @!P2 IMAD.WIDE R46, R138, 0x2, R4 ;  /* 0x000000028a2ea825 */ /* 0x000fc800078e0204 */
[----:B-1----:R-:W-:Y:S02]  /*7e20*/  @!P2 IMAD.MOV.U32 R8, RZ, RZ, R0 ;  /* 0x000000ffff08a224 */ /* 0x002fe400078e0000 */
[----:B------:R-:W-:Y:S01]  /*7e30*/  @!P2 IMAD.MOV.U32 R9, RZ, RZ, R3 ;  /* 0x000000ffff09a224 */ /* 0x000fe200078e0003 */
[-C--:B------:R-:W-:Y:S01]  /*7e40*/  @!P0 IADD3 R4, P5, R4, R11.reuse, RZ ;  /* 0x0000000b04048210 */ /* 0x080fe20007fbe0ff */
[----:B------:R-:W-:Y:S01]  /*7e50*/  @!P1 IMAD.X R41, R3, 0x1, R49, P4 ;  /* 0x0000000103299824 */ /* 0x000fe200020e0631 */
[----:B------:R-:W-:Y:S01]  /*7e60*/  @!P0 IADD3 R38, P4, R0, R11, RZ ;  /* 0x0000000b00268210 */ /* 0x000fe20007f9e0ff */
[----:B------:R-:W-:Y:S01]  /*7e70*/  @!P2 IMAD.WIDE R42, R138, 0x2, R8 ;  /* 0x000000028a2aa825 */ /* 0x000fe200078e0208 */
[----:B------:R-:W-:Y:S02]  /*7e80*/  CS2R R14, SRZ ;  /* 0x00000000000e7805 */ /* 0x000fe4000001ff00 */
[----:B------:R-:W-:Y:S02]  /*7e90*/  CS2R R34, SRZ ;  /* 0x0000000000227805 */ /* 0x000fe4000001ff00 */
[----:B------:R-:W-:Y:S01]  /*7ea0*/  CS2R R12, SRZ ;  /* 0x00000000000c7805 */ /* 0x000fe2000001ff00 */
[----:B------:R-:W-:Y:S01]  /*7eb0*/  @!P1 IMAD.X R7, R5, 0x1, R49, P3 ;  /* 0x0000000105079824 */ /* 0x000fe200018e0631 */
[----:B------:R-:W-:-:S02]  /*7ec0*/  CS2R R10, SRZ ;  /* 0x00000000000a7805 */ /* 0x000fc4000001ff00 */
[----:B------:R-:W-:Y:S01]  /*7ed0*/  CS2R R8, SRZ ;  /* 0x0000000000087805 */ /* 0x000fe2000001ff00 */
[--C-:B------:R-:W-:Y:S01]  /*7ee0*/  @!P0 IMAD.X R39, R3, 0x1, R48.reuse, P4 ;  /* 0x0000000103278824 */ /* 0x100fe200020e0630 */
[----:B------:R0:W5:Y:S01]  /*7ef0*/  @!P2 LD.E.64 R36, desc[UR42][R42.64] ;  /* 0x0000002a2a24a980 */ /* 0x000162000c101b00 */
[----:B------:R-:W-:-:S03]  /*7f00*/  @!P0 IMAD.X R5, R5, 0x1, R48, P5 ;  /* 0x0000000105058824 */ /* 0x000fc600028e0630 */
[----:B------:R0:W5:Y:S04]  /*7f10*/  @!P2 LD.E.64 R34, desc[UR42][R46.64] ;  /* 0x0000002a2e22a980 */ /* 0x000168000c101b00 */
[----:B------:R0:W5:Y:S04]  /*7f20*/  @!P1 LD.E.64 R14, desc[UR42][R40.64] ;  /* 0x0000002a280e9980 */ /* 0x000168000c101b00 */
[----:B------:R0:W5:Y:S04]  /*7f30*/  @!P1 LD.E.64 R12, desc[UR42][R6.64] ;  /* 0x0000002a060c9980 */ /* 0x000168000c101b00 */
[----:B------:R0:W5:Y:S04]  /*7f40*/  @!P0 LD.E.64 R10, desc[UR42][R38.64] ;  /* 0x0000002a260a8980 */ /* 0x000168000c101b00 */
[----:B------:R0:W5:Y:S02]  /*7f50*/  @!P0 LD.E.64 R8, desc[UR42][R4.64] ;  /* 0x0000002a04088980 */ /* 0x000164000c101b00 */
.L_x_10469:
[----:B------:R-:W-:Y:S05]  /*7f60*/  BSYNC B1 ;  /* 0x0000000000017941 */ /* 0x000fea0003800000 */
.L_x_10468:
[----:B------:R-:W-:Y:S01]  /*7f70*/  ULEA.HI UR4, UR37, UR37, URZ, 0x1 ;  /* 0x0000002525047291 */ /* 0x000fe2000f8f083f */
[----:B--2--5:R-:W-:Y:S01]  /*7f80*/  IMAD.MOV.U32 R3, RZ, RZ, R35 ;  /* 0x000000ffff037224 */ /* 0x024fe200078e0023 */
[----:B------:R-:W-:Y:S01]  /*7f90*/  VIMNMX R45, R45, 0xc0, PT ;  /* 0x000000c02d2d7848 */ /* 0x000fe20003fe0100 */
[----:B---3--:R-:W-:Y:S01]  /*7fa0*/  IMAD.MOV.U32 R0, RZ, RZ, R34 ;  /* 0x000000ffff007224 */ /* 0x008fe200078e0022 */
[----:B------:R-:W-:Y:S01]  /*7fb0*/  ULOP3.LUT UR4, UR4, 0xfffffffe, URZ, 0xc0, !UPT ;  /* 0xfffffffe04047892 */ /* 0x000fe2000f8ec03f */
[----:B0-----:R-:W-:Y:S01]  /*7fc0*/  IMAD.MOV.U32 R4, RZ, RZ, R30 ;  /* 0x000000ffff047224 */ /* 0x001fe200078e001e */
[----:B------:R-:W-:Y:S01]  /*7fd0*/  PRMT R57, R3, 0x7610, R57 ;  /* 0x0000761003397816 */ /* 0x000fe20000000039 */
[----:B----4-:R-:W-:Y:S01]  /*7fe0*/  IMAD.MOV.U32 R5, RZ, RZ, R27 ;  /* 0x000000ffff057224 */ /* 0x010fe200078e001b */
[----:B------:R-:W-:Y:S01]  /*7ff0*/  UIADD3 UR4, UR37, -UR4, URZ ;  /* 0x8000000425047290 */ /* 0x000fe2000fffe03f */
[----:B------:R-:W-:Y:S01]  /*8000*/  PRMT R38, R38, 0x5410, R0 ;  /* 0x0000541026267816 */ /* 0x000fe20000000000 */
[----:B------:R-:W-:Y:S01]  /*8010*/  IMAD.MOV.U32 R0, RZ, RZ, R31 ;  /* 0x000000ffff007224 */ /* 0x000fe200078e001f */
[----:B------:R-:W-:Y:S01]  /*8020*/  PRMT R64, R4, 0x7610, R64 ;  /* 0x0000761004407816 */ /* 0x000fe20000000040 */
[----:B------:R-:W-:Y:S01]  /*8030*/  IMAD.MOV.U32 R6, RZ, RZ, R13 ;  /* 0x000000ffff067224 */ /* 0x000fe200078e000d */
[----:B------:R-:W-:Y:S01]  /*8040*/  MOV R4, R26 ;  /* 0x0000001a00047202 */ /* 0x000fe20000000f00 */
[----:B------:R-:W-:Y:S01]  /*8050*/  IMAD.U32 R3, RZ, RZ, UR4 ;  /* 0x00000004ff037e24 */ /* 0x000fe2000f8e00ff */
[----:B------:R-:W-:Y:S01]  /*8060*/  PRMT R65, R0, 0x7610, R65 ;  /* 0x0000761000417816 */ /* 0x000fe20000000041 */
[----:B------:R-:W-:Y:S01]  /*8070*/  IMAD.MOV.U32 R0, RZ, RZ, R20 ;  /* 0x000000ffff007224 */ /* 0x000fe200078e0014 */
[----:B------:R-:W-:Y:S01]  /*8080*/  PRMT R51, R4, 0x7610, R51 ;  /* 0x0000761004337816 */ /* 0x000fe20000000033 */
[----:B------:R-:W-:Y:S01]  /*8090*/  IMAD.MOV.U32 R4, RZ, RZ, R21 ;  /* 0x000000ffff047224 */ /* 0x000fe200078e0015 */
[----:B------:R-:W-:Y:S01]  /*80a0*/  SHF.L.U32 R3, R3, 0x1f, RZ ;  /* 0x0000001f03037819 */ /* 0x000fe200000006ff */
[----:B------:R-:W-:Y:S01]  /*80b0*/  BSSY B1, `(.L_x_10470) ;  /* 0x0000023000017945 */ /* 0x000fe20003800000 */
[----:B------:R-:W-:Y:S01]  /*80c0*/  PRMT R52, R5, 0x7610, R52 ;  /* 0x0000761005347816 */ /* 0x000fe20000000034 */
[----:B------:R-:W-:Y:S01]  /*80d0*/  IMAD.MOV.U32 R5, RZ, RZ, R12 ;  /* 0x000000ffff057224 */ /* 0x000fe200078e000c */
[----:B------:R-:W0:Y:S01]  /*80e0*/  SYNCS.PHASECHK.TRANS64.TRYWAIT P0, [R2+URZ+0x2d800], R3 ;  /* 0x02d80003020075a7 */ /* 0x000e22000800017f */
        /* <DEDUP_REMOVED lines=27> */
[----:B------:R-:W-:Y:S01]  /*82a0*/  IMAD.MOV.U32 R4, RZ, RZ, R11 ;  /* 0x000000ffff047224 */ /* 0x000fe200078e000b */
[----:B------:R-:W-:-:S02]  /*82b0*/  PRMT R45, R5, 0x7610, R45 ;  /* 0x00007610052d7816 */ /* 0x000fc4000000002d */
[----:B------:R-:W-:Y:S01]  /*82c0*/  PRMT R46, R6, 0x7610, R46 ;  /* 0x00007610062e7816 */ /* 0x000fe2000000002e */
[----:B0-----:R-:W-:Y:S06]  /*82d0*/  @!P0 BRA `(.L_x_10471) ;  /* 0x0000012400588947 */ /* 0x001fec0003800000 */
.L_x_10676:
[----:B------:R-:W-:Y:S05]  /*82e0*/  BSYNC B1 ;  /* 0x0000000000017941 */ /* 0x000fea0003800000 */
.L_x_10470:
[----:B------:R-:W-:Y:S02]  /*82f0*/  PRMT R40, R0, 0x7610, R40 ;  /* 0x0000761000287816 */ /* 0x000fe40000000028 */
[----:B------:R-:W-:Y:S01]  /*8300*/  PRMT R41, R4, 0x7610, R41 ;  /* 0x0000761004297816 */ /* 0x000fe20000000029 */
[----:B------:R-:W-:Y:S06]  /*8310*/  @P1 BRA `(.L_x_10472) ;  /* 0x0000002c00e01947 */ /* 0x000fec0003800000 */
[----:B------:R-:W0:Y:S01]  /*8320*/  LDL R61, [R1+0x78] ;  /* 0x00007800013d7983 */ /* 0x000e220000100800 */
[----:B------:R-:W1:Y:S03]  /*8330*/  LDC R5, c[0x0][0x3f4] ;  /* 0x0000fd00ff057b82 */ /* 0x000e660000000800 */
[----:B------:R-:W2:Y:S04]  /*8340*/  LDL R59, [R1+0x4c] ;  /* 0x00004c00013b7983 */ /* 0x000ea80000100800 */
[----:B------:R-:W3:Y:S04]  /*8350*/  LDL R58, [R1+0x24] ;  /* 0x00002400013a7983 */ /* 0x000ee80000100800 */
[----:B------:R-:W4:Y:S04]  /*8360*/  LDL R56, [R1+0x48] ;  /* 0x0000480001387983 */ /* 0x000f280000100800 */
[----:B------:R-:W5:Y:S04]  /*8370*/  LDL R55, [R1+0x50] ;  /* 0x0000500001377983 */ /* 0x000f680000100800 */
[----:B------:R-:W5:Y:S04]  /*8380*/  LDL R7, [R1+0x54] ;  /* 0x0000540001077983 */ /* 0x000f680000100800 */
[----:B------:R-:W5:Y:S01]  /*8390*/  LDL R6, [R1+0x7c] ;  /* 0x00007c0001067983 */ /* 0x000f620000100800 */
[-C--:B-1----:R-:W-:Y:S01]  /*83a0*/  ISETP.GE.AND P6, PT, R138, R5.reuse, PT ;  /* 0x000000058a00720c */ /* 0x082fe20003fc6270 */
[----:B------:R-:W-:Y:S01]  /*83b0*/  BSSY B1, `(.L_x_10473) ;  /* 0x0000038000017945 */ /* 0x000fe20003800000 */
[----:B0-----:R-:W-:Y:S01]  /*83c0*/  IMAD R3, R61, 0x2, R2 ;  /* 0x000000023d037824 */ /* 0x001fe200078e0202 */
[----:B--2---:R-:W-:-:S03]  /*83d0*/  ISETP.GE.AND P0, PT, R59, R5, PT ;  /* 0x000000053b00720c */ /* 0x004fc60003f06270 */
[----:B------:R-:W-:Y:S01]  /*83e0*/  VIADD R0, R3, 0x20 ;  /* 0x0000002003007836 */ /* 0x000fe20000000000 */
[-C--:B---3--:R-:W-:Y:S02]  /*83f0*/  ISETP.GE.AND P1, PT, R58, R5.reuse, PT ;  /* 0x000000053a00720c */ /* 0x088fe40003f26270 */
[-C--:B----4-:R-:W-:Y:S02]  /*8400*/  ISETP.GE.AND P2, PT, R56, R5.reuse, PT ;  /* 0x000000053800720c */ /* 0x090fe40003f46270 */
[-C--:B-----5:R-:W-:Y:S02]  /*8410*/  ISETP.GE.AND P3, PT, R55, R5.reuse, PT ;  /* 0x000000053700720c */ /* 0x0a0fe40003f66270 */
[----:B------:R-:W-:Y:S02]  /*8420*/  ISETP.GE.AND P4, PT, R7, R5, PT ;  /* 0x000000050700720c */ /* 0x000fe40003f86270 */
[----:B------:R-:W-:Y:S01]  /*8430*/  LOP3.LUT P5, RZ, R6, 0x2, RZ, 0xc0, !PT ;  /* 0x0000000206ff7812 */ /* 0x000fe200078ac0ff */
[----:B------:R-:W-:-:S12]  /*8440*/  @P6 BRA `(.L_x_10474) ;  /* 0x0000000000b86947 */ /* 0x000fd80003800000 */
[----:B------:R-:W0:Y:S01]  /*8450*/  LDS.128 R4, [R3+0xc400] ;  /* 0x00c4000003047984 */ /* 0x000e220000000c00 */
[----:B------:R-:W-:Y:S02]  /*8460*/  SHF.R.U32.HI R59, RZ, 0x10, R35 ;  /* 0x00000010ff3b7819 */ /* 0x000fe40000011623 */
[--C-:B------:R-:W-:Y:S02]  /*8470*/  SHF.R.U32.HI R56, RZ, 0x10, R37.reuse ;  /* 0x00000010ff387819 */ /* 0x100fe40000011625 */
[----:B------:R-:W-:Y:S02]  /*8480*/  SHF.R.U64 R55, R36, 0x10, R37 ;  /* 0x0000001024377819 */ /* 0x000fe40000001225 */
[----:B------:R-:W-:Y:S02]  /*8490*/  PRMT R59, R57, 0x5410, R59 ;  /* 0x00005410393b7816 */ /* 0x000fe4000000003b */
[----:B------:R-:W-:Y:S02]  /*84a0*/  PRMT R56, R39, 0x5432, R56 ;  /* 0x0000543227387816 */ /* 0x000fe40000000038 */
[----:B------:R-:W-:-:S02]  /*84b0*/  SHF.R.U64 R58, R34, 0x10, R35 ;  /* 0x00000010223a7819 */ /* 0x000fc40000001223 */
[----:B------:R-:W-:Y:S01]  /*84c0*/  PRMT R55, R60, 0x5410, R55 ;  /* 0x000054103c377816 */ /* 0x000fe20000000037 */
[C---:B------:R-:W-:Y:S01]  /*84d0*/  IMAD.U32 R60, R59.reuse, 0x10000, RZ ;  /* 0x000100003b3c7824 */ /* 0x040fe200078e00ff */
[C---:B------:R-:W-:Y:S02]  /*84e0*/  SHF.L.U32 R57, R56.reuse, 0x10, RZ ;  /* 0x0000001038397819 */ /* 0x040fe400000006ff */
[----:B------:R-:W-:Y:S02]  /*84f0*/  LOP3.LUT R59, R59, 0xffff0000, RZ, 0xc0, !PT ;  /* 0xffff00003b3b7812 */ /* 0x000fe400078ec0ff */
[----:B------:R-:W-:Y:S02]  /*8500*/  LOP3.LUT R56, R56, 0xffff0000, RZ, 0xc0, !PT ;  /* 0xffff000038387812 */ /* 0x000fe400078ec0ff */
[----:B------:R-:W-:Y:S02]  /*8510*/  PRMT R58, R38, 0x5432, R58 ;  /* 0x00005432263a7816 */ /* 0x000fe4000000003a */
[C---:B0-----:R-:W-:Y:S01]  /*8520*/  LOP3.LUT R35, R6.reuse, 0xffff0000, RZ, 0xc0, !PT ;  /* 0xffff000006237812 */ /* 0x041fe200078ec0ff */
[----:B------:R-:W-:Y:S01]  /*8530*/  IMAD.U32 R34, R6, 0x10000, RZ ;  /* 0x0001000006227824 */ /* 0x000fe200078e00ff */
[C---:B------:R-:W-:Y:S01]  /*8540*/  LOP3.LUT R37, R7.reuse, 0xffff0000, RZ, 0xc0, !PT ;  /* 0xffff000007257812 */ /* 0x040fe200078ec0ff */
[----:B------:R-:W-:-:S02]  /*8550*/  IMAD.U32 R36, R7, 0x10000, RZ ;  /* 0x0001000007247824 */ /* 0x000fc400078e00ff */
[C---:B------:R-:W-:Y:S01]  /*8560*/  FMUL.FTZ R61, R35.reuse, R60 ;  /* 0x0000003c233d7220 */ /* 0x040fe20000410000 */
[----:B------:R-:W-:Y:S01]  /*8570*/  FMUL.FTZ R35, R35, R57 ;  /* 0x0000003923237220 */ /* 0x000fe20000410000 */
[C---:B------:R-:W-:Y:S01]  /*8580*/  FMUL.FTZ R63, R37.reuse, R59 ;  /* 0x0000003b253f7220 */ /* 0x040fe20000410000 */
[----:B------:R-:W-:Y:S02]  /*8590*/  IMAD.U32 R6, R4, 0x10000, RZ ;  /* 0x0001000004067824 */ /* 0x000fe400078e00ff */
[C---:B------:R-:W-:Y:S01]  /*85a0*/  FFMA.FTZ R61, R34.reuse, R57, -R61 ;  /* 0x00000039223d7223 */ /* 0x040fe2000001083d */
[----:B------:R-:W-:Y:S01]  /*85b0*/  FMUL.FTZ R57, R37, R56 ;  /* 0x0000003825397220 */ /* 0x000fe20000410000 */
[----:B------:R-:W-:Y:S02]  /*85c0*/  IMAD.U32 R7, R5, 0x10000, RZ ;  /* 0x0001000005077824 */ /* 0x000fe400078e00ff */
[----:B------:R-:W-:Y:S01]  /*85d0*/  FFMA.FTZ R60, R34, R60, R35 ;  /* 0x0000003c223c7223 */ /* 0x000fe20000010023 */
        /* <DEDUP_REMOVED lines=21> */
.L_x_10474:
[----:B------:R-:W-:Y:S05]  /*8730*/  BSYNC B1 ;  /* 0x0000000000017941 */ /* 0x000fea0003800000 */
.L_x_10473:
[----:B------:R-:W-:Y:S01]  /*8740*/  BSSY B1, `(.L_x_10475) ;  /* 0x0000031000017945 */ /* 0x000fe20003800000 */
[----:B------:R-:W-:-:S03]  /*8750*/  @P5 VIADD R0, R3, 0xffffffe0 ;  /* 0xffffffe003005836 */ /* 0x000fc60000000000 */
[----:B------:R-:W-:Y:S05]  /*8760*/  @P0 BRA `(.L_x_10476) ;  /* 0x0000000000b80947 */ /* 0x000fea0003800000 */
[----:B0-----:R-:W0:Y:S01]  /*8770*/  LDS.128 R4, [R0+0xc400] ;  /* 0x00c4000000047984 */ /* 0x001e220000000c00 */
[----:B------:R-:W-:Y:S02]  /*8780*/  SHF.R.U32.HI R55, RZ, 0x10, R31 ;  /* 0x00000010ff377819 */ /* 0x000fe4000001161f */
[----:B------:R-:W-:Y:S02]  /*8790*/  SHF.R.U32.HI R35, RZ, 0x10, R33 ;  /* 0x00000010ff237819 */ /* 0x000fe40000011621 */
[----:B------:R-:W-:Y:S02]  /*87a0*/  PRMT R55, R65, 0x5410, R55 ;  /* 0x0000541041377816 */ /* 0x000fe40000000037 */
[----:B------:R-:W-:Y:S02]  /*87b0*/  PRMT R35, R66, 0x5410, R35 ;  /* 0x0000541042237816 */ /* 0x000fe40000000023 */
[----:B------:R-:W-:Y:S01]  /*87c0*/  SHF.R.U64 R37, R30, 0x10, R31 ;  /* 0x000000101e257819 */ /* 0x000fe2000000121f */
[----:B------:R-:W-:Y:S01]  /*87d0*/  IMAD.U32 R56, R55, 0x10000, RZ ;  /* 0x0001000037387824 */ /* 0x000fe200078e00ff */
[----:B------:R-:W-:Y:S01]  /*87e0*/  SHF.R.U64 R34, R32, 0x10, R33 ;  /* 0x0000001020227819 */ /* 0x000fe20000001221 */
[----:B------:R-:W-:Y:S01]  /*87f0*/  IMAD.U32 R36, R35, 0x10000, RZ ;  /* 0x0001000023247824 */ /* 0x000fe200078e00ff */
[----:B------:R-:W-:-:S02]  /*8800*/  LOP3.LUT R55, R55, 0xffff0000, RZ, 0xc0, !PT ;  /* 0xffff000037377812 */ /* 0x000fc400078ec0ff */
[----:B------:R-:W-:Y:S02]  /*8810*/  PRMT R34, R40, 0x5432, R34 ;  /* 0x0000543228227816 */ /* 0x000fe40000000022 */
[----:B------:R-:W-:Y:S02]  /*8820*/  LOP3.LUT R35, R35, 0xffff0000, RZ, 0xc0, !PT ;  /* 0xffff000023237812 */ /* 0x000fe400078ec0ff */
[----:B------:R-:W-:Y:S02]  /*8830*/  PRMT R37, R64, 0x5410, R37 ;  /* 0x0000541040257816 */ /* 0x000fe40000000025 */
[C---:B0-----:R-:W-:Y:S01]  /*8840*/  LOP3.LUT R31, R6.reuse, 0xffff0000, RZ, 0xc0, !PT ;  /* 0xffff0000061f7812 */ /* 0x041fe200078ec0ff */
[----:B------:R-:W-:Y:S01]  /*8850*/  IMAD.U32 R30, R6, 0x10000, RZ ;  /* 0x00010000061e7824 */ /* 0x000fe200078e00ff */
[C---:B------:R-:W-:Y:S01]  /*8860*/  LOP3.LUT R33, R7.reuse, 0xffff0000, RZ, 0xc0, !PT ;  /* 0xffff000007217812 */ /* 0x040fe200078ec0ff */
[----:B------:R-:W-:Y:S02]  /*8870*/  IMAD.U32 R32, R7, 0x10000, RZ ;  /* 0x0001000007207824 */ /* 0x000fe400078e00ff */
[C---:B------:R-:W-:Y:S01]  /*8880*/  FMUL.FTZ R57, R31.reuse, R56 ;  /* 0x000000381f397220 */ /* 0x040fe20000410000 */
[----:B------:R-:W-:Y:S01]  /*8890*/  FMUL.FTZ R31, R31, R36 ;  /* 0x000000241f1f7220 */ /* 0x000fe20000410000 */
[C---:B------:R-:W-:Y:S01]  /*88a0*/  IMAD.U32 R6, R4.reuse, 0x10000, RZ ;  /* 0x0001000004067824 */ /* 0x040fe200078e00ff */
[----:B------:R-:W-:Y:S01]  /*88b0*/  LOP3.LUT R4, R4, 0xffff0000, RZ, 0xc0, !PT ;  /* 0xffff000004047812 */ /* 0x000fe200078ec0ff */
[----:B------:R-:W-:-:S02]  /*88c0*/  IMAD.U32 R7, R5, 0x10000, RZ ;  /* 0x0001000005077824 */ /* 0x000fc400078e00ff */
[C---:B------:R-:W-:Y:S01]  /*88d0*/  FFMA.FTZ R56, R30.reuse, R56, R31 ;  /* 0x000000381e387223 */ /* 0x040fe2000001001f */
[----:B------:R-:W-:Y:S01]  /*88e0*/  FFMA.FTZ R57, R30, R36, -R57 ;  /* 0x000000241e397223 */ /* 0x000fe20000010839 */
[C---:B------:R-:W-:Y:S01]  /*88f0*/  IMAD.U32 R31, R34.reuse, 0x10000, RZ ;  /* 0x00010000221f7824 */ /* 0x040fe200078e00ff */
[----:B------:R-:W-:Y:S01]  /*8900*/  LOP3.LUT R5, R5, 0xffff0000, RZ, 0xc0, !PT ;  /* 0xffff000005057812 */ /* 0x000fe200078ec0ff */
[C---:B------:R-:W-:Y:S01]  /*8910*/  FMUL.FTZ R59, R33.reuse, R55 ;  /* 0x00000037213b7220 */ /* 0x040fe20000410000 */
[-C--:B------:R-:W-:Y:S01]  /*8920*/  FMUL.FTZ R61, R33, R35.reuse ;  /* 0x00000023213d7220 */ /* 0x080fe20000410000 */
[C---:B------:R-:W-:Y:S01]  /*8930*/  LOP3.LUT R30, R37.reuse, 0xffff0000, RZ, 0xc0, !PT ;  /* 0xffff0000251e7812 */ /* 0x040fe200078ec0ff */
[----:B------:R-:W-:Y:S01]  /*8940*/  IMAD.U32 R33, R37, 0x10000, RZ ;  /* 0x0001000025217824 */ /* 0x000fe200078e00ff */
        /* <DEDUP_REMOVED lines=16> */
.L_x_10476:
[----:B------:R-:W-:Y:S05]  /*8a50*/  BSYNC B1 ;  /* 0x0000000000017941 */ /* 0x000fea0003800000 */
.L_x_10475:
        /* <DEDUP_REMOVED lines=48> */
.L_x_10478:
[----:B------:R-:W-:Y:S05]  /*8d60*/  BSYNC B1 ;  /* 0x0000000000017941 */ /* 0x000fea0003800000 */
.L_x_10477:
        /* <DEDUP_REMOVED lines=48> */
.L_x_10480:
[----:B------:R-:W-:Y:S05]  /*9070*/  BSYNC B1 ;  /* 0x0000000000017941 */ /* 0x000fea0003800000 */
.L_x_10479:
        /* <DEDUP_REMOVED lines=48> */
.L_x_10482:
[----:B------:R-:W-:Y:S05]  /*9380*/  BSYNC B1 ;  /* 0x0000000000017941 */ /* 0x000fea0003800000 */
.L_x_10481:
        /* <DEDUP_REMOVED lines=48> */
.L_x_10466:
[----:B------:R-:W-:-:S03]  /*9690*/  UMOV UR4, 0xffffffff ;  /* 0xffffffff00047882 */ /* 0x000fc60000000000 */
[----:B------:R-:W-:Y:S05]  /*96a0*/  BRA.DIV UR4, `(.L_x_10483) ;  /* 0x0000011204787947 */ /* 0x000fea000b800000 */
[----:B------:R1:W2:Y:S04]  /*96b0*/  SHFL.IDX PT, R3, R25, RZ, 0x1e1f ;  /* 0x001e1fff19037589 */ /* 0x0002a800000e0000 */
[----:B------:R1:W3:Y:S04]  /*96c0*/  SHFL.IDX PT, R0, R24, RZ, 0x1e1f ;  /* 0x001e1fff18007589 */ /* 0x0002e800000e0000 */
[----:B------:R1:W4:Y:S04]  /*96d0*/  SHFL.IDX PT, R21, R27, RZ, 0x1e1f ;  /* 0x001e1fff1b157589 */ /* 0x00032800000e0000 */
[----:B------:R1:W0:Y:S02]  /*96e0*/  SHFL.IDX PT, R20, R26, RZ, 0x1e1f ;  /* 0x001e1fff1a147589 */ /* 0x00022400000e0000 */
.L_x_10682:
        /* <DEDUP_REMOVED lines=10> */
[----:B0-----:R-:W-:Y:S02]  /*9790*/  CS2R R14, SRZ ;  /* 0x00000000000e7805 */ /* 0x001fe4000001ff00 */
[----:B-1----:R-:W-:Y:S02]  /*97a0*/  CS2R R24, SRZ ;  /* 0x0000000000187805 */ /* 0x002fe4000001ff00 */
[----:B------:R-:W-:Y:S02]  /*97b0*/  CS2R R26, SRZ ;  /* 0x00000000001a7805 */ /* 0x000fe4000001ff00 */
[----:B------:R-:W-:Y:S02]  /*97c0*/  CS2R R28, SRZ ;  /* 0x00000000001c7805 */ /* 0x000fe4000001ff00 */
[----:B------:R-:W-:Y:S02]  /*97d0*/  CS2R R30, SRZ ;  /* 0x00000000001e7805 */ /* 0x000fe4000001ff00 */
[----:B------:R-:W-:-:S02]  /*97e0*/  CS2R R32, SRZ ;  /* 0x0000000000207805 */ /* 0x000fc4000001ff00 */
[----:B------:R-:W-:Y:S01]  /*97f0*/  CS2R R34, SRZ ;  /* 0x0000000000227805 */ /* 0x000fe2000001ff00 */
[----:B------:R-:W-:Y:S06]  /*9800*/  @P0 BRA `(.L_x_10485) ;  /* 0x0000000000980947 */ /* 0x000fec0003800000 */
[----:B------:R-:W-:Y:S01]  /*9810*/  ULDC UR4, c[0x0][0x3f4] ;  /* 0x0000fd0000047ab9 */ /* 0x000fe20000000800 */
[C---:B------:R-:W-:Y:S01]  /*9820*/  VIADD R4, R16.reuse, 0x10 ;  /* 0x0000001010047836 */ /* 0x040fe20000000000 */
[C---:B------:R-:W-:Y:S01]  /*9830*/  ISETP.GE.AND P2, PT, R16.reuse, UR4, PT ;  /* 0x0000000410007c0c */ /* 0x040fe2000bf46270 */
[----:B------:R-:W-:Y:S01]  /*9840*/  VIADD R5, R16, 0x20 ;  /* 0x0000002010057836 */ /* 0x000fe20000000000 */
[----:B------:R-:W-:Y:S02]  /*9850*/  CS2R R28, SRZ ;  /* 0x00000000001c7805 */ /* 0x000fe4000001ff00 */
[----:B------:R-:W-:Y:S02]  /*9860*/  CS2R R30, SRZ ;  /* 0x00000000001e7805 */ /* 0x000fe4000001ff00 */
[----:B------:R-:W-:Y:S01]  /*9870*/  ISETP.GE.AND P3, PT, R4, UR4, PT ;  /* 0x0000000404007c0c */ /* 0x000fe2000bf66270 */
[----:B---3--:R-:W-:Y:S01]  /*9880*/  IMAD.MOV.U32 R4, RZ, RZ, R0 ;  /* 0x000000ffff047224 */ /* 0x008fe200078e0000 */
[----:B------:R-:W-:Y:S01]  /*9890*/  ISETP.GE.AND P4, PT, R5, UR4, PT ;  /* 0x0000000405007c0c */ /* 0x000fe2000bf86270 */
[----:B--2---:R-:W-:Y:S01]  /*98a0*/  IMAD.MOV.U32 R5, RZ, RZ, R3 ;  /* 0x000000ffff057224 */ /* 0x004fe200078e0003 */
[----:B------:R-:W-:-:S02]  /*98b0*/  CS2R R8, SRZ ;  /* 0x0000000000087805 */ /* 0x000fc4000001ff00 */
[----:B------:R-:W-:Y:S02]  /*98c0*/  CS2R R10, SRZ ;  /* 0x00000000000a7805 */ /* 0x000fe4000001ff00 */
[----:B------:R-:W-:Y:S02]  /*98d0*/  CS2R R32, SRZ ;  /* 0x0000000000207805 */ /* 0x000fe4000001ff00 */
[----:B------:R-:W-:Y:S01]  /*98e0*/  CS2R R34, SRZ ;  /* 0x0000000000227805 */ /* 0x000fe2000001ff00 */
[----:B------:R-:W-:Y:S02]  /*98f0*/  @!P2 IMAD.SHL.U32 R37, R16, 0x2, RZ ;  /* 0x000000021025a824 */ /* 0x000fe400078e00ff */
[----:B------:R-:W-:-:S03]  /*9900*/  @!P3 IMAD.SHL.U32 R49, R155, 0x8, RZ ;  /* 0x000000089b31b824 */ /* 0x000fc600078e00ff */
[-C--:B------:R-:W-:Y:S01]  /*9910*/  @!P2 IADD3 R38, P0, R0, R37.reuse, RZ ;  /* 0x000000250026a210 */ /* 0x080fe20007f1e0ff */
[----:B------:R-:W-:Y:S01]  /*9920*/  @!P4 IMAD.SHL.U32 R41, R156, 0x8, RZ ;  /* 0x000000089c29c824 */ /* 0x000fe200078e00ff */
[----:B------:R-:W-:Y:S01]  /*9930*/  @!P2 IADD3 R36, P1, R20, R37, RZ ;  /* 0x000000251424a210 */ /* 0x000fe20007f3e0ff */
[----:B------:R-:W-:Y:S01]  /*9940*/  @!P3 IMAD.WIDE R42, R49, 0x2, R4 ;  /* 0x00000002312ab825 */ /* 0x000fe200078e0204 */
[----:B------:R-:W-:Y:S02]  /*9950*/  @!P2 SHF.L.U64.HI R0, R16, 0x1, R17 ;  /* 0x000000011000a819 */ /* 0x000fe40000010211 */
[----:B------:R-:W-:Y:S02]  /*9960*/  CS2R R12, SRZ ;  /* 0x00000000000c7805 */ /* 0x000fe4000001ff00 */
[----:B------:R-:W-:Y:S01]  /*9970*/  CS2R R14, SRZ ;  /* 0x00000000000e7805 */ /* 0x000fe2000001ff00 */
[----:B------:R-:W-:Y:S01]  /*9980*/  @!P4 IMAD.WIDE R46, R41, 0x2, R4 ;  /* 0x00000002292ec825 */ /* 0x000fe200078e0204 */
[----:B------:R-:W-:-:S02]  /*9990*/  CS2R R24, SRZ ;  /* 0x0000000000187805 */ /* 0x000fc4000001ff00 */
[----:B------:R-:W-:Y:S02]  /*99a0*/  CS2R R26, SRZ ;  /* 0x00000000001a7805 */ /* 0x000fe4000001ff00 */
[----:B------:R-:W-:Y:S02]  /*99b0*/  CS2R R4, SRZ ;  /* 0x0000000000047805 */ /* 0x000fe4000001ff00 */
[----:B------:R-:W-:Y:S01]  /*99c0*/  CS2R R6, SRZ ;  /* 0x0000000000067805 */ /* 0x000fe2000001ff00 */
[--C-:B----4-:R-:W-:Y:S01]  /*99d0*/  @!P3 IMAD.WIDE R48, R49, 0x2, R20.reuse ;  /* 0x000000023130b825 */ /* 0x110fe200078e0214 */
[----:B------:R-:W-:Y:S01]  /*99e0*/  @!P2 IADD3.X R39, R3, R0, RZ, P0, !PT ;  /* 0x000000000327a210 */ /* 0x000fe200007fe4ff */
[----:B------:R0:W5:Y:S02]  /*99f0*/  @!P3 LD.E.128 R28, desc[UR42][R42.64] ;  /* 0x0000002a2a1cb980 */ /* 0x000164000c101d00 */
[----:B------:R-:W-:Y:S02]  /*9a00*/  @!P4 IMAD.WIDE R40, R41, 0x2, R20 ;  /* 0x000000022928c825 */ /* 0x000fe400078e0214 */
[----:B------:R0:W5:Y:S02]  /*9a10*/  @!P3 LD.E.128 R8, desc[UR42][R48.64] ;  /* 0x0000002a3008b980 */ /* 0x000164000c101d00 */
[----:B------:R-:W-:-:S02]  /*9a20*/  @!P2 IMAD.X R37, R21, 0x1, R0, P1 ;  /* 0x000000011525a824 */ /* 0x000fc400008e0600 */
[----:B------:R0:W5:Y:S04]  /*9a30*/  @!P4 LD.E.128 R32, desc[UR42][R46.64] ;  /* 0x0000002a2e20c980 */ /* 0x000168000c101d00 */
[----:B------:R0:W5:Y:S04]  /*9a40*/  @!P4 LD.E.128 R12, desc[UR42][R40.64] ;  /* 0x0000002a280cc980 */ /* 0x000168000c101d00 */
[----:B------:R0:W5:Y:S04]  /*9a50*/  @!P2 LD.E.128 R24, desc[UR42][R38.64] ;  /* 0x0000002a2618a980 */ /* 0x000168000c101d00 */
[----:B------:R0:W5:Y:S02]  /*9a60*/  @!P2 LD.E.128 R4, desc[UR42][R36.64] ;  /* 0x0000002a2404a980 */ /* 0x000164000c101d00 */
.L_x_10485:
[----:B------:R-:W-:Y:S05]  /*9a70*/  BSYNC B1 ;  /* 0x0000000000017941 */ /* 0x000fea0003800000 */
.L_x_10484:
[----:B------:R-:W-:Y:S01]  /*9a80*/  ULEA.HI UR4, UR37, UR37, URZ, 0x1 ;  /* 0x0000002525047291 */ /* 0x000fe2000f8f083f */
[----:B--2--5:R-:W-:Y:S01]  /*9a90*/  IMAD.MOV.U32 R3, RZ, RZ, R5 ;  /* 0x000000ffff037224 */ /* 0x024fe200078e0005 */
[----:B------:R-:W-:Y:S01]  /*9aa0*/  VIMNMX R45, R45, 0xc0, PT ;  /* 0x000000c02d2d7848 */ /* 0x000fe20003fe0100 */
[----:B------:R-:W-:Y:S01]  /*9ab0*/  IMAD.MOV.U32 R20, RZ, RZ, R6 ;  /* 0x000000ffff147224 */ /* 0x000fe200078e0006 */
[----:B------:R-:W-:Y:S01]  /*9ac0*/  ULOP3.LUT UR4, UR4, 0xfffffffe, URZ, 0xc0, !UPT ;  /* 0xfffffffe04047892 */ /* 0x000fe2000f8ec03f */
[----:B---3--:R-:W-:Y:S01]  /*9ad0*/  IMAD.MOV.U32 R0, RZ, RZ, R4 ;  /* 0x000000ffff007224 */ /* 0x008fe200078e0004 */
[----:B------:R-:W-:Y:S01]  /*9ae0*/  PRMT R62, R3, 0x7610, R62 ;  /* 0x00007610033e7816 */ /* 0x000fe2000000003e */
[----:B----4-:R-:W-:Y:S01]  /*9af0*/  IMAD.MOV.U32 R21, RZ, RZ, R9 ;  /* 0x000000ffff157224 */ /* 0x010fe200078e0009 */
        /* <DEDUP_REMOVED lines=10> */
[----:B0-----:R-:W-:Y:S01]  /*9ba0*/  IMAD.MOV.U32 R36, RZ, RZ, R13 ;  /* 0x000000ffff247224 */ /* 0x001fe200078e000d */
[----:B------:R-:W-:Y:S01]  /*9bb0*/  SHF.L.U32 R3, R3, 0x1f, RZ ;  /* 0x0000001f03037819 */ /* 0x000fe200000006ff */
[----:B------:R-:W-:Y:S01]  /*9bc0*/  IMAD.MOV.U32 R0, RZ, RZ, R10 ;  /* 0x000000ffff007224 */ /* 0x000fe200078e000a */
        /* <DEDUP_REMOVED lines=27> */
[----:B------:R-:W-:Y:S01]  /*9d80*/  PRMT R58, R36, 0x7610, R58 ;  /* 0x00007610243a7816 */ /* 0x000fe2000000003a */
[----:B------:R-:W-:Y:S01]  /*9d90*/  IMAD.MOV.U32 R36, RZ, RZ, R34 ;  /* 0x000000ffff247224 */ /* 0x000fe200078e0022 */
[----:B------:R-:W-:-:S02]  /*9da0*/  PRMT R55, R37, 0x7610, R55 ;  /* 0x0000761025377816 */ /* 0x000fc40000000037 */
[----:B------:R-:W-:Y:S02]  /*9db0*/  PRMT R46, R38, 0x7610, R46 ;  /* 0x00007610262e7816 */ /* 0x000fe4000000002e */
[----:B------:R-:W-:Y:S02]  /*9dc0*/  PRMT R47, R39, 0x7610, R47 ;  /* 0x00007610272f7816 */ /* 0x000fe4000000002f */
[----:B------:R-:W-:Y:S01]  /*9dd0*/  MOV R37, R35 ;  /* 0x0000002300257202 */ /* 0x000fe20000000f00 */
[----:B0-----:R-:W-:Y:S06]  /*9de0*/  @!P0 BRA `(.L_x_10487) ;  /* 0x0000010c001c8947 */ /* 0x001fec0003800000 */
.L_x_10683:
[----:B------:R-:W-:Y:S05]  /*9df0*/  BSYNC B1 ;  /* 0x0000000000017941 */ /* 0x000fea0003800000 */
.L_x_10486:
[----:B------:R-:W-:Y:S02]  /*9e00*/  PRMT R48, R36, 0x7610, R48 ;  /* 0x0000761024307816 */ /* 0x000fe40000000030 */
[----:B------:R-:W-:Y:S01]  /*9e10*/  PRMT R49, R37, 0x7610, R49 ;  /* 0x0000761025317816 */ /* 0x000fe20000000031 */
[----:B------:R-:W-:Y:S06]  /*9e20*/  @P1 BRA `(.L_x_10472) ;  /* 0x00000014001c1947 */ /* 0x000fec0003800000 */
[----:B0-----:R-:W0:Y:S01]  /*9e30*/  LDC R3, c[0x0][0x3f4] ;  /* 0x0000fd00ff037b82 */ /* 0x001e220000000800 */
[C---:B------:R-:W-:Y:S01]  /*9e40*/  VIADD R36, R16.reuse, 0x10 ;  /* 0x0000001010247836 */ /* 0x040fe20000000000 */
[----:B------:R-:W-:Y:S01]  /*9e50*/  BSSY B1, `(.L_x_10488) ;  /* 0x0000072000017945 */ /* 0x000fe20003800000 */
[C---:B------:R-:W-:Y:S01]  /*9e60*/  VIADD R38, R16.reuse, 0x20 ;  /* 0x0000002010267836 */ /* 0x040fe20000000000 */
[-C--:B0-----:R-:W-:Y:S02]  /*9e70*/  ISETP.GE.AND P0, PT, R16, R3.reuse, PT ;  /* 0x000000031000720c */ /* 0x081fe40003f06270 */
[-C--:B------:R-:W-:Y:S02]  /*9e80*/  ISETP.GE.AND P1, PT, R36, R3.reuse, PT ;  /* 0x000000032400720c */ /* 0x080fe40003f26270 */
[----:B------:R-:W-:-:S09]  /*9e90*/  ISETP.GE.AND P2, PT, R38, R3, PT ;  /* 0x000000032600720c */ /* 0x000fd20003f46270 */
[----:B------:R-:W-:Y:S05]  /*9ea0*/  @P0 BRA `(.L_x_10489) ;  /* 0x0000000400b00947 */ /* 0x000fea0003800000 */
[----:B------:R-:W2:Y:S01]  /*9eb0*/  LDL R73, [R1+0xb0] ;  /* 0x0000b00001497983 */ /* 0x000ea20000100800 */
[----:B------:R-:W0:Y:S02]  /*9ec0*/  S2R R39, SR_TID.X ;  /* 0x0000000000277919 */ /* 0x000e240000002100 */
[----:B0-----:R-:W-:-:S05]  /*9ed0*/  VIADD R40, R39, 0xffffff80 ;  /* 0xffffff8027287836 */ /* 0x001fca0000000000 */
[----:B------:R-:W-:-:S04]  /*9ee0*/  LEA.HI R39, R40, R40, RZ, 0x1 ;  /* 0x0000002828277211 */ /* 0x000fc800078f08ff */
[----:B------:R-:W-:-:S05]  /*9ef0*/  LOP3.LUT R39, R39, 0xfffffffe, RZ, 0xc0, !PT ;  /* 0xfffffffe27277812 */ /* 0x000fca00078ec0ff */
[----:B------:R-:W-:-:S05]  /*9f00*/  IMAD.IADD R39, R40, 0x1, -R39 ;  /* 0x0000000128277824 */ /* 0x000fca00078e0a27 */
[----:B------:R-:W-:-:S04]  /*9f10*/  LEA.HI R36, R3, R39, RZ, 0x1d ;  /* 0x0000002703247211 */ /* 0x000fc800078fe8ff */
        /* <DEDUP_REMOVED lines=8> */
[----:B------:R-:W-:-:S05]  /*9fa0*/  IMAD R50, R41, 0x2, R2 ;  /* 0x0000000229327824 */ /* 0x000fca00078e0202 */
[----:B------:R-:W0:Y:S01]  /*9fb0*/  LDS.128 R40, [R50+0xc400] ;  /* 0x00c4000032287984 */ /* 0x000e220000000c00 */
[----:B------:R-:W-:Y:S02]  /*9fc0*/  SHF.R.U64 R67, R4, 0x10, R5 ;  /* 0x0000001004437819 */ /* 0x000fe40000001205 */
[----:B------:R-:W-:Y:S02]  /*9fd0*/  SHF.R.U64 R60, R24, 0x10, R25 ;  /* 0x00000010183c7819 */ /* 0x000fe40000001219 */
[----:B------:R-:W-:Y:S02]  /*9fe0*/  PRMT R67, R61, 0x5410, R67 ;  /* 0x000054103d437816 */ /* 0x000fe40000000043 */
[----:B------:R-:W-:Y:S02]  /*9ff0*/  SHF.R.U32.HI R69, RZ, 0x10, R5 ;  /* 0x00000010ff457819 */ /* 0x000fe40000011605 */
[--C-:B------:R-:W-:Y:S02]  /*a000*/  SHF.R.U64 R24, R26, 0x10, R27.reuse ;  /* 0x000000101a187819 */ /* 0x100fe4000000121b */
[----:B------:R-:W-:Y:S01]  /*a010*/  PRMT R60, R0, 0x5432, R60 ;  /* 0x00005432003c7816 */ /* 0x000fe2000000003c */
[----:B------:R-:W-:Y:S01]  /*a020*/  IMAD.U32 R70, R67, 0x10000, RZ ;  /* 0x0001000043467824 */ /* 0x000fe200078e00ff */
[----:B------:R-:W-:-:S02]  /*a030*/  SHF.R.U32.HI R26, RZ, 0x10, R27 ;  /* 0x00000010ff1a7819 */ /* 0x000fc4000001161b */
[----:B------:R-:W-:Y:S02]  /*a040*/  SHF.R.U32.HI R59, RZ, 0x10, R25 ;  /* 0x00000010ff3b7819 */ /* 0x000fe40000011619 */
[----:B------:R-:W-:Y:S02]  /*a050*/  SHF.R.U32.HI R5, RZ, 0x10, R7 ;  /* 0x00000010ff057819 */ /* 0x000fe40000011607 */
[----:B------:R-:W-:Y:S02]  /*a060*/  PRMT R69, R62, 0x5410, R69 ;  /* 0x000054103e457816 */ /* 0x000fe40000000045 */
[----:B------:R-:W-:Y:S02]  /*a070*/  SHF.R.U64 R25, R6, 0x10, R7 ;  /* 0x0000001006197819 */ /* 0x000fe40000001207 */
[----:B------:R-:W-:Y:S02]  /*a080*/  PRMT R59, R65, 0x5410, R59 ;  /* 0x00005410413b7816 */ /* 0x000fe4000000003b */
[----:B------:R-:W-:Y:S01]  /*a090*/  PRMT R5, R64, 0x5410, R5 ;  /* 0x0000541040057816 */ /* 0x000fe20000000005 */
[----:B------:R-:W-:Y:S01]  /*a0a0*/  IMAD.U32 R72, R69, 0x10000, RZ ;  /* 0x0001000045487824 */ /* 0x000fe200078e00ff */
[----:B------:R-:W-:-:S02]  /*a0b0*/  PRMT R4, R21, 0x5432, R26 ;  /* 0x0000543215047816 */ /* 0x000fc4000000001a */
[----:B------:R-:W-:Y:S01]  /*a0c0*/  PRMT R25, R63, 0x5410, R25 ;  /* 0x000054103f197816 */ /* 0x000fe20000000019 */
[----:B0-----:R-:W-:-:S04]  /*a0d0*/  IMAD.U32 R27, R40, 0x10000, RZ ;  /* 0x00010000281b7824 */ /* 0x001fc800078e00ff */
[----:B------:R-:W-:Y:S01]  /*a0e0*/  FMUL.FTZ R68, R27, R70 ;  /* 0x000000461b447220 */ /* 0x000fe20000410000 */
[----:B------:R-:W-:Y:S01]  /*a0f0*/  LOP3.LUT R65, R40, 0xffff0000, RZ, 0xc0, !PT ;  /* 0xffff000028417812 */ /* 0x000fe200078ec0ff */
[C---:B------:R-:W-:Y:S01]  /*a100*/  IMAD.U32 R66, R42.reuse, 0x10000, RZ ;  /* 0x000100002a427824 */ /* 0x040fe200078e00ff */
[----:B------:R-:W-:Y:S01]  /*a110*/  LOP3.LUT R26, R42, 0xffff0000, RZ, 0xc0, !PT ;  /* 0xffff00002a1a7812 */ /* 0x000fe200078ec0ff */
[C---:B------:R-:W-:Y:S01]  /*a120*/  IMAD.U32 R40, R43.reuse, 0x10000, RZ ;  /* 0x000100002b287824 */ /* 0x040fe200078e00ff */
[----:B------:R-:W-:Y:S01]  /*a130*/  LOP3.LUT R42, R43, 0xffff0000, RZ, 0xc0, !PT ;  /* 0xffff00002b2a7812 */ /* 0x000fe200078ec0ff */
[----:B------:R-:W-:Y:S02]  /*a140*/  IMAD.U32 R43, R4, 0x10000, RZ ;  /* 0x00010000042b7824 */ /* 0x000fe400078e00ff */
[----:B------:R-:W-:Y:S01]  /*a150*/  IMAD.U32 R71, R5, 0x10000, RZ ;  /* 0x0001000005477824 */ /* 0x000fe200078e00ff */
[----:B------:R-:W-:Y:S02]  /*a160*/  LOP3.LUT R67, R67, 0xffff0000, RZ, 0xc0, !PT ;  /* 0xffff000043437812 */ /* 0x000fe400078ec0ff */
[----:B------:R-:W-:Y:S01]  /*a170*/  PRMT R24, R20, 0x5432, R24 ;  /* 0x0000543214187816 */ /* 0x000fe20000000018 */
[----:B--2---:R-:W0:Y:S02]  /*a180*/  LDS.128 R36, [R73] ;  /* 0x0000000049247984 */ /* 0x004e240000000c00 */
[C---:B0-----:R-:W-:Y:S01]  /*a190*/  IMAD.U32 R61, R36.reuse, 0x10000, RZ ;  /* 0x00010000243d7824 */ /* 0x041fe200078e00ff */
[----:B------:R-:W-:Y:S01]  /*a1a0*/  LOP3.LUT R62, R36, 0xffff0000, RZ, 0xc0, !PT ;  /* 0xffff0000243e7812 */ /* 0x000fe200078ec0ff */
[----:B------:R-:W-:Y:S01]  /*a1b0*/  IMAD.U32 R36, R60, 0x10000, RZ ;  /* 0x000100003c247824 */ /* 0x000fe200078e00ff */
[C---:B------:R-:W-:Y:S01]  /*a1c0*/  LOP3.LUT R6, R38.reuse, 0xffff0000, RZ, 0xc0, !PT ;  /* 0xffff000026067812 */ /* 0x040fe200078ec0ff */
[----:B------:R-:W-:Y:S01]  /*a1d0*/  IMAD.U32 R7, R38, 0x10000, RZ ;  /* 0x0001000026077824 */ /* 0x000fe200078e00ff */
[C---:B------:R-:W-:Y:S01]  /*a1e0*/  LOP3.LUT R38, R39.reuse, 0xffff0000, RZ, 0xc0, !PT ;  /* 0xffff000027267812 */ /* 0x040fe200078ec0ff */
[----:B------:R-:W-:-:S02]  /*a1f0*/  IMAD.U32 R64, R39, 0x10000, RZ ;  /* 0x0001000027407824 */ /* 0x000fc400078e00ff */
[-C--:B------:R-:W-:Y:S01]  /*a200*/  FMUL.FTZ R74, R27, R36.reuse ;  /* 0x000000241b4a7220 */ /* 0x080fe20000410000 */
[----:B------:R-:W-:Y:S02]  /*a210*/  IMAD.U32 R39, R41, 0x10000, RZ ;  /* 0x0001000029277824 */ /* 0x000fe400078e00ff */
[----:B------:R-:W-:Y:S01]  /*a220*/  FFMA.FTZ R27, R61, R36, -R68 ;  /* 0x000000243d1b7223 */ /* 0x000fe20000010844 */
[----:B------:R-:W-:Y:S02]  /*a230*/  IMAD.U32 R68, R59, 0x10000, RZ ;  /* 0x000100003b447824 */ /* 0x000fe400078e00ff */
[----:B------:R-:W-:Y:S02]  /*a240*/  IMAD.U32 R63, R37, 0x10000, RZ ;  /* 0x00010000253f7824 */ /* 0x000fe400078e00ff */
[----:B------:R-:W-:Y:S01]  /*a250*/  FMUL.FTZ R76, R39, R72 ;  /* 0x00000048274c7220 */ /* 0x000fe20000410000 */
[----:B------:R-:W-:Y:S01]  /*a260*/  FFMA.FTZ R36, R61, R70, R74 ;  /* 0x000000463d247223 */ /* 0x000fe2000001004a */
[----:B------:R-:W-:-:S02]  /*a270*/  FMUL.FTZ R70, R39, R68 ;  /* 0x0000004427467220 */ /* 0x000fc40000410000 */
[----:B------:R-:W-:Y:S01]  /*a280*/  FFMA.FTZ R39, R63, R68, -R76 ;  /* 0x000000443f277223 */ /* 0x000fe2000001084c */
[C---:B------:R-:W-:Y:S01]  /*a290*/  FMUL.FTZ R68, R40.reuse, R43 ;  /* 0x0000002b28447220 */ /* 0x040fe20000410000 */
[-C--:B------:R-:W-:Y:S01]  /*a2a0*/  FMUL.FTZ R61, R40, R71.reuse ;  /* 0x00000047283d7220 */ /* 0x080fe20000410000 */
[----:B------:R-:W-:Y:S02]  /*a2b0*/  LOP3.LUT R41, R41, 0xffff0000, RZ, 0xc0, !PT ;  /* 0xffff000029297812 */ /* 0x000fe400078ec0ff */
[C---:B------:R-:W-:Y:S01]  /*a2c0*/  FFMA.FTZ R71, R64.reuse, R71, R68 ;  /* 0x0000004740477223 */ /* 0x040fe20000010044 */
[----:B------:R-:W-:Y:S01]  /*a2d0*/  FFMA.FTZ R40, R64, R43, -R61 ;  /* 0x0000002b40287223 */ /* 0x000fe2000001083d */
[----:B------:R-:W-:Y:S02]  /*a2e0*/  LOP3.LUT R60, R60, 0xffff0000, RZ, 0xc0, !PT ;  /* 0xffff00003c3c7812 */ /* 0x000fe400078ec0ff */
[----:B------:R-:W-:Y:S01]  /*a2f0*/  LOP3.LUT R68, R69, 0xffff0000, RZ, 0xc0, !PT ;  /* 0xffff000045447812 */ /* 0x000fe200078ec0ff */
[----:B------:R-:W-:Y:S01]  /*a300*/  FMUL.FTZ R43, R65, R67 ;  /* 0x00000043412b7220 */ /* 0x000fe20000410000 */
[----:B------:R-:W-:Y:S01]  /*a310*/  LOP3.LUT R64, R59, 0xffff0000, RZ, 0xc0, !PT ;  /* 0xffff00003b407812 */ /* 0x000fe200078ec0ff */
[----:B------:R-:W-:Y:S01]  /*a320*/  FFMA.FTZ R70, R63, R72, R70 ;  /* 0x000000483f467223 */ /* 0x000fe20000010046 */
[----:B------:R-:W-:Y:S01]  /*a330*/  LOP3.LUT R37, R37, 0xffff0000, RZ, 0xc0, !PT ;  /* 0xffff000025257812 */ /* 0x000fe200078ec0ff */
[----:B------:R-:W-:Y:S01]  /*a340*/  FMUL.FTZ R65, R65, R60 ;  /* 0x0000003c41417220 */ /* 0x000fe20000410000 */
[----:B------:R-:W-:Y:S01]  /*a350*/  FMUL.FTZ R72, R41, R68 ;  /* 0x0000004429487220 */ /* 0x000fe20000410000 */
[----:B------:R-:W-:Y:S01]  /*a360*/  FFMA.FTZ R60, R62, R60, -R43 ;  /* 0x0000003c3e3c7223 */ /* 0x000fe2000001082b */
[----:B------:R-:W-:-:S02]  /*a370*/  IMAD.U32 R59, R25, 0x10000, RZ ;  /* 0x00010000193b7824 */ /* 0x000fc400078e00ff */
[-C--:B------:R-:W-:Y:S01]  /*a380*/  FMUL.FTZ R41, R41, R64.reuse ;  /* 0x0000004029297220 */ /* 0x080fe20000410000 */
[----:B------:R-:W-:Y:S02]  /*a390*/  IMAD.U32 R43, R24, 0x10000, RZ ;  /* 0x00010000182b7824 */ /* 0x000fe400078e00ff */
[----:B------:R-:W-:Y:S01]  /*a3a0*/  FFMA.FTZ R65, R62, R67, R65 ;  /* 0x000000433e417223 */ /* 0x000fe20000010041 */
[C---:B------:R-:W-:Y:S01]  /*a3b0*/  FMUL.FTZ R62, R66.reuse, R59 ;  /* 0x0000003b423e7220 */ /* 0x040fe20000410000 */
[C---:B------:R-:W-:Y:S01]  /*a3c0*/  FFMA.FTZ R72, R37.reuse, R64, -R72 ;  /* 0x0000004025487223 */ /* 0x040fe20000010848 */
[----:B------:R-:W-:Y:S01]  /*a3d0*/  FFMA.FTZ R61, R37, R68, R41 ;  /* 0x00000044253d7223 */ /* 0x000fe20000010029 */
[----:B------:R-:W-:Y:S01]  /*a3e0*/  FMUL.FTZ R66, R66, R43 ;  /* 0x0000002b42427220 */ /* 0x000fe20000410000 */
[----:B------:R-:W-:Y:S02]  /*a3f0*/  LOP3.LUT R37, R25, 0xffff0000, RZ, 0xc0, !PT ;  /* 0xffff000019257812 */ /* 0x000fe400078ec0ff */
[----:B------:R-:W-:-:S02]  /*a400*/  LOP3.LUT R41, R5, 0xffff0000, RZ, 0xc0, !PT ;  /* 0xffff000005297812 */ /* 0x000fc400078ec0ff */
[----:B------:R-:W-:Y:S02]  /*a410*/  LOP3.LUT R25, R24, 0xffff0000, RZ, 0xc0, !PT ;  /* 0xffff000018197812 */ /* 0x000fe400078ec0ff */
[----:B------:R-:W-:Y:S01]  /*a420*/  LOP3.LUT R5, R4, 0xffff0000, RZ, 0xc0, !PT ;  /* 0xffff000004057812 */ /* 0x000fe200078ec0ff */
[C---:B------:R-:W-:Y:S01]  /*a430*/  FFMA.FTZ R62, R7.reuse, R43, -R62 ;  /* 0x0000002b073e7223 */ /* 0x040fe2000001083e */
        /* <DEDUP_REMOVED lines=19> */
.L_x_10489:
[----:B------:R-:W-:Y:S05]  /*a570*/  BSYNC B1 ;  /* 0x0000000000017941 */ /* 0x000fea0003800000 */
.L_x_10488:
[----:B------:R-:W-:Y:S04]  /*a580*/  BSSY B1, `(.L_x_10490) ;  /* 0x0000069000017945 */ /* 0x000fe80003800000 */
[----:B------:R-:W-:Y:S05]  /*a590*/  @P1 BRA `(.L_x_10491) ;  /* 0x00000004009c1947 */ /* 0x000fea0003800000 */
[----:B------:R-:W2:Y:S01]  /*a5a0*/  LDL R59, [R1+0xac] ;  /* 0x0000ac00013b7983 */ /* 0x000ea20000100800 */
[----:B0-----:R-:W-:Y:S02]  /*a5b0*/  LEA.HI R4, R3, R155, RZ, 0x1d ;  /* 0x0000009b03047211 */ /* 0x001fe400078fe8ff */
[----:B------:R-:W-:Y:S02]  /*a5c0*/  SHF.R.U64 R37, R28, 0x10, R29 ;  /* 0x000000101c257819 */ /* 0x000fe4000000121d */
[----:B------:R-:W-:Y:S02]  /*a5d0*/  SHF.R.S32.HI R5, RZ, 0x1f, R4 ;  /* 0x0000001fff057819 */ /* 0x000fe40000011404 */
[--C-:B------:R-:W-:Y:S02]  /*a5e0*/  SHF.R.U64 R28, R8, 0x10, R9.reuse ;  /* 0x00000010081c7819 */ /* 0x100fe40000001209 */
[----:B------:R-:W-:Y:S01]  /*a5f0*/  LEA.HI R6, R5, R4, RZ, 0x2 ;  /* 0x0000000405067211 */ /* 0x000fe200078f10ff */
[----:B------:R-:W-:Y:S01]  /*a600*/  IMAD.SHL.U32 R5, R4, 0x8, RZ ;  /* 0x0000000804057824 */ /* 0x000fe200078e00ff */
[----:B------:R-:W-:-:S02]  /*a610*/  SHF.R.U32.HI R9, RZ, 0x10, R9 ;  /* 0x00000010ff097819 */ /* 0x000fc40000011609 */
[----:B------:R-:W-:Y:S02]  /*a620*/  SHF.R.S32.HI R6, RZ, 0x2, R6 ;  /* 0x00000002ff067819 */ /* 0x000fe40000011406 */
[----:B------:R-:W-:Y:S02]  /*a630*/  LOP3.LUT R4, R142, 0x18, R5, 0xf8, !PT ;  /* 0x000000188e047812 */ /* 0x000fe400078ef805 */
[----:B------:R-:W-:Y:S01]  /*a640*/  PRMT R56, R56, 0x5410, R37 ;  /* 0x0000541038387816 */ /* 0x000fe20000000025 */
[----:B------:R-:W-:Y:S01]  /*a650*/  IMAD R6, R6, 0x1800, R151 ;  /* 0x0000180006067824 */ /* 0x000fe200078e0297 */
[----:B------:R-:W-:Y:S02]  /*a660*/  LOP3.LUT R5, R4, R143, RZ, 0x3c, !PT ;  /* 0x0000008f04057212 */ /* 0x000fe400078e3cff */
[----:B------:R-:W-:Y:S01]  /*a670*/  PRMT R51, R51, 0x5410, R28 ;  /* 0x0000541033337816 */ /* 0x000fe2000000001c */
[----:B------:R-:W-:Y:S01]  /*a680*/  IMAD.U32 R37, R56, 0x10000, RZ ;  /* 0x0001000038257824 */ /* 0x000fe200078e00ff */
[----:B------:R-:W-:Y:S01]  /*a690*/  SHF.R.U32.HI R38, RZ, 0x10, R29 ;  /* 0x00000010ff267819 */ /* 0x000fe2000001161d */
[----:B------:R-:W-:Y:S01]  /*a6a0*/  IMAD.IADD R25, R6, 0x1, R5 ;  /* 0x0000000106197824 */ /* 0x000fe200078e0205 */
[----:B------:R-:W-:Y:S01]  /*a6b0*/  SHF.R.U64 R29, R30, 0x10, R31 ;  /* 0x000000101e1d7819 */ /* 0x000fe2000000121f */
[----:B------:R-:W-:Y:S01]  /*a6c0*/  IMAD.U32 R39, R51, 0x10000, RZ ;  /* 0x0001000033277824 */ /* 0x000fe200078e00ff */
[----:B------:R-:W-:-:S02]  /*a6d0*/  SHF.R.U64 R8, R10, 0x10, R11 ;  /* 0x000000100a087819 */ /* 0x000fc4000000120b */
[----:B------:R-:W-:Y:S02]  /*a6e0*/  LEA R36, R25, R2, 0x1 ;  /* 0x0000000219247211 */ /* 0x000fe400078e08ff */
[----:B------:R-:W-:Y:S02]  /*a6f0*/  PRMT R52, R52, 0x5410, R9 ;  /* 0x0000541034347816 */ /* 0x000fe40000000009 */
[----:B------:R-:W-:Y:S01]  /*a700*/  SHF.R.U32.HI R11, RZ, 0x10, R11 ;  /* 0x00000010ff0b7819 */ /* 0x000fe2000001160b */
[----:B------:R-:W0:Y:S01]  /*a710*/  LDS.128 R24, [R36+0xc400] ;  /* 0x00c4000024187984 */ /* 0x000e220000000c00 */
[----:B------:R-:W-:Y:S02]  /*a720*/  SHF.R.U32.HI R30, RZ, 0x10, R31 ;  /* 0x00000010ff1e7819 */ /* 0x000fe4000001161f */
[----:B------:R-:W-:Y:S01]  /*a730*/  PRMT R57, R57, 0x5410, R38 ;  /* 0x0000541039397816 */ /* 0x000fe20000000026 */
[----:B------:R-:W-:Y:S01]  /*a740*/  IMAD.U32 R38, R52, 0x10000, RZ ;  /* 0x0001000034267824 */ /* 0x000fe200078e00ff */
[----:B------:R-:W-:-:S02]  /*a750*/  PRMT R58, R58, 0x5410, R29 ;  /* 0x000054103a3a7816 */ /* 0x000fc4000000001d */
[----:B------:R-:W-:Y:S02]  /*a760*/  PRMT R53, R53, 0x5410, R8 ;  /* 0x0000541035357816 */ /* 0x000fe40000000008 */
[----:B------:R-:W-:Y:S02]  /*a770*/  PRMT R54, R54, 0x5410, R11 ;  /* 0x0000541036367816 */ /* 0x000fe4000000000b */
[----:B------:R-:W-:Y:S02]  /*a780*/  PRMT R55, R55, 0x5410, R30 ;  /* 0x0000541037377816 */ /* 0x000fe4000000001e */
[----:B------:R-:W-:Y:S01]  /*a790*/  LOP3.LUT R51, R51, 0xffff0000, RZ, 0xc0, !PT ;  /* 0xffff000033337812 */ /* 0x000fe200078ec0ff */
[----:B------:R-:W-:Y:S01]  /*a7a0*/  IMAD.U32 R40, R54, 0x10000, RZ ;  /* 0x0001000036287824 */ /* 0x000fe200078e00ff */
        /* <DEDUP_REMOVED lines=38> */
[----:B------:R-:W-:Y:S01]  /*aa10*/  FFMA.FTZ R28, R4, R51, R29 ;  /* 0x00000033041c7223 */ /* 0x000fe2000001001d */
[----:B------:R-:W-:Y:S02]  /*aa20*/  IMAD.U32 R10, R6, 0x10000, RZ ;  /* 0x00010000060a7824 */ /* 0x000fe400078e00ff */
[----:B------:R-:W-:Y:S01]  /*aa30*/  FMUL.FTZ R29, R30, R11 ;  /* 0x0000000b1e1d7220 */ /* 0x000fe20000410000 */
[----:B------:R-:W-:Y:S02]  /*aa40*/  IMAD.U32 R9, R58, 0x10000, RZ ;  /* 0x000100003a097824 */ /* 0x000fe400078e00ff */
        /* <DEDUP_REMOVED lines=28> */
.L_x_10491:
[----:B------:R-:W-:Y:S05]  /*ac10*/  BSYNC B1 ;  /* 0x0000000000017941 */ /* 0x000fea0003800000 */
.L_x_10490:
        /* <DEDUP_REMOVED lines=8> */
[----:B------:R-:W-:-:S02]  /*aca0*/  SHF.R.U64 R27, R34, 0x10, R35 ;  /* 0x00000010221b7819 */ /* 0x000fc40000001223 */
[----:B------:R-:W-:Y:S02]  /*acb0*/  SHF.R.S32.HI R6, RZ, 0x2, R4 ;  /* 0x00000002ff067819 */ /* 0x000fe40000011404 */
[----:B------:R-:W-:Y:S02]  /*acc0*/  LOP3.LUT R4, R142, 0x18, R3, 0xf8, !PT ;  /* 0x000000188e047812 */ /* 0x000fe400078ef803 */
[----:B------:R-:W-:Y:S01]  /*acd0*/  SHF.R.U32.HI R13, RZ, 0x10, R13 ;  /* 0x00000010ff0d7819 */ /* 0x000fe2000001160d */
[----:B------:R-:W-:Y:S01]  /*ace0*/  IMAD R6, R6, 0x1800, R151 ;  /* 0x0000180006067824 */ /* 0x000fe200078e0297 */
[----:B------:R-:W-:Y:S02]  /*acf0*/  LOP3.LUT R3, R4, R143, RZ, 0x3c, !PT ;  /* 0x0000008f04037212 */ /* 0x000fe400078e3cff */
[----:B------:R-:W-:Y:S02]  /*ad00*/  PRMT R26, R0, 0x5410, R25 ;  /* 0x00005410001a7816 */ /* 0x000fe40000000019 */
[----:B------:R-:W-:Y:S01]  /*ad10*/  SHF.R.U64 R30, R14, 0x10, R15 ;  /* 0x000000100e1e7819 */ /* 0x000fe2000000120f */
[----:B------:R-:W-:Y:S01]  /*ad20*/  IMAD.IADD R3, R6, 0x1, R3 ;  /* 0x0000000106037824 */ /* 0x000fe200078e0203 */
[----:B------:R-:W-:-:S02]  /*ad30*/  PRMT R46, R46, 0x5410, R29 ;  /* 0x000054102e2e7816 */ /* 0x000fc4000000001d */
[----:B------:R-:W-:Y:S01]  /*ad40*/  PRMT R48, R48, 0x5410, R27 ;  /* 0x0000541030307816 */ /* 0x000fe2000000001b */
[----:B------:R-:W-:Y:S01]  /*ad50*/  IMAD R3, R3, 0x2, R2 ;  /* 0x0000000203037824 */ /* 0x000fe200078e0202 */
[----:B------:R-:W-:Y:S01]  /*ad60*/  SHF.R.U32.HI R32, RZ, 0x10, R33 ;  /* 0x00000010ff207819 */ /* 0x000fe20000011621 */
[----:B------:R-:W-:Y:S01]  /*ad70*/  IMAD.U32 R25, R46, 0x10000, RZ ;  /* 0x000100002e197824 */ /* 0x000fe200078e00ff */
[----:B------:R-:W-:Y:S02]  /*ad80*/  SHF.R.U32.HI R14, RZ, 0x10, R15 ;  /* 0x00000010ff0e7819 */ /* 0x000fe4000001160f */
[----:B------:R-:W0:Y:S01]  /*ad90*/  LDS.128 R8, [R3+0xc400] ;  /* 0x00c4000003087984 */ /* 0x000e220000000c00 */
[----:B------:R-:W-:Y:S02]  /*ada0*/  PRMT R28, R20, 0x5410, R13 ;  /* 0x00005410141c7816 */ /* 0x000fe4000000000d */
[----:B------:R-:W-:Y:S02]  /*adb0*/  SHF.L.U32 R27, R26, 0x10, RZ ;  /* 0x000000101a1b7819 */ /* 0x000fe400000006ff */
[----:B------:R-:W-:Y:S01]  /*adc0*/  PRMT R47, R47, 0x5410, R32 ;  /* 0x000054102f2f7816 */ /* 0x000fe20000000020 */
[----:B------:R-:W-:Y:S01]  /*add0*/  IMAD.U32 R29, R28, 0x10000, RZ ;  /* 0x000100001c1d7824 */ /* 0x000fe200078e00ff */
[----:B------:R-:W-:-:S02]  /*ade0*/  SHF.R.U32.HI R34, RZ, 0x10, R35 ;  /* 0x00000010ff227819 */ /* 0x000fc40000011623 */
[----:B------:R-:W-:Y:S02]  /*adf0*/  PRMT R45, R45, 0x5410, R14 ;  /* 0x000054102d2d7816 */ /* 0x000fe4000000000e */
[----:B------:R-:W-:Y:S02]  /*ae00*/  PRMT R49, R49, 0x5410, R34 ;  /* 0x0000541031317816 */ /* 0x000fe40000000022 */
[----:B------:R-:W-:Y:S02]  /*ae10*/  PRMT R30, R21, 0x5410, R30 ;  /* 0x00005410151e7816 */ /* 0x000fe4000000001e */
        /* <DEDUP_REMOVED lines=8> */
[C---:B------:R-:W-:Y:S01]  /*aea0*/  FMUL.FTZ R35, R20.reuse, R29 ;  /* 0x0000001d14237220 */ /* 0x040fe20000410000 */
[C---:B------:R-:W-:Y:S01]  /*aeb0*/  IMAD.U32 R24, R11.reuse, 0x10000, RZ ;  /* 0x000100000b187824 */ /* 0x040fe200078e00ff */
[----:B------:R-:W-:Y:S01]  /*aec0*/  LOP3.LUT R11, R11, 0xffff0000, RZ, 0xc0, !PT ;  /* 0xffff00000b0b7812 */ /* 0x000fe200078ec0ff */
[----:B------:R-:W-:Y:S01]  /*aed0*/  FMUL.FTZ R37, R20, R15 ;  /* 0x0000000f14257220 */ /* 0x000fe20000410000 */
[C---:B------:R-:W-:Y:S02]  /*aee0*/  IMAD.U32 R21, R10.reuse, 0x10000, RZ ;  /* 0x000100000a157824 */ /* 0x040fe400078e00ff */
        /* <DEDUP_REMOVED lines=9> */
[----:B------:R-:W-:Y:S01]  /*af80*/  FFMA.FTZ R35, R12, R15, -R35 ;  /* 0x0000000f0c237223 */ /* 0x000fe20000010823 */
[----:B------:R-:W-:Y:S02]  /*af90*/  IMAD.U32 R14, R7, 0x10000, RZ ;  /* 0x00010000070e7824 */ /* 0x000fe400078e00ff */
[----:B------:R-:W-:Y:S01]  /*afa0*/  FFMA.FTZ R33, R0, R27, R33 ;  /* 0x0000001b00217223 */ /* 0x000fe20000010021 */
        /* <DEDUP_REMOVED lines=9> */
[----:B------:R-:W-:-:S02]  /*b040*/  IMAD.U32 R12, R30, 0x10000, RZ ;  /* 0x000100001e0c7824 */ /* 0x000fc400078e00ff */
[----:B------:R-:W-:Y:S01]  /*b050*/  FFMA.FTZ R31, R14, R31, R24 ;  /* 0x0000001f0e1f7223 */ /* 0x000fe20000010018 */
[-C--:B------:R-:W-:Y:S01]  /*b060*/  FMUL.FTZ R29, R8, R15.reuse ;  /* 0x0000000f081d7220 */ /* 0x080fe20000410000 */
[----:B------:R-:W-:Y:S01]  /*b070*/  FFMA.FTZ R25, R4, R15, -R25 ;  /* 0x0000000f04197223 */ /* 0x000fe20000010819 */
[----:B------:R-:W-:Y:S01]  /*b080*/  FMUL.FTZ R9, R9, R0 ;  /* 0x0000000009097220 */ /* 0x000fe20000410000 */
[----:B------:R-:W-:Y:S02]  /*b090*/  IMAD.U32 R13, R6, 0x10000, RZ ;  /* 0x00010000060d7824 */ /* 0x000fe400078e00ff */
[----:B------:R-:W-:Y:S01]  /*b0a0*/  FFMA.FTZ R14, R4, R27, R29 ;  /* 0x0000001b040e7223 */ /* 0x000fe2000001001d */
[----:B------:R-:W-:Y:S02]  /*b0b0*/  IMAD.U32 R8, R48, 0x10000, RZ ;  /* 0x0001000030087824 */ /* 0x000fe400078e00ff */
[----:B------:R-:W-:Y:S01]  /*b0c0*/  FMUL.FTZ R4, R21, R12 ;  /* 0x0000000c15047220 */ /* 0x000fe20000410000 */
[C---:B------:R-:W-:Y:S01]  /*b0d0*/  FFMA.FTZ R28, R5.reuse, R28, R9 ;  /* 0x0000001c051c7223 */ /* 0x040fe20000010009 */
[----:B------:R-:W-:Y:S01]  /*b0e0*/  FFMA.FTZ R20, R5, R0, -R20 ;  /* 0x0000000005147223 */ /* 0x000fe20000010814 */
[-C--:B------:R-:W-:Y:S01]  /*b0f0*/  FMUL.FTZ R24, R21, R8.reuse ;  /* 0x0000000815187220 */ /* 0x080fe20000410000 */
[----:B------:R-:W-:Y:S01]  /*b100*/  FFMA.FTZ R15, R13, R8, -R4 ;  /* 0x000000080d0f7223 */ /* 0x000fe20000010804 */
[----:B------:R-:W-:-:S02]  /*b110*/  LOP3.LUT R9, R30, 0xffff0000, RZ, 0xc0, !PT ;  /* 0xffff00001e097812 */ /* 0x000fc400078ec0ff */
[----:B------:R-:W-:Y:S01]  /*b120*/  LOP3.LUT R5, R48, 0xffff0000, RZ, 0xc0, !PT ;  /* 0xffff000030057812 */ /* 0x000fe200078ec0ff */
[----:B------:R-:W-:Y:S01]  /*b130*/  FFMA.FTZ R24, R13, R12, R24 ;  /* 0x0000000c0d187223 */ /* 0x000fe20000010018 */
        /* <DEDUP_REMOVED lines=22> */
.L_x_10472:
[----:B------:R-:W-:Y:S05]  /*b2a0*/  BSYNC B0 ;  /* 0x0000000000007941 */ /* 0x000fea0003800000 */
.L_x_10465:
        /* <DEDUP_REMOVED lines=8> */
.L_x_10463:
[----:B01-3--:R-:W-:-:S05]  /*b330*/  IMAD.U32 R0, RZ, RZ, UR39 ;  /* 0x00000027ff007e24 */ /* 0x00bfca000f8e00ff */
[----:B------:R-:W-:-:S13]  /*b340*/  ISETP.NE.AND P0, PT, R0, 0x3, PT ;  /* 0x000000030000780c */ /* 0x000fda0003f05270 */
[----:B------:R-:W-:Y:S05]  /*b350*/  @!P0 BRA `(.L_x_10492) ;  /* 0x0000000000048947 */ /* 0x000fea0003800000 */
[----:B------:R-:W-:Y:S01]  /*b360*/  BPT.TRAP 0x1 ;  /* 0x000000040000795c */ /* 0x000fe20000300000 */
.L_x_10492:
[----:B------:R-:W-:Y:S01]  /*b370*/  IMAD R0, R141, 0x8, R2 ;  /* 0x000000088d007824 */ /* 0x000fe200078e0202 */
[----:B--2-4-:R-:W-:-:S04]  /*b380*/  SHF.L.U32 R5, R157, 0x1f, RZ ;  /* 0x0000001f9d057819 */ /* 0x014fc800000006ff */
[----:B------:R0:W1:Y:S01]  /*b390*/  SYNCS.PHASECHK.TRANS64.TRYWAIT P1, [R0+URZ+0x2d830], R5 ;  /* 0x02d83005000075a7 */ /* 0x000062000802017f */
[----:B------:R-:W-:Y:S05]  /*b3a0*/  @!P0 BRA `(.L_x_10493) ;  /* 0x0000000000048947 */ /* 0x000fea0003800000 */
[----:B------:R-:W-:Y:S01]  /*b3b0*/  BPT.TRAP 0x1 ;  /* 0x000000040000795c */ /* 0x000fe20000300000 */
.L_x_10493:
[----:B------:R-:W-:Y:S02]  /*b3c0*/  VIADD R3, R2, 0x15400 ;  /* 0x0001540002037836 */ /* 0x000fe40000000000 */
[----:B------:R-:W-:-:S03]  /*b3d0*/  IMAD R44, R44, 0x1000, R2 ;  /* 0x000010002c2c7824 */ /* 0x000fc600078e0202 */
[----:B------:R-:W-:Y:S01]  /*b3e0*/  SHF.R.U32.HI R3, RZ, 0x4, R3 ;  /* 0x00000004ff037819 */ /* 0x000fe20000011603 */
[----:B------:R-:W-:-:S03]  /*b3f0*/  VIADD R44, R44, 0xc400 ;  /* 0x0000c4002c2c7836 */ /* 0x000fc60000000000 */
[----:B------:R-:W-:Y:S02]  /*b400*/  LOP3.LUT R3, R3, 0x3fff, RZ, 0xc0, !PT ;  /* 0x00003fff03037812 */ /* 0x000fe400078ec0ff */
[----:B------:R-:W-:Y:S02]  /*b410*/  SHF.R.U32.HI R44, RZ, 0x4, R44 ;  /* 0x00000004ff2c7819 */ /* 0x000fe4000001162c */
[----:B------:R-:W-:Y:S02]  /*b420*/  LOP3.LUT R3, R3, 0x10000, RZ, 0xfc, !PT ;  /* 0x0001000003037812 */ /* 0x000fe400078efcff */
[----:B------:R-:W-:-:S03]  /*b430*/  LOP3.LUT R44, R44, 0x3fff, RZ, 0xc0, !PT ;  /* 0x00003fff2c2c7812 */ /* 0x000fc600078ec0ff */
[----:B------:R2:W-:Y:S01]  /*b440*/  STL [R1+0x70], R3 ;  /* 0x0000700301007387 */ /* 0x0005e20000100800 */
[----:B-1----:R-:W-:Y:S05]  /*b450*/  @P1 BRA `(.L_x_10494) ;  /* 0x0000000000081947 */ /* 0x002fea0003800000 */
[----:B------:R-:W1:Y:S02]  /*b460*/  SYNCS.PHASECHK.TRANS64.TRYWAIT P1, [R0+URZ+0x2d830], R5 ;  /* 0x02d83005000075a7 */ /* 0x000e64000802017f */
[----:B-1----:R-:W-:Y:S05]  /*b470*/  @!P1 BRA `(.L_x_10495) ;  /* 0x000000f4008c9947 */ /* 0x002fea0003800000 */
.L_x_10494:
[----:B--2---:R-:W2:Y:S01]  /*b480*/  LDL R3, [R1+0x70] ;  /* 0x0000700001037983 */ /* 0x004ea20000100800 */
[----:B01----:R-:W-:Y:S01]  /*b490*/  IMAD.MOV.U32 R5, RZ, RZ, -0x7fffffe0 ;  /* 0x80000020ff057424 */ /* 0x003fe200078e00ff */
[----:B------:R-:W-:Y:S01]  /*b4a0*/  LOP3.LUT R8, R44, 0x10000, RZ, 0xfc, !PT ;  /* 0x000100002c087812 */ /* 0x000fe200078efcff */
[----:B------:R-:W-:Y:S01]  /*b4b0*/  IMAD.MOV.U32 R9, RZ, RZ, -0x7fffffe0 ;  /* 0x80000020ff097424 */ /* 0x000fe200078e00ff */
[----:B------:R-:W-:Y:S05]  /*b4c0*/  WARPSYNC.ALL ;  /* 0x0000000000007948 */ /* 0x000fea0003800000 */
[----:B------:R-:W-:Y:S01]  /*b4d0*/  R2UR UR7, R5 ;  /* 0x00000000050772ca */ /* 0x000fe200000e0000 */
[----:B------:R-:W-:Y:S01]  /*b4e0*/  WARPGROUP.ARRIVE ;  /* 0x00000000000079c5 */ /* 0x000fe20000000000 */
[C---:B------:R-:W-:Y:S01]  /*b4f0*/  R2UR UR4, R8.reuse ;  /* 0x00000000080472ca */ /* 0x040fe200000e0000 */
[C---:B------:R-:W-:Y:S01]  /*b500*/  VIADD R20, R8.reuse, 0x2 ;  /* 0x0000000208147836 */ /* 0x040fe20000000000 */
[----:B------:R-:W-:Y:S01]  /*b510*/  R2UR UR5, R9 ;  /* 0x00000000090572ca */ /* 0x000fe200000e0000 */
[----:B------:R-:W-:Y:S01]  /*b520*/  IMAD.MOV.U32 R7, RZ, RZ, -0x7fffffe0 ;  /* 0x80000020ff077424 */ /* 0x000fe200078e00ff */
[C---:B------:R-:W-:Y:S01]  /*b530*/  IADD3 R12, R8.reuse, 0x302, RZ ;  /* 0x00000302080c7810 */ /* 0x040fe20007ffe0ff */
[----:B------:R-:W-:Y:S01]  /*b540*/  IMAD.MOV.U32 R21, RZ, RZ, -0x7fffffe0 ;  /* 0x80000020ff157424 */ /* 0x000fe200078e00ff */
[----:B------:R0:W-:Y:S01]  /*b550*/  STL.64 [R1+0x10], R8 ;  /* 0x0000100801007387 */ /* 0x0001e20000100a00 */
[----:B------:R-:W-:-:S02]  /*b560*/  VIADD R14, R8, 0x300 ;  /* 0x00000300080e7836 */ /* 0x000fc40000000000 */
[----:B------:R-:W-:Y:S01]  /*b570*/  IMAD.MOV.U32 R15, RZ, RZ, -0x7fffffe0 ;  /* 0x80000020ff0f7424 */ /* 0x000fe200078e00ff */
[----:B------:R0:W-:Y:S01]  /*b580*/  STL.64 [R1+0x58], R20 ;  /* 0x0000581401007387 */ /* 0x0001e20000100a00 */
[----:B------:R-:W-:Y:S02]  /*b590*/  IMAD.MOV.U32 R13, RZ, RZ, -0x7fffffe0 ;  /* 0x80000020ff0d7424 */ /* 0x000fe400078e00ff */
[----:B------:R-:W-:Y:S01]  /*b5a0*/  VIADD R10, R8, 0x600 ;  /* 0x00000600080a7836 */ /* 0x000fe20000000000 */
[----:B------:R0:W-:Y:S01]  /*b5b0*/  STL.64 [R1+0x40], R14 ;  /* 0x0000400e01007387 */ /* 0x0001e20000100a00 */
[----:B------:R-:W-:Y:S02]  /*b5c0*/  IMAD.MOV.U32 R11, RZ, RZ, -0x7fffffe0 ;  /* 0x80000020ff0b7424 */ /* 0x000fe400078e00ff */
[----:B------:R-:W-:Y:S01]  /*b5d0*/  IMAD.MOV.U32 R5, RZ, RZ, -0x7fffffe0 ;  /* 0x80000020ff057424 */ /* 0x000fe200078e00ff */
[----:B------:R0:W-:Y:S01]  /*b5e0*/  STL.64 [R1+0x38], R12 ;  /* 0x0000380c01007387 */ /* 0x0001e20000100a00 */
[----:B------:R-:W-:-:S03]  /*b5f0*/  IMAD.MOV.U32 R135, RZ, RZ, RZ ;  /* 0x000000ffff877224 */ /* 0x000fc600078e00ff */
[----:B------:R0:W-:Y:S01]  /*b600*/  STL.64 [R1+0x30], R10 ;  /* 0x0000300a01007387 */ /* 0x0001e20000100a00 */
[----:B--2---:R-:W-:-:S04]  /*b610*/  IMAD R4, R141, 0x600, R3 ;  /* 0x000006008d047824 */ /* 0x004fc800078e0203 */
[C---:B------:R-:W-:Y:S01]  /*b620*/  VIADD R6, R4.reuse, 0x2 ;  /* 0x0000000204067836 */ /* 0x040fe20000000000 */
[----:B------:R-:W-:-:S13]  /*b630*/  R2UR UR6, R4 ;  /* 0x00000000040672ca */ /* 0x000fda00000e0000 */
[----:B------:R-:W-:Y:S01]  /*b640*/  HGMMA.64x128x16.F32.BF16 R24, gdesc[UR4], RZ, !UPT, gsb0 ;  /* 0x01e00000041879f0 */ /* 0x000fe2000c0018ff */
[----:B------:R-:W-:Y:S01]  /*b650*/  R2UR UR6, R6 ;  /* 0x00000000060672ca */ /* 0x000fe200000e0000 */
[----:B------:R-:W-:Y:S01]  /*b660*/  VIADD R6, R4, 0x200 ;  /* 0x0000020004067836 */ /* 0x000fe20000000000 */
[----:B------:R-:W-:Y:S01]  /*b670*/  R2UR UR7, R7 ;  /* 0x00000000070772ca */ /* 0x000fe200000e0000 */
[----:B------:R-:W-:Y:S01]  /*b680*/  IMAD.MOV.U32 R7, RZ, RZ, -0x7fffffe0 ;  /* 0x80000020ff077424 */ /* 0x000fe200078e00ff */
[----:B------:R-:W-:Y:S02]  /*b690*/  R2UR UR4, R20 ;  /* 0x00000000140472ca */ /* 0x000fe400000e0000 */
[----:B------:R-:W-:Y:S01]  /*b6a0*/  R2UR UR5, R21 ;  /* 0x00000000150572ca */ /* 0x000fe200000e0000 */
[----:B------:R-:W-:Y:S02]  /*b6b0*/  WARPGROUP.DEPBAR.LE gsb0, 0x0 ;  /* 0x00008000000079c5 */ /* 0x000fe40000010000 */
[----:B------:R-:W-:-:S10]  /*b6c0*/  WARPGROUP.ARRIVE ;  /* 0x00000000000079c5 */ /* 0x000fd40000000000 */
[----:B------:R-:W-:Y:S01]  /*b6d0*/  HGMMA.64x128x16.F32.BF16 R24, gdesc[UR4], R24, gsb0 ;  /* 0x01e00000041879f0 */ /* 0x000fe20008001818 */
        /* <DEDUP_REMOVED lines=13> */
[----:B------:R-:W-:Y:S01]  /*b7b0*/  R2UR UR4, R12 ;  /* 0x000000000c0472ca */ /* 0x000fe200000e0000 */
[----:B------:R-:W-:Y:S01]  /*b7c0*/  VIADD R4, R4, 0x402 ;  /* 0x0000040204047836 */ /* 0x000fe20000000000 */
        /* <DEDUP_REMOVED lines=9> */
[----:B------:R-:W-:Y:S02]  /*b860*/  R2UR UR5, R11 ;  /* 0x000000000b0572ca */ /* 0x000fe400000e0000 */
[----:B------:R0:W-:Y:S01]  /*b870*/  STL.64 [R1+0x28], R6 ;  /* 0x0000280601007387 */ /* 0x0001e20000100a00 */
[----:B------:R-:W-:-:S02]  /*b880*/  WARPGROUP.DEPBAR.LE gsb0, 0x0 ;  /* 0x00008000000079c5 */ /* 0x000fc40000010000 */
[----:B------:R-:W-:-:S08]  /*b890*/  WARPGROUP.ARRIVE ;  /* 0x00000000000079c5 */ /* 0x000fd00000000000 */
[----:B------:R-:W-:Y:S01]  /*b8a0*/  HGMMA.64x128x16.F32.BF16 R24, gdesc[UR4], R24, gsb0 ;  /* 0x01e00000041879f0 */ /* 0x000fe20008001818 */
[----:B------:R-:W-:Y:S02]  /*b8b0*/  R2UR UR6, R4 ;  /* 0x00000000040672ca */ /* 0x000fe400000e0000 */
[----:B------:R-:W-:Y:S02]  /*b8c0*/  R2UR UR7, R5 ;  /* 0x00000000050772ca */ /* 0x000fe400000e0000 */
[----:B------:R-:W-:Y:S02]  /*b8d0*/  R2UR UR4, R6 ;  /* 0x00000000060472ca */ /* 0x000fe400000e0000 */
[----:B------:R-:W-:Y:S01]  /*b8e0*/  R2UR UR5, R7 ;  /* 0x00000000070572ca */ /* 0x000fe200000e0000 */
[----:B------:R-:W-:Y:S02]  /*b8f0*/  WARPGROUP.DEPBAR.LE gsb0, 0x0 ;  /* 0x00008000000079c5 */ /* 0x000fe40000010000 */
[----:B------:R-:W-:-:S10]  /*b900*/  WARPGROUP.ARRIVE ;  /* 0x00000000000079c5 */ /* 0x000fd40000000000 */
[----:B------:R-:W-:Y:S03]  /*b910*/  HGMMA.64x128x16.F32.BF16 R24, gdesc[UR4], R24, gsb0 ;  /* 0x01e00000041879f0 */ /* 0x000fe60008001818 */
[----:B------:R-:W-:Y:S02]  /*b920*/  WARPGROUP.DEPBAR.LE gsb0, 0x0 ;  /* 0x00008000000079c5 */ /* 0x000fe40000010000 */
[----:B0-----:R-:W-:Y:S05]  /*b930*/  @!P0 BRA `(.L_x_10496) ;  /* 0x0000000000048947 */ /* 0x001fea0003800000 */
[----:B------:R-:W-:Y:S01]  /*b940*/  BPT.TRAP 0x1 ;  /* 0x000000040000795c */ /* 0x000fe20000300000 */
.L_x_10496:
        /* <DEDUP_REMOVED lines=67> */
[----:B------:R-:W4:Y:S01]  /*bd80*/  LDL R90, [R1+0x60] ;  /* 0x00006000015a7983 */ /* 0x000f220000100800 */
[----:B------:R-:W-:Y:S01]  /*bd90*/  ULDC UR41, c[0x0][0x9d8] ;  /* 0x0002760000297ab9 */ /* 0x000fe20000000800 */
[----:B------:R-:W-:-:S02]  /*bda0*/  ULDC UR44, c[0x0][0x988] ;  /* 0x00026200002c7ab9 */ /* 0x000fc40000000800 */
[----:B------:R-:W4:Y:S02]  /*bdb0*/  LDL R91, [R1+0x80] ;  /* 0x00008000015b7983 */ /* 0x000f240000100800 */
[----:B------:R-:W4:Y:S02]  /*bdc0*/  MUFU.TANH R9, R9 ;  /* 0x0000000900097308 */ /* 0x000f240000002400 */
[----:B------:R-:W4:Y:S06]  /*bdd0*/  LDL R89, [R1+0x68] ;  /* 0x0000680001597983 */ /* 0x000f2c0000100800 */
[----:B------:R-:W4:Y:S08]  /*bde0*/  MUFU.TANH R15, R15 ;  /* 0x0000000f000f7308 */ /* 0x000f300000002400 */
        /* <DEDUP_REMOVED lines=26> */
[----:B------:R-:W4:Y:S01]  /*bf90*/  MUFU.TANH R43, R43 ;  /* 0x0000002b002b7308 */ /* 0x000f220000002400 */
[----:B--2---:R-:W-:-:S07]  /*bfa0*/  IMAD.IADD R65, R88, 0x1, R101 ;  /* 0x0000000158417824 */ /* 0x004fce00078e0265 */
[----:B------:R-:W2:Y:S01]  /*bfb0*/  MUFU.TANH R49, R49 ;  /* 0x0000003100317308 */ /* 0x000ea20000002400 */
[----:B------:R-:W-:-:S07]  /*bfc0*/  IMAD R65, R144, -0x80, R65 ;  /* 0xffffff8090417824 */ /* 0x000fce00078e0241 */
[----:B------:R-:W2:Y:S01]  /*bfd0*/  MUFU.TANH R44, R44 ;  /* 0x0000002c002c7308 */ /* 0x000ea20000002400 */
[----:B------:R-:W-:-:S07]  /*bfe0*/  ISETP.GT.AND P4, PT, R65, RZ, PT ;  /* 0x000000ff4100720c */ /* 0x000fce0003f84270 */
[----:B------:R-:W2:Y:S01]  /*bff0*/  MUFU.TANH R50, R50 ;  /* 0x0000003200327308 */ /* 0x000ea20000002400 */
[----:B------:R-:W-:-:S07]  /*c000*/  ISETP.GT.AND P5, PT, R65, 0x1, PT ;  /* 0x000000014100780c */ /* 0x000fce0003fa4270 */
[----:B------:R-:W2:Y:S01]  /*c010*/  MUFU.TANH R47, R47 ;  /* 0x0000002f002f7308 */ /* 0x000ea20000002400 */
[----:B------:R-:W-:-:S07]  /*c020*/  ISETP.GT.AND P1, PT, R65, 0x8, PT ;  /* 0x000000084100780c */ /* 0x000fce0003f24270 */
[----:B------:R-:W2:Y:S01]  /*c030*/  MUFU.TANH R53, R53 ;  /* 0x0000003500357308 */ /* 0x000ea20000002400 */
[----:B0-----:R-:W-:-:S07]  /*c040*/  FSEL R3, R3, -INF , P4 ;  /* 0xff80000003037808 */ /* 0x001fce0002000000 */
[----:B------:R-:W0:Y:S01]  /*c050*/  MUFU.TANH R48, R48 ;  /* 0x0000003000307308 */ /* 0x000e220000002400 */
[----:B-1----:R-:W-:-:S07]  /*c060*/  FSEL R4, R4, -INF , P5 ;  /* 0xff80000004047808 */ /* 0x002fce0002800000 */
[----:B------:R-:W1:Y:S01]  /*c070*/  MUFU.TANH R54, R54 ;  /* 0x0000003600367308 */ /* 0x000e620000002400 */
[----:B------:R-:W-:-:S07]  /*c080*/  ISETP.GT.AND P2, PT, R65, 0x9, PT ;  /* 0x000000094100780c */ /* 0x000fce0003f44270 */
[----:B------:R-:W1:Y:S01]  /*c090*/  MUFU.TANH R51, R51 ;  /* 0x0000003300337308 */ /* 0x000e620000002400 */
[----:B---3--:R-:W-:-:S07]  /*c0a0*/  FSEL R7, R7, -INF , P1 ;  /* 0xff80000007077808 */ /* 0x008fce0000800000 */
[----:B------:R-:W3:Y:S01]  /*c0b0*/  MUFU.TANH R57, R57 ;  /* 0x0000003900397308 */ /* 0x000ee20000002400 */
[----:B------:R-:W-:-:S07]  /*c0c0*/  FMNMX.FTZ R70, R3, R4, !PT ;  /* 0x0000000403467209 */ /* 0x000fce0007810000 */
[----:B------:R-:W3:Y:S01]  /*c0d0*/  MUFU.TANH R52, R52 ;  /* 0x0000003400347308 */ /* 0x000ee20000002400 */
[----:B------:R-:W-:-:S07]  /*c0e0*/  ISETP.GT.AND P3, PT, R65, 0x10, PT ;  /* 0x000000104100780c */ /* 0x000fce0003f64270 */
[----:B------:R-:W3:Y:S01]  /*c0f0*/  MUFU.TANH R58, R58 ;  /* 0x0000003a003a7308 */ /* 0x000ee20000002400 */
[----:B----4-:R-:W-:-:S07]  /*c100*/  FSEL R8, R8, -INF , P2 ;  /* 0xff80000008087808 */ /* 0x010fce0001000000 */
[----:B------:R-:W4:Y:S01]  /*c110*/  MUFU.TANH R55, R55 ;  /* 0x0000003700377308 */ /* 0x000f220000002400 */
[----:B------:R-:W-:Y:S01]  /*c120*/  FMNMX.FTZ R69, R7, R70, !PT ;  /* 0x0000004607457209 */ /* 0x000fe20007810000 */
[----:B------:R-:W-:Y:S01]  /*c130*/  FMUL.FTZ R66, R81, UR4 ;  /* 0x0000000451427c20 */ /* 0x000fe20008410000 */
[----:B------:R-:W-:-:S05]  /*c140*/  FSEL R5, R5, -INF , P4 ;  /* 0xff80000005057808 */ /* 0x000fca0002000000 */
[----:B------:R-:W4:Y:S01]  /*c150*/  MUFU.TANH R61, R61 ;  /* 0x0000003d003d7308 */ /* 0x000f220000002400 */
[----:B------:R-:W-:-:S07]  /*c160*/  ISETP.GT.AND P4, PT, R65, 0x11, PT ;  /* 0x000000114100780c */ /* 0x000fce0003f84270 */
[----:B------:R-:W4:Y:S01]  /*c170*/  MUFU.TANH R56, R56 ;  /* 0x0000003800387308 */ /* 0x000f220000002400 */
[----:B------:R-:W-:Y:S01]  /*c180*/  FSEL R11, R11, -INF , P3 ;  /* 0xff8000000b0b7808 */ /* 0x000fe20001800000 */
[----:B------:R-:W-:Y:S01]  /*c190*/  FMUL.FTZ R67, R84, UR4 ;  /* 0x0000000454437c20 */ /* 0x000fe20008410000 */
[----:B------:R-:W-:-:S05]  /*c1a0*/  FMNMX.FTZ R70, R8, R69, !PT ;  /* 0x0000004508467209 */ /* 0x000fca0007810000 */
[----:B------:R-:W4:Y:S01]  /*c1b0*/  MUFU.TANH R62, R62 ;  /* 0x0000003e003e7308 */ /* 0x000f220000002400 */
[----:B------:R-:W-:-:S07]  /*c1c0*/  FSEL R69, R6, -INF , P5 ;  /* 0xff80000006457808 */ /* 0x000fce0002800000 */
[----:B------:R-:W4:Y:S01]  /*c1d0*/  MUFU.TANH R59, R59 ;  /* 0x0000003b003b7308 */ /* 0x000f220000002400 */
[----:B------:R-:W-:Y:S01]  /*c1e0*/  ISETP.GT.AND P5, PT, R65, 0x18, PT ;  /* 0x000000184100780c */ /* 0x000fe20003fa4270 */
[----:B------:R-:W-:Y:S01]  /*c1f0*/  FMUL.FTZ R68, R85, UR4 ;  /* 0x0000000455447c20 */ /* 0x000fe20008410000 */
[----:B------:R-:W-:-:S05]  /*c200*/  FSEL R12, R12, -INF , P4 ;  /* 0xff8000000c0c7808 */ /* 0x000fca0002000000 */
[----:B------:R-:W4:Y:S01]  /*c210*/  MUFU.TANH R64, R64 ;  /* 0x0000004000407308 */ /* 0x000f220000002400 */
[----:B------:R-:W-:-:S07]  /*c220*/  FMNMX.FTZ R71, R11, R70, !PT ;  /* 0x000000460b477209 */ /* 0x000fce0007810000 */
[----:B------:R-:W4:Y:S01]  /*c230*/  MUFU.TANH R60, R60 ;  /* 0x0000003c003c7308 */ /* 0x000f220000002400 */
[----:B------:R-:W-:Y:S01]  /*c240*/  FSEL R70, R9, -INF , P1 ;  /* 0xff80000009467808 */ /* 0x000fe20000800000 */
[----:B------:R-:W-:Y:S01]  /*c250*/  FMUL.FTZ R78, R82, UR4 ;  /* 0x00000004524e7c20 */ /* 0x000fe20008410000 */
[----:B------:R-:W-:Y:S01]  /*c260*/  ISETP.GT.AND P1, PT, R65, 0x19, PT ;  /* 0x000000194100780c */ /* 0x000fe20003f24270 */
[----:B------:R-:W-:Y:S01]  /*c270*/  FMUL.FTZ R86, R86, UR4 ;  /* 0x0000000456567c20 */ /* 0x000fe20008410000 */
[----:B------:R-:W-:Y:S01]  /*c280*/  FSEL R15, R15, -INF , P5 ;  /* 0xff8000000f0f7808 */ /* 0x000fe20002800000 */
[----:B------:R-:W4:Y:S01]  /*c290*/  LDL R88, [R1+0x64] ;  /* 0x0000640001587983 */ /* 0x000f220000100800 */
[----:B------:R-:W-:Y:S01]  /*c2a0*/  FMNMX.FTZ R6, R12, R71, !PT ;  /* 0x000000470c067209 */ /* 0x000fe20007810000 */
[----:B------:R-:W-:Y:S01]  /*c2b0*/  MUFU.TANH R63, R63 ;  /* 0x0000003f003f7308 */ /* 0x000fe20000002400 */
[----:B------:R-:W-:Y:S02]  /*c2c0*/  FSEL R10, R10, -INF , P2 ;  /* 0xff8000000a0a7808 */ /* 0x000fe40001000000 */
[----:B------:R-:W-:-:S02]  /*c2d0*/  ISETP.GT.AND P2, PT, R65, 0x20, PT ;  /* 0x000000204100780c */ /* 0x000fc40003f44270 */
[----:B------:R-:W-:Y:S02]  /*c2e0*/  FSEL R20, R20, -INF , P1 ;  /* 0xff80000014147808 */ /* 0x000fe40000800000 */
[----:B------:R-:W-:Y:S02]  /*c2f0*/  FMNMX.FTZ R9, R15, R6, !PT ;  /* 0x000000060f097209 */ /* 0x000fe40007810000 */
[----:B------:R-:W-:Y:S02]  /*c300*/  FSEL R13, R13, -INF , P3 ;  /* 0xff8000000d0d7808 */ /* 0x000fe40001800000 */
[----:B------:R-:W-:Y:S02]  /*c310*/  ISETP.GT.AND P3, PT, R65, 0x21, PT ;  /* 0x000000214100780c */ /* 0x000fe40003f64270 */
[----:B------:R-:W-:Y:S02]  /*c320*/  FSEL R25, R25, -INF , P2 ;  /* 0xff80000019197808 */ /* 0x000fe40001000000 */
[----:B------:R-:W-:-:S02]  /*c330*/  FMNMX.FTZ R6, R20, R9, !PT ;  /* 0x0000000914067209 */ /* 0x000fc40007810000 */
[----:B------:R-:W-:Y:S02]  /*c340*/  FSEL R14, R14, -INF , P4 ;  /* 0xff8000000e0e7808 */ /* 0x000fe40002000000 */
[----:B------:R-:W-:Y:S02]  /*c350*/  ISETP.GT.AND P4, PT, R65, 0x28, PT ;  /* 0x000000284100780c */ /* 0x000fe40003f84270 */
[----:B------:R-:W-:Y:S02]  /*c360*/  FSEL R26, R26, -INF , P3 ;  /* 0xff8000001a1a7808 */ /* 0x000fe40001800000 */
[----:B------:R-:W-:Y:S02]  /*c370*/  FMNMX.FTZ R9, R25, R6, !PT ;  /* 0x0000000619097209 */ /* 0x000fe40007810000 */
        /* <DEDUP_REMOVED lines=42> */
[----:B--2---:R-:W-:Y:S02]  /*c620*/  FSEL R49, R49, -INF , P4 ;  /* 0xff80000031317808 */ /* 0x004fe40002000000 */
        /* <DEDUP_REMOVED lines=9> */
[----:B0-----:R-:W-:Y:S02]  /*c6c0*/  FSEL R48, R48, -INF , P3 ;  /* 0xff80000030307808 */ /* 0x001fe40001800000 */
[----:B------:R-:W-:Y:S02]  /*c6d0*/  ISETP.GT.AND P3, PT, R65, 0x60, PT ;  /* 0x000000604100780c */ /* 0x000fe40003f64270 */
[----:B-1----:R-:W-:Y:S02]  /*c6e0*/  FSEL R54, R54, -INF , P2 ;  /* 0xff80000036367808 */ /* 0x002fe40001000000 */
[----:B------:R-:W-:-:S02]  /*c6f0*/  FMNMX.FTZ R9, R53, R6, !PT ;  /* 0x0000000635097209 */ /* 0x000fc40007810000 */
[----:B------:R-:W-:Y:S02]  /*c700*/  FSEL R51, R51, -INF , P4 ;  /* 0xff80000033337808 */ /* 0x000fe40002000000 */
[----:B------:R-:W-:Y:S02]  /*c710*/  ISETP.GT.AND P4, PT, R65, 0x61, PT ;  /* 0x000000614100780c */ /* 0x000fe40003f84270 */
[----:B---3--:R-:W-:Y:S02]  /*c720*/  FSEL R57, R57, -INF , P3 ;  /* 0xff80000039397808 */ /* 0x008fe40001800000 */
[----:B------:R-:W-:Y:S01]  /*c730*/  FMNMX.FTZ R6, R54, R9, !PT ;  /* 0x0000000936067209 */ /* 0x000fe20007810000 */
[----:B------:R-:W0:Y:S01]  /*c740*/  MUFU.TANH R66, R66 ;  /* 0x0000004200427308 */ /* 0x000e220000002400 */
[----:B------:R-:W-:Y:S02]  /*c750*/  FSEL R52, R52, -INF , P5 ;  /* 0xff80000034347808 */ /* 0x000fe40002800000 */
[----:B------:R-:W-:-:S02]  /*c760*/  ISETP.GT.AND P5, PT, R65, 0x68, PT ;  /* 0x000000684100780c */ /* 0x000fc40003fa4270 */
[----:B------:R-:W-:Y:S02]  /*c770*/  FSEL R58, R58, -INF , P4 ;  /* 0xff8000003a3a7808 */ /* 0x000fe40002000000 */
[----:B------:R-:W-:Y:S01]  /*c780*/  FMNMX.FTZ R9, R57, R6, !PT ;  /* 0x0000000639097209 */ /* 0x000fe20007810000 */
[----:B------:R-:W1:Y:S01]  /*c790*/  MUFU.TANH R67, R67 ;  /* 0x0000004300437308 */ /* 0x000e620000002400 */
[----:B----4-:R-:W-:Y:S02]  /*c7a0*/  FSEL R55, R55, -INF , P1 ;  /* 0xff80000037377808 */ /* 0x010fe40000800000 */
[----:B------:R-:W-:Y:S02]  /*c7b0*/  ISETP.GT.AND P1, PT, R65, 0x69, PT ;  /* 0x000000694100780c */ /* 0x000fe40003f24270 */
[----:B------:R-:W-:Y:S02]  /*c7c0*/  FSEL R61, R61, -INF , P5 ;  /* 0xff8000003d3d7808 */ /* 0x000fe40002800000 */
[----:B------:R-:W-:Y:S01]  /*c7d0*/  FMNMX.FTZ R6, R58, R9, !PT ;  /* 0x000000093a067209 */ /* 0x000fe20007810000 */
[----:B------:R-:W2:Y:S01]  /*c7e0*/  MUFU.TANH R68, R68 ;  /* 0x0000004400447308 */ /* 0x000ea20000002400 */
[----:B------:R-:W-:-:S02]  /*c7f0*/  FSEL R56, R56, -INF , P2 ;  /* 0xff80000038387808 */ /* 0x000fc40001000000 */
[----:B------:R-:W-:Y:S02]  /*c800*/  ISETP.GT.AND P2, PT, R65, 0x70, PT ;  /* 0x000000704100780c */ /* 0x000fe40003f44270 */
[----:B------:R-:W-:Y:S02]  /*c810*/  FSEL R62, R62, -INF , P1 ;  /* 0xff8000003e3e7808 */ /* 0x000fe40000800000 */
[----:B------:R-:W-:Y:S02]  /*c820*/  FMNMX.FTZ R9, R61, R6, !PT ;  /* 0x000000063d097209 */ /* 0x000fe40007810000 */
[----:B------:R-:W-:Y:S02]  /*c830*/  FSEL R59, R59, -INF , P3 ;  /* 0xff8000003b3b7808 */ /* 0x000fe40001800000 */
[----:B------:R-:W-:Y:S02]  /*c840*/  ISETP.GT.AND P3, PT, R65, 0x71, PT ;  /* 0x000000714100780c */ /* 0x000fe40003f64270 */
[----:B------:R-:W-:-:S02]  /*c850*/  FSEL R64, R64, -INF , P2 ;  /* 0xff80000040407808 */ /* 0x000fc40001000000 */
[----:B------:R-:W-:Y:S02]  /*c860*/  FMNMX.FTZ R9, R62, R9, !PT ;  /* 0x000000093e097209 */ /* 0x000fe40007810000 */
[----:B------:R-:W-:Y:S02]  /*c870*/  FSEL R60, R60, -INF , P4 ;  /* 0xff8000003c3c7808 */ /* 0x000fe40002000000 */
[----:B------:R-:W-:Y:S02]  /*c880*/  ISETP.GT.AND P4, PT, R65, 0x78, PT ;  /* 0x000000784100780c */ /* 0x000fe40003f84270 */
[----:B0-----:R-:W-:Y:S02]  /*c890*/  FSEL R66, R66, -INF , P3 ;  /* 0xff80000042427808 */ /* 0x001fe40001800000 */
[----:B------:R-:W-:Y:S02]  /*c8a0*/  FMNMX.FTZ R9, R64, R9, !PT ;  /* 0x0000000940097209 */ /* 0x000fe40007810000 */
[----:B------:R-:W-:-:S02]  /*c8b0*/  FSEL R63, R63, -INF , P5 ;  /* 0xff8000003f3f7808 */ /* 0x000fc40002800000 */
[----:B------:R-:W-:Y:S02]  /*c8c0*/  ISETP.GT.AND P5, PT, R65, 0x79, PT ;  /* 0x000000794100780c */ /* 0x000fe40003fa4270 */
[----:B-1----:R-:W-:Y:S02]  /*c8d0*/  FSEL R67, R67, -INF , P4 ;  /* 0xff80000043437808 */ /* 0x002fe40002000000 */
[----:B------:R-:W-:Y:S02]  /*c8e0*/  FMNMX.FTZ R6, R66, R9, !PT ;  /* 0x0000000942067209 */ /* 0x000fe40007810000 */
[----:B--2---:R-:W-:Y:S02]  /*c8f0*/  FSEL R68, R68, -INF , P5 ;  /* 0xff80000044447808 */ /* 0x004fe40002800000 */
        /* <DEDUP_REMOVED lines=8> */
[----:B------:R-:W-:-:S05]  /*c980*/  FSEL R65, R65, RZ, P6 ;  /* 0x000000ff41417208 */ /* 0x000fca0003000000 */
[--C-:B------:R-:W-:Y:S01]  /*c990*/  FFMA.FTZ R71, R3, UR45, -R65.reuse ;  /* 0x0000002d03477c23 */ /* 0x100fe20008010841 */
[----:B------:R-:W-:Y:S01]  /*c9a0*/  FMNMX.FTZ R3, R5, R69, !PT ;  /* 0x0000004505037209 */ /* 0x000fe20007810000 */
[----:B------:R-:W-:-:S03]  /*c9b0*/  FFMA.FTZ R77, R8, UR45, -R65 ;  /* 0x0000002d084d7c23 */ /* 0x000fc60008010841 */
        /* <DEDUP_REMOVED lines=17> */
[----:B------:R-:W-:Y:S01]  /*cad0*/  FMNMX.FTZ R8, R48, R3, !PT ;  /* 0x0000000330087209 */ /* 0x000fe20007810000 */
[----:B------:R-:W-:-:S03]  /*cae0*/  FMUL.FTZ R84, R79, UR4 ;  /* 0x000000044f547c20 */ /* 0x000fc60008410000 */
[----:B------:R-:W-:-:S04]  /*caf0*/  FMNMX.FTZ R3, R51, R8, !PT ;  /* 0x0000000833037209 */ /* 0x000fc80007810000 */
[----:B------:R-:W-:Y:S01]  /*cb00*/  FMNMX.FTZ R8, R52, R3, !PT ;  /* 0x0000000334087209 */ /* 0x000fe20007810000 */
[----:B------:R-:W0:Y:S01]  /*cb10*/  MUFU.TANH R84, R84 ;  /* 0x0000005400547308 */ /* 0x000e220000002400 */
[----:B------:R-:W-:Y:S02]  /*cb20*/  FMUL.FTZ R85, R83, UR4 ;  /* 0x0000000453557c20 */ /* 0x000fe40008410000 */
[----:B------:R-:W-:-:S04]  /*cb30*/  FMNMX.FTZ R3, R55, R8, !PT ;  /* 0x0000000837037209 */ /* 0x000fc80007810000 */
[----:B------:R-:W-:Y:S01]  /*cb40*/  FMNMX.FTZ R8, R56, R3, !PT ;  /* 0x0000000338087209 */ /* 0x000fe20007810000 */
[----:B------:R-:W1:Y:S01]  /*cb50*/  MUFU.TANH R78, R78 ;  /* 0x0000004e004e7308 */ /* 0x000e620000002400 */
[----:B------:R-:W-:Y:S02]  /*cb60*/  FMUL.FTZ R9, R87, UR4 ;  /* 0x0000000457097c20 */ /* 0x000fe40008410000 */
[----:B------:R-:W-:-:S05]  /*cb70*/  FMNMX.FTZ R3, R59, R8, !PT ;  /* 0x000000083b037209 */ /* 0x000fca0007810000 */
[----:B------:R-:W2:Y:S01]  /*cb80*/  MUFU.TANH R85, R85 ;  /* 0x0000005500557308 */ /* 0x000ea20000002400 */
[----:B------:R-:W-:Y:S02]  /*cb90*/  FMNMX.FTZ R8, R60, R3, !PT ;  /* 0x000000033c087209 */ /* 0x000fe40007810000 */
[----:B0-----:R-:W-:-:S05]  /*cba0*/  FSEL R84, R84, -INF , P1 ;  /* 0xff80000054547808 */ /* 0x001fca0000800000 */
[----:B------:R-:W0:Y:S01]  /*cbb0*/  MUFU.TANH R86, R86 ;  /* 0x0000005600567308 */ /* 0x000e220000002400 */
[----:B------:R-:W-:Y:S02]  /*cbc0*/  FMNMX.FTZ R3, R63, R8, !PT ;  /* 0x000000083f037209 */ /* 0x000fe40007810000 */
[----:B-1----:R-:W-:-:S05]  /*cbd0*/  FSEL R83, R78, -INF , P2 ;  /* 0xff8000004e537808 */ /* 0x002fca0001000000 */
[----:B------:R-:W1:Y:S01]  /*cbe0*/  MUFU.TANH R9, R9 ;  /* 0x0000000900097308 */ /* 0x000e620000002400 */
[----:B------:R-:W-:Y:S02]  /*cbf0*/  FMNMX.FTZ R8, R84, R3, !PT ;  /* 0x0000000354087209 */ /* 0x000fe40007810000 */
[----:B--2---:R-:W-:Y:S02]  /*cc00*/  FSEL R85, R85, -INF , P3 ;  /* 0xff80000055557808 */ /* 0x004fe40001800000 */
[----:B------:R-:W-:Y:S02]  /*cc10*/  FMNMX.FTZ R8, R83, R8, !PT ;  /* 0x0000000853087209 */ /* 0x000fe40007810000 */
[----:B0-----:R-:W-:Y:S02]  /*cc20*/  FSEL R86, R86, -INF , P4 ;  /* 0xff80000056567808 */ /* 0x001fe40002000000 */
[----:B------:R-:W-:-:S04]  /*cc30*/  FMNMX.FTZ R3, R85, R8, !PT ;  /* 0x0000000855037209 */ /* 0x000fc80007810000 */
[----:B------:R-:W-:Y:S02]  /*cc40*/  FMNMX.FTZ R8, R86, R3, !PT ;  /* 0x0000000356087209 */ /* 0x000fe40007810000 */
[----:B-1----:R-:W-:-:S04]  /*cc50*/  FSEL R87, R9, -INF , P5 ;  /* 0xff80000009577808 */ /* 0x002fc80002800000 */
[----:B------:R-:W-:Y:S01]  /*cc60*/  FMNMX.FTZ R3, R87, R8, !PT ;  /* 0x0000000857037209 */ /* 0x000fe20007810000 */
[----:B------:R-:W-:-:S04]  /*cc70*/  FFMA.FTZ R72, R12, UR45, -R65 ;  /* 0x0000002d0c487c23 */ /* 0x000fc80008010841 */
[----:B------:R-:W0:Y:S02]  /*cc80*/  SHFL.BFLY PT, R12, R3, 0x2, 0x1f ;  /* 0x0c401f00030c7f89 */ /* 0x000e2400000e0000 */
[----:B0-----:R-:W-:-:S05]  /*cc90*/  FMNMX.FTZ R12, R3, R12, !PT ;  /* 0x0000000c030c7209 */ /* 0x001fca0007810000 */
[----:B------:R-:W0:Y:S01]  /*cca0*/  SHFL.BFLY PT, R9, R12, 0x1, 0x1f ;  /* 0x0c201f000c097f89 */ /* 0x000e2200000e0000 */
        /* <DEDUP_REMOVED lines=9> */
[----:B0-----:R-:W-:-:S04]  /*cd40*/  FMNMX.FTZ R9, R12, R9, !PT ;  /* 0x000000090c097209 */ /* 0x001fc80007810000 */
[C---:B------:R-:W-:Y:S01]  /*cd50*/  FSETP.NEU.FTZ.AND P1, PT, R9.reuse, -INF , PT ;  /* 0xff8000000900780b */ /* 0x040fe20003f3d000 */
[----:B------:R-:W-:-:S05]  /*cd60*/  FMUL.FTZ R54, R9, UR45 ;  /* 0x0000002d09367c20 */ /* 0x000fca0008410000 */
[----:B------:R-:W-:Y:S01]  /*cd70*/  FSEL R54, R54, RZ, P1 ;  /* 0x000000ff36367208 */ /* 0x000fe20000800000 */
[----:B------:R-:W-:Y:S01]  /*cd80*/  MUFU.EX2 R71, R71 ;  /* 0x0000004700477308 */ /* 0x000fe20000000800 */
[----:B------:R-:W-:-:S03]  /*cd90*/  FFMA.FTZ R82, R46, UR45, -R65 ;  /* 0x0000002d2e527c23 */ /* 0x000fc60008010841 */
[--C-:B------:R-:W-:Y:S01]  /*cda0*/  FFMA.FTZ R15, R5, UR45, -R54.reuse ;  /* 0x0000002d050f7c23 */ /* 0x100fe20008010836 */
[----:B------:R-:W-:-:S03]  /*cdb0*/  FFMA.FTZ R61, R69, UR45, -R54 ;  /* 0x0000002d453d7c23 */ /* 0x000fc60008010836 */
[----:B------:R-:W0:Y:S01]  /*cdc0*/  MUFU.EX2 R73, R73 ;  /* 0x0000004900497308 */ /* 0x000e220000000800 */
[--C-:B------:R-:W-:Y:S01]  /*cdd0*/  FFMA.FTZ R46, R62, UR45, -R65.reuse ;  /* 0x0000002d3e2e7c23 */ /* 0x100fe20008010841 */
[----:B------:R-:W-:Y:S01]  /*cde0*/  FFMA.FTZ R62, R70, UR45, -R54 ;  /* 0x0000002d463e7c23 */ /* 0x000fe20008010836 */
[--C-:B------:R-:W-:Y:S01]  /*cdf0*/  FFMA.FTZ R4, R11, UR45, -R65.reuse ;  /* 0x0000002d0b047c23 */ /* 0x100fe20008010841 */
[--C-:B------:R-:W-:Y:S01]  /*ce00*/  FFMA.FTZ R7, R33, UR45, -R65.reuse ;  /* 0x0000002d21077c23 */ /* 0x100fe20008010841 */
[----:B------:R-:W-:-:S03]  /*ce10*/  FFMA.FTZ R33, R50, UR45, -R65 ;  /* 0x0000002d32217c23 */ /* 0x000fc60008010841 */
[----:B------:R-:W1:Y:S01]  /*ce20*/  MUFU.EX2 R75, R75 ;  /* 0x0000004b004b7308 */ /* 0x000e620000000800 */
[----:B------:R-:W-:Y:S01]  /*ce30*/  FFMA.FTZ R50, R66, UR45, -R65 ;  /* 0x0000002d42327c23 */ /* 0x000fe20008010841 */
[----:B------:R-:W-:-:S06]  /*ce40*/  FFMA.FTZ R66, R10, UR45, -R54 ;  /* 0x0000002d0a427c23 */ /* 0x000fcc0008010836 */
[----:B------:R-:W-:Y:S01]  /*ce50*/  MUFU.EX2 R15, R15 ;  /* 0x0000000f000f7308 */ /* 0x000fe20000000800 */
[----:B------:R-:W-:-:S07]  /*ce60*/  FFMA.FTZ R5, R13, UR45, -R54 ;  /* 0x0000002d0d057c23 */ /* 0x000fce0008010836 */
[----:B------:R-:W2:Y:S01]  /*ce70*/  MUFU.EX2 R61, R61 ;  /* 0x0000003d003d7308 */ /* 0x000ea20000000800 */
[----:B------:R-:W-:-:S07]  /*ce80*/  FFMA.FTZ R76, R20, UR45, -R65 ;  /* 0x0000002d144c7c23 */ /* 0x000fce0008010841 */
[----:B------:R-:W3:Y:S01]  /*ce90*/  MUFU.EX2 R77, R77 ;  /* 0x0000004d004d7308 */ /* 0x000ee20000000800 */
[----:B------:R-:W-:Y:S01]  /*cea0*/  FFMA.FTZ R20, R53, UR45, -R65 ;  /* 0x0000002d35147c23 */ /* 0x000fe20008010841 */
[----:B------:R-:W-:-:S06]  /*ceb0*/  FFMA.FTZ R53, R14, UR45, -R54 ;  /* 0x0000002d0e357c23 */ /* 0x000fcc0008010836 */
[----:B------:R-:W4:Y:S01]  /*cec0*/  MUFU.EX2 R62, R62 ;  /* 0x0000003e003e7308 */ /* 0x000f220000000800 */
[----:B------:R-:W-:Y:S01]  /*ced0*/  FFMA.FTZ R81, R30, UR45, -R65 ;  /* 0x0000002d1e517c23 */ /* 0x000fe20008010841 */
[----:B------:R-:W-:Y:S02]  /*cee0*/  VIADD R12, R0, 0x2d840 ;  /* 0x0002d840000c7836 */ /* 0x000fe40000000000 */
[----:B0-----:R-:W-:-:S04]  /*cef0*/  FADD.FTZ R14, R71, R73 ;  /* 0x00000049470e7221 */ /* 0x001fc80000010000 */
[----:B------:R-:W0:Y:S01]  /*cf00*/  MUFU.EX2 R4, R4 ;  /* 0x0000000400047308 */ /* 0x000e220000000800 */
[----:B------:R-:W-:Y:S02]  /*cf10*/  IMAD.U32 R13, RZ, RZ, UR38 ;  /* 0x00000026ff0d7e24 */ /* 0x000fe4000f8e00ff */
[--C-:B------:R-:W-:Y:S01]  /*cf20*/  FFMA.FTZ R30, R37, UR45, -R65.reuse ;  /* 0x0000002d251e7c23 */ /* 0x100fe20008010841 */
[----:B------:R-:W-:-:S04]  /*cf30*/  FFMA.FTZ R37, R41, UR45, -R65 ;  /* 0x0000002d29257c23 */ /* 0x000fc80008010841 */
[----:B------:R-:W0:Y:S01]  /*cf40*/  MUFU.EX2 R66, R66 ;  /* 0x0000004200427308 */ /* 0x000e220000000800 */
[--C-:B------:R-:W-:Y:S01]  /*cf50*/  FFMA.FTZ R41, R57, UR45, -R65.reuse ;  /* 0x0000002d39297c23 */ /* 0x100fe20008010841 */
[----:B------:R-:W-:Y:S01]  /*cf60*/  FFMA.FTZ R8, R49, UR45, -R65 ;  /* 0x0000002d31087c23 */ /* 0x000fe20008010841 */
[----:B------:R-:W-:-:S05]  /*cf70*/  FFMA.FTZ R57, R21, UR45, -R54 ;  /* 0x0000002d15397c23 */ /* 0x000fca0008010836 */
[----:B------:R-:W0:Y:S01]  /*cf80*/  MUFU.EX2 R72, R72 ;  /* 0x0000004800487308 */ /* 0x000e220000000800 */
[----:B-1----:R-:W-:Y:S01]  /*cf90*/  FADD.FTZ R14, R75, R14 ;  /* 0x0000000e4b0e7221 */ /* 0x002fe20000010000 */
[--C-:B------:R-:W-:Y:S01]  /*cfa0*/  FFMA.FTZ R25, R25, UR45, -R65.reuse ;  /* 0x0000002d19197c23 */ /* 0x100fe20008010841 */
[----:B------:R-:W-:Y:S01]  /*cfb0*/  FFMA.FTZ R49, R64, UR45, -R65 ;  /* 0x0000002d40317c23 */ /* 0x000fe20008010841 */
[----:B------:R-:W-:-:S04]  /*cfc0*/  PRMT R12, R13, 0x654, R12 ;  /* 0x000006540d0c7816 */ /* 0x000fc8000000000c */
[----:B------:R-:W1:Y:S01]  /*cfd0*/  MUFU.EX2 R5, R5 ;  /* 0x0000000500057308 */ /* 0x000e620000000800 */
[----:B------:R-:W-:Y:S01]  /*cfe0*/  FFMA.FTZ R78, R42, UR45, -R65 ;  /* 0x0000002d2a4e7c23 */ /* 0x000fe20008010841 */
[----:B------:R-:W-:Y:S01]  /*cff0*/  FFMA.FTZ R64, R31, UR45, -R54 ;  /* 0x0000002d1f407c23 */ /* 0x000fe20008010836 */
[----:B--2---:R-:W-:Y:S01]  /*d000*/  FADD.FTZ R13, R15, R61 ;  /* 0x0000003d0f0d7221 */ /* 0x004fe20000010000 */
[----:B------:R-:W-:-:S04]  /*d010*/  FFMA.FTZ R42, R58, UR45, -R65 ;  /* 0x0000002d3a2a7c23 */ /* 0x000fc80008010841 */
[----:B------:R-:W2:Y:S01]  /*d020*/  MUFU.EX2 R74, R74 ;  /* 0x0000004a004a7308 */ /* 0x000ea20000000800 */
[--C-:B------:R-:W-:Y:S01]  /*d030*/  FFMA.FTZ R31, R39, UR45, -R54.reuse ;  /* 0x0000002d271f7c23 */ /* 0x100fe20008010836 */
[--C-:B------:R-:W-:Y:S01]  /*d040*/  FFMA.FTZ R58, R24, UR45, -R54.reuse ;  /* 0x0000002d183a7c23 */ /* 0x100fe20008010836 */
[----:B------:R-:W-:Y:S01]  /*d050*/  FFMA.FTZ R21, R36, UR45, -R54 ;  /* 0x0000002d24157c23 */ /* 0x000fe20008010836 */
[----:B---3--:R-:W-:Y:S01]  /*d060*/  FADD.FTZ R39, R77, R14 ;  /* 0x0000000e4d277221 */ /* 0x008fe20000010000 */
[----:B------:R-:W-:-:S03]  /*d070*/  FFMA.FTZ R26, R26, UR45, -R65 ;  /* 0x0000002d1a1a7c23 */ /* 0x000fc60008010841 */
[----:B------:R-:W3:Y:S01]  /*d080*/  MUFU.EX2 R53, R53 ;  /* 0x0000003500357308 */ /* 0x000ee20000000800 */
[----:B------:R-:W-:Y:S01]  /*d090*/  FFMA.FTZ R36, R47, UR45, -R54 ;  /* 0x0000002d2f247c23 */ /* 0x000fe20008010836 */
[----:B----4-:R-:W-:Y:S01]  /*d0a0*/  FADD.FTZ R47, R62, R13 ;  /* 0x0000000d3e2f7221 */ /* 0x010fe20000010000 */
[----:B------:R-:W-:-:S05]  /*d0b0*/  F2FP.BF16.F32.PACK_AB R13, R61, R15 ;  /* 0x0000000f3d0d723e */ /* 0x000fca00000010ff */
[----:B------:R-:W4:Y:S01]  /*d0c0*/  MUFU.EX2 R76, R76 ;  /* 0x0000004c004c7308 */ /* 0x000f220000000800 */
[----:B------:R-:W-:Y:S01]  /*d0d0*/  FFMA.FTZ R27, R27, UR45, -R54 ;  /* 0x0000002d1b1b7c23 */ /* 0x000fe20008010836 */
[----:B0-----:R-:W-:Y:S01]  /*d0e0*/  FADD.FTZ R61, R4, R39 ;  /* 0x00000027043d7221 */ /* 0x001fe20000010000 */
[----:B------:R-:W-:Y:S01]  /*d0f0*/  FADD.FTZ R24, R66, R47 ;  /* 0x0000002f42187221 */ /* 0x000fe20000010000 */
[--C-:B------:R-:W-:Y:S01]  /*d100*/  FFMA.FTZ R3, R67, UR45, -R65.reuse ;  /* 0x0000002d43037c23 */ /* 0x100fe20008010841 */
[----:B------:R-:W-:-:S03]  /*d110*/  FFMA.FTZ R11, R68, UR45, -R65 ;  /* 0x0000002d440b7c23 */ /* 0x000fc60008010841 */
[----:B------:R-:W0:Y:S01]  /*d120*/  MUFU.EX2 R57, R57 ;  /* 0x0000003900397308 */ /* 0x000e220000000800 */
[----:B------:R-:W-:-:S07]  /*d130*/  FADD.FTZ R61, R72, R61 ;  /* 0x0000003d483d7221 */ /* 0x000fce0000010000 */
[----:B------:R-:W-:Y:S01]  /*d140*/  MUFU.EX2 R25, R25 ;  /* 0x0000001900197308 */ /* 0x000fe20000000800 */
[----:B-1----:R-:W-:Y:S01]  /*d150*/  FADD.FTZ R24, R5, R24 ;  /* 0x0000001805187221 */ /* 0x002fe20000010000 */
[----:B--2---:R-:W-:Y:S01]  /*d160*/  FADD.FTZ R61, R74, R61 ;  /* 0x0000003d4a3d7221 */ /* 0x004fe20000010000 */
[----:B------:R-:W-:-:S05]  /*d170*/  FFMA.FTZ R44, R44, UR45, -R54 ;  /* 0x0000002d2c2c7c23 */ /* 0x000fca0008010836 */
[----:B------:R-:W-:Y:S01]  /*d180*/  MUFU.EX2 R80, R80 ;  /* 0x0000005000507308 */ /* 0x000fe20000000800 */
[----:B------:R-:W-:-:S07]  /*d190*/  FFMA.FTZ R65, R32, UR45, -R54 ;  /* 0x0000002d20417c23 */ /* 0x000fce0008010836 */
[----:B------:R-:W-:Y:S08]  /*d1a0*/  MUFU.EX2 R7, R7 ;  /* 0x0000000700077308 */ /* 0x000ff00000000800 */
[----:B------:R-:W-:Y:S08]  /*d1b0*/  MUFU.EX2 R29, R29 ;  /* 0x0000001d001d7308 */ /* 0x000ff00000000800 */
[----:B------:R-:W-:Y:S01]  /*d1c0*/  MUFU.EX2 R34, R34 ;  /* 0x0000002200227308 */ /* 0x000fe20000000800 */
[--C-:B------:R-:W-:Y:S01]  /*d1d0*/  FFMA.FTZ R28, R28, UR45, -R54.reuse ;  /* 0x0000002d1c1c7c23 */ /* 0x100fe20008010836 */
[--C-:B------:R-:W-:Y:S01]  /*d1e0*/  FFMA.FTZ R10, R35, UR45, -R54.reuse ;  /* 0x0000002d230a7c23 */ /* 0x100fe20008010836 */
[----:B------:R1:W-:Y:S05]  /*d1f0*/  SYNCS.ARRIVE.TRANS64.RED.A1T0 RZ, [R12+URZ], RZ ;  /* 0x000000ff0cff79a7 */ /* 0x0003ea000810043f */
[----:B------:R-:W2:Y:S01]  /*d200*/  MUFU.EX2 R58, R58 ;  /* 0x0000003a003a7308 */ /* 0x000ea20000000800 */
[----:B------:R-:W-:-:S07]  /*d210*/  FFMA.FTZ R32, R40, UR45, -R54 ;  /* 0x0000002d28207c23 */ /* 0x000fce0008010836 */
[----:B------:R-:W-:Y:S01]  /*d220*/  MUFU.EX2 R26, R26 ;  /* 0x0000001a001a7308 */ /* 0x000fe20000000800 */
[----:B------:R-:W-:Y:S01]  /*d230*/  FFMA.FTZ R40, R52, UR45, -R54 ;  /* 0x0000002d34287c23 */ /* 0x000fe20008010836 */
[----:B---3--:R-:W-:-:S06]  /*d240*/  FADD.FTZ R24, R53, R24 ;  /* 0x0000001835187221 */ /* 0x008fcc0000010000 */
[----:B------:R-:W3:Y:S01]  /*d250*/  MUFU.EX2 R27, R27 ;  /* 0x0000001b001b7308 */ /* 0x000ee20000000800 */
[----:B----4-:R-:W-:Y:S01]  /*d260*/  FADD.FTZ R52, R76, R61 ;  /* 0x0000003d4c347221 */ /* 0x010fe20000010000 */
[----:B------:R-:W-:Y:S01]  /*d270*/  FFMA.FTZ R39, R51, UR45, -R54 ;  /* 0x0000002d33277c23 */ /* 0x000fe20008010836 */
[----:B0-----:R-:W-:-:S05]  /*d280*/  FADD.FTZ R51, R57, R24 ;  /* 0x0000001839337221 */ /* 0x001fca0000010000 */
[----:B------:R-:W0:Y:S01]  /*d290*/  MUFU.EX2 R81, R81 ;  /* 0x0000005100517308 */ /* 0x000e220000000800 */
[----:B--2---:R-:W-:-:S07]  /*d2a0*/  FADD.FTZ R24, R58, R51 ;  /* 0x000000333a187221 */ /* 0x004fce0000010000 */
[----:B------:R2:W-:Y:S01]  /*d2b0*/  MUFU.EX2 R0, R44 ;  /* 0x0000002c00007308 */ /* 0x0005e20000000800 */
[----:B---3--:R-:W-:Y:S01]  /*d2c0*/  FADD.FTZ R51, R27, R24 ;  /* 0x000000181b337221 */ /* 0x008fe20000010000 */
[----:B--2---:R-:W-:Y:S01]  /*d2d0*/  FFMA.FTZ R44, R55, UR45, -R54 ;  /* 0x0000002d372c7c23 */ /* 0x004fe20008010836 */
[----:B------:R-:W-:-:S05]  /*d2e0*/  FADD.FTZ R55, R25, R52 ;  /* 0x0000003419377221 */ /* 0x000fca0000010000 */
[----:B------:R-:W2:Y:S01]  /*d2f0*/  MUFU.EX2 R30, R30 ;  /* 0x0000001e001e7308 */ /* 0x000ea20000000800 */
[----:B------:R-:W-:-:S04]  /*d300*/  FADD.FTZ R55, R26, R55 ;  /* 0x000000371a377221 */ /* 0x000fc80000010000 */
[----:B------:R-:W-:-:S03]  /*d310*/  FADD.FTZ R24, R80, R55 ;  /* 0x0000003750187221 */ /* 0x000fc60000010000 */
[----:B------:R-:W3:Y:S01]  /*d320*/  MUFU.EX2 R37, R37 ;  /* 0x0000002500257308 */ /* 0x000ee20000000800 */
[----:B0-----:R-:W-:-:S04]  /*d330*/  FADD.FTZ R52, R81, R24 ;  /* 0x0000001851347221 */ /* 0x001fc80000010000 */
[----:B------:R-:W-:-:S03]  /*d340*/  FADD.FTZ R52, R7, R52 ;  /* 0x0000003407347221 */ /* 0x000fc60000010000 */
[----:B------:R-:W0:Y:S01]  /*d350*/  MUFU.EX2 R78, R78 ;  /* 0x0000004e004e7308 */ /* 0x000e220000000800 */
[----:B------:R-:W-:-:S04]  /*d360*/  FADD.FTZ R55, R29, R52 ;  /* 0x000000341d377221 */ /* 0x000fc80000010000 */
[----:B--2---:R-:W-:-:S04]  /*d370*/  FADD.FTZ R55, R30, R55 ;  /* 0x000000371e377221 */ /* 0x004fc80000010000 */
[----:B------:R-:W-:-:S04]  /*d380*/  FADD.FTZ R52, R34, R55 ;  /* 0x0000003722347221 */ /* 0x000fc80000010000 */
[----:B---3--:R-:W-:-:S04]  /*d390*/  FADD.FTZ R55, R37, R52 ;  /* 0x0000003425377221 */ /* 0x008fc80000010000 */
[----:B0-----:R-:W-:Y:S02]  /*d3a0*/  FADD.FTZ R52, R78, R55 ;  /* 0x000000374e347221 */ /* 0x001fe40000010000 */
[----:B------:R-:W2:Y:S01]  /*d3b0*/  LDL R55, [R1+0x84] ;  /* 0x0000840001377983 */ /* 0x000ea20000100800 */
[----:B------:R-:W0:Y:S08]  /*d3c0*/  MUFU.EX2 R28, R28 ;  /* 0x0000001c001c7308 */ /* 0x000e300000000800 */
[----:B------:R-:W3:Y:S08]  /*d3d0*/  MUFU.EX2 R64, R64 ;  /* 0x0000004000407308 */ /* 0x000ef00000000800 */
[----:B------:R-:W4:Y:S01]  /*d3e0*/  MUFU.EX2 R65, R65 ;  /* 0x0000004100417308 */ /* 0x000f220000000800 */
[----:B0-----:R-:W-:-:S07]  /*d3f0*/  FADD.FTZ R51, R28, R51 ;  /* 0x000000331c337221 */ /* 0x001fce0000010000 */
[----:B------:R-:W0:Y:S01]  /*d400*/  MUFU.EX2 R10, R10 ;  /* 0x0000000a000a7308 */ /* 0x000e220000000800 */
[----:B---3--:R-:W-:Y:S01]  /*d410*/  FADD.FTZ R24, R64, R51 ;  /* 0x0000003340187221 */ /* 0x008fe20000010000 */
[----:B------:R-:W-:-:S06]  /*d420*/  FFMA.FTZ R35, R43, UR45, -R54 ;  /* 0x0000002d2b237c23 */ /* 0x000fcc0008010836 */
[----:B------:R-:W3:Y:S01]  /*d430*/  MUFU.EX2 R21, R21 ;  /* 0x0000001500157308 */ /* 0x000ee20000000800 */
[----:B-1----:R-:W-:Y:S02]  /*d440*/  F2FP.BF16.F32.PACK_AB R12, R73, R71 ;  /* 0x00000047490c723e */ /* 0x002fe400000010ff */
[----:B------:R-:W-:Y:S02]  /*d450*/  F2FP.BF16.F32.PACK_AB R14, R77, R75 ;  /* 0x0000004b4d0e723e */ /* 0x000fe400000010ff */
[----:B------:R-:W-:-:S03]  /*d460*/  F2FP.BF16.F32.PACK_AB R15, R66, R62 ;  /* 0x0000003e420f723e */ /* 0x000fc600000010ff */
[----:B------:R-:W1:Y:S01]  /*d470*/  MUFU.EX2 R31, R31 ;  /* 0x0000001f001f7308 */ /* 0x000e620000000800 */
[----:B----4-:R-:W-:Y:S01]  /*d480*/  FADD.FTZ R51, R65, R24 ;  /* 0x0000001841337221 */ /* 0x010fe20000010000 */
[----:B------:R4:W-:Y:S06]  /*d490*/  STSM.16.M88.4 [R90+0x21800], R12 ;  /* 0x0218000c5a007844 */ /* 0x0009ec0000000200 */
[----:B------:R-:W1:Y:S01]  /*d4a0*/  MUFU.EX2 R32, R32 ;  /* 0x0000002000207308 */ /* 0x000e620000000800 */
[----:B------:R-:W-:-:S07]  /*d4b0*/  FFMA.FTZ R43, R48, UR45, -R54 ;  /* 0x0000002d302b7c23 */ /* 0x000fce0008010836 */
[----:B------:R-:W1:Y:S01]  /*d4c0*/  MUFU.EX2 R35, R35 ;  /* 0x0000002300237308 */ /* 0x000e620000000800 */
[----:B----4-:R-:W-:Y:S01]  /*d4d0*/  F2FP.BF16.F32.PACK_AB R12, R72, R4 ;  /* 0x00000004480c723e */ /* 0x010fe200000010ff */
[----:B0-----:R-:W-:-:S06]  /*d4e0*/  FADD.FTZ R4, R10, R51 ;  /* 0x000000330a047221 */ /* 0x001fcc0000010000 */
[----:B------:R-:W0:Y:S01]  /*d4f0*/  MUFU.EX2 R79, R79 ;  /* 0x0000004f004f7308 */ /* 0x000e220000000800 */
[----:B---3--:R-:W-:Y:S01]  /*d500*/  FADD.FTZ R4, R21, R4 ;  /* 0x0000000415047221 */ /* 0x008fe20000010000 */
[----:B------:R-:W-:-:S06]  /*d510*/  F2FP.BF16.F32.PACK_AB R24, R26, R25 ;  /* 0x000000191a18723e */ /* 0x000fcc00000010ff */
[----:B------:R-:W3:Y:S01]  /*d520*/  MUFU.EX2 R82, R82 ;  /* 0x0000005200527308 */ /* 0x000ee20000000800 */
[----:B-1----:R-:W-:-:S07]  /*d530*/  FADD.FTZ R25, R31, R4 ;  /* 0x000000041f197221 */ /* 0x002fce0000010000 */
[----:B------:R-:W1:Y:S01]  /*d540*/  MUFU.EX2 R36, R36 ;  /* 0x0000002400247308 */ /* 0x000e620000000800 */
[----:B------:R-:W-:-:S07]  /*d550*/  FADD.FTZ R4, R32, R25 ;  /* 0x0000001920047221 */ /* 0x000fce0000010000 */
[----:B------:R-:W4:Y:S01]  /*d560*/  MUFU.EX2 R8, R8 ;  /* 0x0000000800087308 */ /* 0x000f220000000800 */
[----:B------:R-:W-:Y:S01]  /*d570*/  F2FP.BF16.F32.PACK_AB R13, R53, R5 ;  /* 0x00000005350d723e */ /* 0x000fe200000010ff */
[----:B------:R-:W-:-:S06]  /*d580*/  FADD.FTZ R5, R35, R4 ;  /* 0x0000000423057221 */ /* 0x000fcc0000010000 */
[----:B------:R-:W4:Y:S01]  /*d590*/  MUFU.EX2 R43, R43 ;  /* 0x0000002b002b7308 */ /* 0x000f220000000800 */
[----:B0-----:R-:W-:-:S07]  /*d5a0*/  FADD.FTZ R53, R79, R52 ;  /* 0x000000344f357221 */ /* 0x001fce0000010000 */
[----:B------:R-:W0:Y:S01]  /*d5b0*/  MUFU.EX2 R33, R33 ;  /* 0x0000002100217308 */ /* 0x000e220000000800 */
[----:B------:R-:W-:Y:S01]  /*d5c0*/  FADD.FTZ R5, R0, R5 ;  /* 0x0000000500057221 */ /* 0x000fe20000010000 */
[----:B------:R-:W-:-:S06]  /*d5d0*/  FFMA.FTZ R47, R56, UR45, -R54 ;  /* 0x0000002d382f7c23 */ /* 0x000fcc0008010836 */
[----:B------:R-:W0:Y:S01]  /*d5e0*/  MUFU.EX2 R39, R39 ;  /* 0x0000002700277308 */ /* 0x000e220000000800 */
[----:B---3--:R-:W-:-:S07]  /*d5f0*/  FADD.FTZ R53, R82, R53 ;  /* 0x0000003552357221 */ /* 0x008fce0000010000 */
[----:B------:R-:W3:Y:S01]  /*d600*/  MUFU.EX2 R20, R20 ;  /* 0x0000001400147308 */ /* 0x000ee20000000800 */
[----:B-1----:R-:W-:Y:S01]  /*d610*/  FADD.FTZ R4, R36, R5 ;  /* 0x0000000524047221 */ /* 0x002fe20000010000 */
[----:B------:R-:W-:-:S06]  /*d620*/  FFMA.FTZ R48, R59, UR45, -R54 ;  /* 0x0000002d3b307c23 */ /* 0x000fcc0008010836 */
[----:B------:R-:W1:Y:S01]  /*d630*/  MUFU.EX2 R40, R40 ;  /* 0x0000002800287308 */ /* 0x000e620000000800 */
[----:B----4-:R-:W-:-:S07]  /*d640*/  FADD.FTZ R52, R8, R53 ;  /* 0x0000003508347221 */ /* 0x010fce0000010000 */
[----:B------:R-:W-:Y:S01]  /*d650*/  MUFU.EX2 R38, R38 ;  /* 0x0000002600267308 */ /* 0x000fe20000000800 */
[----:B------:R-:W-:Y:S01]  /*d660*/  F2FP.BF16.F32.PACK_AB R25, R28, R27 ;  /* 0x0000001b1c19723e */ /* 0x000fe200000010ff */
[----:B------:R-:W-:Y:S01]  /*d670*/  FADD.FTZ R4, R43, R4 ;  /* 0x000000042b047221 */ /* 0x000fe20000010000 */
[----:B------:R-:W-:-:S05]  /*d680*/  F2FP.BF16.F32.PACK_AB R28, R29, R7 ;  /* 0x000000071d1c723e */ /* 0x000fca00000010ff */
[----:B------:R-:W4:Y:S01]  /*d690*/  MUFU.EX2 R44, R44 ;  /* 0x0000002c002c7308 */ /* 0x000f220000000800 */
[----:B0-----:R-:W-:Y:S01]  /*d6a0*/  FADD.FTZ R7, R33, R52 ;  /* 0x0000003421077221 */ /* 0x001fe20000010000 */
[----:B------:R-:W-:-:S06]  /*d6b0*/  F2FP.BF16.F32.PACK_AB R14, R76, R74 ;  /* 0x0000004a4c0e723e */ /* 0x000fcc00000010ff */
[----:B------:R-:W-:Y:S01]  /*d6c0*/  MUFU.EX2 R41, R41 ;  /* 0x0000002900297308 */ /* 0x000fe20000000800 */
[----:B------:R-:W-:Y:S01]  /*d6d0*/  F2FP.BF16.F32.PACK_AB R15, R58, R57 ;  /* 0x000000393a0f723e */ /* 0x000fe200000010ff */
[----:B------:R-:W-:Y:S01]  /*d6e0*/  FADD.FTZ R5, R39, R4 ;  /* 0x0000000427057221 */ /* 0x000fe20000010000 */
[----:B------:R-:W-:-:S05]  /*d6f0*/  F2FP.BF16.F32.PACK_AB R26, R81, R80 ;  /* 0x00000050511a723e */ /* 0x000fca00000010ff */
[----:B------:R-:W0:Y:S01]  /*d700*/  MUFU.EX2 R47, R47 ;  /* 0x0000002f002f7308 */ /* 0x000e220000000800 */
[----:B------:R-:W-:Y:S01]  /*d710*/  F2FP.BF16.F32.PACK_AB R27, R65, R64 ;  /* 0x00000040411b723e */ /* 0x000fe200000010ff */
[----:B---3--:R-:W-:-:S06]  /*d720*/  FADD.FTZ R7, R20, R7 ;  /* 0x0000000714077221 */ /* 0x008fcc0000010000 */
[----:B------:R-:W3:Y:S01]  /*d730*/  MUFU.EX2 R42, R42 ;  /* 0x0000002a002a7308 */ /* 0x000ee20000000800 */
[----:B------:R-:W-:Y:S01]  /*d740*/  STSM.16.M88.4 [R91], R12 ;  /* 0x0000000c5b007844 */ /* 0x000fe20000000200 */
[----:B-1----:R-:W-:-:S06]  /*d750*/  FADD.FTZ R5, R40, R5 ;  /* 0x0000000528057221 */ /* 0x002fcc0000010000 */
[----:B------:R-:W1:Y:S01]  /*d760*/  MUFU.EX2 R48, R48 ;  /* 0x0000003000307308 */ /* 0x000e620000000800 */
[----:B------:R0:W-:Y:S07]  /*d770*/  STSM.16.M88.4 [R89], R24 ;  /* 0x0000001859007844 */ /* 0x0001ee0000000200 */
[----:B------:R-:W1:Y:S01]  /*d780*/  MUFU.EX2 R45, R45 ;  /* 0x0000002d002d7308 */ /* 0x000e620000000800 */
[----:B------:R-:W-:Y:S01]  /*d790*/  F2FP.BF16.F32.PACK_AB R29, R21, R10 ;  /* 0x0000000a151d723e */ /* 0x000fe200000010ff */
[----:B----4-:R-:W-:-:S06]  /*d7a0*/  FADD.FTZ R10, R44, R5 ;  /* 0x000000052c0a7221 */ /* 0x010fcc0000010000 */
[----:B------:R-:W4:Y:S01]  /*d7b0*/  MUFU.EX2 R46, R46 ;  /* 0x0000002e002e7308 */ /* 0x000f220000000800 */
[----:B0-----:R-:W-:Y:S01]  /*d7c0*/  FADD.FTZ R24, R38, R7 ;  /* 0x0000000726187221 */ /* 0x001fe20000010000 */
[----:B------:R-:W-:-:S03]  /*d7d0*/  FADD.FTZ R5, R47, R10 ;  /* 0x0000000a2f057221 */ /* 0x000fc60000010000 */
[----:B------:R-:W-:Y:S01]  /*d7e0*/  FADD.FTZ R7, R41, R24 ;  /* 0x0000001829077221 */ /* 0x000fe20000010000 */
[----:B------:R-:W-:Y:S02]  /*d7f0*/  F2FP.BF16.F32.PACK_AB R30, R34, R30 ;  /* 0x0000001e221e723e */ /* 0x000fe400000010ff */
[----:B------:R-:W-:Y:S01]  /*d800*/  F2FP.BF16.F32.PACK_AB R31, R32, R31 ;  /* 0x0000001f201f723e */ /* 0x000fe200000010ff */
[----:B---3--:R-:W-:Y:S01]  /*d810*/  FADD.FTZ R10, R42, R7 ;  /* 0x000000072a0a7221 */ /* 0x008fe20000010000 */
[----:B------:R-:W-:Y:S01]  /*d820*/  F2FP.BF16.F32.PACK_AB R12, R78, R37 ;  /* 0x000000254e0c723e */ /* 0x000fe200000010ff */
[--C-:B------:R-:W-:Y:S01]  /*d830*/  FFMA.FTZ R63, R63, UR45, -R54.reuse ;  /* 0x0000002d3f3f7c23 */ /* 0x100fe20008010836 */
[----:B------:R-:W-:Y:S01]  /*d840*/  F2FP.BF16.F32.PACK_AB R14, R82, R79 ;  /* 0x0000004f520e723e */ /* 0x000fe200000010ff */
[--C-:B------:R-:W-:Y:S01]  /*d850*/  FFMA.FTZ R84, R84, UR45, -R54.reuse ;  /* 0x0000002d54547c23 */ /* 0x100fe20008010836 */
[----:B------:R-:W-:Y:S01]  /*d860*/  F2FP.BF16.F32.PACK_AB R13, R0, R35 ;  /* 0x00000023000d723e */ /* 0x000fe200000010ff */
[----:B-1----:R-:W-:Y:S01]  /*d870*/  FADD.FTZ R0, R48, R5 ;  /* 0x0000000530007221 */ /* 0x002fe20000010000 */
[----:B------:R-:W-:Y:S01]  /*d880*/  F2FP.BF16.F32.PACK_AB R15, R43, R36 ;  /* 0x000000242b0f723e */ /* 0x000fe200000010ff */
[--C-:B------:R-:W-:Y:S01]  /*d890*/  FFMA.FTZ R83, R83, UR45, -R54.reuse ;  /* 0x0000002d53537c23 */ /* 0x100fe20008010836 */
[----:B------:R-:W-:Y:S01]  /*d8a0*/  FFMA.FTZ R86, R86, UR45, -R54 ;  /* 0x0000002d56567c23 */ /* 0x000fe20008010836 */
[----:B------:R-:W-:Y:S01]  /*d8b0*/  FADD.FTZ R5, R45, R10 ;  /* 0x0000000a2d057221 */ /* 0x000fe20000010000 */
[--C-:B------:R-:W-:Y:S01]  /*d8c0*/  FFMA.FTZ R60, R60, UR45, -R54.reuse ;  /* 0x0000002d3c3c7c23 */ /* 0x100fe20008010836 */
[--C-:B------:R-:W-:Y:S01]  /*d8d0*/  FFMA.FTZ R85, R85, UR45, -R54.reuse ;  /* 0x0000002d55557c23 */ /* 0x100fe20008010836 */
[----:B------:R-:W-:Y:S01]  /*d8e0*/  FFMA.FTZ R54, R87, UR45, -R54 ;  /* 0x0000002d57367c23 */ /* 0x000fe20008010836 */
[----:B------:R-:W-:Y:S01]  /*d8f0*/  STSM.16.M88.4 [R88], R28 ;  /* 0x0000001c58007844 */ /* 0x000fe20000000200 */
[----:B------:R-:W0:Y:S03]  /*d900*/  MUFU.EX2 R51, R60 ;  /* 0x0000003c00337308 */ /* 0x000e260000000800 */
[----:B------:R1:W-:Y:S05]  /*d910*/  STSM.16.M88.4 [R90+0x27800], R12 ;  /* 0x0278000c5a007844 */ /* 0x0003ea0000000200 */
[----:B------:R-:W-:Y:S08]  /*d920*/  MUFU.EX2 R63, R63 ;  /* 0x0000003f003f7308 */ /* 0x000ff00000000800 */
[----:B------:R-:W3:Y:S01]  /*d930*/  MUFU.EX2 R84, R84 ;  /* 0x0000005400547308 */ /* 0x000ee20000000800 */
[----:B-1----:R-:W-:Y:S01]  /*d940*/  F2FP.BF16.F32.PACK_AB R12, R33, R8 ;  /* 0x00000008210c723e */ /* 0x002fe200000010ff */
[----:B----4-:R-:W-:-:S06]  /*d950*/  FADD.FTZ R8, R46, R5 ;  /* 0x000000052e087221 */ /* 0x010fcc0000010000 */
[----:B------:R-:W-:Y:S08]  /*d960*/  MUFU.EX2 R49, R49 ;  /* 0x0000003100317308 */ /* 0x000ff00000000800 */
[----:B------:R-:W1:Y:S08]  /*d970*/  MUFU.EX2 R50, R50 ;  /* 0x0000003200327308 */ /* 0x000e700000000800 */
[----:B------:R-:W-:Y:S08]  /*d980*/  MUFU.EX2 R3, R3 ;  /* 0x0000000300037308 */ /* 0x000ff00000000800 */
[----:B------:R-:W-:Y:S08]  /*d990*/  MUFU.EX2 R11, R11 ;  /* 0x0000000b000b7308 */ /* 0x000ff00000000800 */
[----:B------:R-:W-:Y:S08]  /*d9a0*/  MUFU.EX2 R83, R83 ;  /* 0x0000005300537308 */ /* 0x000ff00000000800 */
[----:B------:R-:W4:Y:S08]  /*d9b0*/  MUFU.EX2 R4, R85 ;  /* 0x0000005500047308 */ /* 0x000f300000000800 */
[----:B------:R-:W-:Y:S08]  /*d9c0*/  MUFU.EX2 R86, R86 ;  /* 0x0000005600567308 */ /* 0x000ff00000000800 */
[----:B------:R-:W2:Y:S01]  /*d9d0*/  MUFU.EX2 R5, R54 ;  /* 0x0000003600057308 */ /* 0x000ea20000000800 */
[----:B------:R-:W-:-:S02]  /*d9e0*/  F2FP.BF16.F32.PACK_AB R14, R38, R20 ;  /* 0x00000014260e723e */ /* 0x000fc400000010ff */
[----:B------:R-:W-:Y:S02]  /*d9f0*/  F2FP.BF16.F32.PACK_AB R13, R40, R39 ;  /* 0x00000027280d723e */ /* 0x000fe400000010ff */
[----:B------:R-:W-:Y:S02]  /*da00*/  F2FP.BF16.F32.PACK_AB R15, R47, R44 ;  /* 0x0000002c2f0f723e */ /* 0x000fe400000010ff */
[----:B------:R-:W-:Y:S02]  /*da10*/  F2FP.BF16.F32.PACK_AB R24, R42, R41 ;  /* 0x000000292a18723e */ /* 0x000fe400000010ff */
[----:B------:R-:W-:Y:S02]  /*da20*/  F2FP.BF16.F32.PACK_AB R26, R46, R45 ;  /* 0x0000002d2e1a723e */ /* 0x000fe400000010ff */
[----:B0-----:R-:W-:Y:S02]  /*da30*/  F2FP.BF16.F32.PACK_AB R25, R51, R48 ;  /* 0x000000303319723e */ /* 0x001fe400000010ff */
[----:B---3--:R-:W-:-:S02]  /*da40*/  F2FP.BF16.F32.PACK_AB R27, R84, R63 ;  /* 0x0000003f541b723e */ /* 0x008fc400000010ff */
[----:B-1----:R-:W-:Y:S02]  /*da50*/  F2FP.BF16.F32.PACK_AB R28, R50, R49 ;  /* 0x00000031321c723e */ /* 0x002fe400000010ff */
[----:B----4-:R-:W-:Y:S02]  /*da60*/  F2FP.BF16.F32.PACK_AB R29, R4, R83 ;  /* 0x00000053041d723e */ /* 0x010fe400000010ff */
[----:B------:R-:W-:Y:S02]  /*da70*/  F2FP.BF16.F32.PACK_AB R30, R11, R3 ;  /* 0x000000030b1e723e */ /* 0x000fe400000010ff */
[----:B--2---:R-:W-:Y:S01]  /*da80*/  F2FP.BF16.F32.PACK_AB R31, R5, R86 ;  /* 0x00000056051f723e */ /* 0x004fe200000010ff */
[----:B------:R-:W-:Y:S04]  /*da90*/  STSM.16.M88.4 [R55], R12 ;  /* 0x0000000c37007844 */ /* 0x000fe80000000200 */
[----:B------:R0:W-:Y:S04]  /*daa0*/  STSM.16.M88.4 [R89+0x6000], R24 ;  /* 0x0060001859007844 */ /* 0x0001e80000000200 */
[----:B------:R1:W-:Y:S01]  /*dab0*/  STSM.16.M88.4 [R88+0x6000], R28 ;  /* 0x0060001c58007844 */ /* 0x0003e20000000200 */
[----:B------:R-:W-:Y:S01]  /*dac0*/  FADD.FTZ R0, R51, R0 ;  /* 0x0000000033007221 */ /* 0x000fe20000010000 */
[----:B------:R2:W-:Y:S06]  /*dad0*/  MEMBAR.ALL.CTA ;  /* 0x0000000000007992 */ /* 0x0005ec0000008000 */
[----:B--2---:R-:W2:Y:S01]  /*dae0*/  FENCE.VIEW.ASYNC.S ;  /* 0x00000000000073c6 */ /* 0x004ea20000000000 */
[----:B------:R-:W-:Y:S01]  /*daf0*/  FADD.FTZ R7, R63, R0 ;  /* 0x000000003f077221 */ /* 0x000fe20000010000 */
[----:B------:R-:W-:-:S03]  /*db00*/  ISETP.GE.AND P1, PT, R101, 0x81, PT ;  /* 0x000000816500780c */ /* 0x000fc60003f26270 */
[----:B------:R-:W-:Y:S01]  /*db10*/  FADD.FTZ R0, R84, R7 ;  /* 0x0000000754007221 */ /* 0x000fe20000010000 */
[----:B------:R-:W-:-:S03]  /*db20*/  FADD.FTZ R21, R49, R8 ;  /* 0x0000000831157221 */ /* 0x000fc60000010000 */
[----:B------:R-:W-:Y:S01]  /*db30*/  FADD.FTZ R7, R83, R0 ;  /* 0x0000000053077221 */ /* 0x000fe20000010000 */
[----:B------:R-:W-:-:S03]  /*db40*/  FADD.FTZ R8, R50, R21 ;  /* 0x0000001532087221 */ /* 0x000fc60000010000 */
[----:B------:R-:W-:Y:S01]  /*db50*/  FADD.FTZ R7, R4, R7 ;  /* 0x0000000704077221 */ /* 0x000fe20000010000 */
[----:B------:R-:W-:-:S03]  /*db60*/  FADD.FTZ R8, R3, R8 ;  /* 0x0000000803087221 */ /* 0x000fc60000010000 */
[----:B------:R-:W-:Y:S01]  /*db70*/  FADD.FTZ R4, R86, R7 ;  /* 0x0000000756047221 */ /* 0x000fe20000010000 */
[----:B------:R-:W-:Y:S01]  /*db80*/  FADD.FTZ R3, R11, R8 ;  /* 0x000000080b037221 */ /* 0x000fe20000010000 */
[--C-:B------:R-:W-:Y:S01]  /*db90*/  IMAD.MOV.U32 R134, RZ, RZ, R135.reuse ;  /* 0x000000ffff867224 */ /* 0x100fe200078e0087 */
[-C--:B------:R-:W-:Y:S01]  /*dba0*/  MOV R123, R135.reuse ;  /* 0x00000087007b7202 */ /* 0x080fe20000000f00 */
[----:B------:R-:W-:Y:S01]  /*dbb0*/  FADD.FTZ R4, R5, R4 ;  /* 0x0000000405047221 */ /* 0x000fe20000010000 */
[--C-:B------:R-:W-:Y:S01]  /*dbc0*/  IMAD.MOV.U32 R133, RZ, RZ, R135.reuse ;  /* 0x000000ffff857224 */ /* 0x100fe200078e0087 */
[----:B-----5:R-:W-:Y:S01]  /*dbd0*/  MOV R97, R135 ;  /* 0x0000008700617202 */ /* 0x020fe20000000f00 */
[--C-:B------:R-:W-:Y:S02]  /*dbe0*/  IMAD.MOV.U32 R132, RZ, RZ, R135.reuse ;  /* 0x000000ffff847224 */ /* 0x100fe400078e0087 */
[--C-:B------:R-:W-:Y:S02]  /*dbf0*/  IMAD.MOV.U32 R131, RZ, RZ, R135.reuse ;  /* 0x000000ffff837224 */ /* 0x100fe400078e0087 */
[----:B------:R-:W-:-:S02]  /*dc00*/  IMAD.MOV.U32 R130, RZ, RZ, R135 ;  /* 0x000000ffff827224 */ /* 0x000fc400078e0087 */
[--C-:B------:R-:W-:Y:S02]  /*dc10*/  IMAD.MOV.U32 R129, RZ, RZ, R135.reuse ;  /* 0x000000ffff817224 */ /* 0x100fe400078e0087 */
[--C-:B------:R-:W-:Y:S02]  /*dc20*/  IMAD.MOV.U32 R128, RZ, RZ, R135.reuse ;  /* 0x000000ffff807224 */ /* 0x100fe400078e0087 */
[--C-:B------:R-:W-:Y:S02]  /*dc30*/  IMAD.MOV.U32 R127, RZ, RZ, R135.reuse ;  /* 0x000000ffff7f7224 */ /* 0x100fe400078e0087 */
        /* <DEDUP_REMOVED lines=35> */
[--C-:B0-----:R-:W-:Y:S02]  /*de70*/  IMAD.MOV.U32 R89, RZ, RZ, R135.reuse ;  /* 0x000000ffff597224 */ /* 0x101fe400078e0087 */
[----:B-1----:R-:W-:Y:S01]  /*de80*/  IMAD.MOV.U32 R88, RZ, RZ, R135 ;  /* 0x000000ffff587224 */ /* 0x002fe200078e0087 */
[----:B--2---:R-:W-:Y:S01]  /*de90*/  NOP ;  /* 0x0000000000007918 */ /* 0x004fe20000000000 */
        /* <DEDUP_REMOVED lines=29> */
[----:B------:R-:W-:-:S07]  /*e070*/  CS2R R88, SRZ ;  /* 0x0000000000587805 */ /* 0x000fce000001ff00 */
.L_x_10509:
[----:B------:R-:W2:Y:S01]  /*e080*/  LDL R6, [R1+0x6c] ;  /* 0x00006c0001067983 */ /* 0x000ea20000100800 */
[----:B------:R-:W-:Y:S01]  /*e090*/  ISETP.NE.AND P1, PT, R5, 0x1, PT ;  /* 0x000000010500780c */ /* 0x000fe20003f25270 */
[----:B------:R-:W-:Y:S05]  /*e0a0*/  YIELD ;  /* 0x0000000000007946 */ /* 0x000fea0003800000 */
[----:B------:R-:W-:-:S04]  /*e0b0*/  SEL R157, RZ, 0x1, P1 ;  /* 0x00000001ff9d7807 */ /* 0x000fc80000800000 */
[----:B------:R-:W-:Y:S02]  /*e0c0*/  LOP3.LUT R157, R10, R157, RZ, 0x3c, !PT ;  /* 0x0000009d0a9d7212 */ /* 0x000fe400078e3cff */
[----:B--2---:R-:W-:-:S13]  /*e0d0*/  ISETP.NE.AND P1, PT, R6, RZ, PT ;  /* 0x000000ff0600720c */ /* 0x004fda0003f25270 */
[----:B---3--:R-:W-:Y:S05]  /*e0e0*/  @P1 BRA `(.L_x_10498) ;  /* 0x00000000003c1947 */ /* 0x008fea0003800000 */
[----:B------:R-:W-:Y:S05]  /*e0f0*/  @!P0 BRA `(.L_x_10499) ;  /* 0x0000000000048947 */ /* 0x000fea0003800000 */
[----:B------:R-:W-:Y:S01]  /*e100*/  BPT.TRAP 0x1 ;  /* 0x000000040000795c */ /* 0x000fe20000300000 */
.L_x_10499:
        /* <DEDUP_REMOVED lines=8> */
.L_x_10500:
[----:B------:R-:W-:Y:S04]  /*e190*/  BSSY B0, `(.L_x_10498) ;  /* 0x0000004000007945 */ /* 0x000fe80003800000 */
[----:B-1----:R-:W-:Y:S05]  /*e1a0*/  @P2 BRA `(.L_x_10501) ;  /* 0x0000000000082947 */ /* 0x002fea0003800000 */
[----:B------:R-:W1:Y:S02]  /*e1b0*/  SYNCS.PHASECHK.TRANS64.TRYWAIT P2, [R9+URZ+0x2d830], R6 ;  /* 0x02d83006090075a7 */ /* 0x000e64000804017f */
[----:B-1----:R-:W-:Y:S05]  /*e1c0*/  @!P2 BRA `(.L_x_10502) ;  /* 0x000000c8004ca947 */ /* 0x002fea0003800000 */
.L_x_10501:
[----:B------:R-:W-:Y:S05]  /*e1d0*/  BSYNC B0 ;  /* 0x0000000000007941 */ /* 0x000fea0003800000 */
.L_x_10498:
[----:B01----:R-:W2:Y:S04]  /*e1e0*/  LDL R9, [R1+0x70] ;  /* 0x0000700001097983 */ /* 0x003ea80000100800 */
[----:B------:R-:W3:Y:S01]  /*e1f0*/  LDL.64 R26, [R1+0x10] ;  /* 0x00001000011a7983 */ /* 0x000ee20000100a00 */
[----:B------:R-:W-:Y:S01]  /*e200*/  VIADD R141, R5, 0x1 ;  /* 0x00000001058d7836 */ /* 0x000fe20000000000 */
[----:B------:R-:W-:Y:S05]  /*e210*/  WARPSYNC.ALL ;  /* 0x0000000000007948 */ /* 0x000fea0003800000 */
[C---:B------:R-:W-:Y:S01]  /*e220*/  ISETP.NE.AND P2, PT, R141.reuse, 0x2, PT ;  /* 0x000000028d00780c */ /* 0x040fe20003f45270 */
[----:B------:R-:W4:Y:S03]  /*e230*/  LDL.64 R152, [R1+0x40] ;  /* 0x0000400001987983 */ /* 0x000f260000100a00 */
[----:B------:R-:W-:Y:S01]  /*e240*/  SEL R141, R141, RZ, P2 ;  /* 0x000000ff8d8d7207 */ /* 0x000fe20001000000 */
[----:B------:R-:W-:Y:S01]  /*e250*/  IMAD.MOV.U32 R15, RZ, RZ, -0x7fffffe0 ;  /* 0x80000020ff0f7424 */ /* 0x000fe200078e00ff */
[----:B------:R-:W0:Y:S04]  /*e260*/  S2R R6, SR_TID.X ;  /* 0x0000000000067919 */ /* 0x000e280000002100 */
[----:B------:R-:W-:Y:S01]  /*e270*/  R2UR UR15, R15 ;  /* 0x000000000f0f72ca */ /* 0x000fe200000e0000 */
[----:B------:R-:W-:Y:S01]  /*e280*/  IMAD.MOV.U32 R13, RZ, RZ, -0x7fffffe0 ;  /* 0x80000020ff0d7424 */ /* 0x000fe200078e00ff */
[----:B------:R-:W5:Y:S04]  /*e290*/  LDL.64 R148, [R1+0x38] ;  /* 0x0000380001947983 */ /* 0x000f680000100a00 */
[----:B------:R-:W5:Y:S04]  /*e2a0*/  LDL.64 R146, [R1+0x30] ;  /* 0x0000300001927983 */ /* 0x000f680000100a00 */
[----:B------:R-:W5:Y:S01]  /*e2b0*/  LDL.64 R144, [R1+0x28] ;  /* 0x0000280001907983 */ /* 0x000f620000100a00 */
[----:B0-----:R-:W-:-:S05]  /*e2c0*/  SHF.R.U32.HI R6, RZ, 0x7, R6 ;  /* 0x00000007ff067819 */ /* 0x001fca0000011606 */
[----:B------:R-:W-:Y:S01]  /*e2d0*/  VIADD R6, R6, 0x8 ;  /* 0x0000000806067836 */ /* 0x000fe20000000000 */
[----:B------:R-:W-:Y:S01]  /*e2e0*/  R2UR UR7, R13 ;  /* 0x000000000d0772ca */ /* 0x000fe200000e0000 */
[----:B------:R-:W-:-:S05]  /*e2f0*/  IMAD.MOV.U32 R25, RZ, RZ, -0x7fffffe0 ;  /* 0x80000020ff197424 */ /* 0x000fca00078e00ff */
[----:B------:R-:W-:Y:S01]  /*e300*/  R2UR UR23, R25 ;  /* 0x00000000191772ca */ /* 0x000fe200000e0000 */
[----:B------:R-:W-:Y:S02]  /*e310*/  IMAD.MOV.U32 R21, RZ, RZ, -0x7fffffe0 ;  /* 0x80000020ff157424 */ /* 0x000fe400078e00ff */
[----:B--2---:R-:W-:-:S04]  /*e320*/  IMAD R12, R141, 0x600, R9 ;  /* 0x000006008d0c7824 */ /* 0x004fc800078e0209 */
[----:B------:R-:W-:-:S05]  /*e330*/  VIADD R14, R12, 0x200 ;  /* 0x000002000c0e7836 */ /* 0x000fca0000000000 */
[----:B------:R-:W-:Y:S02]  /*e340*/  R2UR UR14, R14 ;  /* 0x000000000e0e72ca */ /* 0x000fe400000e0000 */
[----:B------:R-:W2:Y:S01]  /*e350*/  LDL.64 R14, [R1+0x58] ;  /* 0x00005800010e7983 */ /* 0x000ea20000100a00 */
[C---:B------:R-:W-:Y:S01]  /*e360*/  R2UR UR6, R12.reuse ;  /* 0x000000000c0672ca */ /* 0x040fe200000e0000 */
[----:B------:R-:W-:Y:S01]  /*e370*/  VIADD R24, R12, 0x400 ;  /* 0x000004000c187836 */ /* 0x000fe20000000000 */
[----:B---3--:R-:W-:Y:S02]  /*e380*/  R2UR UR4, R26 ;  /* 0x000000001a0472ca */ /* 0x008fe400000e0000 */
[----:B------:R-:W-:Y:S02]  /*e390*/  R2UR UR5, R27 ;  /* 0x000000001b0572ca */ /* 0x000fe400000e0000 */
[----:B------:R-:W-:Y:S01]  /*e3a0*/  R2UR UR22, R24 ;  /* 0x00000000181672ca */ /* 0x000fe200000e0000 */
[----:B------:R0:W-:Y:S06]  /*e3b0*/  BAR.SYNC.DEFER_BLOCKING R6, 0x100 ;  /* 0x000400060000751d */ /* 0x0001ec0000010000 */
[----:B------:R-:W-:-:S06]  /*e3c0*/  WARPGROUP.ARRIVE ;  /* 0x00000000000079c5 */ /* 0x000fcc0000000000 */
[----:B------:R-:W-:Y:S01]  /*e3d0*/  HGMMA.64x128x16.F32.BF16 R24, gdesc[UR4], RZ, !UPT, gsb0 ;  /* 0x01e00000041879f0 */ /* 0x000fe2000c0018ff */
[----:B------:R-:W-:Y:S01]  /*e3e0*/  VIADD R20, R12, 0x2 ;  /* 0x000000020c147836 */ /* 0x000fe20000000000 */
[----:B------:R-:W-:-:S04]  /*e3f0*/  R2UR UR11, R21 ;  /* 0x00000000150b72ca */ /* 0x000fc800000e0000 */
[----:B------:R-:W-:Y:S02]  /*e400*/  R2UR UR10, R20 ;  /* 0x00000000140a72ca */ /* 0x000fe400000e0000 */
[----:B----4-:R-:W-:Y:S02]  /*e410*/  R2UR UR12, R152 ;  /* 0x00000000980c72ca */ /* 0x010fe400000e0000 */
[----:B------:R-:W-:Y:S01]  /*e420*/  R2UR UR13, R153 ;  /* 0x00000000990d72ca */ /* 0x000fe200000e0000 */
[----:B------:R-:W-:Y:S02]  /*e430*/  WARPGROUP.DEPBAR.LE gsb0, 0x0 ;  /* 0x00008000000079c5 */ /* 0x000fe40000010000 */
[----:B------:R-:W-:Y:S01]  /*e440*/  WARPGROUP.ARRIVE ;  /* 0x00000000000079c5 */ /* 0x000fe20000000000 */
[----:B--2---:R-:W-:Y:S02]  /*e450*/  R2UR UR8, R14 ;  /* 0x000000000e0872ca */ /* 0x004fe400000e0000 */
[----:B------:R-:W-:-:S13]  /*e460*/  R2UR UR9, R15 ;  /* 0x000000000f0972ca */ /* 0x000fda00000e0000 */
[----:B------:R-:W-:Y:S01]  /*e470*/  HGMMA.64x128x16.F32.BF16 R24, gdesc[UR8], R24, gsb0 ;  /* 0x01e00000081879f0 */ /* 0x000fe20008001818 */
[----:B------:R-:W-:Y:S01]  /*e480*/  VIADD R20, R12, 0x202 ;  /* 0x000002020c147836 */ /* 0x000fe20000000000 */
[----:B------:R-:W-:Y:S02]  /*e490*/  R2UR UR19, R21 ;  /* 0x00000000151372ca */ /* 0x000fe400000e0000 */
[----:B-----5:R-:W-:Y:S02]  /*e4a0*/  R2UR UR16, R148 ;  /* 0x00000000941072ca */ /* 0x020fe400000e0000 */
[----:B------:R-:W-:Y:S02]  /*e4b0*/  R2UR UR18, R20 ;  /* 0x00000000141272ca */ /* 0x000fe400000e0000 */
[----:B------:R-:W-:Y:S01]  /*e4c0*/  R2UR UR17, R149 ;  /* 0x00000000951172ca */ /* 0x000fe200000e0000 */
[----:B------:R-:W-:Y:S02]  /*e4d0*/  WARPGROUP.DEPBAR.LE gsb0, 0x0 ;  /* 0x00008000000079c5 */ /* 0x000fe40000010000 */
[----:B------:R-:W-:-:S06]  /*e4e0*/  WARPGROUP.ARRIVE ;  /* 0x00000000000079c5 */ /* 0x000fcc0000000000 */
[----:B------:R-:W-:Y:S01]  /*e4f0*/  HGMMA.64x128x16.F32.BF16 R24, gdesc[UR12], R24, gsb0 ;  /* 0x01e000000c1879f0 */ /* 0x000fe20008001818 */
[----:B------:R-:W-:Y:S02]  /*e500*/  R2UR UR20, R146 ;  /* 0x00000000921472ca */ /* 0x000fe400000e0000 */
[----:B------:R-:W-:Y:S01]  /*e510*/  R2UR UR21, R147 ;  /* 0x00000000931572ca */ /* 0x000fe200000e0000 */
[----:B------:R-:W-:Y:S02]  /*e520*/  WARPGROUP.DEPBAR.LE gsb0, 0x0 ;  /* 0x00008000000079c5 */ /* 0x000fe40000010000 */
[----:B------:R-:W-:-:S06]  /*e530*/  WARPGROUP.ARRIVE ;  /* 0x00000000000079c5 */ /* 0x000fcc0000000000 */
[----:B------:R-:W-:Y:S01]  /*e540*/  HGMMA.64x128x16.F32.BF16 R24, gdesc[UR16], R24, gsb0 ;  /* 0x01e00000101879f0 */ /* 0x000fe20008001818 */
[----:B------:R-:W-:Y:S02]  /*e550*/  IADD3 R12, R12, 0x402, RZ ;  /* 0x000004020c0c7810 */ /* 0x000fe40007ffe0ff */
[----:B------:R-:W-:Y:S02]  /*e560*/  R2UR UR27, R13 ;  /* 0x000000000d1b72ca */ /* 0x000fe400000e0000 */
[----:B------:R-:W-:Y:S02]  /*e570*/  R2UR UR26, R12 ;  /* 0x000000000c1a72ca */ /* 0x000fe400000e0000 */
[----:B------:R-:W-:Y:S02]  /*e580*/  R2UR UR24, R144 ;  /* 0x00000000901872ca */ /* 0x000fe400000e0000 */
[----:B------:R-:W-:Y:S01]  /*e590*/  R2UR UR25, R145 ;  /* 0x00000000911972ca */ /* 0x000fe200000e0000 */
[----:B------:R-:W-:-:S02]  /*e5a0*/  WARPGROUP.DEPBAR.LE gsb0, 0x0 ;  /* 0x00008000000079c5 */ /* 0x000fc40000010000 */
[----:B------:R-:W-:-:S06]  /*e5b0*/  WARPGROUP.ARRIVE ;  /* 0x00000000000079c5 */ /* 0x000fcc0000000000 */
        /* <DEDUP_REMOVED lines=8> */
.L_x_10504:
[----:B------:R-:W-:Y:S01]  /*e640*/  SHF.L.U32 R6, R10, 0x1f, RZ ;  /* 0x0000001f0a067819 */ /* 0x000fe200000006ff */
[----:B------:R-:W-:-:S04]  /*e650*/  IMAD R9, R5, 0x8, R2 ;  /* 0x0000000805097824 */ /* 0x000fc800078e0202 */
[----:B------:R0:W1:Y:S01]  /*e660*/  SYNCS.PHASECHK.TRANS64.TRYWAIT P1, [R9+URZ+0x2d850], R6 ;  /* 0x02d85006090075a7 */ /* 0x000062000802017f */
[----:B------:R-:W-:Y:S05]  /*e670*/  @!P0 BRA `(.L_x_10505) ;  /* 0x0000000000048947 */ /* 0x000fea0003800000 */
[----:B------:R-:W-:Y:S01]  /*e680*/  BPT.TRAP 0x1 ;  /* 0x000000040000795c */ /* 0x000fe20000300000 */
.L_x_10505:
[----:B-1----:R-:W-:Y:S05]  /*e690*/  @P1 BRA `(.L_x_10503) ;  /* 0x0000000000081947 */ /* 0x002fea0003800000 */
[----:B------:R-:W1:Y:S02]  /*e6a0*/  SYNCS.PHASECHK.TRANS64.TRYWAIT P1, [R9+URZ+0x2d850], R6 ;  /* 0x02d85006090075a7 */ /* 0x000e64000802017f */
[----:B-1----:R-:W-:Y:S05]  /*e6b0*/  @!P1 BRA `(.L_x_10506) ;  /* 0x000000c400249947 */ /* 0x002fea0003800000 */
.L_x_10503:
[----:B------:R-:W2:Y:S01]  /*e6c0*/  LDL R14, [R1+0x74] ;  /* 0x00007400010e7983 */ /* 0x000ea20000100800 */
[----:B01----:R-:W-:Y:S01]  /*e6d0*/  VIADD R6, R2, 0x400 ;  /* 0x0000040002067836 */ /* 0x003fe20000000000 */
[----:B------:R-:W-:Y:S05]  /*e6e0*/  WARPSYNC.ALL ;  /* 0x0000000000007948 */ /* 0x000fea0003800000 */
[----:B------:R-:W-:Y:S01]  /*e6f0*/  SHF.R.U32.HI R6, RZ, 0x4, R6 ;  /* 0x00000004ff067819 */ /* 0x000fe20000011606 */
[----:B------:R-:W-:Y:S01]  /*e700*/  IMAD.MOV.U32 R11, RZ, RZ, -0x7fffffe0 ;  /* 0x80000020ff0b7424 */ /* 0x000fe200078e00ff */
[----:B------:R-:W-:Y:S01]  /*e710*/  WARPGROUP.ARRIVE ;  /* 0x00000000000079c5 */ /* 0x000fe20000000000 */
[----:B------:R-:W-:Y:S01]  /*e720*/  IMAD.MOV.U32 R13, RZ, RZ, -0x7fffffe0 ;  /* 0x80000020ff0d7424 */ /* 0x000fe200078e00ff */
[----:B------:R-:W-:-:S02]  /*e730*/  LOP3.LUT R6, R6, 0x3fff, RZ, 0xc0, !PT ;  /* 0x00003fff06067812 */ /* 0x000fc400078ec0ff */
[C---:B------:R-:W-:Y:S02]  /*e740*/  R2UR UR7, R11.reuse ;  /* 0x000000000b0772ca */ /* 0x040fe400000e0000 */
[----:B------:R-:W-:Y:S02]  /*e750*/  LOP3.LUT R6, R6, 0x2000000, RZ, 0xfc, !PT ;  /* 0x0200000006067812 */ /* 0x000fe400078efcff */
[----:B------:R-:W-:Y:S01]  /*e760*/  R2UR UR35, R11 ;  /* 0x000000000b2372ca */ /* 0x000fe200000e0000 */
[----:B------:R-:W-:Y:S01]  /*e770*/  IMAD.MOV.U32 R11, RZ, RZ, 0x40000040 ;  /* 0x40000040ff0b7424 */ /* 0x000fe200078e00ff */
[----:B------:R-:W-:Y:S01]  /*e780*/  R2UR UR11, R13 ;  /* 0x000000000d0b72ca */ /* 0x000fe200000e0000 */
[----:B------:R-:W-:Y:S01]  /*e790*/  IMAD R10, R5, 0x600, R6 ;  /* 0x00000600050a7824 */ /* 0x000fe200078e0206 */
[----:B------:R-:W-:Y:S02]  /*e7a0*/  R2UR UR15, R13 ;  /* 0x000000000d0f72ca */ /* 0x000fe400000e0000 */
[----:B------:R-:W-:Y:S01]  /*e7b0*/  R2UR UR5, R11 ;  /* 0x000000000b0572ca */ /* 0x000fe200000e0000 */
[C---:B------:R-:W-:Y:S01]  /*e7c0*/  VIADD R12, R10.reuse, 0x40 ;  /* 0x000000400a0c7836 */ /* 0x040fe20000000000 */
[----:B------:R-:W-:Y:S01]  /*e7d0*/  R2UR UR6, R10 ;  /* 0x000000000a0672ca */ /* 0x000fe200000e0000 */
[----:B------:R-:W-:Y:S01]  /*e7e0*/  IMAD.MOV.U32 R11, RZ, RZ, 0x40000040 ;  /* 0x40000040ff0b7424 */ /* 0x000fe200078e00ff */
[----:B------:R-:W-:-:S02]  /*e7f0*/  R2UR UR19, R13 ;  /* 0x000000000d1372ca */ /* 0x000fc400000e0000 */
[----:B------:R-:W-:Y:S01]  /*e800*/  R2UR UR10, R12 ;  /* 0x000000000c0a72ca */ /* 0x000fe200000e0000 */
[----:B------:R-:W-:Y:S01]  /*e810*/  VIADD R12, R10, 0x80 ;  /* 0x000000800a0c7836 */ /* 0x000fe20000000000 */
[C---:B------:R-:W-:Y:S02]  /*e820*/  R2UR UR23, R13.reuse ;  /* 0x000000000d1772ca */ /* 0x040fe400000e0000 */
[C---:B------:R-:W-:Y:S02]  /*e830*/  R2UR UR27, R13.reuse ;  /* 0x000000000d1b72ca */ /* 0x040fe400000e0000 */
[----:B------:R-:W-:Y:S01]  /*e840*/  R2UR UR14, R12 ;  /* 0x000000000c0e72ca */ /* 0x000fe200000e0000 */
[----:B------:R-:W-:Y:S01]  /*e850*/  VIADD R12, R10, 0xc0 ;  /* 0x000000c00a0c7836 */ /* 0x000fe20000000000 */
[----:B------:R-:W-:Y:S01]  /*e860*/  R2UR UR31, R13 ;  /* 0x000000000d1f72ca */ /* 0x000fe200000e0000 */
[----:B------:R-:W-:Y:S01]  /*e870*/  IMAD.MOV.U32 R13, RZ, RZ, 0x40000040 ;  /* 0x40000040ff0d7424 */ /* 0x000fe200078e00ff */
[----:B------:R-:W-:-:S02]  /*e880*/  R2UR UR33, R11 ;  /* 0x000000000b2172ca */ /* 0x000fc400000e0000 */
        /* <DEDUP_REMOVED lines=9> */
[C---:B------:R-:W-:Y:S01]  /*e920*/  VIADD R12, R10.reuse, 0x180 ;  /* 0x000001800a0c7836 */ /* 0x040fe20000000000 */
[----:B------:R-:W-:Y:S01]  /*e930*/  R2UR UR17, R13 ;  /* 0x000000000d1172ca */ /* 0x000fe200000e0000 */
[----:B------:R-:W-:Y:S02]  /*e940*/  VIADD R10, R10, 0x1c0 ;  /* 0x000001c00a0a7836 */ /* 0x000fe40000000000 */
[----:B------:R-:W-:Y:S01]  /*e950*/  IMAD.MOV.U32 R13, RZ, RZ, 0x40000040 ;  /* 0x40000040ff0d7424 */ /* 0x000fe200078e00ff */
[----:B------:R-:W-:Y:S02]  /*e960*/  R2UR UR30, R12 ;  /* 0x000000000c1e72ca */ /* 0x000fe400000e0000 */
[----:B------:R-:W-:Y:S02]  /*e970*/  R2UR UR34, R10 ;  /* 0x000000000a2272ca */ /* 0x000fe400000e0000 */
[----:B------:R-:W-:Y:S01]  /*e980*/  R2UR UR21, R13 ;  /* 0x000000000d1572ca */ /* 0x000fe200000e0000 */
[----:B------:R-:W-:-:S05]  /*e990*/  IMAD.MOV.U32 R13, RZ, RZ, 0x40000040 ;  /* 0x40000040ff0d7424 */ /* 0x000fca00078e00ff */
[----:B------:R-:W-:Y:S01]  /*e9a0*/  R2UR UR25, R13 ;  /* 0x000000000d1972ca */ /* 0x000fe200000e0000 */
[----:B------:R-:W-:-:S05]  /*e9b0*/  IMAD.MOV.U32 R13, RZ, RZ, 0x40000040 ;  /* 0x40000040ff0d7424 */ /* 0x000fca00078e00ff */
[----:B------:R-:W-:Y:S02]  /*e9c0*/  R2UR UR29, R13 ;  /* 0x000000000d1d72ca */ /* 0x000fe400000e0000 */
[----:B--2---:R-:W-:Y:S02]  /*e9d0*/  LOP3.LUT R10, R14, 0x10000, RZ, 0xfc, !PT ;  /* 0x000100000e0a7812 */ /* 0x004fe400078efcff */
[----:B------:R-:W0:Y:S02]  /*e9e0*/  S2R R14, SR_TID.X ;  /* 0x00000000000e7919 */ /* 0x000e240000002100 */
[C---:B------:R-:W-:Y:S01]  /*e9f0*/  R2UR UR4, R10.reuse ;  /* 0x000000000a0472ca */ /* 0x040fe200000e0000 */
[----:B------:R-:W-:-:S05]  /*ea00*/  VIADD R12, R10, 0x2 ;  /* 0x000000020a0c7836 */ /* 0x000fca0000000000 */
[----:B------:R-:W-:Y:S01]  /*ea10*/  R2UR UR8, R12 ;  /* 0x000000000c0872ca */ /* 0x000fe200000e0000 */
[----:B------:R-:W-:-:S05]  /*ea20*/  VIADD R12, R10, 0x4 ;  /* 0x000000040a0c7836 */ /* 0x000fca0000000000 */
[----:B------:R-:W-:Y:S01]  /*ea30*/  R2UR UR12, R12 ;  /* 0x000000000c0c72ca */ /* 0x000fe200000e0000 */
[----:B------:R-:W-:Y:S01]  /*ea40*/  HGMMA.64x96x16.F32.BF16 R88, gdesc[UR4].tnspB, R88, gsb0 ;  /* 0x41600000045879f0 */ /* 0x000fe20008001858 */
[----:B------:R-:W-:-:S05]  /*ea50*/  VIADD R12, R10, 0x6 ;  /* 0x000000060a0c7836 */ /* 0x000fca0000000000 */
[----:B------:R-:W-:Y:S01]  /*ea60*/  R2UR UR16, R12 ;  /* 0x000000000c1072ca */ /* 0x000fe200000e0000 */
[----:B------:R-:W-:-:S05]  /*ea70*/  VIADD R12, R10, 0x600 ;  /* 0x000006000a0c7836 */ /* 0x000fca0000000000 */
[----:B------:R-:W-:Y:S01]  /*ea80*/  R2UR UR20, R12 ;  /* 0x000000000c1472ca */ /* 0x000fe200000e0000 */
[----:B------:R-:W-:Y:S01]  /*ea90*/  VIADD R12, R10, 0x602 ;  /* 0x000006020a0c7836 */ /* 0x000fe20000000000 */
[----:B0-----:R-:W-:-:S04]  /*eaa0*/  SHF.R.U32.HI R6, RZ, 0x7, R14 ;  /* 0x00000007ff067819 */ /* 0x001fc8000001160e */
[----:B------:R-:W-:Y:S01]  /*eab0*/  R2UR UR24, R12 ;  /* 0x000000000c1872ca */ /* 0x000fe200000e0000 */
[C---:B------:R-:W-:Y:S01]  /*eac0*/  VIADD R12, R10.reuse, 0x604 ;  /* 0x000006040a0c7836 */ /* 0x040fe20000000000 */
[----:B------:R-:W-:Y:S01]  /*ead0*/  IADD3 R10, R10, 0x606, RZ ;  /* 0x000006060a0a7810 */ /* 0x000fe20007ffe0ff */
[----:B------:R-:W-:Y:S01]  /*eae0*/  VIADD R6, R6, 0x9 ;  /* 0x0000000906067836 */ /* 0x000fe20000000000 */
[----:B------:R-:W-:Y:S02]  /*eaf0*/  ISETP.GE.U32.AND P1, PT, R14, 0x180, PT ;  /* 0x000001800e00780c */ /* 0x000fe40003f26070 */
[----:B------:R-:W-:Y:S02]  /*eb00*/  R2UR UR28, R12 ;  /* 0x000000000c1c72ca */ /* 0x000fe400000e0000 */
[----:B------:R-:W-:Y:S02]  /*eb10*/  R2UR UR32, R10 ;  /* 0x000000000a2072ca */ /* 0x000fe400000e0000 */
[----:B------:R-:W-:Y:S01]  /*eb20*/  SEL R6, R6, 0x9, !P1 ;  /* 0x0000000906067807 */ /* 0x000fe20004800000 */
[----:B------:R-:W-:-:S02]  /*eb30*/  WARPGROUP.DEPBAR.LE gsb0, 0x0 ;  /* 0x00008000000079c5 */ /* 0x000fc40000010000 */
[----:B------:R-:W-:-:S06]  /*eb40*/  WARPGROUP.ARRIVE ;  /* 0x00000000000079c5 */ /* 0x000fcc0000000000 */
[----:B------:R-:W-:Y:S03]  /*eb50*/  HGMMA.64x96x16.F32.BF16 R88, gdesc[UR8].tnspB, R88, gsb0 ;  /* 0x41600000085879f0 */ /* 0x000fe60008001858 */
[----:B------:R-:W-:Y:S02]  /*eb60*/  WARPGROUP.DEPBAR.LE gsb0, 0x0 ;  /* 0x00008000000079c5 */ /* 0x000fe40000010000 */
        /* <DEDUP_REMOVED lines=18> */
[----:B------:R0:W-:Y:S06]  /*ec90*/  BAR.ARV R6, 0x100 ;  /* 0x000400060000751d */ /* 0x0001ec0000002000 */
[----:B------:R-:W-:Y:S05]  /*eca0*/  @!P0 BRA `(.L_x_10507) ;  /* 0x0000000000048947 */ /* 0x000fea0003800000 */
[----:B------:R-:W-:Y:S01]  /*ecb0*/  BPT.TRAP 0x1 ;  /* 0x000000040000795c */ /* 0x000fe20000300000 */
.L_x_10507:
[----:B------:R-:W-:Y:S01]  /*ecc0*/  FMUL.FTZ R12, R24, UR41 ;  /* 0x00000029180c7c20 */ /* 0x000fe20008410000 */
[----:B------:R-:W-:Y:S01]  /*ecd0*/  FMUL.FTZ R20, R25, UR41 ;  /* 0x0000002919147c20 */ /* 0x000fe20008410000 */
[----:B------:R-:W-:Y:S01]  /*ece0*/  FMUL.FTZ R21, R28, UR41 ;  /* 0x000000291c157c20 */ /* 0x000fe20008410000 */
[----:B0-----:R-:W-:Y:S02]  /*ecf0*/  IMAD R6, R141, 0x8, R2 ;  /* 0x000000088d067824 */ /* 0x001fe400078e0202 */
[----:B------:R-:W-:Y:S01]  /*ed00*/  FMUL.FTZ R24, R29, UR41 ;  /* 0x000000291d187c20 */ /* 0x000fe20008410000 */
[----:B------:R-:W-:Y:S01]  /*ed10*/  IMAD.U32 R9, RZ, RZ, UR38 ;  /* 0x00000026ff097e24 */ /* 0x000fe2000f8e00ff */
[----:B------:R-:W0:Y:S01]  /*ed20*/  MUFU.TANH R12, R12 ;  /* 0x0000000c000c7308 */ /* 0x000e220000002400 */
[----:B------:R-:W-:Y:S02]  /*ed30*/  VIADD R6, R6, 0x2d840 ;  /* 0x0002d84006067836 */ /* 0x000fe40000000000 */
[----:B------:R-:W-:Y:S01]  /*ed40*/  FMUL.FTZ R26, R26, UR41 ;  /* 0x000000291a1a7c20 */ /* 0x000fe20008410000 */
[----:B------:R-:W-:Y:S01]  /*ed50*/  FMUL.FTZ R25, R32, UR41 ;  /* 0x0000002920197c20 */ /* 0x000fe20008410000 */
[----:B------:R-:W-:Y:S01]  /*ed60*/  FMUL.FTZ R27, R27, UR41 ;  /* 0x000000291b1b7c20 */ /* 0x000fe20008410000 */
[----:B------:R-:W-:Y:S01]  /*ed70*/  FMUL.FTZ R30, R30, UR41 ;  /* 0x000000291e1e7c20 */ /* 0x000fe20008410000 */
[----:B------:R-:W-:Y:S01]  /*ed80*/  PRMT R6, R9, 0x654, R6 ;  /* 0x0000065409067816 */ /* 0x000fe20000000006 */
[----:B------:R-:W-:Y:S01]  /*ed90*/  FMUL.FTZ R28, R37, UR41 ;  /* 0x00000029251c7c20 */ /* 0x000fe20008410000 */
[----:B------:R-:W1:Y:S01]  /*eda0*/  MUFU.TANH R20, R20 ;  /* 0x0000001400147308 */ /* 0x000e620000002400 */
[----:B------:R-:W-:Y:S01]  /*edb0*/  FMUL.FTZ R34, R34, UR41 ;  /* 0x0000002922227c20 */ /* 0x000fe20008410000 */
[----:B------:R0:W-:Y:S01]  /*edc0*/  SYNCS.ARRIVE.TRANS64.RED.A1T0 RZ, [R6+URZ], RZ ;  /* 0x000000ff06ff79a7 */ /* 0x0001e2000810043f */
[----:B------:R-:W-:Y:S01]  /*edd0*/  FMUL.FTZ R32, R41, UR41 ;  /* 0x0000002929207c20 */ /* 0x000fe20008410000 */
[----:B------:R-:W-:Y:S01]  /*ede0*/  FMUL.FTZ R37, R48, UR41 ;  /* 0x0000002930257c20 */ /* 0x000fe20008410000 */
[----:B------:R-:W-:Y:S01]  /*edf0*/  FMUL.FTZ R144, R56, UR41 ;  /* 0x0000002938907c20 */ /* 0x000fe20008410000 */
[----:B------:R-:W-:Y:S01]  /*ee00*/  FMUL.FTZ R146, R57, UR41 ;  /* 0x0000002939927c20 */ /* 0x000fe20008410000 */
[----:B------:R-:W-:Y:S01]  /*ee10*/  FMUL.FTZ R145, R60, UR41 ;  /* 0x000000293c917c20 */ /* 0x000fe20008410000 */
[----:B------:R-:W2:Y:S01]  /*ee20*/  MUFU.TANH R21, R21 ;  /* 0x0000001500157308 */ /* 0x000ea20000002400 */
[----:B------:R-:W-:Y:S01]  /*ee30*/  FMUL.FTZ R147, R61, UR41 ;  /* 0x000000293d937c20 */ /* 0x000fe20008410000 */
[----:B0-----:R-:W-:Y:S01]  /*ee40*/  FMNMX.FTZ R6, R12, R7, !PT ;  /* 0x000000070c067209 */ /* 0x001fe20007810000 */
        /* <DEDUP_REMOVED lines=13> */
[----:B------:R1:W3:Y:S01]  /*ef20*/  MUFU.TANH R14, R26 ;  /* 0x0000001a000e7308 */ /* 0x0002e20000002400 */
        /* <DEDUP_REMOVED lines=8> */
[----:B-1----:R-:W-:Y:S01]  /*efb0*/  FMUL.FTZ R26, R33, UR41 ;  /* 0x00000029211a7c20 */ /* 0x002fe20008410000 */
[----:B0-----:R-:W-:Y:S01]  /*efc0*/  FMNMX.FTZ R6, R24, R6, !PT ;  /* 0x0000000618067209 */ /* 0x001fe20007810000 */
[----:B------:R-:W-:Y:S01]  /*efd0*/  FMUL.FTZ R68, R46, UR41 ;  /* 0x000000292e447c20 */ /* 0x000fe20008410000 */
[----:B------:R-:W-:Y:S01]  /*efe0*/  FMUL.FTZ R33, R51, UR41 ;  /* 0x0000002933217c20 */ /* 0x000fe20008410000 */
[----:B------:R-:W-:Y:S01]  /*eff0*/  FMUL.FTZ R64, R54, UR41 ;  /* 0x0000002936407c20 */ /* 0x000fe20008410000 */
[----:B------:R-:W-:Y:S01]  /*f000*/  FMUL.FTZ R61, R58, UR41 ;  /* 0x000000293a3d7c20 */ /* 0x000fe20008410000 */
[----:B------:R-:W-:Y:S01]  /*f010*/  FMUL.FTZ R60, R59, UR41 ;  /* 0x000000293b3c7c20 */ /* 0x000fe20008410000 */
[----:B------:R0:W1:Y:S01]  /*f020*/  MUFU.TANH R13, R27 ;  /* 0x0000001b000d7308 */ /* 0x0000620000002400 */
[----:B---3--:R-:W-:-:S02]  /*f030*/  IMAD.MOV.U32 R38, RZ, RZ, R14 ;  /* 0x000000ffff267224 */ /* 0x008fc400078e000e */
[----:B------:R-:W-:Y:S01]  /*f040*/  FMUL.FTZ R14, R42, UR41 ;  /* 0x000000292a0e7c20 */ /* 0x000fe20008410000 */
[----:B------:R-:W-:Y:S01]  /*f050*/  FMUL.FTZ R57, R62, UR41 ;  /* 0x000000293e397c20 */ /* 0x000fe20008410000 */
[----:B------:R-:W-:Y:S01]  /*f060*/  FMUL.FTZ R56, R63, UR41 ;  /* 0x000000293f387c20 */ /* 0x000fe20008410000 */
[----:B------:R-:W-:Y:S01]  /*f070*/  FMUL.FTZ R48, R70, UR41 ;  /* 0x0000002946307c20 */ /* 0x000fe20008410000 */
[----:B------:R-:W-:Y:S01]  /*f080*/  FMUL.FTZ R41, R74, UR41 ;  /* 0x000000294a297c20 */ /* 0x000fe20008410000 */
[----:B------:R-:W-:Y:S01]  /*f090*/  FMUL.FTZ R154, R75, UR41 ;  /* 0x000000294b9a7c20 */ /* 0x000fe20008410000 */
[----:B------:R-:W3:Y:S01]  /*f0a0*/  MUFU.TANH R26, R26 ;  /* 0x0000001a001a7308 */ /* 0x000ee20000002400 */
[----:B0-----:R-:W-:Y:S01]  /*f0b0*/  FMUL.FTZ R27, R36, UR41 ;  /* 0x00000029241b7c20 */ /* 0x001fe20008410000 */
[----:B--2---:R-:W-:Y:S01]  /*f0c0*/  FMNMX.FTZ R6, R25, R6, !PT ;  /* 0x0000000619067209 */ /* 0x004fe20007810000 */
[----:B------:R-:W-:Y:S01]  /*f0d0*/  FMUL.FTZ R36, R45, UR41 ;  /* 0x000000292d247c20 */ /* 0x000fe20008410000 */
[----:B------:R-:W-:Y:S01]  /*f0e0*/  FMUL.FTZ R45, R53, UR41 ;  /* 0x00000029352d7c20 */ /* 0x000fe20008410000 */
[----:B------:R-:W-:Y:S01]  /*f0f0*/  FMUL.FTZ R53, R66, UR41 ;  /* 0x0000002942357c20 */ /* 0x000fe20008410000 */
[----:B------:R-:W-:Y:S01]  /*f100*/  FMUL.FTZ R153, R78, UR41 ;  /* 0x000000294e997c20 */ /* 0x000fe20008410000 */
[----:B------:R-:W-:Y:S01]  /*f110*/  FMUL.FTZ R82, R82, UR41 ;  /* 0x0000002952527c20 */ /* 0x000fe20008410000 */
[----:B------:R-:W0:Y:S01]  /*f120*/  MUFU.TANH R27, R27 ;  /* 0x0000001b001b7308 */ /* 0x000e220000002400 */
[----:B-1----:R-:W-:-:S02]  /*f130*/  IMAD.MOV.U32 R42, RZ, RZ, R13 ;  /* 0x000000ffff2a7224 */ /* 0x002fc400078e000d */
[----:B------:R-:W-:Y:S01]  /*f140*/  FMUL.FTZ R13, R50, UR41 ;  /* 0x00000029320d7c20 */ /* 0x000fe20008410000 */
[----:B------:R-:W-:Y:S01]  /*f150*/  IMAD.MOV.U32 R78, RZ, RZ, R38 ;  /* 0x000000ffff4e7224 */ /* 0x000fe200078e0026 */
[----:B------:R-:W-:-:S03]  /*f160*/  UMOV UR45, UR44 ;  /* 0x0000002c002d7c82 */ /* 0x000fc60008000000 */
[----:B------:R1:W-:Y:S01]  /*f170*/  MUFU.TANH R11, R30 ;  /* 0x0000001e000b7308 */ /* 0x0003e20000002400 */
[----:B---3--:R-:W-:-:S07]  /*f180*/  FMNMX.FTZ R6, R26, R6, !PT ;  /* 0x000000061a067209 */ /* 0x008fce0007810000 */
[----:B------:R-:W2:Y:S01]  /*f190*/  MUFU.TANH R28, R28 ;  /* 0x0000001c001c7308 */ /* 0x000ea20000002400 */
[----:B-1----:R-:W-:Y:S01]  /*f1a0*/  FMUL.FTZ R30, R40, UR41 ;  /* 0x00000029281e7c20 */ /* 0x002fe20008410000 */
[----:B0-----:R-:W-:Y:S01]  /*f1b0*/  FMNMX.FTZ R6, R27, R6, !PT ;  /* 0x000000061b067209 */ /* 0x001fe20007810000 */
[----:B------:R-:W-:Y:S01]  /*f1c0*/  FMUL.FTZ R40, R49, UR41 ;  /* 0x0000002931287c20 */ /* 0x000fe20008410000 */
[----:B------:R-:W-:-:S04]  /*f1d0*/  FMUL.FTZ R49, R71, UR41 ;  /* 0x0000002947317c20 */ /* 0x000fc80008410000 */
[----:B------:R-:W0:Y:S08]  /*f1e0*/  MUFU.TANH R30, R30 ;  /* 0x0000001e001e7308 */ /* 0x000e300000002400 */
[----:B------:R1:W3:Y:S01]  /*f1f0*/  MUFU.TANH R15, R34 ;  /* 0x00000022000f7308 */ /* 0x0002e20000002400 */
[----:B--2---:R-:W-:-:S07]  /*f200*/  FMNMX.FTZ R6, R28, R6, !PT ;  /* 0x000000061c067209 */ /* 0x004fce0007810000 */
[----:B------:R-:W2:Y:S01]  /*f210*/  MUFU.TANH R32, R32 ;  /* 0x0000002000207308 */ /* 0x000ea20000002400 */
[----:B-1----:R-:W-:Y:S01]  /*f220*/  FMUL.FTZ R34, R44, UR41 ;  /* 0x000000292c227c20 */ /* 0x002fe20008410000 */
[----:B0-----:R-:W-:Y:S01]  /*f230*/  FMNMX.FTZ R6, R30, R6, !PT ;  /* 0x000000061e067209 */ /* 0x001fe20007810000 */
[----:B------:R-:W-:Y:S01]  /*f240*/  FMUL.FTZ R44, R52, UR41 ;  /* 0x00000029342c7c20 */ /* 0x000fe20008410000 */
[----:B------:R-:W-:-:S04]  /*f250*/  FMUL.FTZ R52, R67, UR41 ;  /* 0x0000002943347c20 */ /* 0x000fc80008410000 */
[----:B------:R-:W0:Y:S01]  /*f260*/  MUFU.TANH R34, R34 ;  /* 0x0000002200227308 */ /* 0x000e220000002400 */
[----:B---3--:R-:W-:-:S07]  /*f270*/  IMAD.MOV.U32 R74, RZ, RZ, R15 ;  /* 0x000000ffff4a7224 */ /* 0x008fce00078e000f */
        /* <DEDUP_REMOVED lines=42> */
[----:B------:R1:W-:Y:S01]  /*f520*/  MUFU.TANH R10, R31 ;  /* 0x0000001f000a7308 */ /* 0x0003e20000002400 */
[----:B--2---:R-:W-:-:S07]  /*f530*/  FMNMX.FTZ R6, R84, R6, !PT ;  /* 0x0000000654067209 */ /* 0x004fce0007810000 */
[----:B------:R2:W3:Y:S01]  /*f540*/  MUFU.TANH R152, R35 ;  /* 0x0000002300987308 */ /* 0x0004e20000002400 */
[----:B0-----:R-:W-:Y:S01]  /*f550*/  FMNMX.FTZ R6, R85, R6, !PT ;  /* 0x0000000655067209 */ /* 0x001fe20007810000 */
[----:B-1----:R-:W-:-:S04]  /*f560*/  FMUL.FTZ R31, R47, UR41 ;  /* 0x000000292f1f7c20 */ /* 0x002fc80008410000 */
[----:B------:R-:W0:Y:S02]  /*f570*/  SHFL.BFLY PT, R9, R6, 0x2, 0x1f ;  /* 0x0c401f0006097f89 */ /* 0x000e2400000e0000 */
[----:B------:R-:W1:Y:S01]  /*f580*/  MUFU.TANH R72, R72 ;  /* 0x0000004800487308 */ /* 0x000e620000002400 */
[----:B--2---:R-:W-:-:S07]  /*f590*/  FMUL.FTZ R35, R55, UR41 ;  /* 0x0000002937237c20 */ /* 0x004fce0008410000 */
[----:B------:R-:W2:Y:S01]  /*f5a0*/  MUFU.TANH R39, R39 ;  /* 0x0000002700277308 */ /* 0x000ea20000002400 */
[----:B---3--:R-:W-:-:S07]  /*f5b0*/  IMAD.MOV.U32 R70, RZ, RZ, R152 ;  /* 0x000000ffff467224 */ /* 0x008fce00078e0098 */
[----:B------:R-:W3:Y:S01]  /*f5c0*/  MUFU.TANH R14, R14 ;  /* 0x0000000e000e7308 */ /* 0x000ee20000002400 */
[----:B0-----:R-:W-:-:S07]  /*f5d0*/  FMNMX.FTZ R6, R6, R9, !PT ;  /* 0x0000000906067209 */ /* 0x001fce0007810000 */
[----:B------:R-:W0:Y:S01]  /*f5e0*/  MUFU.TANH R29, R29 ;  /* 0x0000001d001d7308 */ /* 0x000e220000002400 */
[----:B------:R-:W4:Y:S07]  /*f5f0*/  SHFL.BFLY PT, R9, R6, 0x1, 0x1f ;  /* 0x0c201f0006097f89 */ /* 0x000f2e00000e0000 */
[----:B------:R-:W5:Y:S08]  /*f600*/  MUFU.TANH R68, R68 ;  /* 0x0000004400447308 */ /* 0x000f700000002400 */
[----:B------:R-:W5:Y:S08]  /*f610*/  MUFU.TANH R31, R31 ;  /* 0x0000001f001f7308 */ /* 0x000f700000002400 */
[----:B------:R-:W5:Y:S01]  /*f620*/  MUFU.TANH R13, R13 ;  /* 0x0000000d000d7308 */ /* 0x000f620000002400 */
[----:B----4-:R-:W-:-:S02]  /*f630*/  FMNMX.FTZ R6, R6, R9, !PT ;  /* 0x0000000906067209 */ /* 0x010fc40007810000 */
[----:B------:R-:W-:-:S05]  /*f640*/  FMNMX.FTZ R9, R38, R8, !PT ;  /* 0x0000000826097209 */ /* 0x000fca0007810000 */
[----:B------:R-:W4:Y:S01]  /*f650*/  MUFU.TANH R33, R33 ;  /* 0x0000002100217308 */ /* 0x000f220000002400 */
[----:B------:R-:W-:Y:S01]  /*f660*/  FMNMX.FTZ R9, R42, R9, !PT ;  /* 0x000000092a097209 */ /* 0x000fe20007810000 */
[C---:B------:R-:W-:Y:S01]  /*f670*/  FMUL.FTZ R43, R6.reuse, UR45 ;  /* 0x0000002d062b7c20 */ /* 0x040fe20008410000 */
[----:B------:R-:W-:Y:S02]  /*f680*/  FADD.FTZ R7, -R6, R7 ;  /* 0x0000000706077221 */ /* 0x000fe40000010100 */
[----:B------:R-:W-:Y:S01]  /*f690*/  FMNMX.FTZ R9, R11, R9, !PT ;  /* 0x000000090b097209 */ /* 0x000fe20007810000 */
[--C-:B------:R-:W-:Y:S01]  /*f6a0*/  FFMA.FTZ R25, R25, UR45, -R43.reuse ;  /* 0x0000002d19197c23 */ /* 0x100fe2000801082b */
[--C-:B------:R-:W-:Y:S01]  /*f6b0*/  FFMA.FTZ R71, R32, UR45, -R43.reuse ;  /* 0x0000002d20477c23 */ /* 0x100fe2000801082b */
[----:B------:R-:W4:Y:S01]  /*f6c0*/  MUFU.TANH R64, R64 ;  /* 0x0000004000407308 */ /* 0x000f220000002400 */
[----:B------:R-:W-:Y:S01]  /*f6d0*/  FMNMX.FTZ R9, R10, R9, !PT ;  /* 0x000000090a097209 */ /* 0x000fe20007810000 */
[--C-:B------:R-:W-:Y:S01]  /*f6e0*/  FFMA.FTZ R45, R45, UR45, -R43.reuse ;  /* 0x0000002d2d2d7c23 */ /* 0x100fe2000801082b */
[--C-:B------:R-:W-:Y:S01]  /*f6f0*/  FFMA.FTZ R32, R36, UR45, -R43.reuse ;  /* 0x0000002d24207c23 */ /* 0x100fe2000801082b */
[----:B------:R-:W-:Y:S01]  /*f700*/  FFMA.FTZ R76, R76, UR45, -R43 ;  /* 0x0000002d4c4c7c23 */ /* 0x000fe2000801082b */
[----:B------:R-:W-:Y:S01]  /*f710*/  FMNMX.FTZ R9, R15, R9, !PT ;  /* 0x000000090f097209 */ /* 0x000fe20007810000 */
[----:B------:R-:W-:Y:S01]  /*f720*/  FMUL.FTZ R15, R83, UR41 ;  /* 0x00000029530f7c20 */ /* 0x000fe20008410000 */
[----:B------:R-:W-:Y:S01]  /*f730*/  IMAD.MOV.U32 R83, RZ, RZ, R10 ;  /* 0x000000ffff537224 */ /* 0x000fe200078e000a */
[----:B------:R-:W4:Y:S01]  /*f740*/  MUFU.TANH R35, R35 ;  /* 0x0000002300237308 */ /* 0x000f220000002400 */
[----:B------:R-:W-:Y:S01]  /*f750*/  FMNMX.FTZ R9, R152, R9, !PT ;  /* 0x0000000998097209 */ /* 0x000fe20007810000 */
[----:B------:R-:W-:Y:S01]  /*f760*/  FMUL.FTZ R152, R79, UR41 ;  /* 0x000000294f987c20 */ /* 0x000fe20008410000 */
[----:B------:R-:W-:Y:S01]  /*f770*/  FMUL.FTZ R10, R86, UR41 ;  /* 0x00000029560a7c20 */ /* 0x000fe20008410000 */
[----:B------:R-:W-:Y:S01]  /*f780*/  IMAD.MOV.U32 R86, RZ, RZ, R11 ;  /* 0x000000ffff567224 */ /* 0x000fe200078e000b */
[----:B-1----:R-:W-:Y:S01]  /*f790*/  FMNMX.FTZ R9, R72, R9, !PT ;  /* 0x0000000948097209 */ /* 0x002fe20007810000 */
[----:B------:R-:W-:Y:S01]  /*f7a0*/  FMUL.FTZ R11, R87, UR41 ;  /* 0x00000029570b7c20 */ /* 0x000fe20008410000 */
[--C-:B------:R-:W-:Y:S01]  /*f7b0*/  FFMA.FTZ R79, R20, UR45, -R43.reuse ;  /* 0x0000002d144f7c23 */ /* 0x100fe2000801082b */
[----:B------:R-:W1:Y:S01]  /*f7c0*/  MUFU.TANH R61, R61 ;  /* 0x0000003d003d7308 */ /* 0x000e620000002400 */
[----:B--2---:R-:W-:Y:S01]  /*f7d0*/  FMNMX.FTZ R9, R39, R9, !PT ;  /* 0x0000000927097209 */ /* 0x004fe20007810000 */
[----:B------:R-:W-:Y:S01]  /*f7e0*/  FFMA.FTZ R20, R80, UR45, -R43 ;  /* 0x0000002d50147c23 */ /* 0x000fe2000801082b */
[----:B------:R-:W-:-:S02]  /*f7f0*/  IMAD.MOV.U32 R87, RZ, RZ, R42 ;  /* 0x000000ffff577224 */ /* 0x000fc400078e002a */
[--C-:B------:R-:W-:Y:S01]  /*f800*/  FFMA.FTZ R46, R24, UR45, -R43.reuse ;  /* 0x0000002d182e7c23 */ /* 0x100fe2000801082b */
[----:B---3--:R-:W-:Y:S01]  /*f810*/  FMNMX.FTZ R9, R14, R9, !PT ;  /* 0x000000090e097209 */ /* 0x008fe20007810000 */
[--C-:B------:R-:W-:Y:S01]  /*f820*/  FFMA.FTZ R55, R65, UR45, -R43.reuse ;  /* 0x0000002d41377c23 */ /* 0x100fe2000801082b */
[--C-:B------:R-:W-:Y:S01]  /*f830*/  FFMA.FTZ R27, R27, UR45, -R43.reuse ;  /* 0x0000002d1b1b7c23 */ /* 0x100fe2000801082b */
[----:B------:R-:W2:Y:S01]  /*f840*/  MUFU.TANH R60, R60 ;  /* 0x0000003c003c7308 */ /* 0x000ea20000002400 */
[----:B0-----:R-:W-:Y:S01]  /*f850*/  FMNMX.FTZ R9, R29, R9, !PT ;  /* 0x000000091d097209 */ /* 0x001fe20007810000 */
[--C-:B------:R-:W-:Y:S01]  /*f860*/  FFMA.FTZ R42, R21, UR45, -R43.reuse ;  /* 0x0000002d152a7c23 */ /* 0x100fe2000801082b */
[--C-:B------:R-:W-:Y:S01]  /*f870*/  FFMA.FTZ R75, R26, UR45, -R43.reuse ;  /* 0x0000002d1a4b7c23 */ /* 0x100fe2000801082b */
[--C-:B------:R-:W-:Y:S01]  /*f880*/  FFMA.FTZ R37, R37, UR45, -R43.reuse ;  /* 0x0000002d25257c23 */ /* 0x100fe2000801082b */
[----:B-----5:R-:W-:Y:S01]  /*f890*/  FMNMX.FTZ R9, R68, R9, !PT ;  /* 0x0000000944097209 */ /* 0x020fe20007810000 */
[--C-:B------:R-:W-:Y:S01]  /*f8a0*/  FFMA.FTZ R51, R69, UR45, -R43.reuse ;  /* 0x0000002d45337c23 */ /* 0x100fe2000801082b */
[--C-:B------:R-:W-:Y:S01]  /*f8b0*/  FFMA.FTZ R66, R77, UR45, -R43.reuse ;  /* 0x0000002d4d427c23 */ /* 0x100fe2000801082b */
[----:B------:R-:W0:Y:S01]  /*f8c0*/  MUFU.TANH R57, R57 ;  /* 0x0000003900397308 */ /* 0x000e220000002400 */
[----:B------:R-:W-:Y:S01]  /*f8d0*/  FMNMX.FTZ R9, R31, R9, !PT ;  /* 0x000000091f097209 */ /* 0x000fe20007810000 */
[--C-:B------:R-:W-:Y:S01]  /*f8e0*/  FFMA.FTZ R28, R28, UR45, -R43.reuse ;  /* 0x0000002d1c1c7c23 */ /* 0x100fe2000801082b */
[--C-:B------:R-:W-:Y:S01]  /*f8f0*/  FFMA.FTZ R47, R73, UR45, -R43.reuse ;  /* 0x0000002d492f7c23 */ /* 0x100fe2000801082b */
[--C-:B------:R-:W-:Y:S01]  /*f900*/  FFMA.FTZ R30, R30, UR45, -R43.reuse ;  /* 0x0000002d1e1e7c23 */ /* 0x100fe2000801082b */
[----:B------:R-:W-:Y:S01]  /*f910*/  FMNMX.FTZ R9, R13, R9, !PT ;  /* 0x000000090d097209 */ /* 0x000fe20007810000 */
[--C-:B------:R-:W-:Y:S01]  /*f920*/  FFMA.FTZ R34, R34, UR45, -R43.reuse ;  /* 0x0000002d22227c23 */ /* 0x100fe2000801082b */
[--C-:B------:R-:W-:Y:S01]  /*f930*/  FFMA.FTZ R67, R40, UR45, -R43.reuse ;  /* 0x0000002d28437c23 */ /* 0x100fe2000801082b */
[----:B------:R-:W3:Y:S01]  /*f940*/  MUFU.TANH R56, R56 ;  /* 0x0000003800387308 */ /* 0x000ee20000002400 */
[----:B----4-:R-:W-:Y:S01]  /*f950*/  FMNMX.FTZ R9, R33, R9, !PT ;  /* 0x0000000921097209 */ /* 0x010fe20007810000 */
[--C-:B------:R-:W-:Y:S01]  /*f960*/  FFMA.FTZ R44, R44, UR45, -R43.reuse ;  /* 0x0000002d2c2c7c23 */ /* 0x100fe2000801082b */
[--C-:B------:R-:W-:Y:S01]  /*f970*/  FFMA.FTZ R62, R144, UR45, -R43.reuse ;  /* 0x0000002d903e7c23 */ /* 0x100fe2000801082b */
[--C-:B------:R-:W-:Y:S01]  /*f980*/  FFMA.FTZ R63, R146, UR45, -R43.reuse ;  /* 0x0000002d923f7c23 */ /* 0x100fe2000801082b */
[----:B------:R-:W-:Y:S01]  /*f990*/  FMNMX.FTZ R9, R64, R9, !PT ;  /* 0x0000000940097209 */ /* 0x000fe20007810000 */
[--C-:B------:R-:W-:Y:S01]  /*f9a0*/  FFMA.FTZ R58, R145, UR45, -R43.reuse ;  /* 0x0000002d913a7c23 */ /* 0x100fe2000801082b */
[--C-:B------:R-:W-:Y:S01]  /*f9b0*/  FFMA.FTZ R59, R147, UR45, -R43.reuse ;  /* 0x0000002d933b7c23 */ /* 0x100fe2000801082b */
[----:B------:R-:W4:Y:S01]  /*f9c0*/  MUFU.TANH R53, R53 ;  /* 0x0000003500357308 */ /* 0x000f220000002400 */
[----:B------:R-:W-:Y:S01]  /*f9d0*/  FMNMX.FTZ R9, R35, R9, !PT ;  /* 0x0000000923097209 */ /* 0x000fe20007810000 */
[--C-:B------:R-:W-:Y:S01]  /*f9e0*/  FFMA.FTZ R54, R148, UR45, -R43.reuse ;  /* 0x0000002d94367c23 */ /* 0x100fe2000801082b */
[--C-:B------:R-:W-:Y:S01]  /*f9f0*/  FFMA.FTZ R50, R149, UR45, -R43.reuse ;  /* 0x0000002d95327c23 */ /* 0x100fe2000801082b */
[--C-:B------:R-:W-:Y:S01]  /*fa00*/  FFMA.FTZ R40, R150, UR45, -R43.reuse ;  /* 0x0000002d96287c23 */ /* 0x100fe2000801082b */
[----:B-1----:R-:W-:Y:S01]  /*fa10*/  FMNMX.FTZ R9, R61, R9, !PT ;  /* 0x000000093d097209 */ /* 0x002fe20007810000 */
[--C-:B------:R-:W-:Y:S01]  /*fa20*/  FFMA.FTZ R21, R81, UR45, -R43.reuse ;  /* 0x0000002d51157c23 */ /* 0x100fe2000801082b */
[----:B------:R-:W-:Y:S01]  /*fa30*/  FFMA.FTZ R84, R84, UR45, -R43 ;  /* 0x0000002d54547c23 */ /* 0x000fe2000801082b */
[----:B------:R-:W1:Y:S01]  /*fa40*/  MUFU.TANH R52, R52 ;  /* 0x0000003400347308 */ /* 0x000e620000002400 */
[----:B--2---:R-:W-:-:S04]  /*fa50*/  FMNMX.FTZ R9, R60, R9, !PT ;  /* 0x000000093c097209 */ /* 0x004fc80007810000 */
[----:B0-----:R-:W-:-:S03]  /*fa60*/  FMNMX.FTZ R9, R57, R9, !PT ;  /* 0x0000000939097209 */ /* 0x001fc60007810000 */
[----:B------:R-:W0:Y:S01]  /*fa70*/  MUFU.TANH R48, R48 ;  /* 0x0000003000307308 */ /* 0x000e220000002400 */
[----:B---3--:R-:W-:-:S04]  /*fa80*/  FMNMX.FTZ R9, R56, R9, !PT ;  /* 0x0000000938097209 */ /* 0x008fc80007810000 */
[----:B----4-:R-:W-:-:S03]  /*fa90*/  FMNMX.FTZ R9, R53, R9, !PT ;  /* 0x0000000935097209 */ /* 0x010fc60007810000 */
        /* <DEDUP_REMOVED lines=18> */
[----:B------:R2:W-:Y:S01]  /*fbc0*/  MUFU.EX2 R36, R25 ;  /* 0x0000001900247308 */ /* 0x0005e20000000800 */
[----:B-1----:R-:W-:-:S07]  /*fbd0*/  FMNMX.FTZ R9, R10, R9, !PT ;  /* 0x000000090a097209 */ /* 0x002fce0007810000 */
[----:B------:R-:W-:Y:S01]  /*fbe0*/  MUFU.EX2 R65, R45 ;  /* 0x0000002d00417308 */ /* 0x000fe20000000800 */
[----:B0-----:R-:W-:-:S05]  /*fbf0*/  FMNMX.FTZ R9, R11, R9, !PT ;  /* 0x000000090b097209 */ /* 0x001fca0007810000 */
[----:B------:R-:W0:Y:S02]  /*fc00*/  SHFL.BFLY PT, R38, R9, 0x2, 0x1f ;  /* 0x0c401f0009267f89 */ /* 0x000e2400000e0000 */
[----:B------:R1:W-:Y:S08]  /*fc10*/  MUFU.EX2 R45, R76 ;  /* 0x0000004c002d7308 */ /* 0x0003f00000000800 */
[----:B------:R-:W-:Y:S08]  /*fc20*/  MUFU.EX2 R79, R79 ;  /* 0x0000004f004f7308 */ /* 0x000ff00000000800 */
[----:B------:R-:W-:Y:S01]  /*fc30*/  MUFU.EX2 R26, R42 ;  /* 0x0000002a001a7308 */ /* 0x000fe20000000800 */
[----:B0-----:R-:W-:-:S07]  /*fc40*/  FMNMX.FTZ R9, R9, R38, !PT ;  /* 0x0000002609097209 */ /* 0x001fce0007810000 */
[----:B------:R-:W-:Y:S01]  /*fc50*/  MUFU.EX2 R77, R46 ;  /* 0x0000002e004d7308 */ /* 0x000fe20000000800 */
[----:B------:R-:W0:Y:S07]  /*fc60*/  SHFL.BFLY PT, R38, R9, 0x1, 0x1f ;  /* 0x0c201f0009267f89 */ /* 0x000e2e00000e0000 */
[----:B------:R-:W-:Y:S08]  /*fc70*/  MUFU.EX2 R69, R32 ;  /* 0x0000002000457308 */ /* 0x000ff00000000800 */
[----:B------:R3:W-:Y:S08]  /*fc80*/  MUFU.EX2 R32, R37 ;  /* 0x0000002500207308 */ /* 0x0007f00000000800 */
[----:B------:R-:W-:Y:S01]  /*fc90*/  MUFU.EX2 R75, R75 ;  /* 0x0000004b004b7308 */ /* 0x000fe20000000800 */
[----:B0-----:R-:W-:-:S05]  /*fca0*/  FMNMX.FTZ R9, R9, R38, !PT ;  /* 0x0000002609097209 */ /* 0x001fca0007810000 */
[C---:B------:R-:W-:Y:S01]  /*fcb0*/  FADD.FTZ R38, -R9.reuse, R8 ;  /* 0x0000000809267221 */ /* 0x040fe20000010100 */
[----:B------:R-:W-:Y:S01]  /*fcc0*/  FMUL.FTZ R80, R9, UR45 ;  /* 0x0000002d09507c20 */ /* 0x000fe20008410000 */
[----:B------:R-:W-:Y:S01]  /*fcd0*/  FMUL.FTZ R8, R7, UR45 ;  /* 0x0000002d07087c20 */ /* 0x000fe20008410000 */
[----:B------:R-:W-:Y:S01]  /*fce0*/  MUFU.EX2 R73, R28 ;  /* 0x0000001c00497308 */ /* 0x000fe20000000800 */
[----:B------:R-:W-:Y:S01]  /*fcf0*/  FMUL.FTZ R7, R38, UR45 ;  /* 0x0000002d26077c20 */ /* 0x000fe20008410000 */
[--C-:B------:R-:W-:Y:S01]  /*fd00*/  FFMA.FTZ R78, R78, UR45, -R80.reuse ;  /* 0x0000002d4e4e7c23 */ /* 0x100fe20008010850 */
[--C-:B------:R-:W-:Y:S01]  /*fd10*/  FFMA.FTZ R38, R12, UR45, -R43.reuse ;  /* 0x0000002d0c267c23 */ /* 0x100fe2000801082b */
[--C-:B--2---:R-:W-:Y:S01]  /*fd20*/  FFMA.FTZ R25, R87, UR45, -R80.reuse ;  /* 0x0000002d57197c23 */ /* 0x104fe20008010850 */
[--C-:B-1----:R-:W-:Y:S01]  /*fd30*/  FFMA.FTZ R76, R86, UR45, -R80.reuse ;  /* 0x0000002d564c7c23 */ /* 0x102fe20008010850 */
[--C-:B------:R-:W-:Y:S01]  /*fd40*/  FFMA.FTZ R74, R74, UR45, -R80.reuse ;  /* 0x0000002d4a4a7c23 */ /* 0x100fe20008010850 */
[--C-:B---3--:R-:W-:Y:S01]  /*fd50*/  FFMA.FTZ R37, R70, UR45, -R80.reuse ;  /* 0x0000002d46257c23 */ /* 0x108fe20008010850 */
        /* <DEDUP_REMOVED lines=25> */
[--C-:B------:R-:W-:Y:S01]  /*fef0*/  FFMA.FTZ R14, R82, UR45, -R80.reuse ;  /* 0x0000002d520e7c23 */ /* 0x100fe20008010850 */
[--C-:B------:R-:W-:Y:S01]  /*ff00*/  FFMA.FTZ R15, R15, UR45, -R80.reuse ;  /* 0x0000002d0f0f7c23 */ /* 0x100fe20008010850 */
[--C-:B------:R-:W-:Y:S01]  /*ff10*/  FFMA.FTZ R10, R10, UR45, -R80.reuse ;  /* 0x0000002d0a0a7c23 */ /* 0x100fe20008010850 */
[----:B------:R-:W-:-:S04]  /*ff20*/  FFMA.FTZ R11, R11, UR45, -R80 ;  /* 0x0000002d0b0b7c23 */ /* 0x000fc80008010850 */
[----:B------:R-:W2:Y:S01]  /*ff30*/  MUFU.EX2 R25, R25 ;  /* 0x0000001900197308 */ /* 0x000ea20000000800 */
[----:B0-----:R-:W-:-:S04]  /*ff40*/  FFMA.FTZ R3, R8, R3, R24 ;  /* 0x0000000308037223 */ /* 0x001fc80000010018 */
[----:B------:R-:W-:-:S03]  /*ff50*/  FADD.FTZ R3, R79, R3 ;  /* 0x000000034f037221 */ /* 0x000fc60000010000 */
[----:B------:R0:W3:Y:S01]  /*ff60*/  MUFU.EX2 R38, R27 ;  /* 0x0000001b00267308 */ /* 0x0000e20000000800 */
[----:B-1----:R-:W-:Y:S01]  /*ff70*/  FFMA.FTZ R4, R7, R4, R78 ;  /* 0x0000000407047223 */ /* 0x002fe2000001004e */
[----:B------:R-:W-:-:S04]  /*ff80*/  FADD.FTZ R3, R26, R3 ;  /* 0x000000031a037221 */ /* 0x000fc80000010000 */
[----:B------:R-:W-:Y:S02]  /*ff90*/  FADD.FTZ R3, R77, R3 ;  /* 0x000000034d037221 */ /* 0x000fe40000010000 */
[----:B------:R-:W1:Y:S01]  /*ffa0*/  MUFU.EX2 R76, R76 ;  /* 0x0000004c004c7308 */ /* 0x000e620000000800 */
[----:B0-----:R-:W-:Y:S01]  /*ffb0*/  FFMA.FTZ R27, R83, UR45, -R80 ;  /* 0x0000002d531b7c23 */ /* 0x001fe20008010850 */
[----:B--2---:R-:W-:Y:S01]  /*ffc0*/  FADD.FTZ R4, R25, R4 ;  /* 0x0000000419047221 */ /* 0x004fe20000010000 */
[----:B------:R-:W-:-:S04]  /*ffd0*/  FADD.FTZ R3, R36, R3 ;  /* 0x0000000324037221 */ /* 0x000fc80000010000 */
[----:B------:R-:W-:Y:S01]  /*ffe0*/  FADD.FTZ R3, R75, R3 ;  /* 0x000000034b037221 */ /* 0x000fe20000010000 */
[----:B------:R-:W0:Y:S03]  /*fff0*/  MUFU.EX2 R27, R27 ;  /* 0x0000001b001b7308 */ /* 0x000e260000000800 */
[----:B---3--:R-:W-:-:S04]  /*10000*/  FADD.FTZ R3, R38, R3 ;  /* 0x0000000326037221 */ /* 0x008fc80000010000 */
[----:B------:R-:W-:Y:S01]  /*10010*/  FADD.FTZ R3, R73, R3 ;  /* 0x0000000349037221 */ /* 0x000fe20000010000 */
        /* <DEDUP_REMOVED lines=20> */
[----:B------:R1:W-:Y:S01]  /*10160*/  MUFU.EX2 R42, R66 ;  /* 0x00000042002a7308 */ /* 0x0003e20000000800 */
[----:B0-----:R-:W-:-:S04]  /*10170*/  FADD.FTZ R3, R30, R3 ;  /* 0x000000031e037221 */ /* 0x001fc80000010000 */
[----:B------:R-:W-:-:S03]  /*10180*/  FADD.FTZ R3, R69, R3 ;  /* 0x0000000345037221 */ /* 0x000fc60000010000 */
[----:B------:R-:W0:Y:S01]  /*10190*/  MUFU.EX2 R31, R31 ;  /* 0x0000001f001f7308 */ /* 0x000e220000000800 */
[----:B-1----:R-:W-:Y:S01]  /*101a0*/  FFMA.FTZ R66, R13, UR45, -R80 ;  /* 0x0000002d0d427c23 */ /* 0x002fe20008010850 */
[----:B--2---:R-:W-:Y:S01]  /*101b0*/  FADD.FTZ R4, R68, R4 ;  /* 0x0000000444047221 */ /* 0x004fe20000010000 */
[----:B------:R-:W-:-:S05]  /*101c0*/  FADD.FTZ R3, R32, R3 ;  /* 0x0000000320037221 */ /* 0x000fca0000010000 */
[----:B------:R-:W1:Y:S08]  /*101d0*/  MUFU.EX2 R66, R66 ;  /* 0x0000004200427308 */ /* 0x000e700000000800 */
[----:B------:R-:W2:Y:S01]  /*101e0*/  MUFU.EX2 R67, R67 ;  /* 0x0000004300437308 */ /* 0x000ea20000000800 */
[----:B0-----:R-:W-:-:S07]  /*101f0*/  FADD.FTZ R4, R31, R4 ;  /* 0x000000041f047221 */ /* 0x001fce0000010000 */
[----:B------:R-:W0:Y:S01]  /*10200*/  MUFU.EX2 R33, R33 ;  /* 0x0000002100217308 */ /* 0x000e220000000800 */
[----:B-1----:R-:W-:-:S07]  /*10210*/  FADD.FTZ R4, R66, R4 ;  /* 0x0000000442047221 */ /* 0x002fce0000010000 */
[----:B------:R1:W3:Y:S01]  /*10220*/  MUFU.EX2 R34, R44 ;  /* 0x0000002c00227308 */ /* 0x0002e20000000800 */
[----:B--2---:R-:W-:-:S07]  /*10230*/  FADD.FTZ R3, R67, R3 ;  /* 0x0000000343037221 */ /* 0x004fce0000010000 */
[----:B------:R-:W2:Y:S01]  /*10240*/  MUFU.EX2 R64, R64 ;  /* 0x0000004000407308 */ /* 0x000ea20000000800 */
[----:B0-----:R-:W-:Y:S01]  /*10250*/  FADD.FTZ R4, R33, R4 ;  /* 0x0000000421047221 */ /* 0x001fe20000010000 */
[----:B-1----:R-:W-:-:S06]  /*10260*/  FFMA.FTZ R44, R152, UR45, -R80 ;  /* 0x0000002d982c7c23 */ /* 0x002fcc0008010850 */
[----:B------:R-:W0:Y:S01]  /*10270*/  MUFU.EX2 R35, R35 ;  /* 0x0000002300237308 */ /* 0x000e220000000800 */
[----:B---3--:R-:W-:-:S04]  /*10280*/  FADD.FTZ R3, R34, R3 ;  /* 0x0000000322037221 */ /* 0x008fc80000010000 */
[----:B------:R-:W-:-:S03]  /*10290*/  FADD.FTZ R3, R65, R3 ;  /* 0x0000000341037221 */ /* 0x000fc60000010000 */
        /* <DEDUP_REMOVED lines=41> */
[----:B-1----:R-:W-:-:S04]  /*10530*/  FADD.FTZ R3, R47, R3 ;  /* 0x000000032f037221 */ /* 0x002fc80000010000 */
[----:B------:R-:W-:-:S03]  /*10540*/  FADD.FTZ R3, R45, R3 ;  /* 0x000000032d037221 */ /* 0x000fc60000010000 */
        /* <DEDUP_REMOVED lines=23> */
.L_x_10508:
[----:B------:R-:W2:Y:S04]  /*106c0*/  LDL R84, [R1+0x60] ;  /* 0x0000600001547983 */ /* 0x000ea80000100800 */
[----:B------:R-:W3:Y:S04]  /*106d0*/  LDL R85, [R1+0x80] ;  /* 0x0000800001557983 */ /* 0x000ee80000100800 */
[----:B------:R-:W4:Y:S04]  /*106e0*/  LDL R82, [R1+0x68] ;  /* 0x0000680001527983 */ /* 0x000f280000100800 */
[----:B------:R-:W5:Y:S04]  /*106f0*/  LDL R81, [R1+0x64] ;  /* 0x0000640001517983 */ /* 0x000f680000100800 */
[----:B------:R-:W5:Y:S01]  /*10700*/  LDL R83, [R1+0x84] ;  /* 0x0000840001537983 */ /* 0x000f620000100800 */
[----:B------:R-:W-:-:S02]  /*10710*/  IMAD R5, R5, 0x8, R2 ;  /* 0x0000000805057824 */ /* 0x000fc400078e0202 */
[----:B------:R-:W-:Y:S02]  /*10720*/  IMAD.U32 R80, RZ, RZ, UR38 ;  /* 0x00000026ff507e24 */ /* 0x000fe4000f8e00ff */
[----:B------:R-:W-:Y:S01]  /*10730*/  VIADD R5, R5, 0x2d860 ;  /* 0x0002d86005057836 */ /* 0x000fe20000000000 */
[----:B------:R-:W-:Y:S02]  /*10740*/  F2FP.BF16.F32.PACK_AB R24, R79, R24 ;  /* 0x000000184f18723e */ /* 0x000fe400000010ff */
[----:B------:R-:W-:Y:S02]  /*10750*/  F2FP.BF16.F32.PACK_AB R25, R25, R78 ;  /* 0x0000004e1919723e */ /* 0x000fe400000010ff */
[----:B------:R-:W-:Y:S02]  /*10760*/  PRMT R5, R80, 0x654, R5 ;  /* 0x0000065450057816 */ /* 0x000fe40000000005 */
[----:B------:R-:W-:Y:S02]  /*10770*/  F2FP.BF16.F32.PACK_AB R26, R77, R26 ;  /* 0x0000001a4d1a723e */ /* 0x000fe400000010ff */
[----:B------:R-:W-:Y:S01]  /*10780*/  F2FP.BF16.F32.PACK_AB R27, R27, R76 ;  /* 0x0000004c1b1b723e */ /* 0x000fe200000010ff */
[----:B------:R0:W-:Y:S01]  /*10790*/  SYNCS.ARRIVE.TRANS64.RED.A1T0 RZ, [R5+URZ], RZ ;  /* 0x000000ff05ff79a7 */ /* 0x0001e2000810043f */
        /* <DEDUP_REMOVED lines=16> */
[----:B------:R-:W-:Y:S01]  /*108a0*/  ISETP.GT.AND P1, PT, R0, RZ, PT ;  /* 0x000000ff0000720c */ /* 0x000fe20003f24270 */
        /* <DEDUP_REMOVED lines=48> */
[----:B------:R-:W-:-:S02]  /*10bb0*/  VIADD R0, R0, 0xffffffff ;  /* 0xffffffff00007836 */ /* 0x000fc40000000000 */
[----:B------:R-:W-:Y:S02]  /*10bc0*/  IMAD.MOV.U32 R8, RZ, RZ, R9 ;  /* 0x000000ffff087224 */ /* 0x000fe400078e0009 */
[----:B------:R-:W-:Y:S02]  /*10bd0*/  IMAD.MOV.U32 R7, RZ, RZ, R6 ;  /* 0x000000ffff077224 */ /* 0x000fe400078e0006 */
[----:B0-----:R-:W-:Y:S01]  /*10be0*/  IMAD.MOV.U32 R5, RZ, RZ, R141 ;  /* 0x000000ffff057224 */ /* 0x001fe200078e008d */
[----:B--2---:R0:W-:Y:S04]  /*10bf0*/  STSM.16.M88.4 [R84+0x21800], R24 ;  /* 0x0218001854007844 */ /* 0x0041e80000000200 */
[----:B---3--:R1:W-:Y:S04]  /*10c00*/  STSM.16.M88.4 [R85], R36 ;  /* 0x0000002455007844 */ /* 0x0083e80000000200 */
[----:B----4-:R2:W-:Y:S04]  /*10c10*/  STSM.16.M88.4 [R82], R28 ;  /* 0x0000001c52007844 */ /* 0x0105e80000000200 */
[----:B-----5:R3:W-:Y:S01]  /*10c20*/  STSM.16.M88.4 [R81], R32 ;  /* 0x0000002051007844 */ /* 0x0207e20000000200 */
[----:B0-----:R-:W-:-:S02]  /*10c30*/  F2FP.BF16.F32.PACK_AB R24, R63, R62 ;  /* 0x0000003e3f18723e */ /* 0x001fc400000010ff */
[----:B------:R-:W-:Y:S02]  /*10c40*/  F2FP.BF16.F32.PACK_AB R25, R60, R61 ;  /* 0x0000003d3c19723e */ /* 0x000fe400000010ff */
[----:B------:R-:W-:Y:S02]  /*10c50*/  F2FP.BF16.F32.PACK_AB R26, R59, R58 ;  /* 0x0000003a3b1a723e */ /* 0x000fe400000010ff */
[----:B------:R-:W-:Y:S02]  /*10c60*/  F2FP.BF16.F32.PACK_AB R27, R56, R57 ;  /* 0x00000039381b723e */ /* 0x000fe400000010ff */
[----:B-1----:R-:W-:Y:S02]  /*10c70*/  F2FP.BF16.F32.PACK_AB R36, R55, R54 ;  /* 0x000000363724723e */ /* 0x002fe400000010ff */
[----:B------:R-:W-:Y:S02]  /*10c80*/  F2FP.BF16.F32.PACK_AB R37, R52, R53 ;  /* 0x000000353425723e */ /* 0x000fe400000010ff */
[----:B------:R-:W-:-:S02]  /*10c90*/  F2FP.BF16.F32.PACK_AB R38, R51, R50 ;  /* 0x000000323326723e */ /* 0x000fc400000010ff */
[----:B------:R-:W-:Y:S02]  /*10ca0*/  F2FP.BF16.F32.PACK_AB R39, R49, R48 ;  /* 0x000000303127723e */ /* 0x000fe400000010ff */
[----:B--2---:R-:W-:Y:S02]  /*10cb0*/  F2FP.BF16.F32.PACK_AB R28, R21, R20 ;  /* 0x00000014151c723e */ /* 0x004fe400000010ff */
[----:B------:R-:W-:Y:S02]  /*10cc0*/  F2FP.BF16.F32.PACK_AB R29, R15, R14 ;  /* 0x0000000e0f1d723e */ /* 0x000fe400000010ff */
[----:B------:R-:W-:Y:S02]  /*10cd0*/  F2FP.BF16.F32.PACK_AB R30, R12, R13 ;  /* 0x0000000d0c1e723e */ /* 0x000fe400000010ff */
[----:B------:R-:W-:Y:S01]  /*10ce0*/  F2FP.BF16.F32.PACK_AB R31, R11, R10 ;  /* 0x0000000a0b1f723e */ /* 0x000fe200000010ff */
[----:B------:R3:W-:Y:S04]  /*10cf0*/  STSM.16.M88.4 [R84+0x27800], R24 ;  /* 0x0278001854007844 */ /* 0x0007e80000000200 */
[----:B------:R3:W-:Y:S04]  /*10d00*/  STSM.16.M88.4 [R83], R36 ;  /* 0x0000002453007844 */ /* 0x0007e80000000200 */
[----:B------:R3:W-:Y:S04]  /*10d10*/  STSM.16.M88.4 [R82+0x6000], R40 ;  /* 0x0060002852007844 */ /* 0x0007e80000000200 */
[----:B------:R3:W-:Y:S01]  /*10d20*/  STSM.16.M88.4 [R81+0x6000], R28 ;  /* 0x0060001c51007844 */ /* 0x0007e20000000200 */
[----:B------:R-:W-:Y:S01]  /*10d30*/  @!PT LDS RZ, [RZ] ;  /* 0x00000000fffff984 */ /* 0x000fe20000000800 */
[----:B------:R-:W-:Y:S01]  /*10d40*/  @!PT LDS RZ, [RZ] ;  /* 0x00000000fffff984 */ /* 0x000fe20000000800 */
[----:B------:R-:W-:Y:S01]  /*10d50*/  @!PT LDS RZ, [RZ] ;  /* 0x00000000fffff984 */ /* 0x000fe20000000800 */
[----:B------:R-:W-:Y:S01]  /*10d60*/  @!PT LDS RZ, [RZ] ;  /* 0x00000000fffff984 */ /* 0x000fe20000000800 */
[----:B------:R0:W-:Y:S06]  /*10d70*/  MEMBAR.ALL.CTA ;  /* 0x0000000000007992 */ /* 0x0001ec0000008000 */
[----:B0-----:R-:W0:Y:S01]  /*10d80*/  FENCE.VIEW.ASYNC.S ;  /* 0x00000000000073c6 */ /* 0x001e220000000000 */
[----:B------:R-:W-:Y:S01]  /*10d90*/  IMAD.MOV.U32 R10, RZ, RZ, R157 ;  /* 0x000000ffff0a7224 */ /* 0x000fe200078e009d */
[----:B0-----:R-:W-:Y:S01]  /*10da0*/  NOP ;  /* 0x0000000000007918 */ /* 0x001fe20000000000 */
[----:B------:R-:W-:Y:S05]  /*10db0*/  @P1 BRA `(.L_x_10509) ;  /* 0xffffffd000b01947 */ /* 0x000fea000383ffff */
.L_x_10497:
[----:B------:R-:W-:Y:S05]  /*10dc0*/  WARPSYNC.ALL ;  /* 0x0000000000007948 */ /* 0x000fea0003800000 */
[----:B------:R-:W-:Y:S06]  /*10dd0*/  BAR.ARV 0x8, 0x200 ;  /* 0x0208000000007b1d */ /* 0x000fec0000002000 */
[----:B------:R-:W-:Y:S05]  /*10de0*/  @!P0 BRA `(.L_x_10510) ;  /* 0x0000000000048947 */ /* 0x000fea0003800000 */
[----:B------:R-:W-:Y:S01]  /*10df0*/  BPT.TRAP 0x1 ;  /* 0x000000040000795c */ /* 0x000fe20000300000 */
.L_x_10510:
[----:B------:R-:W-:Y:S01]  /*10e00*/  IMAD R5, R141, 0x8, R2 ;  /* 0x000000088d057824 */ /* 0x000fe200078e0202 */
[----:B------:R-:W-:-:S04]  /*10e10*/  SHF.L.U32 R0, R157, 0x1f, RZ ;  /* 0x0000001f9d007819 */ /* 0x000fc800000006ff */
[----:B------:R0:W1:Y:S01]  /*10e20*/  SYNCS.PHASECHK.TRANS64.TRYWAIT P1, [R5+URZ+0x2d850], R0 ;  /* 0x02d85000050075a7 */ /* 0x000062000802017f */
[----:B------:R-:W-:Y:S05]  /*10e30*/  @!P0 BRA `(.L_x_10511) ;  /* 0x0000000000048947 */ /* 0x000fea0003800000 */
[----:B------:R-:W-:Y:S01]  /*10e40*/  BPT.TRAP 0x1 ;  /* 0x000000040000795c */ /* 0x000fe20000300000 */
.L_x_10511:
[----:B------:R-:W2:Y:S01]  /*10e50*/  LDL.LU R7, [R1+0x74] ;  /* 0x0000740001077983 */ /* 0x000ea20000300800 */
[----:B------:R-:W-:Y:S02]  /*10e60*/  VIADD R2, R2, 0x400 ;  /* 0x0000040002027836 */ /* 0x000fe40000000000 */
[----:B------:R-:W-:-:S03]  /*10e70*/  IMAD.MOV.U32 R11, RZ, RZ, 0x40000040 ;  /* 0x40000040ff0b7424 */ /* 0x000fc600078e00ff */
[----:B------:R-:W-:-:S04]  /*10e80*/  SHF.R.U32.HI R2, RZ, 0x4, R2 ;  /* 0x00000004ff027819 */ /* 0x000fc80000011602 */
[----:B------:R-:W-:-:S04]  /*10e90*/  LOP3.LUT R2, R2, 0x3fff, RZ, 0xc0, !PT ;  /* 0x00003fff02027812 */ /* 0x000fc800078ec0ff */
[----:B------:R-:W-:Y:S02]  /*10ea0*/  LOP3.LUT R2, R2, 0x2000000, RZ, 0xfc, !PT ;  /* 0x0200000002027812 */ /* 0x000fe400078efcff */
[----:B--2---:R-:W-:Y:S01]  /*10eb0*/  LOP3.LUT R10, R7, 0x10000, RZ, 0xfc, !PT ;  /* 0x00010000070a7812 */ /* 0x004fe200078efcff */
[----:B-1----:R-:W-:Y:S06]  /*10ec0*/  @P1 BRA `(.L_x_10512) ;  /* 0x0000000000081947 */ /* 0x002fec0003800000 */
[----:B------:R-:W1:Y:S02]  /*10ed0*/  SYNCS.PHASECHK.TRANS64.TRYWAIT P1, [R5+URZ+0x2d850], R0 ;  /* 0x02d85000050075a7 */ /* 0x000e64000802017f */
[----:B-1----:R-:W-:Y:S05]  /*10ee0*/  @!P1 BRA `(.L_x_10513) ;  /* 0x0000009c002c9947 */ /* 0x002fea0003800000 */
.L_x_10512:
[----:B------:R-:W-:Y:S01]  /*10ef0*/  IMAD R12, R141, 0x600, R2 ;  /* 0x000006008d0c7824 */ /* 0x000fe200078e0202 */
[----:B------:R-:W-:Y:S05]  /*10f00*/  WARPSYNC.ALL ;  /* 0x0000000000007948 */ /* 0x000fea0003800000 */
[----:B------:R-:W-:Y:S01]  /*10f10*/  IMAD.MOV.U32 R13, RZ, RZ, -0x7fffffe0 ;  /* 0x80000020ff0d7424 */ /* 0x000fe200078e00ff */
[----:B------:R-:W-:Y:S01]  /*10f20*/  R2UR UR4, R10 ;  /* 0x000000000a0472ca */ /* 0x000fe200000e0000 */
[----:B------:R-:W-:Y:S01]  /*10f30*/  WARPGROUP.ARRIVE ;  /* 0x00000000000079c5 */ /* 0x000fe20000000000 */
[----:B------:R-:W-:Y:S01]  /*10f40*/  R2UR UR5, R11 ;  /* 0x000000000b0572ca */ /* 0x000fe200000e0000 */
[C---:B------:R-:W-:Y:S01]  /*10f50*/  VIADD R20, R12.reuse, 0x40 ;  /* 0x000000400c147836 */ /* 0x040fe20000000000 */
[----:B------:R-:W-:Y:S01]  /*10f60*/  R2UR UR6, R12 ;  /* 0x000000000c0672ca */ /* 0x000fe200000e0000 */
[----:B------:R-:W-:Y:S01]  /*10f70*/  IMAD.MOV.U32 R15, RZ, RZ, 0x40000040 ;  /* 0x40000040ff0f7424 */ /* 0x000fe200078e00ff */
[----:B------:R-:W-:Y:S01]  /*10f80*/  R2UR UR7, R13 ;  /* 0x000000000d0772ca */ /* 0x000fe200000e0000 */
[----:B------:R-:W-:Y:S01]  /*10f90*/  IMAD.MOV.U32 R21, RZ, RZ, -0x7fffffe0 ;  /* 0x80000020ff157424 */ /* 0x000fe200078e00ff */
[----:B------:R-:W-:Y:S01]  /*10fa0*/  IADD3 R14, R10, 0x2, RZ ;  /* 0x000000020a0e7810 */ /* 0x000fe20007ffe0ff */
[----:B------:R-:W-:Y:S01]  /*10fb0*/  IMAD.MOV.U32 R13, RZ, RZ, -0x7fffffe0 ;  /* 0x80000020ff0d7424 */ /* 0x000fe200078e00ff */
[----:B------:R-:W-:Y:S01]  /*10fc0*/  MOV R11, 0x40000040 ;  /* 0x40000040000b7802 */ /* 0x000fe20000000f00 */
[----:B01----:R-:W0:Y:S01]  /*10fd0*/  SHFL.BFLY PT, R0, R3, 0x2, 0x1f ;  /* 0x0c401f0003007f89 */ /* 0x003e2200000e0000 */
[----:B---3--:R-:W-:-:S02]  /*10fe0*/  IMAD.MOV.U32 R41, RZ, RZ, RZ ;  /* 0x000000ffff297224 */ /* 0x008fc400078e00ff */
[----:B------:R-:W-:Y:S01]  /*10ff0*/  IMAD.MOV.U32 R2, RZ, RZ, RZ ;  /* 0x000000ffff027224 */ /* 0x000fe200078e00ff */
[----:B------:R-:W1:Y:S04]  /*11000*/  SHFL.BFLY PT, R7, R4, 0x2, 0x1f ;  /* 0x0c401f0004077f89 */ /* 0x000e6800000e0000 */
[----:B------:R-:W-:Y:S01]  /*11010*/  HGMMA.64x96x16.F32.BF16 R88, gdesc[UR4].tnspB, R88, gsb0 ;  /* 0x41600000045879f0 */ /* 0x000fe20008001858 */
[----:B------:R-:W-:Y:S01]  /*11020*/  R2UR UR4, R14 ;  /* 0x000000000e0472ca */ /* 0x000fe200000e0000 */
[----:B------:R-:W-:Y:S01]  /*11030*/  VIADD R14, R10, 0x4 ;  /* 0x000000040a0e7836 */ /* 0x000fe20000000000 */
[----:B------:R-:W-:Y:S01]  /*11040*/  R2UR UR5, R15 ;  /* 0x000000000f0572ca */ /* 0x000fe200000e0000 */
[----:B------:R-:W-:Y:S01]  /*11050*/  IMAD.MOV.U32 R15, RZ, RZ, 0x40000040 ;  /* 0x40000040ff0f7424 */ /* 0x000fe200078e00ff */
[----:B------:R-:W-:Y:S01]  /*11060*/  R2UR UR6, R20 ;  /* 0x00000000140672ca */ /* 0x000fe200000e0000 */
[----:B------:R-:W-:Y:S01]  /*11070*/  VIADD R20, R12, 0x80 ;  /* 0x000000800c147836 */ /* 0x000fe20000000000 */
[----:B------:R-:W-:Y:S01]  /*11080*/  R2UR UR7, R21 ;  /* 0x00000000150772ca */ /* 0x000fe200000e0000 */
[----:B------:R-:W-:-:S02]  /*11090*/  IMAD.MOV.U32 R21, RZ, RZ, -0x7fffffe0 ;  /* 0x80000020ff157424 */ /* 0x000fc400078e00ff */
[----:B0-----:R-:W-:Y:S01]  /*110a0*/  FADD.FTZ R0, R0, R3 ;  /* 0x0000000300007221 */ /* 0x001fe20000010000 */
[----:B------:R-:W-:Y:S02]  /*110b0*/  IMAD.MOV.U32 R3, RZ, RZ, -0x800000 ;  /* 0xff800000ff037424 */ /* 0x000fe400078e00ff */
[----:B-1----:R-:W-:Y:S02]  /*110c0*/  FADD.FTZ R8, R7, R4 ;  /* 0x0000000407087221 */ /* 0x002fe40000010000 */
[----:B------:R-:W0:Y:S01]  /*110d0*/  SHFL.BFLY PT, R7, R0, 0x1, 0x1f ;  /* 0x0c201f0000077f89 */ /* 0x000e2200000e0000 */
[----:B------:R-:W-:Y:S02]  /*110e0*/  WARPGROUP.DEPBAR.LE gsb0, 0x0 ;  /* 0x00008000000079c5 */ /* 0x000fe40000010000 */
[----:B------:R-:W-:-:S06]  /*110f0*/  WARPGROUP.ARRIVE ;  /* 0x00000000000079c5 */ /* 0x000fcc0000000000 */
        /* <DEDUP_REMOVED lines=8> */
[----:B------:R-:W-:Y:S01]  /*11180*/  IMAD.MOV.U32 R21, RZ, RZ, -0x7fffffe0 ;  /* 0x80000020ff157424 */ /* 0x000fe200078e00ff */
[----:B------:R-:W-:Y:S02]  /*11190*/  WARPGROUP.DEPBAR.LE gsb0, 0x0 ;  /* 0x00008000000079c5 */ /* 0x000fe40000010000 */
[----:B------:R-:W-:-:S09]  /*111a0*/  WARPGROUP.ARRIVE ;  /* 0x00000000000079c5 */ /* 0x000fd20000000000 */
        /* <DEDUP_REMOVED lines=30> */
[----:B------:R-:W-:Y:S02]  /*11390*/  IMAD.MOV.U32 R21, RZ, RZ, -0x7fffffe0 ;  /* 0x80000020ff157424 */ /* 0x000fe400078e00ff */
[----:B------:R-:W-:-:S02]  /*113a0*/  VIADD R10, R10, 0x606 ;  /* 0x000006060a0a7836 */ /* 0x000fc40000000000 */
[----:B------:R-:W-:Y:S01]  /*113b0*/  VIADD R12, R12, 0x1c0 ;  /* 0x000001c00c0c7836 */ /* 0x000fe20000000000 */
[----:B------:R-:W-:Y:S02]  /*113c0*/  WARPGROUP.DEPBAR.LE gsb0, 0x0 ;  /* 0x00008000000079c5 */ /* 0x000fe40000010000 */
[----:B------:R-:W-:-:S06]  /*113d0*/  WARPGROUP.ARRIVE ;  /* 0x00000000000079c5 */ /* 0x000fcc0000000000 */
[----:B------:R-:W-:Y:S01]  /*113e0*/  HGMMA.64x96x16.F32.BF16 R88, gdesc[UR4].tnspB, R88, gsb0 ;  /* 0x41600000045879f0 */ /* 0x000fe20008001858 */
[----:B------:R-:W-:Y:S02]  /*113f0*/  R2UR UR4, R14 ;  /* 0x000000000e0472ca */ /* 0x000fe400000e0000 */
[----:B------:R-:W-:Y:S02]  /*11400*/  R2UR UR5, R15 ;  /* 0x000000000f0572ca */ /* 0x000fe400000e0000 */
[----:B------:R-:W-:Y:S02]  /*11410*/  R2UR UR6, R20 ;  /* 0x00000000140672ca */ /* 0x000fe400000e0000 */
[----:B------:R-:W-:Y:S01]  /*11420*/  R2UR UR7, R21 ;  /* 0x00000000150772ca */ /* 0x000fe200000e0000 */
[----:B------:R-:W-:Y:S02]  /*11430*/  WARPGROUP.DEPBAR.LE gsb0, 0x0 ;  /* 0x00008000000079c5 */ /* 0x000fe40000010000 */
[----:B------:R-:W-:-:S10]  /*11440*/  WARPGROUP.ARRIVE ;  /* 0x00000000000079c5 */ /* 0x000fd40000000000 */
[----:B------:R-:W-:Y:S01]  /*11450*/  HGMMA.64x96x16.F32.BF16 R88, gdesc[UR4].tnspB, R88, gsb0 ;  /* 0x41600000045879f0 */ /* 0x000fe20008001858 */
[----:B------:R-:W-:Y:S02]  /*11460*/  R2UR UR4, R10 ;  /* 0x000000000a0472ca */ /* 0x000fe400000e0000 */
[----:B------:R-:W-:Y:S02]  /*11470*/  R2UR UR5, R11 ;  /* 0x000000000b0572ca */ /* 0x000fe400000e0000 */
[----:B------:R-:W-:Y:S01]  /*11480*/  R2UR UR6, R12 ;  /* 0x000000000c0672ca */ /* 0x000fe200000e0000 */
[----:B------:R-:W1:Y:S01]  /*11490*/  SHFL.BFLY PT, R11, R8, 0x1, 0x1f ;  /* 0x0c201f00080b7f89 */ /* 0x000e6200000e0000 */
[----:B------:R-:W-:Y:S01]  /*114a0*/  R2UR UR7, R13 ;  /* 0x000000000d0772ca */ /* 0x000fe200000e0000 */
[----:B0-----:R-:W-:Y:S01]  /*114b0*/  FADD.FTZ R12, R0, R7 ;  /* 0x00000007000c7221 */ /* 0x001fe20000010000 */
[----:B------:R-:W-:Y:S02]  /*114c0*/  IMAD.U32 R7, RZ, RZ, UR45 ;  /* 0x0000002dff077e24 */ /* 0x000fe4000f8e00ff */
[----:B------:R-:W-:-:S02]  /*114d0*/  IMAD.U32 R13, RZ, RZ, UR45 ;  /* 0x0000002dff0d7e24 */ /* 0x000fc4000f8e00ff */
[----:B------:R-:W-:Y:S01]  /*114e0*/  FSETP.NE.FTZ.AND P1, PT, R12, RZ, PT ;  /* 0x000000ff0c00720b */ /* 0x000fe20003f35000 */
[----:B------:R-:W-:-:S12]  /*114f0*/  IMAD.MOV.U32 R0, RZ, RZ, -0x800000 ;  /* 0xff800000ff007424 */ /* 0x000fd800078e00ff */
[----:B------:R-:W0:Y:S01]  /*11500*/  @P1 MUFU.LG2 R10, R12 ;  /* 0x0000000c000a1308 */ /* 0x000e220000000c00 */
[----:B------:R-:W-:Y:S01]  /*11510*/  @P1 FMUL.FTZ R7, R7, 0.69314718246459960938 ;  /* 0x3f31721807071820 */ /* 0x000fe20000410000 */
[----:B-1----:R-:W-:-:S06]  /*11520*/  FADD.FTZ R11, R8, R11 ;  /* 0x0000000b080b7221 */ /* 0x002fcc0000010000 */
[----:B------:R-:W-:Y:S01]  /*11530*/  @P1 MUFU.RCP R41, R12 ;  /* 0x0000000c00291308 */ /* 0x000fe20000001000 */
[----:B------:R-:W-:Y:S01]  /*11540*/  FSETP.NE.FTZ.AND P2, PT, R11, RZ, PT ;  /* 0x000000ff0b00720b */ /* 0x000fe20003f55000 */
[----:B0-----:R-:W-:-:S04]  /*11550*/  @P1 FMUL.FTZ R10, R10, 0.69314718246459960938 ;  /* 0x3f3172180a0a1820 */ /* 0x001fc80000410000 */
        /* <DEDUP_REMOVED lines=8> */
[----:B------:R-:W-:Y:S03]  /*115e0*/  HGMMA.64x96x16.F32.BF16 R88, gdesc[UR4].tnspB, R88, gsb0 ;  /* 0x41600000045879f0 */ /* 0x000fe60008001858 */
[----:B------:R-:W-:Y:S02]  /*115f0*/  WARPGROUP.DEPBAR.LE gsb0, 0x0 ;  /* 0x00008000000079c5 */ /* 0x000fe40000010000 */
[----:B-12---:R-:W-:Y:S05]  /*11600*/  @!P0 BRA `(.L_x_10514) ;  /* 0x0000000000048947 */ /* 0x006fea0003800000 */
[----:B------:R-:W-:Y:S01]  /*11610*/  BPT.TRAP 0x1 ;  /* 0x000000040000795c */ /* 0x000fe20000300000 */
.L_x_10514:
        /* <DEDUP_REMOVED lines=58> */
[----:B0-----:R-:W-:-:S11]  /*119c0*/  SEL R141, R141, RZ, P0 ;  /* 0x000000ff8d8d7207 */ /* 0x001fd60000000000 */
.L_x_10455:
[----:B------:R-:W-:Y:S05]  /*119d0*/  WARPSYNC.ALL ;  /* 0x0000000000007948 */ /* 0x000fea0003800000 */
[----:B------:R-:W0:Y:S08]  /*119e0*/  S2UR UR38, SR_CgaCtaId ;  /* 0x00000000002679c3 */ /* 0x000e300000008800 */
[----:B------:R-:W-:Y:S06]  /*119f0*/  BAR.SYNC.DEFER_BLOCKING 0x5, 0x200 ;  /* 0x0148000000007b1d */ /* 0x000fec0000010000 */
[----:B------:R-:W-:Y:S01]  /*11a00*/  UMOV UR4, 0x400 ;  /* 0x0000040000047882 */ /* 0x000fe20000000000 */
[----:B------:R-:W-:Y:S01]  /*11a10*/  BSSY B0, `(.L_x_10515) ;  /* 0x00001d1000007945 */ /* 0x000fe20003800000 */
[----:B0-----:R-:W-:-:S06]  /*11a20*/  ULEA UR4, UR38, UR4, 0x18 ;  /* 0x0000000426047291 */ /* 0x001fcc000f8ec03f */
[----:B------:R-:W-:-:S05]  /*11a30*/  IMAD.U32 R2, RZ, RZ, UR4 ;  /* 0x00000004ff027e24 */ /* 0x000fca000f8e00ff */
[----:B------:R0:W1:Y:S01]  /*11a40*/  LDS.128 R28, [R2+0x2d8d0] ;  /* 0x02d8d000021c7984 */ /* 0x0000620000000c00 */
[----:B------:R-:W-:Y:S06]  /*11a50*/  BAR.ARV 0x4, 0x200 ;  /* 0x0108000000007b1d */ /* 0x000fec0000002000 */
[----:B------:R-:W-:Y:S05]  /*11a60*/  @P1 BRA `(.L_x_10516) ;  /* 0x0000001000801947 */ /* 0x000fea0003800000 */
[----:B------:R-:W2:Y:S04]  /*11a70*/  LDL R4, [R1+0xc0] ;  /* 0x0000c00001047983 */ /* 0x000ea80000100800 */
[----:B------:R-:W3:Y:S04]  /*11a80*/  LDL.LU R82, [R1+0x8c] ;  /* 0x00008c0001527983 */ /* 0x000ee80000300800 */
[----:B------:R-:W4:Y:S01]  /*11a90*/  LDL.LU R80, [R1+0x90] ;  /* 0x0000900001507983 */ /* 0x000f220000300800 */
[----:B------:R-:W0:Y:S01]  /*11aa0*/  S2R R5, SR_SWINHI ;  /* 0x0000000000057919 */ /* 0x000e220000002f00 */
[----:B------:R-:W-:Y:S05]  /*11ab0*/  WARPSYNC.ALL ;  /* 0x0000000000007948 */ /* 0x000fea0003800000 */
[----:B------:R-:W-:Y:S01]  /*11ac0*/  F2FP.BF16.F32.PACK_AB R6, R51, R6 ;  /* 0x000000063306723e */ /* 0x000fe200000010ff */
[----:B------:R-:W-:Y:S01]  /*11ad0*/  ULDC.64 UR4, c[0x0][0xc00] ;  /* 0x0003000000047ab9 */ /* 0x000fe20000000a00 */
[----:B------:R-:W-:Y:S01]  /*11ae0*/  F2FP.BF16.F32.PACK_AB R26, R47, R26 ;  /* 0x0000001a2f1a723e */ /* 0x000fe200000010ff */
[----:B------:R-:W4:Y:S01]  /*11af0*/  LDL R78, [R1+0x88] ;  /* 0x00008800014e7983 */ /* 0x000f220000100800 */
[----:B------:R-:W-:-:S02]  /*11b00*/  MOV R20, R2 ;  /* 0x0000000200147202 */ /* 0x000fc40000000f00 */
[----:B0-----:R-:W-:Y:S01]  /*11b10*/  MOV R21, R5 ;  /* 0x0000000500157202 */ /* 0x001fe20000000f00 */
[----:B------:R-:W-:Y:S02]  /*11b20*/  BAR.SYNC.DEFER_BLOCKING 0x1, 0x180 ;  /* 0x0046000000007b1d */ /* 0x000fe40000010000 */
[----:B--2---:R-:W-:-:S03]  /*11b30*/  IMAD.WIDE R4, R4, 0x2, R20 ;  /* 0x0000000204047825 */ /* 0x004fc600078e0214 */
[----:B------:R-:W-:-:S04]  /*11b40*/  IADD3 R75, P4, R4, 0x20, RZ ;  /* 0x00000020044b7810 */ /* 0x000fc80007f9e0ff */
[----:B------:R-:W-:Y:S02]  /*11b50*/  LOP3.LUT R8, R75, 0x180, RZ, 0xc0, !PT ;  /* 0x000001804b087812 */ /* 0x000fe400078ec0ff */
[----:B------:R-:W-:Y:S02]  /*11b60*/  IADD3 R77, P3, R4, 0x3000, RZ ;  /* 0x00003000044d7810 */ /* 0x000fe40007f7e0ff */
[----:B------:R-:W-:Y:S02]  /*11b70*/  SHF.R.U64 R8, R8, 0x3, RZ ;  /* 0x0000000308087819 */ /* 0x000fe400000012ff */
[C---:B------:R-:W-:Y:S02]  /*11b80*/  IADD3 R79, P2, R4.reuse, 0x3020, RZ ;  /* 0x00003020044f7810 */ /* 0x040fe40007f5e0ff */
[C---:B------:R-:W-:Y:S02]  /*11b90*/  IADD3 R81, P1, R4.reuse, 0x6000, RZ ;  /* 0x0000600004517810 */ /* 0x040fe40007f3e0ff */
[----:B------:R-:W-:-:S02]  /*11ba0*/  LOP3.LUT R9, R4, 0x180, RZ, 0xc0, !PT ;  /* 0x0000018004097812 */ /* 0x000fc400078ec0ff */
[----:B------:R-:W-:Y:S02]  /*11bb0*/  LOP3.LUT R12, R8, R75, RZ, 0x3c, !PT ;  /* 0x0000004b080c7212 */ /* 0x000fe400078e3cff */
[----:B------:R-:W-:Y:S02]  /*11bc0*/  LOP3.LUT R8, R77, 0x180, RZ, 0xc0, !PT ;  /* 0x000001804d087812 */ /* 0x000fe400078ec0ff */
[----:B------:R-:W-:Y:S02]  /*11bd0*/  LOP3.LUT R10, R79, 0x180, RZ, 0xc0, !PT ;  /* 0x000001804f0a7812 */ /* 0x000fe400078ec0ff */
[----:B-1----:R-:W-:Y:S02]  /*11be0*/  LOP3.LUT R28, R81, 0x180, RZ, 0xc0, !PT ;  /* 0x00000180511c7812 */ /* 0x002fe400078ec0ff */
[----:B------:R-:W-:Y:S02]  /*11bf0*/  SHF.R.U64 R9, R9, 0x3, RZ ;  /* 0x0000000309097819 */ /* 0x000fe400000012ff */
[----:B------:R-:W-:-:S02]  /*11c00*/  SHF.R.U64 R8, R8, 0x3, RZ ;  /* 0x0000000308087819 */ /* 0x000fc400000012ff */
[----:B------:R-:W-:Y:S02]  /*11c10*/  IADD3 R76, P0, R4, 0x6020, RZ ;  /* 0x00006020044c7810 */ /* 0x000fe40007f1e0ff */
        /* <DEDUP_REMOVED lines=8> */
[----:B------:R-:W-:-:S02]  /*11ca0*/  LOP3.LUT R8, R28, R81, RZ, 0x3c, !PT ;  /* 0x000000511c087212 */ /* 0x000fc400078e3cff */
[----:B------:R-:W-:Y:S02]  /*11cb0*/  LOP3.LUT R75, R76, 0x180, RZ, 0xc0, !PT ;  /* 0x000001804c4b7812 */ /* 0x000fe400078ec0ff */
[----:B------:R-:W-:Y:S01]  /*11cc0*/  MOV R28, R4 ;  /* 0x00000004001c7202 */ /* 0x000fe20000000f00 */
[--C-:B------:R-:W-:Y:S01]  /*11cd0*/  IMAD.X R9, RZ, RZ, R5.reuse, P1 ;  /* 0x000000ffff097224 */ /* 0x100fe200008e0605 */
[----:B------:R-:W-:Y:S01]  /*11ce0*/  F2FP.BF16.F32.PACK_AB R4, R50, R7 ;  /* 0x000000073204723e */ /* 0x000fe200000010ff */
[----:B------:R-:W-:Y:S01]  /*11cf0*/  IMAD.X R11, RZ, RZ, R5, P0 ;  /* 0x000000ffff0b7224 */ /* 0x000fe200000e0605 */
[----:B------:R-:W-:Y:S02]  /*11d00*/  F2FP.BF16.F32.PACK_AB R7, R66, R63 ;  /* 0x0000003f4207723e */ /* 0x000fe400000010ff */
[----:B------:R-:W-:Y:S02]  /*11d10*/  F2FP.BF16.F32.PACK_AB R5, R73, R64 ;  /* 0x000000404905723e */ /* 0x000fe400000010ff */
[----:B------:R-:W-:-:S02]  /*11d20*/  MOV R63, R12 ;  /* 0x0000000c003f7202 */ /* 0x000fc40000000f00 */
[----:B------:R-:W-:Y:S02]  /*11d30*/  MOV R51, R14 ;  /* 0x0000000e00337202 */ /* 0x000fe40000000f00 */
[----:B------:R-:W-:Y:S02]  /*11d40*/  MOV R50, R24 ;  /* 0x0000001800327202 */ /* 0x000fe40000000f00 */
[----:B------:R-:W-:Y:S02]  /*11d50*/  SHF.R.U64 R75, R75, 0x3, RZ ;  /* 0x000000034b4b7819 */ /* 0x000fe400000012ff */
[----:B------:R-:W-:Y:S02]  /*11d60*/  F2FP.BF16.F32.PACK_AB R12, R48, R39 ;  /* 0x00000027300c723e */ /* 0x000fe400000010ff */
[----:B------:R-:W-:Y:S02]  /*11d70*/  F2FP.BF16.F32.PACK_AB R13, R71, R62 ;  /* 0x0000003e470d723e */ /* 0x000fe400000010ff */
[----:B------:R-:W-:-:S02]  /*11d80*/  F2FP.BF16.F32.PACK_AB R14, R49, R38 ;  /* 0x00000026310e723e */ /* 0x000fc400000010ff */
[----:B------:R-:W-:Y:S02]  /*11d90*/  F2FP.BF16.F32.PACK_AB R15, R74, R61 ;  /* 0x0000003d4a0f723e */ /* 0x000fe400000010ff */
[----:B------:R-:W-:Y:S02]  /*11da0*/  F2FP.BF16.F32.PACK_AB R24, R46, R27 ;  /* 0x0000001b2e18723e */ /* 0x000fe400000010ff */
[----:B------:R-:W-:Y:S02]  /*11db0*/  F2FP.BF16.F32.PACK_AB R25, R69, R60 ;  /* 0x0000003c4519723e */ /* 0x000fe400000010ff */
[----:B------:R-:W-:Y:S01]  /*11dc0*/  F2FP.BF16.F32.PACK_AB R27, R72, R59 ;  /* 0x0000003b481b723e */ /* 0x000fe200000010ff */
[----:B------:R0:W-:Y:S01]  /*11dd0*/  STSM.16.M88.4 [R28], R4 ;  /* 0x000000041c007844 */ /* 0x0001e20000000200 */
[----:B------:R-:W-:-:S03]  /*11de0*/  LOP3.LUT R10, R75, R76, RZ, 0x3c, !PT ;  /* 0x0000004c4b0a7212 */ /* 0x000fc600078e3cff */
[----:B------:R-:W-:Y:S01]  /*11df0*/  STSM.16.M88.4 [R63], R12 ;  /* 0x0000000c3f007844 */ /* 0x000fe20000000200 */
[----:B------:R-:W-:-:S03]  /*11e00*/  ISETP.NE.U32.AND P0, PT, RZ, UR4, PT ;  /* 0x00000004ff007c0c */ /* 0x000fc6000bf05070 */
[----:B------:R3:W-:Y:S01]  /*11e10*/  STSM.16.M88.4 [R51], R24 ;  /* 0x0000001833007844 */ /* 0x0007e20000000200 */
[----:B------:R-:W-:Y:S02]  /*11e20*/  MOV R38, R8 ;  /* 0x0000000800267202 */ /* 0x000fe40000000f00 */
[----:B------:R-:W-:Y:S02]  /*11e30*/  F2FP.BF16.F32.PACK_AB R8, R42, R35 ;  /* 0x000000232a08723e */ /* 0x000fe400000010ff */
[----:B------:R-:W-:Y:S01]  /*11e40*/  F2FP.BF16.F32.PACK_AB R9, R65, R56 ;  /* 0x000000384109723e */ /* 0x000fe200000010ff */
[----:B------:R-:W1:Y:S01]  /*11e50*/  LDC R42, c[0x0][0xbe8] ;  /* 0x0002fa00ff2a7b82 */ /* 0x000e620000000800 */
[----:B0-----:R-:W-:Y:S02]  /*11e60*/  MOV R28, R10 ;  /* 0x0000000a001c7202 */ /* 0x001fe40000000f00 */
[----:B------:R-:W-:Y:S02]  /*11e70*/  F2FP.BF16.F32.PACK_AB R4, R44, R37 ;  /* 0x000000252c04723e */ /* 0x000fe400000010ff */
[----:B------:R-:W-:-:S02]  /*11e80*/  F2FP.BF16.F32.PACK_AB R5, R67, R58 ;  /* 0x0000003a4305723e */ /* 0x000fc400000010ff */
[----:B------:R-:W-:Y:S02]  /*11e90*/  F2FP.BF16.F32.PACK_AB R6, R45, R36 ;  /* 0x000000242d06723e */ /* 0x000fe400000010ff */
[----:B---3--:R-:W-:Y:S02]  /*11ea0*/  IADD3 R24, P1, R82, UR4, RZ ;  /* 0x0000000452187c10 */ /* 0x008fe4000ff3e0ff */
[----:B------:R-:W-:Y:S02]  /*11eb0*/  F2FP.BF16.F32.PACK_AB R7, R70, R57 ;  /* 0x000000394607723e */ /* 0x000fe400000010ff */
[----:B------:R-:W-:Y:S02]  /*11ec0*/  F2FP.BF16.F32.PACK_AB R10, R43, R34 ;  /* 0x000000222b0a723e */ /* 0x000fe400000010ff */
[----:B------:R-:W-:Y:S02]  /*11ed0*/  F2FP.BF16.F32.PACK_AB R11, R68, R55 ;  /* 0x00000037440b723e */ /* 0x000fe400000010ff */
[----:B------:R-:W-:-:S02]  /*11ee0*/  F2FP.BF16.F32.PACK_AB R12, R40, R33 ;  /* 0x00000021280c723e */ /* 0x000fc400000010ff */
[----:B------:R-:W-:Y:S02]  /*11ef0*/  F2FP.BF16.F32.PACK_AB R13, R54, R53 ;  /* 0x00000035360d723e */ /* 0x000fe400000010ff */
[----:B------:R-:W-:Y:S02]  /*11f00*/  F2FP.BF16.F32.PACK_AB R14, R41, R32 ;  /* 0x00000020290e723e */ /* 0x000fe400000010ff */
[----:B------:R-:W-:Y:S02]  /*11f10*/  F2FP.BF16.F32.PACK_AB R15, R135, R52 ;  /* 0x00000034870f723e */ /* 0x000fe400000010ff */
[----:B------:R-:W-:Y:S02]  /*11f20*/  ISETP.NE.AND.EX P0, PT, RZ, UR5, PT, P0 ;  /* 0x00000005ff007c0c */ /* 0x000fe4000bf05300 */
[----:B----4-:R-:W-:Y:S01]  /*11f30*/  IADD3.X R25, R80, UR5, RZ, P1, !PT ;  /* 0x0000000550197c10 */ /* 0x010fe20008ffe4ff */
[----:B------:R-:W-:Y:S01]  /*11f40*/  ULDC.64 UR4, c[0x0][0xc08] ;  /* 0x0003020000047ab9 */ /* 0x000fe20000000a00 */
[----:B------:R0:W-:Y:S01]  /*11f50*/  STSM.16.M88.4 [R50], R4 ;  /* 0x0000000432007844 */ /* 0x0001e20000000200 */
[----:B------:R-:W-:-:S03]  /*11f60*/  ISETP.NE.U32.AND P2, PT, RZ, UR4, PT ;  /* 0x00000004ff007c0c */ /* 0x000fc6000bf45070 */
[----:B------:R2:W-:Y:S01]  /*11f70*/  STSM.16.M88.4 [R38], R8 ;  /* 0x0000000826007844 */ /* 0x0005e20000000200 */
[----:B------:R-:W-:-:S03]  /*11f80*/  ISETP.NE.AND.EX P2, PT, RZ, UR5, PT, P2 ;  /* 0x00000005ff007c0c */ /* 0x000fc6000bf45320 */
[----:B------:R2:W-:Y:S01]  /*11f90*/  STSM.16.M88.4 [R28], R12 ;  /* 0x0000000c1c007844 */ /* 0x0005e20000000200 */
[----:B------:R-:W-:Y:S01]  /*11fa0*/  IMAD.MOV.U32 R40, RZ, RZ, RZ ;  /* 0x000000ffff287224 */ /* 0x000fe200078e00ff */
[----:B------:R-:W-:Y:S08]  /*11fb0*/  BAR.SYNC.DEFER_BLOCKING 0x1, 0x180 ;  /* 0x0046000000007b1d */ /* 0x000ff00000010000 */
[----:B0-----:R-:W-:Y:S01]  /*11fc0*/  @P2 IADD3 R4, P3, R82, UR4, RZ ;  /* 0x0000000452042c10 */ /* 0x001fe2000ff7e0ff */
[----:B------:R-:W-:-:S02]  /*11fd0*/  ULDC UR4, c[0x0][0xa88] ;  /* 0x0002a20000047ab9 */ /* 0x000fc40000000800 */
[----:B------:R-:W-:Y:S01]  /*11fe0*/  IMAD.U32 R43, RZ, RZ, UR4 ;  /* 0x00000004ff2b7e24 */ /* 0x000fe2000f8e00ff */
[----:B------:R-:W-:Y:S01]  /*11ff0*/  @P2 IADD3.X R5, R80, UR5, RZ, P3, !PT ;  /* 0x0000000550052c10 */ /* 0x000fe20009ffe4ff */
[----:B------:R2:W5:Y:S04]  /*12000*/  @P0 LDG.E R40, desc[UR42][R24.64] ;  /* 0x0000002a18280981 */ /* 0x000568000c1e1900 */
[----:B------:R2:W5:Y:S01]  /*12010*/  @P2 LDG.E R43, desc[UR42][R4.64] ;  /* 0x0000002a042b2981 */ /* 0x000562000c1e1900 */
[----:B-1----:R-:W-:-:S13]  /*12020*/  ISETP.NE.AND P1, PT, R42, 0x1, PT ;  /* 0x000000012a00780c */ /* 0x002fda0003f25270 */
[----:B------:R-:W0:Y:S08]  /*12030*/  @P1 LDC R6, c[0x0][0xbec] ;  /* 0x0002fb00ff061b82 */ /* 0x000e300000000800 */
[----:B------:R-:W1:Y:S01]  /*12040*/  @P1 LDC R27, c[0x0][0xbf0] ;  /* 0x0002fc00ff1b1b82 */ /* 0x000e620000000800 */
[----:B------:R-:W-:Y:S01]  /*12050*/  SHF.R.S32.HI R49, RZ, 0x1f, R78 ;  /* 0x0000001fff317819 */ /* 0x000fe2000001144e */
[----:B--2---:R-:W-:Y:S06]  /*12060*/  @P2 BRA `(.L_x_10517) ;  /* 0x0000000000102947 */ /* 0x004fec0003800000 */
[----:B------:R-:W-:Y:S05]  /*12070*/  @!P0 BRA `(.L_x_10517) ;  /* 0x00000000000c8947 */ /* 0x000fea0003800000 */
[----:B------:R-:W2:Y:S04]  /*12080*/  LDG.E R4, desc[UR42][R24.64] ;  /* 0x0000002a18047981 */ /* 0x000ea8000c1e1900 */
[----:B-----5:R-:W2:Y:S02]  /*12090*/  LDG.E R43, desc[UR42][R24.64+0x4] ;  /* 0x0000042a182b7981 */ /* 0x020ea4000c1e1900 */
[----:B--2---:R-:W-:-:S07]  /*120a0*/  IMAD.IADD R43, R43, 0x1, -R4 ;  /* 0x000000012b2b7824 */ /* 0x004fce00078e0a04 */
.L_x_10517:
[----:B------:R-:W2:Y:S01]  /*120b0*/  LDL R7, [R1+0xbc] ;  /* 0x0000bc0001077983 */ /* 0x000ea20000100800 */
[----:B------:R-:W-:Y:S01]  /*120c0*/  ULDC.64 UR4, c[0x0][0xb90] ;  /* 0x0002e40000047ab9 */ /* 0x000fe20000000a00 */
[----:B------:R-:W3:Y:S01]  /*120d0*/  S2R R5, SR_TID.X ;  /* 0x0000000000057919 */ /* 0x000ee20000002100 */
[----:B-----5:R-:W-:Y:S01]  /*120e0*/  SHF.R.S32.HI R41, RZ, 0x1f, R40 ;  /* 0x0000001fff297819 */ /* 0x020fe20000011428 */
[----:B------:R-:W-:Y:S01]  /*120f0*/  IMAD R43, R43, R42, RZ ;  /* 0x0000002a2b2b7224 */ /* 0x000fe200078e02ff */
[----:B------:R-:W4:Y:S01]  /*12100*/  @P1 LDC R51, c[0x0][0xbec] ;  /* 0x0002fb00ff331b82 */ /* 0x000f220000000800 */
[----:B------:R-:W4:Y:S04]  /*12110*/  LDL.LU R12, [R1+0x9c] ;  /* 0x00009c00010c7983 */ /* 0x000f280000300800 */
[----:B------:R-:W2:Y:S04]  /*12120*/  LDL.LU R8, [R1+0x94] ;  /* 0x0000940001087983 */ /* 0x000ea80000300800 */
[----:B------:R-:W2:Y:S01]  /*12130*/  LDL.LU R52, [R1+0x98] ;  /* 0x0000980001347983 */ /* 0x000ea20000300800 */
[----:B------:R-:W-:-:S03]  /*12140*/  IMAD R4, R49, UR4, RZ ;  /* 0x0000000431047c24 */ /* 0x000fc6000f8e02ff */
[----:B------:R-:W2:Y:S01]  /*12150*/  LDL R14, [R1+0xb4] ;  /* 0x0000b400010e7983 */ /* 0x000ea20000100800 */
[C---:B------:R-:W-:Y:S02]  /*12160*/  IMAD R11, R78.reuse, UR5, R4 ;  /* 0x000000054e0b7c24 */ /* 0x040fe4000f8e0204 */
[----:B---3--:R-:W-:Y:S02]  /*12170*/  VIADD R10, R5, 0xffffff80 ;  /* 0xffffff80050a7836 */ /* 0x008fe40000000000 */
[----:B------:R-:W-:Y:S01]  /*12180*/  IMAD.WIDE.U32 R4, R78, UR4, R40 ;  /* 0x000000044e047c25 */ /* 0x000fe2000f8e0028 */
[----:B------:R-:W-:Y:S02]  /*12190*/  ULDC.64 UR4, c[0x0][0xb98] ;  /* 0x0002e60000047ab9 */ /* 0x000fe40000000a00 */
[--C-:B------:R-:W-:Y:S01]  /*121a0*/  SHF.R.S32.HI R54, RZ, 0x1f, R10.reuse ;  /* 0x0000001fff367819 */ /* 0x100fe2000001140a */
[----:B------:R-:W-:Y:S01]  /*121b0*/  IMAD.IADD R5, R5, 0x1, R11 ;  /* 0x0000000105057824 */ /* 0x000fe200078e020b */
[----:B------:R-:W-:-:S02]  /*121c0*/  SHF.R.S32.HI R53, RZ, 0x1f, R10 ;  /* 0x0000001fff357819 */ /* 0x000fc4000001140a */
[-C--:B------:R-:W-:Y:S02]  /*121d0*/  LEA.HI R54, R54, R10.reuse, RZ, 0x2 ;  /* 0x0000000a36367211 */ /* 0x080fe400078f10ff */
[----:B------:R-:W-:Y:S02]  /*121e0*/  LEA.HI R53, R53, R10, RZ, 0x2 ;  /* 0x0000000a35357211 */ /* 0x000fe400078f10ff */
[----:B------:R-:W-:Y:S02]  /*121f0*/  LOP3.LUT R54, R54, 0xfffffffc, RZ, 0xc0, !PT ;  /* 0xfffffffc36367812 */ /* 0x000fe400078ec0ff */
[----:B------:R-:W-:-:S03]  /*12200*/  SHF.R.S32.HI R53, RZ, 0x2, R53 ;  /* 0x00000002ff357819 */ /* 0x000fc60000011435 */
[----:B------:R-:W-:-:S04]  /*12210*/  IMAD.IADD R54, R10, 0x1, -R54 ;  /* 0x000000010a367824 */ /* 0x000fc800078e0a36 */
[----:B------:R-:W-:-:S04]  /*12220*/  IMAD.SHL.U32 R28, R54, 0x8, RZ ;  /* 0x00000008361c7824 */ /* 0x000fc800078e00ff */
[----:B------:R-:W-:-:S04]  /*12230*/  IMAD R9, R53, 0x20, R28 ;  /* 0x0000002035097824 */ /* 0x000fc800078e021c */
[----:B------:R-:W-:Y:S01]  /*12240*/  IMAD.WIDE R20, R9, 0x2, R20 ;  /* 0x0000000209147825 */ /* 0x000fe200078e0214 */
[----:B------:R-:W-:-:S04]  /*12250*/  SHF.R.S32.HI R26, RZ, 0x1f, R10 ;  /* 0x0000001fff1a7819 */ /* 0x000fc8000001140a */
[----:B------:R-:W-:-:S04]  /*12260*/  LEA.HI R26, R26, R10, RZ, 0x7 ;  /* 0x0000000a1a1a7211 */ /* 0x000fc800078f38ff */
[----:B------:R-:W-:-:S05]  /*12270*/  LOP3.LUT R26, R26, 0xffffff80, RZ, 0xc0, !PT ;  /* 0xffffff801a1a7812 */ /* 0x000fca00078ec0ff */
[----:B------:R-:W-:Y:S01]  /*12280*/  IMAD.IADD R26, R10, 0x1, -R26 ;  /* 0x000000010a1a7824 */ /* 0x000fe200078e0a1a */
[C---:B------:R-:W-:Y:S02]  /*12290*/  IADD3 R25, P5, R20.reuse, 0x4800, RZ ;  /* 0x0000480014197810 */ /* 0x040fe40007fbe0ff */
[----:B------:R-:W-:Y:S02]  /*122a0*/  IADD3 R33, P4, R20, 0x6000, RZ ;  /* 0x0000600014217810 */ /* 0x000fe40007f9e0ff */
[----:B------:R-:W-:Y:S02]  /*122b0*/  LOP3.LUT R24, R25, 0x180, RZ, 0xc0, !PT ;  /* 0x0000018019187812 */ /* 0x000fe400078ec0ff */
[----:B------:R-:W-:Y:S02]  /*122c0*/  LOP3.LUT R32, R33, 0x180, RZ, 0xc0, !PT ;  /* 0x0000018021207812 */ /* 0x000fe400078ec0ff */
[----:B------:R-:W-:Y:S02]  /*122d0*/  SHF.R.U64 R24, R24, 0x3, RZ ;  /* 0x0000000318187819 */ /* 0x000fe400000012ff */
[----:B------:R-:W-:-:S02]  /*122e0*/  SHF.R.U64 R32, R32, 0x3, RZ ;  /* 0x0000000320207819 */ /* 0x000fc400000012ff */
[----:B------:R-:W-:Y:S01]  /*122f0*/  LOP3.LUT R24, R24, R25, RZ, 0x3c, !PT ;  /* 0x0000001918187212 */ /* 0x000fe200078e3cff */
[--C-:B------:R-:W-:Y:S01]  /*12300*/  IMAD.X R25, RZ, RZ, R21.reuse, P5 ;  /* 0x000000ffff197224 */ /* 0x100fe200028e0615 */
[----:B------:R-:W-:Y:S01]  /*12310*/  LOP3.LUT R32, R32, R33, RZ, 0x3c, !PT ;  /* 0x0000002120207212 */ /* 0x000fe200078e3cff */
[----:B------:R-:W-:Y:S01]  /*12320*/  IMAD.X R33, RZ, RZ, R21, P4 ;  /* 0x000000ffff217224 */ /* 0x000fe200020e0615 */
[----:B------:R-:W-:Y:S01]  /*12330*/  BSSY B1, `(.L_x_10518) ;  /* 0x0000080000017945 */ /* 0x000fe20003800000 */
[----:B----4-:R-:W-:Y:S02]  /*12340*/  SEL R48, R12, RZ, !P0 ;  /* 0x000000ff0c307207 */ /* 0x010fe40004000000 */
[----:B--2---:R-:W-:Y:S01]  /*12350*/  SEL R50, R8, RZ, !P0 ;  /* 0x000000ff08327207 */ /* 0x004fe20004000000 */
[----:B------:R-:W-:-:S04]  /*12360*/  IMAD R15, R52, 0xc0, R7 ;  /* 0x000000c0340f7824 */ /* 0x000fc800078e0207 */
[----:B0-----:R-:W-:-:S04]  /*12370*/  @P1 IMAD.HI.U32 R6, R15, R6, RZ ;  /* 0x000000060f061227 */ /* 0x001fc800078e00ff */
[----:B------:R-:W-:Y:S01]  /*12380*/  IMAD.MOV.U32 R7, RZ, RZ, R15 ;  /* 0x000000ffff077224 */ /* 0x000fe200078e000f */
[----:B-1----:R-:W-:-:S04]  /*12390*/  @P1 SHF.R.U32.HI R7, RZ, R27, R6 ;  /* 0x0000001bff071219 */ /* 0x002fc80000011606 */
[----:B------:R-:W-:Y:S01]  /*123a0*/  IADD3 R13, -R7, RZ, RZ ;  /* 0x000000ff070d7210 */ /* 0x000fe20007ffe1ff */
        /* <DEDUP_REMOVED lines=16> */
[----:B------:R-:W-:Y:S01]  /*124b0*/  SHFL.IDX PT, R44, R6, RZ, 0x1c1f ;  /* 0x001c1fff062c7589 */ /* 0x000fe200000e0000 */
[----:B------:R-:W-:Y:S01]  /*124c0*/  IADD3 R7, P2, R20, 0x1800, RZ ;  /* 0x0000180014077810 */ /* 0x000fe20007f5e0ff */
[----:B------:R-:W-:Y:S01]  /*124d0*/  IMAD R4, R52, 0xc0, R14 ;  /* 0x000000c034047824 */ /* 0x000fe200078e020e */
[----:B------:R-:W-:Y:S01]  /*124e0*/  IADD3 R13, P3, R20, 0x3000, RZ ;  /* 0x00003000140d7810 */ /* 0x000fe20007f7e0ff */
[----:B------:R-:W0:Y:S01]  /*124f0*/  SHFL.IDX PT, R45, R10, RZ, 0x1c1f ;  /* 0x001c1fff0a2d7589 */ /* 0x000e2200000e0000 */
[----:B------:R-:W-:Y:S01]  /*12500*/  LOP3.LUT P0, RZ, R26, 0x3, RZ, 0xc0, !PT ;  /* 0x000000031aff7812 */ /* 0x000fe2000780c0ff */
[----:B------:R-:W-:Y:S02]  /*12510*/  ULDC.64 UR4, c[0x0][0xaa0] ;  /* 0x0002a80000047ab9 */ /* 0x000fe40000000a00 */
[----:B------:R-:W-:Y:S04]  /*12520*/  SHFL.IDX PT, R46, R6, 0x1, 0x1c1f ;  /* 0x003c1f00062e7f89 */ /* 0x000fe800000e0000 */
[----:B------:R-:W1:Y:S01]  /*12530*/  SHFL.IDX PT, R47, R10, 0x1, 0x1c1f ;  /* 0x003c1f000a2f7f89 */ /* 0x000e6200000e0000 */
[----:B------:R-:W-:Y:S01]  /*12540*/  IMAD.X R9, RZ, RZ, R21, P2 ;  /* 0x000000ffff097224 */ /* 0x000fe200010e0615 */
[C---:B------:R-:W-:Y:S01]  /*12550*/  ISETP.GE.OR P2, PT, R4.reuse, R43, P0 ;  /* 0x0000002b0400720c */ /* 0x040fe20000746670 */
[----:B------:R-:W-:Y:S01]  /*12560*/  VIADD R4, R4, 0x8 ;  /* 0x0000000804047836 */ /* 0x000fe20000000000 */
[----:B------:R-:W-:-:S04]  /*12570*/  LOP3.LUT R12, R13, 0x180, RZ, 0xc0, !PT ;  /* 0x000001800d0c7812 */ /* 0x000fc800078ec0ff */
[----:B------:R-:W-:Y:S02]  /*12580*/  ISETP.GE.OR P0, PT, R4, R43, P0 ;  /* 0x0000002b0400720c */ /* 0x000fe40000706670 */
[----:B------:R-:W-:Y:S02]  /*12590*/  LOP3.LUT R8, R7, 0x180, RZ, 0xc0, !PT ;  /* 0x0000018007087812 */ /* 0x000fe400078ec0ff */
[----:B------:R-:W-:Y:S02]  /*125a0*/  SHF.R.U64 R12, R12, 0x3, RZ ;  /* 0x000000030c0c7819 */ /* 0x000fe400000012ff */
[----:B------:R-:W-:Y:S02]  /*125b0*/  SHF.R.U64 R8, R8, 0x3, RZ ;  /* 0x0000000308087819 */ /* 0x000fe400000012ff */
[----:B------:R-:W-:Y:S01]  /*125c0*/  LOP3.LUT R12, R12, R13, RZ, 0x3c, !PT ;  /* 0x0000000d0c0c7212 */ /* 0x000fe200078e3cff */
[----:B------:R-:W-:Y:S01]  /*125d0*/  IMAD.X R13, RZ, RZ, R21, P3 ;  /* 0x000000ffff0d7224 */ /* 0x000fe200018e0615 */
[----:B0-----:R0:W-:Y:S01]  /*125e0*/  @!P2 ST.E desc[UR42][R44.64], R0 ;  /* 0x000000002c00a985 */ /* 0x0011e2000c10192a */
[----:B------:R-:W-:-:S02]  /*125f0*/  LOP3.LUT R8, R8, R7, RZ, 0x3c, !PT ;  /* 0x0000000708087212 */ /* 0x000fc400078e3cff */
[C---:B------:R-:W-:Y:S02]  /*12600*/  IADD3 R5, P3, R20.reuse, 0x7800, RZ ;  /* 0x0000780014057810 */ /* 0x040fe40007f7e0ff */
[----:B------:R-:W-:Y:S01]  /*12610*/  LOP3.LUT R7, R20, 0x180, RZ, 0xc0, !PT ;  /* 0x0000018014077812 */ /* 0x000fe200078ec0ff */
[----:B-1----:R1:W-:Y:S01]  /*12620*/  @!P0 ST.E desc[UR42][R46.64], R3 ;  /* 0x000000032e008985 */ /* 0x0023e2000c10192a */
[----:B------:R-:W-:Y:S01]  /*12630*/  LOP3.LUT R4, R5, 0x180, RZ, 0xc0, !PT ;  /* 0x0000018005047812 */ /* 0x000fe200078ec0ff */
[----:B------:R-:W-:Y:S01]  /*12640*/  IMAD R41, R41, UR4, RZ ;  /* 0x0000000429297c24 */ /* 0x000fe2000f8e02ff */
[----:B------:R-:W-:Y:S01]  /*12650*/  SHF.R.U64 R7, R7, 0x3, RZ ;  /* 0x0000000307077819 */ /* 0x000fe200000012ff */
[----:B0-----:R-:W-:Y:S01]  /*12660*/  IMAD R0, R54, 0x60, R53 ;  /* 0x0000006036007824 */ /* 0x001fe200078e0235 */
[----:B-1----:R-:W0:Y:S01]  /*12670*/  @P1 LDC R47, c[0x0][0xbf0] ;  /* 0x0002fc00ff2f1b82 */ /* 0x002e220000000800 */
[----:B------:R-:W-:Y:S01]  /*12680*/  SHF.R.U64 R4, R4, 0x3, RZ ;  /* 0x0000000304047819 */ /* 0x000fe200000012ff */
[C---:B------:R-:W-:Y:S01]  /*12690*/  IMAD R45, R40.reuse, UR5, R41 ;  /* 0x00000005282d7c24 */ /* 0x040fe2000f8e0229 */
[----:B------:R-:W-:Y:S01]  /*126a0*/  LOP3.LUT R20, R7, R20, RZ, 0x3c, !PT ;  /* 0x0000001407147212 */ /* 0x000fe200078e3cff */
[----:B------:R-:W-:Y:S01]  /*126b0*/  IMAD.WIDE.U32 R40, R40, UR4, RZ ;  /* 0x0000000428287c25 */ /* 0x000fe2000f8e00ff */
[----:B------:R-:W-:Y:S01]  /*126c0*/  LOP3.LUT R36, R4, R5, RZ, 0x3c, !PT ;  /* 0x0000000504247212 */ /* 0x000fe200078e3cff */
[----:B------:R-:W-:Y:S01]  /*126d0*/  ULDC.64 UR4, c[0x0][0xae8] ;  /* 0x0002ba0000047ab9 */ /* 0x000fe20000000a00 */
[----:B------:R-:W5:Y:S01]  /*126e0*/  LD.E.128 R8, desc[UR42][R8.64] ;  /* 0x0000002a08087980 */ /* 0x000f62000c101d00 */
[----:B------:R-:W-:-:S03]  /*126f0*/  IMAD.X R37, RZ, RZ, R21, P3 ;  /* 0x000000ffff257224 */ /* 0x000fc600018e0615 */
[----:B------:R1:W5:Y:S01]  /*12700*/  LD.E.128 R4, desc[UR42][R20.64] ;  /* 0x0000002a14047980 */ /* 0x000362000c101d00 */
[----:B------:R-:W-:-:S03]  /*12710*/  IMAD R49, R49, UR4, RZ ;  /* 0x0000000431317c24 */ /* 0x000fc6000f8e02ff */
[----:B------:R-:W5:Y:S04]  /*12720*/  LD.E.128 R12, desc[UR42][R12.64] ;  /* 0x0000002a0c0c7980 */ /* 0x000f68000c101d00 */
[----:B------:R-:W5:Y:S01]  /*12730*/  LD.E.128 R24, desc[UR42][R24.64] ;  /* 0x0000002a18187980 */ /* 0x000f62000c101d00 */
[----:B-1----:R-:W-:Y:S02]  /*12740*/  IMAD.MOV.U32 R20, RZ, RZ, R40 ;  /* 0x000000ffff147224 */ /* 0x002fe400078e0028 */
[----:B------:R-:W-:Y:S01]  /*12750*/  IMAD R40, R52, 0xc0, R0 ;  /* 0x000000c034287824 */ /* 0x000fe200078e0200 */
[----:B------:R-:W5:Y:S01]  /*12760*/  LD.E.128 R32, desc[UR42][R32.64] ;  /* 0x0000002a20207980 */ /* 0x000f62000c101d00 */
[----:B------:R-:W-:Y:S02]  /*12770*/  IMAD.IADD R21, R41, 0x1, R45 ;  /* 0x0000000129157824 */ /* 0x000fe400078e022d */
[----:B------:R-:W-:Y:S01]  /*12780*/  @P1 IMAD.HI.U32 R0, R40, R51, RZ ;  /* 0x0000003328001227 */ /* 0x000fe200078e00ff */
[----:B------:R-:W5:Y:S03]  /*12790*/  LD.E.128 R36, desc[UR42][R36.64] ;  /* 0x0000002a24247980 */ /* 0x000f66000c101d00 */
[C---:B------:R-:W-:Y:S01]  /*127a0*/  IMAD R49, R78.reuse, UR5, R49 ;  /* 0x000000054e317c24 */ /* 0x040fe2000f8e0231 */
[----:B------:R-:W-:Y:S01]  /*127b0*/  @!PT LDS RZ, [RZ] ;  /* 0x00000000fffff984 */ /* 0x000fe20000000800 */
[----:B------:R-:W-:Y:S01]  /*127c0*/  @!PT LDS RZ, [RZ] ;  /* 0x00000000fffff984 */ /* 0x000fe20000000800 */
[----:B------:R-:W-:Y:S01]  /*127d0*/  @!PT LDS RZ, [RZ] ;  /* 0x00000000fffff984 */ /* 0x000fe20000000800 */
[----:B------:R-:W-:Y:S01]  /*127e0*/  @!PT LDS RZ, [RZ] ;  /* 0x00000000fffff984 */ /* 0x000fe20000000800 */
[----:B------:R1:W-:Y:S06]  /*127f0*/  MEMBAR.ALL.CTA ;  /* 0x0000000000007992 */ /* 0x0003ec0000008000 */
[----:B-1----:R-:W1:Y:S01]  /*12800*/  FENCE.VIEW.ASYNC.S ;  /* 0x00000000000073c6 */ /* 0x002e620000000000 */
[----:B------:R-:W-:Y:S01]  /*12810*/  IMAD.WIDE.U32 R20, R78, UR4, R20 ;  /* 0x000000044e147c25 */ /* 0x000fe2000f8e0014 */
[----:B------:R-:W-:-:S03]  /*12820*/  ULDC.64 UR4, c[0x0][0xaf0] ;  /* 0x0002bc0000047ab9 */ /* 0x000fc60000000a00 */
[----:B------:R-:W-:Y:S01]  /*12830*/  IMAD.MOV.U32 R3, RZ, RZ, R40 ;  /* 0x000000ffff037224 */ /* 0x000fe200078e0028 */
[----:B0-----:R-:W-:Y:S01]  /*12840*/  @P1 SHF.R.U32.HI R3, RZ, R47, R0 ;  /* 0x0000002fff031219 */ /* 0x001fe20000011600 */
        /* <DEDUP_REMOVED lines=21> */
[----:B------:R-:W-:-:S05]  /*129a0*/  IMAD.IADD R3, R21, 0x1, R3 ;  /* 0x0000000115037824 */ /* 0x000fca00078e0203 */
[----:B------:R-:W-:Y:S02]  /*129b0*/  LEA.HI.X R3, R20, UR5, R3, 0x1, P0 ;  /* 0x0000000514037c11 */ /* 0x000fe400080f0c03 */
[----:B------:R-:W-:Y:S01]  /*129c0*/  ISETP.GE.AND P0, PT, R48, R43, PT ;  /* 0x0000002b3000720c */ /* 0x000fe20003f06270 */
[----:B------:R-:W-:Y:S02]  /*129d0*/  VIADD R0, R2, 0x2d820 ;  /* 0x0002d82002007836 */ /* 0x000fe40000000000 */
[----:B------:R-:W-:-:S03]  /*129e0*/  VIADD R51, R28, 0x40 ;  /* 0x000000401c337836 */ /* 0x000fc60000000000 */
[----:B------:R-:W-:Y:S01]  /*129f0*/  PRMT R0, RZ, 0x654, R0 ;  /* 0x00000654ff007816 */ /* 0x000fe20000000000 */
[----:B------:R-:W-:Y:S01]  /*12a00*/  VIADD R49, R28, 0x20 ;  /* 0x000000201c317836 */ /* 0x000fe20000000000 */
[----:B-1----:R0:W1:Y:S02]  /*12a10*/  SHFL.IDX PT, R40, R42, RZ, 0x1c1f ;  /* 0x001c1fff2a287589 */ /* 0x00206400000e0000 */
[----:B------:R0:W-:Y:S02]  /*12a20*/  SYNCS.ARRIVE.TRANS64.RED.A1T0 RZ, [R0+URZ], RZ ;  /* 0x000000ff00ff79a7 */ /* 0x0001e4000810043f */
[----:B------:R0:W2:Y:S01]  /*12a30*/  SHFL.IDX PT, R41, R3, RZ, 0x1c1f ;  /* 0x001c1fff03297589 */ /* 0x0000a200000e0000 */
[----:B------:R-:W-:Y:S02]  /*12a40*/  SHF.R.S32.HI R50, RZ, 0x1f, R51 ;  /* 0x0000001fff327819 */ /* 0x000fe40000011433 */
[----:B------:R-:W-:Y:S01]  /*12a50*/  SHF.R.S32.HI R52, RZ, 0x1f, R49 ;  /* 0x0000001fff347819 */ /* 0x000fe20000011431 */
[----:B------:R-:W-:Y:S06]  /*12a60*/  @P0 BRA `(.L_x_10519) ;  /* 0x0000000000300947 */ /* 0x000fec0003800000 */
        /* <DEDUP_REMOVED lines=12> */
.L_x_10519:
[----:B------:R-:W-:Y:S05]  /*12b30*/  BSYNC B1 ;  /* 0x0000000000017941 */ /* 0x000fea0003800000 */
.L_x_10518:
[----:B0-----:R-:W-:Y:S01]  /*12b40*/  VIADD R0, R48, 0x60 ;  /* 0x0000006030007836 */ /* 0x001fe20000000000 */
[----:B---3-5:R0:W3:Y:S04]  /*12b50*/  SHFL.IDX PT, R7, R3, 0x1, 0x1c1f ;  /* 0x003c1f0003077f89 */ /* 0x0280e800000e0000 */
[----:B------:R-:W-:Y:S01]  /*12b60*/  ISETP.GE.AND P0, PT, R0, R43, PT ;  /* 0x0000002b0000720c */ /* 0x000fe20003f06270 */
[----:B------:R0:W4:-:S12]  /*12b70*/  SHFL.IDX PT, R6, R42, 0x1, 0x1c1f ;  /* 0x003c1f002a067f89 */ /* 0x00011800000e0000 */
[----:B0-----:R-:W-:Y:S05]  /*12b80*/  @P0 BRA `(.L_x_10520) ;  /* 0x0000000800e40947 */ /* 0x001fea0003800000 */
[----:B------:R-:W-:Y:S02]  /*12b90*/  ULDC UR4, c[0x0][0xac8] ;  /* 0x0002b20000047ab9 */ /* 0x000fe40000000800 */
[----:B------:R-:W-:Y:S02]  /*12ba0*/  ISETP.GE.AND P2, PT, R49, UR4, PT ;  /* 0x0000000431007c0c */ /* 0x000fe4000bf46270 */
[----:B------:R-:W-:-:S11]  /*12bb0*/  ISETP.GE.AND P1, PT, R28, UR4, PT ;  /* 0x000000041c007c0c */ /* 0x000fd6000bf26270 */
[C---:B----4-:R-:W-:Y:S02]  /*12bc0*/  @!P2 LEA R12, P0, R49.reuse, R6, 0x1 ;  /* 0x00000006310ca211 */ /* 0x050fe400078008ff */
[----:B---3--:R-:W-:Y:S02]  /*12bd0*/  @!P1 IMAD.WIDE R4, R28, 0x2, R6 ;  /* 0x000000021c049825 */ /* 0x008fe400078e0206 */
        /* <DEDUP_REMOVED lines=9> */
.L_x_10516:
[----:B------:R-:W2:Y:S01]  /*12c70*/  LDL.LU R6, [R1+0x8c] ;  /* 0x00008c0001067983 */ /* 0x000ea20000300800 */
[----:B------:R-:W-:Y:S01]  /*12c80*/  ULDC.64 UR4, c[0x0][0xc00] ;  /* 0x0003000000047ab9 */ /* 0x000fe20000000a00 */
[----:B------:R-:W-:Y:S01]  /*12c90*/  IMAD.MOV.U32 R0, RZ, RZ, RZ ;  /* 0x000000ffff007224 */ /* 0x000fe200078e00ff */
[----:B------:R-:W3:Y:S01]  /*12ca0*/  LDC R21, c[0x0][0xbe8] ;  /* 0x0002fa00ff157b82 */ /* 0x000ee20000000800 */
[----:B------:R-:W4:Y:S01]  /*12cb0*/  LDL.LU R3, [R1+0x90] ;  /* 0x0000900001037983 */ /* 0x000f220000300800 */
[----:B------:R-:W-:-:S04]  /*12cc0*/  ISETP.NE.U32.AND P0, PT, RZ, UR4, PT ;  /* 0x00000004ff007c0c */ /* 0x000fc8000bf05070 */
[----:B------:R-:W-:Y:S02]  /*12cd0*/  ISETP.NE.AND.EX P0, PT, RZ, UR5, PT, P0 ;  /* 0x00000005ff007c0c */ /* 0x000fe4000bf05300 */
[----:B--2---:R-:W-:-:S04]  /*12ce0*/  IADD3 R4, P1, R6, UR4, RZ ;  /* 0x0000000406047c10 */ /* 0x004fc8000ff3e0ff */
[----:B----4-:R-:W-:Y:S01]  /*12cf0*/  IADD3.X R5, R3, UR5, RZ, P1, !PT ;  /* 0x0000000503057c10 */ /* 0x010fe20008ffe4ff */
[----:B------:R-:W-:Y:S02]  /*12d00*/  ULDC.64 UR4, c[0x0][0xc08] ;  /* 0x0003020000047ab9 */ /* 0x000fe40000000a00 */
[----:B------:R-:W-:-:S04]  /*12d10*/  ISETP.NE.U32.AND P1, PT, RZ, UR4, PT ;  /* 0x00000004ff007c0c */ /* 0x000fc8000bf25070 */
[----:B------:R2:W5:Y:S01]  /*12d20*/  @P0 LDG.E R0, desc[UR42][R4.64] ;  /* 0x0000002a04000981 */ /* 0x000562000c1e1900 */
[----:B------:R-:W-:Y:S01]  /*12d30*/  ISETP.NE.AND.EX P1, PT, RZ, UR5, PT, P1 ;  /* 0x00000005ff007c0c */ /* 0x000fe2000bf25310 */
[----:B------:R-:W1:-:S12]  /*12d40*/  S2R R9, SR_TID.X ;  /* 0x0000000000097919 */ /* 0x000e580000002100 */
[----:B------:R-:W-:Y:S01]  /*12d50*/  @P1 IADD3 R6, P2, R6, UR4, RZ ;  /* 0x0000000406061c10 */ /* 0x000fe2000ff5e0ff */
[----:B------:R-:W-:Y:S02]  /*12d60*/  ULDC UR4, c[0x0][0xa88] ;  /* 0x0002a20000047ab9 */ /* 0x000fe40000000800 */
[----:B------:R-:W-:Y:S01]  /*12d70*/  IMAD.U32 R8, RZ, RZ, UR4 ;  /* 0x00000004ff087e24 */ /* 0x000fe2000f8e00ff */
[----:B------:R-:W-:-:S05]  /*12d80*/  @P1 IADD3.X R7, R3, UR5, RZ, P2, !PT ;  /* 0x0000000503071c10 */ /* 0x000fca00097fe4ff */
[----:B------:R2:W5:Y:S01]  /*12d90*/  @P1 LDG.E R8, desc[UR42][R6.64] ;  /* 0x0000002a06081981 */ /* 0x000562000c1e1900 */
[----:B---3--:R-:W-:Y:S01]  /*12da0*/  ISETP.NE.AND P2, PT, R21, 0x1, PT ;  /* 0x000000011500780c */ /* 0x008fe20003f45270 */
[----:B-1----:R-:W-:-:S12]  /*12db0*/  VIADD R28, R9, 0xffffff80 ;  /* 0xffffff80091c7836 */ /* 0x002fd80000000000 */
[----:B------:R-:W1:Y:S01]  /*12dc0*/  @P2 LDC R20, c[0x0][0xbec] ;  /* 0x0002fb00ff142b82 */ /* 0x000e620000000800 */
[----:B------:R-:W-:-:S07]  /*12dd0*/  ISETP.GE.AND P3, PT, R28, 0xc0, PT ;  /* 0x000000c01c00780c */ /* 0x000fce0003f66270 */
[----:B------:R-:W3:Y:S01]  /*12de0*/  @P2 LDC R25, c[0x0][0xbf0] ;  /* 0x0002fc00ff192b82 */ /* 0x000ee20000000800 */
[----:B--2---:R-:W-:Y:S05]  /*12df0*/  @P1 BRA `(.L_x_10521) ;  /* 0x0000000000101947 */ /* 0x004fea0003800000 */
[----:B------:R-:W-:Y:S05]  /*12e00*/  @!P0 BRA `(.L_x_10521) ;  /* 0x00000000000c8947 */ /* 0x000fea0003800000 */
[----:B------:R-:W2:Y:S04]  /*12e10*/  LDG.E R3, desc[UR42][R4.64] ;  /* 0x0000002a04037981 */ /* 0x000ea8000c1e1900 */
[----:B-----5:R-:W2:Y:S02]  /*12e20*/  LDG.E R8, desc[UR42][R4.64+0x4] ;  /* 0x0000042a04087981 */ /* 0x020ea4000c1e1900 */
[----:B--2---:R-:W-:-:S07]  /*12e30*/  IMAD.IADD R8, R8, 0x1, -R3 ;  /* 0x0000000108087824 */ /* 0x004fce00078e0a03 */
.L_x_10521:
[----:B------:R-:W2:Y:S04]  /*12e40*/  LDL.LU R4, [R1+0x94] ;  /* 0x0000940001047983 */ /* 0x000ea80000300800 */
[----:B------:R-:W4:Y:S04]  /*12e50*/  LDL.LU R3, [R1+0x9c] ;  /* 0x00009c0001037983 */ /* 0x000f280000300800 */
[----:B------:R-:W3:Y:S04]  /*12e60*/  LDL R24, [R1+0x88] ;  /* 0x0000880001187983 */ /* 0x000ee80000100800 */
[----:B------:R0:W5:Y:S01]  /*12e70*/  LDL R26, [R1+0x98] ;  /* 0x00009800011a7983 */ /* 0x0001620000100800 */
[----:B------:R-:W-:Y:S01]  /*12e80*/  BSSY B1, `(.L_x_10522) ;  /* 0x000002d000017945 */ /* 0x000fe20003800000 */
[----:B-----5:R-:W-:-:S02]  /*12e90*/  SHF.R.S32.HI R11, RZ, 0x1f, R0 ;  /* 0x0000001fff0b7819 */ /* 0x020fc40000011400 */
[----:B--2---:R-:W-:Y:S02]  /*12ea0*/  SEL R13, R4, RZ, !P0 ;  /* 0x000000ff040d7207 */ /* 0x004fe40004000000 */
[----:B----4-:R-:W-:Y:S02]  /*12eb0*/  SEL R12, R3, RZ, !P0 ;  /* 0x000000ff030c7207 */ /* 0x010fe40004000000 */
[----:B---3--:R-:W-:Y:S01]  /*12ec0*/  SHF.R.S32.HI R10, RZ, 0x1f, R24 ;  /* 0x0000001fff0a7819 */ /* 0x008fe20000011418 */
        /* <DEDUP_REMOVED lines=13> */
[C---:B------:R-:W-:Y:S02]  /*12fa0*/  IMAD R7, R24.reuse, UR5, R7 ;  /* 0x0000000518077c24 */ /* 0x040fe4000f8e0207 */
[----:B------:R-:W-:Y:S01]  /*12fb0*/  IMAD.WIDE.U32 R4, R24, UR4, R4 ;  /* 0x0000000418047c25 */ /* 0x000fe2000f8e0004 */
[----:B------:R-:W-:-:S02]  /*12fc0*/  ULDC.64 UR4, c[0x0][0xb98] ;  /* 0x0002e60000047ab9 */ /* 0x000fc40000000a00 */
[----:B------:R-:W0:Y:S01]  /*12fd0*/  @P0 LDC R6, c[0x0][0xbec] ;  /* 0x0002fb00ff060b82 */ /* 0x000e220000000800 */
[----:B------:R-:W-:Y:S02]  /*12fe0*/  IMAD.IADD R5, R5, 0x1, R7 ;  /* 0x0000000105057824 */ /* 0x000fe400078e0207 */
[----:B------:R-:W-:-:S05]  /*12ff0*/  IMAD.WIDE.U32 R4, R13, UR4, R4 ;  /* 0x000000040d047c25 */ /* 0x000fca000f8e0004 */
[----:B------:R-:W2:Y:S01]  /*13000*/  @P0 LDC R15, c[0x0][0xbf0] ;  /* 0x0002fc00ff0f0b82 */ /* 0x000ea20000000800 */
        /* <DEDUP_REMOVED lines=20> */
.L_x_10523:
[----:B------:R-:W-:Y:S05]  /*13150*/  BSYNC B1 ;  /* 0x0000000000017941 */ /* 0x000fea0003800000 */
.L_x_10522:
[--C-:B------:R-:W-:Y:S01]  /*13160*/  SHF.R.S32.HI R14, RZ, 0x1f, R28.reuse ;  /* 0x0000001fff0e7819 */ /* 0x100fe2000001141c */
[----:B------:R-:W-:Y:S01]  /*13170*/  ULDC.64 UR4, c[0x0][0xaa0] ;  /* 0x0002a80000047ab9 */ /* 0x000fe20000000a00 */
[----:B------:R-:W-:Y:S01]  /*13180*/  SHF.R.S32.HI R27, RZ, 0x1f, R28 ;  /* 0x0000001fff1b7819 */ /* 0x000fe2000001141c */
[----:B0-----:R-:W-:Y:S01]  /*13190*/  IMAD R3, R11, UR4, RZ ;  /* 0x000000040b037c24 */ /* 0x001fe2000f8e02ff */
[-C--:B------:R-:W-:Y:S01]  /*131a0*/  LEA.HI R14, R14, R28.reuse, RZ, 0x2 ;  /* 0x0000001c0e0e7211 */ /* 0x080fe200078f10ff */
[----:B------:R-:W-:Y:S01]  /*131b0*/  IMAD.WIDE.U32 R4, R0, UR4, RZ ;  /* 0x0000000400047c25 */ /* 0x000fe2000f8e00ff */
[----:B------:R-:W-:Y:S02]  /*131c0*/  LEA.HI R27, R27, R28, RZ, 0x2 ;  /* 0x0000001c1b1b7211 */ /* 0x000fe400078f10ff */
[----:B------:R-:W-:Y:S01]  /*131d0*/  LOP3.LUT R14, R14, 0xfffffffc, RZ, 0xc0, !PT ;  /* 0xfffffffc0e0e7812 */ /* 0x000fe200078ec0ff */
[----:B------:R-:W-:Y:S01]  /*131e0*/  IMAD R3, R0, UR5, R3 ;  /* 0x0000000500037c24 */ /* 0x000fe2000f8e0203 */
[----:B------:R-:W-:Y:S01]  /*131f0*/  SHF.R.S32.HI R27, RZ, 0x2, R27 ;  /* 0x00000002ff1b7819 */ /* 0x000fe2000001141b */
[----:B------:R-:W-:-:S02]  /*13200*/  ULDC.64 UR4, c[0x0][0xae8] ;  /* 0x0002ba0000047ab9 */ /* 0x000fc40000000a00 */
[----:B------:R-:W-:Y:S02]  /*13210*/  IMAD.IADD R14, R28, 0x1, -R14 ;  /* 0x000000011c0e7824 */ /* 0x000fe400078e0a0e */
[----:B------:R-:W-:Y:S02]  /*13220*/  IMAD.IADD R5, R5, 0x1, R3 ;  /* 0x0000000105057824 */ /* 0x000fe400078e0203 */
[----:B------:R-:W-:Y:S02]  /*13230*/  IMAD R0, R14, 0x60, R27 ;  /* 0x000000600e007824 */ /* 0x000fe400078e021b */
[----:B------:R-:W-:Y:S02]  /*13240*/  IMAD R6, R10, UR4, RZ ;  /* 0x000000040a067c24 */ /* 0x000fe4000f8e02ff */
[----:B------:R-:W-:Y:S02]  /*13250*/  IMAD R9, R26, 0xc0, R0 ;  /* 0x000000c01a097824 */ /* 0x000fe400078e0200 */
[----:B------:R-:W-:-:S02]  /*13260*/  IMAD R7, R24, UR5, R6 ;  /* 0x0000000518077c24 */ /* 0x000fc4000f8e0206 */
[----:B-1----:R-:W-:-:S04]  /*13270*/  @P2 IMAD.HI.U32 R0, R9, R20, RZ ;  /* 0x0000001409002227 */ /* 0x002fc800078e00ff */
        /* <DEDUP_REMOVED lines=23> */
[----:B------:R-:W-:Y:S01]  /*133f0*/  IMAD.SHL.U32 R9, R14, 0x8, RZ ;  /* 0x000000080e097824 */ /* 0x000fe200078e00ff */
[C---:B------:R-:W-:Y:S01]  /*13400*/  LEA R0, P0, R4.reuse, UR4, 0x1 ;  /* 0x0000000404007c11 */ /* 0x040fe2000f8008ff */
[----:B------:R-:W-:Y:S01]  /*13410*/  IMAD.IADD R3, R5, 0x1, R3 ;  /* 0x0000000105037824 */ /* 0x000fe200078e0203 */
[----:B------:R-:W-:Y:S01]  /*13420*/  UMOV UR4, 0xffffffff ;  /* 0xffffffff00047882 */ /* 0x000fe20000000000 */
[C---:B------:R-:W-:Y:S02]  /*13430*/  VIADD R10, R9.reuse, 0x20 ;  /* 0x00000020090a7836 */ /* 0x040fe40000000000 */
[----:B------:R-:W-:Y:S01]  /*13440*/  VIADD R7, R9, 0x40 ;  /* 0x0000004009077836 */ /* 0x000fe20000000000 */
[----:B------:R-:W-:Y:S02]  /*13450*/  LEA.HI.X R4, R4, UR5, R3, 0x1, P0 ;  /* 0x0000000504047c11 */ /* 0x000fe400080f0c03 */
[----:B------:R-:W-:-:S02]  /*13460*/  SHF.R.S32.HI R20, RZ, 0x1f, R10 ;  /* 0x0000001fff147819 */ /* 0x000fc4000001140a */
[----:B------:R-:W-:Y:S01]  /*13470*/  SHF.R.S32.HI R24, RZ, 0x1f, R7 ;  /* 0x0000001fff187819 */ /* 0x000fe20000011407 */
[----:B------:R-:W-:Y:S06]  /*13480*/  BRA.DIV UR4, `(.L_x_10524) ;  /* 0x0000007604d87947 */ /* 0x000fec000b800000 */
[----:B------:R0:W1:Y:S04]  /*13490*/  SHFL.IDX PT, R3, R4, RZ, 0x1c1f ;  /* 0x001c1fff04037589 */ /* 0x00006800000e0000 */
[----:B------:R0:W2:Y:S02]  /*134a0*/  SHFL.IDX PT, R14, R0, RZ, 0x1c1f ;  /* 0x001c1fff000e7589 */ /* 0x0000a400000e0000 */
.L_x_10686:
[----:B------:R-:W-:Y:S01]  /*134b0*/  IMAD R21, R8, R21, RZ ;  /* 0x0000001508157224 */ /* 0x000fe200078e02ff */
[----:B------:R-:W-:Y:S01]  /*134c0*/  BSSY B1, `(.L_x_10525) ;  /* 0x0000011000017945 */ /* 0x000fe20003800000 */
[----:B------:R-:W-:-:S05]  /*134d0*/  IMAD R6, R26, 0xc0, R27 ;  /* 0x000000c01a067824 */ /* 0x000fca00078e021b */
[----:B------:R-:W-:-:S13]  /*134e0*/  ISETP.GE.AND P0, PT, R6, R21, PT ;  /* 0x000000150600720c */ /* 0x000fda0003f06270 */
[----:B------:R-:W-:Y:S05]  /*134f0*/  @P0 BRA `(.L_x_10526) ;  /* 0x0000000000340947 */ /* 0x000fea0003800000 */
[----:B------:R-:W-:Y:S02]  /*13500*/  ULDC UR4, c[0x0][0xac8] ;  /* 0x0002b20000047ab9 */ /* 0x000fe40000000800 */
[----:B------:R-:W-:Y:S02]  /*13510*/  ISETP.GE.AND P2, PT, R9, UR4, PT ;  /* 0x0000000409007c0c */ /* 0x000fe4000bf46270 */
[----:B------:R-:W-:Y:S02]  /*13520*/  ISETP.GE.AND P3, PT, R10, UR4, PT ;  /* 0x000000040a007c0c */ /* 0x000fe4000bf66270 */
[----:B------:R-:W-:-:S09]  /*13530*/  ISETP.GE.AND P4, PT, R7, UR4, PT ;  /* 0x0000000407007c0c */ /* 0x000fd2000bf86270 */
[----:B-1----:R-:W-:Y:S02]  /*13540*/  @!P2 IMAD.MOV.U32 R15, RZ, RZ, R3 ;  /* 0x000000ffff0fa224 */ /* 0x002fe400078e0003 */
[CC--:B--2---:R-:W-:Y:S02]  /*13550*/  @!P3 LEA R26, P0, R10.reuse, R14.reuse, 0x1 ;  /* 0x0000000e0a1ab211 */ /* 0x0c4fe400078008ff */
[----:B------:R-:W-:Y:S01]  /*13560*/  @!P4 LEA R32, P1, R7, R14, 0x1 ;  /* 0x0000000e0720c211 */ /* 0x000fe200078208ff */
[----:B------:R-:W-:Y:S01]  /*13570*/  @!P2 IMAD.WIDE R12, R9, 0x2, R14 ;  /* 0x00000002090ca825 */ /* 0x000fe200078e020e */
[-C--:B------:R-:W-:Y:S02]  /*13580*/  @!P3 LEA.HI.X R27, R10, R3.reuse, R20, 0x1, P0 ;  /* 0x000000030a1bb211 */ /* 0x080fe400000f0c14 */
[----:B------:R-:W-:Y:S02]  /*13590*/  @!P4 LEA.HI.X R33, R7, R3, R24, 0x1, P1 ;  /* 0x000000030721c211 */ /* 0x000fe400008f0c18 */
[----:B------:R3:W-:Y:S04]  /*135a0*/  @!P2 ST.E.128 desc[UR42][R12.64], RZ ;  /* 0x000000ff0c00a985 */ /* 0x0007e8000c101d2a */
[----:B------:R3:W-:Y:S04]  /*135b0*/  @!P3 ST.E.128 desc[UR42][R26.64], RZ ;  /* 0x000000ff1a00b985 */ /* 0x0007e8000c101d2a */
[----:B------:R3:W-:Y:S02]  /*135c0*/  @!P4 ST.E.128 desc[UR42][R32.64], RZ ;  /* 0x000000ff2000c985 */ /* 0x0007e4000c101d2a */
.L_x_10526:
[----:B------:R-:W-:Y:S05]  /*135d0*/  BSYNC B1 ;  /* 0x0000000000017941 */ /* 0x000fea0003800000 */
.L_x_10525:
[----:B------:R-:W-:-:S03]  /*135e0*/  UMOV UR4, 0xffffffff ;  /* 0xffffffff00047882 */ /* 0x000fc60000000000 */
[----:B------:R-:W-:Y:S05]  /*135f0*/  BRA.DIV UR4, `(.L_x_10527) ;  /* 0x0000007604b07947 */ /* 0x000fea000b800000 */
[----:B-1----:R1:W4:Y:S04]  /*13600*/  SHFL.IDX PT, R3, R4, 0x1, 0x1c1f ;  /* 0x003c1f0004037f89 */ /* 0x00232800000e0000 */
[----:B--2---:R1:W2:Y:S02]  /*13610*/  SHFL.IDX PT, R14, R0, 0x1, 0x1c1f ;  /* 0x003c1f00000e7f89 */ /* 0x0042a400000e0000 */
.L_x_10690:
[----:B01----:R-:W-:-:S05]  /*13620*/  VIADD R0, R6, 0x60 ;  /* 0x0000006006007836 */ /* 0x003fca0000000000 */
[----:B------:R-:W-:-:S13]  /*13630*/  ISETP.GE.AND P0, PT, R0, R21, PT ;  /* 0x000000150000720c */ /* 0x000fda0003f06270 */
[----:B------:R-:W-:Y:S05]  /*13640*/  @P0 BRA `(.L_x_10520) ;  /* 0x0000000000340947 */ /* 0x000fea0003800000 */
[----:B------:R-:W-:Y:S02]  /*13650*/  ULDC UR4, c[0x0][0xac8] ;  /* 0x0002b20000047ab9 */ /* 0x000fe40000000800 */
[----:B------:R-:W-:Y:S02]  /*13660*/  ISETP.GE.AND P2, PT, R9, UR4, PT ;  /* 0x0000000409007c0c */ /* 0x000fe4000bf46270 */
[----:B------:R-:W-:Y:S02]  /*13670*/  ISETP.GE.AND P3, PT, R10, UR4, PT ;  /* 0x000000040a007c0c */ /* 0x000fe4000bf66270 */
[----:B------:R-:W-:-:S09]  /*13680*/  ISETP.GE.AND P4, PT, R7, UR4, PT ;  /* 0x0000000407007c0c */ /* 0x000fd2000bf86270 */
[----:B----4-:R-:W-:Y:S02]  /*13690*/  @!P2 IMAD.MOV.U32 R15, RZ, RZ, R3 ;  /* 0x000000ffff0fa224 */ /* 0x010fe400078e0003 */
        /* <DEDUP_REMOVED lines=8> */
.L_x_10520:
[----:B------:R-:W-:Y:S05]  /*13720*/  BSYNC B0 ;  /* 0x0000000000007941 */ /* 0x000fea0003800000 */
.L_x_10515:
[----:B------:R-:W-:Y:S02]  /*13730*/  ULDC UR4, c[0x0][0xc3c] ;  /* 0x00030f0000047ab9 */ /* 0x000fe40000000800 */
[----:B------:R-:W-:-:S13]  /*13740*/  ISETP.GE.AND P0, PT, R31, UR4, PT ;  /* 0x000000041f007c0c */ /* 0x000fda000bf06270 */
[----:B------:R-:W-:Y:S05]  /*13750*/  @!P0 BRA `(.L_x_10528) ;  /* 0xfffffedc00688947 */ /* 0x000fea000383ffff */
[----:B------:R-:W-:Y:S05]  /*13760*/  BRA `(.L_x_10386) ;  /* 0x0000006800487947 */ /* 0x000fea0003800000 */
.L_x_10384:
        /* <DEDUP_REMOVED lines=16> */
.L_x_10529:
        /* <DEDUP_REMOVED lines=42> */
.L_x_10535:
        /* <DEDUP_REMOVED lines=12> */
.L_x_10534:
[----:B------:R-:W-:Y:S05]  /*13bd0*/  BSYNC B0 ;  /* 0x0000000000007941 */ /* 0x000fea0003800000 */
.L_x_10533:
        /* <DEDUP_REMOVED lines=21> */
.L_x_10531:
        /* <DEDUP_REMOVED lines=15> */
.L_x_10536:
        /* <DEDUP_REMOVED lines=24> */
[----:B------:R-:W-:Y:S01]  /*13fa0*/  IADD3 R17, -R2, RZ, RZ ;  /* 0x000000ff02117210 */ /* 0x000fe20007ffe1ff */
[----:B------:R-:W-:-:S04]  /*13fb0*/  IMAD.MOV.U32 R18, RZ, RZ, R2 ;  /* 0x000000ffff127224 */ /* 0x000fc800078e0002 */
[----:B------:R-:W-:Y:S01]  /*13fc0*/  IMAD R17, R0, R17, R9 ;  /* 0x0000001100117224 */ /* 0x000fe200078e0209 */
[----:B------:R-:W-:Y:S06]  /*13fd0*/  BRA `(.L_x_10537) ;  /* 0x00000000000c7947 */ /* 0x000fec0003800000 */
.L_x_10532:
[----:B------:R-:W-:Y:S02]  /*13fe0*/  IMAD.MOV.U32 R17, RZ, RZ, RZ ;  /* 0x000000ffff117224 */ /* 0x000fe400078e00ff */
[----:B------:R-:W-:Y:S02]  /*13ff0*/  IMAD.U32 R16, RZ, RZ, UR6 ;  /* 0x00000006ff107e24 */ /* 0x000fe4000f8e00ff */
[----:B------:R-:W-:-:S07]  /*14000*/  IMAD.MOV.U32 R18, RZ, RZ, RZ ;  /* 0x000000ffff127224 */ /* 0x000fce00078e00ff */
.L_x_10537:
[----:B------:R-:W-:-:S13]  /*14010*/  ISETP.NE.AND P0, PT, R5, RZ, PT ;  /* 0x000000ff0500720c */ /* 0x000fda0003f05270 */
[----:B------:R-:W0:Y:S01]  /*14020*/  @!P0 S2R R3, SR_CgaCtaId ;  /* 0x0000000000038919 */ /* 0x000e220000008800 */
[----:B------:R-:W-:-:S04]  /*14030*/  @!P0 MOV R0, 0x400 ;  /* 0x0000040000008802 */ /* 0x000fc80000000f00 */
[----:B0-----:R-:W-:-:S05]  /*14040*/  @!P0 LEA R0, R3, R0, 0x18 ;  /* 0x0000000003008211 */ /* 0x001fca00078ec0ff */
[----:B------:R0:W-:Y:S01]  /*14050*/  @!P0 STS.128 [R0+0x2d8d0], R16 ;  /* 0x02d8d01000008388 */ /* 0x0001e20000000c00 */
[----:B------:R-:W-:Y:S06]  /*14060*/  BAR.ARV 0x5, 0x200 ;  /* 0x0148000000007b1d */ /* 0x000fec0000002000 */
.L_x_10530:
[----:B0-----:R-:W-:Y:S01]  /*14070*/  IMAD.MOV.U32 R0, RZ, RZ, 0x1 ;  /* 0x00000001ff007424 */ /* 0x001fe200078e00ff */
[----:B------:R-:W-:Y:S01]  /*14080*/  ULDC UR4, c[0x0][0xc3c] ;  /* 0x00030f0000047ab9 */ /* 0x000fe20000000800 */
[----:B------:R-:W-:Y:S01]  /*14090*/  IMAD.MOV.U32 R26, RZ, RZ, RZ ;  /* 0x000000ffff1a7224 */ /* 0x000fe200078e00ff */
[----:B-1----:R-:W-:Y:S02]  /*140a0*/  ISETP.GE.AND P0, PT, R19, UR4, PT ;  /* 0x0000000413007c0c */ /* 0x002fe4000bf06270 */
[----:B------:R0:W-:Y:S04]  /*140b0*/  STL [R1], R0 ;  /* 0x0000000001007387 */ /* 0x0001e80000100800 */
[----:B------:R0:W-:Y:S07]  /*140c0*/  STL [R1+0x40], RZ ;  /* 0x000040ff01007387 */ /* 0x0001ee0000100800 */
[----:B------:R-:W-:Y:S05]  /*140d0*/  @P0 BRA `(.L_x_10538) ;  /* 0x0000005c00080947 */ /* 0x000fea0003800000 */
[----:B------:R-:W1:Y:S01]  /*140e0*/  S2R R7, SR_TID.X ;  /* 0x0000000000077919 */ /* 0x000e620000002100 */
[----:B------:R-:W2:Y:S01]  /*140f0*/  S2UR UR5, SR_CgaCtaId ;  /* 0x00000000000579c3 */ /* 0x000ea20000008800 */
[----:B------:R-:W-:Y:S01]  /*14100*/  UMOV UR4, 0x400 ;  /* 0x0000040000047882 */ /* 0x000fe20000000000 */
[----:B------:R-:W-:Y:S01]  /*14110*/  BSSY B8, `(.L_x_10538) ;  /* 0x00005be000087945 */ /* 0x000fe20003800000 */
[----:B------:R-:W-:Y:S01]  /*14120*/  IMAD.MOV.U32 R28, RZ, RZ, RZ ;  /* 0x000000ffff1c7224 */ /* 0x000fe200078e00ff */
[----:B------:R-:W-:Y:S01]  /*14130*/  ULDC.64 UR40, c[0x0][0x198] ;  /* 0x0000660000287ab9 */ /* 0x000fe20000000a00 */
[----:B------:R-:W-:Y:S01]  /*14140*/  IMAD.MOV.U32 R26, RZ, RZ, RZ ;  /* 0x000000ffff1a7224 */ /* 0x000fe200078e00ff */
[----:B------:R-:W-:Y:S01]  /*14150*/  ULOP3.LUT UR38, UR36, 0x2, URZ, 0xfc, !UPT ;  /* 0x0000000224267892 */ /* 0x000fe2000f8efc3f */
[----:B------:R-:W-:Y:S01]  /*14160*/  ULDC UR37, c[0x0][0xc] ;  /* 0x0000030000257ab9 */ /* 0x000fe20000000800 */
[----:B--2---:R-:W-:-:S06]  /*14170*/  ULEA UR4, UR5, UR4, 0x18 ;  /* 0x0000000405047291 */ /* 0x004fcc000f8ec03f */
[----:B------:R-:W-:Y:S01]  /*14180*/  IMAD.U32 R22, RZ, RZ, UR4 ;  /* 0x00000004ff167e24 */ /* 0x000fe2000f8e00ff */
[C---:B-1----:R-:W-:Y:S01]  /*14190*/  LOP3.LUT R6, R7.reuse, 0x7f, RZ, 0xc0, !PT ;  /* 0x0000007f07067812 */ /* 0x042fe200078ec0ff */
[----:B0-----:R-:W-:-:S04]  /*141a0*/  IMAD.SHL.U32 R0, R7, 0x8, RZ ;  /* 0x0000000807007824 */ /* 0x001fc800078e00ff */
[----:B------:R-:W-:Y:S01]  /*141b0*/  IMAD.SHL.U32 R4, R6, 0x8, RZ ;  /* 0x0000000806047824 */ /* 0x000fe200078e00ff */
[C---:B------:R-:W-:Y:S02]  /*141c0*/  LOP3.LUT R3, R0.reuse, 0x20, RZ, 0xc0, !PT ;  /* 0x0000002000037812 */ /* 0x040fe400078ec0ff */
[----:B------:R-:W-:Y:S02]  /*141d0*/  LOP3.LUT R2, R0, 0xd8, RZ, 0xc0, !PT ;  /* 0x000000d800027812 */ /* 0x000fe400078ec0ff */
[----:B------:R-:W-:Y:S01]  /*141e0*/  LOP3.LUT R3, R3, 0x300, R4, 0xf8, !PT ;  /* 0x0000030003037812 */ /* 0x000fe200078ef804 */
[----:B------:R-:W-:Y:S01]  /*141f0*/  IMAD.MOV.U32 R4, RZ, RZ, 0x1 ;  /* 0x00000001ff047424 */ /* 0x000fe200078e00ff */
[----:B------:R-:W-:Y:S02]  /*14200*/  LOP3.LUT R2, R2, 0x18, R7, 0x78, !PT ;  /* 0x0000001802027812 */ /* 0x000fe400078e7807 */
[----:B------:R-:W-:Y:S02]  /*14210*/  LOP3.LUT R0, R0, 0x18, RZ, 0xc0, !PT ;  /* 0x0000001800007812 */ /* 0x000fe400078ec0ff */
[----:B------:R-:W-:Y:S01]  /*14220*/  LOP3.LUT R5, R3, R2, RZ, 0xfc, !PT ;  /* 0x0000000203057212 */ /* 0x000fe200078efcff */
[----:B------:R-:W-:Y:S01]  /*14230*/  IMAD.SHL.U32 R2, R7, 0x20, RZ ;  /* 0x0000002007027824 */ /* 0x000fe200078e00ff */
[----:B------:R-:W-:-:S03]  /*14240*/  SHF.R.U32.HI R3, RZ, 0x2, R6 ;  /* 0x00000002ff037819 */ /* 0x000fc60000011606 */
[----:B------:R-:W-:Y:S01]  /*14250*/  STL [R1+0x14], R5 ;  /* 0x0000140501007387 */ /* 0x000fe20000100800 */
[----:B------:R-:W-:-:S03]  /*14260*/  LOP3.LUT R2, R2, 0x60, RZ, 0xc0, !PT ;  /* 0x0000006002027812 */ /* 0x000fc600078ec0ff */
[----:B------:R-:W-:Y:S04]  /*14270*/  STL [R1+0x4], R4 ;  /* 0x0000040401007387 */ /* 0x000fe80000100800 */
[----:B------:R-:W-:Y:S04]  /*14280*/  STL [R1+0x40], RZ ;  /* 0x000040ff01007387 */ /* 0x000fe80000100800 */
[----:B------:R0:W-:Y:S02]  /*14290*/  STL [R1], R4 ;  /* 0x0000000401007387 */ /* 0x0001e40000100800 */
[----:B0-----:R-:W-:-:S02]  /*142a0*/  LOP3.LUT R4, R3, R2, RZ, 0xfc, !PT ;  /* 0x0000000203047212 */ /* 0x001fc400078efcff */
[C---:B------:R-:W-:Y:S02]  /*142b0*/  LOP3.LUT R3, R0.reuse, 0x20, RZ, 0xfc, !PT ;  /* 0x0000002000037812 */ /* 0x040fe400078efcff */
[----:B------:R-:W-:Y:S01]  /*142c0*/  LOP3.LUT R2, R0, 0x40, RZ, 0xfc, !PT ;  /* 0x0000004000027812 */ /* 0x000fe200078efcff */
[----:B------:R-:W-:-:S05]  /*142d0*/  IMAD R0, R5, 0x2, R22 ;  /* 0x0000000205007824 */ /* 0x000fca00078e0216 */
[----:B------:R0:W-:Y:S02]  /*142e0*/  STL [R1+0x28], R0 ;  /* 0x0000280001007387 */ /* 0x0001e40000100800 */
.L_x_10639:
[----:B01----:R-:W1:Y:S02]  /*142f0*/  LDC.64 R2, c[0x0][0xc88] ;  /* 0x00032200ff027b82 */ /* 0x003e640000000a00 */
[----:B-1----:R-:W-:-:S05]  /*14300*/  IMAD.WIDE R2, R19, 0x4, R2 ;  /* 0x0000000413027825 */ /* 0x002fca00078e0202 */
[----:B------:R-:W0:Y:S01]  /*14310*/  LDG.E R29, desc[UR42][R2.64] ;  /* 0x0000002a021d7981 */ /* 0x000e22000c1e1900 */
        /* <DEDUP_REMOVED lines=8> */
[----:B0-----:R-:W-:-:S11]  /*143a0*/  SHF.R.S32.HI R0, RZ, 0x1f, R29 ;  /* 0x0000001fff007819 */ /* 0x001fd6000001141d */
        /* <DEDUP_REMOVED lines=28> */
[----:B--2---:R1:W-:Y:S01]  /*14570*/  STL [R1+0x20], R9 ;  /* 0x0000200901007387 */ /* 0x0043e20000100800 */
[----:B------:R-:W-:Y:S01]  /*14580*/  UISETP.NE.AND.EX UP0, UPT, UR5, URZ, UPT, UP0 ;  /* 0x0000003f0500728c */ /* 0x000fe2000bf05300 */
[----:B------:R-:W-:Y:S02]  /*14590*/  ULDC UR4, c[0x0][0x424] ;  /* 0x0001090000047ab9 */ /* 0x000fe40000000800 */
[----:B------:R-:W-:Y:S01]  /*145a0*/  ULDC UR5, c[0x0][0x2f0] ;  /* 0x0000bc0000057ab9 */ /* 0x000fe20000000800 */
[----:B------:R-:W-:-:S04]  /*145b0*/  USEL UR4, UR4, 0x1, UP0 ;  /* 0x0000000104047887 */ /* 0x000fc80008000000 */
[----:B------:R-:W-:-:S03]  /*145c0*/  UIMAD UR4, UR4, UR5, URZ ;  /* 0x00000005040472a4 */ /* 0x000fc6000f8e023f */
[----:B------:R-:W-:Y:S02]  /*145d0*/  ULDC UR5, c[0x0][0x348] ;  /* 0x0000d20000057ab9 */ /* 0x000fe40000000800 */
[----:B0-----:R-:W-:Y:S02]  /*145e0*/  IMAD.U32 R6, RZ, RZ, UR5 ;  /* 0x00000005ff067e24 */ /* 0x001fe4000f8e00ff */
[----:B------:R-:W-:Y:S01]  /*145f0*/  IMAD.U32 R7, RZ, RZ, UR4 ;  /* 0x00000004ff077e24 */ /* 0x000fe2000f8e00ff */
[----:B---3--:R1:W-:Y:S01]  /*14600*/  STL [R1+0x38], R8 ;  /* 0x0000380801007387 */ /* 0x0083e20000100800 */
[----:B----4-:R-:W-:Y:S05]  /*14610*/  @P2 BRA `(.L_x_10539) ;  /* 0x0000000000142947 */ /* 0x010fea0003800000 */
[----:B------:R-:W-:Y:S05]  /*14620*/  @!P0 BRA `(.L_x_10539) ;  /* 0x0000000000108947 */ /* 0x000fea0003800000 */
[----:B-1----:R-:W2:Y:S04]  /*14630*/  LDG.E R8, desc[UR42][R2.64] ;  /* 0x0000002a02087981 */ /* 0x002ea8000c1e1900 */
[----:B------:R-:W2:Y:S02]  /*14640*/  LDG.E R2, desc[UR42][R2.64+0x4] ;  /* 0x0000042a02027981 */ /* 0x000ea4000c1e1900 */
[----:B--2---:R-:W-:-:S05]  /*14650*/  IMAD.IADD R2, R2, 0x1, -R8 ;  /* 0x0000000102027824 */ /* 0x004fca00078e0a08 */
[----:B------:R0:W-:Y:S02]  /*14660*/  STL [R1+0x38], R2 ;  /* 0x0000380201007387 */ /* 0x0001e40000100800 */
.L_x_10539:
[----:B-1----:R-:W-:Y:S01]  /*14670*/  IMAD.MOV.U32 R8, RZ, RZ, R29 ;  /* 0x000000ffff087224 */ /* 0x002fe200078e001d */
[----:B------:R-:W-:Y:S02]  /*14680*/  ULDC.64 UR4, c[0x0][0xa20] ;  /* 0x0002880000047ab9 */ /* 0x000fe40000000a00 */
[----:B------:R-:W-:Y:S02]  /*14690*/  ISETP.NE.U32.AND P0, PT, RZ, UR4, PT ;  /* 0x00000004ff007c0c */ /* 0x000fe4000bf05070 */
[----:B------:R1:W-:Y:S02]  /*146a0*/  STL [R1+0x10], R8 ;  /* 0x0000100801007387 */ /* 0x0003e40000100800 */
[----:B------:R-:W-:-:S13]  /*146b0*/  ISETP.NE.AND.EX P0, PT, RZ, UR5, PT, P0 ;  /* 0x00000005ff007c0c */ /* 0x000fda000bf05300 */
[----:B-1----:R-:W-:Y:S05]  /*146c0*/  @!P0 BRA `(.L_x_10540) ;  /* 0x0000000000108947 */ /* 0x002fea0003800000 */
[----:B0-----:R-:W-:-:S04]  /*146d0*/  IADD3 R2, P0, R24, UR4, RZ ;  /* 0x0000000418027c10 */ /* 0x001fc8000ff1e0ff */
[----:B------:R-:W-:-:S05]  /*146e0*/  IADD3.X R3, R25, UR5, RZ, P0, !PT ;  /* 0x0000000519037c10 */ /* 0x000fca00087fe4ff */
[----:B------:R0:W5:Y:S01]  /*146f0*/  LDG.E R7, desc[UR42][R2.64] ;  /* 0x0000002a02077981 */ /* 0x000162000c1e1900 */
[----:B------:R-:W-:Y:S05]  /*14700*/  BRA `(.L_x_10541) ;  /* 0x0000000000247947 */ /* 0x000fea0003800000 */
.L_x_10540:
        /* <DEDUP_REMOVED lines=9> */
.L_x_10541:
[----:B0-----:R-:W2:Y:S04]  /*147a0*/  @P1 LDG.E R2, desc[UR42][R4.64] ;  /* 0x0000002a04021981 */ /* 0x001ea8000c1e1900 */
[----:B------:R-:W2:Y:S01]  /*147b0*/  @P1 LDG.E R4, desc[UR42][R4.64+0x4] ;  /* 0x0000042a04041981 */ /* 0x000ea2000c1e1900 */
[----:B-----5:R-:W-:Y:S01]  /*147c0*/  IMAD.IADD R7, R7, 0x1, -R9 ;  /* 0x0000000107077824 */ /* 0x020fe200078e0a09 */
[----:B------:R-:W-:Y:S01]  /*147d0*/  BSSY B0, `(.L_x_10542) ;  /* 0x000015c000007945 */ /* 0x000fe20003800000 */
[----:B--2---:R-:W-:-:S05]  /*147e0*/  @P1 IADD3 R6, -R2, R4, RZ ;  /* 0x0000000402061210 */ /* 0x004fca0007ffe1ff */
[----:B------:R-:W-:-:S05]  /*147f0*/  IMAD.IADD R2, R7, 0x1, R6 ;  /* 0x0000000107027824 */ /* 0x000fca00078e0206 */
[----:B------:R0:W-:Y:S02]  /*14800*/  STL [R1+0x1c], R2 ;  /* 0x00001c0201007387 */ /* 0x0001e40000100800 */
[----:B0-----:R-:W-:-:S05]  /*14810*/  VIADD R2, R2, 0x7f ;  /* 0x0000007f02027836 */ /* 0x001fca0000000000 */
[----:B------:R-:W-:-:S04]  /*14820*/  SHF.R.S32.HI R3, RZ, 0x1f, R2 ;  /* 0x0000001fff037819 */ /* 0x000fc80000011402 */
[----:B------:R-:W-:Y:S01]  /*14830*/  LEA.HI R4, R3, R2, RZ, 0x7 ;  /* 0x0000000203047211 */ /* 0x000fe200078f38ff */
[----:B------:R-:W-:-:S03]  /*14840*/  IMAD.MOV R3, RZ, RZ, -R7 ;  /* 0x000000ffff037224 */ /* 0x000fc600078e0a07 */
[----:B------:R-:W-:Y:S01]  /*14850*/  LOP3.LUT R2, R4, 0xffffff80, RZ, 0xc0, !PT ;  /* 0xffffff8004027812 */ /* 0x000fe200078ec0ff */
[----:B------:R0:W-:Y:S01]  /*14860*/  STL [R1+0x3c], R4 ;  /* 0x00003c0401007387 */ /* 0x0001e20000100800 */
[----:B------:R-:W-:Y:S02]  /*14870*/  VIMNMX R3, RZ, R3, !PT ;  /* 0x00000003ff037248 */ /* 0x000fe40007fe0100 */
[----:B------:R-:W-:-:S04]  /*14880*/  VIADDMNMX R2, R2, -R7, R6, PT ;  /* 0x8000000702027246 */ /* 0x000fc80003800106 */
[----:B------:R-:W-:Y:S02]  /*14890*/  ISETP.GT.AND P0, PT, R2, R3, PT ;  /* 0x000000030200720c */ /* 0x000fe40003f04270 */
[----:B------:R-:W-:-:S11]  /*148a0*/  SHF.R.U32.HI R3, RZ, 0x7, R3 ;  /* 0x00000007ff037819 */ /* 0x000fd60000011603 */
[----:B------:R-:W-:-:S05]  /*148b0*/  @P0 VIADD R2, R2, 0x7f ;  /* 0x0000007f02020836 */ /* 0x000fca0000000000 */
[----:B0-----:R-:W-:-:S04]  /*148c0*/  @P0 SHF.R.S32.HI R4, RZ, 0x1f, R2 ;  /* 0x0000001fff040819 */ /* 0x001fc80000011402 */
        /* <DEDUP_REMOVED lines=13> */
.L_x_10693:
[----:B-1----:R-:W-:Y:S02]  /*149a0*/  ISETP.NE.AND P0, PT, R14, RZ, PT ;  /* 0x000000ff0e00720c */ /* 0x002fe40003f05270 */
[----:B------:R-:W-:-:S11]  /*149b0*/  PLOP3.LUT P6, PT, PT, PT, PT, 0x8, 0x0 ;  /* 0x000000000000781c */ /* 0x000fd60003fce170 */
[----:B------:R-:W-:Y:S05]  /*149c0*/  @P0 BRA `(.L_x_10545) ;  /* 0x00000000000c0947 */ /* 0x000fea0003800000 */
[----:B------:R-:W-:-:S03]  /*149d0*/  UMOV UR4, 0xffffffff ;  /* 0xffffffff00047882 */ /* 0x000fc60000000000 */
[----:B------:R-:W-:Y:S05]  /*149e0*/  BRA.DIV UR4, `(.L_x_10546) ;  /* 0x0000006604307947 */ /* 0x000fea000b800000 */
[----:B------:R-:W-:-:S13]  /*149f0*/  ELECT P6, URZ, PT ;  /* 0x00000000003f782f */ /* 0x000fda00038c0000 */
.L_x_10545:
        /* <DEDUP_REMOVED lines=9> */
.L_x_10696:
[----:B------:R-:W-:Y:S05]  /*14a90*/  BSYNC B1 ;  /* 0x0000000000017941 */ /* 0x000fea0003800000 */
.L_x_10547:
[----:B------:R-:W-:Y:S04]  /*14aa0*/  BSSY B1, `(.L_x_10549) ;  /* 0x000008c000017945 */ /* 0x000fe80003800000 */
[----:B------:R-:W-:Y:S05]  /*14ab0*/  @!P6 BRA `(.L_x_10550) ;  /* 0x000000080028e947 */ /* 0x000fea0003800000 */
[----:B------:R-:W2:Y:S01]  /*14ac0*/  LDL R7, [R1+0x4] ;  /* 0x0000040001077983 */ /* 0x000ea20000100800 */
[----:B------:R-:W-:Y:S01]  /*14ad0*/  IMAD R8, R28, 0x8, R22 ;  /* 0x000000081c087824 */ /* 0x000fe200078e0216 */
[----:B------:R-:W1:Y:S01]  /*14ae0*/  S2R R6, SR_TID.X ;  /* 0x0000000000067919 */ /* 0x000e620000002100 */
[----:B------:R-:W-:Y:S01]  /*14af0*/  BSSY B2, `(.L_x_10551) ;  /* 0x0000006000027945 */ /* 0x000fe20003800000 */
[----:B-1----:R-:W-:-:S04]  /*14b00*/  LOP3.LUT R6, R6, 0x7f, RZ, 0xc0, !PT ;  /* 0x0000007f06067812 */ /* 0x002fc800078ec0ff */
[----:B------:R-:W-:Y:S02]  /*14b10*/  ISETP.NE.AND P1, PT, R6, RZ, PT ;  /* 0x000000ff0600720c */ /* 0x000fe40003f25270 */
[----:B--2---:R-:W-:-:S04]  /*14b20*/  SHF.L.U32 R10, R7, 0x1f, RZ ;  /* 0x0000001f070a7819 */ /* 0x004fc800000006ff */
[----:B------:R-:W1:Y:S02]  /*14b30*/  SYNCS.PHASECHK.TRANS64.TRYWAIT P0, [R8+URZ+0x2d8a0], R10 ;  /* 0x02d8a00a080075a7 */ /* 0x000e64000800017f */
[----:B-1----:R-:W-:Y:S05]  /*14b40*/  @!P0 BRA `(.L_x_10552) ;  /* 0x00000064000c8947 */ /* 0x002fea0003800000 */
.L_x_10697:
[----:B------:R-:W-:Y:S05]  /*14b50*/  BSYNC B2 ;  /* 0x0000000000027941 */ /* 0x000fea0003800000 */
.L_x_10551:
[----:B------:R-:W-:Y:S04]  /*14b60*/  BSSY B2, `(.L_x_10553) ;  /* 0x0000009000027945 */ /* 0x000fe80003800000 */
[----:B------:R-:W-:Y:S05]  /*14b70*/  @P1 BRA `(.L_x_10554) ;  /* 0x00000000001c1947 */ /* 0x000fea0003800000 */
[----:B0-----:R-:W0:Y:S02]  /*14b80*/  S2R R5, SR_TID.X ;  /* 0x0000000000057919 */ /* 0x001e240000002100 */
[----:B0-----:R-:W-:Y:S01]  /*14b90*/  LOP3.LUT R6, R5, 0x1f, RZ, 0xc0, !PT ;  /* 0x0000001f05067812 */ /* 0x001fe200078ec0ff */
[----:B------:R-:W-:-:S03]  /*14ba0*/  IMAD.MOV.U32 R5, RZ, RZ, 0x6000 ;  /* 0x00006000ff057424 */ /* 0x000fc600078e00ff */
[----:B------:R-:W-:Y:S01]  /*14bb0*/  ISETP.NE.AND P0, PT, R6, RZ, PT ;  /* 0x000000ff0600720c */ /* 0x000fe20003f05270 */
[----:B------:R2:W-:-:S12]  /*14bc0*/  SYNCS.ARRIVE.TRANS64 RZ, [R8+URZ+0x2d890], R5 ;  /* 0x02d8900508ff79a7 */ /* 0x0005d8000800003f */
[----:B--2---:R-:W-:Y:S05]  /*14bd0*/  @!P0 BRA `(.L_x_10554) ;  /* 0x0000000000048947 */ /* 0x004fea0003800000 */
[----:B------:R-:W-:Y:S01]  /*14be0*/  BPT.TRAP 0x1 ;  /* 0x000000040000795c */ /* 0x000fe20000300000 */
.L_x_10554:
[----:B------:R-:W-:Y:S05]  /*14bf0*/  BSYNC B2 ;  /* 0x0000000000027941 */ /* 0x000fea0003800000 */
.L_x_10553:
        /* <DEDUP_REMOVED lines=12> */
.L_x_10555:
        /* <DEDUP_REMOVED lines=16> */
.L_x_10556:
        /* <DEDUP_REMOVED lines=16> */
.L_x_10557:
        /* <DEDUP_REMOVED lines=13> */
.L_x_10698:
[----:B------:R-:W-:Y:S05]  /*14f90*/  BSYNC B2 ;  /* 0x0000000000027941 */ /* 0x000fea0003800000 */
.L_x_10558:
        /* <DEDUP_REMOVED lines=11> */
.L_x_10561:
[----:B------:R-:W-:Y:S05]  /*15050*/  BSYNC B2 ;  /* 0x0000000000027941 */ /* 0x000fea0003800000 */
.L_x_10560:
        /* <DEDUP_REMOVED lines=8> */
.L_x_10562:
        /* <DEDUP_REMOVED lines=15> */
.L_x_10563:
        /* <DEDUP_REMOVED lines=15> */
.L_x_10564:
        /* <DEDUP_REMOVED lines=10> */
.L_x_10550:
[----:B------:R-:W-:Y:S05]  /*15360*/  BSYNC B1 ;  /* 0x0000000000017941 */ /* 0x000fea0003800000 */
.L_x_10549:
[----:B0-----:R-:W2:Y:S01]  /*15370*/  LDL.LU R5, [R1+0x4] ;  /* 0x0000040001057983 */ /* 0x001ea20000300800 */
[----:B------:R-:W-:Y:S01]  /*15380*/  VIADD R28, R28, 0x1 ;  /* 0x000000011c1c7836 */ /* 0x000fe20000000000 */
[----:B------:R-:W-:Y:S01]  /*15390*/  PLOP3.LUT P0, PT, PT, PT, PT, 0x8, 0x0 ;  /* 0x000000000000781c */ /* 0x000fe20003f0e170 */
[----:B------:R-:W-:-:S03]  /*153a0*/  VIADD R9, R4, 0xfffffffe ;  /* 0xfffffffe04097836 */ /* 0x000fc60000000000 */
[C---:B------:R-:W-:Y:S02]  /*153b0*/  ISETP.NE.AND P1, PT, R28.reuse, 0x2, PT ;  /* 0x000000021c00780c */ /* 0x040fe40003f25270 */
[----:B------:R-:W-:Y:S02]  /*153c0*/  ISETP.GE.AND P2, PT, R9, R3, PT ;  /* 0x000000030900720c */ /* 0x000fe40003f46270 */
[----:B------:R-:W-:Y:S02]  /*153d0*/  SEL R4, RZ, 0x1, P1 ;  /* 0x00000001ff047807 */ /* 0x000fe40000800000 */
[----:B------:R-:W-:Y:S02]  /*153e0*/  SEL R28, R28, RZ, P1 ;  /* 0x000000ff1c1c7207 */ /* 0x000fe40000800000 */
[----:B--2---:R-:W-:-:S05]  /*153f0*/  LOP3.LUT R5, R5, R4, RZ, 0x3c, !PT ;  /* 0x0000000405057212 */ /* 0x004fca00078e3cff */
[----:B------:R0:W-:Y:S02]  /*15400*/  STL [R1+0x4], R5 ;  /* 0x0000040501007387 */ /* 0x0001e40000100800 */
[----:B------:R-:W-:Y:S05]  /*15410*/  @!P2 BRA `(.L_x_10543) ;  /* 0x00000008005ca947 */ /* 0x000fea0003800000 */
.L_x_10581:
[----:B------:R-:W-:Y:S05]  /*15420*/  YIELD ;  /* 0x0000000000007946 */ /* 0x000fea0003800000 */
[----:B------:R-:W-:Y:S04]  /*15430*/  BSSY B1, `(.L_x_10565) ;  /* 0x000008b000017945 */ /* 0x000fe80003800000 */
[----:B-1----:R-:W-:Y:S05]  /*15440*/  @!P6 BRA `(.L_x_10566) ;  /* 0x000000080024e947 */ /* 0x002fea0003800000 */
[----:B0-----:R-:W2:Y:S01]  /*15450*/  LDL R5, [R1+0x4] ;  /* 0x0000040001057983 */ /* 0x001ea20000100800 */
[----:B------:R-:W-:Y:S01]  /*15460*/  IMAD R8, R28, 0x8, R22 ;  /* 0x000000081c087824 */ /* 0x000fe200078e0216 */
[----:B------:R-:W0:Y:S01]  /*15470*/  S2R R4, SR_TID.X ;  /* 0x0000000000047919 */ /* 0x000e220000002100 */
[----:B------:R-:W-:Y:S01]  /*15480*/  BSSY B2, `(.L_x_10567) ;  /* 0x0000006000027945 */ /* 0x000fe20003800000 */
[----:B0-----:R-:W-:-:S04]  /*15490*/  LOP3.LUT R4, R4, 0x7f, RZ, 0xc0, !PT ;  /* 0x0000007f04047812 */ /* 0x001fc800078ec0ff */
[----:B------:R-:W-:Y:S02]  /*154a0*/  ISETP.NE.AND P2, PT, R4, RZ, PT ;  /* 0x000000ff0400720c */ /* 0x000fe40003f45270 */
[----:B--2---:R-:W-:-:S04]  /*154b0*/  SHF.L.U32 R7, R5, 0x1f, RZ ;  /* 0x0000001f05077819 */ /* 0x004fc800000006ff */
[----:B------:R-:W0:Y:S02]  /*154c0*/  SYNCS.PHASECHK.TRANS64.TRYWAIT P1, [R8+URZ+0x2d8a0], R7 ;  /* 0x02d8a007080075a7 */ /* 0x000e24000802017f */
[----:B0-----:R-:W-:Y:S05]  /*154d0*/  @!P1 BRA `(.L_x_10568) ;  /* 0x0000005800d09947 */ /* 0x001fea0003800000 */
.L_x_10699:
[----:B------:R-:W-:Y:S05]  /*154e0*/  BSYNC B2 ;  /* 0x0000000000027941 */ /* 0x000fea0003800000 */
.L_x_10567:
[----:B------:R-:W-:Y:S04]  /*154f0*/  BSSY B2, `(.L_x_10569) ;  /* 0x0000009000027945 */ /* 0x000fe80003800000 */
[----:B------:R-:W-:Y:S05]  /*15500*/  @P2 BRA `(.L_x_10570) ;  /* 0x00000000001c2947 */ /* 0x000fea0003800000 */
[----:B------:R-:W1:Y:S02]  /*15510*/  S2R R4, SR_TID.X ;  /* 0x0000000000047919 */ /* 0x000e640000002100 */
[----:B-1----:R-:W-:Y:S01]  /*15520*/  LOP3.LUT R5, R4, 0x1f, RZ, 0xc0, !PT ;  /* 0x0000001f04057812 */ /* 0x002fe200078ec0ff */
[----:B------:R-:W-:-:S03]  /*15530*/  IMAD.MOV.U32 R4, RZ, RZ, 0x6000 ;  /* 0x00006000ff047424 */ /* 0x000fc600078e00ff */
[----:B------:R-:W-:Y:S01]  /*15540*/  ISETP.NE.AND P1, PT, R5, RZ, PT ;  /* 0x000000ff0500720c */ /* 0x000fe20003f25270 */
[----:B------:R1:W-:-:S12]  /*15550*/  SYNCS.ARRIVE.TRANS64 RZ, [R8+URZ+0x2d890], R4 ;  /* 0x02d8900408ff79a7 */ /* 0x0003d8000800003f */
[----:B-1----:R-:W-:Y:S05]  /*15560*/  @!P1 BRA `(.L_x_10570) ;  /* 0x0000000000049947 */ /* 0x002fea0003800000 */
[----:B------:R-:W-:Y:S01]  /*15570*/  BPT.TRAP 0x1 ;  /* 0x000000040000795c */ /* 0x000fe20000300000 */
.L_x_10570:
[----:B------:R-:W-:Y:S05]  /*15580*/  BSYNC B2 ;  /* 0x0000000000027941 */ /* 0x000fea0003800000 */
.L_x_10569:
        /* <DEDUP_REMOVED lines=11> */
.L_x_10571:
        /* <DEDUP_REMOVED lines=16> */
.L_x_10572:
        /* <DEDUP_REMOVED lines=16> */
.L_x_10573:
        /* <DEDUP_REMOVED lines=13> */
.L_x_10700:
[----:B------:R-:W-:Y:S05]  /*15910*/  BSYNC B2 ;  /* 0x0000000000027941 */ /* 0x000fea0003800000 */
.L_x_10574:
        /* <DEDUP_REMOVED lines=11> */
.L_x_10577:
[----:B------:R-:W-:Y:S05]  /*159d0*/  BSYNC B2 ;  /* 0x0000000000027941 */ /* 0x000fea0003800000 */
.L_x_10576:
        /* <DEDUP_REMOVED lines=8> */
.L_x_10578:
        /* <DEDUP_REMOVED lines=15> */
.L_x_10579:
        /* <DEDUP_REMOVED lines=15> */
.L_x_10580:
        /* <DEDUP_REMOVED lines=10> */
.L_x_10566:
[----:B------:R-:W-:Y:S05]  /*15ce0*/  BSYNC B1 ;  /* 0x0000000000017941 */ /* 0x000fea0003800000 */
.L_x_10565:
[----:B------:R-:W2:Y:S01]  /*15cf0*/  LDL.LU R7, [R1+0x4] ;  /* 0x0000040001077983 */ /* 0x000ea20000300800 */
[----:B------:R-:W-:Y:S01]  /*15d00*/  VIADD R28, R28, 0x1 ;  /* 0x000000011c1c7836 */ /* 0x000fe20000000000 */
[C---:B------:R-:W-:Y:S01]  /*15d10*/  ISETP.GT.AND P2, PT, R9.reuse, R3, PT ;  /* 0x000000030900720c */ /* 0x040fe20003f44270 */
[----:B------:R-:W-:-:S03]  /*15d20*/  VIADD R9, R9, 0xffffffff ;  /* 0xffffffff09097836 */ /* 0x000fc60000000000 */
[----:B------:R-:W-:-:S04]  /*15d30*/  ISETP.NE.AND P1, PT, R28, 0x2, PT ;  /* 0x000000021c00780c */ /* 0x000fc80003f25270 */
[----:B------:R-:W-:Y:S02]  /*15d40*/  SEL R4, RZ, 0x1, P1 ;  /* 0x00000001ff047807 */ /* 0x000fe40000800000 */
[----:B------:R-:W-:Y:S02]  /*15d50*/  SEL R28, R28, RZ, P1 ;  /* 0x000000ff1c1c7207 */ /* 0x000fe40000800000 */
[----:B--2---:R-:W-:-:S05]  /*15d60*/  LOP3.LUT R7, R7, R4, RZ, 0x3c, !PT ;  /* 0x0000000407077212 */ /* 0x004fca00078e3cff */
[----:B------:R1:W-:Y:S01]  /*15d70*/  STL [R1+0x4], R7 ;  /* 0x0000040701007387 */ /* 0x0003e20000100800 */
[----:B------:R-:W-:Y:S05]  /*15d80*/  @P2 BRA `(.L_x_10581) ;  /* 0xfffffff400a42947 */ /* 0x000fea000383ffff */
.L_x_10543:
[----:B------:R-:W-:Y:S05]  /*15d90*/  BSYNC B0 ;  /* 0x0000000000007941 */ /* 0x000fea0003800000 */
.L_x_10542:
[----:B------:R-:W2:Y:S01]  /*15da0*/  LDL R4, [R1+0x1c] ;  /* 0x00001c0001047983 */ /* 0x000ea20000100800 */
[----:B------:R-:W-:Y:S05]  /*15db0*/  @!P0 WARPSYNC.ALL ;  /* 0x0000000000008948 */ /* 0x000fea0003800000 */
[----:B------:R-:W-:Y:S06]  /*15dc0*/  @!P0 BAR.SYNC.DEFER_BLOCKING 0xc, 0x200 ;  /* 0x0308000000008b1d */ /* 0x000fec0000010000 */
[----:B------:R-:W-:Y:S01]  /*15dd0*/  BSSY B7, `(.L_x_10582) ;  /* 0x0000353000077945 */ /* 0x000fe20003800000 */
[----:B--2---:R-:W-:-:S13]  /*15de0*/  ISETP.GT.AND P0, PT, R4, RZ, PT ;  /* 0x000000ff0400720c */ /* 0x004fda0003f04270 */
[----:B------:R-:W-:Y:S05]  /*15df0*/  @P0 BRA `(.L_x_10583) ;  /* 0x0000000000440947 */ /* 0x000fea0003800000 */
[----:B------:R-:W2:Y:S02]  /*15e00*/  S2R R4, SR_TID.X ;  /* 0x0000000000047919 */ /* 0x000ea40000002100 */
[----:B--2---:R-:W-:-:S04]  /*15e10*/  LOP3.LUT R4, R4, 0x7f, RZ, 0xc0, !PT ;  /* 0x0000007f04047812 */ /* 0x004fc800078ec0ff */
[----:B------:R-:W-:-:S13]  /*15e20*/  ISETP.NE.AND P0, PT, R4, RZ, PT ;  /* 0x000000ff0400720c */ /* 0x000fda0003f05270 */
[----:B------:R-:W-:Y:S05]  /*15e30*/  @P0 BRA `(.L_x_10584) ;  /* 0x0000003400300947 */ /* 0x000fea0003800000 */
[----:B0-----:R-:W0:Y:S01]  /*15e40*/  S2R R5, SR_LANEID ;  /* 0x0000000000057919 */ /* 0x001e220000000000 */
        /* <DEDUP_REMOVED lines=8> */
[----:B-1----:R-:W0:Y:S01]  /*15ed0*/  POPC R7, R4 ;  /* 0x0000000400077309 */ /* 0x002e220000000000 */
[----:B--2---:R-:W0:Y:S02]  /*15ee0*/  SHFL.IDX PT, R0, R3, R0, 0x1f ;  /* 0x00001f0003007589 */ /* 0x004e2400000e0000 */
[----:B0-----:R-:W-:Y:S01]  /*15ef0*/  IADD3 R16, R0, UR37, R7 ;  /* 0x0000002500107c10 */ /* 0x001fe2000fffe007 */
[----:B------:R-:W-:Y:S06]  /*15f00*/  BRA `(.L_x_10584) ;  /* 0x0000003000fc7947 */ /* 0x000fec0003800000 */
.L_x_10583:
        /* <DEDUP_REMOVED lines=11> */
[----:B0-----:R-:W-:Y:S02]  /*15fc0*/  IMAD.U32 R5, RZ, RZ, UR7 ;  /* 0x00000007ff057e24 */ /* 0x001fe4000f8e00ff */
[----:B-1----:R-:W-:Y:S02]  /*15fd0*/  IMAD.U32 R7, RZ, RZ, UR9 ;  /* 0x00000009ff077e24 */ /* 0x002fe4000f8e00ff */
[----:B------:R-:W-:-:S02]  /*15fe0*/  IMAD.U32 R10, RZ, RZ, UR4 ;  /* 0x00000004ff0a7e24 */ /* 0x000fc4000f8e00ff */
[----:B------:R-:W-:Y:S02]  /*15ff0*/  IMAD.U32 R11, RZ, RZ, UR5 ;  /* 0x00000005ff0b7e24 */ /* 0x000fe4000f8e00ff */
[----:B------:R-:W-:Y:S02]  /*16000*/  IMAD.MOV.U32 R8, RZ, RZ, 0x70 ;  /* 0x00000070ff087424 */ /* 0x000fe400078e00ff */
[----:B------:R-:W-:Y:S02]  /*16010*/  IMAD.MOV.U32 R12, RZ, RZ, 0x1 ;  /* 0x00000001ff0c7424 */ /* 0x000fe400078e00ff */
[----:B------:R-:W-:-:S07]  /*16020*/  IMAD.MOV.U32 R13, RZ, RZ, RZ ;  /* 0x000000ffff0d7224 */ /* 0x000fce00078e00ff */
[----:B------:R-:W-:-:S07]  /*16030*/  LEPC R20, `(.L_x_10586) ;  /* 0x000000001014794e */ /* 0x000fce0000000000 */
[----:B--2---:R-:W-:Y:S05]  /*16040*/  CALL.ABS.NOINC R2 ;  /* 0x0000000002007343 */ /* 0x004fea0003c00000 */
.L_x_10586:
[----:B------:R-:W-:Y:S05]  /*16050*/  BSYNC B6 ;  /* 0x0000000000067941 */ /* 0x000fea0003800000 */
.L_x_10585:
        /* <DEDUP_REMOVED lines=10> */
[----:B0-----:R-:W-:Y:S02]  /*16100*/  IMAD.U32 R5, RZ, RZ, UR7 ;  /* 0x00000007ff057e24 */ /* 0x001fe4000f8e00ff */
[----:B------:R-:W-:Y:S02]  /*16110*/  IMAD.U32 R6, RZ, RZ, UR8 ;  /* 0x00000008ff067e24 */ /* 0x000fe4000f8e00ff */
[----:B-1----:R-:W-:-:S02]  /*16120*/  IMAD.U32 R7, RZ, RZ, UR9 ;  /* 0x00000009ff077e24 */ /* 0x002fc4000f8e00ff */
[----:B------:R-:W-:Y:S02]  /*16130*/  IMAD.U32 R10, RZ, RZ, UR4 ;  /* 0x00000004ff0a7e24 */ /* 0x000fe4000f8e00ff */
[----:B------:R-:W-:Y:S02]  /*16140*/  IMAD.U32 R11, RZ, RZ, UR5 ;  /* 0x00000005ff0b7e24 */ /* 0x000fe4000f8e00ff */
[----:B------:R-:W-:Y:S02]  /*16150*/  IMAD.MOV.U32 R8, RZ, RZ, 0x70 ;  /* 0x00000070ff087424 */ /* 0x000fe400078e00ff */
[----:B------:R-:W-:Y:S02]  /*16160*/  IMAD.MOV.U32 R12, RZ, RZ, 0x1 ;  /* 0x00000001ff0c7424 */ /* 0x000fe400078e00ff */
[----:B--2---:R-:W-:-:S07]  /*16170*/  IMAD.MOV.U32 R13, RZ, RZ, RZ ;  /* 0x000000ffff0d7224 */ /* 0x004fce00078e00ff */
[----:B------:R-:W-:-:S07]  /*16180*/  LEPC R20, `(.L_x_10589) ;  /* 0x000000001014794e */ /* 0x000fce0000000000 */
[----:B---3--:R-:W-:Y:S05]  /*16190*/  CALL.ABS.NOINC R2 ;  /* 0x0000000002007343 */ /* 0x008fea0003c00000 */
.L_x_10589:
[----:B------:R0:W1:Y:S01]  /*161a0*/  LDC.64 R2, c[0x4][R27] ;  /* 0x010000001b027b82 */ /* 0x0000620000000a00 */
[----:B------:R-:W-:Y:S01]  /*161b0*/  ULDC.64 UR4, c[0x4][0x138] ;  /* 0x01004e0000047ab9 */ /* 0x000fe20000000a00 */
[----:B------:R-:W-:Y:S01]  /*161c0*/  ULDC.64 UR6, c[0x4][0x140] ;  /* 0x0100500000067ab9 */ /* 0x000fe20000000a00 */
[----:B------:R-:W-:Y:S01]  /*161d0*/  ULDC.64 UR8, c[0x4][0x40] ;  /* 0x0100100000087ab9 */ /* 0x000fe20000000a00 */
        /* <DEDUP_REMOVED lines=8> */
[----:B0-----:R-:W-:-:S07]  /*16260*/  IMAD.MOV.U32 R12, RZ, RZ, 0x1 ;  /* 0x00000001ff0c7424 */ /* 0x001fce00078e00ff */
[----:B------:R-:W-:-:S07]  /*16270*/  LEPC R20, `(.L_x_10588) ;  /* 0x000000001014794e */ /* 0x000fce0000000000 */
[----:B-1----:R-:W-:Y:S05]  /*16280*/  CALL.ABS.NOINC R2 ;  /* 0x0000000002007343 */ /* 0x002fea0003c00000 */
.L_x_10588:
[----:B------:R-:W-:Y:S05]  /*16290*/  BSYNC B6 ;  /* 0x0000000000067941 */ /* 0x000fea0003800000 */
.L_x_10587:
[----:B------:R2:W3:Y:S01]  /*162a0*/  LDL R20, [R1+0x10] ;  /* 0x0000100001147983 */ /* 0x0004e20000100800 */
[----:B------:R-:W-:Y:S01]  /*162b0*/  ULDC.64 UR4, c[0x0][0x9f8] ;  /* 0x00027e0000047ab9 */ /* 0x000fe20000000a00 */
[----:B-1----:R-:W1:Y:S01]  /*162c0*/  LDC R7, c[0x0][0x430] ;  /* 0x00010c00ff077b82 */ /* 0x002e620000000800 */
[----:B------:R-:W-:Y:S01]  /*162d0*/  ISETP.NE.U32.AND P0, PT, RZ, UR4, PT ;  /* 0x00000004ff007c0c */ /* 0x000fe2000bf05070 */
[----:B------:R-:W4:Y:S03]  /*162e0*/  LDL R27, [R1+0x3c] ;  /* 0x00003c00011b7983 */ /* 0x000f260000100800 */
[----:B------:R-:W-:Y:S01]  /*162f0*/  ISETP.NE.AND.EX P0, PT, RZ, UR5, PT, P0 ;  /* 0x00000005ff007c0c */ /* 0x000fe2000bf05300 */
[----:B------:R-:W2:Y:S04]  /*16300*/  LDL R21, [R1+0x1c] ;  /* 0x00001c0001157983 */ /* 0x000ea80000100800 */
[----:B------:R-:W2:Y:S08]  /*16310*/  LDL R2, [R1+0x20] ;  /* 0x0000200001027983 */ /* 0x000eb00000100800 */
[----:B------:R-:W-:Y:S01]  /*16320*/  @P0 IADD3 R24, P1, R24, UR4, RZ ;  /* 0x0000000418180c10 */ /* 0x000fe2000ff3e0ff */
[----:B------:R-:W0:Y:S01]  /*16330*/  S2R R3, SR_TID.X ;  /* 0x0000000000037919 */ /* 0x000e220000002100 */
[----:B------:R-:W-:-:S02]  /*16340*/  ULDC UR4, c[0x0][0x2f4] ;  /* 0x0000bd0000047ab9 */ /* 0x000fc40000000800 */
[----:B------:R-:W-:Y:S01]  /*16350*/  @P0 IADD3.X R25, R25, UR5, RZ, P1, !PT ;  /* 0x0000000519190c10 */ /* 0x000fe20008ffe4ff */
[----:B------:R-:W4:Y:S04]  /*16360*/  S2R R0, SR_TID.X ;  /* 0x0000000000007919 */ /* 0x000f280000002100 */
[----:B---3--:R-:W3:Y:S01]  /*16370*/  @P0 LDG.E R20, desc[UR42][R24.64] ;  /* 0x0000002a18140981 */ /* 0x008ee2000c1e1900 */
[----:B-1----:R-:W-:Y:S01]  /*16380*/  ISETP.NE.AND P1, PT, R7, 0x1, PT ;  /* 0x000000010700780c */ /* 0x002fe20003f25270 */
[----:B0-----:R-:W-:Y:S01]  /*16390*/  IMAD.SHL.U32 R3, R3, 0x20, RZ ;  /* 0x0000002003037824 */ /* 0x001fe200078e00ff */
[----:B----4-:R-:W-:Y:S02]  /*163a0*/  LEA.HI.SX32 R27, R27, 0xffffffff, 0x19 ;  /* 0xffffffff1b1b7811 */ /* 0x010fe400078fcaff */
[----:B------:R-:W-:-:S02]  /*163b0*/  LOP3.LUT R0, R0, 0x7f, RZ, 0xc0, !PT ;  /* 0x0000007f00007812 */ /* 0x000fc400078ec0ff */
[----:B------:R-:W-:Y:S01]  /*163c0*/  LOP3.LUT R3, R3, 0x60, RZ, 0xc0, !PT ;  /* 0x0000006003037812 */ /* 0x000fe200078ec0ff */
[----:B------:R-:W-:Y:S01]  /*163d0*/  IMAD.SHL.U32 R10, R27, 0x80, RZ ;  /* 0x000000801b0a7824 */ /* 0x000fe200078e00ff */
[----:B------:R-:W-:-:S04]  /*163e0*/  SHF.R.U32.HI R0, RZ, 0x2, R0 ;  /* 0x00000002ff007819 */ /* 0x000fc80000011600 */
[----:B------:R-:W-:Y:S01]  /*163f0*/  LOP3.LUT R0, R10, R0, R3, 0xfe, !PT ;  /* 0x000000000a007212 */ /* 0x000fe200078efe03 */
[----:B------:R-:W0:Y:S08]  /*16400*/  @P1 LDC R4, c[0x0][0x434] ;  /* 0x00010d00ff041b82 */ /* 0x000e300000000800 */
[----:B------:R-:W1:Y:S01]  /*16410*/  @P1 LDC R5, c[0x0][0x438] ;  /* 0x00010e00ff051b82 */ /* 0x000e620000000800 */
[----:B------:R-:W4:Y:S01]  /*16420*/  S2R R11, SR_TID.X ;  /* 0x00000000000b7919 */ /* 0x000f220000002100 */
[----:B------:R-:W-:Y:S01]  /*16430*/  LOP3.LUT R23, R23, 0xfffffff7, RZ, 0xc0, !PT ;  /* 0xfffffff717177812 */ /* 0x000fe200078ec0ff */
[----:B----4-:R-:W-:-:S05]  /*16440*/  IMAD.SHL.U32 R11, R11, 0x8, RZ ;  /* 0x000000080b0b7824 */ /* 0x010fca00078e00ff */
[----:B------:R-:W-:-:S04]  /*16450*/  LOP3.LUT R11, R11, 0x18, RZ, 0xc0, !PT ;  /* 0x000000180b0b7812 */ /* 0x000fc800078ec0ff */
[----:B------:R-:W-:Y:S01]  /*16460*/  LOP3.LUT R12, R11, 0x20, RZ, 0xfc, !PT ;  /* 0x000000200b0c7812 */ /* 0x000fe200078efcff */
[----:B------:R-:W-:Y:S01]  /*16470*/  UMOV UR5, 0xffffffff ;  /* 0xffffffff00057882 */ /* 0x000fe20000000000 */
[----:B---3--:R-:W-:Y:S01]  /*16480*/  @P0 STL [R1+0x10], R20 ;  /* 0x0000101401000387 */ /* 0x008fe20000100800 */
[C---:B--2---:R-:W-:Y:S01]  /*16490*/  ISETP.GE.AND P0, PT, R0.reuse, R21, PT ;  /* 0x000000150000720c */ /* 0x044fe20003f06270 */
[----:B------:R-:W-:-:S04]  /*164a0*/  IMAD.IADD R0, R0, 0x1, R2 ;  /* 0x0000000100007824 */ /* 0x000fc800078e0202 */
[----:B0-----:R-:W-:-:S08]  /*164b0*/  @P1 IMAD.HI.U32 R4, R0, R4, RZ ;  /* 0x0000000400041227 */ /* 0x001fd000078e00ff */
[----:B------:R-:W0:Y:S01]  /*164c0*/  @!P0 LDC.64 R2, c[0x0][0x428] ;  /* 0x00010a00ff028b82 */ /* 0x000e220000000a00 */
[----:B------:R-:W-:Y:S01]  /*164d0*/  IMAD.MOV.U32 R6, RZ, RZ, R0 ;  /* 0x000000ffff067224 */ /* 0x000fe200078e0000 */
[----:B-1----:R-:W-:Y:S02]  /*164e0*/  @P1 SHF.R.U32.HI R6, RZ, R5, R4 ;  /* 0x00000005ff061219 */ /* 0x002fe40000011604 */
[----:B------:R-:W-:-:S03]  /*164f0*/  SHF.R.S32.HI R8, RZ, 0x1f, R20 ;  /* 0x0000001fff087819 */ /* 0x000fc60000011414 */
[----:B------:R-:W-:-:S04]  /*16500*/  IMAD.MOV R4, RZ, RZ, -R6 ;  /* 0x000000ffff047224 */ /* 0x000fc800078e0a06 */
[----:B------:R-:W-:Y:S01]  /*16510*/  IMAD R4, R7, R4, R0 ;  /* 0x0000000407047224 */ /* 0x000fe200078e0200 */
[--C-:B------:R-:W-:Y:S01]  /*16520*/  @!P0 SHF.R.S32.HI R7, RZ, 0x1f, R6.reuse ;  /* 0x0000001fff078819 */ /* 0x100fe20000011406 */
[-C--:B0-----:R-:W-:Y:S02]  /*16530*/  @!P0 IMAD R0, R8, R2.reuse, RZ ;  /* 0x0000000208008224 */ /* 0x081fe400078e02ff */
[----:B------:R-:W-:-:S04]  /*16540*/  @!P0 IMAD.WIDE.U32 R6, R20, R2, R6 ;  /* 0x0000000214068225 */ /* 0x000fc800078e0006 */
[----:B------:R-:W-:Y:S02]  /*16550*/  @!P0 IMAD R0, R20, R3, R0 ;  /* 0x0000000314008224 */ /* 0x000fe400078e0200 */
[----:B------:R-:W0:Y:S01]  /*16560*/  @!P0 LDC.64 R2, c[0x0][0x418] ;  /* 0x00010600ff028b82 */ /* 0x000e220000000a00 */
[----:B------:R-:W-:Y:S01]  /*16570*/  IMAD.U32 R5, RZ, RZ, UR38 ;  /* 0x00000026ff057e24 */ /* 0x000fe2000f8e00ff */
[----:B------:R0:W-:Y:S01]  /*16580*/  STL [R1+0x24], R8 ;  /* 0x0000240801007387 */ /* 0x0001e20000100800 */
[----:B------:R-:W-:-:S03]  /*16590*/  @!P0 IMAD.IADD R0, R7, 0x1, R0 ;  /* 0x0000000107008824 */ /* 0x000fc600078e0200 */
[----:B------:R-:W-:Y:S02]  /*165a0*/  ISETP.NE.AND P2, PT, R5, 0x3, PT ;  /* 0x000000030500780c */ /* 0x000fe40003f45270 */
[----:B0-----:R-:W-:Y:S01]  /*165b0*/  @!P0 LEA R8, P1, R6, R2, 0x2 ;  /* 0x0000000206088211 */ /* 0x001fe200078210ff */
[----:B------:R-:W-:-:S03]  /*165c0*/  IMAD.MOV.U32 R2, RZ, RZ, RZ ;  /* 0x000000ffff027224 */ /* 0x000fc600078e00ff */
[----:B------:R-:W-:-:S05]  /*165d0*/  @!P0 LEA.HI.X R9, R6, R3, R0, 0x2, P1 ;  /* 0x0000000306098211 */ /* 0x000fca00008f1400 */
[----:B------:R0:W5:Y:S01]  /*165e0*/  @!P0 LDG.E R2, desc[UR42][R8.64] ;  /* 0x0000002a08028981 */ /* 0x000162000c1e1900 */
[----:B------:R-:W-:Y:S02]  /*165f0*/  ISETP.GE.AND P0, PT, R11, UR4, PT ;  /* 0x000000040b007c0c */ /* 0x000fe4000bf06270 */
[----:B------:R-:W-:-:S04]  /*16600*/  @P2 LOP3.LUT R23, R23, 0x8, RZ, 0xfc, !PT ;  /* 0x0000000817172812 */ /* 0x000fc800078efcff */
        /* <DEDUP_REMOVED lines=9> */
[----:B0-----:R-:W-:Y:S06]  /*166a0*/  BRA.DIV UR5, `(.L_x_10590) ;  /* 0x0000004a05847947 */ /* 0x001fec000b800000 */
.L_x_10703:
[----:B------:R-:W-:-:S05]  /*166b0*/  SHF.R.S32.HI R9, RZ, 0x1f, R18 ;  /* 0x0000001fff097819 */ /* 0x000fca0000011412 */
[----:B------:R0:W-:Y:S01]  /*166c0*/  STL [R1+0xc], R9 ;  /* 0x00000c0901007387 */ /* 0x0001e20000100800 */
[----:B------:R-:W-:Y:S05]  /*166d0*/  @!P2 BRA `(.L_x_10591) ;  /* 0x000000000004a947 */ /* 0x000fea0003800000 */
[----:B------:R-:W-:Y:S01]  /*166e0*/  BPT.TRAP 0x1 ;  /* 0x000000040000795c */ /* 0x000fe20000300000 */
.L_x_10591:
[----:B------:R-:W2:Y:S01]  /*166f0*/  LDL R5, [R1] ;  /* 0x0000000001057983 */ /* 0x000ea20000100800 */
        /* <DEDUP_REMOVED lines=22> */
[----:B--2---:R-:W-:-:S04]  /*16860*/  SHF.L.U32 R5, R5, 0x1f, RZ ;  /* 0x0000001f05057819 */ /* 0x004fc800000006ff */
[----:B------:R-:W1:Y:S02]  /*16870*/  SYNCS.PHASECHK.TRANS64.TRYWAIT P0, [R0+URZ+0x2d840], R5 ;  /* 0x02d84005000075a7 */ /* 0x000e64000800017f */
[----:B-1----:R-:W-:Y:S05]  /*16880*/  @!P0 BRA `(.L_x_10593) ;  /* 0x0000004800408947 */ /* 0x002fea0003800000 */
.L_x_10704:
[----:B------:R-:W-:Y:S05]  /*16890*/  BSYNC B0 ;  /* 0x0000000000007941 */ /* 0x000fea0003800000 */
.L_x_10592:
[----:B------:R-:W2:Y:S01]  /*168a0*/  LDL R7, [R1+0xc] ;  /* 0x00000c0001077983 */ /* 0x000ea20000100800 */
[----:B------:R-:W-:-:S03]  /*168b0*/  ULDC.64 UR4, c[0x0][0x300] ;  /* 0x0000c00000047ab9 */ /* 0x000fc60000000a00 */
[----:B0-----:R-:W3:Y:S04]  /*168c0*/  LDL R9, [R1+0x14] ;  /* 0x0000140001097983 */ /* 0x001ee80000100800 */
[----:B------:R-:W4:Y:S01]  /*168d0*/  LDL R12, [R1+0x1c] ;  /* 0x00001c00010c7983 */ /* 0x000f220000100800 */
[----:B------:R-:W0:Y:S01]  /*168e0*/  S2R R6, SR_TID.X ;  /* 0x0000000000067919 */ /* 0x000e220000002100 */
[----:B------:R-:W-:-:S04]  /*168f0*/  IMAD R3, R3, UR4, RZ ;  /* 0x0000000403037c24 */ /* 0x000fc8000f8e02ff */
[C---:B------:R-:W-:Y:S02]  /*16900*/  IMAD R3, R4.reuse, UR5, R3 ;  /* 0x0000000504037c24 */ /* 0x040fe4000f8e0203 */
[----:B-1----:R-:W-:Y:S01]  /*16910*/  IMAD.WIDE.U32 R4, R4, UR4, RZ ;  /* 0x0000000404047c25 */ /* 0x002fe2000f8e00ff */
[----:B------:R-:W-:-:S03]  /*16920*/  ULDC.64 UR4, c[0x0][0x310] ;  /* 0x0000c40000047ab9 */ /* 0x000fc60000000a00 */
[----:B------:R-:W-:Y:S02]  /*16930*/  IMAD.IADD R5, R5, 0x1, R3 ;  /* 0x0000000105057824 */ /* 0x000fe400078e0203 */
[----:B------:R-:W-:Y:S01]  /*16940*/  IMAD R8, R8, UR4, RZ ;  /* 0x0000000408087c24 */ /* 0x000fe2000f8e02ff */
[----:B0-----:R-:W-:-:S04]  /*16950*/  LOP3.LUT R6, R6, 0x7f, RZ, 0xc0, !PT ;  /* 0x0000007f06067812 */ /* 0x001fc800078ec0ff */
[----:B------:R-:W-:Y:S02]  /*16960*/  SHF.R.U32.HI R11, RZ, 0x2, R6 ;  /* 0x00000002ff0b7819 */ /* 0x000fe40000011606 */
[----:B------:R-:W0:Y:S01]  /*16970*/  S2R R6, SR_TID.X ;  /* 0x0000000000067919 */ /* 0x000e220000002100 */
[----:B------:R-:W-:-:S04]  /*16980*/  IMAD.WIDE.U32 R4, R2, UR4, R4 ;  /* 0x0000000402047c25 */ /* 0x000fc8000f8e0004 */
[----:B------:R-:W-:Y:S01]  /*16990*/  IMAD R2, R2, UR5, R8 ;  /* 0x0000000502027c24 */ /* 0x000fe2000f8e0208 */
[----:B------:R-:W-:-:S03]  /*169a0*/  ULDC.64 UR4, c[0x0][0x308] ;  /* 0x0000c20000047ab9 */ /* 0x000fc60000000a00 */
[----:B------:R-:W-:Y:S02]  /*169b0*/  IMAD.IADD R3, R5, 0x1, R2 ;  /* 0x0000000105037824 */ /* 0x000fe400078e0202 */
[----:B------:R-:W-:Y:S01]  /*169c0*/  IMAD.MOV.U32 R2, RZ, RZ, R4 ;  /* 0x000000ffff027224 */ /* 0x000fe200078e0004 */
[C---:B------:R-:W-:Y:S02]  /*169d0*/  LOP3.LUT P4, RZ, R23.reuse, 0x4, RZ, 0xc0, !PT ;  /* 0x0000000417ff7812 */ /* 0x040fe4000788c0ff */
[C---:B------:R-:W-:Y:S02]  /*169e0*/  LOP3.LUT P3, RZ, R23.reuse, 0x2, RZ, 0xc0, !PT ;  /* 0x0000000217ff7812 */ /* 0x040fe4000786c0ff */
[----:B------:R-:W-:Y:S01]  /*169f0*/  LOP3.LUT P2, RZ, R23, 0x1, RZ, 0xc0, !PT ;  /* 0x0000000117ff7812 */ /* 0x000fe2000784c0ff */
[----:B--2---:R-:W-:-:S04]  /*16a00*/  IMAD R4, R7, UR4, RZ ;  /* 0x0000000407047c24 */ /* 0x004fc8000f8e02ff */
[C---:B------:R-:W-:Y:S02]  /*16a10*/  IMAD R7, R18.reuse, UR5, R4 ;  /* 0x0000000512077c24 */ /* 0x040fe4000f8e0204 */
[----:B------:R-:W-:Y:S01]  /*16a20*/  IMAD.WIDE.U32 R4, R18, UR4, R2 ;  /* 0x0000000412047c25 */ /* 0x000fe2000f8e0002 */
[----:B------:R-:W-:-:S03]  /*16a30*/  ULDC.64 UR4, c[0x0][0x2e8] ;  /* 0x0000ba0000047ab9 */ /* 0x000fc60000000a00 */
[----:B------:R-:W-:Y:S01]  /*16a40*/  IMAD.IADD R7, R5, 0x1, R7 ;  /* 0x0000000105077824 */ /* 0x000fe200078e0207 */
[----:B------:R-:W-:Y:S01]  /*16a50*/  LEA R2, P0, R4, UR4, 0x1 ;  /* 0x0000000404027c11 */ /* 0x000fe2000f8008ff */
[----:B---3--:R-:W-:Y:S01]  /*16a60*/  IMAD R8, R26, 0x3000, R9 ;  /* 0x000030001a087824 */ /* 0x008fe200078e0209 */
[----:B------:R-:W-:Y:S01]  /*16a70*/  UMOV UR4, 0xffffffff ;  /* 0xffffffff00047882 */ /* 0x000fe20000000000 */
[----:B0-----:R-:W-:Y:S01]  /*16a80*/  IMAD.SHL.U32 R9, R6, 0x8, RZ ;  /* 0x0000000806097824 */ /* 0x001fe200078e00ff */
[----:B----4-:R-:W-:Y:S02]  /*16a90*/  IADD3 R3, -R11, R12, -R10 ;  /* 0x0000000c0b037210 */ /* 0x010fe40007ffe90a */
[----:B------:R-:W-:Y:S02]  /*16aa0*/  LEA.HI.X R7, R4, UR5, R7, 0x1, P0 ;  /* 0x0000000504077c11 */ /* 0x000fe400080f0c07 */
[----:B------:R-:W-:Y:S02]  /*16ab0*/  ISETP.GE.AND P0, PT, R3, 0x1, PT ;  /* 0x000000010300780c */ /* 0x000fe40003f06270 */
[----:B------:R-:W-:Y:S01]  /*16ac0*/  LOP3.LUT R9, R9, 0x18, RZ, 0xc0, !PT ;  /* 0x0000001809097812 */ /* 0x000fe200078ec0ff */
[----:B------:R-:W-:Y:S10]  /*16ad0*/  BRA.DIV UR4, `(.L_x_10594) ;  /* 0x0000004604c07947 */ /* 0x000ff4000b800000 */
[----:B------:R-:W0:Y:S04]  /*16ae0*/  SHFL.IDX PT, R4, R2, RZ, 0x1c1f ;  /* 0x001c1fff02047589 */ /* 0x000e2800000e0000 */
[----:B------:R-:W1:Y:S01]  /*16af0*/  SHFL.IDX PT, R6, R7, RZ, 0x1c1f ;  /* 0x001c1fff07067589 */ /* 0x000e6200000e0000 */
[----:B0-----:R-:W-:-:S05]  /*16b00*/  @P0 LEA R5, P1, R9, R4, 0x1 ;  /* 0x0000000409050211 */ /* 0x001fca00078208ff */
[----:B-1----:R-:W-:Y:S01]  /*16b10*/  @P0 IMAD.X R4, RZ, RZ, R6, P1 ;  /* 0x000000ffff040224 */ /* 0x002fe200008e0606 */
[----:B------:R-:W-:Y:S01]  /*16b20*/  ISETP.GE.AND P1, PT, R3, 0x21, PT ;  /* 0x000000210300780c */ /* 0x000fe20003f26270 */
[----:B------:R-:W-:-:S03]  /*16b30*/  @P0 IMAD R6, R8, 0x2, R22 ;  /* 0x0000000208060824 */ /* 0x000fc600078e0216 */
[----:B------:R-:W-:-:S04]  /*16b40*/  @P0 LOP3.LUT R5, R5, R4, RZ, 0x3c, !PT ;  /* 0x0000000405050212 */ /* 0x000fc800078e3cff */
[----:B------:R-:W-:-:S04]  /*16b50*/  @P0 LOP3.LUT R4, R5, R4, RZ, 0x3c, !PT ;  /* 0x0000000405040212 */ /* 0x000fc800078e3cff */
[----:B------:R-:W-:-:S05]  /*16b60*/  @P0 LOP3.LUT R5, R5, R4, RZ, 0x3c, !PT ;  /* 0x0000000405050212 */ /* 0x000fca00078e3cff */
[----:B------:R-:W-:Y:S01]  /*16b70*/  @!PT LDS RZ, [RZ] ;  /* 0x00000000fffff984 */ /* 0x000fe20000000800 */
[----:B------:R-:W-:Y:S04]  /*16b80*/  @P0 LDGSTS.E.BYPASS.LTC128B.128 [R6+0x15400], desc[UR42][R4.64], !P4 ;  /* 0x1540000004060fae */ /* 0x000fe8000e101d6a */
[----:B------:R-:W-:Y:S04]  /*16b90*/  @P0 LDGSTS.E.BYPASS.LTC128B.128 [R6+0x17400], desc[UR42][R4.64+0x40], !P3 ;  /* 0x1740004004060fae */ /* 0x000fe8000d901d6a */
[----:B------:R0:W-:Y:S04]  /*16ba0*/  @P0 LDGSTS.E.BYPASS.LTC128B.128 [R6+0x19400], desc[UR42][R4.64+0x80], !P2 ;  /* 0x1940008004060fae */ /* 0x0001e8000d101d6a */
[----:B0-----:R-:W0:Y:S04]  /*16bb0*/  SHFL.IDX PT, R4, R2, 0x1, 0x1c1f ;  /* 0x003c1f0002047f89 */ /* 0x001e2800000e0000 */
[----:B------:R-:W1:Y:S01]  /*16bc0*/  SHFL.IDX PT, R6, R7, 0x1, 0x1c1f ;  /* 0x003c1f0007067f89 */ /* 0x000e6200000e0000 */
[----:B0-----:R-:W-:-:S05]  /*16bd0*/  @P1 LEA R5, P0, R9, R4, 0x1 ;  /* 0x0000000409051211 */ /* 0x001fca00078008ff */
[----:B-1----:R-:W-:Y:S02]  /*16be0*/  @P1 IMAD.X R4, RZ, RZ, R6, P0 ;  /* 0x000000ffff041224 */ /* 0x002fe400000e0606 */
[----:B------:R-:W-:-:S03]  /*16bf0*/  @P1 IMAD R6, R8, 0x2, R22 ;  /* 0x0000000208061824 */ /* 0x000fc600078e0216 */
[----:B------:R-:W-:-:S04]  /*16c00*/  @P1 LOP3.LUT R5, R5, R4, RZ, 0x3c, !PT ;  /* 0x0000000405051212 */ /* 0x000fc800078e3cff */
[----:B------:R-:W-:-:S04]  /*16c10*/  @P1 LOP3.LUT R4, R5, R4, RZ, 0x3c, !PT ;  /* 0x0000000405041212 */ /* 0x000fc800078e3cff */
[----:B------:R-:W-:-:S05]  /*16c20*/  @P1 LOP3.LUT R5, R5, R4, RZ, 0x3c, !PT ;  /* 0x0000000405051212 */ /* 0x000fca00078e3cff */
[----:B------:R-:W-:Y:S04]  /*16c30*/  @P1 LDGSTS.E.BYPASS.LTC128B.128 [R6+0x15c00], desc[UR42][R4.64], !P4 ;  /* 0x15c0000004061fae */ /* 0x000fe8000e101d6a */
[----:B------:R-:W-:Y:S04]  /*16c40*/  @P1 LDGSTS.E.BYPASS.LTC128B.128 [R6+0x17c00], desc[UR42][R4.64+0x40], !P3 ;  /* 0x17c0004004061fae */ /* 0x000fe8000d901d6a */
[----:B------:R0:W-:Y:S01]  /*16c50*/  @P1 LDGSTS.E.BYPASS.LTC128B.128 [R6+0x19c00], desc[UR42][R4.64+0x80], !P2 ;  /* 0x19c0008004061fae */ /* 0x0001e2000d101d6a */
[----:B------:R-:W-:-:S03]  /*16c60*/  ISETP.GE.AND P1, PT, R3, 0x41, PT ;  /* 0x000000410300780c */ /* 0x000fc60003f26270 */
[----:B0-----:R-:W0:Y:S04]  /*16c70*/  SHFL.IDX PT, R4, R2, 0x2, 0x1c1f ;  /* 0x005c1f0002047f89 */ /* 0x001e2800000e0000 */
[----:B------:R-:W1:Y:S04]  /*16c80*/  SHFL.IDX PT, R6, R7, 0x2, 0x1c1f ;  /* 0x005c1f0007067f89 */ /* 0x000e6800000e0000 */
[----:B------:R-:W2:Y:S04]  /*16c90*/  SHFL.IDX PT, R7, R7, 0x3, 0x1c1f ;  /* 0x007c1f0007077f89 */ /* 0x000ea800000e0000 */
[----:B------:R-:W3:Y:S01]  /*16ca0*/  SHFL.IDX PT, R2, R2, 0x3, 0x1c1f ;  /* 0x007c1f0002027f89 */ /* 0x000ee200000e0000 */
[----:B0-----:R-:W-:-:S05]  /*16cb0*/  @P1 LEA R5, P0, R9, R4, 0x1 ;  /* 0x0000000409051211 */ /* 0x001fca00078008ff */
[----:B-1----:R-:W-:Y:S02]  /*16cc0*/  @P1 IMAD.X R4, RZ, RZ, R6, P0 ;  /* 0x000000ffff041224 */ /* 0x002fe400000e0606 */
[----:B------:R-:W-:-:S03]  /*16cd0*/  @P1 IMAD R6, R8, 0x2, R22 ;  /* 0x0000000208061824 */ /* 0x000fc600078e0216 */
[----:B------:R-:W-:-:S04]  /*16ce0*/  @P1 LOP3.LUT R5, R5, R4, RZ, 0x3c, !PT ;  /* 0x0000000405051212 */ /* 0x000fc800078e3cff */
[----:B------:R-:W-:-:S04]  /*16cf0*/  @P1 LOP3.LUT R4, R5, R4, RZ, 0x3c, !PT ;  /* 0x0000000405041212 */ /* 0x000fc800078e3cff */
[----:B------:R-:W-:-:S05]  /*16d00*/  @P1 LOP3.LUT R5, R5, R4, RZ, 0x3c, !PT ;  /* 0x0000000405051212 */ /* 0x000fca00078e3cff */
[----:B------:R0:W-:Y:S04]  /*16d10*/  @P1 LDGSTS.E.BYPASS.LTC128B.128 [R6+0x16400], desc[UR42][R4.64], !P4 ;  /* 0x1640000004061fae */ /* 0x0001e8000e101d6a */
[----:B------:R0:W-:Y:S04]  /*16d20*/  @P1 LDGSTS.E.BYPASS.LTC128B.128 [R6+0x18400], desc[UR42][R4.64+0x40], !P3 ;  /* 0x1840004004061fae */ /* 0x0001e8000d901d6a */
[----:B--23--:R0:W-:Y:S02]  /*16d30*/  @P1 LDGSTS.E.BYPASS.LTC128B.128 [R6+0x1a400], desc[UR42][R4.64+0x80], !P2 ;  /* 0x1a40008004061fae */ /* 0x00c1e4000d101d6a */
.L_x_10714:
[----:B------:R-:W-:-:S13]  /*16d40*/  ISETP.GE.AND P0, PT, R3, 0x61, PT ;  /* 0x000000610300780c */ /* 0x000fda0003f06270 */
[----:B------:R-:W-:Y:S01]  /*16d50*/  @P0 LEA R2, P1, R9, R2, 0x1 ;  /* 0x0000000209020211 */ /* 0x000fe200078208ff */
        /* <DEDUP_REMOVED lines=10> */
.L_x_10595:
[----:B------:R-:W-:Y:S02]  /*16e00*/  PLOP3.LUT P1, PT, P1, P0, PT, 0xa2, 0x0 ;  /* 0x000000000000781c */ /* 0x000fe40000f21472 */
[----:B------:R-:W-:-:S08]  /*16e10*/  @P0 R2UR P1, UR4, R0 ;  /* 0x00000000000402ca */ /* 0x000fd00000020000 */
[----:B------:R-:W-:-:S05]  /*16e20*/  @P0 PLOP3.LUT P0, PT, P1, PT, PT, 0x80, 0x0 ;  /* 0x000000000000081c */ /* 0x000fca0000f0f070 */
[----:B------:R-:W-:Y:S01]  /*16e30*/  @!P1 SYNCS.ARRIVE.TRANS64.RED.A0T1 RZ, [UR4+0x2d830], RZ ;  /* 0x02d830ffffff99a7 */ /* 0x000fe20008200404 */
[----:B------:R-:W-:Y:S07]  /*16e40*/  @!P1 ARRIVES.LDGSTSBAR.64.TRANSCNT [UR4+0x2d830] ;  /* 0x02d83000ff0099b0 */ /* 0x000fee0008000a84 */
[----:B------:R-:W-:Y:S05]  /*16e50*/  @P0 BRA.U.ANY `(.L_x_10595) ;  /* 0xfffffffd00e80947 */ /* 0x000fea000393ffff */
[----:B------:R-:W-:Y:S01]  /*16e60*/  NOP ;  /* 0x0000000000007918 */ /* 0x000fe20000000000 */
[----:B--2---:R-:W-:-:S05]  /*16e70*/  IMAD.U32 R2, RZ, RZ, UR38 ;  /* 0x00000026ff027e24 */ /* 0x004fca000f8e00ff */
[----:B------:R-:W-:-:S13]  /*16e80*/  ISETP.NE.AND P2, PT, R2, 0x3, PT ;  /* 0x000000030200780c */ /* 0x000fda0003f45270 */
[----:B------:R-:W-:Y:S05]  /*16e90*/  @!P2 BRA `(.L_x_10596) ;  /* 0x000000000004a947 */ /* 0x000fea0003800000 */
[----:B------:R-:W-:Y:S01]  /*16ea0*/  BPT.TRAP 0x1 ;  /* 0x000000040000795c */ /* 0x000fe20000300000 */
.L_x_10596:
[----:B01----:R0:W5:Y:S01]  /*16eb0*/  LDL.LU R4, [R1+0x8] ;  /* 0x0000080001047983 */ /* 0x0031620000300800 */
[----:B------:R0:W-:Y:S03]  /*16ec0*/  SYNCS.ARRIVE.TRANS64.A1T0 RZ, [R0+URZ+0x2d830], RZ ;  /* 0x02d830ff00ff79a7 */ /* 0x0001e6000810003f */
[----:B------:R0:W5:Y:S02]  /*16ed0*/  LDL.LU R3, [R1+0x2c] ;  /* 0x00002c0001037983 */ /* 0x0001640000300800 */
[----:B------:R-:W-:Y:S05]  /*16ee0*/  WARPSYNC.ALL ;  /* 0x0000000000007948 */ /* 0x000fea0003800000 */
[----:B------:R-:W-:Y:S01]  /*16ef0*/  ULDC.64 UR4, c[0x0][0x298] ;  /* 0x0000a60000047ab9 */ /* 0x000fe20000000a00 */
[----:B------:R-:W-:Y:S01]  /*16f00*/  ULDC.64 UR6, c[0x0][0xa00] ;  /* 0x0002800000067ab9 */ /* 0x000fe20000000a00 */
[----:B0-----:R-:W-:Y:S01]  /*16f10*/  VIADD R0, R22, 0xc400 ;  /* 0x0000c40016007836 */ /* 0x001fe20000000000 */
[----:B------:R-:W-:Y:S01]  /*16f20*/  BAR.SYNC.DEFER_BLOCKING 0x8, 0x200 ;  /* 0x0208000000007b1d */ /* 0x000fe20000010000 */
[----:B------:R-:W-:-:S03]  /*16f30*/  ISETP.NE.U32.AND P0, PT, RZ, UR6, PT ;  /* 0x00000006ff007c0c */ /* 0x000fc6000bf05070 */
[----:B------:R-:W-:Y:S02]  /*16f40*/  LOP3.LUT P1, RZ, R0, 0x1bf, RZ, 0xc0, !PT ;  /* 0x000001bf00ff7812 */ /* 0x000fe4000782c0ff */
[----:B------:R-:W-:Y:S01]  /*16f50*/  ISETP.NE.AND.EX P0, PT, RZ, UR7, PT, P0 ;  /* 0x00000007ff007c0c */ /* 0x000fe2000bf05300 */
[----:B------:R-:W-:Y:S03]  /*16f60*/  BSSY B6, `(.L_x_10597) ;  /* 0x000001c000067945 */ /* 0x000fe60003800000 */
[----:B------:R-:W-:Y:S02]  /*16f70*/  SEL R29, R29, RZ, !P0 ;  /* 0x000000ff1d1d7207 */ /* 0x000fe40004000000 */
[----:B-----5:R-:W-:-:S05]  /*16f80*/  SHF.R.S32.HI R2, RZ, 0x1f, R4 ;  /* 0x0000001fff027819 */ /* 0x020fca0000011404 */
[----:B------:R-:W-:-:S04]  /*16f90*/  IMAD R2, R2, UR4, RZ ;  /* 0x0000000402027c24 */ /* 0x000fc8000f8e02ff */
[C---:B------:R-:W-:Y:S01]  /*16fa0*/  IMAD R0, R4.reuse, UR5, R2 ;  /* 0x0000000504007c24 */ /* 0x040fe2000f8e0202 */
[----:B------:R-:W-:Y:S01]  /*16fb0*/  SEL R2, R3, RZ, !P0 ;  /* 0x000000ff03027207 */ /* 0x000fe20004000000 */
        /* <DEDUP_REMOVED lines=22> */
.L_x_10598:
[----:B------:R-:W-:Y:S05]  /*17120*/  BSYNC B6 ;  /* 0x0000000000067941 */ /* 0x000fea0003800000 */
.L_x_10597:
[----:B0-----:R-:W2:Y:S01]  /*17130*/  LDL.LU R0, [R1+0x2c] ;  /* 0x00002c0001007983 */ /* 0x001ea20000300800 */
[----:B------:R-:W-:Y:S01]  /*17140*/  ULDC.64 UR4, c[0x0][0x2d8] ;  /* 0x0000b60000047ab9 */ /* 0x000fe20000000a00 */
[----:B------:R-:W0:Y:S01]  /*17150*/  LDC R9, c[0x0][0x448] ;  /* 0x00011200ff097b82 */ /* 0x000e220000000800 */
[----:B------:R-:W-:Y:S01]  /*17160*/  ULDC.64 UR6, c[0x0][0x2c8] ;  /* 0x0000b20000067ab9 */ /* 0x000fe20000000a00 */
[----:B------:R-:W3:Y:S01]  /*17170*/  LDL.LU R21, [R1+0x8] ;  /* 0x0000080001157983 */ /* 0x000ee20000300800 */
[----:B------:R-:W-:-:S03]  /*17180*/  ULDC.64 UR8, c[0x0][0x280] ;  /* 0x0000a00000087ab9 */ /* 0x000fc60000000a00 */
[----:B------:R-:W3:Y:S04]  /*17190*/  LDL.LU.64 R2, [R1+0x30] ;  /* 0x0000300001027983 */ /* 0x000ee80000300a00 */
[----:B------:R-:W4:Y:S01]  /*171a0*/  LDL R20, [R1+0xc] ;  /* 0x00000c0001147983 */ /* 0x000f220000100800 */
[----:B0-----:R-:W-:-:S13]  /*171b0*/  ISETP.NE.AND P0, PT, R9, 0x1, PT ;  /* 0x000000010900780c */ /* 0x001fda0003f05270 */
[----:B------:R-:W0:Y:S08]  /*171c0*/  @P0 LDC R5, c[0x0][0x44c] ;  /* 0x00011300ff050b82 */ /* 0x000e300000000800 */
[----:B------:R-:W1:Y:S08]  /*171d0*/  @P0 LDC R6, c[0x0][0x450] ;  /* 0x00011400ff060b82 */ /* 0x000e700000000800 */
[----:B------:R-:W1:Y:S01]  /*171e0*/  @P0 LDC R8, c[0x0][0x450] ;  /* 0x00011400ff080b82 */ /* 0x000e620000000800 */
[----:B--2---:R-:W-:-:S02]  /*171f0*/  IMAD.MOV.U32 R4, RZ, RZ, R0 ;  /* 0x000000ffff047224 */ /* 0x004fc400078e0000 */
[----:B---3--:R-:W-:Y:S02]  /*17200*/  IMAD.MOV.U32 R3, RZ, RZ, R21 ;  /* 0x000000ffff037224 */ /* 0x008fe400078e0015 */
[----:B------:R-:W2:Y:S01]  /*17210*/  S2R R21, SR_TID.X ;  /* 0x0000000000157919 */ /* 0x000ea20000002100 */
[----:B----4-:R-:W-:Y:S02]  /*17220*/  IMAD R0, R20, UR4, RZ ;  /* 0x0000000414007c24 */ /* 0x010fe4000f8e02ff */
[----:B------:R-:W3:Y:S01]  /*17230*/  S2R R20, SR_TID.X ;  /* 0x0000000000147919 */ /* 0x000ee20000002100 */
        /* <DEDUP_REMOVED lines=9> */
[----:B--2---:R-:W-:Y:S01]  /*172d0*/  IMAD.SHL.U32 R21, R21, 0x20, RZ ;  /* 0x0000002015157824 */ /* 0x004fe200078e00ff */
[----:B---3--:R-:W-:-:S04]  /*172e0*/  LOP3.LUT R20, R20, 0x7f, RZ, 0xc0, !PT ;  /* 0x0000007f14147812 */ /* 0x008fc800078ec0ff */
[----:B------:R-:W-:Y:S02]  /*172f0*/  LOP3.LUT R21, R21, 0x60, RZ, 0xc0, !PT ;  /* 0x0000006015157812 */ /* 0x000fe400078ec0ff */
[----:B------:R-:W-:-:S04]  /*17300*/  SHF.R.U32.HI R20, RZ, 0x2, R20 ;  /* 0x00000002ff147819 */ /* 0x000fc80000011614 */
[----:B------:R-:W-:Y:S02]  /*17310*/  LOP3.LUT R20, R20, R21, RZ, 0xfc, !PT ;  /* 0x0000001514147212 */ /* 0x000fe400078efcff */
[----:B------:R2:W5:Y:S03]  /*17320*/  LDL R21, [R1+0x38] ;  /* 0x0000380001157983 */ /* 0x0005660000100800 */
[----:B------:R-:W-:-:S04]  /*17330*/  IMAD R0, R17, 0xc0, R20 ;  /* 0x000000c011007824 */ /* 0x000fc800078e0214 */
[----:B0-----:R-:W-:-:S04]  /*17340*/  @P0 IMAD.HI.U32 R5, R0, R5, RZ ;  /* 0x0000000500050227 */ /* 0x001fc800078e00ff */
[----:B------:R-:W-:Y:S01]  /*17350*/  IMAD.MOV.U32 R4, RZ, RZ, R0 ;  /* 0x000000ffff047224 */ /* 0x000fe200078e0000 */
[----:B-1----:R-:W-:-:S04]  /*17360*/  @P0 SHF.R.U32.HI R4, RZ, R6, R5 ;  /* 0x00000006ff040219 */ /* 0x002fc80000011605 */
[--C-:B------:R-:W-:Y:S01]  /*17370*/  SHF.R.S32.HI R5, RZ, 0x1f, R4.reuse ;  /* 0x0000001fff057819 */ /* 0x100fe20000011404 */
[----:B------:R-:W-:-:S04]  /*17380*/  IMAD.MOV R7, RZ, RZ, -R4 ;  /* 0x000000ffff077224 */ /* 0x000fc800078e0a04 */
[----:B------:R-:W-:-:S04]  /*17390*/  IMAD R5, R5, UR4, RZ ;  /* 0x0000000405057c24 */ /* 0x000fc8000f8e02ff */
[C---:B------:R-:W-:Y:S02]  /*173a0*/  IMAD R6, R4.reuse, UR5, R5 ;  /* 0x0000000504067c24 */ /* 0x040fe4000f8e0205 */
[----:B------:R-:W-:-:S04]  /*173b0*/  IMAD.WIDE.U32 R4, R4, UR4, R2 ;  /* 0x0000000404047c25 */ /* 0x000fc8000f8e0002 */
[----:B------:R-:W-:Y:S02]  /*173c0*/  IMAD.IADD R5, R5, 0x1, R6 ;  /* 0x0000000105057824 */ /* 0x000fe400078e0206 */
[----:B------:R-:W-:-:S05]  /*173d0*/  IMAD R6, R9, R7, R0 ;  /* 0x0000000709067224 */ /* 0x000fca00078e0200 */
[----:B------:R-:W-:Y:S01]  /*173e0*/  SHF.R.S32.HI R7, RZ, 0x1f, R6 ;  /* 0x0000001fff077819 */ /* 0x000fe20000011406 */
[----:B------:R-:W-:-:S04]  /*173f0*/  IMAD.WIDE.U32 R4, R6, UR6, R4 ;  /* 0x0000000606047c25 */ /* 0x000fc8000f8e0004 */
[----:B------:R-:W-:-:S04]  /*17400*/  IMAD R7, R7, UR6, RZ ;  /* 0x0000000607077c24 */ /* 0x000fc8000f8e02ff */
[----:B------:R-:W-:Y:S02]  /*17410*/  IMAD R6, R6, UR7, R7 ;  /* 0x0000000706067c24 */ /* 0x000fe4000f8e0207 */
[----:B------:R-:W0:Y:S01]  /*17420*/  @P0 LDC R7, c[0x0][0x44c] ;  /* 0x00011300ff070b82 */ /* 0x000e220000000800 */
[----:B------:R-:W-:Y:S01]  /*17430*/  VIADD R0, R0, 0x80 ;  /* 0x0000008000007836 */ /* 0x000fe20000000000 */
[----:B------:R-:W1:Y:S01]  /*17440*/  S2R R13, SR_TID.X ;  /* 0x00000000000d7919 */ /* 0x000e620000002100 */
[----:B------:R-:W-:Y:S01]  /*17450*/  IMAD.IADD R6, R5, 0x1, R6 ;  /* 0x0000000105067824 */ /* 0x000fe200078e0206 */
[----:B------:R-:W-:-:S04]  /*17460*/  LEA R5, P1, R4, UR8, 0x1 ;  /* 0x0000000804057c11 */ /* 0x000fc8000f8208ff */
[----:B------:R-:W-:Y:S01]  /*17470*/  LEA.HI.X R4, R4, UR9, R6, 0x1, P1 ;  /* 0x0000000904047c11 */ /* 0x000fe200088f0c06 */
[----:B------:R-:W-:Y:S02]  /*17480*/  IMAD.MOV.U32 R6, RZ, RZ, R0 ;  /* 0x000000ffff067224 */ /* 0x000fe400078e0000 */
[----:B0-----:R-:W-:-:S05]  /*17490*/  @P0 IMAD.HI.U32 R7, R0, R7, RZ ;  /* 0x0000000700070227 */ /* 0x001fca00078e00ff */
[----:B------:R-:W-:-:S04]  /*174a0*/  @P0 SHF.R.U32.HI R6, RZ, R8, R7 ;  /* 0x00000008ff060219 */ /* 0x000fc80000011607 */
[----:B------:R-:W-:-:S05]  /*174b0*/  IADD3 R7, -R6, RZ, RZ ;  /* 0x000000ff06077210 */ /* 0x000fca0007ffe1ff */
[----:B------:R-:W-:Y:S01]  /*174c0*/  IMAD R0, R9, R7, R0 ;  /* 0x0000000709007224 */ /* 0x000fe200078e0200 */
[----:B------:R-:W-:Y:S01]  /*174d0*/  SHF.R.S32.HI R7, RZ, 0x1f, R6 ;  /* 0x0000001fff077819 */ /* 0x000fe20000011406 */
[----:B------:R-:W-:-:S04]  /*174e0*/  IMAD.WIDE.U32 R2, R6, UR4, R2 ;  /* 0x0000000406027c25 */ /* 0x000fc8000f8e0002 */
[----:B------:R-:W-:Y:S01]  /*174f0*/  IMAD R7, R7, UR4, RZ ;  /* 0x0000000407077c24 */ /* 0x000fe2000f8e02ff */
[----:B------:R-:W-:-:S03]  /*17500*/  ULDC UR4, c[0x0][0x2b8] ;  /* 0x0000ae0000047ab9 */ /* 0x000fc60000000800 */
[----:B------:R-:W-:Y:S01]  /*17510*/  IMAD R7, R6, UR5, R7 ;  /* 0x0000000506077c24 */ /* 0x000fe2000f8e0207 */
[----:B------:R-:W-:Y:S01]  /*17520*/  SHF.R.S32.HI R6, RZ, 0x1f, R0 ;  /* 0x0000001fff067819 */ /* 0x000fe20000011400 */
[----:B-1----:R-:W-:Y:S02]  /*17530*/  IMAD.SHL.U32 R11, R13, 0x8, RZ ;  /* 0x000000080d0b7824 */ /* 0x002fe400078e00ff */
[----:B------:R-:W-:Y:S02]  /*17540*/  IMAD.IADD R3, R3, 0x1, R7 ;  /* 0x0000000103037824 */ /* 0x000fe400078e0207 */
[----:B------:R-:W-:Y:S01]  /*17550*/  IMAD R6, R6, UR6, RZ ;  /* 0x0000000606067c24 */ /* 0x000fe2000f8e02ff */
[----:B------:R-:W-:Y:S01]  /*17560*/  LOP3.LUT R11, R11, 0x18, RZ, 0xc0, !PT ;  /* 0x000000180b0b7812 */ /* 0x000fe200078ec0ff */
[----:B------:R-:W-:-:S04]  /*17570*/  IMAD.WIDE.U32 R2, R0, UR6, R2 ;  /* 0x0000000600027c25 */ /* 0x000fc8000f8e0002 */
[----:B------:R-:W-:Y:S02]  /*17580*/  IMAD R6, R0, UR7, R6 ;  /* 0x0000000700067c24 */ /* 0x000fe4000f8e0206 */
[----:B------:R-:W-:Y:S01]  /*17590*/  IMAD.SHL.U32 R10, R13, 0x8, RZ ;  /* 0x000000080d0a7824 */ /* 0x000fe200078e00ff */
[----:B------:R-:W-:Y:S01]  /*175a0*/  LEA R7, P0, R2, UR8, 0x1 ;  /* 0x0000000802077c11 */ /* 0x000fe2000f8008ff */
[----:B------:R-:W-:Y:S01]  /*175b0*/  IMAD.IADD R6, R3, 0x1, R6 ;  /* 0x0000000103067824 */ /* 0x000fe200078e0206 */
[C---:B------:R-:W-:Y:S02]  /*175c0*/  LOP3.LUT R12, R11.reuse, 0x20, RZ, 0xfc, !PT ;  /* 0x000000200b0c7812 */ /* 0x040fe400078efcff */
[----:B------:R-:W-:Y:S02]  /*175d0*/  LOP3.LUT R10, R10, 0x18, RZ, 0xc0, !PT ;  /* 0x000000180a0a7812 */ /* 0x000fe400078ec0ff */
[----:B------:R-:W-:Y:S01]  /*175e0*/  LOP3.LUT R11, R11, 0x40, RZ, 0xfc, !PT ;  /* 0x000000400b0b7812 */ /* 0x000fe200078efcff */
[----:B------:R-:W-:Y:S01]  /*175f0*/  UMOV UR5, 0xffffffff ;  /* 0xffffffff00057882 */ /* 0x000fe20000000000 */
[----:B------:R-:W-:-:S02]  /*17600*/  LEA.HI.X R6, R2, UR9, R6, 0x1, P0 ;  /* 0x0000000902067c11 */ /* 0x000fc400080f0c06 */
[----:B------:R-:W-:Y:S02]  /*17610*/  LOP3.LUT R20, R13, 0x7f, RZ, 0xc0, !PT ;  /* 0x0000007f0d147812 */ /* 0x000fe400078ec0ff */
[----:B------:R-:W-:Y:S02]  /*17620*/  ISETP.GE.AND P0, PT, R10, UR4, PT ;  /* 0x000000040a007c0c */ /* 0x000fe4000bf06270 */
[----:B------:R-:W-:Y:S02]  /*17630*/  ISETP.GE.AND P1, PT, R12, UR4, PT ;  /* 0x000000040c007c0c */ /* 0x000fe4000bf26270 */
[----:B------:R-:W-:Y:S02]  /*17640*/  ISETP.GE.AND P2, PT, R11, UR4, PT ;  /* 0x000000040b007c0c */ /* 0x000fe4000bf46270 */
[----:B------:R-:W-:Y:S01]  /*17650*/  SHF.R.U32.HI R20, RZ, 0x2, R20 ;  /* 0x00000002ff147819 */ /* 0x000fe20000011614 */
[----:B--2---:R-:W-:Y:S10]  /*17660*/  BRA.DIV UR5, `(.L_x_10599) ;  /* 0x0000004205447947 */ /* 0x004ff4000b800000 */
[----:B------:R-:W2:Y:S01]  /*17670*/  LDL R8, [R1+0x28] ;  /* 0x0000280001087983 */ /* 0x000ea20000100800 */
[----:B-----5:R-:W-:Y:S02]  /*17680*/  IMAD R0, R21, R9, RZ ;  /* 0x0000000915007224 */ /* 0x020fe400078e02ff */
[----:B------:R-:W-:Y:S01]  /*17690*/  IMAD R17, R17, 0xc0, R20 ;  /* 0x000000c011117824 */ /* 0x000fe200078e0214 */
[----:B------:R-:W0:Y:S04]  /*176a0*/  SHFL.IDX PT, R3, R5, RZ, 0x1c1f ;  /* 0x001c1fff05037589 */ /* 0x000e2800000e0000 */
[----:B------:R-:W1:Y:S01]  /*176b0*/  SHFL.IDX PT, R2, R4, RZ, 0x1c1f ;  /* 0x001c1fff04027589 */ /* 0x000e6200000e0000 */
[----:B------:R-:W-:-:S13]  /*176c0*/  ISETP.GE.AND P3, PT, R17, R0, PT ;  /* 0x000000001100720c */ /* 0x000fda0003f66270 */
[----:B0-----:R-:W-:-:S05]  /*176d0*/  @!P3 LEA R3, P4, R10, R3, 0x1 ;  /* 0x000000030a03b211 */ /* 0x001fca00078808ff */
[----:B-1----:R-:W-:-:S05]  /*176e0*/  @!P3 IMAD.X R2, RZ, RZ, R2, P4 ;  /* 0x000000ffff02b224 */ /* 0x002fca00020e0602 */
[----:B------:R-:W-:-:S04]  /*176f0*/  @!P3 LOP3.LUT R3, R3, R2, RZ, 0x3c, !PT ;  /* 0x000000020303b212 */ /* 0x000fc800078e3cff */
[----:B------:R-:W-:-:S04]  /*17700*/  @!P3 LOP3.LUT R2, R3, R2, RZ, 0x3c, !PT ;  /* 0x000000020302b212 */ /* 0x000fc800078e3cff */
[----:B------:R-:W-:-:S05]  /*17710*/  @!P3 LOP3.LUT R3, R3, R2, RZ, 0x3c, !PT ;  /* 0x000000020303b212 */ /* 0x000fca00078e3cff */
[----:B------:R-:W-:Y:S01]  /*17720*/  @!PT LDS RZ, [RZ] ;  /* 0x00000000fffff984 */ /* 0x000fe20000000800 */
[----:B--2---:R-:W-:Y:S04]  /*17730*/  @!P3 LDGSTS.E.BYPASS.LTC128B.128 [R8+0xc400], desc[UR42][R2.64], !P0 ;  /* 0x0c4000000208bfae */ /* 0x004fe8000c101d6a */
[----:B------:R-:W-:Y:S04]  /*17740*/  @!P3 LDGSTS.E.BYPASS.LTC128B.128 [R8+0xf400], desc[UR42][R2.64+0x40], !P1 ;  /* 0x0f4000400208bfae */ /* 0x000fe8000c901d6a */
[----:B------:R0:W-:Y:S02]  /*17750*/  @!P3 LDGSTS.E.BYPASS.LTC128B.128 [R8+0x12400], desc[UR42][R2.64+0x80], !P2 ;  /* 0x124000800208bfae */ /* 0x0001e4000d101d6a */
[----:B0-----:R-:W-:-:S02]  /*17760*/  VIADD R2, R17, 0x20 ;  /* 0x0000002011027836 */ /* 0x001fc40000000000 */
[----:B------:R-:W0:Y:S03]  /*17770*/  SHFL.IDX PT, R3, R5, 0x1, 0x1c1f ;  /* 0x003c1f0005037f89 */ /* 0x000e2600000e0000 */
[----:B------:R-:W-:Y:S02]  /*17780*/  ISETP.GE.AND P3, PT, R2, R0, PT ;  /* 0x000000000200720c */ /* 0x000fe40003f66270 */
[----:B------:R-:W1:Y:S11]  /*17790*/  SHFL.IDX PT, R2, R4, 0x1, 0x1c1f ;  /* 0x003c1f0004027f89 */ /* 0x000e7600000e0000 */
[----:B0-----:R-:W-:-:S05]  /*177a0*/  @!P3 LEA R3, P4, R10, R3, 0x1 ;  /* 0x000000030a03b211 */ /* 0x001fca00078808ff */
[----:B-1----:R-:W-:-:S05]  /*177b0*/  @!P3 IMAD.X R2, RZ, RZ, R2, P4 ;  /* 0x000000ffff02b224 */ /* 0x002fca00020e0602 */
[----:B------:R-:W-:-:S04]  /*177c0*/  @!P3 LOP3.LUT R3, R3, R2, RZ, 0x3c, !PT ;  /* 0x000000020303b212 */ /* 0x000fc800078e3cff */
[----:B------:R-:W-:-:S04]  /*177d0*/  @!P3 LOP3.LUT R2, R3, R2, RZ, 0x3c, !PT ;  /* 0x000000020302b212 */ /* 0x000fc800078e3cff */
[----:B------:R-:W-:-:S05]  /*177e0*/  @!P3 LOP3.LUT R3, R3, R2, RZ, 0x3c, !PT ;  /* 0x000000020303b212 */ /* 0x000fca00078e3cff */
[----:B------:R-:W-:Y:S04]  /*177f0*/  @!P3 LDGSTS.E.BYPASS.LTC128B.128 [R8+0xcc00], desc[UR42][R2.64], !P0 ;  /* 0x0cc000000208bfae */ /* 0x000fe8000c101d6a */
[----:B------:R-:W-:Y:S04]  /*17800*/  @!P3 LDGSTS.E.BYPASS.LTC128B.128 [R8+0xfc00], desc[UR42][R2.64+0x40], !P1 ;  /* 0x0fc000400208bfae */ /* 0x000fe8000c901d6a */
[----:B------:R0:W-:Y:S02]  /*17810*/  @!P3 LDGSTS.E.BYPASS.LTC128B.128 [R8+0x12c00], desc[UR42][R2.64+0x80], !P2 ;  /* 0x12c000800208bfae */ /* 0x0001e4000d101d6a */
[----:B0-----:R-:W-:-:S02]  /*17820*/  VIADD R2, R17, 0x40 ;  /* 0x0000004011027836 */ /* 0x001fc40000000000 */
[----:B------:R-:W0:Y:S03]  /*17830*/  SHFL.IDX PT, R3, R5, 0x2, 0x1c1f ;  /* 0x005c1f0005037f89 */ /* 0x000e2600000e0000 */
[----:B------:R-:W-:Y:S01]  /*17840*/  ISETP.GE.AND P3, PT, R2, R0, PT ;  /* 0x000000000200720c */ /* 0x000fe20003f66270 */
[----:B------:R-:W-:Y:S04]  /*17850*/  SHFL.IDX PT, R5, R5, 0x3, 0x1c1f ;  /* 0x007c1f0005057f89 */ /* 0x000fe800000e0000 */
[----:B------:R-:W1:Y:S04]  /*17860*/  SHFL.IDX PT, R2, R4, 0x2, 0x1c1f ;  /* 0x005c1f0004027f89 */ /* 0x000e6800000e0000 */
[----:B------:R-:W2:Y:S04]  /*17870*/  SHFL.IDX PT, R4, R4, 0x3, 0x1c1f ;  /* 0x007c1f0004047f89 */ /* 0x000ea800000e0000 */
        /* <DEDUP_REMOVED lines=8> */
[----:B0-----:R-:W-:-:S05]  /*17900*/  VIADD R2, R17, 0x60 ;  /* 0x0000006011027836 */ /* 0x001fca0000000000 */
[----:B------:R-:W-:-:S13]  /*17910*/  ISETP.GE.AND P3, PT, R2, R0, PT ;  /* 0x000000000200720c */ /* 0x000fda0003f66270 */
[----:B------:R-:W-:-:S05]  /*17920*/  @!P3 LEA R2, P4, R10, R5, 0x1 ;  /* 0x000000050a02b211 */ /* 0x000fca00078808ff */
[----:B--2---:R-:W-:Y:S02]  /*17930*/  @!P3 IMAD.X R3, RZ, RZ, R4, P4 ;  /* 0x000000ffff03b224 */ /* 0x004fe400020e0604 */
[----:B------:R-:W-:-:S03]  /*17940*/  VIADD R4, R17, 0x80 ;  /* 0x0000008011047836 */ /* 0x000fc60000000000 */
[----:B------:R-:W-:Y:S04]  /*17950*/  @!P3 LDGSTS.E.BYPASS.LTC128B.128 [R8+0xdc00], desc[UR42][R2.64], !P0 ;  /* 0x0dc000000208bfae */ /* 0x000fe8000c101d6a */
[----:B------:R-:W-:Y:S04]  /*17960*/  @!P3 LDGSTS.E.BYPASS.LTC128B.128 [R8+0x10c00], desc[UR42][R2.64+0x40], !P1 ;  /* 0x10c000400208bfae */ /* 0x000fe8000c901d6a */
[----:B------:R0:W-:Y:S01]  /*17970*/  @!P3 LDGSTS.E.BYPASS.LTC128B.128 [R8+0x13c00], desc[UR42][R2.64+0x80], !P2 ;  /* 0x13c000800208bfae */ /* 0x0001e2000d101d6a */
[----:B------:R-:W-:-:S03]  /*17980*/  ISETP.GE.AND P3, PT, R4, R0, PT ;  /* 0x000000000400720c */ /* 0x000fc60003f66270 */
[----:B0-----:R-:W0:Y:S04]  /*17990*/  SHFL.IDX PT, R3, R7, RZ, 0x1c1f ;  /* 0x001c1fff07037589 */ /* 0x001e2800000e0000 */
[----:B------:R-:W1:Y:S04]  /*179a0*/  SHFL.IDX PT, R2, R6, RZ, 0x1c1f ;  /* 0x001c1fff06027589 */ /* 0x000e6800000e0000 */
[----:B------:R-:W2:Y:S02]  /*179b0*/  SHFL.IDX PT, R6, R6, 0x1, 0x1c1f ;  /* 0x003c1f0006067f89 */ /* 0x000ea400000e0000 */
[----:B0-----:R-:W-:-:S05]  /*179c0*/  @!P3 LEA R3, P4, R10, R3, 0x1 ;  /* 0x000000030a03b211 */ /* 0x001fca00078808ff */
[----:B-1----:R-:W-:-:S05]  /*179d0*/  @!P3 IMAD.X R2, RZ, RZ, R2, P4 ;  /* 0x000000ffff02b224 */ /* 0x002fca00020e0602 */
[----:B------:R-:W-:-:S04]  /*179e0*/  @!P3 LOP3.LUT R3, R3, R2, RZ, 0x3c, !PT ;  /* 0x000000020303b212 */ /* 0x000fc800078e3cff */
[----:B------:R-:W-:-:S04]  /*179f0*/  @!P3 LOP3.LUT R2, R3, R2, RZ, 0x3c, !PT ;  /* 0x000000020302b212 */ /* 0x000fc800078e3cff */
[----:B------:R-:W-:-:S05]  /*17a00*/  @!P3 LOP3.LUT R3, R3, R2, RZ, 0x3c, !PT ;  /* 0x000000020303b212 */ /* 0x000fca00078e3cff */
[----:B------:R-:W-:Y:S04]  /*17a10*/  @!P3 LDGSTS.E.BYPASS.LTC128B.128 [R8+0xe400], desc[UR42][R2.64], !P0 ;  /* 0x0e4000000208bfae */ /* 0x000fe8000c101d6a */
[----:B------:R-:W-:Y:S04]  /*17a20*/  @!P3 LDGSTS.E.BYPASS.LTC128B.128 [R8+0x11400], desc[UR42][R2.64+0x40], !P1 ;  /* 0x114000400208bfae */ /* 0x000fe8000c901d6a */
[----:B------:R0:W-:Y:S04]  /*17a30*/  @!P3 LDGSTS.E.BYPASS.LTC128B.128 [R8+0x14400], desc[UR42][R2.64+0x80], !P2 ;  /* 0x144000800208bfae */ /* 0x0001e8000d101d6a */
[----:B0-2---:R0:W1:Y:S02]  /*17a40*/  SHFL.IDX PT, R2, R7, 0x1, 0x1c1f ;  /* 0x003c1f0007027f89 */ /* 0x00506400000e0000 */
.L_x_10727:
[----:B------:R-:W2:Y:S01]  /*17a50*/  LDL R4, [R1+0x28] ;  /* 0x0000280001047983 */ /* 0x000ea20000100800 */
[----:B------:R-:W-:-:S05]  /*17a60*/  VIADD R17, R17, 0xa0 ;  /* 0x000000a011117836 */ /* 0x000fca0000000000 */
[----:B------:R-:W-:-:S13]  /*17a70*/  ISETP.GE.AND P3, PT, R17, R0, PT ;  /* 0x000000001100720c */ /* 0x000fda0003f66270 */
[----:B-1----:R-:W-:-:S05]  /*17a80*/  @!P3 LEA R2, P4, R10, R2, 0x1 ;  /* 0x000000020a02b211 */ /* 0x002fca00078808ff */
[----:B------:R-:W-:-:S05]  /*17a90*/  @!P3 IMAD.X R3, RZ, RZ, R6, P4 ;  /* 0x000000ffff03b224 */ /* 0x000fca00020e0606 */
[----:B------:R-:W-:Y:S01]  /*17aa0*/  @!PT LDS RZ, [RZ] ;  /* 0x00000000fffff984 */ /* 0x000fe20000000800 */
[----:B------:R-:W-:Y:S01]  /*17ab0*/  @!PT LDS RZ, [RZ] ;  /* 0x00000000fffff984 */ /* 0x000fe20000000800 */
[----:B------:R-:W-:Y:S01]  /*17ac0*/  @!PT LDS RZ, [RZ] ;  /* 0x00000000fffff984 */ /* 0x000fe20000000800 */
[----:B--2---:R1:W-:Y:S01]  /*17ad0*/  @!P3 LDGSTS.E.BYPASS.LTC128B.128 [R4+0xec00], desc[UR42][R2.64], !P0 ;  /* 0x0ec000000204bfae */ /* 0x0043e2000c101d6a */
[----:B------:R-:W-:-:S03]  /*17ae0*/  PLOP3.LUT P0, PT, PT, PT, PT, 0x80, 0x0 ;  /* 0x000000000000781c */ /* 0x000fc60003f0f070 */
[----:B------:R1:W-:Y:S04]  /*17af0*/  @!P3 LDGSTS.E.BYPASS.LTC128B.128 [R4+0x11c00], desc[UR42][R2.64+0x40], !P1 ;  /* 0x11c000400204bfae */ /* 0x0003e8000c901d6a */
[----:B------:R1:W-:Y:S01]  /*17b00*/  @!P3 LDGSTS.E.BYPASS.LTC128B.128 [R4+0x14c00], desc[UR42][R2.64+0x80], !P2 ;  /* 0x14c000800204bfae */ /* 0x0003e2000d101d6a */
[----:B------:R-:W-:-:S05]  /*17b10*/  NOP ;  /* 0x0000000000007918 */ /* 0x000fca0000000000 */
.L_x_10600:
        /* <DEDUP_REMOVED lines=18> */
.L_x_10728:
[----:B------:R-:W-:Y:S05]  /*17c40*/  BSYNC B0 ;  /* 0x0000000000007941 */ /* 0x000fea0003800000 */
.L_x_10601:
[----:B------:R-:W2:Y:S01]  /*17c50*/  LDL R2, [R1+0x1c] ;  /* 0x00001c0001027983 */ /* 0x000ea20000100800 */
[----:B------:R-:W-:Y:S01]  /*17c60*/  BSSY B0, `(.L_x_10603) ;  /* 0x00000f7000007945 */ /* 0x000fe20003800000 */
[----:B--2---:R-:W-:-:S13]  /*17c70*/  ISETP.GE.AND P0, PT, R2, 0x81, PT ;  /* 0x000000810200780c */ /* 0x004fda0003f06270 */
[----:B------:R-:W-:Y:S05]  /*17c80*/  @!P0 BRA `(.L_x_10604) ;  /* 0x0000000c00d08947 */ /* 0x000fea0003800000 */
[----:B------:R-:W1:Y:S01]  /*17c90*/  LDL.LU R3, [R1+0x3c] ;  /* 0x00003c0001037983 */ /* 0x000e620000300800 */
[----:B------:R-:W-:Y:S01]  /*17ca0*/  ULDC UR4, c[0x0][0x2f4] ;  /* 0x0000bd0000047ab9 */ /* 0x000fe20000000800 */
[----:B------:R-:W2:Y:S02]  /*17cb0*/  S2R R2, SR_TID.X ;  /* 0x0000000000027919 */ /* 0x000ea40000002100 */
[----:B------:R3:W5:Y:S04]  /*17cc0*/  LDL.LU R17, [R1] ;  /* 0x0000000001117983 */ /* 0x0007680000300800 */
[----:B------:R3:W-:Y:S01]  /*17cd0*/  STL [R1+0x8], R27 ;  /* 0x0000081b01007387 */ /* 0x0007e20000100800 */
[----:B------:R-:W-:Y:S02]  /*17ce0*/  IMAD.MOV.U32 R10, RZ, RZ, R26 ;  /* 0x000000ffff0a7224 */ /* 0x000fe400078e001a */
[----:B--2---:R-:W-:-:S05]  /*17cf0*/  IMAD.SHL.U32 R4, R2, 0x8, RZ ;  /* 0x0000000802047824 */ /* 0x004fca00078e00ff */
[----:B------:R-:W-:-:S04]  /*17d00*/  LOP3.LUT R4, R4, 0x18, RZ, 0xc0, !PT ;  /* 0x0000001804047812 */ /* 0x000fc800078ec0ff */
[C---:B------:R-:W-:Y:S02]  /*17d10*/  LOP3.LUT R2, R4.reuse, 0x40, RZ, 0xfc, !PT ;  /* 0x0000004004027812 */ /* 0x040fe400078efcff */
[----:B------:R-:W-:Y:S02]  /*17d20*/  ISETP.GE.AND P3, PT, R4, UR4, PT ;  /* 0x0000000404007c0c */ /* 0x000fe4000bf66270 */
[----:B------:R-:W-:Y:S02]  /*17d30*/  ISETP.GE.AND P1, PT, R2, UR4, PT ;  /* 0x0000000402007c0c */ /* 0x000fe4000bf26270 */
[----:B-1----:R-:W-:Y:S02]  /*17d40*/  LEA.HI.SX32 R0, R3, 0xfffffffe, 0x19 ;  /* 0xfffffffe03007811 */ /* 0x002fe400078fcaff */
[----:B------:R-:W-:-:S04]  /*17d50*/  LOP3.LUT R3, R4, 0x20, RZ, 0xfc, !PT ;  /* 0x0000002004037812 */ /* 0x000fc800078efcff */
[----:B---3--:R-:W-:-:S13]  /*17d60*/  ISETP.GE.AND P2, PT, R3, UR4, PT ;  /* 0x0000000403007c0c */ /* 0x008fda000bf46270 */
.L_x_10617:
[----:B------:R-:W2:Y:S01]  /*17d70*/  LDL R8, [R1+0x20] ;  /* 0x0000200001087983 */ /* 0x000ea20000100800 */
[----:B------:R-:W1:Y:S03]  /*17d80*/  LDC R9, c[0x0][0x430] ;  /* 0x00010c00ff097b82 */ /* 0x000e660000000800 */
[----:B0-----:R-:W3:Y:S04]  /*17d90*/  LDL R7, [R1+0x24] ;  /* 0x0000240001077983 */ /* 0x001ee80000100800 */
[----:B------:R-:W4:Y:S01]  /*17da0*/  LDL R6, [R1+0x10] ;  /* 0x0000100001067983 */ /* 0x000f220000100800 */
[----:B------:R-:W0:Y:S01]  /*17db0*/  S2R R2, SR_TID.X ;  /* 0x0000000000027919 */ /* 0x000e220000002100 */
[----:B-1----:R-:W-:-:S13]  /*17dc0*/  ISETP.NE.AND P0, PT, R9, 0x1, PT ;  /* 0x000000010900780c */ /* 0x002fda0003f05270 */
[----:B------:R-:W1:Y:S01]  /*17dd0*/  @P0 LDC R5, c[0x0][0x434] ;  /* 0x00010d00ff050b82 */ /* 0x000e620000000800 */
[----:B0-----:R-:W-:-:S04]  /*17de0*/  LOP3.LUT R3, R2, 0x7f, RZ, 0xc0, !PT ;  /* 0x0000007f02037812 */ /* 0x001fc800078ec0ff */
[----:B------:R-:W-:-:S03]  /*17df0*/  SHF.R.U32.HI R4, RZ, 0x2, R3 ;  /* 0x00000002ff047819 */ /* 0x000fc60000011603 */
[----:B------:R-:W0:Y:S01]  /*17e00*/  @P0 LDC R3, c[0x0][0x438] ;  /* 0x00010e00ff030b82 */ /* 0x000e220000000800 */
[----:B------:R-:W-:Y:S02]  /*17e10*/  IMAD.SHL.U32 R2, R2, 0x20, RZ ;  /* 0x0000002002027824 */ /* 0x000fe400078e00ff */
[----:B------:R-:W-:-:S03]  /*17e20*/  IMAD R4, R0, 0x80, R4 ;  /* 0x0000008000047824 */ /* 0x000fc600078e0204 */
[----:B------:R-:W-:Y:S01]  /*17e30*/  LOP3.LUT R2, R2, 0x60, RZ, 0xc0, !PT ;  /* 0x0000006002027812 */ /* 0x000fe200078ec0ff */
[----:B------:R-:W-:Y:S05]  /*17e40*/  YIELD ;  /* 0x0000000000007946 */ /* 0x000fea0003800000 */
[----:B------:R-:W-:Y:S01]  /*17e50*/  ULDC.64 UR4, c[0x0][0x428] ;  /* 0x00010a0000047ab9 */ /* 0x000fe20000000a00 */
[----:B--2---:R-:W-:-:S05]  /*17e60*/  IADD3 R4, R2, R4, R8 ;  /* 0x0000000402047210 */ /* 0x004fca0007ffe008 */
[----:B-1----:R-:W-:-:S04]  /*17e70*/  @P0 IMAD.HI.U32 R5, R4, R5, RZ ;  /* 0x0000000504050227 */ /* 0x002fc800078e00ff */
[----:B------:R-:W-:Y:S01]  /*17e80*/  IMAD.MOV.U32 R2, RZ, RZ, R4 ;  /* 0x000000ffff027224 */ /* 0x000fe200078e0004 */
[----:B0-----:R-:W-:-:S05]  /*17e90*/  @P0 SHF.R.U32.HI R2, RZ, R3, R5 ;  /* 0x00000003ff020219 */ /* 0x001fca0000011605 */
[----:B------:R-:W-:-:S04]  /*17ea0*/  IMAD.MOV R3, RZ, RZ, -R2 ;  /* 0x000000ffff037224 */ /* 0x000fc800078e0a02 */
[----:B------:R-:W-:Y:S01]  /*17eb0*/  IMAD R9, R9, R3, R4 ;  /* 0x0000000309097224 */ /* 0x000fe200078e0204 */
[----:B------:R-:W-:Y:S01]  /*17ec0*/  SHF.R.S32.HI R3, RZ, 0x1f, R2 ;  /* 0x0000001fff037819 */ /* 0x000fe20000011402 */
[----:B---3--:R-:W-:-:S04]  /*17ed0*/  IMAD R4, R7, UR4, RZ ;  /* 0x0000000407047c24 */ /* 0x008fc8000f8e02ff */
[C---:B----4-:R-:W-:Y:S02]  /*17ee0*/  IMAD R4, R6.reuse, UR5, R4 ;  /* 0x0000000506047c24 */ /* 0x050fe4000f8e0204 */
[----:B------:R-:W-:Y:S01]  /*17ef0*/  IMAD.WIDE.U32 R2, R6, UR4, R2 ;  /* 0x0000000406027c25 */ /* 0x000fe2000f8e0002 */
[----:B------:R-:W-:-:S03]  /*17f00*/  ULDC.64 UR4, c[0x0][0x418] ;  /* 0x0001060000047ab9 */ /* 0x000fc60000000a00 */
[----:B------:R-:W-:Y:S01]  /*17f10*/  IMAD.IADD R3, R4, 0x1, R3 ;  /* 0x0000000104037824 */ /* 0x000fe200078e0203 */
[----:B------:R-:W-:-:S04]  /*17f20*/  LEA R4, P0, R2, UR4, 0x2 ;  /* 0x0000000402047c11 */ /* 0x000fc8000f8010ff */
[----:B------:R-:W-:-:S05]  /*17f30*/  LEA.HI.X R5, R2, UR5, R3, 0x2, P0 ;  /* 0x0000000502057c11 */ /* 0x000fca00080f1403 */
[----:B------:R-:W2:Y:S01]  /*17f40*/  LDG.E R8, desc[UR42][R4.64] ;  /* 0x0000002a04087981 */ /* 0x000ea2000c1e1900 */
[----:B------:R-:W-:-:S04]  /*17f50*/  IADD3 R26, R10, 0x1, RZ ;  /* 0x000000010a1a7810 */ /* 0x000fc80007ffe0ff */
[----:B------:R-:W-:-:S04]  /*17f60*/  ISETP.NE.AND P0, PT, R26, 0x2, PT ;  /* 0x000000021a00780c */ /* 0x000fc80003f05270 */
[----:B------:R-:W-:-:S04]  /*17f70*/  SEL R2, RZ, 0x1, P0 ;  /* 0x00000001ff027807 */ /* 0x000fc80000000000 */
[----:B-----5:R-:W-:Y:S01]  /*17f80*/  LOP3.LUT R2, R17, R2, RZ, 0x3c, !PT ;  /* 0x0000000211027212 */ /* 0x020fe200078e3cff */
[----:B------:R-:W-:-:S04]  /*17f90*/  IMAD.U32 R6, RZ, RZ, UR38 ;  /* 0x00000026ff067e24 */ /* 0x000fc8000f8e00ff */
[----:B------:R0:W-:Y:S01]  /*17fa0*/  STL [R1], R2 ;  /* 0x0000000201007387 */ /* 0x0001e20000100800 */
[----:B------:R-:W-:Y:S01]  /*17fb0*/  ISETP.NE.AND P4, PT, R6, 0x3, PT ;  /* 0x000000030600780c */ /* 0x000fe20003f85270 */
[----:B------:R-:W-:Y:S01]  /*17fc0*/  IMAD.MOV.U32 R27, RZ, RZ, R0 ;  /* 0x000000ffff1b7224 */ /* 0x000fe200078e0000 */
[----:B------:R-:W-:Y:S02]  /*17fd0*/  SEL R26, R26, RZ, P0 ;  /* 0x000000ff1a1a7207 */ /* 0x000fe40000000000 */
[----:B--2---:R-:W-:-:S09]  /*17fe0*/  SHF.R.S32.HI R29, RZ, 0x1f, R8 ;  /* 0x0000001fff1d7819 */ /* 0x004fd20000011408 */
[----:B0-----:R-:W-:Y:S05]  /*17ff0*/  @!P4 BRA `(.L_x_10605) ;  /* 0x000000000004c947 */ /* 0x001fea0003800000 */
[----:B------:R-:W-:Y:S01]  /*18000*/  BPT.TRAP 0x1 ;  /* 0x000000040000795c */ /* 0x000fe20000300000 */
.L_x_10605:
[----:B------:R-:W-:Y:S01]  /*18010*/  IMAD R5, R26, 0x8, R22 ;  /* 0x000000081a057824 */ /* 0x000fe200078e0216 */
[----:B------:R-:W-:Y:S01]  /*18020*/  SHF.L.U32 R0, R2, 0x1f, RZ ;  /* 0x0000001f02007819 */ /* 0x000fe200000006ff */
[----:B------:R-:W-:Y:S03]  /*18030*/  BSSY B1, `(.L_x_10606) ;  /* 0x0000003000017945 */ /* 0x000fe60003800000 */
[----:B------:R-:W0:Y:S02]  /*18040*/  SYNCS.PHASECHK.TRANS64.TRYWAIT P0, [R5+URZ+0x2d840], R0 ;  /* 0x02d84000050075a7 */ /* 0x000e24000800017f */
[----:B0-----:R-:W-:Y:S05]  /*18050*/  @!P0 BRA `(.L_x_10607) ;  /* 0x0000003c00fc8947 */ /* 0x001fea0003800000 */
.L_x_10729:
[----:B------:R-:W-:Y:S05]  /*18060*/  BSYNC B1 ;  /* 0x0000000000017941 */ /* 0x000fea0003800000 */
.L_x_10606:
[----:B------:R-:W2:Y:S04]  /*18070*/  LDL R6, [R1+0xc] ;  /* 0x00000c0001067983 */ /* 0x000ea80000100800 */
[----:B------:R-:W3:Y:S01]  /*18080*/  LDL R4, [R1+0x14] ;  /* 0x0000140001047983 */ /* 0x000ee20000100800 */
[----:B------:R-:W-:Y:S01]  /*18090*/  SHF.R.S32.HI R21, RZ, 0x1f, R9 ;  /* 0x0000001fff157819 */ /* 0x000fe20000011409 */
[----:B------:R-:W-:Y:S01]  /*180a0*/  ULDC.64 UR4, c[0x0][0x300] ;  /* 0x0000c00000047ab9 */ /* 0x000fe20000000a00 */
[----:B------:R-:W-:Y:S01]  /*180b0*/  LOP3.LUT P5, RZ, R23, 0x2, RZ, 0xc0, !PT ;  /* 0x0000000217ff7812 */ /* 0x000fe200078ac0ff */
        /* <DEDUP_REMOVED lines=11> */
[----:B------:R-:W-:-:S04]  /*18170*/  IMAD.WIDE.U32 R2, R18, UR4, R2 ;  /* 0x0000000412027c25 */ /* 0x000fc8000f8e0002 */
[----:B--2---:R-:W-:-:S04]  /*18180*/  IMAD R0, R6, UR4, RZ ;  /* 0x0000000406007c24 */ /* 0x004fc8000f8e02ff */
[----:B------:R-:W-:Y:S01]  /*18190*/  IMAD R0, R18, UR5, R0 ;  /* 0x0000000512007c24 */ /* 0x000fe2000f8e0200 */
[----:B------:R-:W-:Y:S01]  /*181a0*/  ULDC.64 UR4, c[0x0][0x2e8] ;  /* 0x0000ba0000047ab9 */ /* 0x000fe20000000a00 */
[----:B---3--:R-:W-:Y:S01]  /*181b0*/  IMAD R4, R26, 0x3000, R4 ;  /* 0x000030001a047824 */ /* 0x008fe200078e0204 */
[----:B------:R-:W-:Y:S01]  /*181c0*/  LEA R6, P0, R2, UR4, 0x1 ;  /* 0x0000000402067c11 */ /* 0x000fe2000f8008ff */
[----:B------:R-:W-:Y:S01]  /*181d0*/  IMAD.IADD R0, R0, 0x1, R3 ;  /* 0x0000000100007824 */ /* 0x000fe200078e0203 */
[----:B------:R-:W-:-:S04]  /*181e0*/  UMOV UR4, 0xffffffff ;  /* 0xffffffff00047882 */ /* 0x000fc80000000000 */
[----:B------:R-:W-:Y:S01]  /*181f0*/  LEA.HI.X R7, R2, UR5, R0, 0x1, P0 ;  /* 0x0000000502077c11 */ /* 0x000fe200080f0c00 */
        /* <DEDUP_REMOVED lines=8> */
[----:B------:R-:W-:-:S05]  /*18280*/  LOP3.LUT R11, R11, 0x18, RZ, 0xc0, !PT ;  /* 0x000000180b0b7812 */ /* 0x000fca00078ec0ff */
[----:B------:R-:W-:-:S05]  /*18290*/  IMAD.SHL.U32 R0, R11, 0x2, RZ ;  /* 0x000000020b007824 */ /* 0x000fca00078e00ff */
        /* <DEDUP_REMOVED lines=20> */
.L_x_10739:
        /* <DEDUP_REMOVED lines=11> */
.L_x_10609:
        /* <DEDUP_REMOVED lines=11> */
.L_x_10610:
[----:B------:R1:W-:Y:S01]  /*18540*/  SYNCS.ARRIVE.TRANS64.A1T0 RZ, [R5+URZ+0x2d830], RZ ;  /* 0x02d830ff05ff79a7 */ /* 0x0003e2000810003f */
[----:B------:R-:W-:Y:S05]  /*18550*/  @!P5 BRA `(.L_x_10611) ;  /* 0x000000000004d947 */ /* 0x000fea0003800000 */
[----:B------:R-:W-:Y:S01]  /*18560*/  BPT.TRAP 0x1 ;  /* 0x000000040000795c */ /* 0x000fe20000300000 */
.L_x_10611:
[----:B------:R-:W-:Y:S01]  /*18570*/  SHF.L.U32 R2, R17, 0x1f, RZ ;  /* 0x0000001f11027819 */ /* 0x000fe200000006ff */
[----:B-1----:R-:W-:Y:S01]  /*18580*/  IMAD R5, R10, 0x8, R22 ;  /* 0x000000080a057824 */ /* 0x002fe200078e0216 */
[----:B------:R-:W-:Y:S03]  /*18590*/  BSSY B1, `(.L_x_10612) ;  /* 0x0000003000017945 */ /* 0x000fe60003800000 */
[----:B------:R-:W1:Y:S02]  /*185a0*/  SYNCS.PHASECHK.TRANS64.TRYWAIT P0, [R5+URZ+0x2d860], R2 ;  /* 0x02d86002050075a7 */ /* 0x000e64000800017f */
[----:B-1----:R-:W-:Y:S05]  /*185b0*/  @!P0 BRA `(.L_x_10613) ;  /* 0x00000040000c8947 */ /* 0x002fea0003800000 */
.L_x_10740:
[----:B------:R-:W-:Y:S05]  /*185c0*/  BSYNC B1 ;  /* 0x0000000000017941 */ /* 0x000fea0003800000 */
.L_x_10612:
[----:B0-----:R-:W2:Y:S04]  /*185d0*/  LDL R7, [R1+0x1c] ;  /* 0x00001c0001077983 */ /* 0x001ea80000100800 */
[----:B------:R-:W2:Y:S04]  /*185e0*/  LDL.LU R6, [R1+0x8] ;  /* 0x0000080001067983 */ /* 0x000ea80000300800 */
[----:B------:R-:W3:Y:S01]  /*185f0*/  LDL R4, [R1+0x14] ;  /* 0x0000140001047983 */ /* 0x000ee20000100800 */
[----:B------:R-:W0:Y:S01]  /*18600*/  S2R R3, SR_TID.X ;  /* 0x0000000000037919 */ /* 0x000e220000002100 */
[----:B------:R-:W-:Y:S01]  /*18610*/  UMOV UR4, 0xffffffff ;  /* 0xffffffff00047882 */ /* 0x000fe20000000000 */
[----:B0-----:R-:W-:-:S04]  /*18620*/  LOP3.LUT R3, R3, 0x7f, RZ, 0xc0, !PT ;  /* 0x0000007f03037812 */ /* 0x001fc800078ec0ff */
[----:B------:R-:W-:Y:S01]  /*18630*/  SHF.R.U32.HI R3, RZ, 0x2, R3 ;  /* 0x00000002ff037819 */ /* 0x000fe20000011603 */
[----:B--2---:R-:W-:Y:S02]  /*18640*/  IMAD R6, R6, -0x80, R7 ;  /* 0xffffff8006067824 */ /* 0x004fe400078e0207 */
[----:B---3--:R-:W-:Y:S02]  /*18650*/  IMAD R4, R10, 0x3000, R4 ;  /* 0x000030000a047824 */ /* 0x008fe400078e0204 */
        /* <DEDUP_REMOVED lines=36> */
.L_x_10750:
        /* <DEDUP_REMOVED lines=32> */
.L_x_10615:
[----:B------:R-:W-:Y:S02]  /*18aa0*/  PLOP3.LUT P4, PT, P4, P0, PT, 0xa2, 0x0 ;  /* 0x000000000000781c */ /* 0x000fe40002781472 */
[----:B------:R-:W-:-:S08]  /*18ab0*/  @P0 R2UR P4, UR4, R5 ;  /* 0x00000000050402ca */ /* 0x000fd00000080000 */
[----:B------:R-:W-:-:S05]  /*18ac0*/  @P0 PLOP3.LUT P0, PT, P4, PT, PT, 0x80, 0x0 ;  /* 0x000000000000081c */ /* 0x000fca000270f070 */
[----:B------:R-:W-:Y:S01]  /*18ad0*/  @!P4 SYNCS.ARRIVE.TRANS64.RED.A0T1 RZ, [UR4+0x2d850], RZ ;  /* 0x02d850ffffffc9a7 */ /* 0x000fe20008200404 */
[----:B------:R-:W-:Y:S07]  /*18ae0*/  @!P4 ARRIVES.LDGSTSBAR.64.TRANSCNT [UR4+0x2d850] ;  /* 0x02d85000ff00c9b0 */ /* 0x000fee0008000a84 */
[----:B------:R-:W-:Y:S05]  /*18af0*/  @P0 BRA.U.ANY `(.L_x_10615) ;  /* 0xfffffffd00e80947 */ /* 0x000fea000393ffff */
[----:B------:R-:W-:Y:S01]  /*18b00*/  NOP ;  /* 0x0000000000007918 */ /* 0x000fe20000000000 */
[----:B------:R-:W-:Y:S01]  /*18b10*/  MOV R2, UR38 ;  /* 0x0000002600027c02 */ /* 0x000fe20008000f00 */
[----:B------:R-:W-:-:S03]  /*18b20*/  IMAD.MOV.U32 R25, RZ, RZ, R0 ;  /* 0x000000ffff197224 */ /* 0x000fc600078e0000 */
[----:B------:R-:W-:-:S13]  /*18b30*/  ISETP.NE.AND P5, PT, R2, 0x3, PT ;  /* 0x000000030200780c */ /* 0x000fda0003fa5270 */
[----:B------:R-:W-:Y:S05]  /*18b40*/  @!P5 BRA `(.L_x_10616) ;  /* 0x000000000004d947 */ /* 0x000fea0003800000 */
[----:B------:R-:W-:Y:S01]  /*18b50*/  BPT.TRAP 0x1 ;  /* 0x000000040000795c */ /* 0x000fe20000300000 */
.L_x_10616:
[----:B------:R2:W5:Y:S01]  /*18b60*/  LDL R17, [R1] ;  /* 0x0000000001117983 */ /* 0x0005620000100800 */
[----:B------:R2:W-:Y:S01]  /*18b70*/  SYNCS.ARRIVE.TRANS64.A1T0 RZ, [R5+URZ+0x2d850], RZ ;  /* 0x02d850ff05ff79a7 */ /* 0x0005e2000810003f */
[C---:B------:R-:W-:Y:S02]  /*18b80*/  VIADD R0, R27.reuse, 0xffffffff ;  /* 0xffffffff1b007836 */ /* 0x040fe40000000000 */
[----:B------:R2:W-:Y:S01]  /*18b90*/  STL [R1+0x8], R27 ;  /* 0x0000081b01007387 */ /* 0x0005e20000100800 */
[----:B------:R-:W-:Y:S01]  /*18ba0*/  ISETP.GT.AND P0, PT, R27, RZ, PT ;  /* 0x000000ff1b00720c */ /* 0x000fe20003f04270 */
[----:B------:R-:W-:-:S12]  /*18bb0*/  IMAD.MOV.U32 R10, RZ, RZ, R26 ;  /* 0x000000ffff0a7224 */ /* 0x000fd800078e001a */
[----:B--2---:R-:W-:Y:S05]  /*18bc0*/  @P0 BRA `(.L_x_10617) ;  /* 0xfffffff000680947 */ /* 0x004fea000383ffff */
.L_x_10604:
[----:B------:R-:W-:Y:S05]  /*18bd0*/  BSYNC B0 ;  /* 0x0000000000007941 */ /* 0x000fea0003800000 */
.L_x_10603:
[----:B------:R-:W2:Y:S01]  /*18be0*/  S2R R2, SR_TID.X ;  /* 0x0000000000027919 */ /* 0x000ea20000002100 */
[----:B------:R-:W-:Y:S01]  /*18bf0*/  BSSY B0, `(.L_x_10618) ;  /* 0x0000010000007945 */ /* 0x000fe20003800000 */
[----:B--2---:R-:W-:-:S04]  /*18c00*/  LOP3.LUT R2, R2, 0x7f, RZ, 0xc0, !PT ;  /* 0x0000007f02027812 */ /* 0x004fc800078ec0ff */
[----:B------:R-:W-:-:S13]  /*18c10*/  ISETP.NE.AND P0, PT, R2, RZ, PT ;  /* 0x000000ff0200720c */ /* 0x000fda0003f05270 */
[----:B------:R-:W-:Y:S05]  /*18c20*/  @P0 BRA `(.L_x_10619) ;  /* 0x0000000000300947 */ /* 0x000fea0003800000 */
[----:B------:R-:W2:Y:S01]  /*18c30*/  S2R R5, SR_LANEID ;  /* 0x0000000000057919 */ /* 0x000ea20000000000 */
[----:B------:R-:W-:Y:S01]  /*18c40*/  VOTEU.ANY UR4, UPT, PT ;  /* 0x0000000000047886 */ /* 0x000fe200038e0100 */
[----:B------:R-:W3:Y:S01]  /*18c50*/  LDC.64 R2, c[0x0][0xc60] ;  /* 0x00031800ff027b82 */ /* 0x000ee20000000a00 */
[----:B-1----:R-:W2:Y:S02]  /*18c60*/  FLO.U32 R0, UR4 ;  /* 0x0000000400007d00 */ /* 0x002ea400080e0000 */
[----:B--2---:R-:W-:-:S06]  /*18c70*/  ISETP.EQ.U32.AND P0, PT, R0, R5, PT ;  /* 0x000000050000720c */ /* 0x004fcc0003f02070 */
[----:B------:R-:W3:Y:S07]  /*18c80*/  POPC R5, UR4 ;  /* 0x0000000400057d09 */ /* 0x000eee0008000000 */
[----:B---3--:R-:W2:Y:S01]  /*18c90*/  @P0 ATOMG.E.ADD.STRONG.GPU PT, R3, desc[UR42][R2.64], R5 ;  /* 0x00000005020309a8 */ /* 0x008ea200081ee1ea */
[----:B------:R-:W1:Y:S02]  /*18ca0*/  S2R R4, SR_LTMASK ;  /* 0x0000000000047919 */ /* 0x000e640000003900 */
[----:B-1----:R-:W-:-:S04]  /*18cb0*/  LOP3.LUT R4, R4, UR4, RZ, 0xc0, !PT ;  /* 0x0000000404047c12 */ /* 0x002fc8000f8ec0ff */
[----:B0-----:R-:W0:Y:S01]  /*18cc0*/  POPC R7, R4 ;  /* 0x0000000400077309 */ /* 0x001e220000000000 */
[----:B--2---:R-:W0:Y:S02]  /*18cd0*/  SHFL.IDX PT, R0, R3, R0, 0x1f ;  /* 0x00001f0003007589 */ /* 0x004e2400000e0000 */
[----:B0-----:R-:W-:-:S07]  /*18ce0*/  IADD3 R16, R0, UR37, R7 ;  /* 0x0000002500107c10 */ /* 0x001fce000fffe007 */
.L_x_10619:
[----:B------:R-:W-:Y:S05]  /*18cf0*/  BSYNC B0 ;  /* 0x0000000000007941 */ /* 0x000fea0003800000 */
.L_x_10618:
[----:B-1----:R-:W-:-:S05]  /*18d00*/  IMAD.U32 R0, RZ, RZ, UR38 ;  /* 0x00000026ff007e24 */ /* 0x002fca000f8e00ff */
[----:B------:R-:W-:-:S13]  /*18d10*/  ISETP.NE.AND P0, PT, R0, 0x3, PT ;  /* 0x000000030000780c */ /* 0x000fda0003f05270 */
[----:B------:R-:W-:Y:S05]  /*18d20*/  @!P0 BRA `(.L_x_10620) ;  /* 0x0000000000048947 */ /* 0x000fea0003800000 */
[----:B------:R-:W-:Y:S01]  /*18d30*/  BPT.TRAP 0x1 ;  /* 0x000000040000795c */ /* 0x000fe20000300000 */
.L_x_10620:
[----:B------:R-:W2:Y:S04]  /*18d40*/  LDL R3, [R1] ;  /* 0x0000000001037983 */ /* 0x000ea80000100800 */
[----:B------:R-:W3:Y:S01]  /*18d50*/  LDL.LU R2, [R1+0x1c] ;  /* 0x00001c0001027983 */ /* 0x000ee20000300800 */
[----:B------:R-:W-:Y:S01]  /*18d60*/  IMAD R0, R26, 0x8, R22 ;  /* 0x000000081a007824 */ /* 0x000fe200078e0216 */
[----:B------:R-:W-:Y:S01]  /*18d70*/  BSSY B0, `(.L_x_10621) ;  /* 0x0000005000007945 */ /* 0x000fe20003800000 */
[----:B--2---:R-:W-:-:S04]  /*18d80*/  SHF.L.U32 R3, R3, 0x1f, RZ ;  /* 0x0000001f03037819 */ /* 0x004fc800000006ff */
[----:B------:R-:W1:Y:S01]  /*18d90*/  SYNCS.PHASECHK.TRANS64.TRYWAIT P0, [R0+URZ+0x2d860], R3 ;  /* 0x02d86003000075a7 */ /* 0x000e62000800017f */
[----:B---3--:R-:W-:Y:S01]  /*18da0*/  IMAD R6, R27, -0x80, R2 ;  /* 0xffffff801b067824 */ /* 0x008fe200078e0202 */
[----:B-1----:R-:W-:Y:S06]  /*18db0*/  @!P0 BRA `(.L_x_10622) ;  /* 0x0000003c00848947 */ /* 0x002fec0003800000 */
.L_x_10751:
[----:B------:R-:W-:Y:S05]  /*18dc0*/  BSYNC B0 ;  /* 0x0000000000007941 */ /* 0x000fea0003800000 */
.L_x_10621:
[----:B------:R-:W2:Y:S02]  /*18dd0*/  S2R R2, SR_TID.X ;  /* 0x0000000000027919 */ /* 0x000ea40000002100 */
[----:B--2---:R-:W-:-:S04]  /*18de0*/  LOP3.LUT R2, R2, 0x7f, RZ, 0xc0, !PT ;  /* 0x0000007f02027812 */ /* 0x004fc800078ec0ff */
[----:B------:R-:W-:Y:S02]  /*18df0*/  SHF.R.U32.HI R4, RZ, 0x2, R2 ;  /* 0x00000002ff047819 */ /* 0x000fe40000011602 */
[----:B------:R-:W2:Y:S01]  /*18e00*/  LDL R2, [R1+0x14] ;  /* 0x0000140001027983 */ /* 0x000ea20000100800 */
[----:B------:R-:W-:Y:S02]  /*18e10*/  UMOV UR4, 0xffffffff ;  /* 0xffffffff00047882 */ /* 0x000fe40000000000 */
[----:B------:R-:W-:Y:S02]  /*18e20*/  IMAD.IADD R6, R6, 0x1, -R4 ;  /* 0x0000000106067824 */ /* 0x000fe400078e0a04 */
[----:B--2---:R-:W-:Y:S01]  /*18e30*/  IMAD R4, R26, 0x3000, R2 ;  /* 0x000030001a047824 */ /* 0x004fe200078e0202 */
        /* <DEDUP_REMOVED lines=26> */
[----:B------:R-:W0:Y:S02]  /*18fe0*/  SHFL.IDX PT, R14, R24, 0x2, 0x1c1f ;  /* 0x005c1f00180e7f89 */ /* 0x000e2400000e0000 */
[----:B-1----:R-:W-:Y:S01]  /*18ff0*/  IMAD.X R3, RZ, RZ, R3, P3 ;  /* 0x000000ffff037224 */ /* 0x002fe200018e0603 */
[----:B------:R-:W-:-:S04]  /*19000*/  ISETP.LT.OR P3, PT, R6, 0x21, P1 ;  /* 0x000000210600780c */ /* 0x000fc80000f61670 */
[----:B------:R-:W-:Y:S01]  /*19010*/  LDGSTS.E.BYPASS.LTC128B.128 [R4+0xc00], desc[UR42][R2.64], !P4 ;  /* 0x00c0000002047fae */ /* 0x000fe2000e101d6a */
[----:B------:R-:W-:-:S08]  /*19020*/  ISETP.LT.OR P4, PT, R6, 0x21, P0 ;  /* 0x000000210600780c */ /* 0x000fd00000781670 */
[----:B------:R-:W-:Y:S05]  /*19030*/  LDGSTS.E.BYPASS.LTC128B.128 [R4+0x2c00], desc[UR42][R2.64+0x40], !P3 ;  /* 0x02c0004002047fae */ /* 0x000fea000d901d6a */
        /* <DEDUP_REMOVED lines=12> */
.L_x_10761:
        /* <DEDUP_REMOVED lines=13> */
.L_x_10624:
        /* <DEDUP_REMOVED lines=11> */
.L_x_10625:
[----:B------:R-:W2:Y:S01]  /*19280*/  LDL.LU R2, [R1] ;  /* 0x0000000001027983 */ /* 0x000ea20000300800 */
[----:B------:R-:W-:Y:S01]  /*19290*/  VIADD R26, R26, 0x1 ;  /* 0x000000011a1a7836 */ /* 0x000fe20000000000 */
[----:B------:R0:W-:Y:S04]  /*192a0*/  SYNCS.ARRIVE.TRANS64.A1T0 RZ, [R0+URZ+0x2d850], RZ ;  /* 0x02d850ff00ff79a7 */ /* 0x0001e8000810003f */
[----:B------:R-:W-:-:S04]  /*192b0*/  ISETP.NE.AND P0, PT, R26, 0x2, PT ;  /* 0x000000021a00780c */ /* 0x000fc80003f05270 */
[----:B0-----:R-:W-:Y:S02]  /*192c0*/  SEL R0, RZ, 0x1, P0 ;  /* 0x00000001ff007807 */ /* 0x001fe40000000000 */
[----:B------:R-:W-:Y:S02]  /*192d0*/  SEL R26, R26, RZ, P0 ;  /* 0x000000ff1a1a7207 */ /* 0x000fe40000000000 */
[----:B--2---:R-:W-:-:S05]  /*192e0*/  LOP3.LUT R2, R2, R0, RZ, 0x3c, !PT ;  /* 0x0000000002027212 */ /* 0x004fca00078e3cff */
[----:B------:R0:W-:Y:S02]  /*192f0*/  STL [R1], R2 ;  /* 0x0000000201007387 */ /* 0x0001e40000100800 */
.L_x_10584:
[----:B------:R-:W-:Y:S05]  /*19300*/  BSYNC B7 ;  /* 0x0000000000077941 */ /* 0x000fea0003800000 */
.L_x_10582:
        /* <DEDUP_REMOVED lines=8> */
[----:B-----5:R2:W3:Y:S01]  /*19390*/  LDS.128 R16, [R22+0x2d8d0] ;  /* 0x02d8d00016107984 */ /* 0x0204e20000000c00 */
[----:B------:R-:W-:Y:S06]  /*193a0*/  BAR.ARV 0x4, 0x200 ;  /* 0x0108000000007b1d */ /* 0x000fec0000002000 */
[----:B------:R-:W-:Y:S05]  /*193b0*/  BRA `(.L_x_10627) ;  /* 0x0000000800407947 */ /* 0x000fea0003800000 */
.L_x_10626:
[----:B------:R-:W2:Y:S01]  /*193c0*/  S2R R0, SR_TID.X ;  /* 0x0000000000007919 */ /* 0x000ea20000002100 */
[----:B------:R-:W-:Y:S01]  /*193d0*/  UMOV UR4, 0xffffffff ;  /* 0xffffffff00047882 */ /* 0x000fe20000000000 */
[----:B--2---:R-:W-:-:S04]  /*193e0*/  LOP3.LUT R8, R0, 0x1f, RZ, 0xc0, !PT ;  /* 0x0000001f00087812 */ /* 0x004fc800078ec0ff */
[----:B------:R-:W-:Y:S01]  /*193f0*/  ISETP.NE.AND P0, PT, R8, 0x1f, PT ;  /* 0x0000001f0800780c */ /* 0x000fe20003f05270 */
[----:B------:R-:W-:-:S12]  /*19400*/  BRA.DIV UR4, `(.L_x_10628) ;  /* 0x0000003e04747947 */ /* 0x000fd8000b800000 */
[----:B0-----:R-:W-:Y:S01]  /*19410*/  IMAD.IADD R5, R19, 0x1, R8 ;  /* 0x0000000113057824 */ /* 0x001fe200078e0208 */
[----:B------:R-:W-:-:S04]  /*19420*/  ULDC UR4, c[0x0][0xc3c] ;  /* 0x00030f0000047ab9 */ /* 0x000fc80000000800 */
        /* <DEDUP_REMOVED lines=29> */
.L_x_10771:
[----:B------:R-:W-:Y:S02]  /*19600*/  ULDC UR4, c[0x0][0xc38] ;  /* 0x00030e0000047ab9 */ /* 0x000fe40000000800 */
[----:B------:R-:W-:-:S05]  /*19610*/  MOV R16, UR4 ;  /* 0x0000000400107c02 */ /* 0x000fca0008000f00 */
[----:B-1----:R-:W-:-:S04]  /*19620*/  IMAD R5, R14, R16, RZ ;  /* 0x000000100e057224 */ /* 0x002fc800078e02ff */
[----:B------:R-:W-:-:S05]  /*19630*/  IMAD.IADD R4, R4, 0x1, R5 ;  /* 0x0000000104047824 */ /* 0x000fca00078e0205 */
[----:B------:R-:W-:-:S13]  /*19640*/  ISETP.GT.AND P6, PT, R4, R0, PT ;  /* 0x000000000400720c */ /* 0x000fda0003fc4270 */
[----:B------:R-:W-:Y:S05]  /*19650*/  @P6 BRA `(.L_x_10629) ;  /* 0x00000000009c6947 */ /* 0x000fea0003800000 */
.L_x_10634:
[----:B------:R-:W1:Y:S01]  /*19660*/  LDC R6, c[0x0][0xc3c] ;  /* 0x00030f00ff067b82 */ /* 0x000e620000000800 */
[----:B------:R-:W-:-:S05]  /*19670*/  VIADD R19, R19, 0x1f ;  /* 0x0000001f13137836 */ /* 0x000fca0000000000 */
        /* <DEDUP_REMOVED lines=12> */
.L_x_10632:
[----:B------:R-:W-:Y:S05]  /*19740*/  BSYNC B0 ;  /* 0x0000000000007941 */ /* 0x000fea0003800000 */
.L_x_10631:
        /* <DEDUP_REMOVED lines=18> */
.L_x_10779:
[----:B------:R-:W-:Y:S02]  /*19870*/  ULDC UR4, c[0x0][0xc38] ;  /* 0x00030e0000047ab9 */ /* 0x000fe40000000800 */
[----:B------:R-:W-:-:S04]  /*19880*/  IMAD.U32 R16, RZ, RZ, UR4 ;  /* 0x00000004ff107e24 */ /* 0x000fc8000f8e00ff */
[----:B-1----:R-:W-:-:S04]  /*19890*/  IMAD R5, R14, R16, RZ ;  /* 0x000000100e057224 */ /* 0x002fc800078e02ff */
[----:B------:R-:W-:-:S05]  /*198a0*/  IMAD.IADD R4, R5, 0x1, R4 ;  /* 0x0000000105047824 */ /* 0x000fca00078e0204 */
[----:B------:R-:W-:-:S13]  /*198b0*/  ISETP.GT.AND P6, PT, R4, R0, PT ;  /* 0x000000000400720c */ /* 0x000fda0003fc4270 */
[----:B------:R-:W-:Y:S05]  /*198c0*/  @!P6 BRA `(.L_x_10634) ;  /* 0xfffffffc0064e947 */ /* 0x000fea000383ffff */
.L_x_10629:
[----:B------:R-:W-:Y:S01]  /*198d0*/  IMAD.IADD R5, R4, 0x1, -R5 ;  /* 0x0000000104057824 */ /* 0x000fe200078e0a05 */
[----:B------:R-:W-:-:S03]  /*198e0*/  UMOV UR4, 0xffffffff ;  /* 0xffffffff00047882 */ /* 0x000fc60000000000 */
[----:B------:R-:W-:-:S05]  /*198f0*/  IMAD R7, R3, R16, R5 ;  /* 0x0000001003077224 */ /* 0x000fca00078e0205 */
[----:B------:R-:W-:Y:S01]  /*19900*/  ISETP.GT.AND P6, PT, R7, R0, PT ;  /* 0x000000000700720c */ /* 0x000fe20003fc4270 */
[----:B------:R-:W-:-:S12]  /*19910*/  BRA.DIV UR4, `(.L_x_10635) ;  /* 0x0000004204107947 */ /* 0x000fd8000b800000 */
[----:B------:R-:W-:-:S04]  /*19920*/  VOTE.ANY R6, PT, !P6 ;  /* 0x0000000000067806 */ /* 0x000fc800070e0100 */
[----:B------:R-:W1:Y:S02]  /*19930*/  POPC R4, R6 ;  /* 0x0000000600047309 */ /* 0x000e640000000000 */
[----:B-1---5:R1:W2:Y:S02]  /*19940*/  SHFL.IDX PT, R17, R2, R4, 0x1f ;  /* 0x00001f0402117589 */ /* 0x0222a400000e0000 */
.L_x_10783:
[----:B------:R-:W-:Y:S01]  /*19950*/  ISETP.NE.AND P0, PT, R6, RZ, PT ;  /* 0x000000ff0600720c */ /* 0x000fe20003f05270 */
[----:B------:R-:W-:-:S12]  /*19960*/  IMAD.MOV.U32 R14, RZ, RZ, RZ ;  /* 0x000000ffff0e7224 */ /* 0x000fd800078e00ff */
[----:B------:R-:W-:Y:S05]  /*19970*/  @!P0 BRA `(.L_x_10636) ;  /* 0x0000000000108947 */ /* 0x000fea0003800000 */
[----:B------:R-:W-:Y:S01]  /*19980*/  UMOV UR4, 0xffffffff ;  /* 0xffffffff00047882 */ /* 0x000fe20000000000 */
[----:B------:R-:W-:Y:S02]  /*19990*/  VIADD R12, R4, 0xffffffff ;  /* 0xffffffff040c7836 */ /* 0x000fe40000000000 */
[----:B------:R-:W-:Y:S05]  /*199a0*/  BRA.DIV UR4, `(.L_x_10637) ;  /* 0x0000004204347947 */ /* 0x000fea000b800000 */
[----:B------:R3:W4:Y:S02]  /*199b0*/  SHFL.IDX PT, R14, R3, R12, 0x1f ;  /* 0x00001f0c030e7589 */ /* 0x00072400000e0000 */
.L_x_10636:
[----:B--2---:R-:W-:Y:S01]  /*199c0*/  IABS R6, R17 ;  /* 0x0000001100067213 */ /* 0x004fe20000000000 */
[----:B----4-:R-:W-:Y:S01]  /*199d0*/  IMAD R16, R14, R16, R5 ;  /* 0x000000100e107224 */ /* 0x010fe200078e0205 */
[----:B------:R-:W-:Y:S01]  /*199e0*/  IADD3 R19, R4, R19, RZ ;  /* 0x0000001304137210 */ /* 0x000fe20007ffe0ff */
[----:B-1----:R-:W-:Y:S01]  /*199f0*/  IMAD.MOV.U32 R2, RZ, RZ, RZ ;  /* 0x000000ffff027224 */ /* 0x002fe200078e00ff */
        /* <DEDUP_REMOVED lines=27> */
.L_x_10630:
[----:B------:R-:W-:Y:S01]  /*19bb0*/  UMOV UR4, URZ ;  /* 0x0000003f00047c82 */ /* 0x000fe20008000000 */
[----:B------:R-:W-:Y:S01]  /*19bc0*/  UMOV UR5, URZ ;  /* 0x0000003f00057c82 */ /* 0x000fe20008000000 */
[----:B------:R-:W-:Y:S01]  /*19bd0*/  ULDC UR6, c[0x0][0xc3c] ;  /* 0x00030f0000067ab9 */ /* 0x000fe20000000800 */
[----:B------:R-:W-:Y:S02]  /*19be0*/  IMAD.MOV.U32 R16, RZ, RZ, R0 ;  /* 0x000000ffff107224 */ /* 0x000fe400078e0000 */
[----:B-----5:R-:W-:Y:S02]  /*19bf0*/  IMAD.U32 R17, RZ, RZ, UR4 ;  /* 0x00000004ff117e24 */ /* 0x020fe4000f8e00ff */
[----:B------:R-:W-:Y:S02]  /*19c00*/  IMAD.U32 R18, RZ, RZ, UR5 ;  /* 0x00000005ff127e24 */ /* 0x000fe4000f8e00ff */
[----:B------:R-:W-:-:S07]  /*19c10*/  IMAD.U32 R19, RZ, RZ, UR6 ;  /* 0x00000006ff137e24 */ /* 0x000fce000f8e00ff */
.L_x_10638:
        /* <DEDUP_REMOVED lines=10> */
.L_x_10627:
[----:B------:R-:W-:Y:S02]  /*19cc0*/  ULDC UR4, c[0x0][0xc3c] ;  /* 0x00030f0000047ab9 */ /* 0x000fe40000000800 */
[----:B---3--:R-:W-:-:S13]  /*19cd0*/  ISETP.GE.AND P0, PT, R19, UR4, PT ;  /* 0x0000000413007c0c */ /* 0x008fda000bf06270 */
[----:B------:R-:W-:Y:S05]  /*19ce0*/  @!P0 BRA `(.L_x_10639) ;  /* 0xffffffa400808947 */ /* 0x000fea000383ffff */
[----:B------:R-:W-:Y:S05]  /*19cf0*/  BSYNC B8 ;  /* 0x0000000000087941 */ /* 0x000fea0003800000 */
.L_x_10538:
        /* <DEDUP_REMOVED lines=12> */
.L_x_10786:
[----:B------:R-:W-:Y:S05]  /*19dc0*/  BSYNC B0 ;  /* 0x0000000000007941 */ /* 0x000fea0003800000 */
.L_x_10640:
[----:B------:R-:W-:-:S03]  /*19dd0*/  UMOV UR4, 0xffffffff ;  /* 0xffffffff00047882 */ /* 0x000fc60000000000 */
[----:B------:R-:W-:Y:S05]  /*19de0*/  BRA.DIV UR4, `(.L_x_10642) ;  /* 0x0000003e045c7947 */ /* 0x000fea000b800000 */
[----:B0-----:R-:W0:Y:S02]  /*19df0*/  S2R R0, SR_TID.X ;  /* 0x0000000000007919 */ /* 0x001e240000002100 */
[----:B0-----:R-:W-:-:S04]  /*19e00*/  SHF.R.U32.HI R0, RZ, 0x5, R0 ;  /* 0x00000005ff007819 */ /* 0x001fc80000011600 */
[----:B------:R-:W-:-:S05]  /*19e10*/  LOP3.LUT R0, R0, 0x3, RZ, 0xc0, !PT ;  /* 0x0000000300007812 */ /* 0x000fca00078ec0ff */
[----:B------:R0:W3:Y:S02]  /*19e20*/  SHFL.IDX PT, R14, R0, RZ, 0x1f ;  /* 0x00001fff000e7589 */ /* 0x0000e400000e0000 */
.L_x_10789:
[----:B---3--:R-:W-:-:S13]  /*19e30*/  ISETP.NE.AND P0, PT, R14, RZ, PT ;  /* 0x000000ff0e00720c */ /* 0x008fda0003f05270 */
[----:B------:R-:W-:Y:S05]  /*19e40*/  @P0 BRA `(.L_x_10386) ;  /* 0x0000000000900947 */ /* 0x000fea0003800000 */
[----:B------:R-:W-:-:S03]  /*19e50*/  UMOV UR4, 0xffffffff ;  /* 0xffffffff00047882 */ /* 0x000fc60000000000 */
[----:B------:R-:W-:Y:S05]  /*19e60*/  BRA.DIV UR4, `(.L_x_10643) ;  /* 0x0000003e04707947 */ /* 0x000fea000b800000 */
[----:B------:R-:W-:-:S13]  /*19e70*/  ELECT P6, URZ, PT ;  /* 0x00000000003f782f */ /* 0x000fda00038c0000 */
.L_x_10792:
[----:B------:R-:W-:Y:S05]  /*19e80*/  @!P6 BRA `(.L_x_10386) ;  /* 0x000000000080e947 */ /* 0x000fea0003800000 */
[----:B------:R-:W-:-:S06]  /*19e90*/  ULOP3.LUT UR4, UR36, 0x2, URZ, 0xfc, !UPT ;  /* 0x0000000224047892 */ /* 0x000fcc000f8efc3f */
[----:B0-----:R-:W-:-:S05]  /*19ea0*/  IMAD.U32 R0, RZ, RZ, UR4 ;  /* 0x00000004ff007e24 */ /* 0x001fca000f8e00ff */
[----:B------:R-:W-:-:S13]  /*19eb0*/  ISETP.NE.AND P0, PT, R0, 0x3, PT ;  /* 0x000000030000780c */ /* 0x000fda0003f05270 */
[----:B------:R-:W-:Y:S05]  /*19ec0*/  @!P0 BRA `(.L_x_10644) ;  /* 0x0000000000048947 */ /* 0x000fea0003800000 */
[----:B------:R-:W-:Y:S01]  /*19ed0*/  BPT.TRAP 0x1 ;  /* 0x000000040000795c */ /* 0x000fe20000300000 */
.L_x_10644:
[----:B------:R-:W3:Y:S01]  /*19ee0*/  LDL R0, [R1] ;  /* 0x0000000001007983 */ /* 0x000ee20000100800 */
[C---:B------:R-:W-:Y:S02]  /*19ef0*/  IMAD R3, R26.reuse, 0x8, R5 ;  /* 0x000000081a037824 */ /* 0x040fe400078e0205 */
[----:B------:R-:W-:-:S05]  /*19f00*/  VIADD R26, R26, 0x1 ;  /* 0x000000011a1a7836 */ /* 0x000fca0000000000 */
[----:B------:R-:W-:Y:S02]  /*19f10*/  ISETP.NE.AND P2, PT, R26, 0x2, PT ;  /* 0x000000021a00780c */ /* 0x000fe40003f45270 */
[----:B---3--:R-:W-:Y:S02]  /*19f20*/  SHF.L.U32 R2, R0, 0x1f, RZ ;  /* 0x0000001f00027819 */ /* 0x008fe400000006ff */
[----:B------:R-:W-:Y:S02]  /*19f30*/  SEL R0, RZ, 0x1, P2 ;  /* 0x00000001ff007807 */ /* 0x000fe40001000000 */
[----:B------:R-:W0:Y:S02]  /*19f40*/  SYNCS.PHASECHK.TRANS64.TRYWAIT P1, [R3+URZ+0x2d840], R2 ;  /* 0x02d84002030075a7 */ /* 0x000e24000802017f */
[----:B0-----:R-:W-:Y:S05]  /*19f50*/  @!P1 BRA `(.L_x_10645) ;  /* 0x0000003c00549947 */ /* 0x001fea0003800000 */
.L_x_10793:
[----:B------:R-:W3:Y:S01]  /*19f60*/  LDL.LU R4, [R1] ;  /* 0x0000000001047983 */ /* 0x000ee20000300800 */
[----:B------:R-:W-:Y:S02]  /*19f70*/  SEL R26, R26, RZ, P2 ;  /* 0x000000ff1a1a7207 */ /* 0x000fe40001000000 */
[----:B---3--:R-:W-:Y:S01]  /*19f80*/  LOP3.LUT R0, R4, R0, RZ, 0x3c, !PT ;  /* 0x0000000004007212 */ /* 0x008fe200078e3cff */
[----:B------:R-:W-:Y:S06]  /*19f90*/  @!P0 BRA `(.L_x_10646) ;  /* 0x0000000000048947 */ /* 0x000fec0003800000 */
[----:B------:R-:W-:Y:S01]  /*19fa0*/  BPT.TRAP 0x1 ;  /* 0x000000040000795c */ /* 0x000fe20000300000 */
.L_x_10646:
[----:B------:R-:W-:Y:S01]  /*19fb0*/  IMAD R5, R26, 0x8, R5 ;  /* 0x000000081a057824 */ /* 0x000fe200078e0205 */
[----:B------:R-:W-:-:S04]  /*19fc0*/  SHF.L.U32 R0, R0, 0x1f, RZ ;  /* 0x0000001f00007819 */ /* 0x000fc800000006ff */
[----:B------:R-:W3:Y:S02]  /*19fd0*/  SYNCS.PHASECHK.TRANS64.TRYWAIT P1, [R5+URZ+0x2d840], R0 ;  /* 0x02d84000050075a7 */ /* 0x000ee4000802017f */
[----:B---3--:R-:W-:Y:S05]  /*19fe0*/  @!P1 BRA `(.L_x_10647) ;  /* 0x0000003c00449947 */ /* 0x008fea0003800000 */
.L_x_10794:
[----:B------:R-:W-:Y:S05]  /*19ff0*/  @!P0 BRA `(.L_x_10648) ;  /* 0x0000000000048947 */ /* 0x000fea0003800000 */
[----:B------:R-:W-:Y:S01]  /*1a000*/  BPT.TRAP 0x1 ;  /* 0x000000040000795c */ /* 0x000fe20000300000 */
.L_x_10648:
[----:B------:R-:W5:Y:S02]  /*1a010*/  SYNCS.PHASECHK.TRANS64.TRYWAIT P1, [R3+URZ+0x2d860], R2 ;  /* 0x02d86002030075a7 */ /* 0x000f64000802017f */
[----:B-----5:R-:W-:Y:S05]  /*1a020*/  @!P1 BRA `(.L_x_10649) ;  /* 0x0000003c00489947 */ /* 0x020fea0003800000 */
.L_x_10795:
[----:B------:R-:W-:Y:S05]  /*1a030*/  @!P0 BRA `(.L_x_10650) ;  /* 0x0000000000048947 */ /* 0x000fea0003800000 */
[----:B------:R-:W-:Y:S01]  /*1a040*/  BPT.TRAP 0x1 ;  /* 0x000000040000795c */ /* 0x000fe20000300000 */
.L_x_10650:
[----:B------:R0:W0:Y:S02]  /*1a050*/  SYNCS.PHASECHK.TRANS64.TRYWAIT P0, [R5+URZ+0x2d860], R0 ;  /* 0x02d86000050075a7 */ /* 0x000024000800017f */
[----:B0-----:R-:W-:Y:S05]  /*1a060*/  @!P0 NANOSLEEP.SYNCS 0x989680 ;  /* 0x009896800000895d */ /* 0x001fea0003900000 */
[----:B------:R-:W0:Y:S02]  /*1a070*/  @!P0 SYNCS.PHASECHK.TRANS64 P0, [R5+URZ+0x2d860], R0 ;  /* 0x02d86000050085a7 */ /* 0x000e24000800007f */
[----:B0-----:R-:W-:Y:S05]  /*1a080*/  @!P0 BRA `(.L_x_10650) ;  /* 0xfffffffc00f08947 */ /* 0x001fea000383ffff */
.L_x_10386:
[----:B------:R-:W-:Y:S05]  /*1a090*/  BSYNC B9 ;  /* 0x0000000000097941 */ /* 0x000fea0003800000 */
.L_x_10383:
[----:B------:R-:W-:Y:S05]  /*1a0a0*/  EXIT ;  /* 0x000000000000794d */ /* 0x000fea0003800000 */
.L_x_10402:
[----:B0-----:R0:W1:Y:S02]  /*1a0b0*/  SYNCS.PHASECHK.TRANS64.TRYWAIT P4, [R60+URZ+0x2d890], R81 ;  /* 0x02d890513c0075a7 */ /* 0x001064000808017f */
[----:B-1----:R-:W-:Y:S05]  /*1a0c0*/  @!P4 NANOSLEEP.SYNCS 0x989680 ;  /* 0x009896800000c95d */ /* 0x002fea0003900000 */
[----:B------:R-:W1:Y:S02]  /*1a0d0*/  @!P4 SYNCS.PHASECHK.TRANS64 P4, [R60+URZ+0x2d890], R81 ;  /* 0x02d890513c00c5a7 */ /* 0x000e64000808007f */
[----:B-1----:R-:W-:Y:S05]  /*1a0e0*/  @!P4 BRA `(.L_x_10402) ;  /* 0xfffffffc00f0c947 */ /* 0x002fea000383ffff */
[----:B------:R-:W-:Y:S05]  /*1a0f0*/  BRA `(.L_x_10651) ;  /* 0xfffffe9000307947 */ /* 0x000fea000383ffff */
.L_x_10403:
        /* <DEDUP_REMOVED lines=8> */
.L_x_10653:
[----:B------:R-:W-:Y:S05]  /*1a180*/  BSYNC B1 ;  /* 0x0000000000017941 */ /* 0x000fea0003800000 */
.L_x_10652:
        /* <DEDUP_REMOVED lines=8> */
.L_x_10654:
[----:B------:R-:W-:Y:S01]  /*1a210*/  IMAD.MOV.U32 R56, RZ, RZ, R14 ;  /* 0x000000ffff387224 */ /* 0x000fe200078e000e */
[----:B------:R-:W-:Y:S06]  /*1a220*/  BRA `(.L_x_10655) ;  /* 0xfffffe8c00f87947 */ /* 0x000fec000383ffff */
.L_x_10431:
[----:B0-----:R0:W1:Y:S02]  /*1a230*/  SYNCS.PHASECHK.TRANS64.TRYWAIT P4, [R60+URZ+0x2d890], R81 ;  /* 0x02d890513c0075a7 */ /* 0x001064000808017f */
[----:B-1----:R-:W-:Y:S05]  /*1a240*/  @!P4 NANOSLEEP.SYNCS 0x989680 ;  /* 0x009896800000c95d */ /* 0x002fea0003900000 */
[----:B------:R-:W1:Y:S02]  /*1a250*/  @!P4 SYNCS.PHASECHK.TRANS64 P4, [R60+URZ+0x2d890], R81 ;  /* 0x02d890513c00c5a7 */ /* 0x000e64000808007f */
[----:B-1----:R-:W-:Y:S05]  /*1a260*/  @!P4 BRA `(.L_x_10431) ;  /* 0xfffffffc00f0c947 */ /* 0x002fea000383ffff */
[----:B------:R-:W-:Y:S05]  /*1a270*/  BRA `(.L_x_10656) ;  /* 0xfffffea800c87947 */ /* 0x000fea000383ffff */
.L_x_10432:
        /* <DEDUP_REMOVED lines=8> */
.L_x_10658:
[----:B------:R-:W-:Y:S05]  /*1a300*/  BSYNC B1 ;  /* 0x0000000000017941 */ /* 0x000fea0003800000 */
.L_x_10657:
        /* <DEDUP_REMOVED lines=8> */
.L_x_10659:
[----:B------:R-:W-:Y:S01]  /*1a390*/  IMAD.MOV.U32 R86, RZ, RZ, R14 ;  /* 0x000000ffff567224 */ /* 0x000fe200078e000e */
[----:B------:R-:W-:Y:S06]  /*1a3a0*/  BRA `(.L_x_10660) ;  /* 0xfffffea800907947 */ /* 0x000fec000383ffff */
.L_x_10445:
[----:B0-----:R0:W1:Y:S02]  /*1a3b0*/  SYNCS.PHASECHK.TRANS64.TRYWAIT P3, [R60+URZ+0x2d890], R81 ;  /* 0x02d890513c0075a7 */ /* 0x001064000806017f */
[----:B-1----:R-:W-:Y:S05]  /*1a3c0*/  @!P3 NANOSLEEP.SYNCS 0x989680 ;  /* 0x009896800000b95d */ /* 0x002fea0003900000 */
[----:B------:R-:W1:Y:S02]  /*1a3d0*/  @!P3 SYNCS.PHASECHK.TRANS64 P3, [R60+URZ+0x2d890], R81 ;  /* 0x02d890513c00b5a7 */ /* 0x000e64000806007f */
[----:B-1----:R-:W-:Y:S05]  /*1a3e0*/  @!P3 BRA `(.L_x_10445) ;  /* 0xfffffffc00f0b947 */ /* 0x002fea000383ffff */
[----:B------:R-:W-:Y:S05]  /*1a3f0*/  BRA `(.L_x_10661) ;  /* 0xfffffec000987947 */ /* 0x000fea000383ffff */
.L_x_10446:
[----:B------:R-:W-:Y:S01]  /*1a400*/  BSSY B1, `(.L_x_10662) ;  /* 0x0000007000017945 */ /* 0x000fe20003800000 */
[----:B------:R-:W-:Y:S02]  /*1a410*/  IMAD.MOV.U32 R12, RZ, RZ, RZ ;  /* 0x000000ffff0c7224 */ /* 0x000fe400078e00ff */
[----:B------:R-:W-:Y:S02]  /*1a420*/  IMAD.MOV.U32 R11, RZ, RZ, 0x1e1f ;  /* 0x00001e1fff0b7424 */ /* 0x000fe400078e00ff */
[----:B------:R-:W-:-:S07]  /*1a430*/  IMAD.MOV.U32 R15, RZ, RZ, -0x1 ;  /* 0xffffffffff0f7424 */ /* 0x000fce00078e00ff */
[----:B0-----:R-:W-:Y:S05]  /*1a440*/  WARPSYNC.COLLECTIVE R15, `(.L_x_10663) ;  /* 0x000000000f087348 */ /* 0x001fea0003c00000 */
[----:B------:R1:W2:Y:S02]  /*1a450*/  SHFL.IDX P6, R14, R13, R12, R11 ;  /* 0x0000000c0d0e7389 */ /* 0x0002a400000c000b */
[----:B012---:R-:W-:Y:S01]  /*1a460*/  ENDCOLLECTIVE ;  /* 0x000000000000791b */ /* 0x007fe20003800000 */
.L_x_10663:
[----:B------:R-:W-:Y:S05]  /*1a470*/  BSYNC B1 ;  /* 0x0000000000017941 */ /* 0x000fea0003800000 */
.L_x_10662:
        /* <DEDUP_REMOVED lines=8> */
.L_x_10664:
[----:B------:R-:W-:Y:S01]  /*1a500*/  IMAD.MOV.U32 R38, RZ, RZ, R14 ;  /* 0x000000ffff267224 */ /* 0x000fe200078e000e */
[----:B------:R-:W-:Y:S06]  /*1a510*/  BRA `(.L_x_10665) ;  /* 0xfffffec000bc7947 */ /* 0x000fec000383ffff */
.L_x_10450:
[----:B------:R0:W0:Y:S02]  /*1a520*/  SYNCS.PHASECHK.TRANS64.TRYWAIT P2, [R60+URZ+0x2d8b0], R81 ;  /* 0x02d8b0513c0075a7 */ /* 0x000024000804017f */
[----:B0-----:R-:W-:Y:S05]  /*1a530*/  @!P2 NANOSLEEP.SYNCS 0x989680 ;  /* 0x009896800000a95d */ /* 0x001fea0003900000 */
[----:B------:R-:W0:Y:S02]  /*1a540*/  @!P2 SYNCS.PHASECHK.TRANS64 P2, [R60+URZ+0x2d8b0], R81 ;  /* 0x02d8b0513c00a5a7 */ /* 0x000e24000804007f */
[----:B0-----:R-:W-:Y:S05]  /*1a550*/  @!P2 BRA `(.L_x_10450) ;  /* 0xfffffffc00f0a947 */ /* 0x001fea000383ffff */
[----:B------:R-:W-:Y:S05]  /*1a560*/  BRA `(.L_x_10666) ;  /* 0xfffffec400987947 */ /* 0x000fea000383ffff */
.L_x_10456:
[----:B------:R-:W0:Y:S01]  /*1a570*/  S2R R4, SR_TID.X ;  /* 0x0000000000047919 */ /* 0x000e220000002100 */
[----:B------:R-:W-:Y:S01]  /*1a580*/  BSSY B0, `(.L_x_10667) ;  /* 0x000000c000007945 */ /* 0x000fe20003800000 */
[----:B------:R-:W-:Y:S02]  /*1a590*/  IMAD.MOV.U32 R12, RZ, RZ, RZ ;  /* 0x000000ffff0c7224 */ /* 0x000fe400078e00ff */
[----:B------:R-:W-:Y:S02]  /*1a5a0*/  IMAD.MOV.U32 R11, RZ, RZ, 0x1f ;  /* 0x0000001fff0b7424 */ /* 0x000fe400078e00ff */
[----:B------:R-:W-:Y:S02]  /*1a5b0*/  IMAD.MOV.U32 R15, RZ, RZ, -0x1 ;  /* 0xffffffffff0f7424 */ /* 0x000fe400078e00ff */
[----:B0-----:R-:W-:-:S05]  /*1a5c0*/  VIADD R5, R4, 0xffffff80 ;  /* 0xffffff8004057836 */ /* 0x001fca0000000000 */
[----:B------:R-:W-:-:S04]  /*1a5d0*/  SHF.R.S32.HI R4, RZ, 0x1f, R5 ;  /* 0x0000001fff047819 */ /* 0x000fc80000011405 */
[----:B------:R-:W-:-:S04]  /*1a5e0*/  LEA.HI R4, R4, R5, RZ, 0x7 ;  /* 0x0000000504047211 */ /* 0x000fc800078f38ff */
[----:B------:R-:W-:-:S05]  /*1a5f0*/  SHF.R.S32.HI R4, RZ, 0x7, R4 ;  /* 0x00000007ff047819 */ /* 0x000fca0000011404 */
[----:B------:R-:W-:-:S07]  /*1a600*/  IMAD.MOV.U32 R13, RZ, RZ, R4 ;  /* 0x000000ffff0d7224 */ /* 0x000fce00078e0004 */
[----:B-----5:R-:W-:Y:S05]  /*1a610*/  WARPSYNC.COLLECTIVE R15, `(.L_x_10668) ;  /* 0x000000000f087348 */ /* 0x020fea0003c00000 */
[----:B------:R0:W1:Y:S02]  /*1a620*/  SHFL.IDX P6, R14, R13, R12, R11 ;  /* 0x0000000c0d0e7389 */ /* 0x00006400000c000b */
[----:B01---5:R-:W-:Y:S01]  /*1a630*/  ENDCOLLECTIVE ;  /* 0x000000000000791b */ /* 0x023fe20003800000 */
.L_x_10668:
[----:B------:R-:W-:Y:S05]  /*1a640*/  BSYNC B0 ;  /* 0x0000000000007941 */ /* 0x000fea0003800000 */
.L_x_10667:
[----:B------:R0:W-:Y:S01]  /*1a650*/  STL [R1+0x6c], R14 ;  /* 0x00006c0e01007387 */ /* 0x0001e20000100800 */
[----:B------:R-:W-:Y:S05]  /*1a660*/  BRA `(.L_x_10669) ;  /* 0xfffffecc00547947 */ /* 0x000fea000383ffff */
.L_x_10467:
[----:B------:R-:W-:Y:S01]  /*1a670*/  BSSY B1, `(.L_x_10670) ;  /* 0x0000008000017945 */ /* 0x000fe20003800000 */
[----:B------:R-:W-:Y:S02]  /*1a680*/  IMAD.MOV.U32 R13, RZ, RZ, R25 ;  /* 0x000000ffff0d7224 */ /* 0x000fe400078e0019 */
[----:B------:R-:W-:Y:S02]  /*1a690*/  IMAD.MOV.U32 R12, RZ, RZ, RZ ;  /* 0x000000ffff0c7224 */ /* 0x000fe400078e00ff */
[----:B------:R-:W-:Y:S02]  /*1a6a0*/  IMAD.MOV.U32 R11, RZ, RZ, 0x1e1f ;  /* 0x00001e1fff0b7424 */ /* 0x000fe400078e00ff */
[----:B------:R-:W-:-:S07]  /*1a6b0*/  IMAD.MOV.U32 R15, RZ, RZ, -0x1 ;  /* 0xffffffffff0f7424 */ /* 0x000fce00078e00ff */
[----:B0-----:R-:W-:Y:S05]  /*1a6c0*/  WARPSYNC.COLLECTIVE R15, `(.L_x_10671) ;  /* 0x000000000f087348 */ /* 0x001fea0003c00000 */
[----:B0-----:R0:W1:Y:S02]  /*1a6d0*/  SHFL.IDX P6, R14, R13, R12, R11 ;  /* 0x0000000c0d0e7389 */ /* 0x00106400000c000b */
[----:B01----:R-:W-:Y:S01]  /*1a6e0*/  ENDCOLLECTIVE ;  /* 0x000000000000791b */ /* 0x003fe20003800000 */
.L_x_10671:
[----:B------:R-:W-:Y:S05]  /*1a6f0*/  BSYNC B1 ;  /* 0x0000000000017941 */ /* 0x000fea0003800000 */
.L_x_10670:
        /* <DEDUP_REMOVED lines=8> */
.L_x_10672:
[----:B------:R-:W-:Y:S02]  /*1a780*/  IMAD.MOV.U32 R13, RZ, RZ, R27 ;  /* 0x000000ffff0d7224 */ /* 0x000fe400078e001b */
[----:B------:R-:W-:-:S07]  /*1a790*/  IMAD.MOV.U32 R0, RZ, RZ, R14 ;  /* 0x000000ffff007224 */ /* 0x000fce00078e000e */
[----:B------:R-:W-:Y:S05]  /*1a7a0*/  WARPSYNC.COLLECTIVE R15, `(.L_x_10673) ;  /* 0x000000000f087348 */ /* 0x000fea0003c00000 */
[----:B------:R0:W1:Y:S02]  /*1a7b0*/  SHFL.IDX P6, R14, R13, R12, R11 ;  /* 0x0000000c0d0e7389 */ /* 0x00006400000c000b */
[----:B01----:R-:W-:Y:S01]  /*1a7c0*/  ENDCOLLECTIVE ;  /* 0x000000000000791b */ /* 0x003fe20003800000 */
.L_x_10673:
[----:B------:R-:W-:Y:S02]  /*1a7d0*/  IMAD.MOV.U32 R13, RZ, RZ, R26 ;  /* 0x000000ffff0d7224 */ /* 0x000fe400078e001a */
[----:B------:R-:W-:-:S07]  /*1a7e0*/  IMAD.MOV.U32 R5, RZ, RZ, R14 ;  /* 0x000000ffff057224 */ /* 0x000fce00078e000e */
[----:B------:R-:W-:Y:S05]  /*1a7f0*/  WARPSYNC.COLLECTIVE R15, `(.L_x_10674) ;  /* 0x000000000f087348 */ /* 0x000fea0003c00000 */
[----:B------:R0:W1:Y:S02]  /*1a800*/  SHFL.IDX P6, R14, R13, R12, R11 ;  /* 0x0000000c0d0e7389 */ /* 0x00006400000c000b */
[----:B01----:R-:W-:Y:S01]  /*1a810*/  ENDCOLLECTIVE ;  /* 0x000000000000791b */ /* 0x003fe20003800000 */
.L_x_10674:
[----:B------:R-:W-:Y:S01]  /*1a820*/  IMAD.MOV.U32 R4, RZ, RZ, R14 ;  /* 0x000000ffff047224 */ /* 0x000fe200078e000e */
[----:B------:R-:W-:Y:S06]  /*1a830*/  BRA `(.L_x_10675) ;  /* 0xfffffed0005c7947 */ /* 0x000fec000383ffff */
.L_x_10471:
[----:B0-----:R0:W1:Y:S02]  /*1a840*/  SYNCS.PHASECHK.TRANS64.TRYWAIT P0, [R2+URZ+0x2d800], R3 ;  /* 0x02d80003020075a7 */ /* 0x001064000800017f */
[----:B-1----:R-:W-:Y:S05]  /*1a850*/  @!P0 NANOSLEEP.SYNCS 0x989680 ;  /* 0x009896800000895d */ /* 0x002fea0003900000 */
[----:B------:R-:W1:Y:S02]  /*1a860*/  @!P0 SYNCS.PHASECHK.TRANS64 P0, [R2+URZ+0x2d800], R3 ;  /* 0x02d80003020085a7 */ /* 0x000e64000800007f */
[----:B-1----:R-:W-:Y:S05]  /*1a870*/  @!P0 BRA `(.L_x_10471) ;  /* 0xfffffffc00f08947 */ /* 0x002fea000383ffff */
[----:B------:R-:W-:Y:S05]  /*1a880*/  BRA `(.L_x_10676) ;  /* 0xfffffed800947947 */ /* 0x000fea000383ffff */
.L_x_10483:
        /* <DEDUP_REMOVED lines=8> */
.L_x_10678:
[----:B------:R-:W-:Y:S05]  /*1a910*/  BSYNC B1 ;  /* 0x0000000000017941 */ /* 0x000fea0003800000 */
.L_x_10677:
        /* <DEDUP_REMOVED lines=8> */
.L_x_10679:
[----:B------:R-:W-:Y:S02]  /*1a9a0*/  IMAD.MOV.U32 R13, RZ, RZ, R27 ;  /* 0x000000ffff0d7224 */ /* 0x000fe400078e001b */
[----:B------:R-:W-:-:S07]  /*1a9b0*/  IMAD.MOV.U32 R0, RZ, RZ, R14 ;  /* 0x000000ffff007224 */ /* 0x000fce00078e000e */
[----:B------:R-:W-:Y:S05]  /*1a9c0*/  WARPSYNC.COLLECTIVE R15, `(.L_x_10680) ;  /* 0x000000000f087348 */ /* 0x000fea0003c00000 */
[----:B------:R0:W1:Y:S02]  /*1a9d0*/  SHFL.IDX P6, R14, R13, R12, R11 ;  /* 0x0000000c0d0e7389 */ /* 0x00006400000c000b */
[----:B01----:R-:W-:Y:S01]  /*1a9e0*/  ENDCOLLECTIVE ;  /* 0x000000000000791b */ /* 0x003fe20003800000 */
.L_x_10680:
[----:B------:R-:W-:Y:S02]  /*1a9f0*/  IMAD.MOV.U32 R13, RZ, RZ, R26 ;  /* 0x000000ffff0d7224 */ /* 0x000fe400078e001a */
[----:B------:R-:W-:-:S07]  /*1aa00*/  IMAD.MOV.U32 R21, RZ, RZ, R14 ;  /* 0x000000ffff157224 */ /* 0x000fce00078e000e */
[----:B------:R-:W-:Y:S05]  /*1aa10*/  WARPSYNC.COLLECTIVE R15, `(.L_x_10681) ;  /* 0x000000000f087348 */ /* 0x000fea0003c00000 */
[----:B------:R0:W1:Y:S02]  /*1aa20*/  SHFL.IDX P6, R14, R13, R12, R11 ;  /* 0x0000000c0d0e7389 */ /* 0x00006400000c000b */
[----:B01----:R-:W-:Y:S01]  /*1aa30*/  ENDCOLLECTIVE ;  /* 0x000000000000791b */ /* 0x003fe20003800000 */
.L_x_10681:
[----:B------:R-:W-:Y:S01]  /*1aa40*/  IMAD.MOV.U32 R20, RZ, RZ, R14 ;  /* 0x000000ffff147224 */ /* 0x000fe200078e000e */
[----:B------:R-:W-:Y:S06]  /*1aa50*/  BRA `(.L_x_10682) ;  /* 0xfffffeec00247947 */ /* 0x000fec000383ffff */
.L_x_10487:
[----:B0-----:R0:W1:Y:S02]  /*1aa60*/  SYNCS.PHASECHK.TRANS64.TRYWAIT P0, [R2+URZ+0x2d800], R3 ;  /* 0x02d80003020075a7 */ /* 0x001064000800017f */
[----:B-1----:R-:W-:Y:S05]  /*1aa70*/  @!P0 NANOSLEEP.SYNCS 0x989680 ;  /* 0x009896800000895d */ /* 0x002fea0003900000 */
[----:B------:R-:W1:Y:S02]  /*1aa80*/  @!P0 SYNCS.PHASECHK.TRANS64 P0, [R2+URZ+0x2d800], R3 ;  /* 0x02d80003020085a7 */ /* 0x000e64000800007f */
[----:B-1----:R-:W-:Y:S05]  /*1aa90*/  @!P0 BRA `(.L_x_10487) ;  /* 0xfffffffc00f08947 */ /* 0x002fea000383ffff */
[----:B------:R-:W-:Y:S05]  /*1aaa0*/  BRA `(.L_x_10683) ;  /* 0xfffffef000d07947 */ /* 0x000fea000383ffff */
.L_x_10495:
[----:B-1----:R1:W3:Y:S02]  /*1aab0*/  SYNCS.PHASECHK.TRANS64.TRYWAIT P1, [R0+URZ+0x2d830], R5 ;  /* 0x02d83005000075a7 */ /* 0x0022e4000802017f */
[----:B---3--:R-:W-:Y:S05]  /*1aac0*/  @!P1 NANOSLEEP.SYNCS 0x989680 ;  /* 0x009896800000995d */ /* 0x008fea0003900000 */
[----:B------:R-:W3:Y:S02]  /*1aad0*/  @!P1 SYNCS.PHASECHK.TRANS64 P1, [R0+URZ+0x2d830], R5 ;  /* 0x02d83005000095a7 */ /* 0x000ee4000802007f */
[----:B---3--:R-:W-:Y:S05]  /*1aae0*/  @!P1 BRA `(.L_x_10495) ;  /* 0xfffffffc00f09947 */ /* 0x008fea000383ffff */
[----:B------:R-:W-:Y:S05]  /*1aaf0*/  BRA `(.L_x_10494) ;  /* 0xffffff0800607947 */ /* 0x000fea000383ffff */
.L_x_10502:
[----:B-1----:R1:W2:Y:S02]  /*1ab00*/  SYNCS.PHASECHK.TRANS64.TRYWAIT P2, [R9+URZ+0x2d830], R6 ;  /* 0x02d83006090075a7 */ /* 0x0022a4000804017f */
[----:B--2---:R-:W-:Y:S05]  /*1ab10*/  @!P2 NANOSLEEP.SYNCS 0x989680 ;  /* 0x009896800000a95d */ /* 0x004fea0003900000 */
[----:B------:R-:W2:Y:S02]  /*1ab20*/  @!P2 SYNCS.PHASECHK.TRANS64 P2, [R9+URZ+0x2d830], R6 ;  /* 0x02d830060900a5a7 */ /* 0x000ea4000804007f */
[----:B--2---:R-:W-:Y:S05]  /*1ab30*/  @!P2 BRA `(.L_x_10502) ;  /* 0xfffffffc00f0a947 */ /* 0x004fea000383ffff */
[----:B------:R-:W-:Y:S05]  /*1ab40*/  BRA `(.L_x_10501) ;  /* 0xffffff3400a07947 */ /* 0x000fea000383ffff */
.L_x_10506:
[----:B-1----:R1:W2:Y:S02]  /*1ab50*/  SYNCS.PHASECHK.TRANS64.TRYWAIT P1, [R9+URZ+0x2d850], R6 ;  /* 0x02d85006090075a7 */ /* 0x0022a4000802017f */
[----:B--2---:R-:W-:Y:S05]  /*1ab60*/  @!P1 NANOSLEEP.SYNCS 0x989680 ;  /* 0x009896800000995d */ /* 0x004fea0003900000 */
[----:B------:R-:W2:Y:S02]  /*1ab70*/  @!P1 SYNCS.PHASECHK.TRANS64 P1, [R9+URZ+0x2d850], R6 ;  /* 0x02d85006090095a7 */ /* 0x000ea4000802007f */
[----:B--2---:R-:W-:Y:S05]  /*1ab80*/  @!P1 BRA `(.L_x_10506) ;  /* 0xfffffffc00f09947 */ /* 0x004fea000383ffff */
[----:B------:R-:W-:Y:S05]  /*1ab90*/  BRA `(.L_x_10503) ;  /* 0xffffff3800c87947 */ /* 0x000fea000383ffff */
.L_x_10513:
[----:B-1----:R1:W2:Y:S02]  /*1aba0*/  SYNCS.PHASECHK.TRANS64.TRYWAIT P1, [R5+URZ+0x2d850], R0 ;  /* 0x02d85000050075a7 */ /* 0x0022a4000802017f */
[----:B--2---:R-:W-:Y:S05]  /*1abb0*/  @!P1 NANOSLEEP.SYNCS 0x989680 ;  /* 0x009896800000995d */ /* 0x004fea0003900000 */
[----:B------:R-:W2:Y:S02]  /*1abc0*/  @!P1 SYNCS.PHASECHK.TRANS64 P1, [R5+URZ+0x2d850], R0 ;  /* 0x02d85000050095a7 */ /* 0x000ea4000802007f */
[----:B--2---:R-:W-:Y:S05]  /*1abd0*/  @!P1 BRA `(.L_x_10513) ;  /* 0xfffffffc00f09947 */ /* 0x004fea000383ffff */
[----:B------:R-:W-:Y:S05]  /*1abe0*/  BRA `(.L_x_10512) ;  /* 0xffffff6000c07947 */ /* 0x000fea000383ffff */
.L_x_10524:
[----:B------:R-:W-:Y:S01]  /*1abf0*/  IMAD.MOV.U32 R13, RZ, RZ, R4 ;  /* 0x000000ffff0d7224 */ /* 0x000fe200078e0004 */
[----:B------:R-:W-:Y:S01]  /*1ac00*/  MOV R12, RZ ;  /* 0x000000ff000c7202 */ /* 0x000fe20000000f00 */
[----:B------:R-:W-:Y:S02]  /*1ac10*/  IMAD.MOV.U32 R11, RZ, RZ, 0x1c1f ;  /* 0x00001c1fff0b7424 */ /* 0x000fe400078e00ff */
[----:B------:R-:W-:-:S07]  /*1ac20*/  IMAD.MOV.U32 R15, RZ, RZ, -0x1 ;  /* 0xffffffffff0f7424 */ /* 0x000fce00078e00ff */
[----:B------:R-:W-:Y:S05]  /*1ac30*/  WARPSYNC.COLLECTIVE R15, `(.L_x_10684) ;  /* 0x000000000f087348 */ /* 0x000fea0003c00000 */
[----:B------:R0:W1:Y:S02]  /*1ac40*/  SHFL.IDX P6, R14, R13, R12, R11 ;  /* 0x0000000c0d0e7389 */ /* 0x00006400000c000b */
[----:B01----:R-:W-:Y:S01]  /*1ac50*/  ENDCOLLECTIVE ;  /* 0x000000000000791b */ /* 0x003fe20003800000 */
.L_x_10684:
[----:B------:R-:W-:Y:S02]  /*1ac60*/  IMAD.MOV.U32 R13, RZ, RZ, R0 ;  /* 0x000000ffff0d7224 */ /* 0x000fe400078e0000 */
[----:B------:R-:W-:-:S07]  /*1ac70*/  IMAD.MOV.U32 R3, RZ, RZ, R14 ;  /* 0x000000ffff037224 */ /* 0x000fce00078e000e */
[----:B------:R-:W-:Y:S05]  /*1ac80*/  WARPSYNC.COLLECTIVE R15, `(.L_x_10685) ;  /* 0x000000000f087348 */ /* 0x000fea0003c00000 */
[----:B------:R0:W1:Y:S02]  /*1ac90*/  SHFL.IDX P6, R14, R13, R12, R11 ;  /* 0x0000000c0d0e7389 */ /* 0x00006400000c000b */
[----:B01----:R-:W-:Y:S01]  /*1aca0*/  ENDCOLLECTIVE ;  /* 0x000000000000791b */ /* 0x003fe20003800000 */
.L_x_10685:
[----:B------:R-:W-:Y:S05]  /*1acb0*/  BRA `(.L_x_10686) ;  /* 0xffffff8400fc7947 */ /* 0x000fea000383ffff */
.L_x_10527:
[----:B------:R-:W-:Y:S01]  /*1acc0*/  BSSY B1, `(.L_x_10687) ;  /* 0x0000008000017945 */ /* 0x000fe20003800000 */
[----:B---3--:R-:W-:Y:S02]  /*1acd0*/  IMAD.MOV.U32 R13, RZ, RZ, R4 ;  /* 0x000000ffff0d7224 */ /* 0x008fe400078e0004 */
[----:B------:R-:W-:Y:S02]  /*1ace0*/  IMAD.MOV.U32 R12, RZ, RZ, 0x1 ;  /* 0x00000001ff0c7424 */ /* 0x000fe400078e00ff */
[----:B------:R-:W-:Y:S02]  /*1acf0*/  IMAD.MOV.U32 R11, RZ, RZ, 0x1c1f ;  /* 0x00001c1fff0b7424 */ /* 0x000fe400078e00ff */
[----:B------:R-:W-:-:S07]  /*1ad00*/  IMAD.MOV.U32 R15, RZ, RZ, -0x1 ;  /* 0xffffffffff0f7424 */ /* 0x000fce00078e00ff */
[----:B012---:R-:W-:Y:S05]  /*1ad10*/  WARPSYNC.COLLECTIVE R15, `(.L_x_10688) ;  /* 0x000000000f087348 */ /* 0x007fea0003c00000 */
[----:B--2---:R2:W3:Y:S02]  /*1ad20*/  SHFL.IDX P6, R14, R13, R12, R11 ;  /* 0x0000000c0d0e7389 */ /* 0x0044e400000c000b */
[----:B0123--:R-:W-:Y:S01]  /*1ad30*/  ENDCOLLECTIVE ;  /* 0x000000000000791b */ /* 0x00ffe20003800000 */
.L_x_10688:
[----:B------:R-:W-:Y:S05]  /*1ad40*/  BSYNC B1 ;  /* 0x0000000000017941 */ /* 0x000fea0003800000 */
.L_x_10687:
        /* <DEDUP_REMOVED lines=8> */
.L_x_10689:
[----:B------:R-:W-:Y:S05]  /*1add0*/  BRA `(.L_x_10690) ;  /* 0xffffff8800107947 */ /* 0x000fea000383ffff */
.L_x_10544:
        /* <DEDUP_REMOVED lines=11> */
.L_x_10692:
[----:B------:R-:W-:Y:S05]  /*1ae90*/  BSYNC B1 ;  /* 0x0000000000017941 */ /* 0x000fea0003800000 */
.L_x_10691:
[----:B------:R-:W-:Y:S05]  /*1aea0*/  BRA `(.L_x_10693) ;  /* 0xffffff9800bc7947 */ /* 0x000fea000383ffff */
.L_x_10546:
[----:B------:R-:W-:Y:S01]  /*1aeb0*/  BSSY B1, `(.L_x_10694) ;  /* 0x0000006000017945 */ /* 0x000fe20003800000 */
[----:B------:R-:W-:-:S07]  /*1aec0*/  IMAD.MOV.U32 R15, RZ, RZ, -0x1 ;  /* 0xffffffffff0f7424 */ /* 0x000fce00078e00ff */
[----:B0-----:R-:W-:Y:S05]  /*1aed0*/  WARPSYNC.COLLECTIVE R15, `(.L_x_10695) ;  /* 0x000000000f0c7348 */ /* 0x001fea0003c00000 */
[----:B------:R-:W-:Y:S02]  /*1aee0*/  ELECT P6, UR62, PT ;  /* 0x00000000003e782f */ /* 0x000fe400038c0000 */
[----:B------:R-:W-:Y:S01]  /*1aef0*/  MOV R14, UR62 ;  /* 0x0000003e000e7c02 */ /* 0x000fe20008000f00 */
[----:B0-----:R-:W-:Y:S10]  /*1af00*/  ENDCOLLECTIVE ;  /* 0x000000000000791b */ /* 0x001ff40003800000 */
.L_x_10695:
[----:B------:R-:W-:Y:S05]  /*1af10*/  BSYNC B1 ;  /* 0x0000000000017941 */ /* 0x000fea0003800000 */
.L_x_10694:
[----:B------:R-:W-:Y:S05]  /*1af20*/  BRA `(.L_x_10545) ;  /* 0xffffff9800b47947 */ /* 0x000fea000383ffff */
.L_x_10548:
[----:B0-----:R0:W1:Y:S02]  /*1af30*/  SYNCS.PHASECHK.TRANS64.TRYWAIT P0, [R22+URZ+0x2d820], R5 ;  /* 0x02d82005160075a7 */ /* 0x001064000800017f */
[----:B-1----:R-:W-:Y:S05]  /*1af40*/  @!P0 NANOSLEEP.SYNCS 0x989680 ;  /* 0x009896800000895d */ /* 0x002fea0003900000 */
[----:B------:R-:W1:Y:S02]  /*1af50*/  @!P0 SYNCS.PHASECHK.TRANS64 P0, [R22+URZ+0x2d820], R5 ;  /* 0x02d82005160085a7 */ /* 0x000e64000800007f */
[----:B-1----:R-:W-:Y:S05]  /*1af60*/  @!P0 BRA `(.L_x_10548) ;  /* 0xfffffffc00f08947 */ /* 0x002fea000383ffff */
[----:B------:R-:W-:Y:S05]  /*1af70*/  BRA `(.L_x_10696) ;  /* 0xffffff9800c47947 */ /* 0x000fea000383ffff */
.L_x_10552:
[----:B-1----:R1:W2:Y:S02]  /*1af80*/  SYNCS.PHASECHK.TRANS64.TRYWAIT P0, [R8+URZ+0x2d8a0], R10 ;  /* 0x02d8a00a080075a7 */ /* 0x0022a4000800017f */
[----:B--2---:R-:W-:Y:S05]  /*1af90*/  @!P0 NANOSLEEP.SYNCS 0x989680 ;  /* 0x009896800000895d */ /* 0x004fea0003900000 */
[----:B------:R-:W2:Y:S02]  /*1afa0*/  @!P0 SYNCS.PHASECHK.TRANS64 P0, [R8+URZ+0x2d8a0], R10 ;  /* 0x02d8a00a080085a7 */ /* 0x000ea4000800007f */
[----:B--2---:R-:W-:Y:S05]  /*1afb0*/  @!P0 BRA `(.L_x_10552) ;  /* 0xfffffffc00f08947 */ /* 0x004fea000383ffff */
[----:B------:R-:W-:Y:S05]  /*1afc0*/  BRA `(.L_x_10697) ;  /* 0xffffff9800e07947 */ /* 0x000fea000383ffff */
.L_x_10559:
[----:B0-----:R0:W2:Y:S02]  /*1afd0*/  SYNCS.PHASECHK.TRANS64.TRYWAIT P0, [R8+URZ+0x2d8c0], R10 ;  /* 0x02d8c00a080075a7 */ /* 0x0010a4000800017f */
[----:B--2---:R-:W-:Y:S05]  /*1afe0*/  @!P0 NANOSLEEP.SYNCS 0x989680 ;  /* 0x009896800000895d */ /* 0x004fea0003900000 */
[----:B------:R-:W2:Y:S02]  /*1aff0*/  @!P0 SYNCS.PHASECHK.TRANS64 P0, [R8+URZ+0x2d8c0], R10 ;  /* 0x02d8c00a080085a7 */ /* 0x000ea4000800007f */
[----:B--2---:R-:W-:Y:S05]  /*1b000*/  @!P0 BRA `(.L_x_10559) ;  /* 0xfffffffc00f08947 */ /* 0x004fea000383ffff */
[----:B------:R-:W-:Y:S05]  /*1b010*/  BRA `(.L_x_10698) ;  /* 0xffffff9c00dc7947 */ /* 0x000fea000383ffff */
.L_x_10568:
[----:B0-----:R0:W1:Y:S02]  /*1b020*/  SYNCS.PHASECHK.TRANS64.TRYWAIT P1, [R8+URZ+0x2d8a0], R7 ;  /* 0x02d8a007080075a7 */ /* 0x001064000802017f */
[----:B-1----:R-:W-:Y:S05]  /*1b030*/  @!P1 NANOSLEEP.SYNCS 0x989680 ;  /* 0x009896800000995d */ /* 0x002fea0003900000 */
[----:B------:R-:W1:Y:S02]  /*1b040*/  @!P1 SYNCS.PHASECHK.TRANS64 P1, [R8+URZ+0x2d8a0], R7 ;  /* 0x02d8a007080095a7 */ /* 0x000e64000802007f */
[----:B-1----:R-:W-:Y:S05]  /*1b050*/  @!P1 BRA `(.L_x_10568) ;  /* 0xfffffffc00f09947 */ /* 0x002fea000383ffff */
[----:B------:R-:W-:Y:S05]  /*1b060*/  BRA `(.L_x_10699) ;  /* 0xffffffa4001c7947 */ /* 0x000fea000383ffff */
.L_x_10575:
[----:B-1----:R1:W2:Y:S02]  /*1b070*/  SYNCS.PHASECHK.TRANS64.TRYWAIT P1, [R8+URZ+0x2d8c0], R7 ;  /* 0x02d8c007080075a7 */ /* 0x0022a4000802017f */
[----:B--2---:R-:W-:Y:S05]  /*1b080*/  @!P1 NANOSLEEP.SYNCS 0x989680 ;  /* 0x009896800000995d */ /* 0x004fea0003900000 */
[----:B------:R-:W2:Y:S02]  /*1b090*/  @!P1 SYNCS.PHASECHK.TRANS64 P1, [R8+URZ+0x2d8c0], R7 ;  /* 0x02d8c007080095a7 */ /* 0x000ea4000802007f */
[----:B--2---:R-:W-:Y:S05]  /*1b0a0*/  @!P1 BRA `(.L_x_10575) ;  /* 0xfffffffc00f09947 */ /* 0x004fea000383ffff */
[----:B------:R-:W-:Y:S05]  /*1b0b0*/  BRA `(.L_x_10700) ;  /* 0xffffffa800147947 */ /* 0x000fea000383ffff */
.L_x_10590:
[----:B------:R-:W0:Y:S01]  /*1b0c0*/  S2R R20, SR_TID.X ;  /* 0x0000000000147919 */ /* 0x000e220000002100 */
[----:B------:R-:W-:Y:S01]  /*1b0d0*/  BSSY B0, `(.L_x_10701) ;  /* 0x000000a000007945 */ /* 0x000fe20003800000 */
[----:B------:R-:W-:Y:S02]  /*1b0e0*/  IMAD.MOV.U32 R12, RZ, RZ, RZ ;  /* 0x000000ffff0c7224 */ /* 0x000fe400078e00ff */
[----:B------:R-:W-:Y:S01]  /*1b0f0*/  IMAD.MOV.U32 R15, RZ, RZ, -0x1 ;  /* 0xffffffffff0f7424 */ /* 0x000fe200078e00ff */
[----:B0-----:R-:W-:-:S04]  /*1b100*/  SHF.R.U32.HI R11, RZ, 0x5, R20 ;  /* 0x00000005ff0b7819 */ /* 0x001fc80000011614 */
[----:B------:R-:W-:-:S05]  /*1b110*/  LOP3.LUT R11, R11, 0x3, RZ, 0xc0, !PT ;  /* 0x000000030b0b7812 */ /* 0x000fca00078ec0ff */
[----:B------:R-:W-:Y:S02]  /*1b120*/  IMAD.MOV.U32 R13, RZ, RZ, R11 ;  /* 0x000000ffff0d7224 */ /* 0x000fe400078e000b */
[----:B------:R-:W-:-:S07]  /*1b130*/  IMAD.MOV.U32 R11, RZ, RZ, 0x1f ;  /* 0x0000001fff0b7424 */ /* 0x000fce00078e00ff */
[----:B-----5:R-:W-:Y:S05]  /*1b140*/  WARPSYNC.COLLECTIVE R15, `(.L_x_10702) ;  /* 0x000000000f087348 */ /* 0x020fea0003c00000 */
[----:B------:R0:W1:Y:S02]  /*1b150*/  SHFL.IDX P6, R14, R13, R12, R11 ;  /* 0x0000000c0d0e7389 */ /* 0x00006400000c000b */
[----:B01---5:R-:W-:Y:S01]  /*1b160*/  ENDCOLLECTIVE ;  /* 0x000000000000791b */ /* 0x023fe20003800000 */
.L_x_10702:
[----:B------:R-:W-:Y:S05]  /*1b170*/  BSYNC B0 ;  /* 0x0000000000007941 */ /* 0x000fea0003800000 */
.L_x_10701:
[----:B------:R-:W-:Y:S05]  /*1b180*/  BRA `(.L_x_10703) ;  /* 0xffffffb400487947 */ /* 0x000fea000383ffff */
.L_x_10593:
[----:B-1----:R1:W2:Y:S02]  /*1b190*/  SYNCS.PHASECHK.TRANS64.TRYWAIT P0, [R0+URZ+0x2d840], R5 ;  /* 0x02d84005000075a7 */ /* 0x0022a4000800017f */
[----:B--2---:R-:W-:Y:S05]  /*1b1a0*/  @!P0 NANOSLEEP.SYNCS 0x989680 ;  /* 0x009896800000895d */ /* 0x004fea0003900000 */
[----:B------:R-:W2:Y:S02]  /*1b1b0*/  @!P0 SYNCS.PHASECHK.TRANS64 P0, [R0+URZ+0x2d840], R5 ;  /* 0x02d84005000085a7 */ /* 0x000ea4000800007f */
[----:B--2---:R-:W-:Y:S05]  /*1b1c0*/  @!P0 BRA `(.L_x_10593) ;  /* 0xfffffffc00f08947 */ /* 0x004fea000383ffff */
[----:B------:R-:W-:Y:S05]  /*1b1d0*/  BRA `(.L_x_10704) ;  /* 0xffffffb400ac7947 */ /* 0x000fea000383ffff */
.L_x_10594:
        /* <DEDUP_REMOVED lines=8> */
.L_x_10706:
[----:B------:R-:W-:Y:S05]  /*1b260*/  BSYNC B0 ;  /* 0x0000000000007941 */ /* 0x000fea0003800000 */
.L_x_10705:
        /* <DEDUP_REMOVED lines=8> */
.L_x_10707:
[----:B------:R-:W-:Y:S02]  /*1b2f0*/  IMAD.MOV.U32 R13, RZ, RZ, R7 ;  /* 0x000000ffff0d7224 */ /* 0x000fe400078e0007 */
[----:B------:R-:W-:Y:S02]  /*1b300*/  IMAD.MOV.U32 R12, RZ, RZ, 0x1 ;  /* 0x00000001ff0c7424 */ /* 0x000fe400078e00ff */
[----:B------:R-:W-:-:S07]  /*1b310*/  IMAD.MOV.U32 R4, RZ, RZ, R14 ;  /* 0x000000ffff047224 */ /* 0x000fce00078e000e */
[----:B------:R-:W-:Y:S05]  /*1b320*/  WARPSYNC.COLLECTIVE R15, `(.L_x_10708) ;  /* 0x000000000f087348 */ /* 0x000fea0003c00000 */
[----:B------:R0:W1:Y:S02]  /*1b330*/  SHFL.IDX P6, R14, R13, R12, R11 ;  /* 0x0000000c0d0e7389 */ /* 0x00006400000c000b */
[----:B01----:R-:W-:Y:S01]  /*1b340*/  ENDCOLLECTIVE ;  /* 0x000000000000791b */ /* 0x003fe20003800000 */
.L_x_10708:
[----:B------:R-:W-:-:S05]  /*1b350*/  @P0 LEA R5, P1, R9, R4, 0x1 ;  /* 0x0000000409050211 */ /* 0x000fca00078208ff */
[----:B------:R-:W-:Y:S01]  /*1b360*/  @P0 IMAD.X R4, RZ, RZ, R6, P1 ;  /* 0x000000ffff040224 */ /* 0x000fe200008e0606 */
[----:B------:R-:W-:Y:S01]  /*1b370*/  ISETP.GE.AND P1, PT, R3, 0x21, PT ;  /* 0x000000210300780c */ /* 0x000fe20003f26270 */
[----:B------:R-:W-:-:S03]  /*1b380*/  @P0 IMAD R6, R8, 0x2, R22 ;  /* 0x0000000208060824 */ /* 0x000fc600078e0216 */
        /* <DEDUP_REMOVED lines=14> */
.L_x_10709:
[----:B------:R-:W-:Y:S02]  /*1b470*/  IMAD.MOV.U32 R13, RZ, RZ, R7 ;  /* 0x000000ffff0d7224 */ /* 0x000fe400078e0007 */
[----:B------:R-:W-:Y:S02]  /*1b480*/  IMAD.MOV.U32 R12, RZ, RZ, 0x2 ;  /* 0x00000002ff0c7424 */ /* 0x000fe400078e00ff */
[----:B------:R-:W-:-:S07]  /*1b490*/  IMAD.MOV.U32 R4, RZ, RZ, R14 ;  /* 0x000000ffff047224 */ /* 0x000fce00078e000e */
[----:B------:R-:W-:Y:S05]  /*1b4a0*/  WARPSYNC.COLLECTIVE R15, `(.L_x_10710) ;  /* 0x000000000f087348 */ /* 0x000fea0003c00000 */
[----:B------:R0:W1:Y:S02]  /*1b4b0*/  SHFL.IDX P6, R14, R13, R12, R11 ;  /* 0x0000000c0d0e7389 */ /* 0x00006400000c000b */
[----:B01----:R-:W-:Y:S01]  /*1b4c0*/  ENDCOLLECTIVE ;  /* 0x000000000000791b */ /* 0x003fe20003800000 */
.L_x_10710:
[----:B------:R-:W-:-:S05]  /*1b4d0*/  @P1 LEA R5, P0, R9, R4, 0x1 ;  /* 0x0000000409051211 */ /* 0x000fca00078008ff */
[----:B------:R-:W-:Y:S02]  /*1b4e0*/  @P1 IMAD.X R4, RZ, RZ, R6, P0 ;  /* 0x000000ffff041224 */ /* 0x000fe400000e0606 */
        /* <DEDUP_REMOVED lines=16> */
.L_x_10711:
[----:B------:R-:W-:Y:S01]  /*1b5f0*/  IMAD.MOV.U32 R13, RZ, RZ, R7 ;  /* 0x000000ffff0d7224 */ /* 0x000fe200078e0007 */
[----:B------:R-:W-:Y:S01]  /*1b600*/  MOV R12, 0x3 ;  /* 0x00000003000c7802 */ /* 0x000fe20000000f00 */
[----:B------:R-:W-:-:S07]  /*1b610*/  IMAD.MOV.U32 R4, RZ, RZ, R14 ;  /* 0x000000ffff047224 */ /* 0x000fce00078e000e */
[----:B------:R-:W-:Y:S05]  /*1b620*/  WARPSYNC.COLLECTIVE R15, `(.L_x_10712) ;  /* 0x000000000f087348 */ /* 0x000fea0003c00000 */
[----:B------:R0:W1:Y:S02]  /*1b630*/  SHFL.IDX P6, R14, R13, R12, R11 ;  /* 0x0000000c0d0e7389 */ /* 0x00006400000c000b */
[----:B01----:R-:W-:Y:S01]  /*1b640*/  ENDCOLLECTIVE ;  /* 0x000000000000791b */ /* 0x003fe20003800000 */
.L_x_10712:
[----:B------:R-:W-:-:S05]  /*1b650*/  @P1 LEA R5, P0, R9, R4, 0x1 ;  /* 0x0000000409051211 */ /* 0x000fca00078008ff */
[----:B------:R-:W-:Y:S02]  /*1b660*/  @P1 IMAD.X R4, RZ, RZ, R6, P0 ;  /* 0x000000ffff041224 */ /* 0x000fe400000e0606 */
[----:B------:R-:W-:-:S03]  /*1b670*/  @P1 IMAD R6, R8, 0x2, R22 ;  /* 0x0000000208061824 */ /* 0x000fc600078e0216 */
        /* <DEDUP_REMOVED lines=8> */
.L_x_10713:
[----:B------:R-:W-:Y:S01]  /*1b700*/  @!PT LDS RZ, [RZ] ;  /* 0x00000000fffff984 */ /* 0x000fe20000000800 */
[----:B------:R-:W-:Y:S01]  /*1b710*/  @!PT LDS RZ, [RZ] ;  /* 0x00000000fffff984 */ /* 0x000fe20000000800 */
[----:B------:R-:W-:Y:S01]  /*1b720*/  @!PT LDS RZ, [RZ] ;  /* 0x00000000fffff984 */ /* 0x000fe20000000800 */
[----:B------:R1:W-:Y:S04]  /*1b730*/  @P1 LDGSTS.E.BYPASS.LTC128B.128 [R6+0x16400], desc[UR42][R4.64], !P4 ;  /* 0x1640000004061fae */ /* 0x0003e8000e101d6a */
[----:B------:R1:W-:Y:S04]  /*1b740*/  @P1 LDGSTS.E.BYPASS.LTC128B.128 [R6+0x18400], desc[UR42][R4.64+0x40], !P3 ;  /* 0x1840004004061fae */ /* 0x0003e8000d901d6a */
[----:B------:R1:W-:Y:S01]  /*1b750*/  @P1 LDGSTS.E.BYPASS.LTC128B.128 [R6+0x1a400], desc[UR42][R4.64+0x80], !P2 ;  /* 0x1a40008004061fae */ /* 0x0003e2000d101d6a */
[----:B------:R-:W-:Y:S01]  /*1b760*/  IMAD.MOV.U32 R2, RZ, RZ, R14 ;  /* 0x000000ffff027224 */ /* 0x000fe200078e000e */
[----:B------:R-:W-:Y:S06]  /*1b770*/  BRA `(.L_x_10714) ;  /* 0xffffffb400707947 */ /* 0x000fec000383ffff */
.L_x_10599:
[----:B------:R0:W5:Y:S01]  /*1b780*/  LDL R8, [R1+0x28] ;  /* 0x0000280001087983 */ /* 0x0001620000100800 */
[----:B------:R-:W-:Y:S02]  /*1b790*/  IMAD.MOV.U32 R13, RZ, RZ, R4 ;  /* 0x000000ffff0d7224 */ /* 0x000fe400078e0004 */
[----:B------:R-:W-:Y:S02]  /*1b7a0*/  IMAD.MOV.U32 R12, RZ, RZ, RZ ;  /* 0x000000ffff0c7224 */ /* 0x000fe400078e00ff */
[----:B------:R-:W-:Y:S02]  /*1b7b0*/  IMAD.MOV.U32 R11, RZ, RZ, 0x1c1f ;  /* 0x00001c1fff0b7424 */ /* 0x000fe400078e00ff */
[----:B------:R-:W-:Y:S02]  /*1b7c0*/  IMAD.MOV.U32 R15, RZ, RZ, -0x1 ;  /* 0xffffffffff0f7424 */ /* 0x000fe400078e00ff */
[----:B-----5:R-:W-:Y:S02]  /*1b7d0*/  IMAD R0, R21, R9, RZ ;  /* 0x0000000915007224 */ /* 0x020fe400078e02ff */
[----:B0-----:R-:W-:-:S07]  /*1b7e0*/  IMAD R17, R17, 0xc0, R20 ;  /* 0x000000c011117824 */ /* 0x001fce00078e0214 */
[----:B------:R-:W-:Y:S05]  /*1b7f0*/  WARPSYNC.COLLECTIVE R15, `(.L_x_10715) ;  /* 0x000000000f087348 */ /* 0x000fea0003c00000 */
[----:B------:R0:W1:Y:S02]  /*1b800*/  SHFL.IDX P6, R14, R13, R12, R11 ;  /* 0x0000000c0d0e7389 */ /* 0x00006400000c000b */
[----:B01----:R-:W-:Y:S01]  /*1b810*/  ENDCOLLECTIVE ;  /* 0x000000000000791b */ /* 0x003fe20003800000 */
.L_x_10715:
[C---:B------:R-:W-:Y:S01]  /*1b820*/  VIADD R9, R17.reuse, 0x20 ;  /* 0x0000002011097836 */ /* 0x040fe20000000000 */
[----:B------:R-:W-:Y:S01]  /*1b830*/  ISETP.GE.AND P3, PT, R17, R0, PT ;  /* 0x000000001100720c */ /* 0x000fe20003f66270 */
[----:B------:R-:W-:Y:S02]  /*1b840*/  IMAD.MOV.U32 R13, RZ, RZ, R5 ;  /* 0x000000ffff0d7224 */ /* 0x000fe400078e0005 */
[----:B------:R-:W-:-:S10]  /*1b850*/  IMAD.MOV.U32 R2, RZ, RZ, R14 ;  /* 0x000000ffff027224 */ /* 0x000fd400078e000e */
[----:B------:R-:W-:Y:S05]  /*1b860*/  WARPSYNC.COLLECTIVE R15, `(.L_x_10716) ;  /* 0x000000000f087348 */ /* 0x000fea0003c00000 */
[----:B------:R0:W1:Y:S02]  /*1b870*/  SHFL.IDX P6, R14, R13, R12, R11 ;  /* 0x0000000c0d0e7389 */ /* 0x00006400000c000b */
[----:B01----:R-:W-:Y:S01]  /*1b880*/  ENDCOLLECTIVE ;  /* 0x000000000000791b */ /* 0x003fe20003800000 */
.L_x_10716:
[----:B------:R-:W-:Y:S02]  /*1b890*/  IMAD.MOV.U32 R13, RZ, RZ, R4 ;  /* 0x000000ffff0d7224 */ /* 0x000fe400078e0004 */
[----:B------:R-:W-:Y:S02]  /*1b8a0*/  IMAD.MOV.U32 R12, RZ, RZ, 0x1 ;  /* 0x00000001ff0c7424 */ /* 0x000fe400078e00ff */
[----:B------:R-:W-:-:S07]  /*1b8b0*/  IMAD.MOV.U32 R3, RZ, RZ, R14 ;  /* 0x000000ffff037224 */ /* 0x000fce00078e000e */
[----:B------:R-:W-:Y:S05]  /*1b8c0*/  WARPSYNC.COLLECTIVE R15, `(.L_x_10717) ;  /* 0x000000000f087348 */ /* 0x000fea0003c00000 */
[----:B------:R0:W1:Y:S02]  /*1b8d0*/  SHFL.IDX P6, R14, R13, R12, R11 ;  /* 0x0000000c0d0e7389 */ /* 0x00006400000c000b */
[----:B01----:R-:W-:Y:S01]  /*1b8e0*/  ENDCOLLECTIVE ;  /* 0x000000000000791b */ /* 0x003fe20003800000 */
.L_x_10717:
        /* <DEDUP_REMOVED lines=17> */
.L_x_10718:
[----:B------:R-:W-:Y:S02]  /*1ba00*/  IMAD.MOV.U32 R13, RZ, RZ, R4 ;  /* 0x000000ffff0d7224 */ /* 0x000fe400078e0004 */
[----:B------:R-:W-:Y:S02]  /*1ba10*/  IMAD.MOV.U32 R12, RZ, RZ, 0x2 ;  /* 0x00000002ff0c7424 */ /* 0x000fe400078e00ff */
[----:B------:R-:W-:-:S07]  /*1ba20*/  IMAD.MOV.U32 R3, RZ, RZ, R14 ;  /* 0x000000ffff037224 */ /* 0x000fce00078e000e */
[----:B------:R-:W-:Y:S05]  /*1ba30*/  WARPSYNC.COLLECTIVE R15, `(.L_x_10719) ;  /* 0x000000000f087348 */ /* 0x000fea0003c00000 */
[----:B------:R0:W1:Y:S02]  /*1ba40*/  SHFL.IDX P6, R14, R13, R12, R11 ;  /* 0x0000000c0d0e7389 */ /* 0x00006400000c000b */
[----:B01----:R-:W-:Y:S01]  /*1ba50*/  ENDCOLLECTIVE ;  /* 0x000000000000791b */ /* 0x003fe20003800000 */
.L_x_10719:
        /* <DEDUP_REMOVED lines=18> */
.L_x_10720:
[----:B------:R-:W-:Y:S02]  /*1bb80*/  IMAD.MOV.U32 R13, RZ, RZ, R4 ;  /* 0x000000ffff0d7224 */ /* 0x000fe400078e0004 */
[----:B------:R-:W-:Y:S02]  /*1bb90*/  IMAD.MOV.U32 R12, RZ, RZ, 0x3 ;  /* 0x00000003ff0c7424 */ /* 0x000fe400078e00ff */
[----:B------:R-:W-:-:S07]  /*1bba0*/  IMAD.MOV.U32 R3, RZ, RZ, R14 ;  /* 0x000000ffff037224 */ /* 0x000fce00078e000e */
[----:B------:R-:W-:Y:S05]  /*1bbb0*/  WARPSYNC.COLLECTIVE R15, `(.L_x_10721) ;  /* 0x000000000f087348 */ /* 0x000fea0003c00000 */
[----:B------:R0:W1:Y:S02]  /*1bbc0*/  SHFL.IDX P6, R14, R13, R12, R11 ;  /* 0x0000000c0d0e7389 */ /* 0x00006400000c000b */
[----:B01----:R-:W-:Y:S01]  /*1bbd0*/  ENDCOLLECTIVE ;  /* 0x000000000000791b */ /* 0x003fe20003800000 */
.L_x_10721:
[----:B------:R-:W-:-:S04]  /*1bbe0*/  @!P3 LEA R3, P4, R10, R3, 0x1 ;  /* 0x000000030a03b211 */ /* 0x000fc800078808ff */
[----:B------:R-:W-:-:S04]  /*1bbf0*/  @!P3 IADD3.X R2, RZ, R2, RZ, P4, !PT ;  /* 0x00000002ff02b210 */ /* 0x000fc800027fe4ff */
        /* <DEDUP_REMOVED lines=12> */
.L_x_10722:
[----:B------:R-:W-:Y:S01]  /*1bcc0*/  @!PT LDS RZ, [RZ] ;  /* 0x00000000fffff984 */ /* 0x000fe20000000800 */
[----:B------:R-:W-:Y:S01]  /*1bcd0*/  @!PT LDS RZ, [RZ] ;  /* 0x00000000fffff984 */ /* 0x000fe20000000800 */
[----:B------:R-:W-:Y:S01]  /*1bce0*/  @!PT LDS RZ, [RZ] ;  /* 0x00000000fffff984 */ /* 0x000fe20000000800 */
[----:B------:R-:W-:Y:S04]  /*1bcf0*/  @!P3 LDGSTS.E.BYPASS.LTC128B.128 [R8+0x10400], desc[UR42][R2.64+0x40], !P1 ;  /* 0x104000400208bfae */ /* 0x000fe8000c901d6a */
[----:B------:R0:W-:Y:S01]  /*1bd00*/  @!P3 LDGSTS.E.BYPASS.LTC128B.128 [R8+0x13400], desc[UR42][R2.64+0x80], !P2 ;  /* 0x134000800208bfae */ /* 0x0001e2000d101d6a */
[----:B------:R-:W-:Y:S02]  /*1bd10*/  IMAD.MOV.U32 R13, RZ, RZ, R6 ;  /* 0x000000ffff0d7224 */ /* 0x000fe400078e0006 */
[----:B------:R-:W-:Y:S02]  /*1bd20*/  IMAD.MOV.U32 R12, RZ, RZ, RZ ;  /* 0x000000ffff0c7224 */ /* 0x000fe400078e00ff */
[----:B0-----:R-:W-:Y:S02]  /*1bd30*/  VIADD R2, R17, 0x60 ;  /* 0x0000006011027836 */ /* 0x001fe40000000000 */
[----:B------:R-:W-:-:S03]  /*1bd40*/  IMAD.MOV.U32 R5, RZ, RZ, R14 ;  /* 0x000000ffff057224 */ /* 0x000fc600078e000e */
[----:B------:R-:W-:-:S13]  /*1bd50*/  ISETP.GE.AND P3, PT, R2, R0, PT ;  /* 0x000000000200720c */ /* 0x000fda0003f66270 */
[----:B------:R-:W-:Y:S05]  /*1bd60*/  WARPSYNC.COLLECTIVE R15, `(.L_x_10723) ;  /* 0x000000000f087348 */ /* 0x000fea0003c00000 */
[----:B------:R0:W1:Y:S02]  /*1bd70*/  SHFL.IDX P6, R14, R13, R12, R11 ;  /* 0x0000000c0d0e7389 */ /* 0x00006400000c000b */
[----:B01----:R-:W-:Y:S01]  /*1bd80*/  ENDCOLLECTIVE ;  /* 0x000000000000791b */ /* 0x003fe20003800000 */
.L_x_10723:
[----:B------:R-:W-:Y:S01]  /*1bd90*/  @!P3 LEA R2, P4, R10, R5, 0x1 ;  /* 0x000000050a02b211 */ /* 0x000fe200078808ff */
[----:B------:R-:W-:-:S04]  /*1bda0*/  IMAD.MOV.U32 R13, RZ, RZ, R7 ;  /* 0x000000ffff0d7224 */ /* 0x000fc800078e0007 */
[----:B------:R-:W-:-:S05]  /*1bdb0*/  @!P3 IMAD.X R3, RZ, RZ, R4, P4 ;  /* 0x000000ffff03b224 */ /* 0x000fca00020e0604 */
        /* <DEDUP_REMOVED lines=12> */
.L_x_10724:
[----:B------:R-:W-:Y:S02]  /*1be80*/  IMAD.MOV.U32 R13, RZ, RZ, R6 ;  /* 0x000000ffff0d7224 */ /* 0x000fe400078e0006 */
[----:B------:R-:W-:Y:S02]  /*1be90*/  IMAD.MOV.U32 R12, RZ, RZ, 0x1 ;  /* 0x00000001ff0c7424 */ /* 0x000fe400078e00ff */
[----:B------:R-:W-:-:S07]  /*1bea0*/  IMAD.MOV.U32 R3, RZ, RZ, R14 ;  /* 0x000000ffff037224 */ /* 0x000fce00078e000e */
[----:B------:R-:W-:Y:S05]  /*1beb0*/  WARPSYNC.COLLECTIVE R15, `(.L_x_10725) ;  /* 0x000000000f087348 */ /* 0x000fea0003c00000 */
[----:B------:R0:W1:Y:S02]  /*1bec0*/  SHFL.IDX P6, R14, R13, R12, R11 ;  /* 0x0000000c0d0e7389 */ /* 0x00006400000c000b */
[----:B01----:R-:W-:Y:S01]  /*1bed0*/  ENDCOLLECTIVE ;  /* 0x000000000000791b */ /* 0x003fe20003800000 */
.L_x_10725:
[----:B------:R-:W-:-:S05]  /*1bee0*/  @!P3 LEA R3, P4, R10, R3, 0x1 ;  /* 0x000000030a03b211 */ /* 0x000fca00078808ff */
[----:B------:R-:W-:-:S05]  /*1bef0*/  @!P3 IMAD.X R2, RZ, RZ, R2, P4 ;  /* 0x000000ffff02b224 */ /* 0x000fca00020e0602 */
[----:B------:R-:W-:Y:S01]  /*1bf00*/  @!P3 LOP3.LUT R3, R3, R2, RZ, 0x3c, !PT ;  /* 0x000000020303b212 */ /* 0x000fe200078e3cff */
[----:B------:R-:W-:-:S03]  /*1bf10*/  IMAD.MOV.U32 R13, RZ, RZ, R7 ;  /* 0x000000ffff0d7224 */ /* 0x000fc600078e0007 */
[----:B------:R-:W-:-:S04]  /*1bf20*/  @!P3 LOP3.LUT R2, R3, R2, RZ, 0x3c, !PT ;  /* 0x000000020302b212 */ /* 0x000fc800078e3cff */
[----:B------:R-:W-:Y:S01]  /*1bf30*/  @!P3 LOP3.LUT R3, R3, R2, RZ, 0x3c, !PT ;  /* 0x000000020303b212 */ /* 0x000fe200078e3cff */
[----:B------:R-:W-:-:S07]  /*1bf40*/  IMAD.MOV.U32 R6, RZ, RZ, R14 ;  /* 0x000000ffff067224 */ /* 0x000fce00078e000e */
[----:B------:R-:W-:Y:S05]  /*1bf50*/  WARPSYNC.COLLECTIVE R15, `(.L_x_10726) ;  /* 0x000000000f087348 */ /* 0x000fea0003c00000 */
[----:B------:R0:W1:Y:S02]  /*1bf60*/  SHFL.IDX P6, R14, R13, R12, R11 ;  /* 0x0000000c0d0e7389 */ /* 0x00006400000c000b */
[----:B01----:R-:W-:Y:S01]  /*1bf70*/  ENDCOLLECTIVE ;  /* 0x000000000000791b */ /* 0x003fe20003800000 */
.L_x_10726:
[----:B------:R-:W-:Y:S01]  /*1bf80*/  @!PT LDS RZ, [RZ] ;  /* 0x00000000fffff984 */ /* 0x000fe20000000800 */
[----:B------:R-:W-:Y:S01]  /*1bf90*/  @!PT LDS RZ, [RZ] ;  /* 0x00000000fffff984 */ /* 0x000fe20000000800 */
[----:B------:R-:W-:Y:S01]  /*1bfa0*/  @!PT LDS RZ, [RZ] ;  /* 0x00000000fffff984 */ /* 0x000fe20000000800 */
[----:B------:R-:W-:Y:S04]  /*1bfb0*/  @!P3 LDGSTS.E.BYPASS.LTC128B.128 [R8+0xe400], desc[UR42][R2.64], !P0 ;  /* 0x0e4000000208bfae */ /* 0x000fe8000c101d6a */
[----:B------:R-:W-:Y:S04]  /*1bfc0*/  @!P3 LDGSTS.E.BYPASS.LTC128B.128 [R8+0x11400], desc[UR42][R2.64+0x40], !P1 ;  /* 0x114000400208bfae */ /* 0x000fe8000c901d6a */
[----:B------:R0:W-:Y:S02]  /*1bfd0*/  @!P3 LDGSTS.E.BYPASS.LTC128B.128 [R8+0x14400], desc[UR42][R2.64+0x80], !P2 ;  /* 0x144000800208bfae */ /* 0x0001e4000d101d6a */
[----:B0-----:R-:W-:Y:S01]  /*1bfe0*/  IMAD.MOV.U32 R2, RZ, RZ, R14 ;  /* 0x000000ffff027224 */ /* 0x001fe200078e000e */
[----:B------:R-:W-:Y:S06]  /*1bff0*/  BRA `(.L_x_10727) ;  /* 0xffffffb800947947 */ /* 0x000fec000383ffff */
.L_x_10602:
[----:B-1----:R1:W2:Y:S02]  /*1c000*/  SYNCS.PHASECHK.TRANS64.TRYWAIT P0, [R22+URZ+0x2d820], R0 ;  /* 0x02d82000160075a7 */ /* 0x0022a4000800017f */
[----:B--2---:R-:W-:Y:S05]  /*1c010*/  @!P0 NANOSLEEP.SYNCS 0x989680 ;  /* 0x009896800000895d */ /* 0x004fea0003900000 */
[----:B------:R-:W2:Y:S02]  /*1c020*/  @!P0 SYNCS.PHASECHK.TRANS64 P0, [R22+URZ+0x2d820], R0 ;  /* 0x02d82000160085a7 */ /* 0x000ea4000800007f */
[----:B--2---:R-:W-:Y:S05]  /*1c030*/  @!P0 BRA `(.L_x_10602) ;  /* 0xfffffffc00f08947 */ /* 0x004fea000383ffff */
[----:B------:R-:W-:Y:S05]  /*1c040*/  BRA `(.L_x_10728) ;  /* 0xffffffb800fc7947 */ /* 0x000fea000383ffff */
.L_x_10607:
[----:B0-----:R0:W1:Y:S02]  /*1c050*/  SYNCS.PHASECHK.TRANS64.TRYWAIT P0, [R5+URZ+0x2d840], R0 ;  /* 0x02d84000050075a7 */ /* 0x001064000800017f */
[----:B-1----:R-:W-:Y:S05]  /*1c060*/  @!P0 NANOSLEEP.SYNCS 0x989680 ;  /* 0x009896800000895d */ /* 0x002fea0003900000 */
[----:B------:R-:W1:Y:S02]  /*1c070*/  @!P0 SYNCS.PHASECHK.TRANS64 P0, [R5+URZ+0x2d840], R0 ;  /* 0x02d84000050085a7 */ /* 0x000e64000800007f */
[----:B-1----:R-:W-:Y:S05]  /*1c080*/  @!P0 BRA `(.L_x_10607) ;  /* 0xfffffffc00f08947 */ /* 0x002fea000383ffff */
[----:B------:R-:W-:Y:S05]  /*1c090*/  BRA `(.L_x_10729) ;  /* 0xffffffbc00f07947 */ /* 0x000fea000383ffff */
.L_x_10608:
        /* <DEDUP_REMOVED lines=8> */
.L_x_10731:
[----:B------:R-:W-:Y:S05]  /*1c120*/  BSYNC B1 ;  /* 0x0000000000017941 */ /* 0x000fea0003800000 */
.L_x_10730:
        /* <DEDUP_REMOVED lines=12> */
.L_x_10732:
[----:B------:R-:W-:Y:S01]  /*1c1f0*/  LOP3.LUT P1, RZ, R23, 0x4, RZ, 0xc0, !PT ;  /* 0x0000000417ff7812 */ /* 0x000fe2000782c0ff */
[----:B------:R-:W-:Y:S02]  /*1c200*/  IMAD.MOV.U32 R13, RZ, RZ, R7 ;  /* 0x000000ffff0d7224 */ /* 0x000fe400078e0007 */
[----:B------:R-:W-:Y:S02]  /*1c210*/  IMAD.MOV.U32 R12, RZ, RZ, 0x1 ;  /* 0x00000001ff0c7424 */ /* 0x000fe400078e00ff */
[----:B------:R-:W-:Y:S02]  /*1c220*/  IMAD.SHL.U32 R20, R20, 0x8, RZ ;  /* 0x0000000814147824 */ /* 0x000fe400078e00ff */
[----:B------:R-:W-:-:S07]  /*1c230*/  IMAD.MOV.U32 R2, RZ, RZ, R14 ;  /* 0x000000ffff027224 */ /* 0x000fce00078e000e */
[----:B------:R-:W-:Y:S05]  /*1c240*/  WARPSYNC.COLLECTIVE R15, `(.L_x_10733) ;  /* 0x000000000f087348 */ /* 0x000fea0003c00000 */
[----:B------:R0:W1:Y:S02]  /*1c250*/  SHFL.IDX P6, R14, R13, R12, R11 ;  /* 0x0000000c0d0e7389 */ /* 0x00006400000c000b */
[----:B01----:R-:W-:Y:S01]  /*1c260*/  ENDCOLLECTIVE ;  /* 0x000000000000791b */ /* 0x003fe20003800000 */
.L_x_10733:
        /* <DEDUP_REMOVED lines=15> */
.L_x_10734:
[----:B------:R-:W-:Y:S02]  /*1c360*/  IMAD.MOV.U32 R13, RZ, RZ, R7 ;  /* 0x000000ffff0d7224 */ /* 0x000fe400078e0007 */
[----:B------:R-:W-:Y:S02]  /*1c370*/  IMAD.MOV.U32 R12, RZ, RZ, 0x2 ;  /* 0x00000002ff0c7424 */ /* 0x000fe400078e00ff */
[----:B------:R-:W-:-:S07]  /*1c380*/  IMAD.MOV.U32 R2, RZ, RZ, R14 ;  /* 0x000000ffff027224 */ /* 0x000fce00078e000e */
[----:B------:R-:W-:Y:S05]  /*1c390*/  WARPSYNC.COLLECTIVE R15, `(.L_x_10735) ;  /* 0x000000000f087348 */ /* 0x000fea0003c00000 */
[----:B------:R0:W1:Y:S02]  /*1c3a0*/  SHFL.IDX P6, R14, R13, R12, R11 ;  /* 0x0000000c0d0e7389 */ /* 0x00006400000c000b */
[----:B01----:R-:W-:Y:S01]  /*1c3b0*/  ENDCOLLECTIVE ;  /* 0x000000000000791b */ /* 0x003fe20003800000 */
.L_x_10735:
        /* <DEDUP_REMOVED lines=13> */
.L_x_10736:
[----:B------:R-:W-:Y:S02]  /*1c490*/  IMAD.MOV.U32 R13, RZ, RZ, R7 ;  /* 0x000000ffff0d7224 */ /* 0x000fe400078e0007 */
[----:B------:R-:W-:Y:S02]  /*1c4a0*/  IMAD.MOV.U32 R12, RZ, RZ, 0x3 ;  /* 0x00000003ff0c7424 */ /* 0x000fe400078e00ff */
[----:B------:R-:W-:-:S07]  /*1c4b0*/  IMAD.MOV.U32 R2, RZ, RZ, R14 ;  /* 0x000000ffff027224 */ /* 0x000fce00078e000e */
[----:B------:R-:W-:Y:S05]  /*1c4c0*/  WARPSYNC.COLLECTIVE R15, `(.L_x_10737) ;  /* 0x000000000f087348 */ /* 0x000fea0003c00000 */
[----:B------:R0:W1:Y:S02]  /*1c4d0*/  SHFL.IDX P6, R14, R13, R12, R11 ;  /* 0x0000000c0d0e7389 */ /* 0x00006400000c000b */
[----:B01----:R-:W-:Y:S01]  /*1c4e0*/  ENDCOLLECTIVE ;  /* 0x000000000000791b */ /* 0x003fe20003800000 */
.L_x_10737:
        /* <DEDUP_REMOVED lines=14> */
.L_x_10738:
[----:B------:R-:W-:Y:S01]  /*1c5d0*/  MOV R2, R14 ;  /* 0x0000000e00027202 */ /* 0x000fe20000000f00 */
[----:B------:R-:W-:Y:S06]  /*1c5e0*/  BRA `(.L_x_10739) ;  /* 0xffffffbc007c7947 */ /* 0x000fec000383ffff */
.L_x_10613:
[----:B-1----:R1:W2:Y:S02]  /*1c5f0*/  SYNCS.PHASECHK.TRANS64.TRYWAIT P0, [R5+URZ+0x2d860], R2 ;  /* 0x02d86002050075a7 */ /* 0x0022a4000800017f */
[----:B--2---:R-:W-:Y:S05]  /*1c600*/  @!P0 NANOSLEEP.SYNCS 0x989680 ;  /* 0x009896800000895d */ /* 0x004fea0003900000 */
[----:B------:R-:W2:Y:S02]  /*1c610*/  @!P0 SYNCS.PHASECHK.TRANS64 P0, [R5+URZ+0x2d860], R2 ;  /* 0x02d86002050085a7 */ /* 0x000ea4000800007f */
[----:B--2---:R-:W-:Y:S05]  /*1c620*/  @!P0 BRA `(.L_x_10613) ;  /* 0xfffffffc00f08947 */ /* 0x004fea000383ffff */
[----:B------:R-:W-:Y:S05]  /*1c630*/  BRA `(.L_x_10740) ;  /* 0xffffffbc00e07947 */ /* 0x000fea000383ffff */
.L_x_10614:
        /* <DEDUP_REMOVED lines=8> */
.L_x_10742:
[----:B------:R-:W-:Y:S05]  /*1c6c0*/  BSYNC B1 ;  /* 0x0000000000017941 */ /* 0x000fea0003800000 */
.L_x_10741:
        /* <DEDUP_REMOVED lines=9> */
.L_x_10743:
[----:B------:R-:W-:Y:S02]  /*1c760*/  IMAD.MOV.U32 R13, RZ, RZ, R25 ;  /* 0x000000ffff0d7224 */ /* 0x000fe400078e0019 */
[----:B------:R-:W-:Y:S02]  /*1c770*/  IMAD.MOV.U32 R12, RZ, RZ, 0x1 ;  /* 0x00000001ff0c7424 */ /* 0x000fe400078e00ff */
[----:B------:R-:W-:-:S07]  /*1c780*/  IMAD.MOV.U32 R2, RZ, RZ, R14 ;  /* 0x000000ffff027224 */ /* 0x000fce00078e000e */
[----:B------:R-:W-:Y:S05]  /*1c790*/  WARPSYNC.COLLECTIVE R15, `(.L_x_10744) ;  /* 0x000000000f087348 */ /* 0x000fea0003c00000 */
[----:B------:R0:W1:Y:S02]  /*1c7a0*/  SHFL.IDX P6, R14, R13, R12, R11 ;  /* 0x0000000c0d0e7389 */ /* 0x00006400000c000b */
[----:B01----:R-:W-:Y:S01]  /*1c7b0*/  ENDCOLLECTIVE ;  /* 0x000000000000791b */ /* 0x003fe20003800000 */
.L_x_10744:
        /* <DEDUP_REMOVED lines=16> */
.L_x_10745:
[----:B------:R-:W-:Y:S02]  /*1c8c0*/  IMAD.MOV.U32 R13, RZ, RZ, R25 ;  /* 0x000000ffff0d7224 */ /* 0x000fe400078e0019 */
[----:B------:R-:W-:Y:S02]  /*1c8d0*/  IMAD.MOV.U32 R12, RZ, RZ, 0x2 ;  /* 0x00000002ff0c7424 */ /* 0x000fe400078e00ff */
[----:B------:R-:W-:-:S07]  /*1c8e0*/  IMAD.MOV.U32 R2, RZ, RZ, R14 ;  /* 0x000000ffff027224 */ /* 0x000fce00078e000e */
[----:B------:R-:W-:Y:S05]  /*1c8f0*/  WARPSYNC.COLLECTIVE R15, `(.L_x_10746) ;  /* 0x000000000f087348 */ /* 0x000fea0003c00000 */
[----:B------:R0:W1:Y:S02]  /*1c900*/  SHFL.IDX P6, R14, R13, R12, R11 ;  /* 0x0000000c0d0e7389 */ /* 0x00006400000c000b */
[----:B01----:R-:W-:Y:S01]  /*1c910*/  ENDCOLLECTIVE ;  /* 0x000000000000791b */ /* 0x003fe20003800000 */
.L_x_10746:
        /* <DEDUP_REMOVED lines=16> */
.L_x_10747:
[----:B------:R-:W-:Y:S01]  /*1ca20*/  MOV R13, R25 ;  /* 0x00000019000d7202 */ /* 0x000fe20000000f00 */
[----:B------:R-:W-:Y:S02]  /*1ca30*/  IMAD.MOV.U32 R12, RZ, RZ, 0x3 ;  /* 0x00000003ff0c7424 */ /* 0x000fe400078e00ff */
[----:B------:R-:W-:-:S07]  /*1ca40*/  IMAD.MOV.U32 R2, RZ, RZ, R14 ;  /* 0x000000ffff027224 */ /* 0x000fce00078e000e */
[----:B------:R-:W-:Y:S05]  /*1ca50*/  WARPSYNC.COLLECTIVE R15, `(.L_x_10748) ;  /* 0x000000000f087348 */ /* 0x000fea0003c00000 */
[----:B------:R0:W1:Y:S02]  /*1ca60*/  SHFL.IDX P6, R14, R13, R12, R11 ;  /* 0x0000000c0d0e7389 */ /* 0x00006400000c000b */
[----:B01----:R-:W-:Y:S01]  /*1ca70*/  ENDCOLLECTIVE ;  /* 0x000000000000791b */ /* 0x003fe20003800000 */
.L_x_10748:
        /* <DEDUP_REMOVED lines=13> */
.L_x_10749:
        /* <DEDUP_REMOVED lines=8> */
.L_x_10622:
[----:B-1----:R1:W2:Y:S02]  /*1cbd0*/  SYNCS.PHASECHK.TRANS64.TRYWAIT P0, [R0+URZ+0x2d860], R3 ;  /* 0x02d86003000075a7 */ /* 0x0022a4000800017f */
[----:B--2---:R-:W-:Y:S05]  /*1cbe0*/  @!P0 NANOSLEEP.SYNCS 0x989680 ;  /* 0x009896800000895d */ /* 0x004fea0003900000 */
[----:B------:R-:W2:Y:S02]  /*1cbf0*/  @!P0 SYNCS.PHASECHK.TRANS64 P0, [R0+URZ+0x2d860], R3 ;  /* 0x02d86003000085a7 */ /* 0x000ea4000800007f */
[----:B--2---:R-:W-:Y:S05]  /*1cc00*/  @!P0 BRA `(.L_x_10622) ;  /* 0xfffffffc00f08947 */ /* 0x004fea000383ffff */
[----:B------:R-:W-:Y:S05]  /*1cc10*/  BRA `(.L_x_10751) ;  /* 0xffffffc000687947 */ /* 0x000fea000383ffff */
.L_x_10623:
[----:B------:R-:W-:Y:S01]  /*1cc20*/  BSSY B0, `(.L_x_10752) ;  /* 0x0000008000007945 */ /* 0x000fe20003800000 */
[----:B------:R-:W-:Y:S02]  /*1cc30*/  IMAD.MOV.U32 R13, RZ, RZ, R25 ;  /* 0x000000ffff0d7224 */ /* 0x000fe400078e0019 */
[----:B------:R-:W-:Y:S02]  /*1cc40*/  IMAD.MOV.U32 R12, RZ, RZ, RZ ;  /* 0x000000ffff0c7224 */ /* 0x000fe400078e00ff */
[----:B------:R-:W-:Y:S02]  /*1cc50*/  IMAD.MOV.U32 R11, RZ, RZ, 0x1c1f ;  /* 0x00001c1fff0b7424 */ /* 0x000fe400078e00ff */
[----:B------:R-:W-:-:S07]  /*1cc60*/  IMAD.MOV.U32 R15, RZ, RZ, -0x1 ;  /* 0xffffffffff0f7424 */ /* 0x000fce00078e00ff */
[----:B01---5:R-:W-:Y:S05]  /*1cc70*/  WARPSYNC.COLLECTIVE R15, `(.L_x_10753) ;  /* 0x000000000f087348 */ /* 0x023fea0003c00000 */
[----:B------:R2:W3:Y:S02]  /*1cc80*/  SHFL.IDX P6, R14, R13, R12, R11 ;  /* 0x0000000c0d0e7389 */ /* 0x0004e400000c000b */
[----:B0123-5:R-:W-:Y:S01]  /*1cc90*/  ENDCOLLECTIVE ;  /* 0x000000000000791b */ /* 0x02ffe20003800000 */
.L_x_10753:
[----:B------:R-:W-:Y:S05]  /*1cca0*/  BSYNC B0 ;  /* 0x0000000000007941 */ /* 0x000fea0003800000 */
.L_x_10752:
[----:B------:R-:W0:Y:S01]  /*1ccb0*/  S2R R2, SR_TID.X ;  /* 0x0000000000027919 */ /* 0x000e220000002100 */
[----:B------:R-:W-:Y:S02]  /*1ccc0*/  IMAD.MOV.U32 R13, RZ, RZ, R24 ;  /* 0x000000ffff0d7224 */ /* 0x000fe400078e0018 */
[----:B------:R-:W-:Y:S02]  /*1ccd0*/  IMAD.MOV.U32 R12, RZ, RZ, RZ ;  /* 0x000000ffff0c7224 */ /* 0x000fe400078e00ff */
[----:B------:R-:W-:Y:S02]  /*1cce0*/  IMAD.MOV.U32 R11, RZ, RZ, 0x1c1f ;  /* 0x00001c1fff0b7424 */ /* 0x000fe400078e00ff */
[----:B------:R-:W-:Y:S02]  /*1ccf0*/  IMAD.MOV.U32 R15, RZ, RZ, -0x1 ;  /* 0xffffffffff0f7424 */ /* 0x000fe400078e00ff */
[----:B------:R-:W-:Y:S02]  /*1cd00*/  IMAD.MOV.U32 R3, RZ, RZ, R14 ;  /* 0x000000ffff037224 */ /* 0x000fe400078e000e */
[----:B------:R-:W-:-:S07]  /*1cd10*/  IMAD R4, R4, 0x2, R22 ;  /* 0x0000000204047824 */ /* 0x000fce00078e0216 */
[----:B0-----:R-:W-:Y:S05]  /*1cd20*/  WARPSYNC.COLLECTIVE R15, `(.L_x_10754) ;  /* 0x000000000f087348 */ /* 0x001fea0003c00000 */
[----:B------:R1:W2:Y:S02]  /*1cd30*/  SHFL.IDX P6, R14, R13, R12, R11 ;  /* 0x0000000c0d0e7389 */ /* 0x0002a400000c000b */
[----:B012---:R-:W-:Y:S01]  /*1cd40*/  ENDCOLLECTIVE ;  /* 0x000000000000791b */ /* 0x007fe20003800000 */
.L_x_10754:
        /* <DEDUP_REMOVED lines=11> */
[----:B------:R-:W-:Y:S01]  /*1ce00*/  ISETP.GE.AND P1, PT, R8, UR4, PT ;  /* 0x0000000408007c0c */ /* 0x000fe2000bf26270 */
[----:B------:R-:W-:Y:S01]  /*1ce10*/  IMAD.X R3, RZ, RZ, R3, P0 ;  /* 0x000000ffff037224 */ /* 0x000fe200000e0603 */
[----:B------:R-:W-:-:S13]  /*1ce20*/  ISETP.GE.AND P0, PT, R7, UR4, PT ;  /* 0x0000000407007c0c */ /* 0x000fda000bf06270 */
[----:B------:R-:W-:Y:S05]  /*1ce30*/  WARPSYNC.COLLECTIVE R15, `(.L_x_10755) ;  /* 0x000000000f087348 */ /* 0x000fea0003c00000 */
[----:B------:R0:W1:Y:S02]  /*1ce40*/  SHFL.IDX P6, R14, R13, R12, R11 ;  /* 0x0000000c0d0e7389 */ /* 0x00006400000c000b */
[----:B01----:R-:W-:Y:S01]  /*1ce50*/  ENDCOLLECTIVE ;  /* 0x000000000000791b */ /* 0x003fe20003800000 */
.L_x_10755:
        /* <DEDUP_REMOVED lines=9> */
[----:B------:R-:W-:Y:S01]  /*1cef0*/  ISETP.LT.OR P3, PT, R6, 0x21, P2 ;  /* 0x000000210600780c */ /* 0x000fe20001761670 */
[----:B0-----:R-:W-:-:S12]  /*1cf00*/  IMAD.MOV.U32 R3, RZ, RZ, R14 ;  /* 0x000000ffff037224 */ /* 0x001fd800078e000e */
[----:B------:R-:W-:Y:S05]  /*1cf10*/  WARPSYNC.COLLECTIVE R15, `(.L_x_10756) ;  /* 0x000000000f087348 */ /* 0x000fea0003c00000 */
[----:B------:R0:W1:Y:S02]  /*1cf20*/  SHFL.IDX P6, R14, R13, R12, R11 ;  /* 0x0000000c0d0e7389 */ /* 0x00006400000c000b */
[----:B01----:R-:W-:Y:S01]  /*1cf30*/  ENDCOLLECTIVE ;  /* 0x000000000000791b */ /* 0x003fe20003800000 */
.L_x_10756:
[----:B------:R-:W-:Y:S02]  /*1cf40*/  IMAD.MOV.U32 R13, RZ, RZ, R25 ;  /* 0x000000ffff0d7224 */ /* 0x000fe400078e0019 */
[----:B------:R-:W-:Y:S01]  /*1cf50*/  IMAD.MOV.U32 R12, RZ, RZ, 0x2 ;  /* 0x00000002ff0c7424 */ /* 0x000fe200078e00ff */
[----:B------:R-:W-:-:S13]  /*1cf60*/  IADD3 R2, P4, R14, R5, RZ ;  /* 0x000000050e027210 */ /* 0x000fda0007f9e0ff */
[----:B------:R-:W-:Y:S05]  /*1cf70*/  WARPSYNC.COLLECTIVE R15, `(.L_x_10757) ;  /* 0x000000000f087348 */ /* 0x000fea0003c00000 */
[----:B------:R0:W1:Y:S02]  /*1cf80*/  SHFL.IDX P6, R14, R13, R12, R11 ;  /* 0x0000000c0d0e7389 */ /* 0x00006400000c000b */
[----:B01----:R-:W-:Y:S01]  /*1cf90*/  ENDCOLLECTIVE ;  /* 0x000000000000791b */ /* 0x003fe20003800000 */
.L_x_10757:
        /* <DEDUP_REMOVED lines=10> */
[----:B------:R-:W-:Y:S02]  /*1d040*/  ISETP.LT.OR P3, PT, R6, 0x41, P2 ;  /* 0x000000410600780c */ /* 0x000fe40001761670 */
[----:B0-----:R-:W-:-:S11]  /*1d050*/  MOV R3, R14 ;  /* 0x0000000e00037202 */ /* 0x001fd60000000f00 */
[----:B------:R-:W-:Y:S05]  /*1d060*/  WARPSYNC.COLLECTIVE R15, `(.L_x_10758) ;  /* 0x000000000f087348 */ /* 0x000fea0003c00000 */
[----:B------:R0:W1:Y:S02]  /*1d070*/  SHFL.IDX P6, R14, R13, R12, R11 ;  /* 0x0000000c0d0e7389 */ /* 0x00006400000c000b */
[----:B01----:R-:W-:Y:S01]  /*1d080*/  ENDCOLLECTIVE ;  /* 0x000000000000791b */ /* 0x003fe20003800000 */
.L_x_10758:
[----:B------:R-:W-:Y:S02]  /*1d090*/  IMAD.MOV.U32 R13, RZ, RZ, R25 ;  /* 0x000000ffff0d7224 */ /* 0x000fe400078e0019 */
[----:B------:R-:W-:Y:S01]  /*1d0a0*/  IMAD.MOV.U32 R12, RZ, RZ, 0x3 ;  /* 0x00000003ff0c7424 */ /* 0x000fe200078e00ff */
[----:B------:R-:W-:-:S13]  /*1d0b0*/  IADD3 R2, P4, R14, R5, RZ ;  /* 0x000000050e027210 */ /* 0x000fda0007f9e0ff */
[----:B------:R-:W-:Y:S05]  /*1d0c0*/  WARPSYNC.COLLECTIVE R15, `(.L_x_10759) ;  /* 0x000000000f087348 */ /* 0x000fea0003c00000 */
[----:B------:R0:W1:Y:S02]  /*1d0d0*/  SHFL.IDX P6, R14, R13, R12, R11 ;  /* 0x0000000c0d0e7389 */ /* 0x00006400000c000b */
[----:B01----:R-:W-:Y:S01]  /*1d0e0*/  ENDCOLLECTIVE ;  /* 0x000000000000791b */ /* 0x003fe20003800000 */
.L_x_10759:
        /* <DEDUP_REMOVED lines=14> */
.L_x_10760:
[----:B------:R-:W-:Y:S05]  /*1d1d0*/  BRA `(.L_x_10761) ;  /* 0xffffffbc00c87947 */ /* 0x000fea000383ffff */
.L_x_10628:
        /* <DEDUP_REMOVED lines=8> */
.L_x_10763:
[----:B------:R-:W-:Y:S05]  /*1d260*/  BSYNC B0 ;  /* 0x0000000000007941 */ /* 0x000fea0003800000 */
.L_x_10762:
        /* <DEDUP_REMOVED lines=9> */
.L_x_10764:
        /* <DEDUP_REMOVED lines=11> */
[----:B0-----:R-:W-:Y:S02]  /*1d3b0*/  IMAD.MOV.U32 R2, RZ, RZ, RZ ;  /* 0x000000ffff027224 */ /* 0x001fe400078e00ff */
[----:B--2---:R-:W-:Y:S01]  /*1d3c0*/  @!P1 IMAD.MOV.U32 R2, RZ, RZ, R3 ;  /* 0x000000ffff029224 */ /* 0x004fe200078e0003 */
[----:B------:R-:W-:-:S03]  /*1d3d0*/  ISETP.NE.AND P1, PT, R8, RZ, PT ;  /* 0x000000ff0800720c */ /* 0x000fc60003f25270 */
[----:B------:R-:W-:-:S10]  /*1d3e0*/  IMAD.MOV.U32 R13, RZ, RZ, R2 ;  /* 0x000000ffff0d7224 */ /* 0x000fd400078e0002 */
[----:B------:R-:W-:Y:S05]  /*1d3f0*/  WARPSYNC.COLLECTIVE R15, `(.L_x_10765) ;  /* 0x000000000f087348 */ /* 0x000fea0003c00000 */
[----:B------:R0:W1:Y:S02]  /*1d400*/  SHFL.UP P6, R14, R13, R12, R11 ;  /* 0x0400000c0d0e7389 */ /* 0x00006400000c000b */
[----:B01----:R-:W-:Y:S01]  /*1d410*/  ENDCOLLECTIVE ;  /* 0x000000000000791b */ /* 0x003fe20003800000 */
.L_x_10765:
[----:B------:R-:W-:Y:S01]  /*1d420*/  IMAD.MOV.U32 R12, RZ, RZ, 0x2 ;  /* 0x00000002ff0c7424 */ /* 0x000fe200078e00ff */
[----:B------:R-:W-:-:S05]  /*1d430*/  SEL R5, R14, RZ, P1 ;  /* 0x000000ff0e057207 */ /* 0x000fca0000800000 */
[----:B------:R-:W-:-:S04]  /*1d440*/  IMAD.IADD R5, R2, 0x1, R5 ;  /* 0x0000000102057824 */ /* 0x000fc800078e0205 */
[----:B------:R-:W-:-:S07]  /*1d450*/  IMAD.MOV.U32 R13, RZ, RZ, R5 ;  /* 0x000000ffff0d7224 */ /* 0x000fce00078e0005 */
[----:B------:R-:W-:Y:S05]  /*1d460*/  WARPSYNC.COLLECTIVE R15, `(.L_x_10766) ;  /* 0x000000000f087348 */ /* 0x000fea0003c00000 */
[----:B------:R0:W1:Y:S02]  /*1d470*/  SHFL.UP P6, R14, R13, R12, R11 ;  /* 0x0400000c0d0e7389 */ /* 0x00006400000c000b */
[----:B01----:R-:W-:Y:S01]  /*1d480*/  ENDCOLLECTIVE ;  /* 0x000000000000791b */ /* 0x003fe20003800000 */
.L_x_10766:
[----:B------:R-:W-:Y:S01]  /*1d490*/  IMAD.MOV.U32 R12, RZ, RZ, 0x4 ;  /* 0x00000004ff0c7424 */ /* 0x000fe200078e00ff */
[----:B------:R-:W-:-:S04]  /*1d4a0*/  SEL R6, R14, RZ, P2 ;  /* 0x000000ff0e067207 */ /* 0x000fc80001000000 */
[----:B------:R-:W-:-:S05]  /*1d4b0*/  IADD3 R6, R5, R6, RZ ;  /* 0x0000000605067210 */ /* 0x000fca0007ffe0ff */
[----:B------:R-:W-:-:S07]  /*1d4c0*/  IMAD.MOV.U32 R13, RZ, RZ, R6 ;  /* 0x000000ffff0d7224 */ /* 0x000fce00078e0006 */
[----:B------:R-:W-:Y:S05]  /*1d4d0*/  WARPSYNC.COLLECTIVE R15, `(.L_x_10767) ;  /* 0x000000000f087348 */ /* 0x000fea0003c00000 */
[----:B------:R0:W1:Y:S02]  /*1d4e0*/  SHFL.UP P6, R14, R13, R12, R11 ;  /* 0x0400000c0d0e7389 */ /* 0x00006400000c000b */
[----:B01----:R-:W-:Y:S01]  /*1d4f0*/  ENDCOLLECTIVE ;  /* 0x000000000000791b */ /* 0x003fe20003800000 */
.L_x_10767:
[----:B------:R-:W-:Y:S01]  /*1d500*/  IMAD.MOV.U32 R12, RZ, RZ, 0x8 ;  /* 0x00000008ff0c7424 */ /* 0x000fe200078e00ff */
[----:B------:R-:W-:-:S05]  /*1d510*/  SEL R7, R14, RZ, P3 ;  /* 0x000000ff0e077207 */ /* 0x000fca0001800000 */
[----:B------:R-:W-:-:S04]  /*1d520*/  IMAD.IADD R7, R6, 0x1, R7 ;  /* 0x0000000106077824 */ /* 0x000fc800078e0207 */
[----:B------:R-:W-:-:S07]  /*1d530*/  IMAD.MOV.U32 R13, RZ, RZ, R7 ;  /* 0x000000ffff0d7224 */ /* 0x000fce00078e0007 */
[----:B------:R-:W-:Y:S05]  /*1d540*/  WARPSYNC.COLLECTIVE R15, `(.L_x_10768) ;  /* 0x000000000f087348 */ /* 0x000fea0003c00000 */
[----:B------:R0:W1:Y:S02]  /*1d550*/  SHFL.UP P6, R14, R13, R12, R11 ;  /* 0x0400000c0d0e7389 */ /* 0x00006400000c000b */
[----:B01----:R-:W-:Y:S01]  /*1d560*/  ENDCOLLECTIVE ;  /* 0x000000000000791b */ /* 0x003fe20003800000 */
.L_x_10768:
[----:B------:R-:W-:Y:S01]  /*1d570*/  IMAD.MOV.U32 R12, RZ, RZ, 0x10 ;  /* 0x00000010ff0c7424 */ /* 0x000fe200078e00ff */
[----:B------:R-:W-:-:S05]  /*1d580*/  SEL R14, R14, RZ, P4 ;  /* 0x000000ff0e0e7207 */ /* 0x000fca0002000000 */
[----:B------:R-:W-:-:S04]  /*1d590*/  IMAD.IADD R5, R7, 0x1, R14 ;  /* 0x0000000107057824 */ /* 0x000fc800078e020e */
[----:B------:R-:W-:-:S07]  /*1d5a0*/  IMAD.MOV.U32 R13, RZ, RZ, R5 ;  /* 0x000000ffff0d7224 */ /* 0x000fce00078e0005 */
[----:B------:R-:W-:Y:S05]  /*1d5b0*/  WARPSYNC.COLLECTIVE R15, `(.L_x_10769) ;  /* 0x000000000f087348 */ /* 0x000fea0003c00000 */
[----:B------:R0:W1:Y:S02]  /*1d5c0*/  SHFL.UP P6, R14, R13, R12, R11 ;  /* 0x0400000c0d0e7389 */ /* 0x00006400000c000b */
[----:B01----:R-:W-:Y:S01]  /*1d5d0*/  ENDCOLLECTIVE ;  /* 0x000000000000791b */ /* 0x003fe20003800000 */
.L_x_10769:
        /* <DEDUP_REMOVED lines=8> */
.L_x_10770:
[----:B------:R-:W-:Y:S05]  /*1d660*/  BRA `(.L_x_10771) ;  /* 0xffffffbc00e47947 */ /* 0x000fea000383ffff */
.L_x_10633:
        /* <DEDUP_REMOVED lines=8> */
.L_x_10773:
[----:B------:R-:W-:Y:S05]  /*1d6f0*/  BSYNC B0 ;  /* 0x0000000000007941 */ /* 0x000fea0003800000 */
.L_x_10772:
        /* <DEDUP_REMOVED lines=8> */
.L_x_10774:
[----:B------:R-:W-:Y:S01]  /*1d780*/  IMAD.MOV.U32 R12, RZ, RZ, 0x4 ;  /* 0x00000004ff0c7424 */ /* 0x000fe200078e00ff */
[----:B------:R-:W-:-:S05]  /*1d790*/  SEL R14, R14, RZ, P2 ;  /* 0x000000ff0e0e7207 */ /* 0x000fca0001000000 */
[----:B------:R-:W-:-:S04]  /*1d7a0*/  IMAD.IADD R3, R13, 0x1, R14 ;  /* 0x000000010d037824 */ /* 0x000fc800078e020e */
[----:B------:R-:W-:-:S07]  /*1d7b0*/  IMAD.MOV.U32 R13, RZ, RZ, R3 ;  /* 0x000000ffff0d7224 */ /* 0x000fce00078e0003 */
[----:B------:R-:W-:Y:S05]  /*1d7c0*/  WARPSYNC.COLLECTIVE R15, `(.L_x_10775) ;  /* 0x000000000f087348 */ /* 0x000fea0003c00000 */
[----:B------:R0:W1:Y:S02]  /*1d7d0*/  SHFL.UP P6, R14, R13, R12, R11 ;  /* 0x0400000c0d0e7389 */ /* 0x00006400000c000b */
[----:B01----:R-:W-:Y:S01]  /*1d7e0*/  ENDCOLLECTIVE ;  /* 0x000000000000791b */ /* 0x003fe20003800000 */
.L_x_10775:
[----:B------:R-:W-:Y:S01]  /*1d7f0*/  IMAD.MOV.U32 R12, RZ, RZ, 0x8 ;  /* 0x00000008ff0c7424 */ /* 0x000fe200078e00ff */
[----:B------:R-:W-:-:S05]  /*1d800*/  SEL R14, R14, RZ, P3 ;  /* 0x000000ff0e0e7207 */ /* 0x000fca0001800000 */
[----:B------:R-:W-:-:S05]  /*1d810*/  IMAD.IADD R5, R3, 0x1, R14 ;  /* 0x0000000103057824 */ /* 0x000fca00078e020e */
[----:B------:R-:W-:-:S07]  /*1d820*/  MOV R13, R5 ;  /* 0x00000005000d7202 */ /* 0x000fce0000000f00 */
[----:B------:R-:W-:Y:S05]  /*1d830*/  WARPSYNC.COLLECTIVE R15, `(.L_x_10776) ;  /* 0x000000000f087348 */ /* 0x000fea0003c00000 */
[----:B------:R0:W1:Y:S02]  /*1d840*/  SHFL.UP P6, R14, R13, R12, R11 ;  /* 0x0400000c0d0e7389 */ /* 0x00006400000c000b */
[----:B01----:R-:W-:Y:S01]  /*1d850*/  ENDCOLLECTIVE ;  /* 0x000000000000791b */ /* 0x003fe20003800000 */
.L_x_10776:
[----:B------:R-:W-:Y:S01]  /*1d860*/  IMAD.MOV.U32 R12, RZ, RZ, 0x10 ;  /* 0x00000010ff0c7424 */ /* 0x000fe200078e00ff */
[----:B------:R-:W-:-:S05]  /*1d870*/  SEL R6, R14, RZ, P4 ;  /* 0x000000ff0e067207 */ /* 0x000fca0002000000 */
[----:B------:R-:W-:-:S04]  /*1d880*/  IMAD.IADD R6, R5, 0x1, R6 ;  /* 0x0000000105067824 */ /* 0x000fc800078e0206 */
[----:B------:R-:W-:-:S07]  /*1d890*/  IMAD.MOV.U32 R13, RZ, RZ, R6 ;  /* 0x000000ffff0d7224 */ /* 0x000fce00078e0006 */
[----:B------:R-:W-:Y:S05]  /*1d8a0*/  WARPSYNC.COLLECTIVE R15, `(.L_x_10777) ;  /* 0x000000000f087348 */ /* 0x000fea0003c00000 */
[----:B------:R0:W1:Y:S02]  /*1d8b0*/  SHFL.UP P6, R14, R13, R12, R11 ;  /* 0x0400000c0d0e7389 */ /* 0x00006400000c000b */
[----:B01----:R-:W-:Y:S01]  /*1d8c0*/  ENDCOLLECTIVE ;  /* 0x000000000000791b */ /* 0x003fe20003800000 */
.L_x_10777:
        /* <DEDUP_REMOVED lines=8> */
.L_x_10778:
[----:B------:R-:W-:Y:S05]  /*1d950*/  BRA `(.L_x_10779) ;  /* 0xffffffbc00c47947 */ /* 0x000fea000383ffff */
.L_x_10635:
[----:B------:R-:W-:Y:S01]  /*1d960*/  BSSY B0, `(.L_x_10780) ;  /* 0x0000006000007945 */ /* 0x000fe20003800000 */
[----:B------:R-:W-:Y:S01]  /*1d970*/  PLOP3.LUT P6, PT, P6, PT, PT, 0x8, 0x0 ;  /* 0x000000000000781c */ /* 0x000fe200037ce170 */
[----:B------:R-:W-:-:S12]  /*1d980*/  IMAD.MOV.U32 R15, RZ, RZ, -0x1 ;  /* 0xffffffffff0f7424 */ /* 0x000fd800078e00ff */
[----:B0----5:R-:W-:Y:S05]  /*1d990*/  WARPSYNC.COLLECTIVE R15, `(.L_x_10781) ;  /* 0x000000000f087348 */ /* 0x021fea0003c00000 */
[----:B------:R-:W-:Y:S01]  /*1d9a0*/  VOTE.ANY R14, PT, P6 ;  /* 0x00000000000e7806 */ /* 0x000fe200030e0100 */
[----:B0----5:R-:W-:Y:S06]  /*1d9b0*/  ENDCOLLECTIVE ;  /* 0x000000000000791b */ /* 0x021fec0003800000 */
.L_x_10781:
[----:B------:R-:W-:Y:S05]  /*1d9c0*/  BSYNC B0 ;  /* 0x0000000000007941 */ /* 0x000fea0003800000 */
.L_x_10780:
        /* <DEDUP_REMOVED lines=9> */
.L_x_10782:
[----:B------:R-:W-:Y:S01]  /*1da60*/  IMAD.MOV.U32 R17, RZ, RZ, R14 ;  /* 0x000000ffff117224 */ /* 0x000fe200078e000e */
[----:B------:R-:W-:Y:S06]  /*1da70*/  BRA `(.L_x_10783) ;  /* 0xffffffbc00b47947 */ /* 0x000fec000383ffff */
.L_x_10637:
[----:B------:R-:W-:Y:S01]  /*1da80*/  BSSY B0, `(.L_x_10784) ;  /* 0x0000007000007945 */ /* 0x000fe20003800000 */
[----:B------:R-:W-:Y:S02]  /*1da90*/  IMAD.MOV.U32 R13, RZ, RZ, R3 ;  /* 0x000000ffff0d7224 */ /* 0x000fe400078e0003 */
[----:B------:R-:W-:Y:S02]  /*1daa0*/  IMAD.MOV.U32 R11, RZ, RZ, 0x1f ;  /* 0x0000001fff0b7424 */ /* 0x000fe400078e00ff */
[----:B------:R-:W-:-:S07]  /*1dab0*/  IMAD.MOV.U32 R15, RZ, RZ, -0x1 ;  /* 0xffffffffff0f7424 */ /* 0x000fce00078e00ff */
[----:B012---:R-:W-:Y:S05]  /*1dac0*/  WARPSYNC.COLLECTIVE R15, `(.L_x_10785) ;  /* 0x000000000f087348 */ /* 0x007fea0003c00000 */
[----:B------:R3:W4:Y:S02]  /*1dad0*/  SHFL.IDX P6, R14, R13, R12, R11 ;  /* 0x0000000c0d0e7389 */ /* 0x00072400000c000b */
[----:B01234-:R-:W-:Y:S01]  /*1dae0*/  ENDCOLLECTIVE ;  /* 0x000000000000791b */ /* 0x01ffe20003800000 */
.L_x_10785:
[----:B------:R-:W-:Y:S05]  /*1daf0*/  BSYNC B0 ;  /* 0x0000000000007941 */ /* 0x000fea0003800000 */
.L_x_10784:
[----:B------:R-:W-:Y:S05]  /*1db00*/  BRA `(.L_x_10636) ;  /* 0xffffffbc00ac7947 */ /* 0x000fea000383ffff */
.L_x_10641:
[----:B0-----:R0:W3:Y:S02]  /*1db10*/  SYNCS.PHASECHK.TRANS64.TRYWAIT P0, [R5+URZ+0x2d820], R0 ;  /* 0x02d82000050075a7 */ /* 0x0010e4000800017f */
[----:B---3--:R-:W-:Y:S05]  /*1db20*/  @!P0 NANOSLEEP.SYNCS 0x989680 ;  /* 0x009896800000895d */ /* 0x008fea0003900000 */
[----:B------:R-:W3:Y:S02]  /*1db30*/  @!P0 SYNCS.PHASECHK.TRANS64 P0, [R5+URZ+0x2d820], R0 ;  /* 0x02d82000050085a7 */ /* 0x000ee4000800007f */
[----:B---3--:R-:W-:Y:S05]  /*1db40*/  @!P0 BRA `(.L_x_10641) ;  /* 0xfffffffc00f08947 */ /* 0x008fea000383ffff */
[----:B------:R-:W-:Y:S05]  /*1db50*/  BRA `(.L_x_10786) ;  /* 0xffffffc000987947 */ /* 0x000fea000383ffff */
.L_x_10642:
        /* <DEDUP_REMOVED lines=8> */
[----:B012-4-:R-:W-:Y:S05]  /*1dbe0*/  WARPSYNC.COLLECTIVE R15, `(.L_x_10788) ;  /* 0x000000000f087348 */ /* 0x017fea0003c00000 */
[----:B------:R3:W0:Y:S02]  /*1dbf0*/  SHFL.IDX P6, R14, R13, R12, R11 ;  /* 0x0000000c0d0e7389 */ /* 0x00062400000c000b */
[----:B01234-:R-:W-:Y:S01]  /*1dc00*/  ENDCOLLECTIVE ;  /* 0x000000000000791b */ /* 0x01ffe20003800000 */
.L_x_10788:
[----:B------:R-:W-:Y:S05]  /*1dc10*/  BSYNC B0 ;  /* 0x0000000000007941 */ /* 0x000fea0003800000 */
.L_x_10787:
[----:B------:R-:W-:Y:S05]  /*1dc20*/  BRA `(.L_x_10789) ;  /* 0xffffffc000807947 */ /* 0x000fea000383ffff */
.L_x_10643:
[----:B------:R-:W-:Y:S01]  /*1dc30*/  BSSY B0, `(.L_x_10790) ;  /* 0x0000006000007945 */ /* 0x000fe20003800000 */
[----:B------:R-:W-:-:S07]  /*1dc40*/  IMAD.MOV.U32 R15, RZ, RZ, -0x1 ;  /* 0xffffffffff0f7424 */ /* 0x000fce00078e00ff */
[----:B012-4-:R-:W-:Y:S05]  /*1dc50*/  WARPSYNC.COLLECTIVE R15, `(.L_x_10791) ;  /* 0x000000000f0c7348 */ /* 0x017fea0003c00000 */
[----:B------:R-:W-:Y:S02]  /*1dc60*/  ELECT P6, UR62, PT ;  /* 0x00000000003e782f */ /* 0x000fe400038c0000 */
[----:B------:R-:W-:Y:S01]  /*1dc70*/  MOV R14, UR62 ;  /* 0x0000003e000e7c02 */ /* 0x000fe20008000f00 */
[----:B012-4-:R-:W-:Y:S10]  /*1dc80*/  ENDCOLLECTIVE ;  /* 0x000000000000791b */ /* 0x017ff40003800000 */
.L_x_10791:
[----:B------:R-:W-:Y:S05]  /*1dc90*/  BSYNC B0 ;  /* 0x0000000000007941 */ /* 0x000fea0003800000 */
.L_x_10790:
[----:B------:R-:W-:Y:S05]  /*1dca0*/  BRA `(.L_x_10792) ;  /* 0xffffffc000747947 */ /* 0x000fea000383ffff */
.L_x_10645:
[----:B0-----:R0:W3:Y:S02]  /*1dcb0*/  SYNCS.PHASECHK.TRANS64.TRYWAIT P1, [R3+URZ+0x2d840], R2 ;  /* 0x02d84002030075a7 */ /* 0x0010e4000802017f */
[----:B---3--:R-:W-:Y:S05]  /*1dcc0*/  @!P1 NANOSLEEP.SYNCS 0x989680 ;  /* 0x009896800000995d */ /* 0x008fea0003900000 */
[----:B------:R-:W3:Y:S02]  /*1dcd0*/  @!P1 SYNCS.PHASECHK.TRANS64 P1, [R3+URZ+0x2d840], R2 ;  /* 0x02d84002030095a7 */ /* 0x000ee4000802007f */
[----:B---3--:R-:W-:Y:S05]  /*1dce0*/  @!P1 BRA `(.L_x_10645) ;  /* 0xfffffffc00f09947 */ /* 0x008fea000383ffff */
[----:B------:R-:W-:Y:S05]  /*1dcf0*/  BRA `(.L_x_10793) ;  /* 0xffffffc000987947 */ /* 0x000fea000383ffff */
.L_x_10647:
[----:B---3--:R3:W0:Y:S02]  /*1dd00*/  SYNCS.PHASECHK.TRANS64.TRYWAIT P1, [R5+URZ+0x2d840], R0 ;  /* 0x02d84000050075a7 */ /* 0x008624000802017f */
[----:B0-----:R-:W-:Y:S05]  /*1dd10*/  @!P1 NANOSLEEP.SYNCS 0x989680 ;  /* 0x009896800000995d */ /* 0x001fea0003900000 */
[----:B------:R-:W0:Y:S02]  /*1dd20*/  @!P1 SYNCS.PHASECHK.TRANS64 P1, [R5+URZ+0x2d840], R0 ;  /* 0x02d84000050095a7 */ /* 0x000e24000802007f */
[----:B0-----:R-:W-:Y:S05]  /*1dd30*/  @!P1 BRA `(.L_x_10647) ;  /* 0xfffffffc00f09947 */ /* 0x001fea000383ffff */
[----:B------:R-:W-:Y:S05]  /*1dd40*/  BRA `(.L_x_10794) ;  /* 0xffffffc000a87947 */ /* 0x000fea000383ffff */
.L_x_10649:
[----:B------:R0:W0:Y:S02]  /*1dd50*/  SYNCS.PHASECHK.TRANS64.TRYWAIT P1, [R3+URZ+0x2d860], R2 ;  /* 0x02d86002030075a7 */ /* 0x000024000802017f */
[----:B0-----:R-:W-:Y:S05]  /*1dd60*/  @!P1 NANOSLEEP.SYNCS 0x989680 ;  /* 0x009896800000995d */ /* 0x001fea0003900000 */
[----:B------:R-:W0:Y:S02]  /*1dd70*/  @!P1 SYNCS.PHASECHK.TRANS64 P1, [R3+URZ+0x2d860], R2 ;  /* 0x02d86002030095a7 */ /* 0x000e24000802007f */
[----:B0-----:R-:W-:Y:S05]  /*1dd80*/  @!P1 BRA `(.L_x_10649) ;  /* 0xfffffffc00f09947 */ /* 0x001fea000383ffff */
[----:B------:R-:W-:Y:S05]  /*1dd90*/  BRA `(.L_x_10795) ;  /* 0xffffffc000a47947 */ /* 0x000fea000383ffff */
.L_x_10796:
        /* <DEDUP_REMOVED lines=14> */
.L_x_15855:


//--------------------- .text._ZN7cutlass13device_kernelIN5flash11enable_sm90INS1_16FlashAttnFwdSm90INS1_25CollectiveMainloopFwdSm90ILi2EN4cute5tupleIJNS5_1CILi1EEES8_S8_EEENS6_IJNS7_ILi192EEENS7_ILi128EEENS7_ILi96EEEEEELi96ENS_10bfloat16_tEfNS_4arch4Sm90ELb0ELb1ELb1ELb0ELb1ELb0ELb0ELb0ELb1ELb1ELb0ELb0EEENS1_21CollectiveEpilogueFwdINS6_IJSA_SC_SB_EEES9_SE_SG_Li384ELb0ELb1ELb0ELb0EEENS1_30DynamicPersistentTileSchedulerILi384ELi128ELb0ELb1ELb1EEEEEEEEEvNT_6ParamsE --------------------------
	.section	.text._ZN7cutlass13device_kernelIN5flash11enable_sm90INS1_16FlashAttnFwdSm90INS1_25CollectiveMainloopFwdSm90ILi2EN4cute5tupleIJNS5_1CILi1EEES8_S8_EEENS6_IJNS7_ILi192EEENS7_ILi128EEENS7_ILi96EEEEEELi96ENS_10bfloat16_tEfNS_4arch4Sm90ELb0ELb1ELb1ELb0ELb1ELb0ELb0ELb0ELb1ELb1ELb0ELb0EEENS1_21CollectiveEpilogueFwdINS6_IJSA_SC_SB_EEES9_SE_SG_Li384ELb0ELb1ELb0ELb0EEENS1_30DynamicPersistentTileSchedulerILi384ELi128ELb0ELb1ELb1EEEEEEEEEvNT_6ParamsE,"ax",@progbits
	.align	128
.text._ZN7cutlass13device_kernelIN5flash11enable_sm90INS1_16FlashAttnFwdSm90INS1_25CollectiveMainloopFwdSm90ILi2EN4cute5tupleIJNS5_1CILi1EEES8_S8_EEENS6_IJNS7_ILi192EEENS7_ILi128EEENS7_ILi96EEEEEELi96ENS_10bfloat16_tEfNS_4arch4Sm90ELb0ELb1ELb1ELb0ELb1ELb0ELb0ELb0ELb1ELb1ELb0ELb0EEENS1_21CollectiveEpilogueFwdINS6_IJSA_SC_SB_EEES9_SE_SG_Li384ELb0ELb1ELb0ELb0EEENS1_30DynamicPersistentTileSchedulerILi384ELi128ELb0ELb1ELb1EEEEEEEEEvNT_6ParamsE:
        .type           _ZN7cutlass13device_kernelIN5flash11enable_sm90INS1_16FlashAttnFwdSm90INS1_25CollectiveMainloopFwdSm90ILi2EN4cute5tupleIJNS5_1CILi1EEES8_S8_EEENS6_IJNS7_ILi192EEENS7_ILi128EEENS7_ILi96EEEEEELi96ENS_10bfloat16_tEfNS_4arch4Sm90ELb0ELb1ELb1ELb0ELb1ELb0ELb0ELb0ELb1ELb1ELb0ELb0EEENS1_21CollectiveEpilogueFwdINS6_IJSA_SC_SB_EEES9_SE_SG_Li384ELb0ELb1ELb0ELb0EEENS1_30DynamicPersistentTileSchedulerILi384ELi128ELb0ELb1ELb1EEEEEEEEEvNT_6ParamsE,@function
        .size           _ZN7cutlass13device_kernelIN5flash11enable_sm90INS1_16FlashAttnFwdSm90INS1_25CollectiveMainloopFwdSm90ILi2EN4cute5tupleIJNS5_1CILi1EEES8_S8_EEENS6_IJNS7_ILi192EEENS7_ILi128EEENS7_ILi96EEEEEELi96ENS_10bfloat16_tEfNS_4arch4Sm90ELb0ELb1ELb1ELb0ELb1ELb0ELb0ELb0ELb1ELb1ELb0ELb0EEENS1_21CollectiveEpilogueFwdINS6_IJSA_SC_SB_EEES9_SE_SG_Li384ELb0ELb1ELb0ELb0EEENS1_30DynamicPersistentTileSchedulerILi384ELi128ELb0ELb1ELb1EEEEEEEEEvNT_6ParamsE,(.L_x_15856 - _ZN7cutlass13device_kernelIN5flash11enable_sm90INS1_16FlashAttnFwdSm90INS1_25CollectiveMainloopFwdSm90ILi2EN4cute5tupleIJNS5_1CILi1EEES8_S8_EEENS6_IJNS7_ILi192EEENS7_ILi128EEENS7_ILi96EEEEEELi96ENS_10bfloat16_tEfNS_4arch4Sm90ELb0ELb1ELb1ELb0ELb1ELb0ELb0ELb0ELb1ELb1ELb0ELb0EEENS1_21CollectiveEpilogueFwdINS6_IJSA_SC_SB_EEES9_SE_SG_Li384ELb0ELb1ELb0ELb0EEENS1_30DynamicPersistentTileSchedulerILi384ELi128ELb0ELb1ELb1EEEEEEEEEvNT_6ParamsE)
        .other          _ZN7cutlass13device_kernelIN5flash11enable_sm90INS1_16FlashAttnFwdSm90INS1_25CollectiveMainloopFwdSm90ILi2EN4cute5tupleIJNS5_1CILi1EEES8_S8_EEENS6_IJNS7_ILi192EEENS7_ILi128EEENS7_ILi96EEEEEELi96ENS_10bfloat16_tEfNS_4arch4Sm90ELb0ELb1ELb1ELb0ELb1ELb0ELb0ELb0ELb1ELb1ELb0ELb0EEENS1_21CollectiveEpilogueFwdINS6_IJSA_SC_SB_EEES9_SE_SG_Li384ELb0ELb1ELb0ELb0EEENS1_30DynamicPersistentTileSchedulerILi384ELi128ELb0ELb1ELb1EEEEEEEEEvNT_6ParamsE,@"STO_CUDA_ENTRY STV_DEFAULT"
_ZN7cutlass13device_kernelIN5flash11enable_sm90INS1_16FlashAttnFwdSm90INS1_25CollectiveMainloopFwdSm90ILi2EN4cute5tupleIJNS5_1CILi1EEES8_S8_EEENS6_IJNS7_ILi192EEENS7_ILi128EEENS7_ILi96EEEEEELi96ENS_10bfloat16_tEfNS_4arch4Sm90ELb0ELb1ELb1ELb0ELb1ELb0ELb0ELb0ELb1ELb1ELb0ELb0EEENS1_21CollectiveEpilogueFwdINS6_IJSA_SC_SB_EEES9_SE_SG_Li384ELb0ELb1ELb0ELb0EEENS1_30DynamicPersistentTileSchedulerILi384ELi128ELb0ELb1ELb1EEEEEEEEEvNT_6ParamsE:
        /* <DEDUP_REMOVED lines=45> */
.L_x_10797:
        /* <DEDUP_REMOVED lines=22> */
.L_x_10798:
        /* <DEDUP_REMOVED lines=18> */
.L_x_10799:
        /* <DEDUP_REMOVED lines=22> */
.L_x_10800:
        /* <DEDUP_REMOVED lines=23> */
.L_x_10801:
        /* <DEDUP_REMOVED lines=8> */
.L_x_10803:
        /* <DEDUP_REMOVED lines=17> */
[----:B------:R-:W-:Y:S01]  /*09b0*/  IMAD.MOV.U32 R18, RZ, RZ, 0x40 ;  /* 0x00000040ff127424 */ /* 0x000fe200078e00ff */
[----:B------:R-:W-:Y:S01]  /*09c0*/  ULOP3.LUT UR49, UR42, 0x1, URZ, 0xfc, !UPT ;  /* 0x000000012a317892 */ /* 0x000fe2000f8efc3f */
[----:B------:R-:W-:Y:S01]  /*09d0*/  SHF.R.S32.HI R0, RZ, 0x1f, R151 ;  /* 0x0000001fff007819 */ /* 0x000fe20000011497 */
[----:B------:R-:W-:Y:S01]  /*09e0*/  UMOV UR48, URZ ;  /* 0x0000003f00307c82 */ /* 0x000fe20008000000 */
[----:B------:R-:W-:Y:S01]  /*09f0*/  UMOV UR47, URZ ;  /* 0x0000003f002f7c82 */ /* 0x000fe20008000000 */
[----:B------:R-:W-:Y:S01]  /*0a00*/  UMOV UR46, URZ ;  /* 0x0000003f002e7c82 */ /* 0x000fe20008000000 */
[CC--:B------:R-:W-:Y:S02]  /*0a10*/  LEA.HI R2, R0.reuse, R151.reuse, RZ, 0x4 ;  /* 0x0000009700027211 */ /* 0x0c0fe400078f20ff */
[----:B------:R-:W-:-:S02]  /*0a20*/  LEA.HI R146, R0, R151, RZ, 0x7 ;  /* 0x0000009700927211 */ /* 0x000fc400078f38ff */
[----:B------:R-:W-:Y:S02]  /*0a30*/  LOP3.LUT R4, R2, 0xfffffff0, RZ, 0xc0, !PT ;  /* 0xfffffff002047812 */ /* 0x000fe400078ec0ff */
[----:B------:R-:W-:Y:S02]  /*0a40*/  SHF.R.S32.HI R5, RZ, 0x4, R2 ;  /* 0x00000004ff057819 */ /* 0x000fe40000011402 */
[----:B------:R-:W-:Y:S01]  /*0a50*/  LOP3.LUT R6, R146, 0xffffff80, RZ, 0xc0, !PT ;  /* 0xffffff8092067812 */ /* 0x000fe200078ec0ff */
[C---:B------:R-:W-:Y:S01]  /*0a60*/  IMAD.IADD R4, R151.reuse, 0x1, -R4 ;  /* 0x0000000197047824 */ /* 0x040fe200078e0a04 */
[----:B------:R-:W-:Y:S02]  /*0a70*/  LEA.HI R2, R2, R5, RZ, 0x1 ;  /* 0x0000000502027211 */ /* 0x000fe400078f08ff */
[----:B------:R-:W-:Y:S01]  /*0a80*/  SHF.R.S32.HI R146, RZ, 0x7, R146 ;  /* 0x00000007ff927819 */ /* 0x000fe20000011492 */
[----:B------:R-:W-:Y:S01]  /*0a90*/  IMAD.IADD R145, R151, 0x1, -R6 ;  /* 0x0000000197917824 */ /* 0x000fe200078e0a06 */
[----:B------:R-:W-:-:S02]  /*0aa0*/  SHF.R.S32.HI R3, RZ, 0x1f, R4 ;  /* 0x0000001fff037819 */ /* 0x000fc40000011404 */
[----:B------:R-:W-:Y:S01]  /*0ab0*/  LOP3.LUT R2, R2, 0x1ffffffe, RZ, 0xc0, !PT ;  /* 0x1ffffffe02027812 */ /* 0x000fe200078ec0ff */
[----:B0-----:R-:W-:Y:S01]  /*0ac0*/  ULEA UR40, UR41, UR40, 0x18 ;  /* 0x0000002829287291 */ /* 0x001fe2000f8ec03f */
[----:B------:R-:W-:Y:S02]  /*0ad0*/  LEA.HI R3, R3, R4, RZ, 0x3 ;  /* 0x0000000403037211 */ /* 0x000fe400078f18ff */
[----:B------:R-:W-:Y:S01]  /*0ae0*/  LEA.HI R6, R0, R151, RZ, 0x5 ;  /* 0x0000009700067211 */ /* 0x000fe200078f28ff */
[----:B------:R-:W-:Y:S01]  /*0af0*/  IMAD.IADD R2, R5, 0x1, -R2 ;  /* 0x0000000105027824 */ /* 0x000fe200078e0a02 */
[C---:B------:R-:W-:Y:S01]  /*0b00*/  LOP3.LUT R5, R3.reuse, 0xfffffff8, RZ, 0xc0, !PT ;  /* 0xfffffff803057812 */ /* 0x040fe200078ec0ff */
[----:B------:R-:W-:Y:S01]  /*0b10*/  IMAD.SHL.U32 R3, R3, 0x40, RZ ;  /* 0x0000004003037824 */ /* 0x000fe200078e00ff */
[----:B------:R-:W-:Y:S01]  /*0b20*/  SHF.R.S32.HI R6, RZ, 0x5, R6 ;  /* 0x00000005ff067819 */ /* 0x000fe20000011406 */
[----:B------:R-:W-:Y:S01]  /*0b30*/  IMAD.SHL.U32 R2, R2, 0x8, RZ ;  /* 0x0000000802027824 */ /* 0x000fe200078e00ff */
[----:B------:R-:W-:Y:S01]  /*0b40*/  SHF.R.S32.HI R8, RZ, 0x1f, R145 ;  /* 0x0000001fff087819 */ /* 0x000fe20000011491 */
[----:B------:R-:W-:Y:S01]  /*0b50*/  IMAD.IADD R5, R4, 0x1, -R5 ;  /* 0x0000000104057824 */ /* 0x000fe200078e0a05 */
[----:B------:R-:W-:Y:S01]  /*0b60*/  LOP3.LUT R3, R3, 0x7ffffe00, RZ, 0xc0, !PT ;  /* 0x7ffffe0003037812 */ /* 0x000fe200078ec0ff */
[----:B------:R-:W-:Y:S01]  /*0b70*/  IMAD R13, R6, 0x10, R4 ;  /* 0x00000010060d7824 */ /* 0x000fe200078e0204 */
[----:B------:R-:W-:Y:S01]  /*0b80*/  LEA.HI R9, R8, R145, RZ, 0x2 ;  /* 0x0000009108097211 */ /* 0x000fe200078f10ff */
[----:B------:R-:W-:Y:S01]  /*0b90*/  IMAD.HI R4, R146, 0x55555556, RZ ;  /* 0x5555555692047827 */ /* 0x000fe200078e02ff */
[----:B------:R-:W-:-:S02]  /*0ba0*/  R2P PR, R5, 0x6 ;  /* 0x0000000605007804 */ /* 0x000fc40000000000 */
[--C-:B------:R-:W-:Y:S01]  /*0bb0*/  SHF.R.S32.HI R7, RZ, 0x2, R9.reuse ;  /* 0x00000002ff077819 */ /* 0x100fe20000011409 */
[----:B------:R-:W-:Y:S01]  /*0bc0*/  IMAD.SHL.U32 R5, R5, 0x40, RZ ;  /* 0x0000004005057824 */ /* 0x000fe200078e00ff */
[----:B------:R-:W-:Y:S01]  /*0bd0*/  SHF.R.S32.HI R10, RZ, 0x1f, R9 ;  /* 0x0000001fff0a7819 */ /* 0x000fe20000011409 */
[--C-:B------:R-:W-:Y:S01]  /*0be0*/  IMAD.U32 R148, R13, 0x20, R2.reuse ;  /* 0x000000200d947824 */ /* 0x100fe200078e0002 */
[----:B------:R-:W-:Y:S01]  /*0bf0*/  LEA.HI R0, R0, R151, RZ, 0x2 ;  /* 0x0000009700007211 */ /* 0x000fe200078f10ff */
[----:B------:R-:W-:Y:S01]  /*0c00*/  IMAD R3, R6, 0x400, R3 ;  /* 0x0000040006037824 */ /* 0x000fe200078e0203 */
[----:B------:R-:W-:Y:S02]  /*0c10*/  LOP3.LUT R5, R5, 0x1c0, RZ, 0xc0, !PT ;  /* 0x000001c005057812 */ /* 0x000fe400078ec0ff */
[----:B------:R-:W-:Y:S02]  /*0c20*/  LEA.HI R10, R10, R7, RZ, 0x3 ;  /* 0x000000070a0a7211 */ /* 0x000fe400078f18ff */
[----:B------:R-:W-:-:S02]  /*0c30*/  LOP3.LUT R2, R5, 0x8, R2, 0xf8, !PT ;  /* 0x0000000805027812 */ /* 0x000fc400078ef802 */
[----:B------:R-:W-:Y:S02]  /*0c40*/  SHF.R.U32.HI R5, RZ, 0x3, R5 ;  /* 0x00000003ff057819 */ /* 0x000fe40000011605 */
[----:B------:R-:W-:Y:S02]  /*0c50*/  LOP3.LUT R142, R0, 0xfffffffc, RZ, 0xc0, !PT ;  /* 0xfffffffc008e7812 */ /* 0x000fe400078ec0ff */
[----:B------:R-:W-:Y:S02]  /*0c60*/  LOP3.LUT R2, R2, R5, RZ, 0x3c, !PT ;  /* 0x0000000502027212 */ /* 0x000fe400078e3cff */
[----:B------:R-:W-:Y:S01]  /*0c70*/  LOP3.LUT R10, R10, 0xfffffff8, RZ, 0xc0, !PT ;  /* 0xfffffff80a0a7812 */ /* 0x000fe200078ec0ff */
[----:B------:R-:W-:Y:S01]  /*0c80*/  IMAD.IADD R142, R151, 0x1, -R142 ;  /* 0x00000001978e7824 */ /* 0x000fe200078e0a8e */
[----:B------:R-:W-:Y:S01]  /*0c90*/  LEA.HI R8, R8, R145, RZ, 0x5 ;  /* 0x0000009108087211 */ /* 0x000fe200078f28ff */
[----:B------:R-:W-:Y:S01]  /*0ca0*/  IMAD.IADD R2, R3, 0x1, R2 ;  /* 0x0000000103027824 */ /* 0x000fe200078e0202 */
[----:B------:R-:W-:Y:S01]  /*0cb0*/  SEL R18, R18, 0xffffffc0, !P2 ;  /* 0xffffffc012127807 */ /* 0x000fe20005000000 */
[----:B------:R-:W-:Y:S01]  /*0cc0*/  IMAD.IADD R11, R7, 0x1, -R10 ;  /* 0x00000001070b7824 */ /* 0x000fe200078e0a0a */
[----:B------:R-:W-:Y:S01]  /*0cd0*/  LEA.HI R7, R4, R4, RZ, 0x1 ;  /* 0x0000000404077211 */ /* 0x000fe200078f08ff */
[----:B------:R-:W-:Y:S01]  /*0ce0*/  IMAD.SHL.U32 R138, R142, 0x8, RZ ;  /* 0x000000088e8a7824 */ /* 0x000fe200078e00ff */
[----:B------:R-:W-:-:S02]  /*0cf0*/  SHF.R.S32.HI R8, RZ, 0x5, R8 ;  /* 0x00000005ff087819 */ /* 0x000fc40000011408 */
[----:B------:R-:W-:Y:S01]  /*0d00*/  LEA.HI R3, R142, R142, RZ, 0x1 ;  /* 0x0000008e8e037211 */ /* 0x000fe200078f08ff */
[----:B------:R-:W-:Y:S01]  /*0d10*/  IMAD R7, R7, -0x3, R146 ;  /* 0xfffffffd07077824 */ /* 0x000fe200078e0292 */
[----:B------:R-:W-:Y:S01]  /*0d20*/  LEA R17, R2, UR40, 0x1 ;  /* 0x0000002802117c11 */ /* 0x000fe2000f8e08ff */
[----:B------:R-:W-:Y:S01]  /*0d30*/  IMAD R8, R8, 0x10, R11 ;  /* 0x0000001008087824 */ /* 0x000fe200078e020b */
[----:B------:R-:W-:Y:S01]  /*0d40*/  LOP3.LUT R3, R3, 0x1ffffffe, RZ, 0xc0, !PT ;  /* 0x1ffffffe03037812 */ /* 0x000fe200078ec0ff */
[C---:B------:R-:W-:Y:S01]  /*0d50*/  VIADD R139, R138.reuse, 0x20 ;  /* 0x000000208a8b7836 */ /* 0x040fe20000000000 */
[----:B------:R-:W-:Y:S01]  /*0d60*/  SHF.R.S32.HI R144, RZ, 0x2, R0 ;  /* 0x00000002ff907819 */ /* 0x000fe20000011400 */
[----:B------:R-:W-:Y:S01]  /*0d70*/  VIADD R22, R17, 0x21800 ;  /* 0x0002180011167836 */ /* 0x000fe20000000000 */
[----:B------:R-:W-:Y:S01]  /*0d80*/  LOP3.LUT R16, R9, 0x7ffffffc, RZ, 0xc0, !PT ;  /* 0x7ffffffc09107812 */ /* 0x000fe200078ec0ff */
[----:B------:R-:W-:Y:S01]  /*0d90*/  VIADD R140, R138, 0x40 ;  /* 0x000000408a8c7836 */ /* 0x000fe20000000000 */
[----:B------:R-:W-:Y:S01]  /*0da0*/  SHF.R.S32.HI R150, RZ, 0x1f, R139 ;  /* 0x0000001fff967819 */ /* 0x000fe2000001148b */
[----:B------:R-:W-:-:S02]  /*0db0*/  VIADD R23, R17, 0x21820 ;  /* 0x0002182011177836 */ /* 0x000fc40000000000 */
[----:B------:R-:W-:Y:S01]  /*0dc0*/  IMAD R147, R7, 0x40, R8 ;  /* 0x0000004007937824 */ /* 0x000fe200078e0208 */
[----:B------:R-:W-:Y:S01]  /*0dd0*/  SHF.R.S32.HI R149, RZ, 0x1f, R140 ;  /* 0x0000001fff957819 */ /* 0x000fe2000001148c */
[----:B------:R-:W-:Y:S02]  /*0de0*/  IMAD.IADD R0, R142, 0x1, -R3 ;  /* 0x000000018e007824 */ /* 0x000fe400078e0a03 */
[C---:B------:R-:W-:Y:S02]  /*0df0*/  @P1 VIADD R23, R22.reuse, 0xffffffe0 ;  /* 0xffffffe016171836 */ /* 0x040fe40000000000 */
[----:B------:R-:W-:Y:S02]  /*0e00*/  IMAD.IADD R22, R22, 0x1, R18 ;  /* 0x0000000116167824 */ /* 0x000fe400078e0212 */
[----:B------:R-:W-:Y:S02]  /*0e10*/  IMAD.IADD R16, R145, 0x1, -R16 ;  /* 0x0000000191107824 */ /* 0x000fe400078e0a10 */
[----:B------:R-:W-:-:S02]  /*0e20*/  IMAD R137, R0, 0x8, R147 ;  /* 0x0000000800897824 */ /* 0x000fc400078e0293 */
[----:B------:R-:W-:Y:S02]  /*0e30*/  IMAD.IADD R18, R18, 0x1, R23 ;  /* 0x0000000112127824 */ /* 0x000fe400078e0217 */
[----:B------:R-:W-:-:S07]  /*0e40*/  VIADD R136, R23, 0x6000 ;  /* 0x0000600017887836 */ /* 0x000fce0000000000 */
.L_x_10900:
        /* <DEDUP_REMOVED lines=21> */
.L_x_10804:
[----:B------:R-:W-:Y:S01]  /*0fa0*/  ULDC UR7, c[0x0][0xc54] ;  /* 0x0003150000077ab9 */ /* 0x000fe20000000800 */
[----:B------:R-:W-:Y:S01]  /*0fb0*/  UMOV UR6, UR9 ;  /* 0x0000000900067c82 */ /* 0x000fe20008000000 */
[----:B------:R-:W-:-:S11]  /*0fc0*/  UISETP.NE.AND UP0, UPT, UR7, 0x1, UPT ;  /* 0x000000010700788c */ /* 0x000fd6000bf05270 */
[----:B------:R-:W-:Y:S02]  /*0fd0*/  @UP0 ULDC.64 UR10, c[0x0][0xc58] ;  /* 0x00031600000a0ab9 */ /* 0x000fe40000000a00 */
[----:B------:R-:W-:-:S04]  /*0fe0*/  UIMAD.WIDE.U32 UR4, UR9, UR10, URZ ;  /* 0x0000000a090472a5 */ /* 0x000fc8000f8e003f */
[----:B------:R-:W-:-:S04]  /*0ff0*/  @UP0 USHF.R.U32.HI UR6, URZ, UR11, UR5 ;  /* 0x0000000b3f060299 */ /* 0x000fc80008011605 */
[----:B------:R-:W-:-:S12]  /*1000*/  UIMAD UR4, UR6, UR7, URZ ;  /* 0x00000007060472a4 */ /* 0x000fd8000f8e023f */
.L_x_10805:
        /* <DEDUP_REMOVED lines=9> */
[----:B------:R-:W-:-:S02]  /*10a0*/  UIMAD UR39, UR39, 0xc0, URZ ;  /* 0x000000c0272778a4 */ /* 0x000fc4000f8e023f */
        /* <DEDUP_REMOVED lines=41> */
.L_x_10807:
[----:B------:R-:W-:-:S11]  /*1340*/  UISETP.NE.AND UP0, UPT, UR5, 0x1, UPT ;  /* 0x000000010500788c */ /* 0x000fd6000bf05270 */
[----:B------:R-:W-:Y:S02]  /*1350*/  @UP0 ULDC.64 UR10, c[0x0][0x9e8] ;  /* 0x00027a00000a0ab9 */ /* 0x000fe40000000a00 */
[----:B------:R-:W-:-:S04]  /*1360*/  UIMAD.WIDE.U32 UR8, UR4, UR10, URZ ;  /* 0x0000000a040872a5 */ /* 0x000fc8000f8e003f */
[----:B------:R-:W-:-:S12]  /*1370*/  @UP0 USHF.R.U32.HI UR4, URZ, UR11, UR9 ;  /* 0x0000000b3f040299 */ /* 0x000fd80008011609 */
.L_x_10808:
[----:B------:R-:W-:-:S06]  /*1380*/  UIMAD UR4, UR4, UR5, UR5 ;  /* 0x00000005040472a4 */ /* 0x000fcc000f8e0205 */
[----:B------:R-:W-:-:S07]  /*1390*/  VIMNMX R0, R0, UR4, PT ;  /* 0x0000000400007c48 */ /* 0x000fce000bfe0100 */
.L_x_10806:
        /* <DEDUP_REMOVED lines=32> */
.L_x_10810:
[----:B------:R-:W-:-:S11]  /*15a0*/  UISETP.NE.AND UP0, UPT, UR5, 0x1, UPT ;  /* 0x000000010500788c */ /* 0x000fd6000bf05270 */
[----:B------:R-:W-:Y:S02]  /*15b0*/  @UP0 ULDC.64 UR10, c[0x0][0x9e8] ;  /* 0x00027a00000a0ab9 */ /* 0x000fe40000000a00 */
[----:B------:R-:W-:-:S04]  /*15c0*/  UIMAD.WIDE.U32 UR6, UR4, UR10, URZ ;  /* 0x0000000a040672a5 */ /* 0x000fc8000f8e003f */
[----:B------:R-:W-:-:S12]  /*15d0*/  @UP0 USHF.R.U32.HI UR4, URZ, UR11, UR7 ;  /* 0x0000000b3f040299 */ /* 0x000fd80008011607 */
.L_x_10811:
[----:B------:R-:W-:-:S04]  /*15e0*/  UIMAD UR4, UR4, UR5, URZ ;  /* 0x00000005040472a4 */ /* 0x000fc8000f8e023f */
[----:B------:R-:W-:-:S04]  /*15f0*/  UISETP.LT.AND UP0, UPT, UR8, UR4, UPT ;  /* 0x000000040800728c */ /* 0x000fc8000bf01270 */
[----:B------:R-:W-:-:S12]  /*1600*/  USEL UR8, UR8, UR4, !UP0 ;  /* 0x0000000408087287 */ /* 0x000fd8000c000000 */
.L_x_10809:
[----:B------:R-:W-:Y:S01]  /*1610*/  USHF.R.S32.HI UR4, URZ, 0x1f, UR8 ;  /* 0x0000001f3f047899 */ /* 0x000fe20008011408 */
[----:B------:R-:W-:Y:S01]  /*1620*/  PLOP3.LUT P0, PT, PT, PT, PT, 0x80, 0x0 ;  /* 0x000000000000781c */ /* 0x000fe20003f0f070 */
[----:B------:R-:W-:Y:S01]  /*1630*/  IMAD.MOV.U32 R36, RZ, RZ, RZ ;  /* 0x000000ffff247224 */ /* 0x000fe200078e00ff */
[----:B------:R-:W-:Y:S01]  /*1640*/  CS2R R30, SRZ ;  /* 0x00000000001e7805 */ /* 0x000fe2000001ff00 */
[----:B------:R-:W-:Y:S01]  /*1650*/  ULEA.HI UR4, UR4, UR8, URZ, 0x7 ;  /* 0x0000000804047291 */ /* 0x000fe2000f8f383f */
[----:B------:R-:W-:Y:S01]  /*1660*/  IMAD.MOV.U32 R0, RZ, RZ, RZ ;  /* 0x000000ffff007224 */ /* 0x000fe200078e00ff */
[----:B------:R-:W-:Y:S01]  /*1670*/  CS2R R28, SRZ ;  /* 0x00000000001c7805 */ /* 0x000fe2000001ff00 */
[----:B------:R-:W-:Y:S01]  /*1680*/  IMAD.MOV.U32 R48, RZ, RZ, RZ ;  /* 0x000000ffff307224 */ /* 0x000fe200078e00ff */
[----:B------:R-:W-:Y:S01]  /*1690*/  USHF.R.S32.HI UR4, URZ, 0x7, UR4 ;  /* 0x000000073f047899 */ /* 0x000fe20008011404 */
[----:B------:R-:W-:Y:S01]  /*16a0*/  IMAD.MOV.U32 R133, RZ, RZ, RZ ;  /* 0x000000ffff857224 */ /* 0x000fe200078e00ff */
[----:B------:R-:W-:Y:S01]  /*16b0*/  CS2R R26, SRZ ;  /* 0x00000000001a7805 */ /* 0x000fe2000001ff00 */
[----:B------:R-:W-:Y:S01]  /*16c0*/  IMAD.MOV.U32 R44, RZ, RZ, RZ ;  /* 0x000000ffff2c7224 */ /* 0x000fe200078e00ff */
[----:B------:R-:W-:Y:S01]  /*16d0*/  UISETP.LT.AND UP0, UPT, URZ, UR4, UPT ;  /* 0x000000043f00728c */ /* 0x000fe2000bf01270 */
[----:B------:R-:W-:Y:S01]  /*16e0*/  IMAD.MOV.U32 R129, RZ, RZ, RZ ;  /* 0x000000ffff817224 */ /* 0x000fe200078e00ff */
[----:B------:R-:W-:Y:S01]  /*16f0*/  CS2R R122, SRZ ;  /* 0x00000000007a7805 */ /* 0x000fe2000001ff00 */
[----:B------:R-:W-:Y:S01]  /*1700*/  IMAD.MOV.U32 R46, RZ, RZ, RZ ;  /* 0x000000ffff2e7224 */ /* 0x000fe200078e00ff */
[----:B------:R-:W-:Y:S01]  /*1710*/  USEL UR37, URZ, UR4, !UP0 ;  /* 0x000000043f257287 */ /* 0x000fe2000c000000 */
[----:B------:R-:W-:Y:S01]  /*1720*/  IMAD.MOV.U32 R125, RZ, RZ, RZ ;  /* 0x000000ffff7d7224 */ /* 0x000fe200078e00ff */
        /* <DEDUP_REMOVED lines=20> */
[----:B------:R-:W0:Y:S02]  /*1870*/  SHFL.IDX PT, R0, R146, RZ, 0x1f ;  /* 0x00001fff92007589 */ /* 0x000e2400000e0000 */
[----:B0-----:R-:W-:-:S13]  /*1880*/  R2UR UR43, R0 ;  /* 0x00000000002b72ca */ /* 0x001fda00000e0000 */
[----:B------:R-:W-:-:S04]  /*1890*/  UIMAD.WIDE UR4, UR43, 0x55555556, URZ ;  /* 0x555555562b0478a5 */ /* 0x000fc8000f8e023f */
[----:B------:R-:W-:Y:S02]  /*18a0*/  ULEA.HI UR54, UR5, UR5, URZ, 0x1 ;  /* 0x0000000505367291 */ /* 0x000fe4000f8f083f */
[----:B------:R-:W-:Y:S02]  /*18b0*/  UIADD3 UR5, UR40, 0x21800, URZ ;  /* 0x0002180028057890 */ /* 0x000fe4000fffe03f */
[----:B------:R-:W-:Y:S02]  /*18c0*/  UIMAD UR54, UR54, -0x3, UR43 ;  /* 0xfffffffd363678a4 */ /* 0x000fe4000f8e022b */
[----:B------:R-:W-:Y:S02]  /*18d0*/  ULOP3.LUT UP0, URZ, UR5, 0x3ff, URZ, 0xc0, !UPT ;  /* 0x000003ff053f7892 */ /* 0x000fe4000f80c03f */
[----:B------:R-:W-:Y:S02]  /*18e0*/  ULEA UR4, UR54, UR40, 0xc ;  /* 0x0000002836047291 */ /* 0x000fe4000f8e603f */
[----:B------:R-:W-:-:S02]  /*18f0*/  ULEA UR5, UR54, UR5, 0xd ;  /* 0x0000000536057291 */ /* 0x000fc4000f8e683f */
[----:B------:R-:W-:Y:S01]  /*1900*/  PLOP3.LUT P0, PT, PT, PT, UP0, 0x80, 0x0 ;  /* 0x000000000000781c */ /* 0x000fe20003f0f008 */
[----:B------:R-:W-:Y:S02]  /*1910*/  UIADD3 UR4, UR4, 0xc400, URZ ;  /* 0x0000c40004047890 */ /* 0x000fe4000fffe03f */
[----:B------:R-:W-:Y:S02]  /*1920*/  USHF.R.U32.HI UR5, URZ, 0x4, UR5 ;  /* 0x000000043f057899 */ /* 0x000fe40008011605 */
[----:B------:R-:W-:Y:S02]  /*1930*/  USHF.R.U32.HI UR4, URZ, 0x4, UR4 ;  /* 0x000000043f047899 */ /* 0x000fe40008011604 */
[----:B------:R-:W-:Y:S02]  /*1940*/  ULOP3.LUT UR36, UR5, 0x3fff, URZ, 0xc0, !UPT ;  /* 0x00003fff05247892 */ /* 0x000fe4000f8ec03f */
[----:B------:R-:W-:-:S04]  /*1950*/  ULOP3.LUT UR56, UR4, 0x3fff, URZ, 0xc0, !UPT ;  /* 0x00003fff04387892 */ /* 0x000fc8000f8ec03f */
[----:B------:R-:W-:Y:S08]  /*1960*/  @!P0 BRA `(.L_x_10813) ;  /* 0x0000000000408947 */ /* 0x000ff00003800000 */
        /* <DEDUP_REMOVED lines=16> */
.L_x_10813:
        /* <DEDUP_REMOVED lines=9> */
.L_x_10970:
[----:B------:R-:W-:Y:S05]  /*1b00*/  @!P0 BRA `(.L_x_10815) ;  /* 0x0000000000048947 */ /* 0x000fea0003800000 */
[----:B------:R-:W-:Y:S01]  /*1b10*/  BPT.TRAP 0x1 ;  /* 0x000000040000795c */ /* 0x000fe20000300000 */
.L_x_10815:
[----:B------:R-:W-:Y:S02]  /*1b20*/  IMAD.U32 R6, RZ, RZ, UR46 ;  /* 0x0000002eff067e24 */ /* 0x000fe4000f8e00ff */
[----:B0-----:R-:W-:-:S03]  /*1b30*/  IMAD.U32 R3, RZ, RZ, UR47 ;  /* 0x0000002fff037e24 */ /* 0x001fc6000f8e00ff */
[----:B------:R-:W-:Y:S02]  /*1b40*/  LEA R6, R6, UR40, 0x3 ;  /* 0x0000002806067c11 */ /* 0x000fe4000f8e18ff */
[----:B------:R-:W-:-:S04]  /*1b50*/  SHF.L.U32 R3, R3, 0x1f, RZ ;  /* 0x0000001f03037819 */ /* 0x000fc800000006ff */
[----:B------:R0:W1:Y:S01]  /*1b60*/  SYNCS.PHASECHK.TRANS64.TRYWAIT P1, [R6+URZ+0x2d830], R3 ;  /* 0x02d83003060075a7 */ /* 0x000062000802017f */
[----:B------:R-:W-:Y:S05]  /*1b70*/  @!P0 BRA `(.L_x_10816) ;  /* 0x0000000000048947 */ /* 0x000fea0003800000 */
[----:B------:R-:W-:Y:S01]  /*1b80*/  BPT.TRAP 0x1 ;  /* 0x000000040000795c */ /* 0x000fe20000300000 */
.L_x_10816:
[----:B-1----:R-:W-:Y:S05]  /*1b90*/  @P1 BRA `(.L_x_10817) ;  /* 0x0000000000081947 */ /* 0x002fea0003800000 */
[----:B------:R-:W1:Y:S02]  /*1ba0*/  SYNCS.PHASECHK.TRANS64.TRYWAIT P1, [R6+URZ+0x2d830], R3 ;  /* 0x02d83003060075a7 */ /* 0x000e64000802017f */
[----:B-1----:R-:W-:Y:S05]  /*1bb0*/  @!P1 BRA `(.L_x_10818) ;  /* 0x0000014000ec9947 */ /* 0x002fea0003800000 */
.L_x_10817:
[----:B------:R-:W-:Y:S05]  /*1bc0*/  WARPSYNC.ALL ;  /* 0x0000000000007948 */ /* 0x000fea0003800000 */
[----:B------:R-:W-:Y:S01]  /*1bd0*/  UIADD3 UR4, UR40, 0x15400, URZ ;  /* 0x0001540028047890 */ /* 0x000fe2000fffe03f */
[----:B------:R-:W-:Y:S01]  /*1be0*/  WARPGROUP.ARRIVE ;  /* 0x00000000000079c5 */ /* 0x000fe20000000000 */
[----:B------:R-:W-:Y:S01]  /*1bf0*/  UMOV UR5, 0x80000020 ;  /* 0x8000002000057882 */ /* 0x000fe20000000000 */
[----:B------:R-:W-:Y:S01]  /*1c00*/  UMOV UR7, 0x80000020 ;  /* 0x8000002000077882 */ /* 0x000fe20000000000 */
[----:B------:R-:W-:Y:S01]  /*1c10*/  USHF.R.U32.HI UR4, URZ, 0x4, UR4 ;  /* 0x000000043f047899 */ /* 0x000fe20008011604 */
[----:B------:R-:W-:Y:S01]  /*1c20*/  UMOV UR9, 0x80000020 ;  /* 0x8000002000097882 */ /* 0x000fe20000000000 */
[----:B------:R-:W-:-:S02]  /*1c30*/  UMOV UR11, 0x80000020 ;  /* 0x80000020000b7882 */ /* 0x000fc40000000000 */
[----:B------:R-:W-:Y:S01]  /*1c40*/  ULOP3.LUT UR4, UR4, 0x3fff, URZ, 0xc0, !UPT ;  /* 0x00003fff04047892 */ /* 0x000fe2000f8ec03f */
[----:B------:R-:W-:Y:S01]  /*1c50*/  UMOV UR13, 0x80000020 ;  /* 0x80000020000d7882 */ /* 0x000fe20000000000 */
[----:B------:R-:W-:Y:S02]  /*1c60*/  UMOV UR15, 0x80000020 ;  /* 0x80000020000f7882 */ /* 0x000fe40000000000 */
[----:B------:R-:W-:Y:S02]  /*1c70*/  ULOP3.LUT UR32, UR4, 0x10000, URZ, 0xfc, !UPT ;  /* 0x0001000004207892 */ /* 0x000fe4000f8efc3f */
[----:B------:R-:W-:Y:S02]  /*1c80*/  ULOP3.LUT UR4, UR56, 0x10000, URZ, 0xfc, !UPT ;  /* 0x0001000038047892 */ /* 0x000fe4000f8efc3f */
[----:B------:R-:W-:Y:S02]  /*1c90*/  UIMAD UR6, UR46, 0x600, UR32 ;  /* 0x000006002e0678a4 */ /* 0x000fe4000f8e0220 */
[----:B------:R-:W-:-:S02]  /*1ca0*/  UIADD3 UR8, UR4, 0x2, URZ ;  /* 0x0000000204087890 */ /* 0x000fc4000fffe03f */
[----:B------:R-:W-:Y:S02]  /*1cb0*/  UIADD3 UR10, UR6, 0x2, URZ ;  /* 0x00000002060a7890 */ /* 0x000fe4000fffe03f */
[----:B------:R-:W-:Y:S02]  /*1cc0*/  UIADD3 UR12, UR4, 0x300, URZ ;  /* 0x00000300040c7890 */ /* 0x000fe4000fffe03f */
[----:B------:R-:W-:Y:S02]  /*1cd0*/  UIADD3 UR14, UR6, 0x200, URZ ;  /* 0x00000200060e7890 */ /* 0x000fe4000fffe03f */
[----:B------:R-:W-:Y:S01]  /*1ce0*/  HGMMA.64x128x16.F32.BF16 R24, gdesc[UR4], RZ, !UPT, gsb0 ;  /* 0x01e00000041879f0 */ /* 0x000fe2000c0018ff */
        /* <DEDUP_REMOVED lines=30> */
.L_x_10819:
[----:B------:R-:W-:Y:S01]  /*1ed0*/  UISETP.NE.AND UP1, UPT, UR51, URZ, UPT ;  /* 0x0000003f3300728c */ /* 0x000fe2000bf25270 */
[----:B------:R-:W-:Y:S01]  /*1ee0*/  R2UR UR6, R6 ;  /* 0x00000000060672ca */ /* 0x000fe200000e0000 */
[----:B------:R-:W-:Y:S01]  /*1ef0*/  ULDC UR7, c[0x0][0x9d8] ;  /* 0x0002760000077ab9 */ /* 0x000fe20000000800 */
[----:B------:R-:W2:Y:S01]  /*1f00*/  LDC R141, c[0x0][0x2f0] ;  /* 0x0000bc00ff8d7b82 */ /* 0x000ea20000000800 */
[----:B------:R-:W-:Y:S01]  /*1f10*/  FMUL.FTZ R93, R33, UR7 ;  /* 0x00000007215d7c20 */ /* 0x000fe20008410000 */
[----:B------:R-:W-:Y:S01]  /*1f20*/  FMUL.FTZ R33, R70, UR7 ;  /* 0x0000000746217c20 */ /* 0x000fe20008410000 */
[----:B------:R-:W-:Y:S01]  /*1f30*/  PLOP3.LUT P1, PT, PT, PT, UP1, 0x80, 0x0 ;  /* 0x000000000000781c */ /* 0x000fe20003f2f018 */
[----:B------:R-:W-:Y:S01]  /*1f40*/  VIADD R70, R137, UR39 ;  /* 0x0000002789467c36 */ /* 0x000fe20008000000 */
[----:B------:R-:W-:Y:S01]  /*1f50*/  PLOP3.LUT P2, PT, PT, PT, UP1, 0x80, 0x0 ;  /* 0x000000000000781c */ /* 0x000fe20003f4f018 */
[----:B------:R-:W-:Y:S02]  /*1f60*/  IMAD.MOV.U32 R7, RZ, RZ, -0x80 ;  /* 0xffffff80ff077424 */ /* 0x000fe400078e00ff */
[----:B01----:R-:W-:Y:S01]  /*1f70*/  FMUL.FTZ R3, R30, UR7 ;  /* 0x000000071e037c20 */ /* 0x003fe20008410000 */
[----:B------:R-:W-:Y:S01]  /*1f80*/  @UP1 ULDC UR10, c[0x0][0x44c] ;  /* 0x00011300000a1ab9 */ /* 0x000fe20000000800 */
[----:B------:R-:W0:Y:S01]  /*1f90*/  LDC R143, c[0x0][0x288] ;  /* 0x0000a200ff8f7b82 */ /* 0x000e220000000800 */
[----:B------:R-:W-:Y:S01]  /*1fa0*/  FMUL.FTZ R30, R66, UR7 ;  /* 0x00000007421e7c20 */ /* 0x000fe20008410000 */
[----:B------:R-:W-:Y:S01]  /*1fb0*/  FMUL.FTZ R20, R50, UR7 ;  /* 0x0000000732147c20 */ /* 0x000fe20008410000 */
[----:B------:R-:W-:Y:S01]  /*1fc0*/  FMUL.FTZ R66, R76, UR7 ;  /* 0x000000074c427c20 */ /* 0x000fe20008410000 */
[----:B------:R-:W-:Y:S01]  /*1fd0*/  FMUL.FTZ R50, R60, UR7 ;  /* 0x000000073c327c20 */ /* 0x000fe20008410000 */
[----:B------:R-:W-:Y:S01]  /*1fe0*/  IMAD R76, R88, R7, 0x80 ;  /* 0x00000080584c7424 */ /* 0x000fe200078e0207 */
[----:B------:R-:W-:Y:S01]  /*1ff0*/  UIADD3 UR6, UR6, 0x2d840, URZ ;  /* 0x0002d84006067890 */ /* 0x000fe2000fffe03f */
[----:B------:R-:W-:Y:S01]  /*2000*/  @P1 IMAD.HI.U32 R6, R70, UR10, RZ ;  /* 0x0000000a46061c27 */ /* 0x000fe2000f8e00ff */
[----:B------:R-:W-:-:S03]  /*2010*/  @UP1 ULDC UR10, c[0x0][0x450] ;  /* 0x00011400000a1ab9 */ /* 0x000fc60000000800 */
[----:B------:R-:W-:Y:S01]  /*2020*/  FMUL.FTZ R12, R42, UR7 ;  /* 0x000000072a0c7c20 */ /* 0x000fe20008410000 */
[----:B------:R-:W-:Y:S01]  /*2030*/  FMUL.FTZ R42, R44, UR7 ;  /* 0x000000072c2a7c20 */ /* 0x000fe20008410000 */
[----:B------:R-:W-:Y:S01]  /*2040*/  UISETP.NE.AND UP0, UPT, UR50, URZ, UPT ;  /* 0x0000003f3200728c */ /* 0x000fe2000bf05270 */
[----:B------:R-:W-:Y:S01]  /*2050*/  @P2 SHF.R.U32.HI R70, RZ, UR10, R6 ;  /* 0x0000000aff462c19 */ /* 0x000fe20008011606 */
[----:B------:R-:W-:Y:S01]  /*2060*/  FMUL.FTZ R4, R24, UR7 ;  /* 0x0000000718047c20 */ /* 0x000fe20008410000 */
[----:B------:R-:W-:Y:S01]  /*2070*/  FMUL.FTZ R13, R43, UR7 ;  /* 0x000000072b0d7c20 */ /* 0x000fe20008410000 */
[----:B------:R-:W-:Y:S01]  /*2080*/  FMUL.FTZ R44, R48, UR7 ;  /* 0x00000007302c7c20 */ /* 0x000fe20008410000 */
[----:B------:R-:W-:Y:S01]  /*2090*/  VIADD R7, R76, 0x1 ;  /* 0x000000014c077836 */ /* 0x000fe20000000000 */
        /* <DEDUP_REMOVED lines=56> */
[----:B------:R-:W3:Y:S01]  /*2420*/  MUFU.TANH R4, R4 ;  /* 0x0000000400047308 */ /* 0x000ee20000002400 */
[----:B------:R-:W-:Y:S01]  /*2430*/  ULDC UR35, c[0x0][0x9dc] ;  /* 0x0002770000237ab9 */ /* 0x000fe20000000800 */
[C---:B--2---:R-:W-:Y:S01]  /*2440*/  IMAD R6, R141.reuse, UR44, R6 ;  /* 0x0000002c8d067c24 */ /* 0x044fe2000f8e0206 */
[----:B------:R-:W-:Y:S01]  /*2450*/  SYNCS.ARRIVE.TRANS64.RED.A1T0 RZ, [UR6], RZ ;  /* 0x000000ffffff79a7 */ /* 0x000fe20008100406 */
[----:B------:R-:W-:Y:S01]  /*2460*/  ULOP3.LUT UR6, URZ, UR35, URZ, 0x33, !UPT ;  /* 0x000000233f067292 */ /* 0x000fe2000f8e333f */
[----:B------:R-:W-:Y:S01]  /*2470*/  IMAD R7, R141, UR44, R76 ;  /* 0x0000002c8d077c24 */ /* 0x000fe2000f8e024c */
[----:B------:R-:W-:Y:S01]  /*2480*/  ULDC UR14, c[0x0][0x9e0] ;  /* 0x00027800000e7ab9 */ /* 0x000fe20000000800 */
[----:B0-----:R-:W-:Y:S01]  /*2490*/  IMAD.IADD R6, R6, 0x1, -R143 ;  /* 0x0000000106067824 */ /* 0x001fe200078e0a8f */
[----:B------:R-:W0:Y:S01]  /*24a0*/  MUFU.TANH R89, R89 ;  /* 0x0000005900597308 */ /* 0x000e220000002400 */
[----:B------:R-:W-:Y:S01]  /*24b0*/  IMAD R73, R16, -0x2, R7 ;  /* 0xfffffffe10497824 */ /* 0x000fe200078e0207 */
[----:B------:R-:W-:Y:S01]  /*24c0*/  LEA R74, R88, 0xffffff80, 0x7 ;  /* 0xffffff80584a7811 */ /* 0x000fe200078e38ff */
[----:B------:R-:W-:-:S02]  /*24d0*/  VIADD R78, R6, UR14 ;  /* 0x0000000e064e7c36 */ /* 0x000fc40008000000 */
[----:B------:R-:W-:-:S03]  /*24e0*/  VIADD R75, R6, UR6 ;  /* 0x00000006064b7c36 */ /* 0x000fc60008000000 */
[----:B------:R-:W2:Y:S01]  /*24f0*/  MUFU.TANH R0, R0 ;  /* 0x0000000000007308 */ /* 0x000ea20000002400 */
[----:B-1----:R-:W-:Y:S01]  /*2500*/  VIADDMNMX R71, R60, R78, R73, PT ;  /* 0x0000004e3c477246 */ /* 0x002fe20003800149 */
[----:B------:R-:W-:-:S06]  /*2510*/  IMAD.IADD R72, R75, 0x1, R60 ;  /* 0x000000014b487824 */ /* 0x000fcc00078e023c */
        /* <DEDUP_REMOVED lines=76> */
.L_x_10822:
[----:B------:R-:W-:Y:S02]  /*29e0*/  ULDC UR6, c[0x0][0x9e4] ;  /* 0x0002790000067ab9 */ /* 0x000fe40000000800 */
[----:B------:R-:W-:-:S05]  /*29f0*/  IMAD.U32 R60, RZ, RZ, UR6 ;  /* 0x00000006ff3c7e24 */ /* 0x000fca000f8e00ff */
[----:B------:R-:W-:-:S13]  /*2a00*/  ISETP.NE.AND P1, PT, R60, 0x1, PT ;  /* 0x000000013c00780c */ /* 0x000fda0003f25270 */
[----:B------:R-:W1:Y:S02]  /*2a10*/  @P1 LDC.64 R6, c[0x0][0x9e8] ;  /* 0x00027a00ff061b82 */ /* 0x000e640000000a00 */
[----:B-1----:R-:W-:-:S05]  /*2a20*/  @P1 IMAD.HI.U32 R6, R55, R6, RZ ;  /* 0x0000000637061227 */ /* 0x002fca00078e00ff */
[----:B------:R-:W-:-:S07]  /*2a30*/  @P1 SHF.R.U32.HI R55, RZ, R7, R6 ;  /* 0x00000007ff371219 */ /* 0x000fce0000011606 */
.L_x_10823:
[----:B------:R-:W-:Y:S05]  /*2a40*/  BSYNC B0 ;  /* 0x0000000000007941 */ /* 0x000fea0003800000 */
.L_x_10821:
[----:B------:R-:W-:-:S04]  /*2a50*/  IMAD R55, R55, R60, -R74 ;  /* 0x0000003c37377224 */ /* 0x000fc800078e0a4a */
[----:B------:R-:W-:-:S05]  /*2a60*/  IMAD R55, R16, -0x2, R55 ;  /* 0xfffffffe10377824 */ /* 0x000fca00078e0237 */
[----:B------:R-:W-:Y:S02]  /*2a70*/  VIADDMNMX R71, R55, R60, R71, PT ;  /* 0x0000003c37477246 */ /* 0x000fe40003800147 */
[----:B------:R-:W-:-:S07]  /*2a80*/  VIMNMX R72, R72, R55, !PT ;  /* 0x0000003748487248 */ /* 0x000fce0007fe0100 */
.L_x_10820:
[C---:B------:R-:W-:Y:S01]  /*2a90*/  ISETP.GE.AND P6, PT, R76.reuse, 0xa, PT ;  /* 0x0000000a4c00780c */ /* 0x040fe20003fc6270 */
[----:B------:R-:W1:Y:S01]  /*2aa0*/  SHFL.IDX PT, R6, R70, 0x1, 0x1c1f ;  /* 0x003c1f0046067f89 */ /* 0x000e6200000e0000 */
[C---:B------:R-:W-:Y:S01]  /*2ab0*/  ISETP.GE.AND P1, PT, R76.reuse, 0x2, PT ;  /* 0x000000024c00780c */ /* 0x040fe20003f26270 */
[----:B------:R-:W-:Y:S01]  /*2ac0*/  UISETP.NE.AND UP0, UPT, UR50, URZ, UPT ;  /* 0x0000003f3200728c */ /* 0x000fe2000bf05270 */
        /* <DEDUP_REMOVED lines=9> */
[----:B0-----:R-:W-:-:S02]  /*2b60*/  FSEL R89, R89, -INF , !P4 ;  /* 0xff80000059597808 */ /* 0x001fc40006000000 */
[----:B------:R-:W-:Y:S02]  /*2b70*/  FSEL R90, R90, -INF , !P3 ;  /* 0xff8000005a5a7808 */ /* 0x000fe40005800000 */
[C---:B------:R-:W-:Y:S02]  /*2b80*/  ISETP.GT.AND P4, PT, R72.reuse, 0x9, !P6 ;  /* 0x000000094800780c */ /* 0x040fe40007784270 */
[----:B------:R-:W-:Y:S02]  /*2b90*/  @P5 LOP3.LUT R19, R19, 0x8, RZ, 0xfc, !PT ;  /* 0x0000000813135812 */ /* 0x000fe400078efcff */
[----:B------:R-:W-:Y:S02]  /*2ba0*/  ISETP.GT.AND P3, PT, R72, 0x10, !P5 ;  /* 0x000000104800780c */ /* 0x000fe40006f64270 */
[----:B------:R-:W-:Y:S02]  /*2bb0*/  ISETP.GE.AND P5, PT, R76, 0x12, PT ;  /* 0x000000124c00780c */ /* 0x000fe40003fa6270 */
        /* <DEDUP_REMOVED lines=119> */
[----:B------:R-:W-:Y:S02]  /*3330*/  ISETP.GT.AND P3, PT, R72, 0x60, !P4 ;  /* 0x000000604800780c */ /* 0x000fe40006764270 */
[----:B-1----:R-:W-:-:S02]  /*3340*/  VIADDMNMX R56, R6, R78, R73, PT ;  /* 0x0000004e06387246 */ /* 0x002fc40003800149 */
[----:B------:R-:W-:-:S03]  /*3350*/  ISETP.LT.OR P3, PT, R71, 0x61, P3 ;  /* 0x000000614700780c */ /* 0x000fc60001f61670 */
[----:B------:R-:W-:Y:S02]  /*3360*/  @P4 LOP3.LUT R19, R19, 0x80, RZ, 0xfc, !PT ;  /* 0x0000008013134812 */ /* 0x000fe400078efcff */
[----:B------:R-:W-:Y:S02]  /*3370*/  ISETP.GE.AND P4, PT, R76, 0x62, PT ;  /* 0x000000624c00780c */ /* 0x000fe40003f86270 */
[----:B------:R-:W-:Y:S02]  /*3380*/  LOP3.LUT R19, R19, 0xffffffbf, RZ, 0xc0, !PT ;  /* 0xffffffbf13137812 */ /* 0x000fe400078ec0ff */
[----:B------:R-:W-:Y:S01]  /*3390*/  FSEL R51, R58, -INF , !P3 ;  /* 0xff8000003a337808 */ /* 0x000fe20005800000 */
[----:B------:R-:W-:Y:S01]  /*33a0*/  IMAD.IADD R58, R75, 0x1, R6 ;  /* 0x000000014b3a7824 */ /* 0x000fe200078e0206 */
        /* <DEDUP_REMOVED lines=56> */
.L_x_10826:
[----:B------:R-:W-:Y:S02]  /*3730*/  ULDC UR6, c[0x0][0x9e4] ;  /* 0x0002790000067ab9 */ /* 0x000fe40000000800 */
[----:B------:R-:W-:-:S05]  /*3740*/  IMAD.U32 R67, RZ, RZ, UR6 ;  /* 0x00000006ff437e24 */ /* 0x000fca000f8e00ff */
[----:B------:R-:W-:-:S13]  /*3750*/  ISETP.NE.AND P6, PT, R67, 0x1, PT ;  /* 0x000000014300780c */ /* 0x000fda0003fc5270 */
[----:B------:R-:W0:Y:S02]  /*3760*/  @P6 LDC.64 R6, c[0x0][0x9e8] ;  /* 0x00027a00ff066b82 */ /* 0x000e240000000a00 */
[----:B0-----:R-:W-:-:S05]  /*3770*/  @P6 IMAD.HI.U32 R6, R59, R6, RZ ;  /* 0x000000063b066227 */ /* 0x001fca00078e00ff */
[----:B------:R-:W-:-:S07]  /*3780*/  @P6 SHF.R.U32.HI R59, RZ, R7, R6 ;  /* 0x00000007ff3b6219 */ /* 0x000fce0000011606 */
.L_x_10827:
[----:B------:R-:W-:Y:S05]  /*3790*/  BSYNC B0 ;  /* 0x0000000000007941 */ /* 0x000fea0003800000 */
.L_x_10825:
[----:B------:R-:W-:-:S04]  /*37a0*/  IMAD R59, R59, R67, -R74 ;  /* 0x000000433b3b7224 */ /* 0x000fc800078e0a4a */
[----:B------:R-:W-:-:S05]  /*37b0*/  IMAD R59, R16, -0x2, R59 ;  /* 0xfffffffe103b7824 */ /* 0x000fca00078e023b */
[----:B------:R-:W-:Y:S02]  /*37c0*/  VIADDMNMX R56, R59, R67, R56, PT ;  /* 0x000000433b387246 */ /* 0x000fe40003800138 */
[----:B------:R-:W-:-:S07]  /*37d0*/  VIMNMX R58, R58, R59, !PT ;  /* 0x0000003b3a3a7248 */ /* 0x000fce0007fe0100 */
.L_x_10824:
[----:B------:R-:W-:Y:S01]  /*37e0*/  ISETP.GT.AND P1, PT, R58, 0x1, !P1 ;  /* 0x000000013a00780c */ /* 0x000fe20004f24270 */
[----:B------:R-:W-:Y:S01]  /*37f0*/  ULDC UR33, c[0x0][0x988] ;  /* 0x0002620000217ab9 */ /* 0x000fe20000000800 */
[----:B------:R-:W-:Y:S01]  /*3800*/  LOP3.LUT P6, RZ, R19, 0x4, RZ, 0xc0, !PT ;  /* 0x0000000413ff7812 */ /* 0x000fe200078cc0ff */
[----:B------:R-:W-:Y:S01]  /*3810*/  UISETP.NE.AND UP1, UPT, UR51, URZ, UPT ;  /* 0x0000003f3300728c */ /* 0x000fe2000bf25270 */
[----:B------:R-:W-:Y:S01]  /*3820*/  ISETP.LT.OR P1, PT, R56, 0x2, P1 ;  /* 0x000000023800780c */ /* 0x000fe20000f21670 */
[----:B------:R-:W-:Y:S01]  /*3830*/  UISETP.NE.AND UP0, UPT, UR50, URZ, UPT ;  /* 0x0000003f3200728c */ /* 0x000fe2000bf05270 */
[----:B------:R-:W-:Y:S01]  /*3840*/  FMNMX.FTZ R7, R66, R89, !PT ;  /* 0x0000005942077209 */ /* 0x000fe20007810000 */
[----:B------:R-:W-:Y:S01]  /*3850*/  UMOV UR10, UR39 ;  /* 0x00000027000a7c82 */ /* 0x000fe20008000000 */
[----:B------:R-:W-:Y:S02]  /*3860*/  FSEL R2, R2, -INF , !P1 ;  /* 0xff80000002027808 */ /* 0x000fe40004800000 */
[----:B------:R-:W-:-:S02]  /*3870*/  ISETP.GT.AND P1, PT, R58, 0x9, !P6 ;  /* 0x000000093a00780c */ /* 0x000fc40007724270 */
[----:B------:R-:W-:Y:S02]  /*3880*/  FMNMX.FTZ R6, R90, R7, !PT ;  /* 0x000000075a067209 */ /* 0x000fe40007810000 */
[----:B------:R-:W-:Y:S01]  /*3890*/  ISETP.LT.OR P1, PT, R56, 0xa, P1 ;  /* 0x0000000a3800780c */ /* 0x000fe20000f21670 */
[----:B------:R-:W-:Y:S01]  /*38a0*/  @UP1 ULDC UR6, c[0x0][0x44c] ;  /* 0x0001130000061ab9 */ /* 0x000fe20000000800 */
[----:B------:R-:W-:Y:S01]  /*38b0*/  FMNMX.FTZ R7, R91, R6, !PT ;  /* 0x000000065b077209 */ /* 0x000fe20007810000 */
[----:B------:R-:W-:Y:S01]  /*38c0*/  UIMAD.WIDE.U32 UR6, UR39, UR6, URZ ;  /* 0x00000006270672a5 */ /* 0x000fe2000f8e003f */
[----:B------:R-:W-:Y:S01]  /*38d0*/  FSEL R5, R5, -INF , !P1 ;  /* 0xff80000005057808 */ /* 0x000fe20004800000 */
[----:B------:R-:W-:Y:S01]  /*38e0*/  @UP1 ULDC UR11, c[0x0][0x450] ;  /* 0x00011400000b1ab9 */ /* 0x000fe20000000800 */
[----:B------:R-:W-:Y:S01]  /*38f0*/  LOP3.LUT P1, RZ, R19, 0x8, RZ, 0xc0, !PT ;  /* 0x0000000813ff7812 */ /* 0x000fe2000782c0ff */
[----:B------:R-:W-:Y:S01]  /*3900*/  @UP1 USHF.R.U32.HI UR10, URZ, UR11, UR7 ;  /* 0x0000000b3f0a1299 */ /* 0x000fe20008011607 */
[----:B------:R-:W-:-:S02]  /*3910*/  FMNMX.FTZ R6, R92, R7, !PT ;  /* 0x000000075c067209 */ /* 0x000fc40007810000 */
[----:B------:R-:W-:Y:S01]  /*3920*/  ISETP.GT.AND P1, PT, R58, 0x10, !P1 ;  /* 0x000000103a00780c */ /* 0x000fe20004f24270 */
[----:B------:R-:W-:Y:S01]  /*3930*/  UIADD3 UR55, UR55, UR10, URZ ;  /* 0x0000000a37377290 */ /* 0x000fe2000fffe03f */
[----:B------:R-:W-:Y:S02]  /*3940*/  FMNMX.FTZ R7, R93, R6, !PT ;  /* 0x000000065d077209 */ /* 0x000fe40007810000 */
[----:B------:R-:W-:Y:S01]  /*3950*/  ISETP.LT.OR P1, PT, R56, 0x11, P1 ;  /* 0x000000113800780c */ /* 0x000fe20000f21670 */
[----:B------:R-:W-:Y:S01]  /*3960*/  UIADD3 UR14, UR55, UR14, URZ ;  /* 0x0000000e370e7290 */ /* 0x000fe2000fffe03f */
[----:B------:R-:W-:Y:S02]  /*3970*/  ISETP.GT.AND P2, PT, R58, 0x8, !P2 ;  /* 0x000000083a00780c */ /* 0x000fe40005744270 */
[----:B------:R-:W-:Y:S02]  /*3980*/  FSEL R8, R8, -INF , !P1 ;  /* 0xff80000008087808 */ /* 0x000fe40004800000 */
[----:B------:R-:W-:-:S02]  /*3990*/  LOP3.LUT P1, RZ, R19, 0x10, RZ, 0xc0, !PT ;  /* 0x0000001013ff7812 */ /* 0x000fc4000782c0ff */
[----:B------:R-:W-:Y:S02]  /*39a0*/  FMNMX.FTZ R6, R94, R7, !PT ;  /* 0x000000075e067209 */ /* 0x000fe40007810000 */
[----:B------:R-:W-:Y:S02]  /*39b0*/  ISETP.GT.AND P1, PT, R58, 0x11, !P1 ;  /* 0x000000113a00780c */ /* 0x000fe40004f24270 */
[C---:B------:R-:W-:Y:S02]  /*39c0*/  ISETP.LT.OR P2, PT, R56.reuse, 0x9, P2 ;  /* 0x000000093800780c */ /* 0x040fe40001741670 */
[----:B------:R-:W-:Y:S02]  /*39d0*/  ISETP.LT.OR P1, PT, R56, 0x12, P1 ;  /* 0x000000123800780c */ /* 0x000fe40000f21670 */
[----:B------:R-:W-:Y:S02]  /*39e0*/  FMNMX.FTZ R7, R95, R6, !PT ;  /* 0x000000065f077209 */ /* 0x000fe40007810000 */
[----:B------:R-:W-:-:S02]  /*39f0*/  FSEL R9, R9, -INF , !P1 ;  /* 0xff80000009097808 */ /* 0x000fc40004800000 */
[----:B------:R-:W-:Y:S02]  /*3a00*/  LOP3.LUT P1, RZ, R19, 0x2000000, RZ, 0xc0, !PT ;  /* 0x0200000013ff7812 */ /* 0x000fe4000782c0ff */
[----:B------:R-:W-:Y:S02]  /*3a10*/  FSEL R3, R3, -INF , !P2 ;  /* 0xff80000003037808 */ /* 0x000fe40005000000 */
[----:B------:R-:W-:Y:S02]  /*3a20*/  ISETP.GT.AND P1, PT, R58, 0x18, !P1 ;  /* 0x000000183a00780c */ /* 0x000fe40004f24270 */
[----:B------:R-:W-:Y:S02]  /*3a30*/  LOP3.LUT P2, RZ, R19, 0x40000, RZ, 0xc0, !PT ;  /* 0x0004000013ff7812 */ /* 0x000fe4000784c0ff */
        /* <DEDUP_REMOVED lines=33> */
[----:B------:R-:W-:Y:S02]  /*3c50*/  ISETP.GT.AND P1, PT, R58, 0x29, !P1 ;  /* 0x000000293a00780c */ /* 0x000fe40004f24270 */
[----:B------:R-:W-:Y:S02]  /*3c60*/  FMNMX.FTZ R6, R48, R7, !PT ;  /* 0x0000000730067209 */ /* 0x000fe40007810000 */
[----:B------:R-:W-:Y:S02]  /*3c70*/  ISETP.LT.OR P1, PT, R56, 0x2a, P1 ;  /* 0x0000002a3800780c */ /* 0x000fe40000f21670 */
[----:B------:R-:W-:Y:S02]  /*3c80*/  FMNMX.FTZ R7, R49, R6, !PT ;  /* 0x0000000631077209 */ /* 0x000fe40007810000 */
        /* <DEDUP_REMOVED lines=23> */
[----:B------:R-:W-:Y:S01]  /*3e00*/  LOP3.LUT P2, RZ, R19, 0x80, RZ, 0xc0, !PT ;  /* 0x0000008013ff7812 */ /* 0x000fe2000784c0ff */
[----:B------:R-:W0:Y:S01]  /*3e10*/  SHFL.BFLY PT, R6, R7, 0x2, 0x1f ;  /* 0x0c401f0007067f89 */ /* 0x000e2200000e0000 */
[----:B------:R-:W-:-:S02]  /*3e20*/  FSEL R25, R25, -INF , !P1 ;  /* 0xff80000019197808 */ /* 0x000fc40004800000 */
[C---:B------:R-:W-:Y:S02]  /*3e30*/  LOP3.LUT P1, RZ, R19.reuse, 0x8000, RZ, 0xc0, !PT ;  /* 0x0000800013ff7812 */ /* 0x040fe4000782c0ff */
[----:B------:R-:W-:Y:S02]  /*3e40*/  LOP3.LUT P6, RZ, R19, 0x40, RZ, 0xc0, !PT ;  /* 0x0000004013ff7812 */ /* 0x000fe400078cc0ff */
[C---:B------:R-:W-:Y:S02]  /*3e50*/  ISETP.GT.AND P1, PT, R58.reuse, 0x40, !P1 ;  /* 0x000000403a00780c */ /* 0x040fe40004f24270 */
[----:B------:R-:W-:Y:S02]  /*3e60*/  ISETP.GT.AND P3, PT, R58, 0x70, !P3 ;  /* 0x000000703a00780c */ /* 0x000fe40005f64270 */
[----:B------:R-:W-:Y:S02]  /*3e70*/  ISETP.LT.OR P1, PT, R56, 0x41, P1 ;  /* 0x000000413800780c */ /* 0x000fe40000f21670 */
[----:B------:R-:W-:-:S02]  /*3e80*/  ISETP.GT.AND P4, PT, R58, 0x71, !P4 ;  /* 0x000000713a00780c */ /* 0x000fc40006784270 */
[----:B------:R-:W-:Y:S02]  /*3e90*/  FSEL R26, R26, -INF , !P1 ;  /* 0xff8000001a1a7808 */ /* 0x000fe40004800000 */
[----:B------:R-:W-:Y:S02]  /*3ea0*/  LOP3.LUT P1, RZ, R19, 0x4000, RZ, 0xc0, !PT ;  /* 0x0000400013ff7812 */ /* 0x000fe4000782c0ff */
[C---:B------:R-:W-:Y:S02]  /*3eb0*/  ISETP.GT.AND P5, PT, R58.reuse, 0x78, !P5 ;  /* 0x000000783a00780c */ /* 0x040fe40006fa4270 */
[----:B------:R-:W-:Y:S02]  /*3ec0*/  ISETP.GT.AND P1, PT, R58, 0x41, !P1 ;  /* 0x000000413a00780c */ /* 0x000fe40004f24270 */
[C---:B------:R-:W-:Y:S02]  /*3ed0*/  ISETP.LT.OR P3, PT, R56.reuse, 0x71, P3 ;  /* 0x000000713800780c */ /* 0x040fe40001f61670 */
[----:B------:R-:W-:-:S02]  /*3ee0*/  ISETP.LT.OR P1, PT, R56, 0x42, P1 ;  /* 0x000000423800780c */ /* 0x000fc40000f21670 */
[----:B0-----:R-:W-:Y:S02]  /*3ef0*/  FMNMX.FTZ R59, R7, R6, !PT ;  /* 0x00000006073b7209 */ /* 0x001fe40007810000 */
[----:B------:R-:W-:Y:S02]  /*3f00*/  FSEL R27, R27, -INF , !P1 ;  /* 0xff8000001b1b7808 */ /* 0x000fe40004800000 */
[----:B------:R-:W-:Y:S01]  /*3f10*/  LOP3.LUT P1, RZ, R19, 0x2000, RZ, 0xc0, !PT ;  /* 0x0000200013ff7812 */ /* 0x000fe2000782c0ff */
[----:B------:R-:W0:Y:S01]  /*3f20*/  SHFL.BFLY PT, R76, R59, 0x1, 0x1f ;  /* 0x0c201f003b4c7f89 */ /* 0x000e2200000e0000 */
[----:B------:R-:W-:Y:S02]  /*3f30*/  ISETP.LT.OR P4, PT, R56, 0x72, P4 ;  /* 0x000000723800780c */ /* 0x000fe40002781670 */
[----:B------:R-:W-:Y:S02]  /*3f40*/  ISETP.GT.AND P1, PT, R58, 0x48, !P1 ;  /* 0x000000483a00780c */ /* 0x000fe40004f24270 */
[----:B------:R-:W-:-:S02]  /*3f50*/  ISETP.LT.OR P5, PT, R56, 0x79, P5 ;  /* 0x000000793800780c */ /* 0x000fc40002fa1670 */
[----:B------:R-:W-:-:S04]  /*3f60*/  ISETP.LT.OR P1, PT, R56, 0x49, P1 ;  /* 0x000000493800780c */ /* 0x000fc80000f21670 */
[----:B------:R-:W-:Y:S02]  /*3f70*/  FSEL R29, R29, -INF , !P1 ;  /* 0xff8000001d1d7808 */ /* 0x000fe40004800000 */
[----:B------:R-:W-:-:S04]  /*3f80*/  LOP3.LUT P1, RZ, R19, 0x1000, RZ, 0xc0, !PT ;  /* 0x0000100013ff7812 */ /* 0x000fc8000782c0ff */
        /* <DEDUP_REMOVED lines=9> */
[----:B------:R-:W-:-:S04]  /*4020*/  LOP3.LUT P1, RZ, R19, 0x400, RZ, 0xc0, !PT ;  /* 0x0000040013ff7812 */ /* 0x000fc8000782c0ff */
        /* <DEDUP_REMOVED lines=11> */
[----:B------:R-:W-:Y:S02]  /*40e0*/  ISETP.GT.AND P1, PT, R58, 0x60, !P2 ;  /* 0x000000603a00780c */ /* 0x000fe40005724270 */
[----:B------:R-:W-:Y:S02]  /*40f0*/  LOP3.LUT P2, RZ, R19, 0x20, RZ, 0xc0, !PT ;  /* 0x0000002013ff7812 */ /* 0x000fe4000784c0ff */
[----:B------:R-:W-:Y:S02]  /*4100*/  ISETP.LT.OR P1, PT, R56, 0x61, P1 ;  /* 0x000000613800780c */ /* 0x000fe40000f21670 */
[----:B------:R-:W-:Y:S02]  /*4110*/  ISETP.GT.AND P2, PT, R58, 0x69, !P2 ;  /* 0x000000693a00780c */ /* 0x000fe40005744270 */
[----:B------:R-:W-:-:S02]  /*4120*/  FSEL R35, R35, -INF , !P1 ;  /* 0xff80000023237808 */ /* 0x000fc40004800000 */
[----:B------:R-:W-:Y:S02]  /*4130*/  ISETP.GT.AND P1, PT, R58, 0x61, !P6 ;  /* 0x000000613a00780c */ /* 0x000fe40007724270 */
[----:B------:R-:W-:Y:S02]  /*4140*/  LOP3.LUT P6, RZ, R19, 0x2, RZ, 0xc0, !PT ;  /* 0x0000000213ff7812 */ /* 0x000fe400078cc0ff */
[C---:B------:R-:W-:Y:S02]  /*4150*/  ISETP.LT.OR P1, PT, R56.reuse, 0x62, P1 ;  /* 0x000000623800780c */ /* 0x040fe40000f21670 */
[----:B------:R-:W-:Y:S02]  /*4160*/  ISETP.LT.OR P2, PT, R56, 0x6a, P2 ;  /* 0x0000006a3800780c */ /* 0x000fe40001741670 */
[----:B------:R-:W-:Y:S02]  /*4170*/  FSEL R34, R34, -INF , !P1 ;  /* 0xff80000022227808 */ /* 0x000fe40004800000 */
[----:B------:R-:W-:-:S04]  /*4180*/  FSETP.NEU.FTZ.AND P1, PT, R76, -INF , PT ;  /* 0xff8000004c00780b */ /* 0x000fc80003f3d000 */
[----:B------:R-:W-:Y:S02]  /*4190*/  FSEL R72, R72, RZ, P1 ;  /* 0x000000ff48487208 */ /* 0x000fe40000800000 */
[----:B------:R-:W-:Y:S02]  /*41a0*/  ISETP.GT.AND P1, PT, R58, RZ, !P6 ;  /* 0x000000ff3a00720c */ /* 0x000fe40007724270 */
[----:B------:R-:W-:Y:S01]  /*41b0*/  LOP3.LUT P6, RZ, R19, 0x1, RZ, 0xc0, !PT ;  /* 0x0000000113ff7812 */ /* 0x000fe200078cc0ff */
[--C-:B------:R-:W-:Y:S01]  /*41c0*/  FFMA.FTZ R77, R60, UR33, -R72.reuse ;  /* 0x000000213c4d7c23 */ /* 0x100fe20008010848 */
[----:B------:R-:W-:Y:S01]  /*41d0*/  ISETP.LT.OR P1, PT, R56, 0x1, P1 ;  /* 0x000000013800780c */ /* 0x000fe20000f21670 */
[--C-:B------:R-:W-:Y:S01]  /*41e0*/  FFMA.FTZ R51, R51, UR33, -R72.reuse ;  /* 0x0000002133337c23 */ /* 0x100fe20008010848 */
[----:B------:R-:W-:Y:S01]  /*41f0*/  ISETP.GT.AND P6, PT, R58, 0x79, !P6 ;  /* 0x000000793a00780c */ /* 0x000fe200077c4270 */
[--C-:B------:R-:W-:Y:S01]  /*4200*/  FFMA.FTZ R6, R66, UR33, -R72.reuse ;  /* 0x0000002142067c23 */ /* 0x100fe20008010848 */
[----:B------:R-:W-:Y:S01]  /*4210*/  FSEL R73, R0, -INF , !P1 ;  /* 0xff80000000497808 */ /* 0x000fe20004800000 */
[--C-:B------:R-:W-:Y:S01]  /*4220*/  FFMA.FTZ R59, R89, UR33, -R72.reuse ;  /* 0x00000021593b7c23 */ /* 0x100fe20008010848 */
[----:B------:R-:W-:Y:S01]  /*4230*/  LOP3.LUT P1, RZ, R19, 0x4000000, RZ, 0xc0, !PT ;  /* 0x0400000013ff7812 */ /* 0x000fe2000782c0ff */
[--C-:B------:R-:W-:Y:S01]  /*4240*/  FFMA.FTZ R7, R90, UR33, -R72.reuse ;  /* 0x000000215a077c23 */ /* 0x100fe20008010848 */
[----:B------:R-:W-:Y:S01]  /*4250*/  FMNMX.FTZ R0, R73, R2, !PT ;  /* 0x0000000249007209 */ /* 0x000fe20007810000 */
[----:B------:R-:W-:Y:S01]  /*4260*/  MUFU.EX2 R6, R6 ;  /* 0x0000000600067308 */ /* 0x000fe20000000800 */
[----:B------:R-:W-:Y:S01]  /*4270*/  ISETP.GT.AND P1, PT, R58, 0x68, !P1 ;  /* 0x000000683a00780c */ /* 0x000fe20004f24270 */
[--C-:B------:R-:W-:Y:S01]  /*4280*/  FFMA.FTZ R66, R91, UR33, -R72.reuse ;  /* 0x000000215b427c23 */ /* 0x100fe20008010848 */
[----:B------:R-:W-:Y:S01]  /*4290*/  FMNMX.FTZ R68, R3, R0, !PT ;  /* 0x0000000003447209 */ /* 0x000fe20007810000 */
[--C-:B------:R-:W-:Y:S01]  /*42a0*/  FFMA.FTZ R92, R92, UR33, -R72.reuse ;  /* 0x000000215c5c7c23 */ /* 0x100fe20008010848 */
[----:B------:R-:W-:Y:S01]  /*42b0*/  ISETP.LT.OR P1, PT, R56, 0x69, P1 ;  /* 0x000000693800780c */ /* 0x000fe20000f21670 */
[--C-:B------:R-:W-:Y:S01]  /*42c0*/  FFMA.FTZ R93, R93, UR33, -R72.reuse ;  /* 0x000000215d5d7c23 */ /* 0x100fe20008010848 */
[----:B------:R-:W-:Y:S01]  /*42d0*/  FMNMX.FTZ R67, R5, R68, !PT ;  /* 0x0000004405437209 */ /* 0x000fe20007810000 */
[----:B------:R-:W0:Y:S01]  /*42e0*/  MUFU.EX2 R59, R59 ;  /* 0x0000003b003b7308 */ /* 0x000e220000000800 */
[----:B------:R-:W-:Y:S01]  /*42f0*/  FSEL R58, R36, -INF , !P1 ;  /* 0xff800000243a7808 */ /* 0x000fe20004800000 */
[--C-:B------:R-:W-:Y:S01]  /*4300*/  FFMA.FTZ R95, R95, UR33, -R72.reuse ;  /* 0x000000215f5f7c23 */ /* 0x100fe20008010848 */
        /* <DEDUP_REMOVED lines=13> */
[----:B------:R-:W-:Y:S01]  /*43e0*/  MUFU.EX2 R7, R7 ;  /* 0x0000000700077308 */ /* 0x000fe20000000800 */
[----:B------:R-:W-:Y:S01]  /*43f0*/  FSEL R56, R41, -INF , !P6 ;  /* 0xff80000029387808 */ /* 0x000fe20007000000 */
        /* <DEDUP_REMOVED lines=32> */
[----:B------:R-:W-:Y:S02]  /*4600*/  FMNMX.FTZ R75, R35, R74, !PT ;  /* 0x0000004a234b7209 */ /* 0x000fe40007810000 */
[----:B------:R-:W-:Y:S02]  /*4610*/  FSEL R74, R39, -INF , !P4 ;  /* 0xff800000274a7808 */ /* 0x000fe40006000000 */
[----:B------:R-:W-:Y:S01]  /*4620*/  FMNMX.FTZ R75, R34, R75, !PT ;  /* 0x0000004b224b7209 */ /* 0x000fe20007810000 */
[----:B------:R-:W-:Y:S03]  /*4630*/  MUFU.EX2 R64, R64 ;  /* 0x0000004000407308 */ /* 0x000fe60000000800 */
[----:B------:R-:W-:-:S04]  /*4640*/  FMNMX.FTZ R75, R58, R75, !PT ;  /* 0x0000004b3a4b7209 */ /* 0x000fc80007810000 */
[----:B------:R-:W-:Y:S01]  /*4650*/  FMNMX.FTZ R38, R60, R75, !PT ;  /* 0x0000004b3c267209 */ /* 0x000fe20007810000 */
[----:B------:R-:W-:Y:S01]  /*4660*/  FFMA.FTZ R75, R55, UR33, -R72 ;  /* 0x00000021374b7c23 */ /* 0x000fe20008010848 */
[----:B------:R-:W-:Y:S01]  /*4670*/  FSEL R55, R40, -INF , !P5 ;  /* 0xff80000028377808 */ /* 0x000fe20006800000 */
[----:B------:R-:W-:Y:S01]  /*4680*/  MUFU.EX2 R63, R63 ;  /* 0x0000003f003f7308 */ /* 0x000fe20000000800 */
[----:B------:R-:W-:-:S04]  /*4690*/  FMNMX.FTZ R39, R57, R38, !PT ;  /* 0x0000002639277209 */ /* 0x000fc80007810000 */
[----:B------:R-:W-:Y:S01]  /*46a0*/  FMNMX.FTZ R40, R74, R39, !PT ;  /* 0x000000274a287209 */ /* 0x000fe20007810000 */
[--C-:B------:R-:W-:Y:S02]  /*46b0*/  FFMA.FTZ R39, R45, UR33, -R72.reuse ;  /* 0x000000212d277c23 */ /* 0x100fe40008010848 */
[----:B------:R-:W-:Y:S01]  /*46c0*/  MUFU.EX2 R38, R75 ;  /* 0x0000004b00267308 */ /* 0x000fe20000000800 */
        /* <DEDUP_REMOVED lines=8> */
[----:B------:R-:W-:Y:S01]  /*4750*/  FFMA.FTZ R52, R54, UR33, -R72 ;  /* 0x0000002136347c23 */ /* 0x000fe20008010848 */
[----:B------:R-:W2:Y:S01]  /*4760*/  SHFL.BFLY PT, R78, R45, 0x2, 0x1f ;  /* 0x0c401f002d4e7f89 */ /* 0x000ea200000e0000 */
[----:B------:R-:W-:Y:S08]  /*4770*/  MUFU.EX2 R62, R62 ;  /* 0x0000003e003e7308 */ /* 0x000ff00000000800 */
[----:B------:R-:W-:Y:S08]  /*4780*/  MUFU.EX2 R61, R61 ;  /* 0x0000003d003d7308 */ /* 0x000ff00000000800 */
[----:B------:R-:W-:Y:S01]  /*4790*/  MUFU.EX2 R37, R37 ;  /* 0x0000002500257308 */ /* 0x000fe20000000800 */
[----:B--2---:R-:W-:-:S07]  /*47a0*/  FMNMX.FTZ R78, R45, R78, !PT ;  /* 0x0000004e2d4e7209 */ /* 0x004fce0007810000 */
[----:B------:R-:W-:Y:S01]  /*47b0*/  MUFU.EX2 R39, R39 ;  /* 0x0000002700277308 */ /* 0x000fe20000000800 */
[----:B-1----:R-:W1:Y:S07]  /*47c0*/  SHFL.BFLY PT, R77, R78, 0x1, 0x1f ;  /* 0x0c201f004e4d7f89 */ /* 0x002e6e00000e0000 */
[----:B------:R2:W-:Y:S08]  /*47d0*/  MUFU.EX2 R45, R51 ;  /* 0x00000033002d7308 */ /* 0x0005f00000000800 */
[----:B------:R-:W-:Y:S01]  /*47e0*/  MUFU.EX2 R40, R40 ;  /* 0x0000002800287308 */ /* 0x000fe20000000800 */
[----:B--2---:R-:W-:-:S07]  /*47f0*/  FFMA.FTZ R51, R4, UR33, -R72 ;  /* 0x0000002104337c23 */ /* 0x004fce0008010848 */
[----:B------:R-:W-:Y:S01]  /*4800*/  MUFU.EX2 R41, R41 ;  /* 0x0000002900297308 */ /* 0x000fe20000000800 */
[----:B-1----:R-:W-:-:S04]  /*4810*/  FMNMX.FTZ R77, R78, R77, !PT ;  /* 0x0000004d4e4d7209 */ /* 0x002fc80007810000 */
        /* <DEDUP_REMOVED lines=21> */
[----:B------:R0:W2:Y:S01]  /*4970*/  MUFU.EX2 R84, R4 ;  /* 0x0000000400547308 */ /* 0x0000a20000000800 */
[--C-:B-1----:R-:W-:Y:S01]  /*4980*/  FFMA.FTZ R73, R14, UR33, -R53.reuse ;  /* 0x000000210e497c23 */ /* 0x102fe20008010835 */
[--C-:B------:R-:W-:Y:S01]  /*4990*/  FFMA.FTZ R30, R31, UR33, -R53.reuse ;  /* 0x000000211f1e7c23 */ /* 0x100fe20008010835 */
[--C-:B------:R-:W-:Y:S01]  /*49a0*/  FFMA.FTZ R78, R25, UR33, -R53.reuse ;  /* 0x00000021194e7c23 */ /* 0x100fe20008010835 */
[--C-:B------:R-:W-:Y:S01]  /*49b0*/  FFMA.FTZ R25, R26, UR33, -R53.reuse ;  /* 0x000000211a197c23 */ /* 0x100fe20008010835 */
[--C-:B------:R-:W-:Y:S01]  /*49c0*/  FFMA.FTZ R28, R28, UR33, -R53.reuse ;  /* 0x000000211c1c7c23 */ /* 0x100fe20008010835 */
[--C-:B------:R-:W-:Y:S01]  /*49d0*/  FFMA.FTZ R33, R33, UR33, -R53.reuse ;  /* 0x0000002121217c23 */ /* 0x100fe20008010835 */
[----:B------:R-:W-:Y:S01]  /*49e0*/  FFMA.FTZ R32, R32, UR33, -R53 ;  /* 0x0000002120207c23 */ /* 0x000fe20008010835 */
[----:B------:R1:W3:Y:S01]  /*49f0*/  MUFU.EX2 R79, R3 ;  /* 0x00000003004f7308 */ /* 0x0002e20000000800 */
[----:B0-----:R-:W-:Y:S01]  /*4a00*/  FADD.FTZ R4, R6, R59 ;  /* 0x0000003b06047221 */ /* 0x001fe20000010000 */
[--C-:B------:R-:W-:Y:S01]  /*4a10*/  FFMA.FTZ R35, R35, UR33, -R53.reuse ;  /* 0x0000002123237c23 */ /* 0x100fe20008010835 */
[--C-:B------:R-:W-:Y:S01]  /*4a20*/  FFMA.FTZ R34, R34, UR33, -R53.reuse ;  /* 0x0000002122227c23 */ /* 0x100fe20008010835 */
[--C-:B------:R-:W-:Y:S01]  /*4a30*/  FFMA.FTZ R58, R58, UR33, -R53.reuse ;  /* 0x000000213a3a7c23 */ /* 0x100fe20008010835 */
[--C-:B------:R-:W-:Y:S01]  /*4a40*/  FFMA.FTZ R57, R57, UR33, -R53.reuse ;  /* 0x0000002139397c23 */ /* 0x100fe20008010835 */
[--C-:B------:R-:W-:Y:S01]  /*4a50*/  FFMA.FTZ R74, R74, UR33, -R53.reuse ;  /* 0x000000214a4a7c23 */ /* 0x100fe20008010835 */
[--C-:B------:R-:W-:Y:S01]  /*4a60*/  FFMA.FTZ R55, R55, UR33, -R53.reuse ;  /* 0x0000002137377c23 */ /* 0x100fe20008010835 */
[----:B------:R0:W4:Y:S01]  /*4a70*/  MUFU.EX2 R86, R5 ;  /* 0x0000000500567308 */ /* 0x0001220000000800 */
[----:B--2---:R-:W-:Y:S01]  /*4a80*/  FADD.FTZ R8, R75, R84 ;  /* 0x000000544b087221 */ /* 0x004fe20000010000 */
[--C-:B-1----:R-:W-:Y:S01]  /*4a90*/  FFMA.FTZ R3, R20, UR33, -R53.reuse ;  /* 0x0000002114037c23 */ /* 0x102fe20008010835 */
[--C-:B------:R-:W-:Y:S01]  /*4aa0*/  FFMA.FTZ R20, R21, UR33, -R53.reuse ;  /* 0x0000002115147c23 */ /* 0x100fe20008010835 */
[--C-:B------:R-:W-:Y:S01]  /*4ab0*/  FFMA.FTZ R21, R24, UR33, -R53.reuse ;  /* 0x0000002118157c23 */ /* 0x100fe20008010835 */
[--C-:B------:R-:W-:Y:S01]  /*4ac0*/  FFMA.FTZ R60, R60, UR33, -R53.reuse ;  /* 0x000000213c3c7c23 */ /* 0x100fe20008010835 */
[----:B------:R-:W-:Y:S01]  /*4ad0*/  FFMA.FTZ R53, R56, UR33, -R53 ;  /* 0x0000002138357c23 */ /* 0x000fe20008010835 */
[----:B------:R-:W-:Y:S01]  /*4ae0*/  F2FP.BF16.F32.PACK_AB R14, R64, R65 ;  /* 0x00000041400e723e */ /* 0x000fe200000010ff */
[----:B------:R-:W1:Y:S01]  /*4af0*/  MUFU.EX2 R2, R2 ;  /* 0x0000000200027308 */ /* 0x000e620000000800 */
[----:B0-----:R-:W-:Y:S01]  /*4b00*/  FADD.FTZ R5, R7, R4 ;  /* 0x0000000407057221 */ /* 0x001fe20000010000 */
[----:B------:R-:W-:-:S02]  /*4b10*/  F2FP.BF16.F32.PACK_AB R4, R59, R6 ;  /* 0x000000063b04723e */ /* 0x000fc400000010ff */
[C---:B------:R-:W-:Y:S01]  /*4b20*/  F2FP.BF16.F32.PACK_AB R6, R66.reuse, R7 ;  /* 0x000000074206723e */ /* 0x040fe200000010ff */
[----:B---3--:R-:W-:Y:S01]  /*4b30*/  FADD.FTZ R7, R79, R8 ;  /* 0x000000084f077221 */ /* 0x008fe20000010000 */
[----:B------:R-:W-:Y:S01]  /*4b40*/  FADD.FTZ R5, R66, R5 ;  /* 0x0000000542057221 */ /* 0x000fe20000010000 */
[----:B------:R-:W-:Y:S01]  /*4b50*/  F2FP.BF16.F32.PACK_AB R26, R40, R39 ;  /* 0x00000027281a723e */ /* 0x000fe200000010ff */
[----:B------:R-:W0:Y:S01]  /*4b60*/  MUFU.EX2 R9, R9 ;  /* 0x0000000900097308 */ /* 0x000e220000000800 */
[----:B----4-:R-:W-:Y:S01]  /*4b70*/  FADD.FTZ R15, R86, R7 ;  /* 0x00000007560f7221 */ /* 0x010fe20000010000 */
[----:B------:R-:W-:Y:S01]  /*4b80*/  FADD.FTZ R10, R0, R5 ;  /* 0x00000005000a7221 */ /* 0x000fe20000010000 */
[----:B------:R-:W-:Y:S02]  /*4b90*/  F2FP.BF16.F32.PACK_AB R5, R84, R75 ;  /* 0x0000004b5405723e */ /* 0x000fe400000010ff */
[----:B------:R-:W-:Y:S01]  /*4ba0*/  F2FP.BF16.F32.PACK_AB R7, R86, R79 ;  /* 0x0000004f5607723e */ /* 0x000fe200000010ff */
[----:B------:R-:W-:-:S02]  /*4bb0*/  FADD.FTZ R31, R67, R10 ;  /* 0x0000000a431f7221 */ /* 0x000fc40000010000 */
[----:B------:R-:W2:Y:S01]  /*4bc0*/  MUFU.EX2 R54, R54 ;  /* 0x0000003600367308 */ /* 0x000ea20000000800 */
[----:B-1----:R-:W-:Y:S01]  /*4bd0*/  FADD.FTZ R8, R2, R15 ;  /* 0x0000000f02087221 */ /* 0x002fe20000010000 */
[----:B------:R-:W-:Y:S01]  /*4be0*/  FADD.FTZ R10, R68, R31 ;  /* 0x0000001f440a7221 */ /* 0x000fe20000010000 */
[----:B------:R1:W-:Y:S03]  /*4bf0*/  STSM.16.M88.4 [R17+0x21800], R4 ;  /* 0x0218000411007844 */ /* 0x0003e60000000200 */
[----:B------:R-:W-:Y:S02]  /*4c00*/  FADD.FTZ R31, R69, R10 ;  /* 0x0000000a451f7221 */ /* 0x000fe40000010000 */
[----:B------:R-:W3:Y:S01]  /*4c10*/  MUFU.EX2 R11, R11 ;  /* 0x0000000b000b7308 */ /* 0x000ee20000000800 */
[C---:B0-----:R-:W-:Y:S01]  /*4c20*/  FADD.FTZ R15, R9.reuse, R8 ;  /* 0x00000008090f7221 */ /* 0x041fe20000010000 */
[----:B------:R-:W-:Y:S01]  /*4c30*/  FADD.FTZ R10, R70, R31 ;  /* 0x0000001f460a7221 */ /* 0x000fe20000010000 */
[----:B------:R-:W-:-:S03]  /*4c40*/  F2FP.BF16.F32.PACK_AB R9, R9, R2 ;  /* 0x000000020909723e */ /* 0x000fc600000010ff */
[----:B------:R-:W-:Y:S02]  /*4c50*/  FADD.FTZ R10, R71, R10 ;  /* 0x0000000a470a7221 */ /* 0x000fe40000010000 */
[----:B------:R-:W0:Y:S01]  /*4c60*/  MUFU.EX2 R72, R72 ;  /* 0x0000004800487308 */ /* 0x000e220000000800 */
[----:B--2---:R-:W-:Y:S01]  /*4c70*/  FADD.FTZ R8, R54, R15 ;  /* 0x0000000f36087221 */ /* 0x004fe20000010000 */
[----:B------:R-:W-:Y:S01]  /*4c80*/  FADD.FTZ R31, R65, R10 ;  /* 0x0000000a411f7221 */ /* 0x000fe20000010000 */
[----:B-1----:R-:W-:Y:S02]  /*4c90*/  F2FP.BF16.F32.PACK_AB R4, R62, R63 ;  /* 0x0000003f3e04723e */ /* 0x002fe400000010ff */
[----:B------:R-:W-:Y:S01]  /*4ca0*/  F2FP.BF16.F32.PACK_AB R6, R36, R61 ;  /* 0x0000003d2406723e */ /* 0x000fe200000010ff */
[----:B------:R-:W-:Y:S02]  /*4cb0*/  FADD.FTZ R10, R64, R31 ;  /* 0x0000001f400a7221 */ /* 0x000fe40000010000 */
[----:B------:R-:W1:Y:S01]  /*4cc0*/  MUFU.EX2 R13, R13 ;  /* 0x0000000d000d7308 */ /* 0x000e620000000800 */
[----:B---3--:R-:W-:Y:S01]  /*4cd0*/  FADD.FTZ R15, R11, R8 ;  /* 0x000000080b0f7221 */ /* 0x008fe20000010000 */
[----:B------:R-:W-:Y:S01]  /*4ce0*/  FADD.FTZ R31, R63, R10 ;  /* 0x0000000a3f1f7221 */ /* 0x000fe20000010000 */
[----:B------:R-:W-:-:S02]  /*4cf0*/  F2FP.BF16.F32.PACK_AB R10, R69, R68 ;  /* 0x00000044450a723e */ /* 0x000fc400000010ff */
[----:B------:R-:W-:Y:S01]  /*4d00*/  F2FP.BF16.F32.PACK_AB R11, R11, R54 ;  /* 0x000000360b0b723e */ /* 0x000fe200000010ff */
[----:B------:R-:W-:Y:S02]  /*4d10*/  FADD.FTZ R12, R62, R31 ;  /* 0x0000001f3e0c7221 */ /* 0x000fe40000010000 */
[----:B------:R-:W2:Y:S01]  /*4d20*/  MUFU.EX2 R73, R73 ;  /* 0x0000004900497308 */ /* 0x000ea20000000800 */
[----:B0-----:R-:W-:Y:S01]  /*4d30*/  FADD.FTZ R8, R72, R15 ;  /* 0x0000000f48087221 */ /* 0x001fe20000010000 */
[----:B------:R-:W-:Y:S01]  /*4d40*/  FADD.FTZ R31, R61, R12 ;  /* 0x0000000c3d1f7221 */ /* 0x000fe20000010000 */
[----:B------:R-:W-:-:S03]  /*4d50*/  F2FP.BF16.F32.PACK_AB R12, R71, R70 ;  /* 0x00000046470c723e */ /* 0x000fc600000010ff */
[----:B------:R-:W-:Y:S02]  /*4d60*/  FADD.FTZ R24, R36, R31 ;  /* 0x0000001f24187221 */ /* 0x000fe40000010000 */
[----:B------:R-:W0:Y:S01]  /*4d70*/  MUFU.EX2 R82, R82 ;  /* 0x0000005200527308 */ /* 0x000e220000000800 */
[----:B-1----:R-:W-:Y:S01]  /*4d80*/  FADD.FTZ R8, R13, R8 ;  /* 0x000000080d087221 */ /* 0x002fe20000010000 */
[----:B------:R-:W-:Y:S01]  /*4d90*/  FADD.FTZ R7, R37, R24 ;  /* 0x0000001825077221 */ /* 0x000fe20000010000 */
[----:B------:R-:W-:Y:S02]  /*4da0*/  F2FP.BF16.F32.PACK_AB R13, R13, R72 ;  /* 0x000000480d0d723e */ /* 0x000fe400000010ff */
[C---:B------:R-:W-:Y:S01]  /*4db0*/  F2FP.BF16.F32.PACK_AB R24, R38.reuse, R37 ;  /* 0x000000252618723e */ /* 0x040fe200000010ff */
[----:B------:R-:W-:Y:S02]  /*4dc0*/  FADD.FTZ R2, R38, R7 ;  /* 0x0000000726027221 */ /* 0x000fe40000010000 */
[----:B------:R-:W1:Y:S01]  /*4dd0*/  MUFU.EX2 R3, R3 ;  /* 0x0000000300037308 */ /* 0x000e620000000800 */
[----:B--2---:R-:W-:Y:S01]  /*4de0*/  FADD.FTZ R15, R73, R8 ;  /* 0x00000008490f7221 */ /* 0x004fe20000010000 */
[----:B------:R-:W-:Y:S01]  /*4df0*/  F2FP.BF16.F32.PACK_AB R8, R67, R0 ;  /* 0x000000004308723e */ /* 0x000fe200000010ff */
[----:B------:R-:W-:-:S04]  /*4e00*/  FADD.FTZ R7, R39, R2 ;  /* 0x0000000227077221 */ /* 0x000fc80000010000 */
[----:B------:R-:W-:Y:S01]  /*4e10*/  FADD.FTZ R2, R40, R7 ;  /* 0x0000000728027221 */ /* 0x000fe20000010000 */
[----:B------:R-:W2:Y:S01]  /*4e20*/  MUFU.EX2 R20, R20 ;  /* 0x0000001400147308 */ /* 0x000ea20000000800 */
[----:B0-----:R-:W-:Y:S01]  /*4e30*/  FADD.FTZ R0, R82, R15 ;  /* 0x0000000f52007221 */ /* 0x001fe20000010000 */
[----:B------:R0:W-:Y:S01]  /*4e40*/  STSM.16.M88.4 [R23], R8 ;  /* 0x0000000817007844 */ /* 0x0001e20000000200 */
[----:B------:R-:W-:-:S04]  /*4e50*/  FADD.FTZ R7, R41, R2 ;  /* 0x0000000229077221 */ /* 0x000fc80000010000 */
[----:B------:R-:W-:Y:S01]  /*4e60*/  FADD.FTZ R2, R46, R7 ;  /* 0x000000072e027221 */ /* 0x000fe20000010000 */
[----:B------:R-:W3:Y:S01]  /*4e70*/  MUFU.EX2 R21, R21 ;  /* 0x0000001500157308 */ /* 0x000ee20000000800 */
[----:B-1----:R-:W-:Y:S02]  /*4e80*/  FADD.FTZ R15, R3, R0 ;  /* 0x00000000030f7221 */ /* 0x002fe40000010000 */
[----:B------:R-:W-:-:S05]  /*4e90*/  FADD.FTZ R7, R47, R2 ;  /* 0x000000022f077221 */ /* 0x000fca0000010000 */
[----:B------:R-:W1:Y:S01]  /*4ea0*/  MUFU.EX2 R78, R78 ;  /* 0x0000004e004e7308 */ /* 0x000e620000000800 */
[----:B--2---:R-:W-:Y:S01]  /*4eb0*/  FADD.FTZ R0, R20, R15 ;  /* 0x0000000f14007221 */ /* 0x004fe20000010000 */
[----:B------:R-:W-:Y:S02]  /*4ec0*/  F2FP.BF16.F32.PACK_AB R15, R82, R73 ;  /* 0x00000049520f723e */ /* 0x000fe400000010ff */
[----:B0-----:R-:W-:-:S03]  /*4ed0*/  F2FP.BF16.F32.PACK_AB R8, R46, R41 ;  /* 0x000000292e08723e */ /* 0x001fc600000010ff */
[----:B------:R0:W-:Y:S01]  /*4ee0*/  STSM.16.M88.4 [R22], R12 ;  /* 0x0000000c16007844 */ /* 0x0001e20000000200 */
[----:B------:R-:W2:Y:S01]  /*4ef0*/  MUFU.EX2 R25, R25 ;  /* 0x0000001900197308 */ /* 0x000ea20000000800 */
[----:B---3--:R-:W-:-:S07]  /*4f00*/  FADD.FTZ R5, R21, R0 ;  /* 0x0000000015057221 */ /* 0x008fce0000010000 */
[----:B------:R-:W3:Y:S01]  /*4f10*/  MUFU.EX2 R80, R80 ;  /* 0x0000005000507308 */ /* 0x000ee20000000800 */
[----:B-1----:R-:W-:-:S07]  /*4f20*/  FADD.FTZ R0, R78, R5 ;  /* 0x000000054e007221 */ /* 0x002fce0000010000 */
[----:B------:R-:W1:Y:S01]  /*4f30*/  MUFU.EX2 R27, R27 ;  /* 0x0000001b001b7308 */ /* 0x000e620000000800 */
[----:B--2---:R-:W-:-:S07]  /*4f40*/  FADD.FTZ R5, R25, R0 ;  /* 0x0000000019057221 */ /* 0x004fce0000010000 */
[----:B------:R-:W2:Y:S01]  /*4f50*/  MUFU.EX2 R28, R28 ;  /* 0x0000001c001c7308 */ /* 0x000ea20000000800 */
[C---:B---3--:R-:W-:Y:S01]  /*4f60*/  FADD.FTZ R0, R80.reuse, R5 ;  /* 0x0000000550007221 */ /* 0x048fe20000010000 */
[----:B------:R-:W-:-:S06]  /*4f70*/  F2FP.BF16.F32.PACK_AB R25, R80, R25 ;  /* 0x000000195019723e */ /* 0x000fcc00000010ff */
[----:B------:R-:W3:Y:S01]  /*4f80*/  MUFU.EX2 R29, R29 ;  /* 0x0000001d001d7308 */ /* 0x000ee20000000800 */
[----:B-1----:R-:W-:-:S07]  /*4f90*/  FADD.FTZ R5, R27, R0 ;  /* 0x000000001b057221 */ /* 0x002fce0000010000 */
[----:B------:R-:W1:Y:S01]  /*4fa0*/  MUFU.EX2 R30, R30 ;  /* 0x0000001e001e7308 */ /* 0x000e620000000800 */
[C---:B--2---:R-:W-:Y:S01]  /*4fb0*/  FADD.FTZ R0, R28.reuse, R5 ;  /* 0x000000051c007221 */ /* 0x044fe20000010000 */
[----:B------:R-:W-:-:S06]  /*4fc0*/  F2FP.BF16.F32.PACK_AB R27, R28, R27 ;  /* 0x0000001b1c1b723e */ /* 0x000fcc00000010ff */
[----:B------:R-:W2:Y:S01]  /*4fd0*/  MUFU.EX2 R33, R33 ;  /* 0x0000002100217308 */ /* 0x000ea20000000800 */
[----:B---3--:R-:W-:-:S07]  /*4fe0*/  FADD.FTZ R5, R29, R0 ;  /* 0x000000001d057221 */ /* 0x008fce0000010000 */
[----:B------:R-:W3:Y:S01]  /*4ff0*/  MUFU.EX2 R50, R50 ;  /* 0x0000003200327308 */ /* 0x000ee20000000800 */
[----:B-1----:R-:W-:Y:S01]  /*5000*/  FADD.FTZ R0, R30, R5 ;  /* 0x000000051e007221 */ /* 0x002fe20000010000 */
[----:B------:R-:W-:Y:S02]  /*5010*/  F2FP.BF16.F32.PACK_AB R5, R20, R3 ;  /* 0x000000031405723e */ /* 0x000fe400000010ff */
[----:B------:R-:W-:-:S04]  /*5020*/  F2FP.BF16.F32.PACK_AB R9, R30, R29 ;  /* 0x0000001d1e09723e */ /* 0x000fc800000010ff */
[----:B------:R-:W0:Y:S01]  /*5030*/  MUFU.EX2 R32, R32 ;  /* 0x0000002000207308 */ /* 0x000e220000000800 */
[----:B--2---:R-:W-:-:S07]  /*5040*/  FADD.FTZ R3, R33, R0 ;  /* 0x0000000021037221 */ /* 0x004fce0000010000 */
[----:B------:R-:W1:Y:S01]  /*5050*/  MUFU.EX2 R35, R35 ;  /* 0x0000002300237308 */ /* 0x000e620000000800 */
[----:B---3--:R-:W-:Y:S01]  /*5060*/  FADD.FTZ R2, R50, R7 ;  /* 0x0000000732027221 */ /* 0x008fe20000010000 */
[----:B------:R-:W-:Y:S02]  /*5070*/  F2FP.BF16.F32.PACK_AB R7, R78, R21 ;  /* 0x000000154e07723e */ /* 0x000fe400000010ff */
[----:B------:R-:W-:-:S03]  /*5080*/  F2FP.BF16.F32.PACK_AB R10, R50, R47 ;  /* 0x0000002f320a723e */ /* 0x000fc600000010ff */
[----:B------:R2:W-:Y:S01]  /*5090*/  STSM.16.M88.4 [R18], R4 ;  /* 0x0000000412007844 */ /* 0x0005e20000000200 */
[----:B------:R-:W3:Y:S01]  /*50a0*/  MUFU.EX2 R48, R48 ;  /* 0x0000003000307308 */ /* 0x000ee20000000800 */
[C---:B0-----:R-:W-:Y:S01]  /*50b0*/  FADD.FTZ R12, R32.reuse, R3 ;  /* 0x00000003200c7221 */ /* 0x041fe20000010000 */
[----:B------:R-:W-:Y:S01]  /*50c0*/  FADD.FTZ R3, R45, R2 ;  /* 0x000000022d037221 */ /* 0x000fe20000010000 */
[----:B------:R-:W-:Y:S01]  /*50d0*/  F2FP.BF16.F32.PACK_AB R11, R32, R33 ;  /* 0x00000021200b723e */ /* 0x000fe200000010ff */
[----:B------:R-:W-:Y:S04]  /*50e0*/  STSM.16.M88.4 [R17+0x27800], R24 ;  /* 0x0278001811007844 */ /* 0x000fe80000000200 */
[----:B------:R-:W0:Y:S01]  /*50f0*/  MUFU.EX2 R34, R34 ;  /* 0x0000002200227308 */ /* 0x000e220000000800 */
[----:B-1----:R-:W-:Y:S01]  /*5100*/  FADD.FTZ R13, R35, R12 ;  /* 0x0000000c230d7221 */ /* 0x002fe20000010000 */
[----:B------:R-:W-:Y:S06]  /*5110*/  STSM.16.M88.4 [R136], R8 ;  /* 0x0000000888007844 */ /* 0x000fec0000000200 */
[----:B------:R-:W1:Y:S01]  /*5120*/  MUFU.EX2 R49, R49 ;  /* 0x0000003100317308 */ /* 0x000e620000000800 */
[C---:B---3--:R-:W-:Y:S01]  /*5130*/  FADD.FTZ R2, R48.reuse, R3 ;  /* 0x0000000330027221 */ /* 0x048fe20000010000 */
[----:B------:R-:W-:-:S06]  /*5140*/  F2FP.BF16.F32.PACK_AB R12, R48, R45 ;  /* 0x0000002d300c723e */ /* 0x000fcc00000010ff */
[----:B------:R-:W3:Y:S01]  /*5150*/  MUFU.EX2 R58, R58 ;  /* 0x0000003a003a7308 */ /* 0x000ee20000000800 */
[----:B0-----:R-:W-:-:S07]  /*5160*/  FADD.FTZ R13, R34, R13 ;  /* 0x0000000d220d7221 */ /* 0x001fce0000010000 */
[----:B------:R-:W0:Y:S01]  /*5170*/  MUFU.EX2 R52, R52 ;  /* 0x0000003400347308 */ /* 0x000e220000000800 */
[----:B-1----:R-:W-:-:S07]  /*5180*/  FADD.FTZ R3, R49, R2 ;  /* 0x0000000231037221 */ /* 0x002fce0000010000 */
[----:B------:R-:W1:Y:S01]  /*5190*/  MUFU.EX2 R31, R60 ;  /* 0x0000003c001f7308 */ /* 0x000e620000000800 */
[----:B---3--:R-:W-:Y:S01]  /*51a0*/  FADD.FTZ R2, R58, R13 ;  /* 0x0000000d3a027221 */ /* 0x008fe20000010000 */
[----:B------:R-:W-:-:S06]  /*51b0*/  F2FP.BF16.F32.PACK_AB R13, R34, R35 ;  /* 0x00000023220d723e */ /* 0x000fcc00000010ff */
[----:B------:R-:W-:Y:S01]  /*51c0*/  MUFU.EX2 R44, R44 ;  /* 0x0000002c002c7308 */ /* 0x000fe20000000800 */
[C---:B0-----:R-:W-:Y:S01]  /*51d0*/  F2FP.BF16.F32.PACK_AB R14, R52.reuse, R49 ;  /* 0x00000031340e723e */ /* 0x041fe200000010ff */
[----:B------:R-:W-:-:S06]  /*51e0*/  FADD.FTZ R3, R52, R3 ;  /* 0x0000000334037221 */ /* 0x000fcc0000010000 */
[----:B------:R-:W2:Y:S01]  /*51f0*/  MUFU.EX2 R43, R43 ;  /* 0x0000002b002b7308 */ /* 0x000ea20000000800 */
[C---:B-1----:R-:W-:Y:S01]  /*5200*/  F2FP.BF16.F32.PACK_AB R15, R31.reuse, R58 ;  /* 0x0000003a1f0f723e */ /* 0x042fe200000010ff */
[----:B------:R-:W-:-:S04]  /*5210*/  FADD.FTZ R2, R31, R2 ;  /* 0x000000021f027221 */ /* 0x000fc80000010000 */
[----:B------:R-:W-:Y:S02]  /*5220*/  STSM.16.M88.4 [R22+0x6000], R12 ;  /* 0x0060000c16007844 */ /* 0x000fe40000000200 */
[----:B------:R-:W-:Y:S08]  /*5230*/  MUFU.EX2 R42, R42 ;  /* 0x0000002a002a7308 */ /* 0x000ff00000000800 */
[----:B------:R-:W0:Y:S01]  /*5240*/  MUFU.EX2 R51, R51 ;  /* 0x0000003300337308 */ /* 0x000e220000000800 */
[----:B--2---:R-:W-:Y:S01]  /*5250*/  F2FP.BF16.F32.PACK_AB R4, R43, R44 ;  /* 0x0000002c2b04723e */ /* 0x004fe200000010ff */
[----:B------:R-:W-:-:S04]  /*5260*/  FADD.FTZ R44, R44, R3 ;  /* 0x000000032c2c7221 */ /* 0x000fc80000010000 */
[----:B------:R-:W-:Y:S02]  /*5270*/  FADD.FTZ R43, R43, R44 ;  /* 0x0000002c2b2b7221 */ /* 0x000fe40000010000 */
[----:B------:R-:W-:Y:S08]  /*5280*/  MUFU.EX2 R57, R57 ;  /* 0x0000003900397308 */ /* 0x000ff00000000800 */
[----:B------:R-:W1:Y:S01]  /*5290*/  MUFU.EX2 R74, R74 ;  /* 0x0000004a004a7308 */ /* 0x000e620000000800 */
[----:B0-----:R-:W-:-:S07]  /*52a0*/  F2FP.BF16.F32.PACK_AB R6, R51, R42 ;  /* 0x0000002a3306723e */ /* 0x001fce00000010ff */
[----:B------:R-:W-:Y:S08]  /*52b0*/  MUFU.EX2 R55, R55 ;  /* 0x0000003700377308 */ /* 0x000ff00000000800 */
[----:B------:R-:W0:Y:S01]  /*52c0*/  MUFU.EX2 R0, R53 ;  /* 0x0000003500007308 */ /* 0x000e220000000800 */
[----:B-1----:R-:W-:Y:S01]  /*52d0*/  F2FP.BF16.F32.PACK_AB R5, R74, R57 ;  /* 0x000000394a05723e */ /* 0x002fe200000010ff */
[----:B------:R-:W-:Y:S01]  /*52e0*/  FADD.FTZ R57, R57, R2 ;  /* 0x0000000239397221 */ /* 0x000fe20000010000 */
[----:B------:R-:W-:-:S03]  /*52f0*/  FADD.FTZ R2, R42, R43 ;  /* 0x0000002b2a027221 */ /* 0x000fc60000010000 */
[----:B------:R-:W-:Y:S01]  /*5300*/  FADD.FTZ R74, R74, R57 ;  /* 0x000000394a4a7221 */ /* 0x000fe20000010000 */
[----:B------:R-:W-:Y:S01]  /*5310*/  FADD.FTZ R2, R51, R2 ;  /* 0x0000000233027221 */ /* 0x000fe20000010000 */
[----:B0-----:R-:W-:Y:S02]  /*5320*/  F2FP.BF16.F32.PACK_AB R7, R0, R55 ;  /* 0x000000370007723e */ /* 0x001fe400000010ff */
[----:B------:R-:W-:-:S03]  /*5330*/  FADD.FTZ R55, R55, R74 ;  /* 0x0000004a37377221 */ /* 0x000fc60000010000 */
[----:B------:R0:W-:Y:S01]  /*5340*/  STSM.16.M88.4 [R18+0x6000], R4 ;  /* 0x0060000412007844 */ /* 0x0001e20000000200 */
[----:B------:R-:W-:Y:S01]  /*5350*/  FADD.FTZ R0, R0, R55 ;  /* 0x0000003700007221 */ /* 0x000fe20000010000 */
[----:B------:R1:W-:Y:S06]  /*5360*/  MEMBAR.ALL.CTA ;  /* 0x0000000000007992 */ /* 0x0003ec0000008000 */
[----:B-1----:R-:W1:Y:S01]  /*5370*/  FENCE.VIEW.ASYNC.S ;  /* 0x00000000000073c6 */ /* 0x002e620000000000 */
[----:B0-----:R-:W-:Y:S01]  /*5380*/  VIADD R7, R88, 0xfffffffe ;  /* 0xfffffffe58077836 */ /* 0x001fe20000000000 */
[----:B-1----:R-:W-:Y:S01]  /*5390*/  NOP ;  /* 0x0000000000007918 */ /* 0x002fe20000000000 */
[----:B------:R-:W-:Y:S05]  /*53a0*/  @P1 BRA `(.L_x_10828) ;  /* 0x00000000004c1947 */ /* 0x000fea0003800000 */
        /* <DEDUP_REMOVED lines=11> */
.L_x_10829:
[----:B------:R-:W-:Y:S02]  /*5460*/  ULDC UR18, c[0x0][0x9e4] ;  /* 0x0002790000127ab9 */ /* 0x000fe40000000800 */
[----:B------:R-:W-:-:S11]  /*5470*/  UISETP.NE.AND UP0, UPT, UR18, 0x1, UPT ;  /* 0x000000011200788c */ /* 0x000fd6000bf05270 */
[----:B------:R-:W-:Y:S02]  /*5480*/  @UP0 ULDC.64 UR6, c[0x0][0x9e8] ;  /* 0x00027a0000060ab9 */ /* 0x000fe40000000a00 */
[----:B------:R-:W-:-:S04]  /*5490*/  UIMAD.WIDE.U32 UR10, UR15, UR6, URZ ;  /* 0x000000060f0a72a5 */ /* 0x000fc8000f8e003f */
[----:B------:R-:W-:-:S12]  /*54a0*/  @UP0 USHF.R.U32.HI UR15, URZ, UR7, UR11 ;  /* 0x000000073f0f0299 */ /* 0x000fd8000801160b */
.L_x_10830:
[----:B------:R-:W-:-:S04]  /*54b0*/  UIMAD UR15, UR15, UR18, UR18 ;  /* 0x000000120f0f72a4 */ /* 0x000fc8000f8e0212 */
[----:B------:R-:W-:-:S04]  /*54c0*/  UISETP.LT.AND UP0, UPT, UR14, UR15, UPT ;  /* 0x0000000f0e00728c */ /* 0x000fc8000bf01270 */
[----:B------:R-:W-:-:S12]  /*54d0*/  USEL UR14, UR14, UR15, UP0 ;  /* 0x0000000f0e0e7287 */ /* 0x000fd80008000000 */
.L_x_10828:
        /* <DEDUP_REMOVED lines=37> */
[----:B------:R-:W-:Y:S01]  /*5730*/  IMAD.MOV.U32 R135, RZ, RZ, RZ ;  /* 0x000000ffff877224 */ /* 0x000fe200078e00ff */
[----:B------:R-:W-:Y:S01]  /*5740*/  ULDC UR35, c[0x0][0x9dc] ;  /* 0x0002770000237ab9 */ /* 0x000fe20000000800 */
[----:B------:R-:W-:Y:S01]  /*5750*/  ULDC UR56, c[0x0][0x9d8] ;  /* 0x0002760000387ab9 */ /* 0x000fe20000000800 */
[----:B------:R-:W-:Y:S01]  /*5760*/  ULDC UR33, c[0x0][0x988] ;  /* 0x0002620000217ab9 */ /* 0x000fe20000000800 */
[----:B------:R-:W-:-:S05]  /*5770*/  ULDC UR55, c[0x0][0x9e0] ;  /* 0x0002780000377ab9 */ /* 0x000fca0000000800 */
.L_x_10850:
[----:B------:R-:W-:Y:S01]  /*5780*/  ISETP.NE.AND P2, PT, RZ, UR43, PT ;  /* 0x0000002bff007c0c */ /* 0x000fe2000bf45270 */
[----:B------:R-:W-:-:S04]  /*5790*/  UISETP.NE.AND UP0, UPT, UR58, 0x1, UPT ;  /* 0x000000013a00788c */ /* 0x000fc8000bf05270 */
[----:B------:R-:W-:-:S04]  /*57a0*/  USEL UR47, URZ, 0x1, UP0 ;  /* 0x000000013f2f7887 */ /* 0x000fc80008000000 */
[----:B------:R-:W-:-:S04]  /*57b0*/  ULOP3.LUT UR47, UR28, UR47, URZ, 0x3c, !UPT ;  /* 0x0000002f1c2f7292 */ /* 0x000fc8000f8e3c3f */
[----:B------:R-:W-:Y:S08]  /*57c0*/  @P2 BRA `(.L_x_10832) ;  /* 0x0000000000382947 */ /* 0x000ff00003800000 */
[----:B------:R-:W-:Y:S05]  /*57d0*/  @!P0 BRA `(.L_x_10833) ;  /* 0x0000000000048947 */ /* 0x000fea0003800000 */
[----:B------:R-:W-:Y:S01]  /*57e0*/  BPT.TRAP 0x1 ;  /* 0x000000040000795c */ /* 0x000fe20000300000 */
.L_x_10833:
        /* <DEDUP_REMOVED lines=9> */
.L_x_10834:
[----:B-1----:R-:W-:Y:S05]  /*5880*/  @P1 BRA `(.L_x_10832) ;  /* 0x0000000000081947 */ /* 0x002fea0003800000 */
[----:B------:R-:W1:Y:S02]  /*5890*/  SYNCS.PHASECHK.TRANS64.TRYWAIT P1, [UR6+0x2d830], R6 ;  /* 0x02d83006ff0075a7 */ /* 0x000e640008020146 */
[----:B-1----:R-:W-:Y:S05]  /*58a0*/  @!P1 BRA `(.L_x_10835) ;  /* 0x0000010400c49947 */ /* 0x002fea0003800000 */
.L_x_10832:
[----:B-1----:R-:W1:Y:S01]  /*58b0*/  S2R R7, SR_TID.X ;  /* 0x0000000000077919 */ /* 0x002e620000002100 */
        /* <DEDUP_REMOVED lines=15> */
[----:B-1----:R-:W-:-:S05]  /*59b0*/  SHF.R.U32.HI R7, RZ, 0x7, R7 ;  /* 0x00000007ff077819 */ /* 0x002fca0000011607 */
[----:B0-----:R-:W-:-:S05]  /*59c0*/  VIADD R6, R7, 0x8 ;  /* 0x0000000807067836 */ /* 0x001fca0000000000 */
        /* <DEDUP_REMOVED lines=22> */
.L_x_10837:
[----:B------:R-:W-:Y:S01]  /*5b30*/  ULEA UR6, UR58, UR40, 0x3 ;  /* 0x000000283a067291 */ /* 0x000fe2000f8e183f */
[----:B------:R-:W-:-:S05]  /*5b40*/  IMAD.U32 R6, RZ, RZ, UR28 ;  /* 0x0000001cff067e24 */ /* 0x000fca000f8e00ff */
[----:B------:R-:W-:-:S04]  /*5b50*/  SHF.L.U32 R6, R6, 0x1f, RZ ;  /* 0x0000001f06067819 */ /* 0x000fc800000006ff */
[----:B------:R0:W1:Y:S01]  /*5b60*/  SYNCS.PHASECHK.TRANS64.TRYWAIT P1, [UR6+0x2d850], R6 ;  /* 0x02d85006ff0075a7 */ /* 0x0000620008020146 */
[----:B------:R-:W-:Y:S05]  /*5b70*/  @!P0 BRA `(.L_x_10838) ;  /* 0x0000000000048947 */ /* 0x000fea0003800000 */
[----:B------:R-:W-:Y:S01]  /*5b80*/  BPT.TRAP 0x1 ;  /* 0x000000040000795c */ /* 0x000fe20000300000 */
.L_x_10838:
[----:B-1----:R-:W-:Y:S05]  /*5b90*/  @P1 BRA `(.L_x_10836) ;  /* 0x0000000000081947 */ /* 0x002fea0003800000 */
[----:B------:R-:W1:Y:S02]  /*5ba0*/  SYNCS.PHASECHK.TRANS64.TRYWAIT P1, [UR6+0x2d850], R6 ;  /* 0x02d85006ff0075a7 */ /* 0x000e640008020146 */
[----:B-1----:R-:W-:Y:S05]  /*5bb0*/  @!P1 BRA `(.L_x_10839) ;  /* 0x0000010400189947 */ /* 0x002fea0003800000 */
.L_x_10836:
[----:B------:R-:W-:Y:S01]  /*5bc0*/  UIADD3 UR6, UR40, 0x400, URZ ;  /* 0x0000040028067890 */ /* 0x000fe2000fffe03f */
[----:B------:R-:W-:Y:S01]  /*5bd0*/  WARPGROUP.ARRIVE ;  /* 0x00000000000079c5 */ /* 0x000fe20000000000 */
[----:B------:R-:W-:-:S05]  /*5be0*/  ULEA UR7, UR54, UR40, 0xd ;  /* 0x0000002836077291 */ /* 0x000fca000f8e683f */
[----:B------:R-:W1:Y:S01]  /*5bf0*/  S2R R8, SR_TID.X ;  /* 0x0000000000087919 */ /* 0x000e620000002100 */
[----:B------:R-:W-:Y:S02]  /*5c00*/  USHF.R.U32.HI UR6, URZ, 0x4, UR6 ;  /* 0x000000043f067899 */ /* 0x000fe40008011606 */
[----:B------:R-:W-:Y:S02]  /*5c10*/  UIADD3 UR7, UR7, 0x21800, URZ ;  /* 0x0002180007077890 */ /* 0x000fe4000fffe03f */
[----:B------:R-:W-:Y:S02]  /*5c20*/  ULOP3.LUT UR6, UR6, 0x3fff, URZ, 0xc0, !UPT ;  /* 0x00003fff06067892 */ /* 0x000fe4000f8ec03f */
[----:B------:R-:W-:Y:S02]  /*5c30*/  USHF.R.U32.HI UR7, URZ, 0x4, UR7 ;  /* 0x000000043f077899 */ /* 0x000fe40008011607 */
[----:B------:R-:W-:Y:S02]  /*5c40*/  ULOP3.LUT UR10, UR6, 0x2000000, URZ, 0xfc, !UPT ;  /* 0x02000000060a7892 */ /* 0x000fe4000f8efc3f */
[----:B------:R-:W-:-:S02]  /*5c50*/  ULOP3.LUT UR6, UR7, 0x3fff, URZ, 0xc0, !UPT ;  /* 0x00003fff07067892 */ /* 0x000fc4000f8ec03f */
[----:B------:R-:W-:Y:S02]  /*5c60*/  UIMAD UR7, UR58, 0x600, UR10 ;  /* 0x000006003a0778a4 */ /* 0x000fe4000f8e020a */
[----:B------:R-:W-:Y:S01]  /*5c70*/  ULOP3.LUT UR6, UR6, 0x10000, URZ, 0xfc, !UPT ;  /* 0x0001000006067892 */ /* 0x000fe2000f8efc3f */
[----:B------:R-:W-:Y:S01]  /*5c80*/  UMOV UR31, 0x80000020 ;  /* 0x80000020001f7882 */ /* 0x000fe20000000000 */
[----:B------:R-:W-:-:S03]  /*5c90*/  UMOV UR29, 0x40000040 ;  /* 0x40000040001d7882 */ /* 0x000fc60000000000 */
        /* <DEDUP_REMOVED lines=60> */
.L_x_10840:
[----:B------:R-:W-:Y:S01]  /*6060*/  UISETP.NE.AND UP1, UPT, UR51, URZ, UPT ;  /* 0x0000003f3300728c */ /* 0x000fe2000bf25270 */
[----:B------:R-:W-:Y:S01]  /*6070*/  FMUL.FTZ R11, R30, UR56 ;  /* 0x000000381e0b7c20 */ /* 0x000fe20008410000 */
[----:B------:R-:W-:Y:S01]  /*6080*/  FMUL.FTZ R30, R41, UR56 ;  /* 0x00000038291e7c20 */ /* 0x000fe20008410000 */
[----:B------:R-:W-:Y:S01]  /*6090*/  FMUL.FTZ R41, R54, UR56 ;  /* 0x0000003836297c20 */ /* 0x000fe20008410000 */
[----:B------:R-:W-:Y:S01]  /*60a0*/  FMUL.FTZ R54, R64, UR56 ;  /* 0x0000003840367c20 */ /* 0x000fe20008410000 */
[----:B------:R-:W-:Y:S01]  /*60b0*/  FMUL.FTZ R64, R73, UR56 ;  /* 0x0000003849407c20 */ /* 0x000fe20008410000 */
[----:B------:R-:W-:Y:S01]  /*60c0*/  PLOP3.LUT P1, PT, PT, PT, UP1, 0x80, 0x0 ;  /* 0x000000000000781c */ /* 0x000fe20003f2f018 */
[----:B------:R-:W-:Y:S01]  /*60d0*/  FMUL.FTZ R73, R83, UR56 ;  /* 0x0000003853497c20 */ /* 0x000fe20008410000 */
[----:B------:R-:W-:Y:S01]  /*60e0*/  PLOP3.LUT P2, PT, PT, PT, UP1, 0x80, 0x0 ;  /* 0x000000000000781c */ /* 0x000fe20003f4f018 */
[----:B------:R-:W-:Y:S02]  /*60f0*/  VIADD R83, R137, UR39 ;  /* 0x0000002789537c36 */ /* 0x000fe40008000000 */
[----:B------:R-:W-:Y:S01]  /*6100*/  FMUL.FTZ R10, R28, UR56 ;  /* 0x000000381c0a7c20 */ /* 0x000fe20008410000 */
[----:B------:R-:W-:Y:S01]  /*6110*/  FMUL.FTZ R28, R40, UR56 ;  /* 0x00000038281c7c20 */ /* 0x000fe20008410000 */
[----:B------:R-:W-:Y:S01]  /*6120*/  @UP1 ULDC UR7, c[0x0][0x44c] ;  /* 0x0001130000071ab9 */ /* 0x000fe20000000800 */
[----:B------:R-:W1:Y:S01]  /*6130*/  LDC R141, c[0x0][0x2f0] ;  /* 0x0000bc00ff8d7b82 */ /* 0x000e620000000800 */
[----:B------:R-:W-:Y:S01]  /*6140*/  FMUL.FTZ R40, R52, UR56 ;  /* 0x0000003834287c20 */ /* 0x000fe20008410000 */
[----:B------:R-:W-:Y:S01]  /*6150*/  FMUL.FTZ R13, R31, UR56 ;  /* 0x000000381f0d7c20 */ /* 0x000fe20008410000 */
[----:B------:R-:W-:Y:S01]  /*6160*/  FMUL.FTZ R9, R27, UR56 ;  /* 0x000000381b097c20 */ /* 0x000fe20008410000 */
[----:B------:R-:W-:Y:S01]  /*6170*/  FMUL.FTZ R31, R43, UR56 ;  /* 0x000000382b1f7c20 */ /* 0x000fe20008410000 */
[----:B------:R-:W-:Y:S01]  /*6180*/  FMUL.FTZ R27, R39, UR56 ;  /* 0x00000038271b7c20 */ /* 0x000fe20008410000 */
[----:B------:R-:W-:Y:S01]  /*6190*/  @P1 IMAD.HI.U32 R52, R83, UR7, RZ ;  /* 0x0000000753341c27 */ /* 0x000fe2000f8e00ff */
[----:B------:R-:W-:Y:S01]  /*61a0*/  @UP1 ULDC UR7, c[0x0][0x450] ;  /* 0x0001140000071ab9 */ /* 0x000fe20000000800 */
[----:B------:R-:W2:Y:S02]  /*61b0*/  LDC R143, c[0x0][0x288] ;  /* 0x0000a200ff8f7b82 */ /* 0x000ea40000000800 */
[----:B------:R-:W-:Y:S01]  /*61c0*/  FMUL.FTZ R43, R55, UR56 ;  /* 0x00000038372b7c20 */ /* 0x000fe20008410000 */
[----:B------:R-:W-:Y:S01]  /*61d0*/  FMUL.FTZ R39, R51, UR56 ;  /* 0x0000003833277c20 */ /* 0x000fe20008410000 */
[----:B------:R-:W-:Y:S01]  /*61e0*/  @P2 SHF.R.U32.HI R83, RZ, UR7, R52 ;  /* 0x00000007ff532c19 */ /* 0x000fe20008011634 */
[----:B------:R-:W-:Y:S01]  /*61f0*/  FMUL.FTZ R55, R66, UR56 ;  /* 0x0000003842377c20 */ /* 0x000fe20008410000 */
[----:B------:R-:W-:Y:S01]  /*6200*/  ULEA UR6, UR46, UR40, 0x3 ;  /* 0x000000282e067291 */ /* 0x000fe2000f8e183f */
[----:B------:R-:W-:Y:S01]  /*6210*/  FMUL.FTZ R51, R63, UR56 ;  /* 0x000000383f337c20 */ /* 0x000fe20008410000 */
[----:B------:R-:W-:Y:S01]  /*6220*/  FMUL.FTZ R66, R76, UR56 ;  /* 0x000000384c427c20 */ /* 0x000fe20008410000 */
[----:B------:R-:W-:Y:S01]  /*6230*/  FMUL.FTZ R63, R74, UR56 ;  /* 0x000000384a3f7c20 */ /* 0x000fe20008410000 */
[----:B------:R-:W-:-:S02]  /*6240*/  IMAD.SHL.U32 R76, R3, 0x80, RZ ;  /* 0x00000080034c7824 */ /* 0x000fc400078e00ff */
[----:B------:R-:W-:Y:S01]  /*6250*/  FMUL.FTZ R74, R84, UR56 ;  /* 0x00000038544a7c20 */ /* 0x000fe20008410000 */
[----:B------:R-:W-:Y:S01]  /*6260*/  FMUL.FTZ R12, R29, UR56 ;  /* 0x000000381d0c7c20 */ /* 0x000fe20008410000 */
[----:B------:R-:W-:Y:S01]  /*6270*/  UIADD3 UR6, UR6, 0x2d840, URZ ;  /* 0x0002d84006067890 */ /* 0x000fe2000fffe03f */
[----:B------:R-:W3:Y:S01]  /*6280*/  SHFL.IDX PT, R84, R83, RZ, 0x1c1f ;  /* 0x001c1fff53547589 */ /* 0x000ee200000e0000 */
[----:B0-----:R-:W-:Y:S01]  /*6290*/  FMUL.FTZ R6, R24, UR56 ;  /* 0x0000003818067c20 */ /* 0x001fe20008410000 */
        /* <DEDUP_REMOVED lines=47> */
[----:B------:R-:W0:Y:S01]  /*6590*/  MUFU.TANH R6, R6 ;  /* 0x0000000600067308 */ /* 0x000e220000002400 */
[----:B------:R-:W-:Y:S01]  /*65a0*/  SYNCS.ARRIVE.TRANS64.RED.A1T0 RZ, [UR6], RZ ;  /* 0x000000ffffff79a7 */ /* 0x000fe20008100406 */
[----:B-1----:R-:W-:Y:S01]  /*65b0*/  IMAD R52, R141, UR44, R52 ;  /* 0x0000002c8d347c24 */ /* 0x002fe2000f8e0234 */
[----:B------:R-:W-:-:S03]  /*65c0*/  ULOP3.LUT UR6, URZ, UR35, URZ, 0x33, !UPT ;  /* 0x000000233f067292 */ /* 0x000fc6000f8e333f */
[----:B--2---:R-:W-:Y:S02]  /*65d0*/  IMAD.IADD R52, R52, 0x1, -R143 ;  /* 0x0000000134347824 */ /* 0x004fe400078e0a8f */
[----:B------:R-:W1:Y:S02]  /*65e0*/  MUFU.TANH R8, R8 ;  /* 0x0000000800087308 */ /* 0x000e640000002400 */
[C---:B------:R-:W-:Y:S02]  /*65f0*/  VIADD R82, R52.reuse, UR55 ;  /* 0x0000003734527c36 */ /* 0x040fe40008000000 */
[----:B------:R-:W-:Y:S02]  /*6600*/  VIADD R81, R52, UR6 ;  /* 0x0000000634517c36 */ /* 0x000fe40008000000 */
[----:B---3--:R-:W-:Y:S02]  /*6610*/  IMAD.IADD R80, R82, 0x1, R84 ;  /* 0x0000000152507824 */ /* 0x008fe400078e0254 */
[----:B------:R-:W2:Y:S01]  /*6620*/  MUFU.TANH R7, R7 ;  /* 0x0000000700077308 */ /* 0x000ea20000002400 */
        /* <DEDUP_REMOVED lines=76> */
.L_x_10843:
[----:B------:R-:W-:-:S05]  /*6af0*/  IMAD.U32 R85, RZ, RZ, UR34 ;  /* 0x00000022ff557e24 */ /* 0x000fca000f8e00ff */
[----:B------:R-:W-:-:S13]  /*6b00*/  ISETP.NE.AND P1, PT, R85, 0x1, PT ;  /* 0x000000015500780c */ /* 0x000fda0003f25270 */
[----:B------:R-:W1:Y:S02]  /*6b10*/  @P1 LDC.64 R52, c[0x0][0x9e8] ;  /* 0x00027a00ff341b82 */ /* 0x000e640000000a00 */
[----:B-1----:R-:W-:-:S05]  /*6b20*/  @P1 IMAD.HI.U32 R52, R87, R52, RZ ;  /* 0x0000003457341227 */ /* 0x002fca00078e00ff */
[----:B------:R-:W-:-:S07]  /*6b30*/  @P1 SHF.R.U32.HI R87, RZ, R53, R52 ;  /* 0x00000035ff571219 */ /* 0x000fce0000011634 */
.L_x_10844:
[----:B------:R-:W-:Y:S05]  /*6b40*/  BSYNC B0 ;  /* 0x0000000000007941 */ /* 0x000fea0003800000 */
.L_x_10842:
[----:B------:R-:W-:-:S04]  /*6b50*/  IMAD R87, R87, R85, -R76 ;  /* 0x0000005557577224 */ /* 0x000fc800078e0a4c */
[----:B------:R-:W-:-:S05]  /*6b60*/  IMAD R52, R16, -0x2, R87 ;  /* 0xfffffffe10347824 */ /* 0x000fca00078e0257 */
[----:B------:R-:W-:Y:S02]  /*6b70*/  VIADDMNMX R80, R52, R85, R80, PT ;  /* 0x0000005534507246 */ /* 0x000fe40003800150 */
[----:B------:R-:W-:-:S07]  /*6b80*/  VIMNMX R79, R79, R52, !PT ;  /* 0x000000344f4f7248 */ /* 0x000fce0007fe0100 */
.L_x_10841:
[----:B------:R-:W-:Y:S01]  /*6b90*/  ISETP.GT.AND P1, PT, R3, -0x1, PT ;  /* 0xffffffff0300780c */ /* 0x000fe20003f24270 */
[----:B------:R-:W1:Y:S01]  /*6ba0*/  SHFL.IDX PT, R52, R83, 0x1, 0x1c1f ;  /* 0x003c1f0053347f89 */ /* 0x000e6200000e0000 */
[----:B------:R-:W-:Y:S02]  /*6bb0*/  UISETP.NE.AND UP0, UPT, UR50, URZ, UPT ;  /* 0x0000003f3200728c */ /* 0x000fe4000bf05270 */
[C---:B------:R-:W-:Y:S02]  /*6bc0*/  ISETP.GT.AND P3, PT, R79.reuse, 0x8, P1 ;  /* 0x000000084f00780c */ /* 0x040fe40000f64270 */
[C---:B------:R-:W-:Y:S02]  /*6bd0*/  ISETP.GT.AND P6, PT, R79.reuse, RZ, P1 ;  /* 0x000000ff4f00720c */ /* 0x040fe40000fc4270 */
[----:B------:R-:W-:Y:S02]  /*6be0*/  ISETP.LT.OR P3, PT, R80, 0x9, P3 ;  /* 0x000000095000780c */ /* 0x000fe40001f61670 */
[----:B------:R-:W-:-:S02]  /*6bf0*/  ISETP.GT.AND P2, PT, R79, 0x1, P1 ;  /* 0x000000014f00780c */ /* 0x000fc40000f44270 */
[----:B------:R-:W-:Y:S02]  /*6c00*/  FSEL R10, R10, -INF , !P3 ;  /* 0xff8000000a0a7808 */ /* 0x000fe40005800000 */
[----:B------:R-:W-:Y:S02]  /*6c10*/  ISETP.GT.AND P3, PT, R79, 0x19, P1 ;  /* 0x000000194f00780c */ /* 0x000fe40000f64270 */
[C---:B------:R-:W-:Y:S02]  /*6c20*/  ISETP.LT.OR P6, PT, R80.reuse, 0x1, P6 ;  /* 0x000000015000780c */ /* 0x040fe400037c1670 */
[C---:B------:R-:W-:Y:S02]  /*6c30*/  ISETP.LT.OR P2, PT, R80.reuse, 0x2, P2 ;  /* 0x000000025000780c */ /* 0x040fe40001741670 */
[----:B------:R-:W-:Y:S02]  /*6c40*/  ISETP.LT.OR P3, PT, R80, 0x1a, P3 ;  /* 0x0000001a5000780c */ /* 0x000fe40001f61670 */
[----:B0-----:R-:W-:-:S02]  /*6c50*/  FSEL R6, R6, -INF , !P6 ;  /* 0xff80000006067808 */ /* 0x001fc40007000000 */
[----:B------:R-:W-:Y:S01]  /*6c60*/  FSEL R8, R8, -INF , !P2 ;  /* 0xff80000008087808 */ /* 0x000fe20005000000 */
[--C-:B-1----:R-:W-:Y:S01]  /*6c70*/  IMAD.IADD R82, R82, 0x1, R52.reuse ;  /* 0x0000000152527824 */ /* 0x102fe200078e0234 */
[----:B------:R-:W-:Y:S01]  /*6c80*/  ISETP.GT.AND P5, PT, R79, 0x9, P1 ;  /* 0x000000094f00780c */ /* 0x000fe20000fa4270 */
[----:B------:R-:W-:Y:S01]  /*6c90*/  IMAD.IADD R81, R81, 0x1, R52 ;  /* 0x0000000151517824 */ /* 0x000fe200078e0234 */
        /* <DEDUP_REMOVED lines=11> */
[----:B------:R-:W-:Y:S02]  /*6d50*/  FSEL R14, R14, -INF , !P4 ;  /* 0xff8000000e0e7808 */ /* 0x000fe40006000000 */
[----:B------:R-:W-:Y:S02]  /*6d60*/  FSEL R15, R15, -INF , !P6 ;  /* 0xff8000000f0f7808 */ /* 0x000fe40007000000 */
[----:B------:R-:W-:Y:S02]  /*6d70*/  FSEL R24, R24, -INF , !P2 ;  /* 0xff80000018187808 */ /* 0x000fe40005000000 */
[C---:B------:R-:W-:Y:S02]  /*6d80*/  ISETP.GT.AND P5, PT, R79.reuse, 0x20, P1 ;  /* 0x000000204f00780c */ /* 0x040fe40000fa4270 */
[----:B------:R-:W-:-:S02]  /*6d90*/  ISETP.GT.AND P4, PT, R79, 0x21, P1 ;  /* 0x000000214f00780c */ /* 0x000fc40000f84270 */
[C---:B------:R-:W-:Y:S02]  /*6da0*/  ISETP.GT.AND P6, PT, R79.reuse, 0x28, P1 ;  /* 0x000000284f00780c */ /* 0x040fe40000fc4270 */
        /* <DEDUP_REMOVED lines=82> */
.L_x_10847:
[----:B------:R-:W-:-:S05]  /*72d0*/  IMAD.U32 R80, RZ, RZ, UR34 ;  /* 0x00000022ff507e24 */ /* 0x000fca000f8e00ff */
[----:B------:R-:W-:-:S13]  /*72e0*/  ISETP.NE.AND P2, PT, R80, 0x1, PT ;  /* 0x000000015000780c */ /* 0x000fda0003f45270 */
[----:B------:R-:W0:Y:S02]  /*72f0*/  @P2 LDC.64 R52, c[0x0][0x9e8] ;  /* 0x00027a00ff342b82 */ /* 0x000e240000000a00 */
[----:B0-----:R-:W-:-:S05]  /*7300*/  @P2 IMAD.HI.U32 R52, R79, R52, RZ ;  /* 0x000000344f342227 */ /* 0x001fca00078e00ff */
[----:B------:R-:W-:-:S07]  /*7310*/  @P2 SHF.R.U32.HI R79, RZ, R53, R52 ;  /* 0x00000035ff4f2219 */ /* 0x000fce0000011634 */
.L_x_10848:
[----:B------:R-:W-:Y:S05]  /*7320*/  BSYNC B0 ;  /* 0x0000000000007941 */ /* 0x000fea0003800000 */
.L_x_10846:
[----:B------:R-:W-:-:S04]  /*7330*/  IMAD R79, R79, R80, -R76 ;  /* 0x000000504f4f7224 */ /* 0x000fc800078e0a4c */
[----:B------:R-:W-:-:S05]  /*7340*/  IMAD R79, R16, -0x2, R79 ;  /* 0xfffffffe104f7824 */ /* 0x000fca00078e024f */
[----:B------:R-:W-:Y:S02]  /*7350*/  VIADDMNMX R82, R79, R80, R82, PT ;  /* 0x000000504f527246 */ /* 0x000fe40003800152 */
[----:B------:R-:W-:-:S07]  /*7360*/  VIMNMX R81, R81, R79, !PT ;  /* 0x0000004f51517248 */ /* 0x000fce0007fe0100 */
.L_x_10845:
        /* <DEDUP_REMOVED lines=19> */
[C---:B------:R-:W-:Y:S02]  /*74a0*/  ISETP.GT.AND P5, PT, R81.reuse, 0x8, P1 ;  /* 0x000000085100780c */ /* 0x040fe40000fa4270 */
        /* <DEDUP_REMOVED lines=44> */
[----:B------:R-:W-:Y:S01]  /*7770*/  ISETP.GT.AND P2, PT, R81, 0x30, P1 ;  /* 0x000000305100780c */ /* 0x000fe20000f44270 */
[----:B------:R-:W0:Y:S01]  /*7780*/  SHFL.BFLY PT, R53, R52, 0x2, 0x1f ;  /* 0x0c401f0034357f89 */ /* 0x000e2200000e0000 */
[----:B------:R-:W-:-:S02]  /*7790*/  FSEL R33, R33, -INF , !P5 ;  /* 0xff80000021217808 */ /* 0x000fc40006800000 */
[C---:B------:R-:W-:Y:S02]  /*77a0*/  ISETP.LT.OR P3, PT, R82.reuse, 0x2a, P3 ;  /* 0x0000002a5200780c */ /* 0x040fe40001f61670 */
[----:B------:R-:W-:Y:S02]  /*77b0*/  ISETP.GT.AND P5, PT, R81, 0x31, P1 ;  /* 0x000000315100780c */ /* 0x000fe40000fa4270 */
[C---:B------:R-:W-:Y:S02]  /*77c0*/  ISETP.LT.OR P2, PT, R82.reuse, 0x31, P2 ;  /* 0x000000315200780c */ /* 0x040fe40001741670 */
[----:B------:R-:W-:Y:S02]  /*77d0*/  FSEL R35, R35, -INF , !P3 ;  /* 0xff80000023237808 */ /* 0x000fe40005800000 */
[----:B------:R-:W-:Y:S02]  /*77e0*/  FSEL R37, R37, -INF , !P2 ;  /* 0xff80000025257808 */ /* 0x000fe40005000000 */
[----:B------:R-:W-:-:S02]  /*77f0*/  ISETP.LT.OR P5, PT, R82, 0x32, P5 ;  /* 0x000000325200780c */ /* 0x000fc40002fa1670 */
[----:B------:R-:W-:Y:S02]  /*7800*/  ISETP.GT.AND P3, PT, R81, 0x39, P1 ;  /* 0x000000395100780c */ /* 0x000fe40000f64270 */
[----:B------:R-:W-:Y:S02]  /*7810*/  FSEL R39, R39, -INF , !P5 ;  /* 0xff80000027277808 */ /* 0x000fe40006800000 */
[C---:B------:R-:W-:Y:S02]  /*7820*/  ISETP.GT.AND P2, PT, R81.reuse, 0x40, P1 ;  /* 0x000000405100780c */ /* 0x040fe40000f44270 */
[----:B------:R-:W-:Y:S02]  /*7830*/  ISETP.LT.OR P3, PT, R82, 0x3a, P3 ;  /* 0x0000003a5200780c */ /* 0x000fe40001f61670 */
[----:B------:R-:W-:Y:S02]  /*7840*/  ISETP.GT.AND P5, PT, R81, 0x41, P1 ;  /* 0x000000415100780c */ /* 0x000fe40000fa4270 */
[----:B0-----:R-:W-:-:S02]  /*7850*/  FMNMX.FTZ R53, R52, R53, !PT ;  /* 0x0000003534357209 */ /* 0x001fc40007810000 */
[C---:B------:R-:W-:Y:S02]  /*7860*/  ISETP.LT.OR P2, PT, R82.reuse, 0x41, P2 ;  /* 0x000000415200780c */ /* 0x040fe40001741670 */
[----:B------:R-:W-:Y:S01]  /*7870*/  FSEL R43, R43, -INF , !P3 ;  /* 0xff8000002b2b7808 */ /* 0x000fe20005800000 */
[----:B------:R-:W0:Y:S01]  /*7880*/  SHFL.BFLY PT, R76, R53, 0x1, 0x1f ;  /* 0x0c201f00354c7f89 */ /* 0x000e2200000e0000 */
[----:B------:R-:W-:Y:S02]  /*7890*/  FSEL R45, R45, -INF , !P2 ;  /* 0xff8000002d2d7808 */ /* 0x000fe40005000000 */
[----:B------:R-:W-:Y:S02]  /*78a0*/  ISETP.LT.OR P5, PT, R82, 0x42, P5 ;  /* 0x000000425200780c */ /* 0x000fe40002fa1670 */
[----:B------:R-:W-:Y:S02]  /*78b0*/  ISETP.GT.AND P3, PT, R81, 0x49, P1 ;  /* 0x000000495100780c */ /* 0x000fe40000f64270 */
[----:B------:R-:W-:-:S02]  /*78c0*/  FSEL R47, R47, -INF , !P5 ;  /* 0xff8000002f2f7808 */ /* 0x000fc40006800000 */
[C---:B------:R-:W-:Y:S02]  /*78d0*/  ISETP.GT.AND P2, PT, R81.reuse, 0x50, P1 ;  /* 0x000000505100780c */ /* 0x040fe40000f44270 */
[C---:B------:R-:W-:Y:S02]  /*78e0*/  ISETP.LT.OR P3, PT, R82.reuse, 0x4a, P3 ;  /* 0x0000004a5200780c */ /* 0x040fe40001f61670 */
[----:B------:R-:W-:Y:S02]  /*78f0*/  ISETP.GT.AND P5, PT, R81, 0x51, P1 ;  /* 0x000000515100780c */ /* 0x000fe40000fa4270 */
[----:B------:R-:W-:Y:S02]  /*7900*/  ISETP.LT.OR P2, PT, R82, 0x51, P2 ;  /* 0x000000515200780c */ /* 0x000fe40001741670 */
[----:B------:R-:W-:Y:S02]  /*7910*/  FSEL R51, R51, -INF , !P3 ;  /* 0xff80000033337808 */ /* 0x000fe40005800000 */
[----:B------:R-:W-:-:S02]  /*7920*/  FSEL R55, R55, -INF , !P2 ;  /* 0xff80000037377808 */ /* 0x000fc40005000000 */
[----:B------:R-:W-:Y:S02]  /*7930*/  ISETP.LT.OR P5, PT, R82, 0x52, P5 ;  /* 0x000000525200780c */ /* 0x000fe40002fa1670 */
[----:B------:R-:W-:Y:S02]  /*7940*/  ISETP.GT.AND P3, PT, R81, 0x59, P1 ;  /* 0x000000595100780c */ /* 0x000fe40000f64270 */
[----:B0-----:R-:W-:Y:S02]  /*7950*/  FMNMX.FTZ R76, R53, R76, !PT ;  /* 0x0000004c354c7209 */ /* 0x001fe40007810000 */
[----:B------:R-:W-:Y:S02]  /*7960*/  FSEL R57, R57, -INF , !P5 ;  /* 0xff80000039397808 */ /* 0x000fe40006800000 */
[C---:B------:R-:W-:Y:S01]  /*7970*/  FSETP.NEU.FTZ.AND P6, PT, R76.reuse, -INF , PT ;  /* 0xff8000004c00780b */ /* 0x040fe20003fdd000 */
[----:B------:R-:W-:Y:S01]  /*7980*/  FMUL.FTZ R79, R76, UR33 ;  /* 0x000000214c4f7c20 */ /* 0x000fe20008410000 */
[----:B------:R-:W-:-:S02]  /*7990*/  ISETP.GT.AND P2, PT, R81, 0x60, P1 ;  /* 0x000000605100780c */ /* 0x000fc40000f44270 */
[C---:B------:R-:W-:Y:S02]  /*79a0*/  ISETP.LT.OR P3, PT, R82.reuse, 0x5a, P3 ;  /* 0x0000005a5200780c */ /* 0x040fe40001f61670 */
[----:B------:R-:W-:Y:S02]  /*79b0*/  FSEL R53, R79, RZ, P6 ;  /* 0x000000ff4f357208 */ /* 0x000fe40003000000 */
[----:B------:R-:W-:Y:S02]  /*79c0*/  ISETP.GT.AND P5, PT, R81, 0x61, P1 ;  /* 0x000000615100780c */ /* 0x000fe40000fa4270 */
[----:B------:R-:W-:Y:S01]  /*79d0*/  ISETP.LT.OR P2, PT, R82, 0x61, P2 ;  /* 0x000000615200780c */ /* 0x000fe20001741670 */
[--C-:B------:R-:W-:Y:S01]  /*79e0*/  FFMA.FTZ R79, R14, UR33, -R53.reuse ;  /* 0x000000210e4f7c23 */ /* 0x100fe20008010835 */
[----:B------:R-:W-:Y:S01]  /*79f0*/  FSEL R14, R7, -INF , !P4 ;  /* 0xff800000070e7808 */ /* 0x000fe20006000000 */
[--C-:B------:R-:W-:Y:S01]  /*7a00*/  FFMA.FTZ R6, R6, UR33, -R53.reuse ;  /* 0x0000002106067c23 */ /* 0x100fe20008010835 */
[----:B------:R-:W-:Y:S01]  /*7a10*/  ISETP.GT.AND P4, PT, R81, 0x38, P1 ;  /* 0x000000385100780c */ /* 0x000fe20000f84270 */
[----:B------:R0:W-:Y:S01]  /*7a20*/  MUFU.EX2 R7, R79 ;  /* 0x0000004f00077308 */ /* 0x0001e20000000800 */
        /* <DEDUP_REMOVED lines=12> */
[----:B0-----:R-:W-:Y:S01]  /*7af0*/  FMNMX.FTZ R79, R13, R52, !PT ;  /* 0x000000340d4f7209 */ /* 0x001fe20007810000 */
        /* <DEDUP_REMOVED lines=22> */
[----:B------:R-:W-:Y:S01]  /*7c60*/  FFMA.FTZ R50, R50, UR33, -R53 ;  /* 0x0000002132327c23 */ /* 0x000fe20008010835 */
        /* <DEDUP_REMOVED lines=13> */
[----:B------:R-:W-:Y:S02]  /*7d40*/  FMNMX.FTZ R52, R41, R52, !PT ;  /* 0x0000003429347209 */ /* 0x000fe40007810000 */
[----:B------:R-:W-:Y:S02]  /*7d50*/  FSEL R79, R65, -INF , !P5 ;  /* 0xff800000414f7808 */ /* 0x000fe40006800000 */
        /* <DEDUP_REMOVED lines=33> */
[----:B------:R-:W-:-:S02]  /*7f70*/  ISETP.LT.OR P1, PT, R82, 0x7a, P1 ;  /* 0x0000007a5200780c */ /* 0x000fc40000f21670 */
[----:B------:R-:W-:Y:S02]  /*7f80*/  FMNMX.FTZ R52, R71, R52, !PT ;  /* 0x0000003447347209 */ /* 0x000fe40007810000 */
[----:B------:R-:W-:Y:S02]  /*7f90*/  FSEL R75, R75, -INF , !P4 ;  /* 0xff8000004b4b7808 */ /* 0x000fe40006000000 */
[----:B------:R-:W-:Y:S01]  /*7fa0*/  FMNMX.FTZ R52, R73, R52, !PT ;  /* 0x0000003449347209 */ /* 0x000fe20007810000 */
[----:B------:R-:W-:Y:S01]  /*7fb0*/  MUFU.EX2 R34, R34 ;  /* 0x0000002200227308 */ /* 0x000fe20000000800 */
[----:B------:R-:W-:Y:S02]  /*7fc0*/  FSEL R78, R78, -INF , !P1 ;  /* 0xff8000004e4e7808 */ /* 0x000fe40004800000 */
        /* <DEDUP_REMOVED lines=8> */
[--C-:B------:R-:W-:Y:S01]  /*8050*/  FFMA.FTZ R64, R66, UR33, -R53.reuse ;  /* 0x0000002142407c23 */ /* 0x100fe20008010835 */
[----:B------:R-:W0:Y:S01]  /*8060*/  SHFL.BFLY PT, R82, R65, 0x2, 0x1f ;  /* 0x0c401f0041527f89 */ /* 0x000e2200000e0000 */
[--C-:B------:R-:W-:Y:S01]  /*8070*/  FFMA.FTZ R66, R70, UR33, -R53.reuse ;  /* 0x0000002146427c23 */ /* 0x100fe20008010835 */
[--C-:B------:R-:W-:Y:S01]  /*8080*/  FFMA.FTZ R70, R77, UR33, -R53.reuse ;  /* 0x000000214d467c23 */ /* 0x100fe20008010835 */
[----:B------:R-:W-:Y:S08]  /*8090*/  MUFU.EX2 R36, R36 ;  /* 0x0000002400247308 */ /* 0x000ff00000000800 */
[----:B------:R-:W-:Y:S08]  /*80a0*/  MUFU.EX2 R38, R38 ;  /* 0x0000002600267308 */ /* 0x000ff00000000800 */
[----:B------:R-:W-:Y:S01]  /*80b0*/  MUFU.EX2 R40, R40 ;  /* 0x0000002800287308 */ /* 0x000fe20000000800 */
[----:B0-----:R-:W-:Y:S01]  /*80c0*/  FMNMX.FTZ R82, R65, R82, !PT ;  /* 0x0000005241527209 */ /* 0x001fe20007810000 */
[--C-:B------:R-:W-:Y:S01]  /*80d0*/  FFMA.FTZ R65, R68, UR33, -R53.reuse ;  /* 0x0000002144417c23 */ /* 0x100fe20008010835 */
[----:B------:R-:W-:Y:S01]  /*80e0*/  FFMA.FTZ R68, R72, UR33, -R53 ;  /* 0x0000002148447c23 */ /* 0x000fe20008010835 */
[----:B------:R-:W-:-:S04]  /*80f0*/  FSEL R53, R76, RZ, P6 ;  /* 0x000000ff4c357208 */ /* 0x000fc80003000000 */
[----:B------:R-:W-:Y:S01]  /*8100*/  MUFU.EX2 R42, R42 ;  /* 0x0000002a002a7308 */ /* 0x000fe20000000800 */
[----:B------:R-:W0:Y:S01]  /*8110*/  SHFL.BFLY PT, R81, R82, 0x1, 0x1f ;  /* 0x0c201f0052517f89 */ /* 0x000e2200000e0000 */
[----:B------:R-:W-:-:S04]  /*8120*/  FADD.FTZ R53, -R53, R4 ;  /* 0x0000000435357221 */ /* 0x000fc80000010100 */
[----:B------:R-:W-:Y:S02]  /*8130*/  FMUL.FTZ R53, R53, UR33 ;  /* 0x0000002135357c20 */ /* 0x000fe40008410000 */
[----:B------:R-:W-:Y:S08]  /*8140*/  MUFU.EX2 R44, R44 ;  /* 0x0000002c002c7308 */ /* 0x000ff00000000800 */
[----:B------:R-:W1:Y:S01]  /*8150*/  MUFU.EX2 R53, R53 ;  /* 0x0000003500357308 */ /* 0x000e620000000800 */
[----:B0-----:R-:W-:-:S07]  /*8160*/  FMNMX.FTZ R77, R82, R81, !PT ;  /* 0x00000051524d7209 */ /* 0x001fce0007810000 */
[----:B------:R-:W-:Y:S01]  /*8170*/  MUFU.EX2 R46, R46 ;  /* 0x0000002e002e7308 */ /* 0x000fe20000000800 */
[C---:B------:R-:W-:Y:S01]  /*8180*/  FSETP.NEU.FTZ.AND P1, PT, R77.reuse, -INF , PT ;  /* 0xff8000004d00780b */ /* 0x040fe20003f3d000 */
[----:B------:R-:W-:-:S03]  /*8190*/  FMUL.FTZ R72, R77, UR33 ;  /* 0x000000214d487c20 */ /* 0x000fc60008410000 */
[----:B------:R-:W-:-:S03]  /*81a0*/  FSEL R84, R77, RZ, P1 ;  /* 0x000000ff4d547208 */ /* 0x000fc60000800000 */
[----:B------:R-:W-:Y:S01]  /*81b0*/  MUFU.EX2 R48, R48 ;  /* 0x0000003000307308 */ /* 0x000fe20000000800 */
[----:B------:R-:W-:Y:S01]  /*81c0*/  FSEL R72, R72, RZ, P1 ;  /* 0x000000ff48487208 */ /* 0x000fe20000800000 */
[----:B------:R-:W-:Y:S01]  /*81d0*/  FADD.FTZ R84, -R84, R5 ;  /* 0x0000000554547221 */ /* 0x000fe20000010100 */
[----:B-1----:R-:W-:-:S03]  /*81e0*/  FFMA.FTZ R5, R53, R2, R6 ;  /* 0x0000000235057223 */ /* 0x002fc60000010006 */
[--C-:B------:R-:W-:Y:S01]  /*81f0*/  FFMA.FTZ R82, R13, UR33, -R72.reuse ;  /* 0x000000210d527c23 */ /* 0x100fe20008010848 */
        /* <DEDUP_REMOVED lines=8> */
[----:B------:R-:W-:Y:S01]  /*8280*/  FADD.FTZ R5, R8, R5 ;  /* 0x0000000508057221 */ /* 0x000fe20000010000 */
[--C-:B------:R-:W-:Y:S01]  /*8290*/  FFMA.FTZ R74, R27, UR33, -R72.reuse ;  /* 0x000000211b4a7c23 */ /* 0x100fe20008010848 */
[--C-:B------:R-:W-:Y:S01]  /*82a0*/  FFMA.FTZ R27, R31, UR33, -R72.reuse ;  /* 0x000000211f1b7c23 */ /* 0x100fe20008010848 */
[--C-:B------:R-:W-:Y:S01]  /*82b0*/  FFMA.FTZ R31, R33, UR33, -R72.reuse ;  /* 0x00000021211f7c23 */ /* 0x100fe20008010848 */
[----:B------:R-:W-:Y:S01]  /*82c0*/  FADD.FTZ R5, R10, R5 ;  /* 0x000000050a057221 */ /* 0x000fe20000010000 */
        /* <DEDUP_REMOVED lines=18> */
[----:B------:R-:W-:-:S06]  /*83f0*/  FFMA.FTZ R63, R78, UR33, -R72 ;  /* 0x000000214e3f7c23 */ /* 0x000fcc0008010848 */
[----:B------:R-:W2:Y:S01]  /*8400*/  MUFU.EX2 R11, R11 ;  /* 0x0000000b000b7308 */ /* 0x000ea20000000800 */
[----:B0-----:R-:W-:-:S07]  /*8410*/  FFMA.FTZ R0, R13, R0, R4 ;  /* 0x000000000d007223 */ /* 0x001fce0000010004 */
[----:B------:R-:W0:Y:S01]  /*8420*/  MUFU.EX2 R20, R20 ;  /* 0x0000001400147308 */ /* 0x000e220000000800 */
[----:B-1----:R-:W-:-:S07]  /*8430*/  FADD.FTZ R0, R9, R0 ;  /* 0x0000000009007221 */ /* 0x002fce0000010000 */
[----:B------:R-:W1:Y:S01]  /*8440*/  MUFU.EX2 R81, R81 ;  /* 0x0000005100517308 */ /* 0x000e620000000800 */
[----:B--2---:R-:W-:Y:S01]  /*8450*/  FADD.FTZ R33, R11, R0 ;  /* 0x000000000b217221 */ /* 0x004fe20000010000 */
[----:B------:R-:W-:-:S03]  /*8460*/  FADD.FTZ R0, R12, R5 ;  /* 0x000000050c007221 */ /* 0x000fc60000010000 */
[----:B------:R-:W-:Y:S01]  /*8470*/  FADD.FTZ R5, R82, R33 ;  /* 0x0000002152057221 */ /* 0x000fe20000010000 */
[----:B------:R-:W-:Y:S01]  /*8480*/  FADD.FTZ R0, R7, R0 ;  /* 0x0000000007007221 */ /* 0x000fe20000010000 */
[----:B------:R-:W-:Y:S01]  /*8490*/  FFMA.FTZ R33, R55, UR33, -R72 ;  /* 0x0000002137217c23 */ /* 0x000fe20008010848 */
        /* <DEDUP_REMOVED lines=101> */
.L_x_10849:
        /* <DEDUP_REMOVED lines=18> */
[----:B------:R-:W-:Y:S01]  /*8c10*/  SYNCS.ARRIVE.TRANS64.RED.A1T0 RZ, [UR6], RZ ;  /* 0x000000ffffff79a7 */ /* 0x000fe20008100406 */
[----:B------:R-:W-:Y:S01]  /*8c20*/  F2FP.BF16.F32.PACK_AB R29, R27, R29 ;  /* 0x0000001d1b1d723e */ /* 0x000fe200000010ff */
[----:B------:R-:W-:Y:S01]  /*8c30*/  STSM.16.M88.4 [R17+0x21800], R8 ;  /* 0x0218000811007844 */ /* 0x000fe20000000200 */
[----:B------:R-:W-:Y:S01]  /*8c40*/  F2FP.BF16.F32.PACK_AB R30, R34, R32 ;  /* 0x00000020221e723e */ /* 0x000fe200000010ff */
[----:B------:R-:W-:Y:S01]  /*8c50*/  FMUL.FTZ R96, R96, R53 ;  /* 0x0000003560607220 */ /* 0x000fe20000410000 */
[----:B------:R-:W-:Y:S01]  /*8c60*/  F2FP.BF16.F32.PACK_AB R31, R25, R31 ;  /* 0x0000001f191f723e */ /* 0x000fe200000010ff */
[----:B------:R0:W-:Y:S01]  /*8c70*/  STSM.16.M88.4 [R23], R4 ;  /* 0x0000000417007844 */ /* 0x0001e20000000200 */
[----:B------:R-:W-:Y:S01]  /*8c80*/  F2FP.BF16.F32.PACK_AB R36, R38, R36 ;  /* 0x000000242624723e */ /* 0x000fe200000010ff */
[----:B------:R-:W-:Y:S01]  /*8c90*/  FMUL.FTZ R97, R97, R53 ;  /* 0x0000003561617220 */ /* 0x000fe20000410000 */
[----:B------:R-:W-:Y:S01]  /*8ca0*/  F2FP.BF16.F32.PACK_AB R37, R21, R37 ;  /* 0x000000251525723e */ /* 0x000fe200000010ff */
[----:B------:R-:W-:Y:S01]  /*8cb0*/  STSM.16.M88.4 [R22], R28 ;  /* 0x0000001c16007844 */ /* 0x000fe20000000200 */
[----:B------:R-:W-:Y:S01]  /*8cc0*/  F2FP.BF16.F32.PACK_AB R38, R42, R40 ;  /* 0x000000282a26723e */ /* 0x000fe200000010ff */
[----:B------:R-:W-:Y:S01]  /*8cd0*/  FMUL.FTZ R100, R100, R53 ;  /* 0x0000003564647220 */ /* 0x000fe20000410000 */
[----:B------:R-:W-:Y:S01]  /*8ce0*/  F2FP.BF16.F32.PACK_AB R39, R86, R39 ;  /* 0x000000275627723e */ /* 0x000fe200000010ff */
[-C--:B------:R-:W-:Y:S01]  /*8cf0*/  FMUL.FTZ R101, R101, R53.reuse ;  /* 0x0000003565657220 */ /* 0x080fe20000410000 */
        /* <DEDUP_REMOVED lines=8> */
[----:B0-----:R-:W-:Y:S01]  /*8d80*/  F2FP.BF16.F32.PACK_AB R4, R54, R52 ;  /* 0x000000343604723e */ /* 0x001fe200000010ff */
[----:B------:R-:W-:Y:S01]  /*8d90*/  FMUL.FTZ R109, R109, R53 ;  /* 0x000000356d6d7220 */ /* 0x000fe20000410000 */
[----:B------:R-:W-:Y:S01]  /*8da0*/  F2FP.BF16.F32.PACK_AB R5, R83, R33 ;  /* 0x000000215305723e */ /* 0x000fe200000010ff */
[----:B------:R-:W-:Y:S01]  /*8db0*/  STSM.16.M88.4 [R17+0x27800], R44 ;  /* 0x0278002c11007844 */ /* 0x000fe20000000200 */
[----:B------:R-:W-:Y:S01]  /*8dc0*/  F2FP.BF16.F32.PACK_AB R6, R58, R56 ;  /* 0x000000383a06723e */ /* 0x000fe200000010ff */
[----:B------:R-:W-:Y:S01]  /*8dd0*/  FMUL.FTZ R112, R112, R53 ;  /* 0x0000003570707220 */ /* 0x000fe20000410000 */
[----:B------:R-:W-:Y:S01]  /*8de0*/  F2FP.BF16.F32.PACK_AB R7, R57, R35 ;  /* 0x000000233907723e */ /* 0x000fe200000010ff */
[-C--:B------:R-:W-:Y:S01]  /*8df0*/  FMUL.FTZ R113, R113, R53.reuse ;  /* 0x0000003571717220 */ /* 0x080fe20000410000 */
        /* <DEDUP_REMOVED lines=16> */
[----:B------:R-:W-:Y:S01]  /*8f00*/  ISETP.GT.AND P1, PT, R3, UR57, PT ;  /* 0x0000003903007c0c */ /* 0x000fe2000bf24270 */
[-C--:B------:R-:W-:Y:S01]  /*8f10*/  FMUL.FTZ R128, R128, R53.reuse ;  /* 0x0000003580807220 */ /* 0x080fe20000410000 */
[-C--:B------:R-:W-:Y:S01]  /*8f20*/  FMUL.FTZ R129, R129, R53.reuse ;  /* 0x0000003581817220 */ /* 0x080fe20000410000 */
[----:B------:R1:W-:Y:S01]  /*8f30*/  STSM.16.M88.4 [R18+0x6000], R48 ;  /* 0x0060003012007844 */ /* 0x0003e20000000200 */
[-C--:B------:R-:W-:Y:S01]  /*8f40*/  FMUL.FTZ R132, R132, R53.reuse ;  /* 0x0000003584847220 */ /* 0x080fe20000410000 */
[----:B------:R-:W-:Y:S01]  /*8f50*/  FMUL.FTZ R133, R133, R53 ;  /* 0x0000003585857220 */ /* 0x000fe20000410000 */
[-C--:B------:R-:W-:Y:S01]  /*8f60*/  FMUL.FTZ R90, R90, R13.reuse ;  /* 0x0000000d5a5a7220 */ /* 0x080fe20000410000 */
[----:B------:R-:W-:Y:S01]  /*8f70*/  @!PT LDS RZ, [RZ] ;  /* 0x00000000fffff984 */ /* 0x000fe20000000800 */
[----:B------:R-:W-:Y:S01]  /*8f80*/  @!PT LDS RZ, [RZ] ;  /* 0x00000000fffff984 */ /* 0x000fe20000000800 */
[----:B------:R-:W-:Y:S01]  /*8f90*/  @!PT LDS RZ, [RZ] ;  /* 0x00000000fffff984 */ /* 0x000fe20000000800 */
[----:B------:R-:W-:Y:S01]  /*8fa0*/  @!PT LDS RZ, [RZ] ;  /* 0x00000000fffff984 */ /* 0x000fe20000000800 */
[----:B------:R2:W-:Y:S06]  /*8fb0*/  MEMBAR.ALL.CTA ;  /* 0x0000000000007992 */ /* 0x0005ec0000008000 */
[----:B--2---:R-:W2:Y:S01]  /*8fc0*/  FENCE.VIEW.ASYNC.S ;  /* 0x00000000000073c6 */ /* 0x004ea20000000000 */
        /* <DEDUP_REMOVED lines=24> */
[----:B0-----:R-:W-:Y:S02]  /*9150*/  IMAD.MOV.U32 R5, RZ, RZ, R77 ;  /* 0x000000ffff057224 */ /* 0x001fe400078e004d */
[----:B------:R-:W-:Y:S01]  /*9160*/  IMAD.MOV.U32 R4, RZ, RZ, R76 ;  /* 0x000000ffff047224 */ /* 0x000fe200078e004c */
[----:B--2---:R-:W-:Y:S01]  /*9170*/  NOP ;  /* 0x0000000000007918 */ /* 0x004fe20000000000 */
[----:B-1----:R-:W-:Y:S05]  /*9180*/  @P1 BRA `(.L_x_10850) ;  /* 0xffffffc4007c1947 */ /* 0x002fea000383ffff */
[----:B------:R-:W-:-:S07]  /*9190*/  IMAD.MOV.U32 R7, RZ, RZ, R3 ;  /* 0x000000ffff077224 */ /* 0x000fce00078e0003 */
.L_x_10831:
        /* <DEDUP_REMOVED lines=23> */
.L_x_10852:
[----:B------:R-:W0:Y:S02]  /*9310*/  LDC R8, c[0x0][0x9e4] ;  /* 0x00027900ff087b82 */ /* 0x000e240000000800 */
[----:B0-----:R-:W-:-:S13]  /*9320*/  ISETP.NE.AND P1, PT, R8, 0x1, PT ;  /* 0x000000010800780c */ /* 0x001fda0003f25270 */
[----:B------:R-:W0:Y:S02]  /*9330*/  @P1 LDC.64 R10, c[0x0][0x9e8] ;  /* 0x00027a00ff0a1b82 */ /* 0x000e240000000a00 */
[----:B0-----:R-:W-:-:S05]  /*9340*/  @P1 IMAD.HI.U32 R6, R3, R10, RZ ;  /* 0x0000000a03061227 */ /* 0x001fca00078e00ff */
[----:B------:R-:W-:-:S07]  /*9350*/  @P1 SHF.R.U32.HI R3, RZ, R11, R6 ;  /* 0x0000000bff031219 */ /* 0x000fce0000011606 */
.L_x_10853:
[----:B------:R-:W-:-:S05]  /*9360*/  IMAD R3, R3, R8, RZ ;  /* 0x0000000803037224 */ /* 0x000fca00078e02ff */
[----:B------:R-:W-:-:S07]  /*9370*/  VIMNMX R4, R4, R3, !PT ;  /* 0x0000000304047248 */ /* 0x000fce0007fe0100 */
.L_x_10851:
        /* <DEDUP_REMOVED lines=11> */
[----:B------:R-:W-:Y:S01]  /*9430*/  IMAD.MOV.U32 R5, RZ, RZ, R7 ;  /* 0x000000ffff057224 */ /* 0x000fe200078e0007 */
[----:B------:R-:W-:Y:S01]  /*9440*/  ULDC UR34, c[0x0][0x9d8] ;  /* 0x0002760000227ab9 */ /* 0x000fe20000000800 */
[----:B------:R-:W-:-:S05]  /*9450*/  ULDC UR33, c[0x0][0x988] ;  /* 0x0002620000217ab9 */ /* 0x000fca0000000800 */
.L_x_10865:
[----:B------:R-:W-:Y:S01]  /*9460*/  ISETP.NE.AND P2, PT, RZ, UR43, PT ;  /* 0x0000002bff007c0c */ /* 0x000fe2000bf45270 */
[----:B------:R-:W-:-:S04]  /*9470*/  UISETP.NE.AND UP0, UPT, UR35, 0x1, UPT ;  /* 0x000000012300788c */ /* 0x000fc8000bf05270 */
[----:B------:R-:W-:-:S04]  /*9480*/  USEL UR47, URZ, 0x1, UP0 ;  /* 0x000000013f2f7887 */ /* 0x000fc80008000000 */
[----:B------:R-:W-:-:S04]  /*9490*/  ULOP3.LUT UR47, UR28, UR47, URZ, 0x3c, !UPT ;  /* 0x0000002f1c2f7292 */ /* 0x000fc8000f8e3c3f */
[----:B------:R-:W-:Y:S08]  /*94a0*/  @P2 BRA `(.L_x_10855) ;  /* 0x0000000000382947 */ /* 0x000ff00003800000 */
[----:B------:R-:W-:Y:S05]  /*94b0*/  @!P0 BRA `(.L_x_10856) ;  /* 0x0000000000048947 */ /* 0x000fea0003800000 */
[----:B------:R-:W-:Y:S01]  /*94c0*/  BPT.TRAP 0x1 ;  /* 0x000000040000795c */ /* 0x000fe20000300000 */
.L_x_10856:
        /* <DEDUP_REMOVED lines=9> */
.L_x_10857:
[----:B-1----:R-:W-:Y:S05]  /*9560*/  @P1 BRA `(.L_x_10855) ;  /* 0x0000000000081947 */ /* 0x002fea0003800000 */
[----:B------:R-:W1:Y:S02]  /*9570*/  SYNCS.PHASECHK.TRANS64.TRYWAIT P1, [UR6+0x2d830], R7 ;  /* 0x02d83007ff0075a7 */ /* 0x000e640008020146 */
[----:B-1----:R-:W-:Y:S05]  /*9580*/  @!P1 BRA `(.L_x_10858) ;  /* 0x000000c800bc9947 */ /* 0x002fea0003800000 */
.L_x_10855:
        /* <DEDUP_REMOVED lines=40> */
.L_x_10860:
[----:B------:R-:W-:Y:S01]  /*9810*/  ULEA UR6, UR35, UR40, 0x3 ;  /* 0x0000002823067291 */ /* 0x000fe2000f8e183f */
[----:B------:R-:W-:-:S05]  /*9820*/  IMAD.U32 R7, RZ, RZ, UR28 ;  /* 0x0000001cff077e24 */ /* 0x000fca000f8e00ff */
[----:B------:R-:W-:-:S04]  /*9830*/  SHF.L.U32 R7, R7, 0x1f, RZ ;  /* 0x0000001f07077819 */ /* 0x000fc800000006ff */
[----:B------:R0:W1:Y:S01]  /*9840*/  SYNCS.PHASECHK.TRANS64.TRYWAIT P1, [UR6+0x2d850], R7 ;  /* 0x02d85007ff0075a7 */ /* 0x0000620008020146 */
[----:B------:R-:W-:Y:S05]  /*9850*/  @!P0 BRA `(.L_x_10861) ;  /* 0x0000000000048947 */ /* 0x000fea0003800000 */
[----:B------:R-:W-:Y:S01]  /*9860*/  BPT.TRAP 0x1 ;  /* 0x000000040000795c */ /* 0x000fe20000300000 */
.L_x_10861:
[----:B-1----:R-:W-:Y:S05]  /*9870*/  @P1 BRA `(.L_x_10859) ;  /* 0x0000000000081947 */ /* 0x002fea0003800000 */
[----:B------:R-:W1:Y:S02]  /*9880*/  SYNCS.PHASECHK.TRANS64.TRYWAIT P1, [UR6+0x2d850], R7 ;  /* 0x02d85007ff0075a7 */ /* 0x000e640008020146 */
[----:B-1----:R-:W-:Y:S05]  /*9890*/  @!P1 BRA `(.L_x_10862) ;  /* 0x000000c800109947 */ /* 0x002fea0003800000 */
.L_x_10859:
        /* <DEDUP_REMOVED lines=70> */
.L_x_10863:
        /* <DEDUP_REMOVED lines=194> */
[----:B--2---:R-:W-:-:S05]  /*a920*/  FMNMX.FTZ R80, R74, R77, !PT ;  /* 0x0000004d4a507209 */ /* 0x004fca0007810000 */
[----:B------:R-:W1:Y:S01]  /*a930*/  SHFL.BFLY PT, R77, R80, 0x2, 0x1f ;  /* 0x0c401f00504d7f89 */ /* 0x000e6200000e0000 */
        /* <DEDUP_REMOVED lines=43> */
[C---:B------:R-:W-:Y:S01]  /*abf0*/  FADD.FTZ R3, -R77.reuse, R6 ;  /* 0x000000064d037221 */ /* 0x040fe20000010100 */
[----:B------:R-:W-:Y:S01]  /*ac00*/  FMUL.FTZ R79, R77, UR33 ;  /* 0x000000214d4f7c20 */ /* 0x000fe20008410000 */
[----:B------:R0:W-:Y:S02]  /*ac10*/  MUFU.EX2 R6, R83 ;  /* 0x0000005300067308 */ /* 0x0001e40000000800 */
[----:B------:R-:W-:Y:S01]  /*ac20*/  FMUL.FTZ R3, R3, UR33 ;  /* 0x0000002103037c20 */ /* 0x000fe20008410000 */
        /* <DEDUP_REMOVED lines=17> */
[--C-:B0-----:R-:W-:Y:S01]  /*ad40*/  FFMA.FTZ R83, R40, UR33, -R79.reuse ;  /* 0x0000002128537c23 */ /* 0x101fe2000801084f */
        /* <DEDUP_REMOVED lines=12> */
[----:B------:R-:W-:-:S07]  /*ae10*/  FFMA.FTZ R60, R78, UR33, -R79 ;  /* 0x000000214e3c7c23 */ /* 0x000fce000801084f */
[----:B------:R-:W2:Y:S01]  /*ae20*/  MUFU.EX2 R10, R10 ;  /* 0x0000000a000a7308 */ /* 0x000ea20000000800 */
[----:B0-----:R-:W-:-:S07]  /*ae30*/  FFMA.FTZ R43, R3, R0, R9 ;  /* 0x00000000032b7223 */ /* 0x001fce0000010009 */
        /* <DEDUP_REMOVED lines=10> */
[--C-:B------:R-:W-:Y:S01]  /*aee0*/  FFMA.FTZ R39, R55, UR33, -R79.reuse ;  /* 0x0000002137277c23 */ /* 0x100fe2000801084f */
[--C-:B------:R-:W-:Y:S01]  /*aef0*/  FFMA.FTZ R55, R56, UR33, -R79.reuse ;  /* 0x0000002138377c23 */ /* 0x100fe2000801084f */
[----:B------:R-:W-:-:S04]  /*af00*/  FFMA.FTZ R56, R72, UR33, -R79 ;  /* 0x0000002148387c23 */ /* 0x000fc8000801084f */
        /* <DEDUP_REMOVED lines=117> */
.L_x_10864:
        /* <DEDUP_REMOVED lines=26> */
[-C--:B------:R-:W-:Y:S01]  /*b800*/  FMUL.FTZ R97, R97, R6.reuse ;  /* 0x0000000661617220 */ /* 0x080fe20000410000 */
[----:B------:R-:W-:Y:S01]  /*b810*/  F2FP.BF16.F32.PACK_AB R28, R38, R37 ;  /* 0x00000025261c723e */ /* 0x000fe200000010ff */
[----:B------:R2:W-:Y:S01]  /*b820*/  STSM.16.M88.4 [R22], R24 ;  /* 0x0000001816007844 */ /* 0x0005e20000000200 */
[----:B------:R-:W-:Y:S01]  /*b830*/  F2FP.BF16.F32.PACK_AB R30, R42, R41 ;  /* 0x000000292a1e723e */ /* 0x000fe200000010ff */
[----:B------:R-:W-:Y:S01]  /*b840*/  FMUL.FTZ R100, R100, R6 ;  /* 0x0000000664647220 */ /* 0x000fe20000410000 */
[----:B------:R-:W-:Y:S01]  /*b850*/  F2FP.BF16.F32.PACK_AB R31, R82, R32 ;  /* 0x00000020521f723e */ /* 0x000fe200000010ff */
[-C--:B------:R-:W-:Y:S01]  /*b860*/  FMUL.FTZ R101, R101, R6.reuse ;  /* 0x0000000665657220 */ /* 0x080fe20000410000 */
        /* <DEDUP_REMOVED lines=8> */
[----:B0-----:R-:W-:Y:S01]  /*b8f0*/  F2FP.BF16.F32.PACK_AB R8, R54, R53 ;  /* 0x000000353608723e */ /* 0x001fe200000010ff */
[-C--:B------:R-:W-:Y:S01]  /*b900*/  FMUL.FTZ R109, R109, R6.reuse ;  /* 0x000000066d6d7220 */ /* 0x080fe20000410000 */
[----:B------:R-:W-:Y:S01]  /*b910*/  F2FP.BF16.F32.PACK_AB R9, R55, R39 ;  /* 0x000000273709723e */ /* 0x000fe200000010ff */
[----:B------:R3:W-:Y:S01]  /*b920*/  STSM.16.M88.4 [R17+0x27800], R32 ;  /* 0x0278002011007844 */ /* 0x0007e20000000200 */
[----:B------:R-:W-:Y:S01]  /*b930*/  F2FP.BF16.F32.PACK_AB R10, R58, R57 ;  /* 0x000000393a0a723e */ /* 0x000fe200000010ff */
[----:B------:R-:W-:Y:S01]  /*b940*/  FMUL.FTZ R112, R112, R6 ;  /* 0x0000000670707220 */ /* 0x000fe20000410000 */
[----:B------:R-:W-:Y:S01]  /*b950*/  F2FP.BF16.F32.PACK_AB R11, R52, R40 ;  /* 0x00000028340b723e */ /* 0x000fe200000010ff */
[-C--:B------:R-:W-:Y:S01]  /*b960*/  FMUL.FTZ R113, R113, R6.reuse ;  /* 0x0000000671717220 */ /* 0x080fe20000410000 */
[----:B-1----:R-:W-:Y:S01]  /*b970*/  F2FP.BF16.F32.PACK_AB R12, R62, R61 ;  /* 0x0000003d3e0c723e */ /* 0x002fe200000010ff */
[-C--:B------:R-:W-:Y:S01]  /*b980*/  FMUL.FTZ R116, R116, R6.reuse ;  /* 0x0000000674747220 */ /* 0x080fe20000410000 */
[----:B------:R-:W-:Y:S01]  /*b990*/  F2FP.BF16.F32.PACK_AB R13, R51, R43 ;  /* 0x0000002b330d723e */ /* 0x000fe200000010ff */
[----:B------:R3:W-:Y:S01]  /*b9a0*/  STSM.16.M88.4 [R136], R8 ;  /* 0x0000000888007844 */ /* 0x0007e20000000200 */
[----:B------:R-:W-:Y:S01]  /*b9b0*/  F2FP.BF16.F32.PACK_AB R14, R66, R65 ;  /* 0x00000041420e723e */ /* 0x000fe200000010ff */
[----:B------:R-:W-:Y:S01]  /*b9c0*/  FMUL.FTZ R117, R117, R6 ;  /* 0x0000000675757220 */ /* 0x000fe20000410000 */
[----:B------:R-:W-:Y:S01]  /*b9d0*/  F2FP.BF16.F32.PACK_AB R15, R48, R44 ;  /* 0x0000002c300f723e */ /* 0x000fe200000010ff */
[-C--:B------:R-:W-:Y:S01]  /*b9e0*/  FMUL.FTZ R120, R120, R6.reuse ;  /* 0x0000000678787220 */ /* 0x080fe20000410000 */
[----:B--2---:R-:W-:Y:S01]  /*b9f0*/  F2FP.BF16.F32.PACK_AB R24, R70, R69 ;  /* 0x000000454618723e */ /* 0x004fe200000010ff */
[-C--:B------:R-:W-:Y:S01]  /*ba00*/  FMUL.FTZ R121, R121, R6.reuse ;  /* 0x0000000679797220 */ /* 0x080fe20000410000 */
[----:B------:R-:W-:Y:S01]  /*ba10*/  F2FP.BF16.F32.PACK_AB R25, R56, R47 ;  /* 0x0000002f3819723e */ /* 0x000fe200000010ff */
[----:B------:R3:W-:Y:S01]  /*ba20*/  STSM.16.M88.4 [R22+0x6000], R12 ;  /* 0x0060000c16007844 */ /* 0x0007e20000000200 */
[----:B------:R-:W-:Y:S01]  /*ba30*/  F2FP.BF16.F32.PACK_AB R26, R74, R73 ;  /* 0x000000494a1a723e */ /* 0x000fe200000010ff */
[-C--:B------:R-:W-:Y:S01]  /*ba40*/  FMUL.FTZ R124, R124, R6.reuse ;  /* 0x000000067c7c7220 */ /* 0x080fe20000410000 */
[----:B------:R-:W-:Y:S01]  /*ba50*/  F2FP.BF16.F32.PACK_AB R27, R60, R59 ;  /* 0x0000003b3c1b723e */ /* 0x000fe200000010ff */
[----:B------:R-:W-:Y:S01]  /*ba60*/  FMUL.FTZ R125, R125, R6 ;  /* 0x000000067d7d7220 */ /* 0x000fe20000410000 */
[----:B------:R-:W-:Y:S01]  /*ba70*/  ISETP.GT.AND P1, PT, R5, R4, PT ;  /* 0x000000040500720c */ /* 0x000fe20003f24270 */
        /* <DEDUP_REMOVED lines=37> */
[----:B------:R-:W-:Y:S01]  /*bcd0*/  IMAD.MOV.U32 R3, RZ, RZ, R76 ;  /* 0x000000ffff037224 */ /* 0x000fe200078e004c */
[----:B0-----:R-:W-:Y:S01]  /*bce0*/  NOP ;  /* 0x0000000000007918 */ /* 0x001fe20000000000 */
[----:B---3--:R-:W-:Y:S05]  /*bcf0*/  @P1 BRA `(.L_x_10865) ;  /* 0xffffffd400d81947 */ /* 0x008fea000383ffff */
[----:B------:R-:W-:-:S07]  /*bd00*/  IMAD.MOV.U32 R7, RZ, RZ, R5 ;  /* 0x000000ffff077224 */ /* 0x000fce00078e0005 */
.L_x_10854:
        /* <DEDUP_REMOVED lines=12> */
.L_x_10885:
[----:B------:R-:W-:Y:S01]  /*bdd0*/  ISETP.NE.AND P2, PT, RZ, UR43, PT ;  /* 0x0000002bff007c0c */ /* 0x000fe2000bf45270 */
[----:B------:R-:W-:-:S04]  /*bde0*/  UISETP.NE.AND UP0, UPT, UR57, 0x1, UPT ;  /* 0x000000013900788c */ /* 0x000fc8000bf05270 */
[----:B------:R-:W-:-:S04]  /*bdf0*/  USEL UR47, URZ, 0x1, UP0 ;  /* 0x000000013f2f7887 */ /* 0x000fc80008000000 */
[----:B------:R-:W-:-:S04]  /*be00*/  ULOP3.LUT UR47, UR28, UR47, URZ, 0x3c, !UPT ;  /* 0x0000002f1c2f7292 */ /* 0x000fc8000f8e3c3f */
[----:B------:R-:W-:Y:S08]  /*be10*/  @P2 BRA `(.L_x_10867) ;  /* 0x0000000000382947 */ /* 0x000ff00003800000 */
[----:B------:R-:W-:Y:S05]  /*be20*/  @!P0 BRA `(.L_x_10868) ;  /* 0x0000000000048947 */ /* 0x000fea0003800000 */
[----:B------:R-:W-:Y:S01]  /*be30*/  BPT.TRAP 0x1 ;  /* 0x000000040000795c */ /* 0x000fe20000300000 */
.L_x_10868:
        /* <DEDUP_REMOVED lines=9> */
.L_x_10869:
[----:B-1----:R-:W-:Y:S05]  /*bed0*/  @P1 BRA `(.L_x_10867) ;  /* 0x0000000000081947 */ /* 0x002fea0003800000 */
[----:B------:R-:W1:Y:S02]  /*bee0*/  SYNCS.PHASECHK.TRANS64.TRYWAIT P1, [UR6+0x2d830], R5 ;  /* 0x02d83005ff0075a7 */ /* 0x000e640008020146 */
[----:B-1----:R-:W-:Y:S05]  /*bef0*/  @!P1 BRA `(.L_x_10870) ;  /* 0x000000a000909947 */ /* 0x002fea0003800000 */
.L_x_10867:
        /* <DEDUP_REMOVED lines=40> */
.L_x_10872:
[----:B------:R-:W-:Y:S01]  /*c180*/  ULEA UR6, UR57, UR40, 0x3 ;  /* 0x0000002839067291 */ /* 0x000fe2000f8e183f */
[----:B------:R-:W-:-:S05]  /*c190*/  IMAD.U32 R5, RZ, RZ, UR28 ;  /* 0x0000001cff057e24 */ /* 0x000fca000f8e00ff */
[----:B------:R-:W-:-:S04]  /*c1a0*/  SHF.L.U32 R5, R5, 0x1f, RZ ;  /* 0x0000001f05057819 */ /* 0x000fc800000006ff */
[----:B------:R0:W1:Y:S01]  /*c1b0*/  SYNCS.PHASECHK.TRANS64.TRYWAIT P1, [UR6+0x2d850], R5 ;  /* 0x02d85005ff0075a7 */ /* 0x0000620008020146 */
[----:B------:R-:W-:Y:S05]  /*c1c0*/  @!P0 BRA `(.L_x_10873) ;  /* 0x0000000000048947 */ /* 0x000fea0003800000 */
[----:B------:R-:W-:Y:S01]  /*c1d0*/  BPT.TRAP 0x1 ;  /* 0x000000040000795c */ /* 0x000fe20000300000 */
.L_x_10873:
[----:B-1----:R-:W-:Y:S05]  /*c1e0*/  @P1 BRA `(.L_x_10871) ;  /* 0x0000000000081947 */ /* 0x002fea0003800000 */
[----:B------:R-:W1:Y:S02]  /*c1f0*/  SYNCS.PHASECHK.TRANS64.TRYWAIT P1, [UR6+0x2d850], R5 ;  /* 0x02d85005ff0075a7 */ /* 0x000e640008020146 */
[----:B-1----:R-:W-:Y:S05]  /*c200*/  @!P1 BRA `(.L_x_10874) ;  /* 0x0000009c00e49947 */ /* 0x002fea0003800000 */
.L_x_10871:
        /* <DEDUP_REMOVED lines=70> */
.L_x_10875:
        /* <DEDUP_REMOVED lines=10> */
[----:B------:R-:W-:-:S02]  /*c710*/  VIADD R52, R137, UR39 ;  /* 0x0000002789347c36 */ /* 0x000fc40008000000 */
[----:B------:R-:W-:Y:S01]  /*c720*/  FMUL.FTZ R12, R29, UR56 ;  /* 0x000000381d0c7c20 */ /* 0x000fe20008410000 */
[----:B------:R-:W-:Y:S01]  /*c730*/  FMUL.FTZ R65, R75, UR56 ;  /* 0x000000384b417c20 */ /* 0x000fe20008410000 */
[----:B------:R-:W-:Y:S01]  /*c740*/  FMUL.FTZ R9, R27, UR56 ;  /* 0x000000381b097c20 */ /* 0x000fe20008410000 */
[----:B------:R-:W-:Y:S01]  /*c750*/  FMUL.FTZ R29, R42, UR56 ;  /* 0x000000382a1d7c20 */ /* 0x000fe20008410000 */
[----:B------:R-:W-:Y:S01]  /*c760*/  @UP1 ULDC UR7, c[0x0][0x44c] ;  /* 0x0001130000071ab9 */ /* 0x000fe20000000800 */
[----:B------:R-:W1:Y:S01]  /*c770*/  LDC R75, c[0x0][0x2f0] ;  /* 0x0000bc00ff4b7b82 */ /* 0x000e620000000800 */
[----:B------:R-:W-:Y:S01]  /*c780*/  FMUL.FTZ R27, R39, UR56 ;  /* 0x00000038271b7c20 */ /* 0x000fe20008410000 */
[----:B------:R-:W-:Y:S01]  /*c790*/  FMUL.FTZ R42, R53, UR56 ;  /* 0x00000038352a7c20 */ /* 0x000fe20008410000 */
[----:B------:R-:W-:Y:S01]  /*c7a0*/  FMUL.FTZ R39, R51, UR56 ;  /* 0x0000003833277c20 */ /* 0x000fe20008410000 */
[----:B------:R-:W-:-:S04]  /*c7b0*/  @P1 IMAD.HI.U32 R53, R52, UR7, RZ ;  /* 0x0000000734351c27 */ /* 0x000fc8000f8e00ff */
[----:B------:R-:W-:Y:S01]  /*c7c0*/  FMUL.FTZ R51, R63, UR56 ;  /* 0x000000383f337c20 */ /* 0x000fe20008410000 */
[----:B------:R-:W-:Y:S01]  /*c7d0*/  FMUL.FTZ R63, R74, UR56 ;  /* 0x000000384a3f7c20 */ /* 0x000fe20008410000 */
[----:B------:R-:W-:Y:S01]  /*c7e0*/  FMUL.FTZ R13, R31, UR56 ;  /* 0x000000381f0d7c20 */ /* 0x000fe20008410000 */
[----:B------:R-:W-:Y:S01]  /*c7f0*/  FMUL.FTZ R74, R84, UR56 ;  /* 0x00000038544a7c20 */ /* 0x000fe20008410000 */
[----:B------:R-:W-:Y:S01]  /*c800*/  @UP1 ULDC UR7, c[0x0][0x450] ;  /* 0x0001140000071ab9 */ /* 0x000fe20000000800 */
[----:B------:R-:W-:Y:S01]  /*c810*/  FMUL.FTZ R31, R43, UR56 ;  /* 0x000000382b1f7c20 */ /* 0x000fe20008410000 */
[----:B------:R-:W-:Y:S02]  /*c820*/  IMAD.MOV.U32 R84, RZ, RZ, R52 ;  /* 0x000000ffff547224 */ /* 0x000fe400078e0034 */
[----:B------:R-:W-:Y:S01]  /*c830*/  FMUL.FTZ R43, R55, UR56 ;  /* 0x00000038372b7c20 */ /* 0x000fe20008410000 */
[----:B------:R-:W-:Y:S01]  /*c840*/  @P2 SHF.R.U32.HI R84, RZ, UR7, R53 ;  /* 0x00000007ff542c19 */ /* 0x000fe20008011635 */
[----:B------:R-:W-:Y:S01]  /*c850*/  FMUL.FTZ R55, R66, UR56 ;  /* 0x0000003842377c20 */ /* 0x000fe20008410000 */
[----:B------:R-:W-:Y:S01]  /*c860*/  ULEA UR6, UR46, UR40, 0x3 ;  /* 0x000000282e067291 */ /* 0x000fe2000f8e183f */
[----:B------:R-:W-:Y:S01]  /*c870*/  FMUL.FTZ R66, R76, UR56 ;  /* 0x000000384c427c20 */ /* 0x000fe20008410000 */
[----:B------:R-:W-:-:S02]  /*c880*/  IMAD.SHL.U32 R76, R7, 0x80, RZ ;  /* 0x00000080074c7824 */ /* 0x000fc400078e00ff */
[----:B0-----:R-:W-:Y:S01]  /*c890*/  FMUL.FTZ R5, R24, UR56 ;  /* 0x0000003818057c20 */ /* 0x001fe20008410000 */
[----:B------:R-:W-:Y:S01]  /*c8a0*/  UIADD3 UR6, UR6, 0x2d840, URZ ;  /* 0x0002d84006067890 */ /* 0x000fe2000fffe03f */
        /* <DEDUP_REMOVED lines=48> */
[----:B------:R-:W-:Y:S01]  /*cbb0*/  SYNCS.ARRIVE.TRANS64.RED.A1T0 RZ, [UR6], RZ ;  /* 0x000000ffffff79a7 */ /* 0x000fe20008100406 */
[----:B-1----:R-:W-:Y:S01]  /*cbc0*/  IMAD R52, R75, UR44, R52 ;  /* 0x0000002c4b347c24 */ /* 0x002fe2000f8e0234 */
[----:B------:R-:W-:-:S03]  /*cbd0*/  ULOP3.LUT UR6, URZ, UR55, URZ, 0x33, !UPT ;  /* 0x000000373f067292 */ /* 0x000fc6000f8e333f */
[----:B------:R-:W-:Y:S02]  /*cbe0*/  VIADD R52, R52, -UR54 ;  /* 0x8000003634347c36 */ /* 0x000fe40008000000 */
[----:B------:R-:W1:Y:S02]  /*cbf0*/  MUFU.TANH R8, R8 ;  /* 0x0000000800087308 */ /* 0x000e640000002400 */
[C---:B------:R-:W-:Y:S02]  /*cc00*/  VIADD R83, R52.reuse, UR35 ;  /* 0x0000002334537c36 */ /* 0x040fe40008000000 */
[----:B------:R-:W-:Y:S02]  /*cc10*/  VIADD R82, R52, UR6 ;  /* 0x0000000634527c36 */ /* 0x000fe40008000000 */
[----:B0-----:R-:W-:Y:S02]  /*cc20*/  IMAD.IADD R81, R83, 0x1, R152 ;  /* 0x0000000153517824 */ /* 0x001fe400078e0298 */
        /* <DEDUP_REMOVED lines=77> */
.L_x_10878:
[----:B------:R-:W-:-:S05]  /*d100*/  IMAD.U32 R86, RZ, RZ, UR34 ;  /* 0x00000022ff567e24 */ /* 0x000fca000f8e00ff */
[----:B------:R-:W-:-:S13]  /*d110*/  ISETP.NE.AND P1, PT, R86, 0x1, PT ;  /* 0x000000015600780c */ /* 0x000fda0003f25270 */
[----:B------:R-:W1:Y:S02]  /*d120*/  @P1 LDC.64 R52, c[0x0][0x9e8] ;  /* 0x00027a00ff341b82 */ /* 0x000e640000000a00 */
[----:B-1----:R-:W-:-:S05]  /*d130*/  @P1 IMAD.HI.U32 R52, R85, R52, RZ ;  /* 0x0000003455341227 */ /* 0x002fca00078e00ff */
[----:B------:R-:W-:-:S07]  /*d140*/  @P1 SHF.R.U32.HI R85, RZ, R53, R52 ;  /* 0x00000035ff551219 */ /* 0x000fce0000011634 */
.L_x_10879:
[----:B------:R-:W-:Y:S05]  /*d150*/  BSYNC B0 ;  /* 0x0000000000007941 */ /* 0x000fea0003800000 */
.L_x_10877:
[----:B------:R-:W-:-:S04]  /*d160*/  IMAD R85, R85, R86, -R76 ;  /* 0x0000005655557224 */ /* 0x000fc800078e0a4c */
[----:B------:R-:W-:-:S05]  /*d170*/  IMAD R85, R16, -0x2, R85 ;  /* 0xfffffffe10557824 */ /* 0x000fca00078e0255 */
[----:B------:R-:W-:Y:S02]  /*d180*/  VIADDMNMX R81, R85, R86, R81, PT ;  /* 0x0000005655517246 */ /* 0x000fe40003800151 */
[----:B------:R-:W-:-:S07]  /*d190*/  VIMNMX R80, R80, R85, !PT ;  /* 0x0000005550507248 */ /* 0x000fce0007fe0100 */
.L_x_10876:
        /* <DEDUP_REMOVED lines=14> */
[--C-:B-1----:R-:W-:Y:S01]  /*d280*/  IMAD.IADD R83, R83, 0x1, R52.reuse ;  /* 0x0000000153537824 */ /* 0x102fe200078e0234 */
[----:B------:R-:W-:Y:S01]  /*d290*/  ISETP.GT.AND P5, PT, R80, 0x9, P1 ;  /* 0x000000095000780c */ /* 0x000fe20000fa4270 */
[----:B------:R-:W-:Y:S01]  /*d2a0*/  IMAD.IADD R82, R82, 0x1, R52 ;  /* 0x0000000152527824 */ /* 0x000fe200078e0234 */
[C---:B------:R-:W-:Y:S02]  /*d2b0*/  ISETP.GT.AND P4, PT, R80.reuse, 0x10, P1 ;  /* 0x000000105000780c */ /* 0x040fe40000f84270 */
[C---:B------:R-:W-:Y:S02]  /*d2c0*/  ISETP.GT.AND P6, PT, R80.reuse, 0x11, P1 ;  /* 0x000000115000780c */ /* 0x040fe40000fc4270 */
[----:B------:R-:W-:Y:S02]  /*d2d0*/  ISETP.GT.AND P2, PT, R80, 0x18, P1 ;  /* 0x000000185000780c */ /* 0x000fe40000f44270 */
[----:B0-----:R-:W-:-:S02]  /*d2e0*/  FSEL R26, R26, -INF , !P3 ;  /* 0xff8000001a1a7808 */ /* 0x001fc40005800000 */
        /* <DEDUP_REMOVED lines=95> */
.L_x_10882:
[----:B------:R-:W-:-:S05]  /*d8e0*/  IMAD.U32 R80, RZ, RZ, UR34 ;  /* 0x00000022ff507e24 */ /* 0x000fca000f8e00ff */
[----:B------:R-:W-:-:S13]  /*d8f0*/  ISETP.NE.AND P2, PT, R80, 0x1, PT ;  /* 0x000000015000780c */ /* 0x000fda0003f45270 */
[----:B------:R-:W0:Y:S02]  /*d900*/  @P2 LDC.64 R52, c[0x0][0x9e8] ;  /* 0x00027a00ff342b82 */ /* 0x000e240000000a00 */
[----:B0-----:R-:W-:-:S05]  /*d910*/  @P2 IMAD.HI.U32 R52, R75, R52, RZ ;  /* 0x000000344b342227 */ /* 0x001fca00078e00ff */
[----:B------:R-:W-:-:S07]  /*d920*/  @P2 SHF.R.U32.HI R75, RZ, R53, R52 ;  /* 0x00000035ff4b2219 */ /* 0x000fce0000011634 */
.L_x_10883:
[----:B------:R-:W-:Y:S05]  /*d930*/  BSYNC B0 ;  /* 0x0000000000007941 */ /* 0x000fea0003800000 */
.L_x_10881:
[----:B------:R-:W-:-:S04]  /*d940*/  IMAD R75, R75, R80, -R76 ;  /* 0x000000504b4b7224 */ /* 0x000fc800078e0a4c */
[----:B------:R-:W-:-:S05]  /*d950*/  IMAD R75, R16, -0x2, R75 ;  /* 0xfffffffe104b7824 */ /* 0x000fca00078e024b */
[----:B------:R-:W-:Y:S02]  /*d960*/  VIADDMNMX R83, R75, R80, R83, PT ;  /* 0x000000504b537246 */ /* 0x000fe40003800153 */
[----:B------:R-:W-:-:S07]  /*d970*/  VIMNMX R82, R82, R75, !PT ;  /* 0x0000004b52527248 */ /* 0x000fce0007fe0100 */
.L_x_10880:
        /* <DEDUP_REMOVED lines=69> */
[----:B------:R-:W-:Y:S02]  /*ddd0*/  ISETP.LT.OR P2, PT, R83, 0x31, P2 ;  /* 0x000000315300780c */ /* 0x000fe40001741670 */
[----:B------:R-:W-:Y:S02]  /*dde0*/  FSEL R35, R35, -INF , !P4 ;  /* 0xff80000023237808 */ /* 0x000fe40006000000 */
[----:B------:R-:W-:Y:S02]  /*ddf0*/  FSEL R37, R37, -INF , !P2 ;  /* 0xff80000025257808 */ /* 0x000fe40005000000 */
[----:B------:R-:W-:-:S02]  /*de00*/  ISETP.LT.OR P3, PT, R83, 0x32, P3 ;  /* 0x000000325300780c */ /* 0x000fc40001f61670 */
[C---:B------:R-:W-:Y:S02]  /*de10*/  ISETP.GT.AND P4, PT, R82.reuse, 0x39, P1 ;  /* 0x000000395200780c */ /* 0x040fe40000f84270 */
[----:B------:R-:W-:Y:S02]  /*de20*/  FSEL R39, R39, -INF , !P3 ;  /* 0xff80000027277808 */ /* 0x000fe40005800000 */
[C---:B------:R-:W-:Y:S02]  /*de30*/  ISETP.GT.AND P2, PT, R82.reuse, 0x40, P1 ;  /* 0x000000405200780c */ /* 0x040fe40000f44270 */
[----:B------:R-:W-:Y:S02]  /*de40*/  ISETP.LT.OR P4, PT, R83, 0x3a, P4 ;  /* 0x0000003a5300780c */ /* 0x000fe40002781670 */
[----:B------:R-:W-:Y:S02]  /*de50*/  ISETP.GT.AND P3, PT, R82, 0x41, P1 ;  /* 0x000000415200780c */ /* 0x000fe40000f64270 */
[----:B0-----:R-:W-:-:S02]  /*de60*/  FMNMX.FTZ R52, R53, R52, !PT ;  /* 0x0000003435347209 */ /* 0x001fc40007810000 */
[----:B------:R-:W-:Y:S02]  /*de70*/  ISETP.LT.OR P2, PT, R83, 0x41, P2 ;  /* 0x000000415300780c */ /* 0x000fe40001741670 */
        /* <DEDUP_REMOVED lines=19> */
[----:B------:R-:W-:Y:S02]  /*dfb0*/  ISETP.LT.OR P4, PT, R83, 0x5a, P4 ;  /* 0x0000005a5300780c */ /* 0x000fe40002781670 */
        /* <DEDUP_REMOVED lines=63> */
[----:B------:R-:W-:Y:S01]  /*e3b0*/  FSEL R80, R67, -INF , !P5 ;  /* 0xff80000043507808 */ /* 0x000fe20006800000 */
[--C-:B------:R-:W-:Y:S01]  /*e3c0*/  FFMA.FTZ R67, R54, UR33, -R53.reuse ;  /* 0x0000002136437c23 */ /* 0x100fe20008010835 */
[----:B------:R-:W-:Y:S01]  /*e3d0*/  FMNMX.FTZ R52, R47, R52, !PT ;  /* 0x000000342f347209 */ /* 0x000fe20007810000 */
[--C-:B------:R-:W-:Y:S01]  /*e3e0*/  FFMA.FTZ R54, R56, UR33, -R53.reuse ;  /* 0x0000002138367c23 */ /* 0x100fe20008010835 */
[----:B------:R-:W-:Y:S01]  /*e3f0*/  ISETP.LT.OR P4, PT, R83, 0x6a, P4 ;  /* 0x0000006a5300780c */ /* 0x000fe20002781670 */
        /* <DEDUP_REMOVED lines=36> */
[----:B------:R-:W-:Y:S02]  /*e640*/  FMNMX.FTZ R52, R82, R65, !PT ;  /* 0x0000004152347209 */ /* 0x000fe40007810000 */
[----:B------:R-:W-:-:S02]  /*e650*/  FSEL R70, R76, RZ, P6 ;  /* 0x000000ff4c467208 */ /* 0x000fc40003000000 */
[----:B------:R-:W-:Y:S01]  /*e660*/  FMNMX.FTZ R65, R79, R52, !PT ;  /* 0x000000344f417209 */ /* 0x000fe20007810000 */
[----:B------:R-:W-:Y:S02]  /*e670*/  MUFU.EX2 R32, R32 ;  /* 0x0000002000207308 */ /* 0x000fe40000000800 */
[----:B------:R-:W-:Y:S02]  /*e680*/  FADD.FTZ R70, -R70, R3 ;  /* 0x0000000346467221 */ /* 0x000fe40000010100 */
[----:B------:R-:W0:Y:S02]  /*e690*/  SHFL.BFLY PT, R84, R65, 0x2, 0x1f ;  /* 0x0c401f0041547f89 */ /* 0x000e2400000e0000 */
[----:B------:R-:W-:Y:S02]  /*e6a0*/  FMUL.FTZ R3, R70, UR33 ;  /* 0x0000002146037c20 */ /* 0x000fe40008410000 */
[----:B------:R1:W-:Y:S08]  /*e6b0*/  MUFU.EX2 R52, R67 ;  /* 0x0000004300347308 */ /* 0x0003f00000000800 */
[----:B------:R-:W2:Y:S01]  /*e6c0*/  MUFU.EX2 R3, R3 ;  /* 0x0000000300037308 */ /* 0x000ea20000000800 */
[----:B-1----:R-:W-:-:S07]  /*e6d0*/  FFMA.FTZ R67, R72, UR33, -R53 ;  /* 0x0000002148437c23 */ /* 0x002fce0008010835 */
        /* <DEDUP_REMOVED lines=16> */
[--C-:B------:R-:W-:Y:S01]  /*e7e0*/  FFMA.FTZ R31, R33, UR33, -R70.reuse ;  /* 0x00000021211f7c23 */ /* 0x100fe20008010846 */
[----:B------:R-:W-:Y:S01]  /*e7f0*/  FSEL R33, R77, RZ, P1 ;  /* 0x000000ff4d217208 */ /* 0x000fe20000800000 */
[--C-:B------:R-:W-:Y:S01]  /*e800*/  FFMA.FTZ R14, R14, UR33, -R70.reuse ;  /* 0x000000210e0e7c23 */ /* 0x100fe20008010846 */
[--C-:B------:R-:W-:Y:S01]  /*e810*/  FFMA.FTZ R9, R9, UR33, -R70.reuse ;  /* 0x0000002109097c23 */ /* 0x100fe20008010846 */
[--C-:B------:R-:W-:Y:S01]  /*e820*/  FFMA.FTZ R11, R11, UR33, -R70.reuse ;  /* 0x000000210b0b7c23 */ /* 0x100fe20008010846 */
[----:B------:R-:W-:Y:S01]  /*e830*/  FFMA.FTZ R74, R13, UR33, -R70 ;  /* 0x000000210d4a7c23 */ /* 0x000fe20008010846 */
[----:B------:R-:W-:Y:S01]  /*e840*/  FADD.FTZ R33, -R33, R4 ;  /* 0x0000000421217221 */ /* 0x000fe20000010100 */
[--C-:B------:R-:W-:Y:S01]  /*e850*/  FFMA.FTZ R13, R20, UR33, -R70.reuse ;  /* 0x00000021140d7c23 */ /* 0x100fe20008010846 */
[----:B------:R-:W-:Y:S01]  /*e860*/  MUFU.EX2 R14, R14 ;  /* 0x0000000e000e7308 */ /* 0x000fe20000000800 */
[--C-:B------:R-:W-:Y:S01]  /*e870*/  FFMA.FTZ R72, R21, UR33, -R70.reuse ;  /* 0x0000002115487c23 */ /* 0x100fe20008010846 */
[----:B------:R-:W-:Y:S01]  /*e880*/  FMUL.FTZ R4, R33, UR33 ;  /* 0x0000002121047c20 */ /* 0x000fe20008410000 */
[----:B--2---:R-:W-:Y:S01]  /*e890*/  FFMA.FTZ R33, R3, R2, R5 ;  /* 0x0000000203217223 */ /* 0x004fe20000010005 */
[--C-:B------:R-:W-:Y:S01]  /*e8a0*/  FFMA.FTZ R20, R25, UR33, -R70.reuse ;  /* 0x0000002119147c23 */ /* 0x100fe20008010846 */
[--C-:B------:R-:W-:Y:S01]  /*e8b0*/  FFMA.FTZ R25, R35, UR33, -R70.reuse ;  /* 0x0000002123197c23 */ /* 0x100fe20008010846 */
[--C-:B------:R-:W-:Y:S01]  /*e8c0*/  FFMA.FTZ R29, R29, UR33, -R70.reuse ;  /* 0x000000211d1d7c23 */ /* 0x100fe20008010846 */
[----:B------:R-:W-:Y:S01]  /*e8d0*/  FADD.FTZ R33, R8, R33 ;  /* 0x0000002108217221 */ /* 0x000fe20000010000 */
[----:B------:R-:W0:Y:S01]  /*e8e0*/  MUFU.EX2 R4, R4 ;  /* 0x0000000400047308 */ /* 0x000e220000000800 */
[--C-:B------:R-:W-:Y:S01]  /*e8f0*/  FFMA.FTZ R21, R39, UR33, -R70.reuse ;  /* 0x0000002127157c23 */ /* 0x100fe20008010846 */
[--C-:B------:R-:W-:Y:S01]  /*e900*/  FFMA.FTZ R39, R41, UR33, -R70.reuse ;  /* 0x0000002129277c23 */ /* 0x100fe20008010846 */
[----:B------:R-:W-:Y:S01]  /*e910*/  FADD.FTZ R33, R10, R33 ;  /* 0x000000210a217221 */ /* 0x000fe20000010000 */
[--C-:B------:R-:W-:Y:S01]  /*e920*/  FFMA.FTZ R37, R37, UR33, -R70.reuse ;  /* 0x0000002125257c23 */ /* 0x100fe20008010846 */
[--C-:B------:R-:W-:Y:S01]  /*e930*/  FFMA.FTZ R84, R43, UR33, -R70.reuse ;  /* 0x000000212b547c23 */ /* 0x100fe20008010846 */
[--C-:B------:R-:W-:Y:S01]  /*e940*/  FFMA.FTZ R45, R45, UR33, -R70.reuse ;  /* 0x000000212d2d7c23 */ /* 0x100fe20008010846 */
[----:B------:R-:W-:Y:S01]  /*e950*/  FADD.FTZ R41, R12, R33 ;  /* 0x000000210c297221 */ /* 0x000fe20000010000 */
[----:B------:R-:W1:Y:S01]  /*e960*/  MUFU.EX2 R9, R9 ;  /* 0x0000000900097308 */ /* 0x000e620000000800 */
[--C-:B------:R-:W-:Y:S01]  /*e970*/  FFMA.FTZ R83, R47, UR33, -R70.reuse ;  /* 0x000000212f537c23 */ /* 0x100fe20008010846 */
[--C-:B------:R-:W-:Y:S01]  /*e980*/  FFMA.FTZ R47, R49, UR33, -R70.reuse ;  /* 0x00000021312f7c23 */ /* 0x100fe20008010846 */
[----:B------:R-:W-:Y:S01]  /*e990*/  FADD.FTZ R2, R6, R41 ;  /* 0x0000002906027221 */ /* 0x000fe20000010000 */
[--C-:B------:R-:W-:Y:S01]  /*e9a0*/  FFMA.FTZ R78, R51, UR33, -R70.reuse ;  /* 0x00000021334e7c23 */ /* 0x100fe20008010846 */
[--C-:B------:R-:W-:Y:S01]  /*e9b0*/  FFMA.FTZ R33, R55, UR33, -R70.reuse ;  /* 0x0000002137217c23 */ /* 0x100fe20008010846 */
[----:B------:R-:W-:Y:S01]  /*e9c0*/  FFMA.FTZ R51, R57, UR33, -R70 ;  /* 0x0000002139337c23 */ /* 0x000fe20008010846 */
[----:B------:R-:W-:Y:S01]  /*e9d0*/  FADD.FTZ R41, R15, R2 ;  /* 0x000000020f297221 */ /* 0x000fe20000010000 */
[----:B------:R-:W2:Y:S01]  /*e9e0*/  MUFU.EX2 R11, R11 ;  /* 0x0000000b000b7308 */ /* 0x000ea20000000800 */
[----:B0-----:R-:W-:Y:S01]  /*e9f0*/  FFMA.FTZ R0, R4, R0, R14 ;  /* 0x0000000004007223 */ /* 0x001fe2000001000e */
[--C-:B------:R-:W-:Y:S01]  /*ea00*/  FFMA.FTZ R55, R59, UR33, -R70.reuse ;  /* 0x000000213b377c23 */ /* 0x100fe20008010846 */
[----:B------:R-:W-:Y:S01]  /*ea10*/  FADD.FTZ R41, R24, R41 ;  /* 0x0000002918297221 */ /* 0x000fe20000010000 */
[--C-:B------:R-:W-:Y:S01]  /*ea20*/  FFMA.FTZ R49, R61, UR33, -R70.reuse ;  /* 0x000000213d317c23 */ /* 0x100fe20008010846 */
[----:B------:R-:W-:-:S02]  /*ea30*/  FFMA.FTZ R61, R75, UR33, -R70 ;  /* 0x000000214b3d7c23 */ /* 0x000fc40008010846 */
[----:B------:R-:W-:Y:S01]  /*ea40*/  FADD.FTZ R41, R26, R41 ;  /* 0x000000291a297221 */ /* 0x000fe20000010000 */
[----:B------:R-:W0:Y:S01]  /*ea50*/  MUFU.EX2 R74, R74 ;  /* 0x0000004a004a7308 */ /* 0x000e220000000800 */
[----:B-1----:R-:W-:Y:S02]  /*ea60*/  FADD.FTZ R0, R9, R0 ;  /* 0x0000000009007221 */ /* 0x002fe40000010000 */
[----:B------:R-:W-:-:S04]  /*ea70*/  FADD.FTZ R41, R28, R41 ;  /* 0x000000291c297221 */ /* 0x000fc80000010000 */
[----:B------:R-:W-:Y:S01]  /*ea80*/  FADD.FTZ R41, R30, R41 ;  /* 0x000000291e297221 */ /* 0x000fe20000010000 */
[----:B------:R-:W1:Y:S01]  /*ea90*/  MUFU.EX2 R13, R13 ;  /* 0x0000000d000d7308 */ /* 0x000e620000000800 */
[----:B--2---:R-:W-:Y:S02]  /*eaa0*/  FADD.FTZ R35, R11, R0 ;  /* 0x000000000b237221 */ /* 0x004fe40000010000 */
[----:B------:R-:W-:-:S04]  /*eab0*/  FADD.FTZ R41, R32, R41 ;  /* 0x0000002920297221 */ /* 0x000fc80000010000 */
[----:B------:R-:W-:Y:S01]  /*eac0*/  FADD.FTZ R41, R34, R41 ;  /* 0x0000002922297221 */ /* 0x000fe20000010000 */
[----:B------:R-:W2:Y:S01]  /*ead0*/  MUFU.EX2 R72, R72 ;  /* 0x0000004800487308 */ /* 0x000ea20000000800 */
[----:B0-----:R-:W-:Y:S02]  /*eae0*/  FADD.FTZ R0, R74, R35 ;  /* 0x000000234a007221 */ /* 0x001fe40000010000 */
[----:B------:R-:W-:-:S04]  /*eaf0*/  FADD.FTZ R41, R36, R41 ;  /* 0x0000002924297221 */ /* 0x000fc80000010000 */
[----:B------:R-:W-:Y:S01]  /*eb00*/  FADD.FTZ R41, R38, R41 ;  /* 0x0000002926297221 */ /* 0x000fe20000010000 */
[----:B------:R-:W0:Y:S01]  /*eb10*/  MUFU.EX2 R20, R20 ;  /* 0x0000001400147308 */ /* 0x000e220000000800 */
[----:B-1----:R-:W-:Y:S02]  /*eb20*/  FADD.FTZ R35, R13, R0 ;  /* 0x000000000d237221 */ /* 0x002fe40000010000 */
[----:B------:R-:W-:-:S04]  /*eb30*/  FADD.FTZ R41, R40, R41 ;  /* 0x0000002928297221 */ /* 0x000fc80000010000 */
[----:B------:R-:W-:Y:S01]  /*eb40*/  FADD.FTZ R57, R42, R41 ;  /* 0x000000292a397221 */ /* 0x000fe20000010000 */
[----:B------:R-:W1:Y:S01]  /*eb50*/  MUFU.EX2 R53, R53 ;  /* 0x0000003500357308 */ /* 0x000e620000000800 */
[----:B--2---:R-:W-:Y:S01]  /*eb60*/  FADD.FTZ R35, R72, R35 ;  /* 0x0000002348237221 */ /* 0x004fe20000010000 */
[----:B------:R-:W-:Y:S01]  /*eb70*/  FFMA.FTZ R41, R80, UR33, -R70 ;  /* 0x0000002150297c23 */ /* 0x000fe20008010846 */
[----:B------:R-:W-:-:S05]  /*eb80*/  FADD.FTZ R57, R44, R57 ;  /* 0x000000392c397221 */ /* 0x000fca0000010000 */
        /* <DEDUP_REMOVED lines=33> */
[----:B0-----:R-:W-:-:S04]  /*eda0*/  FADD.FTZ R57, R50, R57 ;  /* 0x0000003932397221 */ /* 0x001fc80000010000 */
[----:B------:R-:W-:-:S03]  /*edb0*/  FADD.FTZ R57, R52, R57 ;  /* 0x0000003934397221 */ /* 0x000fc60000010000 */
[----:B------:R-:W0:Y:S01]  /*edc0*/  MUFU.EX2 R54, R54 ;  /* 0x0000003600367308 */ /* 0x000e220000000800 */
[----:B-1----:R-:W-:Y:S01]  /*edd0*/  FADD.FTZ R0, R78, R43 ;  /* 0x0000002b4e007221 */ /* 0x002fe20000010000 */
[----:B------:R-:W-:-:S06]  /*ede0*/  FFMA.FTZ R43, R71, UR33, -R70 ;  /* 0x00000021472b7c23 */ /* 0x000fcc0008010846 */
        /* <DEDUP_REMOVED lines=49> */
.L_x_10884:
        /* <DEDUP_REMOVED lines=77> */
[----:B-1----:R-:W1:Y:S01]  /*f5d0*/  FENCE.VIEW.ASYNC.S ;  /* 0x00000000000073c6 */ /* 0x002e620000000000 */
        /* <DEDUP_REMOVED lines=26> */
[----:B-1----:R-:W-:Y:S01]  /*f780*/  NOP ;  /* 0x0000000000007918 */ /* 0x002fe20000000000 */
[----:B0-----:R-:W-:Y:S05]  /*f790*/  @P1 BRA `(.L_x_10885) ;  /* 0xffffffc4008c1947 */ /* 0x001fea000383ffff */
.L_x_10866:
[----:B------:R-:W-:Y:S06]  /*f7a0*/  BAR.ARV 0x8, 0x200 ;  /* 0x0208000000007b1d */ /* 0x000fec0000002000 */
[----:B------:R-:W-:Y:S05]  /*f7b0*/  @!P0 BRA `(.L_x_10886) ;  /* 0x0000000000048947 */ /* 0x000fea0003800000 */
[----:B------:R-:W-:Y:S01]  /*f7c0*/  BPT.TRAP 0x1 ;  /* 0x000000040000795c */ /* 0x000fe20000300000 */
.L_x_10886:
[----:B------:R-:W-:Y:S01]  /*f7d0*/  ULEA UR8, UR46, UR40, 0x3 ;  /* 0x000000282e087291 */ /* 0x000fe2000f8e183f */
[----:B------:R-:W-:-:S05]  /*f7e0*/  IMAD.U32 R3, RZ, RZ, UR47 ;  /* 0x0000002fff037e24 */ /* 0x000fca000f8e00ff */
[----:B------:R-:W-:-:S04]  /*f7f0*/  SHF.L.U32 R3, R3, 0x1f, RZ ;  /* 0x0000001f03037819 */ /* 0x000fc800000006ff */
[----:B------:R0:W1:Y:S01]  /*f800*/  SYNCS.PHASECHK.TRANS64.TRYWAIT P1, [UR8+0x2d850], R3 ;  /* 0x02d85003ff0075a7 */ /* 0x0000620008020148 */
[----:B------:R-:W-:Y:S05]  /*f810*/  @!P0 BRA `(.L_x_10887) ;  /* 0x0000000000048947 */ /* 0x000fea0003800000 */
[----:B------:R-:W-:Y:S01]  /*f820*/  BPT.TRAP 0x1 ;  /* 0x000000040000795c */ /* 0x000fe20000300000 */
.L_x_10887:
[----:B-1----:R-:W-:Y:S05]  /*f830*/  @P1 BRA `(.L_x_10888) ;  /* 0x0000000000081947 */ /* 0x002fea0003800000 */
[----:B------:R-:W1:Y:S02]  /*f840*/  SYNCS.PHASECHK.TRANS64.TRYWAIT P1, [UR8+0x2d850], R3 ;  /* 0x02d85003ff0075a7 */ /* 0x000e640008020148 */
[----:B-1----:R-:W-:Y:S05]  /*f850*/  @!P1 BRA `(.L_x_10889) ;  /* 0x0000006800689947 */ /* 0x002fea0003800000 */
.L_x_10888:
[----:B------:R-:W-:Y:S01]  /*f860*/  UIADD3 UR40, UR40, 0x400, URZ ;  /* 0x0000040028287890 */ /* 0x000fe2000fffe03f */
[----:B------:R-:W-:Y:S01]  /*f870*/  WARPGROUP.ARRIVE ;  /* 0x00000000000079c5 */ /* 0x000fe20000000000 */
[----:B------:R-:W-:Y:S01]  /*f880*/  ULOP3.LUT UR36, UR36, 0x10000, URZ, 0xfc, !UPT ;  /* 0x0001000024247892 */ /* 0x000fe2000f8efc3f */
[----:B01----:R-:W0:Y:S01]  /*f890*/  SHFL.BFLY PT, R3, R2, 0x2, 0x1f ;  /* 0x0c401f0002037f89 */ /* 0x003e2200000e0000 */
[----:B------:R-:W-:Y:S01]  /*f8a0*/  USHF.R.U32.HI UR40, URZ, 0x4, UR40 ;  /* 0x000000043f287899 */ /* 0x000fe20008011628 */
[----:B------:R-:W-:Y:S01]  /*f8b0*/  IMAD.MOV.U32 R48, RZ, RZ, RZ ;  /* 0x000000ffff307224 */ /* 0x000fe200078e00ff */
[----:B------:R-:W-:Y:S01]  /*f8c0*/  UMOV UR5, 0x40000040 ;  /* 0x4000004000057882 */ /* 0x000fe20000000000 */
[----:B------:R-:W-:Y:S01]  /*f8d0*/  UMOV UR7, 0x80000020 ;  /* 0x8000002000077882 */ /* 0x000fe20000000000 */
[----:B------:R-:W-:Y:S01]  /*f8e0*/  ULOP3.LUT UR40, UR40, 0x3fff, URZ, 0xc0, !UPT ;  /* 0x00003fff28287892 */ /* 0x000fe2000f8ec03f */
[----:B------:R-:W1:Y:S01]  /*f8f0*/  SHFL.BFLY PT, R5, R0, 0x2, 0x1f ;  /* 0x0c401f0000057f89 */ /* 0x000e6200000e0000 */
[----:B------:R-:W-:Y:S01]  /*f900*/  UMOV UR4, UR36 ;  /* 0x0000002400047c82 */ /* 0x000fe20008000000 */
[----:B------:R-:W-:Y:S01]  /*f910*/  IMAD.MOV.U32 R36, RZ, RZ, -0x800000 ;  /* 0xff800000ff247424 */ /* 0x000fe200078e00ff */
[----:B------:R-:W-:-:S04]  /*f920*/  ULOP3.LUT UR9, UR40, 0x2000000, URZ, 0xfc, !UPT ;  /* 0x0200000028097892 */ /* 0x000fc8000f8efc3f */
[----:B------:R-:W-:-:S07]  /*f930*/  UIMAD UR9, UR46, 0x600, UR9 ;  /* 0x000006002e0978a4 */ /* 0x000fce000f8e0209 */
[----:B------:R-:W-:Y:S02]  /*f940*/  UMOV UR6, UR9 ;  /* 0x0000000900067c82 */ /* 0x000fe40008000000 */
[----:B------:R-:W-:Y:S01]  /*f950*/  HGMMA.64x96x16.F32.BF16 R88, gdesc[UR4].tnspB, R88, gsb0 ;  /* 0x41600000045879f0 */ /* 0x000fe20008001858 */
[----:B------:R-:W-:Y:S01]  /*f960*/  UIADD3 UR4, UR36, 0x2, URZ ;  /* 0x0000000224047890 */ /* 0x000fe2000fffe03f */
[----:B0-----:R-:W-:Y:S01]  /*f970*/  FADD.FTZ R3, R3, R2 ;  /* 0x0000000203037221 */ /* 0x001fe20000010000 */
[----:B------:R-:W-:Y:S01]  /*f980*/  UIADD3 UR6, UR9, 0x40, URZ ;  /* 0x0000004009067890 */ /* 0x000fe2000fffe03f */
[----:B------:R-:W-:Y:S01]  /*f990*/  IMAD.MOV.U32 R2, RZ, RZ, RZ ;  /* 0x000000ffff027224 */ /* 0x000fe200078e00ff */
[----:B------:R-:W-:Y:S01]  /*f9a0*/  UMOV UR5, 0x40000040 ;  /* 0x4000004000057882 */ /* 0x000fe20000000000 */
[----:B------:R-:W-:Y:S01]  /*f9b0*/  UMOV UR7, 0x80000020 ;  /* 0x8000002000077882 */ /* 0x000fe20000000000 */
[----:B------:R-:W0:Y:S01]  /*f9c0*/  SHFL.BFLY PT, R4, R3, 0x1, 0x1f ;  /* 0x0c201f0003047f89 */ /* 0x000e2200000e0000 */
[----:B-1----:R-:W-:Y:S01]  /*f9d0*/  FADD.FTZ R5, R5, R0 ;  /* 0x0000000005057221 */ /* 0x002fe20000010000 */
[----:B------:R-:W-:-:S04]  /*f9e0*/  IMAD.MOV.U32 R0, RZ, RZ, -0x800000 ;  /* 0xff800000ff007424 */ /* 0x000fc800078e00ff */
[----:B------:R-:W1:Y:S01]  /*f9f0*/  SHFL.BFLY PT, R6, R5, 0x1, 0x1f ;  /* 0x0c201f0005067f89 */ /* 0x000e6200000e0000 */
[----:B0-----:R-:W-:Y:S01]  /*fa00*/  FADD.FTZ R7, R3, R4 ;  /* 0x0000000403077221 */ /* 0x001fe20000010000 */
[----:B------:R-:W-:-:S04]  /*fa10*/  IMAD.U32 R3, RZ, RZ, UR33 ;  /* 0x00000021ff037e24 */ /* 0x000fc8000f8e00ff */
[----:B------:R-:W-:Y:S01]  /*fa20*/  FSETP.NE.FTZ.AND P1, PT, R7, RZ, PT ;  /* 0x000000ff0700720b */ /* 0x000fe20003f35000 */
[----:B-1----:R-:W-:Y:S01]  /*fa30*/  FADD.FTZ R8, R5, R6 ;  /* 0x0000000605087221 */ /* 0x002fe20000010000 */
[----:B------:R-:W-:-:S04]  /*fa40*/  IMAD.U32 R5, RZ, RZ, UR33 ;  /* 0x00000021ff057e24 */ /* 0x000fc8000f8e00ff */
        /* <DEDUP_REMOVED lines=59> */
.L_x_10890:
        /* <DEDUP_REMOVED lines=53> */
[----:B------:R-:W-:Y:S01]  /*10150*/  PLOP3.LUT P0, PT, PT, PT, PT, 0x8, 0x0 ;  /* 0x000000000000781c */ /* 0x000fe20003f0e170 */
[----:B------:R-:W-:Y:S01]  /*10160*/  FMUL.FTZ R48, R135, R48 ;  /* 0x0000003087307220 */ /* 0x000fe20000410000 */
[----:B------:R-:W-:-:S02]  /*10170*/  UIADD3 UR48, UR48, 0x1, URZ ;  /* 0x0000000130307890 */ /* 0x000fc4000fffe03f */
[----:B------:R-:W-:Y:S02]  /*10180*/  USEL UR46, UR46, URZ, UP0 ;  /* 0x0000003f2e2e7287 */ /* 0x000fe40008000000 */
[----:B------:R-:W-:-:S12]  /*10190*/  ULOP3.LUT UR47, UR47, UR4, URZ, 0x3c, !UPT ;  /* 0x000000042f2f7292 */ /* 0x000fd8000f8e3c3f */
.L_x_10812:
        /* <DEDUP_REMOVED lines=10> */
[----:B------:R-:W-:-:S07]  /*10240*/  IMAD R3, R144, 0x20, R138 ;  /* 0x0000002090037824 */ /* 0x000fce00078e028a */
[----:B------:R-:W-:Y:S01]  /*10250*/  BAR.SYNC.DEFER_BLOCKING 0x1, 0x180 ;  /* 0x0046000000007b1d */ /* 0x000fe20000010000 */
[----:B------:R-:W-:Y:S01]  /*10260*/  USHF.R.S32.HI UR10, URZ, 0x1f, UR38 ;  /* 0x0000001f3f0a7899 */ /* 0x000fe20008011426 */
[----:B------:R-:W-:Y:S01]  /*10270*/  VIADD R52, R137, UR39 ;  /* 0x0000002789347c36 */ /* 0x000fe20008000000 */
[----:B------:R-:W-:Y:S01]  /*10280*/  USHF.R.S32.HI UR12, URZ, 0x1f, UR45 ;  /* 0x0000001f3f0c7899 */ /* 0x000fe2000801142d */
[----:B------:R-:W-:-:S04]  /*10290*/  F2FP.BF16.F32.PACK_AB R6, R93, R6 ;  /* 0x000000065d06723e */ /* 0x000fc800000010ff */
[----:B------:R-:W1:Y:S01]  /*102a0*/  LDC R37, c[0x0][0xbe8] ;  /* 0x0002fa00ff257b82 */ /* 0x000e620000000800 */
[----:B------:R-:W-:Y:S01]  /*102b0*/  ULDC.64 UR8, c[0x0][0xb90] ;  /* 0x0002e40000087ab9 */ /* 0x000fe20000000a00 */
[----:B------:R-:W-:Y:S02]  /*102c0*/  F2FP.BF16.F32.PACK_AB R26, R125, R26 ;  /* 0x0000001a7d1a723e */ /* 0x000fe400000010ff */
[----:B------:R-:W-:Y:S02]  /*102d0*/  F2FP.BF16.F32.PACK_AB R27, R46, R27 ;  /* 0x0000001b2e1b723e */ /* 0x000fe400000010ff */
[----:B------:R-:W-:Y:S02]  /*102e0*/  F2FP.BF16.F32.PACK_AB R28, R129, R28 ;  /* 0x0000001c811c723e */ /* 0x000fe400000010ff */
[----:B------:R-:W-:Y:S02]  /*102f0*/  F2FP.BF16.F32.PACK_AB R29, R44, R29 ;  /* 0x0000001d2c1d723e */ /* 0x000fe400000010ff */
[----:B------:R-:W-:-:S02]  /*10300*/  F2FP.BF16.F32.PACK_AB R30, R133, R30 ;  /* 0x0000001e851e723e */ /* 0x000fc400000010ff */
[----:B------:R-:W-:Y:S01]  /*10310*/  F2FP.BF16.F32.PACK_AB R31, R48, R31 ;  /* 0x0000001f301f723e */ /* 0x000fe200000010ff */
[----:B------:R-:W-:Y:S01]  /*10320*/  UMOV UR6, UR40 ;  /* 0x0000002800067c82 */ /* 0x000fe20008000000 */
[----:B0-----:R-:W-:Y:S01]  /*10330*/  UMOV UR7, UR5 ;  /* 0x0000000500077c82 */ /* 0x001fe20008000000 */
[----:B------:R-:W-:Y:S01]  /*10340*/  UIMAD UR5, UR10, UR8, URZ ;  /* 0x000000080a0572a4 */ /* 0x000fe2000f8e023f */
[----:B------:R-:W-:Y:S02]  /*10350*/  IMAD.U32 R40, RZ, RZ, UR6 ;  /* 0x00000006ff287e24 */ /* 0x000fe4000f8e00ff */
[----:B------:R-:W-:Y:S01]  /*10360*/  IMAD.U32 R41, RZ, RZ, UR7 ;  /* 0x00000007ff297e24 */ /* 0x000fe2000f8e00ff */
[----:B------:R-:W-:Y:S02]  /*10370*/  UIMAD.WIDE.U32 UR6, UR38, UR8, URZ ;  /* 0x00000008260672a5 */ /* 0x000fe4000f8e003f */
[----:B------:R-:W-:Y:S01]  /*10380*/  UIMAD UR5, UR38, UR9, UR5 ;  /* 0x00000009260572a4 */ /* 0x000fe2000f8e0205 */
[----:B------:R-:W-:-:S02]  /*10390*/  IMAD.WIDE R4, R148, 0x2, R40 ;  /* 0x0000000294047825 */ /* 0x000fc400078e0228 */
[----:B------:R-:W-:Y:S01]  /*103a0*/  ULDC.64 UR8, c[0x0][0xb98] ;  /* 0x0002e60000087ab9 */ /* 0x000fe20000000a00 */
[----:B------:R-:W-:Y:S01]  /*103b0*/  UIADD3 UR7, UR7, UR5, URZ ;  /* 0x0000000507077290 */ /* 0x000fe2000fffe03f */
[----:B------:R-:W-:Y:S01]  /*103c0*/  IMAD.WIDE R40, R3, 0x2, R40 ;  /* 0x0000000203287825 */ /* 0x000fe200078e0228 */
[C---:B------:R-:W-:Y:S01]  /*103d0*/  IADD3 R35, P1, R4.reuse, 0x6000, RZ ;  /* 0x0000600004237810 */ /* 0x040fe20007f3e0ff */
[----:B------:R-:W-:Y:S01]  /*103e0*/  UIMAD UR5, UR12, UR8, URZ ;  /* 0x000000080c0572a4 */ /* 0x000fe2000f8e023f */
[C---:B------:R-:W-:Y:S01]  /*103f0*/  LOP3.LUT R3, R4.reuse, 0x180, RZ, 0xc0, !PT ;  /* 0x0000018004037812 */ /* 0x040fe200078ec0ff */
[----:B------:R-:W-:Y:S01]  /*10400*/  UIMAD.WIDE.U32 UR6, UR45, UR8, UR6 ;  /* 0x000000082d0672a5 */ /* 0x000fe2000f8e0006 */
[C---:B------:R-:W-:Y:S01]  /*10410*/  IADD3 R8, P3, R4.reuse, 0x3000, RZ ;  /* 0x0000300004087810 */ /* 0x040fe20007f7e0ff */
[--C-:B------:R-:W-:Y:S01]  /*10420*/  IMAD.X R25, RZ, RZ, R5.reuse, P1 ;  /* 0x000000ffff197224 */ /* 0x100fe200008e0605 */
[----:B-1----:R-:W-:Y:S01]  /*10430*/  ISETP.NE.AND P1, PT, R37, 0x1, PT ;  /* 0x000000012500780c */ /* 0x002fe20003f25270 */
[----:B------:R-:W-:Y:S01]  /*10440*/  UIMAD UR5, UR45, UR9, UR5 ;  /* 0x000000092d0572a4 */ /* 0x000fe2000f8e0205 */
[----:B------:R-:W-:Y:S01]  /*10450*/  SHF.R.U64 R3, R3, 0x3, RZ ;  /* 0x0000000303037819 */ /* 0x000fe200000012ff */
[----:B------:R-:W-:Y:S01]  /*10460*/  IMAD.X R13, RZ, RZ, R5, P3 ;  /* 0x000000ffff0d7224 */ /* 0x000fe200018e0605 */
[C---:B------:R-:W-:Y:S01]  /*10470*/  IADD3 R21, P4, R4.reuse, 0x20, RZ ;  /* 0x0000002004157810 */ /* 0x040fe20007f9e0ff */
[----:B------:R-:W-:Y:S01]  /*10480*/  ULDC.64 UR8, c[0x0][0xae8] ;  /* 0x0002ba0000087ab9 */ /* 0x000fe20000000a00 */
[----:B------:R-:W-:-:S02]  /*10490*/  IADD3 R15, P0, R4, 0x6020, RZ ;  /* 0x00006020040f7810 */ /* 0x000fc40007f1e0ff */
[----:B------:R-:W-:Y:S01]  /*104a0*/  IADD3 R33, P2, R4, 0x3020, RZ ;  /* 0x0000302004217810 */ /* 0x000fe20007f5e0ff */
[--C-:B------:R-:W-:Y:S01]  /*104b0*/  IMAD.X R9, RZ, RZ, R5.reuse, P4 ;  /* 0x000000ffff097224 */ /* 0x100fe200020e0605 */
[----:B------:R-:W-:Y:S02]  /*104c0*/  LOP3.LUT R4, R3, R4, RZ, 0x3c, !PT ;  /* 0x0000000403047212 */ /* 0x000fe400078e3cff */
[----:B------:R-:W-:Y:S01]  /*104d0*/  LOP3.LUT R12, R35, 0x180, RZ, 0xc0, !PT ;  /* 0x00000180230c7812 */ /* 0x000fe200078ec0ff */
[----:B------:R-:W0:Y:S01]  /*104e0*/  @P1 LDC R45, c[0x0][0xbec] ;  /* 0x0002fb00ff2d1b82 */ /* 0x000e220000000800 */
[----:B------:R-:W-:Y:S01]  /*104f0*/  LOP3.LUT R3, R8, 0x180, RZ, 0xc0, !PT ;  /* 0x0000018008037812 */ /* 0x000fe200078ec0ff */
[----:B------:R-:W-:Y:S01]  /*10500*/  IMAD.X R11, RZ, RZ, R5, P2 ;  /* 0x000000ffff0b7224 */ /* 0x000fe200010e0605 */
[----:B------:R-:W-:Y:S02]  /*10510*/  LOP3.LUT R2, R21, 0x180, RZ, 0xc0, !PT ;  /* 0x0000018015027812 */ /* 0x000fe400078ec0ff */
[----:B------:R-:W-:-:S02]  /*10520*/  SHF.R.U64 R12, R12, 0x3, RZ ;  /* 0x000000030c0c7819 */ /* 0x000fc400000012ff */
[----:B------:R-:W-:Y:S01]  /*10530*/  SHF.R.U64 R3, R3, 0x3, RZ ;  /* 0x0000000303037819 */ /* 0x000fe200000012ff */
[----:B------:R-:W1:Y:S01]  /*10540*/  @P1 LDC R50, c[0x0][0xbf0] ;  /* 0x0002fc00ff321b82 */ /* 0x000e620000000800 */
[----:B------:R-:W-:Y:S02]  /*10550*/  SHF.R.U64 R2, R2, 0x3, RZ ;  /* 0x0000000302027819 */ /* 0x000fe400000012ff */
[----:B------:R-:W-:Y:S02]  /*10560*/  IADD3 R43, P5, R40, 0x7800, RZ ;  /* 0x00007800282b7810 */ /* 0x000fe40007fbe0ff */
[----:B------:R-:W-:Y:S02]  /*10570*/  LOP3.LUT R24, R12, R35, RZ, 0x3c, !PT ;  /* 0x000000230c187212 */ /* 0x000fe400078e3cff */
[----:B------:R-:W-:Y:S02]  /*10580*/  LOP3.LUT R14, R15, 0x180, RZ, 0xc0, !PT ;  /* 0x000001800f0e7812 */ /* 0x000fe400078ec0ff */
[----:B------:R-:W-:-:S02]  /*10590*/  LOP3.LUT R12, R3, R8, RZ, 0x3c, !PT ;  /* 0x00000008030c7212 */ /* 0x000fc400078e3cff */
[----:B------:R-:W-:Y:S02]  /*105a0*/  LOP3.LUT R8, R2, R21, RZ, 0x3c, !PT ;  /* 0x0000001502087212 */ /* 0x000fe400078e3cff */
[----:B------:R-:W-:Y:S02]  /*105b0*/  LOP3.LUT R2, R43, 0x180, RZ, 0xc0, !PT ;  /* 0x000001802b027812 */ /* 0x000fe400078ec0ff */
[----:B------:R-:W-:Y:S01]  /*105c0*/  SHF.R.U64 R14, R14, 0x3, RZ ;  /* 0x000000030e0e7819 */ /* 0x000fe200000012ff */
[----:B0-----:R-:W-:Y:S01]  /*105d0*/  @P1 IMAD.HI.U32 R45, R52, R45, RZ ;  /* 0x0000002d342d1227 */ /* 0x001fe200078e00ff */
[----:B------:R-:W-:Y:S02]  /*105e0*/  SHF.R.U64 R2, R2, 0x3, RZ ;  /* 0x0000000302027819 */ /* 0x000fe400000012ff */
[----:B------:R-:W-:Y:S01]  /*105f0*/  LOP3.LUT R14, R14, R15, RZ, 0x3c, !PT ;  /* 0x0000000f0e0e7212 */ /* 0x000fe200078e3cff */
[----:B------:R-:W-:Y:S01]  /*10600*/  IMAD.X R15, RZ, RZ, R5, P0 ;  /* 0x000000ffff0f7224 */ /* 0x000fe200000e0605 */
[----:B------:R-:W-:-:S02]  /*10610*/  IADD3 R39, P0, R40, 0x1800, RZ ;  /* 0x0000180028277810 */ /* 0x000fc40007f1e0ff */
[----:B------:R-:W-:Y:S01]  /*10620*/  LOP3.LUT R2, R2, R43, RZ, 0x3c, !PT ;  /* 0x0000002b02027212 */ /* 0x000fe200078e3cff */
[----:B------:R-:W-:Y:S01]  /*10630*/  IMAD.MOV.U32 R43, RZ, RZ, R52 ;  /* 0x000000ffff2b7224 */ /* 0x000fe200078e0034 */
[----:B-1----:R-:W-:Y:S02]  /*10640*/  @P1 SHF.R.U32.HI R43, RZ, R50, R45 ;  /* 0x00000032ff2b1219 */ /* 0x002fe4000001162d */
[----:B------:R-:W-:Y:S02]  /*10650*/  LOP3.LUT R38, R39, 0x180, RZ, 0xc0, !PT ;  /* 0x0000018027267812 */ /* 0x000fe400078ec0ff */
[----:B------:R-:W-:Y:S02]  /*10660*/  MOV R47, R4 ;  /* 0x00000004002f7202 */ /* 0x000fe40000000f00 */
[----:B------:R-:W-:Y:S01]  /*10670*/  F2FP.BF16.F32.PACK_AB R4, R42, R7 ;  /* 0x000000072a04723e */ /* 0x000fe200000010ff */
[----:B------:R-:W-:Y:S01]  /*10680*/  IMAD.MOV R42, RZ, RZ, -R43 ;  /* 0x000000ffff2a7224 */ /* 0x000fe200078e0a2b */
[----:B------:R-:W-:-:S02]  /*10690*/  LOP3.LUT R10, R33, 0x180, RZ, 0xc0, !PT ;  /* 0x00000180210a7812 */ /* 0x000fc400078ec0ff */
[----:B------:R-:W-:Y:S02]  /*106a0*/  SHF.R.U64 R38, R38, 0x3, RZ ;  /* 0x0000000326267819 */ /* 0x000fe400000012ff */
[----:B------:R-:W-:Y:S02]  /*106b0*/  F2FP.BF16.F32.PACK_AB R5, R91, R90 ;  /* 0x0000005a5b05723e */ /* 0x000fe400000010ff */
[----:B------:R-:W-:Y:S02]  /*106c0*/  F2FP.BF16.F32.PACK_AB R7, R95, R94 ;  /* 0x0000005e5f07723e */ /* 0x000fe400000010ff */
[----:B------:R-:W-:Y:S01]  /*106d0*/  MOV R57, R14 ;  /* 0x0000000e00397202 */ /* 0x000fe20000000f00 */
[C---:B------:R-:W-:Y:S01]  /*106e0*/  IMAD R15, R37.reuse, R42, R52 ;  /* 0x0000002a250f7224 */ /* 0x040fe200078e0234 */
[----:B------:R-:W-:Y:S01]  /*106f0*/  SHF.R.U64 R10, R10, 0x3, RZ ;  /* 0x000000030a0a7819 */ /* 0x000fe200000012ff */
[----:B------:R0:W-:Y:S01]  /*10700*/  STSM.16.M88.4 [R47], R4 ;  /* 0x000000042f007844 */ /* 0x0001e20000000200 */
[----:B------:R-:W-:Y:S01]  /*10710*/  LOP3.LUT R38, R38, R39, RZ, 0x3c, !PT ;  /* 0x0000002726267212 */ /* 0x000fe200078e3cff */
[----:B------:R-:W-:Y:S01]  /*10720*/  IMAD.X R39, RZ, RZ, R41, P0 ;  /* 0x000000ffff277224 */ /* 0x000fe200000e0629 */
[----:B------:R-:W-:Y:S01]  /*10730*/  MOV R62, R24 ;  /* 0x00000018003e7202 */ /* 0x000fe20000000f00 */
[----:B------:R-:W-:Y:S01]  /*10740*/  IMAD.U32 R25, RZ, RZ, UR5 ;  /* 0x00000005ff197e24 */ /* 0x000fe2000f8e00ff */
[----:B------:R-:W-:Y:S01]  /*10750*/  SHF.R.S32.HI R14, RZ, 0x1f, R43 ;  /* 0x0000001fff0e7819 */ /* 0x000fe2000001142b */
[----:B------:R-:W-:Y:S01]  /*10760*/  ULDC UR5, c[0x0][0xa88] ;  /* 0x0002a20000057ab9 */ /* 0x000fe20000000800 */
[----:B------:R-:W-:Y:S01]  /*10770*/  LOP3.LUT R10, R10, R33, RZ, 0x3c, !PT ;  /* 0x000000210a0a7212 */ /* 0x000fe200078e3cff */
[----:B------:R-:W-:Y:S01]  /*10780*/  IMAD R56, R37, UR5, RZ ;  /* 0x0000000525387c24 */ /* 0x000fe2000f8e02ff */
[----:B------:R-:W-:-:S02]  /*10790*/  IADD3 R33, P3, R40, 0x4800, RZ ;  /* 0x0000480028217810 */ /* 0x000fc40007f7e0ff */
[----:B------:R-:W-:Y:S02]  /*107a0*/  IADD3 R35, P2, R40, 0x3000, RZ ;  /* 0x0000300028237810 */ /* 0x000fe40007f5e0ff */
[----:B------:R-:W-:Y:S02]  /*107b0*/  LOP3.LUT R32, R33, 0x180, RZ, 0xc0, !PT ;  /* 0x0000018021207812 */ /* 0x000fe400078ec0ff */
[----:B------:R-:W-:Y:S02]  /*107c0*/  LOP3.LUT R34, R35, 0x180, RZ, 0xc0, !PT ;  /* 0x0000018023227812 */ /* 0x000fe400078ec0ff */
[----:B0-----:R-:W-:Y:S02]  /*107d0*/  IADD3 R4, P0, R43, UR6, RZ ;  /* 0x000000062b047c10 */ /* 0x001fe4000ff1e0ff */
[----:B------:R-:W-:Y:S02]  /*107e0*/  SHF.R.S32.HI R6, RZ, 0x1f, R15 ;  /* 0x0000001fff067819 */ /* 0x000fe4000001140f */
[----:B------:R-:W-:Y:S01]  /*107f0*/  IADD3.X R5, R14, UR7, R25, P0, !PT ;  /* 0x000000070e057c10 */ /* 0x000fe200087fe419 */
[----:B------:R-:W-:Y:S01]  /*10800*/  ULDC.64 UR6, c[0x0][0xb88] ;  /* 0x0002e20000067ab9 */ /* 0x000fe20000000a00 */
[----:B------:R-:W-:Y:S01]  /*10810*/  SHF.R.U64 R32, R32, 0x3, RZ ;  /* 0x0000000320207819 */ /* 0x000fe200000012ff */
[----:B------:R-:W-:Y:S01]  /*10820*/  IMAD R6, R6, UR6, RZ ;  /* 0x0000000606067c24 */ /* 0x000fe2000f8e02ff */
[----:B------:R-:W-:Y:S01]  /*10830*/  MOV R63, R10 ;  /* 0x0000000a003f7202 */ /* 0x000fe20000000f00 */
[----:B------:R-:W-:Y:S01]  /*10840*/  IMAD.WIDE.U32 R4, R15, UR6, R4 ;  /* 0x000000060f047c25 */ /* 0x000fe2000f8e0004 */
[----:B------:R-:W-:-:S02]  /*10850*/  SHF.R.U64 R34, R34, 0x3, RZ ;  /* 0x0000000322227819 */ /* 0x000fc400000012ff */
[----:B------:R-:W-:Y:S01]  /*10860*/  LOP3.LUT R32, R32, R33, RZ, 0x3c, !PT ;  /* 0x0000002120207212 */ /* 0x000fe200078e3cff */
[----:B------:R-:W-:Y:S01]  /*10870*/  IMAD R15, R15, UR7, R6 ;  /* 0x000000070f0f7c24 */ /* 0x000fe2000f8e0206 */
[----:B------:R-:W-:Y:S01]  /*10880*/  ULDC.64 UR6, c[0x0][0xb50] ;  /* 0x0002d40000067ab9 */ /* 0x000fe20000000a00 */
[----:B------:R-:W-:Y:S01]  /*10890*/  VIADD R11, R147, UR39 ;  /* 0x00000027930b7c36 */ /* 0x000fe20008000000 */
[----:B------:R-:W-:Y:S01]  /*108a0*/  LOP3.LUT P0, RZ, R145, 0x3, RZ, 0xc0, !PT ;  /* 0x0000000391ff7812 */ /* 0x000fe2000780c0ff */
[----:B------:R-:W-:Y:S01]  /*108b0*/  IMAD.X R33, RZ, RZ, R41, P3 ;  /* 0x000000ffff217224 */ /* 0x000fe200018e0629 */
[----:B------:R-:W-:Y:S01]  /*108c0*/  LEA R42, P3, R4, UR6, 0x2 ;  /* 0x00000006042a7c11 */ /* 0x000fe2000f8610ff */
[----:B------:R-:W-:Y:S01]  /*108d0*/  VIADD R7, R11, 0x8 ;  /* 0x000000080b077836 */ /* 0x000fe20000000000 */
[----:B------:R-:W-:Y:S01]  /*108e0*/  LOP3.LUT R34, R34, R35, RZ, 0x3c, !PT ;  /* 0x0000002322227212 */ /* 0x000fe200078e3cff */
[----:B------:R-:W-:Y:S01]  /*108f0*/  IMAD.IADD R5, R5, 0x1, R15 ;  /* 0x0000000105057824 */ /* 0x000fe200078e020f */
[----:B------:R-:W-:Y:S01]  /*10900*/  MOV R53, R8 ;  /* 0x0000000800357202 */ /* 0x000fe20000000f00 */
[----:B------:R-:W-:Y:S01]  /*10910*/  IMAD.X R35, RZ, RZ, R41, P2 ;  /* 0x000000ffff237224 */ /* 0x000fe200010e0629 */
[-C--:B------:R-:W-:Y:S01]  /*10920*/  ISETP.GE.OR P2, PT, R11, R56.reuse, P0 ;  /* 0x000000380b00720c */ /* 0x080fe20000746670 */
[----:B------:R-:W-:Y:S01]  /*10930*/  SHFL.IDX PT, R58, R42, RZ, 0x1c1f ;  /* 0x001c1fff2a3a7589 */ /* 0x000fe200000e0000 */
[----:B------:R-:W-:-:S02]  /*10940*/  ISETP.GE.OR P0, PT, R7, R56, P0 ;  /* 0x000000380700720c */ /* 0x000fc40000706670 */
[----:B------:R-:W-:Y:S01]  /*10950*/  LEA.HI.X R43, R4, UR7, R5, 0x2, P3 ;  /* 0x00000007042b7c11 */ /* 0x000fe200098f1405 */
[----:B------:R-:W-:Y:S01]  /*10960*/  SHFL.IDX PT, R60, R42, 0x1, 0x1c1f ;  /* 0x003c1f002a3c7f89 */ /* 0x000fe200000e0000 */
[----:B------:R-:W-:Y:S02]  /*10970*/  F2FP.BF16.F32.PACK_AB R4, R97, R96 ;  /* 0x000000606104723e */ /* 0x000fe400000010ff */
[----:B------:R-:W-:Y:S01]  /*10980*/  F2FP.BF16.F32.PACK_AB R5, R99, R98 ;  /* 0x000000626305723e */ /* 0x000fe200000010ff */
[----:B------:R-:W0:Y:S01]  /*10990*/  SHFL.IDX PT, R59, R43, RZ, 0x1c1f ;  /* 0x001c1fff2b3b7589 */ /* 0x000e2200000e0000 */
[----:B------:R-:W-:Y:S02]  /*109a0*/  F2FP.BF16.F32.PACK_AB R6, R101, R100 ;  /* 0x000000646506723e */ /* 0x000fe400000010ff */
[----:B------:R-:W-:Y:S01]  /*109b0*/  F2FP.BF16.F32.PACK_AB R7, R103, R102 ;  /* 0x000000666707723e */ /* 0x000fe200000010ff */
[----:B------:R-:W1:Y:S01]  /*109c0*/  SHFL.IDX PT, R61, R43, 0x1, 0x1c1f ;  /* 0x003c1f002b3d7f89 */ /* 0x000e6200000e0000 */
        /* <DEDUP_REMOVED lines=14> */
[C---:B------:R-:W-:Y:S02]  /*10ab0*/  IADD3 R21, P4, R40.reuse, 0x6000, RZ ;  /* 0x0000600028157810 */ /* 0x040fe40007f9e0ff */
[----:B------:R-:W-:Y:S01]  /*10ac0*/  LOP3.LUT R3, R40, 0x180, RZ, 0xc0, !PT ;  /* 0x0000018028037812 */ /* 0x000fe200078ec0ff */
[----:B------:R3:W-:Y:S01]  /*10ad0*/  STSM.16.M88.4 [R62], R24 ;  /* 0x000000183e007844 */ /* 0x0007e20000000200 */
[----:B------:R-:W-:Y:S01]  /*10ae0*/  UIMAD UR5, UR10, UR8, URZ ;  /* 0x000000080a0572a4 */ /* 0x000fe2000f8e023f */
[----:B------:R-:W-:-:S02]  /*10af0*/  LOP3.LUT R20, R21, 0x180, RZ, 0xc0, !PT ;  /* 0x0000018015147812 */ /* 0x000fc400078ec0ff */
[----:B------:R-:W-:Y:S01]  /*10b00*/  STSM.16.M88.4 [R57], R28 ;  /* 0x0000001c39007844 */ /* 0x000fe20000000200 */
[----:B------:R-:W-:Y:S01]  /*10b10*/  UIMAD.WIDE.U32 UR6, UR38, UR8, URZ ;  /* 0x00000008260672a5 */ /* 0x000fe2000f8e003f */
[----:B------:R-:W-:Y:S01]  /*10b20*/  SHF.R.U64 R3, R3, 0x3, RZ ;  /* 0x0000000303037819 */ /* 0x000fe200000012ff */
[----:B------:R-:W-:Y:S01]  /*10b30*/  ULDC.64 UR10, c[0x0][0xaf0] ;  /* 0x0002bc00000a7ab9 */ /* 0x000fe20000000a00 */
[----:B------:R-:W-:Y:S08]  /*10b40*/  BAR.SYNC.DEFER_BLOCKING 0x1, 0x180 ;  /* 0x0046000000007b1d */ /* 0x000ff00000010000 */
[----:B--2---:R-:W2:Y:S08]  /*10b50*/  @P1 LDC R15, c[0x0][0xbec] ;  /* 0x0002fb00ff0f1b82 */ /* 0x004eb00000000800 */
[----:B---3--:R-:W3:Y:S01]  /*10b60*/  @P1 LDC R25, c[0x0][0xbf0] ;  /* 0x0002fc00ff191b82 */ /* 0x008ee20000000800 */
[----:B------:R-:W-:Y:S01]  /*10b70*/  UIMAD UR5, UR38, UR9, UR5 ;  /* 0x00000009260572a4 */ /* 0x000fe2000f8e0205 */
[----:B------:R-:W-:-:S02]  /*10b80*/  SHF.R.U64 R20, R20, 0x3, RZ ;  /* 0x0000000314147819 */ /* 0x000fc400000012ff */
[----:B------:R-:W-:Y:S01]  /*10b90*/  LOP3.LUT R40, R3, R40, RZ, 0x3c, !PT ;  /* 0x0000002803287212 */ /* 0x000fe200078e3cff */
[----:B0-----:R0:W-:Y:S01]  /*10ba0*/  @!P2 ST.E desc[UR52][R58.64], R0 ;  /* 0x000000003a00a985 */ /* 0x0011e2000c101934 */
[----:B------:R-:W-:Y:S01]  /*10bb0*/  UIMAD UR8, UR12, UR10, URZ ;  /* 0x0000000a0c0872a4 */ /* 0x000fe2000f8e023f */
[--C-:B------:R-:W-:Y:S01]  /*10bc0*/  IMAD.X R3, RZ, RZ, R41.reuse, P5 ;  /* 0x000000ffff037224 */ /* 0x100fe200028e0629 */
[----:B------:R-:W-:Y:S01]  /*10bd0*/  UIADD3 UR7, UR7, UR5, URZ ;  /* 0x0000000507077290 */ /* 0x000fe2000fffe03f */
[----:B------:R-:W-:Y:S01]  /*10be0*/  LOP3.LUT R20, R20, R21, RZ, 0x3c, !PT ;  /* 0x0000001514147212 */ /* 0x000fe200078e3cff */
[----:B0-----:R-:W-:Y:S01]  /*10bf0*/  IMAD R0, R142, 0x60, R144 ;  /* 0x000000608e007824 */ /* 0x001fe200078e0290 */
[----:B------:R-:W-:Y:S01]  /*10c00*/  UIMAD UR5, UR45, UR11, UR8 ;  /* 0x0000000b2d0572a4 */ /* 0x000fe2000f8e0208 */
[----:B------:R-:W-:Y:S01]  /*10c10*/  IMAD.X R21, RZ, RZ, R41, P4 ;  /* 0x000000ffff157224 */ /* 0x000fe200020e0629 */
[----:B-1----:R0:W-:Y:S01]  /*10c20*/  @!P0 ST.E desc[UR52][R60.64], R36 ;  /* 0x000000243c008985 */ /* 0x0021e2000c101934 */
[----:B------:R-:W-:Y:S01]  /*10c30*/  VIADD R14, R0, UR39 ;  /* 0x00000027000e7c36 */ /* 0x000fe20008000000 */
[----:B------:R-:W-:Y:S01]  /*10c40*/  UIMAD.WIDE.U32 UR6, UR45, UR10, UR6 ;  /* 0x0000000a2d0672a5 */ /* 0x000fe2000f8e0006 */
[----:B------:R-:W-:-:S02]  /*10c50*/  ULDC.64 UR8, c[0x0][0xae0] ;  /* 0x0002b80000087ab9 */ /* 0x000fc40000000a00 */
[----:B--2---:R-:W-:Y:S01]  /*10c60*/  @P1 IMAD.HI.U32 R0, R14, R15, RZ ;  /* 0x0000000f0e001227 */ /* 0x004fe200078e00ff */
[----:B------:R1:W5:Y:S03]  /*10c70*/  LD.E.128 R8, desc[UR52][R2.64] ;  /* 0x0000003402087980 */ /* 0x000366000c101d00 */
[----:B------:R-:W-:Y:S01]  /*10c80*/  IMAD.MOV.U32 R13, RZ, RZ, R14 ;  /* 0x000000ffff0d7224 */ /* 0x000fe200078e000e */
[----:B---3--:R-:W-:Y:S01]  /*10c90*/  @P1 SHF.R.U32.HI R13, RZ, R25, R0 ;  /* 0x00000019ff0d1219 */ /* 0x008fe20000011600 */
[----:B------:R-:W-:Y:S01]  /*10ca0*/  UIADD3 UR5, UR7, UR5, URZ ;  /* 0x0000000507057290 */ /* 0x000fe2000fffe03f */
[----:B------:R-:W5:Y:S02]  /*10cb0*/  LD.E.128 R40, desc[UR52][R40.64] ;  /* 0x0000003428287980 */ /* 0x000f64000c101d00 */
[--C-:B------:R-:W-:Y:S01]  /*10cc0*/  SHF.R.S32.HI R0, RZ, 0x1f, R13.reuse ;  /* 0x0000001fff007819 */ /* 0x100fe2000001140d */
[----:B------:R-:W-:Y:S01]  /*10cd0*/  IMAD.MOV R12, RZ, RZ, -R13 ;  /* 0x000000ffff0c7224 */ /* 0x000fe200078e0a0d */
[----:B------:R0:W5:Y:S01]  /*10ce0*/  LD.E.128 R44, desc[UR52][R38.64] ;  /* 0x00000034262c7980 */ /* 0x000162000c101d00 */
[----:B-1----:R-:W-:-:S02]  /*10cf0*/  IMAD.U32 R3, RZ, RZ, UR7 ;  /* 0x00000007ff037e24 */ /* 0x002fc4000f8e00ff */
[----:B------:R-:W-:Y:S01]  /*10d00*/  IMAD R0, R0, UR8, RZ ;  /* 0x0000000800007c24 */ /* 0x000fe2000f8e02ff */
[----:B------:R0:W5:Y:S01]  /*10d10*/  LD.E.128 R48, desc[UR52][R34.64] ;  /* 0x0000003422307980 */ /* 0x000162000c101d00 */
[----:B------:R-:W-:Y:S02]  /*10d20*/  IMAD R37, R37, R12, R14 ;  /* 0x0000000c25257224 */ /* 0x000fe400078e020e */
[----:B------:R-:W-:Y:S01]  /*10d30*/  IMAD.U32 R2, RZ, RZ, UR6 ;  /* 0x00000006ff027e24 */ /* 0x000fe2000f8e00ff */
[----:B------:R0:W5:Y:S01]  /*10d40*/  LD.E.128 R4, desc[UR52][R32.64] ;  /* 0x0000003420047980 */ /* 0x000162000c101d00 */
[----:B------:R-:W-:Y:S01]  /*10d50*/  IMAD.U32 R3, RZ, RZ, UR5 ;  /* 0x00000005ff037e24 */ /* 0x000fe2000f8e00ff */
[----:B------:R-:W-:Y:S01]  /*10d60*/  ULDC.64 UR6, c[0x0][0xad8] ;  /* 0x0002b60000067ab9 */ /* 0x000fe20000000a00 */
[C---:B------:R-:W-:Y:S01]  /*10d70*/  IMAD R15, R13.reuse, UR9, R0 ;  /* 0x000000090d0f7c24 */ /* 0x040fe2000f8e0200 */
[----:B------:R0:W5:Y:S01]  /*10d80*/  LD.E.128 R52, desc[UR52][R20.64] ;  /* 0x0000003414347980 */ /* 0x000162000c101d00 */
[----:B------:R-:W-:Y:S01]  /*10d90*/  SHF.R.S32.HI R0, RZ, 0x1f, R37 ;  /* 0x0000001fff007819 */ /* 0x000fe20000011425 */
[----:B------:R-:W-:Y:S01]  /*10da0*/  IMAD.WIDE.U32 R2, R13, UR8, R2 ;  /* 0x000000080d027c25 */ /* 0x000fe2000f8e0002 */
        /* <DEDUP_REMOVED lines=16> */
[----:B------:R-:W-:-:S04]  /*10eb0*/  LEA R0, P1, R2, UR6, 0x1 ;  /* 0x0000000602007c11 */ /* 0x000fc8000f8208ff */
[----:B------:R-:W-:Y:S01]  /*10ec0*/  LEA.HI.X R24, R2, UR7, R3, 0x1, P1 ;  /* 0x0000000702187c11 */ /* 0x000fe200088f0c03 */
[----:B-1----:R0:W1:Y:S01]  /*10ed0*/  SHFL.IDX PT, R12, R0, RZ, 0x1c1f ;  /* 0x001c1fff000c7589 */ /* 0x00206200000e0000 */
        /* <DEDUP_REMOVED lines=8> */
[CC--:B-1----:R-:W-:Y:S02]  /*10f60*/  @!P1 LEA R14, P3, R139.reuse, R12.reuse, 0x1 ;  /* 0x0000000c8b0e9211 */ /* 0x0c2fe400078608ff */
[----:B0-----:R-:W-:Y:S02]  /*10f70*/  @!P2 LEA R20, P4, R140, R12, 0x1 ;  /* 0x0000000c8c14a211 */ /* 0x001fe400078808ff */
[----:B--2---:R-:W-:Y:S01]  /*10f80*/  @!P0 IMAD.WIDE R2, R138, 0x2, R12 ;  /* 0x000000028a028825 */ /* 0x004fe200078e020c */
[-C--:B------:R-:W-:Y:S02]  /*10f90*/  @!P1 LEA.HI.X R15, R139, R13.reuse, R150, 0x1, P3 ;  /* 0x0000000d8b0f9211 */ /* 0x080fe400018f0c96 */
[----:B------:R-:W-:Y:S02]  /*10fa0*/  @!P2 LEA.HI.X R21, R140, R13, R149, 0x1, P4 ;  /* 0x0000000d8c15a211 */ /* 0x000fe400020f0c95 */
[----:B-----5:R3:W-:Y:S04]  /*10fb0*/  @!P0 ST.E.128 desc[UR52][R2.64], R40 ;  /* 0x0000002802008985 */ /* 0x0207e8000c101d34 */
[----:B------:R3:W-:Y:S04]  /*10fc0*/  @!P1 ST.E.128 desc[UR52][R14.64], R48 ;  /* 0x000000300e009985 */ /* 0x0007e8000c101d34 */
[----:B------:R3:W-:Y:S02]  /*10fd0*/  @!P2 ST.E.128 desc[UR52][R20.64], R52 ;  /* 0x000000341400a985 */ /* 0x0007e4000c101d34 */
.L_x_10894:
[----:B------:R-:W-:Y:S05]  /*10fe0*/  BSYNC B1 ;  /* 0x0000000000017941 */ /* 0x000fea0003800000 */
.L_x_10893:
[----:B---3--:R-:W-:Y:S01]  /*10ff0*/  VIADD R3, R25, 0x60 ;  /* 0x0000006019037836 */ /* 0x008fe20000000000 */
[----:B--2---:R2:W3:Y:S04]  /*11000*/  SHFL.IDX PT, R13, R24, 0x1, 0x1c1f ;  /* 0x003c1f00180d7f89 */ /* 0x0044e800000e0000 */
[----:B------:R-:W-:Y:S01]  /*11010*/  ISETP.GE.AND P0, PT, R3, R56, PT ;  /* 0x000000380300720c */ /* 0x000fe20003f06270 */
[----:B-1----:R2:W1:-:S12]  /*11020*/  SHFL.IDX PT, R12, R0, 0x1, 0x1c1f ;  /* 0x003c1f00000c7f89 */ /* 0x00245800000e0000 */
[----:B--2---:R-:W-:Y:S05]  /*11030*/  @P0 BRA `(.L_x_10895) ;  /* 0x0000000800240947 */ /* 0x004fea0003800000 */
[----:B------:R-:W-:Y:S02]  /*11040*/  ULDC UR5, c[0x0][0xac8] ;  /* 0x0002b20000057ab9 */ /* 0x000fe40000000800 */
[----:B------:R-:W-:Y:S02]  /*11050*/  ISETP.GE.AND P2, PT, R139, UR5, PT ;  /* 0x000000058b007c0c */ /* 0x000fe4000bf46270 */
[----:B------:R-:W-:-:S11]  /*11060*/  ISETP.GE.AND P1, PT, R138, UR5, PT ;  /* 0x000000058a007c0c */ /* 0x000fd6000bf26270 */
[C---:B-1----:R-:W-:Y:S02]  /*11070*/  @!P2 LEA R14, P0, R139.reuse, R12, 0x1 ;  /* 0x0000000c8b0ea211 */ /* 0x042fe400078008ff */
[----:B---3--:R-:W-:Y:S02]  /*11080*/  @!P1 IMAD.WIDE R2, R138, 0x2, R12 ;  /* 0x000000028a029825 */ /* 0x008fe400078e020c */
[----:B------:R-:W-:Y:S02]  /*11090*/  @!P2 LEA.HI.X R15, R139, R13, R150, 0x1, P0 ;  /* 0x0000000d8b0fa211 */ /* 0x000fe400000f0c96 */
[----:B------:R-:W-:Y:S01]  /*110a0*/  ISETP.GE.AND P0, PT, R140, UR5, PT ;  /* 0x000000058c007c0c */ /* 0x000fe2000bf06270 */
[----:B-----5:R2:W-:Y:S04]  /*110b0*/  @!P1 ST.E.128 desc[UR52][R2.64], R44 ;  /* 0x0000002c02009985 */ /* 0x0205e8000c101d34 */
[----:B------:R2:W-:Y:S08]  /*110c0*/  @!P2 ST.E.128 desc[UR52][R14.64], R4 ;  /* 0x000000040e00a985 */ /* 0x0005f0000c101d34 */
[----:B------:R-:W-:Y:S05]  /*110d0*/  @P0 BRA `(.L_x_10895) ;  /* 0x0000000400fc0947 */ /* 0x000fea0003800000 */
[----:B--2---:R-:W-:-:S04]  /*110e0*/  LEA R2, P0, R140, R12, 0x1 ;  /* 0x0000000c8c027211 */ /* 0x004fc800078008ff */
[----:B------:R-:W-:-:S05]  /*110f0*/  LEA.HI.X R3, R140, R13, R149, 0x1, P0 ;  /* 0x0000000d8c037211 */ /* 0x000fca00000f0c95 */
[----:B------:R4:W-:Y:S01]  /*11100*/  ST.E.128 desc[UR52][R2.64], R8 ;  /* 0x0000000802007985 */ /* 0x0009e2000c101d34 */
[----:B------:R-:W-:Y:S05]  /*11110*/  BRA `(.L_x_10895) ;  /* 0x0000000400ec7947 */ /* 0x000fea0003800000 */
.L_x_10892:
        /* <DEDUP_REMOVED lines=50> */
.L_x_10897:
[----:B------:R-:W-:Y:S05]  /*11440*/  BSYNC B1 ;  /* 0x0000000000017941 */ /* 0x000fea0003800000 */
.L_x_10896:
        /* <DEDUP_REMOVED lines=19> */
[----:B------:R-:W-:Y:S02]  /*11580*/  IMAD R7, R8, R7, R6 ;  /* 0x0000000708077224 */ /* 0x000fe400078e0206 */
[----:B------:R-:W-:Y:S02]  /*11590*/  IMAD R0, R0, UR8, RZ ;  /* 0x0000000800007c24 */ /* 0x000fe4000f8e02ff */
[----:B------:R-:W-:Y:S01]  /*115a0*/  IMAD.U32 R2, RZ, RZ, UR6 ;  /* 0x00000006ff027e24 */ /* 0x000fe2000f8e00ff */
[----:B------:R-:W-:Y:S01]  /*115b0*/  ULDC.64 UR6, c[0x0][0xad8] ;  /* 0x0002b60000067ab9 */ /* 0x000fe20000000a00 */
[----:B------:R-:W-:Y:S01]  /*115c0*/  IMAD.U32 R3, RZ, RZ, UR5 ;  /* 0x00000005ff037e24 */ /* 0x000fe2000f8e00ff */
[----:B------:R-:W-:Y:S01]  /*115d0*/  ULDC UR5, c[0x0][0xa88] ;  /* 0x0002a20000057ab9 */ /* 0x000fe20000000800 */
[C---:B------:R-:W-:Y:S01]  /*115e0*/  IMAD R9, R5.reuse, UR9, R0 ;  /* 0x0000000905097c24 */ /* 0x040fe2000f8e0200 */
[----:B------:R-:W-:Y:S01]  /*115f0*/  SHF.R.S32.HI R0, RZ, 0x1f, R7 ;  /* 0x0000001fff007819 */ /* 0x000fe20000011407 */
[----:B------:R-:W-:-:S04]  /*11600*/  IMAD.WIDE.U32 R2, R5, UR8, R2 ;  /* 0x0000000805027c25 */ /* 0x000fc8000f8e0002 */
[----:B------:R-:W-:Y:S02]  /*11610*/  IMAD R0, R0, UR6, RZ ;  /* 0x0000000600007c24 */ /* 0x000fe4000f8e02ff */
[----:B------:R-:W-:Y:S02]  /*11620*/  IMAD.IADD R3, R3, 0x1, R9 ;  /* 0x0000000103037824 */ /* 0x000fe400078e0209 */
[C---:B------:R-:W-:Y:S02]  /*11630*/  IMAD R5, R7.reuse, UR7, R0 ;  /* 0x0000000707057c24 */ /* 0x040fe4000f8e0200 */
[----:B------:R-:W-:Y:S01]  /*11640*/  IMAD.WIDE.U32 R2, R7, UR6, R2 ;  /* 0x0000000607027c25 */ /* 0x000fe2000f8e0002 */
[----:B------:R-:W-:-:S03]  /*11650*/  ULDC.64 UR6, c[0x0][0xa80] ;  /* 0x0002a00000067ab9 */ /* 0x000fc60000000a00 */
[----:B------:R-:W-:Y:S01]  /*11660*/  IMAD R7, R8, UR5, RZ ;  /* 0x0000000508077c24 */ /* 0x000fe2000f8e02ff */
[----:B------:R-:W-:Y:S01]  /*11670*/  LEA R4, P1, R2, UR6, 0x1 ;  /* 0x0000000602047c11 */ /* 0x000fe2000f8208ff */
[----:B------:R-:W-:Y:S02]  /*11680*/  VIADD R0, R144, UR39 ;  /* 0x0000002790007c36 */ /* 0x000fe40008000000 */
[----:B------:R-:W-:-:S03]  /*11690*/  IMAD.IADD R3, R3, 0x1, R5 ;  /* 0x0000000103037824 */ /* 0x000fc600078e0205 */
[----:B------:R-:W-:Y:S02]  /*116a0*/  ISETP.GE.AND P0, PT, R0, R7, PT ;  /* 0x000000070000720c */ /* 0x000fe40003f06270 */
[----:B------:R-:W-:Y:S02]  /*116b0*/  LEA.HI.X R5, R2, UR7, R3, 0x1, P1 ;  /* 0x0000000702057c11 */ /* 0x000fe400088f0c03 */
[----:B------:R0:W1:Y:S04]  /*116c0*/  SHFL.IDX PT, R2, R4, RZ, 0x1c1f ;  /* 0x001c1fff04027589 */ /* 0x00006800000e0000 */
[----:B------:R0:W2:Y:S05]  /*116d0*/  SHFL.IDX PT, R3, R5, RZ, 0x1c1f ;  /* 0x001c1fff05037589 */ /* 0x0000aa00000e0000 */
[----:B------:R-:W-:Y:S05]  /*116e0*/  @P0 BRA `(.L_x_10899) ;  /* 0x0000000000300947 */ /* 0x000fea0003800000 */
[----:B------:R-:W-:Y:S02]  /*116f0*/  ULDC UR5, c[0x0][0xac8] ;  /* 0x0002b20000057ab9 */ /* 0x000fe40000000800 */
[----:B------:R-:W-:Y:S02]  /*11700*/  ISETP.GE.AND P3, PT, R139, UR5, PT ;  /* 0x000000058b007c0c */ /* 0x000fe4000bf66270 */
[----:B------:R-:W-:Y:S02]  /*11710*/  ISETP.GE.AND P4, PT, R140, UR5, PT ;  /* 0x000000058c007c0c */ /* 0x000fe4000bf86270 */
[----:B------:R-:W-:-:S09]  /*11720*/  ISETP.GE.AND P2, PT, R138, UR5, PT ;  /* 0x000000058a007c0c */ /* 0x000fd2000bf46270 */
[CC--:B-1----:R-:W-:Y:S02]  /*11730*/  @!P3 LEA R10, P0, R139.reuse, R2.reuse, 0x1 ;  /* 0x000000028b0ab211 */ /* 0x0c2fe400078008ff */
[----:B------:R-:W-:Y:S02]  /*11740*/  @!P4 LEA R12, P1, R140, R2, 0x1 ;  /* 0x000000028c0cc211 */ /* 0x000fe400078208ff */
[----:B--2---:R-:W-:Y:S01]  /*11750*/  @!P2 IMAD.WIDE R8, R138, 0x2, R2 ;  /* 0x000000028a08a825 */ /* 0x004fe200078e0202 */
[-C--:B------:R-:W-:Y:S02]  /*11760*/  @!P3 LEA.HI.X R11, R139, R3.reuse, R150, 0x1, P0 ;  /* 0x000000038b0bb211 */ /* 0x080fe400000f0c96 */
[----:B------:R-:W-:Y:S02]  /*11770*/  @!P4 LEA.HI.X R13, R140, R3, R149, 0x1, P1 ;  /* 0x000000038c0dc211 */ /* 0x000fe400008f0c95 */
[----:B------:R3:W-:Y:S04]  /*11780*/  @!P2 ST.E.128 desc[UR52][R8.64], RZ ;  /* 0x000000ff0800a985 */ /* 0x0007e8000c101d34 */
[----:B------:R3:W-:Y:S04]  /*11790*/  @!P3 ST.E.128 desc[UR52][R10.64], RZ ;  /* 0x000000ff0a00b985 */ /* 0x0007e8000c101d34 */
[----:B------:R3:W-:Y:S02]  /*117a0*/  @!P4 ST.E.128 desc[UR52][R12.64], RZ ;  /* 0x000000ff0c00c985 */ /* 0x0007e4000c101d34 */
.L_x_10899:
[----:B------:R-:W-:Y:S05]  /*117b0*/  BSYNC B1 ;  /* 0x0000000000017941 */ /* 0x000fea0003800000 */
.L_x_10898:
[----:B------:R-:W-:Y:S01]  /*117c0*/  VIADD R0, R0, 0x60 ;  /* 0x0000006000007836 */ /* 0x000fe20000000000 */
[----:B--2---:R2:W4:Y:S04]  /*117d0*/  SHFL.IDX PT, R3, R5, 0x1, 0x1c1f ;  /* 0x003c1f0005037f89 */ /* 0x00452800000e0000 */
[----:B------:R-:W-:Y:S01]  /*117e0*/  ISETP.GE.AND P0, PT, R0, R7, PT ;  /* 0x000000070000720c */ /* 0x000fe20003f06270 */
[----:B-1----:R2:W1:-:S12]  /*117f0*/  SHFL.IDX PT, R2, R4, 0x1, 0x1c1f ;  /* 0x003c1f0004027f89 */ /* 0x00245800000e0000 */
[----:B--2---:R-:W-:Y:S05]  /*11800*/  @P0 BRA `(.L_x_10895) ;  /* 0x0000000000300947 */ /* 0x004fea0003800000 */
[----:B------:R-:W-:Y:S02]  /*11810*/  ULDC UR5, c[0x0][0xac8] ;  /* 0x0002b20000057ab9 */ /* 0x000fe40000000800 */
[----:B------:R-:W-:Y:S02]  /*11820*/  ISETP.GE.AND P3, PT, R139, UR5, PT ;  /* 0x000000058b007c0c */ /* 0x000fe4000bf66270 */
[----:B------:R-:W-:Y:S02]  /*11830*/  ISETP.GE.AND P4, PT, R140, UR5, PT ;  /* 0x000000058c007c0c */ /* 0x000fe4000bf86270 */
[----:B------:R-:W-:-:S09]  /*11840*/  ISETP.GE.AND P2, PT, R138, UR5, PT ;  /* 0x000000058a007c0c */ /* 0x000fd2000bf46270 */
[CC--:B-1----:R-:W-:Y:S02]  /*11850*/  @!P3 LEA R6, P0, R139.reuse, R2.reuse, 0x1 ;  /* 0x000000028b06b211 */ /* 0x0c2fe400078008ff */
[----:B---3--:R-:W-:Y:S02]  /*11860*/  @!P4 LEA R8, P1, R140, R2, 0x1 ;  /* 0x000000028c08c211 */ /* 0x008fe400078208ff */
[----:B0---4-:R-:W-:Y:S01]  /*11870*/  @!P2 IMAD.WIDE R4, R138, 0x2, R2 ;  /* 0x000000028a04a825 */ /* 0x011fe200078e0202 */
[-C--:B------:R-:W-:Y:S02]  /*11880*/  @!P3 LEA.HI.X R7, R139, R3.reuse, R150, 0x1, P0 ;  /* 0x000000038b07b211 */ /* 0x080fe400000f0c96 */
[----:B------:R-:W-:Y:S02]  /*11890*/  @!P4 LEA.HI.X R9, R140, R3, R149, 0x1, P1 ;  /* 0x000000038c09c211 */ /* 0x000fe400008f0c95 */
[----:B------:R0:W-:Y:S04]  /*118a0*/  @!P2 ST.E.128 desc[UR52][R4.64], RZ ;  /* 0x000000ff0400a985 */ /* 0x0001e8000c101d34 */
[----:B------:R0:W-:Y:S04]  /*118b0*/  @!P3 ST.E.128 desc[UR52][R6.64], RZ ;  /* 0x000000ff0600b985 */ /* 0x0001e8000c101d34 */
[----:B------:R0:W-:Y:S02]  /*118c0*/  @!P4 ST.E.128 desc[UR52][R8.64], RZ ;  /* 0x000000ff0800c985 */ /* 0x0001e4000c101d34 */
.L_x_10895:
[----:B------:R-:W-:Y:S05]  /*118d0*/  BSYNC B0 ;  /* 0x0000000000007941 */ /* 0x000fea0003800000 */
.L_x_10891:
[----:B------:R-:W-:Y:S02]  /*118e0*/  ULDC UR5, c[0x0][0xc38] ;  /* 0x00030e0000057ab9 */ /* 0x000fe40000000800 */
[----:B------:R-:W-:-:S06]  /*118f0*/  UISETP.GE.AND UP0, UPT, UR4, UR5, UPT ;  /* 0x000000050400728c */ /* 0x000fcc000bf06270 */
[----:B------:R-:W-:-:S13]  /*11900*/  PLOP3.LUT P0, PT, PT, PT, UP0, 0x80, 0x0 ;  /* 0x000000000000781c */ /* 0x000fda0003f0f008 */
[----:B------:R-:W-:Y:S05]  /*11910*/  @!P0 BRA `(.L_x_10900) ;  /* 0xfffffef4004c8947 */ /* 0x000fea000383ffff */
[----:B------:R-:W-:Y:S05]  /*11920*/  EXIT ;  /* 0x000000000000794d */ /* 0x000fea0003800000 */
.L_x_10802:
[----:B------:R-:W-:-:S08]  /*11930*/  NOP ;  /* 0x0000000000007918 */ /* 0x000fd00000000000 */
[----:B------:R-:W0:-:S00]  /*11940*/  USETMAXREG.DEALLOC.CTAPOOL 0x20 ;  /* 0x00000020000079c8 */ /* 0x000e0000080e0500 */
[----:B0-----:R-:W-:-:S06]  /*11950*/  LOP3.LUT R0, R0, 0x3, RZ, 0xc0, !PT ;  /* 0x0000000300007812 */ /* 0x001fcc00078ec0ff */
[----:B------:R-:W0:Y:S01]  /*11960*/  S2UR UR10, SR_CTAID.X ;  /* 0x00000000000a79c3 */ /* 0x000e220000002500 */
[----:B------:R-:W-:Y:S01]  /*11970*/  LOP3.LUT R19, R19, 0xfffff7ff, RZ, 0xc0, !PT ;  /* 0xfffff7ff13137812 */ /* 0x000fe200078ec0ff */
[----:B------:R-:W-:Y:S01]  /*11980*/  STL [R1+0x14], RZ ;  /* 0x000014ff01007387 */ /* 0x000fe20000100800 */
        /* <DEDUP_REMOVED lines=17> */
[----:B------:R-:W-:Y:S01]  /*11aa0*/  IMAD.MOV.U32 R26, RZ, RZ, 0x1 ;  /* 0x00000001ff1a7424 */ /* 0x000fe200078e00ff */
[----:B------:R-:W-:Y:S01]  /*11ab0*/  ULDC UR37, c[0x0][0x448] ;  /* 0x0001120000257ab9 */ /* 0x000fe20000000800 */
[----:B------:R-:W-:Y:S01]  /*11ac0*/  ULDC UR4, c[0x0][0x424] ;  /* 0x0001090000047ab9 */ /* 0x000fe20000000800 */
[----:B------:R-:W-:Y:S01]  /*11ad0*/  UISETP.NE.AND.EX UP0, UPT, UR5, URZ, UPT, UP0 ;  /* 0x0000003f0500728c */ /* 0x000fe2000bf05300 */
[----:B------:R-:W-:Y:S01]  /*11ae0*/  IMAD.MOV.U32 R23, RZ, RZ, RZ ;  /* 0x000000ffff177224 */ /* 0x000fe200078e00ff */
[----:B------:R-:W-:Y:S01]  /*11af0*/  UIMAD UR37, UR37, UR38, URZ ;  /* 0x00000026252572a4 */ /* 0x000fe2000f8e023f */
[----:B------:R-:W-:Y:S01]  /*11b00*/  UMOV UR5, 0x400 ;  /* 0x0000040000057882 */ /* 0x000fe20000000000 */
[----:B------:R-:W-:Y:S01]  /*11b10*/  USEL UR4, UR4, 0x1, UP0 ;  /* 0x0000000104047887 */ /* 0x000fe20008000000 */
[----:B------:R-:W-:Y:S01]  /*11b20*/  ULDC UR46, c[0x0][0xc] ;  /* 0x00000300002e7ab9 */ /* 0x000fe20000000800 */
[----:B------:R-:W-:-:S02]  /*11b30*/  ULOP3.LUT UR47, UR42, 0x2, URZ, 0xfc, !UPT ;  /* 0x000000022a2f7892 */ /* 0x000fc4000f8efc3f */
[----:B------:R-:W-:-:S04]  /*11b40*/  UIMAD UR36, UR4, UR6, URZ ;  /* 0x00000006042472a4 */ /* 0x000fc8000f8e023f */
[----:B------:R-:W-:Y:S02]  /*11b50*/  UIADD3 UR4, UR36, 0x7f, URZ ;  /* 0x0000007f24047890 */ /* 0x000fe4000fffe03f */
[----:B------:R-:W-:Y:S02]  /*11b60*/  UIADD3 UR48, UR36, 0x1, -UR38 ;  /* 0x0000000124307890 */ /* 0x000fe4000fffe826 */
[----:B-1----:R-:W-:Y:S02]  /*11b70*/  ULEA UR8, UR8, UR5, 0x18 ;  /* 0x0000000508087291 */ /* 0x002fe4000f8ec03f */
[----:B------:R-:W-:Y:S01]  /*11b80*/  USHF.R.S32.HI UR5, URZ, 0x1f, UR4 ;  /* 0x0000001f3f057899 */ /* 0x000fe20008011404 */
[C---:B0-----:R-:W-:Y:S01]  /*11b90*/  IMAD.SHL.U32 R0, R7.reuse, 0x8, RZ ;  /* 0x0000000807007824 */ /* 0x041fe200078e00ff */
[----:B------:R-:W-:Y:S01]  /*11ba0*/  LOP3.LUT R6, R7, 0x7f, RZ, 0xc0, !PT ;  /* 0x0000007f07067812 */ /* 0x000fe200078ec0ff */
[----:B------:R-:W-:Y:S01]  /*11bb0*/  UIADD3 UR38, UR36, -UR38, URZ ;  /* 0x8000002624267290 */ /* 0x000fe2000fffe03f */
[----:B------:R-:W-:Y:S01]  /*11bc0*/  IMAD.U32 R16, RZ, RZ, UR8 ;  /* 0x00000008ff107e24 */ /* 0x000fe2000f8e00ff */
[----:B------:R-:W-:Y:S01]  /*11bd0*/  ULEA.HI UR5, UR5, UR4, URZ, 0x7 ;  /* 0x0000000405057291 */ /* 0x000fe2000f8f383f */
[----:B------:R-:W-:-:S02]  /*11be0*/  LOP3.LUT R2, R0, 0xd8, RZ, 0xc0, !PT ;  /* 0x000000d800027812 */ /* 0x000fc400078ec0ff */
[----:B------:R-:W-:Y:S01]  /*11bf0*/  LOP3.LUT R4, R0, 0x18, RZ, 0xc0, !PT ;  /* 0x0000001800047812 */ /* 0x000fe200078ec0ff */
[----:B------:R-:W-:Y:S01]  /*11c00*/  USHF.R.S32.HI UR39, URZ, 0x7, UR5 ;  /* 0x000000073f277899 */ /* 0x000fe20008011405 */
[----:B------:R-:W-:Y:S01]  /*11c10*/  LOP3.LUT R3, R2, 0x18, R7, 0x78, !PT ;  /* 0x0000001802037812 */ /* 0x000fe200078e7807 */
[----:B------:R-:W-:-:S03]  /*11c20*/  IMAD.U32 R2, RZ, RZ, UR10 ;  /* 0x0000000aff027e24 */ /* 0x000fc6000f8e00ff */
[----:B------:R-:W-:Y:S02]  /*11c30*/  LOP3.LUT R5, R3, 0x320, R0, 0xf8, !PT ;  /* 0x0000032003057812 */ /* 0x000fe400078ef800 */
[----:B------:R-:W-:Y:S01]  /*11c40*/  LOP3.LUT R0, R4, 0x20, RZ, 0xfc, !PT ;  /* 0x0000002004007812 */ /* 0x000fe200078efcff */
[----:B------:R0:W-:Y:S03]  /*11c50*/  STL [R1+0x10], R2 ;  /* 0x0000100201007387 */ /* 0x0001e60000100800 */
[C---:B------:R-:W-:Y:S01]  /*11c60*/  ISETP.GE.AND P0, PT, R0.reuse, UR7, PT ;  /* 0x0000000700007c0c */ /* 0x040fe2000bf06270 */
[----:B------:R1:W-:Y:S01]  /*11c70*/  STL [R1+0x14], RZ ;  /* 0x000014ff01007387 */ /* 0x0003e20000100800 */
[----:B------:R-:W-:Y:S02]  /*11c80*/  ISETP.GE.AND P1, PT, R0, UR9, PT ;  /* 0x0000000900007c0c */ /* 0x000fe4000bf26270 */
[----:B0-----:R-:W-:-:S09]  /*11c90*/  SHF.R.U32.HI R2, RZ, 0x2, R6 ;  /* 0x00000002ff027819 */ /* 0x001fd20000011606 */
[----:B------:R-:W-:Y:S02]  /*11ca0*/  @P0 LOP3.LUT R19, R19, 0x2, RZ, 0xfc, !PT ;  /* 0x0000000213130812 */ /* 0x000fe400078efcff */
[----:B------:R-:W-:Y:S02]  /*11cb0*/  ISETP.GE.AND P0, PT, R0, UR7, PT ;  /* 0x0000000700007c0c */ /* 0x000fe4000bf06270 */
[----:B------:R-:W-:Y:S02]  /*11cc0*/  LOP3.LUT R19, R19, 0xfffffdff, RZ, 0xc0, !PT ;  /* 0xfffffdff13137812 */ /* 0x000fe400078ec0ff */
[----:B------:R-:W-:Y:S02]  /*11cd0*/  LOP3.LUT R0, R4, 0x40, RZ, 0xfc, !PT ;  /* 0x0000004004007812 */ /* 0x000fe400078efcff */
[----:B------:R-:W-:Y:S02]  /*11ce0*/  @P1 LOP3.LUT R19, R19, 0x200, RZ, 0xfc, !PT ;  /* 0x0000020013131812 */ /* 0x000fe400078efcff */
[----:B------:R-:W-:-:S02]  /*11cf0*/  ISETP.GE.AND P2, PT, R0, UR7, PT ;  /* 0x0000000700007c0c */ /* 0x000fc4000bf46270 */
[----:B------:R-:W-:Y:S02]  /*11d00*/  LOP3.LUT R19, R19, 0xffffffef, RZ, 0xc0, !PT ;  /* 0xffffffef13137812 */ /* 0x000fe400078ec0ff */
[C---:B------:R-:W-:Y:S02]  /*11d10*/  ISETP.GE.AND P1, PT, R0.reuse, UR9, PT ;  /* 0x0000000900007c0c */ /* 0x040fe4000bf26270 */
[----:B------:R-:W-:Y:S02]  /*11d20*/  @P0 LOP3.LUT R19, R19, 0x10, RZ, 0xfc, !PT ;  /* 0x0000001013130812 */ /* 0x000fe400078efcff */
[----:B------:R-:W-:Y:S01]  /*11d30*/  ISETP.GE.AND P0, PT, R0, UR7, PT ;  /* 0x0000000700007c0c */ /* 0x000fe2000bf06270 */
[----:B------:R-:W-:Y:S01]  /*11d40*/  IMAD.SHL.U32 R0, R7, 0x20, RZ ;  /* 0x0000002007007824 */ /* 0x000fe200078e00ff */
[----:B------:R-:W-:-:S04]  /*11d50*/  LOP3.LUT R19, R19, 0xfffffffe, RZ, 0xc0, !PT ;  /* 0xfffffffe13137812 */ /* 0x000fc800078ec0ff */
[----:B------:R-:W-:Y:S02]  /*11d60*/  @P2 LOP3.LUT R19, R19, 0x1, RZ, 0xfc, !PT ;  /* 0x0000000113132812 */ /* 0x000fe400078efcff */
[----:B------:R-:W-:Y:S02]  /*11d70*/  LOP3.LUT R0, R0, 0x60, RZ, 0xc0, !PT ;  /* 0x0000006000007812 */ /* 0x000fe400078ec0ff */
[----:B------:R-:W-:Y:S02]  /*11d80*/  LOP3.LUT R19, R19, 0xfffffeff, RZ, 0xc0, !PT ;  /* 0xfffffeff13137812 */ /* 0x000fe400078ec0ff */
[----:B------:R-:W-:Y:S02]  /*11d90*/  ISETP.GE.AND P2, PT, R4, UR7, PT ;  /* 0x0000000704007c0c */ /* 0x000fe4000bf46270 */
[----:B------:R-:W-:Y:S02]  /*11da0*/  @P1 LOP3.LUT R19, R19, 0x100, RZ, 0xfc, !PT ;  /* 0x0000010013131812 */ /* 0x000fe400078efcff */
[----:B------:R-:W-:Y:S01]  /*11db0*/  LOP3.LUT R2, R2, R0, RZ, 0xfc, !PT ;  /* 0x0000000002027212 */ /* 0x000fe200078efcff */
[----:B------:R-:W-:Y:S01]  /*11dc0*/  IMAD R0, R5, 0x2, R16 ;  /* 0x0000000205007824 */ /* 0x000fe200078e0210 */
[----:B------:R-:W-:-:S02]  /*11dd0*/  LOP3.LUT R19, R19, 0xfffffff7, RZ, 0xc0, !PT ;  /* 0xfffffff713137812 */ /* 0x000fc400078ec0ff */
[C---:B------:R-:W-:Y:S02]  /*11de0*/  ISETP.GE.AND P1, PT, R4.reuse, UR7, PT ;  /* 0x0000000704007c0c */ /* 0x040fe4000bf26270 */
[----:B------:R-:W-:Y:S01]  /*11df0*/  @P0 LOP3.LUT R19, R19, 0x8, RZ, 0xfc, !PT ;  /* 0x0000000813130812 */ /* 0x000fe200078efcff */
[----:B------:R1:W-:Y:S01]  /*11e00*/  STL [R1+0xc], R0 ;  /* 0x00000c0001007387 */ /* 0x0003e20000100800 */
[----:B------:R-:W-:Y:S02]  /*11e10*/  ISETP.GE.AND P0, PT, R4, UR9, PT ;  /* 0x0000000904007c0c */ /* 0x000fe4000bf06270 */
[----:B------:R-:W-:-:S04]  /*11e20*/  LOP3.LUT R19, R19, 0xfffffffb, RZ, 0xc0, !PT ;  /* 0xfffffffb13137812 */ /* 0x000fc800078ec0ff */
[----:B------:R-:W-:-:S04]  /*11e30*/  @P2 LOP3.LUT R19, R19, 0x4, RZ, 0xfc, !PT ;  /* 0x0000000413132812 */ /* 0x000fc800078efcff */
[----:B------:R-:W-:-:S04]  /*11e40*/  LOP3.LUT R19, R19, 0xfffffbff, RZ, 0xc0, !PT ;  /* 0xfffffbff13137812 */ /* 0x000fc800078ec0ff */
[----:B------:R-:W-:-:S04]  /*11e50*/  LOP3.LUT R19, R19, 0xffffffdf, RZ, 0xc0, !PT ;  /* 0xffffffdf13137812 */ /* 0x000fc800078ec0ff */
[----:B------:R-:W-:-:S04]  /*11e60*/  @P1 LOP3.LUT R19, R19, 0x20, RZ, 0xfc, !PT ;  /* 0x0000002013131812 */ /* 0x000fc800078efcff */
[----:B-1----:R-:W-:-:S07]  /*11e70*/  @P0 LOP3.LUT R19, R19, 0x400, RZ, 0xfc, !PT ;  /* 0x0000040013130812 */ /* 0x002fce00078efcff */
.L_x_10956:
[----:B--2---:R-:W2:Y:S01]  /*11e80*/  LDL R0, [R1+0x10] ;  /* 0x0000100001007983 */ /* 0x004ea20000100800 */
[----:B------:R-:W-:Y:S02]  /*11e90*/  ULDC UR7, c[0x0][0xc60] ;  /* 0x0003180000077ab9 */ /* 0x000fe40000000800 */
[----:B------:R-:W-:-:S11]  /*11ea0*/  UISETP.NE.AND UP0, UPT, UR7, 0x1, UPT ;  /* 0x000000010700788c */ /* 0x000fd6000bf05270 */
[----:B------:R-:W-:Y:S01]  /*11eb0*/  @UP0 ULDC UR4, c[0x0][0xc64] ;  /* 0x0003190000040ab9 */ /* 0x000fe20000000800 */
[----:B------:R-:W-:Y:S01]  /*11ec0*/  @UP0 ULDC UR8, c[0x0][0xc68] ;  /* 0x00031a0000080ab9 */ /* 0x000fe20000000800 */
[C---:B--2---:R-:W-:Y:S02]  /*11ed0*/  R2UR UR40, R0.reuse ;  /* 0x00000000002872ca */ /* 0x044fe400000e0000 */
[----:B------:R-:W-:-:S11]  /*11ee0*/  R2UR UR6, R0 ;  /* 0x00000000000672ca */ /* 0x000fd600000e0000 */
[----:B------:R-:W-:-:S04]  /*11ef0*/  UIMAD.WIDE.U32 UR4, UR40, UR4, URZ ;  /* 0x00000004280472a5 */ /* 0x000fc8000f8e003f */
[----:B------:R-:W-:-:S03]  /*11f00*/  @UP0 USHF.R.U32.HI UR40, URZ, UR8, UR5 ;  /* 0x000000083f280299 */ /* 0x000fc60008011605 */
[----:B------:R-:W-:Y:S02]  /*11f10*/  ULDC UR4, c[0x0][0xc78] ;  /* 0x00031e0000047ab9 */ /* 0x000fe40000000800 */
[----:B------:R-:W-:Y:S02]  /*11f20*/  UISETP.GE.AND UP0, UPT, UR40, UR4, UPT ;  /* 0x000000042800728c */ /* 0x000fe4000bf06270 */
[----:B------:R-:W-:-:S04]  /*11f30*/  UIADD3 UR4, -UR40, URZ, URZ ;  /* 0x0000003f28047290 */ /* 0x000fc8000fffe13f */
[----:B------:R-:W-:Y:S01]  /*11f40*/  PLOP3.LUT P0, PT, PT, PT, UP0, 0x40, 0x0 ;  /* 0x000000000000781c */ /* 0x000fe20003f0e808 */
[----:B------:R-:W-:-:S12]  /*11f50*/  UIMAD UR7, UR7, UR4, UR6 ;  /* 0x00000004070772a4 */ /* 0x000fd8000f8e0206 */
[----:B0--3--:R-:W-:Y:S05]  /*11f60*/  @P0 BRA `(.L_x_10902) ;  /* 0x0000000000200947 */ /* 0x009fea0003800000 */
        /* <DEDUP_REMOVED lines=8> */
.L_x_10902:
[----:B------:R-:W-:Y:S01]  /*11ff0*/  ULDC UR8, c[0x0][0xc54] ;  /* 0x0003150000087ab9 */ /* 0x000fe20000000800 */
[----:B------:R-:W-:Y:S01]  /*12000*/  UMOV UR6, UR7 ;  /* 0x0000000700067c82 */ /* 0x000fe20008000000 */
[----:B------:R-:W-:-:S11]  /*12010*/  UISETP.NE.AND UP0, UPT, UR8, 0x1, UPT ;  /* 0x000000010800788c */ /* 0x000fd6000bf05270 */
[----:B------:R-:W-:Y:S02]  /*12020*/  @UP0 ULDC.64 UR10, c[0x0][0xc58] ;  /* 0x00031600000a0ab9 */ /* 0x000fe40000000a00 */
[----:B------:R-:W-:-:S04]  /*12030*/  UIMAD.WIDE.U32 UR4, UR7, UR10, URZ ;  /* 0x0000000a070472a5 */ /* 0x000fc8000f8e003f */
[----:B------:R-:W-:-:S04]  /*12040*/  @UP0 USHF.R.U32.HI UR6, URZ, UR11, UR5 ;  /* 0x0000000b3f060299 */ /* 0x000fc80008011605 */
[----:B------:R-:W-:-:S12]  /*12050*/  UIMAD UR4, UR6, UR8, URZ ;  /* 0x00000008060472a4 */ /* 0x000fd8000f8e023f */
.L_x_10903:
        /* <DEDUP_REMOVED lines=13> */
[----:B------:R-:W-:Y:S01]  /*12130*/  PLOP3.LUT P0, PT, PT, PT, UP0, 0x80, 0x0 ;  /* 0x000000000000781c */ /* 0x000fe20003f0f008 */
[----:B------:R-:W-:-:S03]  /*12140*/  @UP1 USHF.R.U32.HI UR41, URZ, UR7, UR5 ;  /* 0x000000073f291299 */ /* 0x000fc60008011605 */
[----:B------:R-:W-:Y:S02]  /*12150*/  @UP0 ULDC.64 UR4, c[0x0][0xa28] ;  /* 0x00028a0000040ab9 */ /* 0x000fe40000000a00 */
[----:B------:R-:W-:-:S06]  /*12160*/  @UP0 UIMAD.WIDE UR4, UR41, 0x4, UR4 ;  /* 0x00000004290408a5 */ /* 0x000fcc000f8e0204 */
[----:B------:R-:W-:Y:S01]  /*12170*/  IMAD.U32 R2, RZ, RZ, UR4 ;  /* 0x00000004ff027e24 */ /* 0x000fe2000f8e00ff */
[----:B------:R-:W-:Y:S01]  /*12180*/  ULOP3.LUT UR6, URZ, UR6, URZ, 0x33, !UPT ;  /* 0x000000063f067292 */ /* 0x000fe2000f8e333f */
[----:B------:R-:W-:Y:S01]  /*12190*/  IMAD.U32 R3, RZ, RZ, UR5 ;  /* 0x00000005ff037e24 */ /* 0x000fe2000f8e00ff */
[----:B------:R-:W-:Y:S01]  /*121a0*/  ULDC UR5, c[0x0][0x448] ;  /* 0x0001120000057ab9 */ /* 0x000fe20000000800 */
[----:B------:R-:W-:-:S03]  /*121b0*/  ULDC UR4, c[0x0][0xc3c] ;  /* 0x00030f0000047ab9 */ /* 0x000fc60000000800 */
[----:B------:R-:W2:Y:S01]  /*121c0*/  @P0 LDG.E R18, desc[UR52][R2.64] ;  /* 0x0000003402120981 */ /* 0x000ea2000c1e1900 */
[----:B------:R-:W-:Y:S02]  /*121d0*/  UISETP.NE.AND UP2, UPT, UR5, 0x1, UPT ;  /* 0x000000010500788c */ /* 0x000fe4000bf45270 */
[----:B------:R-:W-:Y:S02]  /*121e0*/  UIADD3 UR6, UR6, UR4, URZ ;  /* 0x0000000406067290 */ /* 0x000fe4000fffe03f */
[----:B------:R-:W-:Y:S02]  /*121f0*/  UP2UR UR49, UPR, URZ, 0x4 ;  /* 0x000000043f317883 */ /* 0x000fe40008000000 */
[----:B------:R-:W-:-:S04]  /*12200*/  UIMAD UR43, UR6, 0xc0, URZ ;  /* 0x000000c0062b78a4 */ /* 0x000fc8000f8e023f */
        /* <DEDUP_REMOVED lines=9> */
[----:B------:R-:W-:Y:S01]  /*122a0*/  PLOP3.LUT P0, PT, PT, PT, UP0, 0x40, 0x0 ;  /* 0x000000000000781c */ /* 0x000fe20003f0e808 */
[----:B--2---:R0:W-:-:S12]  /*122b0*/  STL [R1+0x8], R18 ;  /* 0x0000081201007387 */ /* 0x0041d80000100800 */
        /* <DEDUP_REMOVED lines=11> */
.L_x_10905:
[----:B------:R-:W-:-:S11]  /*12370*/  UISETP.NE.AND UP1, UPT, UR5, 0x1, UPT ;  /* 0x000000010500788c */ /* 0x000fd6000bf25270 */
[----:B------:R-:W-:Y:S02]  /*12380*/  @UP1 ULDC.64 UR10, c[0x0][0x9e8] ;  /* 0x00027a00000a1ab9 */ /* 0x000fe40000000a00 */
[----:B------:R-:W-:-:S04]  /*12390*/  UIMAD.WIDE.U32 UR6, UR8, UR10, URZ ;  /* 0x0000000a080672a5 */ /* 0x000fc8000f8e003f */
[----:B------:R-:W-:-:S12]  /*123a0*/  @UP1 USHF.R.U32.HI UR8, URZ, UR11, UR7 ;  /* 0x0000000b3f081299 */ /* 0x000fd80008011607 */
.L_x_10906:
[----:B------:R-:W-:-:S04]  /*123b0*/  UIMAD UR8, UR8, UR5, UR5 ;  /* 0x00000005080872a4 */ /* 0x000fc8000f8e0205 */
[----:B------:R-:W-:-:S04]  /*123c0*/  UISETP.LT.AND UP1, UPT, UR4, UR8, UPT ;  /* 0x000000080400728c */ /* 0x000fc8000bf21270 */
[----:B------:R-:W-:-:S12]  /*123d0*/  USEL UR4, UR4, UR8, UP1 ;  /* 0x0000000804047287 */ /* 0x000fd80008800000 */
.L_x_10904:
        /* <DEDUP_REMOVED lines=27> */
.L_x_10908:
[----:B------:R-:W-:-:S11]  /*12590*/  UISETP.NE.AND UP0, UPT, UR5, 0x1, UPT ;  /* 0x000000010500788c */ /* 0x000fd6000bf05270 */
[----:B------:R-:W-:Y:S02]  /*125a0*/  @UP0 ULDC.64 UR10, c[0x0][0x9e8] ;  /* 0x00027a00000a0ab9 */ /* 0x000fe40000000a00 */
[----:B------:R-:W-:-:S04]  /*125b0*/  UIMAD.WIDE.U32 UR6, UR4, UR10, URZ ;  /* 0x0000000a040672a5 */ /* 0x000fc8000f8e003f */
[----:B------:R-:W-:-:S12]  /*125c0*/  @UP0 USHF.R.U32.HI UR4, URZ, UR11, UR7 ;  /* 0x0000000b3f040299 */ /* 0x000fd80008011607 */
.L_x_10909:
[----:B------:R-:W-:-:S04]  /*125d0*/  UIMAD UR4, UR4, UR5, URZ ;  /* 0x00000005040472a4 */ /* 0x000fc8000f8e023f */
[----:B------:R-:W-:-:S04]  /*125e0*/  UISETP.LT.AND UP0, UPT, UR8, UR4, UPT ;  /* 0x000000040800728c */ /* 0x000fc8000bf01270 */
[----:B------:R-:W-:-:S12]  /*125f0*/  USEL UR8, UR8, UR4, !UP0 ;  /* 0x0000000408087287 */ /* 0x000fd8000c000000 */
.L_x_10907:
        /* <DEDUP_REMOVED lines=24> */
[----:B-1----:R-:W-:-:S05]  /*12780*/  IADD3 R0, R0, UR46, R7 ;  /* 0x0000002e00007c10 */ /* 0x002fca000fffe007 */
[----:B------:R1:W-:Y:S01]  /*12790*/  STL [R1+0x10], R0 ;  /* 0x0000100001007387 */ /* 0x0003e20000100800 */
[----:B------:R-:W-:Y:S05]  /*127a0*/  BRA `(.L_x_10912) ;  /* 0x00000030007c7947 */ /* 0x000fea0003800000 */
.L_x_10911:
        /* <DEDUP_REMOVED lines=20> */
.L_x_10914:
[----:B------:R-:W-:Y:S05]  /*128f0*/  BSYNC B6 ;  /* 0x0000000000067941 */ /* 0x000fea0003800000 */
.L_x_10913:
        /* <DEDUP_REMOVED lines=20> */
.L_x_10917:
        /* <DEDUP_REMOVED lines=15> */
.L_x_10916:
[----:B------:R-:W-:Y:S05]  /*12b30*/  BSYNC B6 ;  /* 0x0000000000067941 */ /* 0x000fea0003800000 */
.L_x_10915:
[----:B------:R-:W-:Y:S01]  /*12b40*/  ULDC.64 UR4, c[0x0][0x9f8] ;  /* 0x00027e0000047ab9 */ /* 0x000fe20000000a00 */
[----:B------:R-:W-:Y:S01]  /*12b50*/  IMAD.U32 R17, RZ, RZ, UR41 ;  /* 0x00000029ff117e24 */ /* 0x000fe2000f8e00ff */
[----:B------:R-:W-:Y:S01]  /*12b60*/  UISETP.NE.U32.AND UP0, UPT, UR4, URZ, UPT ;  /* 0x0000003f0400728c */ /* 0x000fe2000bf05070 */
[----:B------:R-:W1:Y:S03]  /*12b70*/  LDC R10, c[0x0][0x430] ;  /* 0x00010c00ff0a7b82 */ /* 0x000e660000000800 */
[----:B------:R-:W-:-:S06]  /*12b80*/  UISETP.NE.AND.EX UP0, UPT, UR5, URZ, UPT, UP0 ;  /* 0x0000003f0500728c */ /* 0x000fcc000bf05300 */
[----:B------:R-:W-:-:S05]  /*12b90*/  PLOP3.LUT P0, PT, PT, PT, UP0, 0x80, 0x0 ;  /* 0x000000000000781c */ /* 0x000fca0003f0f008 */
[----:B------:R-:W-:Y:S02]  /*12ba0*/  @UP0 ULDC.64 UR4, c[0x0][0x9f8] ;  /* 0x00027e0000040ab9 */ /* 0x000fe40000000a00 */
[----:B------:R-:W-:-:S06]  /*12bb0*/  @UP0 UIMAD.WIDE UR4, UR41, 0x4, UR4 ;  /* 0x00000004290408a5 */ /* 0x000fcc000f8e0204 */
[----:B------:R-:W-:Y:S01]  /*12bc0*/  IMAD.U32 R2, RZ, RZ, UR4 ;  /* 0x00000004ff027e24 */ /* 0x000fe2000f8e00ff */
[----:B------:R-:W-:Y:S01]  /*12bd0*/  ULDC UR4, c[0x0][0xc48] ;  /* 0x0003120000047ab9 */ /* 0x000fe20000000800 */
[----:B------:R-:W-:-:S05]  /*12be0*/  IMAD.U32 R3, RZ, RZ, UR5 ;  /* 0x00000005ff037e24 */ /* 0x000fca000f8e00ff */
[----:B------:R-:W2:Y:S01]  /*12bf0*/  @P0 LDG.E R17, desc[UR52][R2.64] ;  /* 0x0000003402110981 */ /* 0x000ea2000c1e1900 */
[----:B------:R-:W-:Y:S01]  /*12c00*/  UMOV UR5, 0xffffffff ;  /* 0xffffffff00057882 */ /* 0x000fe20000000000 */
[----:B------:R-:W-:Y:S02]  /*12c10*/  IMAD.U32 R22, RZ, RZ, UR4 ;  /* 0x00000004ff167e24 */ /* 0x000fe4000f8e00ff */
[----:B--2---:R2:W-:Y:S01]  /*12c20*/  STL [R1], R17 ;  /* 0x0000001101007387 */ /* 0x0045e20000100800 */
[----:B-1----:R-:W-:Y:S05]  /*12c30*/  BRA.DIV UR5, `(.L_x_10918) ;  /* 0x0000003605887947 */ /* 0x002fea000b800000 */
.L_x_10972:
[----:B------:R-:W1:Y:S01]  /*12c40*/  S2R R3, SR_TID.X ;  /* 0x0000000000037919 */ /* 0x000e620000002100 */
[----:B------:R-:W-:Y:S01]  /*12c50*/  UIADD3 UR4, UR44, -0x1, URZ ;  /* 0xffffffff2c047890 */ /* 0x000fe2000fffe03f */
[----:B------:R-:W-:Y:S01]  /*12c60*/  ISETP.NE.AND P1, PT, R10, 0x1, PT ;  /* 0x000000010a00780c */ /* 0x000fe20003f25270 */
[----:B------:R-:W3:Y:S01]  /*12c70*/  S2R R0, SR_TID.X ;  /* 0x0000000000007919 */ /* 0x000ee20000002100 */
[----:B------:R-:W-:-:S03]  /*12c80*/  SHF.R.S32.HI R11, RZ, 0x1f, R17 ;  /* 0x0000001fff0b7819 */ /* 0x000fc60000011411 */
[----:B------:R-:W-:Y:S01]  /*12c90*/  IMAD.U32 R8, RZ, RZ, UR4 ;  /* 0x00000004ff087e24 */ /* 0x000fe2000f8e00ff */
[----:B------:R-:W-:Y:S01]  /*12ca0*/  LOP3.LUT R19, R19, 0xffffff7f, RZ, 0xc0, !PT ;  /* 0xffffff7f13137812 */ /* 0x000fe200078ec0ff */
[----:B------:R4:W-:Y:S02]  /*12cb0*/  STL [R1+0x4], R11 ;  /* 0x0000040b01007387 */ /* 0x0009e40000100800 */
[----:B------:R-:W-:-:S04]  /*12cc0*/  IMAD.SHL.U32 R8, R8, 0x80, RZ ;  /* 0x0000008008087824 */ /* 0x000fc800078e00ff */
[----:B------:R-:W0:Y:S01]  /*12cd0*/  @P1 LDC R9, c[0x0][0x438] ;  /* 0x00010e00ff091b82 */ /* 0x000e220000000800 */
[----:B------:R-:W-:Y:S01]  /*12ce0*/  @P1 LOP3.LUT R19, R19, 0x80, RZ, 0xfc, !PT ;  /* 0x0000008013131812 */ /* 0x000fe200078efcff */
[----:B-1----:R-:W-:Y:S01]  /*12cf0*/  IMAD.SHL.U32 R3, R3, 0x20, RZ ;  /* 0x0000002003037824 */ /* 0x002fe200078e00ff */
[----:B---3--:R-:W-:-:S04]  /*12d00*/  LOP3.LUT R0, R0, 0x7f, RZ, 0xc0, !PT ;  /* 0x0000007f00007812 */ /* 0x008fc800078ec0ff */
[----:B------:R-:W-:Y:S02]  /*12d10*/  LOP3.LUT R3, R3, 0x60, RZ, 0xc0, !PT ;  /* 0x0000006003037812 */ /* 0x000fe400078ec0ff */
[----:B------:R-:W-:-:S04]  /*12d20*/  SHF.R.U32.HI R0, RZ, 0x2, R0 ;  /* 0x00000002ff007819 */ /* 0x000fc80000011600 */
[----:B------:R-:W-:Y:S02]  /*12d30*/  LOP3.LUT R6, R8, R0, R3, 0xfe, !PT ;  /* 0x0000000008067212 */ /* 0x000fe400078efe03 */
[----:B------:R-:W1:Y:S02]  /*12d40*/  @P1 LDC R3, c[0x0][0x434] ;  /* 0x00010d00ff031b82 */ /* 0x000e640000000800 */
[C---:B------:R-:W-:Y:S01]  /*12d50*/  ISETP.GE.AND P0, PT, R6.reuse, UR36, PT ;  /* 0x0000002406007c0c */ /* 0x040fe2000bf06270 */
[----:B------:R-:W-:-:S04]  /*12d60*/  IMAD.IADD R6, R6, 0x1, R18 ;  /* 0x0000000106067824 */ /* 0x000fc800078e0212 */
[----:B------:R-:W-:-:S08]  /*12d70*/  IMAD.MOV.U32 R7, RZ, RZ, R6 ;  /* 0x000000ffff077224 */ /* 0x000fd000078e0006 */
[----:B------:R-:W3:Y:S01]  /*12d80*/  @!P0 LDC.64 R4, c[0x0][0x428] ;  /* 0x00010a00ff048b82 */ /* 0x000ee20000000a00 */
[----:B-1----:R-:W-:-:S05]  /*12d90*/  @P1 IMAD.HI.U32 R0, R6, R3, RZ ;  /* 0x0000000306001227 */ /* 0x002fca00078e00ff */
[----:B0-----:R-:W-:-:S04]  /*12da0*/  @P1 SHF.R.U32.HI R7, RZ, R9, R0 ;  /* 0x00000009ff071219 */ /* 0x001fc80000011600 */
[--C-:B------:R-:W-:Y:S01]  /*12db0*/  @!P0 SHF.R.S32.HI R3, RZ, 0x1f, R7.reuse ;  /* 0x0000001fff038819 */ /* 0x100fe20000011407 */
[----:B------:R-:W-:Y:S02]  /*12dc0*/  @!P0 IMAD.MOV.U32 R2, RZ, RZ, R7 ;  /* 0x000000ffff028224 */ /* 0x000fe400078e0007 */
[-C--:B---3--:R-:W-:Y:S02]  /*12dd0*/  @!P0 IMAD R0, R11, R4.reuse, RZ ;  /* 0x000000040b008224 */ /* 0x088fe400078e02ff */
[----:B------:R-:W-:-:S04]  /*12de0*/  @!P0 IMAD.WIDE.U32 R2, R17, R4, R2 ;  /* 0x0000000411028225 */ /* 0x000fc800078e0002 */
[----:B------:R-:W-:Y:S02]  /*12df0*/  @!P0 IMAD R0, R17, R5, R0 ;  /* 0x0000000511008224 */ /* 0x000fe400078e0200 */
[----:B------:R-:W0:Y:S02]  /*12e00*/  @!P0 LDC.64 R4, c[0x0][0x418] ;  /* 0x00010600ff048b82 */ /* 0x000e240000000a00 */
[----:B------:R-:W-:Y:S02]  /*12e10*/  @!P0 IMAD.IADD R0, R3, 0x1, R0 ;  /* 0x0000000103008824 */ /* 0x000fe400078e0200 */
[----:B------:R-:W-:Y:S01]  /*12e20*/  IMAD R3, RZ, RZ, -UR41 ;  /* 0x80000029ff037e24 */ /* 0x000fe2000f8e02ff */
[----:B0-----:R-:W-:-:S04]  /*12e30*/  @!P0 LEA R4, P1, R2, R4, 0x2 ;  /* 0x0000000402048211 */ /* 0x001fc800078210ff */
[----:B------:R-:W-:Y:S01]  /*12e40*/  @!P0 LEA.HI.X R5, R2, R5, R0, 0x2, P1 ;  /* 0x0000000502058211 */ /* 0x000fe200008f1400 */
[----:B------:R-:W-:Y:S02]  /*12e50*/  IMAD.U32 R2, RZ, RZ, UR47 ;  /* 0x0000002fff027e24 */ /* 0x000fe4000f8e00ff */
[----:B------:R-:W-:-:S03]  /*12e60*/  IMAD.MOV.U32 R0, RZ, RZ, RZ ;  /* 0x000000ffff007224 */ /* 0x000fc600078e00ff */
[----:B------:R-:W-:Y:S01]  /*12e70*/  ISETP.NE.AND P2, PT, R2, 0x3, PT ;  /* 0x000000030200780c */ /* 0x000fe20003f45270 */
[----:B------:R-:W-:Y:S01]  /*12e80*/  IMAD R22, R22, R3, UR40 ;  /* 0x0000002816167e24 */ /* 0x000fe2000f8e0203 */
[----:B------:R-:W-:Y:S01]  /*12e90*/  LOP3.LUT R19, R19, 0xffffffbf, RZ, 0xc0, !PT ;  /* 0xffffffbf13137812 */ /* 0x000fe200078ec0ff */
[----:B------:R-:W-:Y:S01]  /*12ea0*/  IMAD.MOV R3, RZ, RZ, -R7 ;  /* 0x000000ffff037224 */ /* 0x000fe200078e0a07 */
[----:B------:R0:W5:Y:S01]  /*12eb0*/  @!P0 LDG.E R0, desc[UR52][R4.64] ;  /* 0x0000003404008981 */ /* 0x000162000c1e1900 */
[----:B------:R-:W-:Y:S01]  /*12ec0*/  IMAD.U32 R24, RZ, RZ, UR4 ;  /* 0x00000004ff187e24 */ /* 0x000fe2000f8e00ff */
[----:B------:R-:W-:-:S07]  /*12ed0*/  SHF.R.S32.HI R29, RZ, 0x1f, R22 ;  /* 0x0000001fff1d7819 */ /* 0x000fce0000011416 */
[----:B------:R-:W-:Y:S01]  /*12ee0*/  @P2 LOP3.LUT R19, R19, 0x40, RZ, 0xfc, !PT ;  /* 0x0000004013132812 */ /* 0x000fe200078efcff */
[----:B0-----:R-:W-:Y:S01]  /*12ef0*/  IMAD R5, R10, R3, R6 ;  /* 0x000000030a057224 */ /* 0x001fe200078e0206 */
[----:B----4-:R-:W-:Y:S06]  /*12f00*/  @!P2 BRA `(.L_x_10919) ;  /* 0x000000000004a947 */ /* 0x010fec0003800000 */
[----:B------:R-:W-:Y:S01]  /*12f10*/  BPT.TRAP 0x1 ;  /* 0x000000040000795c */ /* 0x000fe20000300000 */
.L_x_10919:
        /* <DEDUP_REMOVED lines=18> */
[----:B--2---:R-:W-:Y:S01]  /*13040*/  LEA R17, P0, R2, UR4, 0x1 ;  /* 0x0000000402117c11 */ /* 0x004fe2000f8008ff */
[----:B------:R-:W-:-:S05]  /*13050*/  IMAD.IADD R6, R3, 0x1, R6 ;  /* 0x0000000103067824 */ /* 0x000fca00078e0206 */
[----:B------:R-:W-:Y:S01]  /*13060*/  LEA.HI.X R18, R2, UR5, R6, 0x1, P0 ;  /* 0x0000000502127c11 */ /* 0x000fe200080f0c06 */
[----:B------:R-:W-:Y:S01]  /*13070*/  IMAD R6, R23, 0x8, R16 ;  /* 0x0000000817067824 */ /* 0x000fe200078e0210 */
[----:B------:R-:W-:-:S04]  /*13080*/  SHF.L.U32 R2, R26, 0x1f, RZ ;  /* 0x0000001f1a027819 */ /* 0x000fc800000006ff */
[----:B------:R-:W0:Y:S02]  /*13090*/  SYNCS.PHASECHK.TRANS64.TRYWAIT P0, [R6+URZ+0x2d840], R2 ;  /* 0x02d84002060075a7 */ /* 0x000e24000800017f */
[----:B0-----:R-:W-:Y:S05]  /*130a0*/  @!P0 BRA `(.L_x_10921) ;  /* 0x0000003000988947 */ /* 0x001fea0003800000 */
.L_x_10973:
[----:B------:R-:W-:Y:S05]  /*130b0*/  BSYNC B0 ;  /* 0x0000000000007941 */ /* 0x000fea0003800000 */
.L_x_10920:
[----:B------:R-:W1:Y:S01]  /*130c0*/  S2R R9, SR_TID.X ;  /* 0x0000000000097919 */ /* 0x000e620000002100 */
[----:B------:R-:W-:Y:S01]  /*130d0*/  ULDC.64 UR4, c[0x0][0x300] ;  /* 0x0000c00000047ab9 */ /* 0x000fe20000000a00 */
[C---:B------:R-:W-:Y:S01]  /*130e0*/  LOP3.LUT P4, RZ, R19.reuse, 0x4, RZ, 0xc0, !PT ;  /* 0x0000000413ff7812 */ /* 0x040fe2000788c0ff */
        /* <DEDUP_REMOVED lines=21> */
[----:B------:R-:W0:Y:S01]  /*13240*/  S2R R9, SR_TID.X ;  /* 0x0000000000097919 */ /* 0x000e220000002100 */
[----:B------:R-:W-:Y:S02]  /*13250*/  LEA.HI.X R0, R2, UR5, R0, 0x1, P0 ;  /* 0x0000000502007c11 */ /* 0x000fe400080f0c00 */
[----:B------:R-:W-:-:S04]  /*13260*/  IADD3 R5, -R10, UR36, -R8 ;  /* 0x000000240a057c10 */ /* 0x000fc8000fffe908 */
[----:B------:R-:W-:Y:S01]  /*13270*/  ISETP.GE.AND P0, PT, R5, 0x1, PT ;  /* 0x000000010500780c */ /* 0x000fe20003f06270 */
[C---:B0-----:R-:W-:Y:S02]  /*13280*/  IMAD.SHL.U32 R10, R9.reuse, 0x8, RZ ;  /* 0x00000008090a7824 */ /* 0x041fe400078e00ff */
[----:B------:R-:W-:-:S03]  /*13290*/  IMAD.SHL.U32 R11, R9, 0x8, RZ ;  /* 0x00000008090b7824 */ /* 0x000fc600078e00ff */
[----:B------:R-:W-:-:S04]  /*132a0*/  LOP3.LUT R10, R10, 0xd8, RZ, 0xc0, !PT ;  /* 0x000000d80a0a7812 */ /* 0x000fc800078ec0ff */
[----:B------:R-:W-:Y:S01]  /*132b0*/  LOP3.LUT R10, R10, 0x18, R9, 0x78, !PT ;  /* 0x000000180a0a7812 */ /* 0x000fe200078e7809 */
[----:B------:R-:W-:-:S03]  /*132c0*/  IMAD.SHL.U32 R9, R9, 0x8, RZ ;  /* 0x0000000809097824 */ /* 0x000fc600078e00ff */
[----:B------:R-:W-:Y:S02]  /*132d0*/  LOP3.LUT R10, R10, 0x320, R11, 0xf8, !PT ;  /* 0x000003200a0a7812 */ /* 0x000fe400078ef80b */
[----:B------:R-:W-:-:S03]  /*132e0*/  LOP3.LUT R9, R9, 0x18, RZ, 0xc0, !PT ;  /* 0x0000001809097812 */ /* 0x000fc600078ec0ff */
[----:B------:R-:W-:Y:S01]  /*132f0*/  IMAD R7, R23, 0x3000, R10 ;  /* 0x0000300017077824 */ /* 0x000fe200078e020a */
[----:B------:R-:W-:Y:S06]  /*13300*/  BRA.DIV UR4, `(.L_x_10922) ;  /* 0x0000003204147947 */ /* 0x000fec000b800000 */
        /* <DEDUP_REMOVED lines=34> */
[----:B------:R0:W-:Y:S04]  /*13530*/  @P0 LDGSTS.E.BYPASS.LTC128B.128 [R8+0x16400], desc[UR52][R2.64], !P4 ;  /* 0x1640000002080fae */ /* 0x0001e8000e101d74 */
[----:B------:R0:W-:Y:S04]  /*13540*/  @P0 LDGSTS.E.BYPASS.LTC128B.128 [R8+0x18400], desc[UR52][R2.64+0x40], !P3 ;  /* 0x1840004002080fae */ /* 0x0001e8000d901d74 */
[----:B--2---:R0:W-:Y:S02]  /*13550*/  @P0 LDGSTS.E.BYPASS.LTC128B.128 [R8+0x1a400], desc[UR52][R2.64+0x80], !P2 ;  /* 0x1a40008002080fae */ /* 0x0041e4000d101d74 */
.L_x_10983:
[----:B------:R-:W-:-:S13]  /*13560*/  ISETP.GE.AND P0, PT, R5, 0x61, PT ;  /* 0x000000610500780c */ /* 0x000fda0003f06270 */
[----:B0-----:R-:W-:Y:S01]  /*13570*/  @P0 LEA R2, P1, R9, R14, 0x1 ;  /* 0x0000000e09020211 */ /* 0x001fe200078208ff */
        /* <DEDUP_REMOVED lines=10> */
.L_x_10923:
        /* <DEDUP_REMOVED lines=11> */
.L_x_10924:
        /* <DEDUP_REMOVED lines=14> */
[----:B-1----:R-:W-:Y:S02]  /*137b0*/  IMAD.U32 R6, RZ, RZ, UR8 ;  /* 0x00000008ff067e24 */ /* 0x002fe4000f8e00ff */
        /* <DEDUP_REMOVED lines=8> */
.L_x_10926:
[----:B------:R-:W-:Y:S05]  /*13840*/  BSYNC B6 ;  /* 0x0000000000067941 */ /* 0x000fea0003800000 */
.L_x_10925:
[----:B------:R2:W5:Y:S01]  /*13850*/  LDL R10, [R1+0xc] ;  /* 0x00000c00010a7983 */ /* 0x0005620000100800 */
[----:B------:R-:W-:Y:S01]  /*13860*/  UISETP.NE.AND UP0, UPT, UR49, URZ, UPT ;  /* 0x0000003f3100728c */ /* 0x000fe2000bf05270 */
[----:B------:R-:W0:Y:S01]  /*13870*/  S2R R20, SR_TID.X ;  /* 0x0000000000147919 */ /* 0x000e220000002100 */
[----:B------:R-:W-:Y:S01]  /*13880*/  R2UR UR6, R29 ;  /* 0x000000001d0672ca */ /* 0x000fe200000e0000 */
[----:B------:R-:W-:-:S03]  /*13890*/  ULDC.64 UR8, c[0x0][0x2d8] ;  /* 0x0000b60000087ab9 */ /* 0x000fc60000000a00 */
[----:B------:R-:W-:Y:S01]  /*138a0*/  PLOP3.LUT P0, PT, PT, PT, UP0, 0x80, 0x0 ;  /* 0x000000000000781c */ /* 0x000fe20003f0f008 */
[----:B------:R-:W-:Y:S01]  /*138b0*/  ULDC UR12, c[0x0][0x448] ;  /* 0x00011200000c7ab9 */ /* 0x000fe20000000800 */
[----:B------:R-:W-:Y:S01]  /*138c0*/  R2UR UR7, R22 ;  /* 0x00000000160772ca */ /* 0x000fe200000e0000 */
[----:B------:R-:W-:Y:S01]  /*138d0*/  ULDC.64 UR10, c[0x0][0x280] ;  /* 0x0000a000000a7ab9 */ /* 0x000fe20000000a00 */
[C---:B------:R-:W-:Y:S01]  /*138e0*/  LOP3.LUT P3, RZ, R19.reuse, 0x400, RZ, 0xc0, !PT ;  /* 0x0000040013ff7812 */ /* 0x040fe2000786c0ff */
[----:B------:R-:W-:Y:S01]  /*138f0*/  @UP0 ULDC UR4, c[0x0][0x44c] ;  /* 0x0001130000040ab9 */ /* 0x000fe20000000800 */
[----:B------:R-:W-:Y:S01]  /*13900*/  @UP0 ULDC UR13, c[0x0][0x44c] ;  /* 0x00011300000d0ab9 */ /* 0x000fe20000000800 */
[C---:B------:R-:W-:Y:S02]  /*13910*/  LOP3.LUT P4, RZ, R19.reuse, 0x200, RZ, 0xc0, !PT ;  /* 0x0000020013ff7812 */ /* 0x040fe4000788c0ff */
[----:B------:R-:W-:Y:S02]  /*13920*/  LOP3.LUT P5, RZ, R19, 0x100, RZ, 0xc0, !PT ;  /* 0x0000010013ff7812 */ /* 0x000fe400078ac0ff */
[C---:B0-----:R-:W-:Y:S01]  /*13930*/  LOP3.LUT R2, R20.reuse, 0x7f, RZ, 0xc0, !PT ;  /* 0x0000007f14027812 */ /* 0x041fe200078ec0ff */
[----:B------:R-:W-:-:S03]  /*13940*/  IMAD.SHL.U32 R20, R20, 0x20, RZ ;  /* 0x0000002014147824 */ /* 0x000fc600078e00ff */
[----:B------:R-:W-:Y:S02]  /*13950*/  SHF.R.U32.HI R2, RZ, 0x2, R2 ;  /* 0x00000002ff027819 */ /* 0x000fe40000011602 */
[----:B------:R-:W-:-:S04]  /*13960*/  LOP3.LUT R20, R20, 0x60, RZ, 0xc0, !PT ;  /* 0x0000006014147812 */ /* 0x000fc800078ec0ff */
[----:B------:R-:W-:-:S05]  /*13970*/  LOP3.LUT R2, R2, R20, RZ, 0xfc, !PT ;  /* 0x0000001402027212 */ /* 0x000fca00078efcff */
[----:B-1----:R-:W-:-:S04]  /*13980*/  VIADD R6, R2, UR43 ;  /* 0x0000002b02067c36 */ /* 0x002fc80008000000 */
[----:B------:R-:W-:Y:S01]  /*13990*/  @P0 IMAD.HI.U32 R0, R6, UR4, RZ ;  /* 0x0000000406000c27 */ /* 0x000fe2000f8e00ff */
[----:B------:R-:W-:Y:S01]  /*139a0*/  PLOP3.LUT P0, PT, PT, PT, UP0, 0x80, 0x0 ;  /* 0x000000000000781c */ /* 0x000fe20003f0f008 */
[----:B------:R-:W-:Y:S02]  /*139b0*/  @UP0 ULDC UR4, c[0x0][0x450] ;  /* 0x0001140000040ab9 */ /* 0x000fe40000000800 */
[----:B------:R-:W-:Y:S01]  /*139c0*/  IMAD.MOV.U32 R3, RZ, RZ, R6 ;  /* 0x000000ffff037224 */ /* 0x000fe200078e0006 */
[----:B------:R-:W-:-:S09]  /*139d0*/  UIMAD UR6, UR6, UR8, URZ ;  /* 0x00000008060672a4 */ /* 0x000fd2000f8e023f */
[----:B------:R-:W-:Y:S02]  /*139e0*/  @P0 SHF.R.U32.HI R3, RZ, UR4, R0 ;  /* 0x00000004ff030c19 */ /* 0x000fe40008011600 */
[----:B------:R-:W-:Y:S01]  /*139f0*/  R2UR UR4, R22 ;  /* 0x00000000160472ca */ /* 0x000fe200000e0000 */
[----:B------:R-:W-:Y:S02]  /*13a00*/  UIMAD UR7, UR7, UR9, UR6 ;  /* 0x00000009070772a4 */ /* 0x000fe4000f8e0206 */
[----:B------:R-:W-:Y:S01]  /*13a10*/  USHF.R.S32.HI UR6, URZ, 0x1f, UR41 ;  /* 0x0000001f3f067899 */ /* 0x000fe20008011429 */
[----:B------:R-:W-:-:S09]  /*13a20*/  SHF.R.S32.HI R0, RZ, 0x1f, R3 ;  /* 0x0000001fff007819 */ /* 0x000fd20000011403 */
[----:B------:R-:W-:-:S03]  /*13a30*/  UIMAD.WIDE.U32 UR4, UR4, UR8, URZ ;  /* 0x00000008040472a5 */ /* 0x000fc6000f8e003f */
[----:B------:R-:W-:Y:S01]  /*13a40*/  ULDC.64 UR8, c[0x0][0x2e0] ;  /* 0x0000b80000087ab9 */ /* 0x000fe20000000a00 */
[----:B------:R-:W-:Y:S02]  /*13a50*/  UIADD3 UR5, UR5, UR7, URZ ;  /* 0x0000000705057290 */ /* 0x000fe4000fffe03f */
[----:B------:R-:W-:Y:S02]  /*13a60*/  UIMAD UR6, UR6, UR8, URZ ;  /* 0x00000008060672a4 */ /* 0x000fe4000f8e023f */
[----:B------:R-:W-:Y:S02]  /*13a70*/  UIMAD.WIDE.U32 UR4, UR41, UR8, UR4 ;  /* 0x00000008290472a5 */ /* 0x000fe4000f8e0004 */
[----:B------:R-:W-:-:S03]  /*13a80*/  UIMAD UR6, UR41, UR9, UR6 ;  /* 0x00000009290672a4 */ /* 0x000fc6000f8e0206 */
[----:B------:R-:W-:Y:S02]  /*13a90*/  ULDC.64 UR8, c[0x0][0x2d0] ;  /* 0x0000b40000087ab9 */ /* 0x000fe40000000a00 */
[----:B------:R-:W-:Y:S01]  /*13aa0*/  IMAD R0, R0, UR8, RZ ;  /* 0x0000000800007c24 */ /* 0x000fe2000f8e02ff */
[----:B------:R-:W-:Y:S01]  /*13ab0*/  UIADD3 UR5, UR5, UR6, URZ ;  /* 0x0000000605057290 */ /* 0x000fe2000fffe03f */
[----:B------:R-:W-:Y:S02]  /*13ac0*/  IMAD.U32 R4, RZ, RZ, UR8 ;  /* 0x00000008ff047e24 */ /* 0x000fe4000f8e00ff */
[C---:B------:R-:W-:Y:S01]  /*13ad0*/  IMAD R5, R3.reuse, UR9, R0 ;  /* 0x0000000903057c24 */ /* 0x040fe2000f8e0200 */
[----:B------:R-:W-:Y:S01]  /*13ae0*/  ULDC.64 UR6, c[0x0][0x2c8] ;  /* 0x0000b20000067ab9 */ /* 0x000fe20000000a00 */
[----:B------:R-:W-:Y:S02]  /*13af0*/  IMAD.MOV R0, RZ, RZ, -R3 ;  /* 0x000000ffff007224 */ /* 0x000fe400078e0a03 */
[----:B------:R-:W-:-:S04]  /*13b00*/  IMAD.WIDE.U32 R2, R3, R4, UR4 ;  /* 0x0000000403027e25 */ /* 0x000fc8000f8e0004 */
[----:B------:R-:W-:Y:S02]  /*13b10*/  IMAD R0, R0, UR12, R6 ;  /* 0x0000000c00007c24 */ /* 0x000fe4000f8e0206 */
[----:B------:R-:W-:-:S03]  /*13b20*/  IMAD.IADD R3, R3, 0x1, R5 ;  /* 0x0000000103037824 */ /* 0x000fc600078e0205 */
[----:B------:R-:W-:Y:S01]  /*13b30*/  SHF.R.S32.HI R5, RZ, 0x1f, R0 ;  /* 0x0000001fff057819 */ /* 0x000fe20000011400 */
[----:B------:R-:W-:-:S04]  /*13b40*/  IMAD.WIDE.U32 R2, R0, UR6, R2 ;  /* 0x0000000600027c25 */ /* 0x000fc8000f8e0002 */
[----:B------:R-:W-:-:S04]  /*13b50*/  IMAD R5, R5, UR6, RZ ;  /* 0x0000000605057c24 */ /* 0x000fc8000f8e02ff */
[----:B------:R-:W-:Y:S01]  /*13b60*/  IMAD R5, R0, UR7, R5 ;  /* 0x0000000700057c24 */ /* 0x000fe2000f8e0205 */
[----:B------:R-:W-:-:S03]  /*13b70*/  LEA R0, P0, R2, UR10, 0x1 ;  /* 0x0000000a02007c11 */ /* 0x000fc6000f8008ff */
[----:B------:R-:W-:-:S05]  /*13b80*/  IMAD.IADD R5, R3, 0x1, R5 ;  /* 0x0000000103057824 */ /* 0x000fca00078e0205 */
[----:B------:R-:W-:Y:S02]  /*13b90*/  LEA.HI.X R5, R2, UR11, R5, 0x1, P0 ;  /* 0x0000000b02057c11 */ /* 0x000fe400080f0c05 */
[----:B------:R-:W-:Y:S01]  /*13ba0*/  PLOP3.LUT P0, PT, PT, PT, UP0, 0x80, 0x0 ;  /* 0x000000000000781c */ /* 0x000fe20003f0f008 */
[----:B------:R-:W-:-:S12]  /*13bb0*/  VIADD R6, R6, 0x80 ;  /* 0x0000008006067836 */ /* 0x000fd80000000000 */
[----:B------:R-:W-:Y:S01]  /*13bc0*/  @P0 IMAD.HI.U32 R3, R6, UR13, RZ ;  /* 0x0000000d06030c27 */ /* 0x000fe2000f8e00ff */
[----:B------:R-:W-:Y:S01]  /*13bd0*/  PLOP3.LUT P0, PT, PT, PT, UP0, 0x80, 0x0 ;  /* 0x000000000000781c */ /* 0x000fe20003f0f008 */
[----:B------:R-:W-:Y:S02]  /*13be0*/  @UP0 ULDC UR13, c[0x0][0x450] ;  /* 0x00011400000d0ab9 */ /* 0x000fe40000000800 */
[----:B------:R-:W-:Y:S01]  /*13bf0*/  IMAD.MOV.U32 R2, RZ, RZ, R6 ;  /* 0x000000ffff027224 */ /* 0x000fe200078e0006 */
[----:B------:R-:W0:Y:S09]  /*13c00*/  S2R R20, SR_TID.X ;  /* 0x0000000000147919 */ /* 0x000e320000002100 */
[----:B------:R-:W-:-:S05]  /*13c10*/  @P0 SHF.R.U32.HI R2, RZ, UR13, R3 ;  /* 0x0000000dff020c19 */ /* 0x000fca0008011603 */
[----:B------:R-:W-:-:S04]  /*13c20*/  IMAD.MOV R3, RZ, RZ, -R2 ;  /* 0x000000ffff037224 */ /* 0x000fc800078e0a02 */
[----:B------:R-:W-:Y:S01]  /*13c30*/  IMAD R6, R3, UR12, R6 ;  /* 0x0000000c03067c24 */ /* 0x000fe2000f8e0206 */
[----:B------:R-:W-:-:S05]  /*13c40*/  SHF.R.S32.HI R3, RZ, 0x1f, R2 ;  /* 0x0000001fff037819 */ /* 0x000fca0000011402 */
[----:B------:R-:W-:-:S04]  /*13c50*/  IMAD R3, R3, UR8, RZ ;  /* 0x0000000803037c24 */ /* 0x000fc8000f8e02ff */
[C---:B------:R-:W-:Y:S02]  /*13c60*/  IMAD R7, R2.reuse, UR9, R3 ;  /* 0x0000000902077c24 */ /* 0x040fe4000f8e0203 */
[----:B------:R-:W-:Y:S01]  /*13c70*/  IMAD.WIDE.U32 R2, R2, R4, UR4 ;  /* 0x0000000402027e25 */ /* 0x000fe2000f8e0004 */
[----:B------:R-:W-:-:S03]  /*13c80*/  SHF.R.S32.HI R4, RZ, 0x1f, R6 ;  /* 0x0000001fff047819 */ /* 0x000fc60000011406 */
[----:B------:R-:W-:Y:S02]  /*13c90*/  IMAD.IADD R3, R3, 0x1, R7 ;  /* 0x0000000103037824 */ /* 0x000fe400078e0207 */
[----:B------:R-:W-:Y:S02]  /*13ca0*/  IMAD R4, R4, UR6, RZ ;  /* 0x0000000604047c24 */ /* 0x000fe4000f8e02ff */
[----:B------:R-:W-:-:S04]  /*13cb0*/  IMAD.WIDE.U32 R2, R6, UR6, R2 ;  /* 0x0000000606027c25 */ /* 0x000fc8000f8e0002 */
[----:B------:R-:W-:Y:S01]  /*13cc0*/  IMAD R7, R6, UR7, R4 ;  /* 0x0000000706077c24 */ /* 0x000fe2000f8e0204 */
[----:B0-----:R-:W-:-:S03]  /*13cd0*/  LOP3.LUT R21, R20, 0x7f, RZ, 0xc0, !PT ;  /* 0x0000007f14157812 */ /* 0x001fc600078ec0ff */
[----:B------:R-:W-:Y:S01]  /*13ce0*/  IMAD.IADD R6, R3, 0x1, R7 ;  /* 0x0000000103067824 */ /* 0x000fe200078e0207 */
[----:B------:R-:W-:Y:S01]  /*13cf0*/  LEA R7, P0, R2, UR10, 0x1 ;  /* 0x0000000a02077c11 */ /* 0x000fe2000f8008ff */
[----:B------:R-:W-:Y:S01]  /*13d00*/  IMAD.SHL.U32 R20, R20, 0x8, RZ ;  /* 0x0000000814147824 */ /* 0x000fe200078e00ff */
[----:B------:R-:W-:Y:S02]  /*13d10*/  UMOV UR4, 0xffffffff ;  /* 0xffffffff00047882 */ /* 0x000fe40000000000 */
[----:B------:R-:W-:Y:S02]  /*13d20*/  LEA.HI.X R6, R2, UR11, R6, 0x1, P0 ;  /* 0x0000000b02067c11 */ /* 0x000fe400080f0c06 */
[----:B------:R-:W-:Y:S02]  /*13d30*/  LOP3.LUT R20, R20, 0x18, RZ, 0xc0, !PT ;  /* 0x0000001814147812 */ /* 0x000fe400078ec0ff */
[----:B------:R-:W-:Y:S01]  /*13d40*/  SHF.R.U32.HI R21, RZ, 0x2, R21 ;  /* 0x00000002ff157819 */ /* 0x000fe20000011615 */
[----:B--2---:R-:W-:Y:S06]  /*13d50*/  BRA.DIV UR4, `(.L_x_10927) ;  /* 0x0000002a04e47947 */ /* 0x004fec000b800000 */
[----:B------:R-:W0:Y:S01]  /*13d60*/  SHFL.IDX PT, R3, R0, RZ, 0x1c1f ;  /* 0x001c1fff00037589 */ /* 0x000e2200000e0000 */
[----:B------:R-:W-:-:S03]  /*13d70*/  VIADD R4, R21, UR43 ;  /* 0x0000002b15047c36 */ /* 0x000fc60008000000 */
        /* <DEDUP_REMOVED lines=9> */
[----:B-----5:R-:W-:Y:S04]  /*13e10*/  @!P0 LDGSTS.E.BYPASS.LTC128B.128 [R10+0xc400], desc[UR52][R2.64], !P3 ;  /* 0x0c400000020a8fae */ /* 0x020fe8000d901d74 */
[----:B------:R-:W-:Y:S04]  /*13e20*/  @!P0 LDGSTS.E.BYPASS.LTC128B.128 [R10+0xf400], desc[UR52][R2.64+0x40], !P4 ;  /* 0x0f400040020a8fae */ /* 0x000fe8000e101d74 */
[----:B------:R0:W-:Y:S01]  /*13e30*/  @!P0 LDGSTS.E.BYPASS.LTC128B.128 [R10+0x12400], desc[UR52][R2.64+0x80], !P5 ;  /* 0x12400080020a8fae */ /* 0x0001e2000e901d74 */
[----:B------:R-:W-:Y:S01]  /*13e40*/  ISETP.GE.AND P0, PT, R8, UR37, PT ;  /* 0x0000002508007c0c */ /* 0x000fe2000bf06270 */
        /* <DEDUP_REMOVED lines=11> */
[----:B------:R-:W-:-:S03]  /*13f00*/  ISETP.GE.AND P0, PT, R8, UR37, PT ;  /* 0x0000002508007c0c */ /* 0x000fc6000bf06270 */
[----:B0-----:R-:W0:Y:S04]  /*13f10*/  SHFL.IDX PT, R3, R0, 0x2, 0x1c1f ;  /* 0x005c1f0000037f89 */ /* 0x001e2800000e0000 */
[----:B------:R-:W1:Y:S04]  /*13f20*/  SHFL.IDX PT, R2, R5, 0x2, 0x1c1f ;  /* 0x005c1f0005027f89 */ /* 0x000e6800000e0000 */
[----:B------:R-:W2:Y:S04]  /*13f30*/  SHFL.IDX PT, R0, R0, 0x3, 0x1c1f ;  /* 0x007c1f0000007f89 */ /* 0x000ea800000e0000 */
[----:B------:R-:W3:Y:S01]  /*13f40*/  SHFL.IDX PT, R5, R5, 0x3, 0x1c1f ;  /* 0x007c1f0005057f89 */ /* 0x000ee200000e0000 */
        /* <DEDUP_REMOVED lines=9> */
[----:B------:R-:W-:-:S13]  /*13fe0*/  ISETP.GE.AND P0, PT, R2, UR37, PT ;  /* 0x0000002502007c0c */ /* 0x000fda000bf06270 */
[----:B--2---:R-:W-:Y:S02]  /*13ff0*/  @!P0 LEA R8, P1, R20, R0, 0x1 ;  /* 0x0000000014088211 */ /* 0x004fe400078208ff */
[----:B------:R-:W-:Y:S03]  /*14000*/  SHFL.IDX PT, R0, R6, RZ, 0x1c1f ;  /* 0x001c1fff06007589 */ /* 0x000fe600000e0000 */
[----:B---3--:R-:W-:Y:S01]  /*14010*/  @!P0 IMAD.X R9, RZ, RZ, R5, P1 ;  /* 0x000000ffff098224 */ /* 0x008fe200008e0605 */
[----:B------:R-:W-:Y:S01]  /*14020*/  SHFL.IDX PT, R6, R6, 0x1, 0x1c1f ;  /* 0x003c1f0006067f89 */ /* 0x000fe200000e0000 */
[----:B------:R-:W-:Y:S02]  /*14030*/  @!P0 IMAD.MOV.U32 R2, RZ, RZ, R8 ;  /* 0x000000ffff028224 */ /* 0x000fe400078e0008 */
[----:B------:R-:W-:-:S05]  /*14040*/  @!P0 IMAD.MOV.U32 R3, RZ, RZ, R9 ;  /* 0x000000ffff038224 */ /* 0x000fca00078e0009 */
[----:B------:R-:W-:Y:S04]  /*14050*/  @!P0 LDGSTS.E.BYPASS.LTC128B.128 [R10+0xdc00], desc[UR52][R2.64], !P3 ;  /* 0x0dc00000020a8fae */ /* 0x000fe8000d901d74 */
[----:B------:R-:W-:Y:S04]  /*14060*/  @!P0 LDGSTS.E.BYPASS.LTC128B.128 [R10+0x10c00], desc[UR52][R2.64+0x40], !P4 ;  /* 0x10c00040020a8fae */ /* 0x000fe8000e101d74 */
[----:B------:R0:W-:Y:S04]  /*14070*/  @!P0 LDGSTS.E.BYPASS.LTC128B.128 [R10+0x13c00], desc[UR52][R2.64+0x80], !P5 ;  /* 0x13c00080020a8fae */ /* 0x0001e8000e901d74 */
[----:B0-----:R-:W0:Y:S01]  /*14080*/  SHFL.IDX PT, R2, R7, RZ, 0x1c1f ;  /* 0x001c1fff07027589 */ /* 0x001e2200000e0000 */
[----:B------:R-:W-:-:S05]  /*14090*/  VIADD R3, R4, 0x80 ;  /* 0x0000008004037836 */ /* 0x000fca0000000000 */
[----:B------:R-:W-:-:S13]  /*140a0*/  ISETP.GE.AND P0, PT, R3, UR37, PT ;  /* 0x0000002503007c0c */ /* 0x000fda000bf06270 */
[----:B0-----:R-:W-:-:S05]  /*140b0*/  @!P0 LEA R5, P1, R20, R2, 0x1 ;  /* 0x0000000214058211 */ /* 0x001fca00078208ff */
[----:B------:R-:W-:Y:S02]  /*140c0*/  @!P0 IMAD.X R0, RZ, RZ, R0, P1 ;  /* 0x000000ffff008224 */ /* 0x000fe400008e0600 */
[----:B------:R-:W-:Y:S02]  /*140d0*/  @!P0 IMAD.MOV.U32 R2, RZ, RZ, R5 ;  /* 0x000000ffff028224 */ /* 0x000fe400078e0005 */
[----:B------:R-:W-:-:S05]  /*140e0*/  @!P0 IMAD.MOV.U32 R3, RZ, RZ, R0 ;  /* 0x000000ffff038224 */ /* 0x000fca00078e0000 */
[----:B------:R0:W-:Y:S04]  /*140f0*/  @!P0 LDGSTS.E.BYPASS.LTC128B.128 [R10+0xe400], desc[UR52][R2.64], !P3 ;  /* 0x0e400000020a8fae */ /* 0x0001e8000d901d74 */
[----:B------:R0:W-:Y:S04]  /*14100*/  @!P0 LDGSTS.E.BYPASS.LTC128B.128 [R10+0x11400], desc[UR52][R2.64+0x40], !P4 ;  /* 0x11400040020a8fae */ /* 0x0001e8000e101d74 */
[----:B------:R0:W-:Y:S02]  /*14110*/  @!P0 LDGSTS.E.BYPASS.LTC128B.128 [R10+0x14400], desc[UR52][R2.64+0x80], !P5 ;  /* 0x14400080020a8fae */ /* 0x0001e4000e901d74 */
.L_x_10996:
[----:B------:R-:W-:-:S05]  /*14120*/  VIADD R4, R4, 0xa0 ;  /* 0x000000a004047836 */ /* 0x000fca0000000000 */
[----:B------:R-:W-:-:S13]  /*14130*/  ISETP.GE.AND P0, PT, R4, UR37, PT ;  /* 0x0000002504007c0c */ /* 0x000fda000bf06270 */
[----:B0-----:R-:W-:-:S05]  /*14140*/  @!P0 LEA R2, P1, R20, R14, 0x1 ;  /* 0x0000000e14028211 */ /* 0x001fca00078208ff */
[----:B------:R-:W-:-:S05]  /*14150*/  @!P0 IMAD.X R3, RZ, RZ, R6, P1 ;  /* 0x000000ffff038224 */ /* 0x000fca00008e0606 */
        /* <DEDUP_REMOVED lines=8> */
.L_x_10928:
        /* <DEDUP_REMOVED lines=18> */
.L_x_10997:
[----:B------:R-:W-:Y:S05]  /*14300*/  BSYNC B0 ;  /* 0x0000000000007941 */ /* 0x000fea0003800000 */
.L_x_10929:
        /* <DEDUP_REMOVED lines=9> */
.L_x_10944:
[----:B------:R-:W2:Y:S01]  /*143a0*/  LDL R8, [R1+0x8] ;  /* 0x0000080001087983 */ /* 0x000ea20000100800 */
[----:B------:R-:W1:Y:S03]  /*143b0*/  LDC R4, c[0x0][0x430] ;  /* 0x00010c00ff047b82 */ /* 0x000e660000000800 */
[----:B------:R-:W3:Y:S04]  /*143c0*/  LDL R6, [R1+0x4] ;  /* 0x0000040001067983 */ /* 0x000ee80000100800 */
[----:B------:R-:W4:Y:S01]  /*143d0*/  LDL R7, [R1] ;  /* 0x0000000001077983 */ /* 0x000f220000100800 */
[----:B0-----:R-:W0:Y:S01]  /*143e0*/  S2R R3, SR_TID.X ;  /* 0x0000000000037919 */ /* 0x001e220000002100 */
        /* <DEDUP_REMOVED lines=13> */
[----:B0-----:R-:W-:Y:S01]  /*144c0*/  @P0 SHF.R.U32.HI R4, RZ, R2, R3 ;  /* 0x00000002ff040219 */ /* 0x001fe20000011603 */
        /* <DEDUP_REMOVED lines=9> */
[----:B------:R-:W-:Y:S02]  /*14560*/  ULDC UR4, c[0x0][0x430] ;  /* 0x00010c0000047ab9 */ /* 0x000fe40000000800 */
[----:B------:R-:W-:Y:S01]  /*14570*/  LEA.HI.X R7, R2, UR5, R3, 0x2, P0 ;  /* 0x0000000502077c11 */ /* 0x000fe200080f1403 */
[----:B------:R-:W-:-:S04]  /*14580*/  IMAD.MOV R2, RZ, RZ, -R4 ;  /* 0x000000ffff027224 */ /* 0x000fc800078e0a04 */
[----:B------:R-:W2:Y:S01]  /*14590*/  LDG.E R4, desc[UR52][R6.64] ;  /* 0x0000003406047981 */ /* 0x000ea2000c1e1900 */
[----:B------:R-:W-:Y:S01]  /*145a0*/  ISETP.NE.AND P1, PT, R8, 0x3, PT ;  /* 0x000000030800780c */ /* 0x000fe20003f25270 */
[----:B------:R-:W-:-:S05]  /*145b0*/  VIADD R23, R9, 0x1 ;  /* 0x0000000109177836 */ /* 0x000fca0000000000 */
        /* <DEDUP_REMOVED lines=9> */
.L_x_10932:
[----:B------:R-:W-:Y:S01]  /*14650*/  IMAD R6, R23, 0x8, R16 ;  /* 0x0000000817067824 */ /* 0x000fe200078e0210 */
[----:B------:R-:W-:Y:S01]  /*14660*/  SHF.L.U32 R0, R26, 0x1f, RZ ;  /* 0x0000001f1a007819 */ /* 0x000fe200000006ff */
[----:B------:R-:W-:Y:S03]  /*14670*/  BSSY B1, `(.L_x_10933) ;  /* 0x0000003000017945 */ /* 0x000fe60003800000 */
[----:B------:R-:W0:Y:S02]  /*14680*/  SYNCS.PHASECHK.TRANS64.TRYWAIT P0, [R6+URZ+0x2d840], R0 ;  /* 0x02d84000060075a7 */ /* 0x000e24000800017f */
[----:B0-----:R-:W-:Y:S05]  /*14690*/  @!P0 BRA `(.L_x_10934) ;  /* 0x0000002800b48947 */ /* 0x001fea0003800000 */
.L_x_10998:
[----:B------:R-:W-:Y:S05]  /*146a0*/  BSYNC B1 ;  /* 0x0000000000017941 */ /* 0x000fea0003800000 */
.L_x_10933:
[----:B------:R-:W1:Y:S01]  /*146b0*/  S2R R12, SR_TID.X ;  /* 0x00000000000c7919 */ /* 0x000e620000002100 */
[----:B------:R-:W-:Y:S01]  /*146c0*/  SHF.R.S32.HI R21, RZ, 0x1f, R5 ;  /* 0x0000001fff157819 */ /* 0x000fe20000011405 */
[----:B------:R-:W-:Y:S01]  /*146d0*/  ULDC.64 UR4, c[0x0][0x300] ;  /* 0x0000c00000047ab9 */ /* 0x000fe20000000a00 */
[----:B------:R-:W-:Y:S01]  /*146e0*/  LOP3.LUT P3, RZ, R19, 0x4, RZ, 0xc0, !PT ;  /* 0x0000000413ff7812 */ /* 0x000fe2000786c0ff */
[----:B------:R-:W-:Y:S01]  /*146f0*/  IMAD.WIDE.U32 R2, R5, UR4, RZ ;  /* 0x0000000405027c25 */ /* 0x000fe2000f8e00ff */
[C---:B------:R-:W-:Y:S02]  /*14700*/  LOP3.LUT P2, RZ, R19.reuse, 0x2, RZ, 0xc0, !PT ;  /* 0x0000000213ff7812 */ /* 0x040fe4000784c0ff */
[----:B------:R-:W-:Y:S01]  /*14710*/  LOP3.LUT P1, RZ, R19, 0x1, RZ, 0xc0, !PT ;  /* 0x0000000113ff7812 */ /* 0x000fe2000782c0ff */
        /* <DEDUP_REMOVED lines=10> */
[----:B-1----:R-:W-:Y:S02]  /*147c0*/  IMAD.SHL.U32 R8, R12, 0x8, RZ ;  /* 0x000000080c087824 */ /* 0x002fe400078e00ff */
[C---:B------:R-:W-:Y:S02]  /*147d0*/  IMAD R0, R22.reuse, UR5, R0 ;  /* 0x0000000516007c24 */ /* 0x040fe4000f8e0200 */
[----:B------:R-:W-:Y:S01]  /*147e0*/  IMAD.WIDE.U32 R2, R22, UR4, R2 ;  /* 0x0000000416027c25 */ /* 0x000fe2000f8e0002 */
[----:B------:R-:W-:Y:S01]  /*147f0*/  LOP3.LUT R8, R8, 0xd8, RZ, 0xc0, !PT ;  /* 0x000000d808087812 */ /* 0x000fe200078ec0ff */
[----:B------:R-:W-:-:S02]  /*14800*/  ULDC.64 UR4, c[0x0][0x2e8] ;  /* 0x0000ba0000047ab9 */ /* 0x000fc40000000a00 */
[----:B------:R-:W-:Y:S01]  /*14810*/  IMAD.SHL.U32 R11, R12, 0x8, RZ ;  /* 0x000000080c0b7824 */ /* 0x000fe200078e00ff */
[----:B------:R-:W-:Y:S01]  /*14820*/  LOP3.LUT R8, R8, 0x18, R12, 0x78, !PT ;  /* 0x0000001808087812 */ /* 0x000fe200078e780c */
[----:B------:R-:W-:Y:S01]  /*14830*/  IMAD.IADD R0, R0, 0x1, R3 ;  /* 0x0000000100007824 */ /* 0x000fe200078e0203 */
[----:B------:R-:W-:Y:S01]  /*14840*/  LEA R7, P0, R2, UR4, 0x1 ;  /* 0x0000000402077c11 */ /* 0x000fe2000f8008ff */
[----:B------:R-:W-:Y:S01]  /*14850*/  UMOV UR4, 0xffffffff ;  /* 0xffffffff00047882 */ /* 0x000fe20000000000 */
[----:B------:R-:W-:Y:S02]  /*14860*/  LOP3.LUT R8, R8, 0x320, R11, 0xf8, !PT ;  /* 0x0000032008087812 */ /* 0x000fe400078ef80b */
[----:B------:R-:W-:-:S03]  /*14870*/  LEA.HI.X R10, R2, UR5, R0, 0x1, P0 ;  /* 0x00000005020a7c11 */ /* 0x000fc600080f0c00 */
[----:B------:R-:W-:Y:S01]  /*14880*/  IMAD R8, R23, 0x3000, R8 ;  /* 0x0000300017087824 */ /* 0x000fe200078e0208 */
[----:B------:R-:W-:Y:S06]  /*14890*/  BRA.DIV UR4, `(.L_x_10935) ;  /* 0x0000002a04487947 */ /* 0x000fec000b800000 */
[----:B------:R-:W0:Y:S01]  /*148a0*/  S2R R3, SR_TID.X ;  /* 0x0000000000037919 */ /* 0x000e220000002100 */
        /* <DEDUP_REMOVED lines=27> */
.L_x_11008:
        /* <DEDUP_REMOVED lines=10> */
.L_x_10936:
        /* <DEDUP_REMOVED lines=11> */
.L_x_10937:
[----:B------:R1:W-:Y:S01]  /*14bb0*/  SYNCS.ARRIVE.TRANS64.A1T0 RZ, [R6+URZ+0x2d830], RZ ;  /* 0x02d830ff06ff79a7 */ /* 0x0003e2000810003f */
[----:B------:R-:W-:Y:S05]  /*14bc0*/  @!P2 BRA `(.L_x_10938) ;  /* 0x000000000004a947 */ /* 0x000fea0003800000 */
[----:B------:R-:W-:Y:S01]  /*14bd0*/  BPT.TRAP 0x1 ;  /* 0x000000040000795c */ /* 0x000fe20000300000 */
.L_x_10938:
[----:B------:R-:W-:Y:S01]  /*14be0*/  SHF.L.U32 R2, R20, 0x1f, RZ ;  /* 0x0000001f14027819 */ /* 0x000fe200000006ff */
[----:B-1----:R-:W-:Y:S01]  /*14bf0*/  IMAD R6, R9, 0x8, R16 ;  /* 0x0000000809067824 */ /* 0x002fe200078e0210 */
[----:B------:R-:W-:Y:S03]  /*14c00*/  BSSY B1, `(.L_x_10939) ;  /* 0x0000003000017945 */ /* 0x000fe60003800000 */
[----:B------:R-:W1:Y:S02]  /*14c10*/  SYNCS.PHASECHK.TRANS64.TRYWAIT P0, [R6+URZ+0x2d860], R2 ;  /* 0x02d86002060075a7 */ /* 0x000e64000800017f */
[----:B-1----:R-:W-:Y:S05]  /*14c20*/  @!P0 BRA `(.L_x_10940) ;  /* 0x0000002800a88947 */ /* 0x002fea0003800000 */
.L_x_11009:
[----:B------:R-:W-:Y:S05]  /*14c30*/  BSYNC B1 ;  /* 0x0000000000017941 */ /* 0x000fea0003800000 */
.L_x_10939:
[----:B------:R-:W0:Y:S01]  /*14c40*/  S2R R3, SR_TID.X ;  /* 0x0000000000037919 */ /* 0x000e220000002100 */
[----:B-1----:R-:W-:Y:S01]  /*14c50*/  IMAD.MOV.U32 R2, RZ, RZ, -0x80 ;  /* 0xffffff80ff027424 */ /* 0x002fe200078e00ff */
[----:B------:R-:W-:Y:S01]  /*14c60*/  UMOV UR4, 0xffffffff ;  /* 0xffffffff00047882 */ /* 0x000fe20000000000 */
[C---:B------:R-:W-:Y:S02]  /*14c70*/  LOP3.LUT P3, RZ, R19.reuse, 0x20, RZ, 0xc0, !PT ;  /* 0x0000002013ff7812 */ /* 0x040fe4000786c0ff */
[----:B------:R-:W-:Y:S01]  /*14c80*/  IMAD R2, R28, R2, UR36 ;  /* 0x000000241c027e24 */ /* 0x000fe2000f8e0202 */
[C---:B------:R-:W-:Y:S02]  /*14c90*/  LOP3.LUT P2, RZ, R19.reuse, 0x10, RZ, 0xc0, !PT ;  /* 0x0000001013ff7812 */ /* 0x040fe4000784c0ff */
[----:B------:R-:W-:Y:S01]  /*14ca0*/  LOP3.LUT P1, RZ, R19, 0x8, RZ, 0xc0, !PT ;  /* 0x0000000813ff7812 */ /* 0x000fe2000782c0ff */
[C---:B0-----:R-:W-:Y:S02]  /*14cb0*/  IMAD.SHL.U32 R7, R3.reuse, 0x8, RZ ;  /* 0x0000000803077824 */ /* 0x041fe400078e00ff */
[----:B------:R-:W-:-:S03]  /*14cc0*/  IMAD.SHL.U32 R8, R3, 0x8, RZ ;  /* 0x0000000803087824 */ /* 0x000fc600078e00ff */
[----:B------:R-:W-:-:S04]  /*14cd0*/  LOP3.LUT R7, R7, 0xd8, RZ, 0xc0, !PT ;  /* 0x000000d807077812 */ /* 0x000fc800078ec0ff */
[----:B------:R-:W-:Y:S02]  /*14ce0*/  LOP3.LUT R7, R7, 0x18, R3, 0x78, !PT ;  /* 0x0000001807077812 */ /* 0x000fe400078e7803 */
[----:B------:R-:W-:Y:S02]  /*14cf0*/  LOP3.LUT R3, R3, 0x7f, RZ, 0xc0, !PT ;  /* 0x0000007f03037812 */ /* 0x000fe400078ec0ff */
[----:B------:R-:W-:Y:S02]  /*14d00*/  LOP3.LUT R7, R7, 0x320, R8, 0xf8, !PT ;  /* 0x0000032007077812 */ /* 0x000fe400078ef808 */
[----:B------:R-:W-:-:S03]  /*14d10*/  SHF.R.U32.HI R3, RZ, 0x2, R3 ;  /* 0x00000002ff037819 */ /* 0x000fc60000011603 */
[----:B------:R-:W-:Y:S02]  /*14d20*/  IMAD R7, R9, 0x3000, R7 ;  /* 0x0000300009077824 */ /* 0x000fe400078e0207 */
[----:B------:R-:W-:Y:S01]  /*14d30*/  IMAD.IADD R8, R2, 0x1, -R3 ;  /* 0x0000000102087824 */ /* 0x000fe200078e0a03 */
[----:B------:R-:W-:Y:S06]  /*14d40*/  BRA.DIV UR4, `(.L_x_10941) ;  /* 0x0000002a04747947 */ /* 0x000fec000b800000 */
[----:B------:R-:W0:Y:S01]  /*14d50*/  SHFL.IDX PT, R2, R17, RZ, 0x1c1f ;  /* 0x001c1fff11027589 */ /* 0x000e2200000e0000 */
        /* <DEDUP_REMOVED lines=33> */
.L_x_11019:
        /* <DEDUP_REMOVED lines=31> */
.L_x_10942:
        /* <DEDUP_REMOVED lines=11> */
.L_x_10943:
        /* <DEDUP_REMOVED lines=8> */
.L_x_10931:
        /* <DEDUP_REMOVED lines=16> */
[----:B0-----:R-:W-:-:S05]  /*15390*/  IADD3 R0, R0, UR46, R7 ;  /* 0x0000002e00007c10 */ /* 0x001fca000fffe007 */
[----:B------:R1:W-:Y:S02]  /*153a0*/  STL [R1+0x10], R0 ;  /* 0x0000100001007387 */ /* 0x0003e40000100800 */
.L_x_10946:
[----:B------:R-:W-:Y:S05]  /*153b0*/  BSYNC B0 ;  /* 0x0000000000007941 */ /* 0x000fea0003800000 */
.L_x_10945:
[----:B-1----:R-:W-:-:S05]  /*153c0*/  IMAD.U32 R0, RZ, RZ, UR47 ;  /* 0x0000002fff007e24 */ /* 0x002fca000f8e00ff */
[----:B------:R-:W-:-:S13]  /*153d0*/  ISETP.NE.AND P0, PT, R0, 0x3, PT ;  /* 0x000000030000780c */ /* 0x000fda0003f05270 */
[----:B------:R-:W-:Y:S05]  /*153e0*/  @!P0 BRA `(.L_x_10947) ;  /* 0x0000000000048947 */ /* 0x000fea0003800000 */
[----:B------:R-:W-:Y:S01]  /*153f0*/  BPT.TRAP 0x1 ;  /* 0x000000040000795c */ /* 0x000fe20000300000 */
.L_x_10947:
[----:B------:R-:W-:Y:S01]  /*15400*/  IMAD R4, R23, 0x8, R16 ;  /* 0x0000000817047824 */ /* 0x000fe200078e0210 */
[----:B0-----:R-:W-:Y:S01]  /*15410*/  SHF.L.U32 R3, R26, 0x1f, RZ ;  /* 0x0000001f1a037819 */ /* 0x001fe200000006ff */
[----:B------:R-:W-:Y:S03]  /*15420*/  BSSY B0, `(.L_x_10948) ;  /* 0x0000003000007945 */ /* 0x000fe60003800000 */
[----:B------:R-:W0:Y:S02]  /*15430*/  SYNCS.PHASECHK.TRANS64.TRYWAIT P0, [R4+URZ+0x2d860], R3 ;  /* 0x02d86003040075a7 */ /* 0x000e24000800017f */
[----:B0-----:R-:W-:Y:S05]  /*15440*/  @!P0 BRA `(.L_x_10949) ;  /* 0x0000002800188947 */ /* 0x001fea0003800000 */
.L_x_11020:
[----:B------:R-:W-:Y:S05]  /*15450*/  BSYNC B0 ;  /* 0x0000000000007941 */ /* 0x000fea0003800000 */
.L_x_10948:
[----:B------:R-:W1:Y:S01]  /*15460*/  S2R R7, SR_TID.X ;  /* 0x0000000000077919 */ /* 0x000e620000002100 */
[----:B------:R-:W-:Y:S01]  /*15470*/  IMAD.MOV.U32 R5, RZ, RZ, -0x80 ;  /* 0xffffff80ff057424 */ /* 0x000fe200078e00ff */
[----:B------:R-:W-:Y:S01]  /*15480*/  UMOV UR4, 0xffffffff ;  /* 0xffffffff00047882 */ /* 0x000fe20000000000 */
[C---:B------:R-:W-:Y:S02]  /*15490*/  LOP3.LUT P4, RZ, R19.reuse, 0x20, RZ, 0xc0, !PT ;  /* 0x0000002013ff7812 */ /* 0x040fe4000788c0ff */
[----:B------:R-:W-:Y:S01]  /*154a0*/  IMAD R5, R24, R5, UR36 ;  /* 0x0000002418057e24 */ /* 0x000fe2000f8e0205 */
[C---:B------:R-:W-:Y:S02]  /*154b0*/  LOP3.LUT P3, RZ, R19.reuse, 0x10, RZ, 0xc0, !PT ;  /* 0x0000001013ff7812 */ /* 0x040fe4000786c0ff */
[----:B------:R-:W-:Y:S01]  /*154c0*/  LOP3.LUT P1, RZ, R19, 0x8, RZ, 0xc0, !PT ;  /* 0x0000000813ff7812 */ /* 0x000fe2000782c0ff */
[C---:B-1----:R-:W-:Y:S01]  /*154d0*/  IMAD.SHL.U32 R0, R7.reuse, 0x8, RZ ;  /* 0x0000000807007824 */ /* 0x042fe200078e00ff */
[C---:B------:R-:W-:Y:S01]  /*154e0*/  LOP3.LUT R6, R7.reuse, 0x7f, RZ, 0xc0, !PT ;  /* 0x0000007f07067812 */ /* 0x040fe200078ec0ff */
[----:B------:R-:W-:-:S03]  /*154f0*/  IMAD.SHL.U32 R2, R7, 0x8, RZ ;  /* 0x0000000807027824 */ /* 0x000fc600078e00ff */
[----:B------:R-:W-:Y:S02]  /*15500*/  LOP3.LUT R0, R0, 0xd8, RZ, 0xc0, !PT ;  /* 0x000000d800007812 */ /* 0x000fe400078ec0ff */
[----:B------:R-:W-:Y:S02]  /*15510*/  SHF.R.U32.HI R6, RZ, 0x2, R6 ;  /* 0x00000002ff067819 */ /* 0x000fe40000011606 */
[----:B------:R-:W-:-:S03]  /*15520*/  LOP3.LUT R0, R0, 0x18, R7, 0x78, !PT ;  /* 0x0000001800007812 */ /* 0x000fc600078e7807 */
[----:B------:R-:W-:Y:S01]  /*15530*/  IMAD.IADD R5, R5, 0x1, -R6 ;  /* 0x0000000105057824 */ /* 0x000fe200078e0a06 */
[----:B------:R-:W-:-:S05]  /*15540*/  LOP3.LUT R0, R0, 0x320, R2, 0xf8, !PT ;  /* 0x0000032000007812 */ /* 0x000fca00078ef802 */
[----:B------:R-:W-:Y:S01]  /*15550*/  IMAD R7, R23, 0x3000, R0 ;  /* 0x0000300017077824 */ /* 0x000fe200078e0200 */
        /* <DEDUP_REMOVED lines=8> */
[----:B------:R-:W1:Y:S03]  /*155e0*/  SHFL.IDX PT, R14, R17, 0x1, 0x1c1f ;  /* 0x003c1f00110e7f89 */ /* 0x000e6600000e0000 */
[----:B0-----:R-:W-:Y:S01]  /*155f0*/  IMAD.X R3, RZ, RZ, R0, P0 ;  /* 0x000000ffff037224 */ /* 0x001fe200000e0600 */
[----:B------:R-:W-:Y:S01]  /*15600*/  ISETP.LT.OR P0, PT, R5, 0x1, P4 ;  /* 0x000000010500780c */ /* 0x000fe20002701670 */
[----:B------:R-:W-:Y:S02]  /*15610*/  IMAD R0, R7, 0x2, R16 ;  /* 0x0000000207007824 */ /* 0x000fe400078e0210 */
[----:B------:R-:W-:Y:S10]  /*15620*/  SHFL.IDX PT, R7, R18, 0x3, 0x1c1f ;  /* 0x007c1f0012077f89 */ /* 0x000ff400000e0000 */
        /* <DEDUP_REMOVED lines=25> */
.L_x_11030:
        /* <DEDUP_REMOVED lines=13> */
.L_x_10951:
        /* <DEDUP_REMOVED lines=11> */
.L_x_10952:
[----:B------:R0:W-:Y:S01]  /*15940*/  SYNCS.ARRIVE.TRANS64.A1T0 RZ, [R4+URZ+0x2d850], RZ ;  /* 0x02d850ff04ff79a7 */ /* 0x0001e2000810003f */
[----:B------:R-:W-:-:S05]  /*15950*/  VIADD R23, R23, 0x1 ;  /* 0x0000000117177836 */ /* 0x000fca0000000000 */
[----:B------:R-:W-:-:S04]  /*15960*/  ISETP.NE.AND P0, PT, R23, 0x2, PT ;  /* 0x000000021700780c */ /* 0x000fc80003f05270 */
[----:B------:R-:W-:Y:S02]  /*15970*/  SEL R3, RZ, 0x1, P0 ;  /* 0x00000001ff037807 */ /* 0x000fe40000000000 */
[----:B------:R-:W-:Y:S02]  /*15980*/  SEL R23, R23, RZ, P0 ;  /* 0x000000ff17177207 */ /* 0x000fe40000000000 */
[----:B0-----:R-:W-:-:S07]  /*15990*/  LOP3.LUT R26, R26, R3, RZ, 0x3c, !PT ;  /* 0x000000031a1a7212 */ /* 0x001fce00078e3cff */
.L_x_10912:
[----:B------:R-:W-:Y:S05]  /*159a0*/  BSYNC B7 ;  /* 0x0000000000077941 */ /* 0x000fea0003800000 */
.L_x_10910:
[----:B------:R2:W5:Y:S01]  /*159b0*/  LDL R2, [R1+0x10] ;  /* 0x0000100001027983 */ /* 0x0005620000100800 */
[----:B------:R-:W-:-:S13]  /*159c0*/  LOP3.LUT P0, RZ, R19, 0x800, RZ, 0xc0, !PT ;  /* 0x0000080013ff7812 */ /* 0x000fda000780c0ff */
[----:B--2---:R-:W-:Y:S05]  /*159d0*/  @!P0 BRA `(.L_x_10953) ;  /* 0x0000000000288947 */ /* 0x004fea0003800000 */
[----:B------:R-:W-:Y:S05]  /*159e0*/  WARPSYNC.ALL ;  /* 0x0000000000007948 */ /* 0x000fea0003800000 */
[----:B------:R-:W2:Y:S08]  /*159f0*/  S2UR UR5, SR_CgaCtaId ;  /* 0x00000000000579c3 */ /* 0x000eb00000008800 */
[----:B------:R-:W-:Y:S06]  /*15a00*/  BAR.SYNC.DEFER_BLOCKING 0x5, 0x200 ;  /* 0x0148000000007b1d */ /* 0x000fec0000010000 */
[----:B------:R-:W-:-:S02]  /*15a10*/  UMOV UR4, 0x400 ;  /* 0x0000040000047882 */ /* 0x000fc40000000000 */
[----:B--2---:R-:W-:-:S06]  /*15a20*/  ULEA UR4, UR5, UR4, 0x18 ;  /* 0x0000000405047291 */ /* 0x004fcc000f8ec03f */
[----:B------:R-:W-:-:S05]  /*15a30*/  IMAD.U32 R16, RZ, RZ, UR4 ;  /* 0x00000004ff107e24 */ /* 0x000fca000f8e00ff */
[----:B-----5:R-:W2:Y:S04]  /*15a40*/  LDS R2, [R16+0x2d8d0] ;  /* 0x02d8d00010027984 */ /* 0x020ea80000000800 */
[----:B--2---:R2:W-:Y:S01]  /*15a50*/  STL [R1+0x10], R2 ;  /* 0x0000100201007387 */ /* 0x0045e20000100800 */
[----:B------:R-:W-:Y:S06]  /*15a60*/  BAR.ARV 0x4, 0x200 ;  /* 0x0108000000007b1d */ /* 0x000fec0000002000 */
[----:B------:R-:W-:Y:S05]  /*15a70*/  BRA `(.L_x_10954) ;  /* 0x00000000002c7947 */ /* 0x000fea0003800000 */
.L_x_10953:
[----:B------:R-:W-:-:S03]  /*15a80*/  UMOV UR4, 0xffffffff ;  /* 0xffffffff00047882 */ /* 0x000fc60000000000 */
[----:B------:R-:W-:Y:S05]  /*15a90*/  BRA.DIV UR4, `(.L_x_10955) ;  /* 0x0000002604fc7947 */ /* 0x000fea000b800000 */
[----:B-----5:R2:W3:Y:S02]  /*15aa0*/  SHFL.IDX PT, R14, R2, RZ, 0x1f ;  /* 0x00001fff020e7589 */ /* 0x0204e400000e0000 */
.L_x_11033:
[----:B------:R-:W4:Y:S01]  /*15ab0*/  @!P2 S2R R3, SR_CgaCtaId ;  /* 0x000000000003a919 */ /* 0x000f220000008800 */
[----:B------:R-:W-:Y:S05]  /*15ac0*/  WARPSYNC.ALL ;  /* 0x0000000000007948 */ /* 0x000fea0003800000 */
[----:B------:R-:W-:Y:S01]  /*15ad0*/  BAR.SYNC.DEFER_BLOCKING 0x4, 0x200 ;  /* 0x0108000000007b1d */ /* 0x000fe20000010000 */
[----:B-1----:R-:W-:-:S05]  /*15ae0*/  @!P2 MOV R0, 0x400 ;  /* 0x000004000000a802 */ /* 0x002fca0000000f00 */
[----:B---3--:R3:W-:Y:S01]  /*15af0*/  STL [R1+0x10], R14 ;  /* 0x0000100e01007387 */ /* 0x0087e20000100800 */
[----:B----4-:R-:W-:-:S05]  /*15b00*/  @!P2 LEA R16, R3, R0, 0x18 ;  /* 0x000000000310a211 */ /* 0x010fca00078ec0ff */
[----:B------:R3:W-:Y:S01]  /*15b10*/  @!P2 STS [R16+0x2d8d0], R2 ;  /* 0x02d8d0021000a388 */ /* 0x0007e20000000800 */
[----:B------:R-:W-:Y:S06]  /*15b20*/  BAR.ARV 0x5, 0x200 ;  /* 0x0148000000007b1d */ /* 0x000fec0000002000 */
.L_x_10954:
[----:B-1----:R-:W4:Y:S01]  /*15b30*/  LDL R0, [R1+0x10] ;  /* 0x0000100001007983 */ /* 0x002f220000100800 */
[----:B------:R-:W-:Y:S02]  /*15b40*/  ULDC UR4, c[0x0][0xc38] ;  /* 0x00030e0000047ab9 */ /* 0x000fe40000000800 */
[----:B----4-:R-:W-:-:S13]  /*15b50*/  ISETP.GE.AND P0, PT, R0, UR4, PT ;  /* 0x0000000400007c0c */ /* 0x010fda000bf06270 */
[----:B------:R-:W-:Y:S05]  /*15b60*/  @!P0 BRA `(.L_x_10956) ;  /* 0xffffffc000c48947 */ /* 0x000fea000383ffff */
.L_x_10901:
[----:B------:R-:W4:Y:S01]  /*15b70*/  LDL.LU R0, [R1+0x14] ;  /* 0x0000140001007983 */ /* 0x000f220000300800 */
[----:B------:R-:W-:Y:S01]  /*15b80*/  BSSY B0, `(.L_x_10957) ;  /* 0x000000b000007945 */ /* 0x000fe20003800000 */
[----:B------:R-:W1:Y:S01]  /*15b90*/  S2R R5, SR_CgaCtaId ;  /* 0x0000000000057919 */ /* 0x000e620000008800 */
[----:B----4-:R-:W-:-:S05]  /*15ba0*/  VIADD R0, R0, 0x1 ;  /* 0x0000000100007836 */ /* 0x010fca0000000000 */
[----:B--23--:R-:W-:-:S04]  /*15bb0*/  LEA.HI R2, R0, R0, RZ, 0x1 ;  /* 0x0000000000027211 */ /* 0x00cfc800078f08ff */
[----:B------:R-:W-:Y:S02]  /*15bc0*/  LOP3.LUT R3, R2, 0xfffffffe, RZ, 0xc0, !PT ;  /* 0xfffffffe02037812 */ /* 0x000fe400078ec0ff */
[----:B------:R-:W-:-:S03]  /*15bd0*/  MOV R2, 0x400 ;  /* 0x0000040000027802 */ /* 0x000fc60000000f00 */
[----:B------:R-:W-:Y:S01]  /*15be0*/  IMAD.IADD R0, R0, 0x1, -R3 ;  /* 0x0000000100007824 */ /* 0x000fe200078e0a03 */
[----:B-1----:R-:W-:-:S04]  /*15bf0*/  LEA R4, R5, R2, 0x18 ;  /* 0x0000000205047211 */ /* 0x002fc800078ec0ff */
[----:B------:R-:W-:-:S04]  /*15c00*/  SHF.L.U32 R0, R0, 0x1f, RZ ;  /* 0x0000001f00007819 */ /* 0x000fc800000006ff */
[----:B------:R-:W1:Y:S02]  /*15c10*/  SYNCS.PHASECHK.TRANS64.TRYWAIT P0, [R4+URZ+0x2d820], R0 ;  /* 0x02d82000040075a7 */ /* 0x000e64000800017f */
[----:B-1----:R-:W-:Y:S05]  /*15c20*/  @!P0 BRA `(.L_x_10958) ;  /* 0x0000002400c08947 */ /* 0x002fea0003800000 */
.L_x_11034:
[----:B------:R-:W-:Y:S05]  /*15c30*/  BSYNC B0 ;  /* 0x0000000000007941 */ /* 0x000fea0003800000 */
.L_x_10957:
[----:B------:R-:W-:-:S03]  /*15c40*/  UMOV UR4, 0xffffffff ;  /* 0xffffffff00047882 */ /* 0x000fc60000000000 */
[----:B------:R-:W-:Y:S05]  /*15c50*/  BRA.DIV UR4, `(.L_x_10959) ;  /* 0x0000002604c87947 */ /* 0x000fea000b800000 */
[----:B-1----:R-:W1:Y:S02]  /*15c60*/  S2R R0, SR_TID.X ;  /* 0x0000000000007919 */ /* 0x002e640000002100 */
[----:B-1----:R-:W-:-:S04]  /*15c70*/  SHF.R.U32.HI R0, RZ, 0x5, R0 ;  /* 0x00000005ff007819 */ /* 0x002fc80000011600 */
[----:B------:R-:W-:-:S05]  /*15c80*/  LOP3.LUT R0, R0, 0x3, RZ, 0xc0, !PT ;  /* 0x0000000300007812 */ /* 0x000fca00078ec0ff */
[----:B------:R1:W2:Y:S02]  /*15c90*/  SHFL.IDX PT, R14, R0, RZ, 0x1f ;  /* 0x00001fff000e7589 */ /* 0x0002a400000e0000 */
.L_x_11037:
[----:B--2---:R-:W-:Y:S01]  /*15ca0*/  ISETP.NE.AND P0, PT, R14, RZ, PT ;  /* 0x000000ff0e00720c */ /* 0x004fe20003f05270 */
[----:B------:R-:W-:-:S12]  /*15cb0*/  BSSY B0, `(.L_x_10960) ;  /* 0x0000024000007945 */ /* 0x000fd80003800000 */
[----:B------:R-:W-:Y:S05]  /*15cc0*/  @P0 BRA `(.L_x_10961) ;  /* 0x0000000000880947 */ /* 0x000fea0003800000 */
[----:B------:R-:W-:-:S03]  /*15cd0*/  UMOV UR4, 0xffffffff ;  /* 0xffffffff00047882 */ /* 0x000fc60000000000 */
[----:B------:R-:W-:Y:S05]  /*15ce0*/  BRA.DIV UR4, `(.L_x_10962) ;  /* 0x0000002604d87947 */ /* 0x000fea000b800000 */
[----:B------:R-:W-:-:S13]  /*15cf0*/  ELECT P6, URZ, PT ;  /* 0x00000000003f782f */ /* 0x000fda00038c0000 */
.L_x_11040:
[----:B------:R-:W-:Y:S05]  /*15d00*/  @!P6 BRA `(.L_x_10961) ;  /* 0x000000000078e947 */ /* 0x000fea0003800000 */
[----:B------:R-:W-:-:S06]  /*15d10*/  ULOP3.LUT UR4, UR42, 0x2, URZ, 0xfc, !UPT ;  /* 0x000000022a047892 */ /* 0x000fcc000f8efc3f */
[----:B-1----:R-:W-:-:S05]  /*15d20*/  IMAD.U32 R0, RZ, RZ, UR4 ;  /* 0x00000004ff007e24 */ /* 0x002fca000f8e00ff */
[----:B------:R-:W-:-:S13]  /*15d30*/  ISETP.NE.AND P0, PT, R0, 0x3, PT ;  /* 0x000000030000780c */ /* 0x000fda0003f05270 */
[----:B------:R-:W-:Y:S05]  /*15d40*/  @!P0 BRA `(.L_x_10963) ;  /* 0x0000000000048947 */ /* 0x000fea0003800000 */
[----:B------:R-:W-:Y:S01]  /*15d50*/  BPT.TRAP 0x1 ;  /* 0x000000040000795c */ /* 0x000fe20000300000 */
.L_x_10963:
[C---:B------:R-:W-:Y:S01]  /*15d60*/  IMAD R5, R23.reuse, 0x8, R4 ;  /* 0x0000000817057824 */ /* 0x040fe200078e0204 */
[----:B------:R-:W-:Y:S01]  /*15d70*/  SHF.L.U32 R0, R26, 0x1f, RZ ;  /* 0x0000001f1a007819 */ /* 0x000fe200000006ff */
[----:B------:R-:W-:-:S03]  /*15d80*/  VIADD R23, R23, 0x1 ;  /* 0x0000000117177836 */ /* 0x000fc60000000000 */
[----:B------:R-:W1:Y:S02]  /*15d90*/  SYNCS.PHASECHK.TRANS64.TRYWAIT P1, [R5+URZ+0x2d840], R0 ;  /* 0x02d84000050075a7 */ /* 0x000e64000802017f */
[----:B------:R-:W-:-:S04]  /*15da0*/  ISETP.NE.AND P2, PT, R23, 0x2, PT ;  /* 0x000000021700780c */ /* 0x000fc80003f45270 */
[----:B------:R-:W-:Y:S01]  /*15db0*/  SEL R3, RZ, 0x1, P2 ;  /* 0x00000001ff037807 */ /* 0x000fe20001000000 */
[----:B-1----:R-:W-:Y:S08]  /*15dc0*/  @!P1 BRA `(.L_x_10964) ;  /* 0x0000002400c09947 */ /* 0x002ff00003800000 */
.L_x_11041:
[----:B------:R-:W-:Y:S02]  /*15dd0*/  SEL R23, R23, RZ, P2 ;  /* 0x000000ff17177207 */ /* 0x000fe40001000000 */
[----:B------:R-:W-:Y:S01]  /*15de0*/  LOP3.LUT R2, R26, R3, RZ, 0x3c, !PT ;  /* 0x000000031a027212 */ /* 0x000fe200078e3cff */
[----:B------:R-:W-:Y:S06]  /*15df0*/  @!P0 BRA `(.L_x_10965) ;  /* 0x0000000000048947 */ /* 0x000fec0003800000 */
[----:B------:R-:W-:Y:S01]  /*15e00*/  BPT.TRAP 0x1 ;  /* 0x000000040000795c */ /* 0x000fe20000300000 */
.L_x_10965:
[----:B------:R-:W-:Y:S01]  /*15e10*/  IMAD R23, R23, 0x8, R4 ;  /* 0x0000000817177824 */ /* 0x000fe200078e0204 */
[----:B------:R-:W-:-:S04]  /*15e20*/  SHF.L.U32 R2, R2, 0x1f, RZ ;  /* 0x0000001f02027819 */ /* 0x000fc800000006ff */
[----:B------:R-:W2:Y:S02]  /*15e30*/  SYNCS.PHASECHK.TRANS64.TRYWAIT P1, [R23+URZ+0x2d840], R2 ;  /* 0x02d84002170075a7 */ /* 0x000ea4000802017f */
[----:B--2---:R-:W-:Y:S05]  /*15e40*/  @!P1 BRA `(.L_x_10966) ;  /* 0x0000002400b49947 */ /* 0x004fea0003800000 */
.L_x_11042:
[----:B------:R-:W-:Y:S05]  /*15e50*/  @!P0 BRA `(.L_x_10967) ;  /* 0x0000000000048947 */ /* 0x000fea0003800000 */
[----:B------:R-:W-:Y:S01]  /*15e60*/  BPT.TRAP 0x1 ;  /* 0x000000040000795c */ /* 0x000fe20000300000 */
.L_x_10967:
[----:B------:R-:W3:Y:S02]  /*15e70*/  SYNCS.PHASECHK.TRANS64.TRYWAIT P1, [R5+URZ+0x2d860], R0 ;  /* 0x02d86000050075a7 */ /* 0x000ee4000802017f */
[----:B---3--:R-:W-:Y:S05]  /*15e80*/  @!P1 BRA `(.L_x_10968) ;  /* 0x0000002400b89947 */ /* 0x008fea0003800000 */
.L_x_11043:
[----:B------:R-:W-:Y:S05]  /*15e90*/  @!P0 BRA `(.L_x_10969) ;  /* 0x0000000000048947 */ /* 0x000fea0003800000 */
[----:B------:R-:W-:Y:S01]  /*15ea0*/  BPT.TRAP 0x1 ;  /* 0x000000040000795c */ /* 0x000fe20000300000 */
.L_x_10969:
[----:B----4-:R4:W0:Y:S02]  /*15eb0*/  SYNCS.PHASECHK.TRANS64.TRYWAIT P0, [R23+URZ+0x2d860], R2 ;  /* 0x02d86002170075a7 */ /* 0x010824000800017f */
[----:B0-----:R-:W-:Y:S05]  /*15ec0*/  @!P0 NANOSLEEP.SYNCS 0x989680 ;  /* 0x009896800000895d */ /* 0x001fea0003900000 */
[----:B------:R-:W0:Y:S02]  /*15ed0*/  @!P0 SYNCS.PHASECHK.TRANS64 P0, [R23+URZ+0x2d860], R2 ;  /* 0x02d86002170085a7 */ /* 0x000e24000800007f */
[----:B0-----:R-:W-:Y:S05]  /*15ee0*/  @!P0 BRA `(.L_x_10969) ;  /* 0xfffffffc00f08947 */ /* 0x001fea000383ffff */
.L_x_10961:
[----:B------:R-:W-:Y:S05]  /*15ef0*/  BSYNC B0 ;  /* 0x0000000000007941 */ /* 0x000fea0003800000 */
.L_x_10960:
[----:B------:R-:W-:Y:S05]  /*15f00*/  EXIT ;  /* 0x000000000000794d */ /* 0x000fea0003800000 */
.L_x_10814:
[----:B0-----:R-:W-:-:S04]  /*15f10*/  IMAD.U32 R3, RZ, RZ, UR40 ;  /* 0x00000028ff037e24 */ /* 0x001fc8000f8e00ff */
[----:B------:R0:W1:Y:S03]  /*15f20*/  SYNCS.PHASECHK.TRANS64.TRYWAIT P1, [R3+URZ+0x2d800], R0 ;  /* 0x02d80000030075a7 */ /* 0x000066000802017f */
[----:B-1----:R-:W-:Y:S05]  /*15f30*/  @!P1 NANOSLEEP.SYNCS 0x989680 ;  /* 0x009896800000995d */ /* 0x002fea0003900000 */
[----:B------:R-:W1:Y:S02]  /*15f40*/  @!P1 SYNCS.PHASECHK.TRANS64 P1, [R3+URZ+0x2d800], R0 ;  /* 0x02d80000030095a7 */ /* 0x000e64000802007f */
[----:B-1----:R-:W-:Y:S05]  /*15f50*/  @!P1 BRA `(.L_x_10814) ;  /* 0xfffffffc00ec9947 */ /* 0x002fea000383ffff */
[----:B------:R-:W-:Y:S05]  /*15f60*/  BRA `(.L_x_10970) ;  /* 0xfffffeb800e47947 */ /* 0x000fea000383ffff */
.L_x_10818:
[----:B-1----:R1:W2:Y:S02]  /*15f70*/  SYNCS.PHASECHK.TRANS64.TRYWAIT P1, [R6+URZ+0x2d830], R3 ;  /* 0x02d83003060075a7 */ /* 0x0022a4000802017f */
[----:B--2---:R-:W-:Y:S05]  /*15f80*/  @!P1 NANOSLEEP.SYNCS 0x989680 ;  /* 0x009896800000995d */ /* 0x004fea0003900000 */
[----:B------:R-:W2:Y:S02]  /*15f90*/  @!P1 SYNCS.PHASECHK.TRANS64 P1, [R6+URZ+0x2d830], R3 ;  /* 0x02d83003060095a7 */ /* 0x000ea4000802007f */
[----:B--2---:R-:W-:Y:S05]  /*15fa0*/  @!P1 BRA `(.L_x_10818) ;  /* 0xfffffffc00f09947 */ /* 0x004fea000383ffff */
[----:B------:R-:W-:Y:S05]  /*15fb0*/  BRA `(.L_x_10817) ;  /* 0xfffffebc00007947 */ /* 0x000fea000383ffff */
.L_x_10835:
[----:B-1----:R-:W-:-:S04]  /*15fc0*/  IMAD.U32 R7, RZ, RZ, UR6 ;  /* 0x00000006ff077e24 */ /* 0x002fc8000f8e00ff */
[----:B------:R1:W2:Y:S03]  /*15fd0*/  SYNCS.PHASECHK.TRANS64.TRYWAIT P1, [R7+URZ+0x2d830], R6 ;  /* 0x02d83006070075a7 */ /* 0x0002a6000802017f */
[----:B--2---:R-:W-:Y:S05]  /*15fe0*/  @!P1 NANOSLEEP.SYNCS 0x989680 ;  /* 0x009896800000995d */ /* 0x004fea0003900000 */
[----:B------:R-:W2:Y:S02]  /*15ff0*/  @!P1 SYNCS.PHASECHK.TRANS64 P1, [R7+URZ+0x2d830], R6 ;  /* 0x02d83006070095a7 */ /* 0x000ea4000802007f */
[----:B--2---:R-:W-:Y:S05]  /*16000*/  @!P1 BRA `(.L_x_10835) ;  /* 0xfffffffc00ec9947 */ /* 0x004fea000383ffff */
[----:B------:R-:W-:Y:S05]  /*16010*/  BRA `(.L_x_10832) ;  /* 0xfffffef800247947 */ /* 0x000fea000383ffff */
.L_x_10839:
[----:B-1----:R-:W-:-:S04]  /*16020*/  IMAD.U32 R7, RZ, RZ, UR6 ;  /* 0x00000006ff077e24 */ /* 0x002fc8000f8e00ff */
[----:B------:R1:W2:Y:S03]  /*16030*/  SYNCS.PHASECHK.TRANS64.TRYWAIT P1, [R7+URZ+0x2d850], R6 ;  /* 0x02d85006070075a7 */ /* 0x0002a6000802017f */
[----:B--2---:R-:W-:Y:S05]  /*16040*/  @!P1 NANOSLEEP.SYNCS 0x989680 ;  /* 0x009896800000995d */ /* 0x004fea0003900000 */
[----:B------:R-:W2:Y:S02]  /*16050*/  @!P1 SYNCS.PHASECHK.TRANS64 P1, [R7+URZ+0x2d850], R6 ;  /* 0x02d85006070095a7 */ /* 0x000ea4000802007f */
[----:B--2---:R-:W-:Y:S05]  /*16060*/  @!P1 BRA `(.L_x_10839) ;  /* 0xfffffffc00ec9947 */ /* 0x004fea000383ffff */
[----:B------:R-:W-:Y:S05]  /*16070*/  BRA `(.L_x_10836) ;  /* 0xfffffef800d07947 */ /* 0x000fea000383ffff */
.L_x_10858:
[----:B-1----:R-:W-:-:S04]  /*16080*/  IMAD.U32 R8, RZ, RZ, UR6 ;  /* 0x00000006ff087e24 */ /* 0x002fc8000f8e00ff */
[----:B------:R1:W2:Y:S03]  /*16090*/  SYNCS.PHASECHK.TRANS64.TRYWAIT P1, [R8+URZ+0x2d830], R7 ;  /* 0x02d83007080075a7 */ /* 0x0002a6000802017f */
[----:B--2---:R-:W-:Y:S05]  /*160a0*/  @!P1 NANOSLEEP.SYNCS 0x989680 ;  /* 0x009896800000995d */ /* 0x004fea0003900000 */
[----:B------:R-:W2:Y:S02]  /*160b0*/  @!P1 SYNCS.PHASECHK.TRANS64 P1, [R8+URZ+0x2d830], R7 ;  /* 0x02d83007080095a7 */ /* 0x000ea4000802007f */
[----:B--2---:R-:W-:Y:S05]  /*160c0*/  @!P1 BRA `(.L_x_10858) ;  /* 0xfffffffc00ec9947 */ /* 0x004fea000383ffff */
[----:B------:R-:W-:Y:S05]  /*160d0*/  BRA `(.L_x_10855) ;  /* 0xffffff34002c7947 */ /* 0x000fea000383ffff */
.L_x_10862:
[----:B-1----:R-:W-:-:S04]  /*160e0*/  IMAD.U32 R8, RZ, RZ, UR6 ;  /* 0x00000006ff087e24 */ /* 0x002fc8000f8e00ff */
[----:B------:R1:W2:Y:S03]  /*160f0*/  SYNCS.PHASECHK.TRANS64.TRYWAIT P1, [R8+URZ+0x2d850], R7 ;  /* 0x02d85007080075a7 */ /* 0x0002a6000802017f */
[----:B--2---:R-:W-:Y:S05]  /*16100*/  @!P1 NANOSLEEP.SYNCS 0x989680 ;  /* 0x009896800000995d */ /* 0x004fea0003900000 */
[----:B------:R-:W2:Y:S02]  /*16110*/  @!P1 SYNCS.PHASECHK.TRANS64 P1, [R8+URZ+0x2d850], R7 ;  /* 0x02d85007080095a7 */ /* 0x000ea4000802007f */
[----:B--2---:R-:W-:Y:S05]  /*16120*/  @!P1 BRA `(.L_x_10862) ;  /* 0xfffffffc00ec9947 */ /* 0x004fea000383ffff */
[----:B------:R-:W-:Y:S05]  /*16130*/  BRA `(.L_x_10859) ;  /* 0xffffff3400d87947 */ /* 0x000fea000383ffff */
.L_x_10870:
[----:B-1----:R-:W-:-:S04]  /*16140*/  IMAD.U32 R6, RZ, RZ, UR6 ;  /* 0x00000006ff067e24 */ /* 0x002fc8000f8e00ff */
[----:B------:R1:W2:Y:S03]  /*16150*/  SYNCS.PHASECHK.TRANS64.TRYWAIT P1, [R6+URZ+0x2d830], R5 ;  /* 0x02d83005060075a7 */ /* 0x0002a6000802017f */
[----:B--2---:R-:W-:Y:S05]  /*16160*/  @!P1 NANOSLEEP.SYNCS 0x989680 ;  /* 0x009896800000995d */ /* 0x004fea0003900000 */
[----:B------:R-:W2:Y:S02]  /*16170*/  @!P1 SYNCS.PHASECHK.TRANS64 P1, [R6+URZ+0x2d830], R5 ;  /* 0x02d83005060095a7 */ /* 0x000ea4000802007f */
[----:B--2---:R-:W-:Y:S05]  /*16180*/  @!P1 BRA `(.L_x_10870) ;  /* 0xfffffffc00ec9947 */ /* 0x004fea000383ffff */
[----:B------:R-:W-:Y:S05]  /*16190*/  BRA `(.L_x_10867) ;  /* 0xffffff5c00587947 */ /* 0x000fea000383ffff */
.L_x_10874:
[----:B-1----:R-:W-:-:S04]  /*161a0*/  IMAD.U32 R6, RZ, RZ, UR6 ;  /* 0x00000006ff067e24 */ /* 0x002fc8000f8e00ff */
[----:B------:R1:W2:Y:S03]  /*161b0*/  SYNCS.PHASECHK.TRANS64.TRYWAIT P1, [R6+URZ+0x2d850], R5 ;  /* 0x02d85005060075a7 */ /* 0x0002a6000802017f */
[----:B--2---:R-:W-:Y:S05]  /*161c0*/  @!P1 NANOSLEEP.SYNCS 0x989680 ;  /* 0x009896800000995d */ /* 0x004fea0003900000 */
[----:B------:R-:W2:Y:S02]  /*161d0*/  @!P1 SYNCS.PHASECHK.TRANS64 P1, [R6+URZ+0x2d850], R5 ;  /* 0x02d85005060095a7 */ /* 0x000ea4000802007f */
[----:B--2---:R-:W-:Y:S05]  /*161e0*/  @!P1 BRA `(.L_x_10874) ;  /* 0xfffffffc00ec9947 */ /* 0x004fea000383ffff */
[----:B------:R-:W-:Y:S05]  /*161f0*/  BRA `(.L_x_10871) ;  /* 0xffffff6000047947 */ /* 0x000fea000383ffff */
.L_x_10889:
[----:B-1----:R-:W-:-:S04]  /*16200*/  IMAD.U32 R4, RZ, RZ, UR8 ;  /* 0x00000008ff047e24 */ /* 0x002fc8000f8e00ff */
[----:B------:R1:W2:Y:S03]  /*16210*/  SYNCS.PHASECHK.TRANS64.TRYWAIT P1, [R4+URZ+0x2d850], R3 ;  /* 0x02d85003040075a7 */ /* 0x0002a6000802017f */
[----:B--2---:R-:W-:Y:S05]  /*16220*/  @!P1 NANOSLEEP.SYNCS 0x989680 ;  /* 0x009896800000995d */ /* 0x004fea0003900000 */
[----:B------:R-:W2:Y:S02]  /*16230*/  @!P1 SYNCS.PHASECHK.TRANS64 P1, [R4+URZ+0x2d850], R3 ;  /* 0x02d85003040095a7 */ /* 0x000ea4000802007f */
[----:B--2---:R-:W-:Y:S05]  /*16240*/  @!P1 BRA `(.L_x_10889) ;  /* 0xfffffffc00ec9947 */ /* 0x004fea000383ffff */
[----:B------:R-:W-:Y:S05]  /*16250*/  BRA `(.L_x_10888) ;  /* 0xffffff9400807947 */ /* 0x000fea000383ffff */
.L_x_10918:
[----:B------:R-:W1:Y:S01]  /*16260*/  S2R R20, SR_TID.X ;  /* 0x0000000000147919 */ /* 0x000e620000002100 */
        /* <DEDUP_REMOVED lines=9> */
.L_x_10971:
[----:B------:R-:W-:Y:S05]  /*16300*/  BRA `(.L_x_10972) ;  /* 0xffffffc8004c7947 */ /* 0x000fea000383ffff */
.L_x_10921:
[----:B0-----:R0:W1:Y:S02]  /*16310*/  SYNCS.PHASECHK.TRANS64.TRYWAIT P0, [R6+URZ+0x2d840], R2 ;  /* 0x02d84002060075a7 */ /* 0x001064000800017f */
[----:B-1----:R-:W-:Y:S05]  /*16320*/  @!P0 NANOSLEEP.SYNCS 0x989680 ;  /* 0x009896800000895d */ /* 0x002fea0003900000 */
[----:B------:R-:W1:Y:S02]  /*16330*/  @!P0 SYNCS.PHASECHK.TRANS64 P0, [R6+URZ+0x2d840], R2 ;  /* 0x02d84002060085a7 */ /* 0x000e64000800007f */
[----:B-1----:R-:W-:Y:S05]  /*16340*/  @!P0 BRA `(.L_x_10921) ;  /* 0xfffffffc00f08947 */ /* 0x002fea000383ffff */
[----:B------:R-:W-:Y:S05]  /*16350*/  BRA `(.L_x_10973) ;  /* 0xffffffcc00547947 */ /* 0x000fea000383ffff */
.L_x_10922:
        /* <DEDUP_REMOVED lines=8> */
.L_x_10975:
[----:B------:R-:W-:Y:S05]  /*163e0*/  BSYNC B0 ;  /* 0x0000000000007941 */ /* 0x000fea0003800000 */
.L_x_10974:
        /* <DEDUP_REMOVED lines=9> */
.L_x_10976:
[----:B------:R-:W-:Y:S02]  /*16480*/  IMAD.MOV.U32 R13, RZ, RZ, R0 ;  /* 0x000000ffff0d7224 */ /* 0x000fe400078e0000 */
[----:B------:R-:W-:Y:S02]  /*16490*/  IMAD.MOV.U32 R12, RZ, RZ, 0x1 ;  /* 0x00000001ff0c7424 */ /* 0x000fe400078e00ff */
[----:B------:R-:W-:-:S07]  /*164a0*/  IMAD.MOV.U32 R3, RZ, RZ, R14 ;  /* 0x000000ffff037224 */ /* 0x000fce00078e000e */
[----:B------:R-:W-:Y:S05]  /*164b0*/  WARPSYNC.COLLECTIVE R15, `(.L_x_10977) ;  /* 0x000000000f087348 */ /* 0x000fea0003c00000 */
[----:B------:R0:W1:Y:S02]  /*164c0*/  SHFL.IDX P6, R14, R13, R12, R11 ;  /* 0x0000000c0d0e7389 */ /* 0x00006400000c000b */
[----:B01----:R-:W-:Y:S01]  /*164d0*/  ENDCOLLECTIVE ;  /* 0x000000000000791b */ /* 0x003fe20003800000 */
.L_x_10977:
        /* <DEDUP_REMOVED lines=17> */
.L_x_10978:
[----:B------:R-:W-:Y:S02]  /*165f0*/  @P0 IMAD R8, R7, 0x2, R16 ;  /* 0x0000000207080824 */ /* 0x000fe400078e0210 */
[----:B------:R-:W-:Y:S02]  /*16600*/  IMAD.MOV.U32 R13, RZ, RZ, R0 ;  /* 0x000000ffff0d7224 */ /* 0x000fe400078e0000 */
[----:B------:R-:W-:Y:S02]  /*16610*/  IMAD.MOV.U32 R12, RZ, RZ, 0x2 ;  /* 0x00000002ff0c7424 */ /* 0x000fe400078e00ff */
[----:B------:R-:W-:-:S07]  /*16620*/  IMAD.MOV.U32 R3, RZ, RZ, R14 ;  /* 0x000000ffff037224 */ /* 0x000fce00078e000e */
[----:B------:R-:W-:Y:S05]  /*16630*/  WARPSYNC.COLLECTIVE R15, `(.L_x_10979) ;  /* 0x000000000f087348 */ /* 0x000fea0003c00000 */
[----:B------:R0:W1:Y:S02]  /*16640*/  SHFL.IDX P6, R14, R13, R12, R11 ;  /* 0x0000000c0d0e7389 */ /* 0x00006400000c000b */
[----:B01----:R-:W-:Y:S01]  /*16650*/  ENDCOLLECTIVE ;  /* 0x000000000000791b */ /* 0x003fe20003800000 */
.L_x_10979:
        /* <DEDUP_REMOVED lines=17> */
.L_x_10980:
[----:B------:R-:W-:Y:S02]  /*16770*/  @P0 IMAD R8, R7, 0x2, R16 ;  /* 0x0000000207080824 */ /* 0x000fe400078e0210 */
[----:B------:R-:W-:Y:S02]  /*16780*/  IMAD.MOV.U32 R13, RZ, RZ, R0 ;  /* 0x000000ffff0d7224 */ /* 0x000fe400078e0000 */
[----:B------:R-:W-:Y:S02]  /*16790*/  IMAD.MOV.U32 R12, RZ, RZ, 0x3 ;  /* 0x00000003ff0c7424 */ /* 0x000fe400078e00ff */
[----:B------:R-:W-:-:S07]  /*167a0*/  IMAD.MOV.U32 R3, RZ, RZ, R14 ;  /* 0x000000ffff037224 */ /* 0x000fce00078e000e */
[----:B------:R-:W-:Y:S05]  /*167b0*/  WARPSYNC.COLLECTIVE R15, `(.L_x_10981) ;  /* 0x000000000f087348 */ /* 0x000fea0003c00000 */
[----:B------:R0:W1:Y:S02]  /*167c0*/  SHFL.IDX P6, R14, R13, R12, R11 ;  /* 0x0000000c0d0e7389 */ /* 0x00006400000c000b */
[----:B01----:R-:W-:Y:S01]  /*167d0*/  ENDCOLLECTIVE ;  /* 0x000000000000791b */ /* 0x003fe20003800000 */
.L_x_10981:
        /* <DEDUP_REMOVED lines=16> */
.L_x_10982:
[----:B------:R-:W-:Y:S05]  /*168e0*/  BRA `(.L_x_10983) ;  /* 0xffffffcc001c7947 */ /* 0x000fea000383ffff */
.L_x_10927:
[----:B------:R-:W-:Y:S02]  /*168f0*/  IMAD.MOV.U32 R13, RZ, RZ, R5 ;  /* 0x000000ffff0d7224 */ /* 0x000fe400078e0005 */
[----:B------:R-:W-:Y:S02]  /*16900*/  IMAD.MOV.U32 R12, RZ, RZ, RZ ;  /* 0x000000ffff0c7224 */ /* 0x000fe400078e00ff */
[----:B------:R-:W-:Y:S02]  /*16910*/  IMAD.MOV.U32 R11, RZ, RZ, 0x1c1f ;  /* 0x00001c1fff0b7424 */ /* 0x000fe400078e00ff */
[----:B------:R-:W-:Y:S02]  /*16920*/  IMAD.MOV.U32 R15, RZ, RZ, -0x1 ;  /* 0xffffffffff0f7424 */ /* 0x000fe400078e00ff */
[----:B------:R-:W-:-:S07]  /*16930*/  VIADD R4, R21, UR43 ;  /* 0x0000002b15047c36 */ /* 0x000fce0008000000 */
[----:B-----5:R-:W-:Y:S05]  /*16940*/  WARPSYNC.COLLECTIVE R15, `(.L_x_10984) ;  /* 0x000000000f087348 */ /* 0x020fea0003c00000 */
[----:B------:R0:W1:Y:S02]  /*16950*/  SHFL.IDX P6, R14, R13, R12, R11 ;  /* 0x0000000c0d0e7389 */ /* 0x00006400000c000b */
[----:B01---5:R-:W-:Y:S01]  /*16960*/  ENDCOLLECTIVE ;  /* 0x000000000000791b */ /* 0x023fe20003800000 */
.L_x_10984:
[C---:B------:R-:W-:Y:S01]  /*16970*/  VIADD R8, R4.reuse, 0x20 ;  /* 0x0000002004087836 */ /* 0x040fe20000000000 */
[----:B------:R-:W-:Y:S01]  /*16980*/  ISETP.GE.AND P0, PT, R4, UR37, PT ;  /* 0x0000002504007c0c */ /* 0x000fe2000bf06270 */
[----:B------:R-:W-:Y:S02]  /*16990*/  IMAD.MOV.U32 R13, RZ, RZ, R0 ;  /* 0x000000ffff0d7224 */ /* 0x000fe400078e0000 */
[----:B------:R-:W-:-:S10]  /*169a0*/  IMAD.MOV.U32 R2, RZ, RZ, R14 ;  /* 0x000000ffff027224 */ /* 0x000fd400078e000e */
[----:B------:R-:W-:Y:S05]  /*169b0*/  WARPSYNC.COLLECTIVE R15, `(.L_x_10985) ;  /* 0x000000000f087348 */ /* 0x000fea0003c00000 */
[----:B------:R0:W1:Y:S02]  /*169c0*/  SHFL.IDX P6, R14, R13, R12, R11 ;  /* 0x0000000c0d0e7389 */ /* 0x00006400000c000b */
[----:B01----:R-:W-:Y:S01]  /*169d0*/  ENDCOLLECTIVE ;  /* 0x000000000000791b */ /* 0x003fe20003800000 */
.L_x_10985:
[----:B------:R-:W-:Y:S02]  /*169e0*/  IMAD.MOV.U32 R13, RZ, RZ, R5 ;  /* 0x000000ffff0d7224 */ /* 0x000fe400078e0005 */
[----:B------:R-:W-:Y:S02]  /*169f0*/  IMAD.MOV.U32 R12, RZ, RZ, 0x1 ;  /* 0x00000001ff0c7424 */ /* 0x000fe400078e00ff */
[----:B------:R-:W-:-:S07]  /*16a00*/  IMAD.MOV.U32 R3, RZ, RZ, R14 ;  /* 0x000000ffff037224 */ /* 0x000fce00078e000e */
[----:B------:R-:W-:Y:S05]  /*16a10*/  WARPSYNC.COLLECTIVE R15, `(.L_x_10986) ;  /* 0x000000000f087348 */ /* 0x000fea0003c00000 */
[----:B------:R0:W1:Y:S02]  /*16a20*/  SHFL.IDX P6, R14, R13, R12, R11 ;  /* 0x0000000c0d0e7389 */ /* 0x00006400000c000b */
[----:B01----:R-:W-:Y:S01]  /*16a30*/  ENDCOLLECTIVE ;  /* 0x000000000000791b */ /* 0x003fe20003800000 */
.L_x_10986:
        /* <DEDUP_REMOVED lines=17> */
.L_x_10987:
[----:B------:R-:W-:Y:S02]  /*16b50*/  IMAD.MOV.U32 R13, RZ, RZ, R5 ;  /* 0x000000ffff0d7224 */ /* 0x000fe400078e0005 */
[----:B------:R-:W-:Y:S02]  /*16b60*/  IMAD.MOV.U32 R12, RZ, RZ, 0x2 ;  /* 0x00000002ff0c7424 */ /* 0x000fe400078e00ff */
[----:B------:R-:W-:-:S07]  /*16b70*/  IMAD.MOV.U32 R3, RZ, RZ, R14 ;  /* 0x000000ffff037224 */ /* 0x000fce00078e000e */
[----:B------:R-:W-:Y:S05]  /*16b80*/  WARPSYNC.COLLECTIVE R15, `(.L_x_10988) ;  /* 0x000000000f087348 */ /* 0x000fea0003c00000 */
[----:B------:R0:W1:Y:S02]  /*16b90*/  SHFL.IDX P6, R14, R13, R12, R11 ;  /* 0x0000000c0d0e7389 */ /* 0x00006400000c000b */
[----:B01----:R-:W-:Y:S01]  /*16ba0*/  ENDCOLLECTIVE ;  /* 0x000000000000791b */ /* 0x003fe20003800000 */
.L_x_10988:
        /* <DEDUP_REMOVED lines=13> */
[----:B------:R-:W-:Y:S01]  /*16c80*/  ISETP.GE.AND P0, PT, R2, UR37, PT ;  /* 0x0000002502007c0c */ /* 0x000fe2000bf06270 */
[----:B------:R-:W-:-:S12]  /*16c90*/  IMAD.MOV.U32 R2, RZ, RZ, R14 ;  /* 0x000000ffff027224 */ /* 0x000fd800078e000e */
[----:B------:R-:W-:Y:S05]  /*16ca0*/  WARPSYNC.COLLECTIVE R15, `(.L_x_10989) ;  /* 0x000000000f087348 */ /* 0x000fea0003c00000 */
[----:B------:R0:W1:Y:S02]  /*16cb0*/  SHFL.IDX P6, R14, R13, R12, R11 ;  /* 0x0000000c0d0e7389 */ /* 0x00006400000c000b */
[----:B01----:R-:W-:Y:S01]  /*16cc0*/  ENDCOLLECTIVE ;  /* 0x000000000000791b */ /* 0x003fe20003800000 */
.L_x_10989:
[----:B------:R-:W-:Y:S02]  /*16cd0*/  IMAD.MOV.U32 R13, RZ, RZ, R5 ;  /* 0x000000ffff0d7224 */ /* 0x000fe400078e0005 */
[----:B------:R-:W-:Y:S02]  /*16ce0*/  IMAD.MOV.U32 R12, RZ, RZ, 0x3 ;  /* 0x00000003ff0c7424 */ /* 0x000fe400078e00ff */
[----:B------:R-:W-:-:S07]  /*16cf0*/  IMAD.MOV.U32 R3, RZ, RZ, R14 ;  /* 0x000000ffff037224 */ /* 0x000fce00078e000e */
[----:B------:R-:W-:Y:S05]  /*16d00*/  WARPSYNC.COLLECTIVE R15, `(.L_x_10990) ;  /* 0x000000000f087348 */ /* 0x000fea0003c00000 */
[----:B------:R0:W1:Y:S02]  /*16d10*/  SHFL.IDX P6, R14, R13, R12, R11 ;  /* 0x0000000c0d0e7389 */ /* 0x00006400000c000b */
[----:B01----:R-:W-:Y:S01]  /*16d20*/  ENDCOLLECTIVE ;  /* 0x000000000000791b */ /* 0x003fe20003800000 */
.L_x_10990:
        /* <DEDUP_REMOVED lines=10> */
.L_x_10991:
[----:B------:R-:W-:Y:S01]  /*16dd0*/  @!PT LDS RZ, [RZ] ;  /* 0x00000000fffff984 */ /* 0x000fe20000000800 */
[----:B------:R-:W-:Y:S01]  /*16de0*/  @!PT LDS RZ, [RZ] ;  /* 0x00000000fffff984 */ /* 0x000fe20000000800 */
[----:B------:R-:W-:Y:S01]  /*16df0*/  @!PT LDS RZ, [RZ] ;  /* 0x00000000fffff984 */ /* 0x000fe20000000800 */
[----:B------:R-:W-:Y:S04]  /*16e00*/  @!P0 LDGSTS.E.BYPASS.LTC128B.128 [R10+0xd400], desc[UR52][R2.64], !P3 ;  /* 0x0d400000020a8fae */ /* 0x000fe8000d901d74 */
[----:B------:R-:W-:Y:S04]  /*16e10*/  @!P0 LDGSTS.E.BYPASS.LTC128B.128 [R10+0x10400], desc[UR52][R2.64+0x40], !P4 ;  /* 0x10400040020a8fae */ /* 0x000fe8000e101d74 */
[----:B------:R0:W-:Y:S01]  /*16e20*/  @!P0 LDGSTS.E.BYPASS.LTC128B.128 [R10+0x13400], desc[UR52][R2.64+0x80], !P5 ;  /* 0x13400080020a8fae */ /* 0x0001e2000e901d74 */
[----:B------:R-:W-:Y:S02]  /*16e30*/  IMAD.MOV.U32 R13, RZ, RZ, R6 ;  /* 0x000000ffff0d7224 */ /* 0x000fe400078e0006 */
[----:B------:R-:W-:-:S02]  /*16e40*/  IMAD.MOV.U32 R12, RZ, RZ, RZ ;  /* 0x000000ffff0c7224 */ /* 0x000fc400078e00ff */
[----:B0-----:R-:W-:Y:S02]  /*16e50*/  VIADD R2, R4, 0x60 ;  /* 0x0000006004027836 */ /* 0x001fe40000000000 */
[----:B------:R-:W-:-:S07]  /*16e60*/  IMAD.MOV.U32 R0, RZ, RZ, R14 ;  /* 0x000000ffff007224 */ /* 0x000fce00078e000e */
[----:B------:R-:W-:Y:S05]  /*16e70*/  WARPSYNC.COLLECTIVE R15, `(.L_x_10992) ;  /* 0x000000000f087348 */ /* 0x000fea0003c00000 */
[----:B------:R0:W1:Y:S02]  /*16e80*/  SHFL.IDX P6, R14, R13, R12, R11 ;  /* 0x0000000c0d0e7389 */ /* 0x00006400000c000b */
[----:B01----:R-:W-:Y:S01]  /*16e90*/  ENDCOLLECTIVE ;  /* 0x000000000000791b */ /* 0x003fe20003800000 */
.L_x_10992:
[----:B------:R-:W-:-:S13]  /*16ea0*/  ISETP.GE.AND P0, PT, R2, UR37, PT ;  /* 0x0000002502007c0c */ /* 0x000fda000bf06270 */
[----:B------:R-:W-:Y:S01]  /*16eb0*/  @!P0 LEA R8, P1, R20, R0, 0x1 ;  /* 0x0000000014088211 */ /* 0x000fe200078208ff */
[----:B------:R-:W-:Y:S02]  /*16ec0*/  VIADD R0, R4, 0x80 ;  /* 0x0000008004007836 */ /* 0x000fe40000000000 */
[----:B------:R-:W-:Y:S02]  /*16ed0*/  IMAD.MOV.U32 R13, RZ, RZ, R7 ;  /* 0x000000ffff0d7224 */ /* 0x000fe400078e0007 */
        /* <DEDUP_REMOVED lines=14> */
.L_x_10993:
[----:B------:R-:W-:Y:S02]  /*16fc0*/  IMAD.MOV.U32 R13, RZ, RZ, R6 ;  /* 0x000000ffff0d7224 */ /* 0x000fe400078e0006 */
[----:B------:R-:W-:Y:S02]  /*16fd0*/  IMAD.MOV.U32 R12, RZ, RZ, 0x1 ;  /* 0x00000001ff0c7424 */ /* 0x000fe400078e00ff */
[----:B------:R-:W-:-:S07]  /*16fe0*/  IMAD.MOV.U32 R2, RZ, RZ, R14 ;  /* 0x000000ffff027224 */ /* 0x000fce00078e000e */
[----:B------:R-:W-:Y:S05]  /*16ff0*/  WARPSYNC.COLLECTIVE R15, `(.L_x_10994) ;  /* 0x000000000f087348 */ /* 0x000fea0003c00000 */
[----:B------:R0:W1:Y:S02]  /*17000*/  SHFL.IDX P6, R14, R13, R12, R11 ;  /* 0x0000000c0d0e7389 */ /* 0x00006400000c000b */
[----:B01----:R-:W-:Y:S01]  /*17010*/  ENDCOLLECTIVE ;  /* 0x000000000000791b */ /* 0x003fe20003800000 */
.L_x_10994:
        /* <DEDUP_REMOVED lines=15> */
.L_x_10995:
[----:B------:R-:W-:Y:S05]  /*17110*/  BRA `(.L_x_10996) ;  /* 0xffffffd000007947 */ /* 0x000fea000383ffff */
.L_x_10930:
[----:B0-----:R0:W1:Y:S02]  /*17120*/  SYNCS.PHASECHK.TRANS64.TRYWAIT P0, [R16+URZ+0x2d820], R3 ;  /* 0x02d82003100075a7 */ /* 0x001064000800017f */
[----:B-1----:R-:W-:Y:S05]  /*17130*/  @!P0 NANOSLEEP.SYNCS 0x989680 ;  /* 0x009896800000895d */ /* 0x002fea0003900000 */
[----:B------:R-:W1:Y:S02]  /*17140*/  @!P0 SYNCS.PHASECHK.TRANS64 P0, [R16+URZ+0x2d820], R3 ;  /* 0x02d82003100085a7 */ /* 0x000e64000800007f */
[----:B-1----:R-:W-:Y:S05]  /*17150*/  @!P0 BRA `(.L_x_10930) ;  /* 0xfffffffc00f08947 */ /* 0x002fea000383ffff */
[----:B------:R-:W-:Y:S05]  /*17160*/  BRA `(.L_x_10997) ;  /* 0xffffffd000647947 */ /* 0x000fea000383ffff */
.L_x_10934:
[----:B0-----:R0:W1:Y:S02]  /*17170*/  SYNCS.PHASECHK.TRANS64.TRYWAIT P0, [R6+URZ+0x2d840], R0 ;  /* 0x02d84000060075a7 */ /* 0x001064000800017f */
[----:B-1----:R-:W-:Y:S05]  /*17180*/  @!P0 NANOSLEEP.SYNCS 0x989680 ;  /* 0x009896800000895d */ /* 0x002fea0003900000 */
[----:B------:R-:W1:Y:S02]  /*17190*/  @!P0 SYNCS.PHASECHK.TRANS64 P0, [R6+URZ+0x2d840], R0 ;  /* 0x02d84000060085a7 */ /* 0x000e64000800007f */
[----:B-1----:R-:W-:Y:S05]  /*171a0*/  @!P0 BRA `(.L_x_10934) ;  /* 0xfffffffc00f08947 */ /* 0x002fea000383ffff */
[----:B------:R-:W-:Y:S05]  /*171b0*/  BRA `(.L_x_10998) ;  /* 0xffffffd400387947 */ /* 0x000fea000383ffff */
.L_x_10935:
        /* <DEDUP_REMOVED lines=8> */
.L_x_11000:
[----:B------:R-:W-:Y:S05]  /*17240*/  BSYNC B1 ;  /* 0x0000000000017941 */ /* 0x000fea0003800000 */
.L_x_10999:
        /* <DEDUP_REMOVED lines=10> */
.L_x_11001:
[----:B------:R-:W-:Y:S02]  /*172f0*/  IMAD.MOV.U32 R13, RZ, RZ, R10 ;  /* 0x000000ffff0d7224 */ /* 0x000fe400078e000a */
[----:B------:R-:W-:Y:S02]  /*17300*/  IMAD.MOV.U32 R12, RZ, RZ, 0x1 ;  /* 0x00000001ff0c7424 */ /* 0x000fe400078e00ff */
[----:B------:R-:W-:Y:S02]  /*17310*/  IMAD.SHL.U32 R27, R27, 0x8, RZ ;  /* 0x000000081b1b7824 */ /* 0x000fe400078e00ff */
[----:B------:R-:W-:-:S03]  /*17320*/  IMAD.MOV.U32 R2, RZ, RZ, R14 ;  /* 0x000000ffff027224 */ /* 0x000fc600078e000e */
[----:B------:R-:W-:-:S07]  /*17330*/  LOP3.LUT R27, R27, 0x18, RZ, 0xc0, !PT ;  /* 0x000000181b1b7812 */ /* 0x000fce00078ec0ff */
[----:B------:R-:W-:Y:S05]  /*17340*/  WARPSYNC.COLLECTIVE R15, `(.L_x_11002) ;  /* 0x000000000f087348 */ /* 0x000fea0003c00000 */
[----:B------:R0:W1:Y:S02]  /*17350*/  SHFL.IDX P6, R14, R13, R12, R11 ;  /* 0x0000000c0d0e7389 */ /* 0x00006400000c000b */
[----:B01----:R-:W-:Y:S01]  /*17360*/  ENDCOLLECTIVE ;  /* 0x000000000000791b */ /* 0x003fe20003800000 */
.L_x_11002:
[----:B------:R-:W-:-:S05]  /*17370*/  IMAD.SHL.U32 R0, R27, 0x2, RZ ;  /* 0x000000021b007824 */ /* 0x000fca00078e00ff */
[----:B------:R-:W-:-:S05]  /*17380*/  IADD3 R2, P0, R2, R0, RZ ;  /* 0x0000000002027210 */ /* 0x000fca0007f1e0ff */
[----:B------:R-:W-:Y:S02]  /*17390*/  IMAD.X R3, RZ, RZ, R3, P0 ;  /* 0x000000ffff037224 */ /* 0x000fe400000e0603 */
[----:B------:R-:W-:-:S03]  /*173a0*/  IMAD.MOV.U32 R13, RZ, RZ, R7 ;  /* 0x000000ffff0d7224 */ /* 0x000fc600078e0007 */
        /* <DEDUP_REMOVED lines=10> */
.L_x_11003:
[----:B------:R-:W-:Y:S02]  /*17450*/  IMAD.MOV.U32 R13, RZ, RZ, R10 ;  /* 0x000000ffff0d7224 */ /* 0x000fe400078e000a */
[----:B------:R-:W-:Y:S02]  /*17460*/  IMAD.MOV.U32 R12, RZ, RZ, 0x2 ;  /* 0x00000002ff0c7424 */ /* 0x000fe400078e00ff */
[----:B------:R-:W-:-:S07]  /*17470*/  IMAD.MOV.U32 R2, RZ, RZ, R14 ;  /* 0x000000ffff027224 */ /* 0x000fce00078e000e */
[----:B------:R-:W-:Y:S05]  /*17480*/  WARPSYNC.COLLECTIVE R15, `(.L_x_11004) ;  /* 0x000000000f087348 */ /* 0x000fea0003c00000 */
[----:B------:R0:W1:Y:S02]  /*17490*/  SHFL.IDX P6, R14, R13, R12, R11 ;  /* 0x0000000c0d0e7389 */ /* 0x00006400000c000b */
[----:B01----:R-:W-:Y:S01]  /*174a0*/  ENDCOLLECTIVE ;  /* 0x000000000000791b */ /* 0x003fe20003800000 */
.L_x_11004:
        /* <DEDUP_REMOVED lines=13> */
.L_x_11005:
[----:B------:R-:W-:Y:S02]  /*17580*/  IMAD.MOV.U32 R13, RZ, RZ, R10 ;  /* 0x000000ffff0d7224 */ /* 0x000fe400078e000a */
[----:B------:R-:W-:Y:S02]  /*17590*/  IMAD.MOV.U32 R12, RZ, RZ, 0x3 ;  /* 0x00000003ff0c7424 */ /* 0x000fe400078e00ff */
[----:B------:R-:W-:-:S07]  /*175a0*/  IMAD.MOV.U32 R2, RZ, RZ, R14 ;  /* 0x000000ffff027224 */ /* 0x000fce00078e000e */
[----:B------:R-:W-:Y:S05]  /*175b0*/  WARPSYNC.COLLECTIVE R15, `(.L_x_11006) ;  /* 0x000000000f087348 */ /* 0x000fea0003c00000 */
[----:B------:R0:W1:Y:S02]  /*175c0*/  SHFL.IDX P6, R14, R13, R12, R11 ;  /* 0x0000000c0d0e7389 */ /* 0x00006400000c000b */
[----:B01----:R-:W-:Y:S01]  /*175d0*/  ENDCOLLECTIVE ;  /* 0x000000000000791b */ /* 0x003fe20003800000 */
.L_x_11006:
        /* <DEDUP_REMOVED lines=13> */
.L_x_11007:
[----:B------:R-:W-:Y:S01]  /*176b0*/  IMAD.MOV.U32 R2, RZ, RZ, R14 ;  /* 0x000000ffff027224 */ /* 0x000fe200078e000e */
[----:B------:R-:W-:Y:S06]  /*176c0*/  BRA `(.L_x_11008) ;  /* 0xffffffd000e47947 */ /* 0x000fec000383ffff */
.L_x_10940:
[----:B-1----:R1:W2:Y:S02]  /*176d0*/  SYNCS.PHASECHK.TRANS64.TRYWAIT P0, [R6+URZ+0x2d860], R2 ;  /* 0x02d86002060075a7 */ /* 0x0022a4000800017f */
[----:B--2---:R-:W-:Y:S05]  /*176e0*/  @!P0 NANOSLEEP.SYNCS 0x989680 ;  /* 0x009896800000895d */ /* 0x004fea0003900000 */
[----:B------:R-:W2:Y:S02]  /*176f0*/  @!P0 SYNCS.PHASECHK.TRANS64 P0, [R6+URZ+0x2d860], R2 ;  /* 0x02d86002060085a7 */ /* 0x000ea4000800007f */
[----:B--2---:R-:W-:Y:S05]  /*17700*/  @!P0 BRA `(.L_x_10940) ;  /* 0xfffffffc00f08947 */ /* 0x004fea000383ffff */
[----:B------:R-:W-:Y:S05]  /*17710*/  BRA `(.L_x_11009) ;  /* 0xffffffd400447947 */ /* 0x000fea000383ffff */
.L_x_10941:
        /* <DEDUP_REMOVED lines=8> */
.L_x_11011:
[----:B------:R-:W-:Y:S05]  /*177a0*/  BSYNC B1 ;  /* 0x0000000000017941 */ /* 0x000fea0003800000 */
.L_x_11010:
        /* <DEDUP_REMOVED lines=9> */
.L_x_11012:
[----:B------:R-:W-:Y:S02]  /*17840*/  IMAD.MOV.U32 R13, RZ, RZ, R18 ;  /* 0x000000ffff0d7224 */ /* 0x000fe400078e0012 */
[----:B------:R-:W-:Y:S02]  /*17850*/  IMAD.MOV.U32 R12, RZ, RZ, 0x1 ;  /* 0x00000001ff0c7424 */ /* 0x000fe400078e00ff */
[----:B------:R-:W-:-:S07]  /*17860*/  IMAD.MOV.U32 R2, RZ, RZ, R14 ;  /* 0x000000ffff027224 */ /* 0x000fce00078e000e */
[----:B------:R-:W-:Y:S05]  /*17870*/  WARPSYNC.COLLECTIVE R15, `(.L_x_11013) ;  /* 0x000000000f087348 */ /* 0x000fea0003c00000 */
[----:B------:R0:W1:Y:S02]  /*17880*/  SHFL.IDX P6, R14, R13, R12, R11 ;  /* 0x0000000c0d0e7389 */ /* 0x00006400000c000b */
[----:B01----:R-:W-:Y:S01]  /*17890*/  ENDCOLLECTIVE ;  /* 0x000000000000791b */ /* 0x003fe20003800000 */
.L_x_11013:
        /* <DEDUP_REMOVED lines=16> */
.L_x_11014:
[----:B------:R-:W-:Y:S02]  /*179a0*/  IMAD.MOV.U32 R13, RZ, RZ, R18 ;  /* 0x000000ffff0d7224 */ /* 0x000fe400078e0012 */
[----:B------:R-:W-:Y:S02]  /*179b0*/  IMAD.MOV.U32 R12, RZ, RZ, 0x2 ;  /* 0x00000002ff0c7424 */ /* 0x000fe400078e00ff */
[----:B------:R-:W-:-:S07]  /*179c0*/  IMAD.MOV.U32 R2, RZ, RZ, R14 ;  /* 0x000000ffff027224 */ /* 0x000fce00078e000e */
[----:B------:R-:W-:Y:S05]  /*179d0*/  WARPSYNC.COLLECTIVE R15, `(.L_x_11015) ;  /* 0x000000000f087348 */ /* 0x000fea0003c00000 */
[----:B------:R0:W1:Y:S02]  /*179e0*/  SHFL.IDX P6, R14, R13, R12, R11 ;  /* 0x0000000c0d0e7389 */ /* 0x00006400000c000b */
[----:B01----:R-:W-:Y:S01]  /*179f0*/  ENDCOLLECTIVE ;  /* 0x000000000000791b */ /* 0x003fe20003800000 */
.L_x_11015:
        /* <DEDUP_REMOVED lines=16> */
.L_x_11016:
[----:B------:R-:W-:Y:S02]  /*17b00*/  IMAD.MOV.U32 R13, RZ, RZ, R18 ;  /* 0x000000ffff0d7224 */ /* 0x000fe400078e0012 */
[----:B------:R-:W-:Y:S02]  /*17b10*/  IMAD.MOV.U32 R12, RZ, RZ, 0x3 ;  /* 0x00000003ff0c7424 */ /* 0x000fe400078e00ff */
[----:B------:R-:W-:-:S07]  /*17b20*/  IMAD.MOV.U32 R2, RZ, RZ, R14 ;  /* 0x000000ffff027224 */ /* 0x000fce00078e000e */
[----:B------:R-:W-:Y:S05]  /*17b30*/  WARPSYNC.COLLECTIVE R15, `(.L_x_11017) ;  /* 0x000000000f087348 */ /* 0x000fea0003c00000 */
[----:B------:R0:W1:Y:S02]  /*17b40*/  SHFL.IDX P6, R14, R13, R12, R11 ;  /* 0x0000000c0d0e7389 */ /* 0x00006400000c000b */
[----:B01----:R-:W-:Y:S01]  /*17b50*/  ENDCOLLECTIVE ;  /* 0x000000000000791b */ /* 0x003fe20003800000 */
.L_x_11017:
        /* <DEDUP_REMOVED lines=13> */
.L_x_11018:
        /* <DEDUP_REMOVED lines=8> */
.L_x_10949:
[----:B0-----:R0:W1:Y:S02]  /*17cb0*/  SYNCS.PHASECHK.TRANS64.TRYWAIT P0, [R4+URZ+0x2d860], R3 ;  /* 0x02d86003040075a7 */ /* 0x001064000800017f */
[----:B-1----:R-:W-:Y:S05]  /*17cc0*/  @!P0 NANOSLEEP.SYNCS 0x989680 ;  /* 0x009896800000895d */ /* 0x002fea0003900000 */
[----:B------:R-:W1:Y:S02]  /*17cd0*/  @!P0 SYNCS.PHASECHK.TRANS64 P0, [R4+URZ+0x2d860], R3 ;  /* 0x02d86003040085a7 */ /* 0x000e64000800007f */
[----:B-1----:R-:W-:Y:S05]  /*17ce0*/  @!P0 BRA `(.L_x_10949) ;  /* 0xfffffffc00f08947 */ /* 0x002fea000383ffff */
[----:B------:R-:W-:Y:S05]  /*17cf0*/  BRA `(.L_x_11020) ;  /* 0xffffffd400d47947 */ /* 0x000fea000383ffff */
.L_x_10950:
        /* <DEDUP_REMOVED lines=8> */
.L_x_11022:
[----:B------:R-:W-:Y:S05]  /*17d80*/  BSYNC B0 ;  /* 0x0000000000007941 */ /* 0x000fea0003800000 */
.L_x_11021:
[----:B------:R-:W0:Y:S01]  /*17d90*/  S2R R2, SR_TID.X ;  /* 0x0000000000027919 */ /* 0x000e220000002100 */
[----:B------:R-:W-:Y:S02]  /*17da0*/  IMAD.MOV.U32 R13, RZ, RZ, R17 ;  /* 0x000000ffff0d7224 */ /* 0x000fe400078e0011 */
[----:B------:R-:W-:Y:S02]  /*17db0*/  IMAD.MOV.U32 R12, RZ, RZ, RZ ;  /* 0x000000ffff0c7224 */ /* 0x000fe400078e00ff */
[----:B------:R-:W-:Y:S02]  /*17dc0*/  IMAD.MOV.U32 R11, RZ, RZ, 0x1c1f ;  /* 0x00001c1fff0b7424 */ /* 0x000fe400078e00ff */
[----:B------:R-:W-:Y:S02]  /*17dd0*/  IMAD.MOV.U32 R15, RZ, RZ, -0x1 ;  /* 0xffffffffff0f7424 */ /* 0x000fe400078e00ff */
[----:B------:R-:W-:-:S07]  /*17de0*/  IMAD.MOV.U32 R0, RZ, RZ, R14 ;  /* 0x000000ffff007224 */ /* 0x000fce00078e000e */
[----:B0-----:R-:W-:Y:S05]  /*17df0*/  WARPSYNC.COLLECTIVE R15, `(.L_x_11023) ;  /* 0x000000000f087348 */ /* 0x001fea0003c00000 */
[----:B------:R1:W2:Y:S02]  /*17e00*/  SHFL.IDX P6, R14, R13, R12, R11 ;  /* 0x0000000c0d0e7389 */ /* 0x0002a400000c000b */
[----:B012---:R-:W-:Y:S01]  /*17e10*/  ENDCOLLECTIVE ;  /* 0x000000000000791b */ /* 0x007fe20003800000 */
.L_x_11023:
[----:B------:R-:W-:Y:S02]  /*17e20*/  IMAD.MOV.U32 R13, RZ, RZ, R18 ;  /* 0x000000ffff0d7224 */ /* 0x000fe400078e0012 */
[----:B------:R-:W-:Y:S02]  /*17e30*/  IMAD.MOV.U32 R12, RZ, RZ, 0x1 ;  /* 0x00000001ff0c7424 */ /* 0x000fe400078e00ff */
[----:B------:R-:W-:-:S05]  /*17e40*/  IMAD.SHL.U32 R2, R2, 0x8, RZ ;  /* 0x0000000802027824 */ /* 0x000fca00078e00ff */
[----:B------:R-:W-:-:S05]  /*17e50*/  LOP3.LUT R2, R2, 0x18, RZ, 0xc0, !PT ;  /* 0x0000001802027812 */ /* 0x000fca00078ec0ff */
[----:B------:R-:W-:-:S05]  /*17e60*/  IMAD.SHL.U32 R6, R2, 0x2, RZ ;  /* 0x0000000202067824 */ /* 0x000fca00078e00ff */
[----:B------:R-:W-:-:S13]  /*17e70*/  IADD3 R2, P0, R14, R6, RZ ;  /* 0x000000060e027210 */ /* 0x000fda0007f1e0ff */
[----:B------:R-:W-:Y:S05]  /*17e80*/  WARPSYNC.COLLECTIVE R15, `(.L_x_11024) ;  /* 0x000000000f087348 */ /* 0x000fea0003c00000 */
[----:B------:R0:W1:Y:S02]  /*17e90*/  SHFL.IDX P6, R14, R13, R12, R11 ;  /* 0x0000000c0d0e7389 */ /* 0x00006400000c000b */
[----:B01----:R-:W-:Y:S01]  /*17ea0*/  ENDCOLLECTIVE ;  /* 0x000000000000791b */ /* 0x003fe20003800000 */
.L_x_11024:
[----:B------:R-:W-:Y:S01]  /*17eb0*/  IMAD.X R3, RZ, RZ, R0, P0 ;  /* 0x000000ffff037224 */ /* 0x000fe200000e0600 */
[----:B------:R-:W-:Y:S01]  /*17ec0*/  ISETP.LT.OR P0, PT, R5, 0x1, P4 ;  /* 0x000000010500780c */ /* 0x000fe20002701670 */
[----:B------:R-:W-:Y:S02]  /*17ed0*/  IMAD R0, R7, 0x2, R16 ;  /* 0x0000000207007824 */ /* 0x000fe400078e0210 */
        /* <DEDUP_REMOVED lines=13> */
.L_x_11025:
[----:B------:R-:W-:Y:S02]  /*17fb0*/  IMAD.MOV.U32 R13, RZ, RZ, R18 ;  /* 0x000000ffff0d7224 */ /* 0x000fe400078e0012 */
[----:B------:R-:W-:Y:S01]  /*17fc0*/  IMAD.MOV.U32 R12, RZ, RZ, 0x2 ;  /* 0x00000002ff0c7424 */ /* 0x000fe200078e00ff */
[----:B------:R-:W-:-:S13]  /*17fd0*/  IADD3 R2, P0, R14, R6, RZ ;  /* 0x000000060e027210 */ /* 0x000fda0007f1e0ff */
[----:B------:R-:W-:Y:S05]  /*17fe0*/  WARPSYNC.COLLECTIVE R15, `(.L_x_11026) ;  /* 0x000000000f087348 */ /* 0x000fea0003c00000 */
[----:B------:R0:W1:Y:S02]  /*17ff0*/  SHFL.IDX P6, R14, R13, R12, R11 ;  /* 0x0000000c0d0e7389 */ /* 0x00006400000c000b */
[----:B01----:R-:W-:Y:S01]  /*18000*/  ENDCOLLECTIVE ;  /* 0x000000000000791b */ /* 0x003fe20003800000 */
.L_x_11026:
        /* <DEDUP_REMOVED lines=15> */
.L_x_11027:
[----:B------:R-:W-:Y:S02]  /*18100*/  IMAD.MOV.U32 R13, RZ, RZ, R18 ;  /* 0x000000ffff0d7224 */ /* 0x000fe400078e0012 */
[----:B------:R-:W-:Y:S01]  /*18110*/  IMAD.MOV.U32 R12, RZ, RZ, 0x3 ;  /* 0x00000003ff0c7424 */ /* 0x000fe200078e00ff */
[----:B------:R-:W-:-:S13]  /*18120*/  IADD3 R2, P0, R14, R6, RZ ;  /* 0x000000060e027210 */ /* 0x000fda0007f1e0ff */
[----:B------:R-:W-:Y:S05]  /*18130*/  WARPSYNC.COLLECTIVE R15, `(.L_x_11028) ;  /* 0x000000000f087348 */ /* 0x000fea0003c00000 */
[----:B------:R0:W1:Y:S02]  /*18140*/  SHFL.IDX P6, R14, R13, R12, R11 ;  /* 0x0000000c0d0e7389 */ /* 0x00006400000c000b */
[----:B01----:R-:W-:Y:S01]  /*18150*/  ENDCOLLECTIVE ;  /* 0x000000000000791b */ /* 0x003fe20003800000 */
.L_x_11028:
        /* <DEDUP_REMOVED lines=12> */
.L_x_11029:
[----:B------:R-:W-:Y:S01]  /*18220*/  @!PT LDS RZ, [RZ] ;  /* 0x00000000fffff984 */ /* 0x000fe20000000800 */
[----:B------:R-:W-:Y:S01]  /*18230*/  @!PT LDS RZ, [RZ] ;  /* 0x00000000fffff984 */ /* 0x000fe20000000800 */
[----:B------:R-:W-:Y:S01]  /*18240*/  @!PT LDS RZ, [RZ] ;  /* 0x00000000fffff984 */ /* 0x000fe20000000800 */
[----:B------:R0:W-:Y:S01]  /*18250*/  LDGSTS.E.BYPASS.LTC128B.128 [R0+0x3400], desc[UR52][R2.64+0x40], !P0 ;  /* 0x0340004002007fae */ /* 0x0001e2000c101d74 */
[----:B------:R-:W-:-:S13]  /*18260*/  ISETP.LT.OR P0, PT, R5, 0x41, P1 ;  /* 0x000000410500780c */ /* 0x000fda0000f01670 */
[----:B------:R0:W-:Y:S01]  /*18270*/  LDGSTS.E.BYPASS.LTC128B.128 [R0+0x5400], desc[UR52][R2.64+0x80], !P0 ;  /* 0x0540008002007fae */ /* 0x0001e2000c101d74 */
[----:B------:R-:W-:Y:S05]  /*18280*/  BRA `(.L_x_11030) ;  /* 0xffffffd4004c7947 */ /* 0x000fea000383ffff */
.L_x_10955:
[----:B------:R-:W-:Y:S01]  /*18290*/  BSSY B0, `(.L_x_11031) ;  /* 0x0000008000007945 */ /* 0x000fe20003800000 */
[----:B-----5:R-:W-:Y:S02]  /*182a0*/  IMAD.MOV.U32 R13, RZ, RZ, R2 ;  /* 0x000000ffff0d7224 */ /* 0x020fe400078e0002 */
[----:B------:R-:W-:Y:S02]  /*182b0*/  IMAD.MOV.U32 R12, RZ, RZ, RZ ;  /* 0x000000ffff0c7224 */ /* 0x000fe400078e00ff */
[----:B------:R-:W-:Y:S02]  /*182c0*/  IMAD.MOV.U32 R11, RZ, RZ, 0x1f ;  /* 0x0000001fff0b7424 */ /* 0x000fe400078e00ff */
[----:B------:R-:W-:-:S07]  /*182d0*/  IMAD.MOV.U32 R15, RZ, RZ, -0x1 ;  /* 0xffffffffff0f7424 */ /* 0x000fce00078e00ff */
[----:B01----:R-:W-:Y:S05]  /*182e0*/  WARPSYNC.COLLECTIVE R15, `(.L_x_11032) ;  /* 0x000000000f087348 */ /* 0x003fea0003c00000 */
[----:B------:R2:W3:Y:S02]  /*182f0*/  SHFL.IDX P6, R14, R13, R12, R11 ;  /* 0x0000000c0d0e7389 */ /* 0x0004e400000c000b */
[----:B0123--:R-:W-:Y:S01]  /*18300*/  ENDCOLLECTIVE ;  /* 0x000000000000791b */ /* 0x00ffe20003800000 */
.L_x_11032:
[----:B------:R-:W-:Y:S05]  /*18310*/  BSYNC B0 ;  /* 0x0000000000007941 */ /* 0x000fea0003800000 */
.L_x_11031:
[----:B------:R-:W-:Y:S05]  /*18320*/  BRA `(.L_x_11033) ;  /* 0xffffffd400e07947 */ /* 0x000fea000383ffff */
.L_x_10958:
[----:B-1----:R1:W2:Y:S02]  /*18330*/  SYNCS.PHASECHK.TRANS64.TRYWAIT P0, [R4+URZ+0x2d820], R0 ;  /* 0x02d82000040075a7 */ /* 0x0022a4000800017f */
[----:B--2---:R-:W-:Y:S05]  /*18340*/  @!P0 NANOSLEEP.SYNCS 0x989680 ;  /* 0x009896800000895d */ /* 0x004fea0003900000 */
[----:B------:R-:W2:Y:S02]  /*18350*/  @!P0 SYNCS.PHASECHK.TRANS64 P0, [R4+URZ+0x2d820], R0 ;  /* 0x02d82000040085a7 */ /* 0x000ea4000800007f */
[----:B--2---:R-:W-:Y:S05]  /*18360*/  @!P0 BRA `(.L_x_10958) ;  /* 0xfffffffc00f08947 */ /* 0x004fea000383ffff */
[----:B------:R-:W-:Y:S05]  /*18370*/  BRA `(.L_x_11034) ;  /* 0xffffffd8002c7947 */ /* 0x000fea000383ffff */
.L_x_10959:
        /* <DEDUP_REMOVED lines=8> */
[----:B01----:R-:W-:Y:S05]  /*18400*/  WARPSYNC.COLLECTIVE R15, `(.L_x_11036) ;  /* 0x000000000f087348 */ /* 0x003fea0003c00000 */
[----:B------:R2:W3:Y:S02]  /*18410*/  SHFL.IDX P6, R14, R13, R12, R11 ;  /* 0x0000000c0d0e7389 */ /* 0x0004e400000c000b */
[----:B0123--:R-:W-:Y:S01]  /*18420*/  ENDCOLLECTIVE ;  /* 0x000000000000791b */ /* 0x00ffe20003800000 */
.L_x_11036:
[----:B------:R-:W-:Y:S05]  /*18430*/  BSYNC B0 ;  /* 0x0000000000007941 */ /* 0x000fea0003800000 */
.L_x_11035:
[----:B------:R-:W-:Y:S05]  /*18440*/  BRA `(.L_x_11037) ;  /* 0xffffffd800147947 */ /* 0x000fea000383ffff */
.L_x_10962:
[----:B------:R-:W-:Y:S01]  /*18450*/  BSSY B1, `(.L_x_11038) ;  /* 0x0000006000017945 */ /* 0x000fe20003800000 */
[----:B------:R-:W-:-:S07]  /*18460*/  IMAD.MOV.U32 R15, RZ, RZ, -0x1 ;  /* 0xffffffffff0f7424 */ /* 0x000fce00078e00ff */
[----:B01----:R-:W-:Y:S05]  /*18470*/  WARPSYNC.COLLECTIVE R15, `(.L_x_11039) ;  /* 0x000000000f0c7348 */ /* 0x003fea0003c00000 */
[----:B------:R-:W-:Y:S02]  /*18480*/  ELECT P6, UR62, PT ;  /* 0x00000000003e782f */ /* 0x000fe400038c0000 */
[----:B------:R-:W-:Y:S01]  /*18490*/  MOV R14, UR62 ;  /* 0x0000003e000e7c02 */ /* 0x000fe20008000f00 */
[----:B01----:R-:W-:Y:S10]  /*184a0*/  ENDCOLLECTIVE ;  /* 0x000000000000791b */ /* 0x003ff40003800000 */
.L_x_11039:
[----:B------:R-:W-:Y:S05]  /*184b0*/  BSYNC B1 ;  /* 0x0000000000017941 */ /* 0x000fea0003800000 */
.L_x_11038:
[----:B------:R-:W-:Y:S05]  /*184c0*/  BRA `(.L_x_11040) ;  /* 0xffffffd8000c7947 */ /* 0x000fea000383ffff */
.L_x_10964:
[----:B-1----:R1:W2:Y:S02]  /*184d0*/  SYNCS.PHASECHK.TRANS64.TRYWAIT P1, [R5+URZ+0x2d840], R0 ;  /* 0x02d84000050075a7 */ /* 0x0022a4000802017f */
[----:B--2---:R-:W-:Y:S05]  /*184e0*/  @!P1 NANOSLEEP.SYNCS 0x989680 ;  /* 0x009896800000995d */ /* 0x004fea0003900000 */
[----:B------:R-:W2:Y:S02]  /*184f0*/  @!P1 SYNCS.PHASECHK.TRANS64 P1, [R5+URZ+0x2d840], R0 ;  /* 0x02d84000050095a7 */ /* 0x000ea4000802007f */
[----:B--2---:R-:W-:Y:S05]  /*18500*/  @!P1 BRA `(.L_x_10964) ;  /* 0xfffffffc00f09947 */ /* 0x004fea000383ffff */
[----:B------:R-:W-:Y:S05]  /*18510*/  BRA `(.L_x_11041) ;  /* 0xffffffd8002c7947 */ /* 0x000fea000383ffff */
.L_x_10966:
[----:B--2---:R2:W3:Y:S02]  /*18520*/  SYNCS.PHASECHK.TRANS64.TRYWAIT P1, [R23+URZ+0x2d840], R2 ;  /* 0x02d84002170075a7 */ /* 0x0044e4000802017f */
[----:B---3--:R-:W-:Y:S05]  /*18530*/  @!P1 NANOSLEEP.SYNCS 0x989680 ;  /* 0x009896800000995d */ /* 0x008fea0003900000 */
[----:B------:R-:W3:Y:S02]  /*18540*/  @!P1 SYNCS.PHASECHK.TRANS64 P1, [R23+URZ+0x2d840], R2 ;  /* 0x02d84002170095a7 */ /* 0x000ee4000802007f */
[----:B---3--:R-:W-:Y:S05]  /*18550*/  @!P1 BRA `(.L_x_10966) ;  /* 0xfffffffc00f09947 */ /* 0x008fea000383ffff */
[----:B------:R-:W-:Y:S05]  /*18560*/  BRA `(.L_x_11042) ;  /* 0xffffffd800387947 */ /* 0x000fea000383ffff */
.L_x_10968:
[----:B---3--:R3:W4:Y:S02]  /*18570*/  SYNCS.PHASECHK.TRANS64.TRYWAIT P1, [R5+URZ+0x2d860], R0 ;  /* 0x02d86000050075a7 */ /* 0x008724000802017f */
[----:B----4-:R-:W-:Y:S05]  /*18580*/  @!P1 NANOSLEEP.SYNCS 0x989680 ;  /* 0x009896800000995d */ /* 0x010fea0003900000 */
[----:B------:R-:W4:Y:S02]  /*18590*/  @!P1 SYNCS.PHASECHK.TRANS64 P1, [R5+URZ+0x2d860], R0 ;  /* 0x02d86000050095a7 */ /* 0x000f24000802007f */
[----:B----4-:R-:W-:Y:S05]  /*185a0*/  @!P1 BRA `(.L_x_10968) ;  /* 0xfffffffc00f09947 */ /* 0x010fea000383ffff */
[----:B------:R-:W-:Y:S05]  /*185b0*/  BRA `(.L_x_11043) ;  /* 0xffffffd800347947 */ /* 0x000fea000383ffff */
.L_x_11044:
        /* <DEDUP_REMOVED lines=12> */
.L_x_15856:


//--------------------- .text._ZN7cutlass13device_kernelIN5flash11enable_sm90INS1_16FlashAttnFwdSm90INS1_25CollectiveMainloopFwdSm90ILi2EN4cute5tupleIJNS5_1CILi1EEES8_S8_EEENS6_IJNS7_ILi192EEENS7_ILi128EEENS7_ILi96EEEEEELi96ENS_10bfloat16_tEfNS_4arch4Sm90ELb0ELb1ELb1ELb1ELb1ELb0ELb0ELb0ELb1ELb1ELb0ELb0EEENS1_21CollectiveEpilogueFwdINS6_IJSA_SC_SB_EEES9_SE_SG_Li384ELb1ELb1ELb0ELb0EEENS1_36VarlenDynamicPersistentTileSchedulerILi192ELi128ELi384ELi128ELb0ELb1ELb1ELb1ELb0ELb1EEEEEEEEEvNT_6ParamsE --------------------------
	.section	.text._ZN7cutlass13device_kernelIN5flash11enable_sm90INS1_16FlashAttnFwdSm90INS1_25CollectiveMainloopFwdSm90ILi2EN4cute5tupleIJNS5_1CILi1EEES8_S8_EEENS6_IJNS7_ILi192EEENS7_ILi128EEENS7_ILi96EEEEEELi96ENS_10bfloat16_tEfNS_4arch4Sm90ELb0ELb1ELb1ELb1ELb1ELb0ELb0ELb0ELb1ELb1ELb0ELb0EEENS1_21CollectiveEpilogueFwdINS6_IJSA_SC_SB_EEES9_SE_SG_Li384ELb1ELb1ELb0ELb0EEENS1_36VarlenDynamicPersistentTileSchedulerILi192ELi128ELi384ELi128ELb0ELb1ELb1ELb1ELb0ELb1EEEEEEEEEvNT_6ParamsE,"ax",@progbits
	.align	128
.text._ZN7cutlass13device_kernelIN5flash11enable_sm90INS1_16FlashAttnFwdSm90INS1_25CollectiveMainloopFwdSm90ILi2EN4cute5tupleIJNS5_1CILi1EEES8_S8_EEENS6_IJNS7_ILi192EEENS7_ILi128EEENS7_ILi96EEEEEELi96ENS_10bfloat16_tEfNS_4arch4Sm90ELb0ELb1ELb1ELb1ELb1ELb0ELb0ELb0ELb1ELb1ELb0ELb0EEENS1_21CollectiveEpilogueFwdINS6_IJSA_SC_SB_EEES9_SE_SG_Li384ELb1ELb1ELb0ELb0EEENS1_36VarlenDynamicPersistentTileSchedulerILi192ELi128ELi384ELi128ELb0ELb1ELb1ELb1ELb0ELb1EEEEEEEEEvNT_6ParamsE:
        .type           _ZN7cutlass13device_kernelIN5flash11enable_sm90INS1_16FlashAttnFwdSm90INS1_25CollectiveMainloopFwdSm90ILi2EN4cute5tupleIJNS5_1CILi1EEES8_S8_EEENS6_IJNS7_ILi192EEENS7_ILi128EEENS7_ILi96EEEEEELi96ENS_10bfloat16_tEfNS_4arch4Sm90ELb0ELb1ELb1ELb1ELb1ELb0ELb0ELb0ELb1ELb1ELb0ELb0EEENS1_21CollectiveEpilogueFwdINS6_IJSA_SC_SB_EEES9_SE_SG_Li384ELb1ELb1ELb0ELb0EEENS1_36VarlenDynamicPersistentTileSchedulerILi192ELi128ELi384ELi128ELb0ELb1ELb1ELb1ELb0ELb1EEEEEEEEEvNT_6ParamsE,@function
        .size           _ZN7cutlass13device_kernelIN5flash11enable_sm90INS1_16FlashAttnFwdSm90INS1_25CollectiveMainloopFwdSm90ILi2EN4cute5tupleIJNS5_1CILi1EEES8_S8_EEENS6_IJNS7_ILi192EEENS7_ILi128EEENS7_ILi96EEEEEELi96ENS_10bfloat16_tEfNS_4arch4Sm90ELb0ELb1ELb1ELb1ELb1ELb0ELb0ELb0ELb1ELb1ELb0ELb0EEENS1_21CollectiveEpilogueFwdINS6_IJSA_SC_SB_EEES9_SE_SG_Li384ELb1ELb1ELb0ELb0EEENS1_36VarlenDynamicPersistentTileSchedulerILi192ELi128ELi384ELi128ELb0ELb1ELb1ELb1ELb0ELb1EEEEEEEEEvNT_6ParamsE,(.L_x_15857 - _ZN7cutlass13device_kernelIN5flash11enable_sm90INS1_16FlashAttnFwdSm90INS1_25CollectiveMainloopFwdSm90ILi2EN4cute5tupleIJNS5_1CILi1EEES8_S8_EEENS6_IJNS7_ILi192EEENS7_ILi128EEENS7_ILi96EEEEEELi96ENS_10bfloat16_tEfNS_4arch4Sm90ELb0ELb1ELb1ELb1ELb1ELb0ELb0ELb0ELb1ELb1ELb0ELb0EEENS1_21CollectiveEpilogueFwdINS6_IJSA_SC_SB_EEES9_SE_SG_Li384ELb1ELb1ELb0ELb0EEENS1_36VarlenDynamicPersistentTileSchedulerILi192ELi128ELi384ELi128ELb0ELb1ELb1ELb1ELb0ELb1EEEEEEEEEvNT_6ParamsE)
        .other          _ZN7cutlass13device_kernelIN5flash11enable_sm90INS1_16FlashAttnFwdSm90INS1_25CollectiveMainloopFwdSm90ILi2EN4cute5tupleIJNS5_1CILi1EEES8_S8_EEENS6_IJNS7_ILi192EEENS7_ILi128EEENS7_ILi96EEEEEELi96ENS_10bfloat16_tEfNS_4arch4Sm90ELb0ELb1ELb1ELb1ELb1ELb0ELb0ELb0ELb1ELb1ELb0ELb0EEENS1_21CollectiveEpilogueFwdINS6_IJSA_SC_SB_EEES9_SE_SG_Li384ELb1ELb1ELb0ELb0EEENS1_36VarlenDynamicPersistentTileSchedulerILi192ELi128ELi384ELi128ELb0ELb1ELb1ELb1ELb0ELb1EEEEEEEEEvNT_6ParamsE,@"STO_CUDA_ENTRY STV_DEFAULT"
_ZN7cutlass13device_kernelIN5flash11enable_sm90INS1_16FlashAttnFwdSm90INS1_25CollectiveMainloopFwdSm90ILi2EN4cute5tupleIJNS5_1CILi1EEES8_S8_EEENS6_IJNS7_ILi192EEENS7_ILi128EEENS7_ILi96EEEEEELi96ENS_10bfloat16_tEfNS_4arch4Sm90ELb0ELb1ELb1ELb1ELb1ELb0ELb0ELb0ELb1ELb1ELb0ELb0EEENS1_21CollectiveEpilogueFwdINS6_IJSA_SC_SB_EEES9_SE_SG_Li384ELb1ELb1ELb0ELb0EEENS1_36VarlenDynamicPersistentTileSchedulerILi192ELi128ELi384ELi128ELb0ELb1ELb1ELb1ELb0ELb1EEEEEEEEEvNT_6ParamsE:
        /* <DEDUP_REMOVED lines=45> */
.L_x_11045:
        /* <DEDUP_REMOVED lines=22> */
.L_x_11046:
        /* <DEDUP_REMOVED lines=18> */
.L_x_11047:
        /* <DEDUP_REMOVED lines=22> */
.L_x_11048:
        /* <DEDUP_REMOVED lines=23> */
.L_x_11049:
        /* <DEDUP_REMOVED lines=8> */
.L_x_11051:
        /* <DEDUP_REMOVED lines=18> */
[----:B------:R-:W-:Y:S01]  /*09c0*/  VIADD R149, R2, 0xffffff80 ;  /* 0xffffff8002957836 */ /* 0x000fe20000000000 */
[----:B------:R-:W-:Y:S01]  /*09d0*/  R2UR UR5, R9 ;  /* 0x00000000090572ca */ /* 0x000fe200000e0000 */
[----:B------:R-:W-:Y:S01]  /*09e0*/  IMAD.MOV.U32 R18, RZ, RZ, 0x40 ;  /* 0x00000040ff127424 */ /* 0x000fe200078e00ff */
[----:B------:R-:W-:Y:S01]  /*09f0*/  R2UR UR7, R10 ;  /* 0x000000000a0772ca */ /* 0x000fe200000e0000 */
[----:B------:R-:W-:Y:S01]  /*0a00*/  ULOP3.LUT UR50, UR43, 0x1, URZ, 0xfc, !UPT ;  /* 0x000000012b327892 */ /* 0x000fe2000f8efc3f */
[----:B------:R-:W-:Y:S01]  /*0a10*/  SHF.R.S32.HI R0, RZ, 0x1f, R149 ;  /* 0x0000001fff007819 */ /* 0x000fe20000011495 */
[----:B------:R-:W-:Y:S01]  /*0a20*/  UMOV UR49, URZ ;  /* 0x0000003f00317c82 */ /* 0x000fe20008000000 */
[----:B------:R-:W-:Y:S01]  /*0a30*/  R2UR UR6, R11 ;  /* 0x000000000b0672ca */ /* 0x000fe200000e0000 */
[----:B------:R-:W-:Y:S01]  /*0a40*/  UMOV UR48, URZ ;  /* 0x0000003f00307c82 */ /* 0x000fe20008000000 */
[CC--:B------:R-:W-:Y:S01]  /*0a50*/  LEA.HI R2, R0.reuse, R149.reuse, RZ, 0x4 ;  /* 0x0000009500027211 */ /* 0x0c0fe200078f20ff */
[----:B------:R-:W-:Y:S01]  /*0a60*/  UMOV UR47, URZ ;  /* 0x0000003f002f7c82 */ /* 0x000fe20008000000 */
        /* <DEDUP_REMOVED lines=9> */
[----:B------:R-:W-:Y:S02]  /*0b00*/  LOP3.LUT R2, R2, 0x1ffffffe, RZ, 0xc0, !PT ;  /* 0x1ffffffe02027812 */ /* 0x000fe400078ec0ff */
[----:B------:R-:W-:Y:S02]  /*0b10*/  LEA.HI R3, R3, R4, RZ, 0x3 ;  /* 0x0000000403037211 */ /* 0x000fe400078f18ff */
[----:B------:R-:W-:Y:S01]  /*0b20*/  LEA.HI R6, R0, R149, RZ, 0x5 ;  /* 0x0000009500067211 */ /* 0x000fe200078f28ff */
[----:B------:R-:W-:Y:S01]  /*0b30*/  IMAD.IADD R2, R5, 0x1, -R2 ;  /* 0x0000000105027824 */ /* 0x000fe200078e0a02 */
[----:B------:R-:W-:Y:S01]  /*0b40*/  SHF.R.S32.HI R8, RZ, 0x1f, R143 ;  /* 0x0000001fff087819 */ /* 0x000fe2000001148f */
[C---:B------:R-:W-:Y:S01]  /*0b50*/  IMAD.SHL.U32 R5, R3.reuse, 0x40, RZ ;  /* 0x0000004003057824 */ /* 0x040fe200078e00ff */
[----:B------:R-:W-:Y:S02]  /*0b60*/  LOP3.LUT R3, R3, 0xfffffff8, RZ, 0xc0, !PT ;  /* 0xfffffff803037812 */ /* 0x000fe400078ec0ff */
[----:B------:R-:W-:-:S02]  /*0b70*/  SHF.R.S32.HI R6, RZ, 0x5, R6 ;  /* 0x00000005ff067819 */ /* 0x000fc40000011406 */
[----:B------:R-:W-:Y:S01]  /*0b80*/  LOP3.LUT R5, R5, 0x7ffffe00, RZ, 0xc0, !PT ;  /* 0x7ffffe0005057812 */ /* 0x000fe200078ec0ff */
[----:B------:R-:W-:Y:S01]  /*0b90*/  IMAD.IADD R3, R4, 0x1, -R3 ;  /* 0x0000000104037824 */ /* 0x000fe200078e0a03 */
[----:B------:R-:W-:Y:S01]  /*0ba0*/  LEA.HI R9, R8, R143, RZ, 0x2 ;  /* 0x0000008f08097211 */ /* 0x000fe200078f10ff */
[----:B------:R-:W-:Y:S01]  /*0bb0*/  IMAD R146, R6, 0x10, R4 ;  /* 0x0000001006927824 */ /* 0x000fe200078e0204 */
[----:B------:R-:W-:Y:S01]  /*0bc0*/  LEA.HI R0, R0, R149, RZ, 0x2 ;  /* 0x0000009500007211 */ /* 0x000fe200078f10ff */
[----:B------:R-:W-:Y:S01]  /*0bd0*/  IMAD.SHL.U32 R4, R3, 0x40, RZ ;  /* 0x0000004003047824 */ /* 0x000fe200078e00ff */
[----:B------:R-:W-:Y:S01]  /*0be0*/  SHF.R.S32.HI R7, RZ, 0x2, R9 ;  /* 0x00000002ff077819 */ /* 0x000fe20000011409 */
[----:B------:R-:W-:Y:S01]  /*0bf0*/  IMAD R6, R6, 0x400, R5 ;  /* 0x0000040006067824 */ /* 0x000fe200078e0205 */
[----:B------:R-:W-:Y:S01]  /*0c00*/  SHF.R.S32.HI R10, RZ, 0x1f, R9 ;  /* 0x0000001fff0a7819 */ /* 0x000fe20000011409 */
[----:B------:R-:W-:Y:S01]  /*0c10*/  IMAD.SHL.U32 R5, R2, 0x8, RZ ;  /* 0x0000000802057824 */ /* 0x000fe200078e00ff */
[----:B------:R-:W-:-:S02]  /*0c20*/  LOP3.LUT R4, R4, 0x1c0, RZ, 0xc0, !PT ;  /* 0x000001c004047812 */ /* 0x000fc400078ec0ff */
[----:B------:R-:W-:Y:S01]  /*0c30*/  LEA.HI R10, R10, R7, RZ, 0x3 ;  /* 0x000000070a0a7211 */ /* 0x000fe200078f18ff */
[--C-:B------:R-:W-:Y:S01]  /*0c40*/  IMAD.U32 R146, R146, 0x20, R5.reuse ;  /* 0x0000002092927824 */ /* 0x100fe200078e0005 */
[----:B------:R-:W-:Y:S02]  /*0c50*/  LOP3.LUT R5, R4, 0x8, R5, 0xf8, !PT ;  /* 0x0000000804057812 */ /* 0x000fe400078ef805 */
[----:B------:R-:W-:Y:S02]  /*0c60*/  SHF.R.U32.HI R4, RZ, 0x3, R4 ;  /* 0x00000003ff047819 */ /* 0x000fe40000011604 */
[----:B------:R-:W-:Y:S02]  /*0c70*/  LOP3.LUT R10, R10, 0xfffffff8, RZ, 0xc0, !PT ;  /* 0xfffffff80a0a7812 */ /* 0x000fe400078ec0ff */
[----:B------:R-:W-:Y:S02]  /*0c80*/  LOP3.LUT R2, R0, 0xfffffffc, RZ, 0xc0, !PT ;  /* 0xfffffffc00027812 */ /* 0x000fe400078ec0ff */
[----:B------:R-:W-:Y:S01]  /*0c90*/  LOP3.LUT R5, R5, R4, RZ, 0x3c, !PT ;  /* 0x0000000405057212 */ /* 0x000fe200078e3cff */
[----:B------:R-:W-:Y:S01]  /*0ca0*/  IMAD.IADD R11, R7, 0x1, -R10 ;  /* 0x00000001070b7824 */ /* 0x000fe200078e0a0a */
[----:B------:R-:W-:Y:S01]  /*0cb0*/  LEA.HI R8, R8, R143, RZ, 0x5 ;  /* 0x0000008f08087211 */ /* 0x000fe200078f28ff */
[----:B------:R-:W-:Y:S01]  /*0cc0*/  IMAD.HI R7, R144, 0x55555556, RZ ;  /* 0x5555555690077827 */ /* 0x000fe200078e02ff */
[----:B------:R-:W-:-:S02]  /*0cd0*/  R2P PR, R3, 0x6 ;  /* 0x0000000603007804 */ /* 0x000fc40000000000 */
[----:B------:R-:W-:Y:S01]  /*0ce0*/  SHF.R.S32.HI R8, RZ, 0x5, R8 ;  /* 0x00000005ff087819 */ /* 0x000fe20000011408 */
[----:B------:R-:W-:Y:S01]  /*0cf0*/  IMAD.IADD R141, R149, 0x1, -R2 ;  /* 0x00000001958d7824 */ /* 0x000fe200078e0a02 */
[----:B------:R-:W-:Y:S01]  /*0d00*/  LEA.HI R7, R7, R7, RZ, 0x1 ;  /* 0x0000000707077211 */ /* 0x000fe200078f08ff */
[----:B------:R-:W-:Y:S01]  /*0d10*/  IMAD.IADD R5, R6, 0x1, R5 ;  /* 0x0000000106057824 */ /* 0x000fe200078e0205 */
[----:B------:R-:W-:Y:S01]  /*0d20*/  SEL R18, R18, 0xffffffc0, !P2 ;  /* 0xffffffc012127807 */ /* 0x000fe20005000000 */
[C---:B------:R-:W-:Y:S01]  /*0d30*/  IMAD.SHL.U32 R138, R141.reuse, 0x8, RZ ;  /* 0x000000088d8a7824 */ /* 0x040fe200078e00ff */
[----:B------:R-:W-:Y:S01]  /*0d40*/  LEA.HI R2, R141, R141, RZ, 0x1 ;  /* 0x0000008d8d027211 */ /* 0x000fe200078f08ff */
[----:B------:R-:W-:Y:S01]  /*0d50*/  IMAD R7, R7, -0x3, R144 ;  /* 0xfffffffd07077824 */ /* 0x000fe200078e0290 */
[----:B------:R-:W-:Y:S01]  /*0d60*/  LEA R17, R5, UR41, 0x1 ;  /* 0x0000002905117c11 */ /* 0x000fe2000f8e08ff */
[----:B------:R-:W-:Y:S01]  /*0d70*/  IMAD R8, R8, 0x10, R11 ;  /* 0x0000001008087824 */ /* 0x000fe200078e020b */
[----:B------:R-:W-:Y:S01]  /*0d80*/  LOP3.LUT R2, R2, 0x1ffffffe, RZ, 0xc0, !PT ;  /* 0x1ffffffe02027812 */ /* 0x000fe200078ec0ff */
[C---:B------:R-:W-:Y:S01]  /*0d90*/  VIADD R139, R138.reuse, 0x20 ;  /* 0x000000208a8b7836 */ /* 0x040fe20000000000 */
[----:B------:R-:W-:Y:S01]  /*0da0*/  LOP3.LUT R16, R9, 0x7ffffffc, RZ, 0xc0, !PT ;  /* 0x7ffffffc09107812 */ /* 0x000fe200078ec0ff */
[C---:B------:R-:W-:Y:S01]  /*0db0*/  VIADD R19, R17.reuse, 0x21800 ;  /* 0x0002180011137836 */ /* 0x040fe20000000000 */
[----:B------:R-:W-:Y:S01]  /*0dc0*/  SHF.R.S32.HI R142, RZ, 0x2, R0 ;  /* 0x00000002ff8e7819 */ /* 0x000fe20000011400 */
        /* <DEDUP_REMOVED lines=12> */
.L_x_11151:
        /* <DEDUP_REMOVED lines=12> */
[----:B01-3--:R-:W-:Y:S02]  /*0f50*/  IMAD.U32 R2, RZ, RZ, UR8 ;  /* 0x00000008ff027e24 */ /* 0x00bfe4000f8e00ff */
[----:B----4-:R-:W-:Y:S01]  /*0f60*/  IMAD.U32 R3, RZ, RZ, UR9 ;  /* 0x00000009ff037e24 */ /* 0x010fe2000f8e00ff */
[----:B------:R-:W-:-:S04]  /*0f70*/  @UP1 UIMAD.WIDE UR8, UR6, 0x4, UR10 ;  /* 0x00000004060818a5 */ /* 0x000fc8000f8e020a */
[----:B--2---:R-:W2:Y:S02]  /*0f80*/  @P0 LDG.E R2, desc[UR54][R2.64] ;  /* 0x0000003602020981 */ /* 0x004ea4000c1e1900 */
[----:B------:R-:W-:Y:S02]  /*0f90*/  IMAD.U32 R4, RZ, RZ, UR8 ;  /* 0x00000008ff047e24 */ /* 0x000fe4000f8e00ff */
[----:B------:R-:W-:Y:S01]  /*0fa0*/  IMAD.U32 R5, RZ, RZ, UR9 ;  /* 0x00000009ff057e24 */ /* 0x000fe2000f8e00ff */
[----:B------:R-:W-:-:S04]  /*0fb0*/  ULDC.64 UR8, c[0x0][0x418] ;  /* 0x0001060000087ab9 */ /* 0x000fc80000000a00 */
[----:B------:R-:W3:Y:S01]  /*0fc0*/  @P2 LDG.E R4, desc[UR54][R4.64] ;  /* 0x0000003604042981 */ /* 0x000ee2000c1e1900 */
        /* <DEDUP_REMOVED lines=12> */
[----:B------:R-:W-:-:S14]  /*1090*/  @P2 BRA `(.L_x_11052) ;  /* 0x0000000000382947 */ /* 0x000fdc0003800000 */
        /* <DEDUP_REMOVED lines=14> */
.L_x_11052:
        /* <DEDUP_REMOVED lines=9> */
.L_x_11053:
        /* <DEDUP_REMOVED lines=13> */
.L_x_11054:
[----:B------:R-:W-:Y:S01]  /*12e0*/  ULDC UR6, c[0x0][0x448] ;  /* 0x0001120000067ab9 */ /* 0x000fe20000000800 */
[----:B------:R-:W-:Y:S02]  /*12f0*/  UIMAD UR38, UR5, 0xc0, URZ ;  /* 0x000000c0052678a4 */ /* 0x000fe4000f8e023f */
        /* <DEDUP_REMOVED lines=27> */
.L_x_11056:
[----:B------:R-:W-:-:S11]  /*14b0*/  UISETP.NE.AND UP0, UPT, UR5, 0x1, UPT ;  /* 0x000000010500788c */ /* 0x000fd6000bf05270 */
[----:B------:R-:W-:Y:S02]  /*14c0*/  @UP0 ULDC.64 UR8, c[0x0][0x9e8] ;  /* 0x00027a0000080ab9 */ /* 0x000fe40000000a00 */
[----:B------:R-:W-:-:S04]  /*14d0*/  UIMAD.WIDE.U32 UR6, UR4, UR8, URZ ;  /* 0x00000008040672a5 */ /* 0x000fc8000f8e003f */
[----:B------:R-:W-:-:S12]  /*14e0*/  @UP0 USHF.R.U32.HI UR4, URZ, UR9, UR7 ;  /* 0x000000093f040299 */ /* 0x000fd80008011607 */
.L_x_11057:
[----:B------:R-:W-:-:S06]  /*14f0*/  UIMAD UR4, UR4, UR5, UR5 ;  /* 0x00000005040472a4 */ /* 0x000fcc000f8e0205 */
[----:B------:R-:W-:-:S07]  /*1500*/  VIMNMX R0, R0, UR4, PT ;  /* 0x0000000400007c48 */ /* 0x000fce000bfe0100 */
.L_x_11055:
        /* <DEDUP_REMOVED lines=32> */
.L_x_11059:
[----:B------:R-:W-:-:S11]  /*1710*/  UISETP.NE.AND UP0, UPT, UR5, 0x1, UPT ;  /* 0x000000010500788c */ /* 0x000fd6000bf05270 */
[----:B------:R-:W-:Y:S02]  /*1720*/  @UP0 ULDC.64 UR10, c[0x0][0x9e8] ;  /* 0x00027a00000a0ab9 */ /* 0x000fe40000000a00 */
[----:B------:R-:W-:-:S04]  /*1730*/  UIMAD.WIDE.U32 UR6, UR4, UR10, URZ ;  /* 0x0000000a040672a5 */ /* 0x000fc8000f8e003f */
[----:B------:R-:W-:-:S12]  /*1740*/  @UP0 USHF.R.U32.HI UR4, URZ, UR11, UR7 ;  /* 0x0000000b3f040299 */ /* 0x000fd80008011607 */
.L_x_11060:
[----:B------:R-:W-:-:S04]  /*1750*/  UIMAD UR4, UR4, UR5, URZ ;  /* 0x00000005040472a4 */ /* 0x000fc8000f8e023f */
[----:B------:R-:W-:-:S04]  /*1760*/  UISETP.LT.AND UP0, UPT, UR9, UR4, UPT ;  /* 0x000000040900728c */ /* 0x000fc8000bf01270 */
[----:B------:R-:W-:-:S12]  /*1770*/  USEL UR9, UR9, UR4, !UP0 ;  /* 0x0000000409097287 */ /* 0x000fd8000c000000 */
.L_x_11058:
        /* <DEDUP_REMOVED lines=10> */
[----:B------:R-:W-:Y:S01]  /*1820*/  CS2R R26, SRZ ;  /* 0x00000000001a7805 */ /* 0x000fe2000001ff00 */
[----:B------:R-:W-:Y:S01]  /*1830*/  IMAD.MOV.U32 R126, RZ, RZ, RZ ;  /* 0x000000ffff7e7224 */ /* 0x000fe200078e00ff */
[----:B------:R-:W-:Y:S01]  /*1840*/  UISETP.LT.AND UP0, UPT, URZ, UR4, UPT ;  /* 0x000000043f00728c */ /* 0x000fe2000bf01270 */
[----:B------:R-:W-:Y:S01]  /*1850*/  IMAD.MOV.U32 R125, RZ, RZ, RZ ;  /* 0x000000ffff7d7224 */ /* 0x000fe200078e00ff */
[----:B------:R-:W-:Y:S02]  /*1860*/  CS2R R122, SRZ ;  /* 0x00000000007a7805 */ /* 0x000fe4000001ff00 */
[----:B------:R-:W-:Y:S01]  /*1870*/  CS2R R120, SRZ ;  /* 0x0000000000787805 */ /* 0x000fe2000001ff00 */
        /* <DEDUP_REMOVED lines=17> */
[----:B------:R-:W-:Y:S02]  /*1990*/  IMAD.MOV.U32 R89, RZ, RZ, RZ ;  /* 0x000000ffff597224 */ /* 0x000fe400078e00ff */
        /* <DEDUP_REMOVED lines=34> */
.L_x_11062:
        /* <DEDUP_REMOVED lines=9> */
.L_x_11244:
[----:B------:R-:W-:Y:S05]  /*1c50*/  @!P0 BRA `(.L_x_11064) ;  /* 0x0000000000048947 */ /* 0x000fea0003800000 */
[----:B------:R-:W-:Y:S01]  /*1c60*/  BPT.TRAP 0x1 ;  /* 0x000000040000795c */ /* 0x000fe20000300000 */
.L_x_11064:
[----:B------:R-:W-:Y:S02]  /*1c70*/  IMAD.U32 R6, RZ, RZ, UR47 ;  /* 0x0000002fff067e24 */ /* 0x000fe4000f8e00ff */
[----:B0-----:R-:W-:-:S03]  /*1c80*/  IMAD.U32 R3, RZ, RZ, UR48 ;  /* 0x00000030ff037e24 */ /* 0x001fc6000f8e00ff */
[----:B------:R-:W-:Y:S02]  /*1c90*/  LEA R6, R6, UR41, 0x3 ;  /* 0x0000002906067c11 */ /* 0x000fe4000f8e18ff */
[----:B------:R-:W-:-:S04]  /*1ca0*/  SHF.L.U32 R3, R3, 0x1f, RZ ;  /* 0x0000001f03037819 */ /* 0x000fc800000006ff */
[----:B------:R0:W1:Y:S01]  /*1cb0*/  SYNCS.PHASECHK.TRANS64.TRYWAIT P1, [R6+URZ+0x2d830], R3 ;  /* 0x02d83003060075a7 */ /* 0x000062000802017f */
[----:B------:R-:W-:Y:S05]  /*1cc0*/  @!P0 BRA `(.L_x_11065) ;  /* 0x0000000000048947 */ /* 0x000fea0003800000 */
[----:B------:R-:W-:Y:S01]  /*1cd0*/  BPT.TRAP 0x1 ;  /* 0x000000040000795c */ /* 0x000fe20000300000 */
.L_x_11065:
[----:B-1----:R-:W-:Y:S05]  /*1ce0*/  @P1 BRA `(.L_x_11066) ;  /* 0x0000000000081947 */ /* 0x002fea0003800000 */
[----:B------:R-:W1:Y:S02]  /*1cf0*/  SYNCS.PHASECHK.TRANS64.TRYWAIT P1, [R6+URZ+0x2d830], R3 ;  /* 0x02d83003060075a7 */ /* 0x000e64000802017f */
[----:B-1----:R-:W-:Y:S05]  /*1d00*/  @!P1 BRA `(.L_x_11067) ;  /* 0x0000015c002c9947 */ /* 0x002fea0003800000 */
.L_x_11066:
        /* <DEDUP_REMOVED lines=49> */
.L_x_11068:
[----:B------:R-:W-:Y:S01]  /*2020*/  UISETP.NE.AND UP1, UPT, UR52, URZ, UPT ;  /* 0x0000003f3400728c */ /* 0x000fe2000bf25270 */
[----:B------:R-:W-:Y:S01]  /*2030*/  R2UR UR6, R6 ;  /* 0x00000000060672ca */ /* 0x000fe200000e0000 */
[----:B------:R-:W-:Y:S01]  /*2040*/  ULDC UR7, c[0x0][0x9d8] ;  /* 0x0002760000077ab9 */ /* 0x000fe20000000800 */
[----:B------:R-:W-:Y:S02]  /*2050*/  IMAD.MOV.U32 R7, RZ, RZ, -0x80 ;  /* 0xffffff80ff077424 */ /* 0x000fe400078e00ff */
[----:B------:R-:W-:Y:S01]  /*2060*/  FMUL.FTZ R89, R25, UR7 ;  /* 0x0000000719597c20 */ /* 0x000fe20008410000 */
[----:B------:R-:W-:Y:S01]  /*2070*/  FMUL.FTZ R25, R54, UR7 ;  /* 0x0000000736197c20 */ /* 0x000fe20008410000 */
[----:B------:R-:W-:Y:S01]  /*2080*/  PLOP3.LUT P1, PT, PT, PT, UP1, 0x80, 0x0 ;  /* 0x000000000000781c */ /* 0x000fe20003f2f018 */
[----:B------:R-:W-:Y:S01]  /*2090*/  FMUL.FTZ R54, R68, UR7 ;  /* 0x0000000744367c20 */ /* 0x000fe20008410000 */
[----:B------:R-:W-:Y:S01]  /*20a0*/  PLOP3.LUT P2, PT, PT, PT, UP1, 0x80, 0x0 ;  /* 0x000000000000781c */ /* 0x000fe20003f4f018 */
[----:B------:R-:W-:-:S02]  /*20b0*/  VIADD R68, R137, UR38 ;  /* 0x0000002689447c36 */ /* 0x000fc40008000000 */
[----:B------:R-:W-:Y:S01]  /*20c0*/  FMUL.FTZ R12, R42, UR7 ;  /* 0x000000072a0c7c20 */ /* 0x000fe20008410000 */
[----:B------:R-:W-:Y:S01]  /*20d0*/  @UP1 ULDC UR10, c[0x0][0x44c] ;  /* 0x00011300000a1ab9 */ /* 0x000fe20000000800 */
[----:B------:R-:W-:Y:S01]  /*20e0*/  FMUL.FTZ R42, R44, UR7 ;  /* 0x000000072c2a7c20 */ /* 0x000fe20008410000 */
[----:B------:R-:W-:Y:S01]  /*20f0*/  FMUL.FTZ R44, R48, UR7 ;  /* 0x00000007302c7c20 */ /* 0x000fe20008410000 */
[----:B------:R-:W-:Y:S01]  /*2100*/  FMUL.FTZ R92, R32, UR7 ;  /* 0x00000007205c7c20 */ /* 0x000fe20008410000 */
[----:B------:R-:W-:Y:S01]  /*2110*/  FMUL.FTZ R48, R56, UR7 ;  /* 0x0000000738307c20 */ /* 0x000fe20008410000 */
[----:B------:R-:W-:Y:S01]  /*2120*/  FMUL.FTZ R32, R71, UR7 ;  /* 0x0000000747207c20 */ /* 0x000fe20008410000 */
[----:B------:R-:W-:Y:S01]  /*2130*/  UIADD3 UR6, UR6, 0x2d840, URZ ;  /* 0x0002d84006067890 */ /* 0x000fe2000fffe03f */
[----:B------:R-:W-:Y:S01]  /*2140*/  IMAD R71, R88, R7, 0x80 ;  /* 0x0000008058477424 */ /* 0x000fe200078e0207 */
[----:B------:R-:W-:Y:S01]  /*2150*/  UISETP.NE.AND UP0, UPT, UR51, URZ, UPT ;  /* 0x0000003f3300728c */ /* 0x000fe2000bf05270 */
[----:B01----:R-:W-:Y:S01]  /*2160*/  @P1 IMAD.HI.U32 R6, R68, UR10, RZ ;  /* 0x0000000a44061c27 */ /* 0x003fe2000f8e00ff */
        /* <DEDUP_REMOVED lines=9> */
[----:B------:R-:W0:Y:S01]  /*2200*/  SHFL.IDX PT, R56, R68, RZ, 0x1c1f ;  /* 0x001c1fff44387589 */ /* 0x000e2200000e0000 */
        /* <DEDUP_REMOVED lines=54> */
[----:B------:R-:W-:Y:S01]  /*2570*/  ULDC UR35, c[0x0][0x9dc] ;  /* 0x0002770000237ab9 */ /* 0x000fe20000000800 */
[----:B------:R-:W-:Y:S01]  /*2580*/  SYNCS.ARRIVE.TRANS64.RED.A1T0 RZ, [UR6], RZ ;  /* 0x000000ffffff79a7 */ /* 0x000fe20008100406 */
[----:B------:R-:W-:Y:S01]  /*2590*/  ULOP3.LUT UR6, URZ, UR35, URZ, 0x33, !UPT ;  /* 0x000000233f067292 */ /* 0x000fe2000f8e333f */
[----:B------:R-:W-:Y:S01]  /*25a0*/  IADD3 R6, -R57, UR37, R6 ;  /* 0x0000002539067c10 */ /* 0x000fe2000fffe106 */
[----:B------:R-:W-:Y:S01]  /*25b0*/  VIADD R7, R71, UR37 ;  /* 0x0000002547077c36 */ /* 0x000fe20008000000 */
[----:B------:R-:W-:Y:S01]  /*25c0*/  ULDC UR14, c[0x0][0x9e0] ;  /* 0x00027800000e7ab9 */ /* 0x000fe20000000800 */
[----:B------:R-:W-:Y:S01]  /*25d0*/  LEA R72, R88, 0xffffff80, 0x7 ;  /* 0xffffff8058487811 */ /* 0x000fe200078e38ff */
[----:B------:R-:W2:Y:S01]  /*25e0*/  MUFU.TANH R89, R89 ;  /* 0x0000005900597308 */ /* 0x000ea20000002400 */
[----:B------:R-:W-:-:S02]  /*25f0*/  IMAD R73, R16, -0x2, R7 ;  /* 0xfffffffe10497824 */ /* 0x000fc400078e0207 */
[C---:B------:R-:W-:Y:S02]  /*2600*/  VIADD R74, R6.reuse, UR14 ;  /* 0x0000000e064a7c36 */ /* 0x040fe40008000000 */
[----:B------:R-:W-:-:S03]  /*2610*/  VIADD R75, R6, UR6 ;  /* 0x00000006064b7c36 */ /* 0x000fc60008000000 */
[----:B------:R-:W3:Y:S01]  /*2620*/  MUFU.TANH R0, R0 ;  /* 0x0000000000007308 */ /* 0x000ee20000002400 */
[----:B0-----:R-:W-:Y:S01]  /*2630*/  VIADDMNMX R69, R56, R74, R73, PT ;  /* 0x0000004a38457246 */ /* 0x001fe20003800149 */
[----:B------:R-:W-:-:S06]  /*2640*/  IMAD.IADD R70, R75, 0x1, R56 ;  /* 0x000000014b467824 */ /* 0x000fcc00078e0238 */
        /* <DEDUP_REMOVED lines=76> */
.L_x_11071:
[----:B------:R-:W-:Y:S02]  /*2b10*/  ULDC UR6, c[0x0][0x9e4] ;  /* 0x0002790000067ab9 */ /* 0x000fe40000000800 */
[----:B------:R-:W-:-:S05]  /*2b20*/  IMAD.U32 R56, RZ, RZ, UR6 ;  /* 0x00000006ff387e24 */ /* 0x000fca000f8e00ff */
[----:B------:R-:W-:-:S13]  /*2b30*/  ISETP.NE.AND P1, PT, R56, 0x1, PT ;  /* 0x000000013800780c */ /* 0x000fda0003f25270 */
[----:B------:R-:W1:Y:S02]  /*2b40*/  @P1 LDC.64 R6, c[0x0][0x9e8] ;  /* 0x00027a00ff061b82 */ /* 0x000e640000000a00 */
[----:B-1----:R-:W-:-:S05]  /*2b50*/  @P1 IMAD.HI.U32 R6, R57, R6, RZ ;  /* 0x0000000639061227 */ /* 0x002fca00078e00ff */
[----:B------:R-:W-:-:S07]  /*2b60*/  @P1 SHF.R.U32.HI R57, RZ, R7, R6 ;  /* 0x00000007ff391219 */ /* 0x000fce0000011606 */
.L_x_11072:
[----:B------:R-:W-:Y:S05]  /*2b70*/  BSYNC B0 ;  /* 0x0000000000007941 */ /* 0x000fea0003800000 */
.L_x_11070:
[----:B------:R-:W-:-:S04]  /*2b80*/  IMAD R57, R57, R56, -R72 ;  /* 0x0000003839397224 */ /* 0x000fc800078e0a48 */
[----:B------:R-:W-:-:S05]  /*2b90*/  IMAD R57, R16, -0x2, R57 ;  /* 0xfffffffe10397824 */ /* 0x000fca00078e0239 */
[----:B------:R-:W-:Y:S02]  /*2ba0*/  VIADDMNMX R69, R57, R56, R69, PT ;  /* 0x0000003839457246 */ /* 0x000fe40003800145 */
[----:B------:R-:W-:-:S07]  /*2bb0*/  VIMNMX R70, R70, R57, !PT ;  /* 0x0000003946467248 */ /* 0x000fce0007fe0100 */
.L_x_11069:
        /* <DEDUP_REMOVED lines=14> */
[----:B------:R-:W-:Y:S02]  /*2ca0*/  FSEL R90, R90, -INF , !P3 ;  /* 0xff8000005a5a7808 */ /* 0x000fe40005800000 */
[C---:B------:R-:W-:Y:S02]  /*2cb0*/  ISETP.GT.AND P4, PT, R70.reuse, 0x9, !P6 ;  /* 0x000000094600780c */ /* 0x040fe40007784270 */
        /* <DEDUP_REMOVED lines=186> */
.L_x_11075:
[----:B------:R-:W-:Y:S02]  /*3860*/  ULDC UR6, c[0x0][0x9e4] ;  /* 0x0002790000067ab9 */ /* 0x000fe40000000800 */
[----:B------:R-:W-:-:S05]  /*3870*/  IMAD.U32 R68, RZ, RZ, UR6 ;  /* 0x00000006ff447e24 */ /* 0x000fca000f8e00ff */
[----:B------:R-:W-:-:S13]  /*3880*/  ISETP.NE.AND P6, PT, R68, 0x1, PT ;  /* 0x000000014400780c */ /* 0x000fda0003fc5270 */
[----:B------:R-:W0:Y:S02]  /*3890*/  @P6 LDC.64 R6, c[0x0][0x9e8] ;  /* 0x00027a00ff066b82 */ /* 0x000e240000000a00 */
[----:B0-----:R-:W-:-:S05]  /*38a0*/  @P6 IMAD.HI.U32 R6, R65, R6, RZ ;  /* 0x0000000641066227 */ /* 0x001fca00078e00ff */
[----:B------:R-:W-:-:S07]  /*38b0*/  @P6 SHF.R.U32.HI R65, RZ, R7, R6 ;  /* 0x00000007ff416219 */ /* 0x000fce0000011606 */
.L_x_11076:
[----:B------:R-:W-:Y:S05]  /*38c0*/  BSYNC B0 ;  /* 0x0000000000007941 */ /* 0x000fea0003800000 */
.L_x_11074:
[----:B------:R-:W-:-:S04]  /*38d0*/  IMAD R65, R65, R68, -R72 ;  /* 0x0000004441417224 */ /* 0x000fc800078e0a48 */
[----:B------:R-:W-:-:S05]  /*38e0*/  IMAD R65, R16, -0x2, R65 ;  /* 0xfffffffe10417824 */ /* 0x000fca00078e0241 */
[----:B------:R-:W-:Y:S02]  /*38f0*/  VIADDMNMX R55, R65, R68, R55, PT ;  /* 0x0000004441377246 */ /* 0x000fe40003800137 */
[----:B------:R-:W-:-:S07]  /*3900*/  VIMNMX R64, R64, R65, !PT ;  /* 0x0000004140407248 */ /* 0x000fce0007fe0100 */
.L_x_11073:
[C---:B------:R-:W-:Y:S01]  /*3910*/  ISETP.GT.AND P1, PT, R64.reuse, 0x1, !P1 ;  /* 0x000000014000780c */ /* 0x040fe20004f24270 */
[----:B------:R-:W-:Y:S01]  /*3920*/  ULDC UR33, c[0x0][0x988] ;  /* 0x0002620000217ab9 */ /* 0x000fe20000000800 */
[----:B------:R-:W-:Y:S01]  /*3930*/  LOP3.LUT P6, RZ, R23, 0x4, RZ, 0xc0, !PT ;  /* 0x0000000417ff7812 */ /* 0x000fe200078cc0ff */
[----:B------:R-:W-:Y:S01]  /*3940*/  UISETP.NE.AND UP1, UPT, UR52, URZ, UPT ;  /* 0x0000003f3400728c */ /* 0x000fe2000bf25270 */
[----:B------:R-:W-:Y:S01]  /*3950*/  ISETP.LT.OR P1, PT, R55, 0x2, P1 ;  /* 0x000000023700780c */ /* 0x000fe20000f21670 */
[----:B------:R-:W-:Y:S01]  /*3960*/  UISETP.NE.AND UP0, UPT, UR51, URZ, UPT ;  /* 0x0000003f3300728c */ /* 0x000fe2000bf05270 */
[----:B------:R-:W-:Y:S01]  /*3970*/  ISETP.GT.AND P2, PT, R64, 0x8, !P2 ;  /* 0x000000084000780c */ /* 0x000fe20005744270 */
[----:B------:R-:W-:Y:S01]  /*3980*/  UMOV UR10, UR38 ;  /* 0x00000026000a7c82 */ /* 0x000fe20008000000 */
[----:B------:R-:W-:Y:S02]  /*3990*/  FSEL R2, R2, -INF , !P1 ;  /* 0xff80000002027808 */ /* 0x000fe40004800000 */
[----:B------:R-:W-:-:S02]  /*39a0*/  ISETP.GT.AND P1, PT, R64, 0x9, !P6 ;  /* 0x000000094000780c */ /* 0x000fc40007724270 */
[C---:B------:R-:W-:Y:S02]  /*39b0*/  ISETP.LT.OR P2, PT, R55.reuse, 0x9, P2 ;  /* 0x000000093700780c */ /* 0x040fe40001741670 */
[----:B------:R-:W-:Y:S01]  /*39c0*/  ISETP.LT.OR P1, PT, R55, 0xa, P1 ;  /* 0x0000000a3700780c */ /* 0x000fe20000f21670 */
[----:B------:R-:W-:Y:S01]  /*39d0*/  @UP1 ULDC UR6, c[0x0][0x44c] ;  /* 0x0001130000061ab9 */ /* 0x000fe20000000800 */
[----:B------:R-:W-:Y:S01]  /*39e0*/  FSEL R4, R4, -INF , !P2 ;  /* 0xff80000004047808 */ /* 0x000fe20005000000 */
[----:B------:R-:W-:Y:S01]  /*39f0*/  UIMAD.WIDE.U32 UR6, UR38, UR6, URZ ;  /* 0x00000006260672a5 */ /* 0x000fe2000f8e003f */
[----:B------:R-:W-:Y:S01]  /*3a00*/  FSEL R5, R5, -INF , !P1 ;  /* 0xff80000005057808 */ /* 0x000fe20004800000 */
[----:B------:R-:W-:Y:S01]  /*3a10*/  @UP1 ULDC UR11, c[0x0][0x450] ;  /* 0x00011400000b1ab9 */ /* 0x000fe20000000800 */
[C---:B------:R-:W-:Y:S01]  /*3a20*/  LOP3.LUT P1, RZ, R23.reuse, 0x8, RZ, 0xc0, !PT ;  /* 0x0000000817ff7812 */ /* 0x040fe2000782c0ff */
[----:B------:R-:W-:Y:S01]  /*3a30*/  @UP1 USHF.R.U32.HI UR10, URZ, UR11, UR7 ;  /* 0x0000000b3f0a1299 */ /* 0x000fe20008011607 */
[----:B------:R-:W-:-:S02]  /*3a40*/  LOP3.LUT P2, RZ, R23, 0x40000, RZ, 0xc0, !PT ;  /* 0x0004000017ff7812 */ /* 0x000fc4000784c0ff */
[----:B------:R-:W-:Y:S01]  /*3a50*/  ISETP.GT.AND P1, PT, R64, 0x10, !P1 ;  /* 0x000000104000780c */ /* 0x000fe20004f24270 */
[----:B------:R-:W-:Y:S01]  /*3a60*/  UIADD3 UR56, UR56, UR10, URZ ;  /* 0x0000000a38387290 */ /* 0x000fe2000fffe03f */
[----:B------:R-:W-:Y:S02]  /*3a70*/  LOP3.LUT P6, RZ, R23, 0x20000, RZ, 0xc0, !PT ;  /* 0x0002000017ff7812 */ /* 0x000fe400078cc0ff */
[----:B------:R-:W-:Y:S01]  /*3a80*/  ISETP.LT.OR P1, PT, R55, 0x11, P1 ;  /* 0x000000113700780c */ /* 0x000fe20000f21670 */
[----:B------:R-:W-:Y:S01]  /*3a90*/  UIADD3 UR14, UR56, UR14, URZ ;  /* 0x0000000e380e7290 */ /* 0x000fe2000fffe03f */
[----:B------:R-:W-:Y:S02]  /*3aa0*/  FMNMX.FTZ R7, R66, R89, !PT ;  /* 0x0000005942077209 */ /* 0x000fe40007810000 */
[----:B------:R-:W-:Y:S02]  /*3ab0*/  FSEL R8, R8, -INF , !P1 ;  /* 0xff80000008087808 */ /* 0x000fe40004800000 */
[----:B------:R-:W-:-:S02]  /*3ac0*/  LOP3.LUT P1, RZ, R23, 0x10, RZ, 0xc0, !PT ;  /* 0x0000001017ff7812 */ /* 0x000fc4000782c0ff */
[C---:B------:R-:W-:Y:S02]  /*3ad0*/  ISETP.GT.AND P3, PT, R64.reuse, 0x70, !P3 ;  /* 0x000000704000780c */ /* 0x040fe40005f64270 */
[C---:B------:R-:W-:Y:S02]  /*3ae0*/  ISETP.GT.AND P1, PT, R64.reuse, 0x11, !P1 ;  /* 0x000000114000780c */ /* 0x040fe40004f24270 */
[C---:B------:R-:W-:Y:S02]  /*3af0*/  ISETP.GT.AND P4, PT, R64.reuse, 0x71, !P4 ;  /* 0x000000714000780c */ /* 0x040fe40006784270 */
[----:B------:R-:W-:Y:S02]  /*3b00*/  ISETP.LT.OR P1, PT, R55, 0x12, P1 ;  /* 0x000000123700780c */ /* 0x000fe40000f21670 */
[----:B------:R-:W-:Y:S02]  /*3b10*/  ISETP.GT.AND P5, PT, R64, 0x78, !P5 ;  /* 0x000000784000780c */ /* 0x000fe40006fa4270 */
[----:B------:R-:W-:-:S02]  /*3b20*/  FSEL R9, R9, -INF , !P1 ;  /* 0xff80000009097808 */ /* 0x000fc40004800000 */
[----:B------:R-:W-:Y:S02]  /*3b30*/  LOP3.LUT P1, RZ, R23, 0x2000000, RZ, 0xc0, !PT ;  /* 0x0200000017ff7812 */ /* 0x000fe4000782c0ff */
[C---:B------:R-:W-:Y:S02]  /*3b40*/  ISETP.LT.OR P3, PT, R55.reuse, 0x71, P3 ;  /* 0x000000713700780c */ /* 0x040fe40001f61670 */
[----:B------:R-:W-:Y:S02]  /*3b50*/  ISETP.GT.AND P1, PT, R64, 0x18, !P1 ;  /* 0x000000184000780c */ /* 0x000fe40004f24270 */
[C---:B------:R-:W-:Y:S02]  /*3b60*/  ISETP.LT.OR P4, PT, R55.reuse, 0x72, P4 ;  /* 0x000000723700780c */ /* 0x040fe40002781670 */
[C---:B------:R-:W-:Y:S02]  /*3b70*/  ISETP.LT.OR P1, PT, R55.reuse, 0x19, P1 ;  /* 0x000000193700780c */ /* 0x040fe40000f21670 */
[----:B------:R-:W-:-:S02]  /*3b80*/  ISETP.LT.OR P5, PT, R55, 0x79, P5 ;  /* 0x000000793700780c */ /* 0x000fc40002fa1670 */
        /* <DEDUP_REMOVED lines=27> */
[----:B------:R-:W-:-:S04]  /*3d40*/  ISETP.LT.OR P1, PT, R55, 0x32, P1 ;  /* 0x000000323700780c */ /* 0x000fc80000f21670 */
[----:B------:R-:W-:Y:S02]  /*3d50*/  FSEL R21, R21, -INF , !P1 ;  /* 0xff80000015157808 */ /* 0x000fe40004800000 */
[----:B------:R-:W-:Y:S02]  /*3d60*/  ISETP.GT.AND P1, PT, R64, 0x38, !P6 ;  /* 0x000000384000780c */ /* 0x000fe40007724270 */
[----:B------:R-:W-:Y:S02]  /*3d70*/  LOP3.LUT P6, RZ, R23, 0x40, RZ, 0xc0, !PT ;  /* 0x0000004017ff7812 */ /* 0x000fe400078cc0ff */
[----:B------:R-:W-:-:S04]  /*3d80*/  ISETP.LT.OR P1, PT, R55, 0x39, P1 ;  /* 0x000000393700780c */ /* 0x000fc80000f21670 */
[----:B------:R-:W-:Y:S02]  /*3d90*/  FSEL R25, R25, -INF , !P1 ;  /* 0xff80000019197808 */ /* 0x000fe40004800000 */
[----:B------:R-:W-:-:S04]  /*3da0*/  LOP3.LUT P1, RZ, R23, 0x10000, RZ, 0xc0, !PT ;  /* 0x0001000017ff7812 */ /* 0x000fc8000782c0ff */
[----:B------:R-:W-:-:S04]  /*3db0*/  ISETP.GT.AND P1, PT, R64, 0x39, !P1 ;  /* 0x000000394000780c */ /* 0x000fc80004f24270 */
[----:B------:R-:W-:-:S04]  /*3dc0*/  ISETP.LT.OR P1, PT, R55, 0x3a, P1 ;  /* 0x0000003a3700780c */ /* 0x000fc80000f21670 */
[----:B------:R-:W-:Y:S02]  /*3dd0*/  FSEL R6, R24, -INF , !P1 ;  /* 0xff80000018067808 */ /* 0x000fe40004800000 */
[----:B------:R-:W-:Y:S02]  /*3de0*/  FMNMX.FTZ R24, R90, R7, !PT ;  /* 0x000000075a187209 */ /* 0x000fe40007810000 */
[----:B------:R-:W-:Y:S02]  /*3df0*/  LOP3.LUT P1, RZ, R23, 0x8000, RZ, 0xc0, !PT ;  /* 0x0000800017ff7812 */ /* 0x000fe4000782c0ff */
[----:B------:R-:W-:Y:S02]  /*3e00*/  FMNMX.FTZ R7, R91, R24, !PT ;  /* 0x000000185b077209 */ /* 0x000fe40007810000 */
[----:B------:R-:W-:Y:S02]  /*3e10*/  ISETP.GT.AND P1, PT, R64, 0x40, !P1 ;  /* 0x000000404000780c */ /* 0x000fe40004f24270 */
[----:B------:R-:W-:-:S02]  /*3e20*/  FMNMX.FTZ R24, R92, R7, !PT ;  /* 0x000000075c187209 */ /* 0x000fc40007810000 */
[----:B------:R-:W-:Y:S02]  /*3e30*/  ISETP.LT.OR P1, PT, R55, 0x41, P1 ;  /* 0x000000413700780c */ /* 0x000fe40000f21670 */
[----:B------:R-:W-:Y:S02]  /*3e40*/  FMNMX.FTZ R7, R93, R24, !PT ;  /* 0x000000185d077209 */ /* 0x000fe40007810000 */
[----:B------:R-:W-:Y:S02]  /*3e50*/  FSEL R27, R27, -INF , !P1 ;  /* 0xff8000001b1b7808 */ /* 0x000fe40004800000 */
[----:B------:R-:W-:Y:S02]  /*3e60*/  FMNMX.FTZ R24, R94, R7, !PT ;  /* 0x000000075e187209 */ /* 0x000fe40007810000 */
[----:B------:R-:W-:Y:S02]  /*3e70*/  LOP3.LUT P1, RZ, R23, 0x4000, RZ, 0xc0, !PT ;  /* 0x0000400017ff7812 */ /* 0x000fe4000782c0ff */
[----:B------:R-:W-:-:S02]  /*3e80*/  FMNMX.FTZ R7, R95, R24, !PT ;  /* 0x000000185f077209 */ /* 0x000fc40007810000 */
[----:B------:R-:W-:Y:S02]  /*3e90*/  ISETP.GT.AND P1, PT, R64, 0x41, !P1 ;  /* 0x000000414000780c */ /* 0x000fe40004f24270 */
[----:B------:R-:W-:Y:S02]  /*3ea0*/  FMNMX.FTZ R24, R96, R7, !PT ;  /* 0x0000000760187209 */ /* 0x000fe40007810000 */
[----:B------:R-:W-:Y:S02]  /*3eb0*/  ISETP.LT.OR P1, PT, R55, 0x42, P1 ;  /* 0x000000423700780c */ /* 0x000fe40000f21670 */
[----:B------:R-:W-:Y:S02]  /*3ec0*/  FMNMX.FTZ R7, R97, R24, !PT ;  /* 0x0000001861077209 */ /* 0x000fe40007810000 */
[----:B------:R-:W-:Y:S02]  /*3ed0*/  FSEL R26, R26, -INF , !P1 ;  /* 0xff8000001a1a7808 */ /* 0x000fe40004800000 */
[----:B------:R-:W-:-:S02]  /*3ee0*/  FMNMX.FTZ R24, R58, R7, !PT ;  /* 0x000000073a187209 */ /* 0x000fc40007810000 */
[----:B------:R-:W-:Y:S02]  /*3ef0*/  LOP3.LUT P1, RZ, R23, 0x2000, RZ, 0xc0, !PT ;  /* 0x0000200017ff7812 */ /* 0x000fe4000782c0ff */
[----:B------:R-:W-:Y:S02]  /*3f00*/  FMNMX.FTZ R7, R59, R24, !PT ;  /* 0x000000183b077209 */ /* 0x000fe40007810000 */
[----:B------:R-:W-:Y:S02]  /*3f10*/  ISETP.GT.AND P1, PT, R64, 0x48, !P1 ;  /* 0x000000484000780c */ /* 0x000fe40004f24270 */
[----:B------:R-:W-:Y:S02]  /*3f20*/  FMNMX.FTZ R24, R60, R7, !PT ;  /* 0x000000073c187209 */ /* 0x000fe40007810000 */
[----:B------:R-:W-:Y:S02]  /*3f30*/  ISETP.LT.OR P1, PT, R55, 0x49, P1 ;  /* 0x000000493700780c */ /* 0x000fe40000f21670 */
[----:B------:R-:W-:-:S02]  /*3f40*/  FMNMX.FTZ R7, R61, R24, !PT ;  /* 0x000000183d077209 */ /* 0x000fc40007810000 */
        /* <DEDUP_REMOVED lines=36> */
[----:B------:R-:W-:-:S03]  /*4190*/  ISETP.GT.AND P1, PT, R64, 0x59, !P1 ;  /* 0x000000594000780c */ /* 0x000fc60004f24270 */
[----:B------:R-:W0:Y:S01]  /*41a0*/  SHFL.BFLY PT, R24, R7, 0x2, 0x1f ;  /* 0x0c401f0007187f89 */ /* 0x000e2200000e0000 */
[----:B------:R-:W-:-:S04]  /*41b0*/  ISETP.LT.OR P1, PT, R55, 0x5a, P1 ;  /* 0x0000005a3700780c */ /* 0x000fc80000f21670 */
[----:B------:R-:W-:Y:S02]  /*41c0*/  FSEL R32, R32, -INF , !P1 ;  /* 0xff80000020207808 */ /* 0x000fe40004800000 */
[C---:B------:R-:W-:Y:S02]  /*41d0*/  ISETP.GT.AND P1, PT, R64.reuse, 0x60, !P2 ;  /* 0x000000604000780c */ /* 0x040fe40005724270 */
        /* <DEDUP_REMOVED lines=8> */
[----:B0-----:R-:W-:Y:S02]  /*4260*/  FMNMX.FTZ R65, R7, R24, !PT ;  /* 0x0000001807417209 */ /* 0x001fe40007810000 */
[----:B------:R-:W-:-:S03]  /*4270*/  FSEL R40, R40, -INF , !P1 ;  /* 0xff80000028287808 */ /* 0x000fc60004800000 */
[----:B------:R-:W0:Y:S02]  /*4280*/  SHFL.BFLY PT, R24, R65, 0x1, 0x1f ;  /* 0x0c201f0041187f89 */ /* 0x000e2400000e0000 */
[----:B0-----:R-:W-:-:S04]  /*4290*/  FMNMX.FTZ R24, R65, R24, !PT ;  /* 0x0000001841187209 */ /* 0x001fc80007810000 */
[C---:B------:R-:W-:Y:S01]  /*42a0*/  FSETP.NEU.FTZ.AND P1, PT, R24.reuse, -INF , PT ;  /* 0xff8000001800780b */ /* 0x040fe20003f3d000 */
[----:B------:R-:W-:-:S05]  /*42b0*/  FMUL.FTZ R74, R24, UR33 ;  /* 0x00000021184a7c20 */ /* 0x000fca0008410000 */
        /* <DEDUP_REMOVED lines=9> */
[----:B------:R-:W-:Y:S01]  /*4350*/  MUFU.EX2 R7, R7 ;  /* 0x0000000700077308 */ /* 0x000fe20000000800 */
[----:B------:R-:W-:Y:S01]  /*4360*/  LOP3.LUT P1, RZ, R23, 0x4000000, RZ, 0xc0, !PT ;  /* 0x0400000017ff7812 */ /* 0x000fe2000782c0ff */
        /* <DEDUP_REMOVED lines=22> */
[----:B------:R-:W0:Y:S03]  /*44d0*/  MUFU.EX2 R68, R68 ;  /* 0x0000004400447308 */ /* 0x000e260000000800 */
[----:B------:R-:W-:Y:S01]  /*44e0*/  FMNMX.FTZ R71, R11, R70, !PT ;  /* 0x000000460b477209 */ /* 0x000fe20007810000 */
[----:B------:R-:W-:-:S03]  /*44f0*/  FFMA.FTZ R70, R95, UR33, -R74 ;  /* 0x000000215f467c23 */ /* 0x000fc6000801084a */
[----:B------:R-:W-:Y:S01]  /*4500*/  FMNMX.FTZ R72, R12, R71, !PT ;  /* 0x000000470c487209 */ /* 0x000fe20007810000 */
[----:B------:R-:W-:Y:S03]  /*4510*/  MUFU.EX2 R0, R0 ;  /* 0x0000000000007308 */ /* 0x000fe60000000800 */
[----:B------:R-:W-:-:S04]  /*4520*/  FMNMX.FTZ R71, R13, R72, !PT ;  /* 0x000000480d477209 */ /* 0x000fc80007810000 */
[----:B------:R-:W-:Y:S01]  /*4530*/  FMNMX.FTZ R72, R14, R71, !PT ;  /* 0x000000470e487209 */ /* 0x000fe20007810000 */
[----:B------:R-:W-:Y:S03]  /*4540*/  MUFU.EX2 R67, R93 ;  /* 0x0000005d00437308 */ /* 0x000fe60000000800 */
        /* <DEDUP_REMOVED lines=24> */
[----:B------:R-:W-:-:S04]  /*46d0*/  FMNMX.FTZ R62, R32, R77, !PT ;  /* 0x0000004d203e7209 */ /* 0x000fc80007810000 */
[----:B------:R-:W-:Y:S02]  /*46e0*/  FMNMX.FTZ R63, R41, R62, !PT ;  /* 0x0000003e293f7209 */ /* 0x000fe40007810000 */
[----:B------:R-:W-:Y:S01]  /*46f0*/  FSEL R62, R34, -INF , !P1 ;  /* 0xff800000223e7808 */ /* 0x000fe20004800000 */
[----:B------:R-:W-:Y:S01]  /*4700*/  MUFU.EX2 R59, R59 ;  /* 0x0000003b003b7308 */ /* 0x000fe20000000800 */
[----:B------:R-:W-:Y:S02]  /*4710*/  FMNMX.FTZ R77, R40, R63, !PT ;  /* 0x0000003f284d7209 */ /* 0x000fe40007810000 */
[----:B------:R-:W-:Y:S01]  /*4720*/  FSEL R63, R35, -INF , !P2 ;  /* 0xff800000233f7808 */ /* 0x000fe20005000000 */
[----:B------:R-:W-:Y:S01]  /*4730*/  FFMA.FTZ R35, R57, UR33, -R74 ;  /* 0x0000002139237c23 */ /* 0x000fe2000801084a */
[----:B------:R-:W-:Y:S02]  /*4740*/  FMNMX.FTZ R64, R62, R77, !PT ;  /* 0x0000004d3e407209 */ /* 0x000fe40007810000 */
[----:B------:R-:W-:Y:S01]  /*4750*/  FSEL R57, R36, -INF , !P3 ;  /* 0xff80000024397808 */ /* 0x000fe20005800000 */
[----:B------:R1:W-:Y:S01]  /*4760*/  MUFU.EX2 R34, R76 ;  /* 0x0000004c00227308 */ /* 0x0003e20000000800 */
[----:B------:R-:W-:-:S02]  /*4770*/  FMNMX.FTZ R36, R63, R64, !PT ;  /* 0x000000403f247209 */ /* 0x000fc40007810000 */
[----:B------:R-:W-:Y:S02]  /*4780*/  FSEL R64, R37, -INF , !P4 ;  /* 0xff80000025407808 */ /* 0x000fe40006000000 */
[----:B------:R-:W-:-:S03]  /*4790*/  FMNMX.FTZ R37, R57, R36, !PT ;  /* 0x0000002439257209 */ /* 0x000fc60007810000 */
[----:B------:R-:W-:Y:S01]  /*47a0*/  MUFU.EX2 R60, R60 ;  /* 0x0000003c003c7308 */ /* 0x000fe20000000800 */
[----:B------:R-:W-:Y:S01]  /*47b0*/  FMNMX.FTZ R38, R64, R37, !PT ;  /* 0x0000002540267209 */ /* 0x000fe20007810000 */
[--C-:B-1----:R-:W-:Y:S01]  /*47c0*/  FFMA.FTZ R76, R56, UR33, -R74.reuse ;  /* 0x00000021384c7c23 */ /* 0x102fe2000801084a */
        /* <DEDUP_REMOVED lines=10> */
[----:B------:R1:W-:Y:S01]  /*4870*/  MUFU.EX2 R36, R76 ;  /* 0x0000004c00247308 */ /* 0x0003e20000000800 */
[----:B------:R-:W2:Y:S07]  /*4880*/  SHFL.BFLY PT, R78, R77, 0x2, 0x1f ;  /* 0x0c401f004d4e7f89 */ /* 0x000eae00000e0000 */
[----:B------:R-:W-:Y:S01]  /*4890*/  MUFU.EX2 R61, R61 ;  /* 0x0000003d003d7308 */ /* 0x000fe20000000800 */
[--C-:B-1----:R-:W-:Y:S01]  /*48a0*/  FFMA.FTZ R76, R46, UR33, -R74.reuse ;  /* 0x000000212e4c7c23 */ /* 0x102fe2000801084a */
[--C-:B------:R-:W-:Y:S01]  /*48b0*/  FFMA.FTZ R46, R48, UR33, -R74.reuse ;  /* 0x00000021302e7c23 */ /* 0x100fe2000801084a */
[----:B------:R-:W-:-:S05]  /*48c0*/  FFMA.FTZ R48, R54, UR33, -R74 ;  /* 0x0000002136307c23 */ /* 0x000fca000801084a */
[----:B------:R-:W-:Y:S08]  /*48d0*/  MUFU.EX2 R35, R35 ;  /* 0x0000002300237308 */ /* 0x000ff00000000800 */
[----:B------:R-:W-:Y:S01]  /*48e0*/  MUFU.EX2 R37, R37 ;  /* 0x0000002500257308 */ /* 0x000fe20000000800 */
[----:B--2---:R-:W-:-:S05]  /*48f0*/  FMNMX.FTZ R78, R77, R78, !PT ;  /* 0x0000004e4d4e7209 */ /* 0x004fca0007810000 */
[----:B------:R-:W1:Y:S02]  /*4900*/  SHFL.BFLY PT, R53, R78, 0x1, 0x1f ;  /* 0x0c201f004e357f89 */ /* 0x000e6400000e0000 */
[----:B------:R-:W-:Y:S08]  /*4910*/  MUFU.EX2 R38, R38 ;  /* 0x0000002600267308 */ /* 0x000ff00000000800 */
[----:B------:R-:W-:Y:S08]  /*4920*/  MUFU.EX2 R39, R39 ;  /* 0x0000002700277308 */ /* 0x000ff00000000800 */
[----:B------:R-:W-:Y:S01]  /*4930*/  MUFU.EX2 R50, R50 ;  /* 0x0000003200327308 */ /* 0x000fe20000000800 */
[----:B-1----:R-:W-:-:S07]  /*4940*/  FMNMX.FTZ R52, R78, R53, !PT ;  /* 0x000000354e347209 */ /* 0x002fce0007810000 */
[----:B------:R-:W-:Y:S01]  /*4950*/  MUFU.EX2 R51, R51 ;  /* 0x0000003300337308 */ /* 0x000fe20000000800 */
[C---:B------:R-:W-:Y:S01]  /*4960*/  FSETP.NEU.FTZ.AND P1, PT, R52.reuse, -INF , PT ;  /* 0xff8000003400780b */ /* 0x040fe20003f3d000 */
[----:B------:R-:W-:-:S05]  /*4970*/  FMUL.FTZ R49, R52, UR33 ;  /* 0x0000002134317c20 */ /* 0x000fca0008410000 */
[----:B------:R-:W-:Y:S01]  /*4980*/  FSEL R49, R49, RZ, P1 ;  /* 0x000000ff31317208 */ /* 0x000fe20000800000 */
[----:B------:R-:W-:Y:S01]  /*4990*/  MUFU.EX2 R76, R76 ;  /* 0x0000004c004c7308 */ /* 0x000fe20000000800 */
[----:B------:R-:W-:-:S03]  /*49a0*/  PLOP3.LUT P1, PT, PT, PT, UP0, 0x40, 0x0 ;  /* 0x000000000000781c */ /* 0x000fc60003f2e808 */
        /* <DEDUP_REMOVED lines=13> */
[--C-:B-1----:R-:W-:Y:S01]  /*4a80*/  FFMA.FTZ R73, R12, UR33, -R49.reuse ;  /* 0x000000210c497c23 */ /* 0x102fe20008010831 */
[--C-:B------:R-:W-:Y:S01]  /*4a90*/  FFMA.FTZ R21, R21, UR33, -R49.reuse ;  /* 0x0000002115157c23 */ /* 0x100fe20008010831 */
[--C-:B------:R-:W-:Y:S01]  /*4aa0*/  FFMA.FTZ R25, R25, UR33, -R49.reuse ;  /* 0x0000002119197c23 */ /* 0x100fe20008010831 */
[--C-:B------:R-:W-:Y:S01]  /*4ab0*/  FFMA.FTZ R78, R6, UR33, -R49.reuse ;  /* 0x00000021064e7c23 */ /* 0x100fe20008010831 */
[--C-:B------:R-:W-:Y:S01]  /*4ac0*/  FFMA.FTZ R27, R27, UR33, -R49.reuse ;  /* 0x000000211b1b7c23 */ /* 0x100fe20008010831 */
[--C-:B------:R-:W-:Y:S01]  /*4ad0*/  FFMA.FTZ R26, R26, UR33, -R49.reuse ;  /* 0x000000211a1a7c23 */ /* 0x100fe20008010831 */
[--C-:B------:R-:W-:Y:S01]  /*4ae0*/  FFMA.FTZ R79, R29, UR33, -R49.reuse ;  /* 0x000000211d4f7c23 */ /* 0x100fe20008010831 */
[----:B------:R1:W4:Y:S01]  /*4af0*/  MUFU.EX2 R83, R4 ;  /* 0x0000000400537308 */ /* 0x0003220000000800 */
[--C-:B--2---:R-:W-:Y:S01]  /*4b00*/  FFMA.FTZ R54, R11, UR33, -R49.reuse ;  /* 0x000000210b367c23 */ /* 0x104fe20008010831 */
[----:B0-----:R-:W-:Y:S01]  /*4b10*/  F2FP.BF16.F32.PACK_AB R6, R68, R65 ;  /* 0x000000414406723e */ /* 0x001fe200000010ff */
[--C-:B------:R-:W-:Y:S01]  /*4b20*/  FFMA.FTZ R82, R28, UR33, -R49.reuse ;  /* 0x000000211c527c23 */ /* 0x100fe20008010831 */
[--C-:B------:R-:W-:Y:S01]  /*4b30*/  FFMA.FTZ R30, R30, UR33, -R49.reuse ;  /* 0x000000211e1e7c23 */ /* 0x100fe20008010831 */
[--C-:B------:R-:W-:Y:S01]  /*4b40*/  FFMA.FTZ R33, R33, UR33, -R49.reuse ;  /* 0x0000002121217c23 */ /* 0x100fe20008010831 */
[--C-:B------:R-:W-:Y:S01]  /*4b50*/  FFMA.FTZ R32, R32, UR33, -R49.reuse ;  /* 0x0000002120207c23 */ /* 0x100fe20008010831 */
[--C-:B------:R-:W-:Y:S01]  /*4b60*/  FFMA.FTZ R41, R41, UR33, -R49.reuse ;  /* 0x0000002129297c23 */ /* 0x100fe20008010831 */
[----:B------:R0:W2:Y:S01]  /*4b70*/  MUFU.EX2 R86, R5 ;  /* 0x0000000500567308 */ /* 0x0000a20000000800 */
[----:B-1----:R-:W-:Y:S01]  /*4b80*/  FADD.FTZ R4, R7, R66 ;  /* 0x0000004207047221 */ /* 0x002fe20000010000 */
[----:B---3--:R-:W-:Y:S01]  /*4b90*/  FADD.FTZ R8, R81, R84 ;  /* 0x0000005451087221 */ /* 0x008fe20000010000 */
[--C-:B------:R-:W-:Y:S01]  /*4ba0*/  FFMA.FTZ R40, R40, UR33, -R49.reuse ;  /* 0x0000002128287c23 */ /* 0x100fe20008010831 */
[--C-:B------:R-:W-:Y:S01]  /*4bb0*/  FFMA.FTZ R62, R62, UR33, -R49.reuse ;  /* 0x000000213e3e7c23 */ /* 0x100fe20008010831 */
[--C-:B------:R-:W-:Y:S01]  /*4bc0*/  FFMA.FTZ R63, R63, UR33, -R49.reuse ;  /* 0x000000213f3f7c23 */ /* 0x100fe20008010831 */
[--C-:B------:R-:W-:Y:S01]  /*4bd0*/  FFMA.FTZ R57, R57, UR33, -R49.reuse ;  /* 0x0000002139397c23 */ /* 0x100fe20008010831 */
[--C-:B------:R-:W-:Y:S01]  /*4be0*/  FFMA.FTZ R64, R64, UR33, -R49.reuse ;  /* 0x0000002140407c23 */ /* 0x100fe20008010831 */
[----:B------:R-:W1:Y:S01]  /*4bf0*/  MUFU.EX2 R2, R2 ;  /* 0x0000000200027308 */ /* 0x000e620000000800 */
[----:B0-----:R-:W-:Y:S01]  /*4c00*/  FADD.FTZ R5, R65, R4 ;  /* 0x0000000441057221 */ /* 0x001fe20000010000 */
[----:B------:R-:W-:Y:S01]  /*4c10*/  F2FP.BF16.F32.PACK_AB R4, R66, R7 ;  /* 0x000000074204723e */ /* 0x000fe200000010ff */
[----:B----4-:R-:W-:Y:S01]  /*4c20*/  FADD.FTZ R7, R83, R8 ;  /* 0x0000000853077221 */ /* 0x010fe20000010000 */
[----:B------:R-:W-:Y:S01]  /*4c30*/  FFMA.FTZ R66, R31, UR33, -R49 ;  /* 0x000000211f427c23 */ /* 0x000fe20008010831 */
[----:B------:R-:W-:Y:S01]  /*4c40*/  FADD.FTZ R5, R68, R5 ;  /* 0x0000000544057221 */ /* 0x000fe20000010000 */
[--C-:B------:R-:W-:Y:S01]  /*4c50*/  FFMA.FTZ R55, R55, UR33, -R49.reuse ;  /* 0x0000002137377c23 */ /* 0x100fe20008010831 */
[----:B------:R-:W-:Y:S01]  /*4c60*/  FFMA.FTZ R49, R56, UR33, -R49 ;  /* 0x0000002138317c23 */ /* 0x000fe20008010831 */
[----:B------:R-:W0:Y:S01]  /*4c70*/  MUFU.EX2 R9, R9 ;  /* 0x0000000900097308 */ /* 0x000e220000000800 */
[----:B--2---:R-:W-:Y:S01]  /*4c80*/  FADD.FTZ R11, R86, R7 ;  /* 0x00000007560b7221 */ /* 0x004fe20000010000 */
[----:B------:R-:W-:Y:S01]  /*4c90*/  FADD.FTZ R10, R0, R5 ;  /* 0x00000005000a7221 */ /* 0x000fe20000010000 */
[----:B------:R-:W-:-:S02]  /*4ca0*/  F2FP.BF16.F32.PACK_AB R5, R84, R81 ;  /* 0x000000515405723e */ /* 0x000fc400000010ff */
[----:B------:R-:W-:Y:S01]  /*4cb0*/  F2FP.BF16.F32.PACK_AB R7, R86, R83 ;  /* 0x000000535607723e */ /* 0x000fe200000010ff */
[----:B------:R-:W-:Y:S01]  /*4cc0*/  FADD.FTZ R10, R67, R10 ;  /* 0x0000000a430a7221 */ /* 0x000fe20000010000 */
[----:B------:R-:W-:Y:S01]  /*4cd0*/  F2FP.BF16.F32.PACK_AB R14, R75, R58 ;  /* 0x0000003a4b0e723e */ /* 0x000fe200000010ff */
[----:B------:R-:W2:Y:S01]  /*4ce0*/  MUFU.EX2 R53, R53 ;  /* 0x0000003500357308 */ /* 0x000ea20000000800 */
[----:B-1----:R-:W-:Y:S01]  /*4cf0*/  FADD.FTZ R8, R2, R11 ;  /* 0x0000000b02087221 */ /* 0x002fe20000010000 */
[----:B------:R-:W-:Y:S01]  /*4d00*/  FADD.FTZ R13, R69, R10 ;  /* 0x0000000a450d7221 */ /* 0x000fe20000010000 */
[----:B------:R1:W-:Y:S03]  /*4d10*/  STSM.16.M88.4 [R17+0x21800], R4 ;  /* 0x0218000411007844 */ /* 0x0003e60000000200 */
[----:B------:R-:W-:Y:S02]  /*4d20*/  FADD.FTZ R10, R70, R13 ;  /* 0x0000000d460a7221 */ /* 0x000fe40000010000 */
[----:B------:R-:W3:Y:S01]  /*4d30*/  MUFU.EX2 R54, R54 ;  /* 0x0000003600367308 */ /* 0x000ee20000000800 */
[----:B0-----:R-:W-:Y:S01]  /*4d40*/  FADD.FTZ R8, R9, R8 ;  /* 0x0000000809087221 */ /* 0x001fe20000010000 */
        /* <DEDUP_REMOVED lines=12> */
[----:B------:R-:W-:-:S03]  /*4e10*/  F2FP.BF16.F32.PACK_AB R10, R70, R69 ;  /* 0x00000045460a723e */ /* 0x000fc600000010ff */
[----:B------:R-:W-:Y:S02]  /*4e20*/  FADD.FTZ R12, R60, R13 ;  /* 0x0000000d3c0c7221 */ /* 0x000fe40000010000 */
[----:B------:R-:W2:Y:S01]  /*4e30*/  MUFU.EX2 R77, R77 ;  /* 0x0000004d004d7308 */ /* 0x000ea20000000800 */
[----:B0-----:R-:W-:Y:S01]  /*4e40*/  FADD.FTZ R11, R73, R8 ;  /* 0x00000008490b7221 */ /* 0x001fe20000010000 */
[----:B------:R-:W-:Y:S01]  /*4e50*/  FADD.FTZ R13, R61, R12 ;  /* 0x0000000c3d0d7221 */ /* 0x000fe20000010000 */
[----:B------:R-:W-:-:S03]  /*4e60*/  F2FP.BF16.F32.PACK_AB R12, R72, R71 ;  /* 0x00000047480c723e */ /* 0x000fc600000010ff */
[----:B------:R-:W-:Y:S02]  /*4e70*/  FADD.FTZ R28, R34, R13 ;  /* 0x0000000d221c7221 */ /* 0x000fe40000010000 */
[----:B------:R-:W0:Y:S01]  /*4e80*/  MUFU.EX2 R80, R80 ;  /* 0x0000005000507308 */ /* 0x000e220000000800 */
[C---:B-1----:R-:W-:Y:S01]  /*4e90*/  FADD.FTZ R8, R74.reuse, R11 ;  /* 0x0000000b4a087221 */ /* 0x042fe20000010000 */
        /* <DEDUP_REMOVED lines=10> */
[C---:B0-----:R-:W-:Y:S01]  /*4f40*/  FADD.FTZ R11, R80.reuse, R11 ;  /* 0x0000000b500b7221 */ /* 0x041fe20000010000 */
[----:B------:R-:W-:Y:S01]  /*4f50*/  F2FP.BF16.F32.PACK_AB R15, R80, R77 ;  /* 0x0000004d500f723e */ /* 0x000fe200000010ff */
[----:B------:R-:W-:-:S04]  /*4f60*/  FADD.FTZ R7, R39, R2 ;  /* 0x0000000227077221 */ /* 0x000fc80000010000 */
[----:B------:R-:W-:Y:S01]  /*4f70*/  FADD.FTZ R2, R50, R7 ;  /* 0x0000000732027221 */ /* 0x000fe20000010000 */
[----:B------:R-:W0:Y:S01]  /*4f80*/  MUFU.EX2 R25, R25 ;  /* 0x0000001900197308 */ /* 0x000e220000000800 */
[----:B-1----:R-:W-:Y:S01]  /*4f90*/  FADD.FTZ R0, R20, R11 ;  /* 0x0000000b14007221 */ /* 0x002fe20000010000 */
[----:B------:R-:W-:Y:S01]  /*4fa0*/  F2FP.BF16.F32.PACK_AB R11, R54, R53 ;  /* 0x00000035360b723e */ /* 0x000fe200000010ff */
[----:B------:R-:W-:-:S04]  /*4fb0*/  FADD.FTZ R7, R51, R2 ;  /* 0x0000000233077221 */ /* 0x000fc80000010000 */
[----:B------:R1:W-:Y:S01]  /*4fc0*/  STSM.16.M88.4 [R22], R8 ;  /* 0x0000000816007844 */ /* 0x0003e20000000200 */
[----:B------:R-:W3:Y:S01]  /*4fd0*/  MUFU.EX2 R78, R78 ;  /* 0x0000004e004e7308 */ /* 0x000ee20000000800 */
[----:B--2---:R-:W-:Y:S01]  /*4fe0*/  FADD.FTZ R0, R21, R0 ;  /* 0x0000000015007221 */ /* 0x004fe20000010000 */
[----:B------:R-:W-:Y:S01]  /*4ff0*/  FADD.FTZ R2, R76, R7 ;  /* 0x000000074c027221 */ /* 0x000fe20000010000 */
[----:B------:R2:W-:Y:S05]  /*5000*/  STSM.16.M88.4 [R19], R12 ;  /* 0x0000000c13007844 */ /* 0x0005ea0000000200 */
[----:B------:R-:W4:Y:S01]  /*5010*/  MUFU.EX2 R27, R27 ;  /* 0x0000001b001b7308 */ /* 0x000f220000000800 */
[----:B0-----:R-:W-:Y:S01]  /*5020*/  FADD.FTZ R5, R25, R0 ;  /* 0x0000000019057221 */ /* 0x001fe20000010000 */
[----:B-1----:R-:W-:-:S06]  /*5030*/  F2FP.BF16.F32.PACK_AB R8, R50, R39 ;  /* 0x000000273208723e */ /* 0x002fcc00000010ff */
[----:B------:R-:W0:Y:S01]  /*5040*/  MUFU.EX2 R26, R26 ;  /* 0x0000001a001a7308 */ /* 0x000e220000000800 */
[C---:B---3--:R-:W-:Y:S01]  /*5050*/  FADD.FTZ R0, R78.reuse, R5 ;  /* 0x000000054e007221 */ /* 0x048fe20000010000 */
[----:B------:R-:W-:Y:S02]  /*5060*/  F2FP.BF16.F32.PACK_AB R7, R78, R25 ;  /* 0x000000194e07723e */ /* 0x000fe400000010ff */
[----:B------:R-:W-:-:S04]  /*5070*/  F2FP.BF16.F32.PACK_AB R10, R76, R51 ;  /* 0x000000334c0a723e */ /* 0x000fc800000010ff */
[----:B------:R-:W1:Y:S01]  /*5080*/  MUFU.EX2 R79, R79 ;  /* 0x0000004f004f7308 */ /* 0x000e620000000800 */
[----:B----4-:R-:W-:-:S07]  /*5090*/  FADD.FTZ R5, R27, R0 ;  /* 0x000000001b057221 */ /* 0x010fce0000010000 */
[----:B------:R-:W3:Y:S01]  /*50a0*/  MUFU.EX2 R82, R82 ;  /* 0x0000005200527308 */ /* 0x000ee20000000800 */
[C---:B0-----:R-:W-:Y:S01]  /*50b0*/  FADD.FTZ R0, R26.reuse, R5 ;  /* 0x000000051a007221 */ /* 0x041fe20000010000 */
[----:B------:R-:W-:-:S06]  /*50c0*/  F2FP.BF16.F32.PACK_AB R29, R26, R27 ;  /* 0x0000001b1a1d723e */ /* 0x000fcc00000010ff */
[----:B------:R0:W4:Y:S01]  /*50d0*/  MUFU.EX2 R65, R30 ;  /* 0x0000001e00417308 */ /* 0x0001220000000800 */
[----:B-1----:R-:W-:-:S07]  /*50e0*/  FADD.FTZ R5, R79, R0 ;  /* 0x000000004f057221 */ /* 0x002fce0000010000 */
[----:B------:R-:W1:Y:S01]  /*50f0*/  MUFU.EX2 R66, R66 ;  /* 0x0000004200427308 */ /* 0x000e620000000800 */
[----:B---3--:R-:W-:Y:S01]  /*5100*/  FADD.FTZ R0, R82, R5 ;  /* 0x0000000552007221 */ /* 0x008fe20000010000 */
[----:B0-----:R-:W-:Y:S02]  /*5110*/  F2FP.BF16.F32.PACK_AB R30, R38, R37 ;  /* 0x00000025261e723e */ /* 0x001fe400000010ff */
[----:B------:R-:W-:-:S04]  /*5120*/  F2FP.BF16.F32.PACK_AB R31, R82, R79 ;  /* 0x0000004f521f723e */ /* 0x000fc800000010ff */
[----:B------:R-:W0:Y:S01]  /*5130*/  MUFU.EX2 R33, R33 ;  /* 0x0000002100217308 */ /* 0x000e220000000800 */
[----:B----4-:R-:W-:-:S07]  /*5140*/  FADD.FTZ R5, R65, R0 ;  /* 0x0000000041057221 */ /* 0x010fce0000010000 */
[----:B------:R-:W2:Y:S01]  /*5150*/  MUFU.EX2 R45, R45 ;  /* 0x0000002d002d7308 */ /* 0x000ea20000000800 */
[C---:B-1----:R-:W-:Y:S01]  /*5160*/  FADD.FTZ R0, R66.reuse, R5 ;  /* 0x0000000542007221 */ /* 0x042fe20000010000 */
[----:B------:R-:W-:Y:S02]  /*5170*/  F2FP.BF16.F32.PACK_AB R5, R21, R20 ;  /* 0x000000141505723e */ /* 0x000fe400000010ff */
[----:B------:R-:W-:-:S03]  /*5180*/  F2FP.BF16.F32.PACK_AB R9, R66, R65 ;  /* 0x000000414209723e */ /* 0x000fc600000010ff */
[----:B------:R1:W-:Y:S01]  /*5190*/  STSM.16.M88.4 [R18], R4 ;  /* 0x0000000412007844 */ /* 0x0003e20000000200 */
[----:B------:R-:W3:Y:S01]  /*51a0*/  MUFU.EX2 R32, R32 ;  /* 0x0000002000207308 */ /* 0x000ee20000000800 */
[----:B0-----:R-:W-:Y:S02]  /*51b0*/  FADD.FTZ R11, R33, R0 ;  /* 0x00000000210b7221 */ /* 0x001fe40000010000 */
[----:B------:R-:W-:Y:S05]  /*51c0*/  STSM.16.M88.4 [R17+0x27800], R28 ;  /* 0x0278001c11007844 */ /* 0x000fea0000000200 */
[----:B------:R-:W0:Y:S01]  /*51d0*/  MUFU.EX2 R46, R46 ;  /* 0x0000002e002e7308 */ /* 0x000e220000000800 */
[----:B--2---:R-:W-:-:S07]  /*51e0*/  FADD.FTZ R13, R45, R2 ;  /* 0x000000022d0d7221 */ /* 0x004fce0000010000 */
[----:B------:R-:W2:Y:S01]  /*51f0*/  MUFU.EX2 R41, R41 ;  /* 0x0000002900297308 */ /* 0x000ea20000000800 */
[C---:B---3--:R-:W-:Y:S01]  /*5200*/  FADD.FTZ R12, R32.reuse, R11 ;  /* 0x0000000b200c7221 */ /* 0x048fe20000010000 */
[----:B------:R-:W-:-:S05]  /*5210*/  F2FP.BF16.F32.PACK_AB R11, R32, R33 ;  /* 0x00000021200b723e */ /* 0x000fca00000010ff */
[----:B------:R-:W-:Y:S01]  /*5220*/  STSM.16.M88.4 [R136], R8 ;  /* 0x0000000888007844 */ /* 0x000fe20000000200 */
[----:B------:R-:W3:Y:S01]  /*5230*/  MUFU.EX2 R47, R47 ;  /* 0x0000002f002f7308 */ /* 0x000ee20000000800 */
[----:B0-----:R-:W-:-:S07]  /*5240*/  FADD.FTZ R2, R46, R13 ;  /* 0x0000000d2e027221 */ /* 0x001fce0000010000 */
[----:B------:R-:W0:Y:S01]  /*5250*/  MUFU.EX2 R40, R40 ;  /* 0x0000002800287308 */ /* 0x000e220000000800 */
[----:B--2---:R-:W-:Y:S01]  /*5260*/  FADD.FTZ R15, R41, R12 ;  /* 0x0000000c290f7221 */ /* 0x004fe20000010000 */
[----:B------:R-:W-:-:S06]  /*5270*/  F2FP.BF16.F32.PACK_AB R12, R46, R45 ;  /* 0x0000002d2e0c723e */ /* 0x000fcc00000010ff */
[----:B------:R-:W2:Y:S01]  /*5280*/  MUFU.EX2 R48, R48 ;  /* 0x0000003000307308 */ /* 0x000ea20000000800 */
[----:B---3--:R-:W-:-:S07]  /*5290*/  FADD.FTZ R13, R47, R2 ;  /* 0x000000022f0d7221 */ /* 0x008fce0000010000 */
[----:B------:R-:W3:Y:S01]  /*52a0*/  MUFU.EX2 R62, R62 ;  /* 0x0000003e003e7308 */ /* 0x000ee20000000800 */
[----:B0-----:R-:W-:-:S07]  /*52b0*/  FADD.FTZ R15, R40, R15 ;  /* 0x0000000f280f7221 */ /* 0x001fce0000010000 */
[----:B------:R-:W0:Y:S01]  /*52c0*/  MUFU.EX2 R63, R63 ;  /* 0x0000003f003f7308 */ /* 0x000e220000000800 */
[C---:B--2---:R-:W-:Y:S01]  /*52d0*/  FADD.FTZ R21, R48.reuse, R13 ;  /* 0x0000000d30157221 */ /* 0x044fe20000010000 */
[----:B------:R-:W-:Y:S02]  /*52e0*/  F2FP.BF16.F32.PACK_AB R14, R48, R47 ;  /* 0x0000002f300e723e */ /* 0x000fe400000010ff */
[----:B------:R-:W-:-:S04]  /*52f0*/  F2FP.BF16.F32.PACK_AB R13, R40, R41 ;  /* 0x00000029280d723e */ /* 0x000fc800000010ff */
[----:B------:R-:W-:Y:S01]  /*5300*/  MUFU.EX2 R44, R44 ;  /* 0x0000002c002c7308 */ /* 0x000fe20000000800 */
[----:B---3--:R-:W-:-:S07]  /*5310*/  FADD.FTZ R2, R62, R15 ;  /* 0x0000000f3e027221 */ /* 0x008fce0000010000 */
[----:B------:R-:W1:Y:S01]  /*5320*/  MUFU.EX2 R43, R43 ;  /* 0x0000002b002b7308 */ /* 0x000e620000000800 */
[C---:B0-----:R-:W-:Y:S01]  /*5330*/  F2FP.BF16.F32.PACK_AB R15, R63.reuse, R62 ;  /* 0x0000003e3f0f723e */ /* 0x041fe200000010ff */
[----:B------:R-:W-:-:S04]  /*5340*/  FADD.FTZ R2, R63, R2 ;  /* 0x000000023f027221 */ /* 0x000fc80000010000 */
[----:B------:R-:W-:Y:S02]  /*5350*/  STSM.16.M88.4 [R19+0x6000], R12 ;  /* 0x0060000c13007844 */ /* 0x000fe40000000200 */
[----:B------:R-:W-:Y:S08]  /*5360*/  MUFU.EX2 R42, R42 ;  /* 0x0000002a002a7308 */ /* 0x000ff00000000800 */
[----:B------:R-:W0:Y:S01]  /*5370*/  MUFU.EX2 R3, R3 ;  /* 0x0000000300037308 */ /* 0x000e220000000800 */
[----:B-1----:R-:W-:Y:S01]  /*5380*/  F2FP.BF16.F32.PACK_AB R4, R43, R44 ;  /* 0x0000002c2b04723e */ /* 0x002fe200000010ff */
        /* <DEDUP_REMOVED lines=32> */
.L_x_11078:
[----:B------:R-:W-:Y:S02]  /*5590*/  ULDC UR18, c[0x0][0x9e4] ;  /* 0x0002790000127ab9 */ /* 0x000fe40000000800 */
[----:B------:R-:W-:-:S11]  /*55a0*/  UISETP.NE.AND UP0, UPT, UR18, 0x1, UPT ;  /* 0x000000011200788c */ /* 0x000fd6000bf05270 */
[----:B------:R-:W-:Y:S02]  /*55b0*/  @UP0 ULDC.64 UR6, c[0x0][0x9e8] ;  /* 0x00027a0000060ab9 */ /* 0x000fe40000000a00 */
[----:B------:R-:W-:-:S04]  /*55c0*/  UIMAD.WIDE.U32 UR10, UR15, UR6, URZ ;  /* 0x000000060f0a72a5 */ /* 0x000fc8000f8e003f */
[----:B------:R-:W-:-:S12]  /*55d0*/  @UP0 USHF.R.U32.HI UR15, URZ, UR7, UR11 ;  /* 0x000000073f0f0299 */ /* 0x000fd8000801160b */
.L_x_11079:
[----:B------:R-:W-:-:S04]  /*55e0*/  UIMAD UR15, UR15, UR18, UR18 ;  /* 0x000000120f0f72a4 */ /* 0x000fc8000f8e0212 */
[----:B------:R-:W-:-:S04]  /*55f0*/  UISETP.LT.AND UP0, UPT, UR14, UR15, UPT ;  /* 0x0000000f0e00728c */ /* 0x000fc8000bf01270 */
[----:B------:R-:W-:-:S12]  /*5600*/  USEL UR14, UR14, UR15, UP0 ;  /* 0x0000000f0e0e7287 */ /* 0x000fd80008000000 */
.L_x_11077:
        /* <DEDUP_REMOVED lines=42> */
.L_x_11099:
[----:B------:R-:W-:Y:S01]  /*58b0*/  ISETP.NE.AND P2, PT, RZ, UR45, PT ;  /* 0x0000002dff007c0c */ /* 0x000fe2000bf45270 */
[----:B------:R-:W-:-:S04]  /*58c0*/  UISETP.NE.AND UP0, UPT, UR59, 0x1, UPT ;  /* 0x000000013b00788c */ /* 0x000fc8000bf05270 */
[----:B------:R-:W-:-:S04]  /*58d0*/  USEL UR48, URZ, 0x1, UP0 ;  /* 0x000000013f307887 */ /* 0x000fc80008000000 */
[----:B------:R-:W-:-:S04]  /*58e0*/  ULOP3.LUT UR48, UR28, UR48, URZ, 0x3c, !UPT ;  /* 0x000000301c307292 */ /* 0x000fc8000f8e3c3f */
[----:B------:R-:W-:Y:S08]  /*58f0*/  @P2 BRA `(.L_x_11081) ;  /* 0x0000000000382947 */ /* 0x000ff00003800000 */
[----:B------:R-:W-:Y:S05]  /*5900*/  @!P0 BRA `(.L_x_11082) ;  /* 0x0000000000048947 */ /* 0x000fea0003800000 */
[----:B------:R-:W-:Y:S01]  /*5910*/  BPT.TRAP 0x1 ;  /* 0x000000040000795c */ /* 0x000fe20000300000 */
.L_x_11082:
        /* <DEDUP_REMOVED lines=9> */
.L_x_11083:
[----:B-1----:R-:W-:Y:S05]  /*59b0*/  @P1 BRA `(.L_x_11081) ;  /* 0x0000000000081947 */ /* 0x002fea0003800000 */
[----:B------:R-:W1:Y:S02]  /*59c0*/  SYNCS.PHASECHK.TRANS64.TRYWAIT P1, [UR6+0x2d830], R6 ;  /* 0x02d83006ff0075a7 */ /* 0x000e640008020146 */
[----:B-1----:R-:W-:Y:S05]  /*59d0*/  @!P1 BRA `(.L_x_11084) ;  /* 0x00000120000c9947 */ /* 0x002fea0003800000 */
.L_x_11081:
        /* <DEDUP_REMOVED lines=40> */
.L_x_11086:
[----:B------:R-:W-:Y:S01]  /*5c60*/  ULEA UR6, UR59, UR41, 0x3 ;  /* 0x000000293b067291 */ /* 0x000fe2000f8e183f */
[----:B------:R-:W-:-:S05]  /*5c70*/  IMAD.U32 R6, RZ, RZ, UR28 ;  /* 0x0000001cff067e24 */ /* 0x000fca000f8e00ff */
[----:B------:R-:W-:-:S04]  /*5c80*/  SHF.L.U32 R6, R6, 0x1f, RZ ;  /* 0x0000001f06067819 */ /* 0x000fc800000006ff */
[----:B------:R0:W1:Y:S01]  /*5c90*/  SYNCS.PHASECHK.TRANS64.TRYWAIT P1, [UR6+0x2d850], R6 ;  /* 0x02d85006ff0075a7 */ /* 0x0000620008020146 */
[----:B------:R-:W-:Y:S05]  /*5ca0*/  @!P0 BRA `(.L_x_11087) ;  /* 0x0000000000048947 */ /* 0x000fea0003800000 */
[----:B------:R-:W-:Y:S01]  /*5cb0*/  BPT.TRAP 0x1 ;  /* 0x000000040000795c */ /* 0x000fe20000300000 */
.L_x_11087:
[----:B-1----:R-:W-:Y:S05]  /*5cc0*/  @P1 BRA `(.L_x_11085) ;  /* 0x0000000000081947 */ /* 0x002fea0003800000 */
[----:B------:R-:W1:Y:S02]  /*5cd0*/  SYNCS.PHASECHK.TRANS64.TRYWAIT P1, [UR6+0x2d850], R6 ;  /* 0x02d85006ff0075a7 */ /* 0x000e640008020146 */
[----:B-1----:R-:W-:Y:S05]  /*5ce0*/  @!P1 BRA `(.L_x_11088) ;  /* 0x0000011c00609947 */ /* 0x002fea0003800000 */
.L_x_11085:
        /* <DEDUP_REMOVED lines=74> */
.L_x_11089:
        /* <DEDUP_REMOVED lines=21> */
[----:B------:R-:W-:-:S02]  /*62e0*/  ULEA UR6, UR47, UR41, 0x3 ;  /* 0x000000292f067291 */ /* 0x000fc4000f8e183f */
[----:B------:R-:W-:Y:S01]  /*62f0*/  FMUL.FTZ R45, R57, UR57 ;  /* 0x00000039392d7c20 */ /* 0x000fe20008410000 */
[----:B------:R-:W-:Y:S01]  /*6300*/  FMUL.FTZ R54, R64, UR57 ;  /* 0x0000003940367c20 */ /* 0x000fe20008410000 */
[----:B------:R-:W-:Y:S01]  /*6310*/  @P2 SHF.R.U32.HI R83, RZ, UR7, R52 ;  /* 0x00000007ff532c19 */ /* 0x000fe20008011634 */
[----:B------:R-:W-:Y:S01]  /*6320*/  FMUL.FTZ R57, R67, UR57 ;  /* 0x0000003943397c20 */ /* 0x000fe20008410000 */
[----:B------:R-:W-:Y:S01]  /*6330*/  FMUL.FTZ R64, R74, UR57 ;  /* 0x000000394a407c20 */ /* 0x000fe20008410000 */
[----:B------:R-:W-:Y:S01]  /*6340*/  FMUL.FTZ R67, R77, UR57 ;  /* 0x000000394d437c20 */ /* 0x000fe20008410000 */
[----:B------:R-:W-:Y:S01]  /*6350*/  FMUL.FTZ R74, R84, UR57 ;  /* 0x00000039544a7c20 */ /* 0x000fe20008410000 */
[----:B------:R-:W-:Y:S01]  /*6360*/  UIADD3 UR6, UR6, 0x2d840, URZ ;  /* 0x0002d84006067890 */ /* 0x000fe2000fffe03f */
[----:B------:R-:W1:Y:S01]  /*6370*/  SHFL.IDX PT, R84, R83, RZ, 0x1c1f ;  /* 0x001c1fff53547589 */ /* 0x000e6200000e0000 */
[----:B------:R-:W-:Y:S02]  /*6380*/  IMAD.SHL.U32 R77, R3, 0x80, RZ ;  /* 0x00000080034d7824 */ /* 0x000fe400078e00ff */
        /* <DEDUP_REMOVED lines=49> */
[----:B------:R-:W0:Y:S01]  /*66a0*/  MUFU.TANH R6, R6 ;  /* 0x0000000600067308 */ /* 0x000e220000002400 */
[----:B------:R-:W-:Y:S01]  /*66b0*/  IMAD.U32 R52, RZ, RZ, UR46 ;  /* 0x0000002eff347e24 */ /* 0x000fe2000f8e00ff */
[----:B------:R-:W-:Y:S01]  /*66c0*/  SYNCS.ARRIVE.TRANS64.RED.A1T0 RZ, [UR6], RZ ;  /* 0x000000ffffff79a7 */ /* 0x000fe20008100406 */
[----:B------:R-:W-:-:S03]  /*66d0*/  ULOP3.LUT UR6, URZ, UR35, URZ, 0x33, !UPT ;  /* 0x000000233f067292 */ /* 0x000fc6000f8e333f */
[----:B------:R-:W-:Y:S02]  /*66e0*/  IADD3 R53, -R52, UR37, R53 ;  /* 0x0000002534357c10 */ /* 0x000fe4000fffe135 */
[----:B------:R-:W2:Y:S03]  /*66f0*/  MUFU.TANH R7, R7 ;  /* 0x0000000700077308 */ /* 0x000ea60000002400 */
[C---:B------:R-:W-:Y:S02]  /*6700*/  VIADD R82, R53.reuse, UR56 ;  /* 0x0000003835527c36 */ /* 0x040fe40008000000 */
[----:B------:R-:W-:Y:S02]  /*6710*/  VIADD R81, R53, UR6 ;  /* 0x0000000635517c36 */ /* 0x000fe40008000000 */
[----:B-1----:R-:W-:Y:S01]  /*6720*/  IMAD.IADD R80, R82, 0x1, R84 ;  /* 0x0000000152507824 */ /* 0x002fe200078e0254 */
        /* <DEDUP_REMOVED lines=77> */
.L_x_11092:
[----:B------:R-:W-:-:S05]  /*6c00*/  IMAD.U32 R86, RZ, RZ, UR34 ;  /* 0x00000022ff567e24 */ /* 0x000fca000f8e00ff */
[----:B------:R-:W-:-:S13]  /*6c10*/  ISETP.NE.AND P1, PT, R86, 0x1, PT ;  /* 0x000000015600780c */ /* 0x000fda0003f25270 */
[----:B------:R-:W1:Y:S02]  /*6c20*/  @P1 LDC.64 R52, c[0x0][0x9e8] ;  /* 0x00027a00ff341b82 */ /* 0x000e640000000a00 */
[----:B-1----:R-:W-:-:S05]  /*6c30*/  @P1 IMAD.HI.U32 R52, R84, R52, RZ ;  /* 0x0000003454341227 */ /* 0x002fca00078e00ff */
[----:B------:R-:W-:-:S07]  /*6c40*/  @P1 SHF.R.U32.HI R84, RZ, R53, R52 ;  /* 0x00000035ff541219 */ /* 0x000fce0000011634 */
.L_x_11093:
[----:B------:R-:W-:Y:S05]  /*6c50*/  BSYNC B0 ;  /* 0x0000000000007941 */ /* 0x000fea0003800000 */
.L_x_11091:
[----:B------:R-:W-:-:S04]  /*6c60*/  IMAD R53, R84, R86, -R77 ;  /* 0x0000005654357224 */ /* 0x000fc800078e0a4d */
[----:B------:R-:W-:-:S05]  /*6c70*/  IMAD R53, R16, -0x2, R53 ;  /* 0xfffffffe10357824 */ /* 0x000fca00078e0235 */
[----:B------:R-:W-:Y:S02]  /*6c80*/  VIADDMNMX R80, R53, R86, R80, PT ;  /* 0x0000005635507246 */ /* 0x000fe40003800150 */
[----:B------:R-:W-:-:S07]  /*6c90*/  VIMNMX R79, R79, R53, !PT ;  /* 0x000000354f4f7248 */ /* 0x000fce0007fe0100 */
.L_x_11090:
        /* <DEDUP_REMOVED lines=116> */
.L_x_11096:
[----:B------:R-:W-:-:S05]  /*73e0*/  IMAD.U32 R80, RZ, RZ, UR34 ;  /* 0x00000022ff507e24 */ /* 0x000fca000f8e00ff */
[----:B------:R-:W-:-:S13]  /*73f0*/  ISETP.NE.AND P2, PT, R80, 0x1, PT ;  /* 0x000000015000780c */ /* 0x000fda0003f45270 */
[----:B------:R-:W0:Y:S02]  /*7400*/  @P2 LDC.64 R24, c[0x0][0x9e8] ;  /* 0x00027a00ff182b82 */ /* 0x000e240000000a00 */
[----:B0-----:R-:W-:-:S05]  /*7410*/  @P2 IMAD.HI.U32 R24, R52, R24, RZ ;  /* 0x0000001834182227 */ /* 0x001fca00078e00ff */
[----:B------:R-:W-:-:S07]  /*7420*/  @P2 SHF.R.U32.HI R52, RZ, R25, R24 ;  /* 0x00000019ff342219 */ /* 0x000fce0000011618 */
.L_x_11097:
[----:B------:R-:W-:Y:S05]  /*7430*/  BSYNC B0 ;  /* 0x0000000000007941 */ /* 0x000fea0003800000 */
.L_x_11095:
[----:B------:R-:W-:-:S04]  /*7440*/  IMAD R77, R52, R80, -R77 ;  /* 0x00000050344d7224 */ /* 0x000fc800078e0a4d */
[----:B------:R-:W-:-:S05]  /*7450*/  IMAD R77, R16, -0x2, R77 ;  /* 0xfffffffe104d7824 */ /* 0x000fca00078e024d */
[----:B------:R-:W-:Y:S02]  /*7460*/  VIADDMNMX R82, R77, R80, R82, PT ;  /* 0x000000504d527246 */ /* 0x000fe40003800152 */
[----:B------:R-:W-:-:S07]  /*7470*/  VIMNMX R81, R81, R77, !PT ;  /* 0x0000004d51517248 */ /* 0x000fce0007fe0100 */
.L_x_11094:
        /* <DEDUP_REMOVED lines=101> */
[C---:B------:R-:W-:Y:S02]  /*7ad0*/  ISETP.GT.AND P3, PT, R81.reuse, 0x61, P1 ;  /* 0x000000615100780c */ /* 0x040fe40000f64270 */
        /* <DEDUP_REMOVED lines=26> */
[----:B0-----:R-:W-:Y:S01]  /*7c80*/  FMNMX.FTZ R77, R21, R80, !PT ;  /* 0x00000050154d7209 */ /* 0x001fe20007810000 */
        /* <DEDUP_REMOVED lines=38> */
[----:B------:R-:W-:Y:S02]  /*7ef0*/  ISETP.GT.AND P2, PT, R81, 0x70, P1 ;  /* 0x000000705100780c */ /* 0x000fe40000f44270 */
[----:B------:R-:W-:Y:S02]  /*7f00*/  FMNMX.FTZ R80, R46, R77, !PT ;  /* 0x0000004d2e507209 */ /* 0x000fe40007810000 */
[----:B------:R-:W-:-:S02]  /*7f10*/  ISETP.LT.OR P4, PT, R82, 0x6a, P4 ;  /* 0x0000006a5200780c */ /* 0x000fc40002781670 */
[----:B------:R-:W-:Y:S01]  /*7f20*/  FMNMX.FTZ R77, R47, R80, !PT ;  /* 0x000000502f4d7209 */ /* 0x000fe20007810000 */
[----:B------:R-:W-:Y:S01]  /*7f30*/  MUFU.EX2 R42, R83 ;  /* 0x00000053002a7308 */ /* 0x000fe20000000800 */
[----:B------:R-:W-:Y:S02]  /*7f40*/  ISETP.GT.AND P3, PT, R81, 0x71, P1 ;  /* 0x000000715100780c */ /* 0x000fe40000f64270 */
[----:B------:R-:W-:Y:S02]  /*7f50*/  FMNMX.FTZ R80, R50, R77, !PT ;  /* 0x0000004d32507209 */ /* 0x000fe40007810000 */
[C---:B------:R-:W-:Y:S02]  /*7f60*/  ISETP.LT.OR P2, PT, R82.reuse, 0x71, P2 ;  /* 0x000000715200780c */ /* 0x040fe40001741670 */
[----:B------:R-:W-:Y:S01]  /*7f70*/  FMNMX.FTZ R77, R51, R80, !PT ;  /* 0x00000050334d7209 */ /* 0x000fe20007810000 */
[----:B------:R-:W-:Y:S01]  /*7f80*/  MUFU.EX2 R10, R10 ;  /* 0x0000000a000a7308 */ /* 0x000fe20000000800 */
[----:B------:R-:W-:-:S02]  /*7f90*/  ISETP.LT.OR P3, PT, R82, 0x72, P3 ;  /* 0x000000725200780c */ /* 0x000fc40001f61670 */
[----:B------:R-:W-:Y:S02]  /*7fa0*/  FMNMX.FTZ R80, R56, R77, !PT ;  /* 0x0000004d38507209 */ /* 0x000fe40007810000 */
[----:B------:R-:W-:Y:S02]  /*7fb0*/  FSEL R73, R73, -INF , !P3 ;  /* 0xff80000049497808 */ /* 0x000fe40005800000 */
[----:B------:R-:W-:Y:S01]  /*7fc0*/  FMNMX.FTZ R77, R57, R80, !PT ;  /* 0x00000050394d7209 */ /* 0x000fe20007810000 */
[----:B------:R-:W-:Y:S03]  /*7fd0*/  MUFU.EX2 R11, R11 ;  /* 0x0000000b000b7308 */ /* 0x000fe60000000800 */
[----:B------:R-:W-:Y:S02]  /*7fe0*/  FMNMX.FTZ R80, R60, R77, !PT ;  /* 0x0000004d3c507209 */ /* 0x000fe40007810000 */
[----:B------:R-:W-:-:S02]  /*7ff0*/  FSEL R77, R68, -INF , !P5 ;  /* 0xff800000444d7808 */ /* 0x000fc40006800000 */
[----:B------:R-:W-:Y:S01]  /*8000*/  FMNMX.FTZ R79, R61, R80, !PT ;  /* 0x000000503d4f7209 */ /* 0x000fe20007810000 */
[----:B------:R-:W-:Y:S01]  /*8010*/  MUFU.EX2 R15, R15 ;  /* 0x0000000f000f7308 */ /* 0x000fe20000000800 */
[----:B------:R-:W-:Y:S02]  /*8020*/  ISETP.GT.AND P5, PT, R81, 0x78, P1 ;  /* 0x000000785100780c */ /* 0x000fe40000fa4270 */
[----:B------:R-:W-:Y:S02]  /*8030*/  FMNMX.FTZ R68, R64, R79, !PT ;  /* 0x0000004f40447209 */ /* 0x000fe40007810000 */
[----:B------:R-:W-:Y:S02]  /*8040*/  FSEL R79, R69, -INF , !P4 ;  /* 0xff800000454f7808 */ /* 0x000fe40006000000 */
[----:B------:R-:W-:Y:S01]  /*8050*/  FMNMX.FTZ R68, R65, R68, !PT ;  /* 0x0000004441447209 */ /* 0x000fe20007810000 */
[----:B------:R-:W-:Y:S01]  /*8060*/  MUFU.EX2 R25, R25 ;  /* 0x0000001900197308 */ /* 0x000fe20000000800 */
[----:B------:R-:W-:-:S02]  /*8070*/  FSEL R80, R72, -INF , !P2 ;  /* 0xff80000048507808 */ /* 0x000fc40005000000 */
[----:B------:R-:W-:Y:S02]  /*8080*/  FMNMX.FTZ R68, R77, R68, !PT ;  /* 0x000000444d447209 */ /* 0x000fe40007810000 */
[----:B------:R-:W-:Y:S02]  /*8090*/  ISETP.GT.AND P1, PT, R81, 0x79, P1 ;  /* 0x000000795100780c */ /* 0x000fe40000f24270 */
[----:B------:R-:W-:Y:S01]  /*80a0*/  FMNMX.FTZ R69, R79, R68, !PT ;  /* 0x000000444f457209 */ /* 0x000fe20007810000 */
[----:B------:R-:W-:Y:S01]  /*80b0*/  MUFU.EX2 R28, R28 ;  /* 0x0000001c001c7308 */ /* 0x000fe20000000800 */
[----:B------:R-:W-:Y:S02]  /*80c0*/  ISETP.LT.OR P5, PT, R82, 0x79, P5 ;  /* 0x000000795200780c */ /* 0x000fe40002fa1670 */
[----:B------:R-:W-:Y:S02]  /*80d0*/  FMNMX.FTZ R68, R80, R69, !PT ;  /* 0x0000004550447209 */ /* 0x000fe40007810000 */
[----:B------:R-:W-:-:S02]  /*80e0*/  ISETP.LT.OR P1, PT, R82, 0x7a, P1 ;  /* 0x0000007a5200780c */ /* 0x000fc40000f21670 */
[----:B------:R-:W-:Y:S01]  /*80f0*/  FSEL R76, R76, -INF , !P5 ;  /* 0xff8000004c4c7808 */ /* 0x000fe20006800000 */
[----:B------:R-:W-:Y:S01]  /*8100*/  MUFU.EX2 R29, R29 ;  /* 0x0000001d001d7308 */ /* 0x000fe20000000800 */
[----:B------:R-:W-:Y:S02]  /*8110*/  FMNMX.FTZ R69, R73, R68, !PT ;  /* 0x0000004449457209 */ /* 0x000fe40007810000 */
[----:B------:R-:W-:Y:S02]  /*8120*/  FSEL R78, R78, -INF , !P1 ;  /* 0xff8000004e4e7808 */ /* 0x000fe40004800000 */
[----:B------:R-:W-:-:S03]  /*8130*/  FMNMX.FTZ R69, R76, R69, !PT ;  /* 0x000000454c457209 */ /* 0x000fc60007810000 */
[----:B------:R-:W-:Y:S01]  /*8140*/  MUFU.EX2 R32, R32 ;  /* 0x0000002000207308 */ /* 0x000fe20000000800 */
[----:B------:R-:W-:-:S05]  /*8150*/  FMNMX.FTZ R69, R78, R69, !PT ;  /* 0x000000454e457209 */ /* 0x000fca0007810000 */
[----:B------:R-:W0:Y:S02]  /*8160*/  SHFL.BFLY PT, R68, R69, 0x2, 0x1f ;  /* 0x0c401f0045447f89 */ /* 0x000e2400000e0000 */
[----:B------:R-:W-:Y:S08]  /*8170*/  MUFU.EX2 R33, R33 ;  /* 0x0000002100217308 */ /* 0x000ff00000000800 */
[----:B------:R-:W-:Y:S08]  /*8180*/  MUFU.EX2 R36, R36 ;  /* 0x0000002400247308 */ /* 0x000ff00000000800 */
[----:B------:R-:W-:Y:S01]  /*8190*/  MUFU.EX2 R37, R37 ;  /* 0x0000002500257308 */ /* 0x000fe20000000800 */
[----:B0-----:R-:W-:Y:S01]  /*81a0*/  FMNMX.FTZ R72, R69, R68, !PT ;  /* 0x0000004445487209 */ /* 0x001fe20007810000 */
[--C-:B------:R-:W-:Y:S01]  /*81b0*/  FFMA.FTZ R68, R70, UR33, -R52.reuse ;  /* 0x0000002146447c23 */ /* 0x100fe20008010834 */
[--C-:B------:R-:W-:Y:S01]  /*81c0*/  FFMA.FTZ R69, R71, UR33, -R52.reuse ;  /* 0x0000002147457c23 */ /* 0x100fe20008010834 */
[--C-:B------:R-:W-:Y:S01]  /*81d0*/  FFMA.FTZ R70, R74, UR33, -R52.reuse ;  /* 0x000000214a467c23 */ /* 0x100fe20008010834 */
[----:B------:R-:W-:Y:S01]  /*81e0*/  FSEL R71, R24, RZ, P6 ;  /* 0x000000ff18477208 */ /* 0x000fe20003000000 */
[----:B------:R-:W0:Y:S01]  /*81f0*/  SHFL.BFLY PT, R81, R72, 0x1, 0x1f ;  /* 0x0c201f0048517f89 */ /* 0x000e2200000e0000 */
[----:B------:R-:W-:Y:S01]  /*8200*/  FFMA.FTZ R74, R75, UR33, -R52 ;  /* 0x000000214b4a7c23 */ /* 0x000fe20008010834 */
[----:B------:R-:W-:Y:S02]  /*8210*/  MUFU.EX2 R40, R40 ;  /* 0x0000002800287308 */ /* 0x000fe40000000800 */
[----:B------:R-:W-:-:S04]  /*8220*/  FADD.FTZ R71, -R71, R4 ;  /* 0x0000000447477221 */ /* 0x000fc80000010100 */
[----:B------:R-:W-:Y:S02]  /*8230*/  FMUL.FTZ R71, R71, UR33 ;  /* 0x0000002147477c20 */ /* 0x000fe40008410000 */
[----:B------:R-:W-:Y:S08]  /*8240*/  MUFU.EX2 R41, R41 ;  /* 0x0000002900297308 */ /* 0x000ff00000000800 */
[----:B------:R-:W1:Y:S01]  /*8250*/  MUFU.EX2 R71, R71 ;  /* 0x0000004700477308 */ /* 0x000e620000000800 */
[----:B0-----:R-:W-:-:S07]  /*8260*/  FMNMX.FTZ R52, R72, R81, !PT ;  /* 0x0000005148347209 */ /* 0x001fce0007810000 */
[----:B------:R-:W-:Y:S01]  /*8270*/  MUFU.EX2 R72, R74 ;  /* 0x0000004a00487308 */ /* 0x000fe20000000800 */
[C---:B------:R-:W-:Y:S01]  /*8280*/  FSETP.NEU.FTZ.AND P1, PT, R52.reuse, -INF , PT ;  /* 0xff8000003400780b */ /* 0x040fe20003f3d000 */
[----:B------:R-:W-:-:S05]  /*8290*/  FMUL.FTZ R4, R52, UR33 ;  /* 0x0000002134047c20 */ /* 0x000fca0008410000 */
[----:B------:R-:W-:Y:S01]  /*82a0*/  FSEL R4, R4, RZ, P1 ;  /* 0x000000ff04047208 */ /* 0x000fe20000800000 */
[----:B-1----:R-:W-:Y:S01]  /*82b0*/  FFMA.FTZ R2, R71, R2, R6 ;  /* 0x0000000247027223 */ /* 0x002fe20000010006 */
[----:B------:R-:W-:Y:S03]  /*82c0*/  MUFU.EX2 R44, R44 ;  /* 0x0000002c002c7308 */ /* 0x000fe60000000800 */
        /* <DEDUP_REMOVED lines=8> */
[----:B------:R-:W-:Y:S01]  /*8350*/  FFMA.FTZ R26, R35, UR33, -R4 ;  /* 0x00000021231a7c23 */ /* 0x000fe20008010804 */
[----:B------:R-:W-:Y:S01]  /*8360*/  FADD.FTZ R35, R7, R2 ;  /* 0x0000000207237221 */ /* 0x000fe20000010000 */
[--C-:B------:R-:W-:Y:S01]  /*8370*/  FFMA.FTZ R81, R27, UR33, -R4.reuse ;  /* 0x000000211b517c23 */ /* 0x100fe20008010804 */
[--C-:B------:R-:W-:Y:S01]  /*8380*/  FFMA.FTZ R14, R30, UR33, -R4.reuse ;  /* 0x000000211e0e7c23 */ /* 0x100fe20008010804 */
[--C-:B------:R-:W-:Y:S01]  /*8390*/  FFMA.FTZ R27, R31, UR33, -R4.reuse ;  /* 0x000000211f1b7c23 */ /* 0x100fe20008010804 */
[----:B------:R-:W-:Y:S01]  /*83a0*/  MUFU.EX2 R75, R75 ;  /* 0x0000004b004b7308 */ /* 0x000fe20000000800 */
[----:B0-----:R-:W-:Y:S01]  /*83b0*/  FSEL R12, R52, RZ, P1 ;  /* 0x000000ff340c7208 */ /* 0x001fe20000800000 */
[--C-:B------:R-:W-:Y:S01]  /*83c0*/  FFMA.FTZ R31, R34, UR33, -R4.reuse ;  /* 0x00000021221f7c23 */ /* 0x100fe20008010804 */
[--C-:B------:R-:W-:Y:S01]  /*83d0*/  FFMA.FTZ R87, R43, UR33, -R4.reuse ;  /* 0x000000212b577c23 */ /* 0x100fe20008010804 */
        /* <DEDUP_REMOVED lines=15> */
[----:B------:R-:W-:-:S05]  /*84d0*/  FFMA.FTZ R64, R73, UR33, -R4 ;  /* 0x0000002149407c23 */ /* 0x000fca0008010804 */
[----:B------:R-:W1:Y:S08]  /*84e0*/  MUFU.EX2 R83, R83 ;  /* 0x0000005300537308 */ /* 0x000e700000000800 */
[----:B------:R-:W2:Y:S01]  /*84f0*/  MUFU.EX2 R9, R9 ;  /* 0x0000000900097308 */ /* 0x000ea20000000800 */
[----:B0-----:R-:W-:Y:S01]  /*8500*/  FFMA.FTZ R5, R12, R0, R75 ;  /* 0x000000000c057223 */ /* 0x001fe2000001004b */
[----:B------:R-:W-:Y:S01]  /*8510*/  FADD.FTZ R0, R10, R35 ;  /* 0x000000230a007221 */ /* 0x000fe20000010000 */
[----:B------:R-:W-:-:S02]  /*8520*/  FFMA.FTZ R35, R56, UR33, -R4 ;  /* 0x0000002138237c23 */ /* 0x000fc40008010804 */
[----:B------:R-:W-:-:S03]  /*8530*/  FADD.FTZ R5, R84, R5 ;  /* 0x0000000554057221 */ /* 0x000fc60000010000 */
[----:B------:R-:W0:Y:S01]  /*8540*/  MUFU.EX2 R82, R82 ;  /* 0x0000005200527308 */ /* 0x000e220000000800 */
[----:B------:R-:W-:Y:S01]  /*8550*/  FADD.FTZ R2, R74, R5 ;  /* 0x000000054a027221 */ /* 0x000fe20000010000 */
[----:B------:R-:W-:-:S03]  /*8560*/  FADD.FTZ R5, R11, R0 ;  /* 0x000000000b057221 */ /* 0x000fc60000010000 */
[----:B-1----:R-:W-:Y:S01]  /*8570*/  FADD.FTZ R2, R83, R2 ;  /* 0x0000000253027221 */ /* 0x002fe20000010000 */
        /* <DEDUP_REMOVED lines=8> */
[----:B-1----:R-:W-:Y:S01]  /*8600*/  FADD.FTZ R0, R20, R5 ;  /* 0x0000000514007221 */ /* 0x002fe20000010000 */
[----:B------:R-:W-:Y:S01]  /*8610*/  FADD.FTZ R5, R42, R43 ;  /* 0x0000002b2a057221 */ /* 0x000fe20000010000 */
[--C-:B------:R-:W-:Y:S01]  /*8620*/  FFMA.FTZ R43, R60, UR33, -R4.reuse ;  /* 0x000000213c2b7c23 */ /* 0x100fe20008010804 */
[----:B------:R-:W-:-:S04]  /*8630*/  FFMA.FTZ R60, R79, UR33, -R4 ;  /* 0x000000214f3c7c23 */ /* 0x000fc80008010804 */
        /* <DEDUP_REMOVED lines=11> */
[----:B--2---:R-:W-:Y:S01]  /*86f0*/  FADD.FTZ R5, R31, R2 ;  /* 0x000000021f057221 */ /* 0x004fe20000010000 */
[----:B------:R-:W-:Y:S01]  /*8700*/  FADD.FTZ R2, R36, R51 ;  /* 0x0000003324027221 */ /* 0x000fe20000010000 */
[----:B------:R-:W-:-:S05]  /*8710*/  FFMA.FTZ R51, R77, UR33, -R4 ;  /* 0x000000214d337c23 */ /* 0x000fca0008010804 */
        /* <DEDUP_REMOVED lines=72> */
[----:B--2---:R-:W-:-:S04]  /*8ba0*/  FADD.FTZ R77, R70, R77 ;  /* 0x0000004d464d7221 */ /* 0x004fc80000010000 */
[----:B------:R-:W-:Y:S01]  /*8bb0*/  FADD.FTZ R2, R72, R77 ;  /* 0x0000004d48027221 */ /* 0x000fe20000010000 */
[----:B0-----:R-:W-:-:S04]  /*8bc0*/  FADD.FTZ R0, R65, R0 ;  /* 0x0000000041007221 */ /* 0x001fc80000010000 */
[----:B-1----:R-:W-:Y:S01]  /*8bd0*/  FADD.FTZ R0, R73, R0 ;  /* 0x0000000049007221 */ /* 0x002fe20000010000 */
[----:B------:R-:W-:Y:S06]  /*8be0*/  @!P0 BRA `(.L_x_11098) ;  /* 0x0000000000048947 */ /* 0x000fec0003800000 */
[----:B------:R-:W-:Y:S01]  /*8bf0*/  BPT.TRAP 0x1 ;  /* 0x000000040000795c */ /* 0x000fe20000300000 */
.L_x_11098:
        /* <DEDUP_REMOVED lines=24> */
[----:B------:R-:W-:Y:S01]  /*8d80*/  STSM.16.M88.4 [R22], R8 ;  /* 0x0000000816007844 */ /* 0x000fe20000000200 */
[----:B------:R-:W-:Y:S01]  /*8d90*/  F2FP.BF16.F32.PACK_AB R36, R37, R36 ;  /* 0x000000242524723e */ /* 0x000fe200000010ff */
[----:B------:R-:W-:Y:S01]  /*8da0*/  FMUL.FTZ R97, R97, R71 ;  /* 0x0000004761617220 */ /* 0x000fe20000410000 */
[----:B------:R-:W-:Y:S01]  /*8db0*/  F2FP.BF16.F32.PACK_AB R44, R45, R44 ;  /* 0x0000002c2d2c723e */ /* 0x000fe200000010ff */
[----:B------:R-:W-:Y:S01]  /*8dc0*/  STSM.16.M88.4 [R19], R28 ;  /* 0x0000001c13007844 */ /* 0x000fe20000000200 */
        /* <DEDUP_REMOVED lines=21> */
[-C--:B------:R-:W-:Y:S01]  /*8f20*/  FMUL.FTZ R116, R116, R71.reuse ;  /* 0x0000004774747220 */ /* 0x080fe20000410000 */
        /* <DEDUP_REMOVED lines=53> */
[----:B-1----:R-:W-:Y:S01]  /*9280*/  NOP ;  /* 0x0000000000007918 */ /* 0x002fe20000000000 */
[----:B------:R-:W-:Y:S05]  /*9290*/  @P1 BRA `(.L_x_11099) ;  /* 0xffffffc400841947 */ /* 0x000fea000383ffff */
[----:B------:R-:W-:-:S07]  /*92a0*/  IMAD.MOV.U32 R6, RZ, RZ, R3 ;  /* 0x000000ffff067224 */ /* 0x000fce00078e0003 */
.L_x_11080:
        /* <DEDUP_REMOVED lines=24> */
.L_x_11101:
[----:B------:R-:W-:Y:S02]  /*9430*/  ULDC UR15, c[0x0][0x9e4] ;  /* 0x00027900000f7ab9 */ /* 0x000fe40000000800 */
[----:B------:R-:W-:-:S11]  /*9440*/  UISETP.NE.AND UP0, UPT, UR15, 0x1, UPT ;  /* 0x000000010f00788c */ /* 0x000fd6000bf05270 */
[----:B------:R-:W-:Y:S02]  /*9450*/  @UP0 ULDC.64 UR6, c[0x0][0x9e8] ;  /* 0x00027a0000060ab9 */ /* 0x000fe40000000a00 */
[----:B------:R-:W-:-:S04]  /*9460*/  UIMAD.WIDE.U32 UR10, UR14, UR6, URZ ;  /* 0x000000060e0a72a5 */ /* 0x000fc8000f8e003f */
[----:B------:R-:W-:-:S12]  /*9470*/  @UP0 USHF.R.U32.HI UR14, URZ, UR7, UR11 ;  /* 0x000000073f0e0299 */ /* 0x000fd8000801160b */
.L_x_11102:
[----:B------:R-:W-:-:S04]  /*9480*/  UIMAD UR14, UR14, UR15, URZ ;  /* 0x0000000f0e0e72a4 */ /* 0x000fc8000f8e023f */
[----:B------:R-:W-:-:S04]  /*9490*/  UISETP.LT.AND UP0, UPT, UR35, UR14, UPT ;  /* 0x0000000e2300728c */ /* 0x000fc8000bf01270 */
[----:B------:R-:W-:-:S12]  /*94a0*/  USEL UR35, UR35, UR14, !UP0 ;  /* 0x0000000e23237287 */ /* 0x000fd8000c000000 */
.L_x_11100:
        /* <DEDUP_REMOVED lines=15> */
.L_x_11114:
[----:B------:R-:W-:Y:S01]  /*95a0*/  ISETP.NE.AND P2, PT, RZ, UR45, PT ;  /* 0x0000002dff007c0c */ /* 0x000fe2000bf45270 */
[----:B------:R-:W-:-:S04]  /*95b0*/  UISETP.NE.AND UP0, UPT, UR53, 0x1, UPT ;  /* 0x000000013500788c */ /* 0x000fc8000bf05270 */
[----:B------:R-:W-:-:S04]  /*95c0*/  USEL UR48, URZ, 0x1, UP0 ;  /* 0x000000013f307887 */ /* 0x000fc80008000000 */
[----:B------:R-:W-:-:S04]  /*95d0*/  ULOP3.LUT UR48, UR28, UR48, URZ, 0x3c, !UPT ;  /* 0x000000301c307292 */ /* 0x000fc8000f8e3c3f */
[----:B------:R-:W-:Y:S08]  /*95e0*/  @P2 BRA `(.L_x_11104) ;  /* 0x0000000000382947 */ /* 0x000ff00003800000 */
[----:B------:R-:W-:Y:S05]  /*95f0*/  @!P0 BRA `(.L_x_11105) ;  /* 0x0000000000048947 */ /* 0x000fea0003800000 */
[----:B------:R-:W-:Y:S01]  /*9600*/  BPT.TRAP 0x1 ;  /* 0x000000040000795c */ /* 0x000fe20000300000 */
.L_x_11105:
        /* <DEDUP_REMOVED lines=9> */
.L_x_11106:
[----:B-1----:R-:W-:Y:S05]  /*96a0*/  @P1 BRA `(.L_x_11104) ;  /* 0x0000000000081947 */ /* 0x002fea0003800000 */
[----:B------:R-:W1:Y:S02]  /*96b0*/  SYNCS.PHASECHK.TRANS64.TRYWAIT P1, [UR6+0x2d830], R6 ;  /* 0x02d83006ff0075a7 */ /* 0x000e640008020146 */
[----:B-1----:R-:W-:Y:S05]  /*96c0*/  @!P1 BRA `(.L_x_11107) ;  /* 0x000000e400009947 */ /* 0x002fea0003800000 */
.L_x_11104:
        /* <DEDUP_REMOVED lines=40> */
.L_x_11109:
[----:B------:R-:W-:Y:S01]  /*9950*/  ULEA UR6, UR53, UR41, 0x3 ;  /* 0x0000002935067291 */ /* 0x000fe2000f8e183f */
[----:B------:R-:W-:-:S05]  /*9960*/  IMAD.U32 R6, RZ, RZ, UR28 ;  /* 0x0000001cff067e24 */ /* 0x000fca000f8e00ff */
[----:B------:R-:W-:-:S04]  /*9970*/  SHF.L.U32 R6, R6, 0x1f, RZ ;  /* 0x0000001f06067819 */ /* 0x000fc800000006ff */
[----:B------:R0:W1:Y:S01]  /*9980*/  SYNCS.PHASECHK.TRANS64.TRYWAIT P1, [UR6+0x2d850], R6 ;  /* 0x02d85006ff0075a7 */ /* 0x0000620008020146 */
[----:B------:R-:W-:Y:S05]  /*9990*/  @!P0 BRA `(.L_x_11110) ;  /* 0x0000000000048947 */ /* 0x000fea0003800000 */
[----:B------:R-:W-:Y:S01]  /*99a0*/  BPT.TRAP 0x1 ;  /* 0x000000040000795c */ /* 0x000fe20000300000 */
.L_x_11110:
[----:B-1----:R-:W-:Y:S05]  /*99b0*/  @P1 BRA `(.L_x_11108) ;  /* 0x0000000000081947 */ /* 0x002fea0003800000 */
[----:B------:R-:W1:Y:S02]  /*99c0*/  SYNCS.PHASECHK.TRANS64.TRYWAIT P1, [UR6+0x2d850], R6 ;  /* 0x02d85006ff0075a7 */ /* 0x000e640008020146 */
[----:B-1----:R-:W-:Y:S05]  /*99d0*/  @!P1 BRA `(.L_x_11111) ;  /* 0x000000e000549947 */ /* 0x002fea0003800000 */
.L_x_11108:
        /* <DEDUP_REMOVED lines=70> */
.L_x_11112:
        /* <DEDUP_REMOVED lines=74> */
[----:B------:R-:W-:-:S04]  /*a2e0*/  ULEA UR6, UR47, UR41, 0x3 ;  /* 0x000000292f067291 */ /* 0x000fc8000f8e183f */
[----:B------:R-:W0:Y:S01]  /*a2f0*/  MUFU.TANH R20, R20 ;  /* 0x0000001400147308 */ /* 0x000e220000002400 */
[----:B-1----:R-:W-:Y:S01]  /*a300*/  FMNMX.FTZ R69, R13, R52, !PT ;  /* 0x000000340d457209 */ /* 0x002fe20007810000 */
[----:B------:R-:W-:-:S04]  /*a310*/  UIADD3 UR6, UR6, 0x2d840, URZ ;  /* 0x0002d84006067890 */ /* 0x000fc8000fffe03f */
[----:B------:R-:W-:Y:S02]  /*a320*/  UPRMT UR6, UR42, 0x654, UR6 ;  /* 0x000006542a067896 */ /* 0x000fe40008000006 */
[----:B------:R-:W1:Y:S01]  /*a330*/  MUFU.TANH R15, R15 ;  /* 0x0000000f000f7308 */ /* 0x000e620000002400 */
[----:B--2---:R-:W-:Y:S01]  /*a340*/  FMNMX.FTZ R24, R14, R67, !PT ;  /* 0x000000430e187209 */ /* 0x004fe20007810000 */
[----:B------:R-:W-:-:S05]  /*a350*/  FMUL.FTZ R67, R77, UR34 ;  /* 0x000000224d437c20 */ /* 0x000fca0008410000 */
[----:B------:R-:W-:Y:S01]  /*a360*/  SYNCS.ARRIVE.TRANS64.RED.A1T0 RZ, [UR6], RZ ;  /* 0x000000ffffff79a7 */ /* 0x000fe20008100406 */
        /* <DEDUP_REMOVED lines=176> */
[--C-:B0-----:R-:W-:Y:S01]  /*ae70*/  FFMA.FTZ R82, R40, UR33, -R80.reuse ;  /* 0x0000002128527c23 */ /* 0x101fe20008010850 */
        /* <DEDUP_REMOVED lines=12> */
[----:B------:R-:W-:-:S04]  /*af40*/  FFMA.FTZ R68, R76, UR33, -R80 ;  /* 0x000000214c447c23 */ /* 0x000fc80008010850 */
[----:B------:R-:W1:Y:S08]  /*af50*/  MUFU.EX2 R7, R7 ;  /* 0x0000000700077308 */ /* 0x000e700000000800 */
        /* <DEDUP_REMOVED lines=132> */
.L_x_11113:
        /* <DEDUP_REMOVED lines=106> */
[----:B------:R-:W-:-:S07]  /*be40*/  IMAD.MOV.U32 R6, RZ, RZ, R4 ;  /* 0x000000ffff067224 */ /* 0x000fce00078e0004 */
.L_x_11103:
        /* <DEDUP_REMOVED lines=11> */
.L_x_11134:
[----:B------:R-:W-:Y:S01]  /*bf00*/  ISETP.NE.AND P2, PT, RZ, UR45, PT ;  /* 0x0000002dff007c0c */ /* 0x000fe2000bf45270 */
[----:B------:R-:W-:-:S04]  /*bf10*/  UISETP.NE.AND UP0, UPT, UR57, 0x1, UPT ;  /* 0x000000013900788c */ /* 0x000fc8000bf05270 */
[----:B------:R-:W-:-:S04]  /*bf20*/  USEL UR48, URZ, 0x1, UP0 ;  /* 0x000000013f307887 */ /* 0x000fc80008000000 */
[----:B------:R-:W-:-:S04]  /*bf30*/  ULOP3.LUT UR48, UR28, UR48, URZ, 0x3c, !UPT ;  /* 0x000000301c307292 */ /* 0x000fc8000f8e3c3f */
[----:B------:R-:W-:Y:S08]  /*bf40*/  @P2 BRA `(.L_x_11116) ;  /* 0x0000000000382947 */ /* 0x000ff00003800000 */
[----:B------:R-:W-:Y:S05]  /*bf50*/  @!P0 BRA `(.L_x_11117) ;  /* 0x0000000000048947 */ /* 0x000fea0003800000 */
[----:B------:R-:W-:Y:S01]  /*bf60*/  BPT.TRAP 0x1 ;  /* 0x000000040000795c */ /* 0x000fe20000300000 */
.L_x_11117:
        /* <DEDUP_REMOVED lines=9> */
.L_x_11118:
[----:B-1----:R-:W-:Y:S05]  /*c000*/  @P1 BRA `(.L_x_11116) ;  /* 0x0000000000081947 */ /* 0x002fea0003800000 */
[----:B------:R-:W1:Y:S02]  /*c010*/  SYNCS.PHASECHK.TRANS64.TRYWAIT P1, [UR6+0x2d830], R5 ;  /* 0x02d83005ff0075a7 */ /* 0x000e640008020146 */
[----:B-1----:R-:W-:Y:S05]  /*c020*/  @!P1 BRA `(.L_x_11119) ;  /* 0x000000b800d89947 */ /* 0x002fea0003800000 */
.L_x_11116:
[----:B------:R-:W2:Y:S01]  /*c030*/  S2R R7, SR_TID.X ;  /* 0x0000000000077919 */ /* 0x000ea20000002100 */
        /* <DEDUP_REMOVED lines=16> */
[----:B01----:R-:W-:-:S05]  /*c140*/  VIADD R5, R7, 0x8 ;  /* 0x0000000807057836 */ /* 0x003fca0000000000 */
        /* <DEDUP_REMOVED lines=22> */
.L_x_11121:
[----:B------:R-:W-:Y:S01]  /*c2b0*/  ULEA UR6, UR57, UR41, 0x3 ;  /* 0x0000002939067291 */ /* 0x000fe2000f8e183f */
[----:B------:R-:W-:-:S05]  /*c2c0*/  IMAD.U32 R5, RZ, RZ, UR28 ;  /* 0x0000001cff057e24 */ /* 0x000fca000f8e00ff */
[----:B------:R-:W-:-:S04]  /*c2d0*/  SHF.L.U32 R5, R5, 0x1f, RZ ;  /* 0x0000001f05057819 */ /* 0x000fc800000006ff */
[----:B------:R0:W1:Y:S01]  /*c2e0*/  SYNCS.PHASECHK.TRANS64.TRYWAIT P1, [UR6+0x2d850], R5 ;  /* 0x02d85005ff0075a7 */ /* 0x0000620008020146 */
[----:B------:R-:W-:Y:S05]  /*c2f0*/  @!P0 BRA `(.L_x_11122) ;  /* 0x0000000000048947 */ /* 0x000fea0003800000 */
[----:B------:R-:W-:Y:S01]  /*c300*/  BPT.TRAP 0x1 ;  /* 0x000000040000795c */ /* 0x000fe20000300000 */
.L_x_11122:
[----:B-1----:R-:W-:Y:S05]  /*c310*/  @P1 BRA `(.L_x_11120) ;  /* 0x0000000000081947 */ /* 0x002fea0003800000 */
[----:B------:R-:W1:Y:S02]  /*c320*/  SYNCS.PHASECHK.TRANS64.TRYWAIT P1, [UR6+0x2d850], R5 ;  /* 0x02d85005ff0075a7 */ /* 0x000e640008020146 */
[----:B-1----:R-:W-:Y:S05]  /*c330*/  @!P1 BRA `(.L_x_11123) ;  /* 0x000000b8002c9947 */ /* 0x002fea0003800000 */
.L_x_11120:
[----:B------:R-:W-:Y:S01]  /*c340*/  UIADD3 UR6, UR41, 0x400, URZ ;  /* 0x0000040029067890 */ /* 0x000fe2000fffe03f */
[----:B------:R-:W-:Y:S01]  /*c350*/  WARPGROUP.ARRIVE ;  /* 0x00000000000079c5 */ /* 0x000fe20000000000 */
[----:B------:R-:W-:Y:S01]  /*c360*/  UMOV UR29, 0x40000040 ;  /* 0x40000040001d7882 */ /* 0x000fe20000000000 */
[----:B------:R-:W-:Y:S01]  /*c370*/  UMOV UR31, 0x80000020 ;  /* 0x80000020001f7882 */ /* 0x000fe20000000000 */
[----:B------:R-:W-:-:S03]  /*c380*/  USHF.R.U32.HI UR6, URZ, 0x4, UR6 ;  /* 0x000000043f067899 */ /* 0x000fc60008011606 */
[----:B-1----:R-:W1:Y:S01]  /*c390*/  S2R R8, SR_TID.X ;  /* 0x0000000000087919 */ /* 0x002e620000002100 */
        /* <DEDUP_REMOVED lines=64> */
.L_x_11124:
        /* <DEDUP_REMOVED lines=167> */
.L_x_11127:
[----:B------:R-:W-:-:S05]  /*d210*/  IMAD.U32 R84, RZ, RZ, UR34 ;  /* 0x00000022ff547e24 */ /* 0x000fca000f8e00ff */
[----:B------:R-:W-:-:S13]  /*d220*/  ISETP.NE.AND P1, PT, R84, 0x1, PT ;  /* 0x000000015400780c */ /* 0x000fda0003f25270 */
[----:B------:R-:W1:Y:S02]  /*d230*/  @P1 LDC.64 R52, c[0x0][0x9e8] ;  /* 0x00027a00ff341b82 */ /* 0x000e640000000a00 */
[----:B-1----:R-:W-:-:S05]  /*d240*/  @P1 IMAD.HI.U32 R52, R85, R52, RZ ;  /* 0x0000003455341227 */ /* 0x002fca00078e00ff */
[----:B------:R-:W-:-:S07]  /*d250*/  @P1 SHF.R.U32.HI R85, RZ, R53, R52 ;  /* 0x00000035ff551219 */ /* 0x000fce0000011634 */
.L_x_11128:
[----:B------:R-:W-:Y:S05]  /*d260*/  BSYNC B0 ;  /* 0x0000000000007941 */ /* 0x000fea0003800000 */
.L_x_11126:
[----:B------:R-:W-:-:S04]  /*d270*/  IMAD R85, R85, R84, -R76 ;  /* 0x0000005455557224 */ /* 0x000fc800078e0a4c */
[----:B------:R-:W-:-:S05]  /*d280*/  IMAD R85, R16, -0x2, R85 ;  /* 0xfffffffe10557824 */ /* 0x000fca00078e0255 */
[----:B------:R-:W-:Y:S02]  /*d290*/  VIADDMNMX R80, R85, R84, R80, PT ;  /* 0x0000005455507246 */ /* 0x000fe40003800150 */
[----:B------:R-:W-:-:S07]  /*d2a0*/  VIMNMX R79, R79, R85, !PT ;  /* 0x000000554f4f7248 */ /* 0x000fce0007fe0100 */
.L_x_11125:
        /* <DEDUP_REMOVED lines=116> */
.L_x_11131:
[----:B------:R-:W-:-:S05]  /*d9f0*/  IMAD.U32 R24, RZ, RZ, UR34 ;  /* 0x00000022ff187e24 */ /* 0x000fca000f8e00ff */
[----:B------:R-:W-:-:S13]  /*da00*/  ISETP.NE.AND P2, PT, R24, 0x1, PT ;  /* 0x000000011800780c */ /* 0x000fda0003f45270 */
[----:B------:R-:W0:Y:S02]  /*da10*/  @P2 LDC.64 R52, c[0x0][0x9e8] ;  /* 0x00027a00ff342b82 */ /* 0x000e240000000a00 */
[----:B0-----:R-:W-:-:S05]  /*da20*/  @P2 IMAD.HI.U32 R52, R79, R52, RZ ;  /* 0x000000344f342227 */ /* 0x001fca00078e00ff */
[----:B------:R-:W-:-:S07]  /*da30*/  @P2 SHF.R.U32.HI R79, RZ, R53, R52 ;  /* 0x00000035ff4f2219 */ /* 0x000fce0000011634 */
.L_x_11132:
[----:B------:R-:W-:Y:S05]  /*da40*/  BSYNC B0 ;  /* 0x0000000000007941 */ /* 0x000fea0003800000 */
.L_x_11130:
[----:B------:R-:W-:-:S04]  /*da50*/  IMAD R79, R79, R24, -R76 ;  /* 0x000000184f4f7224 */ /* 0x000fc800078e0a4c */
[----:B------:R-:W-:-:S05]  /*da60*/  IMAD R79, R16, -0x2, R79 ;  /* 0xfffffffe104f7824 */ /* 0x000fca00078e024f */
[----:B------:R-:W-:Y:S02]  /*da70*/  VIADDMNMX R82, R79, R24, R82, PT ;  /* 0x000000184f527246 */ /* 0x000fe40003800152 */
[----:B------:R-:W-:-:S07]  /*da80*/  VIMNMX R81, R81, R79, !PT ;  /* 0x0000004f51517248 */ /* 0x000fce0007fe0100 */
.L_x_11129:
        /* <DEDUP_REMOVED lines=117> */
[--C-:B0-----:R-:W-:Y:S01]  /*e1e0*/  FFMA.FTZ R76, R83, UR33, -R53.reuse ;  /* 0x00000021534c7c23 */ /* 0x101fe20008010835 */
        /* <DEDUP_REMOVED lines=47> */
[----:B------:R-:W-:Y:S01]  /*e4e0*/  FMNMX.FTZ R52, R43, R52, !PT ;  /* 0x000000342b347209 */ /* 0x000fe20007810000 */
[----:B------:R-:W-:Y:S01]  /*e4f0*/  MUFU.EX2 R12, R12 ;  /* 0x0000000c000c7308 */ /* 0x000fe20000000800 */
[----:B------:R-:W-:Y:S02]  /*e500*/  ISETP.GT.AND P2, PT, R81, 0x70, P1 ;  /* 0x000000705100780c */ /* 0x000fe40000f44270 */
[----:B------:R-:W-:Y:S02]  /*e510*/  FMNMX.FTZ R52, R45, R52, !PT ;  /* 0x000000342d347209 */ /* 0x000fe40007810000 */
[----:B------:R-:W-:Y:S01]  /*e520*/  FSEL R80, R67, -INF , !P5 ;  /* 0xff80000043507808 */ /* 0x000fe20006800000 */
[----:B------:R-:W-:Y:S01]  /*e530*/  FFMA.FTZ R67, R70, UR33, -R53 ;  /* 0x0000002146437c23 */ /* 0x000fe20008010835 */
[----:B------:R-:W-:Y:S01]  /*e540*/  FMNMX.FTZ R52, R47, R52, !PT ;  /* 0x000000342f347209 */ /* 0x000fe20007810000 */
[----:B------:R-:W-:Y:S01]  /*e550*/  MUFU.EX2 R15, R15 ;  /* 0x0000000f000f7308 */ /* 0x000fe20000000800 */
[----:B------:R-:W-:-:S02]  /*e560*/  ISETP.LT.OR P4, PT, R82, 0x6a, P4 ;  /* 0x0000006a5200780c */ /* 0x000fc40002781670 */
[----:B------:R-:W-:Y:S02]  /*e570*/  FMNMX.FTZ R52, R49, R52, !PT ;  /* 0x0000003431347209 */ /* 0x000fe40007810000 */
[----:B------:R-:W-:Y:S02]  /*e580*/  ISETP.GT.AND P3, PT, R81, 0x71, P1 ;  /* 0x000000715100780c */ /* 0x000fe40000f64270 */
[----:B------:R-:W-:Y:S01]  /*e590*/  FMNMX.FTZ R52, R51, R52, !PT ;  /* 0x0000003433347209 */ /* 0x000fe20007810000 */
[----:B------:R-:W-:Y:S01]  /*e5a0*/  MUFU.EX2 R76, R76 ;  /* 0x0000004c004c7308 */ /* 0x000fe20000000800 */
[----:B------:R-:W-:Y:S02]  /*e5b0*/  ISETP.GT.AND P5, PT, R81, 0x78, P1 ;  /* 0x000000785100780c */ /* 0x000fe40000fa4270 */
        /* <DEDUP_REMOVED lines=15> */
[----:B------:R-:W-:Y:S02]  /*e6b0*/  ISETP.LT.OR P5, PT, R82, 0x79, P5 ;  /* 0x000000795200780c */ /* 0x000fe40002fa1670 */
[----:B------:R-:W-:Y:S02]  /*e6c0*/  FMNMX.FTZ R52, R80, R65, !PT ;  /* 0x0000004150347209 */ /* 0x000fe40007810000 */
[----:B------:R-:W-:-:S02]  /*e6d0*/  FSEL R73, R73, -INF , !P3 ;  /* 0xff80000049497808 */ /* 0x000fc40005800000 */
[----:B------:R-:W-:Y:S01]  /*e6e0*/  FMNMX.FTZ R52, R81, R52, !PT ;  /* 0x0000003451347209 */ /* 0x000fe20007810000 */
[----:B------:R-:W-:Y:S01]  /*e6f0*/  MUFU.EX2 R32, R32 ;  /* 0x0000002000207308 */ /* 0x000fe20000000800 */
[----:B------:R-:W-:Y:S02]  /*e700*/  ISETP.LT.OR P1, PT, R82, 0x7a, P1 ;  /* 0x0000007a5200780c */ /* 0x000fe40000f21670 */
[----:B------:R-:W-:Y:S02]  /*e710*/  FMNMX.FTZ R52, R71, R52, !PT ;  /* 0x0000003447347209 */ /* 0x000fe40007810000 */
[----:B------:R-:W-:Y:S02]  /*e720*/  FSEL R75, R75, -INF , !P5 ;  /* 0xff8000004b4b7808 */ /* 0x000fe40006800000 */
[----:B------:R-:W-:Y:S01]  /*e730*/  FMNMX.FTZ R52, R73, R52, !PT ;  /* 0x0000003449347209 */ /* 0x000fe20007810000 */
[----:B------:R-:W-:Y:S01]  /*e740*/  MUFU.EX2 R34, R34 ;  /* 0x0000002200227308 */ /* 0x000fe20000000800 */
[----:B------:R-:W-:-:S02]  /*e750*/  FSEL R78, R78, -INF , !P1 ;  /* 0xff8000004e4e7808 */ /* 0x000fc40004800000 */
[----:B------:R-:W-:Y:S02]  /*e760*/  FMNMX.FTZ R65, R75, R52, !PT ;  /* 0x000000344b417209 */ /* 0x000fe40007810000 */
[----:B------:R-:W-:Y:S02]  /*e770*/  FSEL R70, R24, RZ, P6 ;  /* 0x000000ff18467208 */ /* 0x000fe40003000000 */
[----:B------:R-:W-:Y:S01]  /*e780*/  FMNMX.FTZ R65, R78, R65, !PT ;  /* 0x000000414e417209 */ /* 0x000fe20007810000 */
[----:B------:R-:W-:Y:S02]  /*e790*/  MUFU.EX2 R36, R36 ;  /* 0x0000002400247308 */ /* 0x000fe40000000800 */
[----:B------:R-:W-:Y:S02]  /*e7a0*/  FADD.FTZ R70, -R70, R3 ;  /* 0x0000000346467221 */ /* 0x000fe40000010100 */
[----:B------:R-:W0:Y:S02]  /*e7b0*/  SHFL.BFLY PT, R52, R65, 0x2, 0x1f ;  /* 0x0c401f0041347f89 */ /* 0x000e2400000e0000 */
[----:B------:R-:W-:-:S02]  /*e7c0*/  FMUL.FTZ R3, R70, UR33 ;  /* 0x0000002146037c20 */ /* 0x000fc40008410000 */
[----:B------:R-:W-:Y:S08]  /*e7d0*/  MUFU.EX2 R38, R38 ;  /* 0x0000002600267308 */ /* 0x000ff00000000800 */
[----:B------:R-:W1:Y:S08]  /*e7e0*/  MUFU.EX2 R3, R3 ;  /* 0x0000000300037308 */ /* 0x000e700000000800 */
[----:B------:R-:W-:Y:S01]  /*e7f0*/  MUFU.EX2 R40, R40 ;  /* 0x0000002800287308 */ /* 0x000fe20000000800 */
[----:B0-----:R-:W-:Y:S01]  /*e800*/  FMNMX.FTZ R52, R65, R52, !PT ;  /* 0x0000003441347209 */ /* 0x001fe20007810000 */
[--C-:B------:R-:W-:Y:S01]  /*e810*/  FFMA.FTZ R65, R66, UR33, -R53.reuse ;  /* 0x0000002142417c23 */ /* 0x100fe20008010835 */
[--C-:B------:R-:W-:Y:S01]  /*e820*/  FFMA.FTZ R66, R68, UR33, -R53.reuse ;  /* 0x0000002144427c23 */ /* 0x100fe20008010835 */
[--C-:B------:R-:W-:Y:S01]  /*e830*/  FFMA.FTZ R68, R72, UR33, -R53.reuse ;  /* 0x0000002148447c23 */ /* 0x100fe20008010835 */
[----:B------:R-:W-:Y:S01]  /*e840*/  FFMA.FTZ R53, R77, UR33, -R53 ;  /* 0x000000214d357c23 */ /* 0x000fe20008010835 */
        /* <DEDUP_REMOVED lines=23> */
[----:B-1----:R-:W-:Y:S01]  /*e9c0*/  FFMA.FTZ R33, R3, R2, R5 ;  /* 0x0000000203217223 */ /* 0x002fe20000010005 */
        /* <DEDUP_REMOVED lines=14> */
[----:B------:R-:W-:Y:S01]  /*eab0*/  FFMA.FTZ R47, R49, UR33, -R70 ;  /* 0x00000021312f7c23 */ /* 0x000fe20008010846 */
        /* <DEDUP_REMOVED lines=53> */
[----:B------:R-:W-:Y:S01]  /*ee10*/  FADD.FTZ R43, R46, R49 ;  /* 0x000000312e2b7221 */ /* 0x000fe20000010000 */
[----:B------:R-:W-:-:S03]  /*ee20*/  FFMA.FTZ R49, R81, UR33, -R70 ;  /* 0x0000002151317c23 */ /* 0x000fc60008010846 */
        /* <DEDUP_REMOVED lines=62> */
.L_x_11133:
        /* <DEDUP_REMOVED lines=49> */
[----:B0-----:R-:W-:Y:S01]  /*f520*/  F2FP.BF16.F32.PACK_AB R8, R64, R62 ;  /* 0x0000003e4008723e */ /* 0x001fe200000010ff */
        /* <DEDUP_REMOVED lines=55> */
[----:B-1----:R-:W-:Y:S05]  /*f8a0*/  @P1 BRA `(.L_x_11134) ;  /* 0xffffffc400941947 */ /* 0x002fea000383ffff */
.L_x_11115:
[----:B------:R-:W-:Y:S06]  /*f8b0*/  BAR.ARV 0x8, 0x200 ;  /* 0x0208000000007b1d */ /* 0x000fec0000002000 */
[----:B------:R-:W-:Y:S05]  /*f8c0*/  @!P0 BRA `(.L_x_11135) ;  /* 0x0000000000048947 */ /* 0x000fea0003800000 */
[----:B------:R-:W-:Y:S01]  /*f8d0*/  BPT.TRAP 0x1 ;  /* 0x000000040000795c */ /* 0x000fe20000300000 */
.L_x_11135:
[----:B------:R-:W-:Y:S01]  /*f8e0*/  ULEA UR8, UR47, UR41, 0x3 ;  /* 0x000000292f087291 */ /* 0x000fe2000f8e183f */
[----:B------:R-:W-:-:S05]  /*f8f0*/  IMAD.U32 R3, RZ, RZ, UR48 ;  /* 0x00000030ff037e24 */ /* 0x000fca000f8e00ff */
[----:B------:R-:W-:-:S04]  /*f900*/  SHF.L.U32 R3, R3, 0x1f, RZ ;  /* 0x0000001f03037819 */ /* 0x000fc800000006ff */
[----:B------:R0:W1:Y:S01]  /*f910*/  SYNCS.PHASECHK.TRANS64.TRYWAIT P1, [UR8+0x2d850], R3 ;  /* 0x02d85003ff0075a7 */ /* 0x0000620008020148 */
[----:B------:R-:W-:Y:S05]  /*f920*/  @!P0 BRA `(.L_x_11136) ;  /* 0x0000000000048947 */ /* 0x000fea0003800000 */
[----:B------:R-:W-:Y:S01]  /*f930*/  BPT.TRAP 0x1 ;  /* 0x000000040000795c */ /* 0x000fe20000300000 */
.L_x_11136:
[----:B-1----:R-:W-:Y:S05]  /*f940*/  @P1 BRA `(.L_x_11137) ;  /* 0x0000000000081947 */ /* 0x002fea0003800000 */
[----:B------:R-:W1:Y:S02]  /*f950*/  SYNCS.PHASECHK.TRANS64.TRYWAIT P1, [UR8+0x2d850], R3 ;  /* 0x02d85003ff0075a7 */ /* 0x000e640008020148 */
[----:B-1----:R-:W-:Y:S05]  /*f960*/  @!P1 BRA `(.L_x_11138) ;  /* 0x0000008000b89947 */ /* 0x002fea0003800000 */
.L_x_11137:
        /* <DEDUP_REMOVED lines=11> */
[----:B------:R-:W-:Y:S01]  /*fa20*/  IMAD.U32 R12, RZ, RZ, UR33 ;  /* 0x00000021ff0c7e24 */ /* 0x000fe2000f8e00ff */
        /* <DEDUP_REMOVED lines=10> */
[----:B------:R-:W0:Y:S01]  /*fad0*/  SHFL.BFLY PT, R4, R3, 0x1, 0x1f ;  /* 0x0c201f0003047f89 */ /* 0x000e2200000e0000 */
[----:B-1----:R-:W-:Y:S01]  /*fae0*/  FADD.FTZ R5, R5, R0 ;  /* 0x0000000005057221 */ /* 0x002fe20000010000 */
[----:B------:R-:W-:-:S04]  /*faf0*/  IMAD.MOV.U32 R0, RZ, RZ, -0x800000 ;  /* 0xff800000ff007424 */ /* 0x000fc800078e00ff */
[----:B------:R-:W1:Y:S01]  /*fb00*/  SHFL.BFLY PT, R6, R5, 0x1, 0x1f ;  /* 0x0c201f0005067f89 */ /* 0x000e6200000e0000 */
[----:B0-----:R-:W-:Y:S01]  /*fb10*/  FADD.FTZ R9, R3, R4 ;  /* 0x0000000403097221 */ /* 0x001fe20000010000 */
[----:B------:R-:W-:Y:S02]  /*fb20*/  IMAD.MOV.U32 R4, RZ, RZ, RZ ;  /* 0x000000ffff047224 */ /* 0x000fe400078e00ff */
[----:B------:R-:W-:Y:S02]  /*fb30*/  IMAD.U32 R3, RZ, RZ, UR33 ;  /* 0x00000021ff037e24 */ /* 0x000fe4000f8e00ff */
        /* <DEDUP_REMOVED lines=61> */
.L_x_11139:
        /* <DEDUP_REMOVED lines=10> */
[----:B------:R-:W-:Y:S01]  /*ffb0*/  USEL UR4, URZ, 0x1, UP0 ;  /* 0x000000013f047887 */ /* 0x000fe20008000000 */
        /* <DEDUP_REMOVED lines=47> */
.L_x_11061:
        /* <DEDUP_REMOVED lines=11> */
[----:B------:R-:W0:Y:S08]  /*10360*/  S2UR UR4, SR_SWINHI ;  /* 0x00000000000479c3 */ /* 0x000e300000002f00 */
[----:B------:R-:W-:Y:S01]  /*10370*/  BAR.SYNC.DEFER_BLOCKING 0x1, 0x180 ;  /* 0x0046000000007b1d */ /* 0x000fe20000010000 */
[----:B------:R-:W-:Y:S02]  /*10380*/  F2FP.BF16.F32.PACK_AB R6, R93, R92 ;  /* 0x0000005c5d06723e */ /* 0x000fe400000010ff */
[----:B------:R-:W-:-:S02]  /*10390*/  F2FP.BF16.F32.PACK_AB R7, R95, R94 ;  /* 0x0000005e5f07723e */ /* 0x000fc400000010ff */
[----:B------:R-:W-:Y:S02]  /*103a0*/  F2FP.BF16.F32.PACK_AB R26, R125, R26 ;  /* 0x0000001a7d1a723e */ /* 0x000fe400000010ff */
[----:B------:R-:W-:Y:S01]  /*103b0*/  F2FP.BF16.F32.PACK_AB R27, R27, R126 ;  /* 0x0000007e1b1b723e */ /* 0x000fe200000010ff */
[----:B------:R-:W1:Y:S01]  /*103c0*/  LDC R40, c[0x0][0xbe8] ;  /* 0x0002fa00ff287b82 */ /* 0x000e620000000800 */
[----:B------:R-:W-:Y:S01]  /*103d0*/  UMOV UR8, UR41 ;  /* 0x0000002900087c82 */ /* 0x000fe20008000000 */
[----:B0-----:R-:W-:Y:S01]  /*103e0*/  UMOV UR9, UR4 ;  /* 0x0000000400097c82 */ /* 0x001fe20008000000 */
[----:B------:R-:W-:Y:S02]  /*103f0*/  IMAD.U32 R20, RZ, RZ, UR8 ;  /* 0x00000008ff147e24 */ /* 0x000fe4000f8e00ff */
[----:B------:R-:W-:Y:S01]  /*10400*/  IMAD.U32 R21, RZ, RZ, UR9 ;  /* 0x00000009ff157e24 */ /* 0x000fe2000f8e00ff */
[----:B------:R-:W-:Y:S02]  /*10410*/  ULDC.64 UR8, c[0x0][0xc00] ;  /* 0x0003000000087ab9 */ /* 0x000fe40000000a00 */
[----:B------:R-:W-:Y:S01]  /*10420*/  UISETP.NE.U32.AND UP0, UPT, UR8, URZ, UPT ;  /* 0x0000003f0800728c */ /* 0x000fe2000bf05070 */
[----:B------:R-:W-:-:S03]  /*10430*/  IMAD.WIDE R4, R146, 0x2, R20 ;  /* 0x0000000292047825 */ /* 0x000fc600078e0214 */
[----:B------:R-:W-:Y:S01]  /*10440*/  UISETP.NE.AND.EX UP0, UPT, UR9, URZ, UPT, UP0 ;  /* 0x0000003f0900728c */ /* 0x000fe2000bf05300 */
[C---:B------:R-:W-:Y:S02]  /*10450*/  LOP3.LUT R3, R4.reuse, 0x180, RZ, 0xc0, !PT ;  /* 0x0000018004037812 */ /* 0x040fe400078ec0ff */
[----:B------:R-:W-:Y:S01]  /*10460*/  ULDC.64 UR8, c[0x0][0xc00] ;  /* 0x0003000000087ab9 */ /* 0x000fe20000000a00 */
[C---:B------:R-:W-:Y:S01]  /*10470*/  IADD3 R9, P0, R4.reuse, 0x6020, RZ ;  /* 0x0000602004097810 */ /* 0x040fe20007f1e0ff */
[----:B------:R-:W-:Y:S01]  /*10480*/  UIMAD.WIDE UR8, UR39, 0x4, UR8 ;  /* 0x00000004270878a5 */ /* 0x000fe2000f8e0208 */
[C---:B------:R-:W-:Y:S02]  /*10490*/  IADD3 R11, P1, R4.reuse, 0x6000, RZ ;  /* 0x00006000040b7810 */ /* 0x040fe40007f3e0ff */
[----:B------:R-:W-:Y:S02]  /*104a0*/  SHF.R.U64 R3, R3, 0x3, RZ ;  /* 0x0000000303037819 */ /* 0x000fe400000012ff */
[----:B------:R-:W-:Y:S01]  /*104b0*/  IADD3 R29, P4, R4, 0x20, RZ ;  /* 0x00000020041d7810 */ /* 0x000fe20007f9e0ff */
[----:B------:R-:W-:Y:S01]  /*104c0*/  IMAD.U32 R28, RZ, RZ, UR8 ;  /* 0x00000008ff1c7e24 */ /* 0x000fe2000f8e00ff */
[----:B------:R-:W-:-:S02]  /*104d0*/  LOP3.LUT R8, R9, 0x180, RZ, 0xc0, !PT ;  /* 0x0000018009087812 */ /* 0x000fc400078ec0ff */
[----:B------:R-:W-:Y:S01]  /*104e0*/  LOP3.LUT R10, R11, 0x180, RZ, 0xc0, !PT ;  /* 0x000001800b0a7812 */ /* 0x000fe200078ec0ff */
[--C-:B------:R-:W-:Y:S01]  /*104f0*/  IMAD.X R25, RZ, RZ, R5.reuse, P4 ;  /* 0x000000ffff197224 */ /* 0x100fe200020e0605 */
[C---:B------:R-:W-:Y:S02]  /*10500*/  IADD3 R33, P2, R4.reuse, 0x3020, RZ ;  /* 0x0000302004217810 */ /* 0x040fe40007f5e0ff */
[----:B------:R-:W-:Y:S02]  /*10510*/  IADD3 R31, P3, R4, 0x3000, RZ ;  /* 0x00003000041f7810 */ /* 0x000fe40007f7e0ff */
[----:B------:R-:W-:Y:S01]  /*10520*/  LOP3.LUT R4, R3, R4, RZ, 0x3c, !PT ;  /* 0x0000000403047212 */ /* 0x000fe200078e3cff */
[--C-:B------:R-:W-:Y:S01]  /*10530*/  IMAD.X R13, RZ, RZ, R5.reuse, P2 ;  /* 0x000000ffff0d7224 */ /* 0x100fe200010e0605 */
[----:B------:R-:W-:Y:S01]  /*10540*/  LOP3.LUT R24, R29, 0x180, RZ, 0xc0, !PT ;  /* 0x000001801d187812 */ /* 0x000fe200078ec0ff */
[----:B------:R-:W-:Y:S01]  /*10550*/  IMAD.X R15, RZ, RZ, R5, P3 ;  /* 0x000000ffff0f7224 */ /* 0x000fe200018e0605 */
[----:B------:R-:W-:-:S02]  /*10560*/  SHF.R.U64 R8, R8, 0x3, RZ ;  /* 0x0000000308087819 */ /* 0x000fc400000012ff */
[----:B------:R-:W-:Y:S02]  /*10570*/  SHF.R.U64 R10, R10, 0x3, RZ ;  /* 0x000000030a0a7819 */ /* 0x000fe400000012ff */
[----:B------:R-:W-:Y:S02]  /*10580*/  MOV R3, R4 ;  /* 0x0000000400037202 */ /* 0x000fe40000000f00 */
[----:B------:R-:W-:Y:S02]  /*10590*/  LOP3.LUT R14, R31, 0x180, RZ, 0xc0, !PT ;  /* 0x000001801f0e7812 */ /* 0x000fe400078ec0ff */
[----:B------:R-:W-:Y:S02]  /*105a0*/  F2FP.BF16.F32.PACK_AB R4, R89, R12 ;  /* 0x0000000c5904723e */ /* 0x000fe400000010ff */
[----:B------:R-:W-:Y:S02]  /*105b0*/  LOP3.LUT R12, R33, 0x180, RZ, 0xc0, !PT ;  /* 0x00000180210c7812 */ /* 0x000fe400078ec0ff */
[----:B------:R-:W-:-:S02]  /*105c0*/  SHF.R.U64 R24, R24, 0x3, RZ ;  /* 0x0000000318187819 */ /* 0x000fc400000012ff */
[----:B------:R-:W-:Y:S01]  /*105d0*/  LOP3.LUT R8, R8, R9, RZ, 0x3c, !PT ;  /* 0x0000000908087212 */ /* 0x000fe200078e3cff */
[--C-:B------:R-:W-:Y:S01]  /*105e0*/  IMAD.X R9, RZ, RZ, R5.reuse, P0 ;  /* 0x000000ffff097224 */ /* 0x100fe200000e0605 */
[----:B------:R-:W-:Y:S01]  /*105f0*/  LOP3.LUT R10, R10, R11, RZ, 0x3c, !PT ;  /* 0x0000000b0a0a7212 */ /* 0x000fe200078e3cff */
[----:B------:R-:W-:Y:S01]  /*10600*/  IMAD.X R11, RZ, RZ, R5, P1 ;  /* 0x000000ffff0b7224 */ /* 0x000fe200008e0605 */
[----:B------:R-:W-:Y:S02]  /*10610*/  SHF.R.U64 R14, R14, 0x3, RZ ;  /* 0x000000030e0e7819 */ /* 0x000fe400000012ff */
[----:B------:R-:W-:Y:S02]  /*10620*/  SHF.R.U64 R12, R12, 0x3, RZ ;  /* 0x000000030c0c7819 */ /* 0x000fe400000012ff */
[----:B------:R-:W-:Y:S01]  /*10630*/  LOP3.LUT R24, R24, R29, RZ, 0x3c, !PT ;  /* 0x0000001d18187212 */ /* 0x000fe200078e3cff */
[----:B------:R-:W-:Y:S01]  /*10640*/  IMAD.U32 R29, RZ, RZ, UR9 ;  /* 0x00000009ff1d7e24 */ /* 0x000fe2000f8e00ff */
[----:B------:R-:W-:Y:S01]  /*10650*/  F2FP.BF16.F32.PACK_AB R5, R91, R90 ;  /* 0x0000005a5b05723e */ /* 0x000fe200000010ff */
[----:B------:R-:W-:Y:S01]  /*10660*/  ULDC.64 UR8, c[0x0][0xc08] ;  /* 0x0003020000087ab9 */ /* 0x000fe20000000a00 */
[----:B------:R-:W-:-:S02]  /*10670*/  LOP3.LUT R14, R14, R31, RZ, 0x3c, !PT ;  /* 0x0000001f0e0e7212 */ /* 0x000fc400078e3cff */
[----:B------:R-:W-:Y:S01]  /*10680*/  MOV R30, R8 ;  /* 0x00000008001e7202 */ /* 0x000fe20000000f00 */
[----:B------:R0:W-:Y:S01]  /*10690*/  STSM.16.M88.4 [R3], R4 ;  /* 0x0000000403007844 */ /* 0x0001e20000000200 */
[----:B------:R-:W-:Y:S02]  /*106a0*/  MOV R31, R10 ;  /* 0x0000000a001f7202 */ /* 0x000fe40000000f00 */
[----:B------:R-:W-:Y:S02]  /*106b0*/  LOP3.LUT R12, R12, R33, RZ, 0x3c, !PT ;  /* 0x000000210c0c7212 */ /* 0x000fe400078e3cff */
[----:B------:R-:W-:Y:S02]  /*106c0*/  MOV R25, R24 ;  /* 0x0000001800197202 */ /* 0x000fe40000000f00 */
[----:B------:R-:W-:Y:S02]  /*106d0*/  F2FP.BF16.F32.PACK_AB R8, R97, R96 ;  /* 0x000000606108723e */ /* 0x000fe400000010ff */
[----:B------:R-:W-:-:S02]  /*106e0*/  F2FP.BF16.F32.PACK_AB R9, R99, R98 ;  /* 0x000000626309723e */ /* 0x000fc400000010ff */
[----:B------:R-:W-:Y:S02]  /*106f0*/  F2FP.BF16.F32.PACK_AB R10, R101, R100 ;  /* 0x00000064650a723e */ /* 0x000fe400000010ff */
[----:B------:R-:W-:Y:S02]  /*10700*/  F2FP.BF16.F32.PACK_AB R11, R103, R102 ;  /* 0x00000066670b723e */ /* 0x000fe400000010ff */
[----:B------:R-:W-:Y:S02]  /*10710*/  MOV R32, R12 ;  /* 0x0000000c00207202 */ /* 0x000fe40000000f00 */
[----:B------:R-:W-:Y:S01]  /*10720*/  MOV R33, R14 ;  /* 0x0000000e00217202 */ /* 0x000fe20000000f00 */
[----:B------:R2:W-:Y:S01]  /*10730*/  STSM.16.M88.4 [R25], R8 ;  /* 0x0000000819007844 */ /* 0x0005e20000000200 */
        /* <DEDUP_REMOVED lines=8> */
[----:B------:R-:W-:-:S02]  /*107c0*/  F2FP.BF16.F32.PACK_AB R15, R119, R118 ;  /* 0x00000076770f723e */ /* 0x000fc400000010ff */
[----:B------:R-:W-:Y:S02]  /*107d0*/  F2FP.BF16.F32.PACK_AB R24, R121, R120 ;  /* 0x000000787918723e */ /* 0x000fe400000010ff */
[----:B--2---:R-:W-:Y:S01]  /*107e0*/  F2FP.BF16.F32.PACK_AB R25, R123, R122 ;  /* 0x0000007a7b19723e */ /* 0x004fe200000010ff */
[----:B------:R-:W-:Y:S01]  /*107f0*/  STSM.16.M88.4 [R32], R12 ;  /* 0x0000000c20007844 */ /* 0x000fe20000000200 */
[----:B------:R-:W-:Y:S02]  /*10800*/  F2FP.BF16.F32.PACK_AB R8, R129, R128 ;  /* 0x000000808108723e */ /* 0x000fe400000010ff */
[----:B------:R-:W-:Y:S01]  /*10810*/  F2FP.BF16.F32.PACK_AB R9, R131, R130 ;  /* 0x000000828309723e */ /* 0x000fe200000010ff */
[----:B------:R-:W-:Y:S01]  /*10820*/  STSM.16.M88.4 [R31], R24 ;  /* 0x000000181f007844 */ /* 0x000fe20000000200 */
[----:B------:R-:W-:Y:S02]  /*10830*/  F2FP.BF16.F32.PACK_AB R10, R133, R132 ;  /* 0x00000084850a723e */ /* 0x000fe400000010ff */
[----:B------:R-:W-:-:S02]  /*10840*/  F2FP.BF16.F32.PACK_AB R11, R135, R134 ;  /* 0x00000086870b723e */ /* 0x000fc400000010ff */
[----:B------:R-:W-:-:S03]  /*10850*/  PLOP3.LUT P0, PT, PT, PT, UP0, 0x80, 0x0 ;  /* 0x000000000000781c */ /* 0x000fc60003f0f008 */
[----:B------:R2:W-:Y:S01]  /*10860*/  STSM.16.M88.4 [R30], R8 ;  /* 0x000000081e007844 */ /* 0x0005e20000000200 */
[----:B------:R-:W-:Y:S09]  /*10870*/  BAR.SYNC.DEFER_BLOCKING 0x1, 0x180 ;  /* 0x0046000000007b1d */ /* 0x000ff20000010000 */
[----:B------:R-:W3:Y:S01]  /*10880*/  @P0 LDG.E R3, desc[UR54][R28.64] ;  /* 0x000000361c030981 */ /* 0x000ee2000c1e1900 */
[----:B------:R-:W-:Y:S01]  /*10890*/  UISETP.NE.U32.AND UP1, UPT, UR8, URZ, UPT ;  /* 0x0000003f0800728c */ /* 0x000fe2000bf25070 */
[----:B-1----:R-:W-:Y:S01]  /*108a0*/  ISETP.NE.AND P1, PT, R40, 0x1, PT ;  /* 0x000000012800780c */ /* 0x002fe20003f25270 */
[----:B------:R-:W-:Y:S01]  /*108b0*/  ULDC UR10, c[0x0][0xa88] ;  /* 0x0002a200000a7ab9 */ /* 0x000fe20000000800 */
[----:B------:R-:W-:Y:S01]  /*108c0*/  UMOV UR4, URZ ;  /* 0x0000003f00047c82 */ /* 0x000fe20008000000 */
[----:B------:R-:W-:-:S06]  /*108d0*/  UISETP.NE.AND.EX UP1, UPT, UR9, URZ, UPT, UP1 ;  /* 0x0000003f0900728c */ /* 0x000fcc000bf25310 */
[----:B------:R-:W-:-:S04]  /*108e0*/  PLOP3.LUT P2, PT, PT, PT, UP1, 0x80, 0x0 ;  /* 0x000000000000781c */ /* 0x000fc80003f4f018 */
[----:B0-----:R-:W0:Y:S01]  /*108f0*/  @P1 LDC R5, c[0x0][0xbec] ;  /* 0x0002fb00ff051b82 */ /* 0x001e220000000800 */
[----:B------:R-:W-:Y:S02]  /*10900*/  @UP1 ULDC.64 UR8, c[0x0][0xc08] ;  /* 0x0003020000081ab9 */ /* 0x000fe40000000a00 */
[----:B------:R-:W-:-:S05]  /*10910*/  @UP1 UIMAD.WIDE UR8, UR39, 0x4, UR8 ;  /* 0x00000004270818a5 */ /* 0x000fca000f8e0208 */
[----:B------:R-:W1:Y:S01]  /*10920*/  @P1 LDC R6, c[0x0][0xbf0] ;  /* 0x0002fc00ff061b82 */ /* 0x000e620000000800 */
[----:B--2---:R-:W-:Y:S02]  /*10930*/  IMAD.U32 R8, RZ, RZ, UR8 ;  /* 0x00000008ff087e24 */ /* 0x004fe4000f8e00ff */
        /* <DEDUP_REMOVED lines=9> */
.L_x_11142:
[----:B--2---:R-:W-:Y:S01]  /*109d0*/  VIADD R8, R137, UR38 ;  /* 0x0000002689087c36 */ /* 0x004fe20008000000 */
[----:B------:R-:W-:Y:S01]  /*109e0*/  USHF.R.S32.HI UR9, URZ, 0x1f, UR4 ;  /* 0x0000001f3f097899 */ /* 0x000fe20008011404 */
[----:B-----5:R-:W-:Y:S01]  /*109f0*/  IMAD R41, R3, R40, RZ ;  /* 0x0000002803297224 */ /* 0x020fe200078e02ff */
[----:B------:R-:W-:Y:S01]  /*10a00*/  USHF.R.S32.HI UR16, URZ, 0x1f, UR40 ;  /* 0x0000001f3f107899 */ /* 0x000fe20008011428 */
[----:B------:R-:W-:Y:S01]  /*10a10*/  @P1 IMAD.HI.U32 R5, R8, R5, RZ ;  /* 0x0000000508051227 */ /* 0x000fe200078e00ff */
[----:B------:R-:W-:Y:S01]  /*10a20*/  ULDC.64 UR14, c[0x0][0xb90] ;  /* 0x0002e400000e7ab9 */ /* 0x000fe20000000a00 */
[----:B------:R-:W-:Y:S01]  /*10a30*/  UMOV UR8, UR4 ;  /* 0x0000000400087c82 */ /* 0x000fe20008000000 */
[----:B------:R-:W-:Y:S01]  /*10a40*/  UIMAD UR12, UR16, UR14, URZ ;  /* 0x0000000e100c72a4 */ /* 0x000fe2000f8e023f */
[----:B------:R-:W-:Y:S01]  /*10a50*/  IMAD.MOV.U32 R4, RZ, RZ, R8 ;  /* 0x000000ffff047224 */ /* 0x000fe200078e0008 */
[----:B------:R-:W-:Y:S01]  /*10a60*/  UIMAD.WIDE.U32 UR10, UR40, UR14, UR8 ;  /* 0x0000000e280a72a5 */ /* 0x000fe2000f8e0008 */
[----:B------:R-:W-:Y:S01]  /*10a70*/  @P1 SHF.R.U32.HI R4, RZ, R6, R5 ;  /* 0x00000006ff041219 */ /* 0x000fe20000011605 */
[----:B------:R-:W-:Y:S01]  /*10a80*/  USHF.R.S32.HI UR8, URZ, 0x1f, UR39 ;  /* 0x0000001f3f087899 */ /* 0x000fe20008011427 */
[----:B------:R-:W-:Y:S01]  /*10a90*/  IMAD R5, R142, 0x20, R138 ;  /* 0x000000208e057824 */ /* 0x000fe200078e028a */
[----:B------:R-:W-:Y:S01]  /*10aa0*/  UIMAD UR12, UR40, UR15, UR12 ;  /* 0x0000000f280c72a4 */ /* 0x000fe2000f8e020c */
[--C-:B------:R-:W-:Y:S01]  /*10ab0*/  SHF.R.S32.HI R6, RZ, 0x1f, R4.reuse ;  /* 0x0000001fff067819 */ /* 0x100fe20000011404 */
[----:B------:R-:W-:Y:S01]  /*10ac0*/  USEL UR18, UR8, URZ, !UP0 ;  /* 0x0000003f08127287 */ /* 0x000fe2000c000000 */
[----:B------:R-:W-:Y:S01]  /*10ad0*/  IMAD.MOV R7, RZ, RZ, -R4 ;  /* 0x000000ffff077224 */ /* 0x000fe200078e0a04 */
[----:B------:R-:W-:Y:S01]  /*10ae0*/  ULDC.64 UR14, c[0x0][0xb98] ;  /* 0x0002e600000e7ab9 */ /* 0x000fe20000000a00 */
[----:B------:R-:W-:Y:S01]  /*10af0*/  USEL UR17, UR39, URZ, !UP0 ;  /* 0x0000003f27117287 */ /* 0x000fe2000c000000 */
[----:B------:R-:W-:Y:S01]  /*10b00*/  IMAD.WIDE R20, R5, 0x2, R20 ;  /* 0x0000000205147825 */ /* 0x000fe200078e0214 */
[----:B------:R-:W-:-:S02]  /*10b10*/  UIMAD UR8, UR18, UR14, URZ ;  /* 0x0000000e120872a4 */ /* 0x000fc4000f8e023f */
[----:B------:R-:W-:Y:S01]  /*10b20*/  UIADD3 UR11, UR11, UR12, URZ ;  /* 0x0000000c0b0b7290 */ /* 0x000fe2000fffe03f */
[----:B------:R-:W-:Y:S01]  /*10b30*/  IMAD R7, R40, R7, R8 ;  /* 0x0000000728077224 */ /* 0x000fe200078e0208 */
[----:B------:R-:W-:Y:S01]  /*10b40*/  UIMAD UR8, UR17, UR15, UR8 ;  /* 0x0000000f110872a4 */ /* 0x000fe2000f8e0208 */
[C---:B------:R-:W-:Y:S01]  /*10b50*/  IADD3 R9, P2, R20.reuse, 0x1800, RZ ;  /* 0x0000180014097810 */ /* 0x040fe20007f5e0ff */
[----:B------:R-:W-:Y:S01]  /*10b60*/  UIMAD.WIDE.U32 UR10, UR17, UR14, UR10 ;  /* 0x0000000e110a72a5 */ /* 0x000fe2000f8e000a */
[----:B------:R-:W-:Y:S01]  /*10b70*/  IADD3 R25, P6, R20, 0x3000, RZ ;  /* 0x0000300014197810 */ /* 0x000fe20007fde0ff */
[----:B------:R-:W-:Y:S01]  /*10b80*/  ULDC.64 UR12, c[0x0][0xb88] ;  /* 0x0002e200000c7ab9 */ /* 0x000fe20000000a00 */
[----:B------:R-:W-:Y:S01]  /*10b90*/  SHF.R.S32.HI R5, RZ, 0x1f, R7 ;  /* 0x0000001fff057819 */ /* 0x000fe20000011407 */
[----:B------:R-:W-:Y:S01]  /*10ba0*/  IMAD.U32 R11, RZ, RZ, UR8 ;  /* 0x00000008ff0b7e24 */ /* 0x000fe2000f8e00ff */
[----:B------:R-:W-:Y:S02]  /*10bb0*/  LOP3.LUT R8, R9, 0x180, RZ, 0xc0, !PT ;  /* 0x0000018009087812 */ /* 0x000fe400078ec0ff */
[----:B------:R-:W-:Y:S01]  /*10bc0*/  IADD3 R4, P0, R4, UR10, RZ ;  /* 0x0000000a04047c10 */ /* 0x000fe2000ff1e0ff */
[----:B------:R-:W-:Y:S01]  /*10bd0*/  IMAD R10, R5, UR12, RZ ;  /* 0x0000000c050a7c24 */ /* 0x000fe2000f8e02ff */
[----:B------:R-:W-:-:S02]  /*10be0*/  SHF.R.U64 R8, R8, 0x3, RZ ;  /* 0x0000000308087819 */ /* 0x000fc400000012ff */
[----:B------:R-:W-:Y:S01]  /*10bf0*/  IADD3.X R5, R6, UR11, R11, P0, !PT ;  /* 0x0000000b06057c10 */ /* 0x000fe200087fe40b */
[----:B------:R-:W-:Y:S01]  /*10c00*/  ULDC.64 UR10, c[0x0][0xb50] ;  /* 0x0002d400000a7ab9 */ /* 0x000fe20000000a00 */
[----:B------:R-:W-:Y:S01]  /*10c10*/  LOP3.LUT R6, R8, R9, RZ, 0x3c, !PT ;  /* 0x0000000908067212 */ /* 0x000fe200078e3cff */
[C---:B------:R-:W-:Y:S01]  /*10c20*/  IMAD R9, R7.reuse, UR13, R10 ;  /* 0x0000000d07097c24 */ /* 0x040fe2000f8e020a */
[C---:B------:R-:W-:Y:S01]  /*10c30*/  IADD3 R13, P5, R20.reuse, 0x4800, RZ ;  /* 0x00004800140d7810 */ /* 0x040fe20007fbe0ff */
[----:B------:R-:W-:Y:S01]  /*10c40*/  IMAD.WIDE.U32 R4, R7, UR12, R4 ;  /* 0x0000000c07047c25 */ /* 0x000fe2000f8e0004 */
[----:B------:R-:W-:Y:S01]  /*10c50*/  ULDC.64 UR12, c[0x0][0xaa0] ;  /* 0x0002a800000c7ab9 */ /* 0x000fe20000000a00 */
[----:B------:R-:W-:Y:S02]  /*10c60*/  IADD3 R33, P4, R20, 0x6000, RZ ;  /* 0x0000600014217810 */ /* 0x000fe40007f9e0ff */
[----:B------:R-:W-:Y:S01]  /*10c70*/  IMAD.IADD R5, R5, 0x1, R9 ;  /* 0x0000000105057824 */ /* 0x000fe200078e0209 */
[C---:B------:R-:W-:Y:S01]  /*10c80*/  LEA R8, P0, R4.reuse, UR10, 0x2 ;  /* 0x0000000a04087c11 */ /* 0x040fe2000f8010ff */
[----:B------:R-:W-:Y:S01]  /*10c90*/  VIADD R10, R145, UR38 ;  /* 0x00000026910a7c36 */ /* 0x000fe20008000000 */
[----:B------:R-:W-:Y:S01]  /*10ca0*/  LOP3.LUT R24, R25, 0x180, RZ, 0xc0, !PT ;  /* 0x0000018019187812 */ /* 0x000fe200078ec0ff */
[----:B------:R-:W-:Y:S01]  /*10cb0*/  IMAD.X R7, RZ, RZ, R21, P2 ;  /* 0x000000ffff077224 */ /* 0x000fe200010e0615 */
[----:B------:R-:W-:Y:S01]  /*10cc0*/  LEA.HI.X R9, R4, UR11, R5, 0x2, P0 ;  /* 0x0000000b04097c11 */ /* 0x000fe200080f1405 */
[----:B------:R-:W-:Y:S01]  /*10cd0*/  SHFL.IDX PT, R36, R8, RZ, 0x1c1f ;  /* 0x001c1fff08247589 */ /* 0x000fe200000e0000 */
[----:B------:R-:W-:Y:S01]  /*10ce0*/  LOP3.LUT P0, RZ, R143, 0x3, RZ, 0xc0, !PT ;  /* 0x000000038fff7812 */ /* 0x000fe2000780c0ff */
[----:B------:R-:W-:Y:S01]  /*10cf0*/  VIADD R3, R10, 0x8 ;  /* 0x000000080a037836 */ /* 0x000fe20000000000 */
[----:B------:R-:W-:Y:S01]  /*10d00*/  IADD3 R4, P3, R20, 0x7800, RZ ;  /* 0x0000780014047810 */ /* 0x000fe20007f7e0ff */
[----:B------:R-:W0:Y:S01]  /*10d10*/  SHFL.IDX PT, R37, R9, RZ, 0x1c1f ;  /* 0x001c1fff09257589 */ /* 0x000e2200000e0000 */
[----:B------:R-:W-:-:S02]  /*10d20*/  ISETP.GE.OR P2, PT, R10, R41, P0 ;  /* 0x000000290a00720c */ /* 0x000fc40000746670 */
[----:B------:R-:W-:Y:S01]  /*10d30*/  ISETP.GE.OR P0, PT, R3, R41, P0 ;  /* 0x000000290300720c */ /* 0x000fe20000706670 */
[----:B------:R-:W-:Y:S01]  /*10d40*/  SHFL.IDX PT, R38, R8, 0x1, 0x1c1f ;  /* 0x003c1f0008267f89 */ /* 0x000fe200000e0000 */
[----:B------:R-:W-:Y:S01]  /*10d50*/  LOP3.LUT R3, R4, 0x180, RZ, 0xc0, !PT ;  /* 0x0000018004037812 */ /* 0x000fe200078ec0ff */
[----:B------:R-:W-:Y:S01]  /*10d60*/  UIMAD UR10, UR9, UR12, URZ ;  /* 0x0000000c090a72a4 */ /* 0x000fe2000f8e023f */
[----:B------:R-:W-:Y:S01]  /*10d70*/  LOP3.LUT R5, R20, 0x180, RZ, 0xc0, !PT ;  /* 0x0000018014057812 */ /* 0x000fe200078ec0ff */
[----:B------:R-:W1:Y:S01]  /*10d80*/  SHFL.IDX PT, R39, R9, 0x1, 0x1c1f ;  /* 0x003c1f0009277f89 */ /* 0x000e6200000e0000 */
[----:B------:R-:W-:Y:S01]  /*10d90*/  SHF.R.U64 R3, R3, 0x3, RZ ;  /* 0x0000000303037819 */ /* 0x000fe200000012ff */
[----:B------:R-:W-:Y:S01]  /*10da0*/  IMAD.X R29, RZ, RZ, R21, P3 ;  /* 0x000000ffff1d7224 */ /* 0x000fe200018e0615 */
[----:B------:R-:W-:Y:S02]  /*10db0*/  SHF.R.U64 R5, R5, 0x3, RZ ;  /* 0x0000000305057819 */ /* 0x000fe400000012ff */
[----:B------:R-:W-:-:S02]  /*10dc0*/  LOP3.LUT R28, R3, R4, RZ, 0x3c, !PT ;  /* 0x00000004031c7212 */ /* 0x000fc400078e3cff */
[----:B------:R-:W2:Y:S01]  /*10dd0*/  @P1 LDC R3, c[0x0][0xbec] ;  /* 0x0002fb00ff031b82 */ /* 0x000ea20000000800 */
[----:B------:R-:W-:Y:S02]  /*10de0*/  LOP3.LUT R20, R5, R20, RZ, 0x3c, !PT ;  /* 0x0000001405147212 */ /* 0x000fe400078e3cff */
[----:B------:R-:W-:Y:S02]  /*10df0*/  LOP3.LUT R12, R13, 0x180, RZ, 0xc0, !PT ;  /* 0x000001800d0c7812 */ /* 0x000fe400078ec0ff */
[----:B------:R-:W-:Y:S02]  /*10e00*/  LOP3.LUT R32, R33, 0x180, RZ, 0xc0, !PT ;  /* 0x0000018021207812 */ /* 0x000fe400078ec0ff */
[----:B------:R-:W-:Y:S01]  /*10e10*/  SHF.R.U64 R24, R24, 0x3, RZ ;  /* 0x0000000318187819 */ /* 0x000fe200000012ff */
[----:B0-----:R0:W-:Y:S01]  /*10e20*/  @!P2 ST.E desc[UR54][R36.64], R2 ;  /* 0x000000022400a985 */ /* 0x0011e2000c101936 */
[----:B------:R-:W-:Y:S01]  /*10e30*/  UIMAD.WIDE.U32 UR8, UR4, UR12, URZ ;  /* 0x0000000c040872a5 */ /* 0x000fe2000f8e003f */
[----:B------:R-:W-:Y:S01]  /*10e40*/  SHF.R.U64 R12, R12, 0x3, RZ ;  /* 0x000000030c0c7819 */ /* 0x000fe200000012ff */
[----:B------:R-:W-:Y:S01]  /*10e50*/  UIMAD UR10, UR4, UR13, UR10 ;  /* 0x0000000d040a72a4 */ /* 0x000fe2000f8e020a */
[----:B------:R-:W-:-:S02]  /*10e60*/  SHF.R.U64 R32, R32, 0x3, RZ ;  /* 0x0000000320207819 */ /* 0x000fc400000012ff */
[----:B------:R-:W-:Y:S01]  /*10e70*/  ULDC.64 UR12, c[0x0][0xae8] ;  /* 0x0002ba00000c7ab9 */ /* 0x000fe20000000a00 */
[----:B------:R-:W-:Y:S01]  /*10e80*/  LOP3.LUT R24, R24, R25, RZ, 0x3c, !PT ;  /* 0x0000001918187212 */ /* 0x000fe200078e3cff */
[----:B-1----:R1:W-:Y:S01]  /*10e90*/  @!P0 ST.E desc[UR54][R38.64], R0 ;  /* 0x0000000026008985 */ /* 0x0023e2000c101936 */
[----:B0-----:R-:W0:Y:S03]  /*10ea0*/  @P1 LDC R37, c[0x0][0xbf0] ;  /* 0x0002fc00ff251b82 */ /* 0x001e260000000800 */
[----:B------:R3:W5:Y:S01]  /*10eb0*/  LD.E.128 R8, desc[UR54][R20.64] ;  /* 0x0000003614087980 */ /* 0x000762000c101d00 */
[----:B------:R-:W-:Y:S01]  /*10ec0*/  UIADD3 UR9, UR9, UR10, URZ ;  /* 0x0000000a09097290 */ /* 0x000fe2000fffe03f */
[----:B------:R-:W-:Y:S01]  /*10ed0*/  LOP3.LUT R12, R12, R13, RZ, 0x3c, !PT ;  /* 0x0000000d0c0c7212 */ /* 0x000fe200078e3cff */
[----:B------:R-:W-:Y:S01]  /*10ee0*/  UIMAD UR4, UR16, UR12, URZ ;  /* 0x0000000c100472a4 */ /* 0x000fe2000f8e023f */
[----:B------:R-:W-:Y:S01]  /*10ef0*/  LOP3.LUT R32, R32, R33, RZ, 0x3c, !PT ;  /* 0x0000002120207212 */ /* 0x000fe200078e3cff */
[----:B------:R-:W-:-:S02]  /*10f00*/  IMAD.X R25, RZ, RZ, R21, P6 ;  /* 0x000000ffff197224 */ /* 0x000fc400030e0615 */
[----:B-1----:R-:W-:Y:S01]  /*10f10*/  IMAD R0, R141, 0x60, R142 ;  /* 0x000000608d007824 */ /* 0x002fe200078e028e */
[----:B------:R-:W-:Y:S01]  /*10f20*/  UIMAD UR4, UR40, UR13, UR4 ;  /* 0x0000000d280472a4 */ /* 0x000fe2000f8e0204 */
[--C-:B------:R-:W-:Y:S01]  /*10f30*/  IMAD.X R13, RZ, RZ, R21.reuse, P5 ;  /* 0x000000ffff0d7224 */ /* 0x100fe200028e0615 */
[----:B------:R-:W-:Y:S01]  /*10f40*/  ULDC.64 UR10, c[0x0][0xaf0] ;  /* 0x0002bc00000a7ab9 */ /* 0x000fe20000000a00 */
[----:B---3--:R-:W-:Y:S01]  /*10f50*/  VIADD R20, R0, UR38 ;  /* 0x0000002600147c36 */ /* 0x008fe20008000000 */
[----:B------:R-:W-:Y:S01]  /*10f60*/  UIMAD.WIDE.U32 UR8, UR40, UR12, UR8 ;  /* 0x0000000c280872a5 */ /* 0x000fe2000f8e0008 */
[----:B------:R-:W-:Y:S01]  /*10f70*/  IMAD.X R33, RZ, RZ, R21, P4 ;  /* 0x000000ffff217224 */ /* 0x000fe200020e0615 */
[----:B------:R-:W5:Y:S01]  /*10f80*/  LD.E.128 R4, desc[UR54][R6.64] ;  /* 0x0000003606047980 */ /* 0x000f62000c101d00 */
[----:B--2---:R-:W-:Y:S01]  /*10f90*/  @P1 IMAD.HI.U32 R0, R20, R3, RZ ;  /* 0x0000000314001227 */ /* 0x004fe200078e00ff */
[----:B------:R-:W-:Y:S02]  /*10fa0*/  UIADD3 UR9, UR9, UR4, URZ ;  /* 0x0000000409097290 */ /* 0x000fe4000fffe03f */
[----:B------:R-:W5:Y:S01]  /*10fb0*/  LD.E.128 R24, desc[UR54][R24.64] ;  /* 0x0000003618187980 */ /* 0x000f62000c101d00 */
[----:B------:R-:W-:Y:S01]  /*10fc0*/  IMAD.MOV.U32 R21, RZ, RZ, R20 ;  /* 0x000000ffff157224 */ /* 0x000fe200078e0014 */
[----:B------:R-:W-:-:S02]  /*10fd0*/  UIMAD UR4, UR18, UR10, URZ ;  /* 0x0000000a120472a4 */ /* 0x000fc4000f8e023f */
[----:B------:R-:W5:Y:S01]  /*10fe0*/  LD.E.128 R12, desc[UR54][R12.64] ;  /* 0x000000360c0c7980 */ /* 0x000f62000c101d00 */
[----:B0-----:R-:W-:Y:S01]  /*10ff0*/  @P1 SHF.R.U32.HI R21, RZ, R37, R0 ;  /* 0x00000025ff151219 */ /* 0x001fe20000011600 */
[----:B------:R-:W-:Y:S02]  /*11000*/  UIMAD UR4, UR17, UR11, UR4 ;  /* 0x0000000b110472a4 */ /* 0x000fe4000f8e0204 */
[----:B------:R-:W-:Y:S01]  /*11010*/  UIMAD.WIDE.U32 UR8, UR17, UR10, UR8 ;  /* 0x0000000a110872a5 */ /* 0x000fe2000f8e0008 */
[--C-:B------:R-:W-:Y:S01]  /*11020*/  SHF.R.S32.HI R0, RZ, 0x1f, R21.reuse ;  /* 0x0000001fff007819 */ /* 0x100fe20000011415 */
[----:B------:R-:W-:Y:S01]  /*11030*/  IMAD.MOV R37, RZ, RZ, -R21 ;  /* 0x000000ffff257224 */ /* 0x000fe200078e0a15 */
[----:B------:R-:W-:Y:S01]  /*11040*/  ULDC.64 UR10, c[0x0][0xae0] ;  /* 0x0002b800000a7ab9 */ /* 0x000fe20000000a00 */
[----:B------:R-:W-:Y:S01]  /*11050*/  UIADD3 UR4, UR9, UR4, URZ ;  /* 0x0000000409047290 */ /* 0x000fe2000fffe03f */
[----:B------:R-:W5:Y:S01]  /*11060*/  LD.E.128 R32, desc[UR54][R32.64] ;  /* 0x0000003620207980 */ /* 0x000f62000c101d00 */
[----:B------:R-:W-:-:S02]  /*11070*/  IMAD R0, R0, UR10, RZ ;  /* 0x0000000a00007c24 */ /* 0x000fc4000f8e02ff */
[----:B------:R-:W-:Y:S01]  /*11080*/  IMAD R37, R40, R37, R20 ;  /* 0x0000002528257224 */ /* 0x000fe200078e0214 */
[----:B------:R-:W5:Y:S01]  /*11090*/  LD.E.128 R28, desc[UR54][R28.64] ;  /* 0x000000361c1c7980 */ /* 0x000f62000c101d00 */
[----:B------:R-:W-:Y:S02]  /*110a0*/  IMAD R39, R21, UR11, R0 ;  /* 0x0000000b15277c24 */ /* 0x000fe4000f8e0200 */
[----:B------:R-:W-:Y:S01]  /*110b0*/  IMAD.U32 R3, RZ, RZ, UR9 ;  /* 0x00000009ff037e24 */ /* 0x000fe2000f8e00ff */
[----:B------:R-:W-:Y:S01]  /*110c0*/  SHF.R.S32.HI R0, RZ, 0x1f, R37 ;  /* 0x0000001fff007819 */ /* 0x000fe20000011425 */
[----:B------:R-:W-:Y:S01]  /*110d0*/  IMAD.U32 R2, RZ, RZ, UR8 ;  /* 0x00000008ff027e24 */ /* 0x000fe2000f8e00ff */
[----:B------:R-:W-:Y:S01]  /*110e0*/  ULDC.64 UR8, c[0x0][0xad8] ;  /* 0x0002b60000087ab9 */ /* 0x000fe20000000a00 */
[----:B------:R-:W-:Y:S01]  /*110f0*/  IMAD.U32 R3, RZ, RZ, UR4 ;  /* 0x00000004ff037e24 */ /* 0x000fe2000f8e00ff */
[----:B------:R-:W-:Y:S01]  /*11100*/  @!PT LDS RZ, [RZ] ;  /* 0x00000000fffff984 */ /* 0x000fe20000000800 */
[----:B------:R-:W-:Y:S01]  /*11110*/  @!PT LDS RZ, [RZ] ;  /* 0x00000000fffff984 */ /* 0x000fe20000000800 */
[----:B------:R-:W-:Y:S01]  /*11120*/  @!PT LDS RZ, [RZ] ;  /* 0x00000000fffff984 */ /* 0x000fe20000000800 */
[----:B------:R-:W-:Y:S01]  /*11130*/  @!PT LDS RZ, [RZ] ;  /* 0x00000000fffff984 */ /* 0x000fe20000000800 */
[----:B------:R0:W-:Y:S06]  /*11140*/  MEMBAR.ALL.CTA ;  /* 0x0000000000007992 */ /* 0x0001ec0000008000 */
[----:B0-----:R-:W0:Y:S01]  /*11150*/  FENCE.VIEW.ASYNC.S ;  /* 0x00000000000073c6 */ /* 0x001e220000000000 */
[----:B------:R-:W-:-:S02]  /*11160*/  IMAD R0, R0, UR8, RZ ;  /* 0x0000000800007c24 */ /* 0x000fc4000f8e02ff */
[----:B------:R-:W-:-:S04]  /*11170*/  IMAD.WIDE.U32 R2, R21, UR10, R2 ;  /* 0x0000000a15027c25 */ /* 0x000fc8000f8e0002 */
[----:B------:R-:W-:Y:S02]  /*11180*/  IMAD.IADD R3, R3, 0x1, R39 ;  /* 0x0000000103037824 */ /* 0x000fe400078e0227 */
[C---:B------:R-:W-:Y:S02]  /*11190*/  IMAD R21, R37.reuse, UR9, R0 ;  /* 0x0000000925157c24 */ /* 0x040fe4000f8e0200 */
[----:B------:R-:W-:Y:S01]  /*111a0*/  VIADD R0, R142, UR38 ;  /* 0x000000268e007c36 */ /* 0x000fe20008000000 */
[----:B------:R-:W-:Y:S01]  /*111b0*/  UIADD3 UR4, UR41, 0x2d820, URZ ;  /* 0x0002d82029047890 */ /* 0x000fe2000fffe03f */
[----:B------:R-:W-:Y:S01]  /*111c0*/  IMAD.WIDE.U32 R2, R37, UR8, R2 ;  /* 0x0000000825027c25 */ /* 0x000fe2000f8e0002 */
[----:B------:R-:W-:Y:S02]  /*111d0*/  ULDC.64 UR8, c[0x0][0xa80] ;  /* 0x0002a00000087ab9 */ /* 0x000fe40000000a00 */
        /* <DEDUP_REMOVED lines=19> */
[----:B-----5:R3:W-:Y:S04]  /*11310*/  @!P0 ST.E.128 desc[UR54][R2.64], R8 ;  /* 0x0000000802008985 */ /* 0x0207e8000c101d36 */
[----:B------:R3:W-:Y:S04]  /*11320*/  @!P1 ST.E.128 desc[UR54][R36.64], R24 ;  /* 0x0000001824009985 */ /* 0x0007e8000c101d36 */
[----:B------:R3:W-:Y:S02]  /*11330*/  @!P2 ST.E.128 desc[UR54][R38.64], R32 ;  /* 0x000000202600a985 */ /* 0x0007e4000c101d36 */
.L_x_11144:
[----:B------:R-:W-:Y:S05]  /*11340*/  BSYNC B1 ;  /* 0x0000000000017941 */ /* 0x000fea0003800000 */
.L_x_11143:
[----:B------:R-:W-:Y:S01]  /*11350*/  VIADD R0, R0, 0x60 ;  /* 0x0000006000007836 */ /* 0x000fe20000000000 */
[----:B---3-5:R3:W4:Y:S04]  /*11360*/  SHFL.IDX PT, R9, R42, 0x1, 0x1c1f ;  /* 0x003c1f002a097f89 */ /* 0x02872800000e0000 */
        /* <DEDUP_REMOVED lines=17> */
.L_x_11141:
        /* <DEDUP_REMOVED lines=32> */
.L_x_11146:
        /* <DEDUP_REMOVED lines=47> */
.L_x_11148:
[----:B------:R-:W-:Y:S05]  /*11970*/  BSYNC B1 ;  /* 0x0000000000017941 */ /* 0x000fea0003800000 */
.L_x_11147:
        /* <DEDUP_REMOVED lines=18> */
[----:B0-----:R-:W-:-:S03]  /*11aa0*/  @P0 SHF.R.U32.HI R5, RZ, R3, R2 ;  /* 0x00000003ff050219 */ /* 0x001fc60000011602 */
[----:B------:R-:W-:Y:S01]  /*11ab0*/  UIMAD UR4, UR8, UR13, UR4 ;  /* 0x0000000d080472a4 */ /* 0x000fe2000f8e0204 */
[--C-:B------:R-:W-:Y:S01]  /*11ac0*/  SHF.R.S32.HI R2, RZ, 0x1f, R5.reuse ;  /* 0x0000001fff027819 */ /* 0x100fe20000011405 */
[----:B------:R-:W-:Y:S01]  /*11ad0*/  UIMAD.WIDE.U32 UR8, UR8, UR12, UR10 ;  /* 0x0000000c080872a5 */ /* 0x000fe2000f8e000a */
[----:B------:R-:W-:Y:S02]  /*11ae0*/  IMAD.MOV R7, RZ, RZ, -R5 ;  /* 0x000000ffff077224 */ /* 0x000fe400078e0a05 */
[----:B------:R-:W-:Y:S01]  /*11af0*/  ULDC.64 UR10, c[0x0][0xae0] ;  /* 0x0002b800000a7ab9 */ /* 0x000fe20000000a00 */
[----:B------:R-:W-:Y:S01]  /*11b00*/  UIADD3 UR4, UR9, UR4, URZ ;  /* 0x0000000409047290 */ /* 0x000fe2000fffe03f */
[----:B------:R-:W-:Y:S02]  /*11b10*/  IMAD R7, R11, R7, R4 ;  /* 0x000000070b077224 */ /* 0x000fe400078e0204 */
[----:B------:R-:W-:Y:S02]  /*11b20*/  IMAD R6, R2, UR10, RZ ;  /* 0x0000000a02067c24 */ /* 0x000fe4000f8e02ff */
[----:B------:R-:W-:Y:S01]  /*11b30*/  IMAD.U32 R3, RZ, RZ, UR9 ;  /* 0x00000009ff037e24 */ /* 0x000fe2000f8e00ff */
[----:B------:R-:W-:Y:S01]  /*11b40*/  SHF.R.S32.HI R4, RZ, 0x1f, R7 ;  /* 0x0000001fff047819 */ /* 0x000fe20000011407 */
[----:B------:R-:W-:Y:S01]  /*11b50*/  IMAD.U32 R2, RZ, RZ, UR8 ;  /* 0x00000008ff027e24 */ /* 0x000fe2000f8e00ff */
[----:B------:R-:W-:Y:S01]  /*11b60*/  ULDC.64 UR8, c[0x0][0xad8] ;  /* 0x0002b60000087ab9 */ /* 0x000fe20000000a00 */
[----:B------:R-:W-:-:S02]  /*11b70*/  IMAD.U32 R3, RZ, RZ, UR4 ;  /* 0x00000004ff037e24 */ /* 0x000fc4000f8e00ff */
[C---:B------:R-:W-:Y:S02]  /*11b80*/  IMAD R9, R5.reuse, UR11, R6 ;  /* 0x0000000b05097c24 */ /* 0x040fe4000f8e0206 */
[----:B------:R-:W-:-:S04]  /*11b90*/  IMAD.WIDE.U32 R2, R5, UR10, R2 ;  /* 0x0000000a05027c25 */ /* 0x000fc8000f8e0002 */
[----:B------:R-:W-:Y:S02]  /*11ba0*/  IMAD R4, R4, UR8, RZ ;  /* 0x0000000804047c24 */ /* 0x000fe4000f8e02ff */
[----:B------:R-:W-:Y:S02]  /*11bb0*/  IMAD.IADD R3, R3, 0x1, R9 ;  /* 0x0000000103037824 */ /* 0x000fe400078e0209 */
[----:B-----5:R-:W-:Y:S02]  /*11bc0*/  IMAD R11, R0, R11, RZ ;  /* 0x0000000b000b7224 */ /* 0x020fe400078e02ff */
[----:B------:R-:W-:Y:S02]  /*11bd0*/  VIADD R0, R142, UR38 ;  /* 0x000000268e007c36 */ /* 0x000fe40008000000 */
[C---:B------:R-:W-:Y:S02]  /*11be0*/  IMAD R5, R7.reuse, UR9, R4 ;  /* 0x0000000907057c24 */ /* 0x040fe4000f8e0204 */
[----:B------:R-:W-:Y:S01]  /*11bf0*/  IMAD.WIDE.U32 R2, R7, UR8, R2 ;  /* 0x0000000807027c25 */ /* 0x000fe2000f8e0002 */
[----:B------:R-:W-:Y:S01]  /*11c00*/  ISETP.GE.AND P0, PT, R0, R11, PT ;  /* 0x0000000b0000720c */ /* 0x000fe20003f06270 */
[----:B------:R-:W-:-:S02]  /*11c10*/  ULDC.64 UR8, c[0x0][0xa80] ;  /* 0x0002a00000087ab9 */ /* 0x000fc40000000a00 */
[----:B------:R-:W-:Y:S01]  /*11c20*/  IMAD.IADD R3, R3, 0x1, R5 ;  /* 0x0000000103037824 */ /* 0x000fe200078e0205 */
[----:B------:R-:W-:-:S04]  /*11c30*/  LEA R4, P1, R2, UR8, 0x1 ;  /* 0x0000000802047c11 */ /* 0x000fc8000f8208ff */
[----:B------:R-:W-:Y:S02]  /*11c40*/  LEA.HI.X R5, R2, UR9, R3, 0x1, P1 ;  /* 0x0000000902057c11 */ /* 0x000fe400088f0c03 */
[----:B------:R0:W1:Y:S04]  /*11c50*/  SHFL.IDX PT, R2, R4, RZ, 0x1c1f ;  /* 0x001c1fff04027589 */ /* 0x00006800000e0000 */
[----:B------:R0:W2:Y:S01]  /*11c60*/  SHFL.IDX PT, R3, R5, RZ, 0x1c1f ;  /* 0x001c1fff05037589 */ /* 0x0000a200000e0000 */
        /* <DEDUP_REMOVED lines=13> */
.L_x_11150:
[----:B------:R-:W-:Y:S05]  /*11d40*/  BSYNC B1 ;  /* 0x0000000000017941 */ /* 0x000fea0003800000 */
.L_x_11149:
        /* <DEDUP_REMOVED lines=9> */
[CC--:B-1-3--:R-:W-:Y:S02]  /*11de0*/  @!P3 LEA R6, P0, R139.reuse, R2.reuse, 0x1 ;  /* 0x000000028b06b211 */ /* 0x0cafe400078008ff */
[----:B------:R-:W-:Y:S02]  /*11df0*/  @!P4 LEA R8, P1, R140, R2, 0x1 ;  /* 0x000000028c08c211 */ /* 0x000fe400078208ff */
[----:B0---4-:R-:W-:Y:S01]  /*11e00*/  @!P2 IMAD.WIDE R4, R138, 0x2, R2 ;  /* 0x000000028a04a825 */ /* 0x011fe200078e0202 */
[-C--:B------:R-:W-:Y:S02]  /*11e10*/  @!P3 LEA.HI.X R7, R139, R3.reuse, R148, 0x1, P0 ;  /* 0x000000038b07b211 */ /* 0x080fe400000f0c94 */
[----:B------:R-:W-:Y:S02]  /*11e20*/  @!P4 LEA.HI.X R9, R140, R3, R147, 0x1, P1 ;  /* 0x000000038c09c211 */ /* 0x000fe400008f0c93 */
[----:B------:R0:W-:Y:S04]  /*11e30*/  @!P2 ST.E.128 desc[UR54][R4.64], RZ ;  /* 0x000000ff0400a985 */ /* 0x0001e8000c101d36 */
[----:B------:R0:W-:Y:S04]  /*11e40*/  @!P3 ST.E.128 desc[UR54][R6.64], RZ ;  /* 0x000000ff0600b985 */ /* 0x0001e8000c101d36 */
[----:B------:R0:W-:Y:S02]  /*11e50*/  @!P4 ST.E.128 desc[UR54][R8.64], RZ ;  /* 0x000000ff0800c985 */ /* 0x0001e4000c101d36 */
.L_x_11145:
[----:B------:R-:W-:Y:S05]  /*11e60*/  BSYNC B0 ;  /* 0x0000000000007941 */ /* 0x000fea0003800000 */
.L_x_11140:
[----:B------:R-:W-:Y:S02]  /*11e70*/  ULDC UR4, c[0x0][0xc3c] ;  /* 0x00030f0000047ab9 */ /* 0x000fe40000000800 */
[----:B------:R-:W-:-:S06]  /*11e80*/  UISETP.GE.AND UP0, UPT, UR6, UR4, UPT ;  /* 0x000000040600728c */ /* 0x000fcc000bf06270 */
[----:B------:R-:W-:-:S13]  /*11e90*/  PLOP3.LUT P0, PT, PT, PT, UP0, 0x80, 0x0 ;  /* 0x000000000000781c */ /* 0x000fda0003f0f008 */
[----:B------:R-:W-:Y:S05]  /*11ea0*/  @!P0 BRA `(.L_x_11151) ;  /* 0xfffffeec00f88947 */ /* 0x000fea000383ffff */
[----:B------:R-:W-:Y:S05]  /*11eb0*/  EXIT ;  /* 0x000000000000794d */ /* 0x000fea0003800000 */
.L_x_11050:
        /* <DEDUP_REMOVED lines=16> */
.L_x_11152:
        /* <DEDUP_REMOVED lines=40> */
.L_x_11158:
        /* <DEDUP_REMOVED lines=12> */
.L_x_11157:
[----:B------:R-:W-:Y:S05]  /*12300*/  BSYNC B0 ;  /* 0x0000000000007941 */ /* 0x000fea0003800000 */
.L_x_11156:
        /* <DEDUP_REMOVED lines=20> */
.L_x_11154:
        /* <DEDUP_REMOVED lines=20> */
.L_x_11159:
        /* <DEDUP_REMOVED lines=59> */
.L_x_11155:
[----:B------:R-:W-:Y:S01]  /*12940*/  ULDC UR4, c[0x0][0xc3c] ;  /* 0x00030f0000047ab9 */ /* 0x000fe20000000800 */
[----:B------:R-:W-:Y:S02]  /*12950*/  IMAD.MOV.U32 R17, RZ, RZ, RZ ;  /* 0x000000ffff117224 */ /* 0x000fe400078e00ff */
[----:B------:R-:W-:Y:S02]  /*12960*/  IMAD.U32 R16, RZ, RZ, UR6 ;  /* 0x00000006ff107e24 */ /* 0x000fe4000f8e00ff */
[----:B------:R-:W-:Y:S02]  /*12970*/  IMAD.MOV.U32 R18, RZ, RZ, RZ ;  /* 0x000000ffff127224 */ /* 0x000fe400078e00ff */
[----:B------:R-:W-:-:S07]  /*12980*/  IMAD.U32 R19, RZ, RZ, UR4 ;  /* 0x00000004ff137e24 */ /* 0x000fce000f8e00ff */
.L_x_11160:
[----:B------:R-:W-:-:S13]  /*12990*/  ISETP.NE.AND P0, PT, R5, RZ, PT ;  /* 0x000000ff0500720c */ /* 0x000fda0003f05270 */
[----:B------:R-:W0:Y:S01]  /*129a0*/  @!P0 S2R R3, SR_CgaCtaId ;  /* 0x0000000000038919 */ /* 0x000e220000008800 */
[----:B------:R-:W-:-:S04]  /*129b0*/  @!P0 MOV R0, 0x400 ;  /* 0x0000040000008802 */ /* 0x000fc80000000f00 */
[----:B0-----:R-:W-:-:S05]  /*129c0*/  @!P0 LEA R0, R3, R0, 0x18 ;  /* 0x0000000003008211 */ /* 0x001fca00078ec0ff */
[----:B------:R0:W-:Y:S01]  /*129d0*/  @!P0 STS.128 [R0+0x2d8d0], R16 ;  /* 0x02d8d01000008388 */ /* 0x0001e20000000c00 */
[----:B------:R-:W-:Y:S06]  /*129e0*/  BAR.ARV 0x5, 0x200 ;  /* 0x0148000000007b1d */ /* 0x000fec0000002000 */
.L_x_11153:
[----:B------:R2:W-:Y:S01]  /*129f0*/  STL [R1+0x2c], RZ ;  /* 0x00002cff01007387 */ /* 0x0005e20000100800 */
[----:B------:R-:W-:Y:S01]  /*12a00*/  ULDC UR4, c[0x0][0xc3c] ;  /* 0x00030f0000047ab9 */ /* 0x000fe20000000800 */
[----:B------:R-:W-:Y:S01]  /*12a10*/  IMAD.MOV.U32 R29, RZ, RZ, 0x1 ;  /* 0x00000001ff1d7424 */ /* 0x000fe200078e00ff */
[----:B-1----:R-:W-:Y:S01]  /*12a20*/  ISETP.GE.AND P0, PT, R19, UR4, PT ;  /* 0x0000000413007c0c */ /* 0x002fe2000bf06270 */
[----:B------:R-:W-:-:S12]  /*12a30*/  IMAD.MOV.U32 R25, RZ, RZ, RZ ;  /* 0x000000ffff197224 */ /* 0x000fd800078e00ff */
        /* <DEDUP_REMOVED lines=13> */
[C---:B0-----:R-:W-:Y:S02]  /*12b10*/  IMAD.SHL.U32 R0, R3.reuse, 0x8, RZ ;  /* 0x0000000803007824 */ /* 0x041fe400078e00ff */
[----:B------:R-:W-:Y:S01]  /*12b20*/  IMAD.SHL.U32 R4, R3, 0x20, RZ ;  /* 0x0000002003047824 */ /* 0x000fe200078e00ff */
[----:B------:R-:W-:Y:S02]  /*12b30*/  SHF.R.U32.HI R5, RZ, 0x2, R5 ;  /* 0x00000002ff057819 */ /* 0x000fe40000011605 */
[----:B------:R-:W-:Y:S02]  /*12b40*/  LOP3.LUT R2, R0, 0xd8, RZ, 0xc0, !PT ;  /* 0x000000d800027812 */ /* 0x000fe400078ec0ff */
[----:B------:R-:W-:Y:S02]  /*12b50*/  LOP3.LUT R6, R4, 0x60, RZ, 0xc0, !PT ;  /* 0x0000006004067812 */ /* 0x000fe400078ec0ff */
[----:B------:R-:W-:-:S02]  /*12b60*/  LOP3.LUT R3, R2, 0x18, R3, 0x78, !PT ;  /* 0x0000001802037812 */ /* 0x000fc400078e7803 */
[----:B------:R-:W-:Y:S02]  /*12b70*/  LOP3.LUT R4, R0, 0x18, RZ, 0xc0, !PT ;  /* 0x0000001800047812 */ /* 0x000fe400078ec0ff */
[----:B------:R-:W-:Y:S02]  /*12b80*/  LOP3.LUT R2, R3, 0x320, R0, 0xf8, !PT ;  /* 0x0000032003027812 */ /* 0x000fe400078ef800 */
[----:B------:R-:W-:Y:S02]  /*12b90*/  LOP3.LUT R0, R5, R6, RZ, 0xfc, !PT ;  /* 0x0000000605007212 */ /* 0x000fe400078efcff */
[----:B------:R-:W-:Y:S01]  /*12ba0*/  LOP3.LUT R5, R4, 0x20, RZ, 0xfc, !PT ;  /* 0x0000002004057812 */ /* 0x000fe200078efcff */
[----:B------:R-:W-:Y:S01]  /*12bb0*/  IMAD R0, R2, 0x2, R22 ;  /* 0x0000000202007824 */ /* 0x000fe200078e0216 */
[----:B------:R-:W-:-:S04]  /*12bc0*/  LOP3.LUT R3, R4, 0x40, RZ, 0xfc, !PT ;  /* 0x0000004004037812 */ /* 0x000fc800078efcff */
[----:B------:R3:W-:Y:S03]  /*12bd0*/  STL [R1+0x1c], R0 ;  /* 0x00001c0001007387 */ /* 0x0007e60000100800 */
.L_x_11230:
        /* <DEDUP_REMOVED lines=8> */
[----:B--2---:R0:W2:Y:S01]  /*12c60*/  @P0 LDG.E R24, desc[UR54][R2.64] ;  /* 0x0000003602180981 */ /* 0x0040a2000c1e1900 */
        /* <DEDUP_REMOVED lines=12> */
[----:B------:R-:W3:Y:S01]  /*12d30*/  @P2 LDG.E R0, desc[UR54][R2.64] ;  /* 0x0000003602002981 */ /* 0x000ee2000c1e1900 */
        /* <DEDUP_REMOVED lines=10> */
[----:B-1----:R-:W-:Y:S01]  /*12de0*/  IMAD.U32 R0, RZ, RZ, UR4 ;  /* 0x00000004ff007e24 */ /* 0x002fe2000f8e00ff */
[----:B------:R-:W-:Y:S06]  /*12df0*/  @P1 BRA `(.L_x_11162) ;  /* 0x0000000000181947 */ /* 0x000fec0003800000 */
[----:B------:R-:W-:Y:S02]  /*12e00*/  ULDC UR4, c[0x0][0x288] ;  /* 0x0000a20000047ab9 */ /* 0x000fe40000000800 */
[----:B-----5:R-:W-:Y:S01]  /*12e10*/  IMAD.U32 R28, RZ, RZ, UR4 ;  /* 0x00000004ff1c7e24 */ /* 0x020fe2000f8e00ff */
[----:B------:R-:W-:Y:S06]  /*12e20*/  @!P2 BRA `(.L_x_11162) ;  /* 0x00000000000ca947 */ /* 0x000fec0003800000 */
[----:B0-----:R-:W2:Y:S04]  /*12e30*/  LDG.E R5, desc[UR54][R2.64] ;  /* 0x0000003602057981 */ /* 0x001ea8000c1e1900 */
[----:B------:R-:W2:Y:S02]  /*12e40*/  LDG.E R28, desc[UR54][R2.64+0x4] ;  /* 0x00000436021c7981 */ /* 0x000ea4000c1e1900 */
[----:B--2---:R-:W-:-:S07]  /*12e50*/  IMAD.IADD R28, R28, 0x1, -R5 ;  /* 0x000000011c1c7824 */ /* 0x004fce00078e0a05 */
.L_x_11162:
        /* <DEDUP_REMOVED lines=8> */
.L_x_11163:
[----:B------:R-:W-:Y:S02]  /*12ee0*/  ULDC.64 UR4, c[0x0][0xa08] ;  /* 0x0002820000047ab9 */ /* 0x000fe40000000a00 */
[----:B------:R-:W-:-:S04]  /*12ef0*/  ISETP.NE.U32.AND P0, PT, RZ, UR4, PT ;  /* 0x00000004ff007c0c */ /* 0x000fc8000bf05070 */
[----:B------:R-:W-:-:S13]  /*12f00*/  ISETP.NE.AND.EX P0, PT, RZ, UR5, PT, P0 ;  /* 0x00000005ff007c0c */ /* 0x000fda000bf05300 */
[----:B------:R-:W-:Y:S05]  /*12f10*/  @!P0 BRA `(.L_x_11164) ;  /* 0x0000000000148947 */ /* 0x000fea0003800000 */
[----:B------:R-:W1:Y:S02]  /*12f20*/  LDC.64 R2, c[0x0][0xa08] ;  /* 0x00028200ff027b82 */ /* 0x000e640000000a00 */
[----:B-1----:R-:W-:-:S05]  /*12f30*/  IMAD.WIDE R2, R19, 0x4, R2 ;  /* 0x0000000413027825 */ /* 0x002fca00078e0202 */
[----:B------:R-:W2:Y:S04]  /*12f40*/  LDG.E R0, desc[UR54][R2.64] ;  /* 0x0000003602007981 */ /* 0x000ea8000c1e1900 */
[----:B0-----:R-:W2:Y:S02]  /*12f50*/  LDG.E R5, desc[UR54][R2.64+0x4] ;  /* 0x0000043602057981 */ /* 0x001ea4000c1e1900 */
[----:B--2---:R-:W-:-:S07]  /*12f60*/  IMAD.IADD R0, R5, 0x1, -R0 ;  /* 0x0000000105007824 */ /* 0x004fce00078e0a00 */
.L_x_11164:
[----:B-1----:R-:W1:Y:S01]  /*12f70*/  LDC R2, c[0x0][0x448] ;  /* 0x00011200ff027b82 */ /* 0x002e620000000800 */
[----:B------:R-:W-:Y:S01]  /*12f80*/  IMAD R27, R17, 0xc0, RZ ;  /* 0x000000c0111b7824 */ /* 0x000fe200078e02ff */
[----:B------:R-:W-:Y:S01]  /*12f90*/  LOP3.LUT R23, R23, 0xfffffff7, RZ, 0xc0, !PT ;  /* 0xfffffff717177812 */ /* 0x000fe200078ec0ff */
[----:B-----5:R-:W-:Y:S02]  /*12fa0*/  IMAD.IADD R7, R0, 0x1, -R24 ;  /* 0x0000000100077824 */ /* 0x020fe400078e0a18 */
[----:B------:R-:W-:-:S03]  /*12fb0*/  VIADD R3, R27, 0xbf ;  /* 0x000000bf1b037836 */ /* 0x000fc60000000000 */
[----:B------:R-:W-:Y:S01]  /*12fc0*/  IADD3 R0, R7, 0x1, -R28 ;  /* 0x0000000107007810 */ /* 0x000fe20007ffe81c */
[----:B------:R2:W-:Y:S01]  /*12fd0*/  STL [R1+0xc], R7 ;  /* 0x00000c0701007387 */ /* 0x0005e20000100800 */
[----:B-1----:R-:W-:-:S13]  /*12fe0*/  ISETP.NE.AND P2, PT, R2, 0x1, PT ;  /* 0x000000010200780c */ /* 0x002fda0003f45270 */
[----:B0-----:R-:W0:Y:S01]  /*12ff0*/  @P2 LDC R4, c[0x0][0x44c] ;  /* 0x00011300ff042b82 */ /* 0x001e220000000800 */
[----:B------:R-:W-:-:S07]  /*13000*/  @P2 LOP3.LUT R23, R23, 0x8, RZ, 0xfc, !PT ;  /* 0x0000000817172812 */ /* 0x000fce00078efcff */
[----:B------:R-:W1:Y:S01]  /*13010*/  @P2 LDC R2, c[0x0][0x450] ;  /* 0x00011400ff022b82 */ /* 0x000e620000000800 */
[----:B0-----:R-:W-:-:S05]  /*13020*/  @P2 IMAD.HI.U32 R5, R3, R4, RZ ;  /* 0x0000000403052227 */ /* 0x001fca00078e00ff */
[----:B-1----:R-:W-:-:S05]  /*13030*/  @P2 SHF.R.U32.HI R3, RZ, R2, R5 ;  /* 0x00000002ff032219 */ /* 0x002fca0000011605 */
[----:B------:R-:W-:Y:S02]  /*13040*/  IMAD.IADD R0, R0, 0x1, R3 ;  /* 0x0000000100007824 */ /* 0x000fe400078e0203 */
[----:B------:R-:W0:Y:S02]  /*13050*/  LDC.64 R2, c[0x0][0x9e0] ;  /* 0x00027800ff027b82 */ /* 0x000e240000000a00 */
[----:B0-----:R-:W-:Y:S01]  /*13060*/  ISETP.GE.AND P1, PT, R3, 0x1, PT ;  /* 0x000000010300780c */ /* 0x001fe20003f26270 */
[----:B------:R-:W-:-:S12]  /*13070*/  IMAD.IADD R2, R0, 0x1, R2 ;  /* 0x0000000100027824 */ /* 0x000fd800078e0202 */
[----:B--2---:R-:W-:Y:S05]  /*13080*/  @!P1 BRA `(.L_x_11165) ;  /* 0x0000000000489947 */ /* 0x004fea0003800000 */
        /* <DEDUP_REMOVED lines=11> */
.L_x_11167:
[----:B------:R-:W-:-:S13]  /*13140*/  ISETP.NE.AND P0, PT, R3, 0x1, PT ;  /* 0x000000010300780c */ /* 0x000fda0003f05270 */
[----:B------:R-:W0:Y:S02]  /*13150*/  @P0 LDC.64 R4, c[0x0][0x9e8] ;  /* 0x00027a00ff040b82 */ /* 0x000e240000000a00 */
[----:B0-----:R-:W-:-:S05]  /*13160*/  @P0 IMAD.HI.U32 R4, R6, R4, RZ ;  /* 0x0000000406040227 */ /* 0x001fca00078e00ff */
[----:B------:R-:W-:-:S07]  /*13170*/  @P0 SHF.R.U32.HI R6, RZ, R5, R4 ;  /* 0x00000005ff060219 */ /* 0x000fce0000011604 */
.L_x_11168:
[----:B------:R-:W-:Y:S05]  /*13180*/  BSYNC B0 ;  /* 0x0000000000007941 */ /* 0x000fea0003800000 */
.L_x_11166:
[----:B------:R-:W-:-:S05]  /*13190*/  IMAD R5, R6, R3, R3 ;  /* 0x0000000306057224 */ /* 0x000fca00078e0203 */
[----:B------:R-:W-:-:S07]  /*131a0*/  VIMNMX R2, R2, R5, PT ;  /* 0x0000000502027248 */ /* 0x000fce0003fe0100 */
.L_x_11165:
[----:B------:R-:W0:Y:S01]  /*131b0*/  @P2 LDC R0, c[0x0][0x44c] ;  /* 0x00011300ff002b82 */ /* 0x000e220000000800 */
[----:B------:R-:W-:Y:S01]  /*131c0*/  VIADD R2, R2, 0x7f ;  /* 0x0000007f02027836 */ /* 0x000fe20000000000 */
[----:B------:R-:W-:-:S06]  /*131d0*/  ULDC UR4, c[0x0][0x9dc] ;  /* 0x0002770000047ab9 */ /* 0x000fcc0000000800 */
[----:B------:R-:W1:Y:S01]  /*131e0*/  @P2 LDC R4, c[0x0][0x450] ;  /* 0x00011400ff042b82 */ /* 0x000e620000000800 */
[----:B0-----:R-:W-:-:S04]  /*131f0*/  @P2 IMAD.HI.U32 R5, R27, R0, RZ ;  /* 0x000000001b052227 */ /* 0x001fc800078e00ff */
[----:B------:R-:W-:Y:S01]  /*13200*/  IMAD.MOV.U32 R0, RZ, RZ, R27 ;  /* 0x000000ffff007224 */ /* 0x000fe200078e001b */
[----:B-1----:R-:W-:Y:S01]  /*13210*/  @P2 SHF.R.U32.HI R0, RZ, R4, R5 ;  /* 0x00000004ff002219 */ /* 0x002fe20000011605 */
[----:B------:R-:W-:Y:S01]  /*13220*/  VIADD R4, R7, 0x7f ;  /* 0x0000007f07047836 */ /* 0x000fe20000000000 */
[----:B------:R-:W-:-:S04]  /*13230*/  SHF.R.S32.HI R5, RZ, 0x1f, R2 ;  /* 0x0000001fff057819 */ /* 0x000fc80000011402 */
[----:B------:R-:W-:Y:S02]  /*13240*/  LEA.HI R2, R5, R2, RZ, 0x7 ;  /* 0x0000000205027211 */ /* 0x000fe400078f38ff */
[----:B------:R-:W-:Y:S02]  /*13250*/  SHF.R.S32.HI R5, RZ, 0x1f, R4 ;  /* 0x0000001fff057819 */ /* 0x000fe40000011404 */
[----:B------:R-:W-:Y:S02]  /*13260*/  SHF.R.S32.HI R2, RZ, 0x7, R2 ;  /* 0x00000007ff027819 */ /* 0x000fe40000011402 */
[----:B------:R-:W-:-:S04]  /*13270*/  LEA.HI R5, R5, R4, RZ, 0x7 ;  /* 0x0000000405057211 */ /* 0x000fc800078f38ff */
[----:B------:R-:W-:-:S04]  /*13280*/  SHF.R.S32.HI R5, RZ, 0x7, R5 ;  /* 0x00000007ff057819 */ /* 0x000fc80000011405 */
[----:B------:R-:W-:Y:S02]  /*13290*/  VIMNMX R26, R5, R2, PT ;  /* 0x00000002051a7248 */ /* 0x000fe40003fe0100 */
[----:B------:R-:W-:-:S03]  /*132a0*/  IADD3 R2, R0, R7, -R28 ;  /* 0x0000000700027210 */ /* 0x000fc60007ffe81c */
[----:B------:R0:W-:Y:S02]  /*132b0*/  STL [R1+0x28], R26 ;  /* 0x0000281a01007387 */ /* 0x0001e40000100800 */
        /* <DEDUP_REMOVED lines=12> */
.L_x_11171:
[----:B------:R-:W-:-:S13]  /*13380*/  ISETP.NE.AND P0, PT, R3, 0x1, PT ;  /* 0x000000010300780c */ /* 0x000fda0003f05270 */
[----:B------:R-:W1:Y:S02]  /*13390*/  @P0 LDC.64 R4, c[0x0][0x9e8] ;  /* 0x00027a00ff040b82 */ /* 0x000e640000000a00 */
[----:B-1----:R-:W-:-:S05]  /*133a0*/  @P0 IMAD.HI.U32 R4, R2, R4, RZ ;  /* 0x0000000402040227 */ /* 0x002fca00078e00ff */
[----:B------:R-:W-:-:S07]  /*133b0*/  @P0 SHF.R.U32.HI R2, RZ, R5, R4 ;  /* 0x00000005ff020219 */ /* 0x000fce0000011604 */
.L_x_11172:
[----:B------:R-:W-:Y:S05]  /*133c0*/  BSYNC B0 ;  /* 0x0000000000007941 */ /* 0x000fea0003800000 */
.L_x_11170:
[----:B------:R-:W-:-:S05]  /*133d0*/  IMAD R3, R2, R3, RZ ;  /* 0x0000000302037224 */ /* 0x000fca00078e02ff */
[----:B------:R-:W-:-:S07]  /*133e0*/  VIMNMX R0, R0, R3, !PT ;  /* 0x0000000300007248 */ /* 0x000fce0007fe0100 */
.L_x_11169:
        /* <DEDUP_REMOVED lines=25> */
.L_x_11174:
        /* <DEDUP_REMOVED lines=20> */
.L_x_11177:
[----:B------:R-:W-:Y:S05]  /*136c0*/  BSYNC B6 ;  /* 0x0000000000067941 */ /* 0x000fea0003800000 */
.L_x_11176:
        /* <DEDUP_REMOVED lines=20> */
.L_x_11180:
        /* <DEDUP_REMOVED lines=15> */
.L_x_11179:
[----:B------:R-:W-:Y:S05]  /*13900*/  BSYNC B6 ;  /* 0x0000000000067941 */ /* 0x000fea0003800000 */
.L_x_11178:
        /* <DEDUP_REMOVED lines=8> */
[----:B0-----:R-:W-:Y:S01]  /*13990*/  VIADD R26, R26, 0xffffffff ;  /* 0xffffffff1a1a7836 */ /* 0x001fe20000000000 */
[----:B------:R-:W-:Y:S01]  /*139a0*/  LOP3.LUT R23, R23, 0xffffffdf, RZ, 0xc0, !PT ;  /* 0xffffffdf17177812 */ /* 0x000fe200078ec0ff */
[----:B------:R-:W-:-:S09]  /*139b0*/  ULDC UR4, c[0x0][0x2f4] ;  /* 0x0000bd0000047ab9 */ /* 0x000fd20000000800 */
[----:B------:R-:W0:Y:S02]  /*139c0*/  @P0 LDC.64 R2, c[0x0][0x9f8] ;  /* 0x00027e00ff020b82 */ /* 0x000e240000000a00 */
[----:B0-----:R-:W-:-:S05]  /*139d0*/  @P0 IMAD.WIDE R2, R19, 0x4, R2 ;  /* 0x0000000413020825 */ /* 0x001fca00078e0202 */
[----:B------:R0:W2:Y:S01]  /*139e0*/  @P0 LDG.E R7, desc[UR54][R2.64] ;  /* 0x0000003602070981 */ /* 0x0000a2000c1e1900 */
[----:B-1----:R-:W-:Y:S01]  /*139f0*/  ISETP.NE.AND P1, PT, R9, 0x1, PT ;  /* 0x000000010900780c */ /* 0x002fe20003f25270 */
[----:B---3--:R-:W-:Y:S01]  /*13a00*/  IMAD.SHL.U32 R21, R21, 0x20, RZ ;  /* 0x0000002015157824 */ /* 0x008fe200078e00ff */
[----:B----4-:R-:W-:Y:S01]  /*13a10*/  LOP3.LUT R20, R20, 0x7f, RZ, 0xc0, !PT ;  /* 0x0000007f14147812 */ /* 0x010fe200078ec0ff */
[----:B------:R-:W-:-:S03]  /*13a20*/  IMAD.SHL.U32 R8, R26, 0x80, RZ ;  /* 0x000000801a087824 */ /* 0x000fc600078e00ff */
[----:B------:R-:W-:Y:S02]  /*13a30*/  SHF.R.U32.HI R20, RZ, 0x2, R20 ;  /* 0x00000002ff147819 */ /* 0x000fe40000011614 */
[----:B------:R-:W-:-:S04]  /*13a40*/  LOP3.LUT R21, R21, 0x60, RZ, 0xc0, !PT ;  /* 0x0000006015157812 */ /* 0x000fc800078ec0ff */
[----:B------:R-:W-:Y:S01]  /*13a50*/  LOP3.LUT R5, R8, R20, R21, 0xfe, !PT ;  /* 0x0000001408057212 */ /* 0x000fe200078efe15 */
[----:B------:R-:W1:Y:S01]  /*13a60*/  @P1 LDC R6, c[0x0][0x434] ;  /* 0x00010d00ff061b82 */ /* 0x000e620000000800 */
[----:B------:R-:W-:-:S07]  /*13a70*/  @P1 LOP3.LUT R23, R23, 0x20, RZ, 0xfc, !PT ;  /* 0x0000002017171812 */ /* 0x000fce00078efcff */
[----:B------:R-:W3:Y:S01]  /*13a80*/  @P1 LDC R0, c[0x0][0x438] ;  /* 0x00010e00ff001b82 */ /* 0x000ee20000000800 */
[----:B------:R-:W-:Y:S01]  /*13a90*/  LOP3.LUT R23, R23, 0xfffffffb, RZ, 0xc0, !PT ;  /* 0xfffffffb17177812 */ /* 0x000fe200078ec0ff */
[----:B------:R-:W-:Y:S01]  /*13aa0*/  UMOV UR5, 0xffffffff ;  /* 0xffffffff00057882 */ /* 0x000fe20000000000 */
[C---:B--2---:R-:W-:Y:S01]  /*13ab0*/  ISETP.GE.AND P0, PT, R5.reuse, R17, PT ;  /* 0x000000110500720c */ /* 0x044fe20003f06270 */
[----:B------:R-:W-:-:S04]  /*13ac0*/  IMAD.IADD R5, R5, 0x1, R24 ;  /* 0x0000000105057824 */ /* 0x000fc800078e0218 */
[----:B-1----:R-:W-:-:S04]  /*13ad0*/  @P1 IMAD.HI.U32 R6, R5, R6, RZ ;  /* 0x0000000605061227 */ /* 0x002fc800078e00ff */
[----:B------:R-:W-:Y:S01]  /*13ae0*/  IMAD.MOV.U32 R4, RZ, RZ, R5 ;  /* 0x000000ffff047224 */ /* 0x000fe200078e0005 */
[----:B---3--:R-:W-:-:S03]  /*13af0*/  @P1 SHF.R.U32.HI R4, RZ, R0, R6 ;  /* 0x00000000ff041219 */ /* 0x008fc60000011606 */
[----:B0-----:R-:W0:Y:S02]  /*13b00*/  @!P0 LDC.64 R2, c[0x0][0x428] ;  /* 0x00010a00ff028b82 */ /* 0x001e240000000a00 */
[----:B------:R-:W-:-:S04]  /*13b10*/  IMAD.MOV R0, RZ, RZ, -R4 ;  /* 0x000000ffff007224 */ /* 0x000fc800078e0a04 */
[----:B------:R-:W-:Y:S01]  /*13b20*/  IMAD R0, R9, R0, R5 ;  /* 0x0000000009007224 */ /* 0x000fe200078e0205 */
[--C-:B------:R-:W-:Y:S01]  /*13b30*/  @!P0 SHF.R.S32.HI R5, RZ, 0x1f, R4.reuse ;  /* 0x0000001fff058819 */ /* 0x100fe20000011404 */
[----:B------:R-:W1:Y:S01]  /*13b40*/  S2R R9, SR_TID.X ;  /* 0x0000000000097919 */ /* 0x000e620000002100 */
[----:B------:R-:W-:Y:S01]  /*13b50*/  SHF.R.S32.HI R6, RZ, 0x1f, R7 ;  /* 0x0000001fff067819 */ /* 0x000fe20000011407 */
[----:B------:R-:W-:Y:S01]  /*13b60*/  STL [R1+0x8], R7 ;  /* 0x0000080701007387 */ /* 0x000fe20000100800 */
[----:B0-----:R-:W-:-:S03]  /*13b70*/  @!P0 IMAD.WIDE.U32 R4, R7, R2, R4 ;  /* 0x0000000207048225 */ /* 0x001fc600078e0004 */
[----:B------:R0:W-:Y:S01]  /*13b80*/  STL [R1+0x18], R6 ;  /* 0x0000180601007387 */ /* 0x0001e20000100800 */
[----:B-1----:R-:W-:-:S05]  /*13b90*/  IMAD.SHL.U32 R17, R9, 0x8, RZ ;  /* 0x0000000809117824 */ /* 0x002fca00078e00ff */
[----:B------:R-:W-:Y:S01]  /*13ba0*/  LOP3.LUT R17, R17, 0x18, RZ, 0xc0, !PT ;  /* 0x0000001811117812 */ /* 0x000fe200078ec0ff */
[----:B0-----:R-:W-:-:S04]  /*13bb0*/  @!P0 IMAD R6, R6, R2, RZ ;  /* 0x0000000206068224 */ /* 0x001fc800078e02ff */
[----:B------:R-:W-:Y:S02]  /*13bc0*/  @!P0 IMAD R6, R7, R3, R6 ;  /* 0x0000000307068224 */ /* 0x000fe400078e0206 */
[----:B------:R-:W0:Y:S01]  /*13bd0*/  @!P0 LDC.64 R2, c[0x0][0x418] ;  /* 0x00010600ff028b82 */ /* 0x000e220000000a00 */
[----:B------:R-:W-:Y:S01]  /*13be0*/  ISETP.GE.AND P2, PT, R17, UR4, PT ;  /* 0x0000000411007c0c */ /* 0x000fe2000bf46270 */
[----:B------:R-:W-:Y:S01]  /*13bf0*/  @!P0 IMAD.IADD R5, R5, 0x1, R6 ;  /* 0x0000000105058824 */ /* 0x000fe200078e0206 */
[C---:B------:R-:W-:Y:S02]  /*13c00*/  LOP3.LUT R10, R17.reuse, 0x20, RZ, 0xfc, !PT ;  /* 0x00000020110a7812 */ /* 0x040fe400078efcff */
[----:B------:R-:W-:-:S09]  /*13c10*/  LOP3.LUT R9, R17, 0x40, RZ, 0xfc, !PT ;  /* 0x0000004011097812 */ /* 0x000fd200078efcff */
[----:B------:R-:W-:Y:S02]  /*13c20*/  @P2 LOP3.LUT R23, R23, 0x4, RZ, 0xfc, !PT ;  /* 0x0000000417172812 */ /* 0x000fe400078efcff */
[----:B0-----:R-:W-:-:S04]  /*13c30*/  @!P0 LEA R6, P1, R4, R2, 0x2 ;  /* 0x0000000204068211 */ /* 0x001fc800078210ff */
[----:B------:R-:W-:Y:S01]  /*13c40*/  @!P0 LEA.HI.X R7, R4, R3, R5, 0x2, P1 ;  /* 0x0000000304078211 */ /* 0x000fe200008f1405 */
[----:B------:R-:W-:Y:S01]  /*13c50*/  IMAD.MOV.U32 R3, RZ, RZ, RZ ;  /* 0x000000ffff037224 */ /* 0x000fe200078e00ff */
[----:B------:R-:W-:Y:S02]  /*13c60*/  ISETP.GE.AND P1, PT, R10, UR4, PT ;  /* 0x000000040a007c0c */ /* 0x000fe4000bf26270 */
[----:B------:R-:W-:-:S03]  /*13c70*/  LOP3.LUT R23, R23, 0xfffffffd, RZ, 0xc0, !PT ;  /* 0xfffffffd17177812 */ /* 0x000fc600078ec0ff */
[----:B------:R0:W5:Y:S01]  /*13c80*/  @!P0 LDG.E R3, desc[UR54][R6.64] ;  /* 0x0000003606038981 */ /* 0x000162000c1e1900 */
[----:B------:R-:W-:Y:S01]  /*13c90*/  ISETP.GE.AND P0, PT, R9, UR4, PT ;  /* 0x0000000409007c0c */ /* 0x000fe2000bf06270 */
[----:B------:R-:W-:-:S06]  /*13ca0*/  IMAD.U32 R2, RZ, RZ, UR36 ;  /* 0x00000024ff027e24 */ /* 0x000fcc000f8e00ff */
[----:B------:R-:W-:-:S04]  /*13cb0*/  @P1 LOP3.LUT R23, R23, 0x2, RZ, 0xfc, !PT ;  /* 0x0000000217171812 */ /* 0x000fc800078efcff */
[----:B------:R-:W-:-:S04]  /*13cc0*/  LOP3.LUT R23, R23, 0xfffffffe, RZ, 0xc0, !PT ;  /* 0xfffffffe17177812 */ /* 0x000fc800078ec0ff */
[----:B------:R-:W-:Y:S01]  /*13cd0*/  @P0 LOP3.LUT R23, R23, 0x1, RZ, 0xfc, !PT ;  /* 0x0000000117170812 */ /* 0x000fe200078efcff */
[----:B0-----:R-:W-:Y:S06]  /*13ce0*/  BRA.DIV UR5, `(.L_x_11181) ;  /* 0x0000003e05f07947 */ /* 0x001fec000b800000 */
.L_x_11247:
[----:B------:R-:W-:Y:S02]  /*13cf0*/  SHF.R.S32.HI R9, RZ, 0x1f, R18 ;  /* 0x0000001fff097819 */ /* 0x000fe40000011412 */
[----:B------:R-:W-:Y:S02]  /*13d00*/  ISETP.NE.AND P0, PT, R2, 0x3, PT ;  /* 0x000000030200780c */ /* 0x000fe40003f05270 */
[----:B------:R-:W-:Y:S01]  /*13d10*/  LOP3.LUT R23, R23, 0xffffffef, RZ, 0xc0, !PT ;  /* 0xffffffef17177812 */ /* 0x000fe200078ec0ff */
[----:B------:R0:W-:Y:S10]  /*13d20*/  STL [R1+0x4], R9 ;  /* 0x0000040901007387 */ /* 0x0001f40000100800 */
[----:B------:R-:W-:Y:S01]  /*13d30*/  @P0 LOP3.LUT R23, R23, 0x10, RZ, 0xfc, !PT ;  /* 0x0000001017170812 */ /* 0x000fe200078efcff */
[----:B0-----:R-:W-:Y:S06]  /*13d40*/  @!P0 BRA `(.L_x_11182) ;  /* 0x0000000000048947 */ /* 0x001fec0003800000 */
[----:B------:R-:W-:Y:S01]  /*13d50*/  BPT.TRAP 0x1 ;  /* 0x000000040000795c */ /* 0x000fe20000300000 */
.L_x_11182:
        /* <DEDUP_REMOVED lines=25> */
.L_x_11248:
[----:B------:R-:W-:Y:S05]  /*13ef0*/  BSYNC B0 ;  /* 0x0000000000007941 */ /* 0x000fea0003800000 */
.L_x_11183:
[----:B------:R-:W2:Y:S01]  /*13f00*/  LDL R9, [R1+0x4] ;  /* 0x0000040001097983 */ /* 0x000ea20000100800 */
[----:B------:R-:W-:-:S03]  /*13f10*/  ULDC.64 UR4, c[0x0][0x300] ;  /* 0x0000c00000047ab9 */ /* 0x000fc60000000a00 */
[----:B------:R-:W3:Y:S01]  /*13f20*/  LDL R13, [R1+0xc] ;  /* 0x00000c00010d7983 */ /* 0x000ee20000100800 */
[----:B------:R-:W-:Y:S01]  /*13f30*/  IMAD R6, R6, UR4, RZ ;  /* 0x0000000406067c24 */ /* 0x000fe2000f8e02ff */
[C---:B------:R-:W-:Y:S01]  /*13f40*/  LOP3.LUT P4, RZ, R23.reuse, 0x4, RZ, 0xc0, !PT ;  /* 0x0000000417ff7812 */ /* 0x040fe2000788c0ff */
[C---:B0-----:R-:W-:Y:S01]  /*13f50*/  IMAD.WIDE.U32 R4, R0.reuse, UR4, RZ ;  /* 0x0000000400047c25 */ /* 0x041fe2000f8e00ff */
[----:B------:R-:W0:Y:S01]  /*13f60*/  S2R R10, SR_TID.X ;  /* 0x00000000000a7919 */ /* 0x000e220000002100 */
[C---:B------:R-:W-:Y:S02]  /*13f70*/  LOP3.LUT P3, RZ, R23.reuse, 0x2, RZ, 0xc0, !PT ;  /* 0x0000000217ff7812 */ /* 0x040fe4000786c0ff */
        /* <DEDUP_REMOVED lines=9> */
[----:B------:R-:W-:Y:S01]  /*14010*/  IMAD.WIDE.U32 R4, R18, UR4, R4 ;  /* 0x0000000412047c25 */ /* 0x000fe2000f8e0004 */
[----:B0-----:R-:W-:-:S04]  /*14020*/  LOP3.LUT R12, R10, 0x7f, RZ, 0xc0, !PT ;  /* 0x0000007f0a0c7812 */ /* 0x001fc800078ec0ff */
[----:B------:R-:W-:Y:S01]  /*14030*/  SHF.R.U32.HI R12, RZ, 0x2, R12 ;  /* 0x00000002ff0c7819 */ /* 0x000fe2000001160c */
[----:B--2---:R-:W-:Y:S02]  /*14040*/  IMAD R6, R9, UR4, RZ ;  /* 0x0000000409067c24 */ /* 0x004fe4000f8e02ff */
[----:B------:R-:W0:Y:S02]  /*14050*/  S2R R9, SR_TID.X ;  /* 0x0000000000097919 */ /* 0x000e240000002100 */
[----:B------:R-:W-:Y:S01]  /*14060*/  IMAD R6, R18, UR5, R6 ;  /* 0x0000000512067c24 */ /* 0x000fe2000f8e0206 */
[----:B------:R-:W-:Y:S01]  /*14070*/  ULDC.64 UR4, c[0x0][0x2e8] ;  /* 0x0000ba0000047ab9 */ /* 0x000fe20000000a00 */
[----:B---3--:R-:W-:Y:S02]  /*14080*/  IADD3 R3, -R12, R13, -R8 ;  /* 0x0000000d0c037210 */ /* 0x008fe40007ffe908 */
[----:B------:R-:W-:Y:S01]  /*14090*/  IMAD.IADD R6, R5, 0x1, R6 ;  /* 0x0000000105067824 */ /* 0x000fe200078e0206 */
[----:B------:R-:W-:Y:S01]  /*140a0*/  LEA R0, P0, R4, UR4, 0x1 ;  /* 0x0000000404007c11 */ /* 0x000fe2000f8008ff */
[----:B------:R-:W-:-:S03]  /*140b0*/  UMOV UR4, 0xffffffff ;  /* 0xffffffff00047882 */ /* 0x000fc60000000000 */
[----:B------:R-:W-:Y:S02]  /*140c0*/  LEA.HI.X R6, R4, UR5, R6, 0x1, P0 ;  /* 0x0000000504067c11 */ /* 0x000fe400080f0c06 */
        /* <DEDUP_REMOVED lines=48> */
.L_x_11258:
[----:B------:R-:W-:-:S13]  /*143d0*/  ISETP.GE.AND P0, PT, R3, 0x61, PT ;  /* 0x000000610300780c */ /* 0x000fda0003f06270 */
[----:B01----:R-:W-:Y:S01]  /*143e0*/  @P0 LEA R4, P1, R9, R0, 0x1 ;  /* 0x0000000009040211 */ /* 0x003fe200078208ff */
        /* <DEDUP_REMOVED lines=10> */
.L_x_11186:
        /* <DEDUP_REMOVED lines=11> */
.L_x_11187:
[----:B------:R1:W5:Y:S01]  /*14540*/  LDL.LU R3, [R1] ;  /* 0x0000000001037983 */ /* 0x0003620000300800 */
[----:B------:R1:W-:Y:S02]  /*14550*/  SYNCS.ARRIVE.TRANS64.A1T0 RZ, [R2+URZ+0x2d830], RZ ;  /* 0x02d830ff02ff79a7 */ /* 0x0003e4000810003f */
[----:B------:R-:W-:Y:S05]  /*14560*/  WARPSYNC.ALL ;  /* 0x0000000000007948 */ /* 0x000fea0003800000 */
[----:B------:R-:W-:Y:S01]  /*14570*/  ULDC.64 UR4, c[0x0][0x298] ;  /* 0x0000a60000047ab9 */ /* 0x000fe20000000a00 */
[----:B------:R-:W-:Y:S01]  /*14580*/  BSSY B6, `(.L_x_11188) ;  /* 0x000001c000067945 */ /* 0x000fe20003800000 */
[----:B-1----:R-:W-:Y:S01]  /*14590*/  VIADD R2, R22, 0xc400 ;  /* 0x0000c40016027836 */ /* 0x002fe20000000000 */
[----:B------:R-:W-:Y:S04]  /*145a0*/  BAR.SYNC.DEFER_BLOCKING 0x8, 0x200 ;  /* 0x0208000000007b1d */ /* 0x000fe80000010000 */
[----:B------:R-:W-:-:S02]  /*145b0*/  LOP3.LUT P0, RZ, R2, 0x1bf, RZ, 0xc0, !PT ;  /* 0x000001bf02ff7812 */ /* 0x000fc4000780c0ff */
[----:B-----5:R-:W-:Y:S01]  /*145c0*/  SHF.R.S32.HI R0, RZ, 0x1f, R3 ;  /* 0x0000001fff007819 */ /* 0x020fe20000011403 */
[----:B0-----:R-:W-:-:S04]  /*145d0*/  IMAD.WIDE.U32 R4, R3, UR4, RZ ;  /* 0x0000000403047c25 */ /* 0x001fc8000f8e00ff */
[----:B------:R-:W-:Y:S01]  /*145e0*/  IMAD R0, R0, UR4, RZ ;  /* 0x0000000400007c24 */ /* 0x000fe2000f8e02ff */
[----:B------:R0:W-:Y:S03]  /*145f0*/  STL.64 [R1+0x20], R4 ;  /* 0x0000200401007387 */ /* 0x0001e60000100a00 */
[----:B------:R-:W-:-:S04]  /*14600*/  IMAD R0, R3, UR5, R0 ;  /* 0x0000000503007c24 */ /* 0x000fc8000f8e0200 */
[----:B------:R-:W-:-:S05]  /*14610*/  IMAD.IADD R0, R5, 0x1, R0 ;  /* 0x0000000105007824 */ /* 0x000fca00078e0200 */
[----:B------:R0:W-:Y:S01]  /*14620*/  STL [R1], R0 ;  /* 0x0000000001007387 */ /* 0x0001e20000100800 */
        /* <DEDUP_REMOVED lines=17> */
.L_x_11189:
[----:B------:R-:W-:Y:S05]  /*14740*/  BSYNC B6 ;  /* 0x0000000000067941 */ /* 0x000fea0003800000 */
.L_x_11188:
[----:B------:R-:W2:Y:S01]  /*14750*/  LDL.LU R21, [R1] ;  /* 0x0000000001157983 */ /* 0x000ea20000300800 */
[----:B------:R-:W1:Y:S01]  /*14760*/  LDC R6, c[0x0][0x448] ;  /* 0x00011200ff067b82 */ /* 0x000e620000000800 */
[----:B------:R-:W-:Y:S01]  /*14770*/  ULDC.64 UR4, c[0x0][0x2d8] ;  /* 0x0000b60000047ab9 */ /* 0x000fe20000000a00 */
[----:B------:R-:W-:Y:S01]  /*14780*/  LOP3.LUT P6, RZ, R23, 0x40, RZ, 0xc0, !PT ;  /* 0x0000004017ff7812 */ /* 0x000fe200078cc0ff */
[----:B------:R-:W2:Y:S01]  /*14790*/  LDL.LU.64 R2, [R1+0x20] ;  /* 0x0000200001027983 */ /* 0x000ea20000300a00 */
[----:B0-----:R-:W-:Y:S01]  /*147a0*/  SHF.R.S32.HI R5, RZ, 0x1f, R19 ;  /* 0x0000001fff057819 */ /* 0x001fe20000011413 */
[----:B------:R-:W-:Y:S01]  /*147b0*/  ULDC.64 UR6, c[0x0][0x2c8] ;  /* 0x0000b20000067ab9 */ /* 0x000fe20000000a00 */
[----:B------:R-:W-:Y:S01]  /*147c0*/  ULDC.64 UR8, c[0x0][0x280] ;  /* 0x0000a00000087ab9 */ /* 0x000fe20000000a00 */
[----:B------:R-:W3:Y:S01]  /*147d0*/  LDL R20, [R1+0x4] ;  /* 0x0000040001147983 */ /* 0x000ee20000100800 */
[----:B------:R-:W-:Y:S01]  /*147e0*/  SEL R5, R5, RZ, !P6 ;  /* 0x000000ff05057207 */ /* 0x000fe20007000000 */
[----:B------:R-:W0:Y:S01]  /*147f0*/  LDC R10, c[0x0][0x448] ;  /* 0x00011200ff0a7b82 */ /* 0x000e220000000800 */
[----:B------:R-:W-:Y:S01]  /*14800*/  SEL R0, R19, RZ, !P6 ;  /* 0x000000ff13007207 */ /* 0x000fe20007000000 */
[----:B------:R-:W4:Y:S01]  /*14810*/  S2R R13, SR_TID.X ;  /* 0x00000000000d7919 */ /* 0x000f220000002100 */
[----:B-1----:R-:W-:Y:S01]  /*14820*/  ISETP.NE.AND P6, PT, R6, 0x1, PT ;  /* 0x000000010600780c */ /* 0x002fe20003fc5270 */
[----:B----4-:R-:W-:-:S05]  /*14830*/  IMAD.SHL.U32 R11, R13, 0x8, RZ ;  /* 0x000000080d0b7824 */ /* 0x010fca00078e00ff */
[----:B------:R-:W-:-:S04]  /*14840*/  LOP3.LUT R11, R11, 0x18, RZ, 0xc0, !PT ;  /* 0x000000180b0b7812 */ /* 0x000fc800078ec0ff */
[C---:B------:R-:W-:Y:S02]  /*14850*/  LOP3.LUT R12, R11.reuse, 0x20, RZ, 0xfc, !PT ;  /* 0x000000200b0c7812 */ /* 0x040fe400078efcff */
[----:B------:R-:W-:Y:S01]  /*14860*/  LOP3.LUT R11, R11, 0x40, RZ, 0xfc, !PT ;  /* 0x000000400b0b7812 */ /* 0x000fe200078efcff */
[----:B--2---:R-:W-:Y:S02]  /*14870*/  IMAD.MOV.U32 R3, RZ, RZ, R21 ;  /* 0x000000ffff037224 */ /* 0x004fe400078e0015 */
[----:B------:R-:W1:Y:S01]  /*14880*/  S2R R21, SR_TID.X ;  /* 0x0000000000157919 */ /* 0x000e620000002100 */
[----:B---3--:R-:W-:Y:S02]  /*14890*/  IMAD R4, R20, UR4, RZ ;  /* 0x0000000414047c24 */ /* 0x008fe4000f8e02ff */
[----:B------:R-:W2:Y:S01]  /*148a0*/  S2R R20, SR_TID.X ;  /* 0x0000000000147919 */ /* 0x000ea20000002100 */
[----:B------:R-:W-:-:S04]  /*148b0*/  IMAD.WIDE.U32 R2, R18, UR4, R2 ;  /* 0x0000000412027c25 */ /* 0x000fc8000f8e0002 */
[----:B------:R-:W-:Y:S01]  /*148c0*/  IMAD R4, R18, UR5, R4 ;  /* 0x0000000512047c24 */ /* 0x000fe2000f8e0204 */
[----:B------:R-:W-:Y:S02]  /*148d0*/  ULDC.64 UR4, c[0x0][0x2e0] ;  /* 0x0000b80000047ab9 */ /* 0x000fe40000000a00 */
[----:B------:R-:W-:Y:S02]  /*148e0*/  IMAD R5, R5, UR4, RZ ;  /* 0x0000000405057c24 */ /* 0x000fe4000f8e02ff */
[----:B------:R-:W-:Y:S02]  /*148f0*/  IMAD.IADD R3, R3, 0x1, R4 ;  /* 0x0000000103037824 */ /* 0x000fe400078e0204 */
[----:B------:R-:W3:Y:S01]  /*14900*/  @P6 LDC R4, c[0x0][0x44c] ;  /* 0x00011300ff046b82 */ /* 0x000ee20000000800 */
[C---:B------:R-:W-:Y:S02]  /*14910*/  IMAD R5, R0.reuse, UR5, R5 ;  /* 0x0000000500057c24 */ /* 0x040fe4000f8e0205 */
[----:B------:R-:W-:Y:S01]  /*14920*/  IMAD.WIDE.U32 R2, R0, UR4, R2 ;  /* 0x0000000400027c25 */ /* 0x000fe2000f8e0002 */
[----:B------:R-:W-:-:S03]  /*14930*/  ULDC.64 UR4, c[0x0][0x2d0] ;  /* 0x0000b40000047ab9 */ /* 0x000fc60000000a00 */
[----:B------:R-:W-:Y:S01]  /*14940*/  IMAD.IADD R3, R3, 0x1, R5 ;  /* 0x0000000103037824 */ /* 0x000fe200078e0205 */
[----:B------:R-:W4:Y:S01]  /*14950*/  @P6 LDC R0, c[0x0][0x450] ;  /* 0x00011400ff006b82 */ /* 0x000f220000000800 */
[----:B-1----:R-:W-:Y:S01]  /*14960*/  IMAD.SHL.U32 R21, R21, 0x20, RZ ;  /* 0x0000002015157824 */ /* 0x002fe200078e00ff */
[----:B--2---:R-:W-:-:S04]  /*14970*/  LOP3.LUT R20, R20, 0x7f, RZ, 0xc0, !PT ;  /* 0x0000007f14147812 */ /* 0x004fc800078ec0ff */
[----:B------:R-:W-:Y:S02]  /*14980*/  LOP3.LUT R21, R21, 0x60, RZ, 0xc0, !PT ;  /* 0x0000006015157812 */ /* 0x000fe400078ec0ff */
[----:B------:R-:W-:-:S04]  /*14990*/  SHF.R.U32.HI R20, RZ, 0x2, R20 ;  /* 0x00000002ff147819 */ /* 0x000fc80000011614 */
[----:B------:R-:W-:Y:S02]  /*149a0*/  LOP3.LUT R20, R20, R21, RZ, 0xfc, !PT ;  /* 0x0000001514147212 */ /* 0x000fe400078efcff */
[----:B------:R-:W-:-:S03]  /*149b0*/  LOP3.LUT R21, R13, 0x7f, RZ, 0xc0, !PT ;  /* 0x0000007f0d157812 */ /* 0x000fc600078ec0ff */
[----:B------:R-:W-:Y:S01]  /*149c0*/  IMAD.IADD R6, R20, 0x1, R27 ;  /* 0x0000000114067824 */ /* 0x000fe200078e021b */
[----:B------:R-:W-:Y:S01]  /*149d0*/  SHF.R.U32.HI R21, RZ, 0x2, R21 ;  /* 0x00000002ff157819 */ /* 0x000fe20000011615 */
[----:B------:R-:W-:Y:S02]  /*149e0*/  IMAD.SHL.U32 R20, R13, 0x8, RZ ;  /* 0x000000080d147824 */ /* 0x000fe400078e00ff */
[----:B---3--:R-:W-:-:S03]  /*149f0*/  @P6 IMAD.HI.U32 R5, R6, R4, RZ ;  /* 0x0000000406056227 */ /* 0x008fc600078e00ff */
[----:B------:R-:W-:Y:S01]  /*14a00*/  LOP3.LUT R20, R20, 0x18, RZ, 0xc0, !PT ;  /* 0x0000001814147812 */ /* 0x000fe200078ec0ff */
[----:B------:R-:W-:Y:S01]  /*14a10*/  IMAD.MOV.U32 R4, RZ, RZ, R6 ;  /* 0x000000ffff047224 */ /* 0x000fe200078e0006 */
[----:B----4-:R-:W-:-:S04]  /*14a20*/  @P6 SHF.R.U32.HI R4, RZ, R0, R5 ;  /* 0x00000000ff046219 */ /* 0x010fc80000011605 */
[--C-:B------:R-:W-:Y:S01]  /*14a30*/  SHF.R.S32.HI R0, RZ, 0x1f, R4.reuse ;  /* 0x0000001fff007819 */ /* 0x100fe20000011404 */
[----:B------:R-:W-:-:S04]  /*14a40*/  IMAD.MOV R7, RZ, RZ, -R4 ;  /* 0x000000ffff077224 */ /* 0x000fc800078e0a04 */
[----:B------:R-:W-:-:S04]  /*14a50*/  IMAD R0, R0, UR4, RZ ;  /* 0x0000000400007c24 */ /* 0x000fc8000f8e02ff */
[C---:B------:R-:W-:Y:S02]  /*14a60*/  IMAD R0, R4.reuse, UR5, R0 ;  /* 0x0000000504007c24 */ /* 0x040fe4000f8e0200 */
[----:B------:R-:W-:-:S04]  /*14a70*/  IMAD.WIDE.U32 R4, R4, UR4, R2 ;  /* 0x0000000404047c25 */ /* 0x000fc8000f8e0002 */
[----:B------:R-:W-:Y:S02]  /*14a80*/  IMAD.IADD R5, R5, 0x1, R0 ;  /* 0x0000000105057824 */ /* 0x000fe400078e0200 */
[----:B0-----:R-:W-:-:S04]  /*14a90*/  IMAD R0, R10, R7, R6 ;  /* 0x000000070a007224 */ /* 0x001fc800078e0206 */
        /* <DEDUP_REMOVED lines=23> */
[----:B------:R-:W-:Y:S01]  /*14c10*/  ISETP.GE.AND P2, PT, R11, UR4, PT ;  /* 0x000000040b007c0c */ /* 0x000fe2000bf46270 */
[----:B------:R-:W-:Y:S02]  /*14c20*/  IMAD.IADD R3, R3, 0x1, R7 ;  /* 0x0000000103037824 */ /* 0x000fe400078e0207 */
        /* <DEDUP_REMOVED lines=8> */
[----:B------:R-:W2:Y:S01]  /*14cb0*/  LDL R11, [R1+0x1c] ;  /* 0x00001c00010b7983 */ /* 0x000ea20000100800 */
[----:B------:R-:W-:Y:S02]  /*14cc0*/  IMAD R3, R28, R10, RZ ;  /* 0x0000000a1c037224 */ /* 0x000fe400078e02ff */
[----:B------:R-:W-:Y:S01]  /*14cd0*/  IMAD.IADD R2, R21, 0x1, R27 ;  /* 0x0000000115027824 */ /* 0x000fe200078e021b */
[----:B------:R-:W0:Y:S04]  /*14ce0*/  SHFL.IDX PT, R5, R4, RZ, 0x1c1f ;  /* 0x001c1fff04057589 */ /* 0x000e2800000e0000 */
[----:B------:R-:W1:Y:S01]  /*14cf0*/  SHFL.IDX PT, R6, R0, RZ, 0x1c1f ;  /* 0x001c1fff00067589 */ /* 0x000e6200000e0000 */
[----:B------:R-:W-:-:S13]  /*14d00*/  ISETP.GE.AND P3, PT, R2, R3, PT ;  /* 0x000000030200720c */ /* 0x000fda0003f66270 */
[----:B0-----:R-:W-:-:S05]  /*14d10*/  @!P3 LEA R5, P4, R20, R5, 0x1 ;  /* 0x000000051405b211 */ /* 0x001fca00078808ff */
[----:B-1----:R-:W-:-:S04]  /*14d20*/  @!P3 IMAD.X R6, RZ, RZ, R6, P4 ;  /* 0x000000ffff06b224 */ /* 0x002fc800020e0606 */
[----:B------:R-:W-:Y:S02]  /*14d30*/  @!P3 IMAD.MOV.U32 R7, RZ, RZ, R6 ;  /* 0x000000ffff07b224 */ /* 0x000fe400078e0006 */
[----:B------:R-:W-:Y:S02]  /*14d40*/  @!P3 IMAD.MOV.U32 R6, RZ, RZ, R5 ;  /* 0x000000ffff06b224 */ /* 0x000fe400078e0005 */
[----:B------:R-:W0:Y:S04]  /*14d50*/  SHFL.IDX PT, R5, R4, 0x1, 0x1c1f ;  /* 0x003c1f0004057f89 */ /* 0x000e2800000e0000 */
[----:B--2---:R-:W-:Y:S04]  /*14d60*/  @!P3 LDGSTS.E.BYPASS.LTC128B.128 [R11+0xc400], desc[UR54][R6.64], !P0 ;  /* 0x0c400000060bbfae */ /* 0x004fe8000c101d76 */
        /* <DEDUP_REMOVED lines=14> */
[----:B------:R-:W-:-:S03]  /*14e50*/  VIADD R6, R2, 0x40 ;  /* 0x0000004002067836 */ /* 0x000fc60000000000 */
[----:B------:R-:W2:Y:S02]  /*14e60*/  SHFL.IDX PT, R0, R0, 0x3, 0x1c1f ;  /* 0x007c1f0000007f89 */ /* 0x000ea400000e0000 */
[----:B------:R-:W-:-:S13]  /*14e70*/  ISETP.GE.AND P3, PT, R6, R3, PT ;  /* 0x000000030600720c */ /* 0x000fda0003f66270 */
[----:B0-----:R-:W-:-:S05]  /*14e80*/  @!P3 LEA R5, P4, R20, R5, 0x1 ;  /* 0x000000051405b211 */ /* 0x001fca00078808ff */
[----:B-1----:R-:W-:Y:S02]  /*14e90*/  @!P3 IMAD.X R7, RZ, RZ, R7, P4 ;  /* 0x000000ffff07b224 */ /* 0x002fe400020e0607 */
[----:B------:R-:W-:Y:S02]  /*14ea0*/  @!P3 IMAD.MOV.U32 R6, RZ, RZ, R5 ;  /* 0x000000ffff06b224 */ /* 0x000fe400078e0005 */
[----:B------:R-:W-:-:S03]  /*14eb0*/  VIADD R5, R2, 0x60 ;  /* 0x0000006002057836 */ /* 0x000fc60000000000 */
[----:B------:R-:W-:Y:S04]  /*14ec0*/  @!P3 LDGSTS.E.BYPASS.LTC128B.128 [R11+0xd400], desc[UR54][R6.64], !P0 ;  /* 0x0d400000060bbfae */ /* 0x000fe8000c101d76 */
[----:B------:R-:W-:Y:S04]  /*14ed0*/  @!P3 LDGSTS.E.BYPASS.LTC128B.128 [R11+0x10400], desc[UR54][R6.64+0x40], !P1 ;  /* 0x10400040060bbfae */ /* 0x000fe8000c901d76 */
[----:B------:R-:W-:Y:S01]  /*14ee0*/  @!P3 LDGSTS.E.BYPASS.LTC128B.128 [R11+0x13400], desc[UR54][R6.64+0x80], !P2 ;  /* 0x13400080060bbfae */ /* 0x000fe2000d101d76 */
[----:B------:R-:W-:-:S13]  /*14ef0*/  ISETP.GE.AND P3, PT, R5, R3, PT ;  /* 0x000000030500720c */ /* 0x000fda0003f66270 */
[----:B------:R-:W-:-:S05]  /*14f00*/  @!P3 LEA R4, P4, R20, R4, 0x1 ;  /* 0x000000041404b211 */ /* 0x000fca00078808ff */
[----:B--2---:R-:W-:-:S04]  /*14f10*/  @!P3 IMAD.X R0, RZ, RZ, R0, P4 ;  /* 0x000000ffff00b224 */ /* 0x004fc800020e0600 */
[----:B------:R-:W-:Y:S02]  /*14f20*/  @!P3 IMAD.MOV.U32 R5, RZ, RZ, R0 ;  /* 0x000000ffff05b224 */ /* 0x000fe400078e0000 */
        /* <DEDUP_REMOVED lines=15> */
.L_x_11271:
[----:B------:R-:W2:Y:S01]  /*15020*/  LDL R0, [R1+0x1c] ;  /* 0x00001c0001007983 */ /* 0x000ea20000100800 */
[----:B------:R-:W-:-:S05]  /*15030*/  VIADD R2, R2, 0xa0 ;  /* 0x000000a002027836 */ /* 0x000fca0000000000 */
[----:B------:R-:W-:-:S13]  /*15040*/  ISETP.GE.AND P3, PT, R2, R3, PT ;  /* 0x000000030200720c */ /* 0x000fda0003f66270 */
[----:B------:R-:W-:-:S05]  /*15050*/  @!P3 LEA R2, P4, R20, R9, 0x1 ;  /* 0x000000091402b211 */ /* 0x000fca00078808ff */
        /* <DEDUP_REMOVED lines=9> */
.L_x_11191:
        /* <DEDUP_REMOVED lines=18> */
.L_x_11272:
[----:B------:R-:W-:Y:S05]  /*15210*/  BSYNC B0 ;  /* 0x0000000000007941 */ /* 0x000fea0003800000 */
.L_x_11192:
[----:B------:R-:W1:Y:S04]  /*15220*/  LDL.LU R3, [R1+0x28] ;  /* 0x0000280001037983 */ /* 0x000e680000300800 */
[----:B------:R-:W2:Y:S01]  /*15230*/  LDL R2, [R1+0x10] ;  /* 0x0000100001027983 */ /* 0x000ea20000100800 */
[----:B------:R-:W-:Y:S01]  /*15240*/  BSSY B0, `(.L_x_11194) ;  /* 0x0000100000007945 */ /* 0x000fe20003800000 */
[----:B-1----:R-:W-:-:S05]  /*15250*/  VIADD R0, R3, 0xfffffffe ;  /* 0xfffffffe03007836 */ /* 0x002fca0000000000 */
[----:B--2---:R-:W-:-:S13]  /*15260*/  ISETP.GE.AND P0, PT, R0, R2, PT ;  /* 0x000000020000720c */ /* 0x004fda0003f06270 */
[----:B------:R-:W-:Y:S05]  /*15270*/  @!P0 BRA `(.L_x_11195) ;  /* 0x0000000c00f08947 */ /* 0x000fea0003800000 */
[----:B------:R-:W0:Y:S01]  /*15280*/  S2R R2, SR_TID.X ;  /* 0x0000000000027919 */ /* 0x000e220000002100 */
[----:B------:R-:W-:Y:S01]  /*15290*/  ULDC UR4, c[0x0][0x2f4] ;  /* 0x0000bd0000047ab9 */ /* 0x000fe20000000800 */
[----:B------:R-:W-:Y:S01]  /*152a0*/  IMAD.MOV.U32 R20, RZ, RZ, R29 ;  /* 0x000000ffff147224 */ /* 0x000fe200078e001d */
[----:B------:R1:W-:Y:S01]  /*152b0*/  STL [R1], R26 ;  /* 0x0000001a01007387 */ /* 0x0003e20000100800 */
[----:B------:R-:W-:Y:S02]  /*152c0*/  IMAD.MOV.U32 R10, RZ, RZ, R25 ;  /* 0x000000ffff0a7224 */ /* 0x000fe400078e0019 */
[----:B0-----:R-:W-:-:S05]  /*152d0*/  IMAD.SHL.U32 R4, R2, 0x8, RZ ;  /* 0x0000000802047824 */ /* 0x001fca00078e00ff */
[----:B------:R-:W-:-:S04]  /*152e0*/  LOP3.LUT R4, R4, 0x18, RZ, 0xc0, !PT ;  /* 0x0000001804047812 */ /* 0x000fc800078ec0ff */
[C---:B------:R-:W-:Y:S02]  /*152f0*/  LOP3.LUT R3, R4.reuse, 0x20, RZ, 0xfc, !PT ;  /* 0x0000002004037812 */ /* 0x040fe400078efcff */
[C---:B------:R-:W-:Y:S02]  /*15300*/  LOP3.LUT R2, R4.reuse, 0x40, RZ, 0xfc, !PT ;  /* 0x0000004004027812 */ /* 0x040fe400078efcff */
[----:B------:R-:W-:Y:S02]  /*15310*/  ISETP.GE.AND P3, PT, R4, UR4, PT ;  /* 0x0000000404007c0c */ /* 0x000fe4000bf66270 */
[----:B------:R-:W-:Y:S02]  /*15320*/  ISETP.GE.AND P2, PT, R3, UR4, PT ;  /* 0x0000000403007c0c */ /* 0x000fe4000bf46270 */
[----:B-1----:R-:W-:-:S13]  /*15330*/  ISETP.GE.AND P1, PT, R2, UR4, PT ;  /* 0x0000000402007c0c */ /* 0x002fda000bf26270 */
.L_x_11208:
[----:B------:R-:W2:Y:S01]  /*15340*/  LDL R8, [R1+0x14] ;  /* 0x0000140001087983 */ /* 0x000ea20000100800 */
[----:B------:R-:W0:Y:S03]  /*15350*/  LDC R4, c[0x0][0x430] ;  /* 0x00010c00ff047b82 */ /* 0x000e260000000800 */
[----:B------:R-:W3:Y:S04]  /*15360*/  LDL R7, [R1+0x18] ;  /* 0x0000180001077983 */ /* 0x000ee80000100800 */
[----:B------:R-:W4:Y:S01]  /*15370*/  LDL R6, [R1+0x8] ;  /* 0x0000080001067983 */ /* 0x000f220000100800 */
[----:B------:R-:W1:Y:S01]  /*15380*/  S2R R2, SR_TID.X ;  /* 0x0000000000027919 */ /* 0x000e620000002100 */
        /* <DEDUP_REMOVED lines=21> */
[----:B------:R-:W-:-:S03]  /*154e0*/  ULDC.64 UR4, c[0x0][0x418] ;  /* 0x0001060000047ab9 */ /* 0x000fc60000000a00 */
[----:B------:R-:W-:Y:S01]  /*154f0*/  IMAD.IADD R3, R4, 0x1, R3 ;  /* 0x0000000104037824 */ /* 0x000fe200078e0203 */
[----:B------:R-:W-:-:S04]  /*15500*/  LEA R4, P0, R2, UR4, 0x2 ;  /* 0x0000000402047c11 */ /* 0x000fc8000f8010ff */
[----:B------:R-:W-:-:S05]  /*15510*/  LEA.HI.X R5, R2, UR5, R3, 0x2, P0 ;  /* 0x0000000502057c11 */ /* 0x000fca00080f1403 */
[----:B------:R-:W2:Y:S01]  /*15520*/  LDG.E R8, desc[UR54][R4.64] ;  /* 0x0000003604087981 */ /* 0x000ea2000c1e1900 */
[----:B------:R-:W-:Y:S02]  /*15530*/  IMAD.U32 R6, RZ, RZ, UR36 ;  /* 0x00000024ff067e24 */ /* 0x000fe4000f8e00ff */
[----:B------:R-:W-:-:S03]  /*15540*/  VIADD R25, R10, 0x1 ;  /* 0x000000010a197836 */ /* 0x000fc60000000000 */
[----:B------:R-:W-:Y:S02]  /*15550*/  ISETP.NE.AND P4, PT, R6, 0x3, PT ;  /* 0x000000030600780c */ /* 0x000fe40003f85270 */
        /* <DEDUP_REMOVED lines=8> */
.L_x_11196:
[----:B------:R-:W-:Y:S01]  /*155e0*/  IMAD R5, R25, 0x8, R22 ;  /* 0x0000000819057824 */ /* 0x000fe200078e0216 */
[----:B------:R-:W-:Y:S01]  /*155f0*/  SHF.L.U32 R0, R29, 0x1f, RZ ;  /* 0x0000001f1d007819 */ /* 0x000fe200000006ff */
[----:B------:R-:W-:Y:S03]  /*15600*/  BSSY B1, `(.L_x_11197) ;  /* 0x0000003000017945 */ /* 0x000fe60003800000 */
[----:B------:R-:W0:Y:S02]  /*15610*/  SYNCS.PHASECHK.TRANS64.TRYWAIT P0, [R5+URZ+0x2d840], R0 ;  /* 0x02d84000050075a7 */ /* 0x000e24000800017f */
[----:B0-----:R-:W-:Y:S05]  /*15620*/  @!P0 BRA `(.L_x_11198) ;  /* 0x0000003400608947 */ /* 0x001fea0003800000 */
.L_x_11273:
[----:B------:R-:W-:Y:S05]  /*15630*/  BSYNC B1 ;  /* 0x0000000000017941 */ /* 0x000fea0003800000 */
.L_x_11197:
[----:B------:R-:W2:Y:S01]  /*15640*/  LDL R4, [R1+0x4] ;  /* 0x0000040001047983 */ /* 0x000ea20000100800 */
[----:B------:R-:W-:Y:S01]  /*15650*/  SHF.R.S32.HI R21, RZ, 0x1f, R9 ;  /* 0x0000001fff157819 */ /* 0x000fe20000011409 */
[----:B------:R-:W-:Y:S01]  /*15660*/  ULDC.64 UR4, c[0x0][0x300] ;  /* 0x0000c00000047ab9 */ /* 0x000fe20000000a00 */
[----:B------:R-:W-:Y:S01]  /*15670*/  LOP3.LUT P5, RZ, R23, 0x2, RZ, 0xc0, !PT ;  /* 0x0000000217ff7812 */ /* 0x000fe200078ac0ff */
        /* <DEDUP_REMOVED lines=56> */
.L_x_11283:
        /* <DEDUP_REMOVED lines=11> */
.L_x_11200:
        /* <DEDUP_REMOVED lines=11> */
.L_x_11201:
[----:B------:R1:W-:Y:S01]  /*15b60*/  SYNCS.ARRIVE.TRANS64.A1T0 RZ, [R5+URZ+0x2d830], RZ ;  /* 0x02d830ff05ff79a7 */ /* 0x0003e2000810003f */
[----:B------:R-:W-:Y:S05]  /*15b70*/  @!P5 BRA `(.L_x_11202) ;  /* 0x000000000004d947 */ /* 0x000fea0003800000 */
[----:B------:R-:W-:Y:S01]  /*15b80*/  BPT.TRAP 0x1 ;  /* 0x000000040000795c */ /* 0x000fe20000300000 */
.L_x_11202:
[----:B------:R-:W-:Y:S01]  /*15b90*/  SHF.L.U32 R2, R20, 0x1f, RZ ;  /* 0x0000001f14027819 */ /* 0x000fe200000006ff */
[----:B-1----:R-:W-:Y:S01]  /*15ba0*/  IMAD R5, R10, 0x8, R22 ;  /* 0x000000080a057824 */ /* 0x002fe200078e0216 */
[----:B------:R-:W-:Y:S03]  /*15bb0*/  BSSY B1, `(.L_x_11203) ;  /* 0x0000003000017945 */ /* 0x000fe60003800000 */
[----:B------:R-:W1:Y:S02]  /*15bc0*/  SYNCS.PHASECHK.TRANS64.TRYWAIT P0, [R5+URZ+0x2d860], R2 ;  /* 0x02d86002050075a7 */ /* 0x000e64000800017f */
[----:B-1----:R-:W-:Y:S05]  /*15bd0*/  @!P0 BRA `(.L_x_11204) ;  /* 0x00000034005c8947 */ /* 0x002fea0003800000 */
.L_x_11284:
[----:B------:R-:W-:Y:S05]  /*15be0*/  BSYNC B1 ;  /* 0x0000000000017941 */ /* 0x000fea0003800000 */
.L_x_11203:
        /* <DEDUP_REMOVED lines=49> */
.L_x_11294:
        /* <DEDUP_REMOVED lines=32> */
.L_x_11206:
[----:B------:R-:W-:Y:S02]  /*16100*/  PLOP3.LUT P4, PT, P4, P0, PT, 0xa2, 0x0 ;  /* 0x000000000000781c */ /* 0x000fe40002781472 */
[----:B------:R-:W-:-:S08]  /*16110*/  @P0 R2UR P4, UR4, R5 ;  /* 0x00000000050402ca */ /* 0x000fd00000080000 */
[----:B------:R-:W-:-:S05]  /*16120*/  @P0 PLOP3.LUT P0, PT, P4, PT, PT, 0x80, 0x0 ;  /* 0x000000000000081c */ /* 0x000fca000270f070 */
[----:B------:R-:W-:Y:S01]  /*16130*/  @!P4 SYNCS.ARRIVE.TRANS64.RED.A0T1 RZ, [UR4+0x2d850], RZ ;  /* 0x02d850ffffffc9a7 */ /* 0x000fe20008200404 */
[----:B------:R-:W-:Y:S07]  /*16140*/  @!P4 ARRIVES.LDGSTSBAR.64.TRANSCNT [UR4+0x2d850] ;  /* 0x02d85000ff00c9b0 */ /* 0x000fee0008000a84 */
[----:B------:R-:W-:Y:S05]  /*16150*/  @P0 BRA.U.ANY `(.L_x_11206) ;  /* 0xfffffffd00e80947 */ /* 0x000fea000393ffff */
[----:B------:R-:W-:Y:S01]  /*16160*/  NOP ;  /* 0x0000000000007918 */ /* 0x000fe20000000000 */
[----:B------:R-:W-:Y:S02]  /*16170*/  IMAD.U32 R2, RZ, RZ, UR36 ;  /* 0x00000024ff027e24 */ /* 0x000fe4000f8e00ff */
[----:B------:R-:W-:-:S03]  /*16180*/  IMAD.MOV.U32 R24, RZ, RZ, R0 ;  /* 0x000000ffff187224 */ /* 0x000fc600078e0000 */
[----:B------:R-:W-:-:S13]  /*16190*/  ISETP.NE.AND P5, PT, R2, 0x3, PT ;  /* 0x000000030200780c */ /* 0x000fda0003fa5270 */
[----:B------:R-:W-:Y:S05]  /*161a0*/  @!P5 BRA `(.L_x_11207) ;  /* 0x000000000004d947 */ /* 0x000fea0003800000 */
[----:B------:R-:W-:Y:S01]  /*161b0*/  BPT.TRAP 0x1 ;  /* 0x000000040000795c */ /* 0x000fe20000300000 */
.L_x_11207:
[----:B------:R-:W2:Y:S01]  /*161c0*/  LDL R2, [R1+0x10] ;  /* 0x0000100001027983 */ /* 0x000ea20000100800 */
[----:B------:R1:W-:Y:S01]  /*161d0*/  SYNCS.ARRIVE.TRANS64.A1T0 RZ, [R5+URZ+0x2d850], RZ ;  /* 0x02d850ff05ff79a7 */ /* 0x0003e2000810003f */
[C---:B------:R-:W-:Y:S02]  /*161e0*/  VIADD R0, R26.reuse, 0xffffffff ;  /* 0xffffffff1a007836 */ /* 0x040fe40000000000 */
[----:B------:R1:W-:Y:S01]  /*161f0*/  STL [R1], R26 ;  /* 0x0000001a01007387 */ /* 0x0003e20000100800 */
[----:B------:R-:W-:Y:S02]  /*16200*/  IMAD.MOV.U32 R20, RZ, RZ, R29 ;  /* 0x000000ffff147224 */ /* 0x000fe400078e001d */
[----:B------:R-:W-:Y:S01]  /*16210*/  IMAD.MOV.U32 R10, RZ, RZ, R25 ;  /* 0x000000ffff0a7224 */ /* 0x000fe200078e0019 */
[----:B--2---:R-:W-:-:S13]  /*16220*/  ISETP.GT.AND P0, PT, R26, R2, PT ;  /* 0x000000021a00720c */ /* 0x004fda0003f04270 */
[----:B-1----:R-:W-:Y:S05]  /*16230*/  @P0 BRA `(.L_x_11208) ;  /* 0xfffffff000400947 */ /* 0x002fea000383ffff */
.L_x_11195:
[----:B------:R-:W-:Y:S05]  /*16240*/  BSYNC B0 ;  /* 0x0000000000007941 */ /* 0x000fea0003800000 */
.L_x_11194:
[----:B------:R-:W1:Y:S01]  /*16250*/  S2R R2, SR_TID.X ;  /* 0x0000000000027919 */ /* 0x000e620000002100 */
[----:B------:R-:W-:Y:S01]  /*16260*/  BSSY B0, `(.L_x_11209) ;  /* 0x0000010000007945 */ /* 0x000fe20003800000 */
        /* <DEDUP_REMOVED lines=15> */
.L_x_11210:
[----:B------:R-:W-:Y:S05]  /*16360*/  BSYNC B0 ;  /* 0x0000000000007941 */ /* 0x000fea0003800000 */
.L_x_11209:
[----:B------:R-:W-:-:S05]  /*16370*/  IMAD.U32 R0, RZ, RZ, UR36 ;  /* 0x00000024ff007e24 */ /* 0x000fca000f8e00ff */
[----:B------:R-:W-:-:S13]  /*16380*/  ISETP.NE.AND P0, PT, R0, 0x3, PT ;  /* 0x000000030000780c */ /* 0x000fda0003f05270 */
[----:B------:R-:W-:Y:S05]  /*16390*/  @!P0 BRA `(.L_x_11211) ;  /* 0x0000000000048947 */ /* 0x000fea0003800000 */
[----:B------:R-:W-:Y:S01]  /*163a0*/  BPT.TRAP 0x1 ;  /* 0x000000040000795c */ /* 0x000fe20000300000 */
.L_x_11211:
[----:B------:R-:W2:Y:S01]  /*163b0*/  LDL.LU R2, [R1+0xc] ;  /* 0x00000c0001027983 */ /* 0x000ea20000300800 */
[----:B------:R-:W-:Y:S01]  /*163c0*/  IMAD R0, R25, 0x8, R22 ;  /* 0x0000000819007824 */ /* 0x000fe200078e0216 */
[----:B------:R-:W-:Y:S01]  /*163d0*/  SHF.L.U32 R3, R29, 0x1f, RZ ;  /* 0x0000001f1d037819 */ /* 0x000fe200000006ff */
[----:B------:R-:W-:Y:S03]  /*163e0*/  BSSY B0, `(.L_x_11212) ;  /* 0x0000004000007945 */ /* 0x000fe60003800000 */
[----:B------:R-:W1:Y:S01]  /*163f0*/  SYNCS.PHASECHK.TRANS64.TRYWAIT P0, [R0+URZ+0x2d860], R3 ;  /* 0x02d86003000075a7 */ /* 0x000e62000800017f */
[----:B--2---:R-:W-:Y:S01]  /*16400*/  IMAD R6, R26, -0x80, R2 ;  /* 0xffffff801a067824 */ /* 0x004fe200078e0202 */
[----:B-1----:R-:W-:Y:S06]  /*16410*/  @!P0 BRA `(.L_x_11213) ;  /* 0x0000003000c48947 */ /* 0x002fec0003800000 */
.L_x_11295:
[----:B------:R-:W-:Y:S05]  /*16420*/  BSYNC B0 ;  /* 0x0000000000007941 */ /* 0x000fea0003800000 */
.L_x_11212:
[----:B------:R-:W0:Y:S01]  /*16430*/  S2R R2, SR_TID.X ;  /* 0x0000000000027919 */ /* 0x000e220000002100 */
[----:B------:R-:W-:Y:S01]  /*16440*/  UMOV UR4, 0xffffffff ;  /* 0xffffffff00047882 */ /* 0x000fe20000000000 */
[----:B------:R-:W2:Y:S01]  /*16450*/  S2R R7, SR_TID.X ;  /* 0x0000000000077919 */ /* 0x000ea20000002100 */
[----:B0-----:R-:W-:Y:S01]  /*16460*/  LOP3.LUT R5, R2, 0x7f, RZ, 0xc0, !PT ;  /* 0x0000007f02057812 */ /* 0x001fe200078ec0ff */
[----:B--2---:R-:W-:-:S03]  /*16470*/  IMAD.SHL.U32 R2, R7, 0x8, RZ ;  /* 0x0000000807027824 */ /* 0x004fc600078e00ff */
[----:B------:R-:W-:Y:S01]  /*16480*/  SHF.R.U32.HI R5, RZ, 0x2, R5 ;  /* 0x00000002ff057819 */ /* 0x000fe20000011605 */
[----:B------:R-:W-:Y:S01]  /*16490*/  IMAD.SHL.U32 R4, R7, 0x8, RZ ;  /* 0x0000000807047824 */ /* 0x000fe200078e00ff */
[----:B------:R-:W-:-:S03]  /*164a0*/  LOP3.LUT R2, R2, 0xd8, RZ, 0xc0, !PT ;  /* 0x000000d802027812 */ /* 0x000fc600078ec0ff */
[----:B------:R-:W-:Y:S01]  /*164b0*/  IMAD.IADD R6, R6, 0x1, -R5 ;  /* 0x0000000106067824 */ /* 0x000fe200078e0a05 */
        /* <DEDUP_REMOVED lines=47> */
.L_x_11305:
        /* <DEDUP_REMOVED lines=13> */
.L_x_11215:
        /* <DEDUP_REMOVED lines=11> */
.L_x_11216:
[----:B------:R-:W-:Y:S01]  /*16930*/  VIADD R25, R25, 0x1 ;  /* 0x0000000119197836 */ /* 0x000fe20000000000 */
[----:B------:R0:W-:Y:S04]  /*16940*/  SYNCS.ARRIVE.TRANS64.A1T0 RZ, [R0+URZ+0x2d850], RZ ;  /* 0x02d850ff00ff79a7 */ /* 0x0001e8000810003f */
[----:B------:R-:W-:-:S04]  /*16950*/  ISETP.NE.AND P0, PT, R25, 0x2, PT ;  /* 0x000000021900780c */ /* 0x000fc80003f05270 */
[----:B0-----:R-:W-:Y:S02]  /*16960*/  SEL R0, RZ, 0x1, P0 ;  /* 0x00000001ff007807 */ /* 0x001fe40000000000 */
[----:B------:R-:W-:Y:S02]  /*16970*/  SEL R25, R25, RZ, P0 ;  /* 0x000000ff19197207 */ /* 0x000fe40000000000 */
[----:B------:R-:W-:-:S07]  /*16980*/  LOP3.LUT R29, R29, R0, RZ, 0x3c, !PT ;  /* 0x000000001d1d7212 */ /* 0x000fce00078e3cff */
.L_x_11175:
[----:B------:R-:W-:Y:S05]  /*16990*/  BSYNC B7 ;  /* 0x0000000000077941 */ /* 0x000fea0003800000 */
.L_x_11173:
        /* <DEDUP_REMOVED lines=11> */
.L_x_11217:
        /* <DEDUP_REMOVED lines=10> */
[----:B------:R1:W2:Y:S01]  /*16af0*/  @!P1 LDG.E R3, desc[UR54][R2.64] ;  /* 0x0000003602039981 */ /* 0x0002a2000c1e1900 */
[C---:B------:R-:W-:Y:S02]  /*16b00*/  ISETP.GE.U32.AND P2, PT, R7.reuse, 0x2, PT ;  /* 0x000000020700780c */ /* 0x040fe40003f46070 */
[C---:B------:R-:W-:Y:S01]  /*16b10*/  ISETP.GE.U32.AND P3, PT, R7.reuse, 0x4, PT ;  /* 0x000000040700780c */ /* 0x040fe20003f66070 */
[----:B------:R-:W-:Y:S01]  /*16b20*/  SHFL.IDX PT, R0, R16, RZ, 0x1f ;  /* 0x00001fff10007589 */ /* 0x000fe200000e0000 */
[C---:B------:R-:W-:Y:S02]  /*16b30*/  ISETP.GE.U32.AND P4, PT, R7.reuse, 0x8, PT ;  /* 0x000000080700780c */ /* 0x040fe40003f86070 */
[C---:B------:R-:W-:Y:S01]  /*16b40*/  ISETP.GE.U32.AND P5, PT, R7.reuse, 0x10, PT ;  /* 0x000000100700780c */ /* 0x040fe20003fa6070 */
[----:B------:R-:W-:Y:S01]  /*16b50*/  SHFL.IDX PT, R16, R16, 0x1, 0x1f ;  /* 0x00201f0010107f89 */ /* 0x000fe200000e0000 */
[----:B-1----:R-:W-:Y:S02]  /*16b60*/  IMAD.MOV.U32 R2, RZ, RZ, RZ ;  /* 0x000000ffff027224 */ /* 0x002fe400078e00ff */
        /* <DEDUP_REMOVED lines=18> */
.L_x_11315:
[----:B------:R-:W-:Y:S02]  /*16c90*/  ULDC UR4, c[0x0][0xc38] ;  /* 0x00030e0000047ab9 */ /* 0x000fe40000000800 */
[----:B------:R-:W-:-:S04]  /*16ca0*/  IMAD.U32 R4, RZ, RZ, UR4 ;  /* 0x00000004ff047e24 */ /* 0x000fc8000f8e00ff */
[----:B--2---:R-:W-:-:S04]  /*16cb0*/  IMAD R5, R14, R4, RZ ;  /* 0x000000040e057224 */ /* 0x004fc800078e02ff */
[----:B------:R-:W-:-:S05]  /*16cc0*/  IMAD.IADD R16, R16, 0x1, R5 ;  /* 0x0000000110107824 */ /* 0x000fca00078e0205 */
[----:B------:R-:W-:-:S13]  /*16cd0*/  ISETP.GT.AND P6, PT, R16, R0, PT ;  /* 0x000000001000720c */ /* 0x000fda0003fc4270 */
[----:B------:R-:W-:Y:S05]  /*16ce0*/  @P6 BRA `(.L_x_11220) ;  /* 0x00000000009c6947 */ /* 0x000fea0003800000 */
.L_x_11225:
[----:B------:R-:W2:Y:S01]  /*16cf0*/  LDC R4, c[0x0][0xc3c] ;  /* 0x00030f00ff047b82 */ /* 0x000ea20000000800 */
[----:B------:R-:W-:-:S05]  /*16d00*/  VIADD R19, R19, 0x1f ;  /* 0x0000001f13137836 */ /* 0x000fca0000000000 */
[----:B--2---:R-:W-:-:S13]  /*16d10*/  ISETP.GE.AND P6, PT, R19, R4, PT ;  /* 0x000000041300720c */ /* 0x004fda0003fc6270 */
[----:B------:R-:W-:Y:S05]  /*16d20*/  @P6 BRA `(.L_x_11221) ;  /* 0x0000000400d06947 */ /* 0x000fea0003800000 */
[----:B------:R-:W2:Y:S01]  /*16d30*/  S2R R2, SR_TID.X ;  /* 0x0000000000027919 */ /* 0x000ea20000002100 */
[----:B------:R-:W-:Y:S01]  /*16d40*/  BSSY B0, `(.L_x_11222) ;  /* 0x0000009000007945 */ /* 0x000fe20003800000 */
[----:B--2---:R-:W-:-:S05]  /*16d50*/  LOP3.LUT R2, R2, 0x1f, RZ, 0xc0, !PT ;  /* 0x0000001f02027812 */ /* 0x004fca00078ec0ff */
[----:B------:R-:W-:Y:S02]  /*16d60*/  IMAD.IADD R5, R19, 0x1, R2 ;  /* 0x0000000113057824 */ /* 0x000fe400078e0202 */
[----:B------:R-:W-:-:S03]  /*16d70*/  IMAD.MOV.U32 R2, RZ, RZ, RZ ;  /* 0x000000ffff027224 */ /* 0x000fc600078e00ff */
[----:B------:R-:W-:-:S13]  /*16d80*/  ISETP.GE.OR P6, PT, R5, R4, !P0 ;  /* 0x000000040500720c */ /* 0x000fda00047c6670 */
[----:B------:R-:W-:Y:S05]  /*16d90*/  @P6 BRA `(.L_x_11223) ;  /* 0x00000000000c6947 */ /* 0x000fea0003800000 */
[----:B-1----:R-:W1:Y:S02]  /*16da0*/  LDC.64 R2, c[0x0][0xc80] ;  /* 0x00032000ff027b82 */ /* 0x002e640000000a00 */
[----:B-1----:R-:W-:-:S06]  /*16db0*/  IMAD.WIDE R2, R5, 0x4, R2 ;  /* 0x0000000405027825 */ /* 0x002fcc00078e0202 */
[----:B------:R2:W5:Y:S02]  /*16dc0*/  LDG.E R2, desc[UR54][R2.64] ;  /* 0x0000003602027981 */ /* 0x000564000c1e1900 */
.L_x_11223:
[----:B------:R-:W-:Y:S05]  /*16dd0*/  BSYNC B0 ;  /* 0x0000000000007941 */ /* 0x000fea0003800000 */
.L_x_11222:
[----:B------:R-:W-:-:S03]  /*16de0*/  UMOV UR4, 0xffffffff ;  /* 0xffffffff00047882 */ /* 0x000fc60000000000 */
[----:B------:R-:W-:Y:S05]  /*16df0*/  BRA.DIV UR4, `(.L_x_11224) ;  /* 0x0000003204f47947 */ /* 0x000fea000b800000 */
[----:B-----5:R-:W3:Y:S02]  /*16e00*/  SHFL.UP PT, R14, R2, 0x1, RZ ;  /* 0x04200000020e7989 */ /* 0x020ee400000e00ff */
[----:B---3--:R-:W-:-:S05]  /*16e10*/  SEL R13, R14, RZ, P1 ;  /* 0x000000ff0e0d7207 */ /* 0x008fca0000800000 */
[----:B------:R-:W-:-:S05]  /*16e20*/  IMAD.IADD R13, R2, 0x1, R13 ;  /* 0x00000001020d7824 */ /* 0x000fca00078e020d */
[----:B------:R-:W3:Y:S02]  /*16e30*/  SHFL.UP PT, R14, R13, 0x2, RZ ;  /* 0x044000000d0e7989 */ /* 0x000ee400000e00ff */
[----:B---3--:R-:W-:-:S05]  /*16e40*/  SEL R14, R14, RZ, P2 ;  /* 0x000000ff0e0e7207 */ /* 0x008fca0001000000 */
[----:B-12---:R-:W-:-:S05]  /*16e50*/  IMAD.IADD R3, R13, 0x1, R14 ;  /* 0x000000010d037824 */ /* 0x006fca00078e020e */
        /* <DEDUP_REMOVED lines=10> */
.L_x_11323:
[----:B------:R-:W-:Y:S02]  /*16f00*/  ULDC UR4, c[0x0][0xc38] ;  /* 0x00030e0000047ab9 */ /* 0x000fe40000000800 */
[----:B------:R-:W-:-:S04]  /*16f10*/  IMAD.U32 R4, RZ, RZ, UR4 ;  /* 0x00000004ff047e24 */ /* 0x000fc8000f8e00ff */
[----:B--2---:R-:W-:-:S04]  /*16f20*/  IMAD R5, R14, R4, RZ ;  /* 0x000000040e057224 */ /* 0x004fc800078e02ff */
[----:B------:R-:W-:-:S05]  /*16f30*/  IMAD.IADD R16, R5, 0x1, R16 ;  /* 0x0000000105107824 */ /* 0x000fca00078e0210 */
[----:B------:R-:W-:-:S13]  /*16f40*/  ISETP.GT.AND P6, PT, R16, R0, PT ;  /* 0x000000001000720c */ /* 0x000fda0003fc4270 */
[----:B------:R-:W-:Y:S05]  /*16f50*/  @!P6 BRA `(.L_x_11225) ;  /* 0xfffffffc0064e947 */ /* 0x000fea000383ffff */
.L_x_11220:
        /* <DEDUP_REMOVED lines=8> */
.L_x_11327:
[----:B------:R-:W-:Y:S01]  /*16fe0*/  ISETP.NE.AND P0, PT, R6, RZ, PT ;  /* 0x000000ff0600720c */ /* 0x000fe20003f05270 */
[----:B------:R-:W-:-:S12]  /*16ff0*/  IMAD.MOV.U32 R6, RZ, RZ, RZ ;  /* 0x000000ffff067224 */ /* 0x000fd800078e00ff */
[----:B------:R-:W-:Y:S05]  /*17000*/  @!P0 BRA `(.L_x_11227) ;  /* 0x0000000000108947 */ /* 0x000fea0003800000 */
[----:B------:R-:W-:Y:S01]  /*17010*/  UMOV UR4, 0xffffffff ;  /* 0xffffffff00047882 */ /* 0x000fe20000000000 */
[----:B------:R-:W-:Y:S02]  /*17020*/  VIADD R12, R5, 0xffffffff ;  /* 0xffffffff050c7836 */ /* 0x000fe40000000000 */
[----:B------:R-:W-:Y:S05]  /*17030*/  BRA.DIV UR4, `(.L_x_11228) ;  /* 0x0000003604687947 */ /* 0x000fea000b800000 */
[----:B------:R4:W0:Y:S02]  /*17040*/  SHFL.IDX PT, R6, R3, R12, 0x1f ;  /* 0x00001f0c03067589 */ /* 0x00082400000e0000 */
.L_x_11227:
[----:B-12-4-:R-:W1:Y:S01]  /*17050*/  LDC.64 R2, c[0x0][0xc90] ;  /* 0x00032400ff027b82 */ /* 0x016e620000000a00 */
[----:B------:R-:W-:-:S04]  /*17060*/  IMAD.IADD R19, R5, 0x1, R19 ;  /* 0x0000000105137824 */ /* 0x000fc800078e0213 */
[----:B-1----:R-:W-:-:S05]  /*17070*/  IMAD.WIDE R2, R19, 0x4, R2 ;  /* 0x0000000413027825 */ /* 0x002fca00078e0202 */
[----:B------:R1:W3:Y:S01]  /*17080*/  LDG.E R7, desc[UR54][R2.64] ;  /* 0x0000003602077981 */ /* 0x0002e2000c1e1900 */
[----:B0-----:R-:W-:-:S04]  /*17090*/  IMAD R16, R6, R4, R16 ;  /* 0x0000000406107224 */ /* 0x001fc800078e0210 */
[----:B------:R-:W-:Y:S02]  /*170a0*/  IMAD.IADD R0, R0, 0x1, -R16 ;  /* 0x0000000100007824 */ /* 0x000fe400078e0a10 */
[----:B-1----:R-:W-:Y:S02]  /*170b0*/  IMAD.MOV.U32 R2, RZ, RZ, RZ ;  /* 0x000000ffff027224 */ /* 0x002fe400078e00ff */
[----:B---3--:R-:W-:-:S05]  /*170c0*/  IMAD R5, R17, R7, RZ ;  /* 0x0000000711057224 */ /* 0x008fca00078e02ff */
        /* <DEDUP_REMOVED lines=47> */
[C---:B------:R-:W-:Y:S01]  /*173c0*/  LOP3.LUT R0, R5.reuse, R4, RZ, 0x3c, !PT ;  /* 0x0000000405007212 */ /* 0x040fe200078e3cff */
[----:B------:R-:W-:-:S03]  /*173d0*/  IMAD.IADD R5, R5, 0x1, R6 ;  /* 0x0000000105057824 */ /* 0x000fc600078e0206 */
[----:B------:R-:W-:-:S07]  /*173e0*/  ISETP.GE.AND P2, PT, R0, RZ, PT ;  /* 0x000000ff0000720c */ /* 0x000fce0003f46270 */
        /* <DEDUP_REMOVED lines=8> */
.L_x_11221:
[----:B------:R-:W-:Y:S01]  /*17470*/  UMOV UR4, URZ ;  /* 0x0000003f00047c82 */ /* 0x000fe20008000000 */
[----:B------:R-:W-:Y:S01]  /*17480*/  UMOV UR5, URZ ;  /* 0x0000003f00057c82 */ /* 0x000fe20008000000 */
[----:B------:R-:W-:Y:S01]  /*17490*/  ULDC UR6, c[0x0][0xc3c] ;  /* 0x00030f0000067ab9 */ /* 0x000fe20000000800 */
[----:B------:R-:W-:Y:S02]  /*174a0*/  IMAD.MOV.U32 R16, RZ, RZ, R0 ;  /* 0x000000ffff107224 */ /* 0x000fe400078e0000 */
[----:B------:R-:W-:Y:S02]  /*174b0*/  IMAD.U32 R17, RZ, RZ, UR4 ;  /* 0x00000004ff117e24 */ /* 0x000fe4000f8e00ff */
[----:B------:R-:W-:Y:S02]  /*174c0*/  IMAD.U32 R18, RZ, RZ, UR5 ;  /* 0x00000005ff127e24 */ /* 0x000fe4000f8e00ff */
[----:B------:R-:W-:-:S07]  /*174d0*/  IMAD.U32 R19, RZ, RZ, UR6 ;  /* 0x00000006ff137e24 */ /* 0x000fce000f8e00ff */
.L_x_11229:
[----:B------:R-:W2:Y:S01]  /*174e0*/  S2R R0, SR_TID.X ;  /* 0x0000000000007919 */ /* 0x000ea20000002100 */
[----:B------:R-:W-:Y:S05]  /*174f0*/  WARPSYNC.ALL ;  /* 0x0000000000007948 */ /* 0x000fea0003800000 */
[----:B------:R-:W-:Y:S01]  /*17500*/  BAR.SYNC.DEFER_BLOCKING 0x4, 0x200 ;  /* 0x0108000000007b1d */ /* 0x000fe20000010000 */
[----:B--2---:R-:W-:-:S04]  /*17510*/  LOP3.LUT R0, R0, 0x1f, RZ, 0xc0, !PT ;  /* 0x0000001f00007812 */ /* 0x004fc800078ec0ff */
[----:B------:R-:W-:-:S13]  /*17520*/  ISETP.NE.AND P0, PT, R0, RZ, PT ;  /* 0x000000ff0000720c */ /* 0x000fda0003f05270 */
[----:B-1----:R-:W1:Y:S01]  /*17530*/  @!P0 S2R R3, SR_CgaCtaId ;  /* 0x0000000000038919 */ /* 0x002e620000008800 */
[----:B------:R-:W-:-:S04]  /*17540*/  @!P0 MOV R0, 0x400 ;  /* 0x0000040000008802 */ /* 0x000fc80000000f00 */
[----:B-1----:R-:W-:-:S05]  /*17550*/  @!P0 LEA R22, R3, R0, 0x18 ;  /* 0x0000000003168211 */ /* 0x002fca00078ec0ff */
[----:B------:R1:W-:Y:S01]  /*17560*/  @!P0 STS.128 [R22+0x2d8d0], R16 ;  /* 0x02d8d01016008388 */ /* 0x0003e20000000c00 */
[----:B------:R-:W-:Y:S06]  /*17570*/  BAR.ARV 0x5, 0x200 ;  /* 0x0148000000007b1d */ /* 0x000fec0000002000 */
.L_x_11218:
[----:B------:R-:W-:Y:S02]  /*17580*/  ULDC UR4, c[0x0][0xc3c] ;  /* 0x00030f0000047ab9 */ /* 0x000fe40000000800 */
[----:B---3--:R-:W-:-:S13]  /*17590*/  ISETP.GE.AND P0, PT, R19, UR4, PT ;  /* 0x0000000413007c0c */ /* 0x008fda000bf06270 */
[----:B------:R-:W-:Y:S05]  /*175a0*/  @!P0 BRA `(.L_x_11230) ;  /* 0xffffffb4008c8947 */ /* 0x000fea000383ffff */
[----:B------:R-:W-:Y:S05]  /*175b0*/  BSYNC B8 ;  /* 0x0000000000087941 */ /* 0x000fea0003800000 */
.L_x_11161:
        /* <DEDUP_REMOVED lines=12> */
.L_x_11330:
[----:B------:R-:W-:Y:S05]  /*17680*/  BSYNC B0 ;  /* 0x0000000000007941 */ /* 0x000fea0003800000 */
.L_x_11231:
[----:B------:R-:W-:-:S03]  /*17690*/  UMOV UR4, 0xffffffff ;  /* 0xffffffff00047882 */ /* 0x000fc60000000000 */
[----:B------:R-:W-:Y:S05]  /*176a0*/  BRA.DIV UR4, `(.L_x_11233) ;  /* 0x0000003204087947 */ /* 0x000fea000b800000 */
[----:B0-----:R-:W0:Y:S02]  /*176b0*/  S2R R0, SR_TID.X ;  /* 0x0000000000007919 */ /* 0x001e240000002100 */
[----:B0-----:R-:W-:-:S04]  /*176c0*/  SHF.R.U32.HI R0, RZ, 0x5, R0 ;  /* 0x00000005ff007819 */ /* 0x001fc80000011600 */
[----:B------:R-:W-:-:S05]  /*176d0*/  LOP3.LUT R0, R0, 0x3, RZ, 0xc0, !PT ;  /* 0x0000000300007812 */ /* 0x000fca00078ec0ff */
[----:B------:R0:W3:Y:S02]  /*176e0*/  SHFL.IDX PT, R14, R0, RZ, 0x1f ;  /* 0x00001fff000e7589 */ /* 0x0000e400000e0000 */
.L_x_11333:
[----:B---3--:R-:W-:Y:S01]  /*176f0*/  ISETP.NE.AND P0, PT, R14, RZ, PT ;  /* 0x000000ff0e00720c */ /* 0x008fe20003f05270 */
[----:B------:R-:W-:-:S12]  /*17700*/  BSSY B0, `(.L_x_11234) ;  /* 0x0000024000007945 */ /* 0x000fd80003800000 */
[----:B------:R-:W-:Y:S05]  /*17710*/  @P0 BRA `(.L_x_11235) ;  /* 0x0000000000880947 */ /* 0x000fea0003800000 */
[----:B------:R-:W-:-:S03]  /*17720*/  UMOV UR4, 0xffffffff ;  /* 0xffffffff00047882 */ /* 0x000fc60000000000 */
[----:B------:R-:W-:Y:S05]  /*17730*/  BRA.DIV UR4, `(.L_x_11236) ;  /* 0x0000003204187947 */ /* 0x000fea000b800000 */
[----:B------:R-:W-:-:S13]  /*17740*/  ELECT P6, URZ, PT ;  /* 0x00000000003f782f */ /* 0x000fda00038c0000 */
.L_x_11336:
[----:B------:R-:W-:Y:S05]  /*17750*/  @!P6 BRA `(.L_x_11235) ;  /* 0x000000000078e947 */ /* 0x000fea0003800000 */
[----:B------:R-:W-:-:S06]  /*17760*/  ULOP3.LUT UR4, UR43, 0x2, URZ, 0xfc, !UPT ;  /* 0x000000022b047892 */ /* 0x000fcc000f8efc3f */
[----:B0-----:R-:W-:-:S05]  /*17770*/  IMAD.U32 R0, RZ, RZ, UR4 ;  /* 0x00000004ff007e24 */ /* 0x001fca000f8e00ff */
[----:B------:R-:W-:-:S13]  /*17780*/  ISETP.NE.AND P0, PT, R0, 0x3, PT ;  /* 0x000000030000780c */ /* 0x000fda0003f05270 */
[----:B------:R-:W-:Y:S05]  /*17790*/  @!P0 BRA `(.L_x_11237) ;  /* 0x0000000000048947 */ /* 0x000fea0003800000 */
[----:B------:R-:W-:Y:S01]  /*177a0*/  BPT.TRAP 0x1 ;  /* 0x000000040000795c */ /* 0x000fe20000300000 */
.L_x_11237:
[----:B------:R-:W-:Y:S01]  /*177b0*/  IMAD R3, R25, 0x8, R5 ;  /* 0x0000000819037824 */ /* 0x000fe200078e0205 */
[----:B------:R-:W-:Y:S01]  /*177c0*/  SHF.L.U32 R2, R29, 0x1f, RZ ;  /* 0x0000001f1d027819 */ /* 0x000fe200000006ff */
[----:B------:R-:W-:-:S03]  /*177d0*/  VIADD R25, R25, 0x1 ;  /* 0x0000000119197836 */ /* 0x000fc60000000000 */
[----:B------:R-:W0:Y:S02]  /*177e0*/  SYNCS.PHASECHK.TRANS64.TRYWAIT P1, [R3+URZ+0x2d840], R2 ;  /* 0x02d84002030075a7 */ /* 0x000e24000802017f */
[----:B------:R-:W-:-:S04]  /*177f0*/  ISETP.NE.AND P2, PT, R25, 0x2, PT ;  /* 0x000000021900780c */ /* 0x000fc80003f45270 */
[----:B------:R-:W-:Y:S01]  /*17800*/  SEL R0, RZ, 0x1, P2 ;  /* 0x00000001ff007807 */ /* 0x000fe20001000000 */
[----:B0-----:R-:W-:Y:S08]  /*17810*/  @!P1 BRA `(.L_x_11238) ;  /* 0x0000003000009947 */ /* 0x001ff00003800000 */
.L_x_11337:
[----:B------:R-:W-:Y:S02]  /*17820*/  SEL R25, R25, RZ, P2 ;  /* 0x000000ff19197207 */ /* 0x000fe40001000000 */
[----:B------:R-:W-:Y:S01]  /*17830*/  LOP3.LUT R0, R29, R0, RZ, 0x3c, !PT ;  /* 0x000000001d007212 */ /* 0x000fe200078e3cff */
[----:B------:R-:W-:Y:S06]  /*17840*/  @!P0 BRA `(.L_x_11239) ;  /* 0x0000000000048947 */ /* 0x000fec0003800000 */
[----:B------:R-:W-:Y:S01]  /*17850*/  BPT.TRAP 0x1 ;  /* 0x000000040000795c */ /* 0x000fe20000300000 */
.L_x_11239:
[----:B------:R-:W-:Y:S01]  /*17860*/  IMAD R25, R25, 0x8, R5 ;  /* 0x0000000819197824 */ /* 0x000fe200078e0205 */
[----:B------:R-:W-:-:S04]  /*17870*/  SHF.L.U32 R0, R0, 0x1f, RZ ;  /* 0x0000001f00007819 */ /* 0x000fc800000006ff */
[----:B------:R-:W3:Y:S02]  /*17880*/  SYNCS.PHASECHK.TRANS64.TRYWAIT P1, [R25+URZ+0x2d840], R0 ;  /* 0x02d84000190075a7 */ /* 0x000ee4000802017f */
[----:B---3--:R-:W-:Y:S05]  /*17890*/  @!P1 BRA `(.L_x_11240) ;  /* 0x0000002c00f49947 */ /* 0x008fea0003800000 */
.L_x_11338:
[----:B------:R-:W-:Y:S05]  /*178a0*/  @!P0 BRA `(.L_x_11241) ;  /* 0x0000000000048947 */ /* 0x000fea0003800000 */
[----:B------:R-:W-:Y:S01]  /*178b0*/  BPT.TRAP 0x1 ;  /* 0x000000040000795c */ /* 0x000fe20000300000 */
.L_x_11241:
[----:B------:R-:W4:Y:S02]  /*178c0*/  SYNCS.PHASECHK.TRANS64.TRYWAIT P1, [R3+URZ+0x2d860], R2 ;  /* 0x02d86002030075a7 */ /* 0x000f24000802017f */
[----:B----4-:R-:W-:Y:S05]  /*178d0*/  @!P1 BRA `(.L_x_11242) ;  /* 0x0000002c00f89947 */ /* 0x010fea0003800000 */
.L_x_11339:
[----:B------:R-:W-:Y:S05]  /*178e0*/  @!P0 BRA `(.L_x_11243) ;  /* 0x0000000000048947 */ /* 0x000fea0003800000 */
[----:B------:R-:W-:Y:S01]  /*178f0*/  BPT.TRAP 0x1 ;  /* 0x000000040000795c */ /* 0x000fe20000300000 */
.L_x_11243:
[----:B------:R0:W0:Y:S02]  /*17900*/  SYNCS.PHASECHK.TRANS64.TRYWAIT P0, [R25+URZ+0x2d860], R0 ;  /* 0x02d86000190075a7 */ /* 0x000024000800017f */
[----:B0-----:R-:W-:Y:S05]  /*17910*/  @!P0 NANOSLEEP.SYNCS 0x989680 ;  /* 0x009896800000895d */ /* 0x001fea0003900000 */
[----:B------:R-:W0:Y:S02]  /*17920*/  @!P0 SYNCS.PHASECHK.TRANS64 P0, [R25+URZ+0x2d860], R0 ;  /* 0x02d86000190085a7 */ /* 0x000e24000800007f */
[----:B0-----:R-:W-:Y:S05]  /*17930*/  @!P0 BRA `(.L_x_11243) ;  /* 0xfffffffc00f08947 */ /* 0x001fea000383ffff */
.L_x_11235:
[----:B------:R-:W-:Y:S05]  /*17940*/  BSYNC B0 ;  /* 0x0000000000007941 */ /* 0x000fea0003800000 */
.L_x_11234:
[----:B------:R-:W-:Y:S05]  /*17950*/  EXIT ;  /* 0x000000000000794d */ /* 0x000fea0003800000 */
.L_x_11063:
[----:B0-----:R-:W-:-:S04]  /*17960*/  IMAD.U32 R3, RZ, RZ, UR41 ;  /* 0x00000029ff037e24 */ /* 0x001fc8000f8e00ff */
[----:B------:R0:W1:Y:S03]  /*17970*/  SYNCS.PHASECHK.TRANS64.TRYWAIT P1, [R3+URZ+0x2d800], R0 ;  /* 0x02d80000030075a7 */ /* 0x000066000802017f */
[----:B-1----:R-:W-:Y:S05]  /*17980*/  @!P1 NANOSLEEP.SYNCS 0x989680 ;  /* 0x009896800000995d */ /* 0x002fea0003900000 */
[----:B------:R-:W1:Y:S02]  /*17990*/  @!P1 SYNCS.PHASECHK.TRANS64 P1, [R3+URZ+0x2d800], R0 ;  /* 0x02d80000030095a7 */ /* 0x000e64000802007f */
[----:B-1----:R-:W-:Y:S05]  /*179a0*/  @!P1 BRA `(.L_x_11063) ;  /* 0xfffffffc00ec9947 */ /* 0x002fea000383ffff */
[----:B------:R-:W-:Y:S05]  /*179b0*/  BRA `(.L_x_11244) ;  /* 0xfffffea000a47947 */ /* 0x000fea000383ffff */
.L_x_11067:
[----:B-1----:R1:W2:Y:S02]  /*179c0*/  SYNCS.PHASECHK.TRANS64.TRYWAIT P1, [R6+URZ+0x2d830], R3 ;  /* 0x02d83003060075a7 */ /* 0x0022a4000802017f */
[----:B--2---:R-:W-:Y:S05]  /*179d0*/  @!P1 NANOSLEEP.SYNCS 0x989680 ;  /* 0x009896800000995d */ /* 0x004fea0003900000 */
[----:B------:R-:W2:Y:S02]  /*179e0*/  @!P1 SYNCS.PHASECHK.TRANS64 P1, [R6+URZ+0x2d830], R3 ;  /* 0x02d83003060095a7 */ /* 0x000ea4000802007f */
[----:B--2---:R-:W-:Y:S05]  /*179f0*/  @!P1 BRA `(.L_x_11067) ;  /* 0xfffffffc00f09947 */ /* 0x004fea000383ffff */
[----:B------:R-:W-:Y:S05]  /*17a00*/  BRA `(.L_x_11066) ;  /* 0xfffffea000c07947 */ /* 0x000fea000383ffff */
.L_x_11084:
[----:B-1----:R-:W-:-:S04]  /*17a10*/  IMAD.U32 R7, RZ, RZ, UR6 ;  /* 0x00000006ff077e24 */ /* 0x002fc8000f8e00ff */
[----:B------:R1:W2:Y:S03]  /*17a20*/  SYNCS.PHASECHK.TRANS64.TRYWAIT P1, [R7+URZ+0x2d830], R6 ;  /* 0x02d83006070075a7 */ /* 0x0002a6000802017f */
[----:B--2---:R-:W-:Y:S05]  /*17a30*/  @!P1 NANOSLEEP.SYNCS 0x989680 ;  /* 0x009896800000995d */ /* 0x004fea0003900000 */
[----:B------:R-:W2:Y:S02]  /*17a40*/  @!P1 SYNCS.PHASECHK.TRANS64 P1, [R7+URZ+0x2d830], R6 ;  /* 0x02d83006070095a7 */ /* 0x000ea4000802007f */
[----:B--2---:R-:W-:Y:S05]  /*17a50*/  @!P1 BRA `(.L_x_11084) ;  /* 0xfffffffc00ec9947 */ /* 0x004fea000383ffff */
[----:B------:R-:W-:Y:S05]  /*17a60*/  BRA `(.L_x_11081) ;  /* 0xfffffedc00dc7947 */ /* 0x000fea000383ffff */
.L_x_11088:
[----:B-1----:R-:W-:-:S04]  /*17a70*/  IMAD.U32 R7, RZ, RZ, UR6 ;  /* 0x00000006ff077e24 */ /* 0x002fc8000f8e00ff */
[----:B------:R1:W2:Y:S03]  /*17a80*/  SYNCS.PHASECHK.TRANS64.TRYWAIT P1, [R7+URZ+0x2d850], R6 ;  /* 0x02d85006070075a7 */ /* 0x0002a6000802017f */
[----:B--2---:R-:W-:Y:S05]  /*17a90*/  @!P1 NANOSLEEP.SYNCS 0x989680 ;  /* 0x009896800000995d */ /* 0x004fea0003900000 */
[----:B------:R-:W2:Y:S02]  /*17aa0*/  @!P1 SYNCS.PHASECHK.TRANS64 P1, [R7+URZ+0x2d850], R6 ;  /* 0x02d85006070095a7 */ /* 0x000ea4000802007f */
[----:B--2---:R-:W-:Y:S05]  /*17ab0*/  @!P1 BRA `(.L_x_11088) ;  /* 0xfffffffc00ec9947 */ /* 0x004fea000383ffff */
[----:B------:R-:W-:Y:S05]  /*17ac0*/  BRA `(.L_x_11085) ;  /* 0xfffffee000887947 */ /* 0x000fea000383ffff */
.L_x_11107:
[----:B-1----:R-:W-:-:S04]  /*17ad0*/  IMAD.U32 R7, RZ, RZ, UR6 ;  /* 0x00000006ff077e24 */ /* 0x002fc8000f8e00ff */
[----:B------:R1:W2:Y:S03]  /*17ae0*/  SYNCS.PHASECHK.TRANS64.TRYWAIT P1, [R7+URZ+0x2d830], R6 ;  /* 0x02d83006070075a7 */ /* 0x0002a6000802017f */
[----:B--2---:R-:W-:Y:S05]  /*17af0*/  @!P1 NANOSLEEP.SYNCS 0x989680 ;  /* 0x009896800000995d */ /* 0x004fea0003900000 */
[----:B------:R-:W2:Y:S02]  /*17b00*/  @!P1 SYNCS.PHASECHK.TRANS64 P1, [R7+URZ+0x2d830], R6 ;  /* 0x02d83006070095a7 */ /* 0x000ea4000802007f */
[----:B--2---:R-:W-:Y:S05]  /*17b10*/  @!P1 BRA `(.L_x_11107) ;  /* 0xfffffffc00ec9947 */ /* 0x004fea000383ffff */
[----:B------:R-:W-:Y:S05]  /*17b20*/  BRA `(.L_x_11104) ;  /* 0xffffff1800e87947 */ /* 0x000fea000383ffff */
.L_x_11111:
[----:B-1----:R-:W-:-:S04]  /*17b30*/  IMAD.U32 R7, RZ, RZ, UR6 ;  /* 0x00000006ff077e24 */ /* 0x002fc8000f8e00ff */
[----:B------:R1:W2:Y:S03]  /*17b40*/  SYNCS.PHASECHK.TRANS64.TRYWAIT P1, [R7+URZ+0x2d850], R6 ;  /* 0x02d85006070075a7 */ /* 0x0002a6000802017f */
[----:B--2---:R-:W-:Y:S05]  /*17b50*/  @!P1 NANOSLEEP.SYNCS 0x989680 ;  /* 0x009896800000995d */ /* 0x004fea0003900000 */
[----:B------:R-:W2:Y:S02]  /*17b60*/  @!P1 SYNCS.PHASECHK.TRANS64 P1, [R7+URZ+0x2d850], R6 ;  /* 0x02d85006070095a7 */ /* 0x000ea4000802007f */
[----:B--2---:R-:W-:Y:S05]  /*17b70*/  @!P1 BRA `(.L_x_11111) ;  /* 0xfffffffc00ec9947 */ /* 0x004fea000383ffff */
[----:B------:R-:W-:Y:S05]  /*17b80*/  BRA `(.L_x_11108) ;  /* 0xffffff1c00947947 */ /* 0x000fea000383ffff */
.L_x_11119:
[----:B-1----:R-:W-:-:S04]  /*17b90*/  IMAD.U32 R8, RZ, RZ, UR6 ;  /* 0x00000006ff087e24 */ /* 0x002fc8000f8e00ff */
[----:B------:R1:W2:Y:S03]  /*17ba0*/  SYNCS.PHASECHK.TRANS64.TRYWAIT P1, [R8+URZ+0x2d830], R5 ;  /* 0x02d83005080075a7 */ /* 0x0002a6000802017f */
[----:B--2---:R-:W-:Y:S05]  /*17bb0*/  @!P1 NANOSLEEP.SYNCS 0x989680 ;  /* 0x009896800000995d */ /* 0x004fea0003900000 */
[----:B------:R-:W2:Y:S02]  /*17bc0*/  @!P1 SYNCS.PHASECHK.TRANS64 P1, [R8+URZ+0x2d830], R5 ;  /* 0x02d83005080095a7 */ /* 0x000ea4000802007f */
[----:B--2---:R-:W-:Y:S05]  /*17bd0*/  @!P1 BRA `(.L_x_11119) ;  /* 0xfffffffc00ec9947 */ /* 0x004fea000383ffff */
[----:B------:R-:W-:Y:S05]  /*17be0*/  BRA `(.L_x_11116) ;  /* 0xffffff4400107947 */ /* 0x000fea000383ffff */
.L_x_11123:
[----:B-1----:R-:W-:-:S04]  /*17bf0*/  IMAD.U32 R8, RZ, RZ, UR6 ;  /* 0x00000006ff087e24 */ /* 0x002fc8000f8e00ff */
[----:B------:R1:W2:Y:S03]  /*17c00*/  SYNCS.PHASECHK.TRANS64.TRYWAIT P1, [R8+URZ+0x2d850], R5 ;  /* 0x02d85005080075a7 */ /* 0x0002a6000802017f */
[----:B--2---:R-:W-:Y:S05]  /*17c10*/  @!P1 NANOSLEEP.SYNCS 0x989680 ;  /* 0x009896800000995d */ /* 0x004fea0003900000 */
[----:B------:R-:W2:Y:S02]  /*17c20*/  @!P1 SYNCS.PHASECHK.TRANS64 P1, [R8+URZ+0x2d850], R5 ;  /* 0x02d85005080095a7 */ /* 0x000ea4000802007f */
[----:B--2---:R-:W-:Y:S05]  /*17c30*/  @!P1 BRA `(.L_x_11123) ;  /* 0xfffffffc00ec9947 */ /* 0x004fea000383ffff */
[----:B------:R-:W-:Y:S05]  /*17c40*/  BRA `(.L_x_11120) ;  /* 0xffffff4400bc7947 */ /* 0x000fea000383ffff */
.L_x_11138:
[----:B-1----:R-:W-:-:S04]  /*17c50*/  IMAD.U32 R4, RZ, RZ, UR8 ;  /* 0x00000008ff047e24 */ /* 0x002fc8000f8e00ff */
[----:B------:R1:W2:Y:S03]  /*17c60*/  SYNCS.PHASECHK.TRANS64.TRYWAIT P1, [R4+URZ+0x2d850], R3 ;  /* 0x02d85003040075a7 */ /* 0x0002a6000802017f */
[----:B--2---:R-:W-:Y:S05]  /*17c70*/  @!P1 NANOSLEEP.SYNCS 0x989680 ;  /* 0x009896800000995d */ /* 0x004fea0003900000 */
[----:B------:R-:W2:Y:S02]  /*17c80*/  @!P1 SYNCS.PHASECHK.TRANS64 P1, [R4+URZ+0x2d850], R3 ;  /* 0x02d85003040095a7 */ /* 0x000ea4000802007f */
[----:B--2---:R-:W-:Y:S05]  /*17c90*/  @!P1 BRA `(.L_x_11138) ;  /* 0xfffffffc00ec9947 */ /* 0x004fea000383ffff */
[----:B------:R-:W-:Y:S05]  /*17ca0*/  BRA `(.L_x_11137) ;  /* 0xffffff7c00307947 */ /* 0x000fea000383ffff */
.L_x_11181:
        /* <DEDUP_REMOVED lines=11> */
.L_x_11246:
[----:B------:R-:W-:Y:S05]  /*17d60*/  BSYNC B0 ;  /* 0x0000000000007941 */ /* 0x000fea0003800000 */
.L_x_11245:
[----:B------:R-:W-:Y:S05]  /*17d70*/  BRA `(.L_x_11247) ;  /* 0xffffffbc00dc7947 */ /* 0x000fea000383ffff */
.L_x_11184:
[----:B0-----:R0:W1:Y:S02]  /*17d80*/  SYNCS.PHASECHK.TRANS64.TRYWAIT P0, [R2+URZ+0x2d840], R4 ;  /* 0x02d84004020075a7 */ /* 0x001064000800017f */
[----:B-1----:R-:W-:Y:S05]  /*17d90*/  @!P0 NANOSLEEP.SYNCS 0x989680 ;  /* 0x009896800000895d */ /* 0x002fea0003900000 */
[----:B------:R-:W1:Y:S02]  /*17da0*/  @!P0 SYNCS.PHASECHK.TRANS64 P0, [R2+URZ+0x2d840], R4 ;  /* 0x02d84004020085a7 */ /* 0x000e64000800007f */
[----:B-1----:R-:W-:Y:S05]  /*17db0*/  @!P0 BRA `(.L_x_11184) ;  /* 0xfffffffc00f08947 */ /* 0x002fea000383ffff */
[----:B------:R-:W-:Y:S05]  /*17dc0*/  BRA `(.L_x_11248) ;  /* 0xffffffc000487947 */ /* 0x000fea000383ffff */
.L_x_11185:
        /* <DEDUP_REMOVED lines=8> */
.L_x_11250:
[----:B------:R-:W-:Y:S05]  /*17e50*/  BSYNC B0 ;  /* 0x0000000000007941 */ /* 0x000fea0003800000 */
.L_x_11249:
        /* <DEDUP_REMOVED lines=9> */
.L_x_11251:
[----:B------:R-:W-:Y:S02]  /*17ef0*/  IMAD.MOV.U32 R13, RZ, RZ, R6 ;  /* 0x000000ffff0d7224 */ /* 0x000fe400078e0006 */
[----:B------:R-:W-:Y:S02]  /*17f00*/  IMAD.MOV.U32 R12, RZ, RZ, 0x1 ;  /* 0x00000001ff0c7424 */ /* 0x000fe400078e00ff */
[----:B------:R-:W-:-:S07]  /*17f10*/  IMAD.MOV.U32 R5, RZ, RZ, R14 ;  /* 0x000000ffff057224 */ /* 0x000fce00078e000e */
[----:B------:R-:W-:Y:S05]  /*17f20*/  WARPSYNC.COLLECTIVE R15, `(.L_x_11252) ;  /* 0x000000000f087348 */ /* 0x000fea0003c00000 */
[----:B------:R0:W1:Y:S02]  /*17f30*/  SHFL.IDX P6, R14, R13, R12, R11 ;  /* 0x0000000c0d0e7389 */ /* 0x00006400000c000b */
[----:B01----:R-:W-:Y:S01]  /*17f40*/  ENDCOLLECTIVE ;  /* 0x000000000000791b */ /* 0x003fe20003800000 */
.L_x_11252:
        /* <DEDUP_REMOVED lines=17> */
.L_x_11253:
[----:B------:R-:W-:Y:S02]  /*18060*/  @P1 IMAD R8, R7, 0x2, R22 ;  /* 0x0000000207081824 */ /* 0x000fe400078e0216 */
[----:B------:R-:W-:Y:S02]  /*18070*/  IMAD.MOV.U32 R13, RZ, RZ, R6 ;  /* 0x000000ffff0d7224 */ /* 0x000fe400078e0006 */
[----:B------:R-:W-:Y:S02]  /*18080*/  IMAD.MOV.U32 R12, RZ, RZ, 0x2 ;  /* 0x00000002ff0c7424 */ /* 0x000fe400078e00ff */
[----:B------:R-:W-:-:S07]  /*18090*/  IMAD.MOV.U32 R5, RZ, RZ, R14 ;  /* 0x000000ffff057224 */ /* 0x000fce00078e000e */
[----:B------:R-:W-:Y:S05]  /*180a0*/  WARPSYNC.COLLECTIVE R15, `(.L_x_11254) ;  /* 0x000000000f087348 */ /* 0x000fea0003c00000 */
[----:B------:R0:W1:Y:S02]  /*180b0*/  SHFL.IDX P6, R14, R13, R12, R11 ;  /* 0x0000000c0d0e7389 */ /* 0x00006400000c000b */
[----:B01----:R-:W-:Y:S01]  /*180c0*/  ENDCOLLECTIVE ;  /* 0x000000000000791b */ /* 0x003fe20003800000 */
.L_x_11254:
        /* <DEDUP_REMOVED lines=17> */
.L_x_11255:
[----:B------:R-:W-:Y:S02]  /*181e0*/  @P1 IMAD R8, R7, 0x2, R22 ;  /* 0x0000000207081824 */ /* 0x000fe400078e0216 */
[----:B------:R-:W-:Y:S02]  /*181f0*/  IMAD.MOV.U32 R13, RZ, RZ, R6 ;  /* 0x000000ffff0d7224 */ /* 0x000fe400078e0006 */
[----:B------:R-:W-:Y:S02]  /*18200*/  IMAD.MOV.U32 R12, RZ, RZ, 0x3 ;  /* 0x00000003ff0c7424 */ /* 0x000fe400078e00ff */
[----:B------:R-:W-:-:S07]  /*18210*/  IMAD.MOV.U32 R5, RZ, RZ, R14 ;  /* 0x000000ffff057224 */ /* 0x000fce00078e000e */
[----:B------:R-:W-:Y:S05]  /*18220*/  WARPSYNC.COLLECTIVE R15, `(.L_x_11256) ;  /* 0x000000000f087348 */ /* 0x000fea0003c00000 */
[----:B------:R0:W1:Y:S02]  /*18230*/  SHFL.IDX P6, R14, R13, R12, R11 ;  /* 0x0000000c0d0e7389 */ /* 0x00006400000c000b */
[----:B01----:R-:W-:Y:S01]  /*18240*/  ENDCOLLECTIVE ;  /* 0x000000000000791b */ /* 0x003fe20003800000 */
.L_x_11256:
        /* <DEDUP_REMOVED lines=10> */
.L_x_11257:
        /* <DEDUP_REMOVED lines=8> */
.L_x_11190:
[----:B------:R-:W-:Y:S02]  /*18370*/  IMAD.IADD R2, R21, 0x1, R27 ;  /* 0x0000000115027824 */ /* 0x000fe400078e021b */
[----:B------:R0:W5:Y:S01]  /*18380*/  LDL R27, [R1+0x1c] ;  /* 0x00001c00011b7983 */ /* 0x0001620000100800 */
[----:B------:R-:W-:Y:S02]  /*18390*/  IMAD.MOV.U32 R13, RZ, RZ, R0 ;  /* 0x000000ffff0d7224 */ /* 0x000fe400078e0000 */
[----:B------:R-:W-:Y:S02]  /*183a0*/  IMAD.MOV.U32 R12, RZ, RZ, RZ ;  /* 0x000000ffff0c7224 */ /* 0x000fe400078e00ff */
[----:B------:R-:W-:Y:S02]  /*183b0*/  IMAD.MOV.U32 R11, RZ, RZ, 0x1c1f ;  /* 0x00001c1fff0b7424 */ /* 0x000fe400078e00ff */
[----:B------:R-:W-:Y:S02]  /*183c0*/  IMAD.MOV.U32 R15, RZ, RZ, -0x1 ;  /* 0xffffffffff0f7424 */ /* 0x000fe400078e00ff */
[----:B0-----:R-:W-:-:S07]  /*183d0*/  IMAD R3, R28, R10, RZ ;  /* 0x0000000a1c037224 */ /* 0x001fce00078e02ff */
[----:B-----5:R-:W-:Y:S05]  /*183e0*/  WARPSYNC.COLLECTIVE R15, `(.L_x_11259) ;  /* 0x000000000f087348 */ /* 0x020fea0003c00000 */
[----:B------:R0:W1:Y:S02]  /*183f0*/  SHFL.IDX P6, R14, R13, R12, R11 ;  /* 0x0000000c0d0e7389 */ /* 0x00006400000c000b */
[----:B01---5:R-:W-:Y:S01]  /*18400*/  ENDCOLLECTIVE ;  /* 0x000000000000791b */ /* 0x023fe20003800000 */
.L_x_11259:
[----:B------:R-:W-:Y:S02]  /*18410*/  IMAD.MOV.U32 R13, RZ, RZ, R4 ;  /* 0x000000ffff0d7224 */ /* 0x000fe400078e0004 */
[----:B------:R-:W-:-:S07]  /*18420*/  IMAD.MOV.U32 R6, RZ, RZ, R14 ;  /* 0x000000ffff067224 */ /* 0x000fce00078e000e */
[----:B------:R-:W-:Y:S05]  /*18430*/  WARPSYNC.COLLECTIVE R15, `(.L_x_11260) ;  /* 0x000000000f087348 */ /* 0x000fea0003c00000 */
[----:B------:R0:W1:Y:S02]  /*18440*/  SHFL.IDX P6, R14, R13, R12, R11 ;  /* 0x0000000c0d0e7389 */ /* 0x00006400000c000b */
[----:B01----:R-:W-:Y:S01]  /*18450*/  ENDCOLLECTIVE ;  /* 0x000000000000791b */ /* 0x003fe20003800000 */
.L_x_11260:
[----:B------:R-:W-:Y:S01]  /*18460*/  ISETP.GE.AND P3, PT, R2, R3, PT ;  /* 0x000000030200720c */ /* 0x000fe20003f66270 */
[----:B------:R-:W-:Y:S02]  /*18470*/  IMAD.MOV.U32 R13, RZ, RZ, R0 ;  /* 0x000000ffff0d7224 */ /* 0x000fe400078e0000 */
[----:B------:R-:W-:Y:S02]  /*18480*/  IMAD.MOV.U32 R12, RZ, RZ, 0x1 ;  /* 0x00000001ff0c7424 */ /* 0x000fe400078e00ff */
[----:B------:R-:W-:-:S08]  /*18490*/  IMAD.MOV.U32 R5, RZ, RZ, R14 ;  /* 0x000000ffff057224 */ /* 0x000fd000078e000e */
[----:B------:R-:W-:Y:S05]  /*184a0*/  WARPSYNC.COLLECTIVE R15, `(.L_x_11261) ;  /* 0x000000000f087348 */ /* 0x000fea0003c00000 */
[----:B------:R0:W1:Y:S02]  /*184b0*/  SHFL.IDX P6, R14, R13, R12, R11 ;  /* 0x0000000c0d0e7389 */ /* 0x00006400000c000b */
[----:B01----:R-:W-:Y:S01]  /*184c0*/  ENDCOLLECTIVE ;  /* 0x000000000000791b */ /* 0x003fe20003800000 */
.L_x_11261:
[----:B------:R-:W-:-:S05]  /*184d0*/  @!P3 LEA R5, P4, R20, R5, 0x1 ;  /* 0x000000051405b211 */ /* 0x000fca00078808ff */
[----:B------:R-:W-:-:S04]  /*184e0*/  @!P3 IMAD.X R6, RZ, RZ, R6, P4 ;  /* 0x000000ffff06b224 */ /* 0x000fc800020e0606 */
        /* <DEDUP_REMOVED lines=14> */
.L_x_11262:
[----:B------:R-:W-:Y:S01]  /*185d0*/  ISETP.GE.AND P3, PT, R10, R3, PT ;  /* 0x000000030a00720c */ /* 0x000fe20003f66270 */
[----:B------:R-:W-:Y:S02]  /*185e0*/  IMAD.MOV.U32 R13, RZ, RZ, R0 ;  /* 0x000000ffff0d7224 */ /* 0x000fe400078e0000 */
[----:B------:R-:W-:Y:S02]  /*185f0*/  IMAD.MOV.U32 R12, RZ, RZ, 0x2 ;  /* 0x00000002ff0c7424 */ /* 0x000fe400078e00ff */
[----:B------:R-:W-:-:S08]  /*18600*/  IMAD.MOV.U32 R5, RZ, RZ, R14 ;  /* 0x000000ffff057224 */ /* 0x000fd000078e000e */
[----:B------:R-:W-:Y:S05]  /*18610*/  WARPSYNC.COLLECTIVE R15, `(.L_x_11263) ;  /* 0x000000000f087348 */ /* 0x000fea0003c00000 */
[----:B------:R0:W1:Y:S02]  /*18620*/  SHFL.IDX P6, R14, R13, R12, R11 ;  /* 0x0000000c0d0e7389 */ /* 0x00006400000c000b */
[----:B01----:R-:W-:Y:S01]  /*18630*/  ENDCOLLECTIVE ;  /* 0x000000000000791b */ /* 0x003fe20003800000 */
.L_x_11263:
        /* <DEDUP_REMOVED lines=14> */
.L_x_11264:
        /* <DEDUP_REMOVED lines=8> */
.L_x_11265:
[----:B------:R-:W-:Y:S01]  /*187a0*/  @!P3 LEA R5, P4, R20, R5, 0x1 ;  /* 0x000000051405b211 */ /* 0x000fe200078808ff */
[----:B------:R-:W-:Y:S02]  /*187b0*/  IMAD.MOV.U32 R13, RZ, RZ, R4 ;  /* 0x000000ffff0d7224 */ /* 0x000fe400078e0004 */
[----:B------:R-:W-:-:S10]  /*187c0*/  IMAD.MOV.U32 R0, RZ, RZ, R14 ;  /* 0x000000ffff007224 */ /* 0x000fd400078e000e */
[----:B------:R-:W-:Y:S05]  /*187d0*/  WARPSYNC.COLLECTIVE R15, `(.L_x_11266) ;  /* 0x000000000f087348 */ /* 0x000fea0003c00000 */
[----:B------:R0:W1:Y:S02]  /*187e0*/  SHFL.IDX P6, R14, R13, R12, R11 ;  /* 0x0000000c0d0e7389 */ /* 0x00006400000c000b */
[----:B01----:R-:W-:Y:S01]  /*187f0*/  ENDCOLLECTIVE ;  /* 0x000000000000791b */ /* 0x003fe20003800000 */
.L_x_11266:
        /* <DEDUP_REMOVED lines=16> */
.L_x_11267:
[----:B------:R-:W-:-:S05]  /*18900*/  @!P3 LEA R4, P4, R20, R4, 0x1 ;  /* 0x000000041404b211 */ /* 0x000fca00078808ff */
[----:B------:R-:W-:-:S04]  /*18910*/  @!P3 IMAD.X R0, RZ, RZ, R0, P4 ;  /* 0x000000ffff00b224 */ /* 0x000fc800020e0600 */
        /* <DEDUP_REMOVED lines=9> */
[----:B------:R-:W-:Y:S01]  /*189b0*/  ISETP.GE.AND P3, PT, R0, R3, PT ;  /* 0x000000030000720c */ /* 0x000fe20003f66270 */
[----:B------:R-:W-:-:S12]  /*189c0*/  IMAD.MOV.U32 R0, RZ, RZ, R14 ;  /* 0x000000ffff007224 */ /* 0x000fd800078e000e */
[----:B0-----:R-:W-:Y:S05]  /*189d0*/  WARPSYNC.COLLECTIVE R15, `(.L_x_11268) ;  /* 0x000000000f087348 */ /* 0x001fea0003c00000 */
[----:B------:R1:W2:Y:S02]  /*189e0*/  SHFL.IDX P6, R14, R13, R12, R11 ;  /* 0x0000000c0d0e7389 */ /* 0x0002a400000c000b */
[----:B012---:R-:W-:Y:S01]  /*189f0*/  ENDCOLLECTIVE ;  /* 0x000000000000791b */ /* 0x007fe20003800000 */
.L_x_11268:
[----:B------:R-:W-:Y:S02]  /*18a00*/  IMAD.MOV.U32 R13, RZ, RZ, R8 ;  /* 0x000000ffff0d7224 */ /* 0x000fe400078e0008 */
[----:B------:R-:W-:Y:S02]  /*18a10*/  IMAD.MOV.U32 R12, RZ, RZ, 0x1 ;  /* 0x00000001ff0c7424 */ /* 0x000fe400078e00ff */
[----:B------:R-:W-:-:S07]  /*18a20*/  IMAD.MOV.U32 R4, RZ, RZ, R14 ;  /* 0x000000ffff047224 */ /* 0x000fce00078e000e */
[----:B------:R-:W-:Y:S05]  /*18a30*/  WARPSYNC.COLLECTIVE R15, `(.L_x_11269) ;  /* 0x000000000f087348 */ /* 0x000fea0003c00000 */
[----:B------:R0:W1:Y:S02]  /*18a40*/  SHFL.IDX P6, R14, R13, R12, R11 ;  /* 0x0000000c0d0e7389 */ /* 0x00006400000c000b */
[----:B01----:R-:W-:Y:S01]  /*18a50*/  ENDCOLLECTIVE ;  /* 0x000000000000791b */ /* 0x003fe20003800000 */
.L_x_11269:
        /* <DEDUP_REMOVED lines=14> */
.L_x_11270:
[----:B------:R-:W-:Y:S01]  /*18b40*/  IMAD.MOV.U32 R9, RZ, RZ, R14 ;  /* 0x000000ffff097224 */ /* 0x000fe200078e000e */
[----:B------:R-:W-:Y:S06]  /*18b50*/  BRA `(.L_x_11271) ;  /* 0xffffffc400307947 */ /* 0x000fec000383ffff */
.L_x_11193:
[----:B-1----:R1:W2:Y:S02]  /*18b60*/  SYNCS.PHASECHK.TRANS64.TRYWAIT P0, [R22+URZ+0x2d820], R0 ;  /* 0x02d82000160075a7 */ /* 0x0022a4000800017f */
[----:B--2---:R-:W-:Y:S05]  /*18b70*/  @!P0 NANOSLEEP.SYNCS 0x989680 ;  /* 0x009896800000895d */ /* 0x004fea0003900000 */
[----:B------:R-:W2:Y:S02]  /*18b80*/  @!P0 SYNCS.PHASECHK.TRANS64 P0, [R22+URZ+0x2d820], R0 ;  /* 0x02d82000160085a7 */ /* 0x000ea4000800007f */
[----:B--2---:R-:W-:Y:S05]  /*18b90*/  @!P0 BRA `(.L_x_11193) ;  /* 0xfffffffc00f08947 */ /* 0x004fea000383ffff */
[----:B------:R-:W-:Y:S05]  /*18ba0*/  BRA `(.L_x_11272) ;  /* 0xffffffc400987947 */ /* 0x000fea000383ffff */
.L_x_11198:
[----:B0-----:R0:W1:Y:S02]  /*18bb0*/  SYNCS.PHASECHK.TRANS64.TRYWAIT P0, [R5+URZ+0x2d840], R0 ;  /* 0x02d84000050075a7 */ /* 0x001064000800017f */
[----:B-1----:R-:W-:Y:S05]  /*18bc0*/  @!P0 NANOSLEEP.SYNCS 0x989680 ;  /* 0x009896800000895d */ /* 0x002fea0003900000 */
[----:B------:R-:W1:Y:S02]  /*18bd0*/  @!P0 SYNCS.PHASECHK.TRANS64 P0, [R5+URZ+0x2d840], R0 ;  /* 0x02d84000050085a7 */ /* 0x000e64000800007f */
[----:B-1----:R-:W-:Y:S05]  /*18be0*/  @!P0 BRA `(.L_x_11198) ;  /* 0xfffffffc00f08947 */ /* 0x002fea000383ffff */
[----:B------:R-:W-:Y:S05]  /*18bf0*/  BRA `(.L_x_11273) ;  /* 0xffffffc8008c7947 */ /* 0x000fea000383ffff */
.L_x_11199:
        /* <DEDUP_REMOVED lines=8> */
.L_x_11275:
[----:B------:R-:W-:Y:S05]  /*18c80*/  BSYNC B1 ;  /* 0x0000000000017941 */ /* 0x000fea0003800000 */
.L_x_11274:
[----:B------:R-:W0:Y:S01]  /*18c90*/  S2R R27, SR_TID.X ;  /* 0x00000000001b7919 */ /* 0x000e220000002100 */
        /* <DEDUP_REMOVED lines=8> */
[----:B------:R-:W-:-:S12]  /*18d20*/  IMAD R4, R4, 0x2, R22 ;  /* 0x0000000204047824 */ /* 0x000fd800078e0216 */
[----:B0-----:R-:W-:Y:S05]  /*18d30*/  WARPSYNC.COLLECTIVE R15, `(.L_x_11276) ;  /* 0x000000000f087348 */ /* 0x001fea0003c00000 */
[----:B------:R1:W2:Y:S02]  /*18d40*/  SHFL.IDX P6, R14, R13, R12, R11 ;  /* 0x0000000c0d0e7389 */ /* 0x0002a400000c000b */
[----:B012---:R-:W-:Y:S01]  /*18d50*/  ENDCOLLECTIVE ;  /* 0x000000000000791b */ /* 0x007fe20003800000 */
.L_x_11276:
        /* <DEDUP_REMOVED lines=8> */
.L_x_11277:
        /* <DEDUP_REMOVED lines=14> */
.L_x_11278:
[----:B------:R-:W-:Y:S02]  /*18ec0*/  IMAD.MOV.U32 R13, RZ, RZ, R7 ;  /* 0x000000ffff0d7224 */ /* 0x000fe400078e0007 */
[----:B------:R-:W-:Y:S02]  /*18ed0*/  IMAD.MOV.U32 R12, RZ, RZ, 0x2 ;  /* 0x00000002ff0c7424 */ /* 0x000fe400078e00ff */
[----:B------:R-:W-:-:S07]  /*18ee0*/  IMAD.MOV.U32 R2, RZ, RZ, R14 ;  /* 0x000000ffff027224 */ /* 0x000fce00078e000e */
[----:B------:R-:W-:Y:S05]  /*18ef0*/  WARPSYNC.COLLECTIVE R15, `(.L_x_11279) ;  /* 0x000000000f087348 */ /* 0x000fea0003c00000 */
[----:B------:R0:W1:Y:S02]  /*18f00*/  SHFL.IDX P6, R14, R13, R12, R11 ;  /* 0x0000000c0d0e7389 */ /* 0x00006400000c000b */
[----:B01----:R-:W-:Y:S01]  /*18f10*/  ENDCOLLECTIVE ;  /* 0x000000000000791b */ /* 0x003fe20003800000 */
.L_x_11279:
        /* <DEDUP_REMOVED lines=13> */
.L_x_11280:
[----:B------:R-:W-:Y:S02]  /*18ff0*/  IMAD.MOV.U32 R13, RZ, RZ, R7 ;  /* 0x000000ffff0d7224 */ /* 0x000fe400078e0007 */
[----:B------:R-:W-:Y:S02]  /*19000*/  IMAD.MOV.U32 R12, RZ, RZ, 0x3 ;  /* 0x00000003ff0c7424 */ /* 0x000fe400078e00ff */
[----:B------:R-:W-:-:S07]  /*19010*/  IMAD.MOV.U32 R2, RZ, RZ, R14 ;  /* 0x000000ffff027224 */ /* 0x000fce00078e000e */
[----:B------:R-:W-:Y:S05]  /*19020*/  WARPSYNC.COLLECTIVE R15, `(.L_x_11281) ;  /* 0x000000000f087348 */ /* 0x000fea0003c00000 */
[----:B------:R0:W1:Y:S02]  /*19030*/  SHFL.IDX P6, R14, R13, R12, R11 ;  /* 0x0000000c0d0e7389 */ /* 0x00006400000c000b */
[----:B01----:R-:W-:Y:S01]  /*19040*/  ENDCOLLECTIVE ;  /* 0x000000000000791b */ /* 0x003fe20003800000 */
.L_x_11281:
        /* <DEDUP_REMOVED lines=14> */
.L_x_11282:
[----:B------:R-:W-:Y:S01]  /*19130*/  IMAD.MOV.U32 R2, RZ, RZ, R14 ;  /* 0x000000ffff027224 */ /* 0x000fe200078e000e */
[----:B------:R-:W-:Y:S06]  /*19140*/  BRA `(.L_x_11283) ;  /* 0xffffffc8002c7947 */ /* 0x000fec000383ffff */
.L_x_11204:
[----:B-1----:R1:W2:Y:S02]  /*19150*/  SYNCS.PHASECHK.TRANS64.TRYWAIT P0, [R5+URZ+0x2d860], R2 ;  /* 0x02d86002050075a7 */ /* 0x0022a4000800017f */
[----:B--2---:R-:W-:Y:S05]  /*19160*/  @!P0 NANOSLEEP.SYNCS 0x989680 ;  /* 0x009896800000895d */ /* 0x004fea0003900000 */
[----:B------:R-:W2:Y:S02]  /*19170*/  @!P0 SYNCS.PHASECHK.TRANS64 P0, [R5+URZ+0x2d860], R2 ;  /* 0x02d86002050085a7 */ /* 0x000ea4000800007f */
[----:B--2---:R-:W-:Y:S05]  /*19180*/  @!P0 BRA `(.L_x_11204) ;  /* 0xfffffffc00f08947 */ /* 0x004fea000383ffff */
[----:B------:R-:W-:Y:S05]  /*19190*/  BRA `(.L_x_11284) ;  /* 0xffffffc800907947 */ /* 0x000fea000383ffff */
.L_x_11205:
        /* <DEDUP_REMOVED lines=8> */
.L_x_11286:
[----:B------:R-:W-:Y:S05]  /*19220*/  BSYNC B1 ;  /* 0x0000000000017941 */ /* 0x000fea0003800000 */
.L_x_11285:
        /* <DEDUP_REMOVED lines=9> */
.L_x_11287:
[----:B------:R-:W-:Y:S02]  /*192c0*/  IMAD.MOV.U32 R13, RZ, RZ, R24 ;  /* 0x000000ffff0d7224 */ /* 0x000fe400078e0018 */
[----:B------:R-:W-:Y:S02]  /*192d0*/  IMAD.MOV.U32 R12, RZ, RZ, 0x1 ;  /* 0x00000001ff0c7424 */ /* 0x000fe400078e00ff */
[----:B------:R-:W-:-:S07]  /*192e0*/  IMAD.MOV.U32 R2, RZ, RZ, R14 ;  /* 0x000000ffff027224 */ /* 0x000fce00078e000e */
[----:B------:R-:W-:Y:S05]  /*192f0*/  WARPSYNC.COLLECTIVE R15, `(.L_x_11288) ;  /* 0x000000000f087348 */ /* 0x000fea0003c00000 */
[----:B------:R0:W1:Y:S02]  /*19300*/  SHFL.IDX P6, R14, R13, R12, R11 ;  /* 0x0000000c0d0e7389 */ /* 0x00006400000c000b */
[----:B01----:R-:W-:Y:S01]  /*19310*/  ENDCOLLECTIVE ;  /* 0x000000000000791b */ /* 0x003fe20003800000 */
.L_x_11288:
        /* <DEDUP_REMOVED lines=16> */
.L_x_11289:
[----:B------:R-:W-:Y:S02]  /*19420*/  IMAD.MOV.U32 R13, RZ, RZ, R24 ;  /* 0x000000ffff0d7224 */ /* 0x000fe400078e0018 */
[----:B------:R-:W-:Y:S02]  /*19430*/  IMAD.MOV.U32 R12, RZ, RZ, 0x2 ;  /* 0x00000002ff0c7424 */ /* 0x000fe400078e00ff */
[----:B------:R-:W-:-:S07]  /*19440*/  IMAD.MOV.U32 R2, RZ, RZ, R14 ;  /* 0x000000ffff027224 */ /* 0x000fce00078e000e */
[----:B------:R-:W-:Y:S05]  /*19450*/  WARPSYNC.COLLECTIVE R15, `(.L_x_11290) ;  /* 0x000000000f087348 */ /* 0x000fea0003c00000 */
[----:B------:R0:W1:Y:S02]  /*19460*/  SHFL.IDX P6, R14, R13, R12, R11 ;  /* 0x0000000c0d0e7389 */ /* 0x00006400000c000b */
[----:B01----:R-:W-:Y:S01]  /*19470*/  ENDCOLLECTIVE ;  /* 0x000000000000791b */ /* 0x003fe20003800000 */
.L_x_11290:
        /* <DEDUP_REMOVED lines=16> */
.L_x_11291:
[----:B------:R-:W-:Y:S02]  /*19580*/  IMAD.MOV.U32 R13, RZ, RZ, R24 ;  /* 0x000000ffff0d7224 */ /* 0x000fe400078e0018 */
[----:B------:R-:W-:Y:S02]  /*19590*/  IMAD.MOV.U32 R12, RZ, RZ, 0x3 ;  /* 0x00000003ff0c7424 */ /* 0x000fe400078e00ff */
[----:B------:R-:W-:-:S07]  /*195a0*/  IMAD.MOV.U32 R2, RZ, RZ, R14 ;  /* 0x000000ffff027224 */ /* 0x000fce00078e000e */
[----:B------:R-:W-:Y:S05]  /*195b0*/  WARPSYNC.COLLECTIVE R15, `(.L_x_11292) ;  /* 0x000000000f087348 */ /* 0x000fea0003c00000 */
[----:B------:R0:W1:Y:S02]  /*195c0*/  SHFL.IDX P6, R14, R13, R12, R11 ;  /* 0x0000000c0d0e7389 */ /* 0x00006400000c000b */
[----:B01----:R-:W-:Y:S01]  /*195d0*/  ENDCOLLECTIVE ;  /* 0x000000000000791b */ /* 0x003fe20003800000 */
.L_x_11292:
        /* <DEDUP_REMOVED lines=13> */
.L_x_11293:
        /* <DEDUP_REMOVED lines=8> */
.L_x_11213:
[----:B-1----:R1:W2:Y:S02]  /*19730*/  SYNCS.PHASECHK.TRANS64.TRYWAIT P0, [R0+URZ+0x2d860], R3 ;  /* 0x02d86003000075a7 */ /* 0x0022a4000800017f */
[----:B--2---:R-:W-:Y:S05]  /*19740*/  @!P0 NANOSLEEP.SYNCS 0x989680 ;  /* 0x009896800000895d */ /* 0x004fea0003900000 */
[----:B------:R-:W2:Y:S02]  /*19750*/  @!P0 SYNCS.PHASECHK.TRANS64 P0, [R0+URZ+0x2d860], R3 ;  /* 0x02d86003000085a7 */ /* 0x000ea4000800007f */
[----:B--2---:R-:W-:Y:S05]  /*19760*/  @!P0 BRA `(.L_x_11213) ;  /* 0xfffffffc00f08947 */ /* 0x004fea000383ffff */
[----:B------:R-:W-:Y:S05]  /*19770*/  BRA `(.L_x_11295) ;  /* 0xffffffcc00287947 */ /* 0x000fea000383ffff */
.L_x_11214:
        /* <DEDUP_REMOVED lines=8> */
.L_x_11297:
[----:B------:R-:W-:Y:S05]  /*19800*/  BSYNC B0 ;  /* 0x0000000000007941 */ /* 0x000fea0003800000 */
.L_x_11296:
        /* <DEDUP_REMOVED lines=10> */
.L_x_11298:
        /* <DEDUP_REMOVED lines=17> */
.L_x_11299:
        /* <DEDUP_REMOVED lines=14> */
.L_x_11300:
[----:B------:R-:W-:Y:S02]  /*19aa0*/  IMAD.MOV.U32 R13, RZ, RZ, R24 ;  /* 0x000000ffff0d7224 */ /* 0x000fe400078e0018 */
[----:B------:R-:W-:Y:S01]  /*19ab0*/  IMAD.MOV.U32 R12, RZ, RZ, 0x2 ;  /* 0x00000002ff0c7424 */ /* 0x000fe200078e00ff */
[----:B------:R-:W-:-:S13]  /*19ac0*/  IADD3 R2, P4, R14, R5, RZ ;  /* 0x000000050e027210 */ /* 0x000fda0007f9e0ff */
[----:B------:R-:W-:Y:S05]  /*19ad0*/  WARPSYNC.COLLECTIVE R15, `(.L_x_11301) ;  /* 0x000000000f087348 */ /* 0x000fea0003c00000 */
[----:B------:R0:W1:Y:S02]  /*19ae0*/  SHFL.IDX P6, R14, R13, R12, R11 ;  /* 0x0000000c0d0e7389 */ /* 0x00006400000c000b */
[----:B01----:R-:W-:Y:S01]  /*19af0*/  ENDCOLLECTIVE ;  /* 0x000000000000791b */ /* 0x003fe20003800000 */
.L_x_11301:
        /* <DEDUP_REMOVED lines=15> */
.L_x_11302:
[----:B------:R-:W-:Y:S02]  /*19bf0*/  IMAD.MOV.U32 R13, RZ, RZ, R24 ;  /* 0x000000ffff0d7224 */ /* 0x000fe400078e0018 */
[----:B------:R-:W-:Y:S01]  /*19c00*/  IMAD.MOV.U32 R12, RZ, RZ, 0x3 ;  /* 0x00000003ff0c7424 */ /* 0x000fe200078e00ff */
[----:B------:R-:W-:-:S13]  /*19c10*/  IADD3 R2, P4, R14, R5, RZ ;  /* 0x000000050e027210 */ /* 0x000fda0007f9e0ff */
[----:B------:R-:W-:Y:S05]  /*19c20*/  WARPSYNC.COLLECTIVE R15, `(.L_x_11303) ;  /* 0x000000000f087348 */ /* 0x000fea0003c00000 */
[----:B------:R0:W1:Y:S02]  /*19c30*/  SHFL.IDX P6, R14, R13, R12, R11 ;  /* 0x0000000c0d0e7389 */ /* 0x00006400000c000b */
[----:B01----:R-:W-:Y:S01]  /*19c40*/  ENDCOLLECTIVE ;  /* 0x000000000000791b */ /* 0x003fe20003800000 */
.L_x_11303:
        /* <DEDUP_REMOVED lines=14> */
.L_x_11304:
[----:B------:R-:W-:Y:S05]  /*19d30*/  BRA `(.L_x_11305) ;  /* 0xffffffc8009c7947 */ /* 0x000fea000383ffff */
.L_x_11219:
        /* <DEDUP_REMOVED lines=8> */
.L_x_11307:
[----:B------:R-:W-:Y:S05]  /*19dc0*/  BSYNC B0 ;  /* 0x0000000000007941 */ /* 0x000fea0003800000 */
.L_x_11306:
        /* <DEDUP_REMOVED lines=9> */
.L_x_11308:
        /* <DEDUP_REMOVED lines=18> */
.L_x_11309:
[----:B------:R-:W-:Y:S01]  /*19f80*/  IMAD.MOV.U32 R12, RZ, RZ, 0x2 ;  /* 0x00000002ff0c7424 */ /* 0x000fe200078e00ff */
[----:B------:R-:W-:-:S05]  /*19f90*/  SEL R5, R14, RZ, P1 ;  /* 0x000000ff0e057207 */ /* 0x000fca0000800000 */
[----:B------:R-:W-:-:S04]  /*19fa0*/  IMAD.IADD R4, R2, 0x1, R5 ;  /* 0x0000000102047824 */ /* 0x000fc800078e0205 */
[----:B------:R-:W-:-:S07]  /*19fb0*/  IMAD.MOV.U32 R13, RZ, RZ, R4 ;  /* 0x000000ffff0d7224 */ /* 0x000fce00078e0004 */
[----:B------:R-:W-:Y:S05]  /*19fc0*/  WARPSYNC.COLLECTIVE R15, `(.L_x_11310) ;  /* 0x000000000f087348 */ /* 0x000fea0003c00000 */
[----:B------:R0:W1:Y:S02]  /*19fd0*/  SHFL.UP P6, R14, R13, R12, R11 ;  /* 0x0400000c0d0e7389 */ /* 0x00006400000c000b */
[----:B01----:R-:W-:Y:S01]  /*19fe0*/  ENDCOLLECTIVE ;  /* 0x000000000000791b */ /* 0x003fe20003800000 */
.L_x_11310:
[----:B------:R-:W-:Y:S01]  /*19ff0*/  IMAD.MOV.U32 R12, RZ, RZ, 0x4 ;  /* 0x00000004ff0c7424 */ /* 0x000fe200078e00ff */
[----:B------:R-:W-:-:S05]  /*1a000*/  SEL R5, R14, RZ, P2 ;  /* 0x000000ff0e057207 */ /* 0x000fca0001000000 */
[----:B------:R-:W-:-:S04]  /*1a010*/  IMAD.IADD R5, R4, 0x1, R5 ;  /* 0x0000000104057824 */ /* 0x000fc800078e0205 */
[----:B------:R-:W-:-:S07]  /*1a020*/  IMAD.MOV.U32 R13, RZ, RZ, R5 ;  /* 0x000000ffff0d7224 */ /* 0x000fce00078e0005 */
[----:B------:R-:W-:Y:S05]  /*1a030*/  WARPSYNC.COLLECTIVE R15, `(.L_x_11311) ;  /* 0x000000000f087348 */ /* 0x000fea0003c00000 */
[----:B------:R0:W1:Y:S02]  /*1a040*/  SHFL.UP P6, R14, R13, R12, R11 ;  /* 0x0400000c0d0e7389 */ /* 0x00006400000c000b */
[----:B01----:R-:W-:Y:S01]  /*1a050*/  ENDCOLLECTIVE ;  /* 0x000000000000791b */ /* 0x003fe20003800000 */
.L_x_11311:
[----:B------:R-:W-:Y:S01]  /*1a060*/  IMAD.MOV.U32 R12, RZ, RZ, 0x8 ;  /* 0x00000008ff0c7424 */ /* 0x000fe200078e00ff */
[----:B------:R-:W-:-:S05]  /*1a070*/  SEL R6, R14, RZ, P3 ;  /* 0x000000ff0e067207 */ /* 0x000fca0001800000 */
[----:B------:R-:W-:-:S04]  /*1a080*/  IMAD.IADD R6, R5, 0x1, R6 ;  /* 0x0000000105067824 */ /* 0x000fc800078e0206 */
[----:B------:R-:W-:-:S07]  /*1a090*/  IMAD.MOV.U32 R13, RZ, RZ, R6 ;  /* 0x000000ffff0d7224 */ /* 0x000fce00078e0006 */
[----:B------:R-:W-:Y:S05]  /*1a0a0*/  WARPSYNC.COLLECTIVE R15, `(.L_x_11312) ;  /* 0x000000000f087348 */ /* 0x000fea0003c00000 */
[----:B------:R0:W1:Y:S02]  /*1a0b0*/  SHFL.UP P6, R14, R13, R12, R11 ;  /* 0x0400000c0d0e7389 */ /* 0x00006400000c000b */
[----:B01----:R-:W-:Y:S01]  /*1a0c0*/  ENDCOLLECTIVE ;  /* 0x000000000000791b */ /* 0x003fe20003800000 */
.L_x_11312:
[----:B------:R-:W-:Y:S01]  /*1a0d0*/  IMAD.MOV.U32 R12, RZ, RZ, 0x10 ;  /* 0x00000010ff0c7424 */ /* 0x000fe200078e00ff */
[----:B------:R-:W-:-:S05]  /*1a0e0*/  SEL R3, R14, RZ, P4 ;  /* 0x000000ff0e037207 */ /* 0x000fca0002000000 */
[----:B------:R-:W-:-:S04]  /*1a0f0*/  IMAD.IADD R4, R6, 0x1, R3 ;  /* 0x0000000106047824 */ /* 0x000fc800078e0203 */
[----:B------:R-:W-:-:S07]  /*1a100*/  IMAD.MOV.U32 R13, RZ, RZ, R4 ;  /* 0x000000ffff0d7224 */ /* 0x000fce00078e0004 */
[----:B------:R-:W-:Y:S05]  /*1a110*/  WARPSYNC.COLLECTIVE R15, `(.L_x_11313) ;  /* 0x000000000f087348 */ /* 0x000fea0003c00000 */
[----:B------:R0:W1:Y:S02]  /*1a120*/  SHFL.UP P6, R14, R13, R12, R11 ;  /* 0x0400000c0d0e7389 */ /* 0x00006400000c000b */
[----:B01----:R-:W-:Y:S01]  /*1a130*/  ENDCOLLECTIVE ;  /* 0x000000000000791b */ /* 0x003fe20003800000 */
.L_x_11313:
        /* <DEDUP_REMOVED lines=8> */
.L_x_11314:
[----:B------:R-:W-:Y:S05]  /*1a1c0*/  BRA `(.L_x_11315) ;  /* 0xffffffc800b07947 */ /* 0x000fea000383ffff */
.L_x_11224:
        /* <DEDUP_REMOVED lines=8> */
.L_x_11317:
[----:B------:R-:W-:Y:S05]  /*1a250*/  BSYNC B0 ;  /* 0x0000000000007941 */ /* 0x000fea0003800000 */
.L_x_11316:
        /* <DEDUP_REMOVED lines=8> */
.L_x_11318:
[----:B------:R-:W-:Y:S01]  /*1a2e0*/  IMAD.MOV.U32 R12, RZ, RZ, 0x4 ;  /* 0x00000004ff0c7424 */ /* 0x000fe200078e00ff */
[----:B------:R-:W-:-:S05]  /*1a2f0*/  SEL R14, R14, RZ, P2 ;  /* 0x000000ff0e0e7207 */ /* 0x000fca0001000000 */
[----:B------:R-:W-:-:S04]  /*1a300*/  IMAD.IADD R3, R13, 0x1, R14 ;  /* 0x000000010d037824 */ /* 0x000fc800078e020e */
[----:B------:R-:W-:-:S07]  /*1a310*/  IMAD.MOV.U32 R13, RZ, RZ, R3 ;  /* 0x000000ffff0d7224 */ /* 0x000fce00078e0003 */
[----:B------:R-:W-:Y:S05]  /*1a320*/  WARPSYNC.COLLECTIVE R15, `(.L_x_11319) ;  /* 0x000000000f087348 */ /* 0x000fea0003c00000 */
[----:B------:R0:W1:Y:S02]  /*1a330*/  SHFL.UP P6, R14, R13, R12, R11 ;  /* 0x0400000c0d0e7389 */ /* 0x00006400000c000b */
[----:B01----:R-:W-:Y:S01]  /*1a340*/  ENDCOLLECTIVE ;  /* 0x000000000000791b */ /* 0x003fe20003800000 */
.L_x_11319:
[----:B------:R-:W-:Y:S01]  /*1a350*/  IMAD.MOV.U32 R12, RZ, RZ, 0x8 ;  /* 0x00000008ff0c7424 */ /* 0x000fe200078e00ff */
[----:B------:R-:W-:-:S05]  /*1a360*/  SEL R4, R14, RZ, P3 ;  /* 0x000000ff0e047207 */ /* 0x000fca0001800000 */
[----:B------:R-:W-:-:S04]  /*1a370*/  IMAD.IADD R4, R3, 0x1, R4 ;  /* 0x0000000103047824 */ /* 0x000fc800078e0204 */
[----:B------:R-:W-:-:S07]  /*1a380*/  IMAD.MOV.U32 R13, RZ, RZ, R4 ;  /* 0x000000ffff0d7224 */ /* 0x000fce00078e0004 */
[----:B------:R-:W-:Y:S05]  /*1a390*/  WARPSYNC.COLLECTIVE R15, `(.L_x_11320) ;  /* 0x000000000f087348 */ /* 0x000fea0003c00000 */
[----:B------:R0:W1:Y:S02]  /*1a3a0*/  SHFL.UP P6, R14, R13, R12, R11 ;  /* 0x0400000c0d0e7389 */ /* 0x00006400000c000b */
[----:B01----:R-:W-:Y:S01]  /*1a3b0*/  ENDCOLLECTIVE ;  /* 0x000000000000791b */ /* 0x003fe20003800000 */
.L_x_11320:
[----:B------:R-:W-:Y:S01]  /*1a3c0*/  IMAD.MOV.U32 R12, RZ, RZ, 0x10 ;  /* 0x00000010ff0c7424 */ /* 0x000fe200078e00ff */
[----:B------:R-:W-:-:S05]  /*1a3d0*/  SEL R5, R14, RZ, P4 ;  /* 0x000000ff0e057207 */ /* 0x000fca0002000000 */
[----:B------:R-:W-:-:S04]  /*1a3e0*/  IMAD.IADD R5, R4, 0x1, R5 ;  /* 0x0000000104057824 */ /* 0x000fc800078e0205 */
[----:B------:R-:W-:-:S07]  /*1a3f0*/  IMAD.MOV.U32 R13, RZ, RZ, R5 ;  /* 0x000000ffff0d7224 */ /* 0x000fce00078e0005 */
[----:B------:R-:W-:Y:S05]  /*1a400*/  WARPSYNC.COLLECTIVE R15, `(.L_x_11321) ;  /* 0x000000000f087348 */ /* 0x000fea0003c00000 */
[----:B------:R0:W1:Y:S02]  /*1a410*/  SHFL.UP P6, R14, R13, R12, R11 ;  /* 0x0400000c0d0e7389 */ /* 0x00006400000c000b */
[----:B01----:R-:W-:Y:S01]  /*1a420*/  ENDCOLLECTIVE ;  /* 0x000000000000791b */ /* 0x003fe20003800000 */
.L_x_11321:
        /* <DEDUP_REMOVED lines=8> */
.L_x_11322:
[----:B------:R-:W-:Y:S05]  /*1a4b0*/  BRA `(.L_x_11323) ;  /* 0xffffffc800907947 */ /* 0x000fea000383ffff */
.L_x_11226:
[----:B------:R-:W-:Y:S01]  /*1a4c0*/  BSSY B0, `(.L_x_11324) ;  /* 0x0000006000007945 */ /* 0x000fe20003800000 */
[----:B------:R-:W-:Y:S01]  /*1a4d0*/  PLOP3.LUT P6, PT, P6, PT, PT, 0x8, 0x0 ;  /* 0x000000000000781c */ /* 0x000fe200037ce170 */
[----:B------:R-:W-:-:S12]  /*1a4e0*/  IMAD.MOV.U32 R15, RZ, RZ, -0x1 ;  /* 0xffffffffff0f7424 */ /* 0x000fd800078e00ff */
[----:B01----:R-:W-:Y:S05]  /*1a4f0*/  WARPSYNC.COLLECTIVE R15, `(.L_x_11325) ;  /* 0x000000000f087348 */ /* 0x003fea0003c00000 */
[----:B------:R-:W-:Y:S01]  /*1a500*/  VOTE.ANY R14, PT, P6 ;  /* 0x00000000000e7806 */ /* 0x000fe200030e0100 */
[----:B01----:R-:W-:Y:S06]  /*1a510*/  ENDCOLLECTIVE ;  /* 0x000000000000791b */ /* 0x003fec0003800000 */
.L_x_11325:
[----:B------:R-:W-:Y:S05]  /*1a520*/  BSYNC B0 ;  /* 0x0000000000007941 */ /* 0x000fea0003800000 */
.L_x_11324:
        /* <DEDUP_REMOVED lines=9> */
.L_x_11326:
[----:B------:R-:W-:Y:S01]  /*1a5c0*/  IMAD.MOV.U32 R17, RZ, RZ, R14 ;  /* 0x000000ffff117224 */ /* 0x000fe200078e000e */
[----:B------:R-:W-:Y:S06]  /*1a5d0*/  BRA `(.L_x_11327) ;  /* 0xffffffc800807947 */ /* 0x000fec000383ffff */
.L_x_11228:
[----:B------:R-:W-:Y:S01]  /*1a5e0*/  BSSY B0, `(.L_x_11328) ;  /* 0x0000007000007945 */ /* 0x000fe20003800000 */
[----:B------:R-:W-:Y:S02]  /*1a5f0*/  IMAD.MOV.U32 R13, RZ, RZ, R3 ;  /* 0x000000ffff0d7224 */ /* 0x000fe400078e0003 */
[----:B------:R-:W-:Y:S02]  /*1a600*/  IMAD.MOV.U32 R11, RZ, RZ, 0x1f ;  /* 0x0000001fff0b7424 */ /* 0x000fe400078e00ff */
[----:B------:R-:W-:-:S07]  /*1a610*/  IMAD.MOV.U32 R15, RZ, RZ, -0x1 ;  /* 0xffffffffff0f7424 */ /* 0x000fce00078e00ff */
[----:B0123--:R-:W-:Y:S05]  /*1a620*/  WARPSYNC.COLLECTIVE R15, `(.L_x_11329) ;  /* 0x000000000f087348 */ /* 0x00ffea0003c00000 */
[----:B------:R4:W0:Y:S02]  /*1a630*/  SHFL.IDX P6, R14, R13, R12, R11 ;  /* 0x0000000c0d0e7389 */ /* 0x00082400000c000b */
[----:B01234-:R-:W-:Y:S01]  /*1a640*/  ENDCOLLECTIVE ;  /* 0x000000000000791b */ /* 0x01ffe20003800000 */
.L_x_11329:
[----:B------:R-:W-:Y:S05]  /*1a650*/  BSYNC B0 ;  /* 0x0000000000007941 */ /* 0x000fea0003800000 */
.L_x_11328:
[----:B------:R-:W-:Y:S01]  /*1a660*/  IMAD.MOV.U32 R6, RZ, RZ, R14 ;  /* 0x000000ffff067224 */ /* 0x000fe200078e000e */
[----:B------:R-:W-:Y:S06]  /*1a670*/  BRA `(.L_x_11227) ;  /* 0xffffffc800747947 */ /* 0x000fec000383ffff */
.L_x_11232:
[----:B0-----:R0:W3:Y:S02]  /*1a680*/  SYNCS.PHASECHK.TRANS64.TRYWAIT P0, [R5+URZ+0x2d820], R0 ;  /* 0x02d82000050075a7 */ /* 0x0010e4000800017f */
[----:B---3--:R-:W-:Y:S05]  /*1a690*/  @!P0 NANOSLEEP.SYNCS 0x989680 ;  /* 0x009896800000895d */ /* 0x008fea0003900000 */
[----:B------:R-:W3:Y:S02]  /*1a6a0*/  @!P0 SYNCS.PHASECHK.TRANS64 P0, [R5+URZ+0x2d820], R0 ;  /* 0x02d82000050085a7 */ /* 0x000ee4000800007f */
[----:B---3--:R-:W-:Y:S05]  /*1a6b0*/  @!P0 BRA `(.L_x_11232) ;  /* 0xfffffffc00f08947 */ /* 0x008fea000383ffff */
[----:B------:R-:W-:Y:S05]  /*1a6c0*/  BRA `(.L_x_11330) ;  /* 0xffffffcc00ec7947 */ /* 0x000fea000383ffff */
.L_x_11233:
        /* <DEDUP_REMOVED lines=11> */
.L_x_11332:
[----:B------:R-:W-:Y:S05]  /*1a780*/  BSYNC B0 ;  /* 0x0000000000007941 */ /* 0x000fea0003800000 */
.L_x_11331:
[----:B------:R-:W-:Y:S05]  /*1a790*/  BRA `(.L_x_11333) ;  /* 0xffffffcc00d47947 */ /* 0x000fea000383ffff */
.L_x_11236:
[----:B------:R-:W-:Y:S01]  /*1a7a0*/  BSSY B1, `(.L_x_11334) ;  /* 0x0000006000017945 */ /* 0x000fe20003800000 */
[----:B------:R-:W-:-:S07]  /*1a7b0*/  IMAD.MOV.U32 R15, RZ, RZ, -0x1 ;  /* 0xffffffffff0f7424 */ /* 0x000fce00078e00ff */
[----:B012---:R-:W-:Y:S05]  /*1a7c0*/  WARPSYNC.COLLECTIVE R15, `(.L_x_11335) ;  /* 0x000000000f0c7348 */ /* 0x007fea0003c00000 */
[----:B------:R-:W-:Y:S02]  /*1a7d0*/  ELECT P6, UR62, PT ;  /* 0x00000000003e782f */ /* 0x000fe400038c0000 */
[----:B------:R-:W-:Y:S01]  /*1a7e0*/  MOV R14, UR62 ;  /* 0x0000003e000e7c02 */ /* 0x000fe20008000f00 */
[----:B012---:R-:W-:Y:S10]  /*1a7f0*/  ENDCOLLECTIVE ;  /* 0x000000000000791b */ /* 0x007ff40003800000 */
.L_x_11335:
[----:B------:R-:W-:Y:S05]  /*1a800*/  BSYNC B1 ;  /* 0x0000000000017941 */ /* 0x000fea0003800000 */
.L_x_11334:
[----:B------:R-:W-:Y:S05]  /*1a810*/  BRA `(.L_x_11336) ;  /* 0xffffffcc00cc7947 */ /* 0x000fea000383ffff */
.L_x_11238:
[----:B0-----:R0:W3:Y:S02]  /*1a820*/  SYNCS.PHASECHK.TRANS64.TRYWAIT P1, [R3+URZ+0x2d840], R2 ;  /* 0x02d84002030075a7 */ /* 0x0010e4000802017f */
[----:B---3--:R-:W-:Y:S05]  /*1a830*/  @!P1 NANOSLEEP.SYNCS 0x989680 ;  /* 0x009896800000995d */ /* 0x008fea0003900000 */
[----:B------:R-:W3:Y:S02]  /*1a840*/  @!P1 SYNCS.PHASECHK.TRANS64 P1, [R3+URZ+0x2d840], R2 ;  /* 0x02d84002030095a7 */ /* 0x000ee4000802007f */
[----:B---3--:R-:W-:Y:S05]  /*1a850*/  @!P1 BRA `(.L_x_11238) ;  /* 0xfffffffc00f09947 */ /* 0x008fea000383ffff */
[----:B------:R-:W-:Y:S05]  /*1a860*/  BRA `(.L_x_11337) ;  /* 0xffffffcc00ec7947 */ /* 0x000fea000383ffff */
.L_x_11240:
[----:B---3--:R3:W4:Y:S02]  /*1a870*/  SYNCS.PHASECHK.TRANS64.TRYWAIT P1, [R25+URZ+0x2d840], R0 ;  /* 0x02d84000190075a7 */ /* 0x008724000802017f */
[----:B----4-:R-:W-:Y:S05]  /*1a880*/  @!P1 NANOSLEEP.SYNCS 0x989680 ;  /* 0x009896800000995d */ /* 0x010fea0003900000 */
[----:B------:R-:W4:Y:S02]  /*1a890*/  @!P1 SYNCS.PHASECHK.TRANS64 P1, [R25+URZ+0x2d840], R0 ;  /* 0x02d84000190095a7 */ /* 0x000f24000802007f */
[----:B----4-:R-:W-:Y:S05]  /*1a8a0*/  @!P1 BRA `(.L_x_11240) ;  /* 0xfffffffc00f09947 */ /* 0x010fea000383ffff */
[----:B------:R-:W-:Y:S05]  /*1a8b0*/  BRA `(.L_x_11338) ;  /* 0xffffffcc00f87947 */ /* 0x000fea000383ffff */
.L_x_11242:
[----:B----4-:R4:W0:Y:S02]  /*1a8c0*/  SYNCS.PHASECHK.TRANS64.TRYWAIT P1, [R3+URZ+0x2d860], R2 ;  /* 0x02d86002030075a7 */ /* 0x010824000802017f */
[----:B0-----:R-:W-:Y:S05]  /*1a8d0*/  @!P1 NANOSLEEP.SYNCS 0x989680 ;  /* 0x009896800000995d */ /* 0x001fea0003900000 */
[----:B------:R-:W0:Y:S02]  /*1a8e0*/  @!P1 SYNCS.PHASECHK.TRANS64 P1, [R3+URZ+0x2d860], R2 ;  /* 0x02d86002030095a7 */ /* 0x000e24000802007f */
[----:B0-----:R-:W-:Y:S05]  /*1a8f0*/  @!P1 BRA `(.L_x_11242) ;  /* 0xfffffffc00f09947 */ /* 0x001fea000383ffff */
[----:B------:R-:W-:Y:S05]  /*1a900*/  BRA `(.L_x_11339) ;  /* 0xffffffcc00f47947 */ /* 0x000fea000383ffff */
.L_x_11340:
        /* <DEDUP_REMOVED lines=15> */
.L_x_15857:


//--------------------- .text._ZN7cutlass13device_kernelIN5flash11enable_sm90INS1_16FlashAttnFwdSm90INS1_25CollectiveMainloopFwdSm90ILi2EN4cute5tupleIJNS5_1CILi1EEES8_S8_EEENS6_IJNS7_ILi192EEENS7_ILi128EEENS7_ILi96EEEEEELi96ENS_10bfloat16_tEfNS_4arch4Sm90ELb0ELb1ELb1ELb1ELb1ELb1ELb0ELb0ELb1ELb1ELb0ELb0EEENS1_21CollectiveEpilogueFwdINS6_IJSA_SC_SB_EEES9_SE_SG_Li384ELb1ELb1ELb0ELb0EEENS1_36VarlenDynamicPersistentTileSchedulerILi192ELi128ELi384ELi128ELb0ELb1ELb1ELb1ELb0ELb1EEEEEEEEEvNT_6ParamsE --------------------------
	.section	.text._ZN7cutlass13device_kernelIN5flash11enable_sm90INS1_16FlashAttnFwdSm90INS1_25CollectiveMainloopFwdSm90ILi2EN4cute5tupleIJNS5_1CILi1EEES8_S8_EEENS6_IJNS7_ILi192EEENS7_ILi128EEENS7_ILi96EEEEEELi96ENS_10bfloat16_tEfNS_4arch4Sm90ELb0ELb1ELb1ELb1ELb1ELb1ELb0ELb0ELb1ELb1ELb0ELb0EEENS1_21CollectiveEpilogueFwdINS6_IJSA_SC_SB_EEES9_SE_SG_Li384ELb1ELb1ELb0ELb0EEENS1_36VarlenDynamicPersistentTileSchedulerILi192ELi128ELi384ELi128ELb0ELb1ELb1ELb1ELb0ELb1EEEEEEEEEvNT_6ParamsE,"ax",@progbits
	.align	128
.text._ZN7cutlass13device_kernelIN5flash11enable_sm90INS1_16FlashAttnFwdSm90INS1_25CollectiveMainloopFwdSm90ILi2EN4cute5tupleIJNS5_1CILi1EEES8_S8_EEENS6_IJNS7_ILi192EEENS7_ILi128EEENS7_ILi96EEEEEELi96ENS_10bfloat16_tEfNS_4arch4Sm90ELb0ELb1ELb1ELb1ELb1ELb1ELb0ELb0ELb1ELb1ELb0ELb0EEENS1_21CollectiveEpilogueFwdINS6_IJSA_SC_SB_EEES9_SE_SG_Li384ELb1ELb1ELb0ELb0EEENS1_36VarlenDynamicPersistentTileSchedulerILi192ELi128ELi384ELi128ELb0ELb1ELb1ELb1ELb0ELb1EEEEEEEEEvNT_6ParamsE:
        .type           _ZN7cutlass13device_kernelIN5flash11enable_sm90INS1_16FlashAttnFwdSm90INS1_25CollectiveMainloopFwdSm90ILi2EN4cute5tupleIJNS5_1CILi1EEES8_S8_EEENS6_IJNS7_ILi192EEENS7_ILi128EEENS7_ILi96EEEEEELi96ENS_10bfloat16_tEfNS_4arch4Sm90ELb0ELb1ELb1ELb1ELb1ELb1ELb0ELb0ELb1ELb1ELb0ELb0EEENS1_21CollectiveEpilogueFwdINS6_IJSA_SC_SB_EEES9_SE_SG_Li384ELb1ELb1ELb0ELb0EEENS1_36VarlenDynamicPersistentTileSchedulerILi192ELi128ELi384ELi128ELb0ELb1ELb1ELb1ELb0ELb1EEEEEEEEEvNT_6ParamsE,@function
        .size           _ZN7cutlass13device_kernelIN5flash11enable_sm90INS1_16FlashAttnFwdSm90INS1_25CollectiveMainloopFwdSm90ILi2EN4cute5tupleIJNS5_1CILi1EEES8_S8_EEENS6_IJNS7_ILi192EEENS7_ILi128EEENS7_ILi96EEEEEELi96ENS_10bfloat16_tEfNS_4arch4Sm90ELb0ELb1ELb1ELb1ELb1ELb1ELb0ELb0ELb1ELb1ELb0ELb0EEENS1_21CollectiveEpilogueFwdINS6_IJSA_SC_SB_EEES9_SE_SG_Li384ELb1ELb1ELb0ELb0EEENS1_36VarlenDynamicPersistentTileSchedulerILi192ELi128ELi384ELi128ELb0ELb1ELb1ELb1ELb0ELb1EEEEEEEEEvNT_6ParamsE,(.L_x_15858 - _ZN7cutlass13device_kernelIN5flash11enable_sm90INS1_16FlashAttnFwdSm90INS1_25CollectiveMainloopFwdSm90ILi2EN4cute5tupleIJNS5_1CILi1EEES8_S8_EEENS6_IJNS7_ILi192EEENS7_ILi128EEENS7_ILi96EEEEEELi96ENS_10bfloat16_tEfNS_4arch4Sm90ELb0ELb1ELb1ELb1ELb1ELb1ELb0ELb0ELb1ELb1ELb0ELb0EEENS1_21CollectiveEpilogueFwdINS6_IJSA_SC_SB_EEES9_SE_SG_Li384ELb1ELb1ELb0ELb0EEENS1_36VarlenDynamicPersistentTileSchedulerILi192ELi128ELi384ELi128ELb0ELb1ELb1ELb1ELb0ELb1EEEEEEEEEvNT_6ParamsE)
        .other          _ZN7cutlass13device_kernelIN5flash11enable_sm90INS1_16FlashAttnFwdSm90INS1_25CollectiveMainloopFwdSm90ILi2EN4cute5tupleIJNS5_1CILi1EEES8_S8_EEENS6_IJNS7_ILi192EEENS7_ILi128EEENS7_ILi96EEEEEELi96ENS_10bfloat16_tEfNS_4arch4Sm90ELb0ELb1ELb1ELb1ELb1ELb1ELb0ELb0ELb1ELb1ELb0ELb0EEENS1_21CollectiveEpilogueFwdINS6_IJSA_SC_SB_EEES9_SE_SG_Li384ELb1ELb1ELb0ELb0EEENS1_36VarlenDynamicPersistentTileSchedulerILi192ELi128ELi384ELi128ELb0ELb1ELb1ELb1ELb0ELb1EEEEEEEEEvNT_6ParamsE,@"STO_CUDA_ENTRY STV_DEFAULT"
_ZN7cutlass13device_kernelIN5flash11enable_sm90INS1_16FlashAttnFwdSm90INS1_25CollectiveMainloopFwdSm90ILi2EN4cute5tupleIJNS5_1CILi1EEES8_S8_EEENS6_IJNS7_ILi192EEENS7_ILi128EEENS7_ILi96EEEEEELi96ENS_10bfloat16_tEfNS_4arch4Sm90ELb0ELb1ELb1ELb1ELb1ELb1ELb0ELb0ELb1ELb1ELb0ELb0EEENS1_21CollectiveEpilogueFwdINS6_IJSA_SC_SB_EEES9_SE_SG_Li384ELb1ELb1ELb0ELb0EEENS1_36VarlenDynamicPersistentTileSchedulerILi192ELi128ELi384ELi128ELb0ELb1ELb1ELb1ELb0ELb1EEEEEEEEEvNT_6ParamsE:
        /* <DEDUP_REMOVED lines=18> */
.L_x_11342:
[----:B------:R-:W-:Y:S05]  /*0120*/  BSYNC B0 ;  /* 0x0000000000007941 */ /* 0x000fea0003800000 */
.L_x_11341:
        /* <DEDUP_REMOVED lines=41> */
.L_x_11343:
        /* <DEDUP_REMOVED lines=22> */
.L_x_11344:
        /* <DEDUP_REMOVED lines=18> */
.L_x_11345:
        /* <DEDUP_REMOVED lines=22> */
.L_x_11346:
        /* <DEDUP_REMOVED lines=22> */
.L_x_11347:
        /* <DEDUP_REMOVED lines=8> */
.L_x_11350:
        /* <DEDUP_REMOVED lines=22> */
[----:B------:R-:W-:Y:S01]  /*0ae0*/  R2UR UR40, R2 ;  /* 0x00000000022872ca */ /* 0x000fe200000e0000 */
[----:B------:R-:W-:Y:S01]  /*0af0*/  IMAD.MOV.U32 R23, RZ, RZ, RZ ;  /* 0x000000ffff177224 */ /* 0x000fe200078e00ff */
[----:B------:R-:W-:Y:S01]  /*0b00*/  ULOP3.LUT UR39, UR36, 0x1, URZ, 0xfc, !UPT ;  /* 0x0000000124277892 */ /* 0x000fe2000f8efc3f */
[----:B------:R-:W-:-:S10]  /*0b10*/  UMOV UR37, URZ ;  /* 0x0000003f00257c82 */ /* 0x000fd40008000000 */
[----:B------:R-:W-:Y:S01]  /*0b20*/  UIADD3 UR40, UR40, 0xc400, URZ ;  /* 0x0000c40028287890 */ /* 0x000fe2000fffe03f */
[----:B0-----:R-:W-:-:S05]  /*0b30*/  VIADD R15, R0, 0xffffff80 ;  /* 0xffffff80000f7836 */ /* 0x001fca0000000000 */
[----:B------:R-:W-:Y:S02]  /*0b40*/  SHF.R.S32.HI R0, RZ, 0x1f, R15 ;  /* 0x0000001fff007819 */ /* 0x000fe4000001140f */
[-C--:B------:R-:W-:Y:S02]  /*0b50*/  LEA.HI R7, R15, R15.reuse, RZ, 0x1 ;  /* 0x0000000f0f077211 */ /* 0x080fe400078f08ff */
[CC--:B------:R-:W-:Y:S02]  /*0b60*/  LEA.HI R4, R0.reuse, R15.reuse, RZ, 0x4 ;  /* 0x0000000f00047211 */ /* 0x0c0fe400078f20ff */
[----:B------:R-:W-:Y:S02]  /*0b70*/  SHF.R.S32.HI R12, RZ, 0x1, R7 ;  /* 0x00000001ff0c7819 */ /* 0x000fe40000011407 */
[----:B------:R-:W-:Y:S02]  /*0b80*/  LEA.HI R8, R0, R15, RZ, 0x2 ;  /* 0x0000000f00087211 */ /* 0x000fe400078f10ff */
[----:B------:R-:W-:-:S02]  /*0b90*/  SHF.R.S32.HI R3, RZ, 0x4, R4 ;  /* 0x00000004ff037819 */ /* 0x000fc40000011404 */
[----:B------:R-:W-:Y:S02]  /*0ba0*/  LEA.HI R10, R7, R12, RZ, 0x1 ;  /* 0x0000000c070a7211 */ /* 0x000fe400078f08ff */
[--C-:B------:R-:W-:Y:S02]  /*0bb0*/  SHF.R.S32.HI R9, RZ, 0x2, R8.reuse ;  /* 0x00000002ff097819 */ /* 0x100fe40000011408 */
[----:B------:R-:W-:Y:S02]  /*0bc0*/  SHF.R.S32.HI R6, RZ, 0x1f, R8 ;  /* 0x0000001fff067819 */ /* 0x000fe40000011408 */
[----:B------:R-:W-:Y:S02]  /*0bd0*/  LEA.HI R5, R4, R3, RZ, 0x1 ;  /* 0x0000000304057211 */ /* 0x000fe400078f08ff */
[----:B------:R-:W-:Y:S02]  /*0be0*/  LOP3.LUT R11, R10, 0x7fffffe, RZ, 0xc0, !PT ;  /* 0x07fffffe0a0b7812 */ /* 0x000fe400078ec0ff */
[----:B------:R-:W-:-:S02]  /*0bf0*/  LEA.HI R10, R6, R9, RZ, 0x2 ;  /* 0x00000009060a7211 */ /* 0x000fc400078f10ff */
[----:B------:R-:W-:Y:S01]  /*0c00*/  LOP3.LUT R6, R5, 0x1ffffffe, RZ, 0xc0, !PT ;  /* 0x1ffffffe05067812 */ /* 0x000fe200078ec0ff */
[----:B------:R-:W-:Y:S01]  /*0c10*/  IMAD.IADD R12, R12, 0x1, -R11 ;  /* 0x000000010c0c7824 */ /* 0x000fe200078e0a0b */
[----:B------:R-:W-:Y:S02]  /*0c20*/  LOP3.LUT R8, R8, 0xfffffffc, RZ, 0xc0, !PT ;  /* 0xfffffffc08087812 */ /* 0x000fe400078ec0ff */
[----:B------:R-:W-:Y:S01]  /*0c30*/  LOP3.LUT R4, R4, 0xfffffff0, RZ, 0xc0, !PT ;  /* 0xfffffff004047812 */ /* 0x000fe200078ec0ff */
[C---:B------:R-:W-:Y:S01]  /*0c40*/  IMAD.IADD R6, R3.reuse, 0x1, -R6 ;  /* 0x0000000103067824 */ /* 0x040fe200078e0a06 */
[----:B------:R-:W-:Y:S01]  /*0c50*/  LOP3.LUT R10, R10, 0xfffffffc, RZ, 0xc0, !PT ;  /* 0xfffffffc0a0a7812 */ /* 0x000fe200078ec0ff */
[----:B------:R-:W-:Y:S01]  /*0c60*/  IMAD R21, R3, 0x8, R12 ;  /* 0x0000000803157824 */ /* 0x000fe200078e020c */
[-C--:B------:R-:W-:Y:S01]  /*0c70*/  LEA.HI R3, R0, R15.reuse, RZ, 0x7 ;  /* 0x0000000f00037211 */ /* 0x080fe200078f38ff */
[----:B------:R-:W-:Y:S01]  /*0c80*/  IMAD.IADD R8, R15, 0x1, -R8 ;  /* 0x000000010f087824 */ /* 0x000fe200078e0a08 */
[----:B------:R-:W-:Y:S01]  /*0c90*/  LOP3.LUT R7, R7, 0xfffffffe, RZ, 0xc0, !PT ;  /* 0xfffffffe07077812 */ /* 0x000fe200078ec0ff */
[----:B------:R-:W-:Y:S01]  /*0ca0*/  IMAD.IADD R4, R15, 0x1, -R4 ;  /* 0x000000010f047824 */ /* 0x000fe200078e0a04 */
[----:B------:R-:W-:Y:S01]  /*0cb0*/  LOP3.LUT R5, R3, 0xffffff80, RZ, 0xc0, !PT ;  /* 0xffffff8003057812 */ /* 0x000fe200078ec0ff */
[----:B------:R-:W-:Y:S01]  /*0cc0*/  IMAD.IADD R10, R9, 0x1, -R10 ;  /* 0x00000001090a7824 */ /* 0x000fe200078e0a0a */
[----:B------:R-:W-:Y:S01]  /*0cd0*/  LEA.HI R9, R8, R8, RZ, 0x1 ;  /* 0x0000000808097211 */ /* 0x000fe200078f08ff */
[C---:B------:R-:W-:Y:S01]  /*0ce0*/  IMAD.IADD R16, R15.reuse, 0x1, -R7 ;  /* 0x000000010f107824 */ /* 0x040fe200078e0a07 */
[----:B------:R-:W-:Y:S01]  /*0cf0*/  LEA.HI R0, R0, R15, RZ, 0x5 ;  /* 0x0000000f00007211 */ /* 0x000fe200078f28ff */
[----:B------:R-:W-:Y:S01]  /*0d00*/  IMAD.IADD R24, R15, 0x1, -R5 ;  /* 0x000000010f187824 */ /* 0x000fe200078e0a05 */
[----:B------:R-:W-:Y:S01]  /*0d10*/  SHF.R.S32.HI R5, RZ, 0x1f, R4 ;  /* 0x0000001fff057819 */ /* 0x000fe20000011404 */
[C---:B------:R-:W-:Y:S01]  /*0d20*/  IMAD.SHL.U32 R26, R16.reuse, 0x4, RZ ;  /* 0x00000004101a7824 */ /* 0x040fe200078e00ff */
[----:B------:R-:W-:Y:S01]  /*0d30*/  LOP3.LUT R7, R9, 0x1ffffffe, RZ, 0xc0, !PT ;  /* 0x1ffffffe09077812 */ /* 0x000fe200078ec0ff */
[----:B------:R-:W-:Y:S01]  /*0d40*/  IMAD.SHL.U32 R16, R16, 0x8, RZ ;  /* 0x0000000810107824 */ /* 0x000fe200078e00ff */
[----:B------:R-:W-:Y:S01]  /*0d50*/  SHF.R.S32.HI R9, RZ, 0x1f, R24 ;  /* 0x0000001fff097819 */ /* 0x000fe20000011418 */
[----:B------:R-:W-:Y:S01]  /*0d60*/  VIADD R17, R26, 0x20 ;  /* 0x000000201a117836 */ /* 0x000fe20000000000 */
[----:B------:R-:W-:Y:S01]  /*0d70*/  LEA.HI R5, R5, R4, RZ, 0x3 ;  /* 0x0000000405057211 */ /* 0x000fe200078f18ff */
[----:B------:R-:W-:Y:S01]  /*0d80*/  IMAD.IADD R14, R8, 0x1, -R7 ;  /* 0x00000001080e7824 */ /* 0x000fe200078e0a07 */
[-C--:B------:R-:W-:Y:S01]  /*0d90*/  LEA.HI R11, R9, R24.reuse, RZ, 0x2 ;  /* 0x00000018090b7211 */ /* 0x080fe200078f10ff */
[C---:B------:R-:W-:Y:S01]  /*0da0*/  VIADD R18, R26.reuse, 0x10 ;  /* 0x000000101a127836 */ /* 0x040fe20000000000 */
[----:B------:R-:W-:Y:S01]  /*0db0*/  LOP3.LUT R7, R5, 0xfffffff8, RZ, 0xc0, !PT ;  /* 0xfffffff805077812 */ /* 0x000fe200078ec0ff */
[----:B------:R-:W-:Y:S01]  /*0dc0*/  IMAD.IADD R12, R26, 0x1, R17 ;  /* 0x000000011a0c7824 */ /* 0x000fe200078e0211 */
[--C-:B------:R-:W-:Y:S01]  /*0dd0*/  SHF.R.S32.HI R8, RZ, 0x2, R11.reuse ;  /* 0x00000002ff087819 */ /* 0x100fe2000001140b */
[----:B------:R-:W-:Y:S01]  /*0de0*/  STL [R1+0x58], R26 ;  /* 0x0000581a01007387 */ /* 0x000fe20000100800 */
[----:B------:R-:W-:Y:S01]  /*0df0*/  SHF.R.S32.HI R13, RZ, 0x1f, R11 ;  /* 0x0000001fff0d7819 */ /* 0x000fe2000001140b */
[----:B------:R-:W-:Y:S01]  /*0e00*/  IMAD.IADD R7, R4, 0x1, -R7 ;  /* 0x0000000104077824 */ /* 0x000fe200078e0a07 */
[----:B------:R-:W-:Y:S01]  /*0e10*/  LEA.HI R9, R9, R24, RZ, 0x5 ;  /* 0x0000001809097211 */ /* 0x000fe200078f28ff */
[----:B------:R-:W-:Y:S01]  /*0e20*/  IMAD.IADD R4, R26, 0x1, R18 ;  /* 0x000000011a047824 */ /* 0x000fe200078e0212 */
[----:B------:R-:W-:Y:S01]  /*0e30*/  LEA.HI R13, R13, R8, RZ, 0x3 ;  /* 0x000000080d0d7211 */ /* 0x000fe200078f18ff */
[----:B------:R0:W-:Y:S01]  /*0e40*/  STL [R1+0x84], R18 ;  /* 0x0000841201007387 */ /* 0x0001e20000100800 */
[----:B------:R-:W-:Y:S01]  /*0e50*/  SHF.R.S32.HI R9, RZ, 0x5, R9 ;  /* 0x00000005ff097819 */ /* 0x000fe20000011409 */
[----:B------:R-:W-:Y:S01]  /*0e60*/  IMAD.SHL.U32 R5, R5, 0x40, RZ ;  /* 0x0000004005057824 */ /* 0x000fe200078e00ff */
[----:B------:R-:W-:Y:S01]  /*0e70*/  LOP3.LUT R13, R13, 0xfffffff8, RZ, 0xc0, !PT ;  /* 0xfffffff80d0d7812 */ /* 0x000fe200078ec0ff */
[----:B------:R1:W-:Y:S01]  /*0e80*/  STL [R1+0x80], R17 ;  /* 0x0000801101007387 */ /* 0x0003e20000100800 */
[----:B------:R-:W-:Y:S01]  /*0e90*/  SHF.R.S32.HI R15, RZ, 0x1f, R4 ;  /* 0x0000001fff0f7819 */ /* 0x000fe20000011404 */
[C---:B------:R-:W-:Y:S01]  /*0ea0*/  VIADD R137, R16.reuse, 0x30 ;  /* 0x0000003010897836 */ /* 0x040fe20000000000 */
[----:B------:R-:W-:Y:S01]  /*0eb0*/  LOP3.LUT R5, R5, 0x7ffffe00, RZ, 0xc0, !PT ;  /* 0x7ffffe0005057812 */ /* 0x000fe200078ec0ff */
[C---:B------:R-:W-:Y:S01]  /*0ec0*/  VIADD R136, R16.reuse, 0x40 ;  /* 0x0000004010887836 */ /* 0x040fe20000000000 */
[----:B------:R-:W-:Y:S01]  /*0ed0*/  LEA.HI R15, R15, R4, RZ, 0x3 ;  /* 0x000000040f0f7211 */ /* 0x000fe200078f18ff */
[----:B------:R-:W-:Y:S01]  /*0ee0*/  VIADD R138, R16, 0x50 ;  /* 0x00000050108a7836 */ /* 0x000fe20000000000 */
[----:B0-----:R-:W-:Y:S01]  /*0ef0*/  SHF.R.S32.HI R18, RZ, 0x7, R3 ;  /* 0x00000007ff127819 */ /* 0x001fe20000011403 */
[----:B------:R-:W-:Y:S01]  /*0f00*/  IMAD.SHL.U32 R3, R6, 0x8, RZ ;  /* 0x0000000806037824 */ /* 0x000fe200078e00ff */
[----:B------:R-:W-:Y:S01]  /*0f10*/  SHF.R.S32.HI R4, RZ, 0x5, R0 ;  /* 0x00000005ff047819 */ /* 0x000fe20000011400 */
[C---:B------:R-:W-:Y:S01]  /*0f20*/  IMAD.SHL.U32 R0, R7.reuse, 0x40, RZ ;  /* 0x0000004007007824 */ /* 0x040fe200078e00ff */
[----:B-1----:R-:W-:Y:S01]  /*0f30*/  SHF.R.S32.HI R17, RZ, 0x1f, R12 ;  /* 0x0000001fff117819 */ /* 0x002fe2000001140c */
[----:B------:R-:W-:Y:S01]  /*0f40*/  IMAD.SHL.U32 R10, R10, 0x40, RZ ;  /* 0x000000400a0a7824 */ /* 0x000fe200078e00ff */
[----:B------:R-:W-:Y:S01]  /*0f50*/  R2P PR, R7, 0x6 ;  /* 0x0000000607007804 */ /* 0x000fe20000000000 */
[----:B------:R-:W-:Y:S01]  /*0f60*/  IMAD R4, R4, 0x400, R5 ;  /* 0x0000040004047824 */ /* 0x000fe200078e0205 */
[----:B------:R-:W-:Y:S01]  /*0f70*/  LEA.HI R20, R17, R12, RZ, 0x3 ;  /* 0x0000000c11147211 */ /* 0x000fe200078f18ff */
[----:B------:R-:W-:Y:S01]  /*0f80*/  IMAD.IADD R12, R8, 0x1, -R13 ;  /* 0x00000001080c7824 */ /* 0x000fe200078e0a0d */
[----:B------:R-:W-:Y:S01]  /*0f90*/  LOP3.LUT R0, R0, 0x1c0, RZ, 0xc0, !PT ;  /* 0x000001c000007812 */ /* 0x000fe200078ec0ff */
[----:B------:R-:W-:Y:S01]  /*0fa0*/  IMAD.HI R8, R18, 0x55555556, RZ ;  /* 0x5555555612087827 */ /* 0x000fe200078e02ff */
[----:B------:R-:W-:-:S02]  /*0fb0*/  LOP3.LUT R156, R11, 0x7ffffffc, RZ, 0xc0, !PT ;  /* 0x7ffffffc0b9c7812 */ /* 0x000fc400078ec0ff */
[----:B------:R-:W-:Y:S01]  /*0fc0*/  LOP3.LUT R3, R0, 0x8, R3, 0xf8, !PT ;  /* 0x0000000800037812 */ /* 0x000fe200078ef803 */
[----:B------:R-:W-:Y:S01]  /*0fd0*/  IMAD R9, R9, 0x10, R12 ;  /* 0x0000001009097824 */ /* 0x000fe200078e020c */
[----:B------:R-:W-:Y:S01]  /*0fe0*/  LEA.HI R8, R8, R8, RZ, 0x1 ;  /* 0x0000000808087211 */ /* 0x000fe200078f08ff */
[C---:B------:R-:W-:Y:S01]  /*0ff0*/  VIADD R7, R26.reuse, 0x18 ;  /* 0x000000181a077836 */ /* 0x040fe20000000000 */
[----:B------:R-:W-:Y:S01]  /*1000*/  SHF.R.U32.HI R0, RZ, 0x3, R0 ;  /* 0x00000003ff007819 */ /* 0x000fe20000011600 */
[----:B------:R-:W-:Y:S01]  /*1010*/  VIADD R5, R26, 0x28 ;  /* 0x000000281a057836 */ /* 0x000fe20000000000 */
[----:B------:R-:W-:Y:S01]  /*1020*/  SHF.R.S32.HI R17, RZ, 0x1f, R16 ;  /* 0x0000001fff117819 */ /* 0x000fe20000011410 */
[----:B------:R-:W-:Y:S01]  /*1030*/  IMAD R8, R8, -0x3, R18 ;  /* 0xfffffffd08087824 */ /* 0x000fe200078e0212 */
[----:B------:R-:W-:Y:S01]  /*1040*/  LOP3.LUT R3, R3, R0, RZ, 0x3c, !PT ;  /* 0x0000000003037212 */ /* 0x000fe200078e3cff */
[----:B------:R-:W-:Y:S01]  /*1050*/  VIADD R0, R26, 0x8 ;  /* 0x000000081a007836 */ /* 0x000fe20000000000 */
[----:B------:R-:W-:Y:S01]  /*1060*/  CS2R R18, SRZ ;  /* 0x0000000000127805 */ /* 0x000fe2000001ff00 */
[----:B------:R-:W-:Y:S01]  /*1070*/  IMAD R6, R8, 0x40, R9 ;  /* 0x0000004008067824 */ /* 0x000fe200078e0209 */
[----:B------:R-:W-:Y:S01]  /*1080*/  SHF.R.S32.HI R9, RZ, 0x3, R15 ;  /* 0x00000003ff097819 */ /* 0x000fe2000001140f */
[----:B------:R-:W-:-:S02]  /*1090*/  IMAD.IADD R3, R4, 0x1, R3 ;  /* 0x0000000104037824 */ /* 0x000fc400078e0203 */
[----:B------:R-:W-:Y:S01]  /*10a0*/  IMAD.MOV.U32 R4, RZ, RZ, 0x40 ;  /* 0x00000040ff047424 */ /* 0x000fe200078e00ff */
[----:B------:R0:W-:Y:S01]  /*10b0*/  STL [R1+0xac], R6 ;  /* 0x0000ac0601007387 */ /* 0x0001e20000100800 */
[----:B------:R-:W-:Y:S02]  /*10c0*/  IMAD R157, R3, 0x2, R2 ;  /* 0x00000002039d7824 */ /* 0x000fe400078e0202 */
[----:B------:R-:W-:Y:S01]  /*10d0*/  IMAD.IADD R156, R24, 0x1, -R156 ;  /* 0x00000001189c7824 */ /* 0x000fe200078e0a9c */
[----:B------:R-:W-:Y:S01]  /*10e0*/  STL [R1+0x38], RZ ;  /* 0x000038ff01007387 */ /* 0x000fe20000100800 */
[----:B------:R-:W-:Y:S01]  /*10f0*/  VIADD R3, R157, 0x21800 ;  /* 0x000218009d037836 */ /* 0x000fe20000000000 */
[----:B------:R-:W-:Y:S02]  /*1100*/  SEL R4, R4, 0xffffffc0, !P2 ;  /* 0xffffffc004047807 */ /* 0x000fe40005000000 */
[----:B------:R1:W-:Y:S01]  /*1110*/  STL [R1+0x8c], R0 ;  /* 0x00008c0001007387 */ /* 0x0003e20000100800 */
[----:B0-----:R-:W-:-:S03]  /*1120*/  IMAD R6, R14, 0x8, R6 ;  /* 0x000000080e067824 */ /* 0x001fc600078e0206 */
[----:B------:R0:W-:Y:S04]  /*1130*/  STL [R1+0x88], R7 ;  /* 0x0000880701007387 */ /* 0x0001e80000100800 */
[----:B------:R2:W-:Y:S01]  /*1140*/  STL [R1+0x94], R5 ;  /* 0x0000940501007387 */ /* 0x0005e20000100800 */
[----:B-1----:R-:W-:Y:S01]  /*1150*/  SHF.R.S32.HI R0, RZ, 0x1f, R137 ;  /* 0x0000001fff007819 */ /* 0x002fe20000011489 */
[----:B0-----:R-:W-:-:S04]  /*1160*/  IMAD.SHL.U32 R7, R21, 0x20, RZ ;  /* 0x0000002015077824 */ /* 0x001fc800078e00ff */
[----:B------:R0:W-:Y:S01]  /*1170*/  STL [R1+0x7c], R0 ;  /* 0x00007c0001007387 */ /* 0x0001e20000100800 */
[----:B--2---:R-:W-:-:S05]  /*1180*/  SHF.R.S32.HI R5, RZ, 0x1f, R136 ;  /* 0x0000001fff057819 */ /* 0x004fca0000011488 */
[----:B------:R1:W-:Y:S01]  /*1190*/  STL [R1+0x78], R5 ;  /* 0x0000780501007387 */ /* 0x0003e20000100800 */
[----:B0-----:R-:W-:-:S05]  /*11a0*/  SHF.R.S32.HI R0, RZ, 0x1f, R138 ;  /* 0x0000001fff007819 */ /* 0x001fca000001148a */
[----:B------:R0:W-:Y:S01]  /*11b0*/  STL [R1+0x74], R0 ;  /* 0x0000740001007387 */ /* 0x0001e20000100800 */
[----:B-1----:R-:W-:-:S04]  /*11c0*/  LOP3.LUT R5, R10, 0xc0, RZ, 0xc0, !PT ;  /* 0x000000c00a057812 */ /* 0x002fc800078ec0ff */
[----:B------:R-:W-:Y:S01]  /*11d0*/  SHF.R.U32.HI R8, RZ, 0x3, R5 ;  /* 0x00000003ff087819 */ /* 0x000fe20000011605 */
[----:B------:R1:W-:Y:S01]  /*11e0*/  STL [R1+0x4c], R5 ;  /* 0x00004c0501007387 */ /* 0x0003e20000100800 */
[----:B0-----:R-:W-:-:S03]  /*11f0*/  LOP3.LUT R0, R5, 0x8, R16, 0xf8, !PT ;  /* 0x0000000805007812 */ /* 0x001fc600078ef810 */
[----:B------:R0:W-:Y:S01]  /*1200*/  STL [R1+0x54], R7 ;  /* 0x0000540701007387 */ /* 0x0001e20000100800 */
[----:B------:R-:W-:-:S03]  /*1210*/  LOP3.LUT R0, R0, R8, RZ, 0x3c, !PT ;  /* 0x0000000800007212 */ /* 0x000fc600078e3cff */
[----:B------:R-:W-:Y:S01]  /*1220*/  STL [R1+0x64], R9 ;  /* 0x0000640901007387 */ /* 0x000fe20000100800 */
[----:B-1----:R-:W-:-:S03]  /*1230*/  VIADD R5, R157, 0x21820 ;  /* 0x000218209d057836 */ /* 0x002fc60000000000 */
[----:B------:R1:W-:Y:S01]  /*1240*/  STL [R1+0x50], R8 ;  /* 0x0000500801007387 */ /* 0x0003e20000100800 */
[----:B------:R-:W-:Y:S02]  /*1250*/  @P1 VIADD R5, R3, 0xffffffe0 ;  /* 0xffffffe003051836 */ /* 0x000fe40000000000 */
[----:B0-----:R-:W-:Y:S02]  /*1260*/  IMAD.IADD R7, R7, 0x1, R0 ;  /* 0x0000000107077824 */ /* 0x001fe400078e0200 */
[----:B------:R-:W-:Y:S02]  /*1270*/  IMAD.IADD R0, R3, 0x1, R4 ;  /* 0x0000000103007824 */ /* 0x000fe400078e0204 */
[----:B------:R-:W-:Y:S01]  /*1280*/  IMAD.IADD R3, R4, 0x1, R5 ;  /* 0x0000000104037824 */ /* 0x000fe200078e0205 */
[----:B-1----:R-:W-:-:S05]  /*1290*/  SHF.R.S32.HI R8, RZ, 0x3, R20 ;  /* 0x00000003ff087819 */ /* 0x002fca0000011414 */
[----:B------:R-:W-:Y:S04]  /*12a0*/  STL [R1+0x68], R8 ;  /* 0x0000680801007387 */ /* 0x000fe80000100800 */
[----:B------:R-:W-:Y:S04]  /*12b0*/  STL [R1+0xa0], R7 ;  /* 0x0000a00701007387 */ /* 0x000fe80000100800 */
[----:B------:R-:W-:Y:S04]  /*12c0*/  STL [R1+0x6c], R5 ;  /* 0x00006c0501007387 */ /* 0x000fe80000100800 */
[----:B------:R-:W-:Y:S04]  /*12d0*/  STL [R1+0x98], R6 ;  /* 0x0000980601007387 */ /* 0x000fe80000100800 */
[----:B------:R0:W-:Y:S04]  /*12e0*/  STL [R1+0x4], R0 ;  /* 0x0000040001007387 */ /* 0x0001e80000100800 */
[----:B------:R1:W-:Y:S01]  /*12f0*/  STL [R1], R3 ;  /* 0x0000000301007387 */ /* 0x0003e20000100800 */
[----:B0-----:R-:W-:-:S05]  /*1300*/  VIADD R0, R5, 0x6000 ;  /* 0x0000600005007836 */ /* 0x001fca0000000000 */
[----:B------:R1:W-:Y:S02]  /*1310*/  STL [R1+0x70], R0 ;  /* 0x0000700001007387 */ /* 0x0003e40000100800 */
.L_x_11567:
[----:B------:R-:W-:Y:S05]  /*1320*/  YIELD ;  /* 0x0000000000007946 */ /* 0x000fea0003800000 */
[----:B------:R-:W-:Y:S01]  /*1330*/  ULDC.64 UR4, c[0x0][0xa28] ;  /* 0x00028a0000047ab9 */ /* 0x000fe20000000a00 */
[----:B0--34-:R-:W0:Y:S01]  /*1340*/  LDC.64 R6, c[0x0][0xa08] ;  /* 0x00028200ff067b82 */ /* 0x019e220000000a00 */
[----:B------:R-:W-:Y:S01]  /*1350*/  ISETP.NE.U32.AND P1, PT, RZ, UR4, PT ;  /* 0x00000004ff007c0c */ /* 0x000fe2000bf25070 */
[----:B-1----:R-:W-:Y:S02]  /*1360*/  IMAD.MOV.U32 R0, RZ, RZ, RZ ;  /* 0x000000ffff007224 */ /* 0x002fe400078e00ff */
[----:B------:R-:W-:Y:S01]  /*1370*/  IMAD.MOV.U32 R80, RZ, RZ, RZ ;  /* 0x000000ffff507224 */ /* 0x000fe200078e00ff */
[----:B------:R-:W-:Y:S01]  /*1380*/  ISETP.NE.AND.EX P1, PT, RZ, UR5, PT, P1 ;  /* 0x00000005ff007c0c */ /* 0x000fe2000bf25310 */
[----:B------:R-:W-:-:S02]  /*1390*/  ULDC.64 UR4, c[0x0][0xa18] ;  /* 0x0002860000047ab9 */ /* 0x000fc40000000a00 */
        /* <DEDUP_REMOVED lines=35> */
.L_x_11352:
[----:B------:R-:W-:Y:S01]  /*15d0*/  ULDC.64 UR4, c[0x0][0xa20] ;  /* 0x0002880000047ab9 */ /* 0x000fe20000000a00 */
[----:B------:R0:W-:Y:S01]  /*15e0*/  STL [R1+0xa4], R34 ;  /* 0x0000a42201007387 */ /* 0x0001e20000100800 */
[----:B------:R-:W-:-:S03]  /*15f0*/  ISETP.NE.U32.AND P1, PT, RZ, UR4, PT ;  /* 0x00000004ff007c0c */ /* 0x000fc6000bf25070 */
[----:B------:R0:W-:Y:S01]  /*1600*/  STL [R1+0xa8], R35 ;  /* 0x0000a82301007387 */ /* 0x0001e20000100800 */
[----:B------:R-:W-:-:S13]  /*1610*/  ISETP.NE.AND.EX P1, PT, RZ, UR5, PT, P1 ;  /* 0x00000005ff007c0c */ /* 0x000fda000bf25310 */
[----:B0-----:R-:W-:Y:S05]  /*1620*/  @!P1 BRA `(.L_x_11353) ;  /* 0x0000000000109947 */ /* 0x001fea0003800000 */
[----:B------:R-:W0:Y:S02]  /*1630*/  LDC.64 R4, c[0x0][0xa20] ;  /* 0x00028800ff047b82 */ /* 0x000e240000000a00 */
[----:B0-----:R-:W-:-:S05]  /*1640*/  IMAD.WIDE R4, R35, 0x4, R4 ;  /* 0x0000000423047825 */ /* 0x001fca00078e0204 */
[----:B------:R0:W5:Y:S01]  /*1650*/  LDG.E R27, desc[UR54][R4.64] ;  /* 0x00000036041b7981 */ /* 0x000162000c1e1900 */
[----:B------:R-:W-:Y:S05]  /*1660*/  BRA `(.L_x_11354) ;  /* 0x0000000000107947 */ /* 0x000fea0003800000 */
.L_x_11353:
[----:B------:R-:W-:Y:S05]  /*1670*/  @!P0 BRA `(.L_x_11354) ;  /* 0x00000000000c8947 */ /* 0x000fea0003800000 */
[----:B------:R-:W2:Y:S04]  /*1680*/  LDG.E R4, desc[UR54][R10.64] ;  /* 0x000000360a047981 */ /* 0x000ea8000c1e1900 */
[----:B------:R-:W2:Y:S02]  /*1690*/  LDG.E R27, desc[UR54][R10.64+0x4] ;  /* 0x000004360a1b7981 */ /* 0x000ea4000c1e1900 */
[----:B--2---:R-:W-:-:S07]  /*16a0*/  IMAD.IADD R27, R27, 0x1, -R4 ;  /* 0x000000011b1b7824 */ /* 0x004fce00078e0a04 */
.L_x_11354:
[----:B------:R-:W-:Y:S01]  /*16b0*/  ULDC.64 UR4, c[0x0][0xa10] ;  /* 0x0002840000047ab9 */ /* 0x000fe20000000a00 */
[----:B0-----:R-:W0:Y:S01]  /*16c0*/  LDC R4, c[0x0][0x448] ;  /* 0x00011200ff047b82 */ /* 0x001e220000000800 */
[----:B------:R-:W-:-:S04]  /*16d0*/  ISETP.NE.U32.AND P0, PT, RZ, UR4, PT ;  /* 0x00000004ff007c0c */ /* 0x000fc8000bf05070 */
[----:B------:R-:W-:Y:S01]  /*16e0*/  ISETP.NE.AND.EX P0, PT, RZ, UR5, PT, P0 ;  /* 0x00000005ff007c0c */ /* 0x000fe2000bf05300 */
[----:B------:R-:W-:Y:S02]  /*16f0*/  ULDC.64 UR4, c[0x0][0xa30] ;  /* 0x00028c0000047ab9 */ /* 0x000fe40000000a00 */
[----:B------:R-:W-:-:S04]  /*1700*/  ISETP.NE.U32.AND P1, PT, RZ, UR4, PT ;  /* 0x00000004ff007c0c */ /* 0x000fc8000bf25070 */
[----:B------:R-:W-:-:S06]  /*1710*/  ISETP.NE.AND.EX P1, PT, RZ, UR5, PT, P1 ;  /* 0x00000005ff007c0c */ /* 0x000fcc000bf25310 */
[----:B------:R-:W1:Y:S08]  /*1720*/  @P0 LDC.64 R6, c[0x0][0xa10] ;  /* 0x00028400ff060b82 */ /* 0x000e700000000a00 */
[----:B------:R-:W2:Y:S01]  /*1730*/  @P1 LDC.64 R8, c[0x0][0xa30] ;  /* 0x00028c00ff081b82 */ /* 0x000ea20000000a00 */
[----:B-1----:R-:W-:-:S05]  /*1740*/  @P0 IMAD.WIDE R6, R35, 0x4, R6 ;  /* 0x0000000423060825 */ /* 0x002fca00078e0206 */
[----:B------:R-:W3:Y:S04]  /*1750*/  @P0 LDG.E R3, desc[UR54][R6.64] ;  /* 0x0000003606030981 */ /* 0x000ee8000c1e1900 */
[----:B------:R1:W3:Y:S01]  /*1760*/  @P0 LDG.E R10, desc[UR54][R6.64+0x4] ;  /* 0x00000436060a0981 */ /* 0x0002e2000c1e1900 */
[----:B-----5:R-:W-:Y:S02]  /*1770*/  IMAD.MOV.U32 R98, RZ, RZ, R27 ;  /* 0x000000ffff627224 */ /* 0x020fe400078e001b */
[----:B--2---:R-:W-:-:S05]  /*1780*/  @P1 IMAD.WIDE R8, R35, 0x4, R8 ;  /* 0x0000000423081825 */ /* 0x004fca00078e0208 */
[----:B------:R2:W5:Y:S01]  /*1790*/  @P1 LDG.E R98, desc[UR54][R8.64] ;  /* 0x0000003608621981 */ /* 0x000562000c1e1900 */
[----:B0-----:R-:W-:Y:S01]  /*17a0*/  ISETP.NE.AND P1, PT, R4, 0x1, PT ;  /* 0x000000010400780c */ /* 0x001fe20003f25270 */
[----:B------:R-:W-:Y:S01]  /*17b0*/  IMAD R14, R33, 0xc0, RZ ;  /* 0x000000c0210e7824 */ /* 0x000fe200078e02ff */
[----:B------:R-:W0:Y:S01]  /*17c0*/  LDC.64 R4, c[0x0][0x9e0] ;  /* 0x00027800ff047b82 */ /* 0x000e220000000a00 */
[----:B------:R-:W-:Y:S02]  /*17d0*/  IMAD.IADD R13, R27, 0x1, -R0 ;  /* 0x000000011b0d7824 */ /* 0x000fe400078e0a00 */
[----:B------:R-:W-:Y:S01]  /*17e0*/  VIADD R0, R14, 0xbf ;  /* 0x000000bf0e007836 */ /* 0x000fe20000000000 */
[----:B------:R4:W-:Y:S03]  /*17f0*/  STL [R1+0x60], R14 ;  /* 0x0000600e01007387 */ /* 0x0009e60000100800 */
[----:B-1----:R-:W-:-:S04]  /*1800*/  IMAD.MOV.U32 R6, RZ, RZ, R0 ;  /* 0x000000ffff067224 */ /* 0x002fc800078e0000 */
[----:B------:R-:W1:Y:S08]  /*1810*/  @P1 LDC R11, c[0x0][0x44c] ;  /* 0x00011300ff0b1b82 */ /* 0x000e700000000800 */
[----:B------:R-:W2:Y:S01]  /*1820*/  @P1 LDC R12, c[0x0][0x450] ;  /* 0x00011400ff0c1b82 */ /* 0x000ea20000000800 */
[----:B0-----:R-:W-:Y:S01]  /*1830*/  ISETP.GE.AND P2, PT, R5, 0x1, PT ;  /* 0x000000010500780c */ /* 0x001fe20003f46270 */
[----:B---3--:R-:W-:-:S02]  /*1840*/  @P0 IMAD.IADD R24, R10, 0x1, -R3 ;  /* 0x000000010a180824 */ /* 0x008fc400078e0a03 */
[----:B-1----:R-:W-:-:S04]  /*1850*/  @P1 IMAD.HI.U32 R3, R0, R11, RZ ;  /* 0x0000000b00031227 */ /* 0x002fc800078e00ff */
[----:B------:R-:W-:Y:S01]  /*1860*/  IMAD.IADD R155, R13, 0x1, R24 ;  /* 0x000000010d9b7824 */ /* 0x000fe200078e0218 */
[----:B--2---:R-:W-:-:S03]  /*1870*/  @P1 SHF.R.U32.HI R6, RZ, R12, R3 ;  /* 0x0000000cff061219 */ /* 0x004fc60000011603 */
[C---:B------:R-:W-:Y:S01]  /*1880*/  VIADD R0, R155.reuse, 0x7f ;  /* 0x0000007f9b007836 */ /* 0x040fe20000000000 */
[----:B------:R-:W-:-:S04]  /*1890*/  IADD3 R7, R155, 0x1, -R154 ;  /* 0x000000019b077810 */ /* 0x000fc80007ffe89a */
[----:B------:R-:W-:Y:S01]  /*18a0*/  SHF.R.S32.HI R3, RZ, 0x1f, R0 ;  /* 0x0000001fff037819 */ /* 0x000fe20000011400 */
[----:B------:R-:W-:-:S03]  /*18b0*/  IMAD.IADD R9, R7, 0x1, R6 ;  /* 0x0000000107097824 */ /* 0x000fc600078e0206 */
[----:B------:R-:W-:Y:S01]  /*18c0*/  LEA.HI R3, R3, R0, RZ, 0x7 ;  /* 0x0000000003037211 */ /* 0x000fe200078f38ff */
[----:B------:R-:W-:-:S03]  /*18d0*/  IMAD.IADD R4, R9, 0x1, R4 ;  /* 0x0000000109047824 */ /* 0x000fc600078e0204 */
[----:B------:R-:W-:Y:S01]  /*18e0*/  SHF.R.S32.HI R102, RZ, 0x7, R3 ;  /* 0x00000007ff667819 */ /* 0x000fe20000011403 */
[----:B----4-:R-:W-:Y:S06]  /*18f0*/  @!P2 BRA `(.L_x_11355) ;  /* 0x000000000048a947 */ /* 0x010fec0003800000 */
        /* <DEDUP_REMOVED lines=11> */
.L_x_11357:
[----:B------:R-:W-:-:S13]  /*19b0*/  ISETP.NE.AND P0, PT, R5, 0x1, PT ;  /* 0x000000010500780c */ /* 0x000fda0003f05270 */
[----:B------:R-:W0:Y:S02]  /*19c0*/  @P0 LDC.64 R6, c[0x0][0x9e8] ;  /* 0x00027a00ff060b82 */ /* 0x000e240000000a00 */
[----:B0-----:R-:W-:-:S05]  /*19d0*/  @P0 IMAD.HI.U32 R6, R0, R6, RZ ;  /* 0x0000000600060227 */ /* 0x001fca00078e00ff */
[----:B------:R-:W-:-:S07]  /*19e0*/  @P0 SHF.R.U32.HI R0, RZ, R7, R6 ;  /* 0x00000007ff000219 */ /* 0x000fce0000011606 */
.L_x_11358:
[----:B------:R-:W-:Y:S05]  /*19f0*/  BSYNC B0 ;  /* 0x0000000000007941 */ /* 0x000fea0003800000 */
.L_x_11356:
[----:B------:R-:W-:-:S05]  /*1a00*/  IMAD R3, R0, R5, R5 ;  /* 0x0000000500037224 */ /* 0x000fca00078e0205 */
[----:B------:R-:W-:-:S07]  /*1a10*/  VIMNMX R4, R4, R3, PT ;  /* 0x0000000304047248 */ /* 0x000fce0003fe0100 */
.L_x_11355:
        /* <DEDUP_REMOVED lines=20> */
.L_x_11361:
[----:B------:R-:W-:-:S13]  /*1b60*/  ISETP.NE.AND P0, PT, R5, 0x1, PT ;  /* 0x000000010500780c */ /* 0x000fda0003f05270 */
[----:B------:R-:W0:Y:S02]  /*1b70*/  @P0 LDC.64 R6, c[0x0][0x9e8] ;  /* 0x00027a00ff060b82 */ /* 0x000e240000000a00 */
[----:B0-----:R-:W-:-:S05]  /*1b80*/  @P0 IMAD.HI.U32 R6, R0, R6, RZ ;  /* 0x0000000600060227 */ /* 0x001fca00078e00ff */
[----:B------:R-:W-:-:S07]  /*1b90*/  @P0 SHF.R.U32.HI R0, RZ, R7, R6 ;  /* 0x00000007ff000219 */ /* 0x000fce0000011606 */
.L_x_11362:
[----:B------:R-:W-:Y:S05]  /*1ba0*/  BSYNC B0 ;  /* 0x0000000000007941 */ /* 0x000fea0003800000 */
.L_x_11360:
[----:B------:R-:W-:-:S05]  /*1bb0*/  IMAD R0, R0, R5, RZ ;  /* 0x0000000500007224 */ /* 0x000fca00078e02ff */
[----:B------:R-:W-:-:S07]  /*1bc0*/  VIMNMX R3, R3, R0, !PT ;  /* 0x0000000003037248 */ /* 0x000fce0007fe0100 */
.L_x_11359:
        /* <DEDUP_REMOVED lines=43> */
.L_x_11365:
[----:B------:R-:W-:Y:S05]  /*1e80*/  BSYNC B6 ;  /* 0x0000000000067941 */ /* 0x000fea0003800000 */
.L_x_11364:
        /* <DEDUP_REMOVED lines=20> */
.L_x_11367:
[----:B------:R-:W-:Y:S05]  /*1fd0*/  BSYNC B6 ;  /* 0x0000000000067941 */ /* 0x000fea0003800000 */
.L_x_11366:
[----:B------:R-:W2:Y:S01]  /*1fe0*/  LDL.64 R38, [R1+0x58] ;  /* 0x0000580001267983 */ /* 0x000ea20000100a00 */
[----:B------:R-:W-:-:S03]  /*1ff0*/  ULDC.64 UR4, c[0x0][0x9f8] ;  /* 0x00027e0000047ab9 */ /* 0x000fc60000000a00 */
[----:B------:R-:W2:Y:S01]  /*2000*/  LDL.64 R20, [R1+0x58] ;  /* 0x0000580001147983 */ /* 0x000ea20000100a00 */
[----:B------:R-:W-:Y:S01]  /*2010*/  ISETP.NE.U32.AND P0, PT, RZ, UR4, PT ;  /* 0x00000004ff007c0c */ /* 0x000fe2000bf05070 */
[----:B------:R-:W-:Y:S01]  /*2020*/  IMAD.MOV.U32 R0, RZ, RZ, R35 ;  /* 0x000000ffff007224 */ /* 0x000fe200078e0023 */
[----:B------:R-:W0:Y:S01]  /*2030*/  LDC.64 R8, c[0x0][0x408] ;  /* 0x00010200ff087b82 */ /* 0x000e220000000a00 */
[----:B------:R-:W1:Y:S01]  /*2040*/  S2R R28, SR_TID.X ;  /* 0x00000000001c7919 */ /* 0x000e620000002100 */
[----:B------:R-:W-:-:S06]  /*2050*/  ISETP.NE.AND.EX P0, PT, RZ, UR5, PT, P0 ;  /* 0x00000005ff007c0c */ /* 0x000fcc000bf05300 */
[----:B------:R-:W3:Y:S08]  /*2060*/  LDC R29, c[0x0][0x3f4] ;  /* 0x0000fd00ff1d7b82 */ /* 0x000ef00000000800 */
[----:B------:R-:W4:Y:S08]  /*2070*/  @P0 LDC.64 R4, c[0x0][0x9f8] ;  /* 0x00027e00ff040b82 */ /* 0x000f300000000a00 */
[----:B------:R-:W3:Y:S01]  /*2080*/  LDC.64 R10, c[0x0][0x3f8] ;  /* 0x0000fe00ff0a7b82 */ /* 0x000ee20000000a00 */
[----:B-1----:R-:W-:Y:S01]  /*2090*/  VIADD R37, R28, 0xffffff80 ;  /* 0xffffff801c257836 */ /* 0x002fe20000000000 */
[----:B------:R-:W-:Y:S01]  /*20a0*/  SHF.R.U32.HI R31, RZ, 0x7, R28 ;  /* 0x00000007ff1f7819 */ /* 0x000fe2000001161c */
[----:B----4-:R-:W-:-:S05]  /*20b0*/  @P0 IMAD.WIDE R4, R35, 0x4, R4 ;  /* 0x0000000423040825 */ /* 0x010fca00078e0204 */
[----:B------:R1:W4:Y:S01]  /*20c0*/  @P0 LDG.E R0, desc[UR54][R4.64] ;  /* 0x0000003604000981 */ /* 0x000322000c1e1900 */
[----:B------:R-:W-:Y:S01]  /*20d0*/  ISETP.NE.AND P6, PT, R31, 0x1, PT ;  /* 0x000000011f00780c */ /* 0x000fe20003fc5270 */
[----:B------:R-:W-:Y:S01]  /*20e0*/  IMAD.IADD R80, R80, 0x1, R27 ;  /* 0x0000000150507824 */ /* 0x000fe200078e021b */
[----:B------:R-:W-:Y:S02]  /*20f0*/  SHF.R.S32.HI R3, RZ, 0x1f, R37 ;  /* 0x0000001fff037819 */ /* 0x000fe40000011425 */
[-C--:B------:R-:W-:Y:S02]  /*2100*/  LEA.HI R36, R37, R37.reuse, RZ, 0x1 ;  /* 0x0000002525247211 */ /* 0x080fe400078f08ff */
[----:B------:R-:W-:Y:S01]  /*2110*/  LEA.HI R6, R3, R37, RZ, 0x2 ;  /* 0x0000002503067211 */ /* 0x000fe200078f10ff */
[----:B------:R-:W-:Y:S01]  /*2120*/  VIADD R3, R16, 0x10 ;  /* 0x0000001010037836 */ /* 0x000fe20000000000 */
[----:B------:R-:W-:Y:S02]  /*2130*/  SHF.R.S32.HI R36, RZ, 0x1, R36 ;  /* 0x00000001ff247819 */ /* 0x000fe40000011424 */
[----:B------:R-:W-:-:S02]  /*2140*/  SHF.R.S32.HI R74, RZ, 0x2, R6 ;  /* 0x00000002ff4a7819 */ /* 0x000fc40000011406 */
[----:B------:R-:W-:Y:S01]  /*2150*/  SHF.R.S32.HI R7, RZ, 0x1f, R6 ;  /* 0x0000001fff077819 */ /* 0x000fe20000011406 */
[----:B------:R-:W-:Y:S05]  /*2160*/  @!P6 WARPSYNC.ALL ;  /* 0x000000000000e948 */ /* 0x000fea0003800000 */
[----:B------:R-:W-:Y:S01]  /*2170*/  ULDC UR4, c[0x0][0x2f4] ;  /* 0x0000bd0000047ab9 */ /* 0x000fe20000000800 */
[----:B------:R-:W-:Y:S01]  /*2180*/  LEA.HI R7, R7, R74, RZ, 0x2 ;  /* 0x0000004a07077211 */ /* 0x000fe200078f10ff */
[--C-:B0-----:R-:W-:Y:S01]  /*2190*/  IMAD.WIDE.U32 R72, R36, R8, R16.reuse ;  /* 0x0000000824487225 */ /* 0x101fe200078e0010 */
[----:B------:R-:W-:Y:S02]  /*21a0*/  ISETP.GE.AND P1, PT, R3, UR4, PT ;  /* 0x0000000403007c0c */ /* 0x000fe4000bf26270 */
[----:B------:R-:W-:Y:S01]  /*21b0*/  ISETP.GE.AND P0, PT, R16, UR4, PT ;  /* 0x0000000410007c0c */ /* 0x000fe2000bf06270 */
[----:B---3--:R-:W-:Y:S01]  /*21c0*/  IMAD.WIDE.U32 R68, R36, R10, R16 ;  /* 0x0000000a24447225 */ /* 0x008fe200078e0010 */
[----:B-1----:R-:W-:-:S02]  /*21d0*/  SEL R5, RZ, 0xffffffff, P1 ;  /* 0xffffffffff057807 */ /* 0x002fc40000800000 */
[----:B------:R-:W-:Y:S02]  /*21e0*/  SEL R4, RZ, 0x1, P0 ;  /* 0x00000001ff047807 */ /* 0x000fe40000000000 */
[----:B------:R-:W-:Y:S01]  /*21f0*/  SHF.R.S32.HI R13, RZ, 0x1f, R36 ;  /* 0x0000001fff0d7819 */ /* 0x000fe20000011424 */
[----:B------:R-:W-:Y:S01]  /*2200*/  IMAD.SHL.U32 R5, R5, 0x2, RZ ;  /* 0x0000000205057824 */ /* 0x000fe200078e00ff */
[----:B------:R-:W-:Y:S02]  /*2210*/  LOP3.LUT R7, R7, 0xfffffffc, RZ, 0xc0, !PT ;  /* 0xfffffffc07077812 */ /* 0x000fe400078ec0ff */
[----:B------:R-:W-:Y:S01]  /*2220*/  ISETP.GE.AND P1, PT, R137, UR4, PT ;  /* 0x0000000489007c0c */ /* 0x000fe2000bf26270 */
[----:B------:R-:W-:Y:S01]  /*2230*/  IMAD R6, R13, R8, RZ ;  /* 0x000000080d067224 */ /* 0x000fe200078e02ff */
[----:B------:R-:W-:Y:S01]  /*2240*/  LOP3.LUT R5, R5, 0x2, R4, 0xe2, !PT ;  /* 0x0000000205057812 */ /* 0x000fe200078ee204 */
[----:B------:R-:W-:Y:S01]  /*2250*/  VIADD R4, R16, 0x20 ;  /* 0x0000002010047836 */ /* 0x000fe20000000000 */
[----:B------:R-:W-:Y:S01]  /*2260*/  LOP3.LUT R22, R22, 0xfffffffb, RZ, 0xc0, !PT ;  /* 0xfffffffb16167812 */ /* 0x000fe200078ec0ff */
[----:B------:R-:W-:Y:S01]  /*2270*/  IMAD.IADD R74, R74, 0x1, -R7 ;  /* 0x000000014a4a7824 */ /* 0x000fe200078e0a07 */
[----:B------:R-:W-:Y:S01]  /*2280*/  SEL R7, RZ, 0x8, P1 ;  /* 0x00000008ff077807 */ /* 0x000fe20000800000 */
[----:B------:R-:W-:Y:S01]  /*2290*/  IMAD R15, R36, R9, R6 ;  /* 0x00000009240f7224 */ /* 0x000fe200078e0206 */
[----:B------:R-:W-:-:S02]  /*22a0*/  ISETP.GE.AND P0, PT, R4, UR4, PT ;  /* 0x0000000404007c0c */ /* 0x000fc4000bf06270 */
[----:B------:R-:W-:Y:S01]  /*22b0*/  ISETP.GE.AND P2, PT, R3, R29, PT ;  /* 0x0000001d0300720c */ /* 0x000fe20003f46270 */
[----:B------:R-:W-:Y:S01]  /*22c0*/  IMAD.IADD R73, R73, 0x1, R15 ;  /* 0x0000000149497824 */ /* 0x000fe200078e020f */
[----:B------:R-:W-:Y:S02]  /*22d0*/  SEL R6, RZ, 0x4, P0 ;  /* 0x00000004ff067807 */ /* 0x000fe40000000000 */
[----:B------:R-:W-:Y:S02]  /*22e0*/  ISETP.GE.AND P0, PT, R136, UR4, PT ;  /* 0x0000000488007c0c */ /* 0x000fe4000bf06270 */
[----:B------:R-:W-:Y:S02]  /*22f0*/  LOP3.LUT R5, R7, R5, R6, 0xfe, !PT ;  /* 0x0000000507057212 */ /* 0x000fe400078efe06 */
[----:B------:R-:W-:Y:S02]  /*2300*/  SEL R6, RZ, 0x10, P0 ;  /* 0x00000010ff067807 */ /* 0x000fe40000000000 */
[----:B------:R-:W-:-:S02]  /*2310*/  LOP3.LUT P0, RZ, R74, 0x2, RZ, 0xc0, !PT ;  /* 0x000000024aff7812 */ /* 0x000fc4000780c0ff */
[----:B------:R-:W-:Y:S01]  /*2320*/  LOP3.LUT R30, R5, R6, RZ, 0xfc, !PT ;  /* 0x00000006051e7212 */ /* 0x000fe200078efcff */
[----:B------:R-:W-:Y:S01]  /*2330*/  IMAD R6, R13, R10, RZ ;  /* 0x0000000a0d067224 */ /* 0x000fe200078e02ff */
[----:B------:R-:W-:Y:S01]  /*2340*/  ISETP.GE.AND P1, PT, R4, R29, PT ;  /* 0x0000001d0400720c */ /* 0x000fe20003f26270 */
[----:B--2---:R-:W-:-:S08]  /*2350*/  IMAD.MOV.U32 R20, RZ, RZ, R38 ;  /* 0x000000ffff147224 */ /* 0x004fd000078e0026 */
[----:B------:R-:W-:Y:S01]  /*2360*/  @P0 LOP3.LUT R22, R22, 0x4, RZ, 0xfc, !PT ;  /* 0x0000000416160812 */ /* 0x000fe200078efcff */
[----:B------:R-:W-:Y:S01]  /*2370*/  IMAD R13, R36, R11, R6 ;  /* 0x0000000b240d7224 */ /* 0x000fe200078e0206 */
[----:B------:R-:W-:Y:S02]  /*2380*/  ISETP.GE.AND P0, PT, R16, R29, PT ;  /* 0x0000001d1000720c */ /* 0x000fe40003f06270 */
[----:B------:R-:W-:-:S05]  /*2390*/  SHF.R.S32.HI R21, RZ, 0x1f, R20 ;  /* 0x0000001fff157819 */ /* 0x000fca0000011414 */
[----:B------:R0:W-:Y:S01]  /*23a0*/  STL [R1+0x5c], R21 ;  /* 0x00005c1501007387 */ /* 0x0001e20000100800 */
[C---:B------:R-:W-:Y:S01]  /*23b0*/  SEL R5, R29.reuse, RZ, P0 ;  /* 0x000000ff1d057207 */ /* 0x040fe20000000000 */
[C-C-:B------:R-:W-:Y:S02]  /*23c0*/  IMAD.WIDE.U32 R70, R36.reuse, R8, R20.reuse ;  /* 0x0000000824467225 */ /* 0x140fe400078e0014 */
[----:B------:R-:W2:Y:S01]  /*23d0*/  LDL R35, [R1+0x4c] ;  /* 0x00004c0001237983 */ /* 0x000ea20000100800 */
[C---:B------:R-:W-:Y:S01]  /*23e0*/  SEL R12, R29.reuse, RZ, P2 ;  /* 0x000000ff1d0c7207 */ /* 0x040fe20001000000 */
[----:B------:R-:W-:Y:S02]  /*23f0*/  IMAD.WIDE.U32 R66, R36, R10, R20 ;  /* 0x0000000a24427225 */ /* 0x000fe400078e0014 */
[----:B------:R-:W3:Y:S01]  /*2400*/  LDL R28, [R1+0x50] ;  /* 0x00005000011c7983 */ /* 0x000ee20000100800 */
[----:B------:R-:W-:Y:S01]  /*2410*/  SEL R7, R29, RZ, P1 ;  /* 0x000000ff1d077207 */ /* 0x000fe20000800000 */
[----:B------:R-:W-:-:S02]  /*2420*/  IMAD.IADD R71, R15, 0x1, R71 ;  /* 0x000000010f477824 */ /* 0x000fc400078e0247 */
[----:B------:R-:W3:Y:S01]  /*2430*/  LDL R32, [R1+0x54] ;  /* 0x0000540001207983 */ /* 0x000ee20000100800 */
[----:B------:R-:W-:Y:S02]  /*2440*/  IMAD.IADD R69, R69, 0x1, R13 ;  /* 0x0000000145457824 */ /* 0x000fe400078e020d */
[----:B------:R-:W-:Y:S02]  /*2450*/  IMAD.IADD R67, R13, 0x1, R67 ;  /* 0x000000010d437824 */ /* 0x000fe400078e0243 */
[----:B------:R-:W-:Y:S02]  /*2460*/  IMAD.IADD R6, R16, 0x1, R5 ;  /* 0x0000000110067824 */ /* 0x000fe400078e0205 */
[----:B------:R-:W-:Y:S02]  /*2470*/  IMAD.IADD R13, R3, 0x1, R12 ;  /* 0x00000001030d7824 */ /* 0x000fe400078e020c */
[----:B------:R-:W-:Y:S01]  /*2480*/  IMAD.IADD R15, R4, 0x1, R7 ;  /* 0x00000001040f7824 */ /* 0x000fe200078e0207 */
[----:B------:R-:W-:-:S02]  /*2490*/  SHF.R.S32.HI R7, RZ, 0x1f, R6 ;  /* 0x0000001fff077819 */ /* 0x000fc40000011406 */
[----:B------:R-:W-:Y:S02]  /*24a0*/  SHF.R.S32.HI R14, RZ, 0x1f, R13 ;  /* 0x0000001fff0e7819 */ /* 0x000fe4000001140d */
[----:B------:R-:W-:Y:S02]  /*24b0*/  SHF.R.S32.HI R20, RZ, 0x1f, R15 ;  /* 0x0000001fff147819 */ /* 0x000fe4000001140f */
[CC--:B------:R-:W-:Y:S02]  /*24c0*/  LEA.HI R5, R7.reuse, R6.reuse, RZ, 0x3 ;  /* 0x0000000607057211 */ /* 0x0c0fe400078f18ff */
[----:B------:R-:W-:Y:S02]  /*24d0*/  LEA.HI R12, R7, R6, RZ, 0x5 ;  /* 0x00000006070c7211 */ /* 0x000fe400078f28ff */
[----:B------:R-:W-:Y:S02]  /*24e0*/  LEA.HI R6, R14, R13, RZ, 0x3 ;  /* 0x0000000d0e067211 */ /* 0x000fe400078f18ff */
[----:B------:R-:W-:-:S02]  /*24f0*/  LEA.HI R7, R20, R15, RZ, 0x3 ;  /* 0x0000000f14077211 */ /* 0x000fc400078f18ff */
[----:B------:R-:W-:Y:S02]  /*2500*/  LEA.HI R14, R14, R13, RZ, 0x5 ;  /* 0x0000000d0e0e7211 */ /* 0x000fe400078f28ff */
[----:B------:R-:W-:Y:S01]  /*2510*/  LEA.HI R20, R20, R15, RZ, 0x5 ;  /* 0x0000000f14147211 */ /* 0x000fe200078f28ff */
[----:B------:R-:W-:Y:S01]  /*2520*/  IMAD.SHL.U32 R13, R12, 0x80, RZ ;  /* 0x000000800c0d7824 */ /* 0x000fe200078e00ff */
[----:B------:R-:W-:Y:S01]  /*2530*/  LOP3.LUT R22, R22, 0xfffffffe, RZ, 0xc0, !PT ;  /* 0xfffffffe16167812 */ /* 0x000fe200078ec0ff */
[----:B------:R-:W-:Y:S02]  /*2540*/  IMAD.SHL.U32 R15, R14, 0x80, RZ ;  /* 0x000000800e0f7824 */ /* 0x000fe400078e00ff */
[----:B0-----:R-:W-:Y:S01]  /*2550*/  IMAD.SHL.U32 R21, R20, 0x80, RZ ;  /* 0x0000008014157824 */ /* 0x001fe200078e00ff */
[----:B------:R-:W-:Y:S02]  /*2560*/  @P2 LOP3.LUT R22, R22, 0x1, RZ, 0xfc, !PT ;  /* 0x0000000116162812 */ /* 0x000fe400078efcff */
[----:B-----5:R-:W-:-:S02]  /*2570*/  SHF.R.S32.HI R27, RZ, 0x1f, R98 ;  /* 0x0000001fff1b7819 */ /* 0x020fc40000011462 */
[----:B------:R-:W-:Y:S02]  /*2580*/  LOP3.LUT R13, R13, 0xfffff000, RZ, 0xc0, !PT ;  /* 0xfffff0000d0d7812 */ /* 0x000fe400078ec0ff */
[----:B------:R-:W-:Y:S02]  /*2590*/  LOP3.LUT R15, R15, 0xfffff000, RZ, 0xc0, !PT ;  /* 0xfffff0000f0f7812 */ /* 0x000fe400078ec0ff */
[----:B------:R-:W-:Y:S02]  /*25a0*/  LOP3.LUT R21, R21, 0xfffff000, RZ, 0xc0, !PT ;  /* 0xfffff00015157812 */ /* 0x000fe400078ec0ff */
[----:B------:R-:W-:-:S04]  /*25b0*/  LOP3.LUT R22, R22, 0xfffffffd, RZ, 0xc0, !PT ;  /* 0xfffffffd16167812 */ /* 0x000fc800078ec0ff */
[----:B------:R-:W-:Y:S02]  /*25c0*/  @P1 LOP3.LUT R22, R22, 0x2, RZ, 0xfc, !PT ;  /* 0x0000000216161812 */ /* 0x000fe400078efcff */
[----:B------:R-:W-:Y:S01]  /*25d0*/  ISETP.GE.AND P1, PT, R138, UR4, PT ;  /* 0x000000048a007c0c */ /* 0x000fe2000bf26270 */
[----:B------:R-:W-:-:S04]  /*25e0*/  IMAD.WIDE.U32 R68, R98, R10, R68 ;  /* 0x0000000a62447225 */ /* 0x000fc800078e0044 */
[----:B------:R-:W-:-:S04]  /*25f0*/  IMAD.WIDE.U32 R66, R98, R10, R66 ;  /* 0x0000000a62427225 */ /* 0x000fc800078e0042 */
[----:B------:R-:W-:Y:S01]  /*2600*/  IMAD.SHL.U32 R100, R29, 0x2, RZ ;  /* 0x000000021d647824 */ /* 0x000fe200078e00ff */
[----:B------:R-:W-:Y:S01]  /*2610*/  SEL R29, RZ, 0x20, P1 ;  /* 0x00000020ff1d7807 */ /* 0x000fe20000800000 */
[-C--:B------:R-:W-:Y:S01]  /*2620*/  IMAD.WIDE.U32 R72, R98, R8.reuse, R72 ;  /* 0x0000000862487225 */ /* 0x080fe200078e0048 */
[----:B------:R-:W-:Y:S02]  /*2630*/  SHF.L.U64.HI R88, R8, 0x7, R9 ;  /* 0x0000000708587819 */ /* 0x000fe40000010209 */
[----:B------:R-:W-:Y:S01]  /*2640*/  LOP3.LUT R29, R30, R29, RZ, 0xfc, !PT ;  /* 0x0000001d1e1d7212 */ /* 0x000fe200078efcff */
[----:B------:R-:W-:Y:S01]  /*2650*/  IMAD.WIDE.U32 R70, R98, R8, R70 ;  /* 0x0000000862467225 */ /* 0x000fe200078e0046 */
[----:B------:R-:W-:Y:S02]  /*2660*/  SHF.L.U64.HI R89, R10, 0x7, R11 ;  /* 0x000000070a597819 */ /* 0x000fe4000001020b */
[----:B----4-:R-:W-:Y:S01]  /*2670*/  SHF.R.S32.HI R87, RZ, 0x1f, R0 ;  /* 0x0000001fff577819 */ /* 0x010fe20000011400 */
[----:B------:R-:W-:Y:S01]  /*2680*/  VIADD R101, R31, 0x8 ;  /* 0x000000081f657836 */ /* 0x000fe20000000000 */
[----:B------:R-:W-:-:S02]  /*2690*/  LOP3.LUT R30, R30, 0x1, RZ, 0xc0, !PT ;  /* 0x000000011e1e7812 */ /* 0x000fc400078ec0ff */
[----:B------:R-:W-:Y:S01]  /*26a0*/  LOP3.LUT R31, R29, 0x2, RZ, 0xc0, !PT ;  /* 0x000000021d1f7812 */ /* 0x000fe200078ec0ff */
[----:B------:R-:W-:Y:S01]  /*26b0*/  @!P6 BAR.SYNC.DEFER_BLOCKING 0x9, 0x100 ;  /* 0x024400000000eb1d */ /* 0x000fe20000010000 */
[C---:B--2---:R-:W-:Y:S02]  /*26c0*/  LOP3.LUT R12, R35.reuse, 0x18, R5, 0xf8, !PT ;  /* 0x00000018230c7812 */ /* 0x044fe400078ef805 */
[C---:B------:R-:W-:Y:S02]  /*26d0*/  LOP3.LUT R14, R35.reuse, 0x18, R6, 0xf8, !PT ;  /* 0x00000018230e7812 */ /* 0x040fe400078ef806 */
[----:B------:R-:W-:Y:S02]  /*26e0*/  LOP3.LUT R20, R35, 0x18, R7, 0xf8, !PT ;  /* 0x0000001823147812 */ /* 0x000fe400078ef807 */
[-C--:B---3--:R-:W-:Y:S02]  /*26f0*/  LOP3.LUT R12, R12, R28.reuse, RZ, 0x3c, !PT ;  /* 0x0000001c0c0c7212 */ /* 0x088fe400078e3cff */
[----:B------:R-:W-:-:S02]  /*2700*/  LOP3.LUT R14, R14, R28, RZ, 0x3c, !PT ;  /* 0x0000001c0e0e7212 */ /* 0x000fc400078e3cff */
[----:B------:R-:W-:Y:S01]  /*2710*/  LOP3.LUT R20, R20, R28, RZ, 0x3c, !PT ;  /* 0x0000001c14147212 */ /* 0x000fe200078e3cff */
[C---:B------:R-:W-:Y:S01]  /*2720*/  IMAD R28, R27.reuse, R8, RZ ;  /* 0x000000081b1c7224 */ /* 0x040fe200078e02ff */
[--C-:B------:R-:W-:Y:S02]  /*2730*/  IADD3 R97, R12, R13, R32.reuse ;  /* 0x0000000d0c617210 */ /* 0x100fe40007ffe020 */
[--C-:B------:R-:W-:Y:S02]  /*2740*/  IADD3 R96, R14, R15, R32.reuse ;  /* 0x0000000f0e607210 */ /* 0x100fe40007ffe020 */
[----:B------:R-:W-:Y:S01]  /*2750*/  IADD3 R95, R20, R21, R32 ;  /* 0x00000015145f7210 */ /* 0x000fe20007ffe020 */
[----:B------:R-:W-:Y:S01]  /*2760*/  IMAD R27, R27, R10, RZ ;  /* 0x0000000a1b1b7224 */ /* 0x000fe200078e02ff */
[----:B------:R-:W-:-:S03]  /*2770*/  LEA.HI R32, R37, R37, RZ, 0x1 ;  /* 0x0000002525207211 */ /* 0x000fc600078f08ff */
[----:B------:R-:W-:Y:S01]  /*2780*/  IMAD R27, R98, R11, R27 ;  /* 0x0000000b621b7224 */ /* 0x000fe200078e021b */
[----:B------:R-:W-:Y:S01]  /*2790*/  LOP3.LUT R32, R32, 0xfffffffe, RZ, 0xc0, !PT ;  /* 0xfffffffe20207812 */ /* 0x000fe200078ec0ff */
[----:B------:R-:W-:Y:S01]  /*27a0*/  IMAD R77, R98, R9, R28 ;  /* 0x00000009624d7224 */ /* 0x000fe200078e021c */
[----:B------:R-:W-:Y:S01]  /*27b0*/  LOP3.LUT R21, R5, 0xfffffff8, RZ, 0xc0, !PT ;  /* 0xfffffff805157812 */ /* 0x000fe200078ec0ff */
[----:B------:R-:W-:Y:S01]  /*27c0*/  IMAD.IADD R78, R69, 0x1, R27 ;  /* 0x00000001454e7824 */ /* 0x000fe200078e021b */
[----:B------:R-:W-:Y:S01]  /*27d0*/  LOP3.LUT R28, R7, 0xfffffff8, RZ, 0xc0, !PT ;  /* 0xfffffff8071c7812 */ /* 0x000fe200078ec0ff */
[----:B------:R-:W-:Y:S02]  /*27e0*/  IMAD.IADD R32, R37, 0x1, -R32 ;  /* 0x0000000125207824 */ /* 0x000fe400078e0a20 */
[----:B------:R-:W-:Y:S01]  /*27f0*/  IMAD.IADD R76, R27, 0x1, R67 ;  /* 0x000000011b4c7824 */ /* 0x000fe200078e0243 */
[----:B------:R-:W-:Y:S01]  /*2800*/  LOP3.LUT R27, R6, 0xfffffff8, RZ, 0xc0, !PT ;  /* 0xfffffff8061b7812 */ /* 0x000fe200078ec0ff */
[----:B------:R-:W-:Y:S01]  /*2810*/  IMAD.SHL.U32 R9, R10, 0x80, RZ ;  /* 0x000000800a097824 */ /* 0x000fe200078e00ff */
[----:B------:R-:W-:Y:S01]  /*2820*/  SHF.R.S32.HI R10, RZ, 0x1f, R34 ;  /* 0x0000001fff0a7819 */ /* 0x000fe20000011422 */
[----:B------:R-:W-:Y:S01]  /*2830*/  IMAD R20, R32, 0xc0, R36 ;  /* 0x000000c020147824 */ /* 0x000fe200078e0224 */
[----:B------:R-:W-:Y:S01]  /*2840*/  SHF.R.S32.HI R94, RZ, 0x1f, R21 ;  /* 0x0000001fff5e7819 */ /* 0x000fe20000011415 */
[----:B------:R-:W-:Y:S01]  /*2850*/  IMAD.IADD R79, R73, 0x1, R77 ;  /* 0x00000001494f7824 */ /* 0x000fe200078e024d */
[----:B------:R-:W-:Y:S01]  /*2860*/  SHF.R.S32.HI R93, RZ, 0x1f, R27 ;  /* 0x0000001fff5d7819 */ /* 0x000fe2000001141b */
[----:B------:R-:W-:Y:S01]  /*2870*/  IMAD.SHL.U32 R8, R8, 0x80, RZ ;  /* 0x0000008008087824 */ /* 0x000fe200078e00ff */
[----:B------:R-:W-:Y:S01]  /*2880*/  SHF.R.S32.HI R92, RZ, 0x1f, R28 ;  /* 0x0000001fff5c7819 */ /* 0x000fe2000001141c */
[----:B------:R-:W-:Y:S01]  /*2890*/  IMAD.IADD R77, R77, 0x1, R71 ;  /* 0x000000014d4d7824 */ /* 0x000fe200078e0247 */
[----:B------:R-:W-:-:S07]  /*28a0*/  LOP3.LUT R32, R29, 0x4, RZ, 0xc0, !PT ;  /* 0x000000041d207812 */ /* 0x000fce00078ec0ff */
.L_x_11426:
[----:B0-2---:R-:W2:Y:S01]  /*28b0*/  LDL R35, [R1+0xa0] ;  /* 0x0000a00001237983 */ /* 0x005ea20000100800 */
        /* <DEDUP_REMOVED lines=21> */
[----:B---3--:R-:W-:Y:S02]  /*2a10*/  @!P1 LEA R12, P2, R14, R12, 0x2 ;  /* 0x0000000c0e0c9211 */ /* 0x008fe400078410ff */
[----:B------:R-:W-:Y:S02]  /*2a20*/  LOP3.LUT P3, RZ, R74, 0x2, RZ, 0xc0, !PT ;  /* 0x000000024aff7812 */ /* 0x000fe4000786c0ff */
[----:B------:R-:W-:Y:S02]  /*2a30*/  @!P1 LEA.HI.X R13, R14, R13, R11, 0x2, P2 ;  /* 0x0000000d0e0d9211 */ /* 0x000fe400010f140b */
[----:B------:R-:W-:Y:S01]  /*2a40*/  ISETP.GE.AND P2, PT, R99, 0x1, PT ;  /* 0x000000016300780c */ /* 0x000fe20003f46270 */
[----:B------:R-:W-:Y:S01]  /*2a50*/  IMAD.MOV R15, RZ, RZ, -R36 ;  /* 0x000000ffff0f7224 */ /* 0x000fe200078e0a24 */
[----:B------:R-:W-:Y:S05]  /*2a60*/  YIELD ;  /* 0x0000000000007946 */ /* 0x000fea0003800000 */
[----:B------:R-:W-:Y:S01]  /*2a70*/  BSSY B0, `(.L_x_11368) ;  /* 0x000045b000007945 */ /* 0x000fe20003800000 */
[----:B------:R0:W5:Y:S01]  /*2a80*/  @!P1 LDG.E R81, desc[UR54][R12.64] ;  /* 0x000000360c519981 */ /* 0x000162000c1e1900 */
[----:B------:R-:W-:Y:S01]  /*2a90*/  IMAD R82, R82, R15, R40 ;  /* 0x0000000f52527224 */ /* 0x000fe200078e0228 */
[----:B------:R-:W-:Y:S01]  /*2aa0*/  ISETP.GT.AND P1, PT, R25, R75, PT ;  /* 0x0000004b1900720c */ /* 0x000fe20003f24270 */
[----:B--2---:R-:W-:-:S04]  /*2ab0*/  IMAD R65, R19, 0x3000, R35 ;  /* 0x0000300013417824 */ /* 0x004fc800078e0223 */
[C---:B------:R-:W-:Y:S02]  /*2ac0*/  VIADD R11, R65.reuse, 0x10 ;  /* 0x00000010410b7836 */ /* 0x040fe40000000000 */
        /* <DEDUP_REMOVED lines=9> */
[----:B------:R-:W-:Y:S02]  /*2b60*/  IMAD R36, R88, R25, RZ ;  /* 0x0000001958247224 */ /* 0x000fe400078e02ff */
[----:B------:R-:W-:Y:S01]  /*2b70*/  IMAD R11, R82, UR5, R11 ;  /* 0x00000005520b7c24 */ /* 0x000fe2000f8e020b */
[----:B------:R-:W-:Y:S01]  /*2b80*/  ULDC.64 UR4, c[0x0][0x310] ;  /* 0x0000c40000047ab9 */ /* 0x000fe20000000a00 */
[----:B------:R-:W-:Y:S02]  /*2b90*/  IMAD R85, R25, -0x80, R24 ;  /* 0xffffff8019557824 */ /* 0x000fe400078e0218 */
[----:B------:R-:W-:Y:S02]  /*2ba0*/  IMAD R14, R84, UR4, RZ ;  /* 0x00000004540e7c24 */ /* 0x000fe4000f8e02ff */
[----:B------:R-:W-:Y:S01]  /*2bb0*/  IMAD.IADD R13, R13, 0x1, R11 ;  /* 0x000000010d0d7824 */ /* 0x000fe200078e020b */
[----:B------:R-:W-:Y:S01]  /*2bc0*/  VIMNMX R85, R85, 0x80, PT ;  /* 0x0000008055557848 */ /* 0x000fe20003fe0100 */
[----:B------:R-:W-:-:S02]  /*2bd0*/  IMAD R11, R81, UR5, R14 ;  /* 0x00000005510b7c24 */ /* 0x000fc4000f8e020e */
[----:B------:R-:W-:Y:S01]  /*2be0*/  IMAD.WIDE.U32 R12, R81, UR4, R12 ;  /* 0x00000004510c7c25 */ /* 0x000fe2000f8e000c */
[----:B------:R-:W-:-:S03]  /*2bf0*/  ULDC.64 UR4, c[0x0][0x308] ;  /* 0x0000c20000047ab9 */ /* 0x000fc60000000a00 */
[----:B------:R-:W-:Y:S02]  /*2c00*/  IMAD R15, R10, UR4, RZ ;  /* 0x000000040a0f7c24 */ /* 0x000fe4000f8e02ff */
[----:B------:R-:W-:Y:S01]  /*2c10*/  IMAD.IADD R13, R13, 0x1, R11 ;  /* 0x000000010d0d7824 */ /* 0x000fe200078e020b */
[----:B------:R-:W-:Y:S01]  /*2c20*/  SHF.R.S32.HI R11, RZ, 0x1f, R25 ;  /* 0x0000001fff0b7819 */ /* 0x000fe20000011419 */
[C---:B------:R-:W-:Y:S02]  /*2c30*/  IMAD R15, R34.reuse, UR5, R15 ;  /* 0x00000005220f7c24 */ /* 0x040fe4000f8e020f */
[----:B------:R-:W-:Y:S01]  /*2c40*/  IMAD.WIDE.U32 R12, R34, UR4, R12 ;  /* 0x00000004220c7c25 */ /* 0x000fe2000f8e000c */
[----:B------:R-:W-:-:S03]  /*2c50*/  ULDC.64 UR4, c[0x0][0x2e8] ;  /* 0x0000ba0000047ab9 */ /* 0x000fc60000000a00 */
[----:B------:R-:W-:Y:S01]  /*2c60*/  IMAD.IADD R13, R13, 0x1, R15 ;  /* 0x000000010d0d7824 */ /* 0x000fe200078e020f */
[C---:B------:R-:W-:Y:S01]  /*2c70*/  LEA R60, P2, R12.reuse, UR4, 0x1 ;  /* 0x000000040c3c7c11 */ /* 0x040fe2000f8408ff */
[----:B------:R-:W-:Y:S01]  /*2c80*/  ULDC.U8 UR4, c[0x0][0x410] ;  /* 0x0001040000047ab9 */ /* 0x000fe20000000000 */
[----:B------:R-:W-:Y:S02]  /*2c90*/  IMAD R14, R89, R25, RZ ;  /* 0x00000019590e7224 */ /* 0x000fe400078e02ff */
[----:B------:R-:W-:Y:S01]  /*2ca0*/  LEA.HI.X R62, R12, UR5, R13, 0x1, P2 ;  /* 0x000000050c3e7c11 */ /* 0x000fe200090f0c0d */
[C---:B------:R-:W-:Y:S01]  /*2cb0*/  IMAD R37, R11.reuse, R8, R36 ;  /* 0x000000080b257224 */ /* 0x040fe200078e0224 */
[----:B------:R-:W-:Y:S01]  /*2cc0*/  ISETP.NE.AND P2, PT, RZ, UR4, PT ;  /* 0x00000004ff007c0c */ /* 0x000fe2000bf45270 */
[----:B------:R-:W-:Y:S02]  /*2cd0*/  IMAD R35, R11, R9, R14 ;  /* 0x000000090b237224 */ /* 0x000fe400078e020e */
[----:B------:R-:W-:-:S04]  /*2ce0*/  IMAD.WIDE.U32 R14, R9, R25, RZ ;  /* 0x00000019090e7225 */ /* 0x000fc800078e00ff */
[----:B------:R-:W-:-:S04]  /*2cf0*/  IMAD.WIDE.U32 R12, R8, R25, RZ ;  /* 0x00000019080c7225 */ /* 0x000fc800078e00ff */
[----:B------:R-:W-:Y:S02]  /*2d00*/  IMAD.IADD R11, R15, 0x1, R35 ;  /* 0x000000010f0b7824 */ /* 0x000fe400078e0223 */
[----:B------:R-:W-:Y:S01]  /*2d10*/  IMAD.IADD R35, R13, 0x1, R37 ;  /* 0x000000010d237824 */ /* 0x000fe200078e0225 */
[----:B------:R-:W-:Y:S06]  /*2d20*/  @!P2 BRA `(.L_x_11370) ;  /* 0x0000001c0090a947 */ /* 0x000fec0003800000 */
[----:B------:R-:W0:Y:S01]  /*2d30*/  S2R R38, SR_TID.X ;  /* 0x0000000000267919 */ /* 0x000e220000002100 */
        /* <DEDUP_REMOVED lines=12> */
[----:B0-----:R-:W-:-:S05]  /*2e00*/  VIADD R39, R38, 0xffffff80 ;  /* 0xffffff8026277836 */ /* 0x001fca0000000000 */
[----:B------:R-:W-:-:S04]  /*2e10*/  LEA.HI R38, R39, R39, RZ, 0x1 ;  /* 0x0000002727267211 */ /* 0x000fc800078f08ff */
[----:B------:R-:W-:-:S04]  /*2e20*/  SHF.R.S32.HI R38, RZ, 0x1, R38 ;  /* 0x00000001ff267819 */ /* 0x000fc80000011426 */
[----:B------:R-:W-:Y:S02]  /*2e30*/  ISETP.GE.AND P3, PT, R38, R85, PT ;  /* 0x000000552600720c */ /* 0x000fe40003f66270 */
[----:B------:R-:W-:-:S11]  /*2e40*/  CS2R R38, SRZ ;  /* 0x0000000000267805 */ /* 0x000fd6000001ff00 */
[----:B------:R-:W-:Y:S05]  /*2e50*/  @P3 BRA `(.L_x_11372) ;  /* 0x0000000000b83947 */ /* 0x000fea0003800000 */
[----:B------:R-:W2:Y:S04]  /*2e60*/  LDL.64 R104, [R1+0x58] ;  /* 0x0000580001687983 */ /* 0x000ea80000100a00 */
[----:B------:R-:W3:Y:S04]  /*2e70*/  LDL R91, [R1+0x8c] ;  /* 0x00008c00015b7983 */ /* 0x000ee80000100800 */
[----:B------:R-:W4:Y:S04]  /*2e80*/  LDL R90, [R1+0x84] ;  /* 0x00008400015a7983 */ /* 0x000f280000100800 */
        /* <DEDUP_REMOVED lines=43> */
.L_x_11372:
[----:B------:R-:W-:Y:S05]  /*3140*/  BSYNC B1 ;  /* 0x0000000000017941 */ /* 0x000fea0003800000 */
.L_x_11371:
        /* <DEDUP_REMOVED lines=52> */
.L_x_11373:
[----:B------:R-:W2:Y:S01]  /*3490*/  LDL R11, [R1+0x38] ;  /* 0x00003800010b7983 */ /* 0x000ea20000100800 */
[----:B------:R-:W-:Y:S01]  /*34a0*/  IMAD R35, R19, 0x8, R2 ;  /* 0x0000000813237824 */ /* 0x000fe200078e0202 */
[----:B------:R-:W-:Y:S01]  /*34b0*/  BSSY B1, `(.L_x_11374) ;  /* 0x0000004000017945 */ /* 0x000fe20003800000 */
[----:B--2---:R-:W-:-:S04]  /*34c0*/  SHF.L.U32 R86, R11, 0x1f, RZ ;  /* 0x0000001f0b567819 */ /* 0x004fc800000006ff */
[----:B------:R-:W0:Y:S02]  /*34d0*/  SYNCS.PHASECHK.TRANS64.TRYWAIT P4, [R35+URZ+0x2d890], R86 ;  /* 0x02d89056230075a7 */ /* 0x000e24000808017f */
[----:B0-----:R-:W-:Y:S05]  /*34e0*/  @!P4 BRA `(.L_x_11375) ;  /* 0x000002180028c947 */ /* 0x001fea0003800000 */
.L_x_11706:
[----:B------:R-:W-:Y:S05]  /*34f0*/  BSYNC B1 ;  /* 0x0000000000017941 */ /* 0x000fea0003800000 */
.L_x_11374:
[----:B------:R-:W-:-:S03]  /*3500*/  UMOV UR4, 0xffffffff ;  /* 0xffffffff00047882 */ /* 0x000fc60000000000 */
[----:B------:R-:W-:Y:S05]  /*3510*/  BRA.DIV UR4, `(.L_x_11376) ;  /* 0x0000021a04307947 */ /* 0x000fea000b800000 */
[----:B------:R-:W1:Y:S04]  /*3520*/  SHFL.IDX PT, R62, R62, RZ, 0x1e1f ;  /* 0x001e1fff3e3e7589 */ /* 0x000e6800000e0000 */
[----:B------:R2:W3:Y:S02]  /*3530*/  SHFL.IDX PT, R11, R60, RZ, 0x1e1f ;  /* 0x001e1fff3c0b7589 */ /* 0x0004e400000e0000 */
.L_x_11710:
[----:B------:R-:W-:Y:S05]  /*3540*/  @P3 BRA `(.L_x_11377) ;  /* 0x0000003800b43947 */ /* 0x000fea0003800000 */
[----:B------:R-:W-:Y:S01]  /*3550*/  ISETP.NE.AND P3, PT, R30, RZ, PT ;  /* 0x000000ff1e00720c */ /* 0x000fe20003f65270 */
[----:B------:R-:W-:-:S12]  /*3560*/  BSSY B1, `(.L_x_11378) ;  /* 0x0000037000017945 */ /* 0x000fd80003800000 */
[----:B------:R-:W-:Y:S05]  /*3570*/  @!P3 BRA `(.L_x_11379) ;  /* 0x0000000000d4b947 */ /* 0x000fea0003800000 */
[----:B------:R-:W4:Y:S01]  /*3580*/  LDL.64 R126, [R1+0x58] ;  /* 0x00005800017e7983 */ /* 0x000f220000100a00 */
[C---:B--23--:R-:W-:Y:S01]  /*3590*/  LEA R60, P3, R16.reuse, R11, 0x1 ;  /* 0x0000000b103c7211 */ /* 0x04cfe200078608ff */
[----:B------:R-:W-:Y:S02]  /*35a0*/  BSSY B2, `(.L_x_11380) ;  /* 0x0000031000027945 */ /* 0x000fe40003800000 */
[----:B------:R2:W3:Y:S01]  /*35b0*/  LDS.128 R12, [R65+0x15000] ;  /* 0x01500000410c7984 */ /* 0x0004e20000000c00 */
[----:B-1----:R-:W-:Y:S02]  /*35c0*/  LEA.HI.X R61, R16, R62, R17, 0x1, P3 ;  /* 0x0000003e103d7211 */ /* 0x002fe400018f0c11 */
[----:B----4-:R-:W-:-:S13]  /*35d0*/  ISETP.GE.AND P3, PT, R126, R99, PT ;  /* 0x000000637e00720c */ /* 0x010fda0003f66270 */
[----:B--23--:R-:W-:Y:S05]  /*35e0*/  @P3 BRA `(.L_x_11381) ;  /* 0x0000000000b03947 */ /* 0x00cfea0003800000 */
[--C-:B------:R-:W-:Y:S02]  /*35f0*/  SHF.R.U64 R56, R56, 0x10, R57.reuse ;  /* 0x0000001038387819 */ /* 0x100fe40000001239 */
[----:B------:R-:W-:Y:S02]  /*3600*/  SHF.R.U32.HI R109, RZ, 0x10, R57 ;  /* 0x00000010ff6d7819 */ /* 0x000fe40000011639 */
[----:B------:R-:W-:Y:S01]  /*3610*/  SHF.R.U64 R57, R58, 0x10, R59 ;  /* 0x000000103a397819 */ /* 0x000fe2000000123b */
[----:B------:R-:W-:Y:S01]  /*3620*/  IMAD.U32 R58, R13, 0x10000, RZ ;  /* 0x000100000d3a7824 */ /* 0x000fe200078e00ff */
[----:B------:R-:W-:Y:S02]  /*3630*/  PRMT R56, R90, 0x5432, R56 ;  /* 0x000054325a387816 */ /* 0x000fe40000000038 */
[----:B------:R-:W-:Y:S02]  /*3640*/  PRMT R57, R111, 0x5410, R57 ;  /* 0x000054106f397816 */ /* 0x000fe40000000039 */
[----:B------:R-:W-:-:S02]  /*3650*/  SHF.R.U32.HI R110, RZ, 0x10, R59 ;  /* 0x00000010ff6e7819 */ /* 0x000fc4000001163b */
[----:B------:R-:W-:Y:S02]  /*3660*/  LOP3.LUT R112, R13, 0xffff0000, RZ, 0xc0, !PT ;  /* 0xffff00000d707812 */ /* 0x000fe400078ec0ff */
[----:B------:R-:W-:Y:S02]  /*3670*/  LOP3.LUT R59, R57, 0xffff0000, RZ, 0xc0, !PT ;  /* 0xffff0000393b7812 */ /* 0x000fe400078ec0ff */
[C---:B------:R-:W-:Y:S01]  /*3680*/  LOP3.LUT R111, R56.reuse, 0xffff0000, RZ, 0xc0, !PT ;  /* 0xffff0000386f7812 */ /* 0x040fe200078ec0ff */
[----:B------:R-:W-:Y:S02]  /*3690*/  IMAD.U32 R56, R56, 0x10000, RZ ;  /* 0x0001000038387824 */ /* 0x000fe400078e00ff */
[C---:B------:R-:W-:Y:S02]  /*36a0*/  FMUL.FTZ R13, R112.reuse, R59 ;  /* 0x0000003b700d7220 */ /* 0x040fe40000410000 */
[-C--:B------:R-:W-:Y:S02]  /*36b0*/  FMUL.FTZ R112, R112, R111.reuse ;  /* 0x0000006f70707220 */ /* 0x080fe40000410000 */
[----:B------:R-:W-:Y:S01]  /*36c0*/  FFMA.FTZ R13, R58, R111, -R13 ;  /* 0x0000006f3a0d7223 */ /* 0x000fe2000001080d */
[----:B------:R-:W-:-:S02]  /*36d0*/  IMAD.U32 R111, R14, 0x10000, RZ ;  /* 0x000100000e6f7824 */ /* 0x000fc400078e00ff */
[----:B------:R-:W-:Y:S01]  /*36e0*/  FFMA.FTZ R58, R58, R59, R112 ;  /* 0x0000003b3a3a7223 */ /* 0x000fe20000010070 */
[----:B------:R-:W-:Y:S02]  /*36f0*/  PRMT R59, R113, 0x5410, R109 ;  /* 0x00005410713b7816 */ /* 0x000fe4000000006d */
[----:B------:R-:W-:Y:S02]  /*3700*/  PRMT R109, R91, 0x5432, R110 ;  /* 0x000054325b6d7816 */ /* 0x000fe4000000006e */
[----:B------:R-:W-:Y:S01]  /*3710*/  LOP3.LUT R113, R14, 0xffff0000, RZ, 0xc0, !PT ;  /* 0xffff00000e717812 */ /* 0x000fe200078ec0ff */
[C---:B------:R-:W-:Y:S01]  /*3720*/  IMAD.U32 R112, R59.reuse, 0x10000, RZ ;  /* 0x000100003b707824 */ /* 0x040fe200078e00ff */
[----:B------:R-:W-:Y:S01]  /*3730*/  LOP3.LUT R59, R59, 0xffff0000, RZ, 0xc0, !PT ;  /* 0xffff00003b3b7812 */ /* 0x000fe200078ec0ff */
[C---:B------:R-:W-:Y:S01]  /*3740*/  IMAD.U32 R110, R109.reuse, 0x10000, RZ ;  /* 0x000100006d6e7824 */ /* 0x040fe200078e00ff */
[----:B------:R-:W-:Y:S02]  /*3750*/  LOP3.LUT R109, R109, 0xffff0000, RZ, 0xc0, !PT ;  /* 0xffff00006d6d7812 */ /* 0x000fe400078ec0ff */
[----:B------:R-:W-:Y:S01]  /*3760*/  F2FP.BF16.F32.PACK_AB R13, R58, R13 ;  /* 0x0000000d3a0d723e */ /* 0x000fe200000010ff */
        /* <DEDUP_REMOVED lines=8> */
[----:B------:R-:W-:-:S03]  /*37f0*/  FMUL.FTZ R110, R110, R59 ;  /* 0x0000003b6e6e7220 */ /* 0x000fc60000410000 */
[C---:B------:R-:W-:Y:S01]  /*3800*/  FFMA.FTZ R15, R112.reuse, R59, -R15 ;  /* 0x0000003b700f7223 */ /* 0x040fe2000001080f */
[----:B------:R-:W-:Y:S01]  /*3810*/  FFMA.FTZ R110, R112, R109, R110 ;  /* 0x0000006d706e7223 */ /* 0x000fe2000001006e */
[----:B------:R-:W-:Y:S01]  /*3820*/  IMAD.U32 R112, R57, 0x10000, RZ ;  /* 0x0001000039707824 */ /* 0x000fe200078e00ff */
[C---:B------:R-:W-:Y:S01]  /*3830*/  LOP3.LUT R57, R12.reuse, 0xffff0000, RZ, 0xc0, !PT ;  /* 0xffff00000c397812 */ /* 0x040fe200078ec0ff */
[----:B------:R-:W-:Y:S02]  /*3840*/  IMAD.U32 R59, R12, 0x10000, RZ ;  /* 0x000100000c3b7824 */ /* 0x000fe400078e00ff */
[----:B------:R-:W-:Y:S02]  /*3850*/  F2FP.BF16.F32.PACK_AB R15, R110, R15 ;  /* 0x0000000f6e0f723e */ /* 0x000fe400000010ff */
[C---:B------:R-:W-:Y:S01]  /*3860*/  FMUL.FTZ R12, R57.reuse, R112 ;  /* 0x00000070390c7220 */ /* 0x040fe20000410000 */
[----:B------:R-:W-:-:S03]  /*3870*/  FMUL.FTZ R57, R57, R56 ;  /* 0x0000003839397220 */ /* 0x000fc60000410000 */
[C---:B------:R-:W-:Y:S01]  /*3880*/  FFMA.FTZ R12, R59.reuse, R56, -R12 ;  /* 0x000000383b0c7223 */ /* 0x040fe2000001080c */
[----:B------:R-:W-:-:S05]  /*3890*/  FFMA.FTZ R57, R59, R112, R57 ;  /* 0x000000703b397223 */ /* 0x000fca0000010039 */
[----:B------:R-:W-:-:S07]  /*38a0*/  F2FP.BF16.F32.PACK_AB R12, R57, R12 ;  /* 0x0000000c390c723e */ /* 0x000fce00000010ff */
.L_x_11381:
[----:B------:R-:W-:Y:S05]  /*38b0*/  BSYNC B2 ;  /* 0x0000000000027941 */ /* 0x000fea0003800000 */
.L_x_11380:
[----:B------:R4:W-:Y:S02]  /*38c0*/  ST.E.128 desc[UR54][R60.64], R12 ;  /* 0x0000000c3c007985 */ /* 0x0009e4000c101d36 */
.L_x_11379:
[----:B------:R-:W-:Y:S05]  /*38d0*/  BSYNC B1 ;  /* 0x0000000000017941 */ /* 0x000fea0003800000 */
.L_x_11378:
[----:B------:R-:W-:Y:S01]  /*38e0*/  ISETP.NE.AND P3, PT, R31, RZ, PT ;  /* 0x000000ff1f00720c */ /* 0x000fe20003f65270 */
[----:B------:R-:W-:-:S12]  /*38f0*/  BSSY B1, `(.L_x_11382) ;  /* 0x000003a000017945 */ /* 0x000fd80003800000 */
[----:B------:R-:W-:Y:S05]  /*3900*/  @!P3 BRA `(.L_x_11383) ;  /* 0x0000000000e0b947 */ /* 0x000fea0003800000 */
[----:B----4-:R-:W4:Y:S04]  /*3910*/  LDL R12, [R1+0x64] ;  /* 0x00006400010c7983 */ /* 0x010f280000100800 */
[----:B------:R-:W5:Y:S01]  /*3920*/  LDL R58, [R1+0x8c] ;  /* 0x00008c00013a7983 */ /* 0x000f620000100800 */
[----:B---3--:R-:W-:Y:S01]  /*3930*/  IMAD.MOV.U32 R56, RZ, RZ, R11 ;  /* 0x000000ffff387224 */ /* 0x008fe200078e000b */
[----:B------:R-:W-:Y:S01]  /*3940*/  BSSY B2, `(.L_x_11384) ;  /* 0x0000033000027945 */ /* 0x000fe20003800000 */
[----:B-1----:R-:W-:Y:S02]  /*3950*/  IMAD.MOV.U32 R57, RZ, RZ, R62 ;  /* 0x000000ffff397224 */ /* 0x002fe400078e003e */
[----:B----4-:R-:W-:Y:S02]  /*3960*/  IMAD.SHL.U32 R59, R12, 0x8, RZ ;  /* 0x000000080c3b7824 */ /* 0x010fe400078e00ff */
[----:B------:R1:W3:Y:S01]  /*3970*/  LDS.128 R12, [R64+0x15000] ;  /* 0x01500000400c7984 */ /* 0x0002e20000000c00 */
[----:B-----5:R-:W-:Y:S01]  /*3980*/  ISETP.GE.AND P3, PT, R58, R99, PT ;  /* 0x000000633a00720c */ /* 0x020fe20003f66270 */
[----:B------:R-:W-:-:S12]  /*3990*/  IMAD.WIDE R56, R59, 0x2, R56 ;  /* 0x000000023b387825 */ /* 0x000fd800078e0238 */
[----:B-1----:R-:W-:Y:S05]  /*39a0*/  @P3 BRA `(.L_x_11385) ;  /* 0x0000000000b03947 */ /* 0x002fea0003800000 */
[----:B------:R-:W-:Y:S02]  /*39b0*/  SHF.R.U64 R59, R52, 0x10, R53 ;  /* 0x00000010343b7819 */ /* 0x000fe40000001235 */
[----:B------:R-:W-:Y:S02]  /*39c0*/  SHF.R.U64 R52, R54, 0x10, R55 ;  /* 0x0000001036347819 */ /* 0x000fe40000001237 */
[----:B------:R-:W-:Y:S02]  /*39d0*/  PRMT R120, R120, 0x5410, R59 ;  /* 0x0000541078787816 */ /* 0x000fe4000000003b */
[----:B------:R-:W-:Y:S02]  /*39e0*/  PRMT R52, R63, 0x5432, R52 ;  /* 0x000054323f347816 */ /* 0x000fe40000000034 */
[----:B------:R-:W-:Y:S02]  /*39f0*/  SHF.R.U32.HI R58, RZ, 0x10, R53 ;  /* 0x00000010ff3a7819 */ /* 0x000fe40000011635 */
[----:B------:R-:W-:-:S02]  /*3a00*/  SHF.R.U32.HI R53, RZ, 0x10, R55 ;  /* 0x00000010ff357819 */ /* 0x000fc40000011637 */
[C---:B---3--:R-:W-:Y:S01]  /*3a10*/  LOP3.LUT R55, R13.reuse, 0xffff0000, RZ, 0xc0, !PT ;  /* 0xffff00000d377812 */ /* 0x048fe200078ec0ff */
[----:B------:R-:W-:Y:S01]  /*3a20*/  IMAD.U32 R13, R13, 0x10000, RZ ;  /* 0x000100000d0d7824 */ /* 0x000fe200078e00ff */
[C---:B--2---:R-:W-:Y:S01]  /*3a30*/  LOP3.LUT R60, R52.reuse, 0xffff0000, RZ, 0xc0, !PT ;  /* 0xffff0000343c7812 */ /* 0x044fe200078ec0ff */
[----:B------:R-:W-:Y:S01]  /*3a40*/  IMAD.U32 R52, R52, 0x10000, RZ ;  /* 0x0001000034347824 */ /* 0x000fe200078e00ff */
[C---:B------:R-:W-:Y:S01]  /*3a50*/  LOP3.LUT R54, R120.reuse, 0xffff0000, RZ, 0xc0, !PT ;  /* 0xffff000078367812 */ /* 0x040fe200078ec0ff */
[----:B------:R-:W-:Y:S01]  /*3a60*/  IMAD.U32 R120, R120, 0x10000, RZ ;  /* 0x0001000078787824 */ /* 0x000fe200078e00ff */
[----:B------:R-:W-:Y:S01]  /*3a70*/  PRMT R53, R124, 0x5410, R53 ;  /* 0x000054107c357816 */ /* 0x000fe20000000035 */
[----:B------:R-:W-:Y:S01]  /*3a80*/  FMUL.FTZ R110, R55, R60 ;  /* 0x0000003c376e7220 */ /* 0x000fe20000410000 */
[----:B------:R-:W-:Y:S01]  /*3a90*/  PRMT R121, R121, 0x5410, R58 ;  /* 0x0000541079797816 */ /* 0x000fe2000000003a */
[-C--:B------:R-:W-:Y:S01]  /*3aa0*/  FMUL.FTZ R55, R55, R54.reuse ;  /* 0x0000003637377220 */ /* 0x080fe20000410000 */
[C---:B------:R-:W-:Y:S01]  /*3ab0*/  LOP3.LUT R58, R14.reuse, 0xffff0000, RZ, 0xc0, !PT ;  /* 0xffff00000e3a7812 */ /* 0x040fe200078ec0ff */
[----:B------:R-:W-:Y:S01]  /*3ac0*/  FFMA.FTZ R54, R13, R54, -R110 ;  /* 0x000000360d367223 */ /* 0x000fe2000001086e */
[----:B------:R-:W-:-:S02]  /*3ad0*/  IMAD.U32 R14, R14, 0x10000, RZ ;  /* 0x000100000e0e7824 */ /* 0x000fc400078e00ff */
[----:B------:R-:W-:Y:S01]  /*3ae0*/  FFMA.FTZ R13, R13, R60, R55 ;  /* 0x0000003c0d0d7223 */ /* 0x000fe20000010037 */
[C---:B------:R-:W-:Y:S01]  /*3af0*/  IMAD.U32 R55, R53.reuse, 0x10000, RZ ;  /* 0x0001000035377824 */ /* 0x040fe200078e00ff */
[----:B------:R-:W-:Y:S01]  /*3b00*/  LOP3.LUT R53, R53, 0xffff0000, RZ, 0xc0, !PT ;  /* 0xffff000035357812 */ /* 0x000fe200078ec0ff */
[C---:B------:R-:W-:Y:S01]  /*3b10*/  IMAD.U32 R59, R121.reuse, 0x10000, RZ ;  /* 0x00010000793b7824 */ /* 0x040fe200078e00ff */
[----:B------:R-:W-:Y:S01]  /*3b20*/  LOP3.LUT R121, R121, 0xffff0000, RZ, 0xc0, !PT ;  /* 0xffff000079797812 */ /* 0x000fe200078ec0ff */
[C---:B------:R-:W-:Y:S01]  /*3b30*/  FMUL.FTZ R61, R58.reuse, R55 ;  /* 0x000000373a3d7220 */ /* 0x040fe20000410000 */
[----:B------:R-:W-:Y:S02]  /*3b40*/  IMAD.U32 R60, R15, 0x10000, RZ ;  /* 0x000100000f3c7824 */ /* 0x000fe400078e00ff */
[-C--:B------:R-:W-:Y:S01]  /*3b50*/  FMUL.FTZ R58, R58, R59.reuse ;  /* 0x0000003b3a3a7220 */ /* 0x080fe20000410000 */
[----:B------:R-:W-:Y:S01]  /*3b60*/  F2FP.BF16.F32.PACK_AB R13, R13, R54 ;  /* 0x000000360d0d723e */ /* 0x000fe200000010ff */
[----:B------:R-:W-:-:S02]  /*3b70*/  FFMA.FTZ R61, R14, R59, -R61 ;  /* 0x0000003b0e3d7223 */ /* 0x000fc4000001083d */
[----:B------:R-:W-:Y:S01]  /*3b80*/  FFMA.FTZ R58, R14, R55, R58 ;  /* 0x000000370e3a7223 */ /* 0x000fe2000001003a */
[----:B------:R-:W-:Y:S01]  /*3b90*/  LOP3.LUT R14, R15, 0xffff0000, RZ, 0xc0, !PT ;  /* 0xffff00000f0e7812 */ /* 0x000fe200078ec0ff */
[----:B------:R-:W-:-:S04]  /*3ba0*/  IMAD.U32 R55, R12, 0x10000, RZ ;  /* 0x000100000c377824 */ /* 0x000fc800078e00ff */
[C---:B------:R-:W-:Y:S01]  /*3bb0*/  FMUL.FTZ R15, R14.reuse, R53 ;  /* 0x000000350e0f7220 */ /* 0x040fe20000410000 */
[----:B------:R-:W-:-:S03]  /*3bc0*/  FMUL.FTZ R14, R14, R121 ;  /* 0x000000790e0e7220 */ /* 0x000fc60000410000 */
[C---:B------:R-:W-:Y:S01]  /*3bd0*/  FFMA.FTZ R15, R60.reuse, R121, -R15 ;  /* 0x000000793c0f7223 */ /* 0x040fe2000001080f */
[----:B------:R-:W-:Y:S01]  /*3be0*/  FFMA.FTZ R14, R60, R53, R14 ;  /* 0x000000353c0e7223 */ /* 0x000fe2000001000e */
[----:B------:R-:W-:-:S04]  /*3bf0*/  LOP3.LUT R53, R12, 0xffff0000, RZ, 0xc0, !PT ;  /* 0xffff00000c357812 */ /* 0x000fc800078ec0ff */
[----:B------:R-:W-:Y:S01]  /*3c00*/  F2FP.BF16.F32.PACK_AB R15, R14, R15 ;  /* 0x0000000f0e0f723e */ /* 0x000fe200000010ff */
[C---:B------:R-:W-:Y:S01]  /*3c10*/  FMUL.FTZ R12, R53.reuse, R52 ;  /* 0x00000034350c7220 */ /* 0x040fe20000410000 */
[-C--:B------:R-:W-:Y:S01]  /*3c20*/  FMUL.FTZ R53, R53, R120.reuse ;  /* 0x0000007835357220 */ /* 0x080fe20000410000 */
[----:B------:R-:W-:Y:S02]  /*3c30*/  F2FP.BF16.F32.PACK_AB R14, R58, R61 ;  /* 0x0000003d3a0e723e */ /* 0x000fe400000010ff */
[C---:B------:R-:W-:Y:S01]  /*3c40*/  FFMA.FTZ R120, R55.reuse, R120, -R12 ;  /* 0x0000007837787223 */ /* 0x040fe2000001080c */
[----:B------:R-:W-:-:S05]  /*3c50*/  FFMA.FTZ R53, R55, R52, R53 ;  /* 0x0000003437357223 */ /* 0x000fca0000010035 */
[----:B------:R-:W-:-:S07]  /*3c60*/  F2FP.BF16.F32.PACK_AB R12, R53, R120 ;  /* 0x00000078350c723e */ /* 0x000fce00000010ff */
.L_x_11385:
[----:B------:R-:W-:Y:S05]  /*3c70*/  BSYNC B2 ;  /* 0x0000000000027941 */ /* 0x000fea0003800000 */
.L_x_11384:
[----:B---3--:R1:W-:Y:S02]  /*3c80*/  ST.E.128 desc[UR54][R56.64], R12 ;  /* 0x0000000c38007985 */ /* 0x0083e4000c101d36 */
.L_x_11383:
[----:B------:R-:W-:Y:S05]  /*3c90*/  BSYNC B1 ;  /* 0x0000000000017941 */ /* 0x000fea0003800000 */
.L_x_11382:
[----:B------:R-:W-:Y:S01]  /*3ca0*/  ISETP.NE.AND P3, PT, R32, RZ, PT ;  /* 0x000000ff2000720c */ /* 0x000fe20003f65270 */
[----:B------:R-:W-:-:S12]  /*3cb0*/  BSSY B1, `(.L_x_11386) ;  /* 0x000003a000017945 */ /* 0x000fd80003800000 */
[----:B------:R-:W-:Y:S05]  /*3cc0*/  @!P3 BRA `(.L_x_11387) ;  /* 0x0000000000e0b947 */ /* 0x000fea0003800000 */
[----:B-1--4-:R-:W4:Y:S04]  /*3cd0*/  LDL R12, [R1+0x68] ;  /* 0x00006800010c7983 */ /* 0x012f280000100800 */
[----:B------:R-:W5:Y:S01]  /*3ce0*/  LDL R54, [R1+0x84] ;  /* 0x0000840001367983 */ /* 0x000f620000100800 */
[----:B---3--:R-:W-:Y:S01]  /*3cf0*/  IMAD.MOV.U32 R52, RZ, RZ, R11 ;  /* 0x000000ffff347224 */ /* 0x008fe200078e000b */
[----:B------:R-:W-:Y:S01]  /*3d00*/  BSSY B2, `(.L_x_11388) ;  /* 0x0000033000027945 */ /* 0x000fe20003800000 */
[----:B------:R-:W-:Y:S02]  /*3d10*/  IMAD.MOV.U32 R53, RZ, RZ, R62 ;  /* 0x000000ffff357224 */ /* 0x000fe400078e003e */
[----:B----4-:R-:W-:Y:S02]  /*3d20*/  IMAD.SHL.U32 R55, R12, 0x8, RZ ;  /* 0x000000080c377824 */ /* 0x010fe400078e00ff */
[----:B------:R1:W3:Y:S01]  /*3d30*/  LDS.128 R12, [R65+0x17000] ;  /* 0x01700000410c7984 */ /* 0x0002e20000000c00 */
[----:B-----5:R-:W-:Y:S01]  /*3d40*/  ISETP.GE.AND P3, PT, R54, R99, PT ;  /* 0x000000633600720c */ /* 0x020fe20003f66270 */
[----:B------:R-:W-:-:S12]  /*3d50*/  IMAD.WIDE R52, R55, 0x2, R52 ;  /* 0x0000000237347825 */ /* 0x000fd800078e0234 */
[----:B-1----:R-:W-:Y:S05]  /*3d60*/  @P3 BRA `(.L_x_11389) ;  /* 0x0000000000b03947 */ /* 0x002fea0003800000 */
[--C-:B------:R-:W-:Y:S01]  /*3d70*/  SHF.R.U64 R55, R48, 0x10, R49.reuse ;  /* 0x0000001030377819 */ /* 0x100fe20000001231 */
[----:B---3--:R-:W-:Y:S01]  /*3d80*/  IMAD.U32 R57, R13, 0x10000, RZ ;  /* 0x000100000d397824 */ /* 0x008fe200078e00ff */
[----:B------:R-:W-:Y:S02]  /*3d90*/  SHF.R.U32.HI R48, RZ, 0x10, R49 ;  /* 0x00000010ff307819 */ /* 0x000fe40000011631 */
[--C-:B------:R-:W-:Y:S02]  /*3da0*/  SHF.R.U64 R49, R50, 0x10, R51.reuse ;  /* 0x0000001032317819 */ /* 0x100fe40000001233 */
[----:B------:R-:W-:Y:S01]  /*3db0*/  SHF.R.U32.HI R54, RZ, 0x10, R51 ;  /* 0x00000010ff367819 */ /* 0x000fe20000011633 */
[----:B------:R-:W-:Y:S01]  /*3dc0*/  IMAD.U32 R51, R14, 0x10000, RZ ;  /* 0x000100000e337824 */ /* 0x000fe200078e00ff */
[----:B------:R-:W-:Y:S02]  /*3dd0*/  PRMT R122, R122, 0x5410, R49 ;  /* 0x000054107a7a7816 */ /* 0x000fe40000000031 */
[----:B------:R-:W-:-:S02]  /*3de0*/  PRMT R118, R118, 0x5410, R55 ;  /* 0x0000541076767816 */ /* 0x000fc40000000037 */
[----:B------:R-:W-:Y:S01]  /*3df0*/  LOP3.LUT R56, R13, 0xffff0000, RZ, 0xc0, !PT ;  /* 0xffff00000d387812 */ /* 0x000fe200078ec0ff */
[----:B------:R-:W-:Y:S01]  /*3e00*/  IMAD.U32 R13, R12, 0x10000, RZ ;  /* 0x000100000c0d7824 */ /* 0x000fe200078e00ff */
[C---:B------:R-:W-:Y:S01]  /*3e10*/  LOP3.LUT R49, R122.reuse, 0xffff0000, RZ, 0xc0, !PT ;  /* 0xffff00007a317812 */ /* 0x040fe200078ec0ff */
[----:B------:R-:W-:Y:S01]  /*3e20*/  IMAD.U32 R122, R122, 0x10000, RZ ;  /* 0x000100007a7a7824 */ /* 0x000fe200078e00ff */
[----:B------:R-:W-:Y:S02]  /*3e30*/  PRMT R123, R123, 0x5410, R54 ;  /* 0x000054107b7b7816 */ /* 0x000fe40000000036 */
[----:B------:R-:W-:Y:S01]  /*3e40*/  LOP3.LUT R58, R118, 0xffff0000, RZ, 0xc0, !PT ;  /* 0xffff0000763a7812 */ /* 0x000fe200078ec0ff */
[-C--:B--2---:R-:W-:Y:S01]  /*3e50*/  FMUL.FTZ R60, R56, R49.reuse ;  /* 0x00000031383c7220 */ /* 0x084fe20000410000 */
[----:B------:R-:W-:Y:S01]  /*3e60*/  PRMT R119, R119, 0x5410, R48 ;  /* 0x0000541077777816 */ /* 0x000fe20000000030 */
[----:B------:R-:W-:Y:S01]  /*3e70*/  IMAD.U32 R54, R123, 0x10000, RZ ;  /* 0x000100007b367824 */ /* 0x000fe200078e00ff */
[----:B------:R-:W-:Y:S01]  /*3e80*/  LOP3.LUT R14, R14, 0xffff0000, RZ, 0xc0, !PT ;  /* 0xffff00000e0e7812 */ /* 0x000fe200078ec0ff */
[-C--:B------:R-:W-:Y:S01]  /*3e90*/  FMUL.FTZ R56, R56, R58.reuse ;  /* 0x0000003a38387220 */ /* 0x080fe20000410000 */
[----:B------:R-:W-:Y:S01]  /*3ea0*/  FFMA.FTZ R48, R57, R58, -R60 ;  /* 0x0000003a39307223 */ /* 0x000fe2000001083c */
[----:B------:R-:W-:Y:S01]  /*3eb0*/  IMAD.U32 R55, R119, 0x10000, RZ ;  /* 0x0001000077377824 */ /* 0x000fe200078e00ff */
[----:B------:R-:W-:Y:S01]  /*3ec0*/  LOP3.LUT R50, R15, 0xffff0000, RZ, 0xc0, !PT ;  /* 0xffff00000f327812 */ /* 0x000fe200078ec0ff */
[CC--:B------:R-:W-:Y:S01]  /*3ed0*/  FMUL.FTZ R58, R14.reuse, R54.reuse ;  /* 0x000000360e3a7220 */ /* 0x0c0fe20000410000 */
[----:B------:R-:W-:Y:S01]  /*3ee0*/  FFMA.FTZ R49, R57, R49, R56 ;  /* 0x0000003139317223 */ /* 0x000fe20000010038 */
[-C--:B------:R-:W-:Y:S01]  /*3ef0*/  FMUL.FTZ R56, R14, R55.reuse ;  /* 0x000000370e387220 */ /* 0x080fe20000410000 */
[----:B------:R-:W-:Y:S01]  /*3f00*/  LOP3.LUT R123, R123, 0xffff0000, RZ, 0xc0, !PT ;  /* 0xffff00007b7b7812 */ /* 0x000fe200078ec0ff */
[----:B------:R-:W-:Y:S01]  /*3f10*/  IMAD.U32 R118, R118, 0x10000, RZ ;  /* 0x0001000076767824 */ /* 0x000fe200078e00ff */
[----:B------:R-:W-:Y:S01]  /*3f20*/  LOP3.LUT R119, R119, 0xffff0000, RZ, 0xc0, !PT ;  /* 0xffff000077777812 */ /* 0x000fe200078ec0ff */
[C---:B------:R-:W-:Y:S01]  /*3f30*/  FFMA.FTZ R14, R51.reuse, R55, -R58 ;  /* 0x00000037330e7223 */ /* 0x040fe2000001083a */
[----:B------:R-:W-:Y:S01]  /*3f40*/  LOP3.LUT R12, R12, 0xffff0000, RZ, 0xc0, !PT ;  /* 0xffff00000c0c7812 */ /* 0x000fe200078ec0ff */
[----:B------:R-:W-:Y:S01]  /*3f50*/  FFMA.FTZ R51, R51, R54, R56 ;  /* 0x0000003633337223 */ /* 0x000fe20000010038 */
[----:B------:R-:W-:-:S02]  /*3f60*/  IMAD.U32 R15, R15, 0x10000, RZ ;  /* 0x000100000f0f7824 */ /* 0x000fc400078e00ff */
        /* <DEDUP_REMOVED lines=8> */
[----:B------:R-:W-:Y:S02]  /*3ff0*/  F2FP.BF16.F32.PACK_AB R13, R49, R48 ;  /* 0x00000030310d723e */ /* 0x000fe400000010ff */
[----:B------:R-:W-:-:S02]  /*4000*/  F2FP.BF16.F32.PACK_AB R15, R15, R54 ;  /* 0x000000360f0f723e */ /* 0x000fc400000010ff */
[----:B------:R-:W-:Y:S02]  /*4010*/  F2FP.BF16.F32.PACK_AB R14, R51, R14 ;  /* 0x0000000e330e723e */ /* 0x000fe400000010ff */
[----:B------:R-:W-:-:S07]  /*4020*/  F2FP.BF16.F32.PACK_AB R12, R55, R50 ;  /* 0x00000032370c723e */ /* 0x000fce00000010ff */
.L_x_11389:
[----:B------:R-:W-:Y:S05]  /*4030*/  BSYNC B2 ;  /* 0x0000000000027941 */ /* 0x000fea0003800000 */
.L_x_11388:
[----:B---3--:R1:W-:Y:S02]  /*4040*/  ST.E.128 desc[UR54][R52.64], R12 ;  /* 0x0000000c34007985 */ /* 0x0083e4000c101d36 */
.L_x_11387:
[----:B------:R-:W-:Y:S05]  /*4050*/  BSYNC B1 ;  /* 0x0000000000017941 */ /* 0x000fea0003800000 */
.L_x_11386:
[----:B------:R-:W-:Y:S01]  /*4060*/  LOP3.LUT P3, RZ, R29, 0x8, RZ, 0xc0, !PT ;  /* 0x000000081dff7812 */ /* 0x000fe2000786c0ff */
[----:B------:R-:W-:-:S12]  /*4070*/  BSSY B1, `(.L_x_11390) ;  /* 0x0000039000017945 */ /* 0x000fd80003800000 */
[----:B------:R-:W-:Y:S05]  /*4080*/  @!P3 BRA `(.L_x_11391) ;  /* 0x0000000000dcb947 */ /* 0x000fea0003800000 */
[----:B-1--4-:R-:W4:Y:S04]  /*4090*/  LDL R12, [R1+0x7c] ;  /* 0x00007c00010c7983 */ /* 0x012f280000100800 */
[----:B------:R-:W5:Y:S01]  /*40a0*/  LDL R50, [R1+0x88] ;  /* 0x0000880001327983 */ /* 0x000f620000100800 */
[C---:B---3--:R-:W-:Y:S01]  /*40b0*/  LEA R48, P3, R137.reuse, R11, 0x1 ;  /* 0x0000000b89307211 */ /* 0x048fe200078608ff */
[----:B------:R-:W-:Y:S03]  /*40c0*/  BSSY B2, `(.L_x_11392) ;  /* 0x0000032000027945 */ /* 0x000fe60003800000 */
[----:B----4-:R-:W-:Y:S02]  /*40d0*/  LEA.HI.X R49, R137, R62, R12, 0x1, P3 ;  /* 0x0000003e89317211 */ /* 0x010fe400018f0c0c */
[----:B------:R1:W3:Y:S01]  /*40e0*/  LDS.128 R12, [R64+0x17000] ;  /* 0x01700000400c7984 */ /* 0x0002e20000000c00 */
[----:B-----5:R-:W-:-:S13]  /*40f0*/  ISETP.GE.AND P3, PT, R50, R99, PT ;  /* 0x000000633200720c */ /* 0x020fda0003f66270 */
        /* <DEDUP_REMOVED lines=9> */
[----:B------:R-:W-:Y:S02]  /*4190*/  PRMT R115, R115, 0x5410, R52 ;  /* 0x0000541073737816 */ /* 0x000fe40000000034 */
        /* <DEDUP_REMOVED lines=13> */
[----:B------:R-:W-:Y:S01]  /*4270*/  LOP3.LUT R117, R117, 0xffff0000, RZ, 0xc0, !PT ;  /* 0xffff000075757812 */ /* 0x000fe200078ec0ff */
[----:B------:R-:W-:Y:S01]  /*4280*/  FMUL.FTZ R57, R46, R53 ;  /* 0x000000352e397220 */ /* 0x000fe20000410000 */
[----:B------:R-:W-:Y:S01]  /*4290*/  LOP3.LUT R115, R115, 0xffff0000, RZ, 0xc0, !PT ;  /* 0xffff000073737812 */ /* 0x000fe200078ec0ff */
[----:B------:R-:W-:Y:S01]  /*42a0*/  FFMA.FTZ R47, R47, R52, R55 ;  /* 0x000000342f2f7223 */ /* 0x000fe20000010037 */
[----:B------:R-:W-:-:S02]  /*42b0*/  IMAD.U32 R116, R116, 0x10000, RZ ;  /* 0x0001000074747824 */ /* 0x000fc400078e00ff */
[----:B------:R-:W-:Y:S01]  /*42c0*/  FMUL.FTZ R55, R46, R51 ;  /* 0x000000332e377220 */ /* 0x000fe20000410000 */
[----:B------:R-:W-:Y:S02]  /*42d0*/  IMAD.U32 R114, R114, 0x10000, RZ ;  /* 0x0001000072727824 */ /* 0x000fe400078e00ff */
[C---:B------:R-:W-:Y:S01]  /*42e0*/  FMUL.FTZ R46, R14.reuse, R117 ;  /* 0x000000750e2e7220 */ /* 0x040fe20000410000 */
[----:B------:R-:W-:Y:S01]  /*42f0*/  FMUL.FTZ R50, R14, R115 ;  /* 0x000000730e327220 */ /* 0x000fe20000410000 */
[C---:B------:R-:W-:Y:S01]  /*4300*/  FFMA.FTZ R57, R44.reuse, R51, -R57 ;  /* 0x000000332c397223 */ /* 0x040fe20000010839 */
[----:B------:R-:W-:Y:S01]  /*4310*/  FMUL.FTZ R14, R45, R116 ;  /* 0x000000742d0e7220 */ /* 0x000fe20000410000 */
[----:B------:R-:W-:Y:S02]  /*4320*/  IMAD.U32 R15, R15, 0x10000, RZ ;  /* 0x000100000f0f7824 */ /* 0x000fe400078e00ff */
[----:B------:R-:W-:Y:S01]  /*4330*/  FFMA.FTZ R44, R44, R53, R55 ;  /* 0x000000352c2c7223 */ /* 0x000fe20000010037 */
        /* <DEDUP_REMOVED lines=10> */
.L_x_11393:
[----:B------:R-:W-:Y:S05]  /*43e0*/  BSYNC B2 ;  /* 0x0000000000027941 */ /* 0x000fea0003800000 */
.L_x_11392:
[----:B---3--:R1:W-:Y:S02]  /*43f0*/  ST.E.128 desc[UR54][R48.64], R12 ;  /* 0x0000000c30007985 */ /* 0x0083e4000c101d36 */
.L_x_11391:
[----:B------:R-:W-:Y:S05]  /*4400*/  BSYNC B1 ;  /* 0x0000000000017941 */ /* 0x000fea0003800000 */
.L_x_11390:
        /* <DEDUP_REMOVED lines=11> */
[----:B------:R-:W-:Y:S02]  /*44c0*/  SHF.R.U64 R42, R42, 0x10, R43 ;  /* 0x000000102a2a7819 */ /* 0x000fe4000000122b */
[----:B------:R-:W-:Y:S02]  /*44d0*/  SHF.R.U64 R46, R40, 0x10, R41 ;  /* 0x00000010282e7819 */ /* 0x000fe40000001229 */
[----:B------:R-:W-:Y:S02]  /*44e0*/  SHF.R.U32.HI R47, RZ, 0x10, R43 ;  /* 0x00000010ff2f7819 */ /* 0x000fe4000001162b */
[----:B------:R-:W-:Y:S02]  /*44f0*/  PRMT R107, R107, 0x5410, R42 ;  /* 0x000054106b6b7816 */ /* 0x000fe4000000002a */
[----:B------:R-:W-:Y:S02]  /*4500*/  PRMT R105, R105, 0x5410, R46 ;  /* 0x0000541069697816 */ /* 0x000fe4000000002e */
[----:B------:R-:W-:Y:S01]  /*4510*/  SHF.R.U32.HI R49, RZ, 0x10, R41 ;  /* 0x00000010ff317819 */ /* 0x000fe20000011629 */
[----:B---3--:R-:W-:Y:S01]  /*4520*/  IMAD.U32 R41, R14, 0x10000, RZ ;  /* 0x000100000e297824 */ /* 0x008fe200078e00ff */
[----:B------:R-:W-:-:S02]  /*4530*/  PRMT R108, R108, 0x5410, R47 ;  /* 0x000054106c6c7816 */ /* 0x000fc4000000002f */
[----:B------:R-:W-:Y:S02]  /*4540*/  LOP3.LUT R42, R13, 0xffff0000, RZ, 0xc0, !PT ;  /* 0xffff00000d2a7812 */ /* 0x000fe400078ec0ff */
[----:B------:R-:W-:Y:S01]  /*4550*/  LOP3.LUT R47, R107, 0xffff0000, RZ, 0xc0, !PT ;  /* 0xffff00006b2f7812 */ /* 0x000fe200078ec0ff */
[----:B------:R-:W-:Y:S01]  /*4560*/  IMAD.U32 R50, R108, 0x10000, RZ ;  /* 0x000100006c327824 */ /* 0x000fe200078e00ff */
[----:B------:R-:W-:Y:S01]  /*4570*/  LOP3.LUT R46, R105, 0xffff0000, RZ, 0xc0, !PT ;  /* 0xffff0000692e7812 */ /* 0x000fe200078ec0ff */
[----:B------:R-:W-:Y:S01]  /*4580*/  IMAD.U32 R107, R107, 0x10000, RZ ;  /* 0x000100006b6b7824 */ /* 0x000fe200078e00ff */
[----:B------:R-:W-:Y:S01]  /*4590*/  PRMT R106, R106, 0x5410, R49 ;  /* 0x000054106a6a7816 */ /* 0x000fe20000000031 */
[----:B------:R-:W-:Y:S01]  /*45a0*/  FMUL.FTZ R52, R42, R47 ;  /* 0x0000002f2a347220 */ /* 0x000fe20000410000 */
[----:B------:R-:W-:Y:S01]  /*45b0*/  LOP3.LUT R43, R14, 0xffff0000, RZ, 0xc0, !PT ;  /* 0xffff00000e2b7812 */ /* 0x000fe200078ec0ff */
[C---:B------:R-:W-:Y:S01]  /*45c0*/  IMAD.U32 R14, R15.reuse, 0x10000, RZ ;  /* 0x000100000f0e7824 */ /* 0x040fe200078e00ff */
[----:B------:R-:W-:Y:S01]  /*45d0*/  LOP3.LUT R40, R15, 0xffff0000, RZ, 0xc0, !PT ;  /* 0xffff00000f287812 */ /* 0x000fe200078ec0ff */
[----:B------:R-:W-:-:S02]  /*45e0*/  IMAD.U32 R15, R13, 0x10000, RZ ;  /* 0x000100000d0f7824 */ /* 0x000fc400078e00ff */
[----:B------:R-:W-:Y:S01]  /*45f0*/  FMUL.FTZ R42, R42, R46 ;  /* 0x0000002e2a2a7220 */ /* 0x000fe20000410000 */
[----:B------:R-:W-:Y:S02]  /*4600*/  IMAD.U32 R48, R106, 0x10000, RZ ;  /* 0x000100006a307824 */ /* 0x000fe400078e00ff */
[----:B------:R-:W-:Y:S01]  /*4610*/  FMUL.FTZ R54, R43, R50 ;  /* 0x000000322b367220 */ /* 0x000fe20000410000 */
[C---:B------:R-:W-:Y:S01]  /*4620*/  FFMA.FTZ R52, R15.reuse, R46, -R52 ;  /* 0x0000002e0f347223 */ /* 0x040fe20000010834 */
[----:B------:R-:W-:Y:S01]  /*4630*/  FFMA.FTZ R47, R15, R47, R42 ;  /* 0x0000002f0f2f7223 */ /* 0x000fe2000001002a */
[-C--:B------:R-:W-:Y:S01]  /*4640*/  FMUL.FTZ R42, R43, R48.reuse ;  /* 0x000000302b2a7220 */ /* 0x080fe20000410000 */
[----:B------:R-:W-:Y:S01]  /*4650*/  IMAD.U32 R13, R12, 0x10000, RZ ;  /* 0x000100000c0d7824 */ /* 0x000fe200078e00ff */
        /* <DEDUP_REMOVED lines=18> */
[----:B------:R-:W-:-:S07]  /*4780*/  IMAD.MOV.U32 R13, RZ, RZ, R47 ;  /* 0x000000ffff0d7224 */ /* 0x000fce00078e002f */
.L_x_11397:
[----:B------:R-:W-:Y:S05]  /*4790*/  BSYNC B2 ;  /* 0x0000000000027941 */ /* 0x000fea0003800000 */
.L_x_11396:
[----:B---3--:R1:W-:Y:S02]  /*47a0*/  ST.E.128 desc[UR54][R44.64], R12 ;  /* 0x0000000c2c007985 */ /* 0x0083e4000c101d36 */
.L_x_11395:
[----:B------:R-:W-:Y:S05]  /*47b0*/  BSYNC B1 ;  /* 0x0000000000017941 */ /* 0x000fea0003800000 */
.L_x_11394:
[----:B------:R-:W-:-:S13]  /*47c0*/  LOP3.LUT P3, RZ, R29, 0x20, RZ, 0xc0, !PT ;  /* 0x000000201dff7812 */ /* 0x000fda000786c0ff */
        /* <DEDUP_REMOVED lines=9> */
[----:B------:R-:W-:Y:S01]  /*4860*/  SHF.R.U64 R44, R36, 0x10, R37 ;  /* 0x00000010242c7819 */ /* 0x000fe20000001225 */
[----:B---3--:R-:W-:Y:S01]  /*4870*/  IMAD.U32 R36, R14, 0x10000, RZ ;  /* 0x000100000e247824 */ /* 0x008fe200078e00ff */
        /* <DEDUP_REMOVED lines=44> */
.L_x_11399:
[----:B------:R-:W-:Y:S05]  /*4b40*/  BSYNC B1 ;  /* 0x0000000000017941 */ /* 0x000fea0003800000 */
.L_x_11398:
[----:B---3--:R1:W-:Y:S01]  /*4b50*/  ST.E.128 desc[UR54][R40.64], R12 ;  /* 0x0000000c28007985 */ /* 0x0083e2000c101d36 */
[----:B------:R-:W-:Y:S05]  /*4b60*/  BRA `(.L_x_11377) ;  /* 0x00000024002c7947 */ /* 0x000fea0003800000 */
.L_x_11370:
        /* <DEDUP_REMOVED lines=50> */
.L_x_11401:
[----:B------:R-:W-:Y:S05]  /*4e90*/  BSYNC B1 ;  /* 0x0000000000017941 */ /* 0x000fea0003800000 */
.L_x_11400:
        /* <DEDUP_REMOVED lines=51> */
.L_x_11402:
[----:B------:R-:W2:Y:S01]  /*51d0*/  LDL R11, [R1+0x38] ;  /* 0x00003800010b7983 */ /* 0x000ea20000100800 */
[----:B------:R-:W-:Y:S01]  /*51e0*/  IMAD R35, R19, 0x8, R2 ;  /* 0x0000000813237824 */ /* 0x000fe200078e0202 */
[----:B------:R-:W-:Y:S01]  /*51f0*/  BSSY B1, `(.L_x_11403) ;  /* 0x0000004000017945 */ /* 0x000fe20003800000 */
[----:B--2---:R-:W-:-:S04]  /*5200*/  SHF.L.U32 R86, R11, 0x1f, RZ ;  /* 0x0000001f0b567819 */ /* 0x004fc800000006ff */
[----:B------:R-:W0:Y:S02]  /*5210*/  SYNCS.PHASECHK.TRANS64.TRYWAIT P4, [R35+URZ+0x2d890], R86 ;  /* 0x02d89056230075a7 */ /* 0x000e24000808017f */
[----:B0-----:R-:W-:Y:S05]  /*5220*/  @!P4 BRA `(.L_x_11404) ;  /* 0x000001fc0038c947 */ /* 0x001fea0003800000 */
.L_x_11711:
[----:B------:R-:W-:Y:S05]  /*5230*/  BSYNC B1 ;  /* 0x0000000000017941 */ /* 0x000fea0003800000 */
.L_x_11403:
[----:B------:R-:W-:-:S03]  /*5240*/  UMOV UR4, 0xffffffff ;  /* 0xffffffff00047882 */ /* 0x000fc60000000000 */
[----:B------:R-:W-:Y:S05]  /*5250*/  BRA.DIV UR4, `(.L_x_11405) ;  /* 0x000001fe04407947 */ /* 0x000fea000b800000 */
[----:B------:R1:W2:Y:S04]  /*5260*/  SHFL.IDX PT, R91, R62, RZ, 0x1e1f ;  /* 0x001e1fff3e5b7589 */ /* 0x0002a800000e0000 */
[----:B------:R1:W3:Y:S02]  /*5270*/  SHFL.IDX PT, R90, R60, RZ, 0x1e1f ;  /* 0x001e1fff3c5a7589 */ /* 0x0002e400000e0000 */
.L_x_11715:
[----:B------:R-:W-:Y:S05]  /*5280*/  @P3 BRA `(.L_x_11377) ;  /* 0x0000001c00643947 */ /* 0x000fea0003800000 */
[----:B------:R-:W4:Y:S01]  /*5290*/  LDC R11, c[0x0][0x2f4] ;  /* 0x0000bd00ff0b7b82 */ /* 0x000f220000000800 */
[----:B------:R-:W-:Y:S01]  /*52a0*/  ISETP.NE.AND P3, PT, R30, RZ, PT ;  /* 0x000000ff1e00720c */ /* 0x000fe20003f65270 */
[----:B------:R-:W-:Y:S01]  /*52b0*/  BSSY B1, `(.L_x_11406) ;  /* 0x000007c000017945 */ /* 0x000fe20003800000 */
[----:B----4-:R-:W-:-:S11]  /*52c0*/  IMAD.IADD R104, R11, 0x1, -R100 ;  /* 0x000000010b687824 */ /* 0x010fd600078e0a64 */
[----:B------:R-:W-:Y:S05]  /*52d0*/  @!P3 BRA `(.L_x_11407) ;  /* 0x0000000400e4b947 */ /* 0x000fea0003800000 */
[----:B-1----:R-:W4:Y:S04]  /*52e0*/  LDL R60, [R1+0x4c] ;  /* 0x00004c00013c7983 */ /* 0x002f280000100800 */
[----:B------:R-:W5:Y:S04]  /*52f0*/  LDL R15, [R1+0x50] ;  /* 0x00005000010f7983 */ /* 0x000f680000100800 */
[----:B------:R-:W2:Y:S01]  /*5300*/  LDL R14, [R1+0x54] ;  /* 0x00005400010e7983 */ /* 0x000ea20000100800 */
[----:B------:R-:W-:Y:S01]  /*5310*/  SEL R12, R100, R104, !P0 ;  /* 0x00000068640c7207 */ /* 0x000fe20004000000 */
[----:B------:R-:W-:Y:S01]  /*5320*/  BSSY B2, `(.L_x_11408) ;  /* 0x000006e000027945 */ /* 0x000fe20003800000 */
[----:B------:R-:W-:-:S02]  /*5330*/  ISETP.GE.AND P3, PT, R16, R99, PT ;  /* 0x000000631000720c */ /* 0x000fc40003f66270 */
[----:B------:R-:W-:-:S04]  /*5340*/  SHF.R.S32.HI R13, RZ, 0x1f, R12 ;  /* 0x0000001fff0d7819 */ /* 0x000fc8000001140c */
[----:B------:R-:W-:-:S04]  /*5350*/  LEA.HI R13, R13, R12, RZ, 0x4 ;  /* 0x0000000c0d0d7211 */ /* 0x000fc800078f20ff */
[----:B------:R-:W-:-:S04]  /*5360*/  SHF.R.S32.HI R12, RZ, 0x4, R13 ;  /* 0x00000004ff0c7819 */ /* 0x000fc8000001140d */
[----:B------:R-:W-:-:S04]  /*5370*/  LEA.HI.SX32 R105, R5, R12, 0x1d ;  /* 0x0000000c05697211 */ /* 0x000fc800078feaff */
[----:B------:R-:W-:-:S04]  /*5380*/  SHF.R.S32.HI R12, RZ, 0x1f, R105 ;  /* 0x0000001fff0c7819 */ /* 0x000fc80000011469 */
[----:B------:R-:W-:Y:S01]  /*5390*/  LEA.HI R12, R12, R105, RZ, 0x2 ;  /* 0x000000690c0c7211 */ /* 0x000fe200078f10ff */
[----:B------:R-:W-:-:S04]  /*53a0*/  IMAD.SHL.U32 R105, R105, 0x8, RZ ;  /* 0x0000000869697824 */ /* 0x000fc800078e00ff */
[----:B------:R-:W-:-:S05]  /*53b0*/  IMAD.SHL.U32 R12, R12, 0x400, RZ ;  /* 0x000004000c0c7824 */ /* 0x000fca00078e00ff */
[----:B------:R-:W-:Y:S02]  /*53c0*/  LOP3.LUT R12, R12, 0x7ffff000, RZ, 0xc0, !PT ;  /* 0x7ffff0000c0c7812 */ /* 0x000fe400078ec0ff */
[----:B----4-:R-:W-:-:S04]  /*53d0*/  LOP3.LUT R13, R60, 0x18, R105, 0xf8, !PT ;  /* 0x000000183c0d7812 */ /* 0x010fc800078ef869 */
[----:B-----5:R-:W-:Y:S01]  /*53e0*/  LOP3.LUT R13, R13, R15, RZ, 0x3c, !PT ;  /* 0x0000000f0d0d7212 */ /* 0x020fe200078e3cff */
[----:B------:R-:W-:-:S03]  /*53f0*/  IMAD R15, R19, 0x3000, R97 ;  /* 0x00003000130f7824 */ /* 0x000fc600078e0261 */
[----:B--2---:R-:W-:-:S05]  /*5400*/  IADD3 R12, R13, R12, R14 ;  /* 0x0000000c0d0c7210 */ /* 0x004fca0007ffe00e */
[----:B------:R-:W-:Y:S02]  /*5410*/  IMAD R13, R19, 0x3000, R12 ;  /* 0x00003000130d7824 */ /* 0x000fe400078e020c */
[--C-:B------:R-:W-:Y:S02]  /*5420*/  IMAD R12, R15, 0x2, R2.reuse ;  /* 0x000000020f0c7824 */ /* 0x100fe400078e0202 */
[----:B------:R-:W-:-:S04]  /*5430*/  IMAD R60, R13, 0x2, R2 ;  /* 0x000000020d3c7824 */ /* 0x000fc800078e0202 */
[----:B------:R-:W1:Y:S04]  /*5440*/  LDS.128 R12, [R12+0x15400] ;  /* 0x015400000c0c7984 */ /* 0x000e680000000c00 */
[----:B------:R-:W2:Y:S01]  /*5450*/  LDS.128 R60, [R60+0x15400] ;  /* 0x015400003c3c7984 */ /* 0x000ea20000000c00 */
[----:B------:R-:W-:Y:S05]  /*5460*/  @P3 BRA `(.L_x_11409) ;  /* 0x0000000400643947 */ /* 0x000fea0003800000 */
[--C-:B------:R-:W-:Y:S02]  /*5470*/  SHF.R.U64 R44, R44, 0x10, R45.reuse ;  /* 0x000000102c2c7819 */ /* 0x100fe4000000122d */
[----:B------:R-:W-:Y:S02]  /*5480*/  SHF.R.U32.HI R45, RZ, 0x10, R45 ;  /* 0x00000010ff2d7819 */ /* 0x000fe4000001162d */
[C---:B------:R-:W-:Y:S02]  /*5490*/  PRMT R44, R109.reuse, 0x5432, R44 ;  /* 0x000054326d2c7816 */ /* 0x040fe4000000002c */
[----:B------:R-:W-:Y:S02]  /*54a0*/  PRMT R45, R109, 0x5410, R45 ;  /* 0x000054106d2d7816 */ /* 0x000fe4000000002d */
[--C-:B------:R-:W-:Y:S02]  /*54b0*/  SHF.R.U64 R46, R46, 0x10, R47.reuse ;  /* 0x000000102e2e7819 */ /* 0x100fe4000000122f */
[----:B------:R-:W-:-:S02]  /*54c0*/  SHF.R.U32.HI R109, RZ, 0x10, R47 ;  /* 0x00000010ff6d7819 */ /* 0x000fc4000001162f */
[--C-:B------:R-:W-:Y:S02]  /*54d0*/  SHF.R.U32.HI R110, RZ, 0x10, R57.reuse ;  /* 0x00000010ff6e7819 */ /* 0x100fe40000011639 */
[----:B------:R-:W-:Y:S02]  /*54e0*/  SHF.R.U64 R47, R56, 0x10, R57 ;  /* 0x00000010382f7819 */ /* 0x000fe40000001239 */
[--C-:B------:R-:W-:Y:S02]  /*54f0*/  SHF.R.U64 R56, R58, 0x10, R59.reuse ;  /* 0x000000103a387819 */ /* 0x100fe4000000123b */
[----:B------:R-:W-:Y:S02]  /*5500*/  SHF.R.U32.HI R58, RZ, 0x10, R59 ;  /* 0x00000010ff3a7819 */ /* 0x000fe4000001163b */
[----:B------:R-:W-:Y:S01]  /*5510*/  PRMT R59, R111, 0x5432, R110 ;  /* 0x000054326f3b7816 */ /* 0x000fe2000000006e */
[----:B-1----:R-:W-:Y:S01]  /*5520*/  IMAD.U32 R110, R13, 0x10000, RZ ;  /* 0x000100000d6e7824 */ /* 0x002fe200078e00ff */
[----:B------:R-:W-:-:S02]  /*5530*/  PRMT R57, R106, 0x5432, R46 ;  /* 0x000054326a397816 */ /* 0x000fc4000000002e */
[----:B------:R-:W-:Y:S01]  /*5540*/  PRMT R47, R114, 0x5410, R47 ;  /* 0x00005410722f7816 */ /* 0x000fe2000000002f */
[----:B--2---:R-:W-:Y:S01]  /*5550*/  IMAD.U32 R114, R61, 0x10000, RZ ;  /* 0x000100003d727824 */ /* 0x004fe200078e00ff */
[----:B------:R-:W-:Y:S01]  /*5560*/  PRMT R46, R112, 0x5410, R109 ;  /* 0x00005410702e7816 */ /* 0x000fe2000000006d */
[C---:B------:R-:W-:Y:S01]  /*5570*/  IMAD.U32 R115, R59.reuse, 0x10000, RZ ;  /* 0x000100003b737824 */ /* 0x040fe200078e00ff */
[----:B------:R-:W-:Y:S01]  /*5580*/  LOP3.LUT R59, R59, 0xffff0000, RZ, 0xc0, !PT ;  /* 0xffff00003b3b7812 */ /* 0x000fe200078ec0ff */
[C---:B------:R-:W-:Y:S01]  /*5590*/  IMAD.U32 R109, R45.reuse, 0x10000, RZ ;  /* 0x000100002d6d7824 */ /* 0x040fe200078e00ff */
[----:B------:R-:W-:Y:S01]  /*55a0*/  LOP3.LUT R45, R45, 0xffff0000, RZ, 0xc0, !PT ;  /* 0xffff00002d2d7812 */ /* 0x000fe200078ec0ff */
[C---:B------:R-:W-:Y:S01]  /*55b0*/  FMUL.FTZ R117, R114.reuse, R115 ;  /* 0x0000007372757220 */ /* 0x040fe20000410000 */
[----:B------:R-:W-:Y:S01]  /*55c0*/  LOP3.LUT R116, R13, 0xffff0000, RZ, 0xc0, !PT ;  /* 0xffff00000d747812 */ /* 0x000fe200078ec0ff */
[-C--:B------:R-:W-:Y:S01]  /*55d0*/  FMUL.FTZ R114, R114, R109.reuse ;  /* 0x0000006d72727220 */ /* 0x080fe20000410000 */
[----:B------:R-:W-:Y:S01]  /*55e0*/  PRMT R58, R108, 0x5432, R58 ;  /* 0x000054326c3a7816 */ /* 0x000fe2000000003a */
[C---:B------:R-:W-:Y:S01]  /*55f0*/  FFMA.FTZ R112, R110.reuse, R109, -R117 ;  /* 0x0000006d6e707223 */ /* 0x040fe20000010875 */
[----:B------:R-:W-:Y:S01]  /*5600*/  PRMT R56, R107, 0x5432, R56 ;  /* 0x000054326b387816 */ /* 0x000fe20000000038 */
[----:B------:R-:W-:Y:S01]  /*5610*/  FFMA.FTZ R110, R110, R115, R114 ;  /* 0x000000736e6e7223 */ /* 0x000fe20000010072 */
[----:B------:R-:W-:Y:S01]  /*5620*/  LOP3.LUT R114, R61, 0xffff0000, RZ, 0xc0, !PT ;  /* 0xffff00003d727812 */ /* 0x000fe200078ec0ff */
[C---:B------:R-:W-:Y:S01]  /*5630*/  IMAD.U32 R109, R58.reuse, 0x10000, RZ ;  /* 0x000100003a6d7824 */ /* 0x040fe200078e00ff */
[----:B------:R-:W-:Y:S01]  /*5640*/  LOP3.LUT R58, R58, 0xffff0000, RZ, 0xc0, !PT ;  /* 0xffff00003a3a7812 */ /* 0x000fe200078ec0ff */
[C---:B------:R-:W-:Y:S01]  /*5650*/  IMAD.U32 R61, R46.reuse, 0x10000, RZ ;  /* 0x000100002e3d7824 */ /* 0x040fe200078e00ff */
        /* <DEDUP_REMOVED lines=9> */
[C---:B------:R-:W-:Y:S01]  /*56f0*/  FMUL.FTZ R59, R116.reuse, R109 ;  /* 0x0000006d743b7220 */ /* 0x040fe20000410000 */
[-C--:B------:R-:W-:Y:S01]  /*5700*/  FMUL.FTZ R116, R116, R61.reuse ;  /* 0x0000003d74747220 */ /* 0x080fe20000410000 */
[----:B------:R-:W-:Y:S02]  /*5710*/  F2FP.BF16.F32.PACK_AB R45, R45, R110 ;  /* 0x0000006e2d2d723e */ /* 0x000fe400000010ff */
[C---:B------:R-:W-:Y:S01]  /*5720*/  FFMA.FTZ R59, R114.reuse, R61, -R59 ;  /* 0x0000003d723b7223 */ /* 0x040fe2000001083b */
[----:B------:R-:W-:Y:S01]  /*5730*/  FFMA.FTZ R61, R114, R109, R116 ;  /* 0x0000006d723d7223 */ /* 0x000fe20000010074 */
[C---:B------:R-:W-:Y:S01]  /*5740*/  FMUL.FTZ R114, R63.reuse, R58 ;  /* 0x0000003a3f727220 */ /* 0x040fe20000410000 */
[----:B------:R-:W-:Y:S01]  /*5750*/  FMUL.FTZ R63, R63, R46 ;  /* 0x0000002e3f3f7220 */ /* 0x000fe20000410000 */
[----:B------:R-:W-:-:S02]  /*5760*/  F2FP.BF16.F32.PACK_AB R13, R13, R112 ;  /* 0x000000700d0d723e */ /* 0x000fc400000010ff */
[C---:B------:R-:W-:Y:S01]  /*5770*/  FFMA.FTZ R114, R15.reuse, R46, -R114 ;  /* 0x0000002e0f727223 */ /* 0x040fe20000010872 */
[----:B------:R-:W-:Y:S01]  /*5780*/  FFMA.FTZ R58, R15, R58, R63 ;  /* 0x0000003a0f3a7223 */ /* 0x000fe2000001003f */
[----:B------:R-:W-:-:S03]  /*5790*/  IMAD.U32 R46, R12, 0x10000, RZ ;  /* 0x000100000c2e7824 */ /* 0x000fc600078e00ff */
[----:B------:R-:W-:Y:S01]  /*57a0*/  F2FP.BF16.F32.PACK_AB R15, R114, R59 ;  /* 0x0000003b720f723e */ /* 0x000fe200000010ff */
[C---:B------:R-:W-:Y:S01]  /*57b0*/  IMAD.U32 R59, R47.reuse, 0x10000, RZ ;  /* 0x000100002f3b7824 */ /* 0x040fe200078e00ff */
[----:B------:R-:W-:Y:S01]  /*57c0*/  F2FP.BF16.F32.PACK_AB R63, R58, R61 ;  /* 0x0000003d3a3f723e */ /* 0x000fe200000010ff */
[----:B------:R-:W-:Y:S01]  /*57d0*/  IMAD.U32 R58, R60, 0x10000, RZ ;  /* 0x000100003c3a7824 */ /* 0x000fe200078e00ff */
[----:B------:R-:W-:Y:S01]  /*57e0*/  LOP3.LUT R47, R47, 0xffff0000, RZ, 0xc0, !PT ;  /* 0xffff00002f2f7812 */ /* 0x000fe200078ec0ff */
[----:B------:R-:W-:Y:S02]  /*57f0*/  IMAD.U32 R61, R44, 0x10000, RZ ;  /* 0x000100002c3d7824 */ /* 0x000fe400078e00ff */
[C---:B------:R-:W-:Y:S02]  /*5800*/  FMUL.FTZ R109, R58.reuse, R59 ;  /* 0x0000003b3a6d7220 */ /* 0x040fe40000410000 */
[-C--:B------:R-:W-:Y:S02]  /*5810*/  FMUL.FTZ R58, R58, R61.reuse ;  /* 0x0000003d3a3a7220 */ /* 0x080fe40000410000 */
[----:B------:R-:W-:-:S02]  /*5820*/  FFMA.FTZ R109, R46, R61, -R109 ;  /* 0x0000003d2e6d7223 */ /* 0x000fc4000001086d */
[----:B------:R-:W-:Y:S01]  /*5830*/  FFMA.FTZ R58, R46, R59, R58 ;  /* 0x0000003b2e3a7223 */ /* 0x000fe2000001003a */
[----:B------:R-:W-:Y:S02]  /*5840*/  LOP3.LUT R46, R60, 0xffff0000, RZ, 0xc0, !PT ;  /* 0xffff00003c2e7812 */ /* 0x000fe400078ec0ff */
[----:B------:R-:W-:Y:S02]  /*5850*/  LOP3.LUT R59, R44, 0xffff0000, RZ, 0xc0, !PT ;  /* 0xffff00002c3b7812 */ /* 0x000fe400078ec0ff */
[----:B------:R-:W-:Y:S01]  /*5860*/  LOP3.LUT R44, R12, 0xffff0000, RZ, 0xc0, !PT ;  /* 0xffff00000c2c7812 */ /* 0x000fe200078ec0ff */
[C---:B------:R-:W-:Y:S02]  /*5870*/  FMUL.FTZ R61, R46.reuse, R47 ;  /* 0x0000002f2e3d7220 */ /* 0x040fe40000410000 */
[-C--:B------:R-:W-:Y:S02]  /*5880*/  FMUL.FTZ R46, R46, R59.reuse ;  /* 0x0000003b2e2e7220 */ /* 0x080fe40000410000 */
[----:B------:R-:W-:Y:S01]  /*5890*/  FFMA.FTZ R12, R44, R59, -R61 ;  /* 0x0000003b2c0c7223 */ /* 0x000fe2000001083d */
[----:B------:R-:W-:-:S02]  /*58a0*/  IMAD.U32 R59, R56, 0x10000, RZ ;  /* 0x00010000383b7824 */ /* 0x000fc400078e00ff */
[----:B------:R-:W-:Y:S01]  /*58b0*/  FFMA.FTZ R47, R44, R47, R46 ;  /* 0x0000002f2c2f7223 */ /* 0x000fe2000001002e */
[----:B------:R-:W-:Y:S02]  /*58c0*/  IMAD.U32 R46, R62, 0x10000, RZ ;  /* 0x000100003e2e7824 */ /* 0x000fe400078e00ff */
[C---:B------:R-:W-:Y:S01]  /*58d0*/  IMAD.U32 R61, R57.reuse, 0x10000, RZ ;  /* 0x00010000393d7824 */ /* 0x040fe200078e00ff */
[----:B------:R-:W-:Y:S01]  /*58e0*/  LOP3.LUT R57, R57, 0xffff0000, RZ, 0xc0, !PT ;  /* 0xffff000039397812 */ /* 0x000fe200078ec0ff */
[----:B------:R-:W-:Y:S01]  /*58f0*/  FMUL.FTZ R115, R46, R59 ;  /* 0x0000003b2e737220 */ /* 0x000fe20000410000 */
[----:B------:R-:W-:Y:S02]  /*5900*/  IMAD.U32 R44, R14, 0x10000, RZ ;  /* 0x000100000e2c7824 */ /* 0x000fe400078e00ff */
[-C--:B------:R-:W-:Y:S01]  /*5910*/  FMUL.FTZ R46, R46, R61.reuse ;  /* 0x0000003d2e2e7220 */ /* 0x080fe20000410000 */
[----:B------:R-:W-:Y:S01]  /*5920*/  LOP3.LUT R14, R14, 0xffff0000, RZ, 0xc0, !PT ;  /* 0xffff00000e0e7812 */ /* 0x000fe200078ec0ff */
[----:B------:R-:W-:-:S02]  /*5930*/  FFMA.FTZ R115, R44, R61, -R115 ;  /* 0x0000003d2c737223 */ /* 0x000fc40000010873 */
[----:B------:R-:W-:Y:S01]  /*5940*/  FFMA.FTZ R46, R44, R59, R46 ;  /* 0x0000003b2c2e7223 */ /* 0x000fe2000001002e */
[----:B------:R-:W-:Y:S02]  /*5950*/  LOP3.LUT R44, R62, 0xffff0000, RZ, 0xc0, !PT ;  /* 0xffff00003e2c7812 */ /* 0x000fe400078ec0ff */
[----:B------:R-:W-:Y:S02]  /*5960*/  LOP3.LUT R59, R56, 0xffff0000, RZ, 0xc0, !PT ;  /* 0xffff0000383b7812 */ /* 0x000fe400078ec0ff */
[----:B------:R-:W-:Y:S02]  /*5970*/  F2FP.BF16.F32.PACK_AB R12, R12, R109 ;  /* 0x0000006d0c0c723e */ /* 0x000fe400000010ff */
[----:B------:R-:W-:Y:S01]  /*5980*/  F2FP.BF16.F32.PACK_AB R60, R47, R58 ;  /* 0x0000003a2f3c723e */ /* 0x000fe200000010ff */
[C---:B------:R-:W-:Y:S01]  /*5990*/  FMUL.FTZ R61, R44.reuse, R59 ;  /* 0x0000003b2c3d7220 */ /* 0x040fe20000410000 */
[----:B------:R-:W-:-:S03]  /*59a0*/  FMUL.FTZ R44, R44, R57 ;  /* 0x000000392c2c7220 */ /* 0x000fc60000410000 */
[C---:B------:R-:W-:Y:S01]  /*59b0*/  FFMA.FTZ R56, R14.reuse, R57, -R61 ;  /* 0x000000390e387223 */ /* 0x040fe2000001083d */
[----:B------:R-:W-:Y:S01]  /*59c0*/  FFMA.FTZ R59, R14, R59, R44 ;  /* 0x0000003b0e3b7223 */ /* 0x000fe2000001002c */
[----:B------:R-:W-:-:S03]  /*59d0*/  IMAD.MOV.U32 R61, RZ, RZ, R45 ;  /* 0x000000ffff3d7224 */ /* 0x000fc600078e002d */
[----:B------:R-:W-:Y:S02]  /*59e0*/  F2FP.BF16.F32.PACK_AB R14, R56, R115 ;  /* 0x00000073380e723e */ /* 0x000fe400000010ff */
[----:B------:R-:W-:-:S07]  /*59f0*/  F2FP.BF16.F32.PACK_AB R62, R59, R46 ;  /* 0x0000002e3b3e723e */ /* 0x000fce00000010ff */
.L_x_11409:
[----:B------:R-:W-:Y:S05]  /*5a00*/  BSYNC B2 ;  /* 0x0000000000027941 */ /* 0x000fea0003800000 */
.L_x_11408:
[----:B---3--:R-:W-:-:S04]  /*5a10*/  LEA R44, P3, R21, R90, 0x1 ;  /* 0x0000005a152c7211 */ /* 0x008fc800078608ff */
[----:B------:R-:W-:Y:S02]  /*5a20*/  LEA.HI.X R45, R21, R91, R94, 0x1, P3 ;  /* 0x0000005b152d7211 */ /* 0x000fe400018f0c5e */
[----:B------:R-:W-:-:S03]  /*5a30*/  ISETP.GE.AND P3, PT, R105, R11, PT ;  /* 0x0000000b6900720c */ /* 0x000fc60003f66270 */
[----:B-1----:R1:W-:Y:S10]  /*5a40*/  ST.E.128 desc[UR54][R44.64], R12 ;  /* 0x0000000c2c007985 */ /* 0x0023f4000c101d36 */
[----:B-1----:R-:W-:-:S05]  /*5a50*/  @!P3 IMAD.WIDE R12, R105, 0x2, R90 ;  /* 0x00000002690cb825 */ /* 0x002fca00078e025a */
[----:B--2---:R4:W-:Y:S02]  /*5a60*/  @!P3 ST.E.128 desc[UR54][R12.64], R60 ;  /* 0x0000003c0c00b985 */ /* 0x0049e4000c101d36 */
.L_x_11407:
[----:B------:R-:W-:Y:S05]  /*5a70*/  BSYNC B1 ;  /* 0x0000000000017941 */ /* 0x000fea0003800000 */
.L_x_11406:
[----:B------:R-:W-:Y:S01]  /*5a80*/  ISETP.NE.AND P3, PT, R31, RZ, PT ;  /* 0x000000ff1f00720c */ /* 0x000fe20003f65270 */
[----:B------:R-:W-:-:S12]  /*5a90*/  BSSY B1, `(.L_x_11410) ;  /* 0x0000081000017945 */ /* 0x000fd80003800000 */
[----:B------:R-:W-:Y:S05]  /*5aa0*/  @!P3 BRA `(.L_x_11411) ;  /* 0x0000000400fcb947 */ /* 0x000fea0003800000 */
[----:B------:R-:W5:Y:S04]  /*5ab0*/  LDL R44, [R1+0x4c] ;  /* 0x00004c00012c7983 */ /* 0x000f680000100800 */
[----:B------:R-:W5:Y:S04]  /*5ac0*/  LDL R15, [R1+0x50] ;  /* 0x00005000010f7983 */ /* 0x000f680000100800 */
[----:B------:R-:W5:Y:S01]  /*5ad0*/  LDL R14, [R1+0x54] ;  /* 0x00005400010e7983 */ /* 0x000f620000100800 */
[----:B------:R-:W-:Y:S01]  /*5ae0*/  LOP3.LUT P4, RZ, R22, 0x1, RZ, 0xc0, !PT ;  /* 0x0000000116ff7812 */ /* 0x000fe2000788c0ff */
[----:B------:R-:W-:Y:S01]  /*5af0*/  BSSY B2, `(.L_x_11412) ;  /* 0x0000076000027945 */ /* 0x000fe20003800000 */
[----:B---3--:R-:W-:-:S02]  /*5b00*/  LEA R56, P3, R27, R90, 0x1 ;  /* 0x0000005a1b387211 */ /* 0x008fc400078608ff */
[----:B----4-:R-:W-:Y:S02]  /*5b10*/  SEL R12, R100, R104, !P4 ;  /* 0x00000068640c7207 */ /* 0x010fe40006000000 */
[----:B--2---:R-:W-:Y:S02]  /*5b20*/  LEA.HI.X R57, R27, R91, R93, 0x1, P3 ;  /* 0x0000005b1b397211 */ /* 0x004fe400018f0c5d */
[----:B------:R-:W-:Y:S02]  /*5b30*/  SHF.R.S32.HI R13, RZ, 0x1f, R12 ;  /* 0x0000001fff0d7819 */ /* 0x000fe4000001140c */
[----:B------:R-:W-:Y:S02]  /*5b40*/  ISETP.GE.AND P3, PT, R3, R99, PT ;  /* 0x000000630300720c */ /* 0x000fe40003f66270 */
[----:B------:R-:W-:-:S04]  /*5b50*/  LEA.HI R13, R13, R12, RZ, 0x4 ;  /* 0x0000000c0d0d7211 */ /* 0x000fc800078f20ff */
[----:B------:R-:W-:-:S04]  /*5b60*/  SHF.R.S32.HI R13, RZ, 0x4, R13 ;  /* 0x00000004ff0d7819 */ /* 0x000fc8000001140d */
[----:B------:R-:W-:-:S04]  /*5b70*/  LEA.HI.SX32 R13, R6, R13, 0x1d ;  /* 0x0000000d060d7211 */ /* 0x000fc800078feaff */
[----:B------:R-:W-:Y:S01]  /*5b80*/  SHF.R.S32.HI R12, RZ, 0x1f, R13 ;  /* 0x0000001fff0c7819 */ /* 0x000fe2000001140d */
[----:B------:R-:W-:-:S03]  /*5b90*/  IMAD.SHL.U32 R58, R13, 0x8, RZ ;  /* 0x000000080d3a7824 */ /* 0x000fc600078e00ff */
[----:B------:R-:W-:-:S05]  /*5ba0*/  LEA.HI R13, R12, R13, RZ, 0x2 ;  /* 0x0000000d0c0d7211 */ /* 0x000fca00078f10ff */
[----:B------:R-:W-:-:S05]  /*5bb0*/  IMAD.SHL.U32 R13, R13, 0x400, RZ ;  /* 0x000004000d0d7824 */ /* 0x000fca00078e00ff */
[----:B------:R-:W-:Y:S02]  /*5bc0*/  LOP3.LUT R13, R13, 0x7ffff000, RZ, 0xc0, !PT ;  /* 0x7ffff0000d0d7812 */ /* 0x000fe400078ec0ff */
[----:B-----5:R-:W-:-:S04]  /*5bd0*/  LOP3.LUT R12, R44, 0x18, R58, 0xf8, !PT ;  /* 0x000000182c0c7812 */ /* 0x020fc800078ef83a */
[----:B------:R-:W-:-:S04]  /*5be0*/  LOP3.LUT R12, R12, R15, RZ, 0x3c, !PT ;  /* 0x0000000f0c0c7212 */ /* 0x000fc800078e3cff */
[----:B------:R-:W-:Y:S01]  /*5bf0*/  IADD3 R12, R12, R13, R14 ;  /* 0x0000000d0c0c7210 */ /* 0x000fe20007ffe00e */
[----:B------:R-:W-:-:S04]  /*5c00*/  IMAD R13, R19, 0x3000, R96 ;  /* 0x00003000130d7824 */ /* 0x000fc800078e0260 */
        /* <DEDUP_REMOVED lines=9> */
[----:B-12---:R-:W-:Y:S01]  /*5ca0*/  IMAD.U32 R60, R13, 0x10000, RZ ;  /* 0x000100000d3c7824 */ /* 0x006fe200078e00ff */
[----:B------:R-:W-:Y:S02]  /*5cb0*/  PRMT R59, R127, 0x5410, R59 ;  /* 0x000054107f3b7816 */ /* 0x000fe4000000003b */
[----:B------:R-:W-:Y:S02]  /*5cc0*/  PRMT R61, R128, 0x5410, R61 ;  /* 0x00005410803d7816 */ /* 0x000fe4000000003d */
[----:B------:R-:W-:Y:S01]  /*5cd0*/  LOP3.LUT R13, R13, 0xffff0000, RZ, 0xc0, !PT ;  /* 0xffff00000d0d7812 */ /* 0x000fe200078ec0ff */
[----:B------:R-:W-:Y:S01]  /*5ce0*/  IMAD.U32 R63, R59, 0x10000, RZ ;  /* 0x000100003b3f7824 */ /* 0x000fe200078e00ff */
[C---:B------:R-:W-:Y:S01]  /*5cf0*/  LOP3.LUT R112, R61.reuse, 0xffff0000, RZ, 0xc0, !PT ;  /* 0xffff00003d707812 */ /* 0x040fe200078ec0ff */
[----:B------:R-:W-:Y:S01]  /*5d00*/  IMAD.U32 R105, R61, 0x10000, RZ ;  /* 0x000100003d697824 */ /* 0x000fe200078e00ff */
[----:B------:R-:W-:Y:S01]  /*5d10*/  SHF.R.U32.HI R61, RZ, 0x10, R55 ;  /* 0x00000010ff3d7819 */ /* 0x000fe20000011637 */
[----:B------:R-:W-:Y:S01]  /*5d20*/  FMUL.FTZ R109, R110, R63 ;  /* 0x0000003f6e6d7220 */ /* 0x000fe20000410000 */
[----:B------:R-:W-:Y:S01]  /*5d30*/  SHF.R.U64 R42, R42, 0x10, R43 ;  /* 0x000000102a2a7819 */ /* 0x000fe2000000122b */
[-C--:B------:R-:W-:Y:S01]  /*5d40*/  FMUL.FTZ R110, R110, R105.reuse ;  /* 0x000000696e6e7220 */ /* 0x080fe20000410000 */
[----:B------:R-:W-:Y:S01]  /*5d50*/  PRMT R61, R125, 0x5410, R61 ;  /* 0x000054107d3d7816 */ /* 0x000fe2000000003d */
[----:B------:R-:W-:Y:S01]  /*5d60*/  FFMA.FTZ R62, R60, R105, -R109 ;  /* 0x000000693c3e7223 */ /* 0x000fe2000001086d */
[----:B------:R-:W-:Y:S01]  /*5d70*/  SHF.R.U64 R55, R54, 0x10, R55 ;  /* 0x0000001036377819 */ /* 0x000fe20000001237 */
[----:B------:R-:W-:Y:S01]  /*5d80*/  FFMA.FTZ R60, R60, R63, R110 ;  /* 0x0000003f3c3c7223 */ /* 0x000fe2000001006e */
[----:B------:R-:W-:Y:S01]  /*5d90*/  LOP3.LUT R110, R59, 0xffff0000, RZ, 0xc0, !PT ;  /* 0xffff00003b6e7812 */ /* 0x000fe200078ec0ff */
[----:B------:R-:W-:Y:S01]  /*5da0*/  IMAD.U32 R105, R61, 0x10000, RZ ;  /* 0x000100003d697824 */ /* 0x000fe200078e00ff */
[----:B------:R-:W-:-:S02]  /*5db0*/  LOP3.LUT R59, R45, 0xffff0000, RZ, 0xc0, !PT ;  /* 0xffff00002d3b7812 */ /* 0x000fc400078ec0ff */
[----:B------:R-:W-:Y:S02]  /*5dc0*/  SHF.R.U32.HI R63, RZ, 0x10, R43 ;  /* 0x00000010ff3f7819 */ /* 0x000fe4000001162b */
[----:B------:R-:W-:Y:S01]  /*5dd0*/  PRMT R122, R122, 0x5410, R55 ;  /* 0x000054107a7a7816 */ /* 0x000fe20000000037 */
[C---:B------:R-:W-:Y:S01]  /*5de0*/  FMUL.FTZ R114, R59.reuse, R110 ;  /* 0x0000006e3b727220 */ /* 0x040fe20000410000 */
[-C--:B------:R-:W-:Y:S01]  /*5df0*/  FMUL.FTZ R59, R59, R112.reuse ;  /* 0x000000703b3b7220 */ /* 0x080fe20000410000 */
[----:B------:R-:W-:Y:S02]  /*5e00*/  PRMT R63, R126, 0x5410, R63 ;  /* 0x000054107e3f7816 */ /* 0x000fe4000000003f */
[C---:B------:R-:W-:Y:S01]  /*5e10*/  FFMA.FTZ R45, R13.reuse, R112, -R114 ;  /* 0x000000700d2d7223 */ /* 0x040fe20000010872 */
[----:B------:R-:W-:Y:S01]  /*5e20*/  FFMA.FTZ R13, R13, R110, R59 ;  /* 0x0000006e0d0d7223 */ /* 0x000fe2000001003b */
[----:B------:R-:W-:Y:S01]  /*5e30*/  SHF.R.U64 R59, R40, 0x10, R41 ;  /* 0x00000010283b7819 */ /* 0x000fe20000001229 */
[C---:B------:R-:W-:Y:S01]  /*5e40*/  IMAD.U32 R110, R47.reuse, 0x10000, RZ ;  /* 0x000100002f6e7824 */ /* 0x040fe200078e00ff */
[----:B------:R-:W-:Y:S01]  /*5e50*/  LOP3.LUT R47, R47, 0xffff0000, RZ, 0xc0, !PT ;  /* 0xffff00002f2f7812 */ /* 0x000fe200078ec0ff */
[----:B------:R-:W-:Y:S01]  /*5e60*/  IMAD.U32 R41, R63, 0x10000, RZ ;  /* 0x000100003f297824 */ /* 0x000fe200078e00ff */
[----:B------:R-:W-:Y:S01]  /*5e70*/  PRMT R121, R121, 0x5410, R42 ;  /* 0x0000541079797816 */ /* 0x000fe2000000002a */
[----:B------:R-:W-:-:S02]  /*5e80*/  IMAD.U32 R40, R15, 0x10000, RZ ;  /* 0x000100000f287824 */ /* 0x000fc400078e00ff */
[C---:B------:R-:W-:Y:S01]  /*5e90*/  FMUL.FTZ R109, R110.reuse, R105 ;  /* 0x000000696e6d7220 */ /* 0x040fe20000410000 */
[-C--:B------:R-:W-:Y:S01]  /*5ea0*/  FMUL.FTZ R110, R110, R41.reuse ;  /* 0x000000296e6e7220 */ /* 0x080fe20000410000 */
[----:B------:R-:W-:Y:S01]  /*5eb0*/  LOP3.LUT R15, R15, 0xffff0000, RZ, 0xc0, !PT ;  /* 0xffff00000f0f7812 */ /* 0x000fe200078ec0ff */
[----:B------:R-:W-:Y:S02]  /*5ec0*/  IMAD.U32 R42, R46, 0x10000, RZ ;  /* 0x000100002e2a7824 */ /* 0x000fe400078e00ff */
[C---:B------:R-:W-:Y:S01]  /*5ed0*/  FFMA.FTZ R41, R40.reuse, R41, -R109 ;  /* 0x0000002928297223 */ /* 0x040fe2000001086d */
[----:B------:R-:W-:Y:S01]  /*5ee0*/  FFMA.FTZ R40, R40, R105, R110 ;  /* 0x0000006928287223 */ /* 0x000fe2000001006e */
[----:B------:R-:W-:Y:S02]  /*5ef0*/  SHF.R.U64 R105, R52, 0x10, R53 ;  /* 0x0000001034697819 */ /* 0x000fe40000001235 */
[----:B------:R-:W-:Y:S01]  /*5f00*/  LOP3.LUT R110, R61, 0xffff0000, RZ, 0xc0, !PT ;  /* 0xffff00003d6e7812 */ /* 0x000fe200078ec0ff */
[----:B------:R-:W-:Y:S01]  /*5f10*/  IMAD.U32 R61, R44, 0x10000, RZ ;  /* 0x000100002c3d7824 */ /* 0x000fe200078e00ff */
[----:B------:R-:W-:-:S02]  /*5f20*/  LOP3.LUT R52, R63, 0xffff0000, RZ, 0xc0, !PT ;  /* 0xffff00003f347812 */ /* 0x000fc400078ec0ff */
[----:B------:R-:W-:Y:S01]  /*5f30*/  PRMT R53, R124, 0x5410, R59 ;  /* 0x000054107c357816 */ /* 0x000fe2000000003b */
[C---:B------:R-:W-:Y:S01]  /*5f40*/  FMUL.FTZ R112, R47.reuse, R110 ;  /* 0x0000006e2f707220 */ /* 0x040fe20000410000 */
[----:B------:R-:W-:Y:S01]  /*5f50*/  LOP3.LUT R44, R44, 0xffff0000, RZ, 0xc0, !PT ;  /* 0xffff00002c2c7812 */ /* 0x000fe200078ec0ff */
[-C--:B------:R-:W-:Y:S01]  /*5f60*/  FMUL.FTZ R47, R47, R52.reuse ;  /* 0x000000342f2f7220 */ /* 0x080fe20000410000 */
[----:B------:R-:W-:Y:S01]  /*5f70*/  LOP3.LUT R43, R53, 0xffff0000, RZ, 0xc0, !PT ;  /* 0xffff0000352b7812 */ /* 0x000fe200078ec0ff */
[C---:B------:R-:W-:Y:S01]  /*5f80*/  FFMA.FTZ R52, R15.reuse, R52, -R112 ;  /* 0x000000340f347223 */ /* 0x040fe20000010870 */
[C---:B------:R-:W-:Y:S02]  /*5f90*/  IMAD.U32 R59, R12.reuse, 0x10000, RZ ;  /* 0x000100000c3b7824 */ /* 0x040fe400078e00ff */
[----:B------:R-:W-:Y:S01]  /*5fa0*/  FFMA.FTZ R15, R15, R110, R47 ;  /* 0x0000006e0f0f7223 */ /* 0x000fe2000001002f */
[----:B------:R-:W-:Y:S01]  /*5fb0*/  PRMT R47, R123, 0x5410, R105 ;  /* 0x000054107b2f7816 */ /* 0x000fe20000000069 */
[----:B------:R-:W-:Y:S01]  /*5fc0*/  IMAD.U32 R112, R53, 0x10000, RZ ;  /* 0x0001000035707824 */ /* 0x000fe200078e00ff */
[----:B------:R-:W-:-:S02]  /*5fd0*/  LOP3.LUT R12, R12, 0xffff0000, RZ, 0xc0, !PT ;  /* 0xffff00000c0c7812 */ /* 0x000fc400078ec0ff */
[----:B------:R-:W-:Y:S01]  /*5fe0*/  LOP3.LUT R46, R46, 0xffff0000, RZ, 0xc0, !PT ;  /* 0xffff00002e2e7812 */ /* 0x000fe200078ec0ff */
[C---:B------:R-:W-:Y:S01]  /*5ff0*/  IMAD.U32 R110, R47.reuse, 0x10000, RZ ;  /* 0x000100002f6e7824 */ /* 0x040fe200078e00ff */
[----:B------:R-:W-:Y:S02]  /*6000*/  LOP3.LUT R47, R47, 0xffff0000, RZ, 0xc0, !PT ;  /* 0xffff00002f2f7812 */ /* 0x000fe400078ec0ff */
[----:B------:R-:W-:Y:S01]  /*6010*/  F2FP.BF16.F32.PACK_AB R45, R45, R62 ;  /* 0x0000003e2d2d723e */ /* 0x000fe200000010ff */
        /* <DEDUP_REMOVED lines=8> */
[----:B------:R-:W-:Y:S01]  /*60a0*/  IMAD.U32 R47, R122, 0x10000, RZ ;  /* 0x000100007a2f7824 */ /* 0x000fe200078e00ff */
[----:B------:R-:W-:Y:S01]  /*60b0*/  F2FP.BF16.F32.PACK_AB R41, R52, R41 ;  /* 0x000000293429723e */ /* 0x000fe200000010ff */
[----:B------:R-:W-:Y:S01]  /*60c0*/  IMAD.U32 R53, R121, 0x10000, RZ ;  /* 0x0001000079357824 */ /* 0x000fe200078e00ff */
[----:B------:R-:W-:Y:S01]  /*60d0*/  F2FP.BF16.F32.PACK_AB R60, R13, R60 ;  /* 0x0000003c0d3c723e */ /* 0x000fe200000010ff */
[----:B------:R-:W-:-:S02]  /*60e0*/  IMAD.U32 R44, R14, 0x10000, RZ ;  /* 0x000100000e2c7824 */ /* 0x000fc400078e00ff */
[C---:B------:R-:W-:Y:S01]  /*60f0*/  FMUL.FTZ R55, R42.reuse, R47 ;  /* 0x0000002f2a377220 */ /* 0x040fe20000410000 */
[-C--:B------:R-:W-:Y:S01]  /*6100*/  FMUL.FTZ R54, R42, R53.reuse ;  /* 0x000000352a367220 */ /* 0x080fe20000410000 */
[----:B------:R-:W-:Y:S01]  /*6110*/  LOP3.LUT R14, R14, 0xffff0000, RZ, 0xc0, !PT ;  /* 0xffff00000e0e7812 */ /* 0x000fe200078ec0ff */
[----:B------:R-:W-:Y:S02]  /*6120*/  IMAD.MOV.U32 R13, RZ, RZ, R45 ;  /* 0x000000ffff0d7224 */ /* 0x000fe400078e002d */
[C---:B------:R-:W-:Y:S01]  /*6130*/  FFMA.FTZ R42, R44.reuse, R53, -R55 ;  /* 0x000000352c2a7223 */ /* 0x040fe20000010837 */
[----:B------:R-:W-:Y:S01]  /*6140*/  FFMA.FTZ R44, R44, R47, R54 ;  /* 0x0000002f2c2c7223 */ /* 0x000fe20000010036 */
[----:B------:R-:W-:Y:S01]  /*6150*/  LOP3.LUT R53, R122, 0xffff0000, RZ, 0xc0, !PT ;  /* 0xffff00007a357812 */ /* 0x000fe200078ec0ff */
[----:B------:R-:W-:Y:S01]  /*6160*/  IMAD.MOV.U32 R45, RZ, RZ, R60 ;  /* 0x000000ffff2d7224 */ /* 0x000fe200078e003c */
[----:B------:R-:W-:Y:S02]  /*6170*/  LOP3.LUT R47, R121, 0xffff0000, RZ, 0xc0, !PT ;  /* 0xffff0000792f7812 */ /* 0x000fe400078ec0ff */
[----:B------:R-:W-:Y:S01]  /*6180*/  F2FP.BF16.F32.PACK_AB R40, R15, R40 ;  /* 0x000000280f28723e */ /* 0x000fe200000010ff */
[C---:B------:R-:W-:Y:S01]  /*6190*/  FMUL.FTZ R55, R46.reuse, R53 ;  /* 0x000000352e377220 */ /* 0x040fe20000410000 */
[----:B------:R-:W-:Y:S01]  /*61a0*/  F2FP.BF16.F32.PACK_AB R114, R43, R114 ;  /* 0x000000722b72723e */ /* 0x000fe200000010ff */
[----:B------:R-:W-:Y:S01]  /*61b0*/  FMUL.FTZ R46, R46, R47 ;  /* 0x0000002f2e2e7220 */ /* 0x000fe20000410000 */
[----:B------:R-:W-:Y:S01]  /*61c0*/  F2FP.BF16.F32.PACK_AB R61, R12, R61 ;  /* 0x0000003d0c3d723e */ /* 0x000fe200000010ff */
[----:B------:R-:W-:Y:S01]  /*61d0*/  FFMA.FTZ R47, R14, R47, -R55 ;  /* 0x0000002f0e2f7223 */ /* 0x000fe20000010837 */
[----:B------:R-:W-:-:S02]  /*61e0*/  IMAD.MOV.U32 R15, RZ, RZ, R41 ;  /* 0x000000ffff0f7224 */ /* 0x000fc400078e0029 */
[----:B------:R-:W-:Y:S01]  /*61f0*/  FFMA.FTZ R53, R14, R53, R46 ;  /* 0x000000350e357223 */ /* 0x000fe2000001002e */
[----:B------:R-:W-:Y:S01]  /*6200*/  IMAD.MOV.U32 R12, RZ, RZ, R114 ;  /* 0x000000ffff0c7224 */ /* 0x000fe200078e0072 */
[----:B------:R-:W-:Y:S01]  /*6210*/  F2FP.BF16.F32.PACK_AB R14, R47, R42 ;  /* 0x0000002a2f0e723e */ /* 0x000fe200000010ff */
[----:B------:R-:W-:Y:S02]  /*6220*/  IMAD.MOV.U32 R47, RZ, RZ, R40 ;  /* 0x000000ffff2f7224 */ /* 0x000fe400078e0028 */
[----:B------:R-:W-:Y:S01]  /*6230*/  F2FP.BF16.F32.PACK_AB R46, R53, R44 ;  /* 0x0000002c352e723e */ /* 0x000fe200000010ff */
[----:B------:R-:W-:-:S07]  /*6240*/  IMAD.MOV.U32 R44, RZ, RZ, R61 ;  /* 0x000000ffff2c7224 */ /* 0x000fce00078e003d */
.L_x_11413:
[----:B------:R-:W-:Y:S05]  /*6250*/  BSYNC B2 ;  /* 0x0000000000027941 */ /* 0x000fea0003800000 */
.L_x_11412:
[----:B------:R-:W-:Y:S01]  /*6260*/  ISETP.GE.AND P3, PT, R58, R11, PT ;  /* 0x0000000b3a00720c */ /* 0x000fe20003f66270 */
[----:B--2---:R2:W-:-:S12]  /*6270*/  ST.E.128 desc[UR54][R56.64], R12 ;  /* 0x0000000c38007985 */ /* 0x0045d8000c101d36 */
[----:B------:R-:W-:-:S05]  /*6280*/  @!P3 IMAD.WIDE R40, R58, 0x2, R90 ;  /* 0x000000023a28b825 */ /* 0x000fca00078e025a */
[----:B---3--:R2:W-:Y:S02]  /*6290*/  @!P3 ST.E.128 desc[UR54][R40.64], R44 ;  /* 0x0000002c2800b985 */ /* 0x0085e4000c101d36 */
.L_x_11411:
[----:B------:R-:W-:Y:S05]  /*62a0*/  BSYNC B1 ;  /* 0x0000000000017941 */ /* 0x000fea0003800000 */
.L_x_11410:
[----:B------:R-:W-:-:S13]  /*62b0*/  ISETP.NE.AND P3, PT, R32, RZ, PT ;  /* 0x000000ff2000720c */ /* 0x000fda0003f65270 */
[----:B------:R-:W-:Y:S05]  /*62c0*/  @!P3 BRA `(.L_x_11377) ;  /* 0x0000000c0054b947 */ /* 0x000fea0003800000 */
[----:B--2---:R-:W2:Y:S04]  /*62d0*/  LDL R40, [R1+0x4c] ;  /* 0x00004c0001287983 */ /* 0x004ea80000100800 */
[----:B------:R-:W5:Y:S04]  /*62e0*/  LDL R15, [R1+0x50] ;  /* 0x00005000010f7983 */ /* 0x000f680000100800 */
[----:B------:R-:W5:Y:S01]  /*62f0*/  LDL R14, [R1+0x54] ;  /* 0x00005400010e7983 */ /* 0x000f620000100800 */
[----:B------:R-:W-:Y:S01]  /*6300*/  LOP3.LUT P4, RZ, R22, 0x2, RZ, 0xc0, !PT ;  /* 0x0000000216ff7812 */ /* 0x000fe2000788c0ff */
[----:B------:R-:W-:Y:S01]  /*6310*/  BSSY B1, `(.L_x_11414) ;  /* 0x0000077000017945 */ /* 0x000fe20003800000 */
[----:B---3--:R-:W-:-:S02]  /*6320*/  LEA R44, P3, R28, R90, 0x1 ;  /* 0x0000005a1c2c7211 */ /* 0x008fc400078608ff */
[----:B------:R-:W-:Y:S02]  /*6330*/  SEL R104, R100, R104, !P4 ;  /* 0x0000006864687207 */ /* 0x000fe40006000000 */
[----:B------:R-:W-:Y:S02]  /*6340*/  LEA.HI.X R45, R28, R91, R92, 0x1, P3 ;  /* 0x0000005b1c2d7211 */ /* 0x000fe400018f0c5c */
[----:B----4-:R-:W-:Y:S02]  /*6350*/  SHF.R.S32.HI R13, RZ, 0x1f, R104 ;  /* 0x0000001fff0d7819 */ /* 0x010fe40000011468 */
        /* <DEDUP_REMOVED lines=19> */
[----:B------:R-:W-:Y:S01]  /*6490*/  SHF.R.U64 R47, R36, 0x10, R37 ;  /* 0x00000010242f7819 */ /* 0x000fe20000001225 */
[----:B---3--:R-:W-:Y:S01]  /*64a0*/  IMAD.U32 R56, R41, 0x10000, RZ ;  /* 0x0001000029387824 */ /* 0x008fe200078e00ff */
[----:B------:R-:W-:Y:S01]  /*64b0*/  SHF.R.U32.HI R57, RZ, 0x10, R49 ;  /* 0x00000010ff397819 */ /* 0x000fe20000011631 */
[----:B------:R-:W-:Y:S01]  /*64c0*/  IMAD.U32 R58, R43, 0x10000, RZ ;  /* 0x000100002b3a7824 */ /* 0x000fe200078e00ff */
[----:B------:R-:W-:Y:S01]  /*64d0*/  SHF.R.U32.HI R36, RZ, 0x10, R37 ;  /* 0x00000010ff247819 */ /* 0x000fe20000011625 */
[----:B--2---:R-:W-:Y:S01]  /*64e0*/  IMAD.U32 R54, R15, 0x10000, RZ ;  /* 0x000100000f367824 */ /* 0x004fe200078e00ff */
[----:B------:R-:W-:Y:S01]  /*64f0*/  PRMT R120, R120, 0x5410, R57 ;  /* 0x0000541078787816 */ /* 0x000fe20000000039 */
[----:B------:R-:W-:Y:S01]  /*6500*/  IMAD.U32 R53, R14, 0x10000, RZ ;  /* 0x000100000e357824 */ /* 0x000fe200078e00ff */
[----:B------:R-:W-:Y:S02]  /*6510*/  PRMT R111, R111, 0x5410, R36 ;  /* 0x000054106f6f7816 */ /* 0x000fe40000000024 */
[----:B------:R-:W-:-:S02]  /*6520*/  SHF.R.U64 R37, R38, 0x10, R39 ;  /* 0x0000001026257819 */ /* 0x000fc40000001227 */
[----:B------:R-:W-:Y:S01]  /*6530*/  SHF.R.U64 R38, R48, 0x10, R49 ;  /* 0x0000001030267819 */ /* 0x000fe20000001231 */
[----:B------:R-:W-:Y:S01]  /*6540*/  IMAD.U32 R36, R111, 0x10000, RZ ;  /* 0x000100006f247824 */ /* 0x000fe200078e00ff */
[----:B------:R-:W-:Y:S02]  /*6550*/  SHF.R.U64 R48, R50, 0x10, R51 ;  /* 0x0000001032307819 */ /* 0x000fe40000001233 */
[----:B------:R-:W-:Y:S01]  /*6560*/  PRMT R108, R108, 0x5410, R47 ;  /* 0x000054106c6c7816 */ /* 0x000fe2000000002f */
[----:B------:R-:W-:Y:S01]  /*6570*/  IMAD.U32 R47, R120, 0x10000, RZ ;  /* 0x00010000782f7824 */ /* 0x000fe200078e00ff */
[----:B------:R-:W-:Y:S02]  /*6580*/  SHF.R.U32.HI R51, RZ, 0x10, R51 ;  /* 0x00000010ff337819 */ /* 0x000fe40000011633 */
[----:B------:R-:W-:Y:S01]  /*6590*/  SHF.R.U32.HI R52, RZ, 0x10, R39 ;  /* 0x00000010ff347819 */ /* 0x000fe20000011627 */
[----:B------:R-:W-:Y:S01]  /*65a0*/  IMAD.U32 R39, R13, 0x10000, RZ ;  /* 0x000100000d277824 */ /* 0x000fe200078e00ff */
[----:B------:R-:W-:-:S02]  /*65b0*/  PRMT R119, R119, 0x5410, R38 ;  /* 0x0000541077777816 */ /* 0x000fc40000000026 */
[----:B------:R-:W-:Y:S01]  /*65c0*/  PRMT R113, R113, 0x5410, R48 ;  /* 0x0000541071717816 */ /* 0x000fe20000000030 */
[CC--:B------:R-:W-:Y:S01]  /*65d0*/  FMUL.FTZ R48, R56.reuse, R47.reuse ;  /* 0x0000002f38307220 */ /* 0x0c0fe20000410000 */
[----:B------:R-:W-:Y:S01]  /*65e0*/  LOP3.LUT R50, R41, 0xffff0000, RZ, 0xc0, !PT ;  /* 0xffff000029327812 */ /* 0x000fe200078ec0ff */
[-C--:B------:R-:W-:Y:S01]  /*65f0*/  FMUL.FTZ R56, R56, R36.reuse ;  /* 0x0000002438387220 */ /* 0x080fe20000410000 */
[----:B------:R-:W-:Y:S01]  /*6600*/  PRMT R118, R118, 0x5410, R51 ;  /* 0x0000541076767816 */ /* 0x000fe20000000033 */
[C---:B------:R-:W-:Y:S01]  /*6610*/  FFMA.FTZ R36, R39.reuse, R36, -R48 ;  /* 0x0000002427247223 */ /* 0x040fe20000010830 */
        /* <DEDUP_REMOVED lines=14> */
[-C--:B------:R-:W-:Y:S01]  /*6700*/  FMUL.FTZ R58, R58, R47.reuse ;  /* 0x0000002f3a3a7220 */ /* 0x080fe20000410000 */
[----:B------:R-:W-:Y:S01]  /*6710*/  LOP3.LUT R48, R107, 0xffff0000, RZ, 0xc0, !PT ;  /* 0xffff00006b307812 */ /* 0x000fe200078ec0ff */
[----:B------:R-:W-:Y:S01]  /*6720*/  FFMA.FTZ R47, R54, R47, -R57 ;  /* 0x0000002f362f7223 */ /* 0x000fe20000010839 */
[----:B------:R-:W-:Y:S01]  /*6730*/  IMAD.U32 R41, R40, 0x10000, RZ ;  /* 0x0001000028297824 */ /* 0x000fe200078e00ff */
[----:B------:R-:W-:Y:S01]  /*6740*/  LOP3.LUT R15, R15, 0xffff0000, RZ, 0xc0, !PT ;  /* 0xffff00000f0f7812 */ /* 0x000fe200078ec0ff */
[----:B------:R-:W-:Y:S01]  /*6750*/  FFMA.FTZ R54, R54, R51, R58 ;  /* 0x0000003336367223 */ /* 0x000fe2000001003a */
[----:B------:R-:W-:Y:S01]  /*6760*/  IMAD.U32 R52, R119, 0x10000, RZ ;  /* 0x0001000077347824 */ /* 0x000fe200078e00ff */
[----:B------:R-:W-:Y:S01]  /*6770*/  LOP3.LUT R40, R40, 0xffff0000, RZ, 0xc0, !PT ;  /* 0xffff000028287812 */ /* 0x000fe200078ec0ff */
[C---:B------:R-:W-:Y:S01]  /*6780*/  FMUL.FTZ R56, R43.reuse, R118 ;  /* 0x000000762b387220 */ /* 0x040fe20000410000 */
[----:B------:R-:W-:Y:S01]  /*6790*/  FMUL.FTZ R58, R43, R48 ;  /* 0x000000302b3a7220 */ /* 0x000fe20000410000 */
[----:B------:R-:W-:Y:S01]  /*67a0*/  LOP3.LUT R119, R119, 0xffff0000, RZ, 0xc0, !PT ;  /* 0xffff000077777812 */ /* 0x000fe200078ec0ff */
        /* <DEDUP_REMOVED lines=10> */
[-C--:B------:R-:W-:Y:S01]  /*6850*/  FMUL.FTZ R49, R40, R43.reuse ;  /* 0x0000002b28317220 */ /* 0x080fe20000410000 */
[----:B------:R-:W-:Y:S01]  /*6860*/  LOP3.LUT R55, R14, 0xffff0000, RZ, 0xc0, !PT ;  /* 0xffff00000e377812 */ /* 0x000fe200078ec0ff */
[----:B------:R-:W-:Y:S01]  /*6870*/  FFMA.FTZ R43, R12, R43, -R15 ;  /* 0x0000002b0c2b7223 */ /* 0x000fe2000001080f */
[----:B------:R-:W-:-:S02]  /*6880*/  IMAD.U32 R14, R42, 0x10000, RZ ;  /* 0x000100002a0e7824 */ /* 0x000fc400078e00ff */
        /* <DEDUP_REMOVED lines=8> */
[----:B------:R-:W-:Y:S01]  /*6910*/  FMUL.FTZ R14, R14, R13 ;  /* 0x0000000d0e0e7220 */ /* 0x000fe20000410000 */
[----:B------:R-:W-:Y:S01]  /*6920*/  FFMA.FTZ R12, R12, R119, R49 ;  /* 0x000000770c0c7223 */ /* 0x000fe20000010031 */
        /* <DEDUP_REMOVED lines=21> */
.L_x_11415:
[----:B------:R-:W-:Y:S05]  /*6a80*/  BSYNC B1 ;  /* 0x0000000000017941 */ /* 0x000fea0003800000 */
.L_x_11414:
[----:B--2---:R2:W-:Y:S01]  /*6a90*/  ST.E.128 desc[UR54][R44.64], R12 ;  /* 0x0000000c2c007985 */ /* 0x0045e2000c101d36 */
[----:B------:R-:W-:-:S13]  /*6aa0*/  ISETP.GE.AND P3, PT, R46, R11, PT ;  /* 0x0000000b2e00720c */ /* 0x000fda0003f66270 */
[----:B------:R-:W-:Y:S05]  /*6ab0*/  @P3 BRA `(.L_x_11377) ;  /* 0x0000000400583947 */ /* 0x000fea0003800000 */
[----:B------:R-:W-:-:S05]  /*6ac0*/  IMAD.WIDE R90, R46, 0x2, R90 ;  /* 0x000000022e5a7825 */ /* 0x000fca00078e025a */
[----:B---3--:R3:W-:Y:S01]  /*6ad0*/  ST.E.128 desc[UR54][R90.64], R40 ;  /* 0x000000285a007985 */ /* 0x0087e2000c101d36 */
[----:B------:R-:W-:Y:S05]  /*6ae0*/  BRA `(.L_x_11377) ;  /* 0x00000004004c7947 */ /* 0x000fea0003800000 */
.L_x_11369:
[----:B------:R-:W-:-:S06]  /*6af0*/  UISETP.NE.AND UP0, UPT, UR39, 0x3, UPT ;  /* 0x000000032700788c */ /* 0x000fcc000bf05270 */
[----:B------:R-:W-:-:S13]  /*6b00*/  PLOP3.LUT P2, PT, PT, PT, UP0, 0x80, 0x0 ;  /* 0x000000000000781c */ /* 0x000fda0003f4f008 */
[----:B------:R-:W-:Y:S05]  /*6b10*/  @!P2 BRA `(.L_x_11416) ;  /* 0x000000000004a947 */ /* 0x000fea0003800000 */
[----:B------:R-:W-:Y:S01]  /*6b20*/  BPT.TRAP 0x1 ;  /* 0x000000040000795c */ /* 0x000fe20000300000 */
.L_x_11416:
[----:B------:R-:W2:Y:S01]  /*6b30*/  LDL R11, [R1+0x38] ;  /* 0x00003800010b7983 */ /* 0x000ea20000100800 */
[----:B------:R-:W-:Y:S01]  /*6b40*/  IMAD R35, R19, 0x8, R2 ;  /* 0x0000000813237824 */ /* 0x000fe200078e0202 */
[----:B------:R-:W-:Y:S01]  /*6b50*/  BSSY B1, `(.L_x_11417) ;  /* 0x0000005000017945 */ /* 0x000fe20003800000 */
[----:B------:R-:W-:Y:S02]  /*6b60*/  SHF.R.S32.HI R83, RZ, 0x1f, R82 ;  /* 0x0000001fff537819 */ /* 0x000fe40000011452 */
[----:B--2---:R-:W-:-:S04]  /*6b70*/  SHF.L.U32 R86, R11, 0x1f, RZ ;  /* 0x0000001f0b567819 */ /* 0x004fc800000006ff */
[----:B------:R-:W0:Y:S02]  /*6b80*/  SYNCS.PHASECHK.TRANS64.TRYWAIT P3, [R35+URZ+0x2d890], R86 ;  /* 0x02d89056230075a7 */ /* 0x000e24000806017f */
[----:B0-----:R-:W-:Y:S05]  /*6b90*/  @!P3 BRA `(.L_x_11418) ;  /* 0x000001e4003cb947 */ /* 0x001fea0003800000 */
.L_x_11716:
[----:B------:R-:W-:Y:S05]  /*6ba0*/  BSYNC B1 ;  /* 0x0000000000017941 */ /* 0x000fea0003800000 */
.L_x_11417:
[----:B------:R-:W1:Y:S01]  /*6bb0*/  S2R R36, SR_TID.X ;  /* 0x0000000000247919 */ /* 0x000e620000002100 */
        /* <DEDUP_REMOVED lines=18> */
[----:B-1----:R-:W-:Y:S01]  /*6ce0*/  VIADD R36, R36, 0xffffff80 ;  /* 0xffffff8024247836 */ /* 0x002fe20000000000 */
[----:B------:R-:W-:Y:S01]  /*6cf0*/  LEA R42, P3, R12, UR4, 0x1 ;  /* 0x000000040c2a7c11 */ /* 0x000fe2000f8608ff */
[----:B------:R-:W-:Y:S01]  /*6d00*/  IMAD.IADD R13, R13, 0x1, R15 ;  /* 0x000000010d0d7824 */ /* 0x000fe200078e020f */
[----:B------:R-:W-:Y:S02]  /*6d10*/  UMOV UR4, 0xffffffff ;  /* 0xffffffff00047882 */ /* 0x000fe40000000000 */
[----:B------:R-:W-:Y:S02]  /*6d20*/  LEA.HI R36, R36, R36, RZ, 0x1 ;  /* 0x0000002424247211 */ /* 0x000fe400078f08ff */
[----:B------:R-:W-:Y:S02]  /*6d30*/  LEA.HI.X R13, R12, UR5, R13, 0x1, P3 ;  /* 0x000000050c0d7c11 */ /* 0x000fe400098f0c0d */
[----:B------:R-:W-:-:S04]  /*6d40*/  SHF.R.S32.HI R36, RZ, 0x1, R36 ;  /* 0x00000001ff247819 */ /* 0x000fc80000011424 */
[----:B------:R-:W-:Y:S01]  /*6d50*/  ISETP.GT.AND P3, PT, R85, R36, PT ;  /* 0x000000245500720c */ /* 0x000fe20003f64270 */
[----:B------:R-:W-:-:S12]  /*6d60*/  BRA.DIV UR4, `(.L_x_11419) ;  /* 0x000001e204dc7947 */ /* 0x000fd8000b800000 */
[----:B------:R1:W2:Y:S04]  /*6d70*/  SHFL.IDX PT, R43, R13, RZ, 0x1e1f ;  /* 0x001e1fff0d2b7589 */ /* 0x0002a800000e0000 */
[----:B------:R-:W3:Y:S02]  /*6d80*/  SHFL.IDX PT, R42, R42, RZ, 0x1e1f ;  /* 0x001e1fff2a2a7589 */ /* 0x000ee400000e0000 */
.L_x_11720:
[----:B------:R-:W-:Y:S05]  /*6d90*/  @!P3 BRA `(.L_x_11377) ;  /* 0x0000000000a0b947 */ /* 0x000fea0003800000 */
[----:B-1----:R-:W4:Y:S01]  /*6da0*/  LDL R13, [R1+0x7c] ;  /* 0x00007c00010d7983 */ /* 0x002f220000100800 */
[----:B------:R-:W-:-:S03]  /*6db0*/  ULDC UR4, c[0x0][0x2f4] ;  /* 0x0000bd0000047ab9 */ /* 0x000fc60000000800 */
[----:B------:R-:W5:Y:S04]  /*6dc0*/  LDL R12, [R1+0x78] ;  /* 0x00007800010c7983 */ /* 0x000f680000100800 */
[----:B------:R-:W5:Y:S04]  /*6dd0*/  LDL R11, [R1+0x64] ;  /* 0x00006400010b7983 */ /* 0x000f680000100800 */
[----:B------:R-:W5:Y:S01]  /*6de0*/  LDL R45, [R1+0x68] ;  /* 0x00006800012d7983 */ /* 0x000f620000100800 */
[C---:B------:R-:W-:Y:S02]  /*6df0*/  ISETP.GE.AND P5, PT, R16.reuse, UR4, PT ;  /* 0x0000000410007c0c */ /* 0x040fe4000bfa6270 */
[----:B------:R-:W-:Y:S01]  /*6e00*/  ISETP.GE.AND P4, PT, R137, UR4, PT ;  /* 0x0000000489007c0c */ /* 0x000fe2000bf86270 */
[----:B------:R-:W5:Y:S10]  /*6e10*/  LDL R44, [R1+0x74] ;  /* 0x00007400012c7983 */ /* 0x000f740000100800 */
[----:B---3--:R-:W-:-:S04]  /*6e20*/  @!P5 LEA R40, P3, R16, R42, 0x1 ;  /* 0x0000002a1028d211 */ /* 0x008fc800078608ff */
[----:B--2---:R-:W-:Y:S02]  /*6e30*/  @!P5 LEA.HI.X R41, R16, R43, R17, 0x1, P3 ;  /* 0x0000002b1029d211 */ /* 0x004fe400018f0c11 */
[----:B------:R-:W-:-:S04]  /*6e40*/  @!P4 LEA R38, P3, R137, R42, 0x1 ;  /* 0x0000002a8926c211 */ /* 0x000fc800078608ff */
[----:B----4-:R-:W-:Y:S02]  /*6e50*/  @!P4 LEA.HI.X R39, R137, R43, R13, 0x1, P3 ;  /* 0x0000002b8927c211 */ /* 0x010fe400018f0c0d */
[----:B------:R-:W-:-:S13]  /*6e60*/  ISETP.GE.AND P3, PT, R136, UR4, PT ;  /* 0x0000000488007c0c */ /* 0x000fda000bf66270 */
[----:B------:R-:W-:-:S04]  /*6e70*/  @!P3 LEA R36, P6, R136, R42, 0x1 ;  /* 0x0000002a8824b211 */ /* 0x000fc800078c08ff */
[----:B-----5:R-:W-:Y:S02]  /*6e80*/  @!P3 LEA.HI.X R37, R136, R43, R12, 0x1, P6 ;  /* 0x0000002b8825b211 */ /* 0x020fe400030f0c0c */
[----:B------:R-:W1:Y:S04]  /*6e90*/  @!P5 LDS.128 R12, [R65+0x15000] ;  /* 0x01500000410cd984 */ /* 0x000e680000000c00 */
        /* <DEDUP_REMOVED lines=24> */
.L_x_11377:
[----:B------:R-:W-:Y:S05]  /*7020*/  BSYNC B0 ;  /* 0x0000000000007941 */ /* 0x000fea0003800000 */
.L_x_11368:
[----:B---3--:R-:W3:Y:S01]  /*7030*/  S2R R11, SR_TID.X ;  /* 0x00000000000b7919 */ /* 0x008ee20000002100 */
        /* <DEDUP_REMOVED lines=8> */
[----:B-----5:R0:W-:Y:S01]  /*70c0*/  BAR.SYNC.DEFER_BLOCKING R101, 0x80 ;  /* 0x000200650000751d */ /* 0x0201e20000010000 */
[----:B---3--:R-:W-:-:S13]  /*70d0*/  LOP3.LUT P3, RZ, R11, 0x7f, RZ, 0xc0, !PT ;  /* 0x0000007f0bff7812 */ /* 0x008fda000786c0ff */
[----:B------:R-:W-:-:S05]  /*70e0*/  @!P3 VIADD R11, R35, 0x2d8a0 ;  /* 0x0002d8a0230bb836 */ /* 0x000fca0000000000 */
[----:B------:R-:W-:-:S04]  /*70f0*/  @!P3 PRMT R11, RZ, 0x654, R11 ;  /* 0x00000654ff0bb816 */ /* 0x000fc8000000000b */
[----:B------:R0:W-:Y:S01]  /*7100*/  @!P3 SYNCS.ARRIVE.TRANS64.RED.A1T0 RZ, [R11+URZ], RZ ;  /* 0x000000ff0bffb9a7 */ /* 0x0001e2000810043f */
[----:B------:R-:W-:Y:S05]  /*7110*/  @!P2 BRA `(.L_x_11421) ;  /* 0x000000000004a947 */ /* 0x000fea0003800000 */
[----:B------:R-:W-:Y:S01]  /*7120*/  BPT.TRAP 0x1 ;  /* 0x000000040000795c */ /* 0x000fe20000300000 */
.L_x_11421:
[----:B------:R-:W-:Y:S05]  /*7130*/  BSYNC B0 ;  /* 0x0000000000007941 */ /* 0x000fea0003800000 */
.L_x_11420:
[----:B------:R-:W3:Y:S01]  /*7140*/  SYNCS.PHASECHK.TRANS64.TRYWAIT P2, [R35+URZ+0x2d8b0], R86 ;  /* 0x02d8b056230075a7 */ /* 0x000ee2000804017f */
[----:B------:R-:W-:Y:S04]  /*7150*/  BSSY B0, `(.L_x_11422) ;  /* 0x0000002000007945 */ /* 0x000fe80003800000 */
[----:B---3--:R-:W-:Y:S05]  /*7160*/  @!P2 BRA `(.L_x_11423) ;  /* 0x000001e00024a947 */ /* 0x008fea0003800000 */
.L_x_11721:
[----:B------:R-:W-:Y:S05]  /*7170*/  BSYNC B0 ;  /* 0x0000000000007941 */ /* 0x000fea0003800000 */
.L_x_11422:
[----:B-12-4-:R-:W1:Y:S01]  /*7180*/  S2R R14, SR_TID.X ;  /* 0x00000000000e7919 */ /* 0x016e620000002100 */
[----:B------:R-:W-:Y:S01]  /*7190*/  ULDC.64 UR4, c[0x0][0x328] ;  /* 0x0000ca0000047ab9 */ /* 0x000fe20000000a00 */
[----:B------:R-:W-:Y:S01]  /*71a0*/  BSSY B0, `(.L_x_11424) ;  /* 0x000003f000007945 */ /* 0x000fe20003800000 */
[----:B------:R-:W-:Y:S02]  /*71b0*/  IMAD R83, R83, UR4, RZ ;  /* 0x0000000453537c24 */ /* 0x000fe4000f8e02ff */
[----:B------:R-:W-:-:S04]  /*71c0*/  IMAD.WIDE.U32 R12, R82, UR4, RZ ;  /* 0x00000004520c7c25 */ /* 0x000fc8000f8e00ff */
        /* <DEDUP_REMOVED lines=14> */
[----:B------:R-:W-:-:S03]  /*72b0*/  IMAD.IADD R13, R13, 0x1, R15 ;  /* 0x000000010d0d7824 */ /* 0x000fc600078e020f */
[----:B------:R-:W-:Y:S01]  /*72c0*/  LEA.HI R14, R14, R14, RZ, 0x1 ;  /* 0x0000000e0e0e7211 */ /* 0x000fe200078f08ff */
[----:B------:R0:W1:Y:S01]  /*72d0*/  SHFL.IDX PT, R40, R11, RZ, 0x1e1f ;  /* 0x001e1fff0b287589 */ /* 0x00006200000e0000 */
[----:B------:R-:W-:Y:S02]  /*72e0*/  LEA.HI.X R12, R12, UR5, R13, 0x1, P2 ;  /* 0x000000050c0c7c11 */ /* 0x000fe400090f0c0d */
[----:B------:R-:W-:-:S03]  /*72f0*/  SHF.R.S32.HI R14, RZ, 0x1, R14 ;  /* 0x00000001ff0e7819 */ /* 0x000fc6000001140e */
[----:B------:R0:W2:Y:S01]  /*7300*/  SHFL.IDX PT, R41, R12, RZ, 0x1e1f ;  /* 0x001e1fff0c297589 */ /* 0x0000a200000e0000 */
[----:B------:R-:W-:-:S13]  /*7310*/  ISETP.GT.AND P2, PT, R85, R14, PT ;  /* 0x0000000e5500720c */ /* 0x000fda0003f44270 */
[----:B0-----:R-:W-:Y:S05]  /*7320*/  @!P2 BRA `(.L_x_11425) ;  /* 0x000000000098a947 */ /* 0x001fea0003800000 */
[----:B------:R-:W4:Y:S01]  /*7330*/  LDL R36, [R1+0x7c] ;  /* 0x00007c0001247983 */ /* 0x000f220000100800 */
[----:B------:R-:W-:-:S03]  /*7340*/  ULDC UR4, c[0x0][0x2f4] ;  /* 0x0000bd0000047ab9 */ /* 0x000fc60000000800 */
[----:B------:R-:W5:Y:S04]  /*7350*/  LDL R14, [R1+0x78] ;  /* 0x00007800010e7983 */ /* 0x000f680000100800 */
[----:B------:R-:W3:Y:S04]  /*7360*/  LDL R46, [R1+0x64] ;  /* 0x00006400012e7983 */ /* 0x000ee80000100800 */
[----:B------:R-:W3:Y:S01]  /*7370*/  LDL R45, [R1+0x68] ;  /* 0x00006800012d7983 */ /* 0x000ee20000100800 */
[C---:B------:R-:W-:Y:S02]  /*7380*/  ISETP.GE.AND P5, PT, R16.reuse, UR4, PT ;  /* 0x0000000410007c0c */ /* 0x040fe4000bfa6270 */
[----:B------:R-:W-:Y:S01]  /*7390*/  ISETP.GE.AND P4, PT, R137, UR4, PT ;  /* 0x0000000489007c0c */ /* 0x000fe2000bf86270 */
[----:B------:R-:W3:Y:S10]  /*73a0*/  LDL R44, [R1+0x74] ;  /* 0x00007400012c7983 */ /* 0x000ef40000100800 */
[----:B-1----:R-:W-:-:S04]  /*73b0*/  @!P5 LEA R42, P2, R16, R40, 0x1 ;  /* 0x00000028102ad211 */ /* 0x002fc800078408ff */
[----:B--2---:R-:W-:Y:S02]  /*73c0*/  @!P5 LEA.HI.X R43, R16, R41, R17, 0x1, P2 ;  /* 0x00000029102bd211 */ /* 0x004fe400010f0c11 */
[----:B------:R-:W-:-:S04]  /*73d0*/  @!P4 LEA R38, P2, R137, R40, 0x1 ;  /* 0x000000288926c211 */ /* 0x000fc800078408ff */
[----:B----4-:R-:W-:Y:S02]  /*73e0*/  @!P4 LEA.HI.X R39, R137, R41, R36, 0x1, P2 ;  /* 0x000000298927c211 */ /* 0x010fe400010f0c24 */
[----:B------:R-:W-:-:S13]  /*73f0*/  ISETP.GE.AND P2, PT, R136, UR4, PT ;  /* 0x0000000488007c0c */ /* 0x000fda000bf46270 */
[----:B------:R-:W-:-:S04]  /*7400*/  @!P2 LEA R36, P6, R136, R40, 0x1 ;  /* 0x000000288824a211 */ /* 0x000fc800078c08ff */
[----:B-----5:R-:W-:Y:S02]  /*7410*/  @!P2 LEA.HI.X R37, R136, R41, R14, 0x1, P6 ;  /* 0x000000298825a211 */ /* 0x020fe400030f0c0e */
[----:B------:R-:W0:Y:S04]  /*7420*/  @!P5 LDS.128 R12, [R65] ;  /* 0x00000000410cd984 */ /* 0x000e280000000c00 */
[----:B0-----:R0:W-:Y:S01]  /*7430*/  @!P5 ST.E.128 desc[UR54][R42.64], R12 ;  /* 0x0000000c2a00d985 */ /* 0x0011e2000c101d36 */
[----:B------:R-:W-:-:S13]  /*7440*/  ISETP.GE.AND P5, PT, R3, UR4, PT ;  /* 0x0000000403007c0c */ /* 0x000fda000bfa6270 */
[----:B------:R-:W1:Y:S01]  /*7450*/  @!P5 LDS.128 R12, [R64] ;  /* 0x00000000400cd984 */ /* 0x000e620000000c00 */
[----:B---3--:R-:W-:-:S04]  /*7460*/  @!P5 IMAD.SHL.U32 R11, R46, 0x8, RZ ;  /* 0x000000082e0bd824 */ /* 0x008fc800078e00ff */
        /* <DEDUP_REMOVED lines=18> */
.L_x_11425:
[----:B------:R-:W-:Y:S05]  /*7590*/  BSYNC B0 ;  /* 0x0000000000007941 */ /* 0x000fea0003800000 */
.L_x_11424:
[----:B0-----:R-:W4:Y:S01]  /*75a0*/  LDL.LU R12, [R1+0x38] ;  /* 0x00003800010c7983 */ /* 0x001f220000300800 */
[----:B------:R-:W-:Y:S02]  /*75b0*/  VIADD R19, R19, 0x1 ;  /* 0x0000000113137836 */ /* 0x000fe40000000000 */
[----:B---3--:R-:W-:Y:S01]  /*75c0*/  @!P3 VIADD R35, R35, 0x2d8c0 ;  /* 0x0002d8c02323b836 */ /* 0x008fe20000000000 */
        /* <DEDUP_REMOVED lines=12> */
[----:B----4-:R-:W-:-:S05]  /*7690*/  LOP3.LUT R12, R12, R11, RZ, 0x3c, !PT ;  /* 0x0000000b0c0c7212 */ /* 0x010fca00078e3cff */
[----:B------:R0:W-:Y:S01]  /*76a0*/  STL [R1+0x38], R12 ;  /* 0x0000380c01007387 */ /* 0x0001e20000100800 */
[----:B------:R-:W-:Y:S05]  /*76b0*/  @P1 BRA `(.L_x_11426) ;  /* 0xffffffb0007c1947 */ /* 0x000fea000383ffff */
[----:B0-----:R-:W0:Y:S01]  /*76c0*/  S2R R12, SR_TID.X ;  /* 0x00000000000c7919 */ /* 0x001e220000002100 */
[----:B------:R-:W-:Y:S02]  /*76d0*/  PLOP3.LUT P0, PT, PT, PT, PT, 0x8, 0x0 ;  /* 0x000000000000781c */ /* 0x000fe40003f0e170 */
[----:B0-----:R-:W-:-:S04]  /*76e0*/  SHF.R.U32.HI R12, RZ, 0x7, R12 ;  /* 0x00000007ff0c7819 */ /* 0x001fc8000001160c */
[----:B------:R-:W-:-:S13]  /*76f0*/  ISETP.NE.AND P4, PT, R12, 0x1, PT ;  /* 0x000000010c00780c */ /* 0x000fda0003f85270 */
[----:B------:R-:W-:Y:S06]  /*7700*/  @!P4 BAR.ARV 0x9, 0x100 ;  /* 0x024400000000cb1d */ /* 0x000fec0000002000 */
.L_x_11363:
[----:B------:R-:W3:Y:S01]  /*7710*/  LDL R8, [R1+0x60] ;  /* 0x0000600001087983 */ /* 0x000ee20000100800 */
[----:B------:R-:W0:Y:S01]  /*7720*/  LDC R0, c[0x0][0x448] ;  /* 0x00011200ff007b82 */ /* 0x000e220000000800 */
[----:B------:R-:W-:-:S07]  /*7730*/  IADD3 R7, R155, 0x1, -R154 ;  /* 0x000000019b077810 */ /* 0x000fce0007ffe89a */
[----:B------:R-:W4:Y:S01]  /*7740*/  LDC.64 R4, c[0x0][0x9e0] ;  /* 0x00027800ff047b82 */ /* 0x000f220000000a00 */
[----:B0-----:R-:W-:Y:S02]  /*7750*/  ISETP.NE.AND P1, PT, R0, 0x1, PT ;  /* 0x000000010000780c */ /* 0x001fe40003f25270 */
[----:B----4-:R-:W-:-:S11]  /*7760*/  ISETP.GE.AND P2, PT, R5, 0x1, PT ;  /* 0x000000010500780c */ /* 0x010fd60003f46270 */
[----:B------:R-:W0:Y:S08]  /*7770*/  @P1 LDC R3, c[0x0][0x44c] ;  /* 0x00011300ff031b82 */ /* 0x000e300000000800 */
[----:B------:R-:W4:Y:S01]  /*7780*/  @P1 LDC R6, c[0x0][0x450] ;  /* 0x00011400ff061b82 */ /* 0x000f220000000800 */
[----:B---3--:R-:W-:-:S04]  /*7790*/  VIADD R0, R8, 0xbf ;  /* 0x000000bf08007836 */ /* 0x008fc80000000000 */
[----:B0-----:R-:W-:-:S05]  /*77a0*/  @P1 IMAD.HI.U32 R3, R0, R3, RZ ;  /* 0x0000000300031227 */ /* 0x001fca00078e00ff */
[----:B----4-:R-:W-:-:S05]  /*77b0*/  @P1 SHF.R.U32.HI R0, RZ, R6, R3 ;  /* 0x00000006ff001219 */ /* 0x010fca0000011603 */
[----:B------:R-:W-:Y:S01]  /*77c0*/  IMAD.IADD R3, R7, 0x1, R0 ;  /* 0x0000000107037824 */ /* 0x000fe200078e0200 */
[----:B------:R-:W-:Y:S06]  /*77d0*/  @P0 BRA `(.L_x_11427) ;  /* 0x00000000000c0947 */ /* 0x000fec0003800000 */
[----:B------:R-:W0:Y:S01]  /*77e0*/  FENCE.VIEW.ASYNC.G ;  /* 0x00000000000073c6 */ /* 0x000e220000000100 */
[----:B------:R-:W-:Y:S05]  /*77f0*/  WARPSYNC.ALL ;  /* 0x0000000000007948 */ /* 0x000fea0003800000 */
[----:B0-----:R-:W-:Y:S06]  /*7800*/  BAR.ARV 0xc, 0x200 ;  /* 0x0308000000007b1d */ /* 0x001fec0000002000 */
.L_x_11427:
        /* <DEDUP_REMOVED lines=13> */
.L_x_11430:
[----:B------:R-:W-:-:S13]  /*78e0*/  ISETP.NE.AND P0, PT, R5, 0x1, PT ;  /* 0x000000010500780c */ /* 0x000fda0003f05270 */
[----:B------:R-:W0:Y:S02]  /*78f0*/  @P0 LDC.64 R6, c[0x0][0x9e8] ;  /* 0x00027a00ff060b82 */ /* 0x000e240000000a00 */
[----:B0-----:R-:W-:-:S05]  /*7900*/  @P0 IMAD.HI.U32 R6, R0, R6, RZ ;  /* 0x0000000600060227 */ /* 0x001fca00078e00ff */
[----:B------:R-:W-:-:S07]  /*7910*/  @P0 SHF.R.U32.HI R0, RZ, R7, R6 ;  /* 0x00000007ff000219 */ /* 0x000fce0000011606 */
.L_x_11431:
[----:B------:R-:W-:Y:S05]  /*7920*/  BSYNC B0 ;  /* 0x0000000000007941 */ /* 0x000fea0003800000 */
.L_x_11429:
[----:B------:R-:W-:-:S05]  /*7930*/  IMAD R3, R0, R5, R5 ;  /* 0x0000000500037224 */ /* 0x000fca00078e0205 */
[----:B------:R-:W-:-:S07]  /*7940*/  VIMNMX R4, R4, R3, PT ;  /* 0x0000000304047248 */ /* 0x000fce0003fe0100 */
.L_x_11428:
[----:B------:R-:W0:Y:S01]  /*7950*/  @P1 LDC R0, c[0x0][0x44c] ;  /* 0x00011300ff001b82 */ /* 0x000e220000000800 */
[----:B------:R-:W-:Y:S01]  /*7960*/  VIADD R4, R4, 0x7f ;  /* 0x0000007f04047836 */ /* 0x000fe20000000000 */
[----:B------:R-:W-:-:S04]  /*7970*/  ULDC UR4, c[0x0][0x9dc] ;  /* 0x0002770000047ab9 */ /* 0x000fc80000000800 */
[----:B------:R-:W-:Y:S02]  /*7980*/  SHF.R.S32.HI R3, RZ, 0x1f, R4 ;  /* 0x0000001fff037819 */ /* 0x000fe40000011404 */
[----:B------:R-:W3:Y:S02]  /*7990*/  @P1 LDC R7, c[0x0][0x450] ;  /* 0x00011400ff071b82 */ /* 0x000ee40000000800 */
[----:B------:R-:W-:-:S04]  /*79a0*/  LEA.HI R3, R3, R4, RZ, 0x7 ;  /* 0x0000000403037211 */ /* 0x000fc800078f38ff */
[----:B------:R-:W-:-:S04]  /*79b0*/  SHF.R.S32.HI R3, RZ, 0x7, R3 ;  /* 0x00000007ff037819 */ /* 0x000fc80000011403 */
[----:B------:R-:W-:Y:S01]  /*79c0*/  VIMNMX R88, R102, R3, PT ;  /* 0x0000000366587248 */ /* 0x000fe20003fe0100 */
[----:B0-----:R-:W-:-:S04]  /*79d0*/  @P1 IMAD.HI.U32 R6, R8, R0, RZ ;  /* 0x0000000008061227 */ /* 0x001fc800078e00ff */
[----:B------:R-:W-:Y:S01]  /*79e0*/  IMAD.MOV.U32 R0, RZ, RZ, R8 ;  /* 0x000000ffff007224 */ /* 0x000fe200078e0008 */
[----:B---3--:R-:W-:-:S05]  /*79f0*/  @P1 SHF.R.U32.HI R0, RZ, R7, R6 ;  /* 0x00000007ff001219 */ /* 0x008fca0000011606 */
        /* <DEDUP_REMOVED lines=13> */
.L_x_11434:
[----:B------:R-:W-:-:S13]  /*7ad0*/  ISETP.NE.AND P0, PT, R5, 0x1, PT ;  /* 0x000000010500780c */ /* 0x000fda0003f05270 */
[----:B------:R-:W0:Y:S02]  /*7ae0*/  @P0 LDC.64 R6, c[0x0][0x9e8] ;  /* 0x00027a00ff060b82 */ /* 0x000e240000000a00 */
[----:B0-----:R-:W-:-:S05]  /*7af0*/  @P0 IMAD.HI.U32 R6, R0, R6, RZ ;  /* 0x0000000600060227 */ /* 0x001fca00078e00ff */
[----:B------:R-:W-:-:S07]  /*7b00*/  @P0 SHF.R.U32.HI R0, RZ, R7, R6 ;  /* 0x00000007ff000219 */ /* 0x000fce0000011606 */
.L_x_11435:
[----:B------:R-:W-:Y:S05]  /*7b10*/  BSYNC B0 ;  /* 0x0000000000007941 */ /* 0x000fea0003800000 */
.L_x_11433:
[----:B------:R-:W-:-:S05]  /*7b20*/  IMAD R5, R0, R5, RZ ;  /* 0x0000000500057224 */ /* 0x000fca00078e02ff */
[----:B------:R-:W-:-:S07]  /*7b30*/  VIMNMX R4, R4, R5, !PT ;  /* 0x0000000504047248 */ /* 0x000fce0007fe0100 */
.L_x_11432:
        /* <DEDUP_REMOVED lines=10> */
[----:B------:R-:W-:Y:S02]  /*7be0*/  CS2R R126, SRZ ;  /* 0x00000000007e7805 */ /* 0x000fe4000001ff00 */
[----:B------:R-:W-:Y:S02]  /*7bf0*/  CS2R R124, SRZ ;  /* 0x00000000007c7805 */ /* 0x000fe4000001ff00 */
[----:B------:R-:W-:Y:S02]  /*7c00*/  VIMNMX R6, RZ, R5, !PT ;  /* 0x00000005ff067248 */ /* 0x000fe40007fe0100 */
[----:B------:R-:W-:-:S02]  /*7c10*/  CS2R R122, SRZ ;  /* 0x00000000007a7805 */ /* 0x000fc4000001ff00 */
[----:B------:R-:W-:Y:S02]  /*7c20*/  CS2R R120, SRZ ;  /* 0x0000000000787805 */ /* 0x000fe4000001ff00 */
[----:B------:R-:W-:Y:S02]  /*7c30*/  CS2R R118, SRZ ;  /* 0x0000000000767805 */ /* 0x000fe4000001ff00 */
[----:B------:R-:W-:Y:S01]  /*7c40*/  ISETP.GT.AND P1, PT, R88, R6, PT ;  /* 0x000000065800720c */ /* 0x000fe20003f24270 */
[----:B------:R0:W-:Y:S01]  /*7c50*/  STL [R1+0x9c], R6 ;  /* 0x00009c0601007387 */ /* 0x0001e20000100800 */
[----:B------:R-:W-:Y:S02]  /*7c60*/  CS2R R116, SRZ ;  /* 0x0000000000747805 */ /* 0x000fe4000001ff00 */
[----:B------:R-:W-:Y:S02]  /*7c70*/  CS2R R114, SRZ ;  /* 0x0000000000727805 */ /* 0x000fe4000001ff00 */
[----:B------:R-:W-:Y:S01]  /*7c80*/  CS2R R112, SRZ ;  /* 0x0000000000707805 */ /* 0x000fe2000001ff00 */
[----:B------:R-:W-:Y:S01]  /*7c90*/  IMAD.MOV.U32 R36, RZ, RZ, RZ ;  /* 0x000000ffff247224 */ /* 0x000fe200078e00ff */
[----:B------:R-:W-:Y:S01]  /*7ca0*/  CS2R R26, SRZ ;  /* 0x00000000001a7805 */ /* 0x000fe2000001ff00 */
[----:B------:R-:W-:Y:S01]  /*7cb0*/  IMAD.MOV.U32 R109, RZ, RZ, RZ ;  /* 0x000000ffff6d7224 */ /* 0x000fe200078e00ff */
[----:B------:R-:W-:-:S02]  /*7cc0*/  CS2R R106, SRZ ;  /* 0x00000000006a7805 */ /* 0x000fc4000001ff00 */
[----:B------:R-:W-:Y:S02]  /*7cd0*/  CS2R R104, SRZ ;  /* 0x0000000000687805 */ /* 0x000fe4000001ff00 */
[----:B------:R-:W-:Y:S01]  /*7ce0*/  CS2R R28, SRZ ;  /* 0x00000000001c7805 */ /* 0x000fe2000001ff00 */
[----:B------:R-:W-:Y:S01]  /*7cf0*/  IMAD.MOV.U32 R102, RZ, RZ, RZ ;  /* 0x000000ffff667224 */ /* 0x000fe200078e00ff */
[----:B------:R-:W-:Y:S01]  /*7d00*/  CS2R R100, SRZ ;  /* 0x0000000000647805 */ /* 0x000fe2000001ff00 */
[----:B------:R-:W-:Y:S01]  /*7d10*/  IMAD.MOV.U32 R38, RZ, RZ, RZ ;  /* 0x000000ffff267224 */ /* 0x000fe200078e00ff */
[----:B------:R-:W-:Y:S01]  /*7d20*/  CS2R R96, SRZ ;  /* 0x0000000000607805 */ /* 0x000fe2000001ff00 */
[----:B------:R-:W-:Y:S01]  /*7d30*/  IMAD.MOV.U32 R31, RZ, RZ, RZ ;  /* 0x000000ffff1f7224 */ /* 0x000fe200078e00ff */
[----:B------:R-:W-:Y:S01]  /*7d40*/  CS2R R94, SRZ ;  /* 0x00000000005e7805 */ /* 0x000fe2000001ff00 */
[----:B------:R-:W-:Y:S01]  /*7d50*/  IMAD.MOV.U32 R93, RZ, RZ, RZ ;  /* 0x000000ffff5d7224 */ /* 0x000fe200078e00ff */
[----:B0-----:R-:W-:-:S02]  /*7d60*/  CS2R R6, SRZ ;  /* 0x0000000000067805 */ /* 0x001fc4000001ff00 */
[----:B------:R-:W-:Y:S01]  /*7d70*/  CS2R R90, SRZ ;  /* 0x00000000005a7805 */ /* 0x000fe2000001ff00 */
        /* <DEDUP_REMOVED lines=10> */
.L_x_11724:
[----:B------:R-:W3:Y:S01]  /*7e20*/  LDL R3, [R1+0x44] ;  /* 0x0000440001037983 */ /* 0x000ee20000100800 */
[----:B------:R-:W-:Y:S01]  /*7e30*/  VIADD R4, R2, 0x21800 ;  /* 0x0002180002047836 */ /* 0x000fe20000000000 */
[----:B------:R-:W-:Y:S04]  /*7e40*/  BSSY B6, `(.L_x_11438) ;  /* 0x000001e000067945 */ /* 0x000fe80003800000 */
[----:B------:R-:W-:Y:S01]  /*7e50*/  LOP3.LUT P0, RZ, R4, 0x3ff, RZ, 0xc0, !PT ;  /* 0x000003ff04ff7812 */ /* 0x000fe2000780c0ff */
[----:B---3--:R-:W-:-:S05]  /*7e60*/  IMAD.HI R0, R3, 0x55555556, RZ ;  /* 0x5555555603007827 */ /* 0x008fca00078e02ff */
[----:B------:R-:W-:-:S05]  /*7e70*/  LEA.HI R141, R0, R0, RZ, 0x1 ;  /* 0x00000000008d7211 */ /* 0x000fca00078f08ff */
[----:B------:R-:W-:-:S04]  /*7e80*/  IMAD R141, R141, -0x3, R3 ;  /* 0xfffffffd8d8d7824 */ /* 0x000fc800078e0203 */
[C---:B------:R-:W-:Y:S02]  /*7e90*/  IMAD R3, R141.reuse, 0x2000, R4 ;  /* 0x000020008d037824 */ /* 0x040fe400078e0204 */
[----:B------:R-:W-:-:S03]  /*7ea0*/  IMAD R0, R141, 0x1000, R2 ;  /* 0x000010008d007824 */ /* 0x000fc600078e0202 */
[----:B------:R-:W-:Y:S01]  /*7eb0*/  SHF.R.U32.HI R3, RZ, 0x4, R3 ;  /* 0x00000004ff037819 */ /* 0x000fe20000011603 */
[----:B------:R-:W-:-:S03]  /*7ec0*/  VIADD R0, R0, 0xc400 ;  /* 0x0000c40000007836 */ /* 0x000fc60000000000 */
[----:B------:R-:W-:Y:S02]  /*7ed0*/  LOP3.LUT R3, R3, 0x3fff, RZ, 0xc0, !PT ;  /* 0x00003fff03037812 */ /* 0x000fe400078ec0ff */
[----:B------:R-:W-:-:S03]  /*7ee0*/  SHF.R.U32.HI R0, RZ, 0x4, R0 ;  /* 0x00000004ff007819 */ /* 0x000fc60000011600 */
[----:B------:R3:W-:Y:S01]  /*7ef0*/  STL [R1+0x90], R3 ;  /* 0x0000900301007387 */ /* 0x0007e20000100800 */
[----:B------:R-:W-:Y:S01]  /*7f00*/  LOP3.LUT R44, R0, 0x3fff, RZ, 0xc0, !PT ;  /* 0x00003fff002c7812 */ /* 0x000fe200078ec0ff */
[----:B------:R-:W-:Y:S06]  /*7f10*/  @!P0 BRA `(.L_x_11439) ;  /* 0x0000000000408947 */ /* 0x000fec0003800000 */
[----:B------:R-:W-:Y:S01]  /*7f20*/  MOV R0, 0x0 ;  /* 0x0000000000007802 */ /* 0x000fe20000000f00 */
[----:B------:R-:W-:Y:S01]  /*7f30*/  ULDC.64 UR4, c[0x4][0x138] ;  /* 0x01004e0000047ab9 */ /* 0x000fe20000000a00 */
[----:B------:R-:W-:Y:S01]  /*7f40*/  ULDC.64 UR6, c[0x4][0x140] ;  /* 0x0100500000067ab9 */ /* 0x000fe20000000a00 */
[----:B------:R-:W-:Y:S01]  /*7f50*/  IMAD.U32 R4, RZ, RZ, UR4 ;  /* 0x00000004ff047e24 */ /* 0x000fe2000f8e00ff */
[----:B0-----:R0:W4:Y:S01]  /*7f60*/  LDC.64 R14, c[0x4][R0] ;  /* 0x01000000000e7b82 */ /* 0x0011220000000a00 */
        /* <DEDUP_REMOVED lines=10> */
[----:B-12345:R-:W-:Y:S05]  /*8010*/  CALL.ABS.NOINC R14 ;  /* 0x000000000e007343 */ /* 0x03efea0003c00000 */
.L_x_11439:
[----:B------:R-:W-:Y:S05]  /*8020*/  BSYNC B6 ;  /* 0x0000000000067941 */ /* 0x000fea0003800000 */
.L_x_11438:
[----:B------:R-:W-:Y:S02]  /*8030*/  ULDC UR4, c[0x0][0x3f4] ;  /* 0x0000fd0000047ab9 */ /* 0x000fe40000000800 */
[----:B------:R-:W-:-:S13]  /*8040*/  ISETP.LT.AND P0, PT, RZ, UR4, PT ;  /* 0x00000004ff007c0c */ /* 0x000fda000bf01270 */
[----:B------:R-:W-:Y:S05]  /*8050*/  @P0 BRA `(.L_x_11440) ;  /* 0x0000000000400947 */ /* 0x000fea0003800000 */
[----:B------:R-:W-:-:S04]  /*8060*/  ULEA.HI UR4, UR37, UR37, URZ, 0x1 ;  /* 0x0000002525047291 */ /* 0x000fc8000f8f083f */
[----:B------:R-:W-:-:S04]  /*8070*/  ULOP3.LUT UR4, UR4, 0xfffffffe, URZ, 0xc0, !UPT ;  /* 0xfffffffe04047892 */ /* 0x000fc8000f8ec03f */
[----:B------:R-:W-:-:S06]  /*8080*/  UIADD3 UR4, UR37, -UR4, URZ ;  /* 0x8000000425047290 */ /* 0x000fcc000fffe03f */
[----:B---3--:R-:W-:-:S05]  /*8090*/  IMAD.U32 R3, RZ, RZ, UR4 ;  /* 0x00000004ff037e24 */ /* 0x008fca000f8e00ff */
[----:B------:R-:W-:-:S04]  /*80a0*/  SHF.L.U32 R3, R3, 0x1f, RZ ;  /* 0x0000001f03037819 */ /* 0x000fc800000006ff */
[----:B------:R3:W4:Y:S03]  /*80b0*/  SYNCS.PHASECHK.TRANS64.TRYWAIT P0, [R2+URZ+0x2d800], R3 ;  /* 0x02d80003020075a7 */ /* 0x000726000800017f */
[----:B----4-:R-:W-:Y:S05]  /*80c0*/  @!P0 NANOSLEEP.SYNCS 0x989680 ;  /* 0x009896800000895d */ /* 0x010fea0003900000 */
[----:B------:R-:W4:Y:S01]  /*80d0*/  @!P0 SYNCS.PHASECHK.TRANS64 P0, [R2+URZ+0x2d800], R3 ;  /* 0x02d80003020085a7 */ /* 0x000f22000800007f */
[----:B------:R-:W-:Y:S04]  /*80e0*/  BSSY B0, `(.L_x_11441) ;  /* 0x0000006000007945 */ /* 0x000fe80003800000 */
[----:B----4-:R-:W-:Y:S05]  /*80f0*/  @P0 BRA `(.L_x_11442) ;  /* 0x0000000000100947 */ /* 0x010fea0003800000 */
.L_x_11443:
[----:B----4-:R4:W0:Y:S02]  /*8100*/  SYNCS.PHASECHK.TRANS64.TRYWAIT P0, [R2+URZ+0x2d800], R3 ;  /* 0x02d80003020075a7 */ /* 0x010824000800017f */
[----:B0-----:R-:W-:Y:S05]  /*8110*/  @!P0 NANOSLEEP.SYNCS 0x989680 ;  /* 0x009896800000895d */ /* 0x001fea0003900000 */
[----:B------:R-:W0:Y:S02]  /*8120*/  @!P0 SYNCS.PHASECHK.TRANS64 P0, [R2+URZ+0x2d800], R3 ;  /* 0x02d80003020085a7 */ /* 0x000e24000800007f */
[----:B0-----:R-:W-:Y:S05]  /*8130*/  @!P0 BRA `(.L_x_11443) ;  /* 0xfffffffc00f08947 */ /* 0x001fea000383ffff */
.L_x_11442:
[----:B------:R-:W-:Y:S05]  /*8140*/  BSYNC B0 ;  /* 0x0000000000007941 */ /* 0x000fea0003800000 */
.L_x_11441:
[----:B------:R-:W-:Y:S05]  /*8150*/  BRA `(.L_x_11444) ;  /* 0x0000004000b87947 */ /* 0x000fea0003800000 */
.L_x_11440:
[----:B------:R-:W-:Y:S01]  /*8160*/  ULOP3.LUT UP0, URZ, UR40, 0x1bf, URZ, 0xc0, !UPT ;  /* 0x000001bf283f7892 */ /* 0x000fe2000f80c03f */
[----:B-----5:R-:W-:Y:S01]  /*8170*/  SHF.R.S32.HI R0, RZ, 0x1f, R98 ;  /* 0x0000001fff007819 */ /* 0x020fe20000011462 */
[----:B------:R-:W-:Y:S01]  /*8180*/  ULDC.64 UR4, c[0x0][0x3f8] ;  /* 0x0000fe0000047ab9 */ /* 0x000fe20000000a00 */
[----:B------:R-:W-:Y:S01]  /*8190*/  ULDC.64 UR6, c[0x0][0x408] ;  /* 0x0001020000067ab9 */ /* 0x000fe20000000a00 */
[----:B------:R-:W-:Y:S02]  /*81a0*/  IMAD.WIDE.U32 R24, R98, UR4, RZ ;  /* 0x0000000462187c25 */ /* 0x000fe4000f8e00ff */
[----:B------:R-:W-:Y:S02]  /*81b0*/  PLOP3.LUT P0, PT, PT, PT, UP0, 0x80, 0x0 ;  /* 0x000000000000781c */ /* 0x000fe40003f0f008 */
[C---:B---3--:R-:W-:Y:S02]  /*81c0*/  IMAD R3, R0.reuse, UR4, RZ ;  /* 0x0000000400037c24 */ /* 0x048fe4000f8e02ff */
        /* <DEDUP_REMOVED lines=11> */
[----:B0-----:R0:W3:Y:S01]  /*8280*/  LDC.64 R14, c[0x4][R0] ;  /* 0x01000000000e7b82 */ /* 0x0010e20000000a00 */
        /* <DEDUP_REMOVED lines=10> */
[----:B-123--:R-:W-:Y:S05]  /*8330*/  CALL.ABS.NOINC R14 ;  /* 0x000000000e007343 */ /* 0x00efea0003c00000 */
.L_x_11445:
[----:B------:R-:W3:Y:S01]  /*8340*/  S2R R20, SR_TID.X ;  /* 0x0000000000147919 */ /* 0x000ee20000002100 */
[----:B------:R-:W-:Y:S01]  /*8350*/  ULDC.U8 UR4, c[0x0][0x410] ;  /* 0x0001040000047ab9 */ /* 0x000fe20000000000 */
[----:B---3--:R-:W-:Y:S02]  /*8360*/  VIADD R21, R20, 0xffffff80 ;  /* 0xffffff8014157836 */ /* 0x008fe40000000000 */
[----:B------:R-:W3:Y:S01]  /*8370*/  LDL R20, [R1+0x60] ;  /* 0x0000600001147983 */ /* 0x000ee20000100800 */
[----:B------:R-:W-:Y:S01]  /*8380*/  ISETP.NE.AND P0, PT, RZ, UR4, PT ;  /* 0x00000004ff007c0c */ /* 0x000fe2000bf05270 */
[----:B------:R-:W-:Y:S01]  /*8390*/  BSSY B0, `(.L_x_11446) ;  /* 0x0000402000007945 */ /* 0x000fe20003800000 */
[----:B------:R-:W-:-:S04]  /*83a0*/  LEA.HI R55, R21, R21, RZ, 0x1 ;  /* 0x0000001515377211 */ /* 0x000fc800078f08ff */
[----:B------:R-:W-:-:S05]  /*83b0*/  SHF.R.S32.HI R55, RZ, 0x1, R55 ;  /* 0x00000001ff377819 */ /* 0x000fca0000011437 */
[----:B---3--:R-:W-:Y:S02]  /*83c0*/  IMAD.IADD R10, R55, 0x1, R20 ;  /* 0x00000001370a7824 */ /* 0x008fe400078e0214 */
        /* <DEDUP_REMOVED lines=11> */
[----:B---3--:R-:W-:-:S04]  /*8480*/  @P0 IMAD.HI.U32 R0, R10, R3, RZ ;  /* 0x000000030a000227 */ /* 0x008fc800078e00ff */
[----:B------:R-:W-:Y:S01]  /*8490*/  IMAD.MOV.U32 R3, RZ, RZ, R10 ;  /* 0x000000ffff037224 */ /* 0x000fe200078e000a */
[----:B----4-:R-:W-:-:S04]  /*84a0*/  @P0 SHF.R.U32.HI R3, RZ, R5, R0 ;  /* 0x00000005ff030219 */ /* 0x010fc80000011600 */
[----:B------:R-:W-:Y:S01]  /*84b0*/  SHF.R.S32.HI R0, RZ, 0x1f, R3 ;  /* 0x0000001fff007819 */ /* 0x000fe20000011403 */
[----:B------:R-:W-:-:S04]  /*84c0*/  IMAD.WIDE.U32 R6, R3, UR4, R6 ;  /* 0x0000000403067c25 */ /* 0x000fc8000f8e0006 */
[C---:B------:R-:W-:Y:S02]  /*84d0*/  IMAD R4, R0.reuse, UR4, RZ ;  /* 0x0000000400047c24 */ /* 0x040fe4000f8e02ff */
[----:B------:R-:W-:Y:S02]  /*84e0*/  IMAD R0, R0, UR6, RZ ;  /* 0x0000000600007c24 */ /* 0x000fe4000f8e02ff */
[C---:B------:R-:W-:Y:S01]  /*84f0*/  IMAD R13, R3.reuse, UR5, R4 ;  /* 0x00000005030d7c24 */ /* 0x040fe2000f8e0204 */
[----:B------:R-:W-:Y:S01]  /*8500*/  ULDC.64 UR4, c[0x0][0x3e8] ;  /* 0x0000fa0000047ab9 */ /* 0x000fe20000000a00 */
[----:B------:R-:W-:-:S04]  /*8510*/  IMAD.WIDE.U32 R8, R3, UR6, R8 ;  /* 0x0000000603087c25 */ /* 0x000fc8000f8e0008 */
[----:B------:R-:W-:Y:S01]  /*8520*/  IMAD R5, R3, UR7, R0 ;  /* 0x0000000703057c24 */ /* 0x000fe2000f8e0200 */
[----:B------:R-:W-:Y:S01]  /*8530*/  ULDC.64 UR6, c[0x0][0x400] ;  /* 0x0001000000067ab9 */ /* 0x000fe20000000a00 */
[----:B------:R-:W-:Y:S01]  /*8540*/  IMAD.IADD R13, R7, 0x1, R13 ;  /* 0x00000001070d7824 */ /* 0x000fe200078e020d */
[----:B------:R-:W-:Y:S01]  /*8550*/  LEA R0, P0, R6, UR4, 0x1 ;  /* 0x0000000406007c11 */ /* 0x000fe2000f8008ff */
[----:B------:R-:W-:Y:S01]  /*8560*/  IMAD.IADD R5, R9, 0x1, R5 ;  /* 0x0000000109057824 */ /* 0x000fe200078e0205 */
[----:B------:R-:W-:Y:S01]  /*8570*/  LEA R4, P1, R8, UR6, 0x1 ;  /* 0x0000000608047c11 */ /* 0x000fe2000f8208ff */
[----:B------:R-:W-:Y:S01]  /*8580*/  UMOV UR4, 0xffffffff ;  /* 0xffffffff00047882 */ /* 0x000fe20000000000 */
[----:B------:R-:W-:Y:S02]  /*8590*/  LEA.HI.X R13, R6, UR5, R13, 0x1, P0 ;  /* 0x00000005060d7c11 */ /* 0x000fe400080f0c0d */
[----:B------:R-:W-:Y:S01]  /*85a0*/  LEA.HI.X R5, R8, UR7, R5, 0x1, P1 ;  /* 0x0000000708057c11 */ /* 0x000fe200088f0c05 */
[----:B------:R-:W-:Y:S08]  /*85b0*/  BRA.DIV UR4, `(.L_x_11448) ;  /* 0x000001ce04647947 */ /* 0x000ff0000b800000 */
[----:B------:R3:W4:Y:S04]  /*85c0*/  SHFL.IDX PT, R3, R13, RZ, 0x1e1f ;  /* 0x001e1fff0d037589 */ /* 0x00072800000e0000 */
[----:B------:R-:W1:Y:S04]  /*85d0*/  SHFL.IDX PT, R0, R0, RZ, 0x1e1f ;  /* 0x001e1fff00007589 */ /* 0x000e6800000e0000 */
[----:B------:R-:W1:Y:S04]  /*85e0*/  SHFL.IDX PT, R5, R5, RZ, 0x1e1f ;  /* 0x001e1fff05057589 */ /* 0x000e6800000e0000 */
[----:B0-----:R3:W0:Y:S02]  /*85f0*/  SHFL.IDX PT, R14, R4, RZ, 0x1e1f ;  /* 0x001e1fff040e7589 */ /* 0x00162400000e0000 */
.L_x_11730:
[----:B------:R-:W-:Y:S01]  /*8600*/  IMAD R45, R154, R45, RZ ;  /* 0x0000002d9a2d7224 */ /* 0x000fe200078e02ff */
[----:B------:R-:W-:Y:S01]  /*8610*/  BSSY B1, `(.L_x_11449) ;  /* 0x000005d000017945 */ /* 0x000fe20003800000 */
[----:B------:R-:W-:Y:S02]  /*8620*/  CS2R R36, SRZ ;  /* 0x0000000000247805 */ /* 0x000fe4000001ff00 */
[----:B------:R-:W-:Y:S02]  /*8630*/  CS2R R34, SRZ ;  /* 0x0000000000227805 */ /* 0x000fe4000001ff00 */
[----:B------:R-:W-:Y:S02]  /*8640*/  CS2R R28, SRZ ;  /* 0x00000000001c7805 */ /* 0x000fe4000001ff00 */
[----:B------:R-:W-:Y:S01]  /*8650*/  ISETP.GE.AND P0, PT, R10, R45, PT ;  /* 0x0000002d0a00720c */ /* 0x000fe20003f06270 */
[----:B------:R-:W-:Y:S01]  /*8660*/  IMAD R45, R33, -0xc0, R45 ;  /* 0xffffff40212d7824 */ /* 0x000fe200078e022d */
        /* <DEDUP_REMOVED lines=10> */
[----:B------:R-:W3:Y:S01]  /*8710*/  LDL R42, [R1+0x8c] ;  /* 0x00008c00012a7983 */ /* 0x000ee20000100800 */
[----:B------:R-:W-:-:S03]  /*8720*/  ULDC UR4, c[0x0][0x3f4] ;  /* 0x0000fd0000047ab9 */ /* 0x000fc60000000800 */
[----:B--2---:R-:W2:Y:S04]  /*8730*/  LDL R41, [R1+0x84] ;  /* 0x0000840001297983 */ /* 0x004ea80000100800 */
[----:B-1----:R-:W4:Y:S04]  /*8740*/  LDL R40, [R1+0x88] ;  /* 0x0000880001287983 */ /* 0x002f280000100800 */
[----:B------:R-:W4:Y:S04]  /*8750*/  LDL R15, [R1+0x80] ;  /* 0x00008000010f7983 */ /* 0x000f280000100800 */
[----:B------:R-:W4:Y:S04]  /*8760*/  LDL.64 R56, [R1+0x58] ;  /* 0x0000580001387983 */ /* 0x000f280000100a00 */
        /* <DEDUP_REMOVED lines=9> */
[C---:B---3--:R-:W-:Y:S01]  /*8800*/  ISETP.GE.AND P3, PT, R42.reuse, UR4, PT ;  /* 0x000000042a007c0c */ /* 0x048fe2000bf66270 */
[----:B------:R-:W-:Y:S01]  /*8810*/  IMAD.SHL.U32 R9, R42, 0x2, RZ ;  /* 0x000000022a097824 */ /* 0x000fe200078e00ff */
[----:B------:R-:W-:Y:S02]  /*8820*/  SHF.R.S32.HI R4, RZ, 0x1f, R42 ;  /* 0x0000001fff047819 */ /* 0x000fe4000001142a */
[C---:B--2---:R-:W-:Y:S01]  /*8830*/  ISETP.GE.AND P2, PT, R41.reuse, UR4, PT ;  /* 0x0000000429007c0c */ /* 0x044fe2000bf46270 */
[C---:B------:R-:W-:Y:S01]  /*8840*/  IMAD.SHL.U32 R49, R41.reuse, 0x2, RZ ;  /* 0x0000000229317824 */ /* 0x040fe200078e00ff */
[----:B------:R-:W-:Y:S02]  /*8850*/  SHF.R.S32.HI R8, RZ, 0x1f, R41 ;  /* 0x0000001fff087819 */ /* 0x000fe40000011429 */
[C---:B----4-:R-:W-:Y:S01]  /*8860*/  ISETP.GE.AND P1, PT, R40.reuse, UR4, PT ;  /* 0x0000000428007c0c */ /* 0x050fe2000bf26270 */
[----:B------:R-:W-:Y:S01]  /*8870*/  IMAD.SHL.U32 R43, R40, 0x2, RZ ;  /* 0x00000002282b7824 */ /* 0x000fe200078e00ff */
[----:B------:R-:W-:-:S02]  /*8880*/  SHF.L.U64.HI R20, R41, 0x1, R8 ;  /* 0x0000000129147819 */ /* 0x000fc40000010208 */
[----:B------:R-:W-:Y:S01]  /*8890*/  SHF.L.U64.HI R4, R42, 0x1, R4 ;  /* 0x000000012a047819 */ /* 0x000fe20000010204 */
[C---:B------:R-:W-:Y:S01]  /*88a0*/  IMAD.SHL.U32 R7, R15.reuse, 0x2, RZ ;  /* 0x000000020f077824 */ /* 0x040fe200078e00ff */
[-C--:B0-----:R-:W-:Y:S02]  /*88b0*/  @!P3 IADD3 R8, P5, R14, R9.reuse, RZ ;  /* 0x000000090e08b210 */ /* 0x081fe40007fbe0ff */
[----:B------:R-:W-:Y:S02]  /*88c0*/  @!P3 IADD3 R10, P4, R0, R9, RZ ;  /* 0x00000009000ab210 */ /* 0x000fe40007f9e0ff */
[----:B------:R-:W-:Y:S01]  /*88d0*/  ISETP.GE.AND P0, PT, R15, UR4, PT ;  /* 0x000000040f007c0c */ /* 0x000fe2000bf06270 */
[--C-:B------:R-:W-:Y:S01]  /*88e0*/  @!P3 IMAD.X R9, R5, 0x1, R4.reuse, P5 ;  /* 0x000000010509b824 */ /* 0x100fe200028e0604 */
[----:B------:R-:W-:Y:S01]  /*88f0*/  @!P2 IADD3 R48, P5, R14, R49, RZ ;  /* 0x000000310e30a210 */ /* 0x000fe20007fbe0ff */
[----:B------:R-:W-:Y:S01]  /*8900*/  @!P3 IMAD.X R11, R3, 0x1, R4, P4 ;  /* 0x00000001030bb824 */ /* 0x000fe200020e0604 */
[----:B------:R-:W-:-:S02]  /*8910*/  SHF.R.S32.HI R6, RZ, 0x1f, R40 ;  /* 0x0000001fff067819 */ /* 0x000fc40000011428 */
[----:B------:R-:W-:Y:S01]  /*8920*/  @!P2 IADD3 R50, P4, R0, R49, RZ ;  /* 0x000000310032a210 */ /* 0x000fe20007f9e0ff */
[----:B------:R-:W-:Y:S01]  /*8930*/  @!P2 IMAD.X R49, R5, 0x1, R20, P5 ;  /* 0x000000010531a824 */ /* 0x000fe200028e0614 */
[----:B------:R-:W-:Y:S01]  /*8940*/  SHF.L.U64.HI R6, R40, 0x1, R6 ;  /* 0x0000000128067819 */ /* 0x000fe20000010206 */
[----:B------:R0:W5:Y:S01]  /*8950*/  @!P3 LD.E.64 R32, desc[UR54][R10.64] ;  /* 0x000000360a20b980 */ /* 0x000162000c101b00 */
[-C--:B------:R-:W-:Y:S01]  /*8960*/  @!P1 IADD3 R42, P5, R14, R43.reuse, RZ ;  /* 0x0000002b0e2a9210 */ /* 0x080fe20007fbe0ff */
[----:B------:R-:W-:Y:S01]  /*8970*/  @!P2 IMAD.X R51, R3, 0x1, R20, P4 ;  /* 0x000000010333a824 */ /* 0x000fe200020e0614 */
[----:B------:R-:W-:Y:S01]  /*8980*/  SHF.R.S32.HI R12, RZ, 0x1f, R15 ;  /* 0x0000001fff0c7819 */ /* 0x000fe2000001140f */
[----:B------:R1:W5:Y:S01]  /*8990*/  @!P3 LD.E.64 R34, desc[UR54][R8.64] ;  /* 0x000000360822b980 */ /* 0x000362000c101b00 */
[----:B------:R-:W-:Y:S01]  /*89a0*/  @!P1 IADD3 R46, P4, R0, R43, RZ ;  /* 0x0000002b002e9210 */ /* 0x000fe20007f9e0ff */
[----:B------:R-:W-:Y:S01]  /*89b0*/  @!P1 IMAD.X R43, R5, 0x1, R6, P5 ;  /* 0x00000001052b9824 */ /* 0x000fe200028e0606 */
[----:B------:R-:W-:Y:S01]  /*89c0*/  SHF.L.U64.HI R12, R15, 0x1, R12 ;  /* 0x000000010f0c7819 */ /* 0x000fe2000001020c */
[----:B------:R-:W-:Y:S01]  /*89d0*/  IMAD.SHL.U32 R15, R52, 0x2, RZ ;  /* 0x00000002340f7824 */ /* 0x000fe200078e00ff */
[----:B------:R-:W-:Y:S01]  /*89e0*/  @!P0 IADD3 R40, P5, R0, R7, RZ ;  /* 0x0000000700288210 */ /* 0x000fe20007fbe0ff */
[----:B------:R-:W-:Y:S01]  /*89f0*/  @!P1 IMAD.X R47, R3, 0x1, R6, P4 ;  /* 0x00000001032f9824 */ /* 0x000fe200020e0606 */
[----:B------:R-:W-:-:S02]  /*8a00*/  ISETP.GE.AND P4, PT, R56, UR4, PT ;  /* 0x0000000438007c0c */ /* 0x000fc4000bf86270 */
[----:B0-----:R-:W-:Y:S01]  /*8a10*/  CS2R R10, SRZ ;  /* 0x00000000000a7805 */ /* 0x001fe2000001ff00 */
[----:B------:R-:W5:Y:S01]  /*8a20*/  @!P2 LD.E.64 R30, desc[UR54][R50.64] ;  /* 0x00000036321ea980 */ /* 0x000f62000c101b00 */
[--C-:B------:R-:W-:Y:S01]  /*8a30*/  @!P0 IMAD.X R41, R3, 0x1, R12.reuse, P5 ;  /* 0x0000000103298824 */ /* 0x100fe200028e060c */
[----:B------:R-:W-:Y:S02]  /*8a40*/  @!P0 IADD3 R6, P5, R14, R7, RZ ;  /* 0x000000070e068210 */ /* 0x000fe40007fbe0ff */
[----:B-1----:R-:W-:Y:S01]  /*8a50*/  CS2R R8, SRZ ;  /* 0x0000000000087805 */ /* 0x002fe2000001ff00 */
[----:B------:R-:W5:Y:S02]  /*8a60*/  @!P2 LD.E.64 R28, desc[UR54][R48.64] ;  /* 0x00000036301ca980 */ /* 0x000f64000c101b00 */
[----:B------:R-:W-:Y:S01]  /*8a70*/  @!P0 IMAD.X R7, R5, 0x1, R12, P5 ;  /* 0x0000000105078824 */ /* 0x000fe200028e060c */
[----:B------:R-:W-:Y:S01]  /*8a80*/  ISETP.GE.AND P5, PT, R52, UR4, PT ;  /* 0x0000000434007c0c */ /* 0x000fe2000bfa6270 */
[----:B------:R-:W5:Y:S01]  /*8a90*/  @!P1 LD.E.64 R26, desc[UR54][R46.64] ;  /* 0x000000362e1a9980 */ /* 0x000f62000c101b00 */
[----:B------:R-:W-:-:S02]  /*8aa0*/  @!P4 IMAD.MOV.U32 R12, RZ, RZ, R0 ;  /* 0x000000ffff0cc224 */ /* 0x000fc400078e0000 */
[----:B------:R-:W-:Y:S01]  /*8ab0*/  @!P4 IMAD.MOV.U32 R13, RZ, RZ, R3 ;  /* 0x000000ffff0dc224 */ /* 0x000fe200078e0003 */
[----:B------:R-:W5:Y:S01]  /*8ac0*/  @!P1 LD.E.64 R24, desc[UR54][R42.64] ;  /* 0x000000362a189980 */ /* 0x000f62000c101b00 */
[----:B------:R-:W-:Y:S02]  /*8ad0*/  @!P4 IMAD.MOV.U32 R4, RZ, RZ, R14 ;  /* 0x000000ffff04c224 */ /* 0x000fe400078e000e */
[----:B------:R-:W-:-:S04]  /*8ae0*/  @!P4 IMAD.WIDE R12, R56, 0x2, R12 ;  /* 0x00000002380cc825 */ /* 0x000fc800078e020c */
[----:B------:R-:W-:Y:S01]  /*8af0*/  @!P4 IMAD.WIDE R20, R56, 0x2, R4 ;  /* 0x000000023814c825 */ /* 0x000fe200078e0204 */
[----:B------:R-:W-:Y:S01]  /*8b00*/  SHF.R.S32.HI R4, RZ, 0x1f, R52 ;  /* 0x0000001fff047819 */ /* 0x000fe20000011434 */
[----:B------:R0:W5:Y:S03]  /*8b10*/  @!P4 LD.E.64 R38, desc[UR54][R12.64] ;  /* 0x000000360c26c980 */ /* 0x000166000c101b00 */
[----:B------:R-:W-:Y:S01]  /*8b20*/  SHF.L.U64.HI R4, R52, 0x1, R4 ;  /* 0x0000000134047819 */ /* 0x000fe20000010204 */
[----:B------:R1:W5:Y:S01]  /*8b30*/  @!P4 LD.E.64 R36, desc[UR54][R20.64] ;  /* 0x000000361424c980 */ /* 0x000362000c101b00 */
[----:B------:R-:W-:-:S05]  /*8b40*/  @!P5 IADD3 R52, P4, R0, R15, RZ ;  /* 0x0000000f0034d210 */ /* 0x000fca0007f9e0ff */
[--C-:B------:R-:W-:Y:S01]  /*8b50*/  @!P5 IMAD.X R53, R3, 0x1, R4.reuse, P4 ;  /* 0x000000010335d824 */ /* 0x100fe200020e0604 */
[----:B------:R-:W-:Y:S02]  /*8b60*/  @!P5 IADD3 R14, P4, R14, R15, RZ ;  /* 0x0000000f0e0ed210 */ /* 0x000fe40007f9e0ff */
[----:B0-----:R-:W-:Y:S02]  /*8b70*/  CS2R R12, SRZ ;  /* 0x00000000000c7805 */ /* 0x001fe4000001ff00 */
[----:B-1----:R-:W-:Y:S01]  /*8b80*/  CS2R R20, SRZ ;  /* 0x0000000000147805 */ /* 0x002fe2000001ff00 */
[----:B------:R3:W5:Y:S01]  /*8b90*/  @!P5 LD.E.64 R10, desc[UR54][R52.64] ;  /* 0x00000036340ad980 */ /* 0x000762000c101b00 */
[----:B------:R-:W-:-:S03]  /*8ba0*/  @!P5 IMAD.X R15, R5, 0x1, R4, P4 ;  /* 0x00000001050fd824 */ /* 0x000fc600020e0604 */
[----:B------:R3:W5:Y:S04]  /*8bb0*/  @!P0 LD.E.64 R12, desc[UR54][R6.64] ;  /* 0x00000036060c8980 */ /* 0x000768000c101b00 */
[----:B------:R3:W5:Y:S04]  /*8bc0*/  @!P0 LD.E.64 R20, desc[UR54][R40.64] ;  /* 0x0000003628148980 */ /* 0x000768000c101b00 */
[----:B------:R3:W5:Y:S02]  /*8bd0*/  @!P5 LD.E.64 R8, desc[UR54][R14.64] ;  /* 0x000000360e08d980 */ /* 0x000764000c101b00 */
.L_x_11450:
[----:B------:R-:W-:Y:S05]  /*8be0*/  BSYNC B1 ;  /* 0x0000000000017941 */ /* 0x000fea0003800000 */
.L_x_11449:
[----:B------:R-:W-:Y:S01]  /*8bf0*/  ULEA.HI UR4, UR37, UR37, URZ, 0x1 ;  /* 0x0000002525047291 */ /* 0x000fe2000f8f083f */
[----:B----45:R-:W-:Y:S01]  /*8c00*/  IMAD.MOV.U32 R3, RZ, RZ, R37 ;  /* 0x000000ffff037224 */ /* 0x030fe200078e0025 */
[----:B------:R-:W-:Y:S01]  /*8c10*/  VIMNMX R45, R45, 0xc0, PT ;  /* 0x000000c02d2d7848 */ /* 0x000fe20003fe0100 */
[----:B-1----:R-:W-:Y:S01]  /*8c20*/  IMAD.MOV.U32 R0, RZ, RZ, R36 ;  /* 0x000000ffff007224 */ /* 0x002fe200078e0024 */
[----:B------:R-:W-:Y:S01]  /*8c30*/  ULOP3.LUT UR4, UR4, 0xfffffffe, URZ, 0xc0, !UPT ;  /* 0xfffffffe04047892 */ /* 0x000fe2000f8ec03f */
[----:B------:R-:W-:Y:S01]  /*8c40*/  IMAD.MOV.U32 R4, RZ, RZ, R34 ;  /* 0x000000ffff047224 */ /* 0x000fe200078e0022 */
[----:B------:R-:W-:Y:S01]  /*8c50*/  PRMT R57, R3, 0x7610, R57 ;  /* 0x0000761003397816 */ /* 0x000fe20000000039 */
[----:B------:R-:W-:Y:S01]  /*8c60*/  IMAD.MOV.U32 R5, RZ, RZ, R29 ;  /* 0x000000ffff057224 */ /* 0x000fe200078e001d */
[----:B------:R-:W-:Y:S01]  /*8c70*/  UIADD3 UR4, UR37, -UR4, URZ ;  /* 0x8000000425047290 */ /* 0x000fe2000fffe03f */
[----:B0--3--:R-:W-:Y:S01]  /*8c80*/  PRMT R14, R14, 0x5410, R0 ;  /* 0x000054100e0e7816 */ /* 0x009fe20000000000 */
        /* <DEDUP_REMOVED lines=45> */
.L_x_11731:
[----:B------:R-:W-:Y:S05]  /*8f60*/  BSYNC B1 ;  /* 0x0000000000017941 */ /* 0x000fea0003800000 */
.L_x_11451:
[----:B------:R-:W-:Y:S02]  /*8f70*/  PRMT R40, R0, 0x7610, R40 ;  /* 0x0000761000287816 */ /* 0x000fe40000000028 */
[----:B--2---:R-:W-:Y:S01]  /*8f80*/  PRMT R41, R4, 0x7610, R41 ;  /* 0x0000761004297816 */ /* 0x004fe20000000029 */
[----:B------:R-:W-:Y:S06]  /*8f90*/  @P1 BRA `(.L_x_11453) ;  /* 0x0000003400041947 */ /* 0x000fec0003800000 */
[----:B------:R-:W2:Y:S01]  /*8fa0*/  LDL.64 R62, [R1+0x58] ;  /* 0x00005800013e7983 */ /* 0x000ea20000100a00 */
[----:B------:R-:W2:Y:S03]  /*8fb0*/  LDC R4, c[0x0][0x3f4] ;  /* 0x0000fd00ff047b82 */ /* 0x000ea60000000800 */
[----:B------:R-:W0:Y:S04]  /*8fc0*/  LDL R59, [R1+0xa0] ;  /* 0x0000a000013b7983 */ /* 0x000e280000100800 */
[----:B------:R-:W3:Y:S04]  /*8fd0*/  LDL R58, [R1+0x8c] ;  /* 0x00008c00013a7983 */ /* 0x000ee80000100800 */
[----:B------:R-:W4:Y:S04]  /*8fe0*/  LDL R56, [R1+0x84] ;  /* 0x0000840001387983 */ /* 0x000f280000100800 */
[----:B------:R-:W5:Y:S04]  /*8ff0*/  LDL R55, [R1+0x88] ;  /* 0x0000880001377983 */ /* 0x000f680000100800 */
[----:B------:R-:W5:Y:S04]  /*9000*/  LDL R7, [R1+0x80] ;  /* 0x0000800001077983 */ /* 0x000f680000100800 */
[----:B------:R-:W5:Y:S01]  /*9010*/  LDL R6, [R1+0x94] ;  /* 0x0000940001067983 */ /* 0x000f620000100800 */
[----:B------:R-:W1:Y:S01]  /*9020*/  S2R R5, SR_TID.X ;  /* 0x0000000000057919 */ /* 0x000e620000002100 */
[----:B------:R-:W-:Y:S01]  /*9030*/  BSSY B1, `(.L_x_11454) ;  /* 0x0000041000017945 */ /* 0x000fe20003800000 */
[----:B-1----:R-:W-:-:S05]  /*9040*/  VIADD R5, R5, 0xffffff80 ;  /* 0xffffff8005057836 */ /* 0x002fca0000000000 */
[----:B------:R-:W-:-:S04]  /*9050*/  SHF.R.S32.HI R0, RZ, 0x1f, R5 ;  /* 0x0000001fff007819 */ /* 0x000fc80000011405 */
[----:B------:R-:W-:-:S04]  /*9060*/  LEA.HI R0, R0, R5, RZ, 0x2 ;  /* 0x0000000500007211 */ /* 0x000fc800078f10ff */
[--C-:B------:R-:W-:Y:S02]  /*9070*/  SHF.R.S32.HI R5, RZ, 0x2, R0.reuse ;  /* 0x00000002ff057819 */ /* 0x100fe40000011400 */
[----:B------:R-:W-:-:S04]  /*9080*/  SHF.R.S32.HI R0, RZ, 0x1f, R0 ;  /* 0x0000001fff007819 */ /* 0x000fc80000011400 */
[----:B------:R-:W-:-:S04]  /*9090*/  LEA.HI R0, R0, R5, RZ, 0x2 ;  /* 0x0000000500007211 */ /* 0x000fc800078f10ff */
[----:B------:R-:W-:-:S05]  /*90a0*/  LOP3.LUT R0, R0, 0xfffffffc, RZ, 0xc0, !PT ;  /* 0xfffffffc00007812 */ /* 0x000fca00078ec0ff */
[----:B------:R-:W-:-:S05]  /*90b0*/  IMAD.IADD R5, R5, 0x1, -R0 ;  /* 0x0000000105057824 */ /* 0x000fca00078e0a00 */
[----:B------:R-:W-:Y:S02]  /*90c0*/  LOP3.LUT P0, RZ, R5, 0x2, RZ, 0xc0, !PT ;  /* 0x0000000205ff7812 */ /* 0x000fe4000780c0ff */
[----:B--2---:R-:W-:Y:S01]  /*90d0*/  ISETP.GE.AND P6, PT, R62, R4, PT ;  /* 0x000000043e00720c */ /* 0x004fe20003fc6270 */
[----:B0-----:R-:W-:-:S04]  /*90e0*/  IMAD R3, R59, 0x2, R2 ;  /* 0x000000023b037824 */ /* 0x001fc800078e0202 */
[----:B------:R-:W-:Y:S01]  /*90f0*/  VIADD R0, R3, 0x20 ;  /* 0x0000002003007836 */ /* 0x000fe20000000000 */
[-C--:B---3--:R-:W-:Y:S02]  /*9100*/  ISETP.GE.AND P1, PT, R58, R4.reuse, PT ;  /* 0x000000043a00720c */ /* 0x088fe40003f26270 */
[-C--:B----4-:R-:W-:Y:S02]  /*9110*/  ISETP.GE.AND P2, PT, R56, R4.reuse, PT ;  /* 0x000000043800720c */ /* 0x090fe40003f46270 */
[-C--:B-----5:R-:W-:Y:S02]  /*9120*/  ISETP.GE.AND P3, PT, R55, R4.reuse, PT ;  /* 0x000000043700720c */ /* 0x0a0fe40003f66270 */
[-C--:B------:R-:W-:Y:S02]  /*9130*/  ISETP.GE.AND P4, PT, R7, R4.reuse, PT ;  /* 0x000000040700720c */ /* 0x080fe40003f86270 */
[----:B------:R-:W-:Y:S01]  /*9140*/  ISETP.GE.AND P5, PT, R6, R4, PT ;  /* 0x000000040600720c */ /* 0x000fe20003fa6270 */
        /* <DEDUP_REMOVED lines=47> */
.L_x_11455:
[----:B------:R-:W-:Y:S05]  /*9440*/  BSYNC B1 ;  /* 0x0000000000017941 */ /* 0x000fea0003800000 */
.L_x_11454:
        /* <DEDUP_REMOVED lines=12> */
[----:B------:R-:W-:-:S02]  /*9510*/  PRMT R36, R40, 0x5432, R36 ;  /* 0x0000543228247816 */ /* 0x000fc40000000024 */
[----:B------:R-:W-:Y:S02]  /*9520*/  LOP3.LUT R55, R55, 0xffff0000, RZ, 0xc0, !PT ;  /* 0xffff000037377812 */ /* 0x000fe400078ec0ff */
        /* <DEDUP_REMOVED lines=35> */
.L_x_11457:
[----:B------:R-:W-:Y:S05]  /*9760*/  BSYNC B1 ;  /* 0x0000000000017941 */ /* 0x000fea0003800000 */
.L_x_11456:
[----:B------:R-:W-:Y:S04]  /*9770*/  BSSY B1, `(.L_x_11458) ;  /* 0x0000030000017945 */ /* 0x000fe80003800000 */
[----:B------:R-:W-:Y:S05]  /*9780*/  @P2 BRA `(.L_x_11459) ;  /* 0x0000000000b82947 */ /* 0x000fea0003800000 */
[----:B01----:R-:W0:Y:S01]  /*9790*/  LDS.128 R4, [R3+0xf400] ;  /* 0x00f4000003047984 */ /* 0x003e220000000c00 */
        /* <DEDUP_REMOVED lines=45> */
.L_x_11459:
[----:B------:R-:W-:Y:S05]  /*9a70*/  BSYNC B1 ;  /* 0x0000000000017941 */ /* 0x000fea0003800000 */
.L_x_11458:
        /* <DEDUP_REMOVED lines=48> */
.L_x_11461:
[----:B------:R-:W-:Y:S05]  /*9d80*/  BSYNC B1 ;  /* 0x0000000000017941 */ /* 0x000fea0003800000 */
.L_x_11460:
        /* <DEDUP_REMOVED lines=48> */
.L_x_11463:
[----:B------:R-:W-:Y:S05]  /*a090*/  BSYNC B1 ;  /* 0x0000000000017941 */ /* 0x000fea0003800000 */
.L_x_11462:
        /* <DEDUP_REMOVED lines=48> */
.L_x_11447:
[----:B------:R-:W3:Y:S01]  /*a3a0*/  LDC R9, c[0x0][0x448] ;  /* 0x00011200ff097b82 */ /* 0x000ee20000000800 */
[----:B------:R-:W-:Y:S01]  /*a3b0*/  ULDC.64 UR4, c[0x0][0x3f8] ;  /* 0x0000fe0000047ab9 */ /* 0x000fe20000000a00 */
[----:B------:R-:W-:Y:S01]  /*a3c0*/  ULDC.64 UR6, c[0x0][0x408] ;  /* 0x0001020000067ab9 */ /* 0x000fe20000000a00 */
        /* <DEDUP_REMOVED lines=8> */
[----:B----4-:R-:W-:Y:S01]  /*a450*/  @P0 SHF.R.U32.HI R3, RZ, R5, R0 ;  /* 0x00000005ff030219 */ /* 0x010fe20000011600 */
[----:B------:R-:W-:-:S03]  /*a460*/  IMAD.MOV.U32 R5, RZ, RZ, R27 ;  /* 0x000000ffff057224 */ /* 0x000fc600078e001b */
        /* <DEDUP_REMOVED lines=18> */
[----:B------:R-:W0:Y:S04]  /*a590*/  SHFL.IDX PT, R0, R0, RZ, 0x1e1f ;  /* 0x001e1fff00007589 */ /* 0x000e2800000e0000 */
[----:B------:R-:W0:Y:S04]  /*a5a0*/  SHFL.IDX PT, R21, R21, RZ, 0x1e1f ;  /* 0x001e1fff15157589 */ /* 0x000e2800000e0000 */
[----:B---3--:R-:W0:Y:S02]  /*a5b0*/  SHFL.IDX PT, R20, R20, RZ, 0x1e1f ;  /* 0x001e1fff14147589 */ /* 0x008e2400000e0000 */
.L_x_11737:
[----:B------:R-:W-:Y:S01]  /*a5c0*/  IMAD R9, R154, R9, RZ ;  /* 0x000000099a097224 */ /* 0x000fe200078e02ff */
[----:B------:R-:W-:Y:S01]  /*a5d0*/  BSSY B1, `(.L_x_11465) ;  /* 0x0000038000017945 */ /* 0x000fe20003800000 */
[----:B------:R-:W-:Y:S02]  /*a5e0*/  CS2R R4, SRZ ;  /* 0x0000000000047805 */ /* 0x000fe4000001ff00 */
[----:B------:R-:W-:Y:S01]  /*a5f0*/  CS2R R6, SRZ ;  /* 0x0000000000067805 */ /* 0x000fe2000001ff00 */
[----:B------:R-:W-:Y:S01]  /*a600*/  IMAD R45, R33, -0xc0, R9 ;  /* 0xffffff40212d7824 */ /* 0x000fe200078e0209 */
[----:B------:R-:W-:Y:S02]  /*a610*/  ISETP.GE.AND P0, PT, R10, R9, PT ;  /* 0x000000090a00720c */ /* 0x000fe40003f06270 */
[----:B------:R-:W-:Y:S02]  /*a620*/  CS2R R8, SRZ ;  /* 0x0000000000087805 */ /* 0x000fe4000001ff00 */
[----:B------:R-:W-:-:S02]  /*a630*/  CS2R R10, SRZ ;  /* 0x00000000000a7805 */ /* 0x000fc4000001ff00 */
[----:B------:R-:W-:Y:S02]  /*a640*/  CS2R R12, SRZ ;  /* 0x00000000000c7805 */ /* 0x000fe4000001ff00 */
[----:B0-----:R-:W-:Y:S02]  /*a650*/  CS2R R14, SRZ ;  /* 0x00000000000e7805 */ /* 0x001fe4000001ff00 */
        /* <DEDUP_REMOVED lines=9> */
[----:B------:R-:W2:Y:S01]  /*a6f0*/  LDL R37, [R1+0x64] ;  /* 0x0000640001257983 */ /* 0x000ea20000100800 */
[C---:B------:R-:W-:Y:S01]  /*a700*/  VIADD R5, R16.reuse, 0x20 ;  /* 0x0000002010057836 */ /* 0x040fe20000000000 */
[C---:B------:R-:W-:Y:S01]  /*a710*/  ISETP.GE.AND P2, PT, R16.reuse, UR4, PT ;  /* 0x0000000410007c0c */ /* 0x040fe2000bf46270 */
[----:B------:R-:W-:-:S03]  /*a720*/  VIADD R4, R16, 0x10 ;  /* 0x0000001010047836 */ /* 0x000fc60000000000 */
[----:B------:R-:W-:Y:S02]  /*a730*/  ISETP.GE.AND P4, PT, R5, UR4, PT ;  /* 0x0000000405007c0c */ /* 0x000fe4000bf86270 */
[----:B------:R-:W-:Y:S01]  /*a740*/  ISETP.GE.AND P3, PT, R4, UR4, PT ;  /* 0x0000000404007c0c */ /* 0x000fe2000bf66270 */
[----:B------:R-:W-:-:S06]  /*a750*/  IMAD.MOV.U32 R4, RZ, RZ, R0 ;  /* 0x000000ffff047224 */ /* 0x000fcc00078e0000 */
[----:B------:R-:W-:Y:S02]  /*a760*/  @!P2 IMAD.SHL.U32 R39, R16, 0x2, RZ ;  /* 0x000000021027a824 */ /* 0x000fe400078e00ff */
[----:B----4-:R-:W-:-:S03]  /*a770*/  IMAD.MOV.U32 R5, RZ, RZ, R3 ;  /* 0x000000ffff057224 */ /* 0x010fc600078e0003 */
[----:B------:R-:W-:Y:S02]  /*a780*/  @!P2 IADD3 R38, P1, R20, R39, RZ ;  /* 0x000000271426a210 */ /* 0x000fe40007f3e0ff */
        /* <DEDUP_REMOVED lines=11> */
[----:B---3--:R-:W-:Y:S01]  /*a840*/  @!P4 IMAD.SHL.U32 R49, R36, 0x8, RZ ;  /* 0x000000082431c824 */ /* 0x008fe200078e00ff */
[----:B------:R-:W-:-:S02]  /*a850*/  @!P2 IADD3 R36, P0, R0, R39, RZ ;  /* 0x000000270024a210 */ /* 0x000fc40007f1e0ff */
[----:B------:R-:W-:Y:S01]  /*a860*/  @!P2 SHF.L.U64.HI R0, R16, 0x1, R17 ;  /* 0x000000011000a819 */ /* 0x000fe20000010211 */
[----:B--2---:R-:W-:Y:S02]  /*a870*/  @!P3 IMAD.SHL.U32 R43, R37, 0x8, RZ ;  /* 0x00000008252bb824 */ /* 0x004fe400078e00ff */
[----:B------:R-:W-:-:S04]  /*a880*/  @!P4 IMAD.WIDE R46, R49, 0x2, R4 ;  /* 0x00000002312ec825 */ /* 0x000fc800078e0204 */
[C---:B-1----:R-:W-:Y:S01]  /*a890*/  @!P3 IMAD.WIDE R40, R43.reuse, 0x2, R4 ;  /* 0x000000022b28b825 */ /* 0x042fe200078e0204 */
[----:B------:R-:W-:Y:S01]  /*a8a0*/  CS2R R4, SRZ ;  /* 0x0000000000047805 */ /* 0x000fe2000001ff00 */
[----:B------:R0:W5:Y:S02]  /*a8b0*/  @!P4 LD.E.128 R32, desc[UR54][R46.64] ;  /* 0x000000362e20c980 */ /* 0x000164000c101d00 */
[--C-:B------:R-:W-:Y:S02]  /*a8c0*/  @!P3 IMAD.WIDE R42, R43, 0x2, R20.reuse ;  /* 0x000000022b2ab825 */ /* 0x100fe400078e0214 */
[----:B------:R0:W5:Y:S02]  /*a8d0*/  @!P3 LD.E.128 R28, desc[UR54][R40.64] ;  /* 0x00000036281cb980 */ /* 0x000164000c101d00 */
[----:B------:R-:W-:Y:S02]  /*a8e0*/  @!P4 IMAD.WIDE R48, R49, 0x2, R20 ;  /* 0x000000023130c825 */ /* 0x000fe400078e0214 */
[----:B------:R0:W5:Y:S02]  /*a8f0*/  @!P3 LD.E.128 R8, desc[UR54][R42.64] ;  /* 0x000000362a08b980 */ /* 0x000164000c101d00 */
[----:B------:R-:W-:-:S02]  /*a900*/  @!P2 IMAD.X R37, R3, 0x1, R0, P0 ;  /* 0x000000010325a824 */ /* 0x000fc400000e0600 */
[----:B------:R-:W-:Y:S01]  /*a910*/  @!P2 IMAD.X R39, R21, 0x1, R0, P1 ;  /* 0x000000011527a824 */ /* 0x000fe200008e0600 */
[----:B------:R0:W5:Y:S04]  /*a920*/  @!P4 LD.E.128 R12, desc[UR54][R48.64] ;  /* 0x00000036300cc980 */ /* 0x000168000c101d00 */
[----:B------:R0:W5:Y:S04]  /*a930*/  @!P2 LD.E.128 R24, desc[UR54][R36.64] ;  /* 0x000000362418a980 */ /* 0x000168000c101d00 */
[----:B------:R0:W5:Y:S02]  /*a940*/  @!P2 LD.E.128 R4, desc[UR54][R38.64] ;  /* 0x000000362604a980 */ /* 0x000164000c101d00 */
.L_x_11466:
[----:B------:R-:W-:Y:S05]  /*a950*/  BSYNC B1 ;  /* 0x0000000000017941 */ /* 0x000fea0003800000 */
.L_x_11465:
[----:B------:R-:W4:Y:S01]  /*a960*/  S2R R0, SR_TID.X ;  /* 0x0000000000007919 */ /* 0x000f220000002100 */
[----:B------:R-:W-:Y:S01]  /*a970*/  ULEA.HI UR4, UR37, UR37, URZ, 0x1 ;  /* 0x0000002525047291 */ /* 0x000fe2000f8f083f */
[----:B-----5:R-:W-:Y:S01]  /*a980*/  IMAD.MOV.U32 R20, RZ, RZ, R6 ;  /* 0x000000ffff147224 */ /* 0x020fe200078e0006 */
[----:B------:R-:W-:Y:S01]  /*a990*/  VIMNMX R45, R45, 0xc0, PT ;  /* 0x000000c02d2d7848 */ /* 0x000fe20003fe0100 */
[----:B0-----:R-:W-:Y:S01]  /*a9a0*/  IMAD.MOV.U32 R37, RZ, RZ, R13 ;  /* 0x000000ffff257224 */ /* 0x001fe200078e000d */
[----:B------:R-:W-:Y:S01]  /*a9b0*/  ULOP3.LUT UR4, UR4, 0xfffffffe, URZ, 0xc0, !UPT ;  /* 0xfffffffe04047892 */ /* 0x000fe2000f8ec03f */
[----:B------:R-:W-:Y:S01]  /*a9c0*/  BSSY B1, `(.L_x_11467) ;  /* 0x0000034000017945 */ /* 0x000fe20003800000 */
[----:B------:R-:W-:Y:S01]  /*a9d0*/  PRMT R21, R21, 0x5410, R20 ;  /* 0x0000541015157816 */ /* 0x000fe20000000014 */
[----:B------:R-:W-:Y:S01]  /*a9e0*/  IMAD.MOV.U32 R20, RZ, RZ, R8 ;  /* 0x000000ffff147224 */ /* 0x000fe200078e0008 */
[----:B------:R-:W-:-:S04]  /*a9f0*/  UIADD3 UR4, UR37, -UR4, URZ ;  /* 0x8000000425047290 */ /* 0x000fc8000fffe03f */
[----:B------:R-:W-:Y:S01]  /*aa00*/  PRMT R52, R20, 0x7610, R52 ;  /* 0x0000761014347816 */ /* 0x000fe20000000034 */
[----:B------:R-:W-:-:S05]  /*aa10*/  IMAD.MOV.U32 R20, RZ, RZ, R11 ;  /* 0x000000ffff147224 */ /* 0x000fca00078e000b */
[----:B------:R-:W-:Y:S01]  /*aa20*/  PRMT R55, R20, 0x7610, R55 ;  /* 0x0000761014377816 */ /* 0x000fe20000000037 */
[----:B------:R-:W-:Y:S02]  /*aa30*/  IMAD.MOV.U32 R20, RZ, RZ, R15 ;  /* 0x000000ffff147224 */ /* 0x000fe400078e000f */
[----:B----4-:R-:W-:Y:S02]  /*aa40*/  VIADD R3, R0, 0xffffff80 ;  /* 0xffffff8000037836 */ /* 0x010fe40000000000 */
[----:B------:R-:W-:-:S03]  /*aa50*/  IMAD.MOV.U32 R0, RZ, RZ, R4 ;  /* 0x000000ffff007224 */ /* 0x000fc600078e0004 */
[----:B------:R-:W-:Y:S01]  /*aa60*/  LEA.HI R36, R3, R3, RZ, 0x1 ;  /* 0x0000000303247211 */ /* 0x000fe200078f08ff */
[----:B------:R-:W-:Y:S01]  /*aa70*/  IMAD.MOV.U32 R3, RZ, RZ, R5 ;  /* 0x000000ffff037224 */ /* 0x000fe200078e0005 */
[----:B------:R-:W-:Y:S01]  /*aa80*/  PRMT R60, R0, 0x7610, R60 ;  /* 0x00007610003c7816 */ /* 0x000fe2000000003c */
[----:B------:R-:W-:Y:S01]  /*aa90*/  IMAD.MOV.U32 R0, RZ, RZ, R7 ;  /* 0x000000ffff007224 */ /* 0x000fe200078e0007 */
[----:B------:R-:W-:Y:S02]  /*aaa0*/  SHF.R.S32.HI R36, RZ, 0x1, R36 ;  /* 0x00000001ff247819 */ /* 0x000fe40000011424 */
[----:B------:R-:W-:Y:S01]  /*aab0*/  PRMT R61, R3, 0x7610, R61 ;  /* 0x00007610033d7816 */ /* 0x000fe2000000003d */
[----:B------:R-:W-:Y:S01]  /*aac0*/  IMAD.U32 R3, RZ, RZ, UR4 ;  /* 0x00000004ff037e24 */ /* 0x000fe2000f8e00ff */
[----:B------:R-:W-:Y:S01]  /*aad0*/  ISETP.GE.AND P1, PT, R36, R45, PT ;  /* 0x0000002d2400720c */ /* 0x000fe20003f26270 */
[----:B------:R-:W-:Y:S01]  /*aae0*/  IMAD.MOV.U32 R36, RZ, RZ, R9 ;  /* 0x000000ffff247224 */ /* 0x000fe200078e0009 */
[----:B------:R-:W-:Y:S01]  /*aaf0*/  PRMT R45, R45, 0x5410, R0 ;  /* 0x000054102d2d7816 */ /* 0x000fe20000000000 */
[----:B------:R-:W-:Y:S01]  /*ab00*/  IMAD.MOV.U32 R0, RZ, RZ, R10 ;  /* 0x000000ffff007224 */ /* 0x000fe200078e000a */
[----:B------:R-:W-:-:S02]  /*ab10*/  SHF.L.U32 R3, R3, 0x1f, RZ ;  /* 0x0000001f03037819 */ /* 0x000fc400000006ff */
        /* <DEDUP_REMOVED lines=29> */
[----:B0-----:R-:W-:Y:S06]  /*acf0*/  @!P0 BRA `(.L_x_11468) ;  /* 0x000001a800848947 */ /* 0x001fec0003800000 */
.L_x_11738:
[----:B------:R-:W-:Y:S05]  /*ad00*/  BSYNC B1 ;  /* 0x0000000000017941 */ /* 0x000fea0003800000 */
.L_x_11467:
[----:B------:R-:W-:Y:S02]  /*ad10*/  PRMT R50, R0, 0x7610, R50 ;  /* 0x0000761000327816 */ /* 0x000fe40000000032 */
[----:B------:R-:W-:Y:S01]  /*ad20*/  PRMT R51, R20, 0x7610, R51 ;  /* 0x0000761014337816 */ /* 0x000fe20000000033 */
[----:B------:R-:W-:Y:S06]  /*ad30*/  @P1 BRA `(.L_x_11453) ;  /* 0x00000014009c1947 */ /* 0x000fec0003800000 */
[----:B------:R3:W5:Y:S01]  /*ad40*/  LDL R76, [R1+0x4c] ;  /* 0x00004c00014c7983 */ /* 0x0007620000100800 */
[----:B0-----:R-:W0:Y:S03]  /*ad50*/  LDC R3, c[0x0][0x3f4] ;  /* 0x0000fd00ff037b82 */ /* 0x001e260000000800 */
[----:B------:R3:W5:Y:S04]  /*ad60*/  LDL R75, [R1+0x50] ;  /* 0x00005000014b7983 */ /* 0x0007680000100800 */
[----:B------:R3:W5:Y:S01]  /*ad70*/  LDL R74, [R1+0x54] ;  /* 0x00005400014a7983 */ /* 0x0007620000100800 */
[C---:B------:R-:W-:Y:S01]  /*ad80*/  VIADD R0, R16.reuse, 0x10 ;  /* 0x0000001010007836 */ /* 0x040fe20000000000 */
[----:B------:R-:W-:Y:S01]  /*ad90*/  BSSY B1, `(.L_x_11469) ;  /* 0x0000075000017945 */ /* 0x000fe20003800000 */
[C---:B------:R-:W-:Y:S01]  /*ada0*/  VIADD R20, R16.reuse, 0x20 ;  /* 0x0000002010147836 */ /* 0x040fe20000000000 */
[----:B0-----:R-:W-:-:S02]  /*adb0*/  ISETP.GE.AND P0, PT, R16, R3, PT ;  /* 0x000000031000720c */ /* 0x001fc40003f06270 */
[-C--:B------:R-:W-:Y:S02]  /*adc0*/  ISETP.GE.AND P1, PT, R0, R3.reuse, PT ;  /* 0x000000030000720c */ /* 0x080fe40003f26270 */
[----:B------:R-:W-:-:S09]  /*add0*/  ISETP.GE.AND P2, PT, R20, R3, PT ;  /* 0x000000031400720c */ /* 0x000fd20003f46270 */
[----:B---3--:R-:W-:Y:S05]  /*ade0*/  @P0 BRA `(.L_x_11470) ;  /* 0x0000000400bc0947 */ /* 0x008fea0003800000 */
[----:B------:R-:W0:Y:S01]  /*adf0*/  S2R R36, SR_TID.X ;  /* 0x0000000000247919 */ /* 0x000e220000002100 */
[----:B------:R-:W-:Y:S02]  /*ae00*/  SHF.R.U64 R67, R4, 0x10, R5 ;  /* 0x0000001004437819 */ /* 0x000fe40000001205 */
[----:B------:R-:W-:Y:S02]  /*ae10*/  SHF.R.U64 R64, R24, 0x10, R25 ;  /* 0x0000001018407819 */ /* 0x000fe40000001219 */
[----:B------:R-:W-:Y:S02]  /*ae20*/  PRMT R67, R60, 0x5410, R67 ;  /* 0x000054103c437816 */ /* 0x000fe40000000043 */
[----:B------:R-:W-:Y:S02]  /*ae30*/  SHF.R.U32.HI R66, RZ, 0x10, R25 ;  /* 0x00000010ff427819 */ /* 0x000fe40000011619 */
[----:B------:R-:W-:Y:S01]  /*ae40*/  SHF.R.U64 R25, R26, 0x10, R27 ;  /* 0x000000101a197819 */ /* 0x000fe2000000121b */
[----:B------:R-:W-:Y:S01]  /*ae50*/  IMAD.U32 R68, R67, 0x10000, RZ ;  /* 0x0001000043447824 */ /* 0x000fe200078e00ff */
[----:B------:R-:W-:-:S02]  /*ae60*/  PRMT R64, R46, 0x5432, R64 ;  /* 0x000054322e407816 */ /* 0x000fc40000000040 */
[----:B------:R-:W-:Y:S02]  /*ae70*/  SHF.R.U32.HI R27, RZ, 0x10, R27 ;  /* 0x00000010ff1b7819 */ /* 0x000fe4000001161b */
[----:B------:R-:W-:Y:S01]  /*ae80*/  SHF.R.U32.HI R69, RZ, 0x10, R5 ;  /* 0x00000010ff457819 */ /* 0x000fe20000011605 */
[----:B------:R-:W-:Y:S01]  /*ae90*/  IMAD.U32 R65, R64, 0x10000, RZ ;  /* 0x0001000040417824 */ /* 0x000fe200078e00ff */
[--C-:B------:R-:W-:Y:S02]  /*aea0*/  SHF.R.U64 R26, R6, 0x10, R7.reuse ;  /* 0x00000010061a7819 */ /* 0x100fe40000001207 */
[----:B------:R-:W-:Y:S02]  /*aeb0*/  SHF.R.U32.HI R6, RZ, 0x10, R7 ;  /* 0x00000010ff067819 */ /* 0x000fe40000011607 */
[----:B------:R-:W-:Y:S02]  /*aec0*/  PRMT R5, R63, 0x5410, R27 ;  /* 0x000054103f057816 */ /* 0x000fe4000000001b */
[----:B------:R-:W-:-:S02]  /*aed0*/  PRMT R66, R47, 0x5432, R66 ;  /* 0x000054322f427816 */ /* 0x000fc40000000042 */
[----:B------:R-:W-:Y:S02]  /*aee0*/  PRMT R69, R61, 0x5410, R69 ;  /* 0x000054103d457816 */ /* 0x000fe40000000045 */
[----:B------:R-:W-:Y:S02]  /*aef0*/  PRMT R6, R45, 0x5432, R6 ;  /* 0x000054322d067816 */ /* 0x000fe40000000006 */
[----:B------:R-:W-:Y:S01]  /*af00*/  PRMT R25, R62, 0x5410, R25 ;  /* 0x000054103e197816 */ /* 0x000fe20000000019 */
[----:B------:R-:W-:Y:S01]  /*af10*/  IMAD.U32 R71, R69, 0x10000, RZ ;  /* 0x0001000045477824 */ /* 0x000fe200078e00ff */
[----:B------:R-:W-:Y:S01]  /*af20*/  LOP3.LUT R67, R67, 0xffff0000, RZ, 0xc0, !PT ;  /* 0xffff000043437812 */ /* 0x000fe200078ec0ff */
[----:B0-----:R-:W-:Y:S01]  /*af30*/  VIADD R37, R36, 0xffffff80 ;  /* 0xffffff8024257836 */ /* 0x001fe20000000000 */
[----:B------:R-:W-:Y:S02]  /*af40*/  LOP3.LUT R64, R64, 0xffff0000, RZ, 0xc0, !PT ;  /* 0xffff000040407812 */ /* 0x000fe400078ec0ff */
[----:B------:R-:W-:-:S02]  /*af50*/  LOP3.LUT R69, R69, 0xffff0000, RZ, 0xc0, !PT ;  /* 0xffff000045457812 */ /* 0x000fc400078ec0ff */
[----:B------:R-:W-:Y:S02]  /*af60*/  LEA.HI R36, R37, R37, RZ, 0x1 ;  /* 0x0000002525247211 */ /* 0x000fe400078f08ff */
[----:B------:R-:W-:Y:S02]  /*af70*/  PRMT R26, R21, 0x5432, R26 ;  /* 0x00005432151a7816 */ /* 0x000fe4000000001a */
[----:B------:R-:W-:-:S05]  /*af80*/  LOP3.LUT R36, R36, 0xfffffffe, RZ, 0xc0, !PT ;  /* 0xfffffffe24247812 */ /* 0x000fca00078ec0ff */
[----:B------:R-:W-:-:S05]  /*af90*/  IMAD.IADD R36, R37, 0x1, -R36 ;  /* 0x0000000125247824 */ /* 0x000fca00078e0a24 */
[----:B------:R-:W-:Y:S02]  /*afa0*/  LEA.HI R0, R3, R36, RZ, 0x1d ;  /* 0x0000002403007211 */ /* 0x000fe400078fe8ff */
[----:B-----5:R-:W-:Y:S02]  /*afb0*/  LOP3.LUT R36, R76, 0x18, R16, 0xf8, !PT ;  /* 0x000000184c247812 */ /* 0x020fe400078ef810 */
[----:B------:R-:W-:Y:S01]  /*afc0*/  SHF.R.S32.HI R37, RZ, 0x1f, R0 ;  /* 0x0000001fff257819 */ /* 0x000fe20000011400 */
[----:B------:R-:W-:Y:S01]  /*afd0*/  IMAD.SHL.U32 R20, R0, 0x8, RZ ;  /* 0x0000000800147824 */ /* 0x000fe200078e00ff */
[----:B------:R-:W-:Y:S02]  /*afe0*/  LOP3.LUT R36, R36, R75, RZ, 0x3c, !PT ;  /* 0x0000004b24247212 */ /* 0x000fe400078e3cff */
[----:B------:R-:W-:Y:S02]  /*aff0*/  LEA.HI R37, R37, R0, RZ, 0x2 ;  /* 0x0000000025257211 */ /* 0x000fe400078f10ff */
[----:B------:R-:W-:Y:S01]  /*b000*/  LOP3.LUT R20, R76, 0x18, R20, 0xf8, !PT ;  /* 0x000000184c147812 */ /* 0x000fe200078ef814 */
[----:B------:R-:W-:Y:S01]  /*b010*/  IMAD.IADD R0, R74, 0x1, R36 ;  /* 0x000000014a007824 */ /* 0x000fe200078e0224 */
[----:B------:R-:W-:-:S02]  /*b020*/  SHF.R.S32.HI R37, RZ, 0x2, R37 ;  /* 0x00000002ff257819 */ /* 0x000fc40000011425 */
[----:B------:R-:W-:Y:S02]  /*b030*/  LOP3.LUT R20, R20, R75, RZ, 0x3c, !PT ;  /* 0x0000004b14147212 */ /* 0x000fe400078e3cff */
[----:B------:R-:W-:Y:S01]  /*b040*/  LEA R0, R0, UR40, 0x1 ;  /* 0x0000002800007c11 */ /* 0x000fe2000f8e08ff */
[----:B------:R-:W-:-:S04]  /*b050*/  IMAD R37, R37, 0x1800, R74 ;  /* 0x0000180025257824 */ /* 0x000fc800078e024a */
[----:B--2---:R-:W-:Y:S02]  /*b060*/  IMAD.IADD R41, R37, 0x1, R20 ;  /* 0x0000000125297824 */ /* 0x004fe400078e0214 */
[----:B------:R-:W0:Y:S02]  /*b070*/  LDS.128 R36, [R0] ;  /* 0x0000000000247984 */ /* 0x000e240000000c00 */
[----:B------:R-:W-:-:S05]  /*b080*/  IMAD R20, R41, 0x2, R2 ;  /* 0x0000000229147824 */ /* 0x000fca00078e0202 */
[----:B-1----:R-:W1:Y:S01]  /*b090*/  LDS.128 R40, [R20+0xc400] ;  /* 0x00c4000014287984 */ /* 0x002e620000000c00 */
[----:B0-----:R-:W-:Y:S01]  /*b0a0*/  IMAD.U32 R27, R36, 0x10000, RZ ;  /* 0x00010000241b7824 */ /* 0x001fe200078e00ff */
[C---:B------:R-:W-:Y:S01]  /*b0b0*/  LOP3.LUT R4, R38.reuse, 0xffff0000, RZ, 0xc0, !PT ;  /* 0xffff000026047812 */ /* 0x040fe200078ec0ff */
[----:B------:R-:W-:Y:S01]  /*b0c0*/  IMAD.U32 R7, R38, 0x10000, RZ ;  /* 0x0001000026077824 */ /* 0x000fe200078e00ff */
[C---:B------:R-:W-:Y:S01]  /*b0d0*/  LOP3.LUT R38, R39.reuse, 0xffff0000, RZ, 0xc0, !PT ;  /* 0xffff000027267812 */ /* 0x040fe200078ec0ff */
[----:B------:R-:W-:Y:S01]  /*b0e0*/  IMAD.U32 R61, R39, 0x10000, RZ ;  /* 0x00010000273d7824 */ /* 0x000fe200078e00ff */
[----:B------:R-:W-:Y:S01]  /*b0f0*/  LOP3.LUT R36, R36, 0xffff0000, RZ, 0xc0, !PT ;  /* 0xffff000024247812 */ /* 0x000fe200078ec0ff */
[----:B------:R-:W-:Y:S01]  /*b100*/  IMAD.U32 R60, R37, 0x10000, RZ ;  /* 0x00010000253c7824 */ /* 0x000fe200078e00ff */
[C---:B-1----:R-:W-:Y:S01]  /*b110*/  LOP3.LUT R39, R40.reuse, 0xffff0000, RZ, 0xc0, !PT ;  /* 0xffff000028277812 */ /* 0x042fe200078ec0ff */
[----:B------:R-:W-:Y:S01]  /*b120*/  IMAD.U32 R24, R40, 0x10000, RZ ;  /* 0x0001000028187824 */ /* 0x000fe200078e00ff */
[C---:B------:R-:W-:Y:S01]  /*b130*/  LOP3.LUT R40, R41.reuse, 0xffff0000, RZ, 0xc0, !PT ;  /* 0xffff000029287812 */ /* 0x040fe200078ec0ff */
[----:B------:R-:W-:Y:S01]  /*b140*/  IMAD.U32 R62, R41, 0x10000, RZ ;  /* 0x00010000293e7824 */ /* 0x000fe200078e00ff */
        /* <DEDUP_REMOVED lines=8> */
[----:B------:R-:W-:Y:S01]  /*b1d0*/  IMAD.U32 R70, R6, 0x10000, RZ ;  /* 0x0001000006467824 */ /* 0x000fe200078e00ff */
[----:B------:R-:W-:Y:S01]  /*b1e0*/  LOP3.LUT R66, R66, 0xffff0000, RZ, 0xc0, !PT ;  /* 0xffff000042427812 */ /* 0x000fe200078ec0ff */
[----:B------:R-:W-:Y:S02]  /*b1f0*/  IMAD.U32 R68, R5, 0x10000, RZ ;  /* 0x0001000005447824 */ /* 0x000fe400078e00ff */
[-C--:B------:R-:W-:Y:S01]  /*b200*/  FMUL.FTZ R27, R62, R65.reuse ;  /* 0x000000413e1b7220 */ /* 0x080fe20000410000 */
[C---:B------:R-:W-:Y:S01]  /*b210*/  FMUL.FTZ R62, R63.reuse, R70 ;  /* 0x000000463f3e7220 */ /* 0x040fe20000410000 */
[C---:B------:R-:W-:Y:S01]  /*b220*/  FFMA.FTZ R73, R60.reuse, R65, -R73 ;  /* 0x000000413c497223 */ /* 0x040fe20000010849 */
[-C--:B------:R-:W-:Y:S01]  /*b230*/  FMUL.FTZ R63, R63, R68.reuse ;  /* 0x000000443f3f7220 */ /* 0x080fe20000410000 */
[----:B------:R-:W-:Y:S01]  /*b240*/  FFMA.FTZ R71, R60, R71, R27 ;  /* 0x000000473c477223 */ /* 0x000fe2000001001b */
[----:B------:R-:W-:Y:S01]  /*b250*/  FMUL.FTZ R27, R39, R67 ;  /* 0x00000043271b7220 */ /* 0x000fe20000410000 */
[C---:B------:R-:W-:Y:S01]  /*b260*/  FFMA.FTZ R68, R61.reuse, R68, -R62 ;  /* 0x000000443d447223 */ /* 0x040fe2000001083e */
[----:B------:R-:W-:Y:S01]  /*b270*/  FFMA.FTZ R63, R61, R70, R63 ;  /* 0x000000463d3f7223 */ /* 0x000fe2000001003f */
[-C--:B------:R-:W-:Y:S01]  /*b280*/  FMUL.FTZ R61, R39, R64.reuse ;  /* 0x00000040273d7220 */ /* 0x080fe20000410000 */
[----:B------:R-:W-:Y:S01]  /*b290*/  FFMA.FTZ R39, R36, R64, -R27 ;  /* 0x0000004024277223 */ /* 0x000fe2000001081b */
[----:B------:R-:W-:Y:S01]  /*b2a0*/  FMUL.FTZ R64, R40, R69 ;  /* 0x0000004528407220 */ /* 0x000fe20000410000 */
[----:B------:R-:W-:-:S02]  /*b2b0*/  IMAD.U32 R41, R42, 0x10000, RZ ;  /* 0x000100002a297824 */ /* 0x000fc400078e00ff */
[-C--:B------:R-:W-:Y:S01]  /*b2c0*/  FMUL.FTZ R40, R40, R66.reuse ;  /* 0x0000004228287220 */ /* 0x080fe20000410000 */
[----:B------:R-:W-:Y:S02]  /*b2d0*/  IMAD.U32 R62, R26, 0x10000, RZ ;  /* 0x000100001a3e7824 */ /* 0x000fe400078e00ff */
[----:B------:R-:W-:Y:S01]  /*b2e0*/  FFMA.FTZ R61, R36, R67, R61 ;  /* 0x00000043243d7223 */ /* 0x000fe2000001003d */
[----:B------:R-:W-:Y:S02]  /*b2f0*/  IMAD.U32 R60, R25, 0x10000, RZ ;  /* 0x00010000193c7824 */ /* 0x000fe400078e00ff */
[----:B------:R-:W-:Y:S01]  /*b300*/  FFMA.FTZ R64, R37, R66, -R64 ;  /* 0x0000004225407223 */ /* 0x000fe20000010840 */
[----:B------:R-:W-:Y:S01]  /*b310*/  LOP3.LUT R42, R42, 0xffff0000, RZ, 0xc0, !PT ;  /* 0xffff00002a2a7812 */ /* 0x000fe200078ec0ff */
[C---:B------:R-:W-:Y:S01]  /*b320*/  FMUL.FTZ R36, R41.reuse, R62 ;  /* 0x0000003e29247220 */ /* 0x040fe20000410000 */
[-C--:B------:R-:W-:Y:S01]  /*b330*/  FMUL.FTZ R66, R41, R60.reuse ;  /* 0x0000003c29427220 */ /* 0x080fe20000410000 */
[----:B------:R-:W-:Y:S01]  /*b340*/  LOP3.LUT R27, R26, 0xffff0000, RZ, 0xc0, !PT ;  /* 0xffff00001a1b7812 */ /* 0x000fe200078ec0ff */
[----:B------:R-:W-:Y:S01]  /*b350*/  FFMA.FTZ R40, R37, R69, R40 ;  /* 0x0000004525287223 */ /* 0x000fe20000010028 */
[----:B------:R-:W-:Y:S01]  /*b360*/  LOP3.LUT R43, R43, 0xffff0000, RZ, 0xc0, !PT ;  /* 0xffff00002b2b7812 */ /* 0x000fe200078ec0ff */
[----:B------:R-:W-:Y:S01]  /*b370*/  FFMA.FTZ R36, R7, R60, -R36 ;  /* 0x0000003c07247223 */ /* 0x000fe20000010824 */
        /* <DEDUP_REMOVED lines=8> */
[----:B------:R-:W-:Y:S01]  /*b400*/  FMUL.FTZ R43, R43, R5 ;  /* 0x000000052b2b7220 */ /* 0x000fe20000410000 */
[----:B------:R-:W-:Y:S01]  /*b410*/  FFMA.FTZ R27, R4, R27, R42 ;  /* 0x0000001b041b7223 */ /* 0x000fe2000001002a */
[C---:B------:R-:W-:Y:S01]  /*b420*/  FFMA.FTZ R37, R38.reuse, R5, -R37 ;  /* 0x0000000526257223 */ /* 0x040fe20000010825 */
[----:B------:R-:W-:Y:S01]  /*b430*/  F2FP.BF16.F32.PACK_AB R4, R39, R24 ;  /* 0x000000182704723e */ /* 0x000fe200000010ff */
[----:B------:R-:W-:Y:S01]  /*b440*/  FFMA.FTZ R38, R38, R6, R43 ;  /* 0x0000000626267223 */ /* 0x000fe2000001002b */
        /* <DEDUP_REMOVED lines=9> */
.L_x_11470:
[----:B------:R-:W-:Y:S05]  /*b4e0*/  BSYNC B1 ;  /* 0x0000000000017941 */ /* 0x000fea0003800000 */
.L_x_11469:
[----:B------:R-:W-:Y:S04]  /*b4f0*/  BSSY B1, `(.L_x_11471) ;  /* 0x0000075000017945 */ /* 0x000fe80003800000 */
[----:B------:R-:W-:Y:S05]  /*b500*/  @P1 BRA `(.L_x_11472) ;  /* 0x0000000400cc1947 */ /* 0x000fea0003800000 */
[----:B0-----:R-:W3:Y:S04]  /*b510*/  LDL R6, [R1+0x84] ;  /* 0x0000840001067983 */ /* 0x001ee80000100800 */
[----:B------:R-:W3:Y:S04]  /*b520*/  LDL.64 R4, [R1+0x58] ;  /* 0x0000580001047983 */ /* 0x000ee80000100a00 */
[----:B------:R-:W4:Y:S01]  /*b530*/  LDL R0, [R1+0x64] ;  /* 0x0000640001007983 */ /* 0x000f220000100800 */
[--C-:B------:R-:W-:Y:S02]  /*b540*/  SHF.R.U64 R39, R28, 0x10, R29.reuse ;  /* 0x000000101c277819 */ /* 0x100fe4000000121d */
[----:B------:R-:W-:-:S02]  /*b550*/  SHF.R.U32.HI R28, RZ, 0x10, R29 ;  /* 0x00000010ff1c7819 */ /* 0x000fc4000001161d */
[--C-:B------:R-:W-:Y:S02]  /*b560*/  SHF.R.U64 R29, R8, 0x10, R9.reuse ;  /* 0x00000010081d7819 */ /* 0x100fe40000001209 */
[----:B------:R-:W-:Y:S02]  /*b570*/  SHF.R.U32.HI R8, RZ, 0x10, R9 ;  /* 0x00000010ff087819 */ /* 0x000fe40000011609 */
[----:B------:R-:W-:Y:S02]  /*b580*/  SHF.R.U64 R37, R30, 0x10, R31 ;  /* 0x000000101e257819 */ /* 0x000fe4000000121f */
[----:B------:R-:W-:Y:S02]  /*b590*/  PRMT R56, R56, 0x5410, R39 ;  /* 0x0000541038387816 */ /* 0x000fe40000000027 */
[----:B------:R-:W-:Y:S02]  /*b5a0*/  PRMT R52, R52, 0x5410, R29 ;  /* 0x0000541034347816 */ /* 0x000fe4000000001d */
[----:B------:R-:W-:-:S02]  /*b5b0*/  SHF.R.U64 R9, R10, 0x10, R11 ;  /* 0x000000100a097819 */ /* 0x000fc4000000120b */
[----:B------:R-:W-:Y:S01]  /*b5c0*/  PRMT R53, R53, 0x5410, R8 ;  /* 0x0000541035357816 */ /* 0x000fe20000000008 */
[----:B------:R-:W-:Y:S01]  /*b5d0*/  IMAD.U32 R39, R52, 0x10000, RZ ;  /* 0x0001000034277824 */ /* 0x000fe200078e00ff */
[----:B------:R-:W-:Y:S02]  /*b5e0*/  SHF.R.U32.HI R10, RZ, 0x10, R11 ;  /* 0x00000010ff0a7819 */ /* 0x000fe4000001160b */
[----:B------:R-:W-:Y:S01]  /*b5f0*/  PRMT R57, R57, 0x5410, R28 ;  /* 0x0000541039397816 */ /* 0x000fe2000000001c */
[----:B------:R-:W-:Y:S01]  /*b600*/  IMAD.U32 R36, R53, 0x10000, RZ ;  /* 0x0001000035247824 */ /* 0x000fe200078e00ff */
[----:B------:R-:W-:Y:S01]  /*b610*/  PRMT R58, R58, 0x5410, R37 ;  /* 0x000054103a3a7816 */ /* 0x000fe20000000025 */
[----:B------:R-:W-:Y:S01]  /*b620*/  IMAD.U32 R37, R56, 0x10000, RZ ;  /* 0x0001000038257824 */ /* 0x000fe200078e00ff */
[----:B------:R-:W-:Y:S02]  /*b630*/  SHF.R.U32.HI R30, RZ, 0x10, R31 ;  /* 0x00000010ff1e7819 */ /* 0x000fe4000001161f */
[----:B------:R-:W-:-:S02]  /*b640*/  PRMT R55, R55, 0x5410, R10 ;  /* 0x0000541037377816 */ /* 0x000fc4000000000a */
[----:B------:R-:W-:Y:S02]  /*b650*/  PRMT R59, R59, 0x5410, R30 ;  /* 0x000054103b3b7816 */ /* 0x000fe4000000001e */
[----:B------:R-:W-:Y:S01]  /*b660*/  PRMT R54, R54, 0x5410, R9 ;  /* 0x0000541036367816 */ /* 0x000fe20000000009 */
[----:B------:R-:W-:Y:S02]  /*b670*/  IMAD.U32 R38, R55, 0x10000, RZ ;  /* 0x0001000037267824 */ /* 0x000fe400078e00ff */
[----:B---3--:R-:W-:Y:S01]  /*b680*/  IMAD.IADD R4, R4, 0x1, R6 ;  /* 0x0000000104047824 */ /* 0x008fe200078e0206 */
[----:B----4-:R-:W-:-:S04]  /*b690*/  LEA.HI R0, R3, R0, RZ, 0x1d ;  /* 0x0000000003007211 */ /* 0x010fc800078fe8ff */
[----:B------:R-:W-:-:S04]  /*b6a0*/  SHF.R.S32.HI R5, RZ, 0x1f, R4 ;  /* 0x0000001fff057819 */ /* 0x000fc80000011404 */
[CC--:B------:R-:W-:Y:S02]  /*b6b0*/  LEA.HI R6, R5.reuse, R4.reuse, RZ, 0x5 ;  /* 0x0000000405067211 */ /* 0x0c0fe400078f28ff */
[----:B------:R-:W-:Y:S02]  /*b6c0*/  LEA.HI R4, R5, R4, RZ, 0x3 ;  /* 0x0000000405047211 */ /* 0x000fe400078f18ff */
[----:B------:R-:W-:Y:S02]  /*b6d0*/  SHF.R.S32.HI R5, RZ, 0x1f, R0 ;  /* 0x0000001fff057819 */ /* 0x000fe40000011400 */
[----:B------:R-:W-:Y:S02]  /*b6e0*/  SHF.R.S32.HI R7, RZ, 0x5, R6 ;  /* 0x00000005ff077819 */ /* 0x000fe40000011406 */
[----:B-----5:R-:W-:Y:S01]  /*b6f0*/  LOP3.LUT R6, R76, 0x18, R4, 0xf8, !PT ;  /* 0x000000184c067812 */ /* 0x020fe200078ef804 */
[----:B------:R-:W-:Y:S01]  /*b700*/  IMAD.SHL.U32 R4, R0, 0x8, RZ ;  /* 0x0000000800047824 */ /* 0x000fe200078e00ff */
[----:B------:R-:W-:Y:S01]  /*b710*/  LEA.HI R5, R5, R0, RZ, 0x2 ;  /* 0x0000000005057211 */ /* 0x000fe200078f10ff */
[----:B------:R-:W-:Y:S01]  /*b720*/  IMAD R7, R7, 0x1800, R74 ;  /* 0x0000180007077824 */ /* 0x000fe200078e024a */
[----:B------:R-:W-:-:S02]  /*b730*/  LOP3.LUT R6, R6, R75, RZ, 0x3c, !PT ;  /* 0x0000004b06067212 */ /* 0x000fc400078e3cff */
[----:B------:R-:W-:Y:S02]  /*b740*/  LOP3.LUT R4, R76, 0x18, R4, 0xf8, !PT ;  /* 0x000000184c047812 */ /* 0x000fe400078ef804 */
[----:B------:R-:W-:Y:S01]  /*b750*/  SHF.R.S32.HI R5, RZ, 0x2, R5 ;  /* 0x00000002ff057819 */ /* 0x000fe20000011405 */
[----:B------:R-:W-:Y:S01]  /*b760*/  IMAD.IADD R0, R7, 0x1, R6 ;  /* 0x0000000107007824 */ /* 0x000fe200078e0206 */
[----:B------:R-:W-:-:S03]  /*b770*/  LOP3.LUT R4, R4, R75, RZ, 0x3c, !PT ;  /* 0x0000004b04047212 */ /* 0x000fc600078e3cff */
[----:B------:R-:W-:Y:S01]  /*b780*/  IMAD R5, R5, 0x1800, R74 ;  /* 0x0000180005057824 */ /* 0x000fe200078e024a */
[----:B------:R-:W-:-:S03]  /*b790*/  LEA R0, R0, UR40, 0x1 ;  /* 0x0000002800007c11 */ /* 0x000fc6000f8e08ff */
[----:B------:R-:W-:Y:S02]  /*b7a0*/  IMAD.IADD R25, R5, 0x1, R4 ;  /* 0x0000000105197824 */ /* 0x000fe400078e0204 */
[----:B------:R-:W0:Y:S02]  /*b7b0*/  LDS.128 R4, [R0] ;  /* 0x0000000000047984 */ /* 0x000e240000000c00 */
[----:B------:R-:W-:-:S05]  /*b7c0*/  IMAD R20, R25, 0x2, R2 ;  /* 0x0000000219147824 */ /* 0x000fca00078e0202 */
[----:B------:R-:W3:Y:S01]  /*b7d0*/  LDS.128 R24, [R20+0xc400] ;  /* 0x00c4000014187984 */ /* 0x000ee20000000c00 */
        /* <DEDUP_REMOVED lines=12> */
[C---:B--2---:R-:W-:Y:S01]  /*b8a0*/  FMUL.FTZ R41, R28.reuse, R39 ;  /* 0x000000271c297220 */ /* 0x044fe20000410000 */
[----:B------:R-:W-:Y:S01]  /*b8b0*/  FMUL.FTZ R43, R28, R37 ;  /* 0x000000251c2b7220 */ /* 0x000fe20000410000 */
[----:B------:R-:W-:-:S02]  /*b8c0*/  IMAD.U32 R28, R57, 0x10000, RZ ;  /* 0x00010000391c7824 */ /* 0x000fc400078e00ff */
[----:B-1----:R-:W-:Y:S01]  /*b8d0*/  FMUL.FTZ R40, R29, R36 ;  /* 0x000000241d287220 */ /* 0x002fe20000410000 */
[----:B------:R-:W-:Y:S02]  /*b8e0*/  IMAD.U32 R31, R27, 0x10000, RZ ;  /* 0x000100001b1f7824 */ /* 0x000fe400078e00ff */
[C---:B------:R-:W-:Y:S01]  /*b8f0*/  FFMA.FTZ R41, R8.reuse, R37, -R41 ;  /* 0x0000002508297223 */ /* 0x040fe20000010829 */
[----:B------:R-:W-:Y:S01]  /*b900*/  FFMA.FTZ R43, R8, R39, R43 ;  /* 0x00000027082b7223 */ /* 0x000fe2000001002b */
[----:B------:R-:W-:Y:S02]  /*b910*/  IMAD.U32 R8, R59, 0x10000, RZ ;  /* 0x000100003b087824 */ /* 0x000fe400078e00ff */
[-C--:B------:R-:W-:Y:S01]  /*b920*/  FMUL.FTZ R42, R29, R28.reuse ;  /* 0x0000001c1d2a7220 */ /* 0x080fe20000410000 */
[----:B------:R-:W-:Y:S01]  /*b930*/  FFMA.FTZ R40, R9, R28, -R40 ;  /* 0x0000001c09287223 */ /* 0x000fe20000010828 */
[C---:B------:R-:W-:Y:S01]  /*b940*/  FMUL.FTZ R28, R31.reuse, R38 ;  /* 0x000000261f1c7220 */ /* 0x040fe20000410000 */
[----:B------:R-:W-:Y:S01]  /*b950*/  LOP3.LUT R29, R52, 0xffff0000, RZ, 0xc0, !PT ;  /* 0xffff0000341d7812 */ /* 0x000fe200078ec0ff */
[----:B------:R-:W-:Y:S01]  /*b960*/  FMUL.FTZ R31, R31, R8 ;  /* 0x000000081f1f7220 */ /* 0x000fe20000410000 */
[----:B------:R-:W-:Y:S01]  /*b970*/  FFMA.FTZ R42, R9, R36, R42 ;  /* 0x00000024092a7223 */ /* 0x000fe2000001002a */
[----:B------:R-:W-:Y:S01]  /*b980*/  LOP3.LUT R9, R56, 0xffff0000, RZ, 0xc0, !PT ;  /* 0xffff000038097812 */ /* 0x000fe200078ec0ff */
[C---:B------:R-:W-:Y:S01]  /*b990*/  FFMA.FTZ R39, R11.reuse, R8, -R28 ;  /* 0x000000080b277223 */ /* 0x040fe2000001081c */
[----:B------:R-:W-:Y:S01]  /*b9a0*/  FFMA.FTZ R52, R11, R38, R31 ;  /* 0x000000260b347223 */ /* 0x000fe2000001001f */
[----:B------:R-:W-:Y:S01]  /*b9b0*/  FMUL.FTZ R11, R24, R29 ;  /* 0x0000001d180b7220 */ /* 0x000fe20000410000 */
[----:B------:R-:W-:-:S02]  /*b9c0*/  IMAD.U32 R30, R26, 0x10000, RZ ;  /* 0x000100001a1e7824 */ /* 0x000fc400078e00ff */
[-C--:B------:R-:W-:Y:S01]  /*b9d0*/  FMUL.FTZ R31, R24, R9.reuse ;  /* 0x00000009181f7220 */ /* 0x080fe20000410000 */
[----:B------:R-:W-:Y:S01]  /*b9e0*/  LOP3.LUT R8, R57, 0xffff0000, RZ, 0xc0, !PT ;  /* 0xffff000039087812 */ /* 0x000fe200078ec0ff */
[----:B------:R-:W-:Y:S01]  /*b9f0*/  FFMA.FTZ R24, R4, R9, -R11 ;  /* 0x0000000904187223 */ /* 0x000fe2000001080b */
[----:B------:R-:W-:Y:S01]  /*ba00*/  LOP3.LUT R28, R53, 0xffff0000, RZ, 0xc0, !PT ;  /* 0xffff0000351c7812 */ /* 0x000fe200078ec0ff */
[----:B------:R-:W-:Y:S02]  /*ba10*/  IMAD.U32 R11, R54, 0x10000, RZ ;  /* 0x00010000360b7824 */ /* 0x000fe400078e00ff */
[----:B------:R-:W-:Y:S01]  /*ba20*/  FFMA.FTZ R36, R4, R29, R31 ;  /* 0x0000001d04247223 */ /* 0x000fe2000001001f */
[----:B------:R-:W-:Y:S02]  /*ba30*/  IMAD.U32 R9, R58, 0x10000, RZ ;  /* 0x000100003a097824 */ /* 0x000fe400078e00ff */
[C---:B------:R-:W-:Y:S01]  /*ba40*/  FMUL.FTZ R37, R25.reuse, R8 ;  /* 0x0000000819257220 */ /* 0x040fe20000410000 */
[C---:B------:R-:W-:Y:S01]  /*ba50*/  FMUL.FTZ R29, R30.reuse, R11 ;  /* 0x0000000b1e1d7220 */ /* 0x040fe20000410000 */
[----:B------:R-:W-:Y:S01]  /*ba60*/  FMUL.FTZ R38, R25, R28 ;  /* 0x0000001c19267220 */ /* 0x000fe20000410000 */
[-C--:B------:R-:W-:Y:S01]  /*ba70*/  FMUL.FTZ R31, R30, R9.reuse ;  /* 0x000000091e1f7220 */ /* 0x080fe20000410000 */
[----:B------:R-:W-:Y:S01]  /*ba80*/  LOP3.LUT R26, R26, 0xffff0000, RZ, 0xc0, !PT ;  /* 0xffff00001a1a7812 */ /* 0x000fe200078ec0ff */
[----:B------:R-:W-:Y:S01]  /*ba90*/  FFMA.FTZ R29, R10, R9, -R29 ;  /* 0x000000090a1d7223 */ /* 0x000fe2000001081d */
[C---:B------:R-:W-:Y:S01]  /*baa0*/  FFMA.FTZ R25, R5.reuse, R8, -R38 ;  /* 0x0000000805197223 */ /* 0x040fe20000010826 */
[----:B------:R-:W-:Y:S01]  /*bab0*/  FFMA.FTZ R37, R5, R28, R37 ;  /* 0x0000001c05257223 */ /* 0x000fe20000010025 */
[----:B------:R-:W-:Y:S01]  /*bac0*/  LOP3.LUT R9, R54, 0xffff0000, RZ, 0xc0, !PT ;  /* 0xffff000036097812 */ /* 0x000fe200078ec0ff */
[----:B------:R-:W-:Y:S01]  /*bad0*/  FFMA.FTZ R10, R10, R11, R31 ;  /* 0x0000000b0a0a7223 */ /* 0x000fe2000001001f */
[----:B------:R-:W-:-:S02]  /*bae0*/  LOP3.LUT R27, R27, 0xffff0000, RZ, 0xc0, !PT ;  /* 0xffff00001b1b7812 */ /* 0x000fc400078ec0ff */
[----:B------:R-:W-:Y:S01]  /*baf0*/  LOP3.LUT R5, R58, 0xffff0000, RZ, 0xc0, !PT ;  /* 0xffff00003a057812 */ /* 0x000fe200078ec0ff */
[C---:B------:R-:W-:Y:S01]  /*bb00*/  FMUL.FTZ R11, R26.reuse, R9 ;  /* 0x000000091a0b7220 */ /* 0x040fe20000410000 */
[----:B------:R-:W-:Y:S02]  /*bb10*/  LOP3.LUT R8, R55, 0xffff0000, RZ, 0xc0, !PT ;  /* 0xffff000037087812 */ /* 0x000fe400078ec0ff */
        /* <DEDUP_REMOVED lines=18> */
.L_x_11472:
[----:B------:R-:W-:Y:S05]  /*bc40*/  BSYNC B1 ;  /* 0x0000000000017941 */ /* 0x000fea0003800000 */
.L_x_11471:
[----:B------:R-:W-:Y:S05]  /*bc50*/  @P2 BRA `(.L_x_11453) ;  /* 0x0000000400d42947 */ /* 0x000fea0003800000 */
[----:B0--3--:R-:W3:Y:S04]  /*bc60*/  LDL.64 R4, [R1+0x58] ;  /* 0x0000580001047983 */ /* 0x009ee80000100a00 */
[----:B------:R-:W4:Y:S01]  /*bc70*/  LDL R0, [R1+0x80] ;  /* 0x0000800001007983 */ /* 0x000f220000100800 */
[----:B---3--:R-:W-:-:S03]  /*bc80*/  IMAD.MOV.U32 R6, RZ, RZ, R4 ;  /* 0x000000ffff067224 */ /* 0x008fc600078e0004 */
[----:B------:R-:W3:Y:S01]  /*bc90*/  LDL R4, [R1+0x68] ;  /* 0x0000680001047983 */ /* 0x000ee20000100800 */
[----:B------:R-:W-:Y:S02]  /*bca0*/  IMAD.MOV.U32 R7, RZ, RZ, R5 ;  /* 0x000000ffff077224 */ /* 0x000fe400078e0005 */
[----:B----4-:R-:W-:-:S05]  /*bcb0*/  IMAD.IADD R0, R6, 0x1, R0 ;  /* 0x0000000106007824 */ /* 0x010fca00078e0200 */
[----:B------:R-:W-:-:S04]  /*bcc0*/  SHF.R.S32.HI R5, RZ, 0x1f, R0 ;  /* 0x0000001fff057819 */ /* 0x000fc80000011400 */
[CC--:B------:R-:W-:Y:S02]  /*bcd0*/  LEA.HI R6, R5.reuse, R0.reuse, RZ, 0x5 ;  /* 0x0000000005067211 */ /* 0x0c0fe400078f28ff */
[----:B------:R-:W-:-:S04]  /*bce0*/  LEA.HI R0, R5, R0, RZ, 0x3 ;  /* 0x0000000005007211 */ /* 0x000fc800078f18ff */
[----:B-----5:R-:W-:Y:S02]  /*bcf0*/  LOP3.LUT R5, R76, 0x18, R0, 0xf8, !PT ;  /* 0x000000184c057812 */ /* 0x020fe400078ef800 */
[----:B------:R-:W-:Y:S02]  /*bd00*/  SHF.R.S32.HI R6, RZ, 0x5, R6 ;  /* 0x00000005ff067819 */ /* 0x000fe40000011406 */
[----:B------:R-:W-:-:S03]  /*bd10*/  LOP3.LUT R5, R5, R75, RZ, 0x3c, !PT ;  /* 0x0000004b05057212 */ /* 0x000fc600078e3cff */
[----:B------:R-:W-:-:S04]  /*bd20*/  IMAD R6, R6, 0x1800, R74 ;  /* 0x0000180006067824 */ /* 0x000fc800078e024a */
[----:B------:R-:W-:Y:S01]  /*bd30*/  IMAD.IADD R5, R6, 0x1, R5 ;  /* 0x0000000106057824 */ /* 0x000fe200078e0205 */
[----:B------:R-:W-:Y:S02]  /*bd40*/  SHF.R.U64 R27, R32, 0x10, R33 ;  /* 0x00000010201b7819 */ /* 0x000fe40000001221 */
[--C-:B------:R-:W-:Y:S02]  /*bd50*/  SHF.R.U64 R26, R12, 0x10, R13.reuse ;  /* 0x000000100c1a7819 */ /* 0x100fe4000000120d */
[----:B------:R-:W-:Y:S02]  /*bd60*/  SHF.R.U32.HI R12, RZ, 0x10, R13 ;  /* 0x00000010ff0c7819 */ /* 0x000fe4000001160d */
[----:B------:R-:W-:Y:S02]  /*bd70*/  PRMT R48, R48, 0x5410, R27 ;  /* 0x0000541030307816 */ /* 0x000fe4000000001b */
[----:B------:R-:W-:Y:S02]  /*bd80*/  PRMT R26, R21, 0x5410, R26 ;  /* 0x00005410151a7816 */ /* 0x000fe4000000001a */
[----:B------:R-:W-:-:S02]  /*bd90*/  SHF.R.U32.HI R32, RZ, 0x10, R33 ;  /* 0x00000010ff207819 */ /* 0x000fc40000011621 */
[--C-:B------:R-:W-:Y:S02]  /*bda0*/  SHF.R.U64 R13, R14, 0x10, R15.reuse ;  /* 0x000000100e0d7819 */ /* 0x100fe4000000120f */
[----:B------:R-:W-:Y:S02]  /*bdb0*/  PRMT R45, R45, 0x5410, R12 ;  /* 0x000054102d2d7816 */ /* 0x000fe4000000000c */
[----:B------:R-:W-:Y:S01]  /*bdc0*/  SHF.R.U32.HI R14, RZ, 0x10, R15 ;  /* 0x00000010ff0e7819 */ /* 0x000fe2000001160f */
[----:B------:R-:W-:Y:S01]  /*bdd0*/  IMAD.U32 R29, R26, 0x10000, RZ ;  /* 0x000100001a1d7824 */ /* 0x000fe200078e00ff */
[--C-:B------:R-:W-:Y:S01]  /*bde0*/  SHF.R.U64 R25, R34, 0x10, R35.reuse ;  /* 0x0000001022197819 */ /* 0x100fe20000001223 */
[----:B------:R-:W-:Y:S01]  /*bdf0*/  IMAD.U32 R27, R48, 0x10000, RZ ;  /* 0x00010000301b7824 */ /* 0x000fe200078e00ff */
[----:B------:R-:W-:Y:S01]  /*be00*/  SHF.R.U32.HI R34, RZ, 0x10, R35 ;  /* 0x00000010ff227819 */ /* 0x000fe20000011623 */
[----:B------:R-:W-:Y:S01]  /*be10*/  IMAD.U32 R28, R45, 0x10000, RZ ;  /* 0x000100002d1c7824 */ /* 0x000fe200078e00ff */
[----:B------:R-:W-:-:S02]  /*be20*/  PRMT R49, R49, 0x5410, R32 ;  /* 0x0000541031317816 */ /* 0x000fc40000000020 */
[----:B------:R-:W-:Y:S02]  /*be30*/  PRMT R47, R47, 0x5410, R14 ;  /* 0x000054102f2f7816 */ /* 0x000fe4000000000e */
[----:B------:R-:W-:Y:S02]  /*be40*/  PRMT R51, R51, 0x5410, R34 ;  /* 0x0000541033337816 */ /* 0x000fe40000000022 */
[----:B------:R-:W-:Y:S01]  /*be50*/  PRMT R46, R46, 0x5410, R13 ;  /* 0x000054102e2e7816 */ /* 0x000fe2000000000d */
[----:B------:R-:W-:Y:S01]  /*be60*/  IMAD.U32 R30, R47, 0x10000, RZ ;  /* 0x000100002f1e7824 */ /* 0x000fe200078e00ff */
[----:B------:R-:W-:Y:S02]  /*be70*/  PRMT R50, R50, 0x5410, R25 ;  /* 0x0000541032327816 */ /* 0x000fe40000000019 */
[----:B---3--:R-:W-:-:S04]  /*be80*/  LEA.HI R3, R3, R4, RZ, 0x1d ;  /* 0x0000000403037211 */ /* 0x008fc800078fe8ff */
[----:B------:R-:W-:Y:S01]  /*be90*/  SHF.R.S32.HI R4, RZ, 0x1f, R3 ;  /* 0x0000001fff047819 */ /* 0x000fe20000011403 */
[----:B------:R-:W-:-:S03]  /*bea0*/  IMAD.SHL.U32 R0, R3, 0x8, RZ ;  /* 0x0000000803007824 */ /* 0x000fc600078e00ff */
[----:B------:R-:W-:Y:S02]  /*beb0*/  LEA.HI R4, R4, R3, RZ, 0x2 ;  /* 0x0000000304047211 */ /* 0x000fe400078f10ff */
[----:B------:R-:W-:Y:S02]  /*bec0*/  LOP3.LUT R0, R76, 0x18, R0, 0xf8, !PT ;  /* 0x000000184c007812 */ /* 0x000fe400078ef800 */
[----:B------:R-:W-:Y:S02]  /*bed0*/  SHF.R.S32.HI R4, RZ, 0x2, R4 ;  /* 0x00000002ff047819 */ /* 0x000fe40000011404 */
[----:B------:R-:W-:-:S03]  /*bee0*/  LOP3.LUT R3, R0, R75, RZ, 0x3c, !PT ;  /* 0x0000004b00037212 */ /* 0x000fc600078e3cff */
[----:B------:R-:W-:-:S04]  /*bef0*/  IMAD R4, R4, 0x1800, R74 ;  /* 0x0000180004047824 */ /* 0x000fc800078e024a */
[----:B------:R-:W-:-:S04]  /*bf00*/  IMAD.IADD R3, R4, 0x1, R3 ;  /* 0x0000000104037824 */ /* 0x000fc800078e0203 */
[----:B------:R-:W-:Y:S01]  /*bf10*/  IMAD R3, R3, 0x2, R2 ;  /* 0x0000000203037824 */ /* 0x000fe200078e0202 */
[----:B------:R-:W-:-:S04]  /*bf20*/  LEA R0, R5, UR40, 0x1 ;  /* 0x0000002805007c11 */ /* 0x000fc8000f8e08ff */
[----:B------:R-:W0:Y:S04]  /*bf30*/  LDS.128 R8, [R3+0xc400] ;  /* 0x00c4000003087984 */ /* 0x000e280000000c00 */
[----:B------:R-:W3:Y:S01]  /*bf40*/  LDS.128 R4, [R0] ;  /* 0x0000000000047984 */ /* 0x000ee20000000c00 */
[----:B0-----:R-:W-:Y:S02]  /*bf50*/  IMAD.U32 R20, R8, 0x10000, RZ ;  /* 0x0001000008147824 */ /* 0x001fe400078e00ff */
[----:B------:R-:W-:Y:S02]  /*bf60*/  IMAD.U32 R21, R9, 0x10000, RZ ;  /* 0x0001000009157824 */ /* 0x000fe400078e00ff */
[----:B---3--:R-:W-:Y:S02]  /*bf70*/  IMAD.U32 R12, R4, 0x10000, RZ ;  /* 0x00010000040c7824 */ /* 0x008fe400078e00ff */
[C---:B------:R-:W-:Y:S01]  /*bf80*/  FMUL.FTZ R31, R20.reuse, R29 ;  /* 0x0000001d141f7220 */ /* 0x040fe20000410000 */
[----:B------:R-:W-:Y:S01]  /*bf90*/  FMUL.FTZ R33, R20, R27 ;  /* 0x0000001b14217220 */ /* 0x000fe20000410000 */
[----:B------:R-:W-:-:S02]  /*bfa0*/  IMAD.U32 R13, R5, 0x10000, RZ ;  /* 0x00010000050d7824 */ /* 0x000fc400078e00ff */
[----:B------:R-:W-:Y:S01]  /*bfb0*/  FMUL.FTZ R32, R21, R28 ;  /* 0x0000001c15207220 */ /* 0x000fe20000410000 */
[----:B------:R-:W-:Y:S02]  /*bfc0*/  IMAD.U32 R20, R49, 0x10000, RZ ;  /* 0x0001000031147824 */ /* 0x000fe400078e00ff */
[C---:B------:R-:W-:Y:S01]  /*bfd0*/  FFMA.FTZ R31, R12.reuse, R27, -R31 ;  /* 0x0000001b0c1f7223 */ /* 0x040fe2000001081f */
[----:B------:R-:W-:Y:S02]  /*bfe0*/  IMAD.U32 R25, R11, 0x10000, RZ ;  /* 0x000100000b197824 */ /* 0x000fe400078e00ff */
[----:B------:R-:W-:Y:S01]  /*bff0*/  FFMA.FTZ R33, R12, R29, R33 ;  /* 0x0000001d0c217223 */ /* 0x000fe20000010021 */
[----:B------:R-:W-:Y:S02]  /*c000*/  IMAD.U32 R12, R51, 0x10000, RZ ;  /* 0x00010000330c7824 */ /* 0x000fe400078e00ff */
[-C--:B------:R-:W-:Y:S01]  /*c010*/  FMUL.FTZ R34, R21, R20.reuse ;  /* 0x0000001415227220 */ /* 0x080fe20000410000 */
[----:B------:R-:W-:Y:S01]  /*c020*/  FFMA.FTZ R32, R13, R20, -R32 ;  /* 0x000000140d207223 */ /* 0x000fe20000010820 */
[----:B------:R-:W-:-:S02]  /*c030*/  IMAD.U32 R15, R7, 0x10000, RZ ;  /* 0x00010000070f7824 */ /* 0x000fc400078e00ff */
[C---:B------:R-:W-:Y:S01]  /*c040*/  FMUL.FTZ R20, R25.reuse, R30 ;  /* 0x0000001e19147220 */ /* 0x040fe20000410000 */
[----:B------:R-:W-:Y:S01]  /*c050*/  LOP3.LUT R8, R8, 0xffff0000, RZ, 0xc0, !PT ;  /* 0xffff000008087812 */ /* 0x000fe200078ec0ff */
[----:B------:R-:W-:Y:S01]  /*c060*/  FMUL.FTZ R25, R25, R12 ;  /* 0x0000000c19197220 */ /* 0x000fe20000410000 */
[----:B------:R-:W-:Y:S01]  /*c070*/  LOP3.LUT R21, R26, 0xffff0000, RZ, 0xc0, !PT ;  /* 0xffff00001a157812 */ /* 0x000fe200078ec0ff */
[----:B------:R-:W-:Y:S01]  /*c080*/  FFMA.FTZ R34, R13, R28, R34 ;  /* 0x0000001c0d227223 */ /* 0x000fe20000010022 */
[C---:B------:R-:W-:Y:S01]  /*c090*/  FFMA.FTZ R35, R15.reuse, R12, -R20 ;  /* 0x0000000c0f237223 */ /* 0x040fe20000010814 */
[----:B------:R-:W-:Y:S01]  /*c0a0*/  LOP3.LUT R13, R48, 0xffff0000, RZ, 0xc0, !PT ;  /* 0xffff0000300d7812 */ /* 0x000fe200078ec0ff */
[----:B------:R-:W-:Y:S01]  /*c0b0*/  FFMA.FTZ R30, R15, R30, R25 ;  /* 0x0000001e0f1e7223 */ /* 0x000fe20000010019 */
[----:B------:R-:W-:Y:S02]  /*c0c0*/  LOP3.LUT R9, R9, 0xffff0000, RZ, 0xc0, !PT ;  /* 0xffff000009097812 */ /* 0x000fe400078ec0ff */
[----:B------:R-:W-:Y:S01]  /*c0d0*/  LOP3.LUT R20, R45, 0xffff0000, RZ, 0xc0, !PT ;  /* 0xffff00002d147812 */ /* 0x000fe200078ec0ff */
[----:B------:R-:W-:Y:S01]  /*c0e0*/  FMUL.FTZ R15, R8, R21 ;  /* 0x00000015080f7220 */ /* 0x000fe20000410000 */
[----:B------:R-:W-:-:S02]  /*c0f0*/  LOP3.LUT R4, R4, 0xffff0000, RZ, 0xc0, !PT ;  /* 0xffff000004047812 */ /* 0x000fc400078ec0ff */
[----:B------:R-:W-:Y:S01]  /*c100*/  LOP3.LUT R12, R49, 0xffff0000, RZ, 0xc0, !PT ;  /* 0xffff0000310c7812 */ /* 0x000fe200078ec0ff */
[-C--:B------:R-:W-:Y:S01]  /*c110*/  FMUL.FTZ R25, R8, R13.reuse ;  /* 0x0000000d08197220 */ /* 0x080fe20000410000 */
[----:B------:R-:W-:Y:S01]  /*c120*/  LOP3.LUT R5, R5, 0xffff0000, RZ, 0xc0, !PT ;  /* 0xffff000005057812 */ /* 0x000fe200078ec0ff */
[C---:B------:R-:W-:Y:S01]  /*c130*/  FMUL.FTZ R8, R9.reuse, R20 ;  /* 0x0000001409087220 */ /* 0x040fe20000410000 */
[----:B------:R-:W-:Y:S01]  /*c140*/  FFMA.FTZ R26, R4, R13, -R15 ;  /* 0x0000000d041a7223 */ /* 0x000fe2000001080f */
[----:B------:R-:W-:Y:S01]  /*c150*/  FMUL.FTZ R9, R9, R12 ;  /* 0x0000000c09097220 */ /* 0x000fe20000410000 */
[----:B------:R-:W-:Y:S02]  /*c160*/  IMAD.U32 R24, R10, 0x10000, RZ ;  /* 0x000100000a187824 */ /* 0x000fe400078e00ff */
[----:B------:R-:W-:Y:S02]  /*c170*/  IMAD.U32 R15, R46, 0x10000, RZ ;  /* 0x000100002e0f7824 */ /* 0x000fe400078e00ff */
[----:B------:R-:W-:-:S02]  /*c180*/  IMAD.U32 R13, R50, 0x10000, RZ ;  /* 0x00010000320d7824 */ /* 0x000fc400078e00ff */
[----:B------:R-:W-:Y:S01]  /*c190*/  FFMA.FTZ R28, R4, R21, R25 ;  /* 0x00000015041c7223 */ /* 0x000fe20000010019 */
[C---:B------:R-:W-:Y:S01]  /*c1a0*/  FFMA.FTZ R21, R5.reuse, R12, -R8 ;  /* 0x0000000c05157223 */ /* 0x040fe20000010808 */
[----:B------:R-:W-:Y:S01]  /*c1b0*/  FFMA.FTZ R25, R5, R20, R9 ;  /* 0x0000001405197223 */ /* 0x000fe20000010009 */
[----:B------:R-:W-:Y:S01]  /*c1c0*/  IMAD.U32 R14, R6, 0x10000, RZ ;  /* 0x00010000060e7824 */ /* 0x000fe200078e00ff */
[----:B------:R-:W-:Y:S01]  /*c1d0*/  LOP3.LUT R10, R10, 0xffff0000, RZ, 0xc0, !PT ;  /* 0xffff00000a0a7812 */ /* 0x000fe200078ec0ff */
[C---:B------:R-:W-:Y:S01]  /*c1e0*/  FMUL.FTZ R27, R24.reuse, R15 ;  /* 0x0000000f181b7220 */ /* 0x040fe20000410000 */
[----:B------:R-:W-:Y:S01]  /*c1f0*/  LOP3.LUT R11, R11, 0xffff0000, RZ, 0xc0, !PT ;  /* 0xffff00000b0b7812 */ /* 0x000fe200078ec0ff */
[----:B------:R-:W-:Y:S01]  /*c200*/  FMUL.FTZ R29, R24, R13 ;  /* 0x0000000d181d7220 */ /* 0x000fe20000410000 */
[----:B------:R-:W-:Y:S02]  /*c210*/  LOP3.LUT R9, R46, 0xffff0000, RZ, 0xc0, !PT ;  /* 0xffff00002e097812 */ /* 0x000fe400078ec0ff */
[----:B------:R-:W-:-:S02]  /*c220*/  LOP3.LUT R8, R47, 0xffff0000, RZ, 0xc0, !PT ;  /* 0xffff00002f087812 */ /* 0x000fc400078ec0ff */
[----:B------:R-:W-:Y:S02]  /*c230*/  LOP3.LUT R5, R50, 0xffff0000, RZ, 0xc0, !PT ;  /* 0xffff000032057812 */ /* 0x000fe400078ec0ff */
[----:B------:R-:W-:Y:S01]  /*c240*/  LOP3.LUT R4, R51, 0xffff0000, RZ, 0xc0, !PT ;  /* 0xffff000033047812 */ /* 0x000fe200078ec0ff */
[----:B------:R-:W-:Y:S01]  /*c250*/  FFMA.FTZ R27, R14, R13, -R27 ;  /* 0x0000000d0e1b7223 */ /* 0x000fe2000001081b */
        /* <DEDUP_REMOVED lines=21> */
.L_x_11453:
[----:B------:R-:W-:Y:S05]  /*c3b0*/  BSYNC B0 ;  /* 0x0000000000007941 */ /* 0x000fea0003800000 */
.L_x_11446:
        /* <DEDUP_REMOVED lines=8> */
.L_x_11444:
[----:B0--3--:R-:W-:-:S05]  /*c440*/  IMAD.U32 R0, RZ, RZ, UR39 ;  /* 0x00000027ff007e24 */ /* 0x009fca000f8e00ff */
[----:B------:R-:W-:-:S13]  /*c450*/  ISETP.NE.AND P0, PT, R0, 0x3, PT ;  /* 0x000000030000780c */ /* 0x000fda0003f05270 */
[----:B------:R-:W-:Y:S05]  /*c460*/  @!P0 BRA `(.L_x_11473) ;  /* 0x0000000000048947 */ /* 0x000fea0003800000 */
[----:B------:R-:W-:Y:S01]  /*c470*/  BPT.TRAP 0x1 ;  /* 0x000000040000795c */ /* 0x000fe20000300000 */
.L_x_11473:
[----:B------:R-:W-:Y:S01]  /*c480*/  IMAD R0, R18, 0x8, R2 ;  /* 0x0000000812007824 */ /* 0x000fe200078e0202 */
[----:B--2-4-:R-:W-:-:S04]  /*c490*/  SHF.L.U32 R5, R23, 0x1f, RZ ;  /* 0x0000001f17057819 */ /* 0x014fc800000006ff */
[----:B------:R0:W2:Y:S01]  /*c4a0*/  SYNCS.PHASECHK.TRANS64.TRYWAIT P1, [R0+URZ+0x2d830], R5 ;  /* 0x02d83005000075a7 */ /* 0x0000a2000802017f */
[----:B------:R-:W-:Y:S05]  /*c4b0*/  @!P0 BRA `(.L_x_11474) ;  /* 0x0000000000048947 */ /* 0x000fea0003800000 */
[----:B------:R-:W-:Y:S01]  /*c4c0*/  BPT.TRAP 0x1 ;  /* 0x000000040000795c */ /* 0x000fe20000300000 */
.L_x_11474:
[----:B------:R-:W-:Y:S01]  /*c4d0*/  VIADD R3, R2, 0x15400 ;  /* 0x0001540002037836 */ /* 0x000fe20000000000 */
[----:B------:R-:W-:Y:S01]  /*c4e0*/  LOP3.LUT R6, R44, 0x10000, RZ, 0xfc, !PT ;  /* 0x000100002c067812 */ /* 0x000fe200078efcff */
[----:B------:R-:W-:-:S03]  /*c4f0*/  IMAD.MOV.U32 R7, RZ, RZ, -0x7fffffe0 ;  /* 0x80000020ff077424 */ /* 0x000fc600078e00ff */
[----:B------:R-:W-:Y:S02]  /*c500*/  SHF.R.U32.HI R3, RZ, 0x4, R3 ;  /* 0x00000004ff037819 */ /* 0x000fe40000011603 */
[----:B------:R3:W-:Y:S02]  /*c510*/  STL.64 [R1+0x8], R6 ;  /* 0x0000080601007387 */ /* 0x0007e40000100a00 */
[----:B------:R-:W-:-:S04]  /*c520*/  LOP3.LUT R3, R3, 0x3fff, RZ, 0xc0, !PT ;  /* 0x00003fff03037812 */ /* 0x000fc800078ec0ff */
[----:B------:R-:W-:-:S05]  /*c530*/  LOP3.LUT R3, R3, 0x10000, RZ, 0xfc, !PT ;  /* 0x0001000003037812 */ /* 0x000fca00078efcff */
[----:B------:R3:W-:Y:S01]  /*c540*/  STL [R1+0x48], R3 ;  /* 0x0000480301007387 */ /* 0x0007e20000100800 */
[----:B--2---:R-:W-:Y:S05]  /*c550*/  @P1 BRA `(.L_x_11475) ;  /* 0x0000000000081947 */ /* 0x004fea0003800000 */
[----:B------:R-:W2:Y:S02]  /*c560*/  SYNCS.PHASECHK.TRANS64.TRYWAIT P1, [R0+URZ+0x2d830], R5 ;  /* 0x02d83005000075a7 */ /* 0x000ea4000802017f */
[----:B--2---:R-:W-:Y:S05]  /*c570*/  @!P1 BRA `(.L_x_11476) ;  /* 0x0000019000789947 */ /* 0x004fea0003800000 */
.L_x_11475:
[----:B---3--:R-:W3:Y:S04]  /*c580*/  LDL R3, [R1+0x48] ;  /* 0x0000480001037983 */ /* 0x008ee80000100800 */
[----:B------:R-:W4:Y:S01]  /*c590*/  LDL.64 R10, [R1+0x8] ;  /* 0x00000800010a7983 */ /* 0x000f220000100a00 */
[----:B0-2---:R-:W-:Y:S01]  /*c5a0*/  IMAD.MOV.U32 R5, RZ, RZ, -0x7fffffe0 ;  /* 0x80000020ff057424 */ /* 0x005fe200078e00ff */
[----:B------:R-:W-:Y:S05]  /*c5b0*/  WARPSYNC.ALL ;  /* 0x0000000000007948 */ /* 0x000fea0003800000 */
[----:B------:R-:W-:Y:S01]  /*c5c0*/  R2UR UR7, R5 ;  /* 0x00000000050772ca */ /* 0x000fe200000e0000 */
[----:B-1---5:R-:W-:Y:S01]  /*c5d0*/  WARPGROUP.ARRIVE ;  /* 0x00000000000079c5 */ /* 0x022fe20000000000 */
[----:B------:R-:W-:-:S02]  /*c5e0*/  IMAD.MOV.U32 R91, RZ, RZ, -0x7fffffe0 ;  /* 0x80000020ff5b7424 */ /* 0x000fc400078e00ff */
[----:B------:R-:W-:Y:S02]  /*c5f0*/  IMAD.MOV.U32 R7, RZ, RZ, -0x7fffffe0 ;  /* 0x80000020ff077424 */ /* 0x000fe400078e00ff */
[----:B------:R-:W-:Y:S02]  /*c600*/  IMAD.MOV.U32 R21, RZ, RZ, -0x7fffffe0 ;  /* 0x80000020ff157424 */ /* 0x000fe400078e00ff */
[----:B------:R-:W-:Y:S02]  /*c610*/  IMAD.MOV.U32 R15, RZ, RZ, -0x7fffffe0 ;  /* 0x80000020ff0f7424 */ /* 0x000fe400078e00ff */
[----:B------:R-:W-:Y:S02]  /*c620*/  IMAD.MOV.U32 R13, RZ, RZ, -0x7fffffe0 ;  /* 0x80000020ff0d7424 */ /* 0x000fe400078e00ff */
[----:B------:R-:W-:Y:S02]  /*c630*/  IMAD.MOV.U32 R9, RZ, RZ, -0x7fffffe0 ;  /* 0x80000020ff097424 */ /* 0x000fe400078e00ff */
[----:B------:R-:W-:-:S02]  /*c640*/  IMAD.MOV.U32 R5, RZ, RZ, -0x7fffffe0 ;  /* 0x80000020ff057424 */ /* 0x000fc400078e00ff */
[----:B---3--:R-:W-:Y:S01]  /*c650*/  IMAD R4, R18, 0x600, R3 ;  /* 0x0000060012047824 */ /* 0x008fe200078e0203 */
[C---:B----4-:R-:W-:Y:S01]  /*c660*/  R2UR UR4, R10.reuse ;  /* 0x000000000a0472ca */ /* 0x050fe200000e0000 */
[----:B------:R-:W-:Y:S01]  /*c670*/  VIADD R90, R10, 0x2 ;  /* 0x000000020a5a7836 */ /* 0x000fe20000000000 */
[----:B------:R-:W-:Y:S01]  /*c680*/  R2UR UR5, R11 ;  /* 0x000000000b0572ca */ /* 0x000fe200000e0000 */
[C---:B------:R-:W-:Y:S01]  /*c690*/  VIADD R6, R4.reuse, 0x2 ;  /* 0x0000000204067836 */ /* 0x040fe20000000000 */
[----:B------:R-:W-:Y:S01]  /*c6a0*/  R2UR UR6, R4 ;  /* 0x00000000040672ca */ /* 0x000fe200000e0000 */
[C---:B------:R-:W-:Y:S01]  /*c6b0*/  VIADD R20, R10.reuse, 0x300 ;  /* 0x000003000a147836 */ /* 0x040fe20000000000 */
[----:B------:R0:W-:Y:S01]  /*c6c0*/  STL.64 [R1+0x30], R90 ;  /* 0x0000305a01007387 */ /* 0x0001e20000100a00 */
[C---:B------:R-:W-:Y:S02]  /*c6d0*/  VIADD R14, R10.reuse, 0x302 ;  /* 0x000003020a0e7836 */ /* 0x040fe40000000000 */
[C---:B------:R-:W-:Y:S01]  /*c6e0*/  VIADD R12, R10.reuse, 0x600 ;  /* 0x000006000a0c7836 */ /* 0x040fe20000000000 */
[----:B------:R0:W-:Y:S01]  /*c6f0*/  STL.64 [R1+0x28], R20 ;  /* 0x0000281401007387 */ /* 0x0001e20000100a00 */
[----:B------:R-:W-:-:S03]  /*c700*/  VIADD R8, R10, 0x602 ;  /* 0x000006020a087836 */ /* 0x000fc60000000000 */
[----:B------:R0:W-:Y:S03]  /*c710*/  STL.64 [R1+0x20], R14 ;  /* 0x0000200e01007387 */ /* 0x0001e60000100a00 */
[----:B------:R-:W-:Y:S01]  /*c720*/  HGMMA.64x128x16.F32.BF16 R24, gdesc[UR4], RZ, !UPT, gsb0 ;  /* 0x01e00000041879f0 */ /* 0x000fe2000c0018ff */
[----:B------:R-:W-:Y:S01]  /*c730*/  R2UR UR4, R90 ;  /* 0x000000005a0472ca */ /* 0x000fe200000e0000 */
[----:B------:R0:W-:Y:S01]  /*c740*/  STL.64 [R1+0x18], R12 ;  /* 0x0000180c01007387 */ /* 0x0001e20000100a00 */
[----:B------:R-:W-:Y:S02]  /*c750*/  R2UR UR5, R91 ;  /* 0x000000005b0572ca */ /* 0x000fe400000e0000 */
[----:B------:R-:W-:Y:S01]  /*c760*/  R2UR UR6, R6 ;  /* 0x00000000060672ca */ /* 0x000fe200000e0000 */
[----:B------:R-:W-:Y:S01]  /*c770*/  VIADD R6, R4, 0x200 ;  /* 0x0000020004067836 */ /* 0x000fe20000000000 */
[----:B------:R-:W-:Y:S01]  /*c780*/  R2UR UR7, R7 ;  /* 0x00000000070772ca */ /* 0x000fe200000e0000 */
[----:B------:R-:W-:Y:S01]  /*c790*/  IMAD.MOV.U32 R7, RZ, RZ, -0x7fffffe0 ;  /* 0x80000020ff077424 */ /* 0x000fe200078e00ff */
[----:B------:R0:W-:Y:S01]  /*c7a0*/  STL.64 [R1+0x10], R8 ;  /* 0x0000100801007387 */ /* 0x0001e20000100a00 */
[----:B------:R-:W-:-:S02]  /*c7b0*/  WARPGROUP.DEPBAR.LE gsb0, 0x0 ;  /* 0x00008000000079c5 */ /* 0x000fc40000010000 */
[----:B------:R-:W-:-:S08]  /*c7c0*/  WARPGROUP.ARRIVE ;  /* 0x00000000000079c5 */ /* 0x000fd00000000000 */
[----:B------:R-:W-:Y:S01]  /*c7d0*/  HGMMA.64x128x16.F32.BF16 R24, gdesc[UR4], R24, gsb0 ;  /* 0x01e00000041879f0 */ /* 0x000fe20008001818 */
[----:B------:R-:W-:Y:S02]  /*c7e0*/  R2UR UR4, R20 ;  /* 0x00000000140472ca */ /* 0x000fe400000e0000 */
[----:B------:R-:W-:Y:S02]  /*c7f0*/  R2UR UR5, R21 ;  /* 0x00000000150572ca */ /* 0x000fe400000e0000 */
[----:B------:R-:W-:Y:S01]  /*c800*/  R2UR UR6, R6 ;  /* 0x00000000060672ca */ /* 0x000fe200000e0000 */
[----:B------:R-:W-:Y:S01]  /*c810*/  VIADD R6, R4, 0x202 ;  /* 0x0000020204067836 */ /* 0x000fe20000000000 */
[----:B------:R-:W-:Y:S01]  /*c820*/  R2UR UR7, R7 ;  /* 0x00000000070772ca */ /* 0x000fe200000e0000 */
[----:B------:R-:W-:Y:S01]  /*c830*/  IMAD.MOV.U32 R7, RZ, RZ, -0x7fffffe0 ;  /* 0x80000020ff077424 */ /* 0x000fe200078e00ff */
[----:B------:R-:W-:Y:S02]  /*c840*/  WARPGROUP.DEPBAR.LE gsb0, 0x0 ;  /* 0x00008000000079c5 */ /* 0x000fe40000010000 */
[----:B------:R-:W-:-:S09]  /*c850*/  WARPGROUP.ARRIVE ;  /* 0x00000000000079c5 */ /* 0x000fd20000000000 */
[----:B------:R-:W-:Y:S01]  /*c860*/  HGMMA.64x128x16.F32.BF16 R24, gdesc[UR4], R24, gsb0 ;  /* 0x01e00000041879f0 */ /* 0x000fe20008001818 */
[----:B------:R-:W-:Y:S02]  /*c870*/  R2UR UR4, R14 ;  /* 0x000000000e0472ca */ /* 0x000fe400000e0000 */
[----:B------:R-:W-:Y:S02]  /*c880*/  R2UR UR5, R15 ;  /* 0x000000000f0572ca */ /* 0x000fe400000e0000 */
[----:B------:R-:W-:Y:S01]  /*c890*/  R2UR UR6, R6 ;  /* 0x00000000060672ca */ /* 0x000fe200000e0000 */
[C---:B------:R-:W-:Y:S01]  /*c8a0*/  VIADD R6, R4.reuse, 0x400 ;  /* 0x0000040004067836 */ /* 0x040fe20000000000 */
[----:B------:R-:W-:Y:S01]  /*c8b0*/  R2UR UR7, R7 ;  /* 0x00000000070772ca */ /* 0x000fe200000e0000 */
[----:B------:R-:W-:Y:S02]  /*c8c0*/  IMAD.MOV.U32 R7, RZ, RZ, -0x7fffffe0 ;  /* 0x80000020ff077424 */ /* 0x000fe400078e00ff */
[----:B------:R-:W-:Y:S01]  /*c8d0*/  VIADD R4, R4, 0x402 ;  /* 0x0000040204047836 */ /* 0x000fe20000000000 */
[----:B------:R-:W-:-:S02]  /*c8e0*/  WARPGROUP.DEPBAR.LE gsb0, 0x0 ;  /* 0x00008000000079c5 */ /* 0x000fc40000010000 */
[----:B------:R-:W-:-:S07]  /*c8f0*/  WARPGROUP.ARRIVE ;  /* 0x00000000000079c5 */ /* 0x000fce0000000000 */
[----:B------:R-:W-:Y:S01]  /*c900*/  HGMMA.64x128x16.F32.BF16 R24, gdesc[UR4], R24, gsb0 ;  /* 0x01e00000041879f0 */ /* 0x000fe20008001818 */
[----:B------:R-:W-:Y:S02]  /*c910*/  R2UR UR4, R12 ;  /* 0x000000000c0472ca */ /* 0x000fe400000e0000 */
[----:B------:R-:W-:Y:S02]  /*c920*/  R2UR UR5, R13 ;  /* 0x000000000d0572ca */ /* 0x000fe400000e0000 */
[----:B------:R-:W-:Y:S02]  /*c930*/  R2UR UR6, R6 ;  /* 0x00000000060672ca */ /* 0x000fe400000e0000 */
[----:B------:R-:W-:Y:S01]  /*c940*/  R2UR UR7, R7 ;  /* 0x00000000070772ca */ /* 0x000fe200000e0000 */
[----:B------:R-:W-:Y:S02]  /*c950*/  WARPGROUP.DEPBAR.LE gsb0, 0x0 ;  /* 0x00008000000079c5 */ /* 0x000fe40000010000 */
[----:B------:R-:W-:-:S10]  /*c960*/  WARPGROUP.ARRIVE ;  /* 0x00000000000079c5 */ /* 0x000fd40000000000 */
        /* <DEDUP_REMOVED lines=11> */
.L_x_11477:
[----:B------:R-:W2:Y:S01]  /*ca20*/  LDL R90, [R1+0x98] ;  /* 0x00009800015a7983 */ /* 0x000ea20000100800 */
[----:B------:R-:W0:Y:S01]  /*ca30*/  LDC R142, c[0x0][0x448] ;  /* 0x00011200ff8e7b82 */ /* 0x000e220000000800 */
[----:B------:R-:W-:Y:S02]  /*ca40*/  ULDC UR4, c[0x0][0x9d8] ;  /* 0x0002760000047ab9 */ /* 0x000fe40000000800 */
[----:B------:R-:W2:Y:S01]  /*ca50*/  LDL R89, [R1+0x60] ;  /* 0x0000600001597983 */ /* 0x000ea20000100800 */
        /* <DEDUP_REMOVED lines=21> */
[----:B------:R-:W-:Y:S01]  /*cbb0*/  FMUL.FTZ R45, R60, UR4 ;  /* 0x000000043c2d7c20 */ /* 0x000fe20008410000 */
[----:B------:R-:W-:-:S02]  /*cbc0*/  IMAD.MOV.U32 R73, RZ, RZ, -0x80 ;  /* 0xffffff80ff497424 */ /* 0x000fc400078e00ff */
[----:B------:R-:W-:Y:S01]  /*cbd0*/  FMUL.FTZ R52, R67, UR4 ;  /* 0x0000000443347c20 */ /* 0x000fe20008410000 */
[----:B------:R-:W-:Y:S01]  /*cbe0*/  FMUL.FTZ R60, R75, UR4 ;  /* 0x000000044b3c7c20 */ /* 0x000fe20008410000 */
[----:B------:R-:W-:Y:S01]  /*cbf0*/  FMUL.FTZ R67, R81, UR4 ;  /* 0x0000000451437c20 */ /* 0x000fe20008410000 */
[----:B------:R-:W-:Y:S01]  /*cc00*/  VIADD R0, R0, 0x2d840 ;  /* 0x0002d84000007836 */ /* 0x000fe20000000000 */
[----:B------:R-:W-:Y:S01]  /*cc10*/  ULDC.64 UR6, c[0x0][0x9e0] ;  /* 0x0002780000067ab9 */ /* 0x000fe20000000a00 */
[----:B------:R-:W-:Y:S02]  /*cc20*/  IMAD.U32 R75, RZ, RZ, UR38 ;  /* 0x00000026ff4b7e24 */ /* 0x000fe4000f8e00ff */
        /* <DEDUP_REMOVED lines=11> */
[----:B------:R-:W-:Y:S01]  /*cce0*/  UISETP.GE.AND UP0, UPT, UR7, 0x1, UPT ;  /* 0x000000010700788c */ /* 0x000fe2000bf06270 */
        /* <DEDUP_REMOVED lines=10> */
[----:B------:R-:W-:Y:S01]  /*cd90*/  LOP3.LUT R22, R22, 0xffffffdf, RZ, 0xc0, !PT ;  /* 0xffffffdf16167812 */ /* 0x000fe200078ec0ff */
        /* <DEDUP_REMOVED lines=19> */
[----:B------:R-:W-:Y:S01]  /*ced0*/  @P1 LOP3.LUT R22, R22, 0x20, RZ, 0xfc, !PT ;  /* 0x0000002016161812 */ /* 0x000fe200078efcff */
[----:B------:R-:W-:Y:S01]  /*cee0*/  FMUL.FTZ R86, R86, UR4 ;  /* 0x0000000456567c20 */ /* 0x000fe20008410000 */
[----:B------:R3:W-:Y:S01]  /*cef0*/  SYNCS.ARRIVE.TRANS64.RED.A1T0 RZ, [R0+URZ], RZ ;  /* 0x000000ff00ff79a7 */ /* 0x0007e2000810043f */
[----:B------:R-:W4:Y:S01]  /*cf00*/  MUFU.TANH R3, R3 ;  /* 0x0000000300037308 */ /* 0x000f220000002400 */
[----:B------:R-:W-:Y:S01]  /*cf10*/  ULDC UR52, c[0x0][0x9dc] ;  /* 0x0002770000347ab9 */ /* 0x000fe20000000800 */
[----:B------:R-:W-:Y:S01]  /*cf20*/  LEA R77, R88, 0xffffff80, 0x7 ;  /* 0xffffff80584d7811 */ /* 0x000fe200078e38ff */
[----:B------:R-:W-:-:S05]  /*cf30*/  ULOP3.LUT UR52, URZ, UR52, URZ, 0x33, !UPT ;  /* 0x000000343f347292 */ /* 0x000fca000f8e333f */
        /* <DEDUP_REMOVED lines=27> */
[----:B------:R-:W3:Y:S01]  /*d0f0*/  MUFU.TANH R37, R37 ;  /* 0x0000002500257308 */ /* 0x000ee20000002400 */
[----:B--2---:R-:W-:-:S04]  /*d100*/  IMAD.IADD R70, R90, 0x1, R89 ;  /* 0x000000015a467824 */ /* 0x004fc800078e0259 */
[----:B0-----:R-:W-:-:S03]  /*d110*/  @P1 IMAD.HI.U32 R71, R70, R71, RZ ;  /* 0x0000004746471227 */ /* 0x001fc600078e00ff */
[----:B------:R-:W0:Y:S02]  /*d120*/  MUFU.TANH R38, R38 ;  /* 0x0000002600267308 */ /* 0x000e240000002400 */
[----:B-1----:R-:W-:Y:S01]  /*d130*/  @P1 SHF.R.U32.HI R70, RZ, R72, R71 ;  /* 0x00000048ff461219 */ /* 0x002fe20000011647 */
[----:B------:R-:W-:Y:S02]  /*d140*/  IMAD R72, R88, R73, 0x80 ;  /* 0x0000008058487424 */ /* 0x000fe400078e0249 */
[----:B------:R-:W-:Y:S01]  /*d150*/  FMUL.FTZ R71, R85, UR4 ;  /* 0x0000000455477c20 */ /* 0x000fe20008410000 */
[----:B------:R-:W-:Y:S01]  /*d160*/  FMUL.FTZ R73, R87, UR4 ;  /* 0x0000000457497c20 */ /* 0x000fe20008410000 */
[----:B------:R-:W-:Y:S01]  /*d170*/  PLOP3.LUT P1, PT, PT, PT, UP0, 0x40, 0x0 ;  /* 0x000000000000781c */ /* 0x000fe20003f2e808 */
[----:B------:R-:W1:Y:S01]  /*d180*/  SHFL.IDX PT, R81, R70, RZ, 0x1c1f ;  /* 0x001c1fff46517589 */ /* 0x000e6200000e0000 */
[----:B------:R-:W-:Y:S01]  /*d190*/  VIADD R75, R72, 0x1 ;  /* 0x00000001484b7836 */ /* 0x000fe20000000000 */
[----:B------:R-:W2:Y:S03]  /*d1a0*/  MUFU.TANH R39, R39 ;  /* 0x0000002700277308 */ /* 0x000ea60000002400 */
[----:B------:R-:W-:-:S02]  /*d1b0*/  IMAD R74, R156, -0x2, R75 ;  /* 0xfffffffe9c4a7824 */ /* 0x000fc400078e024b */
[----:B------:R-:W-:-:S03]  /*d1c0*/  IMAD.IADD R75, R155, 0x1, R72 ;  /* 0x000000019b4b7824 */ /* 0x000fc600078e0248 */
[----:B------:R-:W0:Y:S01]  /*d1d0*/  MUFU.TANH R40, R40 ;  /* 0x0000002800287308 */ /* 0x000e220000002400 */
[----:B------:R-:W-:Y:S01]  /*d1e0*/  IADD3 R74, -R154, R74, R155 ;  /* 0x0000004a9a4a7210 */ /* 0x000fe20007ffe19b */
[----:B------:R-:W-:-:S04]  /*d1f0*/  IMAD R80, R156, -0x2, R75 ;  /* 0xfffffffe9c507824 */ /* 0x000fc800078e024b */
[C---:B------:R-:W-:Y:S02]  /*d200*/  VIADD R79, R74.reuse, UR6 ;  /* 0x000000064a4f7c36 */ /* 0x040fe40008000000 */
[----:B------:R-:W0:Y:S01]  /*d210*/  MUFU.TANH R41, R41 ;  /* 0x0000002900297308 */ /* 0x000e220000002400 */
[----:B------:R-:W-:Y:S02]  /*d220*/  VIADD R78, R74, UR52 ;  /* 0x000000344a4e7c36 */ /* 0x000fe40008000000 */
[----:B-1----:R-:W-:Y:S02]  /*d230*/  VIADDMNMX R76, R81, R79, R80, PT ;  /* 0x0000004f514c7246 */ /* 0x002fe40003800150 */
[----:B------:R-:W-:-:S03]  /*d240*/  IMAD.IADD R75, R78, 0x1, R81 ;  /* 0x000000014e4b7824 */ /* 0x000fc600078e0251 */
        /* <DEDUP_REMOVED lines=29> */
[----:B---3--:R3:W0:Y:S08]  /*d420*/  MUFU.TANH R0, R86 ;  /* 0x0000005600007308 */ /* 0x0086300000002400 */
[----:B------:R-:W0:Y:S01]  /*d430*/  MUFU.TANH R73, R73 ;  /* 0x0000004900497308 */ /* 0x000e220000002400 */
[----:B-1234-:R-:W-:Y:S05]  /*d440*/  @P1 BRA `(.L_x_11478) ;  /* 0x0000000000581947 */ /* 0x01efea0003800000 */
        /* <DEDUP_REMOVED lines=12> */
.L_x_11480:
[----:B------:R-:W-:-:S06]  /*d510*/  UISETP.NE.AND UP1, UPT, UR7, 0x1, UPT ;  /* 0x000000010700788c */ /* 0x000fcc000bf25270 */
[----:B------:R-:W-:-:S05]  /*d520*/  PLOP3.LUT P1, PT, PT, PT, UP1, 0x80, 0x0 ;  /* 0x000000000000781c */ /* 0x000fca0003f2f018 */
[----:B------:R-:W-:-:S08]  /*d530*/  @UP1 ULDC.64 UR4, c[0x0][0x9e8] ;  /* 0x00027a0000041ab9 */ /* 0x000fd00000000a00 */
[----:B------:R-:W-:-:S05]  /*d540*/  @P1 IMAD.HI.U32 R81, R74, UR4, RZ ;  /* 0x000000044a511c27 */ /* 0x000fca000f8e00ff */
[----:B------:R-:W-:-:S07]  /*d550*/  @P1 SHF.R.U32.HI R74, RZ, UR5, R81 ;  /* 0x00000005ff4a1c19 */ /* 0x000fce0008011651 */
.L_x_11481:
[----:B------:R-:W-:Y:S05]  /*d560*/  BSYNC B0 ;  /* 0x0000000000007941 */ /* 0x000fea0003800000 */
.L_x_11479:
[----:B------:R-:W-:-:S04]  /*d570*/  IMAD R81, R74, UR7, -R77 ;  /* 0x000000074a517c24 */ /* 0x000fc8000f8e0a4d */
[----:B------:R-:W-:-:S05]  /*d580*/  IMAD R81, R156, -0x2, R81 ;  /* 0xfffffffe9c517824 */ /* 0x000fca00078e0251 */
[----:B------:R-:W-:Y:S02]  /*d590*/  VIMNMX R75, R75, R81, !PT ;  /* 0x000000514b4b7248 */ /* 0x000fe40007fe0100 */
[----:B------:R-:W-:-:S07]  /*d5a0*/  VIADDMNMX R76, R81, UR7, R76, PT ;  /* 0x00000007514c7c46 */ /* 0x000fce000b80014c */
.L_x_11478:
[C---:B------:R-:W-:Y:S02]  /*d5b0*/  ISETP.GE.AND P2, PT, R72.reuse, 0x9, PT ;  /* 0x000000094800780c */ /* 0x040fe40003f46270 */
[----:B------:R-:W-:Y:S02]  /*d5c0*/  ISETP.GE.AND P1, PT, R72, 0x2, PT ;  /* 0x000000024800780c */ /* 0x000fe40003f26270 */
[----:B------:R-:W-:Y:S02]  /*d5d0*/  LOP3.LUT R22, R22, 0xfffffffe, RZ, 0xc0, !PT ;  /* 0xfffffffe16167812 */ /* 0x000fe400078ec0ff */
[----:B------:R-:W-:Y:S02]  /*d5e0*/  ISETP.GT.AND P3, PT, R75, 0x1, !P1 ;  /* 0x000000014b00780c */ /* 0x000fe40004f64270 */
[----:B------:R-:W-:Y:S02]  /*d5f0*/  ISETP.GE.AND P4, PT, R72, 0xa, PT ;  /* 0x0000000a4800780c */ /* 0x000fe40003f86270 */
[----:B------:R-:W-:-:S02]  /*d600*/  ISETP.LT.OR P3, PT, R76, 0x2, P3 ;  /* 0x000000024c00780c */ /* 0x000fc40001f61670 */
[----:B------:R-:W-:Y:S02]  /*d610*/  ISETP.GE.AND P6, PT, R72, 0x1, PT ;  /* 0x000000014800780c */ /* 0x000fe40003fc6270 */
[----:B------:R-:W-:Y:S02]  /*d620*/  @P2 LOP3.LUT R22, R22, 0x1, RZ, 0xfc, !PT ;  /* 0x0000000116162812 */ /* 0x000fe400078efcff */
[----:B------:R-:W-:Y:S02]  /*d630*/  ISETP.GT.AND P2, PT, R75, 0x8, !P2 ;  /* 0x000000084b00780c */ /* 0x000fe40005744270 */
[----:B------:R-:W-:Y:S02]  /*d640*/  FSEL R74, R5, -INF , !P3 ;  /* 0xff800000054a7808 */ /* 0x000fe40005800000 */
[----:B------:R-:W-:Y:S01]  /*d650*/  ISETP.LT.OR P2, PT, R76, 0x9, P2 ;  /* 0x000000094c00780c */ /* 0x000fe20001741670 */
[----:B------:R-:W1:Y:S01]  /*d660*/  SHFL.IDX PT, R5, R70, 0x1, 0x1c1f ;  /* 0x003c1f0046057f89 */ /* 0x000e6200000e0000 */
[----:B------:R-:W-:-:S02]  /*d670*/  ISETP.GE.AND P3, PT, R72, 0x11, PT ;  /* 0x000000114800780c */ /* 0x000fc40003f66270 */
[----:B------:R-:W-:Y:S02]  /*d680*/  LOP3.LUT R22, R22, 0xfffffffd, RZ, 0xc0, !PT ;  /* 0xfffffffd16167812 */ /* 0x000fe400078ec0ff */
[----:B------:R-:W-:Y:S02]  /*d690*/  FSEL R7, R7, -INF , !P2 ;  /* 0xff80000007077808 */ /* 0x000fe40005000000 */
[----:B------:R-:W-:Y:S02]  /*d6a0*/  ISETP.GT.AND P2, PT, R75, 0x9, !P4 ;  /* 0x000000094b00780c */ /* 0x000fe40006744270 */
[----:B------:R-:W-:Y:S02]  /*d6b0*/  @P4 LOP3.LUT R22, R22, 0x2, RZ, 0xfc, !PT ;  /* 0x0000000216164812 */ /* 0x000fe400078efcff */
[----:B------:R-:W-:Y:S02]  /*d6c0*/  ISETP.LT.OR P2, PT, R76, 0xa, P2 ;  /* 0x0000000a4c00780c */ /* 0x000fe40001741670 */
[----:B------:R-:W-:-:S02]  /*d6d0*/  LOP3.LUT R22, R22, 0xfffffffb, RZ, 0xc0, !PT ;  /* 0xfffffffb16167812 */ /* 0x000fc400078ec0ff */
[----:B------:R-:W-:Y:S02]  /*d6e0*/  FSEL R8, R8, -INF , !P2 ;  /* 0xff80000008087808 */ /* 0x000fe40005000000 */
[----:B------:R-:W-:Y:S02]  /*d6f0*/  @P3 LOP3.LUT R22, R22, 0x4, RZ, 0xfc, !PT ;  /* 0x0000000416163812 */ /* 0x000fe400078efcff */
[----:B------:R-:W-:Y:S02]  /*d700*/  ISETP.GT.AND P2, PT, R75, 0x10, !P3 ;  /* 0x000000104b00780c */ /* 0x000fe40005f44270 */
[----:B------:R-:W-:Y:S02]  /*d710*/  ISETP.GE.AND P3, PT, R72, 0x12, PT ;  /* 0x000000124800780c */ /* 0x000fe40003f66270 */
[----:B------:R-:W-:Y:S01]  /*d720*/  ISETP.LT.OR P2, PT, R76, 0x11, P2 ;  /* 0x000000114c00780c */ /* 0x000fe20001741670 */
[----:B-1----:R-:W-:Y:S01]  /*d730*/  IMAD.IADD R78, R78, 0x1, R5 ;  /* 0x000000014e4e7824 */ /* 0x002fe200078e0205 */
[----:B------:R-:W-:-:S02]  /*d740*/  LOP3.LUT R22, R22, 0xfbffffff, RZ, 0xc0, !PT ;  /* 0xfbffffff16167812 */ /* 0x000fc400078ec0ff */
[----:B------:R-:W-:Y:S02]  /*d750*/  FSEL R11, R11, -INF , !P2 ;  /* 0xff8000000b0b7808 */ /* 0x000fe40005000000 */
[----:B------:R-:W-:Y:S02]  /*d760*/  ISETP.GT.AND P2, PT, R75, 0x11, !P3 ;  /* 0x000000114b00780c */ /* 0x000fe40005f44270 */
[----:B------:R-:W-:Y:S02]  /*d770*/  VIADDMNMX R79, R5, R79, R80, PT ;  /* 0x0000004f054f7246 */ /* 0x000fe40003800150 */
[----:B------:R-:W-:Y:S02]  /*d780*/  ISETP.LT.OR P2, PT, R76, 0x12, P2 ;  /* 0x000000124c00780c */ /* 0x000fe40001741670 */
[----:B------:R-:W-:Y:S02]  /*d790*/  @P3 LOP3.LUT R22, R22, 0x4000000, RZ, 0xfc, !PT ;  /* 0x0400000016163812 */ /* 0x000fe400078efcff */
[----:B------:R-:W-:-:S02]  /*d7a0*/  ISETP.GE.AND P3, PT, R72, 0x19, PT ;  /* 0x000000194800780c */ /* 0x000fc40003f66270 */
        /* <DEDUP_REMOVED lines=61> */
[----:B0-----:R-:W-:Y:S02]  /*db80*/  FSEL R38, R38, -INF , !P2 ;  /* 0xff80000026267808 */ /* 0x001fe40005000000 */
        /* <DEDUP_REMOVED lines=83> */
[----:B------:R-:W-:-:S04]  /*e0c0*/  ISETP.GT.AND P5, PT, R75, RZ, !P6 ;  /* 0x000000ff4b00720c */ /* 0x000fc800077a4270 */
        /* <DEDUP_REMOVED lines=22> */
.L_x_11484:
[----:B------:R-:W-:-:S06]  /*e230*/  UISETP.NE.AND UP1, UPT, UR7, 0x1, UPT ;  /* 0x000000010700788c */ /* 0x000fcc000bf25270 */
[----:B------:R-:W-:-:S05]  /*e240*/  PLOP3.LUT P5, PT, PT, PT, UP1, 0x80, 0x0 ;  /* 0x000000000000781c */ /* 0x000fca0003faf018 */
[----:B------:R-:W-:-:S08]  /*e250*/  @UP1 ULDC.64 UR4, c[0x0][0x9e8] ;  /* 0x00027a0000041ab9 */ /* 0x000fd00000000a00 */
[----:B------:R-:W-:Y:S01]  /*e260*/  @P5 IMAD.HI.U32 R5, R70, UR4, RZ ;  /* 0x0000000446055c27 */ /* 0x000fe2000f8e00ff */
[----:B------:R-:W-:-:S13]  /*e270*/  PLOP3.LUT P5, PT, PT, PT, UP1, 0x80, 0x0 ;  /* 0x000000000000781c */ /* 0x000fda0003faf018 */
[----:B------:R-:W-:-:S07]  /*e280*/  @P5 SHF.R.U32.HI R70, RZ, UR5, R5 ;  /* 0x00000005ff465c19 */ /* 0x000fce0008011605 */
.L_x_11485:
[----:B------:R-:W-:Y:S05]  /*e290*/  BSYNC B0 ;  /* 0x0000000000007941 */ /* 0x000fea0003800000 */
.L_x_11483:
[----:B------:R-:W-:-:S04]  /*e2a0*/  IMAD R77, R70, UR7, -R77 ;  /* 0x00000007464d7c24 */ /* 0x000fc8000f8e0a4d */
[----:B------:R-:W-:-:S05]  /*e2b0*/  IMAD R77, R156, -0x2, R77 ;  /* 0xfffffffe9c4d7824 */ /* 0x000fca00078e024d */
[----:B------:R-:W-:Y:S02]  /*e2c0*/  VIMNMX R78, R78, R77, !PT ;  /* 0x0000004d4e4e7248 */ /* 0x000fe40007fe0100 */
[----:B------:R-:W-:-:S07]  /*e2d0*/  VIADDMNMX R79, R77, UR7, R79, PT ;  /* 0x000000074d4f7c46 */ /* 0x000fce000b80014f */
.L_x_11482:
[----:B------:R-:W-:Y:S01]  /*e2e0*/  ISETP.GT.AND P1, PT, R78, 0x1, !P1 ;  /* 0x000000014e00780c */ /* 0x000fe20004f24270 */
[----:B------:R-:W-:Y:S01]  /*e2f0*/  ULDC UR51, c[0x0][0x988] ;  /* 0x0002620000337ab9 */ /* 0x000fe20000000800 */
[----:B------:R-:W2:Y:S02]  /*e300*/  LDL R86, [R1+0x6c] ;  /* 0x00006c0001567983 */ /* 0x000ea40000100800 */
[----:B------:R-:W-:Y:S02]  /*e310*/  ISETP.LT.OR P1, PT, R79, 0x2, P1 ;  /* 0x000000024f00780c */ /* 0x000fe40000f21670 */
[----:B------:R-:W3:Y:S02]  /*e320*/  LDL R85, [R1+0x4] ;  /* 0x0000040001557983 */ /* 0x000ee40000100800 */
[----:B------:R-:W-:Y:S02]  /*e330*/  FSEL R70, R6, -INF , !P1 ;  /* 0xff80000006467808 */ /* 0x000fe40004800000 */
[C---:B------:R-:W-:Y:S01]  /*e340*/  LOP3.LUT P1, RZ, R22.reuse, 0x1, RZ, 0xc0, !PT ;  /* 0x0000000116ff7812 */ /* 0x040fe2000782c0ff */
[----:B------:R-:W4:Y:S01]  /*e350*/  LDL R84, [R1] ;  /* 0x0000000001547983 */ /* 0x000f220000100800 */
[----:B------:R-:W-:-:S02]  /*e360*/  LOP3.LUT P5, RZ, R22, 0x4000000, RZ, 0xc0, !PT ;  /* 0x0400000016ff7812 */ /* 0x000fc400078ac0ff */
        /* <DEDUP_REMOVED lines=20> */
[----:B------:R-:W-:Y:S02]  /*e4b0*/  LOP3.LUT P5, RZ, R22, 0x8000, RZ, 0xc0, !PT ;  /* 0x0000800016ff7812 */ /* 0x000fe400078ac0ff */
        /* <DEDUP_REMOVED lines=54> */
[C---:B------:R-:W-:Y:S02]  /*e820*/  ISETP.GT.AND P1, PT, R78.reuse, 0x31, !P1 ;  /* 0x000000314e00780c */ /* 0x040fe40004f24270 */
[----:B------:R-:W-:Y:S01]  /*e830*/  ISETP.GT.AND P6, PT, R78, RZ, !P6 ;  /* 0x000000ff4e00720c */ /* 0x000fe200077c4270 */
[----:B------:R-:W0:Y:S01]  /*e840*/  SHFL.BFLY PT, R5, R6, 0x2, 0x1f ;  /* 0x0c401f0006057f89 */ /* 0x000e2200000e0000 */
[----:B------:R-:W-:-:S02]  /*e850*/  ISETP.LT.OR P1, PT, R79, 0x32, P1 ;  /* 0x000000324f00780c */ /* 0x000fc40000f21670 */
[----:B------:R-:W-:Y:S02]  /*e860*/  ISETP.LT.OR P6, PT, R79, 0x1, P6 ;  /* 0x000000014f00780c */ /* 0x000fe400037c1670 */
[----:B------:R-:W-:Y:S02]  /*e870*/  FSEL R36, R36, -INF , !P1 ;  /* 0xff80000024247808 */ /* 0x000fe40004800000 */
[----:B------:R-:W-:Y:S02]  /*e880*/  LOP3.LUT P1, RZ, R22, 0x20000, RZ, 0xc0, !PT ;  /* 0x0002000016ff7812 */ /* 0x000fe4000782c0ff */
[----:B------:R-:W-:Y:S02]  /*e890*/  FSEL R75, R4, -INF , !P6 ;  /* 0xff800000044b7808 */ /* 0x000fe40007000000 */
[----:B------:R-:W-:Y:S02]  /*e8a0*/  ISETP.GT.AND P1, PT, R78, 0x38, !P1 ;  /* 0x000000384e00780c */ /* 0x000fe40004f24270 */
[----:B------:R-:W-:-:S02]  /*e8b0*/  FMNMX.FTZ R4, R75, R70, !PT ;  /* 0x000000464b047209 */ /* 0x000fc40007810000 */
[----:B------:R-:W-:Y:S02]  /*e8c0*/  ISETP.LT.OR P1, PT, R79, 0x39, P1 ;  /* 0x000000394f00780c */ /* 0x000fe40000f21670 */
[----:B------:R-:W-:Y:S02]  /*e8d0*/  ISETP.GT.AND P2, PT, R78, 0x70, !P2 ;  /* 0x000000704e00780c */ /* 0x000fe40005744270 */
[----:B------:R-:W-:Y:S02]  /*e8e0*/  FSEL R39, R39, -INF , !P1 ;  /* 0xff80000027277808 */ /* 0x000fe40004800000 */
[----:B------:R-:W-:Y:S02]  /*e8f0*/  LOP3.LUT P1, RZ, R22, 0x10000, RZ, 0xc0, !PT ;  /* 0x0001000016ff7812 */ /* 0x000fe4000782c0ff */
[C---:B------:R-:W-:Y:S02]  /*e900*/  ISETP.GT.AND P3, PT, R78.reuse, 0x71, !P3 ;  /* 0x000000714e00780c */ /* 0x040fe40005f64270 */
[----:B------:R-:W-:-:S02]  /*e910*/  ISETP.GT.AND P1, PT, R78, 0x39, !P1 ;  /* 0x000000394e00780c */ /* 0x000fc40004f24270 */
[----:B0-----:R-:W-:Y:S02]  /*e920*/  FMNMX.FTZ R76, R6, R5, !PT ;  /* 0x00000005064c7209 */ /* 0x001fe40007810000 */
[C---:B------:R-:W-:Y:S02]  /*e930*/  ISETP.LT.OR P1, PT, R79.reuse, 0x3a, P1 ;  /* 0x0000003a4f00780c */ /* 0x040fe40000f21670 */
[----:B------:R-:W-:Y:S01]  /*e940*/  ISETP.LT.OR P2, PT, R79, 0x71, P2 ;  /* 0x000000714f00780c */ /* 0x000fe20001741670 */
[----:B------:R-:W0:Y:S01]  /*e950*/  SHFL.BFLY PT, R5, R76, 0x1, 0x1f ;  /* 0x0c201f004c057f89 */ /* 0x000e2200000e0000 */
[----:B------:R-:W-:Y:S02]  /*e960*/  FSEL R40, R40, -INF , !P1 ;  /* 0xff80000028287808 */ /* 0x000fe40004800000 */
[----:B------:R-:W-:Y:S02]  /*e970*/  ISETP.GT.AND P1, PT, R78, 0x40, !P5 ;  /* 0x000000404e00780c */ /* 0x000fe40006f24270 */
[----:B------:R-:W-:-:S02]  /*e980*/  LOP3.LUT P5, RZ, R22, 0x8, RZ, 0xc0, !PT ;  /* 0x0000000816ff7812 */ /* 0x000fc400078ac0ff */
[----:B------:R-:W-:Y:S02]  /*e990*/  ISETP.LT.OR P1, PT, R79, 0x41, P1 ;  /* 0x000000414f00780c */ /* 0x000fe40000f21670 */
[----:B------:R-:W-:Y:S02]  /*e9a0*/  ISETP.GT.AND P4, PT, R78, 0x78, !P4 ;  /* 0x000000784e00780c */ /* 0x000fe40006784270 */
[----:B------:R-:W-:Y:S02]  /*e9b0*/  FSEL R43, R43, -INF , !P1 ;  /* 0xff8000002b2b7808 */ /* 0x000fe40004800000 */
[----:B------:R-:W-:Y:S02]  /*e9c0*/  LOP3.LUT P1, RZ, R22, 0x4000, RZ, 0xc0, !PT ;  /* 0x0000400016ff7812 */ /* 0x000fe4000782c0ff */
[----:B------:R-:W-:Y:S02]  /*e9d0*/  ISETP.LT.OR P3, PT, R79, 0x72, P3 ;  /* 0x000000724f00780c */ /* 0x000fe40001f61670 */
[----:B------:R-:W-:-:S02]  /*e9e0*/  ISETP.GT.AND P1, PT, R78, 0x41, !P1 ;  /* 0x000000414e00780c */ /* 0x000fc40004f24270 */
[C---:B------:R-:W-:Y:S02]  /*e9f0*/  ISETP.LT.OR P4, PT, R79.reuse, 0x79, P4 ;  /* 0x000000794f00780c */ /* 0x040fe40002781670 */
[----:B------:R-:W-:Y:S02]  /*ea00*/  ISETP.LT.OR P1, PT, R79, 0x42, P1 ;  /* 0x000000424f00780c */ /* 0x000fe40000f21670 */
[----:B------:R-:W-:Y:S02]  /*ea10*/  FSEL R68, R68, -INF , !P3 ;  /* 0xff80000044447808 */ /* 0x000fe40005800000 */
[----:B------:R-:W-:Y:S02]  /*ea20*/  FSEL R44, R44, -INF , !P1 ;  /* 0xff8000002c2c7808 */ /* 0x000fe40004800000 */
[----:B------:R-:W-:Y:S02]  /*ea30*/  LOP3.LUT P1, RZ, R22, 0x2000, RZ, 0xc0, !PT ;  /* 0x0000200016ff7812 */ /* 0x000fe4000782c0ff */
[----:B0-----:R-:W-:-:S02]  /*ea40*/  FMNMX.FTZ R5, R76, R5, !PT ;  /* 0x000000054c057209 */ /* 0x001fc40007810000 */
        /* <DEDUP_REMOVED lines=38> */
[----:B------:R-:W-:Y:S01]  /*ecb0*/  FSEL R72, R64, -INF , !P1 ;  /* 0xff80000040487808 */ /* 0x000fe20004800000 */
[C---:B------:R-:W-:Y:S01]  /*ecc0*/  FMUL.FTZ R64, R5.reuse, UR51 ;  /* 0x0000003305407c20 */ /* 0x040fe20008410000 */
[----:B------:R-:W-:-:S04]  /*ecd0*/  FSETP.NEU.FTZ.AND P1, PT, R5, -INF , PT ;  /* 0xff8000000500780b */ /* 0x000fc80003f3d000 */
[----:B------:R-:W-:Y:S02]  /*ece0*/  FSEL R64, R64, RZ, P1 ;  /* 0x000000ff40407208 */ /* 0x000fe40000800000 */
[----:B------:R-:W-:Y:S02]  /*ecf0*/  ISETP.GT.AND P1, PT, R78, 0x79, !P5 ;  /* 0x000000794e00780c */ /* 0x000fe40006f24270 */
        /* <DEDUP_REMOVED lines=37> */
[----:B------:R-:W-:Y:S01]  /*ef50*/  FFMA.FTZ R26, R26, UR51, -R64 ;  /* 0x000000331a1a7c23 */ /* 0x000fe20008010840 */
[----:B------:R-:W-:Y:S01]  /*ef60*/  FMNMX.FTZ R4, R32, R7, !PT ;  /* 0x0000000720047209 */ /* 0x000fe20007810000 */
[----:B------:R-:W1:Y:S03]  /*ef70*/  MUFU.EX2 R77, R77 ;  /* 0x0000004d004d7308 */ /* 0x000e660000000800 */
[----:B------:R-:W-:-:S04]  /*ef80*/  FMNMX.FTZ R7, R35, R4, !PT ;  /* 0x0000000423077209 */ /* 0x000fc80007810000 */
[----:B------:R-:W-:Y:S01]  /*ef90*/  FMNMX.FTZ R4, R36, R7, !PT ;  /* 0x0000000724047209 */ /* 0x000fe20007810000 */
[----:B------:R-:W5:Y:S03]  /*efa0*/  MUFU.EX2 R11, R11 ;  /* 0x0000000b000b7308 */ /* 0x000f660000000800 */
[----:B------:R-:W-:-:S04]  /*efb0*/  FMNMX.FTZ R7, R39, R4, !PT ;  /* 0x0000000427077209 */ /* 0x000fc80007810000 */
[----:B------:R-:W-:Y:S01]  /*efc0*/  FMNMX.FTZ R4, R40, R7, !PT ;  /* 0x0000000728047209 */ /* 0x000fe20007810000 */
[----:B------:R-:W2:Y:S03]  /*efd0*/  MUFU.EX2 R12, R12 ;  /* 0x0000000c000c7308 */ /* 0x000ea60000000800 */
[----:B------:R-:W-:-:S04]  /*efe0*/  FMNMX.FTZ R7, R43, R4, !PT ;  /* 0x000000042b077209 */ /* 0x000fc80007810000 */
[----:B------:R-:W-:Y:S01]  /*eff0*/  FMNMX.FTZ R4, R44, R7, !PT ;  /* 0x000000072c047209 */ /* 0x000fe20007810000 */
[----:B------:R-:W-:Y:S03]  /*f000*/  MUFU.EX2 R15, R15 ;  /* 0x0000000f000f7308 */ /* 0x000fe60000000800 */
[----:B------:R-:W-:-:S04]  /*f010*/  FMNMX.FTZ R7, R47, R4, !PT ;  /* 0x000000042f077209 */ /* 0x000fc80007810000 */
[----:B------:R-:W-:Y:S01]  /*f020*/  FMNMX.FTZ R6, R48, R7, !PT ;  /* 0x0000000730067209 */ /* 0x000fe20007810000 */
[----:B------:R3:W-:Y:S01]  /*f030*/  MUFU.EX2 R4, R33 ;  /* 0x0000002100047308 */ /* 0x0007e20000000800 */
[----:B------:R-:W-:Y:S02]  /*f040*/  FFMA.FTZ R7, R34, UR51, -R64 ;  /* 0x0000003322077c23 */ /* 0x000fe40008010840 */
[----:B------:R-:W-:-:S04]  /*f050*/  FMNMX.FTZ R29, R51, R6, !PT ;  /* 0x00000006331d7209 */ /* 0x000fc80007810000 */
[----:B------:R-:W-:Y:S01]  /*f060*/  FMNMX.FTZ R6, R52, R29, !PT ;  /* 0x0000001d34067209 */ /* 0x000fe20007810000 */
[----:B------:R4:W-:Y:S03]  /*f070*/  MUFU.EX2 R79, R42 ;  /* 0x0000002a004f7308 */ /* 0x0009e60000000800 */
[----:B------:R-:W-:-:S04]  /*f080*/  FMNMX.FTZ R29, R55, R6, !PT ;  /* 0x00000006371d7209 */ /* 0x000fc80007810000 */
[----:B------:R-:W-:Y:S01]  /*f090*/  FMNMX.FTZ R6, R56, R29, !PT ;  /* 0x0000001d38067209 */ /* 0x000fe20007810000 */
[--C-:B------:R-:W-:Y:S01]  /*f0a0*/  FFMA.FTZ R29, R38, UR51, -R64.reuse ;  /* 0x00000033261d7c23 */ /* 0x100fe20008010840 */
[--C-:B------:R-:W-:Y:S01]  /*f0b0*/  FFMA.FTZ R38, R50, UR51, -R64.reuse ;  /* 0x0000003332267c23 */ /* 0x100fe20008010840 */
[--C-:B------:R-:W-:Y:S01]  /*f0c0*/  FFMA.FTZ R50, R61, UR51, -R64.reuse ;  /* 0x000000333d327c23 */ /* 0x100fe20008010840 */
[----:B---3--:R-:W-:Y:S01]  /*f0d0*/  FMNMX.FTZ R33, R59, R6, !PT ;  /* 0x000000063b217209 */ /* 0x008fe20007810000 */
[--C-:B----4-:R-:W-:Y:S01]  /*f0e0*/  FFMA.FTZ R42, R53, UR51, -R64.reuse ;  /* 0x00000033352a7c23 */ /* 0x110fe20008010840 */
[----:B------:R-:W-:Y:S01]  /*f0f0*/  MUFU.EX2 R80, R80 ;  /* 0x0000005000507308 */ /* 0x000fe20000000800 */
[----:B------:R-:W-:Y:S01]  /*f100*/  FFMA.FTZ R53, R62, UR51, -R64 ;  /* 0x000000333e357c23 */ /* 0x000fe20008010840 */
[----:B------:R-:W-:-:S04]  /*f110*/  FMNMX.FTZ R6, R60, R33, !PT ;  /* 0x000000213c067209 */ /* 0x000fc80007810000 */
[----:B------:R-:W-:Y:S02]  /*f120*/  FMNMX.FTZ R33, R63, R6, !PT ;  /* 0x000000063f217209 */ /* 0x000fe40007810000 */
[----:B------:R-:W-:Y:S02]  /*f130*/  MUFU.EX2 R25, R25 ;  /* 0x0000001900197308 */ /* 0x000fe40000000800 */
[----:B------:R-:W-:-:S04]  /*f140*/  FMNMX.FTZ R33, R72, R33, !PT ;  /* 0x0000002148217209 */ /* 0x000fc80007810000 */
[----:B------:R-:W-:Y:S02]  /*f150*/  FMNMX.FTZ R33, R8, R33, !PT ;  /* 0x0000002108217209 */ /* 0x000fe40007810000 */
[----:B------:R-:W-:Y:S02]  /*f160*/  MUFU.EX2 R26, R26 ;  /* 0x0000001a001a7308 */ /* 0x000fe40000000800 */
[----:B------:R-:W-:-:S04]  /*f170*/  FMNMX.FTZ R33, R68, R33, !PT ;  /* 0x0000002144217209 */ /* 0x000fc80007810000 */
[----:B------:R-:W-:Y:S02]  /*f180*/  FMNMX.FTZ R0, R78, R33, !PT ;  /* 0x000000214e007209 */ /* 0x000fe40007810000 */
[----:B------:R-:W-:Y:S02]  /*f190*/  MUFU.EX2 R81, R81 ;  /* 0x0000005100517308 */ /* 0x000fe40000000800 */
[----:B------:R-:W-:-:S05]  /*f1a0*/  FMNMX.FTZ R0, R83, R0, !PT ;  /* 0x0000000053007209 */ /* 0x000fca0007810000 */
[----:B------:R-:W3:Y:S01]  /*f1b0*/  SHFL.BFLY PT, R33, R0, 0x2, 0x1f ;  /* 0x0c401f0000217f89 */ /* 0x000ee200000e0000 */
[----:B------:R-:W-:Y:S08]  /*f1c0*/  MUFU.EX2 R82, R82 ;  /* 0x0000005200527308 */ /* 0x000ff00000000800 */
[----:B------:R-:W-:Y:S08]  /*f1d0*/  MUFU.EX2 R7, R7 ;  /* 0x0000000700077308 */ /* 0x000ff00000000800 */
[----:B------:R-:W-:Y:S01]  /*f1e0*/  MUFU.EX2 R30, R30 ;  /* 0x0000001e001e7308 */ /* 0x000fe20000000800 */
[----:B---3--:R-:W-:Y:S01]  /*f1f0*/  FMNMX.FTZ R34, R0, R33, !PT ;  /* 0x0000002100227209 */ /* 0x008fe20007810000 */
[--C-:B------:R-:W-:Y:S01]  /*f200*/  FFMA.FTZ R0, R65, UR51, -R64.reuse ;  /* 0x0000003341007c23 */ /* 0x100fe20008010840 */
[----:B------:R-:W-:-:S05]  /*f210*/  FFMA.FTZ R33, R67, UR51, -R64 ;  /* 0x0000003343217c23 */ /* 0x000fca0008010840 */
[----:B------:R-:W-:Y:S01]  /*f220*/  MUFU.EX2 R29, R29 ;  /* 0x0000001d001d7308 */ /* 0x000fe20000000800 */
[----:B------:R-:W3:Y:S07]  /*f230*/  SHFL.BFLY PT, R41, R34, 0x1, 0x1f ;  /* 0x0c201f0022297f89 */ /* 0x000eee00000e0000 */
[----:B------:R-:W-:Y:S08]  /*f240*/  MUFU.EX2 R20, R20 ;  /* 0x0000001400147308 */ /* 0x000ff00000000800 */
[----:B------:R-:W-:Y:S08]  /*f250*/  MUFU.EX2 R66, R66 ;  /* 0x0000004200427308 */ /* 0x000ff00000000800 */
[----:B------:R-:W-:Y:S01]  /*f260*/  MUFU.EX2 R73, R73 ;  /* 0x0000004900497308 */ /* 0x000fe20000000800 */
[----:B---3--:R-:W-:Y:S01]  /*f270*/  FMNMX.FTZ R6, R34, R41, !PT ;  /* 0x0000002922067209 */ /* 0x008fe20007810000 */
[--C-:B------:R-:W-:Y:S01]  /*f280*/  FFMA.FTZ R34, R69, UR51, -R64.reuse ;  /* 0x0000003345227c23 */ /* 0x100fe20008010840 */
[----:B------:R-:W-:-:S02]  /*f290*/  FFMA.FTZ R41, R71, UR51, -R64 ;  /* 0x0000003347297c23 */ /* 0x000fc40008010840 */
[C---:B------:R-:W-:Y:S01]  /*f2a0*/  FSETP.NEU.FTZ.AND P1, PT, R6.reuse, -INF , PT ;  /* 0xff8000000600780b */ /* 0x040fe20003f3d000 */
[----:B------:R-:W-:Y:S02]  /*f2b0*/  FMUL.FTZ R69, R6, UR51 ;  /* 0x0000003306457c20 */ /* 0x000fe40008410000 */
[----:B------:R-:W-:Y:S03]  /*f2c0*/  MUFU.EX2 R37, R37 ;  /* 0x0000002500257308 */ /* 0x000fe60000000800 */
[----:B------:R-:W-:-:S05]  /*f2d0*/  FSEL R69, R69, RZ, P1 ;  /* 0x000000ff45457208 */ /* 0x000fca0000800000 */
[----:B------:R-:W-:Y:S01]  /*f2e0*/  MUFU.EX2 R38, R38 ;  /* 0x0000002600267308 */ /* 0x000fe20000000800 */
[--C-:B------:R-:W-:Y:S01]  /*f2f0*/  FFMA.FTZ R54, R75, UR51, -R69.reuse ;  /* 0x000000334b367c23 */ /* 0x100fe20008010845 */
[--C-:B------:R-:W-:Y:S01]  /*f300*/  FFMA.FTZ R57, R70, UR51, -R69.reuse ;  /* 0x0000003346397c23 */ /* 0x100fe20008010845 */
[--C-:B------:R-:W-:Y:S01]  /*f310*/  FFMA.FTZ R58, R9, UR51, -R69.reuse ;  /* 0x00000033093a7c23 */ /* 0x100fe20008010845 */
[--C-:B------:R-:W-:Y:S01]  /*f320*/  FFMA.FTZ R61, R10, UR51, -R69.reuse ;  /* 0x000000330a3d7c23 */ /* 0x100fe20008010845 */
[----:B0-----:R-:W-:Y:S01]  /*f330*/  FADD.FTZ R9, R3, R74 ;  /* 0x0000004a03097221 */ /* 0x001fe20000010000 */
[--C-:B------:R-:W-:Y:S01]  /*f340*/  FFMA.FTZ R13, R13, UR51, -R69.reuse ;  /* 0x000000330d0d7c23 */ /* 0x100fe20008010845 */
[----:B------:R-:W-:Y:S01]  /*f350*/  FFMA.FTZ R62, R14, UR51, -R69 ;  /* 0x000000330e3e7c23 */ /* 0x000fe20008010845 */
[----:B------:R-:W-:Y:S01]  /*f360*/  MUFU.EX2 R54, R54 ;  /* 0x0000003600367308 */ /* 0x000fe20000000800 */
[----:B------:R-:W-:Y:S01]  /*f370*/  FADD.FTZ R10, R76, R9 ;  /* 0x000000094c0a7221 */ /* 0x000fe20000010000 */
[--C-:B------:R-:W-:Y:S01]  /*f380*/  FFMA.FTZ R64, R21, UR51, -R69.reuse ;  /* 0x0000003315407c23 */ /* 0x100fe20008010845 */
[--C-:B------:R-:W-:Y:S01]  /*f390*/  FFMA.FTZ R21, R35, UR51, -R69.reuse ;  /* 0x0000003323157c23 */ /* 0x100fe20008010845 */
[--C-:B------:R-:W-:Y:S01]  /*f3a0*/  FFMA.FTZ R35, R43, UR51, -R69.reuse ;  /* 0x000000332b237c23 */ /* 0x100fe20008010845 */
[----:B-1----:R-:W-:Y:S01]  /*f3b0*/  FADD.FTZ R10, R77, R10 ;  /* 0x0000000a4d0a7221 */ /* 0x002fe20000010000 */
[--C-:B------:R-:W-:Y:S01]  /*f3c0*/  FFMA.FTZ R43, R51, UR51, -R69.reuse ;  /* 0x00000033332b7c23 */ /* 0x100fe20008010845 */
[--C-:B------:R-:W-:Y:S01]  /*f3d0*/  FFMA.FTZ R65, R24, UR51, -R69.reuse ;  /* 0x0000003318417c23 */ /* 0x100fe20008010845 */
[----:B------:R-:W0:Y:S01]  /*f3e0*/  MUFU.EX2 R57, R57 ;  /* 0x0000003900397308 */ /* 0x000e220000000800 */
[----:B-----5:R-:W-:Y:S01]  /*f3f0*/  FADD.FTZ R51, R11, R10 ;  /* 0x0000000a0b337221 */ /* 0x020fe20000010000 */
[--C-:B------:R-:W-:Y:S01]  /*f400*/  FFMA.FTZ R27, R27, UR51, -R69.reuse ;  /* 0x000000331b1b7c23 */ /* 0x100fe20008010845 */
[--C-:B------:R-:W-:Y:S01]  /*f410*/  FFMA.FTZ R67, R31, UR51, -R69.reuse ;  /* 0x000000331f437c23 */ /* 0x100fe20008010845 */
[----:B------:R-:W-:Y:S01]  /*f420*/  FFMA.FTZ R31, R39, UR51, -R69 ;  /* 0x00000033271f7c23 */ /* 0x000fe20008010845 */
[----:B--2---:R-:W-:Y:S01]  /*f430*/  FADD.FTZ R10, R12, R51 ;  /* 0x000000330c0a7221 */ /* 0x004fe20000010000 */
        /* <DEDUP_REMOVED lines=11> */
[----:B0-----:R-:W-:Y:S01]  /*f4f0*/  FADD.FTZ R9, R54, R57 ;  /* 0x0000003936097221 */ /* 0x001fe20000010000 */
[--C-:B------:R-:W-:Y:S01]  /*f500*/  FFMA.FTZ R52, R56, UR51, -R69.reuse ;  /* 0x0000003338347c23 */ /* 0x100fe20008010845 */
[--C-:B------:R-:W-:Y:S01]  /*f510*/  FFMA.FTZ R28, R28, UR51, -R69.reuse ;  /* 0x000000331c1c7c23 */ /* 0x100fe20008010845 */
[----:B------:R-:W-:Y:S01]  /*f520*/  F2FP.BF16.F32.PACK_AB R12, R12, R11 ;  /* 0x0000000b0c0c723e */ /* 0x000fe200000010ff */
[--C-:B------:R-:W-:Y:S01]  /*f530*/  FFMA.FTZ R59, R59, UR51, -R69.reuse ;  /* 0x000000333b3b7c23 */ /* 0x100fe20008010845 */
[--C-:B------:R-:W-:Y:S01]  /*f540*/  FFMA.FTZ R60, R60, UR51, -R69.reuse ;  /* 0x000000333c3c7c23 */ /* 0x100fe20008010845 */
[----:B------:R-:W-:Y:S01]  /*f550*/  FFMA.FTZ R63, R63, UR51, -R69 ;  /* 0x000000333f3f7c23 */ /* 0x000fe20008010845 */
[----:B------:R-:W0:Y:S01]  /*f560*/  MUFU.EX2 R13, R13 ;  /* 0x0000000d000d7308 */ /* 0x000e220000000800 */
[----:B-1----:R-:W-:Y:S01]  /*f570*/  FADD.FTZ R8, R58, R9 ;  /* 0x000000093a087221 */ /* 0x002fe20000010000 */
[----:B------:R-:W-:Y:S01]  /*f580*/  FADD.FTZ R9, R15, R10 ;  /* 0x0000000a0f097221 */ /* 0x000fe20000010000 */
[--C-:B------:R-:W-:Y:S01]  /*f590*/  FFMA.FTZ R72, R72, UR51, -R69.reuse ;  /* 0x0000003348487c23 */ /* 0x100fe20008010845 */
[--C-:B------:R-:W-:Y:S01]  /*f5a0*/  FFMA.FTZ R68, R68, UR51, -R69.reuse ;  /* 0x0000003344447c23 */ /* 0x100fe20008010845 */
[----:B------:R-:W-:Y:S01]  /*f5b0*/  FFMA.FTZ R78, R78, UR51, -R69 ;  /* 0x000000334e4e7c23 */ /* 0x000fe20008010845 */
[----:B------:R-:W-:Y:S01]  /*f5c0*/  FADD.FTZ R10, R80, R9 ;  /* 0x00000009500a7221 */ /* 0x000fe20000010000 */
[----:B------:R-:W-:Y:S01]  /*f5d0*/  FFMA.FTZ R69, R83, UR51, -R69 ;  /* 0x0000003353457c23 */ /* 0x000fe20008010845 */
[----:B------:R-:W1:Y:S01]  /*f5e0*/  MUFU.EX2 R62, R62 ;  /* 0x0000003e003e7308 */ /* 0x000e620000000800 */
[----:B--2---:R-:W-:Y:S01]  /*f5f0*/  FADD.FTZ R8, R61, R8 ;  /* 0x000000083d087221 */ /* 0x004fe20000010000 */
[----:B------:R-:W-:Y:S01]  /*f600*/  FADD.FTZ R55, R25, R10 ;  /* 0x0000000a19377221 */ /* 0x000fe20000010000 */
[----:B------:R-:W-:-:S02]  /*f610*/  F2FP.BF16.F32.PACK_AB R10, R77, R76 ;  /* 0x0000004c4d0a723e */ /* 0x000fc400000010ff */
[----:B------:R-:W-:Y:S01]  /*f620*/  F2FP.BF16.F32.PACK_AB R11, R61, R58 ;  /* 0x0000003a3d0b723e */ /* 0x000fe200000010ff */
[----:B------:R-:W-:Y:S02]  /*f630*/  FADD.FTZ R14, R26, R55 ;  /* 0x000000371a0e7221 */ /* 0x000fe40000010000 */
[----:B------:R-:W2:Y:S01]  /*f640*/  MUFU.EX2 R64, R64 ;  /* 0x0000004000407308 */ /* 0x000ea20000000800 */
[----:B0-----:R-:W-:Y:S01]  /*f650*/  FADD.FTZ R9, R13, R8 ;  /* 0x000000080d097221 */ /* 0x001fe20000010000 */
[----:B------:R-:W-:Y:S01]  /*f660*/  F2FP.BF16.F32.PACK_AB R8, R74, R3 ;  /* 0x000000034a08723e */ /* 0x000fe200000010ff */
[----:B------:R-:W-:Y:S01]  /*f670*/  FADD.FTZ R3, R81, R14 ;  /* 0x0000000e51037221 */ /* 0x000fe20000010000 */
[----:B------:R-:W-:-:S04]  /*f680*/  F2FP.BF16.F32.PACK_AB R14, R80, R15 ;  /* 0x0000000f500e723e */ /* 0x000fc800000010ff */
[----:B------:R-:W0:Y:S01]  /*f690*/  MUFU.EX2 R65, R65 ;  /* 0x0000004100417308 */ /* 0x000e220000000800 */
[C---:B-1----:R-:W-:Y:S01]  /*f6a0*/  FADD.FTZ R9, R62.reuse, R9 ;  /* 0x000000093e097221 */ /* 0x042fe20000010000 */
[----:B------:R-:W-:-:S06]  /*f6b0*/  F2FP.BF16.F32.PACK_AB R13, R62, R13 ;  /* 0x0000000d3e0d723e */ /* 0x000fcc00000010ff */
[----:B------:R-:W1:Y:S01]  /*f6c0*/  MUFU.EX2 R27, R27 ;  /* 0x0000001b001b7308 */ /* 0x000e620000000800 */
[----:B--2---:R-:W-:Y:S01]  /*f6d0*/  FADD.FTZ R24, R64, R9 ;  /* 0x0000000940187221 */ /* 0x004fe20000010000 */
[----:B------:R-:W-:-:S06]  /*f6e0*/  FADD.FTZ R9, R82, R3 ;  /* 0x0000000352097221 */ /* 0x000fcc0000010000 */
[----:B------:R-:W2:Y:S01]  /*f6f0*/  MUFU.EX2 R28, R28 ;  /* 0x0000001c001c7308 */ /* 0x000ea20000000800 */
[----:B0-----:R-:W-:Y:S01]  /*f700*/  FADD.FTZ R56, R65, R24 ;  /* 0x0000001841387221 */ /* 0x001fe20000010000 */
[----:B------:R-:W-:Y:S02]  /*f710*/  F2FP.BF16.F32.PACK_AB R24, R26, R25 ;  /* 0x000000191a18723e */ /* 0x000fe400000010ff */
[----:B------:R-:W-:Y:S02]  /*f720*/  ISETP.NE.AND P5, PT, R142, 0x1, PT ;  /* 0x000000018e00780c */ /* 0x000fe40003fa5270 */
[----:B------:R-:W-:Y:S02]  /*f730*/  F2FP.BF16.F32.PACK_AB R26, R82, R81 ;  /* 0x00000051521a723e */ /* 0x000fe400000010ff */
[----:B------:R-:W0:Y:S01]  /*f740*/  MUFU.EX2 R67, R67 ;  /* 0x0000004300437308 */ /* 0x000e220000000800 */
[----:B-1----:R-:W-:Y:S01]  /*f750*/  FADD.FTZ R3, R27, R56 ;  /* 0x000000381b037221 */ /* 0x002fe20000010000 */
[----:B------:R-:W-:Y:S01]  /*f760*/  FADD.FTZ R56, R4, R9 ;  /* 0x0000000904387221 */ /* 0x000fe20000010000 */
[----:B------:R-:W-:-:S03]  /*f770*/  F2FP.BF16.F32.PACK_AB R9, R57, R54 ;  /* 0x000000363909723e */ /* 0x000fc600000010ff */
[----:B------:R-:W-:Y:S02]  /*f780*/  FADD.FTZ R15, R7, R56 ;  /* 0x00000038070f7221 */ /* 0x000fe40000010000 */
[----:B------:R-:W1:Y:S01]  /*f790*/  MUFU.EX2 R70, R70 ;  /* 0x0000004600467308 */ /* 0x000e620000000800 */
[----:B--2---:R-:W-:Y:S01]  /*f7a0*/  FADD.FTZ R54, R28, R3 ;  /* 0x000000031c367221 */ /* 0x004fe20000010000 */
[----:B------:R-:W-:Y:S01]  /*f7b0*/  FADD.FTZ R56, R30, R15 ;  /* 0x0000000f1e387221 */ /* 0x000fe20000010000 */
[----:B------:R-:W-:Y:S01]  /*f7c0*/  F2FP.BF16.F32.PACK_AB R25, R28, R27 ;  /* 0x0000001b1c19723e */ /* 0x000fe200000010ff */
[----:B------:R-:W-:Y:S01]  /*f7d0*/  STSM.16.M88.4 [R157+0x21800], R8 ;  /* 0x021800089d007844 */ /* 0x000fe20000000200 */
[----:B------:R-:W-:Y:S01]  /*f7e0*/  F2FP.BF16.F32.PACK_AB R15, R65, R64 ;  /* 0x00000040410f723e */ /* 0x000fe200000010ff */
[----:B------:R-:W-:Y:S02]  /*f7f0*/  FADD.FTZ R55, R29, R56 ;  /* 0x000000381d377221 */ /* 0x000fe40000010000 */
[----:B------:R-:W2:Y:S01]  /*f800*/  LDL R56, [R1+0x70] ;  /* 0x0000700001387983 */ /* 0x000ea20000100800 */
[----:B------:R-:W3:Y:S01]  /*f810*/  MUFU.EX2 R21, R21 ;  /* 0x0000001500157308 */ /* 0x000ee20000000800 */
[----:B0-----:R-:W-:-:S02]  /*f820*/  FADD.FTZ R3, R67, R54 ;  /* 0x0000003643037221 */ /* 0x001fc40000010000 */
[----:B------:R0:W-:Y:S05]  /*f830*/  STSM.16.M88.4 [R86], R12 ;  /* 0x0000000c56007844 */ /* 0x0001ea0000000200 */
[----:B------:R-:W4:Y:S01]  /*f840*/  MUFU.EX2 R32, R32 ;  /* 0x0000002000207308 */ /* 0x000f220000000800 */
[C---:B-1----:R-:W-:Y:S01]  /*f850*/  FADD.FTZ R54, R70.reuse, R3 ;  /* 0x0000000346367221 */ /* 0x042fe20000010000 */
[----:B------:R-:W-:-:S06]  /*f860*/  F2FP.BF16.F32.PACK_AB R27, R70, R67 ;  /* 0x00000043461b723e */ /* 0x000fcc00000010ff */
[----:B------:R-:W1:Y:S01]  /*f870*/  MUFU.EX2 R31, R31 ;  /* 0x0000001f001f7308 */ /* 0x000e620000000800 */
[----:B---3--:R-:W-:Y:S01]  /*f880*/  FADD.FTZ R3, R21, R54 ;  /* 0x0000003615037221 */ /* 0x008fe20000010000 */
[----:B------:R-:W-:-:S06]  /*f890*/  FADD.FTZ R54, R20, R55 ;  /* 0x0000003714367221 */ /* 0x000fcc0000010000 */
[----:B------:R-:W3:Y:S01]  /*f8a0*/  MUFU.EX2 R36, R36 ;  /* 0x0000002400247308 */ /* 0x000ee20000000800 */
[----:B------:R-:W-:Y:S01]  /*f8b0*/  FADD.FTZ R55, R79, R54 ;  /* 0x000000364f377221 */ /* 0x000fe20000010000 */
[----:B----4-:R-:W-:-:S06]  /*f8c0*/  FADD.FTZ R28, R32, R3 ;  /* 0x00000003201c7221 */ /* 0x010fcc0000010000 */
[----:B------:R-:W4:Y:S01]  /*f8d0*/  MUFU.EX2 R35, R35 ;  /* 0x0000002300237308 */ /* 0x000f220000000800 */
[----:B------:R-:W-:Y:S01]  /*f8e0*/  FADD.FTZ R54, R66, R55 ;  /* 0x0000003742367221 */ /* 0x000fe20000010000 */
[----:B-1----:R-:W-:-:S06]  /*f8f0*/  FADD.FTZ R3, R31, R28 ;  /* 0x0000001c1f037221 */ /* 0x002fcc0000010000 */
[----:B------:R-:W1:Y:S01]  /*f900*/  MUFU.EX2 R40, R40 ;  /* 0x0000002800287308 */ /* 0x000e620000000800 */
[----:B------:R-:W-:-:S07]  /*f910*/  FADD.FTZ R54, R73, R54 ;  /* 0x0000003649367221 */ /* 0x000fce0000010000 */
[----:B------:R-:W0:Y:S01]  /*f920*/  MUFU.EX2 R42, R42 ;  /* 0x0000002a002a7308 */ /* 0x000e220000000800 */
[----:B------:R-:W-:Y:S01]  /*f930*/  F2FP.BF16.F32.PACK_AB R28, R7, R4 ;  /* 0x00000004071c723e */ /* 0x000fe200000010ff */
[----:B---3--:R-:W-:-:S06]  /*f940*/  FADD.FTZ R4, R36, R3 ;  /* 0x0000000324047221 */ /* 0x008fcc0000010000 */
[----:B------:R-:W3:Y:S01]  /*f950*/  MUFU.EX2 R39, R39 ;  /* 0x0000002700277308 */ /* 0x000ee20000000800 */
[----:B------:R-:W-:-:S07]  /*f960*/  FADD.FTZ R7, R37, R54 ;  /* 0x0000003625077221 */ /* 0x000fce0000010000 */
[----:B------:R-:W5:Y:S01]  /*f970*/  MUFU.EX2 R45, R45 ;  /* 0x0000002d002d7308 */ /* 0x000f620000000800 */
[----:B----4-:R-:W-:Y:S01]  /*f980*/  FADD.FTZ R3, R35, R4 ;  /* 0x0000000423037221 */ /* 0x010fe20000010000 */
[----:B------:R-:W-:-:S06]  /*f990*/  FADD.FTZ R7, R38, R7 ;  /* 0x0000000726077221 */ /* 0x000fcc0000010000 */
[----:B------:R-:W4:Y:S08]  /*f9a0*/  MUFU.EX2 R44, R44 ;  /* 0x0000002c002c7308 */ /* 0x000f300000000800 */
[----:B------:R-:W4:Y:S01]  /*f9b0*/  MUFU.EX2 R46, R46 ;  /* 0x0000002e002e7308 */ /* 0x000f220000000800 */
[----:B-1----:R-:W-:Y:S01]  /*f9c0*/  FADD.FTZ R4, R40, R3 ;  /* 0x0000000328047221 */ /* 0x002fe20000010000 */
[----:B0-----:R-:W-:-:S06]  /*f9d0*/  FADD.FTZ R12, R42, R7 ;  /* 0x000000072a0c7221 */ /* 0x001fcc0000010000 */
[----:B------:R-:W0:Y:S08]  /*f9e0*/  MUFU.EX2 R43, R43 ;  /* 0x0000002b002b7308 */ /* 0x000e300000000800 */
[----:B------:R-:W1:Y:S01]  /*f9f0*/  MUFU.EX2 R49, R49 ;  /* 0x0000003100317308 */ /* 0x000e620000000800 */
[----:B---3--:R-:W-:Y:S01]  /*fa00*/  FADD.FTZ R3, R39, R4 ;  /* 0x0000000427037221 */ /* 0x008fe20000010000 */
[----:B-----5:R-:W-:-:S06]  /*fa10*/  FADD.FTZ R7, R45, R12 ;  /* 0x0000000c2d077221 */ /* 0x020fcc0000010000 */
[----:B------:R-:W3:Y:S08]  /*fa20*/  MUFU.EX2 R48, R48 ;  /* 0x0000003000307308 */ /* 0x000ef00000000800 */
[----:B------:R-:W5:Y:S01]  /*fa30*/  MUFU.EX2 R50, R50 ;  /* 0x0000003200327308 */ /* 0x000f620000000800 */
[----:B----4-:R-:W-:Y:S01]  /*fa40*/  FADD.FTZ R4, R44, R3 ;  /* 0x000000032c047221 */ /* 0x010fe20000010000 */
[----:B------:R-:W-:-:S06]  /*fa50*/  FADD.FTZ R12, R46, R7 ;  /* 0x000000072e0c7221 */ /* 0x000fcc0000010000 */
[----:B------:R-:W4:Y:S08]  /*fa60*/  MUFU.EX2 R47, R47 ;  /* 0x0000002f002f7308 */ /* 0x000f300000000800 */
[----:B------:R-:W4:Y:S08]  /*fa70*/  MUFU.EX2 R53, R53 ;  /* 0x0000003500357308 */ /* 0x000f300000000800 */
[----:B------:R-:W-:Y:S01]  /*fa80*/  MUFU.EX2 R52, R52 ;  /* 0x0000003400347308 */ /* 0x000fe20000000800 */
[----:B0-----:R-:W-:-:S07]  /*fa90*/  FADD.FTZ R3, R43, R4 ;  /* 0x000000042b037221 */ /* 0x001fce0000010000 */
[----:B------:R-:W-:Y:S08]  /*faa0*/  MUFU.EX2 R59, R59 ;  /* 0x0000003b003b7308 */ /* 0x000ff00000000800 */
[----:B------:R-:W0:Y:S08]  /*fab0*/  MUFU.EX2 R60, R60 ;  /* 0x0000003c003c7308 */ /* 0x000e300000000800 */
[----:B------:R-:W-:Y:S08]  /*fac0*/  MUFU.EX2 R63, R63 ;  /* 0x0000003f003f7308 */ /* 0x000ff00000000800 */
[----:B------:R-:W0:Y:S01]  /*fad0*/  MUFU.EX2 R72, R72 ;  /* 0x0000004800487308 */ /* 0x000e220000000800 */
[----:B------:R-:W-:-:S07]  /*fae0*/  F2FP.BF16.F32.PACK_AB R30, R29, R30 ;  /* 0x0000001e1d1e723e */ /* 0x000fce00000010ff */
[----:B------:R-:W-:Y:S01]  /*faf0*/  MUFU.EX2 R0, R0 ;  /* 0x0000000000007308 */ /* 0x000fe20000000800 */
[----:B-1----:R-:W-:-:S07]  /*fb00*/  FADD.FTZ R7, R49, R12 ;  /* 0x0000000c31077221 */ /* 0x002fce0000010000 */
[----:B------:R-:W1:Y:S08]  /*fb10*/  MUFU.EX2 R33, R33 ;  /* 0x0000002100217308 */ /* 0x000e700000000800 */
[----:B------:R-:W-:Y:S08]  /*fb20*/  MUFU.EX2 R34, R34 ;  /* 0x0000002200227308 */ /* 0x000ff00000000800 */
[----:B------:R-:W1:Y:S08]  /*fb30*/  MUFU.EX2 R41, R41 ;  /* 0x0000002900297308 */ /* 0x000e700000000800 */
[----:B------:R-:W-:Y:S08]  /*fb40*/  MUFU.EX2 R51, R51 ;  /* 0x0000003300337308 */ /* 0x000ff00000000800 */
[----:B------:R-:W1:Y:S08]  /*fb50*/  MUFU.EX2 R68, R68 ;  /* 0x0000004400447308 */ /* 0x000e700000000800 */
[----:B------:R-:W-:Y:S08]  /*fb60*/  MUFU.EX2 R78, R78 ;  /* 0x0000004e004e7308 */ /* 0x000ff00000000800 */
[----:B------:R-:W1:Y:S01]  /*fb70*/  MUFU.EX2 R69, R69 ;  /* 0x0000004500457308 */ /* 0x000e620000000800 */
[----:B------:R-:W-:-:S02]  /*fb80*/  F2FP.BF16.F32.PACK_AB R29, R32, R21 ;  /* 0x00000015201d723e */ /* 0x000fc400000010ff */
[----:B------:R-:W-:Y:S01]  /*fb90*/  F2FP.BF16.F32.PACK_AB R31, R36, R31 ;  /* 0x0000001f241f723e */ /* 0x000fe200000010ff */
[----:B---3--:R-:W-:Y:S01]  /*fba0*/  FADD.FTZ R4, R48, R3 ;  /* 0x0000000330047221 */ /* 0x008fe20000010000 */
[----:B------:R-:W-:Y:S02]  /*fbb0*/  F2FP.BF16.F32.PACK_AB R8, R79, R20 ;  /* 0x000000144f08723e */ /* 0x000fe400000010ff */
[----:B------:R-:W-:Y:S02]  /*fbc0*/  F2FP.BF16.F32.PACK_AB R10, R73, R66 ;  /* 0x00000042490a723e */ /* 0x000fe400000010ff */
[----:B------:R-:W-:Y:S02]  /*fbd0*/  F2FP.BF16.F32.PACK_AB R9, R40, R35 ;  /* 0x000000232809723e */ /* 0x000fe400000010ff */
[----:B------:R-:W-:Y:S01]  /*fbe0*/  F2FP.BF16.F32.PACK_AB R11, R44, R39 ;  /* 0x000000272c0b723e */ /* 0x000fe200000010ff */
[----:B-----5:R-:W-:Y:S01]  /*fbf0*/  FADD.FTZ R14, R50, R7 ;  /* 0x00000007320e7221 */ /* 0x020fe20000010000 */
[----:B------:R1:W-:Y:S01]  /*fc00*/  STSM.16.M88.4 [R85], R24 ;  /* 0x0000001855007844 */ /* 0x0003e20000000200 */
[----:B------:R-:W3:Y:S01]  /*fc10*/  @P5 LDC R20, c[0x0][0x44c] ;  /* 0x00011300ff145b82 */ /* 0x000ee20000000800 */
[----:B----4-:R-:W-:-:S02]  /*fc20*/  FADD.FTZ R3, R47, R4 ;  /* 0x000000042f037221 */ /* 0x010fc40000010000 */
[----:B------:R-:W-:Y:S01]  /*fc30*/  STSM.16.M88.4 [R84], R28 ;  /* 0x0000001c54007844 */ /* 0x000fe20000000200 */
[----:B------:R-:W-:Y:S01]  /*fc40*/  FADD.FTZ R7, R53, R14 ;  /* 0x0000000e35077221 */ /* 0x000fe20000010000 */
[----:B------:R-:W-:Y:S02]  /*fc50*/  F2FP.BF16.F32.PACK_AB R12, R49, R46 ;  /* 0x0000002e310c723e */ /* 0x000fe400000010ff */
[----:B------:R4:W-:Y:S01]  /*fc60*/  STSM.16.M88.4 [R157+0x27800], R8 ;  /* 0x027800089d007844 */ /* 0x0009e20000000200 */
[----:B------:R-:W-:Y:S01]  /*fc70*/  F2FP.BF16.F32.PACK_AB R14, R53, R50 ;  /* 0x00000032350e723e */ /* 0x000fe200000010ff */
[----:B------:R-:W5:Y:S01]  /*fc80*/  @P5 LDC R21, c[0x0][0x450] ;  /* 0x00011400ff155b82 */ /* 0x000f620000000800 */
[----:B0-----:R-:W-:Y:S02]  /*fc90*/  F2FP.BF16.F32.PACK_AB R13, R60, R59 ;  /* 0x0000003b3c0d723e */ /* 0x001fe400000010ff */
[----:B------:R-:W-:Y:S01]  /*fca0*/  F2FP.BF16.F32.PACK_AB R15, R72, R63 ;  /* 0x0000003f480f723e */ /* 0x000fe200000010ff */
[----:B------:R-:W-:Y:S01]  /*fcb0*/  FADD.FTZ R4, R52, R3 ;  /* 0x0000000334047221 */ /* 0x000fe20000010000 */
[----:B-1----:R-:W-:-:S02]  /*fcc0*/  F2FP.BF16.F32.PACK_AB R24, R33, R0 ;  /* 0x000000002118723e */ /* 0x002fc400000010ff */
[----:B------:R-:W-:Y:S02]  /*fcd0*/  F2FP.BF16.F32.PACK_AB R26, R41, R34 ;  /* 0x00000022291a723e */ /* 0x000fe400000010ff */
[----:B------:R-:W-:Y:S02]  /*fce0*/  F2FP.BF16.F32.PACK_AB R25, R68, R51 ;  /* 0x000000334419723e */ /* 0x000fe400000010ff */
[----:B------:R-:W-:Y:S02]  /*fcf0*/  F2FP.BF16.F32.PACK_AB R27, R69, R78 ;  /* 0x0000004e451b723e */ /* 0x000fe400000010ff */
[----:B----4-:R-:W-:Y:S02]  /*fd00*/  F2FP.BF16.F32.PACK_AB R8, R38, R37 ;  /* 0x000000252608723e */ /* 0x010fe400000010ff */
[----:B------:R-:W-:Y:S02]  /*fd10*/  F2FP.BF16.F32.PACK_AB R10, R45, R42 ;  /* 0x0000002a2d0a723e */ /* 0x000fe400000010ff */
[----:B------:R-:W-:-:S02]  /*fd20*/  F2FP.BF16.F32.PACK_AB R9, R48, R43 ;  /* 0x0000002b3009723e */ /* 0x000fc400000010ff */
[----:B------:R-:W-:Y:S01]  /*fd30*/  F2FP.BF16.F32.PACK_AB R11, R52, R47 ;  /* 0x0000002f340b723e */ /* 0x000fe200000010ff */
[----:B------:R-:W-:-:S04]  /*fd40*/  FADD.FTZ R3, R59, R4 ;  /* 0x000000043b037221 */ /* 0x000fc80000010000 */
[----:B------:R-:W-:-:S04]  /*fd50*/  FADD.FTZ R4, R60, R3 ;  /* 0x000000033c047221 */ /* 0x000fc80000010000 */
[----:B------:R-:W-:Y:S01]  /*fd60*/  FADD.FTZ R3, R63, R4 ;  /* 0x000000043f037221 */ /* 0x000fe20000010000 */
[----:B--2---:R0:W-:Y:S04]  /*fd70*/  STSM.16.M88.4 [R56], R8 ;  /* 0x0000000838007844 */ /* 0x0041e80000000200 */
[----:B------:R0:W-:Y:S04]  /*fd80*/  STSM.16.M88.4 [R85+0x6000], R12 ;  /* 0x0060000c55007844 */ /* 0x0001e80000000200 */
[----:B------:R0:W-:Y:S01]  /*fd90*/  STSM.16.M88.4 [R84+0x6000], R24 ;  /* 0x0060001854007844 */ /* 0x0001e20000000200 */
[----:B------:R1:W-:Y:S06]  /*fda0*/  MEMBAR.ALL.CTA ;  /* 0x0000000000007992 */ /* 0x0003ec0000008000 */
[----:B-1----:R-:W1:Y:S01]  /*fdb0*/  FENCE.VIEW.ASYNC.S ;  /* 0x00000000000073c6 */ /* 0x002e620000000000 */
[----:B------:R-:W-:Y:S01]  /*fdc0*/  FADD.FTZ R72, R72, R3 ;  /* 0x0000000348487221 */ /* 0x000fe20000010000 */
[----:B------:R-:W-:Y:S01]  /*fdd0*/  FADD.FTZ R0, R0, R7 ;  /* 0x0000000700007221 */ /* 0x000fe20000010000 */
[----:B------:R-:W-:Y:S01]  /*fde0*/  PLOP3.LUT P1, PT, PT, PT, UP0, 0x40, 0x0 ;  /* 0x000000000000781c */ /* 0x000fe20003f2e808 */
[----:B---3--:R-:W-:-:S04]  /*fdf0*/  @P5 IMAD.HI.U32 R20, R89, R20, RZ ;  /* 0x0000001459145227 */ /* 0x008fc800078e00ff */
[----:B------:R-:W-:Y:S01]  /*fe00*/  FADD.FTZ R51, R51, R72 ;  /* 0x0000004833337221 */ /* 0x000fe20000010000 */
[----:B------:R-:W-:Y:S01]  /*fe10*/  FADD.FTZ R33, R33, R0 ;  /* 0x0000000021217221 */ /* 0x000fe20000010000 */
[----:B------:R-:W-:Y:S01]  /*fe20*/  IMAD.MOV.U32 R0, RZ, RZ, R89 ;  /* 0x000000ffff007224 */ /* 0x000fe200078e0059 */
[----:B-----5:R-:W-:Y:S01]  /*fe30*/  @P5 SHF.R.U32.HI R0, RZ, R21, R20 ;  /* 0x00000015ff005219 */ /* 0x020fe20000011614 */
[----:B------:R-:W-:Y:S01]  /*fe40*/  FADD.FTZ R51, R68, R51 ;  /* 0x0000003344337221 */ /* 0x000fe20000010000 */
[----:B------:R-:W-:-:S03]  /*fe50*/  FADD.FTZ R4, R34, R33 ;  /* 0x0000002122047221 */ /* 0x000fc60000010000 */
[----:B------:R-:W-:Y:S01]  /*fe60*/  FADD.FTZ R78, R78, R51 ;  /* 0x000000334e4e7221 */ /* 0x000fe20000010000 */
[----:B------:R-:W-:Y:S02]  /*fe70*/  IMAD.IADD R103, R103, 0x1, R0 ;  /* 0x0000000167677824 */ /* 0x000fe400078e0200 */
[----:B------:R-:W-:Y:S01]  /*fe80*/  FADD.FTZ R4, R41, R4 ;  /* 0x0000000429047221 */ /* 0x000fe20000010000 */
[----:B------:R-:W-:Y:S02]  /*fe90*/  VIADD R0, R88, 0xfffffffe ;  /* 0xfffffffe58007836 */ /* 0x000fe40000000000 */
[----:B------:R-:W-:Y:S01]  /*fea0*/  FADD.FTZ R3, R69, R78 ;  /* 0x0000004e45037221 */ /* 0x000fe20000010000 */
[----:B------:R-:W-:Y:S01]  /*feb0*/  VIADD R7, R103, UR6 ;  /* 0x0000000667077c36 */ /* 0x000fe20008000000 */
[----:B-1----:R-:W-:Y:S01]  /*fec0*/  NOP ;  /* 0x0000000000007918 */ /* 0x002fe20000000000 */
[----:B0-----:R-:W-:Y:S05]  /*fed0*/  @P1 BRA `(.L_x_11486) ;  /* 0x0000000000541947 */ /* 0x001fea0003800000 */
[C---:B------:R-:W-:Y:S01]  /*fee0*/  ISETP.GT.AND P1, PT, R103.reuse, RZ, PT ;  /* 0x000000ff6700720c */ /* 0x040fe20003f24270 */
[----:B------:R-:W-:Y:S01]  /*fef0*/  BSSY B0, `(.L_x_11487) ;  /* 0x0000010000007945 */ /* 0x000fe20003800000 */
[----:B------:R-:W-:-:S11]  /*ff00*/  VIADD R8, R103, 0xffffffff ;  /* 0xffffffff67087836 */ /* 0x000fd60000000000 */
[----:B------:R-:W-:Y:S05]  /*ff10*/  @P1 BRA `(.L_x_11488) ;  /* 0x0000000000201947 */ /* 0x000fea0003800000 */
[----:B------:R-:W-:Y:S01]  /*ff20*/  UISETP.NE.AND UP1, UPT, UR7, 0x1, UPT ;  /* 0x000000010700788c */ /* 0x000fe2000bf25270 */
[----:B------:R-:W-:-:S05]  /*ff30*/  IMAD.MOV R8, RZ, RZ, -R103 ;  /* 0x000000ffff087224 */ /* 0x000fca00078e0a67 */
[----:B------:R-:W-:-:S05]  /*ff40*/  PLOP3.LUT P1, PT, PT, PT, UP1, 0x80, 0x0 ;  /* 0x000000000000781c */ /* 0x000fca0003f2f018 */
[----:B------:R-:W-:-:S08]  /*ff50*/  @UP1 ULDC.64 UR4, c[0x0][0x9e8] ;  /* 0x00027a0000041ab9 */ /* 0x000fd00000000a00 */
[----:B------:R-:W-:-:S05]  /*ff60*/  @P1 IMAD.HI.U32 R9, R8, UR4, RZ ;  /* 0x0000000408091c27 */ /* 0x000fca000f8e00ff */
[----:B------:R-:W-:-:S04]  /*ff70*/  @P1 SHF.R.U32.HI R8, RZ, UR5, R9 ;  /* 0x00000005ff081c19 */ /* 0x000fc80008011609 */
[----:B------:R-:W-:Y:S01]  /*ff80*/  LOP3.LUT R8, RZ, R8, RZ, 0x33, !PT ;  /* 0x00000008ff087212 */ /* 0x000fe200078e33ff */
[----:B------:R-:W-:Y:S06]  /*ff90*/  BRA `(.L_x_11489) ;  /* 0x0000000000147947 */ /* 0x000fec0003800000 */
.L_x_11488:
[----:B------:R-:W-:-:S06]  /*ffa0*/  UISETP.NE.AND UP1, UPT, UR7, 0x1, UPT ;  /* 0x000000010700788c */ /* 0x000fcc000bf25270 */
[----:B------:R-:W-:-:S05]  /*ffb0*/  PLOP3.LUT P1, PT, PT, PT, UP1, 0x80, 0x0 ;  /* 0x000000000000781c */ /* 0x000fca0003f2f018 */
[----:B------:R-:W-:-:S08]  /*ffc0*/  @UP1 ULDC.64 UR4, c[0x0][0x9e8] ;  /* 0x00027a0000041ab9 */ /* 0x000fd00000000a00 */
[----:B------:R-:W-:-:S05]  /*ffd0*/  @P1 IMAD.HI.U32 R9, R8, UR4, RZ ;  /* 0x0000000408091c27 */ /* 0x000fca000f8e00ff */
[----:B------:R-:W-:-:S07]  /*ffe0*/  @P1 SHF.R.U32.HI R8, RZ, UR5, R9 ;  /* 0x00000005ff081c19 */ /* 0x000fce0008011609 */
.L_x_11489:
[----:B------:R-:W-:Y:S05]  /*fff0*/  BSYNC B0 ;  /* 0x0000000000007941 */ /* 0x000fea0003800000 */
.L_x_11487:
[----:B------:R-:W-:-:S04]  /*10000*/  IMAD.U32 R9, RZ, RZ, UR7 ;  /* 0x00000007ff097e24 */ /* 0x000fc8000f8e00ff */
[----:B------:R-:W-:-:S05]  /*10010*/  IMAD R8, R8, R9, UR7 ;  /* 0x0000000708087e24 */ /* 0x000fca000f8e0209 */
[----:B------:R-:W-:-:S07]  /*10020*/  VIMNMX R7, R7, R8, PT ;  /* 0x0000000807077248 */ /* 0x000fce0003fe0100 */
.L_x_11486:
[----:B------:R-:W2:Y:S01]  /*10030*/  LDL R9, [R1+0x9c] ;  /* 0x00009c0001097983 */ /* 0x000ea20000100800 */
        /* <DEDUP_REMOVED lines=12> */
[----:B------:R-:W-:Y:S01]  /*10100*/  ULDC UR42, c[0x0][0x9e0] ;  /* 0x00027800002a7ab9 */ /* 0x000fe20000000800 */
        /* <DEDUP_REMOVED lines=24> */
[----:B--2---:R-:W-:-:S04]  /*10290*/  VIMNMX R140, R9, R8, !PT ;  /* 0x00000008098c7248 */ /* 0x004fc80007fe0100 */
[----:B------:R-:W-:-:S13]  /*102a0*/  ISETP.GE.AND P1, PT, R0, R140, PT ;  /* 0x0000008c0000720c */ /* 0x000fda0003f26270 */
[----:B------:R-:W-:Y:S05]  /*102b0*/  @!P1 BRA `(.L_x_11490) ;  /* 0x0000003c00809947 */ /* 0x000fea0003800000 */
[----:B------:R-:W-:-:S07]  /*102c0*/  IMAD.MOV.U32 R135, RZ, RZ, RZ ;  /* 0x000000ffff877224 */ /* 0x000fce00078e00ff */
.L_x_11510:
[----:B------:R-:W2:Y:S01]  /*102d0*/  LDL R9, [R1+0x44] ;  /* 0x0000440001097983 */ /* 0x000ea20000100800 */
[----:B------:R-:W-:Y:S01]  /*102e0*/  VIADD R7, R18, 0x1 ;  /* 0x0000000112077836 */ /* 0x000fe20000000000 */
[----:B------:R-:W-:Y:S05]  /*102f0*/  YIELD ;  /* 0x0000000000007946 */ /* 0x000fea0003800000 */
[----:B------:R-:W-:-:S04]  /*10300*/  ISETP.NE.AND P2, PT, R7, 0x2, PT ;  /* 0x000000020700780c */ /* 0x000fc80003f45270 */
[----:B------:R-:W-:Y:S02]  /*10310*/  SEL R8, RZ, 0x1, P2 ;  /* 0x00000001ff087807 */ /* 0x000fe40001000000 */
[----:B------:R-:W-:Y:S02]  /*10320*/  SEL R7, R7, RZ, P2 ;  /* 0x000000ff07077207 */ /* 0x000fe40001000000 */
[----:B------:R-:W-:Y:S02]  /*10330*/  LOP3.LUT R139, R23, R8, RZ, 0x3c, !PT ;  /* 0x00000008178b7212 */ /* 0x000fe400078e3cff */
[----:B--2---:R-:W-:-:S13]  /*10340*/  ISETP.NE.AND P1, PT, R9, RZ, PT ;  /* 0x000000ff0900720c */ /* 0x004fda0003f25270 */
[----:B-1----:R-:W-:Y:S05]  /*10350*/  @P1 BRA `(.L_x_11491) ;  /* 0x0000000000301947 */ /* 0x002fea0003800000 */
[----:B------:R-:W-:Y:S05]  /*10360*/  @!P0 BRA `(.L_x_11492) ;  /* 0x0000000000048947 */ /* 0x000fea0003800000 */
[----:B------:R-:W-:Y:S01]  /*10370*/  BPT.TRAP 0x1 ;  /* 0x000000040000795c */ /* 0x000fe20000300000 */
.L_x_11492:
[----:B------:R-:W-:Y:S01]  /*10380*/  IMAD R9, R7, 0x8, R2 ;  /* 0x0000000807097824 */ /* 0x000fe200078e0202 */
[----:B------:R-:W-:-:S04]  /*10390*/  SHF.L.U32 R8, R139, 0x1f, RZ ;  /* 0x0000001f8b087819 */ /* 0x000fc800000006ff */
[----:B------:R0:W1:Y:S01]  /*103a0*/  SYNCS.PHASECHK.TRANS64.TRYWAIT P2, [R9+URZ+0x2d830], R8 ;  /* 0x02d83008090075a7 */ /* 0x000062000804017f */
[----:B------:R-:W-:Y:S05]  /*103b0*/  @!P0 BRA `(.L_x_11493) ;  /* 0x0000000000048947 */ /* 0x000fea0003800000 */
[----:B------:R-:W-:Y:S01]  /*103c0*/  BPT.TRAP 0x1 ;  /* 0x000000040000795c */ /* 0x000fe20000300000 */
.L_x_11493:
[----:B------:R-:W-:Y:S04]  /*103d0*/  BSSY B0, `(.L_x_11491) ;  /* 0x0000004000007945 */ /* 0x000fe80003800000 */
[----:B-1----:R-:W-:Y:S05]  /*103e0*/  @P2 BRA `(.L_x_11494) ;  /* 0x0000000000082947 */ /* 0x002fea0003800000 */
[----:B------:R-:W1:Y:S02]  /*103f0*/  SYNCS.PHASECHK.TRANS64.TRYWAIT P2, [R9+URZ+0x2d830], R8 ;  /* 0x02d83008090075a7 */ /* 0x000e64000804017f */
[----:B-1----:R-:W-:Y:S05]  /*10400*/  @!P2 BRA `(.L_x_11495) ;  /* 0x0000015000e8a947 */ /* 0x002fea0003800000 */
.L_x_11494:
[----:B------:R-:W-:Y:S05]  /*10410*/  BSYNC B0 ;  /* 0x0000000000007941 */ /* 0x000fea0003800000 */
.L_x_11491:
[----:B01----:R-:W2:Y:S04]  /*10420*/  LDL R8, [R1+0x48] ;  /* 0x0000480001087983 */ /* 0x003ea80000100800 */
[----:B------:R-:W3:Y:S04]  /*10430*/  LDL.64 R24, [R1+0x8] ;  /* 0x0000080001187983 */ /* 0x000ee80000100a00 */
[----:B------:R-:W4:Y:S04]  /*10440*/  LDL.64 R152, [R1+0x30] ;  /* 0x0000300001987983 */ /* 0x000f280000100a00 */
[----:B------:R-:W5:Y:S01]  /*10450*/  LDL.64 R150, [R1+0x28] ;  /* 0x0000280001967983 */ /* 0x000f620000100a00 */
[----:B------:R-:W0:Y:S01]  /*10460*/  S2R R10, SR_TID.X ;  /* 0x00000000000a7919 */ /* 0x000e220000002100 */
[----:B------:R-:W-:Y:S05]  /*10470*/  WARPSYNC.ALL ;  /* 0x0000000000007948 */ /* 0x000fea0003800000 */
        /* <DEDUP_REMOVED lines=9> */
[----:B------:R0:W-:Y:S01]  /*10510*/  BAR.SYNC.DEFER_BLOCKING R20, 0x100 ;  /* 0x000400140000751d */ /* 0x0001e20000010000 */
[----:B------:R-:W-:Y:S02]  /*10520*/  IMAD.MOV.U32 R11, RZ, RZ, -0x7fffffe0 ;  /* 0x80000020ff0b7424 */ /* 0x000fe400078e00ff */
[----:B--2---:R-:W-:Y:S01]  /*10530*/  IMAD R8, R7, 0x600, R8 ;  /* 0x0000060007087824 */ /* 0x004fe200078e0208 */
[----:B---3--:R-:W-:-:S04]  /*10540*/  R2UR UR8, R24 ;  /* 0x00000000180872ca */ /* 0x008fc800000e0000 */
[----:B------:R-:W-:Y:S02]  /*10550*/  R2UR UR10, R8 ;  /* 0x00000000080a72ca */ /* 0x000fe400000e0000 */
[----:B------:R-:W-:Y:S02]  /*10560*/  R2UR UR9, R25 ;  /* 0x00000000190972ca */ /* 0x000fe400000e0000 */
[----:B------:R-:W-:-:S11]  /*10570*/  WARPGROUP.ARRIVE ;  /* 0x00000000000079c5 */ /* 0x000fd60000000000 */
[----:B------:R-:W-:Y:S01]  /*10580*/  HGMMA.64x128x16.F32.BF16 R24, gdesc[UR8], RZ, !UPT, gsb0 ;  /* 0x01e00000081879f0 */ /* 0x000fe2000c0018ff */
[----:B------:R-:W-:Y:S01]  /*10590*/  VIADD R12, R8, 0x2 ;  /* 0x00000002080c7836 */ /* 0x000fe20000000000 */
[----:B----4-:R-:W-:Y:S02]  /*105a0*/  R2UR UR12, R152 ;  /* 0x00000000980c72ca */ /* 0x010fe400000e0000 */
[----:B------:R-:W-:Y:S02]  /*105b0*/  R2UR UR13, R153 ;  /* 0x00000000990d72ca */ /* 0x000fe400000e0000 */
[----:B------:R-:W-:Y:S01]  /*105c0*/  R2UR UR14, R12 ;  /* 0x000000000c0e72ca */ /* 0x000fe200000e0000 */
[----:B------:R-:W-:Y:S01]  /*105d0*/  VIADD R10, R8, 0x200 ;  /* 0x00000200080a7836 */ /* 0x000fe20000000000 */
[----:B------:R-:W-:Y:S02]  /*105e0*/  R2UR UR19, R11 ;  /* 0x000000000b1372ca */ /* 0x000fe400000e0000 */
[----:B-----5:R-:W-:-:S02]  /*105f0*/  R2UR UR16, R150 ;  /* 0x00000000961072ca */ /* 0x020fc400000e0000 */
[----:B------:R-:W-:Y:S02]  /*10600*/  R2UR UR18, R10 ;  /* 0x000000000a1272ca */ /* 0x000fe400000e0000 */
[----:B------:R-:W-:Y:S01]  /*10610*/  R2UR UR17, R151 ;  /* 0x00000000971172ca */ /* 0x000fe200000e0000 */
[----:B------:R-:W-:Y:S02]  /*10620*/  WARPGROUP.DEPBAR.LE gsb0, 0x0 ;  /* 0x00008000000079c5 */ /* 0x000fe40000010000 */
[----:B------:R-:W-:-:S06]  /*10630*/  WARPGROUP.ARRIVE ;  /* 0x00000000000079c5 */ /* 0x000fcc0000000000 */
[----:B------:R-:W-:Y:S01]  /*10640*/  HGMMA.64x128x16.F32.BF16 R24, gdesc[UR12], R24, gsb0 ;  /* 0x01e000000c1879f0 */ /* 0x000fe20008001818 */
[----:B------:R-:W-:Y:S01]  /*10650*/  VIADD R12, R8, 0x202 ;  /* 0x00000202080c7836 */ /* 0x000fe20000000000 */
[----:B------:R-:W-:Y:S02]  /*10660*/  R2UR UR23, R13 ;  /* 0x000000000d1772ca */ /* 0x000fe400000e0000 */
[----:B------:R-:W-:Y:S02]  /*10670*/  R2UR UR20, R148 ;  /* 0x00000000941472ca */ /* 0x000fe400000e0000 */
[----:B------:R-:W-:Y:S02]  /*10680*/  R2UR UR22, R12 ;  /* 0x000000000c1672ca */ /* 0x000fe400000e0000 */
[----:B------:R-:W-:Y:S01]  /*10690*/  R2UR UR21, R149 ;  /* 0x00000000951572ca */ /* 0x000fe200000e0000 */
[----:B------:R-:W-:Y:S02]  /*106a0*/  WARPGROUP.DEPBAR.LE gsb0, 0x0 ;  /* 0x00008000000079c5 */ /* 0x000fe40000010000 */
[----:B------:R-:W-:-:S06]  /*106b0*/  WARPGROUP.ARRIVE ;  /* 0x00000000000079c5 */ /* 0x000fcc0000000000 */
[----:B------:R-:W-:Y:S01]  /*106c0*/  HGMMA.64x128x16.F32.BF16 R24, gdesc[UR16], R24, gsb0 ;  /* 0x01e00000101879f0 */ /* 0x000fe20008001818 */
[----:B------:R-:W-:Y:S02]  /*106d0*/  VIADD R14, R8, 0x400 ;  /* 0x00000400080e7836 */ /* 0x000fe40000000000 */
[----:B------:R-:W-:Y:S01]  /*106e0*/  IMAD.MOV.U32 R15, RZ, RZ, -0x7fffffe0 ;  /* 0x80000020ff0f7424 */ /* 0x000fe200078e00ff */
[----:B------:R-:W-:Y:S02]  /*106f0*/  R2UR UR24, R146 ;  /* 0x00000000921872ca */ /* 0x000fe400000e0000 */
[----:B------:R-:W-:Y:S02]  /*10700*/  R2UR UR26, R14 ;  /* 0x000000000e1a72ca */ /* 0x000fe400000e0000 */
[----:B------:R-:W-:Y:S02]  /*10710*/  R2UR UR27, R15 ;  /* 0x000000000f1b72ca */ /* 0x000fe400000e0000 */
[----:B------:R-:W-:Y:S01]  /*10720*/  R2UR UR25, R147 ;  /* 0x00000000931972ca */ /* 0x000fe200000e0000 */
[----:B------:R-:W-:-:S02]  /*10730*/  WARPGROUP.DEPBAR.LE gsb0, 0x0 ;  /* 0x00008000000079c5 */ /* 0x000fc40000010000 */
        /* <DEDUP_REMOVED lines=17> */
.L_x_11497:
[----:B------:R-:W-:Y:S01]  /*10850*/  SHF.L.U32 R8, R23, 0x1f, RZ ;  /* 0x0000001f17087819 */ /* 0x000fe200000006ff */
[----:B------:R-:W-:-:S04]  /*10860*/  IMAD R9, R18, 0x8, R2 ;  /* 0x0000000812097824 */ /* 0x000fc800078e0202 */
[----:B------:R0:W1:Y:S01]  /*10870*/  SYNCS.PHASECHK.TRANS64.TRYWAIT P1, [R9+URZ+0x2d850], R8 ;  /* 0x02d85008090075a7 */ /* 0x000062000802017f */
[----:B------:R-:W-:Y:S05]  /*10880*/  @!P0 BRA `(.L_x_11498) ;  /* 0x0000000000048947 */ /* 0x000fea0003800000 */
[----:B------:R-:W-:Y:S01]  /*10890*/  BPT.TRAP 0x1 ;  /* 0x000000040000795c */ /* 0x000fe20000300000 */
.L_x_11498:
[----:B-1----:R-:W-:Y:S05]  /*108a0*/  @P1 BRA `(.L_x_11496) ;  /* 0x0000000000081947 */ /* 0x002fea0003800000 */
[----:B------:R-:W1:Y:S02]  /*108b0*/  SYNCS.PHASECHK.TRANS64.TRYWAIT P1, [R9+URZ+0x2d850], R8 ;  /* 0x02d85008090075a7 */ /* 0x000e64000802017f */
[----:B-1----:R-:W-:Y:S05]  /*108c0*/  @!P1 BRA `(.L_x_11499) ;  /* 0x0000014c00cc9947 */ /* 0x002fea0003800000 */
.L_x_11496:
[----:B01----:R-:W-:Y:S01]  /*108d0*/  VIADD R8, R2, 0x400 ;  /* 0x0000040002087836 */ /* 0x003fe20000000000 */
[----:B------:R-:W-:Y:S05]  /*108e0*/  WARPSYNC.ALL ;  /* 0x0000000000007948 */ /* 0x000fea0003800000 */
[----:B------:R-:W-:Y:S01]  /*108f0*/  SHF.R.U32.HI R8, RZ, 0x4, R8 ;  /* 0x00000004ff087819 */ /* 0x000fe20000011608 */
[----:B------:R-:W-:Y:S01]  /*10900*/  IMAD.MOV.U32 R9, RZ, RZ, -0x7fffffe0 ;  /* 0x80000020ff097424 */ /* 0x000fe200078e00ff */
[----:B------:R-:W-:Y:S01]  /*10910*/  WARPGROUP.ARRIVE ;  /* 0x00000000000079c5 */ /* 0x000fe20000000000 */
[----:B------:R-:W-:Y:S01]  /*10920*/  UMOV UR9, 0x40000040 ;  /* 0x4000004000097882 */ /* 0x000fe20000000000 */
[----:B------:R-:W-:Y:S01]  /*10930*/  LOP3.LUT R8, R8, 0x3fff, RZ, 0xc0, !PT ;  /* 0x00003fff08087812 */ /* 0x000fe200078ec0ff */
[----:B------:R-:W-:Y:S01]  /*10940*/  IMAD.MOV.U32 R11, RZ, RZ, -0x7fffffe0 ;  /* 0x80000020ff0b7424 */ /* 0x000fe200078e00ff */
[----:B------:R-:W-:Y:S01]  /*10950*/  R2UR UR11, R9 ;  /* 0x00000000090b72ca */ /* 0x000fe200000e0000 */
[----:B------:R-:W-:Y:S01]  /*10960*/  UMOV UR13, 0x40000040 ;  /* 0x40000040000d7882 */ /* 0x000fe20000000000 */
[----:B------:R-:W-:Y:S01]  /*10970*/  LOP3.LUT R8, R8, 0x2000000, RZ, 0xfc, !PT ;  /* 0x0200000008087812 */ /* 0x000fe200078efcff */
[----:B------:R-:W-:Y:S01]  /*10980*/  UMOV UR17, 0x40000040 ;  /* 0x4000004000117882 */ /* 0x000fe20000000000 */
[C---:B------:R-:W-:Y:S01]  /*10990*/  R2UR UR15, R11.reuse ;  /* 0x000000000b0f72ca */ /* 0x040fe200000e0000 */
[----:B------:R-:W-:Y:S01]  /*109a0*/  UMOV UR21, 0x40000040 ;  /* 0x4000004000157882 */ /* 0x000fe20000000000 */
[C---:B------:R-:W-:Y:S01]  /*109b0*/  R2UR UR19, R11.reuse ;  /* 0x000000000b1372ca */ /* 0x040fe200000e0000 */
[----:B------:R-:W-:Y:S01]  /*109c0*/  IMAD R8, R18, 0x600, R8 ;  /* 0x0000060012087824 */ /* 0x000fe200078e0208 */
[C---:B------:R-:W-:Y:S01]  /*109d0*/  R2UR UR23, R11.reuse ;  /* 0x000000000b1772ca */ /* 0x040fe200000e0000 */
[----:B------:R-:W-:Y:S01]  /*109e0*/  UMOV UR25, 0x40000040 ;  /* 0x4000004000197882 */ /* 0x000fe20000000000 */
[C---:B------:R-:W-:Y:S01]  /*109f0*/  R2UR UR27, R11.reuse ;  /* 0x000000000b1b72ca */ /* 0x040fe200000e0000 */
[C---:B------:R-:W-:Y:S01]  /*10a00*/  VIADD R10, R8.reuse, 0x40 ;  /* 0x00000040080a7836 */ /* 0x040fe20000000000 */
[----:B------:R-:W-:Y:S01]  /*10a10*/  R2UR UR10, R8 ;  /* 0x00000000080a72ca */ /* 0x000fe200000e0000 */
[----:B------:R-:W-:Y:S01]  /*10a20*/  UMOV UR29, 0x40000040 ;  /* 0x40000040001d7882 */ /* 0x000fe20000000000 */
[C---:B------:R-:W-:Y:S01]  /*10a30*/  R2UR UR31, R11.reuse ;  /* 0x000000000b1f72ca */ /* 0x040fe200000e0000 */
[----:B------:R-:W-:Y:S01]  /*10a40*/  UMOV UR33, 0x40000040 ;  /* 0x4000004000217882 */ /* 0x000fe20000000000 */
[----:B------:R-:W-:Y:S01]  /*10a50*/  R2UR UR14, R10 ;  /* 0x000000000a0e72ca */ /* 0x000fe200000e0000 */
[----:B------:R-:W-:Y:S01]  /*10a60*/  VIADD R10, R8, 0x80 ;  /* 0x00000080080a7836 */ /* 0x000fe20000000000 */
[----:B------:R-:W-:Y:S01]  /*10a70*/  R2UR UR35, R11 ;  /* 0x000000000b2372ca */ /* 0x000fe200000e0000 */
[----:B------:R-:W-:Y:S01]  /*10a80*/  UMOV UR45, 0x40000040 ;  /* 0x40000040002d7882 */ /* 0x000fe20000000000 */
[----:B------:R-:W-:Y:S01]  /*10a90*/  R2UR UR47, R9 ;  /* 0x00000000092f72ca */ /* 0x000fe200000e0000 */
[----:B------:R-:W0:Y:S01]  /*10aa0*/  S2R R13, SR_TID.X ;  /* 0x00000000000d7919 */ /* 0x000e220000002100 */
[----:B------:R-:W-:Y:S01]  /*10ab0*/  R2UR UR18, R10 ;  /* 0x000000000a1272ca */ /* 0x000fe200000e0000 */
[----:B------:R-:W-:-:S05]  /*10ac0*/  VIADD R10, R8, 0xc0 ;  /* 0x000000c0080a7836 */ /* 0x000fca0000000000 */
[----:B------:R-:W-:Y:S01]  /*10ad0*/  R2UR UR22, R10 ;  /* 0x000000000a1672ca */ /* 0x000fe200000e0000 */
[----:B------:R-:W-:-:S05]  /*10ae0*/  VIADD R10, R8, 0x100 ;  /* 0x00000100080a7836 */ /* 0x000fca0000000000 */
[----:B------:R-:W-:Y:S01]  /*10af0*/  R2UR UR26, R10 ;  /* 0x000000000a1a72ca */ /* 0x000fe200000e0000 */
[----:B------:R-:W-:-:S05]  /*10b00*/  VIADD R10, R8, 0x140 ;  /* 0x00000140080a7836 */ /* 0x000fca0000000000 */
[----:B------:R-:W-:Y:S01]  /*10b10*/  R2UR UR30, R10 ;  /* 0x000000000a1e72ca */ /* 0x000fe200000e0000 */
[C---:B------:R-:W-:Y:S02]  /*10b20*/  VIADD R10, R8.reuse, 0x180 ;  /* 0x00000180080a7836 */ /* 0x040fe40000000000 */
[----:B------:R-:W-:-:S03]  /*10b30*/  VIADD R8, R8, 0x1c0 ;  /* 0x000001c008087836 */ /* 0x000fc60000000000 */
[----:B------:R-:W-:Y:S02]  /*10b40*/  R2UR UR34, R10 ;  /* 0x000000000a2272ca */ /* 0x000fe400000e0000 */
[----:B------:R-:W-:Y:S01]  /*10b50*/  R2UR UR46, R8 ;  /* 0x00000000082e72ca */ /* 0x000fe200000e0000 */
[----:B------:R-:W-:Y:S01]  /*10b60*/  IMAD R8, R141, 0x2000, R2 ;  /* 0x000020008d087824 */ /* 0x000fe200078e0202 */
[----:B0-----:R-:W-:-:S04]  /*10b70*/  SHF.R.U32.HI R12, RZ, 0x7, R13 ;  /* 0x00000007ff0c7819 */ /* 0x001fc8000001160d */
[----:B------:R-:W-:Y:S02]  /*10b80*/  R2UR UR8, R8 ;  /* 0x00000000080872ca */ /* 0x000fe400000e0000 */
[----:B------:R-:W-:Y:S01]  /*10b90*/  ISETP.GE.U32.AND P1, PT, R13, 0x180, PT ;  /* 0x000001800d00780c */ /* 0x000fe20003f26070 */
[----:B------:R-:W-:-:S05]  /*10ba0*/  VIADD R8, R12, 0x9 ;  /* 0x000000090c087836 */ /* 0x000fca0000000000 */
[----:B------:R-:W-:-:S05]  /*10bb0*/  SEL R8, R8, 0x9, !P1 ;  /* 0x0000000908087807 */ /* 0x000fca0004800000 */
[----:B------:R-:W-:-:S04]  /*10bc0*/  UIADD3 UR8, UR8, 0x21800, URZ ;  /* 0x0002180008087890 */ /* 0x000fc8000fffe03f */
[----:B------:R-:W-:-:S04]  /*10bd0*/  USHF.R.U32.HI UR8, URZ, 0x4, UR8 ;  /* 0x000000043f087899 */ /* 0x000fc80008011608 */
[----:B------:R-:W-:-:S04]  /*10be0*/  ULOP3.LUT UR8, UR8, 0x3fff, URZ, 0xc0, !UPT ;  /* 0x00003fff08087892 */ /* 0x000fc8000f8ec03f */
[----:B------:R-:W-:-:S04]  /*10bf0*/  ULOP3.LUT UR8, UR8, 0x10000, URZ, 0xfc, !UPT ;  /* 0x0001000008087892 */ /* 0x000fc8000f8efc3f */
[----:B------:R-:W-:Y:S02]  /*10c00*/  UIADD3 UR12, UR8, 0x2, URZ ;  /* 0x00000002080c7890 */ /* 0x000fe4000fffe03f */
[----:B------:R-:W-:Y:S02]  /*10c10*/  UIADD3 UR16, UR8, 0x4, URZ ;  /* 0x0000000408107890 */ /* 0x000fe4000fffe03f */
[----:B------:R-:W-:Y:S02]  /*10c20*/  UIADD3 UR20, UR8, 0x6, URZ ;  /* 0x0000000608147890 */ /* 0x000fe4000fffe03f */
[----:B------:R-:W-:Y:S01]  /*10c30*/  HGMMA.64x96x16.F32.BF16 R88, gdesc[UR8].tnspB, R88, gsb0 ;  /* 0x41600000085879f0 */ /* 0x000fe20008001858 */
[----:B------:R-:W-:Y:S02]  /*10c40*/  UIADD3 UR24, UR8, 0x600, URZ ;  /* 0x0000060008187890 */ /* 0x000fe4000fffe03f */
[----:B------:R-:W-:Y:S02]  /*10c50*/  UIADD3 UR28, UR8, 0x602, URZ ;  /* 0x00000602081c7890 */ /* 0x000fe4000fffe03f */
[----:B------:R-:W-:-:S02]  /*10c60*/  UIADD3 UR32, UR8, 0x604, URZ ;  /* 0x0000060408207890 */ /* 0x000fc4000fffe03f */
[----:B------:R-:W-:Y:S01]  /*10c70*/  UIADD3 UR44, UR8, 0x606, URZ ;  /* 0x00000606082c7890 */ /* 0x000fe2000fffe03f */
        /* <DEDUP_REMOVED lines=25> */
.L_x_11500:
[----:B------:R-:W2:Y:S04]  /*10e10*/  LDL R11, [R1+0x60] ;  /* 0x00006000010b7983 */ /* 0x000ea80000100800 */
[----:B0-----:R-:W2:Y:S01]  /*10e20*/  LDL R8, [R1+0x98] ;  /* 0x0000980001087983 */ /* 0x001ea20000100800 */
[----:B------:R-:W-:Y:S01]  /*10e30*/  ISETP.NE.AND P1, PT, R142, 0x1, PT ;  /* 0x000000018e00780c */ /* 0x000fe20003f25270 */
[----:B------:R-:W-:Y:S01]  /*10e40*/  FMUL.FTZ R21, R32, UR50 ;  /* 0x0000003220157c20 */ /* 0x000fe20008410000 */
[----:B------:R-:W-:Y:S01]  /*10e50*/  FMUL.FTZ R32, R42, UR50 ;  /* 0x000000322a207c20 */ /* 0x000fe20008410000 */
[----:B------:R-:W-:Y:S01]  /*10e60*/  FMUL.FTZ R42, R52, UR50 ;  /* 0x00000032342a7c20 */ /* 0x000fe20008410000 */
[----:B------:R-:W-:Y:S02]  /*10e70*/  IMAD R52, R7, 0x8, R2 ;  /* 0x0000000807347824 */ /* 0x000fe400078e0202 */
        /* <DEDUP_REMOVED lines=8> */
[----:B------:R-:W0:Y:S01]  /*10f00*/  @P1 LDC R10, c[0x0][0x44c] ;  /* 0x00011300ff0a1b82 */ /* 0x000e220000000800 */
[----:B------:R-:W-:Y:S02]  /*10f10*/  IMAD.U32 R53, RZ, RZ, UR38 ;  /* 0x00000026ff357e24 */ /* 0x000fe4000f8e00ff */
        /* <DEDUP_REMOVED lines=25> */
[----:B------:R3:W-:Y:S01]  /*110b0*/  SYNCS.ARRIVE.TRANS64.RED.A1T0 RZ, [R52+URZ], RZ ;  /* 0x000000ff34ff79a7 */ /* 0x0007e2000810043f */
        /* <DEDUP_REMOVED lines=40> */
[----:B--2---:R-:W-:-:S02]  /*11340*/  IMAD.IADD R8, R8, 0x1, R11 ;  /* 0x0000000108087824 */ /* 0x004fc400078e020b */
        /* <DEDUP_REMOVED lines=18> */
[----:B------:R-:W0:Y:S01]  /*11470*/  SHFL.IDX PT, R85, R8, RZ, 0x1c1f ;  /* 0x001c1fff08557589 */ /* 0x000e2200000e0000 */
[----:B------:R-:W-:-:S02]  /*11480*/  IMAD.SHL.U32 R79, R0, 0x80, RZ ;  /* 0x00000080004f7824 */ /* 0x000fc400078e00ff */
[----:B------:R-:W-:Y:S01]  /*11490*/  FMUL.FTZ R34, R44, UR50 ;  /* 0x000000322c227c20 */ /* 0x000fe20008410000 */
[----:B------:R-:W-:Y:S01]  /*114a0*/  FMUL.FTZ R44, R54, UR50 ;  /* 0x00000032362c7c20 */ /* 0x000fe20008410000 */
[----:B------:R-:W-:Y:S01]  /*114b0*/  FMUL.FTZ R54, R62, UR50 ;  /* 0x000000323e367c20 */ /* 0x000fe20008410000 */
[----:B------:R-:W-:Y:S01]  /*114c0*/  FMUL.FTZ R62, R70, UR50 ;  /* 0x00000032463e7c20 */ /* 0x000fe20008410000 */
[----:B------:R-:W-:Y:S01]  /*114d0*/  FMUL.FTZ R70, R78, UR50 ;  /* 0x000000324e467c20 */ /* 0x000fe20008410000 */
[----:B---3--:R-:W-:Y:S01]  /*114e0*/  IADD3 R52, -R79, 0x1, RZ ;  /* 0x000000014f347810 */ /* 0x008fe20007ffe1ff */
[----:B------:R-:W-:Y:S01]  /*114f0*/  FMUL.FTZ R78, R86, UR50 ;  /* 0x00000032564e7c20 */ /* 0x000fe20008410000 */
[----:B------:R-:W-:Y:S01]  /*11500*/  FMUL.FTZ R80, R87, UR50 ;  /* 0x0000003257507c20 */ /* 0x000fe20008410000 */
[----:B------:R-:W-:Y:S01]  /*11510*/  PLOP3.LUT P1, PT, PT, PT, UP0, 0x40, 0x0 ;  /* 0x000000000000781c */ /* 0x000fe20003f2e808 */
[----:B------:R-:W1:Y:S01]  /*11520*/  MUFU.TANH R9, R9 ;  /* 0x0000000900097308 */ /* 0x000e620000002400 */
[----:B------:R-:W-:-:S05]  /*11530*/  IMAD R52, R156, -0x2, R52 ;  /* 0xfffffffe9c347824 */ /* 0x000fca00078e0234 */
[----:B------:R-:W-:Y:S02]  /*11540*/  IADD3 R52, -R154, R52, R155 ;  /* 0x000000349a347210 */ /* 0x000fe40007ffe19b */
[----:B------:R-:W2:Y:S03]  /*11550*/  MUFU.TANH R10, R10 ;  /* 0x0000000a000a7308 */ /* 0x000ea60000002400 */
[C---:B------:R-:W-:Y:S02]  /*11560*/  VIADD R84, R52.reuse, UR49 ;  /* 0x0000003134547c36 */ /* 0x040fe40008000000 */
[----:B------:R-:W-:Y:S02]  /*11570*/  VIADD R83, R52, UR52 ;  /* 0x0000003434537c36 */ /* 0x000fe40008000000 */
[C---:B0-----:R-:W-:Y:S01]  /*11580*/  IMAD.IADD R82, R85.reuse, 0x1, R84 ;  /* 0x0000000155527824 */ /* 0x041fe200078e0254 */
[----:B------:R-:W0:Y:S01]  /*11590*/  MUFU.TANH R11, R11 ;  /* 0x0000000b000b7308 */ /* 0x000e220000002400 */
[----:B------:R-:W-:-:S07]  /*115a0*/  IMAD.IADD R81, R85, 0x1, R83 ;  /* 0x0000000155517824 */ /* 0x000fce00078e0253 */
        /* <DEDUP_REMOVED lines=42> */
.L_x_11503:
[----:B------:R-:W-:-:S05]  /*11850*/  IMAD.U32 R86, RZ, RZ, UR41 ;  /* 0x00000029ff567e24 */ /* 0x000fca000f8e00ff */
[----:B------:R-:W-:-:S13]  /*11860*/  ISETP.NE.AND P1, PT, R86, 0x1, PT ;  /* 0x000000015600780c */ /* 0x000fda0003f25270 */
[----:B------:R-:W1:Y:S02]  /*11870*/  @P1 LDC.64 R52, c[0x0][0x9e8] ;  /* 0x00027a00ff341b82 */ /* 0x000e640000000a00 */
[----:B-1----:R-:W-:-:S05]  /*11880*/  @P1 IMAD.HI.U32 R52, R85, R52, RZ ;  /* 0x0000003455341227 */ /* 0x002fca00078e00ff */
[----:B------:R-:W-:-:S07]  /*11890*/  @P1 SHF.R.U32.HI R85, RZ, R53, R52 ;  /* 0x00000035ff551219 */ /* 0x000fce0000011634 */
.L_x_11504:
[----:B------:R-:W-:Y:S05]  /*118a0*/  BSYNC B0 ;  /* 0x0000000000007941 */ /* 0x000fea0003800000 */
.L_x_11502:
[----:B------:R-:W-:-:S04]  /*118b0*/  IMAD R85, R85, R86, -R79 ;  /* 0x0000005655557224 */ /* 0x000fc800078e0a4f */
[----:B------:R-:W-:-:S05]  /*118c0*/  IMAD R85, R156, -0x2, R85 ;  /* 0xfffffffe9c557824 */ /* 0x000fca00078e0255 */
[----:B------:R-:W-:Y:S02]  /*118d0*/  VIMNMX R81, R81, R85, !PT ;  /* 0x0000005551517248 */ /* 0x000fe40007fe0100 */
[----:B------:R-:W-:-:S07]  /*118e0*/  VIADDMNMX R82, R85, R86, R82, PT ;  /* 0x0000005655527246 */ /* 0x000fce0003800152 */
.L_x_11501:
[----:B------:R-:W-:Y:S01]  /*118f0*/  ISETP.GT.AND P1, PT, R0, -0x1, PT ;  /* 0xffffffff0000780c */ /* 0x000fe20003f24270 */
[----:B------:R-:W1:Y:S03]  /*11900*/  SHFL.IDX PT, R8, R8, 0x1, 0x1c1f ;  /* 0x003c1f0008087f89 */ /* 0x000e6600000e0000 */
        /* <DEDUP_REMOVED lines=14> */
[----:B------:R-:W-:Y:S02]  /*119f0*/  ISETP.GT.AND P2, PT, R81, 0x10, P1 ;  /* 0x000000105100780c */ /* 0x000fe40000f44270 */
[----:B------:R-:W-:Y:S02]  /*11a00*/  FSEL R23, R23, -INF , !P4 ;  /* 0xff80000017177808 */ /* 0x000fe40006000000 */
[----:B------:R-:W-:Y:S02]  /*11a10*/  ISETP.GT.AND P4, PT, R81, 0x20, P1 ;  /* 0x000000205100780c */ /* 0x000fe40000f84270 */
[----:B------:R-:W-:-:S02]  /*11a20*/  ISETP.LT.OR P3, PT, R82, 0xa, P3 ;  /* 0x0000000a5200780c */ /* 0x000fc40001f61670 */
[C---:B------:R-:W-:Y:S02]  /*11a30*/  ISETP.LT.OR P2, PT, R82.reuse, 0x11, P2 ;  /* 0x000000115200780c */ /* 0x040fe40001741670 */
[----:B------:R-:W-:Y:S02]  /*11a40*/  ISETP.LT.OR P4, PT, R82, 0x21, P4 ;  /* 0x000000215200780c */ /* 0x000fe40002781670 */
[----:B------:R-:W-:Y:S02]  /*11a50*/  FSEL R14, R14, -INF , !P3 ;  /* 0xff8000000e0e7808 */ /* 0x000fe40005800000 */
[----:B------:R-:W-:Y:S02]  /*11a60*/  FSEL R21, R21, -INF , !P2 ;  /* 0xff80000015157808 */ /* 0x000fe40005000000 */
[C---:B------:R-:W-:Y:S02]  /*11a70*/  ISETP.GT.AND P3, PT, R81.reuse, 0x18, P1 ;  /* 0x000000185100780c */ /* 0x040fe40000f64270 */
[----:B------:R-:W-:-:S02]  /*11a80*/  ISETP.GT.AND P2, PT, R81, 0x19, P1 ;  /* 0x000000195100780c */ /* 0x000fc40000f44270 */
[----:B------:R-:W-:Y:S02]  /*11a90*/  FSEL R30, R30, -INF , !P4 ;  /* 0xff8000001e1e7808 */ /* 0x000fe40006000000 */
[----:B------:R-:W-:Y:S02]  /*11aa0*/  ISETP.GT.AND P4, PT, R81, 0x29, P1 ;  /* 0x000000295100780c */ /* 0x000fe40000f84270 */
[C---:B------:R-:W-:Y:S02]  /*11ab0*/  ISETP.LT.OR P3, PT, R82.reuse, 0x19, P3 ;  /* 0x000000195200780c */ /* 0x040fe40001f61670 */
[C---:B------:R-:W-:Y:S02]  /*11ac0*/  ISETP.LT.OR P2, PT, R82.reuse, 0x1a, P2 ;  /* 0x0000001a5200780c */ /* 0x040fe40001741670 */
[----:B------:R-:W-:Y:S02]  /*11ad0*/  ISETP.LT.OR P4, PT, R82, 0x2a, P4 ;  /* 0x0000002a5200780c */ /* 0x000fe40002781670 */
[----:B0-----:R-:W-:-:S02]  /*11ae0*/  FSEL R52, R26, -INF , !P3 ;  /* 0xff8000001a347808 */ /* 0x001fc40005800000 */
[----:B------:R-:W-:Y:S02]  /*11af0*/  FSEL R53, R27, -INF , !P2 ;  /* 0xff8000001b357808 */ /* 0x000fe40005000000 */
[C---:B------:R-:W-:Y:S02]  /*11b00*/  ISETP.GT.AND P3, PT, R81.reuse, 0x21, P1 ;  /* 0x000000215100780c */ /* 0x040fe40000f64270 */
        /* <DEDUP_REMOVED lines=15> */
[----:B------:R-:W-:-:S02]  /*11c00*/  FSEL R38, R38, -INF , !P3 ;  /* 0xff80000026267808 */ /* 0x000fc40005800000 */
        /* <DEDUP_REMOVED lines=40> */
[----:B------:R-:W-:Y:S02]  /*11e90*/  PLOP3.LUT P4, PT, PT, PT, UP0, 0x40, 0x0 ;  /* 0x000000000000781c */ /* 0x000fe40003f8e808 */
[----:B------:R-:W-:-:S02]  /*11ea0*/  ISETP.LT.OR P3, PT, R82, 0x6a, P3 ;  /* 0x0000006a5200780c */ /* 0x000fc40001f61670 */
[----:B------:R-:W-:Y:S02]  /*11eb0*/  ISETP.LT.OR P2, PT, R82, 0x71, P2 ;  /* 0x000000715200780c */ /* 0x000fe40001741670 */
[----:B------:R-:W-:Y:S02]  /*11ec0*/  FSEL R69, R69, -INF , !P3 ;  /* 0xff80000045457808 */ /* 0x000fe40005800000 */
[----:B------:R-:W-:Y:S02]  /*11ed0*/  FSEL R72, R72, -INF , !P2 ;  /* 0xff80000048487808 */ /* 0x000fe40005000000 */
[C---:B------:R-:W-:Y:S02]  /*11ee0*/  ISETP.GT.AND P3, PT, R81.reuse, 0x78, P1 ;  /* 0x000000785100780c */ /* 0x040fe40000f64270 */
[----:B------:R-:W-:Y:S02]  /*11ef0*/  ISETP.GT.AND P2, PT, R81, 0x79, P1 ;  /* 0x000000795100780c */ /* 0x000fe40000f44270 */
[----:B------:R-:W-:-:S02]  /*11f00*/  ISETP.LT.OR P3, PT, R82, 0x79, P3 ;  /* 0x000000795200780c */ /* 0x000fc40001f61670 */
[----:B------:R-:W-:Y:S02]  /*11f10*/  ISETP.LT.OR P2, PT, R82, 0x7a, P2 ;  /* 0x0000007a5200780c */ /* 0x000fe40001741670 */
[----:B------:R-:W-:Y:S02]  /*11f20*/  FSEL R76, R76, -INF , !P3 ;  /* 0xff8000004c4c7808 */ /* 0x000fe40005800000 */
[----:B------:R-:W-:Y:S01]  /*11f30*/  FSEL R77, R77, -INF , !P2 ;  /* 0xff8000004d4d7808 */ /* 0x000fe20005000000 */
[----:B------:R-:W-:Y:S08]  /*11f40*/  @P4 BRA `(.L_x_11505) ;  /* 0x0000000000584947 */ /* 0x000ff00003800000 */
        /* <DEDUP_REMOVED lines=12> */
.L_x_11507:
[----:B------:R-:W-:-:S05]  /*12010*/  IMAD.U32 R81, RZ, RZ, UR41 ;  /* 0x00000029ff517e24 */ /* 0x000fca000f8e00ff */
[----:B------:R-:W-:-:S13]  /*12020*/  ISETP.NE.AND P2, PT, R81, 0x1, PT ;  /* 0x000000015100780c */ /* 0x000fda0003f45270 */
[----:B------:R-:W0:Y:S02]  /*12030*/  @P2 LDC.64 R26, c[0x0][0x9e8] ;  /* 0x00027a00ff1a2b82 */ /* 0x000e240000000a00 */
[----:B0-----:R-:W-:-:S05]  /*12040*/  @P2 IMAD.HI.U32 R26, R8, R26, RZ ;  /* 0x0000001a081a2227 */ /* 0x001fca00078e00ff */
[----:B------:R-:W-:-:S07]  /*12050*/  @P2 SHF.R.U32.HI R8, RZ, R27, R26 ;  /* 0x0000001bff082219 */ /* 0x000fce000001161a */
.L_x_11508:
[----:B------:R-:W-:Y:S05]  /*12060*/  BSYNC B0 ;  /* 0x0000000000007941 */ /* 0x000fea0003800000 */
.L_x_11506:
[----:B------:R-:W-:-:S04]  /*12070*/  IMAD R8, R8, R81, -R79 ;  /* 0x0000005108087224 */ /* 0x000fc800078e0a4f */
[----:B------:R-:W-:-:S05]  /*12080*/  IMAD R8, R156, -0x2, R8 ;  /* 0xfffffffe9c087824 */ /* 0x000fca00078e0208 */
[----:B------:R-:W-:Y:S02]  /*12090*/  VIMNMX R83, R83, R8, !PT ;  /* 0x0000000853537248 */ /* 0x000fe40007fe0100 */
[----:B------:R-:W-:-:S07]  /*120a0*/  VIADDMNMX R84, R8, R81, R84, PT ;  /* 0x0000005108547246 */ /* 0x000fce0003800154 */
.L_x_11505:
[----:B------:R-:W-:Y:S01]  /*120b0*/  FMNMX.FTZ R8, R9, R5, !PT ;  /* 0x0000000509087209 */ /* 0x000fe20007810000 */
[----:B------:R-:W-:Y:S01]  /*120c0*/  UMOV UR51, UR7 ;  /* 0x0000000700337c82 */ /* 0x000fe20008000000 */
[C---:B------:R-:W-:Y:S02]  /*120d0*/  ISETP.GT.AND P4, PT, R83.reuse, 0x1, P1 ;  /* 0x000000015300780c */ /* 0x040fe40000f84270 */
[C---:B------:R-:W-:Y:S02]  /*120e0*/  ISETP.GT.AND P2, PT, R83.reuse, 0x8, P1 ;  /* 0x000000085300780c */ /* 0x040fe40000f44270 */
[----:B------:R-:W-:Y:S02]  /*120f0*/  ISETP.GT.AND P3, PT, R83, 0x9, P1 ;  /* 0x000000095300780c */ /* 0x000fe40000f64270 */
[----:B------:R-:W-:Y:S02]  /*12100*/  FMNMX.FTZ R8, R10, R8, !PT ;  /* 0x000000080a087209 */ /* 0x000fe40007810000 */
[----:B------:R-:W-:-:S02]  /*12110*/  ISETP.LT.OR P4, PT, R84, 0x2, P4 ;  /* 0x000000025400780c */ /* 0x000fc40002781670 */
[C---:B------:R-:W-:Y:S02]  /*12120*/  ISETP.LT.OR P2, PT, R84.reuse, 0x9, P2 ;  /* 0x000000095400780c */ /* 0x040fe40001741670 */
[----:B------:R-:W-:Y:S02]  /*12130*/  ISETP.LT.OR P3, PT, R84, 0xa, P3 ;  /* 0x0000000a5400780c */ /* 0x000fe40001f61670 */
[----:B------:R-:W-:Y:S02]  /*12140*/  FMNMX.FTZ R8, R13, R8, !PT ;  /* 0x000000080d087209 */ /* 0x000fe40007810000 */
[----:B------:R-:W-:Y:S02]  /*12150*/  FSEL R12, R12, -INF , !P4 ;  /* 0xff8000000c0c7808 */ /* 0x000fe40006000000 */
[----:B------:R-:W-:Y:S02]  /*12160*/  FSEL R15, R15, -INF , !P2 ;  /* 0xff8000000f0f7808 */ /* 0x000fe40005000000 */
[----:B------:R-:W-:-:S02]  /*12170*/  FSEL R20, R20, -INF , !P3 ;  /* 0xff80000014147808 */ /* 0x000fc40005800000 */
[----:B------:R-:W-:Y:S02]  /*12180*/  FMNMX.FTZ R8, R14, R8, !PT ;  /* 0x000000080e087209 */ /* 0x000fe40007810000 */
        /* <DEDUP_REMOVED lines=11> */
[C---:B------:R-:W-:Y:S02]  /*12240*/  ISETP.GT.AND P4, PT, R83.reuse, 0x19, P1 ;  /* 0x000000195300780c */ /* 0x040fe40000f84270 */
[C---:B------:R-:W-:Y:S02]  /*12250*/  ISETP.GT.AND P2, PT, R83.reuse, 0x20, P1 ;  /* 0x000000205300780c */ /* 0x040fe40000f44270 */
[----:B------:R-:W-:Y:S02]  /*12260*/  ISETP.GT.AND P3, PT, R83, 0x21, P1 ;  /* 0x000000215300780c */ /* 0x000fe40000f64270 */
[----:B------:R-:W-:Y:S02]  /*12270*/  FMNMX.FTZ R8, R52, R8, !PT ;  /* 0x0000000834087209 */ /* 0x000fe40007810000 */
[C---:B------:R-:W-:Y:S02]  /*12280*/  ISETP.LT.OR P4, PT, R84.reuse, 0x1a, P4 ;  /* 0x0000001a5400780c */ /* 0x040fe40002781670 */
[----:B------:R-:W-:-:S02]  /*12290*/  ISETP.LT.OR P2, PT, R84, 0x21, P2 ;  /* 0x000000215400780c */ /* 0x000fc40001741670 */
[----:B------:R-:W-:Y:S02]  /*122a0*/  ISETP.LT.OR P3, PT, R84, 0x22, P3 ;  /* 0x000000225400780c */ /* 0x000fe40001f61670 */
[----:B------:R-:W-:Y:S02]  /*122b0*/  FMNMX.FTZ R8, R53, R8, !PT ;  /* 0x0000000835087209 */ /* 0x000fe40007810000 */
[----:B------:R-:W-:Y:S02]  /*122c0*/  FSEL R29, R29, -INF , !P4 ;  /* 0xff8000001d1d7808 */ /* 0x000fe40006000000 */
[----:B------:R-:W-:Y:S02]  /*122d0*/  FSEL R32, R32, -INF , !P2 ;  /* 0xff80000020207808 */ /* 0x000fe40005000000 */
[----:B------:R-:W-:Y:S02]  /*122e0*/  FSEL R33, R33, -INF , !P3 ;  /* 0xff80000021217808 */ /* 0x000fe40005800000 */
[----:B------:R-:W-:-:S02]  /*122f0*/  ISETP.GT.AND P4, PT, R83, 0x28, P1 ;  /* 0x000000285300780c */ /* 0x000fc40000f84270 */
[C---:B------:R-:W-:Y:S02]  /*12300*/  ISETP.GT.AND P2, PT, R83.reuse, 0x29, P1 ;  /* 0x000000295300780c */ /* 0x040fe40000f44270 */
[----:B------:R-:W-:Y:S02]  /*12310*/  ISETP.GT.AND P3, PT, R83, 0x30, P1 ;  /* 0x000000305300780c */ /* 0x000fe40000f64270 */
[----:B------:R-:W-:Y:S02]  /*12320*/  FMNMX.FTZ R8, R30, R8, !PT ;  /* 0x000000081e087209 */ /* 0x000fe40007810000 */
[C---:B------:R-:W-:Y:S02]  /*12330*/  ISETP.LT.OR P4, PT, R84.reuse, 0x29, P4 ;  /* 0x000000295400780c */ /* 0x040fe40002781670 */
[C---:B------:R-:W-:Y:S02]  /*12340*/  ISETP.LT.OR P2, PT, R84.reuse, 0x2a, P2 ;  /* 0x0000002a5400780c */ /* 0x040fe40001741670 */
[----:B------:R-:W-:-:S02]  /*12350*/  ISETP.LT.OR P3, PT, R84, 0x31, P3 ;  /* 0x000000315400780c */ /* 0x000fc40001f61670 */
[----:B------:R-:W-:Y:S02]  /*12360*/  FMNMX.FTZ R8, R31, R8, !PT ;  /* 0x000000081f087209 */ /* 0x000fe40007810000 */
[----:B------:R-:W-:Y:S02]  /*12370*/  FSEL R36, R36, -INF , !P4 ;  /* 0xff80000024247808 */ /* 0x000fe40006000000 */
[----:B------:R-:W-:Y:S02]  /*12380*/  FSEL R37, R37, -INF , !P2 ;  /* 0xff80000025257808 */ /* 0x000fe40005000000 */
[----:B------:R-:W-:Y:S02]  /*12390*/  FSEL R40, R40, -INF , !P3 ;  /* 0xff80000028287808 */ /* 0x000fe40005800000 */
[C---:B------:R-:W-:Y:S02]  /*123a0*/  ISETP.GT.AND P4, PT, R83.reuse, 0x31, P1 ;  /* 0x000000315300780c */ /* 0x040fe40000f84270 */
[----:B------:R-:W-:-:S02]  /*123b0*/  ISETP.GT.AND P2, PT, R83, 0x38, P1 ;  /* 0x000000385300780c */ /* 0x000fc40000f44270 */
[----:B------:R-:W-:Y:S02]  /*123c0*/  ISETP.GT.AND P3, PT, R83, 0x39, P1 ;  /* 0x000000395300780c */ /* 0x000fe40000f64270 */
[----:B------:R-:W-:Y:S02]  /*123d0*/  FMNMX.FTZ R8, R34, R8, !PT ;  /* 0x0000000822087209 */ /* 0x000fe40007810000 */
[C---:B------:R-:W-:Y:S02]  /*123e0*/  ISETP.LT.OR P4, PT, R84.reuse, 0x32, P4 ;  /* 0x000000325400780c */ /* 0x040fe40002781670 */
[C---:B------:R-:W-:Y:S02]  /*123f0*/  ISETP.LT.OR P2, PT, R84.reuse, 0x39, P2 ;  /* 0x000000395400780c */ /* 0x040fe40001741670 */
[----:B------:R-:W-:Y:S02]  /*12400*/  ISETP.LT.OR P3, PT, R84, 0x3a, P3 ;  /* 0x0000003a5400780c */ /* 0x000fe40001f61670 */
[----:B------:R-:W-:-:S02]  /*12410*/  FMNMX.FTZ R8, R35, R8, !PT ;  /* 0x0000000823087209 */ /* 0x000fc40007810000 */
[----:B------:R-:W-:Y:S02]  /*12420*/  FSEL R41, R41, -INF , !P4 ;  /* 0xff80000029297808 */ /* 0x000fe40006000000 */
[----:B------:R-:W-:Y:S02]  /*12430*/  FSEL R44, R44, -INF , !P2 ;  /* 0xff8000002c2c7808 */ /* 0x000fe40005000000 */
[----:B------:R-:W-:Y:S02]  /*12440*/  FSEL R45, R45, -INF , !P3 ;  /* 0xff8000002d2d7808 */ /* 0x000fe40005800000 */
[----:B------:R-:W-:Y:S02]  /*12450*/  FMNMX.FTZ R8, R38, R8, !PT ;  /* 0x0000000826087209 */ /* 0x000fe40007810000 */
[----:B------:R-:W-:Y:S02]  /*12460*/  LOP3.LUT R22, R22, 0xdfffffff, RZ, 0xc0, !PT ;  /* 0xdfffffff16167812 */ /* 0x000fe400078ec0ff */
[----:B------:R-:W-:-:S02]  /*12470*/  ISETP.GT.AND P4, PT, R83, 0x40, P1 ;  /* 0x000000405300780c */ /* 0x000fc40000f84270 */
[C---:B------:R-:W-:Y:S02]  /*12480*/  ISETP.GT.AND P2, PT, R83.reuse, 0x41, P1 ;  /* 0x000000415300780c */ /* 0x040fe40000f44270 */
[----:B------:R-:W-:Y:S02]  /*12490*/  ISETP.GT.AND P3, PT, R83, 0x48, P1 ;  /* 0x000000485300780c */ /* 0x000fe40000f64270 */
[----:B------:R-:W-:Y:S02]  /*124a0*/  FMNMX.FTZ R8, R39, R8, !PT ;  /* 0x0000000827087209 */ /* 0x000fe40007810000 */
[----:B------:R-:W-:Y:S02]  /*124b0*/  @P0 LOP3.LUT R22, R22, 0x20000000, RZ, 0xfc, !PT ;  /* 0x2000000016160812 */ /* 0x000fe400078efcff */
[C---:B------:R-:W-:Y:S02]  /*124c0*/  ISETP.LT.OR P4, PT, R84.reuse, 0x41, P4 ;  /* 0x000000415400780c */ /* 0x040fe40002781670 */
[----:B------:R-:W-:-:S02]  /*124d0*/  ISETP.LT.OR P2, PT, R84, 0x42, P2 ;  /* 0x000000425400780c */ /* 0x000fc40001741670 */
[----:B------:R-:W-:Y:S02]  /*124e0*/  ISETP.LT.OR P3, PT, R84, 0x49, P3 ;  /* 0x000000495400780c */ /* 0x000fe40001f61670 */
[----:B------:R-:W-:Y:S02]  /*124f0*/  ISETP.GT.AND P0, PT, R83, 0x61, P1 ;  /* 0x000000615300780c */ /* 0x000fe40000f04270 */
        /* <DEDUP_REMOVED lines=11> */
[----:B------:R-:W-:Y:S02]  /*125b0*/  LOP3.LUT R22, R22, 0x7fffffff, RZ, 0xc0, !PT ;  /* 0x7fffffff16167812 */ /* 0x000fe400078ec0ff */
[----:B------:R-:W-:Y:S02]  /*125c0*/  FMNMX.FTZ R8, R46, R8, !PT ;  /* 0x000000082e087209 */ /* 0x000fe40007810000 */
[----:B------:R-:W-:Y:S02]  /*125d0*/  FSEL R55, R55, -INF , !P4 ;  /* 0xff80000037377808 */ /* 0x000fe40006000000 */
[----:B------:R-:W-:Y:S02]  /*125e0*/  FSEL R58, R58, -INF , !P2 ;  /* 0xff8000003a3a7808 */ /* 0x000fe40005000000 */
[----:B------:R-:W-:-:S02]  /*125f0*/  FSEL R59, R59, -INF , !P3 ;  /* 0xff8000003b3b7808 */ /* 0x000fc40005800000 */
[C---:B------:R-:W-:Y:S02]  /*12600*/  ISETP.GT.AND P4, PT, R83.reuse, 0x58, P1 ;  /* 0x000000585300780c */ /* 0x040fe40000f84270 */
[C---:B------:R-:W-:Y:S02]  /*12610*/  ISETP.GT.AND P2, PT, R83.reuse, 0x59, P1 ;  /* 0x000000595300780c */ /* 0x040fe40000f44270 */
[C---:B------:R-:W-:Y:S02]  /*12620*/  ISETP.GT.AND P3, PT, R83.reuse, 0x60, P1 ;  /* 0x000000605300780c */ /* 0x040fe40000f64270 */
[----:B------:R-:W-:Y:S02]  /*12630*/  @P0 LOP3.LUT R22, R22, 0x80000000, RZ, 0xfc, !PT ;  /* 0x8000000016160812 */ /* 0x000fe400078efcff */
[----:B------:R-:W-:Y:S02]  /*12640*/  ISETP.GT.AND P0, PT, R83, RZ, P1 ;  /* 0x000000ff5300720c */ /* 0x000fe40000f04270 */
[----:B------:R-:W-:-:S02]  /*12650*/  FMNMX.FTZ R8, R47, R8, !PT ;  /* 0x000000082f087209 */ /* 0x000fc40007810000 */
[C---:B------:R-:W-:Y:S02]  /*12660*/  ISETP.LT.OR P4, PT, R84.reuse, 0x59, P4 ;  /* 0x000000595400780c */ /* 0x040fe40002781670 */
[C---:B------:R-:W-:Y:S02]  /*12670*/  ISETP.LT.OR P2, PT, R84.reuse, 0x5a, P2 ;  /* 0x0000005a5400780c */ /* 0x040fe40001741670 */
[----:B------:R-:W-:Y:S02]  /*12680*/  ISETP.LT.OR P3, PT, R84, 0x61, P3 ;  /* 0x000000615400780c */ /* 0x000fe40001f61670 */
[----:B------:R-:W-:Y:S02]  /*12690*/  FMNMX.FTZ R8, R50, R8, !PT ;  /* 0x0000000832087209 */ /* 0x000fe40007810000 */
[----:B------:R-:W-:Y:S02]  /*126a0*/  FSEL R62, R62, -INF , !P4 ;  /* 0xff8000003e3e7808 */ /* 0x000fe40006000000 */
[----:B------:R-:W-:-:S02]  /*126b0*/  FSEL R63, R63, -INF , !P2 ;  /* 0xff8000003f3f7808 */ /* 0x000fc40005000000 */
[----:B------:R-:W-:Y:S02]  /*126c0*/  FSEL R66, R66, -INF , !P3 ;  /* 0xff80000042427808 */ /* 0x000fe40005800000 */
[C---:B------:R-:W-:Y:S02]  /*126d0*/  ISETP.GT.AND P2, PT, R83.reuse, 0x68, P1 ;  /* 0x000000685300780c */ /* 0x040fe40000f44270 */
[C---:B------:R-:W-:Y:S02]  /*126e0*/  ISETP.GT.AND P3, PT, R83.reuse, 0x69, P1 ;  /* 0x000000695300780c */ /* 0x040fe40000f64270 */
[C---:B------:R-:W-:Y:S02]  /*126f0*/  ISETP.GT.AND P4, PT, R83.reuse, 0x70, P1 ;  /* 0x000000705300780c */ /* 0x040fe40000f84270 */
[C---:B------:R-:W-:Y:S02]  /*12700*/  ISETP.GT.AND P5, PT, R83.reuse, 0x71, P1 ;  /* 0x000000715300780c */ /* 0x040fe40000fa4270 */
[----:B------:R-:W-:-:S02]  /*12710*/  ISETP.GT.AND P6, PT, R83, 0x78, P1 ;  /* 0x000000785300780c */ /* 0x000fc40000fc4270 */
[----:B------:R-:W-:Y:S02]  /*12720*/  FMNMX.FTZ R8, R51, R8, !PT ;  /* 0x0000000833087209 */ /* 0x000fe40007810000 */
[----:B------:R-:W-:Y:S02]  /*12730*/  LOP3.LUT R22, R22, 0xfffffff7, RZ, 0xc0, !PT ;  /* 0xfffffff716167812 */ /* 0x000fe400078ec0ff */
[----:B------:R-:W-:Y:S02]  /*12740*/  ISETP.GT.AND P1, PT, R83, 0x79, P1 ;  /* 0x000000795300780c */ /* 0x000fe40000f24270 */
[----:B------:R-:W-:Y:S02]  /*12750*/  FMNMX.FTZ R8, R56, R8, !PT ;  /* 0x0000000838087209 */ /* 0x000fe40007810000 */
[----:B------:R-:W-:Y:S02]  /*12760*/  @P0 LOP3.LUT R22, R22, 0x8, RZ, 0xfc, !PT ;  /* 0x0000000816160812 */ /* 0x000fe400078efcff */
[----:B------:R-:W-:-:S02]  /*12770*/  FMNMX.FTZ R8, R57, R8, !PT ;  /* 0x0000000839087209 */ /* 0x000fc40007810000 */
[C---:B------:R-:W-:Y:S02]  /*12780*/  LOP3.LUT P0, RZ, R22.reuse, 0x80000000, RZ, 0xc0, !PT ;  /* 0x8000000016ff7812 */ /* 0x040fe4000780c0ff */
[----:B------:R-:W-:Y:S02]  /*12790*/  LOP3.LUT R22, R22, 0xfffffffd, RZ, 0xc0, !PT ;  /* 0xfffffffd16167812 */ /* 0x000fe400078ec0ff */
[----:B------:R-:W-:Y:S02]  /*127a0*/  FMNMX.FTZ R8, R60, R8, !PT ;  /* 0x000000083c087209 */ /* 0x000fe40007810000 */
[----:B------:R-:W-:Y:S02]  /*127b0*/  @P1 LOP3.LUT R22, R22, 0x2, RZ, 0xfc, !PT ;  /* 0x0000000216161812 */ /* 0x000fe400078efcff */
[----:B------:R-:W-:Y:S02]  /*127c0*/  FMNMX.FTZ R8, R61, R8, !PT ;  /* 0x000000083d087209 */ /* 0x000fe40007810000 */
[----:B------:R-:W-:-:S02]  /*127d0*/  LOP3.LUT P1, RZ, R22, 0x8, RZ, 0xc0, !PT ;  /* 0x0000000816ff7812 */ /* 0x000fc4000782c0ff */
[----:B------:R-:W-:Y:S02]  /*127e0*/  FMNMX.FTZ R8, R64, R8, !PT ;  /* 0x0000000840087209 */ /* 0x000fe40007810000 */
[----:B------:R-:W-:Y:S02]  /*127f0*/  ISETP.LT.OR P1, PT, R84, 0x1, P1 ;  /* 0x000000015400780c */ /* 0x000fe40000f21670 */
[----:B------:R-:W-:Y:S02]  /*12800*/  FMNMX.FTZ R8, R65, R8, !PT ;  /* 0x0000000841087209 */ /* 0x000fe40007810000 */
[----:B------:R-:W-:Y:S02]  /*12810*/  FSEL R11, R11, -INF , !P1 ;  /* 0xff8000000b0b7808 */ /* 0x000fe40004800000 */
[----:B------:R-:W-:Y:S02]  /*12820*/  FMNMX.FTZ R8, R68, R8, !PT ;  /* 0x0000000844087209 */ /* 0x000fe40007810000 */
[----:B------:R-:W-:-:S02]  /*12830*/  FMNMX.FTZ R27, R11, R6, !PT ;  /* 0x000000060b1b7209 */ /* 0x000fc40007810000 */
[----:B------:R-:W-:Y:S02]  /*12840*/  FMNMX.FTZ R8, R69, R8, !PT ;  /* 0x0000000845087209 */ /* 0x000fe40007810000 */
[----:B------:R-:W-:Y:S02]  /*12850*/  FMNMX.FTZ R27, R12, R27, !PT ;  /* 0x0000001b0c1b7209 */ /* 0x000fe40007810000 */
[----:B------:R-:W-:Y:S02]  /*12860*/  FMNMX.FTZ R8, R72, R8, !PT ;  /* 0x0000000848087209 */ /* 0x000fe40007810000 */
[----:B------:R-:W-:Y:S02]  /*12870*/  FMNMX.FTZ R27, R15, R27, !PT ;  /* 0x0000001b0f1b7209 */ /* 0x000fe40007810000 */
[----:B------:R-:W-:Y:S02]  /*12880*/  FMNMX.FTZ R8, R73, R8, !PT ;  /* 0x0000000849087209 */ /* 0x000fe40007810000 */
[----:B------:R-:W-:-:S02]  /*12890*/  FMNMX.FTZ R27, R20, R27, !PT ;  /* 0x0000001b141b7209 */ /* 0x000fc40007810000 */
[----:B------:R-:W-:Y:S02]  /*128a0*/  FMNMX.FTZ R8, R76, R8, !PT ;  /* 0x000000084c087209 */ /* 0x000fe40007810000 */
[----:B------:R-:W-:Y:S02]  /*128b0*/  FMNMX.FTZ R27, R24, R27, !PT ;  /* 0x0000001b181b7209 */ /* 0x000fe40007810000 */
[----:B------:R-:W-:Y:S02]  /*128c0*/  FMNMX.FTZ R8, R77, R8, !PT ;  /* 0x000000084d087209 */ /* 0x000fe40007810000 */
[----:B------:R-:W-:Y:S02]  /*128d0*/  FMNMX.FTZ R27, R25, R27, !PT ;  /* 0x0000001b191b7209 */ /* 0x000fe40007810000 */
[----:B------:R-:W-:Y:S01]  /*128e0*/  ISETP.LT.OR P0, PT, R84, 0x62, P0 ;  /* 0x000000625400780c */ /* 0x000fe20000701670 */
[----:B------:R-:W0:Y:S01]  /*128f0*/  SHFL.BFLY PT, R26, R8, 0x2, 0x1f ;  /* 0x0c401f00081a7f89 */ /* 0x000e2200000e0000 */
[----:B------:R-:W-:-:S02]  /*12900*/  FMNMX.FTZ R27, R28, R27, !PT ;  /* 0x0000001b1c1b7209 */ /* 0x000fc40007810000 */
[----:B------:R-:W-:Y:S02]  /*12910*/  LOP3.LUT R22, R22, 0xffffffef, RZ, 0xc0, !PT ;  /* 0xffffffef16167812 */ /* 0x000fe400078ec0ff */
[----:B------:R-:W-:Y:S02]  /*12920*/  FMNMX.FTZ R27, R29, R27, !PT ;  /* 0x0000001b1d1b7209 */ /* 0x000fe40007810000 */
[----:B------:R-:W-:Y:S02]  /*12930*/  ISETP.LT.OR P4, PT, R84, 0x71, P4 ;  /* 0x000000715400780c */ /* 0x000fe40002781670 */
[----:B------:R-:W-:Y:S02]  /*12940*/  FMNMX.FTZ R27, R32, R27, !PT ;  /* 0x0000001b201b7209 */ /* 0x000fe40007810000 */
[----:B------:R-:W-:Y:S02]  /*12950*/  ISETP.LT.OR P5, PT, R84, 0x72, P5 ;  /* 0x000000725400780c */ /* 0x000fe40002fa1670 */
[----:B------:R-:W-:-:S02]  /*12960*/  FMNMX.FTZ R27, R33, R27, !PT ;  /* 0x0000001b211b7209 */ /* 0x000fc40007810000 */
[----:B------:R-:W-:Y:S02]  /*12970*/  @P0 LOP3.LUT R22, R22, 0x10, RZ, 0xfc, !PT ;  /* 0x0000001016160812 */ /* 0x000fe400078efcff */
[----:B------:R-:W-:Y:S02]  /*12980*/  FMNMX.FTZ R27, R36, R27, !PT ;  /* 0x0000001b241b7209 */ /* 0x000fe40007810000 */
[----:B------:R-:W-:Y:S02]  /*12990*/  ISETP.LT.OR P0, PT, R84, 0x69, P2 ;  /* 0x000000695400780c */ /* 0x000fe40001701670 */
[----:B------:R-:W-:Y:S02]  /*129a0*/  FMNMX.FTZ R27, R37, R27, !PT ;  /* 0x0000001b251b7209 */ /* 0x000fe40007810000 */
[----:B------:R-:W-:Y:S02]  /*129b0*/  LOP3.LUT P2, RZ, R22, 0x2, RZ, 0xc0, !PT ;  /* 0x0000000216ff7812 */ /* 0x000fe4000784c0ff */
[----:B0-----:R-:W-:-:S02]  /*129c0*/  FMNMX.FTZ R8, R8, R26, !PT ;  /* 0x0000001a08087209 */ /* 0x001fc40007810000 */
[----:B------:R-:W-:Y:S02]  /*129d0*/  FMNMX.FTZ R27, R40, R27, !PT ;  /* 0x0000001b281b7209 */ /* 0x000fe40007810000 */
[----:B------:R-:W-:Y:S01]  /*129e0*/  LOP3.LUT R22, R22, 0xfffffffb, RZ, 0xc0, !PT ;  /* 0xfffffffb16167812 */ /* 0x000fe200078ec0ff */
[----:B------:R-:W0:Y:S01]  /*129f0*/  SHFL.BFLY PT, R26, R8, 0x1, 0x1f ;  /* 0x0c201f00081a7f89 */ /* 0x000e2200000e0000 */
[----:B------:R-:W-:Y:S02]  /*12a00*/  FMNMX.FTZ R27, R41, R27, !PT ;  /* 0x0000001b291b7209 */ /* 0x000fe40007810000 */
[----:B------:R-:W-:Y:S02]  /*12a10*/  @P0 LOP3.LUT R22, R22, 0x4, RZ, 0xfc, !PT ;  /* 0x0000000416160812 */ /* 0x000fe400078efcff */
[----:B------:R-:W-:Y:S02]  /*12a20*/  FMNMX.FTZ R27, R44, R27, !PT ;  /* 0x0000001b2c1b7209 */ /* 0x000fe40007810000 */
[----:B------:R-:W-:-:S02]  /*12a30*/  ISETP.LT.OR P0, PT, R84, 0x6a, P3 ;  /* 0x0000006a5400780c */ /* 0x000fc40001f01670 */
[----:B------:R-:W-:Y:S02]  /*12a40*/  FMNMX.FTZ R27, R45, R27, !PT ;  /* 0x0000001b2d1b7209 */ /* 0x000fe40007810000 */
[----:B------:R-:W-:Y:S02]  /*12a50*/  LOP3.LUT R22, R22, 0xbfffffff, RZ, 0xc0, !PT ;  /* 0xbfffffff16167812 */ /* 0x000fe400078ec0ff */
[----:B------:R-:W-:Y:S02]  /*12a60*/  FMNMX.FTZ R27, R48, R27, !PT ;  /* 0x0000001b301b7209 */ /* 0x000fe40007810000 */
[----:B------:R-:W-:Y:S02]  /*12a70*/  FSEL R74, R74, -INF , !P4 ;  /* 0xff8000004a4a7808 */ /* 0x000fe40006000000 */
[----:B------:R-:W-:Y:S02]  /*12a80*/  FMNMX.FTZ R27, R49, R27, !PT ;  /* 0x0000001b311b7209 */ /* 0x000fe40007810000 */
[----:B------:R-:W-:-:S02]  /*12a90*/  ISETP.LT.OR P6, PT, R84, 0x79, P6 ;  /* 0x000000795400780c */ /* 0x000fc400037c1670 */
[----:B------:R-:W-:Y:S02]  /*12aa0*/  FMNMX.FTZ R27, R54, R27, !PT ;  /* 0x0000001b361b7209 */ /* 0x000fe40007810000 */
[----:B------:R-:W-:Y:S02]  /*12ab0*/  @P0 LOP3.LUT R22, R22, 0x40000000, RZ, 0xfc, !PT ;  /* 0x4000000016160812 */ /* 0x000fe400078efcff */
[----:B0-----:R-:W-:Y:S02]  /*12ac0*/  FMNMX.FTZ R8, R8, R26, !PT ;  /* 0x0000001a08087209 */ /* 0x001fe40007810000 */
[----:B------:R-:W-:Y:S02]  /*12ad0*/  FMNMX.FTZ R27, R55, R27, !PT ;  /* 0x0000001b371b7209 */ /* 0x000fe40007810000 */
[----:B------:R-:W-:Y:S02]  /*12ae0*/  FSETP.NEU.FTZ.AND P3, PT, R8, -INF , PT ;  /* 0xff8000000800780b */ /* 0x000fe40003f7d000 */
[----:B------:R-:W-:-:S02]  /*12af0*/  FMNMX.FTZ R27, R58, R27, !PT ;  /* 0x0000001b3a1b7209 */ /* 0x000fc40007810000 */
[----:B------:R-:W-:Y:S02]  /*12b00*/  FSEL R26, R8, RZ, P3 ;  /* 0x000000ff081a7208 */ /* 0x000fe40001800000 */
[----:B------:R-:W-:Y:S02]  /*12b10*/  FMNMX.FTZ R27, R59, R27, !PT ;  /* 0x0000001b3b1b7209 */ /* 0x000fe40007810000 */
[----:B------:R-:W-:Y:S01]  /*12b20*/  LOP3.LUT P0, RZ, R22, 0x10, RZ, 0xc0, !PT ;  /* 0x0000001016ff7812 */ /* 0x000fe2000780c0ff */
[----:B------:R-:W-:Y:S01]  /*12b30*/  FADD.FTZ R5, -R26, R5 ;  /* 0x000000051a057221 */ /* 0x000fe20000010100 */
[----:B------:R-:W-:Y:S01]  /*12b40*/  FMNMX.FTZ R27, R62, R27, !PT ;  /* 0x0000001b3e1b7209 */ /* 0x000fe20007810000 */
[----:B------:R-:W-:Y:S01]  /*12b50*/  FMUL.FTZ R26, R8, UR51 ;  /* 0x00000033081a7c20 */ /* 0x000fe20008410000 */
[----:B------:R-:W-:Y:S01]  /*12b60*/  FSEL R67, R67, -INF , !P0 ;  /* 0xff80000043437808 */ /* 0x000fe20004000000 */
[----:B------:R-:W-:Y:S01]  /*12b70*/  FMUL.FTZ R5, R5, UR51 ;  /* 0x0000003305057c20 */ /* 0x000fe20008410000 */
[----:B------:R-:W-:-:S02]  /*12b80*/  FMNMX.FTZ R27, R63, R27, !PT ;  /* 0x0000001b3f1b7209 */ /* 0x000fc40007810000 */
[----:B------:R-:W-:Y:S02]  /*12b90*/  FSEL R26, R26, RZ, P3 ;  /* 0x000000ff1a1a7208 */ /* 0x000fe40001800000 */
[----:B------:R-:W-:Y:S01]  /*12ba0*/  LOP3.LUT P3, RZ, R22, 0x4, RZ, 0xc0, !PT ;  /* 0x0000000416ff7812 */ /* 0x000fe2000786c0ff */
[----:B------:R-:W-:Y:S01]  /*12bb0*/  MUFU.EX2 R5, R5 ;  /* 0x0000000500057308 */ /* 0x000fe20000000800 */
[----:B------:R-:W-:Y:S01]  /*12bc0*/  FMNMX.FTZ R27, R66, R27, !PT ;  /* 0x0000001b421b7209 */ /* 0x000fe20007810000 */
[--C-:B------:R-:W-:Y:S01]  /*12bd0*/  FFMA.FTZ R9, R9, UR51, -R26.reuse ;  /* 0x0000003309097c23 */ /* 0x100fe2000801081a */
[----:B------:R-:W-:Y:S01]  /*12be0*/  LOP3.LUT P0, RZ, R22, 0x40000000, RZ, 0xc0, !PT ;  /* 0x4000000016ff7812 */ /* 0x000fe2000780c0ff */
        /* <DEDUP_REMOVED lines=45> */
[----:B------:R-:W1:Y:S01]  /*12ec0*/  SHFL.BFLY PT, R77, R27, 0x2, 0x1f ;  /* 0x0c401f001b4d7f89 */ /* 0x000e6200000e0000 */
[----:B------:R-:W-:-:S06]  /*12ed0*/  LOP3.LUT P0, RZ, R22, 0x20000000, RZ, 0xc0, !PT ;  /* 0x2000000016ff7812 */ /* 0x000fcc000780c0ff */
[----:B------:R-:W2:Y:S08]  /*12ee0*/  MUFU.EX2 R10, R10 ;  /* 0x0000000a000a7308 */ /* 0x000eb00000000800 */
[----:B------:R-:W3:Y:S01]  /*12ef0*/  MUFU.EX2 R13, R13 ;  /* 0x0000000d000d7308 */ /* 0x000ee20000000800 */
[----:B0-----:R-:W-:-:S07]  /*12f00*/  FFMA.FTZ R4, R5, R4, R9 ;  /* 0x0000000405047223 */ /* 0x001fce0000010009 */
[----:B------:R-:W0:Y:S01]  /*12f10*/  MUFU.EX2 R14, R14 ;  /* 0x0000000e000e7308 */ /* 0x000e220000000800 */
[----:B-1----:R-:W-:Y:S01]  /*12f20*/  FMNMX.FTZ R27, R27, R77, !PT ;  /* 0x0000004d1b1b7209 */ /* 0x002fe20007810000 */
[----:B--2---:R-:W-:-:S04]  /*12f30*/  FADD.FTZ R4, R10, R4 ;  /* 0x000000040a047221 */ /* 0x004fc80000010000 */
[----:B------:R-:W1:Y:S02]  /*12f40*/  SHFL.BFLY PT, R79, R27, 0x1, 0x1f ;  /* 0x0c201f001b4f7f89 */ /* 0x000e6400000e0000 */
[----:B------:R1:W-:Y:S01]  /*12f50*/  MUFU.EX2 R77, R69 ;  /* 0x00000045004d7308 */ /* 0x0003e20000000800 */
[----:B---3--:R-:W-:-:S07]  /*12f60*/  FADD.FTZ R4, R13, R4 ;  /* 0x000000040d047221 */ /* 0x008fce0000010000 */
[----:B------:R-:W2:Y:S01]  /*12f70*/  MUFU.EX2 R21, R21 ;  /* 0x0000001500157308 */ /* 0x000ea20000000800 */
[----:B0-----:R-:W-:-:S07]  /*12f80*/  FADD.FTZ R4, R14, R4 ;  /* 0x000000040e047221 */ /* 0x001fce0000010000 */
[----:B------:R-:W0:Y:S01]  /*12f90*/  MUFU.EX2 R23, R23 ;  /* 0x0000001700177308 */ /* 0x000e220000000800 */
[----:B-1----:R-:W-:-:S07]  /*12fa0*/  FMNMX.FTZ R69, R27, R79, !PT ;  /* 0x0000004f1b457209 */ /* 0x002fce0007810000 */
[----:B------:R-:W1:Y:S01]  /*12fb0*/  MUFU.EX2 R52, R52 ;  /* 0x0000003400347308 */ /* 0x000e620000000800 */
[----:B--2---:R-:W-:Y:S01]  /*12fc0*/  FADD.FTZ R4, R21, R4 ;  /* 0x0000000415047221 */ /* 0x004fe20000010000 */
[C---:B------:R-:W-:Y:S01]  /*12fd0*/  FSETP.NEU.FTZ.AND P1, PT, R69.reuse, -INF , PT ;  /* 0xff8000004500780b */ /* 0x040fe20003f3d000 */
[----:B------:R-:W-:-:S03]  /*12fe0*/  FMUL.FTZ R79, R69, UR51 ;  /* 0x00000033454f7c20 */ /* 0x000fc60008410000 */
[----:B------:R-:W-:Y:S02]  /*12ff0*/  FSEL R27, R69, RZ, P1 ;  /* 0x000000ff451b7208 */ /* 0x000fe40000800000 */
[----:B------:R-:W-:Y:S01]  /*13000*/  FSEL R79, R79, RZ, P1 ;  /* 0x000000ff4f4f7208 */ /* 0x000fe20000800000 */
[----:B------:R-:W2:Y:S01]  /*13010*/  MUFU.EX2 R53, R53 ;  /* 0x0000003500357308 */ /* 0x000ea20000000800 */
[----:B0-----:R-:W-:Y:S01]  /*13020*/  FADD.FTZ R4, R23, R4 ;  /* 0x0000000417047221 */ /* 0x001fe20000010000 */
[----:B------:R-:W-:Y:S02]  /*13030*/  FADD.FTZ R27, -R27, R6 ;  /* 0x000000061b1b7221 */ /* 0x000fe40000010100 */
        /* <DEDUP_REMOVED lines=21> */
[----:B0-----:R-:W-:Y:S01]  /*13190*/  FMUL.FTZ R11, R27, UR51 ;  /* 0x000000331b0b7c20 */ /* 0x001fe20008410000 */
        /* <DEDUP_REMOVED lines=15> */
[----:B------:R-:W-:Y:S01]  /*13290*/  FFMA.FTZ R80, R80, UR51, -R79 ;  /* 0x0000003350507c23 */ /* 0x000fe2000801084f */
[----:B-1----:R-:W-:-:S04]  /*132a0*/  FADD.FTZ R4, R52, R4 ;  /* 0x0000000434047221 */ /* 0x002fc80000010000 */
[----:B--2---:R-:W-:Y:S02]  /*132b0*/  FADD.FTZ R4, R53, R4 ;  /* 0x0000000435047221 */ /* 0x004fe40000010000 */
[----:B------:R-:W1:Y:S01]  /*132c0*/  MUFU.EX2 R82, R20 ;  /* 0x0000001400527308 */ /* 0x000e620000000800 */
[----:B0-----:R-:W-:-:S04]  /*132d0*/  FFMA.FTZ R3, R11, R3, R26 ;  /* 0x000000030b037223 */ /* 0x001fc8000001001a */
[----:B------:R-:W-:-:S03]  /*132e0*/  FADD.FTZ R3, R83, R3 ;  /* 0x0000000353037221 */ /* 0x000fc60000010000 */
        /* <DEDUP_REMOVED lines=85> */
[----:B--2---:R-:W-:-:S04]  /*13840*/  FADD.FTZ R4, R68, R4 ;  /* 0x0000000444047221 */ /* 0x004fc80000010000 */
[----:B------:R-:W-:-:S03]  /*13850*/  FADD.FTZ R4, R77, R4 ;  /* 0x000000044d047221 */ /* 0x000fc60000010000 */
        /* <DEDUP_REMOVED lines=13> */
[----:B-1----:R-:W-:-:S04]  /*13930*/  FADD.FTZ R4, R76, R4 ;  /* 0x000000044c047221 */ /* 0x002fc80000010000 */
[----:B------:R-:W-:Y:S01]  /*13940*/  FADD.FTZ R4, R6, R4 ;  /* 0x0000000406047221 */ /* 0x000fe20000010000 */
[----:B0-----:R-:W-:-:S04]  /*13950*/  FADD.FTZ R3, R78, R3 ;  /* 0x000000034e037221 */ /* 0x001fc80000010000 */
[----:B--2---:R-:W-:Y:S01]  /*13960*/  FADD.FTZ R3, R80, R3 ;  /* 0x0000000350037221 */ /* 0x004fe20000010000 */
[----:B------:R-:W-:Y:S06]  /*13970*/  @!P0 BRA `(.L_x_11509) ;  /* 0x0000000000048947 */ /* 0x000fec0003800000 */
[----:B------:R-:W-:Y:S01]  /*13980*/  BPT.TRAP 0x1 ;  /* 0x000000040000795c */ /* 0x000fe20000300000 */
.L_x_11509:
[----:B------:R-:W2:Y:S04]  /*13990*/  LDL R40, [R1+0x6c] ;  /* 0x00006c0001287983 */ /* 0x000ea80000100800 */
[----:B------:R-:W3:Y:S04]  /*139a0*/  LDL R71, [R1+0x4] ;  /* 0x0000040001477983 */ /* 0x000ee80000100800 */
[----:B------:R-:W4:Y:S04]  /*139b0*/  LDL R62, [R1] ;  /* 0x00000000013e7983 */ /* 0x000f280000100800 */
        /* <DEDUP_REMOVED lines=13> */
[----:B------:R-:W-:Y:S01]  /*13a90*/  F2FP.BF16.F32.PACK_AB R15, R29, R15 ;  /* 0x0000000f1d0f723e */ /* 0x000fe200000010ff */
[----:B------:R-:W-:Y:S01]  /*13aa0*/  STSM.16.M88.4 [R157+0x21800], R24 ;  /* 0x021800189d007844 */ /* 0x000fe20000000200 */
        /* <DEDUP_REMOVED lines=23> */
[----:B------:R-:W-:Y:S01]  /*13c20*/  ISETP.GT.AND P1, PT, R0, R140, PT ;  /* 0x0000008c0000720c */ /* 0x000fe20003f24270 */
        /* <DEDUP_REMOVED lines=53> */
[----:B--2---:R0:W-:Y:S04]  /*13f80*/  STSM.16.M88.4 [R40], R12 ;  /* 0x0000000c28007844 */ /* 0x0041e80000000200 */
[----:B---3--:R1:W-:Y:S01]  /*13f90*/  STSM.16.M88.4 [R71], R32 ;  /* 0x0000002047007844 */ /* 0x0083e20000000200 */
[----:B0-----:R-:W-:-:S05]  /*13fa0*/  F2FP.BF16.F32.PACK_AB R40, R39, R38 ;  /* 0x000000262728723e */ /* 0x001fca00000010ff */
[----:B----4-:R1:W-:Y:S04]  /*13fb0*/  STSM.16.M88.4 [R62], R40 ;  /* 0x000000283e007844 */ /* 0x0103e80000000200 */
[----:B------:R1:W-:Y:S04]  /*13fc0*/  STSM.16.M88.4 [R157+0x27800], R48 ;  /* 0x027800309d007844 */ /* 0x0003e80000000200 */
[----:B-----5:R1:W-:Y:S04]  /*13fd0*/  STSM.16.M88.4 [R87], R56 ;  /* 0x0000003857007844 */ /* 0x0203e80000000200 */
[----:B------:R1:W-:Y:S04]  /*13fe0*/  STSM.16.M88.4 [R71+0x6000], R64 ;  /* 0x0060004047007844 */ /* 0x0003e80000000200 */
[----:B------:R1:W-:Y:S01]  /*13ff0*/  STSM.16.M88.4 [R62+0x6000], R72 ;  /* 0x006000483e007844 */ /* 0x0003e20000000200 */
[----:B------:R-:W-:Y:S01]  /*14000*/  @!PT LDS RZ, [RZ] ;  /* 0x00000000fffff984 */ /* 0x000fe20000000800 */
[----:B------:R-:W-:Y:S01]  /*14010*/  @!PT LDS RZ, [RZ] ;  /* 0x00000000fffff984 */ /* 0x000fe20000000800 */
[----:B------:R-:W-:Y:S01]  /*14020*/  @!PT LDS RZ, [RZ] ;  /* 0x00000000fffff984 */ /* 0x000fe20000000800 */
[----:B------:R-:W-:Y:S01]  /*14030*/  @!PT LDS RZ, [RZ] ;  /* 0x00000000fffff984 */ /* 0x000fe20000000800 */
[----:B------:R0:W-:Y:S06]  /*14040*/  MEMBAR.ALL.CTA ;  /* 0x0000000000007992 */ /* 0x0001ec0000008000 */
[----:B0-----:R-:W0:Y:S02]  /*14050*/  FENCE.VIEW.ASYNC.S ;  /* 0x00000000000073c6 */ /* 0x001e240000000000 */
[----:B0-----:R-:W-:Y:S01]  /*14060*/  NOP ;  /* 0x0000000000007918 */ /* 0x001fe20000000000 */
[----:B------:R-:W-:Y:S05]  /*14070*/  @P1 BRA `(.L_x_11510) ;  /* 0xffffffc000941947 */ /* 0x000fea000383ffff */
[----:B------:R-:W-:Y:S02]  /*14080*/  IMAD.MOV.U32 R6, RZ, RZ, R69 ;  /* 0x000000ffff067224 */ /* 0x000fe400078e0045 */
[----:B------:R-:W-:Y:S02]  /*14090*/  IMAD.MOV.U32 R5, RZ, RZ, R8 ;  /* 0x000000ffff057224 */ /* 0x000fe400078e0008 */
[----:B------:R-:W-:Y:S02]  /*140a0*/  IMAD.MOV.U32 R18, RZ, RZ, R7 ;  /* 0x000000ffff127224 */ /* 0x000fe400078e0007 */
[----:B------:R-:W-:-:S07]  /*140b0*/  IMAD.MOV.U32 R23, RZ, RZ, R139 ;  /* 0x000000ffff177224 */ /* 0x000fce00078e008b */
.L_x_11490:
[----:B------:R-:W2:Y:S01]  /*140c0*/  LDL R7, [R1+0x60] ;  /* 0x0000600001077983 */ /* 0x000ea20000100800 */
[----:B------:R-:W0:Y:S01]  /*140d0*/  LDC R8, c[0x0][0x448] ;  /* 0x00011200ff087b82 */ /* 0x000e220000000800 */
[----:B------:R-:W-:Y:S01]  /*140e0*/  LOP3.LUT R22, R22, 0xfffffffb, RZ, 0xc0, !PT ;  /* 0xfffffffb16167812 */ /* 0x000fe200078ec0ff */
[----:B------:R-:W-:Y:S01]  /*140f0*/  ULDC UR8, c[0x0][0x9dc] ;  /* 0x0002770000087ab9 */ /* 0x000fe20000000800 */
[----:B------:R-:W-:-:S05]  /*14100*/  IADD3 R10, R155, 0x1, -R154 ;  /* 0x000000019b0a7810 */ /* 0x000fca0007ffe89a */
[----:B------:R-:W3:Y:S01]  /*14110*/  LDC R11, c[0x0][0x9e4] ;  /* 0x00027900ff0b7b82 */ /* 0x000ee20000000800 */
[----:B0-----:R-:W-:-:S13]  /*14120*/  ISETP.NE.AND P1, PT, R8, 0x1, PT ;  /* 0x000000010800780c */ /* 0x001fda0003f25270 */
[----:B------:R-:W0:Y:S01]  /*14130*/  @P1 LDC R8, c[0x0][0x44c] ;  /* 0x00011300ff081b82 */ /* 0x000e220000000800 */
[----:B------:R-:W-:-:S04]  /*14140*/  @P1 LOP3.LUT R22, R22, 0x4, RZ, 0xfc, !PT ;  /* 0x0000000416161812 */ /* 0x000fc800078efcff */
[----:B------:R-:W-:-:S03]  /*14150*/  LOP3.LUT R22, R22, 0xfffffff7, RZ, 0xc0, !PT ;  /* 0xfffffff716167812 */ /* 0x000fc600078ec0ff */
[----:B------:R-:W4:Y:S01]  /*14160*/  @P1 LDC R9, c[0x0][0x450] ;  /* 0x00011400ff091b82 */ /* 0x000f220000000800 */
[----:B--2---:R-:W-:-:S04]  /*14170*/  VIADD R7, R7, 0xbf ;  /* 0x000000bf07077836 */ /* 0x004fc80000000000 */
[----:B0-----:R-:W-:-:S05]  /*14180*/  @P1 IMAD.HI.U32 R8, R7, R8, RZ ;  /* 0x0000000807081227 */ /* 0x001fca00078e00ff */
[----:B----4-:R-:W-:Y:S02]  /*14190*/  @P1 SHF.R.U32.HI R7, RZ, R9, R8 ;  /* 0x00000009ff071219 */ /* 0x010fe40000011608 */
[----:B---3--:R-:W-:-:S03]  /*141a0*/  ISETP.GE.AND P1, PT, R11, 0x1, PT ;  /* 0x000000010b00780c */ /* 0x008fc60003f26270 */
[----:B------:R-:W-:-:S04]  /*141b0*/  IMAD.IADD R7, R10, 0x1, R7 ;  /* 0x000000010a077824 */ /* 0x000fc800078e0207 */
[----:B------:R-:W-:-:S06]  /*141c0*/  VIADD R10, R7, -UR8 ;  /* 0x80000008070a7c36 */ /* 0x000fcc0008000000 */
[----:B------:R-:W-:Y:S01]  /*141d0*/  @P1 LOP3.LUT R22, R22, 0x8, RZ, 0xfc, !PT ;  /* 0x0000000816161812 */ /* 0x000fe200078efcff */
        /* <DEDUP_REMOVED lines=11> */
.L_x_11513:
[----:B------:R-:W-:-:S13]  /*14290*/  ISETP.NE.AND P1, PT, R11, 0x1, PT ;  /* 0x000000010b00780c */ /* 0x000fda0003f25270 */
[----:B------:R-:W0:Y:S02]  /*142a0*/  @P1 LDC.64 R8, c[0x0][0x9e8] ;  /* 0x00027a00ff081b82 */ /* 0x000e240000000a00 */
[----:B0-----:R-:W-:-:S05]  /*142b0*/  @P1 IMAD.HI.U32 R8, R7, R8, RZ ;  /* 0x0000000807081227 */ /* 0x001fca00078e00ff */
[----:B------:R-:W-:-:S07]  /*142c0*/  @P1 SHF.R.U32.HI R7, RZ, R9, R8 ;  /* 0x00000009ff071219 */ /* 0x000fce0000011608 */
.L_x_11514:
[----:B------:R-:W-:Y:S05]  /*142d0*/  BSYNC B0 ;  /* 0x0000000000007941 */ /* 0x000fea0003800000 */
.L_x_11512:
[----:B------:R-:W-:-:S05]  /*142e0*/  IMAD R7, R7, R11, RZ ;  /* 0x0000000b07077224 */ /* 0x000fca00078e02ff */
[----:B------:R-:W-:-:S07]  /*142f0*/  VIMNMX R10, R10, R7, !PT ;  /* 0x000000070a0a7248 */ /* 0x000fce0007fe0100 */
.L_x_11511:
[----:B------:R-:W2:Y:S01]  /*14300*/  LDL R8, [R1+0x9c] ;  /* 0x00009c0001087983 */ /* 0x000ea20000100800 */
[----:B------:R-:W-:-:S05]  /*14310*/  VIADD R10, R10, 0x7f ;  /* 0x0000007f0a0a7836 */ /* 0x000fca0000000000 */
[----:B------:R-:W-:-:S04]  /*14320*/  SHF.R.S32.HI R7, RZ, 0x1f, R10 ;  /* 0x0000001fff077819 */ /* 0x000fc8000001140a */
[----:B------:R-:W-:-:S04]  /*14330*/  LEA.HI R7, R7, R10, RZ, 0x7 ;  /* 0x0000000a07077211 */ /* 0x000fc800078f38ff */
[----:B------:R-:W-:-:S04]  /*14340*/  SHF.R.S32.HI R7, RZ, 0x7, R7 ;  /* 0x00000007ff077819 */ /* 0x000fc80000011407 */
[----:B--2---:R-:W-:-:S04]  /*14350*/  VIMNMX R8, R8, R7, !PT ;  /* 0x0000000708087248 */ /* 0x004fc80007fe0100 */
[----:B------:R-:W-:Y:S01]  /*14360*/  ISETP.GE.AND P1, PT, R0, R8, PT ;  /* 0x000000080000720c */ /* 0x000fe20003f26270 */
[----:B------:R0:W-:-:S12]  /*14370*/  STL [R1+0x40], R8 ;  /* 0x0000400801007387 */ /* 0x0001d80000100800 */
[----:B0-----:R-:W-:Y:S05]  /*14380*/  @!P1 BRA `(.L_x_11515) ;  /* 0x0000002c00409947 */ /* 0x001fea0003800000 */
[----:B------:R-:W-:Y:S02]  /*14390*/  IMAD.MOV.U32 R8, RZ, RZ, R6 ;  /* 0x000000ffff087224 */ /* 0x000fe400078e0006 */
[----:B------:R-:W-:Y:S02]  /*143a0*/  IMAD.MOV.U32 R7, RZ, RZ, R5 ;  /* 0x000000ffff077224 */ /* 0x000fe400078e0005 */
[----:B------:R-:W-:Y:S02]  /*143b0*/  IMAD.MOV.U32 R10, RZ, RZ, R23 ;  /* 0x000000ffff0a7224 */ /* 0x000fe400078e0017 */
[----:B------:R-:W-:-:S07]  /*143c0*/  IMAD.MOV.U32 R9, RZ, RZ, R18 ;  /* 0x000000ffff097224 */ /* 0x000fce00078e0012 */
.L_x_11527:
[----:B------:R-:W2:Y:S01]  /*143d0*/  LDL R5, [R1+0x44] ;  /* 0x0000440001057983 */ /* 0x000ea20000100800 */
[----:B------:R-:W-:Y:S01]  /*143e0*/  ISETP.NE.AND P1, PT, R9, 0x1, PT ;  /* 0x000000010900780c */ /* 0x000fe20003f25270 */
[----:B------:R-:W-:Y:S05]  /*143f0*/  YIELD ;  /* 0x0000000000007946 */ /* 0x000fea0003800000 */
[----:B------:R-:W-:-:S04]  /*14400*/  SEL R23, RZ, 0x1, P1 ;  /* 0x00000001ff177807 */ /* 0x000fc80000800000 */
[----:B------:R-:W-:Y:S02]  /*14410*/  LOP3.LUT R23, R10, R23, RZ, 0x3c, !PT ;  /* 0x000000170a177212 */ /* 0x000fe400078e3cff */
[----:B--2---:R-:W-:-:S13]  /*14420*/  ISETP.NE.AND P1, PT, R5, RZ, PT ;  /* 0x000000ff0500720c */ /* 0x004fda0003f25270 */
[----:B------:R-:W-:Y:S05]  /*14430*/  @P1 BRA `(.L_x_11516) ;  /* 0x00000000003c1947 */ /* 0x000fea0003800000 */
[----:B------:R-:W-:Y:S05]  /*14440*/  @!P0 BRA `(.L_x_11517) ;  /* 0x0000000000048947 */ /* 0x000fea0003800000 */
[----:B------:R-:W-:Y:S01]  /*14450*/  BPT.TRAP 0x1 ;  /* 0x000000040000795c */ /* 0x000fe20000300000 */
.L_x_11517:
        /* <DEDUP_REMOVED lines=8> */
.L_x_11518:
[----:B------:R-:W-:Y:S04]  /*144e0*/  BSSY B0, `(.L_x_11516) ;  /* 0x0000004000007945 */ /* 0x000fe80003800000 */
[----:B--2---:R-:W-:Y:S05]  /*144f0*/  @P2 BRA `(.L_x_11519) ;  /* 0x0000000000082947 */ /* 0x004fea0003800000 */
[----:B------:R-:W2:Y:S02]  /*14500*/  SYNCS.PHASECHK.TRANS64.TRYWAIT P2, [R5+URZ+0x2d830], R6 ;  /* 0x02d83006050075a7 */ /* 0x000ea4000804017f */
[----:B--2---:R-:W-:Y:S05]  /*14510*/  @!P2 BRA `(.L_x_11520) ;  /* 0x0000011000cca947 */ /* 0x004fea0003800000 */
.L_x_11519:
[----:B------:R-:W-:Y:S05]  /*14520*/  BSYNC B0 ;  /* 0x0000000000007941 */ /* 0x000fea0003800000 */
.L_x_11516:
[----:B0-2---:R-:W2:Y:S04]  /*14530*/  LDL R6, [R1+0x48] ;  /* 0x0000480001067983 */ /* 0x005ea80000100800 */
[----:B------:R-:W3:Y:S04]  /*14540*/  LDL.64 R26, [R1+0x8] ;  /* 0x00000800011a7983 */ /* 0x000ee80000100a00 */
[----:B------:R-:W4:Y:S04]  /*14550*/  LDL.64 R148, [R1+0x30] ;  /* 0x0000300001947983 */ /* 0x000f280000100a00 */
[----:B------:R-:W5:Y:S01]  /*14560*/  LDL.64 R146, [R1+0x28] ;  /* 0x0000280001927983 */ /* 0x000f620000100a00 */
[----:B------:R-:W0:Y:S01]  /*14570*/  S2R R5, SR_TID.X ;  /* 0x0000000000057919 */ /* 0x000e220000002100 */
[----:B------:R-:W-:Y:S01]  /*14580*/  VIADD R18, R9, 0x1 ;  /* 0x0000000109127836 */ /* 0x000fe20000000000 */
[----:B------:R-:W-:Y:S05]  /*14590*/  WARPSYNC.ALL ;  /* 0x0000000000007948 */ /* 0x000fea0003800000 */
[C---:B------:R-:W-:Y:S01]  /*145a0*/  ISETP.NE.AND P2, PT, R18.reuse, 0x2, PT ;  /* 0x000000021200780c */ /* 0x040fe20003f45270 */
[----:B------:R-:W5:Y:S03]  /*145b0*/  LDL.64 R144, [R1+0x20] ;  /* 0x0000200001907983 */ /* 0x000f660000100a00 */
[----:B------:R-:W-:Y:S01]  /*145c0*/  SEL R18, R18, RZ, P2 ;  /* 0x000000ff12127207 */ /* 0x000fe20001000000 */
[----:B------:R-:W5:Y:S04]  /*145d0*/  LDL.64 R142, [R1+0x18] ;  /* 0x00001800018e7983 */ /* 0x000f680000100a00 */
[----:B------:R-:W5:Y:S01]  /*145e0*/  LDL.64 R140, [R1+0x10] ;  /* 0x00001000018c7983 */ /* 0x000f620000100a00 */
[----:B0-----:R-:W-:-:S05]  /*145f0*/  SHF.R.U32.HI R5, RZ, 0x7, R5 ;  /* 0x00000007ff057819 */ /* 0x001fca0000011605 */
[----:B------:R-:W-:Y:S02]  /*14600*/  VIADD R5, R5, 0x8 ;  /* 0x0000000805057836 */ /* 0x000fe40000000000 */
[----:B------:R-:W-:Y:S02]  /*14610*/  IMAD.MOV.U32 R13, RZ, RZ, -0x7fffffe0 ;  /* 0x80000020ff0d7424 */ /* 0x000fe400078e00ff */
[----:B------:R-:W-:-:S03]  /*14620*/  IMAD.MOV.U32 R25, RZ, RZ, -0x7fffffe0 ;  /* 0x80000020ff197424 */ /* 0x000fc600078e00ff */
[----:B------:R-:W-:Y:S02]  /*14630*/  R2UR UR11, R13 ;  /* 0x000000000d0b72ca */ /* 0x000fe400000e0000 */
[----:B------:R-:W-:Y:S01]  /*14640*/  R2UR UR27, R25 ;  /* 0x00000000191b72ca */ /* 0x000fe200000e0000 */
[----:B------:R-:W-:-:S05]  /*14650*/  IMAD.MOV.U32 R21, RZ, RZ, -0x7fffffe0 ;  /* 0x80000020ff157424 */ /* 0x000fca00078e00ff */
[----:B------:R-:W-:Y:S01]  /*14660*/  R2UR UR15, R21 ;  /* 0x00000000150f72ca */ /* 0x000fe200000e0000 */
[----:B------:R0:W-:Y:S01]  /*14670*/  BAR.SYNC.DEFER_BLOCKING R5, 0x100 ;  /* 0x000400050000751d */ /* 0x0001e20000010000 */
[----:B------:R-:W-:Y:S02]  /*14680*/  IMAD.MOV.U32 R15, RZ, RZ, -0x7fffffe0 ;  /* 0x80000020ff0f7424 */ /* 0x000fe400078e00ff */
[----:B--2---:R-:W-:Y:S01]  /*14690*/  IMAD R12, R18, 0x600, R6 ;  /* 0x00000600120c7824 */ /* 0x004fe200078e0206 */
[----:B---3--:R-:W-:-:S03]  /*146a0*/  R2UR UR8, R26 ;  /* 0x000000001a0872ca */ /* 0x008fc600000e0000 */
[C---:B------:R-:W-:Y:S01]  /*146b0*/  VIADD R24, R12.reuse, 0x400 ;  /* 0x000004000c187836 */ /* 0x040fe20000000000 */
[----:B------:R-:W-:Y:S02]  /*146c0*/  R2UR UR10, R12 ;  /* 0x000000000c0a72ca */ /* 0x000fe400000e0000 */
[----:B------:R-:W-:Y:S02]  /*146d0*/  R2UR UR9, R27 ;  /* 0x000000001b0972ca */ /* 0x000fe400000e0000 */
[----:B------:R-:W-:Y:S02]  /*146e0*/  R2UR UR26, R24 ;  /* 0x00000000181a72ca */ /* 0x000fe400000e0000 */
[----:B-1----:R-:W-:-:S09]  /*146f0*/  WARPGROUP.ARRIVE ;  /* 0x00000000000079c5 */ /* 0x002fd20000000000 */
        /* <DEDUP_REMOVED lines=41> */
.L_x_11522:
[----:B------:R-:W-:Y:S01]  /*14990*/  SHF.L.U32 R5, R10, 0x1f, RZ ;  /* 0x0000001f0a057819 */ /* 0x000fe200000006ff */
[----:B------:R-:W-:-:S04]  /*149a0*/  IMAD R6, R9, 0x8, R2 ;  /* 0x0000000809067824 */ /* 0x000fc800078e0202 */
[----:B------:R0:W1:Y:S01]  /*149b0*/  SYNCS.PHASECHK.TRANS64.TRYWAIT P1, [R6+URZ+0x2d850], R5 ;  /* 0x02d85005060075a7 */ /* 0x000062000802017f */
[----:B------:R-:W-:Y:S05]  /*149c0*/  @!P0 BRA `(.L_x_11523) ;  /* 0x0000000000048947 */ /* 0x000fea0003800000 */
[----:B------:R-:W-:Y:S01]  /*149d0*/  BPT.TRAP 0x1 ;  /* 0x000000040000795c */ /* 0x000fe20000300000 */
.L_x_11523:
[----:B-1----:R-:W-:Y:S05]  /*149e0*/  @P1 BRA `(.L_x_11521) ;  /* 0x0000000000081947 */ /* 0x002fea0003800000 */
[----:B------:R-:W1:Y:S02]  /*149f0*/  SYNCS.PHASECHK.TRANS64.TRYWAIT P1, [R6+URZ+0x2d850], R5 ;  /* 0x02d85005060075a7 */ /* 0x000e64000802017f */
[----:B-1----:R-:W-:Y:S05]  /*14a00*/  @!P1 BRA `(.L_x_11524) ;  /* 0x0000010c00a49947 */ /* 0x002fea0003800000 */
.L_x_11521:
        /* <DEDUP_REMOVED lines=8> */
[----:B------:R-:W-:Y:S02]  /*14a90*/  R2UR UR11, R11 ;  /* 0x000000000b0b72ca */ /* 0x000fe400000e0000 */
        /* <DEDUP_REMOVED lines=55> */
[----:B------:R-:W-:Y:S01]  /*14e10*/  VIADD R12, R10, 0x604 ;  /* 0x000006040a0c7836 */ /* 0x000fe20000000000 */
[----:B------:R-:W-:Y:S01]  /*14e20*/  ISETP.GE.U32.AND P1, PT, R14, 0x180, PT ;  /* 0x000001800e00780c */ /* 0x000fe20003f26070 */
[----:B------:R-:W-:Y:S02]  /*14e30*/  VIADD R10, R10, 0x606 ;  /* 0x000006060a0a7836 */ /* 0x000fe40000000000 */
[----:B------:R-:W-:Y:S01]  /*14e40*/  VIADD R5, R5, 0x9 ;  /* 0x0000000905057836 */ /* 0x000fe20000000000 */
        /* <DEDUP_REMOVED lines=28> */
.L_x_11525:
[----:B------:R-:W-:Y:S01]  /*15010*/  FMUL.FTZ R11, R24, UR48 ;  /* 0x00000030180b7c20 */ /* 0x000fe20008410000 */
[----:B------:R-:W-:Y:S01]  /*15020*/  FMUL.FTZ R24, R25, UR48 ;  /* 0x0000003019187c20 */ /* 0x000fe20008410000 */
[----:B------:R-:W-:Y:S01]  /*15030*/  FMUL.FTZ R153, R26, UR48 ;  /* 0x000000301a997c20 */ /* 0x000fe20008410000 */
[----:B------:R-:W-:Y:S01]  /*15040*/  FMUL.FTZ R26, R28, UR48 ;  /* 0x000000301c1a7c20 */ /* 0x000fe20008410000 */
[----:B0-----:R-:W-:Y:S02]  /*15050*/  IMAD R5, R18, 0x8, R2 ;  /* 0x0000000812057824 */ /* 0x001fe400078e0202 */
[----:B------:R-:W-:Y:S01]  /*15060*/  FMUL.FTZ R28, R29, UR48 ;  /* 0x000000301d1c7c20 */ /* 0x000fe20008410000 */
[----:B------:R-:W0:Y:S01]  /*15070*/  MUFU.TANH R11, R11 ;  /* 0x0000000b000b7308 */ /* 0x000e220000002400 */
[----:B------:R-:W-:Y:S02]  /*15080*/  IMAD.U32 R6, RZ, RZ, UR38 ;  /* 0x00000026ff067e24 */ /* 0x000fe4000f8e00ff */
[----:B------:R-:W-:Y:S01]  /*15090*/  FMUL.FTZ R151, R30, UR48 ;  /* 0x000000301e977c20 */ /* 0x000fe20008410000 */
[----:B------:R-:W-:-:S02]  /*150a0*/  VIADD R5, R5, 0x2d840 ;  /* 0x0002d84005057836 */ /* 0x000fc40000000000 */
[----:B------:R-:W-:Y:S01]  /*150b0*/  FMUL.FTZ R30, R32, UR48 ;  /* 0x00000030201e7c20 */ /* 0x000fe20008410000 */
[----:B------:R-:W-:Y:S01]  /*150c0*/  FMUL.FTZ R32, R33, UR48 ;  /* 0x0000003021207c20 */ /* 0x000fe20008410000 */
[----:B------:R-:W-:Y:S01]  /*150d0*/  FMUL.FTZ R33, R36, UR48 ;  /* 0x0000003024217c20 */ /* 0x000fe20008410000 */
[----:B------:R-:W-:Y:S01]  /*150e0*/  FMUL.FTZ R149, R34, UR48 ;  /* 0x0000003022957c20 */ /* 0x000fe20008410000 */
[----:B------:R-:W1:Y:S01]  /*150f0*/  MUFU.TANH R24, R24 ;  /* 0x0000001800187308 */ /* 0x000e620000002400 */
[----:B------:R-:W-:Y:S01]  /*15100*/  PRMT R5, R6, 0x654, R5 ;  /* 0x0000065406057816 */ /* 0x000fe20000000005 */
[----:B------:R-:W-:Y:S01]  /*15110*/  FMUL.FTZ R34, R37, UR48 ;  /* 0x0000003025227c20 */ /* 0x000fe20008410000 */
[----:B------:R-:W-:Y:S01]  /*15120*/  FMUL.FTZ R10, R35, UR48 ;  /* 0x00000030230a7c20 */ /* 0x000fe20008410000 */
[----:B------:R-:W-:Y:S01]  /*15130*/  FMUL.FTZ R35, R40, UR48 ;  /* 0x0000003028237c20 */ /* 0x000fe20008410000 */
[----:B------:R0:W-:Y:S01]  /*15140*/  SYNCS.ARRIVE.TRANS64.RED.A1T0 RZ, [R5+URZ], RZ ;  /* 0x000000ff05ff79a7 */ /* 0x0001e2000810043f */
[----:B------:R-:W-:Y:S01]  /*15150*/  FMUL.FTZ R36, R41, UR48 ;  /* 0x0000003029247c20 */ /* 0x000fe20008410000 */
[----:B------:R-:W-:Y:S01]  /*15160*/  FMUL.FTZ R37, R44, UR48 ;  /* 0x000000302c257c20 */ /* 0x000fe20008410000 */
[----:B------:R-:W2:Y:S01]  /*15170*/  MUFU.TANH R26, R26 ;  /* 0x0000001a001a7308 */ /* 0x000ea20000002400 */
[----:B------:R-:W-:Y:S01]  /*15180*/  FMUL.FTZ R40, R45, UR48 ;  /* 0x000000302d287c20 */ /* 0x000fe20008410000 */
[----:B------:R-:W-:Y:S01]  /*15190*/  FMUL.FTZ R45, R48, UR48 ;  /* 0x00000030302d7c20 */ /* 0x000fe20008410000 */
[----:B------:R-:W-:Y:S01]  /*151a0*/  FMUL.FTZ R139, R49, UR48 ;  /* 0x00000030318b7c20 */ /* 0x000fe20008410000 */
[----:B------:R-:W-:Y:S01]  /*151b0*/  FMUL.FTZ R140, R52, UR48 ;  /* 0x00000030348c7c20 */ /* 0x000fe20008410000 */
[----:B0-----:R-:W-:Y:S01]  /*151c0*/  FMNMX.FTZ R5, R11, R7, !PT ;  /* 0x000000070b057209 */ /* 0x001fe20007810000 */
        /* <DEDUP_REMOVED lines=61> */
[----:B------:R-:W-:-:S05]  /*155a0*/  UMOV UR51, UR6 ;  /* 0x0000000600337c82 */ /* 0x000fca0008000000 */
        /* <DEDUP_REMOVED lines=46> */
[----:B------:R-:W1:Y:S02]  /*15890*/  SHFL.BFLY PT, R6, R5, 0x2, 0x1f ;  /* 0x0c401f0005067f89 */ /* 0x000e6400000e0000 */
[----:B------:R-:W3:Y:S08]  /*158a0*/  MUFU.TANH R151, R151 ;  /* 0x0000009700977308 */ /* 0x000ef00000002400 */
[----:B------:R-:W4:Y:S08]  /*158b0*/  MUFU.TANH R150, R150 ;  /* 0x0000009600967308 */ /* 0x000f300000002400 */
[----:B------:R-:W5:Y:S01]  /*158c0*/  MUFU.TANH R149, R149 ;  /* 0x0000009500957308 */ /* 0x000f620000002400 */
[----:B-1----:R-:W-:-:S07]  /*158d0*/  FMNMX.FTZ R5, R5, R6, !PT ;  /* 0x0000000605057209 */ /* 0x002fce0007810000 */
[----:B------:R-:W1:Y:S01]  /*158e0*/  MUFU.TANH R10, R10 ;  /* 0x0000000a000a7308 */ /* 0x000e620000002400 */
[----:B------:R-:W2:Y:S07]  /*158f0*/  SHFL.BFLY PT, R6, R5, 0x1, 0x1f ;  /* 0x0c201f0005067f89 */ /* 0x000eae00000e0000 */
[----:B------:R-:W1:Y:S08]  /*15900*/  MUFU.TANH R72, R72 ;  /* 0x0000004800487308 */ /* 0x000e700000002400 */
[----:B------:R-:W1:Y:S08]  /*15910*/  MUFU.TANH R39, R39 ;  /* 0x0000002700277308 */ /* 0x000e700000002400 */
[----:B------:R-:W1:Y:S01]  /*15920*/  MUFU.TANH R13, R13 ;  /* 0x0000000d000d7308 */ /* 0x000e620000002400 */
[----:B--2---:R-:W-:-:S02]  /*15930*/  FMNMX.FTZ R5, R5, R6, !PT ;  /* 0x0000000605057209 */ /* 0x004fc40007810000 */
[----:B------:R-:W-:-:S05]  /*15940*/  FMNMX.FTZ R6, R153, R8, !PT ;  /* 0x0000000899067209 */ /* 0x000fca0007810000 */
[----:B------:R-:W2:Y:S01]  /*15950*/  MUFU.TANH R25, R25 ;  /* 0x0000001900197308 */ /* 0x000ea20000002400 */
[----:B0-----:R-:W-:Y:S01]  /*15960*/  FMNMX.FTZ R6, R152, R6, !PT ;  /* 0x0000000698067209 */ /* 0x001fe20007810000 */
[----:B------:R-:W-:-:S03]  /*15970*/  FADD.FTZ R7, -R5, R7 ;  /* 0x0000000705077221 */ /* 0x000fc60000010100 */
[----:B---3--:R-:W-:-:S03]  /*15980*/  FMNMX.FTZ R6, R151, R6, !PT ;  /* 0x0000000697067209 */ /* 0x008fc60007810000 */
[----:B------:R-:W0:Y:S01]  /*15990*/  MUFU.TANH R68, R68 ;  /* 0x0000004400447308 */ /* 0x000e220000002400 */
[----:B----4-:R-:W-:-:S04]  /*159a0*/  FMNMX.FTZ R6, R150, R6, !PT ;  /* 0x0000000696067209 */ /* 0x010fc80007810000 */
[----:B-----5:R-:W-:-:S03]  /*159b0*/  FMNMX.FTZ R6, R149, R6, !PT ;  /* 0x0000000695067209 */ /* 0x020fc60007810000 */
[----:B------:R-:W3:Y:S01]  /*159c0*/  MUFU.TANH R27, R27 ;  /* 0x0000001b001b7308 */ /* 0x000ee20000002400 */
[----:B-1----:R-:W-:-:S04]  /*159d0*/  FMNMX.FTZ R6, R10, R6, !PT ;  /* 0x000000060a067209 */ /* 0x002fc80007810000 */
[----:B------:R-:W-:-:S03]  /*159e0*/  FMNMX.FTZ R6, R72, R6, !PT ;  /* 0x0000000648067209 */ /* 0x000fc60007810000 */
[----:B------:R-:W1:Y:S01]  /*159f0*/  MUFU.TANH R12, R12 ;  /* 0x0000000c000c7308 */ /* 0x000e620000002400 */
[----:B------:R-:W-:-:S04]  /*15a00*/  FMNMX.FTZ R6, R39, R6, !PT ;  /* 0x0000000627067209 */ /* 0x000fc80007810000 */
[----:B------:R-:W-:-:S03]  /*15a10*/  FMNMX.FTZ R6, R13, R6, !PT ;  /* 0x000000060d067209 */ /* 0x000fc60007810000 */
[----:B------:R-:W4:Y:S01]  /*15a20*/  MUFU.TANH R29, R29 ;  /* 0x0000001d001d7308 */ /* 0x000f220000002400 */
[----:B--2---:R-:W-:-:S04]  /*15a30*/  FMNMX.FTZ R6, R25, R6, !PT ;  /* 0x0000000619067209 */ /* 0x004fc80007810000 */
[----:B0-----:R-:W-:-:S03]  /*15a40*/  FMNMX.FTZ R6, R68, R6, !PT ;  /* 0x0000000644067209 */ /* 0x001fc60007810000 */
[----:B------:R-:W0:Y:S01]  /*15a50*/  MUFU.TANH R64, R64 ;  /* 0x0000004000407308 */ /* 0x000e220000002400 */
[----:B---3--:R-:W-:-:S04]  /*15a60*/  FMNMX.FTZ R6, R27, R6, !PT ;  /* 0x000000061b067209 */ /* 0x008fc80007810000 */
[----:B-1----:R-:W-:-:S03]  /*15a70*/  FMNMX.FTZ R6, R12, R6, !PT ;  /* 0x000000060c067209 */ /* 0x002fc60007810000 */
[----:B------:R-:W1:Y:S01]  /*15a80*/  MUFU.TANH R31, R31 ;  /* 0x0000001f001f7308 */ /* 0x000e620000002400 */
[----:B----4-:R-:W-:-:S07]  /*15a90*/  FMNMX.FTZ R6, R29, R6, !PT ;  /* 0x000000061d067209 */ /* 0x010fce0007810000 */
        /* <DEDUP_REMOVED lines=31> */
[----:B0-----:R-:W-:-:S04]  /*15c90*/  FMNMX.FTZ R6, R15, R6, !PT ;  /* 0x000000060f067209 */ /* 0x001fc80007810000 */
[----:B-1----:R-:W-:-:S04]  /*15ca0*/  FMNMX.FTZ R6, R20, R6, !PT ;  /* 0x0000000614067209 */ /* 0x002fc80007810000 */
[----:B--2---:R-:W-:-:S05]  /*15cb0*/  FMNMX.FTZ R6, R21, R6, !PT ;  /* 0x0000000615067209 */ /* 0x004fca0007810000 */
[----:B------:R-:W0:Y:S02]  /*15cc0*/  SHFL.BFLY PT, R38, R6, 0x2, 0x1f ;  /* 0x0c401f0006267f89 */ /* 0x000e2400000e0000 */
[----:B0-----:R-:W-:-:S05]  /*15cd0*/  FMNMX.FTZ R6, R6, R38, !PT ;  /* 0x0000002606067209 */ /* 0x001fca0007810000 */
[----:B------:R-:W0:Y:S02]  /*15ce0*/  SHFL.BFLY PT, R38, R6, 0x1, 0x1f ;  /* 0x0c201f0006267f89 */ /* 0x000e2400000e0000 */
[----:B0-----:R-:W-:Y:S01]  /*15cf0*/  FMNMX.FTZ R6, R6, R38, !PT ;  /* 0x0000002606067209 */ /* 0x001fe20007810000 */
[----:B------:R-:W-:-:S04]  /*15d00*/  FMUL.FTZ R38, R5, UR51 ;  /* 0x0000003305267c20 */ /* 0x000fc80008410000 */
[----:B------:R-:W-:Y:S01]  /*15d10*/  FADD.FTZ R42, -R6, R8 ;  /* 0x00000008062a7221 */ /* 0x000fe20000010100 */
[----:B------:R-:W-:Y:S01]  /*15d20*/  FMUL.FTZ R8, R7, UR51 ;  /* 0x0000003307087c20 */ /* 0x000fe20008410000 */
[--C-:B------:R-:W-:Y:S01]  /*15d30*/  FFMA.FTZ R33, R33, UR51, -R38.reuse ;  /* 0x0000003321217c23 */ /* 0x100fe20008010826 */
[--C-:B------:R-:W-:Y:S01]  /*15d40*/  FFMA.FTZ R79, R24, UR51, -R38.reuse ;  /* 0x00000033184f7c23 */ /* 0x100fe20008010826 */
[----:B------:R-:W-:Y:S01]  /*15d50*/  FMUL.FTZ R7, R42, UR51 ;  /* 0x000000332a077c20 */ /* 0x000fe20008410000 */
[--C-:B------:R-:W-:Y:S01]  /*15d60*/  FFMA.FTZ R42, R11, UR51, -R38.reuse ;  /* 0x000000330b2a7c23 */ /* 0x100fe20008010826 */
[--C-:B------:R-:W-:Y:S01]  /*15d70*/  FFMA.FTZ R11, R80, UR51, -R38.reuse ;  /* 0x00000033500b7c23 */ /* 0x100fe20008010826 */
[----:B------:R-:W-:Y:S01]  /*15d80*/  FMUL.FTZ R80, R6, UR51 ;  /* 0x0000003306507c20 */ /* 0x000fe20008410000 */
[--C-:B------:R-:W-:Y:S01]  /*15d90*/  FFMA.FTZ R26, R26, UR51, -R38.reuse ;  /* 0x000000331a1a7c23 */ /* 0x100fe20008010826 */
[--C-:B------:R-:W-:Y:S01]  /*15da0*/  FFMA.FTZ R28, R28, UR51, -R38.reuse ;  /* 0x000000331c1c7c23 */ /* 0x100fe20008010826 */
[----:B------:R-:W-:Y:S01]  /*15db0*/  FFMA.FTZ R30, R30, UR51, -R38 ;  /* 0x000000331e1e7c23 */ /* 0x000fe20008010826 */
[----:B------:R-:W-:Y:S01]  /*15dc0*/  FFMA.FTZ R78, R153, UR51, -R80 ;  /* 0x00000033994e7c23 */ /* 0x000fe20008010850 */
        /* <DEDUP_REMOVED lines=42> */
[--C-:B0-----:R-:W-:Y:S01]  /*16070*/  FFMA.FTZ R33, R152, UR51, -R80.reuse ;  /* 0x0000003398217c23 */ /* 0x101fe20008010850 */
        /* <DEDUP_REMOVED lines=12> */
[----:B------:R-:W-:-:S02]  /*16140*/  FFMA.FTZ R21, R21, UR51, -R80 ;  /* 0x0000003315157c23 */ /* 0x000fc40008010850 */
[----:B------:R-:W0:Y:S01]  /*16150*/  MUFU.EX2 R78, R78 ;  /* 0x0000004e004e7308 */ /* 0x000e220000000800 */
[----:B-1----:R-:W-:-:S07]  /*16160*/  FFMA.FTZ R4, R8, R4, R32 ;  /* 0x0000000408047223 */ /* 0x002fce0000010020 */
[----:B------:R1:W-:Y:S08]  /*16170*/  MUFU.EX2 R42, R76 ;  /* 0x0000004c002a7308 */ /* 0x0003f00000000800 */
[----:B------:R-:W2:Y:S01]  /*16180*/  MUFU.EX2 R79, R79 ;  /* 0x0000004f004f7308 */ /* 0x000ea20000000800 */
[----:B-1----:R-:W-:Y:S01]  /*16190*/  FFMA.FTZ R76, R151, UR51, -R80 ;  /* 0x00000033974c7c23 */ /* 0x002fe20008010850 */
[----:B0-----:R-:W-:-:S06]  /*161a0*/  FFMA.FTZ R3, R7, R3, R78 ;  /* 0x0000000307037223 */ /* 0x001fcc000001004e */
[----:B------:R-:W-:Y:S08]  /*161b0*/  MUFU.EX2 R73, R24 ;  /* 0x0000001800497308 */ /* 0x000ff00000000800 */
[----:B------:R-:W0:Y:S01]  /*161c0*/  MUFU.EX2 R33, R33 ;  /* 0x0000002100217308 */ /* 0x000e220000000800 */
[----:B--2---:R-:W-:-:S07]  /*161d0*/  FADD.FTZ R4, R79, R4 ;  /* 0x000000044f047221 */ /* 0x004fce0000010000 */
[----:B------:R1:W-:Y:S08]  /*161e0*/  MUFU.EX2 R24, R35 ;  /* 0x0000002300187308 */ /* 0x0003f00000000800 */
[----:B------:R-:W2:Y:S01]  /*161f0*/  MUFU.EX2 R34, R26 ;  /* 0x0000001a00227308 */ /* 0x000ea20000000800 */
[----:B-1----:R-:W-:-:S07]  /*16200*/  FFMA.FTZ R35, R150, UR51, -R80 ;  /* 0x0000003396237c23 */ /* 0x002fce0008010850 */
[----:B------:R-:W1:Y:S08]  /*16210*/  MUFU.EX2 R76, R76 ;  /* 0x0000004c004c7308 */ /* 0x000e700000000800 */
[----:B------:R-:W3:Y:S08]  /*16220*/  MUFU.EX2 R77, R28 ;  /* 0x0000001c004d7308 */ /* 0x000ef00000000800 */
[----:B------:R-:W4:Y:S08]  /*16230*/  MUFU.EX2 R35, R35 ;  /* 0x0000002300237308 */ /* 0x000f300000000800 */
[----:B------:R5:W-:Y:S08]  /*16240*/  MUFU.EX2 R26, R37 ;  /* 0x00000025001a7308 */ /* 0x000bf00000000800 */
[----:B------:R-:W4:Y:S01]  /*16250*/  MUFU.EX2 R36, R30 ;  /* 0x0000001e00247308 */ /* 0x000f220000000800 */
[----:B-----5:R-:W-:-:S07]  /*16260*/  FFMA.FTZ R37, R10, UR51, -R80 ;  /* 0x000000330a257c23 */ /* 0x020fce0008010850 */
[----:B------:R-:W5:Y:S08]  /*16270*/  MUFU.EX2 R74, R74 ;  /* 0x0000004a004a7308 */ /* 0x000f700000000800 */
[----:B------:R-:W-:Y:S08]  /*16280*/  MUFU.EX2 R28, R45 ;  /* 0x0000002d001c7308 */ /* 0x000ff00000000800 */
[----:B------:R-:W5:Y:S08]  /*16290*/  MUFU.EX2 R75, R75 ;  /* 0x0000004b004b7308 */ /* 0x000f700000000800 */
[----:B------:R0:W-:Y:S08]  /*162a0*/  MUFU.EX2 R45, R66 ;  /* 0x00000042002d7308 */ /* 0x0001f00000000800 */
[----:B------:R-:W5:Y:S01]  /*162b0*/  MUFU.EX2 R37, R37 ;  /* 0x0000002500257308 */ /* 0x000f620000000800 */
[----:B0-----:R-:W-:Y:S01]  /*162c0*/  FFMA.FTZ R66, R12, UR51, -R80 ;  /* 0x000000330c427c23 */ /* 0x001fe20008010850 */
[----:B------:R-:W-:Y:S01]  /*162d0*/  FADD.FTZ R80, R33, R3 ;  /* 0x0000000321507221 */ /* 0x000fe20000010000 */
[----:B--2---:R-:W-:-:S03]  /*162e0*/  FADD.FTZ R3, R34, R4 ;  /* 0x0000000422037221 */ /* 0x004fc60000010000 */
[----:B-1----:R-:W-:Y:S01]  /*162f0*/  FADD.FTZ R4, R76, R80 ;  /* 0x000000504c047221 */ /* 0x002fe20000010000 */
[----:B---3--:R-:W-:Y:S01]  /*16300*/  FADD.FTZ R3, R77, R3 ;  /* 0x000000034d037221 */ /* 0x008fe20000010000 */
[----:B------:R-:W0:Y:S02]  /*16310*/  MUFU.EX2 R72, R72 ;  /* 0x0000004800487308 */ /* 0x000e240000000800 */
[----:B----4-:R-:W-:Y:S01]  /*16320*/  FADD.FTZ R4, R35, R4 ;  /* 0x0000000423047221 */ /* 0x010fe20000010000 */
[----:B------:R-:W-:-:S03]  /*16330*/  FADD.FTZ R3, R36, R3 ;  /* 0x0000000324037221 */ /* 0x000fc60000010000 */
[----:B-----5:R-:W-:Y:S01]  /*16340*/  FADD.FTZ R4, R74, R4 ;  /* 0x000000044a047221 */ /* 0x020fe20000010000 */
[----:B------:R-:W-:Y:S01]  /*16350*/  FADD.FTZ R3, R75, R3 ;  /* 0x000000034b037221 */ /* 0x000fe20000010000 */
[----:B------:R-:W1:Y:S02]  /*16360*/  MUFU.EX2 R39, R39 ;  /* 0x0000002700277308 */ /* 0x000e640000000800 */
[----:B------:R-:W-:Y:S01]  /*16370*/  FADD.FTZ R4, R37, R4 ;  /* 0x0000000425047221 */ /* 0x000fe20000010000 */
[----:B------:R-:W-:-:S04]  /*16380*/  FADD.FTZ R3, R38, R3 ;  /* 0x0000000326037221 */ /* 0x000fc80000010000 */
[----:B------:R-:W-:Y:S01]  /*16390*/  FADD.FTZ R3, R73, R3 ;  /* 0x0000000349037221 */ /* 0x000fe20000010000 */
[----:B------:R-:W2:Y:S01]  /*163a0*/  MUFU.EX2 R70, R70 ;  /* 0x0000004600467308 */ /* 0x000ea20000000800 */
[----:B0-----:R-:W-:Y:S02]  /*163b0*/  FADD.FTZ R4, R72, R4 ;  /* 0x0000000448047221 */ /* 0x001fe40000010000 */
[----:B------:R-:W-:-:S05]  /*163c0*/  FADD.FTZ R3, R24, R3 ;  /* 0x0000000318037221 */ /* 0x000fca0000010000 */
        /* <DEDUP_REMOVED lines=92> */
.L_x_11526:
[----:B------:R-:W2:Y:S04]  /*16990*/  LDL R84, [R1+0x6c] ;  /* 0x00006c0001547983 */ /* 0x000ea80000100800 */
[----:B------:R-:W3:Y:S01]  /*169a0*/  LDL R82, [R1+0x4] ;  /* 0x0000040001527983 */ /* 0x000ee20000100800 */
[----:B------:R-:W-:-:S03]  /*169b0*/  IMAD R9, R9, 0x8, R2 ;  /* 0x0000000809097824 */ /* 0x000fc600078e0202 */
[----:B------:R-:W4:Y:S04]  /*169c0*/  LDL R81, [R1] ;  /* 0x0000000001517983 */ /* 0x000f280000100800 */
[----:B------:R-:W5:Y:S01]  /*169d0*/  LDL R83, [R1+0x70] ;  /* 0x0000700001537983 */ /* 0x000f620000100800 */
[----:B------:R-:W-:Y:S02]  /*169e0*/  VIADD R9, R9, 0x2d860 ;  /* 0x0002d86009097836 */ /* 0x000fe40000000000 */
[----:B------:R-:W-:-:S05]  /*169f0*/  IMAD.U32 R80, RZ, RZ, UR38 ;  /* 0x00000026ff507e24 */ /* 0x000fca000f8e00ff */
[----:B------:R-:W-:-:S04]  /*16a00*/  PRMT R9, R80, 0x654, R9 ;  /* 0x0000065450097816 */ /* 0x000fc80000000009 */
[----:B------:R0:W-:Y:S02]  /*16a10*/  SYNCS.ARRIVE.TRANS64.RED.A1T0 RZ, [R9+URZ], RZ ;  /* 0x000000ff09ff79a7 */ /* 0x0001e4000810043f */
[----:B0-----:R-:W5:Y:S01]  /*16a20*/  LDL R9, [R1+0x40] ;  /* 0x0000400001097983 */ /* 0x001f620000100800 */
        /* <DEDUP_REMOVED lines=12> */
[----:B------:R0:W-:Y:S01]  /*16af0*/  STSM.16.M88.4 [R157+0x21800], R32 ;  /* 0x021800209d007844 */ /* 0x0001e20000000200 */
[----:B------:R-:W-:Y:S02]  /*16b00*/  F2FP.BF16.F32.PACK_AB R28, R67, R28 ;  /* 0x0000001c431c723e */ /* 0x000fe400000010ff */
[----:B------:R-:W-:Y:S02]  /*16b10*/  F2FP.BF16.F32.PACK_AB R29, R29, R66 ;  /* 0x000000421d1d723e */ /* 0x000fe400000010ff */
[----:B------:R-:W-:Y:S02]  /*16b20*/  F2FP.BF16.F32.PACK_AB R30, R65, R30 ;  /* 0x0000001e411e723e */ /* 0x000fe400000010ff */
[----:B------:R-:W-:Y:S02]  /*16b30*/  F2FP.BF16.F32.PACK_AB R31, R31, R64 ;  /* 0x000000401f1f723e */ /* 0x000fe400000010ff */
[----:B------:R-:W-:-:S02]  /*16b40*/  F2FP.BF16.F32.PACK_AB R40, R47, R40 ;  /* 0x000000282f28723e */ /* 0x000fc400000010ff */
[----:B------:R-:W-:Y:S02]  /*16b50*/  F2FP.BF16.F32.PACK_AB R41, R41, R46 ;  /* 0x0000002e2929723e */ /* 0x000fe400000010ff */
[----:B------:R-:W-:Y:S02]  /*16b60*/  F2FP.BF16.F32.PACK_AB R42, R45, R42 ;  /* 0x0000002a2d2a723e */ /* 0x000fe400000010ff */
[----:B0-----:R-:W-:Y:S02]  /*16b70*/  F2FP.BF16.F32.PACK_AB R32, R63, R62 ;  /* 0x0000003e3f20723e */ /* 0x001fe400000010ff */
[----:B------:R-:W-:Y:S02]  /*16b80*/  F2FP.BF16.F32.PACK_AB R33, R60, R61 ;  /* 0x0000003d3c21723e */ /* 0x000fe400000010ff */
[----:B------:R-:W-:Y:S02]  /*16b90*/  F2FP.BF16.F32.PACK_AB R34, R59, R58 ;  /* 0x0000003a3b22723e */ /* 0x000fe400000010ff */
[----:B------:R-:W-:-:S02]  /*16ba0*/  F2FP.BF16.F32.PACK_AB R35, R56, R57 ;  /* 0x000000393823723e */ /* 0x000fc400000010ff */
        /* <DEDUP_REMOVED lines=51> */
[----:B--2---:R0:W-:Y:S04]  /*16ee0*/  STSM.16.M88.4 [R84], R36 ;  /* 0x0000002454007844 */ /* 0x0041e80000000200 */
[----:B---3--:R1:W-:Y:S04]  /*16ef0*/  STSM.16.M88.4 [R82], R24 ;  /* 0x0000001852007844 */ /* 0x0083e80000000200 */
[----:B----4-:R2:W-:Y:S04]  /*16f00*/  STSM.16.M88.4 [R81], R28 ;  /* 0x0000001c51007844 */ /* 0x0105e80000000200 */
[----:B------:R2:W-:Y:S01]  /*16f10*/  STSM.16.M88.4 [R157+0x27800], R32 ;  /* 0x027800209d007844 */ /* 0x0005e20000000200 */
[----:B0-----:R-:W-:-:S02]  /*16f20*/  F2FP.BF16.F32.PACK_AB R36, R55, R54 ;  /* 0x000000363724723e */ /* 0x001fc400000010ff */
[----:B------:R-:W-:Y:S02]  /*16f30*/  F2FP.BF16.F32.PACK_AB R37, R52, R53 ;  /* 0x000000353425723e */ /* 0x000fe400000010ff */
[----:B------:R-:W-:Y:S02]  /*16f40*/  F2FP.BF16.F32.PACK_AB R38, R51, R50 ;  /* 0x000000323326723e */ /* 0x000fe400000010ff */
[----:B------:R-:W-:Y:S02]  /*16f50*/  F2FP.BF16.F32.PACK_AB R39, R48, R49 ;  /* 0x000000313027723e */ /* 0x000fe400000010ff */
[----:B-1----:R-:W-:Y:S02]  /*16f60*/  F2FP.BF16.F32.PACK_AB R24, R10, R11 ;  /* 0x0000000b0a18723e */ /* 0x002fe400000010ff */
[----:B------:R-:W-:Y:S02]  /*16f70*/  F2FP.BF16.F32.PACK_AB R25, R15, R14 ;  /* 0x0000000e0f19723e */ /* 0x000fe400000010ff */
[----:B------:R-:W-:-:S02]  /*16f80*/  F2FP.BF16.F32.PACK_AB R26, R13, R12 ;  /* 0x0000000c0d1a723e */ /* 0x000fc400000010ff */
[----:B------:R-:W-:Y:S01]  /*16f90*/  F2FP.BF16.F32.PACK_AB R27, R21, R20 ;  /* 0x00000014151b723e */ /* 0x000fe200000010ff */
        /* <DEDUP_REMOVED lines=9> */
[C---:B------:R-:W-:Y:S01]  /*17030*/  ISETP.GT.AND P1, PT, R0.reuse, R9, PT ;  /* 0x000000090000720c */ /* 0x040fe20003f24270 */
[----:B------:R-:W-:-:S02]  /*17040*/  VIADD R0, R0, 0xffffffff ;  /* 0xffffffff00007836 */ /* 0x000fc40000000000 */
[----:B------:R-:W-:Y:S02]  /*17050*/  IMAD.MOV.U32 R10, RZ, RZ, R23 ;  /* 0x000000ffff0a7224 */ /* 0x000fe400078e0017 */
[----:B------:R-:W-:Y:S01]  /*17060*/  IMAD.MOV.U32 R9, RZ, RZ, R18 ;  /* 0x000000ffff097224 */ /* 0x000fe200078e0012 */
[----:B0-----:R-:W-:-:S07]  /*17070*/  NOP ;  /* 0x0000000000007918 */ /* 0x001fce0000000000 */
[----:B--2---:R-:W-:Y:S05]  /*17080*/  @P1 BRA `(.L_x_11527) ;  /* 0xffffffd000d01947 */ /* 0x004fea000383ffff */
.L_x_11515:
[----:B------:R-:W2:Y:S02]  /*17090*/  LDL R7, [R1+0x9c] ;  /* 0x00009c0001077983 */ /* 0x000ea40000100800 */
[----:B--2---:R-:W-:-:S13]  /*170a0*/  ISETP.GE.AND P1, PT, R0, R7, PT ;  /* 0x000000070000720c */ /* 0x004fda0003f26270 */
[----:B------:R-:W-:Y:S05]  /*170b0*/  @!P1 BRA `(.L_x_11528) ;  /* 0x0000003c00889947 */ /* 0x000fea0003800000 */
[----:B------:R-:W-:Y:S02]  /*170c0*/  IMAD.MOV.U32 R8, RZ, RZ, R6 ;  /* 0x000000ffff087224 */ /* 0x000fe400078e0006 */
[----:B------:R-:W-:Y:S02]  /*170d0*/  IMAD.MOV.U32 R9, RZ, RZ, R5 ;  /* 0x000000ffff097224 */ /* 0x000fe400078e0005 */
[----:B------:R-:W-:Y:S02]  /*170e0*/  IMAD.MOV.U32 R10, RZ, RZ, R23 ;  /* 0x000000ffff0a7224 */ /* 0x000fe400078e0017 */
[----:B------:R-:W-:-:S07]  /*170f0*/  IMAD.MOV.U32 R7, RZ, RZ, R18 ;  /* 0x000000ffff077224 */ /* 0x000fce00078e0012 */
.L_x_11548:
        /* <DEDUP_REMOVED lines=9> */
.L_x_11530:
        /* <DEDUP_REMOVED lines=8> */
.L_x_11531:
[----:B------:R-:W-:Y:S04]  /*17210*/  BSSY B0, `(.L_x_11529) ;  /* 0x0000004000007945 */ /* 0x000fe80003800000 */
[----:B--2---:R-:W-:Y:S05]  /*17220*/  @P2 BRA `(.L_x_11532) ;  /* 0x0000000000082947 */ /* 0x004fea0003800000 */
[----:B------:R-:W2:Y:S02]  /*17230*/  SYNCS.PHASECHK.TRANS64.TRYWAIT P2, [R5+URZ+0x2d830], R6 ;  /* 0x02d83006050075a7 */ /* 0x000ea4000804017f */
[----:B--2---:R-:W-:Y:S05]  /*17240*/  @!P2 BRA `(.L_x_11533) ;  /* 0x000000e400a8a947 */ /* 0x004fea0003800000 */
.L_x_11532:
[----:B------:R-:W-:Y:S05]  /*17250*/  BSYNC B0 ;  /* 0x0000000000007941 */ /* 0x000fea0003800000 */
.L_x_11529:
        /* <DEDUP_REMOVED lines=70> */
.L_x_11535:
[----:B------:R-:W-:Y:S01]  /*176c0*/  SHF.L.U32 R5, R10, 0x1f, RZ ;  /* 0x0000001f0a057819 */ /* 0x000fe200000006ff */
[----:B------:R-:W-:-:S04]  /*176d0*/  IMAD R6, R7, 0x8, R2 ;  /* 0x0000000807067824 */ /* 0x000fc800078e0202 */
[----:B------:R0:W1:Y:S01]  /*176e0*/  SYNCS.PHASECHK.TRANS64.TRYWAIT P1, [R6+URZ+0x2d850], R5 ;  /* 0x02d85005060075a7 */ /* 0x000062000802017f */
[----:B------:R-:W-:Y:S05]  /*176f0*/  @!P0 BRA `(.L_x_11536) ;  /* 0x0000000000048947 */ /* 0x000fea0003800000 */
[----:B------:R-:W-:Y:S01]  /*17700*/  BPT.TRAP 0x1 ;  /* 0x000000040000795c */ /* 0x000fe20000300000 */
.L_x_11536:
[----:B-1----:R-:W-:Y:S05]  /*17710*/  @P1 BRA `(.L_x_11534) ;  /* 0x0000000000081947 */ /* 0x002fea0003800000 */
[----:B------:R-:W1:Y:S02]  /*17720*/  SYNCS.PHASECHK.TRANS64.TRYWAIT P1, [R6+URZ+0x2d850], R5 ;  /* 0x02d85005060075a7 */ /* 0x000e64000802017f */
[----:B-1----:R-:W-:Y:S05]  /*17730*/  @!P1 BRA `(.L_x_11537) ;  /* 0x000000e000809947 */ /* 0x002fea0003800000 */
.L_x_11534:
        /* <DEDUP_REMOVED lines=96> */
.L_x_11538:
[----:B------:R-:W2:Y:S01]  /*17d40*/  LDL R11, [R1+0x60] ;  /* 0x00006000010b7983 */ /* 0x000ea20000100800 */
[----:B------:R-:W1:Y:S03]  /*17d50*/  LDC R6, c[0x0][0x448] ;  /* 0x00011200ff067b82 */ /* 0x000e660000000800 */
[----:B0-----:R-:W2:Y:S01]  /*17d60*/  LDL R5, [R1+0x98] ;  /* 0x0000980001057983 */ /* 0x001ea20000100800 */
[----:B------:R-:W-:-:S04]  /*17d70*/  FMUL.FTZ R141, R38, UR43 ;  /* 0x0000002b268d7c20 */ /* 0x000fc80008410000 */
[----:B------:R-:W0:Y:S01]  /*17d80*/  LDC R139, c[0x0][0x9e4] ;  /* 0x00027900ff8b7b82 */ /* 0x000e220000000800 */
[----:B-1----:R-:W-:-:S13]  /*17d90*/  ISETP.NE.AND P1, PT, R6, 0x1, PT ;  /* 0x000000010600780c */ /* 0x002fda0003f25270 */
[----:B------:R-:W1:Y:S08]  /*17da0*/  @P1 LDC R10, c[0x0][0x44c] ;  /* 0x00011300ff0a1b82 */ /* 0x000e700000000800 */
[----:B------:R-:W3:Y:S01]  /*17db0*/  @P1 LDC R6, c[0x0][0x450] ;  /* 0x00011400ff061b82 */ /* 0x000ee20000000800 */
[----:B------:R-:W-:Y:S02]  /*17dc0*/  IMAD.U32 R38, RZ, RZ, UR38 ;  /* 0x00000026ff267e24 */ /* 0x000fe4000f8e00ff */
        /* <DEDUP_REMOVED lines=77> */
[----:B--2---:R-:W-:-:S02]  /*182a0*/  IMAD.IADD R5, R5, 0x1, R11 ;  /* 0x0000000105057824 */ /* 0x004fc400078e020b */
[----:B------:R-:W-:Y:S01]  /*182b0*/  FMUL.FTZ R11, R24, UR43 ;  /* 0x0000002b180b7c20 */ /* 0x000fe20008410000 */
[----:B------:R-:W-:Y:S01]  /*182c0*/  FMUL.FTZ R24, R28, UR43 ;  /* 0x0000002b1c187c20 */ /* 0x000fe20008410000 */
[----:B------:R-:W-:Y:S01]  /*182d0*/  FMUL.FTZ R28, R32, UR43 ;  /* 0x0000002b201c7c20 */ /* 0x000fe20008410000 */
[----:B------:R-:W-:Y:S01]  /*182e0*/  FMUL.FTZ R32, R36, UR43 ;  /* 0x0000002b24207c20 */ /* 0x000fe20008410000 */
[----:B------:R-:W-:Y:S02]  /*182f0*/  IMAD R36, R18, 0x8, R2 ;  /* 0x0000000812247824 */ /* 0x000fe400078e0202 */
[----:B-1----:R-:W-:-:S04]  /*18300*/  @P1 IMAD.HI.U32 R10, R5, R10, RZ ;  /* 0x0000000a050a1227 */ /* 0x002fc800078e00ff */
[----:B------:R-:W-:Y:S01]  /*18310*/  VIADD R36, R36, 0x2d840 ;  /* 0x0002d84024247836 */ /* 0x000fe20000000000 */
[----:B---3--:R-:W-:-:S04]  /*18320*/  @P1 SHF.R.U32.HI R5, RZ, R6, R10 ;  /* 0x00000006ff051219 */ /* 0x008fc8000001160a */
[----:B------:R-:W-:-:S04]  /*18330*/  PRMT R36, R38, 0x654, R36 ;  /* 0x0000065426247816 */ /* 0x000fc80000000024 */
[----:B------:R1:W-:Y:S01]  /*18340*/  SYNCS.ARRIVE.TRANS64.RED.A1T0 RZ, [R36+URZ], RZ ;  /* 0x000000ff24ff79a7 */ /* 0x0003e2000810043f */
[----:B------:R-:W-:Y:S01]  /*18350*/  FMUL.FTZ R10, R25, UR43 ;  /* 0x0000002b190a7c20 */ /* 0x000fe20008410000 */
[----:B------:R-:W-:Y:S01]  /*18360*/  FMUL.FTZ R6, R42, UR43 ;  /* 0x0000002b2a067c20 */ /* 0x000fe20008410000 */
[----:B------:R-:W-:Y:S01]  /*18370*/  FMUL.FTZ R25, R43, UR43 ;  /* 0x0000002b2b197c20 */ /* 0x000fe20008410000 */
[----:B-1----:R-:W1:Y:S01]  /*18380*/  SHFL.IDX PT, R36, R5, RZ, 0x1c1f ;  /* 0x001c1fff05247589 */ /* 0x002e6200000e0000 */
[----:B------:R-:W-:Y:S01]  /*18390*/  FMUL.FTZ R42, R48, UR43 ;  /* 0x0000002b302a7c20 */ /* 0x000fe20008410000 */
[----:B------:R-:W-:Y:S01]  /*183a0*/  IADD3 R38, -R76, 0x1, RZ ;  /* 0x000000014c267810 */ /* 0x000fe20007ffe1ff */
[----:B------:R-:W-:Y:S01]  /*183b0*/  FMUL.FTZ R48, R71, UR43 ;  /* 0x0000002b47307c20 */ /* 0x000fe20008410000 */
[----:B------:R-:W-:Y:S01]  /*183c0*/  FMUL.FTZ R43, R79, UR43 ;  /* 0x0000002b4f2b7c20 */ /* 0x000fe20008410000 */
[----:B------:R-:W2:Y:S02]  /*183d0*/  MUFU.TANH R11, R11 ;  /* 0x0000000b000b7308 */ /* 0x000ea40000002400 */
[----:B------:R-:W-:-:S06]  /*183e0*/  IMAD R38, R156, -0x2, R38 ;  /* 0xfffffffe9c267824 */ /* 0x000fcc00078e0226 */
[----:B------:R-:W3:Y:S01]  /*183f0*/  MUFU.TANH R10, R10 ;  /* 0x0000000a000a7308 */ /* 0x000ee20000002400 */
        /* <DEDUP_REMOVED lines=43> */
[C---:B-1----:R-:W-:Y:S02]  /*186b0*/  IMAD.IADD R87, R36.reuse, 0x1, R85 ;  /* 0x0000000124577824 */ /* 0x042fe400078e0255 */
[----:B------:R-:W-:Y:S01]  /*186c0*/  IMAD.IADD R139, R36, 0x1, R86 ;  /* 0x00000001248b7824 */ /* 0x000fe200078e0256 */
[----:B--234-:R-:W-:Y:S06]  /*186d0*/  @!P3 BRA `(.L_x_11539) ;  /* 0x000000000058b947 */ /* 0x01cfec0003800000 */
        /* <DEDUP_REMOVED lines=12> */
.L_x_11541:
[----:B------:R-:W-:-:S05]  /*187a0*/  IMAD.U32 R38, RZ, RZ, UR5 ;  /* 0x00000005ff267e24 */ /* 0x000fca000f8e00ff */
[----:B------:R-:W-:-:S13]  /*187b0*/  ISETP.NE.AND P1, PT, R38, 0x1, PT ;  /* 0x000000012600780c */ /* 0x000fda0003f25270 */
[----:B------:R-:W1:Y:S02]  /*187c0*/  @P1 LDC.64 R50, c[0x0][0x9e8] ;  /* 0x00027a00ff321b82 */ /* 0x000e640000000a00 */
[----:B-1----:R-:W-:-:S05]  /*187d0*/  @P1 IMAD.HI.U32 R50, R36, R50, RZ ;  /* 0x0000003224321227 */ /* 0x002fca00078e00ff */
[----:B------:R-:W-:-:S07]  /*187e0*/  @P1 SHF.R.U32.HI R36, RZ, R51, R50 ;  /* 0x00000033ff241219 */ /* 0x000fce0000011632 */
.L_x_11542:
[----:B------:R-:W-:Y:S05]  /*187f0*/  BSYNC B0 ;  /* 0x0000000000007941 */ /* 0x000fea0003800000 */
.L_x_11540:
[----:B------:R-:W-:-:S04]  /*18800*/  IMAD R36, R36, R38, -R76 ;  /* 0x0000002624247224 */ /* 0x000fc800078e0a4c */
[----:B------:R-:W-:-:S05]  /*18810*/  IMAD R36, R156, -0x2, R36 ;  /* 0xfffffffe9c247824 */ /* 0x000fca00078e0224 */
[----:B------:R-:W-:Y:S02]  /*18820*/  VIMNMX R139, R139, R36, !PT ;  /* 0x000000248b8b7248 */ /* 0x000fe40007fe0100 */
[----:B------:R-:W-:-:S07]  /*18830*/  VIADDMNMX R87, R36, R38, R87, PT ;  /* 0x0000002624577246 */ /* 0x000fce0003800157 */
.L_x_11539:
        /* <DEDUP_REMOVED lines=113> */
.L_x_11545:
[----:B------:R-:W-:-:S05]  /*18f50*/  IMAD.U32 R35, RZ, RZ, UR5 ;  /* 0x00000005ff237e24 */ /* 0x000fca000f8e00ff */
[----:B------:R-:W-:-:S13]  /*18f60*/  ISETP.NE.AND P1, PT, R35, 0x1, PT ;  /* 0x000000012300780c */ /* 0x000fda0003f25270 */
[----:B------:R-:W0:Y:S02]  /*18f70*/  @P1 LDC.64 R32, c[0x0][0x9e8] ;  /* 0x00027a00ff201b82 */ /* 0x000e240000000a00 */
[----:B0-----:R-:W-:-:S05]  /*18f80*/  @P1 IMAD.HI.U32 R32, R5, R32, RZ ;  /* 0x0000002005201227 */ /* 0x001fca00078e00ff */
[----:B------:R-:W-:-:S07]  /*18f90*/  @P1 SHF.R.U32.HI R5, RZ, R33, R32 ;  /* 0x00000021ff051219 */ /* 0x000fce0000011620 */
.L_x_11546:
[----:B------:R-:W-:Y:S05]  /*18fa0*/  BSYNC B0 ;  /* 0x0000000000007941 */ /* 0x000fea0003800000 */
.L_x_11544:
[----:B------:R-:W-:-:S04]  /*18fb0*/  IMAD R5, R5, R35, -R76 ;  /* 0x0000002305057224 */ /* 0x000fc800078e0a4c */
[----:B------:R-:W-:-:S05]  /*18fc0*/  IMAD R5, R156, -0x2, R5 ;  /* 0xfffffffe9c057824 */ /* 0x000fca00078e0205 */
[----:B------:R-:W-:Y:S02]  /*18fd0*/  VIMNMX R86, R86, R5, !PT ;  /* 0x0000000556567248 */ /* 0x000fe40007fe0100 */
[----:B------:R-:W-:-:S07]  /*18fe0*/  VIADDMNMX R85, R5, R35, R85, PT ;  /* 0x0000002305557246 */ /* 0x000fce0003800155 */
.L_x_11543:
        /* <DEDUP_REMOVED lines=30> */
[----:B------:R-:W-:-:S02]  /*191d0*/  LOP3.LUT R22, R22, 0xdfffffff, RZ, 0xc0, !PT ;  /* 0xdfffffff16167812 */ /* 0x000fc400078ec0ff */
[----:B------:R-:W-:Y:S02]  /*191e0*/  FMNMX.FTZ R5, R65, R5, !PT ;  /* 0x0000000541057209 */ /* 0x000fe40007810000 */
[----:B------:R-:W-:Y:S02]  /*191f0*/  @P0 LOP3.LUT R22, R22, 0x20000000, RZ, 0xfc, !PT ;  /* 0x2000000016160812 */ /* 0x000fe400078efcff */
[----:B------:R-:W-:Y:S02]  /*19200*/  FMNMX.FTZ R5, R62, R5, !PT ;  /* 0x000000053e057209 */ /* 0x000fe40007810000 */
[C---:B------:R-:W-:Y:S02]  /*19210*/  ISETP.GT.AND P1, PT, R86.reuse, 0x1, P5 ;  /* 0x000000015600780c */ /* 0x040fe40002f24270 */
[----:B------:R-:W-:Y:S02]  /*19220*/  FMNMX.FTZ R5, R63, R5, !PT ;  /* 0x000000053f057209 */ /* 0x000fe40007810000 */
[----:B------:R-:W-:-:S02]  /*19230*/  ISETP.GT.AND P2, PT, R86, 0x28, P5 ;  /* 0x000000285600780c */ /* 0x000fc40002f44270 */
[----:B------:R-:W-:Y:S02]  /*19240*/  FMNMX.FTZ R5, R58, R5, !PT ;  /* 0x000000053a057209 */ /* 0x000fe40007810000 */
[----:B------:R-:W-:Y:S02]  /*19250*/  LOP3.LUT R22, R22, 0xfffffffd, RZ, 0xc0, !PT ;  /* 0xfffffffd16167812 */ /* 0x000fe400078ec0ff */
[----:B------:R-:W-:Y:S02]  /*19260*/  FMNMX.FTZ R5, R59, R5, !PT ;  /* 0x000000053b057209 */ /* 0x000fe40007810000 */
[C---:B------:R-:W-:Y:S02]  /*19270*/  ISETP.LT.OR P1, PT, R85.reuse, 0x2, P1 ;  /* 0x000000025500780c */ /* 0x040fe40000f21670 */
[----:B------:R-:W-:Y:S02]  /*19280*/  FMNMX.FTZ R5, R54, R5, !PT ;  /* 0x0000000536057209 */ /* 0x000fe40007810000 */
[----:B------:R-:W-:-:S02]  /*19290*/  ISETP.LT.OR P2, PT, R85, 0x29, P2 ;  /* 0x000000295500780c */ /* 0x000fc40001741670 */
[----:B------:R-:W-:Y:S02]  /*192a0*/  FMNMX.FTZ R5, R55, R5, !PT ;  /* 0x0000000537057209 */ /* 0x000fe40007810000 */
[----:B------:R-:W-:Y:S02]  /*192b0*/  ISETP.GT.AND P6, PT, R86, 0x69, P5 ;  /* 0x000000695600780c */ /* 0x000fe40002fc4270 */
[----:B------:R-:W-:Y:S02]  /*192c0*/  FMNMX.FTZ R5, R50, R5, !PT ;  /* 0x0000000532057209 */ /* 0x000fe40007810000 */
[----:B------:R-:W-:Y:S02]  /*192d0*/  @P4 LOP3.LUT R22, R22, 0x2, RZ, 0xfc, !PT ;  /* 0x0000000216164812 */ /* 0x000fe400078efcff */
[----:B------:R-:W-:Y:S02]  /*192e0*/  FMNMX.FTZ R5, R51, R5, !PT ;  /* 0x0000000533057209 */ /* 0x000fe40007810000 */
[----:B------:R-:W-:-:S02]  /*192f0*/  FSEL R33, R146, -INF , !P1 ;  /* 0xff80000092217808 */ /* 0x000fc40004800000 */
[----:B------:R-:W-:Y:S02]  /*19300*/  FMNMX.FTZ R5, R40, R5, !PT ;  /* 0x0000000528057209 */ /* 0x000fe40007810000 */
[----:B------:R-:W-:Y:S02]  /*19310*/  FSEL R68, R12, -INF , !P2 ;  /* 0xff8000000c447808 */ /* 0x000fe40005000000 */
[----:B------:R-:W-:Y:S02]  /*19320*/  FMNMX.FTZ R5, R47, R5, !PT ;  /* 0x000000052f057209 */ /* 0x000fe40007810000 */
[----:B------:R-:W-:Y:S02]  /*19330*/  ISETP.GT.AND P0, PT, R86, RZ, P5 ;  /* 0x000000ff5600720c */ /* 0x000fe40002f04270 */
[----:B------:R-:W-:Y:S02]  /*19340*/  FMNMX.FTZ R5, R42, R5, !PT ;  /* 0x000000052a057209 */ /* 0x000fe40007810000 */
[----:B------:R-:W-:-:S02]  /*19350*/  ISETP.LT.OR P4, PT, R85, 0x6a, P6 ;  /* 0x0000006a5500780c */ /* 0x000fc40003781670 */
[----:B------:R-:W-:Y:S02]  /*19360*/  FMNMX.FTZ R5, R45, R5, !PT ;  /* 0x000000052d057209 */ /* 0x000fe40007810000 */
[C---:B------:R-:W-:Y:S02]  /*19370*/  ISETP.GT.AND P1, PT, R86.reuse, 0x9, P5 ;  /* 0x000000095600780c */ /* 0x040fe40002f24270 */
[----:B------:R-:W-:Y:S02]  /*19380*/  FMNMX.FTZ R5, R13, R5, !PT ;  /* 0x000000050d057209 */ /* 0x000fe40007810000 */
[----:B------:R-:W-:Y:S02]  /*19390*/  ISETP.GT.AND P2, PT, R86, 0x30, P5 ;  /* 0x000000305600780c */ /* 0x000fe40002f44270 */
[----:B------:R-:W-:Y:S02]  /*193a0*/  FMNMX.FTZ R5, R10, R5, !PT ;  /* 0x000000050a057209 */ /* 0x000fe40007810000 */
[----:B------:R-:W-:-:S02]  /*193b0*/  ISETP.GT.AND P3, PT, R86, 0x70, P5 ;  /* 0x000000705600780c */ /* 0x000fc40002f64270 */
[----:B------:R-:W-:Y:S02]  /*193c0*/  FMNMX.FTZ R5, R11, R5, !PT ;  /* 0x000000050b057209 */ /* 0x000fe40007810000 */
[C---:B------:R-:W-:Y:S02]  /*193d0*/  ISETP.LT.OR P0, PT, R85.reuse, 0x1, P0 ;  /* 0x000000015500780c */ /* 0x040fe40000701670 */
        /* <DEDUP_REMOVED lines=8> */
[----:B------:R-:W-:Y:S02]  /*19460*/  ISETP.GT.AND P1, PT, R86, 0x11, P5 ;  /* 0x000000115600780c */ /* 0x000fe40002f24270 */
[----:B------:R-:W-:Y:S02]  /*19470*/  FSEL R14, R34, -INF , !P3 ;  /* 0xff800000220e7808 */ /* 0x000fe40005800000 */
[----:B------:R-:W-:-:S02]  /*19480*/  ISETP.LT.OR P1, PT, R85, 0x12, P1 ;  /* 0x000000125500780c */ /* 0x000fc40000f21670 */
[----:B------:R-:W-:Y:S02]  /*19490*/  ISETP.GT.AND P2, PT, R86, 0x38, P5 ;  /* 0x000000385600780c */ /* 0x000fe40002f44270 */
[----:B------:R-:W-:Y:S02]  /*194a0*/  FSEL R37, R142, -INF , !P1 ;  /* 0xff8000008e257808 */ /* 0x000fe40004800000 */
[----:B------:R-:W-:Y:S02]  /*194b0*/  ISETP.GT.AND P1, PT, R86, 0x19, P5 ;  /* 0x000000195600780c */ /* 0x000fe40002f24270 */
[C---:B------:R-:W-:Y:S02]  /*194c0*/  ISETP.LT.OR P2, PT, R85.reuse, 0x39, P2 ;  /* 0x000000395500780c */ /* 0x040fe40001741670 */
[----:B------:R-:W-:Y:S02]  /*194d0*/  ISETP.LT.OR P1, PT, R85, 0x1a, P1 ;  /* 0x0000001a5500780c */ /* 0x000fe40000f21670 */
[----:B0-----:R-:W-:-:S02]  /*194e0*/  FMNMX.FTZ R5, R5, R6, !PT ;  /* 0x0000000605057209 */ /* 0x001fc40007810000 */
[----:B------:R-:W-:Y:S02]  /*194f0*/  FSEL R39, R140, -INF , !P1 ;  /* 0xff8000008c277808 */ /* 0x000fe40004800000 */
[C---:B------:R-:W-:Y:S01]  /*19500*/  ISETP.GT.AND P1, PT, R86.reuse, 0x21, P5 ;  /* 0x000000215600780c */ /* 0x040fe20002f24270 */
[----:B------:R-:W0:Y:S01]  /*19510*/  SHFL.BFLY PT, R6, R5, 0x1, 0x1f ;  /* 0x0c201f0005067f89 */ /* 0x000e2200000e0000 */
[----:B------:R-:W-:Y:S02]  /*19520*/  FSEL R64, R15, -INF , !P2 ;  /* 0xff8000000f407808 */ /* 0x000fe40005000000 */
[----:B------:R-:W-:Y:S02]  /*19530*/  ISETP.LT.OR P1, PT, R85, 0x22, P1 ;  /* 0x000000225500780c */ /* 0x000fe40000f21670 */
[----:B------:R-:W-:Y:S02]  /*19540*/  ISETP.GT.AND P2, PT, R86, 0x40, P5 ;  /* 0x000000405600780c */ /* 0x000fe40002f44270 */
[----:B------:R-:W-:-:S02]  /*19550*/  FSEL R25, R25, -INF , !P1 ;  /* 0xff80000019197808 */ /* 0x000fc40004800000 */
[C---:B------:R-:W-:Y:S02]  /*19560*/  ISETP.GT.AND P1, PT, R86.reuse, 0x29, P5 ;  /* 0x000000295600780c */ /* 0x040fe40002f24270 */
[C---:B------:R-:W-:Y:S02]  /*19570*/  ISETP.LT.OR P2, PT, R85.reuse, 0x41, P2 ;  /* 0x000000415500780c */ /* 0x040fe40001741670 */
[----:B------:R-:W-:Y:S02]  /*19580*/  ISETP.LT.OR P1, PT, R85, 0x2a, P1 ;  /* 0x0000002a5500780c */ /* 0x000fe40000f21670 */
[----:B------:R-:W-:Y:S02]  /*19590*/  FSEL R61, R21, -INF , !P2 ;  /* 0xff800000153d7808 */ /* 0x000fe40005000000 */
[----:B------:R-:W-:Y:S02]  /*195a0*/  FSEL R27, R27, -INF , !P1 ;  /* 0xff8000001b1b7808 */ /* 0x000fe40004800000 */
[----:B------:R-:W-:-:S02]  /*195b0*/  ISETP.GT.AND P1, PT, R86, 0x31, P5 ;  /* 0x000000315600780c */ /* 0x000fc40002f24270 */
[C---:B------:R-:W-:Y:S02]  /*195c0*/  ISETP.GT.AND P2, PT, R86.reuse, 0x48, P5 ;  /* 0x000000485600780c */ /* 0x040fe40002f44270 */
[----:B------:R-:W-:Y:S02]  /*195d0*/  ISETP.LT.OR P1, PT, R85, 0x32, P1 ;  /* 0x000000325500780c */ /* 0x000fe40000f21670 */
[----:B0-----:R-:W-:Y:S02]  /*195e0*/  FMNMX.FTZ R5, R5, R6, !PT ;  /* 0x0000000605057209 */ /* 0x001fe40007810000 */
[----:B------:R-:W-:Y:S02]  /*195f0*/  FSEL R29, R29, -INF , !P1 ;  /* 0xff8000001d1d7808 */ /* 0x000fe40004800000 */
[C---:B------:R-:W-:Y:S01]  /*19600*/  FSETP.NEU.FTZ.AND P6, PT, R5.reuse, -INF , PT ;  /* 0xff8000000500780b */ /* 0x040fe20003fdd000 */
[----:B------:R-:W-:Y:S01]  /*19610*/  FMUL.FTZ R6, R5, UR51 ;  /* 0x0000003305067c20 */ /* 0x000fe20008410000 */
[----:B------:R-:W-:-:S02]  /*19620*/  ISETP.GT.AND P1, PT, R86, 0x39, P5 ;  /* 0x000000395600780c */ /* 0x000fc40002f24270 */
[----:B------:R-:W-:Y:S02]  /*19630*/  FSEL R12, R5, RZ, P6 ;  /* 0x000000ff050c7208 */ /* 0x000fe40003000000 */
[----:B------:R-:W-:Y:S02]  /*19640*/  FSEL R6, R6, RZ, P6 ;  /* 0x000000ff06067208 */ /* 0x000fe40003000000 */
[C---:B------:R-:W-:Y:S01]  /*19650*/  ISETP.LT.OR P1, PT, R85.reuse, 0x3a, P1 ;  /* 0x0000003a5500780c */ /* 0x040fe20000f21670 */
[----:B------:R-:W-:Y:S01]  /*19660*/  FADD.FTZ R12, -R12, R9 ;  /* 0x000000090c0c7221 */ /* 0x000fe20000010100 */
[----:B------:R-:W-:Y:S01]  /*19670*/  ISETP.LT.OR P2, PT, R85, 0x49, P2 ;  /* 0x000000495500780c */ /* 0x000fe20001741670 */
        /* <DEDUP_REMOVED lines=32> */
[----:B------:R-:W-:Y:S01]  /*19880*/  FMNMX.FTZ R6, R78, R8, !PT ;  /* 0x000000084e067209 */ /* 0x000fe20007810000 */
[----:B------:R-:W-:Y:S01]  /*19890*/  FMUL.FTZ R12, R12, UR51 ;  /* 0x000000330c0c7c20 */ /* 0x000fe20008410000 */
[----:B------:R-:W-:Y:S01]  /*198a0*/  FSEL R31, R31, -INF , !P1 ;  /* 0xff8000001f1f7808 */ /* 0x000fe20004800000 */
[----:B------:R-:W-:Y:S01]  /*198b0*/  MUFU.EX2 R32, R32 ;  /* 0x0000002000207308 */ /* 0x000fe20000000800 */
[----:B------:R-:W-:-:S02]  /*198c0*/  FMNMX.FTZ R6, R33, R6, !PT ;  /* 0x0000000621067209 */ /* 0x000fc40007810000 */
[----:B------:R-:W-:Y:S02]  /*198d0*/  ISETP.GT.AND P1, PT, R86, 0x41, P5 ;  /* 0x000000415600780c */ /* 0x000fe40002f24270 */
[----:B------:R-:W-:Y:S02]  /*198e0*/  FMNMX.FTZ R6, R76, R6, !PT ;  /* 0x000000064c067209 */ /* 0x000fe40007810000 */
[----:B------:R-:W-:Y:S01]  /*198f0*/  ISETP.LT.OR P1, PT, R85, 0x42, P1 ;  /* 0x000000425500780c */ /* 0x000fe20000f21670 */
[----:B------:R-:W0:Y:S01]  /*19900*/  MUFU.EX2 R12, R12 ;  /* 0x0000000c000c7308 */ /* 0x000e220000000800 */
[----:B------:R-:W-:Y:S02]  /*19910*/  FMNMX.FTZ R6, R35, R6, !PT ;  /* 0x0000000623067209 */ /* 0x000fe40007810000 */
[----:B------:R-:W-:Y:S02]  /*19920*/  FSEL R60, R20, -INF , !P1 ;  /* 0xff800000143c7808 */ /* 0x000fe40004800000 */
[----:B------:R-:W-:-:S02]  /*19930*/  FMNMX.FTZ R6, R74, R6, !PT ;  /* 0x000000064a067209 */ /* 0x000fc40007810000 */
[----:B------:R-:W-:Y:S01]  /*19940*/  ISETP.GT.AND P1, PT, R86, 0x49, P5 ;  /* 0x000000495600780c */ /* 0x000fe20002f24270 */
[----:B------:R-:W1:Y:S01]  /*19950*/  MUFU.EX2 R79, R79 ;  /* 0x0000004f004f7308 */ /* 0x000e620000000800 */
[----:B------:R-:W-:Y:S02]  /*19960*/  FMNMX.FTZ R6, R37, R6, !PT ;  /* 0x0000000625067209 */ /* 0x000fe40007810000 */
[----:B------:R-:W-:Y:S02]  /*19970*/  ISETP.LT.OR P1, PT, R85, 0x4a, P1 ;  /* 0x0000004a5500780c */ /* 0x000fe40000f21670 */
[----:B------:R-:W-:Y:S02]  /*19980*/  FMNMX.FTZ R6, R72, R6, !PT ;  /* 0x0000000648067209 */ /* 0x000fe40007810000 */
[----:B------:R-:W-:Y:S01]  /*19990*/  FSEL R57, R57, -INF , !P2 ;  /* 0xff80000039397808 */ /* 0x000fe20005000000 */
[----:B------:R-:W2:Y:S01]  /*199a0*/  MUFU.EX2 R34, R34 ;  /* 0x0000002200227308 */ /* 0x000ea20000000800 */
[----:B------:R-:W-:Y:S01]  /*199b0*/  FMNMX.FTZ R6, R39, R6, !PT ;  /* 0x0000000627067209 */ /* 0x000fe20007810000 */
[----:B0-----:R-:W-:Y:S01]  /*199c0*/  FFMA.FTZ R4, R12, R4, R32 ;  /* 0x000000040c047223 */ /* 0x001fe20000010020 */
[----:B------:R-:W-:-:S02]  /*199d0*/  ISETP.GT.AND P2, PT, R86, 0x50, P5 ;  /* 0x000000505600780c */ /* 0x000fc40002f44270 */
[----:B------:R-:W-:Y:S02]  /*199e0*/  FMNMX.FTZ R6, R70, R6, !PT ;  /* 0x0000000646067209 */ /* 0x000fe40007810000 */
[----:B------:R-:W-:Y:S01]  /*199f0*/  FSEL R56, R56, -INF , !P1 ;  /* 0xff80000038387808 */ /* 0x000fe20004800000 */
[----:B------:R-:W0:Y:S01]  /*19a00*/  MUFU.EX2 R77, R77 ;  /* 0x0000004d004d7308 */ /* 0x000e220000000800 */
[----:B------:R-:W-:Y:S01]  /*19a10*/  FMNMX.FTZ R6, R25, R6, !PT ;  /* 0x0000000619067209 */ /* 0x000fe20007810000 */
[----:B-1----:R-:W-:Y:S01]  /*19a20*/  FADD.FTZ R4, R79, R4 ;  /* 0x000000044f047221 */ /* 0x002fe20000010000 */
[----:B------:R-:W-:Y:S02]  /*19a30*/  ISETP.GT.AND P1, PT, R86, 0x51, P5 ;  /* 0x000000515600780c */ /* 0x000fe40002f24270 */
[----:B------:R-:W-:Y:S02]  /*19a40*/  FMNMX.FTZ R6, R68, R6, !PT ;  /* 0x0000000644067209 */ /* 0x000fe40007810000 */
[----:B------:R-:W-:Y:S01]  /*19a50*/  ISETP.LT.OR P2, PT, R85, 0x51, P2 ;  /* 0x000000515500780c */ /* 0x000fe20001741670 */
[----:B------:R-:W1:Y:S01]  /*19a60*/  MUFU.EX2 R36, R36 ;  /* 0x0000002400247308 */ /* 0x000e620000000800 */
[----:B------:R-:W-:Y:S01]  /*19a70*/  FMNMX.FTZ R6, R27, R6, !PT ;  /* 0x000000061b067209 */ /* 0x000fe20007810000 */
[----:B--2---:R-:W-:Y:S01]  /*19a80*/  FADD.FTZ R4, R34, R4 ;  /* 0x0000000422047221 */ /* 0x004fe20000010000 */
[----:B------:R-:W-:-:S02]  /*19a90*/  ISETP.LT.OR P1, PT, R85, 0x52, P1 ;  /* 0x000000525500780c */ /* 0x000fc40000f21670 */
[----:B------:R-:W-:Y:S02]  /*19aa0*/  FMNMX.FTZ R6, R66, R6, !PT ;  /* 0x0000000642067209 */ /* 0x000fe40007810000 */
[----:B------:R-:W-:Y:S01]  /*19ab0*/  FSEL R53, R53, -INF , !P2 ;  /* 0xff80000035357808 */ /* 0x000fe20005000000 */
[----:B------:R-:W2:Y:S01]  /*19ac0*/  MUFU.EX2 R75, R75 ;  /* 0x0000004b004b7308 */ /* 0x000ea20000000800 */
[----:B------:R-:W-:Y:S01]  /*19ad0*/  FMNMX.FTZ R6, R29, R6, !PT ;  /* 0x000000061d067209 */ /* 0x000fe20007810000 */
[----:B0-----:R-:W-:Y:S01]  /*19ae0*/  FADD.FTZ R4, R77, R4 ;  /* 0x000000044d047221 */ /* 0x001fe20000010000 */
[----:B------:R-:W-:Y:S02]  /*19af0*/  ISETP.GT.AND P2, PT, R86, 0x58, P5 ;  /* 0x000000585600780c */ /* 0x000fe40002f44270 */
[----:B------:R-:W-:Y:S02]  /*19b00*/  FMNMX.FTZ R6, R64, R6, !PT ;  /* 0x0000000640067209 */ /* 0x000fe40007810000 */
[----:B------:R-:W-:Y:S01]  /*19b10*/  FSEL R52, R52, -INF , !P1 ;  /* 0xff80000034347808 */ /* 0x000fe20004800000 */
[----:B------:R-:W0:Y:S01]  /*19b20*/  MUFU.EX2 R38, R38 ;  /* 0x0000002600267308 */ /* 0x000e220000000800 */
[----:B------:R-:W-:Y:S01]  /*19b30*/  FMNMX.FTZ R6, R31, R6, !PT ;  /* 0x000000061f067209 */ /* 0x000fe20007810000 */
[----:B-1----:R-:W-:Y:S01]  /*19b40*/  FADD.FTZ R4, R36, R4 ;  /* 0x0000000424047221 */ /* 0x002fe20000010000 */
[----:B------:R-:W-:-:S02]  /*19b50*/  ISETP.GT.AND P1, PT, R86, 0x59, P5 ;  /* 0x000000595600780c */ /* 0x000fc40002f24270 */
[----:B------:R-:W-:Y:S02]  /*19b60*/  FMNMX.FTZ R6, R61, R6, !PT ;  /* 0x000000063d067209 */ /* 0x000fe40007810000 */
[----:B------:R-:W-:Y:S01]  /*19b70*/  ISETP.LT.OR P2, PT, R85, 0x59, P2 ;  /* 0x000000595500780c */ /* 0x000fe20001741670 */
[----:B------:R-:W1:Y:S01]  /*19b80*/  MUFU.EX2 R73, R73 ;  /* 0x0000004900497308 */ /* 0x000e620000000800 */
[----:B------:R-:W-:Y:S01]  /*19b90*/  FMNMX.FTZ R6, R60, R6, !PT ;  /* 0x000000063c067209 */ /* 0x000fe20007810000 */
[----:B--2---:R-:W-:Y:S01]  /*19ba0*/  FADD.FTZ R4, R75, R4 ;  /* 0x000000044b047221 */ /* 0x004fe20000010000 */
[----:B------:R-:W-:Y:S02]  /*19bb0*/  ISETP.LT.OR P1, PT, R85, 0x5a, P1 ;  /* 0x0000005a5500780c */ /* 0x000fe40000f21670 */
[----:B------:R-:W-:Y:S02]  /*19bc0*/  FMNMX.FTZ R6, R57, R6, !PT ;  /* 0x0000000639067209 */ /* 0x000fe40007810000 */
[----:B------:R-:W-:Y:S01]  /*19bd0*/  FSEL R49, R49, -INF , !P2 ;  /* 0xff80000031317808 */ /* 0x000fe20005000000 */
[----:B------:R-:W2:Y:S01]  /*19be0*/  MUFU.EX2 R24, R24 ;  /* 0x0000001800187308 */ /* 0x000ea20000000800 */
[----:B------:R-:W-:Y:S01]  /*19bf0*/  FMNMX.FTZ R6, R56, R6, !PT ;  /* 0x0000000638067209 */ /* 0x000fe20007810000 */
[----:B0-----:R-:W-:Y:S01]  /*19c00*/  FADD.FTZ R4, R38, R4 ;  /* 0x0000000426047221 */ /* 0x001fe20000010000 */
[----:B------:R-:W-:-:S02]  /*19c10*/  ISETP.GT.AND P2, PT, R86, 0x60, P5 ;  /* 0x000000605600780c */ /* 0x000fc40002f44270 */
[----:B------:R-:W-:Y:S02]  /*19c20*/  FMNMX.FTZ R6, R53, R6, !PT ;  /* 0x0000000635067209 */ /* 0x000fe40007810000 */
[----:B------:R-:W-:Y:S01]  /*19c30*/  FSEL R48, R48, -INF , !P1 ;  /* 0xff80000030307808 */ /* 0x000fe20004800000 */
[----:B------:R-:W0:Y:S01]  /*19c40*/  MUFU.EX2 R71, R71 ;  /* 0x0000004700477308 */ /* 0x000e220000000800 */
[----:B------:R-:W-:Y:S01]  /*19c50*/  FMNMX.FTZ R6, R52, R6, !PT ;  /* 0x0000000634067209 */ /* 0x000fe20007810000 */
[----:B-1----:R-:W-:Y:S01]  /*19c60*/  FADD.FTZ R4, R73, R4 ;  /* 0x0000000449047221 */ /* 0x002fe20000010000 */
[----:B------:R-:W-:Y:S02]  /*19c70*/  ISETP.GT.AND P1, PT, R86, 0x61, P5 ;  /* 0x000000615600780c */ /* 0x000fe40002f24270 */
[----:B------:R-:W-:Y:S02]  /*19c80*/  ISETP.LT.OR P2, PT, R85, 0x61, P2 ;  /* 0x000000615500780c */ /* 0x000fe40001741670 */
[----:B------:R-:W-:Y:S01]  /*19c90*/  FMNMX.FTZ R6, R49, R6, !PT ;  /* 0x0000000631067209 */ /* 0x000fe20007810000 */
[----:B------:R-:W1:Y:S01]  /*19ca0*/  MUFU.EX2 R26, R26 ;  /* 0x0000001a001a7308 */ /* 0x000e620000000800 */
[----:B------:R-:W-:Y:S01]  /*19cb0*/  ISETP.LT.OR P1, PT, R85, 0x62, P1 ;  /* 0x000000625500780c */ /* 0x000fe20000f21670 */
[----:B--2---:R-:W-:Y:S01]  /*19cc0*/  FADD.FTZ R4, R24, R4 ;  /* 0x0000000418047221 */ /* 0x004fe20000010000 */
[----:B------:R-:W-:-:S02]  /*19cd0*/  FSEL R46, R46, -INF , !P2 ;  /* 0xff8000002e2e7808 */ /* 0x000fc40005000000 */
[----:B------:R-:W-:Y:S02]  /*19ce0*/  FMNMX.FTZ R6, R48, R6, !PT ;  /* 0x0000000630067209 */ /* 0x000fe40007810000 */
[----:B------:R-:W-:Y:S01]  /*19cf0*/  FSEL R41, R41, -INF , !P1 ;  /* 0xff80000029297808 */ /* 0x000fe20004800000 */
[----:B------:R-:W2:Y:S01]  /*19d00*/  MUFU.EX2 R69, R69 ;  /* 0x0000004500457308 */ /* 0x000ea20000000800 */
[----:B------:R-:W-:Y:S01]  /*19d10*/  LOP3.LUT P6, RZ, R22, 0x2, RZ, 0xc0, !PT ;  /* 0x0000000216ff7812 */ /* 0x000fe200078cc0ff */
[----:B0-----:R-:W-:Y:S01]  /*19d20*/  FADD.FTZ R4, R71, R4 ;  /* 0x0000000447047221 */ /* 0x001fe20000010000 */
[----:B------:R-:W-:Y:S02]  /*19d30*/  FMNMX.FTZ R6, R46, R6, !PT ;  /* 0x000000062e067209 */ /* 0x000fe40007810000 */
[----:B------:R-:W-:Y:S02]  /*19d40*/  FSEL R44, R44, -INF , !P6 ;  /* 0xff8000002c2c7808 */ /* 0x000fe40007000000 */
[----:B------:R-:W-:Y:S01]  /*19d50*/  FMNMX.FTZ R6, R41, R6, !PT ;  /* 0x0000000629067209 */ /* 0x000fe20007810000 */
[----:B------:R-:W0:Y:S01]  /*19d60*/  MUFU.EX2 R28, R28 ;  /* 0x0000001c001c7308 */ /* 0x000e220000000800 */
[----:B------:R-:W-:Y:S01]  /*19d70*/  ISETP.GT.AND P2, PT, R86, 0x71, P5 ;  /* 0x000000715600780c */ /* 0x000fe20002f44270 */
[----:B-1----:R-:W-:Y:S01]  /*19d80*/  FADD.FTZ R4, R26, R4 ;  /* 0x000000041a047221 */ /* 0x002fe20000010000 */
[----:B------:R-:W-:-:S02]  /*19d90*/  FSEL R43, R43, -INF , !P4 ;  /* 0xff8000002b2b7808 */ /* 0x000fc40006000000 */
[----:B------:R-:W-:Y:S02]  /*19da0*/  FMNMX.FTZ R6, R44, R6, !PT ;  /* 0x000000062c067209 */ /* 0x000fe40007810000 */
[C---:B------:R-:W-:Y:S01]  /*19db0*/  ISETP.GT.AND P1, PT, R86.reuse, 0x78, P5 ;  /* 0x000000785600780c */ /* 0x040fe20002f24270 */
[----:B------:R-:W1:Y:S01]  /*19dc0*/  MUFU.EX2 R67, R67 ;  /* 0x0000004300437308 */ /* 0x000e620000000800 */
[----:B------:R-:W-:Y:S01]  /*19dd0*/  ISETP.LT.OR P2, PT, R85, 0x72, P2 ;  /* 0x000000725500780c */ /* 0x000fe20001741670 */
[----:B--2---:R-:W-:Y:S01]  /*19de0*/  FADD.FTZ R4, R69, R4 ;  /* 0x0000000445047221 */ /* 0x004fe20000010000 */
[----:B------:R-:W-:Y:S02]  /*19df0*/  FMNMX.FTZ R6, R43, R6, !PT ;  /* 0x000000062b067209 */ /* 0x000fe40007810000 */
[----:B------:R-:W-:Y:S02]  /*19e00*/  ISETP.GT.AND P5, PT, R86, 0x79, P5 ;  /* 0x000000795600780c */ /* 0x000fe40002fa4270 */
[----:B------:R-:W-:Y:S01]  /*19e10*/  ISETP.LT.OR P1, PT, R85, 0x79, P1 ;  /* 0x000000795500780c */ /* 0x000fe20000f21670 */
[----:B------:R-:W2:Y:S01]  /*19e20*/  MUFU.EX2 R30, R30 ;  /* 0x0000001e001e7308 */ /* 0x000ea20000000800 */
[----:B------:R-:W-:Y:S01]  /*19e30*/  FSEL R15, R149, -INF , !P2 ;  /* 0xff800000950f7808 */ /* 0x000fe20005000000 */
[----:B0-----:R-:W-:Y:S01]  /*19e40*/  FADD.FTZ R4, R28, R4 ;  /* 0x000000041c047221 */ /* 0x001fe20000010000 */
[----:B------:R-:W-:-:S02]  /*19e50*/  FMNMX.FTZ R6, R14, R6, !PT ;  /* 0x000000060e067209 */ /* 0x000fc40007810000 */
[----:B------:R-:W-:Y:S02]  /*19e60*/  ISETP.LT.OR P5, PT, R85, 0x7a, P5 ;  /* 0x0000007a5500780c */ /* 0x000fe40002fa1670 */
[----:B------:R-:W-:Y:S01]  /*19e70*/  FSEL R20, R148, -INF , !P1 ;  /* 0xff80000094147808 */ /* 0x000fe20004800000 */
[----:B------:R-:W0:Y:S01]  /*19e80*/  MUFU.EX2 R65, R65 ;  /* 0x0000004100417308 */ /* 0x000e220000000800 */
[----:B------:R-:W-:Y:S01]  /*19e90*/  FMNMX.FTZ R6, R15, R6, !PT ;  /* 0x000000060f067209 */ /* 0x000fe20007810000 */
[----:B-1----:R-:W-:Y:S01]  /*19ea0*/  FADD.FTZ R4, R67, R4 ;  /* 0x0000000443047221 */ /* 0x002fe20000010000 */
[----:B------:R-:W-:Y:S02]  /*19eb0*/  FSEL R21, R147, -INF , !P5 ;  /* 0xff80000093157808 */ /* 0x000fe40006800000 */
[----:B------:R-:W-:Y:S02]  /*19ec0*/  FMNMX.FTZ R6, R20, R6, !PT ;  /* 0x0000000614067209 */ /* 0x000fe40007810000 */
[----:B------:R-:W-:Y:S01]  /*19ed0*/  LOP3.LUT P0, RZ, R22, 0x20000000, RZ, 0xc0, !PT ;  /* 0x2000000016ff7812 */ /* 0x000fe2000780c0ff */
[----:B------:R-:W1:Y:S01]  /*19ee0*/  MUFU.EX2 R62, R62 ;  /* 0x0000003e003e7308 */ /* 0x000e620000000800 */
[----:B------:R-:W-:Y:S01]  /*19ef0*/  FMNMX.FTZ R6, R21, R6, !PT ;  /* 0x0000000615067209 */ /* 0x000fe20007810000 */
[----:B--2---:R-:W-:-:S04]  /*19f00*/  FADD.FTZ R4, R30, R4 ;  /* 0x000000041e047221 */ /* 0x004fc80000010000 */
[----:B------:R-:W2:Y:S02]  /*19f10*/  SHFL.BFLY PT, R13, R6, 0x2, 0x1f ;  /* 0x0c401f00060d7f89 */ /* 0x000ea400000e0000 */
[----:B------:R-:W3:Y:S01]  /*19f20*/  MUFU.EX2 R63, R63 ;  /* 0x0000003f003f7308 */ /* 0x000ee20000000800 */
[----:B0-----:R-:W-:-:S07]  /*19f30*/  FADD.FTZ R4, R65, R4 ;  /* 0x0000000441047221 */ /* 0x001fce0000010000 */
[----:B------:R-:W0:Y:S01]  /*19f40*/  MUFU.EX2 R58, R58 ;  /* 0x0000003a003a7308 */ /* 0x000e220000000800 */
[----:B-1----:R-:W-:-:S07]  /*19f50*/  FADD.FTZ R4, R62, R4 ;  /* 0x000000043e047221 */ /* 0x002fce0000010000 */
[----:B------:R-:W1:Y:S01]  /*19f60*/  MUFU.EX2 R59, R59 ;  /* 0x0000003b003b7308 */ /* 0x000e620000000800 */
[----:B---3--:R-:W-:Y:S01]  /*19f70*/  FADD.FTZ R4, R63, R4 ;  /* 0x000000043f047221 */ /* 0x008fe20000010000 */
[----:B--2---:R-:W-:-:S06]  /*19f80*/  FMNMX.FTZ R6, R6, R13, !PT ;  /* 0x0000000d06067209 */ /* 0x004fcc0007810000 */
[----:B------:R-:W2:Y:S01]  /*19f90*/  MUFU.EX2 R54, R54 ;  /* 0x0000003600367308 */ /* 0x000ea20000000800 */
[----:B0-----:R-:W-:Y:S01]  /*19fa0*/  FADD.FTZ R4, R58, R4 ;  /* 0x000000043a047221 */ /* 0x001fe20000010000 */
[----:B------:R-:W0:Y:S06]  /*19fb0*/  SHFL.BFLY PT, R13, R6, 0x1, 0x1f ;  /* 0x0c201f00060d7f89 */ /* 0x000e2c00000e0000 */
[----:B------:R-:W3:Y:S01]  /*19fc0*/  MUFU.EX2 R55, R55 ;  /* 0x0000003700377308 */ /* 0x000ee20000000800 */
[----:B-1----:R-:W-:-:S07]  /*19fd0*/  FADD.FTZ R4, R59, R4 ;  /* 0x000000043b047221 */ /* 0x002fce0000010000 */
[----:B------:R-:W1:Y:S01]  /*19fe0*/  MUFU.EX2 R50, R50 ;  /* 0x0000003200327308 */ /* 0x000e620000000800 */
[----:B--2---:R-:W-:-:S07]  /*19ff0*/  FADD.FTZ R4, R54, R4 ;  /* 0x0000000436047221 */ /* 0x004fce0000010000 */
[----:B------:R-:W2:Y:S01]  /*1a000*/  MUFU.EX2 R51, R51 ;  /* 0x0000003300337308 */ /* 0x000ea20000000800 */
[----:B---3--:R-:W-:Y:S01]  /*1a010*/  FADD.FTZ R4, R55, R4 ;  /* 0x0000000437047221 */ /* 0x008fe20000010000 */
[----:B0-----:R-:W-:-:S04]  /*1a020*/  FMNMX.FTZ R6, R6, R13, !PT ;  /* 0x0000000d06067209 */ /* 0x001fc80007810000 */
[----:B------:R-:W-:Y:S02]  /*1a030*/  FSETP.NEU.FTZ.AND P1, PT, R6, -INF , PT ;  /* 0xff8000000600780b */ /* 0x000fe40003f3d000 */
[----:B------:R-:W0:Y:S01]  /*1a040*/  MUFU.EX2 R40, R40 ;  /* 0x0000002800287308 */ /* 0x000e220000000800 */
[----:B-1----:R-:W-:Y:S01]  /*1a050*/  FADD.FTZ R4, R50, R4 ;  /* 0x0000000432047221 */ /* 0x002fe20000010000 */
[----:B------:R-:W-:-:S05]  /*1a060*/  FSEL R13, R6, RZ, P1 ;  /* 0x000000ff060d7208 */ /* 0x000fca0000800000 */
[----:B------:R-:W-:Y:S01]  /*1a070*/  FADD.FTZ R13, -R13, R8 ;  /* 0x000000080d0d7221 */ /* 0x000fe20000010100 */
[----:B------:R-:W1:Y:S01]  /*1a080*/  MUFU.EX2 R47, R47 ;  /* 0x0000002f002f7308 */ /* 0x000e620000000800 */
[----:B--2---:R-:W-:Y:S02]  /*1a090*/  FADD.FTZ R4, R51, R4 ;  /* 0x0000000433047221 */ /* 0x004fe40000010000 */
[----:B------:R-:W-:-:S05]  /*1a0a0*/  FMUL.FTZ R13, R13, UR51 ;  /* 0x000000330d0d7c20 */ /* 0x000fca0008410000 */
[----:B------:R2:W-:Y:S01]  /*1a0b0*/  MUFU.EX2 R8, R80 ;  /* 0x0000005000087308 */ /* 0x0005e20000000800 */
[----:B0-----:R-:W-:-:S07]  /*1a0c0*/  FADD.FTZ R4, R40, R4 ;  /* 0x0000000428047221 */ /* 0x001fce0000010000 */
[----:B------:R-:W-:Y:S01]  /*1a0d0*/  MUFU.EX2 R13, R13 ;  /* 0x0000000d000d7308 */ /* 0x000fe20000000800 */
[----:B--2---:R-:W-:Y:S01]  /*1a0e0*/  FMUL.FTZ R80, R6, UR51 ;  /* 0x0000003306507c20 */ /* 0x004fe20008410000 */
[----:B-1----:R-:W-:-:S04]  /*1a0f0*/  FADD.FTZ R4, R47, R4 ;  /* 0x000000042f047221 */ /* 0x002fc80000010000 */
[----:B------:R-:W-:Y:S02]  /*1a100*/  FSEL R80, R80, RZ, P1 ;  /* 0x000000ff50507208 */ /* 0x000fe40000800000 */
[----:B------:R-:W-:Y:S03]  /*1a110*/  MUFU.EX2 R42, R42 ;  /* 0x0000002a002a7308 */ /* 0x000fe60000000800 */
        /* <DEDUP_REMOVED lines=103> */
[----:B------:R-:W-:Y:S01]  /*1a790*/  FADD.FTZ R4, R8, R4 ;  /* 0x0000000408047221 */ /* 0x000fe20000010000 */
[----:B-1----:R-:W-:-:S04]  /*1a7a0*/  FADD.FTZ R3, R20, R3 ;  /* 0x0000000314037221 */ /* 0x002fc80000010000 */
[----:B--2---:R-:W-:Y:S01]  /*1a7b0*/  FADD.FTZ R3, R21, R3 ;  /* 0x0000000315037221 */ /* 0x004fe20000010000 */
[----:B------:R-:W-:Y:S06]  /*1a7c0*/  @!P0 BRA `(.L_x_11547) ;  /* 0x0000000000048947 */ /* 0x000fec0003800000 */
[----:B------:R-:W-:Y:S01]  /*1a7d0*/  BPT.TRAP 0x1 ;  /* 0x000000040000795c */ /* 0x000fe20000300000 */
.L_x_11547:
        /* <DEDUP_REMOVED lines=107> */
[----:B------:R-:W-:Y:S02]  /*1ae90*/  IMAD.MOV.U32 R9, RZ, RZ, R5 ;  /* 0x000000ffff097224 */ /* 0x000fe400078e0005 */
[----:B------:R-:W-:Y:S02]  /*1aea0*/  IMAD.MOV.U32 R10, RZ, RZ, R23 ;  /* 0x000000ffff0a7224 */ /* 0x000fe400078e0017 */
[----:B------:R-:W-:Y:S01]  /*1aeb0*/  IMAD.MOV.U32 R7, RZ, RZ, R18 ;  /* 0x000000ffff077224 */ /* 0x000fe200078e0012 */
[----:B0-----:R-:W-:-:S03]  /*1aec0*/  NOP ;  /* 0x0000000000007918 */ /* 0x001fc60000000000 */
[----:B--2---:R-:W-:Y:S05]  /*1aed0*/  @P1 BRA `(.L_x_11548) ;  /* 0xffffffc000881947 */ /* 0x004fea000383ffff */
.L_x_11528:
[----:B------:R-:W-:Y:S05]  /*1aee0*/  WARPSYNC.ALL ;  /* 0x0000000000007948 */ /* 0x000fea0003800000 */
[----:B------:R-:W-:Y:S06]  /*1aef0*/  BAR.ARV 0x8, 0x200 ;  /* 0x0208000000007b1d */ /* 0x000fec0000002000 */
[----:B------:R-:W-:Y:S05]  /*1af00*/  @!P0 BRA `(.L_x_11549) ;  /* 0x0000000000048947 */ /* 0x000fea0003800000 */
[----:B------:R-:W-:Y:S01]  /*1af10*/  BPT.TRAP 0x1 ;  /* 0x000000040000795c */ /* 0x000fe20000300000 */
.L_x_11549:
[----:B------:R-:W-:Y:S01]  /*1af20*/  IMAD R13, R18, 0x8, R2 ;  /* 0x00000008120d7824 */ /* 0x000fe200078e0202 */
[----:B------:R-:W-:-:S04]  /*1af30*/  SHF.L.U32 R0, R23, 0x1f, RZ ;  /* 0x0000001f17007819 */ /* 0x000fc800000006ff */
[----:B------:R0:W2:Y:S01]  /*1af40*/  SYNCS.PHASECHK.TRANS64.TRYWAIT P1, [R13+URZ+0x2d850], R0 ;  /* 0x02d850000d0075a7 */ /* 0x0000a2000802017f */
[----:B------:R-:W-:Y:S05]  /*1af50*/  @!P0 BRA `(.L_x_11550) ;  /* 0x0000000000048947 */ /* 0x000fea0003800000 */
[----:B------:R-:W-:Y:S01]  /*1af60*/  BPT.TRAP 0x1 ;  /* 0x000000040000795c */ /* 0x000fe20000300000 */
.L_x_11550:
[----:B------:R-:W3:Y:S01]  /*1af70*/  LDL.LU R7, [R1+0x90] ;  /* 0x0000900001077983 */ /* 0x000ee20000300800 */
[----:B------:R-:W-:Y:S02]  /*1af80*/  VIADD R2, R2, 0x400 ;  /* 0x0000040002027836 */ /* 0x000fe40000000000 */
[----:B------:R-:W-:-:S03]  /*1af90*/  IMAD.MOV.U32 R9, RZ, RZ, 0x40000040 ;  /* 0x40000040ff097424 */ /* 0x000fc600078e00ff */
[----:B------:R-:W-:-:S04]  /*1afa0*/  SHF.R.U32.HI R2, RZ, 0x4, R2 ;  /* 0x00000004ff027819 */ /* 0x000fc80000011602 */
[----:B------:R-:W-:-:S04]  /*1afb0*/  LOP3.LUT R2, R2, 0x3fff, RZ, 0xc0, !PT ;  /* 0x00003fff02027812 */ /* 0x000fc800078ec0ff */
[----:B------:R-:W-:Y:S02]  /*1afc0*/  LOP3.LUT R11, R2, 0x2000000, RZ, 0xfc, !PT ;  /* 0x02000000020b7812 */ /* 0x000fe400078efcff */
[----:B---3--:R-:W-:Y:S01]  /*1afd0*/  LOP3.LUT R8, R7, 0x10000, RZ, 0xfc, !PT ;  /* 0x0001000007087812 */ /* 0x008fe200078efcff */
[----:B--2---:R-:W-:Y:S06]  /*1afe0*/  @P1 BRA `(.L_x_11551) ;  /* 0x0000000000081947 */ /* 0x004fec0003800000 */
[----:B------:R-:W2:Y:S02]  /*1aff0*/  SYNCS.PHASECHK.TRANS64.TRYWAIT P1, [R13+URZ+0x2d850], R0 ;  /* 0x02d850000d0075a7 */ /* 0x000ea4000802017f */
[----:B--2---:R-:W-:Y:S05]  /*1b000*/  @!P1 BRA `(.L_x_11552) ;  /* 0x000000a800609947 */ /* 0x004fea0003800000 */
.L_x_11551:
[----:B------:R-:W-:Y:S01]  /*1b010*/  IMAD R10, R18, 0x600, R11 ;  /* 0x00000600120a7824 */ /* 0x000fe200078e020b */
[----:B------:R-:W-:Y:S05]  /*1b020*/  WARPSYNC.ALL ;  /* 0x0000000000007948 */ /* 0x000fea0003800000 */
[----:B------:R-:W-:Y:S01]  /*1b030*/  IMAD.MOV.U32 R11, RZ, RZ, -0x7fffffe0 ;  /* 0x80000020ff0b7424 */ /* 0x000fe200078e00ff */
[C---:B------:R-:W-:Y:S01]  /*1b040*/  R2UR UR4, R8.reuse ;  /* 0x00000000080472ca */ /* 0x040fe200000e0000 */
[----:B------:R-:W-:Y:S01]  /*1b050*/  WARPGROUP.ARRIVE ;  /* 0x00000000000079c5 */ /* 0x000fe20000000000 */
[----:B------:R-:W-:Y:S01]  /*1b060*/  R2UR UR5, R9 ;  /* 0x00000000090572ca */ /* 0x000fe200000e0000 */
[----:B------:R-:W-:Y:S01]  /*1b070*/  VIADD R20, R8, 0x2 ;  /* 0x0000000208147836 */ /* 0x000fe20000000000 */
[C---:B------:R-:W-:Y:S01]  /*1b080*/  R2UR UR6, R10.reuse ;  /* 0x000000000a0672ca */ /* 0x040fe200000e0000 */
[----:B------:R-:W-:Y:S01]  /*1b090*/  VIADD R14, R10, 0x40 ;  /* 0x000000400a0e7836 */ /* 0x000fe20000000000 */
[----:B------:R-:W-:Y:S01]  /*1b0a0*/  R2UR UR7, R11 ;  /* 0x000000000b0772ca */ /* 0x000fe200000e0000 */
[----:B------:R-:W-:Y:S01]  /*1b0b0*/  IMAD.MOV.U32 R21, RZ, RZ, 0x40000040 ;  /* 0x40000040ff157424 */ /* 0x000fe200078e00ff */
[----:B------:R-:W3:Y:S01]  /*1b0c0*/  SHFL.BFLY PT, R7, R4, 0x2, 0x1f ;  /* 0x0c401f0004077f89 */ /* 0x000ee200000e0000 */
[----:B------:R-:W-:-:S02]  /*1b0d0*/  IMAD.MOV.U32 R15, RZ, RZ, -0x7fffffe0 ;  /* 0x80000020ff0f7424 */ /* 0x000fc400078e00ff */
[----:B------:R-:W-:Y:S01]  /*1b0e0*/  IMAD.MOV.U32 R9, RZ, RZ, 0x40000040 ;  /* 0x40000040ff097424 */ /* 0x000fe200078e00ff */
[----:B0-2---:R-:W0:Y:S01]  /*1b0f0*/  SHFL.BFLY PT, R0, R3, 0x2, 0x1f ;  /* 0x0c401f0003007f89 */ /* 0x005e2200000e0000 */
[----:B------:R-:W-:Y:S02]  /*1b100*/  IMAD.MOV.U32 R11, RZ, RZ, -0x7fffffe0 ;  /* 0x80000020ff0b7424 */ /* 0x000fe400078e00ff */
[----:B------:R-:W-:-:S04]  /*1b110*/  IMAD.MOV.U32 R2, RZ, RZ, RZ ;  /* 0x000000ffff027224 */ /* 0x000fc800078e00ff */
        /* <DEDUP_REMOVED lines=9> */
[----:B---3--:R-:W-:Y:S01]  /*1b1b0*/  FADD.FTZ R7, R7, R4 ;  /* 0x0000000407077221 */ /* 0x008fe20000010000 */
[----:B------:R-:W-:Y:S01]  /*1b1c0*/  IMAD.MOV.U32 R4, RZ, RZ, RZ ;  /* 0x000000ffff047224 */ /* 0x000fe200078e00ff */
[----:B------:R-:W-:-:S02]  /*1b1d0*/  WARPGROUP.DEPBAR.LE gsb0, 0x0 ;  /* 0x00008000000079c5 */ /* 0x000fc40000010000 */
        /* <DEDUP_REMOVED lines=50> */
[----:B------:R-:W-:Y:S01]  /*1b500*/  R2UR UR6, R14 ;  /* 0x000000000e0672ca */ /* 0x000fe200000e0000 */
[----:B------:R-:W-:Y:S01]  /*1b510*/  IMAD.U32 R14, RZ, RZ, UR51 ;  /* 0x00000033ff0e7e24 */ /* 0x000fe2000f8e00ff */
[----:B------:R-:W-:Y:S01]  /*1b520*/  R2UR UR7, R15 ;  /* 0x000000000f0772ca */ /* 0x000fe200000e0000 */
[----:B------:R-:W-:Y:S02]  /*1b530*/  WARPGROUP.DEPBAR.LE gsb0, 0x0 ;  /* 0x00008000000079c5 */ /* 0x000fe40000010000 */
[----:B------:R-:W-:-:S10]  /*1b540*/  WARPGROUP.ARRIVE ;  /* 0x00000000000079c5 */ /* 0x000fd40000000000 */
[----:B------:R-:W-:Y:S01]  /*1b550*/  HGMMA.64x96x16.F32.BF16 R88, gdesc[UR4].tnspB, R88, gsb0 ;  /* 0x41600000045879f0 */ /* 0x000fe20008001858 */
[----:B------:R-:W-:Y:S01]  /*1b560*/  R2UR UR4, R8 ;  /* 0x00000000080472ca */ /* 0x000fe200000e0000 */
[----:B0-----:R-:W-:Y:S01]  /*1b570*/  FADD.FTZ R8, R0, R3 ;  /* 0x0000000300087221 */ /* 0x001fe20000010000 */
[----:B------:R-:W-:Y:S01]  /*1b580*/  R2UR UR5, R9 ;  /* 0x00000000090572ca */ /* 0x000fe200000e0000 */
[----:B------:R-:W0:Y:S01]  /*1b590*/  SHFL.BFLY PT, R0, R7, 0x1, 0x1f ;  /* 0x0c201f0007007f89 */ /* 0x000e2200000e0000 */
[----:B------:R-:W-:Y:S01]  /*1b5a0*/  R2UR UR6, R10 ;  /* 0x000000000a0672ca */ /* 0x000fe200000e0000 */
[----:B------:R-:W-:Y:S01]  /*1b5b0*/  IMAD.MOV.U32 R3, RZ, RZ, -0x800000 ;  /* 0xff800000ff037424 */ /* 0x000fe200078e00ff */
[----:B------:R-:W-:Y:S01]  /*1b5c0*/  R2UR UR7, R11 ;  /* 0x000000000b0772ca */ /* 0x000fe200000e0000 */
[----:B------:R-:W2:Y:S01]  /*1b5d0*/  SHFL.BFLY PT, R9, R8, 0x1, 0x1f ;  /* 0x0c201f0008097f89 */ /* 0x000ea200000e0000 */
[----:B0-----:R-:W-:Y:S01]  /*1b5e0*/  FADD.FTZ R11, R7, R0 ;  /* 0x00000000070b7221 */ /* 0x001fe20000010000 */
[----:B------:R-:W-:-:S02]  /*1b5f0*/  IMAD.U32 R7, RZ, RZ, UR51 ;  /* 0x00000033ff077e24 */ /* 0x000fc4000f8e00ff */
[----:B------:R-:W-:Y:S02]  /*1b600*/  IMAD.MOV.U32 R0, RZ, RZ, -0x800000 ;  /* 0xff800000ff007424 */ /* 0x000fe400078e00ff */
[----:B--2---:R-:W-:Y:S01]  /*1b610*/  FADD.FTZ R12, R8, R9 ;  /* 0x00000009080c7221 */ /* 0x004fe20000010000 */
[----:B------:R-:W-:-:S04]  /*1b620*/  FSETP.NE.FTZ.AND P1, PT, R11, RZ, PT ;  /* 0x000000ff0b00720b */ /* 0x000fc80003f35000 */
[----:B------:R-:W-:-:S09]  /*1b630*/  FSETP.NE.FTZ.AND P2, PT, R12, RZ, PT ;  /* 0x000000ff0c00720b */ /* 0x000fd20003f55000 */
[----:B------:R-:W0:Y:S01]  /*1b640*/  @P1 MUFU.LG2 R9, R11 ;  /* 0x0000000b00091308 */ /* 0x000e220000000c00 */
[----:B------:R-:W-:-:S03]  /*1b650*/  @P1 FMUL.FTZ R8, R7, 0.69314718246459960938 ;  /* 0x3f31721807081820 */ /* 0x000fc60000410000 */
[----:B------:R-:W-:-:S04]  /*1b660*/  @P2 FMUL.FTZ R14, R14, 0.69314718246459960938 ;  /* 0x3f3172180e0e2820 */ /* 0x000fc80000410000 */
[----:B------:R-:W2:Y:S08]  /*1b670*/  @P2 MUFU.LG2 R10, R12 ;  /* 0x0000000c000a2308 */ /* 0x000eb00000000c00 */
[----:B------:R3:W4:Y:S01]  /*1b680*/  @P1 MUFU.RCP R4, R11 ;  /* 0x0000000b00041308 */ /* 0x0007220000001000 */
[----:B0-----:R-:W-:-:S04]  /*1b690*/  @P1 FMUL.FTZ R9, R9, 0.69314718246459960938 ;  /* 0x3f31721809091820 */ /* 0x001fc80000410000 */
[----:B------:R-:W-:-:S03]  /*1b6a0*/  @P1 FFMA.FTZ R0, R8, R5, R9 ;  /* 0x0000000508001223 */ /* 0x000fc60000010009 */
[----:B------:R3:W0:Y:S01]  /*1b6b0*/  @P2 MUFU.RCP R2, R12 ;  /* 0x0000000c00022308 */ /* 0x0006220000001000 */
[----:B--2---:R-:W-:-:S04]  /*1b6c0*/  @P2 FMUL.FTZ R7, R10, 0.69314718246459960938 ;  /* 0x3f3172180a072820 */ /* 0x004fc80000410000 */
[----:B------:R-:W-:Y:S01]  /*1b6d0*/  @P2 FFMA.FTZ R3, R14, R6, R7 ;  /* 0x000000060e032223 */ /* 0x000fe20000010007 */
[----:B------:R-:W-:Y:S02]  /*1b6e0*/  WARPGROUP.DEPBAR.LE gsb0, 0x0 ;  /* 0x00008000000079c5 */ /* 0x000fe40000010000 */
[----:B------:R-:W-:-:S06]  /*1b6f0*/  WARPGROUP.ARRIVE ;  /* 0x00000000000079c5 */ /* 0x000fcc0000000000 */
[----:B------:R-:W-:Y:S03]  /*1b700*/  HGMMA.64x96x16.F32.BF16 R88, gdesc[UR4].tnspB, R88, gsb0 ;  /* 0x41600000045879f0 */ /* 0x000fe60008001858 */
[----:B------:R-:W-:Y:S02]  /*1b710*/  WARPGROUP.DEPBAR.LE gsb0, 0x0 ;  /* 0x00008000000079c5 */ /* 0x000fe40000010000 */
[----:B---34-:R-:W-:Y:S05]  /*1b720*/  @!P0 BRA `(.L_x_11553) ;  /* 0x0000000000048947 */ /* 0x018fea0003800000 */
[----:B------:R-:W-:Y:S01]  /*1b730*/  BPT.TRAP 0x1 ;  /* 0x000000040000795c */ /* 0x000fe20000300000 */
.L_x_11553:
        /* <DEDUP_REMOVED lines=59> */
.L_x_11436:
[----:B------:R-:W0:Y:S01]  /*1baf0*/  S2R R2, SR_TID.X ;  /* 0x0000000000027919 */ /* 0x000e220000002100 */
[----:B------:R-:W-:Y:S05]  /*1bb00*/  WARPSYNC.ALL ;  /* 0x0000000000007948 */ /* 0x000fea0003800000 */
[----:B0-----:R-:W-:-:S05]  /*1bb10*/  VIADD R54, R2, 0xffffff80 ;  /* 0xffffff8002367836 */ /* 0x001fca0000000000 */
[----:B------:R-:W-:-:S04]  /*1bb20*/  SHF.R.S32.HI R4, RZ, 0x1f, R54 ;  /* 0x0000001fff047819 */ /* 0x000fc80000011436 */
[----:B------:R-:W-:-:S04]  /*1bb30*/  LEA.HI R30, R4, R54, RZ, 0x2 ;  /* 0x00000036041e7211 */ /* 0x000fc800078f10ff */
[----:B-1----:R-:W-:-:S05]  /*1bb40*/  LOP3.LUT R42, R30, 0xfffffffc, RZ, 0xc0, !PT ;  /* 0xfffffffc1e2a7812 */ /* 0x002fca00078ec0ff */
[----:B------:R-:W-:-:S04]  /*1bb50*/  IMAD.IADD R42, R54, 0x1, -R42 ;  /* 0x00000001362a7824 */ /* 0x000fc800078e0a2a */
[----:B------:R-:W-:-:S04]  /*1bb60*/  IMAD.SHL.U32 R40, R42, 0x8, RZ ;  /* 0x000000082a287824 */ /* 0x000fc800078e00ff */
[----:B--2---:R-:W-:Y:S01]  /*1bb70*/  VIADD R41, R40, 0x40 ;  /* 0x0000004028297836 */ /* 0x004fe20000000000 */
        /* <DEDUP_REMOVED lines=9> */
[----:B------:R-:W2:Y:S01]  /*1bc10*/  LDL R48, [R1+0xa8] ;  /* 0x0000a80001307983 */ /* 0x000ea20000100800 */
[----:B------:R-:W3:Y:S01]  /*1bc20*/  S2R R5, SR_SWINHI ;  /* 0x0000000000057919 */ /* 0x000ee20000002f00 */
[-C--:B------:R-:W-:Y:S02]  /*1bc30*/  LEA.HI R8, R4, R54.reuse, RZ, 0x4 ;  /* 0x0000003604087211 */ /* 0x080fe400078f20ff */
[----:B------:R-:W4:Y:S02]  /*1bc40*/  LDL R56, [R1+0xa4] ;  /* 0x0000a40001387983 */ /* 0x000f240000100800 */
[----:B------:R-:W-:Y:S01]  /*1bc50*/  SHF.R.S32.HI R9, RZ, 0x4, R8 ;  /* 0x00000004ff097819 */ /* 0x000fe20000011408 */
[----:B------:R-:W-:Y:S05]  /*1bc60*/  WARPSYNC.ALL ;  /* 0x0000000000007948 */ /* 0x000fea0003800000 */
[----:B------:R-:W-:Y:S01]  /*1bc70*/  LEA.HI R10, R8, R9, RZ, 0x1 ;  /* 0x00000009080a7211 */ /* 0x000fe200078f08ff */
[----:B------:R-:W-:Y:S01]  /*1bc80*/  ULDC.64 UR4, c[0x0][0xc00] ;  /* 0x0003000000047ab9 */ /* 0x000fe20000000a00 */
[----:B------:R-:W-:-:S02]  /*1bc90*/  LEA.HI R4, R4, R54, RZ, 0x5 ;  /* 0x0000003604047211 */ /* 0x000fc400078f28ff */
[----:B------:R-:W-:Y:S02]  /*1bca0*/  LOP3.LUT R8, R8, 0xfffffff0, RZ, 0xc0, !PT ;  /* 0xfffffff008087812 */ /* 0x000fe400078ec0ff */
[----:B------:R-:W-:Y:S02]  /*1bcb0*/  LOP3.LUT R10, R10, 0x1ffffffe, RZ, 0xc0, !PT ;  /* 0x1ffffffe0a0a7812 */ /* 0x000fe400078ec0ff */
[----:B------:R-:W-:Y:S01]  /*1bcc0*/  SHF.R.S32.HI R11, RZ, 0x5, R4 ;  /* 0x00000005ff0b7819 */ /* 0x000fe20000011404 */
[----:B------:R-:W-:Y:S01]  /*1bcd0*/  IMAD.IADD R8, R54, 0x1, -R8 ;  /* 0x0000000136087824 */ /* 0x000fe200078e0a08 */
[----:B------:R-:W-:Y:S01]  /*1bce0*/  F2FP.BF16.F32.PACK_AB R6, R93, R6 ;  /* 0x000000065d06723e */ /* 0x000fe200000010ff */
[----:B------:R-:W-:Y:S01]  /*1bcf0*/  IMAD.IADD R10, R9, 0x1, -R10 ;  /* 0x00000001090a7824 */ /* 0x000fe200078e0a0a */
[----:B------:R-:W-:Y:S01]  /*1bd00*/  F2FP.BF16.F32.PACK_AB R26, R109, R26 ;  /* 0x0000001a6d1a723e */ /* 0x000fe200000010ff */
[----:B------:R-:W-:Y:S01]  /*1bd10*/  IMAD R11, R11, 0x10, R8 ;  /* 0x000000100b0b7824 */ /* 0x000fe200078e0208 */
[----:B------:R-:W-:Y:S01]  /*1bd20*/  F2FP.BF16.F32.PACK_AB R27, R36, R27 ;  /* 0x0000001b241b723e */ /* 0x000fe200000010ff */
[----:B------:R-:W-:Y:S01]  /*1bd30*/  IMAD.SHL.U32 R10, R10, 0x8, RZ ;  /* 0x000000080a0a7824 */ /* 0x000fe200078e00ff */
[----:B------:R-:W-:-:S02]  /*1bd40*/  MOV R20, R2 ;  /* 0x0000000200147202 */ /* 0x000fc40000000f00 */
[----:B---3--:R-:W-:Y:S01]  /*1bd50*/  MOV R21, R5 ;  /* 0x0000000500157202 */ /* 0x008fe20000000f00 */
[----:B------:R-:W-:-:S04]  /*1bd60*/  IMAD.U32 R5, R11, 0x20, R10 ;  /* 0x000000200b057824 */ /* 0x000fc800078e000a */
[----:B------:R-:W-:-:S03]  /*1bd70*/  IMAD.WIDE R4, R5, 0x2, R20 ;  /* 0x0000000205047825 */ /* 0x000fc600078e0214 */
[C---:B------:R-:W-:Y:S01]  /*1bd80*/  LOP3.LUT R9, R4.reuse, 0x180, RZ, 0xc0, !PT ;  /* 0x0000018004097812 */ /* 0x040fe200078ec0ff */
[----:B------:R-:W-:Y:S01]  /*1bd90*/  BAR.SYNC.DEFER_BLOCKING 0x1, 0x180 ;  /* 0x0046000000007b1d */ /* 0x000fe20000010000 */
[C---:B------:R-:W-:Y:S02]  /*1bda0*/  IADD3 R37, P4, R4.reuse, 0x20, RZ ;  /* 0x0000002004257810 */ /* 0x040fe40007f9e0ff */
[C---:B------:R-:W-:Y:S02]  /*1bdb0*/  IADD3 R47, P0, R4.reuse, 0x6020, RZ ;  /* 0x00006020042f7810 */ /* 0x040fe40007f1e0ff */
[----:B------:R-:W-:Y:S01]  /*1bdc0*/  SHF.R.U64 R9, R9, 0x3, RZ ;  /* 0x0000000309097819 */ /* 0x000fe200000012ff */
[----:B------:R-:W-:Y:S01]  /*1bdd0*/  IMAD.X R11, RZ, RZ, R5, P4 ;  /* 0x000000ffff0b7224 */ /* 0x000fe200020e0605 */
[----:B------:R-:W-:Y:S02]  /*1bde0*/  LOP3.LUT R8, R37, 0x180, RZ, 0xc0, !PT ;  /* 0x0000018025087812 */ /* 0x000fe400078ec0ff */
[----:B------:R-:W-:-:S02]  /*1bdf0*/  IADD3 R39, P3, R4, 0x3000, RZ ;  /* 0x0000300004277810 */ /* 0x000fc40007f7e0ff */
[C---:B------:R-:W-:Y:S02]  /*1be00*/  IADD3 R43, P2, R4.reuse, 0x3020, RZ ;  /* 0x00003020042b7810 */ /* 0x040fe40007f5e0ff */
[----:B------:R-:W-:Y:S01]  /*1be10*/  IADD3 R45, P1, R4, 0x6000, RZ ;  /* 0x00006000042d7810 */ /* 0x000fe20007f3e0ff */
[--C-:B------:R-:W-:Y:S01]  /*1be20*/  IMAD.X R13, RZ, RZ, R5.reuse, P3 ;  /* 0x000000ffff0d7224 */ /* 0x100fe200018e0605 */
[----:B------:R-:W-:Y:S01]  /*1be30*/  LOP3.LUT R4, R9, R4, RZ, 0x3c, !PT ;  /* 0x0000000409047212 */ /* 0x000fe200078e3cff */
[--C-:B------:R-:W-:Y:S01]  /*1be40*/  IMAD.X R9, RZ, RZ, R5.reuse, P0 ;  /* 0x000000ffff097224 */ /* 0x100fe200000e0605 */
[----:B------:R-:W-:Y:S01]  /*1be50*/  SHF.R.U64 R8, R8, 0x3, RZ ;  /* 0x0000000308087819 */ /* 0x000fe200000012ff */
[--C-:B------:R-:W-:Y:S01]  /*1be60*/  IMAD.X R15, RZ, RZ, R5.reuse, P2 ;  /* 0x000000ffff0f7224 */ /* 0x100fe200010e0605 */
[----:B------:R-:W-:Y:S01]  /*1be70*/  ISETP.NE.U32.AND P0, PT, RZ, UR4, PT ;  /* 0x00000004ff007c0c */ /* 0x000fe2000bf05070 */
[----:B------:R-:W-:Y:S01]  /*1be80*/  IMAD.X R25, RZ, RZ, R5, P1 ;  /* 0x000000ffff197224 */ /* 0x000fe200008e0605 */
[----:B------:R-:W-:-:S02]  /*1be90*/  LOP3.LUT R10, R8, R37, RZ, 0x3c, !PT ;  /* 0x00000025080a7212 */ /* 0x000fc400078e3cff */
[----:B------:R-:W-:Y:S02]  /*1bea0*/  LOP3.LUT R8, R39, 0x180, RZ, 0xc0, !PT ;  /* 0x0000018027087812 */ /* 0x000fe400078ec0ff */
[----:B------:R-:W-:Y:S02]  /*1beb0*/  LOP3.LUT R14, R43, 0x180, RZ, 0xc0, !PT ;  /* 0x000001802b0e7812 */ /* 0x000fe400078ec0ff */
[----:B------:R-:W-:Y:S01]  /*1bec0*/  ISETP.NE.AND.EX P0, PT, RZ, UR5, PT, P0 ;  /* 0x00000005ff007c0c */ /* 0x000fe2000bf05300 */
[----:B------:R-:W-:Y:S01]  /*1bed0*/  ULDC.64 UR4, c[0x0][0xc08] ;  /* 0x0003020000047ab9 */ /* 0x000fe20000000a00 */
[----:B------:R-:W-:Y:S02]  /*1bee0*/  LOP3.LUT R24, R45, 0x180, RZ, 0xc0, !PT ;  /* 0x000001802d187812 */ /* 0x000fe400078ec0ff */
[----:B-1----:R-:W-:Y:S02]  /*1bef0*/  LOP3.LUT R32, R47, 0x180, RZ, 0xc0, !PT ;  /* 0x000001802f207812 */ /* 0x002fe400078ec0ff */
[----:B------:R-:W-:-:S02]  /*1bf00*/  ISETP.NE.U32.AND P2, PT, RZ, UR4, PT ;  /* 0x00000004ff007c0c */ /* 0x000fc4000bf45070 */
[----:B------:R-:W-:Y:S02]  /*1bf10*/  SHF.R.U64 R8, R8, 0x3, RZ ;  /* 0x0000000308087819 */ /* 0x000fe400000012ff */
[----:B------:R-:W-:Y:S02]  /*1bf20*/  SHF.R.U64 R14, R14, 0x3, RZ ;  /* 0x000000030e0e7819 */ /* 0x000fe400000012ff */
[----:B------:R-:W-:Y:S02]  /*1bf30*/  SHF.R.U64 R24, R24, 0x3, RZ ;  /* 0x0000000318187819 */ /* 0x000fe400000012ff */
[----:B------:R-:W-:Y:S02]  /*1bf40*/  SHF.R.U64 R32, R32, 0x3, RZ ;  /* 0x0000000320207819 */ /* 0x000fe400000012ff */
[----:B------:R-:W-:Y:S02]  /*1bf50*/  ISETP.NE.AND.EX P2, PT, RZ, UR5, PT, P2 ;  /* 0x00000005ff007c0c */ /* 0x000fe4000bf45320 */
[----:B------:R-:W-:-:S02]  /*1bf60*/  LOP3.LUT R12, R8, R39, RZ, 0x3c, !PT ;  /* 0x00000027080c7212 */ /* 0x000fc400078e3cff */
[----:B------:R-:W-:Y:S02]  /*1bf70*/  LOP3.LUT R14, R14, R43, RZ, 0x3c, !PT ;  /* 0x0000002b0e0e7212 */ /* 0x000fe400078e3cff */
[----:B------:R-:W-:Y:S02]  /*1bf80*/  LOP3.LUT R24, R24, R45, RZ, 0x3c, !PT ;  /* 0x0000002d18187212 */ /* 0x000fe400078e3cff */
[----:B------:R-:W-:Y:S02]  /*1bf90*/  MOV R44, R4 ;  /* 0x00000004002c7202 */ /* 0x000fe40000000f00 */
[----:B------:R-:W-:Y:S02]  /*1bfa0*/  F2FP.BF16.F32.PACK_AB R4, R28, R7 ;  /* 0x000000071c04723e */ /* 0x000fe400000010ff */
[----:B------:R-:W-:Y:S02]  /*1bfb0*/  LOP3.LUT R8, R32, R47, RZ, 0x3c, !PT ;  /* 0x0000002f20087212 */ /* 0x000fe400078e3cff */
[----:B------:R-:W-:-:S02]  /*1bfc0*/  F2FP.BF16.F32.PACK_AB R5, R91, R90 ;  /* 0x0000005a5b05723e */ /* 0x000fc400000010ff */
[----:B------:R-:W-:Y:S02]  /*1bfd0*/  F2FP.BF16.F32.PACK_AB R7, R95, R94 ;  /* 0x0000005e5f07723e */ /* 0x000fe400000010ff */
[----:B------:R-:W-:Y:S02]  /*1bfe0*/  MOV R32, R12 ;  /* 0x0000000c00207202 */ /* 0x000fe40000000f00 */
[----:B------:R-:W-:Y:S01]  /*1bff0*/  MOV R39, R14 ;  /* 0x0000000e00277202 */ /* 0x000fe20000000f00 */
[----:B------:R1:W-:Y:S01]  /*1c000*/  STSM.16.M88.4 [R44], R4 ;  /* 0x000000042c007844 */ /* 0x0003e20000000200 */
[----:B------:R-:W-:Y:S02]  /*1c010*/  MOV R43, R10 ;  /* 0x0000000a002b7202 */ /* 0x000fe40000000f00 */
[----:B------:R-:W-:Y:S02]  /*1c020*/  MOV R37, R24 ;  /* 0x0000001800257202 */ /* 0x000fe40000000f00 */
[----:B------:R-:W-:-:S02]  /*1c030*/  F2FP.BF16.F32.PACK_AB R12, R97, R96 ;  /* 0x00000060610c723e */ /* 0x000fc400000010ff */
[----:B------:R-:W-:Y:S02]  /*1c040*/  F2FP.BF16.F32.PACK_AB R13, R38, R31 ;  /* 0x0000001f260d723e */ /* 0x000fe400000010ff */
[----:B------:R-:W-:Y:S02]  /*1c050*/  F2FP.BF16.F32.PACK_AB R14, R101, R100 ;  /* 0x00000064650e723e */ /* 0x000fe400000010ff */
[----:B------:R-:W-:Y:S02]  /*1c060*/  F2FP.BF16.F32.PACK_AB R15, R29, R102 ;  /* 0x000000661d0f723e */ /* 0x000fe400000010ff */
[----:B------:R-:W-:Y:S01]  /*1c070*/  F2FP.BF16.F32.PACK_AB R24, R105, R104 ;  /* 0x000000686918723e */ /* 0x000fe200000010ff */
[----:B------:R-:W2:Y:S01]  /*1c080*/  LDC.64 R28, c[0x0][0xc00] ;  /* 0x00030000ff1c7b82 */ /* 0x000ea20000000a00 */
[----:B------:R-:W-:Y:S01]  /*1c090*/  F2FP.BF16.F32.PACK_AB R25, R107, R106 ;  /* 0x0000006a6b19723e */ /* 0x000fe200000010ff */
[----:B------:R3:W-:Y:S01]  /*1c0a0*/  STSM.16.M88.4 [R43], R12 ;  /* 0x0000000c2b007844 */ /* 0x0007e20000000200 */
[----:B------:R-:W-:Y:S01]  /*1c0b0*/  MOV R31, R8 ;  /* 0x00000008001f7202 */ /* 0x000fe20000000f00 */
[----:B------:R-:W-:Y:S01]  /*1c0c0*/  ULDC UR4, c[0x0][0xa88] ;  /* 0x0002a20000047ab9 */ /* 0x000fe20000000800 */
[----:B-1----:R-:W-:Y:S01]  /*1c0d0*/  F2FP.BF16.F32.PACK_AB R4, R113, R112 ;  /* 0x000000707104723e */ /* 0x002fe200000010ff */
[----:B------:R1:W-:Y:S01]  /*1c0e0*/  STSM.16.M88.4 [R32], R24 ;  /* 0x0000001820007844 */ /* 0x0003e20000000200 */
[----:B------:R-:W-:Y:S01]  /*1c0f0*/  F2FP.BF16.F32.PACK_AB R5, R115, R114 ;  /* 0x000000727305723e */ /* 0x000fe200000010ff */
[----:B------:R-:W-:Y:S01]  /*1c100*/  IMAD.MOV.U32 R44, RZ, RZ, RZ ;  /* 0x000000ffff2c7224 */ /* 0x000fe200078e00ff */
[----:B------:R-:W-:-:S02]  /*1c110*/  F2FP.BF16.F32.PACK_AB R6, R117, R116 ;  /* 0x000000747506723e */ /* 0x000fc400000010ff */
[----:B------:R-:W-:Y:S02]  /*1c120*/  F2FP.BF16.F32.PACK_AB R7, R119, R118 ;  /* 0x000000767707723e */ /* 0x000fe400000010ff */
[----:B------:R-:W-:Y:S02]  /*1c130*/  F2FP.BF16.F32.PACK_AB R8, R121, R120 ;  /* 0x000000787908723e */ /* 0x000fe400000010ff */
[----:B------:R-:W-:Y:S01]  /*1c140*/  F2FP.BF16.F32.PACK_AB R9, R123, R122 ;  /* 0x0000007a7b09723e */ /* 0x000fe200000010ff */
[----:B------:R0:W-:Y:S01]  /*1c150*/  STSM.16.M88.4 [R39], R4 ;  /* 0x0000000427007844 */ /* 0x0001e20000000200 */
[----:B------:R-:W-:Y:S02]  /*1c160*/  F2FP.BF16.F32.PACK_AB R10, R125, R124 ;  /* 0x0000007c7d0a723e */ /* 0x000fe400000010ff */
[----:B------:R-:W-:Y:S02]  /*1c170*/  F2FP.BF16.F32.PACK_AB R11, R127, R126 ;  /* 0x0000007e7f0b723e */ /* 0x000fe400000010ff */
[----:B---3--:R-:W-:Y:S01]  /*1c180*/  F2FP.BF16.F32.PACK_AB R12, R129, R128 ;  /* 0x00000080810c723e */ /* 0x008fe200000010ff */
[----:B-1----:R-:W0:Y:S01]  /*1c190*/  @P2 LDC.64 R24, c[0x0][0xc08] ;  /* 0x00030200ff182b82 */ /* 0x002e220000000a00 */
[----:B------:R-:W-:Y:S01]  /*1c1a0*/  F2FP.BF16.F32.PACK_AB R13, R131, R130 ;  /* 0x00000082830d723e */ /* 0x000fe200000010ff */
[----:B------:R1:W-:Y:S01]  /*1c1b0*/  STSM.16.M88.4 [R37], R8 ;  /* 0x0000000825007844 */ /* 0x0003e20000000200 */
[----:B------:R-:W-:-:S02]  /*1c1c0*/  F2FP.BF16.F32.PACK_AB R14, R133, R132 ;  /* 0x00000084850e723e */ /* 0x000fc400000010ff */
[----:B------:R-:W-:Y:S01]  /*1c1d0*/  F2FP.BF16.F32.PACK_AB R15, R135, R134 ;  /* 0x00000086870f723e */ /* 0x000fe200000010ff */
[----:B------:R-:W-:Y:S02]  /*1c1e0*/  IMAD.U32 R49, RZ, RZ, UR4 ;  /* 0x00000004ff317e24 */ /* 0x000fe4000f8e00ff */
[----:B------:R-:W3:Y:S02]  /*1c1f0*/  LDC R32, c[0x0][0xbe8] ;  /* 0x0002fa00ff207b82 */ /* 0x000ee40000000800 */
[----:B------:R0:W-:Y:S01]  /*1c200*/  STSM.16.M88.4 [R31], R12 ;  /* 0x0000000c1f007844 */ /* 0x0001e20000000200 */
[----:B--2---:R-:W-:-:S05]  /*1c210*/  IMAD.WIDE R28, R48, 0x4, R28 ;  /* 0x00000004301c7825 */ /* 0x004fca00078e021c */
[----:B------:R-:W-:Y:S01]  /*1c220*/  BAR.SYNC.DEFER_BLOCKING 0x1, 0x180 ;  /* 0x0046000000007b1d */ /* 0x000fe20000010000 */
[----:B0-----:R-:W-:-:S05]  /*1c230*/  @P2 IMAD.WIDE R4, R48, 0x4, R24 ;  /* 0x0000000430042825 */ /* 0x001fca00078e0218 */
[----:B------:R0:W5:Y:S01]  /*1c240*/  @P0 LDG.E R44, desc[UR54][R28.64] ;  /* 0x000000361c2c0981 */ /* 0x000162000c1e1900 */
[----:B---3--:R-:W-:Y:S02]  /*1c250*/  ISETP.NE.AND P1, PT, R32, 0x1, PT ;  /* 0x000000012000780c */ /* 0x008fe40003f25270 */
[----:B----4-:R-:W-:Y:S01]  /*1c260*/  SHF.R.S32.HI R46, RZ, 0x1f, R56 ;  /* 0x0000001fff2e7819 */ /* 0x010fe20000011438 */
[----:B------:R0:W5:Y:S10]  /*1c270*/  @P2 LDG.E R49, desc[UR54][R4.64] ;  /* 0x0000003604312981 */ /* 0x000174000c1e1900 */
[----:B------:R-:W2:Y:S08]  /*1c280*/  @P1 LDC R6, c[0x0][0xbec] ;  /* 0x0002fb00ff061b82 */ /* 0x000eb00000000800 */
[----:B-1----:R-:W1:Y:S01]  /*1c290*/  @P1 LDC R9, c[0x0][0xbf0] ;  /* 0x0002fc00ff091b82 */ /* 0x002e620000000800 */
[----:B0-----:R-:W-:Y:S05]  /*1c2a0*/  @P2 BRA `(.L_x_11556) ;  /* 0x0000000000102947 */ /* 0x001fea0003800000 */
[----:B------:R-:W-:Y:S05]  /*1c2b0*/  @!P0 BRA `(.L_x_11556) ;  /* 0x00000000000c8947 */ /* 0x000fea0003800000 */
[----:B------:R-:W3:Y:S04]  /*1c2c0*/  LDG.E R4, desc[UR54][R28.64] ;  /* 0x000000361c047981 */ /* 0x000ee8000c1e1900 */
[----:B-----5:R-:W3:Y:S02]  /*1c2d0*/  LDG.E R49, desc[UR54][R28.64+0x4] ;  /* 0x000004361c317981 */ /* 0x020ee4000c1e1900 */
[----:B---3--:R-:W-:-:S07]  /*1c2e0*/  IMAD.IADD R49, R49, 0x1, -R4 ;  /* 0x0000000131317824 */ /* 0x008fce00078e0a04 */
.L_x_11556:
[----:B------:R-:W3:Y:S01]  /*1c2f0*/  LDL R5, [R1+0x98] ;  /* 0x0000980001057983 */ /* 0x000ee20000100800 */
[----:B------:R-:W-:Y:S01]  /*1c300*/  ULDC.64 UR4, c[0x0][0xb90] ;  /* 0x0002e40000047ab9 */ /* 0x000fe20000000a00 */
[----:B------:R-:W0:Y:S01]  /*1c310*/  S2R R10, SR_TID.X ;  /* 0x00000000000a7919 */ /* 0x000e220000002100 */
[----:B-----5:R-:W-:Y:S02]  /*1c320*/  SHF.R.S32.HI R45, RZ, 0x1f, R44 ;  /* 0x0000001fff2d7819 */ /* 0x020fe4000001142c */
[----:B------:R-:W-:Y:S01]  /*1c330*/  SHF.R.S32.HI R43, RZ, 0x2, R30 ;  /* 0x00000002ff2b7819 */ /* 0x000fe2000001141e */
[----:B------:R-:W3:Y:S01]  /*1c340*/  LDL.LU R54, [R1+0x60] ;  /* 0x0000600001367983 */ /* 0x000ee20000300800 */
[----:B------:R-:W-:Y:S01]  /*1c350*/  IMAD R4, R46, UR4, RZ ;  /* 0x000000042e047c24 */ /* 0x000fe2000f8e02ff */
[----:B------:R-:W-:Y:S01]  /*1c360*/  SHF.R.S32.HI R47, RZ, 0x1f, R48 ;  /* 0x0000001fff2f7819 */ /* 0x000fe20000011430 */
[----:B------:R-:W-:Y:S01]  /*1c370*/  IMAD R49, R49, R32, RZ ;  /* 0x0000002031317224 */ /* 0x000fe200078e02ff */
[----:B------:R-:W4:Y:S01]  /*1c380*/  LDL R14, [R1+0xac] ;  /* 0x0000ac00010e7983 */ /* 0x000f220000100800 */
[----:B------:R-:W-:Y:S01]  /*1c390*/  IMAD R11, R56, UR5, R4 ;  /* 0x00000005380b7c24 */ /* 0x000fe2000f8e0204 */
[----:B------:R-:W-:Y:S01]  /*1c3a0*/  SEL R47, R47, RZ, !P0 ;  /* 0x000000ff2f2f7207 */ /* 0x000fe20004000000 */
[----:B------:R-:W4:Y:S01]  /*1c3b0*/  @P1 LDC R55, c[0x0][0xbec] ;  /* 0x0002fb00ff371b82 */ /* 0x000f220000000800 */
[----:B------:R-:W-:Y:S01]  /*1c3c0*/  SEL R48, R48, RZ, !P0 ;  /* 0x000000ff30307207 */ /* 0x000fe20004000000 */
[----:B0-----:R-:W-:-:S05]  /*1c3d0*/  VIADD R10, R10, 0xffffff80 ;  /* 0xffffff800a0a7836 */ /* 0x001fca0000000000 */
[----:B------:R-:W-:-:S04]  /*1c3e0*/  SHF.R.S32.HI R26, RZ, 0x1f, R10 ;  /* 0x0000001fff1a7819 */ /* 0x000fc8000001140a */
[----:B------:R-:W-:-:S04]  /*1c3f0*/  LEA.HI R26, R26, R10, RZ, 0x7 ;  /* 0x0000000a1a1a7211 */ /* 0x000fc800078f38ff */
[----:B------:R-:W-:-:S05]  /*1c400*/  LOP3.LUT R26, R26, 0xffffff80, RZ, 0xc0, !PT ;  /* 0xffffff801a1a7812 */ /* 0x000fca00078ec0ff */
[----:B------:R-:W-:Y:S02]  /*1c410*/  IMAD.IADD R26, R10, 0x1, -R26 ;  /* 0x000000010a1a7824 */ /* 0x000fe400078e0a1a */
[----:B------:R-:W-:Y:S01]  /*1c420*/  IMAD R42, R42, 0x60, R43 ;  /* 0x000000602a2a7824 */ /* 0x000fe200078e022b */
[----:B------:R-:W-:Y:S01]  /*1c430*/  BSSY B1, `(.L_x_11557) ;  /* 0x000008b000017945 */ /* 0x000fe20003800000 */
[----:B---3--:R-:W-:Y:S02]  /*1c440*/  IMAD.IADD R15, R5, 0x1, R54 ;  /* 0x00000001050f7824 */ /* 0x008fe400078e0236 */
[----:B------:R-:W-:Y:S01]  /*1c450*/  IMAD.WIDE.U32 R4, R56, UR4, R44 ;  /* 0x0000000438047c25 */ /* 0x000fe2000f8e002c */
[----:B------:R-:W-:-:S03]  /*1c460*/  ULDC.64 UR4, c[0x0][0xb98] ;  /* 0x0002e60000047ab9 */ /* 0x000fc60000000a00 */
[----:B--2---:R-:W-:-:S04]  /*1c470*/  @P1 IMAD.HI.U32 R6, R15, R6, RZ ;  /* 0x000000060f061227 */ /* 0x004fc800078e00ff */
[----:B------:R-:W-:Y:S01]  /*1c480*/  IMAD.MOV.U32 R7, RZ, RZ, R15 ;  /* 0x000000ffff077224 */ /* 0x000fe200078e000f */
[----:B-1----:R-:W-:Y:S01]  /*1c490*/  @P1 SHF.R.U32.HI R7, RZ, R9, R6 ;  /* 0x00000009ff071219 */ /* 0x002fe20000011606 */
        /* <DEDUP_REMOVED lines=22> */
[----:B----4-:R-:W-:Y:S01]  /*1c600*/  IMAD.IADD R4, R14, 0x1, R54 ;  /* 0x000000010e047824 */ /* 0x010fe200078e0236 */
        /* <DEDUP_REMOVED lines=16> */
[----:B0-----:R-:W-:Y:S01]  /*1c710*/  @!P2 ST.E desc[UR54][R50.64], R0 ;  /* 0x000000003200a985 */ /* 0x001fe2000c101936 */
[----:B------:R-:W-:-:S02]  /*1c720*/  LOP3.LUT R8, R8, R7, RZ, 0x3c, !PT ;  /* 0x0000000708087212 */ /* 0x000fc400078e3cff */
[C---:B------:R-:W-:Y:S02]  /*1c730*/  IADD3 R5, P3, R20.reuse, 0x7800, RZ ;  /* 0x0000780014057810 */ /* 0x040fe40007f7e0ff */
[C---:B------:R-:W-:Y:S01]  /*1c740*/  IADD3 R25, P5, R20.reuse, 0x4800, RZ ;  /* 0x0000480014197810 */ /* 0x040fe20007fbe0ff */
[----:B-1----:R0:W-:Y:S01]  /*1c750*/  @!P0 ST.E desc[UR54][R52.64], R3 ;  /* 0x0000000334008985 */ /* 0x0021e2000c101936 */
[C---:B------:R-:W-:Y:S02]  /*1c760*/  IADD3 R29, P4, R20.reuse, 0x6000, RZ ;  /* 0x00006000141d7810 */ /* 0x040fe40007f9e0ff */
[----:B------:R-:W-:Y:S01]  /*1c770*/  LOP3.LUT R7, R20, 0x180, RZ, 0xc0, !PT ;  /* 0x0000018014077812 */ /* 0x000fe200078ec0ff */
[----:B------:R-:W-:Y:S01]  /*1c780*/  IMAD R45, R45, UR4, RZ ;  /* 0x000000042d2d7c24 */ /* 0x000fe2000f8e02ff */
[----:B------:R-:W-:Y:S01]  /*1c790*/  LOP3.LUT R4, R5, 0x180, RZ, 0xc0, !PT ;  /* 0x0000018005047812 */ /* 0x000fe200078ec0ff */
[----:B------:R-:W-:Y:S01]  /*1c7a0*/  IMAD.X R37, RZ, RZ, R21, P3 ;  /* 0x000000ffff257224 */ /* 0x000fe200018e0615 */
[----:B------:R-:W-:Y:S01]  /*1c7b0*/  LOP3.LUT R24, R25, 0x180, RZ, 0xc0, !PT ;  /* 0x0000018019187812 */ /* 0x000fe200078ec0ff */
[----:B------:R-:W-:Y:S01]  /*1c7c0*/  IMAD.IADD R42, R54, 0x1, R42 ;  /* 0x00000001362a7824 */ /* 0x000fe200078e022a */
[----:B0-----:R-:W0:Y:S01]  /*1c7d0*/  @P1 LDC R53, c[0x0][0xbf0] ;  /* 0x0002fc00ff351b82 */ /* 0x001e220000000800 */
[----:B------:R-:W-:Y:S01]  /*1c7e0*/  LOP3.LUT R28, R29, 0x180, RZ, 0xc0, !PT ;  /* 0x000001801d1c7812 */ /* 0x000fe200078ec0ff */
[----:B------:R-:W5:Y:S01]  /*1c7f0*/  LD.E.128 R8, desc[UR54][R8.64] ;  /* 0x0000003608087980 */ /* 0x000f62000c101d00 */
[----:B------:R-:W-:-:S02]  /*1c800*/  SHF.R.U64 R7, R7, 0x3, RZ ;  /* 0x0000000307077819 */ /* 0x000fc400000012ff */
[----:B------:R-:W-:Y:S01]  /*1c810*/  SHF.R.U64 R4, R4, 0x3, RZ ;  /* 0x0000000304047819 */ /* 0x000fe200000012ff */
[----:B------:R-:W-:Y:S01]  /*1c820*/  IMAD R51, R44, UR5, R45 ;  /* 0x000000052c337c24 */ /* 0x000fe2000f8e022d */
[----:B------:R-:W-:Y:S01]  /*1c830*/  SHF.R.U64 R24, R24, 0x3, RZ ;  /* 0x0000000318187819 */ /* 0x000fe200000012ff */
[----:B------:R-:W5:Y:S01]  /*1c840*/  LD.E.128 R12, desc[UR54][R12.64] ;  /* 0x000000360c0c7980 */ /* 0x000f62000c101d00 */
[----:B------:R-:W-:Y:S02]  /*1c850*/  SHF.R.U64 R28, R28, 0x3, RZ ;  /* 0x000000031c1c7819 */ /* 0x000fe400000012ff */
[----:B------:R-:W-:Y:S01]  /*1c860*/  LOP3.LUT R20, R7, R20, RZ, 0x3c, !PT ;  /* 0x0000001407147212 */ /* 0x000fe200078e3cff */
[----:B------:R-:W-:Y:S01]  /*1c870*/  IMAD.WIDE.U32 R44, R44, UR4, RZ ;  /* 0x000000042c2c7c25 */ /* 0x000fe2000f8e00ff */
[----:B------:R-:W-:Y:S01]  /*1c880*/  LOP3.LUT R24, R24, R25, RZ, 0x3c, !PT ;  /* 0x0000001918187212 */ /* 0x000fe200078e3cff */
[----:B------:R-:W-:Y:S01]  /*1c890*/  ULDC.64 UR4, c[0x0][0xae8] ;  /* 0x0002ba0000047ab9 */ /* 0x000fe20000000a00 */
[----:B------:R-:W-:Y:S01]  /*1c8a0*/  LOP3.LUT R28, R28, R29, RZ, 0x3c, !PT ;  /* 0x0000001d1c1c7212 */ /* 0x000fe200078e3cff */
[--C-:B------:R-:W-:Y:S01]  /*1c8b0*/  IMAD.X R25, RZ, RZ, R21.reuse, P5 ;  /* 0x000000ffff197224 */ /* 0x100fe200028e0615 */
[----:B------:R-:W-:Y:S01]  /*1c8c0*/  LOP3.LUT R36, R4, R5, RZ, 0x3c, !PT ;  /* 0x0000000504247212 */ /* 0x000fe200078e3cff */
[----:B------:R-:W-:Y:S01]  /*1c8d0*/  IMAD.X R29, RZ, RZ, R21, P4 ;  /* 0x000000ffff1d7224 */ /* 0x000fe200020e0615 */
[----:B------:R1:W5:Y:S01]  /*1c8e0*/  LD.E.128 R4, desc[UR54][R20.64] ;  /* 0x0000003614047980 */ /* 0x000362000c101d00 */
[----:B------:R-:W-:-:S02]  /*1c8f0*/  IMAD R46, R46, UR4, RZ ;  /* 0x000000042e2e7c24 */ /* 0x000fc4000f8e02ff */
[----:B------:R-:W-:Y:S01]  /*1c900*/  @P1 IMAD.HI.U32 R0, R42, R55, RZ ;  /* 0x000000372a001227 */ /* 0x000fe200078e00ff */
[----:B------:R-:W5:Y:S04]  /*1c910*/  LD.E.128 R24, desc[UR54][R24.64] ;  /* 0x0000003618187980 */ /* 0x000f68000c101d00 */
[----:B------:R-:W5:Y:S01]  /*1c920*/  LD.E.128 R28, desc[UR54][R28.64] ;  /* 0x000000361c1c7980 */ /* 0x000f62000c101d00 */
[----:B-1----:R-:W-:Y:S02]  /*1c930*/  IMAD.IADD R21, R45, 0x1, R51 ;  /* 0x000000012d157824 */ /* 0x002fe400078e0233 */
[----:B------:R-:W-:Y:S01]  /*1c940*/  IMAD.MOV.U32 R20, RZ, RZ, R44 ;  /* 0x000000ffff147224 */ /* 0x000fe200078e002c */
[----:B------:R-:W5:Y:S01]  /*1c950*/  LD.E.128 R36, desc[UR54][R36.64] ;  /* 0x0000003624247980 */ /* 0x000f62000c101d00 */
[----:B------:R-:W-:-:S02]  /*1c960*/  IMAD R3, R56, UR5, R46 ;  /* 0x0000000538037c24 */ /* 0x000fc4000f8e022e */
        /* <DEDUP_REMOVED lines=8> */
[----:B------:R-:W-:Y:S02]  /*1c9f0*/  IMAD.IADD R21, R21, 0x1, R3 ;  /* 0x0000000115157824 */ /* 0x000fe400078e0203 */
[----:B------:R-:W-:Y:S01]  /*1ca00*/  IMAD.MOV.U32 R3, RZ, RZ, R42 ;  /* 0x000000ffff037224 */ /* 0x000fe200078e002a */
[----:B0-----:R-:W-:Y:S01]  /*1ca10*/  @P1 SHF.R.U32.HI R3, RZ, R53, R0 ;  /* 0x00000035ff031219 */ /* 0x001fe20000011600 */
[----:B------:R-:W-:-:S03]  /*1ca20*/  IMAD R47, R47, UR4, RZ ;  /* 0x000000042f2f7c24 */ /* 0x000fc6000f8e02ff */
[--C-:B------:R-:W-:Y:S01]  /*1ca30*/  SHF.R.S32.HI R0, RZ, 0x1f, R3.reuse ;  /* 0x0000001fff007819 */ /* 0x100fe20000011403 */
[----:B------:R-:W-:Y:S02]  /*1ca40*/  IMAD.MOV R45, RZ, RZ, -R3 ;  /* 0x000000ffff2d7224 */ /* 0x000fe400078e0a03 */
[C---:B------:R-:W-:Y:S02]  /*1ca50*/  IMAD R47, R48.reuse, UR5, R47 ;  /* 0x00000005302f7c24 */ /* 0x040fe4000f8e022f */
[----:B------:R-:W-:Y:S01]  /*1ca60*/  IMAD.WIDE.U32 R20, R48, UR4, R20 ;  /* 0x0000000430147c25 */ /* 0x000fe2000f8e0014 */
[----:B------:R-:W-:-:S03]  /*1ca70*/  ULDC.64 UR4, c[0x0][0xae0] ;  /* 0x0002b80000047ab9 */ /* 0x000fc60000000a00 */
        /* <DEDUP_REMOVED lines=8> */
[----:B------:R-:W-:Y:S02]  /*1cb00*/  IMAD R0, R0, UR4, RZ ;  /* 0x0000000400007c24 */ /* 0x000fe4000f8e02ff */
[----:B------:R-:W-:Y:S02]  /*1cb10*/  IMAD.IADD R48, R43, 0x1, R54 ;  /* 0x000000012b307824 */ /* 0x000fe400078e0236 */
        /* <DEDUP_REMOVED lines=28> */
.L_x_11558:
[----:B------:R-:W-:Y:S05]  /*1cce0*/  BSYNC B1 ;  /* 0x0000000000017941 */ /* 0x000fea0003800000 */
.L_x_11557:
        /* <DEDUP_REMOVED lines=19> */
.L_x_11555:
[----:B------:R-:W2:Y:S01]  /*1ce20*/  LDL R10, [R1+0xa8] ;  /* 0x0000a800010a7983 */ /* 0x000ea20000100800 */
[----:B------:R-:W-:Y:S01]  /*1ce30*/  ULDC.64 UR4, c[0x0][0xc00] ;  /* 0x0003000000047ab9 */ /* 0x000fe20000000a00 */
[----:B------:R-:W2:Y:S01]  /*1ce40*/  LDC.64 R4, c[0x0][0xc00] ;  /* 0x00030000ff047b82 */ /* 0x000ea20000000a00 */
[----:B------:R-:W-:Y:S01]  /*1ce50*/  ISETP.NE.U32.AND P0, PT, RZ, UR4, PT ;  /* 0x00000004ff007c0c */ /* 0x000fe2000bf05070 */
[----:B------:R-:W-:-:S03]  /*1ce60*/  IMAD.MOV.U32 R0, RZ, RZ, RZ ;  /* 0x000000ffff007224 */ /* 0x000fc600078e00ff */
[----:B------:R-:W-:Y:S01]  /*1ce70*/  ISETP.NE.AND.EX P0, PT, RZ, UR5, PT, P0 ;  /* 0x00000005ff007c0c */ /* 0x000fe2000bf05300 */
[----:B------:R-:W-:Y:S02]  /*1ce80*/  ULDC.64 UR4, c[0x0][0xc08] ;  /* 0x0003020000047ab9 */ /* 0x000fe40000000a00 */
[----:B------:R-:W-:Y:S01]  /*1ce90*/  ISETP.NE.U32.AND P1, PT, RZ, UR4, PT ;  /* 0x00000004ff007c0c */ /* 0x000fe2000bf25070 */
[----:B------:R-:W3:Y:S03]  /*1cea0*/  LDC R25, c[0x0][0xbe8] ;  /* 0x0002fa00ff197b82 */ /* 0x000ee60000000800 */
[----:B------:R-:W-:-:S13]  /*1ceb0*/  ISETP.NE.AND.EX P1, PT, RZ, UR5, PT, P1 ;  /* 0x00000005ff007c0c */ /* 0x000fda000bf25310 */
[----:B------:R-:W4:Y:S01]  /*1cec0*/  @P1 LDC.64 R6, c[0x0][0xc08] ;  /* 0x00030200ff061b82 */ /* 0x000f220000000a00 */
[----:B------:R-:W-:Y:S02]  /*1ced0*/  ULDC UR4, c[0x0][0xa88] ;  /* 0x0002a20000047ab9 */ /* 0x000fe40000000800 */
[----:B------:R-:W-:Y:S02]  /*1cee0*/  IMAD.U32 R8, RZ, RZ, UR4 ;  /* 0x00000004ff087e24 */ /* 0x000fe4000f8e00ff */
[----:B--2---:R-:W-:-:S04]  /*1cef0*/  IMAD.WIDE R4, R10, 0x4, R4 ;  /* 0x000000040a047825 */ /* 0x004fc800078e0204 */
[----:B----4-:R-:W-:Y:S01]  /*1cf00*/  @P1 IMAD.WIDE R6, R10, 0x4, R6 ;  /* 0x000000040a061825 */ /* 0x010fe200078e0206 */
[----:B------:R2:W5:Y:S04]  /*1cf10*/  @P0 LDG.E R0, desc[UR54][R4.64] ;  /* 0x0000003604000981 */ /* 0x000568000c1e1900 */
[----:B------:R2:W5:Y:S01]  /*1cf20*/  @P1 LDG.E R8, desc[UR54][R6.64] ;  /* 0x0000003606081981 */ /* 0x000562000c1e1900 */
[----:B---3--:R-:W-:Y:S02]  /*1cf30*/  ISETP.NE.AND P2, PT, R25, 0x1, PT ;  /* 0x000000011900780c */ /* 0x008fe40003f45270 */
[----:B------:R-:W-:Y:S02]  /*1cf40*/  ISETP.GE.AND P3, PT, R54, 0xc0, PT ;  /* 0x000000c03600780c */ /* 0x000fe40003f66270 */
[----:B------:R-:W-:-:S09]  /*1cf50*/  SHF.R.S32.HI R9, RZ, 0x1f, R10 ;  /* 0x0000001fff097819 */ /* 0x000fd2000001140a */
[----:B------:R-:W3:Y:S08]  /*1cf60*/  @P2 LDC R20, c[0x0][0xbec] ;  /* 0x0002fb00ff142b82 */ /* 0x000ef00000000800 */
[----:B------:R-:W4:Y:S01]  /*1cf70*/  @P2 LDC R27, c[0x0][0xbf0] ;  /* 0x0002fc00ff1b2b82 */ /* 0x000f220000000800 */
[----:B--2---:R-:W-:Y:S05]  /*1cf80*/  @P1 BRA `(.L_x_11560) ;  /* 0x0000000000101947 */ /* 0x004fea0003800000 */
[----:B------:R-:W-:Y:S05]  /*1cf90*/  @!P0 BRA `(.L_x_11560) ;  /* 0x00000000000c8947 */ /* 0x000fea0003800000 */
[----:B------:R-:W2:Y:S04]  /*1cfa0*/  LDG.E R3, desc[UR54][R4.64] ;  /* 0x0000003604037981 */ /* 0x000ea8000c1e1900 */
[----:B-----5:R-:W2:Y:S02]  /*1cfb0*/  LDG.E R8, desc[UR54][R4.64+0x4] ;  /* 0x0000043604087981 */ /* 0x020ea4000c1e1900 */
[----:B--2---:R-:W-:-:S07]  /*1cfc0*/  IMAD.IADD R8, R8, 0x1, -R3 ;  /* 0x0000000108087824 */ /* 0x004fce00078e0a03 */
.L_x_11560:
[----:B------:R-:W2:Y:S04]  /*1cfd0*/  LDL R26, [R1+0xa4] ;  /* 0x0000a400011a7983 */ /* 0x000ea80000100800 */
[----:B------:R0:W5:Y:S01]  /*1cfe0*/  LDL R24, [R1+0x60] ;  /* 0x0000600001187983 */ /* 0x0001620000100800 */
[----:B------:R-:W-:Y:S01]  /*1cff0*/  BSSY B1, `(.L_x_11561) ;  /* 0x000002d000017945 */ /* 0x000fe20003800000 */
[----:B------:R-:W-:Y:S02]  /*1d000*/  SEL R13, R10, RZ, !P0 ;  /* 0x000000ff0a0d7207 */ /* 0x000fe40004000000 */
[----:B------:R-:W-:Y:S02]  /*1d010*/  SEL R14, R9, RZ, !P0 ;  /* 0x000000ff090e7207 */ /* 0x000fe40004000000 */
[----:B-----5:R-:W-:-:S02]  /*1d020*/  SHF.R.S32.HI R11, RZ, 0x1f, R0 ;  /* 0x0000001fff0b7819 */ /* 0x020fc40000011400 */
[----:B--2---:R-:W-:Y:S01]  /*1d030*/  SHF.R.S32.HI R12, RZ, 0x1f, R26 ;  /* 0x0000001fff0c7819 */ /* 0x004fe2000001141a */
[----:B0-----:R-:W-:Y:S06]  /*1d040*/  @P3 BRA `(.L_x_11562) ;  /* 0x00000000009c3947 */ /* 0x001fec0003800000 */
        /* <DEDUP_REMOVED lines=39> */
.L_x_11562:
[----:B------:R-:W-:Y:S05]  /*1d2c0*/  BSYNC B1 ;  /* 0x0000000000017941 */ /* 0x000fea0003800000 */
.L_x_11561:
[----:B------:R-:W-:Y:S01]  /*1d2d0*/  ULDC.64 UR4, c[0x0][0xaa0] ;  /* 0x0002a80000047ab9 */ /* 0x000fe20000000a00 */
[----:B------:R-:W-:Y:S01]  /*1d2e0*/  SHF.R.S32.HI R21, RZ, 0x2, R30 ;  /* 0x00000002ff157819 */ /* 0x000fe2000001141e */
[----:B0-----:R-:W-:Y:S01]  /*1d2f0*/  IMAD R3, R11, UR4, RZ ;  /* 0x000000040b037c24 */ /* 0x001fe2000f8e02ff */
[----:B------:R-:W-:Y:S01]  /*1d300*/  SHF.R.S32.HI R10, RZ, 0x1f, R41 ;  /* 0x0000001fff0a7819 */ /* 0x000fe20000011429 */
[----:B------:R-:W-:-:S04]  /*1d310*/  IMAD.WIDE.U32 R4, R0, UR4, RZ ;  /* 0x0000000400047c25 */ /* 0x000fc8000f8e00ff */
[----:B------:R-:W-:Y:S02]  /*1d320*/  IMAD R42, R42, 0x60, R21 ;  /* 0x000000602a2a7824 */ /* 0x000fe400078e0215 */
[----:B------:R-:W-:Y:S01]  /*1d330*/  IMAD R3, R0, UR5, R3 ;  /* 0x0000000500037c24 */ /* 0x000fe2000f8e0203 */
[----:B------:R-:W-:Y:S01]  /*1d340*/  ULDC.64 UR4, c[0x0][0xae8] ;  /* 0x0002ba0000047ab9 */ /* 0x000fe20000000a00 */
        /* <DEDUP_REMOVED lines=28> */
[----:B------:R-:W-:Y:S01]  /*1d510*/  VIADD R7, R40, 0x20 ;  /* 0x0000002028077836 */ /* 0x000fe20000000000 */
[C---:B------:R-:W-:Y:S01]  /*1d520*/  LEA R0, P0, R4.reuse, UR4, 0x1 ;  /* 0x0000000404007c11 */ /* 0x040fe2000f8008ff */
[----:B------:R-:W-:Y:S01]  /*1d530*/  IMAD.IADD R3, R5, 0x1, R3 ;  /* 0x0000000105037824 */ /* 0x000fe200078e0203 */
[----:B------:R-:W-:Y:S02]  /*1d540*/  UMOV UR4, 0xffffffff ;  /* 0xffffffff00047882 */ /* 0x000fe40000000000 */
[----:B------:R-:W-:Y:S02]  /*1d550*/  SHF.R.S32.HI R20, RZ, 0x1f, R7 ;  /* 0x0000001fff147819 */ /* 0x000fe40000011407 */
[----:B------:R-:W-:Y:S01]  /*1d560*/  LEA.HI.X R4, R4, UR5, R3, 0x1, P0 ;  /* 0x0000000504047c11 */ /* 0x000fe200080f0c03 */
[----:B------:R-:W-:Y:S06]  /*1d570*/  BRA.DIV UR4, `(.L_x_11563) ;  /* 0x0000008604187947 */ /* 0x000fec000b800000 */
[----:B------:R0:W2:Y:S04]  /*1d580*/  SHFL.IDX PT, R3, R4, RZ, 0x1c1f ;  /* 0x001c1fff04037589 */ /* 0x0000a800000e0000 */
[----:B------:R0:W3:Y:S02]  /*1d590*/  SHFL.IDX PT, R14, R0, RZ, 0x1c1f ;  /* 0x001c1fff000e7589 */ /* 0x0000e400000e0000 */
.L_x_11741:
[----:B------:R-:W-:Y:S01]  /*1d5a0*/  IMAD R25, R8, R25, RZ ;  /* 0x0000001908197224 */ /* 0x000fe200078e02ff */
[----:B------:R-:W-:Y:S01]  /*1d5b0*/  BSSY B1, `(.L_x_11564) ;  /* 0x0000011000017945 */ /* 0x000fe20003800000 */
[----:B------:R-:W-:-:S05]  /*1d5c0*/  IMAD.IADD R6, R21, 0x1, R24 ;  /* 0x0000000115067824 */ /* 0x000fca00078e0218 */
[----:B------:R-:W-:-:S13]  /*1d5d0*/  ISETP.GE.AND P0, PT, R6, R25, PT ;  /* 0x000000190600720c */ /* 0x000fda0003f06270 */
[----:B------:R-:W-:Y:S05]  /*1d5e0*/  @P0 BRA `(.L_x_11565) ;  /* 0x0000000000340947 */ /* 0x000fea0003800000 */
[----:B------:R-:W-:Y:S02]  /*1d5f0*/  ULDC UR4, c[0x0][0xac8] ;  /* 0x0002b20000047ab9 */ /* 0x000fe40000000800 */
[----:B------:R-:W-:Y:S02]  /*1d600*/  ISETP.GE.AND P2, PT, R40, UR4, PT ;  /* 0x0000000428007c0c */ /* 0x000fe4000bf46270 */
[----:B------:R-:W-:Y:S02]  /*1d610*/  ISETP.GE.AND P3, PT, R7, UR4, PT ;  /* 0x0000000407007c0c */ /* 0x000fe4000bf66270 */
[----:B------:R-:W-:-:S09]  /*1d620*/  ISETP.GE.AND P4, PT, R41, UR4, PT ;  /* 0x0000000429007c0c */ /* 0x000fd2000bf86270 */
[----:B--2---:R-:W-:Y:S02]  /*1d630*/  @!P2 IMAD.MOV.U32 R15, RZ, RZ, R3 ;  /* 0x000000ffff0fa224 */ /* 0x004fe400078e0003 */
[-C--:B---3--:R-:W-:Y:S02]  /*1d640*/  @!P3 LEA R12, P0, R7, R14.reuse, 0x1 ;  /* 0x0000000e070cb211 */ /* 0x088fe400078008ff */
[----:B------:R-:W-:Y:S01]  /*1d650*/  @!P4 LEA R26, P1, R41, R14, 0x1 ;  /* 0x0000000e291ac211 */ /* 0x000fe200078208ff */
[----:B------:R-:W-:Y:S01]  /*1d660*/  @!P2 IMAD.WIDE R8, R40, 0x2, R14 ;  /* 0x000000022808a825 */ /* 0x000fe200078e020e */
[-C--:B------:R-:W-:Y:S02]  /*1d670*/  @!P3 LEA.HI.X R13, R7, R3.reuse, R20, 0x1, P0 ;  /* 0x00000003070db211 */ /* 0x080fe400000f0c14 */
[----:B------:R-:W-:Y:S02]  /*1d680*/  @!P4 LEA.HI.X R27, R41, R3, R10, 0x1, P1 ;  /* 0x00000003291bc211 */ /* 0x000fe400008f0c0a */
[----:B------:R4:W-:Y:S04]  /*1d690*/  @!P2 ST.E.128 desc[UR54][R8.64], RZ ;  /* 0x000000ff0800a985 */ /* 0x0009e8000c101d36 */
[----:B------:R4:W-:Y:S04]  /*1d6a0*/  @!P3 ST.E.128 desc[UR54][R12.64], RZ ;  /* 0x000000ff0c00b985 */ /* 0x0009e8000c101d36 */
[----:B------:R4:W-:Y:S02]  /*1d6b0*/  @!P4 ST.E.128 desc[UR54][R26.64], RZ ;  /* 0x000000ff1a00c985 */ /* 0x0009e4000c101d36 */
.L_x_11565:
[----:B------:R-:W-:Y:S05]  /*1d6c0*/  BSYNC B1 ;  /* 0x0000000000017941 */ /* 0x000fea0003800000 */
.L_x_11564:
[----:B------:R-:W-:-:S03]  /*1d6d0*/  UMOV UR4, 0xffffffff ;  /* 0xffffffff00047882 */ /* 0x000fc60000000000 */
[----:B------:R-:W-:Y:S05]  /*1d6e0*/  BRA.DIV UR4, `(.L_x_11566) ;  /* 0x0000008204f07947 */ /* 0x000fea000b800000 */
[----:B--2---:R2:W0:Y:S04]  /*1d6f0*/  SHFL.IDX PT, R3, R4, 0x1, 0x1c1f ;  /* 0x003c1f0004037f89 */ /* 0x00442800000e0000 */
[----:B---3--:R2:W3:Y:S02]  /*1d700*/  SHFL.IDX PT, R14, R0, 0x1, 0x1c1f ;  /* 0x003c1f00000e7f89 */ /* 0x0084e400000e0000 */
.L_x_11745:
[----:B0-2---:R-:W-:-:S05]  /*1d710*/  VIADD R0, R6, 0x60 ;  /* 0x0000006006007836 */ /* 0x005fca0000000000 */
[----:B------:R-:W-:-:S13]  /*1d720*/  ISETP.GE.AND P0, PT, R0, R25, PT ;  /* 0x000000190000720c */ /* 0x000fda0003f06270 */
[----:B------:R-:W-:Y:S05]  /*1d730*/  @P0 BRA `(.L_x_11559) ;  /* 0x0000000000340947 */ /* 0x000fea0003800000 */
[----:B------:R-:W-:Y:S02]  /*1d740*/  ULDC UR4, c[0x0][0xac8] ;  /* 0x0002b20000047ab9 */ /* 0x000fe40000000800 */
[----:B------:R-:W-:Y:S02]  /*1d750*/  ISETP.GE.AND P2, PT, R40, UR4, PT ;  /* 0x0000000428007c0c */ /* 0x000fe4000bf46270 */
[----:B------:R-:W-:Y:S02]  /*1d760*/  ISETP.GE.AND P3, PT, R7, UR4, PT ;  /* 0x0000000407007c0c */ /* 0x000fe4000bf66270 */
[----:B------:R-:W-:-:S09]  /*1d770*/  ISETP.GE.AND P4, PT, R41, UR4, PT ;  /* 0x0000000429007c0c */ /* 0x000fd2000bf86270 */
[----:B------:R-:W-:Y:S02]  /*1d780*/  @!P2 IMAD.MOV.U32 R15, RZ, RZ, R3 ;  /* 0x000000ffff0fa224 */ /* 0x000fe400078e0003 */
[-C--:B---3--:R-:W-:Y:S02]  /*1d790*/  @!P3 LEA R6, P0, R7, R14.reuse, 0x1 ;  /* 0x0000000e0706b211 */ /* 0x088fe400078008ff */
[----:B----4-:R-:W-:Y:S01]  /*1d7a0*/  @!P4 LEA R8, P1, R41, R14, 0x1 ;  /* 0x0000000e2908c211 */ /* 0x010fe200078208ff */
[----:B------:R-:W-:Y:S01]  /*1d7b0*/  @!P2 IMAD.WIDE R4, R40, 0x2, R14 ;  /* 0x000000022804a825 */ /* 0x000fe200078e020e */
[-C--:B------:R-:W-:Y:S02]  /*1d7c0*/  @!P3 LEA.HI.X R7, R7, R3.reuse, R20, 0x1, P0 ;  /* 0x000000030707b211 */ /* 0x080fe400000f0c14 */
[----:B------:R-:W-:Y:S02]  /*1d7d0*/  @!P4 LEA.HI.X R9, R41, R3, R10, 0x1, P1 ;  /* 0x000000032909c211 */ /* 0x000fe400008f0c0a */
[----:B------:R0:W-:Y:S04]  /*1d7e0*/  @!P2 ST.E.128 desc[UR54][R4.64], RZ ;  /* 0x000000ff0400a985 */ /* 0x0001e8000c101d36 */
[----:B------:R0:W-:Y:S04]  /*1d7f0*/  @!P3 ST.E.128 desc[UR54][R6.64], RZ ;  /* 0x000000ff0600b985 */ /* 0x0001e8000c101d36 */
[----:B------:R0:W-:Y:S02]  /*1d800*/  @!P4 ST.E.128 desc[UR54][R8.64], RZ ;  /* 0x000000ff0800c985 */ /* 0x0001e4000c101d36 */
.L_x_11559:
[----:B------:R-:W-:Y:S05]  /*1d810*/  BSYNC B0 ;  /* 0x0000000000007941 */ /* 0x000fea0003800000 */
.L_x_11554:
[----:B------:R-:W-:Y:S02]  /*1d820*/  ULDC UR4, c[0x0][0xc3c] ;  /* 0x00030f0000047ab9 */ /* 0x000fe40000000800 */
[----:B-1----:R-:W-:-:S13]  /*1d830*/  ISETP.GE.AND P0, PT, R35, UR4, PT ;  /* 0x0000000423007c0c */ /* 0x002fda000bf06270 */
[----:B------:R-:W-:Y:S05]  /*1d840*/  @!P0 BRA `(.L_x_11567) ;  /* 0xfffffe3800b48947 */ /* 0x000fea000383ffff */
[----:B------:R-:W-:Y:S05]  /*1d850*/  BRA `(.L_x_11351) ;  /* 0x0000007400447947 */ /* 0x000fea0003800000 */
.L_x_11349:
        /* <DEDUP_REMOVED lines=16> */
.L_x_11568:
        /* <DEDUP_REMOVED lines=42> */
.L_x_11574:
        /* <DEDUP_REMOVED lines=12> */
.L_x_11573:
[----:B------:R-:W-:Y:S05]  /*1dcc0*/  BSYNC B0 ;  /* 0x0000000000007941 */ /* 0x000fea0003800000 */
.L_x_11572:
        /* <DEDUP_REMOVED lines=21> */
.L_x_11570:
        /* <DEDUP_REMOVED lines=16> */
[----:B------:R-:W0:Y:S02]  /*1df20*/  F2I.FTZ.U32.TRUNC.NTZ R3, R11 ;  /* 0x0000000b00037305 */ /* 0x000e24000021f000 */
[----:B0-----:R-:W-:Y:S01]  /*1df30*/  IMAD.MOV R11, RZ, RZ, -R3 ;  /* 0x000000ffff0b7224 */ /* 0x001fe200078e0a03 */
[----:B------:R-:W-:Y:S06]  /*1df40*/  @!P0 BRA `(.L_x_11575) ;  /* 0x0000000000088947 */ /* 0x000fec0003800000 */
[----:B------:R-:W-:-:S05]  /*1df50*/  VIADD R9, R15, 0xffffffff ;  /* 0xffffffff0f097836 */ /* 0x000fca0000000000 */
[----:B------:R0:W1:Y:S02]  /*1df60*/  SHFL.IDX PT, R16, R6, R9, 0x1f ;  /* 0x00001f0906107589 */ /* 0x00006400000e0000 */
.L_x_11575:
[----:B-1----:R-:W-:Y:S01]  /*1df70*/  IMAD R16, R16, UR5, R13 ;  /* 0x0000000510107c24 */ /* 0x002fe2000f8e020d */
[----:B------:R-:W-:Y:S01]  /*1df80*/  IABS R10, R4 ;  /* 0x00000004000a7213 */ /* 0x000fe20000000000 */
[----:B------:R-:W-:Y:S02]  /*1df90*/  IMAD R11, R11, R8, RZ ;  /* 0x000000080b0b7224 */ /* 0x000fe400078e02ff */
[----:B------:R-:W-:Y:S01]  /*1dfa0*/  IMAD.MOV.U32 R2, RZ, RZ, RZ ;  /* 0x000000ffff027224 */ /* 0x000fe200078e00ff */
[----:B0-----:R-:W-:Y:S01]  /*1dfb0*/  IADD3 R9, -R16, UR6, RZ ;  /* 0x0000000610097c10 */ /* 0x001fe2000fffe1ff */
[----:B------:R-:W-:Y:S02]  /*1dfc0*/  IMAD.MOV R10, RZ, RZ, -R10 ;  /* 0x000000ffff0a7224 */ /* 0x000fe400078e0a0a */
[----:B------:R-:W-:Y:S01]  /*1dfd0*/  IMAD.HI.U32 R2, R3, R11, R2 ;  /* 0x0000000b03027227 */ /* 0x000fe200078e0002 */
[----:B------:R-:W-:-:S05]  /*1dfe0*/  IABS R6, R9 ;  /* 0x0000000900067213 */ /* 0x000fca0000000000 */
        /* <DEDUP_REMOVED lines=27> */
[----:B------:R-:W-:Y:S01]  /*1e1a0*/  IMAD R9, R11, R8, RZ ;  /* 0x000000080b097224 */ /* 0x000fe200078e02ff */
[----:B------:R-:W-:-:S03]  /*1e1b0*/  IABS R11, R4 ;  /* 0x00000004000b7213 */ /* 0x000fc60000000000 */
[----:B------:R-:W-:-:S04]  /*1e1c0*/  IMAD.HI.U32 R2, R3, R9, R2 ;  /* 0x0000000903027227 */ /* 0x000fc800078e0002 */
[----:B------:R-:W-:Y:S02]  /*1e1d0*/  IMAD.MOV.U32 R9, RZ, RZ, R11 ;  /* 0x000000ffff097224 */ /* 0x000fe400078e000b */
        /* <DEDUP_REMOVED lines=19> */
.L_x_11571:
[----:B------:R-:W-:Y:S02]  /*1e310*/  IMAD.MOV.U32 R17, RZ, RZ, RZ ;  /* 0x000000ffff117224 */ /* 0x000fe400078e00ff */
[----:B------:R-:W-:Y:S02]  /*1e320*/  IMAD.U32 R16, RZ, RZ, UR6 ;  /* 0x00000006ff107e24 */ /* 0x000fe4000f8e00ff */
[----:B------:R-:W-:-:S07]  /*1e330*/  IMAD.MOV.U32 R18, RZ, RZ, RZ ;  /* 0x000000ffff127224 */ /* 0x000fce00078e00ff */
.L_x_11576:
[----:B------:R-:W-:-:S13]  /*1e340*/  ISETP.NE.AND P0, PT, R5, RZ, PT ;  /* 0x000000ff0500720c */ /* 0x000fda0003f05270 */
[----:B------:R-:W0:Y:S01]  /*1e350*/  @!P0 S2R R3, SR_CgaCtaId ;  /* 0x0000000000038919 */ /* 0x000e220000008800 */
[----:B------:R-:W-:-:S04]  /*1e360*/  @!P0 MOV R0, 0x400 ;  /* 0x0000040000008802 */ /* 0x000fc80000000f00 */
[----:B0-----:R-:W-:-:S05]  /*1e370*/  @!P0 LEA R0, R3, R0, 0x18 ;  /* 0x0000000003008211 */ /* 0x001fca00078ec0ff */
[----:B------:R1:W-:Y:S01]  /*1e380*/  @!P0 STS.128 [R0+0x2d8d0], R16 ;  /* 0x02d8d01000008388 */ /* 0x0003e20000000c00 */
[----:B------:R-:W-:Y:S06]  /*1e390*/  BAR.ARV 0x5, 0x200 ;  /* 0x0148000000007b1d */ /* 0x000fec0000002000 */
.L_x_11569:
[----:B-1----:R-:W-:Y:S01]  /*1e3a0*/  IMAD.MOV.U32 R0, RZ, RZ, 0x1 ;  /* 0x00000001ff007424 */ /* 0x002fe200078e00ff */
[----:B------:R-:W-:Y:S01]  /*1e3b0*/  ULDC UR4, c[0x0][0xc3c] ;  /* 0x00030f0000047ab9 */ /* 0x000fe20000000800 */
[----:B------:R-:W-:Y:S01]  /*1e3c0*/  IMAD.MOV.U32 R25, RZ, RZ, RZ ;  /* 0x000000ffff197224 */ /* 0x000fe200078e00ff */
[----:B0-----:R-:W-:Y:S02]  /*1e3d0*/  ISETP.GE.AND P0, PT, R19, UR4, PT ;  /* 0x0000000413007c0c */ /* 0x001fe4000bf06270 */
        /* <DEDUP_REMOVED lines=25> */
[----:B------:R-:W-:Y:S01]  /*1e570*/  SHF.R.U32.HI R3, RZ, 0x2, R6 ;  /* 0x00000002ff037819 */ /* 0x000fe20000011606 */
[----:B------:R-:W-:-:S02]  /*1e580*/  IMAD.MOV.U32 R6, RZ, RZ, 0x1 ;  /* 0x00000001ff067424 */ /* 0x000fc400078e00ff */
[----:B------:R-:W-:Y:S01]  /*1e590*/  STL [R1+0x14], R5 ;  /* 0x0000140501007387 */ /* 0x000fe20000100800 */
[----:B------:R-:W-:-:S03]  /*1e5a0*/  LOP3.LUT R2, R2, 0x60, RZ, 0xc0, !PT ;  /* 0x0000006002027812 */ /* 0x000fc600078ec0ff */
[----:B------:R-:W-:Y:S04]  /*1e5b0*/  STL [R1+0x4c], RZ ;  /* 0x00004cff01007387 */ /* 0x000fe80000100800 */
[----:B------:R0:W-:Y:S04]  /*1e5c0*/  STL [R1+0x4], R4 ;  /* 0x0000040401007387 */ /* 0x0001e80000100800 */
[----:B------:R1:W-:Y:S01]  /*1e5d0*/  STL [R1], R6 ;  /* 0x0000000601007387 */ /* 0x0003e20000100800 */
[----:B0-----:R-:W-:Y:S02]  /*1e5e0*/  LOP3.LUT R4, R3, R2, RZ, 0xfc, !PT ;  /* 0x0000000203047212 */ /* 0x001fe400078efcff */
[----:B------:R-:W-:-:S02]  /*1e5f0*/  LOP3.LUT R3, R0, 0x20, RZ, 0xfc, !PT ;  /* 0x0000002000037812 */ /* 0x000fc400078efcff */
[----:B------:R-:W-:Y:S01]  /*1e600*/  LOP3.LUT R2, R0, 0x40, RZ, 0xfc, !PT ;  /* 0x0000004000027812 */ /* 0x000fe200078efcff */
[----:B------:R-:W-:-:S05]  /*1e610*/  IMAD R0, R5, 0x2, R23 ;  /* 0x0000000205007824 */ /* 0x000fca00078e0217 */
[----:B------:R1:W-:Y:S02]  /*1e620*/  STL [R1+0x34], R0 ;  /* 0x0000340001007387 */ /* 0x0003e40000100800 */
.L_x_11694:
[----:B------:R-:W-:Y:S05]  /*1e630*/  YIELD ;  /* 0x0000000000007946 */ /* 0x000fea0003800000 */
[----:B------:R-:W-:Y:S01]  /*1e640*/  ULDC.64 UR4, c[0x0][0xa28] ;  /* 0x00028a0000047ab9 */ /* 0x000fe20000000a00 */
[----:B------:R-:W-:Y:S02]  /*1e650*/  CS2R R8, SRZ ;  /* 0x0000000000087805 */ /* 0x000fe4000001ff00 */
[----:B------:R-:W-:Y:S01]  /*1e660*/  ISETP.NE.U32.AND P0, PT, RZ, UR4, PT ;  /* 0x00000004ff007c0c */ /* 0x000fe2000bf05070 */
[----:B0-----:R-:W0:Y:S01]  /*1e670*/  LDC.64 R4, c[0x0][0xa00] ;  /* 0x00028000ff047b82 */ /* 0x001e220000000a00 */
[----:B------:R-:W-:-:S02]  /*1e680*/  ULDC.64 UR6, c[0x0][0xa10] ;  /* 0x0002840000067ab9 */ /* 0x000fc40000000a00 */
[----:B------:R-:W-:Y:S01]  /*1e690*/  ISETP.NE.AND.EX P0, PT, RZ, UR5, PT, P0 ;  /* 0x00000005ff007c0c */ /* 0x000fe2000bf05300 */
[----:B------:R-:W-:-:S12]  /*1e6a0*/  ULDC.64 UR4, c[0x0][0xa18] ;  /* 0x0002860000047ab9 */ /* 0x000fd80000000a00 */
[----:B--2---:R-:W2:Y:S02]  /*1e6b0*/  @P0 LDC.64 R2, c[0x0][0xa28] ;  /* 0x00028a00ff020b82 */ /* 0x004ea40000000a00 */
[----:B--2---:R-:W-:-:S05]  /*1e6c0*/  @P0 IMAD.WIDE R2, R19, 0x4, R2 ;  /* 0x0000000413020825 */ /* 0x004fca00078e0202 */
[----:B---3--:R2:W3:Y:S01]  /*1e6d0*/  @P0 LDG.E R9, desc[UR54][R2.64] ;  /* 0x0000003602090981 */ /* 0x0084e2000c1e1900 */
[----:B------:R-:W-:Y:S01]  /*1e6e0*/  ISETP.NE.U32.AND P0, PT, RZ, UR4, PT ;  /* 0x00000004ff007c0c */ /* 0x000fe2000bf05070 */
[----:B0-----:R-:W-:Y:S01]  /*1e6f0*/  IMAD.WIDE R4, R19, 0x4, R4 ;  /* 0x0000000413047825 */ /* 0x001fe200078e0204 */
[----:B------:R-:W-:Y:S02]  /*1e700*/  ISETP.NE.U32.AND P1, PT, RZ, UR6, PT ;  /* 0x00000006ff007c0c */ /* 0x000fe4000bf25070 */
[----:B------:R-:W-:Y:S01]  /*1e710*/  ISETP.NE.AND.EX P2, PT, RZ, UR5, PT, P0 ;  /* 0x00000005ff007c0c */ /* 0x000fe2000bf45300 */
[----:B------:R-:W-:Y:S01]  /*1e720*/  ULDC.64 UR4, c[0x0][0xa00] ;  /* 0x0002800000047ab9 */ /* 0x000fe20000000a00 */
[----:B------:R-:W-:Y:S01]  /*1e730*/  ISETP.NE.AND.EX P1, PT, RZ, UR7, PT, P1 ;  /* 0x00000007ff007c0c */ /* 0x000fe2000bf25310 */
[----:B-1----:R-:W-:Y:S01]  /*1e740*/  IMAD.MOV.U32 R0, RZ, RZ, RZ ;  /* 0x000000ffff007224 */ /* 0x002fe200078e00ff */
[----:B------:R-:W-:Y:S01]  /*1e750*/  ISETP.NE.U32.AND P0, PT, RZ, UR4, PT ;  /* 0x00000004ff007c0c */ /* 0x000fe2000bf05070 */
[----:B--2---:R-:W0:Y:S03]  /*1e760*/  LDC.64 R2, c[0x0][0xa10] ;  /* 0x00028400ff027b82 */ /* 0x004e260000000a00 */
[----:B------:R-:W-:-:S05]  /*1e770*/  ISETP.NE.AND.EX P0, PT, RZ, UR5, PT, P0 ;  /* 0x00000005ff007c0c */ /* 0x000fca000bf05300 */
[----:B------:R-:W1:Y:S08]  /*1e780*/  @P2 LDC.64 R6, c[0x0][0xa18] ;  /* 0x00028600ff062b82 */ /* 0x000e700000000a00 */
[----:B------:R-:W2:Y:S01]  /*1e790*/  @P0 LDG.E R8, desc[UR54][R4.64] ;  /* 0x0000003604080981 */ /* 0x000ea2000c1e1900 */
[----:B0-----:R-:W-:-:S05]  /*1e7a0*/  IMAD.WIDE R2, R19, 0x4, R2 ;  /* 0x0000000413027825 */ /* 0x001fca00078e0202 */
[----:B-----5:R-:W5:Y:S01]  /*1e7b0*/  @P1 LDG.E R0, desc[UR54][R2.64] ;  /* 0x0000003602001981 */ /* 0x020f62000c1e1900 */
        /* <DEDUP_REMOVED lines=11> */
[----:B------:R-:W-:Y:S02]  /*1e870*/  ULDC UR5, c[0x0][0x348] ;  /* 0x0000d20000057ab9 */ /* 0x000fe40000000800 */
[----:B0-----:R-:W-:Y:S02]  /*1e880*/  IMAD.U32 R7, RZ, RZ, UR5 ;  /* 0x00000005ff077e24 */ /* 0x001fe4000f8e00ff */
[----:B------:R-:W-:Y:S01]  /*1e890*/  IMAD.U32 R6, RZ, RZ, UR4 ;  /* 0x00000004ff067e24 */ /* 0x000fe2000f8e00ff */
[----:B---3--:R0:W-:Y:S04]  /*1e8a0*/  STL [R1+0x2c], R9 ;  /* 0x00002c0901007387 */ /* 0x0081e80000100800 */
[----:B--2---:R0:W-:Y:S01]  /*1e8b0*/  STL [R1+0x8], R8 ;  /* 0x0000080801007387 */ /* 0x0041e20000100800 */
[----:B------:R-:W-:Y:S05]  /*1e8c0*/  @P2 BRA `(.L_x_11578) ;  /* 0x0000000000102947 */ /* 0x000fea0003800000 */
[----:B------:R-:W-:Y:S05]  /*1e8d0*/  @!P0 BRA `(.L_x_11578) ;  /* 0x00000000000c8947 */ /* 0x000fea0003800000 */
[----:B-----5:R-:W2:Y:S04]  /*1e8e0*/  LDG.E R29, desc[UR54][R4.64] ;  /* 0x00000036041d7981 */ /* 0x020ea8000c1e1900 */
[----:B------:R-:W2:Y:S02]  /*1e8f0*/  LDG.E R4, desc[UR54][R4.64+0x4] ;  /* 0x0000043604047981 */ /* 0x000ea4000c1e1900 */
[----:B--2---:R-:W-:-:S07]  /*1e900*/  IMAD.IADD R29, R4, 0x1, -R29 ;  /* 0x00000001041d7824 */ /* 0x004fce00078e0a1d */
.L_x_11578:
        /* <DEDUP_REMOVED lines=8> */
.L_x_11579:
        /* <DEDUP_REMOVED lines=9> */
.L_x_11580:
[----:B-1----:R-:W2:Y:S04]  /*1ea20*/  @P1 LDG.E R4, desc[UR54][R2.64] ;  /* 0x0000003602041981 */ /* 0x002ea8000c1e1900 */
[----:B------:R1:W2:Y:S01]  /*1ea30*/  @P1 LDG.E R5, desc[UR54][R2.64+0x4] ;  /* 0x0000043602051981 */ /* 0x0002a2000c1e1900 */
[----:B------:R-:W-:Y:S02]  /*1ea40*/  IMAD R28, R17, 0xc0, RZ ;  /* 0x000000c0111c7824 */ /* 0x000fe400078e02ff */
[----:B-----5:R-:W-:Y:S02]  /*1ea50*/  IMAD.IADD R6, R6, 0x1, -R9 ;  /* 0x0000000106067824 */ /* 0x020fe400078e0a09 */
[----:B0-----:R-:W-:Y:S01]  /*1ea60*/  VIADD R8, R28, 0xbf ;  /* 0x000000bf1c087836 */ /* 0x001fe20000000000 */
[----:B-1----:R-:W0:Y:S02]  /*1ea70*/  LDC R2, c[0x0][0x448] ;  /* 0x00011200ff027b82 */ /* 0x002e240000000800 */
[----:B0-----:R-:W-:-:S13]  /*1ea80*/  ISETP.NE.AND P2, PT, R2, 0x1, PT ;  /* 0x000000010200780c */ /* 0x001fda0003f45270 */
[----:B------:R-:W0:Y:S08]  /*1ea90*/  @P2 LDC R3, c[0x0][0x44c] ;  /* 0x00011300ff032b82 */ /* 0x000e300000000800 */
[----:B------:R-:W1:Y:S01]  /*1eaa0*/  @P2 LDC R2, c[0x0][0x450] ;  /* 0x00011400ff022b82 */ /* 0x000e620000000800 */
[----:B0-----:R-:W-:-:S05]  /*1eab0*/  @P2 IMAD.HI.U32 R3, R8, R3, RZ ;  /* 0x0000000308032227 */ /* 0x001fca00078e00ff */
[----:B-1----:R-:W-:Y:S01]  /*1eac0*/  @P2 SHF.R.U32.HI R8, RZ, R2, R3 ;  /* 0x00000002ff082219 */ /* 0x002fe20000011603 */
[----:B--2---:R-:W-:-:S04]  /*1ead0*/  @P1 IMAD.IADD R7, R5, 0x1, -R4 ;  /* 0x0000000105071824 */ /* 0x004fc800078e0a04 */
[----:B------:R-:W-:-:S04]  /*1eae0*/  IMAD.IADD R10, R6, 0x1, R7 ;  /* 0x00000001060a7824 */ /* 0x000fc800078e0207 */
[C---:B------:R-:W-:Y:S01]  /*1eaf0*/  VIADD R21, R10.reuse, 0x7f ;  /* 0x0000007f0a157836 */ /* 0x040fe20000000000 */
[----:B------:R0:W-:Y:S01]  /*1eb00*/  STL [R1+0x24], R10 ;  /* 0x0000240a01007387 */ /* 0x0001e20000100800 */
[----:B------:R-:W-:-:S03]  /*1eb10*/  IADD3 R17, R10, 0x1, -R29 ;  /* 0x000000010a117810 */ /* 0x000fc60007ffe81d */
[----:B------:R-:W-:Y:S02]  /*1eb20*/  SHF.R.S32.HI R2, RZ, 0x1f, R21 ;  /* 0x0000001fff027819 */ /* 0x000fe40000011415 */
[----:B------:R-:W-:Y:S02]  /*1eb30*/  IMAD.IADD R8, R17, 0x1, R8 ;  /* 0x0000000111087824 */ /* 0x000fe400078e0208 */
[----:B------:R-:W-:Y:S02]  /*1eb40*/  LEA.HI R21, R2, R21, RZ, 0x7 ;  /* 0x0000001502157211 */ /* 0x000fe400078f38ff */
[----:B------:R-:W1:Y:S02]  /*1eb50*/  LDC.64 R2, c[0x0][0x9e0] ;  /* 0x00027800ff027b82 */ /* 0x000e640000000a00 */
[----:B------:R-:W-:Y:S02]  /*1eb60*/  SHF.R.S32.HI R21, RZ, 0x7, R21 ;  /* 0x00000007ff157819 */ /* 0x000fe40000011415 */
[----:B-1----:R-:W-:Y:S01]  /*1eb70*/  ISETP.GE.AND P3, PT, R3, 0x1, PT ;  /* 0x000000010300780c */ /* 0x002fe20003f66270 */
[----:B------:R-:W-:-:S12]  /*1eb80*/  IMAD.IADD R2, R8, 0x1, R2 ;  /* 0x0000000108027824 */ /* 0x000fd800078e0202 */
[----:B0-----:R-:W-:Y:S05]  /*1eb90*/  @!P3 BRA `(.L_x_11581) ;  /* 0x000000000048b947 */ /* 0x001fea0003800000 */
        /* <DEDUP_REMOVED lines=11> */
.L_x_11583:
[----:B------:R-:W-:-:S13]  /*1ec50*/  ISETP.NE.AND P0, PT, R3, 0x1, PT ;  /* 0x000000010300780c */ /* 0x000fda0003f05270 */
[----:B------:R-:W0:Y:S02]  /*1ec60*/  @P0 LDC.64 R4, c[0x0][0x9e8] ;  /* 0x00027a00ff040b82 */ /* 0x000e240000000a00 */
[----:B0-----:R-:W-:-:S05]  /*1ec70*/  @P0 IMAD.HI.U32 R4, R9, R4, RZ ;  /* 0x0000000409040227 */ /* 0x001fca00078e00ff */
[----:B------:R-:W-:-:S07]  /*1ec80*/  @P0 SHF.R.U32.HI R9, RZ, R5, R4 ;  /* 0x00000005ff090219 */ /* 0x000fce0000011604 */
.L_x_11584:
[----:B------:R-:W-:Y:S05]  /*1ec90*/  BSYNC B0 ;  /* 0x0000000000007941 */ /* 0x000fea0003800000 */
.L_x_11582:
[----:B------:R-:W-:-:S05]  /*1eca0*/  IMAD R9, R9, R3, R3 ;  /* 0x0000000309097224 */ /* 0x000fca00078e0203 */
[----:B------:R-:W-:-:S07]  /*1ecb0*/  VIMNMX R2, R2, R9, PT ;  /* 0x0000000902027248 */ /* 0x000fce0003fe0100 */
.L_x_11581:
        /* <DEDUP_REMOVED lines=20> */
.L_x_11587:
[----:B------:R-:W-:-:S13]  /*1ee00*/  ISETP.NE.AND P0, PT, R3, 0x1, PT ;  /* 0x000000010300780c */ /* 0x000fda0003f05270 */
[----:B------:R-:W0:Y:S02]  /*1ee10*/  @P0 LDC.64 R4, c[0x0][0x9e8] ;  /* 0x00027a00ff040b82 */ /* 0x000e240000000a00 */
[----:B0-----:R-:W-:-:S05]  /*1ee20*/  @P0 IMAD.HI.U32 R4, R9, R4, RZ ;  /* 0x0000000409040227 */ /* 0x001fca00078e00ff */
[----:B------:R-:W-:-:S07]  /*1ee30*/  @P0 SHF.R.U32.HI R9, RZ, R5, R4 ;  /* 0x00000005ff090219 */ /* 0x000fce0000011604 */
.L_x_11588:
[----:B------:R-:W-:Y:S05]  /*1ee40*/  BSYNC B0 ;  /* 0x0000000000007941 */ /* 0x000fea0003800000 */
.L_x_11586:
[----:B------:R-:W-:-:S05]  /*1ee50*/  IMAD R3, R9, R3, RZ ;  /* 0x0000000309037224 */ /* 0x000fca00078e02ff */
[----:B------:R-:W-:-:S07]  /*1ee60*/  VIMNMX R8, R8, R3, !PT ;  /* 0x0000000308087248 */ /* 0x000fce0007fe0100 */
.L_x_11585:
[----:B------:R-:W-:Y:S01]  /*1ee70*/  VIADD R2, R2, 0x7f ;  /* 0x0000007f02027836 */ /* 0x000fe20000000000 */
[----:B------:R-:W-:Y:S04]  /*1ee80*/  BSSY B0, `(.L_x_11589) ;  /* 0x000015d000007945 */ /* 0x000fe80003800000 */
[----:B------:R-:W-:-:S04]  /*1ee90*/  SHF.R.S32.HI R3, RZ, 0x1f, R2 ;  /* 0x0000001fff037819 */ /* 0x000fc80000011402 */
[----:B------:R-:W-:Y:S02]  /*1eea0*/  LEA.HI R3, R3, R2, RZ, 0x7 ;  /* 0x0000000203037211 */ /* 0x000fe400078f38ff */
[----:B------:R-:W-:Y:S02]  /*1eeb0*/  SHF.R.S32.HI R2, RZ, 0x1f, R8 ;  /* 0x0000001fff027819 */ /* 0x000fe40000011408 */
[----:B------:R-:W-:Y:S02]  /*1eec0*/  SHF.R.S32.HI R3, RZ, 0x7, R3 ;  /* 0x00000007ff037819 */ /* 0x000fe40000011403 */
[----:B------:R-:W-:Y:S02]  /*1eed0*/  LEA.HI R2, R2, R8, RZ, 0x7 ;  /* 0x0000000802027211 */ /* 0x000fe400078f38ff */
[----:B------:R-:W-:Y:S02]  /*1eee0*/  VIMNMX R3, R21, R3, PT ;  /* 0x0000000315037248 */ /* 0x000fe40003fe0100 */
[----:B------:R-:W-:-:S03]  /*1eef0*/  SHF.R.S32.HI R2, RZ, 0x7, R2 ;  /* 0x00000007ff027819 */ /* 0x000fc60000011402 */
[----:B------:R-:W-:Y:S01]  /*1ef00*/  IMAD R3, R3, 0x80, -R6 ;  /* 0x0000008003037824 */ /* 0x000fe200078e0a06 */
[----:B------:R-:W-:-:S04]  /*1ef10*/  VIMNMX R2, RZ, R2, !PT ;  /* 0x00000002ff027248 */ /* 0x000fc80007fe0100 */
[----:B------:R-:W-:Y:S01]  /*1ef20*/  VIMNMX R3, R3, R7, PT ;  /* 0x0000000703037248 */ /* 0x000fe20003fe0100 */
[----:B------:R-:W-:-:S05]  /*1ef30*/  IMAD R2, R2, 0x80, -R6 ;  /* 0x0000008002027824 */ /* 0x000fca00078e0a06 */
[----:B------:R-:W-:-:S04]  /*1ef40*/  VIMNMX R4, RZ, R2, !PT ;  /* 0x00000002ff047248 */ /* 0x000fc80007fe0100 */
[----:B------:R-:W-:Y:S02]  /*1ef50*/  ISETP.GT.AND P0, PT, R3, R4, PT ;  /* 0x000000040300720c */ /* 0x000fe40003f04270 */
[----:B------:R-:W-:-:S11]  /*1ef60*/  SHF.R.U32.HI R4, RZ, 0x7, R4 ;  /* 0x00000007ff047819 */ /* 0x000fd60000011604 */
        /* <DEDUP_REMOVED lines=15> */
.L_x_11748:
[----:B-1----:R-:W-:Y:S02]  /*1f060*/  ISETP.NE.AND P0, PT, R14, RZ, PT ;  /* 0x000000ff0e00720c */ /* 0x002fe40003f05270 */
[----:B------:R-:W-:-:S11]  /*1f070*/  PLOP3.LUT P6, PT, PT, PT, PT, 0x8, 0x0 ;  /* 0x000000000000781c */ /* 0x000fd60003fce170 */
[----:B------:R-:W-:Y:S05]  /*1f080*/  @P0 BRA `(.L_x_11592) ;  /* 0x00000000000c0947 */ /* 0x000fea0003800000 */
[----:B------:R-:W-:-:S03]  /*1f090*/  UMOV UR4, 0xffffffff ;  /* 0xffffffff00047882 */ /* 0x000fc60000000000 */
[----:B------:R-:W-:Y:S05]  /*1f0a0*/  BRA.DIV UR4, `(.L_x_11593) ;  /* 0x0000006a04fc7947 */ /* 0x000fea000b800000 */
[----:B------:R-:W-:-:S13]  /*1f0b0*/  ELECT P6, URZ, PT ;  /* 0x00000000003f782f */ /* 0x000fda00038c0000 */
.L_x_11592:
        /* <DEDUP_REMOVED lines=9> */
.L_x_11751:
[----:B------:R-:W-:Y:S05]  /*1f150*/  BSYNC B1 ;  /* 0x0000000000017941 */ /* 0x000fea0003800000 */
.L_x_11594:
        /* <DEDUP_REMOVED lines=11> */
.L_x_11752:
[----:B------:R-:W-:Y:S05]  /*1f210*/  BSYNC B2 ;  /* 0x0000000000027941 */ /* 0x000fea0003800000 */
.L_x_11598:
        /* <DEDUP_REMOVED lines=9> */
.L_x_11601:
[----:B------:R-:W-:Y:S05]  /*1f2b0*/  BSYNC B2 ;  /* 0x0000000000027941 */ /* 0x000fea0003800000 */
.L_x_11600:
        /* <DEDUP_REMOVED lines=12> */
.L_x_11602:
        /* <DEDUP_REMOVED lines=16> */
.L_x_11603:
        /* <DEDUP_REMOVED lines=16> */
.L_x_11604:
        /* <DEDUP_REMOVED lines=13> */
.L_x_11753:
[----:B------:R-:W-:Y:S05]  /*1f650*/  BSYNC B2 ;  /* 0x0000000000027941 */ /* 0x000fea0003800000 */
.L_x_11605:
        /* <DEDUP_REMOVED lines=11> */
.L_x_11608:
[----:B------:R-:W-:Y:S05]  /*1f710*/  BSYNC B2 ;  /* 0x0000000000027941 */ /* 0x000fea0003800000 */
.L_x_11607:
        /* <DEDUP_REMOVED lines=8> */
.L_x_11609:
        /* <DEDUP_REMOVED lines=15> */
.L_x_11610:
        /* <DEDUP_REMOVED lines=15> */
.L_x_11611:
        /* <DEDUP_REMOVED lines=10> */
.L_x_11597:
[----:B------:R-:W-:Y:S05]  /*1fa20*/  BSYNC B1 ;  /* 0x0000000000017941 */ /* 0x000fea0003800000 */
.L_x_11596:
[----:B0-----:R-:W2:Y:S01]  /*1fa30*/  LDL.LU R5, [R1+0x4] ;  /* 0x0000040001057983 */ /* 0x001ea20000300800 */
[----:B------:R-:W-:Y:S01]  /*1fa40*/  VIADD R27, R27, 0x1 ;  /* 0x000000011b1b7836 */ /* 0x000fe20000000000 */
[----:B------:R-:W-:Y:S01]  /*1fa50*/  PLOP3.LUT P0, PT, PT, PT, PT, 0x8, 0x0 ;  /* 0x000000000000781c */ /* 0x000fe20003f0e170 */
[----:B------:R-:W-:-:S03]  /*1fa60*/  VIADD R9, R3, 0xfffffffe ;  /* 0xfffffffe03097836 */ /* 0x000fc60000000000 */
[----:B------:R-:W-:Y:S02]  /*1fa70*/  ISETP.NE.AND P1, PT, R27, 0x2, PT ;  /* 0x000000021b00780c */ /* 0x000fe40003f25270 */
[----:B------:R-:W-:Y:S02]  /*1fa80*/  ISETP.GE.AND P2, PT, R9, R4, PT ;  /* 0x000000040900720c */ /* 0x000fe40003f46270 */
[----:B------:R-:W-:Y:S02]  /*1fa90*/  SEL R3, RZ, 0x1, P1 ;  /* 0x00000001ff037807 */ /* 0x000fe40000800000 */
[----:B------:R-:W-:Y:S02]  /*1faa0*/  SEL R27, R27, RZ, P1 ;  /* 0x000000ff1b1b7207 */ /* 0x000fe40000800000 */
[----:B--2---:R-:W-:-:S05]  /*1fab0*/  LOP3.LUT R5, R5, R3, RZ, 0x3c, !PT ;  /* 0x0000000305057212 */ /* 0x004fca00078e3cff */
[----:B------:R0:W-:Y:S02]  /*1fac0*/  STL [R1+0x4], R5 ;  /* 0x0000040501007387 */ /* 0x0001e40000100800 */
[----:B------:R-:W-:Y:S05]  /*1fad0*/  @!P2 BRA `(.L_x_11590) ;  /* 0x00000008005ca947 */ /* 0x000fea0003800000 */
.L_x_11628:
        /* <DEDUP_REMOVED lines=12> */
.L_x_11754:
[----:B------:R-:W-:Y:S05]  /*1fba0*/  BSYNC B2 ;  /* 0x0000000000027941 */ /* 0x000fea0003800000 */
.L_x_11614:
        /* <DEDUP_REMOVED lines=9> */
.L_x_11617:
[----:B------:R-:W-:Y:S05]  /*1fc40*/  BSYNC B2 ;  /* 0x0000000000027941 */ /* 0x000fea0003800000 */
.L_x_11616:
        /* <DEDUP_REMOVED lines=11> */
.L_x_11618:
        /* <DEDUP_REMOVED lines=16> */
.L_x_11619:
        /* <DEDUP_REMOVED lines=16> */
.L_x_11620:
        /* <DEDUP_REMOVED lines=13> */
.L_x_11755:
[----:B------:R-:W-:Y:S05]  /*1ffd0*/  BSYNC B2 ;  /* 0x0000000000027941 */ /* 0x000fea0003800000 */
.L_x_11621:
        /* <DEDUP_REMOVED lines=11> */
.L_x_11624:
[----:B------:R-:W-:Y:S05]  /*20090*/  BSYNC B2 ;  /* 0x0000000000027941 */ /* 0x000fea0003800000 */
.L_x_11623:
        /* <DEDUP_REMOVED lines=8> */
.L_x_11625:
        /* <DEDUP_REMOVED lines=15> */
.L_x_11626:
        /* <DEDUP_REMOVED lines=15> */
.L_x_11627:
        /* <DEDUP_REMOVED lines=10> */
.L_x_11613:
[----:B------:R-:W-:Y:S05]  /*203a0*/  BSYNC B1 ;  /* 0x0000000000017941 */ /* 0x000fea0003800000 */
.L_x_11612:
        /* <DEDUP_REMOVED lines=10> */
.L_x_11590:
[----:B------:R-:W-:Y:S05]  /*20450*/  BSYNC B0 ;  /* 0x0000000000007941 */ /* 0x000fea0003800000 */
.L_x_11589:
        /* <DEDUP_REMOVED lines=8> */
[----:B---3--:R-:W-:-:S05]  /*204e0*/  @P1 SHF.R.U32.HI R2, RZ, R0, R3 ;  /* 0x00000000ff021219 */ /* 0x008fca0000011603 */
[----:B------:R-:W-:Y:S02]  /*204f0*/  IMAD.IADD R17, R17, 0x1, R2 ;  /* 0x0000000111117824 */ /* 0x000fe400078e0202 */
[----:B------:R-:W2:Y:S02]  /*20500*/  LDC.64 R2, c[0x0][0x9e0] ;  /* 0x00027800ff027b82 */ /* 0x000ea40000000a00 */
[----:B--2---:R-:W-:Y:S01]  /*20510*/  ISETP.GE.AND P2, PT, R3, 0x1, PT ;  /* 0x000000010300780c */ /* 0x004fe20003f46270 */
[----:B------:R-:W-:-:S12]  /*20520*/  IMAD.IADD R2, R17, 0x1, R2 ;  /* 0x0000000111027824 */ /* 0x000fd800078e0202 */
[----:B------:R-:W-:Y:S05]  /*20530*/  @!P2 BRA `(.L_x_11629) ;  /* 0x000000000048a947 */ /* 0x000fea0003800000 */
[C---:B------:R-:W-:Y:S01]  /*20540*/  ISETP.GT.AND P0, PT, R17.reuse, RZ, PT ;  /* 0x000000ff1100720c */ /* 0x040fe20003f04270 */
[----:B------:R-:W-:Y:S01]  /*20550*/  BSSY B0, `(.L_x_11630) ;  /* 0x000000e000007945 */ /* 0x000fe20003800000 */
[----:B------:R-:W-:-:S11]  /*20560*/  VIADD R0, R17, 0xffffffff ;  /* 0xffffffff11007836 */ /* 0x000fd60000000000 */
[----:B------:R-:W-:Y:S05]  /*20570*/  @P0 BRA `(.L_x_11631) ;  /* 0x00000000001c0947 */ /* 0x000fea0003800000 */
[----:B------:R-:W-:Y:S01]  /*20580*/  ISETP.NE.AND P0, PT, R3, 0x1, PT ;  /* 0x000000010300780c */ /* 0x000fe20003f05270 */
[----:B------:R-:W-:-:S12]  /*20590*/  IMAD.MOV R0, RZ, RZ, -R17 ;  /* 0x000000ffff007224 */ /* 0x000fd800078e0a11 */
[----:B0-----:R-:W0:Y:S02]  /*205a0*/  @P0 LDC.64 R4, c[0x0][0x9e8] ;  /* 0x00027a00ff040b82 */ /* 0x001e240000000a00 */
[----:B0-----:R-:W-:-:S05]  /*205b0*/  @P0 IMAD.HI.U32 R4, R0, R4, RZ ;  /* 0x0000000400040227 */ /* 0x001fca00078e00ff */
[----:B------:R-:W-:-:S04]  /*205c0*/  @P0 SHF.R.U32.HI R0, RZ, R5, R4 ;  /* 0x00000005ff000219 */ /* 0x000fc80000011604 */
[----:B------:R-:W-:Y:S01]  /*205d0*/  LOP3.LUT R0, RZ, R0, RZ, 0x33, !PT ;  /* 0x00000000ff007212 */ /* 0x000fe200078e33ff */
[----:B------:R-:W-:Y:S06]  /*205e0*/  BRA `(.L_x_11632) ;  /* 0x0000000000107947 */ /* 0x000fec0003800000 */
.L_x_11631:
[----:B------:R-:W-:-:S13]  /*205f0*/  ISETP.NE.AND P0, PT, R3, 0x1, PT ;  /* 0x000000010300780c */ /* 0x000fda0003f05270 */
[----:B0-----:R-:W0:Y:S02]  /*20600*/  @P0 LDC.64 R4, c[0x0][0x9e8] ;  /* 0x00027a00ff040b82 */ /* 0x001e240000000a00 */
[----:B0-----:R-:W-:-:S05]  /*20610*/  @P0 IMAD.HI.U32 R4, R0, R4, RZ ;  /* 0x0000000400040227 */ /* 0x001fca00078e00ff */
[----:B------:R-:W-:-:S07]  /*20620*/  @P0 SHF.R.U32.HI R0, RZ, R5, R4 ;  /* 0x00000005ff000219 */ /* 0x000fce0000011604 */
.L_x_11632:
[----:B------:R-:W-:Y:S05]  /*20630*/  BSYNC B0 ;  /* 0x0000000000007941 */ /* 0x000fea0003800000 */
.L_x_11630:
[----:B------:R-:W-:-:S05]  /*20640*/  IMAD R0, R0, R3, R3 ;  /* 0x0000000300007224 */ /* 0x000fca00078e0203 */
[----:B------:R-:W-:-:S07]  /*20650*/  VIMNMX R2, R2, R0, PT ;  /* 0x0000000002027248 */ /* 0x000fce0003fe0100 */
.L_x_11629:
[----:B------:R-:W-:Y:S01]  /*20660*/  VIADD R2, R2, 0x7f ;  /* 0x0000007f02027836 */ /* 0x000fe20000000000 */
[----:B------:R-:W-:Y:S01]  /*20670*/  ULDC UR4, c[0x0][0x9dc] ;  /* 0x0002770000047ab9 */ /* 0x000fe20000000800 */
[----:B------:R-:W-:-:S03]  /*20680*/  IMAD.MOV.U32 R4, RZ, RZ, R28 ;  /* 0x000000ffff047224 */ /* 0x000fc600078e001c */
[----:B------:R-:W-:-:S04]  /*20690*/  SHF.R.S32.HI R0, RZ, 0x1f, R2 ;  /* 0x0000001fff007819 */ /* 0x000fc80000011402 */
[----:B------:R-:W-:Y:S02]  /*206a0*/  LEA.HI R0, R0, R2, RZ, 0x7 ;  /* 0x0000000200007211 */ /* 0x000fe400078f38ff */
[----:B------:R-:W2:Y:S02]  /*206b0*/  @P1 LDC R2, c[0x0][0x44c] ;  /* 0x00011300ff021b82 */ /* 0x000ea40000000800 */
[----:B------:R-:W-:-:S04]  /*206c0*/  SHF.R.S32.HI R0, RZ, 0x7, R0 ;  /* 0x00000007ff007819 */ /* 0x000fc80000011400 */
[----:B------:R-:W-:Y:S02]  /*206d0*/  VIMNMX R26, R21, R0, PT ;  /* 0x00000000151a7248 */ /* 0x000fe40003fe0100 */
[----:B------:R-:W3:Y:S03]  /*206e0*/  @P1 LDC R0, c[0x0][0x450] ;  /* 0x00011400ff001b82 */ /* 0x000ee60000000800 */
        /* <DEDUP_REMOVED lines=11> */
[----:B0-----:R-:W0:Y:S02]  /*207a0*/  @P0 LDC.64 R4, c[0x0][0x9e8] ;  /* 0x00027a00ff040b82 */ /* 0x001e240000000a00 */
[----:B0-----:R-:W-:-:S05]  /*207b0*/  @P0 IMAD.HI.U32 R4, R2, R4, RZ ;  /* 0x0000000402040227 */ /* 0x001fca00078e00ff */
[----:B------:R-:W-:-:S04]  /*207c0*/  @P0 SHF.R.U32.HI R2, RZ, R5, R4 ;  /* 0x00000005ff020219 */ /* 0x000fc80000011604 */
[----:B------:R-:W-:Y:S01]  /*207d0*/  LOP3.LUT R2, RZ, R2, RZ, 0x33, !PT ;  /* 0x00000002ff027212 */ /* 0x000fe200078e33ff */
[----:B------:R-:W-:Y:S06]  /*207e0*/  BRA `(.L_x_11636) ;  /* 0x0000000000107947 */ /* 0x000fec0003800000 */
.L_x_11635:
[----:B------:R-:W-:-:S13]  /*207f0*/  ISETP.NE.AND P0, PT, R3, 0x1, PT ;  /* 0x000000010300780c */ /* 0x000fda0003f05270 */
[----:B0-----:R-:W0:Y:S02]  /*20800*/  @P0 LDC.64 R4, c[0x0][0x9e8] ;  /* 0x00027a00ff040b82 */ /* 0x001e240000000a00 */
[----:B0-----:R-:W-:-:S05]  /*20810*/  @P0 IMAD.HI.U32 R4, R2, R4, RZ ;  /* 0x0000000402040227 */ /* 0x001fca00078e00ff */
[----:B------:R-:W-:-:S07]  /*20820*/  @P0 SHF.R.U32.HI R2, RZ, R5, R4 ;  /* 0x00000005ff020219 */ /* 0x000fce0000011604 */
.L_x_11636:
[----:B------:R-:W-:Y:S05]  /*20830*/  BSYNC B0 ;  /* 0x0000000000007941 */ /* 0x000fea0003800000 */
.L_x_11634:
[----:B------:R-:W-:-:S05]  /*20840*/  IMAD R3, R2, R3, RZ ;  /* 0x0000000302037224 */ /* 0x000fca00078e02ff */
[----:B------:R-:W-:-:S07]  /*20850*/  VIMNMX R0, R0, R3, !PT ;  /* 0x0000000300007248 */ /* 0x000fce0007fe0100 */
.L_x_11633:
        /* <DEDUP_REMOVED lines=25> */
.L_x_11638:
        /* <DEDUP_REMOVED lines=10> */
[----:B0-----:R-:W-:Y:S02]  /*20a90*/  IMAD.U32 R5, RZ, RZ, UR7 ;  /* 0x00000007ff057e24 */ /* 0x001fe4000f8e00ff */
        /* <DEDUP_REMOVED lines=8> */
[----:B--2---:R-:W-:Y:S05]  /*20b20*/  CALL.ABS.NOINC R2 ;  /* 0x0000000002007343 */ /* 0x004fea0003c00000 */
.L_x_11641:
[----:B------:R-:W-:Y:S05]  /*20b30*/  BSYNC B6 ;  /* 0x0000000000067941 */ /* 0x000fea0003800000 */
.L_x_11640:
        /* <DEDUP_REMOVED lines=20> */
.L_x_11644:
        /* <DEDUP_REMOVED lines=15> */
.L_x_11643:
[----:B------:R-:W-:Y:S05]  /*20d70*/  BSYNC B6 ;  /* 0x0000000000067941 */ /* 0x000fea0003800000 */
.L_x_11642:
[----:B------:R-:W-:Y:S01]  /*20d80*/  ULDC.64 UR4, c[0x0][0x9f8] ;  /* 0x00027e0000047ab9 */ /* 0x000fe20000000a00 */
[----:B------:R-:W2:Y:S01]  /*20d90*/  LDL R20, [R1+0x24] ;  /* 0x0000240001147983 */ /* 0x000ea20000100800 */
[----:B------:R-:W-:-:S03]  /*20da0*/  ISETP.NE.U32.AND P0, PT, RZ, UR4, PT ;  /* 0x00000004ff007c0c */ /* 0x000fc6000bf05070 */
[----:B------:R-:W3:Y:S01]  /*20db0*/  LDL R17, [R1+0x2c] ;  /* 0x00002c0001117983 */ /* 0x000ee20000100800 */
[----:B------:R-:W-:Y:S01]  /*20dc0*/  ISETP.NE.AND.EX P0, PT, RZ, UR5, PT, P0 ;  /* 0x00000005ff007c0c */ /* 0x000fe2000bf05300 */
[----:B------:R-:W-:Y:S01]  /*20dd0*/  IMAD.MOV.U32 R8, RZ, RZ, R19 ;  /* 0x000000ffff087224 */ /* 0x000fe200078e0013 */
[----:B-1----:R-:W1:Y:S01]  /*20de0*/  LDC R7, c[0x0][0x430] ;  /* 0x00010c00ff077b82 */ /* 0x002e620000000800 */
[----:B------:R-:W4:Y:S01]  /*20df0*/  S2R R24, SR_TID.X ;  /* 0x0000000000187919 */ /* 0x000f220000002100 */
[----:B------:R-:W0:Y:S01]  /*20e00*/  S2R R21, SR_TID.X ;  /* 0x0000000000157919 */ /* 0x000e220000002100 */
[----:B------:R-:W-:Y:S01]  /*20e10*/  VIADD R26, R26, 0xffffffff ;  /* 0xffffffff1a1a7836 */ /* 0x000fe20000000000 */
[----:B------:R-:W-:-:S07]  /*20e20*/  ULDC UR4, c[0x0][0x2f4] ;  /* 0x0000bd0000047ab9 */ /* 0x000fce0000000800 */
[----:B------:R-:W4:Y:S02]  /*20e30*/  @P0 LDC.64 R2, c[0x0][0x9f8] ;  /* 0x00027e00ff020b82 */ /* 0x000f240000000a00 */
[----:B----4-:R-:W-:-:S05]  /*20e40*/  @P0 IMAD.WIDE R2, R19, 0x4, R2 ;  /* 0x0000000413020825 */ /* 0x010fca00078e0202 */
[----:B------:R4:W4:Y:S01]  /*20e50*/  @P0 LDG.E R8, desc[UR54][R2.64] ;  /* 0x0000003602080981 */ /* 0x000922000c1e1900 */
[----:B-1----:R-:W-:Y:S01]  /*20e60*/  ISETP.NE.AND P1, PT, R7, 0x1, PT ;  /* 0x000000010700780c */ /* 0x002fe20003f25270 */
[----:B------:R-:W-:Y:S01]  /*20e70*/  IMAD.SHL.U32 R24, R24, 0x20, RZ ;  /* 0x0000002018187824 */ /* 0x000fe200078e00ff */
[----:B0-----:R-:W-:Y:S01]  /*20e80*/  LOP3.LUT R21, R21, 0x7f, RZ, 0xc0, !PT ;  /* 0x0000007f15157812 */ /* 0x001fe200078ec0ff */
[----:B------:R-:W-:Y:S01]  /*20e90*/  IMAD.SHL.U32 R10, R26, 0x80, RZ ;  /* 0x000000801a0a7824 */ /* 0x000fe200078e00ff */
[----:B------:R-:W0:Y:S02]  /*20ea0*/  S2R R11, SR_TID.X ;  /* 0x00000000000b7919 */ /* 0x000e240000002100 */
[----:B------:R-:W-:Y:S02]  /*20eb0*/  SHF.R.U32.HI R21, RZ, 0x2, R21 ;  /* 0x00000002ff157819 */ /* 0x000fe40000011615 */
[----:B------:R-:W-:-:S04]  /*20ec0*/  LOP3.LUT R24, R24, 0x60, RZ, 0xc0, !PT ;  /* 0x0000006018187812 */ /* 0x000fc800078ec0ff */
[----:B------:R-:W-:Y:S01]  /*20ed0*/  LOP3.LUT R0, R10, R21, R24, 0xfe, !PT ;  /* 0x000000150a007212 */ /* 0x000fe200078efe18 */
[----:B------:R-:W1:Y:S08]  /*20ee0*/  @P1 LDC R4, c[0x0][0x434] ;  /* 0x00010d00ff041b82 */ /* 0x000e700000000800 */
[----:B------:R-:W4:Y:S01]  /*20ef0*/  @P1 LDC R5, c[0x0][0x438] ;  /* 0x00010e00ff051b82 */ /* 0x000f220000000800 */
[----:B------:R-:W-:Y:S01]  /*20f00*/  LOP3.LUT R22, R22, 0xfffffff7, RZ, 0xc0, !PT ;  /* 0xfffffff716167812 */ /* 0x000fe200078ec0ff */
[----:B0-----:R-:W-:-:S05]  /*20f10*/  IMAD.SHL.U32 R11, R11, 0x8, RZ ;  /* 0x000000080b0b7824 */ /* 0x001fca00078e00ff */
[----:B------:R-:W-:-:S04]  /*20f20*/  LOP3.LUT R11, R11, 0x18, RZ, 0xc0, !PT ;  /* 0x000000180b0b7812 */ /* 0x000fc800078ec0ff */
[----:B------:R-:W-:Y:S01]  /*20f30*/  LOP3.LUT R12, R11, 0x20, RZ, 0xfc, !PT ;  /* 0x000000200b0c7812 */ /* 0x000fe200078efcff */
[----:B------:R-:W-:Y:S01]  /*20f40*/  UMOV UR5, 0xffffffff ;  /* 0xffffffff00057882 */ /* 0x000fe20000000000 */
[C---:B--2---:R-:W-:Y:S01]  /*20f50*/  ISETP.GE.AND P0, PT, R0.reuse, R20, PT ;  /* 0x000000140000720c */ /* 0x044fe20003f06270 */
[----:B---3--:R-:W-:-:S04]  /*20f60*/  IMAD.IADD R0, R0, 0x1, R17 ;  /* 0x0000000100007824 */ /* 0x008fc800078e0211 */
[----:B-1----:R-:W-:-:S04]  /*20f70*/  @P1 IMAD.HI.U32 R4, R0, R4, RZ ;  /* 0x0000000400041227 */ /* 0x002fc800078e00ff */
[----:B------:R-:W-:-:S04]  /*20f80*/  IMAD.MOV.U32 R6, RZ, RZ, R0 ;  /* 0x000000ffff067224 */ /* 0x000fc800078e0000 */
[----:B----4-:R-:W0:Y:S01]  /*20f90*/  @!P0 LDC.64 R2, c[0x0][0x428] ;  /* 0x00010a00ff028b82 */ /* 0x010e220000000a00 */
[----:B------:R-:W-:-:S05]  /*20fa0*/  @P1 SHF.R.U32.HI R6, RZ, R5, R4 ;  /* 0x00000005ff061219 */ /* 0x000fca0000011604 */
[----:B------:R-:W-:-:S04]  /*20fb0*/  IMAD.MOV R4, RZ, RZ, -R6 ;  /* 0x000000ffff047224 */ /* 0x000fc800078e0a06 */
[----:B------:R-:W-:Y:S01]  /*20fc0*/  IMAD R4, R7, R4, R0 ;  /* 0x0000000407047224 */ /* 0x000fe200078e0200 */
[----:B------:R-:W-:Y:S02]  /*20fd0*/  @!P0 SHF.R.S32.HI R7, RZ, 0x1f, R6 ;  /* 0x0000001fff078819 */ /* 0x000fe40000011406 */
[----:B------:R-:W-:Y:S01]  /*20fe0*/  SHF.R.S32.HI R9, RZ, 0x1f, R8 ;  /* 0x0000001fff097819 */ /* 0x000fe20000011408 */
[CC--:B0-----:R-:W-:Y:S01]  /*20ff0*/  @!P0 IMAD.WIDE.U32 R6, R8.reuse, R2.reuse, R6 ;  /* 0x0000000208068225 */ /* 0x0c1fe200078e0006 */
[----:B------:R0:W-:Y:S03]  /*21000*/  STL [R1+0x10], R8 ;  /* 0x0000100801007387 */ /* 0x0001e60000100800 */
[----:B------:R-:W-:Y:S01]  /*21010*/  @!P0 IMAD R0, R9, R2, RZ ;  /* 0x0000000209008224 */ /* 0x000fe200078e02ff */
[----:B------:R1:W-:Y:S03]  /*21020*/  STL [R1+0x30], R9 ;  /* 0x0000300901007387 */ /* 0x0003e60000100800 */
[----:B------:R-:W-:-:S02]  /*21030*/  @!P0 IMAD R0, R8, R3, R0 ;  /* 0x0000000308008224 */ /* 0x000fc400078e0200 */
[----:B------:R-:W0:Y:S01]  /*21040*/  @!P0 LDC.64 R2, c[0x0][0x418] ;  /* 0x00010600ff028b82 */ /* 0x000e220000000a00 */
[----:B------:R-:W-:Y:S02]  /*21050*/  IMAD.U32 R5, RZ, RZ, UR38 ;  /* 0x00000026ff057e24 */ /* 0x000fe4000f8e00ff */
[----:B------:R-:W-:-:S03]  /*21060*/  @!P0 IMAD.IADD R0, R7, 0x1, R0 ;  /* 0x0000000107008824 */ /* 0x000fc600078e0200 */
[----:B------:R-:W-:Y:S02]  /*21070*/  ISETP.NE.AND P2, PT, R5, 0x3, PT ;  /* 0x000000030500780c */ /* 0x000fe40003f45270 */
[----:B0-----:R-:W-:Y:S01]  /*21080*/  @!P0 LEA R8, P1, R6, R2, 0x2 ;  /* 0x0000000206088211 */ /* 0x001fe200078210ff */
[----:B------:R-:W-:-:S03]  /*21090*/  IMAD.MOV.U32 R2, RZ, RZ, RZ ;  /* 0x000000ffff027224 */ /* 0x000fc600078e00ff */
[----:B-1----:R-:W-:-:S05]  /*210a0*/  @!P0 LEA.HI.X R9, R6, R3, R0, 0x2, P1 ;  /* 0x0000000306098211 */ /* 0x002fca00008f1400 */
[----:B------:R0:W5:Y:S01]  /*210b0*/  @!P0 LDG.E R2, desc[UR54][R8.64] ;  /* 0x0000003608028981 */ /* 0x000162000c1e1900 */
[C---:B------:R-:W-:Y:S02]  /*210c0*/  ISETP.GE.AND P0, PT, R11.reuse, UR4, PT ;  /* 0x000000040b007c0c */ /* 0x040fe4000bf06270 */
[----:B------:R-:W-:Y:S02]  /*210d0*/  @P2 LOP3.LUT R22, R22, 0x8, RZ, 0xfc, !PT ;  /* 0x0000000816162812 */ /* 0x000fe400078efcff */
[----:B------:R-:W-:Y:S02]  /*210e0*/  LOP3.LUT R11, R11, 0x40, RZ, 0xfc, !PT ;  /* 0x000000400b0b7812 */ /* 0x000fe400078efcff */
        /* <DEDUP_REMOVED lines=9> */
.L_x_11758:
[----:B------:R-:W-:-:S05]  /*21180*/  SHF.R.S32.HI R9, RZ, 0x1f, R18 ;  /* 0x0000001fff097819 */ /* 0x000fca0000011412 */
[----:B------:R0:W-:Y:S01]  /*21190*/  STL [R1+0xc], R9 ;  /* 0x00000c0901007387 */ /* 0x0001e20000100800 */
[----:B------:R-:W-:Y:S05]  /*211a0*/  @!P2 BRA `(.L_x_11646) ;  /* 0x000000000004a947 */ /* 0x000fea0003800000 */
[----:B------:R-:W-:Y:S01]  /*211b0*/  BPT.TRAP 0x1 ;  /* 0x000000040000795c */ /* 0x000fe20000300000 */
.L_x_11646:
        /* <DEDUP_REMOVED lines=26> */
.L_x_11759:
[----:B------:R-:W-:Y:S05]  /*21360*/  BSYNC B0 ;  /* 0x0000000000007941 */ /* 0x000fea0003800000 */
.L_x_11647:
[----:B------:R-:W2:Y:S01]  /*21370*/  LDL R7, [R1+0xc] ;  /* 0x00000c0001077983 */ /* 0x000ea20000100800 */
[----:B------:R-:W-:-:S03]  /*21380*/  ULDC.64 UR4, c[0x0][0x300] ;  /* 0x0000c00000047ab9 */ /* 0x000fc60000000a00 */
[----:B------:R-:W3:Y:S04]  /*21390*/  LDL R12, [R1+0x24] ;  /* 0x00002400010c7983 */ /* 0x000ee80000100800 */
[----:B------:R-:W4:Y:S01]  /*213a0*/  LDL R11, [R1+0x14] ;  /* 0x00001400010b7983 */ /* 0x000f220000100800 */
[----:B------:R-:W-:Y:S01]  /*213b0*/  IMAD R3, R3, UR4, RZ ;  /* 0x0000000403037c24 */ /* 0x000fe2000f8e02ff */
[----:B------:R-:W-:Y:S01]  /*213c0*/  LOP3.LUT P4, RZ, R22, 0x4, RZ, 0xc0, !PT ;  /* 0x0000000416ff7812 */ /* 0x000fe2000788c0ff */
[----:B------:R-:W5:Y:S02]  /*213d0*/  S2R R6, SR_TID.X ;  /* 0x0000000000067919 */ /* 0x000f640000002100 */
[----:B------:R-:W-:Y:S01]  /*213e0*/  IMAD R3, R4, UR5, R3 ;  /* 0x0000000504037c24 */ /* 0x000fe2000f8e0203 */
[----:B------:R-:W-:Y:S01]  /*213f0*/  LOP3.LUT P3, RZ, R22, 0x2, RZ, 0xc0, !PT ;  /* 0x0000000216ff7812 */ /* 0x000fe2000786c0ff */
[----:B-1----:R-:W-:Y:S01]  /*21400*/  IMAD.WIDE.U32 R4, R4, UR4, RZ ;  /* 0x0000000404047c25 */ /* 0x002fe2000f8e00ff */
[----:B0-----:R-:W0:Y:S01]  /*21410*/  S2R R9, SR_TID.X ;  /* 0x0000000000097919 */ /* 0x001e220000002100 */
[----:B------:R-:W-:Y:S01]  /*21420*/  ULDC.64 UR4, c[0x0][0x310] ;  /* 0x0000c40000047ab9 */ /* 0x000fe20000000a00 */
[----:B------:R-:W-:Y:S01]  /*21430*/  LOP3.LUT P2, RZ, R22, 0x1, RZ, 0xc0, !PT ;  /* 0x0000000116ff7812 */ /* 0x000fe2000784c0ff */
[----:B------:R-:W-:-:S02]  /*21440*/  IMAD.IADD R5, R5, 0x1, R3 ;  /* 0x0000000105057824 */ /* 0x000fc400078e0203 */
[----:B------:R-:W-:Y:S02]  /*21450*/  IMAD R8, R8, UR4, RZ ;  /* 0x0000000408087c24 */ /* 0x000fe4000f8e02ff */
[----:B------:R-:W-:-:S04]  /*21460*/  IMAD.WIDE.U32 R4, R2, UR4, R4 ;  /* 0x0000000402047c25 */ /* 0x000fc8000f8e0004 */
[----:B------:R-:W-:Y:S01]  /*21470*/  IMAD R2, R2, UR5, R8 ;  /* 0x0000000502027c24 */ /* 0x000fe2000f8e0208 */
[----:B------:R-:W-:-:S03]  /*21480*/  ULDC.64 UR4, c[0x0][0x308] ;  /* 0x0000c20000047ab9 */ /* 0x000fc60000000a00 */
[----:B------:R-:W-:Y:S02]  /*21490*/  IMAD.IADD R3, R5, 0x1, R2 ;  /* 0x0000000105037824 */ /* 0x000fe400078e0202 */
[----:B------:R-:W-:Y:S01]  /*214a0*/  IMAD.MOV.U32 R2, RZ, RZ, R4 ;  /* 0x000000ffff027224 */ /* 0x000fe200078e0004 */
[----:B-----5:R-:W-:-:S04]  /*214b0*/  LOP3.LUT R6, R6, 0x7f, RZ, 0xc0, !PT ;  /* 0x0000007f06067812 */ /* 0x020fc800078ec0ff */
[----:B------:R-:W-:Y:S01]  /*214c0*/  SHF.R.U32.HI R6, RZ, 0x2, R6 ;  /* 0x00000002ff067819 */ /* 0x000fe20000011606 */
[----:B0-----:R-:W-:-:S05]  /*214d0*/  IMAD.SHL.U32 R9, R9, 0x8, RZ ;  /* 0x0000000809097824 */ /* 0x001fca00078e00ff */
[----:B------:R-:W-:Y:S01]  /*214e0*/  LOP3.LUT R9, R9, 0x18, RZ, 0xc0, !PT ;  /* 0x0000001809097812 */ /* 0x000fe200078ec0ff */
[----:B--2---:R-:W-:-:S04]  /*214f0*/  IMAD R4, R7, UR4, RZ ;  /* 0x0000000407047c24 */ /* 0x004fc8000f8e02ff */
[----:B------:R-:W-:Y:S01]  /*21500*/  IMAD R7, R18, UR5, R4 ;  /* 0x0000000512077c24 */ /* 0x000fe2000f8e0204 */
[----:B---3--:R-:W-:Y:S01]  /*21510*/  IADD3 R6, -R6, R12, -R10 ;  /* 0x0000000c06067210 */ /* 0x008fe20007ffe90a */
[----:B------:R-:W-:Y:S01]  /*21520*/  IMAD.WIDE.U32 R4, R18, UR4, R2 ;  /* 0x0000000412047c25 */ /* 0x000fe2000f8e0002 */
[----:B------:R-:W-:-:S03]  /*21530*/  ULDC.64 UR4, c[0x0][0x2e8] ;  /* 0x0000ba0000047ab9 */ /* 0x000fc60000000a00 */
[----:B------:R-:W-:Y:S01]  /*21540*/  IMAD.IADD R7, R5, 0x1, R7 ;  /* 0x0000000105077824 */ /* 0x000fe200078e0207 */
[C---:B------:R-:W-:Y:S01]  /*21550*/  LEA R2, P0, R4.reuse, UR4, 0x1 ;  /* 0x0000000404027c11 */ /* 0x040fe2000f8008ff */
[----:B------:R-:W-:Y:S01]  /*21560*/  UMOV UR4, 0xffffffff ;  /* 0xffffffff00047882 */ /* 0x000fe20000000000 */
[----:B----4-:R-:W-:Y:S02]  /*21570*/  IMAD R8, R25, 0x3000, R11 ;  /* 0x0000300019087824 */ /* 0x010fe400078e020b */
[----:B------:R-:W-:Y:S02]  /*21580*/  LEA.HI.X R7, R4, UR5, R7, 0x1, P0 ;  /* 0x0000000504077c11 */ /* 0x000fe400080f0c07 */
[----:B------:R-:W-:Y:S01]  /*21590*/  ISETP.GE.AND P0, PT, R6, 0x1, PT ;  /* 0x000000010600780c */ /* 0x000fe20003f06270 */
[----:B------:R-:W-:-:S12]  /*215a0*/  BRA.DIV UR4, `(.L_x_11649) ;  /* 0x0000004a04887947 */ /* 0x000fd8000b800000 */
[----:B------:R-:W0:Y:S04]  /*215b0*/  SHFL.IDX PT, R3, R2, RZ, 0x1c1f ;  /* 0x001c1fff02037589 */ /* 0x000e2800000e0000 */
[----:B------:R-:W1:Y:S01]  /*215c0*/  SHFL.IDX PT, R4, R7, RZ, 0x1c1f ;  /* 0x001c1fff07047589 */ /* 0x000e6200000e0000 */
[----:B0-----:R-:W-:Y:S01]  /*215d0*/  @P0 LEA R5, P1, R9, R3, 0x1 ;  /* 0x0000000309050211 */ /* 0x001fe200078208ff */
[----:B------:R-:W-:-:S04]  /*215e0*/  @P0 IMAD R3, R8, 0x2, R23 ;  /* 0x0000000208030824 */ /* 0x000fc800078e0217 */
        /* <DEDUP_REMOVED lines=11> */
[----:B0-----:R-:W-:Y:S01]  /*216a0*/  @P1 LEA R5, P0, R9, R3, 0x1 ;  /* 0x0000000309051211 */ /* 0x001fe200078008ff */
[----:B------:R-:W-:-:S04]  /*216b0*/  @P1 IMAD R3, R8, 0x2, R23 ;  /* 0x0000000208031824 */ /* 0x000fc800078e0217 */
        /* <DEDUP_REMOVED lines=12> */
[----:B0-----:R-:W-:Y:S01]  /*21780*/  @P1 LEA R5, P0, R9, R3, 0x1 ;  /* 0x0000000309051211 */ /* 0x001fe200078008ff */
[----:B------:R-:W-:-:S04]  /*21790*/  @P1 IMAD R3, R8, 0x2, R23 ;  /* 0x0000000208031824 */ /* 0x000fc800078e0217 */
[----:B-1----:R-:W-:-:S05]  /*217a0*/  @P1 IMAD.X R4, RZ, RZ, R4, P0 ;  /* 0x000000ffff041224 */ /* 0x002fca00000e0604 */
[----:B------:R-:W-:-:S04]  /*217b0*/  @P1 LOP3.LUT R5, R5, R4, RZ, 0x3c, !PT ;  /* 0x0000000405051212 */ /* 0x000fc800078e3cff */
[----:B------:R-:W-:-:S04]  /*217c0*/  @P1 LOP3.LUT R4, R5, R4, RZ, 0x3c, !PT ;  /* 0x0000000405041212 */ /* 0x000fc800078e3cff */
[----:B------:R-:W-:-:S05]  /*217d0*/  @P1 LOP3.LUT R5, R5, R4, RZ, 0x3c, !PT ;  /* 0x0000000405051212 */ /* 0x000fca00078e3cff */
[----:B------:R0:W-:Y:S04]  /*217e0*/  @P1 LDGSTS.E.BYPASS.LTC128B.128 [R3+0x16400], desc[UR54][R4.64], !P4 ;  /* 0x1640000004031fae */ /* 0x0001e8000e101d76 */
[----:B------:R0:W-:Y:S04]  /*217f0*/  @P1 LDGSTS.E.BYPASS.LTC128B.128 [R3+0x18400], desc[UR54][R4.64+0x40], !P3 ;  /* 0x1840004004031fae */ /* 0x0001e8000d901d76 */
[----:B--23--:R0:W-:Y:S02]  /*21800*/  @P1 LDGSTS.E.BYPASS.LTC128B.128 [R3+0x1a400], desc[UR54][R4.64+0x80], !P2 ;  /* 0x1a40008004031fae */ /* 0x00c1e4000d101d76 */
.L_x_11769:
[----:B------:R-:W-:-:S13]  /*21810*/  ISETP.GE.AND P0, PT, R6, 0x61, PT ;  /* 0x000000610600780c */ /* 0x000fda0003f06270 */
[----:B------:R-:W-:Y:S01]  /*21820*/  @P0 LEA R2, P1, R9, R2, 0x1 ;  /* 0x0000000209020211 */ /* 0x000fe200078208ff */
[----:B------:R-:W-:-:S04]  /*21830*/  @P0 IMAD R8, R8, 0x2, R23 ;  /* 0x0000000208080824 */ /* 0x000fc800078e0217 */
[----:B01----:R-:W-:-:S05]  /*21840*/  @P0 IMAD.X R3, RZ, RZ, R7, P1 ;  /* 0x000000ffff030224 */ /* 0x003fca00008e0607 */
        /* <DEDUP_REMOVED lines=8> */
.L_x_11650:
        /* <DEDUP_REMOVED lines=11> */
.L_x_11651:
[----:B------:R0:W5:Y:S01]  /*21980*/  LDL.LU R3, [R1+0x8] ;  /* 0x0000080001037983 */ /* 0x0001620000300800 */
[----:B------:R0:W-:Y:S02]  /*21990*/  SYNCS.ARRIVE.TRANS64.A1T0 RZ, [R0+URZ+0x2d830], RZ ;  /* 0x02d830ff00ff79a7 */ /* 0x0001e4000810003f */
        /* <DEDUP_REMOVED lines=8> */
[----:B------:R-:W-:Y:S01]  /*21a20*/  BSSY B6, `(.L_x_11652) ;  /* 0x000001e000067945 */ /* 0x000fe20003800000 */
[----:B-----5:R-:W-:Y:S01]  /*21a30*/  SHF.R.S32.HI R2, RZ, 0x1f, R3 ;  /* 0x0000001fff027819 */ /* 0x020fe20000011403 */
[----:B------:R-:W-:-:S04]  /*21a40*/  IMAD.WIDE.U32 R4, R3, UR4, RZ ;  /* 0x0000000403047c25 */ /* 0x000fc8000f8e00ff */
[----:B------:R-:W-:Y:S01]  /*21a50*/  IMAD R2, R2, UR4, RZ ;  /* 0x0000000402027c24 */ /* 0x000fe2000f8e02ff */
[----:B------:R0:W-:Y:S03]  /*21a60*/  STL.64 [R1+0x38], R4 ;  /* 0x0000380401007387 */ /* 0x0001e60000100a00 */
[----:B------:R-:W-:Y:S01]  /*21a70*/  IMAD R0, R3, UR5, R2 ;  /* 0x0000000503007c24 */ /* 0x000fe2000f8e0202 */
[----:B------:R-:W-:-:S03]  /*21a80*/  SHF.R.S32.HI R2, RZ, 0x1f, R19 ;  /* 0x0000001fff027819 */ /* 0x000fc60000011413 */
[----:B------:R-:W-:Y:S01]  /*21a90*/  IMAD.IADD R3, R5, 0x1, R0 ;  /* 0x0000000105037824 */ /* 0x000fe200078e0200 */
[----:B------:R-:W-:Y:S02]  /*21aa0*/  SEL R0, R19, RZ, !P0 ;  /* 0x000000ff13007207 */ /* 0x000fe40004000000 */
[----:B------:R-:W-:Y:S02]  /*21ab0*/  SEL R2, R2, RZ, !P0 ;  /* 0x000000ff02027207 */ /* 0x000fe40004000000 */
        /* <DEDUP_REMOVED lines=20> */
.L_x_11653:
[----:B------:R-:W-:Y:S05]  /*21c00*/  BSYNC B6 ;  /* 0x0000000000067941 */ /* 0x000fea0003800000 */
.L_x_11652:
[----:B0-----:R-:W2:Y:S01]  /*21c10*/  LDL.LU R0, [R1+0x48] ;  /* 0x0000480001007983 */ /* 0x001ea20000300800 */
[----:B------:R-:W0:Y:S01]  /*21c20*/  LDC R9, c[0x0][0x448] ;  /* 0x00011200ff097b82 */ /* 0x000e220000000800 */
[----:B------:R-:W-:Y:S01]  /*21c30*/  ULDC.64 UR4, c[0x0][0x2d8] ;  /* 0x0000b60000047ab9 */ /* 0x000fe20000000a00 */
[----:B------:R-:W-:Y:S01]  /*21c40*/  ULDC.64 UR6, c[0x0][0x2c8] ;  /* 0x0000b20000067ab9 */ /* 0x000fe20000000a00 */
[----:B------:R-:W3:Y:S01]  /*21c50*/  LDL.LU R21, [R1+0x40] ;  /* 0x0000400001157983 */ /* 0x000ee20000300800 */
[----:B------:R-:W-:-:S03]  /*21c60*/  ULDC.64 UR8, c[0x0][0x280] ;  /* 0x0000a00000087ab9 */ /* 0x000fc60000000a00 */
[----:B------:R-:W3:Y:S04]  /*21c70*/  LDL.LU.64 R2, [R1+0x38] ;  /* 0x0000380001027983 */ /* 0x000ee80000300a00 */
[----:B------:R-:W4:Y:S04]  /*21c80*/  LDL R20, [R1+0xc] ;  /* 0x00000c0001147983 */ /* 0x000f280000100800 */
[----:B------:R-:W5:Y:S01]  /*21c90*/  LDL.LU R4, [R1+0x8] ;  /* 0x0000080001047983 */ /* 0x000f620000300800 */
[----:B0-----:R-:W-:-:S13]  /*21ca0*/  ISETP.NE.AND P1, PT, R9, 0x1, PT ;  /* 0x000000010900780c */ /* 0x001fda0003f25270 */
[----:B------:R-:W0:Y:S08]  /*21cb0*/  @P1 LDC R6, c[0x0][0x450] ;  /* 0x00011400ff061b82 */ /* 0x000e300000000800 */
[----:B------:R-:W1:Y:S01]  /*21cc0*/  @P1 LDC R8, c[0x0][0x450] ;  /* 0x00011400ff081b82 */ /* 0x000e620000000800 */
[----:B------:R-:W0:Y:S02]  /*21cd0*/  S2R R11, SR_TID.X ;  /* 0x00000000000b7919 */ /* 0x000e240000002100 */
[----:B0-----:R-:W-:-:S05]  /*21ce0*/  IMAD.SHL.U32 R10, R11, 0x8, RZ ;  /* 0x000000080b0a7824 */ /* 0x001fca00078e00ff */
[----:B------:R-:W-:Y:S01]  /*21cf0*/  LOP3.LUT R10, R10, 0x18, RZ, 0xc0, !PT ;  /* 0x000000180a0a7812 */ /* 0x000fe200078ec0ff */
[----:B--2---:R-:W-:Y:S02]  /*21d00*/  IMAD.MOV.U32 R5, RZ, RZ, R0 ;  /* 0x000000ffff057224 */ /* 0x004fe400078e0000 */
[----:B---3--:R-:W-:Y:S02]  /*21d10*/  IMAD.MOV.U32 R3, RZ, RZ, R21 ;  /* 0x000000ffff037224 */ /* 0x008fe400078e0015 */
[----:B------:R-:W0:Y:S01]  /*21d20*/  S2R R21, SR_TID.X ;  /* 0x0000000000157919 */ /* 0x000e220000002100 */
[----:B----4-:R-:W-:Y:S02]  /*21d30*/  IMAD R0, R20, UR4, RZ ;  /* 0x0000000414007c24 */ /* 0x010fe4000f8e02ff */
[----:B------:R-:W2:Y:S01]  /*21d40*/  S2R R20, SR_TID.X ;  /* 0x0000000000147919 */ /* 0x000ea20000002100 */
[----:B------:R-:W-:-:S04]  /*21d50*/  IMAD.WIDE.U32 R2, R18, UR4, R2 ;  /* 0x0000000412027c25 */ /* 0x000fc8000f8e0002 */
[----:B------:R-:W-:Y:S01]  /*21d60*/  IMAD R0, R18, UR5, R0 ;  /* 0x0000000512007c24 */ /* 0x000fe2000f8e0200 */
[----:B------:R-:W-:-:S03]  /*21d70*/  ULDC.64 UR4, c[0x0][0x2e0] ;  /* 0x0000b80000047ab9 */ /* 0x000fc60000000a00 */
[----:B------:R-:W-:Y:S02]  /*21d80*/  IMAD.IADD R3, R3, 0x1, R0 ;  /* 0x0000000103037824 */ /* 0x000fe400078e0200 */
[----:B------:R-:W-:Y:S02]  /*21d90*/  IMAD R0, R5, UR4, RZ ;  /* 0x0000000405007c24 */ /* 0x000fe4000f8e02ff */
[----:B------:R-:W3:Y:S01]  /*21da0*/  @P1 LDC R5, c[0x0][0x44c] ;  /* 0x00011300ff051b82 */ /* 0x000ee20000000800 */
[----:B-----5:R-:W-:-:S04]  /*21db0*/  IMAD.WIDE.U32 R2, R4, UR4, R2 ;  /* 0x0000000404027c25 */ /* 0x020fc8000f8e0002 */
[----:B------:R-:W-:Y:S01]  /*21dc0*/  IMAD R0, R4, UR5, R0 ;  /* 0x0000000504007c24 */ /* 0x000fe2000f8e0200 */
[----:B------:R-:W-:Y:S01]  /*21dd0*/  ULDC.64 UR4, c[0x0][0x2d0] ;  /* 0x0000b40000047ab9 */ /* 0x000fe20000000a00 */
[----:B0-----:R-:W-:Y:S01]  /*21de0*/  IMAD.SHL.U32 R21, R21, 0x20, RZ ;  /* 0x0000002015157824 */ /* 0x001fe200078e00ff */
[----:B--2---:R-:W-:-:S04]  /*21df0*/  LOP3.LUT R20, R20, 0x7f, RZ, 0xc0, !PT ;  /* 0x0000007f14147812 */ /* 0x004fc800078ec0ff */
[----:B------:R-:W-:Y:S02]  /*21e00*/  LOP3.LUT R21, R21, 0x60, RZ, 0xc0, !PT ;  /* 0x0000006015157812 */ /* 0x000fe400078ec0ff */
[----:B------:R-:W-:-:S04]  /*21e10*/  SHF.R.U32.HI R20, RZ, 0x2, R20 ;  /* 0x00000002ff147819 */ /* 0x000fc80000011614 */
[----:B------:R-:W-:Y:S01]  /*21e20*/  LOP3.LUT R20, R20, R21, RZ, 0xfc, !PT ;  /* 0x0000001514147212 */ /* 0x000fe200078efcff */
[----:B------:R-:W-:-:S04]  /*21e30*/  IMAD.IADD R3, R3, 0x1, R0 ;  /* 0x0000000103037824 */ /* 0x000fc800078e0200 */
[----:B------:R-:W-:-:S04]  /*21e40*/  IMAD.IADD R0, R20, 0x1, R28 ;  /* 0x0000000114007824 */ /* 0x000fc800078e021c */
[----:B---3--:R-:W-:-:S04]  /*21e50*/  @P1 IMAD.HI.U32 R5, R0, R5, RZ ;  /* 0x0000000500051227 */ /* 0x008fc800078e00ff */
[----:B------:R-:W-:Y:S01]  /*21e60*/  IMAD.MOV.U32 R4, RZ, RZ, R0 ;  /* 0x000000ffff047224 */ /* 0x000fe200078e0000 */
[----:B------:R-:W-:-:S04]  /*21e70*/  @P1 SHF.R.U32.HI R4, RZ, R6, R5 ;  /* 0x00000006ff041219 */ /* 0x000fc80000011605 */
        /* <DEDUP_REMOVED lines=11> */
[----:B------:R-:W0:Y:S02]  /*21f30*/  @P1 LDC R7, c[0x0][0x44c] ;  /* 0x00011300ff071b82 */ /* 0x000e240000000800 */
[----:B------:R-:W-:Y:S01]  /*21f40*/  IMAD.IADD R6, R5, 0x1, R6 ;  /* 0x0000000105067824 */ /* 0x000fe200078e0206 */
[----:B------:R-:W-:-:S04]  /*21f50*/  LEA R5, P0, R4, UR8, 0x1 ;  /* 0x0000000804057c11 */ /* 0x000fc8000f8008ff */
[----:B------:R-:W-:Y:S01]  /*21f60*/  LEA.HI.X R4, R4, UR9, R6, 0x1, P0 ;  /* 0x0000000904047c11 */ /* 0x000fe200080f0c06 */
[----:B------:R-:W-:-:S04]  /*21f70*/  VIADD R6, R0, 0x80 ;  /* 0x0000008000067836 */ /* 0x000fc80000000000 */
[----:B------:R-:W-:Y:S02]  /*21f80*/  IMAD.MOV.U32 R0, RZ, RZ, R6 ;  /* 0x000000ffff007224 */ /* 0x000fe400078e0006 */
[----:B0-----:R-:W-:-:S05]  /*21f90*/  @P1 IMAD.HI.U32 R7, R6, R7, RZ ;  /* 0x0000000706071227 */ /* 0x001fca00078e00ff */
[----:B-1----:R-:W-:-:S05]  /*21fa0*/  @P1 SHF.R.U32.HI R0, RZ, R8, R7 ;  /* 0x00000008ff001219 */ /* 0x002fca0000011607 */
[----:B------:R-:W-:-:S04]  /*21fb0*/  IMAD.MOV R7, RZ, RZ, -R0 ;  /* 0x000000ffff077224 */ /* 0x000fc800078e0a00 */
[----:B------:R-:W-:Y:S01]  /*21fc0*/  IMAD R6, R9, R7, R6 ;  /* 0x0000000709067224 */ /* 0x000fe200078e0206 */
[----:B------:R-:W-:Y:S01]  /*21fd0*/  SHF.R.S32.HI R7, RZ, 0x1f, R0 ;  /* 0x0000001fff077819 */ /* 0x000fe20000011400 */
[----:B------:R-:W-:-:S04]  /*21fe0*/  IMAD.WIDE.U32 R2, R0, UR4, R2 ;  /* 0x0000000400027c25 */ /* 0x000fc8000f8e0002 */
[----:B------:R-:W-:Y:S02]  /*21ff0*/  IMAD R7, R7, UR4, RZ ;  /* 0x0000000407077c24 */ /* 0x000fe4000f8e02ff */
[C---:B------:R-:W-:Y:S01]  /*22000*/  IMAD.SHL.U32 R21, R11.reuse, 0x8, RZ ;  /* 0x000000080b157824 */ /* 0x040fe200078e00ff */
[----:B------:R-:W-:Y:S01]  /*22010*/  LOP3.LUT R20, R11, 0x7f, RZ, 0xc0, !PT ;  /* 0x0000007f0b147812 */ /* 0x000fe200078ec0ff */
[----:B------:R-:W-:Y:S01]  /*22020*/  IMAD R0, R0, UR5, R7 ;  /* 0x0000000500007c24 */ /* 0x000fe2000f8e0207 */
[----:B------:R-:W-:-:S03]  /*22030*/  ULDC UR4, c[0x0][0x2b8] ;  /* 0x0000ae0000047ab9 */ /* 0x000fc60000000800 */
[----:B------:R-:W-:Y:S01]  /*22040*/  IMAD.IADD R3, R3, 0x1, R0 ;  /* 0x0000000103037824 */ /* 0x000fe200078e0200 */
[----:B------:R-:W-:-:S05]  /*22050*/  SHF.R.S32.HI R0, RZ, 0x1f, R6 ;  /* 0x0000001fff007819 */ /* 0x000fca0000011406 */
[----:B------:R-:W-:Y:S02]  /*22060*/  IMAD R0, R0, UR6, RZ ;  /* 0x0000000600007c24 */ /* 0x000fe4000f8e02ff */
[----:B------:R-:W-:Y:S01]  /*22070*/  IMAD.WIDE.U32 R2, R6, UR6, R2 ;  /* 0x0000000606027c25 */ /* 0x000fe2000f8e0002 */
[----:B------:R-:W-:-:S03]  /*22080*/  LOP3.LUT R21, R21, 0x18, RZ, 0xc0, !PT ;  /* 0x0000001815157812 */ /* 0x000fc600078ec0ff */
[----:B------:R-:W-:Y:S01]  /*22090*/  IMAD R6, R6, UR7, R0 ;  /* 0x0000000706067c24 */ /* 0x000fe2000f8e0200 */
[----:B------:R-:W-:-:S03]  /*220a0*/  LEA R7, P0, R2, UR8, 0x1 ;  /* 0x0000000802077c11 */ /* 0x000fc6000f8008ff */
[----:B------:R-:W-:Y:S01]  /*220b0*/  IMAD.IADD R6, R3, 0x1, R6 ;  /* 0x0000000103067824 */ /* 0x000fe200078e0206 */
[C---:B------:R-:W-:Y:S02]  /*220c0*/  LOP3.LUT R12, R21.reuse, 0x20, RZ, 0xfc, !PT ;  /* 0x00000020150c7812 */ /* 0x040fe400078efcff */
[----:B------:R-:W-:Y:S01]  /*220d0*/  LOP3.LUT R11, R21, 0x40, RZ, 0xfc, !PT ;  /* 0x00000040150b7812 */ /* 0x000fe200078efcff */
[----:B------:R-:W-:Y:S01]  /*220e0*/  UMOV UR5, 0xffffffff ;  /* 0xffffffff00057882 */ /* 0x000fe20000000000 */
[----:B------:R-:W-:Y:S02]  /*220f0*/  LEA.HI.X R6, R2, UR9, R6, 0x1, P0 ;  /* 0x0000000902067c11 */ /* 0x000fe400080f0c06 */
[----:B------:R-:W-:Y:S02]  /*22100*/  ISETP.GE.AND P0, PT, R10, UR4, PT ;  /* 0x000000040a007c0c */ /* 0x000fe4000bf06270 */
[----:B------:R-:W-:Y:S02]  /*22110*/  ISETP.GE.AND P1, PT, R12, UR4, PT ;  /* 0x000000040c007c0c */ /* 0x000fe4000bf26270 */
[----:B------:R-:W-:-:S02]  /*22120*/  ISETP.GE.AND P2, PT, R11, UR4, PT ;  /* 0x000000040b007c0c */ /* 0x000fc4000bf46270 */
[----:B------:R-:W-:Y:S01]  /*22130*/  SHF.R.U32.HI R20, RZ, 0x2, R20 ;  /* 0x00000002ff147819 */ /* 0x000fe20000011614 */
[----:B------:R-:W-:Y:S10]  /*22140*/  BRA.DIV UR5, `(.L_x_11654) ;  /* 0x0000004605087947 */ /* 0x000ff4000b800000 */
[----:B------:R-:W2:Y:S01]  /*22150*/  LDL R11, [R1+0x34] ;  /* 0x00003400010b7983 */ /* 0x000ea20000100800 */
[----:B------:R-:W-:Y:S02]  /*22160*/  IMAD R0, R29, R9, RZ ;  /* 0x000000091d007224 */ /* 0x000fe400078e02ff */
[----:B------:R-:W-:Y:S01]  /*22170*/  IMAD.IADD R28, R20, 0x1, R28 ;  /* 0x00000001141c7824 */ /* 0x000fe200078e021c */
[----:B------:R-:W0:Y:S04]  /*22180*/  SHFL.IDX PT, R3, R5, RZ, 0x1c1f ;  /* 0x001c1fff05037589 */ /* 0x000e2800000e0000 */
[----:B------:R-:W1:Y:S01]  /*22190*/  SHFL.IDX PT, R2, R4, RZ, 0x1c1f ;  /* 0x001c1fff04027589 */ /* 0x000e6200000e0000 */
[----:B------:R-:W-:-:S03]  /*221a0*/  ISETP.GE.AND P3, PT, R28, R0, PT ;  /* 0x000000001c00720c */ /* 0x000fc60003f66270 */
[----:B------:R-:W-:Y:S10]  /*221b0*/  SHFL.IDX PT, R8, R4, 0x1, 0x1c1f ;  /* 0x003c1f0004087f89 */ /* 0x000ff400000e0000 */
[----:B0-----:R-:W-:-:S05]  /*221c0*/  @!P3 LEA R3, P4, R10, R3, 0x1 ;  /* 0x000000030a03b211 */ /* 0x001fca00078808ff */
[----:B-1----:R-:W-:-:S05]  /*221d0*/  @!P3 IMAD.X R2, RZ, RZ, R2, P4 ;  /* 0x000000ffff02b224 */ /* 0x002fca00020e0602 */
[----:B------:R-:W-:-:S04]  /*221e0*/  @!P3 LOP3.LUT R3, R3, R2, RZ, 0x3c, !PT ;  /* 0x000000020303b212 */ /* 0x000fc800078e3cff */
[----:B------:R-:W-:-:S04]  /*221f0*/  @!P3 LOP3.LUT R2, R3, R2, RZ, 0x3c, !PT ;  /* 0x000000020302b212 */ /* 0x000fc800078e3cff */
[----:B------:R-:W-:-:S05]  /*22200*/  @!P3 LOP3.LUT R3, R3, R2, RZ, 0x3c, !PT ;  /* 0x000000020303b212 */ /* 0x000fca00078e3cff */
[----:B--2---:R-:W-:Y:S04]  /*22210*/  @!P3 LDGSTS.E.BYPASS.LTC128B.128 [R11+0xc400], desc[UR54][R2.64], !P0 ;  /* 0x0c400000020bbfae */ /* 0x004fe8000c101d76 */
[----:B------:R-:W-:Y:S04]  /*22220*/  @!P3 LDGSTS.E.BYPASS.LTC128B.128 [R11+0xf400], desc[UR54][R2.64+0x40], !P1 ;  /* 0x0f400040020bbfae */ /* 0x000fe8000c901d76 */
[----:B------:R0:W-:Y:S02]  /*22230*/  @!P3 LDGSTS.E.BYPASS.LTC128B.128 [R11+0x12400], desc[UR54][R2.64+0x80], !P2 ;  /* 0x12400080020bbfae */ /* 0x0001e4000d101d76 */
[----:B0-----:R-:W-:-:S05]  /*22240*/  VIADD R2, R28, 0x20 ;  /* 0x000000201c027836 */ /* 0x001fca0000000000 */
[----:B------:R-:W-:Y:S02]  /*22250*/  ISETP.GE.AND P3, PT, R2, R0, PT ;  /* 0x000000000200720c */ /* 0x000fe40003f66270 */
[----:B------:R-:W0:Y:S11]  /*22260*/  SHFL.IDX PT, R2, R5, 0x1, 0x1c1f ;  /* 0x003c1f0005027f89 */ /* 0x000e3600000e0000 */
[----:B0-----:R-:W-:-:S05]  /*22270*/  @!P3 LEA R3, P4, R10, R2, 0x1 ;  /* 0x000000020a03b211 */ /* 0x001fca00078808ff */
[----:B------:R-:W-:Y:S02]  /*22280*/  @!P3 IMAD.X R2, RZ, RZ, R8, P4 ;  /* 0x000000ffff02b224 */ /* 0x000fe400020e0608 */
[----:B------:R-:W-:Y:S03]  /*22290*/  SHFL.IDX PT, R8, R4, 0x2, 0x1c1f ;  /* 0x005c1f0004087f89 */ /* 0x000fe600000e0000 */
[-C--:B------:R-:W-:Y:S01]  /*222a0*/  @!P3 LOP3.LUT R3, R3, R2.reuse, RZ, 0x3c, !PT ;  /* 0x000000020303b212 */ /* 0x080fe200078e3cff */
[----:B------:R-:W-:Y:S03]  /*222b0*/  SHFL.IDX PT, R4, R4, 0x3, 0x1c1f ;  /* 0x007c1f0004047f89 */ /* 0x000fe600000e0000 */
[----:B------:R-:W-:-:S04]  /*222c0*/  @!P3 LOP3.LUT R2, R3, R2, RZ, 0x3c, !PT ;  /* 0x000000020302b212 */ /* 0x000fc800078e3cff */
[----:B------:R-:W-:-:S05]  /*222d0*/  @!P3 LOP3.LUT R3, R3, R2, RZ, 0x3c, !PT ;  /* 0x000000020303b212 */ /* 0x000fca00078e3cff */
[----:B------:R-:W-:Y:S04]  /*222e0*/  @!P3 LDGSTS.E.BYPASS.LTC128B.128 [R11+0xcc00], desc[UR54][R2.64], !P0 ;  /* 0x0cc00000020bbfae */ /* 0x000fe8000c101d76 */
[----:B------:R-:W-:Y:S04]  /*222f0*/  @!P3 LDGSTS.E.BYPASS.LTC128B.128 [R11+0xfc00], desc[UR54][R2.64+0x40], !P1 ;  /* 0x0fc00040020bbfae */ /* 0x000fe8000c901d76 */
[----:B------:R0:W-:Y:S02]  /*22300*/  @!P3 LDGSTS.E.BYPASS.LTC128B.128 [R11+0x12c00], desc[UR54][R2.64+0x80], !P2 ;  /* 0x12c00080020bbfae */ /* 0x0001e4000d101d76 */
[----:B0-----:R-:W-:-:S05]  /*22310*/  VIADD R2, R28, 0x40 ;  /* 0x000000401c027836 */ /* 0x001fca0000000000 */
[----:B------:R-:W-:Y:S02]  /*22320*/  ISETP.GE.AND P3, PT, R2, R0, PT ;  /* 0x000000000200720c */ /* 0x000fe40003f66270 */
[----:B------:R-:W0:Y:S04]  /*22330*/  SHFL.IDX PT, R2, R5, 0x2, 0x1c1f ;  /* 0x005c1f0005027f89 */ /* 0x000e2800000e0000 */
[----:B------:R-:W1:Y:S07]  /*22340*/  SHFL.IDX PT, R5, R5, 0x3, 0x1c1f ;  /* 0x007c1f0005057f89 */ /* 0x000e6e00000e0000 */
[----:B0-----:R-:W-:-:S05]  /*22350*/  @!P3 LEA R3, P4, R10, R2, 0x1 ;  /* 0x000000020a03b211 */ /* 0x001fca00078808ff */
[----:B------:R-:W-:-:S05]  /*22360*/  @!P3 IMAD.X R2, RZ, RZ, R8, P4 ;  /* 0x000000ffff02b224 */ /* 0x000fca00020e0608 */
        /* <DEDUP_REMOVED lines=8> */
[----:B-1----:R-:W-:-:S05]  /*223f0*/  @!P3 LEA R2, P4, R10, R5, 0x1 ;  /* 0x000000050a02b211 */ /* 0x002fca00078808ff */
[----:B------:R-:W-:Y:S02]  /*22400*/  @!P3 IMAD.X R3, RZ, RZ, R4, P4 ;  /* 0x000000ffff03b224 */ /* 0x000fe400020e0604 */
[----:B------:R-:W-:Y:S04]  /*22410*/  SHFL.IDX PT, R4, R6, RZ, 0x1c1f ;  /* 0x001c1fff06047589 */ /* 0x000fe800000e0000 */
[----:B------:R-:W-:Y:S04]  /*22420*/  @!P3 LDGSTS.E.BYPASS.LTC128B.128 [R11+0xdc00], desc[UR54][R2.64], !P0 ;  /* 0x0dc00000020bbfae */ /* 0x000fe8000c101d76 */
[----:B------:R-:W-:Y:S04]  /*22430*/  @!P3 LDGSTS.E.BYPASS.LTC128B.128 [R11+0x10c00], desc[UR54][R2.64+0x40], !P1 ;  /* 0x10c00040020bbfae */ /* 0x000fe8000c901d76 */
[----:B------:R0:W-:Y:S04]  /*22440*/  @!P3 LDGSTS.E.BYPASS.LTC128B.128 [R11+0x13c00], desc[UR54][R2.64+0x80], !P2 ;  /* 0x13c00080020bbfae */ /* 0x0001e8000d101d76 */
[----:B------:R-:W-:Y:S04]  /*22450*/  SHFL.IDX PT, R6, R6, 0x1, 0x1c1f ;  /* 0x003c1f0006067f89 */ /* 0x000fe800000e0000 */
[----:B0-----:R-:W0:Y:S01]  /*22460*/  SHFL.IDX PT, R2, R7, RZ, 0x1c1f ;  /* 0x001c1fff07027589 */ /* 0x001e2200000e0000 */
[----:B------:R-:W-:-:S05]  /*22470*/  VIADD R3, R28, 0x80 ;  /* 0x000000801c037836 */ /* 0x000fca0000000000 */
[----:B------:R-:W-:-:S13]  /*22480*/  ISETP.GE.AND P3, PT, R3, R0, PT ;  /* 0x000000000300720c */ /* 0x000fda0003f66270 */
[----:B0-----:R-:W-:-:S05]  /*22490*/  @!P3 LEA R2, P4, R10, R2, 0x1 ;  /* 0x000000020a02b211 */ /* 0x001fca00078808ff */
[----:B------:R-:W-:-:S05]  /*224a0*/  @!P3 IMAD.X R3, RZ, RZ, R4, P4 ;  /* 0x000000ffff03b224 */ /* 0x000fca00020e0604 */
[----:B------:R-:W-:Y:S04]  /*224b0*/  @!P3 LDGSTS.E.BYPASS.LTC128B.128 [R11+0xe400], desc[UR54][R2.64], !P0 ;  /* 0x0e400000020bbfae */ /* 0x000fe8000c101d76 */
[----:B------:R-:W-:Y:S04]  /*224c0*/  @!P3 LDGSTS.E.BYPASS.LTC128B.128 [R11+0x11400], desc[UR54][R2.64+0x40], !P1 ;  /* 0x11400040020bbfae */ /* 0x000fe8000c901d76 */
[----:B------:R0:W-:Y:S04]  /*224d0*/  @!P3 LDGSTS.E.BYPASS.LTC128B.128 [R11+0x14400], desc[UR54][R2.64+0x80], !P2 ;  /* 0x14400080020bbfae */ /* 0x0001e8000d101d76 */
[----:B0-----:R0:W1:Y:S02]  /*224e0*/  SHFL.IDX PT, R2, R7, 0x1, 0x1c1f ;  /* 0x003c1f0007027f89 */ /* 0x00106400000e0000 */
.L_x_11782:
        /* <DEDUP_REMOVED lines=13> */
.L_x_11655:
        /* <DEDUP_REMOVED lines=18> */
.L_x_11783:
[----:B------:R-:W-:Y:S05]  /*226e0*/  BSYNC B0 ;  /* 0x0000000000007941 */ /* 0x000fea0003800000 */
.L_x_11656:
[----:B------:R-:W1:Y:S04]  /*226f0*/  LDL.LU R3, [R1+0x44] ;  /* 0x0000440001037983 */ /* 0x000e680000300800 */
[----:B------:R-:W2:Y:S01]  /*22700*/  LDL R2, [R1+0x28] ;  /* 0x0000280001027983 */ /* 0x000ea20000100800 */
[----:B------:R-:W-:Y:S01]  /*22710*/  BSSY B0, `(.L_x_11658) ;  /* 0x00000f7000007945 */ /* 0x000fe20003800000 */
[----:B-1----:R-:W-:-:S05]  /*22720*/  VIADD R0, R3, 0xfffffffe ;  /* 0xfffffffe03007836 */ /* 0x002fca0000000000 */
[----:B--2---:R-:W-:-:S13]  /*22730*/  ISETP.GE.AND P0, PT, R0, R2, PT ;  /* 0x000000020000720c */ /* 0x004fda0003f06270 */
[----:B------:R-:W-:Y:S05]  /*22740*/  @!P0 BRA `(.L_x_11659) ;  /* 0x0000000c00cc8947 */ /* 0x000fea0003800000 */
[----:B------:R-:W1:Y:S01]  /*22750*/  S2R R2, SR_TID.X ;  /* 0x0000000000027919 */ /* 0x000e620000002100 */
[----:B------:R-:W-:Y:S01]  /*22760*/  ULDC UR4, c[0x0][0x2f4] ;  /* 0x0000bd0000047ab9 */ /* 0x000fe20000000800 */
[----:B------:R-:W-:Y:S01]  /*22770*/  IMAD.MOV.U32 R10, RZ, RZ, R25 ;  /* 0x000000ffff0a7224 */ /* 0x000fe200078e0019 */
[----:B------:R2:W5:Y:S04]  /*22780*/  LDL.LU R20, [R1] ;  /* 0x0000000001147983 */ /* 0x0005680000300800 */
[----:B------:R2:W-:Y:S01]  /*22790*/  STL [R1+0x8], R26 ;  /* 0x0000081a01007387 */ /* 0x0005e20000100800 */
[----:B-1----:R-:W-:-:S05]  /*227a0*/  IMAD.SHL.U32 R4, R2, 0x8, RZ ;  /* 0x0000000802047824 */ /* 0x002fca00078e00ff */
[----:B------:R-:W-:-:S04]  /*227b0*/  LOP3.LUT R4, R4, 0x18, RZ, 0xc0, !PT ;  /* 0x0000001804047812 */ /* 0x000fc800078ec0ff */
[C---:B------:R-:W-:Y:S02]  /*227c0*/  LOP3.LUT R3, R4.reuse, 0x20, RZ, 0xfc, !PT ;  /* 0x0000002004037812 */ /* 0x040fe400078efcff */
[C---:B------:R-:W-:Y:S02]  /*227d0*/  LOP3.LUT R2, R4.reuse, 0x40, RZ, 0xfc, !PT ;  /* 0x0000004004027812 */ /* 0x040fe400078efcff */
[----:B------:R-:W-:Y:S02]  /*227e0*/  ISETP.GE.AND P3, PT, R4, UR4, PT ;  /* 0x0000000404007c0c */ /* 0x000fe4000bf66270 */
[----:B------:R-:W-:Y:S02]  /*227f0*/  ISETP.GE.AND P2, PT, R3, UR4, PT ;  /* 0x0000000403007c0c */ /* 0x000fe4000bf46270 */
[----:B--2---:R-:W-:-:S13]  /*22800*/  ISETP.GE.AND P1, PT, R2, UR4, PT ;  /* 0x0000000402007c0c */ /* 0x004fda000bf26270 */
.L_x_11672:
[----:B------:R-:W2:Y:S01]  /*22810*/  LDL R9, [R1+0x2c] ;  /* 0x00002c0001097983 */ /* 0x000ea20000100800 */
[----:B------:R-:W1:Y:S03]  /*22820*/  LDC R6, c[0x0][0x430] ;  /* 0x00010c00ff067b82 */ /* 0x000e660000000800 */
[----:B------:R-:W3:Y:S04]  /*22830*/  LDL R8, [R1+0x30] ;  /* 0x0000300001087983 */ /* 0x000ee80000100800 */
[----:B0-----:R-:W4:Y:S01]  /*22840*/  LDL R7, [R1+0x10] ;  /* 0x0000100001077983 */ /* 0x001f220000100800 */
        /* <DEDUP_REMOVED lines=15> */
[--C-:B------:R-:W-:Y:S01]  /*22940*/  IMAD.MOV R9, RZ, RZ, -R2.reuse ;  /* 0x000000ffff097224 */ /* 0x100fe200078e0a02 */
[----:B------:R-:W-:-:S03]  /*22950*/  SHF.R.S32.HI R3, RZ, 0x1f, R2 ;  /* 0x0000001fff037819 */ /* 0x000fc60000011402 */
[----:B------:R-:W-:Y:S02]  /*22960*/  IMAD R9, R6, R9, R4 ;  /* 0x0000000906097224 */ /* 0x000fe400078e0204 */
        /* <DEDUP_REMOVED lines=8> */
[----:B------:R-:W-:-:S05]  /*229f0*/  VIADD R25, R10, 0x1 ;  /* 0x000000010a197836 */ /* 0x000fca0000000000 */
        /* <DEDUP_REMOVED lines=11> */
.L_x_11660:
[----:B------:R-:W-:Y:S01]  /*22ab0*/  IMAD R5, R25, 0x8, R23 ;  /* 0x0000000819057824 */ /* 0x000fe200078e0217 */
[----:B------:R-:W-:Y:S01]  /*22ac0*/  SHF.L.U32 R0, R2, 0x1f, RZ ;  /* 0x0000001f02007819 */ /* 0x000fe200000006ff */
[----:B------:R-:W-:Y:S03]  /*22ad0*/  BSSY B1, `(.L_x_11661) ;  /* 0x0000003000017945 */ /* 0x000fe60003800000 */
[----:B------:R-:W0:Y:S02]  /*22ae0*/  SYNCS.PHASECHK.TRANS64.TRYWAIT P0, [R5+URZ+0x2d840], R0 ;  /* 0x02d84000050075a7 */ /* 0x000e24000800017f */
[----:B0-----:R-:W-:Y:S05]  /*22af0*/  @!P0 BRA `(.L_x_11662) ;  /* 0x0000004000c48947 */ /* 0x001fea0003800000 */
.L_x_11784:
[----:B------:R-:W-:Y:S05]  /*22b00*/  BSYNC B1 ;  /* 0x0000000000017941 */ /* 0x000fea0003800000 */
.L_x_11661:
[----:B------:R-:W2:Y:S04]  /*22b10*/  LDL R6, [R1+0xc] ;  /* 0x00000c0001067983 */ /* 0x000ea80000100800 */
[----:B------:R-:W3:Y:S01]  /*22b20*/  LDL R4, [R1+0x14] ;  /* 0x0000140001047983 */ /* 0x000ee20000100800 */
[----:B------:R-:W-:Y:S01]  /*22b30*/  SHF.R.S32.HI R28, RZ, 0x1f, R9 ;  /* 0x0000001fff1c7819 */ /* 0x000fe20000011409 */
[----:B------:R-:W-:Y:S01]  /*22b40*/  ULDC.64 UR4, c[0x0][0x300] ;  /* 0x0000c00000047ab9 */ /* 0x000fe20000000a00 */
[C---:B------:R-:W-:Y:S01]  /*22b50*/  LOP3.LUT P5, RZ, R22.reuse, 0x2, RZ, 0xc0, !PT ;  /* 0x0000000216ff7812 */ /* 0x040fe200078ac0ff */
        /* <DEDUP_REMOVED lines=50> */
.L_x_11794:
        /* <DEDUP_REMOVED lines=11> */
.L_x_11664:
        /* <DEDUP_REMOVED lines=11> */
.L_x_11665:
[----:B------:R1:W-:Y:S01]  /*22fe0*/  SYNCS.ARRIVE.TRANS64.A1T0 RZ, [R5+URZ+0x2d830], RZ ;  /* 0x02d830ff05ff79a7 */ /* 0x0003e2000810003f */
[----:B------:R-:W-:Y:S05]  /*22ff0*/  @!P5 BRA `(.L_x_11666) ;  /* 0x000000000004d947 */ /* 0x000fea0003800000 */
[----:B------:R-:W-:Y:S01]  /*23000*/  BPT.TRAP 0x1 ;  /* 0x000000040000795c */ /* 0x000fe20000300000 */
.L_x_11666:
[----:B------:R-:W-:Y:S01]  /*23010*/  SHF.L.U32 R2, R20, 0x1f, RZ ;  /* 0x0000001f14027819 */ /* 0x000fe200000006ff */
[----:B-1----:R-:W-:Y:S01]  /*23020*/  IMAD R5, R10, 0x8, R23 ;  /* 0x000000080a057824 */ /* 0x002fe200078e0217 */
[----:B------:R-:W-:Y:S03]  /*23030*/  BSSY B1, `(.L_x_11667) ;  /* 0x0000003000017945 */ /* 0x000fe60003800000 */
[----:B------:R-:W1:Y:S02]  /*23040*/  SYNCS.PHASECHK.TRANS64.TRYWAIT P0, [R5+URZ+0x2d860], R2 ;  /* 0x02d86002050075a7 */ /* 0x000e64000800017f */
[----:B-1----:R-:W-:Y:S05]  /*23050*/  @!P0 BRA `(.L_x_11668) ;  /* 0x0000004000d48947 */ /* 0x002fea0003800000 */
.L_x_11795:
[----:B------:R-:W-:Y:S05]  /*23060*/  BSYNC B1 ;  /* 0x0000000000017941 */ /* 0x000fea0003800000 */
.L_x_11667:
        /* <DEDUP_REMOVED lines=45> */
.L_x_11805:
        /* <DEDUP_REMOVED lines=32> */
.L_x_11670:
        /* <DEDUP_REMOVED lines=12> */
.L_x_11671:
[----:B------:R-:W2:Y:S01]  /*23600*/  LDL R2, [R1+0x28] ;  /* 0x0000280001027983 */ /* 0x000ea20000100800 */
[----:B------:R1:W-:Y:S01]  /*23610*/  SYNCS.ARRIVE.TRANS64.A1T0 RZ, [R5+URZ+0x2d850], RZ ;  /* 0x02d850ff05ff79a7 */ /* 0x0003e2000810003f */
[----:B------:R-:W-:Y:S02]  /*23620*/  VIADD R0, R26, 0xffffffff ;  /* 0xffffffff1a007836 */ /* 0x000fe40000000000 */
[----:B------:R1:W5:Y:S01]  /*23630*/  LDL R20, [R1] ;  /* 0x0000000001147983 */ /* 0x0003620000100800 */
[----:B------:R-:W-:-:S03]  /*23640*/  IMAD.MOV.U32 R10, RZ, RZ, R25 ;  /* 0x000000ffff0a7224 */ /* 0x000fc600078e0019 */
[----:B------:R1:W-:Y:S01]  /*23650*/  STL [R1+0x8], R26 ;  /* 0x0000081a01007387 */ /* 0x0003e20000100800 */
[----:B--2---:R-:W-:-:S13]  /*23660*/  ISETP.GT.AND P0, PT, R26, R2, PT ;  /* 0x000000021a00720c */ /* 0x004fda0003f04270 */
[----:B-1----:R-:W-:Y:S05]  /*23670*/  @P0 BRA `(.L_x_11672) ;  /* 0xfffffff000640947 */ /* 0x002fea000383ffff */
.L_x_11659:
[----:B------:R-:W-:Y:S05]  /*23680*/  BSYNC B0 ;  /* 0x0000000000007941 */ /* 0x000fea0003800000 */
.L_x_11658:
[----:B------:R-:W1:Y:S01]  /*23690*/  S2R R2, SR_TID.X ;  /* 0x0000000000027919 */ /* 0x000e620000002100 */
[----:B------:R-:W-:Y:S01]  /*236a0*/  BSSY B0, `(.L_x_11673) ;  /* 0x0000010000007945 */ /* 0x000fe20003800000 */
        /* <DEDUP_REMOVED lines=12> */
[----:B0-----:R-:W0:Y:S01]  /*23770*/  POPC R7, R4 ;  /* 0x0000000400077309 */ /* 0x001e220000000000 */
[----:B--2---:R-:W0:Y:S02]  /*23780*/  SHFL.IDX PT, R0, R3, R0, 0x1f ;  /* 0x00001f0003007589 */ /* 0x004e2400000e0000 */
[----:B0-----:R-:W-:-:S07]  /*23790*/  IADD3 R16, R0, UR37, R7 ;  /* 0x0000002500107c10 */ /* 0x001fce000fffe007 */
.L_x_11674:
[----:B------:R-:W-:Y:S05]  /*237a0*/  BSYNC B0 ;  /* 0x0000000000007941 */ /* 0x000fea0003800000 */
.L_x_11673:
[----:B------:R-:W-:-:S05]  /*237b0*/  IMAD.U32 R0, RZ, RZ, UR38 ;  /* 0x00000026ff007e24 */ /* 0x000fca000f8e00ff */
[----:B------:R-:W-:-:S13]  /*237c0*/  ISETP.NE.AND P0, PT, R0, 0x3, PT ;  /* 0x000000030000780c */ /* 0x000fda0003f05270 */
[----:B------:R-:W-:Y:S05]  /*237d0*/  @!P0 BRA `(.L_x_11675) ;  /* 0x0000000000048947 */ /* 0x000fea0003800000 */
[----:B------:R-:W-:Y:S01]  /*237e0*/  BPT.TRAP 0x1 ;  /* 0x000000040000795c */ /* 0x000fe20000300000 */
.L_x_11675:
        /* <DEDUP_REMOVED lines=8> */
.L_x_11806:
[----:B------:R-:W-:Y:S05]  /*23870*/  BSYNC B0 ;  /* 0x0000000000007941 */ /* 0x000fea0003800000 */
.L_x_11676:
        /* <DEDUP_REMOVED lines=51> */
.L_x_11816:
        /* <DEDUP_REMOVED lines=13> */
.L_x_11679:
        /* <DEDUP_REMOVED lines=11> */
.L_x_11680:
        /* <DEDUP_REMOVED lines=8> */
.L_x_11639:
[----:B------:R-:W-:Y:S05]  /*23db0*/  BSYNC B7 ;  /* 0x0000000000077941 */ /* 0x000fea0003800000 */
.L_x_11637:
[----:B------:R-:W-:-:S13]  /*23dc0*/  LOP3.LUT P0, RZ, R22, 0x10, RZ, 0xc0, !PT ;  /* 0x0000001016ff7812 */ /* 0x000fda000780c0ff */
[----:B------:R-:W-:Y:S05]  /*23dd0*/  @!P0 BRA `(.L_x_11681) ;  /* 0x0000000000248947 */ /* 0x000fea0003800000 */
[----:B------:R-:W-:Y:S05]  /*23de0*/  WARPSYNC.ALL ;  /* 0x0000000000007948 */ /* 0x000fea0003800000 */
[----:B------:R-:W3:Y:S08]  /*23df0*/  S2UR UR5, SR_CgaCtaId ;  /* 0x00000000000579c3 */ /* 0x000ef00000008800 */
[----:B------:R-:W-:Y:S06]  /*23e00*/  BAR.SYNC.DEFER_BLOCKING 0x5, 0x200 ;  /* 0x0148000000007b1d */ /* 0x000fec0000010000 */
[----:B------:R-:W-:-:S02]  /*23e10*/  UMOV UR4, 0x400 ;  /* 0x0000040000047882 */ /* 0x000fc40000000000 */
[----:B---3--:R-:W-:-:S06]  /*23e20*/  ULEA UR4, UR5, UR4, 0x18 ;  /* 0x0000000405047291 */ /* 0x008fcc000f8ec03f */
[----:B------:R-:W-:-:S05]  /*23e30*/  IMAD.U32 R23, RZ, RZ, UR4 ;  /* 0x00000004ff177e24 */ /* 0x000fca000f8e00ff */
[----:B------:R3:W4:Y:S01]  /*23e40*/  LDS.128 R16, [R23+0x2d8d0] ;  /* 0x02d8d00017107984 */ /* 0x0007220000000c00 */
[----:B------:R-:W-:Y:S06]  /*23e50*/  BAR.ARV 0x4, 0x200 ;  /* 0x0108000000007b1d */ /* 0x000fec0000002000 */
[----:B------:R-:W-:Y:S05]  /*23e60*/  BRA `(.L_x_11682) ;  /* 0x0000000800cc7947 */ /* 0x000fea0003800000 */
.L_x_11681:
        /* <DEDUP_REMOVED lines=8> */
[----:B--2---:R-:W0:Y:S02]  /*23ef0*/  @!P1 LDC.64 R2, c[0x0][0xc80] ;  /* 0x00032000ff029b82 */ /* 0x004e240000000a00 */
        /* <DEDUP_REMOVED lines=27> */
.L_x_11826:
[----:B------:R-:W-:Y:S02]  /*240b0*/  ULDC UR4, c[0x0][0xc38] ;  /* 0x00030e0000047ab9 */ /* 0x000fe40000000800 */
[----:B------:R-:W-:-:S04]  /*240c0*/  IMAD.U32 R4, RZ, RZ, UR4 ;  /* 0x00000004ff047e24 */ /* 0x000fc8000f8e00ff */
[----:B-1----:R-:W-:-:S04]  /*240d0*/  IMAD R5, R14, R4, RZ ;  /* 0x000000040e057224 */ /* 0x002fc800078e02ff */
[----:B------:R-:W-:-:S05]  /*240e0*/  IMAD.IADD R16, R16, 0x1, R5 ;  /* 0x0000000110107824 */ /* 0x000fca00078e0205 */
[----:B------:R-:W-:-:S13]  /*240f0*/  ISETP.GT.AND P6, PT, R16, R0, PT ;  /* 0x000000001000720c */ /* 0x000fda0003fc4270 */
[----:B------:R-:W-:Y:S05]  /*24100*/  @P6 BRA `(.L_x_11684) ;  /* 0x00000000009c6947 */ /* 0x000fea0003800000 */
.L_x_11689:
        /* <DEDUP_REMOVED lines=14> */
.L_x_11687:
[----:B------:R-:W-:Y:S05]  /*241f0*/  BSYNC B0 ;  /* 0x0000000000007941 */ /* 0x000fea0003800000 */
.L_x_11686:
        /* <DEDUP_REMOVED lines=18> */
.L_x_11834:
[----:B------:R-:W-:Y:S02]  /*24320*/  ULDC UR4, c[0x0][0xc38] ;  /* 0x00030e0000047ab9 */ /* 0x000fe40000000800 */
[----:B------:R-:W-:-:S04]  /*24330*/  IMAD.U32 R4, RZ, RZ, UR4 ;  /* 0x00000004ff047e24 */ /* 0x000fc8000f8e00ff */
[----:B-1----:R-:W-:-:S04]  /*24340*/  IMAD R5, R14, R4, RZ ;  /* 0x000000040e057224 */ /* 0x002fc800078e02ff */
[----:B------:R-:W-:-:S05]  /*24350*/  IMAD.IADD R16, R5, 0x1, R16 ;  /* 0x0000000105107824 */ /* 0x000fca00078e0210 */
[----:B------:R-:W-:-:S13]  /*24360*/  ISETP.GT.AND P6, PT, R16, R0, PT ;  /* 0x000000001000720c */ /* 0x000fda0003fc4270 */
[----:B------:R-:W-:Y:S05]  /*24370*/  @!P6 BRA `(.L_x_11689) ;  /* 0xfffffffc0064e947 */ /* 0x000fea000383ffff */
.L_x_11684:
        /* <DEDUP_REMOVED lines=8> */
.L_x_11838:
[----:B------:R-:W-:Y:S01]  /*24400*/  ISETP.NE.AND P0, PT, R5, RZ, PT ;  /* 0x000000ff0500720c */ /* 0x000fe20003f05270 */
[----:B------:R-:W-:-:S12]  /*24410*/  IMAD.MOV.U32 R5, RZ, RZ, RZ ;  /* 0x000000ffff057224 */ /* 0x000fd800078e00ff */
[----:B------:R-:W-:Y:S05]  /*24420*/  @!P0 BRA `(.L_x_11691) ;  /* 0x0000000000108947 */ /* 0x000fea0003800000 */
[----:B------:R-:W-:Y:S01]  /*24430*/  UMOV UR4, 0xffffffff ;  /* 0xffffffff00047882 */ /* 0x000fe20000000000 */
[----:B------:R-:W-:Y:S02]  /*24440*/  VIADD R12, R6, 0xffffffff ;  /* 0xffffffff060c7836 */ /* 0x000fe40000000000 */
[----:B------:R-:W-:Y:S05]  /*24450*/  BRA.DIV UR4, `(.L_x_11692) ;  /* 0x0000004204f87947 */ /* 0x000fea000b800000 */
[----:B------:R3:W4:Y:S02]  /*24460*/  SHFL.IDX PT, R5, R3, R12, 0x1f ;  /* 0x00001f0c03057589 */ /* 0x00072400000e0000 */
.L_x_11691:
[----:B01-3--:R-:W0:Y:S01]  /*24470*/  LDC.64 R2, c[0x0][0xc90] ;  /* 0x00032400ff027b82 */ /* 0x00be220000000a00 */
[----:B------:R-:W-:-:S04]  /*24480*/  IMAD.IADD R19, R6, 0x1, R19 ;  /* 0x0000000106137824 */ /* 0x000fc800078e0213 */
[----:B0-----:R-:W-:-:S05]  /*24490*/  IMAD.WIDE R2, R19, 0x4, R2 ;  /* 0x0000000413027825 */ /* 0x001fca00078e0202 */
[----:B------:R0:W2:Y:S01]  /*244a0*/  LDG.E R7, desc[UR54][R2.64] ;  /* 0x0000003602077981 */ /* 0x0000a2000c1e1900 */
[----:B----4-:R-:W-:Y:S02]  /*244b0*/  IMAD R16, R5, R4, R16 ;  /* 0x0000000405107224 */ /* 0x010fe400078e0210 */
[----:B0-----:R-:W-:Y:S02]  /*244c0*/  IMAD.MOV.U32 R2, RZ, RZ, RZ ;  /* 0x000000ffff027224 */ /* 0x001fe400078e00ff */
[----:B--2---:R-:W-:-:S05]  /*244d0*/  IMAD R6, R17, R7, RZ ;  /* 0x0000000711067224 */ /* 0x004fca00078e02ff */
        /* <DEDUP_REMOVED lines=40> */
[----:B------:R-:W-:-:S05]  /*24760*/  IABS R3, R5 ;  /* 0x0000000500037213 */ /* 0x000fca0000000000 */
[----:B------:R-:W-:-:S04]  /*24770*/  IMAD.HI.U32 R2, R2, R3, RZ ;  /* 0x0000000302027227 */ /* 0x000fc800078e00ff */
[----:B------:R-:W-:Y:S01]  /*24780*/  IMAD R6, R2, R6, R3 ;  /* 0x0000000602067224 */ /* 0x000fe200078e0203 */
[C---:B------:R-:W-:Y:S01]  /*24790*/  LOP3.LUT R3, R5.reuse, R4, RZ, 0x3c, !PT ;  /* 0x0000000405037212 */ /* 0x040fe200078e3cff */
[----:B------:R-:W-:-:S03]  /*247a0*/  IMAD.IADD R5, R5, 0x1, R0 ;  /* 0x0000000105057824 */ /* 0x000fc600078e0200 */
        /* <DEDUP_REMOVED lines=14> */
.L_x_11685:
[----:B------:R-:W-:Y:S01]  /*24890*/  UMOV UR4, URZ ;  /* 0x0000003f00047c82 */ /* 0x000fe20008000000 */
[----:B------:R-:W-:Y:S01]  /*248a0*/  UMOV UR5, URZ ;  /* 0x0000003f00057c82 */ /* 0x000fe20008000000 */
[----:B------:R-:W-:Y:S01]  /*248b0*/  ULDC UR6, c[0x0][0xc3c] ;  /* 0x00030f0000067ab9 */ /* 0x000fe20000000800 */
[----:B------:R-:W-:Y:S02]  /*248c0*/  IMAD.MOV.U32 R16, RZ, RZ, R0 ;  /* 0x000000ffff107224 */ /* 0x000fe400078e0000 */
[----:B------:R-:W-:Y:S02]  /*248d0*/  IMAD.U32 R17, RZ, RZ, UR4 ;  /* 0x00000004ff117e24 */ /* 0x000fe4000f8e00ff */
[----:B------:R-:W-:Y:S02]  /*248e0*/  IMAD.U32 R18, RZ, RZ, UR5 ;  /* 0x00000005ff127e24 */ /* 0x000fe4000f8e00ff */
[----:B------:R-:W-:-:S07]  /*248f0*/  IMAD.U32 R19, RZ, RZ, UR6 ;  /* 0x00000006ff137e24 */ /* 0x000fce000f8e00ff */
.L_x_11693:
        /* <DEDUP_REMOVED lines=10> */
.L_x_11682:
[----:B------:R-:W-:Y:S02]  /*249a0*/  ULDC UR4, c[0x0][0xc3c] ;  /* 0x00030f0000047ab9 */ /* 0x000fe40000000800 */
[----:B----4-:R-:W-:-:S13]  /*249b0*/  ISETP.GE.AND P0, PT, R19, UR4, PT ;  /* 0x0000000413007c0c */ /* 0x010fda000bf06270 */
[----:B------:R-:W-:Y:S05]  /*249c0*/  @!P0 BRA `(.L_x_11694) ;  /* 0xffffff9c00188947 */ /* 0x000fea000383ffff */
[----:B------:R-:W-:Y:S05]  /*249d0*/  BSYNC B8 ;  /* 0x0000000000087941 */ /* 0x000fea0003800000 */
.L_x_11577:
[----:B0-----:R-:W4:Y:S01]  /*249e0*/  LDL.LU R0, [R1+0x4c] ;  /* 0x00004c0001007983 */ /* 0x001f220000300800 */
[----:B------:R-:W-:Y:S01]  /*249f0*/  BSSY B0, `(.L_x_11695) ;  /* 0x000000b000007945 */ /* 0x000fe20003800000 */
[----:B------:R-:W0:Y:S01]  /*24a00*/  S2R R5, SR_CgaCtaId ;  /* 0x0000000000057919 */ /* 0x000e220000008800 */
[----:B----4-:R-:W-:-:S05]  /*24a10*/  VIADD R0, R0, 0x1 ;  /* 0x0000000100007836 */ /* 0x010fca0000000000 */
[----:B--2---:R-:W-:-:S04]  /*24a20*/  LEA.HI R2, R0, R0, RZ, 0x1 ;  /* 0x0000000000027211 */ /* 0x004fc800078f08ff */
[----:B------:R-:W-:Y:S02]  /*24a30*/  LOP3.LUT R3, R2, 0xfffffffe, RZ, 0xc0, !PT ;  /* 0xfffffffe02037812 */ /* 0x000fe400078ec0ff */
[----:B------:R-:W-:-:S03]  /*24a40*/  MOV R2, 0x400 ;  /* 0x0000040000027802 */ /* 0x000fc60000000f00 */
[----:B------:R-:W-:Y:S01]  /*24a50*/  IMAD.IADD R0, R0, 0x1, -R3 ;  /* 0x0000000100007824 */ /* 0x000fe200078e0a03 */
[----:B0-----:R-:W-:-:S04]  /*24a60*/  LEA R5, R5, R2, 0x18 ;  /* 0x0000000205057211 */ /* 0x001fc800078ec0ff */
[----:B------:R-:W-:-:S04]  /*24a70*/  SHF.L.U32 R0, R0, 0x1f, RZ ;  /* 0x0000001f00007819 */ /* 0x000fc800000006ff */
[----:B------:R-:W0:Y:S02]  /*24a80*/  SYNCS.PHASECHK.TRANS64.TRYWAIT P0, [R5+URZ+0x2d820], R0 ;  /* 0x02d82000050075a7 */ /* 0x000e24000800017f */
[----:B0-----:R-:W-:Y:S05]  /*24a90*/  @!P0 BRA `(.L_x_11696) ;  /* 0x0000003c00908947 */ /* 0x001fea0003800000 */
.L_x_11841:
[----:B------:R-:W-:Y:S05]  /*24aa0*/  BSYNC B0 ;  /* 0x0000000000007941 */ /* 0x000fea0003800000 */
.L_x_11695:
[----:B------:R-:W-:-:S03]  /*24ab0*/  UMOV UR4, 0xffffffff ;  /* 0xffffffff00047882 */ /* 0x000fc60000000000 */
[----:B------:R-:W-:Y:S05]  /*24ac0*/  BRA.DIV UR4, `(.L_x_11697) ;  /* 0x0000003e04987947 */ /* 0x000fea000b800000 */
[----:B0-----:R-:W0:Y:S02]  /*24ad0*/  S2R R0, SR_TID.X ;  /* 0x0000000000007919 */ /* 0x001e240000002100 */
[----:B0-----:R-:W-:-:S04]  /*24ae0*/  SHF.R.U32.HI R0, RZ, 0x5, R0 ;  /* 0x00000005ff007819 */ /* 0x001fc80000011600 */
[----:B------:R-:W-:-:S05]  /*24af0*/  LOP3.LUT R0, R0, 0x3, RZ, 0xc0, !PT ;  /* 0x0000000300007812 */ /* 0x000fca00078ec0ff */
[----:B------:R0:W2:Y:S02]  /*24b00*/  SHFL.IDX PT, R14, R0, RZ, 0x1f ;  /* 0x00001fff000e7589 */ /* 0x0000a400000e0000 */
.L_x_11844:
[----:B--2---:R-:W-:-:S13]  /*24b10*/  ISETP.NE.AND P0, PT, R14, RZ, PT ;  /* 0x000000ff0e00720c */ /* 0x004fda0003f05270 */
[----:B------:R-:W-:Y:S05]  /*24b20*/  @P0 BRA `(.L_x_11351) ;  /* 0x0000000000900947 */ /* 0x000fea0003800000 */
[----:B------:R-:W-:-:S03]  /*24b30*/  UMOV UR4, 0xffffffff ;  /* 0xffffffff00047882 */ /* 0x000fc60000000000 */
[----:B------:R-:W-:Y:S05]  /*24b40*/  BRA.DIV UR4, `(.L_x_11698) ;  /* 0x0000003e04ac7947 */ /* 0x000fea000b800000 */
[----:B------:R-:W-:-:S13]  /*24b50*/  ELECT P6, URZ, PT ;  /* 0x00000000003f782f */ /* 0x000fda00038c0000 */
.L_x_11847:
[----:B------:R-:W-:Y:S05]  /*24b60*/  @!P6 BRA `(.L_x_11351) ;  /* 0x000000000080e947 */ /* 0x000fea0003800000 */
[----:B------:R-:W-:-:S06]  /*24b70*/  ULOP3.LUT UR4, UR36, 0x2, URZ, 0xfc, !UPT ;  /* 0x0000000224047892 */ /* 0x000fcc000f8efc3f */
[----:B0-----:R-:W-:-:S05]  /*24b80*/  IMAD.U32 R0, RZ, RZ, UR4 ;  /* 0x00000004ff007e24 */ /* 0x001fca000f8e00ff */
[----:B------:R-:W-:-:S13]  /*24b90*/  ISETP.NE.AND P0, PT, R0, 0x3, PT ;  /* 0x000000030000780c */ /* 0x000fda0003f05270 */
[----:B------:R-:W-:Y:S05]  /*24ba0*/  @!P0 BRA `(.L_x_11699) ;  /* 0x0000000000048947 */ /* 0x000fea0003800000 */
[----:B------:R-:W-:Y:S01]  /*24bb0*/  BPT.TRAP 0x1 ;  /* 0x000000040000795c */ /* 0x000fe20000300000 */
.L_x_11699:
[----:B------:R-:W2:Y:S01]  /*24bc0*/  LDL R0, [R1] ;  /* 0x0000000001007983 */ /* 0x000ea20000100800 */
[C---:B------:R-:W-:Y:S02]  /*24bd0*/  IMAD R3, R25.reuse, 0x8, R5 ;  /* 0x0000000819037824 */ /* 0x040fe400078e0205 */
[----:B------:R-:W-:-:S05]  /*24be0*/  VIADD R25, R25, 0x1 ;  /* 0x0000000119197836 */ /* 0x000fca0000000000 */
[----:B------:R-:W-:Y:S02]  /*24bf0*/  ISETP.NE.AND P2, PT, R25, 0x2, PT ;  /* 0x000000021900780c */ /* 0x000fe40003f45270 */
[----:B--2---:R-:W-:Y:S02]  /*24c00*/  SHF.L.U32 R2, R0, 0x1f, RZ ;  /* 0x0000001f00027819 */ /* 0x004fe400000006ff */
[----:B------:R-:W-:Y:S02]  /*24c10*/  SEL R0, RZ, 0x1, P2 ;  /* 0x00000001ff007807 */ /* 0x000fe40001000000 */
[----:B------:R-:W0:Y:S02]  /*24c20*/  SYNCS.PHASECHK.TRANS64.TRYWAIT P1, [R3+URZ+0x2d840], R2 ;  /* 0x02d84002030075a7 */ /* 0x000e24000802017f */
[----:B0-----:R-:W-:Y:S05]  /*24c30*/  @!P1 BRA `(.L_x_11700) ;  /* 0x0000003c00909947 */ /* 0x001fea0003800000 */
.L_x_11848:
[----:B------:R-:W2:Y:S01]  /*24c40*/  LDL.LU R4, [R1] ;  /* 0x0000000001047983 */ /* 0x000ea20000300800 */
[----:B------:R-:W-:Y:S02]  /*24c50*/  SEL R25, R25, RZ, P2 ;  /* 0x000000ff19197207 */ /* 0x000fe40001000000 */
[----:B--2---:R-:W-:Y:S01]  /*24c60*/  LOP3.LUT R0, R4, R0, RZ, 0x3c, !PT ;  /* 0x0000000004007212 */ /* 0x004fe200078e3cff */
[----:B------:R-:W-:Y:S06]  /*24c70*/  @!P0 BRA `(.L_x_11701) ;  /* 0x0000000000048947 */ /* 0x000fec0003800000 */
[----:B------:R-:W-:Y:S01]  /*24c80*/  BPT.TRAP 0x1 ;  /* 0x000000040000795c */ /* 0x000fe20000300000 */
.L_x_11701:
[----:B------:R-:W-:Y:S01]  /*24c90*/  IMAD R25, R25, 0x8, R5 ;  /* 0x0000000819197824 */ /* 0x000fe200078e0205 */
[----:B------:R-:W-:-:S04]  /*24ca0*/  SHF.L.U32 R0, R0, 0x1f, RZ ;  /* 0x0000001f00007819 */ /* 0x000fc800000006ff */
[----:B------:R-:W2:Y:S02]  /*24cb0*/  SYNCS.PHASECHK.TRANS64.TRYWAIT P1, [R25+URZ+0x2d840], R0 ;  /* 0x02d84000190075a7 */ /* 0x000ea4000802017f */
[----:B--2---:R-:W-:Y:S05]  /*24cc0*/  @!P1 BRA `(.L_x_11702) ;  /* 0x0000003c00809947 */ /* 0x004fea0003800000 */
.L_x_11849:
[----:B------:R-:W-:Y:S05]  /*24cd0*/  @!P0 BRA `(.L_x_11703) ;  /* 0x0000000000048947 */ /* 0x000fea0003800000 */
[----:B------:R-:W-:Y:S01]  /*24ce0*/  BPT.TRAP 0x1 ;  /* 0x000000040000795c */ /* 0x000fe20000300000 */
.L_x_11703:
[----:B------:R-:W4:Y:S02]  /*24cf0*/  SYNCS.PHASECHK.TRANS64.TRYWAIT P1, [R3+URZ+0x2d860], R2 ;  /* 0x02d86002030075a7 */ /* 0x000f24000802017f */
[----:B----4-:R-:W-:Y:S05]  /*24d00*/  @!P1 BRA `(.L_x_11704) ;  /* 0x0000003c00849947 */ /* 0x010fea0003800000 */
.L_x_11850:
[----:B------:R-:W-:Y:S05]  /*24d10*/  @!P0 BRA `(.L_x_11705) ;  /* 0x0000000000048947 */ /* 0x000fea0003800000 */
[----:B------:R-:W-:Y:S01]  /*24d20*/  BPT.TRAP 0x1 ;  /* 0x000000040000795c */ /* 0x000fe20000300000 */
.L_x_11705:
[----:B------:R0:W0:Y:S02]  /*24d30*/  SYNCS.PHASECHK.TRANS64.TRYWAIT P0, [R25+URZ+0x2d860], R0 ;  /* 0x02d86000190075a7 */ /* 0x000024000800017f */
[----:B0-----:R-:W-:Y:S05]  /*24d40*/  @!P0 NANOSLEEP.SYNCS 0x989680 ;  /* 0x009896800000895d */ /* 0x001fea0003900000 */
[----:B------:R-:W0:Y:S02]  /*24d50*/  @!P0 SYNCS.PHASECHK.TRANS64 P0, [R25+URZ+0x2d860], R0 ;  /* 0x02d86000190085a7 */ /* 0x000e24000800007f */
[----:B0-----:R-:W-:Y:S05]  /*24d60*/  @!P0 BRA `(.L_x_11705) ;  /* 0xfffffffc00f08947 */ /* 0x001fea000383ffff */
.L_x_11351:
[----:B------:R-:W-:Y:S05]  /*24d70*/  BSYNC B9 ;  /* 0x0000000000097941 */ /* 0x000fea0003800000 */
.L_x_11348:
[----:B------:R-:W-:Y:S05]  /*24d80*/  EXIT ;  /* 0x000000000000794d */ /* 0x000fea0003800000 */
.L_x_11375:
[----:B0-----:R0:W1:Y:S02]  /*24d90*/  SYNCS.PHASECHK.TRANS64.TRYWAIT P4, [R35+URZ+0x2d890], R86 ;  /* 0x02d89056230075a7 */ /* 0x001064000808017f */
[----:B-1----:R-:W-:Y:S05]  /*24da0*/  @!P4 NANOSLEEP.SYNCS 0x989680 ;  /* 0x009896800000c95d */ /* 0x002fea0003900000 */
[----:B------:R-:W1:Y:S02]  /*24db0*/  @!P4 SYNCS.PHASECHK.TRANS64 P4, [R35+URZ+0x2d890], R86 ;  /* 0x02d890562300c5a7 */ /* 0x000e64000808007f */
[----:B-1----:R-:W-:Y:S05]  /*24dc0*/  @!P4 BRA `(.L_x_11375) ;  /* 0xfffffffc00f0c947 */ /* 0x002fea000383ffff */
[----:B------:R-:W-:Y:S05]  /*24dd0*/  BRA `(.L_x_11706) ;  /* 0xfffffde400c47947 */ /* 0x000fea000383ffff */
.L_x_11376:
        /* <DEDUP_REMOVED lines=8> */
.L_x_11708:
[----:B------:R-:W-:Y:S05]  /*24e60*/  BSYNC B1 ;  /* 0x0000000000017941 */ /* 0x000fea0003800000 */
.L_x_11707:
        /* <DEDUP_REMOVED lines=8> */
.L_x_11709:
[----:B------:R-:W-:Y:S01]  /*24ef0*/  IMAD.MOV.U32 R11, RZ, RZ, R14 ;  /* 0x000000ffff0b7224 */ /* 0x000fe200078e000e */
[----:B------:R-:W-:Y:S06]  /*24f00*/  BRA `(.L_x_11710) ;  /* 0xfffffde4008c7947 */ /* 0x000fec000383ffff */
.L_x_11404:
[----:B0-----:R0:W1:Y:S02]  /*24f10*/  SYNCS.PHASECHK.TRANS64.TRYWAIT P4, [R35+URZ+0x2d890], R86 ;  /* 0x02d89056230075a7 */ /* 0x001064000808017f */
[----:B-1----:R-:W-:Y:S05]  /*24f20*/  @!P4 NANOSLEEP.SYNCS 0x989680 ;  /* 0x009896800000c95d */ /* 0x002fea0003900000 */
[----:B------:R-:W1:Y:S02]  /*24f30*/  @!P4 SYNCS.PHASECHK.TRANS64 P4, [R35+URZ+0x2d890], R86 ;  /* 0x02d890562300c5a7 */ /* 0x000e64000808007f */
[----:B-1----:R-:W-:Y:S05]  /*24f40*/  @!P4 BRA `(.L_x_11404) ;  /* 0xfffffffc00f0c947 */ /* 0x002fea000383ffff */
[----:B------:R-:W-:Y:S05]  /*24f50*/  BRA `(.L_x_11711) ;  /* 0xfffffe0000b47947 */ /* 0x000fea000383ffff */
.L_x_11405:
        /* <DEDUP_REMOVED lines=8> */
.L_x_11713:
[----:B------:R-:W-:Y:S05]  /*24fe0*/  BSYNC B1 ;  /* 0x0000000000017941 */ /* 0x000fea0003800000 */
.L_x_11712:
        /* <DEDUP_REMOVED lines=8> */
.L_x_11714:
[----:B------:R-:W-:Y:S01]  /*25070*/  IMAD.MOV.U32 R90, RZ, RZ, R14 ;  /* 0x000000ffff5a7224 */ /* 0x000fe200078e000e */
[----:B------:R-:W-:Y:S06]  /*25080*/  BRA `(.L_x_11715) ;  /* 0xfffffe00007c7947 */ /* 0x000fec000383ffff */
.L_x_11418:
[----:B0-----:R0:W1:Y:S02]  /*25090*/  SYNCS.PHASECHK.TRANS64.TRYWAIT P3, [R35+URZ+0x2d890], R86 ;  /* 0x02d89056230075a7 */ /* 0x001064000806017f */
[----:B-1----:R-:W-:Y:S05]  /*250a0*/  @!P3 NANOSLEEP.SYNCS 0x989680 ;  /* 0x009896800000b95d */ /* 0x002fea0003900000 */
[----:B------:R-:W1:Y:S02]  /*250b0*/  @!P3 SYNCS.PHASECHK.TRANS64 P3, [R35+URZ+0x2d890], R86 ;  /* 0x02d890562300b5a7 */ /* 0x000e64000806007f */
[----:B-1----:R-:W-:Y:S05]  /*250c0*/  @!P3 BRA `(.L_x_11418) ;  /* 0xfffffffc00f0b947 */ /* 0x002fea000383ffff */
[----:B------:R-:W-:Y:S05]  /*250d0*/  BRA `(.L_x_11716) ;  /* 0xfffffe1800b07947 */ /* 0x000fea000383ffff */
.L_x_11419:
[----:B------:R-:W-:Y:S01]  /*250e0*/  BSSY B1, `(.L_x_11717) ;  /* 0x0000007000017945 */ /* 0x000fe20003800000 */
[----:B------:R-:W-:Y:S02]  /*250f0*/  IMAD.MOV.U32 R12, RZ, RZ, RZ ;  /* 0x000000ffff0c7224 */ /* 0x000fe400078e00ff */
[----:B------:R-:W-:Y:S02]  /*25100*/  IMAD.MOV.U32 R11, RZ, RZ, 0x1e1f ;  /* 0x00001e1fff0b7424 */ /* 0x000fe400078e00ff */
[----:B------:R-:W-:-:S07]  /*25110*/  IMAD.MOV.U32 R15, RZ, RZ, -0x1 ;  /* 0xffffffffff0f7424 */ /* 0x000fce00078e00ff */
[----:B0-----:R-:W-:Y:S05]  /*25120*/  WARPSYNC.COLLECTIVE R15, `(.L_x_11718) ;  /* 0x000000000f087348 */ /* 0x001fea0003c00000 */
[----:B------:R1:W2:Y:S02]  /*25130*/  SHFL.IDX P6, R14, R13, R12, R11 ;  /* 0x0000000c0d0e7389 */ /* 0x0002a400000c000b */
[----:B012---:R-:W-:Y:S01]  /*25140*/  ENDCOLLECTIVE ;  /* 0x000000000000791b */ /* 0x007fe20003800000 */
.L_x_11718:
[----:B------:R-:W-:Y:S05]  /*25150*/  BSYNC B1 ;  /* 0x0000000000017941 */ /* 0x000fea0003800000 */
.L_x_11717:
        /* <DEDUP_REMOVED lines=8> */
.L_x_11719:
[----:B------:R-:W-:Y:S01]  /*251e0*/  IMAD.MOV.U32 R42, RZ, RZ, R14 ;  /* 0x000000ffff2a7224 */ /* 0x000fe200078e000e */
[----:B------:R-:W-:Y:S06]  /*251f0*/  BRA `(.L_x_11720) ;  /* 0xfffffe1800e47947 */ /* 0x000fec000383ffff */
.L_x_11423:
[----:B---3--:R3:W0:Y:S02]  /*25200*/  SYNCS.PHASECHK.TRANS64.TRYWAIT P2, [R35+URZ+0x2d8b0], R86 ;  /* 0x02d8b056230075a7 */ /* 0x008624000804017f */
[----:B0-----:R-:W-:Y:S05]  /*25210*/  @!P2 NANOSLEEP.SYNCS 0x989680 ;  /* 0x009896800000a95d */ /* 0x001fea0003900000 */
[----:B------:R-:W0:Y:S02]  /*25220*/  @!P2 SYNCS.PHASECHK.TRANS64 P2, [R35+URZ+0x2d8b0], R86 ;  /* 0x02d8b0562300a5a7 */ /* 0x000e24000804007f */
[----:B0-----:R-:W-:Y:S05]  /*25230*/  @!P2 BRA `(.L_x_11423) ;  /* 0xfffffffc00f0a947 */ /* 0x001fea000383ffff */
[----:B------:R-:W-:Y:S05]  /*25240*/  BRA `(.L_x_11721) ;  /* 0xfffffe1c00c87947 */ /* 0x000fea000383ffff */
.L_x_11437:
        /* <DEDUP_REMOVED lines=10> */
[----:B-12--5:R-:W-:Y:S05]  /*252f0*/  WARPSYNC.COLLECTIVE R15, `(.L_x_11723) ;  /* 0x000000000f087348 */ /* 0x026fea0003c00000 */
[----:B------:R0:W3:Y:S02]  /*25300*/  SHFL.IDX P6, R14, R13, R12, R11 ;  /* 0x0000000c0d0e7389 */ /* 0x0000e400000c000b */
[----:B0123-5:R-:W-:Y:S01]  /*25310*/  ENDCOLLECTIVE ;  /* 0x000000000000791b */ /* 0x02ffe20003800000 */
.L_x_11723:
[----:B------:R-:W-:Y:S05]  /*25320*/  BSYNC B0 ;  /* 0x0000000000007941 */ /* 0x000fea0003800000 */
.L_x_11722:
[----:B------:R0:W-:Y:S01]  /*25330*/  STL [R1+0x44], R14 ;  /* 0x0000440e01007387 */ /* 0x0001e20000100800 */
[----:B------:R-:W-:Y:S05]  /*25340*/  BRA `(.L_x_11724) ;  /* 0xfffffe2800b47947 */ /* 0x000fea000383ffff */
.L_x_11448:
[----:B------:R-:W-:Y:S01]  /*25350*/  BSSY B1, `(.L_x_11725) ;  /* 0x0000007000017945 */ /* 0x000fe20003800000 */
[----:B------:R-:W-:Y:S02]  /*25360*/  IMAD.MOV.U32 R12, RZ, RZ, RZ ;  /* 0x000000ffff0c7224 */ /* 0x000fe400078e00ff */
[----:B------:R-:W-:Y:S02]  /*25370*/  IMAD.MOV.U32 R11, RZ, RZ, 0x1e1f ;  /* 0x00001e1fff0b7424 */ /* 0x000fe400078e00ff */
[----:B------:R-:W-:-:S07]  /*25380*/  IMAD.MOV.U32 R15, RZ, RZ, -0x1 ;  /* 0xffffffffff0f7424 */ /* 0x000fce00078e00ff */
[----:B012---:R-:W-:Y:S05]  /*25390*/  WARPSYNC.COLLECTIVE R15, `(.L_x_11726) ;  /* 0x000000000f087348 */ /* 0x007fea0003c00000 */
[----:B0-----:R0:W3:Y:S02]  /*253a0*/  SHFL.IDX P6, R14, R13, R12, R11 ;  /* 0x0000000c0d0e7389 */ /* 0x0010e400000c000b */
[----:B0123--:R-:W-:Y:S01]  /*253b0*/  ENDCOLLECTIVE ;  /* 0x000000000000791b */ /* 0x00ffe20003800000 */
.L_x_11726:
[----:B------:R-:W-:Y:S05]  /*253c0*/  BSYNC B1 ;  /* 0x0000000000017941 */ /* 0x000fea0003800000 */
.L_x_11725:
        /* <DEDUP_REMOVED lines=8> */
.L_x_11727:
[----:B------:R-:W-:Y:S02]  /*25450*/  IMAD.MOV.U32 R13, RZ, RZ, R5 ;  /* 0x000000ffff0d7224 */ /* 0x000fe400078e0005 */
[----:B------:R-:W-:-:S07]  /*25460*/  IMAD.MOV.U32 R0, RZ, RZ, R14 ;  /* 0x000000ffff007224 */ /* 0x000fce00078e000e */
[----:B------:R-:W-:Y:S05]  /*25470*/  WARPSYNC.COLLECTIVE R15, `(.L_x_11728) ;  /* 0x000000000f087348 */ /* 0x000fea0003c00000 */
[----:B------:R0:W1:Y:S02]  /*25480*/  SHFL.IDX P6, R14, R13, R12, R11 ;  /* 0x0000000c0d0e7389 */ /* 0x00006400000c000b */
[----:B01----:R-:W-:Y:S01]  /*25490*/  ENDCOLLECTIVE ;  /* 0x000000000000791b */ /* 0x003fe20003800000 */
.L_x_11728:
[----:B------:R-:W-:Y:S02]  /*254a0*/  IMAD.MOV.U32 R13, RZ, RZ, R4 ;  /* 0x000000ffff0d7224 */ /* 0x000fe400078e0004 */
[----:B------:R-:W-:-:S07]  /*254b0*/  IMAD.MOV.U32 R5, RZ, RZ, R14 ;  /* 0x000000ffff057224 */ /* 0x000fce00078e000e */
[----:B------:R-:W-:Y:S05]  /*254c0*/  WARPSYNC.COLLECTIVE R15, `(.L_x_11729) ;  /* 0x000000000f087348 */ /* 0x000fea0003c00000 */
[----:B------:R0:W1:Y:S02]  /*254d0*/  SHFL.IDX P6, R14, R13, R12, R11 ;  /* 0x0000000c0d0e7389 */ /* 0x00006400000c000b */
[----:B01----:R-:W-:Y:S01]  /*254e0*/  ENDCOLLECTIVE ;  /* 0x000000000000791b */ /* 0x003fe20003800000 */
.L_x_11729:
[----:B------:R-:W-:Y:S05]  /*254f0*/  BRA `(.L_x_11730) ;  /* 0xfffffe3000407947 */ /* 0x000fea000383ffff */
.L_x_11452:
[----:B0-----:R0:W1:Y:S02]  /*25500*/  SYNCS.PHASECHK.TRANS64.TRYWAIT P0, [R2+URZ+0x2d800], R3 ;  /* 0x02d80003020075a7 */ /* 0x001064000800017f */
[----:B-1----:R-:W-:Y:S05]  /*25510*/  @!P0 NANOSLEEP.SYNCS 0x989680 ;  /* 0x009896800000895d */ /* 0x002fea0003900000 */
[----:B------:R-:W1:Y:S02]  /*25520*/  @!P0 SYNCS.PHASECHK.TRANS64 P0, [R2+URZ+0x2d800], R3 ;  /* 0x02d80003020085a7 */ /* 0x000e64000800007f */
[----:B-1----:R-:W-:Y:S05]  /*25530*/  @!P0 BRA `(.L_x_11452) ;  /* 0xfffffffc00f08947 */ /* 0x002fea000383ffff */
[----:B------:R-:W-:Y:S05]  /*25540*/  BRA `(.L_x_11731) ;  /* 0xfffffe3800847947 */ /* 0x000fea000383ffff */
.L_x_11464:
[----:B------:R-:W-:Y:S01]  /*25550*/  BSSY B1, `(.L_x_11732) ;  /* 0x0000007000017945 */ /* 0x000fe20003800000 */
[----:B------:R-:W-:Y:S02]  /*25560*/  IMAD.MOV.U32 R12, RZ, RZ, RZ ;  /* 0x000000ffff0c7224 */ /* 0x000fe400078e00ff */
[----:B------:R-:W-:Y:S02]  /*25570*/  IMAD.MOV.U32 R11, RZ, RZ, 0x1e1f ;  /* 0x00001e1fff0b7424 */ /* 0x000fe400078e00ff */
[----:B------:R-:W-:-:S07]  /*25580*/  IMAD.MOV.U32 R15, RZ, RZ, -0x1 ;  /* 0xffffffffff0f7424 */ /* 0x000fce00078e00ff */
[----:B012---:R-:W-:Y:S05]  /*25590*/  WARPSYNC.COLLECTIVE R15, `(.L_x_11733) ;  /* 0x000000000f087348 */ /* 0x007fea0003c00000 */
[----:B0-----:R0:W3:Y:S02]  /*255a0*/  SHFL.IDX P6, R14, R13, R12, R11 ;  /* 0x0000000c0d0e7389 */ /* 0x0010e400000c000b */
[----:B0123--:R-:W-:Y:S01]  /*255b0*/  ENDCOLLECTIVE ;  /* 0x000000000000791b */ /* 0x00ffe20003800000 */
.L_x_11733:
[----:B------:R-:W-:Y:S05]  /*255c0*/  BSYNC B1 ;  /* 0x0000000000017941 */ /* 0x000fea0003800000 */
.L_x_11732:
        /* <DEDUP_REMOVED lines=8> */
.L_x_11734:
[----:B------:R-:W-:Y:S02]  /*25650*/  IMAD.MOV.U32 R13, RZ, RZ, R21 ;  /* 0x000000ffff0d7224 */ /* 0x000fe400078e0015 */
[----:B------:R-:W-:-:S07]  /*25660*/  IMAD.MOV.U32 R0, RZ, RZ, R14 ;  /* 0x000000ffff007224 */ /* 0x000fce00078e000e */
[----:B------:R-:W-:Y:S05]  /*25670*/  WARPSYNC.COLLECTIVE R15, `(.L_x_11735) ;  /* 0x000000000f087348 */ /* 0x000fea0003c00000 */
[----:B------:R0:W1:Y:S02]  /*25680*/  SHFL.IDX P6, R14, R13, R12, R11 ;  /* 0x0000000c0d0e7389 */ /* 0x00006400000c000b */
[----:B01----:R-:W-:Y:S01]  /*25690*/  ENDCOLLECTIVE ;  /* 0x000000000000791b */ /* 0x003fe20003800000 */
.L_x_11735:
[----:B------:R-:W-:Y:S02]  /*256a0*/  IMAD.MOV.U32 R13, RZ, RZ, R20 ;  /* 0x000000ffff0d7224 */ /* 0x000fe400078e0014 */
[----:B------:R-:W-:-:S07]  /*256b0*/  IMAD.MOV.U32 R21, RZ, RZ, R14 ;  /* 0x000000ffff157224 */ /* 0x000fce00078e000e */
[----:B------:R-:W-:Y:S05]  /*256c0*/  WARPSYNC.COLLECTIVE R15, `(.L_x_11736) ;  /* 0x000000000f087348 */ /* 0x000fea0003c00000 */
[----:B------:R0:W1:Y:S02]  /*256d0*/  SHFL.IDX P6, R14, R13, R12, R11 ;  /* 0x0000000c0d0e7389 */ /* 0x00006400000c000b */
[----:B01----:R-:W-:Y:S01]  /*256e0*/  ENDCOLLECTIVE ;  /* 0x000000000000791b */ /* 0x003fe20003800000 */
.L_x_11736:
[----:B------:R-:W-:Y:S01]  /*256f0*/  IMAD.MOV.U32 R20, RZ, RZ, R14 ;  /* 0x000000ffff147224 */ /* 0x000fe200078e000e */
[----:B------:R-:W-:Y:S06]  /*25700*/  BRA `(.L_x_11737) ;  /* 0xfffffe4c00ac7947 */ /* 0x000fec000383ffff */
.L_x_11468:
[----:B0-----:R0:W3:Y:S02]  /*25710*/  SYNCS.PHASECHK.TRANS64.TRYWAIT P0, [R2+URZ+0x2d800], R3 ;  /* 0x02d80003020075a7 */ /* 0x0010e4000800017f */
[----:B---3--:R-:W-:Y:S05]  /*25720*/  @!P0 NANOSLEEP.SYNCS 0x989680 ;  /* 0x009896800000895d */ /* 0x008fea0003900000 */
[----:B------:R-:W3:Y:S02]  /*25730*/  @!P0 SYNCS.PHASECHK.TRANS64 P0, [R2+URZ+0x2d800], R3 ;  /* 0x02d80003020085a7 */ /* 0x000ee4000800007f */
[----:B---3--:R-:W-:Y:S05]  /*25740*/  @!P0 BRA `(.L_x_11468) ;  /* 0xfffffffc00f08947 */ /* 0x008fea000383ffff */
[----:B------:R-:W-:Y:S05]  /*25750*/  BRA `(.L_x_11738) ;  /* 0xfffffe5400687947 */ /* 0x000fea000383ffff */
.L_x_11476:
[----:B--2---:R2:W4:Y:S02]  /*25760*/  SYNCS.PHASECHK.TRANS64.TRYWAIT P1, [R0+URZ+0x2d830], R5 ;  /* 0x02d83005000075a7 */ /* 0x004524000802017f */
[----:B----4-:R-:W-:Y:S05]  /*25770*/  @!P1 NANOSLEEP.SYNCS 0x989680 ;  /* 0x009896800000995d */ /* 0x010fea0003900000 */
[----:B------:R-:W4:Y:S02]  /*25780*/  @!P1 SYNCS.PHASECHK.TRANS64 P1, [R0+URZ+0x2d830], R5 ;  /* 0x02d83005000095a7 */ /* 0x000f24000802007f */
[----:B----4-:R-:W-:Y:S05]  /*25790*/  @!P1 BRA `(.L_x_11476) ;  /* 0xfffffffc00f09947 */ /* 0x010fea000383ffff */
[----:B------:R-:W-:Y:S05]  /*257a0*/  BRA `(.L_x_11475) ;  /* 0xfffffe6c00747947 */ /* 0x000fea000383ffff */
.L_x_11495:
[----:B-1----:R1:W2:Y:S02]  /*257b0*/  SYNCS.PHASECHK.TRANS64.TRYWAIT P2, [R9+URZ+0x2d830], R8 ;  /* 0x02d83008090075a7 */ /* 0x0022a4000804017f */
[----:B--2---:R-:W-:Y:S05]  /*257c0*/  @!P2 NANOSLEEP.SYNCS 0x989680 ;  /* 0x009896800000a95d */ /* 0x004fea0003900000 */
[----:B------:R-:W2:Y:S02]  /*257d0*/  @!P2 SYNCS.PHASECHK.TRANS64 P2, [R9+URZ+0x2d830], R8 ;  /* 0x02d830080900a5a7 */ /* 0x000ea4000804007f */
[----:B--2---:R-:W-:Y:S05]  /*257e0*/  @!P2 BRA `(.L_x_11495) ;  /* 0xfffffffc00f0a947 */ /* 0x004fea000383ffff */
[----:B------:R-:W-:Y:S05]  /*257f0*/  BRA `(.L_x_11494) ;  /* 0xfffffeac00047947 */ /* 0x000fea000383ffff */
.L_x_11499:
[----:B-1----:R1:W2:Y:S02]  /*25800*/  SYNCS.PHASECHK.TRANS64.TRYWAIT P1, [R9+URZ+0x2d850], R8 ;  /* 0x02d85008090075a7 */ /* 0x0022a4000802017f */
[----:B--2---:R-:W-:Y:S05]  /*25810*/  @!P1 NANOSLEEP.SYNCS 0x989680 ;  /* 0x009896800000995d */ /* 0x004fea0003900000 */
[----:B------:R-:W2:Y:S02]  /*25820*/  @!P1 SYNCS.PHASECHK.TRANS64 P1, [R9+URZ+0x2d850], R8 ;  /* 0x02d85008090095a7 */ /* 0x000ea4000802007f */
[----:B--2---:R-:W-:Y:S05]  /*25830*/  @!P1 BRA `(.L_x_11499) ;  /* 0xfffffffc00f09947 */ /* 0x004fea000383ffff */
[----:B------:R-:W-:Y:S05]  /*25840*/  BRA `(.L_x_11496) ;  /* 0xfffffeb000207947 */ /* 0x000fea000383ffff */
.L_x_11520:
[----:B--2---:R2:W3:Y:S02]  /*25850*/  SYNCS.PHASECHK.TRANS64.TRYWAIT P2, [R5+URZ+0x2d830], R6 ;  /* 0x02d83006050075a7 */ /* 0x0044e4000804017f */
[----:B---3--:R-:W-:Y:S05]  /*25860*/  @!P2 NANOSLEEP.SYNCS 0x989680 ;  /* 0x009896800000a95d */ /* 0x008fea0003900000 */
[----:B------:R-:W3:Y:S02]  /*25870*/  @!P2 SYNCS.PHASECHK.TRANS64 P2, [R5+URZ+0x2d830], R6 ;  /* 0x02d830060500a5a7 */ /* 0x000ee4000804007f */
[----:B---3--:R-:W-:Y:S05]  /*25880*/  @!P2 BRA `(.L_x_11520) ;  /* 0xfffffffc00f0a947 */ /* 0x008fea000383ffff */
[----:B------:R-:W-:Y:S05]  /*25890*/  BRA `(.L_x_11519) ;  /* 0xfffffeec00207947 */ /* 0x000fea000383ffff */
.L_x_11524:
[----:B-1----:R1:W2:Y:S02]  /*258a0*/  SYNCS.PHASECHK.TRANS64.TRYWAIT P1, [R6+URZ+0x2d850], R5 ;  /* 0x02d85005060075a7 */ /* 0x0022a4000802017f */
[----:B--2---:R-:W-:Y:S05]  /*258b0*/  @!P1 NANOSLEEP.SYNCS 0x989680 ;  /* 0x009896800000995d */ /* 0x004fea0003900000 */
[----:B------:R-:W2:Y:S02]  /*258c0*/  @!P1 SYNCS.PHASECHK.TRANS64 P1, [R6+URZ+0x2d850], R5 ;  /* 0x02d85005060095a7 */ /* 0x000ea4000802007f */
[----:B--2---:R-:W-:Y:S05]  /*258d0*/  @!P1 BRA `(.L_x_11524) ;  /* 0xfffffffc00f09947 */ /* 0x004fea000383ffff */
[----:B------:R-:W-:Y:S05]  /*258e0*/  BRA `(.L_x_11521) ;  /* 0xfffffef000487947 */ /* 0x000fea000383ffff */
.L_x_11533:
[----:B--2---:R2:W3:Y:S02]  /*258f0*/  SYNCS.PHASECHK.TRANS64.TRYWAIT P2, [R5+URZ+0x2d830], R6 ;  /* 0x02d83006050075a7 */ /* 0x0044e4000804017f */
[----:B---3--:R-:W-:Y:S05]  /*25900*/  @!P2 NANOSLEEP.SYNCS 0x989680 ;  /* 0x009896800000a95d */ /* 0x008fea0003900000 */
[----:B------:R-:W3:Y:S02]  /*25910*/  @!P2 SYNCS.PHASECHK.TRANS64 P2, [R5+URZ+0x2d830], R6 ;  /* 0x02d830060500a5a7 */ /* 0x000ee4000804007f */
[----:B---3--:R-:W-:Y:S05]  /*25920*/  @!P2 BRA `(.L_x_11533) ;  /* 0xfffffffc00f0a947 */ /* 0x008fea000383ffff */
[----:B------:R-:W-:Y:S05]  /*25930*/  BRA `(.L_x_11532) ;  /* 0xffffff1800447947 */ /* 0x000fea000383ffff */
.L_x_11537:
[----:B-1----:R1:W2:Y:S02]  /*25940*/  SYNCS.PHASECHK.TRANS64.TRYWAIT P1, [R6+URZ+0x2d850], R5 ;  /* 0x02d85005060075a7 */ /* 0x0022a4000802017f */
[----:B--2---:R-:W-:Y:S05]  /*25950*/  @!P1 NANOSLEEP.SYNCS 0x989680 ;  /* 0x009896800000995d */ /* 0x004fea0003900000 */
[----:B------:R-:W2:Y:S02]  /*25960*/  @!P1 SYNCS.PHASECHK.TRANS64 P1, [R6+URZ+0x2d850], R5 ;  /* 0x02d85005060095a7 */ /* 0x000ea4000802007f */
[----:B--2---:R-:W-:Y:S05]  /*25970*/  @!P1 BRA `(.L_x_11537) ;  /* 0xfffffffc00f09947 */ /* 0x004fea000383ffff */
[----:B------:R-:W-:Y:S05]  /*25980*/  BRA `(.L_x_11534) ;  /* 0xffffff1c006c7947 */ /* 0x000fea000383ffff */
.L_x_11552:
[----:B--2---:R2:W3:Y:S02]  /*25990*/  SYNCS.PHASECHK.TRANS64.TRYWAIT P1, [R13+URZ+0x2d850], R0 ;  /* 0x02d850000d0075a7 */ /* 0x0044e4000802017f */
[----:B---3--:R-:W-:Y:S05]  /*259a0*/  @!P1 NANOSLEEP.SYNCS 0x989680 ;  /* 0x009896800000995d */ /* 0x008fea0003900000 */
[----:B------:R-:W3:Y:S02]  /*259b0*/  @!P1 SYNCS.PHASECHK.TRANS64 P1, [R13+URZ+0x2d850], R0 ;  /* 0x02d850000d0095a7 */ /* 0x000ee4000802007f */
[----:B---3--:R-:W-:Y:S05]  /*259c0*/  @!P1 BRA `(.L_x_11552) ;  /* 0xfffffffc00f09947 */ /* 0x008fea000383ffff */
[----:B------:R-:W-:Y:S05]  /*259d0*/  BRA `(.L_x_11551) ;  /* 0xffffff54008c7947 */ /* 0x000fea000383ffff */
.L_x_11563:
[----:B------:R-:W-:Y:S02]  /*259e0*/  IMAD.MOV.U32 R13, RZ, RZ, R4 ;  /* 0x000000ffff0d7224 */ /* 0x000fe400078e0004 */
[----:B------:R-:W-:Y:S02]  /*259f0*/  IMAD.MOV.U32 R12, RZ, RZ, RZ ;  /* 0x000000ffff0c7224 */ /* 0x000fe400078e00ff */
[----:B------:R-:W-:Y:S02]  /*25a00*/  IMAD.MOV.U32 R11, RZ, RZ, 0x1c1f ;  /* 0x00001c1fff0b7424 */ /* 0x000fe400078e00ff */
[----:B------:R-:W-:-:S07]  /*25a10*/  IMAD.MOV.U32 R15, RZ, RZ, -0x1 ;  /* 0xffffffffff0f7424 */ /* 0x000fce00078e00ff */
[----:B-1----:R-:W-:Y:S05]  /*25a20*/  WARPSYNC.COLLECTIVE R15, `(.L_x_11739) ;  /* 0x000000000f087348 */ /* 0x002fea0003c00000 */
[----:B------:R0:W2:Y:S02]  /*25a30*/  SHFL.IDX P6, R14, R13, R12, R11 ;  /* 0x0000000c0d0e7389 */ /* 0x0000a400000c000b */
[----:B012---:R-:W-:Y:S01]  /*25a40*/  ENDCOLLECTIVE ;  /* 0x000000000000791b */ /* 0x007fe20003800000 */
.L_x_11739:
[----:B------:R-:W-:Y:S02]  /*25a50*/  IMAD.MOV.U32 R13, RZ, RZ, R0 ;  /* 0x000000ffff0d7224 */ /* 0x000fe400078e0000 */
[----:B------:R-:W-:-:S07]  /*25a60*/  IMAD.MOV.U32 R3, RZ, RZ, R14 ;  /* 0x000000ffff037224 */ /* 0x000fce00078e000e */
[----:B------:R-:W-:Y:S05]  /*25a70*/  WARPSYNC.COLLECTIVE R15, `(.L_x_11740) ;  /* 0x000000000f087348 */ /* 0x000fea0003c00000 */
[----:B------:R0:W1:Y:S02]  /*25a80*/  SHFL.IDX P6, R14, R13, R12, R11 ;  /* 0x0000000c0d0e7389 */ /* 0x00006400000c000b */
[----:B01----:R-:W-:Y:S01]  /*25a90*/  ENDCOLLECTIVE ;  /* 0x000000000000791b */ /* 0x003fe20003800000 */
.L_x_11740:
[----:B------:R-:W-:Y:S05]  /*25aa0*/  BRA `(.L_x_11741) ;  /* 0xffffff7800bc7947 */ /* 0x000fea000383ffff */
.L_x_11566:
        /* <DEDUP_REMOVED lines=8> */
.L_x_11743:
[----:B------:R-:W-:Y:S05]  /*25b30*/  BSYNC B1 ;  /* 0x0000000000017941 */ /* 0x000fea0003800000 */
.L_x_11742:
        /* <DEDUP_REMOVED lines=8> */
.L_x_11744:
[----:B------:R-:W-:Y:S05]  /*25bc0*/  BRA `(.L_x_11745) ;  /* 0xffffff7800d07947 */ /* 0x000fea000383ffff */
.L_x_11591:
        /* <DEDUP_REMOVED lines=11> */
.L_x_11747:
[----:B------:R-:W-:Y:S05]  /*25c80*/  BSYNC B1 ;  /* 0x0000000000017941 */ /* 0x000fea0003800000 */
.L_x_11746:
[----:B------:R-:W-:Y:S05]  /*25c90*/  BRA `(.L_x_11748) ;  /* 0xffffff9000f07947 */ /* 0x000fea000383ffff */
.L_x_11593:
[----:B------:R-:W-:Y:S01]  /*25ca0*/  BSSY B1, `(.L_x_11749) ;  /* 0x0000006000017945 */ /* 0x000fe20003800000 */
[----:B------:R-:W-:-:S07]  /*25cb0*/  IMAD.MOV.U32 R15, RZ, RZ, -0x1 ;  /* 0xffffffffff0f7424 */ /* 0x000fce00078e00ff */
[----:B0-----:R-:W-:Y:S05]  /*25cc0*/  WARPSYNC.COLLECTIVE R15, `(.L_x_11750) ;  /* 0x000000000f0c7348 */ /* 0x001fea0003c00000 */
[----:B------:R-:W-:Y:S02]  /*25cd0*/  ELECT P6, UR62, PT ;  /* 0x00000000003e782f */ /* 0x000fe400038c0000 */
[----:B------:R-:W-:Y:S01]  /*25ce0*/  MOV R14, UR62 ;  /* 0x0000003e000e7c02 */ /* 0x000fe20008000f00 */
[----:B0-----:R-:W-:Y:S10]  /*25cf0*/  ENDCOLLECTIVE ;  /* 0x000000000000791b */ /* 0x001ff40003800000 */
.L_x_11750:
[----:B------:R-:W-:Y:S05]  /*25d00*/  BSYNC B1 ;  /* 0x0000000000017941 */ /* 0x000fea0003800000 */
.L_x_11749:
[----:B------:R-:W-:Y:S05]  /*25d10*/  BRA `(.L_x_11592) ;  /* 0xffffff9000e87947 */ /* 0x000fea000383ffff */
.L_x_11595:
[----:B0-----:R0:W1:Y:S02]  /*25d20*/  SYNCS.PHASECHK.TRANS64.TRYWAIT P0, [R23+URZ+0x2d820], R5 ;  /* 0x02d82005170075a7 */ /* 0x001064000800017f */
[----:B-1----:R-:W-:Y:S05]  /*25d30*/  @!P0 NANOSLEEP.SYNCS 0x989680 ;  /* 0x009896800000895d */ /* 0x002fea0003900000 */
[----:B------:R-:W1:Y:S02]  /*25d40*/  @!P0 SYNCS.PHASECHK.TRANS64 P0, [R23+URZ+0x2d820], R5 ;  /* 0x02d82005170085a7 */ /* 0x000e64000800007f */
[----:B-1----:R-:W-:Y:S05]  /*25d50*/  @!P0 BRA `(.L_x_11595) ;  /* 0xfffffffc00f08947 */ /* 0x002fea000383ffff */
[----:B------:R-:W-:Y:S05]  /*25d60*/  BRA `(.L_x_11751) ;  /* 0xffffff9000f87947 */ /* 0x000fea000383ffff */
.L_x_11599:
[----:B-1----:R1:W2:Y:S02]  /*25d70*/  SYNCS.PHASECHK.TRANS64.TRYWAIT P0, [R9+URZ+0x2d8a0], R8 ;  /* 0x02d8a008090075a7 */ /* 0x0022a4000800017f */
[----:B--2---:R-:W-:Y:S05]  /*25d80*/  @!P0 NANOSLEEP.SYNCS 0x989680 ;  /* 0x009896800000895d */ /* 0x004fea0003900000 */
[----:B------:R-:W2:Y:S02]  /*25d90*/  @!P0 SYNCS.PHASECHK.TRANS64 P0, [R9+URZ+0x2d8a0], R8 ;  /* 0x02d8a008090085a7 */ /* 0x000ea4000800007f */
[----:B--2---:R-:W-:Y:S05]  /*25da0*/  @!P0 BRA `(.L_x_11599) ;  /* 0xfffffffc00f08947 */ /* 0x004fea000383ffff */
[----:B------:R-:W-:Y:S05]  /*25db0*/  BRA `(.L_x_11752) ;  /* 0xffffff9400147947 */ /* 0x000fea000383ffff */
.L_x_11606:
[----:B0-----:R0:W2:Y:S02]  /*25dc0*/  SYNCS.PHASECHK.TRANS64.TRYWAIT P0, [R9+URZ+0x2d8c0], R8 ;  /* 0x02d8c008090075a7 */ /* 0x0010a4000800017f */
[----:B--2---:R-:W-:Y:S05]  /*25dd0*/  @!P0 NANOSLEEP.SYNCS 0x989680 ;  /* 0x009896800000895d */ /* 0x004fea0003900000 */
[----:B------:R-:W2:Y:S02]  /*25de0*/  @!P0 SYNCS.PHASECHK.TRANS64 P0, [R9+URZ+0x2d8c0], R8 ;  /* 0x02d8c008090085a7 */ /* 0x000ea4000800007f */
[----:B--2---:R-:W-:Y:S05]  /*25df0*/  @!P0 BRA `(.L_x_11606) ;  /* 0xfffffffc00f08947 */ /* 0x004fea000383ffff */
[----:B------:R-:W-:Y:S05]  /*25e00*/  BRA `(.L_x_11753) ;  /* 0xffffff9800107947 */ /* 0x000fea000383ffff */
.L_x_11615:
[----:B0-----:R0:W1:Y:S02]  /*25e10*/  SYNCS.PHASECHK.TRANS64.TRYWAIT P1, [R8+URZ+0x2d8a0], R7 ;  /* 0x02d8a007080075a7 */ /* 0x001064000802017f */
[----:B-1----:R-:W-:Y:S05]  /*25e20*/  @!P1 NANOSLEEP.SYNCS 0x989680 ;  /* 0x009896800000995d */ /* 0x002fea0003900000 */
[----:B------:R-:W1:Y:S02]  /*25e30*/  @!P1 SYNCS.PHASECHK.TRANS64 P1, [R8+URZ+0x2d8a0], R7 ;  /* 0x02d8a007080095a7 */ /* 0x000e64000802007f */
[----:B-1----:R-:W-:Y:S05]  /*25e40*/  @!P1 BRA `(.L_x_11615) ;  /* 0xfffffffc00f09947 */ /* 0x002fea000383ffff */
[----:B------:R-:W-:Y:S05]  /*25e50*/  BRA `(.L_x_11754) ;  /* 0xffffff9c00507947 */ /* 0x000fea000383ffff */
.L_x_11622:
[----:B-1----:R1:W2:Y:S02]  /*25e60*/  SYNCS.PHASECHK.TRANS64.TRYWAIT P1, [R8+URZ+0x2d8c0], R7 ;  /* 0x02d8c007080075a7 */ /* 0x0022a4000802017f */
[----:B--2---:R-:W-:Y:S05]  /*25e70*/  @!P1 NANOSLEEP.SYNCS 0x989680 ;  /* 0x009896800000995d */ /* 0x004fea0003900000 */
[----:B------:R-:W2:Y:S02]  /*25e80*/  @!P1 SYNCS.PHASECHK.TRANS64 P1, [R8+URZ+0x2d8c0], R7 ;  /* 0x02d8c007080095a7 */ /* 0x000ea4000802007f */
[----:B--2---:R-:W-:Y:S05]  /*25e90*/  @!P1 BRA `(.L_x_11622) ;  /* 0xfffffffc00f09947 */ /* 0x004fea000383ffff */
[----:B------:R-:W-:Y:S05]  /*25ea0*/  BRA `(.L_x_11755) ;  /* 0xffffffa000487947 */ /* 0x000fea000383ffff */
.L_x_11645:
        /* <DEDUP_REMOVED lines=11> */
.L_x_11757:
[----:B------:R-:W-:Y:S05]  /*25f60*/  BSYNC B0 ;  /* 0x0000000000007941 */ /* 0x000fea0003800000 */
.L_x_11756:
[----:B------:R-:W-:Y:S05]  /*25f70*/  BRA `(.L_x_11758) ;  /* 0xffffffb000807947 */ /* 0x000fea000383ffff */
.L_x_11648:
[----:B-1----:R1:W2:Y:S02]  /*25f80*/  SYNCS.PHASECHK.TRANS64.TRYWAIT P0, [R0+URZ+0x2d840], R5 ;  /* 0x02d84005000075a7 */ /* 0x0022a4000800017f */
[----:B--2---:R-:W-:Y:S05]  /*25f90*/  @!P0 NANOSLEEP.SYNCS 0x989680 ;  /* 0x009896800000895d */ /* 0x004fea0003900000 */
[----:B------:R-:W2:Y:S02]  /*25fa0*/  @!P0 SYNCS.PHASECHK.TRANS64 P0, [R0+URZ+0x2d840], R5 ;  /* 0x02d84005000085a7 */ /* 0x000ea4000800007f */
[----:B--2---:R-:W-:Y:S05]  /*25fb0*/  @!P0 BRA `(.L_x_11648) ;  /* 0xfffffffc00f08947 */ /* 0x004fea000383ffff */
[----:B------:R-:W-:Y:S05]  /*25fc0*/  BRA `(.L_x_11759) ;  /* 0xffffffb000e47947 */ /* 0x000fea000383ffff */
.L_x_11649:
        /* <DEDUP_REMOVED lines=8> */
.L_x_11761:
[----:B------:R-:W-:Y:S05]  /*26050*/  BSYNC B0 ;  /* 0x0000000000007941 */ /* 0x000fea0003800000 */
.L_x_11760:
        /* <DEDUP_REMOVED lines=8> */
.L_x_11762:
[----:B------:R-:W-:Y:S02]  /*260e0*/  IMAD.MOV.U32 R13, RZ, RZ, R7 ;  /* 0x000000ffff0d7224 */ /* 0x000fe400078e0007 */
[----:B------:R-:W-:Y:S02]  /*260f0*/  IMAD.MOV.U32 R12, RZ, RZ, 0x1 ;  /* 0x00000001ff0c7424 */ /* 0x000fe400078e00ff */
[----:B------:R-:W-:-:S07]  /*26100*/  IMAD.MOV.U32 R3, RZ, RZ, R14 ;  /* 0x000000ffff037224 */ /* 0x000fce00078e000e */
[----:B------:R-:W-:Y:S05]  /*26110*/  WARPSYNC.COLLECTIVE R15, `(.L_x_11763) ;  /* 0x000000000f087348 */ /* 0x000fea0003c00000 */
[----:B------:R0:W1:Y:S02]  /*26120*/  SHFL.IDX P6, R14, R13, R12, R11 ;  /* 0x0000000c0d0e7389 */ /* 0x00006400000c000b */
[----:B01----:R-:W-:Y:S01]  /*26130*/  ENDCOLLECTIVE ;  /* 0x000000000000791b */ /* 0x003fe20003800000 */
.L_x_11763:
[----:B------:R-:W-:Y:S01]  /*26140*/  @P0 LEA R5, P1, R9, R3, 0x1 ;  /* 0x0000000309050211 */ /* 0x000fe200078208ff */
[----:B------:R-:W-:-:S04]  /*26150*/  @P0 IMAD R3, R8, 0x2, R23 ;  /* 0x0000000208030824 */ /* 0x000fc800078e0217 */
        /* <DEDUP_REMOVED lines=16> */
.L_x_11764:
[----:B------:R-:W-:Y:S02]  /*26260*/  IMAD.MOV.U32 R13, RZ, RZ, R7 ;  /* 0x000000ffff0d7224 */ /* 0x000fe400078e0007 */
[----:B------:R-:W-:Y:S02]  /*26270*/  IMAD.MOV.U32 R12, RZ, RZ, 0x2 ;  /* 0x00000002ff0c7424 */ /* 0x000fe400078e00ff */
[----:B------:R-:W-:-:S07]  /*26280*/  IMAD.MOV.U32 R3, RZ, RZ, R14 ;  /* 0x000000ffff037224 */ /* 0x000fce00078e000e */
[----:B------:R-:W-:Y:S05]  /*26290*/  WARPSYNC.COLLECTIVE R15, `(.L_x_11765) ;  /* 0x000000000f087348 */ /* 0x000fea0003c00000 */
[----:B------:R0:W1:Y:S02]  /*262a0*/  SHFL.IDX P6, R14, R13, R12, R11 ;  /* 0x0000000c0d0e7389 */ /* 0x00006400000c000b */
[----:B01----:R-:W-:Y:S01]  /*262b0*/  ENDCOLLECTIVE ;  /* 0x000000000000791b */ /* 0x003fe20003800000 */
.L_x_11765:
[----:B------:R-:W-:Y:S01]  /*262c0*/  @P1 LEA R5, P0, R9, R3, 0x1 ;  /* 0x0000000309051211 */ /* 0x000fe200078008ff */
[----:B------:R-:W-:-:S04]  /*262d0*/  @P1 IMAD R3, R8, 0x2, R23 ;  /* 0x0000000208031824 */ /* 0x000fc800078e0217 */
        /* <DEDUP_REMOVED lines=16> */
.L_x_11766:
[----:B------:R-:W-:Y:S02]  /*263e0*/  IMAD.MOV.U32 R13, RZ, RZ, R7 ;  /* 0x000000ffff0d7224 */ /* 0x000fe400078e0007 */
[----:B------:R-:W-:Y:S02]  /*263f0*/  IMAD.MOV.U32 R12, RZ, RZ, 0x3 ;  /* 0x00000003ff0c7424 */ /* 0x000fe400078e00ff */
[----:B------:R-:W-:-:S07]  /*26400*/  IMAD.MOV.U32 R3, RZ, RZ, R14 ;  /* 0x000000ffff037224 */ /* 0x000fce00078e000e */
[----:B------:R-:W-:Y:S05]  /*26410*/  WARPSYNC.COLLECTIVE R15, `(.L_x_11767) ;  /* 0x000000000f087348 */ /* 0x000fea0003c00000 */
[----:B------:R0:W1:Y:S02]  /*26420*/  SHFL.IDX P6, R14, R13, R12, R11 ;  /* 0x0000000c0d0e7389 */ /* 0x00006400000c000b */
[----:B01----:R-:W-:Y:S01]  /*26430*/  ENDCOLLECTIVE ;  /* 0x000000000000791b */ /* 0x003fe20003800000 */
.L_x_11767:
[----:B------:R-:W-:Y:S01]  /*26440*/  @P1 LEA R5, P0, R9, R3, 0x1 ;  /* 0x0000000309051211 */ /* 0x000fe200078008ff */
[----:B------:R-:W-:-:S04]  /*26450*/  @P1 IMAD R3, R8, 0x2, R23 ;  /* 0x0000000208031824 */ /* 0x000fc800078e0217 */
        /* <DEDUP_REMOVED lines=9> */
.L_x_11768:
        /* <DEDUP_REMOVED lines=8> */
.L_x_11654:
[----:B------:R0:W5:Y:S01]  /*26570*/  LDL R21, [R1+0x34] ;  /* 0x0000340001157983 */ /* 0x0001620000100800 */
[----:B------:R-:W-:Y:S02]  /*26580*/  IMAD.MOV.U32 R13, RZ, RZ, R4 ;  /* 0x000000ffff0d7224 */ /* 0x000fe400078e0004 */
[----:B------:R-:W-:Y:S02]  /*26590*/  IMAD.MOV.U32 R12, RZ, RZ, RZ ;  /* 0x000000ffff0c7224 */ /* 0x000fe400078e00ff */
[----:B------:R-:W-:Y:S02]  /*265a0*/  IMAD.MOV.U32 R11, RZ, RZ, 0x1c1f ;  /* 0x00001c1fff0b7424 */ /* 0x000fe400078e00ff */
[----:B------:R-:W-:Y:S02]  /*265b0*/  IMAD.MOV.U32 R15, RZ, RZ, -0x1 ;  /* 0xffffffffff0f7424 */ /* 0x000fe400078e00ff */
[----:B------:R-:W-:Y:S02]  /*265c0*/  IMAD R0, R29, R9, RZ ;  /* 0x000000091d007224 */ /* 0x000fe400078e02ff */
[----:B0-----:R-:W-:-:S07]  /*265d0*/  IMAD.IADD R28, R20, 0x1, R28 ;  /* 0x00000001141c7824 */ /* 0x001fce00078e021c */
[----:B-----5:R-:W-:Y:S05]  /*265e0*/  WARPSYNC.COLLECTIVE R15, `(.L_x_11770) ;  /* 0x000000000f087348 */ /* 0x020fea0003c00000 */
[----:B------:R0:W1:Y:S02]  /*265f0*/  SHFL.IDX P6, R14, R13, R12, R11 ;  /* 0x0000000c0d0e7389 */ /* 0x00006400000c000b */
[----:B01---5:R-:W-:Y:S01]  /*26600*/  ENDCOLLECTIVE ;  /* 0x000000000000791b */ /* 0x023fe20003800000 */
.L_x_11770:
[C---:B------:R-:W-:Y:S01]  /*26610*/  VIADD R9, R28.reuse, 0x20 ;  /* 0x000000201c097836 */ /* 0x040fe20000000000 */
[----:B------:R-:W-:Y:S01]  /*26620*/  ISETP.GE.AND P3, PT, R28, R0, PT ;  /* 0x000000001c00720c */ /* 0x000fe20003f66270 */
[----:B------:R-:W-:Y:S02]  /*26630*/  IMAD.MOV.U32 R13, RZ, RZ, R5 ;  /* 0x000000ffff0d7224 */ /* 0x000fe400078e0005 */
[----:B------:R-:W-:-:S10]  /*26640*/  IMAD.MOV.U32 R2, RZ, RZ, R14 ;  /* 0x000000ffff027224 */ /* 0x000fd400078e000e */
[----:B------:R-:W-:Y:S05]  /*26650*/  WARPSYNC.COLLECTIVE R15, `(.L_x_11771) ;  /* 0x000000000f087348 */ /* 0x000fea0003c00000 */
[----:B------:R0:W1:Y:S02]  /*26660*/  SHFL.IDX P6, R14, R13, R12, R11 ;  /* 0x0000000c0d0e7389 */ /* 0x00006400000c000b */
[----:B01----:R-:W-:Y:S01]  /*26670*/  ENDCOLLECTIVE ;  /* 0x000000000000791b */ /* 0x003fe20003800000 */
.L_x_11771:
[----:B------:R-:W-:Y:S02]  /*26680*/  IMAD.MOV.U32 R13, RZ, RZ, R4 ;  /* 0x000000ffff0d7224 */ /* 0x000fe400078e0004 */
[----:B------:R-:W-:Y:S02]  /*26690*/  IMAD.MOV.U32 R12, RZ, RZ, 0x1 ;  /* 0x00000001ff0c7424 */ /* 0x000fe400078e00ff */
[----:B------:R-:W-:-:S07]  /*266a0*/  IMAD.MOV.U32 R3, RZ, RZ, R14 ;  /* 0x000000ffff037224 */ /* 0x000fce00078e000e */
[----:B------:R-:W-:Y:S05]  /*266b0*/  WARPSYNC.COLLECTIVE R15, `(.L_x_11772) ;  /* 0x000000000f087348 */ /* 0x000fea0003c00000 */
[----:B------:R0:W1:Y:S02]  /*266c0*/  SHFL.IDX P6, R14, R13, R12, R11 ;  /* 0x0000000c0d0e7389 */ /* 0x00006400000c000b */
[----:B01----:R-:W-:Y:S01]  /*266d0*/  ENDCOLLECTIVE ;  /* 0x000000000000791b */ /* 0x003fe20003800000 */
.L_x_11772:
        /* <DEDUP_REMOVED lines=10> */
.L_x_11773:
[----:B------:R-:W-:Y:S02]  /*26780*/  IMAD.MOV.U32 R13, RZ, RZ, R4 ;  /* 0x000000ffff0d7224 */ /* 0x000fe400078e0004 */
[----:B------:R-:W-:Y:S01]  /*26790*/  IMAD.MOV.U32 R12, RZ, RZ, 0x2 ;  /* 0x00000002ff0c7424 */ /* 0x000fe200078e00ff */
        /* <DEDUP_REMOVED lines=11> */
.L_x_11774:
        /* <DEDUP_REMOVED lines=10> */
.L_x_11775:
[----:B------:R-:W-:Y:S01]  /*268f0*/  @!PT LDS RZ, [RZ] ;  /* 0x00000000fffff984 */ /* 0x000fe20000000800 */
[----:B------:R-:W-:Y:S01]  /*26900*/  @!PT LDS RZ, [RZ] ;  /* 0x00000000fffff984 */ /* 0x000fe20000000800 */
[----:B------:R-:W-:Y:S01]  /*26910*/  @!PT LDS RZ, [RZ] ;  /* 0x00000000fffff984 */ /* 0x000fe20000000800 */
[----:B------:R-:W-:Y:S04]  /*26920*/  @!P3 LDGSTS.E.BYPASS.LTC128B.128 [R21+0xcc00], desc[UR54][R2.64], !P0 ;  /* 0x0cc000000215bfae */ /* 0x000fe8000c101d76 */
[----:B------:R-:W-:Y:S04]  /*26930*/  @!P3 LDGSTS.E.BYPASS.LTC128B.128 [R21+0xfc00], desc[UR54][R2.64+0x40], !P1 ;  /* 0x0fc000400215bfae */ /* 0x000fe8000c901d76 */
[----:B------:R0:W-:Y:S01]  /*26940*/  @!P3 LDGSTS.E.BYPASS.LTC128B.128 [R21+0x12c00], desc[UR54][R2.64+0x80], !P2 ;  /* 0x12c000800215bfae */ /* 0x0001e2000d101d76 */
[----:B------:R-:W-:Y:S02]  /*26950*/  IMAD.MOV.U32 R13, RZ, RZ, R4 ;  /* 0x000000ffff0d7224 */ /* 0x000fe400078e0004 */
[----:B------:R-:W-:-:S02]  /*26960*/  IMAD.MOV.U32 R12, RZ, RZ, 0x3 ;  /* 0x00000003ff0c7424 */ /* 0x000fc400078e00ff */
[----:B0-----:R-:W-:-:S05]  /*26970*/  VIADD R2, R28, 0x40 ;  /* 0x000000401c027836 */ /* 0x001fca0000000000 */
[----:B------:R-:W-:Y:S01]  /*26980*/  ISETP.GE.AND P3, PT, R2, R0, PT ;  /* 0x000000000200720c */ /* 0x000fe20003f66270 */
[----:B------:R-:W-:-:S12]  /*26990*/  IMAD.MOV.U32 R2, RZ, RZ, R14 ;  /* 0x000000ffff027224 */ /* 0x000fd800078e000e */
[----:B------:R-:W-:Y:S05]  /*269a0*/  WARPSYNC.COLLECTIVE R15, `(.L_x_11776) ;  /* 0x000000000f087348 */ /* 0x000fea0003c00000 */
[----:B------:R0:W1:Y:S02]  /*269b0*/  SHFL.IDX P6, R14, R13, R12, R11 ;  /* 0x0000000c0d0e7389 */ /* 0x00006400000c000b */
[----:B01----:R-:W-:Y:S01]  /*269c0*/  ENDCOLLECTIVE ;  /* 0x000000000000791b */ /* 0x003fe20003800000 */
.L_x_11776:
[----:B------:R-:W-:Y:S01]  /*269d0*/  @!P3 LEA R3, P4, R10, R2, 0x1 ;  /* 0x000000020a03b211 */ /* 0x000fe200078808ff */
[----:B------:R-:W-:-:S04]  /*269e0*/  IMAD.MOV.U32 R13, RZ, RZ, R5 ;  /* 0x000000ffff0d7224 */ /* 0x000fc800078e0005 */
[----:B------:R-:W-:-:S05]  /*269f0*/  @!P3 IMAD.X R2, RZ, RZ, R8, P4 ;  /* 0x000000ffff02b224 */ /* 0x000fca00020e0608 */
[----:B------:R-:W-:Y:S01]  /*26a00*/  @!P3 LOP3.LUT R3, R3, R2, RZ, 0x3c, !PT ;  /* 0x000000020303b212 */ /* 0x000fe200078e3cff */
[----:B------:R-:W-:-:S03]  /*26a10*/  IMAD.MOV.U32 R4, RZ, RZ, R14 ;  /* 0x000000ffff047224 */ /* 0x000fc600078e000e */
[----:B------:R-:W-:-:S07]  /*26a20*/  @!P3 LOP3.LUT R2, R3, R2, RZ, 0x3c, !PT ;  /* 0x000000020302b212 */ /* 0x000fce00078e3cff */
[----:B------:R-:W-:Y:S05]  /*26a30*/  WARPSYNC.COLLECTIVE R15, `(.L_x_11777) ;  /* 0x000000000f087348 */ /* 0x000fea0003c00000 */
[----:B------:R0:W1:Y:S02]  /*26a40*/  SHFL.IDX P6, R14, R13, R12, R11 ;  /* 0x0000000c0d0e7389 */ /* 0x00006400000c000b */
[----:B01----:R-:W-:Y:S01]  /*26a50*/  ENDCOLLECTIVE ;  /* 0x000000000000791b */ /* 0x003fe20003800000 */
.L_x_11777:
[----:B------:R-:W-:-:S05]  /*26a60*/  @!P3 LOP3.LUT R3, R3, R2, RZ, 0x3c, !PT ;  /* 0x000000020303b212 */ /* 0x000fca00078e3cff */
[----:B------:R-:W-:Y:S01]  /*26a70*/  @!PT LDS RZ, [RZ] ;  /* 0x00000000fffff984 */ /* 0x000fe20000000800 */
[----:B------:R-:W-:Y:S01]  /*26a80*/  @!PT LDS RZ, [RZ] ;  /* 0x00000000fffff984 */ /* 0x000fe20000000800 */
[----:B------:R-:W-:Y:S01]  /*26a90*/  @!PT LDS RZ, [RZ] ;  /* 0x00000000fffff984 */ /* 0x000fe20000000800 */
[----:B------:R0:W-:Y:S04]  /*26aa0*/  @!P3 LDGSTS.E.BYPASS.LTC128B.128 [R21+0xd400], desc[UR54][R2.64], !P0 ;  /* 0x0d4000000215bfae */ /* 0x0001e8000c101d76 */
[----:B------:R0:W-:Y:S01]  /*26ab0*/  @!P3 LDGSTS.E.BYPASS.LTC128B.128 [R21+0x10400], desc[UR54][R2.64+0x40], !P1 ;  /* 0x104000400215bfae */ /* 0x0001e2000c901d76 */
[----:B------:R-:W-:Y:S02]  /*26ac0*/  IMAD.MOV.U32 R13, RZ, RZ, R6 ;  /* 0x000000ffff0d7224 */ /* 0x000fe400078e0006 */
[----:B------:R-:W-:Y:S01]  /*26ad0*/  IMAD.MOV.U32 R12, RZ, RZ, RZ ;  /* 0x000000ffff0c7224 */ /* 0x000fe200078e00ff */
[----:B------:R0:W-:Y:S01]  /*26ae0*/  @!P3 LDGSTS.E.BYPASS.LTC128B.128 [R21+0x13400], desc[UR54][R2.64+0x80], !P2 ;  /* 0x134000800215bfae */ /* 0x0001e2000d101d76 */
[----:B------:R-:W-:-:S07]  /*26af0*/  IMAD.MOV.U32 R5, RZ, RZ, R14 ;  /* 0x000000ffff057224 */ /* 0x000fce00078e000e */
[----:B0-----:R-:W-:Y:S05]  /*26b00*/  WARPSYNC.COLLECTIVE R15, `(.L_x_11778) ;  /* 0x000000000f087348 */ /* 0x001fea0003c00000 */
[----:B------:R1:W2:Y:S02]  /*26b10*/  SHFL.IDX P6, R14, R13, R12, R11 ;  /* 0x0000000c0d0e7389 */ /* 0x0002a400000c000b */
[----:B012---:R-:W-:Y:S01]  /*26b20*/  ENDCOLLECTIVE ;  /* 0x000000000000791b */ /* 0x007fe20003800000 */
.L_x_11778:
[----:B------:R-:W-:-:S05]  /*26b30*/  VIADD R2, R28, 0x60 ;  /* 0x000000601c027836 */ /* 0x000fca0000000000 */
[----:B------:R-:W-:Y:S01]  /*26b40*/  ISETP.GE.AND P3, PT, R2, R0, PT ;  /* 0x000000000200720c */ /* 0x000fe20003f66270 */
[----:B------:R-:W-:-:S12]  /*26b50*/  IMAD.MOV.U32 R13, RZ, RZ, R7 ;  /* 0x000000ffff0d7224 */ /* 0x000fd800078e0007 */
[----:B------:R-:W-:-:S05]  /*26b60*/  @!P3 LEA R2, P4, R10, R5, 0x1 ;  /* 0x000000050a02b211 */ /* 0x000fca00078808ff */
[----:B------:R-:W-:Y:S02]  /*26b70*/  @!P3 IMAD.X R3, RZ, RZ, R4, P4 ;  /* 0x000000ffff03b224 */ /* 0x000fe400020e0604 */
[----:B------:R-:W-:-:S07]  /*26b80*/  IMAD.MOV.U32 R4, RZ, RZ, R14 ;  /* 0x000000ffff047224 */ /* 0x000fce00078e000e */
[----:B------:R-:W-:Y:S05]  /*26b90*/  WARPSYNC.COLLECTIVE R15, `(.L_x_11779) ;  /* 0x000000000f087348 */ /* 0x000fea0003c00000 */
[----:B------:R0:W1:Y:S02]  /*26ba0*/  SHFL.IDX P6, R14, R13, R12, R11 ;  /* 0x0000000c0d0e7389 */ /* 0x00006400000c000b */
[----:B01----:R-:W-:Y:S01]  /*26bb0*/  ENDCOLLECTIVE ;  /* 0x000000000000791b */ /* 0x003fe20003800000 */
.L_x_11779:
        /* <DEDUP_REMOVED lines=14> */
.L_x_11780:
[----:B------:R-:W-:Y:S01]  /*26ca0*/  @!P3 LEA R2, P4, R10, R2, 0x1 ;  /* 0x000000020a02b211 */ /* 0x000fe200078808ff */
[----:B------:R-:W-:-:S04]  /*26cb0*/  IMAD.MOV.U32 R13, RZ, RZ, R7 ;  /* 0x000000ffff0d7224 */ /* 0x000fc800078e0007 */
[----:B------:R-:W-:-:S05]  /*26cc0*/  @!P3 IMAD.X R3, RZ, RZ, R4, P4 ;  /* 0x000000ffff03b224 */ /* 0x000fca00020e0604 */
[----:B------:R-:W-:Y:S01]  /*26cd0*/  @!PT LDS RZ, [RZ] ;  /* 0x00000000fffff984 */ /* 0x000fe20000000800 */
[----:B------:R-:W-:Y:S01]  /*26ce0*/  @!PT LDS RZ, [RZ] ;  /* 0x00000000fffff984 */ /* 0x000fe20000000800 */
[----:B------:R-:W-:Y:S01]  /*26cf0*/  @!PT LDS RZ, [RZ] ;  /* 0x00000000fffff984 */ /* 0x000fe20000000800 */
[----:B------:R0:W-:Y:S01]  /*26d00*/  @!P3 LDGSTS.E.BYPASS.LTC128B.128 [R21+0xe400], desc[UR54][R2.64], !P0 ;  /* 0x0e4000000215bfae */ /* 0x0001e2000c101d76 */
[----:B------:R-:W-:-:S03]  /*26d10*/  IMAD.MOV.U32 R6, RZ, RZ, R14 ;  /* 0x000000ffff067224 */ /* 0x000fc600078e000e */
[----:B------:R0:W-:Y:S04]  /*26d20*/  @!P3 LDGSTS.E.BYPASS.LTC128B.128 [R21+0x11400], desc[UR54][R2.64+0x40], !P1 ;  /* 0x114000400215bfae */ /* 0x0001e8000c901d76 */
[----:B0-----:R-:W-:Y:S05]  /*26d30*/  WARPSYNC.COLLECTIVE R15, `(.L_x_11781) ;  /* 0x000000000f087348 */ /* 0x001fea0003c00000 */
[----:B------:R1:W2:Y:S02]  /*26d40*/  SHFL.IDX P6, R14, R13, R12, R11 ;  /* 0x0000000c0d0e7389 */ /* 0x0002a400000c000b */
[----:B012---:R-:W-:Y:S01]  /*26d50*/  ENDCOLLECTIVE ;  /* 0x000000000000791b */ /* 0x007fe20003800000 */
.L_x_11781:
[----:B------:R-:W-:Y:S01]  /*26d60*/  @!PT LDS RZ, [RZ] ;  /* 0x00000000fffff984 */ /* 0x000fe20000000800 */
[----:B------:R-:W-:Y:S01]  /*26d70*/  @!PT LDS RZ, [RZ] ;  /* 0x00000000fffff984 */ /* 0x000fe20000000800 */
[----:B------:R-:W-:Y:S01]  /*26d80*/  @!PT LDS RZ, [RZ] ;  /* 0x00000000fffff984 */ /* 0x000fe20000000800 */
[----:B------:R0:W-:Y:S02]  /*26d90*/  @!P3 LDGSTS.E.BYPASS.LTC128B.128 [R21+0x14400], desc[UR54][R2.64+0x80], !P2 ;  /* 0x144000800215bfae */ /* 0x0001e4000d101d76 */
[----:B0-----:R-:W-:Y:S01]  /*26da0*/  IMAD.MOV.U32 R2, RZ, RZ, R14 ;  /* 0x000000ffff027224 */ /* 0x001fe200078e000e */
[----:B------:R-:W-:Y:S06]  /*26db0*/  BRA `(.L_x_11782) ;  /* 0xffffffb400cc7947 */ /* 0x000fec000383ffff */
.L_x_11657:
[----:B-1----:R1:W2:Y:S02]  /*26dc0*/  SYNCS.PHASECHK.TRANS64.TRYWAIT P0, [R23+URZ+0x2d820], R0 ;  /* 0x02d82000170075a7 */ /* 0x0022a4000800017f */
[----:B--2---:R-:W-:Y:S05]  /*26dd0*/  @!P0 NANOSLEEP.SYNCS 0x989680 ;  /* 0x009896800000895d */ /* 0x004fea0003900000 */
[----:B------:R-:W2:Y:S02]  /*26de0*/  @!P0 SYNCS.PHASECHK.TRANS64 P0, [R23+URZ+0x2d820], R0 ;  /* 0x02d82000170085a7 */ /* 0x000ea4000800007f */
[----:B--2---:R-:W-:Y:S05]  /*26df0*/  @!P0 BRA `(.L_x_11657) ;  /* 0xfffffffc00f08947 */ /* 0x004fea000383ffff */
[----:B------:R-:W-:Y:S05]  /*26e00*/  BRA `(.L_x_11783) ;  /* 0xffffffb800347947 */ /* 0x000fea000383ffff */
.L_x_11662:
[----:B0-----:R0:W1:Y:S02]  /*26e10*/  SYNCS.PHASECHK.TRANS64.TRYWAIT P0, [R5+URZ+0x2d840], R0 ;  /* 0x02d84000050075a7 */ /* 0x001064000800017f */
[----:B-1----:R-:W-:Y:S05]  /*26e20*/  @!P0 NANOSLEEP.SYNCS 0x989680 ;  /* 0x009896800000895d */ /* 0x002fea0003900000 */
[----:B------:R-:W1:Y:S02]  /*26e30*/  @!P0 SYNCS.PHASECHK.TRANS64 P0, [R5+URZ+0x2d840], R0 ;  /* 0x02d84000050085a7 */ /* 0x000e64000800007f */
[----:B-1----:R-:W-:Y:S05]  /*26e40*/  @!P0 BRA `(.L_x_11662) ;  /* 0xfffffffc00f08947 */ /* 0x002fea000383ffff */
[----:B------:R-:W-:Y:S05]  /*26e50*/  BRA `(.L_x_11784) ;  /* 0xffffffbc00287947 */ /* 0x000fea000383ffff */
.L_x_11663:
        /* <DEDUP_REMOVED lines=8> */
.L_x_11786:
[----:B------:R-:W-:Y:S05]  /*26ee0*/  BSYNC B1 ;  /* 0x0000000000017941 */ /* 0x000fea0003800000 */
.L_x_11785:
        /* <DEDUP_REMOVED lines=13> */
.L_x_11787:
        /* <DEDUP_REMOVED lines=8> */
.L_x_11788:
        /* <DEDUP_REMOVED lines=14> */
.L_x_11789:
[----:B------:R-:W-:Y:S02]  /*27120*/  IMAD.MOV.U32 R13, RZ, RZ, R7 ;  /* 0x000000ffff0d7224 */ /* 0x000fe400078e0007 */
[----:B------:R-:W-:Y:S02]  /*27130*/  IMAD.MOV.U32 R12, RZ, RZ, 0x2 ;  /* 0x00000002ff0c7424 */ /* 0x000fe400078e00ff */
[----:B------:R-:W-:-:S07]  /*27140*/  IMAD.MOV.U32 R2, RZ, RZ, R14 ;  /* 0x000000ffff027224 */ /* 0x000fce00078e000e */
[----:B------:R-:W-:Y:S05]  /*27150*/  WARPSYNC.COLLECTIVE R15, `(.L_x_11790) ;  /* 0x000000000f087348 */ /* 0x000fea0003c00000 */
[----:B------:R0:W1:Y:S02]  /*27160*/  SHFL.IDX P6, R14, R13, R12, R11 ;  /* 0x0000000c0d0e7389 */ /* 0x00006400000c000b */
[----:B01----:R-:W-:Y:S01]  /*27170*/  ENDCOLLECTIVE ;  /* 0x000000000000791b */ /* 0x003fe20003800000 */
.L_x_11790:
        /* <DEDUP_REMOVED lines=13> */
.L_x_11791:
[----:B------:R-:W-:Y:S02]  /*27250*/  IMAD.MOV.U32 R13, RZ, RZ, R7 ;  /* 0x000000ffff0d7224 */ /* 0x000fe400078e0007 */
[----:B------:R-:W-:Y:S02]  /*27260*/  IMAD.MOV.U32 R12, RZ, RZ, 0x3 ;  /* 0x00000003ff0c7424 */ /* 0x000fe400078e00ff */
[----:B------:R-:W-:-:S07]  /*27270*/  IMAD.MOV.U32 R2, RZ, RZ, R14 ;  /* 0x000000ffff027224 */ /* 0x000fce00078e000e */
[----:B------:R-:W-:Y:S05]  /*27280*/  WARPSYNC.COLLECTIVE R15, `(.L_x_11792) ;  /* 0x000000000f087348 */ /* 0x000fea0003c00000 */
[----:B------:R0:W1:Y:S02]  /*27290*/  SHFL.IDX P6, R14, R13, R12, R11 ;  /* 0x0000000c0d0e7389 */ /* 0x00006400000c000b */
[----:B01----:R-:W-:Y:S01]  /*272a0*/  ENDCOLLECTIVE ;  /* 0x000000000000791b */ /* 0x003fe20003800000 */
.L_x_11792:
        /* <DEDUP_REMOVED lines=14> */
.L_x_11793:
[----:B------:R-:W-:Y:S01]  /*27390*/  IMAD.MOV.U32 R2, RZ, RZ, R14 ;  /* 0x000000ffff027224 */ /* 0x000fe200078e000e */
[----:B------:R-:W-:Y:S06]  /*273a0*/  BRA `(.L_x_11794) ;  /* 0xffffffb800b47947 */ /* 0x000fec000383ffff */
.L_x_11668:
[----:B-1----:R1:W2:Y:S02]  /*273b0*/  SYNCS.PHASECHK.TRANS64.TRYWAIT P0, [R5+URZ+0x2d860], R2 ;  /* 0x02d86002050075a7 */ /* 0x0022a4000800017f */
[----:B--2---:R-:W-:Y:S05]  /*273c0*/  @!P0 NANOSLEEP.SYNCS 0x989680 ;  /* 0x009896800000895d */ /* 0x004fea0003900000 */
[----:B------:R-:W2:Y:S02]  /*273d0*/  @!P0 SYNCS.PHASECHK.TRANS64 P0, [R5+URZ+0x2d860], R2 ;  /* 0x02d86002050085a7 */ /* 0x000ea4000800007f */
[----:B--2---:R-:W-:Y:S05]  /*273e0*/  @!P0 BRA `(.L_x_11668) ;  /* 0xfffffffc00f08947 */ /* 0x004fea000383ffff */
[----:B------:R-:W-:Y:S05]  /*273f0*/  BRA `(.L_x_11795) ;  /* 0xffffffbc00187947 */ /* 0x000fea000383ffff */
.L_x_11669:
        /* <DEDUP_REMOVED lines=8> */
.L_x_11797:
[----:B------:R-:W-:Y:S05]  /*27480*/  BSYNC B1 ;  /* 0x0000000000017941 */ /* 0x000fea0003800000 */
.L_x_11796:
        /* <DEDUP_REMOVED lines=9> */
.L_x_11798:
[----:B------:R-:W-:Y:S02]  /*27520*/  IMAD.MOV.U32 R13, RZ, RZ, R24 ;  /* 0x000000ffff0d7224 */ /* 0x000fe400078e0018 */
[----:B------:R-:W-:Y:S02]  /*27530*/  IMAD.MOV.U32 R12, RZ, RZ, 0x1 ;  /* 0x00000001ff0c7424 */ /* 0x000fe400078e00ff */
[----:B------:R-:W-:-:S07]  /*27540*/  IMAD.MOV.U32 R2, RZ, RZ, R14 ;  /* 0x000000ffff027224 */ /* 0x000fce00078e000e */
[----:B------:R-:W-:Y:S05]  /*27550*/  WARPSYNC.COLLECTIVE R15, `(.L_x_11799) ;  /* 0x000000000f087348 */ /* 0x000fea0003c00000 */
[----:B------:R0:W1:Y:S02]  /*27560*/  SHFL.IDX P6, R14, R13, R12, R11 ;  /* 0x0000000c0d0e7389 */ /* 0x00006400000c000b */
[----:B01----:R-:W-:Y:S01]  /*27570*/  ENDCOLLECTIVE ;  /* 0x000000000000791b */ /* 0x003fe20003800000 */
.L_x_11799:
        /* <DEDUP_REMOVED lines=16> */
.L_x_11800:
[----:B------:R-:W-:Y:S02]  /*27680*/  IMAD.MOV.U32 R13, RZ, RZ, R24 ;  /* 0x000000ffff0d7224 */ /* 0x000fe400078e0018 */
[----:B------:R-:W-:Y:S02]  /*27690*/  IMAD.MOV.U32 R12, RZ, RZ, 0x2 ;  /* 0x00000002ff0c7424 */ /* 0x000fe400078e00ff */
[----:B------:R-:W-:-:S07]  /*276a0*/  IMAD.MOV.U32 R2, RZ, RZ, R14 ;  /* 0x000000ffff027224 */ /* 0x000fce00078e000e */
[----:B------:R-:W-:Y:S05]  /*276b0*/  WARPSYNC.COLLECTIVE R15, `(.L_x_11801) ;  /* 0x000000000f087348 */ /* 0x000fea0003c00000 */
[----:B------:R0:W1:Y:S02]  /*276c0*/  SHFL.IDX P6, R14, R13, R12, R11 ;  /* 0x0000000c0d0e7389 */ /* 0x00006400000c000b */
[----:B01----:R-:W-:Y:S01]  /*276d0*/  ENDCOLLECTIVE ;  /* 0x000000000000791b */ /* 0x003fe20003800000 */
.L_x_11801:
        /* <DEDUP_REMOVED lines=16> */
.L_x_11802:
[----:B------:R-:W-:Y:S02]  /*277e0*/  IMAD.MOV.U32 R13, RZ, RZ, R24 ;  /* 0x000000ffff0d7224 */ /* 0x000fe400078e0018 */
[----:B------:R-:W-:Y:S02]  /*277f0*/  IMAD.MOV.U32 R12, RZ, RZ, 0x3 ;  /* 0x00000003ff0c7424 */ /* 0x000fe400078e00ff */
[----:B------:R-:W-:-:S07]  /*27800*/  IMAD.MOV.U32 R2, RZ, RZ, R14 ;  /* 0x000000ffff027224 */ /* 0x000fce00078e000e */
[----:B------:R-:W-:Y:S05]  /*27810*/  WARPSYNC.COLLECTIVE R15, `(.L_x_11803) ;  /* 0x000000000f087348 */ /* 0x000fea0003c00000 */
[----:B------:R0:W1:Y:S02]  /*27820*/  SHFL.IDX P6, R14, R13, R12, R11 ;  /* 0x0000000c0d0e7389 */ /* 0x00006400000c000b */
[----:B01----:R-:W-:Y:S01]  /*27830*/  ENDCOLLECTIVE ;  /* 0x000000000000791b */ /* 0x003fe20003800000 */
.L_x_11803:
        /* <DEDUP_REMOVED lines=13> */
.L_x_11804:
        /* <DEDUP_REMOVED lines=8> */
.L_x_11677:
[----:B-1----:R1:W2:Y:S02]  /*27990*/  SYNCS.PHASECHK.TRANS64.TRYWAIT P0, [R0+URZ+0x2d860], R3 ;  /* 0x02d86003000075a7 */ /* 0x0022a4000800017f */
[----:B--2---:R-:W-:Y:S05]  /*279a0*/  @!P0 NANOSLEEP.SYNCS 0x989680 ;  /* 0x009896800000895d */ /* 0x004fea0003900000 */
[----:B------:R-:W2:Y:S02]  /*279b0*/  @!P0 SYNCS.PHASECHK.TRANS64 P0, [R0+URZ+0x2d860], R3 ;  /* 0x02d86003000085a7 */ /* 0x000ea4000800007f */
[----:B--2---:R-:W-:Y:S05]  /*279c0*/  @!P0 BRA `(.L_x_11677) ;  /* 0xfffffffc00f08947 */ /* 0x004fea000383ffff */
[----:B------:R-:W-:Y:S05]  /*279d0*/  BRA `(.L_x_11806) ;  /* 0xffffffbc00a47947 */ /* 0x000fea000383ffff */
.L_x_11678:
        /* <DEDUP_REMOVED lines=8> */
.L_x_11808:
[----:B------:R-:W-:Y:S05]  /*27a60*/  BSYNC B0 ;  /* 0x0000000000007941 */ /* 0x000fea0003800000 */
.L_x_11807:
        /* <DEDUP_REMOVED lines=10> */
.L_x_11809:
        /* <DEDUP_REMOVED lines=17> */
.L_x_11810:
        /* <DEDUP_REMOVED lines=14> */
.L_x_11811:
[----:B------:R-:W-:Y:S02]  /*27d00*/  IMAD.MOV.U32 R13, RZ, RZ, R24 ;  /* 0x000000ffff0d7224 */ /* 0x000fe400078e0018 */
[----:B------:R-:W-:Y:S01]  /*27d10*/  IMAD.MOV.U32 R12, RZ, RZ, 0x2 ;  /* 0x00000002ff0c7424 */ /* 0x000fe200078e00ff */
[----:B------:R-:W-:-:S13]  /*27d20*/  IADD3 R2, P4, R14, R5, RZ ;  /* 0x000000050e027210 */ /* 0x000fda0007f9e0ff */
[----:B------:R-:W-:Y:S05]  /*27d30*/  WARPSYNC.COLLECTIVE R15, `(.L_x_11812) ;  /* 0x000000000f087348 */ /* 0x000fea0003c00000 */
[----:B------:R0:W1:Y:S02]  /*27d40*/  SHFL.IDX P6, R14, R13, R12, R11 ;  /* 0x0000000c0d0e7389 */ /* 0x00006400000c000b */
[----:B01----:R-:W-:Y:S01]  /*27d50*/  ENDCOLLECTIVE ;  /* 0x000000000000791b */ /* 0x003fe20003800000 */
.L_x_11812:
        /* <DEDUP_REMOVED lines=15> */
.L_x_11813:
[----:B------:R-:W-:Y:S02]  /*27e50*/  IMAD.MOV.U32 R13, RZ, RZ, R24 ;  /* 0x000000ffff0d7224 */ /* 0x000fe400078e0018 */
[----:B------:R-:W-:Y:S01]  /*27e60*/  IMAD.MOV.U32 R12, RZ, RZ, 0x3 ;  /* 0x00000003ff0c7424 */ /* 0x000fe200078e00ff */
[----:B------:R-:W-:-:S13]  /*27e70*/  IADD3 R2, P4, R14, R5, RZ ;  /* 0x000000050e027210 */ /* 0x000fda0007f9e0ff */
[----:B------:R-:W-:Y:S05]  /*27e80*/  WARPSYNC.COLLECTIVE R15, `(.L_x_11814) ;  /* 0x000000000f087348 */ /* 0x000fea0003c00000 */
[----:B------:R0:W1:Y:S02]  /*27e90*/  SHFL.IDX P6, R14, R13, R12, R11 ;  /* 0x0000000c0d0e7389 */ /* 0x00006400000c000b */
[----:B01----:R-:W-:Y:S01]  /*27ea0*/  ENDCOLLECTIVE ;  /* 0x000000000000791b */ /* 0x003fe20003800000 */
.L_x_11814:
        /* <DEDUP_REMOVED lines=14> */
.L_x_11815:
[----:B------:R-:W-:Y:S05]  /*27f90*/  BRA `(.L_x_11816) ;  /* 0xffffffbc00047947 */ /* 0x000fea000383ffff */
.L_x_11683:
[----:B------:R-:W-:Y:S01]  /*27fa0*/  BSSY B0, `(.L_x_11817) ;  /* 0x0000008000007945 */ /* 0x000fe20003800000 */
[----:B------:R-:W-:Y:S02]  /*27fb0*/  IMAD.MOV.U32 R13, RZ, RZ, R16 ;  /* 0x000000ffff0d7224 */ /* 0x000fe400078e0010 */
[----:B------:R-:W-:Y:S02]  /*27fc0*/  IMAD.MOV.U32 R12, RZ, RZ, RZ ;  /* 0x000000ffff0c7224 */ /* 0x000fe400078e00ff */
[----:B------:R-:W-:Y:S02]  /*27fd0*/  IMAD.MOV.U32 R11, RZ, RZ, 0x1f ;  /* 0x0000001fff0b7424 */ /* 0x000fe400078e00ff */
[----:B------:R-:W-:-:S07]  /*27fe0*/  IMAD.MOV.U32 R15, RZ, RZ, -0x1 ;  /* 0xffffffffff0f7424 */ /* 0x000fce00078e00ff */
[----:B0-2--5:R-:W-:Y:S05]  /*27ff0*/  WARPSYNC.COLLECTIVE R15, `(.L_x_11818) ;  /* 0x000000000f087348 */ /* 0x025fea0003c00000 */
[----:B------:R1:W3:Y:S02]  /*28000*/  SHFL.IDX P6, R14, R13, R12, R11 ;  /* 0x0000000c0d0e7389 */ /* 0x0002e400000c000b */
[----:B0123-5:R-:W-:Y:S01]  /*28010*/  ENDCOLLECTIVE ;  /* 0x000000000000791b */ /* 0x02ffe20003800000 */
.L_x_11818:
[----:B------:R-:W-:Y:S05]  /*28020*/  BSYNC B0 ;  /* 0x0000000000007941 */ /* 0x000fea0003800000 */
.L_x_11817:
        /* <DEDUP_REMOVED lines=9> */
.L_x_11819:
        /* <DEDUP_REMOVED lines=18> */
.L_x_11820:
[----:B------:R-:W-:Y:S01]  /*281e0*/  IMAD.MOV.U32 R12, RZ, RZ, 0x2 ;  /* 0x00000002ff0c7424 */ /* 0x000fe200078e00ff */
[----:B------:R-:W-:-:S05]  /*281f0*/  SEL R5, R14, RZ, P1 ;  /* 0x000000ff0e057207 */ /* 0x000fca0000800000 */
[----:B------:R-:W-:-:S04]  /*28200*/  IMAD.IADD R4, R2, 0x1, R5 ;  /* 0x0000000102047824 */ /* 0x000fc800078e0205 */
[----:B------:R-:W-:-:S07]  /*28210*/  IMAD.MOV.U32 R13, RZ, RZ, R4 ;  /* 0x000000ffff0d7224 */ /* 0x000fce00078e0004 */
[----:B------:R-:W-:Y:S05]  /*28220*/  WARPSYNC.COLLECTIVE R15, `(.L_x_11821) ;  /* 0x000000000f087348 */ /* 0x000fea0003c00000 */
[----:B------:R0:W1:Y:S02]  /*28230*/  SHFL.UP P6, R14, R13, R12, R11 ;  /* 0x0400000c0d0e7389 */ /* 0x00006400000c000b */
[----:B01----:R-:W-:Y:S01]  /*28240*/  ENDCOLLECTIVE ;  /* 0x000000000000791b */ /* 0x003fe20003800000 */
.L_x_11821:
[----:B------:R-:W-:Y:S01]  /*28250*/  IMAD.MOV.U32 R12, RZ, RZ, 0x4 ;  /* 0x00000004ff0c7424 */ /* 0x000fe200078e00ff */
[----:B------:R-:W-:-:S05]  /*28260*/  SEL R5, R14, RZ, P2 ;  /* 0x000000ff0e057207 */ /* 0x000fca0001000000 */
[----:B------:R-:W-:-:S04]  /*28270*/  IMAD.IADD R5, R4, 0x1, R5 ;  /* 0x0000000104057824 */ /* 0x000fc800078e0205 */
[----:B------:R-:W-:-:S07]  /*28280*/  IMAD.MOV.U32 R13, RZ, RZ, R5 ;  /* 0x000000ffff0d7224 */ /* 0x000fce00078e0005 */
[----:B------:R-:W-:Y:S05]  /*28290*/  WARPSYNC.COLLECTIVE R15, `(.L_x_11822) ;  /* 0x000000000f087348 */ /* 0x000fea0003c00000 */
[----:B------:R0:W1:Y:S02]  /*282a0*/  SHFL.UP P6, R14, R13, R12, R11 ;  /* 0x0400000c0d0e7389 */ /* 0x00006400000c000b */
[----:B01----:R-:W-:Y:S01]  /*282b0*/  ENDCOLLECTIVE ;  /* 0x000000000000791b */ /* 0x003fe20003800000 */
.L_x_11822:
[----:B------:R-:W-:Y:S01]  /*282c0*/  IMAD.MOV.U32 R12, RZ, RZ, 0x8 ;  /* 0x00000008ff0c7424 */ /* 0x000fe200078e00ff */
[----:B------:R-:W-:-:S05]  /*282d0*/  SEL R6, R14, RZ, P3 ;  /* 0x000000ff0e067207 */ /* 0x000fca0001800000 */
[----:B------:R-:W-:-:S04]  /*282e0*/  IMAD.IADD R6, R5, 0x1, R6 ;  /* 0x0000000105067824 */ /* 0x000fc800078e0206 */
[----:B------:R-:W-:-:S07]  /*282f0*/  IMAD.MOV.U32 R13, RZ, RZ, R6 ;  /* 0x000000ffff0d7224 */ /* 0x000fce00078e0006 */
[----:B------:R-:W-:Y:S05]  /*28300*/  WARPSYNC.COLLECTIVE R15, `(.L_x_11823) ;  /* 0x000000000f087348 */ /* 0x000fea0003c00000 */
[----:B------:R0:W1:Y:S02]  /*28310*/  SHFL.UP P6, R14, R13, R12, R11 ;  /* 0x0400000c0d0e7389 */ /* 0x00006400000c000b */
[----:B01----:R-:W-:Y:S01]  /*28320*/  ENDCOLLECTIVE ;  /* 0x000000000000791b */ /* 0x003fe20003800000 */
.L_x_11823:
[----:B------:R-:W-:Y:S01]  /*28330*/  IMAD.MOV.U32 R12, RZ, RZ, 0x10 ;  /* 0x00000010ff0c7424 */ /* 0x000fe200078e00ff */
[----:B------:R-:W-:-:S05]  /*28340*/  SEL R3, R14, RZ, P4 ;  /* 0x000000ff0e037207 */ /* 0x000fca0002000000 */
[----:B------:R-:W-:-:S04]  /*28350*/  IMAD.IADD R4, R6, 0x1, R3 ;  /* 0x0000000106047824 */ /* 0x000fc800078e0203 */
[----:B------:R-:W-:-:S07]  /*28360*/  IMAD.MOV.U32 R13, RZ, RZ, R4 ;  /* 0x000000ffff0d7224 */ /* 0x000fce00078e0004 */
[----:B------:R-:W-:Y:S05]  /*28370*/  WARPSYNC.COLLECTIVE R15, `(.L_x_11824) ;  /* 0x000000000f087348 */ /* 0x000fea0003c00000 */
[----:B------:R0:W1:Y:S02]  /*28380*/  SHFL.UP P6, R14, R13, R12, R11 ;  /* 0x0400000c0d0e7389 */ /* 0x00006400000c000b */
[----:B01----:R-:W-:Y:S01]  /*28390*/  ENDCOLLECTIVE ;  /* 0x000000000000791b */ /* 0x003fe20003800000 */
.L_x_11824:
        /* <DEDUP_REMOVED lines=8> */
.L_x_11825:
[----:B------:R-:W-:Y:S05]  /*28420*/  BRA `(.L_x_11826) ;  /* 0xffffffbc00207947 */ /* 0x000fea000383ffff */
.L_x_11688:
        /* <DEDUP_REMOVED lines=8> */
.L_x_11828:
[----:B------:R-:W-:Y:S05]  /*284b0*/  BSYNC B0 ;  /* 0x0000000000007941 */ /* 0x000fea0003800000 */
.L_x_11827:
        /* <DEDUP_REMOVED lines=8> */
.L_x_11829:
[----:B------:R-:W-:Y:S01]  /*28540*/  IMAD.MOV.U32 R12, RZ, RZ, 0x4 ;  /* 0x00000004ff0c7424 */ /* 0x000fe200078e00ff */
[----:B------:R-:W-:-:S05]  /*28550*/  SEL R14, R14, RZ, P2 ;  /* 0x000000ff0e0e7207 */ /* 0x000fca0001000000 */
[----:B------:R-:W-:-:S04]  /*28560*/  IMAD.IADD R3, R13, 0x1, R14 ;  /* 0x000000010d037824 */ /* 0x000fc800078e020e */
[----:B------:R-:W-:-:S07]  /*28570*/  IMAD.MOV.U32 R13, RZ, RZ, R3 ;  /* 0x000000ffff0d7224 */ /* 0x000fce00078e0003 */
[----:B------:R-:W-:Y:S05]  /*28580*/  WARPSYNC.COLLECTIVE R15, `(.L_x_11830) ;  /* 0x000000000f087348 */ /* 0x000fea0003c00000 */
[----:B------:R0:W1:Y:S02]  /*28590*/  SHFL.UP P6, R14, R13, R12, R11 ;  /* 0x0400000c0d0e7389 */ /* 0x00006400000c000b */
[----:B01----:R-:W-:Y:S01]  /*285a0*/  ENDCOLLECTIVE ;  /* 0x000000000000791b */ /* 0x003fe20003800000 */
.L_x_11830:
[----:B------:R-:W-:Y:S01]  /*285b0*/  IMAD.MOV.U32 R12, RZ, RZ, 0x8 ;  /* 0x00000008ff0c7424 */ /* 0x000fe200078e00ff */
[----:B------:R-:W-:-:S05]  /*285c0*/  SEL R4, R14, RZ, P3 ;  /* 0x000000ff0e047207 */ /* 0x000fca0001800000 */
[----:B------:R-:W-:-:S04]  /*285d0*/  IMAD.IADD R4, R3, 0x1, R4 ;  /* 0x0000000103047824 */ /* 0x000fc800078e0204 */
[----:B------:R-:W-:-:S07]  /*285e0*/  IMAD.MOV.U32 R13, RZ, RZ, R4 ;  /* 0x000000ffff0d7224 */ /* 0x000fce00078e0004 */
[----:B------:R-:W-:Y:S05]  /*285f0*/  WARPSYNC.COLLECTIVE R15, `(.L_x_11831) ;  /* 0x000000000f087348 */ /* 0x000fea0003c00000 */
[----:B------:R0:W1:Y:S02]  /*28600*/  SHFL.UP P6, R14, R13, R12, R11 ;  /* 0x0400000c0d0e7389 */ /* 0x00006400000c000b */
[----:B01----:R-:W-:Y:S01]  /*28610*/  ENDCOLLECTIVE ;  /* 0x000000000000791b */ /* 0x003fe20003800000 */
.L_x_11831:
[----:B------:R-:W-:Y:S01]  /*28620*/  IMAD.MOV.U32 R12, RZ, RZ, 0x10 ;  /* 0x00000010ff0c7424 */ /* 0x000fe200078e00ff */
[----:B------:R-:W-:-:S05]  /*28630*/  SEL R5, R14, RZ, P4 ;  /* 0x000000ff0e057207 */ /* 0x000fca0002000000 */
[----:B------:R-:W-:-:S04]  /*28640*/  IMAD.IADD R5, R4, 0x1, R5 ;  /* 0x0000000104057824 */ /* 0x000fc800078e0205 */
[----:B------:R-:W-:-:S07]  /*28650*/  IMAD.MOV.U32 R13, RZ, RZ, R5 ;  /* 0x000000ffff0d7224 */ /* 0x000fce00078e0005 */
[----:B------:R-:W-:Y:S05]  /*28660*/  WARPSYNC.COLLECTIVE R15, `(.L_x_11832) ;  /* 0x000000000f087348 */ /* 0x000fea0003c00000 */
[----:B------:R0:W1:Y:S02]  /*28670*/  SHFL.UP P6, R14, R13, R12, R11 ;  /* 0x0400000c0d0e7389 */ /* 0x00006400000c000b */
[----:B01----:R-:W-:Y:S01]  /*28680*/  ENDCOLLECTIVE ;  /* 0x000000000000791b */ /* 0x003fe20003800000 */
.L_x_11832:
        /* <DEDUP_REMOVED lines=8> */
.L_x_11833:
[----:B------:R-:W-:Y:S05]  /*28710*/  BRA `(.L_x_11834) ;  /* 0xffffffbc00007947 */ /* 0x000fea000383ffff */
.L_x_11690:
[----:B------:R-:W-:Y:S01]  /*28720*/  BSSY B0, `(.L_x_11835) ;  /* 0x0000006000007945 */ /* 0x000fe20003800000 */
[----:B------:R-:W-:Y:S01]  /*28730*/  PLOP3.LUT P6, PT, P6, PT, PT, 0x8, 0x0 ;  /* 0x000000000000781c */ /* 0x000fe200037ce170 */
[----:B------:R-:W-:-:S12]  /*28740*/  IMAD.MOV.U32 R15, RZ, RZ, -0x1 ;  /* 0xffffffffff0f7424 */ /* 0x000fd800078e00ff */
[----:B0----5:R-:W-:Y:S05]  /*28750*/  WARPSYNC.COLLECTIVE R15, `(.L_x_11836) ;  /* 0x000000000f087348 */ /* 0x021fea0003c00000 */
[----:B------:R-:W-:Y:S01]  /*28760*/  VOTE.ANY R14, PT, P6 ;  /* 0x00000000000e7806 */ /* 0x000fe200030e0100 */
[----:B0----5:R-:W-:Y:S06]  /*28770*/  ENDCOLLECTIVE ;  /* 0x000000000000791b */ /* 0x021fec0003800000 */
.L_x_11836:
[----:B------:R-:W-:Y:S05]  /*28780*/  BSYNC B0 ;  /* 0x0000000000007941 */ /* 0x000fea0003800000 */
.L_x_11835:
        /* <DEDUP_REMOVED lines=9> */
.L_x_11837:
[----:B------:R-:W-:Y:S01]  /*28820*/  IMAD.MOV.U32 R17, RZ, RZ, R14 ;  /* 0x000000ffff117224 */ /* 0x000fe200078e000e */
[----:B------:R-:W-:Y:S06]  /*28830*/  BRA `(.L_x_11838) ;  /* 0xffffffb800f07947 */ /* 0x000fec000383ffff */
.L_x_11692:
[----:B------:R-:W-:Y:S01]  /*28840*/  BSSY B0, `(.L_x_11839) ;  /* 0x0000007000007945 */ /* 0x000fe20003800000 */
[----:B------:R-:W-:Y:S02]  /*28850*/  IMAD.MOV.U32 R13, RZ, RZ, R3 ;  /* 0x000000ffff0d7224 */ /* 0x000fe400078e0003 */
[----:B------:R-:W-:Y:S02]  /*28860*/  IMAD.MOV.U32 R11, RZ, RZ, 0x1f ;  /* 0x0000001fff0b7424 */ /* 0x000fe400078e00ff */
[----:B------:R-:W-:-:S07]  /*28870*/  IMAD.MOV.U32 R15, RZ, RZ, -0x1 ;  /* 0xffffffffff0f7424 */ /* 0x000fce00078e00ff */
[----:B012--5:R-:W-:Y:S05]  /*28880*/  WARPSYNC.COLLECTIVE R15, `(.L_x_11840) ;  /* 0x000000000f087348 */ /* 0x027fea0003c00000 */
[----:B------:R3:W4:Y:S02]  /*28890*/  SHFL.IDX P6, R14, R13, R12, R11 ;  /* 0x0000000c0d0e7389 */ /* 0x00072400000c000b */
[----:B012345:R-:W-:Y:S01]  /*288a0*/  ENDCOLLECTIVE ;  /* 0x000000000000791b */ /* 0x03ffe20003800000 */
.L_x_11840:
[----:B------:R-:W-:Y:S05]  /*288b0*/  BSYNC B0 ;  /* 0x0000000000007941 */ /* 0x000fea0003800000 */
.L_x_11839:
[----:B------:R-:W-:Y:S01]  /*288c0*/  IMAD.MOV.U32 R5, RZ, RZ, R14 ;  /* 0x000000ffff057224 */ /* 0x000fe200078e000e */
[----:B------:R-:W-:Y:S06]  /*288d0*/  BRA `(.L_x_11691) ;  /* 0xffffffb800e47947 */ /* 0x000fec000383ffff */
.L_x_11696:
[----:B0-----:R0:W2:Y:S02]  /*288e0*/  SYNCS.PHASECHK.TRANS64.TRYWAIT P0, [R5+URZ+0x2d820], R0 ;  /* 0x02d82000050075a7 */ /* 0x0010a4000800017f */
[----:B--2---:R-:W-:Y:S05]  /*288f0*/  @!P0 NANOSLEEP.SYNCS 0x989680 ;  /* 0x009896800000895d */ /* 0x004fea0003900000 */
[----:B------:R-:W2:Y:S02]  /*28900*/  @!P0 SYNCS.PHASECHK.TRANS64 P0, [R5+URZ+0x2d820], R0 ;  /* 0x02d82000050085a7 */ /* 0x000ea4000800007f */
[----:B--2---:R-:W-:Y:S05]  /*28910*/  @!P0 BRA `(.L_x_11696) ;  /* 0xfffffffc00f08947 */ /* 0x004fea000383ffff */
[----:B------:R-:W-:Y:S05]  /*28920*/  BRA `(.L_x_11841) ;  /* 0xffffffc0005c7947 */ /* 0x000fea000383ffff */
.L_x_11697:
        /* <DEDUP_REMOVED lines=8> */
[----:B01-3-5:R-:W-:Y:S05]  /*289b0*/  WARPSYNC.COLLECTIVE R15, `(.L_x_11843) ;  /* 0x000000000f087348 */ /* 0x02bfea0003c00000 */
[----:B------:R2:W4:Y:S02]  /*289c0*/  SHFL.IDX P6, R14, R13, R12, R11 ;  /* 0x0000000c0d0e7389 */ /* 0x00052400000c000b */
[----:B012345:R-:W-:Y:S01]  /*289d0*/  ENDCOLLECTIVE ;  /* 0x000000000000791b */ /* 0x03ffe20003800000 */
.L_x_11843:
[----:B------:R-:W-:Y:S05]  /*289e0*/  BSYNC B0 ;  /* 0x0000000000007941 */ /* 0x000fea0003800000 */
.L_x_11842:
[----:B------:R-:W-:Y:S05]  /*289f0*/  BRA `(.L_x_11844) ;  /* 0xffffffc000447947 */ /* 0x000fea000383ffff */
.L_x_11698:
[----:B------:R-:W-:Y:S01]  /*28a00*/  BSSY B0, `(.L_x_11845) ;  /* 0x0000006000007945 */ /* 0x000fe20003800000 */
[----:B------:R-:W-:-:S07]  /*28a10*/  IMAD.MOV.U32 R15, RZ, RZ, -0x1 ;  /* 0xffffffffff0f7424 */ /* 0x000fce00078e00ff */
[----:B01-3-5:R-:W-:Y:S05]  /*28a20*/  WARPSYNC.COLLECTIVE R15, `(.L_x_11846) ;  /* 0x000000000f0c7348 */ /* 0x02bfea0003c00000 */
[----:B------:R-:W-:Y:S02]  /*28a30*/  ELECT P6, UR62, PT ;  /* 0x00000000003e782f */ /* 0x000fe400038c0000 */
[----:B------:R-:W-:Y:S01]  /*28a40*/  MOV R14, UR62 ;  /* 0x0000003e000e7c02 */ /* 0x000fe20008000f00 */
[----:B01-3-5:R-:W-:Y:S10]  /*28a50*/  ENDCOLLECTIVE ;  /* 0x000000000000791b */ /* 0x02bff40003800000 */
.L_x_11846:
[----:B------:R-:W-:Y:S05]  /*28a60*/  BSYNC B0 ;  /* 0x0000000000007941 */ /* 0x000fea0003800000 */
.L_x_11845:
[----:B------:R-:W-:Y:S05]  /*28a70*/  BRA `(.L_x_11847) ;  /* 0xffffffc000387947 */ /* 0x000fea000383ffff */
.L_x_11700:
[----:B0-----:R0:W2:Y:S02]  /*28a80*/  SYNCS.PHASECHK.TRANS64.TRYWAIT P1, [R3+URZ+0x2d840], R2 ;  /* 0x02d84002030075a7 */ /* 0x0010a4000802017f */
[----:B--2---:R-:W-:Y:S05]  /*28a90*/  @!P1 NANOSLEEP.SYNCS 0x989680 ;  /* 0x009896800000995d */ /* 0x004fea0003900000 */
[----:B------:R-:W2:Y:S02]  /*28aa0*/  @!P1 SYNCS.PHASECHK.TRANS64 P1, [R3+URZ+0x2d840], R2 ;  /* 0x02d84002030095a7 */ /* 0x000ea4000802007f */
[----:B--2---:R-:W-:Y:S05]  /*28ab0*/  @!P1 BRA `(.L_x_11700) ;  /* 0xfffffffc00f09947 */ /* 0x004fea000383ffff */
[----:B------:R-:W-:Y:S05]  /*28ac0*/  BRA `(.L_x_11848) ;  /* 0xffffffc0005c7947 */ /* 0x000fea000383ffff */
.L_x_11702:
[----:B--2---:R2:W4:Y:S02]  /*28ad0*/  SYNCS.PHASECHK.TRANS64.TRYWAIT P1, [R25+URZ+0x2d840], R0 ;  /* 0x02d84000190075a7 */ /* 0x004524000802017f */
[----:B----4-:R-:W-:Y:S05]  /*28ae0*/  @!P1 NANOSLEEP.SYNCS 0x989680 ;  /* 0x009896800000995d */ /* 0x010fea0003900000 */
[----:B------:R-:W4:Y:S02]  /*28af0*/  @!P1 SYNCS.PHASECHK.TRANS64 P1, [R25+URZ+0x2d840], R0 ;  /* 0x02d84000190095a7 */ /* 0x000f24000802007f */
[----:B----4-:R-:W-:Y:S05]  /*28b00*/  @!P1 BRA `(.L_x_11702) ;  /* 0xfffffffc00f09947 */ /* 0x010fea000383ffff */
[----:B------:R-:W-:Y:S05]  /*28b10*/  BRA `(.L_x_11849) ;  /* 0xffffffc0006c7947 */ /* 0x000fea000383ffff */
.L_x_11704:
[----:B----4-:R4:W0:Y:S02]  /*28b20*/  SYNCS.PHASECHK.TRANS64.TRYWAIT P1, [R3+URZ+0x2d860], R2 ;  /* 0x02d86002030075a7 */ /* 0x010824000802017f */
[----:B0-----:R-:W-:Y:S05]  /*28b30*/  @!P1 NANOSLEEP.SYNCS 0x989680 ;  /* 0x009896800000995d */ /* 0x001fea0003900000 */
[----:B------:R-:W0:Y:S02]  /*28b40*/  @!P1 SYNCS.PHASECHK.TRANS64 P1, [R3+URZ+0x2d860], R2 ;  /* 0x02d86002030095a7 */ /* 0x000e24000802007f */
[----:B0-----:R-:W-:Y:S05]  /*28b50*/  @!P1 BRA `(.L_x_11704) ;  /* 0xfffffffc00f09947 */ /* 0x001fea000383ffff */
[----:B------:R-:W-:Y:S05]  /*28b60*/  BRA `(.L_x_11850) ;  /* 0xffffffc000687947 */ /* 0x000fea000383ffff */
.L_x_11851:
        /* <DEDUP_REMOVED lines=9> */
.L_x_15858:


//--------------------- .text._ZN7cutlass13device_kernelIN5flash11enable_sm90INS1_16FlashAttnFwdSm90INS1_25CollectiveMainloopFwdSm90ILi2EN4cute5tupleIJNS5_1CILi1EEES8_S8_EEENS6_IJNS7_ILi192EEENS7_ILi128EEENS7_ILi96EEEEEELi96ENS_10bfloat16_tEfNS_4arch4Sm90ELb1ELb0ELb1ELb0ELb1ELb0ELb0ELb0ELb1ELb1ELb0ELb0EEENS1_21CollectiveEpilogueFwdINS6_IJSA_SC_SB_EEES9_SE_SG_Li384ELb0ELb1ELb0ELb0EEENS1_30DynamicPersistentTileSchedulerILi384ELi128ELb0ELb1ELb1EEEEEEEEEvNT_6ParamsE --------------------------
	.section	.text._ZN7cutlass13device_kernelIN5flash11enable_sm90INS1_16FlashAttnFwdSm90INS1_25CollectiveMainloopFwdSm90ILi2EN4cute5tupleIJNS5_1CILi1EEES8_S8_EEENS6_IJNS7_ILi192EEENS7_ILi128EEENS7_ILi96EEEEEELi96ENS_10bfloat16_tEfNS_4arch4Sm90ELb1ELb0ELb1ELb0ELb1ELb0ELb0ELb0ELb1ELb1ELb0ELb0EEENS1_21CollectiveEpilogueFwdINS6_IJSA_SC_SB_EEES9_SE_SG_Li384ELb0ELb1ELb0ELb0EEENS1_30DynamicPersistentTileSchedulerILi384ELi128ELb0ELb1ELb1EEEEEEEEEvNT_6ParamsE,"ax",@progbits
	.align	128
.text._ZN7cutlass13device_kernelIN5flash11enable_sm90INS1_16FlashAttnFwdSm90INS1_25CollectiveMainloopFwdSm90ILi2EN4cute5tupleIJNS5_1CILi1EEES8_S8_EEENS6_IJNS7_ILi192EEENS7_ILi128EEENS7_ILi96EEEEEELi96ENS_10bfloat16_tEfNS_4arch4Sm90ELb1ELb0ELb1ELb0ELb1ELb0ELb0ELb0ELb1ELb1ELb0ELb0EEENS1_21CollectiveEpilogueFwdINS6_IJSA_SC_SB_EEES9_SE_SG_Li384ELb0ELb1ELb0ELb0EEENS1_30DynamicPersistentTileSchedulerILi384ELi128ELb0ELb1ELb1EEEEEEEEEvNT_6ParamsE:
        .type           _ZN7cutlass13device_kernelIN5flash11enable_sm90INS1_16FlashAttnFwdSm90INS1_25CollectiveMainloopFwdSm90ILi2EN4cute5tupleIJNS5_1CILi1EEES8_S8_EEENS6_IJNS7_ILi192EEENS7_ILi128EEENS7_ILi96EEEEEELi96ENS_10bfloat16_tEfNS_4arch4Sm90ELb1ELb0ELb1ELb0ELb1ELb0ELb0ELb0ELb1ELb1ELb0ELb0EEENS1_21CollectiveEpilogueFwdINS6_IJSA_SC_SB_EEES9_SE_SG_Li384ELb0ELb1ELb0ELb0EEENS1_30DynamicPersistentTileSchedulerILi384ELi128ELb0ELb1ELb1EEEEEEEEEvNT_6ParamsE,@function
        .size           _ZN7cutlass13device_kernelIN5flash11enable_sm90INS1_16FlashAttnFwdSm90INS1_25CollectiveMainloopFwdSm90ILi2EN4cute5tupleIJNS5_1CILi1EEES8_S8_EEENS6_IJNS7_ILi192EEENS7_ILi128EEENS7_ILi96EEEEEELi96ENS_10bfloat16_tEfNS_4arch4Sm90ELb1ELb0ELb1ELb0ELb1ELb0ELb0ELb0ELb1ELb1ELb0ELb0EEENS1_21CollectiveEpilogueFwdINS6_IJSA_SC_SB_EEES9_SE_SG_Li384ELb0ELb1ELb0ELb0EEENS1_30DynamicPersistentTileSchedulerILi384ELi128ELb0ELb1ELb1EEEEEEEEEvNT_6ParamsE,(.L_x_15859 - _ZN7cutlass13device_kernelIN5flash11enable_sm90INS1_16FlashAttnFwdSm90INS1_25CollectiveMainloopFwdSm90ILi2EN4cute5tupleIJNS5_1CILi1EEES8_S8_EEENS6_IJNS7_ILi192EEENS7_ILi128EEENS7_ILi96EEEEEELi96ENS_10bfloat16_tEfNS_4arch4Sm90ELb1ELb0ELb1ELb0ELb1ELb0ELb0ELb0ELb1ELb1ELb0ELb0EEENS1_21CollectiveEpilogueFwdINS6_IJSA_SC_SB_EEES9_SE_SG_Li384ELb0ELb1ELb0ELb0EEENS1_30DynamicPersistentTileSchedulerILi384ELi128ELb0ELb1ELb1EEEEEEEEEvNT_6ParamsE)
        .other          _ZN7cutlass13device_kernelIN5flash11enable_sm90INS1_16FlashAttnFwdSm90INS1_25CollectiveMainloopFwdSm90ILi2EN4cute5tupleIJNS5_1CILi1EEES8_S8_EEENS6_IJNS7_ILi192EEENS7_ILi128EEENS7_ILi96EEEEEELi96ENS_10bfloat16_tEfNS_4arch4Sm90ELb1ELb0ELb1ELb0ELb1ELb0ELb0ELb0ELb1ELb1ELb0ELb0EEENS1_21CollectiveEpilogueFwdINS6_IJSA_SC_SB_EEES9_SE_SG_Li384ELb0ELb1ELb0ELb0EEENS1_30DynamicPersistentTileSchedulerILi384ELi128ELb0ELb1ELb1EEEEEEEEEvNT_6ParamsE,@"STO_CUDA_ENTRY STV_DEFAULT"
_ZN7cutlass13device_kernelIN5flash11enable_sm90INS1_16FlashAttnFwdSm90INS1_25CollectiveMainloopFwdSm90ILi2EN4cute5tupleIJNS5_1CILi1EEES8_S8_EEENS6_IJNS7_ILi192EEENS7_ILi128EEENS7_ILi96EEEEEELi96ENS_10bfloat16_tEfNS_4arch4Sm90ELb1ELb0ELb1ELb0ELb1ELb0ELb0ELb0ELb1ELb1ELb0ELb0EEENS1_21CollectiveEpilogueFwdINS6_IJSA_SC_SB_EEES9_SE_SG_Li384ELb0ELb1ELb0ELb0EEENS1_30DynamicPersistentTileSchedulerILi384ELi128ELb0ELb1ELb1EEEEEEEEEvNT_6ParamsE:
        /* <DEDUP_REMOVED lines=45> */
.L_x_11852:
        /* <DEDUP_REMOVED lines=22> */
.L_x_11853:
        /* <DEDUP_REMOVED lines=18> */
.L_x_11854:
        /* <DEDUP_REMOVED lines=22> */
.L_x_11855:
        /* <DEDUP_REMOVED lines=23> */
.L_x_11856:
        /* <DEDUP_REMOVED lines=8> */
.L_x_11858:
        /* <DEDUP_REMOVED lines=36> */
[----:B------:R-:W-:Y:S01]  /*0ae0*/  SHF.R.S32.HI R8, RZ, 0x1f, R147 ;  /* 0x0000001fff087819 */ /* 0x000fe20000011493 */
[----:B------:R-:W-:Y:S01]  /*0af0*/  IMAD.IADD R2, R5, 0x1, -R2 ;  /* 0x0000000105027824 */ /* 0x000fe200078e0a02 */
[C---:B------:R-:W-:Y:S01]  /*0b00*/  LOP3.LUT R5, R3.reuse, 0xfffffff8, RZ, 0xc0, !PT ;  /* 0xfffffff803057812 */ /* 0x040fe200078ec0ff */
[----:B------:R-:W-:Y:S01]  /*0b10*/  IMAD.SHL.U32 R3, R3, 0x40, RZ ;  /* 0x0000004003037824 */ /* 0x000fe200078e00ff */
[----:B------:R-:W-:Y:S01]  /*0b20*/  LEA.HI R6, R0, R153, RZ, 0x5 ;  /* 0x0000009900067211 */ /* 0x000fe200078f28ff */
[----:B------:R-:W-:Y:S01]  /*0b30*/  IMAD.SHL.U32 R2, R2, 0x8, RZ ;  /* 0x0000000802027824 */ /* 0x000fe200078e00ff */
[----:B------:R-:W-:Y:S01]  /*0b40*/  LEA.HI R9, R8, R147, RZ, 0x2 ;  /* 0x0000009308097211 */ /* 0x000fe200078f10ff */
[----:B------:R-:W-:Y:S01]  /*0b50*/  IMAD.IADD R5, R4, 0x1, -R5 ;  /* 0x0000000104057824 */ /* 0x000fe200078e0a05 */
[----:B------:R-:W-:-:S02]  /*0b60*/  SHF.R.S32.HI R6, RZ, 0x5, R6 ;  /* 0x00000005ff067819 */ /* 0x000fc40000011406 */
[--C-:B------:R-:W-:Y:S02]  /*0b70*/  SHF.R.S32.HI R7, RZ, 0x2, R9.reuse ;  /* 0x00000002ff077819 */ /* 0x100fe40000011409 */
[C---:B------:R-:W-:Y:S01]  /*0b80*/  R2P PR, R5.reuse, 0x6 ;  /* 0x0000000605007804 */ /* 0x040fe20000000000 */
[----:B------:R-:W-:Y:S01]  /*0b90*/  IMAD.SHL.U32 R5, R5, 0x40, RZ ;  /* 0x0000004005057824 */ /* 0x000fe200078e00ff */
[----:B------:R-:W-:Y:S02]  /*0ba0*/  SHF.R.S32.HI R10, RZ, 0x1f, R9 ;  /* 0x0000001fff0a7819 */ /* 0x000fe40000011409 */
[----:B------:R-:W-:Y:S01]  /*0bb0*/  LEA R13, R6, R4, 0x4 ;  /* 0x00000004060d7211 */ /* 0x000fe200078e20ff */
[----:B------:R-:W-:Y:S01]  /*0bc0*/  IMAD.HI R4, R148, 0x55555556, RZ ;  /* 0x5555555694047827 */ /* 0x000fe200078e02ff */
[----:B------:R-:W-:Y:S02]  /*0bd0*/  LEA.HI R10, R10, R7, RZ, 0x3 ;  /* 0x000000070a0a7211 */ /* 0x000fe400078f18ff */
[----:B------:R-:W-:Y:S01]  /*0be0*/  LOP3.LUT R5, R5, 0x1c0, RZ, 0xc0, !PT ;  /* 0x000001c005057812 */ /* 0x000fe200078ec0ff */
[----:B------:R-:W-:Y:S01]  /*0bf0*/  IMAD.U32 R150, R13, 0x20, R2 ;  /* 0x000000200d967824 */ /* 0x000fe200078e0002 */
[----:B------:R-:W-:-:S02]  /*0c00*/  LOP3.LUT R10, R10, 0xfffffff8, RZ, 0xc0, !PT ;  /* 0xfffffff80a0a7812 */ /* 0x000fc400078ec0ff */
[----:B------:R-:W-:Y:S02]  /*0c10*/  LOP3.LUT R2, R5, 0x8, R2, 0xf8, !PT ;  /* 0x0000000805027812 */ /* 0x000fe400078ef802 */
[----:B------:R-:W-:Y:S01]  /*0c20*/  LOP3.LUT R3, R3, 0x7ffffe00, RZ, 0xc0, !PT ;  /* 0x7ffffe0003037812 */ /* 0x000fe200078ec0ff */
[----:B------:R-:W-:Y:S01]  /*0c30*/  IMAD.IADD R11, R7, 0x1, -R10 ;  /* 0x00000001070b7824 */ /* 0x000fe200078e0a0a */
[----:B------:R-:W-:Y:S02]  /*0c40*/  SHF.R.U32.HI R5, RZ, 0x3, R5 ;  /* 0x00000003ff057819 */ /* 0x000fe40000011605 */
[----:B------:R-:W-:Y:S01]  /*0c50*/  LEA.HI R0, R0, R153, RZ, 0x2 ;  /* 0x0000009900007211 */ /* 0x000fe200078f10ff */
[----:B------:R-:W-:Y:S01]  /*0c60*/  IMAD R3, R6, 0x400, R3 ;  /* 0x0000040006037824 */ /* 0x000fe200078e0203 */
[----:B------:R-:W-:Y:S02]  /*0c70*/  LOP3.LUT R2, R2, R5, RZ, 0x3c, !PT ;  /* 0x0000000502027212 */ /* 0x000fe400078e3cff */
[----:B------:R-:W-:-:S02]  /*0c80*/  LEA.HI R7, R4, R4, RZ, 0x1 ;  /* 0x0000000404077211 */ /* 0x000fc400078f08ff */
[----:B------:R-:W-:Y:S01]  /*0c90*/  LOP3.LUT R4, R0, 0xfffffffc, RZ, 0xc0, !PT ;  /* 0xfffffffc00047812 */ /* 0x000fe200078ec0ff */
[----:B------:R-:W-:Y:S01]  /*0ca0*/  IMAD.IADD R2, R3, 0x1, R2 ;  /* 0x0000000103027824 */ /* 0x000fe200078e0202 */
[----:B------:R-:W-:Y:S01]  /*0cb0*/  LEA.HI R8, R8, R147, RZ, 0x5 ;  /* 0x0000009308087211 */ /* 0x000fe200078f28ff */
[----:B------:R-:W-:Y:S01]  /*0cc0*/  IMAD R7, R7, -0x3, R148 ;  /* 0xfffffffd07077824 */ /* 0x000fe200078e0294 */
[----:B------:R-:W-:Y:S02]  /*0cd0*/  IADD3 R145, R153, -R4, RZ ;  /* 0x8000000499917210 */ /* 0x000fe40007ffe0ff */
[----:B------:R-:W-:Y:S02]  /*0ce0*/  SHF.R.S32.HI R8, RZ, 0x5, R8 ;  /* 0x00000005ff087819 */ /* 0x000fe40000011408 */
[C---:B------:R-:W-:Y:S01]  /*0cf0*/  LEA.HI R3, R145.reuse, R145, RZ, 0x1 ;  /* 0x0000009191037211 */ /* 0x040fe200078f08ff */
[----:B------:R-:W-:Y:S01]  /*0d00*/  IMAD.SHL.U32 R137, R145, 0x8, RZ ;  /* 0x0000000891897824 */ /* 0x000fe200078e00ff */
[----:B------:R-:W-:Y:S01]  /*0d10*/  LEA R16, R2, UR40, 0x1 ;  /* 0x0000002802107c11 */ /* 0x000fe2000f8e08ff */
[----:B------:R-:W-:Y:S01]  /*0d20*/  IMAD R8, R8, 0x10, R11 ;  /* 0x0000001008087824 */ /* 0x000fe200078e020b */
[----:B------:R-:W-:Y:S01]  /*0d30*/  SHF.R.S32.HI R146, RZ, 0x2, R0 ;  /* 0x00000002ff927819 */ /* 0x000fe20000011400 */
[----:B------:R-:W-:Y:S01]  /*0d40*/  VIADD R138, R137, 0x20 ;  /* 0x00000020898a7836 */ /* 0x000fe20000000000 */
[----:B------:R-:W-:Y:S01]  /*0d50*/  LOP3.LUT R0, R3, 0x1ffffffe, RZ, 0xc0, !PT ;  /* 0x1ffffffe03007812 */ /* 0x000fe200078ec0ff */
[C---:B------:R-:W-:Y:S01]  /*0d60*/  VIADD R18, R16.reuse, 0x21800 ;  /* 0x0002180010127836 */ /* 0x040fe20000000000 */
[----:B------:R-:W-:Y:S01]  /*0d70*/  SEL R17, R17, 0xffffffc0, !P2 ;  /* 0xffffffc011117807 */ /* 0x000fe20005000000 */
[----:B------:R-:W-:Y:S01]  /*0d80*/  VIADD R139, R137, 0x40 ;  /* 0x00000040898b7836 */ /* 0x000fe20000000000 */
[----:B------:R-:W-:Y:S01]  /*0d90*/  LOP3.LUT R2, R9, 0x7ffffffc, RZ, 0xc0, !PT ;  /* 0x7ffffffc09027812 */ /* 0x000fe200078ec0ff */
[----:B------:R-:W-:Y:S01]  /*0da0*/  IMAD R149, R7, 0x40, R8 ;  /* 0x0000004007957824 */ /* 0x000fe200078e0208 */
[----:B------:R-:W-:Y:S01]  /*0db0*/  IADD3 R19, R16, 0x21820, RZ ;  /* 0x0002182010137810 */ /* 0x000fe20007ffe0ff */
[----:B------:R-:W-:Y:S01]  /*0dc0*/  IMAD.IADD R0, R145, 0x1, -R0 ;  /* 0x0000000191007824 */ /* 0x000fe200078e0a00 */
[----:B------:R-:W-:Y:S01]  /*0dd0*/  SHF.R.S32.HI R152, RZ, 0x1f, R138 ;  /* 0x0000001fff987819 */ /* 0x000fe2000001148a */
[C---:B------:R-:W-:Y:S01]  /*0de0*/  @P1 VIADD R19, R18.reuse, 0xffffffe0 ;  /* 0xffffffe012131836 */ /* 0x040fe20000000000 */
[----:B------:R-:W-:Y:S01]  /*0df0*/  SHF.R.S32.HI R151, RZ, 0x1f, R139 ;  /* 0x0000001fff977819 */ /* 0x000fe2000001148b */
[----:B------:R-:W-:-:S02]  /*0e00*/  IMAD.IADD R18, R18, 0x1, R17 ;  /* 0x0000000112127824 */ /* 0x000fc400078e0211 */
[----:B------:R-:W-:Y:S02]  /*0e10*/  IMAD.IADD R23, R147, 0x1, -R2 ;  /* 0x0000000193177824 */ /* 0x000fe400078e0a02 */
[----:B------:R-:W-:Y:S02]  /*0e20*/  IMAD R136, R0, 0x8, R149 ;  /* 0x0000000800887824 */ /* 0x000fe400078e0295 */
[----:B------:R-:W-:Y:S02]  /*0e30*/  IMAD.IADD R17, R17, 0x1, R19 ;  /* 0x0000000111117824 */ /* 0x000fe400078e0213 */
[----:B------:R-:W-:-:S07]  /*0e40*/  VIADD R22, R19, 0x6000 ;  /* 0x0000600013167836 */ /* 0x000fce0000000000 */
.L_x_11907:
        /* <DEDUP_REMOVED lines=21> */
.L_x_11859:
[----:B------:R-:W-:Y:S01]  /*0fa0*/  ULDC UR7, c[0x0][0xc54] ;  /* 0x0003150000077ab9 */ /* 0x000fe20000000800 */
[----:B------:R-:W-:Y:S01]  /*0fb0*/  UMOV UR6, UR9 ;  /* 0x0000000900067c82 */ /* 0x000fe20008000000 */
[----:B------:R-:W-:-:S11]  /*0fc0*/  UISETP.NE.AND UP0, UPT, UR7, 0x1, UPT ;  /* 0x000000010700788c */ /* 0x000fd6000bf05270 */
[----:B------:R-:W-:Y:S02]  /*0fd0*/  @UP0 ULDC.64 UR10, c[0x0][0xc58] ;  /* 0x00031600000a0ab9 */ /* 0x000fe40000000a00 */
[----:B------:R-:W-:-:S04]  /*0fe0*/  UIMAD.WIDE.U32 UR4, UR9, UR10, URZ ;  /* 0x0000000a090472a5 */ /* 0x000fc8000f8e003f */
[----:B------:R-:W-:-:S04]  /*0ff0*/  @UP0 USHF.R.U32.HI UR6, URZ, UR11, UR5 ;  /* 0x0000000b3f060299 */ /* 0x000fc80008011605 */
[----:B------:R-:W-:-:S12]  /*1000*/  UIMAD UR4, UR6, UR7, URZ ;  /* 0x00000007060472a4 */ /* 0x000fd8000f8e023f */
.L_x_11860:
        /* <DEDUP_REMOVED lines=9> */
[----:B------:R-:W-:Y:S01]  /*10a0*/  IMAD.MOV.U32 R46, RZ, RZ, RZ ;  /* 0x000000ffff2e7224 */ /* 0x000fe200078e00ff */
[----:B------:R-:W-:Y:S01]  /*10b0*/  UIADD3 UR6, UR6, UR5, URZ ;  /* 0x0000000506067290 */ /* 0x000fe2000fffe03f */
[----:B------:R-:W-:Y:S01]  /*10c0*/  CS2R R34, SRZ ;  /* 0x0000000000227805 */ /* 0x000fe2000001ff00 */
[----:B------:R-:W-:Y:S01]  /*10d0*/  ULDC UR11, c[0x0][0x448] ;  /* 0x00011200000b7ab9 */ /* 0x000fe20000000800 */
[----:B------:R-:W-:Y:S01]  /*10e0*/  ULDC UR10, c[0x0][0xc54] ;  /* 0x00031500000a7ab9 */ /* 0x000fe20000000800 */
[----:B------:R-:W-:Y:S01]  /*10f0*/  UISETP.NE.AND UP2, UPT, UR11, 0x1, UPT ;  /* 0x000000010b00788c */ /* 0x000fe2000bf45270 */
[----:B------:R-:W-:Y:S01]  /*1100*/  IMAD.MOV.U32 R133, RZ, RZ, RZ ;  /* 0x000000ffff857224 */ /* 0x000fe200078e00ff */
[----:B------:R-:W-:Y:S01]  /*1110*/  UIMAD UR39, UR6, 0xc0, URZ ;  /* 0x000000c0062778a4 */ /* 0x000fe2000f8e023f */
[----:B------:R-:W-:Y:S01]  /*1120*/  IMAD.MOV.U32 R42, RZ, RZ, RZ ;  /* 0x000000ffff2a7224 */ /* 0x000fe200078e00ff */
[----:B------:R-:W-:Y:S01]  /*1130*/  UIMAD UR10, UR8, UR10, UR4 ;  /* 0x0000000a080a72a4 */ /* 0x000fe2000f8e0204 */
[----:B------:R-:W-:Y:S01]  /*1140*/  CS2R R32, SRZ ;  /* 0x0000000000207805 */ /* 0x000fe2000001ff00 */
[----:B------:R-:W-:Y:S01]  /*1150*/  UIADD3 UR6, UR39, 0xbf, URZ ;  /* 0x000000bf27067890 */ /* 0x000fe2000fffe03f */
[----:B------:R-:W-:Y:S01]  /*1160*/  IMAD.MOV.U32 R129, RZ, RZ, RZ ;  /* 0x000000ffff817224 */ /* 0x000fe200078e00ff */
[----:B------:R-:W-:Y:S01]  /*1170*/  ULDC UR48, c[0x0][0x424] ;  /* 0x0001090000307ab9 */ /* 0x000fe20000000800 */
[----:B------:R-:W-:Y:S01]  /*1180*/  ULDC UR7, c[0x0][0x288] ;  /* 0x0000a20000077ab9 */ /* 0x000fe20000000800 */
[----:B------:R-:W-:Y:S01]  /*1190*/  USEL UR48, UR48, 0x1, UP0 ;  /* 0x0000000130307887 */ /* 0x000fe20008000000 */
[----:B------:R-:W-:Y:S01]  /*11a0*/  IMAD.MOV.U32 R44, RZ, RZ, RZ ;  /* 0x000000ffff2c7224 */ /* 0x000fe200078e00ff */
[----:B------:R-:W-:Y:S01]  /*11b0*/  @UP2 ULDC UR4, c[0x0][0x44c] ;  /* 0x0001130000042ab9 */ /* 0x000fe20000000800 */
[----:B------:R-:W-:Y:S01]  /*11c0*/  UIADD3 UR7, -UR7, 0x80, URZ ;  /* 0x0000008007077890 */ /* 0x000fe2000fffe13f */
[----:B------:R-:W-:Y:S01]  /*11d0*/  CS2R R26, SRZ ;  /* 0x00000000001a7805 */ /* 0x000fe2000001ff00 */
[----:B------:R-:W-:Y:S01]  /*11e0*/  UIMAD.WIDE.U32 UR4, UR6, UR4, URZ ;  /* 0x00000004060472a5 */ /* 0x000fe2000f8e003f */
[----:B------:R-:W-:Y:S01]  /*11f0*/  IMAD.MOV.U32 R125, RZ, RZ, RZ ;  /* 0x000000ffff7d7224 */ /* 0x000fe200078e00ff */
        /* <DEDUP_REMOVED lines=33> */
[----:B------:R-:W-:Y:S01]  /*1410*/  IMAD.MOV.U32 R48, RZ, RZ, RZ ;  /* 0x000000ffff307224 */ /* 0x000fe200078e00ff */
[----:B------:R-:W-:-:S02]  /*1420*/  CS2R R6, SRZ ;  /* 0x0000000000067805 */ /* 0x000fc4000001ff00 */
[----:B------:R-:W-:Y:S02]  /*1430*/  MOV R93, RZ ;  /* 0x000000ff005d7202 */ /* 0x000fe40000000f00 */
[----:B------:R-:W-:Y:S01]  /*1440*/  CS2R R90, SRZ ;  /* 0x00000000005a7805 */ /* 0x000fe2000001ff00 */
[----:B------:R-:W-:Y:S01]  /*1450*/  @UP1 ULDC UR8, c[0x0][0xc4c] ;  /* 0x0003130000081ab9 */ /* 0x000fe20000000800 */
[----:B------:R-:W-:Y:S01]  /*1460*/  PLOP3.LUT P1, PT, PT, PT, UP0, 0x80, 0x0 ;  /* 0x000000000000781c */ /* 0x000fe20003f2f008 */
[----:B------:R-:W-:Y:S01]  /*1470*/  UIMAD.WIDE.U32 UR4, UR10, UR8, URZ ;  /* 0x000000080a0472a5 */ /* 0x000fe2000f8e003f */
[----:B------:R-:W-:Y:S01]  /*1480*/  CS2R R88, SRZ ;  /* 0x0000000000587805 */ /* 0x000fe2000001ff00 */
[----:B------:R-:W-:Y:S02]  /*1490*/  @UP1 ULDC UR6, c[0x0][0xc50] ;  /* 0x0003140000061ab9 */ /* 0x000fe40000000800 */
[----:B------:R-:W-:-:S04]  /*14a0*/  @UP1 USHF.R.U32.HI UR43, URZ, UR6, UR5 ;  /* 0x000000063f2b1299 */ /* 0x000fc80008011605 */
[----:B------:R-:W-:-:S04]  /*14b0*/  UIADD3 UR4, -UR43, URZ, URZ ;  /* 0x0000003f2b047290 */ /* 0x000fc8000fffe13f */
[----:B------:R-:W-:Y:S01]  /*14c0*/  UIMAD UR38, UR38, UR4, UR10 ;  /* 0x00000004262672a4 */ /* 0x000fe2000f8e020a */
[----:B------:R-:W-:Y:S11]  /*14d0*/  @!P1 BRA `(.L_x_11861) ;  /* 0x00000094000c9947 */ /* 0x000ff60003800000 */
[----:B------:R-:W0:Y:S01]  /*14e0*/  SHFL.IDX PT, R0, R148, RZ, 0x1f ;  /* 0x00001fff94007589 */ /* 0x000e2200000e0000 */
[----:B------:R-:W-:-:S04]  /*14f0*/  UIADD3 UR6, UR40, 0x21800, URZ ;  /* 0x0002180028067890 */ /* 0x000fc8000fffe03f */
[----:B------:R-:W-:-:S06]  /*1500*/  ULOP3.LUT UP0, URZ, UR6, 0x3ff, URZ, 0xc0, !UPT ;  /* 0x000003ff063f7892 */ /* 0x000fcc000f80c03f */
[----:B------:R-:W-:Y:S02]  /*1510*/  PLOP3.LUT P0, PT, PT, PT, UP0, 0x80, 0x0 ;  /* 0x000000000000781c */ /* 0x000fe40003f0f008 */
[----:B0-----:R-:W-:-:S13]  /*1520*/  R2UR UR37, R0 ;  /* 0x00000000002572ca */ /* 0x001fda00000e0000 */
[----:B------:R-:W-:-:S04]  /*1530*/  UIMAD.WIDE UR4, UR37, 0x55555556, URZ ;  /* 0x55555556250478a5 */ /* 0x000fc8000f8e023f */
[----:B------:R-:W-:-:S04]  /*1540*/  ULEA.HI UR5, UR5, UR5, URZ, 0x1 ;  /* 0x0000000505057291 */ /* 0x000fc8000f8f083f */
[----:B------:R-:W-:-:S04]  /*1550*/  UIMAD UR5, UR5, -0x3, UR37 ;  /* 0xfffffffd050578a4 */ /* 0x000fc8000f8e0225 */
[----:B------:R-:W-:Y:S02]  /*1560*/  ULEA UR4, UR5, UR40, 0xc ;  /* 0x0000002805047291 */ /* 0x000fe4000f8e603f */
[----:B------:R-:W-:Y:S02]  /*1570*/  ULEA UR5, UR5, UR6, 0xd ;  /* 0x0000000605057291 */ /* 0x000fe4000f8e683f */
[----:B------:R-:W-:Y:S02]  /*1580*/  UIADD3 UR4, UR4, 0xc400, URZ ;  /* 0x0000c40004047890 */ /* 0x000fe4000fffe03f */
[----:B------:R-:W-:Y:S02]  /*1590*/  USHF.R.U32.HI UR5, URZ, 0x4, UR5 ;  /* 0x000000043f057899 */ /* 0x000fe40008011605 */
[----:B------:R-:W-:Y:S02]  /*15a0*/  USHF.R.U32.HI UR4, URZ, 0x4, UR4 ;  /* 0x000000043f047899 */ /* 0x000fe40008011604 */
[----:B------:R-:W-:-:S02]  /*15b0*/  ULOP3.LUT UR36, UR5, 0x3fff, URZ, 0xc0, !UPT ;  /* 0x00003fff05247892 */ /* 0x000fc4000f8ec03f */
        /* <DEDUP_REMOVED lines=18> */
.L_x_11862:
        /* <DEDUP_REMOVED lines=9> */
.L_x_11971:
[----:B------:R-:W-:Y:S05]  /*1770*/  @!P0 BRA `(.L_x_11864) ;  /* 0x0000000000048947 */ /* 0x000fea0003800000 */
[----:B------:R-:W-:Y:S01]  /*1780*/  BPT.TRAP 0x1 ;  /* 0x000000040000795c */ /* 0x000fe20000300000 */
.L_x_11864:
[----:B0-----:R-:W-:Y:S02]  /*1790*/  IMAD.U32 R0, RZ, RZ, UR44 ;  /* 0x0000002cff007e24 */ /* 0x001fe4000f8e00ff */
[----:B------:R-:W-:-:S03]  /*17a0*/  IMAD.U32 R3, RZ, RZ, UR45 ;  /* 0x0000002dff037e24 */ /* 0x000fc6000f8e00ff */
[----:B------:R-:W-:Y:S02]  /*17b0*/  LEA R0, R0, UR40, 0x3 ;  /* 0x0000002800007c11 */ /* 0x000fe4000f8e18ff */
[----:B------:R-:W-:-:S04]  /*17c0*/  SHF.L.U32 R3, R3, 0x1f, RZ ;  /* 0x0000001f03037819 */ /* 0x000fc800000006ff */
[----:B------:R0:W1:Y:S01]  /*17d0*/  SYNCS.PHASECHK.TRANS64.TRYWAIT P1, [R0+URZ+0x2d830], R3 ;  /* 0x02d83003000075a7 */ /* 0x000062000802017f */
[----:B------:R-:W-:Y:S05]  /*17e0*/  @!P0 BRA `(.L_x_11865) ;  /* 0x0000000000048947 */ /* 0x000fea0003800000 */
[----:B------:R-:W-:Y:S01]  /*17f0*/  BPT.TRAP 0x1 ;  /* 0x000000040000795c */ /* 0x000fe20000300000 */
.L_x_11865:
[----:B-1----:R-:W-:Y:S05]  /*1800*/  @P1 BRA `(.L_x_11866) ;  /* 0x0000000000081947 */ /* 0x002fea0003800000 */
[----:B------:R-:W1:Y:S02]  /*1810*/  SYNCS.PHASECHK.TRANS64.TRYWAIT P1, [R0+URZ+0x2d830], R3 ;  /* 0x02d83003000075a7 */ /* 0x000e64000802017f */
[----:B-1----:R-:W-:Y:S05]  /*1820*/  @!P1 BRA `(.L_x_11867) ;  /* 0x000000e800d09947 */ /* 0x002fea0003800000 */
.L_x_11866:
        /* <DEDUP_REMOVED lines=49> */
.L_x_11868:
[----:B------:R-:W-:Y:S01]  /*1b40*/  UISETP.NE.AND UP0, UPT, UR49, URZ, UPT ;  /* 0x0000003f3100728c */ /* 0x000fe2000bf05270 */
[----:B------:R-:W-:Y:S01]  /*1b50*/  CS2R R134, SRZ ;  /* 0x0000000000867805 */ /* 0x000fe2000001ff00 */
[----:B------:R-:W-:Y:S01]  /*1b60*/  ULDC UR10, c[0x0][0x9d8] ;  /* 0x00027600000a7ab9 */ /* 0x000fe20000000800 */
[----:B------:R-:W-:Y:S01]  /*1b70*/  ULDC UR11, c[0x0][0x2f0] ;  /* 0x0000bc00000b7ab9 */ /* 0x000fe20000000800 */
[----:B------:R-:W-:Y:S01]  /*1b80*/  FMUL.FTZ R2, R25, UR10 ;  /* 0x0000000a19027c20 */ /* 0x000fe20008410000 */
[----:B------:R-:W-:Y:S01]  /*1b90*/  VIADD R25, R136, UR39 ;  /* 0x0000002788197c36 */ /* 0x000fe20008000000 */
[----:B------:R-:W-:Y:S01]  /*1ba0*/  PLOP3.LUT P1, PT, PT, PT, UP0, 0x80, 0x0 ;  /* 0x000000000000781c */ /* 0x000fe20003f2f008 */
[----:B------:R-:W-:Y:S01]  /*1bb0*/  FMUL.FTZ R93, R26, UR10 ;  /* 0x0000000a1a5d7c20 */ /* 0x000fe20008410000 */
[----:B------:R-:W-:Y:S01]  /*1bc0*/  PLOP3.LUT P2, PT, PT, PT, UP0, 0x80, 0x0 ;  /* 0x000000000000781c */ /* 0x000fe20003f4f008 */
[----:B------:R-:W-:Y:S01]  /*1bd0*/  FMUL.FTZ R91, R27, UR10 ;  /* 0x0000000a1b5b7c20 */ /* 0x000fe20008410000 */
[----:B------:R-:W-:Y:S01]  /*1be0*/  MOV R7, UR11 ;  /* 0x0000000b00077c02 */ /* 0x000fe20008000f00 */
[----:B------:R-:W-:Y:S01]  /*1bf0*/  @UP0 ULDC UR6, c[0x0][0x44c] ;  /* 0x0001130000060ab9 */ /* 0x000fe20000000800 */
[----:B------:R-:W-:Y:S01]  /*1c00*/  FMUL.FTZ R89, R30, UR10 ;  /* 0x0000000a1e597c20 */ /* 0x000fe20008410000 */
[----:B------:R-:W-:Y:S01]  /*1c10*/  FMUL.FTZ R55, R55, UR10 ;  /* 0x0000000a37377c20 */ /* 0x000fe20008410000 */
[----:B------:R-:W2:Y:S01]  /*1c20*/  MUFU.TANH R93, R93 ;  /* 0x0000005d005d7308 */ /* 0x000ea20000002400 */
[----:B------:R-:W-:Y:S01]  /*1c30*/  FMUL.FTZ R4, R35, UR10 ;  /* 0x0000000a23047c20 */ /* 0x000fe20008410000 */
[----:B01----:R-:W-:Y:S01]  /*1c40*/  FMUL.FTZ R3, R31, UR10 ;  /* 0x0000000a1f037c20 */ /* 0x003fe20008410000 */
[----:B------:R-:W-:Y:S01]  /*1c50*/  FMUL.FTZ R35, R44, UR10 ;  /* 0x0000000a2c237c20 */ /* 0x000fe20008410000 */
[----:B------:R-:W-:Y:S01]  /*1c60*/  ULDC UR14, c[0x0][0x288] ;  /* 0x0000a200000e7ab9 */ /* 0x000fe20000000800 */
[----:B------:R-:W-:Y:S01]  /*1c70*/  @P1 IMAD.HI.U32 R5, R25, UR6, RZ ;  /* 0x0000000619051c27 */ /* 0x000fe2000f8e00ff */
[----:B------:R-:W-:-:S03]  /*1c80*/  @UP0 ULDC UR6, c[0x0][0x450] ;  /* 0x0001140000060ab9 */ /* 0x000fc60000000800 */
[----:B------:R-:W-:Y:S01]  /*1c90*/  FMUL.FTZ R6, R34, UR10 ;  /* 0x0000000a22067c20 */ /* 0x000fe20008410000 */
[----:B------:R-:W0:Y:S01]  /*1ca0*/  MUFU.TANH R91, R91 ;  /* 0x0000005b005b7308 */ /* 0x000e220000002400 */
[----:B------:R-:W-:Y:S01]  /*1cb0*/  FMUL.FTZ R38, R38, UR10 ;  /* 0x0000000a26267c20 */ /* 0x000fe20008410000 */
[----:B------:R-:W-:Y:S01]  /*1cc0*/  @P2 SHF.R.U32.HI R25, RZ, UR6, R5 ;  /* 0x00000006ff192c19 */ /* 0x000fe20008011605 */
[----:B------:R-:W-:Y:S01]  /*1cd0*/  UMOV UR6, 0xffffff80 ;  /* 0xffffff8000067882 */ /* 0x000fe20000000000 */
[----:B------:R-:W-:Y:S01]  /*1ce0*/  FMUL.FTZ R39, R39, UR10 ;  /* 0x0000000a27277c20 */ /* 0x000fe20008410000 */
[----:B------:R-:W-:Y:S01]  /*1cf0*/  UIMAD UR6, UR54, UR6, 0x80 ;  /* 0x00000080360674a4 */ /* 0x000fe2000f8e0206 */
[----:B------:R-:W-:Y:S01]  /*1d00*/  FMUL.FTZ R42, R42, UR10 ;  /* 0x0000000a2a2a7c20 */ /* 0x000fe20008410000 */
[----:B------:R-:W1:Y:S01]  /*1d10*/  SHFL.IDX PT, R5, R25, 0x1, 0x1c1f ;  /* 0x003c1f0019057f89 */ /* 0x000e6200000e0000 */
[----:B------:R3:W-:Y:S01]  /*1d20*/  MUFU.TANH R44, R55 ;  /* 0x00000037002c7308 */ /* 0x0007e20000002400 */
        /* <DEDUP_REMOVED lines=8> */
[----:B------:R-:W-:-:S02]  /*1db0*/  IMAD.U32 R8, RZ, RZ, UR6 ;  /* 0x00000006ff087e24 */ /* 0x000fc4000f8e00ff */
[----:B------:R-:W-:Y:S01]  /*1dc0*/  FMUL.FTZ R47, R47, UR10 ;  /* 0x0000000a2f2f7c20 */ /* 0x000fe20008410000 */
[C---:B------:R-:W-:Y:S02]  /*1dd0*/  IMAD R26, R23.reuse, -0x2, R26 ;  /* 0xfffffffe171a7824 */ /* 0x040fe400078e021a */
[----:B------:R-:W-:Y:S01]  /*1de0*/  FMUL.FTZ R33, R40, UR10 ;  /* 0x0000000a28217c20 */ /* 0x000fe20008410000 */
[----:B---3--:R-:W-:Y:S02]  /*1df0*/  IMAD R55, R23, -0x2, R8 ;  /* 0xfffffffe17377824 */ /* 0x008fe400078e0208 */
[----:B------:R-:W-:Y:S01]  /*1e00*/  FMUL.FTZ R40, R53, UR10 ;  /* 0x0000000a35287c20 */ /* 0x000fe20008410000 */
[----:B------:R-:W-:Y:S01]  /*1e10*/  IMAD R26, R7, UR48, R26 ;  /* 0x00000030071a7c24 */ /* 0x000fe2000f8e021a */
[----:B------:R-:W3:Y:S01]  /*1e20*/  MUFU.TANH R3, R3 ;  /* 0x0000000300037308 */ /* 0x000ee20000002400 */
[----:B------:R-:W-:Y:S01]  /*1e30*/  FMUL.FTZ R7, R63, UR10 ;  /* 0x0000000a3f077c20 */ /* 0x000fe20008410000 */
[----:B------:R-:W-:Y:S01]  /*1e40*/  FMUL.FTZ R50, R50, UR10 ;  /* 0x0000000a32327c20 */ /* 0x000fe20008410000 */
[----:B------:R-:W-:Y:S01]  /*1e50*/  FMUL.FTZ R51, R51, UR10 ;  /* 0x0000000a33337c20 */ /* 0x000fe20008410000 */
[----:B------:R-:W-:Y:S01]  /*1e60*/  FMUL.FTZ R54, R54, UR10 ;  /* 0x0000000a36367c20 */ /* 0x000fe20008410000 */
[----:B------:R-:W-:Y:S01]  /*1e70*/  FMUL.FTZ R31, R36, UR10 ;  /* 0x0000000a241f7c20 */ /* 0x000fe20008410000 */
[----:B------:R-:W-:Y:S01]  /*1e80*/  FMUL.FTZ R36, R45, UR10 ;  /* 0x0000000a2d247c20 */ /* 0x000fe20008410000 */
[----:B-1----:R-:W-:Y:S01]  /*1e90*/  IADD3 R8, R5, -UR14, R26 ;  /* 0x8000000e05087c10 */ /* 0x002fe2000fffe01a */
[----:B------:R-:W-:Y:S01]  /*1ea0*/  MUFU.TANH R6, R6 ;  /* 0x0000000600067308 */ /* 0x000fe20000002400 */
[----:B------:R-:W-:Y:S01]  /*1eb0*/  FMUL.FTZ R27, R28, UR10 ;  /* 0x0000000a1c1b7c20 */ /* 0x000fe20008410000 */
[----:B------:R-:W-:Y:S01]  /*1ec0*/  FMUL.FTZ R28, R29, UR10 ;  /* 0x0000000a1d1c7c20 */ /* 0x000fe20008410000 */
[----:B------:R-:W-:Y:S01]  /*1ed0*/  VIMNMX R5, R55, R8, PT ;  /* 0x0000000837057248 */ /* 0x000fe20003fe0100 */
[----:B------:R-:W-:Y:S01]  /*1ee0*/  FMUL.FTZ R29, R32, UR10 ;  /* 0x0000000a201d7c20 */ /* 0x000fe20008410000 */
[----:B------:R-:W-:Y:S01]  /*1ef0*/  FMUL.FTZ R58, R58, UR10 ;  /* 0x0000000a3a3a7c20 */ /* 0x000fe20008410000 */
[----:B------:R-:W-:Y:S01]  /*1f00*/  FMUL.FTZ R32, R37, UR10 ;  /* 0x0000000a25207c20 */ /* 0x000fe20008410000 */
[C---:B------:R-:W-:Y:S01]  /*1f10*/  ISETP.GT.AND P1, PT, R5.reuse, RZ, PT ;  /* 0x000000ff0500720c */ /* 0x040fe20003f24270 */
[----:B------:R-:W1:Y:S01]  /*1f20*/  MUFU.TANH R4, R4 ;  /* 0x0000000400047308 */ /* 0x000e620000002400 */
[C---:B------:R-:W-:Y:S01]  /*1f30*/  ISETP.GT.AND P2, PT, R5.reuse, 0x1, PT ;  /* 0x000000010500780c */ /* 0x040fe20003f44270 */
[----:B------:R-:W-:Y:S01]  /*1f40*/  FMUL.FTZ R37, R48, UR10 ;  /* 0x0000000a30257c20 */ /* 0x000fe20008410000 */
[----:B------:R-:W-:Y:S01]  /*1f50*/  ISETP.GT.AND P3, PT, R5, 0x8, PT ;  /* 0x000000080500780c */ /* 0x000fe20003f64270 */
[----:B------:R-:W-:Y:S01]  /*1f60*/  FMUL.FTZ R62, R62, UR10 ;  /* 0x0000000a3e3e7c20 */ /* 0x000fe20008410000 */
[----:B--2---:R-:W-:Y:S01]  /*1f70*/  FSEL R93, R93, -INF , P1 ;  /* 0xff8000005d5d7808 */ /* 0x004fe20000800000 */
[----:B------:R-:W-:Y:S01]  /*1f80*/  FMUL.FTZ R66, R66, UR10 ;  /* 0x0000000a42427c20 */ /* 0x000fe20008410000 */
[----:B0-----:R-:W-:Y:S01]  /*1f90*/  FSEL R91, R91, -INF , P2 ;  /* 0xff8000005b5b7808 */ /* 0x001fe20001000000 */
[----:B------:R0:W2:Y:S01]  /*1fa0*/  MUFU.TANH R9, R38 ;  /* 0x0000002600097308 */ /* 0x0000a20000002400 */
[----:B------:R-:W-:Y:S01]  /*1fb0*/  ISETP.GT.AND P1, PT, R5, 0x9, PT ;  /* 0x000000090500780c */ /* 0x000fe20003f24270 */
[----:B------:R-:W-:Y:S01]  /*1fc0*/  FMUL.FTZ R67, R67, UR10 ;  /* 0x0000000a43437c20 */ /* 0x000fe20008410000 */
[----:B----4-:R-:W-:Y:S01]  /*1fd0*/  FSEL R89, R89, -INF , P3 ;  /* 0xff80000059597808 */ /* 0x010fe20001800000 */
[----:B------:R-:W-:Y:S01]  /*1fe0*/  FMUL.FTZ R70, R70, UR10 ;  /* 0x0000000a46467c20 */ /* 0x000fe20008410000 */
[----:B------:R-:W-:Y:S01]  /*1ff0*/  FMNMX.FTZ R8, R93, R91, !PT ;  /* 0x0000005b5d087209 */ /* 0x000fe20007810000 */
[----:B------:R-:W-:Y:S01]  /*2000*/  FMUL.FTZ R71, R71, UR10 ;  /* 0x0000000a47477c20 */ /* 0x000fe20008410000 */
[----:B------:R-:W-:Y:S01]  /*2010*/  ISETP.GT.AND P2, PT, R5, 0x10, PT ;  /* 0x000000100500780c */ /* 0x000fe20003f44270 */
[----:B------:R4:W5:Y:S01]  /*2020*/  MUFU.TANH R10, R39 ;  /* 0x00000027000a7308 */ /* 0x0009620000002400 */
[----:B---3--:R-:W-:Y:S01]  /*2030*/  FSEL R63, R3, -INF , P1 ;  /* 0xff800000033f7808 */ /* 0x008fe20000800000 */
[----:B0-----:R-:W-:Y:S01]  /*2040*/  FMUL.FTZ R38, R49, UR10 ;  /* 0x0000000a31267c20 */ /* 0x001fe20008410000 */
[----:B------:R-:W-:Y:S01]  /*2050*/  FMNMX.FTZ R8, R89, R8, !PT ;  /* 0x0000000859087209 */ /* 0x000fe20007810000 */
[----:B------:R-:W-:Y:S01]  /*2060*/  FMUL.FTZ R74, R74, UR10 ;  /* 0x0000000a4a4a7c20 */ /* 0x000fe20008410000 */
[----:B------:R-:W-:Y:S01]  /*2070*/  ISETP.GT.AND P1, PT, R5, 0x11, PT ;  /* 0x000000110500780c */ /* 0x000fe20003f24270 */
[----:B------:R-:W-:Y:S01]  /*2080*/  FMUL.FTZ R75, R75, UR10 ;  /* 0x0000000a4b4b7c20 */ /* 0x000fe20008410000 */
[----:B------:R-:W-:Y:S01]  /*2090*/  FMNMX.FTZ R8, R63, R8, !PT ;  /* 0x000000083f087209 */ /* 0x000fe20007810000 */
[----:B------:R0:W-:Y:S01]  /*20a0*/  MUFU.TANH R11, R42 ;  /* 0x0000002a000b7308 */ /* 0x0001e20000002400 */
[----:B----4-:R-:W-:Y:S01]  /*20b0*/  FMUL.FTZ R39, R52, UR10 ;  /* 0x0000000a34277c20 */ /* 0x010fe20008410000 */
[----:B------:R-:W-:Y:S01]  /*20c0*/  FMUL.FTZ R78, R78, UR10 ;  /* 0x0000000a4e4e7c20 */ /* 0x000fe20008410000 */
[----:B------:R-:W-:Y:S01]  /*20d0*/  FMUL.FTZ R79, R79, UR10 ;  /* 0x0000000a4f4f7c20 */ /* 0x000fe20008410000 */
[----:B------:R-:W-:Y:S01]  /*20e0*/  FMUL.FTZ R82, R82, UR10 ;  /* 0x0000000a52527c20 */ /* 0x000fe20008410000 */
[----:B------:R-:W-:Y:S01]  /*20f0*/  FMUL.FTZ R83, R83, UR10 ;  /* 0x0000000a53537c20 */ /* 0x000fe20008410000 */
[----:B------:R-:W-:Y:S01]  /*2100*/  FMUL.FTZ R86, R86, UR10 ;  /* 0x0000000a56567c20 */ /* 0x000fe20008410000 */
[----:B------:R-:W-:Y:S01]  /*2110*/  FMUL.FTZ R87, R87, UR10 ;  /* 0x0000000a57577c20 */ /* 0x000fe20008410000 */
[----:B------:R3:W-:Y:S01]  /*2120*/  MUFU.TANH R21, R59 ;  /* 0x0000003b00157308 */ /* 0x0007e20000002400 */
[----:B0-----:R-:W-:Y:S01]  /*2130*/  FMUL.FTZ R42, R57, UR10 ;  /* 0x0000000a392a7c20 */ /* 0x001fe20008410000 */
[----:B-1----:R-:W-:Y:S01]  /*2140*/  FSEL R57, R4, -INF , P1 ;  /* 0xff80000004397808 */ /* 0x002fe20000800000 */
[----:B------:R-:W-:Y:S01]  /*2150*/  FMUL.FTZ R88, R24, UR10 ;  /* 0x0000000a18587c20 */ /* 0x000fe20008410000 */
[----:B------:R-:W-:Y:S01]  /*2160*/  ISETP.GT.AND P1, PT, R5, 0x19, PT ;  /* 0x000000190500780c */ /* 0x000fe20003f24270 */
[----:B------:R-:W-:-:S02]  /*2170*/  VIADD R26, R26, -UR14 ;  /* 0x8000000e1a1a7c36 */ /* 0x000fc40008000000 */
[----:B------:R-:W-:Y:S01]  /*2180*/  FMUL.FTZ R34, R41, UR10 ;  /* 0x0000000a29227c20 */ /* 0x000fe20008410000 */
[----:B------:R-:W-:Y:S01]  /*2190*/  ULDC UR33, c[0x0][0x988] ;  /* 0x0002620000217ab9 */ /* 0x000fe20000000800 */
[----:B------:R-:W0:Y:S01]  /*21a0*/  MUFU.TANH R43, R43 ;  /* 0x0000002b002b7308 */ /* 0x000e220000002400 */
[----:B---3--:R-:W-:Y:S01]  /*21b0*/  FSEL R59, R6, -INF , P2 ;  /* 0xff800000063b7808 */ /* 0x008fe20001000000 */
[----:B------:R-:W-:Y:S01]  /*21c0*/  FMUL.FTZ R41, R56, UR10 ;  /* 0x0000000a38297c20 */ /* 0x000fe20008410000 */
[----:B------:R-:W-:Y:S01]  /*21d0*/  ISETP.GT.AND P2, PT, R5, 0x18, PT ;  /* 0x000000180500780c */ /* 0x000fe20003f44270 */
[----:B------:R-:W-:Y:S01]  /*21e0*/  FMUL.FTZ R64, R64, UR10 ;  /* 0x0000000a40407c20 */ /* 0x000fe20008410000 */
[----:B------:R-:W-:Y:S01]  /*21f0*/  FMNMX.FTZ R8, R59, R8, !PT ;  /* 0x000000083b087209 */ /* 0x000fe20007810000 */
[----:B------:R-:W-:Y:S01]  /*2200*/  FMUL.FTZ R65, R65, UR10 ;  /* 0x0000000a41417c20 */ /* 0x000fe20008410000 */
[----:B--2---:R-:W-:Y:S01]  /*2210*/  FSEL R53, R9, -INF , P2 ;  /* 0xff80000009357808 */ /* 0x004fe20001000000 */
[----:B------:R-:W-:Y:S01]  /*2220*/  MUFU.TANH R46, R46 ;  /* 0x0000002e002e7308 */ /* 0x000fe20000002400 */
[----:B------:R-:W-:Y:S01]  /*2230*/  FMNMX.FTZ R8, R57, R8, !PT ;  /* 0x0000000839087209 */ /* 0x000fe20007810000 */
[----:B------:R-:W-:Y:S01]  /*2240*/  FMUL.FTZ R69, R69, UR10 ;  /* 0x0000000a45457c20 */ /* 0x000fe20008410000 */
[----:B------:R-:W-:Y:S01]  /*2250*/  ISETP.GT.AND P2, PT, R5, 0x20, PT ;  /* 0x000000200500780c */ /* 0x000fe20003f44270 */
[----:B------:R-:W-:Y:S01]  /*2260*/  @UP0 ULDC UR15, c[0x0][0x450] ;  /* 0x00011400000f0ab9 */ /* 0x000fe20000000800 */
[----:B-----5:R-:W-:Y:S01]  /*2270*/  FSEL R52, R10, -INF , P1 ;  /* 0xff8000000a347808 */ /* 0x020fe20000800000 */
[----:B------:R-:W-:Y:S01]  /*2280*/  UIMAD UR11, UR48, UR11, -UR14 ;  /* 0x0000000b300b72a4 */ /* 0x000fe2000f8e0a0e */
[----:B------:R-:W-:Y:S01]  /*2290*/  FMNMX.FTZ R3, R53, R8, !PT ;  /* 0x0000000835037209 */ /* 0x000fe20007810000 */
[----:B------:R-:W1:Y:S01]  /*22a0*/  MUFU.TANH R47, R47 ;  /* 0x0000002f002f7308 */ /* 0x000e620000002400 */
[----:B------:R-:W-:Y:S01]  /*22b0*/  ISETP.GT.AND P1, PT, R5, 0x21, PT ;  /* 0x000000210500780c */ /* 0x000fe20003f24270 */
[----:B------:R-:W-:Y:S01]  /*22c0*/  UIADD3 UR54, UR54, -0x2, URZ ;  /* 0xfffffffe36367890 */ /* 0x000fe2000fffe03f */
[----:B------:R-:W-:-:S02]  /*22d0*/  FMNMX.FTZ R4, R52, R3, !PT ;  /* 0x0000000334047209 */ /* 0x000fc40007810000 */
[----:B------:R-:W-:Y:S02]  /*22e0*/  CS2R R132, SRZ ;  /* 0x0000000000847805 */ /* 0x000fe4000001ff00 */
[----:B------:R-:W-:Y:S02]  /*22f0*/  R2UR UR6, R0 ;  /* 0x00000000000672ca */ /* 0x000fe400000e0000 */
        /* <DEDUP_REMOVED lines=10> */
[----:B------:R3:W4:Y:S01]  /*23a0*/  MUFU.TANH R13, R51 ;  /* 0x00000033000d7308 */ /* 0x0007220000002400 */
[----:B0-----:R-:W-:Y:S01]  /*23b0*/  FSEL R50, R43, -INF , P1 ;  /* 0xff8000002b327808 */ /* 0x001fe20000800000 */
[----:B------:R-:W-:Y:S01]  /*23c0*/  UIADD3 UR6, UR6, 0x2d840, URZ ;  /* 0x0002d84006067890 */ /* 0x000fe2000fffe03f */
[----:B------:R-:W-:-:S02]  /*23d0*/  ISETP.GT.AND P1, PT, R5, 0x29, PT ;  /* 0x000000290500780c */ /* 0x000fc40003f24270 */
[----:B------:R-:W-:Y:S02]  /*23e0*/  CS2R R112, SRZ ;  /* 0x0000000000707805 */ /* 0x000fe4000001ff00 */
[----:B------:R-:W-:Y:S01]  /*23f0*/  CS2R R110, SRZ ;  /* 0x00000000006e7805 */ /* 0x000fe2000001ff00 */
[----:B------:R-:W-:Y:S01]  /*2400*/  UPRMT UR6, UR41, 0x654, UR6 ;  /* 0x0000065429067896 */ /* 0x000fe20008000006 */
        /* <DEDUP_REMOVED lines=10> */
[----:B------:R-:W-:Y:S01]  /*24b0*/  FMNMX.FTZ R4, R50, R3, !PT ;  /* 0x0000000332047209 */ /* 0x000fe20007810000 */
[----:B------:R-:W-:Y:S01]  /*24c0*/  SYNCS.ARRIVE.TRANS64.RED.A1T0 RZ, [UR6], RZ ;  /* 0x000000ffffff79a7 */ /* 0x000fe20008100406 */
[----:B------:R-:W-:Y:S01]  /*24d0*/  ISETP.GT.AND P2, PT, R5, 0x30, PT ;  /* 0x000000300500780c */ /* 0x000fe20003f44270 */
[----:B------:R-:W-:Y:S01]  /*24e0*/  @UP0 ULDC UR6, c[0x0][0x44c] ;  /* 0x0001130000060ab9 */ /* 0x000fe20000000800 */
[----:B------:R-:W-:Y:S01]  /*24f0*/  FMNMX.FTZ R3, R49, R4, !PT ;  /* 0x0000000431037209 */ /* 0x000fe20007810000 */
[----:B------:R-:W-:Y:S01]  /*2500*/  UIMAD.WIDE.U32 UR6, UR39, UR6, URZ ;  /* 0x00000006270672a5 */ /* 0x000fe2000f8e003f */
        /* <DEDUP_REMOVED lines=8> */
[----:B----4-:R-:W-:Y:S01]  /*2590*/  FSEL R46, R13, -INF , P1 ;  /* 0xff8000000d2e7808 */ /* 0x010fe20000800000 */
[----:B------:R-:W2:Y:S01]  /*25a0*/  MUFU.TANH R7, R7 ;  /* 0x0000000700077308 */ /* 0x000ea20000002400 */
[----:B------:R-:W-:-:S02]  /*25b0*/  FMNMX.FTZ R3, R47, R4, !PT ;  /* 0x000000042f037209 */ /* 0x000fc40007810000 */
[----:B------:R-:W-:Y:S02]  /*25c0*/  CS2R R96, SRZ ;  /* 0x0000000000607805 */ /* 0x000fe4000001ff00 */
[----:B------:R-:W-:Y:S02]  /*25d0*/  ISETP.GT.AND P1, PT, R5, 0x39, PT ;  /* 0x000000390500780c */ /* 0x000fe40003f24270 */
[----:B------:R-:W-:Y:S02]  /*25e0*/  CS2R R94, SRZ ;  /* 0x00000000005e7805 */ /* 0x000fe4000001ff00 */
[----:B0-----:R-:W-:Y:S02]  /*25f0*/  FSEL R45, R45, -INF , P2 ;  /* 0xff8000002d2d7808 */ /* 0x001fe40001000000 */
[----:B------:R-:W-:Y:S01]  /*2600*/  FMNMX.FTZ R4, R46, R3, !PT ;  /* 0x000000032e047209 */ /* 0x000fe20007810000 */
[----:B------:R0:W4:Y:S01]  /*2610*/  MUFU.TANH R14, R66 ;  /* 0x00000042000e7308 */ /* 0x0001220000002400 */
[----:B------:R-:W-:-:S02]  /*2620*/  ISETP.GT.AND P2, PT, R5, 0x40, PT ;  /* 0x000000400500780c */ /* 0x000fc40003f44270 */
[----:B------:R-:W-:Y:S02]  /*2630*/  FSEL R44, R44, -INF , P1 ;  /* 0xff8000002c2c7808 */ /* 0x000fe40000800000 */
[----:B------:R-:W-:Y:S02]  /*2640*/  FMNMX.FTZ R3, R45, R4, !PT ;  /* 0x000000042d037209 */ /* 0x000fe40007810000 */
[----:B------:R-:W-:Y:S01]  /*2650*/  ISETP.GT.AND P1, PT, R5, 0x41, PT ;  /* 0x000000410500780c */ /* 0x000fe20003f24270 */
[----:B------:R-:W5:Y:S01]  /*2660*/  MUFU.TANH R67, R67 ;  /* 0x0000004300437308 */ /* 0x000f620000002400 */
[----:B-1----:R-:W-:Y:S01]  /*2670*/  FSEL R43, R58, -INF , P2 ;  /* 0xff8000003a2b7808 */ /* 0x002fe20001000000 */
[----:B0-----:R-:W-:Y:S01]  /*2680*/  FMUL.FTZ R66, R61, UR10 ;  /* 0x0000000a3d427c20 */ /* 0x001fe20008410000 */
[----:B------:R-:W-:Y:S01]  /*2690*/  FMNMX.FTZ R4, R44, R3, !PT ;  /* 0x000000032c047209 */ /* 0x000fe20007810000 */
[----:B------:R-:W-:Y:S01]  /*26a0*/  FMUL.FTZ R58, R60, UR10 ;  /* 0x0000000a3c3a7c20 */ /* 0x000fe20008410000 */
[----:B------:R-:W-:-:S02]  /*26b0*/  ISETP.GT.AND P2, PT, R5, 0x48, PT ;  /* 0x000000480500780c */ /* 0x000fc40003f44270 */
[----:B------:R-:W-:Y:S01]  /*26c0*/  FSEL R21, R21, -INF , P1 ;  /* 0xff80000015157808 */ /* 0x000fe20000800000 */
[----:B------:R-:W0:Y:S01]  /*26d0*/  MUFU.TANH R70, R70 ;  /* 0x0000004600467308 */ /* 0x000e220000002400 */
[----:B------:R-:W-:Y:S02]  /*26e0*/  FMNMX.FTZ R4, R43, R4, !PT ;  /* 0x000000042b047209 */ /* 0x000fe40007810000 */
[----:B------:R-:W-:Y:S02]  /*26f0*/  ISETP.GT.AND P1, PT, R5, 0x49, PT ;  /* 0x000000490500780c */ /* 0x000fe40003f24270 */
[----:B---3--:R-:W-:Y:S02]  /*2700*/  FSEL R20, R20, -INF , P2 ;  /* 0xff80000014147808 */ /* 0x008fe40001000000 */
[----:B------:R-:W-:Y:S01]  /*2710*/  FMNMX.FTZ R3, R21, R4, !PT ;  /* 0x0000000415037209 */ /* 0x000fe20007810000 */
[----:B------:R1:W3:Y:S01]  /*2720*/  MUFU.TANH R11, R71 ;  /* 0x00000047000b7308 */ /* 0x0002e20000002400 */
[----:B------:R-:W-:-:S02]  /*2730*/  ISETP.GT.AND P2, PT, R5, 0x50, PT ;  /* 0x000000500500780c */ /* 0x000fc40003f44270 */
[----:B--2---:R-:W-:Y:S02]  /*2740*/  FSEL R15, R7, -INF , P1 ;  /* 0xff800000070f7808 */ /* 0x004fe40000800000 */
[----:B------:R-:W-:Y:S02]  /*2750*/  FMNMX.FTZ R4, R20, R3, !PT ;  /* 0x0000000314047209 */ /* 0x000fe40007810000 */
[----:B------:R-:W-:Y:S01]  /*2760*/  ISETP.GT.AND P1, PT, R5, 0x51, PT ;  /* 0x000000510500780c */ /* 0x000fe20003f24270 */
[----:B------:R2:W2:Y:S01]  /*2770*/  MUFU.TANH R10, R74 ;  /* 0x0000004a000a7308 */ /* 0x0004a20000002400 */
[----:B----4-:R-:W-:Y:S01]  /*2780*/  FSEL R14, R14, -INF , P2 ;  /* 0xff8000000e0e7808 */ /* 0x010fe20001000000 */
[----:B-1----:R-:W-:Y:S01]  /*2790*/  FMUL.FTZ R71, R73, UR10 ;  /* 0x0000000a49477c20 */ /* 0x002fe20008410000 */
[----:B------:R-:W-:Y:S01]  /*27a0*/  FMNMX.FTZ R3, R15, R4, !PT ;  /* 0x000000040f037209 */ /* 0x000fe20007810000 */
[----:B------:R-:W-:Y:S01]  /*27b0*/  FMUL.FTZ R73, R77, UR10 ;  /* 0x0000000a4d497c20 */ /* 0x000fe20008410000 */
[----:B------:R-:W-:Y:S01]  /*27c0*/  ISETP.GT.AND P2, PT, R5, 0x58, PT ;  /* 0x000000580500780c */ /* 0x000fe20003f44270 */
[----:B------:R-:W1:Y:S01]  /*27d0*/  SHFL.IDX PT, R77, R25, RZ, 0x1c1f ;  /* 0x001c1fff194d7589 */ /* 0x000e6200000e0000 */
[----:B-----5:R-:W-:Y:S01]  /*27e0*/  FSEL R13, R67, -INF , P1 ;  /* 0xff800000430d7808 */ /* 0x020fe20000800000 */
[----:B------:R-:W4:Y:S01]  /*27f0*/  MUFU.TANH R75, R75 ;  /* 0x0000004b004b7308 */ /* 0x000f220000002400 */
        /* <DEDUP_REMOVED lines=10> */
[----:B---3--:R-:W-:Y:S01]  /*28a0*/  FSEL R11, R11, -INF , P1 ;  /* 0xff8000000b0b7808 */ /* 0x008fe20000800000 */
[----:B--2---:R-:W-:Y:S01]  /*28b0*/  FMUL.FTZ R74, R81, UR10 ;  /* 0x0000000a514a7c20 */ /* 0x004fe20008410000 */
[----:B------:R-:W-:Y:S01]  /*28c0*/  FMNMX.FTZ R4, R12, R3, !PT ;  /* 0x000000030c047209 */ /* 0x000fe20007810000 */
[----:B------:R-:W-:Y:S01]  /*28d0*/  FMUL.FTZ R76, R85, UR10 ;  /* 0x0000000a554c7c20 */ /* 0x000fe20008410000 */
[----:B------:R-:W-:Y:S01]  /*28e0*/  ISETP.GT.AND P1, PT, R5, 0x61, PT ;  /* 0x000000610500780c */ /* 0x000fe20003f24270 */
[----:B------:R-:W2:Y:S01]  /*28f0*/  MUFU.TANH R79, R79 ;  /* 0x0000004f004f7308 */ /* 0x000ea20000002400 */
[----:B------:R-:W-:-:S02]  /*2900*/  FSEL R10, R10, -INF , P2 ;  /* 0xff8000000a0a7808 */ /* 0x000fc40001000000 */
[----:B------:R-:W-:Y:S02]  /*2910*/  FMNMX.FTZ R7, R11, R4, !PT ;  /* 0x000000040b077209 */ /* 0x000fe40007810000 */
[----:B------:R-:W-:Y:S02]  /*2920*/  ISETP.GT.AND P2, PT, R5, 0x68, PT ;  /* 0x000000680500780c */ /* 0x000fe40003f44270 */
[----:B----4-:R-:W-:Y:S01]  /*2930*/  FSEL R3, R75, -INF , P1 ;  /* 0xff8000004b037808 */ /* 0x010fe20000800000 */
[----:B------:R-:W3:Y:S01]  /*2940*/  MUFU.TANH R8, R82 ;  /* 0x0000005200087308 */ /* 0x000ee20000002400 */
[----:B------:R-:W-:Y:S01]  /*2950*/  FMNMX.FTZ R4, R10, R7, !PT ;  /* 0x000000070a047209 */ /* 0x000fe20007810000 */
[----:B------:R-:W-:Y:S01]  /*2960*/  FMUL.FTZ R75, R84, UR10 ;  /* 0x0000000a544b7c20 */ /* 0x000fe20008410000 */
[----:B------:R-:W-:Y:S01]  /*2970*/  ISETP.GT.AND P1, PT, R5, 0x69, PT ;  /* 0x000000690500780c */ /* 0x000fe20003f24270 */
[----:B------:R-:W-:Y:S01]  /*2980*/  UMOV UR10, UR39 ;  /* 0x00000027000a7c82 */ /* 0x000fe20008000000 */
[----:B0-----:R-:W-:Y:S01]  /*2990*/  FSEL R9, R9, -INF , P2 ;  /* 0xff80000009097808 */ /* 0x001fe20001000000 */
[----:B------:R-:W-:Y:S01]  /*29a0*/  @UP0 USHF.R.U32.HI UR10, URZ, UR15, UR7 ;  /* 0x0000000f3f0a0299 */ /* 0x000fe20008011607 */
[----:B------:R-:W-:Y:S01]  /*29b0*/  FMNMX.FTZ R6, R3, R4, !PT ;  /* 0x0000000403067209 */ /* 0x000fe20007810000 */
[----:B------:R-:W0:Y:S01]  /*29c0*/  MUFU.TANH R83, R83 ;  /* 0x0000005300537308 */ /* 0x000e220000002400 */
[----:B------:R-:W-:Y:S01]  /*29d0*/  ISETP.GT.AND P2, PT, R5, 0x70, PT ;  /* 0x000000700500780c */ /* 0x000fe20003f44270 */
[----:B------:R-:W-:Y:S01]  /*29e0*/  UIADD3 UR11, UR11, UR10, URZ ;  /* 0x0000000a0b0b7290 */ /* 0x000fe2000fffe03f */
[----:B--2---:R-:W-:-:S02]  /*29f0*/  FSEL R4, R79, -INF , P1 ;  /* 0xff8000004f047808 */ /* 0x004fc40000800000 */
[----:B------:R-:W-:Y:S01]  /*2a00*/  FMNMX.FTZ R7, R9, R6, !PT ;  /* 0x0000000609077209 */ /* 0x000fe20007810000 */
[----:B------:R-:W-:Y:S01]  /*2a10*/  USHF.R.S32.HI UR6, URZ, 0x1f, UR11 ;  /* 0x0000001f3f067899 */ /* 0x000fe2000801140b */
[C---:B------:R-:W-:Y:S01]  /*2a20*/  ISETP.GT.AND P1, PT, R5.reuse, 0x71, PT ;  /* 0x000000710500780c */ /* 0x040fe20003f24270 */
[----:B------:R-:W2:Y:S01]  /*2a30*/  MUFU.TANH R86, R86 ;  /* 0x0000005600567308 */ /* 0x000ea20000002400 */
[----:B---3--:R-:W-:Y:S01]  /*2a40*/  FSEL R8, R8, -INF , P2 ;  /* 0xff80000008087808 */ /* 0x008fe20001000000 */
[----:B------:R-:W-:Y:S01]  /*2a50*/  ULEA.HI UR6, UR6, UR11, URZ, 0x7 ;  /* 0x0000000b06067291 */ /* 0x000fe2000f8f383f */
[----:B------:R-:W-:Y:S02]  /*2a60*/  FMNMX.FTZ R7, R4, R7, !PT ;  /* 0x0000000704077209 */ /* 0x000fe40007810000 */
[----:B------:R-:W-:Y:S01]  /*2a70*/  ISETP.GT.AND P2, PT, R5, 0x78, PT ;  /* 0x000000780500780c */ /* 0x000fe20003f44270 */
[----:B------:R-:W-:Y:S01]  /*2a80*/  USHF.R.S32.HI UR6, URZ, 0x7, UR6 ;  /* 0x000000073f067899 */ /* 0x000fe20008011406 */
[----:B------:R-:W-:Y:S01]  /*2a90*/  FMNMX.FTZ R7, R8, R7, !PT ;  /* 0x0000000708077209 */ /* 0x000fe20007810000 */
[----:B------:R-:W3:Y:S01]  /*2aa0*/  MUFU.TANH R87, R87 ;  /* 0x0000005700577308 */ /* 0x000ee20000002400 */
[----:B0-----:R-:W-:Y:S01]  /*2ab0*/  FSEL R6, R83, -INF , P1 ;  /* 0xff80000053067808 */ /* 0x001fe20000800000 */
[----:B------:R-:W-:Y:S01]  /*2ac0*/  UISETP.LT.AND UP0, UPT, URZ, UR6, UPT ;  /* 0x000000063f00728c */ /* 0x000fe2000bf01270 */
[----:B------:R-:W-:-:S02]  /*2ad0*/  ISETP.GT.AND P1, PT, R5, 0x79, PT ;  /* 0x000000790500780c */ /* 0x000fc40003f24270 */
[----:B------:R-:W-:Y:S01]  /*2ae0*/  FMNMX.FTZ R24, R6, R7, !PT ;  /* 0x0000000706187209 */ /* 0x000fe20007810000 */
[----:B------:R-:W-:Y:S01]  /*2af0*/  USEL UR52, URZ, UR6, !UP0 ;  /* 0x000000063f347287 */ /* 0x000fe2000c000000 */
[----:B-1----:R-:W-:Y:S01]  /*2b00*/  VIADDMNMX R77, R77, R26, R55, PT ;  /* 0x0000001a4d4d7246 */ /* 0x002fe20003800137 */
[----:B------:R-:W-:Y:S01]  /*2b10*/  MUFU.TANH R88, R88 ;  /* 0x0000005800587308 */ /* 0x000fe20000002400 */
[----:B--2---:R-:W-:Y:S01]  /*2b20*/  FSEL R5, R86, -INF , P2 ;  /* 0xff80000056057808 */ /* 0x004fe20001000000 */
[----:B------:R-:W-:Y:S01]  /*2b30*/  UISETP.GE.AND UP0, UPT, UR54, UR52, UPT ;  /* 0x000000343600728c */ /* 0x000fe2000bf06270 */
[----:B------:R-:W-:Y:S02]  /*2b40*/  ISETP.GT.AND P2, PT, R77, 0x1, PT ;  /* 0x000000014d00780c */ /* 0x000fe40003f44270 */
[----:B------:R-:W-:Y:S02]  /*2b50*/  FMNMX.FTZ R24, R5, R24, !PT ;  /* 0x0000001805187209 */ /* 0x000fe40007810000 */
[----:B------:R-:W-:Y:S01]  /*2b60*/  ISETP.GT.AND P3, PT, R77, 0x8, PT ;  /* 0x000000084d00780c */ /* 0x000fe20003f64270 */
[----:B------:R-:W-:Y:S01]  /*2b70*/  MUFU.TANH R2, R2 ;  /* 0x0000000200027308 */ /* 0x000fe20000002400 */
[----:B---3--:R-:W-:-:S04]  /*2b80*/  FSEL R7, R87, -INF , P1 ;  /* 0xff80000057077808 */ /* 0x008fc80000800000 */
[----:B------:R-:W-:-:S03]  /*2b90*/  FMNMX.FTZ R24, R7, R24, !PT ;  /* 0x0000001807187209 */ /* 0x000fc60007810000 */
[----:B------:R-:W0:Y:S02]  /*2ba0*/  MUFU.TANH R27, R27 ;  /* 0x0000001b001b7308 */ /* 0x000e240000002400 */
[----:B------:R-:W1:Y:S06]  /*2bb0*/  SHFL.BFLY PT, R61, R24, 0x2, 0x1f ;  /* 0x0c401f00183d7f89 */ /* 0x000e6c00000e0000 */
[----:B------:R-:W-:Y:S08]  /*2bc0*/  MUFU.TANH R28, R28 ;  /* 0x0000001c001c7308 */ /* 0x000ff00000002400 */
[----:B------:R-:W2:Y:S01]  /*2bd0*/  MUFU.TANH R29, R29 ;  /* 0x0000001d001d7308 */ /* 0x000ea20000002400 */
[----:B0-----:R-:W-:-:S07]  /*2be0*/  FSEL R55, R27, -INF , P3 ;  /* 0xff8000001b377808 */ /* 0x001fce0001800000 */
        /* <DEDUP_REMOVED lines=8> */
[----:B------:R-:W-:Y:S02]  /*2c70*/  FSEL R61, R2, -INF , P2 ;  /* 0xff800000023d7808 */ /* 0x000fe40001000000 */
[C---:B------:R-:W-:Y:S01]  /*2c80*/  FSETP.NEU.FTZ.AND P1, PT, R54.reuse, -INF , PT ;  /* 0xff8000003600780b */ /* 0x040fe20003f3d000 */
[----:B------:R-:W-:Y:S01]  /*2c90*/  FMUL.FTZ R56, R54, UR33 ;  /* 0x0000002136387c20 */ /* 0x000fe20008410000 */
[----:B------:R-:W-:-:S03]  /*2ca0*/  ISETP.GT.AND P2, PT, R77, 0x10, PT ;  /* 0x000000104d00780c */ /* 0x000fc60003f44270 */
[----:B------:R-:W1:Y:S01]  /*2cb0*/  MUFU.TANH R35, R35 ;  /* 0x0000002300237308 */ /* 0x000e620000002400 */
[----:B------:R-:W-:Y:S02]  /*2cc0*/  FSEL R56, R56, RZ, P1 ;  /* 0x000000ff38387208 */ /* 0x000fe40000800000 */
[----:B------:R-:W-:Y:S02]  /*2cd0*/  ISETP.GT.AND P1, PT, R77, RZ, PT ;  /* 0x000000ff4d00720c */ /* 0x000fe40003f24270 */
[----:B--2---:R-:W-:Y:S01]  /*2ce0*/  FSEL R62, R29, -INF , P2 ;  /* 0xff8000001d3e7808 */ /* 0x004fe20001000000 */
[--C-:B------:R-:W-:Y:S01]  /*2cf0*/  FFMA.FTZ R27, R63, UR33, -R56.reuse ;  /* 0x000000213f1b7c23 */ /* 0x100fe20008010838 */
[----:B------:R-:W-:Y:S01]  /*2d00*/  FSEL R88, R88, -INF , P1 ;  /* 0xff80000058587808 */ /* 0x000fe20000800000 */
[----:B------:R-:W2:Y:S01]  /*2d10*/  MUFU.TANH R36, R36 ;  /* 0x0000002400247308 */ /* 0x000ea20000002400 */
[----:B------:R-:W-:Y:S01]  /*2d20*/  ISETP.GT.AND P1, PT, R77, 0x9, PT ;  /* 0x000000094d00780c */ /* 0x000fe20003f24270 */
[--C-:B------:R-:W-:Y:S01]  /*2d30*/  FFMA.FTZ R29, R57, UR33, -R56.reuse ;  /* 0x00000021391d7c23 */ /* 0x100fe20008010838 */
[----:B------:R-:W-:Y:S01]  /*2d40*/  FMNMX.FTZ R2, R88, R61, !PT ;  /* 0x0000003d58027209 */ /* 0x000fe20007810000 */
[--C-:B------:R-:W-:Y:S01]  /*2d50*/  FFMA.FTZ R78, R52, UR33, -R56.reuse ;  /* 0x00000021344e7c23 */ /* 0x100fe20008010838 */
[----:B------:R-:W-:Y:S01]  /*2d60*/  FSEL R60, R28, -INF , P1 ;  /* 0xff8000001c3c7808 */ /* 0x000fe20000800000 */
[--C-:B------:R-:W-:Y:S01]  /*2d70*/  FFMA.FTZ R24, R93, UR33, -R56.reuse ;  /* 0x000000215d187c23 */ /* 0x100fe20008010838 */
[----:B------:R-:W-:Y:S01]  /*2d80*/  FMNMX.FTZ R63, R55, R2, !PT ;  /* 0x00000002373f7209 */ /* 0x000fe20007810000 */
[--C-:B------:R-:W-:Y:S01]  /*2d90*/  FFMA.FTZ R2, R59, UR33, -R56.reuse ;  /* 0x000000213b027c23 */ /* 0x100fe20008010838 */
[----:B------:R-:W-:Y:S01]  /*2da0*/  ISETP.GT.AND P1, PT, R77, 0x11, PT ;  /* 0x000000114d00780c */ /* 0x000fe20003f24270 */
[----:B------:R-:W2:Y:S01]  /*2db0*/  MUFU.TANH R37, R37 ;  /* 0x0000002500257308 */ /* 0x000ea20000002400 */
        /* <DEDUP_REMOVED lines=16> */
[----:B----4-:R-:W-:Y:S01]  /*2ec0*/  FSEL R57, R32, -INF , P1 ;  /* 0xff80000020397808 */ /* 0x010fe20000800000 */
[----:B------:R-:W-:Y:S01]  /*2ed0*/  FFMA.FTZ R43, R43, UR33, -R56 ;  /* 0x000000212b2b7c23 */ /* 0x000fe20008010838 */
[----:B------:R-:W-:-:S02]  /*2ee0*/  FMNMX.FTZ R28, R59, R28, !PT ;  /* 0x0000001c3b1c7209 */ /* 0x000fc40007810000 */
[----:B------:R-:W-:Y:S02]  /*2ef0*/  CS2R R92, SRZ ;  /* 0x00000000005c7805 */ /* 0x000fe4000001ff00 */
[----:B------:R-:W-:Y:S02]  /*2f00*/  ISETP.GT.AND P1, PT, R77, 0x21, PT ;  /* 0x000000214d00780c */ /* 0x000fe40003f24270 */
[----:B------:R-:W-:Y:S02]  /*2f10*/  CS2R R90, SRZ ;  /* 0x00000000005a7805 */ /* 0x000fe4000001ff00 */
[----:B-----5:R-:W-:Y:S01]  /*2f20*/  FSEL R33, R33, -INF , P2 ;  /* 0xff80000021217808 */ /* 0x020fe20001000000 */
[----:B------:R-:W4:Y:S01]  /*2f30*/  MUFU.TANH R40, R40 ;  /* 0x0000002800287308 */ /* 0x000f220000002400 */
[----:B------:R-:W-:Y:S02]  /*2f40*/  FMNMX.FTZ R32, R57, R28, !PT ;  /* 0x0000001c39207209 */ /* 0x000fe40007810000 */
[----:B------:R-:W-:-:S02]  /*2f50*/  ISETP.GT.AND P2, PT, R77, 0x28, PT ;  /* 0x000000284d00780c */ /* 0x000fc40003f44270 */
[----:B-1----:R-:W-:Y:S02]  /*2f60*/  FSEL R34, R34, -INF , P1 ;  /* 0xff80000022227808 */ /* 0x002fe40000800000 */
[----:B------:R-:W-:Y:S01]  /*2f70*/  FMNMX.FTZ R31, R33, R32, !PT ;  /* 0x00000020211f7209 */ /* 0x000fe20007810000 */
[----:B------:R-:W1:Y:S01]  /*2f80*/  MUFU.TANH R41, R41 ;  /* 0x0000002900297308 */ /* 0x000e620000002400 */
[----:B------:R-:W-:Y:S02]  /*2f90*/  ISETP.GT.AND P1, PT, R77, 0x29, PT ;  /* 0x000000294d00780c */ /* 0x000fe40003f24270 */
[----:B------:R-:W-:Y:S02]  /*2fa0*/  FSEL R53, R35, -INF , P2 ;  /* 0xff80000023357808 */ /* 0x000fe40001000000 */
[----:B------:R-:W-:Y:S02]  /*2fb0*/  FMNMX.FTZ R32, R34, R31, !PT ;  /* 0x0000001f22207209 */ /* 0x000fe40007810000 */
[----:B------:R-:W-:Y:S01]  /*2fc0*/  ISETP.GT.AND P2, PT, R77, 0x30, PT ;  /* 0x000000304d00780c */ /* 0x000fe20003f44270 */
[----:B------:R-:W5:Y:S01]  /*2fd0*/  MUFU.TANH R42, R42 ;  /* 0x0000002a002a7308 */ /* 0x000f620000002400 */
[----:B--2---:R-:W-:-:S02]  /*2fe0*/  FSEL R36, R36, -INF , P1 ;  /* 0xff80000024247808 */ /* 0x004fc40000800000 */
[----:B------:R-:W-:Y:S01]  /*2ff0*/  FMNMX.FTZ R35, R53, R32, !PT ;  /* 0x0000002035237209 */ /* 0x000fe20007810000 */
[----:B------:R-:W-:Y:S01]  /*3000*/  FFMA.FTZ R32, R51, UR33, -R56 ;  /* 0x0000002133207c23 */ /* 0x000fe20008010838 */
[----:B------:R-:W-:Y:S02]  /*3010*/  ISETP.GT.AND P1, PT, R77, 0x31, PT ;  /* 0x000000314d00780c */ /* 0x000fe40003f24270 */
[----:B------:R-:W-:Y:S01]  /*3020*/  FSEL R52, R37, -INF , P2 ;  /* 0xff80000025347808 */ /* 0x000fe20001000000 */
[----:B------:R-:W2:Y:S01]  /*3030*/  MUFU.TANH R58, R58 ;  /* 0x0000003a003a7308 */ /* 0x000ea20000002400 */
[----:B------:R-:W-:Y:S02]  /*3040*/  FMNMX.FTZ R35, R36, R35, !PT ;  /* 0x0000002324237209 */ /* 0x000fe40007810000 */
[----:B0-----:R-:W-:Y:S02]  /*3050*/  FSEL R51, R38, -INF , P1 ;  /* 0xff80000026337808 */ /* 0x001fe40000800000 */
[----:B------:R-:W-:-:S02]  /*3060*/  ISETP.GT.AND P2, PT, R77, 0x38, PT ;  /* 0x000000384d00780c */ /* 0x000fc40003f44270 */
[----:B------:R-:W-:Y:S01]  /*3070*/  FMNMX.FTZ R38, R52, R35, !PT ;  /* 0x0000002334267209 */ /* 0x000fe20007810000 */
[----:B------:R-:W0:Y:S01]  /*3080*/  MUFU.TANH R66, R66 ;  /* 0x0000004200427308 */ /* 0x000e220000002400 */
[----:B------:R-:W-:Y:S01]  /*3090*/  ISETP.GT.AND P1, PT, R77, 0x39, PT ;  /* 0x000000394d00780c */ /* 0x000fe20003f24270 */
[--C-:B------:R-:W-:Y:S01]  /*30a0*/  FFMA.FTZ R35, R50, UR33, -R56.reuse ;  /* 0x0000002132237c23 */ /* 0x100fe20008010838 */
[----:B---3--:R-:W-:Y:S02]  /*30b0*/  FSEL R39, R39, -INF , P2 ;  /* 0xff80000027277808 */ /* 0x008fe40001000000 */
[----:B------:R-:W-:Y:S02]  /*30c0*/  FMNMX.FTZ R38, R51, R38, !PT ;  /* 0x0000002633267209 */ /* 0x000fe40007810000 */
[----:B------:R-:W-:Y:S01]  /*30d0*/  ISETP.GT.AND P2, PT, R77, 0x40, PT ;  /* 0x000000404d00780c */ /* 0x000fe20003f44270 */
[----:B------:R-:W3:Y:S01]  /*30e0*/  MUFU.TANH R64, R64 ;  /* 0x0000004000407308 */ /* 0x000ee20000002400 */
[----:B----4-:R-:W-:Y:S01]  /*30f0*/  FSEL R50, R40, -INF , P1 ;  /* 0xff80000028327808 */ /* 0x010fe20000800000 */
[----:B------:R-:W-:Y:S01]  /*3100*/  FFMA.FTZ R40, R48, UR33, -R56 ;  /* 0x0000002130287c23 */ /* 0x000fe20008010838 */
[----:B------:R-:W-:-:S02]  /*3110*/  FMNMX.FTZ R37, R39, R38, !PT ;  /* 0x0000002627257209 */ /* 0x000fc40007810000 */
[----:B------:R-:W-:Y:S02]  /*3120*/  ISETP.GT.AND P1, PT, R77, 0x41, PT ;  /* 0x000000414d00780c */ /* 0x000fe40003f24270 */
[----:B-1----:R-:W-:Y:S01]  /*3130*/  FSEL R41, R41, -INF , P2 ;  /* 0xff80000029297808 */ /* 0x002fe20001000000 */
[----:B------:R1:W-:Y:S01]  /*3140*/  MUFU.EX2 R28, R63 ;  /* 0x0000003f001c7308 */ /* 0x0003e20000000800 */
[----:B------:R-:W-:Y:S02]  /*3150*/  FMNMX.FTZ R38, R50, R37, !PT ;  /* 0x0000002532267209 */ /* 0x000fe40007810000 */
[C---:B------:R-:W-:Y:S02]  /*3160*/  ISETP.GT.AND P2, PT, R77.reuse, 0x48, PT ;  /* 0x000000484d00780c */ /* 0x040fe40003f44270 */
[----:B-----5:R-:W-:Y:S02]  /*3170*/  FSEL R42, R42, -INF , P1 ;  /* 0xff8000002a2a7808 */ /* 0x020fe40000800000 */
[----:B------:R-:W-:Y:S01]  /*3180*/  ISETP.GT.AND P1, PT, R77, 0x49, PT ;  /* 0x000000494d00780c */ /* 0x000fe20003f24270 */
[----:B------:R-:W4:Y:S01]  /*3190*/  MUFU.TANH R65, R65 ;  /* 0x0000004100417308 */ /* 0x000f220000002400 */
[--C-:B-1----:R-:W-:Y:S01]  /*31a0*/  FFMA.FTZ R63, R49, UR33, -R56.reuse ;  /* 0x00000021313f7c23 */ /* 0x102fe20008010838 */
[----:B------:R-:W-:Y:S01]  /*31b0*/  FMNMX.FTZ R49, R41, R38, !PT ;  /* 0x0000002629317209 */ /* 0x000fe20007810000 */
[--C-:B------:R-:W-:Y:S01]  /*31c0*/  FFMA.FTZ R38, R47, UR33, -R56.reuse ;  /* 0x000000212f267c23 */ /* 0x100fe20008010838 */
[----:B--2---:R-:W-:Y:S01]  /*31d0*/  FSEL R58, R58, -INF , P2 ;  /* 0xff8000003a3a7808 */ /* 0x004fe20001000000 */
[----:B------:R-:W-:Y:S01]  /*31e0*/  FFMA.FTZ R47, R46, UR33, -R56 ;  /* 0x000000212e2f7c23 */ /* 0x000fe20008010838 */
[----:B------:R-:W-:-:S02]  /*31f0*/  FMNMX.FTZ R49, R42, R49, !PT ;  /* 0x000000312a317209 */ /* 0x000fc40007810000 */
[----:B------:R-:W1:Y:S01]  /*3200*/  MUFU.TANH R67, R67 ;  /* 0x0000004300437308 */ /* 0x000e620000002400 */
[C---:B------:R-:W-:Y:S02]  /*3210*/  ISETP.GT.AND P2, PT, R77.reuse, 0x50, PT ;  /* 0x000000504d00780c */ /* 0x040fe40003f44270 */
[----:B0-----:R-:W-:Y:S02]  /*3220*/  FSEL R66, R66, -INF , P1 ;  /* 0xff80000042427808 */ /* 0x001fe40000800000 */
[----:B------:R-:W-:Y:S02]  /*3230*/  FMNMX.FTZ R49, R58, R49, !PT ;  /* 0x000000313a317209 */ /* 0x000fe40007810000 */
[----:B------:R-:W-:Y:S01]  /*3240*/  ISETP.GT.AND P1, PT, R77, 0x51, PT ;  /* 0x000000514d00780c */ /* 0x000fe20003f24270 */
[----:B------:R-:W0:Y:S01]  /*3250*/  MUFU.TANH R69, R69 ;  /* 0x0000004500457308 */ /* 0x000e220000002400 */
[----:B---3--:R-:W-:Y:S02]  /*3260*/  FSEL R64, R64, -INF , P2 ;  /* 0xff80000040407808 */ /* 0x008fe40001000000 */
[----:B------:R-:W-:-:S02]  /*3270*/  FMNMX.FTZ R49, R66, R49, !PT ;  /* 0x0000003142317209 */ /* 0x000fc40007810000 */
[----:B------:R-:W-:Y:S02]  /*3280*/  ISETP.GT.AND P2, PT, R77, 0x58, PT ;  /* 0x000000584d00780c */ /* 0x000fe40003f44270 */
[----:B----4-:R-:W-:Y:S01]  /*3290*/  FSEL R65, R65, -INF , P1 ;  /* 0xff80000041417808 */ /* 0x010fe20000800000 */
[----:B------:R-:W2:Y:S01]  /*32a0*/  MUFU.TANH R68, R68 ;  /* 0x0000004400447308 */ /* 0x000ea20000002400 */
[----:B------:R-:W-:Y:S02]  /*32b0*/  FMNMX.FTZ R48, R64, R49, !PT ;  /* 0x0000003140307209 */ /* 0x000fe40007810000 */
[----:B------:R-:W-:Y:S02]  /*32c0*/  ISETP.GT.AND P1, PT, R77, 0x59, PT ;  /* 0x000000594d00780c */ /* 0x000fe40003f24270 */
[----:B-1----:R-:W-:Y:S02]  /*32d0*/  FSEL R67, R67, -INF , P2 ;  /* 0xff80000043437808 */ /* 0x002fe40001000000 */
[----:B------:R-:W-:Y:S01]  /*32e0*/  FMNMX.FTZ R48, R65, R48, !PT ;  /* 0x0000003041307209 */ /* 0x000fe20007810000 */
[----:B------:R-:W1:Y:S01]  /*32f0*/  MUFU.TANH R71, R71 ;  /* 0x0000004700477308 */ /* 0x000e620000002400 */
[----:B------:R-:W-:-:S02]  /*3300*/  ISETP.GT.AND P2, PT, R77, 0x60, PT ;  /* 0x000000604d00780c */ /* 0x000fc40003f44270 */
[----:B0-----:R-:W-:Y:S02]  /*3310*/  FSEL R46, R69, -INF , P1 ;  /* 0xff800000452e7808 */ /* 0x001fe40000800000 */
[----:B------:R-:W-:Y:S02]  /*3320*/  FMNMX.FTZ R49, R67, R48, !PT ;  /* 0x0000003043317209 */ /* 0x000fe40007810000 */
[C---:B------:R-:W-:Y:S01]  /*3330*/  ISETP.GT.AND P1, PT, R77.reuse, 0x61, PT ;  /* 0x000000614d00780c */ /* 0x040fe20003f24270 */
[----:B------:R-:W-:Y:S01]  /*3340*/  MUFU.TANH R70, R70 ;  /* 0x0000004600467308 */ /* 0x000fe20000002400 */
[----:B--2---:R-:W-:Y:S02]  /*3350*/  FSEL R68, R68, -INF , P2 ;  /* 0xff80000044447808 */ /* 0x004fe40001000000 */
[----:B------:R-:W-:Y:S02]  /*3360*/  FMNMX.FTZ R49, R46, R49, !PT ;  /* 0x000000312e317209 */ /* 0x000fe40007810000 */
[----:B------:R-:W-:-:S02]  /*3370*/  ISETP.GT.AND P2, PT, R77, 0x68, PT ;  /* 0x000000684d00780c */ /* 0x000fc40003f44270 */
[----:B------:R-:W-:Y:S01]  /*3380*/  FMNMX.FTZ R48, R68, R49, !PT ;  /* 0x0000003144307209 */ /* 0x000fe20007810000 */
[----:B------:R-:W0:Y:S01]  /*3390*/  MUFU.TANH R73, R73 ;  /* 0x0000004900497308 */ /* 0x000e220000002400 */
[----:B-1----:R-:W-:Y:S02]  /*33a0*/  FSEL R71, R71, -INF , P1 ;  /* 0xff80000047477808 */ /* 0x002fe40000800000 */
[----:B------:R-:W-:Y:S02]  /*33b0*/  ISETP.GT.AND P1, PT, R77, 0x69, PT ;  /* 0x000000694d00780c */ /* 0x000fe40003f24270 */
[----:B------:R-:W-:-:S03]  /*33c0*/  FMNMX.FTZ R49, R71, R48, !PT ;  /* 0x0000003047317209 */ /* 0x000fc60007810000 */
[----:B------:R-:W-:Y:S08]  /*33d0*/  MUFU.TANH R72, R72 ;  /* 0x0000004800487308 */ /* 0x000ff00000002400 */
[----:B------:R-:W1:Y:S01]  /*33e0*/  MUFU.TANH R74, R74 ;  /* 0x0000004a004a7308 */ /* 0x000e620000002400 */
[----:B0-----:R-:W-:Y:S01]  /*33f0*/  FSEL R79, R73, -INF , P1 ;  /* 0xff800000494f7808 */ /* 0x001fe20000800000 */
[----:B------:R-:W-:Y:S01]  /*3400*/  FFMA.FTZ R73, R10, UR33, -R56 ;  /* 0x000000210a497c23 */ /* 0x000fe20008010838 */
[----:B------:R-:W-:-:S05]  /*3410*/  ISETP.GT.AND P1, PT, R77, 0x71, PT ;  /* 0x000000714d00780c */ /* 0x000fca0003f24270 */
[----:B------:R-:W0:Y:S08]  /*3420*/  MUFU.TANH R75, R75 ;  /* 0x0000004b004b7308 */ /* 0x000e300000002400 */
[----:B------:R2:W-:Y:S01]  /*3430*/  MUFU.EX2 R31, R78 ;  /* 0x0000004e001f7308 */ /* 0x0005e20000000800 */
[----:B-1----:R-:W-:Y:S02]  /*3440*/  FSEL R82, R74, -INF , P1 ;  /* 0xff8000004a527808 */ /* 0x002fe40000800000 */
[----:B------:R-:W-:-:S05]  /*3450*/  ISETP.GT.AND P1, PT, R77, 0x79, PT ;  /* 0x000000794d00780c */ /* 0x000fca0003f24270 */
[----:B------:R-:W1:Y:S01]  /*3460*/  MUFU.TANH R76, R76 ;  /* 0x0000004c004c7308 */ /* 0x000e620000002400 */
[----:B--2---:R-:W-:Y:S02]  /*3470*/  FSEL R78, R70, -INF , P2 ;  /* 0xff800000464e7808 */ /* 0x004fe40001000000 */
[----:B------:R-:W-:Y:S02]  /*3480*/  ISETP.GT.AND P2, PT, R77, 0x70, PT ;  /* 0x000000704d00780c */ /* 0x000fe40003f44270 */
[----:B------:R-:W-:Y:S02]  /*3490*/  FMNMX.FTZ R48, R78, R49, !PT ;  /* 0x000000314e307209 */ /* 0x000fe40007810000 */
[----:B------:R-:W-:Y:S01]  /*34a0*/  FSEL R81, R72, -INF , P2 ;  /* 0xff80000048517808 */ /* 0x000fe20001000000 */
[----:B------:R2:W-:Y:S01]  /*34b0*/  MUFU.EX2 R37, R63 ;  /* 0x0000003f00257308 */ /* 0x0005e20000000800 */
[----:B------:R-:W-:Y:S01]  /*34c0*/  FMNMX.FTZ R48, R79, R48, !PT ;  /* 0x000000304f307209 */ /* 0x000fe20007810000 */
[--C-:B------:R-:W-:Y:S01]  /*34d0*/  FFMA.FTZ R72, R15, UR33, -R56.reuse ;  /* 0x000000210f487c23 */ /* 0x100fe20008010838 */
[----:B------:R-:W-:Y:S01]  /*34e0*/  ISETP.GT.AND P2, PT, R77, 0x78, PT ;  /* 0x000000784d00780c */ /* 0x000fe20003f44270 */
[--C-:B------:R-:W-:Y:S01]  /*34f0*/  FFMA.FTZ R77, R5, UR33, -R56.reuse ;  /* 0x00000021054d7c23 */ /* 0x100fe20008010838 */
[----:B------:R-:W-:Y:S01]  /*3500*/  FMNMX.FTZ R49, R81, R48, !PT ;  /* 0x0000003051317209 */ /* 0x000fe20007810000 */
[--C-:B------:R-:W-:Y:S01]  /*3510*/  FFMA.FTZ R48, R21, UR33, -R56.reuse ;  /* 0x0000002115307c23 */ /* 0x100fe20008010838 */
[----:B0-----:R-:W-:Y:S01]  /*3520*/  FSEL R83, R75, -INF , P2 ;  /* 0xff8000004b537808 */ /* 0x001fe20001000000 */
[----:B------:R-:W-:Y:S01]  /*3530*/  MUFU.EX2 R24, R24 ;  /* 0x0000001800187308 */ /* 0x000fe20000000800 */
[----:B------:R-:W-:Y:S01]  /*3540*/  FMNMX.FTZ R70, R82, R49, !PT ;  /* 0x0000003152467209 */ /* 0x000fe20007810000 */
[--C-:B--2---:R-:W-:Y:S01]  /*3550*/  FFMA.FTZ R63, R11, UR33, -R56.reuse ;  /* 0x000000210b3f7c23 */ /* 0x104fe20008010838 */
[----:B-1----:R-:W-:Y:S01]  /*3560*/  FSEL R84, R76, -INF , P1 ;  /* 0xff8000004c547808 */ /* 0x002fe20000800000 */
[--C-:B------:R-:W-:Y:S01]  /*3570*/  FFMA.FTZ R75, R8, UR33, -R56.reuse ;  /* 0x00000021084b7c23 */ /* 0x100fe20008010838 */
[----:B------:R-:W-:Y:S01]  /*3580*/  FMNMX.FTZ R21, R83, R70, !PT ;  /* 0x0000004653157209 */ /* 0x000fe20007810000 */
[--C-:B------:R-:W-:Y:S01]  /*3590*/  FFMA.FTZ R49, R20, UR33, -R56.reuse ;  /* 0x0000002114317c23 */ /* 0x100fe20008010838 */
[--C-:B------:R-:W-:Y:S01]  /*35a0*/  FFMA.FTZ R76, R3, UR33, -R56.reuse ;  /* 0x00000021034c7c23 */ /* 0x100fe20008010838 */
[----:B------:R-:W0:Y:S01]  /*35b0*/  MUFU.EX2 R25, R25 ;  /* 0x0000001900197308 */ /* 0x000e220000000800 */
[----:B------:R-:W-:Y:S01]  /*35c0*/  FMNMX.FTZ R69, R84, R21, !PT ;  /* 0x0000001554457209 */ /* 0x000fe20007810000 */
[--C-:B------:R-:W-:Y:S01]  /*35d0*/  FFMA.FTZ R21, R14, UR33, -R56.reuse ;  /* 0x000000210e157c23 */ /* 0x100fe20008010838 */
[--C-:B------:R-:W-:Y:S01]  /*35e0*/  FFMA.FTZ R70, R13, UR33, -R56.reuse ;  /* 0x000000210d467c23 */ /* 0x100fe20008010838 */
[--C-:B------:R-:W-:Y:S01]  /*35f0*/  FFMA.FTZ R20, R12, UR33, -R56.reuse ;  /* 0x000000210c147c23 */ /* 0x100fe20008010838 */
[----:B------:R-:W-:Y:S01]  /*3600*/  FFMA.FTZ R3, R9, UR33, -R56 ;  /* 0x0000002109037c23 */ /* 0x000fe20008010838 */
[----:B------:R-:W1:Y:S02]  /*3610*/  SHFL.BFLY PT, R74, R69, 0x2, 0x1f ;  /* 0x0c401f00454a7f89 */ /* 0x000e6400000e0000 */
[----:B------:R-:W-:Y:S08]  /*3620*/  MUFU.EX2 R26, R26 ;  /* 0x0000001a001a7308 */ /* 0x000ff00000000800 */
[----:B------:R-:W-:Y:S01]  /*3630*/  MUFU.EX2 R27, R27 ;  /* 0x0000001b001b7308 */ /* 0x000fe20000000800 */
[----:B0-----:R-:W-:-:S07]  /*3640*/  FADD.FTZ R9, R24, R25 ;  /* 0x0000001918097221 */ /* 0x001fce0000010000 */
[----:B------:R-:W-:Y:S01]  /*3650*/  MUFU.EX2 R2, R2 ;  /* 0x0000000200027308 */ /* 0x000fe20000000800 */
[----:B-1----:R-:W-:Y:S01]  /*3660*/  FMNMX.FTZ R11, R69, R74, !PT ;  /* 0x0000004a450b7209 */ /* 0x002fe20007810000 */
[----:B------:R-:W-:-:S06]  /*3670*/  FFMA.FTZ R74, R4, UR33, -R56 ;  /* 0x00000021044a7c23 */ /* 0x000fcc0008010838 */
[----:B------:R-:W-:Y:S01]  /*3680*/  MUFU.EX2 R29, R29 ;  /* 0x0000001d001d7308 */ /* 0x000fe20000000800 */
[----:B------:R-:W-:Y:S01]  /*3690*/  FFMA.FTZ R56, R7, UR33, -R56 ;  /* 0x0000002107387c23 */ /* 0x000fe20008010838 */
[----:B------:R-:W0:Y:S06]  /*36a0*/  SHFL.BFLY PT, R10, R11, 0x1, 0x1f ;  /* 0x0c201f000b0a7f89 */ /* 0x000e2c00000e0000 */
[----:B------:R-:W-:Y:S08]  /*36b0*/  MUFU.EX2 R32, R32 ;  /* 0x0000002000207308 */ /* 0x000ff00000000800 */
[----:B------:R-:W1:Y:S08]  /*36c0*/  MUFU.EX2 R35, R35 ;  /* 0x0000002300237308 */ /* 0x000e700000000800 */
[----:B------:R-:W-:Y:S01]  /*36d0*/  MUFU.EX2 R40, R40 ;  /* 0x0000002800287308 */ /* 0x000fe20000000800 */
[----:B0-----:R-:W-:-:S02]  /*36e0*/  FMNMX.FTZ R69, R11, R10, !PT ;  /* 0x0000000a0b457209 */ /* 0x001fc40007810000 */
[----:B------:R-:W-:Y:S02]  /*36f0*/  F2FP.BF16.F32.PACK_AB R11, R31, R28 ;  /* 0x0000001c1f0b723e */ /* 0x000fe400000010ff */
[C---:B------:R-:W-:Y:S01]  /*3700*/  FSETP.NEU.FTZ.AND P1, PT, R69.reuse, -INF , PT ;  /* 0xff8000004500780b */ /* 0x040fe20003f3d000 */
[----:B------:R-:W-:Y:S02]  /*3710*/  FMUL.FTZ R4, R69, UR33 ;  /* 0x0000002145047c20 */ /* 0x000fe40008410000 */
        /* <DEDUP_REMOVED lines=37> */
[----:B0-----:R-:W-:Y:S01]  /*3970*/  FADD.FTZ R7, R4, R61 ;  /* 0x0000003d04077221 */ /* 0x001fe20000010000 */
[----:B------:R-:W-:Y:S01]  /*3980*/  FFMA.FTZ R68, R68, UR33, -R5 ;  /* 0x0000002144447c23 */ /* 0x000fe20008010805 */
[----:B------:R-:W-:Y:S01]  /*3990*/  FADD.FTZ R50, R28, R9 ;  /* 0x000000091c327221 */ /* 0x000fe20000010000 */
[--C-:B------:R-:W-:Y:S01]  /*39a0*/  FFMA.FTZ R71, R71, UR33, -R5.reuse ;  /* 0x0000002147477c23 */ /* 0x100fe20008010805 */
[--C-:B------:R-:W-:Y:S01]  /*39b0*/  FFMA.FTZ R78, R78, UR33, -R5.reuse ;  /* 0x000000214e4e7c23 */ /* 0x100fe20008010805 */
[--C-:B------:R-:W-:Y:S01]  /*39c0*/  FFMA.FTZ R79, R79, UR33, -R5.reuse ;  /* 0x000000214f4f7c23 */ /* 0x100fe20008010805 */
[----:B------:R-:W-:Y:S01]  /*39d0*/  FFMA.FTZ R81, R81, UR33, -R5 ;  /* 0x0000002151517c23 */ /* 0x000fe20008010805 */
[----:B------:R-:W0:Y:S01]  /*39e0*/  MUFU.EX2 R8, R8 ;  /* 0x0000000800087308 */ /* 0x000e220000000800 */
[----:B-1----:R-:W-:Y:S01]  /*39f0*/  FADD.FTZ R42, R6, R7 ;  /* 0x00000007062a7221 */ /* 0x002fe20000010000 */
[--C-:B------:R-:W-:Y:S01]  /*3a00*/  FFMA.FTZ R82, R82, UR33, -R5.reuse ;  /* 0x0000002152527c23 */ /* 0x100fe20008010805 */
[--C-:B------:R-:W-:Y:S01]  /*3a10*/  FFMA.FTZ R83, R83, UR33, -R5.reuse ;  /* 0x0000002153537c23 */ /* 0x100fe20008010805 */
[----:B------:R-:W-:Y:S01]  /*3a20*/  FFMA.FTZ R84, R84, UR33, -R5 ;  /* 0x0000002154547c23 */ /* 0x000fe20008010805 */
[----:B------:R-:W-:-:S02]  /*3a30*/  F2FP.BF16.F32.PACK_AB R5, R25, R24 ;  /* 0x000000181905723e */ /* 0x000fc400000010ff */
[----:B------:R-:W-:Y:S02]  /*3a40*/  CS2R R88, SRZ ;  /* 0x0000000000587805 */ /* 0x000fe4000001ff00 */
[----:B------:R-:W-:Y:S01]  /*3a50*/  F2FP.BF16.F32.PACK_AB R4, R61, R4 ;  /* 0x000000043d04723e */ /* 0x000fe200000010ff */
        /* <DEDUP_REMOVED lines=13> */
[----:B------:R-:W-:Y:S01]  /*3b30*/  FADD.FTZ R42, R32, R7 ;  /* 0x00000007202a7221 */ /* 0x000fe20000010000 */
[----:B------:R-:W-:Y:S02]  /*3b40*/  F2FP.BF16.F32.PACK_AB R7, R27, R26 ;  /* 0x0000001a1b07723e */ /* 0x000fe400000010ff */
[----:B------:R-:W-:Y:S01]  /*3b50*/  F2FP.BF16.F32.PACK_AB R10, R57, R10 ;  /* 0x0000000a390a723e */ /* 0x000fe200000010ff */
[----:B------:R-:W-:Y:S02]  /*3b60*/  FADD.FTZ R42, R35, R42 ;  /* 0x0000002a232a7221 */ /* 0x000fe40000010000 */
[----:B------:R-:W0:Y:S01]  /*3b70*/  MUFU.EX2 R14, R14 ;  /* 0x0000000e000e7308 */ /* 0x000e220000000800 */
[----:B-1----:R-:W-:Y:S01]  /*3b80*/  FADD.FTZ R24, R12, R9 ;  /* 0x000000090c187221 */ /* 0x002fe20000010000 */
[----:B------:R-:W-:Y:S01]  /*3b90*/  F2FP.BF16.F32.PACK_AB R9, R29, R2 ;  /* 0x000000021d09723e */ /* 0x000fe200000010ff */
[----:B------:R-:W-:Y:S01]  /*3ba0*/  FADD.FTZ R25, R37, R42 ;  /* 0x0000002a25197221 */ /* 0x000fe20000010000 */
[----:B------:R1:W-:Y:S03]  /*3bb0*/  STSM.16.M88.4 [R16+0x21800], R4 ;  /* 0x0218000410007844 */ /* 0x0003e60000000200 */
[----:B------:R-:W-:Y:S01]  /*3bc0*/  FADD.FTZ R27, R40, R25 ;  /* 0x00000019281b7221 */ /* 0x000fe20000010000 */
[----:B------:R-:W3:Y:S01]  /*3bd0*/  MUFU.EX2 R53, R53 ;  /* 0x0000003500357308 */ /* 0x000ee20000000800 */
[C---:B--2---:R-:W-:Y:S01]  /*3be0*/  FADD.FTZ R15, R33.reuse, R24 ;  /* 0x00000018210f7221 */ /* 0x044fe20000010000 */
[----:B------:R2:W-:Y:S01]  /*3bf0*/  STSM.16.M88.4 [R19], R8 ;  /* 0x0000000813007844 */ /* 0x0005e20000000200 */
[----:B------:R-:W-:Y:S01]  /*3c00*/  FADD.FTZ R24, R38, R27 ;  /* 0x0000001b26187221 */ /* 0x000fe20000010000 */
[----:B------:R-:W-:-:S03]  /*3c10*/  F2FP.BF16.F32.PACK_AB R12, R33, R12 ;  /* 0x0000000c210c723e */ /* 0x000fc600000010ff */
[----:B------:R-:W-:Y:S01]  /*3c20*/  FADD.FTZ R24, R47, R24 ;  /* 0x000000182f187221 */ /* 0x000fe20000010000 */
[----:B------:R-:W4:Y:S01]  /*3c30*/  MUFU.EX2 R30, R30 ;  /* 0x0000001e001e7308 */ /* 0x000f220000000800 */
[----:B0-----:R-:W-:Y:S01]  /*3c40*/  FADD.FTZ R2, R14, R15 ;  /* 0x0000000f0e027221 */ /* 0x001fe20000010000 */
[----:B------:R-:W-:-:S06]  /*3c50*/  F2FP.BF16.F32.PACK_AB R15, R40, R37 ;  /* 0x00000025280f723e */ /* 0x000fcc00000010ff */
[----:B------:R-:W0:Y:S01]  /*3c60*/  MUFU.EX2 R51, R51 ;  /* 0x0000003300337308 */ /* 0x000e220000000800 */
[C---:B---3--:R-:W-:Y:S01]  /*3c70*/  FADD.FTZ R25, R53.reuse, R2 ;  /* 0x0000000235197221 */ /* 0x048fe20000010000 */
[----:B------:R-:W-:-:S05]  /*3c80*/  F2FP.BF16.F32.PACK_AB R14, R53, R14 ;  /* 0x0000000e350e723e */ /* 0x000fca00000010ff */
[----:B------:R-:W-:Y:S01]  /*3c90*/  STSM.16.M88.4 [R18], R12 ;  /* 0x0000000c12007844 */ /* 0x000fe20000000200 */
[----:B------:R-:W3:Y:S01]  /*3ca0*/  MUFU.EX2 R34, R34 ;  /* 0x0000002200227308 */ /* 0x000ee20000000800 */
[----:B----4-:R-:W-:-:S07]  /*3cb0*/  FADD.FTZ R2, R30, R25 ;  /* 0x000000191e027221 */ /* 0x010fce0000010000 */
[----:B------:R-:W4:Y:S01]  /*3cc0*/  MUFU.EX2 R45, R45 ;  /* 0x0000002d002d7308 */ /* 0x000f220000000800 */
[----:B0-----:R-:W-:-:S07]  /*3cd0*/  FADD.FTZ R25, R51, R2 ;  /* 0x0000000233197221 */ /* 0x001fce0000010000 */
[----:B------:R-:W0:Y:S01]  /*3ce0*/  MUFU.EX2 R39, R39 ;  /* 0x0000002700277308 */ /* 0x000e220000000800 */
[----:B---3--:R-:W-:-:S07]  /*3cf0*/  FADD.FTZ R2, R34, R25 ;  /* 0x0000001922027221 */ /* 0x008fce0000010000 */
        /* <DEDUP_REMOVED lines=11> */
[----:B---3--:R-:W-:Y:S01]  /*3db0*/  FADD.FTZ R27, R41, R24 ;  /* 0x00000018291b7221 */ /* 0x008fe20000010000 */
[----:B------:R-:W-:Y:S02]  /*3dc0*/  F2FP.BF16.F32.PACK_AB R24, R51, R30 ;  /* 0x0000001e3318723e */ /* 0x000fe400000010ff */
[----:B-1----:R-:W-:-:S04]  /*3dd0*/  F2FP.BF16.F32.PACK_AB R4, R41, R36 ;  /* 0x000000242904723e */ /* 0x002fc800000010ff */
[----:B------:R-:W1:Y:S01]  /*3de0*/  MUFU.EX2 R49, R49 ;  /* 0x0000003100317308 */ /* 0x000e620000000800 */
[----:B----4-:R-:W-:Y:S01]  /*3df0*/  FADD.FTZ R2, R48, R25 ;  /* 0x0000001930027221 */ /* 0x010fe20000010000 */
        /* <DEDUP_REMOVED lines=8> */
[----:B------:R-:W3:Y:S01]  /*3e80*/  MUFU.EX2 R21, R21 ;  /* 0x0000001500157308 */ /* 0x000ee20000000800 */
[----:B0-----:R-:W-:Y:S01]  /*3e90*/  FADD.FTZ R2, R72, R27 ;  /* 0x0000001b48027221 */ /* 0x001fe20000010000 */
[----:B------:R-:W-:-:S05]  /*3ea0*/  F2FP.BF16.F32.PACK_AB R27, R44, R45 ;  /* 0x0000002d2c1b723e */ /* 0x000fca00000010ff */
[----:B------:R-:W-:Y:S01]  /*3eb0*/  STSM.16.M88.4 [R17], R24 ;  /* 0x0000001811007844 */ /* 0x000fe20000000200 */
[----:B------:R-:W2:Y:S01]  /*3ec0*/  MUFU.EX2 R65, R65 ;  /* 0x0000004100417308 */ /* 0x000ea20000000800 */
[----:B-1----:R-:W-:Y:S01]  /*3ed0*/  FADD.FTZ R6, R60, R5 ;  /* 0x000000053c067221 */ /* 0x002fe20000010000 */
[----:B------:R-:W-:-:S06]  /*3ee0*/  F2FP.BF16.F32.PACK_AB R5, R48, R43 ;  /* 0x0000002b3005723e */ /* 0x000fcc00000010ff */
[----:B------:R-:W0:Y:S01]  /*3ef0*/  MUFU.EX2 R70, R70 ;  /* 0x0000004600467308 */ /* 0x000e220000000800 */
[----:B---3--:R-:W-:-:S07]  /*3f00*/  FADD.FTZ R7, R21, R2 ;  /* 0x0000000215077221 */ /* 0x008fce0000010000 */
[----:B------:R-:W1:Y:S01]  /*3f10*/  MUFU.EX2 R62, R67 ;  /* 0x00000043003e7308 */ /* 0x000e620000000800 */
[----:B--2---:R-:W-:Y:S01]  /*3f20*/  FADD.FTZ R9, R65, R6 ;  /* 0x0000000641097221 */ /* 0x004fe20000010000 */
[----:B------:R-:W-:Y:S02]  /*3f30*/  F2FP.BF16.F32.PACK_AB R6, R59, R0 ;  /* 0x000000003b06723e */ /* 0x000fe400000010ff */
[----:B------:R-:W-:-:S04]  /*3f40*/  F2FP.BF16.F32.PACK_AB R60, R65, R60 ;  /* 0x0000003c413c723e */ /* 0x000fc800000010ff */
[----:B------:R-:W2:Y:S01]  /*3f50*/  MUFU.EX2 R20, R20 ;  /* 0x0000001400147308 */ /* 0x000ea20000000800 */
[C---:B0-----:R-:W-:Y:S01]  /*3f60*/  FADD.FTZ R7, R70.reuse, R7 ;  /* 0x0000000746077221 */ /* 0x041fe20000010000 */
[----:B------:R-:W-:-:S06]  /*3f70*/  F2FP.BF16.F32.PACK_AB R61, R70, R21 ;  /* 0x00000015463d723e */ /* 0x000fcc00000010ff */
[----:B------:R-:W0:Y:S01]  /*3f80*/  MUFU.EX2 R29, R46 ;  /* 0x0000002e001d7308 */ /* 0x000e220000000800 */
[----:B-1----:R-:W-:-:S07]  /*3f90*/  FADD.FTZ R2, R62, R9 ;  /* 0x000000093e027221 */ /* 0x002fce0000010000 */
[----:B------:R-:W1:Y:S01]  /*3fa0*/  MUFU.EX2 R63, R63 ;  /* 0x0000003f003f7308 */ /* 0x000e620000000800 */
[----:B--2---:R-:W-:Y:S01]  /*3fb0*/  FADD.FTZ R0, R20, R7 ;  /* 0x0000000714007221 */ /* 0x004fe20000010000 */
[----:B------:R-:W-:-:S05]  /*3fc0*/  F2FP.BF16.F32.PACK_AB R7, R72, R49 ;  /* 0x000000314807723e */ /* 0x000fca00000010ff */
[----:B------:R2:W-:Y:S01]  /*3fd0*/  STSM.16.M88.4 [R16+0x27800], R4 ;  /* 0x0278000410007844 */ /* 0x0005e20000000200 */
[----:B------:R-:W3:Y:S01]  /*3fe0*/  MUFU.EX2 R68, R68 ;  /* 0x0000004400447308 */ /* 0x000ee20000000800 */
[C---:B0-----:R-:W-:Y:S01]  /*3ff0*/  FADD.FTZ R9, R29.reuse, R2 ;  /* 0x000000021d097221 */ /* 0x041fe20000010000 */
[----:B------:R-:W-:-:S06]  /*4000*/  F2FP.BF16.F32.PACK_AB R62, R29, R62 ;  /* 0x0000003e1d3e723e */ /* 0x000fcc00000010ff */
[----:B------:R-:W0:Y:S01]  /*4010*/  MUFU.EX2 R73, R73 ;  /* 0x0000004900497308 */ /* 0x000e220000000800 */
[C---:B-1----:R-:W-:Y:S01]  /*4020*/  FADD.FTZ R0, R63.reuse, R0 ;  /* 0x000000003f007221 */ /* 0x042fe20000010000 */
[----:B------:R-:W-:-:S05]  /*4030*/  F2FP.BF16.F32.PACK_AB R63, R63, R20 ;  /* 0x000000143f3f723e */ /* 0x000fca00000010ff */
[----:B------:R1:W-:Y:S01]  /*4040*/  STSM.16.M88.4 [R22], R60 ;  /* 0x0000003c16007844 */ /* 0x0003e20000000200 */
[----:B------:R-:W4:Y:S01]  /*4050*/  MUFU.EX2 R76, R76 ;  /* 0x0000004c004c7308 */ /* 0x000f220000000800 */
[----:B---3--:R-:W-:-:S07]  /*4060*/  FADD.FTZ R2, R68, R9 ;  /* 0x0000000944027221 */ /* 0x008fce0000010000 */
[----:B------:R-:W3:Y:S01]  /*4070*/  MUFU.EX2 R71, R71 ;  /* 0x0000004700477308 */ /* 0x000ee20000000800 */
[----:B0-----:R-:W-:-:S07]  /*4080*/  FADD.FTZ R9, R73, R0 ;  /* 0x0000000049097221 */ /* 0x001fce0000010000 */
[----:B------:R-:W0:Y:S01]  /*4090*/  MUFU.EX2 R3, R3 ;  /* 0x0000000300037308 */ /* 0x000e220000000800 */
[C---:B----4-:R-:W-:Y:S01]  /*40a0*/  FADD.FTZ R0, R76.reuse, R9 ;  /* 0x000000094c007221 */ /* 0x050fe20000010000 */
[----:B--2---:R-:W-:-:S06]  /*40b0*/  F2FP.BF16.F32.PACK_AB R5, R76, R73 ;  /* 0x000000494c05723e */ /* 0x004fcc00000010ff */
[----:B------:R-:W2:Y:S01]  /*40c0*/  MUFU.EX2 R78, R78 ;  /* 0x0000004e004e7308 */ /* 0x000ea20000000800 */
[C---:B---3--:R-:W-:Y:S01]  /*40d0*/  FADD.FTZ R11, R71.reuse, R2 ;  /* 0x00000002470b7221 */ /* 0x048fe20000010000 */
[----:B------:R-:W-:-:S06]  /*40e0*/  F2FP.BF16.F32.PACK_AB R4, R71, R68 ;  /* 0x000000444704723e */ /* 0x000fcc00000010ff */
[----:B------:R-:W3:Y:S01]  /*40f0*/  MUFU.EX2 R74, R74 ;  /* 0x0000004a004a7308 */ /* 0x000ee20000000800 */
[----:B0-----:R-:W-:-:S07]  /*4100*/  FADD.FTZ R9, R3, R0 ;  /* 0x0000000003097221 */ /* 0x001fce0000010000 */
[----:B------:R-:W0:Y:S01]  /*4110*/  MUFU.EX2 R79, R79 ;  /* 0x0000004f004f7308 */ /* 0x000e220000000800 */
[----:B--2---:R-:W-:-:S07]  /*4120*/  FADD.FTZ R2, R78, R11 ;  /* 0x0000000b4e027221 */ /* 0x004fce0000010000 */
[----:B------:R-:W2:Y:S01]  /*4130*/  MUFU.EX2 R75, R75 ;  /* 0x0000004b004b7308 */ /* 0x000ea20000000800 */
[C---:B---3--:R-:W-:Y:S01]  /*4140*/  FADD.FTZ R0, R74.reuse, R9 ;  /* 0x000000094a007221 */ /* 0x048fe20000010000 */
[----:B------:R-:W-:-:S06]  /*4150*/  F2FP.BF16.F32.PACK_AB R7, R74, R3 ;  /* 0x000000034a07723e */ /* 0x000fcc00000010ff */
[----:B------:R-:W3:Y:S01]  /*4160*/  MUFU.EX2 R81, R81 ;  /* 0x0000005100517308 */ /* 0x000ee20000000800 */
[C---:B0-----:R-:W-:Y:S01]  /*4170*/  FADD.FTZ R2, R79.reuse, R2 ;  /* 0x000000024f027221 */ /* 0x041fe20000010000 */
[----:B------:R-:W-:-:S05]  /*4180*/  F2FP.BF16.F32.PACK_AB R6, R79, R78 ;  /* 0x0000004e4f06723e */ /* 0x000fca00000010ff */
[----:B------:R1:W-:Y:S01]  /*4190*/  STSM.16.M88.4 [R18+0x6000], R4 ;  /* 0x0060000412007844 */ /* 0x0003e20000000200 */
[----:B------:R-:W0:Y:S01]  /*41a0*/  MUFU.EX2 R80, R80 ;  /* 0x0000005000507308 */ /* 0x000e220000000800 */
[----:B--2---:R-:W-:-:S07]  /*41b0*/  FADD.FTZ R11, R75, R0 ;  /* 0x000000004b0b7221 */ /* 0x004fce0000010000 */
[----:B------:R-:W2:Y:S01]  /*41c0*/  MUFU.EX2 R82, R82 ;  /* 0x0000005200527308 */ /* 0x000ea20000000800 */
[----:B---3--:R-:W-:-:S07]  /*41d0*/  FADD.FTZ R9, R81, R2 ;  /* 0x0000000251097221 */ /* 0x008fce0000010000 */
[----:B------:R-:W-:Y:S01]  /*41e0*/  MUFU.EX2 R77, R77 ;  /* 0x0000004d004d7308 */ /* 0x000fe20000000800 */
[----:B0-----:R-:W-:-:S07]  /*41f0*/  FADD.FTZ R2, R80, R11 ;  /* 0x0000000b50027221 */ /* 0x001fce0000010000 */
[----:B------:R-:W0:Y:S01]  /*4200*/  MUFU.EX2 R56, R56 ;  /* 0x0000003800387308 */ /* 0x000e220000000800 */
[C---:B--2---:R-:W-:Y:S01]  /*4210*/  FADD.FTZ R0, R82.reuse, R9 ;  /* 0x0000000952007221 */ /* 0x044fe20000010000 */
[----:B------:R-:W-:Y:S02]  /*4220*/  F2FP.BF16.F32.PACK_AB R8, R82, R81 ;  /* 0x000000515208723e */ /* 0x000fe400000010ff */
[----:B------:R-:W-:-:S04]  /*4230*/  F2FP.BF16.F32.PACK_AB R9, R80, R75 ;  /* 0x0000004b5009723e */ /* 0x000fc800000010ff */
[----:B------:R-:W-:Y:S08]  /*4240*/  MUFU.EX2 R83, R83 ;  /* 0x0000005300537308 */ /* 0x000ff00000000800 */
[----:B------:R-:W2:Y:S01]  /*4250*/  MUFU.EX2 R84, R84 ;  /* 0x0000005400547308 */ /* 0x000ea20000000800 */
[----:B0-----:R-:W-:Y:S01]  /*4260*/  F2FP.BF16.F32.PACK_AB R11, R56, R77 ;  /* 0x0000004d380b723e */ /* 0x001fe200000010ff */
[----:B------:R-:W-:Y:S01]  /*4270*/  FADD.FTZ R77, R77, R2 ;  /* 0x000000024d4d7221 */ /* 0x000fe20000010000 */
[----:B--2---:R-:W-:Y:S01]  /*4280*/  F2FP.BF16.F32.PACK_AB R10, R84, R83 ;  /* 0x00000053540a723e */ /* 0x004fe200000010ff */
[----:B------:R-:W-:-:S02]  /*4290*/  FADD.FTZ R83, R83, R0 ;  /* 0x0000000053537221 */ /* 0x000fc40000010000 */
[----:B------:R-:W-:Y:S02]  /*42a0*/  FADD.FTZ R0, R56, R77 ;  /* 0x0000004d38007221 */ /* 0x000fe40000010000 */
[----:B------:R1:W-:Y:S01]  /*42b0*/  STSM.16.M88.4 [R17+0x6000], R8 ;  /* 0x0060000811007844 */ /* 0x0003e20000000200 */
[----:B------:R-:W-:Y:S01]  /*42c0*/  FADD.FTZ R2, R84, R83 ;  /* 0x0000005354027221 */ /* 0x000fe20000010000 */
[----:B------:R0:W-:Y:S06]  /*42d0*/  MEMBAR.ALL.CTA ;  /* 0x0000000000007992 */ /* 0x0001ec0000008000 */
[----:B0-----:R-:W0:Y:S02]  /*42e0*/  FENCE.VIEW.ASYNC.S ;  /* 0x00000000000073c6 */ /* 0x001e240000000000 */
[----:B0-----:R-:W-:Y:S01]  /*42f0*/  NOP ;  /* 0x0000000000007918 */ /* 0x001fe20000000000 */
[----:B------:R-:W-:Y:S05]  /*4300*/  @!P1 BRA `(.L_x_11869) ;  /* 0x0000003000b49947 */ /* 0x000fea0003800000 */
[----:B-1----:R-:W-:Y:S01]  /*4310*/  IMAD.MOV.U32 R4, RZ, RZ, R54 ;  /* 0x000000ffff047224 */ /* 0x002fe200078e0036 */
[----:B------:R-:W-:Y:S01]  /*4320*/  UMOV UR28, UR45 ;  /* 0x0000002d001c7c82 */ /* 0x000fe20008000000 */
[----:B------:R-:W-:Y:S01]  /*4330*/  IMAD.MOV.U32 R3, RZ, RZ, R69 ;  /* 0x000000ffff037224 */ /* 0x000fe200078e0045 */
[----:B------:R-:W-:Y:S01]  /*4340*/  UMOV UR53, UR44 ;  /* 0x0000002c00357c82 */ /* 0x000fe20008000000 */
[----:B------:R-:W-:Y:S01]  /*4350*/  IMAD.MOV.U32 R135, RZ, RZ, RZ ;  /* 0x000000ffff877224 */ /* 0x000fe200078e00ff */
[----:B------:R-:W-:Y:S01]  /*4360*/  ULDC UR34, c[0x0][0x288] ;  /* 0x0000a20000227ab9 */ /* 0x000fe20000000800 */
[----:B------:R-:W-:Y:S01]  /*4370*/  ULDC UR35, c[0x0][0x9d8] ;  /* 0x0002760000237ab9 */ /* 0x000fe20000000800 */
[----:B------:R-:W-:-:S05]  /*4380*/  ULDC UR33, c[0x0][0x988] ;  /* 0x0002620000217ab9 */ /* 0x000fca0000000800 */
.L_x_11880:
[----:B------:R-:W-:Y:S01]  /*4390*/  ISETP.NE.AND P2, PT, RZ, UR37, PT ;  /* 0x00000025ff007c0c */ /* 0x000fe2000bf45270 */
[----:B------:R-:W-:-:S04]  /*43a0*/  UISETP.NE.AND UP0, UPT, UR53, 0x1, UPT ;  /* 0x000000013500788c */ /* 0x000fc8000bf05270 */
[----:B------:R-:W-:-:S04]  /*43b0*/  USEL UR45, URZ, 0x1, UP0 ;  /* 0x000000013f2d7887 */ /* 0x000fc80008000000 */
[----:B------:R-:W-:-:S04]  /*43c0*/  ULOP3.LUT UR45, UR28, UR45, URZ, 0x3c, !UPT ;  /* 0x0000002d1c2d7292 */ /* 0x000fc8000f8e3c3f */
[----:B------:R-:W-:Y:S08]  /*43d0*/  @P2 BRA `(.L_x_11870) ;  /* 0x0000000000382947 */ /* 0x000ff00003800000 */
[----:B------:R-:W-:Y:S05]  /*43e0*/  @!P0 BRA `(.L_x_11871) ;  /* 0x0000000000048947 */ /* 0x000fea0003800000 */
[----:B------:R-:W-:Y:S01]  /*43f0*/  BPT.TRAP 0x1 ;  /* 0x000000040000795c */ /* 0x000fe20000300000 */
.L_x_11871:
        /* <DEDUP_REMOVED lines=9> */
.L_x_11872:
[----:B-1----:R-:W-:Y:S05]  /*4490*/  @P1 BRA `(.L_x_11870) ;  /* 0x0000000000081947 */ /* 0x002fea0003800000 */
[----:B------:R-:W1:Y:S02]  /*44a0*/  SYNCS.PHASECHK.TRANS64.TRYWAIT P1, [UR6+0x2d830], R5 ;  /* 0x02d83005ff0075a7 */ /* 0x000e640008020146 */
[----:B-1----:R-:W-:Y:S05]  /*44b0*/  @!P1 BRA `(.L_x_11873) ;  /* 0x000000bc00c09947 */ /* 0x002fea0003800000 */
.L_x_11870:
        /* <DEDUP_REMOVED lines=40> */
.L_x_11875:
[----:B------:R-:W-:Y:S01]  /*4740*/  ULEA UR6, UR53, UR40, 0x3 ;  /* 0x0000002835067291 */ /* 0x000fe2000f8e183f */
[----:B------:R-:W-:-:S04]  /*4750*/  MOV R5, UR28 ;  /* 0x0000001c00057c02 */ /* 0x000fc80008000f00 */
[----:B------:R-:W-:-:S04]  /*4760*/  SHF.L.U32 R5, R5, 0x1f, RZ ;  /* 0x0000001f05057819 */ /* 0x000fc800000006ff */
[----:B------:R0:W1:Y:S01]  /*4770*/  SYNCS.PHASECHK.TRANS64.TRYWAIT P1, [UR6+0x2d850], R5 ;  /* 0x02d85005ff0075a7 */ /* 0x0000620008020146 */
[----:B------:R-:W-:Y:S05]  /*4780*/  @!P0 BRA `(.L_x_11876) ;  /* 0x0000000000048947 */ /* 0x000fea0003800000 */
[----:B------:R-:W-:Y:S01]  /*4790*/  BPT.TRAP 0x1 ;  /* 0x000000040000795c */ /* 0x000fe20000300000 */
.L_x_11876:
[----:B-1----:R-:W-:Y:S05]  /*47a0*/  @P1 BRA `(.L_x_11874) ;  /* 0x0000000000081947 */ /* 0x002fea0003800000 */
[----:B------:R-:W1:Y:S02]  /*47b0*/  SYNCS.PHASECHK.TRANS64.TRYWAIT P1, [UR6+0x2d850], R5 ;  /* 0x02d85005ff0075a7 */ /* 0x000e640008020146 */
[----:B-1----:R-:W-:Y:S05]  /*47c0*/  @!P1 BRA `(.L_x_11877) ;  /* 0x000000bc00149947 */ /* 0x002fea0003800000 */
.L_x_11874:
        /* <DEDUP_REMOVED lines=70> */
.L_x_11878:
[----:B------:R-:W-:Y:S01]  /*4c30*/  UISETP.NE.AND UP0, UPT, UR49, URZ, UPT ;  /* 0x0000003f3100728c */ /* 0x000fe2000bf05270 */
[----:B------:R-:W-:Y:S02]  /*4c40*/  VIADD R141, R136, UR39 ;  /* 0x00000027888d7c36 */ /* 0x000fe40008000000 */
[----:B0-----:R-:W-:Y:S01]  /*4c50*/  FMUL.FTZ R5, R26, UR35 ;  /* 0x000000231a057c20 */ /* 0x001fe20008410000 */
[----:B------:R-:W-:Y:S01]  /*4c60*/  FMUL.FTZ R20, R47, UR35 ;  /* 0x000000232f147c20 */ /* 0x000fe20008410000 */
[----:B------:R-:W-:Y:S01]  /*4c70*/  FMUL.FTZ R8, R31, UR35 ;  /* 0x000000231f087c20 */ /* 0x000fe20008410000 */
[----:B------:R-:W0:Y:S01]  /*4c80*/  LDC R47, c[0x0][0x2f0] ;  /* 0x0000bc00ff2f7b82 */ /* 0x000e220000000800 */
[----:B------:R-:W-:Y:S01]  /*4c90*/  PLOP3.LUT P1, PT, PT, PT, UP0, 0x80, 0x0 ;  /* 0x000000000000781c */ /* 0x000fe20003f2f008 */
[----:B------:R-:W-:Y:S01]  /*4ca0*/  FMUL.FTZ R31, R33, UR35 ;  /* 0x00000023211f7c20 */ /* 0x000fe20008410000 */
[----:B------:R-:W-:Y:S01]  /*4cb0*/  PLOP3.LUT P2, PT, PT, PT, UP0, 0x80, 0x0 ;  /* 0x000000000000781c */ /* 0x000fe20003f4f008 */
[----:B------:R-:W-:Y:S01]  /*4cc0*/  FMUL.FTZ R33, R37, UR35 ;  /* 0x0000002325217c20 */ /* 0x000fe20008410000 */
[----:B------:R-:W-:Y:S01]  /*4cd0*/  FMUL.FTZ R37, R45, UR35 ;  /* 0x000000232d257c20 */ /* 0x000fe20008410000 */
[----:B------:R-:W-:Y:S01]  /*4ce0*/  @UP0 ULDC UR6, c[0x0][0x44c] ;  /* 0x0001130000060ab9 */ /* 0x000fe20000000800 */
[----:B------:R-:W-:Y:S01]  /*4cf0*/  FMUL.FTZ R144, R24, UR35 ;  /* 0x0000002318907c20 */ /* 0x000fe20008410000 */
[----:B------:R-:W-:-:S02]  /*4d00*/  IMAD.MOV.U32 R140, RZ, RZ, -0x2 ;  /* 0xfffffffeff8c7424 */ /* 0x000fc400078e00ff */
[----:B------:R-:W-:Y:S01]  /*4d10*/  FMUL.FTZ R143, R25, UR35 ;  /* 0x00000023198f7c20 */ /* 0x000fe20008410000 */
[----:B------:R-:W-:Y:S01]  /*4d20*/  FMUL.FTZ R142, R28, UR35 ;  /* 0x000000231c8e7c20 */ /* 0x000fe20008410000 */
[----:B------:R-:W-:Y:S01]  /*4d30*/  FMUL.FTZ R29, R29, UR35 ;  /* 0x000000231d1d7c20 */ /* 0x000fe20008410000 */
[----:B------:R-:W-:Y:S01]  /*4d40*/  FMUL.FTZ R14, R43, UR35 ;  /* 0x000000232b0e7c20 */ /* 0x000fe20008410000 */
[----:B------:R-:W1:Y:S01]  /*4d50*/  MUFU.TANH R144, R144 ;  /* 0x0000009000907308 */ /* 0x000e620000002400 */
[----:B------:R-:W-:Y:S01]  /*4d60*/  @P1 IMAD.HI.U32 R26, R141, UR6, RZ ;  /* 0x000000068d1a1c27 */ /* 0x000fe2000f8e00ff */
[----:B------:R-:W-:-:S03]  /*4d70*/  @UP0 ULDC UR6, c[0x0][0x450] ;  /* 0x0001140000060ab9 */ /* 0x000fc60000000800 */
[----:B------:R-:W-:Y:S01]  /*4d80*/  FMUL.FTZ R43, R57, UR35 ;  /* 0x00000023392b7c20 */ /* 0x000fe20008410000 */
[----:B------:R-:W-:Y:S01]  /*4d90*/  FMUL.FTZ R7, R30, UR35 ;  /* 0x000000231e077c20 */ /* 0x000fe20008410000 */
[----:B------:R-:W-:Y:S01]  /*4da0*/  FMUL.FTZ R30, R32, UR35 ;  /* 0x00000023201e7c20 */ /* 0x000fe20008410000 */
[----:B------:R-:W-:Y:S01]  /*4db0*/  @P2 SHF.R.U32.HI R141, RZ, UR6, R26 ;  /* 0x00000006ff8d2c19 */ /* 0x000fe2000801161a */
[----:B------:R-:W-:Y:S01]  /*4dc0*/  UMOV UR6, 0xffffff80 ;  /* 0xffffff8000067882 */ /* 0x000fe20000000000 */
[----:B------:R-:W2:Y:S01]  /*4dd0*/  MUFU.TANH R143, R143 ;  /* 0x0000008f008f7308 */ /* 0x000ea20000002400 */
[----:B------:R-:W-:Y:S01]  /*4de0*/  UIMAD UR6, UR54, UR6, 0x1 ;  /* 0x00000001360674a4 */ /* 0x000fe2000f8e0206 */
[----:B------:R-:W-:Y:S01]  /*4df0*/  FMUL.FTZ R32, R36, UR35 ;  /* 0x0000002324207c20 */ /* 0x000fe20008410000 */
[----:B------:R-:W3:Y:S01]  /*4e00*/  SHFL.IDX PT, R45, R141, RZ, 0x1c1f ;  /* 0x001c1fff8d2d7589 */ /* 0x000ee200000e0000 */
[----:B------:R-:W-:Y:S01]  /*4e10*/  FMUL.FTZ R15, R46, UR35 ;  /* 0x000000232e0f7c20 */ /* 0x000fe20008410000 */
[----:B------:R-:W-:Y:S01]  /*4e20*/  FMUL.FTZ R9, R34, UR35 ;  /* 0x0000002322097c20 */ /* 0x000fe20008410000 */
[----:B------:R-:W-:Y:S01]  /*4e30*/  FMUL.FTZ R34, R40, UR35 ;  /* 0x0000002328227c20 */ /* 0x000fe20008410000 */
[----:B------:R-:W-:Y:S01]  /*4e40*/  IMAD R140, R23, R140, UR6 ;  /* 0x00000006178c7e24 */ /* 0x000fe2000f8e028c */
[----:B------:R-:W4:Y:S01]  /*4e50*/  MUFU.TANH R142, R142 ;  /* 0x0000008e008e7308 */ /* 0x000f220000002400 */
[----:B------:R-:W-:Y:S01]  /*4e60*/  FMUL.FTZ R11, R38, UR35 ;  /* 0x00000023260b7c20 */ /* 0x000fe20008410000 */
[----:B------:R-:W-:Y:S01]  /*4e70*/  FMUL.FTZ R38, R48, UR35 ;  /* 0x0000002330267c20 */ /* 0x000fe20008410000 */
[----:B0-----:R-:W-:-:S02]  /*4e80*/  IMAD R140, R47, UR48, R140 ;  /* 0x000000302f8c7c24 */ /* 0x001fc4000f8e028c */
        /* <DEDUP_REMOVED lines=15> */
[----:B---3--:R-:W-:Y:S01]  /*4f80*/  IADD3 R57, R45, -UR34, R140 ;  /* 0x800000222d397c10 */ /* 0x008fe2000fffe08c */
[----:B------:R-:W-:Y:S01]  /*4f90*/  FMUL.FTZ R45, R60, UR35 ;  /* 0x000000233c2d7c20 */ /* 0x000fe20008410000 */
[----:B------:R-:W-:Y:S01]  /*4fa0*/  FMUL.FTZ R26, R55, UR35 ;  /* 0x00000023371a7c20 */ /* 0x000fe20008410000 */
[----:B------:R-:W-:Y:S01]  /*4fb0*/  FMUL.FTZ R6, R27, UR35 ;  /* 0x000000231b067c20 */ /* 0x000fe20008410000 */
[C---:B------:R-:W-:Y:S01]  /*4fc0*/  ISETP.GT.AND P1, PT, R57.reuse, RZ, PT ;  /* 0x000000ff3900720c */ /* 0x040fe20003f24270 */
[----:B------:R-:W3:Y:S01]  /*4fd0*/  MUFU.TANH R31, R31 ;  /* 0x0000001f001f7308 */ /* 0x000ee20000002400 */
[----:B------:R-:W-:Y:S01]  /*4fe0*/  ISETP.GT.AND P2, PT, R57, 0x1, PT ;  /* 0x000000013900780c */ /* 0x000fe20003f44270 */
[----:B------:R-:W-:Y:S01]  /*4ff0*/  FMUL.FTZ R27, R58, UR35 ;  /* 0x000000233a1b7c20 */ /* 0x000fe20008410000 */
[----:B-1----:R-:W-:Y:S01]  /*5000*/  FSEL R144, R144, -INF , P1 ;  /* 0xff80000090907808 */ /* 0x002fe20000800000 */
[----:B------:R-:W-:Y:S01]  /*5010*/  FMUL.FTZ R56, R81, UR35 ;  /* 0x0000002351387c20 */ /* 0x000fe20008410000 */
[----:B------:R-:W-:Y:S01]  /*5020*/  ISETP.GT.AND P1, PT, R57, 0x8, PT ;  /* 0x000000083900780c */ /* 0x000fe20003f24270 */
[----:B------:R-:W-:Y:S01]  /*5030*/  FMUL.FTZ R84, R84, UR35 ;  /* 0x0000002354547c20 */ /* 0x000fe20008410000 */
[----:B--2---:R-:W-:Y:S01]  /*5040*/  FSEL R143, R143, -INF , P2 ;  /* 0xff8000008f8f7808 */ /* 0x004fe20001000000 */
[----:B------:R-:W1:Y:S01]  /*5050*/  MUFU.TANH R32, R32 ;  /* 0x0000002000207308 */ /* 0x000e620000002400 */
[----:B------:R-:W-:Y:S01]  /*5060*/  FMNMX.FTZ R46, R144, R3, !PT ;  /* 0x00000003902e7209 */ /* 0x000fe20007810000 */
[----:B------:R-:W-:Y:S01]  /*5070*/  FMUL.FTZ R85, R85, UR35 ;  /* 0x0000002355557c20 */ /* 0x000fe20008410000 */
[----:B------:R-:W-:Y:S01]  /*5080*/  ISETP.GT.AND P2, PT, R57, 0x9, PT ;  /* 0x000000093900780c */ /* 0x000fe20003f44270 */
[----:B------:R-:W-:Y:S01]  /*5090*/  FMUL.FTZ R28, R59, UR35 ;  /* 0x000000233b1c7c20 */ /* 0x000fe20008410000 */
[----:B----4-:R-:W-:Y:S01]  /*50a0*/  FSEL R142, R142, -INF , P1 ;  /* 0xff8000008e8e7808 */ /* 0x010fe20000800000 */
[----:B------:R-:W2:Y:S01]  /*50b0*/  SHFL.IDX PT, R141, R141, 0x1, 0x1c1f ;  /* 0x003c1f008d8d7f89 */ /* 0x000ea200000e0000 */
[----:B------:R-:W-:Y:S01]  /*50c0*/  FMNMX.FTZ R47, R143, R46, !PT ;  /* 0x0000002e8f2f7209 */ /* 0x000fe20007810000 */
[----:B------:R-:W4:Y:S01]  /*50d0*/  MUFU.TANH R33, R33 ;  /* 0x0000002100217308 */ /* 0x000f220000002400 */
[----:B------:R-:W-:Y:S01]  /*50e0*/  ISETP.GT.AND P1, PT, R57, 0x10, PT ;  /* 0x000000103900780c */ /* 0x000fe20003f24270 */
[----:B------:R-:W-:Y:S01]  /*50f0*/  FMUL.FTZ R46, R64, UR35 ;  /* 0x00000023402e7c20 */ /* 0x000fe20008410000 */
[----:B0-----:R-:W-:Y:S01]  /*5100*/  FSEL R29, R29, -INF , P2 ;  /* 0xff8000001d1d7808 */ /* 0x001fe20001000000 */
[----:B------:R-:W-:Y:S01]  /*5110*/  FMUL.FTZ R64, R74, UR35 ;  /* 0x000000234a407c20 */ /* 0x000fe20008410000 */
[----:B------:R-:W-:Y:S01]  /*5120*/  FMNMX.FTZ R48, R142, R47, !PT ;  /* 0x0000002f8e307209 */ /* 0x000fe20007810000 */
[----:B------:R-:W-:Y:S01]  /*5130*/  FMUL.FTZ R74, R87, UR35 ;  /* 0x00000023574a7c20 */ /* 0x000fe20008410000 */
[----:B------:R-:W-:Y:S01]  /*5140*/  ISETP.GT.AND P2, PT, R57, 0x11, PT ;  /* 0x000000113900780c */ /* 0x000fe20003f44270 */
[----:B------:R-:W0:Y:S01]  /*5150*/  MUFU.TANH R34, R34 ;  /* 0x0000002200227308 */ /* 0x000e220000002400 */
[----:B-----5:R-:W-:Y:S01]  /*5160*/  FSEL R30, R30, -INF , P1 ;  /* 0xff8000001e1e7808 */ /* 0x020fe20000800000 */
[----:B------:R-:W-:Y:S01]  /*5170*/  ULEA UR6, UR44, UR40, 0x3 ;  /* 0x000000282c067291 */ /* 0x000fe2000f8e183f */
[----:B------:R-:W-:-:S02]  /*5180*/  FMNMX.FTZ R47, R29, R48, !PT ;  /* 0x000000301d2f7209 */ /* 0x000fc40007810000 */
[----:B------:R-:W-:Y:S01]  /*5190*/  ISETP.GT.AND P1, PT, R57, 0x18, PT ;  /* 0x000000183900780c */ /* 0x000fe20003f24270 */
[----:B------:R-:W-:Y:S01]  /*51a0*/  UIADD3 UR6, UR6, 0x2d840, URZ ;  /* 0x0002d84006067890 */ /* 0x000fe2000fffe03f */
[----:B---3--:R-:W-:Y:S01]  /*51b0*/  FSEL R31, R31, -INF , P2 ;  /* 0xff8000001f1f7808 */ /* 0x008fe20001000000 */
[----:B------:R-:W3:Y:S01]  /*51c0*/  MUFU.TANH R35, R35 ;  /* 0x0000002300237308 */ /* 0x000ee20000002400 */
[----:B------:R-:W-:Y:S01]  /*51d0*/  FMNMX.FTZ R48, R30, R47, !PT ;  /* 0x0000002f1e307209 */ /* 0x000fe20007810000 */
[----:B------:R-:W-:Y:S01]  /*51e0*/  FMUL.FTZ R47, R65, UR35 ;  /* 0x00000023412f7c20 */ /* 0x000fe20008410000 */
[----:B------:R-:W-:Y:S01]  /*51f0*/  ISETP.GT.AND P2, PT, R57, 0x19, PT ;  /* 0x000000193900780c */ /* 0x000fe20003f44270 */
[----:B------:R-:W-:Y:S01]  /*5200*/  UPRMT UR6, UR41, 0x654, UR6 ;  /* 0x0000065429067896 */ /* 0x000fe20008000006 */
[----:B-1----:R-:W-:Y:S02]  /*5210*/  FSEL R32, R32, -INF , P1 ;  /* 0xff80000020207808 */ /* 0x002fe40000800000 */
[----:B------:R-:W-:Y:S01]  /*5220*/  FMNMX.FTZ R49, R31, R48, !PT ;  /* 0x000000301f317209 */ /* 0x000fe20007810000 */
[----:B------:R-:W1:Y:S01]  /*5230*/  MUFU.TANH R36, R36 ;  /* 0x0000002400247308 */ /* 0x000e620000002400 */
[----:B------:R-:W-:Y:S01]  /*5240*/  ISETP.GT.AND P1, PT, R57, 0x20, PT ;  /* 0x000000203900780c */ /* 0x000fe20003f24270 */
[----:B------:R-:W-:Y:S01]  /*5250*/  FMUL.FTZ R48, R68, UR35 ;  /* 0x0000002344307c20 */ /* 0x000fe20008410000 */
[----:B----4-:R-:W-:Y:S01]  /*5260*/  FSEL R33, R33, -INF , P2 ;  /* 0xff80000021217808 */ /* 0x010fe20001000000 */
[----:B------:R-:W-:Y:S01]  /*5270*/  FMUL.FTZ R68, R82, UR35 ;  /* 0x0000002352447c20 */ /* 0x000fe20008410000 */
[----:B------:R-:W-:Y:S01]  /*5280*/  FMNMX.FTZ R50, R32, R49, !PT ;  /* 0x0000003120327209 */ /* 0x000fe20007810000 */
[----:B------:R-:W-:Y:S01]  /*5290*/  SYNCS.ARRIVE.TRANS64.RED.A1T0 RZ, [UR6], RZ ;  /* 0x000000ffffff79a7 */ /* 0x000fe20008100406 */
[----:B------:R-:W-:Y:S01]  /*52a0*/  ISETP.GT.AND P2, PT, R57, 0x21, PT ;  /* 0x000000213900780c */ /* 0x000fe20003f44270 */
[----:B------:R-:W4:Y:S01]  /*52b0*/  MUFU.TANH R37, R37 ;  /* 0x0000002500257308 */ /* 0x000f220000002400 */
[----:B0-----:R-:W-:-:S02]  /*52c0*/  FSEL R34, R34, -INF , P1 ;  /* 0xff80000022227808 */ /* 0x001fc40000800000 */
[----:B------:R-:W-:Y:S02]  /*52d0*/  FMNMX.FTZ R49, R33, R50, !PT ;  /* 0x0000003221317209 */ /* 0x000fe40007810000 */
[----:B------:R-:W-:Y:S02]  /*52e0*/  ISETP.GT.AND P1, PT, R57, 0x28, PT ;  /* 0x000000283900780c */ /* 0x000fe40003f24270 */
[----:B---3--:R-:W-:Y:S01]  /*52f0*/  FSEL R35, R35, -INF , P2 ;  /* 0xff80000023237808 */ /* 0x008fe20001000000 */
[----:B------:R-:W0:Y:S01]  /*5300*/  MUFU.TANH R38, R38 ;  /* 0x0000002600267308 */ /* 0x000e220000002400 */
[----:B------:R-:W-:Y:S01]  /*5310*/  FMNMX.FTZ R50, R34, R49, !PT ;  /* 0x0000003122327209 */ /* 0x000fe20007810000 */
[----:B------:R-:W-:Y:S01]  /*5320*/  FMUL.FTZ R49, R69, UR35 ;  /* 0x0000002345317c20 */ /* 0x000fe20008410000 */
[----:B------:R-:W-:Y:S02]  /*5330*/  ISETP.GT.AND P2, PT, R57, 0x29, PT ;  /* 0x000000293900780c */ /* 0x000fe40003f44270 */
[----:B-1----:R-:W-:-:S02]  /*5340*/  FSEL R36, R36, -INF , P1 ;  /* 0xff80000024247808 */ /* 0x002fc40000800000 */
[----:B------:R-:W-:Y:S01]  /*5350*/  FMNMX.FTZ R51, R35, R50, !PT ;  /* 0x0000003223337209 */ /* 0x000fe20007810000 */
[----:B------:R-:W1:Y:S01]  /*5360*/  MUFU.TANH R39, R39 ;  /* 0x0000002700277308 */ /* 0x000e620000002400 */
[----:B------:R-:W-:Y:S02]  /*5370*/  ISETP.GT.AND P1, PT, R57, 0x30, PT ;  /* 0x000000303900780c */ /* 0x000fe40003f24270 */
[----:B----4-:R-:W-:Y:S02]  /*5380*/  FSEL R37, R37, -INF , P2 ;  /* 0xff80000025257808 */ /* 0x010fe40001000000 */
[----:B------:R-:W-:Y:S01]  /*5390*/  FMNMX.FTZ R50, R36, R51, !PT ;  /* 0x0000003324327209 */ /* 0x000fe20007810000 */
[----:B------:R-:W-:Y:S01]  /*53a0*/  FMUL.FTZ R51, R72, UR35 ;  /* 0x0000002348337c20 */ /* 0x000fe20008410000 */
[----:B------:R-:W-:Y:S01]  /*53b0*/  ISETP.GT.AND P2, PT, R57, 0x31, PT ;  /* 0x000000313900780c */ /* 0x000fe20003f44270 */
[----:B------:R-:W3:Y:S01]  /*53c0*/  MUFU.TANH R40, R40 ;  /* 0x0000002800287308 */ /* 0x000ee20000002400 */
[----:B0-----:R-:W-:-:S02]  /*53d0*/  FSEL R38, R38, -INF , P1 ;  /* 0xff80000026267808 */ /* 0x001fc40000800000 */
[----:B------:R-:W-:Y:S01]  /*53e0*/  FMNMX.FTZ R53, R37, R50, !PT ;  /* 0x0000003225357209 */ /* 0x000fe20007810000 */
[----:B------:R-:W-:Y:S01]  /*53f0*/  FMUL.FTZ R50, R73, UR35 ;  /* 0x0000002349327c20 */ /* 0x000fe20008410000 */
[----:B------:R-:W-:Y:S02]  /*5400*/  ISETP.GT.AND P1, PT, R57, 0x38, PT ;  /* 0x000000383900780c */ /* 0x000fe40003f24270 */
[----:B------:R-:W-:Y:S01]  /*5410*/  FMNMX.FTZ R52, R38, R53, !PT ;  /* 0x0000003526347209 */ /* 0x000fe20007810000 */
[----:B------:R-:W0:Y:S01]  /*5420*/  MUFU.TANH R41, R41 ;  /* 0x0000002900297308 */ /* 0x000e220000002400 */
[----:B-1----:R-:W-:Y:S02]  /*5430*/  FSEL R39, R39, -INF , P2 ;  /* 0xff80000027277808 */ /* 0x002fe40001000000 */
[----:B------:R-:W-:Y:S02]  /*5440*/  ISETP.GT.AND P2, PT, R57, 0x39, PT ;  /* 0x000000393900780c */ /* 0x000fe40003f44270 */
[----:B------:R-:W-:Y:S01]  /*5450*/  FMNMX.FTZ R53, R39, R52, !PT ;  /* 0x0000003427357209 */ /* 0x000fe20007810000 */
[----:B------:R-:W-:Y:S01]  /*5460*/  FMUL.FTZ R52, R76, UR35 ;  /* 0x000000234c347c20 */ /* 0x000fe20008410000 */
[----:B--2---:R-:W-:Y:S01]  /*5470*/  IADD3 R76, R141, -UR34, R140 ;  /* 0x800000228d4c7c10 */ /* 0x004fe2000fffe08c */
[----:B------:R-:W1:Y:S01]  /*5480*/  MUFU.TANH R42, R42 ;  /* 0x0000002a002a7308 */ /* 0x000e620000002400 */
[----:B---3--:R-:W-:-:S02]  /*5490*/  FSEL R40, R40, -INF , P1 ;  /* 0xff80000028287808 */ /* 0x008fc40000800000 */
[----:B------:R-:W-:Y:S02]  /*54a0*/  ISETP.GT.AND P1, PT, R57, 0x40, PT ;  /* 0x000000403900780c */ /* 0x000fe40003f24270 */
[----:B------:R-:W-:Y:S02]  /*54b0*/  FMNMX.FTZ R54, R40, R53, !PT ;  /* 0x0000003528367209 */ /* 0x000fe40007810000 */
[----:B------:R-:W-:Y:S01]  /*54c0*/  ISETP.GT.AND P3, PT, R76, 0x1, PT ;  /* 0x000000014c00780c */ /* 0x000fe20003f64270 */
[----:B------:R-:W2:Y:S01]  /*54d0*/  MUFU.TANH R43, R43 ;  /* 0x0000002b002b7308 */ /* 0x000ea20000002400 */
[----:B0-----:R-:W-:Y:S02]  /*54e0*/  FSEL R41, R41, -INF , P2 ;  /* 0xff80000029297808 */ /* 0x001fe40001000000 */
[----:B------:R-:W-:Y:S02]  /*54f0*/  ISETP.GT.AND P2, PT, R57, 0x41, PT ;  /* 0x000000413900780c */ /* 0x000fe40003f44270 */
[----:B------:R-:W-:-:S03]  /*5500*/  FMNMX.FTZ R53, R41, R54, !PT ;  /* 0x0000003629357209 */ /* 0x000fc60007810000 */
[----:B------:R-:W0:Y:S01]  /*5510*/  MUFU.TANH R45, R45 ;  /* 0x0000002d002d7308 */ /* 0x000e220000002400 */
[----:B-1----:R-:W-:Y:S02]  /*5520*/  FSEL R42, R42, -INF , P1 ;  /* 0xff8000002a2a7808 */ /* 0x002fe40000800000 */
[----:B------:R-:W-:Y:S02]  /*5530*/  ISETP.GT.AND P1, PT, R57, 0x48, PT ;  /* 0x000000483900780c */ /* 0x000fe40003f24270 */
[----:B------:R-:W-:Y:S01]  /*5540*/  FMNMX.FTZ R54, R42, R53, !PT ;  /* 0x000000352a367209 */ /* 0x000fe20007810000 */
[----:B------:R-:W-:Y:S02]  /*5550*/  FMUL.FTZ R53, R77, UR35 ;  /* 0x000000234d357c20 */ /* 0x000fe40008410000 */
[----:B------:R-:W1:Y:S01]  /*5560*/  MUFU.TANH R44, R44 ;  /* 0x0000002c002c7308 */ /* 0x000e620000002400 */
[----:B--2---:R-:W-:Y:S02]  /*5570*/  FSEL R43, R43, -INF , P2 ;  /* 0xff8000002b2b7808 */ /* 0x004fe40001000000 */
[----:B------:R-:W-:-:S02]  /*5580*/  ISETP.GT.AND P2, PT, R57, 0x49, PT ;  /* 0x000000493900780c */ /* 0x000fc40003f44270 */
[----:B------:R-:W-:-:S03]  /*5590*/  FMNMX.FTZ R54, R43, R54, !PT ;  /* 0x000000362b367209 */ /* 0x000fc60007810000 */
[----:B------:R-:W2:Y:S01]  /*55a0*/  MUFU.TANH R46, R46 ;  /* 0x0000002e002e7308 */ /* 0x000ea20000002400 */
[----:B0-----:R-:W-:Y:S02]  /*55b0*/  FSEL R45, R45, -INF , P1 ;  /* 0xff8000002d2d7808 */ /* 0x001fe40000800000 */
[----:B------:R-:W-:Y:S02]  /*55c0*/  ISETP.GT.AND P1, PT, R57, 0x50, PT ;  /* 0x000000503900780c */ /* 0x000fe40003f24270 */
[----:B------:R-:W-:Y:S01]  /*55d0*/  FMNMX.FTZ R55, R45, R54, !PT ;  /* 0x000000362d377209 */ /* 0x000fe20007810000 */
[----:B------:R-:W-:Y:S02]  /*55e0*/  FMUL.FTZ R54, R80, UR35 ;  /* 0x0000002350367c20 */ /* 0x000fe40008410000 */
[----:B------:R-:W0:Y:S01]  /*55f0*/  MUFU.TANH R47, R47 ;  /* 0x0000002f002f7308 */ /* 0x000e220000002400 */
[----:B-1----:R-:W-:Y:S02]  /*5600*/  FSEL R44, R44, -INF , P2 ;  /* 0xff8000002c2c7808 */ /* 0x002fe40001000000 */
[----:B------:R-:W-:-:S02]  /*5610*/  ISETP.GT.AND P2, PT, R57, 0x51, PT ;  /* 0x000000513900780c */ /* 0x000fc40003f44270 */
        /* <DEDUP_REMOVED lines=28> */
[----:B------:R-:W-:Y:S01]  /*57e0*/  FMNMX.FTZ R58, R52, R55, !PT ;  /* 0x00000037343a7209 */ /* 0x000fe20007810000 */
[----:B------:R-:W-:Y:S02]  /*57f0*/  FMUL.FTZ R55, R62, UR35 ;  /* 0x000000233e377c20 */ /* 0x000fe40008410000 */
[----:B------:R-:W2:Y:S01]  /*5800*/  MUFU.TANH R56, R56 ;  /* 0x0000003800387308 */ /* 0x000ea20000002400 */
[----:B0-----:R-:W-:Y:S02]  /*5810*/  FSEL R53, R53, -INF , P2 ;  /* 0xff80000035357808 */ /* 0x001fe40001000000 */
[----:B------:R-:W-:-:S02]  /*5820*/  ISETP.GT.AND P2, PT, R57, 0x71, PT ;  /* 0x000000713900780c */ /* 0x000fc40003f44270 */
[----:B------:R-:W-:Y:S01]  /*5830*/  FMNMX.FTZ R59, R53, R58, !PT ;  /* 0x0000003a353b7209 */ /* 0x000fe20007810000 */
[----:B------:R-:W-:Y:S01]  /*5840*/  FMUL.FTZ R58, R63, UR35 ;  /* 0x000000233f3a7c20 */ /* 0x000fe20008410000 */
[----:B------:R-:W-:Y:S01]  /*5850*/  FMUL.FTZ R63, R71, UR35 ;  /* 0x00000023473f7c20 */ /* 0x000fe20008410000 */
        /* <DEDUP_REMOVED lines=12> */
[----:B------:R-:W-:Y:S01]  /*5920*/  FMNMX.FTZ R62, R59, R60, !PT ;  /* 0x0000003c3b3e7209 */ /* 0x000fe20007810000 */
[----:B------:R-:W-:Y:S02]  /*5930*/  FMUL.FTZ R60, R66, UR35 ;  /* 0x00000023423c7c20 */ /* 0x000fe40008410000 */
        /* <DEDUP_REMOVED lines=9> */
[----:B------:R-:W-:-:S05]  /*59d0*/  ISETP.GT.AND P2, PT, R76, 0x8, PT ;  /* 0x000000084c00780c */ /* 0x000fca0003f44270 */
[----:B------:R-:W-:Y:S01]  /*59e0*/  MUFU.TANH R8, R8 ;  /* 0x0000000800087308 */ /* 0x000fe20000002400 */
[----:B0-----:R-:W-:Y:S02]  /*59f0*/  FSEL R77, R6, -INF , P3 ;  /* 0xff800000064d7808 */ /* 0x001fe40001800000 */
[----:B------:R-:W-:-:S05]  /*5a00*/  ISETP.GT.AND P3, PT, R76, 0x9, PT ;  /* 0x000000094c00780c */ /* 0x000fca0003f64270 */
[----:B------:R-:W0:Y:S01]  /*5a10*/  MUFU.TANH R9, R9 ;  /* 0x0000000900097308 */ /* 0x000e220000002400 */
[----:B-1----:R-:W-:Y:S02]  /*5a20*/  FSEL R7, R7, -INF , P2 ;  /* 0xff80000007077808 */ /* 0x002fe40001000000 */
[----:B------:R-:W-:-:S05]  /*5a30*/  ISETP.GT.AND P2, PT, R76, 0x10, PT ;  /* 0x000000104c00780c */ /* 0x000fca0003f44270 */
[----:B------:R-:W-:Y:S01]  /*5a40*/  MUFU.TANH R10, R10 ;  /* 0x0000000a000a7308 */ /* 0x000fe20000002400 */
[----:B--2---:R-:W-:Y:S01]  /*5a50*/  FMNMX.FTZ R71, R66, R65, !PT ;  /* 0x0000004142477209 */ /* 0x004fe20007810000 */
[----:B------:R-:W-:Y:S01]  /*5a60*/  FMUL.FTZ R65, R75, UR35 ;  /* 0x000000234b417c20 */ /* 0x000fe20008410000 */
[----:B------:R-:W-:Y:S01]  /*5a70*/  FMUL.FTZ R66, R78, UR35 ;  /* 0x000000234e427c20 */ /* 0x000fe20008410000 */
[----:B------:R-:W-:Y:S02]  /*5a80*/  FMNMX.FTZ R78, R5, R4, !PT ;  /* 0x00000004054e7209 */ /* 0x000fe40007810000 */
[----:B------:R-:W1:Y:S02]  /*5a90*/  SHFL.BFLY PT, R72, R71, 0x1, 0x1f ;  /* 0x0c201f0047487f89 */ /* 0x000e6400000e0000 */
[----:B------:R-:W2:Y:S01]  /*5aa0*/  MUFU.TANH R11, R11 ;  /* 0x0000000b000b7308 */ /* 0x000ea20000002400 */
[----:B------:R-:W-:Y:S02]  /*5ab0*/  FMNMX.FTZ R78, R77, R78, !PT ;  /* 0x0000004e4d4e7209 */ /* 0x000fe40007810000 */
[----:B0-----:R-:W-:-:S02]  /*5ac0*/  FSEL R9, R9, -INF , P2 ;  /* 0xff80000009097808 */ /* 0x001fc40001000000 */
[----:B------:R-:W-:Y:S02]  /*5ad0*/  FMNMX.FTZ R78, R7, R78, !PT ;  /* 0x0000004e074e7209 */ /* 0x000fe40007810000 */
[----:B------:R-:W-:Y:S01]  /*5ae0*/  ISETP.GT.AND P2, PT, R76, 0x18, PT ;  /* 0x000000184c00780c */ /* 0x000fe20003f44270 */
[----:B------:R-:W-:Y:S08]  /*5af0*/  MUFU.TANH R12, R12 ;  /* 0x0000000c000c7308 */ /* 0x000ff00000002400 */
[----:B------:R-:W0:Y:S01]  /*5b00*/  MUFU.TANH R13, R13 ;  /* 0x0000000d000d7308 */ /* 0x000e220000002400 */
[----:B--2---:R-:W-:-:S02]  /*5b10*/  FSEL R11, R11, -INF , P2 ;  /* 0xff8000000b0b7808 */ /* 0x004fc40001000000 */
[----:B------:R-:W-:Y:S02]  /*5b20*/  ISETP.GT.AND P2, PT, R76, 0x20, PT ;  /* 0x000000204c00780c */ /* 0x000fe40003f44270 */
[----:B-1----:R-:W-:-:S03]  /*5b30*/  FMNMX.FTZ R69, R71, R72, !PT ;  /* 0x0000004847457209 */ /* 0x002fc60007810000 */
[----:B------:R-:W-:Y:S01]  /*5b40*/  MUFU.TANH R14, R14 ;  /* 0x0000000e000e7308 */ /* 0x000fe20000002400 */
[----:B------:R-:W-:Y:S01]  /*5b50*/  FMUL.FTZ R71, R86, UR35 ;  /* 0x0000002356477c20 */ /* 0x000fe20008410000 */
[C---:B------:R-:W-:Y:S01]  /*5b60*/  FSETP.NEU.FTZ.AND P1, PT, R69.reuse, -INF , PT ;  /* 0xff8000004500780b */ /* 0x040fe20003f3d000 */
[----:B------:R-:W-:-:S03]  /*5b70*/  FMUL.FTZ R75, R69, UR33 ;  /* 0x00000021454b7c20 */ /* 0x000fc60008410000 */
[----:B------:R-:W-:Y:S02]  /*5b80*/  FSEL R84, R69, RZ, P1 ;  /* 0x000000ff45547208 */ /* 0x000fe40000800000 */
[----:B------:R-:W1:Y:S01]  /*5b90*/  MUFU.TANH R15, R15 ;  /* 0x0000000f000f7308 */ /* 0x000e620000002400 */
[----:B------:R-:W-:Y:S02]  /*5ba0*/  FSEL R75, R75, RZ, P1 ;  /* 0x000000ff4b4b7208 */ /* 0x000fe40000800000 */
[----:B0-----:R-:W-:Y:S01]  /*5bb0*/  FSEL R13, R13, -INF , P2 ;  /* 0xff8000000d0d7808 */ /* 0x001fe20001000000 */
[----:B------:R-:W-:Y:S01]  /*5bc0*/  FADD.FTZ R84, -R84, R3 ;  /* 0x0000000354547221 */ /* 0x000fe20000010100 */
[----:B------:R-:W-:Y:S01]  /*5bd0*/  ISETP.GT.AND P2, PT, R76, 0x28, PT ;  /* 0x000000284c00780c */ /* 0x000fe20003f44270 */
[--C-:B------:R-:W-:Y:S01]  /*5be0*/  FFMA.FTZ R80, R29, UR33, -R75.reuse ;  /* 0x000000211d507c23 */ /* 0x100fe2000801084b */
[----:B------:R-:W-:Y:S01]  /*5bf0*/  FSEL R29, R8, -INF , P3 ;  /* 0xff800000081d7808 */ /* 0x000fe20001800000 */
[--C-:B------:R-:W-:Y:S01]  /*5c00*/  FFMA.FTZ R81, R30, UR33, -R75.reuse ;  /* 0x000000211e517c23 */ /* 0x100fe2000801084b */
[----:B------:R-:W-:Y:S01]  /*5c10*/  ISETP.GT.AND P3, PT, R76, 0x11, PT ;  /* 0x000000114c00780c */ /* 0x000fe20003f64270 */
[----:B------:R0:W-:Y:S01]  /*5c20*/  MUFU.EX2 R8, R80 ;  /* 0x0000005000087308 */ /* 0x0001e20000000800 */
[----:B------:R-:W-:Y:S01]  /*5c30*/  FMNMX.FTZ R78, R29, R78, !PT ;  /* 0x0000004e1d4e7209 */ /* 0x000fe20007810000 */
[--C-:B------:R-:W-:Y:S01]  /*5c40*/  FFMA.FTZ R72, R144, UR33, -R75.reuse ;  /* 0x0000002190487c23 */ /* 0x100fe2000801084b */
[----:B------:R-:W-:Y:S01]  /*5c50*/  FSEL R30, R10, -INF , P3 ;  /* 0xff8000000a1e7808 */ /* 0x000fe20001800000 */
[--C-:B------:R-:W-:Y:S01]  /*5c60*/  FFMA.FTZ R73, R143, UR33, -R75.reuse ;  /* 0x000000218f497c23 */ /* 0x100fe2000801084b */
[----:B------:R-:W-:Y:S01]  /*5c70*/  FMNMX.FTZ R79, R9, R78, !PT ;  /* 0x0000004e094f7209 */ /* 0x000fe20007810000 */
[--C-:B------:R-:W-:Y:S01]  /*5c80*/  FFMA.FTZ R142, R142, UR33, -R75.reuse ;  /* 0x000000218e8e7c23 */ /* 0x100fe2000801084b */
[----:B------:R-:W-:Y:S01]  /*5c90*/  ISETP.GT.AND P3, PT, R76, 0x19, PT ;  /* 0x000000194c00780c */ /* 0x000fe20003f64270 */
[----:B------:R-:W-:Y:S01]  /*5ca0*/  MUFU.TANH R20, R20 ;  /* 0x0000001400147308 */ /* 0x000fe20000002400 */
[----:B------:R-:W-:Y:S01]  /*5cb0*/  FMNMX.FTZ R78, R30, R79, !PT ;  /* 0x0000004f1e4e7209 */ /* 0x000fe20007810000 */
[--C-:B0-----:R-:W-:Y:S01]  /*5cc0*/  FFMA.FTZ R80, R31, UR33, -R75.reuse ;  /* 0x000000211f507c23 */ /* 0x101fe2000801084b */
[----:B------:R-:W-:Y:S01]  /*5cd0*/  FSEL R31, R12, -INF , P3 ;  /* 0xff8000000c1f7808 */ /* 0x000fe20001800000 */
[--C-:B------:R-:W-:Y:S01]  /*5ce0*/  FFMA.FTZ R37, R37, UR33, -R75.reuse ;  /* 0x0000002125257c23 */ /* 0x100fe2000801084b */
[----:B------:R-:W-:Y:S01]  /*5cf0*/  FMNMX.FTZ R78, R11, R78, !PT ;  /* 0x0000004e0b4e7209 */ /* 0x000fe20007810000 */
[--C-:B------:R-:W-:Y:S01]  /*5d00*/  FFMA.FTZ R38, R38, UR33, -R75.reuse ;  /* 0x0000002126267c23 */ /* 0x100fe2000801084b */
[----:B------:R-:W-:Y:S01]  /*5d10*/  ISETP.GT.AND P3, PT, R76, 0x21, PT ;  /* 0x000000214c00780c */ /* 0x000fe20003f64270 */
[----:B------:R-:W0:Y:S01]  /*5d20*/  MUFU.TANH R21, R21 ;  /* 0x0000001500157308 */ /* 0x000e220000002400 */
[----:B------:R-:W-:Y:S01]  /*5d30*/  FMNMX.FTZ R78, R31, R78, !PT ;  /* 0x0000004e1f4e7209 */ /* 0x000fe20007810000 */
[--C-:B------:R-:W-:Y:S01]  /*5d40*/  FFMA.FTZ R39, R39, UR33, -R75.reuse ;  /* 0x0000002127277c23 */ /* 0x100fe2000801084b */
[----:B-1----:R-:W-:Y:S01]  /*5d50*/  FSEL R15, R15, -INF , P2 ;  /* 0xff8000000f0f7808 */ /* 0x002fe20001000000 */
[--C-:B------:R-:W-:Y:S01]  /*5d60*/  FFMA.FTZ R40, R40, UR33, -R75.reuse ;  /* 0x0000002128287c23 */ /* 0x100fe2000801084b */
[----:B------:R-:W-:Y:S01]  /*5d70*/  FMNMX.FTZ R79, R13, R78, !PT ;  /* 0x0000004e0d4f7209 */ /* 0x000fe20007810000 */
[--C-:B------:R-:W-:Y:S01]  /*5d80*/  FFMA.FTZ R41, R41, UR33, -R75.reuse ;  /* 0x0000002129297c23 */ /* 0x100fe2000801084b */
[----:B------:R-:W-:Y:S01]  /*5d90*/  ISETP.GT.AND P2, PT, R76, 0x30, PT ;  /* 0x000000304c00780c */ /* 0x000fe20003f44270 */
        /* <DEDUP_REMOVED lines=8> */
[----:B------:R-:W-:Y:S01]  /*5e20*/  MUFU.TANH R24, R24 ;  /* 0x0000001800187308 */ /* 0x000fe20000002400 */
[--C-:B-1----:R-:W-:Y:S01]  /*5e30*/  FFMA.FTZ R81, R32, UR33, -R75.reuse ;  /* 0x0000002120517c23 */ /* 0x102fe2000801084b */
[----:B------:R-:W-:Y:S01]  /*5e40*/  FSEL R32, R14, -INF , P3 ;  /* 0xff8000000e207808 */ /* 0x000fe20001800000 */
[--C-:B------:R-:W-:Y:S01]  /*5e50*/  FFMA.FTZ R49, R49, UR33, -R75.reuse ;  /* 0x0000002131317c23 */ /* 0x100fe2000801084b */
[----:B------:R-:W-:Y:S01]  /*5e60*/  ISETP.GT.AND P3, PT, R76, 0x29, PT ;  /* 0x000000294c00780c */ /* 0x000fe20003f64270 */
[--C-:B------:R-:W-:Y:S01]  /*5e70*/  FFMA.FTZ R51, R51, UR33, -R75.reuse ;  /* 0x0000002133337c23 */ /* 0x100fe2000801084b */
[----:B------:R-:W-:Y:S01]  /*5e80*/  FMNMX.FTZ R78, R32, R79, !PT ;  /* 0x0000004f204e7209 */ /* 0x000fe20007810000 */
[--C-:B------:R-:W-:Y:S01]  /*5e90*/  FFMA.FTZ R50, R50, UR33, -R75.reuse ;  /* 0x0000002132327c23 */ /* 0x100fe2000801084b */
[----:B------:R-:W1:Y:S01]  /*5ea0*/  MUFU.TANH R25, R25 ;  /* 0x0000001900197308 */ /* 0x000e620000002400 */
[----:B0-----:R-:W-:Y:S01]  /*5eb0*/  FSEL R21, R21, -INF , P2 ;  /* 0xff80000015157808 */ /* 0x001fe20001000000 */
[--C-:B------:R-:W-:Y:S01]  /*5ec0*/  FFMA.FTZ R52, R52, UR33, -R75.reuse ;  /* 0x0000002134347c23 */ /* 0x100fe2000801084b */
[----:B------:R-:W-:Y:S01]  /*5ed0*/  FMNMX.FTZ R78, R15, R78, !PT ;  /* 0x0000004e0f4e7209 */ /* 0x000fe20007810000 */
[--C-:B------:R-:W-:Y:S01]  /*5ee0*/  FFMA.FTZ R53, R53, UR33, -R75.reuse ;  /* 0x0000002135357c23 */ /* 0x100fe2000801084b */
[----:B------:R-:W-:Y:S01]  /*5ef0*/  ISETP.GT.AND P2, PT, R76, 0x38, PT ;  /* 0x000000384c00780c */ /* 0x000fe20003f44270 */
[--C-:B------:R-:W-:Y:S01]  /*5f00*/  FFMA.FTZ R56, R56, UR33, -R75.reuse ;  /* 0x0000002138387c23 */ /* 0x100fe2000801084b */
[--C-:B------:R-:W-:Y:S01]  /*5f10*/  FFMA.FTZ R59, R59, UR33, -R75.reuse ;  /* 0x000000213b3b7c23 */ /* 0x100fe2000801084b */
[----:B------:R0:W-:Y:S01]  /*5f20*/  MUFU.EX2 R12, R80 ;  /* 0x00000050000c7308 */ /* 0x0001e20000000800 */
[----:B------:R-:W-:-:S07]  /*5f30*/  FFMA.FTZ R57, R57, UR33, -R75 ;  /* 0x0000002139397c23 */ /* 0x000fce000801084b */
[----:B------:R-:W-:Y:S01]  /*5f40*/  MUFU.TANH R26, R26 ;  /* 0x0000001a001a7308 */ /* 0x000fe20000002400 */
[----:B0-----:R-:W-:Y:S01]  /*5f50*/  FFMA.FTZ R80, R33, UR33, -R75 ;  /* 0x0000002121507c23 */ /* 0x001fe2000801084b */
[----:B------:R-:W-:Y:S02]  /*5f60*/  FSEL R33, R20, -INF , P3 ;  /* 0xff80000014217808 */ /* 0x000fe40001800000 */
[----:B------:R-:W-:Y:S02]  /*5f70*/  ISETP.GT.AND P3, PT, R76, 0x31, PT ;  /* 0x000000314c00780c */ /* 0x000fe40003f64270 */
[----:B------:R-:W-:Y:S02]  /*5f80*/  FMNMX.FTZ R78, R33, R78, !PT ;  /* 0x0000004e214e7209 */ /* 0x000fe40007810000 */
[----:B------:R-:W0:Y:S01]  /*5f90*/  MUFU.TANH R27, R27 ;  /* 0x0000001b001b7308 */ /* 0x000e220000002400 */
[----:B-1----:R-:W-:Y:S02]  /*5fa0*/  FSEL R25, R25, -INF , P2 ;  /* 0xff80000019197808 */ /* 0x002fe40001000000 */
[----:B------:R-:W-:-:S02]  /*5fb0*/  FMNMX.FTZ R79, R21, R78, !PT ;  /* 0x0000004e154f7209 */ /* 0x000fc40007810000 */
[----:B------:R-:W-:-:S03]  /*5fc0*/  ISETP.GT.AND P2, PT, R76, 0x40, PT ;  /* 0x000000404c00780c */ /* 0x000fc60003f44270 */
[----:B------:R1:W-:Y:S08]  /*5fd0*/  MUFU.EX2 R14, R81 ;  /* 0x00000051000e7308 */ /* 0x0003f00000000800 */
[----:B------:R-:W-:Y:S01]  /*5fe0*/  MUFU.TANH R28, R28 ;  /* 0x0000001c001c7308 */ /* 0x000fe20000002400 */
[----:B-1----:R-:W-:Y:S01]  /*5ff0*/  FFMA.FTZ R81, R34, UR33, -R75 ;  /* 0x0000002122517c23 */ /* 0x002fe2000801084b */
[----:B------:R-:W-:-:S02]  /*6000*/  FSEL R34, R24, -INF , P3 ;  /* 0xff80000018227808 */ /* 0x000fc40001800000 */
[----:B------:R-:W-:Y:S02]  /*6010*/  ISETP.GT.AND P3, PT, R76, 0x39, PT ;  /* 0x000000394c00780c */ /* 0x000fe40003f64270 */
[----:B------:R-:W-:Y:S02]  /*6020*/  FMNMX.FTZ R78, R34, R79, !PT ;  /* 0x0000004f224e7209 */ /* 0x000fe40007810000 */
[----:B------:R-:W1:Y:S01]  /*6030*/  MUFU.TANH R55, R55 ;  /* 0x0000003700377308 */ /* 0x000e620000002400 */
[----:B0-----:R-:W-:Y:S02]  /*6040*/  FSEL R27, R27, -INF , P2 ;  /* 0xff8000001b1b7808 */ /* 0x001fe40001000000 */
[----:B------:R-:W-:Y:S02]  /*6050*/  FMNMX.FTZ R78, R25, R78, !PT ;  /* 0x0000004e194e7209 */ /* 0x000fe40007810000 */
[----:B------:R-:W-:-:S03]  /*6060*/  ISETP.GT.AND P2, PT, R76, 0x48, PT ;  /* 0x000000484c00780c */ /* 0x000fc60003f44270 */
[----:B------:R0:W-:Y:S08]  /*6070*/  MUFU.EX2 R20, R80 ;  /* 0x0000005000147308 */ /* 0x0001f00000000800 */
[----:B------:R-:W2:Y:S01]  /*6080*/  MUFU.TANH R58, R58 ;  /* 0x0000003a003a7308 */ /* 0x000ea20000002400 */
[----:B0-----:R-:W-:Y:S01]  /*6090*/  FFMA.FTZ R80, R35, UR33, -R75 ;  /* 0x0000002123507c23 */ /* 0x001fe2000801084b */
[----:B------:R-:W-:-:S02]  /*60a0*/  FSEL R35, R26, -INF , P3 ;  /* 0xff8000001a237808 */ /* 0x000fc40001800000 */
[C---:B------:R-:W-:Y:S02]  /*60b0*/  ISETP.GT.AND P3, PT, R76.reuse, 0x41, PT ;  /* 0x000000414c00780c */ /* 0x040fe40003f64270 */
[----:B------:R-:W-:Y:S02]  /*60c0*/  FMNMX.FTZ R78, R35, R78, !PT ;  /* 0x0000004e234e7209 */ /* 0x000fe40007810000 */
[----:B------:R-:W0:Y:S01]  /*60d0*/  MUFU.TANH R60, R60 ;  /* 0x0000003c003c7308 */ /* 0x000e220000002400 */
[----:B-1----:R-:W-:Y:S02]  /*60e0*/  FSEL R55, R55, -INF , P2 ;  /* 0xff80000037377808 */ /* 0x002fe40001000000 */
[----:B------:R-:W-:Y:S02]  /*60f0*/  FMNMX.FTZ R79, R27, R78, !PT ;  /* 0x0000004e1b4f7209 */ /* 0x000fe40007810000 */
[----:B------:R-:W-:-:S03]  /*6100*/  ISETP.GT.AND P2, PT, R76, 0x50, PT ;  /* 0x000000504c00780c */ /* 0x000fc60003f44270 */
[----:B------:R1:W-:Y:S08]  /*6110*/  MUFU.EX2 R24, R81 ;  /* 0x0000005100187308 */ /* 0x0003f00000000800 */
[----:B------:R-:W3:Y:S01]  /*6120*/  MUFU.TANH R61, R61 ;  /* 0x0000003d003d7308 */ /* 0x000ee20000002400 */
[----:B-1----:R-:W-:Y:S01]  /*6130*/  FFMA.FTZ R81, R36, UR33, -R75 ;  /* 0x0000002124517c23 */ /* 0x002fe2000801084b */
[----:B------:R-:W-:-:S02]  /*6140*/  FSEL R36, R28, -INF , P3 ;  /* 0xff8000001c247808 */ /* 0x000fc40001800000 */
[----:B------:R-:W-:Y:S02]  /*6150*/  ISETP.GT.AND P3, PT, R76, 0x49, PT ;  /* 0x000000494c00780c */ /* 0x000fe40003f64270 */
[----:B------:R-:W-:Y:S02]  /*6160*/  FMNMX.FTZ R78, R36, R79, !PT ;  /* 0x0000004f244e7209 */ /* 0x000fe40007810000 */
[----:B------:R-:W1:Y:S01]  /*6170*/  MUFU.TANH R62, R62 ;  /* 0x0000003e003e7308 */ /* 0x000e620000002400 */
[----:B--2---:R-:W-:Y:S02]  /*6180*/  FSEL R58, R58, -INF , P3 ;  /* 0xff8000003a3a7808 */ /* 0x004fe40001800000 */
[----:B------:R-:W-:Y:S02]  /*6190*/  FMNMX.FTZ R79, R55, R78, !PT ;  /* 0x0000004e374f7209 */ /* 0x000fe40007810000 */
[----:B------:R-:W-:Y:S02]  /*61a0*/  ISETP.GT.AND P3, PT, R76, 0x51, PT ;  /* 0x000000514c00780c */ /* 0x000fe40003f64270 */
[----:B0-----:R-:W-:Y:S01]  /*61b0*/  FSEL R60, R60, -INF , P2 ;  /* 0xff8000003c3c7808 */ /* 0x001fe20001000000 */
[----:B------:R-:W0:Y:S01]  /*61c0*/  MUFU.TANH R63, R63 ;  /* 0x0000003f003f7308 */ /* 0x000e220000002400 */
[----:B------:R-:W-:-:S02]  /*61d0*/  FMNMX.FTZ R79, R58, R79, !PT ;  /* 0x0000004f3a4f7209 */ /* 0x000fc40007810000 */
[----:B------:R-:W-:Y:S02]  /*61e0*/  ISETP.GT.AND P2, PT, R76, 0x58, PT ;  /* 0x000000584c00780c */ /* 0x000fe40003f44270 */
[----:B---3--:R-:W-:Y:S02]  /*61f0*/  FSEL R61, R61, -INF , P3 ;  /* 0xff8000003d3d7808 */ /* 0x008fe40001800000 */
[----:B------:R-:W-:Y:S01]  /*6200*/  FMNMX.FTZ R78, R60, R79, !PT ;  /* 0x0000004f3c4e7209 */ /* 0x000fe20007810000 */
[----:B------:R-:W2:Y:S01]  /*6210*/  MUFU.TANH R64, R64 ;  /* 0x0000004000407308 */ /* 0x000ea20000002400 */
[----:B------:R-:W-:Y:S02]  /*6220*/  ISETP.GT.AND P3, PT, R76, 0x59, PT ;  /* 0x000000594c00780c */ /* 0x000fe40003f64270 */
[----:B-1----:R-:W-:Y:S02]  /*6230*/  FSEL R62, R62, -INF , P2 ;  /* 0xff8000003e3e7808 */ /* 0x002fe40001000000 */
[----:B------:R-:W-:-:S02]  /*6240*/  FMNMX.FTZ R79, R61, R78, !PT ;  /* 0x0000004e3d4f7209 */ /* 0x000fc40007810000 */
[----:B------:R-:W-:Y:S01]  /*6250*/  ISETP.GT.AND P2, PT, R76, 0x60, PT ;  /* 0x000000604c00780c */ /* 0x000fe20003f44270 */
[----:B------:R-:W1:Y:S01]  /*6260*/  MUFU.TANH R65, R65 ;  /* 0x0000004100417308 */ /* 0x000e620000002400 */
[----:B0-----:R-:W-:Y:S02]  /*6270*/  FSEL R63, R63, -INF , P3 ;  /* 0xff8000003f3f7808 */ /* 0x001fe40001800000 */
[----:B------:R-:W-:Y:S02]  /*6280*/  FMNMX.FTZ R78, R62, R79, !PT ;  /* 0x0000004f3e4e7209 */ /* 0x000fe40007810000 */
[----:B------:R-:W-:Y:S02]  /*6290*/  ISETP.GT.AND P3, PT, R76, 0x61, PT ;  /* 0x000000614c00780c */ /* 0x000fe40003f64270 */
[----:B------:R-:W-:Y:S01]  /*62a0*/  FMNMX.FTZ R79, R63, R78, !PT ;  /* 0x0000004e3f4f7209 */ /* 0x000fe20007810000 */
[----:B------:R-:W0:Y:S01]  /*62b0*/  MUFU.TANH R66, R66 ;  /* 0x0000004200427308 */ /* 0x000e220000002400 */
[----:B--2---:R-:W-:-:S02]  /*62c0*/  FSEL R64, R64, -INF , P2 ;  /* 0xff80000040407808 */ /* 0x004fc40001000000 */
[----:B------:R-:W-:-:S05]  /*62d0*/  ISETP.GT.AND P2, PT, R76, 0x68, PT ;  /* 0x000000684c00780c */ /* 0x000fca0003f44270 */
[----:B------:R-:W2:Y:S01]  /*62e0*/  MUFU.TANH R67, R67 ;  /* 0x0000004300437308 */ /* 0x000ea20000002400 */
[----:B-1----:R-:W-:Y:S02]  /*62f0*/  FSEL R65, R65, -INF , P3 ;  /* 0xff80000041417808 */ /* 0x002fe40001800000 */
[----:B------:R-:W-:-:S05]  /*6300*/  ISETP.GT.AND P3, PT, R76, 0x69, PT ;  /* 0x000000694c00780c */ /* 0x000fca0003f64270 */
[----:B------:R-:W1:Y:S01]  /*6310*/  MUFU.TANH R68, R68 ;  /* 0x0000004400447308 */ /* 0x000e620000002400 */
[----:B0-----:R-:W-:Y:S02]  /*6320*/  FSEL R78, R66, -INF , P2 ;  /* 0xff800000424e7808 */ /* 0x001fe40001000000 */
[----:B------:R-:W-:-:S05]  /*6330*/  ISETP.GT.AND P2, PT, R76, 0x70, PT ;  /* 0x000000704c00780c */ /* 0x000fca0003f44270 */
[----:B------:R-:W0:Y:S01]  /*6340*/  MUFU.TANH R70, R70 ;  /* 0x0000004600467308 */ /* 0x000e220000002400 */
[----:B--2---:R-:W-:Y:S02]  /*6350*/  FSEL R67, R67, -INF , P3 ;  /* 0xff80000043437808 */ /* 0x004fe40001800000 */
[----:B------:R-:W-:-:S05]  /*6360*/  ISETP.GT.AND P3, PT, R76, 0x71, PT ;  /* 0x000000714c00780c */ /* 0x000fca0003f64270 */
[----:B------:R2:W-:Y:S01]  /*6370*/  MUFU.EX2 R26, R80 ;  /* 0x00000050001a7308 */ /* 0x0005e20000000800 */
[----:B-1----:R-:W-:Y:S02]  /*6380*/  FSEL R68, R68, -INF , P2 ;  /* 0xff80000044447808 */ /* 0x002fe40001000000 */
[----:B------:R-:W-:-:S05]  /*6390*/  ISETP.GT.AND P2, PT, R76, 0x78, PT ;  /* 0x000000784c00780c */ /* 0x000fca0003f44270 */
[----:B------:R-:W1:Y:S01]  /*63a0*/  MUFU.TANH R71, R71 ;  /* 0x0000004700477308 */ /* 0x000e620000002400 */
[----:B--2---:R-:W-:Y:S02]  /*63b0*/  FMNMX.FTZ R80, R64, R79, !PT ;  /* 0x0000004f40507209 */ /* 0x004fe40007810000 */
[----:B0-----:R-:W-:Y:S02]  /*63c0*/  FSEL R70, R70, -INF , P3 ;  /* 0xff80000046467808 */ /* 0x001fe40001800000 */
[----:B------:R-:W-:Y:S02]  /*63d0*/  FMNMX.FTZ R79, R65, R80, !PT ;  /* 0x00000050414f7209 */ /* 0x000fe40007810000 */
[----:B------:R-:W-:Y:S01]  /*63e0*/  ISETP.GT.AND P3, PT, R76, 0x79, PT ;  /* 0x000000794c00780c */ /* 0x000fe20003f64270 */
[----:B------:R-:W0:Y:S01]  /*63f0*/  MUFU.TANH R74, R74 ;  /* 0x0000004a004a7308 */ /* 0x000e220000002400 */
[----:B------:R-:W-:-:S04]  /*6400*/  FMNMX.FTZ R66, R78, R79, !PT ;  /* 0x0000004f4e427209 */ /* 0x000fc80007810000 */
[----:B------:R-:W-:-:S03]  /*6410*/  FMNMX.FTZ R79, R67, R66, !PT ;  /* 0x00000042434f7209 */ /* 0x000fc60007810000 */
[----:B------:R-:W-:Y:S01]  /*6420*/  MUFU.EX2 R72, R72 ;  /* 0x0000004800487308 */ /* 0x000fe20000000800 */
[----:B------:R-:W-:Y:S02]  /*6430*/  FMNMX.FTZ R79, R68, R79, !PT ;  /* 0x0000004f444f7209 */ /* 0x000fe40007810000 */
[----:B-1----:R-:W-:Y:S02]  /*6440*/  FSEL R71, R71, -INF , P2 ;  /* 0xff80000047477808 */ /* 0x002fe40001000000 */
[----:B------:R-:W-:-:S03]  /*6450*/  FMNMX.FTZ R66, R70, R79, !PT ;  /* 0x0000004f46427209 */ /* 0x000fc60007810000 */
[----:B------:R-:W-:Y:S01]  /*6460*/  MUFU.EX2 R73, R73 ;  /* 0x0000004900497308 */ /* 0x000fe20000000800 */
[----:B0-----:R-:W-:Y:S02]  /*6470*/  FSEL R74, R74, -INF , P3 ;  /* 0xff8000004a4a7808 */ /* 0x001fe40001800000 */
[----:B------:R-:W-:-:S04]  /*6480*/  FMNMX.FTZ R79, R71, R66, !PT ;  /* 0x00000042474f7209 */ /* 0x000fc80007810000 */
[----:B------:R-:W-:Y:S01]  /*6490*/  FMNMX.FTZ R79, R74, R79, !PT ;  /* 0x0000004f4a4f7209 */ /* 0x000fe20007810000 */
[----:B------:R0:W-:Y:S04]  /*64a0*/  MUFU.EX2 R28, R81 ;  /* 0x00000051001c7308 */ /* 0x0001e80000000800 */
[----:B------:R-:W1:Y:S04]  /*64b0*/  SHFL.BFLY PT, R66, R79, 0x2, 0x1f ;  /* 0x0c401f004f427f89 */ /* 0x000e6800000e0000 */
[----:B------:R-:W-:Y:S08]  /*64c0*/  MUFU.EX2 R6, R142 ;  /* 0x0000008e00067308 */ /* 0x000ff00000000800 */
[----:B------:R-:W-:Y:S08]  /*64d0*/  MUFU.EX2 R37, R37 ;  /* 0x0000002500257308 */ /* 0x000ff00000000800 */
[----:B------:R-:W-:Y:S01]  /*64e0*/  MUFU.EX2 R38, R38 ;  /* 0x0000002600267308 */ /* 0x000fe20000000800 */
[----:B-1----:R-:W-:Y:S01]  /*64f0*/  FMNMX.FTZ R76, R79, R66, !PT ;  /* 0x000000424f4c7209 */ /* 0x002fe20007810000 */
[----:B------:R-:W-:-:S06]  /*6500*/  FFMA.FTZ R66, R54, UR33, -R75 ;  /* 0x0000002136427c23 */ /* 0x000fcc000801084b */
[----:B------:R-:W-:Y:S01]  /*6510*/  MUFU.EX2 R39, R39 ;  /* 0x0000002700277308 */ /* 0x000fe20000000800 */
[----:B------:R-:W1:Y:S07]  /*6520*/  SHFL.BFLY PT, R79, R76, 0x1, 0x1f ;  /* 0x0c201f004c4f7f89 */ /* 0x000e6e00000e0000 */
[----:B------:R-:W-:Y:S08]  /*6530*/  MUFU.EX2 R40, R40 ;  /* 0x0000002800287308 */ /* 0x000ff00000000800 */
[----:B------:R-:W-:Y:S08]  /*6540*/  MUFU.EX2 R41, R41 ;  /* 0x0000002900297308 */ /* 0x000ff00000000800 */
[----:B------:R-:W-:Y:S01]  /*6550*/  MUFU.EX2 R42, R42 ;  /* 0x0000002a002a7308 */ /* 0x000fe20000000800 */
[----:B-1----:R-:W-:-:S04]  /*6560*/  FMNMX.FTZ R54, R76, R79, !PT ;  /* 0x0000004f4c367209 */ /* 0x002fc80007810000 */
[C---:B------:R-:W-:Y:S01]  /*6570*/  FSETP.NEU.FTZ.AND P2, PT, R54.reuse, -INF , PT ;  /* 0xff8000003600780b */ /* 0x040fe20003f5d000 */
[C---:B------:R-:W-:Y:S02]  /*6580*/  FMUL.FTZ R76, R54.reuse, UR33 ;  /* 0x00000021364c7c20 */ /* 0x040fe40008410000 */
[----:B------:R-:W-:Y:S01]  /*6590*/  MUFU.EX2 R43, R43 ;  /* 0x0000002b002b7308 */ /* 0x000fe20000000800 */
[----:B------:R-:W-:Y:S02]  /*65a0*/  FSEL R3, R54, RZ, P2 ;  /* 0x000000ff36037208 */ /* 0x000fe40001000000 */
[----:B------:R-:W-:-:S03]  /*65b0*/  FSEL R76, R76, RZ, P2 ;  /* 0x000000ff4c4c7208 */ /* 0x000fc60001000000 */
[----:B------:R-:W-:Y:S02]  /*65c0*/  FADD.FTZ R3, -R3, R4 ;  /* 0x0000000403037221 */ /* 0x000fe40000010100 */
[--C-:B------:R-:W-:Y:S01]  /*65d0*/  FFMA.FTZ R75, R9, UR33, -R76.reuse ;  /* 0x00000021094b7c23 */ /* 0x100fe2000801084c */
[--C-:B------:R-:W-:Y:S01]  /*65e0*/  FFMA.FTZ R9, R21, UR33, -R76.reuse ;  /* 0x0000002115097c23 */ /* 0x100fe2000801084c */
[----:B------:R-:W-:Y:S01]  /*65f0*/  FMUL.FTZ R21, R84, UR33 ;  /* 0x0000002154157c20 */ /* 0x000fe20008410000 */
[--C-:B------:R-:W-:Y:S01]  /*6600*/  FFMA.FTZ R5, R5, UR33, -R76.reuse ;  /* 0x0000002105057c23 */ /* 0x100fe2000801084c */
[----:B------:R-:W-:Y:S01]  /*6610*/  FMUL.FTZ R3, R3, UR33 ;  /* 0x0000002103037c20 */ /* 0x000fe20008410000 */
[--C-:B------:R-:W-:Y:S01]  /*6620*/  FFMA.FTZ R82, R77, UR33, -R76.reuse ;  /* 0x000000214d527c23 */ /* 0x100fe2000801084c */
[--C-:B------:R-:W-:Y:S01]  /*6630*/  FFMA.FTZ R7, R7, UR33, -R76.reuse ;  /* 0x0000002107077c23 */ /* 0x100fe2000801084c */
[--C-:B0-----:R-:W-:Y:S01]  /*6640*/  FFMA.FTZ R81, R29, UR33, -R76.reuse ;  /* 0x000000211d517c23 */ /* 0x101fe2000801084c */
        /* <DEDUP_REMOVED lines=28> */
[--C-:B------:R-:W-:Y:S01]  /*6810*/  FFMA.FTZ R62, R67, UR33, -R76.reuse ;  /* 0x00000021433e7c23 */ /* 0x100fe2000801084c */
[----:B------:R-:W-:Y:S01]  /*6820*/  FADD.FTZ R15, R8, R15 ;  /* 0x0000000f080f7221 */ /* 0x000fe20000010000 */
[--C-:B------:R-:W-:Y:S01]  /*6830*/  FFMA.FTZ R61, R68, UR33, -R76.reuse ;  /* 0x00000021443d7c23 */ /* 0x100fe2000801084c */
[--C-:B------:R-:W-:Y:S01]  /*6840*/  FFMA.FTZ R64, R70, UR33, -R76.reuse ;  /* 0x0000002146407c23 */ /* 0x100fe2000801084c */
[----:B------:R-:W2:Y:S01]  /*6850*/  MUFU.EX2 R7, R7 ;  /* 0x0000000700077308 */ /* 0x000ea20000000800 */
[----:B-1----:R-:W-:Y:S01]  /*6860*/  FFMA.FTZ R13, R3, R0, R5 ;  /* 0x00000000030d7223 */ /* 0x002fe20000010005 */
[----:B------:R-:W-:Y:S01]  /*6870*/  FADD.FTZ R15, R10, R15 ;  /* 0x0000000f0a0f7221 */ /* 0x000fe20000010000 */
[--C-:B------:R-:W-:Y:S01]  /*6880*/  FFMA.FTZ R65, R71, UR33, -R76.reuse ;  /* 0x0000002147417c23 */ /* 0x100fe2000801084c */
[----:B------:R-:W-:-:S02]  /*6890*/  FFMA.FTZ R67, R74, UR33, -R76 ;  /* 0x000000214a437c23 */ /* 0x000fc4000801084c */
        /* <DEDUP_REMOVED lines=10> */
[----:B-1----:R-:W-:Y:S01]  /*6940*/  FADD.FTZ R0, R81, R0 ;  /* 0x0000000051007221 */ /* 0x002fe20000010000 */
[----:B------:R-:W-:-:S06]  /*6950*/  FADD.FTZ R2, R28, R15 ;  /* 0x0000000f1c027221 */ /* 0x000fcc0000010000 */
        /* <DEDUP_REMOVED lines=26> */
[----:B--2---:R-:W-:-:S07]  /*6b00*/  FADD.FTZ R0, R31, R0 ;  /* 0x000000001f007221 */ /* 0x004fce0000010000 */
[----:B------:R-:W2:Y:S01]  /*6b10*/  MUFU.EX2 R86, R86 ;  /* 0x0000005600567308 */ /* 0x000ea20000000800 */
[----:B-1----:R-:W-:Y:S01]  /*6b20*/  FADD.FTZ R15, R87, R0 ;  /* 0x00000000570f7221 */ /* 0x002fe20000010000 */
[----:B------:R-:W-:-:S04]  /*6b30*/  FADD.FTZ R0, R42, R13 ;  /* 0x0000000d2a007221 */ /* 0x000fc80000010000 */
[----:B------:R-:W-:Y:S02]  /*6b40*/  FADD.FTZ R0, R43, R0 ;  /* 0x000000002b007221 */ /* 0x000fe40000010000 */
        /* <DEDUP_REMOVED lines=60> */
.L_x_11879:
[----:B------:R-:W-:Y:S01]  /*6f10*/  ULEA UR6, UR53, UR40, 0x3 ;  /* 0x0000002835067291 */ /* 0x000fe2000f8e183f */
[----:B------:R-:W-:Y:S01]  /*6f20*/  F2FP.BF16.F32.PACK_AB R4, R73, R72 ;  /* 0x000000484904723e */ /* 0x000fe200000010ff */
[----:B------:R-:W-:Y:S01]  /*6f30*/  UISETP.GT.AND UP0, UPT, UR54, UR52, UPT ;  /* 0x000000343600728c */ /* 0x000fe2000bf04270 */
[----:B------:R-:W-:Y:S01]  /*6f40*/  F2FP.BF16.F32.PACK_AB R5, R82, R5 ;  /* 0x000000055205723e */ /* 0x000fe200000010ff */
[----:B------:R-:W-:Y:S01]  /*6f50*/  UIADD3 UR6, UR6, 0x2d860, URZ ;  /* 0x0002d86006067890 */ /* 0x000fe2000fffe03f */
[----:B------:R-:W-:Y:S01]  /*6f60*/  F2FP.BF16.F32.PACK_AB R6, R8, R6 ;  /* 0x000000060806723e */ /* 0x000fe200000010ff */
[----:B------:R-:W-:Y:S01]  /*6f70*/  UMOV UR28, UR45 ;  /* 0x0000002d001c7c82 */ /* 0x000fe20008000000 */
[----:B------:R-:W-:Y:S01]  /*6f80*/  F2FP.BF16.F32.PACK_AB R7, R81, R7 ;  /* 0x000000075107723e */ /* 0x000fe200000010ff */
        /* <DEDUP_REMOVED lines=20> */
[----:B------:R-:W-:Y:S01]  /*70d0*/  STSM.16.M88.4 [R18], R24 ;  /* 0x0000001812007844 */ /* 0x000fe20000000200 */
[----:B------:R-:W-:Y:S01]  /*70e0*/  F2FP.BF16.F32.PACK_AB R10, R41, R40 ;  /* 0x00000028290a723e */ /* 0x000fe200000010ff */
[----:B------:R-:W-:Y:S01]  /*70f0*/  UMOV UR54, UR6 ;  /* 0x0000000600367c82 */ /* 0x000fe20008000000 */
        /* <DEDUP_REMOVED lines=11> */
[-C--:B------:R-:W-:Y:S01]  /*71b0*/  FMUL.FTZ R106, R106, R3.reuse ;  /* 0x000000036a6a7220 */ /* 0x080fe20000410000 */
[----:B------:R-:W-:Y:S01]  /*71c0*/  F2FP.BF16.F32.PACK_AB R5, R84, R36 ;  /* 0x000000245405723e */ /* 0x000fe200000010ff */
[----:B------:R-:W-:Y:S01]  /*71d0*/  STSM.16.M88.4 [R16+0x27800], R28 ;  /* 0x0278001c10007844 */ /* 0x000fe20000000200 */
[----:B------:R-:W-:Y:S01]  /*71e0*/  F2FP.BF16.F32.PACK_AB R6, R49, R48 ;  /* 0x000000303106723e */ /* 0x000fe200000010ff */
[----:B------:R-:W-:Y:S01]  /*71f0*/  FMUL.FTZ R107, R107, R3 ;  /* 0x000000036b6b7220 */ /* 0x000fe20000410000 */
[----:B------:R-:W-:Y:S01]  /*7200*/  F2FP.BF16.F32.PACK_AB R7, R83, R55 ;  /* 0x000000375307723e */ /* 0x000fe200000010ff */
[----:B------:R-:W-:Y:S01]  /*7210*/  FMUL.FTZ R110, R110, R3 ;  /* 0x000000036e6e7220 */ /* 0x000fe20000410000 */
[----:B-1----:R-:W-:Y:S01]  /*7220*/  F2FP.BF16.F32.PACK_AB R12, R50, R51 ;  /* 0x00000033320c723e */ /* 0x002fe200000010ff */
[-C--:B------:R-:W-:Y:S01]  /*7230*/  FMUL.FTZ R111, R111, R3.reuse ;  /* 0x000000036f6f7220 */ /* 0x080fe20000410000 */
        /* <DEDUP_REMOVED lines=14> */
[----:B------:R-:W-:Y:S01]  /*7320*/  PLOP3.LUT P1, PT, PT, PT, UP0, 0x80, 0x0 ;  /* 0x000000000000781c */ /* 0x000fe20003f2f008 */
[-C--:B------:R-:W-:Y:S01]  /*7330*/  FMUL.FTZ R123, R123, R3.reuse ;  /* 0x000000037b7b7220 */ /* 0x080fe20000410000 */
        /* <DEDUP_REMOVED lines=37> */
[----:B0-----:R-:W-:-:S02]  /*7590*/  IMAD.MOV.U32 R4, RZ, RZ, R54 ;  /* 0x000000ffff047224 */ /* 0x001fc400078e0036 */
[----:B------:R-:W-:Y:S01]  /*75a0*/  IMAD.MOV.U32 R3, RZ, RZ, R69 ;  /* 0x000000ffff037224 */ /* 0x000fe200078e0045 */
[----:B--2---:R-:W-:Y:S01]  /*75b0*/  NOP ;  /* 0x0000000000007918 */ /* 0x004fe20000000000 */
[----:B-1----:R-:W-:Y:S05]  /*75c0*/  @P1 BRA `(.L_x_11880) ;  /* 0xffffffcc00701947 */ /* 0x002fea000383ffff */
[----:B------:R-:W-:-:S05]  /*75d0*/  UMOV UR54, UR6 ;  /* 0x0000000600367c82 */ /* 0x000fca0008000000 */
.L_x_11869:
[----:B------:R-:W-:-:S13]  /*75e0*/  ISETP.LE.AND P1, PT, RZ, UR54, PT ;  /* 0x00000036ff007c0c */ /* 0x000fda000bf23270 */
[----:B------:R-:W-:Y:S05]  /*75f0*/  @!P1 BRA `(.L_x_11881) ;  /* 0x0000002800449947 */ /* 0x000fea0003800000 */
[----:B-1----:R-:W-:Y:S01]  /*7600*/  IMAD.MOV.U32 R4, RZ, RZ, R54 ;  /* 0x000000ffff047224 */ /* 0x002fe200078e0036 */
[----:B------:R-:W-:Y:S01]  /*7610*/  UMOV UR28, UR45 ;  /* 0x0000002d001c7c82 */ /* 0x000fe20008000000 */
[----:B------:R-:W-:Y:S01]  /*7620*/  IMAD.MOV.U32 R3, RZ, RZ, R69 ;  /* 0x000000ffff037224 */ /* 0x000fe200078e0045 */
[----:B------:R-:W-:Y:S01]  /*7630*/  UMOV UR35, UR44 ;  /* 0x0000002c00237c82 */ /* 0x000fe20008000000 */
[----:B------:R-:W-:Y:S01]  /*7640*/  ULDC UR34, c[0x0][0x9d8] ;  /* 0x0002760000227ab9 */ /* 0x000fe20000000800 */
[----:B------:R-:W-:-:S05]  /*7650*/  ULDC UR33, c[0x0][0x988] ;  /* 0x0002620000217ab9 */ /* 0x000fca0000000800 */
.L_x_11892:
[----:B------:R-:W-:Y:S01]  /*7660*/  ISETP.NE.AND P2, PT, RZ, UR37, PT ;  /* 0x00000025ff007c0c */ /* 0x000fe2000bf45270 */
[----:B------:R-:W-:-:S04]  /*7670*/  UISETP.NE.AND UP0, UPT, UR35, 0x1, UPT ;  /* 0x000000012300788c */ /* 0x000fc8000bf05270 */
[----:B------:R-:W-:-:S04]  /*7680*/  USEL UR45, URZ, 0x1, UP0 ;  /* 0x000000013f2d7887 */ /* 0x000fc80008000000 */
[----:B------:R-:W-:-:S04]  /*7690*/  ULOP3.LUT UR45, UR28, UR45, URZ, 0x3c, !UPT ;  /* 0x0000002d1c2d7292 */ /* 0x000fc8000f8e3c3f */
[----:B------:R-:W-:Y:S08]  /*76a0*/  @P2 BRA `(.L_x_11882) ;  /* 0x0000000000382947 */ /* 0x000ff00003800000 */
[----:B------:R-:W-:Y:S05]  /*76b0*/  @!P0 BRA `(.L_x_11883) ;  /* 0x0000000000048947 */ /* 0x000fea0003800000 */
[----:B------:R-:W-:Y:S01]  /*76c0*/  BPT.TRAP 0x1 ;  /* 0x000000040000795c */ /* 0x000fe20000300000 */
.L_x_11883:
        /* <DEDUP_REMOVED lines=9> */
.L_x_11884:
[----:B-1----:R-:W-:Y:S05]  /*7760*/  @P1 BRA `(.L_x_11882) ;  /* 0x0000000000081947 */ /* 0x002fea0003800000 */
[----:B------:R-:W1:Y:S02]  /*7770*/  SYNCS.PHASECHK.TRANS64.TRYWAIT P1, [UR6+0x2d830], R5 ;  /* 0x02d83005ff0075a7 */ /* 0x000e640008020146 */
[----:B-1----:R-:W-:Y:S05]  /*7780*/  @!P1 BRA `(.L_x_11885) ;  /* 0x0000008c003c9947 */ /* 0x002fea0003800000 */
.L_x_11882:
        /* <DEDUP_REMOVED lines=40> */
.L_x_11887:
[----:B------:R-:W-:Y:S01]  /*7a10*/  ULEA UR6, UR35, UR40, 0x3 ;  /* 0x0000002823067291 */ /* 0x000fe2000f8e183f */
[----:B------:R-:W-:-:S05]  /*7a20*/  IMAD.U32 R5, RZ, RZ, UR28 ;  /* 0x0000001cff057e24 */ /* 0x000fca000f8e00ff */
[----:B------:R-:W-:-:S04]  /*7a30*/  SHF.L.U32 R5, R5, 0x1f, RZ ;  /* 0x0000001f05057819 */ /* 0x000fc800000006ff */
[----:B------:R0:W1:Y:S01]  /*7a40*/  SYNCS.PHASECHK.TRANS64.TRYWAIT P1, [UR6+0x2d850], R5 ;  /* 0x02d85005ff0075a7 */ /* 0x0000620008020146 */
[----:B------:R-:W-:Y:S05]  /*7a50*/  @!P0 BRA `(.L_x_11888) ;  /* 0x0000000000048947 */ /* 0x000fea0003800000 */
[----:B------:R-:W-:Y:S01]  /*7a60*/  BPT.TRAP 0x1 ;  /* 0x000000040000795c */ /* 0x000fe20000300000 */
.L_x_11888:
[----:B-1----:R-:W-:Y:S05]  /*7a70*/  @P1 BRA `(.L_x_11886) ;  /* 0x0000000000081947 */ /* 0x002fea0003800000 */
[----:B------:R-:W1:Y:S02]  /*7a80*/  SYNCS.PHASECHK.TRANS64.TRYWAIT P1, [UR6+0x2d850], R5 ;  /* 0x02d85005ff0075a7 */ /* 0x000e640008020146 */
[----:B-1----:R-:W-:Y:S05]  /*7a90*/  @!P1 BRA `(.L_x_11889) ;  /* 0x0000008800909947 */ /* 0x002fea0003800000 */
.L_x_11886:
        /* <DEDUP_REMOVED lines=70> */
.L_x_11890:
        /* <DEDUP_REMOVED lines=67> */
[----:B------:R-:W-:-:S03]  /*8330*/  ULEA UR6, UR44, UR40, 0x3 ;  /* 0x000000282c067291 */ /* 0x000fc6000f8e183f */
[----:B------:R-:W2:Y:S01]  /*8340*/  MUFU.TANH R13, R13 ;  /* 0x0000000d000d7308 */ /* 0x000ea20000002400 */
[----:B0-----:R-:W-:Y:S01]  /*8350*/  FMNMX.FTZ R54, R10, R65, !PT ;  /* 0x000000410a367209 */ /* 0x001fe20007810000 */
[----:B------:R-:W-:-:S04]  /*8360*/  UIADD3 UR6, UR6, 0x2d840, URZ ;  /* 0x0002d84006067890 */ /* 0x000fc8000fffe03f */
[----:B------:R-:W-:Y:S02]  /*8370*/  UPRMT UR6, UR41, 0x654, UR6 ;  /* 0x0000065429067896 */ /* 0x000fe40008000006 */
[----:B------:R-:W0:Y:S01]  /*8380*/  MUFU.TANH R15, R15 ;  /* 0x0000000f000f7308 */ /* 0x000e220000002400 */
[----:B-1----:R-:W-:-:S06]  /*8390*/  FMNMX.FTZ R66, R12, R67, !PT ;  /* 0x000000430c427209 */ /* 0x002fcc0007810000 */
[----:B------:R-:W-:Y:S01]  /*83a0*/  SYNCS.ARRIVE.TRANS64.RED.A1T0 RZ, [UR6], RZ ;  /* 0x000000ffffff79a7 */ /* 0x000fe20008100406 */
        /* <DEDUP_REMOVED lines=184> */
[----:B------:R-:W-:Y:S01]  /*8f30*/  FFMA.FTZ R26, R53, UR33, -R32 ;  /* 0x00000021351a7c23 */ /* 0x000fe20008010820 */
[--C-:B------:R-:W-:Y:S01]  /*8f40*/  FFMA.FTZ R52, R52, UR33, -R77.reuse ;  /* 0x0000002134347c23 */ /* 0x100fe2000801084d */
[--C-:B------:R-:W-:Y:S01]  /*8f50*/  FFMA.FTZ R56, R56, UR33, -R77.reuse ;  /* 0x0000002138387c23 */ /* 0x100fe2000801084d */
[----:B------:R-:W-:Y:S01]  /*8f60*/  FFMA.FTZ R57, R57, UR33, -R77 ;  /* 0x0000002139397c23 */ /* 0x000fe2000801084d */
        /* <DEDUP_REMOVED lines=10> */
[--C-:B------:R-:W-:Y:S01]  /*9010*/  FFMA.FTZ R73, R73, UR33, -R77.reuse ;  /* 0x0000002149497c23 */ /* 0x100fe2000801084d */
[----:B------:R-:W-:Y:S01]  /*9020*/  FFMA.FTZ R74, R74, UR33, -R77 ;  /* 0x000000214a4a7c23 */ /* 0x000fe2000801084d */
[--C-:B------:R-:W-:Y:S01]  /*9030*/  FFMA.FTZ R77, R55, UR33, -R32.reuse ;  /* 0x00000021374d7c23 */ /* 0x100fe20008010820 */
[--C-:B------:R-:W-:Y:S01]  /*9040*/  FFMA.FTZ R55, R59, UR33, -R32.reuse ;  /* 0x000000213b377c23 */ /* 0x100fe20008010820 */
[--C-:B------:R-:W-:Y:S01]  /*9050*/  FFMA.FTZ R42, R62, UR33, -R32.reuse ;  /* 0x000000213e2a7c23 */ /* 0x100fe20008010820 */
[----:B------:R-:W-:Y:S01]  /*9060*/  FFMA.FTZ R53, R63, UR33, -R32 ;  /* 0x000000213f357c23 */ /* 0x000fe20008010820 */
        /* <DEDUP_REMOVED lines=127> */
.L_x_11891:
        /* <DEDUP_REMOVED lines=18> */
[----:B------:R-:W-:Y:S01]  /*9980*/  SYNCS.ARRIVE.TRANS64.RED.A1T0 RZ, [UR6], RZ ;  /* 0x000000ffffff79a7 */ /* 0x000fe20008100406 */
[----:B------:R-:W-:Y:S01]  /*9990*/  F2FP.BF16.F32.PACK_AB R30, R78, R31 ;  /* 0x0000001f4e1e723e */ /* 0x000fe200000010ff */
[----:B------:R-:W-:Y:S01]  /*99a0*/  STSM.16.M88.4 [R16+0x21800], R32 ;  /* 0x0218002010007844 */ /* 0x000fe20000000200 */
[----:B------:R-:W-:Y:S01]  /*99b0*/  F2FP.BF16.F32.PACK_AB R37, R38, R37 ;  /* 0x000000252625723e */ /* 0x000fe200000010ff */
[----:B------:R-:W-:Y:S01]  /*99c0*/  UIADD3 UR6, UR54, -0x1, URZ ;  /* 0xffffffff36067890 */ /* 0x000fe2000fffe03f */
[----:B------:R-:W-:Y:S01]  /*99d0*/  F2FP.BF16.F32.PACK_AB R28, R28, R27 ;  /* 0x0000001b1c1c723e */ /* 0x000fe200000010ff */
[----:B------:R0:W-:Y:S01]  /*99e0*/  STSM.16.M88.4 [R19], R8 ;  /* 0x0000000813007844 */ /* 0x0001e20000000200 */
        /* <DEDUP_REMOVED lines=15> */
[-C--:B------:R-:W-:Y:S01]  /*9ae0*/  FMUL.FTZ R105, R105, R4.reuse ;  /* 0x0000000469697220 */ /* 0x080fe20000410000 */
[----:B0-----:R-:W-:Y:S01]  /*9af0*/  F2FP.BF16.F32.PACK_AB R8, R52, R51 ;  /* 0x000000333408723e */ /* 0x001fe200000010ff */
[----:B------:R-:W-:Y:S01]  /*9b00*/  FMUL.FTZ R108, R108, R4 ;  /* 0x000000046c6c7220 */ /* 0x000fe20000410000 */
[----:B------:R-:W-:Y:S01]  /*9b10*/  F2FP.BF16.F32.PACK_AB R9, R77, R26 ;  /* 0x0000001a4d09723e */ /* 0x000fe200000010ff */
[----:B------:R2:W-:Y:S01]  /*9b20*/  STSM.16.M88.4 [R16+0x27800], R44 ;  /* 0x0278002c10007844 */ /* 0x0005e20000000200 */
[----:B------:R-:W-:Y:S01]  /*9b30*/  F2FP.BF16.F32.PACK_AB R10, R57, R56 ;  /* 0x00000038390a723e */ /* 0x000fe200000010ff */
[-C--:B------:R-:W-:Y:S01]  /*9b40*/  FMUL.FTZ R109, R109, R4.reuse ;  /* 0x000000046d6d7220 */ /* 0x080fe20000410000 */
        /* <DEDUP_REMOVED lines=59> */
[----:B--2---:R-:W-:Y:S05]  /*9f00*/  @P1 BRA `(.L_x_11892) ;  /* 0xffffffd400d41947 */ /* 0x004fea000383ffff */
.L_x_11881:
[----:B------:R-:W-:Y:S06]  /*9f10*/  BAR.ARV 0x8, 0x200 ;  /* 0x0208000000007b1d */ /* 0x000fec0000002000 */
[----:B------:R-:W-:Y:S05]  /*9f20*/  @!P0 BRA `(.L_x_11893) ;  /* 0x0000000000048947 */ /* 0x000fea0003800000 */
[----:B------:R-:W-:Y:S01]  /*9f30*/  BPT.TRAP 0x1 ;  /* 0x000000040000795c */ /* 0x000fe20000300000 */
.L_x_11893:
[----:B------:R-:W-:Y:S01]  /*9f40*/  ULEA UR8, UR44, UR40, 0x3 ;  /* 0x000000282c087291 */ /* 0x000fe2000f8e183f */
[----:B------:R-:W-:-:S05]  /*9f50*/  IMAD.U32 R3, RZ, RZ, UR45 ;  /* 0x0000002dff037e24 */ /* 0x000fca000f8e00ff */
[----:B------:R-:W-:-:S04]  /*9f60*/  SHF.L.U32 R3, R3, 0x1f, RZ ;  /* 0x0000001f03037819 */ /* 0x000fc800000006ff */
[----:B------:R0:W2:Y:S01]  /*9f70*/  SYNCS.PHASECHK.TRANS64.TRYWAIT P1, [UR8+0x2d850], R3 ;  /* 0x02d85003ff0075a7 */ /* 0x0000a20008020148 */
[----:B------:R-:W-:Y:S05]  /*9f80*/  @!P0 BRA `(.L_x_11894) ;  /* 0x0000000000048947 */ /* 0x000fea0003800000 */
[----:B------:R-:W-:Y:S01]  /*9f90*/  BPT.TRAP 0x1 ;  /* 0x000000040000795c */ /* 0x000fe20000300000 */
.L_x_11894:
[----:B--2---:R-:W-:Y:S05]  /*9fa0*/  @P1 BRA `(.L_x_11895) ;  /* 0x0000000000081947 */ /* 0x004fea0003800000 */
[----:B------:R-:W2:Y:S02]  /*9fb0*/  SYNCS.PHASECHK.TRANS64.TRYWAIT P1, [UR8+0x2d850], R3 ;  /* 0x02d85003ff0075a7 */ /* 0x000ea40008020148 */
[----:B--2---:R-:W-:Y:S05]  /*9fc0*/  @!P1 BRA `(.L_x_11896) ;  /* 0x00000064005c9947 */ /* 0x004fea0003800000 */
.L_x_11895:
[----:B------:R-:W-:Y:S01]  /*9fd0*/  UIADD3 UR40, UR40, 0x400, URZ ;  /* 0x0000040028287890 */ /* 0x000fe2000fffe03f */
[----:B------:R-:W-:Y:S01]  /*9fe0*/  WARPGROUP.ARRIVE ;  /* 0x00000000000079c5 */ /* 0x000fe20000000000 */
[----:B------:R-:W-:Y:S01]  /*9ff0*/  ULOP3.LUT UR36, UR36, 0x10000, URZ, 0xfc, !UPT ;  /* 0x0001000024247892 */ /* 0x000fe2000f8efc3f */
[----:B01----:R-:W0:Y:S01]  /*a000*/  SHFL.BFLY PT, R3, R2, 0x2, 0x1f ;  /* 0x0c401f0002037f89 */ /* 0x003e2200000e0000 */
[----:B------:R-:W-:Y:S01]  /*a010*/  USHF.R.U32.HI UR40, URZ, 0x4, UR40 ;  /* 0x000000043f287899 */ /* 0x000fe20008011628 */
[----:B------:R-:W-:Y:S01]  /*a020*/  MOV R46, RZ ;  /* 0x000000ff002e7202 */ /* 0x000fe20000000f00 */
[----:B------:R-:W-:Y:S01]  /*a030*/  UMOV UR5, 0x40000040 ;  /* 0x4000004000057882 */ /* 0x000fe20000000000 */
[----:B------:R-:W-:Y:S01]  /*a040*/  UMOV UR7, 0x80000020 ;  /* 0x8000002000077882 */ /* 0x000fe20000000000 */
[----:B------:R-:W-:Y:S01]  /*a050*/  ULOP3.LUT UR40, UR40, 0x3fff, URZ, 0xc0, !UPT ;  /* 0x00003fff28287892 */ /* 0x000fe2000f8ec03f */
[----:B------:R-:W1:Y:S01]  /*a060*/  SHFL.BFLY PT, R5, R0, 0x2, 0x1f ;  /* 0x0c401f0000057f89 */ /* 0x000e6200000e0000 */
[----:B------:R-:W-:Y:S01]  /*a070*/  UMOV UR4, UR36 ;  /* 0x0000002400047c82 */ /* 0x000fe20008000000 */
[----:B------:R-:W-:Y:S01]  /*a080*/  IMAD.U32 R10, RZ, RZ, UR33 ;  /* 0x00000021ff0a7e24 */ /* 0x000fe2000f8e00ff */
[----:B------:R-:W-:Y:S01]  /*a090*/  ULOP3.LUT UR9, UR40, 0x2000000, URZ, 0xfc, !UPT ;  /* 0x0200000028097892 */ /* 0x000fe2000f8efc3f */
[----:B------:R-:W-:-:S03]  /*a0a0*/  IMAD.MOV.U32 R38, RZ, RZ, -0x800000 ;  /* 0xff800000ff267424 */ /* 0x000fc600078e00ff */
        /* <DEDUP_REMOVED lines=76> */
.L_x_11897:
        /* <DEDUP_REMOVED lines=58> */
.L_x_11861:
        /* <DEDUP_REMOVED lines=23> */
[----:B------:R-:W-:Y:S02]  /*aa80*/  F2FP.BF16.F32.PACK_AB R34, R133, R34 ;  /* 0x000000228522723e */ /* 0x000fe400000010ff */
        /* <DEDUP_REMOVED lines=46> */
[----:B------:R-:W-:Y:S02]  /*ad70*/  LOP3.LUT R14, R14, R15, RZ, 0x3c, !PT ;  /* 0x0000000f0e0e7212 */ /* 0x000fe400078e3cff */
[----:B------:R-:W-:-:S02]  /*ad80*/  IADD3.X R15, RZ, R5, RZ, P0, !PT ;  /* 0x00000005ff0f7210 */ /* 0x000fc400007fe4ff */
[----:B------:R-:W-:Y:S02]  /*ad90*/  IADD3 R37, P0, R40, 0x1800, RZ ;  /* 0x0000180028257810 */ /* 0x000fe40007f1e0ff */
[----:B------:R-:W-:Y:S01]  /*ada0*/  LOP3.LUT R2, R2, R43, RZ, 0x3c, !PT ;  /* 0x0000002b02027212 */ /* 0x000fe200078e3cff */
[----:B------:R-:W-:Y:S01]  /*adb0*/  IMAD.MOV.U32 R43, RZ, RZ, R52 ;  /* 0x000000ffff2b7224 */ /* 0x000fe200078e0034 */
[----:B-1----:R-:W-:Y:S02]  /*adc0*/  @P1 SHF.R.U32.HI R43, RZ, R50, R45 ;  /* 0x00000032ff2b1219 */ /* 0x002fe4000001162d */
[----:B------:R-:W-:Y:S02]  /*add0*/  LOP3.LUT R36, R37, 0x180, RZ, 0xc0, !PT ;  /* 0x0000018025247812 */ /* 0x000fe400078ec0ff */
[----:B------:R-:W-:Y:S01]  /*ade0*/  LOP3.LUT R10, R29, 0x180, RZ, 0xc0, !PT ;  /* 0x000001801d0a7812 */ /* 0x000fe200078ec0ff */
[----:B------:R-:W-:Y:S01]  /*adf0*/  IMAD.MOV R48, RZ, RZ, -R43 ;  /* 0x000000ffff307224 */ /* 0x000fe200078e0a2b */
[----:B------:R-:W-:-:S02]  /*ae00*/  MOV R47, R4 ;  /* 0x00000004002f7202 */ /* 0x000fc40000000f00 */
        /* <DEDUP_REMOVED lines=32> */
[----:B------:R-:W-:Y:S02]  /*b010*/  IADD3.X R29, RZ, R41, RZ, P3, !PT ;  /* 0x00000029ff1d7210 */ /* 0x000fe40001ffe4ff */
[----:B------:R-:W-:Y:S01]  /*b020*/  LOP3.LUT P0, RZ, R147, 0x3, RZ, 0xc0, !PT ;  /* 0x0000000393ff7812 */ /* 0x000fe2000780c0ff */
[----:B------:R-:W-:Y:S01]  /*b030*/  VIADD R7, R11, 0x8 ;  /* 0x000000080b077836 */ /* 0x000fe20000000000 */
[----:B------:R-:W-:Y:S02]  /*b040*/  IADD3 R5, R5, R15, RZ ;  /* 0x0000000f05057210 */ /* 0x000fe40007ffe0ff */
[----:B------:R-:W-:-:S02]  /*b050*/  LEA R43, P3, R4, UR6, 0x2 ;  /* 0x00000006042b7c11 */ /* 0x000fc4000f8610ff */
[----:B------:R-:W-:Y:S01]  /*b060*/  LOP3.LUT R30, R30, R31, RZ, 0x3c, !PT ;  /* 0x0000001f1e1e7212 */ /* 0x000fe200078e3cff */
[----:B------:R-:W-:Y:S01]  /*b070*/  IMAD.X R31, RZ, RZ, R41, P2 ;  /* 0x000000ffff1f7224 */ /* 0x000fe200010e0629 */
[-C--:B------:R-:W-:Y:S01]  /*b080*/  ISETP.GE.OR P2, PT, R11, R56.reuse, P0 ;  /* 0x000000380b00720c */ /* 0x080fe20000746670 */
[----:B------:R-:W-:Y:S01]  /*b090*/  SHFL.IDX PT, R58, R43, RZ, 0x1c1f ;  /* 0x001c1fff2b3a7589 */ /* 0x000fe200000e0000 */
[----:B------:R-:W-:Y:S02]  /*b0a0*/  ISETP.GE.OR P0, PT, R7, R56, P0 ;  /* 0x000000380700720c */ /* 0x000fe40000706670 */
[----:B------:R-:W-:Y:S01]  /*b0b0*/  LEA.HI.X R45, R4, UR7, R5, 0x2, P3 ;  /* 0x00000007042d7c11 */ /* 0x000fe200098f1405 */
[----:B------:R-:W-:Y:S01]  /*b0c0*/  SHFL.IDX PT, R60, R43, 0x1, 0x1c1f ;  /* 0x003c1f002b3c7f89 */ /* 0x000fe200000e0000 */
[----:B------:R-:W-:Y:S02]  /*b0d0*/  MOV R53, R8 ;  /* 0x0000000800357202 */ /* 0x000fe40000000f00 */
[----:B------:R-:W-:Y:S01]  /*b0e0*/  F2FP.BF16.F32.PACK_AB R4, R97, R96 ;  /* 0x000000606104723e */ /* 0x000fe200000010ff */
[----:B------:R-:W0:Y:S01]  /*b0f0*/  SHFL.IDX PT, R59, R45, RZ, 0x1c1f ;  /* 0x001c1fff2d3b7589 */ /* 0x000e2200000e0000 */
[----:B------:R-:W-:-:S02]  /*b100*/  F2FP.BF16.F32.PACK_AB R5, R99, R98 ;  /* 0x000000626305723e */ /* 0x000fc400000010ff */
[----:B------:R-:W-:Y:S01]  /*b110*/  F2FP.BF16.F32.PACK_AB R6, R101, R100 ;  /* 0x000000646506723e */ /* 0x000fe200000010ff */
[----:B------:R-:W1:Y:S01]  /*b120*/  SHFL.IDX PT, R61, R45, 0x1, 0x1c1f ;  /* 0x003c1f002d3d7f89 */ /* 0x000e6200000e0000 */
[----:B------:R-:W-:Y:S02]  /*b130*/  F2FP.BF16.F32.PACK_AB R7, R103, R102 ;  /* 0x000000666707723e */ /* 0x000fe400000010ff */
[----:B------:R-:W-:Y:S02]  /*b140*/  MOV R52, R12 ;  /* 0x0000000c00347202 */ /* 0x000fe40000000f00 */
[----:B------:R-:W-:Y:S01]  /*b150*/  F2FP.BF16.F32.PACK_AB R8, R105, R104 ;  /* 0x000000686908723e */ /* 0x000fe200000010ff */
[----:B------:R-:W-:Y:S01]  /*b160*/  STSM.16.M88.4 [R53], R4 ;  /* 0x0000000435007844 */ /* 0x000fe20000000200 */
        /* <DEDUP_REMOVED lines=8> */
[----:B------:R-:W-:-:S02]  /*b1f0*/  F2FP.BF16.F32.PACK_AB R24, R121, R120 ;  /* 0x000000787918723e */ /* 0x000fc400000010ff */
[----:B------:R-:W-:Y:S01]  /*b200*/  F2FP.BF16.F32.PACK_AB R25, R123, R122 ;  /* 0x0000007a7b19723e */ /* 0x000fe200000010ff */
[----:B------:R2:W-:Y:S01]  /*b210*/  STSM.16.M88.4 [R63], R12 ;  /* 0x0000000c3f007844 */ /* 0x0005e20000000200 */
[C---:B------:R-:W-:Y:S02]  /*b220*/  IADD3 R21, P4, R40.reuse, 0x6000, RZ ;  /* 0x0000600028157810 */ /* 0x040fe40007f9e0ff */
[----:B------:R-:W-:Y:S01]  /*b230*/  LOP3.LUT R3, R40, 0x180, RZ, 0xc0, !PT ;  /* 0x0000018028037812 */ /* 0x000fe200078ec0ff */
[----:B------:R3:W-:Y:S01]  /*b240*/  STSM.16.M88.4 [R62], R24 ;  /* 0x000000183e007844 */ /* 0x0007e20000000200 */
[----:B------:R-:W-:Y:S01]  /*b250*/  UIMAD UR5, UR10, UR8, URZ ;  /* 0x000000080a0572a4 */ /* 0x000fe2000f8e023f */
[----:B------:R-:W-:Y:S02]  /*b260*/  LOP3.LUT R20, R21, 0x180, RZ, 0xc0, !PT ;  /* 0x0000018015147812 */ /* 0x000fe400078ec0ff */
        /* <DEDUP_REMOVED lines=50> */
[----:B------:R-:W-:Y:S01]  /*b590*/  IMAD R0, R0, UR6, RZ ;  /* 0x0000000600007c24 */ /* 0x000fe2000f8e02ff */
[----:B------:R-:W-:Y:S01]  /*b5a0*/  IADD3 R25, R146, UR39, RZ ;  /* 0x0000002792197c10 */ /* 0x000fe2000fffe0ff */
[----:B------:R-:W-:Y:S01]  /*b5b0*/  IMAD.WIDE.U32 R2, R39, UR6, R2 ;  /* 0x0000000627027c25 */ /* 0x000fe2000f8e0002 */
[----:B------:R-:W-:-:S03]  /*b5c0*/  UIADD3 UR5, UR40, 0x2d820, URZ ;  /* 0x0002d82028057890 */ /* 0x000fc6000fffe03f */
[----:B------:R-:W-:Y:S01]  /*b5d0*/  IMAD R13, R39, UR7, R0 ;  /* 0x00000007270d7c24 */ /* 0x000fe2000f8e0200 */
        /* <DEDUP_REMOVED lines=23> */
.L_x_11901:
[----:B------:R-:W-:Y:S05]  /*b750*/  BSYNC B1 ;  /* 0x0000000000017941 */ /* 0x000fea0003800000 */
.L_x_11900:
        /* <DEDUP_REMOVED lines=15> */
[----:B-1----:R-:W-:-:S04]  /*b850*/  LEA R2, P0, R139, R12, 0x1 ;  /* 0x0000000c8b027211 */ /* 0x002fc800078008ff */
[----:B------:R-:W-:-:S05]  /*b860*/  LEA.HI.X R3, R139, R13, R151, 0x1, P0 ;  /* 0x0000000d8b037211 */ /* 0x000fca00000f0c97 */
[----:B------:R1:W-:Y:S01]  /*b870*/  ST.E.128 desc[UR50][R2.64], R8 ;  /* 0x0000000802007985 */ /* 0x0003e2000c101d32 */
[----:B------:R-:W-:Y:S05]  /*b880*/  BRA `(.L_x_11902) ;  /* 0x0000000400ec7947 */ /* 0x000fea0003800000 */
.L_x_11899:
        /* <DEDUP_REMOVED lines=50> */
.L_x_11904:
[----:B------:R-:W-:Y:S05]  /*bbb0*/  BSYNC B1 ;  /* 0x0000000000017941 */ /* 0x000fea0003800000 */
.L_x_11903:
        /* <DEDUP_REMOVED lines=20> */
[----:B------:R-:W-:Y:S01]  /*bd00*/  IMAD R0, R0, UR8, RZ ;  /* 0x0000000800007c24 */ /* 0x000fe2000f8e02ff */
[----:B------:R-:W-:Y:S01]  /*bd10*/  MOV R3, UR5 ;  /* 0x0000000500037c02 */ /* 0x000fe20008000f00 */
[----:B------:R-:W-:Y:S01]  /*bd20*/  IMAD.U32 R2, RZ, RZ, UR6 ;  /* 0x00000006ff027e24 */ /* 0x000fe2000f8e00ff */
[----:B------:R-:W-:Y:S01]  /*bd30*/  ULDC.64 UR6, c[0x0][0xad8] ;  /* 0x0002b60000067ab9 */ /* 0x000fe20000000a00 */
[C---:B------:R-:W-:Y:S01]  /*bd40*/  IMAD R9, R5.reuse, UR9, R0 ;  /* 0x0000000905097c24 */ /* 0x040fe2000f8e0200 */
[----:B------:R-:W-:Y:S01]  /*bd50*/  SHF.R.S32.HI R0, RZ, 0x1f, R7 ;  /* 0x0000001fff007819 */ /* 0x000fe20000011407 */
[----:B------:R-:W-:Y:S01]  /*bd60*/  IMAD.WIDE.U32 R2, R5, UR8, R2 ;  /* 0x0000000805027c25 */ /* 0x000fe2000f8e0002 */
[----:B------:R-:W-:-:S03]  /*bd70*/  ULDC UR5, c[0x0][0xa88] ;  /* 0x0002a20000057ab9 */ /* 0x000fc60000000800 */
        /* <DEDUP_REMOVED lines=26> */
.L_x_11906:
[----:B------:R-:W-:Y:S05]  /*bf20*/  BSYNC B1 ;  /* 0x0000000000017941 */ /* 0x000fea0003800000 */
.L_x_11905:
        /* <DEDUP_REMOVED lines=17> */
.L_x_11902:
[----:B------:R-:W-:Y:S05]  /*c040*/  BSYNC B0 ;  /* 0x0000000000007941 */ /* 0x000fea0003800000 */
.L_x_11898:
[----:B------:R-:W-:Y:S02]  /*c050*/  ULDC UR5, c[0x0][0xc38] ;  /* 0x00030e0000057ab9 */ /* 0x000fe40000000800 */
[----:B------:R-:W-:-:S06]  /*c060*/  UISETP.GE.AND UP0, UPT, UR4, UR5, UPT ;  /* 0x000000050400728c */ /* 0x000fcc000bf06270 */
[----:B------:R-:W-:-:S13]  /*c070*/  PLOP3.LUT P0, PT, PT, PT, UP0, 0x80, 0x0 ;  /* 0x000000000000781c */ /* 0x000fda0003f0f008 */
[----:B------:R-:W-:Y:S05]  /*c080*/  @!P0 BRA `(.L_x_11907) ;  /* 0xffffff4c00708947 */ /* 0x000fea000383ffff */
[----:B------:R-:W-:Y:S05]  /*c090*/  EXIT ;  /* 0x000000000000794d */ /* 0x000fea0003800000 */
.L_x_11857:
        /* <DEDUP_REMOVED lines=38> */
[C---:B0-----:R-:W-:Y:S02]  /*c300*/  SHF.L.U32 R0, R7.reuse, 0x3, RZ ;  /* 0x0000000307007819 */ /* 0x041fe400000006ff */
[----:B------:R-:W-:Y:S01]  /*c310*/  LOP3.LUT R6, R7, 0x7f, RZ, 0xc0, !PT ;  /* 0x0000007f07067812 */ /* 0x000fe200078ec0ff */
[----:B------:R-:W-:Y:S01]  /*c320*/  IMAD.U32 R17, RZ, RZ, UR8 ;  /* 0x00000008ff117e24 */ /* 0x000fe2000f8e00ff */
[C---:B------:R-:W-:Y:S01]  /*c330*/  LOP3.LUT R2, R0.reuse, 0xd8, RZ, 0xc0, !PT ;  /* 0x000000d800027812 */ /* 0x040fe200078ec0ff */
[----:B------:R-:W-:Y:S01]  /*c340*/  ULEA.HI UR5, UR5, UR4, URZ, 0x7 ;  /* 0x0000000405057291 */ /* 0x000fe2000f8f383f */
[----:B------:R-:W-:-:S02]  /*c350*/  LOP3.LUT R4, R0, 0x18, RZ, 0xc0, !PT ;  /* 0x0000001800047812 */ /* 0x000fc400078ec0ff */
[----:B------:R-:W-:Y:S01]  /*c360*/  LOP3.LUT R3, R2, 0x18, R7, 0x78, !PT ;  /* 0x0000001802037812 */ /* 0x000fe200078e7807 */
[----:B------:R-:W-:Y:S01]  /*c370*/  IMAD.U32 R2, RZ, RZ, UR10 ;  /* 0x0000000aff027e24 */ /* 0x000fe2000f8e00ff */
[----:B------:R-:W-:Y:S02]  /*c380*/  USHF.R.S32.HI UR39, URZ, 0x7, UR5 ;  /* 0x000000073f277899 */ /* 0x000fe40008011405 */
[----:B------:R-:W-:Y:S02]  /*c390*/  LOP3.LUT R5, R3, 0x320, R0, 0xf8, !PT ;  /* 0x0000032003057812 */ /* 0x000fe400078ef800 */
[----:B------:R-:W-:Y:S01]  /*c3a0*/  LOP3.LUT R0, R4, 0x20, RZ, 0xfc, !PT ;  /* 0x0000002004007812 */ /* 0x000fe200078efcff */
[----:B------:R0:W-:Y:S03]  /*c3b0*/  STL [R1+0x10], R2 ;  /* 0x0000100201007387 */ /* 0x0001e60000100800 */
[C---:B------:R-:W-:Y:S01]  /*c3c0*/  ISETP.GE.AND P0, PT, R0.reuse, UR7, PT ;  /* 0x0000000700007c0c */ /* 0x040fe2000bf06270 */
[----:B------:R1:W-:Y:S01]  /*c3d0*/  STL [R1+0x14], RZ ;  /* 0x000014ff01007387 */ /* 0x0003e20000100800 */
[----:B------:R-:W-:-:S02]  /*c3e0*/  ISETP.GE.AND P1, PT, R0, UR9, PT ;  /* 0x0000000900007c0c */ /* 0x000fc4000bf26270 */
        /* <DEDUP_REMOVED lines=8> */
[----:B------:R-:W-:Y:S02]  /*c470*/  ISETP.GE.AND P1, PT, R0, UR9, PT ;  /* 0x0000000900007c0c */ /* 0x000fe4000bf26270 */
        /* <DEDUP_REMOVED lines=12> */
[----:B------:R-:W-:Y:S02]  /*c540*/  ISETP.GE.AND P1, PT, R4, UR7, PT ;  /* 0x0000000704007c0c */ /* 0x000fe4000bf26270 */
        /* <DEDUP_REMOVED lines=9> */
.L_x_11957:
        /* <DEDUP_REMOVED lines=23> */
.L_x_11909:
[----:B------:R-:W-:Y:S01]  /*c750*/  ULDC UR8, c[0x0][0xc54] ;  /* 0x0003150000087ab9 */ /* 0x000fe20000000800 */
[----:B------:R-:W-:Y:S01]  /*c760*/  UMOV UR6, UR7 ;  /* 0x0000000700067c82 */ /* 0x000fe20008000000 */
[----:B------:R-:W-:-:S11]  /*c770*/  UISETP.NE.AND UP0, UPT, UR8, 0x1, UPT ;  /* 0x000000010800788c */ /* 0x000fd6000bf05270 */
[----:B------:R-:W-:Y:S02]  /*c780*/  @UP0 ULDC.64 UR10, c[0x0][0xc58] ;  /* 0x00031600000a0ab9 */ /* 0x000fe40000000a00 */
[----:B------:R-:W-:-:S04]  /*c790*/  UIMAD.WIDE.U32 UR4, UR7, UR10, URZ ;  /* 0x0000000a070472a5 */ /* 0x000fc8000f8e003f */
[----:B------:R-:W-:-:S04]  /*c7a0*/  @UP0 USHF.R.U32.HI UR6, URZ, UR11, UR5 ;  /* 0x0000000b3f060299 */ /* 0x000fc80008011605 */
[----:B------:R-:W-:-:S12]  /*c7b0*/  UIMAD UR4, UR6, UR8, URZ ;  /* 0x00000008060472a4 */ /* 0x000fd8000f8e023f */
.L_x_11910:
        /* <DEDUP_REMOVED lines=23> */
[----:B------:R-:W-:Y:S01]  /*c930*/  UISETP.NE.AND UP2, UPT, UR5, 0x1, UPT ;  /* 0x000000010500788c */ /* 0x000fe2000bf45270 */
[----:B------:R-:W-:Y:S01]  /*c940*/  BSSY B7, `(.L_x_11911) ;  /* 0x0000346000077945 */ /* 0x000fe20003800000 */
[----:B------:R-:W-:Y:S02]  /*c950*/  UIADD3 UR43, UR43, UR4, URZ ;  /* 0x000000042b2b7290 */ /* 0x000fe4000fffe03f */
[----:B------:R-:W-:Y:S02]  /*c960*/  UP2UR UR47, UPR, URZ, 0x4 ;  /* 0x000000043f2f7883 */ /* 0x000fe40008000000 */
[----:B------:R-:W-:-:S04]  /*c970*/  UIMAD UR6, UR43, 0xc0, URZ ;  /* 0x000000c02b0678a4 */ /* 0x000fc8000f8e023f */
        /* <DEDUP_REMOVED lines=11> */
[----:B------:R-:W-:Y:S01]  /*ca30*/  ISETP.LT.AND P0, PT, RZ, UR44, PT ;  /* 0x0000002cff007c0c */ /* 0x000fe2000bf01270 */
[----:B--2---:R0:W-:-:S12]  /*ca40*/  STL [R1+0x8], R19 ;  /* 0x0000081301007387 */ /* 0x0041d80000100800 */
        /* <DEDUP_REMOVED lines=19> */
.L_x_11912:
        /* <DEDUP_REMOVED lines=20> */
.L_x_11915:
[----:B------:R-:W-:Y:S05]  /*ccc0*/  BSYNC B6 ;  /* 0x0000000000067941 */ /* 0x000fea0003800000 */
.L_x_11914:
        /* <DEDUP_REMOVED lines=9> */
[----:B------:R-:W-:Y:S01]  /*cd60*/  MOV R4, UR6 ;  /* 0x0000000600047c02 */ /* 0x000fe20008000f00 */
[----:B------:R-:W-:Y:S01]  /*cd70*/  IMAD.U32 R5, RZ, RZ, UR7 ;  /* 0x00000007ff057e24 */ /* 0x000fe2000f8e00ff */
[----:B------:R-:W-:Y:S01]  /*cd80*/  MOV R12, 0x1 ;  /* 0x00000001000c7802 */ /* 0x000fe20000000f00 */
[----:B------:R-:W-:Y:S02]  /*cd90*/  IMAD.U32 R6, RZ, RZ, UR8 ;  /* 0x00000008ff067e24 */ /* 0x000fe4000f8e00ff */
[----:B------:R-:W-:-:S02]  /*cda0*/  IMAD.U32 R7, RZ, RZ, UR9 ;  /* 0x00000009ff077e24 */ /* 0x000fc4000f8e00ff */
[----:B------:R-:W-:Y:S02]  /*cdb0*/  IMAD.U32 R10, RZ, RZ, UR4 ;  /* 0x00000004ff0a7e24 */ /* 0x000fe4000f8e00ff */
[----:B------:R-:W-:Y:S02]  /*cdc0*/  IMAD.U32 R11, RZ, RZ, UR5 ;  /* 0x00000005ff0b7e24 */ /* 0x000fe4000f8e00ff */
[----:B------:R-:W-:Y:S02]  /*cdd0*/  IMAD.MOV.U32 R8, RZ, RZ, 0x70 ;  /* 0x00000070ff087424 */ /* 0x000fe400078e00ff */
[----:B-1----:R-:W-:-:S07]  /*cde0*/  IMAD.MOV.U32 R13, RZ, RZ, RZ ;  /* 0x000000ffff0d7224 */ /* 0x002fce00078e00ff */
[----:B------:R-:W-:-:S07]  /*cdf0*/  LEPC R20, `(.L_x_11918) ;  /* 0x000000001014794e */ /* 0x000fce0000000000 */
[----:B0-2---:R-:W-:Y:S05]  /*ce00*/  CALL.ABS.NOINC R2 ;  /* 0x0000000002007343 */ /* 0x005fea0003c00000 */
.L_x_11918:
        /* <DEDUP_REMOVED lines=15> */
.L_x_11917:
[----:B------:R-:W-:Y:S05]  /*cf00*/  BSYNC B6 ;  /* 0x0000000000067941 */ /* 0x000fea0003800000 */
.L_x_11916:
        /* <DEDUP_REMOVED lines=13> */
[----:B------:R-:W-:Y:S02]  /*cfe0*/  MOV R22, UR4 ;  /* 0x0000000400167c02 */ /* 0x000fe40008000f00 */
[----:B--2---:R2:W-:Y:S01]  /*cff0*/  STL [R1], R18 ;  /* 0x0000001201007387 */ /* 0x0045e20000100800 */
[----:B-1----:R-:W-:Y:S05]  /*d000*/  BRA.DIV UR5, `(.L_x_11919) ;  /* 0x0000003605647947 */ /* 0x002fea000b800000 */
.L_x_11973:
        /* <DEDUP_REMOVED lines=28> */
[----:B------:R-:W0:Y:S03]  /*d1d0*/  @!P0 LDC.64 R4, c[0x0][0x418] ;  /* 0x00010600ff048b82 */ /* 0x000e260000000a00 */
[----:B------:R-:W-:Y:S01]  /*d1e0*/  @!P0 IADD3 R0, R3, R0, RZ ;  /* 0x0000000003008210 */ /* 0x000fe20007ffe0ff */
        /* <DEDUP_REMOVED lines=16> */
.L_x_11920:
        /* <DEDUP_REMOVED lines=25> */
.L_x_11974:
[----:B------:R-:W-:Y:S05]  /*d480*/  BSYNC B0 ;  /* 0x0000000000007941 */ /* 0x000fea0003800000 */
.L_x_11921:
[----:B------:R-:W1:Y:S01]  /*d490*/  S2R R9, SR_TID.X ;  /* 0x0000000000097919 */ /* 0x000e620000002100 */
[----:B------:R-:W-:Y:S01]  /*d4a0*/  ULDC.64 UR4, c[0x0][0x300] ;  /* 0x0000c00000047ab9 */ /* 0x000fe20000000a00 */
[----:B------:R-:W-:Y:S01]  /*d4b0*/  LOP3.LUT P4, RZ, R16, 0x4, RZ, 0xc0, !PT ;  /* 0x0000000410ff7812 */ /* 0x000fe2000788c0ff */
[----:B------:R-:W-:Y:S01]  /*d4c0*/  IMAD R4, R4, UR4, RZ ;  /* 0x0000000404047c24 */ /* 0x000fe2000f8e02ff */
[C---:B------:R-:W-:Y:S01]  /*d4d0*/  LOP3.LUT P3, RZ, R16.reuse, 0x2, RZ, 0xc0, !PT ;  /* 0x0000000210ff7812 */ /* 0x040fe2000786c0ff */
        /* <DEDUP_REMOVED lines=22> */
[----:B------:R-:W-:Y:S02]  /*d640*/  ISETP.GE.AND P0, PT, R5, 0x1, PT ;  /* 0x000000010500780c */ /* 0x000fe40003f06270 */
[C---:B0-----:R-:W-:Y:S01]  /*d650*/  SHF.L.U32 R10, R9.reuse, 0x3, RZ ;  /* 0x00000003090a7819 */ /* 0x041fe200000006ff */
        /* <DEDUP_REMOVED lines=45> */
.L_x_11984:
        /* <DEDUP_REMOVED lines=12> */
.L_x_11924:
        /* <DEDUP_REMOVED lines=11> */
.L_x_11925:
        /* <DEDUP_REMOVED lines=23> */
.L_x_11927:
[----:B------:R-:W-:Y:S05]  /*dc10*/  BSYNC B6 ;  /* 0x0000000000067941 */ /* 0x000fea0003800000 */
.L_x_11926:
[----:B------:R2:W5:Y:S01]  /*dc20*/  LDL R10, [R1+0xc] ;  /* 0x00000c00010a7983 */ /* 0x0005620000100800 */
[----:B------:R-:W-:Y:S01]  /*dc30*/  UISETP.NE.AND UP0, UPT, UR47, URZ, UPT ;  /* 0x0000003f2f00728c */ /* 0x000fe2000bf05270 */
[----:B-1----:R-:W-:Y:S01]  /*dc40*/  IMAD.U32 R6, RZ, RZ, UR43 ;  /* 0x0000002bff067e24 */ /* 0x002fe2000f8e00ff */
[----:B0-----:R-:W0:Y:S01]  /*dc50*/  S2R R2, SR_TID.X ;  /* 0x0000000000027919 */ /* 0x001e220000002100 */
[----:B------:R-:W1:Y:S03]  /*dc60*/  S2R R20, SR_TID.X ;  /* 0x0000000000147919 */ /* 0x000e660000002100 */
[----:B------:R-:W-:Y:S01]  /*dc70*/  PLOP3.LUT P0, PT, PT, PT, UP0, 0x80, 0x0 ;  /* 0x000000000000781c */ /* 0x000fe20003f0f008 */
[----:B------:R-:W-:Y:S01]  /*dc80*/  ULDC.64 UR8, c[0x0][0x2d8] ;  /* 0x0000b60000087ab9 */ /* 0x000fe20000000a00 */
[----:B------:R-:W-:-:S03]  /*dc90*/  R2UR UR6, R29 ;  /* 0x000000001d0672ca */ /* 0x000fc600000e0000 */
[----:B------:R-:W-:Y:S01]  /*dca0*/  @UP0 ULDC UR4, c[0x0][0x44c] ;  /* 0x0001130000040ab9 */ /* 0x000fe20000000800 */
[----:B------:R-:W-:Y:S01]  /*dcb0*/  R2UR UR7, R22 ;  /* 0x00000000160772ca */ /* 0x000fe200000e0000 */
[----:B------:R-:W-:Y:S01]  /*dcc0*/  ULDC UR12, c[0x0][0x448] ;  /* 0x00011200000c7ab9 */ /* 0x000fe20000000800 */
[----:B------:R-:W-:Y:S01]  /*dcd0*/  ULDC.64 UR10, c[0x0][0x280] ;  /* 0x0000a000000a7ab9 */ /* 0x000fe20000000a00 */
[----:B------:R-:W-:Y:S01]  /*dce0*/  @UP0 ULDC UR13, c[0x0][0x44c] ;  /* 0x00011300000d0ab9 */ /* 0x000fe20000000800 */
[C---:B------:R-:W-:Y:S02]  /*dcf0*/  LOP3.LUT P3, RZ, R16.reuse, 0x400, RZ, 0xc0, !PT ;  /* 0x0000040010ff7812 */ /* 0x040fe4000786c0ff */
[C---:B------:R-:W-:Y:S02]  /*dd00*/  LOP3.LUT P4, RZ, R16.reuse, 0x200, RZ, 0xc0, !PT ;  /* 0x0000020010ff7812 */ /* 0x040fe4000788c0ff */
[----:B------:R-:W-:Y:S02]  /*dd10*/  LOP3.LUT P5, RZ, R16, 0x100, RZ, 0xc0, !PT ;  /* 0x0000010010ff7812 */ /* 0x000fe400078ac0ff */
[----:B0-----:R-:W-:-:S02]  /*dd20*/  LOP3.LUT R2, R2, 0x7f, RZ, 0xc0, !PT ;  /* 0x0000007f02027812 */ /* 0x001fc400078ec0ff */
[----:B-1----:R-:W-:Y:S02]  /*dd30*/  SHF.L.U32 R20, R20, 0x5, RZ ;  /* 0x0000000514147819 */ /* 0x002fe400000006ff */
[----:B------:R-:W-:Y:S02]  /*dd40*/  SHF.R.U32.HI R2, RZ, 0x2, R2 ;  /* 0x00000002ff027819 */ /* 0x000fe40000011602 */
[----:B------:R-:W-:-:S04]  /*dd50*/  LOP3.LUT R20, R20, 0x60, RZ, 0xc0, !PT ;  /* 0x0000006014147812 */ /* 0x000fc800078ec0ff */
[----:B------:R-:W-:-:S05]  /*dd60*/  LOP3.LUT R2, R2, R20, RZ, 0xfc, !PT ;  /* 0x0000001402027212 */ /* 0x000fca00078efcff */
[----:B------:R-:W-:-:S04]  /*dd70*/  IMAD R6, R6, 0xc0, R2 ;  /* 0x000000c006067824 */ /* 0x000fc800078e0202 */
        /* <DEDUP_REMOVED lines=33> */
[----:B------:R-:W-:Y:S02]  /*df90*/  PLOP3.LUT P0, PT, PT, PT, UP0, 0x80, 0x0 ;  /* 0x000000000000781c */ /* 0x000fe40003f0f008 */
[----:B------:R-:W-:-:S11]  /*dfa0*/  IADD3 R6, R6, 0x80, RZ ;  /* 0x0000008006067810 */ /* 0x000fd60007ffe0ff */
        /* <DEDUP_REMOVED lines=27> */
[----:B------:R-:W-:-:S03]  /*e160*/  IMAD.U32 R4, RZ, RZ, UR43 ;  /* 0x0000002bff047e24 */ /* 0x000fc6000f8e00ff */
[----:B------:R-:W1:Y:S01]  /*e170*/  SHFL.IDX PT, R2, R5, RZ, 0x1c1f ;  /* 0x001c1fff05027589 */ /* 0x000e6200000e0000 */
[----:B------:R-:W-:-:S03]  /*e180*/  IMAD R4, R4, 0xc0, R21 ;  /* 0x000000c004047824 */ /* 0x000fc600078e0215 */
[----:B------:R-:W-:Y:S01]  /*e190*/  SHFL.IDX PT, R14, R7, 0x1, 0x1c1f ;  /* 0x003c1f00070e7f89 */ /* 0x000fe200000e0000 */
[C---:B------:R-:W-:Y:S01]  /*e1a0*/  VIADD R8, R4.reuse, 0x20 ;  /* 0x0000002004087836 */ /* 0x040fe20000000000 */
[----:B------:R-:W-:-:S13]  /*e1b0*/  ISETP.GE.AND P0, PT, R4, UR37, PT ;  /* 0x0000002504007c0c */ /* 0x000fda000bf06270 */
[----:B0-----:R-:W-:-:S04]  /*e1c0*/  @!P0 LEA R3, P1, R20, R3, 0x1 ;  /* 0x0000000314038211 */ /* 0x001fc800078208ff */
[----:B-1----:R-:W-:-:S04]  /*e1d0*/  @!P0 IADD3.X R2, RZ, R2, RZ, P1, !PT ;  /* 0x00000002ff028210 */ /* 0x002fc80000ffe4ff */
        /* <DEDUP_REMOVED lines=34> */
[----:B------:R-:W-:Y:S02]  /*e400*/  SHFL.IDX PT, R0, R6, RZ, 0x1c1f ;  /* 0x001c1fff06007589 */ /* 0x000fe400000e0000 */
[----:B------:R-:W-:Y:S01]  /*e410*/  @!P0 MOV R2, R8 ;  /* 0x0000000800028202 */ /* 0x000fe20000000f00 */
[----:B---3--:R-:W-:Y:S01]  /*e420*/  @!P0 IMAD.X R9, RZ, RZ, R5, P1 ;  /* 0x000000ffff098224 */ /* 0x008fe200008e0605 */
[----:B------:R-:W-:Y:S03]  /*e430*/  SHFL.IDX PT, R6, R6, 0x1, 0x1c1f ;  /* 0x003c1f0006067f89 */ /* 0x000fe600000e0000 */
        /* <DEDUP_REMOVED lines=14> */
.L_x_11997:
[----:B------:R-:W-:-:S05]  /*e520*/  VIADD R4, R4, 0xa0 ;  /* 0x000000a004047836 */ /* 0x000fca0000000000 */
[----:B------:R-:W-:-:S13]  /*e530*/  ISETP.GE.AND P0, PT, R4, UR37, PT ;  /* 0x0000002504007c0c */ /* 0x000fda000bf06270 */
[----:B0-----:R-:W-:-:S04]  /*e540*/  @!P0 LEA R2, P1, R20, R14, 0x1 ;  /* 0x0000000e14028211 */ /* 0x001fc800078208ff */
[----:B------:R-:W-:-:S05]  /*e550*/  @!P0 IADD3.X R3, RZ, R6, RZ, P1, !PT ;  /* 0x00000006ff038210 */ /* 0x000fca0000ffe4ff */
        /* <DEDUP_REMOVED lines=8> */
.L_x_11929:
        /* <DEDUP_REMOVED lines=18> */
.L_x_11998:
[----:B------:R-:W-:Y:S05]  /*e700*/  BSYNC B0 ;  /* 0x0000000000007941 */ /* 0x000fea0003800000 */
.L_x_11930:
        /* <DEDUP_REMOVED lines=8> */
[----:B0-----:R-:W-:-:S07]  /*e790*/  IMAD.U32 R0, RZ, RZ, UR4 ;  /* 0x00000004ff007e24 */ /* 0x001fce000f8e00ff */
.L_x_11945:
[----:B------:R-:W2:Y:S01]  /*e7a0*/  LDL R8, [R1+0x8] ;  /* 0x0000080001087983 */ /* 0x000ea20000100800 */
[----:B------:R-:W0:Y:S03]  /*e7b0*/  LDC R4, c[0x0][0x430] ;  /* 0x00010c00ff047b82 */ /* 0x000e260000000800 */
[----:B------:R-:W3:Y:S04]  /*e7c0*/  LDL R6, [R1+0x4] ;  /* 0x0000040001067983 */ /* 0x000ee80000100800 */
[----:B------:R-:W4:Y:S01]  /*e7d0*/  LDL R7, [R1] ;  /* 0x0000000001077983 */ /* 0x000f220000100800 */
[----:B------:R-:W1:Y:S01]  /*e7e0*/  S2R R3, SR_TID.X ;  /* 0x0000000000037919 */ /* 0x000e620000002100 */
[----:B0-----:R-:W-:-:S13]  /*e7f0*/  ISETP.NE.AND P0, PT, R4, 0x1, PT ;  /* 0x000000010400780c */ /* 0x001fda0003f05270 */
[----:B------:R-:W0:Y:S01]  /*e800*/  @P0 LDC R4, c[0x0][0x434] ;  /* 0x00010d00ff040b82 */ /* 0x000e220000000800 */
[----:B-1----:R-:W-:-:S04]  /*e810*/  LOP3.LUT R2, R3, 0x7f, RZ, 0xc0, !PT ;  /* 0x0000007f03027812 */ /* 0x002fc800078ec0ff */
[----:B------:R-:W-:-:S03]  /*e820*/  SHF.R.U32.HI R5, RZ, 0x2, R2 ;  /* 0x00000002ff057819 */ /* 0x000fc60000011602 */
[----:B------:R-:W1:Y:S01]  /*e830*/  @P0 LDC R2, c[0x0][0x438] ;  /* 0x00010e00ff020b82 */ /* 0x000e620000000800 */
[----:B------:R-:W-:Y:S01]  /*e840*/  SHF.L.U32 R3, R3, 0x5, RZ ;  /* 0x0000000503037819 */ /* 0x000fe200000006ff */
[----:B------:R-:W-:-:S03]  /*e850*/  IMAD R5, R0, 0x80, R5 ;  /* 0x0000008000057824 */ /* 0x000fc600078e0205 */
[----:B------:R-:W-:Y:S01]  /*e860*/  LOP3.LUT R3, R3, 0x60, RZ, 0xc0, !PT ;  /* 0x0000006003037812 */ /* 0x000fe200078ec0ff */
[----:B------:R-:W-:Y:S05]  /*e870*/  YIELD ;  /* 0x0000000000007946 */ /* 0x000fea0003800000 */
[----:B------:R-:W-:Y:S01]  /*e880*/  ULDC.64 UR4, c[0x0][0x428] ;  /* 0x00010a0000047ab9 */ /* 0x000fe20000000a00 */
[----:B--2---:R-:W-:-:S05]  /*e890*/  IADD3 R5, R3, R5, R8 ;  /* 0x0000000503057210 */ /* 0x004fca0007ffe008 */
[----:B0-----:R-:W-:-:S04]  /*e8a0*/  @P0 IMAD.HI.U32 R3, R5, R4, RZ ;  /* 0x0000000405030227 */ /* 0x001fc800078e00ff */
[----:B------:R-:W-:Y:S01]  /*e8b0*/  IMAD.MOV.U32 R4, RZ, RZ, R5 ;  /* 0x000000ffff047224 */ /* 0x000fe200078e0005 */
        /* <DEDUP_REMOVED lines=9> */
[----:B------:R-:W-:Y:S01]  /*e950*/  VIADD R23, R9, 0x1 ;  /* 0x0000000109177836 */ /* 0x000fe20000000000 */
[----:B------:R-:W-:Y:S01]  /*e960*/  MOV R8, UR46 ;  /* 0x0000002e00087c02 */ /* 0x000fe20008000f00 */
        /* <DEDUP_REMOVED lines=14> */
.L_x_11933:
[----:B------:R-:W-:Y:S01]  /*ea50*/  IMAD R6, R23, 0x8, R17 ;  /* 0x0000000817067824 */ /* 0x000fe200078e0211 */
[----:B------:R-:W-:Y:S01]  /*ea60*/  SHF.L.U32 R0, R26, 0x1f, RZ ;  /* 0x0000001f1a007819 */ /* 0x000fe200000006ff */
[----:B------:R-:W-:Y:S03]  /*ea70*/  BSSY B1, `(.L_x_11934) ;  /* 0x0000003000017945 */ /* 0x000fe60003800000 */
[----:B------:R-:W0:Y:S02]  /*ea80*/  SYNCS.PHASECHK.TRANS64.TRYWAIT P0, [R6+URZ+0x2d840], R0 ;  /* 0x02d84000060075a7 */ /* 0x000e24000800017f */
[----:B0-----:R-:W-:Y:S05]  /*ea90*/  @!P0 BRA `(.L_x_11935) ;  /* 0x0000002800888947 */ /* 0x001fea0003800000 */
.L_x_11999:
[----:B------:R-:W-:Y:S05]  /*eaa0*/  BSYNC B1 ;  /* 0x0000000000017941 */ /* 0x000fea0003800000 */
.L_x_11934:
[----:B------:R-:W1:Y:S01]  /*eab0*/  S2R R12, SR_TID.X ;  /* 0x00000000000c7919 */ /* 0x000e620000002100 */
[----:B------:R-:W-:Y:S01]  /*eac0*/  SHF.R.S32.HI R21, RZ, 0x1f, R5 ;  /* 0x0000001fff157819 */ /* 0x000fe20000011405 */
[----:B------:R-:W-:Y:S01]  /*ead0*/  ULDC.64 UR4, c[0x0][0x300] ;  /* 0x0000c00000047ab9 */ /* 0x000fe20000000a00 */
[C---:B------:R-:W-:Y:S01]  /*eae0*/  LOP3.LUT P3, RZ, R16.reuse, 0x4, RZ, 0xc0, !PT ;  /* 0x0000000410ff7812 */ /* 0x040fe2000786c0ff */
        /* <DEDUP_REMOVED lines=13> */
[----:B-1----:R-:W-:Y:S01]  /*ebc0*/  SHF.L.U32 R8, R12, 0x3, RZ ;  /* 0x000000030c087819 */ /* 0x002fe200000006ff */
[----:B------:R-:W-:-:S03]  /*ebd0*/  IMAD.WIDE.U32 R2, R22, UR4, R2 ;  /* 0x0000000416027c25 */ /* 0x000fc6000f8e0002 */
[----:B------:R-:W-:Y:S01]  /*ebe0*/  LOP3.LUT R8, R8, 0xd8, RZ, 0xc0, !PT ;  /* 0x000000d808087812 */ /* 0x000fe200078ec0ff */
[----:B------:R-:W-:Y:S01]  /*ebf0*/  IMAD R0, R22, UR5, R0 ;  /* 0x0000000516007c24 */ /* 0x000fe2000f8e0200 */
[----:B------:R-:W-:Y:S01]  /*ec00*/  ULDC.64 UR4, c[0x0][0x2e8] ;  /* 0x0000ba0000047ab9 */ /* 0x000fe20000000a00 */
        /* <DEDUP_REMOVED lines=37> */
.L_x_12009:
[----:B--2---:R-:W-:-:S04]  /*ee60*/  IADD3 R2, P0, R2, R0, RZ ;  /* 0x0000000002027210 */ /* 0x004fc80007f1e0ff */
[----:B------:R-:W-:Y:S02]  /*ee70*/  IADD3.X R3, RZ, R27, RZ, P0, !PT ;  /* 0x0000001bff037210 */ /* 0x000fe400007fe4ff */
        /* <DEDUP_REMOVED lines=8> */
.L_x_11937:
        /* <DEDUP_REMOVED lines=11> */
.L_x_11938:
[----:B------:R1:W-:Y:S01]  /*efb0*/  SYNCS.ARRIVE.TRANS64.A1T0 RZ, [R6+URZ+0x2d830], RZ ;  /* 0x02d830ff06ff79a7 */ /* 0x0003e2000810003f */
[----:B------:R-:W-:Y:S05]  /*efc0*/  @!P2 BRA `(.L_x_11939) ;  /* 0x000000000004a947 */ /* 0x000fea0003800000 */
[----:B------:R-:W-:Y:S01]  /*efd0*/  BPT.TRAP 0x1 ;  /* 0x000000040000795c */ /* 0x000fe20000300000 */
.L_x_11939:
[----:B------:R-:W-:Y:S01]  /*efe0*/  SHF.L.U32 R2, R20, 0x1f, RZ ;  /* 0x0000001f14027819 */ /* 0x000fe200000006ff */
[----:B-1----:R-:W-:Y:S01]  /*eff0*/  IMAD R6, R9, 0x8, R17 ;  /* 0x0000000809067824 */ /* 0x002fe200078e0211 */
[----:B------:R-:W-:Y:S03]  /*f000*/  BSSY B1, `(.L_x_11940) ;  /* 0x0000003000017945 */ /* 0x000fe60003800000 */
[----:B------:R-:W1:Y:S02]  /*f010*/  SYNCS.PHASECHK.TRANS64.TRYWAIT P0, [R6+URZ+0x2d860], R2 ;  /* 0x02d86002060075a7 */ /* 0x000e64000800017f */
[----:B-1----:R-:W-:Y:S05]  /*f020*/  @!P0 BRA `(.L_x_11941) ;  /* 0x00000028007c8947 */ /* 0x002fea0003800000 */
.L_x_12010:
[----:B------:R-:W-:Y:S05]  /*f030*/  BSYNC B1 ;  /* 0x0000000000017941 */ /* 0x000fea0003800000 */
.L_x_11940:
[----:B------:R-:W0:Y:S01]  /*f040*/  S2R R3, SR_TID.X ;  /* 0x0000000000037919 */ /* 0x000e220000002100 */
[----:B-1----:R-:W-:Y:S01]  /*f050*/  IMAD.MOV.U32 R2, RZ, RZ, -0x80 ;  /* 0xffffff80ff027424 */ /* 0x002fe200078e00ff */
[----:B------:R-:W-:Y:S01]  /*f060*/  UMOV UR4, 0xffffffff ;  /* 0xffffffff00047882 */ /* 0x000fe20000000000 */
[----:B------:R-:W-:Y:S02]  /*f070*/  LOP3.LUT P3, RZ, R16, 0x20, RZ, 0xc0, !PT ;  /* 0x0000002010ff7812 */ /* 0x000fe4000786c0ff */
        /* <DEDUP_REMOVED lines=47> */
.L_x_12020:
        /* <DEDUP_REMOVED lines=31> */
.L_x_11943:
        /* <DEDUP_REMOVED lines=11> */
.L_x_11944:
[C---:B------:R-:W-:Y:S01]  /*f610*/  ISETP.GT.AND P0, PT, R24.reuse, RZ, PT ;  /* 0x000000ff1800720c */ /* 0x040fe20003f04270 */
[----:B------:R0:W-:Y:S01]  /*f620*/  SYNCS.ARRIVE.TRANS64.A1T0 RZ, [R6+URZ+0x2d850], RZ ;  /* 0x02d850ff06ff79a7 */ /* 0x0001e2000810003f */
[----:B------:R-:W-:Y:S02]  /*f630*/  VIADD R0, R24, 0xffffffff ;  /* 0xffffffff18007836 */ /* 0x000fe40000000000 */
[----:B------:R-:W-:Y:S02]  /*f640*/  IMAD.MOV.U32 R20, RZ, RZ, R26 ;  /* 0x000000ffff147224 */ /* 0x000fe400078e001a */
[----:B------:R-:W-:Y:S02]  /*f650*/  IMAD.MOV.U32 R9, RZ, RZ, R23 ;  /* 0x000000ffff097224 */ /* 0x000fe400078e0017 */
[----:B------:R-:W-:-:S05]  /*f660*/  IMAD.MOV.U32 R28, RZ, RZ, R24 ;  /* 0x000000ffff1c7224 */ /* 0x000fca00078e0018 */
[----:B0-----:R-:W-:Y:S05]  /*f670*/  @P0 BRA `(.L_x_11945) ;  /* 0xfffffff000480947 */ /* 0x001fea000383ffff */
[----:B------:R-:W-:Y:S05]  /*f680*/  BSYNC B0 ;  /* 0x0000000000007941 */ /* 0x000fea0003800000 */
.L_x_11932:
        /* <DEDUP_REMOVED lines=16> */
[----:B0-----:R-:W-:-:S05]  /*f790*/  IADD3 R0, R0, UR45, R7 ;  /* 0x0000002d00007c10 */ /* 0x001fca000fffe007 */
[----:B------:R0:W-:Y:S02]  /*f7a0*/  STL [R1+0x10], R0 ;  /* 0x0000100001007387 */ /* 0x0001e40000100800 */
.L_x_11947:
[----:B------:R-:W-:Y:S05]  /*f7b0*/  BSYNC B0 ;  /* 0x0000000000007941 */ /* 0x000fea0003800000 */
.L_x_11946:
[----:B0-----:R-:W-:-:S05]  /*f7c0*/  IMAD.U32 R0, RZ, RZ, UR46 ;  /* 0x0000002eff007e24 */ /* 0x001fca000f8e00ff */
[----:B------:R-:W-:-:S13]  /*f7d0*/  ISETP.NE.AND P0, PT, R0, 0x3, PT ;  /* 0x000000030000780c */ /* 0x000fda0003f05270 */
[----:B------:R-:W-:Y:S05]  /*f7e0*/  @!P0 BRA `(.L_x_11948) ;  /* 0x0000000000048947 */ /* 0x000fea0003800000 */
[----:B------:R-:W-:Y:S01]  /*f7f0*/  BPT.TRAP 0x1 ;  /* 0x000000040000795c */ /* 0x000fe20000300000 */
.L_x_11948:
[----:B------:R-:W-:Y:S01]  /*f800*/  LEA R4, R23, R17, 0x3 ;  /* 0x0000001117047211 */ /* 0x000fe200078e18ff */
[----:B------:R-:W-:Y:S01]  /*f810*/  BSSY B0, `(.L_x_11949) ;  /* 0x0000004000007945 */ /* 0x000fe20003800000 */
[----:B------:R-:W-:-:S04]  /*f820*/  SHF.L.U32 R3, R26, 0x1f, RZ ;  /* 0x0000001f1a037819 */ /* 0x000fc800000006ff */
[----:B------:R-:W0:Y:S02]  /*f830*/  SYNCS.PHASECHK.TRANS64.TRYWAIT P0, [R4+URZ+0x2d860], R3 ;  /* 0x02d86003040075a7 */ /* 0x000e24000800017f */
[----:B0-----:R-:W-:Y:S05]  /*f840*/  @!P0 BRA `(.L_x_11950) ;  /* 0x0000002400ec8947 */ /* 0x001fea0003800000 */
.L_x_12021:
[----:B------:R-:W-:Y:S05]  /*f850*/  BSYNC B0 ;  /* 0x0000000000007941 */ /* 0x000fea0003800000 */
.L_x_11949:
[----:B------:R-:W1:Y:S01]  /*f860*/  S2R R7, SR_TID.X ;  /* 0x0000000000077919 */ /* 0x000e620000002100 */
[----:B------:R-:W-:Y:S01]  /*f870*/  IMAD.MOV.U32 R5, RZ, RZ, -0x80 ;  /* 0xffffff80ff057424 */ /* 0x000fe200078e00ff */
[----:B------:R-:W-:Y:S01]  /*f880*/  UMOV UR4, 0xffffffff ;  /* 0xffffffff00047882 */ /* 0x000fe20000000000 */
[----:B------:R-:W-:Y:S02]  /*f890*/  LOP3.LUT P4, RZ, R16, 0x20, RZ, 0xc0, !PT ;  /* 0x0000002010ff7812 */ /* 0x000fe4000788c0ff */
        /* <DEDUP_REMOVED lines=21> */
[----:B0-----:R-:W-:Y:S01]  /*f9f0*/  IADD3.X R3, RZ, R0, RZ, P0, !PT ;  /* 0x00000000ff037210 */ /* 0x001fe200007fe4ff */
[----:B------:R-:W-:Y:S01]  /*fa00*/  IMAD R0, R7, 0x2, R17 ;  /* 0x0000000207007824 */ /* 0x000fe200078e0211 */
[----:B------:R-:W-:Y:S01]  /*fa10*/  ISETP.LT.OR P0, PT, R5, 0x1, P4 ;  /* 0x000000010500780c */ /* 0x000fe20002701670 */
[----:B------:R-:W-:-:S12]  /*fa20*/  SHFL.IDX PT, R7, R19, 0x3, 0x1c1f ;  /* 0x007c1f0013077f89 */ /* 0x000fd800000e0000 */
        /* <DEDUP_REMOVED lines=25> */
.L_x_12031:
        /* <DEDUP_REMOVED lines=13> */
.L_x_11952:
        /* <DEDUP_REMOVED lines=11> */
.L_x_11953:
[----:B------:R0:W-:Y:S01]  /*fd40*/  SYNCS.ARRIVE.TRANS64.A1T0 RZ, [R4+URZ+0x2d850], RZ ;  /* 0x02d850ff04ff79a7 */ /* 0x0001e2000810003f */
[----:B------:R-:W-:-:S05]  /*fd50*/  VIADD R23, R23, 0x1 ;  /* 0x0000000117177836 */ /* 0x000fca0000000000 */
[----:B------:R-:W-:-:S04]  /*fd60*/  ISETP.NE.AND P0, PT, R23, 0x2, PT ;  /* 0x000000021700780c */ /* 0x000fc80003f05270 */
[----:B------:R-:W-:Y:S02]  /*fd70*/  SEL R3, RZ, 0x1, P0 ;  /* 0x00000001ff037807 */ /* 0x000fe40000000000 */
[----:B------:R-:W-:Y:S02]  /*fd80*/  SEL R23, R23, RZ, P0 ;  /* 0x000000ff17177207 */ /* 0x000fe40000000000 */
[----:B0-----:R-:W-:-:S07]  /*fd90*/  LOP3.LUT R26, R26, R3, RZ, 0x3c, !PT ;  /* 0x000000031a1a7212 */ /* 0x001fce00078e3cff */
.L_x_11913:
[----:B------:R-:W-:Y:S05]  /*fda0*/  BSYNC B7 ;  /* 0x0000000000077941 */ /* 0x000fea0003800000 */
.L_x_11911:
        /* <DEDUP_REMOVED lines=8> */
[----:B------:R-:W-:-:S05]  /*fe30*/  MOV R17, UR4 ;  /* 0x0000000400117c02 */ /* 0x000fca0008000f00 */
[----:B-----5:R-:W2:Y:S04]  /*fe40*/  LDS R2, [R17+0x2d8d0] ;  /* 0x02d8d00011027984 */ /* 0x020ea80000000800 */
[----:B--2---:R2:W-:Y:S01]  /*fe50*/  STL [R1+0x10], R2 ;  /* 0x0000100201007387 */ /* 0x0045e20000100800 */
[----:B------:R-:W-:Y:S06]  /*fe60*/  BAR.ARV 0x4, 0x200 ;  /* 0x0108000000007b1d */ /* 0x000fec0000002000 */
[----:B------:R-:W-:Y:S05]  /*fe70*/  BRA `(.L_x_11955) ;  /* 0x00000000002c7947 */ /* 0x000fea0003800000 */
.L_x_11954:
[----:B------:R-:W-:-:S03]  /*fe80*/  UMOV UR4, 0xffffffff ;  /* 0xffffffff00047882 */ /* 0x000fc60000000000 */
[----:B------:R-:W-:Y:S05]  /*fe90*/  BRA.DIV UR4, `(.L_x_11956) ;  /* 0x0000002604d07947 */ /* 0x000fea000b800000 */
[----:B-----5:R2:W3:Y:S02]  /*fea0*/  SHFL.IDX PT, R14, R2, RZ, 0x1f ;  /* 0x00001fff020e7589 */ /* 0x0204e400000e0000 */
.L_x_12034:
        /* <DEDUP_REMOVED lines=8> */
.L_x_11955:
[----:B-1----:R-:W4:Y:S01]  /*ff30*/  LDL R0, [R1+0x10] ;  /* 0x0000100001007983 */ /* 0x002f220000100800 */
[----:B------:R-:W-:Y:S02]  /*ff40*/  ULDC UR4, c[0x0][0xc38] ;  /* 0x00030e0000047ab9 */ /* 0x000fe40000000800 */
[----:B----4-:R-:W-:-:S13]  /*ff50*/  ISETP.GE.AND P0, PT, R0, UR4, PT ;  /* 0x0000000400007c0c */ /* 0x010fda000bf06270 */
[----:B------:R-:W-:Y:S05]  /*ff60*/  @!P0 BRA `(.L_x_11957) ;  /* 0xffffffc4009c8947 */ /* 0x000fea000383ffff */
.L_x_11908:
        /* <DEDUP_REMOVED lines=12> */
.L_x_12035:
[----:B------:R-:W-:Y:S05]  /*10030*/  BSYNC B0 ;  /* 0x0000000000007941 */ /* 0x000fea0003800000 */
.L_x_11958:
[----:B------:R-:W-:-:S03]  /*10040*/  UMOV UR4, 0xffffffff ;  /* 0xffffffff00047882 */ /* 0x000fc60000000000 */
[----:B------:R-:W-:Y:S05]  /*10050*/  BRA.DIV UR4, `(.L_x_11960) ;  /* 0x00000026049c7947 */ /* 0x000fea000b800000 */
[----:B-1----:R-:W1:Y:S02]  /*10060*/  S2R R0, SR_TID.X ;  /* 0x0000000000007919 */ /* 0x002e640000002100 */
[----:B-1----:R-:W-:-:S04]  /*10070*/  SHF.R.U32.HI R0, RZ, 0x5, R0 ;  /* 0x00000005ff007819 */ /* 0x002fc80000011600 */
[----:B------:R-:W-:-:S05]  /*10080*/  LOP3.LUT R0, R0, 0x3, RZ, 0xc0, !PT ;  /* 0x0000000300007812 */ /* 0x000fca00078ec0ff */
[----:B------:R1:W2:Y:S02]  /*10090*/  SHFL.IDX PT, R14, R0, RZ, 0x1f ;  /* 0x00001fff000e7589 */ /* 0x0002a400000e0000 */
.L_x_12038:
[----:B--2---:R-:W-:Y:S01]  /*100a0*/  ISETP.NE.AND P0, PT, R14, RZ, PT ;  /* 0x000000ff0e00720c */ /* 0x004fe20003f05270 */
[----:B------:R-:W-:-:S12]  /*100b0*/  BSSY B0, `(.L_x_11961) ;  /* 0x0000024000007945 */ /* 0x000fd80003800000 */
[----:B------:R-:W-:Y:S05]  /*100c0*/  @P0 BRA `(.L_x_11962) ;  /* 0x0000000000880947 */ /* 0x000fea0003800000 */
[----:B------:R-:W-:-:S03]  /*100d0*/  UMOV UR4, 0xffffffff ;  /* 0xffffffff00047882 */ /* 0x000fc60000000000 */
[----:B------:R-:W-:Y:S05]  /*100e0*/  BRA.DIV UR4, `(.L_x_11963) ;  /* 0x0000002604ac7947 */ /* 0x000fea000b800000 */
[----:B------:R-:W-:-:S13]  /*100f0*/  ELECT P6, URZ, PT ;  /* 0x00000000003f782f */ /* 0x000fda00038c0000 */
.L_x_12041:
[----:B------:R-:W-:Y:S05]  /*10100*/  @!P6 BRA `(.L_x_11962) ;  /* 0x000000000078e947 */ /* 0x000fea0003800000 */
[----:B------:R-:W-:-:S06]  /*10110*/  ULOP3.LUT UR4, UR42, 0x2, URZ, 0xfc, !UPT ;  /* 0x000000022a047892 */ /* 0x000fcc000f8efc3f */
[----:B-1----:R-:W-:-:S05]  /*10120*/  IMAD.U32 R0, RZ, RZ, UR4 ;  /* 0x00000004ff007e24 */ /* 0x002fca000f8e00ff */
[----:B------:R-:W-:-:S13]  /*10130*/  ISETP.NE.AND P0, PT, R0, 0x3, PT ;  /* 0x000000030000780c */ /* 0x000fda0003f05270 */
[----:B------:R-:W-:Y:S05]  /*10140*/  @!P0 BRA `(.L_x_11964) ;  /* 0x0000000000048947 */ /* 0x000fea0003800000 */
[----:B------:R-:W-:Y:S01]  /*10150*/  BPT.TRAP 0x1 ;  /* 0x000000040000795c */ /* 0x000fe20000300000 */
.L_x_11964:
[C---:B------:R-:W-:Y:S01]  /*10160*/  IMAD R5, R23.reuse, 0x8, R4 ;  /* 0x0000000817057824 */ /* 0x040fe200078e0204 */
[----:B------:R-:W-:Y:S01]  /*10170*/  SHF.L.U32 R0, R26, 0x1f, RZ ;  /* 0x0000001f1a007819 */ /* 0x000fe200000006ff */
[----:B------:R-:W-:-:S03]  /*10180*/  VIADD R23, R23, 0x1 ;  /* 0x0000000117177836 */ /* 0x000fc60000000000 */
[----:B------:R-:W1:Y:S02]  /*10190*/  SYNCS.PHASECHK.TRANS64.TRYWAIT P1, [R5+URZ+0x2d840], R0 ;  /* 0x02d84000050075a7 */ /* 0x000e64000802017f */
[----:B------:R-:W-:-:S04]  /*101a0*/  ISETP.NE.AND P2, PT, R23, 0x2, PT ;  /* 0x000000021700780c */ /* 0x000fc80003f45270 */
[----:B------:R-:W-:Y:S01]  /*101b0*/  SEL R3, RZ, 0x1, P2 ;  /* 0x00000001ff037807 */ /* 0x000fe20001000000 */
[----:B-1----:R-:W-:Y:S08]  /*101c0*/  @!P1 BRA `(.L_x_11965) ;  /* 0x0000002400949947 */ /* 0x002ff00003800000 */
.L_x_12042:
[----:B------:R-:W-:Y:S02]  /*101d0*/  SEL R23, R23, RZ, P2 ;  /* 0x000000ff17177207 */ /* 0x000fe40001000000 */
[----:B------:R-:W-:Y:S01]  /*101e0*/  LOP3.LUT R2, R26, R3, RZ, 0x3c, !PT ;  /* 0x000000031a027212 */ /* 0x000fe200078e3cff */
[----:B------:R-:W-:Y:S06]  /*101f0*/  @!P0 BRA `(.L_x_11966) ;  /* 0x0000000000048947 */ /* 0x000fec0003800000 */
[----:B------:R-:W-:Y:S01]  /*10200*/  BPT.TRAP 0x1 ;  /* 0x000000040000795c */ /* 0x000fe20000300000 */
.L_x_11966:
[----:B------:R-:W-:Y:S01]  /*10210*/  IMAD R23, R23, 0x8, R4 ;  /* 0x0000000817177824 */ /* 0x000fe200078e0204 */
[----:B------:R-:W-:-:S04]  /*10220*/  SHF.L.U32 R2, R2, 0x1f, RZ ;  /* 0x0000001f02027819 */ /* 0x000fc800000006ff */
[----:B------:R-:W2:Y:S02]  /*10230*/  SYNCS.PHASECHK.TRANS64.TRYWAIT P1, [R23+URZ+0x2d840], R2 ;  /* 0x02d84002170075a7 */ /* 0x000ea4000802017f */
[----:B--2---:R-:W-:Y:S05]  /*10240*/  @!P1 BRA `(.L_x_11967) ;  /* 0x0000002400889947 */ /* 0x004fea0003800000 */
.L_x_12043:
[----:B------:R-:W-:Y:S05]  /*10250*/  @!P0 BRA `(.L_x_11968) ;  /* 0x0000000000048947 */ /* 0x000fea0003800000 */
[----:B------:R-:W-:Y:S01]  /*10260*/  BPT.TRAP 0x1 ;  /* 0x000000040000795c */ /* 0x000fe20000300000 */
.L_x_11968:
[----:B------:R-:W3:Y:S02]  /*10270*/  SYNCS.PHASECHK.TRANS64.TRYWAIT P1, [R5+URZ+0x2d860], R0 ;  /* 0x02d86000050075a7 */ /* 0x000ee4000802017f */
[----:B---3--:R-:W-:Y:S05]  /*10280*/  @!P1 BRA `(.L_x_11969) ;  /* 0x00000024008c9947 */ /* 0x008fea0003800000 */
.L_x_12044:
[----:B------:R-:W-:Y:S05]  /*10290*/  @!P0 BRA `(.L_x_11970) ;  /* 0x0000000000048947 */ /* 0x000fea0003800000 */
[----:B------:R-:W-:Y:S01]  /*102a0*/  BPT.TRAP 0x1 ;  /* 0x000000040000795c */ /* 0x000fe20000300000 */
.L_x_11970:
[----:B----4-:R4:W0:Y:S02]  /*102b0*/  SYNCS.PHASECHK.TRANS64.TRYWAIT P0, [R23+URZ+0x2d860], R2 ;  /* 0x02d86002170075a7 */ /* 0x010824000800017f */
[----:B0-----:R-:W-:Y:S05]  /*102c0*/  @!P0 NANOSLEEP.SYNCS 0x989680 ;  /* 0x009896800000895d */ /* 0x001fea0003900000 */
[----:B------:R-:W0:Y:S02]  /*102d0*/  @!P0 SYNCS.PHASECHK.TRANS64 P0, [R23+URZ+0x2d860], R2 ;  /* 0x02d86002170085a7 */ /* 0x000e24000800007f */
[----:B0-----:R-:W-:Y:S05]  /*102e0*/  @!P0 BRA `(.L_x_11970) ;  /* 0xfffffffc00f08947 */ /* 0x001fea000383ffff */
.L_x_11962:
[----:B------:R-:W-:Y:S05]  /*102f0*/  BSYNC B0 ;  /* 0x0000000000007941 */ /* 0x000fea0003800000 */
.L_x_11961:
[----:B------:R-:W-:Y:S05]  /*10300*/  EXIT ;  /* 0x000000000000794d */ /* 0x000fea0003800000 */
.L_x_11863:
[----:B0-----:R-:W-:-:S04]  /*10310*/  MOV R3, UR40 ;  /* 0x0000002800037c02 */ /* 0x001fc80008000f00 */
[----:B------:R0:W1:Y:S03]  /*10320*/  SYNCS.PHASECHK.TRANS64.TRYWAIT P1, [R3+URZ+0x2d800], R0 ;  /* 0x02d80000030075a7 */ /* 0x000066000802017f */
[----:B-1----:R-:W-:Y:S05]  /*10330*/  @!P1 NANOSLEEP.SYNCS 0x989680 ;  /* 0x009896800000995d */ /* 0x002fea0003900000 */
[----:B------:R-:W1:Y:S02]  /*10340*/  @!P1 SYNCS.PHASECHK.TRANS64 P1, [R3+URZ+0x2d800], R0 ;  /* 0x02d80000030095a7 */ /* 0x000e64000802007f */
[----:B-1----:R-:W-:Y:S05]  /*10350*/  @!P1 BRA `(.L_x_11863) ;  /* 0xfffffffc00ec9947 */ /* 0x002fea000383ffff */
[----:B------:R-:W-:Y:S05]  /*10360*/  BRA `(.L_x_11971) ;  /* 0xffffff1400007947 */ /* 0x000fea000383ffff */
.L_x_11867:
[----:B-1----:R1:W2:Y:S02]  /*10370*/  SYNCS.PHASECHK.TRANS64.TRYWAIT P1, [R0+URZ+0x2d830], R3 ;  /* 0x02d83003000075a7 */ /* 0x0022a4000802017f */
[----:B--2---:R-:W-:Y:S05]  /*10380*/  @!P1 NANOSLEEP.SYNCS 0x989680 ;  /* 0x009896800000995d */ /* 0x004fea0003900000 */
[----:B------:R-:W2:Y:S02]  /*10390*/  @!P1 SYNCS.PHASECHK.TRANS64 P1, [R0+URZ+0x2d830], R3 ;  /* 0x02d83003000095a7 */ /* 0x000ea4000802007f */
[----:B--2---:R-:W-:Y:S05]  /*103a0*/  @!P1 BRA `(.L_x_11867) ;  /* 0xfffffffc00f09947 */ /* 0x004fea000383ffff */
[----:B------:R-:W-:Y:S05]  /*103b0*/  BRA `(.L_x_11866) ;  /* 0xffffff14001c7947 */ /* 0x000fea000383ffff */
.L_x_11873:
[----:B-1----:R-:W-:-:S04]  /*103c0*/  IMAD.U32 R6, RZ, RZ, UR6 ;  /* 0x00000006ff067e24 */ /* 0x002fc8000f8e00ff */
[----:B------:R1:W2:Y:S03]  /*103d0*/  SYNCS.PHASECHK.TRANS64.TRYWAIT P1, [R6+URZ+0x2d830], R5 ;  /* 0x02d83005060075a7 */ /* 0x0002a6000802017f */
[----:B--2---:R-:W-:Y:S05]  /*103e0*/  @!P1 NANOSLEEP.SYNCS 0x989680 ;  /* 0x009896800000995d */ /* 0x004fea0003900000 */
[----:B------:R-:W2:Y:S02]  /*103f0*/  @!P1 SYNCS.PHASECHK.TRANS64 P1, [R6+URZ+0x2d830], R5 ;  /* 0x02d83005060095a7 */ /* 0x000ea4000802007f */
[----:B--2---:R-:W-:Y:S05]  /*10400*/  @!P1 BRA `(.L_x_11873) ;  /* 0xfffffffc00ec9947 */ /* 0x004fea000383ffff */
[----:B------:R-:W-:Y:S05]  /*10410*/  BRA `(.L_x_11870) ;  /* 0xffffff4000287947 */ /* 0x000fea000383ffff */
.L_x_11877:
[----:B-1----:R-:W-:-:S04]  /*10420*/  IMAD.U32 R6, RZ, RZ, UR6 ;  /* 0x00000006ff067e24 */ /* 0x002fc8000f8e00ff */
[----:B------:R1:W2:Y:S03]  /*10430*/  SYNCS.PHASECHK.TRANS64.TRYWAIT P1, [R6+URZ+0x2d850], R5 ;  /* 0x02d85005060075a7 */ /* 0x0002a6000802017f */
[----:B--2---:R-:W-:Y:S05]  /*10440*/  @!P1 NANOSLEEP.SYNCS 0x989680 ;  /* 0x009896800000995d */ /* 0x004fea0003900000 */
[----:B------:R-:W2:Y:S02]  /*10450*/  @!P1 SYNCS.PHASECHK.TRANS64 P1, [R6+URZ+0x2d850], R5 ;  /* 0x02d85005060095a7 */ /* 0x000ea4000802007f */
[----:B--2---:R-:W-:Y:S05]  /*10460*/  @!P1 BRA `(.L_x_11877) ;  /* 0xfffffffc00ec9947 */ /* 0x004fea000383ffff */
[----:B------:R-:W-:Y:S05]  /*10470*/  BRA `(.L_x_11874) ;  /* 0xffffff4000d47947 */ /* 0x000fea000383ffff */
.L_x_11885:
[----:B-1----:R-:W-:-:S04]  /*10480*/  IMAD.U32 R6, RZ, RZ, UR6 ;  /* 0x00000006ff067e24 */ /* 0x002fc8000f8e00ff */
[----:B------:R1:W2:Y:S03]  /*10490*/  SYNCS.PHASECHK.TRANS64.TRYWAIT P1, [R6+URZ+0x2d830], R5 ;  /* 0x02d83005060075a7 */ /* 0x0002a6000802017f */
[----:B--2---:R-:W-:Y:S05]  /*104a0*/  @!P1 NANOSLEEP.SYNCS 0x989680 ;  /* 0x009896800000995d */ /* 0x004fea0003900000 */
[----:B------:R-:W2:Y:S02]  /*104b0*/  @!P1 SYNCS.PHASECHK.TRANS64 P1, [R6+URZ+0x2d830], R5 ;  /* 0x02d83005060095a7 */ /* 0x000ea4000802007f */
[----:B--2---:R-:W-:Y:S05]  /*104c0*/  @!P1 BRA `(.L_x_11885) ;  /* 0xfffffffc00ec9947 */ /* 0x004fea000383ffff */
[----:B------:R-:W-:Y:S05]  /*104d0*/  BRA `(.L_x_11882) ;  /* 0xffffff7000ac7947 */ /* 0x000fea000383ffff */
.L_x_11889:
[----:B-1----:R-:W-:-:S04]  /*104e0*/  IMAD.U32 R6, RZ, RZ, UR6 ;  /* 0x00000006ff067e24 */ /* 0x002fc8000f8e00ff */
[----:B------:R1:W2:Y:S03]  /*104f0*/  SYNCS.PHASECHK.TRANS64.TRYWAIT P1, [R6+URZ+0x2d850], R5 ;  /* 0x02d85005060075a7 */ /* 0x0002a6000802017f */
[----:B--2---:R-:W-:Y:S05]  /*10500*/  @!P1 NANOSLEEP.SYNCS 0x989680 ;  /* 0x009896800000995d */ /* 0x004fea0003900000 */
[----:B------:R-:W2:Y:S02]  /*10510*/  @!P1 SYNCS.PHASECHK.TRANS64 P1, [R6+URZ+0x2d850], R5 ;  /* 0x02d85005060095a7 */ /* 0x000ea4000802007f */
[----:B--2---:R-:W-:Y:S05]  /*10520*/  @!P1 BRA `(.L_x_11889) ;  /* 0xfffffffc00ec9947 */ /* 0x004fea000383ffff */
[----:B------:R-:W-:Y:S05]  /*10530*/  BRA `(.L_x_11886) ;  /* 0xffffff7400587947 */ /* 0x000fea000383ffff */
.L_x_11896:
[----:B-1----:R-:W-:-:S04]  /*10540*/  IMAD.U32 R4, RZ, RZ, UR8 ;  /* 0x00000008ff047e24 */ /* 0x002fc8000f8e00ff */
[----:B------:R1:W2:Y:S03]  /*10550*/  SYNCS.PHASECHK.TRANS64.TRYWAIT P1, [R4+URZ+0x2d850], R3 ;  /* 0x02d85003040075a7 */ /* 0x0002a6000802017f */
[----:B--2---:R-:W-:Y:S05]  /*10560*/  @!P1 NANOSLEEP.SYNCS 0x989680 ;  /* 0x009896800000995d */ /* 0x004fea0003900000 */
[----:B------:R-:W2:Y:S02]  /*10570*/  @!P1 SYNCS.PHASECHK.TRANS64 P1, [R4+URZ+0x2d850], R3 ;  /* 0x02d85003040095a7 */ /* 0x000ea4000802007f */
[----:B--2---:R-:W-:Y:S05]  /*10580*/  @!P1 BRA `(.L_x_11896) ;  /* 0xfffffffc00ec9947 */ /* 0x004fea000383ffff */
[----:B------:R-:W-:Y:S05]  /*10590*/  BRA `(.L_x_11895) ;  /* 0xffffff98008c7947 */ /* 0x000fea000383ffff */
.L_x_11919:
[----:B------:R-:W1:Y:S01]  /*105a0*/  S2R R20, SR_TID.X ;  /* 0x0000000000147919 */ /* 0x000e620000002100 */
[----:B------:R-:W-:Y:S01]  /*105b0*/  MOV R12, RZ ;  /* 0x000000ff000c7202 */ /* 0x000fe20000000f00 */
        /* <DEDUP_REMOVED lines=8> */
.L_x_11972:
[----:B------:R-:W-:Y:S05]  /*10640*/  BRA `(.L_x_11973) ;  /* 0xffffffc800707947 */ /* 0x000fea000383ffff */
.L_x_11922:
[----:B0-----:R0:W1:Y:S02]  /*10650*/  SYNCS.PHASECHK.TRANS64.TRYWAIT P0, [R6+URZ+0x2d840], R2 ;  /* 0x02d84002060075a7 */ /* 0x001064000800017f */
[----:B-1----:R-:W-:Y:S05]  /*10660*/  @!P0 NANOSLEEP.SYNCS 0x989680 ;  /* 0x009896800000895d */ /* 0x002fea0003900000 */
[----:B------:R-:W1:Y:S02]  /*10670*/  @!P0 SYNCS.PHASECHK.TRANS64 P0, [R6+URZ+0x2d840], R2 ;  /* 0x02d84002060085a7 */ /* 0x000e64000800007f */
[----:B-1----:R-:W-:Y:S05]  /*10680*/  @!P0 BRA `(.L_x_11922) ;  /* 0xfffffffc00f08947 */ /* 0x002fea000383ffff */
[----:B------:R-:W-:Y:S05]  /*10690*/  BRA `(.L_x_11974) ;  /* 0xffffffcc00787947 */ /* 0x000fea000383ffff */
.L_x_11923:
        /* <DEDUP_REMOVED lines=8> */
.L_x_11976:
[----:B------:R-:W-:Y:S05]  /*10720*/  BSYNC B0 ;  /* 0x0000000000007941 */ /* 0x000fea0003800000 */
.L_x_11975:
[----:B------:R-:W-:Y:S01]  /*10730*/  IMAD.MOV.U32 R13, RZ, RZ, R4 ;  /* 0x000000ffff0d7224 */ /* 0x000fe200078e0004 */
[----:B------:R-:W-:Y:S01]  /*10740*/  MOV R2, R14 ;  /* 0x0000000e00027202 */ /* 0x000fe20000000f00 */
[----:B------:R-:W-:Y:S01]  /*10750*/  IMAD.MOV.U32 R12, RZ, RZ, RZ ;  /* 0x000000ffff0c7224 */ /* 0x000fe200078e00ff */
[----:B------:R-:W-:Y:S01]  /*10760*/  @P0 LEA R8, R7, R17, 0x1 ;  /* 0x0000001107080211 */ /* 0x000fe200078e08ff */
[----:B------:R-:W-:Y:S02]  /*10770*/  IMAD.MOV.U32 R11, RZ, RZ, 0x1c1f ;  /* 0x00001c1fff0b7424 */ /* 0x000fe400078e00ff */
[----:B------:R-:W-:-:S07]  /*10780*/  IMAD.MOV.U32 R15, RZ, RZ, -0x1 ;  /* 0xffffffffff0f7424 */ /* 0x000fce00078e00ff */
[----:B------:R-:W-:Y:S05]  /*10790*/  WARPSYNC.COLLECTIVE R15, `(.L_x_11977) ;  /* 0x000000000f087348 */ /* 0x000fea0003c00000 */
[----:B------:R0:W1:Y:S02]  /*107a0*/  SHFL.IDX P6, R14, R13, R12, R11 ;  /* 0x0000000c0d0e7389 */ /* 0x00006400000c000b */
[----:B01----:R-:W-:Y:S01]  /*107b0*/  ENDCOLLECTIVE ;  /* 0x000000000000791b */ /* 0x003fe20003800000 */
.L_x_11977:
[----:B------:R-:W-:Y:S02]  /*107c0*/  IMAD.MOV.U32 R13, RZ, RZ, R0 ;  /* 0x000000ffff0d7224 */ /* 0x000fe400078e0000 */
[----:B------:R-:W-:Y:S02]  /*107d0*/  IMAD.MOV.U32 R12, RZ, RZ, 0x1 ;  /* 0x00000001ff0c7424 */ /* 0x000fe400078e00ff */
[----:B------:R-:W-:-:S07]  /*107e0*/  IMAD.MOV.U32 R3, RZ, RZ, R14 ;  /* 0x000000ffff037224 */ /* 0x000fce00078e000e */
[----:B------:R-:W-:Y:S05]  /*107f0*/  WARPSYNC.COLLECTIVE R15, `(.L_x_11978) ;  /* 0x000000000f087348 */ /* 0x000fea0003c00000 */
[----:B------:R0:W1:Y:S02]  /*10800*/  SHFL.IDX P6, R14, R13, R12, R11 ;  /* 0x0000000c0d0e7389 */ /* 0x00006400000c000b */
[----:B01----:R-:W-:Y:S01]  /*10810*/  ENDCOLLECTIVE ;  /* 0x000000000000791b */ /* 0x003fe20003800000 */
.L_x_11978:
        /* <DEDUP_REMOVED lines=17> */
.L_x_11979:
[----:B------:R-:W-:Y:S01]  /*10930*/  @P0 LEA R8, R7, R17, 0x1 ;  /* 0x0000001107080211 */ /* 0x000fe200078e08ff */
[----:B------:R-:W-:Y:S02]  /*10940*/  IMAD.MOV.U32 R13, RZ, RZ, R0 ;  /* 0x000000ffff0d7224 */ /* 0x000fe400078e0000 */
[----:B------:R-:W-:Y:S02]  /*10950*/  IMAD.MOV.U32 R12, RZ, RZ, 0x2 ;  /* 0x00000002ff0c7424 */ /* 0x000fe400078e00ff */
[----:B------:R-:W-:-:S07]  /*10960*/  IMAD.MOV.U32 R3, RZ, RZ, R14 ;  /* 0x000000ffff037224 */ /* 0x000fce00078e000e */
[----:B------:R-:W-:Y:S05]  /*10970*/  WARPSYNC.COLLECTIVE R15, `(.L_x_11980) ;  /* 0x000000000f087348 */ /* 0x000fea0003c00000 */
[----:B------:R0:W1:Y:S02]  /*10980*/  SHFL.IDX P6, R14, R13, R12, R11 ;  /* 0x0000000c0d0e7389 */ /* 0x00006400000c000b */
[----:B01----:R-:W-:Y:S01]  /*10990*/  ENDCOLLECTIVE ;  /* 0x000000000000791b */ /* 0x003fe20003800000 */
.L_x_11980:
        /* <DEDUP_REMOVED lines=17> */
.L_x_11981:
[----:B------:R-:W-:Y:S01]  /*10ab0*/  @P0 LEA R8, R7, R17, 0x1 ;  /* 0x0000001107080211 */ /* 0x000fe200078e08ff */
[----:B------:R-:W-:Y:S02]  /*10ac0*/  IMAD.MOV.U32 R13, RZ, RZ, R0 ;  /* 0x000000ffff0d7224 */ /* 0x000fe400078e0000 */
[----:B------:R-:W-:Y:S02]  /*10ad0*/  IMAD.MOV.U32 R12, RZ, RZ, 0x3 ;  /* 0x00000003ff0c7424 */ /* 0x000fe400078e00ff */
[----:B------:R-:W-:-:S07]  /*10ae0*/  IMAD.MOV.U32 R3, RZ, RZ, R14 ;  /* 0x000000ffff037224 */ /* 0x000fce00078e000e */
[----:B------:R-:W-:Y:S05]  /*10af0*/  WARPSYNC.COLLECTIVE R15, `(.L_x_11982) ;  /* 0x000000000f087348 */ /* 0x000fea0003c00000 */
[----:B------:R0:W1:Y:S02]  /*10b00*/  SHFL.IDX P6, R14, R13, R12, R11 ;  /* 0x0000000c0d0e7389 */ /* 0x00006400000c000b */
[----:B01----:R-:W-:Y:S01]  /*10b10*/  ENDCOLLECTIVE ;  /* 0x000000000000791b */ /* 0x003fe20003800000 */
.L_x_11982:
        /* <DEDUP_REMOVED lines=16> */
.L_x_11983:
[----:B------:R-:W-:Y:S05]  /*10c20*/  BRA `(.L_x_11984) ;  /* 0xffffffcc00407947 */ /* 0x000fea000383ffff */
.L_x_11928:
[----:B------:R-:W-:Y:S01]  /*10c30*/  IMAD.MOV.U32 R13, RZ, RZ, R5 ;  /* 0x000000ffff0d7224 */ /* 0x000fe200078e0005 */
[----:B------:R-:W-:Y:S01]  /*10c40*/  MOV R11, 0x1c1f ;  /* 0x00001c1f000b7802 */ /* 0x000fe20000000f00 */
[----:B------:R-:W-:Y:S02]  /*10c50*/  IMAD.MOV.U32 R12, RZ, RZ, RZ ;  /* 0x000000ffff0c7224 */ /* 0x000fe400078e00ff */
[----:B------:R-:W-:Y:S02]  /*10c60*/  IMAD.MOV.U32 R15, RZ, RZ, -0x1 ;  /* 0xffffffffff0f7424 */ /* 0x000fe400078e00ff */
[----:B------:R-:W-:-:S07]  /*10c70*/  IMAD.U32 R4, RZ, RZ, UR43 ;  /* 0x0000002bff047e24 */ /* 0x000fce000f8e00ff */
[----:B-----5:R-:W-:Y:S05]  /*10c80*/  WARPSYNC.COLLECTIVE R15, `(.L_x_11985) ;  /* 0x000000000f087348 */ /* 0x020fea0003c00000 */
[----:B------:R0:W1:Y:S02]  /*10c90*/  SHFL.IDX P6, R14, R13, R12, R11 ;  /* 0x0000000c0d0e7389 */ /* 0x00006400000c000b */
[----:B01---5:R-:W-:Y:S01]  /*10ca0*/  ENDCOLLECTIVE ;  /* 0x000000000000791b */ /* 0x023fe20003800000 */
.L_x_11985:
[----:B------:R-:W-:-:S05]  /*10cb0*/  IMAD R4, R4, 0xc0, R21 ;  /* 0x000000c004047824 */ /* 0x000fca00078e0215 */
[----:B------:R-:W-:Y:S01]  /*10cc0*/  ISETP.GE.AND P0, PT, R4, UR37, PT ;  /* 0x0000002504007c0c */ /* 0x000fe2000bf06270 */
[----:B------:R-:W-:Y:S02]  /*10cd0*/  IMAD.MOV.U32 R13, RZ, RZ, R0 ;  /* 0x000000ffff0d7224 */ /* 0x000fe400078e0000 */
[----:B------:R-:W-:-:S10]  /*10ce0*/  IMAD.MOV.U32 R2, RZ, RZ, R14 ;  /* 0x000000ffff027224 */ /* 0x000fd400078e000e */
[----:B------:R-:W-:Y:S05]  /*10cf0*/  WARPSYNC.COLLECTIVE R15, `(.L_x_11986) ;  /* 0x000000000f087348 */ /* 0x000fea0003c00000 */
[----:B------:R0:W1:Y:S02]  /*10d00*/  SHFL.IDX P6, R14, R13, R12, R11 ;  /* 0x0000000c0d0e7389 */ /* 0x00006400000c000b */
[----:B01----:R-:W-:Y:S01]  /*10d10*/  ENDCOLLECTIVE ;  /* 0x000000000000791b */ /* 0x003fe20003800000 */
.L_x_11986:
[----:B------:R-:W-:Y:S02]  /*10d20*/  IMAD.MOV.U32 R13, RZ, RZ, R5 ;  /* 0x000000ffff0d7224 */ /* 0x000fe400078e0005 */
[----:B------:R-:W-:Y:S02]  /*10d30*/  IMAD.MOV.U32 R12, RZ, RZ, 0x1 ;  /* 0x00000001ff0c7424 */ /* 0x000fe400078e00ff */
[----:B------:R-:W-:-:S07]  /*10d40*/  IMAD.MOV.U32 R3, RZ, RZ, R14 ;  /* 0x000000ffff037224 */ /* 0x000fce00078e000e */
[----:B------:R-:W-:Y:S05]  /*10d50*/  WARPSYNC.COLLECTIVE R15, `(.L_x_11987) ;  /* 0x000000000f087348 */ /* 0x000fea0003c00000 */
[----:B------:R0:W1:Y:S02]  /*10d60*/  SHFL.IDX P6, R14, R13, R12, R11 ;  /* 0x0000000c0d0e7389 */ /* 0x00006400000c000b */
[----:B01----:R-:W-:Y:S01]  /*10d70*/  ENDCOLLECTIVE ;  /* 0x000000000000791b */ /* 0x003fe20003800000 */
.L_x_11987:
        /* <DEDUP_REMOVED lines=12> */
[----:B0-----:R-:W-:-:S04]  /*10e40*/  IADD3 R2, R4, 0x20, RZ ;  /* 0x0000002004027810 */ /* 0x001fc80007ffe0ff */
[----:B------:R-:W-:Y:S01]  /*10e50*/  ISETP.GE.AND P0, PT, R2, UR37, PT ;  /* 0x0000002502007c0c */ /* 0x000fe2000bf06270 */
[----:B------:R-:W-:-:S12]  /*10e60*/  IMAD.MOV.U32 R2, RZ, RZ, R14 ;  /* 0x000000ffff027224 */ /* 0x000fd800078e000e */
[----:B------:R-:W-:Y:S05]  /*10e70*/  WARPSYNC.COLLECTIVE R15, `(.L_x_11988) ;  /* 0x000000000f087348 */ /* 0x000fea0003c00000 */
[----:B------:R0:W1:Y:S02]  /*10e80*/  SHFL.IDX P6, R14, R13, R12, R11 ;  /* 0x0000000c0d0e7389 */ /* 0x00006400000c000b */
[----:B01----:R-:W-:Y:S01]  /*10e90*/  ENDCOLLECTIVE ;  /* 0x000000000000791b */ /* 0x003fe20003800000 */
.L_x_11988:
[----:B------:R-:W-:Y:S02]  /*10ea0*/  IMAD.MOV.U32 R13, RZ, RZ, R5 ;  /* 0x000000ffff0d7224 */ /* 0x000fe400078e0005 */
[----:B------:R-:W-:Y:S02]  /*10eb0*/  IMAD.MOV.U32 R12, RZ, RZ, 0x2 ;  /* 0x00000002ff0c7424 */ /* 0x000fe400078e00ff */
[----:B------:R-:W-:-:S07]  /*10ec0*/  IMAD.MOV.U32 R3, RZ, RZ, R14 ;  /* 0x000000ffff037224 */ /* 0x000fce00078e000e */
[----:B------:R-:W-:Y:S05]  /*10ed0*/  WARPSYNC.COLLECTIVE R15, `(.L_x_11989) ;  /* 0x000000000f087348 */ /* 0x000fea0003c00000 */
[----:B------:R0:W1:Y:S02]  /*10ee0*/  SHFL.IDX P6, R14, R13, R12, R11 ;  /* 0x0000000c0d0e7389 */ /* 0x00006400000c000b */
[----:B01----:R-:W-:Y:S01]  /*10ef0*/  ENDCOLLECTIVE ;  /* 0x000000000000791b */ /* 0x003fe20003800000 */
.L_x_11989:
        /* <DEDUP_REMOVED lines=18> */
.L_x_11990:
[----:B------:R-:W-:Y:S01]  /*11020*/  MOV R13, R5 ;  /* 0x00000005000d7202 */ /* 0x000fe20000000f00 */
[----:B------:R-:W-:Y:S02]  /*11030*/  IMAD.MOV.U32 R12, RZ, RZ, 0x3 ;  /* 0x00000003ff0c7424 */ /* 0x000fe400078e00ff */
[----:B------:R-:W-:-:S07]  /*11040*/  IMAD.MOV.U32 R3, RZ, RZ, R14 ;  /* 0x000000ffff037224 */ /* 0x000fce00078e000e */
[----:B------:R-:W-:Y:S05]  /*11050*/  WARPSYNC.COLLECTIVE R15, `(.L_x_11991) ;  /* 0x000000000f087348 */ /* 0x000fea0003c00000 */
[----:B------:R0:W1:Y:S02]  /*11060*/  SHFL.IDX P6, R14, R13, R12, R11 ;  /* 0x0000000c0d0e7389 */ /* 0x00006400000c000b */
[----:B01----:R-:W-:Y:S01]  /*11070*/  ENDCOLLECTIVE ;  /* 0x000000000000791b */ /* 0x003fe20003800000 */
.L_x_11991:
        /* <DEDUP_REMOVED lines=10> */
.L_x_11992:
        /* <DEDUP_REMOVED lines=13> */
.L_x_11993:
[----:B------:R-:W-:-:S13]  /*111f0*/  ISETP.GE.AND P0, PT, R2, UR37, PT ;  /* 0x0000002502007c0c */ /* 0x000fda000bf06270 */
[----:B------:R-:W-:Y:S01]  /*11200*/  @!P0 LEA R8, P1, R20, R0, 0x1 ;  /* 0x0000000014088211 */ /* 0x000fe200078208ff */
[----:B------:R-:W-:Y:S02]  /*11210*/  VIADD R0, R4, 0x80 ;  /* 0x0000008004007836 */ /* 0x000fe40000000000 */
[----:B------:R-:W-:Y:S01]  /*11220*/  IMAD.MOV.U32 R13, RZ, RZ, R7 ;  /* 0x000000ffff0d7224 */ /* 0x000fe200078e0007 */
[----:B------:R-:W-:Y:S01]  /*11230*/  @!P0 MOV R2, R8 ;  /* 0x0000000800028202 */ /* 0x000fe20000000f00 */
[----:B------:R-:W-:-:S04]  /*11240*/  @!P0 IMAD.X R9, RZ, RZ, R5, P1 ;  /* 0x000000ffff098224 */ /* 0x000fc800008e0605 */
        /* <DEDUP_REMOVED lines=12> */
.L_x_11994:
[----:B------:R-:W-:Y:S02]  /*11310*/  IMAD.MOV.U32 R13, RZ, RZ, R6 ;  /* 0x000000ffff0d7224 */ /* 0x000fe400078e0006 */
[----:B------:R-:W-:Y:S01]  /*11320*/  IMAD.MOV.U32 R12, RZ, RZ, 0x1 ;  /* 0x00000001ff0c7424 */ /* 0x000fe200078e00ff */
[----:B------:R-:W-:-:S07]  /*11330*/  MOV R2, R14 ;  /* 0x0000000e00027202 */ /* 0x000fce0000000f00 */
[----:B------:R-:W-:Y:S05]  /*11340*/  WARPSYNC.COLLECTIVE R15, `(.L_x_11995) ;  /* 0x000000000f087348 */ /* 0x000fea0003c00000 */
[----:B------:R0:W1:Y:S02]  /*11350*/  SHFL.IDX P6, R14, R13, R12, R11 ;  /* 0x0000000c0d0e7389 */ /* 0x00006400000c000b */
[----:B01----:R-:W-:Y:S01]  /*11360*/  ENDCOLLECTIVE ;  /* 0x000000000000791b */ /* 0x003fe20003800000 */
.L_x_11995:
        /* <DEDUP_REMOVED lines=15> */
.L_x_11996:
[----:B------:R-:W-:Y:S05]  /*11460*/  BRA `(.L_x_11997) ;  /* 0xffffffd0002c7947 */ /* 0x000fea000383ffff */
.L_x_11931:
[----:B0-----:R0:W1:Y:S02]  /*11470*/  SYNCS.PHASECHK.TRANS64.TRYWAIT P0, [R17+URZ+0x2d820], R0 ;  /* 0x02d82000110075a7 */ /* 0x001064000800017f */
[----:B-1----:R-:W-:Y:S05]  /*11480*/  @!P0 NANOSLEEP.SYNCS 0x989680 ;  /* 0x009896800000895d */ /* 0x002fea0003900000 */
[----:B------:R-:W1:Y:S02]  /*11490*/  @!P0 SYNCS.PHASECHK.TRANS64 P0, [R17+URZ+0x2d820], R0 ;  /* 0x02d82000110085a7 */ /* 0x000e64000800007f */
[----:B-1----:R-:W-:Y:S05]  /*114a0*/  @!P0 BRA `(.L_x_11931) ;  /* 0xfffffffc00f08947 */ /* 0x002fea000383ffff */
[----:B------:R-:W-:Y:S05]  /*114b0*/  BRA `(.L_x_11998) ;  /* 0xffffffd000907947 */ /* 0x000fea000383ffff */
.L_x_11935:
[----:B0-----:R0:W1:Y:S02]  /*114c0*/  SYNCS.PHASECHK.TRANS64.TRYWAIT P0, [R6+URZ+0x2d840], R0 ;  /* 0x02d84000060075a7 */ /* 0x001064000800017f */
[----:B-1----:R-:W-:Y:S05]  /*114d0*/  @!P0 NANOSLEEP.SYNCS 0x989680 ;  /* 0x009896800000895d */ /* 0x002fea0003900000 */
[----:B------:R-:W1:Y:S02]  /*114e0*/  @!P0 SYNCS.PHASECHK.TRANS64 P0, [R6+URZ+0x2d840], R0 ;  /* 0x02d84000060085a7 */ /* 0x000e64000800007f */
[----:B-1----:R-:W-:Y:S05]  /*114f0*/  @!P0 BRA `(.L_x_11935) ;  /* 0xfffffffc00f08947 */ /* 0x002fea000383ffff */
[----:B------:R-:W-:Y:S05]  /*11500*/  BRA `(.L_x_11999) ;  /* 0xffffffd400647947 */ /* 0x000fea000383ffff */
.L_x_11936:
        /* <DEDUP_REMOVED lines=8> */
.L_x_12001:
[----:B------:R-:W-:Y:S05]  /*11590*/  BSYNC B1 ;  /* 0x0000000000017941 */ /* 0x000fea0003800000 */
.L_x_12000:
[----:B------:R-:W0:Y:S01]  /*115a0*/  S2R R27, SR_TID.X ;  /* 0x00000000001b7919 */ /* 0x000e220000002100 */
[----:B------:R-:W-:Y:S01]  /*115b0*/  IMAD.MOV.U32 R13, RZ, RZ, R7 ;  /* 0x000000ffff0d7224 */ /* 0x000fe200078e0007 */
[----:B------:R-:W-:Y:S01]  /*115c0*/  MOV R12, RZ ;  /* 0x000000ff000c7202 */ /* 0x000fe20000000f00 */
[----:B------:R-:W-:Y:S01]  /*115d0*/  IMAD.MOV.U32 R11, RZ, RZ, 0x1c1f ;  /* 0x00001c1fff0b7424 */ /* 0x000fe200078e00ff */
[----:B------:R-:W-:Y:S01]  /*115e0*/  LEA R8, R8, R17, 0x1 ;  /* 0x0000001108087211 */ /* 0x000fe200078e08ff */
[----:B------:R-:W-:Y:S02]  /*115f0*/  IMAD.MOV.U32 R15, RZ, RZ, -0x1 ;  /* 0xffffffffff0f7424 */ /* 0x000fe400078e00ff */
[----:B------:R-:W-:-:S07]  /*11600*/  IMAD.MOV.U32 R3, RZ, RZ, R14 ;  /* 0x000000ffff037224 */ /* 0x000fce00078e000e */
[----:B0-----:R-:W-:Y:S05]  /*11610*/  WARPSYNC.COLLECTIVE R15, `(.L_x_12002) ;  /* 0x000000000f087348 */ /* 0x001fea0003c00000 */
[----:B------:R1:W2:Y:S02]  /*11620*/  SHFL.IDX P6, R14, R13, R12, R11 ;  /* 0x0000000c0d0e7389 */ /* 0x0002a400000c000b */
[----:B012---:R-:W-:Y:S01]  /*11630*/  ENDCOLLECTIVE ;  /* 0x000000000000791b */ /* 0x007fe20003800000 */
.L_x_12002:
[----:B------:R-:W-:Y:S02]  /*11640*/  IMAD.MOV.U32 R13, RZ, RZ, R10 ;  /* 0x000000ffff0d7224 */ /* 0x000fe400078e000a */
[----:B------:R-:W-:Y:S02]  /*11650*/  IMAD.MOV.U32 R12, RZ, RZ, 0x1 ;  /* 0x00000001ff0c7424 */ /* 0x000fe400078e00ff */
[----:B------:R-:W-:Y:S02]  /*11660*/  IMAD.SHL.U32 R27, R27, 0x8, RZ ;  /* 0x000000081b1b7824 */ /* 0x000fe400078e00ff */
[----:B------:R-:W-:-:S07]  /*11670*/  IMAD.MOV.U32 R2, RZ, RZ, R14 ;  /* 0x000000ffff027224 */ /* 0x000fce00078e000e */
[----:B------:R-:W-:Y:S05]  /*11680*/  WARPSYNC.COLLECTIVE R15, `(.L_x_12003) ;  /* 0x000000000f087348 */ /* 0x000fea0003c00000 */
[----:B------:R0:W1:Y:S02]  /*11690*/  SHFL.IDX P6, R14, R13, R12, R11 ;  /* 0x0000000c0d0e7389 */ /* 0x00006400000c000b */
[----:B01----:R-:W-:Y:S01]  /*116a0*/  ENDCOLLECTIVE ;  /* 0x000000000000791b */ /* 0x003fe20003800000 */
.L_x_12003:
        /* <DEDUP_REMOVED lines=15> */
.L_x_12004:
[----:B------:R-:W-:Y:S01]  /*117a0*/  MOV R13, R10 ;  /* 0x0000000a000d7202 */ /* 0x000fe20000000f00 */
[----:B------:R-:W-:Y:S02]  /*117b0*/  IMAD.MOV.U32 R12, RZ, RZ, 0x2 ;  /* 0x00000002ff0c7424 */ /* 0x000fe400078e00ff */
[----:B------:R-:W-:-:S07]  /*117c0*/  IMAD.MOV.U32 R2, RZ, RZ, R14 ;  /* 0x000000ffff027224 */ /* 0x000fce00078e000e */
[----:B------:R-:W-:Y:S05]  /*117d0*/  WARPSYNC.COLLECTIVE R15, `(.L_x_12005) ;  /* 0x000000000f087348 */ /* 0x000fea0003c00000 */
[----:B------:R0:W1:Y:S02]  /*117e0*/  SHFL.IDX P6, R14, R13, R12, R11 ;  /* 0x0000000c0d0e7389 */ /* 0x00006400000c000b */
[----:B01----:R-:W-:Y:S01]  /*117f0*/  ENDCOLLECTIVE ;  /* 0x000000000000791b */ /* 0x003fe20003800000 */
.L_x_12005:
        /* <DEDUP_REMOVED lines=13> */
.L_x_12006:
[----:B------:R-:W-:Y:S01]  /*118d0*/  IMAD.MOV.U32 R13, RZ, RZ, R10 ;  /* 0x000000ffff0d7224 */ /* 0x000fe200078e000a */
[----:B------:R-:W-:Y:S01]  /*118e0*/  MOV R12, 0x3 ;  /* 0x00000003000c7802 */ /* 0x000fe20000000f00 */
[----:B------:R-:W-:-:S07]  /*118f0*/  IMAD.MOV.U32 R2, RZ, RZ, R14 ;  /* 0x000000ffff027224 */ /* 0x000fce00078e000e */
[----:B------:R-:W-:Y:S05]  /*11900*/  WARPSYNC.COLLECTIVE R15, `(.L_x_12007) ;  /* 0x000000000f087348 */ /* 0x000fea0003c00000 */
[----:B------:R0:W1:Y:S02]  /*11910*/  SHFL.IDX P6, R14, R13, R12, R11 ;  /* 0x0000000c0d0e7389 */ /* 0x00006400000c000b */
[----:B01----:R-:W-:Y:S01]  /*11920*/  ENDCOLLECTIVE ;  /* 0x000000000000791b */ /* 0x003fe20003800000 */
.L_x_12007:
        /* <DEDUP_REMOVED lines=13> */
.L_x_12008:
[----:B------:R-:W-:Y:S01]  /*11a00*/  IMAD.MOV.U32 R2, RZ, RZ, R14 ;  /* 0x000000ffff027224 */ /* 0x000fe200078e000e */
[----:B------:R-:W-:Y:S06]  /*11a10*/  BRA `(.L_x_12009) ;  /* 0xffffffd400107947 */ /* 0x000fec000383ffff */
.L_x_11941:
[----:B-1----:R1:W2:Y:S02]  /*11a20*/  SYNCS.PHASECHK.TRANS64.TRYWAIT P0, [R6+URZ+0x2d860], R2 ;  /* 0x02d86002060075a7 */ /* 0x0022a4000800017f */
[----:B--2---:R-:W-:Y:S05]  /*11a30*/  @!P0 NANOSLEEP.SYNCS 0x989680 ;  /* 0x009896800000895d */ /* 0x004fea0003900000 */
[----:B------:R-:W2:Y:S02]  /*11a40*/  @!P0 SYNCS.PHASECHK.TRANS64 P0, [R6+URZ+0x2d860], R2 ;  /* 0x02d86002060085a7 */ /* 0x000ea4000800007f */
[----:B--2---:R-:W-:Y:S05]  /*11a50*/  @!P0 BRA `(.L_x_11941) ;  /* 0xfffffffc00f08947 */ /* 0x004fea000383ffff */
[----:B------:R-:W-:Y:S05]  /*11a60*/  BRA `(.L_x_12010) ;  /* 0xffffffd400707947 */ /* 0x000fea000383ffff */
.L_x_11942:
        /* <DEDUP_REMOVED lines=8> */
.L_x_12012:
[----:B------:R-:W-:Y:S05]  /*11af0*/  BSYNC B1 ;  /* 0x0000000000017941 */ /* 0x000fea0003800000 */
.L_x_12011:
        /* <DEDUP_REMOVED lines=9> */
.L_x_12013:
[----:B------:R-:W-:Y:S02]  /*11b90*/  IMAD.MOV.U32 R13, RZ, RZ, R19 ;  /* 0x000000ffff0d7224 */ /* 0x000fe400078e0013 */
[----:B------:R-:W-:Y:S02]  /*11ba0*/  IMAD.MOV.U32 R12, RZ, RZ, 0x1 ;  /* 0x00000001ff0c7424 */ /* 0x000fe400078e00ff */
[----:B------:R-:W-:-:S07]  /*11bb0*/  IMAD.MOV.U32 R2, RZ, RZ, R14 ;  /* 0x000000ffff027224 */ /* 0x000fce00078e000e */
[----:B------:R-:W-:Y:S05]  /*11bc0*/  WARPSYNC.COLLECTIVE R15, `(.L_x_12014) ;  /* 0x000000000f087348 */ /* 0x000fea0003c00000 */
[----:B------:R0:W1:Y:S02]  /*11bd0*/  SHFL.IDX P6, R14, R13, R12, R11 ;  /* 0x0000000c0d0e7389 */ /* 0x00006400000c000b */
[----:B01----:R-:W-:Y:S01]  /*11be0*/  ENDCOLLECTIVE ;  /* 0x000000000000791b */ /* 0x003fe20003800000 */
.L_x_12014:
        /* <DEDUP_REMOVED lines=16> */
.L_x_12015:
[----:B------:R-:W-:Y:S02]  /*11cf0*/  IMAD.MOV.U32 R13, RZ, RZ, R19 ;  /* 0x000000ffff0d7224 */ /* 0x000fe400078e0013 */
[----:B------:R-:W-:Y:S02]  /*11d00*/  IMAD.MOV.U32 R12, RZ, RZ, 0x2 ;  /* 0x00000002ff0c7424 */ /* 0x000fe400078e00ff */
[----:B------:R-:W-:-:S07]  /*11d10*/  IMAD.MOV.U32 R2, RZ, RZ, R14 ;  /* 0x000000ffff027224 */ /* 0x000fce00078e000e */
[----:B------:R-:W-:Y:S05]  /*11d20*/  WARPSYNC.COLLECTIVE R15, `(.L_x_12016) ;  /* 0x000000000f087348 */ /* 0x000fea0003c00000 */
[----:B------:R0:W1:Y:S02]  /*11d30*/  SHFL.IDX P6, R14, R13, R12, R11 ;  /* 0x0000000c0d0e7389 */ /* 0x00006400000c000b */
[----:B01----:R-:W-:Y:S01]  /*11d40*/  ENDCOLLECTIVE ;  /* 0x000000000000791b */ /* 0x003fe20003800000 */
.L_x_12016:
        /* <DEDUP_REMOVED lines=16> */
.L_x_12017:
[----:B------:R-:W-:Y:S01]  /*11e50*/  MOV R13, R19 ;  /* 0x00000013000d7202 */ /* 0x000fe20000000f00 */
[----:B------:R-:W-:Y:S02]  /*11e60*/  IMAD.MOV.U32 R12, RZ, RZ, 0x3 ;  /* 0x00000003ff0c7424 */ /* 0x000fe400078e00ff */
[----:B------:R-:W-:-:S07]  /*11e70*/  IMAD.MOV.U32 R2, RZ, RZ, R14 ;  /* 0x000000ffff027224 */ /* 0x000fce00078e000e */
[----:B------:R-:W-:Y:S05]  /*11e80*/  WARPSYNC.COLLECTIVE R15, `(.L_x_12018) ;  /* 0x000000000f087348 */ /* 0x000fea0003c00000 */
[----:B------:R0:W1:Y:S02]  /*11e90*/  SHFL.IDX P6, R14, R13, R12, R11 ;  /* 0x0000000c0d0e7389 */ /* 0x00006400000c000b */
[----:B01----:R-:W-:Y:S01]  /*11ea0*/  ENDCOLLECTIVE ;  /* 0x000000000000791b */ /* 0x003fe20003800000 */
.L_x_12018:
        /* <DEDUP_REMOVED lines=13> */
.L_x_12019:
        /* <DEDUP_REMOVED lines=8> */
.L_x_11950:
[----:B0-----:R0:W1:Y:S02]  /*12000*/  SYNCS.PHASECHK.TRANS64.TRYWAIT P0, [R4+URZ+0x2d860], R3 ;  /* 0x02d86003040075a7 */ /* 0x001064000800017f */
[----:B-1----:R-:W-:Y:S05]  /*12010*/  @!P0 NANOSLEEP.SYNCS 0x989680 ;  /* 0x009896800000895d */ /* 0x002fea0003900000 */
[----:B------:R-:W1:Y:S02]  /*12020*/  @!P0 SYNCS.PHASECHK.TRANS64 P0, [R4+URZ+0x2d860], R3 ;  /* 0x02d86003040085a7 */ /* 0x000e64000800007f */
[----:B-1----:R-:W-:Y:S05]  /*12030*/  @!P0 BRA `(.L_x_11950) ;  /* 0xfffffffc00f08947 */ /* 0x002fea000383ffff */
[----:B------:R-:W-:Y:S05]  /*12040*/  BRA `(.L_x_12021) ;  /* 0xffffffd800007947 */ /* 0x000fea000383ffff */
.L_x_11951:
        /* <DEDUP_REMOVED lines=8> */
.L_x_12023:
[----:B------:R-:W-:Y:S05]  /*120d0*/  BSYNC B0 ;  /* 0x0000000000007941 */ /* 0x000fea0003800000 */
.L_x_12022:
[----:B------:R-:W0:Y:S01]  /*120e0*/  S2R R2, SR_TID.X ;  /* 0x0000000000027919 */ /* 0x000e220000002100 */
[----:B------:R-:W-:Y:S01]  /*120f0*/  IMAD.MOV.U32 R13, RZ, RZ, R18 ;  /* 0x000000ffff0d7224 */ /* 0x000fe200078e0012 */
[----:B------:R-:W-:Y:S01]  /*12100*/  MOV R15, 0xffffffff ;  /* 0xffffffff000f7802 */ /* 0x000fe20000000f00 */
[----:B------:R-:W-:Y:S02]  /*12110*/  IMAD.MOV.U32 R12, RZ, RZ, RZ ;  /* 0x000000ffff0c7224 */ /* 0x000fe400078e00ff */
[----:B------:R-:W-:Y:S02]  /*12120*/  IMAD.MOV.U32 R11, RZ, RZ, 0x1c1f ;  /* 0x00001c1fff0b7424 */ /* 0x000fe400078e00ff */
[----:B------:R-:W-:-:S07]  /*12130*/  IMAD.MOV.U32 R0, RZ, RZ, R14 ;  /* 0x000000ffff007224 */ /* 0x000fce00078e000e */
[----:B0-----:R-:W-:Y:S05]  /*12140*/  WARPSYNC.COLLECTIVE R15, `(.L_x_12024) ;  /* 0x000000000f087348 */ /* 0x001fea0003c00000 */
[----:B------:R1:W2:Y:S02]  /*12150*/  SHFL.IDX P6, R14, R13, R12, R11 ;  /* 0x0000000c0d0e7389 */ /* 0x0002a400000c000b */
[----:B012---:R-:W-:Y:S01]  /*12160*/  ENDCOLLECTIVE ;  /* 0x000000000000791b */ /* 0x007fe20003800000 */
.L_x_12024:
        /* <DEDUP_REMOVED lines=9> */
.L_x_12025:
[----:B------:R-:W-:Y:S01]  /*12200*/  IMAD.X R3, RZ, RZ, R0, P0 ;  /* 0x000000ffff037224 */ /* 0x000fe200000e0600 */
[----:B------:R-:W-:Y:S01]  /*12210*/  ISETP.LT.OR P0, PT, R5, 0x1, P4 ;  /* 0x000000010500780c */ /* 0x000fe20002701670 */
[----:B------:R-:W-:Y:S01]  /*12220*/  IMAD R0, R7, 0x2, R17 ;  /* 0x0000000207007824 */ /* 0x000fe200078e0211 */
        /* <DEDUP_REMOVED lines=13> */
.L_x_12026:
[----:B------:R-:W-:Y:S02]  /*12300*/  IMAD.MOV.U32 R13, RZ, RZ, R19 ;  /* 0x000000ffff0d7224 */ /* 0x000fe400078e0013 */
[----:B------:R-:W-:Y:S01]  /*12310*/  IMAD.MOV.U32 R12, RZ, RZ, 0x2 ;  /* 0x00000002ff0c7424 */ /* 0x000fe200078e00ff */
[----:B------:R-:W-:-:S13]  /*12320*/  IADD3 R2, P0, R14, R6, RZ ;  /* 0x000000060e027210 */ /* 0x000fda0007f1e0ff */
[----:B------:R-:W-:Y:S05]  /*12330*/  WARPSYNC.COLLECTIVE R15, `(.L_x_12027) ;  /* 0x000000000f087348 */ /* 0x000fea0003c00000 */
[----:B------:R0:W1:Y:S02]  /*12340*/  SHFL.IDX P6, R14, R13, R12, R11 ;  /* 0x0000000c0d0e7389 */ /* 0x00006400000c000b */
[----:B01----:R-:W-:Y:S01]  /*12350*/  ENDCOLLECTIVE ;  /* 0x000000000000791b */ /* 0x003fe20003800000 */
.L_x_12027:
        /* <DEDUP_REMOVED lines=15> */
.L_x_12028:
[----:B------:R-:W-:Y:S01]  /*12450*/  MOV R13, R19 ;  /* 0x00000013000d7202 */ /* 0x000fe20000000f00 */
[----:B------:R-:W-:Y:S01]  /*12460*/  IMAD.MOV.U32 R12, RZ, RZ, 0x3 ;  /* 0x00000003ff0c7424 */ /* 0x000fe200078e00ff */
[----:B------:R-:W-:-:S13]  /*12470*/  IADD3 R2, P0, R14, R6, RZ ;  /* 0x000000060e027210 */ /* 0x000fda0007f1e0ff */
[----:B------:R-:W-:Y:S05]  /*12480*/  WARPSYNC.COLLECTIVE R15, `(.L_x_12029) ;  /* 0x000000000f087348 */ /* 0x000fea0003c00000 */
[----:B------:R0:W1:Y:S02]  /*12490*/  SHFL.IDX P6, R14, R13, R12, R11 ;  /* 0x0000000c0d0e7389 */ /* 0x00006400000c000b */
[----:B01----:R-:W-:Y:S01]  /*124a0*/  ENDCOLLECTIVE ;  /* 0x000000000000791b */ /* 0x003fe20003800000 */
.L_x_12029:
        /* <DEDUP_REMOVED lines=12> */
.L_x_12030:
[----:B------:R-:W-:Y:S01]  /*12570*/  @!PT LDS RZ, [RZ] ;  /* 0x00000000fffff984 */ /* 0x000fe20000000800 */
[----:B------:R-:W-:Y:S01]  /*12580*/  @!PT LDS RZ, [RZ] ;  /* 0x00000000fffff984 */ /* 0x000fe20000000800 */
[----:B------:R-:W-:Y:S01]  /*12590*/  @!PT LDS RZ, [RZ] ;  /* 0x00000000fffff984 */ /* 0x000fe20000000800 */
[----:B------:R0:W-:Y:S01]  /*125a0*/  LDGSTS.E.BYPASS.LTC128B.128 [R0+0x3400], desc[UR50][R2.64+0x40], !P0 ;  /* 0x0340004002007fae */ /* 0x0001e2000c101d72 */
[----:B------:R-:W-:-:S13]  /*125b0*/  ISETP.LT.OR P0, PT, R5, 0x41, P1 ;  /* 0x000000410500780c */ /* 0x000fda0000f01670 */
[----:B------:R0:W-:Y:S01]  /*125c0*/  LDGSTS.E.BYPASS.LTC128B.128 [R0+0x5400], desc[UR50][R2.64+0x80], !P0 ;  /* 0x0540008002007fae */ /* 0x0001e2000c101d72 */
[----:B------:R-:W-:Y:S05]  /*125d0*/  BRA `(.L_x_12031) ;  /* 0xffffffd400787947 */ /* 0x000fea000383ffff */
.L_x_11956:
[----:B------:R-:W-:Y:S01]  /*125e0*/  BSSY B0, `(.L_x_12032) ;  /* 0x0000008000007945 */ /* 0x000fe20003800000 */
[----:B-----5:R-:W-:Y:S01]  /*125f0*/  IMAD.MOV.U32 R13, RZ, RZ, R2 ;  /* 0x000000ffff0d7224 */ /* 0x020fe200078e0002 */
[----:B------:R-:W-:Y:S01]  /*12600*/  MOV R15, 0xffffffff ;  /* 0xffffffff000f7802 */ /* 0x000fe20000000f00 */
[----:B------:R-:W-:Y:S02]  /*12610*/  IMAD.MOV.U32 R12, RZ, RZ, RZ ;  /* 0x000000ffff0c7224 */ /* 0x000fe400078e00ff */
[----:B------:R-:W-:-:S07]  /*12620*/  IMAD.MOV.U32 R11, RZ, RZ, 0x1f ;  /* 0x0000001fff0b7424 */ /* 0x000fce00078e00ff */
[----:B01----:R-:W-:Y:S05]  /*12630*/  WARPSYNC.COLLECTIVE R15, `(.L_x_12033) ;  /* 0x000000000f087348 */ /* 0x003fea0003c00000 */
[----:B------:R2:W3:Y:S02]  /*12640*/  SHFL.IDX P6, R14, R13, R12, R11 ;  /* 0x0000000c0d0e7389 */ /* 0x0004e400000c000b */
[----:B0123--:R-:W-:Y:S01]  /*12650*/  ENDCOLLECTIVE ;  /* 0x000000000000791b */ /* 0x00ffe20003800000 */
.L_x_12033:
[----:B------:R-:W-:Y:S05]  /*12660*/  BSYNC B0 ;  /* 0x0000000000007941 */ /* 0x000fea0003800000 */
.L_x_12032:
[----:B------:R-:W-:Y:S05]  /*12670*/  BRA `(.L_x_12034) ;  /* 0xffffffd8000c7947 */ /* 0x000fea000383ffff */
.L_x_11959:
[----:B-1----:R1:W2:Y:S02]  /*12680*/  SYNCS.PHASECHK.TRANS64.TRYWAIT P0, [R4+URZ+0x2d820], R0 ;  /* 0x02d82000040075a7 */ /* 0x0022a4000800017f */
[----:B--2---:R-:W-:Y:S05]  /*12690*/  @!P0 NANOSLEEP.SYNCS 0x989680 ;  /* 0x009896800000895d */ /* 0x004fea0003900000 */
[----:B------:R-:W2:Y:S02]  /*126a0*/  @!P0 SYNCS.PHASECHK.TRANS64 P0, [R4+URZ+0x2d820], R0 ;  /* 0x02d82000040085a7 */ /* 0x000ea4000800007f */
[----:B--2---:R-:W-:Y:S05]  /*126b0*/  @!P0 BRA `(.L_x_11959) ;  /* 0xfffffffc00f08947 */ /* 0x004fea000383ffff */
[----:B------:R-:W-:Y:S05]  /*126c0*/  BRA `(.L_x_12035) ;  /* 0xffffffd800587947 */ /* 0x000fea000383ffff */
.L_x_11960:
        /* <DEDUP_REMOVED lines=11> */
.L_x_12037:
[----:B------:R-:W-:Y:S05]  /*12780*/  BSYNC B0 ;  /* 0x0000000000007941 */ /* 0x000fea0003800000 */
.L_x_12036:
[----:B------:R-:W-:Y:S05]  /*12790*/  BRA `(.L_x_12038) ;  /* 0xffffffd800407947 */ /* 0x000fea000383ffff */
.L_x_11963:
[----:B------:R-:W-:Y:S01]  /*127a0*/  BSSY B1, `(.L_x_12039) ;  /* 0x0000006000017945 */ /* 0x000fe20003800000 */
[----:B------:R-:W-:-:S07]  /*127b0*/  IMAD.MOV.U32 R15, RZ, RZ, -0x1 ;  /* 0xffffffffff0f7424 */ /* 0x000fce00078e00ff */
[----:B01----:R-:W-:Y:S05]  /*127c0*/  WARPSYNC.COLLECTIVE R15, `(.L_x_12040) ;  /* 0x000000000f0c7348 */ /* 0x003fea0003c00000 */
[----:B------:R-:W-:Y:S02]  /*127d0*/  ELECT P6, UR62, PT ;  /* 0x00000000003e782f */ /* 0x000fe400038c0000 */
[----:B------:R-:W-:Y:S01]  /*127e0*/  MOV R14, UR62 ;  /* 0x0000003e000e7c02 */ /* 0x000fe20008000f00 */
[----:B01----:R-:W-:Y:S10]  /*127f0*/  ENDCOLLECTIVE ;  /* 0x000000000000791b */ /* 0x003ff40003800000 */
.L_x_12040:
[----:B------:R-:W-:Y:S05]  /*12800*/  BSYNC B1 ;  /* 0x0000000000017941 */ /* 0x000fea0003800000 */
.L_x_12039:
[----:B------:R-:W-:Y:S05]  /*12810*/  BRA `(.L_x_12041) ;  /* 0xffffffd800387947 */ /* 0x000fea000383ffff */
.L_x_11965:
[----:B-1----:R1:W2:Y:S02]  /*12820*/  SYNCS.PHASECHK.TRANS64.TRYWAIT P1, [R5+URZ+0x2d840], R0 ;  /* 0x02d84000050075a7 */ /* 0x0022a4000802017f */
[----:B--2---:R-:W-:Y:S05]  /*12830*/  @!P1 NANOSLEEP.SYNCS 0x989680 ;  /* 0x009896800000995d */ /* 0x004fea0003900000 */
[----:B------:R-:W2:Y:S02]  /*12840*/  @!P1 SYNCS.PHASECHK.TRANS64 P1, [R5+URZ+0x2d840], R0 ;  /* 0x02d84000050095a7 */ /* 0x000ea4000802007f */
[----:B--2---:R-:W-:Y:S05]  /*12850*/  @!P1 BRA `(.L_x_11965) ;  /* 0xfffffffc00f09947 */ /* 0x004fea000383ffff */
[----:B------:R-:W-:Y:S05]  /*12860*/  BRA `(.L_x_12042) ;  /* 0xffffffd800587947 */ /* 0x000fea000383ffff */
.L_x_11967:
[----:B--2---:R2:W3:Y:S02]  /*12870*/  SYNCS.PHASECHK.TRANS64.TRYWAIT P1, [R23+URZ+0x2d840], R2 ;  /* 0x02d84002170075a7 */ /* 0x0044e4000802017f */
[----:B---3--:R-:W-:Y:S05]  /*12880*/  @!P1 NANOSLEEP.SYNCS 0x989680 ;  /* 0x009896800000995d */ /* 0x008fea0003900000 */
[----:B------:R-:W3:Y:S02]  /*12890*/  @!P1 SYNCS.PHASECHK.TRANS64 P1, [R23+URZ+0x2d840], R2 ;  /* 0x02d84002170095a7 */ /* 0x000ee4000802007f */
[----:B---3--:R-:W-:Y:S05]  /*128a0*/  @!P1 BRA `(.L_x_11967) ;  /* 0xfffffffc00f09947 */ /* 0x008fea000383ffff */
[----:B------:R-:W-:Y:S05]  /*128b0*/  BRA `(.L_x_12043) ;  /* 0xffffffd800647947 */ /* 0x000fea000383ffff */
.L_x_11969:
[----:B---3--:R3:W4:Y:S02]  /*128c0*/  SYNCS.PHASECHK.TRANS64.TRYWAIT P1, [R5+URZ+0x2d860], R0 ;  /* 0x02d86000050075a7 */ /* 0x008724000802017f */
[----:B----4-:R-:W-:Y:S05]  /*128d0*/  @!P1 NANOSLEEP.SYNCS 0x989680 ;  /* 0x009896800000995d */ /* 0x010fea0003900000 */
[----:B------:R-:W4:Y:S02]  /*128e0*/  @!P1 SYNCS.PHASECHK.TRANS64 P1, [R5+URZ+0x2d860], R0 ;  /* 0x02d86000050095a7 */ /* 0x000f24000802007f */
[----:B----4-:R-:W-:Y:S05]  /*128f0*/  @!P1 BRA `(.L_x_11969) ;  /* 0xfffffffc00f09947 */ /* 0x010fea000383ffff */
[----:B------:R-:W-:Y:S05]  /*12900*/  BRA `(.L_x_12044) ;  /* 0xffffffd800607947 */ /* 0x000fea000383ffff */
.L_x_12045:
        /* <DEDUP_REMOVED lines=15> */
.L_x_15859:


//--------------------- .text._ZN7cutlass13device_kernelIN5flash11enable_sm90INS1_16FlashAttnFwdSm90INS1_25CollectiveMainloopFwdSm90ILi2EN4cute5tupleIJNS5_1CILi1EEES8_S8_EEENS6_IJNS7_ILi192EEENS7_ILi128EEENS7_ILi96EEEEEELi96ENS_10bfloat16_tEfNS_4arch4Sm90ELb1ELb0ELb1ELb1ELb1ELb0ELb0ELb0ELb1ELb1ELb0ELb0EEENS1_21CollectiveEpilogueFwdINS6_IJSA_SC_SB_EEES9_SE_SG_Li384ELb1ELb1ELb0ELb0EEENS1_36VarlenDynamicPersistentTileSchedulerILi192ELi128ELi384ELi128ELb0ELb1ELb1ELb1ELb1ELb1EEEEEEEEEvNT_6ParamsE --------------------------
	.section	.text._ZN7cutlass13device_kernelIN5flash11enable_sm90INS1_16FlashAttnFwdSm90INS1_25CollectiveMainloopFwdSm90ILi2EN4cute5tupleIJNS5_1CILi1EEES8_S8_EEENS6_IJNS7_ILi192EEENS7_ILi128EEENS7_ILi96EEEEEELi96ENS_10bfloat16_tEfNS_4arch4Sm90ELb1ELb0ELb1ELb1ELb1ELb0ELb0ELb0ELb1ELb1ELb0ELb0EEENS1_21CollectiveEpilogueFwdINS6_IJSA_SC_SB_EEES9_SE_SG_Li384ELb1ELb1ELb0ELb0EEENS1_36VarlenDynamicPersistentTileSchedulerILi192ELi128ELi384ELi128ELb0ELb1ELb1ELb1ELb1ELb1EEEEEEEEEvNT_6ParamsE,"ax",@progbits
	.align	128
.text._ZN7cutlass13device_kernelIN5flash11enable_sm90INS1_16FlashAttnFwdSm90INS1_25CollectiveMainloopFwdSm90ILi2EN4cute5tupleIJNS5_1CILi1EEES8_S8_EEENS6_IJNS7_ILi192EEENS7_ILi128EEENS7_ILi96EEEEEELi96ENS_10bfloat16_tEfNS_4arch4Sm90ELb1ELb0ELb1ELb1ELb1ELb0ELb0ELb0ELb1ELb1ELb0ELb0EEENS1_21CollectiveEpilogueFwdINS6_IJSA_SC_SB_EEES9_SE_SG_Li384ELb1ELb1ELb0ELb0EEENS1_36VarlenDynamicPersistentTileSchedulerILi192ELi128ELi384ELi128ELb0ELb1ELb1ELb1ELb1ELb1EEEEEEEEEvNT_6ParamsE:
        .type           _ZN7cutlass13device_kernelIN5flash11enable_sm90INS1_16FlashAttnFwdSm90INS1_25CollectiveMainloopFwdSm90ILi2EN4cute5tupleIJNS5_1CILi1EEES8_S8_EEENS6_IJNS7_ILi192EEENS7_ILi128EEENS7_ILi96EEEEEELi96ENS_10bfloat16_tEfNS_4arch4Sm90ELb1ELb0ELb1ELb1ELb1ELb0ELb0ELb0ELb1ELb1ELb0ELb0EEENS1_21CollectiveEpilogueFwdINS6_IJSA_SC_SB_EEES9_SE_SG_Li384ELb1ELb1ELb0ELb0EEENS1_36VarlenDynamicPersistentTileSchedulerILi192ELi128ELi384ELi128ELb0ELb1ELb1ELb1ELb1ELb1EEEEEEEEEvNT_6ParamsE,@function
        .size           _ZN7cutlass13device_kernelIN5flash11enable_sm90INS1_16FlashAttnFwdSm90INS1_25CollectiveMainloopFwdSm90ILi2EN4cute5tupleIJNS5_1CILi1EEES8_S8_EEENS6_IJNS7_ILi192EEENS7_ILi128EEENS7_ILi96EEEEEELi96ENS_10bfloat16_tEfNS_4arch4Sm90ELb1ELb0ELb1ELb1ELb1ELb0ELb0ELb0ELb1ELb1ELb0ELb0EEENS1_21CollectiveEpilogueFwdINS6_IJSA_SC_SB_EEES9_SE_SG_Li384ELb1ELb1ELb0ELb0EEENS1_36VarlenDynamicPersistentTileSchedulerILi192ELi128ELi384ELi128ELb0ELb1ELb1ELb1ELb1ELb1EEEEEEEEEvNT_6ParamsE,(.L_x_15860 - _ZN7cutlass13device_kernelIN5flash11enable_sm90INS1_16FlashAttnFwdSm90INS1_25CollectiveMainloopFwdSm90ILi2EN4cute5tupleIJNS5_1CILi1EEES8_S8_EEENS6_IJNS7_ILi192EEENS7_ILi128EEENS7_ILi96EEEEEELi96ENS_10bfloat16_tEfNS_4arch4Sm90ELb1ELb0ELb1ELb1ELb1ELb0ELb0ELb0ELb1ELb1ELb0ELb0EEENS1_21CollectiveEpilogueFwdINS6_IJSA_SC_SB_EEES9_SE_SG_Li384ELb1ELb1ELb0ELb0EEENS1_36VarlenDynamicPersistentTileSchedulerILi192ELi128ELi384ELi128ELb0ELb1ELb1ELb1ELb1ELb1EEEEEEEEEvNT_6ParamsE)
        .other          _ZN7cutlass13device_kernelIN5flash11enable_sm90INS1_16FlashAttnFwdSm90INS1_25CollectiveMainloopFwdSm90ILi2EN4cute5tupleIJNS5_1CILi1EEES8_S8_EEENS6_IJNS7_ILi192EEENS7_ILi128EEENS7_ILi96EEEEEELi96ENS_10bfloat16_tEfNS_4arch4Sm90ELb1ELb0ELb1ELb1ELb1ELb0ELb0ELb0ELb1ELb1ELb0ELb0EEENS1_21CollectiveEpilogueFwdINS6_IJSA_SC_SB_EEES9_SE_SG_Li384ELb1ELb1ELb0ELb0EEENS1_36VarlenDynamicPersistentTileSchedulerILi192ELi128ELi384ELi128ELb0ELb1ELb1ELb1ELb1ELb1EEEEEEEEEvNT_6ParamsE,@"STO_CUDA_ENTRY STV_DEFAULT"
_ZN7cutlass13device_kernelIN5flash11enable_sm90INS1_16FlashAttnFwdSm90INS1_25CollectiveMainloopFwdSm90ILi2EN4cute5tupleIJNS5_1CILi1EEES8_S8_EEENS6_IJNS7_ILi192EEENS7_ILi128EEENS7_ILi96EEEEEELi96ENS_10bfloat16_tEfNS_4arch4Sm90ELb1ELb0ELb1ELb1ELb1ELb0ELb0ELb0ELb1ELb1ELb0ELb0EEENS1_21CollectiveEpilogueFwdINS6_IJSA_SC_SB_EEES9_SE_SG_Li384ELb1ELb1ELb0ELb0EEENS1_36VarlenDynamicPersistentTileSchedulerILi192ELi128ELi384ELi128ELb0ELb1ELb1ELb1ELb1ELb1EEEEEEEEEvNT_6ParamsE:
        /* <DEDUP_REMOVED lines=45> */
.L_x_12046:
        /* <DEDUP_REMOVED lines=22> */
.L_x_12047:
        /* <DEDUP_REMOVED lines=18> */
.L_x_12048:
        /* <DEDUP_REMOVED lines=22> */
.L_x_12049:
        /* <DEDUP_REMOVED lines=22> */
.L_x_12050:
        /* <DEDUP_REMOVED lines=8> */
.L_x_12052:
        /* <DEDUP_REMOVED lines=24> */
[----:B------:R-:W-:-:S03]  /*0a10*/  LOP3.LUT R4, R2, 0xfffffff0, RZ, 0xc0, !PT ;  /* 0xfffffff002047812 */ /* 0x000fc600078ec0ff */
[C---:B------:R-:W-:Y:S02]  /*0a20*/  IMAD.IADD R150, R157.reuse, 0x1, -R150 ;  /* 0x000000019d967824 */ /* 0x040fe400078e0a96 */
[----:B------:R-:W-:-:S03]  /*0a30*/  IMAD.IADD R4, R157, 0x1, -R4 ;  /* 0x000000019d047824 */ /* 0x000fc600078e0a04 */
[----:B------:R-:W-:Y:S02]  /*0a40*/  SHF.R.S32.HI R11, RZ, 0x1f, R150 ;  /* 0x0000001fff0b7819 */ /* 0x000fe40000011496 */
[----:B------:R-:W-:Y:S02]  /*0a50*/  SHF.R.S32.HI R3, RZ, 0x1f, R4 ;  /* 0x0000001fff037819 */ /* 0x000fe40000011404 */
[----:B------:R-:W-:Y:S02]  /*0a60*/  LEA.HI R10, R11, R150, RZ, 0x2 ;  /* 0x000000960b0a7211 */ /* 0x000fe400078f10ff */
[----:B------:R-:W-:Y:S02]  /*0a70*/  LEA.HI R5, R0, R157, RZ, 0x5 ;  /* 0x0000009d00057211 */ /* 0x000fe400078f28ff */
[--C-:B------:R-:W-:Y:S02]  /*0a80*/  SHF.R.S32.HI R8, RZ, 0x2, R10.reuse ;  /* 0x00000002ff087819 */ /* 0x100fe4000001140a */
[----:B------:R-:W-:-:S02]  /*0a90*/  SHF.R.S32.HI R9, RZ, 0x1f, R10 ;  /* 0x0000001fff097819 */ /* 0x000fc4000001140a */
[----:B------:R-:W-:Y:S02]  /*0aa0*/  SHF.R.S32.HI R7, RZ, 0x4, R2 ;  /* 0x00000004ff077819 */ /* 0x000fe40000011402 */
[----:B------:R-:W-:Y:S02]  /*0ab0*/  LEA.HI R3, R3, R4, RZ, 0x3 ;  /* 0x0000000403037211 */ /* 0x000fe400078f18ff */
[----:B------:R-:W-:Y:S02]  /*0ac0*/  LEA.HI R6, R9, R8, RZ, 0x3 ;  /* 0x0000000809067211 */ /* 0x000fe400078f18ff */
[----:B------:R-:W-:Y:S02]  /*0ad0*/  SHF.R.S32.HI R9, RZ, 0x5, R5 ;  /* 0x00000005ff097819 */ /* 0x000fe40000011405 */
[----:B------:R-:W-:Y:S02]  /*0ae0*/  LEA.HI R2, R2, R7, RZ, 0x1 ;  /* 0x0000000702027211 */ /* 0x000fe400078f08ff */
[----:B------:R-:W-:-:S02]  /*0af0*/  LOP3.LUT R5, R3, 0xfffffff8, RZ, 0xc0, !PT ;  /* 0xfffffff803057812 */ /* 0x000fc400078ec0ff */
[----:B------:R-:W-:Y:S02]  /*0b00*/  SHF.R.S32.HI R151, RZ, 0x7, R151 ;  /* 0x00000007ff977819 */ /* 0x000fe40000011497 */
[----:B------:R-:W-:Y:S01]  /*0b10*/  LOP3.LUT R2, R2, 0x1ffffffe, RZ, 0xc0, !PT ;  /* 0x1ffffffe02027812 */ /* 0x000fe200078ec0ff */
[----:B------:R-:W-:Y:S01]  /*0b20*/  IMAD.IADD R5, R4, 0x1, -R5 ;  /* 0x0000000104057824 */ /* 0x000fe200078e0a05 */
[----:B------:R-:W-:Y:S01]  /*0b30*/  LOP3.LUT R13, R6, 0xfffffff8, RZ, 0xc0, !PT ;  /* 0xfffffff8060d7812 */ /* 0x000fe200078ec0ff */
[----:B------:R-:W-:-:S04]  /*0b40*/  IMAD.HI R6, R151, 0x55555556, RZ ;  /* 0x5555555697067827 */ /* 0x000fc800078e02ff */
[----:B------:R-:W-:Y:S01]  /*0b50*/  IMAD R14, R9, 0x10, R4 ;  /* 0x00000010090e7824 */ /* 0x000fe200078e0204 */
[----:B------:R-:W-:Y:S01]  /*0b60*/  IADD3 R12, R8, -R13, RZ ;  /* 0x8000000d080c7210 */ /* 0x000fe20007ffe0ff */
[----:B------:R-:W-:Y:S02]  /*0b70*/  IMAD.IADD R2, R7, 0x1, -R2 ;  /* 0x0000000107027824 */ /* 0x000fe400078e0a02 */
[----:B------:R-:W-:Y:S01]  /*0b80*/  IMAD.SHL.U32 R4, R5, 0x40, RZ ;  /* 0x0000004005047824 */ /* 0x000fe200078e00ff */
[----:B------:R-:W-:Y:S01]  /*0b90*/  LEA.HI R8, R6, R6, RZ, 0x1 ;  /* 0x0000000606087211 */ /* 0x000fe200078f08ff */
[----:B------:R-:W-:Y:S02]  /*0ba0*/  IMAD.SHL.U32 R6, R3, 0x40, RZ ;  /* 0x0000004003067824 */ /* 0x000fe400078e00ff */
[----:B------:R-:W-:Y:S01]  /*0bb0*/  IMAD.SHL.U32 R3, R2, 0x8, RZ ;  /* 0x0000000802037824 */ /* 0x000fe200078e00ff */
[----:B------:R-:W-:-:S03]  /*0bc0*/  LOP3.LUT R4, R4, 0x1c0, RZ, 0xc0, !PT ;  /* 0x000001c004047812 */ /* 0x000fc600078ec0ff */
[--C-:B------:R-:W-:Y:S01]  /*0bd0*/  IMAD.U32 R153, R14, 0x20, R3.reuse ;  /* 0x000000200e997824 */ /* 0x100fe200078e0003 */
[----:B------:R-:W-:Y:S02]  /*0be0*/  LOP3.LUT R3, R4, 0x8, R3, 0xf8, !PT ;  /* 0x0000000804037812 */ /* 0x000fe400078ef803 */
[----:B------:R-:W-:Y:S02]  /*0bf0*/  LOP3.LUT R6, R6, 0x7ffffe00, RZ, 0xc0, !PT ;  /* 0x7ffffe0006067812 */ /* 0x000fe400078ec0ff */
[----:B------:R-:W-:Y:S02]  /*0c00*/  SHF.R.U32.HI R4, RZ, 0x3, R4 ;  /* 0x00000003ff047819 */ /* 0x000fe40000011604 */
[----:B------:R-:W-:Y:S01]  /*0c10*/  LEA.HI R0, R0, R157, RZ, 0x2 ;  /* 0x0000009d00007211 */ /* 0x000fe200078f10ff */
[----:B------:R-:W-:Y:S01]  /*0c20*/  IMAD R6, R9, 0x400, R6 ;  /* 0x0000040009067824 */ /* 0x000fe200078e0206 */
[----:B------:R-:W-:Y:S02]  /*0c30*/  LOP3.LUT R3, R3, R4, RZ, 0x3c, !PT ;  /* 0x0000000403037212 */ /* 0x000fe400078e3cff */
[----:B------:R-:W-:-:S02]  /*0c40*/  LOP3.LUT R2, R0, 0xfffffffc, RZ, 0xc0, !PT ;  /* 0xfffffffc00027812 */ /* 0x000fc400078ec0ff */
[----:B------:R-:W-:Y:S01]  /*0c50*/  LEA.HI R11, R11, R150, RZ, 0x5 ;  /* 0x000000960b0b7211 */ /* 0x000fe200078f28ff */
[----:B------:R-:W-:Y:S01]  /*0c60*/  IMAD.IADD R3, R6, 0x1, R3 ;  /* 0x0000000106037824 */ /* 0x000fe200078e0203 */
[----:B------:R-:W-:Y:S01]  /*0c70*/  R2P PR, R5, 0x6 ;  /* 0x0000000605007804 */ /* 0x000fe20000000000 */
[----:B------:R-:W-:Y:S01]  /*0c80*/  IMAD.IADD R147, R157, 0x1, -R2 ;  /* 0x000000019d937824 */ /* 0x000fe200078e0a02 */
[----:B------:R-:W-:Y:S02]  /*0c90*/  SHF.R.S32.HI R11, RZ, 0x5, R11 ;  /* 0x00000005ff0b7819 */ /* 0x000fe4000001140b */
[----:B------:R-:W-:Y:S02]  /*0ca0*/  LEA R16, R3, UR41, 0x1 ;  /* 0x0000002903107c11 */ /* 0x000fe4000f8e08ff */
[----:B------:R-:W-:Y:S01]  /*0cb0*/  LEA.HI R4, R147, R147, RZ, 0x1 ;  /* 0x0000009393047211 */ /* 0x000fe200078f08ff */
[----:B------:R-:W-:Y:S02]  /*0cc0*/  IMAD.MOV.U32 R17, RZ, RZ, 0x40 ;  /* 0x00000040ff117424 */ /* 0x000fe400078e00ff */
[----:B------:R-:W-:Y:S01]  /*0cd0*/  IMAD R8, R8, -0x3, R151 ;  /* 0xfffffffd08087824 */ /* 0x000fe200078e0297 */
[----:B------:R-:W-:Y:S01]  /*0ce0*/  LOP3.LUT R4, R4, 0x1ffffffe, RZ, 0xc0, !PT ;  /* 0x1ffffffe04047812 */ /* 0x000fe200078ec0ff */
[----:B------:R-:W-:-:S02]  /*0cf0*/  IMAD R11, R11, 0x10, R12 ;  /* 0x000000100b0b7824 */ /* 0x000fc400078e020c */
[----:B------:R-:W-:Y:S02]  /*0d00*/  IMAD.SHL.U32 R142, R147, 0x8, RZ ;  /* 0x00000008938e7824 */ /* 0x000fe400078e00ff */
[C---:B------:R-:W-:Y:S01]  /*0d10*/  VIADD R18, R16.reuse, 0x21800 ;  /* 0x0002180010127836 */ /* 0x040fe20000000000 */
[----:B------:R-:W-:Y:S01]  /*0d20*/  SEL R17, R17, 0xffffffc0, !P2 ;  /* 0xffffffc011117807 */ /* 0x000fe20005000000 */
[----:B------:R-:W-:Y:S01]  /*0d30*/  VIADD R22, R16, 0x21820 ;  /* 0x0002182010167836 */ /* 0x000fe20000000000 */
[----:B------:R-:W-:Y:S01]  /*0d40*/  LEA R152, R8, R11, 0x6 ;  /* 0x0000000b08987211 */ /* 0x000fe200078e30ff */
[----:B------:R-:W-:Y:S01]  /*0d50*/  VIADD R145, R142, 0x20 ;  /* 0x000000208e917836 */ /* 0x000fe20000000000 */
[----:B------:R-:W-:Y:S01]  /*0d60*/  LOP3.LUT R139, R10, 0x7ffffffc, RZ, 0xc0, !PT ;  /* 0x7ffffffc0a8b7812 */ /* 0x000fe200078ec0ff */
[----:B------:R-:W-:Y:S01]  /*0d70*/  @P1 VIADD R22, R18, 0xffffffe0 ;  /* 0xffffffe012161836 */ /* 0x000fe20000000000 */
[----:B------:R-:W-:Y:S01]  /*0d80*/  IADD3 R146, R142, 0x40, RZ ;  /* 0x000000408e927810 */ /* 0x000fe20007ffe0ff */
[----:B------:R-:W-:Y:S01]  /*0d90*/  IMAD.IADD R3, R147, 0x1, -R4 ;  /* 0x0000000193037824 */ /* 0x000fe200078e0a04 */
[----:B------:R-:W-:Y:S01]  /*0da0*/  SHF.R.S32.HI R148, RZ, 0x2, R0 ;  /* 0x00000002ff947819 */ /* 0x000fe20000011400 */
[----:B------:R-:W-:Y:S01]  /*0db0*/  IMAD.IADD R18, R18, 0x1, R17 ;  /* 0x0000000112127824 */ /* 0x000fe200078e0211 */
[----:B------:R-:W-:Y:S01]  /*0dc0*/  SHF.R.S32.HI R156, RZ, 0x1f, R145 ;  /* 0x0000001fff9c7819 */ /* 0x000fe20000011491 */
[----:B------:R-:W-:Y:S01]  /*0dd0*/  IMAD.MOV.U32 R149, RZ, RZ, RZ ;  /* 0x000000ffff957224 */ /* 0x000fe200078e00ff */
[----:B------:R-:W-:Y:S01]  /*0de0*/  SHF.R.S32.HI R155, RZ, 0x1f, R146 ;  /* 0x0000001fff9b7819 */ /* 0x000fe20000011492 */
[----:B------:R-:W-:Y:S01]  /*0df0*/  IMAD.MOV.U32 R2, RZ, RZ, RZ ;  /* 0x000000ffff027224 */ /* 0x000fe200078e00ff */
[----:B------:R-:W-:Y:S01]  /*0e00*/  IADD3 R17, R17, R22, RZ ;  /* 0x0000001611117210 */ /* 0x000fe20007ffe0ff */
[----:B------:R-:W-:-:S02]  /*0e10*/  IMAD.IADD R139, R150, 0x1, -R139 ;  /* 0x00000001968b7824 */ /* 0x000fc400078e0a8b */
[----:B------:R-:W-:Y:S02]  /*0e20*/  IMAD R140, R3, 0x8, R152 ;  /* 0x00000008038c7824 */ /* 0x000fe400078e0298 */
[----:B------:R-:W-:Y:S01]  /*0e30*/  VIADD R23, R22, 0x6000 ;  /* 0x0000600016177836 */ /* 0x000fe20000000000 */
[----:B------:R-:W-:Y:S01]  /*0e40*/  UMOV UR38, URZ ;  /* 0x0000003f00267c82 */ /* 0x000fe20008000000 */
[----:B--2---:R-:W-:-:S07]  /*0e50*/  LOP3.LUT R19, R15, 0x1, RZ, 0xfc, !PT ;  /* 0x000000010f137812 */ /* 0x004fce00078efcff */
.L_x_12104:
[----:B--2---:R-:W0:Y:S01]  /*0e60*/  LDC.64 R4, c[0x0][0xc88] ;  /* 0x00032200ff047b82 */ /* 0x004e220000000a00 */
[----:B------:R-:W-:Y:S01]  /*0e70*/  ULDC.64 UR4, c[0x0][0xa28] ;  /* 0x00028a0000047ab9 */ /* 0x000fe20000000a00 */
[----:B------:R-:W-:Y:S01]  /*0e80*/  ULDC.64 UR6, c[0x0][0xa18] ;  /* 0x0002860000067ab9 */ /* 0x000fe20000000a00 */
[----:B------:R-:W-:Y:S01]  /*0e90*/  IMAD.MOV.U32 R0, RZ, RZ, RZ ;  /* 0x000000ffff007224 */ /* 0x000fe200078e00ff */
[----:B------:R-:W-:Y:S01]  /*0ea0*/  ULDC.64 UR8, c[0x0][0xa20] ;  /* 0x0002880000087ab9 */ /* 0x000fe20000000a00 */
[----:B0-----:R-:W-:-:S05]  /*0eb0*/  IMAD.WIDE R4, R31, 0x4, R4 ;  /* 0x000000041f047825 */ /* 0x001fca00078e0204 */
[----:B------:R-:W2:Y:S01]  /*0ec0*/  LDG.E R141, desc[UR36][R4.64] ;  /* 0x00000024048d7981 */ /* 0x000ea2000c1e1900 */
[----:B------:R-:W-:Y:S02]  /*0ed0*/  ISETP.NE.U32.AND P0, PT, RZ, UR4, PT ;  /* 0x00000004ff007c0c */ /* 0x000fe4000bf05070 */
[----:B------:R-:W-:Y:S02]  /*0ee0*/  ISETP.NE.U32.AND P1, PT, RZ, UR6, PT ;  /* 0x00000006ff007c0c */ /* 0x000fe4000bf25070 */
[----:B------:R-:W-:Y:S02]  /*0ef0*/  ISETP.NE.AND.EX P0, PT, RZ, UR5, PT, P0 ;  /* 0x00000005ff007c0c */ /* 0x000fe4000bf05300 */
[----:B------:R-:W-:Y:S02]  /*0f00*/  ISETP.NE.AND.EX P1, PT, RZ, UR7, PT, P1 ;  /* 0x00000007ff007c0c */ /* 0x000fe4000bf25310 */
[----:B--2---:R-:W-:-:S09]  /*0f10*/  SHF.R.S32.HI R144, RZ, 0x1f, R141 ;  /* 0x0000001fff907819 */ /* 0x004fd2000001148d */
[----:B-1-3--:R-:W-:-:S04]  /*0f20*/  @P0 LEA R6, P2, R141, UR4, 0x2 ;  /* 0x000000048d060c11 */ /* 0x00afc8000f8410ff */
[C---:B------:R-:W-:Y:S01]  /*0f30*/  @P0 LEA.HI.X R7, R141.reuse, UR5, R144, 0x2, P2 ;  /* 0x000000058d070c11 */ /* 0x040fe200090f1490 */
[----:B------:R-:W-:Y:S01]  /*0f40*/  ULDC.64 UR4, c[0x0][0x418] ;  /* 0x0001060000047ab9 */ /* 0x000fe20000000a00 */
[----:B------:R-:W-:-:S03]  /*0f50*/  @P1 LEA R4, P2, R141, UR6, 0x2 ;  /* 0x000000068d041c11 */ /* 0x000fc6000f8410ff */
[----:B------:R0:W5:Y:S01]  /*0f60*/  @P0 LDG.E R0, desc[UR36][R6.64] ;  /* 0x0000002406000981 */ /* 0x000162000c1e1900 */
[----:B------:R-:W-:-:S05]  /*0f70*/  @P1 LEA.HI.X R5, R141, UR7, R144, 0x2, P2 ;  /* 0x000000078d051c11 */ /* 0x000fca00090f1490 */
[----:B------:R0:W5:Y:S01]  /*0f80*/  @P1 LDG.E R138, desc[UR36][R4.64] ;  /* 0x00000024048a1981 */ /* 0x000162000c1e1900 */
[----:B------:R-:W-:Y:S01]  /*0f90*/  UISETP.NE.U32.AND UP0, UPT, UR4, URZ, UPT ;  /* 0x0000003f0400728c */ /* 0x000fe2000bf05070 */
[----:B------:R-:W-:Y:S02]  /*0fa0*/  ISETP.NE.U32.AND P2, PT, RZ, UR8, PT ;  /* 0x00000008ff007c0c */ /* 0x000fe4000bf45070 */
[----:B------:R-:W-:Y:S01]  /*0fb0*/  ULDC UR4, c[0x0][0x424] ;  /* 0x0001090000047ab9 */ /* 0x000fe20000000800 */
[----:B------:R-:W-:Y:S01]  /*0fc0*/  UISETP.NE.AND.EX UP0, UPT, UR5, URZ, UPT, UP0 ;  /* 0x0000003f0500728c */ /* 0x000fe2000bf05300 */
[----:B------:R-:W-:Y:S02]  /*0fd0*/  ISETP.NE.AND.EX P2, PT, RZ, UR9, PT, P2 ;  /* 0x00000009ff007c0c */ /* 0x000fe4000bf45320 */
[----:B------:R-:W-:Y:S01]  /*0fe0*/  ULDC UR5, c[0x0][0x2f0] ;  /* 0x0000bc0000057ab9 */ /* 0x000fe20000000800 */
[----:B------:R-:W-:-:S04]  /*0ff0*/  USEL UR4, UR4, 0x1, UP0 ;  /* 0x0000000104047887 */ /* 0x000fc80008000000 */
[----:B------:R-:W-:Y:S01]  /*1000*/  UIMAD UR4, UR4, UR5, URZ ;  /* 0x00000005040472a4 */ /* 0x000fe2000f8e023f */
[----:B0---4-:R-:W-:Y:S11]  /*1010*/  @P1 BRA `(.L_x_12053) ;  /* 0x0000000000281947 */ /* 0x011ff60003800000 */
        /* <DEDUP_REMOVED lines=10> */
.L_x_12053:
[----:B------:R-:W-:Y:S02]  /*10c0*/  IMAD.U32 R137, RZ, RZ, UR4 ;  /* 0x00000004ff897e24 */ /* 0x000fe4000f8e00ff */
[----:B------:R-:W-:Y:S01]  /*10d0*/  IMAD.MOV.U32 R143, RZ, RZ, R30 ;  /* 0x000000ffff8f7224 */ /* 0x000fe200078e001e */
[----:B------:R-:W-:Y:S06]  /*10e0*/  @!P2 BRA `(.L_x_12054) ;  /* 0x000000000010a947 */ /* 0x000fec0003800000 */
[----:B------:R-:W-:-:S04]  /*10f0*/  LEA R4, P0, R141, UR8, 0x2 ;  /* 0x000000088d047c11 */ /* 0x000fc8000f8010ff */
[----:B------:R-:W-:-:S05]  /*1100*/  LEA.HI.X R5, R141, UR9, R144, 0x2, P0 ;  /* 0x000000098d057c11 */ /* 0x000fca00080f1490 */
[----:B------:R1:W5:Y:S01]  /*1110*/  LDG.E R137, desc[UR36][R4.64] ;  /* 0x0000002404897981 */ /* 0x000362000c1e1900 */
[----:B------:R-:W-:Y:S05]  /*1120*/  BRA `(.L_x_12055) ;  /* 0x0000000000247947 */ /* 0x000fea0003800000 */
.L_x_12054:
        /* <DEDUP_REMOVED lines=9> */
.L_x_12055:
[----:B------:R-:W2:Y:S01]  /*11c0*/  LDC R154, c[0x0][0x448] ;  /* 0x00011200ff9a7b82 */ /* 0x000ea20000000800 */
[----:B------:R-:W-:Y:S01]  /*11d0*/  IMAD R136, R29, 0xc0, RZ ;  /* 0x000000c01d887824 */ /* 0x000fe200078e02ff */
[----:B-----5:R-:W-:Y:S02]  /*11e0*/  IADD3 R137, -R0, R137, RZ ;  /* 0x0000008900897210 */ /* 0x020fe40007ffe1ff */
[----:B------:R-:W-:Y:S02]  /*11f0*/  CS2R R134, SRZ ;  /* 0x0000000000867805 */ /* 0x000fe4000001ff00 */
[----:B------:R-:W-:Y:S01]  /*1200*/  CS2R R132, SRZ ;  /* 0x0000000000847805 */ /* 0x000fe2000001ff00 */
[----:B------:R-:W-:Y:S01]  /*1210*/  VIADD R3, R136, 0xbf ;  /* 0x000000bf88037836 */ /* 0x000fe20000000000 */
[----:B------:R-:W-:Y:S02]  /*1220*/  CS2R R130, SRZ ;  /* 0x0000000000827805 */ /* 0x000fe4000001ff00 */
[----:B------:R-:W-:-:S02]  /*1230*/  CS2R R128, SRZ ;  /* 0x0000000000807805 */ /* 0x000fc4000001ff00 */
[----:B------:R-:W-:Y:S01]  /*1240*/  CS2R R26, SRZ ;  /* 0x00000000001a7805 */ /* 0x000fe2000001ff00 */
[----:B------:R-:W-:Y:S01]  /*1250*/  IMAD.MOV.U32 R126, RZ, RZ, RZ ;  /* 0x000000ffff7e7224 */ /* 0x000fe200078e00ff */
        /* <DEDUP_REMOVED lines=14> */
[----:B--2---:R-:W-:Y:S02]  /*1340*/  ISETP.NE.AND P0, PT, R154, 0x1, PT ;  /* 0x000000019a00780c */ /* 0x004fe40003f05270 */
[----:B------:R-:W-:Y:S02]  /*1350*/  CS2R R96, SRZ ;  /* 0x0000000000607805 */ /* 0x000fe4000001ff00 */
[----:B------:R-:W-:Y:S01]  /*1360*/  CS2R R94, SRZ ;  /* 0x00000000005e7805 */ /* 0x000fe2000001ff00 */
[----:B------:R-:W-:Y:S01]  /*1370*/  IMAD.MOV.U32 R93, RZ, RZ, RZ ;  /* 0x000000ffff5d7224 */ /* 0x000fe200078e00ff */
[----:B------:R-:W-:-:S02]  /*1380*/  CS2R R6, SRZ ;  /* 0x0000000000067805 */ /* 0x000fc4000001ff00 */
[----:B------:R-:W-:Y:S02]  /*1390*/  CS2R R90, SRZ ;  /* 0x00000000005a7805 */ /* 0x000fe4000001ff00 */
[----:B------:R-:W-:-:S03]  /*13a0*/  MOV R8, RZ ;  /* 0x000000ff00087202 */ /* 0x000fc60000000f00 */
[----:B-1----:R-:W1:Y:S08]  /*13b0*/  @P0 LDC R4, c[0x0][0x44c] ;  /* 0x00011300ff040b82 */ /* 0x002e700000000800 */
[----:B------:R-:W2:Y:S01]  /*13c0*/  @P0 LDC R5, c[0x0][0x450] ;  /* 0x00011400ff050b82 */ /* 0x000ea20000000800 */
[----:B-1----:R-:W-:Y:S01]  /*13d0*/  @P0 IMAD.HI.U32 R0, R3, R4, RZ ;  /* 0x0000000403000227 */ /* 0x002fe200078e00ff */
[----:B0-----:R-:W-:-:S04]  /*13e0*/  IADD3 R4, R137, 0x80, -R138 ;  /* 0x0000008089047810 */ /* 0x001fc80007ffe88a */
[----:B--2---:R-:W-:Y:S01]  /*13f0*/  @P0 SHF.R.U32.HI R3, RZ, R5, R0 ;  /* 0x00000005ff030219 */ /* 0x004fe20000011600 */
[----:B------:R-:W-:Y:S01]  /*1400*/  VIADD R0, R137, 0x7f ;  /* 0x0000007f89007836 */ /* 0x000fe20000000000 */
[----:B------:R-:W-:-:S03]  /*1410*/  PLOP3.LUT P0, PT, PT, PT, PT, 0x80, 0x0 ;  /* 0x000000000000781c */ /* 0x000fc60003f0f070 */
[----:B------:R-:W-:Y:S01]  /*1420*/  IMAD.IADD R4, R4, 0x1, R3 ;  /* 0x0000000104047824 */ /* 0x000fe200078e0203 */
[----:B------:R-:W-:-:S04]  /*1430*/  SHF.R.S32.HI R3, RZ, 0x1f, R0 ;  /* 0x0000001fff037819 */ /* 0x000fc80000011400 */
[----:B------:R-:W-:Y:S02]  /*1440*/  SHF.R.S32.HI R5, RZ, 0x1f, R4 ;  /* 0x0000001fff057819 */ /* 0x000fe40000011404 */
[----:B------:R-:W-:Y:S01]  /*1450*/  LEA.HI R3, R3, R0, RZ, 0x7 ;  /* 0x0000000003037211 */ /* 0x000fe200078f38ff */
[----:B------:R-:W-:Y:S01]  /*1460*/  IMAD.MOV.U32 R0, RZ, RZ, RZ ;  /* 0x000000ffff007224 */ /* 0x000fe200078e00ff */
[----:B------:R-:W-:Y:S02]  /*1470*/  LEA.HI R5, R5, R4, RZ, 0x7 ;  /* 0x0000000405057211 */ /* 0x000fe400078f38ff */
[----:B------:R-:W-:Y:S02]  /*1480*/  SHF.R.S32.HI R3, RZ, 0x7, R3 ;  /* 0x00000007ff037819 */ /* 0x000fe40000011403 */
[----:B------:R-:W-:-:S04]  /*1490*/  SHF.R.S32.HI R88, RZ, 0x7, R5 ;  /* 0x00000007ff587819 */ /* 0x000fc80000011405 */
[----:B------:R-:W-:Y:S01]  /*14a0*/  VIMNMX R88, R3, R88, PT ;  /* 0x0000005803587248 */ /* 0x000fe20003fe0100 */
[----:B------:R-:W-:-:S03]  /*14b0*/  IMAD.MOV.U32 R3, RZ, RZ, RZ ;  /* 0x000000ffff037224 */ /* 0x000fc600078e00ff */
[----:B------:R-:W-:-:S13]  /*14c0*/  ISETP.GE.AND P1, PT, R88, 0x1, PT ;  /* 0x000000015800780c */ /* 0x000fda0003f26270 */
[----:B------:R-:W-:Y:S05]  /*14d0*/  @!P1 BRA `(.L_x_12056) ;  /* 0x0000009000949947 */ /* 0x000fea0003800000 */
        /* <DEDUP_REMOVED lines=32> */
.L_x_12057:
[----:B------:R-:W-:Y:S02]  /*16e0*/  LEA.HI R0, R149, R149, RZ, 0x1 ;  /* 0x0000009595007211 */ /* 0x000fe400078f08ff */
[----:B------:R-:W-:Y:S02]  /*16f0*/  ISETP.NE.AND P0, PT, R19, 0x3, PT ;  /* 0x000000031300780c */ /* 0x000fe40003f05270 */
[----:B------:R-:W-:-:S05]  /*1700*/  LOP3.LUT R0, R0, 0xfffffffe, RZ, 0xc0, !PT ;  /* 0xfffffffe00007812 */ /* 0x000fca00078ec0ff */
[----:B------:R-:W-:-:S05]  /*1710*/  IMAD.IADD R0, R149, 0x1, -R0 ;  /* 0x0000000195007824 */ /* 0x000fca00078e0a00 */
[----:B------:R-:W-:-:S04]  /*1720*/  SHF.L.U32 R0, R0, 0x1f, RZ ;  /* 0x0000001f00007819 */ /* 0x000fc800000006ff */
[----:B------:R-:W0:Y:S02]  /*1730*/  SYNCS.PHASECHK.TRANS64.TRYWAIT P1, [UR41+0x2d800], R0 ;  /* 0x02d80000ff0075a7 */ /* 0x000e240008020169 */
[----:B0-----:R-:W-:Y:S05]  /*1740*/  @!P1 BRA `(.L_x_12058) ;  /* 0x0000010000c09947 */ /* 0x001fea0003800000 */
.L_x_12189:
[----:B------:R-:W-:Y:S05]  /*1750*/  @!P0 BRA `(.L_x_12059) ;  /* 0x0000000000048947 */ /* 0x000fea0003800000 */
[----:B------:R-:W-:Y:S01]  /*1760*/  BPT.TRAP 0x1 ;  /* 0x000000040000795c */ /* 0x000fe20000300000 */
.L_x_12059:
[----:B0-----:R-:W-:Y:S01]  /*1770*/  IMAD.U32 R0, RZ, RZ, UR38 ;  /* 0x00000026ff007e24 */ /* 0x001fe2000f8e00ff */
[----:B------:R-:W-:-:S04]  /*1780*/  SHF.L.U32 R3, R2, 0x1f, RZ ;  /* 0x0000001f02037819 */ /* 0x000fc800000006ff */
[----:B------:R-:W-:-:S04]  /*1790*/  LEA R0, R0, UR41, 0x3 ;  /* 0x0000002900007c11 */ /* 0x000fc8000f8e18ff */
[----:B------:R0:W1:Y:S01]  /*17a0*/  SYNCS.PHASECHK.TRANS64.TRYWAIT P1, [R0+URZ+0x2d830], R3 ;  /* 0x02d83003000075a7 */ /* 0x000062000802017f */
[----:B------:R-:W-:Y:S05]  /*17b0*/  @!P0 BRA `(.L_x_12060) ;  /* 0x0000000000048947 */ /* 0x000fea0003800000 */
[----:B------:R-:W-:Y:S01]  /*17c0*/  BPT.TRAP 0x1 ;  /* 0x000000040000795c */ /* 0x000fe20000300000 */
.L_x_12060:
[----:B-1----:R-:W-:Y:S05]  /*17d0*/  @P1 BRA `(.L_x_12061) ;  /* 0x0000000000081947 */ /* 0x002fea0003800000 */
[----:B------:R-:W1:Y:S02]  /*17e0*/  SYNCS.PHASECHK.TRANS64.TRYWAIT P1, [R0+URZ+0x2d830], R3 ;  /* 0x02d83003000075a7 */ /* 0x000e64000802017f */
[----:B-1----:R-:W-:Y:S05]  /*17f0*/  @!P1 BRA `(.L_x_12062) ;  /* 0x0000010000ac9947 */ /* 0x002fea0003800000 */
.L_x_12061:
        /* <DEDUP_REMOVED lines=12> */
[----:B------:R-:W-:Y:S02]  /*18c0*/  UIMAD UR10, UR38, 0x600, UR4 ;  /* 0x00000600260a78a4 */ /* 0x000fe4000f8e0204 */
        /* <DEDUP_REMOVED lines=36> */
.L_x_12063:
[----:B------:R-:W-:Y:S01]  /*1b10*/  ISETP.NE.AND P4, PT, R154, 0x1, PT ;  /* 0x000000019a00780c */ /* 0x000fe20003f85270 */
[----:B------:R-:W-:Y:S01]  /*1b20*/  ULDC UR5, c[0x0][0x9d8] ;  /* 0x0002760000057ab9 */ /* 0x000fe20000000800 */
[----:B------:R-:W-:Y:S01]  /*1b30*/  ULDC UR6, c[0x0][0x988] ;  /* 0x0002620000067ab9 */ /* 0x000fe20000000800 */
[----:B------:R-:W-:Y:S01]  /*1b40*/  FMUL.FTZ R11, R26, UR5 ;  /* 0x000000051a0b7c20 */ /* 0x000fe20008410000 */
[----:B------:R-:W-:Y:S01]  /*1b50*/  FMUL.FTZ R89, R27, UR5 ;  /* 0x000000051b597c20 */ /* 0x000fe20008410000 */
[----:B------:R-:W-:Y:S01]  /*1b60*/  FMUL.FTZ R5, R29, UR5 ;  /* 0x000000051d057c20 */ /* 0x000fe20008410000 */
[----:B------:R-:W-:Y:S01]  /*1b70*/  FMUL.FTZ R29, R31, UR5 ;  /* 0x000000051f1d7c20 */ /* 0x000fe20008410000 */
[----:B------:R-:W-:Y:S02]  /*1b80*/  IMAD.IADD R31, R140, 0x1, R136 ;  /* 0x000000018c1f7824 */ /* 0x000fe400078e0288 */
[----:B------:R-:W-:Y:S01]  /*1b90*/  FMUL.FTZ R8, R37, UR5 ;  /* 0x0000000525087c20 */ /* 0x000fe20008410000 */
[----:B------:R-:W-:Y:S01]  /*1ba0*/  FMUL.FTZ R6, R33, UR5 ;  /* 0x0000000521067c20 */ /* 0x000fe20008410000 */
[----:B------:R-:W-:-:S02]  /*1bb0*/  IMAD.MOV.U32 R33, RZ, RZ, -0x80 ;  /* 0xffffff80ff217424 */ /* 0x000fc400078e00ff */
[----:B------:R-:W-:Y:S01]  /*1bc0*/  FMUL.FTZ R9, R32, UR5 ;  /* 0x0000000520097c20 */ /* 0x000fe20008410000 */
[----:B------:R-:W-:Y:S01]  /*1bd0*/  FMUL.FTZ R92, R38, UR5 ;  /* 0x00000005265c7c20 */ /* 0x000fe20008410000 */
[----:B------:R-:W2:Y:S01]  /*1be0*/  @P4 LDC R26, c[0x0][0x44c] ;  /* 0x00011300ff1a4b82 */ /* 0x000ea20000000800 */
[----:B------:R-:W-:Y:S02]  /*1bf0*/  IMAD R32, R88, R33, 0x80 ;  /* 0x0000008058207424 */ /* 0x000fe400078e0221 */
[----:B------:R-:W-:Y:S01]  /*1c00*/  FMUL.FTZ R7, R28, UR5 ;  /* 0x000000051c077c20 */ /* 0x000fe20008410000 */
[----:B------:R-:W-:Y:S01]  /*1c10*/  FMUL.FTZ R28, R30, UR5 ;  /* 0x000000051e1c7c20 */ /* 0x000fe20008410000 */
[----:B------:R-:W3:Y:S01]  /*1c20*/  MUFU.TANH R11, R11 ;  /* 0x0000000b000b7308 */ /* 0x000ee20000002400 */
[----:B------:R-:W-:Y:S02]  /*1c30*/  VIADD R38, R32, 0x1 ;  /* 0x0000000120267836 */ /* 0x000fe40000000000 */
[----:B------:R-:W-:Y:S01]  /*1c40*/  FMUL.FTZ R104, R34, UR5 ;  /* 0x0000000522687c20 */ /* 0x000fe20008410000 */
[----:B------:R-:W-:Y:S01]  /*1c50*/  IMAD.IADD R32, R137, 0x1, R32 ;  /* 0x0000000189207824 */ /* 0x000fe200078e0220 */
[----:B------:R-:W4:Y:S01]  /*1c60*/  @P4 LDC R27, c[0x0][0x450] ;  /* 0x00011400ff1b4b82 */ /* 0x000f220000000800 */
[----:B------:R-:W-:-:S02]  /*1c70*/  IMAD R38, R139, -0x2, R38 ;  /* 0xfffffffe8b267824 */ /* 0x000fc400078e0226 */
[----:B------:R-:W-:Y:S01]  /*1c80*/  FMUL.FTZ R102, R35, UR5 ;  /* 0x0000000523667c20 */ /* 0x000fe20008410000 */
[----:B------:R-:W-:Y:S01]  /*1c90*/  IMAD R33, R139, -0x2, R32 ;  /* 0xfffffffe8b217824 */ /* 0x000fe200078e0220 */
[----:B------:R-:W5:Y:S01]  /*1ca0*/  MUFU.TANH R89, R89 ;  /* 0x0000005900597308 */ /* 0x000f620000002400 */
[----:B------:R-:W-:Y:S01]  /*1cb0*/  FMUL.FTZ R100, R39, UR5 ;  /* 0x0000000527647c20 */ /* 0x000fe20008410000 */
[----:B------:R-:W-:Y:S01]  /*1cc0*/  IADD3 R108, -R138, R38, R137 ;  /* 0x000000268a6c7210 */ /* 0x000fe20007ffe189 */
        /* <DEDUP_REMOVED lines=9> */
[----:B--2---:R-:W-:-:S04]  /*1d60*/  @P4 IMAD.HI.U32 R26, R31, R26, RZ ;  /* 0x0000001a1f1a4227 */ /* 0x004fc800078e00ff */
[----:B------:R-:W-:Y:S01]  /*1d70*/  FMUL.FTZ R36, R55, UR5 ;  /* 0x0000000537247c20 */ /* 0x000fe20008410000 */
[----:B------:R-:W-:Y:S01]  /*1d80*/  FMUL.FTZ R58, R58, UR5 ;  /* 0x000000053a3a7c20 */ /* 0x000fe20008410000 */
[----:B------:R-:W-:Y:S01]  /*1d90*/  FMUL.FTZ R59, R59, UR5 ;  /* 0x000000053b3b7c20 */ /* 0x000fe20008410000 */
[----:B------:R-:W2:Y:S01]  /*1da0*/  MUFU.TANH R29, R29 ;  /* 0x0000001d001d7308 */ /* 0x000ea20000002400 */
[----:B------:R-:W-:Y:S01]  /*1db0*/  FMUL.FTZ R70, R70, UR5 ;  /* 0x0000000546467c20 */ /* 0x000fe20008410000 */
[----:B------:R-:W-:Y:S01]  /*1dc0*/  FMUL.FTZ R62, R62, UR5 ;  /* 0x000000053e3e7c20 */ /* 0x000fe20008410000 */
[----:B------:R-:W-:Y:S01]  /*1dd0*/  FMUL.FTZ R66, R66, UR5 ;  /* 0x0000000542427c20 */ /* 0x000fe20008410000 */
[----:B----4-:R-:W-:Y:S01]  /*1de0*/  @P4 SHF.R.U32.HI R31, RZ, R27, R26 ;  /* 0x0000001bff1f4219 */ /* 0x010fe2000001161a */
[----:B------:R-:W-:Y:S01]  /*1df0*/  FMUL.FTZ R27, R56, UR5 ;  /* 0x00000005381b7c20 */ /* 0x000fe20008410000 */
[----:B01----:R-:W-:Y:S01]  /*1e00*/  FMUL.FTZ R3, R25, UR5 ;  /* 0x0000000519037c20 */ /* 0x003fe20008410000 */
[----:B------:R-:W-:Y:S01]  /*1e10*/  FMUL.FTZ R25, R52, UR5 ;  /* 0x0000000534197c20 */ /* 0x000fe20008410000 */
[----:B------:R-:W0:Y:S01]  /*1e20*/  MUFU.TANH R104, R104 ;  /* 0x0000006800687308 */ /* 0x000e220000002400 */
[----:B------:R-:W1:Y:S01]  /*1e30*/  SHFL.IDX PT, R37, R31, 0x1, 0x1c1f ;  /* 0x003c1f001f257f89 */ /* 0x000e6200000e0000 */
        /* <DEDUP_REMOVED lines=15> */
[----:B------:R-:W4:Y:S01]  /*1f30*/  SHFL.IDX PT, R31, R31, RZ, 0x1c1f ;  /* 0x001c1fff1f1f7589 */ /* 0x000f2200000e0000 */
[----:B------:R-:W-:Y:S01]  /*1f40*/  FMUL.FTZ R4, R24, UR5 ;  /* 0x0000000518047c20 */ /* 0x000fe20008410000 */
[----:B------:R-:W-:Y:S01]  /*1f50*/  FMUL.FTZ R43, R68, UR5 ;  /* 0x00000005442b7c20 */ /* 0x000fe20008410000 */
[----:B------:R-:W-:Y:S01]  /*1f60*/  FMUL.FTZ R12, R41, UR5 ;  /* 0x00000005290c7c20 */ /* 0x000fe20008410000 */
[----:B------:R-:W-:Y:S01]  /*1f70*/  FMUL.FTZ R20, R49, UR5 ;  /* 0x0000000531147c20 */ /* 0x000fe20008410000 */
[----:B------:R-:W-:Y:S01]  /*1f80*/  FMUL.FTZ R49, R72, UR5 ;  /* 0x0000000548317c20 */ /* 0x000fe20008410000 */
[----:B------:R-:W-:Y:S01]  /*1f90*/  FMUL.FTZ R13, R45, UR5 ;  /* 0x000000052d0d7c20 */ /* 0x000fe20008410000 */
[----:B------:R-:W4:Y:S01]  /*1fa0*/  MUFU.TANH R100, R100 ;  /* 0x0000006400647308 */ /* 0x000f220000002400 */
[----:B-1----:R-:W-:Y:S01]  /*1fb0*/  VIADDMNMX R32, R37, R108, R33, PT ;  /* 0x0000006c25207246 */ /* 0x002fe20003800121 */
[----:B------:R-:W-:Y:S01]  /*1fc0*/  FMUL.FTZ R24, R53, UR5 ;  /* 0x0000000535187c20 */ /* 0x000fe20008410000 */
[----:B------:R-:W-:Y:S01]  /*1fd0*/  FMUL.FTZ R53, R76, UR5 ;  /* 0x000000054c357c20 */ /* 0x000fe20008410000 */
[----:B------:R-:W-:Y:S01]  /*1fe0*/  FMUL.FTZ R55, R80, UR5 ;  /* 0x0000000550377c20 */ /* 0x000fe20008410000 */
[C---:B------:R-:W-:Y:S01]  /*1ff0*/  ISETP.GT.AND P1, PT, R32.reuse, RZ, PT ;  /* 0x000000ff2000720c */ /* 0x040fe20003f24270 */
[----:B------:R-:W-:Y:S01]  /*2000*/  FMUL.FTZ R37, R61, UR5 ;  /* 0x000000053d257c20 */ /* 0x000fe20008410000 */
[C---:B------:R-:W-:Y:S01]  /*2010*/  ISETP.GT.AND P2, PT, R32.reuse, 0x1, PT ;  /* 0x000000012000780c */ /* 0x040fe20003f44270 */
[----:B------:R-:W1:Y:S01]  /*2020*/  MUFU.TANH R98, R98 ;  /* 0x0000006200627308 */ /* 0x000e620000002400 */
[----:B------:R-:W-:Y:S01]  /*2030*/  ISETP.GT.AND P3, PT, R32, 0x8, PT ;  /* 0x000000082000780c */ /* 0x000fe20003f64270 */
[----:B------:R-:W-:Y:S01]  /*2040*/  FMUL.FTZ R61, R84, UR5 ;  /* 0x00000005543d7c20 */ /* 0x000fe20008410000 */
[----:B---3--:R-:W-:Y:S01]  /*2050*/  FSEL R114, R11, -INF , P1 ;  /* 0xff8000000b727808 */ /* 0x008fe20000800000 */
[----:B------:R-:W-:Y:S01]  /*2060*/  FMUL.FTZ R26, R57, UR5 ;  /* 0x00000005391a7c20 */ /* 0x000fe20008410000 */
[----:B-----5:R-:W-:Y:S01]  /*2070*/  FSEL R112, R89, -INF , P2 ;  /* 0xff80000059707808 */ /* 0x020fe20001000000 */
[----:B------:R-:W-:Y:S01]  /*2080*/  FMUL.FTZ R41, R65, UR5 ;  /* 0x0000000541297c20 */ /* 0x000fe20008410000 */
[----:B------:R-:W-:Y:S01]  /*2090*/  ISETP.GT.AND P1, PT, R32, 0x9, PT ;  /* 0x000000092000780c */ /* 0x000fe20003f24270 */
[----:B------:R-:W3:Y:S01]  /*20a0*/  MUFU.TANH R96, R96 ;  /* 0x0000006000607308 */ /* 0x000ee20000002400 */
        /* <DEDUP_REMOVED lines=21> */
[----:B------:R-:W-:Y:S02]  /*2200*/  CS2R R126, SRZ ;  /* 0x00000000007e7805 */ /* 0x000fe4000001ff00 */
[----:B------:R-:W-:Y:S01]  /*2210*/  ISETP.GT.AND P1, PT, R32, 0x19, PT ;  /* 0x000000192000780c */ /* 0x000fe20003f24270 */
[----:B------:R-:W4:Y:S01]  /*2220*/  MUFU.TANH R34, R34 ;  /* 0x0000002200227308 */ /* 0x000f220000002400 */
[----:B------:R-:W-:-:S02]  /*2230*/  FSEL R92, R92, -INF , P2 ;  /* 0xff8000005c5c7808 */ /* 0x000fc40001000000 */
[----:B------:R-:W-:Y:S02]  /*2240*/  CS2R R124, SRZ ;  /* 0x00000000007c7805 */ /* 0x000fe4000001ff00 */
[----:B------:R-:W-:Y:S02]  /*2250*/  FMNMX.FTZ R11, R102, R11, !PT ;  /* 0x0000000b660b7209 */ /* 0x000fe40007810000 */
[----:B------:R-:W-:Y:S02]  /*2260*/  ISETP.GT.AND P2, PT, R32, 0x20, PT ;  /* 0x000000202000780c */ /* 0x000fe40003f44270 */
[----:B------:R-:W-:Y:S01]  /*2270*/  FSEL R100, R100, -INF , P1 ;  /* 0xff80000064647808 */ /* 0x000fe20000800000 */
[----:B------:R-:W5:Y:S01]  /*2280*/  MUFU.TANH R30, R30 ;  /* 0x0000001e001e7308 */ /* 0x000f620000002400 */
[----:B------:R-:W-:Y:S02]  /*2290*/  FMNMX.FTZ R11, R92, R11, !PT ;  /* 0x0000000b5c0b7209 */ /* 0x000fe40007810000 */
[----:B------:R-:W-:-:S02]  /*22a0*/  ISETP.GT.AND P1, PT, R32, 0x21, PT ;  /* 0x000000212000780c */ /* 0x000fc40003f24270 */
[----:B-1----:R-:W-:Y:S02]  /*22b0*/  FSEL R98, R98, -INF , P2 ;  /* 0xff80000062627808 */ /* 0x002fe40001000000 */
[----:B------:R-:W-:Y:S01]  /*22c0*/  FMNMX.FTZ R11, R100, R11, !PT ;  /* 0x0000000b640b7209 */ /* 0x000fe20007810000 */
[----:B------:R-:W-:Y:S01]  /*22d0*/  MUFU.TANH R35, R35 ;  /* 0x0000002300237308 */ /* 0x000fe20000002400 */
[----:B------:R-:W-:Y:S02]  /*22e0*/  ISETP.GT.AND P2, PT, R32, 0x28, PT ;  /* 0x000000282000780c */ /* 0x000fe40003f44270 */
[----:B---3--:R-:W-:Y:S02]  /*22f0*/  FSEL R96, R96, -INF , P1 ;  /* 0xff80000060607808 */ /* 0x008fe40000800000 */
[----:B------:R-:W-:Y:S02]  /*2300*/  FMNMX.FTZ R11, R98, R11, !PT ;  /* 0x0000000b620b7209 */ /* 0x000fe40007810000 */
[----:B------:R-:W-:Y:S01]  /*2310*/  ISETP.GT.AND P1, PT, R32, 0x29, PT ;  /* 0x000000292000780c */ /* 0x000fe20003f24270 */
[----:B------:R-:W1:Y:S01]  /*2320*/  MUFU.TANH R36, R36 ;  /* 0x0000002400247308 */ /* 0x000e620000002400 */
[----:B--2---:R-:W-:-:S02]  /*2330*/  FSEL R94, R94, -INF , P2 ;  /* 0xff8000005e5e7808 */ /* 0x004fc40001000000 */
[----:B------:R-:W-:Y:S02]  /*2340*/  FMNMX.FTZ R11, R96, R11, !PT ;  /* 0x0000000b600b7209 */ /* 0x000fe40007810000 */
[----:B------:R-:W-:Y:S02]  /*2350*/  ISETP.GT.AND P2, PT, R32, 0x30, PT ;  /* 0x000000302000780c */ /* 0x000fe40003f44270 */
[----:B0-----:R-:W-:Y:S01]  /*2360*/  FSEL R90, R90, -INF , P1 ;  /* 0xff8000005a5a7808 */ /* 0x001fe20000800000 */
[----:B------:R-:W-:Y:S01]  /*2370*/  MUFU.TANH R39, R58 ;  /* 0x0000003a00277308 */ /* 0x000fe20000002400 */
[----:B------:R-:W-:Y:S01]  /*2380*/  FMNMX.FTZ R29, R94, R11, !PT ;  /* 0x0000000b5e1d7209 */ /* 0x000fe20007810000 */
[----:B------:R-:W-:Y:S01]  /*2390*/  FMUL.FTZ R11, R74, UR5 ;  /* 0x000000054a0b7c20 */ /* 0x000fe20008410000 */
[----:B------:R-:W-:Y:S02]  /*23a0*/  ISETP.GT.AND P1, PT, R32, 0x31, PT ;  /* 0x000000312000780c */ /* 0x000fe40003f24270 */
[----:B----4-:R-:W-:-:S02]  /*23b0*/  FSEL R74, R34, -INF , P2 ;  /* 0xff800000224a7808 */ /* 0x010fc40001000000 */
[----:B------:R-:W-:Y:S01]  /*23c0*/  FMNMX.FTZ R29, R90, R29, !PT ;  /* 0x0000001d5a1d7209 */ /* 0x000fe20007810000 */
[----:B------:R0:W2:Y:S01]  /*23d0*/  MUFU.TANH R56, R59 ;  /* 0x0000003b00387308 */ /* 0x0000a20000002400 */
[----:B------:R-:W-:Y:S02]  /*23e0*/  ISETP.GT.AND P2, PT, R32, 0x38, PT ;  /* 0x000000382000780c */ /* 0x000fe40003f44270 */
[----:B------:R-:W-:Y:S02]  /*23f0*/  FMNMX.FTZ R29, R74, R29, !PT ;  /* 0x0000001d4a1d7209 */ /* 0x000fe40007810000 */
[----:B------:R-:W-:-:S03]  /*2400*/  VIADDMNMX R108, R31, R108, R33, PT ;  /* 0x0000006c1f6c7246 */ /* 0x000fc60003800121 */
[----:B------:R5:W-:Y:S01]  /*2410*/  MUFU.TANH R46, R70 ;  /* 0x00000046002e7308 */ /* 0x000be20000002400 */
[----:B------:R-:W-:Y:S01]  /*2420*/  ISETP.GT.AND P3, PT, R108, 0x8, PT ;  /* 0x000000086c00780c */ /* 0x000fe20003f64270 */
[----:B0-----:R-:W-:-:S06]  /*2430*/  FMUL.FTZ R59, R85, UR5 ;  /* 0x00000005553b7c20 */ /* 0x001fcc0008410000 */
[----:B------:R-:W0:Y:S01]  /*2440*/  MUFU.TANH R54, R62 ;  /* 0x0000003e00367308 */ /* 0x000e220000002400 */
[----:B-----5:R-:W-:Y:S02]  /*2450*/  FSEL R70, R30, -INF , P1 ;  /* 0xff8000001e467808 */ /* 0x020fe40000800000 */
[----:B------:R-:W-:Y:S02]  /*2460*/  ISETP.GT.AND P1, PT, R32, 0x39, PT ;  /* 0x000000392000780c */ /* 0x000fe40003f24270 */
[----:B------:R-:W-:Y:S02]  /*2470*/  FMNMX.FTZ R29, R70, R29, !PT ;  /* 0x0000001d461d7209 */ /* 0x000fe40007810000 */
[----:B-1----:R-:W-:Y:S01]  /*2480*/  FSEL R58, R36, -INF , P1 ;  /* 0xff800000243a7808 */ /* 0x002fe20000800000 */
[----:B------:R1:W-:Y:S01]  /*2490*/  MUFU.TANH R52, R66 ;  /* 0x0000004200347308 */ /* 0x0003e20000002400 */
[----:B------:R-:W-:-:S04]  /*24a0*/  ISETP.GT.AND P1, PT, R32, 0x41, PT ;  /* 0x000000412000780c */ /* 0x000fc80003f24270 */
[----:B--2---:R-:W-:Y:S02]  /*24b0*/  FSEL R56, R56, -INF , P1 ;  /* 0xff80000038387808 */ /* 0x004fe40000800000 */
[----:B------:R-:W-:Y:S01]  /*24c0*/  ISETP.GT.AND P1, PT, R32, 0x49, PT ;  /* 0x000000492000780c */ /* 0x000fe20003f24270 */
[----:B------:R-:W2:Y:S01]  /*24d0*/  MUFU.TANH R50, R63 ;  /* 0x0000003f00327308 */ /* 0x000ea20000002400 */
[----:B-1----:R-:W-:Y:S01]  /*24e0*/  FSEL R66, R35, -INF , P2 ;  /* 0xff80000023427808 */ /* 0x002fe20001000000 */
[----:B------:R-:W-:Y:S01]  /*24f0*/  FMUL.FTZ R35, R60, UR5 ;  /* 0x000000053c237c20 */ /* 0x000fe20008410000 */
[----:B------:R-:W-:Y:S02]  /*2500*/  ISETP.GT.AND P2, PT, R32, 0x40, PT ;  /* 0x000000402000780c */ /* 0x000fe40003f44270 */
[----:B------:R-:W-:Y:S02]  /*2510*/  FMNMX.FTZ R29, R66, R29, !PT ;  /* 0x0000001d421d7209 */ /* 0x000fe40007810000 */
[----:B------:R-:W-:Y:S01]  /*2520*/  FSEL R62, R39, -INF , P2 ;  /* 0xff800000273e7808 */ /* 0x000fe20001000000 */
[----:B------:R-:W1:Y:S01]  /*2530*/  MUFU.TANH R48, R67 ;  /* 0x0000004300307308 */ /* 0x000e620000002400 */
[----:B------:R-:W-:Y:S01]  /*2540*/  FMNMX.FTZ R29, R58, R29, !PT ;  /* 0x0000001d3a1d7209 */ /* 0x000fe20007810000 */
[----:B------:R-:W-:Y:S01]  /*2550*/  FMUL.FTZ R39, R64, UR5 ;  /* 0x0000000540277c20 */ /* 0x000fe20008410000 */
[----:B------:R-:W-:-:S02]  /*2560*/  ISETP.GT.AND P2, PT, R32, 0x48, PT ;  /* 0x000000482000780c */ /* 0x000fc40003f44270 */
[----:B------:R-:W-:Y:S02]  /*2570*/  FMNMX.FTZ R29, R62, R29, !PT ;  /* 0x0000001d3e1d7209 */ /* 0x000fe40007810000 */
[----:B0-----:R-:W-:Y:S01]  /*2580*/  FSEL R54, R54, -INF , P2 ;  /* 0xff80000036367808 */ /* 0x001fe20001000000 */
[----:B------:R-:W0:Y:S01]  /*2590*/  MUFU.TANH R44, R71 ;  /* 0x00000047002c7308 */ /* 0x000e220000002400 */
[----:B------:R-:W-:Y:S02]  /*25a0*/  FMNMX.FTZ R29, R56, R29, !PT ;  /* 0x0000001d381d7209 */ /* 0x000fe40007810000 */
[----:B------:R-:W-:Y:S02]  /*25b0*/  ISETP.GT.AND P2, PT, R32, 0x50, PT ;  /* 0x000000502000780c */ /* 0x000fe40003f44270 */
[----:B--2---:R-:W-:Y:S02]  /*25c0*/  FSEL R50, R50, -INF , P1 ;  /* 0xff80000032327808 */ /* 0x004fe40000800000 */
[----:B------:R-:W-:Y:S01]  /*25d0*/  FMNMX.FTZ R29, R54, R29, !PT ;  /* 0x0000001d361d7209 */ /* 0x000fe20007810000 */
[----:B------:R-:W2:Y:S01]  /*25e0*/  MUFU.TANH R11, R11 ;  /* 0x0000000b000b7308 */ /* 0x000ea20000002400 */
[----:B------:R-:W-:-:S02]  /*25f0*/  ISETP.GT.AND P1, PT, R32, 0x51, PT ;  /* 0x000000512000780c */ /* 0x000fc40003f24270 */
[----:B------:R-:W-:Y:S02]  /*2600*/  FSEL R52, R52, -INF , P2 ;  /* 0xff80000034347808 */ /* 0x000fe40001000000 */
[----:B------:R-:W-:Y:S02]  /*2610*/  FMNMX.FTZ R29, R50, R29, !PT ;  /* 0x0000001d321d7209 */ /* 0x000fe40007810000 */
[----:B------:R-:W-:Y:S01]  /*2620*/  ISETP.GT.AND P2, PT, R32, 0x58, PT ;  /* 0x000000582000780c */ /* 0x000fe20003f44270 */
[----:B------:R-:W3:Y:S01]  /*2630*/  MUFU.TANH R40, R75 ;  /* 0x0000004b00287308 */ /* 0x000ee20000002400 */
[----:B-1----:R-:W-:Y:S02]  /*2640*/  FSEL R48, R48, -INF , P1 ;  /* 0xff80000030307808 */ /* 0x002fe40000800000 */
[----:B------:R-:W-:Y:S02]  /*2650*/  FMNMX.FTZ R29, R52, R29, !PT ;  /* 0x0000001d341d7209 */ /* 0x000fe40007810000 */
[----:B------:R-:W-:-:S02]  /*2660*/  ISETP.GT.AND P1, PT, R32, 0x59, PT ;  /* 0x000000592000780c */ /* 0x000fc40003f24270 */
[----:B------:R-:W-:Y:S01]  /*2670*/  FSEL R46, R46, -INF , P2 ;  /* 0xff8000002e2e7808 */ /* 0x000fe20001000000 */
        /* <DEDUP_REMOVED lines=11> */
[----:B---3--:R-:W-:Y:S02]  /*2730*/  FSEL R40, R40, -INF , P1 ;  /* 0xff80000028287808 */ /* 0x008fe40000800000 */
[----:B------:R-:W-:Y:S02]  /*2740*/  FMNMX.FTZ R29, R42, R29, !PT ;  /* 0x0000001d2a1d7209 */ /* 0x000fe40007810000 */
[----:B------:R-:W-:-:S02]  /*2750*/  ISETP.GT.AND P1, PT, R32, 0x69, PT ;  /* 0x000000692000780c */ /* 0x000fc40003f24270 */
[----:B-1----:R-:W-:Y:S01]  /*2760*/  FSEL R38, R38, -INF , P2 ;  /* 0xff80000026267808 */ /* 0x002fe20001000000 */
        /* <DEDUP_REMOVED lines=11> */
[----:B-1----:R-:W-:Y:S02]  /*2820*/  FSEL R30, R30, -INF , P1 ;  /* 0xff8000001e1e7808 */ /* 0x002fe40000800000 */
[----:B------:R-:W-:Y:S02]  /*2830*/  FMNMX.FTZ R29, R34, R29, !PT ;  /* 0x0000001d221d7209 */ /* 0x000fe40007810000 */
[----:B------:R-:W-:-:S02]  /*2840*/  ISETP.GT.AND P1, PT, R32, 0x79, PT ;  /* 0x000000792000780c */ /* 0x000fc40003f24270 */
[----:B------:R-:W-:Y:S01]  /*2850*/  FMNMX.FTZ R29, R30, R29, !PT ;  /* 0x0000001d1e1d7209 */ /* 0x000fe20007810000 */
[----:B------:R-:W-:Y:S01]  /*2860*/  MUFU.TANH R4, R4 ;  /* 0x0000000400047308 */ /* 0x000fe20000002400 */
[----:B0-----:R-:W-:Y:S02]  /*2870*/  FSEL R32, R86, -INF , P2 ;  /* 0xff80000056207808 */ /* 0x001fe40001000000 */
[----:B------:R-:W-:Y:S02]  /*2880*/  MOV R11, UR6 ;  /* 0x00000006000b7c02 */ /* 0x000fe40008000f00 */
[----:B------:R-:W-:Y:S02]  /*2890*/  FMNMX.FTZ R29, R32, R29, !PT ;  /* 0x0000001d201d7209 */ /* 0x000fe40007810000 */
[----:B------:R-:W-:Y:S01]  /*28a0*/  ISETP.GT.AND P2, PT, R108, 0x1, PT ;  /* 0x000000016c00780c */ /* 0x000fe20003f44270 */
[----:B------:R-:W0:Y:S01]  /*28b0*/  MUFU.TANH R3, R3 ;  /* 0x0000000300037308 */ /* 0x000e220000002400 */
[----:B--2---:R-:W-:-:S02]  /*28c0*/  FSEL R28, R28, -INF , P1 ;  /* 0xff8000001c1c7808 */ /* 0x004fc40000800000 */
[----:B------:R-:W-:Y:S02]  /*28d0*/  R2UR UR5, R0 ;  /* 0x00000000000572ca */ /* 0x000fe400000e0000 */
[----:B------:R-:W-:-:S03]  /*28e0*/  FMNMX.FTZ R29, R28, R29, !PT ;  /* 0x0000001d1c1d7209 */ /* 0x000fc60007810000 */
[----:B------:R-:W-:Y:S02]  /*28f0*/  MUFU.TANH R7, R7 ;  /* 0x0000000700077308 */ /* 0x000fe40000002400 */
[----:B------:R-:W1:Y:S06]  /*2900*/  SHFL.BFLY PT, R60, R29, 0x2, 0x1f ;  /* 0x0c401f001d3c7f89 */ /* 0x000e6c00000e0000 */
[----:B------:R-:W-:Y:S01]  /*2910*/  MUFU.TANH R5, R5 ;  /* 0x0000000500057308 */ /* 0x000fe20000002400 */
[----:B0-----:R-:W-:Y:S01]  /*2920*/  FSEL R3, R3, -INF , P2 ;  /* 0xff80000003037808 */ /* 0x001fe20001000000 */
[----:B------:R-:W-:Y:S01]  /*2930*/  UIADD3 UR5, UR5, 0x2d840, URZ ;  /* 0x0002d84005057890 */ /* 0x000fe2000fffe03f */
[----:B------:R-:W-:-:S03]  /*2940*/  ISETP.GT.AND P2, PT, R108, 0x10, PT ;  /* 0x000000106c00780c */ /* 0x000fc60003f44270 */
[----:B------:R-:W-:Y:S02]  /*2950*/  UPRMT UR5, UR42, 0x654, UR5 ;  /* 0x000006542a057896 */ /* 0x000fe40008000005 */
[----:B------:R-:W0:Y:S07]  /*2960*/  MUFU.TANH R9, R9 ;  /* 0x0000000900097308 */ /* 0x000e2e0000002400 */
[----:B------:R-:W-:Y:S01]  /*2970*/  SYNCS.ARRIVE.TRANS64.RED.A1T0 RZ, [UR5], RZ ;  /* 0x000000ffffff79a7 */ /* 0x000fe20008100405 */
[----:B------:R-:W-:Y:S01]  /*2980*/  MUFU.TANH R6, R6 ;  /* 0x0000000600067308 */ /* 0x000fe20000002400 */
[----:B-1----:R-:W-:-:S05]  /*2990*/  FMNMX.FTZ R60, R29, R60, !PT ;  /* 0x0000003c1d3c7209 */ /* 0x002fca0007810000 */
[----:B------:R-:W1:Y:S02]  /*29a0*/  SHFL.BFLY PT, R63, R60, 0x1, 0x1f ;  /* 0x0c201f003c3f7f89 */ /* 0x000e6400000e0000 */
[----:B------:R-:W2:Y:S01]  /*29b0*/  MUFU.TANH R10, R10 ;  /* 0x0000000a000a7308 */ /* 0x000ea20000002400 */
[----:B0-----:R-:W-:Y:S02]  /*29c0*/  FSEL R72, R9, -INF , P2 ;  /* 0xff80000009487808 */ /* 0x001fe40001000000 */
[----:B------:R-:W-:-:S05]  /*29d0*/  ISETP.GT.AND P2, PT, R108, 0x18, PT ;  /* 0x000000186c00780c */ /* 0x000fca0003f44270 */
[----:B------:R-:W-:Y:S08]  /*29e0*/  MUFU.TANH R8, R8 ;  /* 0x0000000800087308 */ /* 0x000ff00000002400 */
[----:B------:R-:W0:Y:S01]  /*29f0*/  MUFU.TANH R14, R14 ;  /* 0x0000000e000e7308 */ /* 0x000e220000002400 */
[----:B--2---:R-:W-:Y:S02]  /*2a00*/  FSEL R76, R10, -INF , P2 ;  /* 0xff8000000a4c7808 */ /* 0x004fe40001000000 */
[----:B------:R-:W-:-:S02]  /*2a10*/  ISETP.GT.AND P2, PT, R108, 0x20, PT ;  /* 0x000000206c00780c */ /* 0x000fc40003f44270 */
[----:B-1----:R-:W-:-:S03]  /*2a20*/  FMNMX.FTZ R63, R60, R63, !PT ;  /* 0x0000003f3c3f7209 */ /* 0x002fc60007810000 */
[----:B------:R-:W1:Y:S01]  /*2a30*/  MUFU.TANH R12, R12 ;  /* 0x0000000c000c7308 */ /* 0x000e620000002400 */
[----:B------:R-:W-:Y:S02]  /*2a40*/  FSEL R60, R7, -INF , P3 ;  /* 0xff800000073c7808 */ /* 0x000fe40001800000 */
[C---:B------:R-:W-:Y:S01]  /*2a50*/  FSETP.NEU.FTZ.AND P1, PT, R63.reuse, -INF , PT ;  /* 0xff8000003f00780b */ /* 0x040fe20003f3d000 */
[----:B------:R-:W-:-:S04]  /*2a60*/  FMUL.FTZ R29, R63, R11 ;  /* 0x0000000b3f1d7220 */ /* 0x000fc80000410000 */
[----:B------:R-:W2:Y:S01]  /*2a70*/  MUFU.TANH R15, R15 ;  /* 0x0000000f000f7308 */ /* 0x000ea20000002400 */
[----:B------:R-:W-:Y:S02]  /*2a80*/  FSEL R29, R29, RZ, P1 ;  /* 0x000000ff1d1d7208 */ /* 0x000fe40000800000 */
[----:B------:R-:W-:Y:S02]  /*2a90*/  ISETP.GT.AND P1, PT, R108, RZ, PT ;  /* 0x000000ff6c00720c */ /* 0x000fe40003f24270 */
[----:B0-----:R-:W-:Y:S01]  /*2aa0*/  FSEL R80, R14, -INF , P2 ;  /* 0xff8000000e507808 */ /* 0x001fe20001000000 */
[-CC-:B------:R-:W-:Y:S01]  /*2ab0*/  FFMA.FTZ R9, R104, R11.reuse, -R29.reuse ;  /* 0x0000000b68097223 */ /* 0x180fe2000001081d */
[----:B------:R-:W-:Y:S01]  /*2ac0*/  FSEL R4, R4, -INF , P1 ;  /* 0xff80000004047808 */ /* 0x000fe20000800000 */
[----:B------:R-:W0:Y:S01]  /*2ad0*/  MUFU.TANH R13, R13 ;  /* 0x0000000d000d7308 */ /* 0x000e220000002400 */
[----:B------:R-:W-:Y:S01]  /*2ae0*/  ISETP.GT.AND P1, PT, R108, 0x9, PT ;  /* 0x000000096c00780c */ /* 0x000fe20003f24270 */
[--C-:B------:R-:W-:Y:S01]  /*2af0*/  FFMA.FTZ R106, R106, R11, -R29.reuse ;  /* 0x0000000b6a6a7223 */ /* 0x100fe2000001081d */
[----:B------:R-:W-:Y:S01]  /*2b00*/  FMNMX.FTZ R7, R4, R3, !PT ;  /* 0x0000000304077209 */ /* 0x000fe20007810000 */
[-CC-:B------:R-:W-:Y:S01]  /*2b10*/  FFMA.FTZ R110, R110, R11.reuse, -R29.reuse ;  /* 0x0000000b6e6e7223 */ /* 0x180fe2000001081d */
[----:B------:R-:W-:Y:S01]  /*2b20*/  FSEL R68, R5, -INF , P1 ;  /* 0xff80000005447808 */ /* 0x000fe20000800000 */
[--C-:B------:R-:W-:Y:S01]  /*2b30*/  FFMA.FTZ R64, R112, R11, -R29.reuse ;  /* 0x0000000b70407223 */ /* 0x100fe2000001081d */
[----:B------:R-:W-:Y:S01]  /*2b40*/  FMNMX.FTZ R5, R60, R7, !PT ;  /* 0x000000073c057209 */ /* 0x000fe20007810000 */
[----:B------:R-:W3:Y:S01]  /*2b50*/  MUFU.TANH R21, R21 ;  /* 0x0000001500157308 */ /* 0x000ee20000002400 */
[----:B------:R-:W-:Y:S01]  /*2b60*/  ISETP.GT.AND P1, PT, R108, 0x11, PT ;  /* 0x000000116c00780c */ /* 0x000fe20003f24270 */
[--C-:B------:R-:W-:Y:S01]  /*2b70*/  FFMA.FTZ R31, R114, R11, -R29.reuse ;  /* 0x0000000b721f7223 */ /* 0x100fe2000001081d */
[----:B------:R-:W-:Y:S01]  /*2b80*/  FMNMX.FTZ R5, R68, R5, !PT ;  /* 0x0000000544057209 */ /* 0x000fe20007810000 */
[-CC-:B------:R-:W-:Y:S01]  /*2b90*/  FFMA.FTZ R33, R66, R11.reuse, -R29.reuse ;  /* 0x0000000b42217223 */ /* 0x180fe2000001081d */
[----:B------:R-:W-:Y:S01]  /*2ba0*/  FSEL R6, R6, -INF , P1 ;  /* 0xff80000006067808 */ /* 0x000fe20000800000 */
[--C-:B------:R-:W-:Y:S01]  /*2bb0*/  FFMA.FTZ R70, R70, R11, -R29.reuse ;  /* 0x0000000b46467223 */ /* 0x100fe2000001081d */
[----:B------:R-:W-:Y:S01]  /*2bc0*/  FMNMX.FTZ R5, R72, R5, !PT ;  /* 0x0000000548057209 */ /* 0x000fe20007810000 */
[----:B------:R-:W4:Y:S01]  /*2bd0*/  MUFU.TANH R20, R20 ;  /* 0x0000001400147308 */ /* 0x000f220000002400 */
[----:B------:R-:W-:Y:S01]  /*2be0*/  ISETP.GT.AND P1, PT, R108, 0x19, PT ;  /* 0x000000196c00780c */ /* 0x000fe20003f24270 */
[--C-:B------:R-:W-:Y:S01]  /*2bf0*/  FFMA.FTZ R58, R58, R11, -R29.reuse ;  /* 0x0000000b3a3a7223 */ /* 0x100fe2000001081d */
[----:B------:R-:W-:Y:S01]  /*2c00*/  FMNMX.FTZ R5, R6, R5, !PT ;  /* 0x0000000506057209 */ /* 0x000fe20007810000 */
[-CC-:B------:R-:W-:Y:S01]  /*2c10*/  FFMA.FTZ R56, R56, R11.reuse, -R29.reuse ;  /* 0x0000000b38387223 */ /* 0x180fe2000001081d */
[----:B------:R-:W-:Y:S01]  /*2c20*/  FSEL R8, R8, -INF , P1 ;  /* 0xff80000008087808 */ /* 0x000fe20000800000 */
[--C-:B------:R-:W-:Y:S01]  /*2c30*/  FFMA.FTZ R50, R50, R11, -R29.reuse ;  /* 0x0000000b32327223 */ /* 0x100fe2000001081d */
[----:B------:R-:W-:Y:S01]  /*2c40*/  FMNMX.FTZ R5, R76, R5, !PT ;  /* 0x000000054c057209 */ /* 0x000fe20007810000 */
[----:B------:R-:W5:Y:S01]  /*2c50*/  MUFU.TANH R25, R25 ;  /* 0x0000001900197308 */ /* 0x000f620000002400 */
[----:B------:R-:W-:Y:S01]  /*2c60*/  ISETP.GT.AND P1, PT, R108, 0x21, PT ;  /* 0x000000216c00780c */ /* 0x000fe20003f24270 */
        /* <DEDUP_REMOVED lines=11> */
[----:B--2---:R-:W-:Y:S01]  /*2d20*/  FSEL R82, R15, -INF , P2 ;  /* 0xff8000000f527808 */ /* 0x004fe20001000000 */
[--C-:B------:R-:W-:Y:S01]  /*2d30*/  FFMA.FTZ R15, R92, R11, -R29.reuse ;  /* 0x0000000b5c0f7223 */ /* 0x100fe2000001081d */
[----:B------:R-:W-:Y:S01]  /*2d40*/  FMNMX.FTZ R5, R14, R5, !PT ;  /* 0x000000050e057209 */ /* 0x000fe20007810000 */
[----:B------:R-:W2:Y:S01]  /*2d50*/  MUFU.TANH R27, R27 ;  /* 0x0000001b001b7308 */ /* 0x000ea20000002400 */
[----:B------:R-:W-:Y:S01]  /*2d60*/  ISETP.GT.AND P2, PT, R108, 0x30, PT ;  /* 0x000000306c00780c */ /* 0x000fe20003f44270 */
[-CC-:B------:R-:W-:Y:S01]  /*2d70*/  FFMA.FTZ R34, R34, R11.reuse, -R29.reuse ;  /* 0x0000000b22227223 */ /* 0x180fe2000001081d */
[----:B0-----:R-:W-:Y:S01]  /*2d80*/  FSEL R84, R13, -INF , P1 ;  /* 0xff8000000d547808 */ /* 0x001fe20000800000 */
[----:B------:R-:W-:Y:S01]  /*2d90*/  FFMA.FTZ R28, R28, R11, -R29 ;  /* 0x0000000b1c1c7223 */ /* 0x000fe2000001081d */
[----:B------:R-:W-:-:S02]  /*2da0*/  FMNMX.FTZ R5, R82, R5, !PT ;  /* 0x0000000552057209 */ /* 0x000fc40007810000 */
[----:B------:R-:W-:Y:S01]  /*2db0*/  ISETP.GT.AND P1, PT, R108, 0x31, PT ;  /* 0x000000316c00780c */ /* 0x000fe20003f24270 */
[----:B------:R-:W0:Y:S01]  /*2dc0*/  MUFU.TANH R26, R26 ;  /* 0x0000001a001a7308 */ /* 0x000e220000002400 */
[----:B---3--:R-:W-:Y:S01]  /*2dd0*/  FSEL R86, R21, -INF , P2 ;  /* 0xff80000015567808 */ /* 0x008fe20001000000 */
[--C-:B------:R-:W-:Y:S01]  /*2de0*/  FFMA.FTZ R21, R74, R11, -R29.reuse ;  /* 0x0000000b4a157223 */ /* 0x100fe2000001081d */
[----:B------:R-:W-:Y:S02]  /*2df0*/  FMNMX.FTZ R5, R84, R5, !PT ;  /* 0x0000000554057209 */ /* 0x000fe40007810000 */
[----:B------:R-:W-:Y:S02]  /*2e00*/  ISETP.GT.AND P2, PT, R108, 0x38, PT ;  /* 0x000000386c00780c */ /* 0x000fe40003f44270 */
[----:B----4-:R-:W-:Y:S01]  /*2e10*/  FSEL R92, R20, -INF , P1 ;  /* 0xff800000145c7808 */ /* 0x010fe20000800000 */
[----:B------:R-:W3:Y:S01]  /*2e20*/  MUFU.TANH R35, R35 ;  /* 0x0000002300237308 */ /* 0x000ee20000002400 */
[----:B------:R-:W-:Y:S01]  /*2e30*/  FMNMX.FTZ R5, R86, R5, !PT ;  /* 0x0000000556057209 */ /* 0x000fe20007810000 */
[----:B------:R-:W-:Y:S01]  /*2e40*/  FFMA.FTZ R20, R100, R11, -R29 ;  /* 0x0000000b64147223 */ /* 0x000fe2000001081d */
[----:B------:R-:W-:-:S02]  /*2e50*/  ISETP.GT.AND P1, PT, R108, 0x39, PT ;  /* 0x000000396c00780c */ /* 0x000fc40003f24270 */
[----:B-----5:R-:W-:Y:S01]  /*2e60*/  FSEL R100, R25, -INF , P2 ;  /* 0xff80000019647808 */ /* 0x020fe20001000000 */
[--C-:B------:R-:W-:Y:S01]  /*2e70*/  FFMA.FTZ R25, R98, R11, -R29.reuse ;  /* 0x0000000b62197223 */ /* 0x100fe2000001081d */
[----:B------:R-:W-:Y:S01]  /*2e80*/  FMNMX.FTZ R5, R92, R5, !PT ;  /* 0x000000055c057209 */ /* 0x000fe20007810000 */
[----:B------:R-:W-:Y:S01]  /*2e90*/  MUFU.TANH R37, R37 ;  /* 0x0000002500257308 */ /* 0x000fe20000002400 */
[----:B------:R-:W-:Y:S02]  /*2ea0*/  ISETP.GT.AND P2, PT, R108, 0x40, PT ;  /* 0x000000406c00780c */ /* 0x000fe40003f44270 */
[----:B-1----:R-:W-:Y:S01]  /*2eb0*/  FSEL R102, R24, -INF , P1 ;  /* 0xff80000018667808 */ /* 0x002fe20000800000 */
[--C-:B------:R-:W-:Y:S01]  /*2ec0*/  FFMA.FTZ R24, R96, R11, -R29.reuse ;  /* 0x0000000b60187223 */ /* 0x100fe2000001081d */
[----:B------:R-:W-:Y:S02]  /*2ed0*/  FMNMX.FTZ R5, R100, R5, !PT ;  /* 0x0000000564057209 */ /* 0x000fe40007810000 */
[----:B------:R-:W-:Y:S01]  /*2ee0*/  ISETP.GT.AND P1, PT, R108, 0x41, PT ;  /* 0x000000416c00780c */ /* 0x000fe20003f24270 */
[----:B------:R-:W1:Y:S01]  /*2ef0*/  MUFU.TANH R39, R39 ;  /* 0x0000002700277308 */ /* 0x000e620000002400 */
[----:B--2---:R-:W-:Y:S01]  /*2f00*/  FSEL R98, R27, -INF , P2 ;  /* 0xff8000001b627808 */ /* 0x004fe20001000000 */
[----:B------:R-:W-:Y:S01]  /*2f10*/  FFMA.FTZ R27, R94, R11, -R29 ;  /* 0x0000000b5e1b7223 */ /* 0x000fe2000001081d */
[----:B------:R-:W-:-:S02]  /*2f20*/  FMNMX.FTZ R5, R102, R5, !PT ;  /* 0x0000000566057209 */ /* 0x000fc40007810000 */
[----:B------:R-:W-:Y:S02]  /*2f30*/  ISETP.GT.AND P2, PT, R108, 0x48, PT ;  /* 0x000000486c00780c */ /* 0x000fe40003f44270 */
[----:B0-----:R-:W-:Y:S01]  /*2f40*/  FSEL R104, R26, -INF , P1 ;  /* 0xff8000001a687808 */ /* 0x001fe20000800000 */
[----:B------:R-:W-:Y:S01]  /*2f50*/  MUFU.TANH R41, R41 ;  /* 0x0000002900297308 */ /* 0x000fe20000002400 */
[----:B------:R-:W-:Y:S01]  /*2f60*/  FMNMX.FTZ R5, R98, R5, !PT ;  /* 0x0000000562057209 */ /* 0x000fe20007810000 */
[-CC-:B------:R-:W-:Y:S01]  /*2f70*/  FFMA.FTZ R26, R90, R11.reuse, -R29.reuse ;  /* 0x0000000b5a1a7223 */ /* 0x180fe2000001081d */
[----:B------:R-:W-:Y:S02]  /*2f80*/  ISETP.GT.AND P1, PT, R108, 0x49, PT ;  /* 0x000000496c00780c */ /* 0x000fe40003f24270 */
[----:B---3--:R-:W-:Y:S01]  /*2f90*/  FSEL R96, R35, -INF , P2 ;  /* 0xff80000023607808 */ /* 0x008fe20001000000 */
[----:B------:R-:W-:Y:S01]  /*2fa0*/  FFMA.FTZ R35, R54, R11, -R29 ;  /* 0x0000000b36237223 */ /* 0x000fe2000001081d */
[----:B------:R-:W-:Y:S01]  /*2fb0*/  FMNMX.FTZ R5, R104, R5, !PT ;  /* 0x0000000568057209 */ /* 0x000fe20007810000 */
[----:B------:R-:W0:Y:S01]  /*2fc0*/  MUFU.TANH R43, R43 ;  /* 0x0000002b002b7308 */ /* 0x000e220000002400 */
[----:B------:R-:W-:-:S02]  /*2fd0*/  ISETP.GT.AND P2, PT, R108, 0x50, PT ;  /* 0x000000506c00780c */ /* 0x000fc40003f44270 */
[----:B------:R-:W-:Y:S02]  /*2fe0*/  FMNMX.FTZ R5, R96, R5, !PT ;  /* 0x0000000560057209 */ /* 0x000fe40007810000 */
[----:B-1----:R-:W-:Y:S01]  /*2ff0*/  FSEL R94, R39, -INF , P2 ;  /* 0xff800000275e7808 */ /* 0x002fe20001000000 */
[-CC-:B------:R-:W-:Y:S01]  /*3000*/  FFMA.FTZ R39, R42, R11.reuse, -R29.reuse ;  /* 0x0000000b2a277223 */ /* 0x180fe2000001081d */
[----:B------:R-:W-:Y:S01]  /*3010*/  ISETP.GT.AND P2, PT, R108, 0x58, PT ;  /* 0x000000586c00780c */ /* 0x000fe20003f44270 */
[----:B------:R-:W-:Y:S08]  /*3020*/  MUFU.TANH R45, R45 ;  /* 0x0000002d002d7308 */ /* 0x000ff00000002400 */
[----:B------:R1:W-:Y:S01]  /*3030*/  MUFU.EX2 R10, R106 ;  /* 0x0000006a000a7308 */ /* 0x0003e20000000800 */
[----:B0-----:R-:W-:Y:S01]  /*3040*/  FSEL R90, R43, -INF , P2 ;  /* 0xff8000002b5a7808 */ /* 0x001fe20001000000 */
[----:B------:R-:W-:Y:S01]  /*3050*/  FFMA.FTZ R43, R52, R11, -R29 ;  /* 0x0000000b342b7223 */ /* 0x000fe2000001081d */
[----:B------:R-:W-:-:S05]  /*3060*/  ISETP.GT.AND P2, PT, R108, 0x60, PT ;  /* 0x000000606c00780c */ /* 0x000fca0003f44270 */
[----:B------:R-:W0:Y:S01]  /*3070*/  MUFU.TANH R49, R49 ;  /* 0x0000003100317308 */ /* 0x000e220000002400 */
[----:B-1----:R-:W-:Y:S01]  /*3080*/  FSEL R106, R37, -INF , P1 ;  /* 0xff800000256a7808 */ /* 0x002fe20000800000 */
[----:B------:R-:W-:Y:S01]  /*3090*/  FFMA.FTZ R37, R38, R11, -R29 ;  /* 0x0000000b26257223 */ /* 0x000fe2000001081d */
[----:B------:R-:W-:Y:S02]  /*30a0*/  ISETP.GT.AND P1, PT, R108, 0x51, PT ;  /* 0x000000516c00780c */ /* 0x000fe40003f24270 */
[----:B------:R-:W-:-:S03]  /*30b0*/  FMNMX.FTZ R5, R106, R5, !PT ;  /* 0x000000056a057209 */ /* 0x000fc60007810000 */
[----:B------:R-:W1:Y:S01]  /*30c0*/  MUFU.TANH R47, R47 ;  /* 0x0000002f002f7308 */ /* 0x000e620000002400 */
[----:B------:R-:W-:-:S07]  /*30d0*/  FMNMX.FTZ R5, R94, R5, !PT ;  /* 0x000000055e057209 */ /* 0x000fce0007810000 */
[----:B------:R2:W-:Y:S01]  /*30e0*/  MUFU.EX2 R7, R110 ;  /* 0x0000006e00077308 */ /* 0x0005e20000000800 */
[----:B0-----:R-:W-:Y:S02]  /*30f0*/  FSEL R74, R49, -INF , P2 ;  /* 0xff800000314a7808 */ /* 0x001fe40001000000 */
[----:B------:R-:W-:-:S05]  /*3100*/  ISETP.GT.AND P2, PT, R108, 0x68, PT ;  /* 0x000000686c00780c */ /* 0x000fca0003f44270 */
[----:B------:R-:W0:Y:S01]  /*3110*/  MUFU.TANH R53, R53 ;  /* 0x0000003500357308 */ /* 0x000e220000002400 */
[----:B--2---:R-:W-:Y:S01]  /*3120*/  FSEL R110, R41, -INF , P1 ;  /* 0xff800000296e7808 */ /* 0x004fe20000800000 */
[--C-:B------:R-:W-:Y:S01]  /*3130*/  FFMA.FTZ R41, R46, R11, -R29.reuse ;  /* 0x0000000b2e297223 */ /* 0x100fe2000001081d */
[----:B------:R-:W-:Y:S02]  /*3140*/  ISETP.GT.AND P1, PT, R108, 0x59, PT ;  /* 0x000000596c00780c */ /* 0x000fe40003f24270 */
[----:B------:R-:W-:Y:S02]  /*3150*/  FMNMX.FTZ R5, R110, R5, !PT ;  /* 0x000000056e057209 */ /* 0x000fe40007810000 */
[----:B------:R-:W-:Y:S01]  /*3160*/  FSEL R112, R45, -INF , P1 ;  /* 0xff8000002d707808 */ /* 0x000fe20000800000 */
[----:B------:R-:W2:Y:S01]  /*3170*/  MUFU.TANH R51, R51 ;  /* 0x0000003300337308 */ /* 0x000ea20000002400 */
[----:B------:R-:W-:Y:S01]  /*3180*/  FMNMX.FTZ R5, R90, R5, !PT ;  /* 0x000000055a057209 */ /* 0x000fe20007810000 */
[----:B------:R-:W-:Y:S01]  /*3190*/  FFMA.FTZ R45, R62, R11, -R29 ;  /* 0x0000000b3e2d7223 */ /* 0x000fe2000001081d */
[----:B------:R-:W-:-:S02]  /*31a0*/  ISETP.GT.AND P1, PT, R108, 0x61, PT ;  /* 0x000000616c00780c */ /* 0x000fc40003f24270 */
[----:B------:R-:W-:Y:S02]  /*31b0*/  FMNMX.FTZ R5, R112, R5, !PT ;  /* 0x0000000570057209 */ /* 0x000fe40007810000 */
[----:B-1----:R-:W-:Y:S01]  /*31c0*/  FSEL R114, R47, -INF , P1 ;  /* 0xff8000002f727808 */ /* 0x002fe20000800000 */
[----:B------:R-:W1:Y:S01]  /*31d0*/  MUFU.TANH R55, R55 ;  /* 0x0000003700377308 */ /* 0x000e620000002400 */
[----:B------:R-:W-:Y:S01]  /*31e0*/  FMNMX.FTZ R5, R74, R5, !PT ;  /* 0x000000054a057209 */ /* 0x000fe20007810000 */
[-CC-:B------:R-:W-:Y:S01]  /*31f0*/  FFMA.FTZ R47, R30, R11.reuse, -R29.reuse ;  /* 0x0000000b1e2f7223 */ /* 0x180fe2000001081d */
[----:B------:R-:W-:Y:S01]  /*3200*/  ISETP.GT.AND P1, PT, R108, 0x69, PT ;  /* 0x000000696c00780c */ /* 0x000fe20003f24270 */
[----:B------:R-:W-:Y:S01]  /*3210*/  FFMA.FTZ R30, R32, R11, -R29 ;  /* 0x0000000b201e7223 */ /* 0x000fe2000001081d */
        /* <DEDUP_REMOVED lines=16> */
[----:B------:R-:W-:Y:S01]  /*3320*/  MUFU.EX2 R31, R31 ;  /* 0x0000001f001f7308 */ /* 0x000fe20000000800 */
[----:B--2---:R-:W-:-:S04]  /*3330*/  FSEL R108, R61, -INF , P2 ;  /* 0xff8000003d6c7808 */ /* 0x004fc80001000000 */
[----:B------:R-:W-:-:S03]  /*3340*/  FMNMX.FTZ R5, R108, R5, !PT ;  /* 0x000000056c057209 */ /* 0x000fc60007810000 */
[----:B------:R-:W0:Y:S01]  /*3350*/  MUFU.EX2 R64, R64 ;  /* 0x0000004000407308 */ /* 0x000e220000000800 */
[----:B-1----:R-:W-:-:S04]  /*3360*/  FSEL R122, R59, -INF , P1 ;  /* 0xff8000003b7a7808 */ /* 0x002fc80000800000 */
[----:B------:R-:W-:-:S03]  /*3370*/  FMNMX.FTZ R5, R122, R5, !PT ;  /* 0x000000057a057209 */ /* 0x000fc60007810000 */
[----:B------:R-:W1:Y:S02]  /*3380*/  MUFU.EX2 R9, R9 ;  /* 0x0000000900097308 */ /* 0x000e640000000800 */
[----:B------:R-:W2:Y:S06]  /*3390*/  SHFL.BFLY PT, R62, R5, 0x2, 0x1f ;  /* 0x0c401f00053e7f89 */ /* 0x000eac00000e0000 */
[----:B------:R-:W3:Y:S08]  /*33a0*/  MUFU.EX2 R12, R12 ;  /* 0x0000000c000c7308 */ /* 0x000ef00000000800 */
[----:B------:R-:W4:Y:S08]  /*33b0*/  MUFU.EX2 R15, R15 ;  /* 0x0000000f000f7308 */ /* 0x000f300000000800 */
[----:B------:R-:W5:Y:S01]  /*33c0*/  MUFU.EX2 R20, R20 ;  /* 0x0000001400147308 */ /* 0x000f620000000800 */
[----:B--2---:R-:W-:-:S05]  /*33d0*/  FMNMX.FTZ R62, R5, R62, !PT ;  /* 0x0000003e053e7209 */ /* 0x004fca0007810000 */
[----:B------:R-:W2:Y:S02]  /*33e0*/  SHFL.BFLY PT, R5, R62, 0x1, 0x1f ;  /* 0x0c201f003e057f89 */ /* 0x000ea400000e0000 */
[----:B------:R-:W-:Y:S08]  /*33f0*/  MUFU.EX2 R25, R25 ;  /* 0x0000001900197308 */ /* 0x000ff00000000800 */
[----:B------:R-:W-:Y:S08]  /*3400*/  MUFU.EX2 R24, R24 ;  /* 0x0000001800187308 */ /* 0x000ff00000000800 */
[----:B------:R-:W-:Y:S01]  /*3410*/  MUFU.EX2 R27, R27 ;  /* 0x0000001b001b7308 */ /* 0x000fe20000000800 */
[----:B--2---:R-:W-:-:S07]  /*3420*/  FMNMX.FTZ R78, R62, R5, !PT ;  /* 0x000000053e4e7209 */ /* 0x004fce0007810000 */
[----:B------:R-:W-:Y:S01]  /*3430*/  MUFU.EX2 R26, R26 ;  /* 0x0000001a001a7308 */ /* 0x000fe20000000800 */
[C---:B------:R-:W-:Y:S01]  /*3440*/  FSETP.NEU.FTZ.AND P1, PT, R78.reuse, -INF , PT ;  /* 0xff8000004e00780b */ /* 0x040fe20003f3d000 */
[----:B------:R-:W-:-:S06]  /*3450*/  FMUL.FTZ R5, R78, R11 ;  /* 0x0000000b4e057220 */ /* 0x000fcc0000410000 */
[----:B------:R-:W-:Y:S01]  /*3460*/  MUFU.EX2 R21, R21 ;  /* 0x0000001500157308 */ /* 0x000fe20000000800 */
        /* <DEDUP_REMOVED lines=9> */
[----:B0-----:R-:W-:Y:S01]  /*3500*/  FADD.FTZ R6, R31, R64 ;  /* 0x000000401f067221 */ /* 0x001fe20000010000 */
[-CC-:B------:R-:W-:Y:S01]  /*3510*/  FFMA.FTZ R55, R8, R11.reuse, -R5.reuse ;  /* 0x0000000b08377223 */ /* 0x180fe20000010805 */
[-CC-:B------:R-:W-:Y:S01]  /*3520*/  FFMA.FTZ R8, R80, R11.reuse, -R5.reuse ;  /* 0x0000000b50087223 */ /* 0x180fe20000010805 */
[-CC-:B------:R-:W-:Y:S01]  /*3530*/  FFMA.FTZ R53, R14, R11.reuse, -R5.reuse ;  /* 0x0000000b0e357223 */ /* 0x180fe20000010805 */
[----:B------:R-:W-:Y:S01]  /*3540*/  FADD.FTZ R67, R7, R6 ;  /* 0x0000000607437221 */ /* 0x000fe20000010000 */
[-CC-:B------:R-:W-:Y:S01]  /*3550*/  FFMA.FTZ R46, R82, R11.reuse, -R5.reuse ;  /* 0x0000000b522e7223 */ /* 0x180fe20000010805 */
[----:B------:R-:W0:Y:S01]  /*3560*/  MUFU.EX2 R3, R3 ;  /* 0x0000000300037308 */ /* 0x000e220000000800 */
[-C--:B------:R-:W-:Y:S01]  /*3570*/  FFMA.FTZ R57, R84, R11.reuse, -R5 ;  /* 0x0000000b54397223 */ /* 0x080fe20000010805 */
[----:B------:R-:W-:Y:S01]  /*3580*/  FADD.FTZ R14, R10, R67 ;  /* 0x000000430a0e7221 */ /* 0x000fe20000010000 */
[--C-:B------:R-:W-:Y:S01]  /*3590*/  FFMA.FTZ R52, R86, R11, -R5.reuse ;  /* 0x0000000b56347223 */ /* 0x100fe20000010805 */
[----:B------:R-:W-:Y:S01]  /*35a0*/  F2FP.BF16.F32.PACK_AB R7, R10, R7 ;  /* 0x000000070a07723e */ /* 0x000fe200000010ff */
[-CC-:B------:R-:W-:Y:S01]  /*35b0*/  FFMA.FTZ R59, R92, R11.reuse, -R5.reuse ;  /* 0x0000000b5c3b7223 */ /* 0x180fe20000010805 */
[----:B-1----:R-:W-:Y:S01]  /*35c0*/  FADD.FTZ R67, R9, R14 ;  /* 0x0000000e09437221 */ /* 0x002fe20000010000 */
[-CC-:B------:R-:W-:Y:S01]  /*35d0*/  FFMA.FTZ R54, R100, R11.reuse, -R5.reuse ;  /* 0x0000000b64367223 */ /* 0x180fe20000010805 */
[----:B------:R-:W1:Y:S01]  /*35e0*/  MUFU.EX2 R32, R32 ;  /* 0x0000002000207308 */ /* 0x000e620000000800 */
[-C--:B------:R-:W-:Y:S01]  /*35f0*/  FFMA.FTZ R61, R102, R11.reuse, -R5 ;  /* 0x0000000b663d7223 */ /* 0x080fe20000010805 */
[----:B---3--:R-:W-:Y:S01]  /*3600*/  FADD.FTZ R14, R12, R67 ;  /* 0x000000430c0e7221 */ /* 0x008fe20000010000 */
[-CC-:B------:R-:W-:Y:S01]  /*3610*/  FFMA.FTZ R60, R98, R11.reuse, -R5.reuse ;  /* 0x0000000b623c7223 */ /* 0x180fe20000010805 */
[-CC-:B------:R-:W-:Y:S01]  /*3620*/  FFMA.FTZ R65, R104, R11.reuse, -R5.reuse ;  /* 0x0000000b68417223 */ /* 0x180fe20000010805 */
[----:B------:R-:W-:Y:S01]  /*3630*/  FFMA.FTZ R96, R96, R11, -R5 ;  /* 0x0000000b60607223 */ /* 0x000fe20000010805 */
[----:B----4-:R-:W-:Y:S01]  /*3640*/  FADD.FTZ R69, R15, R14 ;  /* 0x0000000e0f457221 */ /* 0x010fe20000010000 */
[----:B-----5:R-:W-:Y:S01]  /*3650*/  F2FP.BF16.F32.PACK_AB R15, R20, R15 ;  /* 0x0000000f140f723e */ /* 0x020fe200000010ff */
[----:B------:R-:W2:Y:S01]  /*3660*/  MUFU.EX2 R49, R49 ;  /* 0x0000003100317308 */ /* 0x000ea20000000800 */
[----:B0-----:R-:W-:Y:S01]  /*3670*/  FADD.FTZ R13, R4, R3 ;  /* 0x00000003040d7221 */ /* 0x001fe20000010000 */
[----:B------:R-:W-:Y:S01]  /*3680*/  FADD.FTZ R10, R20, R69 ;  /* 0x00000045140a7221 */ /* 0x000fe20000010000 */
[----:B------:R-:W-:Y:S01]  /*3690*/  F2FP.BF16.F32.PACK_AB R4, R3, R4 ;  /* 0x000000040304723e */ /* 0x000fe200000010ff */
        /* <DEDUP_REMOVED lines=9> */
[-CC-:B------:R-:W-:Y:S01]  /*3730*/  FFMA.FTZ R116, R116, R11.reuse, -R5.reuse ;  /* 0x0000000b74747223 */ /* 0x180fe20000010805 */
[-CC-:B------:R-:W-:Y:S01]  /*3740*/  FFMA.FTZ R118, R118, R11.reuse, -R5.reuse ;  /* 0x0000000b76767223 */ /* 0x180fe20000010805 */
[-CC-:B------:R-:W-:Y:S01]  /*3750*/  FFMA.FTZ R66, R66, R11.reuse, -R5.reuse ;  /* 0x0000000b42427223 */ /* 0x180fe20000010805 */
[----:B------:R-:W1:Y:S01]  /*3760*/  MUFU.EX2 R51, R51 ;  /* 0x0000003300337308 */ /* 0x000e620000000800 */
[----:B--2---:R-:W-:Y:S01]  /*3770*/  FADD.FTZ R13, R49, R6 ;  /* 0x00000006310d7221 */ /* 0x004fe20000010000 */
[-CC-:B------:R-:W-:Y:S01]  /*3780*/  FFMA.FTZ R120, R120, R11.reuse, -R5.reuse ;  /* 0x0000000b78787223 */ /* 0x180fe20000010805 */
[-CC-:B------:R-:W-:Y:S01]  /*3790*/  FFMA.FTZ R108, R108, R11.reuse, -R5.reuse ;  /* 0x0000000b6c6c7223 */ /* 0x180fe20000010805 */
[----:B------:R-:W-:Y:S01]  /*37a0*/  FFMA.FTZ R122, R122, R11, -R5 ;  /* 0x0000000b7a7a7223 */ /* 0x000fe20000010805 */
[----:B------:R-:W-:-:S02]  /*37b0*/  F2FP.BF16.F32.PACK_AB R5, R64, R31 ;  /* 0x0000001f4005723e */ /* 0x000fc400000010ff */
[----:B------:R-:W-:Y:S02]  /*37c0*/  CS2R R106, SRZ ;  /* 0x00000000006a7805 */ /* 0x000fe4000001ff00 */
[----:B------:R-:W-:Y:S01]  /*37d0*/  CS2R R104, SRZ ;  /* 0x0000000000687805 */ /* 0x000fe2000001ff00 */
[----:B------:R-:W2:Y:S01]  /*37e0*/  MUFU.EX2 R42, R42 ;  /* 0x0000002a002a7308 */ /* 0x000ea20000000800 */
[----:B0-----:R-:W-:Y:S01]  /*37f0*/  FADD.FTZ R6, R38, R13 ;  /* 0x0000000d26067221 */ /* 0x001fe20000010000 */
[----:B------:R-:W-:Y:S02]  /*3800*/  F2FP.BF16.F32.PACK_AB R13, R12, R9 ;  /* 0x000000090c0d723e */ /* 0x000fe400000010ff */
[----:B------:R-:W-:Y:S02]  /*3810*/  CS2R R102, SRZ ;  /* 0x0000000000667805 */ /* 0x000fe4000001ff00 */
[----:B------:R-:W-:Y:S02]  /*3820*/  CS2R R100, SRZ ;  /* 0x0000000000647805 */ /* 0x000fe4000001ff00 */
[----:B------:R-:W-:-:S02]  /*3830*/  CS2R R98, SRZ ;  /* 0x0000000000627805 */ /* 0x000fc4000001ff00 */
[----:B------:R-:W-:Y:S02]  /*3840*/  CS2R R94, SRZ ;  /* 0x00000000005e7805 */ /* 0x000fe4000001ff00 */
[----:B------:R-:W-:Y:S01]  /*3850*/  CS2R R92, SRZ ;  /* 0x00000000005c7805 */ /* 0x000fe2000001ff00 */
[----:B------:R-:W0:Y:S01]  /*3860*/  MUFU.EX2 R55, R55 ;  /* 0x0000003700377308 */ /* 0x000e220000000800 */
[C---:B-1----:R-:W-:Y:S01]  /*3870*/  FADD.FTZ R67, R51.reuse, R6 ;  /* 0x0000000633437221 */ /* 0x042fe20000010000 */
[----:B------:R-:W-:-:S06]  /*3880*/  F2FP.BF16.F32.PACK_AB R12, R51, R38 ;  /* 0x00000026330c723e */ /* 0x000fcc00000010ff */
[----:B------:R-:W1:Y:S01]  /*3890*/  MUFU.EX2 R8, R8 ;  /* 0x0000000800087308 */ /* 0x000e620000000800 */
[----:B--2---:R-:W-:-:S07]  /*38a0*/  FADD.FTZ R6, R42, R67 ;  /* 0x000000432a067221 */ /* 0x004fce0000010000 */
[----:B------:R-:W2:Y:S01]  /*38b0*/  MUFU.EX2 R53, R53 ;  /* 0x0000003500357308 */ /* 0x000ea20000000800 */
[----:B0-----:R-:W-:Y:S01]  /*38c0*/  FADD.FTZ R3, R55, R6 ;  /* 0x0000000637037221 */ /* 0x001fe20000010000 */
[----:B------:R-:W-:Y:S01]  /*38d0*/  F2FP.BF16.F32.PACK_AB R6, R49, R32 ;  /* 0x000000203106723e */ /* 0x000fe200000010ff */
[----:B------:R-:W-:Y:S01]  /*38e0*/  FADD.FTZ R49, R25, R10 ;  /* 0x0000000a19317221 */ /* 0x000fe20000010000 */
[----:B------:R-:W-:Y:S02]  /*38f0*/  F2FP.BF16.F32.PACK_AB R14, R55, R42 ;  /* 0x0000002a370e723e */ /* 0x000fe400000010ff */
[C---:B------:R-:W-:Y:S01]  /*3900*/  F2FP.BF16.F32.PACK_AB R25, R24.reuse, R25 ;  /* 0x000000191819723e */ /* 0x040fe200000010ff */
[----:B------:R-:W-:Y:S01]  /*3910*/  FADD.FTZ R20, R24, R49 ;  /* 0x0000003118147221 */ /* 0x000fe20000010000 */
[----:B------:R-:W0:Y:S01]  /*3920*/  MUFU.EX2 R46, R46 ;  /* 0x0000002e002e7308 */ /* 0x000e220000000800 */
[----:B-1----:R-:W-:Y:S01]  /*3930*/  FADD.FTZ R10, R8, R3 ;  /* 0x00000003080a7221 */ /* 0x002fe20000010000 */
[----:B------:R1:W-:Y:S01]  /*3940*/  STSM.16.M88.4 [R16+0x21800], R4 ;  /* 0x0218000410007844 */ /* 0x0003e20000000200 */
[----:B------:R-:W-:Y:S01]  /*3950*/  FADD.FTZ R49, R27, R20 ;  /* 0x000000141b317221 */ /* 0x000fe20000010000 */
[----:B------:R-:W-:-:S02]  /*3960*/  F2FP.BF16.F32.PACK_AB R27, R26, R27 ;  /* 0x0000001b1a1b723e */ /* 0x000fc400000010ff */
[----:B------:R3:W-:Y:S01]  /*3970*/  STSM.16.M88.4 [R22], R12 ;  /* 0x0000000c16007844 */ /* 0x0007e20000000200 */
[----:B------:R-:W-:Y:S01]  /*3980*/  FADD.FTZ R20, R26, R49 ;  /* 0x000000311a147221 */ /* 0x000fe20000010000 */
[----:B------:R-:W4:Y:S01]  /*3990*/  MUFU.EX2 R57, R57 ;  /* 0x0000003900397308 */ /* 0x000f220000000800 */
[C---:B--2---:R-:W-:Y:S01]  /*39a0*/  FADD.FTZ R3, R53.reuse, R10 ;  /* 0x0000000a35037221 */ /* 0x044fe20000010000 */
[----:B------:R-:W-:Y:S01]  /*39b0*/  F2FP.BF16.F32.PACK_AB R24, R53, R8 ;  /* 0x000000083518723e */ /* 0x000fe200000010ff */
[----:B------:R-:W-:-:S05]  /*39c0*/  FADD.FTZ R49, R21, R20 ;  /* 0x0000001415317221 */ /* 0x000fca0000010000 */
[----:B------:R-:W2:Y:S01]  /*39d0*/  MUFU.EX2 R52, R52 ;  /* 0x0000003400347308 */ /* 0x000ea20000000800 */
[----:B0-----:R-:W-:-:S07]  /*39e0*/  FADD.FTZ R10, R46, R3 ;  /* 0x000000032e0a7221 */ /* 0x001fce0000010000 */
[----:B------:R-:W0:Y:S01]  /*39f0*/  MUFU.EX2 R70, R70 ;  /* 0x0000004600467308 */ /* 0x000e220000000800 */
[C---:B----4-:R-:W-:Y:S01]  /*3a00*/  FADD.FTZ R3, R57.reuse, R10 ;  /* 0x0000000a39037221 */ /* 0x050fe20000010000 */
[----:B------:R-:W-:-:S05]  /*3a10*/  F2FP.BF16.F32.PACK_AB R26, R57, R46 ;  /* 0x0000002e391a723e */ /* 0x000fca00000010ff */
[----:B------:R-:W-:Y:S01]  /*3a20*/  STSM.16.M88.4 [R18], R24 ;  /* 0x0000001812007844 */ /* 0x000fe20000000200 */
[----:B------:R-:W4:Y:S01]  /*3a30*/  MUFU.EX2 R59, R59 ;  /* 0x0000003b003b7308 */ /* 0x000f220000000800 */
[----:B--2---:R-:W-:-:S07]  /*3a40*/  FADD.FTZ R10, R52, R3 ;  /* 0x00000003340a7221 */ /* 0x004fce0000010000 */
[----:B------:R-:W2:Y:S01]  /*3a50*/  MUFU.EX2 R54, R54 ;  /* 0x0000003600367308 */ /* 0x000ea20000000800 */
[C---:B0-----:R-:W-:Y:S01]  /*3a60*/  FADD.FTZ R20, R70.reuse, R49 ;  /* 0x0000003146147221 */ /* 0x041fe20000010000 */
[----:B-1----:R-:W-:-:S06]  /*3a70*/  F2FP.BF16.F32.PACK_AB R5, R70, R21 ;  /* 0x000000154605723e */ /* 0x002fcc00000010ff */
[----:B------:R-:W0:Y:S01]  /*3a80*/  MUFU.EX2 R33, R33 ;  /* 0x0000002100217308 */ /* 0x000e220000000800 */
[C---:B----4-:R-:W-:Y:S01]  /*3a90*/  FADD.FTZ R49, R59.reuse, R10 ;  /* 0x0000000a3b317221 */ /* 0x050fe20000010000 */
[----:B------:R-:W-:-:S06]  /*3aa0*/  F2FP.BF16.F32.PACK_AB R4, R59, R52 ;  /* 0x000000343b04723e */ /* 0x000fcc00000010ff */
[----:B------:R-:W3:Y:S01]  /*3ab0*/  MUFU.EX2 R61, R61 ;  /* 0x0000003d003d7308 */ /* 0x000ee20000000800 */
[----:B--2---:R-:W-:-:S07]  /*3ac0*/  FADD.FTZ R6, R54, R49 ;  /* 0x0000003136067221 */ /* 0x004fce0000010000 */
[----:B------:R-:W1:Y:S01]  /*3ad0*/  MUFU.EX2 R58, R58 ;  /* 0x0000003a003a7308 */ /* 0x000e620000000800 */
[----:B0-----:R-:W-:-:S07]  /*3ae0*/  FADD.FTZ R7, R33, R20 ;  /* 0x0000001421077221 */ /* 0x001fce0000010000 */
[----:B------:R-:W0:Y:S01]  /*3af0*/  MUFU.EX2 R60, R60 ;  /* 0x0000003c003c7308 */ /* 0x000e220000000800 */
[C---:B---3--:R-:W-:Y:S01]  /*3b00*/  FADD.FTZ R13, R61.reuse, R6 ;  /* 0x000000063d0d7221 */ /* 0x048fe20000010000 */
[----:B------:R-:W-:-:S06]  /*3b10*/  F2FP.BF16.F32.PACK_AB R6, R61, R54 ;  /* 0x000000363d06723e */ /* 0x000fcc00000010ff */
[----:B------:R-:W2:Y:S01]  /*3b20*/  MUFU.EX2 R45, R45 ;  /* 0x0000002d002d7308 */ /* 0x000ea20000000800 */
[C---:B-1----:R-:W-:Y:S01]  /*3b30*/  FADD.FTZ R8, R58.reuse, R7 ;  /* 0x000000073a087221 */ /* 0x042fe20000010000 */
[----:B------:R-:W-:-:S05]  /*3b40*/  F2FP.BF16.F32.PACK_AB R7, R58, R33 ;  /* 0x000000213a07723e */ /* 0x000fca00000010ff */
[----:B------:R1:W-:Y:S01]  /*3b50*/  STSM.16.M88.4 [R17], R4 ;  /* 0x0000000411007844 */ /* 0x0003e20000000200 */
[----:B------:R-:W3:Y:S01]  /*3b60*/  MUFU.EX2 R65, R65 ;  /* 0x0000004100417308 */ /* 0x000ee20000000800 */
[----:B0-----:R-:W-:-:S07]  /*3b70*/  FADD.FTZ R10, R60, R13 ;  /* 0x0000000d3c0a7221 */ /* 0x001fce0000010000 */
[----:B------:R-:W0:Y:S01]  /*3b80*/  MUFU.EX2 R56, R56 ;  /* 0x0000003800387308 */ /* 0x000e220000000800 */
[----:B--2---:R-:W-:-:S07]  /*3b90*/  FADD.FTZ R13, R45, R8 ;  /* 0x000000082d0d7221 */ /* 0x004fce0000010000 */
[----:B------:R2:W4:Y:S01]  /*3ba0*/  MUFU.EX2 R0, R96 ;  /* 0x0000006000007308 */ /* 0x0005220000000800 */
[C---:B---3--:R-:W-:Y:S01]  /*3bb0*/  FADD.FTZ R15, R65.reuse, R10 ;  /* 0x0000000a410f7221 */ /* 0x048fe20000010000 */
[----:B------:R-:W-:-:S06]  /*3bc0*/  F2FP.BF16.F32.PACK_AB R12, R65, R60 ;  /* 0x0000003c410c723e */ /* 0x000fcc00000010ff */
[----:B------:R-:W3:Y:S01]  /*3bd0*/  MUFU.EX2 R35, R35 ;  /* 0x0000002300237308 */ /* 0x000ee20000000800 */
[C---:B0-----:R-:W-:Y:S01]  /*3be0*/  FADD.FTZ R8, R56.reuse, R13 ;  /* 0x0000000d38087221 */ /* 0x041fe20000010000 */
[----:B------:R-:W-:Y:S02]  /*3bf0*/  F2FP.BF16.F32.PACK_AB R13, R56, R45 ;  /* 0x0000002d380d723e */ /* 0x000fe400000010ff */
[----:B--2---:R-:W-:Y:S01]  /*3c00*/  CS2R R96, SRZ ;  /* 0x0000000000607805 */ /* 0x004fe2000001ff00 */
[----:B------:R-:W0:Y:S03]  /*3c10*/  @P4 LDC R45, c[0x0][0x44c] ;  /* 0x00011300ff2d4b82 */ /* 0x000e260000000800 */
[----:B------:R-:W2:Y:S01]  /*3c20*/  MUFU.EX2 R29, R29 ;  /* 0x0000001d001d7308 */ /* 0x000ea20000000800 */
[----:B----4-:R-:W-:-:S07]  /*3c30*/  FADD.FTZ R10, R0, R15 ;  /* 0x0000000f000a7221 */ /* 0x010fce0000010000 */
[----:B------:R-:W4:Y:S01]  /*3c40*/  MUFU.EX2 R50, R50 ;  /* 0x0000003200327308 */ /* 0x000f220000000800 */
[----:B---3--:R-:W-:-:S07]  /*3c50*/  FADD.FTZ R15, R35, R8 ;  /* 0x00000008230f7221 */ /* 0x008fce0000010000 */
[----:B------:R-:W3:Y:S01]  /*3c60*/  MUFU.EX2 R62, R62 ;  /* 0x0000003e003e7308 */ /* 0x000ee20000000800 */
[C---:B--2---:R-:W-:Y:S01]  /*3c70*/  FADD.FTZ R33, R29.reuse, R10 ;  /* 0x0000000a1d217221 */ /* 0x044fe20000010000 */
[----:B------:R-:W-:Y:S01]  /*3c80*/  F2FP.BF16.F32.PACK_AB R14, R29, R0 ;  /* 0x000000001d0e723e */ /* 0x000fe200000010ff */
[----:B------:R-:W-:Y:S02]  /*3c90*/  IMAD.MOV.U32 R10, RZ, RZ, R136 ;  /* 0x000000ffff0a7224 */ /* 0x000fe400078e0088 */
[----:B0-----:R-:W-:-:S03]  /*3ca0*/  @P4 IMAD.HI.U32 R20, R136, R45, RZ ;  /* 0x0000002d88144227 */ /* 0x001fc600078e00ff */
[----:B------:R-:W1:Y:S01]  /*3cb0*/  MUFU.EX2 R43, R43 ;  /* 0x0000002b002b7308 */ /* 0x000e620000000800 */
[C---:B----4-:R-:W-:Y:S01]  /*3cc0*/  FADD.FTZ R8, R50.reuse, R15 ;  /* 0x0000000f32087221 */ /* 0x050fe20000010000 */
[----:B------:R-:W-:-:S05]  /*3cd0*/  F2FP.BF16.F32.PACK_AB R15, R50, R35 ;  /* 0x00000023320f723e */ /* 0x000fca00000010ff */
[----:B------:R0:W-:Y:S01]  /*3ce0*/  STSM.16.M88.4 [R16+0x27800], R12 ;  /* 0x0278000c10007844 */ /* 0x0001e20000000200 */
[----:B------:R2:W4:Y:S01]  /*3cf0*/  MUFU.EX2 R31, R110 ;  /* 0x0000006e001f7308 */ /* 0x0005220000000800 */
[----:B---3--:R-:W-:Y:S02]  /*3d00*/  FADD.FTZ R0, R62, R33 ;  /* 0x000000213e007221 */ /* 0x008fe40000010000 */
[----:B------:R-:W3:Y:S05]  /*3d10*/  @P4 LDC R33, c[0x0][0x450] ;  /* 0x00011400ff214b82 */ /* 0x000eea0000000800 */
[----:B------:R-:W5:Y:S01]  /*3d20*/  MUFU.EX2 R48, R48 ;  /* 0x0000003000307308 */ /* 0x000f620000000800 */
[----:B-1----:R-:W-:Y:S01]  /*3d30*/  FADD.FTZ R5, R43, R8 ;  /* 0x000000082b057221 */ /* 0x002fe20000010000 */
[----:B--2---:R-:W-:-:S06]  /*3d40*/  CS2R R110, SRZ ;  /* 0x00000000006e7805 */ /* 0x004fcc000001ff00 */
[----:B------:R1:W2:Y:S01]  /*3d50*/  MUFU.EX2 R9, R90 ;  /* 0x0000005a00097308 */ /* 0x0002a20000000800 */
[C---:B----4-:R-:W-:Y:S01]  /*3d60*/  FADD.FTZ R0, R31.reuse, R0 ;  /* 0x000000001f007221 */ /* 0x050fe20000010000 */
[----:B------:R-:W-:-:S06]  /*3d70*/  F2FP.BF16.F32.PACK_AB R4, R31, R62 ;  /* 0x0000003e1f04723e */ /* 0x000fcc00000010ff */
[----:B------:R-:W4:Y:S01]  /*3d80*/  MUFU.EX2 R41, R41 ;  /* 0x0000002900297308 */ /* 0x000f220000000800 */
[C---:B-----5:R-:W-:Y:S01]  /*3d90*/  FADD.FTZ R6, R48.reuse, R5 ;  /* 0x0000000530067221 */ /* 0x060fe20000010000 */
[----:B------:R-:W-:Y:S02]  /*3da0*/  F2FP.BF16.F32.PACK_AB R5, R48, R43 ;  /* 0x0000002b3005723e */ /* 0x000fe400000010ff */
[----:B-1----:R-:W-:Y:S02]  /*3db0*/  CS2R R90, SRZ ;  /* 0x00000000005a7805 */ /* 0x002fe4000001ff00 */
[----:B---3--:R-:W-:Y:S02]  /*3dc0*/  @P4 SHF.R.U32.HI R10, RZ, R33, R20 ;  /* 0x00000021ff0a4219 */ /* 0x008fe40000011614 */
[----:B------:R-:W1:Y:S01]  /*3dd0*/  MUFU.EX2 R112, R112 ;  /* 0x0000007000707308 */ /* 0x000e620000000800 */
[----:B--2---:R-:W-:-:S07]  /*3de0*/  FADD.FTZ R7, R9, R0 ;  /* 0x0000000009077221 */ /* 0x004fce0000010000 */
[----:B------:R-:W2:Y:S01]  /*3df0*/  MUFU.EX2 R44, R44 ;  /* 0x0000002c002c7308 */ /* 0x000ea20000000800 */
[----:B----4-:R-:W-:-:S07]  /*3e00*/  FADD.FTZ R27, R41, R6 ;  /* 0x00000006291b7221 */ /* 0x010fce0000010000 */
[----:B------:R-:W3:Y:S01]  /*3e10*/  MUFU.EX2 R74, R74 ;  /* 0x0000004a004a7308 */ /* 0x000ee20000000800 */
[C---:B-1----:R-:W-:Y:S01]  /*3e20*/  FADD.FTZ R29, R112.reuse, R7 ;  /* 0x00000007701d7221 */ /* 0x042fe20000010000 */
[----:B------:R-:W-:Y:S02]  /*3e30*/  F2FP.BF16.F32.PACK_AB R6, R112, R9 ;  /* 0x000000097006723e */ /* 0x000fe400000010ff */
[----:B------:R-:W-:-:S04]  /*3e40*/  CS2R R112, SRZ ;  /* 0x0000000000707805 */ /* 0x000fc8000001ff00 */
[----:B------:R-:W1:Y:S01]  /*3e50*/  MUFU.EX2 R39, R39 ;  /* 0x0000002700277308 */ /* 0x000e620000000800 */
[C---:B--2---:R-:W-:Y:S01]  /*3e60*/  FADD.FTZ R0, R44.reuse, R27 ;  /* 0x0000001b2c007221 */ /* 0x044fe20000010000 */
[----:B------:R-:W-:-:S05]  /*3e70*/  F2FP.BF16.F32.PACK_AB R7, R44, R41 ;  /* 0x000000292c07723e */ /* 0x000fca00000010ff */
[----:B------:R2:W-:Y:S01]  /*3e80*/  STSM.16.M88.4 [R23], R4 ;  /* 0x0000000417007844 */ /* 0x0005e20000000200 */
[----:B------:R4:W5:Y:S01]  /*3e90*/  MUFU.EX2 R3, R114 ;  /* 0x0000007200037308 */ /* 0x0009620000000800 */
[----:B---3--:R-:W-:-:S07]  /*3ea0*/  FADD.FTZ R8, R74, R29 ;  /* 0x0000001d4a087221 */ /* 0x008fce0000010000 */
[----:B------:R-:W3:Y:S01]  /*3eb0*/  MUFU.EX2 R40, R40 ;  /* 0x0000002800287308 */ /* 0x000ee20000000800 */
[----:B-1----:R-:W-:Y:S01]  /*3ec0*/  FADD.FTZ R27, R39, R0 ;  /* 0x00000000271b7221 */ /* 0x002fe20000010000 */
[----:B----4-:R-:W-:-:S06]  /*3ed0*/  CS2R R114, SRZ ;  /* 0x0000000000727805 */ /* 0x010fcc000001ff00 */
[----:B------:R-:W1:Y:S01]  /*3ee0*/  MUFU.EX2 R116, R116 ;  /* 0x0000007400747308 */ /* 0x000e620000000800 */
[C---:B-----5:R-:W-:Y:S01]  /*3ef0*/  FADD.FTZ R29, R3.reuse, R8 ;  /* 0x00000008031d7221 */ /* 0x060fe20000010000 */
[----:B0-----:R-:W-:-:S06]  /*3f00*/  F2FP.BF16.F32.PACK_AB R12, R3, R74 ;  /* 0x0000004a030c723e */ /* 0x001fcc00000010ff */
[----:B------:R-:W0:Y:S01]  /*3f10*/  MUFU.EX2 R37, R37 ;  /* 0x0000002500257308 */ /* 0x000e220000000800 */
[----:B---3--:R-:W-:-:S07]  /*3f20*/  FADD.FTZ R0, R40, R27 ;  /* 0x0000001b28007221 */ /* 0x008fce0000010000 */
[----:B------:R-:W3:Y:S01]  /*3f30*/  MUFU.EX2 R36, R36 ;  /* 0x0000002400247308 */ /* 0x000ee20000000800 */
[----:B-1----:R-:W-:-:S07]  /*3f40*/  FADD.FTZ R8, R116, R29 ;  /* 0x0000001d74087221 */ /* 0x002fce0000010000 */
[----:B------:R1:W4:Y:S01]  /*3f50*/  MUFU.EX2 R21, R118 ;  /* 0x0000007600157308 */ /* 0x0003220000000800 */
[----:B0-----:R-:W-:-:S07]  /*3f60*/  FADD.FTZ R13, R37, R0 ;  /* 0x00000000250d7221 */ /* 0x001fce0000010000 */
[----:B------:R-:W2:Y:S01]  /*3f70*/  MUFU.EX2 R34, R34 ;  /* 0x0000002200227308 */ /* 0x000ea20000000800 */
[----:B---3--:R-:W-:Y:S01]  /*3f80*/  FADD.FTZ R3, R36, R13 ;  /* 0x0000000d24037221 */ /* 0x008fe20000010000 */
[----:B------:R-:W-:Y:S02]  /*3f90*/  F2FP.BF16.F32.PACK_AB R13, R40, R39 ;  /* 0x00000027280d723e */ /* 0x000fe400000010ff */
[----:B-1----:R-:W-:-:S04]  /*3fa0*/  CS2R R118, SRZ ;  /* 0x0000000000767805 */ /* 0x002fc8000001ff00 */
[----:B------:R-:W0:Y:S01]  /*3fb0*/  MUFU.EX2 R66, R66 ;  /* 0x0000004200427308 */ /* 0x000e220000000800 */
[C---:B----4-:R-:W-:Y:S01]  /*3fc0*/  FADD.FTZ R15, R21.reuse, R8 ;  /* 0x00000008150f7221 */ /* 0x050fe20000010000 */
[----:B------:R-:W-:Y:S02]  /*3fd0*/  F2FP.BF16.F32.PACK_AB R14, R21, R116 ;  /* 0x00000074150e723e */ /* 0x000fe400000010ff */
[----:B------:R-:W-:-:S04]  /*3fe0*/  CS2R R116, SRZ ;  /* 0x0000000000747805 */ /* 0x000fc8000001ff00 */
[----:B------:R-:W1:Y:S01]  /*3ff0*/  MUFU.EX2 R47, R47 ;  /* 0x0000002f002f7308 */ /* 0x000e620000000800 */
[----:B--2---:R-:W-:-:S07]  /*4000*/  FADD.FTZ R4, R34, R3 ;  /* 0x0000000322047221 */ /* 0x004fce0000010000 */
[----:B------:R2:W3:Y:S01]  /*4010*/  MUFU.EX2 R25, R120 ;  /* 0x0000007800197308 */ /* 0x0004e20000000800 */
[----:B0-----:R-:W-:Y:S01]  /*4020*/  FADD.FTZ R0, R66, R15 ;  /* 0x0000000f42007221 */ /* 0x001fe20000010000 */
[----:B------:R-:W-:-:S05]  /*4030*/  F2FP.BF16.F32.PACK_AB R15, R36, R37 ;  /* 0x00000025240f723e */ /* 0x000fca00000010ff */
[----:B------:R0:W-:Y:S01]  /*4040*/  STSM.16.M88.4 [R18+0x6000], R12 ;  /* 0x0060000c12007844 */ /* 0x0001e20000000200 */
[----:B------:R-:W4:Y:S01]  /*4050*/  MUFU.EX2 R30, R30 ;  /* 0x0000001e001e7308 */ /* 0x000f220000000800 */
[----:B-1----:R-:W-:Y:S01]  /*4060*/  FADD.FTZ R5, R47, R4 ;  /* 0x000000042f057221 */ /* 0x002fe20000010000 */
[----:B------:R-:W-:Y:S02]  /*4070*/  IADD3 R4, R10, R137, -R138 ;  /* 0x000000890a047210 */ /* 0x000fe40007ffe88a */
[----:B--2---:R-:W-:-:S04]  /*4080*/  CS2R R120, SRZ ;  /* 0x0000000000787805 */ /* 0x004fc8000001ff00 */
[----:B------:R-:W-:Y:S01]  /*4090*/  MUFU.EX2 R108, R108 ;  /* 0x0000006c006c7308 */ /* 0x000fe20000000800 */
[C---:B---3--:R-:W-:Y:S01]  /*40a0*/  FADD.FTZ R3, R25.reuse, R0 ;  /* 0x0000000019037221 */ /* 0x048fe20000010000 */
[----:B------:R-:W-:Y:S02]  /*40b0*/  F2FP.BF16.F32.PACK_AB R24, R25, R66 ;  /* 0x000000421918723e */ /* 0x000fe400000010ff */
[----:B------:R-:W-:-:S04]  /*40c0*/  F2FP.BF16.F32.PACK_AB R25, R47, R34 ;  /* 0x000000222f19723e */ /* 0x000fc800000010ff */
[----:B------:R1:W2:Y:S01]  /*40d0*/  MUFU.EX2 R9, R122 ;  /* 0x0000007a00097308 */ /* 0x0002a20000000800 */
[----:B----4-:R-:W-:Y:S01]  /*40e0*/  FADD.FTZ R0, R30, R5 ;  /* 0x000000051e007221 */ /* 0x010fe20000010000 */
[----:B------:R-:W-:-:S04]  /*40f0*/  SHF.R.S32.HI R5, RZ, 0x1f, R4 ;  /* 0x0000001fff057819 */ /* 0x000fc80000011404 */
[----:B------:R-:W-:Y:S01]  /*4100*/  LEA.HI R4, R5, R4, RZ, 0x7 ;  /* 0x0000000405047211 */ /* 0x000fe200078f38ff */
[----:B------:R-:W-:Y:S01]  /*4110*/  VIADD R5, R88, 0xfffffffe ;  /* 0xfffffffe58057836 */ /* 0x000fe20000000000 */
[----:B------:R-:W3:Y:S01]  /*4120*/  MUFU.EX2 R29, R28 ;  /* 0x0000001c001d7308 */ /* 0x000ee20000000800 */
[----:B-1----:R-:W-:Y:S02]  /*4130*/  CS2R R122, SRZ ;  /* 0x00000000007a7805 */ /* 0x002fe4000001ff00 */
[----:B------:R-:W-:Y:S02]  /*4140*/  SHF.R.S32.HI R4, RZ, 0x7, R4 ;  /* 0x00000007ff047819 */ /* 0x000fe40000011404 */
[----:B------:R-:W-:Y:S02]  /*4150*/  CS2R R88, SRZ ;  /* 0x0000000000587805 */ /* 0x000fe4000001ff00 */
[----:B------:R-:W-:Y:S02]  /*4160*/  VIMNMX R4, RZ, R4, !PT ;  /* 0x00000004ff047248 */ /* 0x000fe40007fe0100 */
[----:B--2---:R-:W-:Y:S01]  /*4170*/  F2FP.BF16.F32.PACK_AB R26, R9, R108 ;  /* 0x0000006c091a723e */ /* 0x004fe200000010ff */
[----:B------:R-:W-:Y:S01]  /*4180*/  FADD.FTZ R108, R108, R3 ;  /* 0x000000036c6c7221 */ /* 0x000fe20000010000 */
[----:B------:R-:W-:-:S03]  /*4190*/  ISETP.GE.AND P1, PT, R5, R4, PT ;  /* 0x000000040500720c */ /* 0x000fc60003f26270 */
[----:B------:R-:W-:Y:S01]  /*41a0*/  FADD.FTZ R3, R9, R108 ;  /* 0x0000006c09037221 */ /* 0x000fe20000010000 */
[----:B------:R-:W-:Y:S02]  /*41b0*/  CS2R R108, SRZ ;  /* 0x00000000006c7805 */ /* 0x000fe4000001ff00 */
[C---:B---3--:R-:W-:Y:S01]  /*41c0*/  F2FP.BF16.F32.PACK_AB R27, R29.reuse, R30 ;  /* 0x0000001e1d1b723e */ /* 0x048fe200000010ff */
[----:B------:R-:W-:-:S04]  /*41d0*/  FADD.FTZ R0, R29, R0 ;  /* 0x000000001d007221 */ /* 0x000fc80000010000 */
[----:B------:R0:W-:Y:S01]  /*41e0*/  STSM.16.M88.4 [R17+0x6000], R24 ;  /* 0x0060001811007844 */ /* 0x0001e20000000200 */
[----:B------:R1:W-:Y:S06]  /*41f0*/  MEMBAR.ALL.CTA ;  /* 0x0000000000007992 */ /* 0x0003ec0000008000 */
[----:B-1----:R-:W1:Y:S02]  /*4200*/  FENCE.VIEW.ASYNC.S ;  /* 0x00000000000073c6 */ /* 0x002e640000000000 */
[----:B-1----:R-:W-:Y:S01]  /*4210*/  NOP ;  /* 0x0000000000007918 */ /* 0x002fe20000000000 */
[----:B------:R-:W-:Y:S05]  /*4220*/  @!P1 BRA `(.L_x_12064) ;  /* 0x00000030008c9947 */ /* 0x000fea0003800000 */
[----:B------:R-:W-:Y:S01]  /*4230*/  IMAD.MOV.U32 R8, RZ, RZ, R63 ;  /* 0x000000ffff087224 */ /* 0x000fe200078e003f */
[----:B------:R-:W-:Y:S01]  /*4240*/  UMOV UR6, UR38 ;  /* 0x0000002600067c82 */ /* 0x000fe20008000000 */
[----:B------:R-:W-:Y:S01]  /*4250*/  IMAD.MOV.U32 R7, RZ, RZ, R78 ;  /* 0x000000ffff077224 */ /* 0x000fe200078e004e */
[----:B------:R-:W-:Y:S01]  /*4260*/  ULDC UR5, c[0x0][0x9d8] ;  /* 0x0002760000057ab9 */ /* 0x000fe20000000800 */
[----:B------:R-:W-:Y:S02]  /*4270*/  IMAD.MOV.U32 R6, RZ, RZ, R2 ;  /* 0x000000ffff067224 */ /* 0x000fe400078e0002 */
[----:B------:R-:W-:-:S07]  /*4280*/  IMAD.MOV.U32 R135, RZ, RZ, RZ ;  /* 0x000000ffff877224 */ /* 0x000fce00078e00ff */
.L_x_12075:
[----:B------:R-:W-:Y:S01]  /*4290*/  ISETP.NE.AND P2, PT, RZ, UR40, PT ;  /* 0x00000028ff007c0c */ /* 0x000fe2000bf45270 */
[----:B------:R-:W-:-:S04]  /*42a0*/  UISETP.NE.AND UP0, UPT, UR6, 0x1, UPT ;  /* 0x000000010600788c */ /* 0x000fc8000bf05270 */
[----:B------:R-:W-:-:S06]  /*42b0*/  USEL UR7, URZ, 0x1, UP0 ;  /* 0x000000013f077887 */ /* 0x000fcc0008000000 */
[----:B------:R-:W-:Y:S02]  /*42c0*/  LOP3.LUT R2, R6, UR7, RZ, 0x3c, !PT ;  /* 0x0000000706027c12 */ /* 0x000fe4000f8e3cff */
[----:B------:R-:W-:Y:S05]  /*42d0*/  @P2 BRA `(.L_x_12065) ;  /* 0x0000000000342947 */ /* 0x000fea0003800000 */
[----:B------:R-:W-:Y:S05]  /*42e0*/  @!P0 BRA `(.L_x_12066) ;  /* 0x0000000000048947 */ /* 0x000fea0003800000 */
[----:B------:R-:W-:Y:S01]  /*42f0*/  BPT.TRAP 0x1 ;  /* 0x000000040000795c */ /* 0x000fe20000300000 */
.L_x_12066:
[----:B------:R-:W-:Y:S01]  /*4300*/  UIADD3 UR7, UR6, 0x1, URZ ;  /* 0x0000000106077890 */ /* 0x000fe2000fffe03f */
[----:B------:R-:W-:-:S03]  /*4310*/  SHF.L.U32 R9, R2, 0x1f, RZ ;  /* 0x0000001f02097819 */ /* 0x000fc600000006ff */
[----:B------:R-:W-:-:S04]  /*4320*/  UISETP.NE.AND UP0, UPT, UR7, 0x2, UPT ;  /* 0x000000020700788c */ /* 0x000fc8000bf05270 */
[----:B------:R-:W-:-:S04]  /*4330*/  USEL UR7, UR7, URZ, UP0 ;  /* 0x0000003f07077287 */ /* 0x000fc80008000000 */
[----:B------:R-:W-:-:S09]  /*4340*/  ULEA UR7, UR7, UR41, 0x3 ;  /* 0x0000002907077291 */ /* 0x000fd2000f8e183f */
[----:B------:R1:W2:Y:S01]  /*4350*/  SYNCS.PHASECHK.TRANS64.TRYWAIT P1, [UR7+0x2d830], R9 ;  /* 0x02d83009ff0075a7 */ /* 0x0002a20008020147 */
[----:B------:R-:W-:Y:S05]  /*4360*/  @!P0 BRA `(.L_x_12067) ;  /* 0x0000000000048947 */ /* 0x000fea0003800000 */
[----:B------:R-:W-:Y:S01]  /*4370*/  BPT.TRAP 0x1 ;  /* 0x000000040000795c */ /* 0x000fe20000300000 */
.L_x_12067:
[----:B--2---:R-:W-:Y:S05]  /*4380*/  @P1 BRA `(.L_x_12065) ;  /* 0x0000000000081947 */ /* 0x004fea0003800000 */
[----:B------:R-:W2:Y:S02]  /*4390*/  SYNCS.PHASECHK.TRANS64.TRYWAIT P1, [UR7+0x2d830], R9 ;  /* 0x02d83009ff0075a7 */ /* 0x000ea40008020147 */
[----:B--2---:R-:W-:Y:S05]  /*43a0*/  @!P1 BRA `(.L_x_12068) ;  /* 0x000000d400d49947 */ /* 0x004fea0003800000 */
.L_x_12065:
        /* <DEDUP_REMOVED lines=40> */
.L_x_12070:
[----:B------:R-:W-:Y:S01]  /*4630*/  ULEA UR7, UR6, UR41, 0x3 ;  /* 0x0000002906077291 */ /* 0x000fe2000f8e183f */
[----:B------:R-:W-:-:S08]  /*4640*/  SHF.L.U32 R6, R6, 0x1f, RZ ;  /* 0x0000001f06067819 */ /* 0x000fd000000006ff */
[----:B------:R0:W1:Y:S01]  /*4650*/  SYNCS.PHASECHK.TRANS64.TRYWAIT P1, [UR7+0x2d850], R6 ;  /* 0x02d85006ff0075a7 */ /* 0x0000620008020147 */
[----:B------:R-:W-:Y:S05]  /*4660*/  @!P0 BRA `(.L_x_12071) ;  /* 0x0000000000048947 */ /* 0x000fea0003800000 */
[----:B------:R-:W-:Y:S01]  /*4670*/  BPT.TRAP 0x1 ;  /* 0x000000040000795c */ /* 0x000fe20000300000 */
.L_x_12071:
[----:B-1----:R-:W-:Y:S05]  /*4680*/  @P1 BRA `(.L_x_12069) ;  /* 0x0000000000081947 */ /* 0x002fea0003800000 */
[----:B------:R-:W1:Y:S02]  /*4690*/  SYNCS.PHASECHK.TRANS64.TRYWAIT P1, [UR7+0x2d850], R6 ;  /* 0x02d85006ff0075a7 */ /* 0x000e640008020147 */
[----:B-1----:R-:W-:Y:S05]  /*46a0*/  @!P1 BRA `(.L_x_12072) ;  /* 0x000000d4002c9947 */ /* 0x002fea0003800000 */
.L_x_12069:
        /* <DEDUP_REMOVED lines=18> */
[----:B------:R-:W-:-:S02]  /*47d0*/  ISETP.GE.U32.AND P1, PT, R10, 0x180, PT ;  /* 0x000001800a00780c */ /* 0x000fc40003f26070 */
        /* <DEDUP_REMOVED lines=51> */
.L_x_12073:
[----:B------:R-:W-:Y:S01]  /*4b10*/  ISETP.NE.AND P1, PT, R154, 0x1, PT ;  /* 0x000000019a00780c */ /* 0x000fe20003f25270 */
[----:B0-----:R-:W-:Y:S02]  /*4b20*/  IMAD.IADD R6, R140, 0x1, R136 ;  /* 0x000000018c067824 */ /* 0x001fe400078e0288 */
        /* <DEDUP_REMOVED lines=15> */
[----:B------:R-:W-:Y:S01]  /*4c20*/  MUFU.TANH R13, R13 ;  /* 0x0000000d000d7308 */ /* 0x000fe20000002400 */
[----:B------:R-:W-:Y:S01]  /*4c30*/  FMUL.FTZ R15, R30, UR5 ;  /* 0x000000051e0f7c20 */ /* 0x000fe20008410000 */
[----:B------:R-:W-:Y:S01]  /*4c40*/  FMUL.FTZ R44, R60, UR5 ;  /* 0x000000053c2c7c20 */ /* 0x000fe20008410000 */
[----:B------:R-:W-:Y:S01]  /*4c50*/  FMUL.FTZ R29, R38, UR5 ;  /* 0x00000005261d7c20 */ /* 0x000fe20008410000 */
[----:B------:R-:W1:Y:S01]  /*4c60*/  @P1 LDC R10, c[0x0][0x450] ;  /* 0x00011400ff0a1b82 */ /* 0x000e620000000800 */
        /* <DEDUP_REMOVED lines=15> */
[----:B0-----:R-:W-:-:S04]  /*4d60*/  @P1 IMAD.HI.U32 R9, R6, R9, RZ ;  /* 0x0000000906091227 */ /* 0x001fc800078e00ff */
[----:B------:R-:W-:Y:S01]  /*4d70*/  FMUL.FTZ R51, R51, UR5 ;  /* 0x0000000533337c20 */ /* 0x000fe20008410000 */
[----:B------:R-:W-:Y:S01]  /*4d80*/  FMUL.FTZ R54, R54, UR5 ;  /* 0x0000000536367c20 */ /* 0x000fe20008410000 */
[----:B------:R-:W-:Y:S01]  /*4d90*/  FMUL.FTZ R55, R55, UR5 ;  /* 0x0000000537377c20 */ /* 0x000fe20008410000 */
[----:B------:R-:W-:Y:S01]  /*4da0*/  MUFU.TANH R27, R27 ;  /* 0x0000001b001b7308 */ /* 0x000fe20000002400 */
        /* <DEDUP_REMOVED lines=8> */
[----:B------:R-:W0:Y:S01]  /*4e30*/  SHFL.IDX PT, R61, R6, RZ, 0x1c1f ;  /* 0x001c1fff063d7589 */ /* 0x000e2200000e0000 */
[----:B------:R-:W-:-:S02]  /*4e40*/  IMAD.MOV.U32 R56, RZ, RZ, -0x80 ;  /* 0xffffff80ff387424 */ /* 0x000fc400078e00ff */
[----:B------:R-:W-:Y:S01]  /*4e50*/  FMUL.FTZ R10, R25, UR5 ;  /* 0x00000005190a7c20 */ /* 0x000fe20008410000 */
[----:B------:R-:W1:Y:S01]  /*4e60*/  MUFU.TANH R9, R9 ;  /* 0x0000000900097308 */ /* 0x000e620000002400 */
[----:B------:R-:W-:Y:S01]  /*4e70*/  FMUL.FTZ R25, R34, UR5 ;  /* 0x0000000522197c20 */ /* 0x000fe20008410000 */
[----:B------:R-:W-:Y:S02]  /*4e80*/  IMAD R56, R5, R56, 0x1 ;  /* 0x0000000105387424 */ /* 0x000fe400078e0238 */
[----:B------:R-:W-:Y:S01]  /*4e90*/  FMUL.FTZ R34, R43, UR5 ;  /* 0x000000052b227c20 */ /* 0x000fe20008410000 */
[----:B------:R-:W-:Y:S01]  /*4ea0*/  FMUL.FTZ R43, R57, UR5 ;  /* 0x00000005392b7c20 */ /* 0x000fe20008410000 */
[----:B------:R-:W-:Y:S01]  /*4eb0*/  FMUL.FTZ R57, R73, UR5 ;  /* 0x0000000549397c20 */ /* 0x000fe20008410000 */
[----:B------:R-:W-:Y:S02]  /*4ec0*/  IMAD R56, R139, -0x2, R56 ;  /* 0xfffffffe8b387824 */ /* 0x000fe400078e0238 */
[----:B------:R-:W-:Y:S01]  /*4ed0*/  FMUL.FTZ R70, R70, UR5 ;  /* 0x0000000546467c20 */ /* 0x000fe20008410000 */
[----:B------:R-:W2:Y:S01]  /*4ee0*/  MUFU.TANH R10, R10 ;  /* 0x0000000a000a7308 */ /* 0x000ea20000002400 */
[----:B------:R-:W-:Y:S01]  /*4ef0*/  FMUL.FTZ R71, R71, UR5 ;  /* 0x0000000547477c20 */ /* 0x000fe20008410000 */
[----:B------:R-:W-:Y:S01]  /*4f00*/  FMUL.FTZ R87, R87, UR5 ;  /* 0x0000000557577c20 */ /* 0x000fe20008410000 */
[----:B------:R-:W-:Y:S01]  /*4f10*/  IADD3 R56, -R138, R56, R137 ;  /* 0x000000388a387210 */ /* 0x000fe20007ffe189 */
[----:B------:R-:W-:-:S04]  /*4f20*/  ULEA UR7, UR38, UR41, 0x3 ;  /* 0x0000002926077291 */ /* 0x000fc8000f8e183f */
[----:B------:R-:W3:Y:S01]  /*4f30*/  MUFU.TANH R24, R24 ;  /* 0x0000001800187308 */ /* 0x000ee20000002400 */
[----:B------:R-:W-:Y:S01]  /*4f40*/  UIADD3 UR7, UR7, 0x2d840, URZ ;  /* 0x0002d84007077890 */ /* 0x000fe2000fffe03f */
[----:B0-----:R-:W-:Y:S02]  /*4f50*/  IMAD.IADD R60, R56, 0x1, R61 ;  /* 0x00000001383c7824 */ /* 0x001fe400078e023d */
[----:B------:R-:W-:Y:S01]  /*4f60*/  FMUL.FTZ R61, R47, UR5 ;  /* 0x000000052f3d7c20 */ /* 0x000fe20008410000 */
[----:B------:R-:W-:-:S03]  /*4f70*/  UPRMT UR7, UR42, 0x654, UR7 ;  /* 0x000006542a077896 */ /* 0x000fc60008000007 */
[----:B------:R-:W0:Y:S01]  /*4f80*/  MUFU.TANH R28, R28 ;  /* 0x0000001c001c7308 */ /* 0x000e220000002400 */
[C---:B------:R-:W-:Y:S02]  /*4f90*/  ISETP.GT.AND P1, PT, R60.reuse, RZ, PT ;  /* 0x000000ff3c00720c */ /* 0x040fe40003f24270 */
[----:B------:R-:W-:Y:S02]  /*4fa0*/  ISETP.GT.AND P3, PT, R60, 0x1, PT ;  /* 0x000000013c00780c */ /* 0x000fe40003f64270 */
[----:B-1----:R-:W-:-:S03]  /*4fb0*/  FSEL R9, R9, -INF , P1 ;  /* 0xff80000009097808 */ /* 0x002fc60000800000 */
[----:B------:R-:W1:Y:S01]  /*4fc0*/  MUFU.TANH R31, R31 ;  /* 0x0000001f001f7308 */ /* 0x000e620000002400 */
[----:B--2---:R-:W-:Y:S01]  /*4fd0*/  FSEL R10, R10, -INF , P3 ;  /* 0xff8000000a0a7808 */ /* 0x004fe20001800000 */
[----:B------:R-:W-:Y:S01]  /*4fe0*/  SYNCS.ARRIVE.TRANS64.RED.A1T0 RZ, [UR7], RZ ;  /* 0x000000ffffff79a7 */ /* 0x000fe20008100407 */
[C---:B------:R-:W-:Y:S02]  /*4ff0*/  ISETP.GT.AND P2, PT, R60.reuse, 0x8, PT ;  /* 0x000000083c00780c */ /* 0x040fe40003f44270 */
[C---:B------:R-:W-:Y:S02]  /*5000*/  ISETP.GT.AND P5, PT, R60.reuse, 0x9, PT ;  /* 0x000000093c00780c */ /* 0x040fe40003fa4270 */
[C---:B------:R-:W-:Y:S01]  /*5010*/  ISETP.GT.AND P4, PT, R60.reuse, 0x10, PT ;  /* 0x000000103c00780c */ /* 0x040fe20003f84270 */
[----:B------:R-:W2:Y:S01]  /*5020*/  MUFU.TANH R32, R32 ;  /* 0x0000002000207308 */ /* 0x000ea20000002400 */
[C---:B------:R-:W-:Y:S02]  /*5030*/  ISETP.GT.AND P1, PT, R60.reuse, 0x11, PT ;  /* 0x000000113c00780c */ /* 0x040fe40003f24270 */
[----:B------:R-:W-:-:S02]  /*5040*/  ISETP.GT.AND P3, PT, R60, 0x18, PT ;  /* 0x000000183c00780c */ /* 0x000fc40003f64270 */
[----:B------:R-:W-:Y:S02]  /*5050*/  FSEL R13, R13, -INF , P2 ;  /* 0xff8000000d0d7808 */ /* 0x000fe40001000000 */
[----:B------:R-:W-:Y:S01]  /*5060*/  FSEL R14, R14, -INF , P5 ;  /* 0xff8000000e0e7808 */ /* 0x000fe20002800000 */
[----:B------:R-:W4:Y:S01]  /*5070*/  MUFU.TANH R35, R35 ;  /* 0x0000002300237308 */ /* 0x000f220000002400 */
[----:B------:R-:W-:Y:S02]  /*5080*/  FSEL R21, R21, -INF , P4 ;  /* 0xff80000015157808 */ /* 0x000fe40002000000 */
[----:B---3--:R-:W-:Y:S02]  /*5090*/  FSEL R24, R24, -INF , P1 ;  /* 0xff80000018187808 */ /* 0x008fe40000800000 */
[----:B------:R-:W-:Y:S02]  /*50a0*/  FSEL R27, R27, -INF , P3 ;  /* 0xff8000001b1b7808 */ /* 0x000fe40001800000 */
[C---:B------:R-:W-:Y:S01]  /*50b0*/  ISETP.GT.AND P2, PT, R60.reuse, 0x19, PT ;  /* 0x000000193c00780c */ /* 0x040fe20003f44270 */
[----:B------:R-:W3:Y:S01]  /*50c0*/  MUFU.TANH R36, R36 ;  /* 0x0000002400247308 */ /* 0x000ee20000002400 */
[----:B------:R-:W-:-:S02]  /*50d0*/  ISETP.GT.AND P5, PT, R60, 0x20, PT ;  /* 0x000000203c00780c */ /* 0x000fc40003fa4270 */
[C---:B------:R-:W-:Y:S02]  /*50e0*/  ISETP.GT.AND P4, PT, R60.reuse, 0x21, PT ;  /* 0x000000213c00780c */ /* 0x040fe40003f84270 */
[C---:B------:R-:W-:Y:S02]  /*50f0*/  ISETP.GT.AND P1, PT, R60.reuse, 0x28, PT ;  /* 0x000000283c00780c */ /* 0x040fe40003f24270 */
[----:B------:R-:W-:Y:S01]  /*5100*/  ISETP.GT.AND P3, PT, R60, 0x29, PT ;  /* 0x000000293c00780c */ /* 0x000fe20003f64270 */
[----:B------:R-:W5:Y:S01]  /*5110*/  MUFU.TANH R38, R38 ;  /* 0x0000002600267308 */ /* 0x000f620000002400 */
[----:B0-----:R-:W-:Y:S02]  /*5120*/  FSEL R28, R28, -INF , P2 ;  /* 0xff8000001c1c7808 */ /* 0x001fe40001000000 */
[----:B-1----:R-:W-:Y:S02]  /*5130*/  FSEL R31, R31, -INF , P5 ;  /* 0xff8000001f1f7808 */ /* 0x002fe40002800000 */
[----:B--2---:R-:W-:-:S02]  /*5140*/  FSEL R32, R32, -INF , P4 ;  /* 0xff80000020207808 */ /* 0x004fc40002000000 */
[----:B----4-:R-:W-:Y:S01]  /*5150*/  FSEL R35, R35, -INF , P1 ;  /* 0xff80000023237808 */ /* 0x010fe20000800000 */
[----:B------:R-:W0:Y:S01]  /*5160*/  MUFU.TANH R39, R39 ;  /* 0x0000002700277308 */ /* 0x000e220000002400 */
[----:B---3--:R-:W-:Y:S02]  /*5170*/  FSEL R36, R36, -INF , P3 ;  /* 0xff80000024247808 */ /* 0x008fe40001800000 */
[C---:B------:R-:W-:Y:S02]  /*5180*/  ISETP.GT.AND P2, PT, R60.reuse, 0x30, PT ;  /* 0x000000303c00780c */ /* 0x040fe40003f44270 */
[C---:B------:R-:W-:Y:S02]  /*5190*/  ISETP.GT.AND P5, PT, R60.reuse, 0x31, PT ;  /* 0x000000313c00780c */ /* 0x040fe40003fa4270 */
[C---:B------:R-:W-:Y:S01]  /*51a0*/  ISETP.GT.AND P4, PT, R60.reuse, 0x38, PT ;  /* 0x000000383c00780c */ /* 0x040fe20003f84270 */
[----:B------:R-:W1:Y:S01]  /*51b0*/  MUFU.TANH R40, R40 ;  /* 0x0000002800287308 */ /* 0x000e620000002400 */
[----:B------:R-:W-:-:S02]  /*51c0*/  ISETP.GT.AND P1, PT, R60, 0x39, PT ;  /* 0x000000393c00780c */ /* 0x000fc40003f24270 */
[----:B------:R-:W-:Y:S02]  /*51d0*/  ISETP.GT.AND P3, PT, R60, 0x40, PT ;  /* 0x000000403c00780c */ /* 0x000fe40003f64270 */
[----:B-----5:R-:W-:Y:S02]  /*51e0*/  FSEL R38, R38, -INF , P2 ;  /* 0xff80000026267808 */ /* 0x020fe40001000000 */
[C---:B------:R-:W-:Y:S01]  /*51f0*/  ISETP.GT.AND P2, PT, R60.reuse, 0x41, PT ;  /* 0x000000413c00780c */ /* 0x040fe20003f44270 */
        /* <DEDUP_REMOVED lines=9> */
[----:B------:R-:W-:-:S05]  /*5290*/  ISETP.GT.AND P1, PT, R60, 0x50, PT ;  /* 0x000000503c00780c */ /* 0x000fca0003f24270 */
[----:B------:R-:W2:Y:S01]  /*52a0*/  MUFU.TANH R44, R44 ;  /* 0x0000002c002c7308 */ /* 0x000ea20000002400 */
[----:B0-----:R-:W-:Y:S02]  /*52b0*/  FSEL R42, R42, -INF , P3 ;  /* 0xff8000002a2a7808 */ /* 0x001fe40001800000 */
[----:B------:R-:W-:-:S05]  /*52c0*/  ISETP.GT.AND P3, PT, R60, 0x51, PT ;  /* 0x000000513c00780c */ /* 0x000fca0003f64270 */
        /* <DEDUP_REMOVED lines=24> */
[----:B------:R-:W-:Y:S01]  /*5450*/  MUFU.TANH R11, R11 ;  /* 0x0000000b000b7308 */ /* 0x000fe20000002400 */
[----:B0-----:R-:W-:Y:S02]  /*5460*/  FSEL R57, R57, -INF , P1 ;  /* 0xff80000039397808 */ /* 0x001fe40000800000 */
[----:B------:R-:W-:-:S05]  /*5470*/  ISETP.GT.AND P1, PT, R60, 0x78, PT ;  /* 0x000000783c00780c */ /* 0x000fca0003f24270 */
[----:B------:R-:W-:Y:S01]  /*5480*/  MUFU.TANH R15, R15 ;  /* 0x0000000f000f7308 */ /* 0x000fe20000002400 */
[----:B-1----:R-:W-:Y:S02]  /*5490*/  FSEL R47, R47, -INF , P3 ;  /* 0xff8000002f2f7808 */ /* 0x002fe40001800000 */
[----:B------:R-:W-:Y:S02]  /*54a0*/  ISETP.GT.AND P3, PT, R60, 0x79, PT ;  /* 0x000000793c00780c */ /* 0x000fe40003f64270 */
[----:B------:R-:W-:-:S03]  /*54b0*/  FMNMX.FTZ R60, R10, R65, !PT ;  /* 0x000000410a3c7209 */ /* 0x000fc60007810000 */
[----:B------:R-:W-:Y:S01]  /*54c0*/  MUFU.TANH R20, R20 ;  /* 0x0000001400147308 */ /* 0x000fe20000002400 */
[----:B------:R-:W-:-:S04]  /*54d0*/  FMNMX.FTZ R65, R13, R60, !PT ;  /* 0x0000003c0d417209 */ /* 0x000fc80007810000 */
        /* <DEDUP_REMOVED lines=11> */
[----:B------:R-:W-:Y:S01]  /*5590*/  FMNMX.FTZ R65, R35, R60, !PT ;  /* 0x0000003c23417209 */ /* 0x000fe20007810000 */
[----:B------:R-:W-:Y:S01]  /*55a0*/  FMUL.FTZ R60, R62, UR5 ;  /* 0x000000053e3c7c20 */ /* 0x000fe20008410000 */
[----:B------:R-:W-:Y:S02]  /*55b0*/  FMUL.FTZ R62, R63, UR5 ;  /* 0x000000053f3e7c20 */ /* 0x000fe40008410000 */
        /* <DEDUP_REMOVED lines=9> */
[----:B------:R-:W-:-:S03]  /*5650*/  FMUL.FTZ R63, R77, UR5 ;  /* 0x000000054d3f7c20 */ /* 0x000fc60008410000 */
[----:B------:R-:W-:Y:S01]  /*5660*/  FMNMX.FTZ R65, R43, R64, !PT ;  /* 0x000000402b417209 */ /* 0x000fe20007810000 */
[----:B------:R-:W-:Y:S02]  /*5670*/  FMUL.FTZ R64, R80, UR5 ;  /* 0x0000000550407c20 */ /* 0x000fe40008410000 */
[----:B------:R-:W0:Y:S01]  /*5680*/  MUFU.TANH R63, R63 ;  /* 0x0000003f003f7308 */ /* 0x000e220000002400 */
[----:B------:R-:W-:-:S04]  /*5690*/  FMNMX.FTZ R68, R44, R65, !PT ;  /* 0x000000412c447209 */ /* 0x000fc80007810000 */
[----:B------:R-:W-:-:S03]  /*56a0*/  FMNMX.FTZ R65, R45, R68, !PT ;  /* 0x000000442d417209 */ /* 0x000fc60007810000 */
[----:B------:R-:W1:Y:S01]  /*56b0*/  MUFU.TANH R64, R64 ;  /* 0x0000004000407308 */ /* 0x000e620000002400 */
[----:B------:R-:W-:Y:S01]  /*56c0*/  FMNMX.FTZ R69, R46, R65, !PT ;  /* 0x000000412e457209 */ /* 0x000fe20007810000 */
[----:B------:R-:W-:Y:S02]  /*56d0*/  FMUL.FTZ R65, R81, UR5 ;  /* 0x0000000551417c20 */ /* 0x000fe40008410000 */
[----:B------:R-:W2:Y:S01]  /*56e0*/  SHFL.IDX PT, R81, R6, 0x1, 0x1c1f ;  /* 0x003c1f0006517f89 */ /* 0x000ea200000e0000 */
[----:B------:R-:W-:-:S03]  /*56f0*/  FMNMX.FTZ R68, R48, R69, !PT ;  /* 0x0000004530447209 */ /* 0x000fc60007810000 */
[----:B------:R-:W3:Y:S01]  /*5700*/  MUFU.TANH R65, R65 ;  /* 0x0000004100417308 */ /* 0x000ee20000002400 */
[----:B------:R-:W-:Y:S01]  /*5710*/  FMNMX.FTZ R69, R49, R68, !PT ;  /* 0x0000004431457209 */ /* 0x000fe20007810000 */
[----:B------:R-:W-:Y:S01]  /*5720*/  FMUL.FTZ R68, R84, UR5 ;  /* 0x0000000554447c20 */ /* 0x000fe20008410000 */
[----:B0-----:R-:W-:Y:S01]  /*5730*/  FSEL R63, R63, -INF , P2 ;  /* 0xff8000003f3f7808 */ /* 0x001fe20001000000 */
[----:B------:R-:W-:Y:S01]  /*5740*/  FMUL.FTZ R84, R79, UR5 ;  /* 0x000000054f547c20 */ /* 0x000fe20008410000 */
[----:B------:R-:W-:Y:S01]  /*5750*/  FMNMX.FTZ R72, R52, R69, !PT ;  /* 0x0000004534487209 */ /* 0x000fe20007810000 */
[----:B------:R-:W-:Y:S02]  /*5760*/  FMUL.FTZ R69, R85, UR5 ;  /* 0x0000000555457c20 */ /* 0x000fe40008410000 */
[----:B------:R-:W0:Y:S01]  /*5770*/  MUFU.TANH R68, R68 ;  /* 0x0000004400447308 */ /* 0x000e220000002400 */
[----:B------:R-:W-:Y:S02]  /*5780*/  FMNMX.FTZ R72, R53, R72, !PT ;  /* 0x0000004835487209 */ /* 0x000fe40007810000 */
[----:B-1----:R-:W-:-:S02]  /*5790*/  FSEL R64, R64, -INF , P5 ;  /* 0xff80000040407808 */ /* 0x002fc40002800000 */
[----:B------:R-:W-:-:S03]  /*57a0*/  FMNMX.FTZ R72, R57, R72, !PT ;  /* 0x0000004839487209 */ /* 0x000fc60007810000 */
[----:B------:R-:W1:Y:S01]  /*57b0*/  MUFU.TANH R69, R69 ;  /* 0x0000004500457308 */ /* 0x000e620000002400 */
[----:B------:R-:W-:Y:S02]  /*57c0*/  FMNMX.FTZ R72, R47, R72, !PT ;  /* 0x000000482f487209 */ /* 0x000fe40007810000 */
[----:B---3--:R-:W-:Y:S01]  /*57d0*/  FSEL R65, R65, -INF , P4 ;  /* 0xff80000041417808 */ /* 0x008fe20002000000 */
[----:B--2---:R-:W-:Y:S01]  /*57e0*/  IMAD.IADD R56, R56, 0x1, R81 ;  /* 0x0000000138387824 */ /* 0x004fe200078e0251 */
[----:B------:R-:W-:-:S03]  /*57f0*/  FMNMX.FTZ R73, R63, R72, !PT ;  /* 0x000000483f497209 */ /* 0x000fc60007810000 */
[----:B------:R-:W2:Y:S01]  /*5800*/  MUFU.TANH R51, R51 ;  /* 0x0000003300337308 */ /* 0x000ea20000002400 */
[----:B------:R-:W-:Y:S01]  /*5810*/  FMNMX.FTZ R72, R64, R73, !PT ;  /* 0x0000004940487209 */ /* 0x000fe20007810000 */
[----:B------:R-:W-:Y:S01]  /*5820*/  FMUL.FTZ R73, R67, UR5 ;  /* 0x0000000543497c20 */ /* 0x000fe20008410000 */
[----:B0-----:R-:W-:Y:S02]  /*5830*/  FSEL R67, R68, -INF , P1 ;  /* 0xff80000044437808 */ /* 0x001fe40000800000 */
[----:B------:R-:W-:Y:S02]  /*5840*/  FMNMX.FTZ R72, R65, R72, !PT ;  /* 0x0000004841487209 */ /* 0x000fe40007810000 */
[----:B------:R-:W-:Y:S01]  /*5850*/  ISETP.GT.AND P4, PT, R56, RZ, PT ;  /* 0x000000ff3800720c */ /* 0x000fe20003f84270 */
[----:B------:R-:W0:Y:S01]  /*5860*/  MUFU.TANH R54, R54 ;  /* 0x0000003600367308 */ /* 0x000e220000002400 */
[----:B-1----:R-:W-:Y:S02]  /*5870*/  FSEL R69, R69, -INF , P3 ;  /* 0xff80000045457808 */ /* 0x002fe40001800000 */
[----:B------:R-:W-:-:S02]  /*5880*/  FMNMX.FTZ R72, R67, R72, !PT ;  /* 0x0000004843487209 */ /* 0x000fc40007810000 */
[----:B------:R-:W-:Y:S02]  /*5890*/  ISETP.GT.AND P2, PT, R56, 0x8, PT ;  /* 0x000000083800780c */ /* 0x000fe40003f44270 */
[----:B------:R-:W-:Y:S01]  /*58a0*/  FMNMX.FTZ R76, R69, R72, !PT ;  /* 0x00000048454c7209 */ /* 0x000fe20007810000 */
[----:B------:R-:W-:Y:S01]  /*58b0*/  FMUL.FTZ R72, R74, UR5 ;  /* 0x000000054a487c20 */ /* 0x000fe20008410000 */
[----:B------:R-:W-:Y:S01]  /*58c0*/  MUFU.TANH R55, R55 ;  /* 0x0000003700377308 */ /* 0x000fe20000002400 */
[----:B------:R-:W-:Y:S01]  /*58d0*/  FMUL.FTZ R74, R78, UR5 ;  /* 0x000000054e4a7c20 */ /* 0x000fe20008410000 */
[C---:B------:R-:W-:Y:S01]  /*58e0*/  ISETP.GT.AND P3, PT, R56.reuse, 0x9, PT ;  /* 0x000000093800780c */ /* 0x040fe20003f64270 */
[----:B------:R-:W1:Y:S01]  /*58f0*/  SHFL.BFLY PT, R77, R76, 0x2, 0x1f ;  /* 0x0c401f004c4d7f89 */ /* 0x000e6200000e0000 */
[----:B------:R-:W-:Y:S02]  /*5900*/  ISETP.GT.AND P5, PT, R56, 0x10, PT ;  /* 0x000000103800780c */ /* 0x000fe40003fa4270 */
[----:B------:R-:W-:-:S02]  /*5910*/  FSEL R15, R15, -INF , P2 ;  /* 0xff8000000f0f7808 */ /* 0x000fc40001000000 */
[----:B------:R-:W3:Y:S01]  /*5920*/  MUFU.TANH R58, R58 ;  /* 0x0000003a003a7308 */ /* 0x000ee20000002400 */
[----:B------:R-:W-:Y:S02]  /*5930*/  FSEL R20, R20, -INF , P3 ;  /* 0xff80000014147808 */ /* 0x000fe40001800000 */
[----:B------:R-:W-:Y:S02]  /*5940*/  FSEL R25, R25, -INF , P5 ;  /* 0xff80000019197808 */ /* 0x000fe40002800000 */
[C---:B------:R-:W-:Y:S02]  /*5950*/  ISETP.GT.AND P2, PT, R56.reuse, 0x19, PT ;  /* 0x000000193800780c */ /* 0x040fe40003f44270 */
[C---:B------:R-:W-:Y:S01]  /*5960*/  ISETP.GT.AND P3, PT, R56.reuse, 0x20, PT ;  /* 0x000000203800780c */ /* 0x040fe20003f64270 */
[----:B------:R-:W4:Y:S01]  /*5970*/  MUFU.TANH R59, R59 ;  /* 0x0000003b003b7308 */ /* 0x000f220000002400 */
[----:B------:R-:W-:Y:S02]  /*5980*/  ISETP.GT.AND P5, PT, R56, 0x21, PT ;  /* 0x000000213800780c */ /* 0x000fe40003fa4270 */
[----:B------:R-:W-:-:S02]  /*5990*/  FSEL R30, R30, -INF , P2 ;  /* 0xff8000001e1e7808 */ /* 0x000fc40001000000 */
[----:B------:R-:W-:Y:S02]  /*59a0*/  FSEL R33, R33, -INF , P3 ;  /* 0xff80000021217808 */ /* 0x000fe40001800000 */
[----:B------:R-:W-:Y:S01]  /*59b0*/  FSEL R34, R34, -INF , P5 ;  /* 0xff80000022227808 */ /* 0x000fe20002800000 */
[----:B------:R-:W5:Y:S01]  /*59c0*/  MUFU.TANH R60, R60 ;  /* 0x0000003c003c7308 */ /* 0x000f620000002400 */
[----:B------:R-:W-:Y:S02]  /*59d0*/  ISETP.GT.AND P2, PT, R56, 0x30, PT ;  /* 0x000000303800780c */ /* 0x000fe40003f44270 */
[----:B-1----:R-:W-:Y:S01]  /*59e0*/  FMNMX.FTZ R80, R76, R77, !PT ;  /* 0x0000004d4c507209 */ /* 0x002fe20007810000 */
[----:B------:R-:W-:Y:S01]  /*59f0*/  FMUL.FTZ R76, R83, UR5 ;  /* 0x00000005534c7c20 */ /* 0x000fe20008410000 */
[----:B------:R-:W-:Y:S01]  /*5a00*/  ISETP.GT.AND P3, PT, R56, 0x31, PT ;  /* 0x000000313800780c */ /* 0x000fe20003f64270 */
[----:B------:R-:W-:Y:S01]  /*5a10*/  FMUL.FTZ R77, R86, UR5 ;  /* 0x00000005564d7c20 */ /* 0x000fe20008410000 */
[----:B------:R-:W-:Y:S01]  /*5a20*/  ISETP.GT.AND P5, PT, R56, 0x38, PT ;  /* 0x000000383800780c */ /* 0x000fe20003fa4270 */
[----:B------:R-:W1:Y:S01]  /*5a30*/  SHFL.BFLY PT, R79, R80, 0x1, 0x1f ;  /* 0x0c201f00504f7f89 */ /* 0x000e6200000e0000 */
[----:B------:R-:W-:Y:S01]  /*5a40*/  MUFU.TANH R62, R62 ;  /* 0x0000003e003e7308 */ /* 0x000fe20000002400 */
[----:B------:R-:W-:-:S02]  /*5a50*/  FSEL R50, R50, -INF , P2 ;  /* 0xff80000032327808 */ /* 0x000fc40001000000 */
[----:B--2---:R-:W-:Y:S02]  /*5a60*/  FSEL R51, R51, -INF , P3 ;  /* 0xff80000033337808 */ /* 0x004fe40001800000 */
[----:B0-----:R-:W-:Y:S02]  /*5a70*/  FSEL R54, R54, -INF , P5 ;  /* 0xff80000036367808 */ /* 0x001fe40002800000 */
[C---:B------:R-:W-:Y:S01]  /*5a80*/  ISETP.GT.AND P2, PT, R56.reuse, 0x40, PT ;  /* 0x000000403800780c */ /* 0x040fe20003f44270 */
[----:B------:R0:W-:Y:S01]  /*5a90*/  MUFU.TANH R68, R73 ;  /* 0x0000004900447308 */ /* 0x0001e20000002400 */
[C---:B------:R-:W-:Y:S02]  /*5aa0*/  ISETP.GT.AND P3, PT, R56.reuse, 0x41, PT ;  /* 0x000000413800780c */ /* 0x040fe40003f64270 */
[----:B------:R-:W-:Y:S02]  /*5ab0*/  ISETP.GT.AND P5, PT, R56, 0x48, PT ;  /* 0x000000483800780c */ /* 0x000fe40003fa4270 */
[----:B---3--:R-:W-:-:S02]  /*5ac0*/  FSEL R58, R58, -INF , P2 ;  /* 0xff8000003a3a7808 */ /* 0x008fc40001000000 */
[----:B----4-:R-:W-:Y:S01]  /*5ad0*/  FSEL R59, R59, -INF , P3 ;  /* 0xff8000003b3b7808 */ /* 0x010fe20001800000 */
[----:B------:R-:W2:Y:S01]  /*5ae0*/  MUFU.TANH R12, R12 ;  /* 0x0000000c000c7308 */ /* 0x000ea20000002400 */
[----:B0-----:R-:W-:Y:S01]  /*5af0*/  FMUL.FTZ R73, R75, UR5 ;  /* 0x000000054b497c20 */ /* 0x001fe20008410000 */
[----:B-----5:R-:W-:Y:S01]  /*5b00*/  FSEL R60, R60, -INF , P5 ;  /* 0xff8000003c3c7808 */ /* 0x020fe20002800000 */
[----:B------:R-:W-:Y:S01]  /*5b10*/  FMUL.FTZ R75, R82, UR5 ;  /* 0x00000005524b7c20 */ /* 0x000fe20008410000 */
[C---:B------:R-:W-:Y:S02]  /*5b20*/  ISETP.GT.AND P1, PT, R56.reuse, 0x1, PT ;  /* 0x000000013800780c */ /* 0x040fe40003f24270 */
[----:B------:R-:W-:Y:S02]  /*5b30*/  ISETP.GT.AND P2, PT, R56, 0x50, PT ;  /* 0x000000503800780c */ /* 0x000fe40003f44270 */
[----:B-1----:R-:W-:Y:S01]  /*5b40*/  FMNMX.FTZ R78, R80, R79, !PT ;  /* 0x0000004f504e7209 */ /* 0x002fe20007810000 */
[----:B------:R-:W0:Y:S01]  /*5b50*/  MUFU.TANH R66, R66 ;  /* 0x0000004200427308 */ /* 0x000e220000002400 */
[----:B------:R-:W-:-:S02]  /*5b60*/  FSEL R80, R11, -INF , P4 ;  /* 0xff8000000b507808 */ /* 0x000fc40002000000 */
[C---:B------:R-:W-:Y:S01]  /*5b70*/  ISETP.GT.AND P4, PT, R56.reuse, 0x11, PT ;  /* 0x000000113800780c */ /* 0x040fe20003f84270 */
[----:B------:R-:W1:Y:S01]  /*5b80*/  LDC R11, c[0x0][0x988] ;  /* 0x00026200ff0b7b82 */ /* 0x000e620000000800 */
[----:B------:R-:W-:Y:S02]  /*5b90*/  ISETP.GT.AND P3, PT, R56, 0x51, PT ;  /* 0x000000513800780c */ /* 0x000fe40003f64270 */
[----:B------:R-:W-:Y:S01]  /*5ba0*/  FSEL R26, R26, -INF , P4 ;  /* 0xff8000001a1a7808 */ /* 0x000fe20002000000 */
[----:B------:R-:W3:Y:S01]  /*5bb0*/  MUFU.TANH R70, R70 ;  /* 0x0000004600467308 */ /* 0x000ee20000002400 */
[C---:B------:R-:W-:Y:S02]  /*5bc0*/  ISETP.GT.AND P4, PT, R56.reuse, 0x28, PT ;  /* 0x000000283800780c */ /* 0x040fe40003f84270 */
[----:B------:R-:W-:Y:S02]  /*5bd0*/  ISETP.GT.AND P5, PT, R56, 0x58, PT ;  /* 0x000000583800780c */ /* 0x000fe40003fa4270 */
[----:B------:R-:W-:-:S02]  /*5be0*/  FSEL R37, R37, -INF , P4 ;  /* 0xff80000025257808 */ /* 0x000fc40002000000 */
[----:B------:R-:W-:Y:S01]  /*5bf0*/  ISETP.GT.AND P4, PT, R56, 0x39, PT ;  /* 0x000000393800780c */ /* 0x000fe20003f84270 */
[----:B------:R-:W4:Y:S01]  /*5c00*/  MUFU.TANH R71, R71 ;  /* 0x0000004700477308 */ /* 0x000f220000002400 */
[----:B--2---:R-:W-:Y:S02]  /*5c10*/  FSEL R12, R12, -INF , P1 ;  /* 0xff8000000c0c7808 */ /* 0x004fe40000800000 */
[----:B------:R-:W-:Y:S02]  /*5c20*/  FSEL R55, R55, -INF , P4 ;  /* 0xff80000037377808 */ /* 0x000fe40002000000 */
[----:B------:R-:W-:Y:S02]  /*5c30*/  ISETP.GT.AND P4, PT, R56, 0x49, PT ;  /* 0x000000493800780c */ /* 0x000fe40003f84270 */
[----:B0-----:R-:W-:Y:S01]  /*5c40*/  FSEL R66, R66, -INF , P2 ;  /* 0xff80000042427808 */ /* 0x001fe20001000000 */
[----:B------:R-:W0:Y:S01]  /*5c50*/  MUFU.TANH R29, R29 ;  /* 0x0000001d001d7308 */ /* 0x000e220000002400 */
[----:B------:R-:W-:-:S02]  /*5c60*/  FSEL R62, R62, -INF , P4 ;  /* 0xff8000003e3e7808 */ /* 0x000fc40002000000 */
[----:B------:R-:W-:Y:S01]  /*5c70*/  ISETP.GT.AND P4, PT, R56, 0x59, PT ;  /* 0x000000593800780c */ /* 0x000fe20003f84270 */
[----:B-1----:R-:W-:Y:S01]  /*5c80*/  FMUL.FTZ R82, R78, R11 ;  /* 0x0000000b4e527220 */ /* 0x002fe20000410000 */
[----:B------:R-:W-:Y:S02]  /*5c90*/  FSEL R68, R68, -INF , P3 ;  /* 0xff80000044447808 */ /* 0x000fe40001800000 */
[----:B---3--:R-:W-:Y:S01]  /*5ca0*/  FSEL R70, R70, -INF , P5 ;  /* 0xff80000046467808 */ /* 0x008fe20002800000 */
[----:B------:R-:W1:Y:S01]  /*5cb0*/  MUFU.TANH R72, R72 ;  /* 0x0000004800487308 */ /* 0x000e620000002400 */
[----:B----4-:R-:W-:Y:S02]  /*5cc0*/  FSEL R71, R71, -INF , P4 ;  /* 0xff80000047477808 */ /* 0x010fe40002000000 */
[C---:B------:R-:W-:Y:S02]  /*5cd0*/  ISETP.GT.AND P1, PT, R56.reuse, 0x18, PT ;  /* 0x000000183800780c */ /* 0x040fe40003f24270 */
[----:B------:R-:W-:-:S02]  /*5ce0*/  ISETP.GT.AND P2, PT, R56, 0x60, PT ;  /* 0x000000603800780c */ /* 0x000fc40003f44270 */
[C---:B------:R-:W-:Y:S01]  /*5cf0*/  ISETP.GT.AND P3, PT, R56.reuse, 0x61, PT ;  /* 0x000000613800780c */ /* 0x040fe20003f64270 */
[----:B------:R-:W2:Y:S01]  /*5d00*/  MUFU.TANH R73, R73 ;  /* 0x0000004900497308 */ /* 0x000ea20000002400 */
[C---:B------:R-:W-:Y:S02]  /*5d10*/  ISETP.GT.AND P5, PT, R56.reuse, 0x68, PT ;  /* 0x000000683800780c */ /* 0x040fe40003fa4270 */
[----:B------:R-:W-:Y:S02]  /*5d20*/  ISETP.GT.AND P4, PT, R56, 0x69, PT ;  /* 0x000000693800780c */ /* 0x000fe40003f84270 */
[----:B------:R-:W-:Y:S02]  /*5d30*/  FMNMX.FTZ R81, R80, R8, !PT ;  /* 0x0000000850517209 */ /* 0x000fe40007810000 */
[----:B0-----:R-:W-:Y:S01]  /*5d40*/  FSEL R29, R29, -INF , P1 ;  /* 0xff8000001d1d7808 */ /* 0x001fe20000800000 */
[----:B------:R-:W0:Y:S01]  /*5d50*/  MUFU.TANH R74, R74 ;  /* 0x0000004a004a7308 */ /* 0x000e220000002400 */
[----:B-1----:R-:W-:-:S02]  /*5d60*/  FSEL R72, R72, -INF , P2 ;  /* 0xff80000048487808 */ /* 0x002fc40001000000 */
[C---:B------:R-:W-:Y:S02]  /*5d70*/  ISETP.GT.AND P1, PT, R56.reuse, 0x29, PT ;  /* 0x000000293800780c */ /* 0x040fe40003f24270 */
[----:B------:R-:W-:-:S03]  /*5d80*/  ISETP.GT.AND P2, PT, R56, 0x70, PT ;  /* 0x000000703800780c */ /* 0x000fc60003f44270 */
[----:B------:R-:W1:Y:S01]  /*5d90*/  MUFU.TANH R6, R84 ;  /* 0x0000005400067308 */ /* 0x000e620000002400 */
[----:B--2---:R-:W-:Y:S02]  /*5da0*/  FSEL R73, R73, -INF , P3 ;  /* 0xff80000049497808 */ /* 0x004fe40001800000 */
[----:B------:R-:W-:-:S05]  /*5db0*/  ISETP.GT.AND P3, PT, R56, 0x71, PT ;  /* 0x000000713800780c */ /* 0x000fca0003f64270 */
[----:B------:R-:W2:Y:S01]  /*5dc0*/  MUFU.TANH R61, R61 ;  /* 0x0000003d003d7308 */ /* 0x000ea20000002400 */
[----:B0-----:R-:W-:Y:S02]  /*5dd0*/  FSEL R74, R74, -INF , P5 ;  /* 0xff8000004a4a7808 */ /* 0x001fe40002800000 */
[----:B------:R-:W-:-:S05]  /*5de0*/  ISETP.GT.AND P5, PT, R56, 0x78, PT ;  /* 0x000000783800780c */ /* 0x000fca0003fa4270 */
[----:B------:R-:W-:Y:S01]  /*5df0*/  MUFU.TANH R75, R75 ;  /* 0x0000004b004b7308 */ /* 0x000fe20000002400 */
[----:B-1----:R-:W-:Y:S02]  /*5e00*/  FSEL R6, R6, -INF , P4 ;  /* 0xff80000006067808 */ /* 0x002fe40002000000 */
[----:B------:R-:W-:Y:S02]  /*5e10*/  ISETP.GT.AND P4, PT, R56, 0x79, PT ;  /* 0x000000793800780c */ /* 0x000fe40003f84270 */
[----:B------:R-:W-:-:S03]  /*5e20*/  FMNMX.FTZ R56, R12, R81, !PT ;  /* 0x000000510c387209 */ /* 0x000fc60007810000 */
[----:B------:R-:W-:Y:S01]  /*5e30*/  MUFU.TANH R76, R76 ;  /* 0x0000004c004c7308 */ /* 0x000fe20000002400 */
[----:B------:R-:W-:Y:S02]  /*5e40*/  FMNMX.FTZ R81, R15, R56, !PT ;  /* 0x000000380f517209 */ /* 0x000fe40007810000 */
[----:B--2---:R-:W-:Y:S02]  /*5e50*/  FSEL R61, R61, -INF , P1 ;  /* 0xff8000003d3d7808 */ /* 0x004fe40000800000 */
[----:B------:R-:W-:Y:S02]  /*5e60*/  FMNMX.FTZ R56, R20, R81, !PT ;  /* 0x0000005114387209 */ /* 0x000fe40007810000 */
[----:B------:R-:W-:Y:S01]  /*5e70*/  FSETP.NEU.FTZ.AND P1, PT, R78, -INF , PT ;  /* 0xff8000004e00780b */ /* 0x000fe20003f3d000 */
[----:B------:R-:W0:Y:S01]  /*5e80*/  MUFU.TANH R77, R77 ;  /* 0x0000004d004d7308 */ /* 0x000e220000002400 */
[----:B------:R-:W-:Y:S02]  /*5e90*/  FMNMX.FTZ R81, R25, R56, !PT ;  /* 0x0000003819517209 */ /* 0x000fe40007810000 */
[----:B------:R-:W-:-:S02]  /*5ea0*/  FSEL R82, R82, RZ, P1 ;  /* 0x000000ff52527208 */ /* 0x000fc40000800000 */
[----:B------:R-:W-:-:S03]  /*5eb0*/  FMNMX.FTZ R56, R26, R81, !PT ;  /* 0x000000511a387209 */ /* 0x000fc60007810000 */
[-CC-:B------:R-:W-:Y:S01]  /*5ec0*/  FFMA.FTZ R83, R32, R11.reuse, -R82.reuse ;  /* 0x0000000b20537223 */ /* 0x180fe20000010852 */
[----:B------:R-:W-:Y:S01]  /*5ed0*/  FMNMX.FTZ R81, R29, R56, !PT ;  /* 0x000000381d517209 */ /* 0x000fe20007810000 */
[-CC-:B------:R-:W-:Y:S01]  /*5ee0*/  FFMA.FTZ R84, R35, R11.reuse, -R82.reuse ;  /* 0x0000000b23547223 */ /* 0x180fe20000010852 */
[----:B------:R-:W1:Y:S01]  /*5ef0*/  MUFU.TANH R79, R87 ;  /* 0x00000057004f7308 */ /* 0x000e620000002400 */
[--C-:B------:R-:W-:Y:S01]  /*5f00*/  FFMA.FTZ R9, R9, R11, -R82.reuse ;  /* 0x0000000b09097223 */ /* 0x100fe20000010852 */
[----:B------:R-:W-:Y:S01]  /*5f10*/  FMNMX.FTZ R56, R30, R81, !PT ;  /* 0x000000511e387209 */ /* 0x000fe20007810000 */
[-CC-:B------:R-:W-:Y:S01]  /*5f20*/  FFMA.FTZ R10, R10, R11.reuse, -R82.reuse ;  /* 0x0000000b0a0a7223 */ /* 0x180fe20000010852 */
[-CC-:B------:R-:W-:Y:S01]  /*5f30*/  FFMA.FTZ R13, R13, R11.reuse, -R82.reuse ;  /* 0x0000000b0d0d7223 */ /* 0x180fe20000010852 */
[-CC-:B------:R-:W-:Y:S01]  /*5f40*/  FFMA.FTZ R14, R14, R11.reuse, -R82.reuse ;  /* 0x0000000b0e0e7223 */ /* 0x180fe20000010852 */
[----:B------:R-:W-:Y:S01]  /*5f50*/  FMNMX.FTZ R81, R33, R56, !PT ;  /* 0x0000003821517209 */ /* 0x000fe20007810000 */
[-CC-:B------:R-:W-:Y:S01]  /*5f60*/  FFMA.FTZ R21, R21, R11.reuse, -R82.reuse ;  /* 0x0000000b15157223 */ /* 0x180fe20000010852 */
[----:B0-----:R-:W-:Y:S01]  /*5f70*/  FSEL R77, R77, -INF , P5 ;  /* 0xff8000004d4d7808 */ /* 0x001fe20002800000 */
[--C-:B------:R-:W-:Y:S01]  /*5f80*/  FFMA.FTZ R24, R24, R11, -R82.reuse ;  /* 0x0000000b18187223 */ /* 0x100fe20000010852 */
[----:B------:R-:W-:Y:S01]  /*5f90*/  FMNMX.FTZ R56, R34, R81, !PT ;  /* 0x0000005122387209 */ /* 0x000fe20007810000 */
[-CC-:B------:R-:W-:Y:S01]  /*5fa0*/  FFMA.FTZ R27, R27, R11.reuse, -R82.reuse ;  /* 0x0000000b1b1b7223 */ /* 0x180fe20000010852 */
[-CC-:B------:R-:W-:Y:S01]  /*5fb0*/  FFMA.FTZ R28, R28, R11.reuse, -R82.reuse ;  /* 0x0000000b1c1c7223 */ /* 0x180fe20000010852 */
[-CC-:B------:R-:W-:Y:S01]  /*5fc0*/  FFMA.FTZ R31, R31, R11.reuse, -R82.reuse ;  /* 0x0000000b1f1f7223 */ /* 0x180fe20000010852 */
[----:B------:R-:W-:Y:S01]  /*5fd0*/  FMNMX.FTZ R32, R37, R56, !PT ;  /* 0x0000003825207209 */ /* 0x000fe20007810000 */
[-CC-:B------:R-:W-:Y:S01]  /*5fe0*/  FFMA.FTZ R36, R36, R11.reuse, -R82.reuse ;  /* 0x0000000b24247223 */ /* 0x180fe20000010852 */
[----:B------:R-:W-:Y:S01]  /*5ff0*/  MUFU.EX2 R56, R83 ;  /* 0x0000005300387308 */ /* 0x000fe20000000800 */
[----:B-1----:R-:W-:Y:S01]  /*6000*/  FSEL R79, R79, -INF , P4 ;  /* 0xff8000004f4f7808 */ /* 0x002fe20002000000 */
[-CC-:B------:R-:W-:Y:S01]  /*6010*/  FFMA.FTZ R38, R38, R11.reuse, -R82.reuse ;  /* 0x0000000b26267223 */ /* 0x180fe20000010852 */
[----:B------:R-:W-:Y:S01]  /*6020*/  FMNMX.FTZ R81, R61, R32, !PT ;  /* 0x000000203d517209 */ /* 0x000fe20007810000 */
[-CC-:B------:R-:W-:Y:S01]  /*6030*/  FFMA.FTZ R39, R39, R11.reuse, -R82.reuse ;  /* 0x0000000b27277223 */ /* 0x180fe20000010852 */
[-CC-:B------:R-:W-:Y:S01]  /*6040*/  FFMA.FTZ R40, R40, R11.reuse, -R82.reuse ;  /* 0x0000000b28287223 */ /* 0x180fe20000010852 */
[--C-:B------:R-:W-:Y:S01]  /*6050*/  FFMA.FTZ R41, R41, R11, -R82.reuse ;  /* 0x0000000b29297223 */ /* 0x100fe20000010852 */
[----:B------:R-:W-:Y:S01]  /*6060*/  FMNMX.FTZ R32, R50, R81, !PT ;  /* 0x0000005132207209 */ /* 0x000fe20007810000 */
[-CC-:B------:R-:W-:Y:S01]  /*6070*/  FFMA.FTZ R42, R42, R11.reuse, -R82.reuse ;  /* 0x0000000b2a2a7223 */ /* 0x180fe20000010852 */
[----:B------:R0:W-:Y:S01]  /*6080*/  MUFU.EX2 R81, R84 ;  /* 0x0000005400517308 */ /* 0x0001e20000000800 */
[-CC-:B------:R-:W-:Y:S01]  /*6090*/  FFMA.FTZ R43, R43, R11.reuse, -R82.reuse ;  /* 0x0000000b2b2b7223 */ /* 0x180fe20000010852 */
[----:B------:R-:W-:Y:S01]  /*60a0*/  FMNMX.FTZ R35, R51, R32, !PT ;  /* 0x0000002033237209 */ /* 0x000fe20007810000 */
[-CC-:B------:R-:W-:Y:S01]  /*60b0*/  FFMA.FTZ R44, R44, R11.reuse, -R82.reuse ;  /* 0x0000000b2c2c7223 */ /* 0x180fe20000010852 */
[-CC-:B------:R-:W-:Y:S01]  /*60c0*/  FFMA.FTZ R45, R45, R11.reuse, -R82.reuse ;  /* 0x0000000b2d2d7223 */ /* 0x180fe20000010852 */
[--C-:B------:R-:W-:Y:S01]  /*60d0*/  FFMA.FTZ R46, R46, R11, -R82.reuse ;  /* 0x0000000b2e2e7223 */ /* 0x100fe20000010852 */
[----:B------:R-:W-:Y:S01]  /*60e0*/  FMNMX.FTZ R32, R54, R35, !PT ;  /* 0x0000002336207209 */ /* 0x000fe20007810000 */
[-CC-:B------:R-:W-:Y:S01]  /*60f0*/  FFMA.FTZ R48, R48, R11.reuse, -R82.reuse ;  /* 0x0000000b30307223 */ /* 0x180fe20000010852 */
[-CC-:B------:R-:W-:Y:S01]  /*6100*/  FFMA.FTZ R49, R49, R11.reuse, -R82.reuse ;  /* 0x0000000b31317223 */ /* 0x180fe20000010852 */
[-CC-:B0-----:R-:W-:Y:S01]  /*6110*/  FFMA.FTZ R84, R57, R11.reuse, -R82.reuse ;  /* 0x0000000b39547223 */ /* 0x181fe20000010852 */
[----:B------:R-:W-:Y:S01]  /*6120*/  FMNMX.FTZ R35, R55, R32, !PT ;  /* 0x0000002037237209 */ /* 0x000fe20007810000 */
[-CC-:B------:R-:W-:Y:S01]  /*6130*/  FFMA.FTZ R52, R52, R11.reuse, -R82.reuse ;  /* 0x0000000b34347223 */ /* 0x180fe20000010852 */
[-CC-:B------:R-:W-:Y:S01]  /*6140*/  FFMA.FTZ R53, R53, R11.reuse, -R82.reuse ;  /* 0x0000000b35357223 */ /* 0x180fe20000010852 */
[--C-:B------:R-:W-:Y:S01]  /*6150*/  FFMA.FTZ R47, R47, R11, -R82.reuse ;  /* 0x0000000b2f2f7223 */ /* 0x100fe20000010852 */
[----:B------:R-:W-:Y:S01]  /*6160*/  FMNMX.FTZ R32, R58, R35, !PT ;  /* 0x000000233a207209 */ /* 0x000fe20007810000 */
[-CC-:B------:R-:W-:Y:S01]  /*6170*/  FFMA.FTZ R64, R64, R11.reuse, -R82.reuse ;  /* 0x0000000b40407223 */ /* 0x180fe20000010852 */
[-CC-:B------:R-:W-:Y:S01]  /*6180*/  FFMA.FTZ R65, R65, R11.reuse, -R82.reuse ;  /* 0x0000000b41417223 */ /* 0x180fe20000010852 */
[-CC-:B------:R-:W-:Y:S01]  /*6190*/  FFMA.FTZ R67, R67, R11.reuse, -R82.reuse ;  /* 0x0000000b43437223 */ /* 0x180fe20000010852 */
[----:B------:R-:W-:Y:S01]  /*61a0*/  FMNMX.FTZ R35, R59, R32, !PT ;  /* 0x000000203b237209 */ /* 0x000fe20007810000 */
[----:B------:R-:W-:Y:S01]  /*61b0*/  FFMA.FTZ R69, R69, R11, -R82 ;  /* 0x0000000b45457223 */ /* 0x000fe20000010852 */
[----:B------:R-:W-:Y:S02]  /*61c0*/  MUFU.EX2 R9, R9 ;  /* 0x0000000900097308 */ /* 0x000fe40000000800 */
        /* <DEDUP_REMOVED lines=11> */
[----:B------:R-:W-:Y:S01]  /*6280*/  FSEL R32, R75, -INF , P2 ;  /* 0xff8000004b207808 */ /* 0x000fe20001000000 */
        /* <DEDUP_REMOVED lines=9> */
[----:B------:R-:W-:Y:S01]  /*6320*/  FMNMX.FTZ R75, R79, R76, !PT ;  /* 0x0000004c4f4b7209 */ /* 0x000fe20007810000 */
[----:B------:R-:W-:Y:S02]  /*6330*/  FFMA.FTZ R76, R63, R11, -R82 ;  /* 0x0000000b3f4c7223 */ /* 0x000fe40000010852 */
[----:B------:R-:W-:Y:S02]  /*6340*/  MUFU.EX2 R28, R28 ;  /* 0x0000001c001c7308 */ /* 0x000fe40000000800 */
[----:B------:R-:W0:Y:S06]  /*6350*/  SHFL.BFLY PT, R83, R75, 0x2, 0x1f ;  /* 0x0c401f004b537f89 */ /* 0x000e2c00000e0000 */
[----:B------:R-:W-:Y:S08]  /*6360*/  MUFU.EX2 R31, R31 ;  /* 0x0000001f001f7308 */ /* 0x000ff00000000800 */
[----:B------:R-:W-:Y:S08]  /*6370*/  MUFU.EX2 R36, R36 ;  /* 0x0000002400247308 */ /* 0x000ff00000000800 */
        /* <DEDUP_REMOVED lines=8> */
[C---:B------:R-:W-:Y:S01]  /*6400*/  FSETP.NEU.FTZ.AND P2, PT, R63.reuse, -INF , PT ;  /* 0xff8000003f00780b */ /* 0x040fe20003f5d000 */
[----:B-1----:R-:W-:-:S06]  /*6410*/  FMUL.FTZ R84, R63, R11 ;  /* 0x0000000b3f547220 */ /* 0x002fcc0000410000 */
[----:B------:R-:W-:Y:S01]  /*6420*/  MUFU.EX2 R42, R42 ;  /* 0x0000002a002a7308 */ /* 0x000fe20000000800 */
[----:B------:R-:W-:-:S05]  /*6430*/  FSEL R84, R84, RZ, P2 ;  /* 0x000000ff54547208 */ /* 0x000fca0001000000 */
[-CC-:B------:R-:W-:Y:S01]  /*6440*/  FFMA.FTZ R83, R34, R11.reuse, -R84.reuse ;  /* 0x0000000b22537223 */ /* 0x180fe20000010854 */
[----:B------:R-:W-:Y:S01]  /*6450*/  FSEL R34, R78, RZ, P1 ;  /* 0x000000ff4e227208 */ /* 0x000fe20000800000 */
[-CC-:B------:R-:W-:Y:S01]  /*6460*/  FFMA.FTZ R82, R80, R11.reuse, -R84.reuse ;  /* 0x0000000b50527223 */ /* 0x180fe20000010854 */
[-CC-:B------:R-:W-:Y:S01]  /*6470*/  FFMA.FTZ R87, R12, R11.reuse, -R84.reuse ;  /* 0x0000000b0c577223 */ /* 0x180fe20000010854 */
[-CC-:B------:R-:W-:Y:S01]  /*6480*/  FFMA.FTZ R80, R15, R11.reuse, -R84.reuse ;  /* 0x0000000b0f507223 */ /* 0x180fe20000010854 */
[-CC-:B------:R-:W-:Y:S01]  /*6490*/  FFMA.FTZ R86, R20, R11.reuse, -R84.reuse ;  /* 0x0000000b14567223 */ /* 0x180fe20000010854 */
[----:B------:R-:W-:Y:S01]  /*64a0*/  FADD.FTZ R34, -R34, R7 ;  /* 0x0000000722227221 */ /* 0x000fe20000010100 */
[----:B------:R-:W-:Y:S01]  /*64b0*/  FSEL R7, R63, RZ, P2 ;  /* 0x000000ff3f077208 */ /* 0x000fe20001000000 */
[----:B------:R-:W-:Y:S01]  /*64c0*/  MUFU.EX2 R82, R82 ;  /* 0x0000005200527308 */ /* 0x000fe20000000800 */
[-CC-:B------:R-:W-:Y:S01]  /*64d0*/  FFMA.FTZ R25, R25, R11.reuse, -R84.reuse ;  /* 0x0000000b19197223 */ /* 0x180fe20000010854 */
[-CC-:B------:R-:W-:Y:S01]  /*64e0*/  FFMA.FTZ R26, R26, R11.reuse, -R84.reuse ;  /* 0x0000000b1a1a7223 */ /* 0x180fe20000010854 */
[-C--:B------:R-:W-:Y:S01]  /*64f0*/  FFMA.FTZ R20, R50, R11.reuse, -R84 ;  /* 0x0000000b32147223 */ /* 0x080fe20000010854 */
[----:B------:R-:W-:Y:S01]  /*6500*/  FADD.FTZ R8, -R7, R8 ;  /* 0x0000000807087221 */ /* 0x000fe20000010100 */
[-C--:B------:R-:W-:Y:S01]  /*6510*/  FMUL.FTZ R7, R34, R11.reuse ;  /* 0x0000000b22077220 */ /* 0x080fe20000410000 */
        /* <DEDUP_REMOVED lines=29> */
[----:B------:R-:W-:-:S03]  /*66f0*/  FFMA.FTZ R84, R79, R11, -R84 ;  /* 0x0000000b4f547223 */ /* 0x000fc60000010854 */
[----:B------:R-:W-:-:S03]  /*6700*/  FADD.FTZ R32, R10, R3 ;  /* 0x000000030a207221 */ /* 0x000fc60000010000 */
[----:B------:R-:W0:Y:S01]  /*6710*/  MUFU.EX2 R86, R86 ;  /* 0x0000005600567308 */ /* 0x000e220000000800 */
[----:B-1----:R-:W-:Y:S01]  /*6720*/  FFMA.FTZ R0, R8, R0, R82 ;  /* 0x0000000008007223 */ /* 0x002fe20000010052 */
[----:B------:R-:W-:-:S03]  /*6730*/  FADD.FTZ R73, R13, R32 ;  /* 0x000000200d497221 */ /* 0x000fc60000010000 */
[----:B------:R-:W-:Y:S01]  /*6740*/  FADD.FTZ R3, R87, R0 ;  /* 0x0000000057037221 */ /* 0x000fe20000010000 */
[----:B------:R-:W-:Y:S02]  /*6750*/  FADD.FTZ R0, R14, R73 ;  /* 0x000000490e007221 */ /* 0x000fe40000010000 */
[----:B------:R-:W1:Y:S01]  /*6760*/  MUFU.EX2 R25, R25 ;  /* 0x0000001900197308 */ /* 0x000e620000000800 */
[----:B--2---:R-:W-:-:S07]  /*6770*/  FADD.FTZ R3, R80, R3 ;  /* 0x0000000350037221 */ /* 0x004fce0000010000 */
[----:B------:R-:W2:Y:S01]  /*6780*/  MUFU.EX2 R26, R26 ;  /* 0x0000001a001a7308 */ /* 0x000ea20000000800 */
[----:B0-----:R-:W-:Y:S01]  /*6790*/  FADD.FTZ R32, R86, R3 ;  /* 0x0000000356207221 */ /* 0x001fe20000010000 */
[----:B------:R-:W-:-:S04]  /*67a0*/  FADD.FTZ R3, R21, R0 ;  /* 0x0000000015037221 */ /* 0x000fc80000010000 */
[----:B------:R-:W-:Y:S02]  /*67b0*/  FADD.FTZ R0, R24, R3 ;  /* 0x0000000318007221 */ /* 0x000fe40000010000 */
[----:B------:R-:W0:Y:S02]  /*67c0*/  MUFU.EX2 R29, R29 ;  /* 0x0000001d001d7308 */ /* 0x000e240000000800 */
[----:B------:R-:W-:-:S04]  /*67d0*/  FADD.FTZ R3, R27, R0 ;  /* 0x000000001b037221 */ /* 0x000fc80000010000 */
[----:B------:R-:W-:Y:S02]  /*67e0*/  FADD.FTZ R0, R28, R3 ;  /* 0x000000031c007221 */ /* 0x000fe40000010000 */
[----:B------:R-:W3:Y:S02]  /*67f0*/  MUFU.EX2 R85, R85 ;  /* 0x0000005500557308 */ /* 0x000ee40000000800 */
[----:B------:R-:W-:-:S04]  /*6800*/  FADD.FTZ R3, R31, R0 ;  /* 0x000000001f037221 */ /* 0x000fc80000010000 */
[----:B------:R-:W-:Y:S02]  /*6810*/  FADD.FTZ R0, R56, R3 ;  /* 0x0000000338007221 */ /* 0x000fe40000010000 */
[----:B------:R-:W4:Y:S08]  /*6820*/  MUFU.EX2 R57, R57 ;  /* 0x0000003900397308 */ /* 0x000f300000000800 */
[----:B------:R1:W-:Y:S08]  /*6830*/  MUFU.EX2 R72, R59 ;  /* 0x0000003b00487308 */ /* 0x0003f00000000800 */
[----:B------:R-:W5:Y:S01]  /*6840*/  MUFU.EX2 R83, R83 ;  /* 0x0000005300537308 */ /* 0x000f620000000800 */
[----:B-1----:R-:W-:-:S04]  /*6850*/  FADD.FTZ R59, R25, R32 ;  /* 0x00000020193b7221 */ /* 0x002fc80000010000 */
[----:B--2---:R-:W-:Y:S01]  /*6860*/  FADD.FTZ R32, R26, R59 ;  /* 0x0000003b1a207221 */ /* 0x004fe20000010000 */
[----:B------:R-:W-:Y:S02]  /*6870*/  FADD.FTZ R59, R81, R0 ;  /* 0x00000000513b7221 */ /* 0x000fe40000010000 */
[----:B------:R-:W1:Y:S01]  /*6880*/  MUFU.EX2 R12, R12 ;  /* 0x0000000c000c7308 */ /* 0x000e620000000800 */
[----:B0-----:R-:W-:Y:S01]  /*6890*/  FADD.FTZ R32, R29, R32 ;  /* 0x000000201d207221 */ /* 0x001fe20000010000 */
[----:B------:R-:W-:-:S03]  /*68a0*/  FADD.FTZ R59, R36, R59 ;  /* 0x0000003b243b7221 */ /* 0x000fc60000010000 */
[----:B---3--:R-:W-:-:S03]  /*68b0*/  FADD.FTZ R32, R85, R32 ;  /* 0x0000002055207221 */ /* 0x008fc60000010000 */
[----:B------:R-:W0:Y:S01]  /*68c0*/  MUFU.EX2 R37, R37 ;  /* 0x0000002500257308 */ /* 0x000e220000000800 */
[----:B----4-:R-:W-:-:S04]  /*68d0*/  FADD.FTZ R32, R57, R32 ;  /* 0x0000002039207221 */ /* 0x010fc80000010000 */
[----:B-----5:R-:W-:-:S03]  /*68e0*/  FADD.FTZ R3, R83, R32 ;  /* 0x0000002053037221 */ /* 0x020fc60000010000 */
[----:B------:R-:W2:Y:S01]  /*68f0*/  MUFU.EX2 R20, R20 ;  /* 0x0000001400147308 */ /* 0x000ea20000000800 */
[----:B-1----:R-:W-:-:S07]  /*6900*/  FADD.FTZ R0, R12, R3 ;  /* 0x000000030c007221 */ /* 0x002fce0000010000 */
        /* <DEDUP_REMOVED lines=16> */
[----:B-1----:R-:W-:-:S07]  /*6a10*/  FADD.FTZ R3, R54, R3 ;  /* 0x0000000336037221 */ /* 0x002fce0000010000 */
[----:B------:R-:W1:Y:S08]  /*6a20*/  MUFU.EX2 R77, R60 ;  /* 0x0000003c004d7308 */ /* 0x000e700000000800 */
[----:B------:R-:W3:Y:S08]  /*6a30*/  MUFU.EX2 R45, R45 ;  /* 0x0000002d002d7308 */ /* 0x000ef00000000800 */
[----:B------:R-:W4:Y:S08]  /*6a40*/  MUFU.EX2 R79, R62 ;  /* 0x0000003e004f7308 */ /* 0x000f300000000800 */
[----:B------:R-:W5:Y:S08]  /*6a50*/  MUFU.EX2 R46, R46 ;  /* 0x0000002e002e7308 */ /* 0x000f700000000800 */
[----:B------:R-:W5:Y:S08]  /*6a60*/  MUFU.EX2 R73, R66 ;  /* 0x0000004200497308 */ /* 0x000f700000000800 */
[----:B------:R-:W5:Y:S08]  /*6a70*/  MUFU.EX2 R48, R48 ;  /* 0x0000003000307308 */ /* 0x000f700000000800 */
[----:B------:R0:W-:Y:S08]  /*6a80*/  MUFU.EX2 R66, R33 ;  /* 0x0000002100427308 */ /* 0x0001f00000000800 */
[----:B------:R-:W5:Y:S01]  /*6a90*/  MUFU.EX2 R74, R68 ;  /* 0x00000044004a7308 */ /* 0x000f620000000800 */
[----:B0-----:R-:W-:Y:S01]  /*6aa0*/  FADD.FTZ R33, R43, R0 ;  /* 0x000000002b217221 */ /* 0x001fe20000010000 */
[----:B------:R-:W-:-:S03]  /*6ab0*/  FADD.FTZ R0, R72, R3 ;  /* 0x0000000348007221 */ /* 0x000fc60000010000 */
[----:B--2---:R-:W-:Y:S01]  /*6ac0*/  FADD.FTZ R32, R44, R33 ;  /* 0x000000212c207221 */ /* 0x004fe20000010000 */
[----:B-1----:R-:W-:Y:S02]  /*6ad0*/  FADD.FTZ R0, R77, R0 ;  /* 0x000000004d007221 */ /* 0x002fe40000010000 */
[----:B------:R-:W0:Y:S01]  /*6ae0*/  MUFU.EX2 R49, R49 ;  /* 0x0000003100317308 */ /* 0x000e220000000800 */
[----:B---3--:R-:W-:Y:S01]  /*6af0*/  FADD.FTZ R3, R45, R32 ;  /* 0x000000202d037221 */ /* 0x008fe20000010000 */
[----:B----4-:R-:W-:-:S03]  /*6b00*/  FADD.FTZ R0, R79, R0 ;  /* 0x000000004f007221 */ /* 0x010fc60000010000 */
[----:B-----5:R-:W-:Y:S01]  /*6b10*/  FADD.FTZ R3, R46, R3 ;  /* 0x000000032e037221 */ /* 0x020fe20000010000 */
[----:B------:R-:W-:Y:S02]  /*6b20*/  FADD.FTZ R33, R73, R0 ;  /* 0x0000000049217221 */ /* 0x000fe40000010000 */
[----:B------:R-:W1:Y:S01]  /*6b30*/  MUFU.EX2 R70, R70 ;  /* 0x0000004600467308 */ /* 0x000e620000000800 */
[----:B------:R-:W-:Y:S01]  /*6b40*/  FADD.FTZ R0, R48, R3 ;  /* 0x0000000330007221 */ /* 0x000fe20000010000 */
        /* <DEDUP_REMOVED lines=11> */
[----:B-1----:R-:W-:-:S04]  /*6c00*/  FADD.FTZ R32, R53, R32 ;  /* 0x0000002035207221 */ /* 0x002fc80000010000 */
        /* <DEDUP_REMOVED lines=27> */
.L_x_12074:
[----:B------:R-:W-:Y:S01]  /*6dc0*/  ULEA UR6, UR6, UR41, 0x3 ;  /* 0x0000002906067291 */ /* 0x000fe2000f8e183f */
[----:B------:R-:W-:Y:S01]  /*6dd0*/  F2FP.BF16.F32.PACK_AB R25, R26, R25 ;  /* 0x000000191a19723e */ /* 0x000fe200000010ff */
[----:B------:R-:W-:Y:S01]  /*6de0*/  FMUL.FTZ R88, R88, R7 ;  /* 0x0000000758587220 */ /* 0x000fe20000410000 */
[----:B------:R-:W-:Y:S01]  /*6df0*/  F2FP.BF16.F32.PACK_AB R32, R10, R9 ;  /* 0x000000090a20723e */ /* 0x000fe200000010ff */
[----:B------:R-:W-:Y:S01]  /*6e00*/  UIADD3 UR6, UR6, 0x2d860, URZ ;  /* 0x0002d86006067890 */ /* 0x000fe2000fffe03f */
[----:B------:R-:W-:Y:S01]  /*6e10*/  F2FP.BF16.F32.PACK_AB R33, R87, R82 ;  /* 0x000000525721723e */ /* 0x000fe200000010ff */
[----:B------:R-:W-:Y:S01]  /*6e20*/  FMUL.FTZ R89, R89, R7 ;  /* 0x0000000759597220 */ /* 0x000fe20000410000 */
[----:B------:R-:W-:Y:S01]  /*6e30*/  F2FP.BF16.F32.PACK_AB R34, R14, R13 ;  /* 0x0000000d0e22723e */ /* 0x000fe200000010ff */
[----:B------:R-:W-:Y:S01]  /*6e40*/  UPRMT UR6, UR42, 0x654, UR6 ;  /* 0x000006542a067896 */ /* 0x000fe20008000006 */
        /* <DEDUP_REMOVED lines=10> */
[----:B------:R-:W-:Y:S01]  /*6ef0*/  STSM.16.M88.4 [R16+0x21800], R32 ;  /* 0x0218002010007844 */ /* 0x000fe20000000200 */
[----:B------:R-:W-:Y:S01]  /*6f00*/  F2FP.BF16.F32.PACK_AB R57, R83, R57 ;  /* 0x000000395339723e */ /* 0x000fe200000010ff */
[----:B------:R-:W-:Y:S01]  /*6f10*/  UMOV UR6, UR38 ;  /* 0x0000002600067c82 */ /* 0x000fe20008000000 */
        /* <DEDUP_REMOVED lines=44> */
[----:B------:R-:W-:Y:S01]  /*71e0*/  ISETP.GT.AND P1, PT, R5, R4, PT ;  /* 0x000000040500720c */ /* 0x000fe20003f24270 */
[-C--:B------:R-:W-:Y:S01]  /*71f0*/  FMUL.FTZ R132, R132, R7.reuse ;  /* 0x0000000784847220 */ /* 0x080fe20000410000 */
[----:B------:R-:W-:Y:S01]  /*7200*/  FMUL.FTZ R133, R133, R7 ;  /* 0x0000000785857220 */ /* 0x000fe20000410000 */
        /* <DEDUP_REMOVED lines=36> */
[----:B-1----:R-:W-:Y:S05]  /*7450*/  @P1 BRA `(.L_x_12075) ;  /* 0xffffffcc008c1947 */ /* 0x002fea000383ffff */
.L_x_12064:
[----:B------:R-:W-:-:S13]  /*7460*/  ISETP.GE.AND P1, PT, R5, RZ, PT ;  /* 0x000000ff0500720c */ /* 0x000fda0003f26270 */
[----:B------:R-:W-:Y:S05]  /*7470*/  @!P1 BRA `(.L_x_12076) ;  /* 0x0000002800389947 */ /* 0x000fea0003800000 */
[----:B------:R-:W-:Y:S01]  /*7480*/  IMAD.MOV.U32 R6, RZ, RZ, R63 ;  /* 0x000000ffff067224 */ /* 0x000fe200078e003f */
[----:B------:R-:W-:Y:S01]  /*7490*/  UMOV UR6, UR38 ;  /* 0x0000002600067c82 */ /* 0x000fe20008000000 */
[----:B------:R-:W-:Y:S01]  /*74a0*/  IMAD.MOV.U32 R4, RZ, RZ, R78 ;  /* 0x000000ffff047224 */ /* 0x000fe200078e004e */
[----:B------:R-:W-:Y:S01]  /*74b0*/  ULDC UR5, c[0x0][0x9d8] ;  /* 0x0002760000057ab9 */ /* 0x000fe20000000800 */
[----:B------:R-:W-:-:S07]  /*74c0*/  IMAD.MOV.U32 R7, RZ, RZ, R2 ;  /* 0x000000ffff077224 */ /* 0x000fce00078e0002 */
.L_x_12087:
[----:B------:R-:W-:Y:S01]  /*74d0*/  ISETP.NE.AND P2, PT, RZ, UR40, PT ;  /* 0x00000028ff007c0c */ /* 0x000fe2000bf45270 */
[----:B------:R-:W-:-:S04]  /*74e0*/  UISETP.NE.AND UP0, UPT, UR6, 0x1, UPT ;  /* 0x000000010600788c */ /* 0x000fc8000bf05270 */
[----:B------:R-:W-:-:S06]  /*74f0*/  USEL UR7, URZ, 0x1, UP0 ;  /* 0x000000013f077887 */ /* 0x000fcc0008000000 */
[----:B------:R-:W-:Y:S02]  /*7500*/  LOP3.LUT R2, R7, UR7, RZ, 0x3c, !PT ;  /* 0x0000000707027c12 */ /* 0x000fe4000f8e3cff */
[----:B------:R-:W-:Y:S05]  /*7510*/  @P2 BRA `(.L_x_12077) ;  /* 0x0000000000342947 */ /* 0x000fea0003800000 */
[----:B------:R-:W-:Y:S05]  /*7520*/  @!P0 BRA `(.L_x_12078) ;  /* 0x0000000000048947 */ /* 0x000fea0003800000 */
[----:B------:R-:W-:Y:S01]  /*7530*/  BPT.TRAP 0x1 ;  /* 0x000000040000795c */ /* 0x000fe20000300000 */
.L_x_12078:
        /* <DEDUP_REMOVED lines=8> */
.L_x_12079:
[----:B--2---:R-:W-:Y:S05]  /*75c0*/  @P1 BRA `(.L_x_12077) ;  /* 0x0000000000081947 */ /* 0x004fea0003800000 */
[----:B------:R-:W2:Y:S02]  /*75d0*/  SYNCS.PHASECHK.TRANS64.TRYWAIT P1, [UR7+0x2d830], R8 ;  /* 0x02d83008ff0075a7 */ /* 0x000ea40008020147 */
[----:B--2---:R-:W-:Y:S05]  /*75e0*/  @!P1 BRA `(.L_x_12080) ;  /* 0x000000a400749947 */ /* 0x004fea0003800000 */
.L_x_12077:
        /* <DEDUP_REMOVED lines=40> */
.L_x_12082:
[----:B------:R-:W-:Y:S01]  /*7870*/  ULEA UR7, UR6, UR41, 0x3 ;  /* 0x0000002906077291 */ /* 0x000fe2000f8e183f */
[----:B------:R-:W-:-:S08]  /*7880*/  SHF.L.U32 R7, R7, 0x1f, RZ ;  /* 0x0000001f07077819 */ /* 0x000fd000000006ff */
[----:B------:R0:W1:Y:S01]  /*7890*/  SYNCS.PHASECHK.TRANS64.TRYWAIT P1, [UR7+0x2d850], R7 ;  /* 0x02d85007ff0075a7 */ /* 0x0000620008020147 */
[----:B------:R-:W-:Y:S05]  /*78a0*/  @!P0 BRA `(.L_x_12083) ;  /* 0x0000000000048947 */ /* 0x000fea0003800000 */
[----:B------:R-:W-:Y:S01]  /*78b0*/  BPT.TRAP 0x1 ;  /* 0x000000040000795c */ /* 0x000fe20000300000 */
.L_x_12083:
[----:B-1----:R-:W-:Y:S05]  /*78c0*/  @P1 BRA `(.L_x_12081) ;  /* 0x0000000000081947 */ /* 0x002fea0003800000 */
[----:B------:R-:W1:Y:S02]  /*78d0*/  SYNCS.PHASECHK.TRANS64.TRYWAIT P1, [UR7+0x2d850], R7 ;  /* 0x02d85007ff0075a7 */ /* 0x000e640008020147 */
[----:B-1----:R-:W-:Y:S05]  /*78e0*/  @!P1 BRA `(.L_x_12084) ;  /* 0x000000a000cc9947 */ /* 0x002fea0003800000 */
.L_x_12081:
        /* <DEDUP_REMOVED lines=70> */
.L_x_12085:
        /* <DEDUP_REMOVED lines=73> */
[----:B------:R-:W-:-:S04]  /*81e0*/  ULEA UR7, UR38, UR41, 0x3 ;  /* 0x0000002926077291 */ /* 0x000fc8000f8e183f */
[----:B------:R-:W-:Y:S01]  /*81f0*/  UIADD3 UR7, UR7, 0x2d840, URZ ;  /* 0x0002d84007077890 */ /* 0x000fe2000fffe03f */
[----:B------:R-:W0:Y:S01]  /*8200*/  MUFU.TANH R24, R24 ;  /* 0x0000001800187308 */ /* 0x000e220000002400 */
[----:B-1----:R-:W-:Y:S02]  /*8210*/  FMNMX.FTZ R63, R15, R70, !PT ;  /* 0x000000460f3f7209 */ /* 0x002fe40007810000 */
[----:B------:R-:W-:-:S05]  /*8220*/  UPRMT UR7, UR42, 0x654, UR7 ;  /* 0x000006542a077896 */ /* 0x000fca0008000007 */
[----:B------:R-:W1:Y:S01]  /*8230*/  MUFU.TANH R21, R21 ;  /* 0x0000001500157308 */ /* 0x000e620000002400 */
[----:B--2---:R-:W-:-:S03]  /*8240*/  FMNMX.FTZ R68, R20, R11, !PT ;  /* 0x0000000b14447209 */ /* 0x004fc60007810000 */
[----:B------:R-:W-:Y:S04]  /*8250*/  SYNCS.ARRIVE.TRANS64.RED.A1T0 RZ, [UR7], RZ ;  /* 0x000000ffffff79a7 */ /* 0x000fe80008100407 */
[----:B------:R-:W2:Y:S01]  /*8260*/  MUFU.TANH R25, R25 ;  /* 0x0000001900197308 */ /* 0x000ea20000002400 */
[----:B0-----:R-:W-:-:S07]  /*8270*/  FMNMX.FTZ R70, R24, R63, !PT ;  /* 0x0000003f18467209 */ /* 0x001fce0007810000 */
[----:B------:R-:W0:Y:S01]  /*8280*/  MUFU.TANH R26, R26 ;  /* 0x0000001a001a7308 */ /* 0x000e220000002400 */
[----:B-1----:R-:W-:Y:S01]  /*8290*/  FMNMX.FTZ R11, R21, R68, !PT ;  /* 0x00000044150b7209 */ /* 0x002fe20007810000 */
[----:B------:R-:W-:Y:S01]  /*82a0*/  FMUL.FTZ R68, R77, UR5 ;  /* 0x000000054d447c20 */ /* 0x000fe20008410000 */
[----:B------:R-:W-:-:S05]  /*82b0*/  FMUL.FTZ R77, R86, UR5 ;  /* 0x00000005564d7c20 */ /* 0x000fca0008410000 */
        /* <DEDUP_REMOVED lines=16> */
[----:B------:R-:W-:Y:S01]  /*83c0*/  FMUL.FTZ R70, R79, UR5 ;  /* 0x000000054f467c20 */ /* 0x000fe20008410000 */
[----:B------:R-:W-:-:S05]  /*83d0*/  FMUL.FTZ R79, R87, UR5 ;  /* 0x00000005574f7c20 */ /* 0x000fca0008410000 */
        /* <DEDUP_REMOVED lines=95> */
[----:B0-----:R-:W-:Y:S02]  /*89d0*/  FMNMX.FTZ R83, R80, R11, !PT ;  /* 0x0000000b50537209 */ /* 0x001fe40007810000 */
[----:B------:R-:W0:Y:S03]  /*89e0*/  LDC R11, c[0x0][0x988] ;  /* 0x00026200ff0b7b82 */ /* 0x000e260000000800 */
[----:B------:R-:W2:Y:S01]  /*89f0*/  SHFL.BFLY PT, R84, R83, 0x1, 0x1f ;  /* 0x0c201f0053547f89 */ /* 0x000ea200000e0000 */
[----:B-1----:R-:W-:-:S05]  /*8a00*/  FMNMX.FTZ R78, R82, R63, !PT ;  /* 0x0000003f524e7209 */ /* 0x002fca0007810000 */
[C---:B------:R-:W-:Y:S01]  /*8a10*/  FADD.FTZ R4, -R78.reuse, R4 ;  /* 0x000000044e047221 */ /* 0x040fe20000010100 */
[-C--:B0-----:R-:W-:Y:S01]  /*8a20*/  FMUL.FTZ R80, R78, R11.reuse ;  /* 0x0000000b4e507220 */ /* 0x081fe20000410000 */
[----:B--2---:R-:W-:Y:S02]  /*8a30*/  FMNMX.FTZ R63, R83, R84, !PT ;  /* 0x00000054533f7209 */ /* 0x004fe40007810000 */
[-C--:B------:R-:W-:Y:S01]  /*8a40*/  FMUL.FTZ R84, R4, R11.reuse ;  /* 0x0000000b04547220 */ /* 0x080fe20000410000 */
[-CC-:B------:R-:W-:Y:S01]  /*8a50*/  FFMA.FTZ R7, R7, R11.reuse, -R80.reuse ;  /* 0x0000000b07077223 */ /* 0x180fe20000010850 */
[-CC-:B------:R-:W-:Y:S01]  /*8a60*/  FFMA.FTZ R81, R34, R11.reuse, -R80.reuse ;  /* 0x0000000b22517223 */ /* 0x180fe20000010850 */
[-C--:B------:R-:W-:Y:S01]  /*8a70*/  FFMA.FTZ R8, R8, R11.reuse, -R80 ;  /* 0x0000000b08087223 */ /* 0x080fe20000010850 */
        /* <DEDUP_REMOVED lines=43> */
[-CC-:B------:R-:W-:Y:S01]  /*8d30*/  FFMA.FTZ R25, R25, R11.reuse, -R138.reuse ;  /* 0x0000000b19197223 */ /* 0x180fe2000001088a */
[-CC-:B------:R-:W-:Y:S01]  /*8d40*/  FFMA.FTZ R14, R32, R11.reuse, -R138.reuse ;  /* 0x0000000b200e7223 */ /* 0x180fe2000001088a */
[----:B------:R-:W-:Y:S01]  /*8d50*/  FFMA.FTZ R32, R57, R11, -R138 ;  /* 0x0000000b39207223 */ /* 0x000fe2000001088a */
[----:B0-----:R-:W-:Y:S01]  /*8d60*/  FFMA.FTZ R3, R6, R3, R7 ;  /* 0x0000000306037223 */ /* 0x001fe20000010007 */
[----:B-1----:R-:W-:Y:S01]  /*8d70*/  FFMA.FTZ R57, R4, R0, R34 ;  /* 0x0000000004397223 */ /* 0x002fe20000010022 */
        /* <DEDUP_REMOVED lines=30> */
[----:B------:R-:W-:-:S04]  /*8f60*/  FFMA.FTZ R79, R79, R11, -R138 ;  /* 0x0000000b4f4f7223 */ /* 0x000fc8000001088a */
        /* <DEDUP_REMOVED lines=32> */
[----:B------:R1:W-:Y:S01]  /*9170*/  MUFU.EX2 R70, R52 ;  /* 0x0000003400467308 */ /* 0x0003e20000000800 */
[----:B0-----:R-:W-:-:S07]  /*9180*/  FADD.FTZ R0, R38, R3 ;  /* 0x0000000326007221 */ /* 0x001fce0000010000 */
[----:B------:R-:W0:Y:S01]  /*9190*/  MUFU.EX2 R39, R39 ;  /* 0x0000002700277308 */ /* 0x000e220000000800 */
[----:B-1----:R-:W-:-:S04]  /*91a0*/  FADD.FTZ R52, R14, R61 ;  /* 0x0000003d0e347221 */ /* 0x002fc80000010000 */
[----:B------:R-:W-:-:S03]  /*91b0*/  FADD.FTZ R52, R83, R52 ;  /* 0x0000003453347221 */ /* 0x000fc60000010000 */
[----:B------:R-:W-:Y:S08]  /*91c0*/  MUFU.EX2 R41, R41 ;  /* 0x0000002900297308 */ /* 0x000ff00000000800 */
[----:B------:R-:W1:Y:S01]  /*91d0*/  MUFU.EX2 R42, R42 ;  /* 0x0000002a002a7308 */ /* 0x000e620000000800 */
[----:B0-----:R-:W-:-:S07]  /*91e0*/  FADD.FTZ R3, R39, R0 ;  /* 0x0000000027037221 */ /* 0x001fce0000010000 */
[----:B------:R-:W-:Y:S08]  /*91f0*/  MUFU.EX2 R9, R9 ;  /* 0x0000000900097308 */ /* 0x000ff00000000800 */
[----:B------:R0:W-:Y:S01]  /*9200*/  MUFU.EX2 R74, R53 ;  /* 0x00000035004a7308 */ /* 0x0001e20000000800 */
[----:B-1----:R-:W-:-:S07]  /*9210*/  FADD.FTZ R0, R42, R3 ;  /* 0x000000032a007221 */ /* 0x002fce0000010000 */
[----:B------:R-:W1:Y:S01]  /*9220*/  MUFU.EX2 R43, R43 ;  /* 0x0000002b002b7308 */ /* 0x000e620000000800 */
[----:B0-----:R-:W-:-:S04]  /*9230*/  FADD.FTZ R53, R15, R52 ;  /* 0x000000340f357221 */ /* 0x001fc80000010000 */
[----:B------:R-:W-:-:S03]  /*9240*/  FADD.FTZ R53, R36, R53 ;  /* 0x0000003524357221 */ /* 0x000fc60000010000 */
[----:B------:R-:W-:Y:S08]  /*9250*/  MUFU.EX2 R29, R29 ;  /* 0x0000001d001d7308 */ /* 0x000ff00000000800 */
[----:B------:R-:W0:Y:S01]  /*9260*/  MUFU.EX2 R46, R46 ;  /* 0x0000002e002e7308 */ /* 0x000e220000000800 */
[----:B-1----:R-:W-:-:S07]  /*9270*/  FADD.FTZ R3, R43, R0 ;  /* 0x000000002b037221 */ /* 0x002fce0000010000 */
[----:B------:R-:W1:Y:S08]  /*9280*/  MUFU.EX2 R49, R87 ;  /* 0x0000005700317308 */ /* 0x000e700000000800 */
[----:B------:R2:W-:Y:S01]  /*9290*/  MUFU.EX2 R57, R24 ;  /* 0x0000001800397308 */ /* 0x0005e20000000800 */
[----:B0-----:R-:W-:-:S07]  /*92a0*/  FADD.FTZ R0, R46, R3 ;  /* 0x000000032e007221 */ /* 0x001fce0000010000 */
[----:B------:R-:W-:Y:S01]  /*92b0*/  MUFU.EX2 R47, R47 ;  /* 0x0000002f002f7308 */ /* 0x000fe20000000800 */
[----:B--2---:R-:W-:-:S04]  /*92c0*/  FADD.FTZ R24, R10, R53 ;  /* 0x000000350a187221 */ /* 0x004fc80000010000 */
[----:B------:R-:W-:-:S03]  /*92d0*/  FADD.FTZ R24, R41, R24 ;  /* 0x0000001829187221 */ /* 0x000fc60000010000 */
[----:B------:R0:W2:Y:S01]  /*92e0*/  MUFU.EX2 R56, R37 ;  /* 0x0000002500387308 */ /* 0x0000a20000000800 */
[----:B------:R-:W-:-:S04]  /*92f0*/  FADD.FTZ R24, R9, R24 ;  /* 0x0000001809187221 */ /* 0x000fc80000010000 */
[----:B------:R-:W-:-:S03]  /*9300*/  FADD.FTZ R24, R29, R24 ;  /* 0x000000181d187221 */ /* 0x000fc60000010000 */
[----:B------:R-:W3:Y:S01]  /*9310*/  MUFU.EX2 R50, R50 ;  /* 0x0000003200327308 */ /* 0x000ee20000000800 */
[----:B-1----:R-:W-:Y:S01]  /*9320*/  FADD.FTZ R3, R49, R24 ;  /* 0x0000001831037221 */ /* 0x002fe20000010000 */
[----:B0-----:R-:W-:-:S06]  /*9330*/  FFMA.FTZ R37, R77, R11, -R138 ;  /* 0x0000000b4d257223 */ /* 0x001fcc000001088a */
[----:B------:R-:W0:Y:S01]  /*9340*/  MUFU.EX2 R51, R51 ;  /* 0x0000003300337308 */ /* 0x000e220000000800 */
[----:B--2---:R-:W-:-:S04]  /*9350*/  FADD.FTZ R3, R56, R3 ;  /* 0x0000000338037221 */ /* 0x004fc80000010000 */
[----:B------:R-:W-:-:S03]  /*9360*/  FADD.FTZ R3, R70, R3 ;  /* 0x0000000346037221 */ /* 0x000fc60000010000 */
[----:B------:R-:W1:Y:S08]  /*9370*/  MUFU.EX2 R54, R54 ;  /* 0x0000003600367308 */ /* 0x000e700000000800 */
[----:B------:R-:W2:Y:S08]  /*9380*/  MUFU.EX2 R55, R55 ;  /* 0x0000003700377308 */ /* 0x000eb00000000800 */
[----:B------:R4:W-:Y:S08]  /*9390*/  MUFU.EX2 R66, R33 ;  /* 0x0000002100427308 */ /* 0x0009f00000000800 */
[----:B------:R-:W5:Y:S01]  /*93a0*/  MUFU.EX2 R69, R32 ;  /* 0x0000002000457308 */ /* 0x000f620000000800 */
[----:B----4-:R-:W-:-:S04]  /*93b0*/  FADD.FTZ R33, R47, R0 ;  /* 0x000000002f217221 */ /* 0x010fc80000010000 */
[----:B---3--:R-:W-:-:S03]  /*93c0*/  FADD.FTZ R0, R50, R33 ;  /* 0x0000002132007221 */ /* 0x008fc60000010000 */
[----:B------:R-:W3:Y:S01]  /*93d0*/  MUFU.EX2 R58, R58 ;  /* 0x0000003a003a7308 */ /* 0x000ee20000000800 */
[----:B0-----:R-:W-:Y:S01]  /*93e0*/  FADD.FTZ R33, R51, R0 ;  /* 0x0000000033217221 */ /* 0x001fe20000010000 */
[----:B------:R-:W-:-:S03]  /*93f0*/  FADD.FTZ R0, R74, R3 ;  /* 0x000000034a007221 */ /* 0x000fc60000010000 */
[----:B-1----:R-:W-:Y:S01]  /*9400*/  FADD.FTZ R24, R54, R33 ;  /* 0x0000002136187221 */ /* 0x002fe20000010000 */
[----:B------:R-:W-:Y:S02]  /*9410*/  FADD.FTZ R0, R57, R0 ;  /* 0x0000000039007221 */ /* 0x000fe40000010000 */
[----:B------:R-:W0:Y:S01]  /*9420*/  MUFU.EX2 R61, R60 ;  /* 0x0000003c003d7308 */ /* 0x000e220000000800 */
[----:B--2---:R-:W-:Y:S01]  /*9430*/  FADD.FTZ R3, R55, R24 ;  /* 0x0000001837037221 */ /* 0x004fe20000010000 */
[----:B-----5:R-:W-:-:S06]  /*9440*/  FADD.FTZ R0, R69, R0 ;  /* 0x0000000045007221 */ /* 0x020fcc0000010000 */
[----:B------:R-:W1:Y:S01]  /*9450*/  MUFU.EX2 R59, R59 ;  /* 0x0000003b003b7308 */ /* 0x000e620000000800 */
[----:B---3--:R-:W-:-:S07]  /*9460*/  FADD.FTZ R24, R58, R3 ;  /* 0x000000033a187221 */ /* 0x008fce0000010000 */
        /* <DEDUP_REMOVED lines=37> */
.L_x_12086:
        /* <DEDUP_REMOVED lines=22> */
[----:B------:R-:W-:Y:S01]  /*9820*/  UMOV UR6, UR38 ;  /* 0x0000002600067c82 */ /* 0x000fe20008000000 */
[----:B------:R-:W-:Y:S01]  /*9830*/  F2FP.BF16.F32.PACK_AB R15, R36, R15 ;  /* 0x0000000f240f723e */ /* 0x000fe200000010ff */
[----:B------:R1:W-:Y:S01]  /*9840*/  STSM.16.M88.4 [R22], R24 ;  /* 0x0000001816007844 */ /* 0x0003e20000000200 */
        /* <DEDUP_REMOVED lines=35> */
[----:B------:R1:W-:Y:S01]  /*9a80*/  STSM.16.M88.4 [R18+0x6000], R64 ;  /* 0x0060004012007844 */ /* 0x0003e20000000200 */
[----:B------:R-:W-:Y:S01]  /*9a90*/  F2FP.BF16.F32.PACK_AB R73, R45, R73 ;  /* 0x000000492d49723e */ /* 0x000fe200000010ff */
[-C--:B------:R-:W-:Y:S01]  /*9aa0*/  FMUL.FTZ R125, R125, R6.reuse ;  /* 0x000000067d7d7220 */ /* 0x080fe20000410000 */
        /* <DEDUP_REMOVED lines=43> */
.L_x_12076:
[----:B------:R-:W-:Y:S06]  /*9d60*/  BAR.ARV 0x8, 0x200 ;  /* 0x0208000000007b1d */ /* 0x000fec0000002000 */
[----:B------:R-:W-:Y:S05]  /*9d70*/  @!P0 BRA `(.L_x_12088) ;  /* 0x0000000000048947 */ /* 0x000fea0003800000 */
[----:B------:R-:W-:Y:S01]  /*9d80*/  BPT.TRAP 0x1 ;  /* 0x000000040000795c */ /* 0x000fe20000300000 */
.L_x_12088:
[----:B------:R-:W-:Y:S01]  /*9d90*/  ULEA UR4, UR38, UR41, 0x3 ;  /* 0x0000002926047291 */ /* 0x000fe2000f8e183f */
[----:B------:R-:W-:-:S08]  /*9da0*/  SHF.L.U32 R4, R2, 0x1f, RZ ;  /* 0x0000001f02047819 */ /* 0x000fd000000006ff */
[----:B------:R1:W2:Y:S01]  /*9db0*/  SYNCS.PHASECHK.TRANS64.TRYWAIT P1, [UR4+0x2d850], R4 ;  /* 0x02d85004ff0075a7 */ /* 0x0002a20008020144 */
[----:B------:R-:W-:Y:S05]  /*9dc0*/  @!P0 BRA `(.L_x_12089) ;  /* 0x0000000000048947 */ /* 0x000fea0003800000 */
[----:B------:R-:W-:Y:S01]  /*9dd0*/  BPT.TRAP 0x1 ;  /* 0x000000040000795c */ /* 0x000fe20000300000 */
.L_x_12089:
[----:B--2---:R-:W-:Y:S05]  /*9de0*/  @P1 BRA `(.L_x_12090) ;  /* 0x0000000000081947 */ /* 0x004fea0003800000 */
[----:B------:R-:W2:Y:S02]  /*9df0*/  SYNCS.PHASECHK.TRANS64.TRYWAIT P1, [UR4+0x2d850], R4 ;  /* 0x02d85004ff0075a7 */ /* 0x000ea40008020144 */
[----:B--2---:R-:W-:Y:S05]  /*9e00*/  @!P1 BRA `(.L_x_12091) ;  /* 0x0000007c009c9947 */ /* 0x004fea0003800000 */
.L_x_12090:
        /* <DEDUP_REMOVED lines=10> */
[----:B------:R-:W-:-:S02]  /*9eb0*/  UMOV UR8, UR39 ;  /* 0x0000002700087c82 */ /* 0x000fc40008000000 */
[----:B------:R-:W-:-:S04]  /*9ec0*/  ULOP3.LUT UR5, UR41, 0x2000000, URZ, 0xfc, !UPT ;  /* 0x0200000029057892 */ /* 0x000fc8000f8efc3f */
[----:B------:R-:W-:-:S07]  /*9ed0*/  UIMAD UR5, UR38, 0x600, UR5 ;  /* 0x00000600260578a4 */ /* 0x000fce000f8e0205 */
        /* <DEDUP_REMOVED lines=8> */
[----:B--2---:R-:W-:Y:S01]  /*9f60*/  FADD.FTZ R6, R5, R0 ;  /* 0x0000000005067221 */ /* 0x004fe20000010000 */
[----:B------:R-:W-:Y:S01]  /*9f70*/  IMAD.MOV.U32 R0, RZ, RZ, -0x800000 ;  /* 0xff800000ff007424 */ /* 0x000fe200078e00ff */
[----:B------:R-:W0:Y:S04]  /*9f80*/  SHFL.BFLY PT, R5, R4, 0x1, 0x1f ;  /* 0x0c201f0004057f89 */ /* 0x000e2800000e0000 */
[----:B------:R-:W1:Y:S01]  /*9f90*/  SHFL.BFLY PT, R7, R6, 0x1, 0x1f ;  /* 0x0c201f0006077f89 */ /* 0x000e6200000e0000 */
[----:B0-----:R-:W-:Y:S01]  /*9fa0*/  FADD.FTZ R12, R4, R5 ;  /* 0x00000005040c7221 */ /* 0x001fe20000010000 */
[----:B------:R-:W-:-:S02]  /*9fb0*/  IMAD.MOV.U32 R5, RZ, RZ, RZ ;  /* 0x000000ffff057224 */ /* 0x000fc400078e00ff */
        /* <DEDUP_REMOVED lines=61> */
.L_x_12092:
        /* <DEDUP_REMOVED lines=55> */
[----:B------:R-:W-:Y:S01]  /*a700*/  VIADD R149, R149, 0x1 ;  /* 0x0000000195957836 */ /* 0x000fe20000000000 */
[----:B------:R-:W-:Y:S01]  /*a710*/  LOP3.LUT R2, R2, UR4, RZ, 0x3c, !PT ;  /* 0x0000000402027c12 */ /* 0x000fe2000f8e3cff */
[----:B------:R-:W-:-:S12]  /*a720*/  USEL UR38, UR38, URZ, UP0 ;  /* 0x0000003f26267287 */ /* 0x000fd80008000000 */
.L_x_12056:
        /* <DEDUP_REMOVED lines=10> */
[----:B------:R-:W-:Y:S01]  /*a7d0*/  F2FP.BF16.F32.PACK_AB R6, R93, R6 ;  /* 0x000000065d06723e */ /* 0x000fe200000010ff */
[----:B------:R-:W-:Y:S01]  /*a7e0*/  IMAD.MOV.U32 R40, RZ, RZ, RZ ;  /* 0x000000ffff287224 */ /* 0x000fe200078e00ff */
[----:B------:R-:W-:-:S02]  /*a7f0*/  F2FP.BF16.F32.PACK_AB R26, R125, R26 ;  /* 0x0000001a7d1a723e */ /* 0x000fc400000010ff */
[----:B------:R-:W-:Y:S01]  /*a800*/  F2FP.BF16.F32.PACK_AB R27, R27, R126 ;  /* 0x0000007e1b1b723e */ /* 0x000fe200000010ff */
[----:B------:R-:W-:Y:S01]  /*a810*/  UMOV UR4, UR41 ;  /* 0x0000002900047c82 */ /* 0x000fe20008000000 */
[----:B-1----:R-:W-:Y:S02]  /*a820*/  UMOV UR5, UR6 ;  /* 0x0000000600057c82 */ /* 0x002fe40008000000 */
[----:B------:R-:W-:Y:S01]  /*a830*/  MOV R21, UR5 ;  /* 0x0000000500157c02 */ /* 0x000fe20008000f00 */
[----:B------:R-:W-:Y:S01]  /*a840*/  IMAD.U32 R20, RZ, RZ, UR4 ;  /* 0x00000004ff147e24 */ /* 0x000fe2000f8e00ff */
[----:B------:R-:W-:-:S03]  /*a850*/  ULDC.64 UR4, c[0x0][0xc08] ;  /* 0x0003020000047ab9 */ /* 0x000fc60000000a00 */
[----:B------:R-:W-:-:S03]  /*a860*/  IMAD.WIDE R4, R153, 0x2, R20 ;  /* 0x0000000299047825 */ /* 0x000fc600078e0214 */
[C---:B------:R-:W-:Y:S02]  /*a870*/  IADD3 R35, P3, R4.reuse, 0x3000, RZ ;  /* 0x0000300004237810 */ /* 0x040fe40007f7e0ff */
[----:B------:R-:W-:Y:S02]  /*a880*/  LOP3.LUT R9, R4, 0x180, RZ, 0xc0, !PT ;  /* 0x0000018004097812 */ /* 0x000fe400078ec0ff */
[----:B------:R-:W-:Y:S01]  /*a890*/  LOP3.LUT R12, R35, 0x180, RZ, 0xc0, !PT ;  /* 0x00000180230c7812 */ /* 0x000fe200078ec0ff */
[----:B------:R-:W-:Y:S01]  /*a8a0*/  IMAD.X R13, RZ, RZ, R5, P3 ;  /* 0x000000ffff0d7224 */ /* 0x000fe200018e0605 */
[----:B------:R-:W-:Y:S02]  /*a8b0*/  SHF.R.U64 R9, R9, 0x3, RZ ;  /* 0x0000000309097819 */ /* 0x000fe400000012ff */
[----:B------:R-:W-:Y:S02]  /*a8c0*/  SHF.R.U64 R12, R12, 0x3, RZ ;  /* 0x000000030c0c7819 */ /* 0x000fe400000012ff */
[----:B------:R-:W-:-:S02]  /*a8d0*/  IADD3 R33, P4, R4, 0x20, RZ ;  /* 0x0000002004217810 */ /* 0x000fc40007f9e0ff */
[----:B------:R-:W-:Y:S02]  /*a8e0*/  LOP3.LUT R12, R12, R35, RZ, 0x3c, !PT ;  /* 0x000000230c0c7212 */ /* 0x000fe400078e3cff */
[C---:B------:R-:W-:Y:S01]  /*a8f0*/  IADD3 R37, P2, R4.reuse, 0x3020, RZ ;  /* 0x0000302004257810 */ /* 0x040fe20007f5e0ff */
[----:B------:R-:W1:Y:S01]  /*a900*/  LDC.64 R34, c[0x0][0xc00] ;  /* 0x00030000ff227b82 */ /* 0x000e620000000a00 */
[C---:B------:R-:W-:Y:S01]  /*a910*/  IADD3 R41, P1, R4.reuse, 0x6000, RZ ;  /* 0x0000600004297810 */ /* 0x040fe20007f3e0ff */
[--C-:B------:R-:W-:Y:S01]  /*a920*/  IMAD.X R15, RZ, RZ, R5.reuse, P4 ;  /* 0x000000ffff0f7224 */ /* 0x100fe200020e0605 */
[----:B------:R-:W-:Y:S01]  /*a930*/  IADD3 R43, P0, R4, 0x6020, RZ ;  /* 0x00006020042b7810 */ /* 0x000fe20007f1e0ff */
[--C-:B------:R-:W-:Y:S01]  /*a940*/  IMAD.X R11, RZ, RZ, R5.reuse, P2 ;  /* 0x000000ffff0b7224 */ /* 0x100fe200010e0605 */
[----:B------:R-:W-:Y:S01]  /*a950*/  LOP3.LUT R4, R9, R4, RZ, 0x3c, !PT ;  /* 0x0000000409047212 */ /* 0x000fe200078e3cff */
[--C-:B------:R-:W-:Y:S01]  /*a960*/  IMAD.X R9, RZ, RZ, R5.reuse, P1 ;  /* 0x000000ffff097224 */ /* 0x100fe200008e0605 */
[----:B------:R-:W-:Y:S01]  /*a970*/  LOP3.LUT R10, R33, 0x180, RZ, 0xc0, !PT ;  /* 0x00000180210a7812 */ /* 0x000fe200078ec0ff */
[----:B------:R-:W-:Y:S01]  /*a980*/  IMAD.X R25, RZ, RZ, R5, P0 ;  /* 0x000000ffff197224 */ /* 0x000fe200000e0605 */
[----:B------:R-:W-:-:S02]  /*a990*/  MOV R39, R4 ;  /* 0x0000000400277202 */ /* 0x000fc40000000f00 */
[----:B------:R-:W-:Y:S02]  /*a9a0*/  F2FP.BF16.F32.PACK_AB R4, R8, R7 ;  /* 0x000000070804723e */ /* 0x000fe400000010ff */
[----:B------:R-:W-:Y:S02]  /*a9b0*/  LOP3.LUT R8, R37, 0x180, RZ, 0xc0, !PT ;  /* 0x0000018025087812 */ /* 0x000fe400078ec0ff */
[----:B------:R-:W-:Y:S02]  /*a9c0*/  LOP3.LUT R24, R41, 0x180, RZ, 0xc0, !PT ;  /* 0x0000018029187812 */ /* 0x000fe400078ec0ff */
[----:B------:R-:W-:Y:S02]  /*a9d0*/  SHF.R.U64 R10, R10, 0x3, RZ ;  /* 0x000000030a0a7819 */ /* 0x000fe400000012ff */
[----:B------:R-:W-:Y:S02]  /*a9e0*/  SHF.R.U64 R8, R8, 0x3, RZ ;  /* 0x0000000308087819 */ /* 0x000fe400000012ff */
[----:B------:R-:W-:-:S02]  /*a9f0*/  SHF.R.U64 R24, R24, 0x3, RZ ;  /* 0x0000000318187819 */ /* 0x000fc400000012ff */
[----:B0-----:R-:W-:Y:S02]  /*aa00*/  LOP3.LUT R28, R43, 0x180, RZ, 0xc0, !PT ;  /* 0x000001802b1c7812 */ /* 0x001fe400078ec0ff */
[----:B------:R-:W-:Y:S02]  /*aa10*/  LOP3.LUT R14, R10, R33, RZ, 0x3c, !PT ;  /* 0x000000210a0e7212 */ /* 0x000fe400078e3cff */
[----:B------:R-:W-:Y:S01]  /*aa20*/  LOP3.LUT R10, R8, R37, RZ, 0x3c, !PT ;  /* 0x00000025080a7212 */ /* 0x000fe200078e3cff */
[----:B------:R-:W0:Y:S01]  /*aa30*/  LDC.64 R32, c[0x0][0xc00] ;  /* 0x00030000ff207b82 */ /* 0x000e220000000a00 */
[----:B------:R-:W-:Y:S02]  /*aa40*/  LOP3.LUT R8, R24, R41, RZ, 0x3c, !PT ;  /* 0x0000002918087212 */ /* 0x000fe400078e3cff */
[----:B------:R-:W-:Y:S02]  /*aa50*/  SHF.R.U64 R28, R28, 0x3, RZ ;  /* 0x000000031c1c7819 */ /* 0x000fe400000012ff */
[----:B------:R-:W-:-:S02]  /*aa60*/  F2FP.BF16.F32.PACK_AB R5, R91, R90 ;  /* 0x0000005a5b05723e */ /* 0x000fc400000010ff */
[----:B------:R-:W-:Y:S02]  /*aa70*/  F2FP.BF16.F32.PACK_AB R7, R95, R94 ;  /* 0x0000005e5f07723e */ /* 0x000fe400000010ff */
[----:B------:R-:W-:Y:S02]  /*aa80*/  MOV R37, R10 ;  /* 0x0000000a00257202 */ /* 0x000fe40000000f00 */
[----:B------:R-:W-:Y:S01]  /*aa90*/  MOV R36, R8 ;  /* 0x0000000800247202 */ /* 0x000fe20000000f00 */
[----:B------:R2:W-:Y:S01]  /*aaa0*/  STSM.16.M88.4 [R39], R4 ;  /* 0x0000000427007844 */ /* 0x0005e20000000200 */
[----:B------:R-:W-:Y:S02]  /*aab0*/  LOP3.LUT R24, R28, R43, RZ, 0x3c, !PT ;  /* 0x0000002b1c187212 */ /* 0x000fe400078e3cff */
[----:B------:R-:W-:Y:S02]  /*aac0*/  MOV R38, R14 ;  /* 0x0000000e00267202 */ /* 0x000fe40000000f00 */
[----:B------:R-:W-:-:S02]  /*aad0*/  F2FP.BF16.F32.PACK_AB R8, R97, R96 ;  /* 0x000000606108723e */ /* 0x000fc400000010ff */
[----:B------:R-:W-:Y:S02]  /*aae0*/  F2FP.BF16.F32.PACK_AB R9, R99, R98 ;  /* 0x000000626309723e */ /* 0x000fe400000010ff */
[----:B------:R-:W-:Y:S02]  /*aaf0*/  F2FP.BF16.F32.PACK_AB R10, R101, R100 ;  /* 0x00000064650a723e */ /* 0x000fe400000010ff */
[----:B------:R-:W-:Y:S01]  /*ab00*/  F2FP.BF16.F32.PACK_AB R11, R103, R102 ;  /* 0x00000066670b723e */ /* 0x000fe200000010ff */
[----:B0-----:R-:W-:Y:S01]  /*ab10*/  IMAD.WIDE R32, R141, 0x4, R32 ;  /* 0x000000048d207825 */ /* 0x001fe200078e0220 */
[----:B------:R-:W-:Y:S02]  /*ab20*/  MOV R28, R12 ;  /* 0x0000000c001c7202 */ /* 0x000fe40000000f00 */
[----:B------:R-:W-:Y:S01]  /*ab30*/  F2FP.BF16.F32.PACK_AB R12, R105, R104 ;  /* 0x00000068690c723e */ /* 0x000fe200000010ff */
[----:B------:R0:W-:Y:S01]  /*ab40*/  STSM.16.M88.4 [R38], R8 ;  /* 0x0000000826007844 */ /* 0x0001e20000000200 */
[----:B------:R-:W-:-:S02]  /*ab50*/  F2FP.BF16.F32.PACK_AB R13, R107, R106 ;  /* 0x0000006a6b0d723e */ /* 0x000fc400000010ff */
[----:B------:R-:W-:Y:S02]  /*ab60*/  F2FP.BF16.F32.PACK_AB R14, R109, R108 ;  /* 0x0000006c6d0e723e */ /* 0x000fe400000010ff */
[----:B------:R-:W-:Y:S02]  /*ab70*/  F2FP.BF16.F32.PACK_AB R15, R111, R110 ;  /* 0x0000006e6f0f723e */ /* 0x000fe400000010ff */
[----:B-1----:R-:W-:Y:S02]  /*ab80*/  ISETP.NE.U32.AND P0, PT, R34, RZ, PT ;  /* 0x000000ff2200720c */ /* 0x002fe40003f05070 */
[----:B------:R-:W-:Y:S01]  /*ab90*/  MOV R34, R24 ;  /* 0x0000001800227202 */ /* 0x000fe20000000f00 */
[----:B------:R1:W-:Y:S01]  /*aba0*/  STSM.16.M88.4 [R28], R12 ;  /* 0x0000000c1c007844 */ /* 0x0003e20000000200 */
[----:B--2---:R-:W-:Y:S02]  /*abb0*/  F2FP.BF16.F32.PACK_AB R4, R113, R112 ;  /* 0x000000707104723e */ /* 0x004fe400000010ff */
[----:B------:R-:W-:-:S02]  /*abc0*/  F2FP.BF16.F32.PACK_AB R5, R115, R114 ;  /* 0x000000727305723e */ /* 0x000fc400000010ff */
[----:B------:R-:W-:Y:S02]  /*abd0*/  F2FP.BF16.F32.PACK_AB R6, R117, R116 ;  /* 0x000000747506723e */ /* 0x000fe400000010ff */
[----:B------:R-:W-:Y:S02]  /*abe0*/  F2FP.BF16.F32.PACK_AB R7, R119, R118 ;  /* 0x000000767707723e */ /* 0x000fe400000010ff */
[----:B------:R-:W-:Y:S02]  /*abf0*/  F2FP.BF16.F32.PACK_AB R24, R121, R120 ;  /* 0x000000787918723e */ /* 0x000fe400000010ff */
[----:B------:R-:W-:Y:S01]  /*ac00*/  F2FP.BF16.F32.PACK_AB R25, R123, R122 ;  /* 0x0000007a7b19723e */ /* 0x000fe200000010ff */
[----:B------:R2:W-:Y:S01]  /*ac10*/  STSM.16.M88.4 [R37], R4 ;  /* 0x0000000425007844 */ /* 0x0005e20000000200 */
[----:B0-----:R-:W-:Y:S02]  /*ac20*/  F2FP.BF16.F32.PACK_AB R8, R129, R128 ;  /* 0x000000808108723e */ /* 0x001fe400000010ff */
[----:B------:R-:W-:Y:S01]  /*ac30*/  F2FP.BF16.F32.PACK_AB R9, R131, R130 ;  /* 0x000000828309723e */ /* 0x000fe200000010ff */
[----:B------:R0:W-:Y:S01]  /*ac40*/  STSM.16.M88.4 [R36], R24 ;  /* 0x0000001824007844 */ /* 0x0001e20000000200 */
[----:B------:R-:W-:Y:S01]  /*ac50*/  F2FP.BF16.F32.PACK_AB R10, R133, R132 ;  /* 0x00000084850a723e */ /* 0x000fe200000010ff */
[----:B-1----:R-:W1:Y:S01]  /*ac60*/  LDC R28, c[0x0][0xbe8] ;  /* 0x0002fa00ff1c7b82 */ /* 0x002e620000000800 */
[----:B------:R-:W-:-:S02]  /*ac70*/  F2FP.BF16.F32.PACK_AB R11, R135, R134 ;  /* 0x00000086870b723e */ /* 0x000fc400000010ff */
[----:B------:R-:W-:Y:S02]  /*ac80*/  ISETP.NE.U32.AND P2, PT, RZ, UR4, PT ;  /* 0x00000004ff007c0c */ /* 0x000fe4000bf45070 */
[----:B------:R-:W-:Y:S01]  /*ac90*/  ISETP.NE.AND.EX P0, PT, R35, RZ, PT, P0 ;  /* 0x000000ff2300720c */ /* 0x000fe20003f05300 */
[----:B------:R0:W-:Y:S02]  /*aca0*/  STSM.16.M88.4 [R34], R8 ;  /* 0x0000000822007844 */ /* 0x0001e40000000200 */
[----:B------:R-:W-:Y:S01]  /*acb0*/  BAR.SYNC.DEFER_BLOCKING 0x1, 0x180 ;  /* 0x0046000000007b1d */ /* 0x000fe20000010000 */
[----:B------:R-:W-:-:S13]  /*acc0*/  ISETP.NE.AND.EX P2, PT, RZ, UR5, PT, P2 ;  /* 0x00000005ff007c0c */ /* 0x000fda000bf45320 */
[C---:B--2---:R-:W-:Y:S01]  /*acd0*/  @P2 LEA R4, P3, R141.reuse, UR4, 0x2 ;  /* 0x000000048d042c11 */ /* 0x044fe2000f8610ff */
[----:B------:R-:W-:Y:S02]  /*ace0*/  ULDC UR4, c[0x0][0xa88] ;  /* 0x0002a20000047ab9 */ /* 0x000fe40000000800 */
[----:B------:R-:W-:Y:S01]  /*acf0*/  IMAD.U32 R7, RZ, RZ, UR4 ;  /* 0x00000004ff077e24 */ /* 0x000fe2000f8e00ff */
[----:B------:R-:W-:Y:S01]  /*ad00*/  @P2 LEA.HI.X R5, R141, UR5, R144, 0x2, P3 ;  /* 0x000000058d052c11 */ /* 0x000fe200098f1490 */
[----:B------:R0:W5:Y:S01]  /*ad10*/  @P0 LDG.E R40, desc[UR36][R32.64] ;  /* 0x0000002420280981 */ /* 0x000162000c1e1900 */
[----:B-1----:R-:W-:Y:S02]  /*ad20*/  ISETP.NE.AND P1, PT, R28, 0x1, PT ;  /* 0x000000011c00780c */ /* 0x002fe40003f25270 */
[----:B------:R-:W-:Y:S01]  /*ad30*/  IADD3 R15, R140, R136, RZ ;  /* 0x000000888c0f7210 */ /* 0x000fe20007ffe0ff */
[----:B------:R0:W5:Y:S10]  /*ad40*/  @P2 LDG.E R7, desc[UR36][R4.64] ;  /* 0x0000002404072981 */ /* 0x000174000c1e1900 */
[----:B------:R-:W1:Y:S08]  /*ad50*/  @P1 LDC R12, c[0x0][0xbec] ;  /* 0x0002fb00ff0c1b82 */ /* 0x000e700000000800 */
[----:B------:R-:W2:Y:S01]  /*ad60*/  @P1 LDC R13, c[0x0][0xbf0] ;  /* 0x0002fc00ff0d1b82 */ /* 0x000ea20000000800 */
[----:B0-----:R-:W-:Y:S05]  /*ad70*/  @P2 BRA `(.L_x_12095) ;  /* 0x0000000000102947 */ /* 0x001fea0003800000 */
[----:B------:R-:W-:Y:S05]  /*ad80*/  @!P0 BRA `(.L_x_12095) ;  /* 0x00000000000c8947 */ /* 0x000fea0003800000 */
[----:B------:R-:W3:Y:S04]  /*ad90*/  LDG.E R4, desc[UR36][R32.64] ;  /* 0x0000002420047981 */ /* 0x000ee8000c1e1900 */
[----:B-----5:R-:W3:Y:S02]  /*ada0*/  LDG.E R7, desc[UR36][R32.64+0x4] ;  /* 0x0000042420077981 */ /* 0x020ee4000c1e1900 */
[----:B---3--:R-:W-:-:S07]  /*adb0*/  IMAD.IADD R7, R7, 0x1, -R4 ;  /* 0x0000000107077824 */ /* 0x008fce00078e0a04 */
.L_x_12095:
[----:B------:R-:W-:Y:S01]  /*adc0*/  SHF.R.S32.HI R46, RZ, 0x1f, R143 ;  /* 0x0000001fff2e7819 */ /* 0x000fe2000001148f */
[----:B-1----:R-:W-:Y:S01]  /*add0*/  @P1 IMAD.HI.U32 R4, R15, R12, RZ ;  /* 0x0000000c0f041227 */ /* 0x002fe200078e00ff */
[----:B------:R-:W-:Y:S01]  /*ade0*/  ULDC.64 UR4, c[0x0][0xb90] ;  /* 0x0002e40000047ab9 */ /* 0x000fe20000000a00 */
[----:B-----5:R-:W-:Y:S01]  /*adf0*/  SHF.R.S32.HI R41, RZ, 0x1f, R40 ;  /* 0x0000001fff297819 */ /* 0x020fe20000011428 */
[----:B------:R-:W0:Y:S01]  /*ae00*/  @P1 LDC R49, c[0x0][0xbec] ;  /* 0x0002fb00ff311b82 */ /* 0x000e220000000800 */
[----:B------:R-:W-:Y:S01]  /*ae10*/  IMAD R6, R46, UR4, RZ ;  /* 0x000000042e067c24 */ /* 0x000fe2000f8e02ff */
[----:B------:R-:W-:Y:S01]  /*ae20*/  SEL R144, R144, RZ, !P0 ;  /* 0x000000ff90907207 */ /* 0x000fe20004000000 */
[----:B------:R-:W-:Y:S01]  /*ae30*/  IMAD.MOV.U32 R9, RZ, RZ, R15 ;  /* 0x000000ffff097224 */ /* 0x000fe200078e000f */
[----:B--2---:R-:W-:Y:S01]  /*ae40*/  @P1 SHF.R.U32.HI R9, RZ, R13, R4 ;  /* 0x0000000dff091219 */ /* 0x004fe20000011604 */
[----:B------:R-:W-:Y:S01]  /*ae50*/  IMAD R11, R148, 0x20, R142 ;  /* 0x00000020940b7824 */ /* 0x000fe200078e028e */
[----:B------:R-:W-:Y:S01]  /*ae60*/  SEL R141, R141, RZ, !P0 ;  /* 0x000000ff8d8d7207 */ /* 0x000fe20004000000 */
[C---:B------:R-:W-:Y:S01]  /*ae70*/  IMAD R13, R143.reuse, UR5, R6 ;  /* 0x000000058f0d7c24 */ /* 0x040fe2000f8e0206 */
[----:B------:R-:W-:Y:S01]  /*ae80*/  IADD3 R14, R152, R136, RZ ;  /* 0x00000088980e7210 */ /* 0x000fe20007ffe0ff */
[----:B------:R-:W-:Y:S01]  /*ae90*/  IMAD.WIDE.U32 R4, R143, UR4, R40 ;  /* 0x000000048f047c25 */ /* 0x000fe2000f8e0028 */
[----:B------:R-:W-:Y:S01]  /*aea0*/  ULDC.64 UR4, c[0x0][0xb98] ;  /* 0x0002e60000047ab9 */ /* 0x000fe20000000a00 */
[----:B------:R-:W-:-:S02]  /*aeb0*/  ULDC.64 UR6, c[0x0][0xa80] ;  /* 0x0002a00000067ab9 */ /* 0x000fc40000000a00 */
[----:B------:R-:W-:-:S04]  /*aec0*/  IMAD.WIDE R20, R11, 0x2, R20 ;  /* 0x000000020b147825 */ /* 0x000fc800078e0214 */
[----:B------:R-:W-:Y:S01]  /*aed0*/  IMAD.MOV R11, RZ, RZ, -R9 ;  /* 0x000000ffff0b7224 */ /* 0x000fe200078e0a09 */
[----:B------:R-:W-:Y:S01]  /*aee0*/  IADD3 R25, P6, R20, 0x3000, RZ ;  /* 0x0000300014197810 */ /* 0x000fe20007fde0ff */
[----:B------:R-:W-:Y:S01]  /*aef0*/  IMAD.IADD R5, R5, 0x1, R13 ;  /* 0x0000000105057824 */ /* 0x000fe200078e020d */
[----:B------:R-:W-:Y:S01]  /*af00*/  SHF.R.S32.HI R13, RZ, 0x1f, R9 ;  /* 0x0000001fff0d7819 */ /* 0x000fe20000011409 */
[----:B------:R-:W-:Y:S01]  /*af10*/  IMAD R11, R28, R11, R15 ;  /* 0x0000000b1c0b7224 */ /* 0x000fe200078e020f */
[----:B------:R-:W-:Y:S01]  /*af20*/  IADD3 R15, P2, R20, 0x1800, RZ ;  /* 0x00001800140f7810 */ /* 0x000fe20007f5e0ff */
        /* <DEDUP_REMOVED lines=9> */
[----:B------:R-:W-:Y:S01]  /*afc0*/  IMAD R47, R7, R28, RZ ;  /* 0x0000001c072f7224 */ /* 0x000fe200078e02ff */
[----:B------:R-:W-:Y:S01]  /*afd0*/  SHF.R.U64 R8, R8, 0x3, RZ ;  /* 0x0000000308087819 */ /* 0x000fe200000012ff */
[----:B------:R-:W-:Y:S01]  /*afe0*/  IMAD R12, R6, UR4, RZ ;  /* 0x00000004060c7c24 */ /* 0x000fe2000f8e02ff */
[----:B------:R-:W-:Y:S01]  /*aff0*/  IADD3.X R5, R13, R5, R10, P0, !PT ;  /* 0x000000050d057210 */ /* 0x000fe200007fe40a */
[----:B------:R-:W-:Y:S01]  /*b000*/  IMAD.X R7, RZ, RZ, R21, P2 ;  /* 0x000000ffff077224 */ /* 0x000fe200010e0615 */
[----:B------:R-:W-:Y:S01]  /*b010*/  LOP3.LUT R6, R8, R15, RZ, 0x3c, !PT ;  /* 0x0000000f08067212 */ /* 0x000fe200078e3cff */
[C---:B------:R-:W-:Y:S01]  /*b020*/  IMAD R9, R11.reuse, UR5, R12 ;  /* 0x000000050b097c24 */ /* 0x040fe2000f8e020c */
[----:B------:R-:W-:Y:S01]  /*b030*/  IADD3 R13, P5, R20, 0x4800, RZ ;  /* 0x00004800140d7810 */ /* 0x000fe20007fbe0ff */
[----:B------:R-:W-:Y:S01]  /*b040*/  IMAD.WIDE.U32 R4, R11, UR4, R4 ;  /* 0x000000040b047c25 */ /* 0x000fe2000f8e0004 */
[----:B------:R-:W-:Y:S01]  /*b050*/  ULDC.64 UR4, c[0x0][0xb50] ;  /* 0x0002d40000047ab9 */ /* 0x000fe20000000a00 */
[----:B------:R-:W-:-:S02]  /*b060*/  LOP3.LUT R32, R33, 0x180, RZ, 0xc0, !PT ;  /* 0x0000018021207812 */ /* 0x000fc400078ec0ff */
[----:B------:R-:W-:Y:S01]  /*b070*/  IMAD.IADD R5, R5, 0x1, R9 ;  /* 0x0000000105057824 */ /* 0x000fe200078e0209 */
        /* <DEDUP_REMOVED lines=24> */
[--C-:B------:R-:W-:Y:S01]  /*b200*/  IMAD.X R13, RZ, RZ, R21.reuse, P5 ;  /* 0x000000ffff0d7224 */ /* 0x100fe200028e0615 */
[----:B-1----:R1:W-:Y:S01]  /*b210*/  @!P2 ST.E desc[UR36][R42.64], R3 ;  /* 0x000000032a00a985 */ /* 0x0023e2000c101924 */
[----:B------:R-:W-:Y:S01]  /*b220*/  LOP3.LUT R32, R32, R33, RZ, 0x3c, !PT ;  /* 0x0000002120207212 */ /* 0x000fe200078e3cff */
[----:B------:R-:W-:Y:S01]  /*b230*/  IMAD.X R33, RZ, RZ, R21, P4 ;  /* 0x000000ffff217224 */ /* 0x000fe200020e0615 */
[----:B------:R-:W-:-:S04]  /*b240*/  LOP3.LUT R4, R5, 0x180, RZ, 0xc0, !PT ;  /* 0x0000018005047812 */ /* 0x000fc800078ec0ff */
[----:B------:R-:W-:Y:S01]  /*b250*/  SHF.R.U64 R4, R4, 0x3, RZ ;  /* 0x0000000304047819 */ /* 0x000fe200000012ff */
[----:B--2---:R2:W-:Y:S03]  /*b260*/  @!P0 ST.E desc[UR36][R44.64], R0 ;  /* 0x000000002c008985 */ /* 0x0045e6000c101924 */
[----:B------:R-:W-:Y:S01]  /*b270*/  LOP3.LUT R36, R4, R5, RZ, 0x3c, !PT ;  /* 0x0000000504247212 */ /* 0x000fe200078e3cff */
[C---:B-1----:R-:W-:Y:S01]  /*b280*/  IMAD R43, R40.reuse, UR5, R41 ;  /* 0x00000005282b7c24 */ /* 0x042fe2000f8e0229 */
[----:B------:R1:W5:Y:S01]  /*b290*/  LD.E.128 R8, desc[UR36][R20.64] ;  /* 0x0000002414087980 */ /* 0x000362000c101d00 */
[----:B--2---:R-:W2:Y:S01]  /*b2a0*/  @P1 LDC R45, c[0x0][0xbf0] ;  /* 0x0002fc00ff2d1b82 */ /* 0x004ea20000000800 */
[----:B------:R-:W-:Y:S01]  /*b2b0*/  IMAD.WIDE.U32 R40, R40, UR4, RZ ;  /* 0x0000000428287c25 */ /* 0x000fe2000f8e00ff */
[----:B------:R-:W-:Y:S01]  /*b2c0*/  ULDC.64 UR4, c[0x0][0xae8] ;  /* 0x0002ba0000047ab9 */ /* 0x000fe20000000a00 */
[----:B------:R-:W5:Y:S02]  /*b2d0*/  LD.E.128 R4, desc[UR36][R6.64] ;  /* 0x0000002406047980 */ /* 0x000f64000c101d00 */
[----:B------:R-:W-:Y:S01]  /*b2e0*/  IMAD R3, R147, 0x60, R148 ;  /* 0x0000006093037824 */ /* 0x000fe200078e0294 */
[----:B-1----:R-:W-:Y:S01]  /*b2f0*/  IADD3 R21, R41, R43, RZ ;  /* 0x0000002b29157210 */ /* 0x002fe20007ffe0ff */
[----:B------:R-:W-:Y:S01]  /*b300*/  IMAD R0, R46, UR4, RZ ;  /* 0x000000042e007c24 */ /* 0x000fe2000f8e02ff */
[----:B------:R-:W5:Y:S01]  /*b310*/  LD.E.128 R24, desc[UR36][R24.64] ;  /* 0x0000002418187980 */ /* 0x000f62000c101d00 */
[----:B------:R-:W-:-:S02]  /*b320*/  IMAD.MOV.U32 R20, RZ, RZ, R40 ;  /* 0x000000ffff147224 */ /* 0x000fc400078e0028 */
[----:B------:R-:W-:Y:S01]  /*b330*/  IMAD.IADD R42, R136, 0x1, R3 ;  /* 0x00000001882a7824 */ /* 0x000fe200078e0203 */
[----:B------:R-:W5:Y:S01]  /*b340*/  LD.E.128 R12, desc[UR36][R12.64] ;  /* 0x000000240c0c7980 */ /* 0x000f62000c101d00 */
[C---:B------:R-:W-:Y:S02]  /*b350*/  IMAD R3, R143.reuse, UR5, R0 ;  /* 0x000000058f037c24 */ /* 0x040fe4000f8e0200 */
[----:B------:R-:W-:Y:S01]  /*b360*/  IMAD.WIDE.U32 R20, R143, UR4, R20 ;  /* 0x000000048f147c25 */ /* 0x000fe2000f8e0014 */
[----:B------:R-:W-:Y:S01]  /*b370*/  ULDC.64 UR4, c[0x0][0xaf0] ;  /* 0x0002bc0000047ab9 */ /* 0x000fe20000000a00 */
[----:B------:R-:W5:Y:S02]  /*b380*/  LD.E.128 R32, desc[UR36][R32.64] ;  /* 0x0000002420207980 */ /* 0x000f64000c101d00 */
[----:B0-----:R-:W-:Y:S02]  /*b390*/  @P1 IMAD.HI.U32 R0, R42, R49, RZ ;  /* 0x000000312a001227 */ /* 0x001fe400078e00ff */
[----:B------:R-:W5:Y:S01]  /*b3a0*/  LD.E.128 R36, desc[UR36][R36.64] ;  /* 0x0000002424247980 */ /* 0x000f62000c101d00 */
[----:B------:R-:W-:Y:S01]  /*b3b0*/  BSSY B1, `(.L_x_12096) ;  /* 0x0000032000017945 */ /* 0x000fe20003800000 */
[----:B------:R-:W-:-:S02]  /*b3c0*/  IMAD.IADD R21, R21, 0x1, R3 ;  /* 0x0000000115157824 */ /* 0x000fc400078e0203 */
[----:B------:R-:W-:Y:S01]  /*b3d0*/  IMAD.MOV.U32 R3, RZ, RZ, R42 ;  /* 0x000000ffff037224 */ /* 0x000fe200078e002a */
[----:B--2---:R-:W-:Y:S01]  /*b3e0*/  @P1 SHF.R.U32.HI R3, RZ, R45, R0 ;  /* 0x0000002dff031219 */ /* 0x004fe20000011600 */
[----:B------:R-:W-:Y:S01]  /*b3f0*/  IMAD R40, R144, UR4, RZ ;  /* 0x0000000490287c24 */ /* 0x000fe2000f8e02ff */
[----:B------:R-:W-:Y:S01]  /*b400*/  @!PT LDS RZ, [RZ] ;  /* 0x00000000fffff984 */ /* 0x000fe20000000800 */
[----:B------:R-:W-:Y:S01]  /*b410*/  @!PT LDS RZ, [RZ] ;  /* 0x00000000fffff984 */ /* 0x000fe20000000800 */
[----:B------:R-:W-:Y:S01]  /*b420*/  @!PT LDS RZ, [RZ] ;  /* 0x00000000fffff984 */ /* 0x000fe20000000800 */
[----:B------:R-:W-:Y:S01]  /*b430*/  @!PT LDS RZ, [RZ] ;  /* 0x00000000fffff984 */ /* 0x000fe20000000800 */
[----:B------:R0:W-:Y:S06]  /*b440*/  MEMBAR.ALL.CTA ;  /* 0x0000000000007992 */ /* 0x0001ec0000008000 */
[----:B0-----:R-:W0:Y:S01]  /*b450*/  FENCE.VIEW.ASYNC.S ;  /* 0x00000000000073c6 */ /* 0x001e220000000000 */
        /* <DEDUP_REMOVED lines=11> */
[----:B------:R-:W-:-:S03]  /*b510*/  ULDC.64 UR4, c[0x0][0xad8] ;  /* 0x0002b60000047ab9 */ /* 0x000fc60000000a00 */
[----:B------:R-:W-:Y:S01]  /*b520*/  IADD3 R21, R21, R43, RZ ;  /* 0x0000002b15157210 */ /* 0x000fe20007ffe0ff */
[----:B------:R-:W-:-:S04]  /*b530*/  IMAD R0, R0, UR4, RZ ;  /* 0x0000000400007c24 */ /* 0x000fc8000f8e02ff */
[C---:B------:R-:W-:Y:S02]  /*b540*/  IMAD R3, R41.reuse, UR5, R0 ;  /* 0x0000000529037c24 */ /* 0x040fe4000f8e0200 */
[----:B------:R-:W-:Y:S02]  /*b550*/  IMAD.IADD R0, R148, 0x1, R136 ;  /* 0x0000000194007824 */ /* 0x000fe400078e0288 */
[----:B------:R-:W-:Y:S01]  /*b560*/  IMAD.WIDE.U32 R20, R41, UR4, R20 ;  /* 0x0000000429147c25 */ /* 0x000fe2000f8e0014 */
[----:B------:R-:W-:Y:S02]  /*b570*/  UIADD3 UR4, UR41, 0x2d820, URZ ;  /* 0x0002d82029047890 */ /* 0x000fe4000fffe03f */
[----:B------:R-:W-:Y:S01]  /*b580*/  ISETP.GE.AND P0, PT, R0, R47, PT ;  /* 0x0000002f0000720c */ /* 0x000fe20003f06270 */
[----:B------:R-:W-:Y:S01]  /*b590*/  IMAD.IADD R3, R21, 0x1, R3 ;  /* 0x0000000115037824 */ /* 0x000fe200078e0203 */
[----:B------:R-:W-:Y:S01]  /*b5a0*/  LEA R28, P1, R20, UR6, 0x1 ;  /* 0x00000006141c7c11 */ /* 0x000fe2000f8208ff */
[----:B------:R-:W-:-:S03]  /*b5b0*/  UPRMT UR4, URZ, 0x654, UR4 ;  /* 0x000006543f047896 */ /* 0x000fc60008000004 */
[----:B------:R-:W-:Y:S01]  /*b5c0*/  LEA.HI.X R3, R20, UR7, R3, 0x1, P1 ;  /* 0x0000000714037c11 */ /* 0x000fe200088f0c03 */
[----:B0-----:R0:W1:Y:S04]  /*b5d0*/  SHFL.IDX PT, R40, R28, RZ, 0x1c1f ;  /* 0x001c1fff1c287589 */ /* 0x00106800000e0000 */
        /* <DEDUP_REMOVED lines=15> */
.L_x_12097:
[----:B------:R-:W-:Y:S05]  /*b6d0*/  BSYNC B1 ;  /* 0x0000000000017941 */ /* 0x000fea0003800000 */
.L_x_12096:
        /* <DEDUP_REMOVED lines=19> */
.L_x_12094:
        /* <DEDUP_REMOVED lines=15> */
[----:B------:R-:W-:Y:S02]  /*b900*/  @P1 IADD3.X R5, R0, UR5, RZ, P2, !PT ;  /* 0x0000000500051c10 */ /* 0x000fe400097fe4ff */
[----:B------:R-:W-:-:S06]  /*b910*/  MOV R0, UR4 ;  /* 0x0000000400007c02 */ /* 0x000fcc0008000f00 */
        /* <DEDUP_REMOVED lines=8> */
[----:B---3--:R-:W-:-:S07]  /*b9a0*/  IMAD.IADD R0, R0, 0x1, -R5 ;  /* 0x0000000100007824 */ /* 0x008fce00078e0a05 */
.L_x_12099:
        /* <DEDUP_REMOVED lines=8> */
[----:B---3--:R-:W-:Y:S01]  /*ba30*/  IMAD R4, R0, R14, RZ ;  /* 0x0000000e00047224 */ /* 0x008fe200078e02ff */
[----:B-1----:R-:W-:-:S04]  /*ba40*/  IADD3 R11, R136, -0x80, R5 ;  /* 0xffffff80880b7810 */ /* 0x002fc80007ffe005 */
        /* <DEDUP_REMOVED lines=11> */
[----:B------:R-:W-:-:S03]  /*bb00*/  ULDC.64 UR4, c[0x0][0xb98] ;  /* 0x0002e60000047ab9 */ /* 0x000fc60000000a00 */
[----:B------:R-:W-:-:S03]  /*bb10*/  IMAD.IADD R5, R5, 0x1, R9 ;  /* 0x0000000105057824 */ /* 0x000fc600078e0209 */
[----:B------:R-:W3:Y:S01]  /*bb20*/  @P0 LDC R13, c[0x0][0xbf0] ;  /* 0x0002fc00ff0d0b82 */ /* 0x000ee20000000800 */
[----:B------:R-:W-:-:S04]  /*bb30*/  IMAD.WIDE.U32 R4, R141, UR4, R4 ;  /* 0x000000048d047c25 */ /* 0x000fc8000f8e0004 */
[----:B-1----:R-:W-:-:S05]  /*bb40*/  @P0 IMAD.HI.U32 R6, R11, R6, RZ ;  /* 0x000000060b060227 */ /* 0x002fca00078e00ff */
        /* <DEDUP_REMOVED lines=19> */
.L_x_12101:
[----:B------:R-:W-:Y:S05]  /*bc80*/  BSYNC B1 ;  /* 0x0000000000017941 */ /* 0x000fea0003800000 */
.L_x_12100:
[----:B------:R-:W3:Y:S01]  /*bc90*/  @P2 LDC R9, c[0x0][0xbf0] ;  /* 0x0002fc00ff092b82 */ /* 0x000ee20000000800 */
[----:B------:R-:W-:Y:S01]  /*bca0*/  ULDC.64 UR4, c[0x0][0xaa0] ;  /* 0x0002a80000047ab9 */ /* 0x000fe20000000a00 */
[----:B------:R-:W-:Y:S01]  /*bcb0*/  BSSY B1, `(.L_x_12102) ;  /* 0x0000037000017945 */ /* 0x000fe20003800000 */
[----:B------:R-:W-:-:S04]  /*bcc0*/  IMAD R4, R10, UR4, RZ ;  /* 0x000000040a047c24 */ /* 0x000fc8000f8e02ff */
[C---:B-1----:R-:W-:Y:S02]  /*bcd0*/  IMAD R7, R3.reuse, UR5, R4 ;  /* 0x0000000503077c24 */ /* 0x042fe4000f8e0204 */
[----:B------:R-:W-:Y:S01]  /*bce0*/  IMAD.WIDE.U32 R4, R3, UR4, RZ ;  /* 0x0000000403047c25 */ /* 0x000fe2000f8e00ff */
[----:B------:R-:W-:-:S03]  /*bcf0*/  ULDC.64 UR4, c[0x0][0xae8] ;  /* 0x0002ba0000047ab9 */ /* 0x000fc60000000a00 */
[----:B------:R-:W-:Y:S02]  /*bd00*/  IMAD R3, R147, 0x60, R148 ;  /* 0x0000006093037824 */ /* 0x000fe400078e0294 */
[----:B------:R-:W-:Y:S02]  /*bd10*/  IMAD R6, R12, UR4, RZ ;  /* 0x000000040c067c24 */ /* 0x000fe4000f8e02ff */
[----:B------:R-:W-:Y:S02]  /*bd20*/  IMAD.IADD R11, R136, 0x1, R3 ;  /* 0x00000001880b7824 */ /* 0x000fe400078e0203 */
[----:B------:R-:W-:Y:S02]  /*bd30*/  IMAD.IADD R5, R5, 0x1, R7 ;  /* 0x0000000105057824 */ /* 0x000fe400078e0207 */
[----:B------:R-:W-:Y:S02]  /*bd40*/  IMAD R7, R143, UR5, R6 ;  /* 0x000000058f077c24 */ /* 0x000fe4000f8e0206 */
[----:B--2---:R-:W-:-:S04]  /*bd50*/  @P2 IMAD.HI.U32 R6, R11, R20, RZ ;  /* 0x000000140b062227 */ /* 0x004fc800078e00ff */
[----:B------:R-:W-:Y:S01]  /*bd60*/  IMAD.WIDE.U32 R4, R143, UR4, R4 ;  /* 0x000000048f047c25 */ /* 0x000fe2000f8e0004 */
[----:B------:R-:W-:-:S03]  /*bd70*/  ULDC.64 UR4, c[0x0][0xaf0] ;  /* 0x0002bc0000047ab9 */ /* 0x000fc60000000a00 */
[----:B------:R-:W-:Y:S01]  /*bd80*/  IMAD.MOV.U32 R3, RZ, RZ, R11 ;  /* 0x000000ffff037224 */ /* 0x000fe200078e000b */
[----:B---3--:R-:W-:Y:S01]  /*bd90*/  @P2 SHF.R.U32.HI R3, RZ, R9, R6 ;  /* 0x00000009ff032219 */ /* 0x008fe20000011606 */
[----:B------:R-:W-:Y:S02]  /*bda0*/  IMAD.IADD R5, R5, 0x1, R7 ;  /* 0x0000000105057824 */ /* 0x000fe400078e0207 */
[----:B------:R-:W-:Y:S01]  /*bdb0*/  IMAD R7, R144, UR4, RZ ;  /* 0x0000000490077c24 */ /* 0x000fe2000f8e02ff */
[--C-:B------:R-:W-:Y:S01]  /*bdc0*/  SHF.R.S32.HI R6, RZ, 0x1f, R3.reuse ;  /* 0x0000001fff067819 */ /* 0x100fe20000011403 */
[----:B------:R-:W-:Y:S02]  /*bdd0*/  IMAD.MOV R8, RZ, RZ, -R3 ;  /* 0x000000ffff087224 */ /* 0x000fe400078e0a03 */
[C---:B------:R-:W-:Y:S02]  /*bde0*/  IMAD R9, R141.reuse, UR5, R7 ;  /* 0x000000058d097c24 */ /* 0x040fe4000f8e0207 */
[----:B------:R-:W-:Y:S01]  /*bdf0*/  IMAD.WIDE.U32 R4, R141, UR4, R4 ;  /* 0x000000048d047c25 */ /* 0x000fe2000f8e0004 */
[----:B------:R-:W-:-:S03]  /*be00*/  ULDC.64 UR4, c[0x0][0xae0] ;  /* 0x0002b80000047ab9 */ /* 0x000fc60000000a00 */
[----:B------:R-:W-:Y:S01]  /*be10*/  IMAD R7, R15, R8, R11 ;  /* 0x000000080f077224 */ /* 0x000fe200078e020b */
[----:B------:R-:W-:Y:S01]  /*be20*/  IADD3 R5, R5, R9, RZ ;  /* 0x0000000905057210 */ /* 0x000fe20007ffe0ff */
[----:B------:R-:W-:Y:S02]  /*be30*/  IMAD R8, R6, UR4, RZ ;  /* 0x0000000406087c24 */ /* 0x000fe4000f8e02ff */
[----:B------:R-:W-:Y:S01]  /*be40*/  IMAD R15, R0, R15, RZ ;  /* 0x0000000f000f7224 */ /* 0x000fe200078e02ff */
[----:B------:R-:W-:Y:S01]  /*be50*/  SHF.R.S32.HI R6, RZ, 0x1f, R7 ;  /* 0x0000001fff067819 */ /* 0x000fe20000011407 */
[C---:B------:R-:W-:Y:S02]  /*be60*/  IMAD R9, R3.reuse, UR5, R8 ;  /* 0x0000000503097c24 */ /* 0x040fe4000f8e0208 */
[----:B------:R-:W-:Y:S01]  /*be70*/  IMAD.WIDE.U32 R4, R3, UR4, R4 ;  /* 0x0000000403047c25 */ /* 0x000fe2000f8e0004 */
[----:B------:R-:W-:-:S03]  /*be80*/  ULDC.64 UR4, c[0x0][0xad8] ;  /* 0x0002b60000047ab9 */ /* 0x000fc60000000a00 */
[----:B------:R-:W-:Y:S02]  /*be90*/  IMAD R6, R6, UR4, RZ ;  /* 0x0000000406067c24 */ /* 0x000fe4000f8e02ff */
[----:B------:R-:W-:Y:S02]  /*bea0*/  IMAD.IADD R5, R5, 0x1, R9 ;  /* 0x0000000105057824 */ /* 0x000fe400078e0209 */
[----:B------:R-:W-:Y:S02]  /*beb0*/  IMAD.IADD R0, R148, 0x1, R136 ;  /* 0x0000000194007824 */ /* 0x000fe400078e0288 */
[C---:B------:R-:W-:Y:S02]  /*bec0*/  IMAD R3, R7.reuse, UR5, R6 ;  /* 0x0000000507037c24 */ /* 0x040fe4000f8e0206 */
[----:B------:R-:W-:Y:S01]  /*bed0*/  IMAD.WIDE.U32 R4, R7, UR4, R4 ;  /* 0x0000000407047c25 */ /* 0x000fe2000f8e0004 */
[----:B------:R-:W-:Y:S01]  /*bee0*/  ISETP.GE.AND P0, PT, R0, R15, PT ;  /* 0x0000000f0000720c */ /* 0x000fe20003f06270 */
[----:B------:R-:W-:-:S02]  /*bef0*/  ULDC.64 UR4, c[0x0][0xa80] ;  /* 0x0002a00000047ab9 */ /* 0x000fc40000000a00 */
[----:B------:R-:W-:Y:S01]  /*bf00*/  IMAD.IADD R3, R5, 0x1, R3 ;  /* 0x0000000105037824 */ /* 0x000fe200078e0203 */
        /* <DEDUP_REMOVED lines=9> */
[CC--:B--2---:R-:W-:Y:S02]  /*bfa0*/  @!P3 LEA R10, P0, R145.reuse, R4.reuse, 0x1 ;  /* 0x00000004910ab211 */ /* 0x0c4fe400078008ff */
[----:B------:R-:W-:Y:S02]  /*bfb0*/  @!P4 LEA R12, P1, R146, R4, 0x1 ;  /* 0x00000004920cc211 */ /* 0x000fe400078208ff */
[----:B---3--:R-:W-:Y:S01]  /*bfc0*/  @!P2 IMAD.WIDE R8, R142, 0x2, R4 ;  /* 0x000000028e08a825 */ /* 0x008fe200078e0204 */
[-C--:B------:R-:W-:Y:S02]  /*bfd0*/  @!P3 LEA.HI.X R11, R145, R5.reuse, R156, 0x1, P0 ;  /* 0x00000005910bb211 */ /* 0x080fe400000f0c9c */
[----:B------:R-:W-:Y:S02]  /*bfe0*/  @!P4 LEA.HI.X R13, R146, R5, R155, 0x1, P1 ;  /* 0x00000005920dc211 */ /* 0x000fe400008f0c9b */
[----:B------:R4:W-:Y:S04]  /*bff0*/  @!P2 ST.E.128 desc[UR36][R8.64], RZ ;  /* 0x000000ff0800a985 */ /* 0x0009e8000c101d24 */
[----:B------:R4:W-:Y:S04]  /*c000*/  @!P3 ST.E.128 desc[UR36][R10.64], RZ ;  /* 0x000000ff0a00b985 */ /* 0x0009e8000c101d24 */
[----:B------:R4:W-:Y:S02]  /*c010*/  @!P4 ST.E.128 desc[UR36][R12.64], RZ ;  /* 0x000000ff0c00c985 */ /* 0x0009e4000c101d24 */
.L_x_12103:
[----:B------:R-:W-:Y:S05]  /*c020*/  BSYNC B1 ;  /* 0x0000000000017941 */ /* 0x000fea0003800000 */
.L_x_12102:
        /* <DEDUP_REMOVED lines=9> */
[CC--:B--2-4-:R-:W-:Y:S02]  /*c0c0*/  @!P3 LEA R8, P0, R145.reuse, R4.reuse, 0x1 ;  /* 0x000000049108b211 */ /* 0x0d4fe400078008ff */
[----:B------:R-:W-:Y:S02]  /*c0d0*/  @!P4 LEA R10, P1, R146, R4, 0x1 ;  /* 0x00000004920ac211 */ /* 0x000fe400078208ff */
[----:B01----:R-:W-:Y:S01]  /*c0e0*/  @!P2 IMAD.WIDE R6, R142, 0x2, R4 ;  /* 0x000000028e06a825 */ /* 0x003fe200078e0204 */
[-C--:B------:R-:W-:Y:S02]  /*c0f0*/  @!P3 LEA.HI.X R9, R145, R5.reuse, R156, 0x1, P0 ;  /* 0x000000059109b211 */ /* 0x080fe400000f0c9c */
[----:B------:R-:W-:Y:S02]  /*c100*/  @!P4 LEA.HI.X R11, R146, R5, R155, 0x1, P1 ;  /* 0x00000005920bc211 */ /* 0x000fe400008f0c9b */
[----:B------:R3:W-:Y:S04]  /*c110*/  @!P2 ST.E.128 desc[UR36][R6.64], RZ ;  /* 0x000000ff0600a985 */ /* 0x0007e8000c101d24 */
[----:B------:R3:W-:Y:S04]  /*c120*/  @!P3 ST.E.128 desc[UR36][R8.64], RZ ;  /* 0x000000ff0800b985 */ /* 0x0007e8000c101d24 */
[----:B------:R3:W-:Y:S02]  /*c130*/  @!P4 ST.E.128 desc[UR36][R10.64], RZ ;  /* 0x000000ff0a00c985 */ /* 0x0007e4000c101d24 */
.L_x_12098:
[----:B------:R-:W-:Y:S05]  /*c140*/  BSYNC B0 ;  /* 0x0000000000007941 */ /* 0x000fea0003800000 */
.L_x_12093:
[----:B------:R-:W-:Y:S02]  /*c150*/  ULDC UR4, c[0x0][0xc3c] ;  /* 0x00030f0000047ab9 */ /* 0x000fe40000000800 */
[----:B0-----:R-:W-:-:S13]  /*c160*/  ISETP.GE.AND P0, PT, R31, UR4, PT ;  /* 0x000000041f007c0c */ /* 0x001fda000bf06270 */
[----:B------:R-:W-:Y:S05]  /*c170*/  @!P0 BRA `(.L_x_12104) ;  /* 0xffffff4c00388947 */ /* 0x000fea000383ffff */
[----:B------:R-:W-:Y:S05]  /*c180*/  EXIT ;  /* 0x000000000000794d */ /* 0x000fea0003800000 */
.L_x_12051:
        /* <DEDUP_REMOVED lines=16> */
.L_x_12105:
        /* <DEDUP_REMOVED lines=40> */
.L_x_12111:
[----:B------:R-:W0:Y:S01]  /*c510*/  LDC R2, c[0x0][0xc3c] ;  /* 0x00030f00ff027b82 */ /* 0x000e220000000800 */
[----:B------:R-:W-:-:S06]  /*c520*/  UIADD3 UR4, UR4, 0x1f, URZ ;  /* 0x0000001f04047890 */ /* 0x000fcc000fffe03f */
[----:B0-----:R-:W-:-:S13]  /*c530*/  ISETP.LE.AND P6, PT, R2, UR4, PT ;  /* 0x0000000402007c0c */ /* 0x001fda000bfc3270 */
[----:B------:R-:W-:Y:S05]  /*c540*/  @P6 BRA `(.L_x_12108) ;  /* 0x0000000400b06947 */ /* 0x000fea0003800000 */
[----:B------:R-:W-:Y:S01]  /*c550*/  IADD3 R7, R5, UR4, RZ ;  /* 0x0000000405077c10 */ /* 0x000fe2000fffe0ff */
[----:B------:R-:W-:Y:S01]  /*c560*/  BSSY B0, `(.L_x_12109) ;  /* 0x0000007000007945 */ /* 0x000fe20003800000 */
[----:B------:R-:W-:Y:S02]  /*c570*/  IMAD.MOV.U32 R0, RZ, RZ, RZ ;  /* 0x000000ffff007224 */ /* 0x000fe400078e00ff */
[----:B------:R-:W-:-:S13]  /*c580*/  ISETP.GE.OR P6, PT, R7, R2, !P0 ;  /* 0x000000020700720c */ /* 0x000fda00047c6670 */
[----:B------:R-:W-:Y:S05]  /*c590*/  @P6 BRA `(.L_x_12110) ;  /* 0x00000000000c6947 */ /* 0x000fea0003800000 */
[----:B------:R-:W0:Y:S02]  /*c5a0*/  LDC.64 R2, c[0x0][0xc80] ;  /* 0x00032000ff027b82 */ /* 0x000e240000000a00 */
[----:B0-----:R-:W-:-:S05]  /*c5b0*/  IMAD.WIDE R2, R7, 0x4, R2 ;  /* 0x0000000407027825 */ /* 0x001fca00078e0202 */
[----:B------:R0:W5:Y:S02]  /*c5c0*/  LDG.E R0, desc[UR36][R2.64] ;  /* 0x0000002402007981 */ /* 0x000164000c1e1900 */
.L_x_12110:
[----:B------:R-:W-:Y:S05]  /*c5d0*/  BSYNC B0 ;  /* 0x0000000000007941 */ /* 0x000fea0003800000 */
.L_x_12109:
        /* <DEDUP_REMOVED lines=20> */
.L_x_12107:
        /* <DEDUP_REMOVED lines=21> */
.L_x_12112:
[----:B-1----:R-:W-:Y:S01]  /*c870*/  IMAD R16, R16, UR5, R13 ;  /* 0x0000000510107c24 */ /* 0x002fe2000f8e020d */
[----:B------:R-:W-:Y:S01]  /*c880*/  IABS R10, R4 ;  /* 0x00000004000a7213 */ /* 0x000fe20000000000 */
[----:B------:R-:W-:Y:S02]  /*c890*/  IMAD R11, R11, R8, RZ ;  /* 0x000000080b0b7224 */ /* 0x000fe400078e02ff */
[----:B------:R-:W-:Y:S01]  /*c8a0*/  IMAD.MOV.U32 R2, RZ, RZ, RZ ;  /* 0x000000ffff027224 */ /* 0x000fe200078e00ff */
[----:B0-----:R-:W-:Y:S02]  /*c8b0*/  IADD3 R9, -R16, UR6, RZ ;  /* 0x0000000610097c10 */ /* 0x001fe4000fffe1ff */
[----:B------:R-:W-:Y:S01]  /*c8c0*/  IADD3 R10, RZ, -R10, RZ ;  /* 0x8000000aff0a7210 */ /* 0x000fe20007ffe0ff */
        /* <DEDUP_REMOVED lines=17> */
[----:B------:R-:W-:-:S03]  /*c9e0*/  IMAD.MOV R2, RZ, RZ, -R2 ;  /* 0x000000ffff027224 */ /* 0x000fc600078e0a02 */
[----:B------:R-:W-:Y:S01]  /*c9f0*/  IADD3 R8, -R6, RZ, RZ ;  /* 0x000000ff06087210 */ /* 0x000fe20007ffe1ff */
        /* <DEDUP_REMOVED lines=33> */
.L_x_12108:
[----:B------:R-:W-:Y:S01]  /*cc10*/  ULDC UR4, c[0x0][0xc3c] ;  /* 0x00030f0000047ab9 */ /* 0x000fe20000000800 */
[----:B------:R-:W-:Y:S01]  /*cc20*/  MOV R17, RZ ;  /* 0x000000ff00117202 */ /* 0x000fe20000000f00 */
[----:B------:R-:W-:Y:S02]  /*cc30*/  IMAD.U32 R16, RZ, RZ, UR6 ;  /* 0x00000006ff107e24 */ /* 0x000fe4000f8e00ff */
[----:B------:R-:W-:Y:S02]  /*cc40*/  IMAD.MOV.U32 R18, RZ, RZ, RZ ;  /* 0x000000ffff127224 */ /* 0x000fe400078e00ff */
[----:B------:R-:W-:-:S07]  /*cc50*/  IMAD.U32 R19, RZ, RZ, UR4 ;  /* 0x00000004ff137e24 */ /* 0x000fce000f8e00ff */
.L_x_12113:
[----:B------:R-:W-:-:S13]  /*cc60*/  ISETP.NE.AND P0, PT, R5, RZ, PT ;  /* 0x000000ff0500720c */ /* 0x000fda0003f05270 */
[----:B------:R-:W0:Y:S01]  /*cc70*/  @!P0 S2R R3, SR_CgaCtaId ;  /* 0x0000000000038919 */ /* 0x000e220000008800 */
[----:B------:R-:W-:-:S04]  /*cc80*/  @!P0 MOV R0, 0x400 ;  /* 0x0000040000008802 */ /* 0x000fc80000000f00 */
[----:B0-----:R-:W-:-:S05]  /*cc90*/  @!P0 LEA R0, R3, R0, 0x18 ;  /* 0x0000000003008211 */ /* 0x001fca00078ec0ff */
[----:B------:R1:W-:Y:S01]  /*cca0*/  @!P0 STS.128 [R0+0x2d8d0], R16 ;  /* 0x02d8d01000008388 */ /* 0x0003e20000000c00 */
[----:B------:R-:W-:Y:S06]  /*ccb0*/  BAR.ARV 0x5, 0x200 ;  /* 0x0148000000007b1d */ /* 0x000fec0000002000 */
.L_x_12106:
[----:B------:R2:W-:Y:S01]  /*ccc0*/  STL [R1+0x34], RZ ;  /* 0x000034ff01007387 */ /* 0x0005e20000100800 */
[----:B------:R-:W-:Y:S01]  /*ccd0*/  ULDC UR4, c[0x0][0xc3c] ;  /* 0x00030f0000047ab9 */ /* 0x000fe20000000800 */
[----:B------:R-:W-:Y:S01]  /*cce0*/  IMAD.MOV.U32 R29, RZ, RZ, 0x1 ;  /* 0x00000001ff1d7424 */ /* 0x000fe200078e00ff */
[----:B0-----:R-:W-:Y:S01]  /*ccf0*/  ISETP.GE.AND P0, PT, R19, UR4, PT ;  /* 0x0000000413007c0c */ /* 0x001fe2000bf06270 */
[----:B------:R-:W-:-:S12]  /*cd00*/  IMAD.MOV.U32 R26, RZ, RZ, RZ ;  /* 0x000000ffff1a7224 */ /* 0x000fd800078e00ff */
[----:B--2---:R-:W-:Y:S05]  /*cd10*/  @P0 BRA `(.L_x_12114) ;  /* 0x0000004800640947 */ /* 0x004fea0003800000 */
[----:B------:R-:W2:Y:S01]  /*cd20*/  LDL R6, [R1+0x1c] ;  /* 0x00001c0001067983 */ /* 0x000ea20000100800 */
[----:B------:R-:W1:Y:S01]  /*cd30*/  S2R R3, SR_TID.X ;  /* 0x0000000000037919 */ /* 0x000e620000002100 */
[----:B------:R-:W0:Y:S01]  /*cd40*/  S2UR UR5, SR_CgaCtaId ;  /* 0x00000000000579c3 */ /* 0x000e220000008800 */
[----:B------:R-:W-:Y:S01]  /*cd50*/  UMOV UR4, 0x400 ;  /* 0x0000040000047882 */ /* 0x000fe20000000000 */
[C---:B-1----:R-:W-:Y:S01]  /*cd60*/  IMAD.SHL.U32 R0, R3.reuse, 0x8, RZ ;  /* 0x0000000803007824 */ /* 0x042fe200078e00ff */
[----:B------:R-:W-:-:S04]  /*cd70*/  SHF.L.U32 R4, R3, 0x5, RZ ;  /* 0x0000000503047819 */ /* 0x000fc800000006ff */
[----:B------:R-:W-:Y:S02]  /*cd80*/  LOP3.LUT R2, R0, 0xd8, RZ, 0xc0, !PT ;  /* 0x000000d800027812 */ /* 0x000fe400078ec0ff */
[----:B------:R-:W-:Y:S02]  /*cd90*/  LOP3.LUT R5, R3, 0x7f, RZ, 0xc0, !PT ;  /* 0x0000007f03057812 */ /* 0x000fe400078ec0ff */
[----:B------:R-:W-:Y:S01]  /*cda0*/  LOP3.LUT R3, R2, 0x18, R3, 0x78, !PT ;  /* 0x0000001802037812 */ /* 0x000fe200078e7803 */
[----:B0-----:R-:W-:Y:S01]  /*cdb0*/  ULEA UR4, UR5, UR4, 0x18 ;  /* 0x0000000405047291 */ /* 0x001fe2000f8ec03f */
[----:B------:R-:W-:-:S05]  /*cdc0*/  SHF.R.U32.HI R5, RZ, 0x2, R5 ;  /* 0x00000002ff057819 */ /* 0x000fca0000011605 */
[----:B------:R-:W-:Y:S01]  /*cdd0*/  IMAD.U32 R23, RZ, RZ, UR4 ;  /* 0x00000004ff177e24 */ /* 0x000fe2000f8e00ff */
[----:B------:R-:W-:Y:S01]  /*cde0*/  BSSY B8, `(.L_x_12114) ;  /* 0x000048c000087945 */ /* 0x000fe20003800000 */
[----:B------:R-:W-:Y:S02]  /*cdf0*/  IMAD.MOV.U32 R29, RZ, RZ, 0x1 ;  /* 0x00000001ff1d7424 */ /* 0x000fe400078e00ff */
[----:B------:R-:W-:Y:S01]  /*ce00*/  IMAD.MOV.U32 R26, RZ, RZ, RZ ;  /* 0x000000ffff1a7224 */ /* 0x000fe200078e00ff */
[----:B------:R-:W-:Y:S01]  /*ce10*/  ULDC UR38, c[0x0][0xc] ;  /* 0x0000030000267ab9 */ /* 0x000fe20000000800 */
[----:B--2---:R-:W-:Y:S02]  /*ce20*/  LOP3.LUT R2, R6, 0x2, RZ, 0xfc, !PT ;  /* 0x0000000206027812 */ /* 0x004fe400078efcff */
        /* <DEDUP_REMOVED lines=10> */
.L_x_12175:
        /* <DEDUP_REMOVED lines=21> */
[----:B0-----:R-:W-:Y:S02]  /*d020*/  MOV R0, RZ ;  /* 0x000000ff00007202 */ /* 0x001fe40000000f00 */
[----:B------:R-:W-:-:S02]  /*d030*/  ISETP.NE.AND.EX P0, PT, RZ, UR7, PT, P0 ;  /* 0x00000007ff007c0c */ /* 0x000fc4000bf05300 */
[----:B-1----:R-:W-:-:S04]  /*d040*/  IADD3 R2, P1, R24, UR4, RZ ;  /* 0x0000000418027c10 */ /* 0x002fc8000ff3e0ff */
[----:B------:R-:W-:Y:S01]  /*d050*/  IADD3.X R3, R25, UR5, RZ, P1, !PT ;  /* 0x0000000519037c10 */ /* 0x000fe20008ffe4ff */
[----:B------:R-:W-:Y:S01]  /*d060*/  ULDC.64 UR4, c[0x0][0x418] ;  /* 0x0001060000047ab9 */ /* 0x000fe20000000a00 */
[----:B------:R-:W-:-:S03]  /*d070*/  @P2 LOP3.LUT R22, R22, 0x40, RZ, 0xfc, !PT ;  /* 0x0000004016162812 */ /* 0x000fc600078efcff */
[----:B------:R-:W3:Y:S02]  /*d080*/  @P2 LDG.E R0, desc[UR36][R2.64] ;  /* 0x0000002402002981 */ /* 0x000ee4000c1e1900 */
        /* <DEDUP_REMOVED lines=11> */
[----:B0-----:R-:W-:-:S03]  /*d140*/  IMAD.U32 R0, RZ, RZ, UR4 ;  /* 0x00000004ff007e24 */ /* 0x001fc6000f8e00ff */
        /* <DEDUP_REMOVED lines=10> */
.L_x_12115:
        /* <DEDUP_REMOVED lines=10> */
.L_x_12116:
        /* <DEDUP_REMOVED lines=9> */
.L_x_12117:
[----:B------:R-:W3:Y:S01]  /*d320*/  LDL R6, [R1+0x20] ;  /* 0x0000200001067983 */ /* 0x000ee20000100800 */
[----:B0-2---:R-:W0:Y:S01]  /*d330*/  LDC R2, c[0x0][0x448] ;  /* 0x00011200ff027b82 */ /* 0x005e220000000800 */
[----:B-----5:R-:W-:Y:S01]  /*d340*/  IADD3 R5, -R7, R0, RZ ;  /* 0x0000000007057210 */ /* 0x020fe20007ffe1ff */
[----:B------:R-:W-:Y:S01]  /*d350*/  BSSY B7, `(.L_x_12118) ;  /* 0x0000373000077945 */ /* 0x000fe20003800000 */
[----:B------:R-:W-:-:S03]  /*d360*/  LOP3.LUT R22, R22, 0xffffffdf, RZ, 0xc0, !PT ;  /* 0xffffffdf16167812 */ /* 0x000fc600078ec0ff */
[----:B------:R1:W-:Y:S01]  /*d370*/  STL [R1+0xc], R5 ;  /* 0x00000c0501007387 */ /* 0x0003e20000100800 */
[----:B0-----:R-:W-:Y:S01]  /*d380*/  ISETP.NE.AND P0, PT, R2, 0x1, PT ;  /* 0x000000010200780c */ /* 0x001fe20003f05270 */
[----:B------:R-:W-:-:S04]  /*d390*/  IMAD R2, R17, 0xc0, RZ ;  /* 0x000000c011027824 */ /* 0x000fc800078e02ff */
[----:B------:R-:W-:-:S08]  /*d3a0*/  VIADD R2, R2, 0xbf ;  /* 0x000000bf02027836 */ /* 0x000fd00000000000 */
[----:B------:R-:W0:Y:S01]  /*d3b0*/  @P0 LDC R4, c[0x0][0x44c] ;  /* 0x00011300ff040b82 */ /* 0x000e220000000800 */
[----:B------:R-:W-:-:S07]  /*d3c0*/  @P0 LOP3.LUT R22, R22, 0x20, RZ, 0xfc, !PT ;  /* 0x0000002016160812 */ /* 0x000fce00078efcff */
[----:B------:R-:W2:Y:S01]  /*d3d0*/  @P0 LDC R3, c[0x0][0x450] ;  /* 0x00011400ff030b82 */ /* 0x000ea20000000800 */
[----:B0-----:R-:W-:-:S05]  /*d3e0*/  @P0 IMAD.HI.U32 R4, R2, R4, RZ ;  /* 0x0000000402040227 */ /* 0x001fca00078e00ff */
[----:B--2---:R-:W-:Y:S02]  /*d3f0*/  @P0 SHF.R.U32.HI R2, RZ, R3, R4 ;  /* 0x00000003ff020219 */ /* 0x004fe40000011604 */
[----:B---3--:R-:W-:-:S05]  /*d400*/  IADD3 R0, R5, 0x80, -R6 ;  /* 0x0000008005007810 */ /* 0x008fca0007ffe806 */
[----:B------:R-:W-:-:S05]  /*d410*/  IMAD.IADD R0, R0, 0x1, R2 ;  /* 0x0000000100007824 */ /* 0x000fca00078e0202 */
[----:B------:R-:W-:-:S04]  /*d420*/  SHF.R.S32.HI R2, RZ, 0x1f, R0 ;  /* 0x0000001fff027819 */ /* 0x000fc80000011400 */
[----:B------:R-:W-:Y:S01]  /*d430*/  LEA.HI R0, R2, R0, RZ, 0x7 ;  /* 0x0000000002007211 */ /* 0x000fe200078f38ff */
[----:B------:R-:W-:-:S03]  /*d440*/  VIADD R2, R5, 0x7f ;  /* 0x0000007f05027836 */ /* 0x000fc60000000000 */
[----:B------:R-:W-:Y:S02]  /*d450*/  SHF.R.S32.HI R0, RZ, 0x7, R0 ;  /* 0x00000007ff007819 */ /* 0x000fe40000011400 */
[----:B------:R-:W-:-:S04]  /*d460*/  SHF.R.S32.HI R3, RZ, 0x1f, R2 ;  /* 0x0000001fff037819 */ /* 0x000fc80000011402 */
[----:B------:R-:W-:-:S04]  /*d470*/  LEA.HI R2, R3, R2, RZ, 0x7 ;  /* 0x0000000203027211 */ /* 0x000fc800078f38ff */
[----:B------:R-:W-:-:S04]  /*d480*/  SHF.R.S32.HI R2, RZ, 0x7, R2 ;  /* 0x00000007ff027819 */ /* 0x000fc80000011402 */
[----:B------:R-:W-:-:S04]  /*d490*/  VIMNMX R4, R2, R0, PT ;  /* 0x0000000002047248 */ /* 0x000fc80003fe0100 */
[----:B------:R-:W-:Y:S01]  /*d4a0*/  ISETP.GT.AND P0, PT, R4, RZ, PT ;  /* 0x000000ff0400720c */ /* 0x000fe20003f04270 */
[----:B------:R1:W-:-:S12]  /*d4b0*/  STL [R1+0x24], R4 ;  /* 0x0000240401007387 */ /* 0x0003d80000100800 */
[----:B-1----:R-:W-:Y:S05]  /*d4c0*/  @P0 BRA `(.L_x_12119) ;  /* 0x0000000000440947 */ /* 0x002fea0003800000 */
        /* <DEDUP_REMOVED lines=17> */
.L_x_12119:
        /* <DEDUP_REMOVED lines=20> */
.L_x_12122:
[----:B------:R-:W-:Y:S05]  /*d720*/  BSYNC B6 ;  /* 0x0000000000067941 */ /* 0x000fea0003800000 */
.L_x_12121:
        /* <DEDUP_REMOVED lines=20> */
.L_x_12125:
        /* <DEDUP_REMOVED lines=15> */
.L_x_12124:
[----:B------:R-:W-:Y:S05]  /*d960*/  BSYNC B6 ;  /* 0x0000000000067941 */ /* 0x000fea0003800000 */
.L_x_12123:
[----:B------:R0:W2:Y:S01]  /*d970*/  LDL R20, [R1+0x8] ;  /* 0x0000080001147983 */ /* 0x0000a20000100800 */
[----:B------:R-:W-:Y:S01]  /*d980*/  ULDC.64 UR4, c[0x0][0x9f8] ;  /* 0x00027e0000047ab9 */ /* 0x000fe20000000a00 */
[----:B------:R-:W1:Y:S01]  /*d990*/  LDC R7, c[0x0][0x430] ;  /* 0x00010c00ff077b82 */ /* 0x000e620000000800 */
[----:B------:R-:W-:Y:S01]  /*d9a0*/  ISETP.NE.U32.AND P0, PT, RZ, UR4, PT ;  /* 0x00000004ff007c0c */ /* 0x000fe2000bf05070 */
[----:B------:R-:W3:Y:S03]  /*d9b0*/  LDL R27, [R1+0x24] ;  /* 0x00002400011b7983 */ /* 0x000ee60000100800 */
[----:B------:R-:W-:Y:S01]  /*d9c0*/  ISETP.NE.AND.EX P0, PT, RZ, UR5, PT, P0 ;  /* 0x00000005ff007c0c */ /* 0x000fe2000bf05300 */
[----:B------:R-:W4:Y:S04]  /*d9d0*/  LDL R21, [R1+0xc] ;  /* 0x00000c0001157983 */ /* 0x000f280000100800 */
[----:B------:R-:W4:Y:S08]  /*d9e0*/  LDL R2, [R1+0x10] ;  /* 0x0000100001027983 */ /* 0x000f300000100800 */
[----:B------:R-:W-:Y:S01]  /*d9f0*/  @P0 IADD3 R24, P1, R24, UR4, RZ ;  /* 0x0000000418180c10 */ /* 0x000fe2000ff3e0ff */
[----:B------:R-:W0:Y:S01]  /*da00*/  S2R R3, SR_TID.X ;  /* 0x0000000000037919 */ /* 0x000e220000002100 */
[----:B------:R-:W0:Y:S02]  /*da10*/  S2R R0, SR_TID.X ;  /* 0x0000000000007919 */ /* 0x000e240000002100 */
[----:B------:R-:W-:Y:S01]  /*da20*/  @P0 IADD3.X R25, R25, UR5, RZ, P1, !PT ;  /* 0x0000000519190c10 */ /* 0x000fe20008ffe4ff */
[----:B------:R-:W-:-:S04]  /*da30*/  ULDC UR4, c[0x0][0x2f4] ;  /* 0x0000bd0000047ab9 */ /* 0x000fc80000000800 */
[----:B--2---:R-:W2:Y:S01]  /*da40*/  @P0 LDG.E R20, desc[UR36][R24.64] ;  /* 0x0000002418140981 */ /* 0x004ea2000c1e1900 */
[----:B-1----:R-:W-:Y:S01]  /*da50*/  ISETP.NE.AND P2, PT, R7, 0x1, PT ;  /* 0x000000010700780c */ /* 0x002fe20003f45270 */
[----:B0-----:R-:W-:Y:S01]  /*da60*/  IMAD.SHL.U32 R3, R3, 0x20, RZ ;  /* 0x0000002003037824 */ /* 0x001fe200078e00ff */
[----:B------:R-:W-:Y:S01]  /*da70*/  LOP3.LUT R0, R0, 0x7f, RZ, 0xc0, !PT ;  /* 0x0000007f00007812 */ /* 0x000fe200078ec0ff */
[----:B---3--:R-:W-:-:S03]  /*da80*/  VIADD R27, R27, 0xffffffff ;  /* 0xffffffff1b1b7836 */ /* 0x008fc60000000000 */
[----:B------:R-:W-:Y:S01]  /*da90*/  SHF.R.U32.HI R0, RZ, 0x2, R0 ;  /* 0x00000002ff007819 */ /* 0x000fe20000011600 */
[----:B------:R-:W-:Y:S01]  /*daa0*/  IMAD.SHL.U32 R8, R27, 0x80, RZ ;  /* 0x000000801b087824 */ /* 0x000fe200078e00ff */
[----:B------:R-:W-:-:S04]  /*dab0*/  LOP3.LUT R3, R3, 0x60, RZ, 0xc0, !PT ;  /* 0x0000006003037812 */ /* 0x000fc800078ec0ff */
[----:B------:R-:W-:Y:S01]  /*dac0*/  LOP3.LUT R4, R8, R0, R3, 0xfe, !PT ;  /* 0x0000000008047212 */ /* 0x000fe200078efe03 */
[----:B------:R-:W0:Y:S08]  /*dad0*/  @P2 LDC R5, c[0x0][0x434] ;  /* 0x00010d00ff052b82 */ /* 0x000e300000000800 */
[----:B------:R-:W1:Y:S01]  /*dae0*/  @P2 LDC R0, c[0x0][0x438] ;  /* 0x00010e00ff002b82 */ /* 0x000e620000000800 */
[----:B------:R-:W3:Y:S01]  /*daf0*/  S2R R9, SR_TID.X ;  /* 0x0000000000097919 */ /* 0x000ee20000002100 */
[----:B------:R-:W-:-:S04]  /*db00*/  LOP3.LUT R22, R22, 0xffffffef, RZ, 0xc0, !PT ;  /* 0xffffffef16167812 */ /* 0x000fc800078ec0ff */
[----:B------:R-:W-:-:S04]  /*db10*/  @P2 LOP3.LUT R22, R22, 0x10, RZ, 0xfc, !PT ;  /* 0x0000001016162812 */ /* 0x000fc800078efcff */
[----:B------:R-:W-:Y:S01]  /*db20*/  LOP3.LUT R22, R22, 0xfffffffb, RZ, 0xc0, !PT ;  /* 0xfffffffb16167812 */ /* 0x000fe200078ec0ff */
[----:B------:R-:W-:Y:S01]  /*db30*/  UMOV UR5, 0xffffffff ;  /* 0xffffffff00057882 */ /* 0x000fe20000000000 */
[----:B--2---:R3:W-:Y:S01]  /*db40*/  @P0 STL [R1+0x8], R20 ;  /* 0x0000081401000387 */ /* 0x0047e20000100800 */
[C---:B----4-:R-:W-:Y:S02]  /*db50*/  ISETP.GE.AND P0, PT, R4.reuse, R21, PT ;  /* 0x000000150400720c */ /* 0x050fe40003f06270 */
[----:B------:R-:W-:-:S11]  /*db60*/  IADD3 R4, R4, R2, RZ ;  /* 0x0000000204047210 */ /* 0x000fd60007ffe0ff */
[----:B------:R-:W2:Y:S01]  /*db70*/  @!P0 LDC.64 R2, c[0x0][0x428] ;  /* 0x00010a00ff028b82 */ /* 0x000ea20000000a00 */
[----:B0-----:R-:W-:-:S04]  /*db80*/  @P2 IMAD.HI.U32 R5, R4, R5, RZ ;  /* 0x0000000504052227 */ /* 0x001fc800078e00ff */
[----:B------:R-:W-:Y:S01]  /*db90*/  IMAD.MOV.U32 R6, RZ, RZ, R4 ;  /* 0x000000ffff067224 */ /* 0x000fe200078e0004 */
[----:B-1----:R-:W-:Y:S02]  /*dba0*/  @P2 SHF.R.U32.HI R6, RZ, R0, R5 ;  /* 0x00000000ff062219 */ /* 0x002fe40000011605 */
[----:B------:R-:W-:-:S03]  /*dbb0*/  SHF.R.S32.HI R5, RZ, 0x1f, R20 ;  /* 0x0000001fff057819 */ /* 0x000fc60000011414 */
[----:B------:R-:W-:-:S04]  /*dbc0*/  IMAD.MOV R0, RZ, RZ, -R6 ;  /* 0x000000ffff007224 */ /* 0x000fc800078e0a06 */
[----:B------:R-:W-:Y:S01]  /*dbd0*/  IMAD R4, R7, R0, R4 ;  /* 0x0000000007047224 */ /* 0x000fe200078e0204 */
[--C-:B------:R-:W-:Y:S01]  /*dbe0*/  @!P0 SHF.R.S32.HI R7, RZ, 0x1f, R6.reuse ;  /* 0x0000001fff078819 */ /* 0x100fe20000011406 */
[-C--:B--2---:R-:W-:Y:S02]  /*dbf0*/  @!P0 IMAD R0, R5, R2.reuse, RZ ;  /* 0x0000000205008224 */ /* 0x084fe400078e02ff */
[----:B------:R-:W-:-:S04]  /*dc00*/  @!P0 IMAD.WIDE.U32 R6, R20, R2, R6 ;  /* 0x0000000214068225 */ /* 0x000fc800078e0006 */
[----:B------:R-:W-:Y:S02]  /*dc10*/  @!P0 IMAD R0, R20, R3, R0 ;  /* 0x0000000314008224 */ /* 0x000fe400078e0200 */
[----:B------:R-:W0:Y:S01]  /*dc20*/  @!P0 LDC.64 R2, c[0x0][0x418] ;  /* 0x00010600ff028b82 */ /* 0x000e220000000a00 */
[----:B---3--:R-:W-:-:S05]  /*dc30*/  IMAD.SHL.U32 R20, R9, 0x8, RZ ;  /* 0x0000000809147824 */ /* 0x008fca00078e00ff */
[----:B------:R-:W-:Y:S01]  /*dc40*/  LOP3.LUT R20, R20, 0x18, RZ, 0xc0, !PT ;  /* 0x0000001814147812 */ /* 0x000fe200078ec0ff */
[----:B------:R-:W-:-:S03]  /*dc50*/  @!P0 IMAD.IADD R0, R7, 0x1, R0 ;  /* 0x0000000107008824 */ /* 0x000fc600078e0200 */
[C---:B------:R-:W-:Y:S01]  /*dc60*/  ISETP.GE.AND P2, PT, R20.reuse, UR4, PT ;  /* 0x0000000414007c0c */ /* 0x040fe2000bf46270 */
[----:B------:R1:W-:Y:S01]  /*dc70*/  STL [R1+0x14], R5 ;  /* 0x0000140501007387 */ /* 0x0003e20000100800 */
[C---:B------:R-:W-:Y:S02]  /*dc80*/  LOP3.LUT R10, R20.reuse, 0x20, RZ, 0xfc, !PT ;  /* 0x00000020140a7812 */ /* 0x040fe400078efcff */
[----:B------:R-:W-:Y:S02]  /*dc90*/  LOP3.LUT R9, R20, 0x40, RZ, 0xfc, !PT ;  /* 0x0000004014097812 */ /* 0x000fe400078efcff */
[----:B0-----:R-:W-:-:S04]  /*dca0*/  @!P0 LEA R2, P1, R6, R2, 0x2 ;  /* 0x0000000206028211 */ /* 0x001fc800078210ff */
[----:B------:R-:W-:Y:S01]  /*dcb0*/  @!P0 LEA.HI.X R3, R6, R3, R0, 0x2, P1 ;  /* 0x0000000306038211 */ /* 0x000fe200008f1400 */
[----:B------:R-:W-:Y:S01]  /*dcc0*/  IMAD.MOV.U32 R0, RZ, RZ, RZ ;  /* 0x000000ffff007224 */ /* 0x000fe200078e00ff */
[----:B------:R-:W-:Y:S02]  /*dcd0*/  ISETP.GE.AND P1, PT, R10, UR4, PT ;  /* 0x000000040a007c0c */ /* 0x000fe4000bf26270 */
[----:B------:R-:W-:-:S03]  /*dce0*/  @P2 LOP3.LUT R22, R22, 0x4, RZ, 0xfc, !PT ;  /* 0x0000000416162812 */ /* 0x000fc600078efcff */
[----:B------:R1:W5:Y:S01]  /*dcf0*/  @!P0 LDG.E R0, desc[UR36][R2.64] ;  /* 0x0000002402008981 */ /* 0x000362000c1e1900 */
[----:B------:R-:W-:Y:S02]  /*dd00*/  ISETP.GE.AND P0, PT, R9, UR4, PT ;  /* 0x0000000409007c0c */ /* 0x000fe4000bf06270 */
[----:B------:R-:W-:-:S04]  /*dd10*/  LOP3.LUT R22, R22, 0xfffffffe, RZ, 0xc0, !PT ;  /* 0xfffffffe16167812 */ /* 0x000fc800078ec0ff */
[----:B------:R-:W-:-:S04]  /*dd20*/  LOP3.LUT R22, R22, 0xfffffffd, RZ, 0xc0, !PT ;  /* 0xfffffffd16167812 */ /* 0x000fc800078ec0ff */
[----:B------:R-:W-:-:S04]  /*dd30*/  @P1 LOP3.LUT R22, R22, 0x2, RZ, 0xfc, !PT ;  /* 0x0000000216161812 */ /* 0x000fc800078efcff */
[----:B------:R-:W-:Y:S01]  /*dd40*/  @P0 LOP3.LUT R22, R22, 0x1, RZ, 0xfc, !PT ;  /* 0x0000000116160812 */ /* 0x000fe200078efcff */
[----:B-1----:R-:W-:Y:S06]  /*dd50*/  BRA.DIV UR5, `(.L_x_12126) ;  /* 0x0000003e05e07947 */ /* 0x002fec000b800000 */
.L_x_12192:
[----:B------:R-:W2:Y:S01]  /*dd60*/  LDL R2, [R1+0x38] ;  /* 0x0000380001027983 */ /* 0x000ea20000100800 */
[----:B------:R-:W-:Y:S02]  /*dd70*/  SHF.R.S32.HI R9, RZ, 0x1f, R18 ;  /* 0x0000001fff097819 */ /* 0x000fe40000011412 */
[----:B------:R-:W-:-:S03]  /*dd80*/  LOP3.LUT R22, R22, 0xfffffff7, RZ, 0xc0, !PT ;  /* 0xfffffff716167812 */ /* 0x000fc600078ec0ff */
[----:B------:R0:W-:Y:S01]  /*dd90*/  STL [R1+0x4], R9 ;  /* 0x0000040901007387 */ /* 0x0001e20000100800 */
[----:B--2---:R-:W-:-:S13]  /*dda0*/  ISETP.NE.AND P0, PT, R2, 0x3, PT ;  /* 0x000000030200780c */ /* 0x004fda0003f05270 */
[----:B------:R-:W-:Y:S01]  /*ddb0*/  @P0 LOP3.LUT R22, R22, 0x8, RZ, 0xfc, !PT ;  /* 0x0000000816160812 */ /* 0x000fe200078efcff */
[----:B0-----:R-:W-:Y:S06]  /*ddc0*/  @!P0 BRA `(.L_x_12127) ;  /* 0x0000000000048947 */ /* 0x001fec0003800000 */
[----:B------:R-:W-:Y:S01]  /*ddd0*/  BPT.TRAP 0x1 ;  /* 0x000000040000795c */ /* 0x000fe20000300000 */
.L_x_12127:
        /* <DEDUP_REMOVED lines=23> */
[----:B------:R-:W0:Y:S02]  /*df50*/  SYNCS.PHASECHK.TRANS64.TRYWAIT P0, [R2+URZ+0x2d840], R3 ;  /* 0x02d84003020075a7 */ /* 0x000e24000800017f */
[----:B0-----:R-:W-:Y:S05]  /*df60*/  @!P0 BRA `(.L_x_12129) ;  /* 0x0000003c00908947 */ /* 0x001fea0003800000 */
.L_x_12193:
[----:B------:R-:W-:Y:S05]  /*df70*/  BSYNC B0 ;  /* 0x0000000000007941 */ /* 0x000fea0003800000 */
.L_x_12128:
[----:B------:R-:W2:Y:S01]  /*df80*/  LDL R7, [R1+0x4] ;  /* 0x0000040001077983 */ /* 0x000ea20000100800 */
[----:B------:R-:W-:-:S03]  /*df90*/  ULDC.64 UR4, c[0x0][0x300] ;  /* 0x0000c00000047ab9 */ /* 0x000fc60000000a00 */
[----:B------:R-:W3:Y:S01]  /*dfa0*/  LDL R12, [R1+0xc] ;  /* 0x00000c00010c7983 */ /* 0x000ee20000100800 */
[----:B------:R-:W-:Y:S01]  /*dfb0*/  IMAD R5, R5, UR4, RZ ;  /* 0x0000000405057c24 */ /* 0x000fe2000f8e02ff */
[----:B------:R-:W-:Y:S01]  /*dfc0*/  LOP3.LUT P4, RZ, R22, 0x4, RZ, 0xc0, !PT ;  /* 0x0000000416ff7812 */ /* 0x000fe2000788c0ff */
[----:B------:R-:W1:Y:S02]  /*dfd0*/  S2R R9, SR_TID.X ;  /* 0x0000000000097919 */ /* 0x000e640000002100 */
[----:B0-----:R-:W-:Y:S01]  /*dfe0*/  IMAD R3, R4, UR5, R5 ;  /* 0x0000000504037c24 */ /* 0x001fe2000f8e0205 */
        /* <DEDUP_REMOVED lines=13> */
[----:B------:R-:W0:Y:S02]  /*e0c0*/  S2R R7, SR_TID.X ;  /* 0x0000000000077919 */ /* 0x000e240000002100 */
[----:B------:R-:W-:Y:S01]  /*e0d0*/  IMAD R0, R18, UR5, R0 ;  /* 0x0000000512007c24 */ /* 0x000fe2000f8e0200 */
[----:B------:R-:W-:-:S03]  /*e0e0*/  ULDC.64 UR4, c[0x0][0x2e8] ;  /* 0x0000ba0000047ab9 */ /* 0x000fc60000000a00 */
[----:B------:R-:W-:Y:S01]  /*e0f0*/  IMAD.IADD R6, R5, 0x1, R0 ;  /* 0x0000000105067824 */ /* 0x000fe200078e0200 */
[----:B------:R-:W-:Y:S01]  /*e100*/  LEA R0, P0, R4, UR4, 0x1 ;  /* 0x0000000404007c11 */ /* 0x000fe2000f8008ff */
[----:B------:R-:W-:-:S03]  /*e110*/  UMOV UR4, 0xffffffff ;  /* 0xffffffff00047882 */ /* 0x000fc60000000000 */
[----:B------:R-:W-:Y:S02]  /*e120*/  LEA.HI.X R6, R4, UR5, R6, 0x1, P0 ;  /* 0x0000000504067c11 */ /* 0x000fe400080f0c06 */
[----:B0-----:R-:W-:Y:S02]  /*e130*/  LOP3.LUT R11, R7, 0x7f, RZ, 0xc0, !PT ;  /* 0x0000007f070b7812 */ /* 0x001fe400078ec0ff */
[----:B------:R-:W-:Y:S02]  /*e140*/  SHF.L.U32 R7, R9, 0x3, RZ ;  /* 0x0000000309077819 */ /* 0x000fe400000006ff */
[----:B------:R-:W-:Y:S02]  /*e150*/  SHF.R.U32.HI R11, RZ, 0x2, R11 ;  /* 0x00000002ff0b7819 */ /* 0x000fe4000001160b */
[----:B------:R-:W-:Y:S02]  /*e160*/  LOP3.LUT R7, R7, 0xd8, RZ, 0xc0, !PT ;  /* 0x000000d807077812 */ /* 0x000fe400078ec0ff */
[----:B---3--:R-:W-:-:S02]  /*e170*/  IADD3 R3, -R11, R12, -R8 ;  /* 0x0000000c0b037210 */ /* 0x008fc40007ffe908 */
[----:B------:R-:W-:Y:S01]  /*e180*/  LOP3.LUT R7, R7, 0x18, R9, 0x78, !PT ;  /* 0x0000001807077812 */ /* 0x000fe200078e7809 */
[----:B------:R-:W-:Y:S01]  /*e190*/  IMAD.SHL.U32 R9, R9, 0x8, RZ ;  /* 0x0000000809097824 */ /* 0x000fe200078e00ff */
[----:B------:R-:W-:Y:S02]  /*e1a0*/  ISETP.GE.AND P0, PT, R3, 0x1, PT ;  /* 0x000000010300780c */ /* 0x000fe40003f06270 */
        /* <DEDUP_REMOVED lines=42> */
.L_x_12203:
        /* <DEDUP_REMOVED lines=12> */
.L_x_12131:
        /* <DEDUP_REMOVED lines=11> */
.L_x_12132:
[----:B------:R1:W5:Y:S01]  /*e5c0*/  LDL.LU R0, [R1+0x28] ;  /* 0x0000280001007983 */ /* 0x0003620000300800 */
[----:B------:R-:W-:Y:S01]  /*e5d0*/  LOP3.LUT P0, RZ, R22, 0x40, RZ, 0xc0, !PT ;  /* 0x0000004016ff7812 */ /* 0x000fe2000780c0ff */
[----:B------:R1:W-:Y:S02]  /*e5e0*/  SYNCS.ARRIVE.TRANS64.A1T0 RZ, [R2+URZ+0x2d830], RZ ;  /* 0x02d830ff02ff79a7 */ /* 0x0003e4000810003f */
[----:B------:R1:W5:Y:S10]  /*e5f0*/  LDL.LU R3, [R1] ;  /* 0x0000000001037983 */ /* 0x0003740000300800 */
[----:B------:R-:W-:Y:S05]  /*e600*/  WARPSYNC.ALL ;  /* 0x0000000000007948 */ /* 0x000fea0003800000 */
[----:B------:R-:W-:Y:S01]  /*e610*/  ULDC.64 UR4, c[0x0][0x298] ;  /* 0x0000a60000047ab9 */ /* 0x000fe20000000a00 */
[----:B-1----:R-:W-:Y:S01]  /*e620*/  VIADD R2, R23, 0xc400 ;  /* 0x0000c40017027836 */ /* 0x002fe20000000000 */
[----:B------:R-:W-:Y:S01]  /*e630*/  SEL R28, R28, RZ, !P0 ;  /* 0x000000ff1c1c7207 */ /* 0x000fe20004000000 */
[----:B------:R-:W-:Y:S01]  /*e640*/  BSSY B6, `(.L_x_12133) ;  /* 0x000001d000067945 */ /* 0x000fe20003800000 */
[----:B------:R-:W-:Y:S01]  /*e650*/  BAR.SYNC.DEFER_BLOCKING 0x8, 0x200 ;  /* 0x0208000000007b1d */ /* 0x000fe20000010000 */
[----:B-----5:R-:W-:-:S02]  /*e660*/  SEL R0, R0, RZ, !P0 ;  /* 0x000000ff00007207 */ /* 0x020fc40004000000 */
[----:B------:R-:W-:Y:S01]  /*e670*/  LOP3.LUT P0, RZ, R2, 0x1bf, RZ, 0xc0, !PT ;  /* 0x000001bf02ff7812 */ /* 0x000fe2000780c0ff */
[----:B0-----:R-:W-:Y:S02]  /*e680*/  IMAD.WIDE.U32 R4, R3, UR4, RZ ;  /* 0x0000000403047c25 */ /* 0x001fe4000f8e00ff */
[----:B------:R0:W-:Y:S04]  /*e690*/  STL [R1+0x30], R0 ;  /* 0x0000300001007387 */ /* 0x0001e80000100800 */
[----:B------:R1:W-:Y:S01]  /*e6a0*/  STL.64 [R1+0x28], R4 ;  /* 0x0000280401007387 */ /* 0x0003e20000100a00 */
[----:B0-----:R-:W-:-:S05]  /*e6b0*/  SHF.R.S32.HI R0, RZ, 0x1f, R3 ;  /* 0x0000001fff007819 */ /* 0x001fca0000011403 */
[----:B------:R-:W-:-:S04]  /*e6c0*/  IMAD R0, R0, UR4, RZ ;  /* 0x0000000400007c24 */ /* 0x000fc8000f8e02ff */
        /* <DEDUP_REMOVED lines=20> */
.L_x_12134:
[----:B------:R-:W-:Y:S05]  /*e810*/  BSYNC B6 ;  /* 0x0000000000067941 */ /* 0x000fea0003800000 */
.L_x_12133:
[----:B------:R-:W2:Y:S01]  /*e820*/  LDL.LU R21, [R1+0x30] ;  /* 0x0000300001157983 */ /* 0x000ea20000300800 */
[----:B------:R-:W-:Y:S01]  /*e830*/  ULDC.64 UR4, c[0x0][0x2d8] ;  /* 0x0000b60000047ab9 */ /* 0x000fe20000000a00 */
[----:B-1----:R-:W0:Y:S01]  /*e840*/  LDC R4, c[0x0][0x448] ;  /* 0x00011200ff047b82 */ /* 0x002e220000000800 */
[----:B------:R-:W-:Y:S01]  /*e850*/  ULDC.64 UR6, c[0x0][0x2c8] ;  /* 0x0000b20000067ab9 */ /* 0x000fe20000000a00 */
[----:B------:R-:W3:Y:S01]  /*e860*/  LDL.LU R0, [R1] ;  /* 0x0000000001007983 */ /* 0x000ee20000300800 */
[----:B------:R-:W-:-:S03]  /*e870*/  ULDC.64 UR8, c[0x0][0x280] ;  /* 0x0000a00000087ab9 */ /* 0x000fc60000000a00 */
[----:B------:R-:W3:Y:S02]  /*e880*/  LDL.LU.64 R2, [R1+0x28] ;  /* 0x0000280001027983 */ /* 0x000ee40000300a00 */
[----:B------:R-:W1:Y:S02]  /*e890*/  LDC R10, c[0x0][0x448] ;  /* 0x00011200ff0a7b82 */ /* 0x000e640000000800 */
[----:B------:R-:W4:Y:S01]  /*e8a0*/  LDL R20, [R1+0x4] ;  /* 0x0000040001147983 */ /* 0x000f220000100800 */
[----:B------:R-:W5:Y:S01]  /*e8b0*/  S2R R13, SR_TID.X ;  /* 0x00000000000d7919 */ /* 0x000f620000002100 */
[----:B0-----:R-:W-:-:S13]  /*e8c0*/  ISETP.NE.AND P6, PT, R4, 0x1, PT ;  /* 0x000000010400780c */ /* 0x001fda0003fc5270 */
[----:B------:R-:W0:Y:S01]  /*e8d0*/  @P6 LDC R5, c[0x0][0x450] ;  /* 0x00011400ff056b82 */ /* 0x000e220000000800 */
[----:B-----5:R-:W-:-:S04]  /*e8e0*/  SHF.L.U32 R11, R13, 0x3, RZ ;  /* 0x000000030d0b7819 */ /* 0x020fc800000006ff */
[----:B------:R-:W-:-:S04]  /*e8f0*/  LOP3.LUT R11, R11, 0x18, RZ, 0xc0, !PT ;  /* 0x000000180b0b7812 */ /* 0x000fc800078ec0ff */
[C---:B------:R-:W-:Y:S02]  /*e900*/  LOP3.LUT R12, R11.reuse, 0x20, RZ, 0xfc, !PT ;  /* 0x000000200b0c7812 */ /* 0x040fe400078efcff */
[----:B------:R-:W-:Y:S02]  /*e910*/  LOP3.LUT R11, R11, 0x40, RZ, 0xfc, !PT ;  /* 0x000000400b0b7812 */ /* 0x000fe400078efcff */
[----:B---3--:R-:W-:Y:S01]  /*e920*/  MOV R3, R0 ;  /* 0x0000000000037202 */ /* 0x008fe20000000f00 */
[----:B----4-:R-:W-:Y:S02]  /*e930*/  IMAD R0, R20, UR4, RZ ;  /* 0x0000000414007c24 */ /* 0x010fe4000f8e02ff */
[C---:B------:R-:W-:Y:S01]  /*e940*/  IMAD.WIDE.U32 R2, R18.reuse, UR4, R2 ;  /* 0x0000000412027c25 */ /* 0x040fe2000f8e0002 */
[----:B------:R-:W3:Y:S03]  /*e950*/  S2R R20, SR_TID.X ;  /* 0x0000000000147919 */ /* 0x000ee60000002100 */
[----:B------:R-:W-:Y:S01]  /*e960*/  IMAD R0, R18, UR5, R0 ;  /* 0x0000000512007c24 */ /* 0x000fe2000f8e0200 */
[----:B------:R-:W-:-:S03]  /*e970*/  ULDC.64 UR4, c[0x0][0x2e0] ;  /* 0x0000b80000047ab9 */ /* 0x000fc60000000a00 */
[----:B------:R-:W-:Y:S02]  /*e980*/  IMAD.IADD R3, R3, 0x1, R0 ;  /* 0x0000000103037824 */ /* 0x000fe400078e0200 */
[----:B--2---:R-:W-:Y:S02]  /*e990*/  IMAD R0, R21, UR4, RZ ;  /* 0x0000000415007c24 */ /* 0x004fe4000f8e02ff */
[----:B------:R-:W2:Y:S01]  /*e9a0*/  S2R R21, SR_TID.X ;  /* 0x0000000000157919 */ /* 0x000ea20000002100 */
[----:B------:R-:W-:-:S04]  /*e9b0*/  IMAD.WIDE.U32 R2, R28, UR4, R2 ;  /* 0x000000041c027c25 */ /* 0x000fc8000f8e0002 */
[----:B------:R-:W-:Y:S01]  /*e9c0*/  IMAD R4, R28, UR5, R0 ;  /* 0x000000051c047c24 */ /* 0x000fe2000f8e0200 */
[----:B------:R-:W-:Y:S01]  /*e9d0*/  ULDC.64 UR4, c[0x0][0x2d0] ;  /* 0x0000b40000047ab9 */ /* 0x000fe20000000a00 */
[----:B------:R-:W4:Y:S02]  /*e9e0*/  @P6 LDC R0, c[0x0][0x44c] ;  /* 0x00011300ff006b82 */ /* 0x000f240000000800 */
[----:B------:R-:W-:Y:S01]  /*e9f0*/  IMAD.IADD R3, R3, 0x1, R4 ;  /* 0x0000000103037824 */ /* 0x000fe200078e0204 */
[----:B---3--:R-:W-:-:S04]  /*ea00*/  LOP3.LUT R20, R20, 0x7f, RZ, 0xc0, !PT ;  /* 0x0000007f14147812 */ /* 0x008fc800078ec0ff */
[----:B------:R-:W-:Y:S01]  /*ea10*/  SHF.R.U32.HI R20, RZ, 0x2, R20 ;  /* 0x00000002ff147819 */ /* 0x000fe20000011614 */
[----:B--2---:R-:W-:-:S05]  /*ea20*/  IMAD.SHL.U32 R21, R21, 0x20, RZ ;  /* 0x0000002015157824 */ /* 0x004fca00078e00ff */
[----:B------:R-:W-:-:S04]  /*ea30*/  LOP3.LUT R21, R21, 0x60, RZ, 0xc0, !PT ;  /* 0x0000006015157812 */ /* 0x000fc800078ec0ff */
[----:B------:R-:W-:Y:S02]  /*ea40*/  LOP3.LUT R20, R20, R21, RZ, 0xfc, !PT ;  /* 0x0000001514147212 */ /* 0x000fe400078efcff */
[----:B------:R-:W-:-:S03]  /*ea50*/  LOP3.LUT R21, R13, 0x7f, RZ, 0xc0, !PT ;  /* 0x0000007f0d157812 */ /* 0x000fc600078ec0ff */
[----:B------:R-:W-:Y:S01]  /*ea60*/  IMAD R6, R17, 0xc0, R20 ;  /* 0x000000c011067824 */ /* 0x000fe200078e0214 */
[----:B------:R-:W-:Y:S01]  /*ea70*/  SHF.R.U32.HI R21, RZ, 0x2, R21 ;  /* 0x00000002ff157819 */ /* 0x000fe20000011615 */
[----:B------:R-:W-:Y:S02]  /*ea80*/  IMAD.SHL.U32 R20, R13, 0x8, RZ ;  /* 0x000000080d147824 */ /* 0x000fe400078e00ff */
[----:B----4-:R-:W-:-:S03]  /*ea90*/  @P6 IMAD.HI.U32 R0, R6, R0, RZ ;  /* 0x0000000006006227 */ /* 0x010fc600078e00ff */
[----:B------:R-:W-:Y:S01]  /*eaa0*/  LOP3.LUT R20, R20, 0x18, RZ, 0xc0, !PT ;  /* 0x0000001814147812 */ /* 0x000fe200078ec0ff */
[----:B------:R-:W-:Y:S01]  /*eab0*/  IMAD.MOV.U32 R4, RZ, RZ, R6 ;  /* 0x000000ffff047224 */ /* 0x000fe200078e0006 */
[----:B0-----:R-:W-:-:S04]  /*eac0*/  @P6 SHF.R.U32.HI R4, RZ, R5, R0 ;  /* 0x00000005ff046219 */ /* 0x001fc80000011600 */
[--C-:B------:R-:W-:Y:S01]  /*ead0*/  SHF.R.S32.HI R0, RZ, 0x1f, R4.reuse ;  /* 0x0000001fff007819 */ /* 0x100fe20000011404 */
[----:B------:R-:W-:-:S04]  /*eae0*/  IMAD.MOV R7, RZ, RZ, -R4 ;  /* 0x000000ffff077224 */ /* 0x000fc800078e0a04 */
[----:B------:R-:W-:-:S04]  /*eaf0*/  IMAD R0, R0, UR4, RZ ;  /* 0x0000000400007c24 */ /* 0x000fc8000f8e02ff */
[C---:B------:R-:W-:Y:S02]  /*eb00*/  IMAD R0, R4.reuse, UR5, R0 ;  /* 0x0000000504007c24 */ /* 0x040fe4000f8e0200 */
[----:B------:R-:W-:-:S04]  /*eb10*/  IMAD.WIDE.U32 R4, R4, UR4, R2 ;  /* 0x0000000404047c25 */ /* 0x000fc8000f8e0002 */
[----:B------:R-:W-:Y:S02]  /*eb20*/  IMAD.IADD R5, R5, 0x1, R0 ;  /* 0x0000000105057824 */ /* 0x000fe400078e0200 */
[----:B-1----:R-:W-:-:S04]  /*eb30*/  IMAD R0, R10, R7, R6 ;  /* 0x000000070a007224 */ /* 0x002fc800078e0206 */
[----:B------:R-:W-:Y:S01]  /*eb40*/  IMAD.WIDE.U32 R8, R0, UR6, R4 ;  /* 0x0000000600087c25 */ /* 0x000fe2000f8e0004 */
[----:B------:R-:W-:-:S03]  /*eb50*/  SHF.R.S32.HI R7, RZ, 0x1f, R0 ;  /* 0x0000001fff077819 */ /* 0x000fc60000011400 */
[----:B------:R-:W-:Y:S01]  /*eb60*/  VIADD R5, R6, 0x80 ;  /* 0x0000008006057836 */ /* 0x000fe20000000000 */
[----:B------:R-:W-:Y:S01]  /*eb70*/  LEA R4, P0, R8, UR8, 0x1 ;  /* 0x0000000808047c11 */ /* 0x000fe2000f8008ff */
[----:B------:R-:W-:Y:S02]  /*eb80*/  IMAD R7, R7, UR6, RZ ;  /* 0x0000000607077c24 */ /* 0x000fe4000f8e02ff */
[----:B------:R-:W-:Y:S02]  /*eb90*/  IMAD.MOV.U32 R6, RZ, RZ, R5 ;  /* 0x000000ffff067224 */ /* 0x000fe400078e0005 */
[----:B------:R-:W-:Y:S02]  /*eba0*/  IMAD R0, R0, UR7, R7 ;  /* 0x0000000700007c24 */ /* 0x000fe4000f8e0207 */
[----:B------:R-:W0:Y:S03]  /*ebb0*/  @P6 LDC R7, c[0x0][0x44c] ;  /* 0x00011300ff076b82 */ /* 0x000e260000000800 */
[----:B------:R-:W-:-:S04]  /*ebc0*/  IADD3 R0, R9, R0, RZ ;  /* 0x0000000009007210 */ /* 0x000fc80007ffe0ff */
        /* <DEDUP_REMOVED lines=12> */
[----:B------:R-:W-:Y:S01]  /*ec90*/  UMOV UR5, 0xffffffff ;  /* 0xffffffff00057882 */ /* 0x000fe20000000000 */
[----:B------:R-:W-:Y:S02]  /*eca0*/  ISETP.GE.AND P1, PT, R11, UR4, PT ;  /* 0x000000040b007c0c */ /* 0x000fe4000bf26270 */
[----:B------:R-:W-:Y:S01]  /*ecb0*/  IMAD.IADD R3, R3, 0x1, R6 ;  /* 0x0000000103037824 */ /* 0x000fe200078e0206 */
[----:B------:R-:W-:Y:S01]  /*ecc0*/  SHF.R.S32.HI R6, RZ, 0x1f, R5 ;  /* 0x0000001fff067819 */ /* 0x000fe20000011405 */
[----:B------:R-:W-:-:S04]  /*ecd0*/  IMAD.WIDE.U32 R2, R5, UR6, R2 ;  /* 0x0000000605027c25 */ /* 0x000fc8000f8e0002 */
[----:B------:R-:W-:Y:S01]  /*ece0*/  IMAD R6, R6, UR6, RZ ;  /* 0x0000000606067c24 */ /* 0x000fe2000f8e02ff */
[----:B------:R-:W-:-:S03]  /*ecf0*/  LEA R8, P0, R2, UR8, 0x1 ;  /* 0x0000000802087c11 */ /* 0x000fc6000f8008ff */
[----:B------:R-:W-:-:S04]  /*ed00*/  IMAD R6, R5, UR7, R6 ;  /* 0x0000000705067c24 */ /* 0x000fc8000f8e0206 */
[----:B------:R-:W-:-:S05]  /*ed10*/  IMAD.IADD R3, R3, 0x1, R6 ;  /* 0x0000000103037824 */ /* 0x000fca00078e0206 */
[----:B------:R-:W-:Y:S02]  /*ed20*/  LEA.HI.X R3, R2, UR9, R3, 0x1, P0 ;  /* 0x0000000902037c11 */ /* 0x000fe400080f0c03 */
[----:B------:R-:W-:Y:S01]  /*ed30*/  ISETP.GE.AND P0, PT, R12, UR4, PT ;  /* 0x000000040c007c0c */ /* 0x000fe2000bf06270 */
[----:B------:R-:W-:-:S12]  /*ed40*/  BRA.DIV UR5, `(.L_x_12135) ;  /* 0x0000003605947947 */ /* 0x000fd8000b800000 */
[----:B------:R-:W2:Y:S04]  /*ed50*/  LDL.LU R5, [R1+0x20] ;  /* 0x0000200001057983 */ /* 0x000ea80000300800 */
[----:B------:R-:W3:Y:S01]  /*ed60*/  LDL R9, [R1+0x18] ;  /* 0x0000180001097983 */ /* 0x000ee20000100800 */
[----:B------:R-:W-:-:S03]  /*ed70*/  IMAD R17, R17, 0xc0, R21 ;  /* 0x000000c011117824 */ /* 0x000fc600078e0215 */
[----:B------:R-:W0:Y:S04]  /*ed80*/  SHFL.IDX PT, R7, R4, RZ, 0x1c1f ;  /* 0x001c1fff04077589 */ /* 0x000e2800000e0000 */
[----:B------:R-:W1:Y:S01]  /*ed90*/  SHFL.IDX PT, R6, R0, RZ, 0x1c1f ;  /* 0x001c1fff00067589 */ /* 0x000e6200000e0000 */
[----:B--2---:R-:W-:Y:S02]  /*eda0*/  IMAD R2, R5, R10, RZ ;  /* 0x0000000a05027224 */ /* 0x004fe400078e02ff */
[----:B------:R-:W-:-:S03]  /*edb0*/  VIADD R5, R17, 0x20 ;  /* 0x0000002011057836 */ /* 0x000fc60000000000 */
[----:B------:R-:W-:-:S13]  /*edc0*/  ISETP.GE.AND P2, PT, R17, R2, PT ;  /* 0x000000021100720c */ /* 0x000fda0003f46270 */
[----:B0-----:R-:W-:-:S05]  /*edd0*/  @!P2 LEA R7, P4, R20, R7, 0x1 ;  /* 0x000000071407a211 */ /* 0x001fca00078808ff */
[----:B-1----:R-:W-:-:S05]  /*ede0*/  @!P2 IMAD.X R6, RZ, RZ, R6, P4 ;  /* 0x000000ffff06a224 */ /* 0x002fca00020e0606 */
[----:B------:R-:W-:-:S04]  /*edf0*/  @!P2 LOP3.LUT R7, R7, R6, RZ, 0x3c, !PT ;  /* 0x000000060707a212 */ /* 0x000fc800078e3cff */
[----:B------:R-:W-:-:S04]  /*ee00*/  @!P2 LOP3.LUT R6, R7, R6, RZ, 0x3c, !PT ;  /* 0x000000060706a212 */ /* 0x000fc800078e3cff */
[----:B------:R-:W-:-:S05]  /*ee10*/  @!P2 LOP3.LUT R7, R7, R6, RZ, 0x3c, !PT ;  /* 0x000000060707a212 */ /* 0x000fca00078e3cff */
[----:B------:R-:W-:Y:S01]  /*ee20*/  @!PT LDS RZ, [RZ] ;  /* 0x00000000fffff984 */ /* 0x000fe20000000800 */
[----:B---3--:R-:W-:Y:S04]  /*ee30*/  @!P2 LDGSTS.E.BYPASS.LTC128B.128 [R9+0xc400], desc[UR36][R6.64], !P3 ;  /* 0x0c4000000609afae */ /* 0x008fe8000d901d64 */
        /* <DEDUP_REMOVED lines=14> */
[----:B------:R-:W-:Y:S01]  /*ef20*/  ISETP.GE.AND P2, PT, R5, R2, PT ;  /* 0x000000020500720c */ /* 0x000fe20003f46270 */
[----:B------:R-:W-:-:S02]  /*ef30*/  VIADD R5, R17, 0x60 ;  /* 0x0000006011057836 */ /* 0x000fc40000000000 */
        /* <DEDUP_REMOVED lines=11> */
[----:B------:R-:W-:Y:S01]  /*eff0*/  @!P2 LDGSTS.E.BYPASS.LTC128B.128 [R9+0x13400], desc[UR36][R6.64+0x80], !P1 ;  /* 0x134000800609afae */ /* 0x000fe2000c901d64 */
[----:B------:R-:W-:-:S13]  /*f000*/  ISETP.GE.AND P2, PT, R5, R2, PT ;  /* 0x000000020500720c */ /* 0x000fda0003f46270 */
[----:B--2---:R-:W-:-:S04]  /*f010*/  @!P2 LEA R4, P4, R20, R4, 0x1 ;  /* 0x000000041404a211 */ /* 0x004fc800078808ff */
[----:B---3--:R-:W-:-:S05]  /*f020*/  @!P2 IADD3.X R0, RZ, R0, RZ, P4, !PT ;  /* 0x00000000ff00a210 */ /* 0x008fca00027fe4ff */
        /* <DEDUP_REMOVED lines=16> */
.L_x_12216:
        /* <DEDUP_REMOVED lines=13> */
.L_x_12136:
[----:B------:R-:W-:Y:S02]  /*f200*/  PLOP3.LUT P1, PT, P1, P0, PT, 0xa2, 0x0 ;  /* 0x000000000000781c */ /* 0x000fe40000f21472 */
[----:B------:R-:W-:-:S08]  /*f210*/  @P0 R2UR P1, UR4, R23 ;  /* 0x00000000170402ca */ /* 0x000fd00000020000 */
[----:B------:R-:W-:-:S05]  /*f220*/  @P0 PLOP3.LUT P0, PT, P1, PT, PT, 0x80, 0x0 ;  /* 0x000000000000081c */ /* 0x000fca0000f0f070 */
[----:B------:R-:W-:Y:S01]  /*f230*/  @!P1 SYNCS.ARRIVE.TRANS64.RED.A0T1 RZ, [UR4+0x2d800], RZ ;  /* 0x02d800ffffff99a7 */ /* 0x000fe20008200404 */
[----:B------:R-:W-:Y:S07]  /*f240*/  @!P1 ARRIVES.LDGSTSBAR.64.TRANSCNT [UR4+0x2d800] ;  /* 0x02d80000ff0099b0 */ /* 0x000fee0008000a84 */
[----:B------:R-:W-:Y:S05]  /*f250*/  @P0 BRA.U.ANY `(.L_x_12136) ;  /* 0xfffffffd00e80947 */ /* 0x000fea000393ffff */
[----:B-1----:R-:W2:Y:S02]  /*f260*/  LDL.LU R2, [R1+0x34] ;  /* 0x0000340001027983 */ /* 0x002ea40000300800 */
        /* <DEDUP_REMOVED lines=11> */
.L_x_12217:
[----:B------:R-:W-:Y:S05]  /*f320*/  BSYNC B0 ;  /* 0x0000000000007941 */ /* 0x000fea0003800000 */
.L_x_12137:
[----:B------:R-:W2:Y:S01]  /*f330*/  LDL R3, [R1+0x24] ;  /* 0x0000240001037983 */ /* 0x000ea20000100800 */
[----:B------:R-:W-:Y:S01]  /*f340*/  BSSY B0, `(.L_x_12139) ;  /* 0x00000ff000007945 */ /* 0x000fe20003800000 */
[----:B--2---:R-:W-:-:S13]  /*f350*/  ISETP.GE.AND P0, PT, R3, 0x2, PT ;  /* 0x000000020300780c */ /* 0x004fda0003f06270 */
[----:B------:R-:W-:Y:S05]  /*f360*/  @!P0 BRA `(.L_x_12140) ;  /* 0x0000000c00f08947 */ /* 0x000fea0003800000 */
[----:B------:R-:W0:Y:S01]  /*f370*/  S2R R2, SR_TID.X ;  /* 0x0000000000027919 */ /* 0x000e220000002100 */
[----:B-1----:R-:W-:Y:S01]  /*f380*/  VIADD R0, R3, 0xfffffffe ;  /* 0xfffffffe03007836 */ /* 0x002fe20000000000 */
        /* <DEDUP_REMOVED lines=11> */
.L_x_12153:
        /* <DEDUP_REMOVED lines=11> */
[----:B------:R-:W-:Y:S01]  /*f4f0*/  IMAD.SHL.U32 R2, R2, 0x20, RZ ;  /* 0x0000002002027824 */ /* 0x000fe200078e00ff */
[----:B------:R-:W-:-:S04]  /*f500*/  LEA R4, R0, R4, 0x7 ;  /* 0x0000000400047211 */ /* 0x000fc800078e38ff */
        /* <DEDUP_REMOVED lines=29> */
.L_x_12141:
[----:B------:R-:W-:Y:S01]  /*f6e0*/  IMAD R5, R26, 0x8, R23 ;  /* 0x000000081a057824 */ /* 0x000fe200078e0217 */
[----:B------:R-:W-:Y:S01]  /*f6f0*/  SHF.L.U32 R0, R29, 0x1f, RZ ;  /* 0x0000001f1d007819 */ /* 0x000fe200000006ff */
[----:B------:R-:W-:Y:S03]  /*f700*/  BSSY B1, `(.L_x_12142) ;  /* 0x0000003000017945 */ /* 0x000fe60003800000 */
[----:B------:R-:W0:Y:S02]  /*f710*/  SYNCS.PHASECHK.TRANS64.TRYWAIT P0, [R5+URZ+0x2d840], R0 ;  /* 0x02d84000050075a7 */ /* 0x000e24000800017f */
[----:B0-----:R-:W-:Y:S05]  /*f720*/  @!P0 BRA `(.L_x_12143) ;  /* 0x0000003400448947 */ /* 0x001fea0003800000 */
.L_x_12218:
[----:B------:R-:W-:Y:S05]  /*f730*/  BSYNC B1 ;  /* 0x0000000000017941 */ /* 0x000fea0003800000 */
.L_x_12142:
        /* <DEDUP_REMOVED lines=60> */
.L_x_12228:
        /* <DEDUP_REMOVED lines=11> */
.L_x_12145:
        /* <DEDUP_REMOVED lines=11> */
.L_x_12146:
[----:B------:R1:W-:Y:S01]  /*fc60*/  SYNCS.ARRIVE.TRANS64.A1T0 RZ, [R5+URZ+0x2d830], RZ ;  /* 0x02d830ff05ff79a7 */ /* 0x0003e2000810003f */
[----:B------:R-:W-:Y:S05]  /*fc70*/  @!P5 BRA `(.L_x_12147) ;  /* 0x000000000004d947 */ /* 0x000fea0003800000 */
[----:B------:R-:W-:Y:S01]  /*fc80*/  BPT.TRAP 0x1 ;  /* 0x000000040000795c */ /* 0x000fe20000300000 */
.L_x_12147:
[----:B------:R-:W-:Y:S01]  /*fc90*/  SHF.L.U32 R2, R17, 0x1f, RZ ;  /* 0x0000001f11027819 */ /* 0x000fe200000006ff */
[----:B-1----:R-:W-:Y:S01]  /*fca0*/  IMAD R5, R10, 0x8, R23 ;  /* 0x000000080a057824 */ /* 0x002fe200078e0217 */
[----:B------:R-:W-:Y:S03]  /*fcb0*/  BSSY B1, `(.L_x_12148) ;  /* 0x0000003000017945 */ /* 0x000fe60003800000 */
[----:B------:R-:W1:Y:S02]  /*fcc0*/  SYNCS.PHASECHK.TRANS64.TRYWAIT P0, [R5+URZ+0x2d860], R2 ;  /* 0x02d86002050075a7 */ /* 0x000e64000800017f */
[----:B-1----:R-:W-:Y:S05]  /*fcd0*/  @!P0 BRA `(.L_x_12149) ;  /* 0x0000003400408947 */ /* 0x002fea0003800000 */
.L_x_12229:
[----:B------:R-:W-:Y:S05]  /*fce0*/  BSYNC B1 ;  /* 0x0000000000017941 */ /* 0x000fea0003800000 */
.L_x_12148:
[----:B------:R-:W2:Y:S04]  /*fcf0*/  LDL R11, [R1+0xc] ;  /* 0x00000c00010b7983 */ /* 0x000ea80000100800 */
[----:B0-----:R-:W2:Y:S01]  /*fd00*/  LDL.LU R6, [R1] ;  /* 0x0000000001067983 */ /* 0x001ea20000300800 */
[----:B------:R-:W0:Y:S01]  /*fd10*/  S2R R12, SR_TID.X ;  /* 0x00000000000c7919 */ /* 0x000e220000002100 */
[----:B------:R-:W-:Y:S01]  /*fd20*/  UMOV UR4, 0xffffffff ;  /* 0xffffffff00047882 */ /* 0x000fe20000000000 */
[C---:B0-----:R-:W-:Y:S01]  /*fd30*/  SHF.L.U32 R4, R12.reuse, 0x3, RZ ;  /* 0x000000030c047819 */ /* 0x041fe200000006ff */
[----:B------:R-:W-:-:S03]  /*fd40*/  IMAD.SHL.U32 R7, R12, 0x8, RZ ;  /* 0x000000080c077824 */ /* 0x000fc600078e00ff */
[----:B------:R-:W-:Y:S02]  /*fd50*/  LOP3.LUT R4, R4, 0xd8, RZ, 0xc0, !PT ;  /* 0x000000d804047812 */ /* 0x000fe400078ec0ff */
[----:B------:R-:W-:Y:S02]  /*fd60*/  LOP3.LUT R3, R12, 0x7f, RZ, 0xc0, !PT ;  /* 0x0000007f0c037812 */ /* 0x000fe400078ec0ff */
        /* <DEDUP_REMOVED lines=41> */
.L_x_12239:
        /* <DEDUP_REMOVED lines=32> */
.L_x_12151:
        /* <DEDUP_REMOVED lines=12> */
.L_x_12152:
[----:B------:R2:W-:Y:S01]  /*102c0*/  STL [R1], R27 ;  /* 0x0000001b01007387 */ /* 0x0005e20000100800 */
[C---:B------:R-:W-:Y:S01]  /*102d0*/  ISETP.GT.AND P0, PT, R27.reuse, RZ, PT ;  /* 0x000000ff1b00720c */ /* 0x040fe20003f04270 */
[----:B------:R2:W-:Y:S01]  /*102e0*/  SYNCS.ARRIVE.TRANS64.A1T0 RZ, [R5+URZ+0x2d850], RZ ;  /* 0x02d850ff05ff79a7 */ /* 0x0005e2000810003f */
[----:B------:R-:W-:Y:S02]  /*102f0*/  VIADD R0, R27, 0xffffffff ;  /* 0xffffffff1b007836 */ /* 0x000fe40000000000 */
[----:B------:R-:W-:Y:S02]  /*10300*/  IMAD.MOV.U32 R17, RZ, RZ, R29 ;  /* 0x000000ffff117224 */ /* 0x000fe400078e001d */
[----:B------:R-:W-:-:S07]  /*10310*/  IMAD.MOV.U32 R10, RZ, RZ, R26 ;  /* 0x000000ffff0a7224 */ /* 0x000fce00078e001a */
[----:B--2---:R-:W-:Y:S05]  /*10320*/  @P0 BRA `(.L_x_12153) ;  /* 0xfffffff000440947 */ /* 0x004fea000383ffff */
.L_x_12140:
[----:B------:R-:W-:Y:S05]  /*10330*/  BSYNC B0 ;  /* 0x0000000000007941 */ /* 0x000fea0003800000 */
.L_x_12139:
        /* <DEDUP_REMOVED lines=17> */
.L_x_12155:
[----:B------:R-:W-:Y:S05]  /*10450*/  BSYNC B0 ;  /* 0x0000000000007941 */ /* 0x000fea0003800000 */
.L_x_12154:
[----:B-1----:R-:W2:Y:S02]  /*10460*/  LDL R0, [R1+0x38] ;  /* 0x0000380001007983 */ /* 0x002ea40000100800 */
[----:B--2---:R-:W-:-:S13]  /*10470*/  ISETP.NE.AND P0, PT, R0, 0x3, PT ;  /* 0x000000030000780c */ /* 0x004fda0003f05270 */
[----:B------:R-:W-:Y:S05]  /*10480*/  @!P0 BRA `(.L_x_12156) ;  /* 0x0000000000048947 */ /* 0x000fea0003800000 */
[----:B------:R-:W-:Y:S01]  /*10490*/  BPT.TRAP 0x1 ;  /* 0x000000040000795c */ /* 0x000fe20000300000 */
.L_x_12156:
[----:B------:R-:W2:Y:S01]  /*104a0*/  LDL.LU R2, [R1+0xc] ;  /* 0x00000c0001027983 */ /* 0x000ea20000300800 */
[----:B------:R-:W-:Y:S01]  /*104b0*/  LEA R0, R26, R23, 0x3 ;  /* 0x000000171a007211 */ /* 0x000fe200078e18ff */
[----:B------:R-:W-:Y:S01]  /*104c0*/  BSSY B0, `(.L_x_12157) ;  /* 0x0000005000007945 */ /* 0x000fe20003800000 */
[----:B------:R-:W-:-:S04]  /*104d0*/  SHF.L.U32 R3, R29, 0x1f, RZ ;  /* 0x0000001f1d037819 */ /* 0x000fc800000006ff */
[----:B------:R-:W1:Y:S01]  /*104e0*/  SYNCS.PHASECHK.TRANS64.TRYWAIT P0, [R0+URZ+0x2d860], R3 ;  /* 0x02d86003000075a7 */ /* 0x000e62000800017f */
[----:B--2---:R-:W-:Y:S01]  /*104f0*/  IMAD R6, R27, -0x80, R2 ;  /* 0xffffff801b067824 */ /* 0x004fe200078e0202 */
[----:B-1----:R-:W-:Y:S06]  /*10500*/  @!P0 BRA `(.L_x_12158) ;  /* 0x0000003000ac8947 */ /* 0x002fec0003800000 */
.L_x_12240:
[----:B------:R-:W-:Y:S05]  /*10510*/  BSYNC B0 ;  /* 0x0000000000007941 */ /* 0x000fea0003800000 */
.L_x_12157:
        /* <DEDUP_REMOVED lines=15> */
[----:B------:R-:W-:Y:S01]  /*10610*/  LEA R4, R4, R23, 0x1 ;  /* 0x0000001704047211 */ /* 0x000fe200078e08ff */
        /* <DEDUP_REMOVED lines=40> */
.L_x_12250:
        /* <DEDUP_REMOVED lines=13> */
.L_x_12160:
        /* <DEDUP_REMOVED lines=11> */
.L_x_12161:
[----:B------:R-:W-:Y:S01]  /*10a20*/  VIADD R26, R26, 0x1 ;  /* 0x000000011a1a7836 */ /* 0x000fe20000000000 */
[----:B------:R0:W-:Y:S04]  /*10a30*/  SYNCS.ARRIVE.TRANS64.A1T0 RZ, [R0+URZ+0x2d850], RZ ;  /* 0x02d850ff00ff79a7 */ /* 0x0001e8000810003f */
[----:B------:R-:W-:-:S04]  /*10a40*/  ISETP.NE.AND P0, PT, R26, 0x2, PT ;  /* 0x000000021a00780c */ /* 0x000fc80003f05270 */
[----:B0-----:R-:W-:Y:S02]  /*10a50*/  SEL R0, RZ, 0x1, P0 ;  /* 0x00000001ff007807 */ /* 0x001fe40000000000 */
[----:B------:R-:W-:Y:S02]  /*10a60*/  SEL R26, R26, RZ, P0 ;  /* 0x000000ff1a1a7207 */ /* 0x000fe40000000000 */
[----:B------:R-:W-:-:S07]  /*10a70*/  LOP3.LUT R29, R29, R0, RZ, 0x3c, !PT ;  /* 0x000000001d1d7212 */ /* 0x000fce00078e3cff */
.L_x_12120:
[----:B------:R-:W-:Y:S05]  /*10a80*/  BSYNC B7 ;  /* 0x0000000000077941 */ /* 0x000fea0003800000 */
.L_x_12118:
        /* <DEDUP_REMOVED lines=11> */
.L_x_12162:
        /* <DEDUP_REMOVED lines=17> */
[----:B0-----:R-:W-:Y:S01]  /*10c50*/  MOV R2, RZ ;  /* 0x000000ff00027202 */ /* 0x001fe20000000f00 */
        /* <DEDUP_REMOVED lines=18> */
.L_x_12260:
[----:B------:R-:W-:Y:S02]  /*10d80*/  ULDC UR4, c[0x0][0xc38] ;  /* 0x00030e0000047ab9 */ /* 0x000fe40000000800 */
[----:B------:R-:W-:-:S05]  /*10d90*/  MOV R4, UR4 ;  /* 0x0000000400047c02 */ /* 0x000fca0008000f00 */
[----:B-1----:R-:W-:-:S04]  /*10da0*/  IMAD R5, R14, R4, RZ ;  /* 0x000000040e057224 */ /* 0x002fc800078e02ff */
[----:B------:R-:W-:-:S05]  /*10db0*/  IMAD.IADD R16, R16, 0x1, R5 ;  /* 0x0000000110107824 */ /* 0x000fca00078e0205 */
[----:B------:R-:W-:-:S13]  /*10dc0*/  ISETP.GT.AND P6, PT, R16, R0, PT ;  /* 0x000000001000720c */ /* 0x000fda0003fc4270 */
[----:B------:R-:W-:Y:S05]  /*10dd0*/  @P6 BRA `(.L_x_12165) ;  /* 0x00000000009c6947 */ /* 0x000fea0003800000 */
.L_x_12170:
        /* <DEDUP_REMOVED lines=14> */
.L_x_12168:
[----:B------:R-:W-:Y:S05]  /*10ec0*/  BSYNC B0 ;  /* 0x0000000000007941 */ /* 0x000fea0003800000 */
.L_x_12167:
        /* <DEDUP_REMOVED lines=18> */
.L_x_12268:
[----:B------:R-:W-:Y:S02]  /*10ff0*/  ULDC UR4, c[0x0][0xc38] ;  /* 0x00030e0000047ab9 */ /* 0x000fe40000000800 */
[----:B------:R-:W-:-:S04]  /*11000*/  IMAD.U32 R4, RZ, RZ, UR4 ;  /* 0x00000004ff047e24 */ /* 0x000fc8000f8e00ff */
[----:B-1----:R-:W-:-:S04]  /*11010*/  IMAD R5, R14, R4, RZ ;  /* 0x000000040e057224 */ /* 0x002fc800078e02ff */
[----:B------:R-:W-:-:S05]  /*11020*/  IMAD.IADD R16, R5, 0x1, R16 ;  /* 0x0000000105107824 */ /* 0x000fca00078e0210 */
[----:B------:R-:W-:-:S13]  /*11030*/  ISETP.GT.AND P6, PT, R16, R0, PT ;  /* 0x000000001000720c */ /* 0x000fda0003fc4270 */
[----:B------:R-:W-:Y:S05]  /*11040*/  @!P6 BRA `(.L_x_12170) ;  /* 0xfffffffc0064e947 */ /* 0x000fea000383ffff */
.L_x_12165:
        /* <DEDUP_REMOVED lines=8> */
.L_x_12272:
[----:B------:R-:W-:Y:S01]  /*110d0*/  ISETP.NE.AND P0, PT, R5, RZ, PT ;  /* 0x000000ff0500720c */ /* 0x000fe20003f05270 */
[----:B------:R-:W-:-:S12]  /*110e0*/  IMAD.MOV.U32 R5, RZ, RZ, RZ ;  /* 0x000000ffff057224 */ /* 0x000fd800078e00ff */
[----:B------:R-:W-:Y:S05]  /*110f0*/  @!P0 BRA `(.L_x_12172) ;  /* 0x0000000000108947 */ /* 0x000fea0003800000 */
[----:B------:R-:W-:Y:S01]  /*11100*/  UMOV UR4, 0xffffffff ;  /* 0xffffffff00047882 */ /* 0x000fe20000000000 */
[----:B------:R-:W-:Y:S02]  /*11110*/  IADD3 R12, R6, -0x1, RZ ;  /* 0xffffffff060c7810 */ /* 0x000fe40007ffe0ff */
[----:B------:R-:W-:Y:S05]  /*11120*/  BRA.DIV UR4, `(.L_x_12173) ;  /* 0x0000003604507947 */ /* 0x000fea000b800000 */
[----:B------:R3:W4:Y:S02]  /*11130*/  SHFL.IDX PT, R5, R3, R12, 0x1f ;  /* 0x00001f0c03057589 */ /* 0x00072400000e0000 */
.L_x_12172:
        /* <DEDUP_REMOVED lines=24> */
[-C--:B------:R-:W-:Y:S01]  /*112c0*/  @!P1 IADD3 R3, R3, -R8.reuse, RZ ;  /* 0x8000000803039210 */ /* 0x080fe20007ffe0ff */
        /* <DEDUP_REMOVED lines=18> */
[----:B0-----:R-:W-:-:S05]  /*113f0*/  IADD3 R2, RZ, -R3, RZ ;  /* 0x80000003ff027210 */ /* 0x001fca0007ffe0ff */
[----:B------:R-:W-:Y:S02]  /*11400*/  IMAD R11, R2, R7, RZ ;  /* 0x00000007020b7224 */ /* 0x000fe400078e02ff */
[----:B------:R-:W-:-:S04]  /*11410*/  IMAD.MOV.U32 R2, RZ, RZ, RZ ;  /* 0x000000ffff027224 */ /* 0x000fc800078e00ff */
[----:B------:R-:W-:Y:S01]  /*11420*/  IMAD.HI.U32 R2, R3, R11, R2 ;  /* 0x0000000b03027227 */ /* 0x000fe200078e0002 */
[----:B------:R-:W-:-:S05]  /*11430*/  IABS R3, R5 ;  /* 0x0000000500037213 */ /* 0x000fca0000000000 */
[----:B------:R-:W-:-:S04]  /*11440*/  IMAD.HI.U32 R2, R2, R3, RZ ;  /* 0x0000000302027227 */ /* 0x000fc800078e00ff */
[----:B------:R-:W-:Y:S01]  /*11450*/  IMAD R6, R2, R6, R3 ;  /* 0x0000000602067224 */ /* 0x000fe200078e0203 */
[C---:B------:R-:W-:Y:S02]  /*11460*/  LOP3.LUT R3, R5.reuse, R4, RZ, 0x3c, !PT ;  /* 0x0000000405037212 */ /* 0x040fe400078e3cff */
[----:B------:R-:W-:Y:S02]  /*11470*/  IADD3 R5, R5, R0, RZ ;  /* 0x0000000005057210 */ /* 0x000fe40007ffe0ff */
        /* <DEDUP_REMOVED lines=14> */
.L_x_12166:
[----:B------:R-:W-:Y:S01]  /*11560*/  UMOV UR4, URZ ;  /* 0x0000003f00047c82 */ /* 0x000fe20008000000 */
[----:B------:R-:W-:Y:S01]  /*11570*/  UMOV UR5, URZ ;  /* 0x0000003f00057c82 */ /* 0x000fe20008000000 */
[----:B------:R-:W-:Y:S01]  /*11580*/  ULDC UR6, c[0x0][0xc3c] ;  /* 0x00030f0000067ab9 */ /* 0x000fe20000000800 */
[----:B------:R-:W-:Y:S02]  /*11590*/  IMAD.MOV.U32 R16, RZ, RZ, R0 ;  /* 0x000000ffff107224 */ /* 0x000fe400078e0000 */
[----:B------:R-:W-:Y:S02]  /*115a0*/  IMAD.U32 R17, RZ, RZ, UR4 ;  /* 0x00000004ff117e24 */ /* 0x000fe4000f8e00ff */
[----:B------:R-:W-:Y:S02]  /*115b0*/  IMAD.U32 R18, RZ, RZ, UR5 ;  /* 0x00000005ff127e24 */ /* 0x000fe4000f8e00ff */
[----:B------:R-:W-:-:S07]  /*115c0*/  IMAD.U32 R19, RZ, RZ, UR6 ;  /* 0x00000006ff137e24 */ /* 0x000fce000f8e00ff */
.L_x_12174:
        /* <DEDUP_REMOVED lines=10> */
.L_x_12163:
[----:B------:R-:W-:Y:S02]  /*11670*/  ULDC UR4, c[0x0][0xc3c] ;  /* 0x00030f0000047ab9 */ /* 0x000fe40000000800 */
[----:B--2---:R-:W-:-:S13]  /*11680*/  ISETP.GE.AND P0, PT, R19, UR4, PT ;  /* 0x0000000413007c0c */ /* 0x004fda000bf06270 */
[----:B------:R-:W-:Y:S05]  /*11690*/  @!P0 BRA `(.L_x_12175) ;  /* 0xffffffb8000c8947 */ /* 0x000fea000383ffff */
[----:B------:R-:W-:Y:S05]  /*116a0*/  BSYNC B8 ;  /* 0x0000000000087941 */ /* 0x000fea0003800000 */
.L_x_12114:
        /* <DEDUP_REMOVED lines=12> */
.L_x_12275:
[----:B------:R-:W-:Y:S05]  /*11770*/  BSYNC B0 ;  /* 0x0000000000007941 */ /* 0x000fea0003800000 */
.L_x_12176:
[----:B------:R-:W-:-:S03]  /*11780*/  UMOV UR4, 0xffffffff ;  /* 0xffffffff00047882 */ /* 0x000fc60000000000 */
[----:B------:R-:W-:Y:S05]  /*11790*/  BRA.DIV UR4, `(.L_x_12178) ;  /* 0x0000002e04f07947 */ /* 0x000fea000b800000 */
[----:B-1----:R-:W1:Y:S02]  /*117a0*/  S2R R0, SR_TID.X ;  /* 0x0000000000007919 */ /* 0x002e640000002100 */
[----:B-1----:R-:W-:-:S04]  /*117b0*/  SHF.R.U32.HI R0, RZ, 0x5, R0 ;  /* 0x00000005ff007819 */ /* 0x002fc80000011600 */
[----:B------:R-:W-:-:S05]  /*117c0*/  LOP3.LUT R0, R0, 0x3, RZ, 0xc0, !PT ;  /* 0x0000000300007812 */ /* 0x000fca00078ec0ff */
[----:B------:R1:W2:Y:S02]  /*117d0*/  SHFL.IDX PT, R14, R0, RZ, 0x1f ;  /* 0x00001fff000e7589 */ /* 0x0002a400000e0000 */
.L_x_12278:
[----:B--2---:R-:W-:Y:S01]  /*117e0*/  ISETP.NE.AND P0, PT, R14, RZ, PT ;  /* 0x000000ff0e00720c */ /* 0x004fe20003f05270 */
[----:B------:R-:W-:-:S12]  /*117f0*/  BSSY B0, `(.L_x_12179) ;  /* 0x0000024000007945 */ /* 0x000fd80003800000 */
[----:B------:R-:W-:Y:S05]  /*11800*/  @P0 BRA `(.L_x_12180) ;  /* 0x0000000000880947 */ /* 0x000fea0003800000 */
[----:B------:R-:W-:-:S03]  /*11810*/  UMOV UR4, 0xffffffff ;  /* 0xffffffff00047882 */ /* 0x000fc60000000000 */
[----:B------:R-:W-:Y:S05]  /*11820*/  BRA.DIV UR4, `(.L_x_12181) ;  /* 0x0000003204007947 */ /* 0x000fea000b800000 */
[----:B------:R-:W-:-:S13]  /*11830*/  ELECT P6, URZ, PT ;  /* 0x00000000003f782f */ /* 0x000fda00038c0000 */
.L_x_12281:
[----:B------:R-:W-:Y:S05]  /*11840*/  @!P6 BRA `(.L_x_12180) ;  /* 0x000000000078e947 */ /* 0x000fea0003800000 */
[----:B-1----:R-:W2:Y:S02]  /*11850*/  LDL.LU R0, [R1+0x1c] ;  /* 0x00001c0001007983 */ /* 0x002ea40000300800 */
[----:B--2---:R-:W-:-:S04]  /*11860*/  LOP3.LUT R0, R0, 0x2, RZ, 0xfc, !PT ;  /* 0x0000000200007812 */ /* 0x004fc800078efcff */
[----:B------:R-:W-:-:S13]  /*11870*/  ISETP.NE.AND P0, PT, R0, 0x3, PT ;  /* 0x000000030000780c */ /* 0x000fda0003f05270 */
[----:B------:R-:W-:Y:S05]  /*11880*/  @!P0 BRA `(.L_x_12182) ;  /* 0x0000000000048947 */ /* 0x000fea0003800000 */
[----:B------:R-:W-:Y:S01]  /*11890*/  BPT.TRAP 0x1 ;  /* 0x000000040000795c */ /* 0x000fe20000300000 */
.L_x_12182:
[C---:B------:R-:W-:Y:S01]  /*118a0*/  IMAD R3, R26.reuse, 0x8, R5 ;  /* 0x000000081a037824 */ /* 0x040fe200078e0205 */
[----:B------:R-:W-:Y:S01]  /*118b0*/  SHF.L.U32 R2, R29, 0x1f, RZ ;  /* 0x0000001f1d027819 */ /* 0x000fe200000006ff */
[----:B------:R-:W-:-:S03]  /*118c0*/  VIADD R26, R26, 0x1 ;  /* 0x000000011a1a7836 */ /* 0x000fc60000000000 */
[----:B------:R-:W1:Y:S02]  /*118d0*/  SYNCS.PHASECHK.TRANS64.TRYWAIT P1, [R3+URZ+0x2d840], R2 ;  /* 0x02d84002030075a7 */ /* 0x000e64000802017f */
[----:B------:R-:W-:-:S04]  /*118e0*/  ISETP.NE.AND P2, PT, R26, 0x2, PT ;  /* 0x000000021a00780c */ /* 0x000fc80003f45270 */
[----:B------:R-:W-:Y:S01]  /*118f0*/  SEL R0, RZ, 0x1, P2 ;  /* 0x00000001ff007807 */ /* 0x000fe20001000000 */
[----:B-1----:R-:W-:Y:S08]  /*11900*/  @!P1 BRA `(.L_x_12183) ;  /* 0x0000002c00e89947 */ /* 0x002ff00003800000 */
.L_x_12282:
[----:B------:R-:W-:Y:S02]  /*11910*/  SEL R26, R26, RZ, P2 ;  /* 0x000000ff1a1a7207 */ /* 0x000fe40001000000 */
[----:B------:R-:W-:Y:S01]  /*11920*/  LOP3.LUT R0, R29, R0, RZ, 0x3c, !PT ;  /* 0x000000001d007212 */ /* 0x000fe200078e3cff */
[----:B------:R-:W-:Y:S06]  /*11930*/  @!P0 BRA `(.L_x_12184) ;  /* 0x0000000000048947 */ /* 0x000fec0003800000 */
[----:B------:R-:W-:Y:S01]  /*11940*/  BPT.TRAP 0x1 ;  /* 0x000000040000795c */ /* 0x000fe20000300000 */
.L_x_12184:
[----:B------:R-:W-:Y:S01]  /*11950*/  IMAD R5, R26, 0x8, R5 ;  /* 0x000000081a057824 */ /* 0x000fe200078e0205 */
[----:B------:R-:W-:-:S04]  /*11960*/  SHF.L.U32 R0, R0, 0x1f, RZ ;  /* 0x0000001f00007819 */ /* 0x000fc800000006ff */
[----:B------:R-:W2:Y:S02]  /*11970*/  SYNCS.PHASECHK.TRANS64.TRYWAIT P1, [R5+URZ+0x2d840], R0 ;  /* 0x02d84000050075a7 */ /* 0x000ea4000802017f */
[----:B--2---:R-:W-:Y:S05]  /*11980*/  @!P1 BRA `(.L_x_12185) ;  /* 0x0000002c00dc9947 */ /* 0x004fea0003800000 */
.L_x_12283:
[----:B------:R-:W-:Y:S05]  /*11990*/  @!P0 BRA `(.L_x_12186) ;  /* 0x0000000000048947 */ /* 0x000fea0003800000 */
[----:B------:R-:W-:Y:S01]  /*119a0*/  BPT.TRAP 0x1 ;  /* 0x000000040000795c */ /* 0x000fe20000300000 */
.L_x_12186:
[----:B------:R-:W3:Y:S02]  /*119b0*/  SYNCS.PHASECHK.TRANS64.TRYWAIT P1, [R3+URZ+0x2d860], R2 ;  /* 0x02d86002030075a7 */ /* 0x000ee4000802017f */
[----:B---3--:R-:W-:Y:S05]  /*119c0*/  @!P1 BRA `(.L_x_12187) ;  /* 0x0000002c00e09947 */ /* 0x008fea0003800000 */
.L_x_12284:
[----:B------:R-:W-:Y:S05]  /*119d0*/  @!P0 BRA `(.L_x_12188) ;  /* 0x0000000000048947 */ /* 0x000fea0003800000 */
[----:B------:R-:W-:Y:S01]  /*119e0*/  BPT.TRAP 0x1 ;  /* 0x000000040000795c */ /* 0x000fe20000300000 */
.L_x_12188:
[----:B----4-:R4:W0:Y:S02]  /*119f0*/  SYNCS.PHASECHK.TRANS64.TRYWAIT P0, [R5+URZ+0x2d860], R0 ;  /* 0x02d86000050075a7 */ /* 0x010824000800017f */
[----:B0-----:R-:W-:Y:S05]  /*11a00*/  @!P0 NANOSLEEP.SYNCS 0x989680 ;  /* 0x009896800000895d */ /* 0x001fea0003900000 */
[----:B------:R-:W0:Y:S02]  /*11a10*/  @!P0 SYNCS.PHASECHK.TRANS64 P0, [R5+URZ+0x2d860], R0 ;  /* 0x02d86000050085a7 */ /* 0x000e24000800007f */
[----:B0-----:R-:W-:Y:S05]  /*11a20*/  @!P0 BRA `(.L_x_12188) ;  /* 0xfffffffc00f08947 */ /* 0x001fea000383ffff */
.L_x_12180:
[----:B------:R-:W-:Y:S05]  /*11a30*/  BSYNC B0 ;  /* 0x0000000000007941 */ /* 0x000fea0003800000 */
.L_x_12179:
[----:B------:R-:W-:Y:S05]  /*11a40*/  EXIT ;  /* 0x000000000000794d */ /* 0x000fea0003800000 */
.L_x_12058:
[----:B0-----:R-:W-:-:S04]  /*11a50*/  IMAD.U32 R3, RZ, RZ, UR41 ;  /* 0x00000029ff037e24 */ /* 0x001fc8000f8e00ff */
[----:B------:R0:W1:Y:S03]  /*11a60*/  SYNCS.PHASECHK.TRANS64.TRYWAIT P1, [R3+URZ+0x2d800], R0 ;  /* 0x02d80000030075a7 */ /* 0x000066000802017f */
[----:B-1----:R-:W-:Y:S05]  /*11a70*/  @!P1 NANOSLEEP.SYNCS 0x989680 ;  /* 0x009896800000995d */ /* 0x002fea0003900000 */
[----:B------:R-:W1:Y:S02]  /*11a80*/  @!P1 SYNCS.PHASECHK.TRANS64 P1, [R3+URZ+0x2d800], R0 ;  /* 0x02d80000030095a7 */ /* 0x000e64000802007f */
[----:B-1----:R-:W-:Y:S05]  /*11a90*/  @!P1 BRA `(.L_x_12058) ;  /* 0xfffffffc00ec9947 */ /* 0x002fea000383ffff */
[----:B------:R-:W-:Y:S05]  /*11aa0*/  BRA `(.L_x_12189) ;  /* 0xfffffefc00287947 */ /* 0x000fea000383ffff */
.L_x_12062:
[----:B-1----:R1:W2:Y:S02]  /*11ab0*/  SYNCS.PHASECHK.TRANS64.TRYWAIT P1, [R0+URZ+0x2d830], R3 ;  /* 0x02d83003000075a7 */ /* 0x0022a4000802017f */
[----:B--2---:R-:W-:Y:S05]  /*11ac0*/  @!P1 NANOSLEEP.SYNCS 0x989680 ;  /* 0x009896800000995d */ /* 0x004fea0003900000 */
[----:B------:R-:W2:Y:S02]  /*11ad0*/  @!P1 SYNCS.PHASECHK.TRANS64 P1, [R0+URZ+0x2d830], R3 ;  /* 0x02d83003000095a7 */ /* 0x000ea4000802007f */
[----:B--2---:R-:W-:Y:S05]  /*11ae0*/  @!P1 BRA `(.L_x_12062) ;  /* 0xfffffffc00f09947 */ /* 0x004fea000383ffff */
[----:B------:R-:W-:Y:S05]  /*11af0*/  BRA `(.L_x_12061) ;  /* 0xfffffefc00407947 */ /* 0x000fea000383ffff */
.L_x_12068:
[----:B--2---:R-:W-:-:S04]  /*11b00*/  IMAD.U32 R10, RZ, RZ, UR7 ;  /* 0x00000007ff0a7e24 */ /* 0x004fc8000f8e00ff */
[----:B------:R2:W3:Y:S03]  /*11b10*/  SYNCS.PHASECHK.TRANS64.TRYWAIT P1, [R10+URZ+0x2d830], R9 ;  /* 0x02d830090a0075a7 */ /* 0x0004e6000802017f */
[----:B---3--:R-:W-:Y:S05]  /*11b20*/  @!P1 NANOSLEEP.SYNCS 0x989680 ;  /* 0x009896800000995d */ /* 0x008fea0003900000 */
[----:B------:R-:W3:Y:S02]  /*11b30*/  @!P1 SYNCS.PHASECHK.TRANS64 P1, [R10+URZ+0x2d830], R9 ;  /* 0x02d830090a0095a7 */ /* 0x000ee4000802007f */
[----:B---3--:R-:W-:Y:S05]  /*11b40*/  @!P1 BRA `(.L_x_12068) ;  /* 0xfffffffc00ec9947 */ /* 0x008fea000383ffff */
[----:B------:R-:W-:Y:S05]  /*11b50*/  BRA `(.L_x_12065) ;  /* 0xffffff2800147947 */ /* 0x000fea000383ffff */
.L_x_12072:
[----:B-1----:R-:W-:-:S04]  /*11b60*/  MOV R9, UR7 ;  /* 0x0000000700097c02 */ /* 0x002fc80008000f00 */
[----:B------:R1:W2:Y:S03]  /*11b70*/  SYNCS.PHASECHK.TRANS64.TRYWAIT P1, [R9+URZ+0x2d850], R6 ;  /* 0x02d85006090075a7 */ /* 0x0002a6000802017f */
[----:B--2---:R-:W-:Y:S05]  /*11b80*/  @!P1 NANOSLEEP.SYNCS 0x989680 ;  /* 0x009896800000995d */ /* 0x004fea0003900000 */
[----:B------:R-:W2:Y:S02]  /*11b90*/  @!P1 SYNCS.PHASECHK.TRANS64 P1, [R9+URZ+0x2d850], R6 ;  /* 0x02d85006090095a7 */ /* 0x000ea4000802007f */
[----:B--2---:R-:W-:Y:S05]  /*11ba0*/  @!P1 BRA `(.L_x_12072) ;  /* 0xfffffffc00ec9947 */ /* 0x004fea000383ffff */
[----:B------:R-:W-:Y:S05]  /*11bb0*/  BRA `(.L_x_12069) ;  /* 0xffffff2800bc7947 */ /* 0x000fea000383ffff */
.L_x_12080:
[----:B--2---:R-:W-:-:S04]  /*11bc0*/  IMAD.U32 R9, RZ, RZ, UR7 ;  /* 0x00000007ff097e24 */ /* 0x004fc8000f8e00ff */
[----:B------:R2:W3:Y:S03]  /*11bd0*/  SYNCS.PHASECHK.TRANS64.TRYWAIT P1, [R9+URZ+0x2d830], R8 ;  /* 0x02d83008090075a7 */ /* 0x0004e6000802017f */
[----:B---3--:R-:W-:Y:S05]  /*11be0*/  @!P1 NANOSLEEP.SYNCS 0x989680 ;  /* 0x009896800000995d */ /* 0x008fea0003900000 */
[----:B------:R-:W3:Y:S02]  /*11bf0*/  @!P1 SYNCS.PHASECHK.TRANS64 P1, [R9+URZ+0x2d830], R8 ;  /* 0x02d83008090095a7 */ /* 0x000ee4000802007f */
[----:B---3--:R-:W-:Y:S05]  /*11c00*/  @!P1 BRA `(.L_x_12080) ;  /* 0xfffffffc00ec9947 */ /* 0x008fea000383ffff */
[----:B------:R-:W-:Y:S05]  /*11c10*/  BRA `(.L_x_12077) ;  /* 0xffffff5800747947 */ /* 0x000fea000383ffff */
.L_x_12084:
[----:B-1----:R-:W-:-:S04]  /*11c20*/  IMAD.U32 R8, RZ, RZ, UR7 ;  /* 0x00000007ff087e24 */ /* 0x002fc8000f8e00ff */
[----:B------:R1:W2:Y:S03]  /*11c30*/  SYNCS.PHASECHK.TRANS64.TRYWAIT P1, [R8+URZ+0x2d850], R7 ;  /* 0x02d85007080075a7 */ /* 0x0002a6000802017f */
[----:B--2---:R-:W-:Y:S05]  /*11c40*/  @!P1 NANOSLEEP.SYNCS 0x989680 ;  /* 0x009896800000995d */ /* 0x004fea0003900000 */
[----:B------:R-:W2:Y:S02]  /*11c50*/  @!P1 SYNCS.PHASECHK.TRANS64 P1, [R8+URZ+0x2d850], R7 ;  /* 0x02d85007080095a7 */ /* 0x000ea4000802007f */
[----:B--2---:R-:W-:Y:S05]  /*11c60*/  @!P1 BRA `(.L_x_12084) ;  /* 0xfffffffc00ec9947 */ /* 0x004fea000383ffff */
[----:B------:R-:W-:Y:S05]  /*11c70*/  BRA `(.L_x_12081) ;  /* 0xffffff5c001c7947 */ /* 0x000fea000383ffff */
.L_x_12091:
[----:B--2---:R-:W-:-:S04]  /*11c80*/  IMAD.U32 R5, RZ, RZ, UR4 ;  /* 0x00000004ff057e24 */ /* 0x004fc8000f8e00ff */
[----:B------:R2:W3:Y:S03]  /*11c90*/  SYNCS.PHASECHK.TRANS64.TRYWAIT P1, [R5+URZ+0x2d850], R4 ;  /* 0x02d85004050075a7 */ /* 0x0004e6000802017f */
[----:B---3--:R-:W-:Y:S05]  /*11ca0*/  @!P1 NANOSLEEP.SYNCS 0x989680 ;  /* 0x009896800000995d */ /* 0x008fea0003900000 */
[----:B------:R-:W3:Y:S02]  /*11cb0*/  @!P1 SYNCS.PHASECHK.TRANS64 P1, [R5+URZ+0x2d850], R4 ;  /* 0x02d85004050095a7 */ /* 0x000ee4000802007f */
[----:B---3--:R-:W-:Y:S05]  /*11cc0*/  @!P1 BRA `(.L_x_12091) ;  /* 0xfffffffc00ec9947 */ /* 0x008fea000383ffff */
[----:B------:R-:W-:Y:S05]  /*11cd0*/  BRA `(.L_x_12090) ;  /* 0xffffff80004c7947 */ /* 0x000fea000383ffff */
.L_x_12126:
        /* <DEDUP_REMOVED lines=11> */
.L_x_12191:
[----:B------:R-:W-:Y:S05]  /*11d90*/  BSYNC B0 ;  /* 0x0000000000007941 */ /* 0x000fea0003800000 */
.L_x_12190:
[----:B------:R-:W-:Y:S05]  /*11da0*/  BRA `(.L_x_12192) ;  /* 0xffffffbc00ec7947 */ /* 0x000fea000383ffff */
.L_x_12129:
[----:B0-----:R0:W1:Y:S02]  /*11db0*/  SYNCS.PHASECHK.TRANS64.TRYWAIT P0, [R2+URZ+0x2d840], R3 ;  /* 0x02d84003020075a7 */ /* 0x001064000800017f */
[----:B-1----:R-:W-:Y:S05]  /*11dc0*/  @!P0 NANOSLEEP.SYNCS 0x989680 ;  /* 0x009896800000895d */ /* 0x002fea0003900000 */
[----:B------:R-:W1:Y:S02]  /*11dd0*/  @!P0 SYNCS.PHASECHK.TRANS64 P0, [R2+URZ+0x2d840], R3 ;  /* 0x02d84003020085a7 */ /* 0x000e64000800007f */
[----:B-1----:R-:W-:Y:S05]  /*11de0*/  @!P0 BRA `(.L_x_12129) ;  /* 0xfffffffc00f08947 */ /* 0x002fea000383ffff */
[----:B------:R-:W-:Y:S05]  /*11df0*/  BRA `(.L_x_12193) ;  /* 0xffffffc0005c7947 */ /* 0x000fea000383ffff */
.L_x_12130:
        /* <DEDUP_REMOVED lines=8> */
.L_x_12195:
[----:B------:R-:W-:Y:S05]  /*11e80*/  BSYNC B0 ;  /* 0x0000000000007941 */ /* 0x000fea0003800000 */
.L_x_12194:
        /* <DEDUP_REMOVED lines=9> */
.L_x_12196:
[----:B------:R-:W-:Y:S01]  /*11f20*/  IMAD.MOV.U32 R13, RZ, RZ, R6 ;  /* 0x000000ffff0d7224 */ /* 0x000fe200078e0006 */
[----:B------:R-:W-:Y:S01]  /*11f30*/  MOV R12, 0x1 ;  /* 0x00000001000c7802 */ /* 0x000fe20000000f00 */
[----:B------:R-:W-:-:S07]  /*11f40*/  IMAD.MOV.U32 R5, RZ, RZ, R14 ;  /* 0x000000ffff057224 */ /* 0x000fce00078e000e */
[----:B------:R-:W-:Y:S05]  /*11f50*/  WARPSYNC.COLLECTIVE R15, `(.L_x_12197) ;  /* 0x000000000f087348 */ /* 0x000fea0003c00000 */
[----:B------:R0:W1:Y:S02]  /*11f60*/  SHFL.IDX P6, R14, R13, R12, R11 ;  /* 0x0000000c0d0e7389 */ /* 0x00006400000c000b */
[----:B01----:R-:W-:Y:S01]  /*11f70*/  ENDCOLLECTIVE ;  /* 0x000000000000791b */ /* 0x003fe20003800000 */
.L_x_12197:
        /* <DEDUP_REMOVED lines=17> */
.L_x_12198:
[----:B------:R-:W-:Y:S02]  /*12090*/  @P1 IMAD R8, R7, 0x2, R23 ;  /* 0x0000000207081824 */ /* 0x000fe400078e0217 */
[----:B------:R-:W-:Y:S01]  /*120a0*/  IMAD.MOV.U32 R13, RZ, RZ, R6 ;  /* 0x000000ffff0d7224 */ /* 0x000fe200078e0006 */
[----:B------:R-:W-:Y:S01]  /*120b0*/  MOV R12, 0x2 ;  /* 0x00000002000c7802 */ /* 0x000fe20000000f00 */
[----:B------:R-:W-:-:S07]  /*120c0*/  IMAD.MOV.U32 R5, RZ, RZ, R14 ;  /* 0x000000ffff057224 */ /* 0x000fce00078e000e */
[----:B------:R-:W-:Y:S05]  /*120d0*/  WARPSYNC.COLLECTIVE R15, `(.L_x_12199) ;  /* 0x000000000f087348 */ /* 0x000fea0003c00000 */
[----:B------:R0:W1:Y:S02]  /*120e0*/  SHFL.IDX P6, R14, R13, R12, R11 ;  /* 0x0000000c0d0e7389 */ /* 0x00006400000c000b */
[----:B01----:R-:W-:Y:S01]  /*120f0*/  ENDCOLLECTIVE ;  /* 0x000000000000791b */ /* 0x003fe20003800000 */
.L_x_12199:
        /* <DEDUP_REMOVED lines=17> */
.L_x_12200:
[----:B------:R-:W-:Y:S02]  /*12210*/  @P1 IMAD R8, R7, 0x2, R23 ;  /* 0x0000000207081824 */ /* 0x000fe400078e0217 */
[----:B------:R-:W-:Y:S01]  /*12220*/  IMAD.MOV.U32 R13, RZ, RZ, R6 ;  /* 0x000000ffff0d7224 */ /* 0x000fe200078e0006 */
[----:B------:R-:W-:Y:S01]  /*12230*/  MOV R12, 0x3 ;  /* 0x00000003000c7802 */ /* 0x000fe20000000f00 */
[----:B------:R-:W-:-:S07]  /*12240*/  IMAD.MOV.U32 R5, RZ, RZ, R14 ;  /* 0x000000ffff057224 */ /* 0x000fce00078e000e */
[----:B------:R-:W-:Y:S05]  /*12250*/  WARPSYNC.COLLECTIVE R15, `(.L_x_12201) ;  /* 0x000000000f087348 */ /* 0x000fea0003c00000 */
[----:B------:R0:W1:Y:S02]  /*12260*/  SHFL.IDX P6, R14, R13, R12, R11 ;  /* 0x0000000c0d0e7389 */ /* 0x00006400000c000b */
[----:B01----:R-:W-:Y:S01]  /*12270*/  ENDCOLLECTIVE ;  /* 0x000000000000791b */ /* 0x003fe20003800000 */
.L_x_12201:
        /* <DEDUP_REMOVED lines=10> */
.L_x_12202:
        /* <DEDUP_REMOVED lines=8> */
.L_x_12135:
[----:B------:R-:W2:Y:S04]  /*123a0*/  LDL.LU R11, [R1+0x20] ;  /* 0x00002000010b7983 */ /* 0x000ea80000300800 */
[----:B------:R0:W5:Y:S01]  /*123b0*/  LDL R9, [R1+0x18] ;  /* 0x0000180001097983 */ /* 0x0001620000100800 */
[----:B------:R-:W-:Y:S01]  /*123c0*/  IMAD.MOV.U32 R13, RZ, RZ, R0 ;  /* 0x000000ffff0d7224 */ /* 0x000fe200078e0000 */
[----:B------:R-:W-:Y:S01]  /*123d0*/  MOV R15, 0xffffffff ;  /* 0xffffffff000f7802 */ /* 0x000fe20000000f00 */
[----:B------:R-:W-:Y:S02]  /*123e0*/  IMAD.MOV.U32 R12, RZ, RZ, RZ ;  /* 0x000000ffff0c7224 */ /* 0x000fe400078e00ff */
[----:B------:R-:W-:-:S04]  /*123f0*/  IMAD R17, R17, 0xc0, R21 ;  /* 0x000000c011117824 */ /* 0x000fc800078e0215 */
[----:B------:R-:W-:Y:S02]  /*12400*/  VIADD R5, R17, 0x20 ;  /* 0x0000002011057836 */ /* 0x000fe40000000000 */
[----:B--2---:R-:W-:Y:S02]  /*12410*/  IMAD R2, R11, R10, RZ ;  /* 0x0000000a0b027224 */ /* 0x004fe400078e02ff */
[----:B0-----:R-:W-:-:S07]  /*12420*/  IMAD.MOV.U32 R11, RZ, RZ, 0x1c1f ;  /* 0x00001c1fff0b7424 */ /* 0x001fce00078e00ff */
[----:B-----5:R-:W-:Y:S05]  /*12430*/  WARPSYNC.COLLECTIVE R15, `(.L_x_12204) ;  /* 0x000000000f087348 */ /* 0x020fea0003c00000 */
[----:B------:R0:W1:Y:S02]  /*12440*/  SHFL.IDX P6, R14, R13, R12, R11 ;  /* 0x0000000c0d0e7389 */ /* 0x00006400000c000b */
[----:B01---5:R-:W-:Y:S01]  /*12450*/  ENDCOLLECTIVE ;  /* 0x000000000000791b */ /* 0x023fe20003800000 */
.L_x_12204:
[----:B------:R-:W-:Y:S02]  /*12460*/  IMAD.MOV.U32 R13, RZ, RZ, R4 ;  /* 0x000000ffff0d7224 */ /* 0x000fe400078e0004 */
[----:B------:R-:W-:-:S07]  /*12470*/  IMAD.MOV.U32 R6, RZ, RZ, R14 ;  /* 0x000000ffff067224 */ /* 0x000fce00078e000e */
[----:B------:R-:W-:Y:S05]  /*12480*/  WARPSYNC.COLLECTIVE R15, `(.L_x_12205) ;  /* 0x000000000f087348 */ /* 0x000fea0003c00000 */
[----:B------:R0:W1:Y:S02]  /*12490*/  SHFL.IDX P6, R14, R13, R12, R11 ;  /* 0x0000000c0d0e7389 */ /* 0x00006400000c000b */
[----:B01----:R-:W-:Y:S01]  /*124a0*/  ENDCOLLECTIVE ;  /* 0x000000000000791b */ /* 0x003fe20003800000 */
.L_x_12205:
[----:B------:R-:W-:Y:S01]  /*124b0*/  ISETP.GE.AND P2, PT, R17, R2, PT ;  /* 0x000000021100720c */ /* 0x000fe20003f46270 */
[----:B------:R-:W-:Y:S01]  /*124c0*/  IMAD.MOV.U32 R13, RZ, RZ, R0 ;  /* 0x000000ffff0d7224 */ /* 0x000fe200078e0000 */
[----:B------:R-:W-:Y:S01]  /*124d0*/  MOV R12, 0x1 ;  /* 0x00000001000c7802 */ /* 0x000fe20000000f00 */
[----:B------:R-:W-:-:S10]  /*124e0*/  IMAD.MOV.U32 R7, RZ, RZ, R14 ;  /* 0x000000ffff077224 */ /* 0x000fd400078e000e */
[----:B------:R-:W-:Y:S05]  /*124f0*/  WARPSYNC.COLLECTIVE R15, `(.L_x_12206) ;  /* 0x000000000f087348 */ /* 0x000fea0003c00000 */
[----:B------:R0:W1:Y:S02]  /*12500*/  SHFL.IDX P6, R14, R13, R12, R11 ;  /* 0x0000000c0d0e7389 */ /* 0x00006400000c000b */
[----:B01----:R-:W-:Y:S01]  /*12510*/  ENDCOLLECTIVE ;  /* 0x000000000000791b */ /* 0x003fe20003800000 */
.L_x_12206:
[----:B------:R-:W-:-:S05]  /*12520*/  @!P2 LEA R7, P4, R20, R7, 0x1 ;  /* 0x000000071407a211 */ /* 0x000fca00078808ff */
[----:B------:R-:W-:-:S05]  /*12530*/  @!P2 IMAD.X R6, RZ, RZ, R6, P4 ;  /* 0x000000ffff06a224 */ /* 0x000fca00020e0606 */
[----:B------:R-:W-:-:S04]  /*12540*/  @!P2 LOP3.LUT R7, R7, R6, RZ, 0x3c, !PT ;  /* 0x000000060707a212 */ /* 0x000fc800078e3cff */
[----:B------:R-:W-:-:S04]  /*12550*/  @!P2 LOP3.LUT R6, R7, R6, RZ, 0x3c, !PT ;  /* 0x000000060706a212 */ /* 0x000fc800078e3cff */
[----:B------:R-:W-:Y:S01]  /*12560*/  @!P2 LOP3.LUT R7, R7, R6, RZ, 0x3c, !PT ;  /* 0x000000060707a212 */ /* 0x000fe200078e3cff */
[----:B------:R-:W-:-:S04]  /*12570*/  IMAD.MOV.U32 R13, RZ, RZ, R4 ;  /* 0x000000ffff0d7224 */ /* 0x000fc800078e0004 */
        /* <DEDUP_REMOVED lines=10> */
.L_x_12207:
[----:B------:R-:W-:Y:S01]  /*12620*/  ISETP.GE.AND P2, PT, R5, R2, PT ;  /* 0x000000020500720c */ /* 0x000fe20003f46270 */
[----:B------:R-:W-:Y:S01]  /*12630*/  IMAD.MOV.U32 R13, RZ, RZ, R0 ;  /* 0x000000ffff0d7224 */ /* 0x000fe200078e0000 */
[----:B------:R-:W-:Y:S01]  /*12640*/  MOV R12, 0x2 ;  /* 0x00000002000c7802 */ /* 0x000fe20000000f00 */
[----:B------:R-:W-:-:S10]  /*12650*/  IMAD.MOV.U32 R7, RZ, RZ, R14 ;  /* 0x000000ffff077224 */ /* 0x000fd400078e000e */
[----:B------:R-:W-:Y:S05]  /*12660*/  WARPSYNC.COLLECTIVE R15, `(.L_x_12208) ;  /* 0x000000000f087348 */ /* 0x000fea0003c00000 */
[----:B------:R0:W1:Y:S02]  /*12670*/  SHFL.IDX P6, R14, R13, R12, R11 ;  /* 0x0000000c0d0e7389 */ /* 0x00006400000c000b */
[----:B01----:R-:W-:Y:S01]  /*12680*/  ENDCOLLECTIVE ;  /* 0x000000000000791b */ /* 0x003fe20003800000 */
.L_x_12208:
        /* <DEDUP_REMOVED lines=16> */
.L_x_12209:
[----:B------:R-:W-:Y:S02]  /*12790*/  VIADD R5, R17, 0x40 ;  /* 0x0000004011057836 */ /* 0x000fe40000000000 */
[----:B------:R-:W-:Y:S02]  /*127a0*/  IMAD.MOV.U32 R13, RZ, RZ, R0 ;  /* 0x000000ffff0d7224 */ /* 0x000fe400078e0000 */
[----:B------:R-:W-:Y:S01]  /*127b0*/  IMAD.MOV.U32 R12, RZ, RZ, 0x3 ;  /* 0x00000003ff0c7424 */ /* 0x000fe200078e00ff */
[----:B------:R-:W-:Y:S01]  /*127c0*/  ISETP.GE.AND P2, PT, R5, R2, PT ;  /* 0x000000020500720c */ /* 0x000fe20003f46270 */
[----:B------:R-:W-:-:S12]  /*127d0*/  IMAD.MOV.U32 R7, RZ, RZ, R14 ;  /* 0x000000ffff077224 */ /* 0x000fd800078e000e */
[----:B------:R-:W-:Y:S05]  /*127e0*/  WARPSYNC.COLLECTIVE R15, `(.L_x_12210) ;  /* 0x000000000f087348 */ /* 0x000fea0003c00000 */
[----:B------:R0:W1:Y:S02]  /*127f0*/  SHFL.IDX P6, R14, R13, R12, R11 ;  /* 0x0000000c0d0e7389 */ /* 0x00006400000c000b */
[----:B01----:R-:W-:Y:S01]  /*12800*/  ENDCOLLECTIVE ;  /* 0x000000000000791b */ /* 0x003fe20003800000 */
.L_x_12210:
[----:B------:R-:W-:-:S05]  /*12810*/  @!P2 LEA R7, P4, R20, R7, 0x1 ;  /* 0x000000071407a211 */ /* 0x000fca00078808ff */
[----:B------:R-:W-:Y:S02]  /*12820*/  @!P2 IMAD.X R6, RZ, RZ, R6, P4 ;  /* 0x000000ffff06a224 */ /* 0x000fe400020e0606 */
[----:B------:R-:W-:-:S03]  /*12830*/  IMAD.MOV.U32 R13, RZ, RZ, R4 ;  /* 0x000000ffff0d7224 */ /* 0x000fc600078e0004 */
[----:B------:R-:W-:Y:S02]  /*12840*/  @!P2 LOP3.LUT R7, R7, R6, RZ, 0x3c, !PT ;  /* 0x000000060707a212 */ /* 0x000fe400078e3cff */
[----:B------:R-:W-:-:S07]  /*12850*/  MOV R0, R14 ;  /* 0x0000000e00007202 */ /* 0x000fce0000000f00 */
[----:B------:R-:W-:Y:S05]  /*12860*/  WARPSYNC.COLLECTIVE R15, `(.L_x_12211) ;  /* 0x000000000f087348 */ /* 0x000fea0003c00000 */
[----:B------:R0:W1:Y:S02]  /*12870*/  SHFL.IDX P6, R14, R13, R12, R11 ;  /* 0x0000000c0d0e7389 */ /* 0x00006400000c000b */
[----:B01----:R-:W-:Y:S01]  /*12880*/  ENDCOLLECTIVE ;  /* 0x000000000000791b */ /* 0x003fe20003800000 */
.L_x_12211:
[----:B------:R-:W-:Y:S01]  /*12890*/  @!P2 LOP3.LUT R6, R7, R6, RZ, 0x3c, !PT ;  /* 0x000000060706a212 */ /* 0x000fe200078e3cff */
[----:B------:R-:W-:-:S03]  /*128a0*/  VIADD R5, R17, 0x60 ;  /* 0x0000006011057836 */ /* 0x000fc60000000000 */
[----:B------:R-:W-:-:S05]  /*128b0*/  @!P2 LOP3.LUT R7, R7, R6, RZ, 0x3c, !PT ;  /* 0x000000060707a212 */ /* 0x000fca00078e3cff */
[----:B------:R-:W-:Y:S01]  /*128c0*/  @!PT LDS RZ, [RZ] ;  /* 0x00000000fffff984 */ /* 0x000fe20000000800 */
[----:B------:R-:W-:Y:S01]  /*128d0*/  @!PT LDS RZ, [RZ] ;  /* 0x00000000fffff984 */ /* 0x000fe20000000800 */
[----:B------:R-:W-:Y:S01]  /*128e0*/  @!PT LDS RZ, [RZ] ;  /* 0x00000000fffff984 */ /* 0x000fe20000000800 */
[----:B------:R0:W-:Y:S04]  /*128f0*/  @!P2 LDGSTS.E.BYPASS.LTC128B.128 [R9+0xd400], desc[UR36][R6.64], !P3 ;  /* 0x0d4000000609afae */ /* 0x0001e8000d901d64 */
[----:B------:R0:W-:Y:S01]  /*12900*/  @!P2 LDGSTS.E.BYPASS.LTC128B.128 [R9+0x10400], desc[UR36][R6.64+0x40], !P0 ;  /* 0x104000400609afae */ /* 0x0001e2000c101d64 */
[----:B------:R-:W-:-:S03]  /*12910*/  MOV R13, R3 ;  /* 0x00000003000d7202 */ /* 0x000fc60000000f00 */
[----:B------:R0:W-:Y:S01]  /*12920*/  @!P2 LDGSTS.E.BYPASS.LTC128B.128 [R9+0x13400], desc[UR36][R6.64+0x80], !P1 ;  /* 0x134000800609afae */ /* 0x0001e2000c901d64 */
[----:B------:R-:W-:Y:S01]  /*12930*/  ISETP.GE.AND P2, PT, R5, R2, PT ;  /* 0x000000020500720c */ /* 0x000fe20003f46270 */
[----:B------:R-:W-:Y:S02]  /*12940*/  IMAD.MOV.U32 R12, RZ, RZ, RZ ;  /* 0x000000ffff0c7224 */ /* 0x000fe400078e00ff */
[----:B------:R-:W-:-:S10]  /*12950*/  IMAD.MOV.U32 R4, RZ, RZ, R14 ;  /* 0x000000ffff047224 */ /* 0x000fd400078e000e */
[----:B0-----:R-:W-:Y:S05]  /*12960*/  WARPSYNC.COLLECTIVE R15, `(.L_x_12212) ;  /* 0x000000000f087348 */ /* 0x001fea0003c00000 */
[----:B------:R1:W2:Y:S02]  /*12970*/  SHFL.IDX P6, R14, R13, R12, R11 ;  /* 0x0000000c0d0e7389 */ /* 0x0002a400000c000b */
[----:B012---:R-:W-:Y:S01]  /*12980*/  ENDCOLLECTIVE ;  /* 0x000000000000791b */ /* 0x007fe20003800000 */
.L_x_12212:
        /* <DEDUP_REMOVED lines=16> */
.L_x_12213:
[----:B------:R-:W-:Y:S01]  /*12a90*/  MOV R13, R3 ;  /* 0x00000003000d7202 */ /* 0x000fe20000000f00 */
[----:B------:R-:W-:Y:S02]  /*12aa0*/  IMAD.MOV.U32 R12, RZ, RZ, 0x1 ;  /* 0x00000001ff0c7424 */ /* 0x000fe400078e00ff */
[----:B------:R-:W-:-:S07]  /*12ab0*/  IMAD.MOV.U32 R4, RZ, RZ, R14 ;  /* 0x000000ffff047224 */ /* 0x000fce00078e000e */
[----:B------:R-:W-:Y:S05]  /*12ac0*/  WARPSYNC.COLLECTIVE R15, `(.L_x_12214) ;  /* 0x000000000f087348 */ /* 0x000fea0003c00000 */
[----:B------:R0:W1:Y:S02]  /*12ad0*/  SHFL.IDX P6, R14, R13, R12, R11 ;  /* 0x0000000c0d0e7389 */ /* 0x00006400000c000b */
[----:B01----:R-:W-:Y:S01]  /*12ae0*/  ENDCOLLECTIVE ;  /* 0x000000000000791b */ /* 0x003fe20003800000 */
.L_x_12214:
        /* <DEDUP_REMOVED lines=14> */
.L_x_12215:
[----:B------:R-:W-:Y:S01]  /*12bd0*/  IMAD.MOV.U32 R8, RZ, RZ, R14 ;  /* 0x000000ffff087224 */ /* 0x000fe200078e000e */
[----:B------:R-:W-:Y:S06]  /*12be0*/  BRA `(.L_x_12216) ;  /* 0xffffffc400507947 */ /* 0x000fec000383ffff */
.L_x_12138:
[----:B-1----:R1:W2:Y:S02]  /*12bf0*/  SYNCS.PHASECHK.TRANS64.TRYWAIT P0, [R23+URZ+0x2d820], R0 ;  /* 0x02d82000170075a7 */ /* 0x0022a4000800017f */
[----:B--2---:R-:W-:Y:S05]  /*12c00*/  @!P0 NANOSLEEP.SYNCS 0x989680 ;  /* 0x009896800000895d */ /* 0x004fea0003900000 */
[----:B------:R-:W2:Y:S02]  /*12c10*/  @!P0 SYNCS.PHASECHK.TRANS64 P0, [R23+URZ+0x2d820], R0 ;  /* 0x02d82000170085a7 */ /* 0x000ea4000800007f */
[----:B--2---:R-:W-:Y:S05]  /*12c20*/  @!P0 BRA `(.L_x_12138) ;  /* 0xfffffffc00f08947 */ /* 0x004fea000383ffff */
[----:B------:R-:W-:Y:S05]  /*12c30*/  BRA `(.L_x_12217) ;  /* 0xffffffc400b87947 */ /* 0x000fea000383ffff */
.L_x_12143:
[----:B0-----:R0:W1:Y:S02]  /*12c40*/  SYNCS.PHASECHK.TRANS64.TRYWAIT P0, [R5+URZ+0x2d840], R0 ;  /* 0x02d84000050075a7 */ /* 0x001064000800017f */
[----:B-1----:R-:W-:Y:S05]  /*12c50*/  @!P0 NANOSLEEP.SYNCS 0x989680 ;  /* 0x009896800000895d */ /* 0x002fea0003900000 */
[----:B------:R-:W1:Y:S02]  /*12c60*/  @!P0 SYNCS.PHASECHK.TRANS64 P0, [R5+URZ+0x2d840], R0 ;  /* 0x02d84000050085a7 */ /* 0x000e64000800007f */
[----:B-1----:R-:W-:Y:S05]  /*12c70*/  @!P0 BRA `(.L_x_12143) ;  /* 0xfffffffc00f08947 */ /* 0x002fea000383ffff */
[----:B------:R-:W-:Y:S05]  /*12c80*/  BRA `(.L_x_12218) ;  /* 0xffffffc800a87947 */ /* 0x000fea000383ffff */
.L_x_12144:
        /* <DEDUP_REMOVED lines=8> */
.L_x_12220:
[----:B------:R-:W-:Y:S05]  /*12d10*/  BSYNC B1 ;  /* 0x0000000000017941 */ /* 0x000fea0003800000 */
.L_x_12219:
[----:B------:R-:W0:Y:S01]  /*12d20*/  S2R R21, SR_TID.X ;  /* 0x0000000000157919 */ /* 0x000e220000002100 */
[----:B------:R-:W-:Y:S01]  /*12d30*/  IMAD.MOV.U32 R13, RZ, RZ, R6 ;  /* 0x000000ffff0d7224 */ /* 0x000fe200078e0006 */
[----:B------:R-:W-:Y:S01]  /*12d40*/  MOV R15, 0xffffffff ;  /* 0xffffffff000f7802 */ /* 0x000fe20000000f00 */
[----:B------:R-:W-:Y:S01]  /*12d50*/  IMAD.MOV.U32 R12, RZ, RZ, RZ ;  /* 0x000000ffff0c7224 */ /* 0x000fe200078e00ff */
[----:B------:R-:W-:Y:S01]  /*12d60*/  LOP3.LUT R22, R22, 0xfffffeff, RZ, 0xc0, !PT ;  /* 0xfffffeff16167812 */ /* 0x000fe200078ec0ff */
[----:B------:R-:W-:Y:S02]  /*12d70*/  IMAD.MOV.U32 R11, RZ, RZ, 0x1c1f ;  /* 0x00001c1fff0b7424 */ /* 0x000fe400078e00ff */
[----:B------:R-:W-:Y:S01]  /*12d80*/  IMAD.MOV.U32 R3, RZ, RZ, R14 ;  /* 0x000000ffff037224 */ /* 0x000fe200078e000e */
[----:B------:R-:W-:Y:S01]  /*12d90*/  @P1 LOP3.LUT R22, R22, 0x100, RZ, 0xfc, !PT ;  /* 0x0000010016161812 */ /* 0x000fe200078efcff */
[----:B------:R-:W-:-:S07]  /*12da0*/  IMAD R4, R4, 0x2, R23 ;  /* 0x0000000204047824 */ /* 0x000fce00078e0217 */
[----:B0-----:R-:W-:Y:S05]  /*12db0*/  WARPSYNC.COLLECTIVE R15, `(.L_x_12221) ;  /* 0x000000000f087348 */ /* 0x001fea0003c00000 */
[----:B------:R1:W2:Y:S02]  /*12dc0*/  SHFL.IDX P6, R14, R13, R12, R11 ;  /* 0x0000000c0d0e7389 */ /* 0x0002a400000c000b */
[----:B012---:R-:W-:Y:S01]  /*12dd0*/  ENDCOLLECTIVE ;  /* 0x000000000000791b */ /* 0x007fe20003800000 */
.L_x_12221:
        /* <DEDUP_REMOVED lines=8> */
.L_x_12222:
        /* <DEDUP_REMOVED lines=11> */
[----:B0-----:R-:W-:-:S07]  /*12f10*/  MOV R3, R14 ;  /* 0x0000000e00037202 */ /* 0x001fce0000000f00 */
[----:B------:R-:W-:Y:S05]  /*12f20*/  WARPSYNC.COLLECTIVE R15, `(.L_x_12223) ;  /* 0x000000000f087348 */ /* 0x000fea0003c00000 */
[----:B------:R0:W1:Y:S02]  /*12f30*/  SHFL.IDX P6, R14, R13, R12, R11 ;  /* 0x0000000c0d0e7389 */ /* 0x00006400000c000b */
[----:B01----:R-:W-:Y:S01]  /*12f40*/  ENDCOLLECTIVE ;  /* 0x000000000000791b */ /* 0x003fe20003800000 */
.L_x_12223:
[----:B------:R-:W-:Y:S02]  /*12f50*/  IMAD.MOV.U32 R13, RZ, RZ, R7 ;  /* 0x000000ffff0d7224 */ /* 0x000fe400078e0007 */
[----:B------:R-:W-:Y:S02]  /*12f60*/  IMAD.MOV.U32 R12, RZ, RZ, 0x2 ;  /* 0x00000002ff0c7424 */ /* 0x000fe400078e00ff */
[----:B------:R-:W-:-:S07]  /*12f70*/  IMAD.MOV.U32 R2, RZ, RZ, R14 ;  /* 0x000000ffff027224 */ /* 0x000fce00078e000e */
[----:B------:R-:W-:Y:S05]  /*12f80*/  WARPSYNC.COLLECTIVE R15, `(.L_x_12224) ;  /* 0x000000000f087348 */ /* 0x000fea0003c00000 */
[----:B------:R0:W1:Y:S02]  /*12f90*/  SHFL.IDX P6, R14, R13, R12, R11 ;  /* 0x0000000c0d0e7389 */ /* 0x00006400000c000b */
[----:B01----:R-:W-:Y:S01]  /*12fa0*/  ENDCOLLECTIVE ;  /* 0x000000000000791b */ /* 0x003fe20003800000 */
.L_x_12224:
[----:B------:R-:W-:-:S05]  /*12fb0*/  IADD3 R2, P0, R2, R0, RZ ;  /* 0x0000000002027210 */ /* 0x000fca0007f1e0ff */
[----:B------:R-:W-:-:S05]  /*12fc0*/  IMAD.X R3, RZ, RZ, R3, P0 ;  /* 0x000000ffff037224 */ /* 0x000fca00000e0603 */
        /* <DEDUP_REMOVED lines=11> */
.L_x_12225:
[----:B------:R-:W-:Y:S02]  /*13080*/  IMAD.MOV.U32 R13, RZ, RZ, R7 ;  /* 0x000000ffff0d7224 */ /* 0x000fe400078e0007 */
[----:B------:R-:W-:Y:S02]  /*13090*/  IMAD.MOV.U32 R12, RZ, RZ, 0x3 ;  /* 0x00000003ff0c7424 */ /* 0x000fe400078e00ff */
[----:B------:R-:W-:-:S07]  /*130a0*/  IMAD.MOV.U32 R2, RZ, RZ, R14 ;  /* 0x000000ffff027224 */ /* 0x000fce00078e000e */
[----:B------:R-:W-:Y:S05]  /*130b0*/  WARPSYNC.COLLECTIVE R15, `(.L_x_12226) ;  /* 0x000000000f087348 */ /* 0x000fea0003c00000 */
[----:B------:R0:W1:Y:S02]  /*130c0*/  SHFL.IDX P6, R14, R13, R12, R11 ;  /* 0x0000000c0d0e7389 */ /* 0x00006400000c000b */
[----:B01----:R-:W-:Y:S01]  /*130d0*/  ENDCOLLECTIVE ;  /* 0x000000000000791b */ /* 0x003fe20003800000 */
.L_x_12226:
        /* <DEDUP_REMOVED lines=14> */
.L_x_12227:
[----:B------:R-:W-:Y:S01]  /*131c0*/  MOV R2, R14 ;  /* 0x0000000e00027202 */ /* 0x000fe20000000f00 */
[----:B------:R-:W-:Y:S06]  /*131d0*/  BRA `(.L_x_12228) ;  /* 0xffffffc800487947 */ /* 0x000fec000383ffff */
.L_x_12149:
[----:B-1----:R1:W2:Y:S02]  /*131e0*/  SYNCS.PHASECHK.TRANS64.TRYWAIT P0, [R5+URZ+0x2d860], R2 ;  /* 0x02d86002050075a7 */ /* 0x0022a4000800017f */
[----:B--2---:R-:W-:Y:S05]  /*131f0*/  @!P0 NANOSLEEP.SYNCS 0x989680 ;  /* 0x009896800000895d */ /* 0x004fea0003900000 */
[----:B------:R-:W2:Y:S02]  /*13200*/  @!P0 SYNCS.PHASECHK.TRANS64 P0, [R5+URZ+0x2d860], R2 ;  /* 0x02d86002050085a7 */ /* 0x000ea4000800007f */
[----:B--2---:R-:W-:Y:S05]  /*13210*/  @!P0 BRA `(.L_x_12149) ;  /* 0xfffffffc00f08947 */ /* 0x004fea000383ffff */
[----:B------:R-:W-:Y:S05]  /*13220*/  BRA `(.L_x_12229) ;  /* 0xffffffc800ac7947 */ /* 0x000fea000383ffff */
.L_x_12150:
        /* <DEDUP_REMOVED lines=8> */
.L_x_12231:
[----:B------:R-:W-:Y:S05]  /*132b0*/  BSYNC B1 ;  /* 0x0000000000017941 */ /* 0x000fea0003800000 */
.L_x_12230:
        /* <DEDUP_REMOVED lines=9> */
.L_x_12232:
[----:B------:R-:W-:Y:S01]  /*13350*/  IMAD.MOV.U32 R13, RZ, RZ, R25 ;  /* 0x000000ffff0d7224 */ /* 0x000fe200078e0019 */
[----:B------:R-:W-:Y:S01]  /*13360*/  MOV R12, 0x1 ;  /* 0x00000001000c7802 */ /* 0x000fe20000000f00 */
[----:B------:R-:W-:-:S07]  /*13370*/  IMAD.MOV.U32 R2, RZ, RZ, R14 ;  /* 0x000000ffff027224 */ /* 0x000fce00078e000e */
[----:B------:R-:W-:Y:S05]  /*13380*/  WARPSYNC.COLLECTIVE R15, `(.L_x_12233) ;  /* 0x000000000f087348 */ /* 0x000fea0003c00000 */
[----:B------:R0:W1:Y:S02]  /*13390*/  SHFL.IDX P6, R14, R13, R12, R11 ;  /* 0x0000000c0d0e7389 */ /* 0x00006400000c000b */
[----:B01----:R-:W-:Y:S01]  /*133a0*/  ENDCOLLECTIVE ;  /* 0x000000000000791b */ /* 0x003fe20003800000 */
.L_x_12233:
        /* <DEDUP_REMOVED lines=16> */
.L_x_12234:
[----:B------:R-:W-:Y:S02]  /*134b0*/  IMAD.MOV.U32 R13, RZ, RZ, R25 ;  /* 0x000000ffff0d7224 */ /* 0x000fe400078e0019 */
[----:B------:R-:W-:Y:S02]  /*134c0*/  IMAD.MOV.U32 R12, RZ, RZ, 0x2 ;  /* 0x00000002ff0c7424 */ /* 0x000fe400078e00ff */
[----:B------:R-:W-:-:S07]  /*134d0*/  IMAD.MOV.U32 R2, RZ, RZ, R14 ;  /* 0x000000ffff027224 */ /* 0x000fce00078e000e */
[----:B------:R-:W-:Y:S05]  /*134e0*/  WARPSYNC.COLLECTIVE R15, `(.L_x_12235) ;  /* 0x000000000f087348 */ /* 0x000fea0003c00000 */
[----:B------:R0:W1:Y:S02]  /*134f0*/  SHFL.IDX P6, R14, R13, R12, R11 ;  /* 0x0000000c0d0e7389 */ /* 0x00006400000c000b */
[----:B01----:R-:W-:Y:S01]  /*13500*/  ENDCOLLECTIVE ;  /* 0x000000000000791b */ /* 0x003fe20003800000 */
.L_x_12235:
        /* <DEDUP_REMOVED lines=16> */
.L_x_12236:
[----:B------:R-:W-:Y:S02]  /*13610*/  IMAD.MOV.U32 R13, RZ, RZ, R25 ;  /* 0x000000ffff0d7224 */ /* 0x000fe400078e0019 */
[----:B------:R-:W-:Y:S02]  /*13620*/  IMAD.MOV.U32 R12, RZ, RZ, 0x3 ;  /* 0x00000003ff0c7424 */ /* 0x000fe400078e00ff */
[----:B------:R-:W-:-:S07]  /*13630*/  IMAD.MOV.U32 R2, RZ, RZ, R14 ;  /* 0x000000ffff027224 */ /* 0x000fce00078e000e */
[----:B------:R-:W-:Y:S05]  /*13640*/  WARPSYNC.COLLECTIVE R15, `(.L_x_12237) ;  /* 0x000000000f087348 */ /* 0x000fea0003c00000 */
[----:B------:R0:W1:Y:S02]  /*13650*/  SHFL.IDX P6, R14, R13, R12, R11 ;  /* 0x0000000c0d0e7389 */ /* 0x00006400000c000b */
[----:B01----:R-:W-:Y:S01]  /*13660*/  ENDCOLLECTIVE ;  /* 0x000000000000791b */ /* 0x003fe20003800000 */
.L_x_12237:
        /* <DEDUP_REMOVED lines=13> */
.L_x_12238:
        /* <DEDUP_REMOVED lines=8> */
.L_x_12158:
[----:B-1----:R1:W2:Y:S02]  /*137c0*/  SYNCS.PHASECHK.TRANS64.TRYWAIT P0, [R0+URZ+0x2d860], R3 ;  /* 0x02d86003000075a7 */ /* 0x0022a4000800017f */
[----:B--2---:R-:W-:Y:S05]  /*137d0*/  @!P0 NANOSLEEP.SYNCS 0x989680 ;  /* 0x009896800000895d */ /* 0x004fea0003900000 */
[----:B------:R-:W2:Y:S02]  /*137e0*/  @!P0 SYNCS.PHASECHK.TRANS64 P0, [R0+URZ+0x2d860], R3 ;  /* 0x02d86003000085a7 */ /* 0x000ea4000800007f */
[----:B--2---:R-:W-:Y:S05]  /*137f0*/  @!P0 BRA `(.L_x_12158) ;  /* 0xfffffffc00f08947 */ /* 0x004fea000383ffff */
[----:B------:R-:W-:Y:S05]  /*13800*/  BRA `(.L_x_12240) ;  /* 0xffffffcc00407947 */ /* 0x000fea000383ffff */
.L_x_12159:
        /* <DEDUP_REMOVED lines=8> */
.L_x_12242:
[----:B------:R-:W-:Y:S05]  /*13890*/  BSYNC B0 ;  /* 0x0000000000007941 */ /* 0x000fea0003800000 */
.L_x_12241:
[----:B------:R-:W0:Y:S01]  /*138a0*/  S2R R2, SR_TID.X ;  /* 0x0000000000027919 */ /* 0x000e220000002100 */
[----:B------:R-:W-:Y:S01]  /*138b0*/  MOV R13, R24 ;  /* 0x00000018000d7202 */ /* 0x000fe20000000f00 */
[----:B------:R-:W-:Y:S01]  /*138c0*/  IMAD.MOV.U32 R12, RZ, RZ, RZ ;  /* 0x000000ffff0c7224 */ /* 0x000fe200078e00ff */
[----:B------:R-:W-:Y:S01]  /*138d0*/  LEA R4, R4, R23, 0x1 ;  /* 0x0000001704047211 */ /* 0x000fe200078e08ff */
[----:B------:R-:W-:Y:S02]  /*138e0*/  IMAD.MOV.U32 R11, RZ, RZ, 0x1c1f ;  /* 0x00001c1fff0b7424 */ /* 0x000fe400078e00ff */
[----:B------:R-:W-:Y:S02]  /*138f0*/  IMAD.MOV.U32 R15, RZ, RZ, -0x1 ;  /* 0xffffffffff0f7424 */ /* 0x000fe400078e00ff */
[----:B------:R-:W-:-:S07]  /*13900*/  IMAD.MOV.U32 R3, RZ, RZ, R14 ;  /* 0x000000ffff037224 */ /* 0x000fce00078e000e */
[----:B0-----:R-:W-:Y:S05]  /*13910*/  WARPSYNC.COLLECTIVE R15, `(.L_x_12243) ;  /* 0x000000000f087348 */ /* 0x001fea0003c00000 */
[----:B------:R1:W2:Y:S02]  /*13920*/  SHFL.IDX P6, R14, R13, R12, R11 ;  /* 0x0000000c0d0e7389 */ /* 0x0002a400000c000b */
[----:B012---:R-:W-:Y:S01]  /*13930*/  ENDCOLLECTIVE ;  /* 0x000000000000791b */ /* 0x007fe20003800000 */
.L_x_12243:
        /* <DEDUP_REMOVED lines=17> */
.L_x_12244:
        /* <DEDUP_REMOVED lines=14> */
.L_x_12245:
[----:B------:R-:W-:Y:S01]  /*13b30*/  IMAD.MOV.U32 R13, RZ, RZ, R25 ;  /* 0x000000ffff0d7224 */ /* 0x000fe200078e0019 */
[----:B------:R-:W-:Y:S02]  /*13b40*/  MOV R12, 0x2 ;  /* 0x00000002000c7802 */ /* 0x000fe40000000f00 */
[----:B------:R-:W-:-:S13]  /*13b50*/  IADD3 R2, P4, R14, R5, RZ ;  /* 0x000000050e027210 */ /* 0x000fda0007f9e0ff */
[----:B------:R-:W-:Y:S05]  /*13b60*/  WARPSYNC.COLLECTIVE R15, `(.L_x_12246) ;  /* 0x000000000f087348 */ /* 0x000fea0003c00000 */
[----:B------:R0:W1:Y:S02]  /*13b70*/  SHFL.IDX P6, R14, R13, R12, R11 ;  /* 0x0000000c0d0e7389 */ /* 0x00006400000c000b */
[----:B01----:R-:W-:Y:S01]  /*13b80*/  ENDCOLLECTIVE ;  /* 0x000000000000791b */ /* 0x003fe20003800000 */
.L_x_12246:
        /* <DEDUP_REMOVED lines=15> */
.L_x_12247:
[----:B------:R-:W-:Y:S02]  /*13c80*/  IMAD.MOV.U32 R13, RZ, RZ, R25 ;  /* 0x000000ffff0d7224 */ /* 0x000fe400078e0019 */
[----:B------:R-:W-:Y:S01]  /*13c90*/  IMAD.MOV.U32 R12, RZ, RZ, 0x3 ;  /* 0x00000003ff0c7424 */ /* 0x000fe200078e00ff */
[----:B------:R-:W-:-:S13]  /*13ca0*/  IADD3 R2, P4, R14, R5, RZ ;  /* 0x000000050e027210 */ /* 0x000fda0007f9e0ff */
[----:B------:R-:W-:Y:S05]  /*13cb0*/  WARPSYNC.COLLECTIVE R15, `(.L_x_12248) ;  /* 0x000000000f087348 */ /* 0x000fea0003c00000 */
[----:B------:R0:W1:Y:S02]  /*13cc0*/  SHFL.IDX P6, R14, R13, R12, R11 ;  /* 0x0000000c0d0e7389 */ /* 0x00006400000c000b */
[----:B01----:R-:W-:Y:S01]  /*13cd0*/  ENDCOLLECTIVE ;  /* 0x000000000000791b */ /* 0x003fe20003800000 */
.L_x_12248:
[----:B------:R-:W-:Y:S01]  /*13ce0*/  IMAD.X R3, RZ, RZ, R3, P4 ;  /* 0x000000ffff037224 */ /* 0x000fe200020e0603 */
[----:B------:R-:W-:-:S04]  /*13cf0*/  ISETP.LT.OR P4, PT, R6, 0x41, P1 ;  /* 0x000000410600780c */ /* 0x000fc80000f81670 */
[----:B------:R-:W-:Y:S01]  /*13d00*/  @!PT LDS RZ, [RZ] ;  /* 0x00000000fffff984 */ /* 0x000fe20000000800 */
[----:B------:R-:W-:Y:S01]  /*13d10*/  @!PT LDS RZ, [RZ] ;  /* 0x00000000fffff984 */ /* 0x000fe20000000800 */
[----:B------:R-:W-:Y:S01]  /*13d20*/  @!PT LDS RZ, [RZ] ;  /* 0x00000000fffff984 */ /* 0x000fe20000000800 */
[----:B------:R0:W-:Y:S01]  /*13d30*/  LDGSTS.E.BYPASS.LTC128B.128 [R4+0x1400], desc[UR36][R2.64], !P3 ;  /* 0x0140000002047fae */ /* 0x0001e2000d901d64 */
[----:B------:R-:W-:Y:S02]  /*13d40*/  ISETP.LT.OR P3, PT, R6, 0x41, P0 ;  /* 0x000000410600780c */ /* 0x000fe40000761670 */
[----:B------:R-:W-:-:S06]  /*13d50*/  MOV R13, R24 ;  /* 0x00000018000d7202 */ /* 0x000fcc0000000f00 */
[----:B------:R0:W-:Y:S05]  /*13d60*/  LDGSTS.E.BYPASS.LTC128B.128 [R4+0x3400], desc[UR36][R2.64+0x40], !P4 ;  /* 0x0340004002047fae */ /* 0x0001ea000e101d64 */
[----:B------:R0:W-:Y:S01]  /*13d70*/  LDGSTS.E.BYPASS.LTC128B.128 [R4+0x5400], desc[UR36][R2.64+0x80], !P3 ;  /* 0x0540008002047fae */ /* 0x0001e2000d901d64 */
[----:B------:R-:W-:-:S07]  /*13d80*/  IMAD.MOV.U32 R25, RZ, RZ, R14 ;  /* 0x000000ffff197224 */ /* 0x000fce00078e000e */
[----:B0-----:R-:W-:Y:S05]  /*13d90*/  WARPSYNC.COLLECTIVE R15, `(.L_x_12249) ;  /* 0x000000000f087348 */ /* 0x001fea0003c00000 */
[----:B------:R1:W2:Y:S02]  /*13da0*/  SHFL.IDX P6, R14, R13, R12, R11 ;  /* 0x0000000c0d0e7389 */ /* 0x0002a400000c000b */
[----:B012---:R-:W-:Y:S01]  /*13db0*/  ENDCOLLECTIVE ;  /* 0x000000000000791b */ /* 0x007fe20003800000 */
.L_x_12249:
[----:B------:R-:W-:Y:S05]  /*13dc0*/  BRA `(.L_x_12250) ;  /* 0xffffffc800b47947 */ /* 0x000fea000383ffff */
.L_x_12164:
        /* <DEDUP_REMOVED lines=8> */
.L_x_12252:
[----:B------:R-:W-:Y:S05]  /*13e50*/  BSYNC B0 ;  /* 0x0000000000007941 */ /* 0x000fea0003800000 */
.L_x_12251:
[----:B------:R-:W-:Y:S01]  /*13e60*/  IMAD.MOV.U32 R13, RZ, RZ, R16 ;  /* 0x000000ffff0d7224 */ /* 0x000fe200078e0010 */
[----:B------:R-:W-:Y:S01]  /*13e70*/  MOV R12, 0x1 ;  /* 0x00000001000c7802 */ /* 0x000fe20000000f00 */
[----:B------:R-:W-:Y:S02]  /*13e80*/  IMAD.MOV.U32 R11, RZ, RZ, 0x1f ;  /* 0x0000001fff0b7424 */ /* 0x000fe400078e00ff */
[----:B------:R-:W-:Y:S02]  /*13e90*/  IMAD.MOV.U32 R15, RZ, RZ, -0x1 ;  /* 0xffffffffff0f7424 */ /* 0x000fe400078e00ff */
[----:B------:R-:W-:Y:S02]  /*13ea0*/  IMAD.IADD R5, R19, 0x1, R7 ;  /* 0x0000000113057824 */ /* 0x000fe400078e0207 */
[----:B------:R-:W-:-:S07]  /*13eb0*/  IMAD.MOV.U32 R0, RZ, RZ, R14 ;  /* 0x000000ffff007224 */ /* 0x000fce00078e000e */
[----:B------:R-:W-:Y:S05]  /*13ec0*/  WARPSYNC.COLLECTIVE R15, `(.L_x_12253) ;  /* 0x000000000f087348 */ /* 0x000fea0003c00000 */
[----:B------:R0:W1:Y:S02]  /*13ed0*/  SHFL.IDX P6, R14, R13, R12, R11 ;  /* 0x0000000c0d0e7389 */ /* 0x00006400000c000b */
[----:B01----:R-:W-:Y:S01]  /*13ee0*/  ENDCOLLECTIVE ;  /* 0x000000000000791b */ /* 0x003fe20003800000 */
.L_x_12253:
        /* <DEDUP_REMOVED lines=13> */
[----:B------:R-:W-:-:S04]  /*13fc0*/  ISETP.NE.AND P1, PT, R7, RZ, PT ;  /* 0x000000ff0700720c */ /* 0x000fc80003f25270 */
[----:B------:R-:W-:-:S09]  /*13fd0*/  MOV R13, R2 ;  /* 0x00000002000d7202 */ /* 0x000fd20000000f00 */
[----:B------:R-:W-:Y:S05]  /*13fe0*/  WARPSYNC.COLLECTIVE R15, `(.L_x_12254) ;  /* 0x000000000f087348 */ /* 0x000fea0003c00000 */
[----:B------:R0:W1:Y:S02]  /*13ff0*/  SHFL.UP P6, R14, R13, R12, R11 ;  /* 0x0400000c0d0e7389 */ /* 0x00006400000c000b */
[----:B01----:R-:W-:Y:S01]  /*14000*/  ENDCOLLECTIVE ;  /* 0x000000000000791b */ /* 0x003fe20003800000 */
.L_x_12254:
[----:B------:R-:W-:Y:S01]  /*14010*/  IMAD.MOV.U32 R12, RZ, RZ, 0x2 ;  /* 0x00000002ff0c7424 */ /* 0x000fe200078e00ff */
[----:B------:R-:W-:-:S05]  /*14020*/  SEL R5, R14, RZ, P1 ;  /* 0x000000ff0e057207 */ /* 0x000fca0000800000 */
[----:B------:R-:W-:-:S04]  /*14030*/  IMAD.IADD R4, R2, 0x1, R5 ;  /* 0x0000000102047824 */ /* 0x000fc800078e0205 */
[----:B------:R-:W-:-:S07]  /*14040*/  IMAD.MOV.U32 R13, RZ, RZ, R4 ;  /* 0x000000ffff0d7224 */ /* 0x000fce00078e0004 */
[----:B------:R-:W-:Y:S05]  /*14050*/  WARPSYNC.COLLECTIVE R15, `(.L_x_12255) ;  /* 0x000000000f087348 */ /* 0x000fea0003c00000 */
[----:B------:R0:W1:Y:S02]  /*14060*/  SHFL.UP P6, R14, R13, R12, R11 ;  /* 0x0400000c0d0e7389 */ /* 0x00006400000c000b */
[----:B01----:R-:W-:Y:S01]  /*14070*/  ENDCOLLECTIVE ;  /* 0x000000000000791b */ /* 0x003fe20003800000 */
.L_x_12255:
[----:B------:R-:W-:Y:S02]  /*14080*/  MOV R12, 0x4 ;  /* 0x00000004000c7802 */ /* 0x000fe40000000f00 */
[----:B------:R-:W-:-:S05]  /*14090*/  SEL R5, R14, RZ, P2 ;  /* 0x000000ff0e057207 */ /* 0x000fca0001000000 */
[----:B------:R-:W-:-:S04]  /*140a0*/  IMAD.IADD R5, R4, 0x1, R5 ;  /* 0x0000000104057824 */ /* 0x000fc800078e0205 */
[----:B------:R-:W-:-:S07]  /*140b0*/  IMAD.MOV.U32 R13, RZ, RZ, R5 ;  /* 0x000000ffff0d7224 */ /* 0x000fce00078e0005 */
[----:B------:R-:W-:Y:S05]  /*140c0*/  WARPSYNC.COLLECTIVE R15, `(.L_x_12256) ;  /* 0x000000000f087348 */ /* 0x000fea0003c00000 */
[----:B------:R0:W1:Y:S02]  /*140d0*/  SHFL.UP P6, R14, R13, R12, R11 ;  /* 0x0400000c0d0e7389 */ /* 0x00006400000c000b */
[----:B01----:R-:W-:Y:S01]  /*140e0*/  ENDCOLLECTIVE ;  /* 0x000000000000791b */ /* 0x003fe20003800000 */
.L_x_12256:
[----:B------:R-:W-:Y:S01]  /*140f0*/  IMAD.MOV.U32 R12, RZ, RZ, 0x8 ;  /* 0x00000008ff0c7424 */ /* 0x000fe200078e00ff */
[----:B------:R-:W-:-:S05]  /*14100*/  SEL R6, R14, RZ, P3 ;  /* 0x000000ff0e067207 */ /* 0x000fca0001800000 */
[----:B------:R-:W-:-:S04]  /*14110*/  IMAD.IADD R6, R5, 0x1, R6 ;  /* 0x0000000105067824 */ /* 0x000fc800078e0206 */
[----:B------:R-:W-:-:S07]  /*14120*/  IMAD.MOV.U32 R13, RZ, RZ, R6 ;  /* 0x000000ffff0d7224 */ /* 0x000fce00078e0006 */
[----:B------:R-:W-:Y:S05]  /*14130*/  WARPSYNC.COLLECTIVE R15, `(.L_x_12257) ;  /* 0x000000000f087348 */ /* 0x000fea0003c00000 */
[----:B------:R0:W1:Y:S02]  /*14140*/  SHFL.UP P6, R14, R13, R12, R11 ;  /* 0x0400000c0d0e7389 */ /* 0x00006400000c000b */
[----:B01----:R-:W-:Y:S01]  /*14150*/  ENDCOLLECTIVE ;  /* 0x000000000000791b */ /* 0x003fe20003800000 */
.L_x_12257:
[----:B------:R-:W-:Y:S01]  /*14160*/  IMAD.MOV.U32 R12, RZ, RZ, 0x10 ;  /* 0x00000010ff0c7424 */ /* 0x000fe200078e00ff */
[----:B------:R-:W-:-:S05]  /*14170*/  SEL R3, R14, RZ, P4 ;  /* 0x000000ff0e037207 */ /* 0x000fca0002000000 */
[----:B------:R-:W-:-:S04]  /*14180*/  IMAD.IADD R4, R6, 0x1, R3 ;  /* 0x0000000106047824 */ /* 0x000fc800078e0203 */
[----:B------:R-:W-:-:S07]  /*14190*/  IMAD.MOV.U32 R13, RZ, RZ, R4 ;  /* 0x000000ffff0d7224 */ /* 0x000fce00078e0004 */
[----:B------:R-:W-:Y:S05]  /*141a0*/  WARPSYNC.COLLECTIVE R15, `(.L_x_12258) ;  /* 0x000000000f087348 */ /* 0x000fea0003c00000 */
[----:B------:R0:W1:Y:S02]  /*141b0*/  SHFL.UP P6, R14, R13, R12, R11 ;  /* 0x0400000c0d0e7389 */ /* 0x00006400000c000b */
[----:B01----:R-:W-:Y:S01]  /*141c0*/  ENDCOLLECTIVE ;  /* 0x000000000000791b */ /* 0x003fe20003800000 */
.L_x_12258:
        /* <DEDUP_REMOVED lines=8> */
.L_x_12259:
[----:B------:R-:W-:Y:S05]  /*14250*/  BRA `(.L_x_12260) ;  /* 0xffffffc800c87947 */ /* 0x000fea000383ffff */
.L_x_12169:
[----:B------:R-:W-:Y:S01]  /*14260*/  BSSY B0, `(.L_x_12261) ;  /* 0x0000008000007945 */ /* 0x000fe20003800000 */
[----:B-----5:R-:W-:Y:S01]  /*14270*/  IMAD.MOV.U32 R13, RZ, RZ, R2 ;  /* 0x000000ffff0d7224 */ /* 0x020fe200078e0002 */
[----:B------:R-:W-:Y:S01]  /*14280*/  MOV R15, 0xffffffff ;  /* 0xffffffff000f7802 */ /* 0x000fe20000000f00 */
[----:B------:R-:W-:Y:S02]  /*14290*/  IMAD.MOV.U32 R12, RZ, RZ, 0x1 ;  /* 0x00000001ff0c7424 */ /* 0x000fe400078e00ff */
[----:B------:R-:W-:-:S07]  /*142a0*/  IMAD.MOV.U32 R11, RZ, RZ, RZ ;  /* 0x000000ffff0b7224 */ /* 0x000fce00078e00ff */
[----:B01----:R-:W-:Y:S05]  /*142b0*/  WARPSYNC.COLLECTIVE R15, `(.L_x_12262) ;  /* 0x000000000f087348 */ /* 0x003fea0003c00000 */
[----:B------:R2:W3:Y:S02]  /*142c0*/  SHFL.UP P6, R14, R13, R12, R11 ;  /* 0x0400000c0d0e7389 */ /* 0x0004e400000c000b */
[----:B0123--:R-:W-:Y:S01]  /*142d0*/  ENDCOLLECTIVE ;  /* 0x000000000000791b */ /* 0x00ffe20003800000 */
.L_x_12262:
[----:B------:R-:W-:Y:S05]  /*142e0*/  BSYNC B0 ;  /* 0x0000000000007941 */ /* 0x000fea0003800000 */
.L_x_12261:
        /* <DEDUP_REMOVED lines=8> */
.L_x_12263:
[----:B------:R-:W-:Y:S02]  /*14370*/  MOV R12, 0x4 ;  /* 0x00000004000c7802 */ /* 0x000fe40000000f00 */
[----:B------:R-:W-:-:S05]  /*14380*/  SEL R14, R14, RZ, P2 ;  /* 0x000000ff0e0e7207 */ /* 0x000fca0001000000 */
[----:B------:R-:W-:-:S04]  /*14390*/  IMAD.IADD R3, R13, 0x1, R14 ;  /* 0x000000010d037824 */ /* 0x000fc800078e020e */
[----:B------:R-:W-:-:S07]  /*143a0*/  IMAD.MOV.U32 R13, RZ, RZ, R3 ;  /* 0x000000ffff0d7224 */ /* 0x000fce00078e0003 */
[----:B------:R-:W-:Y:S05]  /*143b0*/  WARPSYNC.COLLECTIVE R15, `(.L_x_12264) ;  /* 0x000000000f087348 */ /* 0x000fea0003c00000 */
[----:B------:R0:W1:Y:S02]  /*143c0*/  SHFL.UP P6, R14, R13, R12, R11 ;  /* 0x0400000c0d0e7389 */ /* 0x00006400000c000b */
[----:B01----:R-:W-:Y:S01]  /*143d0*/  ENDCOLLECTIVE ;  /* 0x000000000000791b */ /* 0x003fe20003800000 */
.L_x_12264:
[----:B------:R-:W-:Y:S01]  /*143e0*/  IMAD.MOV.U32 R12, RZ, RZ, 0x8 ;  /* 0x00000008ff0c7424 */ /* 0x000fe200078e00ff */
[----:B------:R-:W-:-:S05]  /*143f0*/  SEL R4, R14, RZ, P3 ;  /* 0x000000ff0e047207 */ /* 0x000fca0001800000 */
[----:B------:R-:W-:-:S04]  /*14400*/  IMAD.IADD R4, R3, 0x1, R4 ;  /* 0x0000000103047824 */ /* 0x000fc800078e0204 */
[----:B------:R-:W-:-:S07]  /*14410*/  IMAD.MOV.U32 R13, RZ, RZ, R4 ;  /* 0x000000ffff0d7224 */ /* 0x000fce00078e0004 */
[----:B------:R-:W-:Y:S05]  /*14420*/  WARPSYNC.COLLECTIVE R15, `(.L_x_12265) ;  /* 0x000000000f087348 */ /* 0x000fea0003c00000 */
[----:B------:R0:W1:Y:S02]  /*14430*/  SHFL.UP P6, R14, R13, R12, R11 ;  /* 0x0400000c0d0e7389 */ /* 0x00006400000c000b */
[----:B01----:R-:W-:Y:S01]  /*14440*/  ENDCOLLECTIVE ;  /* 0x000000000000791b */ /* 0x003fe20003800000 */
.L_x_12265:
[----:B------:R-:W-:Y:S01]  /*14450*/  IMAD.MOV.U32 R12, RZ, RZ, 0x10 ;  /* 0x00000010ff0c7424 */ /* 0x000fe200078e00ff */
[----:B------:R-:W-:-:S05]  /*14460*/  SEL R5, R14, RZ, P4 ;  /* 0x000000ff0e057207 */ /* 0x000fca0002000000 */
[----:B------:R-:W-:-:S04]  /*14470*/  IMAD.IADD R5, R4, 0x1, R5 ;  /* 0x0000000104057824 */ /* 0x000fc800078e0205 */
[----:B------:R-:W-:-:S07]  /*14480*/  IMAD.MOV.U32 R13, RZ, RZ, R5 ;  /* 0x000000ffff0d7224 */ /* 0x000fce00078e0005 */
[----:B------:R-:W-:Y:S05]  /*14490*/  WARPSYNC.COLLECTIVE R15, `(.L_x_12266) ;  /* 0x000000000f087348 */ /* 0x000fea0003c00000 */
[----:B------:R0:W1:Y:S02]  /*144a0*/  SHFL.UP P6, R14, R13, R12, R11 ;  /* 0x0400000c0d0e7389 */ /* 0x00006400000c000b */
[----:B01----:R-:W-:Y:S01]  /*144b0*/  ENDCOLLECTIVE ;  /* 0x000000000000791b */ /* 0x003fe20003800000 */
.L_x_12266:
        /* <DEDUP_REMOVED lines=8> */
.L_x_12267:
[----:B------:R-:W-:Y:S05]  /*14540*/  BRA `(.L_x_12268) ;  /* 0xffffffc800a87947 */ /* 0x000fea000383ffff */
.L_x_12171:
[----:B------:R-:W-:Y:S01]  /*14550*/  BSSY B0, `(.L_x_12269) ;  /* 0x0000006000007945 */ /* 0x000fe20003800000 */
[----:B------:R-:W-:Y:S01]  /*14560*/  PLOP3.LUT P6, PT, P6, PT, PT, 0x8, 0x0 ;  /* 0x000000000000781c */ /* 0x000fe200037ce170 */
[----:B------:R-:W-:-:S12]  /*14570*/  IMAD.MOV.U32 R15, RZ, RZ, -0x1 ;  /* 0xffffffffff0f7424 */ /* 0x000fd800078e00ff */
[----:B0-----:R-:W-:Y:S05]  /*14580*/  WARPSYNC.COLLECTIVE R15, `(.L_x_12270) ;  /* 0x000000000f087348 */ /* 0x001fea0003c00000 */
[----:B------:R-:W-:Y:S01]  /*14590*/  VOTE.ANY R14, PT, P6 ;  /* 0x00000000000e7806 */ /* 0x000fe200030e0100 */
[----:B0-----:R-:W-:Y:S06]  /*145a0*/  ENDCOLLECTIVE ;  /* 0x000000000000791b */ /* 0x001fec0003800000 */
.L_x_12270:
[----:B------:R-:W-:Y:S05]  /*145b0*/  BSYNC B0 ;  /* 0x0000000000007941 */ /* 0x000fea0003800000 */
.L_x_12269:
[----:B------:R-:W-:Y:S02]  /*145c0*/  IMAD.MOV.U32 R5, RZ, RZ, R14 ;  /* 0x000000ffff057224 */ /* 0x000fe400078e000e */
[----:B------:R-:W-:Y:S02]  /*145d0*/  IMAD.MOV.U32 R13, RZ, RZ, R2 ;  /* 0x000000ffff0d7224 */ /* 0x000fe400078e0002 */
[----:B------:R-:W0:Y:S01]  /*145e0*/  POPC R6, R5 ;  /* 0x0000000500067309 */ /* 0x000e220000000000 */
[----:B------:R-:W-:Y:S02]  /*145f0*/  IMAD.MOV.U32 R11, RZ, RZ, 0x1f ;  /* 0x0000001fff0b7424 */ /* 0x000fe400078e00ff */
[----:B------:R-:W-:Y:S01]  /*14600*/  IMAD.MOV.U32 R15, RZ, RZ, -0x1 ;  /* 0xffffffffff0f7424 */ /* 0x000fe200078e00ff */
[----:B0-----:R-:W-:-:S07]  /*14610*/  MOV R12, R6 ;  /* 0x00000006000c7202 */ /* 0x001fce0000000f00 */
[----:B------:R-:W-:Y:S05]  /*14620*/  WARPSYNC.COLLECTIVE R15, `(.L_x_12271) ;  /* 0x000000000f087348 */ /* 0x000fea0003c00000 */
[----:B------:R0:W1:Y:S02]  /*14630*/  SHFL.IDX P6, R14, R13, R12, R11 ;  /* 0x0000000c0d0e7389 */ /* 0x00006400000c000b */
[----:B01----:R-:W-:Y:S01]  /*14640*/  ENDCOLLECTIVE ;  /* 0x000000000000791b */ /* 0x003fe20003800000 */
.L_x_12271:
[----:B------:R-:W-:Y:S01]  /*14650*/  IMAD.MOV.U32 R17, RZ, RZ, R14 ;  /* 0x000000ffff117224 */ /* 0x000fe200078e000e */
[----:B------:R-:W-:Y:S06]  /*14660*/  BRA `(.L_x_12272) ;  /* 0xffffffc800987947 */ /* 0x000fec000383ffff */
.L_x_12173:
[----:B------:R-:W-:Y:S01]  /*14670*/  BSSY B0, `(.L_x_12273) ;  /* 0x0000007000007945 */ /* 0x000fe20003800000 */
[----:B------:R-:W-:Y:S02]  /*14680*/  IMAD.MOV.U32 R13, RZ, RZ, R3 ;  /* 0x000000ffff0d7224 */ /* 0x000fe400078e0003 */
[----:B------:R-:W-:Y:S02]  /*14690*/  IMAD.MOV.U32 R11, RZ, RZ, 0x1f ;  /* 0x0000001fff0b7424 */ /* 0x000fe400078e00ff */
[----:B------:R-:W-:-:S07]  /*146a0*/  IMAD.MOV.U32 R15, RZ, RZ, -0x1 ;  /* 0xffffffffff0f7424 */ /* 0x000fce00078e00ff */
[----:B012---:R-:W-:Y:S05]  /*146b0*/  WARPSYNC.COLLECTIVE R15, `(.L_x_12274) ;  /* 0x000000000f087348 */ /* 0x007fea0003c00000 */
[----:B------:R3:W4:Y:S02]  /*146c0*/  SHFL.IDX P6, R14, R13, R12, R11 ;  /* 0x0000000c0d0e7389 */ /* 0x00072400000c000b */
[----:B01234-:R-:W-:Y:S01]  /*146d0*/  ENDCOLLECTIVE ;  /* 0x000000000000791b */ /* 0x01ffe20003800000 */
.L_x_12274:
[----:B------:R-:W-:Y:S05]  /*146e0*/  BSYNC B0 ;  /* 0x0000000000007941 */ /* 0x000fea0003800000 */
.L_x_12273:
[----:B------:R-:W-:Y:S01]  /*146f0*/  MOV R5, R14 ;  /* 0x0000000e00057202 */ /* 0x000fe20000000f00 */
[----:B------:R-:W-:Y:S06]  /*14700*/  BRA `(.L_x_12172) ;  /* 0xffffffc8008c7947 */ /* 0x000fec000383ffff */
.L_x_12177:
[----:B-1----:R1:W2:Y:S02]  /*14710*/  SYNCS.PHASECHK.TRANS64.TRYWAIT P0, [R5+URZ+0x2d820], R0 ;  /* 0x02d82000050075a7 */ /* 0x0022a4000800017f */
[----:B--2---:R-:W-:Y:S05]  /*14720*/  @!P0 NANOSLEEP.SYNCS 0x989680 ;  /* 0x009896800000895d */ /* 0x004fea0003900000 */
[----:B------:R-:W2:Y:S02]  /*14730*/  @!P0 SYNCS.PHASECHK.TRANS64 P0, [R5+URZ+0x2d820], R0 ;  /* 0x02d82000050085a7 */ /* 0x000ea4000800007f */
[----:B--2---:R-:W-:Y:S05]  /*14740*/  @!P0 BRA `(.L_x_12177) ;  /* 0xfffffffc00f08947 */ /* 0x004fea000383ffff */
[----:B------:R-:W-:Y:S05]  /*14750*/  BRA `(.L_x_12275) ;  /* 0xffffffd000047947 */ /* 0x000fea000383ffff */
.L_x_12178:
        /* <DEDUP_REMOVED lines=11> */
.L_x_12277:
[----:B------:R-:W-:Y:S05]  /*14810*/  BSYNC B0 ;  /* 0x0000000000007941 */ /* 0x000fea0003800000 */
.L_x_12276:
[----:B------:R-:W-:Y:S05]  /*14820*/  BRA `(.L_x_12278) ;  /* 0xffffffcc00ec7947 */ /* 0x000fea000383ffff */
.L_x_12181:
[----:B------:R-:W-:Y:S01]  /*14830*/  BSSY B1, `(.L_x_12279) ;  /* 0x0000006000017945 */ /* 0x000fe20003800000 */
[----:B------:R-:W-:-:S07]  /*14840*/  IMAD.MOV.U32 R15, RZ, RZ, -0x1 ;  /* 0xffffffffff0f7424 */ /* 0x000fce00078e00ff */
[----:B01----:R-:W-:Y:S05]  /*14850*/  WARPSYNC.COLLECTIVE R15, `(.L_x_12280) ;  /* 0x000000000f0c7348 */ /* 0x003fea0003c00000 */
[----:B------:R-:W-:Y:S02]  /*14860*/  ELECT P6, UR62, PT ;  /* 0x00000000003e782f */ /* 0x000fe400038c0000 */
[----:B------:R-:W-:Y:S01]  /*14870*/  MOV R14, UR62 ;  /* 0x0000003e000e7c02 */ /* 0x000fe20008000f00 */
[----:B01----:R-:W-:Y:S10]  /*14880*/  ENDCOLLECTIVE ;  /* 0x000000000000791b */ /* 0x003ff40003800000 */
.L_x_12280:
[----:B------:R-:W-:Y:S05]  /*14890*/  BSYNC B1 ;  /* 0x0000000000017941 */ /* 0x000fea0003800000 */
.L_x_12279:
[----:B------:R-:W-:Y:S05]  /*148a0*/  BRA `(.L_x_12281) ;  /* 0xffffffcc00e47947 */ /* 0x000fea000383ffff */
.L_x_12183:
[----:B-1----:R1:W2:Y:S02]  /*148b0*/  SYNCS.PHASECHK.TRANS64.TRYWAIT P1, [R3+URZ+0x2d840], R2 ;  /* 0x02d84002030075a7 */ /* 0x0022a4000802017f */
[----:B--2---:R-:W-:Y:S05]  /*148c0*/  @!P1 NANOSLEEP.SYNCS 0x989680 ;  /* 0x009896800000995d */ /* 0x004fea0003900000 */
[----:B------:R-:W2:Y:S02]  /*148d0*/  @!P1 SYNCS.PHASECHK.TRANS64 P1, [R3+URZ+0x2d840], R2 ;  /* 0x02d84002030095a7 */ /* 0x000ea4000802007f */
[----:B--2---:R-:W-:Y:S05]  /*148e0*/  @!P1 BRA `(.L_x_12183) ;  /* 0xfffffffc00f09947 */ /* 0x004fea000383ffff */
[----:B------:R-:W-:Y:S05]  /*148f0*/  BRA `(.L_x_12282) ;  /* 0xffffffd000047947 */ /* 0x000fea000383ffff */
.L_x_12185:
[----:B--2---:R2:W3:Y:S02]  /*14900*/  SYNCS.PHASECHK.TRANS64.TRYWAIT P1, [R5+URZ+0x2d840], R0 ;  /* 0x02d84000050075a7 */ /* 0x0044e4000802017f */
[----:B---3--:R-:W-:Y:S05]  /*14910*/  @!P1 NANOSLEEP.SYNCS 0x989680 ;  /* 0x009896800000995d */ /* 0x008fea0003900000 */
[----:B------:R-:W3:Y:S02]  /*14920*/  @!P1 SYNCS.PHASECHK.TRANS64 P1, [R5+URZ+0x2d840], R0 ;  /* 0x02d84000050095a7 */ /* 0x000ee4000802007f */
[----:B---3--:R-:W-:Y:S05]  /*14930*/  @!P1 BRA `(.L_x_12185) ;  /* 0xfffffffc00f09947 */ /* 0x008fea000383ffff */
[----:B------:R-:W-:Y:S05]  /*14940*/  BRA `(.L_x_12283) ;  /* 0xffffffd000107947 */ /* 0x000fea000383ffff */
.L_x_12187:
[----:B---3--:R3:W4:Y:S02]  /*14950*/  SYNCS.PHASECHK.TRANS64.TRYWAIT P1, [R3+URZ+0x2d860], R2 ;  /* 0x02d86002030075a7 */ /* 0x008724000802017f */
[----:B----4-:R-:W-:Y:S05]  /*14960*/  @!P1 NANOSLEEP.SYNCS 0x989680 ;  /* 0x009896800000995d */ /* 0x010fea0003900000 */
[----:B------:R-:W4:Y:S02]  /*14970*/  @!P1 SYNCS.PHASECHK.TRANS64 P1, [R3+URZ+0x2d860], R2 ;  /* 0x02d86002030095a7 */ /* 0x000f24000802007f */
[----:B----4-:R-:W-:Y:S05]  /*14980*/  @!P1 BRA `(.L_x_12187) ;  /* 0xfffffffc00f09947 */ /* 0x010fea000383ffff */
[----:B------:R-:W-:Y:S05]  /*14990*/  BRA `(.L_x_12284) ;  /* 0xffffffd0000c7947 */ /* 0x000fea000383ffff */
.L_x_12285:
        /* <DEDUP_REMOVED lines=14> */
.L_x_15860:


//--------------------- .text._ZN7cutlass13device_kernelIN5flash11enable_sm90INS1_16FlashAttnFwdSm90INS1_25CollectiveMainloopFwdSm90ILi2EN4cute5tupleIJNS5_1CILi1EEES8_S8_EEENS6_IJNS7_ILi192EEENS7_ILi128EEENS7_ILi96EEEEEELi96ENS_10bfloat16_tEfNS_4arch4Sm90ELb1ELb0ELb1ELb1ELb1ELb1ELb0ELb0ELb1ELb1ELb0ELb0EEENS1_21CollectiveEpilogueFwdINS6_IJSA_SC_SB_EEES9_SE_SG_Li384ELb1ELb1ELb0ELb0EEENS1_36VarlenDynamicPersistentTileSchedulerILi192ELi128ELi384ELi128ELb0ELb1ELb1ELb1ELb1ELb1EEEEEEEEEvNT_6ParamsE --------------------------
	.section	.text._ZN7cutlass13device_kernelIN5flash11enable_sm90INS1_16FlashAttnFwdSm90INS1_25CollectiveMainloopFwdSm90ILi2EN4cute5tupleIJNS5_1CILi1EEES8_S8_EEENS6_IJNS7_ILi192EEENS7_ILi128EEENS7_ILi96EEEEEELi96ENS_10bfloat16_tEfNS_4arch4Sm90ELb1ELb0ELb1ELb1ELb1ELb1ELb0ELb0ELb1ELb1ELb0ELb0EEENS1_21CollectiveEpilogueFwdINS6_IJSA_SC_SB_EEES9_SE_SG_Li384ELb1ELb1ELb0ELb0EEENS1_36VarlenDynamicPersistentTileSchedulerILi192ELi128ELi384ELi128ELb0ELb1ELb1ELb1ELb1ELb1EEEEEEEEEvNT_6ParamsE,"ax",@progbits
	.align	128
.text._ZN7cutlass13device_kernelIN5flash11enable_sm90INS1_16FlashAttnFwdSm90INS1_25CollectiveMainloopFwdSm90ILi2EN4cute5tupleIJNS5_1CILi1EEES8_S8_EEENS6_IJNS7_ILi192EEENS7_ILi128EEENS7_ILi96EEEEEELi96ENS_10bfloat16_tEfNS_4arch4Sm90ELb1ELb0ELb1ELb1ELb1ELb1ELb0ELb0ELb1ELb1ELb0ELb0EEENS1_21CollectiveEpilogueFwdINS6_IJSA_SC_SB_EEES9_SE_SG_Li384ELb1ELb1ELb0ELb0EEENS1_36VarlenDynamicPersistentTileSchedulerILi192ELi128ELi384ELi128ELb0ELb1ELb1ELb1ELb1ELb1EEEEEEEEEvNT_6ParamsE:
        .type           _ZN7cutlass13device_kernelIN5flash11enable_sm90INS1_16FlashAttnFwdSm90INS1_25CollectiveMainloopFwdSm90ILi2EN4cute5tupleIJNS5_1CILi1EEES8_S8_EEENS6_IJNS7_ILi192EEENS7_ILi128EEENS7_ILi96EEEEEELi96ENS_10bfloat16_tEfNS_4arch4Sm90ELb1ELb0ELb1ELb1ELb1ELb1ELb0ELb0ELb1ELb1ELb0ELb0EEENS1_21CollectiveEpilogueFwdINS6_IJSA_SC_SB_EEES9_SE_SG_Li384ELb1ELb1ELb0ELb0EEENS1_36VarlenDynamicPersistentTileSchedulerILi192ELi128ELi384ELi128ELb0ELb1ELb1ELb1ELb1ELb1EEEEEEEEEvNT_6ParamsE,@function
        .size           _ZN7cutlass13device_kernelIN5flash11enable_sm90INS1_16FlashAttnFwdSm90INS1_25CollectiveMainloopFwdSm90ILi2EN4cute5tupleIJNS5_1CILi1EEES8_S8_EEENS6_IJNS7_ILi192EEENS7_ILi128EEENS7_ILi96EEEEEELi96ENS_10bfloat16_tEfNS_4arch4Sm90ELb1ELb0ELb1ELb1ELb1ELb1ELb0ELb0ELb1ELb1ELb0ELb0EEENS1_21CollectiveEpilogueFwdINS6_IJSA_SC_SB_EEES9_SE_SG_Li384ELb1ELb1ELb0ELb0EEENS1_36VarlenDynamicPersistentTileSchedulerILi192ELi128ELi384ELi128ELb0ELb1ELb1ELb1ELb1ELb1EEEEEEEEEvNT_6ParamsE,(.L_x_15861 - _ZN7cutlass13device_kernelIN5flash11enable_sm90INS1_16FlashAttnFwdSm90INS1_25CollectiveMainloopFwdSm90ILi2EN4cute5tupleIJNS5_1CILi1EEES8_S8_EEENS6_IJNS7_ILi192EEENS7_ILi128EEENS7_ILi96EEEEEELi96ENS_10bfloat16_tEfNS_4arch4Sm90ELb1ELb0ELb1ELb1ELb1ELb1ELb0ELb0ELb1ELb1ELb0ELb0EEENS1_21CollectiveEpilogueFwdINS6_IJSA_SC_SB_EEES9_SE_SG_Li384ELb1ELb1ELb0ELb0EEENS1_36VarlenDynamicPersistentTileSchedulerILi192ELi128ELi384ELi128ELb0ELb1ELb1ELb1ELb1ELb1EEEEEEEEEvNT_6ParamsE)
        .other          _ZN7cutlass13device_kernelIN5flash11enable_sm90INS1_16FlashAttnFwdSm90INS1_25CollectiveMainloopFwdSm90ILi2EN4cute5tupleIJNS5_1CILi1EEES8_S8_EEENS6_IJNS7_ILi192EEENS7_ILi128EEENS7_ILi96EEEEEELi96ENS_10bfloat16_tEfNS_4arch4Sm90ELb1ELb0ELb1ELb1ELb1ELb1ELb0ELb0ELb1ELb1ELb0ELb0EEENS1_21CollectiveEpilogueFwdINS6_IJSA_SC_SB_EEES9_SE_SG_Li384ELb1ELb1ELb0ELb0EEENS1_36VarlenDynamicPersistentTileSchedulerILi192ELi128ELi384ELi128ELb0ELb1ELb1ELb1ELb1ELb1EEEEEEEEEvNT_6ParamsE,@"STO_CUDA_ENTRY STV_DEFAULT"
_ZN7cutlass13device_kernelIN5flash11enable_sm90INS1_16FlashAttnFwdSm90INS1_25CollectiveMainloopFwdSm90ILi2EN4cute5tupleIJNS5_1CILi1EEES8_S8_EEENS6_IJNS7_ILi192EEENS7_ILi128EEENS7_ILi96EEEEEELi96ENS_10bfloat16_tEfNS_4arch4Sm90ELb1ELb0ELb1ELb1ELb1ELb1ELb0ELb0ELb1ELb1ELb0ELb0EEENS1_21CollectiveEpilogueFwdINS6_IJSA_SC_SB_EEES9_SE_SG_Li384ELb1ELb1ELb0ELb0EEENS1_36VarlenDynamicPersistentTileSchedulerILi192ELi128ELi384ELi128ELb0ELb1ELb1ELb1ELb1ELb1EEEEEEEEEvNT_6ParamsE:
        /* <DEDUP_REMOVED lines=18> */
.L_x_12287:
[----:B------:R-:W-:Y:S05]  /*0120*/  BSYNC B0 ;  /* 0x0000000000007941 */ /* 0x000fea0003800000 */
.L_x_12286:
        /* <DEDUP_REMOVED lines=41> */
.L_x_12288:
        /* <DEDUP_REMOVED lines=22> */
.L_x_12289:
        /* <DEDUP_REMOVED lines=18> */
.L_x_12290:
        /* <DEDUP_REMOVED lines=22> */
.L_x_12291:
        /* <DEDUP_REMOVED lines=22> */
.L_x_12292:
        /* <DEDUP_REMOVED lines=8> */
.L_x_12295:
[----:B------:R-:W-:-:S08]  /*0980*/  NOP ;  /* 0x0000000000007918 */ /* 0x000fd00000000000 */
[----:B------:R-:W0:Y:S02]  /*0990*/  USETMAXREG.TRY_ALLOC.CTAPOOL UP0, 0xa0 ;  /* 0x000000a0000079c8 */ /* 0x000e240008000600 */
[----:B0-----:R-:W-:-:S13]  /*09a0*/  PLOP3.LUT P0, PT, PT, PT, UP0, 0x80, 0x0 ;  /* 0x000000000000781c */ /* 0x001fda0003f0f008 */
[----:B------:R-:W-:Y:S05]  /*09b0*/  @!P0 BRA `(.L_x_12295) ;  /* 0xfffffffc00f08947 */ /* 0x000fea000383ffff */
[----:B------:R-:W2:Y:S01]  /*09c0*/  LDL.LU R0, [R1] ;  /* 0x0000000001007983 */ /* 0x000ea20000300800 */
[----:B------:R-:W0:Y:S01]  /*09d0*/  S2R R2, SR_TID.X ;  /* 0x0000000000027919 */ /* 0x000e220000002100 */
[----:B------:R-:W1:Y:S01]  /*09e0*/  S2UR UR40, SR_CgaCtaId ;  /* 0x00000000002879c3 */ /* 0x000e620000008800 */
[----:B------:R-:W-:Y:S01]  /*09f0*/  UMOV UR4, 0x400 ;  /* 0x0000040000047882 */ /* 0x000fe20000000000 */
[----:B0-----:R-:W-:-:S06]  /*0a00*/  SHF.R.U32.HI R2, RZ, 0x7, R2 ;  /* 0x00000007ff027819 */ /* 0x001fcc0000011602 */
[----:B------:R-:W-:Y:S06]  /*0a10*/  BAR.ARV 0x8, 0x200 ;  /* 0x0208000000007b1d */ /* 0x000fec0000002000 */
[----:B------:R-:W-:-:S13]  /*0a20*/  ISETP.NE.AND P0, PT, R2, 0x1, PT ;  /* 0x000000010200780c */ /* 0x000fda0003f05270 */
[----:B------:R-:W-:Y:S08]  /*0a30*/  @!P0 BAR.ARV 0x9, 0x100 ;  /* 0x0244000000008b1d */ /* 0x000ff00000002000 */
[----:B------:R-:W-:Y:S01]  /*0a40*/  BAR.SYNC.DEFER_BLOCKING 0x5, 0x200 ;  /* 0x0148000000007b1d */ /* 0x000fe20000010000 */
[----:B-1----:R-:W-:-:S06]  /*0a50*/  ULEA UR4, UR40, UR4, 0x18 ;  /* 0x0000000428047291 */ /* 0x002fcc000f8ec03f */
[----:B------:R-:W-:Y:S01]  /*0a60*/  IMAD.U32 R2, RZ, RZ, UR4 ;  /* 0x00000004ff027e24 */ /* 0x000fe2000f8e00ff */
[----:B------:R-:W-:-:S04]  /*0a70*/  ULDC UR4, c[0x0][0xc3c] ;  /* 0x00030f0000047ab9 */ /* 0x000fc80000000800 */
[----:B------:R-:W0:Y:S01]  /*0a80*/  LDS.128 R32, [R2+0x2d8d0] ;  /* 0x02d8d00002207984 */ /* 0x000e220000000c00 */
[----:B------:R-:W-:Y:S06]  /*0a90*/  BAR.ARV 0x4, 0x200 ;  /* 0x0108000000007b1d */ /* 0x000fec0000002000 */
[----:B--2---:R-:W-:-:S04]  /*0aa0*/  LOP3.LUT R0, R0, 0xfffffff7, RZ, 0xc0, !PT ;  /* 0xfffffff700007812 */ /* 0x004fc800078ec0ff */
[----:B------:R-:W-:-:S05]  /*0ab0*/  @P0 LOP3.LUT R0, R0, 0x8, RZ, 0xfc, !PT ;  /* 0x0000000800000812 */ /* 0x000fca00078efcff */
[----:B------:R1:W-:Y:S01]  /*0ac0*/  STL [R1], R0 ;  /* 0x0000000001007387 */ /* 0x0003e20000100800 */
[----:B0-----:R-:W-:-:S13]  /*0ad0*/  ISETP.GE.AND P0, PT, R35, UR4, PT ;  /* 0x0000000423007c0c */ /* 0x001fda000bf06270 */
[----:B-1----:R-:W-:Y:S05]  /*0ae0*/  @P0 BRA `(.L_x_12296) ;  /* 0x000001d800900947 */ /* 0x002fea0003800000 */
[----:B------:R-:W0:Y:S01]  /*0af0*/  S2R R0, SR_TID.X ;  /* 0x0000000000007919 */ /* 0x000e220000002100 */
[----:B------:R-:W-:Y:S01]  /*0b00*/  R2UR UR42, R2 ;  /* 0x00000000022a72ca */ /* 0x000fe200000e0000 */
[----:B------:R-:W-:Y:S01]  /*0b10*/  IMAD.MOV.U32 R138, RZ, RZ, RZ ;  /* 0x000000ffff8a7224 */ /* 0x000fe200078e00ff */
[----:B------:R-:W-:Y:S01]  /*0b20*/  ULOP3.LUT UR41, UR36, 0x1, URZ, 0xfc, !UPT ;  /* 0x0000000124297892 */ /* 0x000fe2000f8efc3f */
[----:B------:R-:W-:Y:S01]  /*0b30*/  IMAD.MOV.U32 R137, RZ, RZ, RZ ;  /* 0x000000ffff897224 */ /* 0x000fe200078e00ff */
[----:B------:R-:W-:-:S09]  /*0b40*/  UMOV UR37, URZ ;  /* 0x0000003f00257c82 */ /* 0x000fd20008000000 */
        /* <DEDUP_REMOVED lines=14> */
[----:B------:R-:W-:Y:S01]  /*0c30*/  STL [R1+0x38], R26 ;  /* 0x0000381a01007387 */ /* 0x000fe20000100800 */
[----:B------:R-:W-:Y:S01]  /*0c40*/  LOP3.LUT R6, R5, 0x1ffffffe, RZ, 0xc0, !PT ;  /* 0x1ffffffe05067812 */ /* 0x000fe200078ec0ff */
[----:B------:R-:W-:Y:S01]  /*0c50*/  VIADD R9, R26, 0x20 ;  /* 0x000000201a097836 */ /* 0x000fe20000000000 */
[----:B------:R-:W-:Y:S01]  /*0c60*/  LOP3.LUT R4, R4, 0xfffffff0, RZ, 0xc0, !PT ;  /* 0xfffffff004047812 */ /* 0x000fe200078ec0ff */
[----:B------:R0:W-:Y:S01]  /*0c70*/  STL [R1+0x6c], R8 ;  /* 0x00006c0801007387 */ /* 0x0001e20000100800 */
[----:B------:R-:W-:-:S02]  /*0c80*/  IMAD.IADD R5, R26, 0x1, R8 ;  /* 0x000000011a057824 */ /* 0x000fc400078e0208 */
[----:B------:R-:W-:Y:S01]  /*0c90*/  IMAD.IADD R6, R3, 0x1, -R6 ;  /* 0x0000000103067824 */ /* 0x000fe200078e0a06 */
[----:B------:R1:W-:Y:S01]  /*0ca0*/  STL [R1+0x68], R9 ;  /* 0x0000680901007387 */ /* 0x0003e20000100800 */
[----:B------:R-:W-:Y:S01]  /*0cb0*/  IMAD.IADD R4, R23, 0x1, -R4 ;  /* 0x0000000117047824 */ /* 0x000fe200078e0a04 */
[----:B------:R-:W-:Y:S01]  /*0cc0*/  SHF.R.S32.HI R10, RZ, 0x1f, R5 ;  /* 0x0000001fff0a7819 */ /* 0x000fe20000011405 */
[----:B------:R-:W-:Y:S02]  /*0cd0*/  IMAD.SHL.U32 R6, R6, 0x8, RZ ;  /* 0x0000000806067824 */ /* 0x000fe400078e00ff */
[----:B0-----:R-:W-:Y:S01]  /*0ce0*/  IMAD.IADD R8, R154, 0x1, -R7 ;  /* 0x000000019a087824 */ /* 0x001fe200078e0a07 */
[CC--:B------:R-:W-:Y:S02]  /*0cf0*/  LEA.HI R14, R10.reuse, R5.reuse, RZ, 0x3 ;  /* 0x000000050a0e7211 */ /* 0x0c0fe400078f18ff */
[----:B------:R-:W-:Y:S01]  /*0d00*/  LEA.HI R16, R10, R5, RZ, 0x5 ;  /* 0x000000050a107211 */ /* 0x000fe200078f28ff */
[----:B------:R-:W-:Y:S01]  /*0d10*/  IMAD R18, R3, 0x8, R8 ;  /* 0x0000000803127824 */ /* 0x000fe200078e0208 */
[-C--:B------:R-:W-:Y:S01]  /*0d20*/  LEA.HI R3, R0, R23.reuse, RZ, 0x7 ;  /* 0x0000001700037211 */ /* 0x080fe200078f38ff */
[----:B-1----:R-:W-:Y:S01]  /*0d30*/  IMAD.IADD R9, R26, 0x1, R9 ;  /* 0x000000011a097824 */ /* 0x002fe200078e0209 */
[----:B------:R-:W-:-:S02]  /*0d40*/  LEA.HI R5, R0, R23, RZ, 0x5 ;  /* 0x0000001700057211 */ /* 0x000fc400078f28ff */
[----:B------:R-:W-:Y:S02]  /*0d50*/  LOP3.LUT R7, R3, 0xffffff80, RZ, 0xc0, !PT ;  /* 0xffffff8003077812 */ /* 0x000fe400078ec0ff */
[----:B------:R-:W-:Y:S02]  /*0d60*/  SHF.R.S32.HI R8, RZ, 0x1f, R9 ;  /* 0x0000001fff087819 */ /* 0x000fe40000011409 */
[----:B------:R-:W-:Y:S01]  /*0d70*/  SHF.R.S32.HI R21, RZ, 0x7, R3 ;  /* 0x00000007ff157819 */ /* 0x000fe20000011403 */
[----:B------:R-:W-:Y:S01]  /*0d80*/  IMAD.IADD R24, R23, 0x1, -R7 ;  /* 0x0000000117187824 */ /* 0x000fe200078e0a07 */
[----:B------:R-:W-:Y:S02]  /*0d90*/  LEA.HI R7, R0, R23, RZ, 0x2 ;  /* 0x0000001700077211 */ /* 0x000fe400078f10ff */
[----:B------:R-:W-:Y:S02]  /*0da0*/  SHF.R.S32.HI R0, RZ, 0x5, R5 ;  /* 0x00000005ff007819 */ /* 0x000fe40000011405 */
[----:B------:R-:W-:-:S02]  /*0db0*/  SHF.R.S32.HI R5, RZ, 0x1f, R4 ;  /* 0x0000001fff057819 */ /* 0x000fc40000011404 */
[-C--:B------:R-:W-:Y:S01]  /*0dc0*/  LEA.HI R15, R8, R9.reuse, RZ, 0x3 ;  /* 0x00000009080f7211 */ /* 0x080fe200078f18ff */
[----:B------:R-:W-:Y:S01]  /*0dd0*/  IMAD R19, R0, 0x10, R4 ;  /* 0x0000001000137824 */ /* 0x000fe200078e0204 */
[----:B------:R-:W-:Y:S02]  /*0de0*/  LEA.HI R17, R8, R9, RZ, 0x5 ;  /* 0x0000000908117211 */ /* 0x000fe400078f28ff */
[--C-:B------:R-:W-:Y:S02]  /*0df0*/  SHF.R.S32.HI R20, RZ, 0x2, R7.reuse ;  /* 0x00000002ff147819 */ /* 0x100fe40000011407 */
[----:B------:R-:W-:Y:S02]  /*0e00*/  SHF.R.S32.HI R8, RZ, 0x1f, R7 ;  /* 0x0000001fff087819 */ /* 0x000fe40000011407 */
[----:B------:R-:W-:Y:S02]  /*0e10*/  LEA.HI R5, R5, R4, RZ, 0x3 ;  /* 0x0000000405057211 */ /* 0x000fe400078f18ff */
[----:B------:R-:W-:Y:S01]  /*0e20*/  LEA.HI R13, R8, R20, RZ, 0x2 ;  /* 0x00000014080d7211 */ /* 0x000fe200078f10ff */
[----:B------:R-:W-:Y:S01]  /*0e30*/  IMAD.HI R8, R21, 0x55555556, RZ ;  /* 0x5555555615087827 */ /* 0x000fe200078e02ff */
[----:B------:R-:W-:-:S02]  /*0e40*/  LOP3.LUT R3, R5, 0xfffffff8, RZ, 0xc0, !PT ;  /* 0xfffffff805037812 */ /* 0x000fc400078ec0ff */
[----:B------:R-:W-:Y:S01]  /*0e50*/  SHF.R.S32.HI R9, RZ, 0x1f, R24 ;  /* 0x0000001fff097819 */ /* 0x000fe20000011418 */
[----:B------:R-:W-:Y:S01]  /*0e60*/  IMAD.SHL.U32 R5, R5, 0x40, RZ ;  /* 0x0000004005057824 */ /* 0x000fe200078e00ff */
[----:B------:R-:W-:Y:S01]  /*0e70*/  LOP3.LUT R13, R13, 0xfffffffc, RZ, 0xc0, !PT ;  /* 0xfffffffc0d0d7812 */ /* 0x000fe200078ec0ff */
[----:B------:R-:W-:Y:S01]  /*0e80*/  IMAD.IADD R3, R4, 0x1, -R3 ;  /* 0x0000000104037824 */ /* 0x000fe200078e0a03 */
[----:B------:R-:W-:Y:S01]  /*0e90*/  LEA.HI R10, R9, R24, RZ, 0x2 ;  /* 0x00000018090a7211 */ /* 0x000fe200078f10ff */
[----:B------:R-:W-:Y:S01]  /*0ea0*/  IMAD.U32 R4, R19, 0x20, R6 ;  /* 0x0000002013047824 */ /* 0x000fe200078e0006 */
[----:B------:R-:W-:Y:S01]  /*0eb0*/  LOP3.LUT R5, R5, 0x7ffffe00, RZ, 0xc0, !PT ;  /* 0x7ffffe0005057812 */ /* 0x000fe200078ec0ff */
[----:B------:R-:W-:Y:S01]  /*0ec0*/  IMAD.IADD R20, R20, 0x1, -R13 ;  /* 0x0000000114147824 */ /* 0x000fe200078e0a0d */
[--C-:B------:R-:W-:Y:S01]  /*0ed0*/  SHF.R.S32.HI R11, RZ, 0x2, R10.reuse ;  /* 0x00000002ff0b7819 */ /* 0x100fe2000001140a */
[----:B------:R-:W-:Y:S01]  /*0ee0*/  IMAD.SHL.U32 R13, R18, 0x20, RZ ;  /* 0x00000020120d7824 */ /* 0x000fe200078e00ff */
[----:B------:R-:W-:Y:S01]  /*0ef0*/  SHF.R.S32.HI R12, RZ, 0x1f, R10 ;  /* 0x0000001fff0c7819 */ /* 0x000fe2000001140a */
[----:B------:R-:W-:Y:S01]  /*0f00*/  IMAD R5, R0, 0x400, R5 ;  /* 0x0000040000057824 */ /* 0x000fe200078e0205 */
[----:B------:R-:W-:Y:S01]  /*0f10*/  LEA.HI R8, R8, R8, RZ, 0x1 ;  /* 0x0000000808087211 */ /* 0x000fe200078f08ff */
[----:B------:R-:W-:Y:S01]  /*0f20*/  IMAD.SHL.U32 R0, R20, 0x40, RZ ;  /* 0x0000004014007824 */ /* 0x000fe200078e00ff */
[----:B------:R-:W-:Y:S01]  /*0f30*/  LEA.HI R12, R12, R11, RZ, 0x3 ;  /* 0x0000000b0c0c7211 */ /* 0x000fe200078f18ff */
[----:B------:R0:W-:Y:S01]  /*0f40*/  STL [R1+0x8c], R20 ;  /* 0x00008c1401007387 */ /* 0x0001e20000100800 */
[C---:B------:R-:W-:Y:S01]  /*0f50*/  R2P PR, R3.reuse, 0x6 ;  /* 0x0000000603007804 */ /* 0x040fe20000000000 */
[----:B------:R-:W-:Y:S01]  /*0f60*/  IMAD R8, R8, -0x3, R21 ;  /* 0xfffffffd08087824 */ /* 0x000fe200078e0215 */
[----:B------:R-:W-:Y:S01]  /*0f70*/  LOP3.LUT R21, R0, 0xc0, RZ, 0xc0, !PT ;  /* 0x000000c000157812 */ /* 0x000fe200078ec0ff */
[----:B------:R-:W-:Y:S01]  /*0f80*/  IMAD.SHL.U32 R3, R3, 0x40, RZ ;  /* 0x0000004003037824 */ /* 0x000fe200078e00ff */
[----:B------:R-:W-:Y:S01]  /*0f90*/  LOP3.LUT R12, R12, 0xfffffff8, RZ, 0xc0, !PT ;  /* 0xfffffff80c0c7812 */ /* 0x000fe200078ec0ff */
[----:B------:R1:W-:Y:S01]  /*0fa0*/  STL [R1+0xb0], R4 ;  /* 0x0000b00401007387 */ /* 0x0003e20000100800 */
[----:B------:R-:W-:-:S02]  /*0fb0*/  LEA.HI R9, R9, R24, RZ, 0x5 ;  /* 0x0000001809097211 */ /* 0x000fc400078f28ff */
[----:B------:R-:W-:Y:S02]  /*0fc0*/  CS2R R18, SRZ ;  /* 0x0000000000127805 */ /* 0x000fe4000001ff00 */
[----:B------:R-:W-:Y:S01]  /*0fd0*/  SHF.R.S32.HI R16, RZ, 0x5, R16 ;  /* 0x00000005ff107819 */ /* 0x000fe20000011410 */
[----:B------:R-:W-:Y:S01]  /*0fe0*/  IMAD.IADD R12, R11, 0x1, -R12 ;  /* 0x000000010b0c7824 */ /* 0x000fe200078e0a0c */
[----:B------:R-:W-:Y:S01]  /*0ff0*/  LOP3.LUT R0, R21, 0x18, R14, 0xf8, !PT ;  /* 0x0000001815007812 */ /* 0x000fe200078ef80e */
[----:B------:R-:W-:Y:S01]  /*1000*/  STL [R1+0x44], R13 ;  /* 0x0000440d01007387 */ /* 0x000fe20000100800 */
[----:B0-----:R-:W-:Y:S01]  /*1010*/  SHF.R.U32.HI R20, RZ, 0x3, R21 ;  /* 0x00000003ff147819 */ /* 0x001fe20000011615 */
[----:B------:R-:W-:Y:S01]  /*1020*/  IMAD R16, R16, 0x1800, R13 ;  /* 0x0000180010107824 */ /* 0x000fe200078e020d */
[----:B------:R-:W-:Y:S01]  /*1030*/  SHF.R.S32.HI R9, RZ, 0x5, R9 ;  /* 0x00000005ff097819 */ /* 0x000fe20000011409 */
[----:B------:R-:W-:Y:S01]  /*1040*/  STL [R1+0xc], R21 ;  /* 0x00000c1501007387 */ /* 0x000fe20000100800 */
[----:B------:R-:W-:-:S02]  /*1050*/  LOP3.LUT R3, R3, 0x1c0, RZ, 0xc0, !PT ;  /* 0x000001c003037812 */ /* 0x000fc400078ec0ff */
[-C--:B------:R-:W-:Y:S01]  /*1060*/  LOP3.LUT R11, R0, R20.reuse, RZ, 0x3c, !PT ;  /* 0x00000014000b7212 */ /* 0x080fe200078e3cff */
[----:B------:R-:W-:Y:S01]  /*1070*/  IMAD R9, R9, 0x10, R12 ;  /* 0x0000001009097824 */ /* 0x000fe200078e020c */
[----:B------:R-:W-:Y:S01]  /*1080*/  LOP3.LUT R7, R7, 0xfffffffc, RZ, 0xc0, !PT ;  /* 0xfffffffc07077812 */ /* 0x000fe200078ec0ff */
[----:B------:R-:W-:Y:S01]  /*1090*/  STL [R1+0x40], R20 ;  /* 0x0000401401007387 */ /* 0x000fe20000100800 */
[----:B------:R-:W-:Y:S01]  /*10a0*/  LOP3.LUT R6, R3, 0x8, R6, 0xf8, !PT ;  /* 0x0000000803067812 */ /* 0x000fe200078ef806 */
[----:B------:R-:W-:Y:S01]  /*10b0*/  IMAD.IADD R11, R16, 0x1, R11 ;  /* 0x00000001100b7824 */ /* 0x000fe200078e020b */
[----:B------:R-:W-:Y:S01]  /*10c0*/  SHF.R.U32.HI R3, RZ, 0x3, R3 ;  /* 0x00000003ff037819 */ /* 0x000fe20000011603 */
[----:B------:R-:W-:Y:S01]  /*10d0*/  IMAD.SHL.U32 R16, R22, 0x8, RZ ;  /* 0x0000000816107824 */ /* 0x000fe200078e00ff */
[----:B------:R-:W-:Y:S01]  /*10e0*/  LOP3.LUT R10, R10, 0x7ffffffc, RZ, 0xc0, !PT ;  /* 0x7ffffffc0a0a7812 */ /* 0x000fe200078ec0ff */
[----:B------:R-:W-:Y:S01]  /*10f0*/  IMAD R8, R8, 0x40, R9 ;  /* 0x0000004008087824 */ /* 0x000fe200078e0209 */
[----:B------:R-:W-:Y:S01]  /*1100*/  LOP3.LUT R6, R6, R3, RZ, 0x3c, !PT ;  /* 0x0000000306067212 */ /* 0x000fe200078e3cff */
[----:B------:R-:W-:Y:S01]  /*1110*/  IMAD.IADD R25, R23, 0x1, -R7 ;  /* 0x0000000117197824 */ /* 0x000fe200078e0a07 */
[----:B------:R-:W-:Y:S01]  /*1120*/  SHF.R.S32.HI R9, RZ, 0x3, R14 ;  /* 0x00000003ff097819 */ /* 0x000fe2000001140e */
[C---:B------:R-:W-:Y:S01]  /*1130*/  VIADD R7, R26.reuse, 0x8 ;  /* 0x000000081a077836 */ /* 0x040fe20000000000 */
[----:B------:R-:W-:Y:S01]  /*1140*/  STL [R1+0xac], R8 ;  /* 0x0000ac0801007387 */ /* 0x000fe20000100800 */
[----:B------:R-:W-:Y:S01]  /*1150*/  VIADD R3, R26, 0x18 ;  /* 0x000000181a037836 */ /* 0x000fe20000000000 */
[----:B------:R-:W-:Y:S01]  /*1160*/  SHF.R.S32.HI R17, RZ, 0x5, R17 ;  /* 0x00000005ff117819 */ /* 0x000fe20000011411 */
[----:B------:R-:W-:Y:S01]  /*1170*/  VIADD R23, R16, 0x30 ;  /* 0x0000003010177836 */ /* 0x000fe20000000000 */
[----:B------:R0:W-:Y:S01]  /*1180*/  STL [R1+0x74], R7 ;  /* 0x0000740701007387 */ /* 0x0001e20000100800 */
[----:B------:R-:W-:Y:S01]  /*1190*/  IMAD.IADD R5, R5, 0x1, R6 ;  /* 0x0000000105057824 */ /* 0x000fe200078e0206 */
[----:B-1----:R-:W-:Y:S01]  /*11a0*/  LOP3.LUT R4, R21, 0x18, R15, 0xf8, !PT ;  /* 0x0000001815047812 */ /* 0x002fe200078ef80f */
[----:B------:R-:W-:Y:S01]  /*11b0*/  VIADD R6, R26, 0x28 ;  /* 0x000000281a067836 */ /* 0x000fe20000000000 */
[----:B------:R1:W-:Y:S01]  /*11c0*/  STL [R1+0x70], R3 ;  /* 0x0000700301007387 */ /* 0x0003e20000100800 */
[----:B------:R-:W-:Y:S01]  /*11d0*/  VIADD R22, R16, 0x40 ;  /* 0x0000004010167836 */ /* 0x000fe20000000000 */
[----:B------:R-:W-:Y:S01]  /*11e0*/  LOP3.LUT R4, R4, R20, RZ, 0x3c, !PT ;  /* 0x0000001404047212 */ /* 0x000fe200078e3cff */
[----:B------:R-:W-:Y:S01]  /*11f0*/  VIADD R136, R16, 0x50 ;  /* 0x0000005010887836 */ /* 0x000fe20000000000 */
[----:B------:R2:W-:Y:S01]  /*1200*/  STL [R1+0x78], R6 ;  /* 0x0000780601007387 */ /* 0x0005e20000100800 */
[----:B------:R-:W-:Y:S01]  /*1210*/  IMAD R17, R17, 0x1800, R13 ;  /* 0x0000180011117824 */ /* 0x000fe200078e020d */
[----:B0-----:R-:W-:Y:S01]  /*1220*/  SHF.R.S32.HI R7, RZ, 0x3, R15 ;  /* 0x00000003ff077819 */ /* 0x001fe2000001140f */
[----:B------:R-:W-:Y:S01]  /*1230*/  IMAD R155, R5, 0x2, R2 ;  /* 0x00000002059b7824 */ /* 0x000fe200078e0202 */
[----:B------:R-:W-:Y:S01]  /*1240*/  LEA.HI R0, R25, R25, RZ, 0x1 ;  /* 0x0000001919007211 */ /* 0x000fe200078f08ff */
[----:B------:R-:W-:Y:S01]  /*1250*/  IMAD.IADD R12, R17, 0x1, R4 ;  /* 0x00000001110c7824 */ /* 0x000fe200078e0204 */
[----:B-1----:R-:W-:Y:S01]  /*1260*/  SHF.R.S32.HI R3, RZ, 0x1f, R23 ;  /* 0x0000001fff037819 */ /* 0x002fe20000011417 */
[----:B------:R-:W-:Y:S01]  /*1270*/  IMAD.MOV.U32 R4, RZ, RZ, 0x40 ;  /* 0x00000040ff047424 */ /* 0x000fe200078e00ff */
[----:B------:R-:W-:Y:S01]  /*1280*/  LOP3.LUT R0, R0, 0x1ffffffe, RZ, 0xc0, !PT ;  /* 0x1ffffffe00007812 */ /* 0x000fe200078ec0ff */
[----:B------:R-:W-:Y:S01]  /*1290*/  VIADD R5, R155, 0x21820 ;  /* 0x000218209b057836 */ /* 0x000fe20000000000 */
[----:B--2---:R-:W-:Y:S01]  /*12a0*/  SHF.R.S32.HI R6, RZ, 0x1f, R22 ;  /* 0x0000001fff067819 */ /* 0x004fe20000011416 */
[----:B------:R0:W-:Y:S01]  /*12b0*/  STL [R1+0x58], R3 ;  /* 0x0000580301007387 */ /* 0x0001e20000100800 */
[----:B------:R-:W-:Y:S01]  /*12c0*/  SEL R4, R4, 0xffffffc0, !P2 ;  /* 0xffffffc004047807 */ /* 0x000fe20005000000 */
[----:B------:R-:W-:Y:S01]  /*12d0*/  IMAD.IADD R0, R25, 0x1, -R0 ;  /* 0x0000000119007824 */ /* 0x000fe200078e0a00 */
[----:B------:R-:W-:Y:S01]  /*12e0*/  SHF.R.S32.HI R17, RZ, 0x1f, R16 ;  /* 0x0000001fff117819 */ /* 0x000fe20000011410 */
[----:B------:R1:W-:Y:S01]  /*12f0*/  STL [R1+0x54], R6 ;  /* 0x0000540601007387 */ /* 0x0003e20000100800 */
[----:B0-----:R-:W-:Y:S01]  /*1300*/  SHF.R.S32.HI R3, RZ, 0x1f, R136 ;  /* 0x0000001fff037819 */ /* 0x001fe20000011488 */
[----:B-1----:R-:W-:-:S04]  /*1310*/  IMAD.IADD R6, R24, 0x1, -R10 ;  /* 0x0000000118067824 */ /* 0x002fc800078e0a0a */
[----:B------:R0:W-:Y:S04]  /*1320*/  STL [R1+0x50], R3 ;  /* 0x0000500301007387 */ /* 0x0001e80000100800 */
[----:B------:R1:W-:Y:S04]  /*1330*/  STL [R1+0x90], R6 ;  /* 0x0000900601007387 */ /* 0x0003e80000100800 */
[----:B------:R2:W-:Y:S01]  /*1340*/  STL [R1+0x48], R9 ;  /* 0x0000480901007387 */ /* 0x0005e20000100800 */
[----:B0-----:R-:W-:-:S03]  /*1350*/  LOP3.LUT R3, R21, 0x8, R16, 0xf8, !PT ;  /* 0x0000000815037812 */ /* 0x001fc600078ef810 */
[----:B------:R0:W-:Y:S01]  /*1360*/  STL [R1+0x4c], R7 ;  /* 0x00004c0701007387 */ /* 0x0001e20000100800 */
[-C--:B------:R-:W-:Y:S02]  /*1370*/  LOP3.LUT R3, R3, R20.reuse, RZ, 0x3c, !PT ;  /* 0x0000001403037212 */ /* 0x080fe400078e3cff */
[----:B-1----:R-:W-:Y:S02]  /*1380*/  LOP3.LUT R6, R21, 0x18, R16, 0xf8, !PT ;  /* 0x0000001815067812 */ /* 0x002fe400078ef810 */
[----:B--2---:R-:W-:Y:S02]  /*1390*/  LEA R9, R12, UR42, 0x1 ;  /* 0x0000002a0c097c11 */ /* 0x004fe4000f8e08ff */
[----:B------:R-:W-:Y:S01]  /*13a0*/  LOP3.LUT R6, R6, R20, RZ, 0x3c, !PT ;  /* 0x0000001406067212 */ /* 0x000fe200078e3cff */
[----:B0-----:R-:W-:Y:S02]  /*13b0*/  IMAD.IADD R7, R13, 0x1, R3 ;  /* 0x000000010d077824 */ /* 0x001fe400078e0203 */
[----:B------:R-:W-:-:S02]  /*13c0*/  VIADD R3, R155, 0x21800 ;  /* 0x000218009b037836 */ /* 0x000fc40000000000 */
[----:B------:R-:W-:Y:S01]  /*13d0*/  IMAD.IADD R6, R13, 0x1, R6 ;  /* 0x000000010d067824 */ /* 0x000fe200078e0206 */
[----:B------:R0:W-:Y:S01]  /*13e0*/  STL [R1+0x88], R7 ;  /* 0x0000880701007387 */ /* 0x0001e20000100800 */
[----:B------:R-:W-:Y:S01]  /*13f0*/  @P1 VIADD R5, R3, 0xffffffe0 ;  /* 0xffffffe003051836 */ /* 0x000fe20000000000 */
[----:B0-----:R-:W-:-:S05]  /*1400*/  LEA R7, R11, UR42, 0x1 ;  /* 0x0000002a0b077c11 */ /* 0x001fca000f8e08ff */
[----:B------:R0:W-:Y:S04]  /*1410*/  STL [R1+0xa4], R7 ;  /* 0x0000a40701007387 */ /* 0x0001e80000100800 */
[----:B------:R-:W-:Y:S01]  /*1420*/  STL [R1+0xa0], R9 ;  /* 0x0000a00901007387 */ /* 0x000fe20000100800 */
[----:B0-----:R-:W-:Y:S01]  /*1430*/  LEA R7, R6, UR42, 0x1 ;  /* 0x0000002a06077c11 */ /* 0x001fe2000f8e08ff */
[----:B------:R-:W-:Y:S02]  /*1440*/  IMAD R6, R0, 0x8, R8 ;  /* 0x0000000800067824 */ /* 0x000fe400078e0208 */
        /* <DEDUP_REMOVED lines=9> */
.L_x_12451:
[----:B0-2---:R-:W0:Y:S02]  /*14e0*/  LDC.64 R4, c[0x0][0xc88] ;  /* 0x00032200ff047b82 */ /* 0x005e240000000a00 */
[----:B0-----:R-:W-:-:S05]  /*14f0*/  IMAD.WIDE R4, R35, 0x4, R4 ;  /* 0x0000000423047825 */ /* 0x001fca00078e0204 */
[----:B------:R-:W2:Y:S01]  /*1500*/  LDG.E R10, desc[UR38][R4.64] ;  /* 0x00000026040a7981 */ /* 0x000ea2000c1e1900 */
[----:B------:R-:W-:Y:S05]  /*1510*/  YIELD ;  /* 0x0000000000007946 */ /* 0x000fea0003800000 */
[----:B------:R-:W-:Y:S01]  /*1520*/  ULDC.64 UR4, c[0x0][0xa28] ;  /* 0x00028a0000047ab9 */ /* 0x000fe20000000a00 */
[----:B------:R-:W-:Y:S01]  /*1530*/  ULDC.64 UR8, c[0x0][0xa18] ;  /* 0x0002860000087ab9 */ /* 0x000fe20000000a00 */
[----:B------:R-:W-:Y:S01]  /*1540*/  ISETP.NE.U32.AND P1, PT, RZ, UR4, PT ;  /* 0x00000004ff007c0c */ /* 0x000fe2000bf25070 */
[----:B------:R-:W-:Y:S01]  /*1550*/  ULDC.64 UR6, c[0x0][0xa08] ;  /* 0x0002820000067ab9 */ /* 0x000fe20000000a00 */
[----:B-1----:R-:W-:Y:S01]  /*1560*/  IMAD.MOV.U32 R3, RZ, RZ, RZ ;  /* 0x000000ffff037224 */ /* 0x002fe200078e00ff */
[----:B------:R-:W-:Y:S01]  /*1570*/  ISETP.NE.U32.AND P0, PT, RZ, UR6, PT ;  /* 0x00000006ff007c0c */ /* 0x000fe2000bf05070 */
[----:B------:R-:W-:Y:S01]  /*1580*/  IMAD.MOV.U32 R79, RZ, RZ, RZ ;  /* 0x000000ffff4f7224 */ /* 0x000fe200078e00ff */
[----:B------:R-:W-:-:S02]  /*1590*/  ISETP.NE.AND.EX P1, PT, RZ, UR5, PT, P1 ;  /* 0x00000005ff007c0c */ /* 0x000fc4000bf25310 */
[----:B------:R-:W-:Y:S02]  /*15a0*/  ISETP.NE.AND.EX P0, PT, RZ, UR7, PT, P0 ;  /* 0x00000007ff007c0c */ /* 0x000fe4000bf05300 */
[----:B--2---:R-:W-:Y:S01]  /*15b0*/  SHF.R.S32.HI R0, RZ, 0x1f, R10 ;  /* 0x0000001fff007819 */ /* 0x004fe2000001140a */
[----:B------:R-:W-:-:S08]  /*15c0*/  IMAD.SHL.U32 R30, R10, 0x4, RZ ;  /* 0x000000040a1e7824 */ /* 0x000fd000078e00ff */
[C---:B------:R-:W-:Y:S01]  /*15d0*/  @P1 LEA R6, P2, R10.reuse, UR4, 0x2 ;  /* 0x000000040a061c11 */ /* 0x040fe2000f8410ff */
[----:B------:R0:W-:Y:S01]  /*15e0*/  STL [R1+0x98], R10 ;  /* 0x0000980a01007387 */ /* 0x0001e20000100800 */
        /* <DEDUP_REMOVED lines=34> */
.L_x_12297:
[----:B------:R-:W-:Y:S01]  /*1810*/  ULDC.64 UR4, c[0x0][0xa20] ;  /* 0x0002880000047ab9 */ /* 0x000fe20000000a00 */
[----:B------:R0:W-:Y:S01]  /*1820*/  STL [R1+0x9c], R34 ;  /* 0x00009c2201007387 */ /* 0x0001e20000100800 */
[----:B------:R-:W-:-:S04]  /*1830*/  ISETP.NE.U32.AND P1, PT, RZ, UR4, PT ;  /* 0x00000004ff007c0c */ /* 0x000fc8000bf25070 */
[----:B------:R-:W-:-:S13]  /*1840*/  ISETP.NE.AND.EX P1, PT, RZ, UR5, PT, P1 ;  /* 0x00000005ff007c0c */ /* 0x000fda000bf25310 */
[----:B0-----:R-:W-:Y:S05]  /*1850*/  @!P1 BRA `(.L_x_12298) ;  /* 0x0000000000109947 */ /* 0x001fea0003800000 */
[----:B------:R-:W-:-:S04]  /*1860*/  IADD3 R28, P0, R30, UR4, RZ ;  /* 0x000000041e1c7c10 */ /* 0x000fc8000ff1e0ff */
[----:B------:R-:W-:-:S05]  /*1870*/  IADD3.X R29, R31, UR5, RZ, P0, !PT ;  /* 0x000000051f1d7c10 */ /* 0x000fca00087fe4ff */
[----:B------:R0:W5:Y:S01]  /*1880*/  LDG.E R28, desc[UR38][R28.64] ;  /* 0x000000261c1c7981 */ /* 0x000162000c1e1900 */
[----:B------:R-:W-:Y:S05]  /*1890*/  BRA `(.L_x_12299) ;  /* 0x0000000000107947 */ /* 0x000fea0003800000 */
.L_x_12298:
[----:B------:R-:W-:Y:S05]  /*18a0*/  @!P0 BRA `(.L_x_12299) ;  /* 0x00000000000c8947 */ /* 0x000fea0003800000 */
[----:B------:R-:W2:Y:S04]  /*18b0*/  LDG.E R5, desc[UR38][R8.64] ;  /* 0x0000002608057981 */ /* 0x000ea8000c1e1900 */
[----:B------:R-:W2:Y:S02]  /*18c0*/  LDG.E R28, desc[UR38][R8.64+0x4] ;  /* 0x00000426081c7981 */ /* 0x000ea4000c1e1900 */
[----:B--2---:R-:W-:-:S07]  /*18d0*/  IMAD.IADD R28, R28, 0x1, -R5 ;  /* 0x000000011c1c7824 */ /* 0x004fce00078e0a05 */
.L_x_12299:
[----:B------:R-:W-:Y:S01]  /*18e0*/  ULDC.64 UR4, c[0x0][0xa10] ;  /* 0x0002840000047ab9 */ /* 0x000fe20000000a00 */
[----:B------:R-:W1:Y:S01]  /*18f0*/  LDC R8, c[0x0][0x448] ;  /* 0x00011200ff087b82 */ /* 0x000e620000000800 */
[----:B------:R-:W-:-:S04]  /*1900*/  ISETP.NE.U32.AND P0, PT, RZ, UR4, PT ;  /* 0x00000004ff007c0c */ /* 0x000fc8000bf05070 */
[----:B------:R-:W-:Y:S01]  /*1910*/  ISETP.NE.AND.EX P0, PT, RZ, UR5, PT, P0 ;  /* 0x00000005ff007c0c */ /* 0x000fe2000bf05300 */
[----:B------:R-:W-:-:S12]  /*1920*/  ULDC.64 UR4, c[0x0][0xa30] ;  /* 0x00028c0000047ab9 */ /* 0x000fd80000000a00 */
[----:B------:R-:W2:Y:S02]  /*1930*/  @P0 LDC.64 R4, c[0x0][0xa10] ;  /* 0x00028400ff040b82 */ /* 0x000ea40000000a00 */
[----:B--2---:R-:W-:-:S05]  /*1940*/  @P0 IMAD.WIDE R4, R25, 0x4, R4 ;  /* 0x0000000419040825 */ /* 0x004fca00078e0204 */
        /* <DEDUP_REMOVED lines=9> */
[----:B------:R-:W-:Y:S02]  /*19e0*/  IMAD R10, R33, 0xc0, RZ ;  /* 0x000000c0210a7824 */ /* 0x000fe400078e02ff */
[----:B------:R-:W-:Y:S02]  /*19f0*/  IMAD.IADD R8, R28, 0x1, -R3 ;  /* 0x000000011c087824 */ /* 0x000fe400078e0a03 */
[----:B---3--:R-:W-:Y:S01]  /*1a00*/  VIADD R4, R10, 0xbf ;  /* 0x000000bf0a047836 */ /* 0x008fe20000000000 */
[----:B------:R4:W-:Y:S01]  /*1a10*/  STL [R1+0x84], R10 ;  /* 0x0000840a01007387 */ /* 0x0009e20000100800 */
[----:B------:R-:W-:-:S05]  /*1a20*/  IMAD.MOV R74, RZ, RZ, -R8 ;  /* 0x000000ffff4a7224 */ /* 0x000fca00078e0a08 */
[----:B------:R-:W-:Y:S01]  /*1a30*/  VIMNMX R74, RZ, R74, !PT ;  /* 0x0000004aff4a7248 */ /* 0x000fe20007fe0100 */
[----:B------:R-:W1:Y:S08]  /*1a40*/  @P1 LDC R11, c[0x0][0x44c] ;  /* 0x00011300ff0b1b82 */ /* 0x000e700000000800 */
[----:B------:R-:W3:Y:S01]  /*1a50*/  @P1 LDC R5, c[0x0][0x450] ;  /* 0x00011400ff051b82 */ /* 0x000ee20000000800 */
[----:B--2---:R-:W-:Y:S01]  /*1a60*/  @P0 IADD3 R24, -R0, R9, RZ ;  /* 0x0000000900180210 */ /* 0x004fe20007ffe1ff */
[----:B-1----:R-:W-:-:S04]  /*1a70*/  @P1 IMAD.HI.U32 R0, R4, R11, RZ ;  /* 0x0000000b04001227 */ /* 0x002fc800078e00ff */
[----:B------:R-:W-:Y:S01]  /*1a80*/  IMAD.IADD R147, R8, 0x1, R24 ;  /* 0x0000000108937824 */ /* 0x000fe200078e0218 */
[----:B---3--:R-:W-:-:S03]  /*1a90*/  @P1 SHF.R.U32.HI R4, RZ, R5, R0 ;  /* 0x00000005ff041219 */ /* 0x008fc60000011600 */
[C---:B------:R-:W-:Y:S01]  /*1aa0*/  VIADD R0, R147.reuse, 0x7f ;  /* 0x0000007f93007836 */ /* 0x040fe20000000000 */
[----:B------:R-:W-:-:S04]  /*1ab0*/  IADD3 R101, R147, 0x80, -R146 ;  /* 0x0000008093657810 */ /* 0x000fc80007ffe892 */
        /* <DEDUP_REMOVED lines=19> */
[----:B----4-:R-:W-:Y:S05]  /*1bf0*/  @!P1 BRA `(.L_x_12300) ;  /* 0x0000005800109947 */ /* 0x010fea0003800000 */
        /* <DEDUP_REMOVED lines=19> */
[----:B0-2--5:R-:W-:Y:S05]  /*1d30*/  CALL.ABS.NOINC R14 ;  /* 0x000000000e007343 */ /* 0x025fea0003c00000 */
.L_x_12302:
[----:B------:R-:W-:Y:S05]  /*1d40*/  BSYNC B6 ;  /* 0x0000000000067941 */ /* 0x000fea0003800000 */
.L_x_12301:
        /* <DEDUP_REMOVED lines=9> */
[----:B------:R-:W1:Y:S01]  /*1de0*/  LDC.64 R14, c[0x4][R14] ;  /* 0x010000000e0e7b82 */ /* 0x000e620000000a00 */
        /* <DEDUP_REMOVED lines=9> */
[----:B01---5:R-:W-:Y:S05]  /*1e80*/  CALL.ABS.NOINC R14 ;  /* 0x000000000e007343 */ /* 0x023fea0003c00000 */
.L_x_12304:
[----:B------:R-:W-:Y:S05]  /*1e90*/  BSYNC B6 ;  /* 0x0000000000067941 */ /* 0x000fea0003800000 */
.L_x_12303:
[----:B------:R-:W2:Y:S01]  /*1ea0*/  LDL.64 R36, [R1+0x38] ;  /* 0x0000380001247983 */ /* 0x000ea20000100a00 */
[----:B------:R-:W-:-:S03]  /*1eb0*/  ULDC.64 UR4, c[0x0][0x9f8] ;  /* 0x00027e0000047ab9 */ /* 0x000fc60000000a00 */
[----:B------:R-:W2:Y:S01]  /*1ec0*/  LDL.64 R20, [R1+0x38] ;  /* 0x0000380001147983 */ /* 0x000ea20000100a00 */
[----:B0-----:R-:W0:Y:S01]  /*1ed0*/  S2R R29, SR_TID.X ;  /* 0x00000000001d7919 */ /* 0x001e220000002100 */
[----:B------:R-:W-:Y:S01]  /*1ee0*/  ISETP.NE.U32.AND P0, PT, RZ, UR4, PT ;  /* 0x00000004ff007c0c */ /* 0x000fe2000bf05070 */
[----:B------:R-:W-:Y:S01]  /*1ef0*/  VIADD R0, R16, 0x10 ;  /* 0x0000001010007836 */ /* 0x000fe20000000000 */
[----:B------:R-:W1:Y:S01]  /*1f00*/  LDC.64 R6, c[0x0][0x408] ;  /* 0x00010200ff067b82 */ /* 0x000e620000000a00 */
[----:B------:R-:W3:Y:S01]  /*1f10*/  LDL.LU R35, [R1] ;  /* 0x0000000001237983 */ /* 0x000ee20000300800 */
[----:B------:R-:W-:-:S06]  /*1f20*/  ISETP.NE.AND.EX P0, PT, RZ, UR5, PT, P0 ;  /* 0x00000005ff007c0c */ /* 0x000fcc000bf05300 */
[----:B------:R-:W4:Y:S07]  /*1f30*/  LDC R99, c[0x0][0x3f4] ;  /* 0x0000fd00ff637b82 */ /* 0x000f2e0000000800 */
[----:B------:R-:W-:Y:S02]  /*1f40*/  @P0 IADD3 R4, P1, R30, UR4, RZ ;  /* 0x000000041e040c10 */ /* 0x000fe4000ff3e0ff */
[----:B0-----:R-:W-:-:S04]  /*1f50*/  SHF.R.U32.HI R32, RZ, 0x7, R29 ;  /* 0x00000007ff207819 */ /* 0x001fc8000001161d */
[----:B------:R-:W-:Y:S02]  /*1f60*/  ISETP.NE.AND P6, PT, R32, 0x1, PT ;  /* 0x000000012000780c */ /* 0x000fe40003fc5270 */
[----:B------:R-:W-:-:S05]  /*1f70*/  @P0 IADD3.X R5, R31, UR5, RZ, P1, !PT ;  /* 0x000000051f050c10 */ /* 0x000fca0008ffe4ff */
[----:B------:R0:W3:Y:S06]  /*1f80*/  @P0 LDG.E R25, desc[UR38][R4.64] ;  /* 0x0000002604190981 */ /* 0x0000ec000c1e1900 */
[----:B------:R-:W-:Y:S05]  /*1f90*/  @!P6 WARPSYNC.ALL ;  /* 0x000000000000e948 */ /* 0x000fea0003800000 */
[----:B------:R-:W-:-:S02]  /*1fa0*/  ULDC UR4, c[0x0][0x2f4] ;  /* 0x0000bd0000047ab9 */ /* 0x000fc40000000800 */
[----:B------:R-:W-:Y:S02]  /*1fb0*/  ISETP.GE.AND P1, PT, R0, UR4, PT ;  /* 0x0000000400007c0c */ /* 0x000fe4000bf26270 */
[----:B------:R-:W-:Y:S02]  /*1fc0*/  ISETP.GE.AND P0, PT, R16, UR4, PT ;  /* 0x0000000410007c0c */ /* 0x000fe4000bf06270 */
[----:B------:R-:W-:Y:S02]  /*1fd0*/  SEL R8, RZ, 0xffffffff, P1 ;  /* 0xffffffffff087807 */ /* 0x000fe40000800000 */
[----:B------:R-:W-:-:S03]  /*1fe0*/  SEL R3, RZ, 0x1, P0 ;  /* 0x00000001ff037807 */ /* 0x000fc60000000000 */
[----:B------:R-:W-:-:S05]  /*1ff0*/  IMAD.SHL.U32 R8, R8, 0x2, RZ ;  /* 0x0000000208087824 */ /* 0x000fca00078e00ff */
[----:B------:R-:W-:Y:S02]  /*2000*/  LOP3.LUT R10, R8, 0x2, R3, 0xe2, !PT ;  /* 0x00000002080a7812 */ /* 0x000fe400078ee203 */
[----:B------:R-:W0:Y:S01]  /*2010*/  LDC.64 R8, c[0x0][0x3f8] ;  /* 0x0000fe00ff087b82 */ /* 0x000e220000000a00 */
[----:B------:R-:W-:Y:S02]  /*2020*/  IMAD.IADD R79, R79, 0x1, R28 ;  /* 0x000000014f4f7824 */ /* 0x000fe400078e021c */
[----:B--2---:R-:W-:-:S05]  /*2030*/  IMAD.MOV.U32 R20, RZ, RZ, R36 ;  /* 0x000000ffff147224 */ /* 0x004fca00078e0024 */
[----:B------:R-:W-:-:S05]  /*2040*/  SHF.R.S32.HI R21, RZ, 0x1f, R20 ;  /* 0x0000001fff157819 */ /* 0x000fca0000011414 */
[----:B------:R2:W-:Y:S01]  /*2050*/  STL [R1+0x3c], R21 ;  /* 0x00003c1501007387 */ /* 0x0005e20000100800 */
[----:B-1----:R-:W-:-:S03]  /*2060*/  IMAD.WIDE.U32 R70, R154, R6, R20 ;  /* 0x000000069a467225 */ /* 0x002fc600078e0014 */
[----:B------:R-:W2:Y:S01]  /*2070*/  LDL R31, [R1+0xc] ;  /* 0x00000c00011f7983 */ /* 0x000ea20000100800 */
[----:B0-----:R-:W-:-:S03]  /*2080*/  IMAD.WIDE.U32 R66, R154, R8, R20 ;  /* 0x000000089a427225 */ /* 0x001fc600078e0014 */
[----:B------:R-:W2:Y:S04]  /*2090*/  LDL R20, [R1+0x40] ;  /* 0x0000400001147983 */ /* 0x000ea80000100800 */
[----:B------:R-:W2:Y:S04]  /*20a0*/  LDL R28, [R1+0x44] ;  /* 0x00004400011c7983 */ /* 0x000ea80000100800 */
[----:B------:R-:W2:Y:S01]  /*20b0*/  LDL R30, [R1+0x8c] ;  /* 0x00008c00011e7983 */ /* 0x000ea20000100800 */
[----:B------:R-:W-:Y:S01]  /*20c0*/  SHF.R.S32.HI R11, RZ, 0x1f, R154 ;  /* 0x0000001fff0b7819 */ /* 0x000fe2000001149a */
[----:B------:R-:W-:Y:S01]  /*20d0*/  VIADD R3, R16, 0x20 ;  /* 0x0000002010037836 */ /* 0x000fe20000000000 */
[----:B------:R-:W-:-:S03]  /*20e0*/  ISETP.GE.AND P1, PT, R23, UR4, PT ;  /* 0x0000000417007c0c */ /* 0x000fc6000bf26270 */
[----:B------:R-:W-:Y:S01]  /*20f0*/  IMAD R4, R11, R6, RZ ;  /* 0x000000060b047224 */ /* 0x000fe200078e02ff */
[----:B------:R-:W-:-:S03]  /*2100*/  ISETP.GE.AND P0, PT, R3, UR4, PT ;  /* 0x0000000403007c0c */ /* 0x000fc6000bf06270 */
[----:B------:R-:W-:Y:S01]  /*2110*/  IMAD R13, R154, R7, R4 ;  /* 0x000000079a0d7224 */ /* 0x000fe200078e0204 */
[----:B------:R-:W-:Y:S02]  /*2120*/  SEL R4, RZ, 0x8, P1 ;  /* 0x00000008ff047807 */ /* 0x000fe40000800000 */
[----:B------:R-:W-:Y:S02]  /*2130*/  SEL R5, RZ, 0x4, P0 ;  /* 0x00000004ff057807 */ /* 0x000fe40000000000 */
[----:B------:R-:W-:Y:S01]  /*2140*/  ISETP.GE.AND P0, PT, R22, UR4, PT ;  /* 0x0000000416007c0c */ /* 0x000fe2000bf06270 */
[----:B------:R-:W-:Y:S01]  /*2150*/  IMAD.WIDE.U32 R72, R154, R6, R16 ;  /* 0x000000069a487225 */ /* 0x000fe200078e0010 */
[----:B------:R-:W-:Y:S02]  /*2160*/  LOP3.LUT R4, R4, R10, R5, 0xfe, !PT ;  /* 0x0000000a04047212 */ /* 0x000fe400078efe05 */
[----:B------:R-:W-:Y:S01]  /*2170*/  SEL R5, RZ, 0x10, P0 ;  /* 0x00000010ff057807 */ /* 0x000fe20000000000 */
[----:B------:R-:W-:Y:S01]  /*2180*/  IMAD R11, R11, R8, RZ ;  /* 0x000000080b0b7224 */ /* 0x000fe200078e02ff */
[----:B----4-:R-:W-:-:S02]  /*2190*/  ISETP.GE.AND P0, PT, R16, R99, PT ;  /* 0x000000631000720c */ /* 0x010fc40003f06270 */
[-C--:B------:R-:W-:Y:S02]  /*21a0*/  ISETP.GE.AND P3, PT, R0, R99.reuse, PT ;  /* 0x000000630000720c */ /* 0x080fe40003f66270 */
[----:B------:R-:W-:Y:S01]  /*21b0*/  ISETP.GE.AND P2, PT, R3, R99, PT ;  /* 0x000000630300720c */ /* 0x000fe20003f46270 */
[----:B------:R-:W-:Y:S01]  /*21c0*/  IMAD.IADD R73, R73, 0x1, R13 ;  /* 0x0000000149497824 */ /* 0x000fe200078e020d */
[----:B------:R-:W-:Y:S01]  /*21d0*/  LOP3.LUT R29, R4, R5, RZ, 0xfc, !PT ;  /* 0x00000005041d7212 */ /* 0x000fe200078efcff */
[----:B------:R-:W-:Y:S01]  /*21e0*/  IMAD.IADD R71, R13, 0x1, R71 ;  /* 0x000000010d477824 */ /* 0x000fe200078e0247 */
[C---:B------:R-:W-:Y:S01]  /*21f0*/  SEL R5, R99.reuse, RZ, P0 ;  /* 0x000000ff63057207 */ /* 0x040fe20000000000 */
[C---:B------:R-:W-:Y:S01]  /*2200*/  IMAD R13, R154.reuse, R9, R11 ;  /* 0x000000099a0d7224 */ /* 0x040fe200078e020b */
[C---:B------:R-:W-:Y:S01]  /*2210*/  SEL R11, R99.reuse, RZ, P3 ;  /* 0x000000ff630b7207 */ /* 0x040fe20001800000 */
[----:B------:R-:W-:Y:S01]  /*2220*/  IMAD.WIDE.U32 R68, R154, R8, R16 ;  /* 0x000000089a447225 */ /* 0x000fe200078e0010 */
[----:B------:R-:W-:-:S03]  /*2230*/  SEL R4, R99, RZ, P2 ;  /* 0x000000ff63047207 */ /* 0x000fc60001000000 */
[----:B------:R-:W-:Y:S02]  /*2240*/  IMAD.IADD R69, R69, 0x1, R13 ;  /* 0x0000000145457824 */ /* 0x000fe400078e020d */
[----:B------:R-:W-:Y:S02]  /*2250*/  IMAD.IADD R67, R13, 0x1, R67 ;  /* 0x000000010d437824 */ /* 0x000fe400078e0243 */
[----:B------:R-:W-:Y:S02]  /*2260*/  IMAD.IADD R5, R16, 0x1, R5 ;  /* 0x0000000110057824 */ /* 0x000fe400078e0205 */
[----:B------:R-:W-:Y:S02]  /*2270*/  IMAD.IADD R11, R0, 0x1, R11 ;  /* 0x00000001000b7824 */ /* 0x000fe400078e020b */
[----:B------:R-:W-:Y:S01]  /*2280*/  IMAD.IADD R13, R3, 0x1, R4 ;  /* 0x00000001030d7824 */ /* 0x000fe200078e0204 */
[----:B------:R-:W-:Y:S02]  /*2290*/  SHF.R.S32.HI R4, RZ, 0x1f, R5 ;  /* 0x0000001fff047819 */ /* 0x000fe40000011405 */
[----:B------:R-:W-:-:S02]  /*22a0*/  SHF.R.S32.HI R12, RZ, 0x1f, R11 ;  /* 0x0000001fff0c7819 */ /* 0x000fc4000001140b */
[----:B------:R-:W-:Y:S02]  /*22b0*/  SHF.R.S32.HI R14, RZ, 0x1f, R13 ;  /* 0x0000001fff0e7819 */ /* 0x000fe4000001140d */
[CC--:B------:R-:W-:Y:S02]  /*22c0*/  LEA.HI R65, R4.reuse, R5.reuse, RZ, 0x3 ;  /* 0x0000000504417211 */ /* 0x0c0fe400078f18ff */
[----:B------:R-:W-:Y:S02]  /*22d0*/  LEA.HI R10, R4, R5, RZ, 0x5 ;  /* 0x00000005040a7211 */ /* 0x000fe400078f28ff */
[----:B------:R-:W-:Y:S02]  /*22e0*/  LEA.HI R4, R12, R11, RZ, 0x3 ;  /* 0x0000000b0c047211 */ /* 0x000fe400078f18ff */
[----:B------:R-:W-:Y:S02]  /*22f0*/  LEA.HI R5, R14, R13, RZ, 0x3 ;  /* 0x0000000d0e057211 */ /* 0x000fe400078f18ff */
[----:B------:R-:W-:-:S02]  /*2300*/  LEA.HI R12, R12, R11, RZ, 0x5 ;  /* 0x0000000b0c0c7211 */ /* 0x000fc400078f28ff */
[----:B------:R-:W-:Y:S01]  /*2310*/  LEA.HI R14, R14, R13, RZ, 0x5 ;  /* 0x0000000d0e0e7211 */ /* 0x000fe200078f28ff */
[----:B------:R-:W-:Y:S02]  /*2320*/  IMAD.SHL.U32 R11, R10, 0x80, RZ ;  /* 0x000000800a0b7824 */ /* 0x000fe400078e00ff */
[----:B------:R-:W-:Y:S02]  /*2330*/  IMAD.SHL.U32 R13, R12, 0x80, RZ ;  /* 0x000000800c0d7824 */ /* 0x000fe400078e00ff */
[----:B------:R-:W-:Y:S01]  /*2340*/  IMAD.SHL.U32 R15, R14, 0x80, RZ ;  /* 0x000000800e0f7824 */ /* 0x000fe200078e00ff */
[----:B------:R-:W-:Y:S02]  /*2350*/  LOP3.LUT R11, R11, 0xfffff000, RZ, 0xc0, !PT ;  /* 0xfffff0000b0b7812 */ /* 0x000fe400078ec0ff */
[----:B------:R-:W-:Y:S02]  /*2360*/  LOP3.LUT R13, R13, 0xfffff000, RZ, 0xc0, !PT ;  /* 0xfffff0000d0d7812 */ /* 0x000fe400078ec0ff */
[----:B------:R-:W-:-:S02]  /*2370*/  LOP3.LUT R15, R15, 0xfffff000, RZ, 0xc0, !PT ;  /* 0xfffff0000f0f7812 */ /* 0x000fc400078ec0ff */
[----:B---3--:R-:W-:-:S04]  /*2380*/  LOP3.LUT R35, R35, 0xfffffffe, RZ, 0xc0, !PT ;  /* 0xfffffffe23237812 */ /* 0x008fc800078ec0ff */
[----:B------:R-:W-:-:S04]  /*2390*/  @P3 LOP3.LUT R35, R35, 0x1, RZ, 0xfc, !PT ;  /* 0x0000000123233812 */ /* 0x000fc800078efcff */
[----:B------:R-:W-:-:S04]  /*23a0*/  LOP3.LUT R35, R35, 0xfffffffd, RZ, 0xc0, !PT ;  /* 0xfffffffd23237812 */ /* 0x000fc800078ec0ff */
[----:B------:R-:W-:-:S04]  /*23b0*/  @P2 LOP3.LUT R35, R35, 0x2, RZ, 0xfc, !PT ;  /* 0x0000000223232812 */ /* 0x000fc800078efcff */
[----:B------:R-:W-:Y:S02]  /*23c0*/  LOP3.LUT R35, R35, 0xfffffffb, RZ, 0xc0, !PT ;  /* 0xfffffffb23237812 */ /* 0x000fe400078ec0ff */
[----:B--2--5:R-:W-:Y:S02]  /*23d0*/  SHF.R.S32.HI R21, RZ, 0x1f, R97 ;  /* 0x0000001fff157819 */ /* 0x024fe40000011461 */
[----:B------:R-:W-:Y:S01]  /*23e0*/  SHF.L.U64.HI R90, R8, 0x7, R9 ;  /* 0x00000007085a7819 */ /* 0x000fe20000010209 */
[----:B------:R-:W-:Y:S01]  /*23f0*/  IMAD.WIDE.U32 R68, R97, R8, R68 ;  /* 0x0000000861447225 */ /* 0x000fe200078e0044 */
[----:B------:R-:W-:-:S03]  /*2400*/  SHF.L.U64.HI R87, R6, 0x7, R7 ;  /* 0x0000000706577819 */ /* 0x000fc60000010207 */
[----:B------:R-:W-:-:S04]  /*2410*/  IMAD.WIDE.U32 R72, R97, R6, R72 ;  /* 0x0000000661487225 */ /* 0x000fc800078e0048 */
[----:B------:R-:W-:-:S04]  /*2420*/  IMAD.WIDE.U32 R70, R97, R6, R70 ;  /* 0x0000000661467225 */ /* 0x000fc800078e0046 */
[----:B------:R-:W-:Y:S01]  /*2430*/  IMAD.WIDE.U32 R66, R97, R8, R66 ;  /* 0x0000000861427225 */ /* 0x000fe200078e0042 */
[----:B------:R-:W-:-:S03]  /*2440*/  SHF.R.S32.HI R86, RZ, 0x1f, R25 ;  /* 0x0000001fff567819 */ /* 0x000fc60000011419 */
[----:B------:R-:W-:Y:S02]  /*2450*/  VIADD R100, R32, 0x8 ;  /* 0x0000000820647836 */ /* 0x000fe40000000000 */
[----:B------:R-:W-:Y:S01]  /*2460*/  IMAD.SHL.U32 R99, R99, 0x2, RZ ;  /* 0x0000000263637824 */ /* 0x000fe200078e00ff */
[C---:B------:R-:W-:Y:S02]  /*2470*/  LOP3.LUT R10, R31.reuse, 0x18, R65, 0xf8, !PT ;  /* 0x000000181f0a7812 */ /* 0x040fe400078ef841 */
[C---:B------:R-:W-:Y:S02]  /*2480*/  LOP3.LUT R12, R31.reuse, 0x18, R4, 0xf8, !PT ;  /* 0x000000181f0c7812 */ /* 0x040fe400078ef804 */
[----:B------:R-:W-:Y:S02]  /*2490*/  LOP3.LUT R14, R31, 0x18, R5, 0xf8, !PT ;  /* 0x000000181f0e7812 */ /* 0x000fe400078ef805 */
[-C--:B------:R-:W-:Y:S02]  /*24a0*/  LOP3.LUT R10, R10, R20.reuse, RZ, 0x3c, !PT ;  /* 0x000000140a0a7212 */ /* 0x080fe400078e3cff */
[----:B------:R-:W-:-:S02]  /*24b0*/  LOP3.LUT R12, R12, R20, RZ, 0x3c, !PT ;  /* 0x000000140c0c7212 */ /* 0x000fc400078e3cff */
[----:B------:R-:W-:Y:S02]  /*24c0*/  LOP3.LUT R14, R14, R20, RZ, 0x3c, !PT ;  /* 0x000000140e0e7212 */ /* 0x000fe400078e3cff */
[--C-:B------:R-:W-:Y:S02]  /*24d0*/  IADD3 R96, R10, R11, R28.reuse ;  /* 0x0000000b0a607210 */ /* 0x100fe40007ffe01c */
[--C-:B------:R-:W-:Y:S02]  /*24e0*/  IADD3 R95, R12, R13, R28.reuse ;  /* 0x0000000d0c5f7210 */ /* 0x100fe40007ffe01c */
[----:B------:R-:W-:Y:S02]  /*24f0*/  IADD3 R94, R14, R15, R28 ;  /* 0x0000000f0e5e7210 */ /* 0x000fe40007ffe01c */
[----:B------:R-:W0:Y:S01]  /*2500*/  S2R R28, SR_TID.X ;  /* 0x00000000001c7919 */ /* 0x000e220000002100 */
[----:B------:R-:W-:Y:S01]  /*2510*/  @!P6 BAR.SYNC.DEFER_BLOCKING 0x9, 0x100 ;  /* 0x024400000000eb1d */ /* 0x000fe20000010000 */
[----:B------:R-:W-:Y:S01]  /*2520*/  LOP3.LUT P1, RZ, R30, 0x2, RZ, 0xc0, !PT ;  /* 0x000000021eff7812 */ /* 0x000fe2000782c0ff */
[----:B------:R-:W-:-:S12]  /*2530*/  IMAD R10, R21, R8, RZ ;  /* 0x00000008150a7224 */ /* 0x000fd800078e02ff */
[----:B------:R-:W-:-:S05]  /*2540*/  @P1 LOP3.LUT R35, R35, 0x4, RZ, 0xfc, !PT ;  /* 0x0000000423231812 */ /* 0x000fca00078efcff */
[----:B------:R1:W-:Y:S01]  /*2550*/  STL [R1], R35 ;  /* 0x0000002301007387 */ /* 0x0003e20000100800 */
[----:B0-----:R-:W-:-:S05]  /*2560*/  VIADD R36, R28, 0xffffff80 ;  /* 0xffffff801c247836 */ /* 0x001fca0000000000 */
[----:B------:R-:W-:-:S04]  /*2570*/  LEA.HI R28, R36, R36, RZ, 0x1 ;  /* 0x00000024241c7211 */ /* 0x000fc800078f08ff */
[----:B------:R-:W-:Y:S02]  /*2580*/  LOP3.LUT R28, R28, 0xfffffffe, RZ, 0xc0, !PT ;  /* 0xfffffffe1c1c7812 */ /* 0x000fe400078ec0ff */
[----:B------:R-:W-:-:S03]  /*2590*/  ISETP.GE.AND P1, PT, R136, UR4, PT ;  /* 0x0000000488007c0c */ /* 0x000fc6000bf26270 */
[----:B------:R-:W-:Y:S02]  /*25a0*/  IMAD.IADD R28, R36, 0x1, -R28 ;  /* 0x00000001241c7824 */ /* 0x000fe400078e0a1c */
[----:B------:R-:W-:Y:S02]  /*25b0*/  IMAD R75, R97, R9, R10 ;  /* 0x00000009614b7224 */ /* 0x000fe400078e020a */
[----:B------:R-:W-:Y:S02]  /*25c0*/  IMAD R20, R21, R6, RZ ;  /* 0x0000000615147224 */ /* 0x000fe400078e02ff */
[----:B------:R-:W-:Y:S01]  /*25d0*/  IMAD R9, R28, 0xc0, R154 ;  /* 0x000000c01c097824 */ /* 0x000fe200078e029a */
[----:B------:R-:W-:Y:S01]  /*25e0*/  SEL R28, RZ, 0x20, P1 ;  /* 0x00000020ff1c7807 */ /* 0x000fe20000800000 */
[----:B------:R-:W-:Y:S01]  /*25f0*/  IMAD R11, R97, R7, R20 ;  /* 0x00000007610b7224 */ /* 0x000fe200078e0214 */
[----:B------:R-:W-:Y:S02]  /*2600*/  LOP3.LUT R10, R65, 0xfffffff8, RZ, 0xc0, !PT ;  /* 0xfffffff8410a7812 */ /* 0x000fe400078ec0ff */
[----:B------:R-:W-:-:S02]  /*2610*/  LOP3.LUT R20, R4, 0xfffffff8, RZ, 0xc0, !PT ;  /* 0xfffffff804147812 */ /* 0x000fc400078ec0ff */
[----:B------:R-:W-:Y:S02]  /*2620*/  LOP3.LUT R21, R5, 0xfffffff8, RZ, 0xc0, !PT ;  /* 0xfffffff805157812 */ /* 0x000fe400078ec0ff */
[----:B------:R-:W-:Y:S01]  /*2630*/  LOP3.LUT R28, R29, R28, RZ, 0xfc, !PT ;  /* 0x0000001c1d1c7212 */ /* 0x000fe200078efcff */
[----:B------:R-:W-:Y:S01]  /*2640*/  IMAD.SHL.U32 R7, R8, 0x80, RZ ;  /* 0x0000008008077824 */ /* 0x000fe200078e00ff */
[----:B------:R-:W-:Y:S01]  /*2650*/  SHF.R.S32.HI R8, RZ, 0x1f, R34 ;  /* 0x0000001fff087819 */ /* 0x000fe20000011422 */
[----:B------:R-:W-:Y:S01]  /*2660*/  IMAD.IADD R77, R69, 0x1, R75 ;  /* 0x00000001454d7824 */ /* 0x000fe200078e024b */
[----:B------:R-:W-:Y:S01]  /*2670*/  SHF.R.S32.HI R93, RZ, 0x1f, R10 ;  /* 0x0000001fff5d7819 */ /* 0x000fe2000001140a */
[----:B------:R-:W-:Y:S01]  /*2680*/  IMAD.SHL.U32 R6, R6, 0x80, RZ ;  /* 0x0000008006067824 */ /* 0x000fe200078e00ff */
[----:B------:R-:W-:Y:S01]  /*2690*/  SHF.R.S32.HI R92, RZ, 0x1f, R20 ;  /* 0x0000001fff5c7819 */ /* 0x000fe20000011414 */
[----:B------:R-:W-:Y:S01]  /*26a0*/  IMAD.IADD R78, R73, 0x1, R11 ;  /* 0x00000001494e7824 */ /* 0x000fe200078e020b */
[----:B------:R-:W-:Y:S01]  /*26b0*/  SHF.R.S32.HI R91, RZ, 0x1f, R21 ;  /* 0x0000001fff5b7819 */ /* 0x000fe20000011415 */
[----:B------:R-:W-:Y:S01]  /*26c0*/  IMAD.IADD R76, R11, 0x1, R71 ;  /* 0x000000010b4c7824 */ /* 0x000fe200078e0247 */
[----:B------:R-:W-:Y:S01]  /*26d0*/  LOP3.LUT R29, R29, 0x1, RZ, 0xc0, !PT ;  /* 0x000000011d1d7812 */ /* 0x000fe200078ec0ff */
[----:B------:R-:W-:Y:S01]  /*26e0*/  IMAD.IADD R75, R75, 0x1, R67 ;  /* 0x000000014b4b7824 */ /* 0x000fe200078e0243 */
[----:B------:R-:W-:-:S02]  /*26f0*/  LOP3.LUT R30, R28, 0x2, RZ, 0xc0, !PT ;  /* 0x000000021c1e7812 */ /* 0x000fc400078ec0ff */
[----:B-1----:R-:W-:-:S07]  /*2700*/  LOP3.LUT R31, R28, 0x4, RZ, 0xc0, !PT ;  /* 0x000000041c1f7812 */ /* 0x002fce00078ec0ff */
.L_x_12363:
[----:B--2---:R-:W2:Y:S01]  /*2710*/  LDL R35, [R1+0x8c] ;  /* 0x00008c0001237983 */ /* 0x004ea20000100800 */
[----:B0-----:R-:W0:Y:S03]  /*2720*/  LDC R81, c[0x0][0x430] ;  /* 0x00010c00ff517b82 */ /* 0x001e260000000800 */
        /* <DEDUP_REMOVED lines=33> */
[C---:B------:R-:W-:Y:S01]  /*2940*/  @P3 IADD3 R14, R64.reuse, -0x10, RZ ;  /* 0xfffffff0400e3810 */ /* 0x040fe20007ffe0ff */
[----:B------:R-:W-:-:S04]  /*2950*/  IMAD R64, R64, 0x2, R27 ;  /* 0x0000000240407824 */ /* 0x000fc800078e021b */
        /* <DEDUP_REMOVED lines=97> */
.L_x_12309:
[----:B------:R-:W-:Y:S05]  /*2f70*/  BSYNC B1 ;  /* 0x0000000000017941 */ /* 0x000fea0003800000 */
.L_x_12308:
        /* <DEDUP_REMOVED lines=47> */
[----:B------:R-:W-:Y:S02]  /*3270*/  PRMT R106, R11, 0x7610, R106 ;  /* 0x000076100b6a7816 */ /* 0x000fe4000000006a */
[----:B------:R-:W-:Y:S01]  /*3280*/  PRMT R89, R89, 0x5410, R12 ;  /* 0x0000541059597816 */ /* 0x000fe2000000000c */
[----:B------:R-:W-:Y:S06]  /*3290*/  @!P2 BRA `(.L_x_12310) ;  /* 0x000000000004a947 */ /* 0x000fec0003800000 */
[----:B------:R-:W-:Y:S01]  /*32a0*/  BPT.TRAP 0x1 ;  /* 0x000000040000795c */ /* 0x000fe20000300000 */
.L_x_12310:
[----:B------:R-:W-:Y:S01]  /*32b0*/  IMAD R32, R18, 0x8, R2 ;  /* 0x0000000812207824 */ /* 0x000fe200078e0202 */
[----:B------:R-:W-:Y:S01]  /*32c0*/  SHF.L.U32 R85, R138, 0x1f, RZ ;  /* 0x0000001f8a557819 */ /* 0x000fe200000006ff */
[----:B------:R-:W-:Y:S03]  /*32d0*/  BSSY B1, `(.L_x_12311) ;  /* 0x0000003000017945 */ /* 0x000fe60003800000 */
[----:B------:R-:W0:Y:S02]  /*32e0*/  SYNCS.PHASECHK.TRANS64.TRYWAIT P4, [R32+URZ+0x2d890], R85 ;  /* 0x02d89055200075a7 */ /* 0x000e24000808017f */
[----:B0-----:R-:W-:Y:S05]  /*32f0*/  @!P4 BRA `(.L_x_12312) ;  /* 0x000001b00094c947 */ /* 0x001fea0003800000 */
.L_x_12574:
[----:B------:R-:W-:Y:S05]  /*3300*/  BSYNC B1 ;  /* 0x0000000000017941 */ /* 0x000fea0003800000 */
.L_x_12311:
[----:B------:R-:W-:-:S03]  /*3310*/  UMOV UR4, 0xffffffff ;  /* 0xffffffff00047882 */ /* 0x000fc60000000000 */
[----:B------:R-:W-:Y:S05]  /*3320*/  BRA.DIV UR4, `(.L_x_12313) ;  /* 0x000001b2049c7947 */ /* 0x000fea000b800000 */
[----:B------:R-:W1:Y:S04]  /*3330*/  SHFL.IDX PT, R61, R61, RZ, 0x1e1f ;  /* 0x001e1fff3d3d7589 */ /* 0x000e6800000e0000 */
[----:B------:R-:W2:Y:S02]  /*3340*/  SHFL.IDX PT, R60, R60, RZ, 0x1e1f ;  /* 0x001e1fff3c3c7589 */ /* 0x000ea400000e0000 */
.L_x_12578:
[----:B------:R-:W-:Y:S05]  /*3350*/  @P3 BRA `(.L_x_12314) ;  /* 0x0000003800943947 */ /* 0x000fea0003800000 */
[----:B------:R-:W-:Y:S01]  /*3360*/  ISETP.NE.AND P3, PT, R29, RZ, PT ;  /* 0x000000ff1d00720c */ /* 0x000fe20003f65270 */
[----:B------:R-:W-:-:S12]  /*3370*/  BSSY B1, `(.L_x_12315) ;  /* 0x0000037000017945 */ /* 0x000fd80003800000 */
[----:B------:R-:W-:Y:S05]  /*3380*/  @!P3 BRA `(.L_x_12316) ;  /* 0x0000000000d4b947 */ /* 0x000fea0003800000 */
[----:B------:R-:W3:Y:S01]  /*3390*/  LDL.64 R122, [R1+0x38] ;  /* 0x00003800017a7983 */ /* 0x000ee20000100a00 */
[----:B------:R-:W-:Y:S03]  /*33a0*/  BSSY B2, `(.L_x_12317) ;  /* 0x0000030000027945 */ /* 0x000fe60003800000 */
[----:B------:R4:W0:Y:S01]  /*33b0*/  LDS.128 R12, [R64+0x15000] ;  /* 0x01500000400c7984 */ /* 0x0008220000000c00 */
[----:B---3--:R-:W-:-:S13]  /*33c0*/  ISETP.GE.AND P3, PT, R122, R98, PT ;  /* 0x000000627a00720c */ /* 0x008fda0003f66270 */
[----:B0---4-:R-:W-:Y:S05]  /*33d0*/  @P3 BRA `(.L_x_12318) ;  /* 0x0000000000b03947 */ /* 0x011fea0003800000 */
[--C-:B------:R-:W-:Y:S02]  /*33e0*/  SHF.R.U64 R11, R56, 0x10, R57.reuse ;  /* 0x00000010380b7819 */ /* 0x100fe40000001239 */
[----:B------:R-:W-:Y:S02]  /*33f0*/  SHF.R.U32.HI R56, RZ, 0x10, R57 ;  /* 0x00000010ff387819 */ /* 0x000fe40000011639 */
[----:B------:R-:W-:Y:S02]  /*3400*/  SHF.R.U64 R57, R58, 0x10, R59 ;  /* 0x000000103a397819 */ /* 0x000fe4000000123b */
[----:B------:R-:W-:Y:S02]  /*3410*/  PRMT R11, R105, 0x5410, R11 ;  /* 0x00005410690b7816 */ /* 0x000fe4000000000b */
[----:B------:R-:W-:Y:S01]  /*3420*/  PRMT R57, R106, 0x5410, R57 ;  /* 0x000054106a397816 */ /* 0x000fe20000000039 */
[C---:B------:R-:W-:Y:S01]  /*3430*/  IMAD.U32 R106, R13.reuse, 0x10000, RZ ;  /* 0x000100000d6a7824 */ /* 0x040fe200078e00ff */
        /* <DEDUP_REMOVED lines=38> */
.L_x_12318:
[----:B------:R-:W-:Y:S05]  /*36a0*/  BSYNC B2 ;  /* 0x0000000000027941 */ /* 0x000fea0003800000 */
.L_x_12317:
[----:B--2---:R-:W-:-:S04]  /*36b0*/  LEA R56, P3, R16, R60, 0x1 ;  /* 0x0000003c10387211 */ /* 0x004fc800078608ff */
[----:B-1----:R-:W-:-:S05]  /*36c0*/  LEA.HI.X R57, R16, R61, R17, 0x1, P3 ;  /* 0x0000003d10397211 */ /* 0x002fca00018f0c11 */
[----:B------:R3:W-:Y:S04]  /*36d0*/  ST.E.128 desc[UR38][R56.64], R12 ;  /* 0x0000000c38007985 */ /* 0x0007e8000c101d26 */
.L_x_12316:
[----:B------:R-:W-:Y:S05]  /*36e0*/  BSYNC B1 ;  /* 0x0000000000017941 */ /* 0x000fea0003800000 */
.L_x_12315:
        /* <DEDUP_REMOVED lines=8> */
[----:B------:R-:W-:Y:S02]  /*3770*/  SHF.R.U64 R54, R54, 0x10, R55 ;  /* 0x0000001036367819 */ /* 0x000fe40000001237 */
[----:B------:R-:W-:Y:S01]  /*3780*/  SHF.R.U64 R11, R52, 0x10, R53 ;  /* 0x00000010340b7819 */ /* 0x000fe20000001235 */
[----:B------:R-:W-:Y:S01]  /*3790*/  IMAD.U32 R52, R13, 0x10000, RZ ;  /* 0x000100000d347824 */ /* 0x000fe200078e00ff */
[----:B------:R-:W-:Y:S02]  /*37a0*/  PRMT R54, R63, 0x5432, R54 ;  /* 0x000054323f367816 */ /* 0x000fe40000000036 */
[----:B------:R-:W-:Y:S02]  /*37b0*/  PRMT R11, R118, 0x5410, R11 ;  /* 0x00005410760b7816 */ /* 0x000fe4000000000b */
[----:B------:R-:W-:Y:S02]  /*37c0*/  LOP3.LUT R58, R13, 0xffff0000, RZ, 0xc0, !PT ;  /* 0xffff00000d3a7812 */ /* 0x000fe400078ec0ff */
[----:B------:R-:W-:-:S02]  /*37d0*/  LOP3.LUT R57, R54, 0xffff0000, RZ, 0xc0, !PT ;  /* 0xffff000036397812 */ /* 0x000fc400078ec0ff */
[----:B------:R-:W-:Y:S02]  /*37e0*/  SHF.R.U32.HI R56, RZ, 0x10, R53 ;  /* 0x00000010ff387819 */ /* 0x000fe40000011635 */
[C---:B------:R-:W-:Y:S01]  /*37f0*/  LOP3.LUT R53, R11.reuse, 0xffff0000, RZ, 0xc0, !PT ;  /* 0xffff00000b357812 */ /* 0x040fe200078ec0ff */
[C---:B------:R-:W-:Y:S01]  /*3800*/  FMUL.FTZ R13, R58.reuse, R57 ;  /* 0x000000393a0d7220 */ /* 0x040fe20000410000 */
[----:B------:R-:W-:Y:S01]  /*3810*/  SHF.R.U32.HI R55, RZ, 0x10, R55 ;  /* 0x00000010ff377819 */ /* 0x000fe20000011637 */
[----:B------:R-:W-:Y:S02]  /*3820*/  IMAD.U32 R11, R11, 0x10000, RZ ;  /* 0x000100000b0b7824 */ /* 0x000fe400078e00ff */
[-C--:B------:R-:W-:Y:S01]  /*3830*/  FMUL.FTZ R58, R58, R53.reuse ;  /* 0x000000353a3a7220 */ /* 0x080fe20000410000 */
[----:B------:R-:W-:Y:S01]  /*3840*/  FFMA.FTZ R53, R52, R53, -R13 ;  /* 0x0000003534357223 */ /* 0x000fe2000001080d */
[----:B------:R-:W-:Y:S02]  /*3850*/  PRMT R55, R121, 0x5410, R55 ;  /* 0x0000541079377816 */ /* 0x000fe40000000037 */
[----:B------:R-:W-:Y:S01]  /*3860*/  PRMT R13, R62, 0x5432, R56 ;  /* 0x000054323e0d7816 */ /* 0x000fe20000000038 */
[----:B------:R-:W-:Y:S01]  /*3870*/  FFMA.FTZ R52, R52, R57, R58 ;  /* 0x0000003934347223 */ /* 0x000fe2000001003a */
        /* <DEDUP_REMOVED lines=8> */
[C---:B------:R-:W-:Y:S02]  /*3900*/  IMAD.U32 R58, R15.reuse, 0x10000, RZ ;  /* 0x000100000f3a7824 */ /* 0x040fe400078e00ff */
[C---:B------:R-:W-:Y:S01]  /*3910*/  FFMA.FTZ R105, R14.reuse, R59, -R105 ;  /* 0x0000003b0e697223 */ /* 0x040fe20000010869 */
[----:B------:R-:W-:Y:S01]  /*3920*/  FFMA.FTZ R56, R14, R57, R56 ;  /* 0x000000390e387223 */ /* 0x000fe20000010038 */
[----:B------:R-:W-:-:S05]  /*3930*/  LOP3.LUT R14, R15, 0xffff0000, RZ, 0xc0, !PT ;  /* 0xffff00000f0e7812 */ /* 0x000fca00078ec0ff */
[C---:B------:R-:W-:Y:S01]  /*3940*/  FMUL.FTZ R15, R14.reuse, R55 ;  /* 0x000000370e0f7220 */ /* 0x040fe20000410000 */
[----:B------:R-:W-:-:S03]  /*3950*/  FMUL.FTZ R14, R14, R13 ;  /* 0x0000000d0e0e7220 */ /* 0x000fc60000410000 */
[----:B------:R-:W-:Y:S01]  /*3960*/  FFMA.FTZ R15, R58, R13, -R15 ;  /* 0x0000000d3a0f7223 */ /* 0x000fe2000001080f */
[----:B------:R-:W-:Y:S01]  /*3970*/  IMAD.U32 R13, R54, 0x10000, RZ ;  /* 0x00010000360d7824 */ /* 0x000fe200078e00ff */
[----:B------:R-:W-:Y:S01]  /*3980*/  LOP3.LUT R54, R12, 0xffff0000, RZ, 0xc0, !PT ;  /* 0xffff00000c367812 */ /* 0x000fe200078ec0ff */
[----:B------:R-:W-:Y:S01]  /*3990*/  FFMA.FTZ R14, R58, R55, R14 ;  /* 0x000000373a0e7223 */ /* 0x000fe2000001000e */
[----:B------:R-:W-:-:S03]  /*39a0*/  IMAD.U32 R12, R12, 0x10000, RZ ;  /* 0x000100000c0c7824 */ /* 0x000fc600078e00ff */
[C---:B------:R-:W-:Y:S01]  /*39b0*/  FMUL.FTZ R55, R54.reuse, R13 ;  /* 0x0000000d36377220 */ /* 0x040fe20000410000 */
[----:B------:R-:W-:Y:S01]  /*39c0*/  FMUL.FTZ R54, R54, R11 ;  /* 0x0000000b36367220 */ /* 0x000fe20000410000 */
[----:B------:R-:W-:Y:S02]  /*39d0*/  F2FP.BF16.F32.PACK_AB R15, R14, R15 ;  /* 0x0000000f0e0f723e */ /* 0x000fe400000010ff */
[C---:B------:R-:W-:Y:S01]  /*39e0*/  FFMA.FTZ R55, R12.reuse, R11, -R55 ;  /* 0x0000000b0c377223 */ /* 0x040fe20000010837 */
[----:B------:R-:W-:Y:S01]  /*39f0*/  FFMA.FTZ R54, R12, R13, R54 ;  /* 0x0000000d0c367223 */ /* 0x000fe20000010036 */
[----:B------:R-:W-:Y:S02]  /*3a00*/  F2FP.BF16.F32.PACK_AB R13, R52, R53 ;  /* 0x00000035340d723e */ /* 0x000fe400000010ff */
[----:B------:R-:W-:Y:S02]  /*3a10*/  F2FP.BF16.F32.PACK_AB R14, R56, R105 ;  /* 0x00000069380e723e */ /* 0x000fe400000010ff */
[----:B------:R-:W-:-:S07]  /*3a20*/  F2FP.BF16.F32.PACK_AB R12, R54, R55 ;  /* 0x00000037360c723e */ /* 0x000fce00000010ff */
.L_x_12322:
[----:B------:R-:W-:Y:S05]  /*3a30*/  BSYNC B2 ;  /* 0x0000000000027941 */ /* 0x000fea0003800000 */
.L_x_12321:
[----:B------:R-:W3:Y:S01]  /*3a40*/  LDL R11, [R1+0x48] ;  /* 0x00004800010b7983 */ /* 0x000ee20000100800 */
[----:B--2---:R-:W-:Y:S02]  /*3a50*/  IMAD.MOV.U32 R52, RZ, RZ, R60 ;  /* 0x000000ffff347224 */ /* 0x004fe400078e003c */
[----:B-1----:R-:W-:Y:S02]  /*3a60*/  IMAD.MOV.U32 R53, RZ, RZ, R61 ;  /* 0x000000ffff357224 */ /* 0x002fe400078e003d */
[----:B---3--:R-:W-:-:S04]  /*3a70*/  IMAD.SHL.U32 R11, R11, 0x8, RZ ;  /* 0x000000080b0b7824 */ /* 0x008fc800078e00ff */
[----:B------:R-:W-:-:S05]  /*3a80*/  IMAD.WIDE R52, R11, 0x2, R52 ;  /* 0x000000020b347825 */ /* 0x000fca00078e0234 */
[----:B------:R4:W-:Y:S02]  /*3a90*/  ST.E.128 desc[UR38][R52.64], R12 ;  /* 0x0000000c34007985 */ /* 0x0009e4000c101d26 */
.L_x_12320:
[----:B------:R-:W-:Y:S05]  /*3aa0*/  BSYNC B1 ;  /* 0x0000000000017941 */ /* 0x000fea0003800000 */
.L_x_12319:
[----:B------:R-:W-:Y:S01]  /*3ab0*/  ISETP.NE.AND P3, PT, R31, RZ, PT ;  /* 0x000000ff1f00720c */ /* 0x000fe20003f65270 */
[----:B------:R-:W-:-:S12]  /*3ac0*/  BSSY B1, `(.L_x_12323) ;  /* 0x000003b000017945 */ /* 0x000fd80003800000 */
[----:B------:R-:W-:Y:S05]  /*3ad0*/  @!P3 BRA `(.L_x_12324) ;  /* 0x0000000000e4b947 */ /* 0x000fea0003800000 */
[----:B---34-:R-:W3:Y:S04]  /*3ae0*/  LDL R12, [R1+0x4c] ;  /* 0x00004c00010c7983 */ /* 0x018ee80000100800 */
[----:B------:R-:W4:Y:S01]  /*3af0*/  LDL R11, [R1+0x6c] ;  /* 0x00006c00010b7983 */ /* 0x000f220000100800 */
[----:B-1----:R-:W-:Y:S01]  /*3b00*/  IMAD.MOV.U32 R13, RZ, RZ, R61 ;  /* 0x000000ffff0d7224 */ /* 0x002fe200078e003d */
[----:B------:R-:W-:Y:S01]  /*3b10*/  BSSY B2, `(.L_x_12325) ;  /* 0x0000034000027945 */ /* 0x000fe20003800000 */
[----:B---3--:R-:W-:Y:S02]  /*3b20*/  IMAD.SHL.U32 R53, R12, 0x8, RZ ;  /* 0x000000080c357824 */ /* 0x008fe400078e00ff */
[----:B--2---:R-:W-:Y:S01]  /*3b30*/  IMAD.MOV.U32 R12, RZ, RZ, R60 ;  /* 0x000000ffff0c7224 */ /* 0x004fe200078e003c */
[----:B----4-:R-:W-:-:S03]  /*3b40*/  ISETP.GE.AND P3, PT, R11, R98, PT ;  /* 0x000000620b00720c */ /* 0x010fc60003f66270 */
[----:B------:R-:W-:Y:S02]  /*3b50*/  IMAD.WIDE R52, R53, 0x2, R12 ;  /* 0x0000000235347825 */ /* 0x000fe400078e020c */
[----:B------:R1:W2:Y:S08]  /*3b60*/  LDS.128 R12, [R64+0x17000] ;  /* 0x01700000400c7984 */ /* 0x0002b00000000c00 */
[----:B-1----:R-:W-:Y:S05]  /*3b70*/  @P3 BRA `(.L_x_12326) ;  /* 0x0000000000b43947 */ /* 0x002fea0003800000 */
[----:B------:R-:W-:Y:S02]  /*3b80*/  SHF.R.U64 R50, R50, 0x10, R51 ;  /* 0x0000001032327819 */ /* 0x000fe40000001233 */
[----:B------:R-:W-:Y:S02]  /*3b90*/  SHF.R.U64 R11, R48, 0x10, R49 ;  /* 0x00000010300b7819 */ /* 0x000fe40000001231 */
[----:B------:R-:W-:Y:S01]  /*3ba0*/  PRMT R119, R119, 0x5410, R50 ;  /* 0x0000541077777816 */ /* 0x000fe20000000032 */
[C---:B--2---:R-:W-:Y:S01]  /*3bb0*/  IMAD.U32 R50, R13.reuse, 0x10000, RZ ;  /* 0x000100000d327824 */ /* 0x044fe200078e00ff */
[----:B------:R-:W-:Y:S02]  /*3bc0*/  PRMT R116, R116, 0x5410, R11 ;  /* 0x0000541074747816 */ /* 0x000fe4000000000b */
[----:B------:R-:W-:Y:S02]  /*3bd0*/  SHF.R.U32.HI R48, RZ, 0x10, R49 ;  /* 0x00000010ff307819 */ /* 0x000fe40000011631 */
[----:B------:R-:W-:-:S02]  /*3be0*/  LOP3.LUT R54, R13, 0xffff0000, RZ, 0xc0, !PT ;  /* 0xffff00000d367812 */ /* 0x000fc400078ec0ff */
[----:B------:R-:W-:Y:S02]  /*3bf0*/  LOP3.LUT R49, R119, 0xffff0000, RZ, 0xc0, !PT ;  /* 0xffff000077317812 */ /* 0x000fe400078ec0ff */
[----:B------:R-:W-:Y:S02]  /*3c00*/  LOP3.LUT R11, R116, 0xffff0000, RZ, 0xc0, !PT ;  /* 0xffff0000740b7812 */ /* 0x000fe400078ec0ff */
[----:B------:R-:W-:Y:S01]  /*3c10*/  SHF.R.U32.HI R51, RZ, 0x10, R51 ;  /* 0x00000010ff337819 */ /* 0x000fe20000011633 */
[C---:B------:R-:W-:Y:S01]  /*3c20*/  FMUL.FTZ R13, R54.reuse, R49 ;  /* 0x00000031360d7220 */ /* 0x040fe20000410000 */
[----:B------:R-:W-:Y:S01]  /*3c30*/  PRMT R117, R117, 0x5410, R48 ;  /* 0x0000541075757816 */ /* 0x000fe20000000030 */
[-C--:B------:R-:W-:Y:S01]  /*3c40*/  FMUL.FTZ R54, R54, R11.reuse ;  /* 0x0000000b36367220 */ /* 0x080fe20000410000 */
[----:B------:R-:W-:Y:S01]  /*3c50*/  PRMT R120, R120, 0x5410, R51 ;  /* 0x0000541078787816 */ /* 0x000fe20000000033 */
[----:B------:R-:W-:Y:S01]  /*3c60*/  FFMA.FTZ R11, R50, R11, -R13 ;  /* 0x0000000b320b7223 */ /* 0x000fe2000001080d */
[----:B------:R-:W-:-:S02]  /*3c70*/  IMAD.U32 R13, R14, 0x10000, RZ ;  /* 0x000100000e0d7824 */ /* 0x000fc400078e00ff */
[----:B------:R-:W-:Y:S01]  /*3c80*/  FFMA.FTZ R50, R50, R49, R54 ;  /* 0x0000003132327223 */ /* 0x000fe20000010036 */
[----:B------:R-:W-:Y:S01]  /*3c90*/  LOP3.LUT R49, R14, 0xffff0000, RZ, 0xc0, !PT ;  /* 0xffff00000e317812 */ /* 0x000fe200078ec0ff */
[----:B------:R-:W-:Y:S01]  /*3ca0*/  IMAD.U32 R48, R120, 0x10000, RZ ;  /* 0x0001000078307824 */ /* 0x000fe200078e00ff */
[----:B------:R-:W-:Y:S01]  /*3cb0*/  LOP3.LUT R51, R15, 0xffff0000, RZ, 0xc0, !PT ;  /* 0xffff00000f337812 */ /* 0x000fe200078ec0ff */
[----:B------:R-:W-:Y:S01]  /*3cc0*/  IMAD.U32 R54, R117, 0x10000, RZ ;  /* 0x0001000075367824 */ /* 0x000fe200078e00ff */
[----:B------:R-:W-:Y:S01]  /*3cd0*/  SHF.L.U32 R119, R119, 0x10, RZ ;  /* 0x0000001077777819 */ /* 0x000fe200000006ff */
[----:B------:R-:W-:Y:S01]  /*3ce0*/  FMUL.FTZ R14, R49, R48 ;  /* 0x00000030310e7220 */ /* 0x000fe20000410000 */
[----:B------:R-:W-:Y:S02]  /*3cf0*/  IMAD.U32 R15, R15, 0x10000, RZ ;  /* 0x000100000f0f7824 */ /* 0x000fe400078e00ff */
[-C--:B------:R-:W-:Y:S01]  /*3d00*/  FMUL.FTZ R49, R49, R54.reuse ;  /* 0x0000003631317220 */ /* 0x080fe20000410000 */
[----:B------:R-:W-:Y:S01]  /*3d10*/  F2FP.BF16.F32.PACK_AB R11, R50, R11 ;  /* 0x0000000b320b723e */ /* 0x000fe200000010ff */
[----:B------:R-:W-:-:S02]  /*3d20*/  FFMA.FTZ R14, R13, R54, -R14 ;  /* 0x000000360d0e7223 */ /* 0x000fc4000001080e */
[----:B------:R-:W-:Y:S01]  /*3d30*/  FFMA.FTZ R49, R13, R48, R49 ;  /* 0x000000300d317223 */ /* 0x000fe20000010031 */
[----:B------:R-:W-:Y:S02]  /*3d40*/  LOP3.LUT R48, R120, 0xffff0000, RZ, 0xc0, !PT ;  /* 0xffff000078307812 */ /* 0x000fe400078ec0ff */
[----:B------:R-:W-:Y:S02]  /*3d50*/  LOP3.LUT R13, R117, 0xffff0000, RZ, 0xc0, !PT ;  /* 0xffff0000750d7812 */ /* 0x000fe400078ec0ff */
[----:B------:R-:W-:Y:S01]  /*3d60*/  F2FP.BF16.F32.PACK_AB R14, R49, R14 ;  /* 0x0000000e310e723e */ /* 0x000fe200000010ff */
[CC--:B------:R-:W-:Y:S02]  /*3d70*/  FMUL.FTZ R54, R51.reuse, R48.reuse ;  /* 0x0000003033367220 */ /* 0x0c0fe40000410000 */
[-C--:B------:R-:W-:Y:S02]  /*3d80*/  FMUL.FTZ R51, R51, R13.reuse ;  /* 0x0000000d33337220 */ /* 0x080fe40000410000 */
[C---:B------:R-:W-:Y:S01]  /*3d90*/  FFMA.FTZ R13, R15.reuse, R13, -R54 ;  /* 0x0000000d0f0d7223 */ /* 0x040fe20000010836 */
[----:B------:R-:W-:Y:S01]  /*3da0*/  LOP3.LUT R54, R12, 0xffff0000, RZ, 0xc0, !PT ;  /* 0xffff00000c367812 */ /* 0x000fe200078ec0ff */
[----:B------:R-:W-:Y:S01]  /*3db0*/  FFMA.FTZ R48, R15, R48, R51 ;  /* 0x000000300f307223 */ /* 0x000fe20000010033 */
[----:B------:R-:W-:-:S02]  /*3dc0*/  IMAD.U32 R15, R116, 0x10000, RZ ;  /* 0x00010000740f7824 */ /* 0x000fc400078e00ff */
[----:B------:R-:W-:Y:S02]  /*3dd0*/  IMAD.U32 R12, R12, 0x10000, RZ ;  /* 0x000100000c0c7824 */ /* 0x000fe400078e00ff */
[C---:B------:R-:W-:Y:S01]  /*3de0*/  FMUL.FTZ R51, R54.reuse, R119 ;  /* 0x0000007736337220 */ /* 0x040fe20000410000 */
[----:B------:R-:W-:-:S03]  /*3df0*/  FMUL.FTZ R54, R54, R15 ;  /* 0x0000000f36367220 */ /* 0x000fc60000410000 */
[C---:B------:R-:W-:Y:S01]  /*3e00*/  FFMA.FTZ R51, R12.reuse, R15, -R51 ;  /* 0x0000000f0c337223 */ /* 0x040fe20000010833 */
[----:B------:R-:W-:Y:S01]  /*3e10*/  FFMA.FTZ R54, R12, R119, R54 ;  /* 0x000000770c367223 */ /* 0x000fe20000010036 */
[----:B------:R-:W-:Y:S01]  /*3e20*/  F2FP.BF16.F32.PACK_AB R15, R48, R13 ;  /* 0x0000000d300f723e */ /* 0x000fe200000010ff */
[----:B------:R-:W-:-:S03]  /*3e30*/  IMAD.MOV.U32 R13, RZ, RZ, R11 ;  /* 0x000000ffff0d7224 */ /* 0x000fc600078e000b */
[----:B------:R-:W-:-:S07]  /*3e40*/  F2FP.BF16.F32.PACK_AB R12, R54, R51 ;  /* 0x00000033360c723e */ /* 0x000fce00000010ff */
.L_x_12326:
[----:B------:R-:W-:Y:S05]  /*3e50*/  BSYNC B2 ;  /* 0x0000000000027941 */ /* 0x000fea0003800000 */
.L_x_12325:
[----:B--2---:R1:W-:Y:S02]  /*3e60*/  ST.E.128 desc[UR38][R52.64], R12 ;  /* 0x0000000c34007985 */ /* 0x0043e4000c101d26 */
.L_x_12324:
[----:B------:R-:W-:Y:S05]  /*3e70*/  BSYNC B1 ;  /* 0x0000000000017941 */ /* 0x000fea0003800000 */
.L_x_12323:
        /* <DEDUP_REMOVED lines=18> */
[----:B------:R-:W-:Y:S02]  /*3fa0*/  LOP3.LUT R45, R13, 0xffff0000, RZ, 0xc0, !PT ;  /* 0xffff00000d2d7812 */ /* 0x000fe400078ec0ff */
[C---:B------:R-:W-:Y:S01]  /*3fb0*/  LOP3.LUT R50, R114.reuse, 0xffff0000, RZ, 0xc0, !PT ;  /* 0xffff000072327812 */ /* 0x040fe200078ec0ff */
[----:B------:R-:W-:Y:S01]  /*3fc0*/  IMAD.U32 R114, R114, 0x10000, RZ ;  /* 0x0001000072727824 */ /* 0x000fe200078e00ff */
[C---:B------:R-:W-:Y:S01]  /*3fd0*/  LOP3.LUT R47, R115.reuse, 0xffff0000, RZ, 0xc0, !PT ;  /* 0xffff0000732f7812 */ /* 0x040fe200078ec0ff */
[----:B------:R-:W-:Y:S01]  /*3fe0*/  IMAD.U32 R115, R115, 0x10000, RZ ;  /* 0x0001000073737824 */ /* 0x000fe200078e00ff */
[----:B------:R-:W-:Y:S01]  /*3ff0*/  PRMT R111, R111, 0x5410, R46 ;  /* 0x000054106f6f7816 */ /* 0x000fe2000000002e */
[----:B------:R-:W-:Y:S01]  /*4000*/  IMAD.U32 R46, R13, 0x10000, RZ ;  /* 0x000100000d2e7824 */ /* 0x000fe200078e00ff */
[----:B------:R-:W-:Y:S01]  /*4010*/  PRMT R113, R113, 0x5410, R52 ;  /* 0x0000541071717816 */ /* 0x000fe20000000034 */
[C---:B------:R-:W-:Y:S01]  /*4020*/  FMUL.FTZ R51, R45.reuse, R50 ;  /* 0x000000322d337220 */ /* 0x040fe20000410000 */
[----:B------:R-:W-:Y:S01]  /*4030*/  FMUL.FTZ R53, R45, R47 ;  /* 0x0000002f2d357220 */ /* 0x000fe20000410000 */
[----:B------:R-:W-:Y:S01]  /*4040*/  LOP3.LUT R14, R14, 0xffff0000, RZ, 0xc0, !PT ;  /* 0xffff00000e0e7812 */ /* 0x000fe200078ec0ff */
[----:B------:R-:W-:-:S02]  /*4050*/  IMAD.U32 R13, R111, 0x10000, RZ ;  /* 0x000100006f0d7824 */ /* 0x000fc400078e00ff */
[C---:B------:R-:W-:Y:S01]  /*4060*/  FFMA.FTZ R45, R46.reuse, R47, -R51 ;  /* 0x0000002f2e2d7223 */ /* 0x040fe20000010833 */
[----:B------:R-:W-:Y:S02]  /*4070*/  IMAD.U32 R51, R113, 0x10000, RZ ;  /* 0x0001000071337824 */ /* 0x000fe400078e00ff */
[----:B------:R-:W-:Y:S01]  /*4080*/  FFMA.FTZ R46, R46, R50, R53 ;  /* 0x000000322e2e7223 */ /* 0x000fe20000010035 */
[----:B------:R-:W-:Y:S01]  /*4090*/  LOP3.LUT R11, R15, 0xffff0000, RZ, 0xc0, !PT ;  /* 0xffff00000f0b7812 */ /* 0x000fe200078ec0ff */
[----:B------:R-:W-:Y:S02]  /*40a0*/  IMAD.U32 R47, R12, 0x10000, RZ ;  /* 0x000100000c2f7824 */ /* 0x000fe400078e00ff */
[C---:B------:R-:W-:Y:S01]  /*40b0*/  FMUL.FTZ R55, R14.reuse, R51 ;  /* 0x000000330e377220 */ /* 0x040fe20000410000 */
[----:B------:R-:W-:Y:S01]  /*40c0*/  LOP3.LUT R52, R111, 0xffff0000, RZ, 0xc0, !PT ;  /* 0xffff00006f347812 */ /* 0x000fe200078ec0ff */
[-C--:B------:R-:W-:Y:S01]  /*40d0*/  FMUL.FTZ R53, R14, R13.reuse ;  /* 0x0000000d0e357220 */ /* 0x080fe20000410000 */
[----:B------:R-:W-:Y:S01]  /*40e0*/  LOP3.LUT R50, R113, 0xffff0000, RZ, 0xc0, !PT ;  /* 0xffff000071327812 */ /* 0x000fe200078ec0ff */
[----:B------:R-:W-:Y:S01]  /*40f0*/  FFMA.FTZ R55, R44, R13, R55 ;  /* 0x0000000d2c377223 */ /* 0x000fe20000010037 */
[----:B------:R-:W-:Y:S01]  /*4100*/  LOP3.LUT R12, R12, 0xffff0000, RZ, 0xc0, !PT ;  /* 0xffff00000c0c7812 */ /* 0x000fe200078ec0ff */
[----:B------:R-:W-:-:S02]  /*4110*/  IMAD.U32 R15, R15, 0x10000, RZ ;  /* 0x000100000f0f7824 */ /* 0x000fc400078e00ff */
[----:B------:R-:W-:Y:S01]  /*4120*/  FFMA.FTZ R14, R44, R51, -R53 ;  /* 0x000000332c0e7223 */ /* 0x000fe20000010835 */
        /* <DEDUP_REMOVED lines=10> */
[----:B------:R-:W-:Y:S01]  /*41d0*/  F2FP.BF16.F32.PACK_AB R14, R55, R14 ;  /* 0x0000000e370e723e */ /* 0x000fe200000010ff */
[----:B------:R-:W-:Y:S01]  /*41e0*/  IMAD.MOV.U32 R13, RZ, RZ, R45 ;  /* 0x000000ffff0d7224 */ /* 0x000fe200078e002d */
[----:B------:R-:W-:-:S07]  /*41f0*/  F2FP.BF16.F32.PACK_AB R12, R11, R44 ;  /* 0x0000002c0b0c723e */ /* 0x000fce00000010ff */
.L_x_12330:
[----:B------:R-:W-:Y:S05]  /*4200*/  BSYNC B2 ;  /* 0x0000000000027941 */ /* 0x000fea0003800000 */
.L_x_12329:
[----:B--2---:R1:W-:Y:S02]  /*4210*/  ST.E.128 desc[UR38][R48.64], R12 ;  /* 0x0000000c30007985 */ /* 0x0043e4000c101d26 */
.L_x_12328:
[----:B------:R-:W-:Y:S05]  /*4220*/  BSYNC B1 ;  /* 0x0000000000017941 */ /* 0x000fea0003800000 */
.L_x_12327:
        /* <DEDUP_REMOVED lines=14> */
[--C-:B------:R-:W-:Y:S02]  /*4310*/  SHF.R.U32.HI R49, RZ, 0x10, R41.reuse ;  /* 0x00000010ff317819 */ /* 0x100fe40000011629 */
[----:B------:R-:W-:Y:S01]  /*4320*/  SHF.R.U64 R46, R40, 0x10, R41 ;  /* 0x00000010282e7819 */ /* 0x000fe20000001229 */
[----:B------:R-:W-:Y:S01]  /*4330*/  IMAD.U32 R40, R14, 0x10000, RZ ;  /* 0x000100000e287824 */ /* 0x000fe200078e00ff */
        /* <DEDUP_REMOVED lines=8> */
[----:B------:R-:W-:Y:S02]  /*43c0*/  LOP3.LUT R11, R15, 0xffff0000, RZ, 0xc0, !PT ;  /* 0xffff00000f0b7812 */ /* 0x000fe400078ec0ff */
[----:B------:R-:W-:Y:S01]  /*43d0*/  LOP3.LUT R15, R13, 0xffff0000, RZ, 0xc0, !PT ;  /* 0xffff00000d0f7812 */ /* 0x000fe200078ec0ff */
[C---:B------:R-:W-:Y:S01]  /*43e0*/  FMUL.FTZ R51, R41.reuse, R48 ;  /* 0x0000003029337220 */ /* 0x040fe20000410000 */
[----:B------:R-:W-:Y:S01]  /*43f0*/  LOP3.LUT R47, R108, 0xffff0000, RZ, 0xc0, !PT ;  /* 0xffff00006c2f7812 */ /* 0x000fe200078ec0ff */
[----:B------:R-:W-:Y:S01]  /*4400*/  FMUL.FTZ R41, R41, R46 ;  /* 0x0000002e29297220 */ /* 0x000fe20000410000 */
[----:B------:R-:W-:Y:S01]  /*4410*/  LOP3.LUT R43, R103, 0xffff0000, RZ, 0xc0, !PT ;  /* 0xffff0000672b7812 */ /* 0x000fe200078ec0ff */
[----:B------:R-:W-:Y:S01]  /*4420*/  IMAD.U32 R13, R12, 0x10000, RZ ;  /* 0x000100000c0d7824 */ /* 0x000fe200078e00ff */
[----:B------:R-:W-:Y:S01]  /*4430*/  LOP3.LUT R110, R110, 0xffff0000, RZ, 0xc0, !PT ;  /* 0xffff00006e6e7812 */ /* 0x000fe200078ec0ff */
[C---:B------:R-:W-:Y:S01]  /*4440*/  FMUL.FTZ R49, R15.reuse, R47 ;  /* 0x0000002f0f317220 */ /* 0x040fe20000410000 */
[----:B------:R-:W-:Y:S01]  /*4450*/  LOP3.LUT R104, R104, 0xffff0000, RZ, 0xc0, !PT ;  /* 0xffff000068687812 */ /* 0x000fe200078ec0ff */
[-C--:B------:R-:W-:Y:S01]  /*4460*/  FMUL.FTZ R50, R15, R43.reuse ;  /* 0x0000002b0f327220 */ /* 0x080fe20000410000 */
[----:B------:R-:W-:Y:S01]  /*4470*/  LOP3.LUT R15, R12, 0xffff0000, RZ, 0xc0, !PT ;  /* 0xffff00000c0f7812 */ /* 0x000fe200078ec0ff */
[----:B------:R-:W-:Y:S01]  /*4480*/  FFMA.FTZ R48, R40, R48, R41 ;  /* 0x0000003028307223 */ /* 0x000fe20000010029 */
[C---:B------:R-:W-:Y:S01]  /*4490*/  FFMA.FTZ R12, R42.reuse, R43, -R49 ;  /* 0x0000002b2a0c7223 */ /* 0x040fe20000010831 */
[----:B------:R-:W-:Y:S01]  /*44a0*/  FFMA.FTZ R47, R42, R47, R50 ;  /* 0x0000002f2a2f7223 */ /* 0x000fe20000010032 */
[----:B------:R-:W-:-:S02]  /*44b0*/  IMAD.U32 R108, R108, 0x10000, RZ ;  /* 0x000100006c6c7824 */ /* 0x000fc400078e00ff */
[----:B------:R-:W-:Y:S01]  /*44c0*/  FMUL.FTZ R41, R11, R110 ;  /* 0x0000006e0b297220 */ /* 0x000fe20000410000 */
[----:B------:R-:W-:Y:S02]  /*44d0*/  IMAD.U32 R42, R103, 0x10000, RZ ;  /* 0x00010000672a7824 */ /* 0x000fe400078e00ff */
[----:B------:R-:W-:Y:S01]  /*44e0*/  FMUL.FTZ R11, R11, R104 ;  /* 0x000000680b0b7220 */ /* 0x000fe20000410000 */
[----:B------:R-:W-:Y:S01]  /*44f0*/  FFMA.FTZ R51, R40, R46, -R51 ;  /* 0x0000002e28337223 */ /* 0x000fe20000010833 */
        /* <DEDUP_REMOVED lines=11> */
.L_x_12334:
[----:B------:R-:W-:Y:S05]  /*45b0*/  BSYNC B2 ;  /* 0x0000000000027941 */ /* 0x000fea0003800000 */
.L_x_12333:
[----:B--2---:R1:W-:Y:S02]  /*45c0*/  ST.E.128 desc[UR38][R44.64], R12 ;  /* 0x0000000c2c007985 */ /* 0x0043e4000c101d26 */
.L_x_12332:
[----:B------:R-:W-:Y:S05]  /*45d0*/  BSYNC B1 ;  /* 0x0000000000017941 */ /* 0x000fea0003800000 */
.L_x_12331:
        /* <DEDUP_REMOVED lines=10> */
[--C-:B------:R-:W-:Y:S02]  /*4680*/  SHF.R.U64 R11, R38, 0x10, R39.reuse ;  /* 0x00000010260b7819 */ /* 0x100fe40000001227 */
[----:B------:R-:W-:Y:S02]  /*4690*/  SHF.R.U32.HI R42, RZ, 0x10, R39 ;  /* 0x00000010ff2a7819 */ /* 0x000fe40000011627 */
[--C-:B------:R-:W-:Y:S01]  /*46a0*/  SHF.R.U64 R43, R36, 0x10, R37.reuse ;  /* 0x00000010242b7819 */ /* 0x100fe20000001225 */
[----:B--2---:R-:W-:Y:S01]  /*46b0*/  IMAD.U32 R36, R14, 0x10000, RZ ;  /* 0x000100000e247824 */ /* 0x004fe200078e00ff */
[----:B------:R-:W-:Y:S02]  /*46c0*/  SHF.R.U32.HI R44, RZ, 0x10, R37 ;  /* 0x00000010ff2c7819 */ /* 0x000fe40000011625 */
[----:B------:R-:W-:Y:S01]  /*46d0*/  PRMT R88, R88, 0x5410, R11 ;  /* 0x0000541058587816 */ /* 0x000fe2000000000b */
[----:B------:R-:W-:Y:S01]  /*46e0*/  IMAD.U32 R11, R12, 0x10000, RZ ;  /* 0x000100000c0b7824 */ /* 0x000fe200078e00ff */
[----:B------:R-:W-:-:S02]  /*46f0*/  PRMT R89, R89, 0x5410, R42 ;  /* 0x0000541059597816 */ /* 0x000fc4000000002a */
[----:B------:R-:W-:Y:S01]  /*4700*/  LOP3.LUT R37, R14, 0xffff0000, RZ, 0xc0, !PT ;  /* 0xffff00000e257812 */ /* 0x000fe200078ec0ff */
[----:B------:R-:W-:Y:S01]  /*4710*/  IMAD.U32 R14, R15, 0x10000, RZ ;  /* 0x000100000f0e7824 */ /* 0x000fe200078e00ff */
[----:B------:R-:W-:Y:S01]  /*4720*/  PRMT R62, R62, 0x5410, R43 ;  /* 0x000054103e3e7816 */ /* 0x000fe2000000002b */
[----:B------:R-:W-:Y:S01]  /*4730*/  IMAD.U32 R43, R89, 0x10000, RZ ;  /* 0x00010000592b7824 */ /* 0x000fe200078e00ff */
[----:B------:R-:W-:Y:S02]  /*4740*/  PRMT R63, R63, 0x5410, R44 ;  /* 0x000054103f3f7816 */ /* 0x000fe4000000002c */
[----:B------:R-:W-:Y:S01]  /*4750*/  LOP3.LUT R38, R15, 0xffff0000, RZ, 0xc0, !PT ;  /* 0xffff00000f267812 */ /* 0x000fe200078ec0ff */
[C---:B------:R-:W-:Y:S01]  /*4760*/  IMAD.U32 R15, R13.reuse, 0x10000, RZ ;  /* 0x000100000d0f7824 */ /* 0x040fe200078e00ff */
[----:B------:R-:W-:Y:S01]  /*4770*/  LOP3.LUT R13, R13, 0xffff0000, RZ, 0xc0, !PT ;  /* 0xffff00000d0d7812 */ /* 0x000fe200078ec0ff */
[----:B------:R-:W-:Y:S01]  /*4780*/  IMAD.U32 R39, R63, 0x10000, RZ ;  /* 0x000100003f277824 */ /* 0x000fe200078e00ff */
        /* <DEDUP_REMOVED lines=11> */
[----:B------:R-:W-:Y:S02]  /*4840*/  IMAD.U32 R62, R62, 0x10000, RZ ;  /* 0x000100003e3e7824 */ /* 0x000fe400078e00ff */
[----:B------:R-:W-:Y:S01]  /*4850*/  FFMA.FTZ R15, R15, R44, R13 ;  /* 0x0000002c0f0f7223 */ /* 0x000fe2000001000d */
[C---:B------:R-:W-:Y:S01]  /*4860*/  FFMA.FTZ R45, R36.reuse, R39, -R45 ;  /* 0x00000027242d7223 */ /* 0x040fe2000001082d */
[----:B------:R-:W-:Y:S01]  /*4870*/  FFMA.FTZ R42, R36, R43, R37 ;  /* 0x0000002b242a7223 */ /* 0x000fe20000010025 */
        /* <DEDUP_REMOVED lines=13> */
.L_x_12336:
[----:B------:R-:W-:Y:S05]  /*4950*/  BSYNC B1 ;  /* 0x0000000000017941 */ /* 0x000fea0003800000 */
.L_x_12335:
[----:B--2---:R1:W-:Y:S01]  /*4960*/  ST.E.128 desc[UR38][R40.64], R12 ;  /* 0x0000000c28007985 */ /* 0x0043e2000c101d26 */
[----:B------:R-:W-:Y:S05]  /*4970*/  BRA `(.L_x_12314) ;  /* 0x00000024000c7947 */ /* 0x000fea0003800000 */
.L_x_12307:
        /* <DEDUP_REMOVED lines=46> */
.L_x_12338:
[----:B------:R-:W-:Y:S05]  /*4c60*/  BSYNC B1 ;  /* 0x0000000000017941 */ /* 0x000fea0003800000 */
.L_x_12337:
        /* <DEDUP_REMOVED lines=21> */
[----:B------:R-:W-:Y:S02]  /*4dc0*/  IMAD.MOV.U32 R13, RZ, RZ, R50 ;  /* 0x000000ffff0d7224 */ /* 0x000fe400078e0032 */
[----:B------:R-:W-:Y:S01]  /*4dd0*/  IMAD.MOV.U32 R14, RZ, RZ, R51 ;  /* 0x000000ffff0e7224 */ /* 0x000fe200078e0033 */
[----:B------:R-:W-:Y:S01]  /*4de0*/  PRMT R105, R12, 0x5410, R11 ;  /* 0x000054100c697816 */ /* 0x000fe2000000000b */
[----:B------:R-:W-:-:S02]  /*4df0*/  IMAD.MOV.U32 R11, RZ, RZ, R48 ;  /* 0x000000ffff0b7224 */ /* 0x000fc400078e0030 */
[----:B------:R-:W-:Y:S01]  /*4e00*/  IMAD.MOV.U32 R12, RZ, RZ, R49 ;  /* 0x000000ffff0c7224 */ /* 0x000fe200078e0031 */
[----:B------:R-:W-:-:S04]  /*4e10*/  PRMT R112, R13, 0x5410, R14 ;  /* 0x000054100d707816 */ /* 0x000fc8000000000e */
[----:B------:R-:W-:Y:S01]  /*4e20*/  PRMT R113, R11, 0x5410, R12 ;  /* 0x000054100b717816 */ /* 0x000fe2000000000c */
[----:B------:R-:W-:Y:S02]  /*4e30*/  IMAD.MOV.U32 R11, RZ, RZ, R54 ;  /* 0x000000ffff0b7224 */ /* 0x000fe400078e0036 */
        /* <DEDUP_REMOVED lines=16> */
.L_x_12339:
[----:B------:R-:W-:Y:S01]  /*4f40*/  IMAD R32, R18, 0x8, R2 ;  /* 0x0000000812207824 */ /* 0x000fe200078e0202 */
[----:B------:R-:W-:Y:S01]  /*4f50*/  SHF.L.U32 R85, R138, 0x1f, RZ ;  /* 0x0000001f8a557819 */ /* 0x000fe200000006ff */
[----:B------:R-:W-:Y:S03]  /*4f60*/  BSSY B1, `(.L_x_12340) ;  /* 0x0000003000017945 */ /* 0x000fe60003800000 */
[----:B------:R-:W0:Y:S02]  /*4f70*/  SYNCS.PHASECHK.TRANS64.TRYWAIT P4, [R32+URZ+0x2d890], R85 ;  /* 0x02d89055200075a7 */ /* 0x000e24000808017f */
[----:B0-----:R-:W-:Y:S05]  /*4f80*/  @!P4 BRA `(.L_x_12341) ;  /* 0x0000019400d0c947 */ /* 0x001fea0003800000 */
.L_x_12579:
[----:B------:R-:W-:Y:S05]  /*4f90*/  BSYNC B1 ;  /* 0x0000000000017941 */ /* 0x000fea0003800000 */
.L_x_12340:
[----:B------:R-:W-:-:S03]  /*4fa0*/  UMOV UR4, 0xffffffff ;  /* 0xffffffff00047882 */ /* 0x000fc60000000000 */
[----:B------:R-:W-:Y:S05]  /*4fb0*/  BRA.DIV UR4, `(.L_x_12342) ;  /* 0x0000019604d87947 */ /* 0x000fea000b800000 */
[----:B------:R1:W2:Y:S04]  /*4fc0*/  SHFL.IDX PT, R89, R61, RZ, 0x1e1f ;  /* 0x001e1fff3d597589 */ /* 0x0002a800000e0000 */
[----:B------:R1:W3:Y:S02]  /*4fd0*/  SHFL.IDX PT, R88, R60, RZ, 0x1e1f ;  /* 0x001e1fff3c587589 */ /* 0x0002e400000e0000 */
.L_x_12583:
        /* <DEDUP_REMOVED lines=24> */
[----:B--2---:R-:W-:Y:S01]  /*5160*/  IADD3 R13, R13, R12, R14 ;  /* 0x0000000c0d0d7210 */ /* 0x004fe20007ffe00e */
[----:B------:R-:W-:-:S04]  /*5170*/  IMAD R12, R15, 0x2, R2 ;  /* 0x000000020f0c7824 */ /* 0x000fc800078e0202 */
[----:B------:R-:W-:-:S05]  /*5180*/  IMAD R13, R18, 0x3000, R13 ;  /* 0x00003000120d7824 */ /* 0x000fca00078e020d */
[----:B------:R-:W-:Y:S02]  /*5190*/  LEA R60, R13, R2, 0x1 ;  /* 0x000000020d3c7211 */ /* 0x000fe400078e08ff */
[----:B------:R-:W1:Y:S04]  /*51a0*/  LDS.128 R12, [R12+0x15400] ;  /* 0x015400000c0c7984 */ /* 0x000e680000000c00 */
[----:B------:R-:W2:Y:S01]  /*51b0*/  LDS.128 R60, [R60+0x15400] ;  /* 0x015400003c3c7984 */ /* 0x000ea20000000c00 */
        /* <DEDUP_REMOVED lines=12> */
[----:B------:R-:W-:Y:S02]  /*5280*/  PRMT R106, R117, 0x5432, R106 ;  /* 0x00005432756a7816 */ /* 0x000fe4000000006a */
[----:B------:R-:W-:-:S02]  /*5290*/  PRMT R47, R108, 0x5410, R47 ;  /* 0x000054106c2f7816 */ /* 0x000fc4000000002f */
[----:B------:R-:W-:Y:S01]  /*52a0*/  PRMT R56, R108, 0x5432, R56 ;  /* 0x000054326c387816 */ /* 0x000fe20000000038 */
[C---:B------:R-:W-:Y:S01]  /*52b0*/  IMAD.U32 R108, R106.reuse, 0x10000, RZ ;  /* 0x000100006a6c7824 */ /* 0x040fe200078e00ff */
[----:B------:R-:W-:Y:S01]  /*52c0*/  PRMT R58, R109, 0x5432, R58 ;  /* 0x000054326d3a7816 */ /* 0x000fe2000000003a */
[----:B--2---:R-:W-:Y:S01]  /*52d0*/  IMAD.U32 R109, R61, 0x10000, RZ ;  /* 0x000100003d6d7824 */ /* 0x004fe200078e00ff */
[C---:B------:R-:W-:Y:S02]  /*52e0*/  PRMT R57, R107.reuse, 0x5432, R46 ;  /* 0x000054326b397816 */ /* 0x040fe4000000002e */
[----:B------:R-:W-:Y:S01]  /*52f0*/  PRMT R46, R107, 0x5410, R105 ;  /* 0x000054106b2e7816 */ /* 0x000fe20000000069 */
[----:B-1----:R-:W-:Y:S02]  /*5300*/  IMAD.U32 R107, R13, 0x10000, RZ ;  /* 0x000100000d6b7824 */ /* 0x002fe400078e00ff */
[----:B------:R-:W-:Y:S01]  /*5310*/  FMUL.FTZ R105, R109, R108 ;  /* 0x0000006c6d697220 */ /* 0x000fe20000410000 */
[----:B------:R-:W-:-:S02]  /*5320*/  LOP3.LUT R106, R106, 0xffff0000, RZ, 0xc0, !PT ;  /* 0xffff00006a6a7812 */ /* 0x000fc400078ec0ff */
[----:B------:R-:W-:Y:S01]  /*5330*/  LOP3.LUT R61, R61, 0xffff0000, RZ, 0xc0, !PT ;  /* 0xffff00003d3d7812 */ /* 0x000fe200078ec0ff */
[-C--:B------:R-:W-:Y:S01]  /*5340*/  FFMA.FTZ R105, R107, R59.reuse, -R105 ;  /* 0x0000003b6b697223 */ /* 0x080fe20000010869 */
[----:B------:R-:W-:Y:S01]  /*5350*/  FMUL.FTZ R59, R109, R59 ;  /* 0x0000003b6d3b7220 */ /* 0x000fe20000410000 */
[----:B------:R-:W-:Y:S01]  /*5360*/  LOP3.LUT R45, R45, 0xffff0000, RZ, 0xc0, !PT ;  /* 0xffff00002d2d7812 */ /* 0x000fe200078ec0ff */
[C---:B------:R-:W-:Y:S01]  /*5370*/  IMAD.U32 R109, R63.reuse, 0x10000, RZ ;  /* 0x000100003f6d7824 */ /* 0x040fe200078e00ff */
[----:B------:R-:W-:Y:S01]  /*5380*/  LOP3.LUT R63, R63, 0xffff0000, RZ, 0xc0, !PT ;  /* 0xffff00003f3f7812 */ /* 0x000fe200078ec0ff */
[----:B------:R-:W-:Y:S01]  /*5390*/  FFMA.FTZ R59, R107, R108, R59 ;  /* 0x0000006c6b3b7223 */ /* 0x000fe2000001003b */
[----:B------:R-:W-:Y:S01]  /*53a0*/  LOP3.LUT R107, R13, 0xffff0000, RZ, 0xc0, !PT ;  /* 0xffff00000d6b7812 */ /* 0x000fe200078ec0ff */
[----:B------:R-:W-:Y:S01]  /*53b0*/  FMUL.FTZ R13, R61, R106 ;  /* 0x0000006a3d0d7220 */ /* 0x000fe20000410000 */
[C---:B------:R-:W-:Y:S01]  /*53c0*/  IMAD.U32 R108, R58.reuse, 0x10000, RZ ;  /* 0x000100003a6c7824 */ /* 0x040fe200078e00ff */
[----:B------:R-:W-:-:S02]  /*53d0*/  LOP3.LUT R58, R58, 0xffff0000, RZ, 0xc0, !PT ;  /* 0xffff00003a3a7812 */ /* 0x000fc400078ec0ff */
[-C--:B------:R-:W-:Y:S01]  /*53e0*/  FFMA.FTZ R13, R107, R45.reuse, -R13 ;  /* 0x0000002d6b0d7223 */ /* 0x080fe2000001080d */
[----:B------:R-:W-:Y:S01]  /*53f0*/  FMUL.FTZ R45, R61, R45 ;  /* 0x0000002d3d2d7220 */ /* 0x000fe20000410000 */
[----:B------:R-:W-:-:S03]  /*5400*/  FMUL.FTZ R61, R109, R108 ;  /* 0x0000006c6d3d7220 */ /* 0x000fc60000410000 */
[----:B------:R-:W-:Y:S01]  /*5410*/  FFMA.FTZ R45, R107, R106, R45 ;  /* 0x0000006a6b2d7223 */ /* 0x000fe2000001002d */
[C---:B------:R-:W-:Y:S01]  /*5420*/  IMAD.U32 R107, R15.reuse, 0x10000, RZ ;  /* 0x000100000f6b7824 */ /* 0x040fe200078e00ff */
[----:B------:R-:W-:Y:S01]  /*5430*/  LOP3.LUT R15, R15, 0xffff0000, RZ, 0xc0, !PT ;  /* 0xffff00000f0f7812 */ /* 0x000fe200078ec0ff */
[C---:B------:R-:W-:Y:S01]  /*5440*/  IMAD.U32 R106, R46.reuse, 0x10000, RZ ;  /* 0x000100002e6a7824 */ /* 0x040fe200078e00ff */
[----:B------:R-:W-:Y:S02]  /*5450*/  LOP3.LUT R46, R46, 0xffff0000, RZ, 0xc0, !PT ;  /* 0xffff00002e2e7812 */ /* 0x000fe400078ec0ff */
[----:B------:R-:W-:Y:S01]  /*5460*/  F2FP.BF16.F32.PACK_AB R45, R45, R59 ;  /* 0x0000003b2d2d723e */ /* 0x000fe200000010ff */
[-C--:B------:R-:W-:Y:S01]  /*5470*/  FFMA.FTZ R61, R107, R106.reuse, -R61 ;  /* 0x0000006a6b3d7223 */ /* 0x080fe2000001083d */
[----:B------:R-:W-:Y:S01]  /*5480*/  FMUL.FTZ R106, R109, R106 ;  /* 0x0000006a6d6a7220 */ /* 0x000fe20000410000 */
[----:B------:R-:W-:Y:S01]  /*5490*/  IMAD.U32 R59, R60, 0x10000, RZ ;  /* 0x000100003c3b7824 */ /* 0x000fe200078e00ff */
[----:B------:R-:W-:-:S02]  /*54a0*/  F2FP.BF16.F32.PACK_AB R13, R13, R105 ;  /* 0x000000690d0d723e */ /* 0x000fc400000010ff */
[----:B------:R-:W-:Y:S01]  /*54b0*/  FFMA.FTZ R106, R107, R108, R106 ;  /* 0x0000006c6b6a7223 */ /* 0x000fe2000001006a */
[----:B------:R-:W-:-:S04]  /*54c0*/  FMUL.FTZ R107, R63, R58 ;  /* 0x0000003a3f6b7220 */ /* 0x000fc80000410000 */
[-C--:B------:R-:W-:Y:S01]  /*54d0*/  FFMA.FTZ R107, R15, R46.reuse, -R107 ;  /* 0x0000002e0f6b7223 */ /* 0x080fe2000001086b */
[----:B------:R-:W-:-:S04]  /*54e0*/  FMUL.FTZ R46, R63, R46 ;  /* 0x0000002e3f2e7220 */ /* 0x000fc80000410000 */
[----:B------:R-:W-:Y:S01]  /*54f0*/  FFMA.FTZ R46, R15, R58, R46 ;  /* 0x0000003a0f2e7223 */ /* 0x000fe2000001002e */
[----:B------:R-:W-:Y:S01]  /*5500*/  F2FP.BF16.F32.PACK_AB R107, R107, R61 ;  /* 0x0000003d6b6b723e */ /* 0x000fe200000010ff */
        /* <DEDUP_REMOVED lines=22> */
[C---:B------:R-:W-:Y:S02]  /*5670*/  IMAD.U32 R44, R14.reuse, 0x10000, RZ ;  /* 0x000100000e2c7824 */ /* 0x040fe400078e00ff */
[-C--:B------:R-:W-:Y:S01]  /*5680*/  FMUL.FTZ R61, R61, R58.reuse ;  /* 0x0000003a3d3d7220 */ /* 0x080fe20000410000 */
[----:B------:R-:W-:Y:S01]  /*5690*/  LOP3.LUT R14, R14, 0xffff0000, RZ, 0xc0, !PT ;  /* 0xffff00000e0e7812 */ /* 0x000fe200078ec0ff */
[----:B------:R-:W-:-:S02]  /*56a0*/  FFMA.FTZ R60, R44, R58, -R60 ;  /* 0x0000003a2c3c7223 */ /* 0x000fc4000001083c */
[----:B------:R-:W-:Y:S01]  /*56b0*/  FFMA.FTZ R61, R44, R47, R61 ;  /* 0x0000002f2c3d7223 */ /* 0x000fe2000001003d */
[----:B------:R-:W-:Y:S02]  /*56c0*/  LOP3.LUT R44, R62, 0xffff0000, RZ, 0xc0, !PT ;  /* 0xffff00003e2c7812 */ /* 0x000fe400078ec0ff */
[----:B------:R-:W-:Y:S02]  /*56d0*/  F2FP.BF16.F32.PACK_AB R15, R15, R59 ;  /* 0x0000003b0f0f723e */ /* 0x000fe400000010ff */
[----:B------:R-:W-:Y:S01]  /*56e0*/  F2FP.BF16.F32.PACK_AB R12, R12, R63 ;  /* 0x0000003f0c0c723e */ /* 0x000fe200000010ff */
[CC--:B------:R-:W-:Y:S01]  /*56f0*/  FMUL.FTZ R47, R44.reuse, R56.reuse ;  /* 0x000000382c2f7220 */ /* 0x0c0fe20000410000 */
[-C--:B------:R-:W-:Y:S01]  /*5700*/  FMUL.FTZ R44, R44, R57.reuse ;  /* 0x000000392c2c7220 */ /* 0x080fe20000410000 */
[----:B------:R-:W-:Y:S02]  /*5710*/  IMAD.MOV.U32 R63, RZ, RZ, R46 ;  /* 0x000000ffff3f7224 */ /* 0x000fe400078e002e */
[C---:B------:R-:W-:Y:S01]  /*5720*/  FFMA.FTZ R47, R14.reuse, R57, -R47 ;  /* 0x000000390e2f7223 */ /* 0x040fe2000001082f */
[----:B------:R-:W-:-:S04]  /*5730*/  FFMA.FTZ R44, R14, R56, R44 ;  /* 0x000000380e2c7223 */ /* 0x000fc8000001002c */
[----:B------:R-:W-:Y:S01]  /*5740*/  F2FP.BF16.F32.PACK_AB R47, R47, R60 ;  /* 0x0000003c2f2f723e */ /* 0x000fe200000010ff */
[----:B------:R-:W-:Y:S01]  /*5750*/  IMAD.MOV.U32 R60, RZ, RZ, R15 ;  /* 0x000000ffff3c7224 */ /* 0x000fe200078e000f */
[----:B------:R-:W-:Y:S01]  /*5760*/  F2FP.BF16.F32.PACK_AB R44, R44, R61 ;  /* 0x0000003d2c2c723e */ /* 0x000fe200000010ff */
[----:B------:R-:W-:Y:S02]  /*5770*/  IMAD.MOV.U32 R61, RZ, RZ, R45 ;  /* 0x000000ffff3d7224 */ /* 0x000fe400078e002d */
[----:B------:R-:W-:Y:S02]  /*5780*/  IMAD.MOV.U32 R14, RZ, RZ, R47 ;  /* 0x000000ffff0e7224 */ /* 0x000fe400078e002f */
[----:B------:R-:W-:Y:S02]  /*5790*/  IMAD.MOV.U32 R15, RZ, RZ, R107 ;  /* 0x000000ffff0f7224 */ /* 0x000fe400078e006b */
[----:B------:R-:W-:-:S07]  /*57a0*/  IMAD.MOV.U32 R62, RZ, RZ, R44 ;  /* 0x000000ffff3e7224 */ /* 0x000fce00078e002c */
.L_x_12346:
[----:B------:R-:W-:Y:S05]  /*57b0*/  BSYNC B2 ;  /* 0x0000000000027941 */ /* 0x000fea0003800000 */
.L_x_12345:
[----:B---3--:R-:W-:-:S04]  /*57c0*/  LEA R44, P3, R10, R88, 0x1 ;  /* 0x000000580a2c7211 */ /* 0x008fc800078608ff */
[----:B------:R-:W-:Y:S02]  /*57d0*/  LEA.HI.X R45, R10, R89, R93, 0x1, P3 ;  /* 0x000000590a2d7211 */ /* 0x000fe400018f0c5d */
[----:B------:R-:W-:-:S03]  /*57e0*/  ISETP.GE.AND P3, PT, R104, R11, PT ;  /* 0x0000000b6800720c */ /* 0x000fc60003f66270 */
[----:B-1----:R1:W-:Y:S10]  /*57f0*/  ST.E.128 desc[UR38][R44.64], R12 ;  /* 0x0000000c2c007985 */ /* 0x0023f4000c101d26 */
[----:B-1----:R-:W-:-:S05]  /*5800*/  @!P3 IMAD.WIDE R12, R104, 0x2, R88 ;  /* 0x00000002680cb825 */ /* 0x002fca00078e0258 */
[----:B--2---:R4:W-:Y:S02]  /*5810*/  @!P3 ST.E.128 desc[UR38][R12.64], R60 ;  /* 0x0000003c0c00b985 */ /* 0x0049e4000c101d26 */
.L_x_12344:
[----:B------:R-:W-:Y:S05]  /*5820*/  BSYNC B1 ;  /* 0x0000000000017941 */ /* 0x000fea0003800000 */
.L_x_12343:
[----:B------:R-:W-:Y:S01]  /*5830*/  ISETP.NE.AND P3, PT, R30, RZ, PT ;  /* 0x000000ff1e00720c */ /* 0x000fe20003f65270 */
[----:B------:R-:W-:-:S12]  /*5840*/  BSSY B1, `(.L_x_12347) ;  /* 0x0000082000017945 */ /* 0x000fd80003800000 */
[----:B------:R-:W-:Y:S05]  /*5850*/  @!P3 BRA `(.L_x_12348) ;  /* 0x000000080000b947 */ /* 0x000fea0003800000 */
[----:B----4-:R-:W4:Y:S04]  /*5860*/  LDL R12, [R1] ;  /* 0x00000000010c7983 */ /* 0x010f280000100800 */
[----:B------:R-:W5:Y:S04]  /*5870*/  LDL R15, [R1+0xc] ;  /* 0x00000c00010f7983 */ /* 0x000f680000100800 */
[----:B------:R-:W2:Y:S04]  /*5880*/  LDL R14, [R1+0x40] ;  /* 0x00004000010e7983 */ /* 0x000ea80000100800 */
[----:B------:R-:W3:Y:S01]  /*5890*/  LDL R13, [R1+0x44] ;  /* 0x00004400010d7983 */ /* 0x000ee20000100800 */
[----:B------:R-:W-:Y:S01]  /*58a0*/  ISETP.GE.AND P3, PT, R0, R98, PT ;  /* 0x000000620000720c */ /* 0x000fe20003f66270 */
[----:B------:R-:W-:Y:S01]  /*58b0*/  BSSY B2, `(.L_x_12349) ;  /* 0x0000074000027945 */ /* 0x000fe20003800000 */
[----:B----4-:R-:W-:-:S04]  /*58c0*/  LOP3.LUT P4, RZ, R12, 0x1, RZ, 0xc0, !PT ;  /* 0x000000010cff7812 */ /* 0x010fc8000788c0ff */
[----:B------:R-:W-:Y:S01]  /*58d0*/  SEL R12, R99, R103, !P4 ;  /* 0x00000067630c7207 */ /* 0x000fe20006000000 */
[----:B-----5:R-:W-:Y:S02]  /*58e0*/  IMAD.MOV.U32 R44, RZ, RZ, R15 ;  /* 0x000000ffff2c7224 */ /* 0x020fe400078e000f */
[----:B--2---:R-:W-:Y:S02]  /*58f0*/  IMAD.MOV.U32 R15, RZ, RZ, R14 ;  /* 0x000000ffff0f7224 */ /* 0x004fe400078e000e */
[----:B---3--:R-:W-:Y:S01]  /*5900*/  IMAD.MOV.U32 R14, RZ, RZ, R13 ;  /* 0x000000ffff0e7224 */ /* 0x008fe200078e000d */
[----:B------:R-:W-:-:S04]  /*5910*/  SHF.R.S32.HI R13, RZ, 0x1f, R12 ;  /* 0x0000001fff0d7819 */ /* 0x000fc8000001140c */
        /* <DEDUP_REMOVED lines=19> */
[----:B-1-3--:R-:W-:Y:S01]  /*5a50*/  IMAD.U32 R60, R45, 0x10000, RZ ;  /* 0x000100002d3c7824 */ /* 0x00afe200078e00ff */
[--C-:B------:R-:W-:Y:S02]  /*5a60*/  SHF.R.U64 R40, R52, 0x10, R53.reuse ;  /* 0x0000001034287819 */ /* 0x100fe40000001235 */
[----:B------:R-:W-:Y:S02]  /*5a70*/  SHF.R.U32.HI R53, RZ, 0x10, R53 ;  /* 0x00000010ff357819 */ /* 0x000fe40000011635 */
[----:B------:R-:W-:Y:S02]  /*5a80*/  SHF.R.U32.HI R41, RZ, 0x10, R41 ;  /* 0x00000010ff297819 */ /* 0x000fe40000011629 */
[--C-:B------:R-:W-:Y:S02]  /*5a90*/  SHF.R.U64 R42, R42, 0x10, R43.reuse ;  /* 0x000000102a2a7819 */ /* 0x100fe4000000122b */
[----:B------:R-:W-:-:S02]  /*5aa0*/  SHF.R.U32.HI R59, RZ, 0x10, R43 ;  /* 0x00000010ff3b7819 */ /* 0x000fc4000001162b */
[----:B------:R-:W-:Y:S02]  /*5ab0*/  SHF.R.U64 R43, R54, 0x10, R55 ;  /* 0x00000010362b7819 */ /* 0x000fe40000001237 */
[C---:B------:R-:W-:Y:S01]  /*5ac0*/  PRMT R54, R116.reuse, 0x5410, R53 ;  /* 0x0000541074367816 */ /* 0x040fe20000000035 */
[----:B--2---:R-:W-:Y:S01]  /*5ad0*/  IMAD.U32 R53, R13, 0x10000, RZ ;  /* 0x000100000d357824 */ /* 0x004fe200078e00ff */
[----:B------:R-:W-:Y:S02]  /*5ae0*/  PRMT R41, R117, 0x5410, R41 ;  /* 0x0000541075297816 */ /* 0x000fe40000000029 */
[----:B------:R-:W-:Y:S01]  /*5af0*/  PRMT R52, R116, 0x5432, R42 ;  /* 0x0000543274347816 */ /* 0x000fe2000000002a */
[C---:B------:R-:W-:Y:S01]  /*5b00*/  IMAD.U32 R42, R54.reuse, 0x10000, RZ ;  /* 0x00010000362a7824 */ /* 0x040fe200078e00ff */
[----:B------:R-:W-:Y:S01]  /*5b10*/  SHF.R.U32.HI R58, RZ, 0x10, R55 ;  /* 0x00000010ff3a7819 */ /* 0x000fe20000011637 */
[----:B------:R-:W-:Y:S01]  /*5b20*/  IMAD.U32 R55, R41, 0x10000, RZ ;  /* 0x0001000029377824 */ /* 0x000fe200078e00ff */
[----:B------:R-:W-:Y:S01]  /*5b30*/  LOP3.LUT R54, R54, 0xffff0000, RZ, 0xc0, !PT ;  /* 0xffff000036367812 */ /* 0x000fe200078ec0ff */
[-C--:B------:R-:W-:Y:S01]  /*5b40*/  FMUL.FTZ R61, R60, R42.reuse ;  /* 0x0000002a3c3d7220 */ /* 0x080fe20000410000 */
[----:B------:R-:W-:Y:S01]  /*5b50*/  PRMT R58, R114, 0x5432, R58 ;  /* 0x00005432723a7816 */ /* 0x000fe2000000003a */
[-C--:B------:R-:W-:Y:S01]  /*5b60*/  FMUL.FTZ R60, R60, R55.reuse ;  /* 0x000000373c3c7220 */ /* 0x080fe20000410000 */
[----:B------:R-:W-:Y:S01]  /*5b70*/  PRMT R59, R115, 0x5410, R59 ;  /* 0x00005410733b7816 */ /* 0x000fe2000000003b */
[----:B------:R-:W-:Y:S01]  /*5b80*/  FFMA.FTZ R55, R53, R55, -R61 ;  /* 0x0000003735377223 */ /* 0x000fe2000001083d */
[----:B------:R-:W-:Y:S01]  /*5b90*/  PRMT R40, R115, 0x5432, R40 ;  /* 0x0000543273287816 */ /* 0x000fe20000000028 */
[----:B------:R-:W-:Y:S01]  /*5ba0*/  FFMA.FTZ R53, R53, R42, R60 ;  /* 0x0000002a35357223 */ /* 0x000fe2000001003c */
[----:B------:R-:W-:-:S02]  /*5bb0*/  LOP3.LUT R60, R45, 0xffff0000, RZ, 0xc0, !PT ;  /* 0xffff00002d3c7812 */ /* 0x000fc400078ec0ff */
[----:B------:R-:W-:Y:S02]  /*5bc0*/  LOP3.LUT R42, R41, 0xffff0000, RZ, 0xc0, !PT ;  /* 0xffff0000292a7812 */ /* 0x000fe400078ec0ff */
[----:B------:R-:W-:Y:S01]  /*5bd0*/  LOP3.LUT R41, R13, 0xffff0000, RZ, 0xc0, !PT ;  /* 0xffff00000d297812 */ /* 0x000fe200078ec0ff */
[----:B------:R-:W-:Y:S01]  /*5be0*/  FMUL.FTZ R45, R60, R54 ;  /* 0x000000363c2d7220 */ /* 0x000fe20000410000 */
[----:B------:R-:W-:Y:S01]  /*5bf0*/  PRMT R57, R118, 0x5410, R57 ;  /* 0x0000541076397816 */ /* 0x000fe20000000039 */
[-C--:B------:R-:W-:Y:S01]  /*5c00*/  FMUL.FTZ R13, R60, R42.reuse ;  /* 0x0000002a3c0d7220 */ /* 0x080fe20000410000 */
[----:B------:R-:W-:Y:S02]  /*5c10*/  IMAD.U32 R60, R47, 0x10000, RZ ;  /* 0x000100002f3c7824 */ /* 0x000fe400078e00ff */
[----:B------:R-:W-:Y:S01]  /*5c20*/  FFMA.FTZ R42, R41, R42, -R45 ;  /* 0x0000002a292a7223 */ /* 0x000fe2000001082d */
[----:B------:R-:W-:Y:S02]  /*5c30*/  IMAD.U32 R45, R15, 0x10000, RZ ;  /* 0x000100000f2d7824 */ /* 0x000fe400078e00ff */
[----:B------:R-:W-:Y:S01]  /*5c40*/  FFMA.FTZ R41, R41, R54, R13 ;  /* 0x0000003629297223 */ /* 0x000fe2000001000d */
[C---:B------:R-:W-:Y:S01]  /*5c50*/  IMAD.U32 R13, R58.reuse, 0x10000, RZ ;  /* 0x000100003a0d7824 */ /* 0x040fe200078e00ff */
[----:B------:R-:W-:Y:S01]  /*5c60*/  LOP3.LUT R58, R58, 0xffff0000, RZ, 0xc0, !PT ;  /* 0xffff00003a3a7812 */ /* 0x000fe200078ec0ff */
[----:B------:R-:W-:Y:S01]  /*5c70*/  IMAD.U32 R54, R59, 0x10000, RZ ;  /* 0x000100003b367824 */ /* 0x000fe200078e00ff */
[----:B------:R-:W-:Y:S01]  /*5c80*/  LOP3.LUT R47, R47, 0xffff0000, RZ, 0xc0, !PT ;  /* 0xffff00002f2f7812 */ /* 0x000fe200078ec0ff */
[C---:B------:R-:W-:Y:S01]  /*5c90*/  FMUL.FTZ R61, R60.reuse, R13 ;  /* 0x0000000d3c3d7220 */ /* 0x040fe20000410000 */
[----:B------:R-:W-:Y:S01]  /*5ca0*/  LOP3.LUT R59, R59, 0xffff0000, RZ, 0xc0, !PT ;  /* 0xffff00003b3b7812 */ /* 0x000fe200078ec0ff */
[-C--:B------:R-:W-:Y:S01]  /*5cb0*/  FMUL.FTZ R60, R60, R54.reuse ;  /* 0x000000363c3c7220 */ /* 0x080fe20000410000 */
[----:B------:R-:W-:Y:S01]  /*5cc0*/  PRMT R43, R114, 0x5410, R43 ;  /* 0x00005410722b7816 */ /* 0x000fe2000000002b */
[----:B------:R-:W-:Y:S01]  /*5cd0*/  FFMA.FTZ R54, R45, R54, -R61 ;  /* 0x000000362d367223 */ /* 0x000fe2000001083d */
[----:B------:R-:W-:Y:S01]  /*5ce0*/  F2FP.BF16.F32.PACK_AB R53, R41, R53 ;  /* 0x000000352935723e */ /* 0x000fe200000010ff */
        /* <DEDUP_REMOVED lines=29> */
[----:B------:R-:W-:Y:S01]  /*5ec0*/  IMAD.U32 R57, R52, 0x10000, RZ ;  /* 0x0001000034397824 */ /* 0x000fe200078e00ff */
[----:B------:R-:W-:Y:S01]  /*5ed0*/  F2FP.BF16.F32.PACK_AB R15, R15, R54 ;  /* 0x000000360f0f723e */ /* 0x000fe200000010ff */
[----:B------:R-:W-:Y:S01]  /*5ee0*/  FMUL.FTZ R58, R60, R47 ;  /* 0x0000002f3c3a7220 */ /* 0x000fe20000410000 */
[----:B------:R-:W-:-:S02]  /*5ef0*/  IMAD.U32 R44, R14, 0x10000, RZ ;  /* 0x000100000e2c7824 */ /* 0x000fc400078e00ff */
[-C--:B------:R-:W-:Y:S01]  /*5f00*/  FMUL.FTZ R60, R60, R57.reuse ;  /* 0x000000393c3c7220 */ /* 0x080fe20000410000 */
[----:B------:R-:W-:Y:S01]  /*5f10*/  LOP3.LUT R14, R14, 0xffff0000, RZ, 0xc0, !PT ;  /* 0xffff00000e0e7812 */ /* 0x000fe200078ec0ff */
[----:B------:R-:W-:Y:S02]  /*5f20*/  IMAD.MOV.U32 R13, RZ, RZ, R42 ;  /* 0x000000ffff0d7224 */ /* 0x000fe400078e002a */
[C---:B------:R-:W-:Y:S01]  /*5f30*/  FFMA.FTZ R58, R44.reuse, R57, -R58 ;  /* 0x000000392c3a7223 */ /* 0x040fe2000001083a */
[----:B------:R-:W-:Y:S01]  /*5f40*/  FFMA.FTZ R60, R44, R47, R60 ;  /* 0x0000002f2c3c7223 */ /* 0x000fe2000001003c */
[----:B------:R-:W-:Y:S01]  /*5f50*/  LOP3.LUT R47, R52, 0xffff0000, RZ, 0xc0, !PT ;  /* 0xffff0000342f7812 */ /* 0x000fe200078ec0ff */
[----:B------:R-:W-:Y:S01]  /*5f60*/  FMUL.FTZ R57, R46, R43 ;  /* 0x0000002b2e397220 */ /* 0x000fe20000410000 */
[----:B------:R-:W-:Y:S02]  /*5f70*/  F2FP.BF16.F32.PACK_AB R12, R12, R61 ;  /* 0x0000003d0c0c723e */ /* 0x000fe400000010ff */
[----:B------:R-:W-:Y:S01]  /*5f80*/  F2FP.BF16.F32.PACK_AB R44, R40, R59 ;  /* 0x0000003b282c723e */ /* 0x000fe200000010ff */
[-C--:B------:R-:W-:Y:S01]  /*5f90*/  FMUL.FTZ R46, R46, R47.reuse ;  /* 0x0000002f2e2e7220 */ /* 0x080fe20000410000 */
[----:B------:R-:W-:-:S03]  /*5fa0*/  FFMA.FTZ R47, R14, R47, -R57 ;  /* 0x0000002f0e2f7223 */ /* 0x000fc60000010839 */
[----:B------:R-:W-:Y:S02]  /*5fb0*/  FFMA.FTZ R43, R14, R43, R46 ;  /* 0x0000002b0e2b7223 */ /* 0x000fe4000001002e */
[----:B------:R-:W-:Y:S01]  /*5fc0*/  F2FP.BF16.F32.PACK_AB R14, R47, R58 ;  /* 0x0000003a2f0e723e */ /* 0x000fe200000010ff */
[----:B------:R-:W-:Y:S02]  /*5fd0*/  IMAD.MOV.U32 R47, RZ, RZ, R41 ;  /* 0x000000ffff2f7224 */ /* 0x000fe400078e0029 */
[----:B------:R-:W-:-:S07]  /*5fe0*/  F2FP.BF16.F32.PACK_AB R46, R43, R60 ;  /* 0x0000003c2b2e723e */ /* 0x000fce00000010ff */
.L_x_12350:
[----:B------:R-:W-:Y:S05]  /*5ff0*/  BSYNC B2 ;  /* 0x0000000000027941 */ /* 0x000fea0003800000 */
.L_x_12349:
[----:B------:R-:W-:-:S04]  /*6000*/  LEA R40, P3, R20, R88, 0x1 ;  /* 0x0000005814287211 */ /* 0x000fc800078608ff */
[----:B------:R-:W-:Y:S02]  /*6010*/  LEA.HI.X R41, R20, R89, R92, 0x1, P3 ;  /* 0x0000005914297211 */ /* 0x000fe400018f0c5c */
[----:B------:R-:W-:-:S03]  /*6020*/  ISETP.GE.AND P3, PT, R56, R11, PT ;  /* 0x0000000b3800720c */ /* 0x000fc60003f66270 */
[----:B--2---:R2:W-:Y:S10]  /*6030*/  ST.E.128 desc[UR38][R40.64], R12 ;  /* 0x0000000c28007985 */ /* 0x0045f4000c101d26 */
[----:B------:R-:W-:-:S05]  /*6040*/  @!P3 IMAD.WIDE R42, R56, 0x2, R88 ;  /* 0x00000002382ab825 */ /* 0x000fca00078e0258 */
[----:B---3--:R2:W-:Y:S02]  /*6050*/  @!P3 ST.E.128 desc[UR38][R42.64], R44 ;  /* 0x0000002c2a00b985 */ /* 0x0085e4000c101d26 */
.L_x_12348:
[----:B------:R-:W-:Y:S05]  /*6060*/  BSYNC B1 ;  /* 0x0000000000017941 */ /* 0x000fea0003800000 */
.L_x_12347:
[----:B------:R-:W-:-:S13]  /*6070*/  ISETP.NE.AND P3, PT, R31, RZ, PT ;  /* 0x000000ff1f00720c */ /* 0x000fda0003f65270 */
[----:B------:R-:W-:Y:S05]  /*6080*/  @!P3 BRA `(.L_x_12314) ;  /* 0x0000000c0048b947 */ /* 0x000fea0003800000 */
[----:B--2-4-:R-:W2:Y:S04]  /*6090*/  LDL R12, [R1] ;  /* 0x00000000010c7983 */ /* 0x014ea80000100800 */
[----:B------:R-:W4:Y:S04]  /*60a0*/  LDL R15, [R1+0xc] ;  /* 0x00000c00010f7983 */ /* 0x000f280000100800 */
[----:B------:R-:W5:Y:S04]  /*60b0*/  LDL R14, [R1+0x40] ;  /* 0x00004000010e7983 */ /* 0x000f680000100800 */
[----:B------:R-:W5:Y:S01]  /*60c0*/  LDL R13, [R1+0x44] ;  /* 0x00004400010d7983 */ /* 0x000f620000100800 */
[----:B---3--:R-:W-:-:S04]  /*60d0*/  LEA R44, P3, R21, R88, 0x1 ;  /* 0x00000058152c7211 */ /* 0x008fc800078608ff */
[----:B------:R-:W-:Y:S02]  /*60e0*/  LEA.HI.X R45, R21, R89, R91, 0x1, P3 ;  /* 0x00000059152d7211 */ /* 0x000fe400018f0c5b */
[----:B------:R-:W-:Y:S01]  /*60f0*/  ISETP.GE.AND P3, PT, R3, R98, PT ;  /* 0x000000620300720c */ /* 0x000fe20003f66270 */
[----:B------:R-:W-:Y:S01]  /*6100*/  BSSY B1, `(.L_x_12351) ;  /* 0x0000076000017945 */ /* 0x000fe20003800000 */
[----:B--2---:R-:W-:-:S04]  /*6110*/  LOP3.LUT P4, RZ, R12, 0x2, RZ, 0xc0, !PT ;  /* 0x000000020cff7812 */ /* 0x004fc8000788c0ff */
[----:B------:R-:W-:-:S04]  /*6120*/  SEL R103, R99, R103, !P4 ;  /* 0x0000006763677207 */ /* 0x000fc80006000000 */
[----:B------:R-:W-:-:S04]  /*6130*/  SHF.R.S32.HI R12, RZ, 0x1f, R103 ;  /* 0x0000001fff0c7819 */ /* 0x000fc80000011467 */
[----:B------:R-:W-:-:S04]  /*6140*/  LEA.HI R12, R12, R103, RZ, 0x4 ;  /* 0x000000670c0c7211 */ /* 0x000fc800078f20ff */
[----:B------:R-:W-:Y:S01]  /*6150*/  SHF.R.S32.HI R12, RZ, 0x4, R12 ;  /* 0x00000004ff0c7819 */ /* 0x000fe2000001140c */
[----:B----4-:R-:W-:-:S03]  /*6160*/  IMAD.MOV.U32 R40, RZ, RZ, R15 ;  /* 0x000000ffff287224 */ /* 0x010fc600078e000f */
[----:B------:R-:W-:Y:S01]  /*6170*/  LEA.HI.SX32 R12, R5, R12, 0x1d ;  /* 0x0000000c050c7211 */ /* 0x000fe200078feaff */
[----:B-----5:R-:W-:Y:S02]  /*6180*/  IMAD.MOV.U32 R15, RZ, RZ, R14 ;  /* 0x000000ffff0f7224 */ /* 0x020fe400078e000e */
[----:B------:R-:W-:Y:S01]  /*6190*/  IMAD.MOV.U32 R14, RZ, RZ, R13 ;  /* 0x000000ffff0e7224 */ /* 0x000fe200078e000d */
        /* <DEDUP_REMOVED lines=22> */
[----:B------:R-:W-:Y:S01]  /*6300*/  SHF.R.U32.HI R48, RZ, 0x10, R49 ;  /* 0x00000010ff307819 */ /* 0x000fe20000011631 */
[----:B------:R-:W-:Y:S01]  /*6310*/  IMAD.U32 R49, R12, 0x10000, RZ ;  /* 0x000100000c317824 */ /* 0x000fe200078e00ff */
[----:B------:R-:W-:-:S02]  /*6320*/  PRMT R52, R111, 0x5432, R52 ;  /* 0x000054326f347816 */ /* 0x000fc40000000034 */
[C---:B------:R-:W-:Y:S02]  /*6330*/  PRMT R48, R113.reuse, 0x5432, R48 ;  /* 0x0000543271307816 */ /* 0x040fe40000000030 */
[----:B------:R-:W-:Y:S01]  /*6340*/  PRMT R113, R113, 0x5410, R38 ;  /* 0x0000541071717816 */ /* 0x000fe20000000026 */
[----:B------:R-:W-:Y:S01]  /*6350*/  IMAD.U32 R38, R52, 0x10000, RZ ;  /* 0x0001000034267824 */ /* 0x000fe200078e00ff */
[--C-:B------:R-:W-:Y:S01]  /*6360*/  SHF.R.U64 R47, R50, 0x10, R51.reuse ;  /* 0x00000010322f7819 */ /* 0x100fe20000001233 */
[----:B------:R-:W-:Y:S01]  /*6370*/  IMAD.U32 R59, R48, 0x10000, RZ ;  /* 0x00010000303b7824 */ /* 0x000fe200078e00ff */
[----:B------:R-:W-:Y:S01]  /*6380*/  SHF.R.U32.HI R51, RZ, 0x10, R51 ;  /* 0x00000010ff337819 */ /* 0x000fe20000011633 */
[----:B------:R-:W-:Y:S01]  /*6390*/  IMAD.U32 R50, R13, 0x10000, RZ ;  /* 0x000100000d327824 */ /* 0x000fe200078e00ff */
[----:B------:R-:W-:Y:S01]  /*63a0*/  SHF.R.U32.HI R39, RZ, 0x10, R39 ;  /* 0x00000010ff277819 */ /* 0x000fe20000011627 */
[CC--:B-1----:R-:W-:Y:S01]  /*63b0*/  FMUL.FTZ R61, R53.reuse, R59.reuse ;  /* 0x0000003b353d7220 */ /* 0x0c2fe20000410000 */
[-C--:B------:R-:W-:Y:S01]  /*63c0*/  FMUL.FTZ R60, R53, R38.reuse ;  /* 0x00000026353c7220 */ /* 0x080fe20000410000 */
[----:B------:R-:W-:Y:S01]  /*63d0*/  LOP3.LUT R54, R41, 0xffff0000, RZ, 0xc0, !PT ;  /* 0xffff000029367812 */ /* 0x000fe200078ec0ff */
[----:B------:R-:W-:Y:S01]  /*63e0*/  IMAD.U32 R41, R40, 0x10000, RZ ;  /* 0x0001000028297824 */ /* 0x000fe200078e00ff */
[----:B------:R-:W-:Y:S01]  /*63f0*/  LOP3.LUT R48, R48, 0xffff0000, RZ, 0xc0, !PT ;  /* 0xffff000030307812 */ /* 0x000fe200078ec0ff */
[----:B------:R-:W-:Y:S01]  /*6400*/  FFMA.FTZ R38, R50, R38, -R61 ;  /* 0x0000002632267223 */ /* 0x000fe2000001083d */
[----:B------:R-:W-:Y:S01]  /*6410*/  PRMT R53, R112, 0x5432, R51 ;  /* 0x0000543270357816 */ /* 0x000fe20000000033 */
[----:B------:R-:W-:Y:S01]  /*6420*/  FFMA.FTZ R50, R50, R59, R60 ;  /* 0x0000003b32327223 */ /* 0x000fe2000001003c */
[----:B------:R-:W-:Y:S01]  /*6430*/  PRMT R39, R110, 0x5432, R39 ;  /* 0x000054326e277816 */ /* 0x000fe20000000027 */
[----:B------:R-:W-:Y:S01]  /*6440*/  FMUL.FTZ R60, R54, R48 ;  /* 0x00000030363c7220 */ /* 0x000fe20000410000 */
[----:B------:R-:W-:Y:S01]  /*6450*/  LOP3.LUT R52, R52, 0xffff0000, RZ, 0xc0, !PT ;  /* 0xffff000034347812 */ /* 0x000fe200078ec0ff */
[----:B------:R-:W-:Y:S01]  /*6460*/  IMAD.U32 R59, R53, 0x10000, RZ ;  /* 0x00010000353b7824 */ /* 0x000fe200078e00ff */
[----:B------:R-:W-:Y:S01]  /*6470*/  LOP3.LUT R13, R13, 0xffff0000, RZ, 0xc0, !PT ;  /* 0xffff00000d0d7812 */ /* 0x000fe200078ec0ff */
[----:B------:R-:W-:Y:S01]  /*6480*/  IMAD.U32 R51, R39, 0x10000, RZ ;  /* 0x0001000027337824 */ /* 0x000fe200078e00ff */
[----:B------:R-:W-:Y:S01]  /*6490*/  SHF.L.U32 R58, R43, 0x10, RZ ;  /* 0x000000102b3a7819 */ /* 0x000fe200000006ff */
[-C--:B------:R-:W-:Y:S01]  /*64a0*/  FMUL.FTZ R54, R54, R52.reuse ;  /* 0x0000003436367220 */ /* 0x080fe20000410000 */
[----:B------:R-:W-:Y:S01]  /*64b0*/  PRMT R112, R112, 0x5410, R47 ;  /* 0x0000541070707816 */ /* 0x000fe2000000002f */
[----:B------:R-:W-:Y:S01]  /*64c0*/  FFMA.FTZ R47, R13, R52, -R60 ;  /* 0x000000340d2f7223 */ /* 0x000fe2000001083c */
[----:B------:R-:W-:Y:S01]  /*64d0*/  PRMT R36, R111, 0x5410, R36 ;  /* 0x000054106f247816 */ /* 0x000fe20000000024 */
[C---:B------:R-:W-:Y:S01]  /*64e0*/  FMUL.FTZ R61, R58.reuse, R59 ;  /* 0x0000003b3a3d7220 */ /* 0x040fe20000410000 */
[-C--:B------:R-:W-:Y:S01]  /*64f0*/  FMUL.FTZ R60, R58, R51.reuse ;  /* 0x000000333a3c7220 */ /* 0x080fe20000410000 */
[----:B------:R-:W-:Y:S01]  /*6500*/  LOP3.LUT R43, R43, 0xffff0000, RZ, 0xc0, !PT ;  /* 0xffff00002b2b7812 */ /* 0x000fe200078ec0ff */
[----:B------:R-:W-:Y:S01]  /*6510*/  FFMA.FTZ R13, R13, R48, R54 ;  /* 0x000000300d0d7223 */ /* 0x000fe20000010036 */
[----:B------:R-:W-:Y:S01]  /*6520*/  LOP3.LUT R52, R53, 0xffff0000, RZ, 0xc0, !PT ;  /* 0xffff000035347812 */ /* 0x000fe200078ec0ff */
[C---:B------:R-:W-:Y:S01]  /*6530*/  FFMA.FTZ R48, R56.reuse, R51, -R61 ;  /* 0x0000003338307223 */ /* 0x040fe2000001083d */
[----:B------:R-:W-:Y:S01]  /*6540*/  LOP3.LUT R58, R39, 0xffff0000, RZ, 0xc0, !PT ;  /* 0xffff0000273a7812 */ /* 0x000fe200078ec0ff */
[----:B------:R-:W-:Y:S01]  /*6550*/  FFMA.FTZ R56, R56, R59, R60 ;  /* 0x0000003b38387223 */ /* 0x000fe2000001003c */
[----:B------:R-:W-:-:S02]  /*6560*/  IMAD.U32 R60, R113, 0x10000, RZ ;  /* 0x00010000713c7824 */ /* 0x000fc400078e00ff */
[C---:B------:R-:W-:Y:S01]  /*6570*/  FMUL.FTZ R62, R43.reuse, R52 ;  /* 0x000000342b3e7220 */ /* 0x040fe20000410000 */
[C---:B------:R-:W-:Y:S02]  /*6580*/  IMAD.U32 R54, R36.reuse, 0x10000, RZ ;  /* 0x0001000024367824 */ /* 0x040fe400078e00ff */
[----:B------:R-:W-:Y:S01]  /*6590*/  FMUL.FTZ R98, R43, R58 ;  /* 0x0000003a2b627220 */ /* 0x000fe20000410000 */
[----:B------:R-:W-:Y:S01]  /*65a0*/  LOP3.LUT R43, R36, 0xffff0000, RZ, 0xc0, !PT ;  /* 0xffff0000242b7812 */ /* 0x000fe200078ec0ff */
[C---:B------:R-:W-:Y:S01]  /*65b0*/  FMUL.FTZ R36, R41.reuse, R60 ;  /* 0x0000003c29247220 */ /* 0x040fe20000410000 */
[-C--:B------:R-:W-:Y:S01]  /*65c0*/  FMUL.FTZ R41, R41, R54.reuse ;  /* 0x0000003629297220 */ /* 0x080fe20000410000 */
[----:B------:R-:W-:Y:S02]  /*65d0*/  LOP3.LUT R40, R40, 0xffff0000, RZ, 0xc0, !PT ;  /* 0xffff000028287812 */ /* 0x000fe400078ec0ff */
[----:B------:R-:W-:Y:S01]  /*65e0*/  LOP3.LUT R113, R113, 0xffff0000, RZ, 0xc0, !PT ;  /* 0xffff000071717812 */ /* 0x000fe200078ec0ff */
[C---:B------:R-:W-:Y:S01]  /*65f0*/  FFMA.FTZ R36, R49.reuse, R54, -R36 ;  /* 0x0000003631247223 */ /* 0x040fe20000010824 */
[----:B------:R-:W-:Y:S01]  /*6600*/  PRMT R37, R110, 0x5410, R37 ;  /* 0x000054106e257816 */ /* 0x000fe20000000025 */
[----:B------:R-:W-:Y:S01]  /*6610*/  FFMA.FTZ R49, R49, R60, R41 ;  /* 0x0000003c31317223 */ /* 0x000fe20000010029 */
[----:B------:R-:W-:Y:S01]  /*6620*/  LOP3.LUT R15, R15, 0xffff0000, RZ, 0xc0, !PT ;  /* 0xffff00000f0f7812 */ /* 0x000fe200078ec0ff */
[----:B------:R-:W-:Y:S01]  /*6630*/  IMAD.U32 R41, R112, 0x10000, RZ ;  /* 0x0001000070297824 */ /* 0x000fe200078e00ff */
[----:B------:R-:W-:Y:S01]  /*6640*/  LOP3.LUT R57, R14, 0xffff0000, RZ, 0xc0, !PT ;  /* 0xffff00000e397812 */ /* 0x000fe200078ec0ff */
[C---:B------:R-:W-:Y:S01]  /*6650*/  IMAD.U32 R14, R42.reuse, 0x10000, RZ ;  /* 0x000100002a0e7824 */ /* 0x040fe200078e00ff */
[----:B------:R-:W-:Y:S01]  /*6660*/  LOP3.LUT R42, R42, 0xffff0000, RZ, 0xc0, !PT ;  /* 0xffff00002a2a7812 */ /* 0x000fe200078ec0ff */
[----:B------:R-:W-:Y:S01]  /*6670*/  FMUL.FTZ R51, R40, R113 ;  /* 0x0000007128337220 */ /* 0x000fe20000410000 */
[----:B------:R-:W-:Y:S01]  /*6680*/  LOP3.LUT R112, R112, 0xffff0000, RZ, 0xc0, !PT ;  /* 0xffff000070707812 */ /* 0x000fe200078ec0ff */
[----:B------:R-:W-:Y:S01]  /*6690*/  FMUL.FTZ R53, R40, R43 ;  /* 0x0000002b28357220 */ /* 0x000fe20000410000 */
[----:B------:R-:W-:Y:S01]  /*66a0*/  LOP3.LUT R12, R12, 0xffff0000, RZ, 0xc0, !PT ;  /* 0xffff00000c0c7812 */ /* 0x000fe200078ec0ff */
[----:B------:R-:W-:-:S02]  /*66b0*/  IMAD.U32 R40, R37, 0x10000, RZ ;  /* 0x0001000025287824 */ /* 0x000fc400078e00ff */
[----:B------:R-:W-:Y:S01]  /*66c0*/  FFMA.FTZ R39, R15, R58, -R62 ;  /* 0x0000003a0f277223 */ /* 0x000fe2000001083e */
[----:B------:R-:W-:Y:S01]  /*66d0*/  LOP3.LUT R37, R37, 0xffff0000, RZ, 0xc0, !PT ;  /* 0xffff000025257812 */ /* 0x000fe200078ec0ff */
[----:B------:R-:W-:Y:S01]  /*66e0*/  FFMA.FTZ R15, R15, R52, R98 ;  /* 0x000000340f0f7223 */ /* 0x000fe20000010062 */
[----:B------:R-:W-:Y:S01]  /*66f0*/  FMUL.FTZ R52, R14, R41 ;  /* 0x000000290e347220 */ /* 0x000fe20000410000 */
[----:B------:R-:W-:Y:S01]  /*6700*/  FMUL.FTZ R54, R42, R112 ;  /* 0x000000702a367220 */ /* 0x000fe20000410000 */
[----:B------:R-:W-:Y:S01]  /*6710*/  FFMA.FTZ R51, R12, R43, -R51 ;  /* 0x0000002b0c337223 */ /* 0x000fe20000010833 */
        /* <DEDUP_REMOVED lines=20> */
.L_x_12352:
[----:B------:R-:W-:Y:S05]  /*6860*/  BSYNC B1 ;  /* 0x0000000000017941 */ /* 0x000fea0003800000 */
.L_x_12351:
[----:B--2---:R2:W-:Y:S01]  /*6870*/  ST.E.128 desc[UR38][R44.64], R12 ;  /* 0x0000000c2c007985 */ /* 0x0045e2000c101d26 */
[----:B------:R-:W-:-:S13]  /*6880*/  ISETP.GE.AND P3, PT, R46, R11, PT ;  /* 0x0000000b2e00720c */ /* 0x000fda0003f66270 */
[----:B------:R-:W-:Y:S05]  /*6890*/  @P3 BRA `(.L_x_12314) ;  /* 0x0000000400443947 */ /* 0x000fea0003800000 */
[----:B------:R-:W-:-:S05]  /*68a0*/  IMAD.WIDE R88, R46, 0x2, R88 ;  /* 0x000000022e587825 */ /* 0x000fca00078e0258 */
[----:B---3--:R3:W-:Y:S01]  /*68b0*/  ST.E.128 desc[UR38][R88.64], R40 ;  /* 0x0000002858007985 */ /* 0x0087e2000c101d26 */
[----:B------:R-:W-:Y:S05]  /*68c0*/  BRA `(.L_x_12314) ;  /* 0x0000000400387947 */ /* 0x000fea0003800000 */
.L_x_12306:
[----:B------:R-:W-:-:S06]  /*68d0*/  UISETP.NE.AND UP0, UPT, UR41, 0x3, UPT ;  /* 0x000000032900788c */ /* 0x000fcc000bf05270 */
[----:B------:R-:W-:-:S13]  /*68e0*/  PLOP3.LUT P2, PT, PT, PT, UP0, 0x80, 0x0 ;  /* 0x000000000000781c */ /* 0x000fda0003f4f008 */
[----:B------:R-:W-:Y:S05]  /*68f0*/  @!P2 BRA `(.L_x_12353) ;  /* 0x000000000004a947 */ /* 0x000fea0003800000 */
[----:B------:R-:W-:Y:S01]  /*6900*/  BPT.TRAP 0x1 ;  /* 0x000000040000795c */ /* 0x000fe20000300000 */
.L_x_12353:
[----:B------:R-:W-:Y:S01]  /*6910*/  IMAD R32, R18, 0x8, R2 ;  /* 0x0000000812207824 */ /* 0x000fe200078e0202 */
[----:B------:R-:W-:Y:S01]  /*6920*/  SHF.L.U32 R85, R138, 0x1f, RZ ;  /* 0x0000001f8a557819 */ /* 0x000fe200000006ff */
[----:B------:R-:W-:Y:S01]  /*6930*/  BSSY B1, `(.L_x_12354) ;  /* 0x0000004000017945 */ /* 0x000fe20003800000 */
[----:B------:R-:W-:Y:S02]  /*6940*/  SHF.R.S32.HI R82, RZ, 0x1f, R81 ;  /* 0x0000001fff527819 */ /* 0x000fe40000011451 */
[----:B------:R-:W0:Y:S02]  /*6950*/  SYNCS.PHASECHK.TRANS64.TRYWAIT P3, [R32+URZ+0x2d890], R85 ;  /* 0x02d89055200075a7 */ /* 0x000e24000806017f */
[----:B0-----:R-:W-:Y:S05]  /*6960*/  @!P3 BRA `(.L_x_12355) ;  /* 0x0000017c00b8b947 */ /* 0x001fea0003800000 */
.L_x_12584:
[----:B------:R-:W-:Y:S05]  /*6970*/  BSYNC B1 ;  /* 0x0000000000017941 */ /* 0x000fea0003800000 */
.L_x_12354:
        /* <DEDUP_REMOVED lines=26> */
.L_x_12588:
        /* <DEDUP_REMOVED lines=41> */
.L_x_12314:
[----:B------:R-:W-:Y:S05]  /*6db0*/  BSYNC B0 ;  /* 0x0000000000007941 */ /* 0x000fea0003800000 */
.L_x_12305:
        /* <DEDUP_REMOVED lines=16> */
.L_x_12358:
[----:B------:R-:W-:Y:S05]  /*6ec0*/  BSYNC B0 ;  /* 0x0000000000007941 */ /* 0x000fea0003800000 */
.L_x_12357:
[----:B------:R-:W5:Y:S01]  /*6ed0*/  SYNCS.PHASECHK.TRANS64.TRYWAIT P2, [R32+URZ+0x2d8b0], R85 ;  /* 0x02d8b055200075a7 */ /* 0x000f62000804017f */
[----:B------:R-:W-:Y:S04]  /*6ee0*/  BSSY B0, `(.L_x_12359) ;  /* 0x0000002000007945 */ /* 0x000fe80003800000 */
[----:B-----5:R-:W-:Y:S05]  /*6ef0*/  @!P2 BRA `(.L_x_12360) ;  /* 0x0000017800b0a947 */ /* 0x020fea0003800000 */
.L_x_12589:
[----:B------:R-:W-:Y:S05]  /*6f00*/  BSYNC B0 ;  /* 0x0000000000007941 */ /* 0x000fea0003800000 */
.L_x_12359:
[----:B------:R-:W-:Y:S01]  /*6f10*/  ULDC.64 UR4, c[0x0][0x328] ;  /* 0x0000ca0000047ab9 */ /* 0x000fe20000000a00 */
[----:B------:R-:W-:Y:S01]  /*6f20*/  BSSY B0, `(.L_x_12361) ;  /* 0x000003c000007945 */ /* 0x000fe20003800000 */
[----:B------:R-:W-:Y:S02]  /*6f30*/  IMAD R82, R82, UR4, RZ ;  /* 0x0000000452527c24 */ /* 0x000fe4000f8e02ff */
[----:B-1234-:R-:W-:-:S04]  /*6f40*/  IMAD.WIDE.U32 R12, R81, UR4, RZ ;  /* 0x00000004510c7c25 */ /* 0x01efc8000f8e00ff */
        /* <DEDUP_REMOVED lines=16> */
[----:B------:R-:W-:-:S03]  /*7050*/  ISETP.GT.AND P2, PT, R84, R154, PT ;  /* 0x0000009a5400720c */ /* 0x000fc60003f44270 */
[----:B------:R0:W2:Y:S10]  /*7060*/  SHFL.IDX PT, R41, R12, RZ, 0x1e1f ;  /* 0x001e1fff0c297589 */ /* 0x0000b400000e0000 */
[----:B0-----:R-:W-:Y:S05]  /*7070*/  @!P2 BRA `(.L_x_12362) ;  /* 0x000000000098a947 */ /* 0x001fea0003800000 */
[----:B------:R-:W3:Y:S01]  /*7080*/  LDL R15, [R1+0x58] ;  /* 0x00005800010f7983 */ /* 0x000ee20000100800 */
[----:B------:R-:W-:-:S03]  /*7090*/  ULDC UR4, c[0x0][0x2f4] ;  /* 0x0000bd0000047ab9 */ /* 0x000fc60000000800 */
[----:B------:R-:W4:Y:S04]  /*70a0*/  LDL R14, [R1+0x54] ;  /* 0x00005400010e7983 */ /* 0x000f280000100800 */
[----:B------:R-:W5:Y:S04]  /*70b0*/  LDL R46, [R1+0x48] ;  /* 0x00004800012e7983 */ /* 0x000f680000100800 */
[----:B------:R-:W5:Y:S01]  /*70c0*/  LDL R45, [R1+0x4c] ;  /* 0x00004c00012d7983 */ /* 0x000f620000100800 */
[C---:B------:R-:W-:Y:S02]  /*70d0*/  ISETP.GE.AND P5, PT, R16.reuse, UR4, PT ;  /* 0x0000000410007c0c */ /* 0x040fe4000bfa6270 */
        /* <DEDUP_REMOVED lines=13> */
[----:B-----5:R-:W-:-:S04]  /*71b0*/  @!P5 IMAD.SHL.U32 R11, R46, 0x8, RZ ;  /* 0x000000082e0bd824 */ /* 0x020fc800078e00ff */
        /* <DEDUP_REMOVED lines=18> */
.L_x_12362:
[----:B------:R-:W-:Y:S05]  /*72e0*/  BSYNC B0 ;  /* 0x0000000000007941 */ /* 0x000fea0003800000 */
.L_x_12361:
        /* <DEDUP_REMOVED lines=11> */
[----:B------:R-:W-:Y:S02]  /*73a0*/  SEL R11, RZ, 0x1, P2 ;  /* 0x00000001ff0b7807 */ /* 0x000fe40001000000 */
[----:B------:R-:W-:Y:S02]  /*73b0*/  SEL R18, R18, RZ, P2 ;  /* 0x000000ff12127207 */ /* 0x000fe40001000000 */
[----:B------:R-:W-:Y:S01]  /*73c0*/  LOP3.LUT R138, R138, R11, RZ, 0x3c, !PT ;  /* 0x0000000b8a8a7212 */ /* 0x000fe200078e3cff */
[----:B------:R3:W-:Y:S01]  /*73d0*/  @!P3 SYNCS.ARRIVE.TRANS64.RED.A1T0 RZ, [R32+URZ], RZ ;  /* 0x000000ff20ffb9a7 */ /* 0x0007e2000810043f */
[----:B------:R-:W-:Y:S05]  /*73e0*/  @P1 BRA `(.L_x_12363) ;  /* 0xffffffb000c81947 */ /* 0x000fea000383ffff */
[----:B0-----:R-:W0:Y:S01]  /*73f0*/  S2R R12, SR_TID.X ;  /* 0x00000000000c7919 */ /* 0x001e220000002100 */
[----:B------:R-:W-:Y:S02]  /*7400*/  PLOP3.LUT P0, PT, PT, PT, PT, 0x8, 0x0 ;  /* 0x000000000000781c */ /* 0x000fe40003f0e170 */
[----:B0-----:R-:W-:-:S04]  /*7410*/  SHF.R.U32.HI R12, RZ, 0x7, R12 ;  /* 0x00000007ff0c7819 */ /* 0x001fc8000001160c */
[----:B------:R-:W-:-:S13]  /*7420*/  ISETP.NE.AND P4, PT, R12, 0x1, PT ;  /* 0x000000010c00780c */ /* 0x000fda0003f85270 */
[----:B------:R-:W-:Y:S06]  /*7430*/  @!P4 BAR.ARV 0x9, 0x100 ;  /* 0x024400000000cb1d */ /* 0x000fec0000002000 */
.L_x_12300:
[----:B------:R-:W4:Y:S01]  /*7440*/  LDL R5, [R1+0x84] ;  /* 0x0000840001057983 */ /* 0x000f220000100800 */
[----:B------:R-:W0:Y:S01]  /*7450*/  LDC R0, c[0x0][0x448] ;  /* 0x00011200ff007b82 */ /* 0x000e220000000800 */
        /* <DEDUP_REMOVED lines=23> */
[----:B0-----:R-:W-:-:S13]  /*75d0*/  ISETP.NE.AND P1, PT, R0, 0x1, PT ;  /* 0x000000010000780c */ /* 0x001fda0003f25270 */
[----:B------:R-:W0:Y:S08]  /*75e0*/  @P1 LDC R3, c[0x0][0x44c] ;  /* 0x00011300ff031b82 */ /* 0x000e300000000800 */
[----:B------:R-:W1:Y:S01]  /*75f0*/  @P1 LDC R4, c[0x0][0x450] ;  /* 0x00011400ff041b82 */ /* 0x000e620000000800 */
[----:B----4-:R-:W-:-:S04]  /*7600*/  VIADD R0, R5, 0xbf ;  /* 0x000000bf05007836 */ /* 0x010fc80000000000 */
[----:B0-----:R-:W-:-:S05]  /*7610*/  @P1 IMAD.HI.U32 R3, R0, R3, RZ ;  /* 0x0000000300031227 */ /* 0x001fca00078e00ff */
[----:B-1----:R-:W-:Y:S02]  /*7620*/  @P1 SHF.R.U32.HI R0, RZ, R4, R3 ;  /* 0x00000004ff001219 */ /* 0x002fe40000011603 */
[----:B------:R-:W-:-:S03]  /*7630*/  PLOP3.LUT P1, PT, PT, PT, PT, 0x80, 0x0 ;  /* 0x000000000000781c */ /* 0x000fc60003f2f070 */
[----:B------:R-:W-:Y:S01]  /*7640*/  IMAD.IADD R0, R101, 0x1, R0 ;  /* 0x0000000165007824 */ /* 0x000fe200078e0200 */
[----:B---3--:R-:W-:-:S04]  /*7650*/  CS2R R100, SRZ ;  /* 0x0000000000647805 */ /* 0x008fc8000001ff00 */
[----:B------:R-:W-:-:S04]  /*7660*/  SHF.R.S32.HI R3, RZ, 0x1f, R0 ;  /* 0x0000001fff037819 */ /* 0x000fc80000011400 */
[----:B------:R-:W-:Y:S01]  /*7670*/  LEA.HI R3, R3, R0, RZ, 0x7 ;  /* 0x0000000003037211 */ /* 0x000fe200078f38ff */
[----:B------:R-:W-:-:S03]  /*7680*/  IMAD.MOV.U32 R0, RZ, RZ, RZ ;  /* 0x000000ffff007224 */ /* 0x000fc600078e00ff */
[----:B------:R-:W-:-:S04]  /*7690*/  SHF.R.S32.HI R3, RZ, 0x7, R3 ;  /* 0x00000007ff037819 */ /* 0x000fc80000011403 */
[----:B------:R-:W-:Y:S01]  /*76a0*/  VIMNMX R88, R102, R3, PT ;  /* 0x0000000366587248 */ /* 0x000fe20003fe0100 */
[----:B------:R-:W-:Y:S01]  /*76b0*/  IMAD.MOV.U32 R3, RZ, RZ, RZ ;  /* 0x000000ffff037224 */ /* 0x000fe200078e00ff */
[----:B------:R-:W-:Y:S02]  /*76c0*/  CS2R R102, SRZ ;  /* 0x0000000000667805 */ /* 0x000fe4000001ff00 */
[----:B------:R-:W-:Y:S01]  /*76d0*/  ISETP.GE.AND P2, PT, R88, 0x1, PT ;  /* 0x000000015800780c */ /* 0x000fe20003f46270 */
[----:B------:R-:W-:-:S12]  /*76e0*/  @P0 BRA `(.L_x_12364) ;  /* 0x00000000000c0947 */ /* 0x000fd80003800000 */
[----:B------:R-:W0:Y:S01]  /*76f0*/  FENCE.VIEW.ASYNC.G ;  /* 0x00000000000073c6 */ /* 0x000e220000000100 */
[----:B------:R-:W-:Y:S05]  /*7700*/  WARPSYNC.ALL ;  /* 0x0000000000007948 */ /* 0x000fea0003800000 */
[----:B0-----:R-:W-:Y:S06]  /*7710*/  BAR.ARV 0xc, 0x200 ;  /* 0x0308000000007b1d */ /* 0x001fec0000002000 */
.L_x_12364:
        /* <DEDUP_REMOVED lines=12> */
.L_x_12592:
[----:B------:R-:W1:Y:S01]  /*77e0*/  LDL R3, [R1+0x5c] ;  /* 0x00005c0001037983 */ /* 0x000e620000100800 */
[----:B------:R-:W-:Y:S01]  /*77f0*/  VIADD R4, R2, 0x21800 ;  /* 0x0002180002047836 */ /* 0x000fe20000000000 */
[----:B------:R-:W-:Y:S04]  /*7800*/  BSSY B6, `(.L_x_12367) ;  /* 0x000001e000067945 */ /* 0x000fe80003800000 */
[----:B------:R-:W-:Y:S01]  /*7810*/  LOP3.LUT P0, RZ, R4, 0x3ff, RZ, 0xc0, !PT ;  /* 0x000003ff04ff7812 */ /* 0x000fe2000780c0ff */
[----:B-1----:R-:W-:-:S05]  /*7820*/  IMAD.HI R0, R3, 0x55555556, RZ ;  /* 0x5555555603007827 */ /* 0x002fca00078e02ff */
[----:B------:R-:W-:-:S05]  /*7830*/  LEA.HI R0, R0, R0, RZ, 0x1 ;  /* 0x0000000000007211 */ /* 0x000fca00078f08ff */
[----:B------:R-:W-:-:S04]  /*7840*/  IMAD R3, R0, -0x3, R3 ;  /* 0xfffffffd00037824 */ /* 0x000fc800078e0203 */
[C---:B------:R-:W-:Y:S02]  /*7850*/  IMAD R0, R3.reuse, 0x1000, R2 ;  /* 0x0000100003007824 */ /* 0x040fe400078e0202 */
[----:B------:R-:W-:Y:S02]  /*7860*/  IMAD R3, R3, 0x2000, R4 ;  /* 0x0000200003037824 */ /* 0x000fe400078e0204 */
[----:B------:R-:W-:-:S03]  /*7870*/  VIADD R0, R0, 0xc400 ;  /* 0x0000c40000007836 */ /* 0x000fc60000000000 */
[----:B------:R-:W-:Y:S02]  /*7880*/  SHF.R.U32.HI R3, RZ, 0x4, R3 ;  /* 0x00000004ff037819 */ /* 0x000fe40000011603 */
[----:B------:R-:W-:Y:S02]  /*7890*/  SHF.R.U32.HI R0, RZ, 0x4, R0 ;  /* 0x00000004ff007819 */ /* 0x000fe40000011600 */
[----:B------:R-:W-:Y:S02]  /*78a0*/  LOP3.LUT R3, R3, 0x3fff, RZ, 0xc0, !PT ;  /* 0x00003fff03037812 */ /* 0x000fe400078ec0ff */
[----:B------:R-:W-:-:S03]  /*78b0*/  LOP3.LUT R156, R0, 0x3fff, RZ, 0xc0, !PT ;  /* 0x00003fff009c7812 */ /* 0x000fc600078ec0ff */
[----:B------:R1:W-:Y:S01]  /*78c0*/  STL [R1+0x64], R3 ;  /* 0x0000640301007387 */ /* 0x0003e20000100800 */
[----:B------:R-:W-:Y:S05]  /*78d0*/  @!P0 BRA `(.L_x_12368) ;  /* 0x0000000000408947 */ /* 0x000fea0003800000 */
        /* <DEDUP_REMOVED lines=15> */
[----:B-123-5:R-:W-:Y:S05]  /*79d0*/  CALL.ABS.NOINC R14 ;  /* 0x000000000e007343 */ /* 0x02efea0003c00000 */
.L_x_12368:
[----:B------:R-:W-:Y:S05]  /*79e0*/  BSYNC B6 ;  /* 0x0000000000067941 */ /* 0x000fea0003800000 */
.L_x_12367:
[----:B------:R-:W-:Y:S02]  /*79f0*/  ULDC UR4, c[0x0][0x3f4] ;  /* 0x0000fd0000047ab9 */ /* 0x000fe40000000800 */
[----:B------:R-:W-:-:S13]  /*7a00*/  ISETP.LT.AND P0, PT, RZ, UR4, PT ;  /* 0x00000004ff007c0c */ /* 0x000fda000bf01270 */
[----:B------:R-:W-:Y:S05]  /*7a10*/  @P0 BRA `(.L_x_12369) ;  /* 0x0000000000400947 */ /* 0x000fea0003800000 */
[----:B------:R-:W-:-:S04]  /*7a20*/  ULEA.HI UR4, UR37, UR37, URZ, 0x1 ;  /* 0x0000002525047291 */ /* 0x000fc8000f8f083f */
[----:B------:R-:W-:-:S04]  /*7a30*/  ULOP3.LUT UR4, UR4, 0xfffffffe, URZ, 0xc0, !UPT ;  /* 0xfffffffe04047892 */ /* 0x000fc8000f8ec03f */
[----:B------:R-:W-:-:S06]  /*7a40*/  UIADD3 UR4, UR37, -UR4, URZ ;  /* 0x8000000425047290 */ /* 0x000fcc000fffe03f */
[----:B-1----:R-:W-:-:S05]  /*7a50*/  IMAD.U32 R3, RZ, RZ, UR4 ;  /* 0x00000004ff037e24 */ /* 0x002fca000f8e00ff */
[----:B------:R-:W-:-:S04]  /*7a60*/  SHF.L.U32 R3, R3, 0x1f, RZ ;  /* 0x0000001f03037819 */ /* 0x000fc800000006ff */
[----:B------:R1:W3:Y:S03]  /*7a70*/  SYNCS.PHASECHK.TRANS64.TRYWAIT P0, [R2+URZ+0x2d800], R3 ;  /* 0x02d80003020075a7 */ /* 0x0002e6000800017f */
[----:B---3--:R-:W-:Y:S05]  /*7a80*/  @!P0 NANOSLEEP.SYNCS 0x989680 ;  /* 0x009896800000895d */ /* 0x008fea0003900000 */
[----:B------:R-:W3:Y:S01]  /*7a90*/  @!P0 SYNCS.PHASECHK.TRANS64 P0, [R2+URZ+0x2d800], R3 ;  /* 0x02d80003020085a7 */ /* 0x000ee2000800007f */
[----:B------:R-:W-:Y:S04]  /*7aa0*/  BSSY B0, `(.L_x_12370) ;  /* 0x0000006000007945 */ /* 0x000fe80003800000 */
[----:B---3--:R-:W-:Y:S05]  /*7ab0*/  @P0 BRA `(.L_x_12371) ;  /* 0x0000000000100947 */ /* 0x008fea0003800000 */
.L_x_12372:
[----:B---3--:R3:W4:Y:S02]  /*7ac0*/  SYNCS.PHASECHK.TRANS64.TRYWAIT P0, [R2+URZ+0x2d800], R3 ;  /* 0x02d80003020075a7 */ /* 0x008724000800017f */
[----:B----4-:R-:W-:Y:S05]  /*7ad0*/  @!P0 NANOSLEEP.SYNCS 0x989680 ;  /* 0x009896800000895d */ /* 0x010fea0003900000 */
[----:B------:R-:W4:Y:S02]  /*7ae0*/  @!P0 SYNCS.PHASECHK.TRANS64 P0, [R2+URZ+0x2d800], R3 ;  /* 0x02d80003020085a7 */ /* 0x000f24000800007f */
[----:B----4-:R-:W-:Y:S05]  /*7af0*/  @!P0 BRA `(.L_x_12372) ;  /* 0xfffffffc00f08947 */ /* 0x010fea000383ffff */
.L_x_12371:
[----:B------:R-:W-:Y:S05]  /*7b00*/  BSYNC B0 ;  /* 0x0000000000007941 */ /* 0x000fea0003800000 */
.L_x_12370:
[----:B------:R-:W-:Y:S05]  /*7b10*/  BRA `(.L_x_12373) ;  /* 0x0000004000147947 */ /* 0x000fea0003800000 */
.L_x_12369:
[----:B------:R-:W-:Y:S01]  /*7b20*/  ULOP3.LUT UP0, URZ, UR42, 0x1bf, URZ, 0xc0, !UPT ;  /* 0x000001bf2a3f7892 */ /* 0x000fe2000f80c03f */
[----:B-----5:R-:W-:Y:S01]  /*7b30*/  SHF.R.S32.HI R0, RZ, 0x1f, R97 ;  /* 0x0000001fff007819 */ /* 0x020fe20000011461 */
[----:B------:R-:W-:Y:S01]  /*7b40*/  ULDC.64 UR4, c[0x0][0x3f8] ;  /* 0x0000fe0000047ab9 */ /* 0x000fe20000000a00 */
[----:B------:R-:W-:Y:S01]  /*7b50*/  ULDC.64 UR6, c[0x0][0x408] ;  /* 0x0001020000067ab9 */ /* 0x000fe20000000a00 */
[----:B------:R-:W-:Y:S02]  /*7b60*/  IMAD.WIDE.U32 R24, R97, UR4, RZ ;  /* 0x0000000461187c25 */ /* 0x000fe4000f8e00ff */
[----:B------:R-:W-:Y:S02]  /*7b70*/  PLOP3.LUT P0, PT, PT, PT, UP0, 0x80, 0x0 ;  /* 0x000000000000781c */ /* 0x000fe40003f0f008 */
        /* <DEDUP_REMOVED lines=11> */
[----:B------:R-:W-:Y:S01]  /*7c30*/  MOV R4, UR4 ;  /* 0x0000000400047c02 */ /* 0x000fe20008000f00 */
        /* <DEDUP_REMOVED lines=12> */
.L_x_12374:
[----:B------:R-:W3:Y:S01]  /*7d00*/  LDL R20, [R1+0x84] ;  /* 0x0000840001147983 */ /* 0x000ee20000100800 */
[----:B------:R-:W-:Y:S01]  /*7d10*/  ULDC.U8 UR4, c[0x0][0x410] ;  /* 0x0001040000047ab9 */ /* 0x000fe20000000000 */
[----:B------:R-:W-:Y:S01]  /*7d20*/  BSSY B0, `(.L_x_12375) ;  /* 0x00003dc000007945 */ /* 0x000fe20003800000 */
[----:B------:R-:W-:Y:S01]  /*7d30*/  ISETP.NE.AND P0, PT, RZ, UR4, PT ;  /* 0x00000004ff007c0c */ /* 0x000fe2000bf05270 */
[----:B---3--:R-:W-:-:S12]  /*7d40*/  IMAD.IADD R10, R154, 0x1, R20 ;  /* 0x000000019a0a7824 */ /* 0x008fd800078e0214 */
        /* <DEDUP_REMOVED lines=9> */
[----:B-1----:R-:W1:Y:S08]  /*7de0*/  @P0 LDC R3, c[0x0][0x44c] ;  /* 0x00011300ff030b82 */ /* 0x002e700000000800 */
[----:B------:R-:W3:Y:S01]  /*7df0*/  @P0 LDC R5, c[0x0][0x450] ;  /* 0x00011400ff050b82 */ /* 0x000ee20000000800 */
[----:B-1----:R-:W-:-:S04]  /*7e00*/  @P0 IMAD.HI.U32 R0, R10, R3, RZ ;  /* 0x000000030a000227 */ /* 0x002fc800078e00ff */
[----:B------:R-:W-:Y:S01]  /*7e10*/  IMAD.MOV.U32 R3, RZ, RZ, R10 ;  /* 0x000000ffff037224 */ /* 0x000fe200078e000a */
[----:B---3--:R-:W-:-:S04]  /*7e20*/  @P0 SHF.R.U32.HI R3, RZ, R5, R0 ;  /* 0x00000005ff030219 */ /* 0x008fc80000011600 */
        /* <DEDUP_REMOVED lines=17> */
[----:B------:R1:W3:Y:S04]  /*7f40*/  SHFL.IDX PT, R3, R13, RZ, 0x1e1f ;  /* 0x001e1fff0d037589 */ /* 0x0002e800000e0000 */
[----:B------:R-:W4:Y:S04]  /*7f50*/  SHFL.IDX PT, R0, R0, RZ, 0x1e1f ;  /* 0x001e1fff00007589 */ /* 0x000f2800000e0000 */
[----:B------:R-:W0:Y:S04]  /*7f60*/  SHFL.IDX PT, R5, R5, RZ, 0x1e1f ;  /* 0x001e1fff05057589 */ /* 0x000e2800000e0000 */
[----:B-1----:R-:W0:Y:S02]  /*7f70*/  SHFL.IDX PT, R4, R4, RZ, 0x1e1f ;  /* 0x001e1fff04047589 */ /* 0x002e2400000e0000 */
.L_x_12598:
        /* <DEDUP_REMOVED lines=13> */
[----:B------:R-:W-:-:S02]  /*8050*/  CS2R R24, SRZ ;  /* 0x0000000000187805 */ /* 0x000fc4000001ff00 */
[----:B0-----:R-:W-:Y:S02]  /*8060*/  CS2R R14, SRZ ;  /* 0x00000000000e7805 */ /* 0x001fe4000001ff00 */
[----:B------:R-:W-:Y:S01]  /*8070*/  CS2R R10, SRZ ;  /* 0x00000000000a7805 */ /* 0x000fe2000001ff00 */
[----:B------:R-:W-:Y:S06]  /*8080*/  @P0 BRA `(.L_x_12379) ;  /* 0x0000000400300947 */ /* 0x000fec0003800000 */
[----:B------:R-:W3:Y:S01]  /*8090*/  LDL R42, [R1+0x74] ;  /* 0x00007400012a7983 */ /* 0x000ee20000100800 */
[----:B------:R-:W-:-:S03]  /*80a0*/  ULDC UR4, c[0x0][0x3f4] ;  /* 0x0000fd0000047ab9 */ /* 0x000fc60000000800 */
[----:B--2---:R-:W2:Y:S04]  /*80b0*/  LDL R41, [R1+0x6c] ;  /* 0x00006c0001297983 */ /* 0x004ea80000100800 */
[----:B------:R-:W4:Y:S04]  /*80c0*/  LDL R40, [R1+0x70] ;  /* 0x0000700001287983 */ /* 0x000f280000100800 */
        /* <DEDUP_REMOVED lines=21> */
[-C--:B------:R-:W-:Y:S02]  /*8220*/  @!P3 IADD3 R8, P5, R4, R9.reuse, RZ ;  /* 0x000000090408b210 */ /* 0x080fe40007fbe0ff */
[----:B------:R-:W-:Y:S02]  /*8230*/  @!P3 IADD3 R10, P4, R0, R9, RZ ;  /* 0x00000009000ab210 */ /* 0x000fe40007f9e0ff */
[----:B------:R-:W-:Y:S01]  /*8240*/  ISETP.GE.AND P0, PT, R39, UR4, PT ;  /* 0x0000000427007c0c */ /* 0x000fe2000bf06270 */
[--C-:B------:R-:W-:Y:S01]  /*8250*/  @!P3 IMAD.X R9, R5, 0x1, R6.reuse, P5 ;  /* 0x000000010509b824 */ /* 0x100fe200028e0606 */
[-C--:B------:R-:W-:Y:S01]  /*8260*/  @!P2 IADD3 R46, P5, R4, R47.reuse, RZ ;  /* 0x0000002f042ea210 */ /* 0x080fe20007fbe0ff */
[----:B------:R-:W-:Y:S01]  /*8270*/  @!P3 IMAD.X R11, R3, 0x1, R6, P4 ;  /* 0x00000001030bb824 */ /* 0x000fe200020e0606 */
[----:B------:R-:W-:Y:S01]  /*8280*/  SHF.R.S32.HI R12, RZ, 0x1f, R40 ;  /* 0x0000001fff0c7819 */ /* 0x000fe20000011428 */
[----:B------:R-:W-:Y:S01]  /*8290*/  IMAD.SHL.U32 R21, R38, 0x2, RZ ;  /* 0x0000000226157824 */ /* 0x000fe200078e00ff */
        /* <DEDUP_REMOVED lines=8> */
[C---:B------:R-:W-:Y:S01]  /*8320*/  @!P1 IADD3 R44, P4, R0.reuse, R43, RZ ;  /* 0x0000002b002c9210 */ /* 0x040fe20007f9e0ff */
[--C-:B------:R-:W-:Y:S01]  /*8330*/  @!P1 IMAD.X R43, R5, 0x1, R12.reuse, P5 ;  /* 0x00000001052b9824 */ /* 0x100fe200028e060c */
[----:B------:R-:W-:Y:S01]  /*8340*/  SHF.L.U64.HI R14, R39, 0x1, R13 ;  /* 0x00000001270e7819 */ /* 0x000fe2000001020d */
[----:B------:R-:W5:Y:S01]  /*8350*/  @!P2 LD.E.64 R28, desc[UR38][R48.64] ;  /* 0x00000026301ca980 */ /* 0x000f62000c101b00 */
[-C--:B------:R-:W-:Y:S01]  /*8360*/  @!P0 IADD3 R40, P5, R0, R7.reuse, RZ ;  /* 0x0000000700288210 */ /* 0x080fe20007fbe0ff */
[C---:B------:R-:W-:Y:S01]  /*8370*/  @!P1 IMAD.X R45, R3.reuse, 0x1, R12, P4 ;  /* 0x00000001032d9824 */ /* 0x040fe200020e060c */
[----:B------:R-:W-:Y:S01]  /*8380*/  ISETP.GE.AND P4, PT, R52, UR4, PT ;  /* 0x0000000434007c0c */ /* 0x000fe2000bf86270 */
[----:B------:R-:W5:Y:S01]  /*8390*/  @!P2 LD.E.64 R26, desc[UR38][R46.64] ;  /* 0x000000262e1aa980 */ /* 0x000f62000c101b00 */
[----:B------:R-:W-:Y:S01]  /*83a0*/  SHF.R.S32.HI R20, RZ, 0x1f, R38 ;  /* 0x0000001fff147819 */ /* 0x000fe20000011426 */
[----:B------:R-:W-:Y:S01]  /*83b0*/  @!P0 IMAD.X R41, R3, 0x1, R14, P5 ;  /* 0x0000000103298824 */ /* 0x000fe200028e060e */
[----:B------:R-:W-:-:S02]  /*83c0*/  @!P0 IADD3 R6, P5, R4, R7, RZ ;  /* 0x0000000704068210 */ /* 0x000fc40007fbe0ff */
[----:B0-----:R-:W-:Y:S02]  /*83d0*/  CS2R R10, SRZ ;  /* 0x00000000000a7805 */ /* 0x001fe4000001ff00 */
[----:B-1----:R-:W-:Y:S01]  /*83e0*/  CS2R R8, SRZ ;  /* 0x0000000000087805 */ /* 0x002fe2000001ff00 */
[----:B------:R-:W5:Y:S01]  /*83f0*/  @!P1 LD.E.64 R24, desc[UR38][R44.64] ;  /* 0x000000262c189980 */ /* 0x000f62000c101b00 */
[----:B------:R-:W-:Y:S01]  /*8400*/  @!P0 IMAD.X R7, R5, 0x1, R14, P5 ;  /* 0x0000000105078824 */ /* 0x000fe200028e060e */
[----:B------:R-:W-:Y:S02]  /*8410*/  ISETP.GE.AND P5, PT, R38, UR4, PT ;  /* 0x0000000426007c0c */ /* 0x000fe4000bfa6270 */
[----:B------:R-:W-:Y:S02]  /*8420*/  @!P4 IMAD.MOV.U32 R12, RZ, RZ, R0 ;  /* 0x000000ffff0cc224 */ /* 0x000fe400078e0000 */
[----:B------:R-:W-:Y:S02]  /*8430*/  @!P4 IMAD.MOV.U32 R13, RZ, RZ, R3 ;  /* 0x000000ffff0dc224 */ /* 0x000fe400078e0003 */
[----:B------:R-:W-:-:S04]  /*8440*/  @!P4 IMAD.WIDE R14, R52, 0x2, R4 ;  /* 0x00000002340ec825 */ /* 0x000fc800078e0204 */
[----:B------:R-:W-:Y:S01]  /*8450*/  @!P4 IMAD.WIDE R12, R52, 0x2, R12 ;  /* 0x00000002340cc825 */ /* 0x000fe200078e020c */
[----:B------:R0:W5:Y:S01]  /*8460*/  @!P4 LD.E.64 R34, desc[UR38][R14.64] ;  /* 0x000000260e22c980 */ /* 0x000162000c101b00 */
[----:B------:R-:W-:-:S03]  /*8470*/  SHF.L.U64.HI R20, R38, 0x1, R20 ;  /* 0x0000000126147819 */ /* 0x000fc60000010214 */
[----:B------:R1:W5:Y:S01]  /*8480*/  @!P4 LD.E.64 R36, desc[UR38][R12.64] ;  /* 0x000000260c24c980 */ /* 0x000362000c101b00 */
[----:B------:R-:W-:-:S05]  /*8490*/  @!P5 IADD3 R38, P4, R0, R21, RZ ;  /* 0x000000150026d210 */ /* 0x000fca0007f9e0ff */
[--C-:B------:R-:W-:Y:S01]  /*84a0*/  @!P5 IMAD.X R39, R3, 0x1, R20.reuse, P4 ;  /* 0x000000010327d824 */ /* 0x100fe200020e0614 */
[----:B------:R-:W-:Y:S02]  /*84b0*/  @!P5 IADD3 R4, P4, R4, R21, RZ ;  /* 0x000000150404d210 */ /* 0x000fe40007f9e0ff */
[----:B0-----:R-:W-:Y:S02]  /*84c0*/  CS2R R14, SRZ ;  /* 0x00000000000e7805 */ /* 0x001fe4000001ff00 */
[----:B-1----:R-:W-:Y:S01]  /*84d0*/  CS2R R12, SRZ ;  /* 0x00000000000c7805 */ /* 0x002fe2000001ff00 */
[----:B------:R0:W5:Y:S01]  /*84e0*/  @!P5 LD.E.64 R10, desc[UR38][R38.64] ;  /* 0x00000026260ad980 */ /* 0x000162000c101b00 */
[----:B------:R-:W-:Y:S01]  /*84f0*/  @!P5 IMAD.X R5, R5, 0x1, R20, P4 ;  /* 0x000000010505d824 */ /* 0x000fe200020e0614 */
[----:B------:R-:W-:Y:S02]  /*8500*/  CS2R R20, SRZ ;  /* 0x0000000000147805 */ /* 0x000fe4000001ff00 */
[----:B------:R0:W5:Y:S04]  /*8510*/  @!P0 LD.E.64 R14, desc[UR38][R40.64] ;  /* 0x00000026280e8980 */ /* 0x000168000c101b00 */
[----:B------:R0:W5:Y:S04]  /*8520*/  @!P1 LD.E.64 R20, desc[UR38][R42.64] ;  /* 0x000000262a149980 */ /* 0x000168000c101b00 */
[----:B------:R0:W5:Y:S04]  /*8530*/  @!P0 LD.E.64 R12, desc[UR38][R6.64] ;  /* 0x00000026060c8980 */ /* 0x000168000c101b00 */
[----:B------:R0:W5:Y:S02]  /*8540*/  @!P5 LD.E.64 R8, desc[UR38][R4.64] ;  /* 0x000000260408d980 */ /* 0x000164000c101b00 */
.L_x_12379:
[----:B------:R-:W-:Y:S05]  /*8550*/  BSYNC B1 ;  /* 0x0000000000017941 */ /* 0x000fea0003800000 */
.L_x_12378:
[----:B------:R-:W-:Y:S01]  /*8560*/  ULEA.HI UR4, UR37, UR37, URZ, 0x1 ;  /* 0x0000002525047291 */ /* 0x000fe2000f8f083f */
[----:B---3--:R-:W-:Y:S01]  /*8570*/  VIMNMX R3, R50, 0xc0, PT ;  /* 0x000000c032037848 */ /* 0x008fe20003fe0100 */
[----:B----45:R-:W-:Y:S01]  /*8580*/  IMAD.MOV.U32 R0, RZ, RZ, R34 ;  /* 0x000000ffff007224 */ /* 0x030fe200078e0022 */
[----:B------:R-:W-:Y:S01]  /*8590*/  BSSY B1, `(.L_x_12380) ;  /* 0x0000035000017945 */ /* 0x000fe20003800000 */
[----:B------:R-:W-:Y:S01]  /*85a0*/  ULOP3.LUT UR4, UR4, 0xfffffffe, URZ, 0xc0, !UPT ;  /* 0xfffffffe04047892 */ /* 0x000fe2000f8ec03f */
[----:B------:R-:W-:Y:S01]  /*85b0*/  ISETP.GE.AND P1, PT, R154, R3, PT ;  /* 0x000000039a00720c */ /* 0x000fe20003f26270 */
[----:B0-----:R-:W-:Y:S01]  /*85c0*/  IMAD.MOV.U32 R4, RZ, RZ, R35 ;  /* 0x000000ffff047224 */ /* 0x001fe200078e0023 */
[----:B------:R-:W-:Y:S01]  /*85d0*/  PRMT R56, R0, 0x7610, R56 ;  /* 0x0000761000387816 */ /* 0x000fe20000000038 */
[----:B------:R-:W-:Y:S01]  /*85e0*/  UIADD3 UR4, UR37, -UR4, URZ ;  /* 0x8000000425047290 */ /* 0x000fe2000fffe03f */
[----:B------:R-:W-:Y:S02]  /*85f0*/  IMAD.MOV.U32 R5, RZ, RZ, R30 ;  /* 0x000000ffff057224 */ /* 0x000fe400078e001e */
[----:B------:R-:W-:Y:S01]  /*8600*/  PRMT R38, R38, 0x5410, R4 ;  /* 0x0000541026267816 */ /* 0x000fe20000000004 */
[----:B------:R-:W-:-:S02]  /*8610*/  IMAD.MOV.U32 R0, RZ, RZ, R31 ;  /* 0x000000ffff007224 */ /* 0x000fc400078e001f */
        /* <DEDUP_REMOVED lines=44> */
.L_x_12599:
[----:B------:R-:W-:Y:S05]  /*88e0*/  BSYNC B1 ;  /* 0x0000000000017941 */ /* 0x000fea0003800000 */
.L_x_12380:
[----:B------:R-:W-:Y:S02]  /*88f0*/  PRMT R40, R0, 0x7610, R40 ;  /* 0x0000761000287816 */ /* 0x000fe40000000028 */
[----:B------:R-:W-:Y:S01]  /*8900*/  PRMT R41, R4, 0x7610, R41 ;  /* 0x0000761004297816 */ /* 0x000fe20000000029 */
        /* <DEDUP_REMOVED lines=8> */
[----:B------:R-:W5:Y:S04]  /*8990*/  LDL R6, [R1+0x78] ;  /* 0x0000780001067983 */ /* 0x000f680000100800 */
[----:B------:R-:W5:Y:S01]  /*89a0*/  LDL R5, [R1+0x8c] ;  /* 0x00008c0001057983 */ /* 0x000f620000100800 */
[----:B------:R-:W-:Y:S01]  /*89b0*/  BSSY B1, `(.L_x_12383) ;  /* 0x0000039000017945 */ /* 0x000fe20003800000 */
[-C--:B--2---:R-:W-:Y:S01]  /*89c0*/  ISETP.GE.AND P6, PT, R60, R0.reuse, PT ;  /* 0x000000003c00720c */ /* 0x084fe20003fc6270 */
[----:B0-----:R-:W-:Y:S01]  /*89d0*/  IMAD R3, R58, 0x2, R2 ;  /* 0x000000023a037824 */ /* 0x001fe200078e0202 */
[----:B---3--:R-:W-:-:S02]  /*89e0*/  ISETP.GE.AND P0, PT, R57, R0, PT ;  /* 0x000000003900720c */ /* 0x008fc40003f06270 */
[-C--:B----4-:R-:W-:Y:S02]  /*89f0*/  ISETP.GE.AND P1, PT, R55, R0.reuse, PT ;  /* 0x000000003700720c */ /* 0x090fe40003f26270 */
[-C--:B-----5:R-:W-:Y:S02]  /*8a00*/  ISETP.GE.AND P2, PT, R54, R0.reuse, PT ;  /* 0x000000003600720c */ /* 0x0a0fe40003f46270 */
[-C--:B------:R-:W-:Y:S02]  /*8a10*/  ISETP.GE.AND P3, PT, R7, R0.reuse, PT ;  /* 0x000000000700720c */ /* 0x080fe40003f66270 */
[----:B------:R-:W-:Y:S01]  /*8a20*/  ISETP.GE.AND P4, PT, R6, R0, PT ;  /* 0x000000000600720c */ /* 0x000fe20003f86270 */
[----:B------:R-:W-:Y:S01]  /*8a30*/  VIADD R0, R3, 0x20 ;  /* 0x0000002003007836 */ /* 0x000fe20000000000 */
[----:B------:R-:W-:Y:S01]  /*8a40*/  LOP3.LUT P5, RZ, R5, 0x2, RZ, 0xc0, !PT ;  /* 0x0000000205ff7812 */ /* 0x000fe200078ac0ff */
[----:B------:R-:W-:-:S12]  /*8a50*/  @P6 BRA `(.L_x_12384) ;  /* 0x0000000000b86947 */ /* 0x000fd80003800000 */
[----:B------:R-:W0:Y:S01]  /*8a60*/  LDS.128 R4, [R3+0xc400] ;  /* 0x00c4000003047984 */ /* 0x000e220000000c00 */
        /* <DEDUP_REMOVED lines=45> */
.L_x_12384:
[----:B------:R-:W-:Y:S05]  /*8d40*/  BSYNC B1 ;  /* 0x0000000000017941 */ /* 0x000fea0003800000 */
.L_x_12383:
        /* <DEDUP_REMOVED lines=13> */
[----:B------:R-:W-:Y:S02]  /*8e20*/  LOP3.LUT R35, R35, 0xffff0000, RZ, 0xc0, !PT ;  /* 0xffff000023237812 */ /* 0x000fe400078ec0ff */
[----:B------:R-:W-:Y:S02]  /*8e30*/  PRMT R34, R41, 0x5432, R34 ;  /* 0x0000543229227816 */ /* 0x000fe40000000022 */
[----:B------:R-:W-:Y:S02]  /*8e40*/  PRMT R37, R62, 0x5410, R37 ;  /* 0x000054103e257816 */ /* 0x000fe40000000025 */
[C---:B0-----:R-:W-:Y:S01]  /*8e50*/  LOP3.LUT R31, R6.reuse, 0xffff0000, RZ, 0xc0, !PT ;  /* 0xffff0000061f7812 */ /* 0x041fe200078ec0ff */
[----:B------:R-:W-:Y:S01]  /*8e60*/  IMAD.U32 R30, R6, 0x10000, RZ ;  /* 0x00010000061e7824 */ /* 0x000fe200078e00ff */
[C---:B------:R-:W-:Y:S01]  /*8e70*/  LOP3.LUT R33, R7.reuse, 0xffff0000, RZ, 0xc0, !PT ;  /* 0xffff000007217812 */ /* 0x040fe200078ec0ff */
[----:B------:R-:W-:Y:S02]  /*8e80*/  IMAD.U32 R32, R7, 0x10000, RZ ;  /* 0x0001000007207824 */ /* 0x000fe400078e00ff */
[C---:B------:R-:W-:Y:S01]  /*8e90*/  FMUL.FTZ R57, R31.reuse, R55 ;  /* 0x000000371f397220 */ /* 0x040fe20000410000 */
[----:B------:R-:W-:Y:S01]  /*8ea0*/  FMUL.FTZ R56, R31, R36 ;  /* 0x000000241f387220 */ /* 0x000fe20000410000 */
[----:B------:R-:W-:Y:S01]  /*8eb0*/  FMUL.FTZ R31, R33, R54 ;  /* 0x00000036211f7220 */ /* 0x000fe20000410000 */
[----:B------:R-:W-:-:S02]  /*8ec0*/  IMAD.U32 R6, R4, 0x10000, RZ ;  /* 0x0001000004067824 */ /* 0x000fc400078e00ff */
        /* <DEDUP_REMOVED lines=24> */
[----:B------:R1:W-:Y:S02]  /*9050*/  STS.128 [R0+0xc400], R4 ;  /* 0x00c4000400007388 */ /* 0x0003e40000000c00 */
.L_x_12386:
[----:B------:R-:W-:Y:S05]  /*9060*/  BSYNC B1 ;  /* 0x0000000000017941 */ /* 0x000fea0003800000 */
.L_x_12385:
        /* <DEDUP_REMOVED lines=48> */
.L_x_12388:
[----:B------:R-:W-:Y:S05]  /*9370*/  BSYNC B1 ;  /* 0x0000000000017941 */ /* 0x000fea0003800000 */
.L_x_12387:
        /* <DEDUP_REMOVED lines=48> */
.L_x_12390:
[----:B------:R-:W-:Y:S05]  /*9680*/  BSYNC B1 ;  /* 0x0000000000017941 */ /* 0x000fea0003800000 */
.L_x_12389:
        /* <DEDUP_REMOVED lines=48> */
.L_x_12392:
[----:B------:R-:W-:Y:S05]  /*9990*/  BSYNC B1 ;  /* 0x0000000000017941 */ /* 0x000fea0003800000 */
.L_x_12391:
        /* <DEDUP_REMOVED lines=48> */
.L_x_12376:
[----:B------:R-:W3:Y:S01]  /*9ca0*/  LDC R9, c[0x0][0x448] ;  /* 0x00011200ff097b82 */ /* 0x000ee20000000800 */
[----:B------:R-:W-:Y:S01]  /*9cb0*/  ULDC.64 UR4, c[0x0][0x3f8] ;  /* 0x0000fe0000047ab9 */ /* 0x000fe20000000a00 */
[----:B------:R-:W-:Y:S01]  /*9cc0*/  ULDC.64 UR6, c[0x0][0x408] ;  /* 0x0001020000067ab9 */ /* 0x000fe20000000a00 */
        /* <DEDUP_REMOVED lines=8> */
[----:B---3--:R-:W-:Y:S01]  /*9d50*/  @P0 SHF.R.U32.HI R3, RZ, R5, R0 ;  /* 0x00000005ff030219 */ /* 0x008fe20000011600 */
        /* <DEDUP_REMOVED lines=22> */
.L_x_12605:
        /* <DEDUP_REMOVED lines=17> */
[----:B------:R-:W2:Y:S01]  /*9fd0*/  LDL R36, [R1+0x4c] ;  /* 0x00004c0001247983 */ /* 0x000ea20000100800 */
[----:B------:R-:W-:-:S03]  /*9fe0*/  ULDC UR4, c[0x0][0x3f4] ;  /* 0x0000fd0000047ab9 */ /* 0x000fc60000000800 */
[----:B------:R-:W2:Y:S01]  /*9ff0*/  LDL R37, [R1+0x48] ;  /* 0x0000480001257983 */ /* 0x000ea20000100800 */
[C---:B------:R-:W-:Y:S01]  /*a000*/  VIADD R5, R16.reuse, 0x20 ;  /* 0x0000002010057836 */ /* 0x040fe20000000000 */
[C---:B------:R-:W-:Y:S01]  /*a010*/  ISETP.GE.AND P2, PT, R16.reuse, UR4, PT ;  /* 0x0000000410007c0c */ /* 0x040fe2000bf46270 */
[----:B------:R-:W-:-:S03]  /*a020*/  VIADD R4, R16, 0x10 ;  /* 0x0000001010047836 */ /* 0x000fc60000000000 */
[----:B------:R-:W-:Y:S02]  /*a030*/  ISETP.GE.AND P4, PT, R5, UR4, PT ;  /* 0x0000000405007c0c */ /* 0x000fe4000bf86270 */
[----:B------:R-:W-:Y:S01]  /*a040*/  ISETP.GE.AND P3, PT, R4, UR4, PT ;  /* 0x0000000404007c0c */ /* 0x000fe2000bf66270 */
[----:B----4-:R-:W-:-:S06]  /*a050*/  IMAD.MOV.U32 R4, RZ, RZ, R0 ;  /* 0x000000ffff047224 */ /* 0x010fcc00078e0000 */
[----:B------:R-:W-:Y:S02]  /*a060*/  @!P2 IMAD.SHL.U32 R39, R16, 0x2, RZ ;  /* 0x000000021027a824 */ /* 0x000fe400078e00ff */
[----:B---3--:R-:W-:-:S03]  /*a070*/  IMAD.MOV.U32 R5, RZ, RZ, R3 ;  /* 0x000000ffff057224 */ /* 0x008fc600078e0003 */
        /* <DEDUP_REMOVED lines=12> */
[----:B--2---:R-:W-:Y:S01]  /*a140*/  @!P4 IMAD.SHL.U32 R47, R36, 0x8, RZ ;  /* 0x00000008242fc824 */ /* 0x004fe200078e00ff */
[----:B------:R-:W-:-:S02]  /*a150*/  @!P2 IADD3 R36, P0, R0, R39, RZ ;  /* 0x000000270024a210 */ /* 0x000fc40007f1e0ff */
[----:B------:R-:W-:Y:S01]  /*a160*/  @!P2 SHF.L.U64.HI R0, R16, 0x1, R17 ;  /* 0x000000011000a819 */ /* 0x000fe20000010211 */
[----:B------:R-:W-:Y:S02]  /*a170*/  @!P3 IMAD.SHL.U32 R43, R37, 0x8, RZ ;  /* 0x00000008252bb824 */ /* 0x000fe400078e00ff */
[----:B------:R-:W-:Y:S01]  /*a180*/  @!P4 IMAD.WIDE R44, R47, 0x2, R4 ;  /* 0x000000022f2cc825 */ /* 0x000fe200078e0204 */
[----:B------:R-:W-:-:S03]  /*a190*/  @!P2 IADD3.X R37, R3, R0, RZ, P0, !PT ;  /* 0x000000000325a210 */ /* 0x000fc600007fe4ff */
[C---:B------:R-:W-:Y:S01]  /*a1a0*/  @!P3 IMAD.WIDE R40, R43.reuse, 0x2, R4 ;  /* 0x000000022b28b825 */ /* 0x040fe200078e0204 */
[----:B------:R-:W-:Y:S01]  /*a1b0*/  CS2R R4, SRZ ;  /* 0x0000000000047805 */ /* 0x000fe2000001ff00 */
[----:B------:R0:W5:Y:S02]  /*a1c0*/  @!P4 LD.E.128 R32, desc[UR38][R44.64] ;  /* 0x000000262c20c980 */ /* 0x000164000c101d00 */
[--C-:B------:R-:W-:Y:S02]  /*a1d0*/  @!P3 IMAD.WIDE R42, R43, 0x2, R20.reuse ;  /* 0x000000022b2ab825 */ /* 0x100fe400078e0214 */
[----:B------:R0:W5:Y:S02]  /*a1e0*/  @!P3 LD.E.128 R28, desc[UR38][R40.64] ;  /* 0x00000026281cb980 */ /* 0x000164000c101d00 */
[----:B------:R-:W-:Y:S02]  /*a1f0*/  @!P4 IMAD.WIDE R46, R47, 0x2, R20 ;  /* 0x000000022f2ec825 */ /* 0x000fe400078e0214 */
[----:B------:R0:W5:Y:S02]  /*a200*/  @!P3 LD.E.128 R8, desc[UR38][R42.64] ;  /* 0x000000262a08b980 */ /* 0x000164000c101d00 */
[----:B------:R-:W-:-:S02]  /*a210*/  @!P2 IMAD.X R39, R21, 0x1, R0, P1 ;  /* 0x000000011527a824 */ /* 0x000fc400008e0600 */
[----:B------:R0:W5:Y:S04]  /*a220*/  @!P4 LD.E.128 R12, desc[UR38][R46.64] ;  /* 0x000000262e0cc980 */ /* 0x000168000c101d00 */
[----:B------:R0:W5:Y:S04]  /*a230*/  @!P2 LD.E.128 R24, desc[UR38][R36.64] ;  /* 0x000000262418a980 */ /* 0x000168000c101d00 */
[----:B------:R0:W5:Y:S02]  /*a240*/  @!P2 LD.E.128 R4, desc[UR38][R38.64] ;  /* 0x000000262604a980 */ /* 0x000164000c101d00 */
.L_x_12395:
[----:B------:R-:W-:Y:S05]  /*a250*/  BSYNC B1 ;  /* 0x0000000000017941 */ /* 0x000fea0003800000 */
.L_x_12394:
[----:B------:R-:W-:Y:S01]  /*a260*/  ULEA.HI UR4, UR37, UR37, URZ, 0x1 ;  /* 0x0000002525047291 */ /* 0x000fe2000f8f083f */
[----:B---3--:R-:W-:Y:S01]  /*a270*/  VIMNMX R3, R48, 0xc0, PT ;  /* 0x000000c030037848 */ /* 0x008fe20003fe0100 */
[----:B----45:R-:W-:Y:S01]  /*a280*/  IMAD.MOV.U32 R0, RZ, RZ, R4 ;  /* 0x000000ffff007224 */ /* 0x030fe200078e0004 */
[----:B------:R-:W-:Y:S01]  /*a290*/  BSSY B1, `(.L_x_12396) ;  /* 0x0000035000017945 */ /* 0x000fe20003800000 */
[----:B------:R-:W-:Y:S01]  /*a2a0*/  ULOP3.LUT UR4, UR4, 0xfffffffe, URZ, 0xc0, !UPT ;  /* 0xfffffffe04047892 */ /* 0x000fe2000f8ec03f */
[----:B------:R-:W-:Y:S01]  /*a2b0*/  ISETP.GE.AND P1, PT, R154, R3, PT ;  /* 0x000000039a00720c */ /* 0x000fe20003f26270 */
[----:B------:R-:W-:Y:S02]  /*a2c0*/  IMAD.MOV.U32 R20, RZ, RZ, R5 ;  /* 0x000000ffff147224 */ /* 0x000fe400078e0005 */
[----:B------:R-:W-:Y:S01]  /*a2d0*/  UIADD3 UR4, UR37, -UR4, URZ ;  /* 0x8000000425047290 */ /* 0x000fe2000fffe03f */
[----:B0-----:R-:W-:Y:S02]  /*a2e0*/  IMAD.MOV.U32 R36, RZ, RZ, R8 ;  /* 0x000000ffff247224 */ /* 0x001fe400078e0008 */
        /* <DEDUP_REMOVED lines=47> */
.L_x_12606:
[----:B------:R-:W-:Y:S05]  /*a5e0*/  BSYNC B1 ;  /* 0x0000000000017941 */ /* 0x000fea0003800000 */
.L_x_12396:
        /* <DEDUP_REMOVED lines=13> */
[----:B-1----:R-:W-:Y:S05]  /*a6c0*/  @P0 BRA `(.L_x_12399) ;  /* 0x0000000400b00947 */ /* 0x002fea0003800000 */
[----:B------:R-:W3:Y:S01]  /*a6d0*/  LDL R76, [R1+0xa8] ;  /* 0x0000a800014c7983 */ /* 0x000ee20000100800 */
        /* <DEDUP_REMOVED lines=10> */
[----:B-----5:R-:W-:-:S03]  /*a780*/  LOP3.LUT R0, R75, 0x18, R0, 0xf8, !PT ;  /* 0x000000184b007812 */ /* 0x020fc600078ef800 */
[----:B------:R-:W-:Y:S01]  /*a790*/  IMAD R37, R37, 0x1800, R74 ;  /* 0x0000180025257824 */ /* 0x000fe200078e024a */
[----:B------:R-:W-:-:S05]  /*a7a0*/  LOP3.LUT R0, R0, R72, RZ, 0x3c, !PT ;  /* 0x0000004800007212 */ /* 0x000fca00078e3cff */
[----:B--2---:R-:W-:-:S04]  /*a7b0*/  IMAD.IADD R41, R37, 0x1, R0 ;  /* 0x0000000125297824 */ /* 0x004fc800078e0200 */
[----:B------:R-:W-:-:S05]  /*a7c0*/  IMAD R0, R41, 0x2, R2 ;  /* 0x0000000229007824 */ /* 0x000fca00078e0202 */
[----:B------:R-:W0:Y:S01]  /*a7d0*/  LDS.128 R40, [R0+0xc400] ;  /* 0x00c4000000287984 */ /* 0x000e220000000c00 */
[----:B------:R-:W-:Y:S02]  /*a7e0*/  SHF.R.U64 R66, R4, 0x10, R5 ;  /* 0x0000001004427819 */ /* 0x000fe40000001205 */
[----:B------:R-:W-:Y:S02]  /*a7f0*/  SHF.R.U64 R64, R24, 0x10, R25 ;  /* 0x0000001018407819 */ /* 0x000fe40000001219 */
[----:B------:R-:W-:Y:S02]  /*a800*/  SHF.R.U64 R24, R26, 0x10, R27 ;  /* 0x000000101a187819 */ /* 0x000fe4000000121b */
[----:B------:R-:W-:Y:S02]  /*a810*/  SHF.R.U32.HI R65, RZ, 0x10, R25 ;  /* 0x00000010ff417819 */ /* 0x000fe40000011619 */
[----:B------:R-:W-:Y:S02]  /*a820*/  SHF.R.U32.HI R27, RZ, 0x10, R27 ;  /* 0x00000010ff1b7819 */ /* 0x000fe4000001161b */
[----:B------:R-:W-:-:S02]  /*a830*/  PRMT R66, R20, 0x5432, R66 ;  /* 0x0000543214427816 */ /* 0x000fc40000000042 */
[----:B------:R-:W-:Y:S02]  /*a840*/  PRMT R64, R46, 0x5432, R64 ;  /* 0x000054322e407816 */ /* 0x000fe40000000040 */
[----:B------:R-:W-:Y:S02]  /*a850*/  SHF.R.U32.HI R68, RZ, 0x10, R5 ;  /* 0x00000010ff447819 */ /* 0x000fe40000011605 */
[--C-:B------:R-:W-:Y:S01]  /*a860*/  SHF.R.U64 R26, R6, 0x10, R7.reuse ;  /* 0x00000010061a7819 */ /* 0x100fe20000001207 */
[----:B------:R-:W-:Y:S01]  /*a870*/  IMAD.U32 R67, R66, 0x10000, RZ ;  /* 0x0001000042437824 */ /* 0x000fe200078e00ff */
[----:B------:R-:W-:Y:S02]  /*a880*/  SHF.R.U32.HI R6, RZ, 0x10, R7 ;  /* 0x00000010ff067819 */ /* 0x000fe40000011607 */
[----:B------:R-:W-:Y:S02]  /*a890*/  PRMT R65, R58, 0x5410, R65 ;  /* 0x000054103a417816 */ /* 0x000fe40000000041 */
[----:B------:R-:W-:-:S02]  /*a8a0*/  PRMT R4, R59, 0x5410, R27 ;  /* 0x000054103b047816 */ /* 0x000fc4000000001b */
[----:B------:R-:W-:Y:S02]  /*a8b0*/  PRMT R68, R21, 0x5432, R68 ;  /* 0x0000543215447816 */ /* 0x000fe40000000044 */
[----:B------:R-:W-:-:S03]  /*a8c0*/  PRMT R6, R45, 0x5432, R6 ;  /* 0x000054322d067816 */ /* 0x000fc60000000006 */
[----:B------:R-:W-:Y:S02]  /*a8d0*/  IMAD.U32 R69, R68, 0x10000, RZ ;  /* 0x0001000044457824 */ /* 0x000fe400078e00ff */
[----:B------:R-:W-:Y:S02]  /*a8e0*/  IMAD.U32 R70, R6, 0x10000, RZ ;  /* 0x0001000006467824 */ /* 0x000fe400078e00ff */
[----:B0-----:R-:W-:Y:S01]  /*a8f0*/  IMAD.U32 R27, R40, 0x10000, RZ ;  /* 0x00010000281b7824 */ /* 0x001fe200078e00ff */
[----:B------:R-:W-:Y:S01]  /*a900*/  LOP3.LUT R25, R42, 0xffff0000, RZ, 0xc0, !PT ;  /* 0xffff00002a197812 */ /* 0x000fe200078ec0ff */
[----:B------:R-:W-:Y:S02]  /*a910*/  IMAD.U32 R62, R41, 0x10000, RZ ;  /* 0x00010000293e7824 */ /* 0x000fe400078e00ff */
[----:B------:R-:W-:Y:S01]  /*a920*/  FMUL.FTZ R71, R27, R67 ;  /* 0x000000431b477220 */ /* 0x000fe20000410000 */
[----:B------:R-:W-:Y:S01]  /*a930*/  IMAD.U32 R63, R43, 0x10000, RZ ;  /* 0x000100002b3f7824 */ /* 0x000fe200078e00ff */
[----:B------:R-:W-:-:S02]  /*a940*/  LOP3.LUT R66, R66, 0xffff0000, RZ, 0xc0, !PT ;  /* 0xffff000042427812 */ /* 0x000fc400078ec0ff */
[----:B------:R-:W-:Y:S02]  /*a950*/  LOP3.LUT R68, R68, 0xffff0000, RZ, 0xc0, !PT ;  /* 0xffff000044447812 */ /* 0x000fe400078ec0ff */
[----:B------:R-:W-:Y:S02]  /*a960*/  PRMT R26, R44, 0x5432, R26 ;  /* 0x000054322c1a7816 */ /* 0x000fe4000000001a */
[----:B------:R-:W-:Y:S01]  /*a970*/  PRMT R24, R47, 0x5432, R24 ;  /* 0x000054322f187816 */ /* 0x000fe20000000018 */
[----:B---3--:R-:W0:Y:S02]  /*a980*/  LDS.128 R36, [R76] ;  /* 0x000000004c247984 */ /* 0x008e240000000c00 */
[C---:B0-----:R-:W-:Y:S01]  /*a990*/  IMAD.U32 R58, R36.reuse, 0x10000, RZ ;  /* 0x00010000243a7824 */ /* 0x041fe200078e00ff */
[----:B------:R-:W-:Y:S01]  /*a9a0*/  LOP3.LUT R59, R36, 0xffff0000, RZ, 0xc0, !PT ;  /* 0xffff0000243b7812 */ /* 0x000fe200078ec0ff */
[C---:B------:R-:W-:Y:S01]  /*a9b0*/  IMAD.U32 R7, R38.reuse, 0x10000, RZ ;  /* 0x0001000026077824 */ /* 0x040fe200078e00ff */
[----:B------:R-:W-:Y:S01]  /*a9c0*/  LOP3.LUT R5, R38, 0xffff0000, RZ, 0xc0, !PT ;  /* 0xffff000026057812 */ /* 0x000fe200078ec0ff */
[----:B------:R-:W-:Y:S01]  /*a9d0*/  IMAD.U32 R36, R64, 0x10000, RZ ;  /* 0x0001000040247824 */ /* 0x000fe200078e00ff */
[C---:B------:R-:W-:Y:S01]  /*a9e0*/  LOP3.LUT R38, R39.reuse, 0xffff0000, RZ, 0xc0, !PT ;  /* 0xffff000027267812 */ /* 0x040fe200078ec0ff */
[----:B------:R-:W-:Y:S01]  /*a9f0*/  IMAD.U32 R61, R39, 0x10000, RZ ;  /* 0x00010000273d7824 */ /* 0x000fe200078e00ff */
        /* <DEDUP_REMOVED lines=8> */
[----:B------:R-:W-:Y:S02]  /*aa80*/  IMAD.U32 R58, R4, 0x10000, RZ ;  /* 0x00010000043a7824 */ /* 0x000fe400078e00ff */
[C---:B------:R-:W-:Y:S01]  /*aa90*/  FMUL.FTZ R71, R62.reuse, R69 ;  /* 0x000000453e477220 */ /* 0x040fe20000410000 */
[----:B------:R-:W-:Y:S02]  /*aaa0*/  IMAD.U32 R60, R37, 0x10000, RZ ;  /* 0x00010000253c7824 */ /* 0x000fe400078e00ff */
[-C--:B------:R-:W-:Y:S01]  /*aab0*/  FMUL.FTZ R67, R62, R43.reuse ;  /* 0x0000002b3e437220 */ /* 0x080fe20000410000 */
[C---:B------:R-:W-:Y:S01]  /*aac0*/  FMUL.FTZ R62, R63.reuse, R70 ;  /* 0x000000463f3e7220 */ /* 0x040fe20000410000 */
[----:B------:R-:W-:Y:S01]  /*aad0*/  LOP3.LUT R64, R64, 0xffff0000, RZ, 0xc0, !PT ;  /* 0xffff000040407812 */ /* 0x000fe200078ec0ff */
[-C--:B------:R-:W-:Y:S01]  /*aae0*/  FMUL.FTZ R63, R63, R58.reuse ;  /* 0x0000003a3f3f7220 */ /* 0x080fe20000410000 */
[----:B------:R-:W-:Y:S01]  /*aaf0*/  LOP3.LUT R65, R65, 0xffff0000, RZ, 0xc0, !PT ;  /* 0xffff000041417812 */ /* 0x000fe200078ec0ff */
[----:B------:R-:W-:Y:S01]  /*ab00*/  FFMA.FTZ R71, R60, R43, -R71 ;  /* 0x0000002b3c477223 */ /* 0x000fe20000010847 */
[----:B------:R-:W-:Y:S01]  /*ab10*/  FFMA.FTZ R43, R61, R58, -R62 ;  /* 0x0000003a3d2b7223 */ /* 0x000fe2000001083e */
[----:B------:R-:W-:Y:S01]  /*ab20*/  LOP3.LUT R37, R37, 0xffff0000, RZ, 0xc0, !PT ;  /* 0xffff000025257812 */ /* 0x000fe200078ec0ff */
[C---:B------:R-:W-:Y:S01]  /*ab30*/  FMUL.FTZ R58, R39.reuse, R66 ;  /* 0x00000042273a7220 */ /* 0x040fe20000410000 */
[----:B------:R-:W-:Y:S01]  /*ab40*/  FMUL.FTZ R62, R39, R64 ;  /* 0x00000040273e7220 */ /* 0x000fe20000410000 */
[----:B------:R-:W-:Y:S01]  /*ab50*/  FFMA.FTZ R63, R61, R70, R63 ;  /* 0x000000463d3f7223 */ /* 0x000fe2000001003f */
[C---:B------:R-:W-:Y:S01]  /*ab60*/  FMUL.FTZ R39, R40.reuse, R65 ;  /* 0x0000004128277220 */ /* 0x040fe20000410000 */
[----:B------:R-:W-:Y:S01]  /*ab70*/  FMUL.FTZ R70, R40, R68 ;  /* 0x0000004428467220 */ /* 0x000fe20000410000 */
[----:B------:R-:W-:Y:S01]  /*ab80*/  FFMA.FTZ R67, R60, R69, R67 ;  /* 0x000000453c437223 */ /* 0x000fe20000010043 */
[----:B------:R-:W-:Y:S01]  /*ab90*/  FFMA.FTZ R64, R59, R64, -R58 ;  /* 0x000000403b407223 */ /* 0x000fe2000001083a */
[----:B------:R-:W-:-:S02]  /*aba0*/  IMAD.U32 R60, R26, 0x10000, RZ ;  /* 0x000100001a3c7824 */ /* 0x000fc400078e00ff */
[C---:B------:R-:W-:Y:S01]  /*abb0*/  FFMA.FTZ R68, R37.reuse, R68, R39 ;  /* 0x0000004425447223 */ /* 0x040fe20000010027 */
[----:B------:R-:W-:Y:S01]  /*abc0*/  IMAD.U32 R58, R24, 0x10000, RZ ;  /* 0x00010000183a7824 */ /* 0x000fe200078e00ff */
[----:B------:R-:W-:Y:S01]  /*abd0*/  LOP3.LUT R26, R26, 0xffff0000, RZ, 0xc0, !PT ;  /* 0xffff00001a1a7812 */ /* 0x000fe200078ec0ff */
[----:B------:R-:W-:Y:S01]  /*abe0*/  FFMA.FTZ R70, R37, R65, -R70 ;  /* 0x0000004125467223 */ /* 0x000fe20000010846 */
[----:B------:R-:W-:Y:S01]  /*abf0*/  LOP3.LUT R39, R6, 0xffff0000, RZ, 0xc0, !PT ;  /* 0xffff000006277812 */ /* 0x000fe200078ec0ff */
[----:B------:R-:W-:Y:S01]  /*ac00*/  FFMA.FTZ R59, R59, R66, R62 ;  /* 0x000000423b3b7223 */ /* 0x000fe2000001003e */
[----:B------:R-:W-:Y:S02]  /*ac10*/  LOP3.LUT R24, R24, 0xffff0000, RZ, 0xc0, !PT ;  /* 0xffff000018187812 */ /* 0x000fe400078ec0ff */
[----:B------:R-:W-:Y:S01]  /*ac20*/  LOP3.LUT R37, R4, 0xffff0000, RZ, 0xc0, !PT ;  /* 0xffff000004257812 */ /* 0x000fe200078ec0ff */
[C---:B------:R-:W-:Y:S01]  /*ac30*/  FMUL.FTZ R40, R41.reuse, R60 ;  /* 0x0000003c29287220 */ /* 0x040fe20000410000 */
[----:B------:R-:W-:Y:S01]  /*ac40*/  FMUL.FTZ R62, R41, R58 ;  /* 0x0000003a293e7220 */ /* 0x000fe20000410000 */
[C---:B------:R-:W-:Y:S01]  /*ac50*/  FMUL.FTZ R4, R25.reuse, R26 ;  /* 0x0000001a19047220 */ /* 0x040fe20000410000 */
[C---:B------:R-:W-:Y:S01]  /*ac60*/  FMUL.FTZ R61, R42.reuse, R39 ;  /* 0x000000272a3d7220 */ /* 0x040fe20000410000 */
[----:B------:R-:W-:Y:S01]  /*ac70*/  FMUL.FTZ R25, R25, R24 ;  /* 0x0000001819197220 */ /* 0x000fe20000410000 */
[-C--:B------:R-:W-:Y:S01]  /*ac80*/  FMUL.FTZ R6, R42, R37.reuse ;  /* 0x000000252a067220 */ /* 0x080fe20000410000 */
[C---:B------:R-:W-:Y:S01]  /*ac90*/  FFMA.FTZ R40, R7.reuse, R58, -R40 ;  /* 0x0000003a07287223 */ /* 0x040fe20000010828 */
        /* <DEDUP_REMOVED lines=15> */
.L_x_12399:
[----:B------:R-:W-:Y:S05]  /*ad90*/  BSYNC B1 ;  /* 0x0000000000017941 */ /* 0x000fea0003800000 */
.L_x_12398:
[----:B------:R-:W-:Y:S04]  /*ada0*/  BSSY B1, `(.L_x_12400) ;  /* 0x000006a000017945 */ /* 0x000fe80003800000 */
[----:B------:R-:W-:Y:S05]  /*adb0*/  @P1 BRA `(.L_x_12401) ;  /* 0x0000000400a01947 */ /* 0x000fea0003800000 */
[----:B0-----:R-:W3:Y:S04]  /*adc0*/  LDL R0, [R1+0x48] ;  /* 0x0000480001007983 */ /* 0x001ee80000100800 */
[----:B------:R-:W4:Y:S01]  /*add0*/  LDL R58, [R1+0xa4] ;  /* 0x0000a400013a7983 */ /* 0x000f220000100800 */
[--C-:B------:R-:W-:Y:S02]  /*ade0*/  SHF.R.U64 R39, R28, 0x10, R29.reuse ;  /* 0x000000101c277819 */ /* 0x100fe4000000121d */
[----:B------:R-:W-:Y:S02]  /*adf0*/  SHF.R.U32.HI R28, RZ, 0x10, R29 ;  /* 0x00000010ff1c7819 */ /* 0x000fe4000001161d */
[--C-:B------:R-:W-:Y:S02]  /*ae00*/  SHF.R.U64 R29, R8, 0x10, R9.reuse ;  /* 0x00000010081d7819 */ /* 0x100fe40000001209 */
[----:B------:R-:W-:-:S02]  /*ae10*/  SHF.R.U32.HI R8, RZ, 0x10, R9 ;  /* 0x00000010ff087819 */ /* 0x000fc40000011609 */
[----:B------:R-:W-:Y:S02]  /*ae20*/  SHF.R.U64 R37, R30, 0x10, R31 ;  /* 0x000000101e257819 */ /* 0x000fe4000000121f */
[----:B------:R-:W-:Y:S02]  /*ae30*/  PRMT R54, R54, 0x5410, R39 ;  /* 0x0000541036367816 */ /* 0x000fe40000000027 */
[----:B------:R-:W-:Y:S02]  /*ae40*/  PRMT R50, R50, 0x5410, R29 ;  /* 0x0000541032327816 */ /* 0x000fe4000000001d */
[--C-:B------:R-:W-:Y:S02]  /*ae50*/  SHF.R.U64 R9, R10, 0x10, R11.reuse ;  /* 0x000000100a097819 */ /* 0x100fe4000000120b */
[----:B------:R-:W-:Y:S01]  /*ae60*/  PRMT R51, R51, 0x5410, R8 ;  /* 0x0000541033337816 */ /* 0x000fe20000000008 */
[----:B------:R-:W-:Y:S01]  /*ae70*/  IMAD.U32 R39, R50, 0x10000, RZ ;  /* 0x0001000032277824 */ /* 0x000fe200078e00ff */
[----:B------:R-:W-:-:S02]  /*ae80*/  SHF.R.U32.HI R10, RZ, 0x10, R11 ;  /* 0x00000010ff0a7819 */ /* 0x000fc4000001160b */
[----:B------:R-:W-:Y:S01]  /*ae90*/  PRMT R55, R55, 0x5410, R28 ;  /* 0x0000541037377816 */ /* 0x000fe2000000001c */
[----:B------:R-:W-:Y:S01]  /*aea0*/  IMAD.U32 R36, R51, 0x10000, RZ ;  /* 0x0001000033247824 */ /* 0x000fe200078e00ff */
[----:B------:R-:W-:Y:S01]  /*aeb0*/  PRMT R56, R56, 0x5410, R37 ;  /* 0x0000541038387816 */ /* 0x000fe20000000025 */
[----:B------:R-:W-:Y:S01]  /*aec0*/  IMAD.U32 R37, R54, 0x10000, RZ ;  /* 0x0001000036257824 */ /* 0x000fe200078e00ff */
[----:B------:R-:W-:Y:S02]  /*aed0*/  SHF.R.U32.HI R30, RZ, 0x10, R31 ;  /* 0x00000010ff1e7819 */ /* 0x000fe4000001161f */
[----:B------:R-:W-:Y:S02]  /*aee0*/  PRMT R53, R53, 0x5410, R10 ;  /* 0x0000541035357816 */ /* 0x000fe4000000000a */
[----:B------:R-:W-:Y:S02]  /*aef0*/  PRMT R57, R57, 0x5410, R30 ;  /* 0x0000541039397816 */ /* 0x000fe4000000001e */
[----:B------:R-:W-:Y:S01]  /*af00*/  PRMT R52, R52, 0x5410, R9 ;  /* 0x0000541034347816 */ /* 0x000fe20000000009 */
[----:B------:R-:W-:Y:S01]  /*af10*/  IMAD.U32 R38, R53, 0x10000, RZ ;  /* 0x0001000035267824 */ /* 0x000fe200078e00ff */
[----:B---3--:R-:W-:-:S04]  /*af20*/  LEA.HI R0, R3, R0, RZ, 0x1d ;  /* 0x0000000003007211 */ /* 0x008fc800078fe8ff */
[----:B------:R-:W-:-:S04]  /*af30*/  SHF.R.S32.HI R5, RZ, 0x1f, R0 ;  /* 0x0000001fff057819 */ /* 0x000fc80000011400 */
[----:B------:R-:W-:Y:S01]  /*af40*/  LEA.HI R5, R5, R0, RZ, 0x2 ;  /* 0x0000000005057211 */ /* 0x000fe200078f10ff */
[----:B------:R-:W-:-:S03]  /*af50*/  IMAD.SHL.U32 R0, R0, 0x8, RZ ;  /* 0x0000000800007824 */ /* 0x000fc600078e00ff */
[----:B------:R-:W-:Y:S02]  /*af60*/  SHF.R.S32.HI R5, RZ, 0x2, R5 ;  /* 0x00000002ff057819 */ /* 0x000fe40000011405 */
[----:B-----5:R-:W-:-:S03]  /*af70*/  LOP3.LUT R0, R75, 0x18, R0, 0xf8, !PT ;  /* 0x000000184b007812 */ /* 0x020fc600078ef800 */
[----:B------:R-:W-:Y:S01]  /*af80*/  IMAD R5, R5, 0x1800, R74 ;  /* 0x0000180005057824 */ /* 0x000fe200078e024a */
[----:B------:R-:W-:-:S05]  /*af90*/  LOP3.LUT R0, R0, R72, RZ, 0x3c, !PT ;  /* 0x0000004800007212 */ /* 0x000fca00078e3cff */
[----:B------:R-:W-:Y:S02]  /*afa0*/  IMAD.IADD R25, R5, 0x1, R0 ;  /* 0x0000000105197824 */ /* 0x000fe400078e0200 */
[----:B----4-:R-:W0:Y:S02]  /*afb0*/  LDS.128 R4, [R58] ;  /* 0x000000003a047984 */ /* 0x010e240000000c00 */
        /* <DEDUP_REMOVED lines=8> */
[----:B------:R-:W-:Y:S01]  /*b040*/  IMAD.U32 R10, R6, 0x10000, RZ ;  /* 0x00010000060a7824 */ /* 0x000fe200078e00ff */
[----:B-1----:R-:W-:Y:S01]  /*b050*/  SHF.L.U32 R30, R26, 0x10, RZ ;  /* 0x000000101a1e7819 */ /* 0x002fe200000006ff */
[C---:B------:R-:W-:Y:S01]  /*b060*/  IMAD.U32 R28, R24.reuse, 0x10000, RZ ;  /* 0x00010000181c7824 */ /* 0x040fe200078e00ff */
[----:B------:R-:W-:Y:S01]  /*b070*/  LOP3.LUT R24, R24, 0xffff0000, RZ, 0xc0, !PT ;  /* 0xffff000018187812 */ /* 0x000fe200078ec0ff */
[C---:B------:R-:W-:Y:S01]  /*b080*/  IMAD.U32 R29, R25.reuse, 0x10000, RZ ;  /* 0x00010000191d7824 */ /* 0x040fe200078e00ff */
[----:B------:R-:W-:Y:S01]  /*b090*/  LOP3.LUT R25, R25, 0xffff0000, RZ, 0xc0, !PT ;  /* 0xffff000019197812 */ /* 0x000fe200078ec0ff */
[C---:B--2---:R-:W-:Y:S01]  /*b0a0*/  FMUL.FTZ R41, R28.reuse, R39 ;  /* 0x000000271c297220 */ /* 0x044fe20000410000 */
        /* <DEDUP_REMOVED lines=25> */
[C---:B------:R-:W-:Y:S01]  /*b240*/  FMUL.FTZ R29, R30.reuse, R11 ;  /* 0x0000000b1e1d7220 */ /* 0x040fe20000410000 */
[-C--:B------:R-:W-:Y:S01]  /*b250*/  FMUL.FTZ R37, R25, R8.reuse ;  /* 0x0000000819257220 */ /* 0x080fe20000410000 */
        /* <DEDUP_REMOVED lines=13> */
[----:B------:R-:W-:Y:S01]  /*b330*/  LOP3.LUT R6, R6, 0xffff0000, RZ, 0xc0, !PT ;  /* 0xffff000006067812 */ /* 0x000fe200078ec0ff */
[C---:B------:R-:W-:Y:S02]  /*b340*/  FMUL.FTZ R30, R27.reuse, R8 ;  /* 0x000000081b1e7220 */ /* 0x040fe40000410000 */
        /* <DEDUP_REMOVED lines=15> */
.L_x_12401:
[----:B------:R-:W-:Y:S05]  /*b440*/  BSYNC B1 ;  /* 0x0000000000017941 */ /* 0x000fea0003800000 */
.L_x_12400:
[----:B------:R-:W-:Y:S05]  /*b450*/  @P2 BRA `(.L_x_12382) ;  /* 0x0000000400a02947 */ /* 0x000fea0003800000 */
[----:B01----:R-:W3:Y:S04]  /*b460*/  LDL R0, [R1+0x4c] ;  /* 0x00004c0001007983 */ /* 0x003ee80000100800 */
[----:B------:R-:W4:Y:S01]  /*b470*/  LDL R36, [R1+0xa0] ;  /* 0x0000a00001247983 */ /* 0x000f220000100800 */
[----:B------:R-:W-:Y:S02]  /*b480*/  SHF.R.U64 R29, R32, 0x10, R33 ;  /* 0x00000010201d7819 */ /* 0x000fe40000001221 */
[----:B------:R-:W-:Y:S02]  /*b490*/  SHF.R.U64 R27, R34, 0x10, R35 ;  /* 0x00000010221b7819 */ /* 0x000fe40000001223 */
[--C-:B------:R-:W-:Y:S02]  /*b4a0*/  SHF.R.U64 R25, R12, 0x10, R13.reuse ;  /* 0x000000100c197819 */ /* 0x100fe4000000120d */
[----:B------:R-:W-:-:S02]  /*b4b0*/  SHF.R.U32.HI R12, RZ, 0x10, R13 ;  /* 0x00000010ff0c7819 */ /* 0x000fc4000001160d */
[----:B------:R-:W-:Y:S02]  /*b4c0*/  PRMT R46, R46, 0x5410, R29 ;  /* 0x000054102e2e7816 */ /* 0x000fe4000000001d */
[----:B------:R-:W-:Y:S02]  /*b4d0*/  PRMT R48, R48, 0x5410, R27 ;  /* 0x0000541030307816 */ /* 0x000fe4000000001b */
[----:B------:R-:W-:Y:S01]  /*b4e0*/  PRMT R25, R20, 0x5410, R25 ;  /* 0x0000541014197816 */ /* 0x000fe20000000019 */
[----:B------:R-:W-:Y:S01]  /*b4f0*/  IMAD.U32 R26, R46, 0x10000, RZ ;  /* 0x000100002e1a7824 */ /* 0x000fe200078e00ff */
[----:B------:R-:W-:Y:S02]  /*b500*/  SHF.R.U32.HI R32, RZ, 0x10, R33 ;  /* 0x00000010ff207819 */ /* 0x000fe40000011621 */
[----:B------:R-:W-:Y:S01]  /*b510*/  PRMT R27, R21, 0x5410, R12 ;  /* 0x00005410151b7816 */ /* 0x000fe2000000000c */
[----:B------:R-:W-:Y:S01]  /*b520*/  IMAD.U32 R28, R25, 0x10000, RZ ;  /* 0x00010000191c7824 */ /* 0x000fe200078e00ff */
[----:B------:R-:W-:-:S02]  /*b530*/  SHF.R.U32.HI R34, RZ, 0x10, R35 ;  /* 0x00000010ff227819 */ /* 0x000fc40000011623 */
[----:B------:R-:W-:Y:S01]  /*b540*/  PRMT R47, R47, 0x5410, R32 ;  /* 0x000054102f2f7816 */ /* 0x000fe20000000020 */
[----:B------:R-:W-:Y:S01]  /*b550*/  IMAD.U32 R29, R27, 0x10000, RZ ;  /* 0x000100001b1d7824 */ /* 0x000fe200078e00ff */
[----:B------:R-:W-:Y:S02]  /*b560*/  PRMT R49, R49, 0x5410, R34 ;  /* 0x0000541031317816 */ /* 0x000fe40000000022 */
[----:B------:R-:W-:Y:S02]  /*b570*/  LOP3.LUT R25, R25, 0xffff0000, RZ, 0xc0, !PT ;  /* 0xffff000019197812 */ /* 0x000fe400078ec0ff */
[----:B---3--:R-:W-:-:S04]  /*b580*/  LEA.HI R3, R3, R0, RZ, 0x1d ;  /* 0x0000000003037211 */ /* 0x008fc800078fe8ff */
[----:B------:R-:W-:Y:S01]  /*b590*/  SHF.R.S32.HI R0, RZ, 0x1f, R3 ;  /* 0x0000001fff007819 */ /* 0x000fe20000011403 */
[----:B----4-:R-:W0:Y:S03]  /*b5a0*/  LDS.128 R4, [R36] ;  /* 0x0000000024047984 */ /* 0x010e260000000c00 */
[----:B------:R-:W-:Y:S01]  /*b5b0*/  LEA.HI R0, R0, R3, RZ, 0x2 ;  /* 0x0000000300007211 */ /* 0x000fe200078f10ff */
[----:B------:R-:W-:-:S03]  /*b5c0*/  IMAD.SHL.U32 R3, R3, 0x8, RZ ;  /* 0x0000000803037824 */ /* 0x000fc600078e00ff */
[----:B------:R-:W-:Y:S02]  /*b5d0*/  SHF.R.S32.HI R0, RZ, 0x2, R0 ;  /* 0x00000002ff007819 */ /* 0x000fe40000011400 */
[----:B-----5:R-:W-:-:S03]  /*b5e0*/  LOP3.LUT R3, R75, 0x18, R3, 0xf8, !PT ;  /* 0x000000184b037812 */ /* 0x020fc600078ef803 */
[----:B------:R-:W-:Y:S01]  /*b5f0*/  IMAD R0, R0, 0x1800, R74 ;  /* 0x0000180000007824 */ /* 0x000fe200078e024a */
[----:B------:R-:W-:-:S05]  /*b600*/  LOP3.LUT R3, R3, R72, RZ, 0x3c, !PT ;  /* 0x0000004803037212 */ /* 0x000fca00078e3cff */
[----:B------:R-:W-:-:S04]  /*b610*/  IMAD.IADD R3, R0, 0x1, R3 ;  /* 0x0000000100037824 */ /* 0x000fc800078e0203 */
[----:B------:R-:W-:Y:S01]  /*b620*/  IMAD R0, R3, 0x2, R2 ;  /* 0x0000000203007824 */ /* 0x000fe200078e0202 */
[--C-:B------:R-:W-:Y:S02]  /*b630*/  SHF.R.U64 R3, R14, 0x10, R15.reuse ;  /* 0x000000100e037819 */ /* 0x100fe4000000120f */
[----:B------:R-:W-:Y:S02]  /*b640*/  SHF.R.U32.HI R14, RZ, 0x10, R15 ;  /* 0x00000010ff0e7819 */ /* 0x000fe4000001160f */
[----:B------:R-:W1:Y:S01]  /*b650*/  LDS.128 R8, [R0+0xc400] ;  /* 0x00c4000000087984 */ /* 0x000e620000000c00 */
[----:B------:R-:W-:Y:S02]  /*b660*/  PRMT R44, R44, 0x5410, R3 ;  /* 0x000054102c2c7816 */ /* 0x000fe40000000003 */
[----:B------:R-:W-:-:S05]  /*b670*/  PRMT R45, R45, 0x5410, R14 ;  /* 0x000054102d2d7816 */ /* 0x000fca000000000e */
        /* <DEDUP_REMOVED lines=16> */
[C---:B------:R-:W-:Y:S01]  /*b780*/  FMUL.FTZ R33, R20.reuse, R29 ;  /* 0x0000001d14217220 */ /* 0x040fe20000410000 */
[----:B------:R-:W-:Y:S02]  /*b790*/  IMAD.U32 R24, R11, 0x10000, RZ ;  /* 0x000100000b187824 */ /* 0x000fe400078e00ff */
[C---:B------:R-:W-:Y:S01]  /*b7a0*/  FFMA.FTZ R30, R3.reuse, R26, -R30 ;  /* 0x0000001a031e7223 */ /* 0x040fe2000001081e */
[----:B------:R-:W-:Y:S01]  /*b7b0*/  FFMA.FTZ R32, R3, R28, R32 ;  /* 0x0000001c03207223 */ /* 0x000fe20000010020 */
[----:B------:R-:W-:Y:S02]  /*b7c0*/  IMAD.U32 R3, R49, 0x10000, RZ ;  /* 0x0001000031037824 */ /* 0x000fe400078e00ff */
[-C--:B------:R-:W-:Y:S01]  /*b7d0*/  FMUL.FTZ R35, R20, R15.reuse ;  /* 0x0000000f14237220 */ /* 0x080fe20000410000 */
[----:B------:R-:W-:Y:S01]  /*b7e0*/  FFMA.FTZ R33, R12, R15, -R33 ;  /* 0x0000000f0c217223 */ /* 0x000fe20000010821 */
[C---:B------:R-:W-:Y:S01]  /*b7f0*/  FMUL.FTZ R15, R24.reuse, R31 ;  /* 0x0000001f180f7220 */ /* 0x040fe20000410000 */
[----:B------:R-:W-:Y:S01]  /*b800*/  FMUL.FTZ R24, R24, R3 ;  /* 0x0000000318187220 */ /* 0x000fe20000410000 */
[----:B------:R-:W-:Y:S01]  /*b810*/  FFMA.FTZ R35, R12, R29, R35 ;  /* 0x0000001d0c237223 */ /* 0x000fe20000010023 */
[----:B------:R-:W-:Y:S01]  /*b820*/  LOP3.LUT R12, R47, 0xffff0000, RZ, 0xc0, !PT ;  /* 0xffff00002f0c7812 */ /* 0x000fe200078ec0ff */
[----:B------:R-:W-:Y:S01]  /*b830*/  FFMA.FTZ R28, R14, R3, -R15 ;  /* 0x000000030e1c7223 */ /* 0x000fe2000001080f */
[----:B------:R-:W-:Y:S01]  /*b840*/  LOP3.LUT R3, R46, 0xffff0000, RZ, 0xc0, !PT ;  /* 0xffff00002e037812 */ /* 0x000fe200078ec0ff */
[----:B------:R-:W-:Y:S01]  /*b850*/  FFMA.FTZ R31, R14, R31, R24 ;  /* 0x0000001f0e1f7223 */ /* 0x000fe20000010018 */
[----:B------:R-:W-:Y:S01]  /*b860*/  LOP3.LUT R14, R27, 0xffff0000, RZ, 0xc0, !PT ;  /* 0xffff00001b0e7812 */ /* 0x000fe200078ec0ff */
[----:B------:R-:W-:Y:S01]  /*b870*/  FMUL.FTZ R15, R8, R25 ;  /* 0x00000019080f7220 */ /* 0x000fe20000410000 */
[----:B------:R-:W-:-:S02]  /*b880*/  IMAD.U32 R21, R10, 0x10000, RZ ;  /* 0x000100000a157824 */ /* 0x000fc400078e00ff */
[-C--:B------:R-:W-:Y:S01]  /*b890*/  FMUL.FTZ R27, R8, R3.reuse ;  /* 0x00000003081b7220 */ /* 0x080fe20000410000 */
[----:B------:R-:W-:Y:S02]  /*b8a0*/  IMAD.U32 R20, R44, 0x10000, RZ ;  /* 0x000100002c147824 */ /* 0x000fe400078e00ff */
[C---:B------:R-:W-:Y:S01]  /*b8b0*/  FMUL.FTZ R24, R9.reuse, R14 ;  /* 0x0000000e09187220 */ /* 0x040fe20000410000 */
[C---:B------:R-:W-:Y:S01]  /*b8c0*/  FFMA.FTZ R15, R4.reuse, R3, -R15 ;  /* 0x00000003040f7223 */ /* 0x040fe2000001080f */
[----:B------:R-:W-:Y:S01]  /*b8d0*/  FMUL.FTZ R9, R9, R12 ;  /* 0x0000000c09097220 */ /* 0x000fe20000410000 */
[----:B------:R-:W-:Y:S01]  /*b8e0*/  FFMA.FTZ R27, R4, R25, R27 ;  /* 0x00000019041b7223 */ /* 0x000fe2000001001b */
[----:B------:R-:W-:Y:S02]  /*b8f0*/  IMAD.U32 R8, R48, 0x10000, RZ ;  /* 0x0001000030087824 */ /* 0x000fe400078e00ff */
[----:B------:R-:W-:Y:S01]  /*b900*/  FMUL.FTZ R4, R21, R20 ;  /* 0x0000001415047220 */ /* 0x000fe20000410000 */
[C---:B------:R-:W-:Y:S01]  /*b910*/  FFMA.FTZ R24, R5.reuse, R12, -R24 ;  /* 0x0000000c05187223 */ /* 0x040fe20000010818 */
[----:B------:R-:W-:Y:S01]  /*b920*/  FFMA.FTZ R14, R5, R14, R9 ;  /* 0x0000000e050e7223 */ /* 0x000fe20000010009 */
[----:B------:R-:W-:Y:S01]  /*b930*/  LOP3.LUT R10, R10, 0xffff0000, RZ, 0xc0, !PT ;  /* 0xffff00000a0a7812 */ /* 0x000fe200078ec0ff */
[-C--:B------:R-:W-:Y:S01]  /*b940*/  FMUL.FTZ R26, R21, R8.reuse ;  /* 0x00000008151a7220 */ /* 0x080fe20000410000 */
[----:B------:R-:W-:Y:S01]  /*b950*/  FFMA.FTZ R12, R13, R8, -R4 ;  /* 0x000000080d0c7223 */ /* 0x000fe20000010804 */
[----:B------:R-:W-:-:S02]  /*b960*/  LOP3.LUT R5, R44, 0xffff0000, RZ, 0xc0, !PT ;  /* 0xffff00002c057812 */ /* 0x000fc400078ec0ff */
[----:B------:R-:W-:Y:S01]  /*b970*/  LOP3.LUT R11, R11, 0xffff0000, RZ, 0xc0, !PT ;  /* 0xffff00000b0b7812 */ /* 0x000fe200078ec0ff */
[----:B------:R-:W-:Y:S01]  /*b980*/  FFMA.FTZ R26, R13, R20, R26 ;  /* 0x000000140d1a7223 */ /* 0x000fe2000001001a */
[----:B------:R-:W-:Y:S01]  /*b990*/  LOP3.LUT R3, R48, 0xffff0000, RZ, 0xc0, !PT ;  /* 0xffff000030037812 */ /* 0x000fe200078ec0ff */
[C---:B------:R-:W-:Y:S01]  /*b9a0*/  FMUL.FTZ R9, R10.reuse, R5 ;  /* 0x000000050a097220 */ /* 0x040fe20000410000 */
[----:B------:R-:W-:Y:S02]  /*b9b0*/  LOP3.LUT R8, R45, 0xffff0000, RZ, 0xc0, !PT ;  /* 0xffff00002d087812 */ /* 0x000fe400078ec0ff */
[----:B------:R-:W-:Y:S01]  /*b9c0*/  LOP3.LUT R4, R49, 0xffff0000, RZ, 0xc0, !PT ;  /* 0xffff000031047812 */ /* 0x000fe200078ec0ff */
[-C--:B------:R-:W-:Y:S01]  /*b9d0*/  FMUL.FTZ R10, R10, R3.reuse ;  /* 0x000000030a0a7220 */ /* 0x080fe20000410000 */
[----:B------:R-:W-:Y:S01]  /*b9e0*/  FFMA.FTZ R3, R6, R3, -R9 ;  /* 0x0000000306037223 */ /* 0x000fe20000010809 */
[C---:B------:R-:W-:Y:S01]  /*b9f0*/  FMUL.FTZ R20, R11.reuse, R8 ;  /* 0x000000080b147220 */ /* 0x040fe20000410000 */
[----:B------:R-:W-:Y:S01]  /*ba00*/  F2FP.BF16.F32.PACK_AB R9, R14, R35 ;  /* 0x000000230e09723e */ /* 0x000fe200000010ff */
[-C--:B------:R-:W-:Y:S01]  /*ba10*/  FMUL.FTZ R21, R11, R4.reuse ;  /* 0x000000040b157220 */ /* 0x080fe20000410000 */
[----:B------:R-:W-:Y:S01]  /*ba20*/  FFMA.FTZ R11, R6, R5, R10 ;  /* 0x00000005060b7223 */ /* 0x000fe2000001000a */
[----:B------:R-:W-:Y:S01]  /*ba30*/  FFMA.FTZ R13, R7, R4, -R20 ;  /* 0x00000004070d7223 */ /* 0x000fe20000010814 */
        /* <DEDUP_REMOVED lines=10> */
.L_x_12382:
[----:B------:R-:W-:Y:S05]  /*bae0*/  BSYNC B0 ;  /* 0x0000000000007941 */ /* 0x000fea0003800000 */
.L_x_12375:
        /* <DEDUP_REMOVED lines=8> */
.L_x_12373:
[----:B0--3--:R-:W-:-:S05]  /*bb70*/  IMAD.U32 R0, RZ, RZ, UR41 ;  /* 0x00000029ff007e24 */ /* 0x009fca000f8e00ff */
[----:B------:R-:W-:-:S13]  /*bb80*/  ISETP.NE.AND P0, PT, R0, 0x3, PT ;  /* 0x000000030000780c */ /* 0x000fda0003f05270 */
[----:B------:R-:W-:Y:S05]  /*bb90*/  @!P0 BRA `(.L_x_12402) ;  /* 0x0000000000048947 */ /* 0x000fea0003800000 */
[----:B------:R-:W-:Y:S01]  /*bba0*/  BPT.TRAP 0x1 ;  /* 0x000000040000795c */ /* 0x000fe20000300000 */
.L_x_12402:
[----:B------:R-:W-:Y:S01]  /*bbb0*/  IMAD R0, R19, 0x8, R2 ;  /* 0x0000000813007824 */ /* 0x000fe200078e0202 */
[----:B--2-4-:R-:W-:-:S04]  /*bbc0*/  SHF.L.U32 R5, R137, 0x1f, RZ ;  /* 0x0000001f89057819 */ /* 0x014fc800000006ff */
[----:B------:R0:W2:Y:S01]  /*bbd0*/  SYNCS.PHASECHK.TRANS64.TRYWAIT P1, [R0+URZ+0x2d830], R5 ;  /* 0x02d83005000075a7 */ /* 0x0000a2000802017f */
[----:B------:R-:W-:Y:S05]  /*bbe0*/  @!P0 BRA `(.L_x_12403) ;  /* 0x0000000000048947 */ /* 0x000fea0003800000 */
[----:B------:R-:W-:Y:S01]  /*bbf0*/  BPT.TRAP 0x1 ;  /* 0x000000040000795c */ /* 0x000fe20000300000 */
.L_x_12403:
[----:B-1----:R-:W-:Y:S01]  /*bc00*/  VIADD R3, R2, 0x15400 ;  /* 0x0001540002037836 */ /* 0x002fe20000000000 */
[----:B------:R-:W-:Y:S01]  /*bc10*/  LOP3.LUT R156, R156, 0x10000, RZ, 0xfc, !PT ;  /* 0x000100009c9c7812 */ /* 0x000fe200078efcff */
[----:B------:R-:W-:-:S03]  /*bc20*/  IMAD.MOV.U32 R157, RZ, RZ, -0x7fffffe0 ;  /* 0x80000020ff9d7424 */ /* 0x000fc600078e00ff */
[----:B------:R-:W-:-:S04]  /*bc30*/  SHF.R.U32.HI R3, RZ, 0x4, R3 ;  /* 0x00000004ff037819 */ /* 0x000fc80000011603 */
[----:B------:R-:W-:-:S04]  /*bc40*/  LOP3.LUT R3, R3, 0x3fff, RZ, 0xc0, !PT ;  /* 0x00003fff03037812 */ /* 0x000fc800078ec0ff */
[----:B------:R-:W-:-:S05]  /*bc50*/  LOP3.LUT R3, R3, 0x10000, RZ, 0xfc, !PT ;  /* 0x0001000003037812 */ /* 0x000fca00078efcff */
[----:B------:R1:W-:Y:S01]  /*bc60*/  STL [R1+0x60], R3 ;  /* 0x0000600301007387 */ /* 0x0003e20000100800 */
[----:B--2---:R-:W-:Y:S05]  /*bc70*/  @P1 BRA `(.L_x_12404) ;  /* 0x0000000000081947 */ /* 0x004fea0003800000 */
[----:B------:R-:W2:Y:S02]  /*bc80*/  SYNCS.PHASECHK.TRANS64.TRYWAIT P1, [R0+URZ+0x2d830], R5 ;  /* 0x02d83005000075a7 */ /* 0x000ea4000802017f */
[----:B--2---:R-:W-:Y:S05]  /*bc90*/  @!P1 BRA `(.L_x_12405) ;  /* 0x0000013000a49947 */ /* 0x004fea0003800000 */
.L_x_12404:
[----:B-1----:R-:W3:Y:S01]  /*bca0*/  LDL R3, [R1+0x60] ;  /* 0x0000600001037983 */ /* 0x002ee20000100800 */
[----:B0-2---:R-:W-:Y:S01]  /*bcb0*/  IMAD.MOV.U32 R5, RZ, RZ, -0x7fffffe0 ;  /* 0x80000020ff057424 */ /* 0x005fe200078e00ff */
[----:B------:R-:W-:Y:S05]  /*bcc0*/  WARPSYNC.ALL ;  /* 0x0000000000007948 */ /* 0x000fea0003800000 */
[C---:B------:R-:W-:Y:S01]  /*bcd0*/  R2UR UR4, R156.reuse ;  /* 0x000000009c0472ca */ /* 0x040fe200000e0000 */
[----:B-----5:R-:W-:Y:S01]  /*bce0*/  WARPGROUP.ARRIVE ;  /* 0x00000000000079c5 */ /* 0x020fe20000000000 */
[----:B------:R-:W-:Y:S01]  /*bcf0*/  R2UR UR5, R157 ;  /* 0x000000009d0572ca */ /* 0x000fe200000e0000 */
[----:B------:R-:W-:Y:S01]  /*bd00*/  VIADD R20, R156, 0x2 ;  /* 0x000000029c147836 */ /* 0x000fe20000000000 */
[----:B------:R-:W-:Y:S01]  /*bd10*/  R2UR UR7, R5 ;  /* 0x00000000050772ca */ /* 0x000fe200000e0000 */
[----:B------:R-:W-:-:S02]  /*bd20*/  IMAD.MOV.U32 R21, RZ, RZ, -0x7fffffe0 ;  /* 0x80000020ff157424 */ /* 0x000fc400078e00ff */
[----:B------:R-:W-:Y:S02]  /*bd30*/  IMAD.MOV.U32 R7, RZ, RZ, -0x7fffffe0 ;  /* 0x80000020ff077424 */ /* 0x000fe400078e00ff */
[C---:B------:R-:W-:Y:S01]  /*bd40*/  VIADD R14, R156.reuse, 0x300 ;  /* 0x000003009c0e7836 */ /* 0x040fe20000000000 */
[----:B------:R0:W-:Y:S01]  /*bd50*/  STL.64 [R1+0x30], R20 ;  /* 0x0000301401007387 */ /* 0x0001e20000100a00 */
[----:B------:R-:W-:Y:S02]  /*bd60*/  IMAD.MOV.U32 R15, RZ, RZ, -0x7fffffe0 ;  /* 0x80000020ff0f7424 */ /* 0x000fe400078e00ff */
[C---:B------:R-:W-:Y:S02]  /*bd70*/  VIADD R12, R156.reuse, 0x302 ;  /* 0x000003029c0c7836 */ /* 0x040fe40000000000 */
[----:B------:R-:W-:Y:S01]  /*bd80*/  IMAD.MOV.U32 R13, RZ, RZ, -0x7fffffe0 ;  /* 0x80000020ff0d7424 */ /* 0x000fe200078e00ff */
[----:B------:R0:W-:Y:S01]  /*bd90*/  STL.64 [R1+0x28], R14 ;  /* 0x0000280e01007387 */ /* 0x0001e20000100a00 */
[----:B------:R-:W-:-:S02]  /*bda0*/  VIADD R10, R156, 0x600 ;  /* 0x000006009c0a7836 */ /* 0x000fc40000000000 */
[----:B------:R-:W-:Y:S01]  /*bdb0*/  IMAD.MOV.U32 R11, RZ, RZ, -0x7fffffe0 ;  /* 0x80000020ff0b7424 */ /* 0x000fe200078e00ff */
[----:B------:R0:W-:Y:S01]  /*bdc0*/  STL.64 [R1+0x20], R12 ;  /* 0x0000200c01007387 */ /* 0x0001e20000100a00 */
[----:B------:R-:W-:Y:S02]  /*bdd0*/  VIADD R8, R156, 0x602 ;  /* 0x000006029c087836 */ /* 0x000fe40000000000 */
[----:B------:R-:W-:Y:S01]  /*bde0*/  IMAD.MOV.U32 R9, RZ, RZ, -0x7fffffe0 ;  /* 0x80000020ff097424 */ /* 0x000fe200078e00ff */
[----:B------:R0:W-:Y:S01]  /*bdf0*/  STL.64 [R1+0x18], R10 ;  /* 0x0000180a01007387 */ /* 0x0001e20000100a00 */
[----:B------:R-:W-:-:S03]  /*be00*/  IMAD.MOV.U32 R5, RZ, RZ, -0x7fffffe0 ;  /* 0x80000020ff057424 */ /* 0x000fc600078e00ff */
[----:B------:R0:W-:Y:S01]  /*be10*/  STL.64 [R1+0x10], R8 ;  /* 0x0000100801007387 */ /* 0x0001e20000100a00 */
[----:B---3--:R-:W-:-:S04]  /*be20*/  IMAD R4, R19, 0x600, R3 ;  /* 0x0000060013047824 */ /* 0x008fc800078e0203 */
[C---:B------:R-:W-:Y:S01]  /*be30*/  VIADD R6, R4.reuse, 0x2 ;  /* 0x0000000204067836 */ /* 0x040fe20000000000 */
[----:B------:R-:W-:-:S13]  /*be40*/  R2UR UR6, R4 ;  /* 0x00000000040672ca */ /* 0x000fda00000e0000 */
[----:B------:R-:W-:Y:S01]  /*be50*/  HGMMA.64x128x16.F32.BF16 R24, gdesc[UR4], RZ, !UPT, gsb0 ;  /* 0x01e00000041879f0 */ /* 0x000fe2000c0018ff */
        /* <DEDUP_REMOVED lines=45> */
.L_x_12406:
[----:B------:R-:W2:Y:S01]  /*c130*/  LDL.LU R93, [R1] ;  /* 0x00000000015d7983 */ /* 0x000ea20000300800 */
[----:B------:R-:W0:Y:S01]  /*c140*/  LDC R148, c[0x0][0x448] ;  /* 0x00011200ff947b82 */ /* 0x000e220000000800 */
[----:B------:R-:W-:Y:S01]  /*c150*/  ULDC UR4, c[0x0][0x9d8] ;  /* 0x0002760000047ab9 */ /* 0x000fe20000000800 */
[----:B------:R-:W-:Y:S01]  /*c160*/  ULDC UR47, c[0x0][0x988] ;  /* 0x00026200002f7ab9 */ /* 0x000fe20000000800 */
[----:B------:R-:W3:Y:S01]  /*c170*/  LDL R8, [R1+0x94] ;  /* 0x0000940001087983 */ /* 0x000ee20000100800 */
[----:B------:R-:W-:Y:S01]  /*c180*/  VIADD R0, R0, 0x2d840 ;  /* 0x0002d84000007836 */ /* 0x000fe20000000000 */
[----:B------:R-:W-:Y:S01]  /*c190*/  ULDC UR45, c[0x0][0x9d8] ;  /* 0x00027600002d7ab9 */ /* 0x000fe20000000800 */
[----:B------:R-:W-:Y:S01]  /*c1a0*/  ULDC UR46, c[0x0][0x9d8] ;  /* 0x00027600002e7ab9 */ /* 0x000fe20000000800 */
[----:B------:R-:W3:Y:S01]  /*c1b0*/  LDL R97, [R1+0x84] ;  /* 0x0000840001617983 */ /* 0x000ee20000100800 */
[----:B------:R-:W-:Y:S01]  /*c1c0*/  ULDC UR43, c[0x0][0x988] ;  /* 0x00026200002b7ab9 */ /* 0x000fe20000000800 */
[----:B------:R-:W-:-:S02]  /*c1d0*/  ULDC UR44, c[0x0][0x988] ;  /* 0x00026200002c7ab9 */ /* 0x000fc40000000800 */
[----:B------:R-:W4:Y:S01]  /*c1e0*/  LDL R95, [R1+0x90] ;  /* 0x00009000015f7983 */ /* 0x000f220000100800 */
[----:B------:R-:W-:Y:S01]  /*c1f0*/  FMUL.FTZ R89, R27, UR4 ;  /* 0x000000041b597c20 */ /* 0x000fe20008410000 */
[----:B0-----:R-:W-:Y:S01]  /*c200*/  ISETP.NE.AND P4, PT, R148, 0x1, PT ;  /* 0x000000019400780c */ /* 0x001fe20003f85270 */
[----:B------:R-:W-:-:S12]  /*c210*/  FMUL.FTZ R6, R29, UR4 ;  /* 0x000000041d067c20 */ /* 0x000fd80008410000 */
[----:B------:R-:W0:Y:S08]  /*c220*/  @P4 LDC R27, c[0x0][0x44c] ;  /* 0x00011300ff1b4b82 */ /* 0x000e300000000800 */
[----:B------:R-:W1:Y:S01]  /*c230*/  @P4 LDC R29, c[0x0][0x450] ;  /* 0x00011400ff1d4b82 */ /* 0x000e620000000800 */
[----:B------:R-:W-:Y:S01]  /*c240*/  FMUL.FTZ R90, R26, UR4 ;  /* 0x000000041a5a7c20 */ /* 0x000fe20008410000 */
[----:B------:R-:W-:Y:S01]  /*c250*/  FMUL.FTZ R5, R28, UR4 ;  /* 0x000000041c057c20 */ /* 0x000fe20008410000 */
[----:B------:R-:W-:Y:S01]  /*c260*/  FMUL.FTZ R92, R30, UR4 ;  /* 0x000000041e5c7c20 */ /* 0x000fe20008410000 */
[----:B------:R-:W-:Y:S01]  /*c270*/  MUFU.TANH R89, R89 ;  /* 0x0000005900597308 */ /* 0x000fe20000002400 */
[----:B------:R-:W-:Y:S01]  /*c280*/  FMUL.FTZ R91, R31, UR4 ;  /* 0x000000041f5b7c20 */ /* 0x000fe20008410000 */
[----:B------:R-:W-:-:S06]  /*c290*/  FMUL.FTZ R94, R34, UR4 ;  /* 0x00000004225e7c20 */ /* 0x000fcc0008410000 */
[----:B------:R-:W5:Y:S01]  /*c2a0*/  MUFU.TANH R90, R90 ;  /* 0x0000005a005a7308 */ /* 0x000f620000002400 */
[----:B------:R-:W-:-:S07]  /*c2b0*/  FMUL.FTZ R34, R35, UR4 ;  /* 0x0000000423227c20 */ /* 0x000fce0008410000 */
[----:B------:R-:W5:Y:S01]  /*c2c0*/  MUFU.TANH R92, R92 ;  /* 0x0000005c005c7308 */ /* 0x000f620000002400 */
[----:B------:R-:W-:Y:S01]  /*c2d0*/  FMUL.FTZ R11, R37, UR4 ;  /* 0x00000004250b7c20 */ /* 0x000fe20008410000 */
[----:B------:R-:W-:-:S06]  /*c2e0*/  FMUL.FTZ R37, R38, UR4 ;  /* 0x0000000426257c20 */ /* 0x000fcc0008410000 */
[----:B------:R-:W5:Y:S01]  /*c2f0*/  MUFU.TANH R91, R91 ;  /* 0x0000005b005b7308 */ /* 0x000f620000002400 */
[----:B------:R-:W-:Y:S01]  /*c300*/  FMUL.FTZ R10, R36, UR4 ;  /* 0x00000004240a7c20 */ /* 0x000fe20008410000 */
[----:B------:R-:W-:-:S06]  /*c310*/  FMUL.FTZ R36, R39, UR4 ;  /* 0x0000000427247c20 */ /* 0x000fcc0008410000 */
[----:B------:R-:W5:Y:S01]  /*c320*/  MUFU.TANH R94, R94 ;  /* 0x0000005e005e7308 */ /* 0x000f620000002400 */
[----:B------:R-:W-:Y:S01]  /*c330*/  FMUL.FTZ R38, R43, UR4 ;  /* 0x000000042b267c20 */ /* 0x000fe20008410000 */
[----:B------:R-:W-:Y:S01]  /*c340*/  FMUL.FTZ R9, R33, UR4 ;  /* 0x0000000421097c20 */ /* 0x000fe20008410000 */
[----:B------:R-:W-:-:S05]  /*c350*/  FMUL.FTZ R43, R50, UR4 ;  /* 0x00000004322b7c20 */ /* 0x000fca0008410000 */
        /* <DEDUP_REMOVED lines=14> */
[----:B------:R-:W-:-:S06]  /*c440*/  FMUL.FTZ R41, R47, UR4 ;  /* 0x000000042f297c20 */ /* 0x000fcc0008410000 */
[----:B------:R-:W5:Y:S01]  /*c450*/  MUFU.TANH R38, R38 ;  /* 0x0000002600267308 */ /* 0x000f620000002400 */
[----:B------:R-:W-:-:S07]  /*c460*/  FMUL.FTZ R15, R45, UR4 ;  /* 0x000000042d0f7c20 */ /* 0x000fce0008410000 */
[----:B------:R-:W5:Y:S01]  /*c470*/  MUFU.TANH R40, R40 ;  /* 0x0000002800287308 */ /* 0x000f620000002400 */
[----:B------:R-:W-:-:S07]  /*c480*/  FMUL.FTZ R45, R54, UR4 ;  /* 0x00000004362d7c20 */ /* 0x000fce0008410000 */
        /* <DEDUP_REMOVED lines=13> */
[----:B------:R-:W5:Y:S08]  /*c560*/  MUFU.TANH R47, R47 ;  /* 0x0000002f002f7308 */ /* 0x000f700000002400 */
[----:B------:R-:W5:Y:S08]  /*c570*/  MUFU.TANH R46, R46 ;  /* 0x0000002e002e7308 */ /* 0x000f700000002400 */
[----:B------:R-:W5:Y:S08]  /*c580*/  MUFU.TANH R49, R49 ;  /* 0x0000003100317308 */ /* 0x000f700000002400 */
[----:B------:R-:W5:Y:S01]  /*c590*/  MUFU.TANH R48, R48 ;  /* 0x0000003000307308 */ /* 0x000f620000002400 */
[----:B--2---:R-:W-:Y:S01]  /*c5a0*/  LOP3.LUT R93, R93, 0xfffffffe, RZ, 0xc0, !PT ;  /* 0xfffffffe5d5d7812 */ /* 0x004fe200078ec0ff */
[----:B---3--:R-:W-:-:S04]  /*c5b0*/  IMAD.IADD R8, R8, 0x1, R97 ;  /* 0x0000000108087824 */ /* 0x008fc800078e0261 */
[----:B0-----:R-:W-:Y:S01]  /*c5c0*/  @P4 IMAD.HI.U32 R26, R8, R27, RZ ;  /* 0x0000001b081a4227 */ /* 0x001fe200078e00ff */
[----:B------:R-:W-:-:S04]  /*c5d0*/  @P4 LOP3.LUT R93, R93, 0x1, RZ, 0xfc, !PT ;  /* 0x000000015d5d4812 */ /* 0x000fc800078efcff */
[----:B-1----:R-:W-:Y:S01]  /*c5e0*/  @P4 SHF.R.U32.HI R8, RZ, R29, R26 ;  /* 0x0000001dff084219 */ /* 0x002fe2000001161a */
[----:B------:R-:W-:Y:S01]  /*c5f0*/  STL [R1], R93 ;  /* 0x0000005d01007387 */ /* 0x000fe20000100800 */
[----:B------:R-:W-:-:S03]  /*c600*/  IMAD.MOV.U32 R29, RZ, RZ, -0x80 ;  /* 0xffffff80ff1d7424 */ /* 0x000fc600078e00ff */
[----:B------:R-:W0:Y:S01]  /*c610*/  SHFL.IDX PT, R93, R8, 0x1, 0x1c1f ;  /* 0x003c1f00085d7f89 */ /* 0x000e2200000e0000 */
[----:B------:R-:W-:Y:S02]  /*c620*/  IMAD R28, R88, R29, 0x80 ;  /* 0x00000080581c7424 */ /* 0x000fe400078e021d */
[----:B------:R-:W-:Y:S01]  /*c630*/  FMUL.FTZ R26, R56, UR4 ;  /* 0x00000004381a7c20 */ /* 0x000fe20008410000 */
[----:B------:R-:W-:Y:S01]  /*c640*/  FMUL.FTZ R27, R57, UR4 ;  /* 0x00000004391b7c20 */ /* 0x000fe20008410000 */
[----:B------:R-:W-:Y:S01]  /*c650*/  FMUL.FTZ R58, R83, UR4 ;  /* 0x00000004533a7c20 */ /* 0x000fe20008410000 */
[----:B------:R-:W-:Y:S02]  /*c660*/  VIADD R29, R28, 0x1 ;  /* 0x000000011c1d7836 */ /* 0x000fe40000000000 */
[----:B------:R-:W-:Y:S01]  /*c670*/  FMUL.FTZ R86, R86, UR4 ;  /* 0x0000000456567c20 */ /* 0x000fe20008410000 */
[----:B------:R-:W-:Y:S02]  /*c680*/  IMAD.IADD R28, R147, 0x1, R28 ;  /* 0x00000001931c7824 */ /* 0x000fe400078e021c */
[----:B------:R-:W-:Y:S01]  /*c690*/  FMUL.FTZ R87, R87, UR4 ;  /* 0x0000000457577c20 */ /* 0x000fe20008410000 */
[C---:B----4-:R-:W-:Y:S01]  /*c6a0*/  IMAD R29, R95.reuse, -0x2, R29 ;  /* 0xfffffffe5f1d7824 */ /* 0x050fe200078e021d */
[----:B------:R-:W-:Y:S01]  /*c6b0*/  MUFU.TANH R3, R3 ;  /* 0x0000000300037308 */ /* 0x000fe20000002400 */
[----:B------:R-:W-:-:S02]  /*c6c0*/  IMAD R28, R95, -0x2, R28 ;  /* 0xfffffffe5f1c7824 */ /* 0x000fc400078e021c */
[----:B------:R-:W-:Y:S01]  /*c6d0*/  FMUL.FTZ R64, R64, UR4 ;  /* 0x0000000440407c20 */ /* 0x000fe20008410000 */
[----:B------:R-:W-:Y:S01]  /*c6e0*/  FMUL.FTZ R65, R65, UR4 ;  /* 0x0000000441417c20 */ /* 0x000fe20008410000 */
[----:B------:R-:W-:Y:S01]  /*c6f0*/  IADD3 R29, -R146, R29, R147 ;  /* 0x0000001d921d7210 */ /* 0x000fe20007ffe193 */
[----:B------:R-:W2:Y:S02]  /*c700*/  LDL R98, [R1+0x7c] ;  /* 0x00007c0001627983 */ /* 0x000ea40000100800 */
[----:B------:R-:W-:Y:S02]  /*c710*/  MUFU.TANH R58, R58 ;  /* 0x0000003a003a7308 */ /* 0x000fe40000002400 */
[----:B------:R-:W3:Y:S04]  /*c720*/  LDL R96, [R1+0x8] ;  /* 0x0000080001607983 */ /* 0x000ee80000100800 */
[----:B------:R-:W4:Y:S01]  /*c730*/  LDL R95, [R1+0x4] ;  /* 0x00000400015f7983 */ /* 0x000f220000100800 */
[----:B0-----:R-:W-:-:S04]  /*c740*/  VIADDMNMX R93, R93, R29, R28, PT ;  /* 0x0000001d5d5d7246 */ /* 0x001fc8000380011c */
[C---:B------:R-:W-:Y:S02]  /*c750*/  ISETP.GT.AND P1, PT, R93.reuse, RZ, PT ;  /* 0x000000ff5d00720c */ /* 0x040fe40003f24270 */
[C---:B------:R-:W-:Y:S02]  /*c760*/  ISETP.GT.AND P2, PT, R93.reuse, 0x1, PT ;  /* 0x000000015d00780c */ /* 0x040fe40003f44270 */
[----:B------:R-:W-:Y:S02]  /*c770*/  ISETP.GT.AND P3, PT, R93, 0x8, PT ;  /* 0x000000085d00780c */ /* 0x000fe40003f64270 */
[----:B-----5:R-:W-:Y:S02]  /*c780*/  FSEL R30, R90, -INF , P1 ;  /* 0xff8000005a1e7808 */ /* 0x020fe40000800000 */
        /* <DEDUP_REMOVED lines=39> */
[----:B------:R-:W-:Y:S02]  /*ca00*/  FSEL R45, R45, -INF , P2 ;  /* 0xff8000002d2d7808 */ /* 0x000fe40001000000 */
[----:B------:R-:W-:Y:S01]  /*ca10*/  FMNMX.FTZ R56, R42, R57, !PT ;  /* 0x000000392a387209 */ /* 0x000fe20007810000 */
[----:B------:R-:W-:Y:S01]  /*ca20*/  FMUL.FTZ R51, R67, UR4 ;  /* 0x0000000443337c20 */ /* 0x000fe20008410000 */
[----:B------:R-:W-:Y:S02]  /*ca30*/  ISETP.GT.AND P2, PT, R93, 0x40, PT ;  /* 0x000000405d00780c */ /* 0x000fe40003f44270 */
[----:B------:R-:W-:Y:S02]  /*ca40*/  FSEL R44, R44, -INF , P1 ;  /* 0xff8000002c2c7808 */ /* 0x000fe40000800000 */
[----:B------:R-:W-:Y:S01]  /*ca50*/  FMNMX.FTZ R59, R45, R56, !PT ;  /* 0x000000382d3b7209 */ /* 0x000fe20007810000 */
[----:B------:R-:W0:Y:S01]  /*ca60*/  MUFU.TANH R50, R50 ;  /* 0x0000003200327308 */ /* 0x000e220000002400 */
[----:B------:R-:W-:Y:S01]  /*ca70*/  ISETP.GT.AND P1, PT, R93, 0x41, PT ;  /* 0x000000415d00780c */ /* 0x000fe20003f24270 */
[----:B------:R-:W-:Y:S01]  /*ca80*/  FMUL.FTZ R52, R70, UR4 ;  /* 0x0000000446347c20 */ /* 0x000fe20008410000 */
[----:B------:R-:W-:-:S02]  /*ca90*/  FSEL R47, R47, -INF , P2 ;  /* 0xff8000002f2f7808 */ /* 0x000fc40001000000 */
[----:B------:R-:W-:Y:S01]  /*caa0*/  FMNMX.FTZ R56, R44, R59, !PT ;  /* 0x0000003b2c387209 */ /* 0x000fe20007810000 */
[----:B------:R-:W-:Y:S01]  /*cab0*/  FMUL.FTZ R53, R71, UR4 ;  /* 0x0000000447357c20 */ /* 0x000fe20008410000 */
[----:B------:R-:W-:Y:S01]  /*cac0*/  ISETP.GT.AND P2, PT, R93, 0x48, PT ;  /* 0x000000485d00780c */ /* 0x000fe20003f44270 */
[----:B------:R-:W1:Y:S01]  /*cad0*/  MUFU.TANH R51, R51 ;  /* 0x0000003300337308 */ /* 0x000e620000002400 */
[----:B------:R-:W-:Y:S02]  /*cae0*/  FSEL R46, R46, -INF , P1 ;  /* 0xff8000002e2e7808 */ /* 0x000fe40000800000 */
[----:B------:R-:W-:Y:S01]  /*caf0*/  FMNMX.FTZ R63, R47, R56, !PT ;  /* 0x000000382f3f7209 */ /* 0x000fe20007810000 */
[----:B------:R-:W-:Y:S01]  /*cb00*/  FMUL.FTZ R54, R74, UR4 ;  /* 0x000000044a367c20 */ /* 0x000fe20008410000 */
[----:B------:R-:W-:Y:S02]  /*cb10*/  ISETP.GT.AND P1, PT, R93, 0x49, PT ;  /* 0x000000495d00780c */ /* 0x000fe40003f24270 */
[----:B------:R-:W-:Y:S01]  /*cb20*/  FSEL R49, R49, -INF , P2 ;  /* 0xff80000031317808 */ /* 0x000fe20001000000 */
[----:B------:R-:W5:Y:S01]  /*cb30*/  MUFU.TANH R52, R52 ;  /* 0x0000003400347308 */ /* 0x000f620000002400 */
[----:B------:R-:W-:Y:S01]  /*cb40*/  FMNMX.FTZ R56, R46, R63, !PT ;  /* 0x0000003f2e387209 */ /* 0x000fe20007810000 */
[----:B------:R-:W-:Y:S01]  /*cb50*/  FMUL.FTZ R55, R75, UR4 ;  /* 0x000000044b377c20 */ /* 0x000fe20008410000 */
[----:B------:R-:W-:-:S02]  /*cb60*/  ISETP.GT.AND P2, PT, R93, 0x50, PT ;  /* 0x000000505d00780c */ /* 0x000fc40003f44270 */
[----:B------:R-:W-:Y:S02]  /*cb70*/  FSEL R48, R48, -INF , P1 ;  /* 0xff80000030307808 */ /* 0x000fe40000800000 */
[----:B------:R-:W-:Y:S01]  /*cb80*/  FMNMX.FTZ R63, R49, R56, !PT ;  /* 0x00000038313f7209 */ /* 0x000fe20007810000 */
[----:B------:R-:W5:Y:S01]  /*cb90*/  MUFU.TANH R53, R53 ;  /* 0x0000003500357308 */ /* 0x000f620000002400 */
[----:B------:R-:W-:Y:S01]  /*cba0*/  ISETP.GT.AND P1, PT, R93, 0x51, PT ;  /* 0x000000515d00780c */ /* 0x000fe20003f24270 */
[----:B------:R-:W-:Y:S01]  /*cbb0*/  FMUL.FTZ R57, R78, UR4 ;  /* 0x000000044e397c20 */ /* 0x000fe20008410000 */
[----:B0-----:R-:W-:Y:S02]  /*cbc0*/  FSEL R50, R50, -INF , P2 ;  /* 0xff80000032327808 */ /* 0x001fe40001000000 */
[----:B------:R-:W-:-:S03]  /*cbd0*/  FMNMX.FTZ R63, R48, R63, !PT ;  /* 0x0000003f303f7209 */ /* 0x000fc60007810000 */
[----:B------:R-:W0:Y:S01]  /*cbe0*/  MUFU.TANH R54, R54 ;  /* 0x0000003600367308 */ /* 0x000e220000002400 */
[----:B------:R-:W-:Y:S01]  /*cbf0*/  ISETP.GT.AND P2, PT, R93, 0x58, PT ;  /* 0x000000585d00780c */ /* 0x000fe20003f44270 */
[----:B------:R-:W-:Y:S01]  /*cc00*/  FMUL.FTZ R59, R79, UR4 ;  /* 0x000000044f3b7c20 */ /* 0x000fe20008410000 */
[----:B-1----:R-:W-:Y:S02]  /*cc10*/  FSEL R51, R51, -INF , P1 ;  /* 0xff80000033337808 */ /* 0x002fe40000800000 */
[----:B------:R-:W-:-:S03]  /*cc20*/  FMNMX.FTZ R62, R50, R63, !PT ;  /* 0x0000003f323e7209 */ /* 0x000fc60007810000 */
[----:B------:R-:W1:Y:S01]  /*cc30*/  MUFU.TANH R55, R55 ;  /* 0x0000003700377308 */ /* 0x000e620000002400 */
[----:B------:R-:W-:Y:S01]  /*cc40*/  ISETP.GT.AND P1, PT, R93, 0x59, PT ;  /* 0x000000595d00780c */ /* 0x000fe20003f24270 */
[----:B------:R-:W-:Y:S01]  /*cc50*/  FMUL.FTZ R56, R82, UR4 ;  /* 0x0000000452387c20 */ /* 0x000fe20008410000 */
[----:B-----5:R-:W-:Y:S02]  /*cc60*/  FSEL R52, R52, -INF , P2 ;  /* 0xff80000034347808 */ /* 0x020fe40001000000 */
[----:B------:R-:W-:-:S03]  /*cc70*/  FMNMX.FTZ R63, R51, R62, !PT ;  /* 0x0000003e333f7209 */ /* 0x000fc60007810000 */
[----:B------:R-:W5:Y:S01]  /*cc80*/  MUFU.TANH R57, R57 ;  /* 0x0000003900397308 */ /* 0x000f620000002400 */
[----:B------:R-:W-:Y:S02]  /*cc90*/  ISETP.GT.AND P2, PT, R93, 0x60, PT ;  /* 0x000000605d00780c */ /* 0x000fe40003f44270 */
[----:B------:R-:W-:Y:S02]  /*cca0*/  FSEL R53, R53, -INF , P1 ;  /* 0xff80000035357808 */ /* 0x000fe40000800000 */
[----:B------:R-:W-:-:S03]  /*ccb0*/  FMNMX.FTZ R62, R52, R63, !PT ;  /* 0x0000003f343e7209 */ /* 0x000fc60007810000 */
[----:B------:R-:W5:Y:S01]  /*ccc0*/  MUFU.TANH R59, R59 ;  /* 0x0000003b003b7308 */ /* 0x000f620000002400 */
[----:B------:R-:W-:Y:S02]  /*ccd0*/  ISETP.GT.AND P1, PT, R93, 0x61, PT ;  /* 0x000000615d00780c */ /* 0x000fe40003f24270 */
[----:B0-----:R-:W-:Y:S02]  /*cce0*/  FSEL R54, R54, -INF , P2 ;  /* 0xff80000036367808 */ /* 0x001fe40001000000 */
[----:B------:R-:W-:-:S03]  /*ccf0*/  FMNMX.FTZ R63, R53, R62, !PT ;  /* 0x0000003e353f7209 */ /* 0x000fc60007810000 */
[----:B------:R-:W0:Y:S01]  /*cd00*/  MUFU.TANH R56, R56 ;  /* 0x0000003800387308 */ /* 0x000e220000002400 */
[----:B------:R-:W-:Y:S02]  /*cd10*/  ISETP.GT.AND P2, PT, R93, 0x68, PT ;  /* 0x000000685d00780c */ /* 0x000fe40003f44270 */
[----:B-1----:R-:W-:Y:S02]  /*cd20*/  FSEL R55, R55, -INF , P1 ;  /* 0xff80000037377808 */ /* 0x002fe40000800000 */
[----:B------:R-:W-:Y:S02]  /*cd30*/  FMNMX.FTZ R62, R54, R63, !PT ;  /* 0x0000003f363e7209 */ /* 0x000fe40007810000 */
[----:B------:R-:W-:Y:S01]  /*cd40*/  ISETP.GT.AND P1, PT, R93, 0x69, PT ;  /* 0x000000695d00780c */ /* 0x000fe20003f24270 */
[----:B------:R-:W1:Y:S01]  /*cd50*/  MUFU.TANH R86, R86 ;  /* 0x0000005600567308 */ /* 0x000e620000002400 */
[----:B-----5:R-:W-:Y:S02]  /*cd60*/  FSEL R57, R57, -INF , P2 ;  /* 0xff80000039397808 */ /* 0x020fe40001000000 */
[----:B------:R-:W-:-:S02]  /*cd70*/  FMNMX.FTZ R62, R55, R62, !PT ;  /* 0x0000003e373e7209 */ /* 0x000fc40007810000 */
[----:B------:R-:W-:Y:S02]  /*cd80*/  ISETP.GT.AND P2, PT, R93, 0x70, PT ;  /* 0x000000705d00780c */ /* 0x000fe40003f44270 */
[----:B------:R-:W-:Y:S01]  /*cd90*/  FSEL R59, R59, -INF , P1 ;  /* 0xff8000003b3b7808 */ /* 0x000fe20000800000 */
[----:B------:R-:W5:Y:S01]  /*cda0*/  MUFU.TANH R87, R87 ;  /* 0x0000005700577308 */ /* 0x000f620000002400 */
[----:B------:R-:W-:Y:S02]  /*cdb0*/  FMNMX.FTZ R66, R57, R62, !PT ;  /* 0x0000003e39427209 */ /* 0x000fe40007810000 */
[----:B------:R-:W-:Y:S02]  /*cdc0*/  ISETP.GT.AND P1, PT, R93, 0x71, PT ;  /* 0x000000715d00780c */ /* 0x000fe40003f24270 */
[----:B0-----:R-:W-:Y:S02]  /*cdd0*/  FSEL R56, R56, -INF , P2 ;  /* 0xff80000038387808 */ /* 0x001fe40001000000 */
[----:B------:R-:W-:-:S02]  /*cde0*/  FMNMX.FTZ R63, R59, R66, !PT ;  /* 0x000000423b3f7209 */ /* 0x000fc40007810000 */
[C---:B------:R-:W-:Y:S02]  /*cdf0*/  ISETP.GT.AND P2, PT, R93.reuse, 0x78, PT ;  /* 0x000000785d00780c */ /* 0x040fe40003f44270 */
[----:B------:R-:W-:Y:S02]  /*ce00*/  FSEL R58, R58, -INF , P1 ;  /* 0xff8000003a3a7808 */ /* 0x000fe40000800000 */
[----:B------:R-:W-:Y:S01]  /*ce10*/  FMNMX.FTZ R67, R56, R63, !PT ;  /* 0x0000003f38437209 */ /* 0x000fe20007810000 */
[----:B------:R-:W-:Y:S01]  /*ce20*/  FMUL.FTZ R62, R60, UR4 ;  /* 0x000000043c3e7c20 */ /* 0x000fe20008410000 */
[----:B------:R-:W-:Y:S02]  /*ce30*/  ISETP.GT.AND P1, PT, R93, 0x79, PT ;  /* 0x000000795d00780c */ /* 0x000fe40003f24270 */
[----:B-1----:R-:W-:Y:S02]  /*ce40*/  FSEL R60, R86, -INF , P2 ;  /* 0xff800000563c7808 */ /* 0x002fe40001000000 */
[----:B------:R-:W-:Y:S01]  /*ce50*/  FMNMX.FTZ R67, R58, R67, !PT ;  /* 0x000000433a437209 */ /* 0x000fe20007810000 */
[----:B------:R-:W-:Y:S01]  /*ce60*/  FMUL.FTZ R63, R61, UR4 ;  /* 0x000000043d3f7c20 */ /* 0x000fe20008410000 */
[----:B-----5:R-:W-:-:S02]  /*ce70*/  FSEL R61, R87, -INF , P1 ;  /* 0xff800000573d7808 */ /* 0x020fc40000800000 */
[----:B------:R-:W-:-:S04]  /*ce80*/  FMNMX.FTZ R66, R60, R67, !PT ;  /* 0x000000433c427209 */ /* 0x000fc80007810000 */
[----:B------:R-:W-:-:S05]  /*ce90*/  FMNMX.FTZ R70, R61, R66, !PT ;  /* 0x000000423d467209 */ /* 0x000fca0007810000 */
[----:B------:R-:W0:Y:S02]  /*cea0*/  SHFL.BFLY PT, R71, R70, 0x2, 0x1f ;  /* 0x0c401f0046477f89 */ /* 0x000e2400000e0000 */
[----:B0-----:R-:W-:-:S05]  /*ceb0*/  FMNMX.FTZ R74, R70, R71, !PT ;  /* 0x00000047464a7209 */ /* 0x001fca0007810000 */
[----:B------:R-:W0:Y:S01]  /*cec0*/  SHFL.BFLY PT, R75, R74, 0x1, 0x1f ;  /* 0x0c201f004a4b7f89 */ /* 0x000e2200000e0000 */
[----:B------:R-:W-:-:S03]  /*ced0*/  FMUL.FTZ R71, R77, UR4 ;  /* 0x000000044d477c20 */ /* 0x000fc60008410000 */
[----:B------:R0:W1:Y:S01]  /*cee0*/  SHFL.IDX PT, R77, R8, RZ, 0x1c1f ;  /* 0x001c1fff084d7589 */ /* 0x00006200000e0000 */
[----:B------:R-:W5:Y:S08]  /*cef0*/  MUFU.TANH R4, R4 ;  /* 0x0000000400047308 */ /* 0x000f700000002400 */
[----:B------:R-:W5:Y:S01]  /*cf00*/  MUFU.TANH R5, R5 ;  /* 0x0000000500057308 */ /* 0x000f620000002400 */
[----:B0-----:R-:W-:-:S07]  /*cf10*/  FMNMX.FTZ R8, R74, R75, !PT ;  /* 0x0000004b4a087209 */ /* 0x001fce0007810000 */
[----:B------:R-:W0:Y:S01]  /*cf20*/  MUFU.TANH R6, R6 ;  /* 0x0000000600067308 */ /* 0x000e220000002400 */
[C---:B------:R-:W-:Y:S01]  /*cf30*/  FSETP.NEU.FTZ.AND P1, PT, R8.reuse, -INF , PT ;  /* 0xff8000000800780b */ /* 0x040fe20003f3d000 */
[----:B------:R-:W-:Y:S01]  /*cf40*/  FMUL.FTZ R74, R8, UR47 ;  /* 0x0000002f084a7c20 */ /* 0x000fe20008410000 */
[----:B-1----:R-:W-:-:S05]  /*cf50*/  VIADDMNMX R28, R77, R29, R28, PT ;  /* 0x0000001d4d1c7246 */ /* 0x002fca000380011c */
[----:B------:R-:W1:Y:S01]  /*cf60*/  MUFU.TANH R7, R7 ;  /* 0x0000000700077308 */ /* 0x000e620000002400 */
[----:B------:R-:W-:Y:S02]  /*cf70*/  FSEL R74, R74, RZ, P1 ;  /* 0x000000ff4a4a7208 */ /* 0x000fe40000800000 */
[C---:B------:R-:W-:Y:S02]  /*cf80*/  ISETP.GT.AND P1, PT, R28.reuse, RZ, PT ;  /* 0x000000ff1c00720c */ /* 0x040fe40003f24270 */
[C---:B------:R-:W-:Y:S02]  /*cf90*/  ISETP.GT.AND P2, PT, R28.reuse, 0x1, PT ;  /* 0x000000011c00780c */ /* 0x040fe40003f44270 */
[----:B------:R-:W-:Y:S01]  /*cfa0*/  ISETP.GT.AND P3, PT, R28, 0x8, PT ;  /* 0x000000081c00780c */ /* 0x000fe20003f64270 */
[----:B------:R-:W2:Y:S01]  /*cfb0*/  MUFU.TANH R9, R9 ;  /* 0x0000000900097308 */ /* 0x000ea20000002400 */
[----:B------:R-:W-:Y:S02]  /*cfc0*/  FSEL R3, R3, -INF , P1 ;  /* 0xff80000003037808 */ /* 0x000fe40000800000 */
[----:B-----5:R-:W-:-:S02]  /*cfd0*/  FSEL R4, R4, -INF , P2 ;  /* 0xff80000004047808 */ /* 0x020fc40001000000 */
[----:B------:R-:W-:Y:S02]  /*cfe0*/  ISETP.GT.AND P1, PT, R28, 0x9, PT ;  /* 0x000000091c00780c */ /* 0x000fe40003f24270 */
[----:B------:R-:W-:Y:S01]  /*cff0*/  FSEL R5, R5, -INF , P3 ;  /* 0xff80000005057808 */ /* 0x000fe20001800000 */
[----:B------:R-:W5:Y:S01]  /*d000*/  MUFU.TANH R10, R10 ;  /* 0x0000000a000a7308 */ /* 0x000f620000002400 */
[----:B------:R-:W-:Y:S01]  /*d010*/  FMNMX.FTZ R78, R3, R4, !PT ;  /* 0x00000004034e7209 */ /* 0x000fe20007810000 */
[--C-:B------:R-:W-:Y:S01]  /*d020*/  FFMA.FTZ R29, R30, UR47, -R74.reuse ;  /* 0x0000002f1e1d7c23 */ /* 0x100fe2000801084a */
[----:B------:R-:W-:Y:S02]  /*d030*/  ISETP.GT.AND P2, PT, R28, 0x10, PT ;  /* 0x000000101c00780c */ /* 0x000fe40003f44270 */
[----:B0-----:R-:W-:Y:S02]  /*d040*/  FSEL R6, R6, -INF , P1 ;  /* 0xff80000006067808 */ /* 0x001fe40000800000 */
[----:B------:R-:W-:Y:S01]  /*d050*/  FMNMX.FTZ R77, R5, R78, !PT ;  /* 0x0000004e054d7209 */ /* 0x000fe20007810000 */
[----:B------:R-:W0:Y:S01]  /*d060*/  MUFU.TANH R11, R11 ;  /* 0x0000000b000b7308 */ /* 0x000e220000002400 */
[--C-:B------:R-:W-:Y:S01]  /*d070*/  FFMA.FTZ R30, R31, UR47, -R74.reuse ;  /* 0x0000002f1f1e7c23 */ /* 0x100fe2000801084a */
[----:B------:R-:W-:Y:S01]  /*d080*/  FFMA.FTZ R31, R33, UR47, -R74 ;  /* 0x0000002f211f7c23 */ /* 0x000fe2000801084a */
[----:B------:R-:W-:-:S02]  /*d090*/  ISETP.GT.AND P1, PT, R28, 0x11, PT ;  /* 0x000000111c00780c */ /* 0x000fc40003f24270 */
[----:B-1----:R-:W-:Y:S02]  /*d0a0*/  FSEL R33, R7, -INF , P2 ;  /* 0xff80000007217808 */ /* 0x002fe40001000000 */
[----:B------:R-:W-:Y:S01]  /*d0b0*/  FMNMX.FTZ R78, R6, R77, !PT ;  /* 0x0000004d064e7209 */ /* 0x000fe20007810000 */
[----:B------:R-:W1:Y:S01]  /*d0c0*/  MUFU.TANH R12, R12 ;  /* 0x0000000c000c7308 */ /* 0x000e620000002400 */
[----:B------:R-:W-:Y:S02]  /*d0d0*/  ISETP.GT.AND P2, PT, R28, 0x18, PT ;  /* 0x000000181c00780c */ /* 0x000fe40003f44270 */
[----:B--2---:R-:W-:Y:S02]  /*d0e0*/  FSEL R9, R9, -INF , P1 ;  /* 0xff80000009097808 */ /* 0x004fe40000800000 */
[----:B------:R-:W-:-:S03]  /*d0f0*/  FMNMX.FTZ R78, R33, R78, !PT ;  /* 0x0000004e214e7209 */ /* 0x000fc60007810000 */
[----:B------:R-:W2:Y:S01]  /*d100*/  MUFU.TANH R13, R13 ;  /* 0x0000000d000d7308 */ /* 0x000ea20000002400 */
[----:B------:R-:W-:Y:S01]  /*d110*/  FFMA.FTZ R77, R32, UR47, -R74 ;  /* 0x0000002f204d7c23 */ /* 0x000fe2000801084a */
[----:B------:R-:W-:Y:S02]  /*d120*/  ISETP.GT.AND P1, PT, R28, 0x19, PT ;  /* 0x000000191c00780c */ /* 0x000fe40003f24270 */
[----:B-----5:R-:W-:Y:S02]  /*d130*/  FSEL R32, R10, -INF , P2 ;  /* 0xff8000000a207808 */ /* 0x020fe40001000000 */
[----:B------:R-:W-:Y:S02]  /*d140*/  FMNMX.FTZ R7, R9, R78, !PT ;  /* 0x0000004e09077209 */ /* 0x000fe40007810000 */
[----:B------:R-:W-:Y:S01]  /*d150*/  MUFU.TANH R14, R14 ;  /* 0x0000000e000e7308 */ /* 0x000fe20000002400 */
[----:B------:R-:W-:Y:S02]  /*d160*/  ISETP.GT.AND P2, PT, R28, 0x20, PT ;  /* 0x000000201c00780c */ /* 0x000fe40003f44270 */
[----:B0-----:R-:W-:-:S02]  /*d170*/  FSEL R11, R11, -INF , P1 ;  /* 0xff8000000b0b7808 */ /* 0x001fc40000800000 */
[----:B------:R-:W-:-:S03]  /*d180*/  FMNMX.FTZ R78, R32, R7, !PT ;  /* 0x00000007204e7209 */ /* 0x000fc60007810000 */
[----:B------:R-:W0:Y:S01]  /*d190*/  MUFU.TANH R15, R15 ;  /* 0x0000000f000f7308 */ /* 0x000e220000002400 */
[----:B------:R-:W-:Y:S01]  /*d1a0*/  FFMA.FTZ R79, R35, UR47, -R74 ;  /* 0x0000002f234f7c23 */ /* 0x000fe2000801084a */
[----:B------:R-:W-:Y:S02]  /*d1b0*/  ISETP.GT.AND P1, PT, R28, 0x21, PT ;  /* 0x000000211c00780c */ /* 0x000fe40003f24270 */
[----:B-1----:R-:W-:Y:S02]  /*d1c0*/  FSEL R35, R12, -INF , P2 ;  /* 0xff8000000c237808 */ /* 0x002fe40001000000 */
[----:B------:R-:W-:Y:S02]  /*d1d0*/  FMNMX.FTZ R78, R11, R78, !PT ;  /* 0x0000004e0b4e7209 */ /* 0x000fe40007810000 */
[----:B------:R-:W1:Y:S01]  /*d1e0*/  MUFU.TANH R20, R20 ;  /* 0x0000001400147308 */ /* 0x000e620000002400 */
[----:B------:R-:W-:Y:S02]  /*d1f0*/  ISETP.GT.AND P2, PT, R28, 0x28, PT ;  /* 0x000000281c00780c */ /* 0x000fe40003f44270 */
[----:B--2---:R-:W-:-:S02]  /*d200*/  FSEL R13, R13, -INF , P1 ;  /* 0xff8000000d0d7808 */ /* 0x004fc40000800000 */
[----:B------:R-:W-:-:S03]  /*d210*/  FMNMX.FTZ R78, R35, R78, !PT ;  /* 0x0000004e234e7209 */ /* 0x000fc60007810000 */
[----:B------:R-:W-:Y:S01]  /*d220*/  MUFU.TANH R21, R21 ;  /* 0x0000001500157308 */ /* 0x000fe20000002400 */
[----:B------:R-:W-:Y:S02]  /*d230*/  ISETP.GT.AND P1, PT, R28, 0x29, PT ;  /* 0x000000291c00780c */ /* 0x000fe40003f24270 */
[----:B------:R-:W-:-:S05]  /*d240*/  FMNMX.FTZ R7, R13, R78, !PT ;  /* 0x0000004e0d077209 */ /* 0x000fca0007810000 */
[----:B------:R2:W-:Y:S01]  /*d250*/  MUFU.EX2 R10, R77 ;  /* 0x0000004d000a7308 */ /* 0x0005e20000000800 */
[----:B0-----:R-:W-:-:S07]  /*d260*/  FSEL R15, R15, -INF , P1 ;  /* 0xff8000000f0f7808 */ /* 0x001fce0000800000 */
[----:B------:R-:W0:Y:S01]  /*d270*/  MUFU.TANH R24, R24 ;  /* 0x0000001800187308 */ /* 0x000e220000002400 */
[----:B--2---:R-:W-:Y:S01]  /*d280*/  FFMA.FTZ R77, R34, UR47, -R74 ;  /* 0x0000002f224d7c23 */ /* 0x004fe2000801084a */
[----:B------:R-:W-:Y:S02]  /*d290*/  FSEL R34, R14, -INF , P2 ;  /* 0xff8000000e227808 */ /* 0x000fe40001000000 */
[----:B------:R-:W-:Y:S02]  /*d2a0*/  ISETP.GT.AND P2, PT, R28, 0x30, PT ;  /* 0x000000301c00780c */ /* 0x000fe40003f44270 */
[----:B------:R-:W-:Y:S02]  /*d2b0*/  FMNMX.FTZ R78, R34, R7, !PT ;  /* 0x00000007224e7209 */ /* 0x000fe40007810000 */
[----:B------:R-:W2:Y:S01]  /*d2c0*/  MUFU.TANH R25, R25 ;  /* 0x0000001900197308 */ /* 0x000ea20000002400 */
[----:B------:R-:W-:Y:S01]  /*d2d0*/  FMUL.FTZ R66, R68, UR4 ;  /* 0x0000000444427c20 */ /* 0x000fe20008410000 */
[----:B------:R-:W-:Y:S01]  /*d2e0*/  ISETP.GT.AND P1, PT, R28, 0x31, PT ;  /* 0x000000311c00780c */ /* 0x000fe20003f24270 */
[----:B------:R-:W-:Y:S01]  /*d2f0*/  FMUL.FTZ R68, R72, UR4 ;  /* 0x0000000448447c20 */ /* 0x000fe20008410000 */
[----:B------:R-:W-:-:S04]  /*d300*/  FMNMX.FTZ R78, R15, R78, !PT ;  /* 0x0000004e0f4e7209 */ /* 0x000fc80007810000 */
[----:B------:R5:W-:Y:S01]  /*d310*/  MUFU.EX2 R12, R79 ;  /* 0x0000004f000c7308 */ /* 0x000be20000000800 */
[----:B------:R-:W-:Y:S01]  /*d320*/  FMUL.FTZ R72, R80, UR4 ;  /* 0x0000000450487c20 */ /* 0x000fe20008410000 */
[----:B------:R-:W-:-:S06]  /*d330*/  FFMA.FTZ R80, R36, UR47, -R74 ;  /* 0x0000002f24507c23 */ /* 0x000fcc000801084a */
[----:B------:R-:W3:Y:S01]  /*d340*/  MUFU.TANH R26, R26 ;  /* 0x0000001a001a7308 */ /* 0x000ee20000002400 */
[----:B-----5:R-:W-:Y:S01]  /*d350*/  FFMA.FTZ R79, R37, UR47, -R74 ;  /* 0x0000002f254f7c23 */ /* 0x020fe2000801084a */
[----:B-1----:R-:W-:Y:S02]  /*d360*/  FSEL R37, R20, -INF , P2 ;  /* 0xff80000014257808 */ /* 0x002fe40001000000 */
[----:B------:R-:W-:Y:S02]  /*d370*/  ISETP.GT.AND P2, PT, R28, 0x38, PT ;  /* 0x000000381c00780c */ /* 0x000fe40003f44270 */
[----:B------:R-:W-:Y:S02]  /*d380*/  FMNMX.FTZ R36, R37, R78, !PT ;  /* 0x0000004e25247209 */ /* 0x000fe40007810000 */
[----:B------:R-:W1:Y:S01]  /*d390*/  MUFU.TANH R27, R27 ;  /* 0x0000001b001b7308 */ /* 0x000e620000002400 */
[----:B0-----:R-:W-:-:S07]  /*d3a0*/  FSEL R78, R24, -INF , P2 ;  /* 0xff800000184e7808 */ /* 0x001fce0001000000 */
[----:B------:R0:W-:Y:S01]  /*d3b0*/  MUFU.EX2 R14, R77 ;  /* 0x0000004d000e7308 */ /* 0x0001e20000000800 */
[----:B------:R-:W-:Y:S02]  /*d3c0*/  ISETP.GT.AND P2, PT, R28, 0x40, PT ;  /* 0x000000401c00780c */ /* 0x000fe40003f44270 */
[----:B0-----:R-:W-:-:S05]  /*d3d0*/  FSEL R77, R21, -INF , P1 ;  /* 0xff800000154d7808 */ /* 0x001fca0000800000 */
[----:B------:R-:W0:Y:S01]  /*d3e0*/  MUFU.TANH R62, R62 ;  /* 0x0000003e003e7308 */ /* 0x000e220000002400 */
[----:B------:R-:W-:Y:S02]  /*d3f0*/  ISETP.GT.AND P1, PT, R28, 0x39, PT ;  /* 0x000000391c00780c */ /* 0x000fe40003f24270 */
[----:B------:R-:W-:Y:S02]  /*d400*/  FMNMX.FTZ R7, R77, R36, !PT ;  /* 0x000000244d077209 */ /* 0x000fe40007810000 */
[----:B--2---:R-:W-:Y:S02]  /*d410*/  FSEL R25, R25, -INF , P1 ;  /* 0xff80000019197808 */ /* 0x004fe40000800000 */
[----:B------:R-:W-:Y:S01]  /*d420*/  FMNMX.FTZ R36, R78, R7, !PT ;  /* 0x000000074e247209 */ /* 0x000fe20007810000 */
[----:B------:R-:W2:Y:S01]  /*d430*/  MUFU.TANH R63, R63 ;  /* 0x0000003f003f7308 */ /* 0x000ea20000002400 */
[----:B------:R-:W-:Y:S02]  /*d440*/  ISETP.GT.AND P1, PT, R28, 0x41, PT ;  /* 0x000000411c00780c */ /* 0x000fe40003f24270 */
[----:B---3--:R-:W-:-:S02]  /*d450*/  FSEL R26, R26, -INF , P2 ;  /* 0xff8000001a1a7808 */ /* 0x008fc40001000000 */
[----:B------:R-:W-:-:S03]  /*d460*/  FMNMX.FTZ R7, R25, R36, !PT ;  /* 0x0000002419077209 */ /* 0x000fc60007810000 */
[----:B------:R-:W3:Y:S01]  /*d470*/  MUFU.TANH R64, R64 ;  /* 0x0000004000407308 */ /* 0x000ee20000002400 */
[----:B------:R-:W-:Y:S01]  /*d480*/  FFMA.FTZ R36, R38, UR47, -R74 ;  /* 0x0000002f26247c23 */ /* 0x000fe2000801084a */
[----:B------:R-:W-:Y:S01]  /*d490*/  ISETP.GT.AND P2, PT, R28, 0x48, PT ;  /* 0x000000481c00780c */ /* 0x000fe20003f44270 */
[----:B------:R-:W-:Y:S01]  /*d4a0*/  FMUL.FTZ R67, R69, UR4 ;  /* 0x0000000445437c20 */ /* 0x000fe20008410000 */
[----:B-1----:R-:W-:Y:S02]  /*d4b0*/  FSEL R27, R27, -INF , P1 ;  /* 0xff8000001b1b7808 */ /* 0x002fe40000800000 */
[----:B------:R-:W-:Y:S02]  /*d4c0*/  FMNMX.FTZ R38, R26, R7, !PT ;  /* 0x000000071a267209 */ /* 0x000fe40007810000 */
[----:B------:R-:W1:Y:S01]  /*d4d0*/  MUFU.TANH R65, R65 ;  /* 0x0000004100417308 */ /* 0x000e620000002400 */
[----:B------:R-:W-:Y:S02]  /*d4e0*/  ISETP.GT.AND P1, PT, R28, 0x49, PT ;  /* 0x000000491c00780c */ /* 0x000fe40003f24270 */
[----:B0-----:R-:W-:-:S02]  /*d4f0*/  FSEL R62, R62, -INF , P2 ;  /* 0xff8000003e3e7808 */ /* 0x001fc40001000000 */
[----:B------:R-:W-:-:S03]  /*d500*/  FMNMX.FTZ R7, R27, R38, !PT ;  /* 0x000000261b077209 */ /* 0x000fc60007810000 */
[----:B------:R-:W0:Y:S01]  /*d510*/  MUFU.TANH R66, R66 ;  /* 0x0000004200427308 */ /* 0x000e220000002400 */
[----:B------:R-:W-:Y:S01]  /*d520*/  FFMA.FTZ R38, R40, UR47, -R74 ;  /* 0x0000002f28267c23 */ /* 0x000fe2000801084a */
[----:B------:R-:W-:Y:S01]  /*d530*/  ISETP.GT.AND P2, PT, R28, 0x50, PT ;  /* 0x000000501c00780c */ /* 0x000fe20003f44270 */
[----:B------:R-:W-:Y:S01]  /*d540*/  FMUL.FTZ R69, R73, UR4 ;  /* 0x0000000449457c20 */ /* 0x000fe20008410000 */
[----:B--2---:R-:W-:Y:S02]  /*d550*/  FSEL R63, R63, -INF , P1 ;  /* 0xff8000003f3f7808 */ /* 0x004fe40000800000 */
[----:B------:R-:W-:Y:S02]  /*d560*/  FMNMX.FTZ R40, R62, R7, !PT ;  /* 0x000000073e287209 */ /* 0x000fe40007810000 */
[----:B------:R-:W-:Y:S01]  /*d570*/  MUFU.TANH R67, R67 ;  /* 0x0000004300437308 */ /* 0x000fe20000002400 */
[----:B------:R-:W-:Y:S01]  /*d580*/  ISETP.GT.AND P1, PT, R28, 0x51, PT ;  /* 0x000000511c00780c */ /* 0x000fe20003f24270 */
[----:B------:R-:W-:Y:S01]  /*d590*/  FMUL.FTZ R70, R76, UR4 ;  /* 0x000000044c467c20 */ /* 0x000fe20008410000 */
[----:B---3--:R-:W-:-:S02]  /*d5a0*/  FSEL R64, R64, -INF , P2 ;  /* 0xff80000040407808 */ /* 0x008fc40001000000 */
[----:B------:R-:W-:-:S03]  /*d5b0*/  FMNMX.FTZ R7, R63, R40, !PT ;  /* 0x000000283f077209 */ /* 0x000fc60007810000 */
[----:B------:R-:W2:Y:S01]  /*d5c0*/  MUFU.TANH R68, R68 ;  /* 0x0000004400447308 */ /* 0x000ea20000002400 */
[----:B------:R-:W-:Y:S02]  /*d5d0*/  ISETP.GT.AND P2, PT, R28, 0x58, PT ;  /* 0x000000581c00780c */ /* 0x000fe40003f44270 */
[----:B-1----:R-:W-:Y:S02]  /*d5e0*/  FSEL R65, R65, -INF , P1 ;  /* 0xff80000041417808 */ /* 0x002fe40000800000 */
[----:B------:R-:W-:-:S03]  /*d5f0*/  FMNMX.FTZ R40, R64, R7, !PT ;  /* 0x0000000740287209 */ /* 0x000fc60007810000 */
[----:B------:R-:W1:Y:S01]  /*d600*/  MUFU.TANH R69, R69 ;  /* 0x0000004500457308 */ /* 0x000e620000002400 */
[----:B------:R-:W-:Y:S02]  /*d610*/  ISETP.GT.AND P1, PT, R28, 0x59, PT ;  /* 0x000000591c00780c */ /* 0x000fe40003f24270 */
[----:B------:R-:W-:-:S05]  /*d620*/  FMNMX.FTZ R40, R65, R40, !PT ;  /* 0x0000002841287209 */ /* 0x000fca0007810000 */
[----:B------:R-:W3:Y:S01]  /*d630*/  MUFU.TANH R70, R70 ;  /* 0x0000004600467308 */ /* 0x000ee20000002400 */
[----:B------:R-:W-:-:S07]  /*d640*/  FMUL.FTZ R73, R81, UR4 ;  /* 0x0000000451497c20 */ /* 0x000fce0008410000 */
[----:B------:R0:W-:Y:S02]  /*d650*/  MUFU.EX2 R20, R79 ;  /* 0x0000004f00147308 */ /* 0x0001e40000000800 */
[----:B0-----:R-:W-:-:S06]  /*d660*/  FSEL R79, R66, -INF , P2 ;  /* 0xff800000424f7808 */ /* 0x001fcc0001000000 */
[----:B------:R-:W0:Y:S01]  /*d670*/  MUFU.TANH R71, R71 ;  /* 0x0000004700477308 */ /* 0x000e220000002400 */
[----:B------:R-:W-:Y:S02]  /*d680*/  ISETP.GT.AND P2, PT, R28, 0x60, PT ;  /* 0x000000601c00780c */ /* 0x000fe40003f44270 */
[----:B------:R-:W-:-:S05]  /*d690*/  FMNMX.FTZ R7, R79, R40, !PT ;  /* 0x000000284f077209 */ /* 0x000fca0007810000 */
[----:B------:R5:W-:Y:S01]  /*d6a0*/  MUFU.EX2 R24, R80 ;  /* 0x0000005000187308 */ /* 0x000be20000000800 */
[----:B--2---:R-:W-:Y:S01]  /*d6b0*/  FSEL R81, R68, -INF , P2 ;  /* 0xff80000044517808 */ /* 0x004fe20001000000 */
[----:B------:R-:W-:Y:S01]  /*d6c0*/  FMUL.FTZ R75, R84, UR4 ;  /* 0x00000004544b7c20 */ /* 0x000fe20008410000 */
[----:B-----5:R-:W-:-:S05]  /*d6d0*/  FSEL R80, R67, -INF , P1 ;  /* 0xff80000043507808 */ /* 0x020fca0000800000 */
[----:B------:R-:W2:Y:S01]  /*d6e0*/  MUFU.TANH R72, R72 ;  /* 0x0000004800487308 */ /* 0x000ea20000002400 */
[----:B------:R-:W-:Y:S02]  /*d6f0*/  ISETP.GT.AND P1, PT, R28, 0x61, PT ;  /* 0x000000611c00780c */ /* 0x000fe40003f24270 */
[----:B------:R-:W-:Y:S01]  /*d700*/  FMNMX.FTZ R66, R80, R7, !PT ;  /* 0x0000000750427209 */ /* 0x000fe20007810000 */
[----:B------:R-:W-:Y:S01]  /*d710*/  FMUL.FTZ R76, R85, UR4 ;  /* 0x00000004554c7c20 */ /* 0x000fe20008410000 */
[C---:B------:R-:W-:Y:S02]  /*d720*/  ISETP.GT.AND P2, PT, R28.reuse, 0x68, PT ;  /* 0x000000681c00780c */ /* 0x040fe40003f44270 */
[----:B-1----:R-:W-:Y:S01]  /*d730*/  FSEL R69, R69, -INF , P1 ;  /* 0xff80000045457808 */ /* 0x002fe20000800000 */
[----:B------:R-:W1:Y:S01]  /*d740*/  MUFU.TANH R73, R73 ;  /* 0x0000004900497308 */ /* 0x000e620000002400 */
[----:B------:R-:W-:Y:S02]  /*d750*/  FMNMX.FTZ R66, R81, R66, !PT ;  /* 0x0000004251427209 */ /* 0x000fe40007810000 */
[----:B------:R-:W-:-:S02]  /*d760*/  ISETP.GT.AND P1, PT, R28, 0x69, PT ;  /* 0x000000691c00780c */ /* 0x000fc40003f24270 */
[----:B---3--:R-:W-:Y:S02]  /*d770*/  FSEL R70, R70, -INF , P2 ;  /* 0xff80000046467808 */ /* 0x008fe40001000000 */
[----:B------:R-:W-:Y:S01]  /*d780*/  FMNMX.FTZ R7, R69, R66, !PT ;  /* 0x0000004245077209 */ /* 0x000fe20007810000 */
[----:B------:R-:W3:Y:S01]  /*d790*/  MUFU.TANH R75, R75 ;  /* 0x0000004b004b7308 */ /* 0x000ee20000002400 */
[----:B------:R-:W-:Y:S02]  /*d7a0*/  ISETP.GT.AND P2, PT, R28, 0x70, PT ;  /* 0x000000701c00780c */ /* 0x000fe40003f44270 */
[----:B0-----:R-:W-:Y:S02]  /*d7b0*/  FSEL R71, R71, -INF , P1 ;  /* 0xff80000047477808 */ /* 0x001fe40000800000 */
[----:B------:R-:W-:-:S03]  /*d7c0*/  FMNMX.FTZ R66, R70, R7, !PT ;  /* 0x0000000746427209 */ /* 0x000fc60007810000 */
[----:B------:R-:W0:Y:S01]  /*d7d0*/  MUFU.TANH R76, R76 ;  /* 0x0000004c004c7308 */ /* 0x000e220000002400 */
[----:B------:R-:W-:Y:S02]  /*d7e0*/  ISETP.GT.AND P1, PT, R28, 0x71, PT ;  /* 0x000000711c00780c */ /* 0x000fe40003f24270 */
[----:B--2---:R-:W-:Y:S02]  /*d7f0*/  FSEL R72, R72, -INF , P2 ;  /* 0xff80000048487808 */ /* 0x004fe40001000000 */
[----:B------:R-:W-:Y:S02]  /*d800*/  FMNMX.FTZ R7, R71, R66, !PT ;  /* 0x0000004247077209 */ /* 0x000fe40007810000 */
[----:B------:R-:W-:Y:S02]  /*d810*/  ISETP.GT.AND P2, PT, R28, 0x78, PT ;  /* 0x000000781c00780c */ /* 0x000fe40003f44270 */
[----:B-1----:R-:W-:Y:S02]  /*d820*/  FSEL R73, R73, -INF , P1 ;  /* 0xff80000049497808 */ /* 0x002fe40000800000 */
[----:B------:R-:W-:-:S02]  /*d830*/  FMNMX.FTZ R66, R72, R7, !PT ;  /* 0x0000000748427209 */ /* 0x000fc40007810000 */
[----:B------:R-:W-:Y:S02]  /*d840*/  ISETP.GT.AND P1, PT, R28, 0x79, PT ;  /* 0x000000791c00780c */ /* 0x000fe40003f24270 */
[----:B---3--:R-:W-:Y:S02]  /*d850*/  FSEL R75, R75, -INF , P2 ;  /* 0xff8000004b4b7808 */ /* 0x008fe40001000000 */
[----:B------:R-:W-:Y:S02]  /*d860*/  FMNMX.FTZ R66, R73, R66, !PT ;  /* 0x0000004249427209 */ /* 0x000fe40007810000 */
[----:B0-----:R-:W-:Y:S02]  /*d870*/  FSEL R76, R76, -INF , P1 ;  /* 0xff8000004c4c7808 */ /* 0x001fe40000800000 */
[----:B------:R-:W-:-:S04]  /*d880*/  FMNMX.FTZ R7, R75, R66, !PT ;  /* 0x000000424b077209 */ /* 0x000fc80007810000 */
[----:B------:R-:W-:-:S05]  /*d890*/  FMNMX.FTZ R7, R76, R7, !PT ;  /* 0x000000074c077209 */ /* 0x000fca0007810000 */
[----:B------:R-:W0:Y:S02]  /*d8a0*/  SHFL.BFLY PT, R28, R7, 0x2, 0x1f ;  /* 0x0c401f00071c7f89 */ /* 0x000e2400000e0000 */
[----:B0-----:R-:W-:-:S05]  /*d8b0*/  FMNMX.FTZ R28, R7, R28, !PT ;  /* 0x0000001c071c7209 */ /* 0x001fca0007810000 */
[----:B------:R-:W0:Y:S01]  /*d8c0*/  SHFL.BFLY PT, R7, R28, 0x1, 0x1f ;  /* 0x0c201f001c077f89 */ /* 0x000e2200000e0000 */
[--C-:B------:R-:W-:Y:S01]  /*d8d0*/  FFMA.FTZ R67, R46, UR47, -R74.reuse ;  /* 0x0000002f2e437c23 */ /* 0x100fe2000801084a */
[----:B------:R-:W-:Y:S01]  /*d8e0*/  FFMA.FTZ R46, R56, UR47, -R74 ;  /* 0x0000002f382e7c23 */ /* 0x000fe2000801084a */
[----:B------:R-:W-:Y:S01]  /*d8f0*/  MUFU.EX2 R29, R29 ;  /* 0x0000001d001d7308 */ /* 0x000fe20000000800 */
[----:B0-----:R-:W-:-:S04]  /*d900*/  FMNMX.FTZ R7, R28, R7, !PT ;  /* 0x000000071c077209 */ /* 0x001fc80007810000 */
[C---:B------:R-:W-:Y:S01]  /*d910*/  FSETP.NEU.FTZ.AND P1, PT, R7.reuse, -INF , PT ;  /* 0xff8000000700780b */ /* 0x040fe20003f3d000 */
[----:B------:R-:W-:-:S05]  /*d920*/  FMUL.FTZ R56, R7, UR47 ;  /* 0x0000002f07387c20 */ /* 0x000fca0008410000 */
[----:B------:R-:W-:-:S05]  /*d930*/  FSEL R56, R56, RZ, P1 ;  /* 0x000000ff38387208 */ /* 0x000fca0000800000 */
[--C-:B------:R-:W-:Y:S01]  /*d940*/  FFMA.FTZ R3, R3, UR47, -R56.reuse ;  /* 0x0000002f03037c23 */ /* 0x100fe20008010838 */
[--C-:B------:R-:W-:Y:S01]  /*d950*/  FFMA.FTZ R4, R4, UR47, -R56.reuse ;  /* 0x0000002f04047c23 */ /* 0x100fe20008010838 */
[----:B------:R-:W-:Y:S01]  /*d960*/  FFMA.FTZ R5, R5, UR47, -R56 ;  /* 0x0000002f05057c23 */ /* 0x000fe20008010838 */
[----:B------:R-:W-:Y:S01]  /*d970*/  MUFU.EX2 R30, R30 ;  /* 0x0000001e001e7308 */ /* 0x000fe20000000800 */
[----:B------:R-:W-:Y:S01]  /*d980*/  FFMA.FTZ R21, R39, UR47, -R74 ;  /* 0x0000002f27157c23 */ /* 0x000fe2000801084a */
[----:B------:R-:W-:Y:S01]  /*d990*/  FFMA.FTZ R6, R6, UR47, -R56 ;  /* 0x0000002f06067c23 */ /* 0x000fe20008010838 */
[--C-:B------:R-:W-:Y:S01]  /*d9a0*/  FFMA.FTZ R39, R41, UR47, -R74.reuse ;  /* 0x0000002f29277c23 */ /* 0x100fe2000801084a */
[----:B------:R-:W-:-:S04]  /*d9b0*/  FFMA.FTZ R41, R45, UR47, -R74 ;  /* 0x0000002f2d297c23 */ /* 0x000fc8000801084a */
[----:B------:R-:W-:Y:S01]  /*d9c0*/  MUFU.EX2 R3, R3 ;  /* 0x0000000300037308 */ /* 0x000fe20000000800 */
[--C-:B------:R-:W-:Y:S01]  /*d9d0*/  FFMA.FTZ R45, R49, UR47, -R74.reuse ;  /* 0x0000002f312d7c23 */ /* 0x100fe2000801084a */
[----:B------:R-:W-:-:S06]  /*d9e0*/  FFMA.FTZ R49, R52, UR47, -R74 ;  /* 0x0000002f34317c23 */ /* 0x000fcc000801084a */
[----:B------:R-:W0:Y:S01]  /*d9f0*/  MUFU.EX2 R4, R4 ;  /* 0x0000000400047308 */ /* 0x000e220000000800 */
[----:B------:R-:W-:Y:S01]  /*da00*/  FFMA.FTZ R33, R33, UR47, -R56 ;  /* 0x0000002f21217c23 */ /* 0x000fe20008010838 */
[--C-:B------:R-:W-:Y:S01]  /*da10*/  FFMA.FTZ R52, R53, UR47, -R74.reuse ;  /* 0x0000002f35347c23 */ /* 0x100fe2000801084a */
[----:B------:R-:W-:-:S05]  /*da20*/  FFMA.FTZ R47, R47, UR47, -R74 ;  /* 0x0000002f2f2f7c23 */ /* 0x000fca000801084a */
[----:B------:R-:W-:Y:S01]  /*da30*/  MUFU.EX2 R31, R31 ;  /* 0x0000001f001f7308 */ /* 0x000fe20000000800 */
[--C-:B------:R-:W-:Y:S01]  /*da40*/  FFMA.FTZ R53, R55, UR47, -R74.reuse ;  /* 0x0000002f37357c23 */ /* 0x100fe2000801084a */
[----:B------:R-:W-:-:S06]  /*da50*/  FFMA.FTZ R55, R58, UR47, -R74 ;  /* 0x0000002f3a377c23 */ /* 0x000fcc000801084a */
[----:B------:R-:W1:Y:S01]  /*da60*/  MUFU.EX2 R5, R5 ;  /* 0x0000000500057308 */ /* 0x000e620000000800 */
[----:B------:R-:W-:Y:S01]  /*da70*/  FFMA.FTZ R43, R43, UR47, -R74 ;  /* 0x0000002f2b2b7c23 */ /* 0x000fe2000801084a */
[----:B------:R-:W-:Y:S01]  /*da80*/  FFMA.FTZ R58, R9, UR47, -R56 ;  /* 0x0000002f093a7c23 */ /* 0x000fe20008010838 */
[----:B------:R-:W-:-:S05]  /*da90*/  FFMA.FTZ R68, R48, UR47, -R74 ;  /* 0x0000002f30447c23 */ /* 0x000fca000801084a */
[----:B------:R-:W2:Y:S01]  /*daa0*/  MUFU.EX2 R6, R6 ;  /* 0x0000000600067308 */ /* 0x000ea20000000800 */
[----:B------:R-:W-:Y:S01]  /*dab0*/  FFMA.FTZ R48, R54, UR47, -R74 ;  /* 0x0000002f36307c23 */ /* 0x000fe2000801084a */
[----:B------:R-:W-:Y:S01]  /*dac0*/  FFMA.FTZ R9, R13, UR47, -R56 ;  /* 0x0000002f0d097c23 */ /* 0x000fe20008010838 */
[--C-:B------:R-:W-:Y:S01]  /*dad0*/  FFMA.FTZ R42, R42, UR47, -R74.reuse ;  /* 0x0000002f2a2a7c23 */ /* 0x100fe2000801084a */
[--C-:B------:R-:W-:Y:S01]  /*dae0*/  FFMA.FTZ R44, R44, UR47, -R74.reuse ;  /* 0x0000002f2c2c7c23 */ /* 0x100fe2000801084a */
[----:B------:R-:W-:-:S03]  /*daf0*/  FFMA.FTZ R50, R50, UR47, -R74 ;  /* 0x0000002f32327c23 */ /* 0x000fc6000801084a */
[----:B------:R3:W-:Y:S01]  /*db00*/  MUFU.EX2 R66, R47 ;  /* 0x0000002f00427308 */ /* 0x0007e20000000800 */
[--C-:B------:R-:W-:Y:S01]  /*db10*/  FFMA.FTZ R51, R51, UR47, -R74.reuse ;  /* 0x0000002f33337c23 */ /* 0x100fe2000801084a */
[----:B------:R-:W-:Y:S01]  /*db20*/  FFMA.FTZ R54, R59, UR47, -R74 ;  /* 0x0000002f3b367c23 */ /* 0x000fe2000801084a */
[----:B------:R-:W-:Y:S01]  /*db30*/  FFMA.FTZ R28, R35, UR47, -R56 ;  /* 0x0000002f231c7c23 */ /* 0x000fe20008010838 */
[----:B------:R-:W-:Y:S02]  /*db40*/  IMAD.U32 R13, RZ, RZ, UR40 ;  /* 0x00000028ff0d7e24 */ /* 0x000fe4000f8e00ff */
[--C-:B------:R-:W-:Y:S02]  /*db50*/  FFMA.FTZ R61, R61, UR47, -R74.reuse ;  /* 0x0000002f3d3d7c23 */ /* 0x100fe4000801084a */
[----:B------:R-:W5:Y:S01]  /*db60*/  MUFU.EX2 R33, R33 ;  /* 0x0000002100217308 */ /* 0x000f620000000800 */
[----:B---3--:R-:W-:Y:S01]  /*db70*/  FFMA.FTZ R47, R57, UR47, -R74 ;  /* 0x0000002f392f7c23 */ /* 0x008fe2000801084a */
[--C-:B------:R-:W-:Y:S01]  /*db80*/  FFMA.FTZ R57, R32, UR47, -R56.reuse ;  /* 0x0000002f20397c23 */ /* 0x100fe20008010838 */
[----:B------:R-:W-:Y:S01]  /*db90*/  FFMA.FTZ R35, R26, UR47, -R56 ;  /* 0x0000002f1a237c23 */ /* 0x000fe20008010838 */
[----:B0-----:R-:W-:-:S04]  /*dba0*/  FADD.FTZ R26, R3, R4 ;  /* 0x00000004031a7221 */ /* 0x001fc80000010000 */
[----:B------:R0:W-:Y:S01]  /*dbb0*/  MUFU.EX2 R40, R43 ;  /* 0x0000002b00287308 */ /* 0x0001e20000000800 */
[----:B------:R-:W-:Y:S01]  /*dbc0*/  FFMA.FTZ R32, R15, UR47, -R56 ;  /* 0x0000002f0f207c23 */ /* 0x000fe20008010838 */
[----:B------:R-:W-:Y:S01]  /*dbd0*/  PRMT R0, R13, 0x654, R0 ;  /* 0x000006540d007816 */ /* 0x000fe20000000000 */
[----:B-1----:R-:W-:-:S05]  /*dbe0*/  FADD.FTZ R13, R5, R26 ;  /* 0x0000001a050d7221 */ /* 0x002fca0000010000 */
[----:B------:R-:W1:Y:S01]  /*dbf0*/  MUFU.EX2 R58, R58 ;  /* 0x0000003a003a7308 */ /* 0x000e620000000800 */
[----:B0-----:R-:W-:Y:S01]  /*dc00*/  FFMA.FTZ R43, R60, UR47, -R74 ;  /* 0x0000002f3c2b7c23 */ /* 0x001fe2000801084a */
[----:B------:R-:W-:Y:S01]  /*dc10*/  FADD.FTZ R74, R29, R30 ;  /* 0x0000001e1d4a7221 */ /* 0x000fe20000010000 */
[--C-:B------:R-:W-:Y:S01]  /*dc20*/  FFMA.FTZ R60, R11, UR47, -R56.reuse ;  /* 0x0000002f0b3c7c23 */ /* 0x100fe20008010838 */
[--C-:B------:R-:W-:Y:S01]  /*dc30*/  FFMA.FTZ R59, R78, UR47, -R56.reuse ;  /* 0x0000002f4e3b7c23 */ /* 0x100fe20008010838 */
[----:B------:R-:W-:Y:S01]  /*dc40*/  FFMA.FTZ R82, R27, UR47, -R56 ;  /* 0x0000002f1b527c23 */ /* 0x000fe20008010838 */
[----:B------:R-:W-:Y:S02]  /*dc50*/  FADD.FTZ R15, R31, R74 ;  /* 0x0000004a1f0f7221 */ /* 0x000fe40000010000 */
[----:B------:R-:W0:Y:S01]  /*dc60*/  MUFU.EX2 R57, R57 ;  /* 0x0000003900397308 */ /* 0x000e220000000800 */
[----:B--2---:R-:W-:Y:S01]  /*dc70*/  FADD.FTZ R26, R6, R13 ;  /* 0x0000000d061a7221 */ /* 0x004fe20000010000 */
[----:B------:R-:W-:-:S06]  /*dc80*/  FADD.FTZ R15, R10, R15 ;  /* 0x0000000f0a0f7221 */ /* 0x000fcc0000010000 */
[----:B------:R-:W-:Y:S01]  /*dc90*/  MUFU.EX2 R36, R36 ;  /* 0x0000002400247308 */ /* 0x000fe20000000800 */
[----:B------:R-:W-:Y:S01]  /*dca0*/  FADD.FTZ R15, R12, R15 ;  /* 0x0000000f0c0f7221 */ /* 0x000fe20000010000 */
[----:B-----5:R-:W-:-:S06]  /*dcb0*/  FADD.FTZ R13, R33, R26 ;  /* 0x0000001a210d7221 */ /* 0x020fcc0000010000 */
[----:B------:R-:W-:Y:S01]  /*dcc0*/  MUFU.EX2 R38, R38 ;  /* 0x0000002600267308 */ /* 0x000fe20000000800 */
[--C-:B------:R-:W-:Y:S01]  /*dcd0*/  FFMA.FTZ R78, R25, UR47, -R56.reuse ;  /* 0x0000002f194e7c23 */ /* 0x100fe20008010838 */
[--C-:B------:R-:W-:Y:S01]  /*dce0*/  FFMA.FTZ R62, R62, UR47, -R56.reuse ;  /* 0x0000002f3e3e7c23 */ /* 0x100fe20008010838 */
[----:B------:R-:W-:Y:S01]  /*dcf0*/  FFMA.FTZ R63, R63, UR47, -R56 ;  /* 0x0000002f3f3f7c23 */ /* 0x000fe20008010838 */
[----:B------:R2:W-:Y:S04]  /*dd00*/  SYNCS.ARRIVE.TRANS64.RED.A1T0 RZ, [R0+URZ], RZ ;  /* 0x000000ff00ff79a7 */ /* 0x0005e8000810043f */
[----:B------:R-:W3:Y:S01]  /*dd10*/  MUFU.EX2 R60, R60 ;  /* 0x0000003c003c7308 */ /* 0x000ee20000000800 */
[----:B------:R-:W-:Y:S01]  /*dd20*/  FADD.FTZ R25, R14, R15 ;  /* 0x0000000f0e197221 */ /* 0x000fe20000010000 */
[----:B-1----:R-:W-:Y:S01]  /*dd30*/  FADD.FTZ R26, R58, R13 ;  /* 0x0000000d3a1a7221 */ /* 0x002fe20000010000 */
[----:B------:R-:W-:-:S02]  /*dd40*/  F2FP.BF16.F32.PACK_AB R13, R30, R29 ;  /* 0x0000001d1e0d723e */ /* 0x000fc400000010ff */
[----:B------:R-:W-:Y:S01]  /*dd50*/  FADD.FTZ R29, R20, R25 ;  /* 0x00000019141d7221 */ /* 0x000fe20000010000 */
[----:B0-----:R-:W-:Y:S01]  /*dd60*/  FADD.FTZ R27, R57, R26 ;  /* 0x0000001a391b7221 */ /* 0x001fe20000010000 */
[----:B------:R-:W-:Y:S02]  /*dd70*/  F2FP.BF16.F32.PACK_AB R25, R14, R12 ;  /* 0x0000000c0e19723e */ /* 0x000fe400000010ff */
[----:B------:R-:W-:Y:S01]  /*dd80*/  FADD.FTZ R14, R24, R29 ;  /* 0x0000001d180e7221 */ /* 0x000fe20000010000 */
[----:B---3--:R-:W-:Y:S01]  /*dd90*/  FADD.FTZ R29, R60, R27 ;  /* 0x0000001b3c1d7221 */ /* 0x008fe20000010000 */
[----:B------:R-:W-:Y:S02]  /*dda0*/  F2FP.BF16.F32.PACK_AB R27, R24, R20 ;  /* 0x00000014181b723e */ /* 0x000fe400000010ff */
[----:B------:R-:W-:Y:S02]  /*ddb0*/  F2FP.BF16.F32.PACK_AB R24, R58, R33 ;  /* 0x000000213a18723e */ /* 0x000fe400000010ff */
[----:B------:R-:W3:Y:S01]  /*ddc0*/  LDL R33, [R1+0x80] ;  /* 0x0000800001217983 */ /* 0x000ee20000100800 */
[----:B------:R-:W0:Y:S01]  /*ddd0*/  MUFU.EX2 R28, R28 ;  /* 0x0000001c001c7308 */ /* 0x000e220000000800 */
[----:B------:R-:W-:-:S07]  /*dde0*/  FFMA.FTZ R11, R34, UR47, -R56 ;  /* 0x0000002f220b7c23 */ /* 0x000fce0008010838 */
[----:B------:R-:W1:Y:S01]  /*ddf0*/  MUFU.EX2 R21, R21 ;  /* 0x0000001500157308 */ /* 0x000e620000000800 */
[----:B------:R-:W-:-:S07]  /*de00*/  FFMA.FTZ R34, R37, UR47, -R56 ;  /* 0x0000002f25227c23 */ /* 0x000fce0008010838 */
[----:B------:R-:W5:Y:S01]  /*de10*/  MUFU.EX2 R9, R9 ;  /* 0x0000000900097308 */ /* 0x000f620000000800 */
[----:B------:R-:W-:-:S07]  /*de20*/  FFMA.FTZ R37, R77, UR47, -R56 ;  /* 0x0000002f4d257c23 */ /* 0x000fce0008010838 */
[----:B------:R-:W4:Y:S01]  /*de30*/  MUFU.EX2 R11, R11 ;  /* 0x0000000b000b7308 */ /* 0x000f220000000800 */
[----:B------:R-:W-:Y:S01]  /*de40*/  F2FP.BF16.F32.PACK_AB R12, R4, R3 ;  /* 0x00000003040c723e */ /* 0x000fe200000010ff */
[----:B0-----:R-:W-:Y:S01]  /*de50*/  FADD.FTZ R4, R28, R29 ;  /* 0x0000001d1c047221 */ /* 0x001fe20000010000 */
[----:B------:R-:W-:-:S05]  /*de60*/  F2FP.BF16.F32.PACK_AB R15, R10, R31 ;  /* 0x0000001f0a0f723e */ /* 0x000fca00000010ff */
[----:B------:R-:W0:Y:S01]  /*de70*/  MUFU.EX2 R32, R32 ;  /* 0x0000002000207308 */ /* 0x000e220000000800 */
[----:B-1----:R-:W-:-:S07]  /*de80*/  FADD.FTZ R31, R21, R14 ;  /* 0x0000000e151f7221 */ /* 0x002fce0000010000 */
[----:B------:R-:W1:Y:S01]  /*de90*/  MUFU.EX2 R39, R39 ;  /* 0x0000002700277308 */ /* 0x000e620000000800 */
[----:B-----5:R-:W-:Y:S01]  /*dea0*/  FADD.FTZ R4, R9, R4 ;  /* 0x0000000409047221 */ /* 0x020fe20000010000 */
[----:B------:R-:W-:-:S06]  /*deb0*/  FADD.FTZ R31, R36, R31 ;  /* 0x0000001f241f7221 */ /* 0x000fcc0000010000 */
[----:B------:R-:W5:Y:S01]  /*dec0*/  MUFU.EX2 R34, R34 ;  /* 0x0000002200227308 */ /* 0x000f620000000800 */
[----:B------:R-:W-:Y:S01]  /*ded0*/  F2FP.BF16.F32.PACK_AB R14, R6, R5 ;  /* 0x00000005060e723e */ /* 0x000fe200000010ff */
[----:B----4-:R-:W-:-:S06]  /*dee0*/  FADD.FTZ R5, R11, R4 ;  /* 0x000000040b057221 */ /* 0x010fcc0000010000 */
[----:B------:R-:W4:Y:S01]  /*def0*/  MUFU.EX2 R37, R37 ;  /* 0x0000002500257308 */ /* 0x000f220000000800 */
[----:B------:R-:W-:-:S07]  /*df00*/  FADD.FTZ R6, R38, R31 ;  /* 0x0000001f26067221 */ /* 0x000fce0000010000 */
[----:B------:R-:W2:Y:S01]  /*df10*/  MUFU.EX2 R42, R42 ;  /* 0x0000002a002a7308 */ /* 0x000ea20000000800 */
[----:B0-----:R-:W-:Y:S01]  /*df20*/  FADD.FTZ R5, R32, R5 ;  /* 0x0000000520057221 */ /* 0x001fe20000010000 */
[----:B-1----:R-:W-:-:S06]  /*df30*/  FADD.FTZ R31, R39, R6 ;  /* 0x00000006271f7221 */ /* 0x002fcc0000010000 */
[----:B------:R-:W0:Y:S08]  /*df40*/  MUFU.EX2 R59, R59 ;  /* 0x0000003b003b7308 */ /* 0x000e300000000800 */
[----:B------:R-:W1:Y:S01]  /*df50*/  MUFU.EX2 R41, R41 ;  /* 0x0000002900297308 */ /* 0x000e620000000800 */
[----:B------:R-:W-:Y:S01]  /*df60*/  F2FP.BF16.F32.PACK_AB R29, R36, R21 ;  /* 0x00000015241d723e */ /* 0x000fe200000010ff */
[----:B-----5:R-:W-:-:S06]  /*df70*/  FADD.FTZ R6, R34, R5 ;  /* 0x0000000522067221 */ /* 0x020fcc0000010000 */
[----:B------:R-:W5:Y:S01]  /*df80*/  MUFU.EX2 R78, R78 ;  /* 0x0000004e004e7308 */ /* 0x000f620000000800 */
[----:B------:R-:W-:-:S07]  /*df90*/  FADD.FTZ R21, R40, R31 ;  /* 0x0000001f28157221 */ /* 0x000fce0000010000 */
[----:B------:R-:W5:Y:S01]  /*dfa0*/  MUFU.EX2 R44, R44 ;  /* 0x0000002c002c7308 */ /* 0x000f620000000800 */
[----:B----4-:R-:W-:Y:S01]  /*dfb0*/  FADD.FTZ R6, R37, R6 ;  /* 0x0000000625067221 */ /* 0x010fe20000010000 */
[----:B--2---:R-:W-:-:S06]  /*dfc0*/  FADD.FTZ R20, R42, R21 ;  /* 0x000000152a147221 */ /* 0x004fcc0000010000 */
[----:B------:R-:W2:Y:S01]  /*dfd0*/  MUFU.EX2 R35, R35 ;  /* 0x0000002300237308 */ /* 0x000ea20000000800 */
[----:B------:R-:W-:Y:S01]  /*dfe0*/  F2FP.BF16.F32.PACK_AB R28, R9, R28 ;  /* 0x0000001c091c723e */ /* 0x000fe200000010ff */
[----:B0-----:R-:W-:-:S06]  /*dff0*/  FADD.FTZ R5, R59, R6 ;  /* 0x000000063b057221 */ /* 0x001fcc0000010000 */
[----:B------:R-:W0:Y:S01]  /*e000*/  MUFU.EX2 R82, R82 ;  /* 0x0000005200527308 */ /* 0x000e220000000800 */
[----:B-1----:R-:W-:-:S07]  /*e010*/  FADD.FTZ R9, R41, R20 ;  /* 0x0000001429097221 */ /* 0x002fce0000010000 */
[----:B------:R-:W1:Y:S01]  /*e020*/  MUFU.EX2 R67, R67 ;  /* 0x0000004300437308 */ /* 0x000e620000000800 */
[----:B------:R-:W-:Y:S01]  /*e030*/  FFMA.FTZ R64, R64, UR47, -R56 ;  /* 0x0000002f40407c23 */ /* 0x000fe20008010838 */
[----:B-----5:R-:W-:-:S06]  /*e040*/  FADD.FTZ R6, R78, R5 ;  /* 0x000000054e067221 */ /* 0x020fcc0000010000 */
[----:B------:R-:W4:Y:S01]  /*e050*/  MUFU.EX2 R0, R62 ;  /* 0x0000003e00007308 */ /* 0x000f220000000800 */
[----:B------:R-:W-:Y:S01]  /*e060*/  FFMA.FTZ R65, R65, UR47, -R56 ;  /* 0x0000002f41417c23 */ /* 0x000fe20008010838 */
[----:B------:R-:W-:-:S06]  /*e070*/  FADD.FTZ R9, R44, R9 ;  /* 0x000000092c097221 */ /* 0x000fcc0000010000 */
[----:B------:R-:W5:Y:S01]  /*e080*/  MUFU.EX2 R45, R45 ;  /* 0x0000002d002d7308 */ /* 0x000f620000000800 */
[----:B--2---:R-:W-:Y:S01]  /*e090*/  FADD.FTZ R5, R35, R6 ;  /* 0x0000000623057221 */ /* 0x004fe20000010000 */
[----:B------:R-:W-:-:S06]  /*e0a0*/  FADD.FTZ R6, R66, R9 ;  /* 0x0000000942067221 */ /* 0x000fcc0000010000 */
[----:B------:R-:W2:Y:S01]  /*e0b0*/  MUFU.EX2 R63, R63 ;  /* 0x0000003f003f7308 */ /* 0x000ea20000000800 */
[----:B------:R-:W-:-:S07]  /*e0c0*/  FFMA.FTZ R79, R79, UR47, -R56 ;  /* 0x0000002f4f4f7c23 */ /* 0x000fce0008010838 */
[----:B------:R-:W2:Y:S01]  /*e0d0*/  MUFU.EX2 R68, R68 ;  /* 0x0000004400447308 */ /* 0x000ea20000000800 */
[----:B0-----:R-:W-:Y:S01]  /*e0e0*/  FADD.FTZ R5, R82, R5 ;  /* 0x0000000552057221 */ /* 0x001fe20000010000 */
[----:B-1----:R-:W-:-:S06]  /*e0f0*/  FADD.FTZ R6, R67, R6 ;  /* 0x0000000643067221 */ /* 0x002fcc0000010000 */
[----:B------:R-:W-:Y:S01]  /*e100*/  MUFU.EX2 R62, R64 ;  /* 0x00000040003e7308 */ /* 0x000fe20000000800 */
[----:B------:R-:W-:-:S07]  /*e110*/  FFMA.FTZ R80, R80, UR47, -R56 ;  /* 0x0000002f50507c23 */ /* 0x000fce0008010838 */
[----:B------:R-:W0:Y:S01]  /*e120*/  MUFU.EX2 R50, R50 ;  /* 0x0000003200327308 */ /* 0x000e220000000800 */
[----:B------:R-:W-:Y:S01]  /*e130*/  F2FP.BF16.F32.PACK_AB R26, R60, R57 ;  /* 0x000000393c1a723e */ /* 0x000fe200000010ff */
[----:B------:R1:W-:Y:S01]  /*e140*/  STSM.16.M88.4 [R155+0x21800], R12 ;  /* 0x0218000c9b007844 */ /* 0x0003e20000000200 */
[----:B------:R-:W-:-:S05]  /*e150*/  F2FP.BF16.F32.PACK_AB R31, R39, R38 ;  /* 0x00000026271f723e */ /* 0x000fca00000010ff */
[----:B------:R-:W-:Y:S01]  /*e160*/  MUFU.EX2 R65, R65 ;  /* 0x0000004100417308 */ /* 0x000fe20000000800 */
[----:B------:R-:W-:Y:S01]  /*e170*/  F2FP.BF16.F32.PACK_AB R30, R32, R11 ;  /* 0x0000000b201e723e */ /* 0x000fe200000010ff */
[----:B----4-:R-:W-:Y:S01]  /*e180*/  FADD.FTZ R20, R0, R5 ;  /* 0x0000000500147221 */ /* 0x010fe20000010000 */
[----:B------:R-:W-:-:S05]  /*e190*/  FFMA.FTZ R81, R81, UR47, -R56 ;  /* 0x0000002f51517c23 */ /* 0x000fca0008010838 */
[----:B------:R-:W4:Y:S01]  /*e1a0*/  MUFU.EX2 R51, R51 ;  /* 0x0000003300337308 */ /* 0x000f220000000800 */
[----:B-----5:R-:W-:Y:S01]  /*e1b0*/  FADD.FTZ R5, R45, R6 ;  /* 0x000000062d057221 */ /* 0x020fe20000010000 */
[----:B-1----:R-:W-:Y:S02]  /*e1c0*/  F2FP.BF16.F32.PACK_AB R13, R42, R40 ;  /* 0x000000282a0d723e */ /* 0x002fe400000010ff */
[----:B------:R-:W-:Y:S02]  /*e1d0*/  F2FP.BF16.F32.PACK_AB R12, R37, R34 ;  /* 0x00000022250c723e */ /* 0x000fe400000010ff */
[----:B------:R-:W-:Y:S02]  /*e1e0*/  F2FP.BF16.F32.PACK_AB R14, R78, R59 ;  /* 0x0000003b4e0e723e */ /* 0x000fe400000010ff */
[----:B------:R-:W1:Y:S01]  /*e1f0*/  MUFU.EX2 R10, R79 ;  /* 0x0000004f000a7308 */ /* 0x000e620000000800 */
[----:B------:R-:W-:Y:S01]  /*e200*/  F2FP.BF16.F32.PACK_AB R15, R44, R41 ;  /* 0x000000292c0f723e */ /* 0x000fe200000010ff */
[----:B------:R-:W-:Y:S01]  /*e210*/  STSM.16.M88.4 [R98], R24 ;  /* 0x0000001862007844 */ /* 0x000fe20000000200 */
[----:B--2---:R-:W-:-:S05]  /*e220*/  FADD.FTZ R9, R63, R20 ;  /* 0x000000143f097221 */ /* 0x004fca0000010000 */
[----:B------:R-:W2:Y:S01]  /*e230*/  MUFU.EX2 R49, R49 ;  /* 0x0000003100317308 */ /* 0x000ea20000000800 */
[----:B------:R-:W-:Y:S01]  /*e240*/  STSM.16.M88.4 [R96], R28 ;  /* 0x0000001c60007844 */ /* 0x000fe20000000200 */
[----:B------:R-:W-:Y:S01]  /*e250*/  FADD.FTZ R5, R68, R5 ;  /* 0x0000000544057221 */ /* 0x000fe20000010000 */
[----:B------:R-:W5:Y:S02]  /*e260*/  @P4 LDC R11, c[0x0][0x44c] ;  /* 0x00011300ff0b4b82 */ /* 0x000f640000000800 */
[----:B------:R4:W-:Y:S03]  /*e270*/  STSM.16.M88.4 [R95], R12 ;  /* 0x0000000c5f007844 */ /* 0x0009e60000000200 */
[----:B------:R-:W2:Y:S01]  /*e280*/  MUFU.EX2 R3, R80 ;  /* 0x0000005000037308 */ /* 0x000ea20000000800 */
[--C-:B------:R-:W-:Y:S01]  /*e290*/  FFMA.FTZ R69, R69, UR47, -R56.reuse ;  /* 0x0000002f45457c23 */ /* 0x100fe20008010838 */
[----:B0-----:R-:W-:Y:S01]  /*e2a0*/  FADD.FTZ R6, R50, R5 ;  /* 0x0000000532067221 */ /* 0x001fe20000010000 */
[----:B------:R-:W-:Y:S01]  /*e2b0*/  FFMA.FTZ R70, R70, UR47, -R56 ;  /* 0x0000002f46467c23 */ /* 0x000fe20008010838 */
[----:B------:R-:W0:Y:S04]  /*e2c0*/  @P4 LDC R20, c[0x0][0x450] ;  /* 0x00011400ff144b82 */ /* 0x000e280000000800 */
[----:B------:R-:W2:Y:S01]  /*e2d0*/  MUFU.EX2 R52, R52 ;  /* 0x0000003400347308 */ /* 0x000ea20000000800 */
[----:B----4-:R-:W-:Y:S01]  /*e2e0*/  F2FP.BF16.F32.PACK_AB R14, R63, R0 ;  /* 0x000000003f0e723e */ /* 0x010fe200000010ff */
[----:B------:R-:W-:-:S06]  /*e2f0*/  FADD.FTZ R0, R62, R9 ;  /* 0x000000093e007221 */ /* 0x000fcc0000010000 */
[----:B------:R-:W4:Y:S01]  /*e300*/  MUFU.EX2 R81, R81 ;  /* 0x0000005100517308 */ /* 0x000f220000000800 */
[----:B------:R-:W-:Y:S01]  /*e310*/  FADD.FTZ R6, R51, R6 ;  /* 0x0000000633067221 */ /* 0x000fe20000010000 */
[----:B------:R-:W-:-:S06]  /*e320*/  FADD.FTZ R5, R65, R0 ;  /* 0x0000000041057221 */ /* 0x000fcc0000010000 */
[----:B------:R-:W5:Y:S01]  /*e330*/  MUFU.EX2 R48, R48 ;  /* 0x0000003000307308 */ /* 0x000f620000000800 */
[----:B------:R-:W-:Y:S01]  /*e340*/  FFMA.FTZ R71, R71, UR47, -R56 ;  /* 0x0000002f47477c23 */ /* 0x000fe20008010838 */
[----:B-1----:R-:W-:Y:S01]  /*e350*/  FADD.FTZ R0, R10, R5 ;  /* 0x000000050a007221 */ /* 0x002fe20000010000 */
[----:B--2---:R-:W-:-:S05]  /*e360*/  FADD.FTZ R5, R49, R6 ;  /* 0x0000000631057221 */ /* 0x004fca0000010000 */
[----:B------:R-:W1:Y:S01]  /*e370*/  MUFU.EX2 R4, R69 ;  /* 0x0000004500047308 */ /* 0x000e620000000800 */
[----:B------:R-:W-:-:S07]  /*e380*/  FFMA.FTZ R72, R72, UR47, -R56 ;  /* 0x0000002f48487c23 */ /* 0x000fce0008010838 */
[----:B------:R-:W2:Y:S01]  /*e390*/  MUFU.EX2 R53, R53 ;  /* 0x0000003500357308 */ /* 0x000ea20000000800 */
[----:B------:R-:W-:Y:S01]  /*e3a0*/  FADD.FTZ R0, R3, R0 ;  /* 0x0000000003007221 */ /* 0x000fe20000010000 */
[----:B------:R-:W-:-:S06]  /*e3b0*/  FADD.FTZ R5, R52, R5 ;  /* 0x0000000534057221 */ /* 0x000fcc0000010000 */
[----:B------:R-:W0:Y:S01]  /*e3c0*/  MUFU.EX2 R70, R70 ;  /* 0x0000004600467308 */ /* 0x000e220000000800 */
[--C-:B------:R-:W-:Y:S01]  /*e3d0*/  FFMA.FTZ R73, R73, UR47, -R56.reuse ;  /* 0x0000002f49497c23 */ /* 0x100fe20008010838 */
[----:B------:R-:W-:Y:S01]  /*e3e0*/  F2FP.BF16.F32.PACK_AB R26, R3, R10 ;  /* 0x0000000a031a723e */ /* 0x000fe200000010ff */
[----:B------:R-:W-:Y:S01]  /*e3f0*/  FFMA.FTZ R75, R75, UR47, -R56 ;  /* 0x0000002f4b4b7c23 */ /* 0x000fe20008010838 */
[----:B----4-:R-:W-:-:S04]  /*e400*/  FADD.FTZ R3, R81, R0 ;  /* 0x0000000051037221 */ /* 0x010fc80000010000 */
[----:B------:R-:W4:Y:S01]  /*e410*/  MUFU.EX2 R71, R71 ;  /* 0x0000004700477308 */ /* 0x000f220000000800 */
[----:B------:R-:W-:Y:S01]  /*e420*/  FFMA.FTZ R56, R76, UR47, -R56 ;  /* 0x0000002f4c387c23 */ /* 0x000fe20008010838 */
[----:B-----5:R-:W-:-:S06]  /*e430*/  FADD.FTZ R0, R48, R5 ;  /* 0x0000000530007221 */ /* 0x020fcc0000010000 */
[----:B------:R-:W5:Y:S01]  /*e440*/  MUFU.EX2 R47, R47 ;  /* 0x0000002f002f7308 */ /* 0x000f620000000800 */
[----:B-1----:R-:W-:Y:S01]  /*e450*/  FADD.FTZ R3, R4, R3 ;  /* 0x0000000304037221 */ /* 0x002fe20000010000 */
[----:B--2---:R-:W-:-:S06]  /*e460*/  FADD.FTZ R6, R53, R0 ;  /* 0x0000000035067221 */ /* 0x004fcc0000010000 */
[----:B------:R-:W-:Y:S01]  /*e470*/  MUFU.EX2 R72, R72 ;  /* 0x0000004800487308 */ /* 0x000fe20000000800 */
[----:B------:R-:W-:-:S04]  /*e480*/  @P4 IMAD.HI.U32 R5, R97, R11, RZ ;  /* 0x0000000b61054227 */ /* 0x000fc800078e00ff */
[----:B0-----:R-:W-:-:S03]  /*e490*/  FADD.FTZ R10, R70, R3 ;  /* 0x00000003460a7221 */ /* 0x001fc60000010000 */
[----:B------:R-:W0:Y:S01]  /*e4a0*/  MUFU.EX2 R54, R54 ;  /* 0x0000003600367308 */ /* 0x000e220000000800 */
[----:B------:R-:W-:-:S07]  /*e4b0*/  F2FP.BF16.F32.PACK_AB R12, R82, R35 ;  /* 0x00000023520c723e */ /* 0x000fce00000010ff */
[----:B------:R-:W1:Y:S01]  /*e4c0*/  MUFU.EX2 R73, R73 ;  /* 0x0000004900497308 */ /* 0x000e620000000800 */
[----:B------:R-:W-:Y:S01]  /*e4d0*/  F2FP.BF16.F32.PACK_AB R13, R67, R66 ;  /* 0x00000042430d723e */ /* 0x000fe200000010ff */
[----:B------:R-:W-:Y:S01]  /*e4e0*/  IMAD.MOV.U32 R9, RZ, RZ, R97 ;  /* 0x000000ffff097224 */ /* 0x000fe200078e0061 */
[----:B------:R-:W-:-:S05]  /*e4f0*/  F2FP.BF16.F32.PACK_AB R15, R68, R45 ;  /* 0x0000002d440f723e */ /* 0x000fca00000010ff */
[----:B------:R-:W2:Y:S01]  /*e500*/  MUFU.EX2 R46, R46 ;  /* 0x0000002e002e7308 */ /* 0x000ea20000000800 */
[----:B------:R-:W-:Y:S01]  /*e510*/  @P4 SHF.R.U32.HI R9, RZ, R20, R5 ;  /* 0x00000014ff094219 */ /* 0x000fe20000011605 */
[----:B----4-:R-:W-:-:S06]  /*e520*/  FADD.FTZ R5, R71, R10 ;  /* 0x0000000a47057221 */ /* 0x010fcc0000010000 */
[----:B------:R-:W-:Y:S08]  /*e530*/  MUFU.EX2 R55, R55 ;  /* 0x0000003700377308 */ /* 0x000ff00000000800 */
[----:B------:R-:W-:Y:S08]  /*e540*/  MUFU.EX2 R43, R43 ;  /* 0x0000002b002b7308 */ /* 0x000ff00000000800 */
[----:B------:R-:W4:Y:S08]  /*e550*/  MUFU.EX2 R75, R75 ;  /* 0x0000004b004b7308 */ /* 0x000f300000000800 */
[----:B------:R-:W4:Y:S08]  /*e560*/  MUFU.EX2 R56, R56 ;  /* 0x0000003800387308 */ /* 0x000f300000000800 */
[----:B------:R-:W4:Y:S01]  /*e570*/  MUFU.EX2 R0, R61 ;  /* 0x0000003d00007308 */ /* 0x000f220000000800 */
[----:B------:R3:W-:Y:S01]  /*e580*/  STSM.16.M88.4 [R155+0x27800], R12 ;  /* 0x0278000c9b007844 */ /* 0x0007e20000000200 */
[----:B-----5:R-:W-:Y:S01]  /*e590*/  FADD.FTZ R3, R47, R6 ;  /* 0x000000062f037221 */ /* 0x020fe20000010000 */
[----:B------:R-:W-:-:S02]  /*e5a0*/  F2FP.BF16.F32.PACK_AB R24, R65, R62 ;  /* 0x0000003e4118723e */ /* 0x000fc400000010ff */
[----:B------:R-:W-:Y:S02]  /*e5b0*/  F2FP.BF16.F32.PACK_AB R25, R51, R50 ;  /* 0x000000323319723e */ /* 0x000fe400000010ff */
[----:B------:R-:W-:Y:S01]  /*e5c0*/  F2FP.BF16.F32.PACK_AB R27, R52, R49 ;  /* 0x00000031341b723e */ /* 0x000fe200000010ff */
[----:B0-----:R-:W-:Y:S01]  /*e5d0*/  FADD.FTZ R3, R54, R3 ;  /* 0x0000000336037221 */ /* 0x001fe20000010000 */
[----:B---3--:R-:W-:Y:S01]  /*e5e0*/  F2FP.BF16.F32.PACK_AB R12, R4, R81 ;  /* 0x00000051040c723e */ /* 0x008fe200000010ff */
[----:B------:R-:W-:Y:S01]  /*e5f0*/  FADD.FTZ R4, R72, R5 ;  /* 0x0000000548047221 */ /* 0x000fe20000010000 */
[----:B------:R-:W-:Y:S01]  /*e600*/  IADD3 R5, R9, R147, -R146 ;  /* 0x0000009309057210 */ /* 0x000fe20007ffe892 */
[----:B------:R0:W-:Y:S02]  /*e610*/  STSM.16.M88.4 [R33], R24 ;  /* 0x0000001821007844 */ /* 0x0001e40000000200 */
[----:B-1----:R-:W-:Y:S01]  /*e620*/  FADD.FTZ R4, R73, R4 ;  /* 0x0000000449047221 */ /* 0x002fe20000010000 */
[----:B------:R-:W-:Y:S01]  /*e630*/  F2FP.BF16.F32.PACK_AB R13, R53, R48 ;  /* 0x00000030350d723e */ /* 0x000fe200000010ff */
[----:B--2---:R-:W-:Y:S01]  /*e640*/  FADD.FTZ R6, R46, R3 ;  /* 0x000000032e067221 */ /* 0x004fe20000010000 */
[----:B------:R-:W-:-:S02]  /*e650*/  F2FP.BF16.F32.PACK_AB R14, R71, R70 ;  /* 0x00000046470e723e */ /* 0x000fc400000010ff */
[----:B------:R-:W-:Y:S01]  /*e660*/  F2FP.BF16.F32.PACK_AB R15, R54, R47 ;  /* 0x0000002f360f723e */ /* 0x000fe200000010ff */
[----:B----4-:R-:W-:Y:S01]  /*e670*/  FADD.FTZ R3, R75, R4 ;  /* 0x000000044b037221 */ /* 0x010fe20000010000 */
[----:B------:R-:W-:-:S03]  /*e680*/  SHF.R.S32.HI R4, RZ, 0x1f, R5 ;  /* 0x0000001fff047819 */ /* 0x000fc60000011405 */
[----:B------:R1:W-:Y:S01]  /*e690*/  STSM.16.M88.4 [R96+0x6000], R12 ;  /* 0x0060000c60007844 */ /* 0x0003e20000000200 */
[----:B0-----:R-:W-:Y:S02]  /*e6a0*/  F2FP.BF16.F32.PACK_AB R24, R73, R72 ;  /* 0x000000484918723e */ /* 0x001fe400000010ff */
[----:B------:R-:W-:Y:S02]  /*e6b0*/  F2FP.BF16.F32.PACK_AB R25, R55, R46 ;  /* 0x0000002e3719723e */ /* 0x000fe400000010ff */
[----:B------:R-:W-:Y:S02]  /*e6c0*/  F2FP.BF16.F32.PACK_AB R26, R56, R75 ;  /* 0x0000004b381a723e */ /* 0x000fe400000010ff */
[----:B------:R-:W-:Y:S02]  /*e6d0*/  F2FP.BF16.F32.PACK_AB R27, R0, R43 ;  /* 0x0000002b001b723e */ /* 0x000fe400000010ff */
[----:B------:R-:W-:-:S03]  /*e6e0*/  LEA.HI R5, R4, R5, RZ, 0x7 ;  /* 0x0000000504057211 */ /* 0x000fc600078f38ff */
[----:B------:R0:W-:Y:S01]  /*e6f0*/  STSM.16.M88.4 [R95+0x6000], R24 ;  /* 0x006000185f007844 */ /* 0x0001e20000000200 */
[----:B------:R2:W-:Y:S06]  /*e700*/  MEMBAR.ALL.CTA ;  /* 0x0000000000007992 */ /* 0x0005ec0000008000 */
[----:B--2---:R-:W2:Y:S01]  /*e710*/  FENCE.VIEW.ASYNC.S ;  /* 0x00000000000073c6 */ /* 0x004ea20000000000 */
[----:B------:R-:W-:Y:S01]  /*e720*/  SHF.R.S32.HI R5, RZ, 0x7, R5 ;  /* 0x00000007ff057819 */ /* 0x000fe20000011405 */
[----:B------:R-:W-:-:S03]  /*e730*/  VIADD R4, R88, 0xfffffffe ;  /* 0xfffffffe58047836 */ /* 0x000fc60000000000 */
[----:B------:R-:W-:-:S04]  /*e740*/  VIMNMX R145, RZ, R5, !PT ;  /* 0x00000005ff917248 */ /* 0x000fc80007fe0100 */
[----:B------:R-:W-:Y:S01]  /*e750*/  ISETP.GE.AND P1, PT, R4, R145, PT ;  /* 0x000000910400720c */ /* 0x000fe20003f26270 */
[----:B------:R-:W-:-:S04]  /*e760*/  FADD.FTZ R6, R55, R6 ;  /* 0x0000000637067221 */ /* 0x000fc80000010000 */
[----:B------:R-:W-:Y:S01]  /*e770*/  FADD.FTZ R43, R43, R6 ;  /* 0x000000062b2b7221 */ /* 0x000fe20000010000 */
[----:B------:R-:W-:Y:S01]  /*e780*/  FADD.FTZ R3, R56, R3 ;  /* 0x0000000338037221 */ /* 0x000fe20000010000 */
[----:B------:R-:W-:Y:S02]  /*e790*/  CS2R R134, SRZ ;  /* 0x0000000000867805 */ /* 0x000fe4000001ff00 */
[----:B------:R-:W-:Y:S01]  /*e7a0*/  CS2R R132, SRZ ;  /* 0x0000000000847805 */ /* 0x000fe2000001ff00 */
[----:B------:R-:W-:Y:S01]  /*e7b0*/  FADD.FTZ R0, R0, R43 ;  /* 0x0000002b00007221 */ /* 0x000fe20000010000 */
        /* <DEDUP_REMOVED lines=17> */
[----:B-1----:R-:W-:Y:S02]  /*e8d0*/  CS2R R96, SRZ ;  /* 0x0000000000607805 */ /* 0x002fe4000001ff00 */
[----:B0-----:R-:W-:Y:S02]  /*e8e0*/  CS2R R94, SRZ ;  /* 0x00000000005e7805 */ /* 0x001fe4000001ff00 */
[----:B------:R-:W-:Y:S02]  /*e8f0*/  CS2R R92, SRZ ;  /* 0x00000000005c7805 */ /* 0x000fe4000001ff00 */
[----:B------:R-:W-:-:S02]  /*e900*/  CS2R R90, SRZ ;  /* 0x00000000005a7805 */ /* 0x000fc4000001ff00 */
[----:B------:R-:W-:Y:S01]  /*e910*/  CS2R R88, SRZ ;  /* 0x0000000000587805 */ /* 0x000fe2000001ff00 */
[----:B--2---:R-:W-:Y:S01]  /*e920*/  NOP ;  /* 0x0000000000007918 */ /* 0x004fe20000000000 */
[----:B------:R-:W-:Y:S05]  /*e930*/  @!P1 BRA `(.L_x_12407) ;  /* 0x0000003400989947 */ /* 0x000fea0003800000 */
[----:B------:R-:W-:Y:S01]  /*e940*/  IMAD.MOV.U32 R6, RZ, RZ, R8 ;  /* 0x000000ffff067224 */ /* 0x000fe200078e0008 */
[----:B------:R-:W-:Y:S01]  /*e950*/  MOV R5, R19 ;  /* 0x0000001300057202 */ /* 0x000fe20000000f00 */
[----:B------:R-:W-:Y:S02]  /*e960*/  IMAD.MOV.U32 R9, RZ, RZ, R7 ;  /* 0x000000ffff097224 */ /* 0x000fe400078e0007 */
[----:B------:R-:W-:Y:S02]  /*e970*/  IMAD.MOV.U32 R10, RZ, RZ, R137 ;  /* 0x000000ffff0a7224 */ /* 0x000fe400078e0089 */
[----:B------:R-:W-:-:S07]  /*e980*/  IMAD.MOV.U32 R135, RZ, RZ, RZ ;  /* 0x000000ffff877224 */ /* 0x000fce00078e00ff */
.L_x_12419:
[----:B--2---:R-:W2:Y:S01]  /*e990*/  LDL R7, [R1+0x5c] ;  /* 0x00005c0001077983 */ /* 0x004ea20000100800 */
        /* <DEDUP_REMOVED lines=8> */
.L_x_12409:
        /* <DEDUP_REMOVED lines=8> */
.L_x_12410:
[----:B------:R-:W-:Y:S04]  /*eaa0*/  BSSY B0, `(.L_x_12408) ;  /* 0x0000004000007945 */ /* 0x000fe80003800000 */
[----:B-1----:R-:W-:Y:S05]  /*eab0*/  @P2 BRA `(.L_x_12411) ;  /* 0x0000000000082947 */ /* 0x002fea0003800000 */
[----:B------:R-:W1:Y:S02]  /*eac0*/  SYNCS.PHASECHK.TRANS64.TRYWAIT P2, [R7+URZ+0x2d830], R8 ;  /* 0x02d83008070075a7 */ /* 0x000e64000804017f */
[----:B-1----:R-:W-:Y:S05]  /*ead0*/  @!P2 BRA `(.L_x_12412) ;  /* 0x000001040028a947 */ /* 0x002fea0003800000 */
.L_x_12411:
[----:B------:R-:W-:Y:S05]  /*eae0*/  BSYNC B0 ;  /* 0x0000000000007941 */ /* 0x000fea0003800000 */
.L_x_12408:
[----:B01----:R-:W2:Y:S01]  /*eaf0*/  LDL R8, [R1+0x60] ;  /* 0x0000600001087983 */ /* 0x003ea20000100800 */
[----:B------:R-:W-:-:S03]  /*eb00*/  VIADD R19, R5, 0x1 ;  /* 0x0000000105137836 */ /* 0x000fc60000000000 */
[----:B------:R-:W3:Y:S02]  /*eb10*/  LDL.64 R152, [R1+0x28] ;  /* 0x0000280001987983 */ /* 0x000ee40000100a00 */
[C---:B------:R-:W-:Y:S01]  /*eb20*/  ISETP.NE.AND P2, PT, R19.reuse, 0x2, PT ;  /* 0x000000021300780c */ /* 0x040fe20003f45270 */
[----:B------:R-:W0:Y:S03]  /*eb30*/  S2R R7, SR_TID.X ;  /* 0x0000000000077919 */ /* 0x000e260000002100 */
[----:B------:R-:W-:Y:S01]  /*eb40*/  SEL R19, R19, RZ, P2 ;  /* 0x000000ff13137207 */ /* 0x000fe20001000000 */
[----:B------:R-:W-:Y:S01]  /*eb50*/  IMAD.MOV.U32 R15, RZ, RZ, -0x7fffffe0 ;  /* 0x80000020ff0f7424 */ /* 0x000fe200078e00ff */
[----:B------:R-:W-:Y:S05]  /*eb60*/  WARPSYNC.ALL ;  /* 0x0000000000007948 */ /* 0x000fea0003800000 */
[----:B------:R-:W-:Y:S01]  /*eb70*/  R2UR UR15, R15 ;  /* 0x000000000f0f72ca */ /* 0x000fe200000e0000 */
[----:B------:R-:W-:Y:S01]  /*eb80*/  IMAD.MOV.U32 R13, RZ, RZ, -0x7fffffe0 ;  /* 0x80000020ff0d7424 */ /* 0x000fe200078e00ff */
[----:B------:R-:W4:Y:S04]  /*eb90*/  LDL.64 R150, [R1+0x20] ;  /* 0x0000200001967983 */ /* 0x000f280000100a00 */
[----:B------:R-:W5:Y:S04]  /*eba0*/  LDL.64 R142, [R1+0x18] ;  /* 0x00001800018e7983 */ /* 0x000f680000100a00 */
[----:B------:R-:W5:Y:S01]  /*ebb0*/  LDL.64 R140, [R1+0x10] ;  /* 0x00001000018c7983 */ /* 0x000f620000100a00 */
[----:B0-----:R-:W-:-:S05]  /*ebc0*/  SHF.R.U32.HI R7, RZ, 0x7, R7 ;  /* 0x00000007ff077819 */ /* 0x001fca0000011607 */
[----:B------:R-:W-:Y:S01]  /*ebd0*/  VIADD R7, R7, 0x8 ;  /* 0x0000000807077836 */ /* 0x000fe20000000000 */
[----:B------:R-:W-:Y:S01]  /*ebe0*/  R2UR UR7, R13 ;  /* 0x000000000d0772ca */ /* 0x000fe200000e0000 */
[----:B------:R-:W-:Y:S01]  /*ebf0*/  IMAD.MOV.U32 R25, RZ, RZ, -0x7fffffe0 ;  /* 0x80000020ff197424 */ /* 0x000fe200078e00ff */
[----:B------:R-:W-:Y:S02]  /*ec00*/  R2UR UR4, R156 ;  /* 0x000000009c0472ca */ /* 0x000fe400000e0000 */
[----:B------:R-:W-:Y:S02]  /*ec10*/  R2UR UR5, R157 ;  /* 0x000000009d0572ca */ /* 0x000fe400000e0000 */
[----:B------:R-:W-:Y:S01]  /*ec20*/  R2UR UR23, R25 ;  /* 0x00000000191772ca */ /* 0x000fe200000e0000 */
[----:B------:R-:W-:Y:S02]  /*ec30*/  IMAD.MOV.U32 R21, RZ, RZ, -0x7fffffe0 ;  /* 0x80000020ff157424 */ /* 0x000fe400078e00ff */
[----:B--2---:R-:W-:-:S04]  /*ec40*/  IMAD R12, R19, 0x600, R8 ;  /* 0x00000600130c7824 */ /* 0x004fc800078e0208 */
[----:B------:R-:W-:-:S05]  /*ec50*/  VIADD R14, R12, 0x200 ;  /* 0x000002000c0e7836 */ /* 0x000fca0000000000 */
[----:B------:R-:W-:Y:S02]  /*ec60*/  R2UR UR14, R14 ;  /* 0x000000000e0e72ca */ /* 0x000fe400000e0000 */
[----:B------:R-:W2:Y:S01]  /*ec70*/  LDL.64 R14, [R1+0x30] ;  /* 0x00003000010e7983 */ /* 0x000ea20000100a00 */
[C---:B------:R-:W-:Y:S01]  /*ec80*/  R2UR UR6, R12.reuse ;  /* 0x000000000c0672ca */ /* 0x040fe200000e0000 */
[----:B------:R-:W-:-:S05]  /*ec90*/  VIADD R24, R12, 0x400 ;  /* 0x000004000c187836 */ /* 0x000fca0000000000 */
[----:B------:R-:W-:Y:S01]  /*eca0*/  R2UR UR22, R24 ;  /* 0x00000000181672ca */ /* 0x000fe200000e0000 */
[----:B------:R0:W-:Y:S06]  /*ecb0*/  BAR.SYNC.DEFER_BLOCKING R7, 0x100 ;  /* 0x000400070000751d */ /* 0x0001ec0000010000 */
[----:B------:R-:W-:-:S06]  /*ecc0*/  WARPGROUP.ARRIVE ;  /* 0x00000000000079c5 */ /* 0x000fcc0000000000 */
[----:B------:R-:W-:Y:S01]  /*ecd0*/  HGMMA.64x128x16.F32.BF16 R24, gdesc[UR4], RZ, !UPT, gsb0 ;  /* 0x01e00000041879f0 */ /* 0x000fe2000c0018ff */
[----:B------:R-:W-:Y:S01]  /*ece0*/  VIADD R20, R12, 0x2 ;  /* 0x000000020c147836 */ /* 0x000fe20000000000 */
[----:B------:R-:W-:-:S04]  /*ecf0*/  R2UR UR11, R21 ;  /* 0x00000000150b72ca */ /* 0x000fc800000e0000 */
[----:B------:R-:W-:Y:S02]  /*ed00*/  R2UR UR10, R20 ;  /* 0x00000000140a72ca */ /* 0x000fe400000e0000 */
[----:B---3--:R-:W-:Y:S02]  /*ed10*/  R2UR UR12, R152 ;  /* 0x00000000980c72ca */ /* 0x008fe400000e0000 */
        /* <DEDUP_REMOVED lines=8> */
[----:B----4-:R-:W-:Y:S02]  /*eda0*/  R2UR UR16, R150 ;  /* 0x00000000961072ca */ /* 0x010fe400000e0000 */
[----:B------:R-:W-:Y:S02]  /*edb0*/  R2UR UR18, R20 ;  /* 0x00000000141272ca */ /* 0x000fe400000e0000 */
[----:B------:R-:W-:Y:S01]  /*edc0*/  R2UR UR17, R151 ;  /* 0x00000000971172ca */ /* 0x000fe200000e0000 */
[----:B------:R-:W-:Y:S02]  /*edd0*/  WARPGROUP.DEPBAR.LE gsb0, 0x0 ;  /* 0x00008000000079c5 */ /* 0x000fe40000010000 */
[----:B------:R-:W-:-:S06]  /*ede0*/  WARPGROUP.ARRIVE ;  /* 0x00000000000079c5 */ /* 0x000fcc0000000000 */
[----:B------:R-:W-:Y:S01]  /*edf0*/  HGMMA.64x128x16.F32.BF16 R24, gdesc[UR12], R24, gsb0 ;  /* 0x01e000000c1879f0 */ /* 0x000fe20008001818 */
[----:B-----5:R-:W-:Y:S02]  /*ee00*/  R2UR UR20, R142 ;  /* 0x000000008e1472ca */ /* 0x020fe400000e0000 */
        /* <DEDUP_REMOVED lines=19> */
.L_x_12414:
[----:B------:R-:W-:Y:S01]  /*ef40*/  SHF.L.U32 R7, R10, 0x1f, RZ ;  /* 0x0000001f0a077819 */ /* 0x000fe200000006ff */
[----:B------:R-:W-:-:S04]  /*ef50*/  IMAD R8, R5, 0x8, R2 ;  /* 0x0000000805087824 */ /* 0x000fc800078e0202 */
[----:B------:R0:W1:Y:S01]  /*ef60*/  SYNCS.PHASECHK.TRANS64.TRYWAIT P1, [R8+URZ+0x2d850], R7 ;  /* 0x02d85007080075a7 */ /* 0x000062000802017f */
[----:B------:R-:W-:Y:S05]  /*ef70*/  @!P0 BRA `(.L_x_12415) ;  /* 0x0000000000048947 */ /* 0x000fea0003800000 */
[----:B------:R-:W-:Y:S01]  /*ef80*/  BPT.TRAP 0x1 ;  /* 0x000000040000795c */ /* 0x000fe20000300000 */
.L_x_12415:
[----:B-1----:R-:W-:Y:S05]  /*ef90*/  @P1 BRA `(.L_x_12413) ;  /* 0x0000000000081947 */ /* 0x002fea0003800000 */
[----:B------:R-:W1:Y:S02]  /*efa0*/  SYNCS.PHASECHK.TRANS64.TRYWAIT P1, [R8+URZ+0x2d850], R7 ;  /* 0x02d85007080075a7 */ /* 0x000e64000802017f */
[----:B-1----:R-:W-:Y:S05]  /*efb0*/  @!P1 BRA `(.L_x_12416) ;  /* 0x0000010000049947 */ /* 0x002fea0003800000 */
.L_x_12413:
        /* <DEDUP_REMOVED lines=96> */
.L_x_12417:
[----:B------:R-:W2:Y:S04]  /*f5c0*/  LDL R11, [R1+0x84] ;  /* 0x00008400010b7983 */ /* 0x000ea80000100800 */
[----:B------:R-:W2:Y:S01]  /*f5d0*/  LDL R10, [R1+0x94] ;  /* 0x00009400010a7983 */ /* 0x000ea20000100800 */
[----:B------:R-:W-:-:S03]  /*f5e0*/  ISETP.NE.AND P1, PT, R148, 0x1, PT ;  /* 0x000000019400780c */ /* 0x000fc60003f25270 */
[----:B------:R-:W3:Y:S10]  /*f5f0*/  LDL R140, [R1+0x90] ;  /* 0x00009000018c7983 */ /* 0x000ef40000100800 */
[----:B------:R-:W1:Y:S08]  /*f600*/  @P1 LDC R8, c[0x0][0x44c] ;  /* 0x00011300ff081b82 */ /* 0x000e700000000800 */
[----:B0-----:R-:W0:Y:S01]  /*f610*/  @P1 LDC R7, c[0x0][0x450] ;  /* 0x00011400ff071b82 */ /* 0x001e220000000800 */
[----:B------:R-:W-:Y:S01]  /*f620*/  FMUL.FTZ R141, R30, UR46 ;  /* 0x0000002e1e8d7c20 */ /* 0x000fe20008410000 */
[----:B------:R-:W-:Y:S01]  /*f630*/  FMUL.FTZ R30, R33, UR46 ;  /* 0x0000002e211e7c20 */ /* 0x000fe20008410000 */
[----:B------:R-:W-:Y:S01]  /*f640*/  FMUL.FTZ R33, R36, UR46 ;  /* 0x0000002e24217c20 */ /* 0x000fe20008410000 */
[----:B------:R-:W-:Y:S01]  /*f650*/  FMUL.FTZ R14, R38, UR46 ;  /* 0x0000002e260e7c20 */ /* 0x000fe20008410000 */
[----:B------:R-:W-:-:S02]  /*f660*/  IMAD.MOV.U32 R38, RZ, RZ, -0x80 ;  /* 0xffffff80ff267424 */ /* 0x000fc400078e00ff */
[----:B------:R-:W-:Y:S02]  /*f670*/  FMUL.FTZ R13, R29, UR46 ;  /* 0x0000002e1d0d7c20 */ /* 0x000fe40008410000 */
[----:B------:R-:W-:-:S04]  /*f680*/  IMAD R38, R4, R38, 0x1 ;  /* 0x0000000104267424 */ /* 0x000fc800078e0226 */
        /* <DEDUP_REMOVED lines=16> */
[----:B------:R-:W-:-:S03]  /*f790*/  FMUL.FTZ R143, R27, UR46 ;  /* 0x0000002e1b8f7c20 */ /* 0x000fc60008410000 */
[----:B------:R-:W-:Y:S01]  /*f7a0*/  MUFU.TANH R30, R30 ;  /* 0x0000001e001e7308 */ /* 0x000fe20000002400 */
[----:B------:R-:W-:Y:S01]  /*f7b0*/  FMUL.FTZ R27, R47, UR46 ;  /* 0x0000002e2f1b7c20 */ /* 0x000fe20008410000 */
[----:B------:R-:W-:Y:S01]  /*f7c0*/  FMUL.FTZ R53, R66, UR46 ;  /* 0x0000002e42357c20 */ /* 0x000fe20008410000 */
[----:B------:R-:W-:Y:S01]  /*f7d0*/  FMUL.FTZ R47, R49, UR46 ;  /* 0x0000002e312f7c20 */ /* 0x000fe20008410000 */
[----:B------:R-:W-:-:S04]  /*f7e0*/  FMUL.FTZ R66, R69, UR46 ;  /* 0x0000002e45427c20 */ /* 0x000fc80008410000 */
[----:B------:R-:W-:Y:S01]  /*f7f0*/  MUFU.TANH R51, R51 ;  /* 0x0000003300337308 */ /* 0x000fe20000002400 */
[----:B------:R-:W-:Y:S01]  /*f800*/  FMUL.FTZ R49, R70, UR46 ;  /* 0x0000002e46317c20 */ /* 0x000fe20008410000 */
[----:B------:R-:W-:Y:S01]  /*f810*/  FMUL.FTZ R70, R73, UR46 ;  /* 0x0000002e49467c20 */ /* 0x000fe20008410000 */
[----:B------:R-:W-:-:S05]  /*f820*/  FMUL.FTZ R85, R85, UR46 ;  /* 0x0000002e55557c20 */ /* 0x000fca0008410000 */
[----:B------:R-:W-:Y:S01]  /*f830*/  MUFU.TANH R28, R28 ;  /* 0x0000001c001c7308 */ /* 0x000fe20000002400 */
[----:B------:R-:W-:-:S07]  /*f840*/  FMUL.FTZ R142, R78, UR46 ;  /* 0x0000002e4e8e7c20 */ /* 0x000fce0008410000 */
[----:B------:R-:W-:Y:S08]  /*f850*/  MUFU.TANH R59, R59 ;  /* 0x0000003b003b7308 */ /* 0x000ff00000002400 */
[----:B------:R-:W-:Y:S08]  /*f860*/  MUFU.TANH R66, R66 ;  /* 0x0000004200427308 */ /* 0x000ff00000002400 */
[----:B------:R-:W-:Y:S01]  /*f870*/  MUFU.TANH R78, R85 ;  /* 0x00000055004e7308 */ /* 0x000fe20000002400 */
[----:B------:R-:W-:Y:S01]  /*f880*/  FMUL.FTZ R32, R58, UR46 ;  /* 0x0000002e3a207c20 */ /* 0x000fe20008410000 */
[----:B------:R-:W-:-:S06]  /*f890*/  FMUL.FTZ R58, R60, UR46 ;  /* 0x0000002e3c3a7c20 */ /* 0x000fcc0008410000 */
[----:B------:R-:W-:Y:S01]  /*f8a0*/  MUFU.TANH R74, R74 ;  /* 0x0000004a004a7308 */ /* 0x000fe20000002400 */
[----:B------:R-:W-:Y:S01]  /*f8b0*/  FMUL.FTZ R60, R64, UR46 ;  /* 0x0000002e403c7c20 */ /* 0x000fe20008410000 */
[----:B------:R-:W-:Y:S01]  /*f8c0*/  FMUL.FTZ R64, R68, UR46 ;  /* 0x0000002e44407c20 */ /* 0x000fe20008410000 */
[----:B------:R-:W-:Y:S01]  /*f8d0*/  FMUL.FTZ R68, R72, UR46 ;  /* 0x0000002e48447c20 */ /* 0x000fe20008410000 */
[----:B------:R-:W-:Y:S01]  /*f8e0*/  FMUL.FTZ R72, R76, UR46 ;  /* 0x0000002e4c487c20 */ /* 0x000fe20008410000 */
[----:B------:R-:W-:-:S03]  /*f8f0*/  FMUL.FTZ R76, R80, UR46 ;  /* 0x0000002e504c7c20 */ /* 0x000fc60008410000 */
[----:B------:R-:W-:Y:S08]  /*f900*/  MUFU.TANH R26, R26 ;  /* 0x0000001a001a7308 */ /* 0x000ff00000002400 */
[----:B------:R-:W-:Y:S08]  /*f910*/  MUFU.TANH R33, R33 ;  /* 0x0000002100217308 */ /* 0x000ff00000002400 */
[----:B------:R-:W-:Y:S01]  /*f920*/  MUFU.TANH R42, R42 ;  /* 0x0000002a002a7308 */ /* 0x000fe20000002400 */
[----:B------:R-:W-:Y:S01]  /*f930*/  FMUL.FTZ R21, R50, UR46 ;  /* 0x0000002e32157c20 */ /* 0x000fe20008410000 */
[----:B------:R-:W-:Y:S01]  /*f940*/  FMUL.FTZ R50, R52, UR46 ;  /* 0x0000002e34327c20 */ /* 0x000fe20008410000 */
[----:B------:R-:W-:-:S05]  /*f950*/  FMUL.FTZ R24, R54, UR46 ;  /* 0x0000002e36187c20 */ /* 0x000fca0008410000 */
[----:B------:R-:W-:Y:S01]  /*f960*/  MUFU.TANH R47, R47 ;  /* 0x0000002f002f7308 */ /* 0x000fe20000002400 */
[----:B------:R-:W-:-:S07]  /*f970*/  FMUL.FTZ R54, R56, UR46 ;  /* 0x0000002e38367c20 */ /* 0x000fce0008410000 */
[----:B------:R-:W-:Y:S01]  /*f980*/  MUFU.TANH R50, R50 ;  /* 0x0000003200327308 */ /* 0x000fe20000002400 */
[----:B------:R-:W-:-:S07]  /*f990*/  FMUL.FTZ R52, R67, UR46 ;  /* 0x0000002e43347c20 */ /* 0x000fce0008410000 */
[----:B------:R-:W-:Y:S01]  /*f9a0*/  MUFU.TANH R54, R54 ;  /* 0x0000003600367308 */ /* 0x000fe20000002400 */
[----:B------:R-:W-:-:S07]  /*f9b0*/  FMUL.FTZ R61, R65, UR46 ;  /* 0x0000002e413d7c20 */ /* 0x000fce0008410000 */
[----:B------:R-:W-:Y:S01]  /*f9c0*/  MUFU.TANH R58, R58 ;  /* 0x0000003a003a7308 */ /* 0x000fe20000002400 */
[----:B--2---:R-:W-:-:S04]  /*f9d0*/  IMAD.IADD R10, R10, 0x1, R11 ;  /* 0x000000010a0a7824 */ /* 0x004fc800078e020b */
[----:B-1----:R-:W-:-:S05]  /*f9e0*/  @P1 IMAD.HI.U32 R8, R10, R8, RZ ;  /* 0x000000080a081227 */ /* 0x002fca00078e00ff */
[----:B0-----:R-:W-:-:S05]  /*f9f0*/  @P1 SHF.R.U32.HI R10, RZ, R7, R8 ;  /* 0x00000007ff0a1219 */ /* 0x001fca0000011608 */
[----:B------:R-:W0:Y:S01]  /*fa00*/  SHFL.IDX PT, R36, R10, RZ, 0x1c1f ;  /* 0x001c1fff0a247589 */ /* 0x000e2200000e0000 */
[----:B------:R-:W-:Y:S01]  /*fa10*/  FMUL.FTZ R8, R35, UR46 ;  /* 0x0000002e23087c20 */ /* 0x000fe20008410000 */
[----:B---3--:R-:W-:Y:S02]  /*fa20*/  IMAD R38, R140, -0x2, R38 ;  /* 0xfffffffe8c267824 */ /* 0x008fe400078e0226 */
[----:B------:R-:W-:Y:S01]  /*fa30*/  FMUL.FTZ R35, R37, UR46 ;  /* 0x0000002e25237c20 */ /* 0x000fe20008410000 */
[----:B------:R-:W-:Y:S01]  /*fa40*/  FMUL.FTZ R11, R25, UR46 ;  /* 0x0000002e190b7c20 */ /* 0x000fe20008410000 */
[----:B------:R-:W-:Y:S01]  /*fa50*/  FMUL.FTZ R25, R43, UR46 ;  /* 0x0000002e2b197c20 */ /* 0x000fe20008410000 */
[----:B------:R-:W-:Y:S01]  /*fa60*/  FMUL.FTZ R43, R45, UR46 ;  /* 0x0000002e2d2b7c20 */ /* 0x000fe20008410000 */
[----:B------:R-:W-:Y:S01]  /*fa70*/  IADD3 R38, -R146, R38, R147 ;  /* 0x0000002692267210 */ /* 0x000fe20007ffe193 */
[----:B------:R1:W2:Y:S01]  /*fa80*/  SHFL.IDX PT, R44, R10, 0x1, 0x1c1f ;  /* 0x003c1f000a2c7f89 */ /* 0x0002a200000e0000 */
[----:B------:R-:W3:Y:S01]  /*fa90*/  MUFU.TANH R35, R35 ;  /* 0x0000002300237308 */ /* 0x000ee20000002400 */
[----:B-1----:R-:W-:-:S07]  /*faa0*/  FMUL.FTZ R10, R81, UR46 ;  /* 0x0000002e510a7c20 */ /* 0x002fce0008410000 */
[----:B------:R-:W1:Y:S01]  /*fab0*/  MUFU.TANH R11, R11 ;  /* 0x0000000b000b7308 */ /* 0x000e620000002400 */
[----:B0-----:R-:W-:-:S07]  /*fac0*/  IMAD.IADD R81, R38, 0x1, R36 ;  /* 0x0000000126517824 */ /* 0x001fce00078e0224 */
[----:B------:R-:W0:Y:S01]  /*fad0*/  MUFU.TANH R43, R43 ;  /* 0x0000002b002b7308 */ /* 0x000e220000002400 */
[----:B------:R-:W-:Y:S01]  /*fae0*/  ISETP.GT.AND P1, PT, R81, 0x9, PT ;  /* 0x000000095100780c */ /* 0x000fe20003f24270 */
[----:B------:R-:W-:-:S03]  /*faf0*/  FMUL.FTZ R37, R40, UR46 ;  /* 0x0000002e28257c20 */ /* 0x000fc60008410000 */
[----:B----4-:R-:W-:Y:S02]  /*fb00*/  FSEL R77, R13, -INF , P1 ;  /* 0xff8000000d4d7808 */ /* 0x010fe40000800000 */
[C---:B------:R-:W-:Y:S01]  /*fb10*/  ISETP.GT.AND P1, PT, R81.reuse, 0x19, PT ;  /* 0x000000195100780c */ /* 0x040fe20003f24270 */
[----:B------:R-:W-:Y:S01]  /*fb20*/  FMUL.FTZ R45, R48, UR46 ;  /* 0x0000002e302d7c20 */ /* 0x000fe20008410000 */
[----:B------:R-:W-:Y:S02]  /*fb30*/  ISETP.GT.AND P3, PT, R81, 0x1, PT ;  /* 0x000000015100780c */ /* 0x000fe40003f64270 */
[----:B---3--:R-:W-:Y:S01]  /*fb40*/  FSEL R73, R35, -INF , P1 ;  /* 0xff80000023497808 */ /* 0x008fe20000800000 */
[----:B------:R-:W3:Y:S01]  /*fb50*/  MUFU.TANH R37, R37 ;  /* 0x0000002500257308 */ /* 0x000ee20000002400 */
[----:B------:R-:W-:Y:S02]  /*fb60*/  ISETP.GT.AND P1, PT, R81, 0x29, PT ;  /* 0x000000295100780c */ /* 0x000fe40003f24270 */
[----:B-1----:R-:W-:-:S02]  /*fb70*/  FSEL R85, R11, -INF , P3 ;  /* 0xff8000000b557808 */ /* 0x002fc40001800000 */
[C---:B------:R-:W-:Y:S02]  /*fb80*/  ISETP.GT.AND P2, PT, R81.reuse, RZ, PT ;  /* 0x000000ff5100720c */ /* 0x040fe40003f44270 */
[----:B------:R-:W-:Y:S02]  /*fb90*/  ISETP.GT.AND P3, PT, R81, 0x11, PT ;  /* 0x000000115100780c */ /* 0x000fe40003f64270 */
[----:B0-----:R-:W-:Y:S01]  /*fba0*/  FSEL R69, R43, -INF , P1 ;  /* 0xff8000002b457808 */ /* 0x001fe20000800000 */
[----:B------:R-:W-:Y:S01]  /*fbb0*/  FMUL.FTZ R40, R41, UR46 ;  /* 0x0000002e29287c20 */ /* 0x000fe20008410000 */
[----:B------:R-:W-:Y:S01]  /*fbc0*/  ISETP.GT.AND P1, PT, R81, 0x39, PT ;  /* 0x000000395100780c */ /* 0x000fe20003f24270 */
[----:B------:R-:W0:Y:S01]  /*fbd0*/  MUFU.TANH R45, R45 ;  /* 0x0000002d002d7308 */ /* 0x000e220000002400 */
[----:B------:R-:W-:Y:S01]  /*fbe0*/  FMUL.FTZ R41, R75, UR46 ;  /* 0x0000002e4b297c20 */ /* 0x000fe20008410000 */
[----:B------:R-:W-:Y:S02]  /*fbf0*/  FSEL R139, R139, -INF , P2 ;  /* 0xff8000008b8b7808 */ /* 0x000fe40001000000 */
[----:B------:R-:W-:-:S02]  /*fc00*/  FSEL R75, R30, -INF , P3 ;  /* 0xff8000001e4b7808 */ /* 0x000fc40001800000 */
[----:B------:R-:W-:Y:S02]  /*fc10*/  ISETP.GT.AND P2, PT, R81, 0x10, PT ;  /* 0x000000105100780c */ /* 0x000fe40003f44270 */
[----:B------:R-:W-:Y:S01]  /*fc20*/  FSEL R30, R51, -INF , P1 ;  /* 0xff800000331e7808 */ /* 0x000fe20000800000 */
[----:B------:R-:W-:Y:S01]  /*fc30*/  FMUL.FTZ R7, R31, UR46 ;  /* 0x0000002e1f077c20 */ /* 0x000fe20008410000 */
[C---:B------:R-:W-:Y:S02]  /*fc40*/  ISETP.GT.AND P1, PT, R81.reuse, 0x49, PT ;  /* 0x000000495100780c */ /* 0x040fe40003f24270 */
[----:B------:R-:W-:Y:S02]  /*fc50*/  FSEL R36, R28, -INF , P2 ;  /* 0xff8000001c247808 */ /* 0x000fe40001000000 */
[----:B------:R-:W-:Y:S02]  /*fc60*/  ISETP.GT.AND P2, PT, R81, 0x20, PT ;  /* 0x000000205100780c */ /* 0x000fe40003f44270 */
[----:B------:R-:W-:-:S02]  /*fc70*/  FSEL R59, R59, -INF , P1 ;  /* 0xff8000003b3b7808 */ /* 0x000fc40000800000 */
[----:B------:R-:W-:Y:S01]  /*fc80*/  ISETP.GT.AND P1, PT, R81, 0x59, PT ;  /* 0x000000595100780c */ /* 0x000fe20003f24270 */
[----:B------:R-:W1:Y:S01]  /*fc90*/  MUFU.TANH R7, R7 ;  /* 0x0000000700077308 */ /* 0x000e620000002400 */
[----:B---3--:R-:W-:Y:S02]  /*fca0*/  FSEL R80, R37, -INF , P2 ;  /* 0xff80000025507808 */ /* 0x008fe40001000000 */
[C---:B------:R-:W-:Y:S02]  /*fcb0*/  ISETP.GT.AND P2, PT, R81.reuse, 0x30, PT ;  /* 0x000000305100780c */ /* 0x040fe40003f44270 */
[----:B------:R-:W-:Y:S02]  /*fcc0*/  FSEL R51, R66, -INF , P1 ;  /* 0xff80000042337808 */ /* 0x000fe40000800000 */
[----:B------:R-:W-:Y:S02]  /*fcd0*/  ISETP.GT.AND P1, PT, R81, 0x69, PT ;  /* 0x000000695100780c */ /* 0x000fe40003f24270 */
[----:B0-----:R-:W-:Y:S01]  /*fce0*/  FSEL R28, R45, -INF , P2 ;  /* 0xff8000002d1c7808 */ /* 0x001fe20001000000 */
[----:B--2---:R-:W-:Y:S01]  /*fcf0*/  IMAD.IADD R44, R38, 0x1, R44 ;  /* 0x00000001262c7824 */ /* 0x004fe200078e022c */
[----:B------:R-:W-:-:S02]  /*fd00*/  FSEL R45, R74, -INF , P1 ;  /* 0xff8000004a2d7808 */ /* 0x000fc40000800000 */
[----:B------:R-:W-:-:S04]  /*fd10*/  ISETP.GT.AND P1, PT, R81, 0x79, PT ;  /* 0x000000795100780c */ /* 0x000fc80003f24270 */
[----:B------:R-:W-:Y:S02]  /*fd20*/  FSEL R11, R78, -INF , P1 ;  /* 0xff8000004e0b7808 */ /* 0x000fe40000800000 */
[----:B------:R-:W-:Y:S02]  /*fd30*/  ISETP.GT.AND P1, PT, R44, 0x9, PT ;  /* 0x000000092c00780c */ /* 0x000fe40003f24270 */
[----:B------:R-:W-:Y:S02]  /*fd40*/  ISETP.GT.AND P4, PT, R81, 0x8, PT ;  /* 0x000000085100780c */ /* 0x000fe40003f84270 */
[----:B-1----:R-:W-:Y:S02]  /*fd50*/  FSEL R35, R7, -INF , P1 ;  /* 0xff80000007237808 */ /* 0x002fe40000800000 */
[----:B------:R-:W-:Y:S01]  /*fd60*/  FMNMX.FTZ R7, R139, R9, !PT ;  /* 0x000000098b077209 */ /* 0x000fe20007810000 */
[----:B------:R-:W-:Y:S01]  /*fd70*/  FMUL.FTZ R140, R84, UR46 ;  /* 0x0000002e548c7c20 */ /* 0x000fe20008410000 */
[----:B------:R-:W-:-:S02]  /*fd80*/  FSEL R84, R26, -INF , P4 ;  /* 0xff8000001a547808 */ /* 0x000fc40002000000 */
[----:B------:R-:W-:-:S04]  /*fd90*/  FMNMX.FTZ R7, R85, R7, !PT ;  /* 0x0000000755077209 */ /* 0x000fc80007810000 */
[----:B------:R-:W-:Y:S01]  /*fda0*/  FMNMX.FTZ R7, R84, R7, !PT ;  /* 0x0000000754077209 */ /* 0x000fe20007810000 */
[----:B------:R-:W0:Y:S03]  /*fdb0*/  MUFU.TANH R40, R40 ;  /* 0x0000002800287308 */ /* 0x000e260000002400 */
[----:B------:R-:W-:Y:S02]  /*fdc0*/  FMNMX.FTZ R7, R77, R7, !PT ;  /* 0x000000074d077209 */ /* 0x000fe40007810000 */
[----:B------:R-:W-:Y:S02]  /*fdd0*/  ISETP.GT.AND P4, PT, R81, 0x18, PT ;  /* 0x000000185100780c */ /* 0x000fe40003f84270 */
[----:B------:R-:W-:Y:S02]  /*fde0*/  FMNMX.FTZ R7, R36, R7, !PT ;  /* 0x0000000724077209 */ /* 0x000fe40007810000 */
[----:B------:R-:W-:-:S02]  /*fdf0*/  FSEL R38, R33, -INF , P4 ;  /* 0xff80000021267808 */ /* 0x000fc40002000000 */
[----:B------:R-:W-:-:S04]  /*fe00*/  FMNMX.FTZ R7, R75, R7, !PT ;  /* 0x000000074b077209 */ /* 0x000fc80007810000 */
[----:B------:R-:W-:Y:S02]  /*fe10*/  FMNMX.FTZ R7, R38, R7, !PT ;  /* 0x0000000726077209 */ /* 0x000fe40007810000 */
[----:B------:R-:W-:Y:S02]  /*fe20*/  ISETP.GT.AND P3, PT, R81, 0x21, PT ;  /* 0x000000215100780c */ /* 0x000fe40003f64270 */
[----:B------:R-:W-:Y:S01]  /*fe30*/  FMNMX.FTZ R7, R73, R7, !PT ;  /* 0x0000000749077209 */ /* 0x000fe20007810000 */
[----:B------:R-:W-:Y:S01]  /*fe40*/  FMUL.FTZ R48, R71, UR46 ;  /* 0x0000002e47307c20 */ /* 0x000fe20008410000 */
[----:B------:R-:W-:Y:S02]  /*fe50*/  ISETP.GT.AND P4, PT, R81, 0x28, PT ;  /* 0x000000285100780c */ /* 0x000fe40003f84270 */
[----:B0-----:R-:W-:Y:S02]  /*fe60*/  FSEL R71, R40, -INF , P3 ;  /* 0xff80000028477808 */ /* 0x001fe40001800000 */
[----:B------:R-:W-:-:S02]  /*fe70*/  FMNMX.FTZ R7, R80, R7, !PT ;  /* 0x0000000750077209 */ /* 0x000fc40007810000 */
[----:B------:R-:W-:Y:S02]  /*fe80*/  FSEL R26, R42, -INF , P4 ;  /* 0xff8000002a1a7808 */ /* 0x000fe40002000000 */
[----:B------:R-:W-:Y:S01]  /*fe90*/  FMNMX.FTZ R7, R71, R7, !PT ;  /* 0x0000000747077209 */ /* 0x000fe20007810000 */
[----:B------:R-:W-:Y:S01]  /*fea0*/  FMUL.FTZ R31, R55, UR46 ;  /* 0x0000002e371f7c20 */ /* 0x000fe20008410000 */
[----:B------:R-:W-:Y:S02]  /*feb0*/  FMUL.FTZ R55, R57, UR46 ;  /* 0x0000002e39377c20 */ /* 0x000fe40008410000 */
[----:B------:R-:W-:Y:S02]  /*fec0*/  FMNMX.FTZ R7, R26, R7, !PT ;  /* 0x000000071a077209 */ /* 0x000fe40007810000 */
[----:B------:R-:W-:Y:S02]  /*fed0*/  ISETP.GT.AND P3, PT, R81, 0x31, PT ;  /* 0x000000315100780c */ /* 0x000fe40003f64270 */
[----:B------:R-:W-:Y:S01]  /*fee0*/  FMNMX.FTZ R7, R69, R7, !PT ;  /* 0x0000000745077209 */ /* 0x000fe20007810000 */
[----:B------:R-:W0:Y:S01]  /*fef0*/  MUFU.TANH R55, R55 ;  /* 0x0000003700377308 */ /* 0x000e220000002400 */
[----:B------:R-:W-:-:S02]  /*ff00*/  ISETP.GT.AND P4, PT, R81, 0x38, PT ;  /* 0x000000385100780c */ /* 0x000fc40003f84270 */
[----:B------:R-:W-:Y:S02]  /*ff10*/  FSEL R67, R47, -INF , P3 ;  /* 0xff8000002f437808 */ /* 0x000fe40001800000 */
[----:B------:R-:W-:Y:S02]  /*ff20*/  FMNMX.FTZ R7, R28, R7, !PT ;  /* 0x000000071c077209 */ /* 0x000fe40007810000 */
[----:B------:R-:W-:Y:S02]  /*ff30*/  FSEL R65, R50, -INF , P4 ;  /* 0xff80000032417808 */ /* 0x000fe40002000000 */
[----:B------:R-:W-:Y:S02]  /*ff40*/  FMNMX.FTZ R7, R67, R7, !PT ;  /* 0x0000000743077209 */ /* 0x000fe40007810000 */
[----:B------:R-:W-:Y:S02]  /*ff50*/  ISETP.GT.AND P2, PT, R81, 0x40, PT ;  /* 0x000000405100780c */ /* 0x000fe40003f44270 */
[----:B------:R-:W-:Y:S01]  /*ff60*/  FMNMX.FTZ R7, R65, R7, !PT ;  /* 0x0000000741077209 */ /* 0x000fe20007810000 */
[----:B------:R-:W-:Y:S01]  /*ff70*/  FMUL.FTZ R57, R62, UR46 ;  /* 0x0000002e3e397c20 */ /* 0x000fe20008410000 */
[----:B------:R-:W1:Y:S01]  /*ff80*/  MUFU.TANH R60, R60 ;  /* 0x0000003c003c7308 */ /* 0x000e620000002400 */
[----:B------:R-:W-:-:S02]  /*ff90*/  ISETP.GT.AND P3, PT, R81, 0x41, PT ;  /* 0x000000415100780c */ /* 0x000fc40003f64270 */
[----:B------:R-:W-:Y:S02]  /*ffa0*/  FSEL R62, R54, -INF , P2 ;  /* 0xff800000363e7808 */ /* 0x000fe40001000000 */
[----:B------:R-:W-:Y:S01]  /*ffb0*/  FMNMX.FTZ R7, R30, R7, !PT ;  /* 0x000000071e077209 */ /* 0x000fe20007810000 */
[----:B------:R-:W-:Y:S01]  /*ffc0*/  FMUL.FTZ R56, R63, UR46 ;  /* 0x0000002e3f387c20 */ /* 0x000fe20008410000 */
[----:B------:R-:W-:Y:S01]  /*ffd0*/  ISETP.GT.AND P4, PT, R81, 0x48, PT ;  /* 0x000000485100780c */ /* 0x000fe20003f84270 */
[----:B------:R-:W2:Y:S01]  /*ffe0*/  MUFU.TANH R61, R61 ;  /* 0x0000003d003d7308 */ /* 0x000ea20000002400 */
[----:B0-----:R-:W-:Y:S02]  /*fff0*/  FSEL R63, R55, -INF , P3 ;  /* 0xff800000373f7808 */ /* 0x001fe40001800000 */
[----:B------:R-:W-:Y:S02]  /*10000*/  FMNMX.FTZ R7, R62, R7, !PT ;  /* 0x000000073e077209 */ /* 0x000fe40007810000 */
[----:B------:R-:W-:-:S02]  /*10010*/  FSEL R58, R58, -INF , P4 ;  /* 0xff8000003a3a7808 */ /* 0x000fc40002000000 */
[----:B------:R-:W-:Y:S01]  /*10020*/  FMNMX.FTZ R7, R63, R7, !PT ;  /* 0x000000073f077209 */ /* 0x000fe20007810000 */
[----:B------:R-:W0:Y:S01]  /*10030*/  MUFU.TANH R64, R64 ;  /* 0x0000004000407308 */ /* 0x000e220000002400 */
[C---:B------:R-:W-:Y:S02]  /*10040*/  ISETP.GT.AND P2, PT, R81.reuse, 0x50, PT ;  /* 0x000000505100780c */ /* 0x040fe40003f44270 */
[----:B------:R-:W-:Y:S02]  /*10050*/  FMNMX.FTZ R7, R58, R7, !PT ;  /* 0x000000073a077209 */ /* 0x000fe40007810000 */
[----:B------:R-:W-:Y:S02]  /*10060*/  ISETP.GT.AND P3, PT, R81, 0x51, PT ;  /* 0x000000515100780c */ /* 0x000fe40003f64270 */
[----:B-1----:R-:W-:Y:S01]  /*10070*/  FSEL R54, R60, -INF , P2 ;  /* 0xff8000003c367808 */ /* 0x002fe20001000000 */
[----:B------:R-:W1:Y:S01]  /*10080*/  MUFU.TANH R68, R68 ;  /* 0x0000004400447308 */ /* 0x000e620000002400 */
[----:B------:R-:W-:-:S02]  /*10090*/  FMNMX.FTZ R7, R59, R7, !PT ;  /* 0x000000073b077209 */ /* 0x000fc40007810000 */
[----:B------:R-:W-:Y:S02]  /*100a0*/  ISETP.GT.AND P4, PT, R81, 0x58, PT ;  /* 0x000000585100780c */ /* 0x000fe40003f84270 */
[----:B--2---:R-:W-:Y:S02]  /*100b0*/  FSEL R55, R61, -INF , P3 ;  /* 0xff8000003d377808 */ /* 0x004fe40001800000 */
[----:B------:R-:W-:Y:S01]  /*100c0*/  FMNMX.FTZ R7, R54, R7, !PT ;  /* 0x0000000736077209 */ /* 0x000fe20007810000 */
[----:B------:R-:W2:Y:S01]  /*100d0*/  MUFU.TANH R70, R70 ;  /* 0x0000004600467308 */ /* 0x000ea20000002400 */
[----:B0-----:R-:W-:Y:S02]  /*100e0*/  FSEL R50, R64, -INF , P4 ;  /* 0xff80000040327808 */ /* 0x001fe40002000000 */
[----:B------:R-:W-:-:S05]  /*100f0*/  FMNMX.FTZ R7, R55, R7, !PT ;  /* 0x0000000737077209 */ /* 0x000fca0007810000 */
[----:B------:R-:W0:Y:S01]  /*10100*/  MUFU.TANH R72, R72 ;  /* 0x0000004800487308 */ /* 0x000e220000002400 */
[C---:B------:R-:W-:Y:S02]  /*10110*/  ISETP.GT.AND P2, PT, R81.reuse, 0x60, PT ;  /* 0x000000605100780c */ /* 0x040fe40003f44270 */
[----:B------:R-:W-:Y:S02]  /*10120*/  FMNMX.FTZ R7, R50, R7, !PT ;  /* 0x0000000732077209 */ /* 0x000fe40007810000 */
[----:B------:R-:W-:Y:S02]  /*10130*/  ISETP.GT.AND P3, PT, R81, 0x61, PT ;  /* 0x000000615100780c */ /* 0x000fe40003f64270 */
[----:B-1----:R-:W-:Y:S01]  /*10140*/  FSEL R40, R68, -INF , P2 ;  /* 0xff80000044287808 */ /* 0x002fe20001000000 */
[----:B------:R-:W1:Y:S01]  /*10150*/  MUFU.TANH R76, R76 ;  /* 0x0000004c004c7308 */ /* 0x000e620000002400 */
[----:B------:R-:W-:Y:S02]  /*10160*/  FMNMX.FTZ R7, R51, R7, !PT ;  /* 0x0000000733077209 */ /* 0x000fe40007810000 */
[----:B------:R-:W-:-:S02]  /*10170*/  ISETP.GT.AND P4, PT, R81, 0x68, PT ;  /* 0x000000685100780c */ /* 0x000fc40003f84270 */
        /* <DEDUP_REMOVED lines=8> */
[C---:B------:R-:W-:Y:S02]  /*10200*/  ISETP.GT.AND P3, PT, R81.reuse, 0x71, PT ;  /* 0x000000715100780c */ /* 0x040fe40003f64270 */
[----:B------:R-:W-:Y:S01]  /*10210*/  ISETP.GT.AND P4, PT, R81, 0x78, PT ;  /* 0x000000785100780c */ /* 0x000fe20003f84270 */
[----:B------:R-:W3:Y:S01]  /*10220*/  MUFU.TANH R143, R143 ;  /* 0x0000008f008f7308 */ /* 0x000ee20000002400 */
[----:B-1----:R-:W-:Y:S02]  /*10230*/  FSEL R81, R76, -INF , P2 ;  /* 0xff8000004c517808 */ /* 0x002fe40001000000 */
[----:B------:R-:W-:-:S02]  /*10240*/  FMNMX.FTZ R7, R45, R7, !PT ;  /* 0x000000072d077209 */ /* 0x000fc40007810000 */
[----:B--2---:R-:W-:Y:S02]  /*10250*/  FSEL R13, R10, -INF , P3 ;  /* 0xff8000000a0d7808 */ /* 0x004fe40001800000 */
[----:B------:R-:W-:Y:S01]  /*10260*/  FMNMX.FTZ R7, R81, R7, !PT ;  /* 0x0000000751077209 */ /* 0x000fe20007810000 */
[----:B------:R-:W1:Y:S01]  /*10270*/  MUFU.TANH R8, R8 ;  /* 0x0000000800087308 */ /* 0x000e620000002400 */
[----:B0-----:R-:W-:Y:S02]  /*10280*/  FSEL R10, R140, -INF , P4 ;  /* 0xff8000008c0a7808 */ /* 0x001fe40002000000 */
[----:B------:R-:W-:Y:S02]  /*10290*/  FMNMX.FTZ R7, R13, R7, !PT ;  /* 0x000000070d077209 */ /* 0x000fe40007810000 */
[----:B------:R-:W-:Y:S02]  /*102a0*/  ISETP.GT.AND P3, PT, R44, 0x1, PT ;  /* 0x000000012c00780c */ /* 0x000fe40003f64270 */
[----:B------:R-:W-:-:S02]  /*102b0*/  FMNMX.FTZ R7, R10, R7, !PT ;  /* 0x000000070a077209 */ /* 0x000fc40007810000 */
[----:B---3--:R-:W-:Y:S02]  /*102c0*/  FSEL R33, R143, -INF , P3 ;  /* 0xff8000008f217808 */ /* 0x008fe40001800000 */
[----:B------:R-:W-:Y:S02]  /*102d0*/  ISETP.GT.AND P3, PT, R44, 0x11, PT ;  /* 0x000000112c00780c */ /* 0x000fe40003f64270 */
[----:B------:R-:W-:Y:S02]  /*102e0*/  FMNMX.FTZ R7, R11, R7, !PT ;  /* 0x000000070b077209 */ /* 0x000fe40007810000 */
[----:B-1----:R-:W-:-:S03]  /*102f0*/  FSEL R37, R8, -INF , P3 ;  /* 0xff80000008257808 */ /* 0x002fc60001800000 */
[----:B------:R-:W0:Y:S01]  /*10300*/  SHFL.BFLY PT, R8, R7, 0x2, 0x1f ;  /* 0x0c401f0007087f89 */ /* 0x000e2200000e0000 */
[----:B------:R-:W1:Y:S01]  /*10310*/  MUFU.TANH R144, R144 ;  /* 0x0000009000907308 */ /* 0x000e620000002400 */
[----:B------:R-:W-:-:S07]  /*10320*/  FMUL.FTZ R39, R39, UR46 ;  /* 0x0000002e27277c20 */ /* 0x000fce0008410000 */
[----:B------:R-:W2:Y:S08]  /*10330*/  MUFU.TANH R141, R141 ;  /* 0x0000008d008d7308 */ /* 0x000eb00000002400 */
[----:B------:R-:W3:Y:S01]  /*10340*/  MUFU.TANH R12, R12 ;  /* 0x0000000c000c7308 */ /* 0x000ee20000002400 */
[----:B0-----:R-:W-:-:S07]  /*10350*/  FMNMX.FTZ R7, R7, R8, !PT ;  /* 0x0000000807077209 */ /* 0x001fce0007810000 */
[----:B------:R-:W0:Y:S01]  /*10360*/  MUFU.TANH R14, R14 ;  /* 0x0000000e000e7308 */ /* 0x000e220000002400 */
[C---:B------:R-:W-:Y:S01]  /*10370*/  ISETP.GT.AND P2, PT, R44.reuse, RZ, PT ;  /* 0x000000ff2c00720c */ /* 0x040fe20003f44270 */
[----:B------:R-:W4:Y:S01]  /*10380*/  SHFL.BFLY PT, R8, R7, 0x1, 0x1f ;  /* 0x0c201f0007087f89 */ /* 0x000f2200000e0000 */
[----:B------:R-:W-:-:S05]  /*10390*/  ISETP.GT.AND P4, PT, R44, 0x8, PT ;  /* 0x000000082c00780c */ /* 0x000fca0003f84270 */
[----:B------:R-:W5:Y:S01]  /*103a0*/  MUFU.TANH R39, R39 ;  /* 0x0000002700277308 */ /* 0x000f620000002400 */
[----:B-1----:R-:W-:-:S07]  /*103b0*/  FSEL R78, R144, -INF , P2 ;  /* 0xff800000904e7808 */ /* 0x002fce0001000000 */
[----:B------:R-:W1:Y:S01]  /*103c0*/  MUFU.TANH R15, R15 ;  /* 0x0000000f000f7308 */ /* 0x000e620000002400 */
[----:B--2---:R-:W-:-:S07]  /*103d0*/  FSEL R76, R141, -INF , P4 ;  /* 0xff8000008d4c7808 */ /* 0x004fce0002000000 */
[----:B------:R-:W2:Y:S08]  /*103e0*/  MUFU.TANH R25, R25 ;  /* 0x0000001900197308 */ /* 0x000eb00000002400 */
[----:B------:R-:W4:Y:S01]  /*103f0*/  MUFU.TANH R20, R20 ;  /* 0x0000001400147308 */ /* 0x000f220000002400 */
[C---:B------:R-:W-:Y:S02]  /*10400*/  ISETP.GT.AND P2, PT, R44.reuse, 0x10, PT ;  /* 0x000000102c00780c */ /* 0x040fe40003f44270 */
[----:B------:R-:W-:-:S05]  /*10410*/  ISETP.GT.AND P4, PT, R44, 0x18, PT ;  /* 0x000000182c00780c */ /* 0x000fca0003f84270 */
[----:B------:R-:W4:Y:S01]  /*10420*/  MUFU.TANH R27, R27 ;  /* 0x0000001b001b7308 */ /* 0x000f220000002400 */
[----:B---3--:R-:W-:-:S07]  /*10430*/  FSEL R74, R12, -INF , P2 ;  /* 0xff8000000c4a7808 */ /* 0x008fce0001000000 */
[----:B------:R-:W3:Y:S01]  /*10440*/  MUFU.TANH R21, R21 ;  /* 0x0000001500157308 */ /* 0x000ee20000002400 */
[----:B0-----:R-:W-:-:S07]  /*10450*/  FSEL R72, R14, -INF , P4 ;  /* 0xff8000000e487808 */ /* 0x001fce0002000000 */
[----:B------:R-:W0:Y:S08]  /*10460*/  MUFU.TANH R29, R29 ;  /* 0x0000001d001d7308 */ /* 0x000e300000002400 */
[----:B------:R-:W0:Y:S01]  /*10470*/  MUFU.TANH R24, R24 ;  /* 0x0000001800187308 */ /* 0x000e220000002400 */
[C---:B------:R-:W-:Y:S02]  /*10480*/  ISETP.GT.AND P1, PT, R44.reuse, 0x19, PT ;  /* 0x000000192c00780c */ /* 0x040fe40003f24270 */
[----:B------:R-:W-:-:S02]  /*10490*/  ISETP.GT.AND P2, PT, R44, 0x20, PT ;  /* 0x000000202c00780c */ /* 0x000fc40003f44270 */
[----:B------:R-:W-:-:S03]  /*104a0*/  ISETP.GT.AND P3, PT, R44, 0x21, PT ;  /* 0x000000212c00780c */ /* 0x000fc60003f64270 */
[----:B------:R-:W0:Y:S01]  /*104b0*/  MUFU.TANH R31, R31 ;  /* 0x0000001f001f7308 */ /* 0x000e220000002400 */
[----:B------:R-:W-:-:S07]  /*104c0*/  ISETP.GT.AND P4, PT, R44, 0x28, PT ;  /* 0x000000282c00780c */ /* 0x000fce0003f84270 */
[----:B------:R-:W0:Y:S01]  /*104d0*/  MUFU.TANH R32, R32 ;  /* 0x0000002000207308 */ /* 0x000e220000002400 */
[----:B-----5:R-:W-:-:S07]  /*104e0*/  FSEL R39, R39, -INF , P1 ;  /* 0xff80000027277808 */ /* 0x020fce0000800000 */
[----:B------:R-:W5:Y:S01]  /*104f0*/  MUFU.TANH R34, R34 ;  /* 0x0000002200227308 */ /* 0x000f620000002400 */
[----:B-1----:R-:W-:-:S07]  /*10500*/  FSEL R70, R15, -INF , P2 ;  /* 0xff8000000f467808 */ /* 0x002fce0001000000 */
[----:B------:R-:W1:Y:S01]  /*10510*/  MUFU.TANH R57, R57 ;  /* 0x0000003900397308 */ /* 0x000e620000002400 */
[----:B--2---:R-:W-:Y:S02]  /*10520*/  FSEL R25, R25, -INF , P3 ;  /* 0xff80000019197808 */ /* 0x004fe40001800000 */
[----:B----4-:R-:W-:Y:S02]  /*10530*/  FSEL R68, R20, -INF , P4 ;  /* 0xff80000014447808 */ /* 0x010fe40002000000 */
[----:B------:R-:W-:-:S03]  /*10540*/  ISETP.GT.AND P1, PT, R44, 0x29, PT ;  /* 0x000000292c00780c */ /* 0x000fc60003f24270 */
[----:B------:R-:W2:Y:S01]  /*10550*/  MUFU.TANH R56, R56 ;  /* 0x0000003800387308 */ /* 0x000ea20000002400 */
[C---:B------:R-:W-:Y:S02]  /*10560*/  ISETP.GT.AND P2, PT, R44.reuse, 0x30, PT ;  /* 0x000000302c00780c */ /* 0x040fe40003f44270 */
[C---:B------:R-:W-:Y:S02]  /*10570*/  ISETP.GT.AND P3, PT, R44.reuse, 0x31, PT ;  /* 0x000000312c00780c */ /* 0x040fe40003f64270 */
[----:B------:R-:W-:-:S03]  /*10580*/  ISETP.GT.AND P4, PT, R44, 0x38, PT ;  /* 0x000000382c00780c */ /* 0x000fc60003f84270 */
[----:B------:R-:W4:Y:S01]  /*10590*/  MUFU.TANH R53, R53 ;  /* 0x0000003500357308 */ /* 0x000f220000002400 */
[----:B------:R-:W-:-:S07]  /*105a0*/  FSEL R27, R27, -INF , P1 ;  /* 0xff8000001b1b7808 */ /* 0x000fce0000800000 */
[----:B------:R-:W4:Y:S01]  /*105b0*/  MUFU.TANH R52, R52 ;  /* 0x0000003400347308 */ /* 0x000f220000002400 */
[----:B---3--:R-:W-:-:S07]  /*105c0*/  FSEL R66, R21, -INF , P2 ;  /* 0xff80000015427808 */ /* 0x008fce0001000000 */
[----:B------:R-:W3:Y:S01]  /*105d0*/  MUFU.TANH R49, R49 ;  /* 0x0000003100317308 */ /* 0x000ee20000002400 */
[----:B0-----:R-:W-:Y:S02]  /*105e0*/  FSEL R29, R29, -INF , P3 ;  /* 0xff8000001d1d7808 */ /* 0x001fe40001800000 */
[----:B------:R-:W-:Y:S02]  /*105f0*/  FSEL R64, R24, -INF , P4 ;  /* 0xff80000018407808 */ /* 0x000fe40002000000 */
[----:B------:R-:W-:-:S03]  /*10600*/  ISETP.GT.AND P1, PT, R44, 0x39, PT ;  /* 0x000000392c00780c */ /* 0x000fc60003f24270 */
[----:B------:R-:W0:Y:S01]  /*10610*/  MUFU.TANH R48, R48 ;  /* 0x0000003000307308 */ /* 0x000e220000002400 */
[C---:B------:R-:W-:Y:S02]  /*10620*/  ISETP.GT.AND P2, PT, R44.reuse, 0x40, PT ;  /* 0x000000402c00780c */ /* 0x040fe40003f44270 */
[C---:B------:R-:W-:Y:S02]  /*10630*/  ISETP.GT.AND P3, PT, R44.reuse, 0x41, PT ;  /* 0x000000412c00780c */ /* 0x040fe40003f64270 */
[----:B------:R-:W-:-:S03]  /*10640*/  ISETP.GT.AND P4, PT, R44, 0x48, PT ;  /* 0x000000482c00780c */ /* 0x000fc60003f84270 */
[----:B------:R-:W0:Y:S01]  /*10650*/  MUFU.TANH R46, R46 ;  /* 0x0000002e002e7308 */ /* 0x000e220000002400 */
[----:B------:R-:W-:-:S07]  /*10660*/  FMNMX.FTZ R7, R7, R8, !PT ;  /* 0x0000000807077209 */ /* 0x000fce0007810000 */
[----:B------:R-:W0:Y:S01]  /*10670*/  MUFU.TANH R41, R41 ;  /* 0x0000002900297308 */ /* 0x000e220000002400 */
[----:B------:R-:W-:-:S07]  /*10680*/  FSEL R31, R31, -INF , P1 ;  /* 0xff8000001f1f7808 */ /* 0x000fce0000800000 */
[----:B------:R-:W0:Y:S01]  /*10690*/  MUFU.TANH R43, R142 ;  /* 0x0000008e002b7308 */ /* 0x000e220000002400 */
[----:B------:R-:W-:Y:S01]  /*106a0*/  FSEL R61, R32, -INF , P2 ;  /* 0xff800000203d7808 */ /* 0x000fe20001000000 */
[----:B------:R-:W-:Y:S01]  /*106b0*/  UMOV UR47, UR44 ;  /* 0x0000002c002f7c82 */ /* 0x000fe20008000000 */
[----:B-----5:R-:W-:Y:S02]  /*106c0*/  FSEL R60, R34, -INF , P3 ;  /* 0xff800000223c7808 */ /* 0x020fe40001800000 */
[----:B-1----:R-:W-:Y:S02]  /*106d0*/  FSEL R57, R57, -INF , P4 ;  /* 0xff80000039397808 */ /* 0x002fe40002000000 */
[C---:B------:R-:W-:Y:S02]  /*106e0*/  ISETP.GT.AND P1, PT, R44.reuse, 0x49, PT ;  /* 0x000000492c00780c */ /* 0x040fe40003f24270 */
[C---:B------:R-:W-:Y:S02]  /*106f0*/  ISETP.GT.AND P2, PT, R44.reuse, 0x50, PT ;  /* 0x000000502c00780c */ /* 0x040fe40003f44270 */
[----:B------:R-:W-:-:S02]  /*10700*/  ISETP.GT.AND P3, PT, R44, 0x51, PT ;  /* 0x000000512c00780c */ /* 0x000fc40003f64270 */
[----:B------:R-:W-:Y:S01]  /*10710*/  ISETP.GT.AND P4, PT, R44, 0x58, PT ;  /* 0x000000582c00780c */ /* 0x000fe20003f84270 */
[C---:B------:R-:W-:Y:S01]  /*10720*/  FMUL.FTZ R8, R7.reuse, UR47 ;  /* 0x0000002f07087c20 */ /* 0x040fe20008410000 */
[----:B------:R-:W-:Y:S02]  /*10730*/  FSETP.NEU.FTZ.AND P6, PT, R7, -INF , PT ;  /* 0xff8000000700780b */ /* 0x000fe40003fdd000 */
[----:B--2---:R-:W-:Y:S02]  /*10740*/  FSEL R56, R56, -INF , P1 ;  /* 0xff80000038387808 */ /* 0x004fe40000800000 */
[----:B----4-:R-:W-:Y:S02]  /*10750*/  FSEL R53, R53, -INF , P2 ;  /* 0xff80000035357808 */ /* 0x010fe40001000000 */
[----:B------:R-:W-:Y:S02]  /*10760*/  FSEL R52, R52, -INF , P3 ;  /* 0xff80000034347808 */ /* 0x000fe40001800000 */
[----:B---3--:R-:W-:-:S02]  /*10770*/  FSEL R49, R49, -INF , P4 ;  /* 0xff80000031317808 */ /* 0x008fc40002000000 */
[C---:B------:R-:W-:Y:S02]  /*10780*/  ISETP.GT.AND P1, PT, R44.reuse, 0x59, PT ;  /* 0x000000592c00780c */ /* 0x040fe40003f24270 */
[C---:B------:R-:W-:Y:S02]  /*10790*/  ISETP.GT.AND P2, PT, R44.reuse, 0x60, PT ;  /* 0x000000602c00780c */ /* 0x040fe40003f44270 */
[C---:B------:R-:W-:Y:S02]  /*107a0*/  ISETP.GT.AND P3, PT, R44.reuse, 0x61, PT ;  /* 0x000000612c00780c */ /* 0x040fe40003f64270 */
[----:B------:R-:W-:Y:S01]  /*107b0*/  ISETP.GT.AND P4, PT, R44, 0x68, PT ;  /* 0x000000682c00780c */ /* 0x000fe20003f84270 */
[----:B------:R-:W-:Y:S01]  /*107c0*/  FMUL.FTZ R79, R79, UR46 ;  /* 0x0000002e4f4f7c20 */ /* 0x000fe20008410000 */
[----:B------:R-:W-:Y:S02]  /*107d0*/  FSEL R12, R7, RZ, P6 ;  /* 0x000000ff070c7208 */ /* 0x000fe40003000000 */
[----:B------:R-:W-:-:S02]  /*107e0*/  FSEL R8, R8, RZ, P6 ;  /* 0x000000ff08087208 */ /* 0x000fc40003000000 */
[----:B0-----:R-:W-:Y:S02]  /*107f0*/  FSEL R48, R48, -INF , P1 ;  /* 0xff80000030307808 */ /* 0x001fe40000800000 */
[----:B------:R-:W-:Y:S02]  /*10800*/  FSEL R46, R46, -INF , P2 ;  /* 0xff8000002e2e7808 */ /* 0x000fe40001000000 */
[----:B------:R-:W-:Y:S02]  /*10810*/  FSEL R41, R41, -INF , P3 ;  /* 0xff80000029297808 */ /* 0x000fe40001800000 */
[----:B------:R-:W-:Y:S01]  /*10820*/  FSEL R43, R43, -INF , P4 ;  /* 0xff8000002b2b7808 */ /* 0x000fe20002000000 */
[----:B------:R-:W-:Y:S01]  /*10830*/  FADD.FTZ R12, -R12, R9 ;  /* 0x000000090c0c7221 */ /* 0x000fe20000010100 */
[C---:B------:R-:W-:Y:S02]  /*10840*/  ISETP.GT.AND P1, PT, R44.reuse, 0x69, PT ;  /* 0x000000692c00780c */ /* 0x040fe40003f24270 */
[----:B------:R-:W-:-:S02]  /*10850*/  ISETP.GT.AND P2, PT, R44, 0x70, PT ;  /* 0x000000702c00780c */ /* 0x000fc40003f44270 */
[C---:B------:R-:W-:Y:S02]  /*10860*/  ISETP.GT.AND P3, PT, R44.reuse, 0x71, PT ;  /* 0x000000712c00780c */ /* 0x040fe40003f64270 */
[C---:B------:R-:W-:Y:S02]  /*10870*/  ISETP.GT.AND P4, PT, R44.reuse, 0x78, PT ;  /* 0x000000782c00780c */ /* 0x040fe40003f84270 */
[----:B------:R-:W-:Y:S01]  /*10880*/  ISETP.GT.AND P5, PT, R44, 0x79, PT ;  /* 0x000000792c00780c */ /* 0x000fe20003fa4270 */
[--C-:B------:R-:W-:Y:S01]  /*10890*/  FFMA.FTZ R32, R139, UR47, -R8.reuse ;  /* 0x0000002f8b207c23 */ /* 0x100fe20008010808 */
[----:B------:R0:W1:Y:S01]  /*108a0*/  MUFU.TANH R44, R79 ;  /* 0x0000004f002c7308 */ /* 0x0000620000002400 */
        /* <DEDUP_REMOVED lines=8> */
[--C-:B0-----:R-:W-:Y:S01]  /*10930*/  FFMA.FTZ R79, R85, UR47, -R8.reuse ;  /* 0x0000002f554f7c23 */ /* 0x101fe20008010808 */
        /* <DEDUP_REMOVED lines=44> */
[----:B------:R-:W-:Y:S01]  /*10c00*/  FMNMX.FTZ R8, R52, R8, !PT ;  /* 0x0000000834087209 */ /* 0x000fe20007810000 */
[----:B------:R-:W-:-:S03]  /*10c10*/  FMUL.FTZ R15, R83, UR46 ;  /* 0x0000002e530f7c20 */ /* 0x000fc60008410000 */
[----:B------:R-:W-:Y:S01]  /*10c20*/  FMNMX.FTZ R8, R49, R8, !PT ;  /* 0x0000000831087209 */ /* 0x000fe20007810000 */
[----:B------:R-:W0:Y:S01]  /*10c30*/  MUFU.TANH R14, R14 ;  /* 0x0000000e000e7308 */ /* 0x000e220000002400 */
[----:B------:R-:W-:Y:S02]  /*10c40*/  FMUL.FTZ R20, R86, UR46 ;  /* 0x0000002e56147c20 */ /* 0x000fe40008410000 */
[----:B------:R-:W-:Y:S01]  /*10c50*/  FMNMX.FTZ R8, R48, R8, !PT ;  /* 0x0000000830087209 */ /* 0x000fe20007810000 */
[----:B------:R-:W-:-:S03]  /*10c60*/  FMUL.FTZ R21, R87, UR46 ;  /* 0x0000002e57157c20 */ /* 0x000fc60008410000 */
[----:B------:R-:W-:Y:S01]  /*10c70*/  FMNMX.FTZ R8, R46, R8, !PT ;  /* 0x000000082e087209 */ /* 0x000fe20007810000 */
[----:B------:R-:W2:Y:S03]  /*10c80*/  MUFU.TANH R15, R15 ;  /* 0x0000000f000f7308 */ /* 0x000ea60000002400 */
[----:B------:R-:W-:-:S05]  /*10c90*/  FMNMX.FTZ R8, R41, R8, !PT ;  /* 0x0000000829087209 */ /* 0x000fca0007810000 */
[----:B------:R-:W3:Y:S01]  /*10ca0*/  MUFU.TANH R20, R20 ;  /* 0x0000001400147308 */ /* 0x000ee20000002400 */
[----:B-1----:R-:W-:Y:S02]  /*10cb0*/  FSEL R44, R44, -INF , P1 ;  /* 0xff8000002c2c7808 */ /* 0x002fe40000800000 */
[----:B------:R-:W-:-:S05]  /*10cc0*/  FMNMX.FTZ R8, R43, R8, !PT ;  /* 0x000000082b087209 */ /* 0x000fca0007810000 */
[----:B------:R-:W1:Y:S01]  /*10cd0*/  MUFU.TANH R21, R21 ;  /* 0x0000001500157308 */ /* 0x000e620000002400 */
[----:B0-----:R-:W-:Y:S02]  /*10ce0*/  FSEL R14, R14, -INF , P2 ;  /* 0xff8000000e0e7808 */ /* 0x001fe40001000000 */
[----:B------:R-:W-:Y:S02]  /*10cf0*/  FMNMX.FTZ R8, R44, R8, !PT ;  /* 0x000000082c087209 */ /* 0x000fe40007810000 */
[----:B--2---:R-:W-:Y:S02]  /*10d00*/  FSEL R15, R15, -INF , P3 ;  /* 0xff8000000f0f7808 */ /* 0x004fe40001800000 */
[----:B------:R-:W-:Y:S02]  /*10d10*/  FMNMX.FTZ R8, R14, R8, !PT ;  /* 0x000000080e087209 */ /* 0x000fe40007810000 */
[----:B---3--:R-:W-:Y:S02]  /*10d20*/  FSEL R20, R20, -INF , P4 ;  /* 0xff80000014147808 */ /* 0x008fe40002000000 */
[----:B------:R-:W-:-:S04]  /*10d30*/  FMNMX.FTZ R8, R15, R8, !PT ;  /* 0x000000080f087209 */ /* 0x000fc80007810000 */
[----:B------:R-:W-:Y:S02]  /*10d40*/  FMNMX.FTZ R8, R20, R8, !PT ;  /* 0x0000000814087209 */ /* 0x000fe40007810000 */
[----:B-1----:R-:W-:-:S04]  /*10d50*/  FSEL R21, R21, -INF , P5 ;  /* 0xff80000015157808 */ /* 0x002fc80002800000 */
[----:B------:R-:W-:-:S05]  /*10d60*/  FMNMX.FTZ R8, R21, R8, !PT ;  /* 0x0000000815087209 */ /* 0x000fca0007810000 */
[----:B------:R-:W0:Y:S02]  /*10d70*/  SHFL.BFLY PT, R13, R8, 0x2, 0x1f ;  /* 0x0c401f00080d7f89 */ /* 0x000e2400000e0000 */
[----:B0-----:R-:W-:-:S05]  /*10d80*/  FMNMX.FTZ R8, R8, R13, !PT ;  /* 0x0000000d08087209 */ /* 0x001fca0007810000 */
[----:B------:R-:W0:Y:S01]  /*10d90*/  SHFL.BFLY PT, R13, R8, 0x1, 0x1f ;  /* 0x0c201f00080d7f89 */ /* 0x000e2200000e0000 */
[----:B------:R-:W-:Y:S01]  /*10da0*/  FMUL.FTZ R12, R12, UR47 ;  /* 0x0000002f0c0c7c20 */ /* 0x000fe20008410000 */
[----:B------:R-:W-:Y:S01]  /*10db0*/  MUFU.EX2 R32, R32 ;  /* 0x0000002000207308 */ /* 0x000fe20000000800 */
[----:B0-----:R-:W-:-:S04]  /*10dc0*/  FMNMX.FTZ R8, R8, R13, !PT ;  /* 0x0000000d08087209 */ /* 0x001fc80007810000 */
[C---:B------:R-:W-:Y:S01]  /*10dd0*/  FSETP.NEU.FTZ.AND P1, PT, R8.reuse, -INF , PT ;  /* 0xff8000000800780b */ /* 0x040fe20003f3d000 */
[----:B------:R-:W-:-:S03]  /*10de0*/  FMUL.FTZ R80, R8, UR47 ;  /* 0x0000002f08507c20 */ /* 0x000fc60008410000 */
[----:B------:R-:W-:Y:S02]  /*10df0*/  FSEL R13, R8, RZ, P1 ;  /* 0x000000ff080d7208 */ /* 0x000fe40000800000 */
[----:B------:R-:W-:-:S03]  /*10e00*/  FSEL R80, R80, RZ, P1 ;  /* 0x000000ff50507208 */ /* 0x000fc60000800000 */
[----:B------:R-:W-:Y:S02]  /*10e10*/  FADD.FTZ R13, -R13, R6 ;  /* 0x000000060d0d7221 */ /* 0x000fe40000010100 */
[--C-:B------:R-:W-:Y:S02]  /*10e20*/  FFMA.FTZ R78, R78, UR47, -R80.reuse ;  /* 0x0000002f4e4e7c23 */ /* 0x100fe40008010850 */
[----:B------:R-:W-:Y:S01]  /*10e30*/  FMUL.FTZ R13, R13, UR47 ;  /* 0x0000002f0d0d7c20 */ /* 0x000fe20008410000 */
[--C-:B------:R-:W-:Y:S01]  /*10e40*/  FFMA.FTZ R33, R33, UR47, -R80.reuse ;  /* 0x0000002f21217c23 */ /* 0x100fe20008010850 */
[----:B------:R-:W0:Y:S01]  /*10e50*/  MUFU.EX2 R12, R12 ;  /* 0x0000000c000c7308 */ /* 0x000e220000000800 */
[--C-:B------:R-:W-:Y:S01]  /*10e60*/  FFMA.FTZ R76, R76, UR47, -R80.reuse ;  /* 0x0000002f4c4c7c23 */ /* 0x100fe20008010850 */
[----:B------:R-:W-:-:S06]  /*10e70*/  FFMA.FTZ R35, R35, UR47, -R80 ;  /* 0x0000002f23237c23 */ /* 0x000fcc0008010850 */
[----:B------:R-:W-:Y:S01]  /*10e80*/  MUFU.EX2 R78, R78 ;  /* 0x0000004e004e7308 */ /* 0x000fe20000000800 */
[--C-:B------:R-:W-:Y:S01]  /*10e90*/  FFMA.FTZ R74, R74, UR47, -R80.reuse ;  /* 0x0000002f4a4a7c23 */ /* 0x100fe20008010850 */
[----:B------:R-:W-:-:S06]  /*10ea0*/  FFMA.FTZ R37, R37, UR47, -R80 ;  /* 0x0000002f25257c23 */ /* 0x000fcc0008010850 */
[----:B------:R-:W1:Y:S01]  /*10eb0*/  MUFU.EX2 R13, R13 ;  /* 0x0000000d000d7308 */ /* 0x000e620000000800 */
[--C-:B------:R-:W-:Y:S01]  /*10ec0*/  FFMA.FTZ R72, R72, UR47, -R80.reuse ;  /* 0x0000002f48487c23 */ /* 0x100fe20008010850 */
[--C-:B------:R-:W-:Y:S01]  /*10ed0*/  FFMA.FTZ R39, R39, UR47, -R80.reuse ;  /* 0x0000002f27277c23 */ /* 0x100fe20008010850 */
[--C-:B------:R-:W-:Y:S01]  /*10ee0*/  FFMA.FTZ R70, R70, UR47, -R80.reuse ;  /* 0x0000002f46467c23 */ /* 0x100fe20008010850 */
[--C-:B------:R-:W-:Y:S01]  /*10ef0*/  FFMA.FTZ R25, R25, UR47, -R80.reuse ;  /* 0x0000002f19197c23 */ /* 0x100fe20008010850 */
[----:B------:R-:W-:-:S03]  /*10f00*/  FFMA.FTZ R68, R68, UR47, -R80 ;  /* 0x0000002f44447c23 */ /* 0x000fc60008010850 */
[----:B------:R-:W2:Y:S01]  /*10f10*/  MUFU.EX2 R79, R79 ;  /* 0x0000004f004f7308 */ /* 0x000ea20000000800 */
[--C-:B------:R-:W-:Y:S01]  /*10f20*/  FFMA.FTZ R27, R27, UR47, -R80.reuse ;  /* 0x0000002f1b1b7c23 */ /* 0x100fe20008010850 */
[--C-:B------:R-:W-:Y:S01]  /*10f30*/  FFMA.FTZ R66, R66, UR47, -R80.reuse ;  /* 0x0000002f42427c23 */ /* 0x100fe20008010850 */
[--C-:B------:R-:W-:Y:S01]  /*10f40*/  FFMA.FTZ R29, R29, UR47, -R80.reuse ;  /* 0x0000002f1d1d7c23 */ /* 0x100fe20008010850 */
[--C-:B------:R-:W-:Y:S01]  /*10f50*/  FFMA.FTZ R64, R64, UR47, -R80.reuse ;  /* 0x0000002f40407c23 */ /* 0x100fe20008010850 */
[--C-:B------:R-:W-:Y:S01]  /*10f60*/  FFMA.FTZ R31, R31, UR47, -R80.reuse ;  /* 0x0000002f1f1f7c23 */ /* 0x100fe20008010850 */
[--C-:B------:R-:W-:Y:S02]  /*10f70*/  FFMA.FTZ R61, R61, UR47, -R80.reuse ;  /* 0x0000002f3d3d7c23 */ /* 0x100fe40008010850 */
[----:B------:R-:W3:Y:S01]  /*10f80*/  MUFU.EX2 R33, R33 ;  /* 0x0000002100217308 */ /* 0x000ee20000000800 */
        /* <DEDUP_REMOVED lines=15> */
[----:B------:R-:W4:Y:S01]  /*11080*/  MUFU.EX2 R34, R34 ;  /* 0x0000002200227308 */ /* 0x000f220000000800 */
[----:B------:R-:W-:-:S04]  /*11090*/  IMAD R80, R19, 0x8, R2 ;  /* 0x0000000813507824 */ /* 0x000fc800078e0202 */
[----:B------:R-:W-:-:S03]  /*110a0*/  VIADD R80, R80, 0x2d840 ;  /* 0x0002d84050507836 */ /* 0x000fc60000000000 */
[----:B------:R-:W5:Y:S01]  /*110b0*/  MUFU.EX2 R76, R76 ;  /* 0x0000004c004c7308 */ /* 0x000f620000000800 */
[----:B0-----:R-:W-:-:S07]  /*110c0*/  FFMA.FTZ R3, R12, R3, R32 ;  /* 0x000000030c037223 */ /* 0x001fce0000010020 */
[----:B------:R0:W-:Y:S01]  /*110d0*/  MUFU.EX2 R6, R81 ;  /* 0x0000005100067308 */ /* 0x0001e20000000800 */
[----:B-1----:R-:W-:-:S07]  /*110e0*/  FFMA.FTZ R0, R13, R0, R78 ;  /* 0x000000000d007223 */ /* 0x002fce000001004e */
[----:B------:R-:W1:Y:S01]  /*110f0*/  MUFU.EX2 R77, R77 ;  /* 0x0000004d004d7308 */ /* 0x000e620000000800 */
[----:B0-----:R-:W-:-:S07]  /*11100*/  IMAD.U32 R81, RZ, RZ, UR40 ;  /* 0x00000028ff517e24 */ /* 0x001fce000f8e00ff */
[----:B------:R-:W0:Y:S01]  /*11110*/  MUFU.EX2 R35, R35 ;  /* 0x0000002300237308 */ /* 0x000e220000000800 */
[----:B------:R-:W-:Y:S01]  /*11120*/  PRMT R80, R81, 0x654, R80 ;  /* 0x0000065451507816 */ /* 0x000fe20000000050 */
[----:B--2---:R-:W-:-:S03]  /*11130*/  FADD.FTZ R3, R79, R3 ;  /* 0x000000034f037221 */ /* 0x004fc60000010000 */
[----:B------:R3:W-:Y:S03]  /*11140*/  SYNCS.ARRIVE.TRANS64.RED.A1T0 RZ, [R80+URZ], RZ ;  /* 0x000000ff50ff79a7 */ /* 0x0007e6000810043f */
[----:B------:R-:W2:Y:S08]  /*11150*/  MUFU.EX2 R36, R36 ;  /* 0x0000002400247308 */ /* 0x000eb00000000800 */
[----:B------:R-:W2:Y:S01]  /*11160*/  MUFU.EX2 R74, R74 ;  /* 0x0000004a004a7308 */ /* 0x000ea20000000800 */
[----:B---3--:R-:W-:Y:S01]  /*11170*/  FADD.FTZ R80, R33, R0 ;  /* 0x0000000021507221 */ /* 0x008fe20000010000 */
[----:B----4-:R-:W-:-:S06]  /*11180*/  FADD.FTZ R0, R34, R3 ;  /* 0x0000000322007221 */ /* 0x010fcc0000010000 */
[----:B------:R-:W3:Y:S01]  /*11190*/  MUFU.EX2 R75, R75 ;  /* 0x0000004b004b7308 */ /* 0x000ee20000000800 */
[----:B-----5:R-:W-:-:S07]  /*111a0*/  FADD.FTZ R3, R76, R80 ;  /* 0x000000504c037221 */ /* 0x020fce0000010000 */
[----:B------:R-:W4:Y:S01]  /*111b0*/  MUFU.EX2 R37, R37 ;  /* 0x0000002500257308 */ /* 0x000f220000000800 */
[----:B-1----:R-:W-:Y:S01]  /*111c0*/  FADD.FTZ R0, R77, R0 ;  /* 0x000000004d007221 */ /* 0x002fe20000010000 */
[----:B0-----:R-:W-:-:S06]  /*111d0*/  FADD.FTZ R3, R35, R3 ;  /* 0x0000000323037221 */ /* 0x001fcc0000010000 */
[----:B------:R-:W0:Y:S08]  /*111e0*/  MUFU.EX2 R38, R38 ;  /* 0x0000002600267308 */ /* 0x000e300000000800 */
[----:B------:R-:W1:Y:S01]  /*111f0*/  MUFU.EX2 R72, R72 ;  /* 0x0000004800487308 */ /* 0x000e620000000800 */
[----:B--2---:R-:W-:Y:S01]  /*11200*/  FADD.FTZ R0, R36, R0 ;  /* 0x0000000024007221 */ /* 0x004fe20000010000 */
[----:B------:R-:W-:-:S06]  /*11210*/  FADD.FTZ R3, R74, R3 ;  /* 0x000000034a037221 */ /* 0x000fcc0000010000 */
[----:B------:R-:W2:Y:S08]  /*11220*/  MUFU.EX2 R73, R73 ;  /* 0x0000004900497308 */ /* 0x000eb00000000800 */
[----:B------:R-:W5:Y:S01]  /*11230*/  MUFU.EX2 R39, R39 ;  /* 0x0000002700277308 */ /* 0x000f620000000800 */
[----:B---3--:R-:W-:Y:S01]  /*11240*/  FADD.FTZ R0, R75, R0 ;  /* 0x000000004b007221 */ /* 0x008fe20000010000 */
[----:B----4-:R-:W-:-:S06]  /*11250*/  FADD.FTZ R3, R37, R3 ;  /* 0x0000000325037221 */ /* 0x010fcc0000010000 */
[----:B------:R-:W3:Y:S08]  /*11260*/  MUFU.EX2 R24, R24 ;  /* 0x0000001800187308 */ /* 0x000ef00000000800 */
[----:B------:R-:W4:Y:S01]  /*11270*/  MUFU.EX2 R70, R70 ;  /* 0x0000004600467308 */ /* 0x000f220000000800 */
[----:B0-----:R-:W-:Y:S01]  /*11280*/  FADD.FTZ R0, R38, R0 ;  /* 0x0000000026007221 */ /* 0x001fe20000010000 */
[----:B-1----:R-:W-:-:S06]  /*11290*/  FADD.FTZ R3, R72, R3 ;  /* 0x0000000348037221 */ /* 0x002fcc0000010000 */
[----:B------:R-:W0:Y:S08]  /*112a0*/  MUFU.EX2 R71, R71 ;  /* 0x0000004700477308 */ /* 0x000e300000000800 */
[----:B------:R-:W1:Y:S01]  /*112b0*/  MUFU.EX2 R25, R25 ;  /* 0x0000001900197308 */ /* 0x000e620000000800 */
[----:B--2---:R-:W-:Y:S01]  /*112c0*/  FADD.FTZ R0, R73, R0 ;  /* 0x0000000049007221 */ /* 0x004fe20000010000 */
[----:B-----5:R-:W-:-:S06]  /*112d0*/  FADD.FTZ R3, R39, R3 ;  /* 0x0000000327037221 */ /* 0x020fcc0000010000 */
        /* <DEDUP_REMOVED lines=72> */
[----:B------:R-:W2:Y:S01]  /*11760*/  MUFU.EX2 R14, R14 ;  /* 0x0000000e000e7308 */ /* 0x000ea20000000800 */
        /* <DEDUP_REMOVED lines=8> */
[----:B------:R-:W-:Y:S01]  /*117f0*/  FADD.FTZ R0, R6, R0 ;  /* 0x0000000006007221 */ /* 0x000fe20000010000 */
[----:B--2---:R-:W-:-:S06]  /*11800*/  FADD.FTZ R3, R14, R3 ;  /* 0x000000030e037221 */ /* 0x004fcc0000010000 */
[----:B------:R-:W2:Y:S08]  /*11810*/  MUFU.EX2 R11, R11 ;  /* 0x0000000b000b7308 */ /* 0x000eb00000000800 */
[----:B------:R-:W5:Y:S01]  /*11820*/  MUFU.EX2 R21, R21 ;  /* 0x0000001500157308 */ /* 0x000f620000000800 */
[----:B---3--:R-:W-:Y:S01]  /*11830*/  FADD.FTZ R0, R9, R0 ;  /* 0x0000000009007221 */ /* 0x008fe20000010000 */
[----:B----4-:R-:W-:-:S03]  /*11840*/  FADD.FTZ R3, R15, R3 ;  /* 0x000000030f037221 */ /* 0x010fc60000010000 */
[----:B0-----:R-:W-:Y:S01]  /*11850*/  FADD.FTZ R0, R10, R0 ;  /* 0x000000000a007221 */ /* 0x001fe20000010000 */
[----:B-1----:R-:W-:-:S03]  /*11860*/  FADD.FTZ R80, R20, R3 ;  /* 0x0000000314507221 */ /* 0x002fc60000010000 */
[----:B--2---:R-:W-:Y:S01]  /*11870*/  FADD.FTZ R3, R11, R0 ;  /* 0x000000000b037221 */ /* 0x004fe20000010000 */
[----:B-----5:R-:W-:Y:S01]  /*11880*/  FADD.FTZ R0, R21, R80 ;  /* 0x0000005015007221 */ /* 0x020fe20000010000 */
[----:B------:R-:W-:Y:S06]  /*11890*/  @!P0 BRA `(.L_x_12418) ;  /* 0x0000000000048947 */ /* 0x000fec0003800000 */
[----:B------:R-:W-:Y:S01]  /*118a0*/  BPT.TRAP 0x1 ;  /* 0x000000040000795c */ /* 0x000fe20000300000 */
.L_x_12418:
[----:B------:R-:W2:Y:S04]  /*118b0*/  LDL R84, [R1+0x7c] ;  /* 0x00007c0001547983 */ /* 0x000ea80000100800 */
[----:B------:R-:W3:Y:S04]  /*118c0*/  LDL R82, [R1+0x8] ;  /* 0x0000080001527983 */ /* 0x000ee80000100800 */
[----:B------:R-:W4:Y:S04]  /*118d0*/  LDL R81, [R1+0x4] ;  /* 0x0000040001517983 */ /* 0x000f280000100800 */
        /* <DEDUP_REMOVED lines=26> */
[----:B-1----:R-:W-:Y:S02]  /*11a80*/  F2FP.BF16.F32.PACK_AB R32, R63, R62 ;  /* 0x0000003e3f20723e */ /* 0x002fe400000010ff */
[----:B------:R-:W-:Y:S02]  /*11a90*/  F2FP.BF16.F32.PACK_AB R33, R60, R61 ;  /* 0x0000003d3c21723e */ /* 0x000fe400000010ff */
[----:B------:R-:W-:Y:S02]  /*11aa0*/  F2FP.BF16.F32.PACK_AB R34, R59, R58 ;  /* 0x0000003a3b22723e */ /* 0x000fe400000010ff */
[----:B------:R-:W-:-:S02]  /*11ab0*/  F2FP.BF16.F32.PACK_AB R35, R56, R57 ;  /* 0x000000393823723e */ /* 0x000fc400000010ff */
        /* <DEDUP_REMOVED lines=51> */
[----:B0-----:R-:W-:Y:S01]  /*11df0*/  IMAD.MOV.U32 R5, RZ, RZ, R19 ;  /* 0x000000ffff057224 */ /* 0x001fe200078e0013 */
        /* <DEDUP_REMOVED lines=21> */
[----:B------:R-:W-:-:S02]  /*11f50*/  IMAD.MOV.U32 R6, RZ, RZ, R8 ;  /* 0x000000ffff067224 */ /* 0x000fc400078e0008 */
[----:B------:R-:W-:Y:S02]  /*11f60*/  IMAD.MOV.U32 R9, RZ, RZ, R7 ;  /* 0x000000ffff097224 */ /* 0x000fe400078e0007 */
[----:B------:R-:W-:Y:S01]  /*11f70*/  IMAD.MOV.U32 R10, RZ, RZ, R137 ;  /* 0x000000ffff0a7224 */ /* 0x000fe200078e0089 */
[----:B0-----:R-:W-:Y:S01]  /*11f80*/  NOP ;  /* 0x0000000000007918 */ /* 0x001fe20000000000 */
[----:B------:R-:W-:Y:S05]  /*11f90*/  @P1 BRA `(.L_x_12419) ;  /* 0xffffffc8007c1947 */ /* 0x000fea000383ffff */
.L_x_12407:
[----:B------:R-:W-:-:S13]  /*11fa0*/  ISETP.GE.AND P1, PT, R4, RZ, PT ;  /* 0x000000ff0400720c */ /* 0x000fda0003f26270 */
[----:B------:R-:W-:Y:S05]  /*11fb0*/  @!P1 BRA `(.L_x_12420) ;  /* 0x0000002c00389947 */ /* 0x000fea0003800000 */
[----:B------:R-:W-:Y:S02]  /*11fc0*/  IMAD.MOV.U32 R9, RZ, RZ, R8 ;  /* 0x000000ffff097224 */ /* 0x000fe400078e0008 */
[----:B------:R-:W-:Y:S02]  /*11fd0*/  IMAD.MOV.U32 R6, RZ, RZ, R7 ;  /* 0x000000ffff067224 */ /* 0x000fe400078e0007 */
[----:B------:R-:W-:Y:S02]  /*11fe0*/  IMAD.MOV.U32 R10, RZ, RZ, R137 ;  /* 0x000000ffff0a7224 */ /* 0x000fe400078e0089 */
[----:B------:R-:W-:-:S07]  /*11ff0*/  IMAD.MOV.U32 R5, RZ, RZ, R19 ;  /* 0x000000ffff057224 */ /* 0x000fce00078e0013 */
.L_x_12432:
[----:B---3--:R-:W3:Y:S01]  /*12000*/  LDL R7, [R1+0x5c] ;  /* 0x00005c0001077983 */ /* 0x008ee20000100800 */
[----:B------:R-:W-:Y:S01]  /*12010*/  ISETP.NE.AND P1, PT, R5, 0x1, PT ;  /* 0x000000010500780c */ /* 0x000fe20003f25270 */
[----:B------:R-:W-:Y:S05]  /*12020*/  YIELD ;  /* 0x0000000000007946 */ /* 0x000fea0003800000 */
[----:B------:R-:W-:-:S04]  /*12030*/  SEL R137, RZ, 0x1, P1 ;  /* 0x00000001ff897807 */ /* 0x000fc80000800000 */
[----:B------:R-:W-:Y:S02]  /*12040*/  LOP3.LUT R137, R10, R137, RZ, 0x3c, !PT ;  /* 0x000000890a897212 */ /* 0x000fe400078e3cff */
[----:B---3--:R-:W-:-:S13]  /*12050*/  ISETP.NE.AND P1, PT, R7, RZ, PT ;  /* 0x000000ff0700720c */ /* 0x008fda0003f25270 */
[----:B------:R-:W-:Y:S05]  /*12060*/  @P1 BRA `(.L_x_12421) ;  /* 0x00000000003c1947 */ /* 0x000fea0003800000 */
[----:B------:R-:W-:Y:S05]  /*12070*/  @!P0 BRA `(.L_x_12422) ;  /* 0x0000000000048947 */ /* 0x000fea0003800000 */
[----:B------:R-:W-:Y:S01]  /*12080*/  BPT.TRAP 0x1 ;  /* 0x000000040000795c */ /* 0x000fe20000300000 */
.L_x_12422:
[----:B------:R-:W-:Y:S01]  /*12090*/  VIADD R7, R5, 0x1 ;  /* 0x0000000105077836 */ /* 0x000fe20000000000 */
[----:B------:R-:W-:-:S04]  /*120a0*/  SHF.L.U32 R8, R137, 0x1f, RZ ;  /* 0x0000001f89087819 */ /* 0x000fc800000006ff */
[----:B------:R-:W-:-:S04]  /*120b0*/  ISETP.NE.AND P2, PT, R7, 0x2, PT ;  /* 0x000000020700780c */ /* 0x000fc80003f45270 */
[----:B------:R-:W-:-:S04]  /*120c0*/  SEL R7, R7, RZ, P2 ;  /* 0x000000ff07077207 */ /* 0x000fc80001000000 */
[----:B------:R-:W-:-:S04]  /*120d0*/  LEA R7, R7, R2, 0x3 ;  /* 0x0000000207077211 */ /* 0x000fc800078e18ff */
[----:B------:R0:W1:Y:S01]  /*120e0*/  SYNCS.PHASECHK.TRANS64.TRYWAIT P2, [R7+URZ+0x2d830], R8 ;  /* 0x02d83008070075a7 */ /* 0x000062000804017f */
[----:B------:R-:W-:Y:S05]  /*120f0*/  @!P0 BRA `(.L_x_12423) ;  /* 0x0000000000048947 */ /* 0x000fea0003800000 */
[----:B------:R-:W-:Y:S01]  /*12100*/  BPT.TRAP 0x1 ;  /* 0x000000040000795c */ /* 0x000fe20000300000 */
.L_x_12423:
[----:B------:R-:W-:Y:S04]  /*12110*/  BSSY B0, `(.L_x_12421) ;  /* 0x0000004000007945 */ /* 0x000fe80003800000 */
[----:B-1----:R-:W-:Y:S05]  /*12120*/  @P2 BRA `(.L_x_12424) ;  /* 0x0000000000082947 */ /* 0x002fea0003800000 */
[----:B------:R-:W1:Y:S02]  /*12130*/  SYNCS.PHASECHK.TRANS64.TRYWAIT P2, [R7+URZ+0x2d830], R8 ;  /* 0x02d83008070075a7 */ /* 0x000e64000804017f */
[----:B-1----:R-:W-:Y:S05]  /*12140*/  @!P2 BRA `(.L_x_12425) ;  /* 0x000000cc00b4a947 */ /* 0x002fea0003800000 */
.L_x_12424:
[----:B------:R-:W-:Y:S05]  /*12150*/  BSYNC B0 ;  /* 0x0000000000007941 */ /* 0x000fea0003800000 */
.L_x_12421:
[----:B01----:R-:W3:Y:S04]  /*12160*/  LDL R8, [R1+0x60] ;  /* 0x0000600001087983 */ /* 0x003ee80000100800 */
        /* <DEDUP_REMOVED lines=12> */
[----:B------:R-:W-:Y:S01]  /*12230*/  IMAD.MOV.U32 R13, RZ, RZ, -0x7fffffe0 ;  /* 0x80000020ff0d7424 */ /* 0x000fe200078e00ff */
[----:B------:R-:W-:Y:S01]  /*12240*/  R2UR UR4, R156 ;  /* 0x000000009c0472ca */ /* 0x000fe200000e0000 */
[----:B--2---:R-:W-:Y:S01]  /*12250*/  IMAD.MOV.U32 R25, RZ, RZ, -0x7fffffe0 ;  /* 0x80000020ff197424 */ /* 0x004fe200078e00ff */
[----:B------:R-:W-:Y:S02]  /*12260*/  R2UR UR5, R157 ;  /* 0x000000009d0572ca */ /* 0x000fe400000e0000 */
[----:B------:R-:W-:Y:S02]  /*12270*/  R2UR UR7, R13 ;  /* 0x000000000d0772ca */ /* 0x000fe400000e0000 */
[----:B------:R-:W-:Y:S01]  /*12280*/  R2UR UR23, R25 ;  /* 0x00000000191772ca */ /* 0x000fe200000e0000 */
[----:B------:R-:W-:-:S05]  /*12290*/  IMAD.MOV.U32 R21, RZ, RZ, -0x7fffffe0 ;  /* 0x80000020ff157424 */ /* 0x000fca00078e00ff */
[----:B------:R-:W-:Y:S01]  /*122a0*/  R2UR UR11, R21 ;  /* 0x00000000150b72ca */ /* 0x000fe200000e0000 */
[----:B------:R0:W-:Y:S01]  /*122b0*/  BAR.SYNC.DEFER_BLOCKING R7, 0x100 ;  /* 0x000400070000751d */ /* 0x0001e20000010000 */
[----:B------:R-:W-:Y:S02]  /*122c0*/  IMAD.MOV.U32 R15, RZ, RZ, -0x7fffffe0 ;  /* 0x80000020ff0f7424 */ /* 0x000fe400078e00ff */
[----:B---3--:R-:W-:-:S04]  /*122d0*/  IMAD R12, R19, 0x600, R8 ;  /* 0x00000600130c7824 */ /* 0x008fc800078e0208 */
[C---:B------:R-:W-:Y:S01]  /*122e0*/  VIADD R24, R12.reuse, 0x400 ;  /* 0x000004000c187836 */ /* 0x040fe20000000000 */
[----:B------:R-:W-:-:S04]  /*122f0*/  R2UR UR6, R12 ;  /* 0x000000000c0672ca */ /* 0x000fc800000e0000 */
[----:B------:R-:W-:Y:S02]  /*12300*/  R2UR UR22, R24 ;  /* 0x00000000181672ca */ /* 0x000fe400000e0000 */
[----:B------:R-:W-:-:S07]  /*12310*/  WARPGROUP.ARRIVE ;  /* 0x00000000000079c5 */ /* 0x000fce0000000000 */
        /* <DEDUP_REMOVED lines=41> */
.L_x_12427:
[----:B------:R-:W-:Y:S01]  /*125b0*/  SHF.L.U32 R7, R10, 0x1f, RZ ;  /* 0x0000001f0a077819 */ /* 0x000fe200000006ff */
[----:B------:R-:W-:-:S04]  /*125c0*/  IMAD R8, R5, 0x8, R2 ;  /* 0x0000000805087824 */ /* 0x000fc800078e0202 */
[----:B------:R0:W1:Y:S01]  /*125d0*/  SYNCS.PHASECHK.TRANS64.TRYWAIT P1, [R8+URZ+0x2d850], R7 ;  /* 0x02d85007080075a7 */ /* 0x000062000802017f */
[----:B------:R-:W-:Y:S05]  /*125e0*/  @!P0 BRA `(.L_x_12428) ;  /* 0x0000000000048947 */ /* 0x000fea0003800000 */
[----:B------:R-:W-:Y:S01]  /*125f0*/  BPT.TRAP 0x1 ;  /* 0x000000040000795c */ /* 0x000fe20000300000 */
.L_x_12428:
[----:B-1----:R-:W-:Y:S05]  /*12600*/  @P1 BRA `(.L_x_12426) ;  /* 0x0000000000081947 */ /* 0x002fea0003800000 */
[----:B------:R-:W1:Y:S02]  /*12610*/  SYNCS.PHASECHK.TRANS64.TRYWAIT P1, [R8+URZ+0x2d850], R7 ;  /* 0x02d85007080075a7 */ /* 0x000e64000802017f */
[----:B-1----:R-:W-:Y:S05]  /*12620*/  @!P1 BRA `(.L_x_12429) ;  /* 0x000000c800909947 */ /* 0x002fea0003800000 */
.L_x_12426:
        /* <DEDUP_REMOVED lines=96> */
.L_x_12430:
[----:B------:R-:W-:Y:S01]  /*12c30*/  FMUL.FTZ R10, R24, UR45 ;  /* 0x0000002d180a7c20 */ /* 0x000fe20008410000 */
[----:B------:R-:W-:Y:S01]  /*12c40*/  FMUL.FTZ R13, R25, UR45 ;  /* 0x0000002d190d7c20 */ /* 0x000fe20008410000 */
[----:B------:R-:W-:Y:S01]  /*12c50*/  FMUL.FTZ R24, R28, UR45 ;  /* 0x0000002d1c187c20 */ /* 0x000fe20008410000 */
[----:B0-----:R-:W-:Y:S02]  /*12c60*/  IMAD R7, R19, 0x8, R2 ;  /* 0x0000000813077824 */ /* 0x001fe400078e0202 */
[----:B------:R-:W-:Y:S01]  /*12c70*/  FMUL.FTZ R153, R26, UR45 ;  /* 0x0000002d1a997c20 */ /* 0x000fe20008410000 */
[----:B------:R-:W-:Y:S01]  /*12c80*/  FMUL.FTZ R26, R29, UR45 ;  /* 0x0000002d1d1a7c20 */ /* 0x000fe20008410000 */
[----:B------:R-:W0:Y:S01]  /*12c90*/  MUFU.TANH R10, R10 ;  /* 0x0000000a000a7308 */ /* 0x000e220000002400 */
[----:B------:R-:W-:Y:S02]  /*12ca0*/  VIADD R7, R7, 0x2d840 ;  /* 0x0002d84007077836 */ /* 0x000fe40000000000 */
[----:B------:R-:W-:Y:S01]  /*12cb0*/  FMUL.FTZ R28, R32, UR45 ;  /* 0x0000002d201c7c20 */ /* 0x000fe20008410000 */
[----:B------:R-:W-:-:S02]  /*12cc0*/  IMAD.U32 R8, RZ, RZ, UR40 ;  /* 0x00000028ff087e24 */ /* 0x000fc4000f8e00ff */
        /* <DEDUP_REMOVED lines=220> */
[----:B0-----:R-:W-:Y:S01]  /*13a90*/  FFMA.FTZ R33, R152, UR47, -R80 ;  /* 0x0000002f98217c23 */ /* 0x001fe20008010850 */
[----:B------:R-:W-:Y:S01]  /*13aa0*/  FFMA.FTZ R37, R37, UR47, -R38 ;  /* 0x0000002f25257c23 */ /* 0x000fe20008010826 */
[----:B------:R-:W-:Y:S01]  /*13ab0*/  FFMA.FTZ R74, R149, UR47, -R80 ;  /* 0x0000002f954a7c23 */ /* 0x000fe20008010850 */
[--C-:B------:R-:W-:Y:S01]  /*13ac0*/  FFMA.FTZ R28, R28, UR47, -R38.reuse ;  /* 0x0000002f1c1c7c23 */ /* 0x100fe20008010826 */
[----:B------:R-:W-:Y:S01]  /*13ad0*/  FFMA.FTZ R51, R69, UR47, -R38 ;  /* 0x0000002f45337c23 */ /* 0x000fe20008010826 */
        /* <DEDUP_REMOVED lines=30> */
[--C-:B------:R-:W-:Y:S01]  /*13cc0*/  FFMA.FTZ R40, R40, UR47, -R38.reuse ;  /* 0x0000002f28287c23 */ /* 0x100fe20008010826 */
[--C-:B------:R-:W-:Y:S01]  /*13cd0*/  FFMA.FTZ R139, R139, UR47, -R38.reuse ;  /* 0x0000002f8b8b7c23 */ /* 0x100fe20008010826 */
[--C-:B------:R-:W-:Y:S01]  /*13ce0*/  FFMA.FTZ R140, R140, UR47, -R38.reuse ;  /* 0x0000002f8c8c7c23 */ /* 0x100fe20008010826 */
[----:B------:R-:W-:Y:S01]  /*13cf0*/  FFMA.FTZ R62, R141, UR47, -R38 ;  /* 0x0000002f8d3e7c23 */ /* 0x000fe20008010826 */
[----:B------:R-:W2:Y:S01]  /*13d00*/  MUFU.EX2 R79, R79 ;  /* 0x0000004f004f7308 */ /* 0x000ea20000000800 */
[----:B0-----:R-:W-:Y:S01]  /*13d10*/  FFMA.FTZ R76, R151, UR47, -R80 ;  /* 0x0000002f974c7c23 */ /* 0x001fe20008010850 */
[----:B-1----:R-:W-:Y:S01]  /*13d20*/  FFMA.FTZ R0, R6, R0, R78 ;  /* 0x0000000006007223 */ /* 0x002fe2000001004e */
        /* <DEDUP_REMOVED lines=10> */
[----:B------:R-:W-:-:S03]  /*13dd0*/  FFMA.FTZ R13, R85, UR47, -R38 ;  /* 0x0000002f550d7c23 */ /* 0x000fc60008010826 */
[----:B------:R-:W0:Y:S01]  /*13de0*/  MUFU.EX2 R33, R33 ;  /* 0x0000002100217308 */ /* 0x000e220000000800 */
[----:B--2---:R-:W-:-:S07]  /*13df0*/  FADD.FTZ R3, R79, R3 ;  /* 0x000000034f037221 */ /* 0x004fce0000010000 */
[----:B------:R1:W-:Y:S08]  /*13e00*/  MUFU.EX2 R26, R35 ;  /* 0x00000023001a7308 */ /* 0x0003f00000000800 */
[----:B------:R-:W2:Y:S01]  /*13e10*/  MUFU.EX2 R34, R24 ;  /* 0x0000001800227308 */ /* 0x000ea20000000800 */
[----:B-1----:R-:W-:-:S07]  /*13e20*/  FFMA.FTZ R35, R150, UR47, -R80 ;  /* 0x0000002f96237c23 */ /* 0x002fce0008010850 */
[----:B------:R-:W1:Y:S08]  /*13e30*/  MUFU.EX2 R76, R76 ;  /* 0x0000004c004c7308 */ /* 0x000e700000000800 */
[----:B------:R-:W3:Y:S08]  /*13e40*/  MUFU.EX2 R35, R35 ;  /* 0x0000002300237308 */ /* 0x000ef00000000800 */
[----:B------:R4:W-:Y:S08]  /*13e50*/  MUFU.EX2 R69, R37 ;  /* 0x0000002500457308 */ /* 0x0009f00000000800 */
[----:B------:R-:W5:Y:S01]  /*13e60*/  MUFU.EX2 R36, R28 ;  /* 0x0000001c00247308 */ /* 0x000f620000000800 */
[----:B----4-:R-:W-:-:S07]  /*13e70*/  FFMA.FTZ R37, R148, UR47, -R80 ;  /* 0x0000002f94257c23 */ /* 0x010fce0008010850 */
[----:B------:R-:W4:Y:S08]  /*13e80*/  MUFU.EX2 R74, R74 ;  /* 0x0000004a004a7308 */ /* 0x000f300000000800 */
[----:B------:R-:W-:Y:S08]  /*13e90*/  MUFU.EX2 R24, R47 ;  /* 0x0000002f00187308 */ /* 0x000ff00000000800 */
[----:B------:R-:W-:Y:S08]  /*13ea0*/  MUFU.EX2 R47, R45 ;  /* 0x0000002d002f7308 */ /* 0x000ff00000000800 */
[----:B------:R-:W4:Y:S08]  /*13eb0*/  MUFU.EX2 R75, R75 ;  /* 0x0000004b004b7308 */ /* 0x000f300000000800 */
[----:B------:R0:W-:Y:S08]  /*13ec0*/  MUFU.EX2 R45, R66 ;  /* 0x00000042002d7308 */ /* 0x0001f00000000800 */
[----:B------:R-:W4:Y:S01]  /*13ed0*/  MUFU.EX2 R37, R37 ;  /* 0x0000002500257308 */ /* 0x000f220000000800 */
[----:B0-----:R-:W-:Y:S01]  /*13ee0*/  FFMA.FTZ R66, R12, UR47, -R80 ;  /* 0x0000002f0c427c23 */ /* 0x001fe20008010850 */
[----:B------:R-:W-:Y:S01]  /*13ef0*/  FADD.FTZ R80, R33, R0 ;  /* 0x0000000021507221 */ /* 0x000fe20000010000 */
[----:B--2---:R-:W-:-:S03]  /*13f00*/  FADD.FTZ R0, R34, R3 ;  /* 0x0000000322007221 */ /* 0x004fc60000010000 */
[----:B-1----:R-:W-:Y:S01]  /*13f10*/  FADD.FTZ R3, R76, R80 ;  /* 0x000000504c037221 */ /* 0x002fe20000010000 */
[----:B------:R-:W-:Y:S01]  /*13f20*/  FADD.FTZ R0, R77, R0 ;  /* 0x000000004d007221 */ /* 0x000fe20000010000 */
[----:B------:R-:W0:Y:S02]  /*13f30*/  MUFU.EX2 R38, R30 ;  /* 0x0000001e00267308 */ /* 0x000e240000000800 */
[----:B---3--:R-:W-:Y:S01]  /*13f40*/  FADD.FTZ R3, R35, R3 ;  /* 0x0000000323037221 */ /* 0x008fe20000010000 */
[----:B-----5:R-:W-:-:S03]  /*13f50*/  FADD.FTZ R0, R36, R0 ;  /* 0x0000000024007221 */ /* 0x020fc60000010000 */
[----:B----4-:R-:W-:Y:S01]  /*13f60*/  FADD.FTZ R3, R74, R3 ;  /* 0x000000034a037221 */ /* 0x010fe20000010000 */
[----:B------:R-:W-:Y:S01]  /*13f70*/  FADD.FTZ R0, R75, R0 ;  /* 0x000000004b007221 */ /* 0x000fe20000010000 */
[----:B------:R-:W1:Y:S02]  /*13f80*/  MUFU.EX2 R72, R72 ;  /* 0x0000004800487308 */ /* 0x000e640000000800 */
[----:B------:R-:W-:-:S06]  /*13f90*/  FADD.FTZ R3, R37, R3 ;  /* 0x0000000325037221 */ /* 0x000fcc0000010000 */
        /* <DEDUP_REMOVED lines=70> */
[----:B------:R-:W-:-:S03]  /*14400*/  FADD.FTZ R0, R47, R0 ;  /* 0x000000002f007221 */ /* 0x000fc60000010000 */
        /* <DEDUP_REMOVED lines=26> */
.L_x_12431:
        /* <DEDUP_REMOVED lines=111> */
.L_x_12420:
[----:B------:R-:W-:Y:S05]  /*14ca0*/  WARPSYNC.ALL ;  /* 0x0000000000007948 */ /* 0x000fea0003800000 */
[----:B------:R-:W-:Y:S06]  /*14cb0*/  BAR.ARV 0x8, 0x200 ;  /* 0x0208000000007b1d */ /* 0x000fec0000002000 */
[----:B------:R-:W-:Y:S05]  /*14cc0*/  @!P0 BRA `(.L_x_12433) ;  /* 0x0000000000048947 */ /* 0x000fea0003800000 */
[----:B------:R-:W-:Y:S01]  /*14cd0*/  BPT.TRAP 0x1 ;  /* 0x000000040000795c */ /* 0x000fe20000300000 */
.L_x_12433:
[----:B------:R-:W-:Y:S01]  /*14ce0*/  IMAD R6, R19, 0x8, R2 ;  /* 0x0000000813067824 */ /* 0x000fe200078e0202 */
[----:B------:R-:W-:-:S04]  /*14cf0*/  SHF.L.U32 R9, R137, 0x1f, RZ ;  /* 0x0000001f89097819 */ /* 0x000fc800000006ff */
[----:B------:R0:W1:Y:S01]  /*14d00*/  SYNCS.PHASECHK.TRANS64.TRYWAIT P1, [R6+URZ+0x2d850], R9 ;  /* 0x02d85009060075a7 */ /* 0x000062000802017f */
[----:B------:R-:W-:Y:S05]  /*14d10*/  @!P0 BRA `(.L_x_12434) ;  /* 0x0000000000048947 */ /* 0x000fea0003800000 */
[----:B------:R-:W-:Y:S01]  /*14d20*/  BPT.TRAP 0x1 ;  /* 0x000000040000795c */ /* 0x000fe20000300000 */
.L_x_12434:
[----:B------:R-:W4:Y:S01]  /*14d30*/  LDL.LU R4, [R1+0x64] ;  /* 0x0000640001047983 */ /* 0x000f220000300800 */
[----:B------:R-:W-:Y:S02]  /*14d40*/  VIADD R2, R2, 0x400 ;  /* 0x0000040002027836 */ /* 0x000fe40000000000 */
[----:B------:R-:W-:-:S03]  /*14d50*/  IMAD.MOV.U32 R5, RZ, RZ, 0x40000040 ;  /* 0x40000040ff057424 */ /* 0x000fc600078e00ff */
[----:B------:R-:W-:-:S04]  /*14d60*/  SHF.R.U32.HI R2, RZ, 0x4, R2 ;  /* 0x00000004ff027819 */ /* 0x000fc80000011602 */
[----:B------:R-:W-:-:S04]  /*14d70*/  LOP3.LUT R2, R2, 0x3fff, RZ, 0xc0, !PT ;  /* 0x00003fff02027812 */ /* 0x000fc800078ec0ff */
[----:B------:R-:W-:Y:S02]  /*14d80*/  LOP3.LUT R2, R2, 0x2000000, RZ, 0xfc, !PT ;  /* 0x0200000002027812 */ /* 0x000fe400078efcff */
[----:B----4-:R-:W-:Y:S01]  /*14d90*/  LOP3.LUT R4, R4, 0x10000, RZ, 0xfc, !PT ;  /* 0x0001000004047812 */ /* 0x010fe200078efcff */
[----:B-1----:R-:W-:Y:S06]  /*14da0*/  @P1 BRA `(.L_x_12435) ;  /* 0x0000000000081947 */ /* 0x002fec0003800000 */
[----:B------:R-:W1:Y:S02]  /*14db0*/  SYNCS.PHASECHK.TRANS64.TRYWAIT P1, [R6+URZ+0x2d850], R9 ;  /* 0x02d85009060075a7 */ /* 0x000e64000802017f */
[----:B-1----:R-:W-:Y:S05]  /*14dc0*/  @!P1 BRA `(.L_x_12436) ;  /* 0x000000a000bc9947 */ /* 0x002fea0003800000 */
.L_x_12435:
        /* <DEDUP_REMOVED lines=11> */
[----:B------:R-:W4:Y:S01]  /*14e80*/  SHFL.BFLY PT, R2, R3, 0x2, 0x1f ;  /* 0x0c401f0003027f89 */ /* 0x000f2200000e0000 */
[----:B------:R-:W-:-:S02]  /*14e90*/  IMAD.MOV.U32 R15, RZ, RZ, -0x7fffffe0 ;  /* 0x80000020ff0f7424 */ /* 0x000fc400078e00ff */
[----:B------:R-:W-:Y:S02]  /*14ea0*/  IMAD.MOV.U32 R5, RZ, RZ, 0x40000040 ;  /* 0x40000040ff057424 */ /* 0x000fe400078e00ff */
[----:B------:R-:W-:-:S06]  /*14eb0*/  IMAD.MOV.U32 R11, RZ, RZ, -0x7fffffe0 ;  /* 0x80000020ff0b7424 */ /* 0x000fcc00078e00ff */
        /* <DEDUP_REMOVED lines=12> */
[----:B------:R-:W-:Y:S02]  /*14f80*/  R2UR UR4, R12 ;  /* 0x000000000c0472ca */ /* 0x000fe400000e0000 */
[----:B------:R-:W-:Y:S01]  /*14f90*/  R2UR UR5, R13 ;  /* 0x000000000d0572ca */ /* 0x000fe200000e0000 */
[----:B------:R-:W-:Y:S01]  /*14fa0*/  IMAD.MOV.U32 R13, RZ, RZ, 0x40000040 ;  /* 0x40000040ff0d7424 */ /* 0x000fe200078e00ff */
[----:B------:R-:W-:Y:S01]  /*14fb0*/  R2UR UR6, R14 ;  /* 0x000000000e0672ca */ /* 0x000fe200000e0000 */
[----:B------:R-:W-:Y:S01]  /*14fc0*/  VIADD R14, R10, 0xc0 ;  /* 0x000000c00a0e7836 */ /* 0x000fe20000000000 */
[----:B------:R-:W-:Y:S01]  /*14fd0*/  R2UR UR7, R15 ;  /* 0x000000000f0772ca */ /* 0x000fe200000e0000 */
[----:B------:R-:W-:Y:S01]  /*14fe0*/  IMAD.MOV.U32 R15, RZ, RZ, -0x7fffffe0 ;  /* 0x80000020ff0f7424 */ /* 0x000fe200078e00ff */
[----:B------:R-:W-:Y:S01]  /*14ff0*/  IADD3 R12, R4, 0x6, RZ ;  /* 0x00000006040c7810 */ /* 0x000fe20007ffe0ff */
[----:B------:R-:W-:-:S02]  /*15000*/  WARPGROUP.DEPBAR.LE gsb0, 0x0 ;  /* 0x00008000000079c5 */ /* 0x000fc40000010000 */
[----:B------:R-:W-:-:S08]  /*15010*/  WARPGROUP.ARRIVE ;  /* 0x00000000000079c5 */ /* 0x000fd00000000000 */
        /* <DEDUP_REMOVED lines=45> */
[----:B----4-:R-:W-:Y:S01]  /*152f0*/  FADD.FTZ R4, R2, R3 ;  /* 0x0000000302047221 */ /* 0x010fe20000010000 */
[----:B------:R-:W-:Y:S01]  /*15300*/  R2UR UR5, R5 ;  /* 0x00000000050572ca */ /* 0x000fe200000e0000 */
[----:B------:R-:W-:Y:S01]  /*15310*/  IMAD.MOV.U32 R3, RZ, RZ, -0x800000 ;  /* 0xff800000ff037424 */ /* 0x000fe200078e00ff */
[----:B------:R-:W-:Y:S01]  /*15320*/  R2UR UR6, R10 ;  /* 0x000000000a0672ca */ /* 0x000fe200000e0000 */
[----:B------:R-:W0:Y:S01]  /*15330*/  SHFL.BFLY PT, R5, R0, 0x2, 0x1f ;  /* 0x0c401f0000057f89 */ /* 0x000e2200000e0000 */
[----:B------:R-:W-:Y:S01]  /*15340*/  R2UR UR7, R11 ;  /* 0x000000000b0772ca */ /* 0x000fe200000e0000 */
[----:B01----:R-:W-:Y:S01]  /*15350*/  FADD.FTZ R9, R5, R0 ;  /* 0x0000000005097221 */ /* 0x003fe20000010000 */
[----:B------:R-:W-:Y:S01]  /*15360*/  IMAD.MOV.U32 R0, RZ, RZ, -0x800000 ;  /* 0xff800000ff007424 */ /* 0x000fe200078e00ff */
[----:B------:R-:W0:Y:S04]  /*15370*/  SHFL.BFLY PT, R5, R4, 0x1, 0x1f ;  /* 0x0c201f0004057f89 */ /* 0x000e2800000e0000 */
[----:B------:R-:W1:Y:S01]  /*15380*/  SHFL.BFLY PT, R2, R9, 0x1, 0x1f ;  /* 0x0c201f0009027f89 */ /* 0x000e6200000e0000 */
[----:B0-----:R-:W-:Y:S01]  /*15390*/  FADD.FTZ R12, R4, R5 ;  /* 0x00000005040c7221 */ /* 0x001fe20000010000 */
[----:B------:R-:W-:-:S02]  /*153a0*/  IMAD.MOV.U32 R5, RZ, RZ, RZ ;  /* 0x000000ffff057224 */ /* 0x000fc400078e00ff */
[----:B------:R-:W-:Y:S02]  /*153b0*/  IMAD.U32 R4, RZ, RZ, UR47 ;  /* 0x0000002fff047e24 */ /* 0x000fe4000f8e00ff */
[----:B-1----:R-:W-:Y:S01]  /*153c0*/  FADD.FTZ R13, R9, R2 ;  /* 0x00000002090d7221 */ /* 0x002fe20000010000 */
[----:B------:R-:W-:Y:S01]  /*153d0*/  FSETP.NE.FTZ.AND P1, PT, R12, RZ, PT ;  /* 0x000000ff0c00720b */ /* 0x000fe20003f35000 */
[----:B------:R-:W-:-:S03]  /*153e0*/  IMAD.MOV.U32 R2, RZ, RZ, RZ ;  /* 0x000000ffff027224 */ /* 0x000fc600078e00ff */
[----:B------:R-:W-:-:S09]  /*153f0*/  FSETP.NE.FTZ.AND P2, PT, R13, RZ, PT ;  /* 0x000000ff0d00720b */ /* 0x000fd20003f55000 */
[----:B------:R-:W0:Y:S01]  /*15400*/  @P1 MUFU.LG2 R10, R12 ;  /* 0x0000000c000a1308 */ /* 0x000e220000000c00 */
[----:B------:R-:W-:-:S03]  /*15410*/  @P1 FMUL.FTZ R4, R4, 0.69314718246459960938 ;  /* 0x3f31721804041820 */ /* 0x000fc60000410000 */
[----:B------:R-:W-:-:S04]  /*15420*/  @P2 FMUL.FTZ R14, R14, 0.69314718246459960938 ;  /* 0x3f3172180e0e2820 */ /* 0x000fc80000410000 */
[----:B------:R-:W1:Y:S08]  /*15430*/  @P2 MUFU.LG2 R11, R13 ;  /* 0x0000000d000b2308 */ /* 0x000e700000000c00 */
[----:B------:R4:W2:Y:S01]  /*15440*/  @P1 MUFU.RCP R5, R12 ;  /* 0x0000000c00051308 */ /* 0x0008a20000001000 */
[----:B0-----:R-:W-:-:S04]  /*15450*/  @P1 FMUL.FTZ R9, R10, 0.69314718246459960938 ;  /* 0x3f3172180a091820 */ /* 0x001fc80000410000 */
[----:B------:R-:W-:-:S03]  /*15460*/  @P1 FFMA.FTZ R3, R4, R7, R9 ;  /* 0x0000000704031223 */ /* 0x000fc60000010009 */
[----:B------:R4:W0:Y:S01]  /*15470*/  @P2 MUFU.RCP R2, R13 ;  /* 0x0000000d00022308 */ /* 0x0008220000001000 */
[----:B-1----:R-:W-:Y:S01]  /*15480*/  @P2 FMUL.FTZ R11, R11, 0.69314718246459960938 ;  /* 0x3f3172180b0b2820 */ /* 0x002fe20000410000 */
[----:B------:R-:W-:Y:S02]  /*15490*/  WARPGROUP.DEPBAR.LE gsb0, 0x0 ;  /* 0x00008000000079c5 */ /* 0x000fe40000010000 */
[----:B------:R-:W-:Y:S01]  /*154a0*/  WARPGROUP.ARRIVE ;  /* 0x00000000000079c5 */ /* 0x000fe20000000000 */
[----:B------:R-:W-:-:S05]  /*154b0*/  @P2 FFMA.FTZ R0, R14, R8, R11 ;  /* 0x000000080e002223 */ /* 0x000fca000001000b */
[----:B------:R-:W-:Y:S03]  /*154c0*/  HGMMA.64x96x16.F32.BF16 R88, gdesc[UR4].tnspB, R88, gsb0 ;  /* 0x41600000045879f0 */ /* 0x000fe60008001858 */
[----:B------:R-:W-:Y:S02]  /*154d0*/  WARPGROUP.DEPBAR.LE gsb0, 0x0 ;  /* 0x00008000000079c5 */ /* 0x000fe40000010000 */
[----:B------:R-:W-:Y:S05]  /*154e0*/  @!P0 BRA `(.L_x_12437) ;  /* 0x0000000000048947 */ /* 0x000fea0003800000 */
[----:B------:R-:W-:Y:S01]  /*154f0*/  BPT.TRAP 0x1 ;  /* 0x000000040000795c */ /* 0x000fe20000300000 */
.L_x_12437:
[----:B------:R-:W-:Y:S02]  /*15500*/  VIADD R6, R6, 0x2d860 ;  /* 0x0002d86006067836 */ /* 0x000fe40000000000 */
[-C--:B--2---:R-:W-:Y:S01]  /*15510*/  FMUL.FTZ R7, R88, R5.reuse ;  /* 0x0000000558077220 */ /* 0x084fe20000410000 */
[----:B------:R-:W-:Y:S02]  /*15520*/  IMAD.U32 R9, RZ, RZ, UR40 ;  /* 0x00000028ff097e24 */ /* 0x000fe4000f8e00ff */
[-C--:B---3--:R-:W-:Y:S01]  /*15530*/  FMUL.FTZ R28, R89, R5.reuse ;  /* 0x00000005591c7220 */ /* 0x088fe20000410000 */
        /* <DEDUP_REMOVED lines=15> */
[----:B-1----:R-:W-:Y:S01]  /*15630*/  SEL R4, RZ, 0x1, P0 ;  /* 0x00000001ff047807 */ /* 0x002fe20000000000 */
        /* <DEDUP_REMOVED lines=38> */
[----:B------:R-:W-:-:S11]  /*158a0*/  SEL R19, R19, RZ, P0 ;  /* 0x000000ff13137207 */ /* 0x000fd60000000000 */
.L_x_12365:
[----:B------:R-:W3:Y:S01]  /*158b0*/  LDL R52, [R1+0x98] ;  /* 0x0000980001347983 */ /* 0x000ee20000100800 */
[----:B------:R-:W-:Y:S05]  /*158c0*/  WARPSYNC.ALL ;  /* 0x0000000000007948 */ /* 0x000fea0003800000 */
[----:B---3--:R-:W-:Y:S01]  /*158d0*/  SHF.R.S32.HI R29, RZ, 0x1f, R52 ;  /* 0x0000001fff1d7819 */ /* 0x008fe20000011434 */
        /* <DEDUP_REMOVED lines=9> */
[----:B------:R-:W3:Y:S01]  /*15970*/  LDL R4, [R1+0xb0] ;  /* 0x0000b00001047983 */ /* 0x000ee20000100800 */
[----:B------:R-:W2:Y:S01]  /*15980*/  S2R R5, SR_SWINHI ;  /* 0x0000000000057919 */ /* 0x000ea20000002f00 */
[----:B------:R-:W-:Y:S05]  /*15990*/  WARPSYNC.ALL ;  /* 0x0000000000007948 */ /* 0x000fea0003800000 */
[----:B------:R-:W-:Y:S01]  /*159a0*/  F2FP.BF16.F32.PACK_AB R6, R93, R6 ;  /* 0x000000065d06723e */ /* 0x000fe200000010ff */
[----:B------:R-:W-:Y:S01]  /*159b0*/  ULDC.64 UR4, c[0x0][0xc00] ;  /* 0x0003000000047ab9 */ /* 0x000fe20000000a00 */
[----:B------:R-:W-:Y:S01]  /*159c0*/  F2FP.BF16.F32.PACK_AB R26, R109, R26 ;  /* 0x0000001a6d1a723e */ /* 0x000fe200000010ff */
[----:B------:R-:W-:Y:S01]  /*159d0*/  IMAD.MOV.U32 R40, RZ, RZ, RZ ;  /* 0x000000ffff287224 */ /* 0x000fe200078e00ff */
[----:B------:R-:W4:Y:S01]  /*159e0*/  LDL R55, [R1+0x9c] ;  /* 0x00009c0001377983 */ /* 0x000f220000100800 */
[----:B------:R-:W0:Y:S01]  /*159f0*/  LDC R42, c[0x0][0xbe8] ;  /* 0x0002fa00ff2a7b82 */ /* 0x000e220000000800 */
[----:B------:R-:W-:-:S02]  /*15a00*/  MOV R20, R2 ;  /* 0x0000000200147202 */ /* 0x000fc40000000f00 */
[----:B--2---:R-:W-:-:S05]  /*15a10*/  MOV R21, R5 ;  /* 0x0000000500157202 */ /* 0x004fca0000000f00 */
[----:B------:R-:W-:Y:S01]  /*15a20*/  BAR.SYNC.DEFER_BLOCKING 0x1, 0x180 ;  /* 0x0046000000007b1d */ /* 0x000fe20000010000 */
[----:B---3--:R-:W-:-:S03]  /*15a30*/  IMAD.WIDE R4, R4, 0x2, R20 ;  /* 0x0000000204047825 */ /* 0x008fc600078e0214 */
[----:B------:R-:W-:-:S04]  /*15a40*/  IADD3 R31, P4, R4, 0x20, RZ ;  /* 0x00000020041f7810 */ /* 0x000fc80007f9e0ff */
[----:B------:R-:W-:Y:S02]  /*15a50*/  LOP3.LUT R8, R31, 0x180, RZ, 0xc0, !PT ;  /* 0x000001801f087812 */ /* 0x000fe400078ec0ff */
[----:B------:R-:W-:Y:S02]  /*15a60*/  IADD3 R37, P3, R4, 0x3000, RZ ;  /* 0x0000300004257810 */ /* 0x000fe40007f7e0ff */
[----:B------:R-:W-:Y:S02]  /*15a70*/  SHF.R.U64 R8, R8, 0x3, RZ ;  /* 0x0000000308087819 */ /* 0x000fe400000012ff */
[C---:B------:R-:W-:Y:S02]  /*15a80*/  IADD3 R39, P2, R4.reuse, 0x3020, RZ ;  /* 0x0000302004277810 */ /* 0x040fe40007f5e0ff */
[C---:B------:R-:W-:Y:S02]  /*15a90*/  IADD3 R41, P1, R4.reuse, 0x6000, RZ ;  /* 0x0000600004297810 */ /* 0x040fe40007f3e0ff */
[----:B------:R-:W-:-:S02]  /*15aa0*/  LOP3.LUT R9, R4, 0x180, RZ, 0xc0, !PT ;  /* 0x0000018004097812 */ /* 0x000fc400078ec0ff */
[----:B-1----:R-:W-:Y:S02]  /*15ab0*/  IADD3 R32, P0, R4, 0x6020, RZ ;  /* 0x0000602004207810 */ /* 0x002fe40007f1e0ff */
[----:B----4-:R-:W-:Y:S02]  /*15ac0*/  LOP3.LUT R12, R8, R31, RZ, 0x3c, !PT ;  /* 0x0000001f080c7212 */ /* 0x010fe400078e3cff */
[----:B------:R-:W-:Y:S02]  /*15ad0*/  LOP3.LUT R8, R37, 0x180, RZ, 0xc0, !PT ;  /* 0x0000018025087812 */ /* 0x000fe400078ec0ff */
[----:B------:R-:W-:Y:S02]  /*15ae0*/  LOP3.LUT R10, R39, 0x180, RZ, 0xc0, !PT ;  /* 0x00000180270a7812 */ /* 0x000fe400078ec0ff */
[----:B------:R-:W-:Y:S02]  /*15af0*/  LOP3.LUT R30, R41, 0x180, RZ, 0xc0, !PT ;  /* 0x00000180291e7812 */ /* 0x000fe400078ec0ff */
[----:B------:R-:W-:-:S02]  /*15b00*/  SHF.R.U64 R9, R9, 0x3, RZ ;  /* 0x0000000309097819 */ /* 0x000fc400000012ff */
[----:B------:R-:W-:Y:S02]  /*15b10*/  LOP3.LUT R31, R32, 0x180, RZ, 0xc0, !PT ;  /* 0x00000180201f7812 */ /* 0x000fe400078ec0ff */
[----:B------:R-:W-:Y:S02]  /*15b20*/  SHF.R.U64 R8, R8, 0x3, RZ ;  /* 0x0000000308087819 */ /* 0x000fe400000012ff */
[----:B------:R-:W-:Y:S02]  /*15b30*/  SHF.R.U64 R10, R10, 0x3, RZ ;  /* 0x000000030a0a7819 */ /* 0x000fe400000012ff */
[----:B------:R-:W-:Y:S01]  /*15b40*/  SHF.R.U64 R30, R30, 0x3, RZ ;  /* 0x000000031e1e7819 */ /* 0x000fe200000012ff */
[--C-:B------:R-:W-:Y:S01]  /*15b50*/  IMAD.X R13, RZ, RZ, R5.reuse, P4 ;  /* 0x000000ffff0d7224 */ /* 0x100fe200020e0605 */
[----:B------:R-:W-:Y:S01]  /*15b60*/  LOP3.LUT R4, R9, R4, RZ, 0x3c, !PT ;  /* 0x0000000409047212 */ /* 0x000fe200078e3cff */
[--C-:B------:R-:W-:Y:S01]  /*15b70*/  IMAD.X R15, RZ, RZ, R5.reuse, P3 ;  /* 0x000000ffff0f7224 */ /* 0x100fe200018e0605 */
[----:B------:R-:W-:Y:S01]  /*15b80*/  SHF.R.U64 R31, R31, 0x3, RZ ;  /* 0x000000031f1f7819 */ /* 0x000fe200000012ff */
[----:B------:R-:W-:Y:S01]  /*15b90*/  IMAD.X R25, RZ, RZ, R5, P2 ;  /* 0x000000ffff197224 */ /* 0x000fe200010e0605 */
[----:B------:R-:W-:-:S02]  /*15ba0*/  LOP3.LUT R14, R8, R37, RZ, 0x3c, !PT ;  /* 0x00000025080e7212 */ /* 0x000fc400078e3cff */
[----:B------:R-:W-:Y:S02]  /*15bb0*/  LOP3.LUT R24, R10, R39, RZ, 0x3c, !PT ;  /* 0x000000270a187212 */ /* 0x000fe400078e3cff */
[----:B------:R-:W-:Y:S01]  /*15bc0*/  LOP3.LUT R8, R30, R41, RZ, 0x3c, !PT ;  /* 0x000000291e087212 */ /* 0x000fe200078e3cff */
[--C-:B------:R-:W-:Y:S01]  /*15bd0*/  IMAD.X R9, RZ, RZ, R5.reuse, P1 ;  /* 0x000000ffff097224 */ /* 0x100fe200008e0605 */
[----:B------:R-:W-:Y:S01]  /*15be0*/  MOV R30, R4 ;  /* 0x00000004001e7202 */ /* 0x000fe20000000f00 */
[----:B------:R-:W-:Y:S01]  /*15bf0*/  IMAD.X R11, RZ, RZ, R5, P0 ;  /* 0x000000ffff0b7224 */ /* 0x000fe200000e0605 */
[----:B------:R-:W-:Y:S02]  /*15c00*/  LOP3.LUT R10, R31, R32, RZ, 0x3c, !PT ;  /* 0x000000201f0a7212 */ /* 0x000fe400078e3cff */
[----:B------:R-:W-:Y:S02]  /*15c10*/  F2FP.BF16.F32.PACK_AB R4, R28, R7 ;  /* 0x000000071c04723e */ /* 0x000fe400000010ff */
[----:B------:R-:W-:-:S02]  /*15c20*/  F2FP.BF16.F32.PACK_AB R5, R91, R90 ;  /* 0x0000005a5b05723e */ /* 0x000fc400000010ff */
[----:B------:R-:W-:Y:S02]  /*15c30*/  F2FP.BF16.F32.PACK_AB R7, R95, R94 ;  /* 0x0000005e5f07723e */ /* 0x000fe400000010ff */
[----:B------:R-:W-:Y:S02]  /*15c40*/  MOV R36, R12 ;  /* 0x0000000c00247202 */ /* 0x000fe40000000f00 */
[----:B------:R-:W-:Y:S02]  /*15c50*/  MOV R32, R14 ;  /* 0x0000000e00207202 */ /* 0x000fe40000000f00 */
[----:B------:R-:W-:Y:S02]  /*15c60*/  MOV R31, R24 ;  /* 0x00000018001f7202 */ /* 0x000fe40000000f00 */
[----:B------:R-:W-:Y:S02]  /*15c70*/  F2FP.BF16.F32.PACK_AB R12, R27, R96 ;  /* 0x000000601b0c723e */ /* 0x000fe400000010ff */
[----:B------:R-:W-:-:S02]  /*15c80*/  F2FP.BF16.F32.PACK_AB R13, R99, R98 ;  /* 0x00000062630d723e */ /* 0x000fc400000010ff */
[----:B------:R-:W-:Y:S02]  /*15c90*/  F2FP.BF16.F32.PACK_AB R14, R101, R100 ;  /* 0x00000064650e723e */ /* 0x000fe400000010ff */
[----:B------:R-:W-:Y:S02]  /*15ca0*/  F2FP.BF16.F32.PACK_AB R15, R103, R102 ;  /* 0x00000066670f723e */ /* 0x000fe400000010ff */
[----:B------:R-:W-:Y:S02]  /*15cb0*/  F2FP.BF16.F32.PACK_AB R24, R105, R104 ;  /* 0x000000686918723e */ /* 0x000fe400000010ff */
[----:B------:R-:W-:Y:S02]  /*15cc0*/  F2FP.BF16.F32.PACK_AB R25, R107, R106 ;  /* 0x0000006a6b19723e */ /* 0x000fe400000010ff */
[----:B------:R-:W-:Y:S01]  /*15cd0*/  F2FP.BF16.F32.PACK_AB R27, R111, R110 ;  /* 0x0000006e6f1b723e */ /* 0x000fe200000010ff */
[----:B------:R1:W-:Y:S04]  /*15ce0*/  STSM.16.M88.4 [R30], R4 ;  /* 0x000000041e007844 */ /* 0x0003e80000000200 */
[----:B------:R-:W-:Y:S04]  /*15cf0*/  STSM.16.M88.4 [R36], R12 ;  /* 0x0000000c24007844 */ /* 0x000fe80000000200 */
[----:B------:R2:W-:Y:S01]  /*15d00*/  STSM.16.M88.4 [R32], R24 ;  /* 0x0000001820007844 */ /* 0x0005e20000000200 */
[----:B------:R-:W-:-:S02]  /*15d10*/  ISETP.NE.U32.AND P0, PT, RZ, UR4, PT ;  /* 0x00000004ff007c0c */ /* 0x000fc4000bf05070 */
[----:B------:R-:W-:Y:S02]  /*15d20*/  MOV R28, R10 ;  /* 0x0000000a001c7202 */ /* 0x000fe40000000f00 */
[----:B------:R-:W-:Y:S02]  /*15d30*/  F2FP.BF16.F32.PACK_AB R10, R125, R124 ;  /* 0x0000007c7d0a723e */ /* 0x000fe400000010ff */
[----:B------:R-:W-:Y:S02]  /*15d40*/  F2FP.BF16.F32.PACK_AB R11, R127, R126 ;  /* 0x0000007e7f0b723e */ /* 0x000fe400000010ff */
[----:B-1----:R-:W-:Y:S01]  /*15d50*/  MOV R30, R8 ;  /* 0x00000008001e7202 */ /* 0x002fe20000000f00 */
[C---:B--2---:R-:W-:Y:S01]  /*15d60*/  IMAD.SHL.U32 R26, R52.reuse, 0x4, RZ ;  /* 0x00000004341a7824 */ /* 0x044fe200078e00ff */
[----:B------:R-:W-:Y:S02]  /*15d70*/  SHF.L.U64.HI R32, R52, 0x2, R29 ;  /* 0x0000000234207819 */ /* 0x000fe4000001021d */
[----:B------:R-:W-:-:S02]  /*15d80*/  F2FP.BF16.F32.PACK_AB R4, R113, R112 ;  /* 0x000000707104723e */ /* 0x000fc400000010ff */
[----:B------:R-:W-:Y:S02]  /*15d90*/  IADD3 R24, P1, R26, UR4, RZ ;  /* 0x000000041a187c10 */ /* 0x000fe4000ff3e0ff */
        /* <DEDUP_REMOVED lines=9> */
[----:B------:R-:W-:Y:S02]  /*15e30*/  ISETP.NE.AND.EX P0, PT, RZ, UR5, PT, P0 ;  /* 0x00000005ff007c0c */ /* 0x000fe4000bf05300 */
[----:B------:R-:W-:Y:S01]  /*15e40*/  IADD3.X R25, R32, UR5, RZ, P1, !PT ;  /* 0x0000000520197c10 */ /* 0x000fe20008ffe4ff */
[----:B------:R-:W-:Y:S01]  /*15e50*/  ULDC.64 UR4, c[0x0][0xc08] ;  /* 0x0003020000047ab9 */ /* 0x000fe20000000a00 */
[----:B------:R1:W-:Y:S01]  /*15e60*/  STSM.16.M88.4 [R31], R4 ;  /* 0x000000041f007844 */ /* 0x0003e20000000200 */
[----:B------:R-:W-:-:S03]  /*15e70*/  ISETP.NE.U32.AND P2, PT, RZ, UR4, PT ;  /* 0x00000004ff007c0c */ /* 0x000fc6000bf45070 */
[----:B------:R2:W-:Y:S01]  /*15e80*/  STSM.16.M88.4 [R30], R8 ;  /* 0x000000081e007844 */ /* 0x0005e20000000200 */
[----:B------:R-:W-:-:S03]  /*15e90*/  ISETP.NE.AND.EX P2, PT, RZ, UR5, PT, P2 ;  /* 0x00000005ff007c0c */ /* 0x000fc6000bf45320 */
[----:B------:R2:W-:Y:S01]  /*15ea0*/  STSM.16.M88.4 [R28], R12 ;  /* 0x0000000c1c007844 */ /* 0x0005e20000000200 */
[----:B------:R-:W-:Y:S09]  /*15eb0*/  BAR.SYNC.DEFER_BLOCKING 0x1, 0x180 ;  /* 0x0046000000007b1d */ /* 0x000ff20000010000 */
[----:B-1----:R-:W-:Y:S01]  /*15ec0*/  @P2 IADD3 R4, P3, R26, UR4, RZ ;  /* 0x000000041a042c10 */ /* 0x002fe2000ff7e0ff */
[----:B------:R-:W-:-:S02]  /*15ed0*/  ULDC UR4, c[0x0][0xa88] ;  /* 0x0002a20000047ab9 */ /* 0x000fc40000000800 */
[----:B------:R-:W-:Y:S01]  /*15ee0*/  IMAD.U32 R7, RZ, RZ, UR4 ;  /* 0x00000004ff077e24 */ /* 0x000fe2000f8e00ff */
[----:B------:R-:W-:Y:S01]  /*15ef0*/  @P2 IADD3.X R5, R32, UR5, RZ, P3, !PT ;  /* 0x0000000520052c10 */ /* 0x000fe20009ffe4ff */
[----:B------:R2:W5:Y:S04]  /*15f00*/  @P0 LDG.E R40, desc[UR38][R24.64] ;  /* 0x0000002618280981 */ /* 0x000568000c1e1900 */
[----:B------:R2:W5:Y:S01]  /*15f10*/  @P2 LDG.E R7, desc[UR38][R4.64] ;  /* 0x0000002604072981 */ /* 0x000562000c1e1900 */
[----:B0-----:R-:W-:-:S13]  /*15f20*/  ISETP.NE.AND P1, PT, R42, 0x1, PT ;  /* 0x000000012a00780c */ /* 0x001fda0003f25270 */
        /* <DEDUP_REMOVED lines=8> */
.L_x_12440:
[----:B------:R-:W2:Y:S01]  /*15fb0*/  LDL R8, [R1+0x94] ;  /* 0x0000940001087983 */ /* 0x000ea20000100800 */
[----:B------:R-:W-:Y:S01]  /*15fc0*/  ULDC.64 UR4, c[0x0][0xb90] ;  /* 0x0002e40000047ab9 */ /* 0x000fe20000000a00 */
[----:B------:R-:W3:Y:S01]  /*15fd0*/  S2R R5, SR_TID.X ;  /* 0x0000000000057919 */ /* 0x000ee20000002100 */
[----:B-----5:R-:W-:Y:S02]  /*15fe0*/  SHF.R.S32.HI R41, RZ, 0x1f, R40 ;  /* 0x0000001fff297819 */ /* 0x020fe40000011428 */
[----:B------:R-:W-:Y:S01]  /*15ff0*/  SEL R48, R29, RZ, !P0 ;  /* 0x000000ff1d307207 */ /* 0x000fe20004000000 */
[----:B------:R-:W2:Y:S01]  /*16000*/  LDL.LU R54, [R1+0x84] ;  /* 0x0000840001367983 */ /* 0x000ea20000300800 */
[----:B------:R-:W-:Y:S01]  /*16010*/  IMAD R4, R43, UR4, RZ ;  /* 0x000000042b047c24 */ /* 0x000fe2000f8e02ff */
[----:B------:R-:W-:Y:S01]  /*16020*/  SEL R49, R52, RZ, !P0 ;  /* 0x000000ff34317207 */ /* 0x000fe20004000000 */
[----:B------:R-:W-:Y:S01]  /*16030*/  IMAD R50, R7, R42, RZ ;  /* 0x0000002a07327224 */ /* 0x000fe200078e02ff */
[----:B------:R-:W4:Y:S01]  /*16040*/  LDL R10, [R1+0xac] ;  /* 0x0000ac00010a7983 */ /* 0x000f220000100800 */
[----:B------:R-:W-:Y:S01]  /*16050*/  IMAD R13, R55, UR5, R4 ;  /* 0x00000005370d7c24 */ /* 0x000fe2000f8e0204 */
[----:B------:R-:W4:Y:S01]  /*16060*/  @P1 LDC R51, c[0x0][0xbec] ;  /* 0x0002fb00ff331b82 */ /* 0x000f220000000800 */
[----:B---3--:R-:W-:-:S02]  /*16070*/  VIADD R24, R5, 0xffffff80 ;  /* 0xffffff8005187836 */ /* 0x008fc40000000000 */
[----:B------:R-:W-:Y:S01]  /*16080*/  IMAD.WIDE.U32 R4, R55, UR4, R40 ;  /* 0x0000000437047c25 */ /* 0x000fe2000f8e0028 */
[----:B------:R-:W-:Y:S02]  /*16090*/  ULDC.64 UR4, c[0x0][0xb98] ;  /* 0x0002e60000047ab9 */ /* 0x000fe40000000a00 */
[--C-:B------:R-:W-:Y:S02]  /*160a0*/  SHF.R.S32.HI R56, RZ, 0x1f, R24.reuse ;  /* 0x0000001fff387819 */ /* 0x100fe40000011418 */
[----:B------:R-:W-:Y:S02]  /*160b0*/  SHF.R.S32.HI R53, RZ, 0x1f, R24 ;  /* 0x0000001fff357819 */ /* 0x000fe40000011418 */
[-C--:B------:R-:W-:Y:S02]  /*160c0*/  LEA.HI R56, R56, R24.reuse, RZ, 0x2 ;  /* 0x0000001838387211 */ /* 0x080fe400078f10ff */
[----:B------:R-:W-:Y:S02]  /*160d0*/  LEA.HI R53, R53, R24, RZ, 0x2 ;  /* 0x0000001835357211 */ /* 0x000fe400078f10ff */
[----:B------:R-:W-:-:S02]  /*160e0*/  LOP3.LUT R56, R56, 0xfffffffc, RZ, 0xc0, !PT ;  /* 0xfffffffc38387812 */ /* 0x000fc400078ec0ff */
[----:B------:R-:W-:-:S03]  /*160f0*/  SHF.R.S32.HI R53, RZ, 0x2, R53 ;  /* 0x00000002ff357819 */ /* 0x000fc60000011435 */
[----:B------:R-:W-:-:S04]  /*16100*/  IMAD.IADD R56, R24, 0x1, -R56 ;  /* 0x0000000118387824 */ /* 0x000fc800078e0a38 */
[----:B------:R-:W-:Y:S02]  /*16110*/  IMAD.SHL.U32 R32, R56, 0x8, RZ ;  /* 0x0000000838207824 */ /* 0x000fe400078e00ff */
[----:B------:R-:W-:Y:S02]  /*16120*/  IMAD.IADD R5, R5, 0x1, R13 ;  /* 0x0000000105057824 */ /* 0x000fe400078e020d */
[----:B------:R-:W-:Y:S02]  /*16130*/  IMAD R11, R53, 0x20, R32 ;  /* 0x00000020350b7824 */ /* 0x000fe400078e0220 */
[----:B------:R-:W-:-:S04]  /*16140*/  IMAD.WIDE.U32 R4, R49, UR4, R4 ;  /* 0x0000000431047c25 */ /* 0x000fc8000f8e0004 */
        /* <DEDUP_REMOVED lines=16> */
[----:B--2---:R-:W-:-:S04]  /*16250*/  IMAD.IADD R15, R8, 0x1, R54 ;  /* 0x00000001080f7824 */ /* 0x004fc800078e0236 */
[----:B0-----:R-:W-:-:S04]  /*16260*/  @P1 IMAD.HI.U32 R6, R15, R6, RZ ;  /* 0x000000060f061227 */ /* 0x001fc800078e00ff */
[----:B------:R-:W-:Y:S01]  /*16270*/  IMAD.MOV.U32 R9, RZ, RZ, R15 ;  /* 0x000000ffff097224 */ /* 0x000fe200078e000f */
[----:B-1----:R-:W-:Y:S01]  /*16280*/  @P1 SHF.R.U32.HI R9, RZ, R27, R6 ;  /* 0x0000001bff091219 */ /* 0x002fe20000011606 */
[----:B------:R-:W-:-:S04]  /*16290*/  IMAD R6, R48, UR4, RZ ;  /* 0x0000000430067c24 */ /* 0x000fc8000f8e02ff */
[----:B------:R-:W-:-:S04]  /*162a0*/  IMAD.MOV R13, RZ, RZ, -R9 ;  /* 0x000000ffff0d7224 */ /* 0x000fc800078e0a09 */
        /* <DEDUP_REMOVED lines=12> */
[----:B------:R-:W-:Y:S01]  /*16370*/  IMAD.IADD R5, R5, 0x1, R15 ;  /* 0x0000000105057824 */ /* 0x000fe200078e020f */
[----:B------:R-:W-:-:S04]  /*16380*/  IADD3 R9, P2, R20, 0x1800, RZ ;  /* 0x0000180014097810 */ /* 0x000fc80007f5e0ff */
[----:B------:R-:W-:Y:S01]  /*16390*/  LEA.HI.X R4, R4, UR5, R5, 0x2, P0 ;  /* 0x0000000504047c11 */ /* 0x000fe200080f1405 */
[----:B------:R-:W-:Y:S01]  /*163a0*/  SHFL.IDX PT, R44, R6, RZ, 0x1c1f ;  /* 0x001c1fff062c7589 */ /* 0x000fe200000e0000 */
[----:B------:R-:W-:Y:S01]  /*163b0*/  LOP3.LUT R8, R9, 0x180, RZ, 0xc0, !PT ;  /* 0x0000018009087812 */ /* 0x000fe200078ec0ff */
[----:B------:R-:W-:Y:S02]  /*163c0*/  ULDC.64 UR4, c[0x0][0xaa0] ;  /* 0x0002a80000047ab9 */ /* 0x000fe40000000a00 */
[----:B------:R-:W0:Y:S01]  /*163d0*/  SHFL.IDX PT, R45, R4, RZ, 0x1c1f ;  /* 0x001c1fff042d7589 */ /* 0x000e2200000e0000 */
[----:B------:R-:W-:Y:S01]  /*163e0*/  SHF.R.U64 R8, R8, 0x3, RZ ;  /* 0x0000000308087819 */ /* 0x000fe200000012ff */
[----:B----4-:R-:W-:Y:S01]  /*163f0*/  IMAD.IADD R5, R10, 0x1, R54 ;  /* 0x000000010a057824 */ /* 0x010fe200078e0236 */
[----:B------:R-:W-:Y:S02]  /*16400*/  LOP3.LUT P0, RZ, R14, 0x3, RZ, 0xc0, !PT ;  /* 0x000000030eff7812 */ /* 0x000fe4000780c0ff */
[----:B------:R-:W-:Y:S01]  /*16410*/  LOP3.LUT R8, R8, R9, RZ, 0x3c, !PT ;  /* 0x0000000908087212 */ /* 0x000fe200078e3cff */
[----:B------:R-:W-:Y:S01]  /*16420*/  IMAD.X R9, RZ, RZ, R21, P2 ;  /* 0x000000ffff097224 */ /* 0x000fe200010e0615 */
[----:B------:R-:W-:Y:S01]  /*16430*/  IADD3 R13, P3, R20, 0x3000, RZ ;  /* 0x00003000140d7810 */ /* 0x000fe20007f7e0ff */
[----:B------:R-:W-:Y:S01]  /*16440*/  SHFL.IDX PT, R46, R6, 0x1, 0x1c1f ;  /* 0x003c1f00062e7f89 */ /* 0x000fe200000e0000 */
[----:B------:R-:W-:-:S03]  /*16450*/  ISETP.GE.OR P2, PT, R5, R50, P0 ;  /* 0x000000320500720c */ /* 0x000fc60000746670 */
[----:B------:R1:W2:Y:S01]  /*16460*/  SHFL.IDX PT, R47, R4, 0x1, 0x1c1f ;  /* 0x003c1f00042f7f89 */ /* 0x0002a200000e0000 */
[----:B------:R-:W-:Y:S01]  /*16470*/  LOP3.LUT R12, R13, 0x180, RZ, 0xc0, !PT ;  /* 0x000001800d0c7812 */ /* 0x000fe200078ec0ff */
[----:B------:R-:W-:-:S03]  /*16480*/  VIADD R5, R5, 0x8 ;  /* 0x0000000805057836 */ /* 0x000fc60000000000 */
[----:B------:R-:W-:Y:S02]  /*16490*/  SHF.R.U64 R12, R12, 0x3, RZ ;  /* 0x000000030c0c7819 */ /* 0x000fe400000012ff */
[----:B------:R-:W-:Y:S02]  /*164a0*/  ISETP.GE.OR P0, PT, R5, R50, P0 ;  /* 0x000000320500720c */ /* 0x000fe40000706670 */
[----:B------:R-:W-:Y:S01]  /*164b0*/  LOP3.LUT R12, R12, R13, RZ, 0x3c, !PT ;  /* 0x0000000d0c0c7212 */ /* 0x000fe200078e3cff */
[----:B------:R-:W-:Y:S01]  /*164c0*/  IMAD.X R13, RZ, RZ, R21, P3 ;  /* 0x000000ffff0d7224 */ /* 0x000fe200018e0615 */
[C---:B------:R-:W-:Y:S01]  /*164d0*/  IADD3 R7, P3, R20.reuse, 0x7800, RZ ;  /* 0x0000780014077810 */ /* 0x040fe20007f7e0ff */
[----:B0-----:R0:W-:Y:S01]  /*164e0*/  @!P2 ST.E desc[UR38][R44.64], R3 ;  /* 0x000000032c00a985 */ /* 0x0011e2000c101926 */
[----:B------:R-:W-:Y:S02]  /*164f0*/  LOP3.LUT R11, R20, 0x180, RZ, 0xc0, !PT ;  /* 0x00000180140b7812 */ /* 0x000fe400078ec0ff */
[----:B-1----:R-:W-:Y:S01]  /*16500*/  LOP3.LUT R4, R7, 0x180, RZ, 0xc0, !PT ;  /* 0x0000018007047812 */ /* 0x002fe200078ec0ff */
[----:B------:R-:W-:Y:S01]  /*16510*/  IMAD R41, R41, UR4, RZ ;  /* 0x0000000429297c24 */ /* 0x000fe2000f8e02ff */
[----:B------:R-:W-:Y:S01]  /*16520*/  SHF.R.U64 R11, R11, 0x3, RZ ;  /* 0x000000030b0b7819 */ /* 0x000fe200000012ff */
[----:B0-----:R-:W0:Y:S01]  /*16530*/  @P1 LDC R45, c[0x0][0xbf0] ;  /* 0x0002fc00ff2d1b82 */ /* 0x001e220000000800 */
[----:B------:R-:W-:Y:S01]  /*16540*/  SHF.R.U64 R4, R4, 0x3, RZ ;  /* 0x0000000304047819 */ /* 0x000fe200000012ff */
[C---:B------:R-:W-:Y:S01]  /*16550*/  IMAD R3, R40.reuse, UR5, R41 ;  /* 0x0000000528037c24 */ /* 0x040fe2000f8e0229 */
[----:B------:R-:W-:Y:S01]  /*16560*/  LOP3.LUT R20, R11, R20, RZ, 0x3c, !PT ;  /* 0x000000140b147212 */ /* 0x000fe200078e3cff */
[----:B--2---:R1:W-:Y:S01]  /*16570*/  @!P0 ST.E desc[UR38][R46.64], R0 ;  /* 0x000000002e008985 */ /* 0x0043e2000c101926 */
[----:B------:R-:W-:Y:S01]  /*16580*/  IMAD.WIDE.U32 R40, R40, UR4, RZ ;  /* 0x0000000428287c25 */ /* 0x000fe2000f8e00ff */
[----:B------:R-:W-:Y:S01]  /*16590*/  LOP3.LUT R36, R4, R7, RZ, 0x3c, !PT ;  /* 0x0000000704247212 */ /* 0x000fe200078e3cff */
[----:B------:R-:W-:Y:S01]  /*165a0*/  ULDC.64 UR4, c[0x0][0xae8] ;  /* 0x0002ba0000047ab9 */ /* 0x000fe20000000a00 */
[----:B------:R2:W5:Y:S01]  /*165b0*/  LD.E.128 R4, desc[UR38][R20.64] ;  /* 0x0000002614047980 */ /* 0x000562000c101d00 */
[----:B------:R-:W-:-:S02]  /*165c0*/  IMAD.X R37, RZ, RZ, R21, P3 ;  /* 0x000000ffff257224 */ /* 0x000fc400018e0615 */
[----:B------:R-:W-:Y:S01]  /*165d0*/  IMAD R43, R43, UR4, RZ ;  /* 0x000000042b2b7c24 */ /* 0x000fe2000f8e02ff */
[----:B------:R-:W5:Y:S01]  /*165e0*/  LD.E.128 R8, desc[UR38][R8.64] ;  /* 0x0000002608087980 */ /* 0x000f62000c101d00 */
[----:B-1----:R-:W-:-:S03]  /*165f0*/  IMAD R0, R56, 0x60, R53 ;  /* 0x0000006038007824 */ /* 0x002fc600078e0235 */
[----:B------:R-:W5:Y:S01]  /*16600*/  LD.E.128 R12, desc[UR38][R12.64] ;  /* 0x000000260c0c7980 */ /* 0x000f62000c101d00 */
[----:B--2---:R-:W-:Y:S02]  /*16610*/  IMAD.MOV.U32 R20, RZ, RZ, R40 ;  /* 0x000000ffff147224 */ /* 0x004fe400078e0028 */
[----:B------:R-:W-:Y:S01]  /*16620*/  IMAD.IADD R21, R41, 0x1, R3 ;  /* 0x0000000129157824 */ /* 0x000fe200078e0203 */
[----:B------:R-:W5:Y:S01]  /*16630*/  LD.E.128 R24, desc[UR38][R24.64] ;  /* 0x0000002618187980 */ /* 0x000f62000c101d00 */
[----:B------:R-:W-:Y:S02]  /*16640*/  IMAD.IADD R40, R54, 0x1, R0 ;  /* 0x0000000136287824 */ /* 0x000fe400078e0200 */
[C---:B------:R-:W-:Y:S01]  /*16650*/  IMAD R43, R55.reuse, UR5, R43 ;  /* 0x00000005372b7c24 */ /* 0x040fe2000f8e022b */
[----:B------:R-:W5:Y:S01]  /*16660*/  LD.E.128 R28, desc[UR38][R28.64] ;  /* 0x000000261c1c7980 */ /* 0x000f62000c101d00 */
[----:B------:R-:W-:Y:S01]  /*16670*/  IMAD.WIDE.U32 R20, R55, UR4, R20 ;  /* 0x0000000437147c25 */ /* 0x000fe2000f8e0014 */
[----:B------:R-:W-:-:S02]  /*16680*/  ULDC.64 UR4, c[0x0][0xaf0] ;  /* 0x0002bc0000047ab9 */ /* 0x000fc40000000a00 */
[----:B------:R-:W5:Y:S01]  /*16690*/  LD.E.128 R36, desc[UR38][R36.64] ;  /* 0x0000002624247980 */ /* 0x000f62000c101d00 */
[----:B------:R-:W-:Y:S01]  /*166a0*/  @P1 IMAD.HI.U32 R0, R40, R51, RZ ;  /* 0x0000003328001227 */ /* 0x000fe200078e00ff */
        /* <DEDUP_REMOVED lines=9> */
[----:B------:R-:W-:-:S02]  /*16740*/  IMAD R48, R48, UR4, RZ ;  /* 0x0000000430307c24 */ /* 0x000fc4000f8e02ff */
[----:B------:R-:W-:Y:S01]  /*16750*/  IMAD.WIDE.U32 R20, R49, UR4, R20 ;  /* 0x0000000431147c25 */ /* 0x000fe2000f8e0014 */
[----:B------:R-:W-:-:S03]  /*16760*/  SHF.R.S32.HI R0, RZ, 0x1f, R3 ;  /* 0x0000001fff007819 */ /* 0x000fc60000011403 */
[----:B------:R-:W-:Y:S01]  /*16770*/  IMAD R41, R49, UR5, R48 ;  /* 0x0000000531297c24 */ /* 0x000fe2000f8e0230 */
[----:B------:R-:W-:Y:S01]  /*16780*/  ULDC.64 UR4, c[0x0][0xae0] ;  /* 0x0002b80000047ab9 */ /* 0x000fe20000000a00 */
[----:B------:R-:W-:Y:S02]  /*16790*/  IMAD.MOV R43, RZ, RZ, -R3 ;  /* 0x000000ffff2b7224 */ /* 0x000fe400078e0a03 */
[----:B------:R-:W-:Y:S01]  /*167a0*/  IMAD R0, R0, UR4, RZ ;  /* 0x0000000400007c24 */ /* 0x000fe2000f8e02ff */
[----:B------:R-:W-:Y:S01]  /*167b0*/  IADD3 R21, R21, R41, RZ ;  /* 0x0000002915157210 */ /* 0x000fe20007ffe0ff */
        /* <DEDUP_REMOVED lines=21> */
[----:B------:R0:W3:Y:S01]  /*16910*/  SHFL.IDX PT, R41, R47, RZ, 0x1c1f ;  /* 0x001c1fff2f297589 */ /* 0x0000e200000e0000 */
[----:B------:R-:W-:Y:S02]  /*16920*/  SHF.R.S32.HI R48, RZ, 0x1f, R51 ;  /* 0x0000001fff307819 */ /* 0x000fe40000011433 */
[----:B--2---:R-:W-:Y:S01]  /*16930*/  SHF.R.S32.HI R0, RZ, 0x1f, R53 ;  /* 0x0000001fff007819 */ /* 0x004fe20000011435 */
[----:B------:R-:W-:Y:S06]  /*16940*/  @P0 BRA `(.L_x_12442) ;  /* 0x0000000000300947 */ /* 0x000fec0003800000 */
[----:B------:R-:W-:Y:S02]  /*16950*/  ULDC UR4, c[0x0][0xac8] ;  /* 0x0002b20000047ab9 */ /* 0x000fe40000000800 */
[----:B------:R-:W-:Y:S02]  /*16960*/  ISETP.GE.AND P1, PT, R53, UR4, PT ;  /* 0x0000000435007c0c */ /* 0x000fe4000bf26270 */
[----:B------:R-:W-:Y:S02]  /*16970*/  ISETP.GE.AND P2, PT, R51, UR4, PT ;  /* 0x0000000433007c0c */ /* 0x000fe4000bf46270 */
[----:B------:R-:W-:-:S09]  /*16980*/  ISETP.GE.AND P0, PT, R32, UR4, PT ;  /* 0x0000000420007c0c */ /* 0x000fd2000bf06270 */
[-C--:B-1----:R-:W-:Y:S02]  /*16990*/  @!P1 LEA R42, P3, R53, R40.reuse, 0x1 ;  /* 0x00000028352a9211 */ /* 0x082fe400078608ff */
[----:B------:R-:W-:Y:S02]  /*169a0*/  @!P2 LEA R44, P4, R51, R40, 0x1 ;  /* 0x00000028332ca211 */ /* 0x000fe400078808ff */
[----:B---3--:R-:W-:Y:S01]  /*169b0*/  @!P0 IMAD.WIDE R20, R32, 0x2, R40 ;  /* 0x0000000220148825 */ /* 0x008fe200078e0228 */
[-C--:B------:R-:W-:Y:S02]  /*169c0*/  @!P1 LEA.HI.X R43, R53, R41.reuse, R0, 0x1, P3 ;  /* 0x00000029352b9211 */ /* 0x080fe400018f0c00 */
[----:B------:R-:W-:Y:S02]  /*169d0*/  @!P2 LEA.HI.X R45, R51, R41, R48, 0x1, P4 ;  /* 0x00000029332da211 */ /* 0x000fe400020f0c30 */
[----:B-----5:R2:W-:Y:S04]  /*169e0*/  @!P0 ST.E.128 desc[UR38][R20.64], R4 ;  /* 0x0000000414008985 */ /* 0x0205e8000c101d26 */
[----:B------:R2:W-:Y:S04]  /*169f0*/  @!P1 ST.E.128 desc[UR38][R42.64], R12 ;  /* 0x0000000c2a009985 */ /* 0x0005e8000c101d26 */
[----:B------:R2:W-:Y:S02]  /*16a00*/  @!P2 ST.E.128 desc[UR38][R44.64], R28 ;  /* 0x0000001c2c00a985 */ /* 0x0005e4000c101d26 */
.L_x_12442:
[----:B------:R-:W-:Y:S05]  /*16a10*/  BSYNC B1 ;  /* 0x0000000000017941 */ /* 0x000fea0003800000 */
.L_x_12441:
[----:B------:R-:W-:Y:S01]  /*16a20*/  VIADD R3, R49, 0x60 ;  /* 0x0000006031037836 */ /* 0x000fe20000000000 */
[----:B--2--5:R2:W4:Y:S04]  /*16a30*/  SHFL.IDX PT, R7, R47, 0x1, 0x1c1f ;  /* 0x003c1f002f077f89 */ /* 0x02452800000e0000 */
[----:B------:R-:W-:Y:S01]  /*16a40*/  ISETP.GE.AND P0, PT, R3, R50, PT ;  /* 0x000000320300720c */ /* 0x000fe20003f06270 */
[----:B------:R2:W0:-:S12]  /*16a50*/  SHFL.IDX PT, R6, R46, 0x1, 0x1c1f ;  /* 0x003c1f002e067f89 */ /* 0x00041800000e0000 */
[----:B--2---:R-:W-:Y:S05]  /*16a60*/  @P0 BRA `(.L_x_12443) ;  /* 0x0000000800d80947 */ /* 0x004fea0003800000 */
        /* <DEDUP_REMOVED lines=14> */
.L_x_12439:
[C---:B------:R-:W-:Y:S01]  /*16b50*/  IMAD.SHL.U32 R6, R52.reuse, 0x4, RZ ;  /* 0x0000000434067824 */ /* 0x040fe200078e00ff */
[----:B------:R-:W-:Y:S01]  /*16b60*/  ULDC.64 UR4, c[0x0][0xc00] ;  /* 0x0003000000047ab9 */ /* 0x000fe20000000a00 */
[----:B------:R-:W-:Y:S01]  /*16b70*/  SHF.L.U64.HI R3, R52, 0x2, R29 ;  /* 0x0000000234037819 */ /* 0x000fe2000001021d */
[----:B------:R-:W-:Y:S01]  /*16b80*/  IMAD.MOV.U32 R0, RZ, RZ, RZ ;  /* 0x000000ffff007224 */ /* 0x000fe200078e00ff */
[----:B------:R-:W-:Y:S01]  /*16b90*/  ISETP.NE.U32.AND P0, PT, RZ, UR4, PT ;  /* 0x00000004ff007c0c */ /* 0x000fe2000bf05070 */
[----:B------:R-:W3:Y:S01]  /*16ba0*/  LDC R25, c[0x0][0xbe8] ;  /* 0x0002fa00ff197b82 */ /* 0x000ee20000000800 */
[----:B------:R-:W-:Y:S02]  /*16bb0*/  IADD3 R4, P1, R6, UR4, RZ ;  /* 0x0000000406047c10 */ /* 0x000fe4000ff3e0ff */
[----:B------:R-:W-:Y:S02]  /*16bc0*/  ISETP.NE.AND.EX P0, PT, RZ, UR5, PT, P0 ;  /* 0x00000005ff007c0c */ /* 0x000fe4000bf05300 */
[----:B------:R-:W-:Y:S01]  /*16bd0*/  IADD3.X R5, R3, UR5, RZ, P1, !PT ;  /* 0x0000000503057c10 */ /* 0x000fe20008ffe4ff */
[----:B------:R-:W-:-:S02]  /*16be0*/  ULDC.64 UR4, c[0x0][0xc08] ;  /* 0x0003020000047ab9 */ /* 0x000fc40000000a00 */
[----:B------:R-:W-:-:S04]  /*16bf0*/  ISETP.NE.U32.AND P1, PT, RZ, UR4, PT ;  /* 0x00000004ff007c0c */ /* 0x000fc8000bf25070 */
[----:B------:R-:W-:-:S04]  /*16c00*/  ISETP.NE.AND.EX P1, PT, RZ, UR5, PT, P1 ;  /* 0x00000005ff007c0c */ /* 0x000fc8000bf25310 */
[----:B------:R0:W5:Y:S01]  /*16c10*/  @P0 LDG.E R0, desc[UR38][R4.64] ;  /* 0x0000002604000981 */ /* 0x000162000c1e1900 */
[----:B------:R-:W2:Y:S08]  /*16c20*/  S2R R10, SR_TID.X ;  /* 0x00000000000a7919 */ /* 0x000eb00000002100 */
[----:B------:R-:W-:Y:S01]  /*16c30*/  @P1 IADD3 R6, P2, R6, UR4, RZ ;  /* 0x0000000406061c10 */ /* 0x000fe2000ff5e0ff */
[----:B------:R-:W-:-:S02]  /*16c40*/  ULDC UR4, c[0x0][0xa88] ;  /* 0x0002a20000047ab9 */ /* 0x000fc40000000800 */
[----:B------:R-:W-:Y:S01]  /*16c50*/  IMAD.U32 R8, RZ, RZ, UR4 ;  /* 0x00000004ff087e24 */ /* 0x000fe2000f8e00ff */
[----:B------:R-:W-:-:S05]  /*16c60*/  @P1 IADD3.X R7, R3, UR5, RZ, P2, !PT ;  /* 0x0000000503071c10 */ /* 0x000fca00097fe4ff */
[----:B------:R0:W5:Y:S01]  /*16c70*/  @P1 LDG.E R8, desc[UR38][R6.64] ;  /* 0x0000002606081981 */ /* 0x000162000c1e1900 */
[----:B---3--:R-:W-:-:S13]  /*16c80*/  ISETP.NE.AND P2, PT, R25, 0x1, PT ;  /* 0x000000011900780c */ /* 0x008fda0003f45270 */
[----:B------:R-:W3:Y:S01]  /*16c90*/  @P2 LDC R14, c[0x0][0xbec] ;  /* 0x0002fb00ff0e2b82 */ /* 0x000ee20000000800 */
[----:B--2---:R-:W-:-:S07]  /*16ca0*/  VIADD R28, R10, 0xffffff80 ;  /* 0xffffff800a1c7836 */ /* 0x004fce0000000000 */
[----:B------:R-:W2:Y:S01]  /*16cb0*/  @P2 LDC R27, c[0x0][0xbf0] ;  /* 0x0002fc00ff1b2b82 */ /* 0x000ea20000000800 */
[----:B------:R-:W-:Y:S01]  /*16cc0*/  ISETP.GE.AND P3, PT, R28, 0xc0, PT ;  /* 0x000000c01c00780c */ /* 0x000fe20003f66270 */
[----:B0-----:R-:W-:-:S12]  /*16cd0*/  @P1 BRA `(.L_x_12444) ;  /* 0x0000000000101947 */ /* 0x001fd80003800000 */
[----:B------:R-:W-:Y:S05]  /*16ce0*/  @!P0 BRA `(.L_x_12444) ;  /* 0x00000000000c8947 */ /* 0x000fea0003800000 */
[----:B------:R-:W4:Y:S04]  /*16cf0*/  LDG.E R3, desc[UR38][R4.64] ;  /* 0x0000002604037981 */ /* 0x000f28000c1e1900 */
[----:B-----5:R-:W4:Y:S02]  /*16d00*/  LDG.E R8, desc[UR38][R4.64+0x4] ;  /* 0x0000042604087981 */ /* 0x020f24000c1e1900 */
[----:B----4-:R-:W-:-:S07]  /*16d10*/  IMAD.IADD R8, R8, 0x1, -R3 ;  /* 0x0000000108087824 */ /* 0x010fce00078e0a03 */
.L_x_12444:
[----:B------:R-:W3:Y:S04]  /*16d20*/  LDL R20, [R1+0x9c] ;  /* 0x00009c0001147983 */ /* 0x000ee80000100800 */
[----:B------:R0:W5:Y:S01]  /*16d30*/  LDL R26, [R1+0x84] ;  /* 0x00008400011a7983 */ /* 0x0001620000100800 */
[----:B------:R-:W-:Y:S01]  /*16d40*/  BSSY B1, `(.L_x_12445) ;  /* 0x000002c000017945 */ /* 0x000fe20003800000 */
[----:B----4-:R-:W-:Y:S02]  /*16d50*/  SEL R13, R52, RZ, !P0 ;  /* 0x000000ff340d7207 */ /* 0x010fe40004000000 */
[----:B------:R-:W-:Y:S02]  /*16d60*/  SEL R29, R29, RZ, !P0 ;  /* 0x000000ff1d1d7207 */ /* 0x000fe40004000000 */
[----:B-----5:R-:W-:-:S02]  /*16d70*/  SHF.R.S32.HI R11, RZ, 0x1f, R0 ;  /* 0x0000001fff0b7819 */ /* 0x020fc40000011400 */
[----:B---3--:R-:W-:Y:S01]  /*16d80*/  SHF.R.S32.HI R12, RZ, 0x1f, R20 ;  /* 0x0000001fff0c7819 */ /* 0x008fe20000011414 */
[----:B0-----:R-:W-:Y:S06]  /*16d90*/  @P3 BRA `(.L_x_12446) ;  /* 0x0000000000983947 */ /* 0x001fec0003800000 */
        /* <DEDUP_REMOVED lines=16> */
[----:B------:R-:W3:Y:S01]  /*16ea0*/  @P0 LDC R21, c[0x0][0xbf0] ;  /* 0x0002fc00ff150b82 */ /* 0x000ee20000000800 */
[----:B------:R-:W-:-:S04]  /*16eb0*/  IMAD.WIDE.U32 R4, R13, UR4, R4 ;  /* 0x000000040d047c25 */ /* 0x000fc8000f8e0004 */
[----:B0-----:R-:W-:-:S05]  /*16ec0*/  @P0 IMAD.HI.U32 R6, R10, R15, RZ ;  /* 0x0000000f0a060227 */ /* 0x001fca00078e00ff */
[----:B---3--:R-:W-:Y:S01]  /*16ed0*/  @P0 SHF.R.U32.HI R3, RZ, R21, R6 ;  /* 0x00000015ff030219 */ /* 0x008fe20000011606 */
        /* <DEDUP_REMOVED lines=18> */
.L_x_12446:
[----:B------:R-:W-:Y:S05]  /*17000*/  BSYNC B1 ;  /* 0x0000000000017941 */ /* 0x000fea0003800000 */
.L_x_12445:
        /* <DEDUP_REMOVED lines=15> */
[----:B------:R-:W-:Y:S02]  /*17100*/  IMAD.IADD R9, R26, 0x1, R0 ;  /* 0x000000011a097824 */ /* 0x000fe400078e0200 */
[----:B------:R-:W-:-:S02]  /*17110*/  IMAD R7, R20, UR5, R6 ;  /* 0x0000000514077c24 */ /* 0x000fc4000f8e0206 */
[----:B------:R-:W-:-:S04]  /*17120*/  @P2 IMAD.HI.U32 R0, R9, R14, RZ ;  /* 0x0000000e09002227 */ /* 0x000fc800078e00ff */
[----:B------:R-:W-:Y:S01]  /*17130*/  IMAD.WIDE.U32 R4, R20, UR4, R4 ;  /* 0x0000000414047c25 */ /* 0x000fe2000f8e0004 */
[----:B------:R-:W-:-:S03]  /*17140*/  ULDC.64 UR4, c[0x0][0xaf0] ;  /* 0x0002bc0000047ab9 */ /* 0x000fc60000000a00 */
[----:B------:R-:W-:Y:S01]  /*17150*/  IMAD.MOV.U32 R3, RZ, RZ, R9 ;  /* 0x000000ffff037224 */ /* 0x000fe200078e0009 */
[----:B--2---:R-:W-:Y:S01]  /*17160*/  @P2 SHF.R.U32.HI R3, RZ, R27, R0 ;  /* 0x0000001bff032219 */ /* 0x004fe20000011600 */
        /* <DEDUP_REMOVED lines=29> */
[----:B------:R0:W2:Y:S04]  /*17340*/  SHFL.IDX PT, R3, R4, RZ, 0x1c1f ;  /* 0x001c1fff04037589 */ /* 0x0000a800000e0000 */
[----:B------:R0:W3:Y:S02]  /*17350*/  SHFL.IDX PT, R14, R0, RZ, 0x1c1f ;  /* 0x001c1fff000e7589 */ /* 0x0000e400000e0000 */
.L_x_12609:
        /* <DEDUP_REMOVED lines=11> */
[C---:B------:R-:W-:Y:S01]  /*17410*/  @!P4 LEA R28, P1, R20.reuse, R14, 0x1 ;  /* 0x0000000e141cc211 */ /* 0x040fe200078208ff */
[----:B------:R-:W-:Y:S01]  /*17420*/  @!P2 IMAD.WIDE R12, R9, 0x2, R14 ;  /* 0x00000002090ca825 */ /* 0x000fe200078e020e */
[-C--:B------:R-:W-:Y:S02]  /*17430*/  @!P3 LEA.HI.X R27, R7, R3.reuse, R10, 0x1, P0 ;  /* 0x00000003071bb211 */ /* 0x080fe400000f0c0a */
[----:B------:R-:W-:Y:S02]  /*17440*/  @!P4 LEA.HI.X R29, R20, R3, R21, 0x1, P1 ;  /* 0x00000003141dc211 */ /* 0x000fe400008f0c15 */
[----:B------:R4:W-:Y:S04]  /*17450*/  @!P2 ST.E.128 desc[UR38][R12.64], RZ ;  /* 0x000000ff0c00a985 */ /* 0x0009e8000c101d26 */
[----:B------:R4:W-:Y:S04]  /*17460*/  @!P3 ST.E.128 desc[UR38][R26.64], RZ ;  /* 0x000000ff1a00b985 */ /* 0x0009e8000c101d26 */
[----:B------:R4:W-:Y:S02]  /*17470*/  @!P4 ST.E.128 desc[UR38][R28.64], RZ ;  /* 0x000000ff1c00c985 */ /* 0x0009e4000c101d26 */
.L_x_12449:
[----:B------:R-:W-:Y:S05]  /*17480*/  BSYNC B1 ;  /* 0x0000000000017941 */ /* 0x000fea0003800000 */
.L_x_12448:
[----:B------:R-:W-:-:S03]  /*17490*/  UMOV UR4, 0xffffffff ;  /* 0xffffffff00047882 */ /* 0x000fc60000000000 */
[----:B------:R-:W-:Y:S05]  /*174a0*/  BRA.DIV UR4, `(.L_x_12450) ;  /* 0x0000007e044c7947 */ /* 0x000fea000b800000 */
[----:B--2---:R2:W0:Y:S04]  /*174b0*/  SHFL.IDX PT, R3, R4, 0x1, 0x1c1f ;  /* 0x003c1f0004037f89 */ /* 0x00442800000e0000 */
[----:B---3--:R2:W3:Y:S02]  /*174c0*/  SHFL.IDX PT, R14, R0, 0x1, 0x1c1f ;  /* 0x003c1f00000e7f89 */ /* 0x0084e400000e0000 */
.L_x_12613:
        /* <DEDUP_REMOVED lines=16> */
.L_x_12443:
[----:B------:R-:W-:Y:S05]  /*175d0*/  BSYNC B0 ;  /* 0x0000000000007941 */ /* 0x000fea0003800000 */
.L_x_12438:
[----:B------:R-:W-:Y:S02]  /*175e0*/  ULDC UR4, c[0x0][0xc3c] ;  /* 0x00030f0000047ab9 */ /* 0x000fe40000000800 */
[----:B-1----:R-:W-:-:S13]  /*175f0*/  ISETP.GE.AND P0, PT, R35, UR4, PT ;  /* 0x0000000423007c0c */ /* 0x002fda000bf06270 */
[----:B------:R-:W-:Y:S05]  /*17600*/  @!P0 BRA `(.L_x_12451) ;  /* 0xfffffe9c00b48947 */ /* 0x000fea000383ffff */
[----:B------:R-:W-:Y:S05]  /*17610*/  BRA `(.L_x_12296) ;  /* 0x0000006c00c47947 */ /* 0x000fea0003800000 */
.L_x_12294:
[----:B------:R-:W-:-:S08]  /*17620*/  NOP ;  /* 0x0000000000007918 */ /* 0x000fd00000000000 */
[----:B------:R-:W0:-:S00]  /*17630*/  USETMAXREG.DEALLOC.CTAPOOL 0x20 ;  /* 0x00000020000079c8 */ /* 0x000e0000080e0500 */
[----:B0-----:R-:W2:Y:S01]  /*17640*/  LDL.LU R2, [R1] ;  /* 0x0000000001027983 */ /* 0x001ea20000300800 */
[----:B------:R-:W-:-:S06]  /*17650*/  LOP3.LUT R0, R0, 0x3, RZ, 0xc0, !PT ;  /* 0x0000000300007812 */ /* 0x000fcc00078ec0ff */
[----:B------:R-:W0:Y:S02]  /*17660*/  SHFL.IDX PT, R0, R0, RZ, 0x1f ;  /* 0x00001fff00007589 */ /* 0x000e2400000e0000 */
[----:B0-----:R-:W-:Y:S01]  /*17670*/  ISETP.NE.AND P0, PT, R0, RZ, PT ;  /* 0x000000ff0000720c */ /* 0x001fe20003f05270 */
[----:B------:R-:W-:Y:S01]  /*17680*/  IMAD.MOV.U32 R0, RZ, RZ, RZ ;  /* 0x000000ffff007224 */ /* 0x000fe200078e00ff */
        /* <DEDUP_REMOVED lines=11> */
.L_x_12452:
[----:B0-----:R-:W0:Y:S01]  /*17740*/  S2R R2, SR_TID.X ;  /* 0x0000000000027919 */ /* 0x001e220000002100 */
        /* <DEDUP_REMOVED lines=41> */
.L_x_12458:
        /* <DEDUP_REMOVED lines=12> */
.L_x_12457:
[----:B------:R-:W-:Y:S05]  /*17aa0*/  BSYNC B0 ;  /* 0x0000000000007941 */ /* 0x000fea0003800000 */
.L_x_12456:
        /* <DEDUP_REMOVED lines=21> */
.L_x_12454:
        /* <DEDUP_REMOVED lines=21> */
.L_x_12459:
[----:B-1----:R-:W-:Y:S01]  /*17d50*/  IMAD R16, R16, UR5, R13 ;  /* 0x0000000510107c24 */ /* 0x002fe2000f8e020d */
[----:B------:R-:W-:Y:S01]  /*17d60*/  IABS R10, R4 ;  /* 0x00000004000a7213 */ /* 0x000fe20000000000 */
[----:B------:R-:W-:Y:S02]  /*17d70*/  IMAD R11, R11, R8, RZ ;  /* 0x000000080b0b7224 */ /* 0x000fe400078e02ff */
[----:B------:R-:W-:Y:S01]  /*17d80*/  IMAD.MOV.U32 R2, RZ, RZ, RZ ;  /* 0x000000ffff027224 */ /* 0x000fe200078e00ff */
[----:B0-----:R-:W-:Y:S01]  /*17d90*/  IADD3 R9, -R16, UR6, RZ ;  /* 0x0000000610097c10 */ /* 0x001fe2000fffe1ff */
[----:B------:R-:W-:Y:S02]  /*17da0*/  IMAD.MOV R10, RZ, RZ, -R10 ;  /* 0x000000ffff0a7224 */ /* 0x000fe400078e0a0a */
[----:B------:R-:W-:Y:S01]  /*17db0*/  IMAD.HI.U32 R2, R3, R11, R2 ;  /* 0x0000000b03027227 */ /* 0x000fe200078e0002 */
[----:B------:R-:W-:-:S04]  /*17dc0*/  IABS R6, R9 ;  /* 0x0000000900067213 */ /* 0x000fc80000000000 */
[----:B------:R-:W-:Y:S01]  /*17dd0*/  MOV R3, R6 ;  /* 0x0000000600037202 */ /* 0x000fe20000000f00 */
[----:B------:R-:W-:-:S04]  /*17de0*/  IMAD.MOV.U32 R6, RZ, RZ, R10 ;  /* 0x000000ffff067224 */ /* 0x000fc800078e000a */
        /* <DEDUP_REMOVED lines=48> */
.L_x_12455:
[----:B------:R-:W-:Y:S02]  /*180f0*/  IMAD.MOV.U32 R17, RZ, RZ, RZ ;  /* 0x000000ffff117224 */ /* 0x000fe400078e00ff */
[----:B------:R-:W-:Y:S02]  /*18100*/  IMAD.U32 R16, RZ, RZ, UR6 ;  /* 0x00000006ff107e24 */ /* 0x000fe4000f8e00ff */
[----:B------:R-:W-:-:S07]  /*18110*/  IMAD.MOV.U32 R18, RZ, RZ, RZ ;  /* 0x000000ffff127224 */ /* 0x000fce00078e00ff */
.L_x_12460:
[----:B------:R-:W-:-:S13]  /*18120*/  ISETP.NE.AND P0, PT, R5, RZ, PT ;  /* 0x000000ff0500720c */ /* 0x000fda0003f05270 */
[----:B------:R-:W0:Y:S01]  /*18130*/  @!P0 S2R R3, SR_CgaCtaId ;  /* 0x0000000000038919 */ /* 0x000e220000008800 */
[----:B------:R-:W-:-:S04]  /*18140*/  @!P0 MOV R0, 0x400 ;  /* 0x0000040000008802 */ /* 0x000fc80000000f00 */
[----:B0-----:R-:W-:-:S05]  /*18150*/  @!P0 LEA R0, R3, R0, 0x18 ;  /* 0x0000000003008211 */ /* 0x001fca00078ec0ff */
[----:B------:R0:W-:Y:S01]  /*18160*/  @!P0 STS.128 [R0+0x2d8d0], R16 ;  /* 0x02d8d01000008388 */ /* 0x0001e20000000c00 */
[----:B------:R-:W-:Y:S06]  /*18170*/  BAR.ARV 0x5, 0x200 ;  /* 0x0148000000007b1d */ /* 0x000fec0000002000 */
.L_x_12453:
        /* <DEDUP_REMOVED lines=14> */
[----:B------:R-:W-:Y:S01]  /*18260*/  IMAD.MOV.U32 R29, RZ, RZ, 0x1 ;  /* 0x00000001ff1d7424 */ /* 0x000fe200078e00ff */
        /* <DEDUP_REMOVED lines=17> */
[----:B------:R0:W-:Y:S04]  /*18380*/  STL [R1+0x4], R4 ;  /* 0x0000040401007387 */ /* 0x0001e80000100800 */
[----:B------:R1:W-:Y:S01]  /*18390*/  STL [R1+0x48], RZ ;  /* 0x000048ff01007387 */ /* 0x0003e20000100800 */
[----:B0-----:R-:W-:Y:S02]  /*183a0*/  LOP3.LUT R4, R3, R2, RZ, 0xfc, !PT ;  /* 0x0000000203047212 */ /* 0x001fe400078efcff */
[C---:B------:R-:W-:Y:S02]  /*183b0*/  LOP3.LUT R3, R0.reuse, 0x20, RZ, 0xfc, !PT ;  /* 0x0000002000037812 */ /* 0x040fe400078efcff */
[----:B------:R-:W-:Y:S01]  /*183c0*/  LOP3.LUT R2, R0, 0x40, RZ, 0xfc, !PT ;  /* 0x0000004000027812 */ /* 0x000fe200078efcff */
[----:B------:R-:W-:-:S05]  /*183d0*/  IMAD R0, R5, 0x2, R22 ;  /* 0x0000000205007824 */ /* 0x000fca00078e0216 */
[----:B------:R1:W-:Y:S02]  /*183e0*/  STL [R1+0x30], R0 ;  /* 0x0000300001007387 */ /* 0x0003e40000100800 */
.L_x_12562:
        /* <DEDUP_REMOVED lines=48> */
[----:B---3--:R0:W-:Y:S04]  /*186f0*/  STL [R1+0x40], R8 ;  /* 0x0000400801007387 */ /* 0x0081e80000100800 */
[----:B--2---:R0:W-:Y:S01]  /*18700*/  STL [R1+0x28], R10 ;  /* 0x0000280a01007387 */ /* 0x0041e20000100800 */
[----:B------:R-:W-:Y:S01]  /*18710*/  IMAD.MOV.U32 R9, RZ, RZ, R8 ;  /* 0x000000ffff097224 */ /* 0x000fe200078e0008 */
[----:B------:R-:W-:Y:S06]  /*18720*/  @P2 BRA `(.L_x_12462) ;  /* 0x0000000000142947 */ /* 0x000fec0003800000 */
[----:B------:R-:W-:Y:S05]  /*18730*/  @!P0 BRA `(.L_x_12462) ;  /* 0x0000000000108947 */ /* 0x000fea0003800000 */
[----:B0-----:R-:W2:Y:S04]  /*18740*/  LDG.E R8, desc[UR38][R2.64] ;  /* 0x0000002602087981 */ /* 0x001ea8000c1e1900 */
[----:B------:R-:W2:Y:S02]  /*18750*/  LDG.E R2, desc[UR38][R2.64+0x4] ;  /* 0x0000042602027981 */ /* 0x000ea4000c1e1900 */
[----:B--2---:R-:W-:-:S05]  /*18760*/  IMAD.IADD R9, R2, 0x1, -R8 ;  /* 0x0000000102097824 */ /* 0x004fca00078e0a08 */
[----:B------:R1:W-:Y:S02]  /*18770*/  STL [R1+0x40], R9 ;  /* 0x0000400901007387 */ /* 0x0003e40000100800 */
.L_x_12462:
[----:B0-----:R-:W-:Y:S01]  /*18780*/  IMAD.MOV.U32 R8, RZ, RZ, R28 ;  /* 0x000000ffff087224 */ /* 0x001fe200078e001c */
[----:B------:R-:W-:Y:S02]  /*18790*/  ULDC.64 UR4, c[0x0][0xa20] ;  /* 0x0002880000047ab9 */ /* 0x000fe40000000a00 */
[----:B------:R-:W-:Y:S02]  /*187a0*/  ISETP.NE.U32.AND P0, PT, RZ, UR4, PT ;  /* 0x00000004ff007c0c */ /* 0x000fe4000bf05070 */
[----:B------:R0:W-:Y:S02]  /*187b0*/  STL [R1+0x10], R8 ;  /* 0x0000100801007387 */ /* 0x0001e40000100800 */
[----:B------:R-:W-:-:S13]  /*187c0*/  ISETP.NE.AND.EX P0, PT, RZ, UR5, PT, P0 ;  /* 0x00000005ff007c0c */ /* 0x000fda000bf05300 */
[----:B0-----:R-:W-:Y:S05]  /*187d0*/  @!P0 BRA `(.L_x_12463) ;  /* 0x0000000000108947 */ /* 0x001fea0003800000 */
[----:B------:R-:W-:-:S04]  /*187e0*/  IADD3 R2, P0, R23, UR4, RZ ;  /* 0x0000000417027c10 */ /* 0x000fc8000ff1e0ff */
[----:B------:R-:W-:-:S05]  /*187f0*/  IADD3.X R3, R24, UR5, RZ, P0, !PT ;  /* 0x0000000518037c10 */ /* 0x000fca00087fe4ff */
[----:B------:R0:W5:Y:S01]  /*18800*/  LDG.E R7, desc[UR38][R2.64] ;  /* 0x0000002602077981 */ /* 0x000162000c1e1900 */
[----:B------:R-:W-:Y:S05]  /*18810*/  BRA `(.L_x_12464) ;  /* 0x0000000000247947 */ /* 0x000fea0003800000 */
.L_x_12463:
        /* <DEDUP_REMOVED lines=9> */
.L_x_12464:
[----:B0-----:R-:W2:Y:S01]  /*188b0*/  @P1 LDG.E R2, desc[UR38][R4.64] ;  /* 0x0000002604021981 */ /* 0x001ea2000c1e1900 */
[----:B------:R-:W0:Y:S03]  /*188c0*/  LDC R3, c[0x0][0x448] ;  /* 0x00011200ff037b82 */ /* 0x000e260000000800 */
[----:B------:R3:W2:Y:S01]  /*188d0*/  @P1 LDG.E R4, desc[UR38][R4.64+0x4] ;  /* 0x0000042604041981 */ /* 0x0006a2000c1e1900 */
[----:B-----5:R-:W-:Y:S01]  /*188e0*/  IMAD.IADD R7, R7, 0x1, -R10 ;  /* 0x0000000107077824 */ /* 0x020fe200078e0a0a */
[----:B------:R-:W-:Y:S01]  /*188f0*/  BSSY B0, `(.L_x_12465) ;  /* 0x0000169000007945 */ /* 0x000fe20003800000 */
[----:B0-----:R-:W-:-:S13]  /*18900*/  ISETP.NE.AND P0, PT, R3, 0x1, PT ;  /* 0x000000010300780c */ /* 0x001fda0003f05270 */
[----:B------:R-:W0:Y:S08]  /*18910*/  @P0 LDC R3, c[0x0][0x44c] ;  /* 0x00011300ff030b82 */ /* 0x000e300000000800 */
[----:B---3--:R-:W3:Y:S01]  /*18920*/  @P0 LDC R5, c[0x0][0x450] ;  /* 0x00011400ff050b82 */ /* 0x008ee20000000800 */
[----:B--2---:R-:W-:Y:S02]  /*18930*/  @P1 IMAD.IADD R6, R4, 0x1, -R2 ;  /* 0x0000000104061824 */ /* 0x004fe400078e0a02 */
[----:B------:R-:W-:-:S02]  /*18940*/  IMAD R2, R17, 0xc0, RZ ;  /* 0x000000c011027824 */ /* 0x000fc400078e02ff */
[----:B------:R-:W-:Y:S02]  /*18950*/  IMAD.IADD R4, R7, 0x1, R6 ;  /* 0x0000000107047824 */ /* 0x000fe400078e0206 */
[----:B------:R-:W-:Y:S02]  /*18960*/  VIADD R2, R2, 0xbf ;  /* 0x000000bf02027836 */ /* 0x000fe40000000000 */
[C---:B------:R-:W-:Y:S01]  /*18970*/  VIADD R21, R4.reuse, 0x7f ;  /* 0x0000007f04157836 */ /* 0x040fe20000000000 */
[----:B------:R-:W-:Y:S01]  /*18980*/  IADD3 R20, R4, 0x80, -R9 ;  /* 0x0000008004147810 */ /* 0x000fe20007ffe809 */
[----:B0-----:R-:W-:Y:S01]  /*18990*/  @P0 IMAD.HI.U32 R3, R2, R3, RZ ;  /* 0x0000000302030227 */ /* 0x001fe200078e00ff */
[----:B------:R0:W-:Y:S04]  /*189a0*/  STL [R1+0x24], R4 ;  /* 0x0000240401007387 */ /* 0x0001e80000100800 */
[----:B---3--:R-:W-:-:S02]  /*189b0*/  @P0 SHF.R.U32.HI R2, RZ, R5, R3 ;  /* 0x00000005ff020219 */ /* 0x008fc40000011603 */
        /* <DEDUP_REMOVED lines=8> */
[--C-:B------:R-:W-:Y:S02]  /*18a40*/  IMAD R3, R3, 0x80, -R7.reuse ;  /* 0x0000008003037824 */ /* 0x100fe400078e0a07 */
[----:B------:R-:W-:-:S03]  /*18a50*/  IMAD.MOV R7, RZ, RZ, -R7 ;  /* 0x000000ffff077224 */ /* 0x000fc600078e0a07 */
[----:B------:R-:W-:Y:S02]  /*18a60*/  VIMNMX R2, R3, R6, PT ;  /* 0x0000000603027248 */ /* 0x000fe40003fe0100 */
[----:B------:R-:W-:-:S04]  /*18a70*/  VIMNMX R3, RZ, R7, !PT ;  /* 0x00000007ff037248 */ /* 0x000fc80007fe0100 */
        /* <DEDUP_REMOVED lines=17> */
.L_x_12616:
[----:B--2---:R-:W-:Y:S02]  /*18b90*/  ISETP.NE.AND P0, PT, R14, RZ, PT ;  /* 0x000000ff0e00720c */ /* 0x004fe40003f05270 */
[----:B------:R-:W-:-:S11]  /*18ba0*/  PLOP3.LUT P6, PT, PT, PT, PT, 0x8, 0x0 ;  /* 0x000000000000781c */ /* 0x000fd60003fce170 */
[----:B------:R-:W-:Y:S05]  /*18bb0*/  @P0 BRA `(.L_x_12468) ;  /* 0x00000000000c0947 */ /* 0x000fea0003800000 */
[----:B------:R-:W-:-:S03]  /*18bc0*/  UMOV UR4, 0xffffffff ;  /* 0xffffffff00047882 */ /* 0x000fc60000000000 */
[----:B------:R-:W-:Y:S05]  /*18bd0*/  BRA.DIV UR4, `(.L_x_12469) ;  /* 0x0000006604fc7947 */ /* 0x000fea000b800000 */
[----:B------:R-:W-:-:S13]  /*18be0*/  ELECT P6, URZ, PT ;  /* 0x00000000003f782f */ /* 0x000fda00038c0000 */
.L_x_12468:
        /* <DEDUP_REMOVED lines=9> */
.L_x_12619:
[----:B------:R-:W-:Y:S05]  /*18c80*/  BSYNC B1 ;  /* 0x0000000000017941 */ /* 0x000fea0003800000 */
.L_x_12470:
[----:B------:R-:W-:Y:S04]  /*18c90*/  BSSY B1, `(.L_x_12472) ;  /* 0x000008c000017945 */ /* 0x000fe80003800000 */
[----:B------:R-:W-:Y:S05]  /*18ca0*/  @!P6 BRA `(.L_x_12473) ;  /* 0x000000080028e947 */ /* 0x000fea0003800000 */
[----:B------:R-:W2:Y:S01]  /*18cb0*/  LDL R7, [R1+0x4] ;  /* 0x0000040001077983 */ /* 0x000ea20000100800 */
[----:B------:R-:W-:Y:S01]  /*18cc0*/  IMAD R8, R27, 0x8, R22 ;  /* 0x000000081b087824 */ /* 0x000fe200078e0216 */
[----:B------:R-:W3:Y:S01]  /*18cd0*/  S2R R6, SR_TID.X ;  /* 0x0000000000067919 */ /* 0x000ee20000002100 */
[----:B------:R-:W-:Y:S01]  /*18ce0*/  BSSY B2, `(.L_x_12474) ;  /* 0x0000006000027945 */ /* 0x000fe20003800000 */
[----:B---3--:R-:W-:-:S04]  /*18cf0*/  LOP3.LUT R6, R6, 0x7f, RZ, 0xc0, !PT ;  /* 0x0000007f06067812 */ /* 0x008fc800078ec0ff */
[----:B------:R-:W-:Y:S02]  /*18d00*/  ISETP.NE.AND P1, PT, R6, RZ, PT ;  /* 0x000000ff0600720c */ /* 0x000fe40003f25270 */
[----:B--2---:R-:W-:-:S04]  /*18d10*/  SHF.L.U32 R10, R7, 0x1f, RZ ;  /* 0x0000001f070a7819 */ /* 0x004fc800000006ff */
[----:B------:R-:W2:Y:S02]  /*18d20*/  SYNCS.PHASECHK.TRANS64.TRYWAIT P0, [R8+URZ+0x2d8a0], R10 ;  /* 0x02d8a00a080075a7 */ /* 0x000ea4000800017f */
[----:B--2---:R-:W-:Y:S05]  /*18d30*/  @!P0 BRA `(.L_x_12475) ;  /* 0x0000006400d88947 */ /* 0x004fea0003800000 */
.L_x_12620:
[----:B------:R-:W-:Y:S05]  /*18d40*/  BSYNC B2 ;  /* 0x0000000000027941 */ /* 0x000fea0003800000 */
.L_x_12474:
[----:B------:R-:W-:Y:S04]  /*18d50*/  BSSY B2, `(.L_x_12476) ;  /* 0x0000009000027945 */ /* 0x000fe80003800000 */
[----:B------:R-:W-:Y:S05]  /*18d60*/  @P1 BRA `(.L_x_12477) ;  /* 0x00000000001c1947 */ /* 0x000fea0003800000 */
[----:B0-----:R-:W0:Y:S02]  /*18d70*/  S2R R5, SR_TID.X ;  /* 0x0000000000057919 */ /* 0x001e240000002100 */
[----:B0-----:R-:W-:Y:S01]  /*18d80*/  LOP3.LUT R6, R5, 0x1f, RZ, 0xc0, !PT ;  /* 0x0000001f05067812 */ /* 0x001fe200078ec0ff */
[----:B------:R-:W-:-:S03]  /*18d90*/  IMAD.MOV.U32 R5, RZ, RZ, 0x6000 ;  /* 0x00006000ff057424 */ /* 0x000fc600078e00ff */
[----:B------:R-:W-:Y:S01]  /*18da0*/  ISETP.NE.AND P0, PT, R6, RZ, PT ;  /* 0x000000ff0600720c */ /* 0x000fe20003f05270 */
[----:B------:R3:W-:-:S12]  /*18db0*/  SYNCS.ARRIVE.TRANS64 RZ, [R8+URZ+0x2d890], R5 ;  /* 0x02d8900508ff79a7 */ /* 0x0007d8000800003f */
[----:B---3--:R-:W-:Y:S05]  /*18dc0*/  @!P0 BRA `(.L_x_12477) ;  /* 0x0000000000048947 */ /* 0x008fea0003800000 */
[----:B------:R-:W-:Y:S01]  /*18dd0*/  BPT.TRAP 0x1 ;  /* 0x000000040000795c */ /* 0x000fe20000300000 */
.L_x_12477:
[----:B------:R-:W-:Y:S05]  /*18de0*/  BSYNC B2 ;  /* 0x0000000000027941 */ /* 0x000fea0003800000 */
.L_x_12476:
        /* <DEDUP_REMOVED lines=8> */
[----:B-1----:R-:W-:Y:S01]  /*18e70*/  VIADD R9, R7, 0x15400 ;  /* 0x0001540007097836 */ /* 0x002fe20000000000 */
[----:B------:R-:W-:Y:S01]  /*18e80*/  UIADD3.X UR5, URZ, UR43, URZ, UP0, !UPT ;  /* 0x0000002b3f057290 */ /* 0x000fe200087fe43f */
[----:B------:R-:W-:Y:S01]  /*18e90*/  UMOV UR6, 0x0 ;  /* 0x0000000000067882 */ /* 0x000fe20000000000 */
[----:B------:R-:W-:-:S10]  /*18ea0*/  UMOV UR7, 0x12f00000 ;  /* 0x12f0000000077882 */ /* 0x000fd40000000000 */
.L_x_12478:
        /* <DEDUP_REMOVED lines=16> */
.L_x_12479:
        /* <DEDUP_REMOVED lines=16> */
.L_x_12480:
        /* <DEDUP_REMOVED lines=13> */
.L_x_12621:
[----:B------:R-:W-:Y:S05]  /*19180*/  BSYNC B2 ;  /* 0x0000000000027941 */ /* 0x000fea0003800000 */
.L_x_12481:
[----:B------:R-:W-:Y:S01]  /*19190*/  BSSY B2, `(.L_x_12483) ;  /* 0x000000b000027945 */ /* 0x000fe20003800000 */
[----:B0-2---:R-:W-:Y:S02]  /*191a0*/  IMAD.MOV.U32 R10, RZ, RZ, 0x0 ;  /* 0x00000000ff0a7424 */ /* 0x005fe400078e00ff */
        /* <DEDUP_REMOVED lines=9> */
.L_x_12484:
[----:B------:R-:W-:Y:S05]  /*19240*/  BSYNC B2 ;  /* 0x0000000000027941 */ /* 0x000fea0003800000 */
.L_x_12483:
        /* <DEDUP_REMOVED lines=8> */
.L_x_12485:
        /* <DEDUP_REMOVED lines=15> */
.L_x_12486:
        /* <DEDUP_REMOVED lines=15> */
.L_x_12487:
        /* <DEDUP_REMOVED lines=10> */
.L_x_12473:
[----:B------:R-:W-:Y:S05]  /*19550*/  BSYNC B1 ;  /* 0x0000000000017941 */ /* 0x000fea0003800000 */
.L_x_12472:
[----:B0-----:R-:W2:Y:S01]  /*19560*/  LDL.LU R5, [R1+0x4] ;  /* 0x0000040001057983 */ /* 0x001ea20000300800 */
[----:B------:R-:W-:Y:S01]  /*19570*/  VIADD R27, R27, 0x1 ;  /* 0x000000011b1b7836 */ /* 0x000fe20000000000 */
[----:B------:R-:W-:Y:S01]  /*19580*/  PLOP3.LUT P0, PT, PT, PT, PT, 0x8, 0x0 ;  /* 0x000000000000781c */ /* 0x000fe20003f0e170 */
[----:B-1----:R-:W-:-:S03]  /*19590*/  VIADD R9, R4, 0xfffffffe ;  /* 0xfffffffe04097836 */ /* 0x002fc60000000000 */
[----:B------:R-:W-:Y:S02]  /*195a0*/  ISETP.NE.AND P1, PT, R27, 0x2, PT ;  /* 0x000000021b00780c */ /* 0x000fe40003f25270 */
[----:B------:R-:W-:Y:S02]  /*195b0*/  ISETP.GE.AND P2, PT, R9, R3, PT ;  /* 0x000000030900720c */ /* 0x000fe40003f46270 */
[----:B------:R-:W-:Y:S02]  /*195c0*/  SEL R4, RZ, 0x1, P1 ;  /* 0x00000001ff047807 */ /* 0x000fe40000800000 */
[----:B------:R-:W-:Y:S02]  /*195d0*/  SEL R27, R27, RZ, P1 ;  /* 0x000000ff1b1b7207 */ /* 0x000fe40000800000 */
[----:B--2---:R-:W-:-:S05]  /*195e0*/  LOP3.LUT R5, R5, R4, RZ, 0x3c, !PT ;  /* 0x0000000405057212 */ /* 0x004fca00078e3cff */
[----:B------:R0:W-:Y:S02]  /*195f0*/  STL [R1+0x4], R5 ;  /* 0x0000040501007387 */ /* 0x0001e40000100800 */
[----:B------:R-:W-:Y:S05]  /*19600*/  @!P2 BRA `(.L_x_12466) ;  /* 0x00000008005ca947 */ /* 0x000fea0003800000 */
.L_x_12504:
[----:B------:R-:W-:Y:S05]  /*19610*/  YIELD ;  /* 0x0000000000007946 */ /* 0x000fea0003800000 */
[----:B------:R-:W-:Y:S04]  /*19620*/  BSSY B1, `(.L_x_12488) ;  /* 0x000008b000017945 */ /* 0x000fe80003800000 */
[----:B--2---:R-:W-:Y:S05]  /*19630*/  @!P6 BRA `(.L_x_12489) ;  /* 0x000000080024e947 */ /* 0x004fea0003800000 */
        /* <DEDUP_REMOVED lines=9> */
.L_x_12622:
[----:B------:R-:W-:Y:S05]  /*196d0*/  BSYNC B2 ;  /* 0x0000000000027941 */ /* 0x000fea0003800000 */
.L_x_12490:
        /* <DEDUP_REMOVED lines=9> */
.L_x_12493:
[----:B------:R-:W-:Y:S05]  /*19770*/  BSYNC B2 ;  /* 0x0000000000027941 */ /* 0x000fea0003800000 */
.L_x_12492:
        /* <DEDUP_REMOVED lines=11> */
.L_x_12494:
        /* <DEDUP_REMOVED lines=16> */
.L_x_12495:
        /* <DEDUP_REMOVED lines=16> */
.L_x_12496:
        /* <DEDUP_REMOVED lines=13> */
.L_x_12623:
[----:B------:R-:W-:Y:S05]  /*19b00*/  BSYNC B2 ;  /* 0x0000000000027941 */ /* 0x000fea0003800000 */
.L_x_12497:
        /* <DEDUP_REMOVED lines=11> */
.L_x_12500:
[----:B------:R-:W-:Y:S05]  /*19bc0*/  BSYNC B2 ;  /* 0x0000000000027941 */ /* 0x000fea0003800000 */
.L_x_12499:
        /* <DEDUP_REMOVED lines=8> */
.L_x_12501:
        /* <DEDUP_REMOVED lines=15> */
.L_x_12502:
        /* <DEDUP_REMOVED lines=15> */
.L_x_12503:
        /* <DEDUP_REMOVED lines=10> */
.L_x_12489:
[----:B------:R-:W-:Y:S05]  /*19ed0*/  BSYNC B1 ;  /* 0x0000000000017941 */ /* 0x000fea0003800000 */
.L_x_12488:
        /* <DEDUP_REMOVED lines=10> */
.L_x_12466:
[----:B------:R-:W-:Y:S05]  /*19f80*/  BSYNC B0 ;  /* 0x0000000000007941 */ /* 0x000fea0003800000 */
.L_x_12465:
[----:B------:R-:W3:Y:S01]  /*19f90*/  LDC R0, c[0x0][0x448] ;  /* 0x00011200ff007b82 */ /* 0x000ee20000000800 */
[----:B------:R-:W-:Y:S01]  /*19fa0*/  IMAD.MOV.U32 R2, RZ, RZ, 0xc0 ;  /* 0x000000c0ff027424 */ /* 0x000fe200078e00ff */
[----:B------:R-:W-:Y:S05]  /*19fb0*/  @!P0 WARPSYNC.ALL ;  /* 0x0000000000008948 */ /* 0x000fea0003800000 */
[----:B------:R-:W-:Y:S01]  /*19fc0*/  IMAD R2, R17, R2, 0xbf ;  /* 0x000000bf11027424 */ /* 0x000fe200078e0202 */
[----:B------:R-:W-:Y:S01]  /*19fd0*/  BSSY B7, `(.L_x_12505) ;  /* 0x000035b000077945 */ /* 0x000fe20003800000 */
[----:B------:R-:W-:Y:S01]  /*19fe0*/  @!P0 BAR.SYNC.DEFER_BLOCKING 0xc, 0x200 ;  /* 0x0308000000008b1d */ /* 0x000fe20000010000 */
[----:B---3--:R-:W-:-:S13]  /*19ff0*/  ISETP.NE.AND P1, PT, R0, 0x1, PT ;  /* 0x000000010000780c */ /* 0x008fda0003f25270 */
[----:B------:R-:W3:Y:S08]  /*1a000*/  @P1 LDC R0, c[0x0][0x44c] ;  /* 0x00011300ff001b82 */ /* 0x000ef00000000800 */
[----:B------:R-:W4:Y:S01]  /*1a010*/  @P1 LDC R3, c[0x0][0x450] ;  /* 0x00011400ff031b82 */ /* 0x000f220000000800 */
[----:B---3--:R-:W-:-:S05]  /*1a020*/  @P1 IMAD.HI.U32 R0, R2, R0, RZ ;  /* 0x0000000002001227 */ /* 0x008fca00078e00ff */
[----:B----4-:R-:W-:-:S05]  /*1a030*/  @P1 SHF.R.U32.HI R2, RZ, R3, R0 ;  /* 0x00000003ff021219 */ /* 0x010fca0000011600 */
[----:B------:R-:W-:-:S05]  /*1a040*/  IMAD.IADD R2, R20, 0x1, R2 ;  /* 0x0000000114027824 */ /* 0x000fca00078e0202 */
[----:B------:R-:W-:-:S04]  /*1a050*/  SHF.R.S32.HI R0, RZ, 0x1f, R2 ;  /* 0x0000001fff007819 */ /* 0x000fc80000011402 */
[----:B------:R-:W-:-:S04]  /*1a060*/  LEA.HI R0, R0, R2, RZ, 0x7 ;  /* 0x0000000200007211 */ /* 0x000fc800078f38ff */
[----:B------:R-:W-:-:S04]  /*1a070*/  SHF.R.S32.HI R0, RZ, 0x7, R0 ;  /* 0x00000007ff007819 */ /* 0x000fc80000011400 */
[----:B------:R-:W-:-:S04]  /*1a080*/  VIMNMX R4, R21, R0, PT ;  /* 0x0000000015047248 */ /* 0x000fc80003fe0100 */
[----:B------:R-:W-:Y:S01]  /*1a090*/  ISETP.GT.AND P0, PT, R4, RZ, PT ;  /* 0x000000ff0400720c */ /* 0x000fe20003f04270 */
[----:B------:R3:W-:-:S12]  /*1a0a0*/  STL [R1+0x34], R4 ;  /* 0x0000340401007387 */ /* 0x0007d80000100800 */
[----:B---3--:R-:W-:Y:S05]  /*1a0b0*/  @P0 BRA `(.L_x_12506) ;  /* 0x0000000000440947 */ /* 0x008fea0003800000 */
[----:B------:R-:W3:Y:S02]  /*1a0c0*/  S2R R4, SR_TID.X ;  /* 0x0000000000047919 */ /* 0x000ee40000002100 */
[----:B---3--:R-:W-:-:S04]  /*1a0d0*/  LOP3.LUT R4, R4, 0x7f, RZ, 0xc0, !PT ;  /* 0x0000007f04047812 */ /* 0x008fc800078ec0ff */
[----:B------:R-:W-:-:S13]  /*1a0e0*/  ISETP.NE.AND P0, PT, R4, RZ, PT ;  /* 0x000000ff0400720c */ /* 0x000fda0003f05270 */
[----:B------:R-:W-:Y:S05]  /*1a0f0*/  @P0 BRA `(.L_x_12507) ;  /* 0x0000003400200947 */ /* 0x000fea0003800000 */
[----:B0-----:R-:W0:Y:S01]  /*1a100*/  S2R R5, SR_LANEID ;  /* 0x0000000000057919 */ /* 0x001e220000000000 */
[----:B------:R-:W-:Y:S01]  /*1a110*/  VOTEU.ANY UR4, UPT, PT ;  /* 0x0000000000047886 */ /* 0x000fe200038e0100 */
[----:B------:R-:W3:Y:S01]  /*1a120*/  LDC.64 R2, c[0x0][0xc60] ;  /* 0x00031800ff027b82 */ /* 0x000ee20000000a00 */
[----:B------:R-:W0:Y:S02]  /*1a130*/  FLO.U32 R0, UR4 ;  /* 0x0000000400007d00 */ /* 0x000e2400080e0000 */
[----:B0-----:R-:W-:-:S06]  /*1a140*/  ISETP.EQ.U32.AND P0, PT, R0, R5, PT ;  /* 0x000000050000720c */ /* 0x001fcc0003f02070 */
[----:B------:R-:W3:Y:S07]  /*1a150*/  POPC R5, UR4 ;  /* 0x0000000400057d09 */ /* 0x000eee0008000000 */
[----:B---3--:R-:W3:Y:S01]  /*1a160*/  @P0 ATOMG.E.ADD.STRONG.GPU PT, R3, desc[UR38][R2.64], R5 ;  /* 0x00000005020309a8 */ /* 0x008ee200081ee1e6 */
[----:B------:R-:W0:Y:S02]  /*1a170*/  S2R R4, SR_LTMASK ;  /* 0x0000000000047919 */ /* 0x000e240000003900 */
[----:B0-----:R-:W-:-:S04]  /*1a180*/  LOP3.LUT R4, R4, UR4, RZ, 0xc0, !PT ;  /* 0x0000000404047c12 */ /* 0x001fc8000f8ec0ff */
[----:B--2---:R-:W0:Y:S01]  /*1a190*/  POPC R7, R4 ;  /* 0x0000000400077309 */ /* 0x004e220000000000 */
[----:B---3--:R-:W0:Y:S02]  /*1a1a0*/  SHFL.IDX PT, R0, R3, R0, 0x1f ;  /* 0x00001f0003007589 */ /* 0x008e2400000e0000 */
[----:B0-----:R-:W-:Y:S01]  /*1a1b0*/  IADD3 R16, R0, UR37, R7 ;  /* 0x0000002500107c10 */ /* 0x001fe2000fffe007 */
[----:B------:R-:W-:Y:S06]  /*1a1c0*/  BRA `(.L_x_12507) ;  /* 0x0000003000ec7947 */ /* 0x000fec0003800000 */
.L_x_12506:
        /* <DEDUP_REMOVED lines=9> */
[----:B------:R-:W3:Y:S01]  /*1a260*/  LDC.64 R2, c[0x4][R2] ;  /* 0x0100000002027b82 */ /* 0x000ee20000000a00 */
[----:B0-----:R-:W-:Y:S02]  /*1a270*/  IMAD.U32 R5, RZ, RZ, UR7 ;  /* 0x00000007ff057e24 */ /* 0x001fe4000f8e00ff */
        /* <DEDUP_REMOVED lines=8> */
[----:B-1-3--:R-:W-:Y:S05]  /*1a300*/  CALL.ABS.NOINC R2 ;  /* 0x0000000002007343 */ /* 0x00afea0003c00000 */
.L_x_12509:
[----:B------:R-:W-:Y:S05]  /*1a310*/  BSYNC B6 ;  /* 0x0000000000067941 */ /* 0x000fea0003800000 */
.L_x_12508:
        /* <DEDUP_REMOVED lines=8> */
[----:B------:R3:W4:Y:S01]  /*1a3a0*/  LDC.64 R2, c[0x4][R26] ;  /* 0x010000001a027b82 */ /* 0x0007220000000a00 */
[----:B------:R-:W-:Y:S02]  /*1a3b0*/  IMAD.U32 R4, RZ, RZ, UR6 ;  /* 0x00000006ff047e24 */ /* 0x000fe4000f8e00ff */
[----:B0-----:R-:W-:Y:S02]  /*1a3c0*/  IMAD.U32 R5, RZ, RZ, UR7 ;  /* 0x00000007ff057e24 */ /* 0x001fe4000f8e00ff */
[----:B------:R-:W-:Y:S02]  /*1a3d0*/  IMAD.U32 R6, RZ, RZ, UR8 ;  /* 0x00000008ff067e24 */ /* 0x000fe4000f8e00ff */
[----:B--2---:R-:W-:-:S02]  /*1a3e0*/  IMAD.U32 R7, RZ, RZ, UR9 ;  /* 0x00000009ff077e24 */ /* 0x004fc4000f8e00ff */
[----:B------:R-:W-:Y:S02]  /*1a3f0*/  IMAD.U32 R10, RZ, RZ, UR4 ;  /* 0x00000004ff0a7e24 */ /* 0x000fe4000f8e00ff */
[----:B------:R-:W-:Y:S02]  /*1a400*/  IMAD.U32 R11, RZ, RZ, UR5 ;  /* 0x00000005ff0b7e24 */ /* 0x000fe4000f8e00ff */
[----:B------:R-:W-:Y:S02]  /*1a410*/  IMAD.MOV.U32 R8, RZ, RZ, 0x70 ;  /* 0x00000070ff087424 */ /* 0x000fe400078e00ff */
[----:B------:R-:W-:Y:S02]  /*1a420*/  IMAD.MOV.U32 R12, RZ, RZ, 0x1 ;  /* 0x00000001ff0c7424 */ /* 0x000fe400078e00ff */
[----:B---3--:R-:W-:-:S07]  /*1a430*/  IMAD.MOV.U32 R13, RZ, RZ, RZ ;  /* 0x000000ffff0d7224 */ /* 0x008fce00078e00ff */
[----:B------:R-:W-:-:S07]  /*1a440*/  LEPC R20, `(.L_x_12512) ;  /* 0x000000001014794e */ /* 0x000fce0000000000 */
[----:B-1--4-:R-:W-:Y:S05]  /*1a450*/  CALL.ABS.NOINC R2 ;  /* 0x0000000002007343 */ /* 0x012fea0003c00000 */
.L_x_12512:
        /* <DEDUP_REMOVED lines=15> */
.L_x_12511:
[----:B------:R-:W-:Y:S05]  /*1a550*/  BSYNC B6 ;  /* 0x0000000000067941 */ /* 0x000fea0003800000 */
.L_x_12510:
[----:B------:R3:W4:Y:S01]  /*1a560*/  LDL R20, [R1+0x10] ;  /* 0x0000100001147983 */ /* 0x0007220000100800 */
[----:B------:R-:W-:Y:S01]  /*1a570*/  ULDC.64 UR4, c[0x0][0x9f8] ;  /* 0x00027e0000047ab9 */ /* 0x000fe20000000a00 */
[----:B--2---:R-:W2:Y:S01]  /*1a580*/  LDC R7, c[0x0][0x430] ;  /* 0x00010c00ff077b82 */ /* 0x004ea20000000800 */
[----:B------:R-:W-:Y:S01]  /*1a590*/  ISETP.NE.U32.AND P0, PT, RZ, UR4, PT ;  /* 0x00000004ff007c0c */ /* 0x000fe2000bf05070 */
[----:B------:R-:W3:Y:S03]  /*1a5a0*/  LDL R26, [R1+0x34] ;  /* 0x00003400011a7983 */ /* 0x000ee60000100800 */
[----:B------:R-:W-:Y:S01]  /*1a5b0*/  ISETP.NE.AND.EX P0, PT, RZ, UR5, PT, P0 ;  /* 0x00000005ff007c0c */ /* 0x000fe2000bf05300 */
[----:B------:R-:W3:Y:S04]  /*1a5c0*/  LDL R6, [R1+0x24] ;  /* 0x0000240001067983 */ /* 0x000ee80000100800 */
[----:B------:R-:W3:Y:S04]  /*1a5d0*/  LDL R21, [R1+0x28] ;  /* 0x0000280001157983 */ /* 0x000ee80000100800 */
[----:B------:R-:W3:Y:S04]  /*1a5e0*/  LDL.LU R11, [R1] ;  /* 0x00000000010b7983 */ /* 0x000ee80000300800 */
[----:B------:R-:W-:Y:S01]  /*1a5f0*/  @P0 IADD3 R2, P1, R23, UR4, RZ ;  /* 0x0000000417020c10 */ /* 0x000fe2000ff3e0ff */
[----:B------:R-:W0:Y:S01]  /*1a600*/  S2R R4, SR_TID.X ;  /* 0x0000000000047919 */ /* 0x000e220000002100 */
[----:B------:R-:W-:-:S02]  /*1a610*/  ULDC UR4, c[0x0][0x2f4] ;  /* 0x0000bd0000047ab9 */ /* 0x000fc40000000800 */
[----:B------:R-:W-:Y:S01]  /*1a620*/  @P0 IADD3.X R3, R24, UR5, RZ, P1, !PT ;  /* 0x0000000518030c10 */ /* 0x000fe20008ffe4ff */
[----:B------:R-:W1:Y:S04]  /*1a630*/  S2R R0, SR_TID.X ;  /* 0x0000000000007919 */ /* 0x000e680000002100 */
[----:B----4-:R-:W4:Y:S01]  /*1a640*/  @P0 LDG.E R20, desc[UR38][R2.64] ;  /* 0x0000002602140981 */ /* 0x010f22000c1e1900 */
[----:B--2---:R-:W-:Y:S01]  /*1a650*/  ISETP.NE.AND P1, PT, R7, 0x1, PT ;  /* 0x000000010700780c */ /* 0x004fe20003f25270 */
[----:B0-----:R-:W-:Y:S01]  /*1a660*/  IMAD.SHL.U32 R5, R4, 0x20, RZ ;  /* 0x0000002004057824 */ /* 0x001fe200078e00ff */
[----:B-1----:R-:W-:Y:S01]  /*1a670*/  LOP3.LUT R0, R0, 0x7f, RZ, 0xc0, !PT ;  /* 0x0000007f00007812 */ /* 0x002fe200078ec0ff */
[----:B---3--:R-:W-:-:S03]  /*1a680*/  VIADD R26, R26, 0xffffffff ;  /* 0xffffffff1a1a7836 */ /* 0x008fc60000000000 */
[----:B------:R-:W-:Y:S01]  /*1a690*/  SHF.R.U32.HI R0, RZ, 0x2, R0 ;  /* 0x00000002ff007819 */ /* 0x000fe20000011600 */
[----:B------:R-:W-:Y:S01]  /*1a6a0*/  IMAD.SHL.U32 R10, R26, 0x80, RZ ;  /* 0x000000801a0a7824 */ /* 0x000fe200078e00ff */
[----:B------:R-:W-:-:S04]  /*1a6b0*/  LOP3.LUT R5, R5, 0x60, RZ, 0xc0, !PT ;  /* 0x0000006005057812 */ /* 0x000fc800078ec0ff */
[----:B------:R-:W-:Y:S01]  /*1a6c0*/  LOP3.LUT R0, R10, R0, R5, 0xfe, !PT ;  /* 0x000000000a007212 */ /* 0x000fe200078efe05 */
[----:B------:R-:W0:Y:S08]  /*1a6d0*/  @P1 LDC R4, c[0x0][0x434] ;  /* 0x00010d00ff041b82 */ /* 0x000e300000000800 */
[----:B------:R-:W1:Y:S01]  /*1a6e0*/  @P1 LDC R5, c[0x0][0x438] ;  /* 0x00010e00ff051b82 */ /* 0x000e620000000800 */
[----:B------:R-:W2:Y:S01]  /*1a6f0*/  S2R R12, SR_TID.X ;  /* 0x00000000000c7919 */ /* 0x000ea20000002100 */
[----:B------:R-:W-:Y:S01]  /*1a700*/  LOP3.LUT R11, R11, 0xfffffff7, RZ, 0xc0, !PT ;  /* 0xfffffff70b0b7812 */ /* 0x000fe200078ec0ff */
[----:B--2---:R-:W-:-:S05]  /*1a710*/  IMAD.SHL.U32 R12, R12, 0x8, RZ ;  /* 0x000000080c0c7824 */ /* 0x004fca00078e00ff */
[----:B------:R-:W-:-:S04]  /*1a720*/  LOP3.LUT R12, R12, 0x18, RZ, 0xc0, !PT ;  /* 0x000000180c0c7812 */ /* 0x000fc800078ec0ff */
[----:B------:R-:W-:Y:S01]  /*1a730*/  LOP3.LUT R13, R12, 0x20, RZ, 0xfc, !PT ;  /* 0x000000200c0d7812 */ /* 0x000fe200078efcff */
[----:B------:R-:W-:Y:S01]  /*1a740*/  UMOV UR5, 0xffffffff ;  /* 0xffffffff00057882 */ /* 0x000fe20000000000 */
[----:B----4-:R-:W-:Y:S01]  /*1a750*/  @P0 STL [R1+0x10], R20 ;  /* 0x0000101401000387 */ /* 0x010fe20000100800 */
[C---:B------:R-:W-:Y:S01]  /*1a760*/  ISETP.GE.AND P0, PT, R0.reuse, R6, PT ;  /* 0x000000060000720c */ /* 0x040fe20003f06270 */
        /* <DEDUP_REMOVED lines=31> */
[----:B------:R-:W-:-:S05]  /*1a960*/  @P0 LOP3.LUT R11, R11, 0x1, RZ, 0xfc, !PT ;  /* 0x000000010b0b0812 */ /* 0x000fca00078efcff */
[----:B------:R0:W-:Y:S01]  /*1a970*/  STL [R1], R11 ;  /* 0x0000000b01007387 */ /* 0x0001e20000100800 */
[----:B------:R-:W-:Y:S05]  /*1a980*/  BRA.DIV UR5, `(.L_x_12513) ;  /* 0x0000004e05147947 */ /* 0x000fea000b800000 */
.L_x_12626:
[----:B------:R-:W-:-:S05]  /*1a990*/  SHF.R.S32.HI R5, RZ, 0x1f, R18 ;  /* 0x0000001fff057819 */ /* 0x000fca0000011412 */
[----:B------:R1:W-:Y:S01]  /*1a9a0*/  STL [R1+0xc], R5 ;  /* 0x00000c0501007387 */ /* 0x0003e20000100800 */
[----:B------:R-:W-:Y:S05]  /*1a9b0*/  @!P2 BRA `(.L_x_12514) ;  /* 0x000000000004a947 */ /* 0x000fea0003800000 */
[----:B------:R-:W-:Y:S01]  /*1a9c0*/  BPT.TRAP 0x1 ;  /* 0x000000040000795c */ /* 0x000fe20000300000 */
.L_x_12514:
[----:B------:R-:W-:Y:S01]  /*1a9d0*/  SHF.R.S32.HI R3, RZ, 0x1f, R4 ;  /* 0x0000001fff037819 */ /* 0x000fe20000011404 */
[----:B------:R-:W-:Y:S01]  /*1a9e0*/  ULDC.64 UR4, c[0x0][0x328] ;  /* 0x0000ca0000047ab9 */ /* 0x000fe20000000a00 */
[----:B0----5:R-:W-:Y:S01]  /*1a9f0*/  SHF.R.S32.HI R8, RZ, 0x1f, R2 ;  /* 0x0000001fff087819 */ /* 0x021fe20000011402 */
        /* <DEDUP_REMOVED lines=13> */
[----:B------:R-:W-:-:S04]  /*1aad0*/  IMAD.WIDE.U32 R6, R18, UR4, R6 ;  /* 0x0000000412067c25 */ /* 0x000fc8000f8e0006 */
[----:B------:R-:W-:Y:S01]  /*1aae0*/  IMAD R0, R18, UR5, R0 ;  /* 0x0000000512007c24 */ /* 0x000fe2000f8e0200 */
[----:B------:R-:W-:Y:S02]  /*1aaf0*/  ULDC.64 UR4, c[0x0][0x318] ;  /* 0x0000c60000047ab9 */ /* 0x000fe40000000a00 */
[----:B------:R-:W-:Y:S01]  /*1ab00*/  LEA R23, P0, R6, UR4, 0x1 ;  /* 0x0000000406177c11 */ /* 0x000fe2000f8008ff */
[----:B------:R-:W-:Y:S02]  /*1ab10*/  IMAD.IADD R24, R7, 0x1, R0 ;  /* 0x0000000107187824 */ /* 0x000fe400078e0200 */
[----:B------:R-:W-:-:S03]  /*1ab20*/  IMAD R0, R25, 0x8, R22 ;  /* 0x0000000819007824 */ /* 0x000fc600078e0216 */
[----:B------:R-:W-:-:S06]  /*1ab30*/  LEA.HI.X R24, R6, UR5, R24, 0x1, P0 ;  /* 0x0000000506187c11 */ /* 0x000fcc00080f0c18 */
[----:B------:R-:W0:Y:S02]  /*1ab40*/  SYNCS.PHASECHK.TRANS64.TRYWAIT P0, [R0+URZ+0x2d840], R5 ;  /* 0x02d84005000075a7 */ /* 0x000e24000800017f */
[----:B0-----:R-:W-:Y:S05]  /*1ab50*/  @!P0 BRA `(.L_x_12516) ;  /* 0x0000004800d48947 */ /* 0x001fea0003800000 */
.L_x_12627:
[----:B------:R-:W-:Y:S05]  /*1ab60*/  BSYNC B0 ;  /* 0x0000000000007941 */ /* 0x000fea0003800000 */
.L_x_12515:
[----:B------:R-:W2:Y:S01]  /*1ab70*/  LDL R6, [R1] ;  /* 0x0000000001067983 */ /* 0x000ea20000100800 */
[----:B------:R-:W-:-:S03]  /*1ab80*/  ULDC.64 UR4, c[0x0][0x300] ;  /* 0x0000c00000047ab9 */ /* 0x000fc60000000a00 */
[----:B------:R-:W3:Y:S04]  /*1ab90*/  LDL R7, [R1+0xc] ;  /* 0x00000c0001077983 */ /* 0x000ee80000100800 */
[----:B------:R-:W4:Y:S04]  /*1aba0*/  LDL R9, [R1+0x14] ;  /* 0x0000140001097983 */ /* 0x000f280000100800 */
[----:B------:R-:W5:Y:S01]  /*1abb0*/  LDL R12, [R1+0x24] ;  /* 0x00002400010c7983 */ /* 0x000f620000100800 */
        /* <DEDUP_REMOVED lines=10> */
[----:B------:R-:W-:Y:S01]  /*1ac60*/  IMAD.MOV.U32 R2, RZ, RZ, R4 ;  /* 0x000000ffff027224 */ /* 0x000fe200078e0004 */
[C---:B--2---:R-:W-:Y:S02]  /*1ac70*/  LOP3.LUT P4, RZ, R6.reuse, 0x4, RZ, 0xc0, !PT ;  /* 0x0000000406ff7812 */ /* 0x044fe4000788c0ff */
[C---:B------:R-:W-:Y:S02]  /*1ac80*/  LOP3.LUT P3, RZ, R6.reuse, 0x2, RZ, 0xc0, !PT ;  /* 0x0000000206ff7812 */ /* 0x040fe4000786c0ff */
[----:B------:R-:W-:Y:S02]  /*1ac90*/  LOP3.LUT P2, RZ, R6, 0x1, RZ, 0xc0, !PT ;  /* 0x0000000106ff7812 */ /* 0x000fe4000784c0ff */
[----:B------:R-:W0:Y:S01]  /*1aca0*/  S2R R6, SR_TID.X ;  /* 0x0000000000067919 */ /* 0x000e220000002100 */
[----:B---3--:R-:W-:Y:S01]  /*1acb0*/  IMAD R4, R7, UR4, RZ ;  /* 0x0000000407047c24 */ /* 0x008fe2000f8e02ff */
[----:B0-----:R-:W-:-:S04]  /*1acc0*/  LOP3.LUT R6, R6, 0x7f, RZ, 0xc0, !PT ;  /* 0x0000007f06067812 */ /* 0x001fc800078ec0ff */
[----:B------:R-:W-:Y:S02]  /*1acd0*/  SHF.R.U32.HI R11, RZ, 0x2, R6 ;  /* 0x00000002ff0b7819 */ /* 0x000fe40000011606 */
[----:B------:R-:W0:Y:S01]  /*1ace0*/  S2R R6, SR_TID.X ;  /* 0x0000000000067919 */ /* 0x000e220000002100 */
[C---:B------:R-:W-:Y:S02]  /*1acf0*/  IMAD R7, R18.reuse, UR5, R4 ;  /* 0x0000000512077c24 */ /* 0x040fe4000f8e0204 */
[----:B------:R-:W-:Y:S01]  /*1ad00*/  IMAD.WIDE.U32 R4, R18, UR4, R2 ;  /* 0x0000000412047c25 */ /* 0x000fe2000f8e0002 */
[----:B------:R-:W-:-:S03]  /*1ad10*/  ULDC.64 UR4, c[0x0][0x2e8] ;  /* 0x0000ba0000047ab9 */ /* 0x000fc60000000a00 */
[----:B------:R-:W-:Y:S01]  /*1ad20*/  IMAD.IADD R7, R5, 0x1, R7 ;  /* 0x0000000105077824 */ /* 0x000fe200078e0207 */
[C---:B------:R-:W-:Y:S01]  /*1ad30*/  LEA R2, P0, R4.reuse, UR4, 0x1 ;  /* 0x0000000404027c11 */ /* 0x040fe2000f8008ff */
[----:B----4-:R-:W-:Y:S01]  /*1ad40*/  IMAD R8, R25, 0x3000, R9 ;  /* 0x0000300019087824 */ /* 0x010fe200078e0209 */
[----:B------:R-:W-:Y:S01]  /*1ad50*/  UMOV UR4, 0xffffffff ;  /* 0xffffffff00047882 */ /* 0x000fe20000000000 */
[----:B-----5:R-:W-:Y:S02]  /*1ad60*/  IADD3 R3, -R11, R12, -R10 ;  /* 0x0000000c0b037210 */ /* 0x020fe40007ffe90a */
[----:B------:R-:W-:Y:S02]  /*1ad70*/  LEA.HI.X R7, R4, UR5, R7, 0x1, P0 ;  /* 0x0000000504077c11 */ /* 0x000fe400080f0c07 */
[----:B------:R-:W-:Y:S01]  /*1ad80*/  ISETP.GE.AND P0, PT, R3, 0x1, PT ;  /* 0x000000010300780c */ /* 0x000fe20003f06270 */
[----:B0-----:R-:W-:-:S05]  /*1ad90*/  IMAD.SHL.U32 R9, R6, 0x8, RZ ;  /* 0x0000000806097824 */ /* 0x001fca00078e00ff */
[----:B------:R-:W-:Y:S01]  /*1ada0*/  LOP3.LUT R9, R9, 0x18, RZ, 0xc0, !PT ;  /* 0x0000001809097812 */ /* 0x000fe200078ec0ff */
[----:B------:R-:W-:Y:S06]  /*1adb0*/  BRA.DIV UR4, `(.L_x_12517) ;  /* 0x0000004a04507947 */ /* 0x000fec000b800000 */
        /* <DEDUP_REMOVED lines=38> */
.L_x_12637:
[----:B------:R-:W-:-:S13]  /*1b020*/  ISETP.GE.AND P0, PT, R3, 0x61, PT ;  /* 0x000000610300780c */ /* 0x000fda0003f06270 */
[----:B------:R-:W-:Y:S01]  /*1b030*/  @P0 LEA R2, P1, R9, R2, 0x1 ;  /* 0x0000000209020211 */ /* 0x000fe200078208ff */
        /* <DEDUP_REMOVED lines=10> */
.L_x_12518:
        /* <DEDUP_REMOVED lines=11> */
.L_x_12519:
        /* <DEDUP_REMOVED lines=39> */
.L_x_12521:
[----:B------:R-:W-:Y:S05]  /*1b400*/  BSYNC B6 ;  /* 0x0000000000067941 */ /* 0x000fea0003800000 */
.L_x_12520:
        /* <DEDUP_REMOVED lines=48> */
[----:B------:R-:W-:Y:S02]  /*1b710*/  VIADD R0, R0, 0x80 ;  /* 0x0000008000007836 */ /* 0x000fe40000000000 */
[----:B------:R-:W-:Y:S01]  /*1b720*/  IMAD.IADD R6, R5, 0x1, R6 ;  /* 0x0000000105067824 */ /* 0x000fe200078e0206 */
[C---:B------:R-:W-:Y:S01]  /*1b730*/  LEA R5, P0, R4.reuse, UR8, 0x1 ;  /* 0x0000000804057c11 */ /* 0x040fe2000f8008ff */
[----:B------:R-:W1:Y:S03]  /*1b740*/  S2R R13, SR_TID.X ;  /* 0x00000000000d7919 */ /* 0x000e660000002100 */
[----:B------:R-:W-:Y:S01]  /*1b750*/  LEA.HI.X R4, R4, UR9, R6, 0x1, P0 ;  /* 0x0000000904047c11 */ /* 0x000fe200080f0c06 */
[----:B------:R-:W-:-:S02]  /*1b760*/  IMAD.MOV.U32 R6, RZ, RZ, R0 ;  /* 0x000000ffff067224 */ /* 0x000fc400078e0000 */
[----:B0-----:R-:W-:-:S05]  /*1b770*/  @P1 IMAD.HI.U32 R7, R0, R7, RZ ;  /* 0x0000000700071227 */ /* 0x001fca00078e00ff */
[----:B------:R-:W-:-:S05]  /*1b780*/  @P1 SHF.R.U32.HI R6, RZ, R8, R7 ;  /* 0x00000008ff061219 */ /* 0x000fca0000011607 */
[----:B------:R-:W-:-:S04]  /*1b790*/  IMAD.MOV R7, RZ, RZ, -R6 ;  /* 0x000000ffff077224 */ /* 0x000fc800078e0a06 */
[----:B------:R-:W-:Y:S01]  /*1b7a0*/  IMAD R0, R9, R7, R0 ;  /* 0x0000000709007224 */ /* 0x000fe200078e0200 */
[----:B------:R-:W-:Y:S01]  /*1b7b0*/  SHF.R.S32.HI R7, RZ, 0x1f, R6 ;  /* 0x0000001fff077819 */ /* 0x000fe20000011406 */
[----:B------:R-:W-:-:S04]  /*1b7c0*/  IMAD.WIDE.U32 R2, R6, UR4, R2 ;  /* 0x0000000406027c25 */ /* 0x000fc8000f8e0002 */
[----:B------:R-:W-:Y:S01]  /*1b7d0*/  IMAD R7, R7, UR4, RZ ;  /* 0x0000000407077c24 */ /* 0x000fe2000f8e02ff */
[----:B------:R-:W-:-:S03]  /*1b7e0*/  ULDC UR4, c[0x0][0x2b8] ;  /* 0x0000ae0000047ab9 */ /* 0x000fc60000000800 */
[----:B------:R-:W-:-:S04]  /*1b7f0*/  IMAD R6, R6, UR5, R7 ;  /* 0x0000000506067c24 */ /* 0x000fc8000f8e0207 */
[----:B------:R-:W-:Y:S01]  /*1b800*/  IMAD.IADD R3, R3, 0x1, R6 ;  /* 0x0000000103037824 */ /* 0x000fe200078e0206 */
[----:B------:R-:W-:Y:S01]  /*1b810*/  SHF.R.S32.HI R6, RZ, 0x1f, R0 ;  /* 0x0000001fff067819 */ /* 0x000fe20000011400 */
[----:B-1----:R-:W-:-:S04]  /*1b820*/  IMAD.SHL.U32 R11, R13, 0x8, RZ ;  /* 0x000000080d0b7824 */ /* 0x002fc800078e00ff */
[----:B------:R-:W-:Y:S02]  /*1b830*/  IMAD R6, R6, UR6, RZ ;  /* 0x0000000606067c24 */ /* 0x000fe4000f8e02ff */
[----:B------:R-:W-:Y:S01]  /*1b840*/  IMAD.WIDE.U32 R2, R0, UR6, R2 ;  /* 0x0000000600027c25 */ /* 0x000fe2000f8e0002 */
[----:B------:R-:W-:-:S03]  /*1b850*/  LOP3.LUT R11, R11, 0x18, RZ, 0xc0, !PT ;  /* 0x000000180b0b7812 */ /* 0x000fc600078ec0ff */
        /* <DEDUP_REMOVED lines=47> */
[----:B0-----:R-:W-:-:S04]  /*1bb50*/  @!P3 LEA R3, P4, R10, R2, 0x1 ;  /* 0x000000020a03b211 */ /* 0x001fc800078808ff */
[----:B------:R-:W-:-:S04]  /*1bb60*/  @!P3 IADD3.X R2, RZ, R8, RZ, P4, !PT ;  /* 0x00000008ff02b210 */ /* 0x000fc800027fe4ff */
        /* <DEDUP_REMOVED lines=24> */
.L_x_12650:
        /* <DEDUP_REMOVED lines=13> */
.L_x_12523:
        /* <DEDUP_REMOVED lines=18> */
.L_x_12651:
[----:B------:R-:W-:Y:S05]  /*1bee0*/  BSYNC B0 ;  /* 0x0000000000007941 */ /* 0x000fea0003800000 */
.L_x_12524:
[----:B------:R-:W2:Y:S01]  /*1bef0*/  LDL R3, [R1+0x34] ;  /* 0x0000340001037983 */ /* 0x000ea20000100800 */
[----:B------:R-:W-:Y:S01]  /*1bf00*/  BSSY B0, `(.L_x_12526) ;  /* 0x00000f8000007945 */ /* 0x000fe20003800000 */
[----:B--2---:R-:W-:-:S13]  /*1bf10*/  ISETP.GE.AND P0, PT, R3, 0x2, PT ;  /* 0x000000020300780c */ /* 0x004fda0003f06270 */
[----:B------:R-:W-:Y:S05]  /*1bf20*/  @!P0 BRA `(.L_x_12527) ;  /* 0x0000000c00d48947 */ /* 0x000fea0003800000 */
[----:B------:R-:W2:Y:S01]  /*1bf30*/  S2R R2, SR_TID.X ;  /* 0x0000000000027919 */ /* 0x000ea20000002100 */
[----:B-1----:R-:W-:Y:S01]  /*1bf40*/  VIADD R0, R3, 0xfffffffe ;  /* 0xfffffffe03007836 */ /* 0x002fe20000000000 */
[----:B------:R-:W-:Y:S01]  /*1bf50*/  ULDC UR4, c[0x0][0x2f4] ;  /* 0x0000bd0000047ab9 */ /* 0x000fe20000000800 */
[----:B------:R-:W-:Y:S01]  /*1bf60*/  IMAD.MOV.U32 R10, RZ, RZ, R25 ;  /* 0x000000ffff0a7224 */ /* 0x000fe200078e0019 */
[----:B------:R1:W-:Y:S01]  /*1bf70*/  STL [R1+0x8], R26 ;  /* 0x0000081a01007387 */ /* 0x0003e20000100800 */
[----:B------:R-:W-:Y:S02]  /*1bf80*/  IMAD.MOV.U32 R17, RZ, RZ, R29 ;  /* 0x000000ffff117224 */ /* 0x000fe400078e001d */
[----:B--2---:R-:W-:-:S05]  /*1bf90*/  IMAD.SHL.U32 R4, R2, 0x8, RZ ;  /* 0x0000000802047824 */ /* 0x004fca00078e00ff */
[----:B------:R-:W-:-:S04]  /*1bfa0*/  LOP3.LUT R4, R4, 0x18, RZ, 0xc0, !PT ;  /* 0x0000001804047812 */ /* 0x000fc800078ec0ff */
[C---:B------:R-:W-:Y:S02]  /*1bfb0*/  LOP3.LUT R3, R4.reuse, 0x20, RZ, 0xfc, !PT ;  /* 0x0000002004037812 */ /* 0x040fe400078efcff */
[C---:B------:R-:W-:Y:S02]  /*1bfc0*/  LOP3.LUT R2, R4.reuse, 0x40, RZ, 0xfc, !PT ;  /* 0x0000004004027812 */ /* 0x040fe400078efcff */
[----:B------:R-:W-:Y:S02]  /*1bfd0*/  ISETP.GE.AND P3, PT, R4, UR4, PT ;  /* 0x0000000404007c0c */ /* 0x000fe4000bf66270 */
[----:B------:R-:W-:Y:S02]  /*1bfe0*/  ISETP.GE.AND P2, PT, R3, UR4, PT ;  /* 0x0000000403007c0c */ /* 0x000fe4000bf46270 */
[----:B-1----:R-:W-:-:S13]  /*1bff0*/  ISETP.GE.AND P1, PT, R2, UR4, PT ;  /* 0x0000000402007c0c */ /* 0x002fda000bf26270 */
.L_x_12540:
        /* <DEDUP_REMOVED lines=41> */
.L_x_12528:
[----:B------:R-:W-:Y:S01]  /*1c290*/  IMAD R5, R25, 0x8, R22 ;  /* 0x0000000819057824 */ /* 0x000fe200078e0216 */
[----:B------:R-:W-:Y:S01]  /*1c2a0*/  SHF.L.U32 R0, R29, 0x1f, RZ ;  /* 0x0000001f1d007819 */ /* 0x000fe200000006ff */
[----:B------:R-:W-:Y:S03]  /*1c2b0*/  BSSY B1, `(.L_x_12529) ;  /* 0x0000003000017945 */ /* 0x000fe60003800000 */
[----:B------:R-:W0:Y:S02]  /*1c2c0*/  SYNCS.PHASECHK.TRANS64.TRYWAIT P0, [R5+URZ+0x2d840], R0 ;  /* 0x02d84000050075a7 */ /* 0x000e24000800017f */
[----:B0-----:R-:W-:Y:S05]  /*1c2d0*/  @!P0 BRA `(.L_x_12530) ;  /* 0x0000004000a48947 */ /* 0x001fea0003800000 */
.L_x_12652:
[----:B------:R-:W-:Y:S05]  /*1c2e0*/  BSYNC B1 ;  /* 0x0000000000017941 */ /* 0x000fea0003800000 */
.L_x_12529:
[----:B------:R-:W2:Y:S04]  /*1c2f0*/  LDL R2, [R1] ;  /* 0x0000000001027983 */ /* 0x000ea80000100800 */
[----:B------:R-:W3:Y:S04]  /*1c300*/  LDL R6, [R1+0xc] ;  /* 0x00000c0001067983 */ /* 0x000ee80000100800 */
[----:B------:R-:W4:Y:S01]  /*1c310*/  LDL R4, [R1+0x14] ;  /* 0x0000140001047983 */ /* 0x000f220000100800 */
[----:B------:R-:W-:Y:S01]  /*1c320*/  SHF.R.S32.HI R21, RZ, 0x1f, R9 ;  /* 0x0000001fff157819 */ /* 0x000fe20000011409 */
[----:B------:R-:W-:-:S04]  /*1c330*/  ULDC.64 UR4, c[0x0][0x300] ;  /* 0x0000c00000047ab9 */ /* 0x000fc80000000a00 */
[----:B0-----:R-:W-:-:S04]  /*1c340*/  IMAD R0, R21, UR4, RZ ;  /* 0x0000000415007c24 */ /* 0x001fc8000f8e02ff */
[C---:B------:R-:W-:Y:S01]  /*1c350*/  IMAD R0, R9.reuse, UR5, R0 ;  /* 0x0000000509007c24 */ /* 0x040fe2000f8e0200 */
[C---:B--2---:R-:W-:Y:S02]  /*1c360*/  LOP3.LUT P5, RZ, R2.reuse, 0x2, RZ, 0xc0, !PT ;  /* 0x0000000202ff7812 */ /* 0x044fe400078ac0ff */
[----:B------:R-:W-:Y:S01]  /*1c370*/  LOP3.LUT P4, RZ, R2, 0x1, RZ, 0xc0, !PT ;  /* 0x0000000102ff7812 */ /* 0x000fe2000788c0ff */
[----:B------:R-:W-:Y:S01]  /*1c380*/  IMAD.WIDE.U32 R2, R9, UR4, RZ ;  /* 0x0000000409027c25 */ /* 0x000fe2000f8e00ff */
[----:B------:R-:W-:-:S03]  /*1c390*/  ULDC.64 UR4, c[0x0][0x310] ;  /* 0x0000c40000047ab9 */ /* 0x000fc60000000a00 */
[----:B------:R-:W-:Y:S02]  /*1c3a0*/  IMAD.IADD R3, R3, 0x1, R0 ;  /* 0x0000000103037824 */ /* 0x000fe400078e0200 */
[----:B------:R-:W-:Y:S02]  /*1c3b0*/  IMAD R0, R28, UR4, RZ ;  /* 0x000000041c007c24 */ /* 0x000fe4000f8e02ff */
[----:B------:R-:W-:-:S04]  /*1c3c0*/  IMAD.WIDE.U32 R2, R7, UR4, R2 ;  /* 0x0000000407027c25 */ /* 0x000fc8000f8e0002 */
[----:B------:R-:W-:Y:S01]  /*1c3d0*/  IMAD R0, R7, UR5, R0 ;  /* 0x0000000507007c24 */ /* 0x000fe2000f8e0200 */
[----:B------:R-:W-:Y:S01]  /*1c3e0*/  ULDC.64 UR4, c[0x0][0x308] ;  /* 0x0000c20000047ab9 */ /* 0x000fe20000000a00 */
[----:B----4-:R-:W-:Y:S02]  /*1c3f0*/  IMAD R4, R25, 0x3000, R4 ;  /* 0x0000300019047824 */ /* 0x010fe400078e0204 */
[----:B------:R-:W-:Y:S02]  /*1c400*/  IMAD.IADD R3, R3, 0x1, R0 ;  /* 0x0000000103037824 */ /* 0x000fe400078e0200 */
[----:B---3--:R-:W-:Y:S02]  /*1c410*/  IMAD R0, R6, UR4, RZ ;  /* 0x0000000406007c24 */ /* 0x008fe4000f8e02ff */
        /* <DEDUP_REMOVED lines=9> */
[----:B------:R-:W-:Y:S01]  /*1c4b0*/  IMAD R4, R4, 0x2, R22 ;  /* 0x0000000204047824 */ /* 0x000fe200078e0216 */
[----:B------:R-:W0:Y:S02]  /*1c4c0*/  S2R R11, SR_TID.X ;  /* 0x00000000000b7919 */ /* 0x000e240000002100 */
[----:B------:R-:W1:Y:S04]  /*1c4d0*/  SHFL.IDX PT, R2, R6, RZ, 0x1c1f ;  /* 0x001c1fff06027589 */ /* 0x000e6800000e0000 */
[----:B------:R-:W-:Y:S01]  /*1c4e0*/  SHFL.IDX PT, R20, R8, 0x2, 0x1c1f ;  /* 0x005c1f0008147f89 */ /* 0x000fe200000e0000 */
[----:B0-----:R-:W-:-:S05]  /*1c4f0*/  IMAD.SHL.U32 R11, R11, 0x8, RZ ;  /* 0x000000080b0b7824 */ /* 0x001fca00078e00ff */
[----:B------:R-:W-:-:S05]  /*1c500*/  LOP3.LUT R11, R11, 0x18, RZ, 0xc0, !PT ;  /* 0x000000180b0b7812 */ /* 0x000fca00078ec0ff */
[----:B------:R-:W-:-:S05]  /*1c510*/  IMAD.SHL.U32 R0, R11, 0x2, RZ ;  /* 0x000000020b007824 */ /* 0x000fca00078e00ff */
[----:B-1----:R-:W-:Y:S02]  /*1c520*/  IADD3 R2, P0, R2, R0, RZ ;  /* 0x0000000002027210 */ /* 0x002fe40007f1e0ff */
[----:B--2---:R-:W-:Y:S02]  /*1c530*/  LOP3.LUT P6, RZ, R3, 0x4, RZ, 0xc0, !PT ;  /* 0x0000000403ff7812 */ /* 0x004fe400078cc0ff */
        /* <DEDUP_REMOVED lines=20> */
.L_x_12662:
        /* <DEDUP_REMOVED lines=12> */
.L_x_12532:
        /* <DEDUP_REMOVED lines=11> */
.L_x_12533:
[----:B------:R1:W-:Y:S01]  /*1c7f0*/  SYNCS.ARRIVE.TRANS64.A1T0 RZ, [R5+URZ+0x2d830], RZ ;  /* 0x02d830ff05ff79a7 */ /* 0x0003e2000810003f */
[----:B------:R-:W-:Y:S05]  /*1c800*/  @!P5 BRA `(.L_x_12534) ;  /* 0x000000000004d947 */ /* 0x000fea0003800000 */
[----:B------:R-:W-:Y:S01]  /*1c810*/  BPT.TRAP 0x1 ;  /* 0x000000040000795c */ /* 0x000fe20000300000 */
.L_x_12534:
[----:B------:R-:W-:Y:S01]  /*1c820*/  SHF.L.U32 R2, R17, 0x1f, RZ ;  /* 0x0000001f11027819 */ /* 0x000fe200000006ff */
[----:B-1----:R-:W-:Y:S01]  /*1c830*/  IMAD R5, R10, 0x8, R22 ;  /* 0x000000080a057824 */ /* 0x002fe200078e0216 */
[----:B------:R-:W-:Y:S03]  /*1c840*/  BSSY B1, `(.L_x_12535) ;  /* 0x0000003000017945 */ /* 0x000fe60003800000 */
[----:B------:R-:W1:Y:S02]  /*1c850*/  SYNCS.PHASECHK.TRANS64.TRYWAIT P0, [R5+URZ+0x2d860], R2 ;  /* 0x02d86002050075a7 */ /* 0x000e64000800017f */
[----:B-1----:R-:W-:Y:S05]  /*1c860*/  @!P0 BRA `(.L_x_12536) ;  /* 0x0000004000c48947 */ /* 0x002fea0003800000 */
.L_x_12663:
[----:B------:R-:W-:Y:S05]  /*1c870*/  BSYNC B1 ;  /* 0x0000000000017941 */ /* 0x000fea0003800000 */
.L_x_12535:
        /* <DEDUP_REMOVED lines=45> */
.L_x_12673:
        /* <DEDUP_REMOVED lines=32> */
.L_x_12538:
        /* <DEDUP_REMOVED lines=12> */
.L_x_12539:
[----:B------:R2:W-:Y:S01]  /*1ce10*/  STL [R1+0x8], R26 ;  /* 0x0000081a01007387 */ /* 0x0005e20000100800 */
[C---:B------:R-:W-:Y:S01]  /*1ce20*/  ISETP.GT.AND P0, PT, R26.reuse, RZ, PT ;  /* 0x000000ff1a00720c */ /* 0x040fe20003f04270 */
[----:B------:R2:W-:Y:S01]  /*1ce30*/  SYNCS.ARRIVE.TRANS64.A1T0 RZ, [R5+URZ+0x2d850], RZ ;  /* 0x02d850ff05ff79a7 */ /* 0x0005e2000810003f */
[----:B------:R-:W-:Y:S02]  /*1ce40*/  VIADD R0, R26, 0xffffffff ;  /* 0xffffffff1a007836 */ /* 0x000fe40000000000 */
[----:B------:R-:W-:Y:S02]  /*1ce50*/  IMAD.MOV.U32 R10, RZ, RZ, R25 ;  /* 0x000000ffff0a7224 */ /* 0x000fe400078e0019 */
[----:B------:R-:W-:-:S07]  /*1ce60*/  IMAD.MOV.U32 R17, RZ, RZ, R29 ;  /* 0x000000ffff117224 */ /* 0x000fce00078e001d */
[----:B--2---:R-:W-:Y:S05]  /*1ce70*/  @P0 BRA `(.L_x_12540) ;  /* 0xfffffff000600947 */ /* 0x004fea000383ffff */
.L_x_12527:
[----:B------:R-:W-:Y:S05]  /*1ce80*/  BSYNC B0 ;  /* 0x0000000000007941 */ /* 0x000fea0003800000 */
.L_x_12526:
        /* <DEDUP_REMOVED lines=17> */
.L_x_12542:
[----:B------:R-:W-:Y:S05]  /*1cfa0*/  BSYNC B0 ;  /* 0x0000000000007941 */ /* 0x000fea0003800000 */
.L_x_12541:
[----:B-1----:R-:W-:-:S05]  /*1cfb0*/  IMAD.U32 R0, RZ, RZ, UR40 ;  /* 0x00000028ff007e24 */ /* 0x002fca000f8e00ff */
[----:B------:R-:W-:-:S13]  /*1cfc0*/  ISETP.NE.AND P0, PT, R0, 0x3, PT ;  /* 0x000000030000780c */ /* 0x000fda0003f05270 */
[----:B------:R-:W-:Y:S05]  /*1cfd0*/  @!P0 BRA `(.L_x_12543) ;  /* 0x0000000000048947 */ /* 0x000fea0003800000 */
[----:B------:R-:W-:Y:S01]  /*1cfe0*/  BPT.TRAP 0x1 ;  /* 0x000000040000795c */ /* 0x000fe20000300000 */
.L_x_12543:
[----:B------:R-:W2:Y:S01]  /*1cff0*/  LDL.LU R2, [R1+0x24] ;  /* 0x0000240001027983 */ /* 0x000ea20000300800 */
[----:B------:R-:W-:Y:S01]  /*1d000*/  IMAD R0, R25, 0x8, R22 ;  /* 0x0000000819007824 */ /* 0x000fe200078e0216 */
[----:B------:R-:W-:Y:S01]  /*1d010*/  SHF.L.U32 R3, R29, 0x1f, RZ ;  /* 0x0000001f1d037819 */ /* 0x000fe200000006ff */
[----:B------:R-:W-:Y:S03]  /*1d020*/  BSSY B0, `(.L_x_12544) ;  /* 0x0000004000007945 */ /* 0x000fe60003800000 */
[----:B------:R-:W1:Y:S01]  /*1d030*/  SYNCS.PHASECHK.TRANS64.TRYWAIT P0, [R0+URZ+0x2d860], R3 ;  /* 0x02d86003000075a7 */ /* 0x000e62000800017f */
[----:B--2---:R-:W-:Y:S01]  /*1d040*/  IMAD R6, R26, -0x80, R2 ;  /* 0xffffff801a067824 */ /* 0x004fe200078e0202 */
[----:B-1----:R-:W-:Y:S06]  /*1d050*/  @!P0 BRA `(.L_x_12545) ;  /* 0x0000004000408947 */ /* 0x002fec0003800000 */
.L_x_12674:
[----:B------:R-:W-:Y:S05]  /*1d060*/  BSYNC B0 ;  /* 0x0000000000007941 */ /* 0x000fea0003800000 */
.L_x_12544:
        /* <DEDUP_REMOVED lines=51> */
.L_x_12684:
        /* <DEDUP_REMOVED lines=13> */
.L_x_12547:
        /* <DEDUP_REMOVED lines=11> */
.L_x_12548:
[----:B------:R-:W-:Y:S01]  /*1d520*/  VIADD R25, R25, 0x1 ;  /* 0x0000000119197836 */ /* 0x000fe20000000000 */
[----:B------:R0:W-:Y:S04]  /*1d530*/  SYNCS.ARRIVE.TRANS64.A1T0 RZ, [R0+URZ+0x2d850], RZ ;  /* 0x02d850ff00ff79a7 */ /* 0x0001e8000810003f */
[----:B------:R-:W-:-:S04]  /*1d540*/  ISETP.NE.AND P0, PT, R25, 0x2, PT ;  /* 0x000000021900780c */ /* 0x000fc80003f05270 */
[----:B0-----:R-:W-:Y:S02]  /*1d550*/  SEL R0, RZ, 0x1, P0 ;  /* 0x00000001ff007807 */ /* 0x001fe40000000000 */
[----:B------:R-:W-:Y:S02]  /*1d560*/  SEL R25, R25, RZ, P0 ;  /* 0x000000ff19197207 */ /* 0x000fe40000000000 */
[----:B------:R-:W-:-:S07]  /*1d570*/  LOP3.LUT R29, R29, R0, RZ, 0x3c, !PT ;  /* 0x000000001d1d7212 */ /* 0x000fce00078e3cff */
.L_x_12507:
[----:B------:R-:W-:Y:S05]  /*1d580*/  BSYNC B7 ;  /* 0x0000000000077941 */ /* 0x000fea0003800000 */
.L_x_12505:
[----:B------:R-:W3:Y:S02]  /*1d590*/  LDL R0, [R1] ;  /* 0x0000000001007983 */ /* 0x000ee40000100800 */
[----:B---3--:R-:W-:-:S13]  /*1d5a0*/  LOP3.LUT P0, RZ, R0, 0x10, RZ, 0xc0, !PT ;  /* 0x0000001000ff7812 */ /* 0x008fda000780c0ff */
        /* <DEDUP_REMOVED lines=10> */
.L_x_12549:
        /* <DEDUP_REMOVED lines=36> */
.L_x_12694:
[----:B------:R-:W-:Y:S02]  /*1d890*/  ULDC UR4, c[0x0][0xc38] ;  /* 0x00030e0000047ab9 */ /* 0x000fe40000000800 */
[----:B------:R-:W-:-:S04]  /*1d8a0*/  IMAD.U32 R4, RZ, RZ, UR4 ;  /* 0x00000004ff047e24 */ /* 0x000fc8000f8e00ff */
[----:B--2---:R-:W-:-:S04]  /*1d8b0*/  IMAD R5, R14, R4, RZ ;  /* 0x000000040e057224 */ /* 0x004fc800078e02ff */
[----:B------:R-:W-:-:S05]  /*1d8c0*/  IMAD.IADD R16, R16, 0x1, R5 ;  /* 0x0000000110107824 */ /* 0x000fca00078e0205 */
[----:B------:R-:W-:-:S13]  /*1d8d0*/  ISETP.GT.AND P6, PT, R16, R0, PT ;  /* 0x000000001000720c */ /* 0x000fda0003fc4270 */
[----:B------:R-:W-:Y:S05]  /*1d8e0*/  @P6 BRA `(.L_x_12552) ;  /* 0x00000000009c6947 */ /* 0x000fea0003800000 */
.L_x_12557:
        /* <DEDUP_REMOVED lines=11> */
[----:B0-----:R-:W0:Y:S02]  /*1d9a0*/  LDC.64 R2, c[0x0][0xc80] ;  /* 0x00032000ff027b82 */ /* 0x001e240000000a00 */
[----:B0-----:R-:W-:-:S06]  /*1d9b0*/  IMAD.WIDE R2, R5, 0x4, R2 ;  /* 0x0000000405027825 */ /* 0x001fcc00078e0202 */
[----:B------:R2:W5:Y:S02]  /*1d9c0*/  LDG.E R2, desc[UR38][R2.64] ;  /* 0x0000002602027981 */ /* 0x000564000c1e1900 */
.L_x_12555:
[----:B------:R-:W-:Y:S05]  /*1d9d0*/  BSYNC B0 ;  /* 0x0000000000007941 */ /* 0x000fea0003800000 */
.L_x_12554:
[----:B------:R-:W-:-:S03]  /*1d9e0*/  UMOV UR4, 0xffffffff ;  /* 0xffffffff00047882 */ /* 0x000fc60000000000 */
[----:B------:R-:W-:Y:S05]  /*1d9f0*/  BRA.DIV UR4, `(.L_x_12556) ;  /* 0x0000004204807947 */ /* 0x000fea000b800000 */
[----:B-----5:R-:W3:Y:S02]  /*1da00*/  SHFL.UP PT, R14, R2, 0x1, RZ ;  /* 0x04200000020e7989 */ /* 0x020ee400000e00ff */
[----:B---3--:R-:W-:-:S05]  /*1da10*/  SEL R13, R14, RZ, P1 ;  /* 0x000000ff0e0d7207 */ /* 0x008fca0000800000 */
[----:B------:R-:W-:-:S05]  /*1da20*/  IMAD.IADD R13, R2, 0x1, R13 ;  /* 0x00000001020d7824 */ /* 0x000fca00078e020d */
[----:B------:R-:W3:Y:S02]  /*1da30*/  SHFL.UP PT, R14, R13, 0x2, RZ ;  /* 0x044000000d0e7989 */ /* 0x000ee400000e00ff */
[----:B---3--:R-:W-:-:S05]  /*1da40*/  SEL R14, R14, RZ, P2 ;  /* 0x000000ff0e0e7207 */ /* 0x008fca0001000000 */
[----:B0-2---:R-:W-:-:S05]  /*1da50*/  IMAD.IADD R3, R13, 0x1, R14 ;  /* 0x000000010d037824 */ /* 0x005fca00078e020e */
        /* <DEDUP_REMOVED lines=10> */
.L_x_12702:
[----:B------:R-:W-:Y:S02]  /*1db00*/  ULDC UR4, c[0x0][0xc38] ;  /* 0x00030e0000047ab9 */ /* 0x000fe40000000800 */
[----:B------:R-:W-:-:S04]  /*1db10*/  IMAD.U32 R4, RZ, RZ, UR4 ;  /* 0x00000004ff047e24 */ /* 0x000fc8000f8e00ff */
[----:B--2---:R-:W-:-:S04]  /*1db20*/  IMAD R5, R14, R4, RZ ;  /* 0x000000040e057224 */ /* 0x004fc800078e02ff */
[----:B------:R-:W-:-:S05]  /*1db30*/  IMAD.IADD R16, R5, 0x1, R16 ;  /* 0x0000000105107824 */ /* 0x000fca00078e0210 */
[----:B------:R-:W-:-:S13]  /*1db40*/  ISETP.GT.AND P6, PT, R16, R0, PT ;  /* 0x000000001000720c */ /* 0x000fda0003fc4270 */
[----:B------:R-:W-:Y:S05]  /*1db50*/  @!P6 BRA `(.L_x_12557) ;  /* 0xfffffffc0064e947 */ /* 0x000fea000383ffff */
.L_x_12552:
        /* <DEDUP_REMOVED lines=8> */
.L_x_12706:
[----:B------:R-:W-:Y:S01]  /*1dbe0*/  ISETP.NE.AND P0, PT, R5, RZ, PT ;  /* 0x000000ff0500720c */ /* 0x000fe20003f05270 */
[----:B------:R-:W-:-:S12]  /*1dbf0*/  IMAD.MOV.U32 R5, RZ, RZ, RZ ;  /* 0x000000ffff057224 */ /* 0x000fd800078e00ff */
[----:B------:R-:W-:Y:S05]  /*1dc00*/  @!P0 BRA `(.L_x_12559) ;  /* 0x0000000000108947 */ /* 0x000fea0003800000 */
[----:B------:R-:W-:Y:S01]  /*1dc10*/  UMOV UR4, 0xffffffff ;  /* 0xffffffff00047882 */ /* 0x000fe20000000000 */
[----:B------:R-:W-:Y:S02]  /*1dc20*/  VIADD R12, R6, 0xffffffff ;  /* 0xffffffff060c7836 */ /* 0x000fe40000000000 */
[----:B------:R-:W-:Y:S05]  /*1dc30*/  BRA.DIV UR4, `(.L_x_12560) ;  /* 0x0000004204f47947 */ /* 0x000fea000b800000 */
[----:B------:R4:W0:Y:S02]  /*1dc40*/  SHFL.IDX PT, R5, R3, R12, 0x1f ;  /* 0x00001f0c03057589 */ /* 0x00082400000e0000 */
.L_x_12559:
[----:B0-2-4-:R-:W0:Y:S01]  /*1dc50*/  LDC.64 R2, c[0x0][0xc90] ;  /* 0x00032400ff027b82 */ /* 0x015e220000000a00 */
[----:B------:R-:W-:-:S04]  /*1dc60*/  IMAD.IADD R19, R6, 0x1, R19 ;  /* 0x0000000106137824 */ /* 0x000fc800078e0213 */
[----:B0-----:R-:W-:-:S05]  /*1dc70*/  IMAD.WIDE R2, R19, 0x4, R2 ;  /* 0x0000000413027825 */ /* 0x001fca00078e0202 */
[----:B------:R0:W3:Y:S01]  /*1dc80*/  LDG.E R7, desc[UR38][R2.64] ;  /* 0x0000002602077981 */ /* 0x0000e2000c1e1900 */
[----:B------:R-:W-:Y:S02]  /*1dc90*/  IMAD R16, R5, R4, R16 ;  /* 0x0000000405107224 */ /* 0x000fe400078e0210 */
[----:B0-----:R-:W-:Y:S02]  /*1dca0*/  IMAD.MOV.U32 R2, RZ, RZ, RZ ;  /* 0x000000ffff027224 */ /* 0x001fe400078e00ff */
[----:B---3--:R-:W-:-:S05]  /*1dcb0*/  IMAD R6, R17, R7, RZ ;  /* 0x0000000711067224 */ /* 0x008fca00078e02ff */
        /* <DEDUP_REMOVED lines=59> */
.L_x_12553:
[----:B------:R-:W-:Y:S01]  /*1e070*/  UMOV UR4, URZ ;  /* 0x0000003f00047c82 */ /* 0x000fe20008000000 */
[----:B------:R-:W-:Y:S01]  /*1e080*/  UMOV UR5, URZ ;  /* 0x0000003f00057c82 */ /* 0x000fe20008000000 */
[----:B------:R-:W-:Y:S01]  /*1e090*/  ULDC UR6, c[0x0][0xc3c] ;  /* 0x00030f0000067ab9 */ /* 0x000fe20000000800 */
[----:B------:R-:W-:Y:S02]  /*1e0a0*/  IMAD.MOV.U32 R16, RZ, RZ, R0 ;  /* 0x000000ffff107224 */ /* 0x000fe400078e0000 */
[----:B------:R-:W-:Y:S02]  /*1e0b0*/  IMAD.U32 R17, RZ, RZ, UR4 ;  /* 0x00000004ff117e24 */ /* 0x000fe4000f8e00ff */
[----:B------:R-:W-:Y:S02]  /*1e0c0*/  IMAD.U32 R18, RZ, RZ, UR5 ;  /* 0x00000005ff127e24 */ /* 0x000fe4000f8e00ff */
[----:B------:R-:W-:-:S07]  /*1e0d0*/  IMAD.U32 R19, RZ, RZ, UR6 ;  /* 0x00000006ff137e24 */ /* 0x000fce000f8e00ff */
.L_x_12561:
[----:B------:R-:W2:Y:S01]  /*1e0e0*/  S2R R0, SR_TID.X ;  /* 0x0000000000007919 */ /* 0x000ea20000002100 */
[----:B------:R-:W-:Y:S05]  /*1e0f0*/  WARPSYNC.ALL ;  /* 0x0000000000007948 */ /* 0x000fea0003800000 */
[----:B------:R-:W-:Y:S01]  /*1e100*/  BAR.SYNC.DEFER_BLOCKING 0x4, 0x200 ;  /* 0x0108000000007b1d */ /* 0x000fe20000010000 */
[----:B--2---:R-:W-:-:S04]  /*1e110*/  LOP3.LUT R0, R0, 0x1f, RZ, 0xc0, !PT ;  /* 0x0000001f00007812 */ /* 0x004fc800078ec0ff */
[----:B------:R-:W-:-:S13]  /*1e120*/  ISETP.NE.AND P0, PT, R0, RZ, PT ;  /* 0x000000ff0000720c */ /* 0x000fda0003f05270 */
[----:B0-----:R-:W0:Y:S01]  /*1e130*/  @!P0 S2R R3, SR_CgaCtaId ;  /* 0x0000000000038919 */ /* 0x001e220000008800 */
[----:B------:R-:W-:-:S04]  /*1e140*/  @!P0 MOV R0, 0x400 ;  /* 0x0000040000008802 */ /* 0x000fc80000000f00 */
[----:B0-----:R-:W-:-:S05]  /*1e150*/  @!P0 LEA R22, R3, R0, 0x18 ;  /* 0x0000000003168211 */ /* 0x001fca00078ec0ff */
[----:B------:R0:W-:Y:S01]  /*1e160*/  @!P0 STS.128 [R22+0x2d8d0], R16 ;  /* 0x02d8d01016008388 */ /* 0x0001e20000000c00 */
[----:B------:R-:W-:Y:S06]  /*1e170*/  BAR.ARV 0x5, 0x200 ;  /* 0x0148000000007b1d */ /* 0x000fec0000002000 */
.L_x_12550:
[----:B------:R-:W-:Y:S02]  /*1e180*/  ULDC UR4, c[0x0][0xc3c] ;  /* 0x00030f0000047ab9 */ /* 0x000fe40000000800 */
[----:B----4-:R-:W-:-:S13]  /*1e190*/  ISETP.GE.AND P0, PT, R19, UR4, PT ;  /* 0x0000000413007c0c */ /* 0x010fda000bf06270 */
[----:B------:R-:W-:Y:S05]  /*1e1a0*/  @!P0 BRA `(.L_x_12562) ;  /* 0xffffffa000908947 */ /* 0x000fea000383ffff */
[----:B------:R-:W-:Y:S05]  /*1e1b0*/  BSYNC B8 ;  /* 0x0000000000087941 */ /* 0x000fea0003800000 */
.L_x_12461:
[----:B0-----:R-:W4:Y:S01]  /*1e1c0*/  LDL.LU R0, [R1+0x48] ;  /* 0x0000480001007983 */ /* 0x001f220000300800 */
[----:B------:R-:W-:Y:S01]  /*1e1d0*/  BSSY B0, `(.L_x_12563) ;  /* 0x000000b000007945 */ /* 0x000fe20003800000 */
[----:B------:R-:W0:Y:S01]  /*1e1e0*/  S2R R5, SR_CgaCtaId ;  /* 0x0000000000057919 */ /* 0x000e220000008800 */
[----:B----4-:R-:W-:-:S05]  /*1e1f0*/  VIADD R0, R0, 0x1 ;  /* 0x0000000100007836 */ /* 0x010fca0000000000 */
        /* <DEDUP_REMOVED lines=8> */
.L_x_12709:
[----:B------:R-:W-:Y:S05]  /*1e280*/  BSYNC B0 ;  /* 0x0000000000007941 */ /* 0x000fea0003800000 */
.L_x_12563:
[----:B------:R-:W-:-:S03]  /*1e290*/  UMOV UR4, 0xffffffff ;  /* 0xffffffff00047882 */ /* 0x000fc60000000000 */
[----:B------:R-:W-:Y:S05]  /*1e2a0*/  BRA.DIV UR4, `(.L_x_12565) ;  /* 0x0000003e04947947 */ /* 0x000fea000b800000 */
[----:B0-----:R-:W0:Y:S02]  /*1e2b0*/  S2R R0, SR_TID.X ;  /* 0x0000000000007919 */ /* 0x001e240000002100 */
[----:B0-----:R-:W-:-:S04]  /*1e2c0*/  SHF.R.U32.HI R0, RZ, 0x5, R0 ;  /* 0x00000005ff007819 */ /* 0x001fc80000011600 */
[----:B------:R-:W-:-:S05]  /*1e2d0*/  LOP3.LUT R0, R0, 0x3, RZ, 0xc0, !PT ;  /* 0x0000000300007812 */ /* 0x000fca00078ec0ff */
[----:B------:R0:W4:Y:S02]  /*1e2e0*/  SHFL.IDX PT, R14, R0, RZ, 0x1f ;  /* 0x00001fff000e7589 */ /* 0x00012400000e0000 */
.L_x_12712:
[----:B----4-:R-:W-:-:S13]  /*1e2f0*/  ISETP.NE.AND P0, PT, R14, RZ, PT ;  /* 0x000000ff0e00720c */ /* 0x010fda0003f05270 */
[----:B------:R-:W-:Y:S05]  /*1e300*/  @P0 BRA `(.L_x_12296) ;  /* 0x0000000000880947 */ /* 0x000fea0003800000 */
[----:B------:R-:W-:-:S03]  /*1e310*/  UMOV UR4, 0xffffffff ;  /* 0xffffffff00047882 */ /* 0x000fc60000000000 */
[----:B------:R-:W-:Y:S05]  /*1e320*/  BRA.DIV UR4, `(.L_x_12566) ;  /* 0x0000003e04a87947 */ /* 0x000fea000b800000 */
[----:B------:R-:W-:-:S13]  /*1e330*/  ELECT P6, URZ, PT ;  /* 0x00000000003f782f */ /* 0x000fda00038c0000 */
.L_x_12715:
[----:B------:R-:W-:Y:S05]  /*1e340*/  @!P6 BRA `(.L_x_12296) ;  /* 0x000000000078e947 */ /* 0x000fea0003800000 */
[----:B------:R-:W-:-:S06]  /*1e350*/  ULOP3.LUT UR4, UR36, 0x2, URZ, 0xfc, !UPT ;  /* 0x0000000224047892 */ /* 0x000fcc000f8efc3f */
[----:B0-----:R-:W-:-:S05]  /*1e360*/  IMAD.U32 R0, RZ, RZ, UR4 ;  /* 0x00000004ff007e24 */ /* 0x001fca000f8e00ff */
[----:B------:R-:W-:-:S13]  /*1e370*/  ISETP.NE.AND P0, PT, R0, 0x3, PT ;  /* 0x000000030000780c */ /* 0x000fda0003f05270 */
[----:B------:R-:W-:Y:S05]  /*1e380*/  @!P0 BRA `(.L_x_12567) ;  /* 0x0000000000048947 */ /* 0x000fea0003800000 */
[----:B------:R-:W-:Y:S01]  /*1e390*/  BPT.TRAP 0x1 ;  /* 0x000000040000795c */ /* 0x000fe20000300000 */
.L_x_12567:
[----:B------:R-:W-:Y:S01]  /*1e3a0*/  IMAD R3, R25, 0x8, R5 ;  /* 0x0000000819037824 */ /* 0x000fe200078e0205 */
[----:B------:R-:W-:Y:S01]  /*1e3b0*/  SHF.L.U32 R2, R29, 0x1f, RZ ;  /* 0x0000001f1d027819 */ /* 0x000fe200000006ff */
[----:B------:R-:W-:-:S03]  /*1e3c0*/  VIADD R25, R25, 0x1 ;  /* 0x0000000119197836 */ /* 0x000fc60000000000 */
[----:B------:R-:W0:Y:S02]  /*1e3d0*/  SYNCS.PHASECHK.TRANS64.TRYWAIT P1, [R3+URZ+0x2d840], R2 ;  /* 0x02d84002030075a7 */ /* 0x000e24000802017f */
[----:B------:R-:W-:-:S04]  /*1e3e0*/  ISETP.NE.AND P2, PT, R25, 0x2, PT ;  /* 0x000000021900780c */ /* 0x000fc80003f45270 */
[----:B------:R-:W-:Y:S01]  /*1e3f0*/  SEL R0, RZ, 0x1, P2 ;  /* 0x00000001ff007807 */ /* 0x000fe20001000000 */
[----:B0-----:R-:W-:Y:S08]  /*1e400*/  @!P1 BRA `(.L_x_12568) ;  /* 0x0000003c00909947 */ /* 0x001ff00003800000 */
.L_x_12716:
[----:B------:R-:W-:Y:S02]  /*1e410*/  SEL R25, R25, RZ, P2 ;  /* 0x000000ff19197207 */ /* 0x000fe40001000000 */
[----:B------:R-:W-:Y:S01]  /*1e420*/  LOP3.LUT R0, R29, R0, RZ, 0x3c, !PT ;  /* 0x000000001d007212 */ /* 0x000fe200078e3cff */
[----:B------:R-:W-:Y:S06]  /*1e430*/  @!P0 BRA `(.L_x_12569) ;  /* 0x0000000000048947 */ /* 0x000fec0003800000 */
[----:B------:R-:W-:Y:S01]  /*1e440*/  BPT.TRAP 0x1 ;  /* 0x000000040000795c */ /* 0x000fe20000300000 */
.L_x_12569:
[----:B------:R-:W-:Y:S01]  /*1e450*/  IMAD R25, R25, 0x8, R5 ;  /* 0x0000000819197824 */ /* 0x000fe200078e0205 */
[----:B------:R-:W-:-:S04]  /*1e460*/  SHF.L.U32 R0, R0, 0x1f, RZ ;  /* 0x0000001f00007819 */ /* 0x000fc800000006ff */
[----:B------:R-:W4:Y:S02]  /*1e470*/  SYNCS.PHASECHK.TRANS64.TRYWAIT P1, [R25+URZ+0x2d840], R0 ;  /* 0x02d84000190075a7 */ /* 0x000f24000802017f */
[----:B----4-:R-:W-:Y:S05]  /*1e480*/  @!P1 BRA `(.L_x_12570) ;  /* 0x0000003c00849947 */ /* 0x010fea0003800000 */
.L_x_12717:
[----:B------:R-:W-:Y:S05]  /*1e490*/  @!P0 BRA `(.L_x_12571) ;  /* 0x0000000000048947 */ /* 0x000fea0003800000 */
[----:B------:R-:W-:Y:S01]  /*1e4a0*/  BPT.TRAP 0x1 ;  /* 0x000000040000795c */ /* 0x000fe20000300000 */
.L_x_12571:
[----:B------:R-:W5:Y:S02]  /*1e4b0*/  SYNCS.PHASECHK.TRANS64.TRYWAIT P1, [R3+URZ+0x2d860], R2 ;  /* 0x02d86002030075a7 */ /* 0x000f64000802017f */
[----:B-----5:R-:W-:Y:S05]  /*1e4c0*/  @!P1 BRA `(.L_x_12572) ;  /* 0x0000003c00889947 */ /* 0x020fea0003800000 */
.L_x_12718:
[----:B------:R-:W-:Y:S05]  /*1e4d0*/  @!P0 BRA `(.L_x_12573) ;  /* 0x0000000000048947 */ /* 0x000fea0003800000 */
[----:B------:R-:W-:Y:S01]  /*1e4e0*/  BPT.TRAP 0x1 ;  /* 0x000000040000795c */ /* 0x000fe20000300000 */
.L_x_12573:
[----:B------:R0:W0:Y:S02]  /*1e4f0*/  SYNCS.PHASECHK.TRANS64.TRYWAIT P0, [R25+URZ+0x2d860], R0 ;  /* 0x02d86000190075a7 */ /* 0x000024000800017f */
[----:B0-----:R-:W-:Y:S05]  /*1e500*/  @!P0 NANOSLEEP.SYNCS 0x989680 ;  /* 0x009896800000895d */ /* 0x001fea0003900000 */
[----:B------:R-:W0:Y:S02]  /*1e510*/  @!P0 SYNCS.PHASECHK.TRANS64 P0, [R25+URZ+0x2d860], R0 ;  /* 0x02d86000190085a7 */ /* 0x000e24000800007f */
[----:B0-----:R-:W-:Y:S05]  /*1e520*/  @!P0 BRA `(.L_x_12573) ;  /* 0xfffffffc00f08947 */ /* 0x001fea000383ffff */
.L_x_12296:
[----:B------:R-:W-:Y:S05]  /*1e530*/  BSYNC B9 ;  /* 0x0000000000097941 */ /* 0x000fea0003800000 */
.L_x_12293:
[----:B------:R-:W-:Y:S05]  /*1e540*/  EXIT ;  /* 0x000000000000794d */ /* 0x000fea0003800000 */
.L_x_12312:
[----:B0-----:R0:W1:Y:S02]  /*1e550*/  SYNCS.PHASECHK.TRANS64.TRYWAIT P4, [R32+URZ+0x2d890], R85 ;  /* 0x02d89055200075a7 */ /* 0x001064000808017f */
[----:B-1----:R-:W-:Y:S05]  /*1e560*/  @!P4 NANOSLEEP.SYNCS 0x989680 ;  /* 0x009896800000c95d */ /* 0x002fea0003900000 */
[----:B------:R-:W1:Y:S02]  /*1e570*/  @!P4 SYNCS.PHASECHK.TRANS64 P4, [R32+URZ+0x2d890], R85 ;  /* 0x02d890552000c5a7 */ /* 0x000e64000808007f */
[----:B-1----:R-:W-:Y:S05]  /*1e580*/  @!P4 BRA `(.L_x_12312) ;  /* 0xfffffffc00f0c947 */ /* 0x002fea000383ffff */
[----:B------:R-:W-:Y:S05]  /*1e590*/  BRA `(.L_x_12574) ;  /* 0xfffffe4c00587947 */ /* 0x000fea000383ffff */
.L_x_12313:
        /* <DEDUP_REMOVED lines=8> */
.L_x_12576:
[----:B------:R-:W-:Y:S05]  /*1e620*/  BSYNC B1 ;  /* 0x0000000000017941 */ /* 0x000fea0003800000 */
.L_x_12575:
        /* <DEDUP_REMOVED lines=8> */
.L_x_12577:
[----:B------:R-:W-:Y:S01]  /*1e6b0*/  IMAD.MOV.U32 R60, RZ, RZ, R14 ;  /* 0x000000ffff3c7224 */ /* 0x000fe200078e000e */
[----:B------:R-:W-:Y:S06]  /*1e6c0*/  BRA `(.L_x_12578) ;  /* 0xfffffe4c00207947 */ /* 0x000fec000383ffff */
.L_x_12341:
[----:B0-----:R0:W1:Y:S02]  /*1e6d0*/  SYNCS.PHASECHK.TRANS64.TRYWAIT P4, [R32+URZ+0x2d890], R85 ;  /* 0x02d89055200075a7 */ /* 0x001064000808017f */
[----:B-1----:R-:W-:Y:S05]  /*1e6e0*/  @!P4 NANOSLEEP.SYNCS 0x989680 ;  /* 0x009896800000c95d */ /* 0x002fea0003900000 */
[----:B------:R-:W1:Y:S02]  /*1e6f0*/  @!P4 SYNCS.PHASECHK.TRANS64 P4, [R32+URZ+0x2d890], R85 ;  /* 0x02d890552000c5a7 */ /* 0x000e64000808007f */
[----:B-1----:R-:W-:Y:S05]  /*1e700*/  @!P4 BRA `(.L_x_12341) ;  /* 0xfffffffc00f0c947 */ /* 0x002fea000383ffff */
[----:B------:R-:W-:Y:S05]  /*1e710*/  BRA `(.L_x_12579) ;  /* 0xfffffe68001c7947 */ /* 0x000fea000383ffff */
.L_x_12342:
        /* <DEDUP_REMOVED lines=8> */
.L_x_12581:
[----:B------:R-:W-:Y:S05]  /*1e7a0*/  BSYNC B1 ;  /* 0x0000000000017941 */ /* 0x000fea0003800000 */
.L_x_12580:
        /* <DEDUP_REMOVED lines=8> */
.L_x_12582:
[----:B------:R-:W-:Y:S01]  /*1e830*/  IMAD.MOV.U32 R88, RZ, RZ, R14 ;  /* 0x000000ffff587224 */ /* 0x000fe200078e000e */
[----:B------:R-:W-:Y:S06]  /*1e840*/  BRA `(.L_x_12583) ;  /* 0xfffffe6400e47947 */ /* 0x000fec000383ffff */
.L_x_12355:
[----:B0-----:R0:W1:Y:S02]  /*1e850*/  SYNCS.PHASECHK.TRANS64.TRYWAIT P3, [R32+URZ+0x2d890], R85 ;  /* 0x02d89055200075a7 */ /* 0x001064000806017f */
[----:B-1----:R-:W-:Y:S05]  /*1e860*/  @!P3 NANOSLEEP.SYNCS 0x989680 ;  /* 0x009896800000b95d */ /* 0x002fea0003900000 */
[----:B------:R-:W1:Y:S02]  /*1e870*/  @!P3 SYNCS.PHASECHK.TRANS64 P3, [R32+URZ+0x2d890], R85 ;  /* 0x02d890552000b5a7 */ /* 0x000e64000806007f */
[----:B-1----:R-:W-:Y:S05]  /*1e880*/  @!P3 BRA `(.L_x_12355) ;  /* 0xfffffffc00f0b947 */ /* 0x002fea000383ffff */
[----:B------:R-:W-:Y:S05]  /*1e890*/  BRA `(.L_x_12584) ;  /* 0xfffffe8000347947 */ /* 0x000fea000383ffff */
.L_x_12356:
[----:B------:R-:W-:Y:S01]  /*1e8a0*/  BSSY B1, `(.L_x_12585) ;  /* 0x0000007000017945 */ /* 0x000fe20003800000 */
[----:B------:R-:W-:Y:S02]  /*1e8b0*/  IMAD.MOV.U32 R12, RZ, RZ, RZ ;  /* 0x000000ffff0c7224 */ /* 0x000fe400078e00ff */
[----:B------:R-:W-:Y:S02]  /*1e8c0*/  IMAD.MOV.U32 R11, RZ, RZ, 0x1e1f ;  /* 0x00001e1fff0b7424 */ /* 0x000fe400078e00ff */
[----:B------:R-:W-:-:S07]  /*1e8d0*/  IMAD.MOV.U32 R15, RZ, RZ, -0x1 ;  /* 0xffffffffff0f7424 */ /* 0x000fce00078e00ff */
[----:B0-----:R-:W-:Y:S05]  /*1e8e0*/  WARPSYNC.COLLECTIVE R15, `(.L_x_12586) ;  /* 0x000000000f087348 */ /* 0x001fea0003c00000 */
[----:B------:R1:W2:Y:S02]  /*1e8f0*/  SHFL.IDX P6, R14, R13, R12, R11 ;  /* 0x0000000c0d0e7389 */ /* 0x0002a400000c000b */
[----:B012---:R-:W-:Y:S01]  /*1e900*/  ENDCOLLECTIVE ;  /* 0x000000000000791b */ /* 0x007fe20003800000 */
.L_x_12586:
[----:B------:R-:W-:Y:S05]  /*1e910*/  BSYNC B1 ;  /* 0x0000000000017941 */ /* 0x000fea0003800000 */
.L_x_12585:
        /* <DEDUP_REMOVED lines=8> */
.L_x_12587:
[----:B------:R-:W-:Y:S01]  /*1e9a0*/  IMAD.MOV.U32 R42, RZ, RZ, R14 ;  /* 0x000000ffff2a7224 */ /* 0x000fe200078e000e */
[----:B------:R-:W-:Y:S06]  /*1e9b0*/  BRA `(.L_x_12588) ;  /* 0xfffffe8000587947 */ /* 0x000fec000383ffff */
.L_x_12360:
[----:B------:R0:W0:Y:S02]  /*1e9c0*/  SYNCS.PHASECHK.TRANS64.TRYWAIT P2, [R32+URZ+0x2d8b0], R85 ;  /* 0x02d8b055200075a7 */ /* 0x000024000804017f */
[----:B0-----:R-:W-:Y:S05]  /*1e9d0*/  @!P2 NANOSLEEP.SYNCS 0x989680 ;  /* 0x009896800000a95d */ /* 0x001fea0003900000 */
[----:B------:R-:W0:Y:S02]  /*1e9e0*/  @!P2 SYNCS.PHASECHK.TRANS64 P2, [R32+URZ+0x2d8b0], R85 ;  /* 0x02d8b0552000a5a7 */ /* 0x000e24000804007f */
[----:B0-----:R-:W-:Y:S05]  /*1e9f0*/  @!P2 BRA `(.L_x_12360) ;  /* 0xfffffffc00f0a947 */ /* 0x001fea000383ffff */
[----:B------:R-:W-:Y:S05]  /*1ea00*/  BRA `(.L_x_12589) ;  /* 0xfffffe84003c7947 */ /* 0x000fea000383ffff */
.L_x_12366:
        /* <DEDUP_REMOVED lines=10> */
[----:B--2--5:R-:W-:Y:S05]  /*1eab0*/  WARPSYNC.COLLECTIVE R15, `(.L_x_12591) ;  /* 0x000000000f087348 */ /* 0x024fea0003c00000 */
[----:B------:R0:W1:Y:S02]  /*1eac0*/  SHFL.IDX P6, R14, R13, R12, R11 ;  /* 0x0000000c0d0e7389 */ /* 0x00006400000c000b */
[----:B012--5:R-:W-:Y:S01]  /*1ead0*/  ENDCOLLECTIVE ;  /* 0x000000000000791b */ /* 0x027fe20003800000 */
.L_x_12591:
[----:B------:R-:W-:Y:S05]  /*1eae0*/  BSYNC B0 ;  /* 0x0000000000007941 */ /* 0x000fea0003800000 */
.L_x_12590:
[----:B------:R0:W-:Y:S01]  /*1eaf0*/  STL [R1+0x5c], R14 ;  /* 0x00005c0e01007387 */ /* 0x0001e20000100800 */
[----:B------:R-:W-:Y:S05]  /*1eb00*/  BRA `(.L_x_12592) ;  /* 0xfffffe8c00347947 */ /* 0x000fea000383ffff */
.L_x_12377:
[----:B------:R-:W-:Y:S01]  /*1eb10*/  BSSY B1, `(.L_x_12593) ;  /* 0x0000007000017945 */ /* 0x000fe20003800000 */
[----:B------:R-:W-:Y:S02]  /*1eb20*/  IMAD.MOV.U32 R12, RZ, RZ, RZ ;  /* 0x000000ffff0c7224 */ /* 0x000fe400078e00ff */
[----:B------:R-:W-:Y:S02]  /*1eb30*/  IMAD.MOV.U32 R11, RZ, RZ, 0x1e1f ;  /* 0x00001e1fff0b7424 */ /* 0x000fe400078e00ff */
[----:B------:R-:W-:-:S07]  /*1eb40*/  IMAD.MOV.U32 R15, RZ, RZ, -0x1 ;  /* 0xffffffffff0f7424 */ /* 0x000fce00078e00ff */
[----:B0-2---:R-:W-:Y:S05]  /*1eb50*/  WARPSYNC.COLLECTIVE R15, `(.L_x_12594) ;  /* 0x000000000f087348 */ /* 0x005fea0003c00000 */
[----:B0-----:R0:W1:Y:S02]  /*1eb60*/  SHFL.IDX P6, R14, R13, R12, R11 ;  /* 0x0000000c0d0e7389 */ /* 0x00106400000c000b */
[----:B012---:R-:W-:Y:S01]  /*1eb70*/  ENDCOLLECTIVE ;  /* 0x000000000000791b */ /* 0x007fe20003800000 */
.L_x_12594:
[----:B------:R-:W-:Y:S05]  /*1eb80*/  BSYNC B1 ;  /* 0x0000000000017941 */ /* 0x000fea0003800000 */
.L_x_12593:
        /* <DEDUP_REMOVED lines=8> */
.L_x_12595:
[----:B------:R-:W-:Y:S02]  /*1ec10*/  IMAD.MOV.U32 R13, RZ, RZ, R5 ;  /* 0x000000ffff0d7224 */ /* 0x000fe400078e0005 */
[----:B------:R-:W-:-:S07]  /*1ec20*/  IMAD.MOV.U32 R0, RZ, RZ, R14 ;  /* 0x000000ffff007224 */ /* 0x000fce00078e000e */
[----:B------:R-:W-:Y:S05]  /*1ec30*/  WARPSYNC.COLLECTIVE R15, `(.L_x_12596) ;  /* 0x000000000f087348 */ /* 0x000fea0003c00000 */
[----:B------:R0:W1:Y:S02]  /*1ec40*/  SHFL.IDX P6, R14, R13, R12, R11 ;  /* 0x0000000c0d0e7389 */ /* 0x00006400000c000b */
[----:B01----:R-:W-:Y:S01]  /*1ec50*/  ENDCOLLECTIVE ;  /* 0x000000000000791b */ /* 0x003fe20003800000 */
.L_x_12596:
[----:B------:R-:W-:Y:S02]  /*1ec60*/  IMAD.MOV.U32 R13, RZ, RZ, R4 ;  /* 0x000000ffff0d7224 */ /* 0x000fe400078e0004 */
[----:B------:R-:W-:-:S07]  /*1ec70*/  IMAD.MOV.U32 R5, RZ, RZ, R14 ;  /* 0x000000ffff057224 */ /* 0x000fce00078e000e */
[----:B------:R-:W-:Y:S05]  /*1ec80*/  WARPSYNC.COLLECTIVE R15, `(.L_x_12597) ;  /* 0x000000000f087348 */ /* 0x000fea0003c00000 */
[----:B------:R0:W1:Y:S02]  /*1ec90*/  SHFL.IDX P6, R14, R13, R12, R11 ;  /* 0x0000000c0d0e7389 */ /* 0x00006400000c000b */
[----:B01----:R-:W-:Y:S01]  /*1eca0*/  ENDCOLLECTIVE ;  /* 0x000000000000791b */ /* 0x003fe20003800000 */
.L_x_12597:
[----:B------:R-:W-:Y:S01]  /*1ecb0*/  IMAD.MOV.U32 R4, RZ, RZ, R14 ;  /* 0x000000ffff047224 */ /* 0x000fe200078e000e */
[----:B------:R-:W-:Y:S06]  /*1ecc0*/  BRA `(.L_x_12598) ;  /* 0xfffffe9000ac7947 */ /* 0x000fec000383ffff */
.L_x_12381:
[----:B0-----:R0:W1:Y:S02]  /*1ecd0*/  SYNCS.PHASECHK.TRANS64.TRYWAIT P0, [R2+URZ+0x2d800], R3 ;  /* 0x02d80003020075a7 */ /* 0x001064000800017f */
[----:B-1----:R-:W-:Y:S05]  /*1ece0*/  @!P0 NANOSLEEP.SYNCS 0x989680 ;  /* 0x009896800000895d */ /* 0x002fea0003900000 */
[----:B------:R-:W1:Y:S02]  /*1ecf0*/  @!P0 SYNCS.PHASECHK.TRANS64 P0, [R2+URZ+0x2d800], R3 ;  /* 0x02d80003020085a7 */ /* 0x000e64000800007f */
[----:B-1----:R-:W-:Y:S05]  /*1ed00*/  @!P0 BRA `(.L_x_12381) ;  /* 0xfffffffc00f08947 */ /* 0x002fea000383ffff */
[----:B------:R-:W-:Y:S05]  /*1ed10*/  BRA `(.L_x_12599) ;  /* 0xfffffe9800f07947 */ /* 0x000fea000383ffff */
.L_x_12393:
[----:B------:R-:W-:Y:S01]  /*1ed20*/  BSSY B1, `(.L_x_12600) ;  /* 0x0000007000017945 */ /* 0x000fe20003800000 */
[----:B------:R-:W-:Y:S02]  /*1ed30*/  IMAD.MOV.U32 R12, RZ, RZ, RZ ;  /* 0x000000ffff0c7224 */ /* 0x000fe400078e00ff */
[----:B------:R-:W-:Y:S02]  /*1ed40*/  IMAD.MOV.U32 R11, RZ, RZ, 0x1e1f ;  /* 0x00001e1fff0b7424 */ /* 0x000fe400078e00ff */
[----:B------:R-:W-:-:S07]  /*1ed50*/  IMAD.MOV.U32 R15, RZ, RZ, -0x1 ;  /* 0xffffffffff0f7424 */ /* 0x000fce00078e00ff */
[----:B0-2---:R-:W-:Y:S05]  /*1ed60*/  WARPSYNC.COLLECTIVE R15, `(.L_x_12601) ;  /* 0x000000000f087348 */ /* 0x005fea0003c00000 */
[----:B0-----:R0:W1:Y:S02]  /*1ed70*/  SHFL.IDX P6, R14, R13, R12, R11 ;  /* 0x0000000c0d0e7389 */ /* 0x00106400000c000b */
[----:B012---:R-:W-:Y:S01]  /*1ed80*/  ENDCOLLECTIVE ;  /* 0x000000000000791b */ /* 0x007fe20003800000 */
.L_x_12601:
[----:B------:R-:W-:Y:S05]  /*1ed90*/  BSYNC B1 ;  /* 0x0000000000017941 */ /* 0x000fea0003800000 */
.L_x_12600:
        /* <DEDUP_REMOVED lines=8> */
.L_x_12602:
[----:B------:R-:W-:Y:S02]  /*1ee20*/  IMAD.MOV.U32 R13, RZ, RZ, R21 ;  /* 0x000000ffff0d7224 */ /* 0x000fe400078e0015 */
[----:B------:R-:W-:-:S07]  /*1ee30*/  IMAD.MOV.U32 R0, RZ, RZ, R14 ;  /* 0x000000ffff007224 */ /* 0x000fce00078e000e */
[----:B------:R-:W-:Y:S05]  /*1ee40*/  WARPSYNC.COLLECTIVE R15, `(.L_x_12603) ;  /* 0x000000000f087348 */ /* 0x000fea0003c00000 */
[----:B------:R0:W1:Y:S02]  /*1ee50*/  SHFL.IDX P6, R14, R13, R12, R11 ;  /* 0x0000000c0d0e7389 */ /* 0x00006400000c000b */
[----:B01----:R-:W-:Y:S01]  /*1ee60*/  ENDCOLLECTIVE ;  /* 0x000000000000791b */ /* 0x003fe20003800000 */
.L_x_12603:
[----:B------:R-:W-:Y:S02]  /*1ee70*/  IMAD.MOV.U32 R13, RZ, RZ, R20 ;  /* 0x000000ffff0d7224 */ /* 0x000fe400078e0014 */
[----:B------:R-:W-:-:S07]  /*1ee80*/  IMAD.MOV.U32 R21, RZ, RZ, R14 ;  /* 0x000000ffff157224 */ /* 0x000fce00078e000e */
[----:B------:R-:W-:Y:S05]  /*1ee90*/  WARPSYNC.COLLECTIVE R15, `(.L_x_12604) ;  /* 0x000000000f087348 */ /* 0x000fea0003c00000 */
[----:B------:R0:W1:Y:S02]  /*1eea0*/  SHFL.IDX P6, R14, R13, R12, R11 ;  /* 0x0000000c0d0e7389 */ /* 0x00006400000c000b */
[----:B01----:R-:W-:Y:S01]  /*1eeb0*/  ENDCOLLECTIVE ;  /* 0x000000000000791b */ /* 0x003fe20003800000 */
.L_x_12604:
[----:B------:R-:W-:Y:S01]  /*1eec0*/  IMAD.MOV.U32 R20, RZ, RZ, R14 ;  /* 0x000000ffff147224 */ /* 0x000fe200078e000e */
[----:B------:R-:W-:Y:S06]  /*1eed0*/  BRA `(.L_x_12605) ;  /* 0xfffffeac00f87947 */ /* 0x000fec000383ffff */
.L_x_12397:
[----:B0-----:R0:W1:Y:S02]  /*1eee0*/  SYNCS.PHASECHK.TRANS64.TRYWAIT P0, [R2+URZ+0x2d800], R3 ;  /* 0x02d80003020075a7 */ /* 0x001064000800017f */
[----:B-1----:R-:W-:Y:S05]  /*1eef0*/  @!P0 NANOSLEEP.SYNCS 0x989680 ;  /* 0x009896800000895d */ /* 0x002fea0003900000 */
[----:B------:R-:W1:Y:S02]  /*1ef00*/  @!P0 SYNCS.PHASECHK.TRANS64 P0, [R2+URZ+0x2d800], R3 ;  /* 0x02d80003020085a7 */ /* 0x000e64000800007f */
[----:B-1----:R-:W-:Y:S05]  /*1ef10*/  @!P0 BRA `(.L_x_12397) ;  /* 0xfffffffc00f08947 */ /* 0x002fea000383ffff */
[----:B------:R-:W-:Y:S05]  /*1ef20*/  BRA `(.L_x_12606) ;  /* 0xfffffeb400ac7947 */ /* 0x000fea000383ffff */
.L_x_12405:
[----:B--2---:R2:W3:Y:S02]  /*1ef30*/  SYNCS.PHASECHK.TRANS64.TRYWAIT P1, [R0+URZ+0x2d830], R5 ;  /* 0x02d83005000075a7 */ /* 0x0044e4000802017f */
[----:B---3--:R-:W-:Y:S05]  /*1ef40*/  @!P1 NANOSLEEP.SYNCS 0x989680 ;  /* 0x009896800000995d */ /* 0x008fea0003900000 */
[----:B------:R-:W3:Y:S02]  /*1ef50*/  @!P1 SYNCS.PHASECHK.TRANS64 P1, [R0+URZ+0x2d830], R5 ;  /* 0x02d83005000095a7 */ /* 0x000ee4000802007f */
[----:B---3--:R-:W-:Y:S05]  /*1ef60*/  @!P1 BRA `(.L_x_12405) ;  /* 0xfffffffc00f09947 */ /* 0x008fea000383ffff */
[----:B------:R-:W-:Y:S05]  /*1ef70*/  BRA `(.L_x_12404) ;  /* 0xfffffecc00487947 */ /* 0x000fea000383ffff */
.L_x_12412:
[----:B-1----:R1:W2:Y:S02]  /*1ef80*/  SYNCS.PHASECHK.TRANS64.TRYWAIT P2, [R7+URZ+0x2d830], R8 ;  /* 0x02d83008070075a7 */ /* 0x0022a4000804017f */
[----:B--2---:R-:W-:Y:S05]  /*1ef90*/  @!P2 NANOSLEEP.SYNCS 0x989680 ;  /* 0x009896800000a95d */ /* 0x004fea0003900000 */
[----:B------:R-:W2:Y:S02]  /*1efa0*/  @!P2 SYNCS.PHASECHK.TRANS64 P2, [R7+URZ+0x2d830], R8 ;  /* 0x02d830080700a5a7 */ /* 0x000ea4000804007f */
[----:B--2---:R-:W-:Y:S05]  /*1efb0*/  @!P2 BRA `(.L_x_12412) ;  /* 0xfffffffc00f0a947 */ /* 0x004fea000383ffff */
[----:B------:R-:W-:Y:S05]  /*1efc0*/  BRA `(.L_x_12411) ;  /* 0xfffffef800c47947 */ /* 0x000fea000383ffff */
.L_x_12416:
[----:B-1----:R1:W2:Y:S02]  /*1efd0*/  SYNCS.PHASECHK.TRANS64.TRYWAIT P1, [R8+URZ+0x2d850], R7 ;  /* 0x02d85007080075a7 */ /* 0x0022a4000802017f */
[----:B--2---:R-:W-:Y:S05]  /*1efe0*/  @!P1 NANOSLEEP.SYNCS 0x989680 ;  /* 0x009896800000995d */ /* 0x004fea0003900000 */
[----:B------:R-:W2:Y:S02]  /*1eff0*/  @!P1 SYNCS.PHASECHK.TRANS64 P1, [R8+URZ+0x2d850], R7 ;  /* 0x02d85007080095a7 */ /* 0x000ea4000802007f */
[----:B--2---:R-:W-:Y:S05]  /*1f000*/  @!P1 BRA `(.L_x_12416) ;  /* 0xfffffffc00f09947 */ /* 0x004fea000383ffff */
[----:B------:R-:W-:Y:S05]  /*1f010*/  BRA `(.L_x_12413) ;  /* 0xfffffefc00e87947 */ /* 0x000fea000383ffff */
.L_x_12425:
[----:B-1----:R1:W3:Y:S02]  /*1f020*/  SYNCS.PHASECHK.TRANS64.TRYWAIT P2, [R7+URZ+0x2d830], R8 ;  /* 0x02d83008070075a7 */ /* 0x0022e4000804017f */
[----:B---3--:R-:W-:Y:S05]  /*1f030*/  @!P2 NANOSLEEP.SYNCS 0x989680 ;  /* 0x009896800000a95d */ /* 0x008fea0003900000 */
[----:B------:R-:W3:Y:S02]  /*1f040*/  @!P2 SYNCS.PHASECHK.TRANS64 P2, [R7+URZ+0x2d830], R8 ;  /* 0x02d830080700a5a7 */ /* 0x000ee4000804007f */
[----:B---3--:R-:W-:Y:S05]  /*1f050*/  @!P2 BRA `(.L_x_12425) ;  /* 0xfffffffc00f0a947 */ /* 0x008fea000383ffff */
[----:B------:R-:W-:Y:S05]  /*1f060*/  BRA `(.L_x_12424) ;  /* 0xffffff3000387947 */ /* 0x000fea000383ffff */
.L_x_12429:
[----:B-1----:R1:W2:Y:S02]  /*1f070*/  SYNCS.PHASECHK.TRANS64.TRYWAIT P1, [R8+URZ+0x2d850], R7 ;  /* 0x02d85007080075a7 */ /* 0x0022a4000802017f */
[----:B--2---:R-:W-:Y:S05]  /*1f080*/  @!P1 NANOSLEEP.SYNCS 0x989680 ;  /* 0x009896800000995d */ /* 0x004fea0003900000 */
[----:B------:R-:W2:Y:S02]  /*1f090*/  @!P1 SYNCS.PHASECHK.TRANS64 P1, [R8+URZ+0x2d850], R7 ;  /* 0x02d85007080095a7 */ /* 0x000ea4000802007f */
[----:B--2---:R-:W-:Y:S05]  /*1f0a0*/  @!P1 BRA `(.L_x_12429) ;  /* 0xfffffffc00f09947 */ /* 0x004fea000383ffff */
[----:B------:R-:W-:Y:S05]  /*1f0b0*/  BRA `(.L_x_12426) ;  /* 0xffffff34005c7947 */ /* 0x000fea000383ffff */
.L_x_12436:
[----:B-1----:R1:W4:Y:S02]  /*1f0c0*/  SYNCS.PHASECHK.TRANS64.TRYWAIT P1, [R6+URZ+0x2d850], R9 ;  /* 0x02d85009060075a7 */ /* 0x002324000802017f */
[----:B----4-:R-:W-:Y:S05]  /*1f0d0*/  @!P1 NANOSLEEP.SYNCS 0x989680 ;  /* 0x009896800000995d */ /* 0x010fea0003900000 */
[----:B------:R-:W4:Y:S02]  /*1f0e0*/  @!P1 SYNCS.PHASECHK.TRANS64 P1, [R6+URZ+0x2d850], R9 ;  /* 0x02d85009060095a7 */ /* 0x000f24000802007f */
[----:B----4-:R-:W-:Y:S05]  /*1f0f0*/  @!P1 BRA `(.L_x_12436) ;  /* 0xfffffffc00f09947 */ /* 0x010fea000383ffff */
[----:B------:R-:W-:Y:S05]  /*1f100*/  BRA `(.L_x_12435) ;  /* 0xffffff5c00307947 */ /* 0x000fea000383ffff */
.L_x_12447:
[----:B------:R-:W-:Y:S02]  /*1f110*/  IMAD.MOV.U32 R13, RZ, RZ, R4 ;  /* 0x000000ffff0d7224 */ /* 0x000fe400078e0004 */
[----:B------:R-:W-:Y:S02]  /*1f120*/  IMAD.MOV.U32 R12, RZ, RZ, RZ ;  /* 0x000000ffff0c7224 */ /* 0x000fe400078e00ff */
[----:B------:R-:W-:Y:S02]  /*1f130*/  IMAD.MOV.U32 R11, RZ, RZ, 0x1c1f ;  /* 0x00001c1fff0b7424 */ /* 0x000fe400078e00ff */
[----:B------:R-:W-:-:S07]  /*1f140*/  IMAD.MOV.U32 R15, RZ, RZ, -0x1 ;  /* 0xffffffffff0f7424 */ /* 0x000fce00078e00ff */
[----:B-1----:R-:W-:Y:S05]  /*1f150*/  WARPSYNC.COLLECTIVE R15, `(.L_x_12607) ;  /* 0x000000000f087348 */ /* 0x002fea0003c00000 */
[----:B------:R0:W2:Y:S02]  /*1f160*/  SHFL.IDX P6, R14, R13, R12, R11 ;  /* 0x0000000c0d0e7389 */ /* 0x0000a400000c000b */
[----:B012---:R-:W-:Y:S01]  /*1f170*/  ENDCOLLECTIVE ;  /* 0x000000000000791b */ /* 0x007fe20003800000 */
.L_x_12607:
[----:B------:R-:W-:Y:S02]  /*1f180*/  IMAD.MOV.U32 R13, RZ, RZ, R0 ;  /* 0x000000ffff0d7224 */ /* 0x000fe400078e0000 */
[----:B------:R-:W-:-:S07]  /*1f190*/  IMAD.MOV.U32 R3, RZ, RZ, R14 ;  /* 0x000000ffff037224 */ /* 0x000fce00078e000e */
[----:B------:R-:W-:Y:S05]  /*1f1a0*/  WARPSYNC.COLLECTIVE R15, `(.L_x_12608) ;  /* 0x000000000f087348 */ /* 0x000fea0003c00000 */
[----:B------:R0:W1:Y:S02]  /*1f1b0*/  SHFL.IDX P6, R14, R13, R12, R11 ;  /* 0x0000000c0d0e7389 */ /* 0x00006400000c000b */
[----:B01----:R-:W-:Y:S01]  /*1f1c0*/  ENDCOLLECTIVE ;  /* 0x000000000000791b */ /* 0x003fe20003800000 */
.L_x_12608:
[----:B------:R-:W-:Y:S05]  /*1f1d0*/  BRA `(.L_x_12609) ;  /* 0xffffff8000607947 */ /* 0x000fea000383ffff */
.L_x_12450:
        /* <DEDUP_REMOVED lines=8> */
.L_x_12611:
[----:B------:R-:W-:Y:S05]  /*1f260*/  BSYNC B1 ;  /* 0x0000000000017941 */ /* 0x000fea0003800000 */
.L_x_12610:
        /* <DEDUP_REMOVED lines=8> */
.L_x_12612:
[----:B------:R-:W-:Y:S05]  /*1f2f0*/  BRA `(.L_x_12613) ;  /* 0xffffff8000747947 */ /* 0x000fea000383ffff */
.L_x_12467:
        /* <DEDUP_REMOVED lines=11> */
.L_x_12615:
[----:B------:R-:W-:Y:S05]  /*1f3b0*/  BSYNC B1 ;  /* 0x0000000000017941 */ /* 0x000fea0003800000 */
.L_x_12614:
[----:B------:R-:W-:Y:S05]  /*1f3c0*/  BRA `(.L_x_12616) ;  /* 0xffffff9400f07947 */ /* 0x000fea000383ffff */
.L_x_12469:
[----:B------:R-:W-:Y:S01]  /*1f3d0*/  BSSY B1, `(.L_x_12617) ;  /* 0x0000006000017945 */ /* 0x000fe20003800000 */
[----:B------:R-:W-:-:S07]  /*1f3e0*/  IMAD.MOV.U32 R15, RZ, RZ, -0x1 ;  /* 0xffffffffff0f7424 */ /* 0x000fce00078e00ff */
[----:B01----:R-:W-:Y:S05]  /*1f3f0*/  WARPSYNC.COLLECTIVE R15, `(.L_x_12618) ;  /* 0x000000000f0c7348 */ /* 0x003fea0003c00000 */
[----:B------:R-:W-:Y:S02]  /*1f400*/  ELECT P6, UR62, PT ;  /* 0x00000000003e782f */ /* 0x000fe400038c0000 */
[----:B------:R-:W-:Y:S01]  /*1f410*/  MOV R14, UR62 ;  /* 0x0000003e000e7c02 */ /* 0x000fe20008000f00 */
[----:B01----:R-:W-:Y:S10]  /*1f420*/  ENDCOLLECTIVE ;  /* 0x000000000000791b */ /* 0x003ff40003800000 */
.L_x_12618:
[----:B------:R-:W-:Y:S05]  /*1f430*/  BSYNC B1 ;  /* 0x0000000000017941 */ /* 0x000fea0003800000 */
.L_x_12617:
[----:B------:R-:W-:Y:S05]  /*1f440*/  BRA `(.L_x_12468) ;  /* 0xffffff9400e87947 */ /* 0x000fea000383ffff */
.L_x_12471:
[----:B0-----:R0:W2:Y:S02]  /*1f450*/  SYNCS.PHASECHK.TRANS64.TRYWAIT P0, [R22+URZ+0x2d820], R5 ;  /* 0x02d82005160075a7 */ /* 0x0010a4000800017f */
[----:B--2---:R-:W-:Y:S05]  /*1f460*/  @!P0 NANOSLEEP.SYNCS 0x989680 ;  /* 0x009896800000895d */ /* 0x004fea0003900000 */
[----:B------:R-:W2:Y:S02]  /*1f470*/  @!P0 SYNCS.PHASECHK.TRANS64 P0, [R22+URZ+0x2d820], R5 ;  /* 0x02d82005160085a7 */ /* 0x000ea4000800007f */
[----:B--2---:R-:W-:Y:S05]  /*1f480*/  @!P0 BRA `(.L_x_12471) ;  /* 0xfffffffc00f08947 */ /* 0x004fea000383ffff */
[----:B------:R-:W-:Y:S05]  /*1f490*/  BRA `(.L_x_12619) ;  /* 0xffffff9400f87947 */ /* 0x000fea000383ffff */
.L_x_12475:
[----:B--2---:R2:W3:Y:S02]  /*1f4a0*/  SYNCS.PHASECHK.TRANS64.TRYWAIT P0, [R8+URZ+0x2d8a0], R10 ;  /* 0x02d8a00a080075a7 */ /* 0x0044e4000800017f */
[----:B---3--:R-:W-:Y:S05]  /*1f4b0*/  @!P0 NANOSLEEP.SYNCS 0x989680 ;  /* 0x009896800000895d */ /* 0x008fea0003900000 */
[----:B------:R-:W3:Y:S02]  /*1f4c0*/  @!P0 SYNCS.PHASECHK.TRANS64 P0, [R8+URZ+0x2d8a0], R10 ;  /* 0x02d8a00a080085a7 */ /* 0x000ee4000800007f */
[----:B---3--:R-:W-:Y:S05]  /*1f4d0*/  @!P0 BRA `(.L_x_12475) ;  /* 0xfffffffc00f08947 */ /* 0x008fea000383ffff */
[----:B------:R-:W-:Y:S05]  /*1f4e0*/  BRA `(.L_x_12620) ;  /* 0xffffff9800147947 */ /* 0x000fea000383ffff */
.L_x_12482:
[----:B0-----:R0:W1:Y:S02]  /*1f4f0*/  SYNCS.PHASECHK.TRANS64.TRYWAIT P0, [R8+URZ+0x2d8c0], R10 ;  /* 0x02d8c00a080075a7 */ /* 0x001064000800017f */
[----:B-1----:R-:W-:Y:S05]  /*1f500*/  @!P0 NANOSLEEP.SYNCS 0x989680 ;  /* 0x009896800000895d */ /* 0x002fea0003900000 */
[----:B------:R-:W1:Y:S02]  /*1f510*/  @!P0 SYNCS.PHASECHK.TRANS64 P0, [R8+URZ+0x2d8c0], R10 ;  /* 0x02d8c00a080085a7 */ /* 0x000e64000800007f */
[----:B-1----:R-:W-:Y:S05]  /*1f520*/  @!P0 BRA `(.L_x_12482) ;  /* 0xfffffffc00f08947 */ /* 0x002fea000383ffff */
[----:B------:R-:W-:Y:S05]  /*1f530*/  BRA `(.L_x_12621) ;  /* 0xffffff9c00107947 */ /* 0x000fea000383ffff */
.L_x_12491:
[----:B0-----:R0:W1:Y:S02]  /*1f540*/  SYNCS.PHASECHK.TRANS64.TRYWAIT P1, [R8+URZ+0x2d8a0], R7 ;  /* 0x02d8a007080075a7 */ /* 0x001064000802017f */
[----:B-1----:R-:W-:Y:S05]  /*1f550*/  @!P1 NANOSLEEP.SYNCS 0x989680 ;  /* 0x009896800000995d */ /* 0x002fea0003900000 */
[----:B------:R-:W1:Y:S02]  /*1f560*/  @!P1 SYNCS.PHASECHK.TRANS64 P1, [R8+URZ+0x2d8a0], R7 ;  /* 0x02d8a007080095a7 */ /* 0x000e64000802007f */
[----:B-1----:R-:W-:Y:S05]  /*1f570*/  @!P1 BRA `(.L_x_12491) ;  /* 0xfffffffc00f09947 */ /* 0x002fea000383ffff */
[----:B------:R-:W-:Y:S05]  /*1f580*/  BRA `(.L_x_12622) ;  /* 0xffffffa000507947 */ /* 0x000fea000383ffff */
.L_x_12498:
[----:B-1----:R1:W2:Y:S02]  /*1f590*/  SYNCS.PHASECHK.TRANS64.TRYWAIT P1, [R8+URZ+0x2d8c0], R7 ;  /* 0x02d8c007080075a7 */ /* 0x0022a4000802017f */
[----:B--2---:R-:W-:Y:S05]  /*1f5a0*/  @!P1 NANOSLEEP.SYNCS 0x989680 ;  /* 0x009896800000995d */ /* 0x004fea0003900000 */
[----:B------:R-:W2:Y:S02]  /*1f5b0*/  @!P1 SYNCS.PHASECHK.TRANS64 P1, [R8+URZ+0x2d8c0], R7 ;  /* 0x02d8c007080095a7 */ /* 0x000ea4000802007f */
[----:B--2---:R-:W-:Y:S05]  /*1f5c0*/  @!P1 BRA `(.L_x_12498) ;  /* 0xfffffffc00f09947 */ /* 0x004fea000383ffff */
[----:B------:R-:W-:Y:S05]  /*1f5d0*/  BRA `(.L_x_12623) ;  /* 0xffffffa400487947 */ /* 0x000fea000383ffff */
.L_x_12513:
        /* <DEDUP_REMOVED lines=11> */
.L_x_12625:
[----:B------:R-:W-:Y:S05]  /*1f690*/  BSYNC B0 ;  /* 0x0000000000007941 */ /* 0x000fea0003800000 */
.L_x_12624:
[----:B------:R-:W-:Y:S05]  /*1f6a0*/  BRA `(.L_x_12626) ;  /* 0xffffffb000b87947 */ /* 0x000fea000383ffff */
.L_x_12516:
[----:B0-----:R0:W1:Y:S02]  /*1f6b0*/  SYNCS.PHASECHK.TRANS64.TRYWAIT P0, [R0+URZ+0x2d840], R5 ;  /* 0x02d84005000075a7 */ /* 0x001064000800017f */
[----:B-1----:R-:W-:Y:S05]  /*1f6c0*/  @!P0 NANOSLEEP.SYNCS 0x989680 ;  /* 0x009896800000895d */ /* 0x002fea0003900000 */
[----:B------:R-:W1:Y:S02]  /*1f6d0*/  @!P0 SYNCS.PHASECHK.TRANS64 P0, [R0+URZ+0x2d840], R5 ;  /* 0x02d84005000085a7 */ /* 0x000e64000800007f */
[----:B-1----:R-:W-:Y:S05]  /*1f6e0*/  @!P0 BRA `(.L_x_12516) ;  /* 0xfffffffc00f08947 */ /* 0x002fea000383ffff */
[----:B------:R-:W-:Y:S05]  /*1f6f0*/  BRA `(.L_x_12627) ;  /* 0xffffffb400187947 */ /* 0x000fea000383ffff */
.L_x_12517:
        /* <DEDUP_REMOVED lines=8> */
.L_x_12629:
[----:B------:R-:W-:Y:S05]  /*1f780*/  BSYNC B0 ;  /* 0x0000000000007941 */ /* 0x000fea0003800000 */
.L_x_12628:
        /* <DEDUP_REMOVED lines=8> */
.L_x_12630:
[----:B------:R-:W-:Y:S02]  /*1f810*/  IMAD.MOV.U32 R13, RZ, RZ, R7 ;  /* 0x000000ffff0d7224 */ /* 0x000fe400078e0007 */
[----:B------:R-:W-:Y:S02]  /*1f820*/  IMAD.MOV.U32 R12, RZ, RZ, 0x1 ;  /* 0x00000001ff0c7424 */ /* 0x000fe400078e00ff */
[----:B------:R-:W-:-:S07]  /*1f830*/  IMAD.MOV.U32 R4, RZ, RZ, R14 ;  /* 0x000000ffff047224 */ /* 0x000fce00078e000e */
[----:B------:R-:W-:Y:S05]  /*1f840*/  WARPSYNC.COLLECTIVE R15, `(.L_x_12631) ;  /* 0x000000000f087348 */ /* 0x000fea0003c00000 */
[----:B------:R0:W1:Y:S02]  /*1f850*/  SHFL.IDX P6, R14, R13, R12, R11 ;  /* 0x0000000c0d0e7389 */ /* 0x00006400000c000b */
[----:B01----:R-:W-:Y:S01]  /*1f860*/  ENDCOLLECTIVE ;  /* 0x000000000000791b */ /* 0x003fe20003800000 */
.L_x_12631:
        /* <DEDUP_REMOVED lines=18> */
.L_x_12632:
[----:B------:R-:W-:Y:S02]  /*1f990*/  IMAD.MOV.U32 R13, RZ, RZ, R7 ;  /* 0x000000ffff0d7224 */ /* 0x000fe400078e0007 */
[----:B------:R-:W-:Y:S02]  /*1f9a0*/  IMAD.MOV.U32 R12, RZ, RZ, 0x2 ;  /* 0x00000002ff0c7424 */ /* 0x000fe400078e00ff */
[----:B------:R-:W-:-:S07]  /*1f9b0*/  IMAD.MOV.U32 R4, RZ, RZ, R14 ;  /* 0x000000ffff047224 */ /* 0x000fce00078e000e */
[----:B------:R-:W-:Y:S05]  /*1f9c0*/  WARPSYNC.COLLECTIVE R15, `(.L_x_12633) ;  /* 0x000000000f087348 */ /* 0x000fea0003c00000 */
[----:B------:R0:W1:Y:S02]  /*1f9d0*/  SHFL.IDX P6, R14, R13, R12, R11 ;  /* 0x0000000c0d0e7389 */ /* 0x00006400000c000b */
[----:B01----:R-:W-:Y:S01]  /*1f9e0*/  ENDCOLLECTIVE ;  /* 0x000000000000791b */ /* 0x003fe20003800000 */
.L_x_12633:
        /* <DEDUP_REMOVED lines=18> */
.L_x_12634:
[----:B------:R-:W-:Y:S02]  /*1fb10*/  IMAD.MOV.U32 R13, RZ, RZ, R7 ;  /* 0x000000ffff0d7224 */ /* 0x000fe400078e0007 */
[----:B------:R-:W-:Y:S02]  /*1fb20*/  IMAD.MOV.U32 R12, RZ, RZ, 0x3 ;  /* 0x00000003ff0c7424 */ /* 0x000fe400078e00ff */
[----:B------:R-:W-:-:S07]  /*1fb30*/  IMAD.MOV.U32 R4, RZ, RZ, R14 ;  /* 0x000000ffff047224 */ /* 0x000fce00078e000e */
[----:B------:R-:W-:Y:S05]  /*1fb40*/  WARPSYNC.COLLECTIVE R15, `(.L_x_12635) ;  /* 0x000000000f087348 */ /* 0x000fea0003c00000 */
[----:B------:R0:W1:Y:S02]  /*1fb50*/  SHFL.IDX P6, R14, R13, R12, R11 ;  /* 0x0000000c0d0e7389 */ /* 0x00006400000c000b */
[----:B01----:R-:W-:Y:S01]  /*1fb60*/  ENDCOLLECTIVE ;  /* 0x000000000000791b */ /* 0x003fe20003800000 */
.L_x_12635:
        /* <DEDUP_REMOVED lines=11> */
.L_x_12636:
        /* <DEDUP_REMOVED lines=8> */
.L_x_12522:
[----:B-----5:R-:W-:Y:S02]  /*1fca0*/  IMAD R0, R21, R9, RZ ;  /* 0x0000000915007224 */ /* 0x020fe400078e02ff */
[----:B------:R0:W5:Y:S01]  /*1fcb0*/  LDL R21, [R1+0x30] ;  /* 0x0000300001157983 */ /* 0x0001620000100800 */
[----:B------:R-:W-:Y:S02]  /*1fcc0*/  IMAD.MOV.U32 R13, RZ, RZ, R4 ;  /* 0x000000ffff0d7224 */ /* 0x000fe400078e0004 */
[----:B------:R-:W-:Y:S02]  /*1fcd0*/  IMAD.MOV.U32 R12, RZ, RZ, RZ ;  /* 0x000000ffff0c7224 */ /* 0x000fe400078e00ff */
[----:B------:R-:W-:Y:S02]  /*1fce0*/  IMAD.MOV.U32 R11, RZ, RZ, 0x1c1f ;  /* 0x00001c1fff0b7424 */ /* 0x000fe400078e00ff */
[----:B------:R-:W-:Y:S02]  /*1fcf0*/  IMAD.MOV.U32 R15, RZ, RZ, -0x1 ;  /* 0xffffffffff0f7424 */ /* 0x000fe400078e00ff */
[----:B0-----:R-:W-:-:S07]  /*1fd00*/  IMAD R17, R17, 0xc0, R20 ;  /* 0x000000c011117824 */ /* 0x001fce00078e0214 */
[----:B-----5:R-:W-:Y:S05]  /*1fd10*/  WARPSYNC.COLLECTIVE R15, `(.L_x_12638) ;  /* 0x000000000f087348 */ /* 0x020fea0003c00000 */
[----:B------:R0:W1:Y:S02]  /*1fd20*/  SHFL.IDX P6, R14, R13, R12, R11 ;  /* 0x0000000c0d0e7389 */ /* 0x00006400000c000b */
[----:B01---5:R-:W-:Y:S01]  /*1fd30*/  ENDCOLLECTIVE ;  /* 0x000000000000791b */ /* 0x023fe20003800000 */
.L_x_12638:
[C---:B------:R-:W-:Y:S01]  /*1fd40*/  VIADD R9, R17.reuse, 0x20 ;  /* 0x0000002011097836 */ /* 0x040fe20000000000 */
[----:B------:R-:W-:Y:S01]  /*1fd50*/  ISETP.GE.AND P3, PT, R17, R0, PT ;  /* 0x000000001100720c */ /* 0x000fe20003f66270 */
[----:B------:R-:W-:Y:S02]  /*1fd60*/  IMAD.MOV.U32 R13, RZ, RZ, R5 ;  /* 0x000000ffff0d7224 */ /* 0x000fe400078e0005 */
[----:B------:R-:W-:-:S10]  /*1fd70*/  IMAD.MOV.U32 R2, RZ, RZ, R14 ;  /* 0x000000ffff027224 */ /* 0x000fd400078e000e */
[----:B------:R-:W-:Y:S05]  /*1fd80*/  WARPSYNC.COLLECTIVE R15, `(.L_x_12639) ;  /* 0x000000000f087348 */ /* 0x000fea0003c00000 */
[----:B------:R0:W1:Y:S02]  /*1fd90*/  SHFL.IDX P6, R14, R13, R12, R11 ;  /* 0x0000000c0d0e7389 */ /* 0x00006400000c000b */
[----:B01----:R-:W-:Y:S01]  /*1fda0*/  ENDCOLLECTIVE ;  /* 0x000000000000791b */ /* 0x003fe20003800000 */
.L_x_12639:
[----:B------:R-:W-:Y:S02]  /*1fdb0*/  IMAD.MOV.U32 R13, RZ, RZ, R4 ;  /* 0x000000ffff0d7224 */ /* 0x000fe400078e0004 */
[----:B------:R-:W-:Y:S02]  /*1fdc0*/  IMAD.MOV.U32 R12, RZ, RZ, 0x1 ;  /* 0x00000001ff0c7424 */ /* 0x000fe400078e00ff */
[----:B------:R-:W-:-:S07]  /*1fdd0*/  IMAD.MOV.U32 R3, RZ, RZ, R14 ;  /* 0x000000ffff037224 */ /* 0x000fce00078e000e */
[----:B------:R-:W-:Y:S05]  /*1fde0*/  WARPSYNC.COLLECTIVE R15, `(.L_x_12640) ;  /* 0x000000000f087348 */ /* 0x000fea0003c00000 */
[----:B------:R0:W1:Y:S02]  /*1fdf0*/  SHFL.IDX P6, R14, R13, R12, R11 ;  /* 0x0000000c0d0e7389 */ /* 0x00006400000c000b */
[----:B01----:R-:W-:Y:S01]  /*1fe00*/  ENDCOLLECTIVE ;  /* 0x000000000000791b */ /* 0x003fe20003800000 */
.L_x_12640:
        /* <DEDUP_REMOVED lines=10> */
.L_x_12641:
        /* <DEDUP_REMOVED lines=13> */
.L_x_12642:
        /* <DEDUP_REMOVED lines=14> */
.L_x_12643:
[----:B------:R-:W-:Y:S01]  /*20060*/  @!PT LDS RZ, [RZ] ;  /* 0x00000000fffff984 */ /* 0x000fe20000000800 */
[----:B------:R-:W-:Y:S01]  /*20070*/  @!PT LDS RZ, [RZ] ;  /* 0x00000000fffff984 */ /* 0x000fe20000000800 */
[----:B------:R-:W-:Y:S01]  /*20080*/  @!PT LDS RZ, [RZ] ;  /* 0x00000000fffff984 */ /* 0x000fe20000000800 */
[----:B------:R-:W-:Y:S04]  /*20090*/  @!P3 LDGSTS.E.BYPASS.LTC128B.128 [R21+0xfc00], desc[UR38][R2.64+0x40], !P1 ;  /* 0x0fc000400215bfae */ /* 0x000fe8000c901d66 */
[----:B------:R0:W-:Y:S01]  /*200a0*/  @!P3 LDGSTS.E.BYPASS.LTC128B.128 [R21+0x12c00], desc[UR38][R2.64+0x80], !P2 ;  /* 0x12c000800215bfae */ /* 0x0001e2000d101d66 */
[----:B------:R-:W-:Y:S02]  /*200b0*/  IMAD.MOV.U32 R13, RZ, RZ, R4 ;  /* 0x000000ffff0d7224 */ /* 0x000fe400078e0004 */
[----:B------:R-:W-:Y:S02]  /*200c0*/  IMAD.MOV.U32 R12, RZ, RZ, 0x3 ;  /* 0x00000003ff0c7424 */ /* 0x000fe400078e00ff */
[----:B0-----:R-:W-:-:S05]  /*200d0*/  VIADD R2, R17, 0x40 ;  /* 0x0000004011027836 */ /* 0x001fca0000000000 */
[----:B------:R-:W-:Y:S01]  /*200e0*/  ISETP.GE.AND P3, PT, R2, R0, PT ;  /* 0x000000000200720c */ /* 0x000fe20003f66270 */
[----:B------:R-:W-:-:S12]  /*200f0*/  IMAD.MOV.U32 R2, RZ, RZ, R14 ;  /* 0x000000ffff027224 */ /* 0x000fd800078e000e */
[----:B------:R-:W-:Y:S05]  /*20100*/  WARPSYNC.COLLECTIVE R15, `(.L_x_12644) ;  /* 0x000000000f087348 */ /* 0x000fea0003c00000 */
[----:B------:R0:W1:Y:S02]  /*20110*/  SHFL.IDX P6, R14, R13, R12, R11 ;  /* 0x0000000c0d0e7389 */ /* 0x00006400000c000b */
[----:B01----:R-:W-:Y:S01]  /*20120*/  ENDCOLLECTIVE ;  /* 0x000000000000791b */ /* 0x003fe20003800000 */
.L_x_12644:
        /* <DEDUP_REMOVED lines=9> */
.L_x_12645:
        /* <DEDUP_REMOVED lines=13> */
.L_x_12646:
        /* <DEDUP_REMOVED lines=9> */
.L_x_12647:
        /* <DEDUP_REMOVED lines=14> */
.L_x_12648:
        /* <DEDUP_REMOVED lines=12> */
.L_x_12649:
[----:B------:R-:W-:Y:S01]  /*204c0*/  @!PT LDS RZ, [RZ] ;  /* 0x00000000fffff984 */ /* 0x000fe20000000800 */
[----:B------:R-:W-:Y:S01]  /*204d0*/  @!PT LDS RZ, [RZ] ;  /* 0x00000000fffff984 */ /* 0x000fe20000000800 */
[----:B------:R-:W-:Y:S01]  /*204e0*/  @!PT LDS RZ, [RZ] ;  /* 0x00000000fffff984 */ /* 0x000fe20000000800 */
[----:B------:R0:W-:Y:S02]  /*204f0*/  @!P3 LDGSTS.E.BYPASS.LTC128B.128 [R21+0x14400], desc[UR38][R2.64+0x80], !P2 ;  /* 0x144000800215bfae */ /* 0x0001e4000d101d66 */
[----:B0-----:R-:W-:Y:S01]  /*20500*/  IMAD.MOV.U32 R2, RZ, RZ, R14 ;  /* 0x000000ffff027224 */ /* 0x001fe200078e000e */
[----:B------:R-:W-:Y:S06]  /*20510*/  BRA `(.L_x_12650) ;  /* 0xffffffb400f47947 */ /* 0x000fec000383ffff */
.L_x_12525:
[----:B-1----:R1:W2:Y:S02]  /*20520*/  SYNCS.PHASECHK.TRANS64.TRYWAIT P0, [R22+URZ+0x2d820], R0 ;  /* 0x02d82000160075a7 */ /* 0x0022a4000800017f */
[----:B--2---:R-:W-:Y:S05]  /*20530*/  @!P0 NANOSLEEP.SYNCS 0x989680 ;  /* 0x009896800000895d */ /* 0x004fea0003900000 */
[----:B------:R-:W2:Y:S02]  /*20540*/  @!P0 SYNCS.PHASECHK.TRANS64 P0, [R22+URZ+0x2d820], R0 ;  /* 0x02d82000160085a7 */ /* 0x000ea4000800007f */
[----:B--2---:R-:W-:Y:S05]  /*20550*/  @!P0 BRA `(.L_x_12525) ;  /* 0xfffffffc00f08947 */ /* 0x004fea000383ffff */
[----:B------:R-:W-:Y:S05]  /*20560*/  BRA `(.L_x_12651) ;  /* 0xffffffb8005c7947 */ /* 0x000fea000383ffff */
.L_x_12530:
[----:B0-----:R0:W1:Y:S02]  /*20570*/  SYNCS.PHASECHK.TRANS64.TRYWAIT P0, [R5+URZ+0x2d840], R0 ;  /* 0x02d84000050075a7 */ /* 0x001064000800017f */
[----:B-1----:R-:W-:Y:S05]  /*20580*/  @!P0 NANOSLEEP.SYNCS 0x989680 ;  /* 0x009896800000895d */ /* 0x002fea0003900000 */
[----:B------:R-:W1:Y:S02]  /*20590*/  @!P0 SYNCS.PHASECHK.TRANS64 P0, [R5+URZ+0x2d840], R0 ;  /* 0x02d84000050085a7 */ /* 0x000e64000800007f */
[----:B-1----:R-:W-:Y:S05]  /*205a0*/  @!P0 BRA `(.L_x_12530) ;  /* 0xfffffffc00f08947 */ /* 0x002fea000383ffff */
[----:B------:R-:W-:Y:S05]  /*205b0*/  BRA `(.L_x_12652) ;  /* 0xffffffbc00487947 */ /* 0x000fea000383ffff */
.L_x_12531:
        /* <DEDUP_REMOVED lines=8> */
.L_x_12654:
[----:B------:R-:W-:Y:S05]  /*20640*/  BSYNC B1 ;  /* 0x0000000000017941 */ /* 0x000fea0003800000 */
.L_x_12653:
[----:B------:R0:W-:Y:S04]  /*20650*/  STL [R1+0xb4], R5 ;  /* 0x0000b40501007387 */ /* 0x0001e80000100800 */
[----:B0-----:R0:W5:Y:S01]  /*20660*/  LDL.LU R5, [R1] ;  /* 0x0000000001057983 */ /* 0x0011620000300800 */
[----:B------:R-:W-:Y:S02]  /*20670*/  IMAD.MOV.U32 R13, RZ, RZ, R6 ;  /* 0x000000ffff0d7224 */ /* 0x000fe400078e0006 */
[----:B------:R-:W-:Y:S01]  /*20680*/  IMAD.MOV.U32 R12, RZ, RZ, RZ ;  /* 0x000000ffff0c7224 */ /* 0x000fe200078e00ff */
[----:B------:R-:W1:Y:S01]  /*20690*/  S2R R20, SR_TID.X ;  /* 0x0000000000147919 */ /* 0x000e620000002100 */
[----:B------:R-:W-:Y:S02]  /*206a0*/  IMAD.MOV.U32 R11, RZ, RZ, 0x1c1f ;  /* 0x00001c1fff0b7424 */ /* 0x000fe400078e00ff */
[----:B------:R-:W-:-:S02]  /*206b0*/  IMAD.MOV.U32 R15, RZ, RZ, -0x1 ;  /* 0xffffffffff0f7424 */ /* 0x000fc400078e00ff */
[----:B------:R-:W-:Y:S02]  /*206c0*/  IMAD.MOV.U32 R3, RZ, RZ, R14 ;  /* 0x000000ffff037224 */ /* 0x000fe400078e000e */
[----:B0-----:R-:W-:-:S07]  /*206d0*/  IMAD R4, R4, 0x2, R22 ;  /* 0x0000000204047824 */ /* 0x001fce00078e0216 */
[----:B-1---5:R-:W-:Y:S05]  /*206e0*/  WARPSYNC.COLLECTIVE R15, `(.L_x_12655) ;  /* 0x000000000f087348 */ /* 0x022fea0003c00000 */
[----:B------:R0:W2:Y:S02]  /*206f0*/  SHFL.IDX P6, R14, R13, R12, R11 ;  /* 0x0000000c0d0e7389 */ /* 0x0000a400000c000b */
[----:B012--5:R-:W-:Y:S01]  /*20700*/  ENDCOLLECTIVE ;  /* 0x000000000000791b */ /* 0x027fe20003800000 */
.L_x_12655:
[----:B------:R-:W-:Y:S02]  /*20710*/  IMAD.MOV.U32 R13, RZ, RZ, R8 ;  /* 0x000000ffff0d7224 */ /* 0x000fe400078e0008 */
[----:B------:R-:W-:Y:S02]  /*20720*/  IMAD.MOV.U32 R12, RZ, RZ, 0x1 ;  /* 0x00000001ff0c7424 */ /* 0x000fe400078e00ff */
[----:B------:R-:W-:Y:S02]  /*20730*/  IMAD.SHL.U32 R20, R20, 0x8, RZ ;  /* 0x0000000814147824 */ /* 0x000fe400078e00ff */
[----:B------:R-:W-:-:S07]  /*20740*/  IMAD.MOV.U32 R2, RZ, RZ, R14 ;  /* 0x000000ffff027224 */ /* 0x000fce00078e000e */
[----:B------:R-:W-:Y:S05]  /*20750*/  WARPSYNC.COLLECTIVE R15, `(.L_x_12656) ;  /* 0x000000000f087348 */ /* 0x000fea0003c00000 */
[----:B------:R0:W1:Y:S02]  /*20760*/  SHFL.IDX P6, R14, R13, R12, R11 ;  /* 0x0000000c0d0e7389 */ /* 0x00006400000c000b */
[----:B01----:R-:W-:Y:S01]  /*20770*/  ENDCOLLECTIVE ;  /* 0x000000000000791b */ /* 0x003fe20003800000 */
.L_x_12656:
[----:B------:R-:W-:-:S05]  /*20780*/  LOP3.LUT R20, R20, 0x18, RZ, 0xc0, !PT ;  /* 0x0000001814147812 */ /* 0x000fca00078ec0ff */
[----:B------:R-:W-:-:S05]  /*20790*/  IMAD.SHL.U32 R0, R20, 0x2, RZ ;  /* 0x0000000214007824 */ /* 0x000fca00078e00ff */
[----:B------:R-:W-:Y:S01]  /*207a0*/  IADD3 R2, P0, R2, R0, RZ ;  /* 0x0000000002027210 */ /* 0x000fe20007f1e0ff */
[----:B------:R-:W-:-:S04]  /*207b0*/  IMAD.MOV.U32 R13, RZ, RZ, R6 ;  /* 0x000000ffff0d7224 */ /* 0x000fc800078e0006 */
[----:B------:R-:W-:Y:S01]  /*207c0*/  IMAD.X R3, RZ, RZ, R3, P0 ;  /* 0x000000ffff037224 */ /* 0x000fe200000e0603 */
        /* <DEDUP_REMOVED lines=14> */
.L_x_12657:
[----:B------:R-:W-:Y:S02]  /*208b0*/  IMAD.MOV.U32 R13, RZ, RZ, R8 ;  /* 0x000000ffff0d7224 */ /* 0x000fe400078e0008 */
[----:B------:R-:W-:Y:S02]  /*208c0*/  IMAD.MOV.U32 R12, RZ, RZ, 0x2 ;  /* 0x00000002ff0c7424 */ /* 0x000fe400078e00ff */
[----:B------:R-:W-:-:S07]  /*208d0*/  IMAD.MOV.U32 R2, RZ, RZ, R14 ;  /* 0x000000ffff027224 */ /* 0x000fce00078e000e */
[----:B------:R-:W-:Y:S05]  /*208e0*/  WARPSYNC.COLLECTIVE R15, `(.L_x_12658) ;  /* 0x000000000f087348 */ /* 0x000fea0003c00000 */
[----:B------:R0:W1:Y:S02]  /*208f0*/  SHFL.IDX P6, R14, R13, R12, R11 ;  /* 0x0000000c0d0e7389 */ /* 0x00006400000c000b */
[----:B01----:R-:W-:Y:S01]  /*20900*/  ENDCOLLECTIVE ;  /* 0x000000000000791b */ /* 0x003fe20003800000 */
.L_x_12658:
        /* <DEDUP_REMOVED lines=13> */
.L_x_12659:
        /* <DEDUP_REMOVED lines=15> */
.L_x_12660:
        /* <DEDUP_REMOVED lines=9> */
.L_x_12661:
[----:B------:R-:W-:Y:S01]  /*20b60*/  IMAD.MOV.U32 R2, RZ, RZ, R14 ;  /* 0x000000ffff027224 */ /* 0x000fe200078e000e */
[----:B------:R-:W-:Y:S06]  /*20b70*/  BRA `(.L_x_12662) ;  /* 0xffffffb800c07947 */ /* 0x000fec000383ffff */
.L_x_12536:
[----:B-1----:R1:W2:Y:S02]  /*20b80*/  SYNCS.PHASECHK.TRANS64.TRYWAIT P0, [R5+URZ+0x2d860], R2 ;  /* 0x02d86002050075a7 */ /* 0x0022a4000800017f */
[----:B--2---:R-:W-:Y:S05]  /*20b90*/  @!P0 NANOSLEEP.SYNCS 0x989680 ;  /* 0x009896800000895d */ /* 0x004fea0003900000 */
[----:B------:R-:W2:Y:S02]  /*20ba0*/  @!P0 SYNCS.PHASECHK.TRANS64 P0, [R5+URZ+0x2d860], R2 ;  /* 0x02d86002050085a7 */ /* 0x000ea4000800007f */
[----:B--2---:R-:W-:Y:S05]  /*20bb0*/  @!P0 BRA `(.L_x_12536) ;  /* 0xfffffffc00f08947 */ /* 0x004fea000383ffff */
[----:B------:R-:W-:Y:S05]  /*20bc0*/  BRA `(.L_x_12663) ;  /* 0xffffffbc00287947 */ /* 0x000fea000383ffff */
.L_x_12537:
        /* <DEDUP_REMOVED lines=8> */
.L_x_12665:
[----:B------:R-:W-:Y:S05]  /*20c50*/  BSYNC B1 ;  /* 0x0000000000017941 */ /* 0x000fea0003800000 */
.L_x_12664:
        /* <DEDUP_REMOVED lines=9> */
.L_x_12666:
[----:B------:R-:W-:Y:S02]  /*20cf0*/  IMAD.MOV.U32 R13, RZ, RZ, R24 ;  /* 0x000000ffff0d7224 */ /* 0x000fe400078e0018 */
[----:B------:R-:W-:Y:S02]  /*20d00*/  IMAD.MOV.U32 R12, RZ, RZ, 0x1 ;  /* 0x00000001ff0c7424 */ /* 0x000fe400078e00ff */
[----:B------:R-:W-:-:S07]  /*20d10*/  IMAD.MOV.U32 R2, RZ, RZ, R14 ;  /* 0x000000ffff027224 */ /* 0x000fce00078e000e */
[----:B------:R-:W-:Y:S05]  /*20d20*/  WARPSYNC.COLLECTIVE R15, `(.L_x_12667) ;  /* 0x000000000f087348 */ /* 0x000fea0003c00000 */
[----:B------:R0:W1:Y:S02]  /*20d30*/  SHFL.IDX P6, R14, R13, R12, R11 ;  /* 0x0000000c0d0e7389 */ /* 0x00006400000c000b */
[----:B01----:R-:W-:Y:S01]  /*20d40*/  ENDCOLLECTIVE ;  /* 0x000000000000791b */ /* 0x003fe20003800000 */
.L_x_12667:
        /* <DEDUP_REMOVED lines=16> */
.L_x_12668:
[----:B------:R-:W-:Y:S02]  /*20e50*/  IMAD.MOV.U32 R13, RZ, RZ, R24 ;  /* 0x000000ffff0d7224 */ /* 0x000fe400078e0018 */
[----:B------:R-:W-:Y:S02]  /*20e60*/  IMAD.MOV.U32 R12, RZ, RZ, 0x2 ;  /* 0x00000002ff0c7424 */ /* 0x000fe400078e00ff */
[----:B------:R-:W-:-:S07]  /*20e70*/  IMAD.MOV.U32 R2, RZ, RZ, R14 ;  /* 0x000000ffff027224 */ /* 0x000fce00078e000e */
[----:B------:R-:W-:Y:S05]  /*20e80*/  WARPSYNC.COLLECTIVE R15, `(.L_x_12669) ;  /* 0x000000000f087348 */ /* 0x000fea0003c00000 */
[----:B------:R0:W1:Y:S02]  /*20e90*/  SHFL.IDX P6, R14, R13, R12, R11 ;  /* 0x0000000c0d0e7389 */ /* 0x00006400000c000b */
[----:B01----:R-:W-:Y:S01]  /*20ea0*/  ENDCOLLECTIVE ;  /* 0x000000000000791b */ /* 0x003fe20003800000 */
.L_x_12669:
        /* <DEDUP_REMOVED lines=16> */
.L_x_12670:
[----:B------:R-:W-:Y:S02]  /*20fb0*/  IMAD.MOV.U32 R13, RZ, RZ, R24 ;  /* 0x000000ffff0d7224 */ /* 0x000fe400078e0018 */
[----:B------:R-:W-:Y:S02]  /*20fc0*/  IMAD.MOV.U32 R12, RZ, RZ, 0x3 ;  /* 0x00000003ff0c7424 */ /* 0x000fe400078e00ff */
[----:B------:R-:W-:-:S07]  /*20fd0*/  IMAD.MOV.U32 R2, RZ, RZ, R14 ;  /* 0x000000ffff027224 */ /* 0x000fce00078e000e */
[----:B------:R-:W-:Y:S05]  /*20fe0*/  WARPSYNC.COLLECTIVE R15, `(.L_x_12671) ;  /* 0x000000000f087348 */ /* 0x000fea0003c00000 */
[----:B------:R0:W1:Y:S02]  /*20ff0*/  SHFL.IDX P6, R14, R13, R12, R11 ;  /* 0x0000000c0d0e7389 */ /* 0x00006400000c000b */
[----:B01----:R-:W-:Y:S01]  /*21000*/  ENDCOLLECTIVE ;  /* 0x000000000000791b */ /* 0x003fe20003800000 */
.L_x_12671:
        /* <DEDUP_REMOVED lines=13> */
.L_x_12672:
        /* <DEDUP_REMOVED lines=8> */
.L_x_12545:
[----:B-1----:R1:W2:Y:S02]  /*21160*/  SYNCS.PHASECHK.TRANS64.TRYWAIT P0, [R0+URZ+0x2d860], R3 ;  /* 0x02d86003000075a7 */ /* 0x0022a4000800017f */
[----:B--2---:R-:W-:Y:S05]  /*21170*/  @!P0 NANOSLEEP.SYNCS 0x989680 ;  /* 0x009896800000895d */ /* 0x004fea0003900000 */
[----:B------:R-:W2:Y:S02]  /*21180*/  @!P0 SYNCS.PHASECHK.TRANS64 P0, [R0+URZ+0x2d860], R3 ;  /* 0x02d86003000085a7 */ /* 0x000ea4000800007f */
[----:B--2---:R-:W-:Y:S05]  /*21190*/  @!P0 BRA `(.L_x_12545) ;  /* 0xfffffffc00f08947 */ /* 0x004fea000383ffff */
[----:B------:R-:W-:Y:S05]  /*211a0*/  BRA `(.L_x_12674) ;  /* 0xffffffbc00ac7947 */ /* 0x000fea000383ffff */
.L_x_12546:
        /* <DEDUP_REMOVED lines=8> */
.L_x_12676:
[----:B------:R-:W-:Y:S05]  /*21230*/  BSYNC B0 ;  /* 0x0000000000007941 */ /* 0x000fea0003800000 */
.L_x_12675:
        /* <DEDUP_REMOVED lines=10> */
.L_x_12677:
        /* <DEDUP_REMOVED lines=17> */
.L_x_12678:
        /* <DEDUP_REMOVED lines=14> */
.L_x_12679:
[----:B------:R-:W-:Y:S02]  /*214d0*/  IMAD.MOV.U32 R13, RZ, RZ, R24 ;  /* 0x000000ffff0d7224 */ /* 0x000fe400078e0018 */
[----:B------:R-:W-:Y:S01]  /*214e0*/  IMAD.MOV.U32 R12, RZ, RZ, 0x2 ;  /* 0x00000002ff0c7424 */ /* 0x000fe200078e00ff */
[----:B------:R-:W-:-:S13]  /*214f0*/  IADD3 R2, P4, R14, R5, RZ ;  /* 0x000000050e027210 */ /* 0x000fda0007f9e0ff */
[----:B------:R-:W-:Y:S05]  /*21500*/  WARPSYNC.COLLECTIVE R15, `(.L_x_12680) ;  /* 0x000000000f087348 */ /* 0x000fea0003c00000 */
[----:B------:R0:W1:Y:S02]  /*21510*/  SHFL.IDX P6, R14, R13, R12, R11 ;  /* 0x0000000c0d0e7389 */ /* 0x00006400000c000b */
[----:B01----:R-:W-:Y:S01]  /*21520*/  ENDCOLLECTIVE ;  /* 0x000000000000791b */ /* 0x003fe20003800000 */
.L_x_12680:
        /* <DEDUP_REMOVED lines=15> */
.L_x_12681:
[----:B------:R-:W-:Y:S02]  /*21620*/  IMAD.MOV.U32 R13, RZ, RZ, R24 ;  /* 0x000000ffff0d7224 */ /* 0x000fe400078e0018 */
[----:B------:R-:W-:Y:S01]  /*21630*/  IMAD.MOV.U32 R12, RZ, RZ, 0x3 ;  /* 0x00000003ff0c7424 */ /* 0x000fe200078e00ff */
[----:B------:R-:W-:-:S13]  /*21640*/  IADD3 R2, P4, R14, R5, RZ ;  /* 0x000000050e027210 */ /* 0x000fda0007f9e0ff */
[----:B------:R-:W-:Y:S05]  /*21650*/  WARPSYNC.COLLECTIVE R15, `(.L_x_12682) ;  /* 0x000000000f087348 */ /* 0x000fea0003c00000 */
[----:B------:R0:W1:Y:S02]  /*21660*/  SHFL.IDX P6, R14, R13, R12, R11 ;  /* 0x0000000c0d0e7389 */ /* 0x00006400000c000b */
[----:B01----:R-:W-:Y:S01]  /*21670*/  ENDCOLLECTIVE ;  /* 0x000000000000791b */ /* 0x003fe20003800000 */
.L_x_12682:
        /* <DEDUP_REMOVED lines=14> */
.L_x_12683:
[----:B------:R-:W-:Y:S05]  /*21760*/  BRA `(.L_x_12684) ;  /* 0xffffffbc000c7947 */ /* 0x000fea000383ffff */
.L_x_12551:
        /* <DEDUP_REMOVED lines=8> */
.L_x_12686:
[----:B------:R-:W-:Y:S05]  /*217f0*/  BSYNC B0 ;  /* 0x0000000000007941 */ /* 0x000fea0003800000 */
.L_x_12685:
        /* <DEDUP_REMOVED lines=9> */
.L_x_12687:
        /* <DEDUP_REMOVED lines=18> */
.L_x_12688:
[----:B------:R-:W-:Y:S01]  /*219b0*/  IMAD.MOV.U32 R12, RZ, RZ, 0x2 ;  /* 0x00000002ff0c7424 */ /* 0x000fe200078e00ff */
[----:B------:R-:W-:-:S05]  /*219c0*/  SEL R5, R14, RZ, P1 ;  /* 0x000000ff0e057207 */ /* 0x000fca0000800000 */
[----:B------:R-:W-:-:S04]  /*219d0*/  IMAD.IADD R4, R2, 0x1, R5 ;  /* 0x0000000102047824 */ /* 0x000fc800078e0205 */
[----:B------:R-:W-:-:S07]  /*219e0*/  IMAD.MOV.U32 R13, RZ, RZ, R4 ;  /* 0x000000ffff0d7224 */ /* 0x000fce00078e0004 */
[----:B------:R-:W-:Y:S05]  /*219f0*/  WARPSYNC.COLLECTIVE R15, `(.L_x_12689) ;  /* 0x000000000f087348 */ /* 0x000fea0003c00000 */
[----:B------:R0:W1:Y:S02]  /*21a00*/  SHFL.UP P6, R14, R13, R12, R11 ;  /* 0x0400000c0d0e7389 */ /* 0x00006400000c000b */
[----:B01----:R-:W-:Y:S01]  /*21a10*/  ENDCOLLECTIVE ;  /* 0x000000000000791b */ /* 0x003fe20003800000 */
.L_x_12689:
[----:B------:R-:W-:Y:S01]  /*21a20*/  IMAD.MOV.U32 R12, RZ, RZ, 0x4 ;  /* 0x00000004ff0c7424 */ /* 0x000fe200078e00ff */
[----:B------:R-:W-:-:S05]  /*21a30*/  SEL R5, R14, RZ, P2 ;  /* 0x000000ff0e057207 */ /* 0x000fca0001000000 */
[----:B------:R-:W-:-:S04]  /*21a40*/  IMAD.IADD R5, R4, 0x1, R5 ;  /* 0x0000000104057824 */ /* 0x000fc800078e0205 */
[----:B------:R-:W-:-:S07]  /*21a50*/  IMAD.MOV.U32 R13, RZ, RZ, R5 ;  /* 0x000000ffff0d7224 */ /* 0x000fce00078e0005 */
[----:B------:R-:W-:Y:S05]  /*21a60*/  WARPSYNC.COLLECTIVE R15, `(.L_x_12690) ;  /* 0x000000000f087348 */ /* 0x000fea0003c00000 */
[----:B------:R0:W1:Y:S02]  /*21a70*/  SHFL.UP P6, R14, R13, R12, R11 ;  /* 0x0400000c0d0e7389 */ /* 0x00006400000c000b */
[----:B01----:R-:W-:Y:S01]  /*21a80*/  ENDCOLLECTIVE ;  /* 0x000000000000791b */ /* 0x003fe20003800000 */
.L_x_12690:
[----:B------:R-:W-:Y:S01]  /*21a90*/  IMAD.MOV.U32 R12, RZ, RZ, 0x8 ;  /* 0x00000008ff0c7424 */ /* 0x000fe200078e00ff */
[----:B------:R-:W-:-:S05]  /*21aa0*/  SEL R6, R14, RZ, P3 ;  /* 0x000000ff0e067207 */ /* 0x000fca0001800000 */
[----:B------:R-:W-:-:S04]  /*21ab0*/  IMAD.IADD R6, R5, 0x1, R6 ;  /* 0x0000000105067824 */ /* 0x000fc800078e0206 */
[----:B------:R-:W-:-:S07]  /*21ac0*/  IMAD.MOV.U32 R13, RZ, RZ, R6 ;  /* 0x000000ffff0d7224 */ /* 0x000fce00078e0006 */
[----:B------:R-:W-:Y:S05]  /*21ad0*/  WARPSYNC.COLLECTIVE R15, `(.L_x_12691) ;  /* 0x000000000f087348 */ /* 0x000fea0003c00000 */
[----:B------:R0:W1:Y:S02]  /*21ae0*/  SHFL.UP P6, R14, R13, R12, R11 ;  /* 0x0400000c0d0e7389 */ /* 0x00006400000c000b */
[----:B01----:R-:W-:Y:S01]  /*21af0*/  ENDCOLLECTIVE ;  /* 0x000000000000791b */ /* 0x003fe20003800000 */
.L_x_12691:
[----:B------:R-:W-:Y:S01]  /*21b00*/  IMAD.MOV.U32 R12, RZ, RZ, 0x10 ;  /* 0x00000010ff0c7424 */ /* 0x000fe200078e00ff */
[----:B------:R-:W-:-:S05]  /*21b10*/  SEL R3, R14, RZ, P4 ;  /* 0x000000ff0e037207 */ /* 0x000fca0002000000 */
[----:B------:R-:W-:-:S04]  /*21b20*/  IMAD.IADD R4, R6, 0x1, R3 ;  /* 0x0000000106047824 */ /* 0x000fc800078e0203 */
[----:B------:R-:W-:-:S07]  /*21b30*/  IMAD.MOV.U32 R13, RZ, RZ, R4 ;  /* 0x000000ffff0d7224 */ /* 0x000fce00078e0004 */
[----:B------:R-:W-:Y:S05]  /*21b40*/  WARPSYNC.COLLECTIVE R15, `(.L_x_12692) ;  /* 0x000000000f087348 */ /* 0x000fea0003c00000 */
[----:B------:R0:W1:Y:S02]  /*21b50*/  SHFL.UP P6, R14, R13, R12, R11 ;  /* 0x0400000c0d0e7389 */ /* 0x00006400000c000b */
[----:B01----:R-:W-:Y:S01]  /*21b60*/  ENDCOLLECTIVE ;  /* 0x000000000000791b */ /* 0x003fe20003800000 */
.L_x_12692:
        /* <DEDUP_REMOVED lines=8> */
.L_x_12693:
[----:B------:R-:W-:Y:S05]  /*21bf0*/  BRA `(.L_x_12694) ;  /* 0xffffffbc00247947 */ /* 0x000fea000383ffff */
.L_x_12556:
        /* <DEDUP_REMOVED lines=8> */
.L_x_12696:
[----:B------:R-:W-:Y:S05]  /*21c80*/  BSYNC B0 ;  /* 0x0000000000007941 */ /* 0x000fea0003800000 */
.L_x_12695:
        /* <DEDUP_REMOVED lines=8> */
.L_x_12697:
[----:B------:R-:W-:Y:S01]  /*21d10*/  IMAD.MOV.U32 R12, RZ, RZ, 0x4 ;  /* 0x00000004ff0c7424 */ /* 0x000fe200078e00ff */
[----:B------:R-:W-:-:S05]  /*21d20*/  SEL R14, R14, RZ, P2 ;  /* 0x000000ff0e0e7207 */ /* 0x000fca0001000000 */
[----:B------:R-:W-:-:S04]  /*21d30*/  IMAD.IADD R3, R13, 0x1, R14 ;  /* 0x000000010d037824 */ /* 0x000fc800078e020e */
[----:B------:R-:W-:-:S07]  /*21d40*/  IMAD.MOV.U32 R13, RZ, RZ, R3 ;  /* 0x000000ffff0d7224 */ /* 0x000fce00078e0003 */
[----:B------:R-:W-:Y:S05]  /*21d50*/  WARPSYNC.COLLECTIVE R15, `(.L_x_12698) ;  /* 0x000000000f087348 */ /* 0x000fea0003c00000 */
[----:B------:R0:W1:Y:S02]  /*21d60*/  SHFL.UP P6, R14, R13, R12, R11 ;  /* 0x0400000c0d0e7389 */ /* 0x00006400000c000b */
[----:B01----:R-:W-:Y:S01]  /*21d70*/  ENDCOLLECTIVE ;  /* 0x000000000000791b */ /* 0x003fe20003800000 */
.L_x_12698:
[----:B------:R-:W-:Y:S01]  /*21d80*/  IMAD.MOV.U32 R12, RZ, RZ, 0x8 ;  /* 0x00000008ff0c7424 */ /* 0x000fe200078e00ff */
[----:B------:R-:W-:-:S05]  /*21d90*/  SEL R4, R14, RZ, P3 ;  /* 0x000000ff0e047207 */ /* 0x000fca0001800000 */
[----:B------:R-:W-:-:S04]  /*21da0*/  IMAD.IADD R4, R3, 0x1, R4 ;  /* 0x0000000103047824 */ /* 0x000fc800078e0204 */
[----:B------:R-:W-:-:S07]  /*21db0*/  IMAD.MOV.U32 R13, RZ, RZ, R4 ;  /* 0x000000ffff0d7224 */ /* 0x000fce00078e0004 */
[----:B------:R-:W-:Y:S05]  /*21dc0*/  WARPSYNC.COLLECTIVE R15, `(.L_x_12699) ;  /* 0x000000000f087348 */ /* 0x000fea0003c00000 */
[----:B------:R0:W1:Y:S02]  /*21dd0*/  SHFL.UP P6, R14, R13, R12, R11 ;  /* 0x0400000c0d0e7389 */ /* 0x00006400000c000b */
[----:B01----:R-:W-:Y:S01]  /*21de0*/  ENDCOLLECTIVE ;  /* 0x000000000000791b */ /* 0x003fe20003800000 */
.L_x_12699:
[----:B------:R-:W-:Y:S01]  /*21df0*/  IMAD.MOV.U32 R12, RZ, RZ, 0x10 ;  /* 0x00000010ff0c7424 */ /* 0x000fe200078e00ff */
[----:B------:R-:W-:-:S05]  /*21e00*/  SEL R5, R14, RZ, P4 ;  /* 0x000000ff0e057207 */ /* 0x000fca0002000000 */
[----:B------:R-:W-:-:S04]  /*21e10*/  IMAD.IADD R5, R4, 0x1, R5 ;  /* 0x0000000104057824 */ /* 0x000fc800078e0205 */
[----:B------:R-:W-:-:S07]  /*21e20*/  IMAD.MOV.U32 R13, RZ, RZ, R5 ;  /* 0x000000ffff0d7224 */ /* 0x000fce00078e0005 */
[----:B------:R-:W-:Y:S05]  /*21e30*/  WARPSYNC.COLLECTIVE R15, `(.L_x_12700) ;  /* 0x000000000f087348 */ /* 0x000fea0003c00000 */
[----:B------:R0:W1:Y:S02]  /*21e40*/  SHFL.UP P6, R14, R13, R12, R11 ;  /* 0x0400000c0d0e7389 */ /* 0x00006400000c000b */
[----:B01----:R-:W-:Y:S01]  /*21e50*/  ENDCOLLECTIVE ;  /* 0x000000000000791b */ /* 0x003fe20003800000 */
.L_x_12700:
        /* <DEDUP_REMOVED lines=8> */
.L_x_12701:
[----:B------:R-:W-:Y:S05]  /*21ee0*/  BRA `(.L_x_12702) ;  /* 0xffffffbc00047947 */ /* 0x000fea000383ffff */
.L_x_12558:
[----:B------:R-:W-:Y:S01]  /*21ef0*/  BSSY B0, `(.L_x_12703) ;  /* 0x0000006000007945 */ /* 0x000fe20003800000 */
[----:B------:R-:W-:Y:S01]  /*21f00*/  PLOP3.LUT P6, PT, P6, PT, PT, 0x8, 0x0 ;  /* 0x000000000000781c */ /* 0x000fe200037ce170 */
[----:B------:R-:W-:-:S12]  /*21f10*/  IMAD.MOV.U32 R15, RZ, RZ, -0x1 ;  /* 0xffffffffff0f7424 */ /* 0x000fd800078e00ff */
[----:B01----:R-:W-:Y:S05]  /*21f20*/  WARPSYNC.COLLECTIVE R15, `(.L_x_12704) ;  /* 0x000000000f087348 */ /* 0x003fea0003c00000 */
[----:B------:R-:W-:Y:S01]  /*21f30*/  VOTE.ANY R14, PT, P6 ;  /* 0x00000000000e7806 */ /* 0x000fe200030e0100 */
[----:B01----:R-:W-:Y:S06]  /*21f40*/  ENDCOLLECTIVE ;  /* 0x000000000000791b */ /* 0x003fec0003800000 */
.L_x_12704:
[----:B------:R-:W-:Y:S05]  /*21f50*/  BSYNC B0 ;  /* 0x0000000000007941 */ /* 0x000fea0003800000 */
.L_x_12703:
        /* <DEDUP_REMOVED lines=9> */
.L_x_12705:
[----:B------:R-:W-:Y:S01]  /*21ff0*/  IMAD.MOV.U32 R17, RZ, RZ, R14 ;  /* 0x000000ffff117224 */ /* 0x000fe200078e000e */
[----:B------:R-:W-:Y:S06]  /*22000*/  BRA `(.L_x_12706) ;  /* 0xffffffb800f47947 */ /* 0x000fec000383ffff */
.L_x_12560:
[----:B------:R-:W-:Y:S01]  /*22010*/  BSSY B0, `(.L_x_12707) ;  /* 0x0000007000007945 */ /* 0x000fe20003800000 */
[----:B------:R-:W-:Y:S02]  /*22020*/  IMAD.MOV.U32 R13, RZ, RZ, R3 ;  /* 0x000000ffff0d7224 */ /* 0x000fe400078e0003 */
[----:B------:R-:W-:Y:S02]  /*22030*/  IMAD.MOV.U32 R11, RZ, RZ, 0x1f ;  /* 0x0000001fff0b7424 */ /* 0x000fe400078e00ff */
[----:B------:R-:W-:-:S07]  /*22040*/  IMAD.MOV.U32 R15, RZ, RZ, -0x1 ;  /* 0xffffffffff0f7424 */ /* 0x000fce00078e00ff */
[----:B0123--:R-:W-:Y:S05]  /*22050*/  WARPSYNC.COLLECTIVE R15, `(.L_x_12708) ;  /* 0x000000000f087348 */ /* 0x00ffea0003c00000 */
[----:B------:R4:W0:Y:S02]  /*22060*/  SHFL.IDX P6, R14, R13, R12, R11 ;  /* 0x0000000c0d0e7389 */ /* 0x00082400000c000b */
[----:B01234-:R-:W-:Y:S01]  /*22070*/  ENDCOLLECTIVE ;  /* 0x000000000000791b */ /* 0x01ffe20003800000 */
.L_x_12708:
[----:B------:R-:W-:Y:S05]  /*22080*/  BSYNC B0 ;  /* 0x0000000000007941 */ /* 0x000fea0003800000 */
.L_x_12707:
[----:B------:R-:W-:Y:S01]  /*22090*/  IMAD.MOV.U32 R5, RZ, RZ, R14 ;  /* 0x000000ffff057224 */ /* 0x000fe200078e000e */
[----:B------:R-:W-:Y:S06]  /*220a0*/  BRA `(.L_x_12559) ;  /* 0xffffffb800e87947 */ /* 0x000fec000383ffff */
.L_x_12564:
[----:B0-----:R0:W4:Y:S02]  /*220b0*/  SYNCS.PHASECHK.TRANS64.TRYWAIT P0, [R5+URZ+0x2d820], R0 ;  /* 0x02d82000050075a7 */ /* 0x001124000800017f */
[----:B----4-:R-:W-:Y:S05]  /*220c0*/  @!P0 NANOSLEEP.SYNCS 0x989680 ;  /* 0x009896800000895d */ /* 0x010fea0003900000 */
[----:B------:R-:W4:Y:S02]  /*220d0*/  @!P0 SYNCS.PHASECHK.TRANS64 P0, [R5+URZ+0x2d820], R0 ;  /* 0x02d82000050085a7 */ /* 0x000f24000800007f */
[----:B----4-:R-:W-:Y:S05]  /*220e0*/  @!P0 BRA `(.L_x_12564) ;  /* 0xfffffffc00f08947 */ /* 0x010fea000383ffff */
[----:B------:R-:W-:Y:S05]  /*220f0*/  BRA `(.L_x_12709) ;  /* 0xffffffc000607947 */ /* 0x000fea000383ffff */
.L_x_12565:
        /* <DEDUP_REMOVED lines=11> */
.L_x_12711:
[----:B------:R-:W-:Y:S05]  /*221b0*/  BSYNC B0 ;  /* 0x0000000000007941 */ /* 0x000fea0003800000 */
.L_x_12710:
[----:B------:R-:W-:Y:S05]  /*221c0*/  BRA `(.L_x_12712) ;  /* 0xffffffc000487947 */ /* 0x000fea000383ffff */
.L_x_12566:
[----:B------:R-:W-:Y:S01]  /*221d0*/  BSSY B0, `(.L_x_12713) ;  /* 0x0000006000007945 */ /* 0x000fe20003800000 */
[----:B------:R-:W-:-:S07]  /*221e0*/  IMAD.MOV.U32 R15, RZ, RZ, -0x1 ;  /* 0xffffffffff0f7424 */ /* 0x000fce00078e00ff */
[----:B0123--:R-:W-:Y:S05]  /*221f0*/  WARPSYNC.COLLECTIVE R15, `(.L_x_12714) ;  /* 0x000000000f0c7348 */ /* 0x00ffea0003c00000 */
[----:B------:R-:W-:Y:S02]  /*22200*/  ELECT P6, UR62, PT ;  /* 0x00000000003e782f */ /* 0x000fe400038c0000 */
[----:B------:R-:W-:Y:S01]  /*22210*/  MOV R14, UR62 ;  /* 0x0000003e000e7c02 */ /* 0x000fe20008000f00 */
[----:B0123--:R-:W-:Y:S10]  /*22220*/  ENDCOLLECTIVE ;  /* 0x000000000000791b */ /* 0x00fff40003800000 */
.L_x_12714:
[----:B------:R-:W-:Y:S05]  /*22230*/  BSYNC B0 ;  /* 0x0000000000007941 */ /* 0x000fea0003800000 */
.L_x_12713:
[----:B------:R-:W-:Y:S05]  /*22240*/  BRA `(.L_x_12715) ;  /* 0xffffffc0003c7947 */ /* 0x000fea000383ffff */
.L_x_12568:
[----:B0-----:R0:W4:Y:S02]  /*22250*/  SYNCS.PHASECHK.TRANS64.TRYWAIT P1, [R3+URZ+0x2d840], R2 ;  /* 0x02d84002030075a7 */ /* 0x001124000802017f */
[----:B----4-:R-:W-:Y:S05]  /*22260*/  @!P1 NANOSLEEP.SYNCS 0x989680 ;  /* 0x009896800000995d */ /* 0x010fea0003900000 */
[----:B------:R-:W4:Y:S02]  /*22270*/  @!P1 SYNCS.PHASECHK.TRANS64 P1, [R3+URZ+0x2d840], R2 ;  /* 0x02d84002030095a7 */ /* 0x000f24000802007f */
[----:B----4-:R-:W-:Y:S05]  /*22280*/  @!P1 BRA `(.L_x_12568) ;  /* 0xfffffffc00f09947 */ /* 0x010fea000383ffff */
[----:B------:R-:W-:Y:S05]  /*22290*/  BRA `(.L_x_12716) ;  /* 0xffffffc0005c7947 */ /* 0x000fea000383ffff */
.L_x_12570:
[----:B----4-:R4:W0:Y:S02]  /*222a0*/  SYNCS.PHASECHK.TRANS64.TRYWAIT P1, [R25+URZ+0x2d840], R0 ;  /* 0x02d84000190075a7 */ /* 0x010824000802017f */
[----:B0-----:R-:W-:Y:S05]  /*222b0*/  @!P1 NANOSLEEP.SYNCS 0x989680 ;  /* 0x009896800000995d */ /* 0x001fea0003900000 */
[----:B------:R-:W0:Y:S02]  /*222c0*/  @!P1 SYNCS.PHASECHK.TRANS64 P1, [R25+URZ+0x2d840], R0 ;  /* 0x02d84000190095a7 */ /* 0x000e24000802007f */
[----:B0-----:R-:W-:Y:S05]  /*222d0*/  @!P1 BRA `(.L_x_12570) ;  /* 0xfffffffc00f09947 */ /* 0x001fea000383ffff */
[----:B------:R-:W-:Y:S05]  /*222e0*/  BRA `(.L_x_12717) ;  /* 0xffffffc000687947 */ /* 0x000fea000383ffff */
.L_x_12572:
[----:B------:R0:W0:Y:S02]  /*222f0*/  SYNCS.PHASECHK.TRANS64.TRYWAIT P1, [R3+URZ+0x2d860], R2 ;  /* 0x02d86002030075a7 */ /* 0x000024000802017f */
[----:B0-----:R-:W-:Y:S05]  /*22300*/  @!P1 NANOSLEEP.SYNCS 0x989680 ;  /* 0x009896800000995d */ /* 0x001fea0003900000 */
[----:B------:R-:W0:Y:S02]  /*22310*/  @!P1 SYNCS.PHASECHK.TRANS64 P1, [R3+URZ+0x2d860], R2 ;  /* 0x02d86002030095a7 */ /* 0x000e24000802007f */
[----:B0-----:R-:W-:Y:S05]  /*22320*/  @!P1 BRA `(.L_x_12572) ;  /* 0xfffffffc00f09947 */ /* 0x001fea000383ffff */
[----:B------:R-:W-:Y:S05]  /*22330*/  BRA `(.L_x_12718) ;  /* 0xffffffc000647947 */ /* 0x000fea000383ffff */
.L_x_12719:
        /* <DEDUP_REMOVED lines=12> */
.L_x_15861:


//--------------------- .text._ZN7cutlass13device_kernelIN5flash11enable_sm90INS1_16FlashAttnFwdSm90INS1_25CollectiveMainloopFwdSm90ILi2EN4cute5tupleIJNS5_1CILi1EEES8_S8_EEENS6_IJNS7_ILi192EEENS7_ILi128EEENS7_ILi64EEEEEELi64ENS_10bfloat16_tEfNS_4arch4Sm90ELb0ELb0ELb1ELb0ELb1ELb0ELb0ELb1ELb1ELb1ELb0ELb0EEENS1_21CollectiveEpilogueFwdINS6_IJSA_SC_SB_EEES9_SE_SG_Li384ELb0ELb1ELb0ELb0EEENS1_29StaticPersistentTileSchedulerILb0EEEEEEEEEvNT_6ParamsE --------------------------
	.section	.text._ZN7cutlass13device_kernelIN5flash11enable_sm90INS1_16FlashAttnFwdSm90INS1_25CollectiveMainloopFwdSm90ILi2EN4cute5tupleIJNS5_1CILi1EEES8_S8_EEENS6_IJNS7_ILi192EEENS7_ILi128EEENS7_ILi64EEEEEELi64ENS_10bfloat16_tEfNS_4arch4Sm90ELb0ELb0ELb1ELb0ELb1ELb0ELb0ELb1ELb1ELb1ELb0ELb0EEENS1_21CollectiveEpilogueFwdINS6_IJSA_SC_SB_EEES9_SE_SG_Li384ELb0ELb1ELb0ELb0EEENS1_29StaticPersistentTileSchedulerILb0EEEEEEEEEvNT_6ParamsE,"ax",@progbits
	.align	128
.text._ZN7cutlass13device_kernelIN5flash11enable_sm90INS1_16FlashAttnFwdSm90INS1_25CollectiveMainloopFwdSm90ILi2EN4cute5tupleIJNS5_1CILi1EEES8_S8_EEENS6_IJNS7_ILi192EEENS7_ILi128EEENS7_ILi64EEEEEELi64ENS_10bfloat16_tEfNS_4arch4Sm90ELb0ELb0ELb1ELb0ELb1ELb0ELb0ELb1ELb1ELb1ELb0ELb0EEENS1_21CollectiveEpilogueFwdINS6_IJSA_SC_SB_EEES9_SE_SG_Li384ELb0ELb1ELb0ELb0EEENS1_29StaticPersistentTileSchedulerILb0EEEEEEEEEvNT_6ParamsE:
        .type           _ZN7cutlass13device_kernelIN5flash11enable_sm90INS1_16FlashAttnFwdSm90INS1_25CollectiveMainloopFwdSm90ILi2EN4cute5tupleIJNS5_1CILi1EEES8_S8_EEENS6_IJNS7_ILi192EEENS7_ILi128EEENS7_ILi64EEEEEELi64ENS_10bfloat16_tEfNS_4arch4Sm90ELb0ELb0ELb1ELb0ELb1ELb0ELb0ELb1ELb1ELb1ELb0ELb0EEENS1_21CollectiveEpilogueFwdINS6_IJSA_SC_SB_EEES9_SE_SG_Li384ELb0ELb1ELb0ELb0EEENS1_29StaticPersistentTileSchedulerILb0EEEEEEEEEvNT_6ParamsE,@function
        .size           _ZN7cutlass13device_kernelIN5flash11enable_sm90INS1_16FlashAttnFwdSm90INS1_25CollectiveMainloopFwdSm90ILi2EN4cute5tupleIJNS5_1CILi1EEES8_S8_EEENS6_IJNS7_ILi192EEENS7_ILi128EEENS7_ILi64EEEEEELi64ENS_10bfloat16_tEfNS_4arch4Sm90ELb0ELb0ELb1ELb0ELb1ELb0ELb0ELb1ELb1ELb1ELb0ELb0EEENS1_21CollectiveEpilogueFwdINS6_IJSA_SC_SB_EEES9_SE_SG_Li384ELb0ELb1ELb0ELb0EEENS1_29StaticPersistentTileSchedulerILb0EEEEEEEEEvNT_6ParamsE,(.L_x_15862 - _ZN7cutlass13device_kernelIN5flash11enable_sm90INS1_16FlashAttnFwdSm90INS1_25CollectiveMainloopFwdSm90ILi2EN4cute5tupleIJNS5_1CILi1EEES8_S8_EEENS6_IJNS7_ILi192EEENS7_ILi128EEENS7_ILi64EEEEEELi64ENS_10bfloat16_tEfNS_4arch4Sm90ELb0ELb0ELb1ELb0ELb1ELb0ELb0ELb1ELb1ELb1ELb0ELb0EEENS1_21CollectiveEpilogueFwdINS6_IJSA_SC_SB_EEES9_SE_SG_Li384ELb0ELb1ELb0ELb0EEENS1_29StaticPersistentTileSchedulerILb0EEEEEEEEEvNT_6ParamsE)
        .other          _ZN7cutlass13device_kernelIN5flash11enable_sm90INS1_16FlashAttnFwdSm90INS1_25CollectiveMainloopFwdSm90ILi2EN4cute5tupleIJNS5_1CILi1EEES8_S8_EEENS6_IJNS7_ILi192EEENS7_ILi128EEENS7_ILi64EEEEEELi64ENS_10bfloat16_tEfNS_4arch4Sm90ELb0ELb0ELb1ELb0ELb1ELb0ELb0ELb1ELb1ELb1ELb0ELb0EEENS1_21CollectiveEpilogueFwdINS6_IJSA_SC_SB_EEES9_SE_SG_Li384ELb0ELb1ELb0ELb0EEENS1_29StaticPersistentTileSchedulerILb0EEEEEEEEEvNT_6ParamsE,@"STO_CUDA_ENTRY STV_DEFAULT"
_ZN7cutlass13device_kernelIN5flash11enable_sm90INS1_16FlashAttnFwdSm90INS1_25CollectiveMainloopFwdSm90ILi2EN4cute5tupleIJNS5_1CILi1EEES8_S8_EEENS6_IJNS7_ILi192EEENS7_ILi128EEENS7_ILi64EEEEEELi64ENS_10bfloat16_tEfNS_4arch4Sm90ELb0ELb0ELb1ELb0ELb1ELb0ELb0ELb1ELb1ELb1ELb0ELb0EEENS1_21CollectiveEpilogueFwdINS6_IJSA_SC_SB_EEES9_SE_SG_Li384ELb0ELb1ELb0ELb0EEENS1_29StaticPersistentTileSchedulerILb0EEEEEEEEEvNT_6ParamsE:
        /* <DEDUP_REMOVED lines=45> */
.L_x_12720:
        /* <DEDUP_REMOVED lines=22> */
.L_x_12721:
        /* <DEDUP_REMOVED lines=18> */
.L_x_12722:
        /* <DEDUP_REMOVED lines=22> */
.L_x_12723:
        /* <DEDUP_REMOVED lines=23> */
.L_x_12724:
        /* <DEDUP_REMOVED lines=8> */
.L_x_12726:
[----:B------:R-:W-:-:S08]  /*08a0*/  NOP ;  /* 0x0000000000007918 */ /* 0x000fd00000000000 */
[----:B------:R-:W0:Y:S02]  /*08b0*/  USETMAXREG.TRY_ALLOC.CTAPOOL UP0, 0xa0 ;  /* 0x000000a0000079c8 */ /* 0x000e240008000600 */
[----:B0-----:R-:W-:-:S13]  /*08c0*/  PLOP3.LUT P0, PT, PT, PT, UP0, 0x80, 0x0 ;  /* 0x000000000000781c */ /* 0x001fda0003f0f008 */
[----:B------:R-:W-:Y:S05]  /*08d0*/  @!P0 BRA `(.L_x_12726) ;  /* 0xfffffffc00f08947 */ /* 0x000fea000383ffff */
[----:B------:R-:W0:Y:S01]  /*08e0*/  S2R R2, SR_TID.X ;  /* 0x0000000000027919 */ /* 0x000e220000002100 */
[----:B------:R-:W2:Y:S08]  /*08f0*/  S2UR UR46, SR_CTAID.X ;  /* 0x00000000002e79c3 */ /* 0x000eb00000002500 */
[----:B------:R-:W-:Y:S06]  /*0900*/  BAR.ARV 0x8, 0x200 ;  /* 0x0208000000007b1d */ /* 0x000fec0000002000 */
[----:B0-----:R-:W-:-:S04]  /*0910*/  LOP3.LUT R0, R2, 0xffffff80, RZ, 0xc0, !PT ;  /* 0xffffff8002007812 */ /* 0x001fc800078ec0ff */
[----:B------:R-:W-:Y:S02]  /*0920*/  ISETP.NE.AND P0, PT, R0, 0x80, PT ;  /* 0x000000800000780c */ /* 0x000fe40003f05270 */
[----:B------:R-:W2:Y:S11]  /*0930*/  LDC R0, c[0x0][0xc34] ;  /* 0x00030d00ff007b82 */ /* 0x000eb60000000800 */
[----:B------:R-:W-:Y:S06]  /*0940*/  @!P0 BAR.ARV 0x9, 0x100 ;  /* 0x0244000000008b1d */ /* 0x000fec0000002000 */
[----:B--2---:R-:W-:-:S13]  /*0950*/  ISETP.LE.AND P0, PT, R0, UR46, PT ;  /* 0x0000002e00007c0c */ /* 0x004fda000bf03270 */
[----:B-1----:R-:W-:Y:S05]  /*0960*/  @P0 EXIT ;  /* 0x000000000000094d */ /* 0x002fea0003800000 */
[----:B------:R-:W-:Y:S01]  /*0970*/  VIADD R2, R2, 0xffffff80 ;  /* 0xffffff8002027836 */ /* 0x000fe20000000000 */
[----:B------:R-:W-:Y:S01]  /*0980*/  ULOP3.LUT UR40, UR39, 0x1, URZ, 0xfc, !UPT ;  /* 0x0000000127287892 */ /* 0x000fe2000f8efc3f */
[----:B------:R-:W-:Y:S01]  /*0990*/  IMAD.MOV.U32 R153, RZ, RZ, -0x2 ;  /* 0xfffffffeff997424 */ /* 0x000fe200078e00ff */
[----:B------:R-:W-:Y:S01]  /*09a0*/  UMOV UR36, URZ ;  /* 0x0000003f00247c82 */ /* 0x000fe20008000000 */
[----:B------:R-:W-:Y:S01]  /*09b0*/  UMOV UR37, URZ ;  /* 0x0000003f00257c82 */ /* 0x000fe20008000000 */
[----:B------:R-:W-:Y:S01]  /*09c0*/  SHF.R.S32.HI R3, RZ, 0x1f, R2 ;  /* 0x0000001fff037819 */ /* 0x000fe20000011402 */
[----:B------:R-:W-:-:S03]  /*09d0*/  UMOV UR38, URZ ;  /* 0x0000003f00267c82 */ /* 0x000fc60008000000 */
[CC--:B------:R-:W-:Y:S02]  /*09e0*/  LEA.HI R19, R3.reuse, R2.reuse, RZ, 0x7 ;  /* 0x0000000203137211 */ /* 0x0c0fe400078f38ff */
[-C--:B------:R-:W-:Y:S02]  /*09f0*/  LEA.HI R7, R3, R2.reuse, RZ, 0x2 ;  /* 0x0000000203077211 */ /* 0x080fe400078f10ff */
[----:B------:R-:W-:Y:S02]  /*0a00*/  LOP3.LUT R17, R19, 0xffffff80, RZ, 0xc0, !PT ;  /* 0xffffff8013117812 */ /* 0x000fe400078ec0ff */
[CC--:B------:R-:W-:Y:S02]  /*0a10*/  LEA.HI R0, R3.reuse, R2.reuse, RZ, 0x4 ;  /* 0x0000000203007211 */ /* 0x0c0fe400078f20ff */
[----:B------:R-:W-:Y:S01]  /*0a20*/  LEA.HI R5, R3, R2, RZ, 0x5 ;  /* 0x0000000203057211 */ /* 0x000fe200078f28ff */
[----:B------:R-:W-:Y:S01]  /*0a30*/  IMAD.IADD R17, R2, 0x1, -R17 ;  /* 0x0000000102117824 */ /* 0x000fe200078e0a11 */
[----:B------:R-:W-:-:S02]  /*0a40*/  LOP3.LUT R11, R7, 0xfffffffc, RZ, 0xc0, !PT ;  /* 0xfffffffc070b7812 */ /* 0x000fc400078ec0ff */
[----:B------:R-:W-:Y:S01]  /*0a50*/  SHF.R.S32.HI R7, RZ, 0x4, R0 ;  /* 0x00000004ff077819 */ /* 0x000fe20000011400 */
[----:B------:R-:W-:Y:S01]  /*0a60*/  IMAD.SHL.U32 R6, R5, 0x20, RZ ;  /* 0x0000002005067824 */ /* 0x000fe200078e00ff */
[----:B------:R-:W-:Y:S01]  /*0a70*/  SHF.R.S32.HI R4, RZ, 0x1f, R17 ;  /* 0x0000001fff047819 */ /* 0x000fe20000011411 */
[----:B------:R-:W-:Y:S01]  /*0a80*/  IMAD.IADD R11, R2, 0x1, -R11 ;  /* 0x00000001020b7824 */ /* 0x000fe200078e0a0b */
[----:B------:R-:W-:Y:S02]  /*0a90*/  LEA.HI R16, R3, R2, RZ, 0x3 ;  /* 0x0000000203107211 */ /* 0x000fe400078f18ff */
[----:B------:R-:W-:Y:S02]  /*0aa0*/  LEA.HI R3, R4, R17, RZ, 0x2 ;  /* 0x0000001104037211 */ /* 0x000fe400078f10ff */
[C---:B------:R-:W-:Y:S02]  /*0ab0*/  LOP3.LUT R5, R0.reuse, 0x3fffff0, RZ, 0xc0, !PT ;  /* 0x03fffff000057812 */ /* 0x040fe400078ec0ff */
[----:B------:R-:W-:-:S02]  /*0ac0*/  LEA.HI R0, R0, R7, RZ, 0x1 ;  /* 0x0000000700007211 */ /* 0x000fc400078f08ff */
[--C-:B------:R-:W-:Y:S02]  /*0ad0*/  SHF.R.S32.HI R8, RZ, 0x2, R3.reuse ;  /* 0x00000002ff087819 */ /* 0x100fe40000011403 */
[----:B------:R-:W-:Y:S02]  /*0ae0*/  SHF.R.S32.HI R9, RZ, 0x1f, R3 ;  /* 0x0000001fff097819 */ /* 0x000fe40000011403 */
[----:B------:R-:W-:Y:S02]  /*0af0*/  LOP3.LUT R0, R0, 0x1ffffffe, RZ, 0xc0, !PT ;  /* 0x1ffffffe00007812 */ /* 0x000fe400078ec0ff */
[----:B------:R-:W-:Y:S02]  /*0b00*/  SHF.R.S32.HI R19, RZ, 0x7, R19 ;  /* 0x00000007ff137819 */ /* 0x000fe40000011413 */
[----:B------:R-:W-:Y:S01]  /*0b10*/  LOP3.LUT R6, R6, 0xfffffc00, RZ, 0xc0, !PT ;  /* 0xfffffc0006067812 */ /* 0x000fe200078ec0ff */
[----:B------:R-:W-:Y:S01]  /*0b20*/  IMAD.IADD R152, R7, 0x1, -R0 ;  /* 0x0000000107987824 */ /* 0x000fe200078e0a00 */
[----:B------:R-:W-:Y:S01]  /*0b30*/  IADD3 R5, R2, -R5, RZ ;  /* 0x8000000502057210 */ /* 0x000fe20007ffe0ff */
[----:B------:R-:W-:Y:S01]  /*0b40*/  IMAD.HI R0, R19, 0x55555556, RZ ;  /* 0x5555555613007827 */ /* 0x000fe200078e02ff */
[----:B------:R-:W-:-:S02]  /*0b50*/  LEA.HI R9, R9, R8, RZ, 0x3 ;  /* 0x0000000809097211 */ /* 0x000fc400078f18ff */
[----:B------:R-:W-:Y:S01]  /*0b60*/  LEA.HI R7, R11, R11, RZ, 0x1 ;  /* 0x0000000b0b077211 */ /* 0x000fe200078f08ff */
[----:B------:R-:W-:Y:S01]  /*0b70*/  IMAD R5, R5, 0x40, R6 ;  /* 0x0000004005057824 */ /* 0x000fe200078e0206 */
[----:B------:R-:W-:Y:S02]  /*0b80*/  LOP3.LUT R9, R9, 0xfffffff8, RZ, 0xc0, !PT ;  /* 0xfffffff809097812 */ /* 0x000fe400078ec0ff */
[----:B------:R-:W-:Y:S01]  /*0b90*/  LEA.HI R6, R4, R17, RZ, 0x5 ;  /* 0x0000001104067211 */ /* 0x000fe200078f28ff */
[----:B------:R-:W-:Y:S01]  /*0ba0*/  IMAD R152, R152, 0x8, R5 ;  /* 0x0000000898987824 */ /* 0x000fe200078e0205 */
[----:B------:R-:W-:Y:S02]  /*0bb0*/  IADD3 R9, R8, -R9, RZ ;  /* 0x8000000908097210 */ /* 0x000fe40007ffe0ff */
[----:B------:R-:W-:Y:S02]  /*0bc0*/  LEA.HI R0, R0, R0, RZ, 0x1 ;  /* 0x0000000000007211 */ /* 0x000fe400078f08ff */
[----:B------:R-:W-:-:S02]  /*0bd0*/  SHF.R.S32.HI R6, RZ, 0x5, R6 ;  /* 0x00000005ff067819 */ /* 0x000fc40000011406 */
[----:B------:R-:W-:Y:S01]  /*0be0*/  LOP3.LUT R4, R3, 0x7ffffffc, RZ, 0xc0, !PT ;  /* 0x7ffffffc03047812 */ /* 0x000fe200078ec0ff */
[----:B------:R-:W-:Y:S01]  /*0bf0*/  IMAD R0, R0, -0x3, R19 ;  /* 0xfffffffd00007824 */ /* 0x000fe200078e0213 */
[----:B------:R-:W-:Y:S01]  /*0c00*/  LOP3.LUT R8, R7, 0x1ffffffe, RZ, 0xc0, !PT ;  /* 0x1ffffffe07087812 */ /* 0x000fe200078ec0ff */
[----:B------:R-:W-:Y:S01]  /*0c10*/  IMAD R9, R6, 0x10, R9 ;  /* 0x0000001006097824 */ /* 0x000fe200078e0209 */
[----:B------:R-:W-:Y:S01]  /*0c20*/  LOP3.LUT R13, R16, 0xfffffff8, RZ, 0xc0, !PT ;  /* 0xfffffff8100d7812 */ /* 0x000fe200078ec0ff */
[----:B------:R-:W-:Y:S01]  /*0c30*/  IMAD.IADD R4, R17, 0x1, -R4 ;  /* 0x0000000111047824 */ /* 0x000fe200078e0a04 */
[----:B------:R-:W-:Y:S01]  /*0c40*/  IADD3 R23, R11, -R8, RZ ;  /* 0x800000080b177210 */ /* 0x000fe20007ffe0ff */
[----:B------:R-:W-:Y:S01]  /*0c50*/  IMAD R22, R0, 0x40, R9 ;  /* 0x0000004000167824 */ /* 0x000fe200078e0209 */
[----:B------:R-:W-:Y:S01]  /*0c60*/  SHF.R.S32.HI R16, RZ, 0x3, R16 ;  /* 0x00000003ff107819 */ /* 0x000fe20000011410 */
[----:B------:R-:W-:Y:S02]  /*0c70*/  IMAD.IADD R2, R2, 0x1, -R13 ;  /* 0x0000000102027824 */ /* 0x000fe400078e0a0d */
[----:B------:R-:W-:-:S02]  /*0c80*/  IMAD R153, R4, R153, 0x80 ;  /* 0x0000008004997424 */ /* 0x000fc400078e0299 */
[----:B------:R-:W-:-:S07]  /*0c90*/  IMAD R23, R23, 0x8, R22 ;  /* 0x0000000817177824 */ /* 0x000fce00078e0216 */
.L_x_12751:
[----:B0-----:R-:W0:Y:S01]  /*0ca0*/  SHFL.IDX PT, R0, R19, RZ, 0x1f ;  /* 0x00001fff13007589 */ /* 0x001e2200000e0000 */
[----:B------:R-:W1:Y:S01]  /*0cb0*/  S2UR UR41, SR_CgaCtaId ;  /* 0x00000000002979c3 */ /* 0x000e620000008800 */
[----:B------:R-:W-:Y:S01]  /*0cc0*/  ULDC UR4, c[0x0][0xc38] ;  /* 0x00030e0000047ab9 */ /* 0x000fe20000000800 */
[----:B------:R-:W-:Y:S01]  /*0cd0*/  ULDC.64 UR6, c[0x0][0x418] ;  /* 0x0001060000067ab9 */ /* 0x000fe20000000a00 */
[----:B------:R-:W-:Y:S02]  /*0ce0*/  UISETP.NE.AND UP2, UPT, UR4, 0x1, UPT ;  /* 0x000000010400788c */ /* 0x000fe4000bf45270 */
[----:B------:R-:W-:Y:S01]  /*0cf0*/  UISETP.NE.U32.AND UP0, UPT, UR6, URZ, UPT ;  /* 0x0000003f0600728c */ /* 0x000fe2000bf05070 */
[----:B------:R-:W-:Y:S01]  /*0d00*/  ULDC UR4, c[0x0][0xc44] ;  /* 0x0003110000047ab9 */ /* 0x000fe20000000800 */
[----:B------:R-:W-:Y:S01]  /*0d10*/  UMOV UR43, UR46 ;  /* 0x0000002e002b7c82 */ /* 0x000fe20008000000 */
[----:B------:R-:W-:Y:S01]  /*0d20*/  UISETP.NE.AND UP1, UPT, UR4, 0x1, UPT ;  /* 0x000000010400788c */ /* 0x000fe2000bf25270 */
[----:B------:R-:W-:Y:S01]  /*0d30*/  UMOV UR44, 0x400 ;  /* 0x00000400002c7882 */ /* 0x000fe20000000000 */
[----:B------:R-:W-:-:S04]  /*0d40*/  UISETP.NE.AND.EX UP0, UPT, UR7, URZ, UPT, UP0 ;  /* 0x0000003f0700728c */ /* 0x000fc8000bf05300 */
[----:B------:R-:W-:Y:S01]  /*0d50*/  @UP2 ULDC UR4, c[0x0][0xc3c] ;  /* 0x00030f0000042ab9 */ /* 0x000fe20000000800 */
[----:B------:R-:W-:Y:S01]  /*0d60*/  @UP2 ULDC UR6, c[0x0][0xc40] ;  /* 0x0003100000062ab9 */ /* 0x000fe20000000800 */
[----:B------:R-:W-:Y:S01]  /*0d70*/  UIMAD.WIDE.U32 UR4, UR46, UR4, URZ ;  /* 0x000000042e0472a5 */ /* 0x000fe2000f8e003f */
[----:B------:R-:W-:-:S03]  /*0d80*/  ULDC UR48, c[0x0][0x424] ;  /* 0x0001090000307ab9 */ /* 0x000fc60000000800 */
[----:B------:R-:W-:Y:S01]  /*0d90*/  @UP2 USHF.R.U32.HI UR43, URZ, UR6, UR5 ;  /* 0x000000063f2b2299 */ /* 0x000fe20008011605 */
[----:B------:R-:W-:Y:S01]  /*0da0*/  @UP1 ULDC.64 UR8, c[0x0][0xc48] ;  /* 0x0003120000081ab9 */ /* 0x000fe20000000a00 */
[----:B0-----:R-:W-:Y:S01]  /*0db0*/  R2UR UR42, R0 ;  /* 0x00000000002a72ca */ /* 0x001fe200000e0000 */
[----:B-1----:R-:W-:Y:S02]  /*0dc0*/  ULEA UR44, UR41, UR44, 0x18 ;  /* 0x0000002c292c7291 */ /* 0x002fe4000f8ec03f */
[----:B------:R-:W-:Y:S02]  /*0dd0*/  UIMAD.WIDE.U32 UR4, UR43, UR8, URZ ;  /* 0x000000082b0472a5 */ /* 0x000fe4000f8e003f */
[----:B------:R-:W-:Y:S02]  /*0de0*/  UIADD3 UR8, UR44, 0x8400, URZ ;  /* 0x000084002c087890 */ /* 0x000fe4000fffe03f */
[----:B------:R-:W-:Y:S02]  /*0df0*/  USEL UR48, UR48, 0x1, UP0 ;  /* 0x0000000130307887 */ /* 0x000fe40008000000 */
[----:B------:R-:W-:Y:S01]  /*0e00*/  ULOP3.LUT UP0, URZ, UR8, 0x3ff, URZ, 0xc0, !UPT ;  /* 0x000003ff083f7892 */ /* 0x000fe2000f80c03f */
[----:B------:R-:W-:Y:S01]  /*0e10*/  ULDC UR4, c[0x0][0x2f0] ;  /* 0x0000bc0000047ab9 */ /* 0x000fe20000000800 */
[----:B------:R-:W-:-:S02]  /*0e20*/  UMOV UR45, UR43 ;  /* 0x0000002b002d7c82 */ /* 0x000fc40008000000 */
[----:B------:R-:W-:Y:S02]  /*0e30*/  UIMAD.WIDE UR6, UR42, 0x55555556, URZ ;  /* 0x555555562a0678a5 */ /* 0x000fe4000f8e023f */
[----:B------:R-:W-:Y:S01]  /*0e40*/  UIMAD UR48, UR48, UR4, URZ ;  /* 0x00000004303072a4 */ /* 0x000fe2000f8e023f */
[----:B------:R-:W-:Y:S01]  /*0e50*/  PLOP3.LUT P0, PT, PT, PT, UP0, 0x80, 0x0 ;  /* 0x000000000000781c */ /* 0x000fe20003f0f008 */
[----:B------:R-:W-:Y:S02]  /*0e60*/  ULEA.HI UR7, UR7, UR7, URZ, 0x1 ;  /* 0x0000000707077291 */ /* 0x000fe4000f8f083f */
[----:B------:R-:W-:Y:S02]  /*0e70*/  UIADD3 UR4, UR48, 0x7f, URZ ;  /* 0x0000007f30047890 */ /* 0x000fe4000fffe03f */
[----:B------:R-:W-:Y:S02]  /*0e80*/  UIMAD UR7, UR7, -0x3, UR42 ;  /* 0xfffffffd070778a4 */ /* 0x000fe4000f8e022a */
[----:B------:R-:W-:-:S02]  /*0e90*/  @UP1 USHF.R.U32.HI UR45, URZ, UR9, UR5 ;  /* 0x000000093f2d1299 */ /* 0x000fc40008011605 */
[----:B------:R-:W-:Y:S02]  /*0ea0*/  USHF.R.S32.HI UR5, URZ, 0x1f, UR4 ;  /* 0x0000001f3f057899 */ /* 0x000fe40008011404 */
[----:B------:R-:W-:Y:S02]  /*0eb0*/  ULEA UR7, UR7, UR8, 0xd ;  /* 0x0000000807077291 */ /* 0x000fe4000f8e683f */
[----:B------:R-:W-:Y:S02]  /*0ec0*/  ULEA.HI UR5, UR5, UR4, URZ, 0x7 ;  /* 0x0000000405057291 */ /* 0x000fe4000f8f383f */
[----:B------:R-:W-:Y:S02]  /*0ed0*/  USHF.R.U32.HI UR7, URZ, 0x4, UR7 ;  /* 0x000000043f077899 */ /* 0x000fe40008011607 */
[----:B------:R-:W-:Y:S02]  /*0ee0*/  USHF.R.S32.HI UR47, URZ, 0x7, UR5 ;  /* 0x000000073f2f7899 */ /* 0x000fe40008011405 */
        /* <DEDUP_REMOVED lines=18> */
.L_x_12727:
[----:B------:R-:W-:Y:S01]  /*1010*/  ULOP3.LUT UR4, UR36, 0x1, URZ, 0xc0, !UPT ;  /* 0x0000000124047892 */ /* 0x000fe2000f8ec03f */
[----:B------:R-:W-:-:S05]  /*1020*/  IMAD.U32 R3, RZ, RZ, UR40 ;  /* 0x00000028ff037e24 */ /* 0x000fca000f8e00ff */
[----:B------:R-:W-:Y:S01]  /*1030*/  IMAD.U32 R0, RZ, RZ, UR4 ;  /* 0x00000004ff007e24 */ /* 0x000fe2000f8e00ff */
[----:B------:R-:W-:-:S04]  /*1040*/  ISETP.NE.AND P0, PT, R3, 0x3, PT ;  /* 0x000000030300780c */ /* 0x000fc80003f05270 */
[----:B------:R-:W-:-:S04]  /*1050*/  SHF.L.U32 R0, R0, 0x1f, RZ ;  /* 0x0000001f00007819 */ /* 0x000fc800000006ff */
[----:B------:R-:W0:Y:S02]  /*1060*/  SYNCS.PHASECHK.TRANS64.TRYWAIT P1, [UR44+0x16800], R0 ;  /* 0x01680000ff0075a7 */ /* 0x000e24000802016c */
[----:B0-----:R-:W-:Y:S05]  /*1070*/  @!P1 BRA `(.L_x_12728) ;  /* 0x0000009c009c9947 */ /* 0x001fea0003800000 */
.L_x_12801:
[----:B------:R-:W-:Y:S05]  /*1080*/  @!P0 BRA `(.L_x_12729) ;  /* 0x0000000000048947 */ /* 0x000fea0003800000 */
[----:B------:R-:W-:Y:S01]  /*1090*/  BPT.TRAP 0x1 ;  /* 0x000000040000795c */ /* 0x000fe20000300000 */
.L_x_12729:
[----:B0-----:R-:W-:Y:S01]  /*10a0*/  IMAD.U32 R0, RZ, RZ, UR38 ;  /* 0x00000026ff007e24 */ /* 0x001fe2000f8e00ff */
[----:B------:R-:W-:-:S04]  /*10b0*/  MOV R3, UR37 ;  /* 0x0000002500037c02 */ /* 0x000fc80008000f00 */
[----:B------:R-:W-:Y:S02]  /*10c0*/  LEA R0, R0, UR44, 0x3 ;  /* 0x0000002c00007c11 */ /* 0x000fe4000f8e18ff */
[----:B------:R-:W-:-:S04]  /*10d0*/  SHF.L.U32 R3, R3, 0x1f, RZ ;  /* 0x0000001f03037819 */ /* 0x000fc800000006ff */
[----:B------:R0:W1:Y:S01]  /*10e0*/  SYNCS.PHASECHK.TRANS64.TRYWAIT P1, [R0+URZ+0x16830], R3 ;  /* 0x01683003000075a7 */ /* 0x000062000802017f */
[----:B------:R-:W-:Y:S05]  /*10f0*/  @!P0 BRA `(.L_x_12730) ;  /* 0x0000000000048947 */ /* 0x000fea0003800000 */
[----:B------:R-:W-:Y:S01]  /*1100*/  BPT.TRAP 0x1 ;  /* 0x000000040000795c */ /* 0x000fe20000300000 */
.L_x_12730:
[----:B------:R-:W-:Y:S01]  /*1110*/  IMAD.MOV.U32 R119, RZ, RZ, RZ ;  /* 0x000000ffff777224 */ /* 0x000fe200078e00ff */
[----:B-1----:R-:W-:Y:S06]  /*1120*/  @P1 BRA `(.L_x_12731) ;  /* 0x0000000000081947 */ /* 0x002fec0003800000 */
[----:B------:R-:W1:Y:S02]  /*1130*/  SYNCS.PHASECHK.TRANS64.TRYWAIT P1, [R0+URZ+0x16830], R3 ;  /* 0x01683003000075a7 */ /* 0x000e64000802017f */
[----:B-1----:R-:W-:Y:S05]  /*1140*/  @!P1 BRA `(.L_x_12732) ;  /* 0x0000009c00809947 */ /* 0x002fea0003800000 */
.L_x_12731:
        /* <DEDUP_REMOVED lines=35> */
.L_x_12733:
        /* <DEDUP_REMOVED lines=13> */
[----:B------:R-:W-:-:S02]  /*1450*/  VIADD R62, R153, UR48 ;  /* 0x00000030993e7c36 */ /* 0x000fc40008000000 */
[----:B01----:R-:W-:Y:S01]  /*1460*/  FMUL.FTZ R3, R26, UR6 ;  /* 0x000000061a037c20 */ /* 0x003fe20008410000 */
[----:B------:R-:W-:Y:S01]  /*1470*/  IMAD.U32 R63, RZ, RZ, UR47 ;  /* 0x0000002fff3f7e24 */ /* 0x000fe2000f8e00ff */
[----:B------:R-:W0:Y:S01]  /*1480*/  MUFU.TANH R6, R6 ;  /* 0x0000000600067308 */ /* 0x000e220000002400 */
[----:B------:R-:W-:Y:S01]  /*1490*/  FMUL.FTZ R4, R27, UR6 ;  /* 0x000000061b047c20 */ /* 0x000fe20008410000 */
[----:B------:R-:W-:Y:S01]  /*14a0*/  FMUL.FTZ R24, R36, UR6 ;  /* 0x0000000624187c20 */ /* 0x000fe20008410000 */
[----:B------:R-:W-:Y:S02]  /*14b0*/  IMAD R62, R63, -0x80, R62 ;  /* 0xffffff803f3e7824 */ /* 0x000fe400078e023e */
[----:B------:R-:W-:Y:S01]  /*14c0*/  FMUL.FTZ R8, R31, UR6 ;  /* 0x000000061f087c20 */ /* 0x000fe20008410000 */
[----:B------:R-:W-:Y:S01]  /*14d0*/  FMUL.FTZ R31, R44, UR6 ;  /* 0x000000062c1f7c20 */ /* 0x000fe20008410000 */
[----:B------:R-:W-:Y:S01]  /*14e0*/  FMUL.FTZ R7, R30, UR6 ;  /* 0x000000061e077c20 */ /* 0x000fe20008410000 */
[----:B------:R-:W-:Y:S01]  /*14f0*/  FMUL.FTZ R11, R35, UR6 ;  /* 0x00000006230b7c20 */ /* 0x000fe20008410000 */
[----:B------:R-:W1:Y:S01]  /*1500*/  MUFU.TANH R10, R10 ;  /* 0x0000000a000a7308 */ /* 0x000e620000002400 */
[C---:B------:R-:W-:Y:S01]  /*1510*/  ISETP.GT.AND P2, PT, R62.reuse, RZ, PT ;  /* 0x000000ff3e00720c */ /* 0x040fe20003f44270 */
[----:B------:R-:W-:Y:S01]  /*1520*/  FMUL.FTZ R20, R37, UR6 ;  /* 0x0000000625147c20 */ /* 0x000fe20008410000 */
[C---:B------:R-:W-:Y:S01]  /*1530*/  ISETP.GT.AND P1, PT, R62.reuse, 0x1, PT ;  /* 0x000000013e00780c */ /* 0x040fe20003f24270 */
[----:B------:R-:W-:Y:S01]  /*1540*/  FMUL.FTZ R27, R43, UR6 ;  /* 0x000000062b1b7c20 */ /* 0x000fe20008410000 */
[----:B------:R-:W-:Y:S01]  /*1550*/  ISETP.GT.AND P6, PT, R62, 0x8, PT ;  /* 0x000000083e00780c */ /* 0x000fe20003fc4270 */
[----:B------:R-:W-:Y:S01]  /*1560*/  FMUL.FTZ R35, R50, UR6 ;  /* 0x0000000632237c20 */ /* 0x000fe20008410000 */
[----:B--2---:R-:W-:Y:S01]  /*1570*/  FSEL R44, R5, -INF , P2 ;  /* 0xff800000052c7808 */ /* 0x004fe20001000000 */
[----:B------:R-:W2:Y:S01]  /*1580*/  MUFU.TANH R12, R12 ;  /* 0x0000000c000c7308 */ /* 0x000ea20000002400 */
[----:B0-----:R-:W-:Y:S01]  /*1590*/  FSEL R63, R6, -INF , P1 ;  /* 0xff800000063f7808 */ /* 0x001fe20000800000 */
[----:B------:R-:W-:Y:S01]  /*15a0*/  FMUL.FTZ R43, R58, UR6 ;  /* 0x000000063a2b7c20 */ /* 0x000fe20008410000 */
[----:B------:R-:W-:Y:S01]  /*15b0*/  FMUL.FTZ R50, R65, UR6 ;  /* 0x0000000641327c20 */ /* 0x000fe20008410000 */
[----:B------:R-:W-:Y:S01]  /*15c0*/  FMUL.FTZ R58, R72, UR6 ;  /* 0x00000006483a7c20 */ /* 0x000fe20008410000 */
[----:B------:R-:W-:Y:S01]  /*15d0*/  ISETP.GT.AND P5, PT, R62, 0x9, PT ;  /* 0x000000093e00780c */ /* 0x000fe20003fa4270 */
[----:B------:R-:W-:Y:S01]  /*15e0*/  FMUL.FTZ R28, R40, UR6 ;  /* 0x00000006281c7c20 */ /* 0x000fe20008410000 */
[----:B------:R-:W-:Y:S01]  /*15f0*/  FMNMX.FTZ R72, R44, R63, !PT ;  /* 0x0000003f2c487209 */ /* 0x000fe20007810000 */
[----:B------:R-:W0:Y:S01]  /*1600*/  MUFU.TANH R14, R14 ;  /* 0x0000000e000e7308 */ /* 0x000e220000002400 */
[----:B-1----:R-:W-:Y:S01]  /*1610*/  FSEL R65, R10, -INF , P6 ;  /* 0xff8000000a417808 */ /* 0x002fe20003000000 */
[----:B------:R-:W-:Y:S01]  /*1620*/  FMUL.FTZ R36, R53, UR6 ;  /* 0x0000000635247c20 */ /* 0x000fe20008410000 */
[----:B------:R-:W-:Y:S01]  /*1630*/  FMUL.FTZ R53, R67, UR6 ;  /* 0x0000000643357c20 */ /* 0x000fe20008410000 */
[----:B------:R-:W-:Y:S01]  /*1640*/  FMUL.FTZ R9, R34, UR6 ;  /* 0x0000000622097c20 */ /* 0x000fe20008410000 */
[----:B------:R-:W-:Y:S01]  /*1650*/  ISETP.GT.AND P4, PT, R62, 0x10, PT ;  /* 0x000000103e00780c */ /* 0x000fe20003f84270 */
[----:B------:R-:W-:Y:S01]  /*1660*/  FMUL.FTZ R26, R41, UR6 ;  /* 0x00000006291a7c20 */ /* 0x000fe20008410000 */
[----:B------:R-:W-:Y:S01]  /*1670*/  FMNMX.FTZ R72, R65, R72, !PT ;  /* 0x0000004841487209 */ /* 0x000fe20007810000 */
[----:B------:R-:W1:Y:S01]  /*1680*/  MUFU.TANH R3, R3 ;  /* 0x0000000300037308 */ /* 0x000e620000002400 */
[----:B--2---:R-:W-:Y:S01]  /*1690*/  FSEL R67, R12, -INF , P5 ;  /* 0xff8000000c437808 */ /* 0x004fe20002800000 */
[----:B------:R-:W-:Y:S01]  /*16a0*/  FMUL.FTZ R34, R48, UR6 ;  /* 0x0000000630227c20 */ /* 0x000fe20008410000 */
[----:B------:R-:W-:Y:S01]  /*16b0*/  FMUL.FTZ R48, R60, UR6 ;  /* 0x000000063c307c20 */ /* 0x000fe20008410000 */
[----:B------:R-:W-:Y:S01]  /*16c0*/  FMUL.FTZ R60, R73, UR6 ;  /* 0x00000006493c7c20 */ /* 0x000fe20008410000 */
[----:B------:R-:W-:Y:S01]  /*16d0*/  ISETP.GT.AND P3, PT, R62, 0x11, PT ;  /* 0x000000113e00780c */ /* 0x000fe20003f64270 */
[----:B------:R-:W-:Y:S01]  /*16e0*/  FMUL.FTZ R25, R42, UR6 ;  /* 0x000000062a197c20 */ /* 0x000fe20008410000 */
[----:B------:R-:W-:Y:S01]  /*16f0*/  FMNMX.FTZ R72, R67, R72, !PT ;  /* 0x0000004843487209 */ /* 0x000fe20007810000 */
        /* <DEDUP_REMOVED lines=13> */
[----:B------:R-:W-:Y:S01]  /*17d0*/  FMUL.FTZ R29, R46, UR6 ;  /* 0x000000062e1d7c20 */ /* 0x000fe20008410000 */
        /* <DEDUP_REMOVED lines=33> */
[----:B------:R-:W-:Y:S01]  /*19f0*/  IMAD.U32 R14, RZ, RZ, UR7 ;  /* 0x00000007ff0e7e24 */ /* 0x000fe2000f8e00ff */
[----:B------:R-:W2:Y:S01]  /*1a00*/  MUFU.TANH R28, R28 ;  /* 0x0000001c001c7308 */ /* 0x000ea20000002400 */
[----:B0-----:R-:W-:Y:S01]  /*1a10*/  FSEL R75, R20, -INF , P1 ;  /* 0xff800000144b7808 */ /* 0x001fe20000800000 */
[----:B------:R-:W-:Y:S01]  /*1a20*/  FMUL.FTZ R83, R83, UR6 ;  /* 0x0000000653537c20 */ /* 0x000fe20008410000 */
[----:B------:R-:W-:Y:S01]  /*1a30*/  FMNMX.FTZ R20, R3, R4, !PT ;  /* 0x0000000403147209 */ /* 0x000fe20007810000 */
[----:B------:R-:W-:Y:S01]  /*1a40*/  FMUL.FTZ R86, R86, UR6 ;  /* 0x0000000656567c20 */ /* 0x000fe20008410000 */
[----:B------:R-:W-:Y:S01]  /*1a50*/  FMNMX.FTZ R72, R75, R72, !PT ;  /* 0x000000484b487209 */ /* 0x000fe20007810000 */
[----:B------:R-:W-:Y:S01]  /*1a60*/  FMUL.FTZ R87, R87, UR6 ;  /* 0x0000000657577c20 */ /* 0x000fe20008410000 */
[----:B------:R-:W-:Y:S01]  /*1a70*/  FMNMX.FTZ R20, R5, R20, !PT ;  /* 0x0000001405147209 */ /* 0x000fe20007810000 */
[----:B------:R-:W0:Y:S01]  /*1a80*/  MUFU.TANH R9, R9 ;  /* 0x0000000900097308 */ /* 0x000e220000002400 */
[----:B-1----:R-:W-:Y:S01]  /*1a90*/  FSEL R7, R8, -INF , P5 ;  /* 0xff80000008077808 */ /* 0x002fe20002800000 */
[----:B------:R-:W-:Y:S01]  /*1aa0*/  UISETP.GE.AND UP0, UPT, UR48, 0x81, UPT ;  /* 0x000000813000788c */ /* 0x000fe2000bf06270 */
[----:B------:R-:W-:Y:S01]  /*1ab0*/  ISETP.GT.AND P5, PT, R62, 0x21, PT ;  /* 0x000000213e00780c */ /* 0x000fe20003fa4270 */
[--C-:B------:R-:W-:Y:S01]  /*1ac0*/  IMAD.MOV.U32 R116, RZ, RZ, R119.reuse ;  /* 0x000000ffff747224 */ /* 0x100fe200078e0077 */
[----:B------:R-:W-:Y:S01]  /*1ad0*/  FMNMX.FTZ R20, R7, R20, !PT ;  /* 0x0000001407147209 */ /* 0x000fe20007810000 */
[--C-:B------:R-:W-:Y:S01]  /*1ae0*/  IMAD.MOV.U32 R114, RZ, RZ, R119.reuse ;  /* 0x000000ffff727224 */ /* 0x100fe200078e0077 */
[----:B------:R-:W-:Y:S01]  /*1af0*/  P2R R88, PR, RZ, 0x1 ;  /* 0x00000001ff587803 */ /* 0x000fe20000000000 */
[----:B------:R-:W1:Y:S01]  /*1b00*/  MUFU.TANH R26, R26 ;  /* 0x0000001a001a7308 */ /* 0x000e620000002400 */
[----:B--2---:R-:W-:Y:S01]  /*1b10*/  FSEL R77, R28, -INF , P6 ;  /* 0xff8000001c4d7808 */ /* 0x004fe20003000000 */
[--C-:B------:R-:W-:Y:S01]  /*1b20*/  IMAD.MOV.U32 R112, RZ, RZ, R119.reuse ;  /* 0x000000ffff707224 */ /* 0x100fe200078e0077 */
[----:B------:R-:W-:Y:S01]  /*1b30*/  R2UR UR6, R0 ;  /* 0x00000000000672ca */ /* 0x000fe200000e0000 */
        /* <DEDUP_REMOVED lines=15> */
[-C--:B------:R-:W-:Y:S01]  /*1c30*/  MOV R104, R119.reuse ;  /* 0x0000007700687202 */ /* 0x080fe20000000f00 */
[----:B------:R-:W-:Y:S01]  /*1c40*/  IMAD.MOV.U32 R90, RZ, RZ, R119 ;  /* 0x000000ffff5a7224 */ /* 0x000fe200078e0077 */
[----:B------:R-:W-:Y:S01]  /*1c50*/  FMNMX.FTZ R72, R81, R72, !PT ;  /* 0x0000004851487209 */ /* 0x000fe20007810000 */
[----:B------:R-:W-:Y:S01]  /*1c60*/  UPRMT UR6, UR41, 0x654, UR6 ;  /* 0x0000065429067896 */ /* 0x000fe20008000006 */
[----:B------:R-:W-:Y:S01]  /*1c70*/  MOV R100, R119 ;  /* 0x0000007700647202 */ /* 0x000fe20000000f00 */
[----:B------:R-:W1:Y:S01]  /*1c80*/  MUFU.TANH R13, R13 ;  /* 0x0000000d000d7308 */ /* 0x000e620000002400 */
[----:B--2---:R-:W-:-:S02]  /*1c90*/  FSEL R11, R11, -INF , P3 ;  /* 0xff8000000b0b7808 */ /* 0x004fc40001800000 */
[----:B------:R-:W-:Y:S02]  /*1ca0*/  ISETP.GT.AND P3, PT, R62, 0x29, PT ;  /* 0x000000293e00780c */ /* 0x000fe40003f64270 */
[----:B------:R-:W-:Y:S02]  /*1cb0*/  FMNMX.FTZ R20, R11, R20, !PT ;  /* 0x000000140b147209 */ /* 0x000fe40007810000 */
[----:B------:R-:W-:Y:S01]  /*1cc0*/  SYNCS.ARRIVE.TRANS64.RED.A1T0 RZ, [UR6], RZ ;  /* 0x000000ffffff79a7 */ /* 0x000fe20008100406 */
[----:B------:R-:W2:Y:S01]  /*1cd0*/  MUFU.TANH R30, R30 ;  /* 0x0000001e001e7308 */ /* 0x000ea20000002400 */
[----:B0-----:R-:W-:Y:S02]  /*1ce0*/  FSEL R31, R31, -INF , P4 ;  /* 0xff8000001f1f7808 */ /* 0x001fe40002000000 */
[----:B------:R-:W-:Y:S02]  /*1cf0*/  MOV R96, R119 ;  /* 0x0000007700607202 */ /* 0x000fe40000000f00 */
[----:B------:R-:W-:-:S02]  /*1d00*/  FMNMX.FTZ R72, R31, R72, !PT ;  /* 0x000000481f487209 */ /* 0x000fc40007810000 */
[----:B------:R-:W-:Y:S01]  /*1d10*/  MOV R92, R119 ;  /* 0x00000077005c7202 */ /* 0x000fe20000000f00 */
[----:B------:R-:W0:Y:S01]  /*1d20*/  MUFU.TANH R21, R21 ;  /* 0x0000001500157308 */ /* 0x000e220000002400 */
[----:B-1----:R-:W-:Y:S02]  /*1d30*/  FSEL R13, R13, -INF , P2 ;  /* 0xff8000000d0d7808 */ /* 0x002fe40001000000 */
[----:B------:R-:W-:Y:S02]  /*1d40*/  ISETP.GT.AND P2, PT, R62, 0x30, PT ;  /* 0x000000303e00780c */ /* 0x000fe40003f44270 */
[----:B------:R-:W-:-:S03]  /*1d50*/  FMNMX.FTZ R20, R13, R20, !PT ;  /* 0x000000140d147209 */ /* 0x000fc60007810000 */
[----:B------:R-:W1:Y:S01]  /*1d60*/  MUFU.TANH R34, R34 ;  /* 0x0000002200227308 */ /* 0x000e620000002400 */
[----:B--2---:R-:W-:-:S04]  /*1d70*/  FSEL R85, R30, -INF , P3 ;  /* 0xff8000001e557808 */ /* 0x004fc80001800000 */
[----:B------:R-:W-:-:S03]  /*1d80*/  FMNMX.FTZ R72, R85, R72, !PT ;  /* 0x0000004855487209 */ /* 0x000fc60007810000 */
[----:B------:R-:W2:Y:S01]  /*1d90*/  MUFU.TANH R25, R25 ;  /* 0x0000001900197308 */ /* 0x000ea20000002400 */
[----:B0-----:R-:W-:Y:S02]  /*1da0*/  FSEL R21, R21, -INF , P1 ;  /* 0xff80000015157808 */ /* 0x001fe40000800000 */
[----:B------:R-:W-:Y:S02]  /*1db0*/  ISETP.GT.AND P1, PT, R62, 0x31, PT ;  /* 0x000000313e00780c */ /* 0x000fe40003f24270 */
[----:B------:R-:W-:-:S03]  /*1dc0*/  FMNMX.FTZ R20, R21, R20, !PT ;  /* 0x0000001415147209 */ /* 0x000fc60007810000 */
[----:B------:R-:W0:Y:S01]  /*1dd0*/  MUFU.TANH R32, R32 ;  /* 0x0000002000207308 */ /* 0x000e220000002400 */
[----:B-1----:R-:W-:-:S04]  /*1de0*/  FSEL R89, R34, -INF , P2 ;  /* 0xff80000022597808 */ /* 0x002fc80001000000 */
[----:B------:R-:W-:-:S03]  /*1df0*/  FMNMX.FTZ R72, R89, R72, !PT ;  /* 0x0000004859487209 */ /* 0x000fc60007810000 */
[----:B------:R-:W1:Y:S01]  /*1e00*/  MUFU.TANH R27, R27 ;  /* 0x0000001b001b7308 */ /* 0x000e620000002400 */
[----:B--2---:R-:W-:Y:S02]  /*1e10*/  FSEL R25, R25, -INF , P6 ;  /* 0xff80000019197808 */ /* 0x004fe40003000000 */
[----:B------:R-:W-:Y:S02]  /*1e20*/  ISETP.GT.AND P6, PT, R62, 0x38, PT ;  /* 0x000000383e00780c */ /* 0x000fe40003fc4270 */
[----:B------:R-:W-:-:S03]  /*1e30*/  FMNMX.FTZ R20, R25, R20, !PT ;  /* 0x0000001419147209 */ /* 0x000fc60007810000 */
[----:B------:R-:W2:Y:S01]  /*1e40*/  MUFU.TANH R38, R38 ;  /* 0x0000002600267308 */ /* 0x000ea20000002400 */
[----:B0-----:R-:W-:-:S04]  /*1e50*/  FSEL R91, R32, -INF , P1 ;  /* 0xff800000205b7808 */ /* 0x001fc80000800000 */
[----:B------:R-:W-:-:S03]  /*1e60*/  FMNMX.FTZ R72, R91, R72, !PT ;  /* 0x000000485b487209 */ /* 0x000fc60007810000 */
        /* <DEDUP_REMOVED lines=119> */
[----:B------:R0:W-:Y:S01]  /*25e0*/  MUFU.TANH R8, R79 ;  /* 0x0000004f00087308 */ /* 0x0001e20000002400 */
[----:B--2---:R-:W-:-:S04]  /*25f0*/  FSEL R129, R10, -INF , P1 ;  /* 0xff8000000a817808 */ /* 0x004fc80000800000 */
[----:B------:R-:W-:-:S03]  /*2600*/  FMNMX.FTZ R72, R129, R72, !PT ;  /* 0x0000004881487209 */ /* 0x000fc60007810000 */
[----:B------:R-:W1:Y:S01]  /*2610*/  MUFU.TANH R82, R82 ;  /* 0x0000005200527308 */ /* 0x000e620000002400 */
[----:B0-----:R-:W-:Y:S01]  /*2620*/  FSEL R79, R78, -INF , P6 ;  /* 0xff8000004e4f7808 */ /* 0x001fe20003000000 */
[----:B------:R-:W0:Y:S03]  /*2630*/  SHFL.BFLY PT, R15, R72, 0x2, 0x1f ;  /* 0x0c401f00480f7f89 */ /* 0x000e2600000e0000 */
[----:B------:R-:W-:-:S03]  /*2640*/  FMNMX.FTZ R20, R79, R20, !PT ;  /* 0x000000144f147209 */ /* 0x000fc60007810000 */
[----:B------:R-:W-:Y:S08]  /*2650*/  MUFU.TANH R86, R86 ;  /* 0x0000005600567308 */ /* 0x000ff00000002400 */
[----:B------:R-:W-:Y:S01]  /*2660*/  MUFU.TANH R12, R87 ;  /* 0x00000057000c7308 */ /* 0x000fe20000002400 */
[----:B0-----:R-:W-:-:S05]  /*2670*/  FMNMX.FTZ R10, R72, R15, !PT ;  /* 0x0000000f480a7209 */ /* 0x001fca0007810000 */
[----:B------:R-:W0:Y:S02]  /*2680*/  SHFL.BFLY PT, R15, R10, 0x1, 0x1f ;  /* 0x0c201f000a0f7f89 */ /* 0x000e2400000e0000 */
[----:B0-----:R-:W-:Y:S02]  /*2690*/  FMNMX.FTZ R15, R10, R15, !PT ;  /* 0x0000000f0a0f7209 */ /* 0x001fe40007810000 */
[----:B------:R1:W0:Y:S02]  /*26a0*/  MUFU.TANH R10, R83 ;  /* 0x00000053000a7308 */ /* 0x0002240000002400 */
[C---:B------:R-:W-:Y:S01]  /*26b0*/  FSETP.NEU.FTZ.AND P0, PT, R15.reuse, -INF , PT ;  /* 0xff8000000f00780b */ /* 0x040fe20003f1d000 */
[----:B------:R-:W-:-:S05]  /*26c0*/  FMUL.FTZ R6, R15, R14 ;  /* 0x0000000e0f067220 */ /* 0x000fca0000410000 */
[----:B------:R-:W-:Y:S02]  /*26d0*/  FSEL R6, R6, RZ, P0 ;  /* 0x000000ff06067208 */ /* 0x000fe40000000000 */
[----:B-1----:R-:W-:Y:S02]  /*26e0*/  FSEL R83, R82, -INF , P4 ;  /* 0xff80000052537808 */ /* 0x002fe40002000000 */
[----:B------:R-:W-:Y:S01]  /*26f0*/  ISETP.NE.AND P0, PT, R88, RZ, PT ;  /* 0x000000ff5800720c */ /* 0x000fe20003f05270 */
[-CC-:B------:R-:W-:Y:S01]  /*2700*/  FFMA.FTZ R126, R71, R14.reuse, -R6.reuse ;  /* 0x0000000e477e7223 */ /* 0x180fe20000010806 */
[-CC-:B------:R-:W-:Y:S01]  /*2710*/  FFMA.FTZ R71, R81, R14.reuse, -R6.reuse ;  /* 0x0000000e51477223 */ /* 0x180fe20000010806 */
[----:B------:R-:W-:Y:S01]  /*2720*/  FSEL R81, R8, -INF , P5 ;  /* 0xff80000008517808 */ /* 0x000fe20002800000 */
[-CC-:B------:R-:W-:Y:S01]  /*2730*/  FFMA.FTZ R132, R89, R14.reuse, -R6.reuse ;  /* 0x0000000e59847223 */ /* 0x180fe20000010806 */
[----:B0-----:R-:W-:Y:S01]  /*2740*/  FSEL R87, R10, -INF , P3 ;  /* 0xff8000000a577808 */ /* 0x001fe20001800000 */
        /* <DEDUP_REMOVED lines=20> */
[-CC-:B------:R-:W-:Y:S01]  /*2890*/  FFMA.FTZ R69, R75, R14.reuse, -R6.reuse ;  /* 0x0000000e4b457223 */ /* 0x180fe20000010806 */
[-CC-:B------:R-:W-:Y:S01]  /*28a0*/  FFMA.FTZ R128, R77, R14.reuse, -R6.reuse ;  /* 0x0000000e4d807223 */ /* 0x180fe20000010806 */
[----:B------:R-:W1:Y:S01]  /*28b0*/  SHFL.BFLY PT, R31, R20, 0x2, 0x1f ;  /* 0x0c401f00141f7f89 */ /* 0x000e6200000e0000 */
        /* <DEDUP_REMOVED lines=12> */
[-CC-:B------:R-:W-:Y:S01]  /*2980*/  FFMA.FTZ R144, R113, R14.reuse, -R6.reuse ;  /* 0x0000000e71907223 */ /* 0x180fe20000010806 */
[-CC-:B------:R-:W-:Y:S01]  /*2990*/  FFMA.FTZ R99, R115, R14.reuse, -R6.reuse ;  /* 0x0000000e73637223 */ /* 0x180fe20000010806 */
[-CC-:B------:R-:W-:Y:S01]  /*29a0*/  FFMA.FTZ R146, R117, R14.reuse, -R6.reuse ;  /* 0x0000000e75927223 */ /* 0x180fe20000010806 */
[-CC-:B------:R-:W-:Y:S01]  /*29b0*/  FFMA.FTZ R103, R125, R14.reuse, -R6.reuse ;  /* 0x0000000e7d677223 */ /* 0x180fe20000010806 */
[-CC-:B------:R-:W-:Y:S01]  /*29c0*/  FFMA.FTZ R150, R127, R14.reuse, -R6.reuse ;  /* 0x0000000e7f967223 */ /* 0x180fe20000010806 */
[----:B------:R-:W-:Y:S01]  /*29d0*/  FFMA.FTZ R105, R129, R14, -R6 ;  /* 0x0000000e81697223 */ /* 0x000fe20000010806 */
[--C-:B------:R-:W-:Y:S01]  /*29e0*/  IMAD.MOV.U32 R117, RZ, RZ, R119.reuse ;  /* 0x000000ffff757224 */ /* 0x100fe200078e0077 */
[----:B------:R-:W4:Y:S01]  /*29f0*/  MUFU.EX2 R124, R124 ;  /* 0x0000007c007c7308 */ /* 0x000f220000000800 */
[--C-:B------:R-:W-:Y:S01]  /*2a00*/  IMAD.MOV.U32 R115, RZ, RZ, R119.reuse ;  /* 0x000000ffff737224 */ /* 0x100fe200078e0077 */
[----:B------:R-:W-:Y:S01]  /*2a10*/  MOV R113, R119 ;  /* 0x0000007700717202 */ /* 0x000fe20000000f00 */
[--C-:B------:R-:W-:Y:S01]  /*2a20*/  IMAD.MOV.U32 R111, RZ, RZ, R119.reuse ;  /* 0x000000ffff6f7224 */ /* 0x100fe200078e0077 */
[----:B-1----:R-:W-:Y:S01]  /*2a30*/  FMNMX.FTZ R8, R20, R31, !PT ;  /* 0x0000001f14087209 */ /* 0x002fe20007810000 */
[--C-:B------:R-:W-:Y:S01]  /*2a40*/  IMAD.MOV.U32 R109, RZ, RZ, R119.reuse ;  /* 0x000000ffff6d7224 */ /* 0x100fe200078e0077 */
[----:B------:R-:W-:Y:S01]  /*2a50*/  MOV R88, R119 ;  /* 0x0000007700587202 */ /* 0x000fe20000000f00 */
[----:B------:R-:W-:Y:S01]  /*2a60*/  IMAD.MOV.U32 R107, RZ, RZ, R119 ;  /* 0x000000ffff6b7224 */ /* 0x000fe200078e0077 */
[----:B------:R-:W1:Y:S01]  /*2a70*/  MUFU.EX2 R67, R67 ;  /* 0x0000004300437308 */ /* 0x000e620000000800 */
[----:B------:R-:W5:Y:S07]  /*2a80*/  SHFL.BFLY PT, R31, R8, 0x1, 0x1f ;  /* 0x0c201f00081f7f89 */ /* 0x000f6e00000e0000 */
[----:B------:R-:W1:Y:S08]  /*2a90*/  MUFU.EX2 R126, R126 ;  /* 0x0000007e007e7308 */ /* 0x000e700000000800 */
[----:B------:R-:W1:Y:S08]  /*2aa0*/  MUFU.EX2 R69, R69 ;  /* 0x0000004500457308 */ /* 0x000e700000000800 */
[----:B------:R-:W-:Y:S01]  /*2ab0*/  MUFU.EX2 R128, R128 ;  /* 0x0000008000807308 */ /* 0x000fe20000000800 */
[----:B-----5:R-:W-:-:S04]  /*2ac0*/  FMNMX.FTZ R31, R8, R31, !PT ;  /* 0x0000001f081f7209 */ /* 0x020fc80007810000 */
[C---:B------:R-:W-:Y:S01]  /*2ad0*/  FSETP.NEU.FTZ.AND P1, PT, R31.reuse, -INF , PT ;  /* 0xff8000001f00780b */ /* 0x040fe20003f3d000 */
[----:B------:R-:W-:Y:S02]  /*2ae0*/  FMUL.FTZ R26, R31, R14 ;  /* 0x0000000e1f1a7220 */ /* 0x000fe40000410000 */
[----:B------:R-:W-:Y:S03]  /*2af0*/  MUFU.EX2 R71, R71 ;  /* 0x0000004700477308 */ /* 0x000fe60000000800 */
[----:B------:R-:W-:Y:S02]  /*2b00*/  FSEL R26, R26, RZ, P1 ;  /* 0x000000ff1a1a7208 */ /* 0x000fe40000800000 */
[----:B------:R-:W-:-:S03]  /*2b10*/  PLOP3.LUT P1, PT, PT, PT, UP0, 0x80, 0x0 ;  /* 0x000000000000781c */ /* 0x000fc60003f2f008 */
[-CC-:B------:R-:W-:Y:S01]  /*2b20*/  FFMA.FTZ R121, R3, R14.reuse, -R26.reuse ;  /* 0x0000000e03797223 */ /* 0x180fe2000001081a */
[-CC-:B------:R-:W-:Y:S01]  /*2b30*/  FFMA.FTZ R4, R4, R14.reuse, -R26.reuse ;  /* 0x0000000e04047223 */ /* 0x180fe2000001081a */
[-CC-:B------:R-:W-:Y:S01]  /*2b40*/  FFMA.FTZ R123, R5, R14.reuse, -R26.reuse ;  /* 0x0000000e057b7223 */ /* 0x180fe2000001081a */
[----:B0-----:R-:W-:Y:S01]  /*2b50*/  FADD.FTZ R3, R120, R63 ;  /* 0x0000003f78037221 */ /* 0x001fe20000010000 */
[-CC-:B------:R-:W-:Y:S01]  /*2b60*/  FFMA.FTZ R6, R7, R14.reuse, -R26.reuse ;  /* 0x0000000e07067223 */ /* 0x180fe2000001081a */
[-CC-:B------:R-:W-:Y:S01]  /*2b70*/  FFMA.FTZ R125, R9, R14.reuse, -R26.reuse ;  /* 0x0000000e097d7223 */ /* 0x180fe2000001081a */
[----:B------:R-:W-:Y:S01]  /*2b80*/  MUFU.EX2 R121, R121 ;  /* 0x0000007900797308 */ /* 0x000fe20000000800 */
[----:B--2---:R-:W-:Y:S01]  /*2b90*/  FADD.FTZ R30, R122, R3 ;  /* 0x000000037a1e7221 */ /* 0x004fe20000010000 */
        /* <DEDUP_REMOVED lines=11> */
[----:B-1----:R-:W-:Y:S01]  /*2c50*/  FADD.FTZ R3, R67, R32 ;  /* 0x0000002043037221 */ /* 0x002fe20000010000 */
[-CC-:B------:R-:W-:Y:S01]  /*2c60*/  FFMA.FTZ R24, R37, R14.reuse, -R26.reuse ;  /* 0x0000000e25187223 */ /* 0x180fe2000001081a */
[-CC-:B------:R-:W-:Y:S01]  /*2c70*/  FFMA.FTZ R135, R39, R14.reuse, -R26.reuse ;  /* 0x0000000e27877223 */ /* 0x180fe2000001081a */
[----:B------:R-:W1:Y:S01]  /*2c80*/  MUFU.EX2 R123, R123 ;  /* 0x0000007b007b7308 */ /* 0x000e620000000800 */
[----:B------:R-:W-:Y:S01]  /*2c90*/  FADD.FTZ R32, R126, R3 ;  /* 0x000000037e207221 */ /* 0x000fe20000010000 */
        /* <DEDUP_REMOVED lines=24> */
[----:B------:R-:W-:Y:S01]  /*2e20*/  FFMA.FTZ R93, R93, R14, -R26 ;  /* 0x0000000e5d5d7223 */ /* 0x000fe2000001081a */
[----:B------:R-:W-:-:S02]  /*2e30*/  F2FP.BF16.F32.PACK_AB R121, R4, R121 ;  /* 0x000000790479723e */ /* 0x000fc400000010ff */
[----:B------:R-:W-:Y:S02]  /*2e40*/  F2FP.BF16.F32.PACK_AB R123, R6, R123 ;  /* 0x0000007b067b723e */ /* 0x000fe400000010ff */
[----:B------:R-:W-:Y:S01]  /*2e50*/  F2FP.BF16.F32.PACK_AB R120, R63, R120 ;  /* 0x000000783f78723e */ /* 0x000fe200000010ff */
[----:B------:R-:W2:Y:S01]  /*2e60*/  MUFU.EX2 R130, R130 ;  /* 0x0000008200827308 */ /* 0x000ea20000000800 */
[----:B0-----:R-:W-:Y:S01]  /*2e70*/  FADD.FTZ R3, R125, R34 ;  /* 0x000000227d037221 */ /* 0x001fe20000010000 */
[----:B------:R-:W-:Y:S02]  /*2e80*/  F2FP.BF16.F32.PACK_AB R122, R65, R122 ;  /* 0x0000007a417a723e */ /* 0x000fe400000010ff */
[----:B------:R-:W-:Y:S02]  /*2e90*/  F2FP.BF16.F32.PACK_AB R124, R67, R124 ;  /* 0x0000007c437c723e */ /* 0x000fe400000010ff */
[----:B------:R-:W-:Y:S02]  /*2ea0*/  F2FP.BF16.F32.PACK_AB R126, R69, R126 ;  /* 0x0000007e457e723e */ /* 0x000fe400000010ff */
[----:B------:R-:W0:Y:S01]  /*2eb0*/  MUFU.EX2 R127, R127 ;  /* 0x0000007f007f7308 */ /* 0x000e220000000800 */
[----:B-1----:R-:W-:Y:S01]  /*2ec0*/  FADD.FTZ R36, R8, R3 ;  /* 0x0000000308247221 */ /* 0x002fe20000010000 */
[----:B------:R-:W-:-:S02]  /*2ed0*/  F2FP.BF16.F32.PACK_AB R128, R71, R128 ;  /* 0x000000804780723e */ /* 0x000fc400000010ff */
[----:B------:R-:W-:-:S04]  /*2ee0*/  F2FP.BF16.F32.PACK_AB R125, R8, R125 ;  /* 0x0000007d087d723e */ /* 0x000fc800000010ff */
[----:B------:R-:W1:Y:S01]  /*2ef0*/  MUFU.EX2 R73, R73 ;  /* 0x0000004900497308 */ /* 0x000e620000000800 */
[----:B--2---:R-:W-:-:S07]  /*2f00*/  FADD.FTZ R34, R130, R5 ;  /* 0x0000000582227221 */ /* 0x004fce0000010000 */
[----:B------:R-:W2:Y:S01]  /*2f10*/  MUFU.EX2 R10, R10 ;  /* 0x0000000a000a7308 */ /* 0x000ea20000000800 */
[----:B0-----:R-:W-:-:S07]  /*2f20*/  FADD.FTZ R3, R127, R36 ;  /* 0x000000247f037221 */ /* 0x001fce0000010000 */
[----:B------:R-:W0:Y:S01]  /*2f30*/  MUFU.EX2 R132, R132 ;  /* 0x0000008400847308 */ /* 0x000e220000000800 */
[----:B-1----:R-:W-:Y:S01]  /*2f40*/  FADD.FTZ R5, R73, R34 ;  /* 0x0000002249057221 */ /* 0x002fe20000010000 */
[----:B------:R-:W-:Y:S01]  /*2f50*/  FFMA.FTZ R34, R53, R14, -R26 ;  /* 0x0000000e35227223 */ /* 0x000fe2000001081a */
[----:B------:R-:W-:-:S05]  /*2f60*/  F2FP.BF16.F32.PACK_AB R130, R73, R130 ;  /* 0x000000824982723e */ /* 0x000fca00000010ff */
        /* <DEDUP_REMOVED lines=111> */
[----:B------:R1:W3:Y:S01]  /*3660*/  MUFU.EX2 R4, R93 ;  /* 0x0000005d00047308 */ /* 0x0002e20000000800 */
[----:B--2---:R-:W-:Y:S01]  /*3670*/  FADD.FTZ R5, R89, R6 ;  /* 0x0000000659057221 */ /* 0x004fe20000010000 */
[C---:B0-----:R-:W-:Y:S01]  /*3680*/  FADD.FTZ R3, R105.reuse, R42 ;  /* 0x0000002a69037221 */ /* 0x041fe20000010000 */
[----:B------:R-:W-:Y:S01]  /*3690*/  F2FP.BF16.F32.PACK_AB R150, R105, R150 ;  /* 0x000000966996723e */ /* 0x000fe200000010ff */
[--C-:B------:R-:W-:Y:S02]  /*36a0*/  IMAD.MOV.U32 R105, RZ, RZ, R119.reuse ;  /* 0x000000ffff697224 */ /* 0x100fe400078e0077 */
[----:B-1----:R-:W-:Y:S01]  /*36b0*/  IMAD.MOV.U32 R93, RZ, RZ, R119 ;  /* 0x000000ffff5d7224 */ /* 0x002fe200078e0077 */
[C---:B---3--:R-:W-:Y:S01]  /*36c0*/  F2FP.BF16.F32.PACK_AB R151, R4.reuse, R89 ;  /* 0x000000590497723e */ /* 0x048fe200000010ff */
        /* <DEDUP_REMOVED lines=21> */
[----:B------:R-:W-:Y:S01]  /*3820*/  UIADD3 UR47, UR47, -0x2, URZ ;  /* 0xfffffffe2f2f7890 */ /* 0x000fe2000fffe03f */
[----:B------:R-:W-:Y:S01]  /*3830*/  UMOV UR22, UR37 ;  /* 0x0000002500167c82 */ /* 0x000fe20008000000 */
[----:B------:R-:W-:Y:S01]  /*3840*/  UMOV UR21, UR38 ;  /* 0x0000002600157c82 */ /* 0x000fe20008000000 */
[----:B------:R-:W-:-:S09]  /*3850*/  ULDC UR23, c[0x0][0x9d8] ;  /* 0x0002760000177ab9 */ /* 0x000fd20000000800 */
.L_x_12745:
[----:B------:R-:W-:Y:S01]  /*3860*/  ISETP.NE.AND P2, PT, RZ, UR42, PT ;  /* 0x0000002aff007c0c */ /* 0x000fe2000bf45270 */
[----:B------:R-:W-:-:S04]  /*3870*/  UISETP.NE.AND UP0, UPT, UR21, 0x1, UPT ;  /* 0x000000011500788c */ /* 0x000fc8000bf05270 */
[----:B------:R-:W-:-:S04]  /*3880*/  USEL UR37, URZ, 0x1, UP0 ;  /* 0x000000013f257887 */ /* 0x000fc80008000000 */
[----:B------:R-:W-:-:S04]  /*3890*/  ULOP3.LUT UR37, UR22, UR37, URZ, 0x3c, !UPT ;  /* 0x0000002516257292 */ /* 0x000fc8000f8e3c3f */
[----:B------:R-:W-:Y:S08]  /*38a0*/  @P2 BRA `(.L_x_12735) ;  /* 0x0000000000382947 */ /* 0x000ff00003800000 */
[----:B------:R-:W-:Y:S05]  /*38b0*/  @!P0 BRA `(.L_x_12736) ;  /* 0x0000000000048947 */ /* 0x000fea0003800000 */
[----:B------:R-:W-:Y:S01]  /*38c0*/  BPT.TRAP 0x1 ;  /* 0x000000040000795c */ /* 0x000fe20000300000 */
.L_x_12736:
        /* <DEDUP_REMOVED lines=9> */
.L_x_12737:
[----:B-1----:R-:W-:Y:S05]  /*3960*/  @P1 BRA `(.L_x_12735) ;  /* 0x0000000000081947 */ /* 0x002fea0003800000 */
[----:B------:R-:W1:Y:S02]  /*3970*/  SYNCS.PHASECHK.TRANS64.TRYWAIT P1, [UR6+0x16830], R6 ;  /* 0x01683006ff0075a7 */ /* 0x000e640008020146 */
[----:B-1----:R-:W-:Y:S05]  /*3980*/  @!P1 BRA `(.L_x_12738) ;  /* 0x0000007400849947 */ /* 0x002fea0003800000 */
.L_x_12735:
        /* <DEDUP_REMOVED lines=9> */
[----:B------:R-:W-:-:S04]  /*3a20*/  ULEA UR18, UR38, UR20, 0xa ;  /* 0x0000001426127291 */ /* 0x000fc8000f8e503f */
[----:B------:R-:W-:Y:S02]  /*3a30*/  UIADD3 UR6, UR18, 0x2, URZ ;  /* 0x0000000212067890 */ /* 0x000fe4000fffe03f */
[----:B------:R-:W-:Y:S02]  /*3a40*/  UIADD3 UR10, UR18, 0x4, URZ ;  /* 0x00000004120a7890 */ /* 0x000fe4000fffe03f */
[----:B------:R-:W-:Y:S01]  /*3a50*/  UIADD3 UR14, UR18, 0x6, URZ ;  /* 0x00000006120e7890 */ /* 0x000fe2000fffe03f */
        /* <DEDUP_REMOVED lines=15> */
.L_x_12740:
[----:B------:R-:W-:Y:S01]  /*3b50*/  ULEA UR6, UR21, UR44, 0x3 ;  /* 0x0000002c15067291 */ /* 0x000fe2000f8e183f */
[----:B------:R-:W-:-:S05]  /*3b60*/  IMAD.U32 R6, RZ, RZ, UR22 ;  /* 0x00000016ff067e24 */ /* 0x000fca000f8e00ff */
[----:B------:R-:W-:-:S04]  /*3b70*/  SHF.L.U32 R6, R6, 0x1f, RZ ;  /* 0x0000001f06067819 */ /* 0x000fc800000006ff */
[----:B------:R0:W1:Y:S01]  /*3b80*/  SYNCS.PHASECHK.TRANS64.TRYWAIT P1, [UR6+0x16850], R6 ;  /* 0x01685006ff0075a7 */ /* 0x0000620008020146 */
[----:B------:R-:W-:Y:S05]  /*3b90*/  @!P0 BRA `(.L_x_12741) ;  /* 0x0000000000048947 */ /* 0x000fea0003800000 */
[----:B------:R-:W-:Y:S01]  /*3ba0*/  BPT.TRAP 0x1 ;  /* 0x000000040000795c */ /* 0x000fe20000300000 */
.L_x_12741:
[----:B-1----:R-:W-:Y:S05]  /*3bb0*/  @P1 BRA `(.L_x_12739) ;  /* 0x0000000000081947 */ /* 0x002fea0003800000 */
[----:B------:R-:W1:Y:S02]  /*3bc0*/  SYNCS.PHASECHK.TRANS64.TRYWAIT P1, [UR6+0x16850], R6 ;  /* 0x01685006ff0075a7 */ /* 0x000e640008020146 */
[----:B-1----:R-:W-:Y:S05]  /*3bd0*/  @!P1 BRA `(.L_x_12742) ;  /* 0x0000007400089947 */ /* 0x002fea0003800000 */
.L_x_12739:
[----:B------:R-:W-:Y:S01]  /*3be0*/  UIADD3 UR6, UR44, 0x400, URZ ;  /* 0x000004002c067890 */ /* 0x000fe2000fffe03f */
[----:B------:R-:W-:Y:S01]  /*3bf0*/  WARPGROUP.ARRIVE ;  /* 0x00000000000079c5 */ /* 0x000fe20000000000 */
[----:B------:R-:W-:-:S05]  /*3c00*/  UMOV UR7, 0x40000040 ;  /* 0x4000004000077882 */ /* 0x000fca0000000000 */
[----:B-1----:R-:W1:Y:S01]  /*3c10*/  S2R R7, SR_TID.X ;  /* 0x0000000000077919 */ /* 0x002e620000002100 */
[----:B------:R-:W-:Y:S01]  /*3c20*/  USHF.R.U32.HI UR6, URZ, 0x4, UR6 ;  /* 0x000000043f067899 */ /* 0x000fe20008011606 */
[----:B0-----:R-:W-:-:S03]  /*3c30*/  VIADD R6, R18, 0x9 ;  /* 0x0000000912067836 */ /* 0x001fc60000000000 */
[----:B------:R-:W-:-:S04]  /*3c40*/  ULOP3.LUT UR6, UR6, 0x3fff, URZ, 0xc0, !UPT ;  /* 0x00003fff06067892 */ /* 0x000fc8000f8ec03f */
[----:B------:R-:W-:-:S07]  /*3c50*/  ULEA UR10, UR21, UR6, 0xa ;  /* 0x00000006150a7291 */ /* 0x000fce000f8e503f */
[----:B------:R-:W-:Y:S02]  /*3c60*/  UMOV UR6, UR10 ;  /* 0x0000000a00067c82 */ /* 0x000fe40008000000 */
[----:B------:R-:W-:Y:S01]  /*3c70*/  HGMMA.64x64x16.F32.BF16 R88, R120, gdesc[UR4].tnspB, R88, gsb0 ;  /* 0x40e0000478587df0 */ /* 0x000fe20008001858 */
[----:B------:R-:W-:Y:S01]  /*3c80*/  UIADD3 UR6, UR10, 0x80, URZ ;  /* 0x000000800a067890 */ /* 0x000fe2000fffe03f */
[----:B------:R-:W-:Y:S01]  /*3c90*/  UMOV UR7, 0x40000040 ;  /* 0x4000004000077882 */ /* 0x000fe20000000000 */
[----:B-1----:R-:W-:-:S04]  /*3ca0*/  ISETP.GE.U32.AND P1, PT, R7, 0x180, PT ;  /* 0x000001800700780c */ /* 0x002fc80003f26070 */
[----:B------:R-:W-:Y:S01]  /*3cb0*/  SEL R6, R6, 0x9, !P1 ;  /* 0x0000000906067807 */ /* 0x000fe20004800000 */
[----:B------:R-:W-:Y:S02]  /*3cc0*/  WARPGROUP.DEPBAR.LE gsb0, 0x0 ;  /* 0x00008000000079c5 */ /* 0x000fe40000010000 */
[----:B------:R-:W-:-:S06]  /*3cd0*/  WARPGROUP.ARRIVE ;  /* 0x00000000000079c5 */ /* 0x000fcc0000000000 */
[----:B------:R-:W-:Y:S01]  /*3ce0*/  HGMMA.64x64x16.F32.BF16 R88, R124, gdesc[UR4].tnspB, R88, gsb0 ;  /* 0x40e000047c587df0 */ /* 0x000fe20008001858 */
[----:B------:R-:W-:Y:S01]  /*3cf0*/  UIADD3 UR6, UR10, 0x100, URZ ;  /* 0x000001000a067890 */ /* 0x000fe2000fffe03f */
[----:B------:R-:W-:Y:S01]  /*3d00*/  UMOV UR7, 0x40000040 ;  /* 0x4000004000077882 */ /* 0x000fe20000000000 */
        /* <DEDUP_REMOVED lines=27> */
[----:B------:R-:W-:Y:S03]  /*3ec0*/  HGMMA.64x64x16.F32.BF16 R88, R148, gdesc[UR4].tnspB, R88, gsb0 ;  /* 0x40e0000494587df0 */ /* 0x000fe60008001858 */
[----:B------:R-:W-:Y:S02]  /*3ed0*/  WARPGROUP.DEPBAR.LE gsb0, 0x0 ;  /* 0x00008000000079c5 */ /* 0x000fe40000010000 */
[----:B------:R0:W-:Y:S06]  /*3ee0*/  BAR.ARV R6, 0x100 ;  /* 0x000400060000751d */ /* 0x0001ec0000002000 */
[----:B------:R-:W-:Y:S05]  /*3ef0*/  @!P0 BRA `(.L_x_12743) ;  /* 0x0000000000048947 */ /* 0x000fea0003800000 */
[----:B------:R-:W-:Y:S01]  /*3f00*/  BPT.TRAP 0x1 ;  /* 0x000000040000795c */ /* 0x000fe20000300000 */
.L_x_12743:
[----:B------:R-:W-:Y:S01]  /*3f10*/  FMUL.FTZ R7, R24, UR23 ;  /* 0x0000001718077c20 */ /* 0x000fe20008410000 */
[----:B0-----:R-:W-:Y:S01]  /*3f20*/  FMUL.FTZ R6, R25, UR23 ;  /* 0x0000001719067c20 */ /* 0x001fe20008410000 */
        /* <DEDUP_REMOVED lines=70> */
[----:B------:R-:W-:-:S04]  /*4390*/  ULEA UR6, UR38, UR44, 0x3 ;  /* 0x0000002c26067291 */ /* 0x000fc8000f8e183f */
[----:B------:R-:W-:Y:S02]  /*43a0*/  UIADD3 UR6, UR6, 0x16840, URZ ;  /* 0x0001684006067890 */ /* 0x000fe4000fffe03f */
[----:B------:R-:W0:Y:S01]  /*43b0*/  MUFU.TANH R25, R25 ;  /* 0x0000001900197308 */ /* 0x000e220000002400 */
[----:B-1----:R-:W-:Y:S01]  /*43c0*/  FMNMX.FTZ R14, R21, R14, !PT ;  /* 0x0000000e150e7209 */ /* 0x002fe20007810000 */
[----:B------:R-:W-:-:S06]  /*43d0*/  UPRMT UR6, UR41, 0x654, UR6 ;  /* 0x0000065429067896 */ /* 0x000fcc0008000006 */
[----:B------:R-:W1:Y:S01]  /*43e0*/  MUFU.TANH R27, R27 ;  /* 0x0000001b001b7308 */ /* 0x000e620000002400 */
[----:B--2---:R-:W-:Y:S01]  /*43f0*/  FMNMX.FTZ R32, R13, R30, !PT ;  /* 0x0000001e0d207209 */ /* 0x004fe20007810000 */
[----:B------:R-:W-:Y:S01]  /*4400*/  FMUL.FTZ R30, R76, UR23 ;  /* 0x000000174c1e7c20 */ /* 0x000fe20008410000 */
        /* <DEDUP_REMOVED lines=116> */
[----:B0-----:R-:W-:Y:S02]  /*4b50*/  FMNMX.FTZ R44, R83, R14, !PT ;  /* 0x0000000e532c7209 */ /* 0x001fe40007810000 */
[----:B------:R-:W0:Y:S03]  /*4b60*/  LDC R14, c[0x0][0x988] ;  /* 0x00026200ff0e7b82 */ /* 0x000e260000000800 */
[----:B------:R-:W2:Y:S01]  /*4b70*/  SHFL.BFLY PT, R31, R44, 0x2, 0x1f ;  /* 0x0c401f002c1f7f89 */ /* 0x000ea200000e0000 */
[----:B-1----:R-:W-:-:S05]  /*4b80*/  FMNMX.FTZ R46, R42, R15, !PT ;  /* 0x0000000f2a2e7209 */ /* 0x002fca0007810000 */
[----:B------:R-:W1:Y:S01]  /*4b90*/  SHFL.BFLY PT, R15, R46, 0x1, 0x1f ;  /* 0x0c201f002e0f7f89 */ /* 0x000e6200000e0000 */
[----:B--2---:R-:W-:-:S05]  /*4ba0*/  FMNMX.FTZ R48, R44, R31, !PT ;  /* 0x0000001f2c307209 */ /* 0x004fca0007810000 */
[----:B------:R-:W2:Y:S01]  /*4bb0*/  SHFL.BFLY PT, R31, R48, 0x1, 0x1f ;  /* 0x0c201f00301f7f89 */ /* 0x000ea200000e0000 */
[----:B-1----:R-:W-:-:S05]  /*4bc0*/  FMNMX.FTZ R15, R46, R15, !PT ;  /* 0x0000000f2e0f7209 */ /* 0x002fca0007810000 */
[C---:B0-----:R-:W-:Y:S01]  /*4bd0*/  FMUL.FTZ R42, R15.reuse, R14 ;  /* 0x0000000e0f2a7220 */ /* 0x041fe20000410000 */
[----:B------:R-:W-:-:S03]  /*4be0*/  FADD.FTZ R85, -R15, R0 ;  /* 0x000000000f557221 */ /* 0x000fc60000010100 */
[-CC-:B------:R-:W-:Y:S01]  /*4bf0*/  FFMA.FTZ R142, R20, R14.reuse, -R42.reuse ;  /* 0x0000000e148e7223 */ /* 0x180fe2000001082a */
[-CC-:B------:R-:W-:Y:S01]  /*4c00*/  FFMA.FTZ R7, R7, R14.reuse, -R42.reuse ;  /* 0x0000000e07077223 */ /* 0x180fe2000001082a */
[-CC-:B------:R-:W-:Y:S01]  /*4c10*/  FFMA.FTZ R126, R121, R14.reuse, -R42.reuse ;  /* 0x0000000e797e7223 */ /* 0x180fe2000001082a */
[-C--:B------:R-:W-:Y:S01]  /*4c20*/  FMUL.FTZ R85, R85, R14.reuse ;  /* 0x0000000e55557220 */ /* 0x080fe20000410000 */
[-CC-:B------:R-:W-:Y:S01]  /*4c30*/  FFMA.FTZ R120, R6, R14.reuse, -R42.reuse ;  /* 0x0000000e06787223 */ /* 0x180fe2000001082a */
[-CC-:B------:R-:W-:Y:S01]  /*4c40*/  FFMA.FTZ R122, R10, R14.reuse, -R42.reuse ;  /* 0x0000000e0a7a7223 */ /* 0x180fe2000001082a */
[-CC-:B------:R-:W-:Y:S01]  /*4c50*/  FFMA.FTZ R157, R123, R14.reuse, -R42.reuse ;  /* 0x0000000e7b9d7223 */ /* 0x180fe2000001082a */
[----:B--2---:R-:W-:Y:S01]  /*4c60*/  FMNMX.FTZ R31, R48, R31, !PT ;  /* 0x0000001f301f7209 */ /* 0x004fe20007810000 */
[----:B------:R-:W-:Y:S01]  /*4c70*/  MUFU.EX2 R7, R7 ;  /* 0x0000000700077308 */ /* 0x000fe20000000800 */
[-CC-:B------:R-:W-:Y:S01]  /*4c80*/  FFMA.FTZ R10, R11, R14.reuse, -R42.reuse ;  /* 0x0000000e0b0a7223 */ /* 0x180fe2000001082a */
[-CC-:B------:R-:W-:Y:S01]  /*4c90*/  FFMA.FTZ R124, R21, R14.reuse, -R42.reuse ;  /* 0x0000000e157c7223 */ /* 0x180fe2000001082a */
[-C--:B------:R-:W-:Y:S01]  /*4ca0*/  FFMA.FTZ R128, R125, R14.reuse, -R42 ;  /* 0x0000000e7d807223 */ /* 0x080fe2000001082a */
[C---:B------:R-:W-:Y:S01]  /*4cb0*/  FADD.FTZ R87, -R31.reuse, R4 ;  /* 0x000000041f577221 */ /* 0x040fe20000010100 */
[-C--:B------:R-:W-:Y:S01]  /*4cc0*/  FMUL.FTZ R20, R31, R14.reuse ;  /* 0x0000000e1f147220 */ /* 0x080fe20000410000 */
[-CC-:B------:R-:W-:Y:S01]  /*4cd0*/  FFMA.FTZ R6, R25, R14.reuse, -R42.reuse ;  /* 0x0000000e19067223 */ /* 0x180fe2000001082a */
[-C--:B------:R-:W-:Y:S01]  /*4ce0*/  FFMA.FTZ R155, R127, R14.reuse, -R42 ;  /* 0x0000000e7f9b7223 */ /* 0x080fe2000001082a */
[-C--:B------:R-:W-:Y:S01]  /*4cf0*/  FMUL.FTZ R0, R87, R14.reuse ;  /* 0x0000000e57007220 */ /* 0x080fe20000410000 */
[-CC-:B------:R-:W-:Y:S01]  /*4d00*/  FFMA.FTZ R121, R9, R14.reuse, -R20.reuse ;  /* 0x0000000e09797223 */ /* 0x180fe20000010814 */
[-CC-:B------:R-:W-:Y:S01]  /*4d10*/  FFMA.FTZ R8, R8, R14.reuse, -R20.reuse ;  /* 0x0000000e08087223 */ /* 0x180fe20000010814 */
[----:B------:R0:W1:Y:S01]  /*4d20*/  MUFU.EX2 R4, R85 ;  /* 0x0000005500047308 */ /* 0x0000620000000800 */
[-CC-:B------:R-:W-:Y:S01]  /*4d30*/  FFMA.FTZ R123, R12, R14.reuse, -R20.reuse ;  /* 0x0000000e0c7b7223 */ /* 0x180fe20000010814 */
[-CC-:B------:R-:W-:Y:S01]  /*4d40*/  FFMA.FTZ R12, R13, R14.reuse, -R20.reuse ;  /* 0x0000000e0d0c7223 */ /* 0x180fe20000010814 */
[-CC-:B------:R-:W-:Y:S01]  /*4d50*/  FFMA.FTZ R125, R27, R14.reuse, -R20.reuse ;  /* 0x0000000e1b7d7223 */ /* 0x180fe20000010814 */
[-C--:B------:R-:W-:Y:S01]  /*4d60*/  FFMA.FTZ R127, R33, R14.reuse, -R20 ;  /* 0x0000000e217f7223 */ /* 0x080fe20000010814 */
[-CC-:B------:R-:W-:Y:S01]  /*4d70*/  FFMA.FTZ R87, R151, R14.reuse, -R42.reuse ;  /* 0x0000000e97577223 */ /* 0x180fe2000001082a */
[-CC-:B------:R-:W-:Y:S01]  /*4d80*/  FFMA.FTZ R151, R40, R14.reuse, -R42.reuse ;  /* 0x0000000e28977223 */ /* 0x180fe2000001082a */
[-CC-:B------:R-:W-:Y:S01]  /*4d90*/  FFMA.FTZ R144, R26, R14.reuse, -R42.reuse ;  /* 0x0000000e1a907223 */ /* 0x180fe2000001082a */
[----:B------:R-:W-:Y:S01]  /*4da0*/  MUFU.EX2 R0, R0 ;  /* 0x0000000000007308 */ /* 0x000fe20000000800 */
[-C--:B0-----:R-:W-:Y:S01]  /*4db0*/  FFMA.FTZ R85, R24, R14.reuse, -R42 ;  /* 0x0000000e18557223 */ /* 0x081fe2000001082a */
[-CC-:B------:R-:W-:Y:S01]  /*4dc0*/  FFMA.FTZ R24, R29, R14.reuse, -R20.reuse ;  /* 0x0000000e1d187223 */ /* 0x180fe20000010814 */
[-C--:B------:R-:W-:Y:S01]  /*4dd0*/  FFMA.FTZ R26, R35, R14.reuse, -R20 ;  /* 0x0000000e231a7223 */ /* 0x080fe20000010814 */
[-C--:B------:R-:W-:Y:S01]  /*4de0*/  FFMA.FTZ R130, R129, R14.reuse, -R42 ;  /* 0x0000000e81827223 */ /* 0x080fe2000001082a */
[-C--:B------:R-:W-:Y:S01]  /*4df0*/  FFMA.FTZ R129, R37, R14.reuse, -R20 ;  /* 0x0000000e25817223 */ /* 0x080fe20000010814 */
[-C--:B------:R-:W-:Y:S01]  /*4e00*/  FFMA.FTZ R25, R28, R14.reuse, -R42 ;  /* 0x0000000e1c197223 */ /* 0x080fe2000001082a */
[-C--:B------:R-:W-:Y:S01]  /*4e10*/  FFMA.FTZ R28, R39, R14.reuse, -R20 ;  /* 0x0000000e271c7223 */ /* 0x080fe20000010814 */
[----:B------:R-:W0:Y:S01]  /*4e20*/  MUFU.EX2 R121, R121 ;  /* 0x0000007900797308 */ /* 0x000e220000000800 */
[----:B-1----:R-:W-:Y:S01]  /*4e30*/  FFMA.FTZ R3, R4, R3, R7 ;  /* 0x0000000304037223 */ /* 0x002fe20000010007 */
[-CC-:B------:R-:W-:Y:S01]  /*4e40*/  FFMA.FTZ R132, R133, R14.reuse, -R42.reuse ;  /* 0x0000000e85847223 */ /* 0x180fe2000001082a */
[-C--:B------:R-:W-:Y:S01]  /*4e50*/  FFMA.FTZ R133, R135, R14.reuse, -R42 ;  /* 0x0000000e87857223 */ /* 0x080fe2000001082a */
[-C--:B------:R-:W-:Y:S01]  /*4e60*/  FFMA.FTZ R9, R41, R14.reuse, -R20 ;  /* 0x0000000e29097223 */ /* 0x080fe20000010814 */
        /* <DEDUP_REMOVED lines=12> */
[----:B0-----:R-:W-:Y:S01]  /*4f30*/  FFMA.FTZ R5, R0, R5, R121 ;  /* 0x0000000500057223 */ /* 0x001fe20000010079 */
[-CC-:B------:R-:W-:Y:S01]  /*4f40*/  FFMA.FTZ R148, R34, R14.reuse, -R42.reuse ;  /* 0x0000000e22947223 */ /* 0x180fe2000001082a */
[-CC-:B------:R-:W-:Y:S01]  /*4f50*/  FFMA.FTZ R11, R36, R14.reuse, -R42.reuse ;  /* 0x0000000e240b7223 */ /* 0x180fe2000001082a */
[-C--:B------:R-:W-:Y:S01]  /*4f60*/  FFMA.FTZ R150, R38, R14.reuse, -R42 ;  /* 0x0000000e26967223 */ /* 0x080fe2000001082a */
[-CC-:B------:R-:W-:Y:S01]  /*4f70*/  FFMA.FTZ R30, R43, R14.reuse, -R20.reuse ;  /* 0x0000000e2b1e7223 */ /* 0x180fe20000010814 */
[-CC-:B------:R-:W-:Y:S01]  /*4f80*/  FFMA.FTZ R13, R45, R14.reuse, -R20.reuse ;  /* 0x0000000e2d0d7223 */ /* 0x180fe20000010814 */
[-CC-:B------:R-:W-:Y:S01]  /*4f90*/  FFMA.FTZ R32, R47, R14.reuse, -R20.reuse ;  /* 0x0000000e2f207223 */ /* 0x180fe20000010814 */
        /* <DEDUP_REMOVED lines=12> */
[-CC-:B------:R-:W-:Y:S01]  /*5060*/  FFMA.FTZ R145, R69, R14.reuse, -R20.reuse ;  /* 0x0000000e45917223 */ /* 0x180fe20000010814 */
[-CC-:B------:R-:W-:Y:S01]  /*5070*/  FFMA.FTZ R147, R73, R14.reuse, -R20.reuse ;  /* 0x0000000e49937223 */ /* 0x180fe20000010814 */
[-CC-:B------:R-:W-:Y:S01]  /*5080*/  FFMA.FTZ R149, R77, R14.reuse, -R20.reuse ;  /* 0x0000000e4d957223 */ /* 0x180fe20000010814 */
[----:B------:R-:W-:Y:S01]  /*5090*/  FFMA.FTZ R35, R81, R14, -R20 ;  /* 0x0000000e51237223 */ /* 0x000fe20000010814 */
        /* <DEDUP_REMOVED lines=12> */
[----:B------:R-:W-:-:S06]  /*5160*/  FFMA.FTZ R40, R63, R14, -R20 ;  /* 0x0000000e3f287223 */ /* 0x000fcc0000010814 */
        /* <DEDUP_REMOVED lines=16> */
[----:B------:R-:W-:-:S06]  /*5270*/  FFMA.FTZ R42, R67, R14, -R20 ;  /* 0x0000000e432a7223 */ /* 0x000fcc0000010814 */
        /* <DEDUP_REMOVED lines=50> */
[-CC-:B------:R-:W-:Y:S01]  /*55a0*/  FFMA.FTZ R48, R79, R14.reuse, -R20.reuse ;  /* 0x0000000e4f307223 */ /* 0x180fe20000010814 */
[----:B------:R-:W-:-:S05]  /*55b0*/  FFMA.FTZ R20, R83, R14, -R20 ;  /* 0x0000000e53147223 */ /* 0x000fca0000010814 */
        /* <DEDUP_REMOVED lines=44> */
.L_x_12744:
        /* <DEDUP_REMOVED lines=76> */
.L_x_12734:
[----:B------:R-:W-:Y:S06]  /*5d40*/  BAR.ARV 0x8, 0x200 ;  /* 0x0208000000007b1d */ /* 0x000fec0000002000 */
[----:B------:R-:W-:Y:S05]  /*5d50*/  @!P0 BRA `(.L_x_12746) ;  /* 0x0000000000048947 */ /* 0x000fea0003800000 */
[----:B------:R-:W-:Y:S01]  /*5d60*/  BPT.TRAP 0x1 ;  /* 0x000000040000795c */ /* 0x000fe20000300000 */
.L_x_12746:
[----:B------:R-:W-:Y:S01]  /*5d70*/  ULEA UR4, UR38, UR44, 0x3 ;  /* 0x0000002c26047291 */ /* 0x000fe2000f8e183f */
[----:B------:R-:W-:-:S05]  /*5d80*/  IMAD.U32 R0, RZ, RZ, UR37 ;  /* 0x00000025ff007e24 */ /* 0x000fca000f8e00ff */
[----:B------:R-:W-:-:S04]  /*5d90*/  SHF.L.U32 R0, R0, 0x1f, RZ ;  /* 0x0000001f00007819 */ /* 0x000fc800000006ff */
[----:B------:R0:W1:Y:S01]  /*5da0*/  SYNCS.PHASECHK.TRANS64.TRYWAIT P1, [UR4+0x16850], R0 ;  /* 0x01685000ff0075a7 */ /* 0x0000620008020144 */
[----:B------:R-:W-:Y:S05]  /*5db0*/  @!P0 BRA `(.L_x_12747) ;  /* 0x0000000000048947 */ /* 0x000fea0003800000 */
[----:B------:R-:W-:Y:S01]  /*5dc0*/  BPT.TRAP 0x1 ;  /* 0x000000040000795c */ /* 0x000fe20000300000 */
.L_x_12747:
[----:B-1----:R-:W-:Y:S05]  /*5dd0*/  @P1 BRA `(.L_x_12748) ;  /* 0x0000000000081947 */ /* 0x002fea0003800000 */
[----:B------:R-:W1:Y:S02]  /*5de0*/  SYNCS.PHASECHK.TRANS64.TRYWAIT P1, [UR4+0x16850], R0 ;  /* 0x01685000ff0075a7 */ /* 0x000e640008020144 */
[----:B-1----:R-:W-:Y:S05]  /*5df0*/  @!P1 BRA `(.L_x_12749) ;  /* 0x0000005000989947 */ /* 0x002fea0003800000 */
.L_x_12748:
[----:B------:R-:W-:Y:S01]  /*5e00*/  UIADD3 UR5, UR44, 0x400, URZ ;  /* 0x000004002c057890 */ /* 0x000fe2000fffe03f */
[----:B------:R-:W-:Y:S01]  /*5e10*/  WARPGROUP.ARRIVE ;  /* 0x00000000000079c5 */ /* 0x000fe20000000000 */
[----:B------:R-:W-:Y:S01]  /*5e20*/  UMOV UR7, 0x40000040 ;  /* 0x4000004000077882 */ /* 0x000fe20000000000 */
[----:B------:R-:W-:Y:S01]  /*5e30*/  UMOV UR11, 0x40000040 ;  /* 0x40000040000b7882 */ /* 0x000fe20000000000 */
[----:B------:R-:W-:Y:S01]  /*5e40*/  USHF.R.U32.HI UR5, URZ, 0x4, UR5 ;  /* 0x000000043f057899 */ /* 0x000fe20008011605 */
[----:B01----:R-:W0:Y:S01]  /*5e50*/  SHFL.BFLY PT, R0, R3, 0x2, 0x1f ;  /* 0x0c401f0003007f89 */ /* 0x003e2200000e0000 */
[----:B------:R-:W-:Y:S01]  /*5e60*/  IMAD.MOV.U32 R37, RZ, RZ, RZ ;  /* 0x000000ffff257224 */ /* 0x000fe200078e00ff */
[----:B------:R-:W-:Y:S01]  /*5e70*/  MOV R44, 0xff800000 ;  /* 0xff800000002c7802 */ /* 0x000fe20000000f00 */
[----:B------:R-:W-:Y:S01]  /*5e80*/  ULOP3.LUT UR5, UR5, 0x3fff, URZ, 0xc0, !UPT ;  /* 0x00003fff05057892 */ /* 0x000fe2000f8ec03f */
[----:B------:R-:W1:Y:S03]  /*5e90*/  SHFL.BFLY PT, R4, R5, 0x2, 0x1f ;  /* 0x0c401f0005047f89 */ /* 0x000e6600000e0000 */
[----:B------:R-:W-:-:S04]  /*5ea0*/  ULEA UR6, UR38, UR5, 0xa ;  /* 0x0000000526067291 */ /* 0x000fc8000f8e503f */
[----:B------:R-:W-:-:S05]  /*5eb0*/  UIADD3 UR8, UR6, 0x80, URZ ;  /* 0x0000008006087890 */ /* 0x000fca000fffe03f */
[----:B------:R-:W-:Y:S01]  /*5ec0*/  HGMMA.64x64x16.F32.BF16 R88, R120, gdesc[UR4].tnspB, R88, gsb0 ;  /* 0x40e0000478587df0 */ /* 0x000fe20008001858 */
        /* <DEDUP_REMOVED lines=9> */
[----:B------:R-:W-:Y:S02]  /*5f60*/  IMAD.MOV.U32 R0, RZ, RZ, -0x800000 ;  /* 0xff800000ff007424 */ /* 0x000fe400078e00ff */
        /* <DEDUP_REMOVED lines=9> */
[----:B------:R-:W-:Y:S01]  /*6000*/  @P1 FFMA.FTZ R44, R4, R15, R3 ;  /* 0x0000000f042c1223 */ /* 0x000fe20000010003 */
[----:B------:R-:W-:Y:S02]  /*6010*/  WARPGROUP.DEPBAR.LE gsb0, 0x0 ;  /* 0x00008000000079c5 */ /* 0x000fe40000010000 */
[----:B------:R-:W-:Y:S01]  /*6020*/  WARPGROUP.ARRIVE ;  /* 0x00000000000079c5 */ /* 0x000fe20000000000 */
[----:B------:R2:W0:Y:S01]  /*6030*/  @P2 MUFU.RCP R5, R9 ;  /* 0x0000000900052308 */ /* 0x0004220000001000 */
[----:B-1----:R-:W-:-:S04]  /*6040*/  @P2 FMUL.FTZ R6, R6, 0.69314718246459960938 ;  /* 0x3f31721806062820 */ /* 0x002fc80000410000 */
[----:B------:R-:W-:Y:S01]  /*6050*/  HGMMA.64x64x16.F32.BF16 R88, R124, gdesc[UR8].tnspB, R88, gsb0 ;  /* 0x40e000087c587df0 */ /* 0x000fe20008001858 */
[----:B------:R-:W-:Y:S01]  /*6060*/  UMOV UR10, UR8 ;  /* 0x00000008000a7c82 */ /* 0x000fe20008000000 */
[----:B------:R-:W-:Y:S01]  /*6070*/  UMOV UR11, 0x40000040 ;  /* 0x40000040000b7882 */ /* 0x000fe20000000000 */
[----:B------:R-:W-:Y:S01]  /*6080*/  UIADD3 UR8, UR6, 0x180, URZ ;  /* 0x0000018006087890 */ /* 0x000fe2000fffe03f */
[----:B------:R-:W-:Y:S01]  /*6090*/  @P2 FFMA.FTZ R0, R11, R31, R6 ;  /* 0x0000001f0b002223 */ /* 0x000fe20000010006 */
[----:B------:R-:W-:Y:S02]  /*60a0*/  WARPGROUP.DEPBAR.LE gsb0, 0x0 ;  /* 0x00008000000079c5 */ /* 0x000fe40000010000 */
[----:B------:R-:W-:-:S06]  /*60b0*/  WARPGROUP.ARRIVE ;  /* 0x00000000000079c5 */ /* 0x000fcc0000000000 */
[----:B------:R-:W-:Y:S01]  /*60c0*/  HGMMA.64x64x16.F32.BF16 R88, R128, gdesc[UR8].tnspB, R88, gsb0 ;  /* 0x40e0000880587df0 */ /* 0x000fe20008001858 */
[----:B------:R-:W-:Y:S01]  /*60d0*/  UMOV UR10, UR8 ;  /* 0x00000008000a7c82 */ /* 0x000fe20008000000 */
[----:B------:R-:W-:Y:S01]  /*60e0*/  UMOV UR11, 0x40000040 ;  /* 0x40000040000b7882 */ /* 0x000fe20000000000 */
[----:B------:R-:W-:Y:S01]  /*60f0*/  UIADD3 UR8, UR6, 0x200, URZ ;  /* 0x0000020006087890 */ /* 0x000fe2000fffe03f */
        /* <DEDUP_REMOVED lines=11> */
[----:B------:R-:W-:Y:S02]  /*61b0*/  UIADD3 UR8, UR6, 0x300, URZ ;  /* 0x0000030006087890 */ /* 0x000fe4000fffe03f */
[----:B------:R-:W-:Y:S01]  /*61c0*/  UIADD3 UR6, UR6, 0x380, URZ ;  /* 0x0000038006067890 */ /* 0x000fe2000fffe03f */
[----:B------:R-:W-:Y:S02]  /*61d0*/  WARPGROUP.DEPBAR.LE gsb0, 0x0 ;  /* 0x00008000000079c5 */ /* 0x000fe40000010000 */
[----:B------:R-:W-:-:S06]  /*61e0*/  WARPGROUP.ARRIVE ;  /* 0x00000000000079c5 */ /* 0x000fcc0000000000 */
[----:B------:R-:W-:Y:S01]  /*61f0*/  HGMMA.64x64x16.F32.BF16 R88, R140, gdesc[UR8].tnspB, R88, gsb0 ;  /* 0x40e000088c587df0 */ /* 0x000fe20008001858 */
[----:B------:R-:W-:Y:S01]  /*6200*/  UMOV UR10, UR8 ;  /* 0x00000008000a7c82 */ /* 0x000fe20008000000 */
[----:B------:R-:W-:Y:S01]  /*6210*/  UMOV UR11, 0x40000040 ;  /* 0x40000040000b7882 */ /* 0x000fe20000000000 */
[----:B------:R-:W-:Y:S02]  /*6220*/  WARPGROUP.DEPBAR.LE gsb0, 0x0 ;  /* 0x00008000000079c5 */ /* 0x000fe40000010000 */
[----:B------:R-:W-:-:S06]  /*6230*/  WARPGROUP.ARRIVE ;  /* 0x00000000000079c5 */ /* 0x000fcc0000000000 */
[----:B------:R-:W-:Y:S03]  /*6240*/  HGMMA.64x64x16.F32.BF16 R88, R144, gdesc[UR8].tnspB, R88, gsb0 ;  /* 0x40e0000890587df0 */ /* 0x000fe60008001858 */
[----:B------:R-:W-:Y:S02]  /*6250*/  WARPGROUP.DEPBAR.LE gsb0, 0x0 ;  /* 0x00008000000079c5 */ /* 0x000fe40000010000 */
[----:B------:R-:W-:-:S06]  /*6260*/  WARPGROUP.ARRIVE ;  /* 0x00000000000079c5 */ /* 0x000fcc0000000000 */
[----:B------:R-:W-:Y:S03]  /*6270*/  HGMMA.64x64x16.F32.BF16 R88, R148, gdesc[UR4].tnspB, R88, gsb0 ;  /* 0x40e0000494587df0 */ /* 0x000fe60008001858 */
[----:B------:R-:W-:Y:S02]  /*6280*/  WARPGROUP.DEPBAR.LE gsb0, 0x0 ;  /* 0x00008000000079c5 */ /* 0x000fe40000010000 */
[----:B0-23--:R-:W-:Y:S05]  /*6290*/  @!P0 BRA `(.L_x_12750) ;  /* 0x0000000000048947 */ /* 0x00dfea0003800000 */
[----:B------:R-:W-:Y:S01]  /*62a0*/  BPT.TRAP 0x1 ;  /* 0x000000040000795c */ /* 0x000fe20000300000 */
.L_x_12750:
[----:B------:R-:W0:Y:S01]  /*62b0*/  LDC R45, c[0x0][0xbe8] ;  /* 0x0002fa00ff2d7b82 */ /* 0x000e220000000800 */
[----:B------:R-:W-:Y:S01]  /*62c0*/  ULDC UR10, c[0x0][0xc44] ;  /* 0x00031100000a7ab9 */ /* 0x000fe20000000800 */
[----:B------:R-:W-:Y:S01]  /*62d0*/  IMAD R47, RZ, RZ, -UR43 ;  /* 0x8000002bff2f7e24 */ /* 0x000fe2000f8e02ff */
[----:B------:R-:W-:Y:S01]  /*62e0*/  ULDC.64 UR8, c[0x0][0xb90] ;  /* 0x0002e40000087ab9 */ /* 0x000fe20000000a00 */
[----:B------:R-:W-:Y:S01]  /*62f0*/  IMAD.SHL.U32 R3, R2, 0x8, RZ ;  /* 0x0000000802037824 */ /* 0x000fe200078e00ff */
[----:B------:R-:W-:Y:S01]  /*6300*/  UIADD3 UR4, UR4, 0x16860, URZ ;  /* 0x0001686004047890 */ /* 0x000fe2000fffe03f */
[-C--:B------:R-:W-:Y:S01]  /*6310*/  FMUL.FTZ R46, R91, R5.reuse ;  /* 0x000000055b2e7220 */ /* 0x080fe20000410000 */
[-C--:B------:R-:W-:Y:S01]  /*6320*/  FMUL.FTZ R51, R90, R5.reuse ;  /* 0x000000055a337220 */ /* 0x080fe20000410000 */
[----:B------:R-:W1:Y:S01]  /*6330*/  S2UR UR5, SR_SWINHI ;  /* 0x00000000000579c3 */ /* 0x000e620000002f00 */
[----:B------:R-:W-:Y:S01]  /*6340*/  IMAD R7, R16, 0x40, R3 ;  /* 0x0000004010077824 */ /* 0x000fe200078e0203 */
[----:B------:R-:W-:Y:S01]  /*6350*/  UPRMT UR4, UR41, 0x654, UR4 ;  /* 0x0000065429047896 */ /* 0x000fe20008000004 */
[-C--:B------:R-:W-:Y:S01]  /*6360*/  FMUL.FTZ R50, R95, R5.reuse ;  /* 0x000000055f327220 */ /* 0x080fe20000410000 */
[-C--:B------:R-:W-:Y:S01]  /*6370*/  FMUL.FTZ R53, R94, R5.reuse ;  /* 0x000000055e357220 */ /* 0x080fe20000410000 */
[-C--:B------:R-:W-:Y:S01]  /*6380*/  FMUL.FTZ R52, R99, R5.reuse ;  /* 0x0000000563347220 */ /* 0x080fe20000410000 */
[-C--:B------:R-:W-:Y:S01]  /*6390*/  FMUL.FTZ R55, R98, R5.reuse ;  /* 0x0000000562377220 */ /* 0x080fe20000410000 */
[-C--:B------:R-:W-:Y:S01]  /*63a0*/  FMUL.FTZ R54, R103, R5.reuse ;  /* 0x0000000567367220 */ /* 0x080fe20000410000 */
        /* <DEDUP_REMOVED lines=8> */
[----:B0-----:R-:W-:Y:S01]  /*6430*/  ISETP.NE.AND P1, PT, R45, 0x1, PT ;  /* 0x000000012d00780c */ /* 0x001fe20003f25270 */
[----:B------:R-:W0:Y:S01]  /*6440*/  LDC.64 R38, c[0x0][0xb98] ;  /* 0x0002e600ff267b82 */ /* 0x000e220000000a00 */
[-C--:B------:R-:W-:Y:S01]  /*6450*/  FMUL.FTZ R62, R119, R5.reuse ;  /* 0x00000005773e7220 */ /* 0x080fe20000410000 */
[----:B------:R-:W-:Y:S01]  /*6460*/  FMUL.FTZ R65, R118, R5 ;  /* 0x0000000576417220 */ /* 0x000fe20000410000 */
[-C--:B------:R-:W-:Y:S01]  /*6470*/  FMUL.FTZ R40, R89, R37.reuse ;  /* 0x0000002559287220 */ /* 0x080fe20000410000 */
[-C--:B------:R-:W-:Y:S01]  /*6480*/  FMUL.FTZ R43, R88, R37.reuse ;  /* 0x00000025582b7220 */ /* 0x080fe20000410000 */
[-C--:B------:R-:W-:Y:S01]  /*6490*/  FMUL.FTZ R41, R93, R37.reuse ;  /* 0x000000255d297220 */ /* 0x080fe20000410000 */
[-C--:B------:R-:W-:Y:S01]  /*64a0*/  FMUL.FTZ R42, R92, R37.reuse ;  /* 0x000000255c2a7220 */ /* 0x080fe20000410000 */
[----:B------:R-:W-:Y:S01]  /*64b0*/  UMOV UR6, UR44 ;  /* 0x0000002c00067c82 */ /* 0x000fe20008000000 */
[----:B-1----:R-:W-:Y:S01]  /*64c0*/  UMOV UR7, UR5 ;  /* 0x0000000500077c82 */ /* 0x002fe20008000000 */
[----:B------:R-:W-:Y:S01]  /*64d0*/  UIADD3 UR5, -UR45, URZ, URZ ;  /* 0x0000003f2d057290 */ /* 0x000fe2000fffe13f */
[----:B------:R-:W-:Y:S01]  /*64e0*/  MOV R29, UR7 ;  /* 0x00000007001d7c02 */ /* 0x000fe20008000f00 */
[----:B------:R-:W-:Y:S01]  /*64f0*/  IMAD.U32 R28, RZ, RZ, UR6 ;  /* 0x00000006ff1c7e24 */ /* 0x000fe2000f8e00ff */
[----:B------:R-:W-:Y:S01]  /*6500*/  SYNCS.ARRIVE.TRANS64.RED.A1T0 RZ, [UR4], RZ ;  /* 0x000000ffffff79a7 */ /* 0x000fe20008100404 */
[----:B------:R-:W-:Y:S01]  /*6510*/  UIMAD UR10, UR10, UR5, UR43 ;  /* 0x000000050a0a72a4 */ /* 0x000fe2000f8e022b */
[----:B------:R-:W-:Y:S01]  /*6520*/  FMUL.FTZ R12, R101, R37 ;  /* 0x00000025650c7220 */ /* 0x000fe20000410000 */
[----:B------:R-:W-:-:S04]  /*6530*/  IMAD.WIDE R10, R152, 0x2, R28 ;  /* 0x00000002980a7825 */ /* 0x000fc800078e021c */
[-C--:B------:R-:W-:Y:S01]  /*6540*/  FMUL.FTZ R35, R100, R37.reuse ;  /* 0x0000002564237220 */ /* 0x080fe20000410000 */
[----:B------:R-:W-:Y:S01]  /*6550*/  USHF.R.S32.HI UR11, URZ, 0x1f, UR10 ;  /* 0x0000001f3f0b7899 */ /* 0x000fe2000801140a */
[----:B------:R-:W-:Y:S01]  /*6560*/  FMUL.FTZ R15, R97, R37 ;  /* 0x00000025610f7220 */ /* 0x000fe20000410000 */
[----:B--2---:R-:W-:Y:S01]  /*6570*/  IMAD R47, R24, R47, UR46 ;  /* 0x0000002e182f7e24 */ /* 0x004fe2000f8e022f */
[----:B------:R-:W1:Y:S01]  /*6580*/  @P1 LDC R20, c[0x0][0xbec] ;  /* 0x0002fb00ff141b82 */ /* 0x000e620000000800 */
[----:B------:R-:W-:Y:S01]  /*6590*/  IADD3 R27, P0, R10, 0x60, RZ ;  /* 0x000000600a1b7810 */ /* 0x000fe20007f1e0ff */
[----:B------:R-:W-:Y:S01]  /*65a0*/  UIMAD UR5, UR11, UR8, URZ ;  /* 0x000000080b0572a4 */ /* 0x000fe2000f8e023f */
[----:B------:R-:W-:Y:S01]  /*65b0*/  IMAD R73, R47, 0xc0, R23 ;  /* 0x000000c02f497824 */ /* 0x000fe200078e0217 */
[----:B------:R-:W-:Y:S01]  /*65c0*/  UIMAD.WIDE.U32 UR6, UR10, UR8, URZ ;  /* 0x000000080a0672a5 */ /* 0x000fe2000f8e003f */
[----:B------:R-:W-:Y:S01]  /*65d0*/  LOP3.LUT R6, R27, 0x380, RZ, 0xc0, !PT ;  /* 0x000003801b067812 */ /* 0x000fe200078ec0ff */
[----:B------:R-:W-:Y:S01]  /*65e0*/  UIMAD UR5, UR10, UR9, UR5 ;  /* 0x000000090a0572a4 */ /* 0x000fe2000f8e0205 */
[----:B------:R-:W-:Y:S01]  /*65f0*/  IMAD.WIDE R28, R7, 0x2, R28 ;  /* 0x00000002071c7825 */ /* 0x000fe200078e021c */
[----:B------:R-:W2:Y:S01]  /*6600*/  @P1 LDC R69, c[0x0][0xbf0] ;  /* 0x0002fc00ff451b82 */ /* 0x000ea20000000800 */
[----:B------:R-:W-:Y:S01]  /*6610*/  SHF.R.U64 R6, R6, 0x3, RZ ;  /* 0x0000000306067819 */ /* 0x000fe200000012ff */
[----:B------:R-:W-:Y:S01]  /*6620*/  UIADD3 UR5, UR7, UR5, URZ ;  /* 0x0000000507057290 */ /* 0x000fe2000fffe03f */
[----:B------:R-:W-:Y:S01]  /*6630*/  IADD3 R25, P2, R10, 0x40, RZ ;  /* 0x000000400a197810 */ /* 0x000fe20007f5e0ff */
[----:B------:R-:W-:Y:S01]  /*6640*/  IMAD.X R9, RZ, RZ, R11, P0 ;  /* 0x000000ffff097224 */ /* 0x000fe200000e060b */
[----:B------:R-:W-:Y:S01]  /*6650*/  LOP3.LUT R8, R6, R27, RZ, 0x3c, !PT ;  /* 0x0000001b06087212 */ /* 0x000fe200078e3cff */
[----:B------:R-:W-:Y:S01]  /*6660*/  IMAD.MOV.U32 R67, RZ, RZ, R73 ;  /* 0x000000ffff437224 */ /* 0x000fe200078e0049 */
[----:B------:R-:W-:Y:S01]  /*6670*/  IADD3 R27, P0, R28, 0x1800, RZ ;  /* 0x000018001c1b7810 */ /* 0x000fe20007f1e0ff */
[----:B------:R-:W-:Y:S01]  /*6680*/  IMAD.U32 R49, RZ, RZ, UR7 ;  /* 0x00000007ff317e24 */ /* 0x000fe2000f8e00ff */
[----:B------:R-:W-:Y:S01]  /*6690*/  LOP3.LUT R4, R25, 0x380, RZ, 0xc0, !PT ;  /* 0x0000038019047812 */ /* 0x000fe200078ec0ff */
[----:B------:R-:W-:Y:S01]  /*66a0*/  USHF.R.S32.HI UR7, URZ, 0x1f, UR45 ;  /* 0x0000001f3f077899 */ /* 0x000fe2000801142d */
[----:B------:R-:W-:Y:S01]  /*66b0*/  MOV R49, UR5 ;  /* 0x0000000500317c02 */ /* 0x000fe20008000f00 */
[----:B------:R-:W-:Y:S01]  /*66c0*/  IMAD.U32 R48, RZ, RZ, UR6 ;  /* 0x00000006ff307e24 */ /* 0x000fe2000f8e00ff */
[----:B------:R-:W-:Y:S01]  /*66d0*/  LOP3.LUT R26, R27, 0x380, RZ, 0xc0, !PT ;  /* 0x000003801b1a7812 */ /* 0x000fe200078ec0ff */
[----:B------:R-:W-:Y:S01]  /*66e0*/  IMAD.X R7, RZ, RZ, R11, P2 ;  /* 0x000000ffff077224 */ /* 0x000fe200010e060b */
[----:B------:R-:W-:Y:S01]  /*66f0*/  SHF.R.U64 R4, R4, 0x3, RZ ;  /* 0x0000000304047819 */ /* 0x000fe200000012ff */
[----:B-1----:R-:W-:Y:S01]  /*6700*/  @P1 IMAD.HI.U32 R20, R73, R20, RZ ;  /* 0x0000001449141227 */ /* 0x002fe200078e00ff */
[----:B------:R-:W-:Y:S01]  /*6710*/  IADD3 R21, P3, R10, 0x20, RZ ;  /* 0x000000200a157810 */ /* 0x000fe20007f7e0ff */
[----:B------:R-:W-:Y:S01]  /*6720*/  ULDC.64 UR8, c[0x0][0xb88] ;  /* 0x0002e20000087ab9 */ /* 0x000fe20000000a00 */
[----:B------:R-:W-:Y:S01]  /*6730*/  SHF.R.U64 R26, R26, 0x3, RZ ;  /* 0x000000031a1a7819 */ /* 0x000fe200000012ff */
[----:B0-----:R-:W-:Y:S01]  /*6740*/  IMAD.WIDE.U32 R48, R38, UR45, R48 ;  /* 0x0000002d26307c25 */ /* 0x001fe2000f8e0030 */
[----:B------:R-:W-:Y:S01]  /*6750*/  LOP3.LUT R6, R4, R25, RZ, 0x3c, !PT ;  /* 0x0000001904067212 */ /* 0x000fe200078e3cff */
[----:B------:R-:W-:Y:S01]  /*6760*/  ULDC UR5, c[0x0][0xa88] ;  /* 0x0002a20000057ab9 */ /* 0x000fe20000000800 */
[----:B------:R-:W-:Y:S01]  /*6770*/  LOP3.LUT R4, R21, 0x380, RZ, 0xc0, !PT ;  /* 0x0000038015047812 */ /* 0x000fe200078ec0ff */
[----:B------:R-:W-:Y:S01]  /*6780*/  IMAD R64, R38, UR7, RZ ;  /* 0x0000000726407c24 */ /* 0x000fe2000f8e02ff */
[----:B--2---:R-:W-:Y:S01]  /*6790*/  @P1 SHF.R.U32.HI R67, RZ, R69, R20 ;  /* 0x00000045ff431219 */ /* 0x004fe20000011614 */
[----:B------:R-:W-:Y:S01]  /*67a0*/  FMUL.FTZ R36, R96, R37 ;  /* 0x0000002560247220 */ /* 0x000fe20000410000 */
[----:B------:R-:W-:Y:S01]  /*67b0*/  LOP3.LUT R5, R10, 0x380, RZ, 0xc0, !PT ;  /* 0x000003800a057812 */ /* 0x000fe200078ec0ff */
[----:B------:R-:W-:Y:S01]  /*67c0*/  IMAD R64, R39, UR45, R64 ;  /* 0x0000002d27407c24 */ /* 0x000fe2000f8e0240 */
[----:B------:R-:W-:Y:S01]  /*67d0*/  LOP3.LUT R26, R26, R27, RZ, 0x3c, !PT ;  /* 0x0000001b1a1a7212 */ /* 0x000fe200078e3cff */
[----:B------:R-:W-:Y:S01]  /*67e0*/  IMAD.MOV R66, RZ, RZ, -R67 ;  /* 0x000000ffff427224 */ /* 0x000fe200078e0a43 */
[----:B------:R-:W-:Y:S01]  /*67f0*/  SHF.R.U64 R4, R4, 0x3, RZ ;  /* 0x0000000304047819 */ /* 0x000fe200000012ff */
[----:B------:R-:W-:Y:S01]  /*6800*/  IMAD.X R27, RZ, RZ, R29, P0 ;  /* 0x000000ffff1b7224 */ /* 0x000fe200000e061d */
[----:B------:R-:W-:Y:S01]  /*6810*/  IADD3 R38, P0, R67, R48, RZ ;  /* 0x0000003043267210 */ /* 0x000fe20007f1e0ff */
[----:B------:R-:W-:Y:S01]  /*6820*/  IMAD R69, R45, R66, R73 ;  /* 0x000000422d457224 */ /* 0x000fe200078e0249 */
[----:B------:R-:W-:Y:S01]  /*6830*/  SHF.R.U64 R5, R5, 0x3, RZ ;  /* 0x0000000305057819 */ /* 0x000fe200000012ff */
[-C--:B------:R-:W-:Y:S01]  /*6840*/  FMUL.FTZ R13, R105, R37.reuse ;  /* 0x00000025690d7220 */ /* 0x080fe20000410000 */
[----:B------:R-:W-:Y:S01]  /*6850*/  SHF.R.S32.HI R39, RZ, 0x1f, R67 ;  /* 0x0000001fff277819 */ /* 0x000fe20000011443 */
[-C--:B------:R-:W-:Y:S01]  /*6860*/  FMUL.FTZ R34, R104, R37.reuse ;  /* 0x0000002568227220 */ /* 0x080fe20000410000 */
[----:B------:R-:W-:Y:S01]  /*6870*/  SHF.R.S32.HI R48, RZ, 0x1f, R69 ;  /* 0x0000001fff307819 */ /* 0x000fe20000011445 */
[-C--:B------:R-:W-:Y:S01]  /*6880*/  FMUL.FTZ R14, R109, R37.reuse ;  /* 0x000000256d0e7220 */ /* 0x080fe20000410000 */
[----:B------:R-:W-:Y:S01]  /*6890*/  IADD3 R25, P2, R28, 0x3000, RZ ;  /* 0x000030001c197810 */ /* 0x000fe20007f5e0ff */
[----:B------:R-:W-:Y:S01]  /*68a0*/  FMUL.FTZ R33, R108, R37 ;  /* 0x000000256c217220 */ /* 0x000fe20000410000 */
[----:B------:R-:W-:Y:S01]  /*68b0*/  LOP3.LUT R4, R4, R21, RZ, 0x3c, !PT ;  /* 0x0000001504047212 */ /* 0x000fe200078e3cff */
[----:B------:R-:W-:Y:S01]  /*68c0*/  IMAD R48, R48, UR8, RZ ;  /* 0x0000000830307c24 */ /* 0x000fe2000f8e02ff */
[----:B------:R-:W-:Y:S01]  /*68d0*/  LOP3.LUT R10, R5, R10, RZ, 0x3c, !PT ;  /* 0x0000000a050a7212 */ /* 0x000fe200078e3cff */
[-C--:B------:R-:W-:Y:S01]  /*68e0*/  FMUL.FTZ R31, R113, R37.reuse ;  /* 0x00000025711f7220 */ /* 0x080fe20000410000 */
[----:B------:R-:W-:Y:S01]  /*68f0*/  LOP3.LUT R21, R28, 0x380, RZ, 0xc0, !PT ;  /* 0x000003801c157812 */ /* 0x000fe200078ec0ff */
[----:B------:R-:W-:Y:S01]  /*6900*/  FMUL.FTZ R32, R112, R37 ;  /* 0x0000002570207220 */ /* 0x000fe20000410000 */
[----:B------:R-:W-:Y:S01]  /*6910*/  IADD3.X R39, R39, R49, R64, P0, !PT ;  /* 0x0000003127277210 */ /* 0x000fe200007fe440 */
[----:B------:R-:W-:Y:S01]  /*6920*/  IMAD R64, R45, UR5, RZ ;  /* 0x000000052d407c24 */ /* 0x000fe2000f8e02ff */
[----:B------:R-:W-:Y:S01]  /*6930*/  LOP3.LUT R24, R25, 0x380, RZ, 0xc0, !PT ;  /* 0x0000038019187812 */ /* 0x000fe200078ec0ff */
[----:B------:R-:W-:Y:S01]  /*6940*/  FMUL.FTZ R30, R117, R37 ;  /* 0x00000025751e7220 */ /* 0x000fe20000410000 */
[----:B------:R-:W-:Y:S01]  /*6950*/  IADD3.X R5, RZ, R11, RZ, P3, !PT ;  /* 0x0000000bff057210 */ /* 0x000fe20001ffe4ff */
[----:B------:R-:W-:Y:S01]  /*6960*/  FMUL.FTZ R37, R116, R37 ;  /* 0x0000002574257220 */ /* 0x000fe20000410000 */
[----:B------:R-:W-:-:S02]  /*6970*/  SHF.R.U64 R21, R21, 0x3, RZ ;  /* 0x0000000315157819 */ /* 0x000fc400000012ff */
[----:B------:R-:W-:Y:S01]  /*6980*/  MOV R70, R10 ;  /* 0x0000000a00467202 */ /* 0x000fe20000000f00 */
[C---:B------:R-:W-:Y:S01]  /*6990*/  IMAD R11, R69.reuse, UR9, R48 ;  /* 0x00000009450b7c24 */ /* 0x040fe2000f8e0230 */
[----:B------:R-:W-:Y:S01]  /*69a0*/  MOV R67, R6 ;  /* 0x0000000600437202 */ /* 0x000fe20000000f00 */
[----:B------:R-:W-:Y:S01]  /*69b0*/  IMAD.WIDE.U32 R6, R69, UR8, R38 ;  /* 0x0000000845067c25 */ /* 0x000fe2000f8e0026 */
[----:B------:R-:W-:Y:S01]  /*69c0*/  IADD3 R71, P3, R28, 0x4800, RZ ;  /* 0x000048001c477810 */ /* 0x000fe20007f7e0ff */
[----:B------:R-:W-:Y:S01]  /*69d0*/  ULDC.64 UR8, c[0x0][0xb50] ;  /* 0x0002d40000087ab9 */ /* 0x000fe20000000a00 */
[----:B------:R-:W-:Y:S01]  /*69e0*/  SHF.R.U64 R24, R24, 0x3, RZ ;  /* 0x0000000318187819 */ /* 0x000fe200000012ff */
[----:B------:R-:W-:Y:S01]  /*69f0*/  IMAD R39, R47, 0xc0, R22 ;  /* 0x000000c02f277824 */ /* 0x000fe200078e0216 */
[----:B------:R-:W-:Y:S01]  /*6a00*/  LOP3.LUT R28, R21, R28, RZ, 0x3c, !PT ;  /* 0x0000001c151c7212 */ /* 0x000fe200078e3cff */
[----:B------:R-:W-:Y:S01]  /*6a10*/  IMAD.IADD R7, R7, 0x1, R11 ;  /* 0x0000000107077824 */ /* 0x000fe200078e020b */
[----:B------:R-:W-:-:S02]  /*6a20*/  IADD3.X R21, RZ, R29, RZ, P3, !PT ;  /* 0x0000001dff157210 */ /* 0x000fc40001ffe4ff */
[----:B------:R-:W-:Y:S01]  /*6a30*/  MOV R66, R8 ;  /* 0x0000000800427202 */ /* 0x000fe20000000f00 */
[----:B------:R-:W-:Y:S01]  /*6a40*/  VIADD R9, R39, 0x8 ;  /* 0x0000000827097836 */ /* 0x000fe20000000000 */
[----:B------:R-:W-:Y:S02]  /*6a50*/  LOP3.LUT P0, RZ, R17, 0x3, RZ, 0xc0, !PT ;  /* 0x0000000311ff7812 */ /* 0x000fe4000780c0ff */
[----:B------:R-:W-:Y:S02]  /*6a60*/  LEA R38, P3, R6, UR8, 0x2 ;  /* 0x0000000806267c11 */ /* 0x000fe4000f8610ff */
[----:B------:R-:W-:Y:S01]  /*6a70*/  LOP3.LUT R24, R24, R25, RZ, 0x3c, !PT ;  /* 0x0000001918187212 */ /* 0x000fe200078e3cff */
[----:B------:R-:W-:Y:S01]  /*6a80*/  IMAD.X R25, RZ, RZ, R29, P2 ;  /* 0x000000ffff197224 */ /* 0x000fe200010e061d */
[----:B------:R-:W-:Y:S01]  /*6a90*/  ISETP.GE.OR P2, PT, R39, R64, P0 ;  /* 0x000000402700720c */ /* 0x000fe20000746670 */
[----:B------:R-:W-:Y:S01]  /*6aa0*/  SHFL.IDX PT, R48, R38, RZ, 0x1c1f ;  /* 0x001c1fff26307589 */ /* 0x000fe200000e0000 */
[----:B------:R-:W-:-:S02]  /*6ab0*/  MOV R68, R4 ;  /* 0x0000000400447202 */ /* 0x000fc40000000f00 */
[----:B------:R-:W-:Y:S01]  /*6ac0*/  LEA.HI.X R39, R6, UR9, R7, 0x2, P3 ;  /* 0x0000000906277c11 */ /* 0x000fe200098f1407 */
[----:B------:R-:W-:Y:S01]  /*6ad0*/  ULDC.64 UR8, c[0x0][0xae8] ;  /* 0x0002ba0000087ab9 */ /* 0x000fe20000000a00 */
[----:B------:R-:W-:Y:S02]  /*6ae0*/  ISETP.GE.OR P0, PT, R9, R64, P0 ;  /* 0x000000400900720c */ /* 0x000fe40000706670 */
[----:B------:R-:W-:Y:S01]  /*6af0*/  F2FP.BF16.F32.PACK_AB R4, R40, R43 ;  /* 0x0000002b2804723e */ /* 0x000fe200000010ff */
[----:B------:R-:W0:Y:S01]  /*6b00*/  SHFL.IDX PT, R49, R39, RZ, 0x1c1f ;  /* 0x001c1fff27317589 */ /* 0x000e2200000e0000 */
[----:B------:R-:W-:Y:S02]  /*6b10*/  F2FP.BF16.F32.PACK_AB R5, R46, R51 ;  /* 0x000000332e05723e */ /* 0x000fe400000010ff */
[----:B------:R-:W-:Y:S01]  /*6b20*/  F2FP.BF16.F32.PACK_AB R6, R41, R42 ;  /* 0x0000002a2906723e */ /* 0x000fe200000010ff */
[----:B------:R-:W-:Y:S01]  /*6b30*/  BAR.SYNC.DEFER_BLOCKING 0x1, 0x180 ;  /* 0x0046000000007b1d */ /* 0x000fe20000010000 */
[----:B------:R-:W-:-:S02]  /*6b40*/  F2FP.BF16.F32.PACK_AB R7, R50, R53 ;  /* 0x000000353207723e */ /* 0x000fc400000010ff */
[----:B------:R-:W-:Y:S02]  /*6b50*/  F2FP.BF16.F32.PACK_AB R10, R12, R35 ;  /* 0x000000230c0a723e */ /* 0x000fe400000010ff */
[----:B------:R-:W-:Y:S02]  /*6b60*/  F2FP.BF16.F32.PACK_AB R8, R15, R36 ;  /* 0x000000240f08723e */ /* 0x000fe400000010ff */
[----:B------:R-:W-:Y:S01]  /*6b70*/  F2FP.BF16.F32.PACK_AB R9, R52, R55 ;  /* 0x000000373409723e */ /* 0x000fe200000010ff */
[----:B------:R-:W-:Y:S01]  /*6b80*/  SHFL.IDX PT, R50, R38, 0x1, 0x1c1f ;  /* 0x003c1f0026327f89 */ /* 0x000fe200000e0000 */
[----:B------:R-:W-:Y:S02]  /*6b90*/  F2FP.BF16.F32.PACK_AB R11, R54, R57 ;  /* 0x00000039360b723e */ /* 0x000fe400000010ff */
[----:B------:R-:W-:Y:S01]  /*6ba0*/  F2FP.BF16.F32.PACK_AB R12, R13, R34 ;  /* 0x000000220d0c723e */ /* 0x000fe200000010ff */
[----:B------:R-:W1:Y:S01]  /*6bb0*/  SHFL.IDX PT, R51, R39, 0x1, 0x1c1f ;  /* 0x003c1f0027337f89 */ /* 0x000e6200000e0000 */
        /* <DEDUP_REMOVED lines=8> */
[----:B------:R-:W-:Y:S01]  /*6c40*/  LOP3.LUT R20, R71, 0x380, RZ, 0xc0, !PT ;  /* 0x0000038047147812 */ /* 0x000fe200078ec0ff */
[----:B------:R3:W-:Y:S03]  /*6c50*/  STSM.16.M88.4 [R68], R8 ;  /* 0x0000000844007844 */ /* 0x0007e60000000200 */
[----:B------:R-:W-:Y:S01]  /*6c60*/  SHF.R.U64 R20, R20, 0x3, RZ ;  /* 0x0000000314147819 */ /* 0x000fe200000012ff */
[----:B------:R-:W-:Y:S03]  /*6c70*/  STSM.16.M88.4 [R67], R12 ;  /* 0x0000000c43007844 */ /* 0x000fe60000000200 */
[----:B------:R-:W-:Y:S01]  /*6c80*/  LOP3.LUT R20, R20, R71, RZ, 0x3c, !PT ;  /* 0x0000004714147212 */ /* 0x000fe200078e3cff */
[----:B------:R-:W-:Y:S01]  /*6c90*/  STSM.16.M88.4 [R66], R52 ;  /* 0x0000003442007844 */ /* 0x000fe20000000200 */
[----:B------:R-:W-:Y:S08]  /*6ca0*/  BAR.SYNC.DEFER_BLOCKING 0x1, 0x180 ;  /* 0x0046000000007b1d */ /* 0x000ff00000010000 */
[----:B--2---:R-:W2:Y:S08]  /*6cb0*/  @P1 LDC R5, c[0x0][0xbec] ;  /* 0x0002fb00ff051b82 */ /* 0x004eb00000000800 */
[----:B---3--:R-:W3:Y:S01]  /*6cc0*/  @P1 LDC R9, c[0x0][0xbf0] ;  /* 0x0002fc00ff091b82 */ /* 0x008ee20000000800 */
[----:B------:R-:W-:Y:S01]  /*6cd0*/  IMAD R4, R2, 0x30, R16 ;  /* 0x0000003002047824 */ /* 0x000fe200078e0210 */
[----:B------:R-:W-:-:S06]  /*6ce0*/  UIMAD UR6, UR11, UR8, URZ ;  /* 0x000000080b0672a4 */ /* 0x000fcc000f8e023f */
[----:B------:R-:W4:Y:S01]  /*6cf0*/  LDC.64 R6, c[0x0][0xae0] ;  /* 0x0002b800ff067b82 */ /* 0x000f220000000a00 */
[----:B0-----:R-:W-:Y:S04]  /*6d00*/  @!P2 ST.E desc[UR50][R48.64], R44 ;  /* 0x0000002c3000a985 */ /* 0x001fe8000c101932 */
[----:B-1----:R2:W-:Y:S04]  /*6d10*/  @!P0 ST.E desc[UR50][R50.64], R0 ;  /* 0x0000000032008985 */ /* 0x0025e8000c101932 */
[----:B------:R-:W5:Y:S04]  /*6d20*/  LD.E.128 R28, desc[UR50][R28.64] ;  /* 0x000000321c1c7980 */ /* 0x000f68000c101d00 */
[----:B------:R-:W5:Y:S04]  /*6d30*/  LD.E.128 R32, desc[UR50][R26.64] ;  /* 0x000000321a207980 */ /* 0x000f68000c101d00 */
[----:B------:R-:W5:Y:S04]  /*6d40*/  LD.E.128 R36, desc[UR50][R24.64] ;  /* 0x0000003218247980 */ /* 0x000f68000c101d00 */
[----:B------:R0:W5:Y:S01]  /*6d50*/  LD.E.128 R40, desc[UR50][R20.64] ;  /* 0x0000003214287980 */ /* 0x000162000c101d00 */
[C---:B------:R-:W-:Y:S01]  /*6d60*/  IMAD R8, R47.reuse, 0xc0, R4 ;  /* 0x000000c02f087824 */ /* 0x040fe200078e0204 */
[----:B------:R-:W-:Y:S01]  /*6d70*/  UIMAD.WIDE.U32 UR4, UR10, UR8, URZ ;  /* 0x000000080a0472a5 */ /* 0x000fe2000f8e003f */
[----:B------:R-:W-:Y:S01]  /*6d80*/  IMAD R47, R47, 0xc0, R16 ;  /* 0x000000c02f2f7824 */ /* 0x000fe200078e0210 */
[----:B------:R-:W-:Y:S01]  /*6d90*/  UIMAD UR6, UR10, UR9, UR6 ;  /* 0x000000090a0672a4 */ /* 0x000fe2000f8e0206 */
[----:B--2---:R-:W-:Y:S01]  /*6da0*/  @P1 IMAD.HI.U32 R0, R8, R5, RZ ;  /* 0x0000000508001227 */ /* 0x004fe200078e00ff */
[----:B------:R-:W-:Y:S01]  /*6db0*/  MOV R4, R8 ;  /* 0x0000000800047202 */ /* 0x000fe20000000f00 */
[----:B------:R-:W-:Y:S01]  /*6dc0*/  ULDC.64 UR8, c[0x0][0xaf0] ;  /* 0x0002bc0000087ab9 */ /* 0x000fe20000000a00 */
[----:B------:R-:W-:Y:S01]  /*6dd0*/  UIADD3 UR5, UR5, UR6, URZ ;  /* 0x0000000605057290 */ /* 0x000fe2000fffe03f */
[----:B------:R-:W-:Y:S01]  /*6de0*/  @!PT LDS RZ, [RZ] ;  /* 0x00000000fffff984 */ /* 0x000fe20000000800 */
[----:B------:R-:W-:Y:S01]  /*6df0*/  @!PT LDS RZ, [RZ] ;  /* 0x00000000fffff984 */ /* 0x000fe20000000800 */
[----:B------:R-:W-:Y:S01]  /*6e00*/  @!PT LDS RZ, [RZ] ;  /* 0x00000000fffff984 */ /* 0x000fe20000000800 */
[----:B------:R-:W-:Y:S01]  /*6e10*/  @!PT LDS RZ, [RZ] ;  /* 0x00000000fffff984 */ /* 0x000fe20000000800 */
[----:B------:R1:W-:Y:S06]  /*6e20*/  MEMBAR.ALL.CTA ;  /* 0x0000000000007992 */ /* 0x0003ec0000008000 */
[----:B-1----:R-:W1:Y:S01]  /*6e30*/  FENCE.VIEW.ASYNC.S ;  /* 0x00000000000073c6 */ /* 0x002e620000000000 */
[----:B---3--:R-:W-:Y:S01]  /*6e40*/  @P1 SHF.R.U32.HI R4, RZ, R9, R0 ;  /* 0x00000009ff041219 */ /* 0x008fe20000011600 */
[----:B------:R-:W-:Y:S01]  /*6e50*/  UIMAD UR6, UR7, UR8, URZ ;  /* 0x00000008070672a4 */ /* 0x000fe2000f8e023f */
[C---:B------:R-:W-:Y:S01]  /*6e60*/  IADD3 R13, R47.reuse, 0x30, RZ ;  /* 0x000000302f0d7810 */ /* 0x040fe20007ffe0ff */
[----:B------:R-:W-:Y:S01]  /*6e70*/  UIMAD.WIDE.U32 UR4, UR45, UR8, UR4 ;  /* 0x000000082d0472a5 */ /* 0x000fe2000f8e0004 */
[--C-:B------:R-:W-:Y:S01]  /*6e80*/  SHF.R.S32.HI R5, RZ, 0x1f, R4.reuse ;  /* 0x0000001fff057819 */ /* 0x100fe20000011404 */
[----:B------:R-:W-:Y:S01]  /*6e90*/  UIMAD UR6, UR45, UR9, UR6 ;  /* 0x000000092d0672a4 */ /* 0x000fe2000f8e0206 */
[----:B------:R-:W-:Y:S01]  /*6ea0*/  IMAD.MOV R0, RZ, RZ, -R4 ;  /* 0x000000ffff007224 */ /* 0x000fe200078e0a04 */
[----:B------:R-:W-:Y:S01]  /*6eb0*/  UIADD3 UR44, UR44, 0x16820, URZ ;  /* 0x000168202c2c7890 */ /* 0x000fe2000fffe03f */
[----:B------:R-:W-:Y:S01]  /*6ec0*/  VIADD R15, R47, 0x60 ;  /* 0x000000602f0f7836 */ /* 0x000fe20000000000 */
[----:B------:R-:W-:Y:S01]  /*6ed0*/  UIADD3 UR5, UR5, UR6, URZ ;  /* 0x0000000605057290 */ /* 0x000fe2000fffe03f */
[----:B------:R-:W-:Y:S01]  /*6ee0*/  IMAD R45, R45, R0, R8 ;  /* 0x000000002d2d7224 */ /* 0x000fe200078e0208 */
[----:B------:R-:W-:Y:S01]  /*6ef0*/  UPRMT UR44, URZ, 0x654, UR44 ;  /* 0x000006543f2c7896 */ /* 0x000fe2000800002c */
[-C--:B----4-:R-:W-:Y:S01]  /*6f00*/  IMAD R5, R5, R6.reuse, RZ ;  /* 0x0000000605057224 */ /* 0x090fe200078e02ff */
[----:B------:R-:W-:Y:S01]  /*6f10*/  UIADD3 UR38, UR38, 0x1, URZ ;  /* 0x0000000126267890 */ /* 0x000fe2000fffe03f */
[----:B0-----:R-:W-:Y:S01]  /*6f20*/  VIADD R21, R47, 0x90 ;  /* 0x000000902f157836 */ /* 0x001fe20000000000 */
[----:B------:R-:W-:Y:S01]  /*6f30*/  SHF.R.S32.HI R0, RZ, 0x1f, R45 ;  /* 0x0000001fff007819 */ /* 0x000fe2000001142d */
[C---:B------:R-:W-:Y:S01]  /*6f40*/  IMAD R7, R4.reuse, R7, R5 ;  /* 0x0000000704077224 */ /* 0x040fe200078e0205 */
[----:B------:R-:W-:Y:S01]  /*6f50*/  UISETP.NE.AND UP0, UPT, UR38, 0x2, UPT ;  /* 0x000000022600788c */ /* 0x000fe2000bf05270 */
[----:B------:R-:W-:Y:S01]  /*6f60*/  IMAD.WIDE.U32 R4, R4, R6, UR4 ;  /* 0x0000000404047e25 */ /* 0x000fe2000f8e0006 */
[----:B------:R-:W-:Y:S01]  /*6f70*/  ULDC.64 UR4, c[0x0][0xad8] ;  /* 0x0002b60000047ab9 */ /* 0x000fe20000000a00 */
[----:B------:R-:W-:-:S02]  /*6f80*/  UIADD3 UR36, UR36, 0x1, URZ ;  /* 0x0000000124247890 */ /* 0x000fc4000fffe03f */
[----:B------:R-:W-:Y:S01]  /*6f90*/  IMAD.IADD R5, R5, 0x1, R7 ;  /* 0x0000000105057824 */ /* 0x000fe200078e0207 */
[----:B-1----:R-:W-:Y:S01]  /*6fa0*/  SYNCS.ARRIVE.TRANS64.RED.A1T0 RZ, [UR44], RZ ;  /* 0x000000ffffff79a7 */ /* 0x002fe2000810042c */
[----:B------:R-:W-:Y:S01]  /*6fb0*/  IMAD R0, R0, UR4, RZ ;  /* 0x0000000400007c24 */ /* 0x000fe2000f8e02ff */
[----:B------:R-:W-:Y:S01]  /*6fc0*/  USEL UR38, UR38, URZ, UP0 ;  /* 0x0000003f26267287 */ /* 0x000fe20008000000 */
[----:B------:R-:W-:-:S04]  /*6fd0*/  IMAD.WIDE.U32 R4, R45, UR4, R4 ;  /* 0x000000042d047c25 */ /* 0x000fc8000f8e0004 */
[----:B------:R-:W-:Y:S01]  /*6fe0*/  IMAD R7, R45, UR5, R0 ;  /* 0x000000052d077c24 */ /* 0x000fe2000f8e0200 */
[----:B------:R-:W-:Y:S02]  /*6ff0*/  ULDC.64 UR4, c[0x0][0xa80] ;  /* 0x0002a00000047ab9 */ /* 0x000fe40000000a00 */
[----:B------:R-:W-:Y:S01]  /*7000*/  LEA R0, P0, R4, UR4, 0x1 ;  /* 0x0000000404007c11 */ /* 0x000fe2000f8008ff */
[----:B------:R-:W-:Y:S01]  /*7010*/  IMAD.IADD R5, R5, 0x1, R7 ;  /* 0x0000000105057824 */ /* 0x000fe200078e0207 */
[----:B------:R-:W-:-:S03]  /*7020*/  ULDC UR4, c[0x0][0xac8] ;  /* 0x0002b20000047ab9 */ /* 0x000fc60000000800 */
[----:B------:R-:W-:Y:S01]  /*7030*/  SHFL.IDX PT, R6, R0, 0x1, 0x181f ;  /* 0x00381f0000067f89 */ /* 0x000fe200000e0000 */
[----:B------:R-:W-:Y:S02]  /*7040*/  LEA.HI.X R12, R4, UR5, R5, 0x1, P0 ;  /* 0x00000005040c7c11 */ /* 0x000fe400080f0c05 */
[----:B------:R-:W-:Y:S01]  /*7050*/  ISETP.GE.AND P0, PT, R3, UR4, PT ;  /* 0x0000000403007c0c */ /* 0x000fe2000bf06270 */
[----:B------:R-:W-:Y:S01]  /*7060*/  SHFL.IDX PT, R4, R0, RZ, 0x181f ;  /* 0x00181fff00047589 */ /* 0x000fe200000e0000 */
[----:B------:R-:W-:Y:S02]  /*7070*/  ULDC UR4, c[0x0][0xc] ;  /* 0x0000030000047ab9 */ /* 0x000fe40000000800 */
[-C--:B------:R-:W-:Y:S01]  /*7080*/  ISETP.GE.OR P1, PT, R47, R64.reuse, P0 ;  /* 0x000000402f00720c */ /* 0x080fe20000726670 */
[----:B------:R-:W0:Y:S01]  /*7090*/  SHFL.IDX PT, R5, R12, RZ, 0x181f ;  /* 0x00181fff0c057589 */ /* 0x000e2200000e0000 */
[-C--:B------:R-:W-:Y:S01]  /*70a0*/  ISETP.GE.OR P2, PT, R13, R64.reuse, P0 ;  /* 0x000000400d00720c */ /* 0x080fe20000746670 */
[----:B------:R-:W-:Y:S01]  /*70b0*/  UIADD3 UR46, UR4, UR46, URZ ;  /* 0x0000002e042e7290 */ /* 0x000fe2000fffe03f */
[-C--:B------:R-:W-:Y:S01]  /*70c0*/  ISETP.GE.OR P3, PT, R15, R64.reuse, P0 ;  /* 0x000000400f00720c */ /* 0x080fe20000766670 */
[----:B------:R-:W1:Y:S01]  /*70d0*/  SHFL.IDX PT, R7, R12, 0x1, 0x181f ;  /* 0x00381f000c077f89 */ /* 0x000e6200000e0000 */
[----:B------:R-:W-:Y:S01]  /*70e0*/  ISETP.GE.OR P0, PT, R21, R64, P0 ;  /* 0x000000401500720c */ /* 0x000fe20000706670 */
[----:B------:R-:W-:-:S02]  /*70f0*/  USEL UR4, URZ, 0x1, UP0 ;  /* 0x000000013f047887 */ /* 0x000fc40008000000 */
[----:B------:R-:W-:Y:S02]  /*7100*/  SHFL.IDX PT, R8, R0, 0x2, 0x181f ;  /* 0x00581f0000087f89 */ /* 0x000fe400000e0000 */
[----:B------:R-:W-:Y:S02]  /*7110*/  ULOP3.LUT UR37, UR37, UR4, URZ, 0x3c, !UPT ;  /* 0x0000000425257292 */ /* 0x000fe4000f8e3c3f */
[----:B------:R-:W2:Y:S04]  /*7120*/  SHFL.IDX PT, R9, R12, 0x2, 0x181f ;  /* 0x00581f000c097f89 */ /* 0x000ea800000e0000 */
[----:B------:R3:W-:Y:S04]  /*7130*/  SHFL.IDX PT, R10, R0, 0x3, 0x181f ;  /* 0x00781f00000a7f89 */ /* 0x0007e800000e0000 */
[----:B------:R-:W4:Y:S01]  /*7140*/  SHFL.IDX PT, R11, R12, 0x3, 0x181f ;  /* 0x00781f000c0b7f89 */ /* 0x000f2200000e0000 */
[----:B---3--:R-:W3:Y:S01]  /*7150*/  LDC R0, c[0x0][0xc34] ;  /* 0x00030d00ff007b82 */ /* 0x008ee20000000800 */
[----:B0-----:R-:W-:-:S04]  /*7160*/  @!P1 IMAD.WIDE R4, R3, 0x2, R4 ;  /* 0x0000000203049825 */ /* 0x001fc800078e0204 */
[----:B-1----:R-:W-:-:S04]  /*7170*/  @!P2 IMAD.WIDE R6, R3, 0x2, R6 ;  /* 0x000000020306a825 */ /* 0x002fc800078e0206 */
[----:B--2---:R-:W-:-:S04]  /*7180*/  @!P3 IMAD.WIDE R8, R3, 0x2, R8 ;  /* 0x000000020308b825 */ /* 0x004fc800078e0208 */
[----:B----4-:R-:W-:Y:S01]  /*7190*/  @!P0 IMAD.WIDE R10, R3, 0x2, R10 ;  /* 0x00000002030a8825 */ /* 0x010fe200078e020a */
[----:B-----5:R0:W-:Y:S04]  /*71a0*/  @!P1 ST.E.128 desc[UR50][R4.64], R28 ;  /* 0x0000001c04009985 */ /* 0x0201e8000c101d32 */
[----:B------:R0:W-:Y:S04]  /*71b0*/  @!P2 ST.E.128 desc[UR50][R6.64], R32 ;  /* 0x000000200600a985 */ /* 0x0001e8000c101d32 */
[----:B------:R0:W-:Y:S04]  /*71c0*/  @!P3 ST.E.128 desc[UR50][R8.64], R36 ;  /* 0x000000240800b985 */ /* 0x0001e8000c101d32 */
[----:B------:R0:W-:Y:S01]  /*71d0*/  @!P0 ST.E.128 desc[UR50][R10.64], R40 ;  /* 0x000000280a008985 */ /* 0x0001e2000c101d32 */
[----:B---3--:R-:W-:-:S13]  /*71e0*/  ISETP.LE.AND P0, PT, R0, UR46, PT ;  /* 0x0000002e00007c0c */ /* 0x008fda000bf03270 */
[----:B------:R-:W-:Y:S05]  /*71f0*/  @!P0 BRA `(.L_x_12751) ;  /* 0xffffff9800a88947 */ /* 0x000fea000383ffff */
[----:B------:R-:W-:Y:S05]  /*7200*/  EXIT ;  /* 0x000000000000794d */ /* 0x000fea0003800000 */
.L_x_12725:
[----:B------:R-:W-:-:S08]  /*7210*/  NOP ;  /* 0x0000000000007918 */ /* 0x000fd00000000000 */
[----:B------:R-:W0:-:S00]  /*7220*/  USETMAXREG.DEALLOC.CTAPOOL 0x20 ;  /* 0x00000020000079c8 */ /* 0x000e0000080e0500 */
[----:B------:R-:W2:Y:S01]  /*7230*/  S2UR UR10, SR_CTAID.X ;  /* 0x00000000000a79c3 */ /* 0x000ea20000002500 */
[----:B0-----:R-:W-:Y:S01]  /*7240*/  IMAD.MOV.U32 R24, RZ, RZ, 0x1 ;  /* 0x00000001ff187424 */ /* 0x001fe200078e00ff */
[----:B------:R-:W-:Y:S01]  /*7250*/  MOV R22, RZ ;  /* 0x000000ff00167202 */ /* 0x000fe20000000f00 */
[----:B------:R-:W-:-:S05]  /*7260*/  IMAD.MOV.U32 R0, RZ, RZ, 0x1 ;  /* 0x00000001ff007424 */ /* 0x000fca00078e00ff */
[----:B------:R-:W2:Y:S02]  /*7270*/  LDC R2, c[0x0][0xc34] ;  /* 0x00030d00ff027b82 */ /* 0x000ea40000000800 */
[----:B--2---:R-:W-:-:S13]  /*7280*/  ISETP.LE.AND P0, PT, R2, UR10, PT ;  /* 0x0000000a02007c0c */ /* 0x004fda000bf03270 */
[----:B------:R-:W-:Y:S05]  /*7290*/  @P0 BRA `(.L_x_12752) ;  /* 0x0000003800400947 */ /* 0x000fea0003800000 */
[----:B------:R-:W0:Y:S01]  /*72a0*/  S2R R3, SR_TID.X ;  /* 0x0000000000037919 */ /* 0x000e220000002100 */
[----:B-1----:R-:W-:Y:S01]  /*72b0*/  ULDC.64 UR4, c[0x0][0x418] ;  /* 0x0001060000047ab9 */ /* 0x002fe20000000a00 */
[----:B------:R-:W-:Y:S01]  /*72c0*/  ULDC.64 UR6, c[0x0][0x2f0] ;  /* 0x0000bc0000067ab9 */ /* 0x000fe20000000a00 */
[----:B------:R-:W-:Y:S01]  /*72d0*/  UISETP.NE.U32.AND UP0, UPT, UR4, URZ, UPT ;  /* 0x0000003f0400728c */ /* 0x000fe2000bf05070 */
[----:B------:R-:W1:Y:S01]  /*72e0*/  S2UR UR8, SR_CgaCtaId ;  /* 0x00000000000879c3 */ /* 0x000e620000008800 */
[----:B------:R-:W-:Y:S01]  /*72f0*/  LOP3.LUT R25, R25, 0xfffffffe, RZ, 0xc0, !PT ;  /* 0xfffffffe19197812 */ /* 0x000fe200078ec0ff */
[----:B------:R-:W-:Y:S01]  /*7300*/  ULDC UR4, c[0x0][0x424] ;  /* 0x0001090000047ab9 */ /* 0x000fe20000000800 */
[----:B------:R-:W-:Y:S01]  /*7310*/  UISETP.NE.AND.EX UP0, UPT, UR5, URZ, UPT, UP0 ;  /* 0x0000003f0500728c */ /* 0x000fe2000bf05300 */
[----:B------:R-:W-:Y:S01]  /*7320*/  IMAD.MOV.U32 R24, RZ, RZ, 0x1 ;  /* 0x00000001ff187424 */ /* 0x000fe200078e00ff */
[----:B------:R-:W-:Y:S01]  /*7330*/  ULDC UR9, c[0x0][0x2b8] ;  /* 0x0000ae0000097ab9 */ /* 0x000fe20000000800 */
[----:B------:R-:W-:Y:S01]  /*7340*/  ULDC UR37, c[0x0][0x448] ;  /* 0x0001120000257ab9 */ /* 0x000fe20000000800 */
[----:B------:R-:W-:Y:S01]  /*7350*/  USEL UR4, UR4, 0x1, UP0 ;  /* 0x0000000104047887 */ /* 0x000fe20008000000 */
[----:B------:R-:W-:Y:S01]  /*7360*/  IMAD.MOV.U32 R22, RZ, RZ, RZ ;  /* 0x000000ffff167224 */ /* 0x000fe200078e00ff */
[----:B------:R-:W-:Y:S01]  /*7370*/  UMOV UR38, 0x400 ;  /* 0x0000040000267882 */ /* 0x000fe20000000000 */
[----:B------:R-:W-:-:S02]  /*7380*/  ULOP3.LUT UR41, UR39, 0x2, URZ, 0xfc, !UPT ;  /* 0x0000000227297892 */ /* 0x000fc4000f8efc3f */
[----:B------:R-:W-:Y:S01]  /*7390*/  UIMAD UR36, UR4, UR6, URZ ;  /* 0x00000006042472a4 */ /* 0x000fe2000f8e023f */
[----:B------:R-:W-:Y:S02]  /*73a0*/  ULDC UR43, c[0x0][0xc] ;  /* 0x00000300002b7ab9 */ /* 0x000fe40000000800 */
[----:B------:R-:W-:Y:S01]  /*73b0*/  ULDC UR4, c[0x0][0x288] ;  /* 0x0000a20000047ab9 */ /* 0x000fe20000000800 */
[----:B------:R-:W-:Y:S02]  /*73c0*/  UIADD3 UR5, UR36, 0x7f, URZ ;  /* 0x0000007f24057890 */ /* 0x000fe4000fffe03f */
[----:B------:R-:W-:Y:S02]  /*73d0*/  UIMAD UR37, UR37, UR4, URZ ;  /* 0x00000004252572a4 */ /* 0x000fe4000f8e023f */
[----:B------:R-:W-:-:S04]  /*73e0*/  USHF.R.S32.HI UR6, URZ, 0x1f, UR5 ;  /* 0x0000001f3f067899 */ /* 0x000fc80008011405 */
[----:B------:R-:W-:Y:S02]  /*73f0*/  ULEA.HI UR6, UR6, UR5, URZ, 0x7 ;  /* 0x0000000506067291 */ /* 0x000fe4000f8f383f */
[----:B-1----:R-:W-:Y:S01]  /*7400*/  ULEA UR38, UR8, UR38, 0x18 ;  /* 0x0000002608267291 */ /* 0x002fe2000f8ec03f */
[C---:B0-----:R-:W-:Y:S01]  /*7410*/  IMAD.SHL.U32 R29, R3.reuse, 0x8, RZ ;  /* 0x00000008031d7824 */ /* 0x041fe200078e00ff */
[----:B------:R-:W-:Y:S01]  /*7420*/  ULEA.HI.SX32 UR42, UR6, 0xffffffff, 0x19 ;  /* 0xffffffff062a7891 */ /* 0x000fe2000f8fca3f */
[----:B------:R-:W-:Y:S01]  /*7430*/  IMAD.SHL.U32 R2, R3, 0x10, RZ ;  /* 0x0000001003027824 */ /* 0x000fe200078e00ff */
[----:B------:R-:W-:Y:S02]  /*7440*/  ULEA.HI.SX32 UR40, UR6, 0xfffffffe, 0x19 ;  /* 0xfffffffe06287891 */ /* 0x000fe4000f8fca3f */
[C---:B------:R-:W-:Y:S01]  /*7450*/  LOP3.LUT R4, R29.reuse, 0x38, RZ, 0xc0, !PT ;  /* 0x000000381d047812 */ /* 0x040fe200078ec0ff */
[----:B------:R-:W-:Y:S01]  /*7460*/  USHF.L.U32 UR4, UR42, 0x7, URZ ;  /* 0x000000072a047899 */ /* 0x000fe2000800063f */
[----:B------:R-:W-:-:S02]  /*7470*/  LOP3.LUT R0, R29, 0x1f8, RZ, 0xc0, !PT ;  /* 0x000001f81d007812 */ /* 0x000fc400078ec0ff */
[----:B------:R-:W-:Y:S02]  /*7480*/  ISETP.GE.AND P1, PT, R4, UR7, PT ;  /* 0x0000000704007c0c */ /* 0x000fe4000bf26270 */
[----:B------:R-:W-:Y:S02]  /*7490*/  LOP3.LUT R0, R0, 0x38, R3, 0x78, !PT ;  /* 0x0000003800007812 */ /* 0x000fe400078e7803 */
[----:B------:R-:W-:Y:S02]  /*74a0*/  ISETP.GE.AND P0, PT, R4, UR7, PT ;  /* 0x0000000704007c0c */ /* 0x000fe4000bf06270 */
[----:B------:R-:W-:Y:S02]  /*74b0*/  LOP3.LUT R29, R0, 0x200, R29, 0xf8, !PT ;  /* 0x00000200001d7812 */ /* 0x000fe400078ef81d */
[----:B------:R-:W-:Y:S02]  /*74c0*/  SHF.R.U32.HI R0, RZ, 0x3, R3 ;  /* 0x00000003ff007819 */ /* 0x000fe40000011603 */
[----:B------:R-:W-:-:S02]  /*74d0*/  MOV R3, UR10 ;  /* 0x0000000a00037c02 */ /* 0x000fc40008000f00 */
[----:B------:R-:W-:Y:S02]  /*74e0*/  LOP3.LUT R2, R2, 0x70, RZ, 0xc0, !PT ;  /* 0x0000007002027812 */ /* 0x000fe400078ec0ff */
[----:B------:R-:W-:Y:S01]  /*74f0*/  @P1 LOP3.LUT R25, R25, 0x1, RZ, 0xfc, !PT ;  /* 0x0000000119191812 */ /* 0x000fe200078efcff */
[----:B------:R0:W-:Y:S03]  /*7500*/  STL [R1+0x8], R3 ;  /* 0x0000080301007387 */ /* 0x0001e60000100800 */
[----:B------:R-:W-:Y:S01]  /*7510*/  LOP3.LUT R25, R25, 0xfffffffd, RZ, 0xc0, !PT ;  /* 0xfffffffd19197812 */ /* 0x000fe200078ec0ff */
[----:B------:R1:W-:Y:S03]  /*7520*/  STL [R1+0xc], RZ ;  /* 0x00000cff01007387 */ /* 0x0003e60000100800 */
[----:B------:R-:W-:-:S02]  /*7530*/  @P0 LOP3.LUT R25, R25, 0x2, RZ, 0xfc, !PT ;  /* 0x0000000219190812 */ /* 0x000fc400078efcff */
[----:B------:R-:W-:Y:S02]  /*7540*/  ISETP.GE.AND P0, PT, R4, UR9, PT ;  /* 0x0000000904007c0c */ /* 0x000fe4000bf06270 */
[----:B0-----:R-:W-:Y:S01]  /*7550*/  LOP3.LUT R3, R0, 0xf, RZ, 0xc0, !PT ;  /* 0x0000000f00037812 */ /* 0x001fe200078ec0ff */
[----:B------:R-:W-:Y:S01]  /*7560*/  IMAD.U32 R0, RZ, RZ, UR4 ;  /* 0x00000004ff007e24 */ /* 0x000fe2000f8e00ff */
[----:B------:R-:W-:Y:S02]  /*7570*/  LOP3.LUT R25, R25, 0xffffffef, RZ, 0xc0, !PT ;  /* 0xffffffef19197812 */ /* 0x000fe400078ec0ff */
[----:B------:R-:W-:Y:S02]  /*7580*/  LOP3.LUT R5, R3, R2, RZ, 0xfc, !PT ;  /* 0x0000000203057212 */ /* 0x000fe400078efcff */
[----:B------:R-:W-:Y:S02]  /*7590*/  LEA R4, R29, UR38, 0x1 ;  /* 0x000000261d047c11 */ /* 0x000fe4000f8e08ff */
[----:B------:R-:W-:-:S02]  /*75a0*/  LOP3.LUT R2, R3, UR4, R2, 0xfe, !PT ;  /* 0x0000000403027c12 */ /* 0x000fc4000f8efe02 */
[----:B------:R-:W-:Y:S02]  /*75b0*/  IADD3 R0, -R3, UR36, -R0 ;  /* 0x0000002403007c10 */ /* 0x000fe4000fffe900 */
[----:B-1----:R-:W-:-:S07]  /*75c0*/  @P0 LOP3.LUT R25, R25, 0x10, RZ, 0xfc, !PT ;  /* 0x0000001019190812 */ /* 0x002fce00078efcff */
.L_x_12787:
[----:B------:R-:W2:Y:S01]  /*75d0*/  LDL R6, [R1+0x8] ;  /* 0x0000080001067983 */ /* 0x000ea20000100800 */
[----:B------:R-:W0:Y:S01]  /*75e0*/  LDC R0, c[0x0][0xc38] ;  /* 0x00030e00ff007b82 */ /* 0x000e220000000800 */
[----:B------:R-:W-:Y:S05]  /*75f0*/  YIELD ;  /* 0x0000000000007946 */ /* 0x000fea0003800000 */
[----:B------:R-:W-:Y:S01]  /*7600*/  ULDC.64 UR4, c[0x0][0xa28] ;  /* 0x00028a0000047ab9 */ /* 0x000fe20000000a00 */
[----:B------:R-:W-:Y:S01]  /*7610*/  IMAD.MOV.U32 R17, RZ, RZ, RZ ;  /* 0x000000ffff117224 */ /* 0x000fe200078e00ff */
[----:B------:R-:W1:Y:S01]  /*7620*/  LDC R2, c[0x0][0xc44] ;  /* 0x00031100ff027b82 */ /* 0x000e620000000800 */
[----:B------:R-:W-:-:S04]  /*7630*/  ISETP.NE.U32.AND P0, PT, RZ, UR4, PT ;  /* 0x00000004ff007c0c */ /* 0x000fc8000bf05070 */
[----:B------:R-:W-:Y:S02]  /*7640*/  ISETP.NE.AND.EX P0, PT, RZ, UR5, PT, P0 ;  /* 0x00000005ff007c0c */ /* 0x000fe4000bf05300 */
[----:B0-----:R-:W-:Y:S02]  /*7650*/  ISETP.NE.AND P1, PT, R0, 0x1, PT ;  /* 0x000000010000780c */ /* 0x001fe40003f25270 */
[----:B-1----:R-:W-:-:S09]  /*7660*/  ISETP.NE.AND P2, PT, R2, 0x1, PT ;  /* 0x000000010200780c */ /* 0x002fd20003f45270 */
[----:B------:R-:W0:Y:S08]  /*7670*/  @P0 LDC.64 R2, c[0x0][0xa28] ;  /* 0x00028a00ff020b82 */ /* 0x000e300000000a00 */
[----:B------:R-:W2:Y:S08]  /*7680*/  @P1 LDC R0, c[0x0][0xc3c] ;  /* 0x00030f00ff001b82 */ /* 0x000eb00000000800 */
[----:B------:R-:W1:Y:S08]  /*7690*/  @P1 LDC R7, c[0x0][0xc40] ;  /* 0x00031000ff071b82 */ /* 0x000e700000000800 */
[----:B------:R-:W3:Y:S01]  /*76a0*/  @P2 LDC.64 R4, c[0x0][0xc48] ;  /* 0x00031200ff042b82 */ /* 0x000ee20000000a00 */
[----:B--2---:R-:W-:Y:S01]  /*76b0*/  @P1 IMAD.HI.U32 R0, R6, R0, RZ ;  /* 0x0000000006001227 */ /* 0x004fe200078e00ff */
[----:B------:R-:W-:-:S04]  /*76c0*/  MOV R23, R6 ;  /* 0x0000000600177202 */ /* 0x000fc80000000f00 */
[----:B-1----:R-:W-:-:S05]  /*76d0*/  @P1 SHF.R.U32.HI R23, RZ, R7, R0 ;  /* 0x00000007ff171219 */ /* 0x002fca0000011600 */
[----:B---3--:R-:W-:-:S04]  /*76e0*/  @P2 IMAD.HI.U32 R4, R23, R4, RZ ;  /* 0x0000000417042227 */ /* 0x008fc800078e00ff */
[----:B------:R-:W-:Y:S01]  /*76f0*/  IMAD.MOV.U32 R18, RZ, RZ, R23 ;  /* 0x000000ffff127224 */ /* 0x000fe200078e0017 */
[----:B------:R-:W-:-:S05]  /*7700*/  @P2 SHF.R.U32.HI R18, RZ, R5, R4 ;  /* 0x00000005ff122219 */ /* 0x000fca0000011604 */
        /* <DEDUP_REMOVED lines=23> */
.L_x_12753:
        /* <DEDUP_REMOVED lines=11> */
[----:B------:R-:W-:Y:S01]  /*7930*/  MOV R10, UR4 ;  /* 0x00000004000a7c02 */ /* 0x000fe20008000f00 */
[----:B------:R-:W-:Y:S01]  /*7940*/  IMAD.U32 R6, RZ, RZ, UR8 ;  /* 0x00000008ff067e24 */ /* 0x000fe2000f8e00ff */
[----:B------:R-:W-:Y:S01]  /*7950*/  MOV R13, RZ ;  /* 0x000000ff000d7202 */ /* 0x000fe20000000f00 */
[----:B------:R-:W-:-:S02]  /*7960*/  IMAD.U32 R7, RZ, RZ, UR9 ;  /* 0x00000009ff077e24 */ /* 0x000fc4000f8e00ff */
[----:B------:R-:W-:Y:S02]  /*7970*/  IMAD.U32 R11, RZ, RZ, UR5 ;  /* 0x00000005ff0b7e24 */ /* 0x000fe4000f8e00ff */
[----:B------:R-:W-:Y:S02]  /*7980*/  IMAD.MOV.U32 R8, RZ, RZ, 0x70 ;  /* 0x00000070ff087424 */ /* 0x000fe400078e00ff */
[----:B-1----:R-:W-:-:S07]  /*7990*/  IMAD.MOV.U32 R12, RZ, RZ, 0x1 ;  /* 0x00000001ff0c7424 */ /* 0x002fce00078e00ff */
[----:B------:R-:W-:-:S07]  /*79a0*/  LEPC R20, `(.L_x_12755) ;  /* 0x000000001014794e */ /* 0x000fce0000000000 */
[----:B0-2---:R-:W-:Y:S05]  /*79b0*/  CALL.ABS.NOINC R2 ;  /* 0x0000000002007343 */ /* 0x005fea0003c00000 */
.L_x_12755:
        /* <DEDUP_REMOVED lines=15> */
.L_x_12754:
[----:B------:R-:W-:Y:S01]  /*7ab0*/  ULDC.64 UR4, c[0x0][0x9f8] ;  /* 0x00027e0000047ab9 */ /* 0x000fe20000000a00 */
[----:B------:R-:W-:Y:S01]  /*7ac0*/  IMAD.MOV.U32 R28, RZ, RZ, R18 ;  /* 0x000000ffff1c7224 */ /* 0x000fe200078e0012 */
[----:B------:R-:W-:Y:S01]  /*7ad0*/  ISETP.NE.U32.AND P0, PT, RZ, UR4, PT ;  /* 0x00000004ff007c0c */ /* 0x000fe2000bf05070 */
[----:B------:R-:W1:Y:S01]  /*7ae0*/  LDC R9, c[0x0][0x430] ;  /* 0x00010c00ff097b82 */ /* 0x000e620000000800 */
[----:B------:R-:W2:Y:S01]  /*7af0*/  S2R R19, SR_TID.X ;  /* 0x0000000000137919 */ /* 0x000ea20000002100 */
[----:B------:R-:W-:Y:S01]  /*7b00*/  USHF.L.U32 UR44, UR42, 0x7, URZ ;  /* 0x000000072a2c7899 */ /* 0x000fe2000800063f */
[----:B------:R-:W-:Y:S01]  /*7b10*/  ISETP.NE.AND.EX P0, PT, RZ, UR5, PT, P0 ;  /* 0x00000005ff007c0c */ /* 0x000fe2000bf05300 */
[----:B------:R-:W-:-:S12]  /*7b20*/  ULDC UR4, c[0x0][0xc44] ;  /* 0x0003110000047ab9 */ /* 0x000fd80000000800 */
[----:B------:R-:W3:Y:S02]  /*7b30*/  @P0 LDC.64 R2, c[0x0][0x9f8] ;  /* 0x00027e00ff020b82 */ /* 0x000ee40000000a00 */
[----:B---3--:R-:W-:-:S05]  /*7b40*/  @P0 IMAD.WIDE R2, R18, 0x4, R2 ;  /* 0x0000000412020825 */ /* 0x008fca00078e0202 */
[----:B------:R3:W4:Y:S01]  /*7b50*/  @P0 LDG.E R28, desc[UR50][R2.64] ;  /* 0x00000032021c0981 */ /* 0x000722000c1e1900 */
[----:B-1----:R-:W-:Y:S02]  /*7b60*/  ISETP.NE.AND P1, PT, R9, 0x1, PT ;  /* 0x000000010900780c */ /* 0x002fe40003f25270 */
[----:B--2---:R-:W-:Y:S01]  /*7b70*/  SHF.R.U32.HI R16, RZ, 0x3, R19 ;  /* 0x00000003ff107819 */ /* 0x004fe20000011613 */
[----:B------:R-:W-:Y:S01]  /*7b80*/  IMAD.SHL.U32 R19, R19, 0x10, RZ ;  /* 0x0000001013137824 */ /* 0x000fe200078e00ff */
[----:B------:R-:W-:Y:S02]  /*7b90*/  LOP3.LUT R25, R25, 0xfffffff7, RZ, 0xc0, !PT ;  /* 0xfffffff719197812 */ /* 0x000fe400078ec0ff */
[----:B------:R-:W-:Y:S02]  /*7ba0*/  LOP3.LUT R16, R16, 0xf, RZ, 0xc0, !PT ;  /* 0x0000000f10107812 */ /* 0x000fe400078ec0ff */
[----:B------:R-:W-:-:S04]  /*7bb0*/  LOP3.LUT R19, R19, 0x70, RZ, 0xc0, !PT ;  /* 0x0000007013137812 */ /* 0x000fc800078ec0ff */
[----:B------:R-:W-:Y:S01]  /*7bc0*/  LOP3.LUT R16, R16, UR44, R19, 0xfe, !PT ;  /* 0x0000002c10107c12 */ /* 0x000fe2000f8efe13 */
[----:B------:R-:W1:Y:S01]  /*7bd0*/  @P1 LDC R5, c[0x0][0x434] ;  /* 0x00010d00ff051b82 */ /* 0x000e620000000800 */
[----:B------:R-:W-:Y:S02]  /*7be0*/  @P1 LOP3.LUT R25, R25, 0x8, RZ, 0xfc, !PT ;  /* 0x0000000819191812 */ /* 0x000fe400078efcff */
[C---:B------:R-:W-:Y:S02]  /*7bf0*/  ISETP.GE.AND P0, PT, R16.reuse, UR36, PT ;  /* 0x0000002410007c0c */ /* 0x040fe4000bf06270 */
[----:B------:R-:W-:-:S03]  /*7c00*/  IADD3 R0, R16, R17, RZ ;  /* 0x0000001110007210 */ /* 0x000fc60007ffe0ff */
[----:B------:R-:W2:Y:S02]  /*7c10*/  @P1 LDC R7, c[0x0][0x438] ;  /* 0x00010e00ff071b82 */ /* 0x000ea40000000800 */
[----:B------:R-:W-:Y:S02]  /*7c20*/  IMAD.MOV.U32 R8, RZ, RZ, R0 ;  /* 0x000000ffff087224 */ /* 0x000fe400078e0000 */
[----:B-1----:R-:W-:-:S05]  /*7c30*/  @P1 IMAD.HI.U32 R4, R0, R5, RZ ;  /* 0x0000000500041227 */ /* 0x002fca00078e00ff */
[----:B--2---:R-:W-:Y:S02]  /*7c40*/  @P1 SHF.R.U32.HI R8, RZ, R7, R4 ;  /* 0x00000007ff081219 */ /* 0x004fe40000011604 */
[----:B------:R-:W1:Y:S02]  /*7c50*/  @!P0 LDC.64 R4, c[0x0][0x428] ;  /* 0x00010a00ff048b82 */ /* 0x000e640000000a00 */
[--C-:B---3--:R-:W-:Y:S01]  /*7c60*/  @!P0 SHF.R.S32.HI R3, RZ, 0x1f, R8.reuse ;  /* 0x0000001fff038819 */ /* 0x108fe20000011408 */
[----:B------:R-:W-:-:S05]  /*7c70*/  @!P0 IMAD.MOV.U32 R2, RZ, RZ, R8 ;  /* 0x000000ffff028224 */ /* 0x000fca00078e0008 */
[----:B------:R-:W2:Y:S01]  /*7c80*/  @!P0 LDC.64 R6, c[0x0][0x418] ;  /* 0x00010600ff068b82 */ /* 0x000ea20000000a00 */
[----:B----4-:R-:W-:Y:S01]  /*7c90*/  SHF.R.S32.HI R10, RZ, 0x1f, R28 ;  /* 0x0000001fff0a7819 */ /* 0x010fe2000001141c */
[----:B-1----:R-:W-:-:S04]  /*7ca0*/  @!P0 IMAD.WIDE.U32 R2, R28, R4, R2 ;  /* 0x000000041c028225 */ /* 0x002fc800078e0002 */
[----:B------:R-:W-:Y:S01]  /*7cb0*/  @!P0 IMAD R4, R10, R4, RZ ;  /* 0x000000040a048224 */ /* 0x000fe200078e02ff */
[----:B--2---:R-:W-:Y:S01]  /*7cc0*/  @!P0 LEA R6, P1, R2, R6, 0x2 ;  /* 0x0000000602068211 */ /* 0x004fe200078210ff */
[----:B------:R1:W-:Y:S02]  /*7cd0*/  STL [R1], R10 ;  /* 0x0000000a01007387 */ /* 0x0003e40000100800 */
[----:B------:R-:W-:Y:S01]  /*7ce0*/  @!P0 IMAD R5, R28, R5, R4 ;  /* 0x000000051c058224 */ /* 0x000fe200078e0204 */
[----:B------:R-:W-:-:S03]  /*7cf0*/  MOV R4, RZ ;  /* 0x000000ff00047202 */ /* 0x000fc60000000f00 */
[----:B------:R-:W-:-:S05]  /*7d00*/  @!P0 IMAD.IADD R3, R3, 0x1, R5 ;  /* 0x0000000103038824 */ /* 0x000fca00078e0205 */
[----:B------:R-:W-:-:S05]  /*7d10*/  @!P0 LEA.HI.X R7, R2, R7, R3, 0x2, P1 ;  /* 0x0000000702078211 */ /* 0x000fca00008f1403 */
[----:B------:R1:W5:Y:S01]  /*7d20*/  @!P0 LDG.E R4, desc[UR50][R6.64] ;  /* 0x0000003206048981 */ /* 0x000362000c1e1900 */
[----:B------:R-:W-:Y:S01]  /*7d30*/  IMAD.U32 R2, RZ, RZ, UR41 ;  /* 0x00000029ff027e24 */ /* 0x000fe2000f8e00ff */
[----:B------:R-:W-:Y:S01]  /*7d40*/  UMOV UR5, 0xffffffff ;  /* 0xffffffff00057882 */ /* 0x000fe20000000000 */
[----:B------:R-:W-:Y:S01]  /*7d50*/  IMAD.MOV R5, RZ, RZ, -R8 ;  /* 0x000000ffff057224 */ /* 0x000fe200078e0a08 */
[----:B------:R-:W-:Y:S02]  /*7d60*/  LOP3.LUT R25, R25, 0xfffffffb, RZ, 0xc0, !PT ;  /* 0xfffffffb19197812 */ /* 0x000fe400078ec0ff */
[----:B------:R-:W-:Y:S01]  /*7d70*/  ISETP.NE.AND P2, PT, R2, 0x3, PT ;  /* 0x000000030200780c */ /* 0x000fe20003f45270 */
[----:B------:R-:W-:Y:S02]  /*7d80*/  IMAD R5, R9, R5, R0 ;  /* 0x0000000509057224 */ /* 0x000fe400078e0200 */
[----:B------:R-:W-:-:S04]  /*7d90*/  IMAD.MOV R0, RZ, RZ, -R18 ;  /* 0x000000ffff007224 */ /* 0x000fc800078e0a12 */
[----:B------:R-:W-:-:S06]  /*7da0*/  IMAD R19, R0, UR4, R23 ;  /* 0x0000000400137c24 */ /* 0x000fcc000f8e0217 */
[----:B------:R-:W-:Y:S01]  /*7db0*/  @P2 LOP3.LUT R25, R25, 0x4, RZ, 0xfc, !PT ;  /* 0x0000000419192812 */ /* 0x000fe200078efcff */
[----:B-1----:R-:W-:Y:S06]  /*7dc0*/  BRA.DIV UR5, `(.L_x_12756) ;  /* 0x0000003205bc7947 */ /* 0x002fec000b800000 */
.L_x_12804:
[----:B------:R-:W-:Y:S01]  /*7dd0*/  SHF.R.S32.HI R27, RZ, 0x1f, R19 ;  /* 0x0000001fff1b7819 */ /* 0x000fe20000011413 */
[----:B------:R-:W-:Y:S06]  /*7de0*/  @!P2 BRA `(.L_x_12757) ;  /* 0x000000000004a947 */ /* 0x000fec0003800000 */
[----:B------:R-:W-:Y:S01]  /*7df0*/  BPT.TRAP 0x1 ;  /* 0x000000040000795c */ /* 0x000fe20000300000 */
.L_x_12757:
[----:B------:R-:W-:Y:S01]  /*7e00*/  SHF.R.S32.HI R7, RZ, 0x1f, R5 ;  /* 0x0000001fff077819 */ /* 0x000fe20000011405 */
[----:B------:R-:W-:Y:S01]  /*7e10*/  ULDC.64 UR4, c[0x0][0x328] ;  /* 0x0000ca0000047ab9 */ /* 0x000fe20000000a00 */
[----:B-----5:R-:W-:Y:S01]  /*7e20*/  SHF.R.S32.HI R6, RZ, 0x1f, R4 ;  /* 0x0000001fff067819 */ /* 0x020fe20000011404 */
[----:B------:R-:W-:Y:S01]  /*7e30*/  IMAD.WIDE.U32 R2, R5, UR4, RZ ;  /* 0x0000000405027c25 */ /* 0x000fe2000f8e00ff */
[----:B------:R-:W-:Y:S03]  /*7e40*/  BSSY B0, `(.L_x_12758) ;  /* 0x0000015000007945 */ /* 0x000fe60003800000 */
[----:B------:R-:W-:-:S04]  /*7e50*/  IMAD R0, R7, UR4, RZ ;  /* 0x0000000407007c24 */ /* 0x000fc8000f8e02ff */
[----:B------:R-:W-:Y:S01]  /*7e60*/  IMAD R9, R5, UR5, R0 ;  /* 0x0000000505097c24 */ /* 0x000fe2000f8e0200 */
[----:B------:R-:W-:Y:S02]  /*7e70*/  ULDC.64 UR4, c[0x0][0x338] ;  /* 0x0000ce0000047ab9 */ /* 0x000fe40000000a00 */
[----:B------:R-:W-:Y:S02]  /*7e80*/  IMAD R0, R6, UR4, RZ ;  /* 0x0000000406007c24 */ /* 0x000fe4000f8e02ff */
[----:B------:R-:W-:Y:S02]  /*7e90*/  IADD3 R3, R3, R9, RZ ;  /* 0x0000000903037210 */ /* 0x000fe40007ffe0ff */
        /* <DEDUP_REMOVED lines=10> */
[----:B0-----:R-:W-:Y:S02]  /*7f40*/  LEA.HI.X R17, R2, UR5, R0, 0x1, P0 ;  /* 0x0000000502117c11 */ /* 0x001fe400080f0c00 */
[----:B------:R-:W-:Y:S02]  /*7f50*/  LEA R0, R22, UR38, 0x3 ;  /* 0x0000002616007c11 */ /* 0x000fe4000f8e18ff */
[----:B------:R-:W-:-:S04]  /*7f60*/  SHF.L.U32 R2, R24, 0x1f, RZ ;  /* 0x0000001f18027819 */ /* 0x000fc800000006ff */
[----:B------:R-:W0:Y:S02]  /*7f70*/  SYNCS.PHASECHK.TRANS64.TRYWAIT P0, [R0+URZ+0x16840], R2 ;  /* 0x01684002000075a7 */ /* 0x000e24000800017f */
[----:B0-----:R-:W-:Y:S05]  /*7f80*/  @!P0 BRA `(.L_x_12759) ;  /* 0x0000003000808947 */ /* 0x001fea0003800000 */
.L_x_12805:
[----:B------:R-:W-:Y:S05]  /*7f90*/  BSYNC B0 ;  /* 0x0000000000007941 */ /* 0x000fea0003800000 */
.L_x_12758:
[----:B------:R-:W1:Y:S01]  /*7fa0*/  S2R R9, SR_TID.X ;  /* 0x0000000000097919 */ /* 0x000e620000002100 */
[----:B------:R-:W-:Y:S01]  /*7fb0*/  ULDC.64 UR4, c[0x0][0x300] ;  /* 0x0000c00000047ab9 */ /* 0x000fe20000000a00 */
[----:B------:R-:W-:Y:S01]  /*7fc0*/  USHF.L.U32 UR6, UR42, 0x7, URZ ;  /* 0x000000072a067899 */ /* 0x000fe2000800063f */
        /* <DEDUP_REMOVED lines=17> */
[----:B-1----:R-:W-:Y:S01]  /*80e0*/  SHF.R.U32.HI R10, RZ, 0x3, R9 ;  /* 0x00000003ff0a7819 */ /* 0x002fe20000011609 */
[----:B------:R-:W-:Y:S01]  /*80f0*/  IMAD.SHL.U32 R8, R9, 0x8, RZ ;  /* 0x0000000809087824 */ /* 0x000fe200078e00ff */
[----:B------:R-:W-:Y:S01]  /*8100*/  LEA R4, P0, R2, UR4, 0x1 ;  /* 0x0000000402047c11 */ /* 0x000fe2000f8008ff */
[----:B------:R-:W-:Y:S01]  /*8110*/  UMOV UR4, 0xffffffff ;  /* 0xffffffff00047882 */ /* 0x000fe20000000000 */
[----:B------:R-:W-:Y:S02]  /*8120*/  LOP3.LUT R10, R10, 0xf, RZ, 0xc0, !PT ;  /* 0x0000000f0a0a7812 */ /* 0x000fe400078ec0ff */
[----:B------:R-:W-:Y:S02]  /*8130*/  MOV R9, UR6 ;  /* 0x0000000600097c02 */ /* 0x000fe40008000f00 */
[----:B------:R-:W-:Y:S02]  /*8140*/  LEA.HI.X R5, R2, UR5, R5, 0x1, P0 ;  /* 0x0000000502057c11 */ /* 0x000fe400080f0c05 */
        /* <DEDUP_REMOVED lines=38> */
[----:B0-----:R-:W-:-:S04]  /*83b0*/  @P1 LEA R3, P0, R8, R3, 0x1 ;  /* 0x0000000308031211 */ /* 0x001fc800078008ff */
[----:B-1----:R-:W-:-:S04]  /*83c0*/  @P1 IADD3.X R2, RZ, R2, RZ, P0, !PT ;  /* 0x00000002ff021210 */ /* 0x002fc800007fe4ff */
        /* <DEDUP_REMOVED lines=27> */
[----:B------:R-:W1:Y:S04]  /*8580*/  SHFL.IDX PT, R2, R5, 0x6, 0x181f ;  /* 0x00d81f0005027f89 */ /* 0x000e6800000e0000 */
[----:B------:R-:W2:Y:S01]  /*8590*/  SHFL.IDX PT, R5, R5, 0x7, 0x181f ;  /* 0x00f81f0005057f89 */ /* 0x000ea200000e0000 */
[----:B0-----:R-:W-:-:S05]  /*85a0*/  @P1 LEA R3, P0, R8, R3, 0x1 ;  /* 0x0000000308031211 */ /* 0x001fca00078008ff */
[----:B-1----:R-:W-:-:S05]  /*85b0*/  @P1 IMAD.X R2, RZ, RZ, R2, P0 ;  /* 0x000000ffff021224 */ /* 0x002fca00000e0602 */
[----:B------:R-:W-:-:S04]  /*85c0*/  @P1 LOP3.LUT R3, R3, R2, RZ, 0x3c, !PT ;  /* 0x0000000203031212 */ /* 0x000fc800078e3cff */
[----:B------:R-:W-:-:S04]  /*85d0*/  @P1 LOP3.LUT R2, R3, R2, RZ, 0x3c, !PT ;  /* 0x0000000203021212 */ /* 0x000fc800078e3cff */
[----:B------:R-:W-:-:S05]  /*85e0*/  @P1 LOP3.LUT R3, R3, R2, RZ, 0x3c, !PT ;  /* 0x0000000203031212 */ /* 0x000fca00078e3cff */
[----:B--2---:R0:W-:Y:S02]  /*85f0*/  @P1 LDGSTS.E.BYPASS.LTC128B.128 [R7+0x11400], desc[UR50][R2.64], !P2 ;  /* 0x1140000002071fae */ /* 0x0041e4000d101d72 */
.L_x_12823:
[----:B------:R-:W-:-:S13]  /*8600*/  ISETP.GE.AND P0, PT, R9, 0x71, PT ;  /* 0x000000710900780c */ /* 0x000fda0003f06270 */
[----:B0-----:R-:W-:-:S04]  /*8610*/  @P0 LEA R2, P1, R8, R14, 0x1 ;  /* 0x0000000e08020211 */ /* 0x001fc800078208ff */
[----:B------:R-:W-:Y:S02]  /*8620*/  @P0 IADD3.X R3, RZ, R5, RZ, P1, !PT ;  /* 0x00000005ff030210 */ /* 0x000fe40000ffe4ff */
[----:B------:R-:W-:-:S05]  /*8630*/  @P0 LEA R5, R6, UR38, 0x1 ;  /* 0x0000002606050c11 */ /* 0x000fca000f8e08ff */
[----:B------:R-:W-:Y:S01]  /*8640*/  @!PT LDS RZ, [RZ] ;  /* 0x00000000fffff984 */ /* 0x000fe20000000800 */
[----:B------:R-:W-:Y:S01]  /*8650*/  @!PT LDS RZ, [RZ] ;  /* 0x00000000fffff984 */ /* 0x000fe20000000800 */
[----:B------:R-:W-:Y:S01]  /*8660*/  @!PT LDS RZ, [RZ] ;  /* 0x00000000fffff984 */ /* 0x000fe20000000800 */
[----:B------:R0:W-:Y:S01]  /*8670*/  @P0 LDGSTS.E.BYPASS.LTC128B.128 [R5+0x11c00], desc[UR50][R2.64], !P2 ;  /* 0x11c0000002050fae */ /* 0x0001e2000d101d72 */
[----:B------:R-:W-:Y:S01]  /*8680*/  PLOP3.LUT P0, PT, PT, PT, PT, 0x80, 0x0 ;  /* 0x000000000000781c */ /* 0x000fe20003f0f070 */
[----:B------:R-:W-:-:S12]  /*8690*/  NOP ;  /* 0x0000000000007918 */ /* 0x000fd80000000000 */
.L_x_12761:
        /* <DEDUP_REMOVED lines=11> */
.L_x_12762:
        /* <DEDUP_REMOVED lines=23> */
.L_x_12763:
[----:B------:R-:W2:Y:S01]  /*88c0*/  LDL R21, [R1+0x8] ;  /* 0x0000080001157983 */ /* 0x000ea20000100800 */
[----:B------:R-:W1:Y:S01]  /*88d0*/  LDC R10, c[0x0][0x448] ;  /* 0x00011200ff0a7b82 */ /* 0x000e620000000800 */
[----:B------:R-:W-:Y:S01]  /*88e0*/  ULDC.64 UR4, c[0x0][0x2d8] ;  /* 0x0000b60000047ab9 */ /* 0x000fe20000000a00 */
[----:B0-----:R-:W-:Y:S01]  /*88f0*/  SHF.R.S32.HI R0, RZ, 0x1f, R18 ;  /* 0x0000001fff007819 */ /* 0x001fe20000011412 */
[----:B------:R-:W0:Y:S01]  /*8900*/  S2R R26, SR_TID.X ;  /* 0x00000000001a7919 */ /* 0x000e220000002100 */
[----:B------:R-:W-:Y:S01]  /*8910*/  IMAD R4, R27, UR4, RZ ;  /* 0x000000041b047c24 */ /* 0x000fe2000f8e02ff */
[----:B------:R-:W-:Y:S01]  /*8920*/  ULDC.64 UR6, c[0x0][0x2c8] ;  /* 0x0000b20000067ab9 */ /* 0x000fe20000000a00 */
[----:B------:R-:W-:Y:S01]  /*8930*/  IMAD.WIDE.U32 R2, R19, UR4, RZ ;  /* 0x0000000413027c25 */ /* 0x000fe2000f8e00ff */
[----:B------:R-:W-:Y:S01]  /*8940*/  ULDC.64 UR8, c[0x0][0x280] ;  /* 0x0000a00000087ab9 */ /* 0x000fe20000000a00 */
[----:B------:R-:W3:Y:S01]  /*8950*/  S2R R11, SR_TID.X ;  /* 0x00000000000b7919 */ /* 0x000ee20000002100 */
[----:B------:R-:W-:Y:S01]  /*8960*/  LOP3.LUT P5, RZ, R25, 0x10, RZ, 0xc0, !PT ;  /* 0x0000001019ff7812 */ /* 0x000fe200078ac0ff */
[----:B------:R-:W-:Y:S01]  /*8970*/  IMAD R4, R19, UR5, R4 ;  /* 0x0000000513047c24 */ /* 0x000fe2000f8e0204 */
[----:B------:R-:W-:Y:S01]  /*8980*/  ULDC.64 UR4, c[0x0][0x2e0] ;  /* 0x0000b80000047ab9 */ /* 0x000fe20000000a00 */
[----:B------:R-:W-:-:S02]  /*8990*/  IMAD.MOV R6, RZ, RZ, -R23 ;  /* 0x000000ffff067224 */ /* 0x000fc400078e0a17 */
[----:B------:R-:W-:Y:S02]  /*89a0*/  IMAD.IADD R3, R3, 0x1, R4 ;  /* 0x0000000103037824 */ /* 0x000fe400078e0204 */
[----:B------:R-:W-:Y:S02]  /*89b0*/  IMAD R0, R0, UR4, RZ ;  /* 0x0000000400007c24 */ /* 0x000fe4000f8e02ff */
[----:B------:R-:W-:Y:S01]  /*89c0*/  IMAD.WIDE.U32 R2, R18, UR4, R2 ;  /* 0x0000000412027c25 */ /* 0x000fe2000f8e0002 */
[----:B------:R-:W-:-:S03]  /*89d0*/  ULDC UR4, c[0x0][0xc38] ;  /* 0x00030e0000047ab9 */ /* 0x000fc60000000800 */
[----:B------:R-:W-:Y:S01]  /*89e0*/  IMAD R0, R18, UR5, R0 ;  /* 0x0000000512007c24 */ /* 0x000fe2000f8e0200 */
[----:B------:R-:W-:Y:S02]  /*89f0*/  LEA R18, R29, UR38, 0x1 ;  /* 0x000000261d127c11 */ /* 0x000fe4000f8e08ff */
[----:B-1----:R-:W-:Y:S01]  /*8a00*/  ISETP.NE.AND P0, PT, R10, 0x1, PT ;  /* 0x000000010a00780c */ /* 0x002fe20003f05270 */
[----:B------:R-:W-:Y:S01]  /*8a10*/  IMAD.IADD R3, R3, 0x1, R0 ;  /* 0x0000000103037824 */ /* 0x000fe200078e0200 */
[----:B0-----:R-:W-:Y:S02]  /*8a20*/  SHF.R.U32.HI R20, RZ, 0x3, R26 ;  /* 0x00000003ff147819 */ /* 0x001fe4000001161a */
[----:B------:R-:W-:-:S09]  /*8a30*/  SHF.L.U32 R26, R26, 0x4, RZ ;  /* 0x000000041a1a7819 */ /* 0x000fd200000006ff */
[----:B------:R-:W0:Y:S01]  /*8a40*/  @P0 LDC R4, c[0x0][0x44c] ;  /* 0x00011300ff040b82 */ /* 0x000e220000000800 */
[----:B------:R-:W-:Y:S02]  /*8a50*/  LOP3.LUT R20, R20, 0xf, RZ, 0xc0, !PT ;  /* 0x0000000f14147812 */ /* 0x000fe400078ec0ff */
[----:B------:R-:W-:-:S04]  /*8a60*/  LOP3.LUT R26, R26, 0x70, RZ, 0xc0, !PT ;  /* 0x000000701a1a7812 */ /* 0x000fc800078ec0ff */
[----:B------:R-:W-:Y:S01]  /*8a70*/  LOP3.LUT R20, R20, R26, RZ, 0xfc, !PT ;  /* 0x0000001a14147212 */ /* 0x000fe200078efcff */
[----:B------:R-:W1:Y:S01]  /*8a80*/  @P0 LDC R5, c[0x0][0x450] ;  /* 0x00011400ff050b82 */ /* 0x000e620000000800 */
[----:B--2---:R-:W-:Y:S01]  /*8a90*/  IMAD R0, R6, UR4, R21 ;  /* 0x0000000406007c24 */ /* 0x004fe2000f8e0215 */
[----:B------:R-:W-:Y:S01]  /*8aa0*/  ULDC.64 UR4, c[0x0][0x2d0] ;  /* 0x0000b40000047ab9 */ /* 0x000fe20000000a00 */
[----:B---3--:R-:W-:Y:S02]  /*8ab0*/  SHF.R.U32.HI R21, RZ, 0x3, R11 ;  /* 0x00000003ff157819 */ /* 0x008fe4000001160b */
[----:B------:R-:W-:Y:S01]  /*8ac0*/  IMAD R6, R0, 0xc0, R20 ;  /* 0x000000c000067824 */ /* 0x000fe200078e0214 */
[----:B------:R-:W-:Y:S02]  /*8ad0*/  SHF.L.U32 R20, R11, 0x3, RZ ;  /* 0x000000030b147819 */ /* 0x000fe400000006ff */
[----:B------:R-:W-:Y:S01]  /*8ae0*/  LOP3.LUT R21, R21, 0xf, RZ, 0xc0, !PT ;  /* 0x0000000f15157812 */ /* 0x000fe200078ec0ff */
[----:B0-----:R-:W-:Y:S01]  /*8af0*/  @P0 IMAD.HI.U32 R7, R6, R4, RZ ;  /* 0x0000000406070227 */ /* 0x001fe200078e00ff */
[----:B------:R-:W-:-:S03]  /*8b00*/  LOP3.LUT R20, R20, 0x38, RZ, 0xc0, !PT ;  /* 0x0000003814147812 */ /* 0x000fc600078ec0ff */
[----:B------:R-:W-:Y:S01]  /*8b10*/  IMAD.MOV.U32 R4, RZ, RZ, R6 ;  /* 0x000000ffff047224 */ /* 0x000fe200078e0006 */
[----:B-1----:R-:W-:-:S04]  /*8b20*/  @P0 SHF.R.U32.HI R4, RZ, R5, R7 ;  /* 0x00000005ff040219 */ /* 0x002fc80000011607 */
[----:B------:R-:W-:Y:S02]  /*8b30*/  SHF.R.S32.HI R5, RZ, 0x1f, R4 ;  /* 0x0000001fff057819 */ /* 0x000fe40000011404 */
[----:B------:R-:W-:-:S03]  /*8b40*/  IADD3 R7, -R4, RZ, RZ ;  /* 0x000000ff04077210 */ /* 0x000fc60007ffe1ff */
[----:B------:R-:W-:Y:S02]  /*8b50*/  IMAD R5, R5, UR4, RZ ;  /* 0x0000000405057c24 */ /* 0x000fe4000f8e02ff */
[----:B------:R-:W-:Y:S02]  /*8b60*/  IMAD R7, R10, R7, R6 ;  /* 0x000000070a077224 */ /* 0x000fe400078e0206 */
[C---:B------:R-:W-:Y:S02]  /*8b70*/  IMAD R8, R4.reuse, UR5, R5 ;  /* 0x0000000504087c24 */ /* 0x040fe4000f8e0205 */
[----:B------:R-:W-:-:S04]  /*8b80*/  IMAD.WIDE.U32 R4, R4, UR4, R2 ;  /* 0x0000000404047c25 */ /* 0x000fc8000f8e0002 */
[----:B------:R-:W-:Y:S01]  /*8b90*/  IMAD.IADD R5, R5, 0x1, R8 ;  /* 0x0000000105057824 */ /* 0x000fe200078e0208 */
[----:B------:R-:W-:Y:S01]  /*8ba0*/  SHF.R.S32.HI R8, RZ, 0x1f, R7 ;  /* 0x0000001fff087819 */ /* 0x000fe20000011407 */
[----:B------:R-:W-:Y:S02]  /*8bb0*/  VIADD R6, R6, 0x80 ;  /* 0x0000008006067836 */ /* 0x000fe40000000000 */
[----:B------:R-:W-:-:S04]  /*8bc0*/  IMAD.WIDE.U32 R4, R7, UR6, R4 ;  /* 0x0000000607047c25 */ /* 0x000fc8000f8e0004 */
[----:B------:R-:W-:-:S04]  /*8bd0*/  IMAD R8, R8, UR6, RZ ;  /* 0x0000000608087c24 */ /* 0x000fc8000f8e02ff */
[----:B------:R-:W-:Y:S02]  /*8be0*/  IMAD R7, R7, UR7, R8 ;  /* 0x0000000707077c24 */ /* 0x000fe4000f8e0208 */
[----:B------:R-:W0:Y:S02]  /*8bf0*/  @P0 LDC R8, c[0x0][0x450] ;  /* 0x00011400ff080b82 */ /* 0x000e240000000800 */
[----:B------:R-:W-:Y:S01]  /*8c00*/  IMAD.IADD R7, R5, 0x1, R7 ;  /* 0x0000000105077824 */ /* 0x000fe200078e0207 */
[----:B------:R-:W-:-:S04]  /*8c10*/  LEA R5, P1, R4, UR8, 0x1 ;  /* 0x0000000804057c11 */ /* 0x000fc8000f8208ff */
[----:B------:R-:W-:Y:S02]  /*8c20*/  LEA.HI.X R4, R4, UR9, R7, 0x1, P1 ;  /* 0x0000000904047c11 */ /* 0x000fe400088f0c07 */
[----:B------:R-:W1:Y:S02]  /*8c30*/  @P0 LDC R7, c[0x0][0x44c] ;  /* 0x00011300ff070b82 */ /* 0x000e640000000800 */
[----:B-1----:R-:W-:Y:S01]  /*8c40*/  @P0 IMAD.HI.U32 R9, R6, R7, RZ ;  /* 0x0000000706090227 */ /* 0x002fe200078e00ff */
[----:B------:R-:W-:-:S04]  /*8c50*/  MOV R7, R6 ;  /* 0x0000000600077202 */ /* 0x000fc80000000f00 */
        /* <DEDUP_REMOVED lines=13> */
[----:B------:R-:W-:-:S03]  /*8d30*/  LEA R6, P0, R2, UR8, 0x1 ;  /* 0x0000000802067c11 */ /* 0x000fc6000f8008ff */
[----:B------:R-:W-:-:S05]  /*8d40*/  IMAD.IADD R7, R3, 0x1, R7 ;  /* 0x0000000103077824 */ /* 0x000fca00078e0207 */
        /* <DEDUP_REMOVED lines=9> */
[----:B-1----:R-:W-:Y:S01]  /*8de0*/  @!P1 IMAD.X R2, RZ, RZ, R2, P0 ;  /* 0x000000ffff029224 */ /* 0x002fe200000e0602 */
[----:B------:R-:W-:Y:S02]  /*8df0*/  ISETP.GE.AND P0, PT, R8, UR37, PT ;  /* 0x0000002508007c0c */ /* 0x000fe4000bf06270 */
[----:B------:R-:W-:Y:S02]  /*8e00*/  IADD3 R8, R0, 0x20, RZ ;  /* 0x0000002000087810 */ /* 0x000fe40007ffe0ff */
[----:B------:R-:W-:-:S04]  /*8e10*/  @!P1 LOP3.LUT R3, R3, R2, RZ, 0x3c, !PT ;  /* 0x0000000203039212 */ /* 0x000fc800078e3cff */
[----:B------:R-:W-:-:S04]  /*8e20*/  @!P1 LOP3.LUT R2, R3, R2, RZ, 0x3c, !PT ;  /* 0x0000000203029212 */ /* 0x000fc800078e3cff */
[----:B------:R-:W-:-:S05]  /*8e30*/  @!P1 LOP3.LUT R3, R3, R2, RZ, 0x3c, !PT ;  /* 0x0000000203039212 */ /* 0x000fca00078e3cff */
[----:B------:R0:W-:Y:S04]  /*8e40*/  @!P1 LDGSTS.E.BYPASS.LTC128B.128 [R18+0x8400], desc[UR50][R2.64], !P5 ;  /* 0x0840000002129fae */ /* 0x0001e8000e901d72 */
[----:B0-----:R-:W0:Y:S04]  /*8e50*/  SHFL.IDX PT, R3, R5, 0x1, 0x181f ;  /* 0x00381f0005037f89 */ /* 0x001e2800000e0000 */
[----:B------:R-:W1:Y:S01]  /*8e60*/  SHFL.IDX PT, R2, R4, 0x1, 0x181f ;  /* 0x00381f0004027f89 */ /* 0x000e6200000e0000 */
[----:B0-----:R-:W-:-:S05]  /*8e70*/  @!P0 LEA R3, P1, R20, R3, 0x1 ;  /* 0x0000000314038211 */ /* 0x001fca00078208ff */
[----:B-1----:R-:W-:-:S05]  /*8e80*/  @!P0 IMAD.X R2, RZ, RZ, R2, P1 ;  /* 0x000000ffff028224 */ /* 0x002fca00008e0602 */
[----:B------:R-:W-:-:S04]  /*8e90*/  @!P0 LOP3.LUT R3, R3, R2, RZ, 0x3c, !PT ;  /* 0x0000000203038212 */ /* 0x000fc800078e3cff */
[----:B------:R-:W-:-:S04]  /*8ea0*/  @!P0 LOP3.LUT R2, R3, R2, RZ, 0x3c, !PT ;  /* 0x0000000203028212 */ /* 0x000fc800078e3cff */
[----:B------:R-:W-:-:S05]  /*8eb0*/  @!P0 LOP3.LUT R3, R3, R2, RZ, 0x3c, !PT ;  /* 0x0000000203038212 */ /* 0x000fca00078e3cff */
[----:B------:R0:W-:Y:S01]  /*8ec0*/  @!P0 LDGSTS.E.BYPASS.LTC128B.128 [R18+0x8c00], desc[UR50][R2.64], !P5 ;  /* 0x08c0000002128fae */ /* 0x0001e2000e901d72 */
[----:B------:R-:W-:Y:S01]  /*8ed0*/  ISETP.GE.AND P0, PT, R8, UR37, PT ;  /* 0x0000002508007c0c */ /* 0x000fe2000bf06270 */
[----:B------:R-:W-:Y:S02]  /*8ee0*/  VIADD R8, R0, 0x30 ;  /* 0x0000003000087836 */ /* 0x000fe40000000000 */
[----:B0-----:R-:W0:Y:S04]  /*8ef0*/  SHFL.IDX PT, R3, R5, 0x2, 0x181f ;  /* 0x00581f0005037f89 */ /* 0x001e2800000e0000 */
[----:B------:R-:W1:Y:S06]  /*8f00*/  SHFL.IDX PT, R2, R4, 0x2, 0x181f ;  /* 0x00581f0004027f89 */ /* 0x000e6c00000e0000 */
[----:B0-----:R-:W-:-:S05]  /*8f10*/  @!P0 LEA R3, P1, R20, R3, 0x1 ;  /* 0x0000000314038211 */ /* 0x001fca00078208ff */
[----:B-1----:R-:W-:-:S05]  /*8f20*/  @!P0 IMAD.X R2, RZ, RZ, R2, P1 ;  /* 0x000000ffff028224 */ /* 0x002fca00008e0602 */
[----:B------:R-:W-:-:S04]  /*8f30*/  @!P0 LOP3.LUT R3, R3, R2, RZ, 0x3c, !PT ;  /* 0x0000000203038212 */ /* 0x000fc800078e3cff */
[----:B------:R-:W-:-:S04]  /*8f40*/  @!P0 LOP3.LUT R2, R3, R2, RZ, 0x3c, !PT ;  /* 0x0000000203028212 */ /* 0x000fc800078e3cff */
[----:B------:R-:W-:-:S05]  /*8f50*/  @!P0 LOP3.LUT R3, R3, R2, RZ, 0x3c, !PT ;  /* 0x0000000203038212 */ /* 0x000fca00078e3cff */
[----:B------:R0:W-:Y:S01]  /*8f60*/  @!P0 LDGSTS.E.BYPASS.LTC128B.128 [R18+0x9400], desc[UR50][R2.64], !P5 ;  /* 0x0940000002128fae */ /* 0x0001e2000e901d72 */
[----:B------:R-:W-:Y:S02]  /*8f70*/  ISETP.GE.AND P0, PT, R8, UR37, PT ;  /* 0x0000002508007c0c */ /* 0x000fe4000bf06270 */
[----:B------:R-:W-:Y:S01]  /*8f80*/  IADD3 R8, R0, 0x40, RZ ;  /* 0x0000004000087810 */ /* 0x000fe20007ffe0ff */
        /* <DEDUP_REMOVED lines=31> */
[----:B------:R-:W1:Y:S04]  /*9180*/  SHFL.IDX PT, R2, R4, 0x6, 0x181f ;  /* 0x00d81f0004027f89 */ /* 0x000e6800000e0000 */
[----:B------:R-:W2:Y:S02]  /*9190*/  SHFL.IDX PT, R4, R4, 0x7, 0x181f ;  /* 0x00f81f0004047f89 */ /* 0x000ea400000e0000 */
[----:B0-----:R-:W-:-:S05]  /*91a0*/  @!P0 LEA R3, P1, R20, R3, 0x1 ;  /* 0x0000000314038211 */ /* 0x001fca00078208ff */
[----:B-1----:R-:W-:-:S05]  /*91b0*/  @!P0 IMAD.X R2, RZ, RZ, R2, P1 ;  /* 0x000000ffff028224 */ /* 0x002fca00008e0602 */
[----:B------:R-:W-:-:S04]  /*91c0*/  @!P0 LOP3.LUT R3, R3, R2, RZ, 0x3c, !PT ;  /* 0x0000000203038212 */ /* 0x000fc800078e3cff */
[----:B------:R-:W-:-:S04]  /*91d0*/  @!P0 LOP3.LUT R2, R3, R2, RZ, 0x3c, !PT ;  /* 0x0000000203028212 */ /* 0x000fc800078e3cff */
[----:B------:R-:W-:-:S05]  /*91e0*/  @!P0 LOP3.LUT R3, R3, R2, RZ, 0x3c, !PT ;  /* 0x0000000203038212 */ /* 0x000fca00078e3cff */
[----:B------:R0:W-:Y:S01]  /*91f0*/  @!P0 LDGSTS.E.BYPASS.LTC128B.128 [R18+0xb400], desc[UR50][R2.64], !P5 ;  /* 0x0b40000002128fae */ /* 0x0001e2000e901d72 */
[----:B------:R-:W-:Y:S01]  /*9200*/  ISETP.GE.AND P0, PT, R8, UR37, PT ;  /* 0x0000002508007c0c */ /* 0x000fe2000bf06270 */
[----:B0-----:R-:W-:-:S12]  /*9210*/  VIADD R2, R0, 0x80 ;  /* 0x0000008000027836 */ /* 0x001fd80000000000 */
[----:B------:R-:W-:Y:S02]  /*9220*/  @!P0 LEA R3, P1, R20, R14, 0x1 ;  /* 0x0000000e14038211 */ /* 0x000fe400078208ff */
[----:B------:R-:W-:Y:S02]  /*9230*/  SHFL.IDX PT, R14, R6, 0x1, 0x181f ;  /* 0x00381f00060e7f89 */ /* 0x000fe400000e0000 */
[----:B--2---:R-:W-:Y:S02]  /*9240*/  @!P0 IADD3.X R8, RZ, R4, RZ, P1, !PT ;  /* 0x00000004ff088210 */ /* 0x004fe40000ffe4ff */
[----:B------:R-:W0:Y:S01]  /*9250*/  SHFL.IDX PT, R4, R6, RZ, 0x181f ;  /* 0x00181fff06047589 */ /* 0x000e2200000e0000 */
[----:B------:R-:W-:-:S03]  /*9260*/  ISETP.GE.AND P1, PT, R2, UR37, PT ;  /* 0x0000002502007c0c */ /* 0x000fc6000bf26270 */
[----:B------:R-:W1:Y:S10]  /*9270*/  SHFL.IDX PT, R2, R7, RZ, 0x181f ;  /* 0x00181fff07027589 */ /* 0x000e7400000e0000 */
[----:B0-----:R-:W-:-:S05]  /*9280*/  @!P1 LEA R4, P2, R20, R4, 0x1 ;  /* 0x0000000414049211 */ /* 0x001fca00078408ff */
[----:B-1----:R-:W-:Y:S02]  /*9290*/  @!P1 IMAD.X R5, RZ, RZ, R2, P2 ;  /* 0x000000ffff059224 */ /* 0x002fe400010e0602 */
[----:B------:R-:W-:Y:S02]  /*92a0*/  @!P0 IMAD.MOV.U32 R2, RZ, RZ, R3 ;  /* 0x000000ffff028224 */ /* 0x000fe400078e0003 */
[----:B------:R-:W-:-:S05]  /*92b0*/  @!P0 IMAD.MOV.U32 R3, RZ, RZ, R8 ;  /* 0x000000ffff038224 */ /* 0x000fca00078e0008 */
[----:B------:R0:W-:Y:S02]  /*92c0*/  @!P0 LDGSTS.E.BYPASS.LTC128B.128 [R18+0xbc00], desc[UR50][R2.64], !P5 ;  /* 0x0bc0000002128fae */ /* 0x0001e4000e901d72 */
[----:B0-----:R-:W-:Y:S01]  /*92d0*/  @!P1 MOV R2, R4 ;  /* 0x0000000400029202 */ /* 0x001fe20000000f00 */
[----:B------:R-:W-:Y:S02]  /*92e0*/  @!P1 IMAD.MOV.U32 R3, RZ, RZ, R5 ;  /* 0x000000ffff039224 */ /* 0x000fe400078e0005 */
[----:B------:R-:W-:-:S03]  /*92f0*/  VIADD R4, R0, 0x90 ;  /* 0x0000009000047836 */ /* 0x000fc60000000000 */
[----:B------:R0:W-:Y:S02]  /*9300*/  @!P1 LDGSTS.E.BYPASS.LTC128B.128 [R18+0xc400], desc[UR50][R2.64], !P5 ;  /* 0x0c40000002129fae */ /* 0x0001e4000e901d72 */
[----:B------:R-:W-:Y:S01]  /*9310*/  ISETP.GE.AND P0, PT, R4, UR37, PT ;  /* 0x0000002504007c0c */ /* 0x000fe2000bf06270 */
[----:B------:R-:W-:Y:S01]  /*9320*/  VIADD R4, R0, 0xa0 ;  /* 0x000000a000047836 */ /* 0x000fe20000000000 */
[----:B0-----:R-:W0:Y:S11]  /*9330*/  SHFL.IDX PT, R2, R7, 0x1, 0x181f ;  /* 0x00381f0007027f89 */ /* 0x001e3600000e0000 */
[----:B------:R-:W-:-:S05]  /*9340*/  @!P0 LEA R14, P1, R20, R14, 0x1 ;  /* 0x0000000e140e8211 */ /* 0x000fca00078208ff */
[----:B0-----:R-:W-:Y:S01]  /*9350*/  @!P0 IMAD.X R5, RZ, RZ, R2, P1 ;  /* 0x000000ffff058224 */ /* 0x001fe200008e0602 */
[----:B------:R-:W-:Y:S02]  /*9360*/  @!P0 MOV R2, R14 ;  /* 0x0000000e00028202 */ /* 0x000fe40000000f00 */
[----:B------:R-:W0:Y:S01]  /*9370*/  SHFL.IDX PT, R14, R6, 0x2, 0x181f ;  /* 0x00581f00060e7f89 */ /* 0x000e2200000e0000 */
[----:B------:R-:W-:Y:S01]  /*9380*/  @!P0 IMAD.MOV.U32 R3, RZ, RZ, R5 ;  /* 0x000000ffff038224 */ /* 0x000fe200078e0005 */
[----:B------:R-:W-:-:S04]  /*9390*/  ISETP.GE.AND P1, PT, R4, UR37, PT ;  /* 0x0000002504007c0c */ /* 0x000fc8000bf26270 */
[----:B------:R1:W-:Y:S04]  /*93a0*/  @!P0 LDGSTS.E.BYPASS.LTC128B.128 [R18+0xcc00], desc[UR50][R2.64], !P5 ;  /* 0x0cc0000002128fae */ /* 0x0003e8000e901d72 */
[----:B-1----:R-:W1:Y:S04]  /*93b0*/  SHFL.IDX PT, R2, R7, 0x2, 0x181f ;  /* 0x00581f0007027f89 */ /* 0x002e6800000e0000 */
[----:B------:R-:W2:Y:S01]  /*93c0*/  SHFL.IDX PT, R7, R7, 0x3, 0x181f ;  /* 0x00781f0007077f89 */ /* 0x000ea200000e0000 */
[----:B0-----:R-:W-:-:S05]  /*93d0*/  @!P1 LEA R14, P0, R20, R14, 0x1 ;  /* 0x0000000e140e9211 */ /* 0x001fca00078008ff */
[----:B-1----:R-:W-:Y:S01]  /*93e0*/  @!P1 IMAD.X R3, RZ, RZ, R2, P0 ;  /* 0x000000ffff039224 */ /* 0x002fe200000e0602 */
[----:B------:R-:W-:Y:S02]  /*93f0*/  @!P1 MOV R2, R14 ;  /* 0x0000000e00029202 */ /* 0x000fe40000000f00 */
[----:B------:R0:W1:Y:S04]  /*9400*/  SHFL.IDX PT, R14, R6, 0x3, 0x181f ;  /* 0x00781f00060e7f89 */ /* 0x00006800000e0000 */
[----:B--2---:R0:W-:Y:S02]  /*9410*/  @!P1 LDGSTS.E.BYPASS.LTC128B.128 [R18+0xd400], desc[UR50][R2.64], !P5 ;  /* 0x0d40000002129fae */ /* 0x0041e4000e901d72 */
.L_x_12848:
[----:B------:R-:W2:Y:S01]  /*9420*/  LDL R5, [R1+0xc] ;  /* 0x00000c0001057983 */ /* 0x000ea20000100800 */
[----:B------:R-:W-:-:S05]  /*9430*/  VIADD R0, R0, 0xb0 ;  /* 0x000000b000007836 */ /* 0x000fca0000000000 */
[----:B------:R-:W-:-:S13]  /*9440*/  ISETP.GE.AND P0, PT, R0, UR37, PT ;  /* 0x0000002500007c0c */ /* 0x000fda000bf06270 */
[----:B01----:R-:W-:-:S05]  /*9450*/  @!P0 LEA R2, P1, R20, R14, 0x1 ;  /* 0x0000000e14028211 */ /* 0x003fca00078208ff */
[----:B------:R-:W-:-:S05]  /*9460*/  @!P0 IMAD.X R3, RZ, RZ, R7, P1 ;  /* 0x000000ffff038224 */ /* 0x000fca00008e0607 */
[----:B------:R-:W-:Y:S01]  /*9470*/  @!PT LDS RZ, [RZ] ;  /* 0x00000000fffff984 */ /* 0x000fe20000000800 */
[----:B------:R-:W-:Y:S01]  /*9480*/  @!PT LDS RZ, [RZ] ;  /* 0x00000000fffff984 */ /* 0x000fe20000000800 */
[----:B------:R-:W-:Y:S01]  /*9490*/  @!PT LDS RZ, [RZ] ;  /* 0x00000000fffff984 */ /* 0x000fe20000000800 */
        /* <DEDUP_REMOVED lines=11> */
.L_x_12849:
[----:B------:R-:W-:Y:S05]  /*9550*/  BSYNC B0 ;  /* 0x0000000000007941 */ /* 0x000fea0003800000 */
.L_x_12765:
[----:B------:R-:W-:Y:S01]  /*9560*/  UISETP.GE.AND UP0, UPT, UR36, 0x81, UPT ;  /* 0x000000812400788c */ /* 0x000fe2000bf06270 */
[----:B------:R-:W-:-:S05]  /*9570*/  IMAD.U32 R18, RZ, RZ, UR42 ;  /* 0x0000002aff127e24 */ /* 0x000fca000f8e00ff */
[----:B------:R-:W-:-:S13]  /*9580*/  PLOP3.LUT P0, PT, PT, PT, UP0, 0x80, 0x0 ;  /* 0x000000000000781c */ /* 0x000fda0003f0f008 */
[----:B------:R-:W-:Y:S05]  /*9590*/  @!P0 BRA `(.L_x_12767) ;  /* 0x0000000c00dc8947 */ /* 0x000fea0003800000 */
[----:B------:R-:W-:Y:S01]  /*95a0*/  BSSY B0, `(.L_x_12767) ;  /* 0x00000f6000007945 */ /* 0x000fe20003800000 */
[----:B------:R-:W-:Y:S01]  /*95b0*/  MOV R20, R24 ;  /* 0x0000001800147202 */ /* 0x000fe20000000f00 */
[----:B------:R-:W-:Y:S02]  /*95c0*/  IMAD.MOV.U32 R6, RZ, RZ, R22 ;  /* 0x000000ffff067224 */ /* 0x000fe400078e0016 */
[----:B------:R-:W-:Y:S02]  /*95d0*/  IMAD.U32 R7, RZ, RZ, UR40 ;  /* 0x00000028ff077e24 */ /* 0x000fe4000f8e00ff */
[----:B------:R-:W-:-:S07]  /*95e0*/  IMAD.U32 R26, RZ, RZ, UR42 ;  /* 0x0000002aff1a7e24 */ /* 0x000fce000f8e00ff */
.L_x_12780:
[----:B------:R-:W2:Y:S01]  /*95f0*/  LDL R8, [R1+0x4] ;  /* 0x0000040001087983 */ /* 0x000ea20000100800 */
[----:B------:R-:W1:Y:S01]  /*9600*/  LDC R2, c[0x0][0x430] ;  /* 0x00010c00ff027b82 */ /* 0x000e620000000800 */
[----:B------:R-:W-:Y:S02]  /*9610*/  ULDC UR4, c[0x0][0x430] ;  /* 0x00010c0000047ab9 */ /* 0x000fe40000000800 */
[----:B------:R-:W3:Y:S01]  /*9620*/  LDL R4, [R1] ;  /* 0x0000000001047983 */ /* 0x000ee20000100800 */
[----:B0-----:R-:W0:Y:S01]  /*9630*/  S2R R0, SR_TID.X ;  /* 0x0000000000007919 */ /* 0x001e220000002100 */
[----:B-1----:R-:W-:-:S13]  /*9640*/  ISETP.NE.AND P0, PT, R2, 0x1, PT ;  /* 0x000000010200780c */ /* 0x002fda0003f05270 */
[----:B------:R-:W1:Y:S01]  /*9650*/  @P0 LDC R2, c[0x0][0x434] ;  /* 0x00010d00ff020b82 */ /* 0x000e620000000800 */
[----:B0-----:R-:W-:Y:S02]  /*9660*/  SHF.L.U32 R5, R0, 0x4, RZ ;  /* 0x0000000400057819 */ /* 0x001fe400000006ff */
[----:B------:R-:W-:-:S05]  /*9670*/  SHF.R.U32.HI R3, RZ, 0x3, R0 ;  /* 0x00000003ff037819 */ /* 0x000fca0000011600 */
[----:B------:R-:W0:Y:S01]  /*9680*/  @P0 LDC R0, c[0x0][0x438] ;  /* 0x00010e00ff000b82 */ /* 0x000e220000000800 */
[----:B------:R-:W-:Y:S02]  /*9690*/  LOP3.LUT R3, R3, 0xf, RZ, 0xc0, !PT ;  /* 0x0000000f03037812 */ /* 0x000fe400078ec0ff */
[----:B------:R-:W-:-:S03]  /*96a0*/  LOP3.LUT R5, R5, 0x70, RZ, 0xc0, !PT ;  /* 0x0000007005057812 */ /* 0x000fc600078ec0ff */
[----:B------:R-:W-:-:S05]  /*96b0*/  IMAD R3, R7, 0x80, R3 ;  /* 0x0000008007037824 */ /* 0x000fca00078e0203 */
[----:B--2---:R-:W-:-:S05]  /*96c0*/  IADD3 R3, R5, R3, R8 ;  /* 0x0000000305037210 */ /* 0x004fca0007ffe008 */
[----:B-1----:R-:W-:-:S04]  /*96d0*/  @P0 IMAD.HI.U32 R5, R3, R2, RZ ;  /* 0x0000000203050227 */ /* 0x002fc800078e00ff */
[----:B------:R-:W-:Y:S01]  /*96e0*/  IMAD.MOV.U32 R2, RZ, RZ, R3 ;  /* 0x000000ffff027224 */ /* 0x000fe200078e0003 */
[----:B0-----:R-:W-:-:S05]  /*96f0*/  @P0 SHF.R.U32.HI R2, RZ, R0, R5 ;  /* 0x00000000ff020219 */ /* 0x001fca0000011605 */
[----:B------:R-:W-:-:S04]  /*9700*/  IMAD.MOV R0, RZ, RZ, -R2 ;  /* 0x000000ffff007224 */ /* 0x000fc800078e0a02 */
[----:B------:R-:W-:Y:S01]  /*9710*/  IMAD R0, R0, UR4, R3 ;  /* 0x0000000400007c24 */ /* 0x000fe2000f8e0203 */
[----:B------:R-:W-:Y:S01]  /*9720*/  ULDC.64 UR4, c[0x0][0x428] ;  /* 0x00010a0000047ab9 */ /* 0x000fe20000000a00 */
[----:B------:R-:W-:Y:S01]  /*9730*/  SHF.R.S32.HI R3, RZ, 0x1f, R2 ;  /* 0x0000001fff037819 */ /* 0x000fe20000011402 */
[----:B---3--:R-:W-:-:S04]  /*9740*/  IMAD R4, R4, UR4, RZ ;  /* 0x0000000404047c24 */ /* 0x008fc8000f8e02ff */
[C---:B------:R-:W-:Y:S02]  /*9750*/  IMAD R4, R28.reuse, UR5, R4 ;  /* 0x000000051c047c24 */ /* 0x040fe4000f8e0204 */
[----:B------:R-:W-:Y:S01]  /*9760*/  IMAD.WIDE.U32 R2, R28, UR4, R2 ;  /* 0x000000041c027c25 */ /* 0x000fe2000f8e0002 */
[----:B------:R-:W-:-:S04]  /*9770*/  ULDC.64 UR4, c[0x0][0x418] ;  /* 0x0001060000047ab9 */ /* 0x000fc80000000a00 */
[----:B------:R-:W-:Y:S02]  /*9780*/  IADD3 R3, R4, R3, RZ ;  /* 0x0000000304037210 */ /* 0x000fe40007ffe0ff */
        /* <DEDUP_REMOVED lines=14> */
.L_x_12768:
[----:B------:R-:W-:Y:S01]  /*9870*/  LEA R5, R22, UR38, 0x3 ;  /* 0x0000002616057c11 */ /* 0x000fe2000f8e18ff */
[----:B------:R-:W-:Y:S01]  /*9880*/  BSSY B1, `(.L_x_12769) ;  /* 0x0000004000017945 */ /* 0x000fe20003800000 */
[----:B------:R-:W-:-:S04]  /*9890*/  SHF.L.U32 R2, R24, 0x1f, RZ ;  /* 0x0000001f18027819 */ /* 0x000fc800000006ff */
[----:B------:R-:W0:Y:S02]  /*98a0*/  SYNCS.PHASECHK.TRANS64.TRYWAIT P0, [R5+URZ+0x16840], R2 ;  /* 0x01684002050075a7 */ /* 0x000e24000800017f */
[----:B0-----:R-:W-:Y:S05]  /*98b0*/  @!P0 BRA `(.L_x_12770) ;  /* 0x0000003000ec8947 */ /* 0x001fea0003800000 */
.L_x_12850:
[----:B------:R-:W-:Y:S05]  /*98c0*/  BSYNC B1 ;  /* 0x0000000000017941 */ /* 0x000fea0003800000 */
.L_x_12769:
[----:B------:R-:W-:Y:S01]  /*98d0*/  SHF.R.S32.HI R21, RZ, 0x1f, R0 ;  /* 0x0000001fff157819 */ /* 0x000fe20000011400 */
[----:B------:R-:W-:Y:S01]  /*98e0*/  ULDC.64 UR4, c[0x0][0x300] ;  /* 0x0000c00000047ab9 */ /* 0x000fe20000000a00 */
[----:B------:R-:W-:Y:S01]  /*98f0*/  LOP3.LUT P1, RZ, R25, 0x1, RZ, 0xc0, !PT ;  /* 0x0000000119ff7812 */ /* 0x000fe2000782c0ff */
[----:B0-----:R-:W-:-:S04]  /*9900*/  IMAD.WIDE.U32 R2, R0, UR4, RZ ;  /* 0x0000000400027c25 */ /* 0x001fc8000f8e00ff */
        /* <DEDUP_REMOVED lines=19> */
[----:B------:R-:W0:Y:S01]  /*9a40*/  S2R R3, SR_TID.X ;  /* 0x0000000000037919 */ /* 0x000e220000002100 */
[----:B------:R-:W-:Y:S01]  /*9a50*/  LEA R8, R8, UR38, 0x1 ;  /* 0x0000002608087c11 */ /* 0x000fe2000f8e08ff */
[----:B------:R-:W1:Y:S01]  /*9a60*/  SHFL.IDX PT, R2, R9, RZ, 0x181f ;  /* 0x00181fff09027589 */ /* 0x000e6200000e0000 */
[----:B0-----:R-:W-:-:S03]  /*9a70*/  SHF.L.U32 R11, R3, 0x3, RZ ;  /* 0x00000003030b7819 */ /* 0x001fc600000006ff */
[----:B------:R-:W0:Y:S01]  /*9a80*/  SHFL.IDX PT, R3, R10, RZ, 0x181f ;  /* 0x00181fff0a037589 */ /* 0x000e2200000e0000 */
[----:B------:R-:W-:-:S05]  /*9a90*/  LOP3.LUT R11, R11, 0x38, RZ, 0xc0, !PT ;  /* 0x000000380b0b7812 */ /* 0x000fca00078ec0ff */
[----:B------:R-:W-:-:S05]  /*9aa0*/  IMAD.SHL.U32 R7, R11, 0x2, RZ ;  /* 0x000000020b077824 */ /* 0x000fca00078e00ff */
[----:B-1----:R-:W-:-:S05]  /*9ab0*/  IADD3 R2, P0, R2, R7, RZ ;  /* 0x0000000702027210 */ /* 0x002fca0007f1e0ff */
[----:B0-----:R-:W-:-:S05]  /*9ac0*/  IMAD.X R3, RZ, RZ, R3, P0 ;  /* 0x000000ffff037224 */ /* 0x001fca00000e0603 */
[----:B------:R-:W-:Y:S01]  /*9ad0*/  @!PT LDS RZ, [RZ] ;  /* 0x00000000fffff984 */ /* 0x000fe20000000800 */
[----:B------:R0:W-:Y:S04]  /*9ae0*/  LDGSTS.E.BYPASS.LTC128B.128 [R8+0xe400], desc[UR50][R2.64], !P1 ;  /* 0x0e40000002087fae */ /* 0x0001e8000c901d72 */
[----:B0-----:R-:W0:Y:S04]  /*9af0*/  SHFL.IDX PT, R2, R9, 0x1, 0x181f ;  /* 0x00381f0009027f89 */ /* 0x001e2800000e0000 */
[----:B------:R-:W1:Y:S01]  /*9b00*/  SHFL.IDX PT, R3, R10, 0x1, 0x181f ;  /* 0x00381f000a037f89 */ /* 0x000e6200000e0000 */
[----:B0-----:R-:W-:-:S05]  /*9b10*/  IADD3 R2, P0, R2, R7, RZ ;  /* 0x0000000702027210 */ /* 0x001fca0007f1e0ff */
[----:B-1----:R-:W-:-:S05]  /*9b20*/  IMAD.X R3, RZ, RZ, R3, P0 ;  /* 0x000000ffff037224 */ /* 0x002fca00000e0603 */
[----:B------:R0:W-:Y:S04]  /*9b30*/  LDGSTS.E.BYPASS.LTC128B.128 [R8+0xec00], desc[UR50][R2.64], !P1 ;  /* 0x0ec0000002087fae */ /* 0x0001e8000c901d72 */
[----:B0-----:R-:W0:Y:S04]  /*9b40*/  SHFL.IDX PT, R2, R9, 0x2, 0x181f ;  /* 0x00581f0009027f89 */ /* 0x001e2800000e0000 */
[----:B------:R-:W1:Y:S01]  /*9b50*/  SHFL.IDX PT, R3, R10, 0x2, 0x181f ;  /* 0x00581f000a037f89 */ /* 0x000e6200000e0000 */
[----:B0-----:R-:W-:-:S04]  /*9b60*/  IADD3 R2, P0, R2, R7, RZ ;  /* 0x0000000702027210 */ /* 0x001fc80007f1e0ff */
[----:B-1----:R-:W-:-:S05]  /*9b70*/  IADD3.X R3, RZ, R3, RZ, P0, !PT ;  /* 0x00000003ff037210 */ /* 0x002fca00007fe4ff */
        /* <DEDUP_REMOVED lines=17> */
[----:B------:R-:W1:Y:S04]  /*9c90*/  SHFL.IDX PT, R3, R10, 0x6, 0x181f ;  /* 0x00d81f000a037f89 */ /* 0x000e6800000e0000 */
[----:B------:R-:W2:Y:S01]  /*9ca0*/  SHFL.IDX PT, R10, R10, 0x7, 0x181f ;  /* 0x00f81f000a0a7f89 */ /* 0x000ea200000e0000 */
[----:B0-----:R-:W-:-:S04]  /*9cb0*/  IADD3 R2, P0, R2, R7, RZ ;  /* 0x0000000702027210 */ /* 0x001fc80007f1e0ff */
[----:B-1----:R-:W-:-:S05]  /*9cc0*/  IADD3.X R3, RZ, R3, RZ, P0, !PT ;  /* 0x00000003ff037210 */ /* 0x002fca00007fe4ff */
[----:B------:R0:W-:Y:S04]  /*9cd0*/  LDGSTS.E.BYPASS.LTC128B.128 [R8+0x11400], desc[UR50][R2.64], !P1 ;  /* 0x1140000002087fae */ /* 0x0001e8000c901d72 */
[----:B0-2---:R0:W1:Y:S02]  /*9ce0*/  SHFL.IDX PT, R2, R9, 0x7, 0x181f ;  /* 0x00f81f0009027f89 */ /* 0x00506400000e0000 */
.L_x_12868:
[----:B-1----:R-:W-:-:S05]  /*9cf0*/  IADD3 R2, P0, R2, R7, RZ ;  /* 0x0000000702027210 */ /* 0x002fca0007f1e0ff */
[----:B------:R-:W-:Y:S01]  /*9d00*/  IMAD.X R3, RZ, RZ, R10, P0 ;  /* 0x000000ffff037224 */ /* 0x000fe200000e060a */
[----:B------:R-:W-:-:S04]  /*9d10*/  PLOP3.LUT P0, PT, PT, PT, PT, 0x80, 0x0 ;  /* 0x000000000000781c */ /* 0x000fc80003f0f070 */
[----:B------:R-:W-:Y:S01]  /*9d20*/  @!PT LDS RZ, [RZ] ;  /* 0x00000000fffff984 */ /* 0x000fe20000000800 */
[----:B------:R-:W-:Y:S01]  /*9d30*/  @!PT LDS RZ, [RZ] ;  /* 0x00000000fffff984 */ /* 0x000fe20000000800 */
[----:B------:R-:W-:Y:S01]  /*9d40*/  @!PT LDS RZ, [RZ] ;  /* 0x00000000fffff984 */ /* 0x000fe20000000800 */
[----:B------:R1:W-:Y:S01]  /*9d50*/  LDGSTS.E.BYPASS.LTC128B.128 [R8+0x11c00], desc[UR50][R2.64], !P1 ;  /* 0x11c0000002087fae */ /* 0x0003e2000c901d72 */
[----:B------:R-:W-:-:S08]  /*9d60*/  NOP ;  /* 0x0000000000007918 */ /* 0x000fd00000000000 */
.L_x_12772:
        /* <DEDUP_REMOVED lines=11> */
.L_x_12773:
[----:B------:R1:W-:Y:S01]  /*9e20*/  SYNCS.ARRIVE.TRANS64.A1T0 RZ, [R5+URZ+0x16830], RZ ;  /* 0x016830ff05ff79a7 */ /* 0x0003e2000810003f */
[----:B------:R-:W-:Y:S05]  /*9e30*/  @!P2 BRA `(.L_x_12774) ;  /* 0x000000000004a947 */ /* 0x000fea0003800000 */
[----:B------:R-:W-:Y:S01]  /*9e40*/  BPT.TRAP 0x1 ;  /* 0x000000040000795c */ /* 0x000fe20000300000 */
.L_x_12774:
[----:B------:R-:W-:Y:S01]  /*9e50*/  SHF.L.U32 R2, R20, 0x1f, RZ ;  /* 0x0000001f14027819 */ /* 0x000fe200000006ff */
[----:B------:R-:W-:Y:S01]  /*9e60*/  BSSY B1, `(.L_x_12775) ;  /* 0x0000004000017945 */ /* 0x000fe20003800000 */
[----:B-1----:R-:W-:-:S04]  /*9e70*/  LEA R5, R6, UR38, 0x3 ;  /* 0x0000002606057c11 */ /* 0x002fc8000f8e18ff */
[----:B------:R-:W1:Y:S02]  /*9e80*/  SYNCS.PHASECHK.TRANS64.TRYWAIT P0, [R5+URZ+0x16860], R2 ;  /* 0x01686002050075a7 */ /* 0x000e64000800017f */
[----:B-1----:R-:W-:Y:S05]  /*9e90*/  @!P0 BRA `(.L_x_12776) ;  /* 0x0000003400c48947 */ /* 0x002fea0003800000 */
.L_x_12869:
[----:B------:R-:W-:Y:S05]  /*9ea0*/  BSYNC B1 ;  /* 0x0000000000017941 */ /* 0x000fea0003800000 */
.L_x_12775:
[----:B------:R-:W2:Y:S01]  /*9eb0*/  S2R R3, SR_TID.X ;  /* 0x0000000000037919 */ /* 0x000ea20000002100 */
[----:B-1----:R-:W-:Y:S01]  /*9ec0*/  IMAD.MOV.U32 R2, RZ, RZ, -0x80 ;  /* 0xffffff80ff027424 */ /* 0x002fe200078e00ff */
[----:B------:R-:W-:Y:S01]  /*9ed0*/  UMOV UR4, 0xffffffff ;  /* 0xffffffff00047882 */ /* 0x000fe20000000000 */
[----:B------:R-:W-:Y:S02]  /*9ee0*/  LOP3.LUT P2, RZ, R25, 0x2, RZ, 0xc0, !PT ;  /* 0x0000000219ff7812 */ /* 0x000fe4000784c0ff */
[----:B------:R-:W-:Y:S01]  /*9ef0*/  IMAD R2, R26, R2, UR36 ;  /* 0x000000241a027e24 */ /* 0x000fe2000f8e0202 */
[----:B------:R-:W-:Y:S02]  /*9f00*/  LEA R6, R6, R29, 0xd ;  /* 0x0000001d06067211 */ /* 0x000fe400078e68ff */
[----:B--2---:R-:W-:-:S04]  /*9f10*/  SHF.R.U32.HI R3, RZ, 0x3, R3 ;  /* 0x00000003ff037819 */ /* 0x004fc80000011603 */
[----:B------:R-:W-:-:S05]  /*9f20*/  LOP3.LUT R3, R3, 0xf, RZ, 0xc0, !PT ;  /* 0x0000000f03037812 */ /* 0x000fca00078ec0ff */
[----:B------:R-:W-:Y:S01]  /*9f30*/  IMAD.IADD R8, R2, 0x1, -R3 ;  /* 0x0000000102087824 */ /* 0x000fe200078e0a03 */
[----:B------:R-:W-:Y:S06]  /*9f40*/  BRA.DIV UR4, `(.L_x_12777) ;  /* 0x0000003604ac7947 */ /* 0x000fec000b800000 */
[----:B------:R-:W1:Y:S01]  /*9f50*/  SHFL.IDX PT, R2, R16, RZ, 0x181f ;  /* 0x00181fff10027589 */ /* 0x000e6200000e0000 */
[----:B------:R-:W-:Y:S02]  /*9f60*/  ISETP.LT.OR P0, PT, R8, 0x1, P2 ;  /* 0x000000010800780c */ /* 0x000fe40001701670 */
[----:B------:R-:W-:Y:S01]  /*9f70*/  LEA R6, R6, UR38, 0x1 ;  /* 0x0000002606067c11 */ /* 0x000fe2000f8e08ff */
[----:B------:R-:W2:Y:S01]  /*9f80*/  SHFL.IDX PT, R3, R17, RZ, 0x181f ;  /* 0x00181fff11037589 */ /* 0x000ea200000e0000 */
[----:B-1----:R-:W-:-:S05]  /*9f90*/  IADD3 R2, P1, R2, R7, RZ ;  /* 0x0000000702027210 */ /* 0x002fca0007f3e0ff */
[----:B--2---:R-:W-:-:S05]  /*9fa0*/  IMAD.X R3, RZ, RZ, R3, P1 ;  /* 0x000000ffff037224 */ /* 0x004fca00008e0603 */
[----:B------:R-:W-:Y:S01]  /*9fb0*/  @!PT LDS RZ, [RZ] ;  /* 0x00000000fffff984 */ /* 0x000fe20000000800 */
[----:B------:R1:W-:Y:S01]  /*9fc0*/  LDGSTS.E.BYPASS.LTC128B.128 [R6+0x400], desc[UR50][R2.64], !P0 ;  /* 0x0040000002067fae */ /* 0x0003e2000c101d72 */
[----:B------:R-:W-:-:S03]  /*9fd0*/  ISETP.LT.OR P0, PT, R8, 0x11, P2 ;  /* 0x000000110800780c */ /* 0x000fc60001701670 */
[----:B-1----:R-:W1:Y:S04]  /*9fe0*/  SHFL.IDX PT, R2, R16, 0x1, 0x181f ;  /* 0x00381f0010027f89 */ /* 0x002e6800000e0000 */
[----:B------:R-:W2:Y:S01]  /*9ff0*/  SHFL.IDX PT, R3, R17, 0x1, 0x181f ;  /* 0x00381f0011037f89 */ /* 0x000ea200000e0000 */
[----:B-1----:R-:W-:-:S05]  /*a000*/  IADD3 R2, P1, R2, R7, RZ ;  /* 0x0000000702027210 */ /* 0x002fca0007f3e0ff */
[----:B--2---:R-:W-:-:S05]  /*a010*/  IMAD.X R3, RZ, RZ, R3, P1 ;  /* 0x000000ffff037224 */ /* 0x004fca00008e0603 */
[----:B------:R1:W-:Y:S01]  /*a020*/  LDGSTS.E.BYPASS.LTC128B.128 [R6+0xc00], desc[UR50][R2.64], !P0 ;  /* 0x00c0000002067fae */ /* 0x0003e2000c101d72 */
[----:B------:R-:W-:-:S03]  /*a030*/  ISETP.LT.OR P0, PT, R8, 0x21, P2 ;  /* 0x000000210800780c */ /* 0x000fc60001701670 */
[----:B-1----:R-:W1:Y:S04]  /*a040*/  SHFL.IDX PT, R2, R16, 0x2, 0x181f ;  /* 0x00581f0010027f89 */ /* 0x002e6800000e0000 */
[----:B------:R-:W2:Y:S01]  /*a050*/  SHFL.IDX PT, R3, R17, 0x2, 0x181f ;  /* 0x00581f0011037f89 */ /* 0x000ea200000e0000 */
[----:B-1----:R-:W-:-:S04]  /*a060*/  IADD3 R2, P1, R2, R7, RZ ;  /* 0x0000000702027210 */ /* 0x002fc80007f3e0ff */
[----:B--2---:R-:W-:-:S05]  /*a070*/  IADD3.X R3, RZ, R3, RZ, P1, !PT ;  /* 0x00000003ff037210 */ /* 0x004fca0000ffe4ff */
        /* <DEDUP_REMOVED lines=21> */
[----:B------:R-:W2:Y:S04]  /*a1d0*/  SHFL.IDX PT, R3, R17, 0x6, 0x181f ;  /* 0x00d81f0011037f89 */ /* 0x000ea800000e0000 */
[----:B------:R-:W3:Y:S01]  /*a1e0*/  SHFL.IDX PT, R17, R17, 0x7, 0x181f ;  /* 0x00f81f0011117f89 */ /* 0x000ee200000e0000 */
[----:B-1----:R-:W-:-:S04]  /*a1f0*/  IADD3 R2, P1, R2, R7, RZ ;  /* 0x0000000702027210 */ /* 0x002fc80007f3e0ff */
[----:B--2---:R-:W-:-:S05]  /*a200*/  IADD3.X R3, RZ, R3, RZ, P1, !PT ;  /* 0x00000003ff037210 */ /* 0x004fca0000ffe4ff */
[----:B------:R1:W-:Y:S04]  /*a210*/  LDGSTS.E.BYPASS.LTC128B.128 [R6+0x3400], desc[UR50][R2.64], !P0 ;  /* 0x0340000002067fae */ /* 0x0003e8000c101d72 */
[----:B-1-3--:R1:W2:Y:S02]  /*a220*/  SHFL.IDX PT, R2, R16, 0x7, 0x181f ;  /* 0x00f81f0010027f89 */ /* 0x00a2a400000e0000 */
.L_x_12887:
[----:B------:R-:W-:Y:S01]  /*a230*/  ISETP.LT.OR P0, PT, R8, 0x71, P2 ;  /* 0x000000710800780c */ /* 0x000fe20001701670 */
[----:B------:R-:W-:Y:S01]  /*a240*/  ULDC.64 UR4, c[0x0][0x328] ;  /* 0x0000ca0000047ab9 */ /* 0x000fe20000000a00 */
[----:B--2---:R-:W-:Y:S01]  /*a250*/  IADD3 R2, P1, R2, R7, RZ ;  /* 0x0000000702027210 */ /* 0x004fe20007f3e0ff */
[----:B------:R-:W-:-:S04]  /*a260*/  IMAD R21, R21, UR4, RZ ;  /* 0x0000000415157c24 */ /* 0x000fc8000f8e02ff */
[----:B------:R-:W-:Y:S02]  /*a270*/  IMAD.X R3, RZ, RZ, R17, P1 ;  /* 0x000000ffff037224 */ /* 0x000fe400008e0611 */
[----:B------:R-:W-:-:S04]  /*a280*/  IMAD R21, R0, UR5, R21 ;  /* 0x0000000500157c24 */ /* 0x000fc8000f8e0215 */
[----:B------:R-:W-:Y:S01]  /*a290*/  @!PT LDS RZ, [RZ] ;  /* 0x00000000fffff984 */ /* 0x000fe20000000800 */
[----:B------:R-:W-:Y:S01]  /*a2a0*/  @!PT LDS RZ, [RZ] ;  /* 0x00000000fffff984 */ /* 0x000fe20000000800 */
[----:B------:R-:W-:Y:S01]  /*a2b0*/  @!PT LDS RZ, [RZ] ;  /* 0x00000000fffff984 */ /* 0x000fe20000000800 */
[----:B------:R2:W-:Y:S01]  /*a2c0*/  LDGSTS.E.BYPASS.LTC128B.128 [R6+0x3c00], desc[UR50][R2.64], !P0 ;  /* 0x03c0000002067fae */ /* 0x0005e2000c101d72 */
[----:B------:R-:W-:Y:S01]  /*a2d0*/  PLOP3.LUT P0, PT, PT, PT, PT, 0x80, 0x0 ;  /* 0x000000000000781c */ /* 0x000fe20003f0f070 */
[----:B------:R-:W-:Y:S01]  /*a2e0*/  NOP ;  /* 0x0000000000007918 */ /* 0x000fe20000000000 */
[----:B--2---:R-:W-:Y:S01]  /*a2f0*/  IMAD.WIDE.U32 R2, R0, UR4, RZ ;  /* 0x0000000400027c25 */ /* 0x004fe2000f8e00ff */
        /* <DEDUP_REMOVED lines=10> */
[----:B------:R-:W-:-:S02]  /*a3a0*/  ULDC.64 UR4, c[0x0][0x318] ;  /* 0x0000c60000047ab9 */ /* 0x000fc40000000a00 */
[----:B-1----:R-:W-:Y:S02]  /*a3b0*/  LEA R16, P1, R2, UR4, 0x1 ;  /* 0x0000000402107c11 */ /* 0x002fe4000f8208ff */
[----:B------:R-:W-:-:S04]  /*a3c0*/  IADD3 R3, R7, R3, RZ ;  /* 0x0000000307037210 */ /* 0x000fc80007ffe0ff */
[----:B------:R-:W-:-:S07]  /*a3d0*/  LEA.HI.X R17, R2, UR5, R3, 0x1, P1 ;  /* 0x0000000502117c11 */ /* 0x000fce00088f0c03 */
.L_x_12778:
        /* <DEDUP_REMOVED lines=11> */
.L_x_12779:
        /* <DEDUP_REMOVED lines=8> */
.L_x_12767:
[----:B0-----:R-:W-:-:S05]  /*a510*/  IMAD.U32 R0, RZ, RZ, UR41 ;  /* 0x00000029ff007e24 */ /* 0x001fca000f8e00ff */
[----:B------:R-:W-:-:S13]  /*a520*/  ISETP.NE.AND P0, PT, R0, 0x3, PT ;  /* 0x000000030000780c */ /* 0x000fda0003f05270 */
[----:B------:R-:W-:Y:S05]  /*a530*/  @!P0 BRA `(.L_x_12781) ;  /* 0x0000000000048947 */ /* 0x000fea0003800000 */
[----:B------:R-:W-:Y:S01]  /*a540*/  BPT.TRAP 0x1 ;  /* 0x000000040000795c */ /* 0x000fe20000300000 */
.L_x_12781:
[----:B------:R-:W-:Y:S01]  /*a550*/  LEA R4, R22, UR38, 0x3 ;  /* 0x0000002616047c11 */ /* 0x000fe2000f8e18ff */
[----:B------:R-:W-:Y:S01]  /*a560*/  IMAD.MOV.U32 R5, RZ, RZ, -0x80 ;  /* 0xffffff80ff057424 */ /* 0x000fe200078e00ff */
[----:B------:R-:W-:Y:S01]  /*a570*/  SHF.L.U32 R3, R24, 0x1f, RZ ;  /* 0x0000001f18037819 */ /* 0x000fe200000006ff */
[----:B------:R-:W-:Y:S02]  /*a580*/  BSSY B0, `(.L_x_12782) ;  /* 0x0000004000007945 */ /* 0x000fe40003800000 */
[----:B------:R-:W-:Y:S01]  /*a590*/  IMAD R6, R18, R5, UR36 ;  /* 0x0000002412067e24 */ /* 0x000fe2000f8e0205 */
[----:B------:R-:W0:Y:S02]  /*a5a0*/  SYNCS.PHASECHK.TRANS64.TRYWAIT P0, [R4+URZ+0x16860], R3 ;  /* 0x01686003040075a7 */ /* 0x000e24000800017f */
[----:B0-----:R-:W-:Y:S05]  /*a5b0*/  @!P0 BRA `(.L_x_12783) ;  /* 0x0000003800588947 */ /* 0x001fea0003800000 */
.L_x_12888:
[----:B------:R-:W-:Y:S05]  /*a5c0*/  BSYNC B0 ;  /* 0x0000000000007941 */ /* 0x000fea0003800000 */
.L_x_12782:
[----:B------:R-:W1:Y:S01]  /*a5d0*/  S2R R0, SR_TID.X ;  /* 0x0000000000007919 */ /* 0x000e620000002100 */
[----:B------:R-:W-:Y:S01]  /*a5e0*/  UMOV UR4, 0xffffffff ;  /* 0xffffffff00047882 */ /* 0x000fe20000000000 */
[----:B------:R-:W-:Y:S01]  /*a5f0*/  LOP3.LUT P2, RZ, R25, 0x2, RZ, 0xc0, !PT ;  /* 0x0000000219ff7812 */ /* 0x000fe2000784c0ff */
[----:B------:R-:W-:Y:S01]  /*a600*/  IMAD R8, R22, 0x2000, R29 ;  /* 0x0000200016087824 */ /* 0x000fe200078e021d */
[----:B-1----:R-:W-:-:S04]  /*a610*/  SHF.R.U32.HI R0, RZ, 0x3, R0 ;  /* 0x00000003ff007819 */ /* 0x002fc80000011600 */
[----:B------:R-:W-:-:S04]  /*a620*/  LOP3.LUT R0, R0, 0xf, RZ, 0xc0, !PT ;  /* 0x0000000f00007812 */ /* 0x000fc800078ec0ff */
[----:B------:R-:W-:Y:S01]  /*a630*/  IADD3 R6, -R0, R6, RZ ;  /* 0x0000000600067210 */ /* 0x000fe20007ffe1ff */
[----:B------:R-:W-:Y:S06]  /*a640*/  BRA.DIV UR4, `(.L_x_12784) ;  /* 0x0000003a04487947 */ /* 0x000fec000b800000 */
[----:B------:R-:W0:Y:S01]  /*a650*/  S2R R2, SR_TID.X ;  /* 0x0000000000027919 */ /* 0x000e220000002100 */
[----:B------:R-:W-:Y:S01]  /*a660*/  ISETP.LT.OR P0, PT, R6, 0x1, P2 ;  /* 0x000000010600780c */ /* 0x000fe20001701670 */
[----:B------:R-:W-:Y:S04]  /*a670*/  SHFL.IDX PT, R0, R17, RZ, 0x181f ;  /* 0x00181fff11007589 */ /* 0x000fe800000e0000 */
[----:B------:R-:W-:Y:S04]  /*a680*/  SHFL.IDX PT, R14, R16, 0x1, 0x181f ;  /* 0x00381f00100e7f89 */ /* 0x000fe800000e0000 */
[----:B------:R-:W-:Y:S04]  /*a690*/  SHFL.IDX PT, R7, R17, 0x1, 0x181f ;  /* 0x00381f0011077f89 */ /* 0x000fe800000e0000 */
[----:B------:R-:W-:Y:S01]  /*a6a0*/  SHFL.IDX PT, R10, R16, 0x2, 0x181f ;  /* 0x00581f00100a7f89 */ /* 0x000fe200000e0000 */
[----:B0-----:R-:W-:-:S03]  /*a6b0*/  IMAD.SHL.U32 R3, R2, 0x8, RZ ;  /* 0x0000000802037824 */ /* 0x001fc600078e00ff */
[----:B------:R-:W0:Y:S02]  /*a6c0*/  SHFL.IDX PT, R2, R16, RZ, 0x181f ;  /* 0x00181fff10027589 */ /* 0x000e2400000e0000 */
[----:B------:R-:W-:-:S05]  /*a6d0*/  LOP3.LUT R3, R3, 0x38, RZ, 0xc0, !PT ;  /* 0x0000003803037812 */ /* 0x000fca00078ec0ff */
[----:B------:R-:W-:-:S05]  /*a6e0*/  IMAD.SHL.U32 R5, R3, 0x2, RZ ;  /* 0x0000000203057824 */ /* 0x000fca00078e00ff */
[----:B0-----:R-:W-:-:S04]  /*a6f0*/  IADD3 R2, P1, R2, R5, RZ ;  /* 0x0000000502027210 */ /* 0x001fc80007f3e0ff */
[----:B------:R-:W-:Y:S02]  /*a700*/  IADD3.X R3, RZ, R0, RZ, P1, !PT ;  /* 0x00000000ff037210 */ /* 0x000fe40000ffe4ff */
[----:B------:R-:W-:Y:S02]  /*a710*/  LEA R0, R8, UR38, 0x1 ;  /* 0x0000002608007c11 */ /* 0x000fe4000f8e08ff */
[----:B------:R-:W0:Y:S04]  /*a720*/  SHFL.IDX PT, R8, R17, 0x2, 0x181f ;  /* 0x00581f0011087f89 */ /* 0x000e2800000e0000 */
[----:B------:R1:W-:Y:S01]  /*a730*/  LDGSTS.E.BYPASS.LTC128B.128 [R0+0x400], desc[UR50][R2.64], !P0 ;  /* 0x0040000002007fae */ /* 0x0003e2000c101d72 */
[----:B------:R-:W-:Y:S02]  /*a740*/  ISETP.LT.OR P0, PT, R6, 0x11, P2 ;  /* 0x000000110600780c */ /* 0x000fe40001701670 */
[----:B-1----:R-:W-:-:S02]  /*a750*/  IADD3 R2, P1, R14, R5, RZ ;  /* 0x000000050e027210 */ /* 0x002fc40007f3e0ff */
[----:B------:R-:W1:Y:S03]  /*a760*/  SHFL.IDX PT, R14, R16, 0x3, 0x181f ;  /* 0x00781f00100e7f89 */ /* 0x000e6600000e0000 */
[----:B------:R-:W-:Y:S02]  /*a770*/  IMAD.X R3, RZ, RZ, R7, P1 ;  /* 0x000000ffff037224 */ /* 0x000fe400008e0607 */
[----:B------:R-:W2:Y:S04]  /*a780*/  SHFL.IDX PT, R7, R17, 0x3, 0x181f ;  /* 0x00781f0011077f89 */ /* 0x000ea800000e0000 */
[----:B------:R3:W-:Y:S01]  /*a790*/  LDGSTS.E.BYPASS.LTC128B.128 [R0+0xc00], desc[UR50][R2.64], !P0 ;  /* 0x00c0000002007fae */ /* 0x0007e2000c101d72 */
[----:B------:R-:W-:-:S02]  /*a7a0*/  ISETP.LT.OR P0, PT, R6, 0x21, P2 ;  /* 0x000000210600780c */ /* 0x000fc40001701670 */
[----:B---3--:R-:W-:Y:S02]  /*a7b0*/  IADD3 R2, P1, R10, R5, RZ ;  /* 0x000000050a027210 */ /* 0x008fe40007f3e0ff */
[----:B------:R-:W3:Y:S03]  /*a7c0*/  SHFL.IDX PT, R10, R16, 0x4, 0x181f ;  /* 0x00981f00100a7f89 */ /* 0x000ee600000e0000 */
[----:B0-----:R-:W-:Y:S02]  /*a7d0*/  IMAD.X R3, RZ, RZ, R8, P1 ;  /* 0x000000ffff037224 */ /* 0x001fe400008e0608 */
[----:B------:R-:W0:Y:S04]  /*a7e0*/  SHFL.IDX PT, R8, R17, 0x4, 0x181f ;  /* 0x00981f0011087f89 */ /* 0x000e2800000e0000 */
[----:B------:R1:W-:Y:S01]  /*a7f0*/  LDGSTS.E.BYPASS.LTC128B.128 [R0+0x1400], desc[UR50][R2.64], !P0 ;  /* 0x0140000002007fae */ /* 0x0003e2000c101d72 */
[----:B------:R-:W-:-:S02]  /*a800*/  ISETP.LT.OR P0, PT, R6, 0x31, P2 ;  /* 0x000000310600780c */ /* 0x000fc40001701670 */
[----:B-1----:R-:W-:Y:S02]  /*a810*/  IADD3 R2, P1, R14, R5, RZ ;  /* 0x000000050e027210 */ /* 0x002fe40007f3e0ff */
[----:B------:R-:W1:Y:S03]  /*a820*/  SHFL.IDX PT, R14, R16, 0x5, 0x181f ;  /* 0x00b81f00100e7f89 */ /* 0x000e6600000e0000 */
[----:B--2---:R-:W-:Y:S02]  /*a830*/  IMAD.X R3, RZ, RZ, R7, P1 ;  /* 0x000000ffff037224 */ /* 0x004fe400008e0607 */
[----:B------:R-:W2:Y:S04]  /*a840*/  SHFL.IDX PT, R7, R17, 0x5, 0x181f ;  /* 0x00b81f0011077f89 */ /* 0x000ea800000e0000 */
[----:B------:R3:W-:Y:S01]  /*a850*/  LDGSTS.E.BYPASS.LTC128B.128 [R0+0x1c00], desc[UR50][R2.64], !P0 ;  /* 0x01c0000002007fae */ /* 0x0007e2000c101d72 */
[----:B------:R-:W-:-:S02]  /*a860*/  ISETP.LT.OR P0, PT, R6, 0x41, P2 ;  /* 0x000000410600780c */ /* 0x000fc40001701670 */
[----:B---3--:R-:W-:Y:S02]  /*a870*/  IADD3 R2, P1, R10, R5, RZ ;  /* 0x000000050a027210 */ /* 0x008fe40007f3e0ff */
[----:B------:R-:W3:Y:S02]  /*a880*/  SHFL.IDX PT, R10, R16, 0x6, 0x181f ;  /* 0x00d81f00100a7f89 */ /* 0x000ee400000e0000 */
[----:B0-----:R-:W-:Y:S02]  /*a890*/  IADD3.X R3, RZ, R8, RZ, P1, !PT ;  /* 0x00000008ff037210 */ /* 0x001fe40000ffe4ff */
[----:B------:R-:W0:Y:S05]  /*a8a0*/  SHFL.IDX PT, R8, R17, 0x6, 0x181f ;  /* 0x00d81f0011087f89 */ /* 0x000e2a00000e0000 */
[----:B------:R1:W-:Y:S01]  /*a8b0*/  LDGSTS.E.BYPASS.LTC128B.128 [R0+0x2400], desc[UR50][R2.64], !P0 ;  /* 0x0240000002007fae */ /* 0x0003e2000c101d72 */
[----:B------:R-:W-:-:S02]  /*a8c0*/  ISETP.LT.OR P0, PT, R6, 0x51, P2 ;  /* 0x000000510600780c */ /* 0x000fc40001701670 */
[----:B-1----:R-:W-:Y:S02]  /*a8d0*/  IADD3 R2, P1, R14, R5, RZ ;  /* 0x000000050e027210 */ /* 0x002fe40007f3e0ff */
[----:B------:R1:W4:Y:S03]  /*a8e0*/  SHFL.IDX PT, R14, R16, 0x7, 0x181f ;  /* 0x00f81f00100e7f89 */ /* 0x00032600000e0000 */
[----:B--2---:R-:W-:Y:S02]  /*a8f0*/  IMAD.X R3, RZ, RZ, R7, P1 ;  /* 0x000000ffff037224 */ /* 0x004fe400008e0607 */
[----:B------:R1:W2:Y:S04]  /*a900*/  SHFL.IDX PT, R7, R17, 0x7, 0x181f ;  /* 0x00f81f0011077f89 */ /* 0x0002a800000e0000 */
[----:B------:R3:W-:Y:S01]  /*a910*/  LDGSTS.E.BYPASS.LTC128B.128 [R0+0x2c00], desc[UR50][R2.64], !P0 ;  /* 0x02c0000002007fae */ /* 0x0007e2000c101d72 */
[----:B------:R-:W-:-:S02]  /*a920*/  ISETP.LT.OR P0, PT, R6, 0x61, P2 ;  /* 0x000000610600780c */ /* 0x000fc40001701670 */
[----:B---3--:R-:W-:-:S05]  /*a930*/  IADD3 R2, P1, R10, R5, RZ ;  /* 0x000000050a027210 */ /* 0x008fca0007f3e0ff */
[----:B0-----:R-:W-:-:S06]  /*a940*/  IMAD.X R3, RZ, RZ, R8, P1 ;  /* 0x000000ffff037224 */ /* 0x001fcc00008e0608 */
[----:B--2-4-:R1:W-:Y:S02]  /*a950*/  LDGSTS.E.BYPASS.LTC128B.128 [R0+0x3400], desc[UR50][R2.64], !P0 ;  /* 0x0340000002007fae */ /* 0x0143e4000c101d72 */
.L_x_12906:
[----:B------:R-:W-:Y:S02]  /*a960*/  ISETP.LT.OR P0, PT, R6, 0x71, P2 ;  /* 0x000000710600780c */ /* 0x000fe40001701670 */
[----:B-1----:R-:W-:-:S05]  /*a970*/  IADD3 R2, P1, R14, R5, RZ ;  /* 0x000000050e027210 */ /* 0x002fca0007f3e0ff */
[----:B------:R-:W-:-:S06]  /*a980*/  IMAD.X R3, RZ, RZ, R7, P1 ;  /* 0x000000ffff037224 */ /* 0x000fcc00008e0607 */
[----:B------:R-:W-:Y:S01]  /*a990*/  @!PT LDS RZ, [RZ] ;  /* 0x00000000fffff984 */ /* 0x000fe20000000800 */
[----:B------:R-:W-:Y:S01]  /*a9a0*/  @!PT LDS RZ, [RZ] ;  /* 0x00000000fffff984 */ /* 0x000fe20000000800 */
[----:B------:R-:W-:Y:S01]  /*a9b0*/  @!PT LDS RZ, [RZ] ;  /* 0x00000000fffff984 */ /* 0x000fe20000000800 */
[----:B------:R0:W-:Y:S01]  /*a9c0*/  LDGSTS.E.BYPASS.LTC128B.128 [R0+0x3c00], desc[UR50][R2.64], !P0 ;  /* 0x03c0000002007fae */ /* 0x0001e2000c101d72 */
[----:B------:R-:W-:Y:S01]  /*a9d0*/  PLOP3.LUT P0, PT, PT, PT, PT, 0x80, 0x0 ;  /* 0x000000000000781c */ /* 0x000fe20003f0f070 */
[----:B------:R-:W-:-:S12]  /*a9e0*/  NOP ;  /* 0x0000000000007918 */ /* 0x000fd80000000000 */
.L_x_12785:
        /* <DEDUP_REMOVED lines=11> */
.L_x_12786:
[----:B------:R-:W2:Y:S01]  /*aaa0*/  LDL.LU R2, [R1+0x8] ;  /* 0x0000080001027983 */ /* 0x000ea20000300800 */
[----:B------:R-:W-:Y:S01]  /*aab0*/  ULDC UR4, c[0x0][0xc34] ;  /* 0x00030d0000047ab9 */ /* 0x000fe20000000800 */
[----:B------:R0:W-:Y:S02]  /*aac0*/  SYNCS.ARRIVE.TRANS64.A1T0 RZ, [R4+URZ+0x16850], RZ ;  /* 0x016850ff04ff79a7 */ /* 0x0001e4000810003f */
[----:B------:R-:W3:Y:S01]  /*aad0*/  LDL.LU R0, [R1+0xc] ;  /* 0x00000c0001007983 */ /* 0x000ee20000300800 */
[----:B------:R-:W-:-:S05]  /*aae0*/  VIADD R22, R22, 0x1 ;  /* 0x0000000116167836 */ /* 0x000fca0000000000 */
[----:B------:R-:W-:-:S04]  /*aaf0*/  ISETP.NE.AND P0, PT, R22, 0x2, PT ;  /* 0x000000021600780c */ /* 0x000fc80003f05270 */
[----:B------:R-:W-:Y:S02]  /*ab00*/  SEL R3, RZ, 0x1, P0 ;  /* 0x00000001ff037807 */ /* 0x000fe40000000000 */
[----:B------:R-:W-:Y:S02]  /*ab10*/  SEL R22, R22, RZ, P0 ;  /* 0x000000ff16167207 */ /* 0x000fe40000000000 */
        /* <DEDUP_REMOVED lines=8> */
.L_x_12752:
[----:B------:R-:W0:Y:S01]  /*aba0*/  S2R R3, SR_CgaCtaId ;  /* 0x0000000000037919 */ /* 0x000e220000008800 */
[----:B------:R-:W-:Y:S01]  /*abb0*/  MOV R2, 0x400 ;  /* 0x0000040000027802 */ /* 0x000fe20000000f00 */
[----:B------:R-:W-:Y:S01]  /*abc0*/  BSSY B0, `(.L_x_12788) ;  /* 0x0000005000007945 */ /* 0x000fe20003800000 */
[----:B------:R-:W-:Y:S02]  /*abd0*/  SHF.L.U32 R0, R0, 0x1f, RZ ;  /* 0x0000001f00007819 */ /* 0x000fe400000006ff */
[----:B0-----:R-:W-:-:S04]  /*abe0*/  LEA R7, R3, R2, 0x18 ;  /* 0x0000000203077211 */ /* 0x001fc800078ec0ff */
[----:B------:R-:W0:Y:S02]  /*abf0*/  SYNCS.PHASECHK.TRANS64.TRYWAIT P0, [R7+URZ+0x16820], R0 ;  /* 0x01682000070075a7 */ /* 0x000e24000800017f */
[----:B0-----:R-:W-:Y:S05]  /*ac00*/  @!P0 BRA `(.L_x_12789) ;  /* 0x0000003c00208947 */ /* 0x001fea0003800000 */
.L_x_12907:
[----:B-1----:R-:W-:Y:S05]  /*ac10*/  BSYNC B0 ;  /* 0x0000000000007941 */ /* 0x002fea0003800000 */
.L_x_12788:
[----:B------:R-:W-:-:S03]  /*ac20*/  UMOV UR4, 0xffffffff ;  /* 0xffffffff00047882 */ /* 0x000fc60000000000 */
[----:B------:R-:W-:Y:S05]  /*ac30*/  BRA.DIV UR4, `(.L_x_12790) ;  /* 0x0000003e04287947 */ /* 0x000fea000b800000 */
[----:B0-----:R-:W0:Y:S02]  /*ac40*/  S2R R0, SR_TID.X ;  /* 0x0000000000007919 */ /* 0x001e240000002100 */
[----:B0-----:R-:W-:-:S04]  /*ac50*/  SHF.R.U32.HI R0, RZ, 0x5, R0 ;  /* 0x00000005ff007819 */ /* 0x001fc80000011600 */
[----:B------:R-:W-:-:S05]  /*ac60*/  LOP3.LUT R0, R0, 0x3, RZ, 0xc0, !PT ;  /* 0x0000000300007812 */ /* 0x000fca00078ec0ff */
[----:B------:R0:W1:Y:S02]  /*ac70*/  SHFL.IDX PT, R14, R0, RZ, 0x1f ;  /* 0x00001fff000e7589 */ /* 0x00006400000e0000 */
.L_x_12910:
[----:B-1----:R-:W-:Y:S01]  /*ac80*/  ISETP.NE.AND P0, PT, R14, RZ, PT ;  /* 0x000000ff0e00720c */ /* 0x002fe20003f05270 */
[----:B------:R-:W-:-:S12]  /*ac90*/  BSSY B0, `(.L_x_12791) ;  /* 0x0000024000007945 */ /* 0x000fd80003800000 */
[----:B------:R-:W-:Y:S05]  /*aca0*/  @P0 BRA `(.L_x_12792) ;  /* 0x0000000000880947 */ /* 0x000fea0003800000 */
[----:B------:R-:W-:-:S03]  /*acb0*/  UMOV UR4, 0xffffffff ;  /* 0xffffffff00047882 */ /* 0x000fc60000000000 */
[----:B------:R-:W-:Y:S05]  /*acc0*/  BRA.DIV UR4, `(.L_x_12793) ;  /* 0x0000003e04387947 */ /* 0x000fea000b800000 */
[----:B------:R-:W-:-:S13]  /*acd0*/  ELECT P6, URZ, PT ;  /* 0x00000000003f782f */ /* 0x000fda00038c0000 */
.L_x_12913:
[----:B------:R-:W-:Y:S05]  /*ace0*/  @!P6 BRA `(.L_x_12792) ;  /* 0x000000000078e947 */ /* 0x000fea0003800000 */
[----:B------:R-:W-:-:S06]  /*acf0*/  ULOP3.LUT UR4, UR39, 0x2, URZ, 0xfc, !UPT ;  /* 0x0000000227047892 */ /* 0x000fcc000f8efc3f */
[----:B0-----:R-:W-:-:S04]  /*ad00*/  MOV R0, UR4 ;  /* 0x0000000400007c02 */ /* 0x001fc80008000f00 */
[----:B------:R-:W-:-:S13]  /*ad10*/  ISETP.NE.AND P0, PT, R0, 0x3, PT ;  /* 0x000000030000780c */ /* 0x000fda0003f05270 */
[----:B------:R-:W-:Y:S05]  /*ad20*/  @!P0 BRA `(.L_x_12794) ;  /* 0x0000000000048947 */ /* 0x000fea0003800000 */
[----:B------:R-:W-:Y:S01]  /*ad30*/  BPT.TRAP 0x1 ;  /* 0x000000040000795c */ /* 0x000fe20000300000 */
.L_x_12794:
[----:B------:R-:W-:Y:S01]  /*ad40*/  IMAD R5, R22, 0x8, R7 ;  /* 0x0000000816057824 */ /* 0x000fe200078e0207 */
[----:B------:R-:W-:Y:S01]  /*ad50*/  SHF.L.U32 R0, R24, 0x1f, RZ ;  /* 0x0000001f18007819 */ /* 0x000fe200000006ff */
[----:B------:R-:W-:-:S03]  /*ad60*/  VIADD R22, R22, 0x1 ;  /* 0x0000000116167836 */ /* 0x000fc60000000000 */
[----:B------:R-:W0:Y:S02]  /*ad70*/  SYNCS.PHASECHK.TRANS64.TRYWAIT P1, [R5+URZ+0x16840], R0 ;  /* 0x01684000050075a7 */ /* 0x000e24000802017f */
[----:B------:R-:W-:-:S04]  /*ad80*/  ISETP.NE.AND P2, PT, R22, 0x2, PT ;  /* 0x000000021600780c */ /* 0x000fc80003f45270 */
[----:B------:R-:W-:Y:S01]  /*ad90*/  SEL R3, RZ, 0x1, P2 ;  /* 0x00000001ff037807 */ /* 0x000fe20001000000 */
[----:B0-----:R-:W-:Y:S08]  /*ada0*/  @!P1 BRA `(.L_x_12795) ;  /* 0x0000003c00209947 */ /* 0x001ff00003800000 */
.L_x_12914:
[----:B------:R-:W-:Y:S02]  /*adb0*/  SEL R22, R22, RZ, P2 ;  /* 0x000000ff16167207 */ /* 0x000fe40001000000 */
[----:B------:R-:W-:Y:S01]  /*adc0*/  LOP3.LUT R2, R24, R3, RZ, 0x3c, !PT ;  /* 0x0000000318027212 */ /* 0x000fe200078e3cff */
[----:B------:R-:W-:Y:S06]  /*add0*/  @!P0 BRA `(.L_x_12796) ;  /* 0x0000000000048947 */ /* 0x000fec0003800000 */
[----:B------:R-:W-:Y:S01]  /*ade0*/  BPT.TRAP 0x1 ;  /* 0x000000040000795c */ /* 0x000fe20000300000 */
.L_x_12796:
[----:B------:R-:W-:Y:S01]  /*adf0*/  IMAD R3, R22, 0x8, R7 ;  /* 0x0000000816037824 */ /* 0x000fe200078e0207 */
[----:B------:R-:W-:-:S04]  /*ae00*/  SHF.L.U32 R2, R2, 0x1f, RZ ;  /* 0x0000001f02027819 */ /* 0x000fc800000006ff */
[----:B------:R-:W1:Y:S02]  /*ae10*/  SYNCS.PHASECHK.TRANS64.TRYWAIT P1, [R3+URZ+0x16840], R2 ;  /* 0x01684002030075a7 */ /* 0x000e64000802017f */
[----:B-1----:R-:W-:Y:S05]  /*ae20*/  @!P1 BRA `(.L_x_12797) ;  /* 0x0000003c00149947 */ /* 0x002fea0003800000 */
.L_x_12915:
[----:B------:R-:W-:Y:S05]  /*ae30*/  @!P0 BRA `(.L_x_12798) ;  /* 0x0000000000048947 */ /* 0x000fea0003800000 */
[----:B------:R-:W-:Y:S01]  /*ae40*/  BPT.TRAP 0x1 ;  /* 0x000000040000795c */ /* 0x000fe20000300000 */
.L_x_12798:
[----:B------:R-:W2:Y:S02]  /*ae50*/  SYNCS.PHASECHK.TRANS64.TRYWAIT P1, [R5+URZ+0x16860], R0 ;  /* 0x01686000050075a7 */ /* 0x000ea4000802017f */
[----:B--2---:R-:W-:Y:S05]  /*ae60*/  @!P1 BRA `(.L_x_12799) ;  /* 0x0000003c00189947 */ /* 0x004fea0003800000 */
.L_x_12916:
[----:B------:R-:W-:Y:S05]  /*ae70*/  @!P0 BRA `(.L_x_12800) ;  /* 0x0000000000048947 */ /* 0x000fea0003800000 */
[----:B------:R-:W-:Y:S01]  /*ae80*/  BPT.TRAP 0x1 ;  /* 0x000000040000795c */ /* 0x000fe20000300000 */
.L_x_12800:
[----:B---3--:R3:W4:Y:S02]  /*ae90*/  SYNCS.PHASECHK.TRANS64.TRYWAIT P0, [R3+URZ+0x16860], R2 ;  /* 0x01686002030075a7 */ /* 0x008724000800017f */
[----:B----4-:R-:W-:Y:S05]  /*aea0*/  @!P0 NANOSLEEP.SYNCS 0x989680 ;  /* 0x009896800000895d */ /* 0x010fea0003900000 */
[----:B------:R-:W4:Y:S02]  /*aeb0*/  @!P0 SYNCS.PHASECHK.TRANS64 P0, [R3+URZ+0x16860], R2 ;  /* 0x01686002030085a7 */ /* 0x000f24000800007f */
[----:B----4-:R-:W-:Y:S05]  /*aec0*/  @!P0 BRA `(.L_x_12800) ;  /* 0xfffffffc00f08947 */ /* 0x010fea000383ffff */
.L_x_12792:
[----:B------:R-:W-:Y:S05]  /*aed0*/  BSYNC B0 ;  /* 0x0000000000007941 */ /* 0x000fea0003800000 */
.L_x_12791:
[----:B------:R-:W-:Y:S05]  /*aee0*/  EXIT ;  /* 0x000000000000794d */ /* 0x000fea0003800000 */
.L_x_12728:
[----:B0-----:R-:W-:-:S04]  /*aef0*/  MOV R3, UR44 ;  /* 0x0000002c00037c02 */ /* 0x001fc80008000f00 */
[----:B------:R0:W1:Y:S03]  /*af00*/  SYNCS.PHASECHK.TRANS64.TRYWAIT P1, [R3+URZ+0x16800], R0 ;  /* 0x01680000030075a7 */ /* 0x000066000802017f */
[----:B-1----:R-:W-:Y:S05]  /*af10*/  @!P1 NANOSLEEP.SYNCS 0x989680 ;  /* 0x009896800000995d */ /* 0x002fea0003900000 */
[----:B------:R-:W1:Y:S02]  /*af20*/  @!P1 SYNCS.PHASECHK.TRANS64 P1, [R3+URZ+0x16800], R0 ;  /* 0x01680000030095a7 */ /* 0x000e64000802007f */
[----:B-1----:R-:W-:Y:S05]  /*af30*/  @!P1 BRA `(.L_x_12728) ;  /* 0xfffffffc00ec9947 */ /* 0x002fea000383ffff */
[----:B------:R-:W-:Y:S05]  /*af40*/  BRA `(.L_x_12801) ;  /* 0xffffff60004c7947 */ /* 0x000fea000383ffff */
.L_x_12732:
[----:B-1----:R1:W2:Y:S02]  /*af50*/  SYNCS.PHASECHK.TRANS64.TRYWAIT P1, [R0+URZ+0x16830], R3 ;  /* 0x01683003000075a7 */ /* 0x0022a4000802017f */
[----:B--2---:R-:W-:Y:S05]  /*af60*/  @!P1 NANOSLEEP.SYNCS 0x989680 ;  /* 0x009896800000995d */ /* 0x004fea0003900000 */
[----:B------:R-:W2:Y:S02]  /*af70*/  @!P1 SYNCS.PHASECHK.TRANS64 P1, [R0+URZ+0x16830], R3 ;  /* 0x01683003000095a7 */ /* 0x000ea4000802007f */
[----:B--2---:R-:W-:Y:S05]  /*af80*/  @!P1 BRA `(.L_x_12732) ;  /* 0xfffffffc00f09947 */ /* 0x004fea000383ffff */
[----:B------:R-:W-:Y:S05]  /*af90*/  BRA `(.L_x_12731) ;  /* 0xffffff60006c7947 */ /* 0x000fea000383ffff */
.L_x_12738:
[----:B-1----:R-:W-:-:S04]  /*afa0*/  IMAD.U32 R7, RZ, RZ, UR6 ;  /* 0x00000006ff077e24 */ /* 0x002fc8000f8e00ff */
[----:B------:R1:W2:Y:S03]  /*afb0*/  SYNCS.PHASECHK.TRANS64.TRYWAIT P1, [R7+URZ+0x16830], R6 ;  /* 0x01683006070075a7 */ /* 0x0002a6000802017f */
[----:B--2---:R-:W-:Y:S05]  /*afc0*/  @!P1 NANOSLEEP.SYNCS 0x989680 ;  /* 0x009896800000995d */ /* 0x004fea0003900000 */
[----:B------:R-:W2:Y:S02]  /*afd0*/  @!P1 SYNCS.PHASECHK.TRANS64 P1, [R7+URZ+0x16830], R6 ;  /* 0x01683006070095a7 */ /* 0x000ea4000802007f */
[----:B--2---:R-:W-:Y:S05]  /*afe0*/  @!P1 BRA `(.L_x_12738) ;  /* 0xfffffffc00ec9947 */ /* 0x004fea000383ffff */
[----:B------:R-:W-:Y:S05]  /*aff0*/  BRA `(.L_x_12735) ;  /* 0xffffff8800647947 */ /* 0x000fea000383ffff */
.L_x_12742:
[----:B-1----:R-:W-:-:S04]  /*b000*/  IMAD.U32 R7, RZ, RZ, UR6 ;  /* 0x00000006ff077e24 */ /* 0x002fc8000f8e00ff */
[----:B------:R1:W2:Y:S03]  /*b010*/  SYNCS.PHASECHK.TRANS64.TRYWAIT P1, [R7+URZ+0x16850], R6 ;  /* 0x01685006070075a7 */ /* 0x0002a6000802017f */
[----:B--2---:R-:W-:Y:S05]  /*b020*/  @!P1 NANOSLEEP.SYNCS 0x989680 ;  /* 0x009896800000995d */ /* 0x004fea0003900000 */
[----:B------:R-:W2:Y:S02]  /*b030*/  @!P1 SYNCS.PHASECHK.TRANS64 P1, [R7+URZ+0x16850], R6 ;  /* 0x01685006070095a7 */ /* 0x000ea4000802007f */
[----:B--2---:R-:W-:Y:S05]  /*b040*/  @!P1 BRA `(.L_x_12742) ;  /* 0xfffffffc00ec9947 */ /* 0x004fea000383ffff */
[----:B------:R-:W-:Y:S05]  /*b050*/  BRA `(.L_x_12739) ;  /* 0xffffff8800e07947 */ /* 0x000fea000383ffff */
.L_x_12749:
[----:B-1----:R-:W-:-:S04]  /*b060*/  IMAD.U32 R7, RZ, RZ, UR4 ;  /* 0x00000004ff077e24 */ /* 0x002fc8000f8e00ff */
[----:B------:R1:W2:Y:S03]  /*b070*/  SYNCS.PHASECHK.TRANS64.TRYWAIT P1, [R7+URZ+0x16850], R0 ;  /* 0x01685000070075a7 */ /* 0x0002a6000802017f */
[----:B--2---:R-:W-:Y:S05]  /*b080*/  @!P1 NANOSLEEP.SYNCS 0x989680 ;  /* 0x009896800000995d */ /* 0x004fea0003900000 */
[----:B------:R-:W2:Y:S02]  /*b090*/  @!P1 SYNCS.PHASECHK.TRANS64 P1, [R7+URZ+0x16850], R0 ;  /* 0x01685000070095a7 */ /* 0x000ea4000802007f */
[----:B--2---:R-:W-:Y:S05]  /*b0a0*/  @!P1 BRA `(.L_x_12749) ;  /* 0xfffffffc00ec9947 */ /* 0x004fea000383ffff */
[----:B------:R-:W-:Y:S05]  /*b0b0*/  BRA `(.L_x_12748) ;  /* 0xffffffac00507947 */ /* 0x000fea000383ffff */
.L_x_12756:
        /* <DEDUP_REMOVED lines=11> */
.L_x_12803:
[----:B------:R-:W-:Y:S05]  /*b170*/  BSYNC B0 ;  /* 0x0000000000007941 */ /* 0x000fea0003800000 */
.L_x_12802:
[----:B------:R-:W-:Y:S05]  /*b180*/  BRA `(.L_x_12804) ;  /* 0xffffffcc00107947 */ /* 0x000fea000383ffff */
.L_x_12759:
[----:B0-----:R0:W1:Y:S02]  /*b190*/  SYNCS.PHASECHK.TRANS64.TRYWAIT P0, [R0+URZ+0x16840], R2 ;  /* 0x01684002000075a7 */ /* 0x001064000800017f */
[----:B-1----:R-:W-:Y:S05]  /*b1a0*/  @!P0 NANOSLEEP.SYNCS 0x989680 ;  /* 0x009896800000895d */ /* 0x002fea0003900000 */
[----:B------:R-:W1:Y:S02]  /*b1b0*/  @!P0 SYNCS.PHASECHK.TRANS64 P0, [R0+URZ+0x16840], R2 ;  /* 0x01684002000085a7 */ /* 0x000e64000800007f */
[----:B-1----:R-:W-:Y:S05]  /*b1c0*/  @!P0 BRA `(.L_x_12759) ;  /* 0xfffffffc00f08947 */ /* 0x002fea000383ffff */
[----:B------:R-:W-:Y:S05]  /*b1d0*/  BRA `(.L_x_12805) ;  /* 0xffffffcc006c7947 */ /* 0x000fea000383ffff */
.L_x_12760:
        /* <DEDUP_REMOVED lines=8> */
.L_x_12807:
[----:B------:R-:W-:Y:S05]  /*b260*/  BSYNC B0 ;  /* 0x0000000000007941 */ /* 0x000fea0003800000 */
.L_x_12806:
        /* <DEDUP_REMOVED lines=9> */
.L_x_12808:
[----:B------:R-:W-:Y:S01]  /*b300*/  @P1 LEA R7, R6, UR38, 0x1 ;  /* 0x0000002606071c11 */ /* 0x000fe2000f8e08ff */
[----:B------:R-:W-:Y:S01]  /*b310*/  IMAD.MOV.U32 R13, RZ, RZ, R5 ;  /* 0x000000ffff0d7224 */ /* 0x000fe200078e0005 */
[----:B------:R-:W-:Y:S01]  /*b320*/  MOV R12, 0x1 ;  /* 0x00000001000c7802 */ /* 0x000fe20000000f00 */
[----:B------:R-:W-:-:S07]  /*b330*/  IMAD.MOV.U32 R3, RZ, RZ, R14 ;  /* 0x000000ffff037224 */ /* 0x000fce00078e000e */
[----:B------:R-:W-:Y:S05]  /*b340*/  WARPSYNC.COLLECTIVE R15, `(.L_x_12809) ;  /* 0x000000000f087348 */ /* 0x000fea0003c00000 */
[----:B------:R0:W1:Y:S02]  /*b350*/  SHFL.IDX P6, R14, R13, R12, R11 ;  /* 0x0000000c0d0e7389 */ /* 0x00006400000c000b */
[----:B01----:R-:W-:Y:S01]  /*b360*/  ENDCOLLECTIVE ;  /* 0x000000000000791b */ /* 0x003fe20003800000 */
.L_x_12809:
        /* <DEDUP_REMOVED lines=9> */
[----:B------:R0:W-:Y:S01]  /*b400*/  @P1 LDGSTS.E.BYPASS.LTC128B.128 [R7+0xe400], desc[UR50][R2.64], !P2 ;  /* 0x0e40000002071fae */ /* 0x0001e2000d101d72 */
[----:B------:R-:W-:Y:S01]  /*b410*/  ISETP.GE.AND P1, PT, R9, 0x11, PT ;  /* 0x000000110900780c */ /* 0x000fe20003f26270 */
[----:B0-----:R-:W-:-:S12]  /*b420*/  IMAD.MOV.U32 R2, RZ, RZ, R14 ;  /* 0x000000ffff027224 */ /* 0x001fd800078e000e */
[----:B------:R-:W-:Y:S05]  /*b430*/  WARPSYNC.COLLECTIVE R15, `(.L_x_12810) ;  /* 0x000000000f087348 */ /* 0x000fea0003c00000 */
[----:B------:R0:W1:Y:S02]  /*b440*/  SHFL.IDX P6, R14, R13, R12, R11 ;  /* 0x0000000c0d0e7389 */ /* 0x00006400000c000b */
[----:B01----:R-:W-:Y:S01]  /*b450*/  ENDCOLLECTIVE ;  /* 0x000000000000791b */ /* 0x003fe20003800000 */
.L_x_12810:
[----:B------:R-:W-:Y:S01]  /*b460*/  @P1 LEA R7, R6, UR38, 0x1 ;  /* 0x0000002606071c11 */ /* 0x000fe2000f8e08ff */
[----:B------:R-:W-:Y:S02]  /*b470*/  IMAD.MOV.U32 R13, RZ, RZ, R5 ;  /* 0x000000ffff0d7224 */ /* 0x000fe400078e0005 */
[----:B------:R-:W-:Y:S02]  /*b480*/  IMAD.MOV.U32 R12, RZ, RZ, 0x2 ;  /* 0x00000002ff0c7424 */ /* 0x000fe400078e00ff */
[----:B------:R-:W-:-:S07]  /*b490*/  IMAD.MOV.U32 R3, RZ, RZ, R14 ;  /* 0x000000ffff037224 */ /* 0x000fce00078e000e */
[----:B------:R-:W-:Y:S05]  /*b4a0*/  WARPSYNC.COLLECTIVE R15, `(.L_x_12811) ;  /* 0x000000000f087348 */ /* 0x000fea0003c00000 */
[----:B------:R0:W1:Y:S02]  /*b4b0*/  SHFL.IDX P6, R14, R13, R12, R11 ;  /* 0x0000000c0d0e7389 */ /* 0x00006400000c000b */
[----:B01----:R-:W-:Y:S01]  /*b4c0*/  ENDCOLLECTIVE ;  /* 0x000000000000791b */ /* 0x003fe20003800000 */
.L_x_12811:
        /* <DEDUP_REMOVED lines=15> */
.L_x_12812:
[----:B------:R-:W-:Y:S01]  /*b5c0*/  @P1 LEA R7, R6, UR38, 0x1 ;  /* 0x0000002606071c11 */ /* 0x000fe2000f8e08ff */
[----:B------:R-:W-:Y:S01]  /*b5d0*/  IMAD.MOV.U32 R13, RZ, RZ, R5 ;  /* 0x000000ffff0d7224 */ /* 0x000fe200078e0005 */
[----:B------:R-:W-:Y:S01]  /*b5e0*/  MOV R12, 0x3 ;  /* 0x00000003000c7802 */ /* 0x000fe20000000f00 */
[----:B------:R-:W-:-:S07]  /*b5f0*/  IMAD.MOV.U32 R3, RZ, RZ, R14 ;  /* 0x000000ffff037224 */ /* 0x000fce00078e000e */
[----:B------:R-:W-:Y:S05]  /*b600*/  WARPSYNC.COLLECTIVE R15, `(.L_x_12813) ;  /* 0x000000000f087348 */ /* 0x000fea0003c00000 */
[----:B------:R0:W1:Y:S02]  /*b610*/  SHFL.IDX P6, R14, R13, R12, R11 ;  /* 0x0000000c0d0e7389 */ /* 0x00006400000c000b */
[----:B01----:R-:W-:Y:S01]  /*b620*/  ENDCOLLECTIVE ;  /* 0x000000000000791b */ /* 0x003fe20003800000 */
.L_x_12813:
        /* <DEDUP_REMOVED lines=15> */
.L_x_12814:
[----:B------:R-:W-:Y:S01]  /*b720*/  @P1 LEA R7, R6, UR38, 0x1 ;  /* 0x0000002606071c11 */ /* 0x000fe2000f8e08ff */
[----:B------:R-:W-:Y:S02]  /*b730*/  IMAD.MOV.U32 R13, RZ, RZ, R5 ;  /* 0x000000ffff0d7224 */ /* 0x000fe400078e0005 */
[----:B------:R-:W-:Y:S02]  /*b740*/  IMAD.MOV.U32 R12, RZ, RZ, 0x4 ;  /* 0x00000004ff0c7424 */ /* 0x000fe400078e00ff */
[----:B------:R-:W-:-:S07]  /*b750*/  IMAD.MOV.U32 R3, RZ, RZ, R14 ;  /* 0x000000ffff037224 */ /* 0x000fce00078e000e */
[----:B------:R-:W-:Y:S05]  /*b760*/  WARPSYNC.COLLECTIVE R15, `(.L_x_12815) ;  /* 0x000000000f087348 */ /* 0x000fea0003c00000 */
[----:B------:R0:W1:Y:S02]  /*b770*/  SHFL.IDX P6, R14, R13, R12, R11 ;  /* 0x0000000c0d0e7389 */ /* 0x00006400000c000b */
[----:B01----:R-:W-:Y:S01]  /*b780*/  ENDCOLLECTIVE ;  /* 0x000000000000791b */ /* 0x003fe20003800000 */
.L_x_12815:
        /* <DEDUP_REMOVED lines=15> */
.L_x_12816:
[----:B------:R-:W-:Y:S01]  /*b880*/  @P1 LEA R7, R6, UR38, 0x1 ;  /* 0x0000002606071c11 */ /* 0x000fe2000f8e08ff */
[----:B------:R-:W-:Y:S01]  /*b890*/  IMAD.MOV.U32 R13, RZ, RZ, R5 ;  /* 0x000000ffff0d7224 */ /* 0x000fe200078e0005 */
[----:B------:R-:W-:Y:S01]  /*b8a0*/  MOV R12, 0x5 ;  /* 0x00000005000c7802 */ /* 0x000fe20000000f00 */
[----:B------:R-:W-:-:S07]  /*b8b0*/  IMAD.MOV.U32 R3, RZ, RZ, R14 ;  /* 0x000000ffff037224 */ /* 0x000fce00078e000e */
[----:B------:R-:W-:Y:S05]  /*b8c0*/  WARPSYNC.COLLECTIVE R15, `(.L_x_12817) ;  /* 0x000000000f087348 */ /* 0x000fea0003c00000 */
[----:B------:R0:W1:Y:S02]  /*b8d0*/  SHFL.IDX P6, R14, R13, R12, R11 ;  /* 0x0000000c0d0e7389 */ /* 0x00006400000c000b */
[----:B01----:R-:W-:Y:S01]  /*b8e0*/  ENDCOLLECTIVE ;  /* 0x000000000000791b */ /* 0x003fe20003800000 */
.L_x_12817:
        /* <DEDUP_REMOVED lines=15> */
.L_x_12818:
[----:B------:R-:W-:Y:S01]  /*b9e0*/  @P1 LEA R7, R6, UR38, 0x1 ;  /* 0x0000002606071c11 */ /* 0x000fe2000f8e08ff */
[----:B------:R-:W-:Y:S02]  /*b9f0*/  IMAD.MOV.U32 R13, RZ, RZ, R5 ;  /* 0x000000ffff0d7224 */ /* 0x000fe400078e0005 */
[----:B------:R-:W-:Y:S02]  /*ba00*/  IMAD.MOV.U32 R12, RZ, RZ, 0x6 ;  /* 0x00000006ff0c7424 */ /* 0x000fe400078e00ff */
[----:B------:R-:W-:-:S07]  /*ba10*/  IMAD.MOV.U32 R3, RZ, RZ, R14 ;  /* 0x000000ffff037224 */ /* 0x000fce00078e000e */
[----:B------:R-:W-:Y:S05]  /*ba20*/  WARPSYNC.COLLECTIVE R15, `(.L_x_12819) ;  /* 0x000000000f087348 */ /* 0x000fea0003c00000 */
[----:B------:R0:W1:Y:S02]  /*ba30*/  SHFL.IDX P6, R14, R13, R12, R11 ;  /* 0x0000000c0d0e7389 */ /* 0x00006400000c000b */
[----:B01----:R-:W-:Y:S01]  /*ba40*/  ENDCOLLECTIVE ;  /* 0x000000000000791b */ /* 0x003fe20003800000 */
.L_x_12819:
        /* <DEDUP_REMOVED lines=15> */
.L_x_12820:
[----:B------:R-:W-:Y:S01]  /*bb40*/  @P1 LEA R7, R6, UR38, 0x1 ;  /* 0x0000002606071c11 */ /* 0x000fe2000f8e08ff */
[----:B------:R-:W-:Y:S01]  /*bb50*/  IMAD.MOV.U32 R13, RZ, RZ, R5 ;  /* 0x000000ffff0d7224 */ /* 0x000fe200078e0005 */
[----:B------:R-:W-:Y:S01]  /*bb60*/  MOV R12, 0x7 ;  /* 0x00000007000c7802 */ /* 0x000fe20000000f00 */
[----:B------:R-:W-:-:S07]  /*bb70*/  IMAD.MOV.U32 R3, RZ, RZ, R14 ;  /* 0x000000ffff037224 */ /* 0x000fce00078e000e */
[----:B------:R-:W-:Y:S05]  /*bb80*/  WARPSYNC.COLLECTIVE R15, `(.L_x_12821) ;  /* 0x000000000f087348 */ /* 0x000fea0003c00000 */
[----:B------:R0:W1:Y:S02]  /*bb90*/  SHFL.IDX P6, R14, R13, R12, R11 ;  /* 0x0000000c0d0e7389 */ /* 0x00006400000c000b */
[----:B01----:R-:W-:Y:S01]  /*bba0*/  ENDCOLLECTIVE ;  /* 0x000000000000791b */ /* 0x003fe20003800000 */
.L_x_12821:
        /* <DEDUP_REMOVED lines=14> */
.L_x_12822:
[----:B------:R-:W-:Y:S05]  /*bc90*/  BRA `(.L_x_12823) ;  /* 0xffffffc800587947 */ /* 0x000fea000383ffff */
.L_x_12764:
        /* <DEDUP_REMOVED lines=8> */
.L_x_12824:
[C---:B------:R-:W-:Y:S01]  /*bd20*/  VIADD R8, R0.reuse, 0x10 ;  /* 0x0000001000087836 */ /* 0x040fe20000000000 */
[----:B------:R-:W-:Y:S02]  /*bd30*/  ISETP.GE.AND P1, PT, R0, UR37, PT ;  /* 0x0000002500007c0c */ /* 0x000fe4000bf26270 */
[----:B------:R-:W-:Y:S01]  /*bd40*/  MOV R13, R5 ;  /* 0x00000005000d7202 */ /* 0x000fe20000000f00 */
[----:B------:R-:W-:-:S10]  /*bd50*/  IMAD.MOV.U32 R2, RZ, RZ, R14 ;  /* 0x000000ffff027224 */ /* 0x000fd400078e000e */
[----:B------:R-:W-:Y:S05]  /*bd60*/  WARPSYNC.COLLECTIVE R15, `(.L_x_12825) ;  /* 0x000000000f087348 */ /* 0x000fea0003c00000 */
[----:B------:R0:W1:Y:S02]  /*bd70*/  SHFL.IDX P6, R14, R13, R12, R11 ;  /* 0x0000000c0d0e7389 */ /* 0x00006400000c000b */
[----:B01----:R-:W-:Y:S01]  /*bd80*/  ENDCOLLECTIVE ;  /* 0x000000000000791b */ /* 0x003fe20003800000 */
.L_x_12825:
[----:B------:R-:W-:Y:S01]  /*bd90*/  MOV R13, R4 ;  /* 0x00000004000d7202 */ /* 0x000fe20000000f00 */
[----:B------:R-:W-:Y:S02]  /*bda0*/  IMAD.MOV.U32 R12, RZ, RZ, 0x1 ;  /* 0x00000001ff0c7424 */ /* 0x000fe400078e00ff */
[----:B------:R-:W-:-:S07]  /*bdb0*/  IMAD.MOV.U32 R3, RZ, RZ, R14 ;  /* 0x000000ffff037224 */ /* 0x000fce00078e000e */
[----:B------:R-:W-:Y:S05]  /*bdc0*/  WARPSYNC.COLLECTIVE R15, `(.L_x_12826) ;  /* 0x000000000f087348 */ /* 0x000fea0003c00000 */
[----:B------:R0:W1:Y:S02]  /*bdd0*/  SHFL.IDX P6, R14, R13, R12, R11 ;  /* 0x0000000c0d0e7389 */ /* 0x00006400000c000b */
[----:B01----:R-:W-:Y:S01]  /*bde0*/  ENDCOLLECTIVE ;  /* 0x000000000000791b */ /* 0x003fe20003800000 */
.L_x_12826:
[----:B------:R-:W-:-:S05]  /*bdf0*/  @!P1 LEA R3, P0, R20, R3, 0x1 ;  /* 0x0000000314039211 */ /* 0x000fca00078008ff */
[----:B------:R-:W-:Y:S01]  /*be00*/  @!P1 IMAD.X R2, RZ, RZ, R2, P0 ;  /* 0x000000ffff029224 */ /* 0x000fe200000e0602 */
[----:B------:R-:W-:Y:S01]  /*be10*/  ISETP.GE.AND P0, PT, R8, UR37, PT ;  /* 0x0000002508007c0c */ /* 0x000fe2000bf06270 */
[----:B------:R-:W-:-:S03]  /*be20*/  VIADD R8, R0, 0x20 ;  /* 0x0000002000087836 */ /* 0x000fc60000000000 */
[----:B------:R-:W-:Y:S01]  /*be30*/  @!P1 LOP3.LUT R3, R3, R2, RZ, 0x3c, !PT ;  /* 0x0000000203039212 */ /* 0x000fe200078e3cff */
[----:B------:R-:W-:-:S03]  /*be40*/  IMAD.MOV.U32 R13, RZ, RZ, R5 ;  /* 0x000000ffff0d7224 */ /* 0x000fc600078e0005 */
[----:B------:R-:W-:-:S04]  /*be50*/  @!P1 LOP3.LUT R2, R3, R2, RZ, 0x3c, !PT ;  /* 0x0000000203029212 */ /* 0x000fc800078e3cff */
[----:B------:R-:W-:-:S05]  /*be60*/  @!P1 LOP3.LUT R3, R3, R2, RZ, 0x3c, !PT ;  /* 0x0000000203039212 */ /* 0x000fca00078e3cff */
[----:B------:R-:W-:Y:S01]  /*be70*/  @!PT LDS RZ, [RZ] ;  /* 0x00000000fffff984 */ /* 0x000fe20000000800 */
[----:B------:R-:W-:Y:S01]  /*be80*/  @!PT LDS RZ, [RZ] ;  /* 0x00000000fffff984 */ /* 0x000fe20000000800 */
[----:B------:R-:W-:Y:S01]  /*be90*/  @!PT LDS RZ, [RZ] ;  /* 0x00000000fffff984 */ /* 0x000fe20000000800 */
[----:B------:R0:W-:Y:S02]  /*bea0*/  @!P1 LDGSTS.E.BYPASS.LTC128B.128 [R18+0x8400], desc[UR50][R2.64], !P5 ;  /* 0x0840000002129fae */ /* 0x0001e4000e901d72 */
[----:B0-----:R-:W-:-:S07]  /*beb0*/  IMAD.MOV.U32 R2, RZ, RZ, R14 ;  /* 0x000000ffff027224 */ /* 0x001fce00078e000e */
[----:B------:R-:W-:Y:S05]  /*bec0*/  WARPSYNC.COLLECTIVE R15, `(.L_x_12827) ;  /* 0x000000000f087348 */ /* 0x000fea0003c00000 */
[----:B------:R0:W1:Y:S02]  /*bed0*/  SHFL.IDX P6, R14, R13, R12, R11 ;  /* 0x0000000c0d0e7389 */ /* 0x00006400000c000b */
[----:B01----:R-:W-:Y:S01]  /*bee0*/  ENDCOLLECTIVE ;  /* 0x000000000000791b */ /* 0x003fe20003800000 */
.L_x_12827:
[----:B------:R-:W-:Y:S01]  /*bef0*/  IMAD.MOV.U32 R13, RZ, RZ, R4 ;  /* 0x000000ffff0d7224 */ /* 0x000fe200078e0004 */
[----:B------:R-:W-:Y:S02]  /*bf00*/  MOV R12, 0x2 ;  /* 0x00000002000c7802 */ /* 0x000fe40000000f00 */
[----:B------:R-:W-:-:S07]  /*bf10*/  MOV R3, R14 ;  /* 0x0000000e00037202 */ /* 0x000fce0000000f00 */
[----:B------:R-:W-:Y:S05]  /*bf20*/  WARPSYNC.COLLECTIVE R15, `(.L_x_12828) ;  /* 0x000000000f087348 */ /* 0x000fea0003c00000 */
[----:B------:R0:W1:Y:S02]  /*bf30*/  SHFL.IDX P6, R14, R13, R12, R11 ;  /* 0x0000000c0d0e7389 */ /* 0x00006400000c000b */
[----:B01----:R-:W-:Y:S01]  /*bf40*/  ENDCOLLECTIVE ;  /* 0x000000000000791b */ /* 0x003fe20003800000 */
.L_x_12828:
        /* <DEDUP_REMOVED lines=9> */
[----:B------:R0:W-:Y:S01]  /*bfe0*/  @!P0 LDGSTS.E.BYPASS.LTC128B.128 [R18+0x8c00], desc[UR50][R2.64], !P5 ;  /* 0x08c0000002128fae */ /* 0x0001e2000e901d72 */
[----:B------:R-:W-:Y:S01]  /*bff0*/  ISETP.GE.AND P0, PT, R8, UR37, PT ;  /* 0x0000002508007c0c */ /* 0x000fe2000bf06270 */
[----:B------:R-:W-:Y:S02]  /*c000*/  VIADD R8, R0, 0x30 ;  /* 0x0000003000087836 */ /* 0x000fe40000000000 */
[----:B0-----:R-:W-:-:S10]  /*c010*/  IMAD.MOV.U32 R2, RZ, RZ, R14 ;  /* 0x000000ffff027224 */ /* 0x001fd400078e000e */
[----:B------:R-:W-:Y:S05]  /*c020*/  WARPSYNC.COLLECTIVE R15, `(.L_x_12829) ;  /* 0x000000000f087348 */ /* 0x000fea0003c00000 */
[----:B------:R0:W1:Y:S02]  /*c030*/  SHFL.IDX P6, R14, R13, R12, R11 ;  /* 0x0000000c0d0e7389 */ /* 0x00006400000c000b */
[----:B01----:R-:W-:Y:S01]  /*c040*/  ENDCOLLECTIVE ;  /* 0x000000000000791b */ /* 0x003fe20003800000 */
.L_x_12829:
[----:B------:R-:W-:Y:S02]  /*c050*/  IMAD.MOV.U32 R13, RZ, RZ, R4 ;  /* 0x000000ffff0d7224 */ /* 0x000fe400078e0004 */
[----:B------:R-:W-:Y:S02]  /*c060*/  IMAD.MOV.U32 R12, RZ, RZ, 0x3 ;  /* 0x00000003ff0c7424 */ /* 0x000fe400078e00ff */
[----:B------:R-:W-:-:S07]  /*c070*/  IMAD.MOV.U32 R3, RZ, RZ, R14 ;  /* 0x000000ffff037224 */ /* 0x000fce00078e000e */
[----:B------:R-:W-:Y:S05]  /*c080*/  WARPSYNC.COLLECTIVE R15, `(.L_x_12830) ;  /* 0x000000000f087348 */ /* 0x000fea0003c00000 */
[----:B------:R0:W1:Y:S02]  /*c090*/  SHFL.IDX P6, R14, R13, R12, R11 ;  /* 0x0000000c0d0e7389 */ /* 0x00006400000c000b */
[----:B01----:R-:W-:Y:S01]  /*c0a0*/  ENDCOLLECTIVE ;  /* 0x000000000000791b */ /* 0x003fe20003800000 */
.L_x_12830:
[----:B------:R-:W-:-:S04]  /*c0b0*/  @!P0 LEA R3, P1, R20, R3, 0x1 ;  /* 0x0000000314038211 */ /* 0x000fc800078208ff */
[----:B------:R-:W-:-:S04]  /*c0c0*/  @!P0 IADD3.X R2, RZ, R2, RZ, P1, !PT ;  /* 0x00000002ff028210 */ /* 0x000fc80000ffe4ff */
        /* <DEDUP_REMOVED lines=8> */
[----:B------:R-:W-:Y:S02]  /*c150*/  ISETP.GE.AND P0, PT, R8, UR37, PT ;  /* 0x0000002508007c0c */ /* 0x000fe4000bf06270 */
[----:B------:R-:W-:Y:S02]  /*c160*/  IADD3 R8, R0, 0x40, RZ ;  /* 0x0000004000087810 */ /* 0x000fe40007ffe0ff */
[----:B0-----:R-:W-:-:S09]  /*c170*/  MOV R2, R14 ;  /* 0x0000000e00027202 */ /* 0x001fd20000000f00 */
[----:B------:R-:W-:Y:S05]  /*c180*/  WARPSYNC.COLLECTIVE R15, `(.L_x_12831) ;  /* 0x000000000f087348 */ /* 0x000fea0003c00000 */
[----:B------:R0:W1:Y:S02]  /*c190*/  SHFL.IDX P6, R14, R13, R12, R11 ;  /* 0x0000000c0d0e7389 */ /* 0x00006400000c000b */
[----:B01----:R-:W-:Y:S01]  /*c1a0*/  ENDCOLLECTIVE ;  /* 0x000000000000791b */ /* 0x003fe20003800000 */
.L_x_12831:
[----:B------:R-:W-:Y:S02]  /*c1b0*/  IMAD.MOV.U32 R13, RZ, RZ, R4 ;  /* 0x000000ffff0d7224 */ /* 0x000fe400078e0004 */
[----:B------:R-:W-:Y:S02]  /*c1c0*/  IMAD.MOV.U32 R12, RZ, RZ, 0x4 ;  /* 0x00000004ff0c7424 */ /* 0x000fe400078e00ff */
[----:B------:R-:W-:-:S07]  /*c1d0*/  IMAD.MOV.U32 R3, RZ, RZ, R14 ;  /* 0x000000ffff037224 */ /* 0x000fce00078e000e */
[----:B------:R-:W-:Y:S05]  /*c1e0*/  WARPSYNC.COLLECTIVE R15, `(.L_x_12832) ;  /* 0x000000000f087348 */ /* 0x000fea0003c00000 */
[----:B------:R0:W1:Y:S02]  /*c1f0*/  SHFL.IDX P6, R14, R13, R12, R11 ;  /* 0x0000000c0d0e7389 */ /* 0x00006400000c000b */
[----:B01----:R-:W-:Y:S01]  /*c200*/  ENDCOLLECTIVE ;  /* 0x000000000000791b */ /* 0x003fe20003800000 */
.L_x_12832:
[----:B------:R-:W-:-:S05]  /*c210*/  @!P0 LEA R3, P1, R20, R3, 0x1 ;  /* 0x0000000314038211 */ /* 0x000fca00078208ff */
[----:B------:R-:W-:-:S05]  /*c220*/  @!P0 IMAD.X R2, RZ, RZ, R2, P1 ;  /* 0x000000ffff028224 */ /* 0x000fca00008e0602 */
[-C--:B------:R-:W-:Y:S02]  /*c230*/  @!P0 LOP3.LUT R3, R3, R2.reuse, RZ, 0x3c, !PT ;  /* 0x0000000203038212 */ /* 0x080fe400078e3cff */
[----:B------:R-:W-:Y:S02]  /*c240*/  MOV R13, R5 ;  /* 0x00000005000d7202 */ /* 0x000fe40000000f00 */
        /* <DEDUP_REMOVED lines=12> */
.L_x_12833:
[----:B------:R-:W-:Y:S01]  /*c310*/  MOV R13, R4 ;  /* 0x00000004000d7202 */ /* 0x000fe20000000f00 */
[----:B------:R-:W-:Y:S02]  /*c320*/  IMAD.MOV.U32 R12, RZ, RZ, 0x5 ;  /* 0x00000005ff0c7424 */ /* 0x000fe400078e00ff */
[----:B------:R-:W-:-:S07]  /*c330*/  IMAD.MOV.U32 R3, RZ, RZ, R14 ;  /* 0x000000ffff037224 */ /* 0x000fce00078e000e */
[----:B------:R-:W-:Y:S05]  /*c340*/  WARPSYNC.COLLECTIVE R15, `(.L_x_12834) ;  /* 0x000000000f087348 */ /* 0x000fea0003c00000 */
[----:B------:R0:W1:Y:S02]  /*c350*/  SHFL.IDX P6, R14, R13, R12, R11 ;  /* 0x0000000c0d0e7389 */ /* 0x00006400000c000b */
[----:B01----:R-:W-:Y:S01]  /*c360*/  ENDCOLLECTIVE ;  /* 0x000000000000791b */ /* 0x003fe20003800000 */
.L_x_12834:
        /* <DEDUP_REMOVED lines=16> */
.L_x_12835:
[----:B------:R-:W-:Y:S01]  /*c470*/  IMAD.MOV.U32 R13, RZ, RZ, R4 ;  /* 0x000000ffff0d7224 */ /* 0x000fe200078e0004 */
[----:B------:R-:W-:Y:S02]  /*c480*/  MOV R12, 0x6 ;  /* 0x00000006000c7802 */ /* 0x000fe40000000f00 */
[----:B------:R-:W-:-:S07]  /*c490*/  MOV R3, R14 ;  /* 0x0000000e00037202 */ /* 0x000fce0000000f00 */
[----:B------:R-:W-:Y:S05]  /*c4a0*/  WARPSYNC.COLLECTIVE R15, `(.L_x_12836) ;  /* 0x000000000f087348 */ /* 0x000fea0003c00000 */
[----:B------:R0:W1:Y:S02]  /*c4b0*/  SHFL.IDX P6, R14, R13, R12, R11 ;  /* 0x0000000c0d0e7389 */ /* 0x00006400000c000b */
[----:B01----:R-:W-:Y:S01]  /*c4c0*/  ENDCOLLECTIVE ;  /* 0x000000000000791b */ /* 0x003fe20003800000 */
.L_x_12836:
        /* <DEDUP_REMOVED lines=11> */
[----:B0-----:R-:W-:-:S12]  /*c580*/  IMAD.MOV.U32 R2, RZ, RZ, R14 ;  /* 0x000000ffff027224 */ /* 0x001fd800078e000e */
[----:B------:R-:W-:Y:S05]  /*c590*/  WARPSYNC.COLLECTIVE R15, `(.L_x_12837) ;  /* 0x000000000f087348 */ /* 0x000fea0003c00000 */
[----:B------:R0:W1:Y:S02]  /*c5a0*/  SHFL.IDX P6, R14, R13, R12, R11 ;  /* 0x0000000c0d0e7389 */ /* 0x00006400000c000b */
[----:B01----:R-:W-:Y:S01]  /*c5b0*/  ENDCOLLECTIVE ;  /* 0x000000000000791b */ /* 0x003fe20003800000 */
.L_x_12837:
[----:B------:R-:W-:Y:S02]  /*c5c0*/  IMAD.MOV.U32 R13, RZ, RZ, R4 ;  /* 0x000000ffff0d7224 */ /* 0x000fe400078e0004 */
[----:B------:R-:W-:Y:S02]  /*c5d0*/  IMAD.MOV.U32 R12, RZ, RZ, 0x7 ;  /* 0x00000007ff0c7424 */ /* 0x000fe400078e00ff */
[----:B------:R-:W-:-:S07]  /*c5e0*/  IMAD.MOV.U32 R3, RZ, RZ, R14 ;  /* 0x000000ffff037224 */ /* 0x000fce00078e000e */
[----:B------:R-:W-:Y:S05]  /*c5f0*/  WARPSYNC.COLLECTIVE R15, `(.L_x_12838) ;  /* 0x000000000f087348 */ /* 0x000fea0003c00000 */
[----:B------:R0:W1:Y:S02]  /*c600*/  SHFL.IDX P6, R14, R13, R12, R11 ;  /* 0x0000000c0d0e7389 */ /* 0x00006400000c000b */
[----:B01----:R-:W-:Y:S01]  /*c610*/  ENDCOLLECTIVE ;  /* 0x000000000000791b */ /* 0x003fe20003800000 */
.L_x_12838:
[----:B------:R-:W-:-:S04]  /*c620*/  @!P0 LEA R3, P1, R20, R3, 0x1 ;  /* 0x0000000314038211 */ /* 0x000fc800078208ff */
[----:B------:R-:W-:-:S04]  /*c630*/  @!P0 IADD3.X R2, RZ, R2, RZ, P1, !PT ;  /* 0x00000002ff028210 */ /* 0x000fc80000ffe4ff */
[-C--:B------:R-:W-:Y:S02]  /*c640*/  @!P0 LOP3.LUT R3, R3, R2.reuse, RZ, 0x3c, !PT ;  /* 0x0000000203038212 */ /* 0x080fe400078e3cff */
[----:B------:R-:W-:Y:S02]  /*c650*/  MOV R13, R5 ;  /* 0x00000005000d7202 */ /* 0x000fe40000000f00 */
        /* <DEDUP_REMOVED lines=10> */
.L_x_12839:
[----:B------:R-:W-:-:S05]  /*c700*/  VIADD R2, R0, 0x70 ;  /* 0x0000007000027836 */ /* 0x000fca0000000000 */
[----:B------:R-:W-:Y:S01]  /*c710*/  ISETP.GE.AND P0, PT, R2, UR37, PT ;  /* 0x0000002502007c0c */ /* 0x000fe2000bf06270 */
[----:B------:R-:W-:Y:S02]  /*c720*/  IMAD.MOV.U32 R13, RZ, RZ, R7 ;  /* 0x000000ffff0d7224 */ /* 0x000fe400078e0007 */
[----:B------:R-:W-:-:S10]  /*c730*/  IMAD.MOV.U32 R12, RZ, RZ, RZ ;  /* 0x000000ffff0c7224 */ /* 0x000fd400078e00ff */
[----:B------:R-:W-:-:S13]  /*c740*/  @!P0 LEA R3, P1, R20, R14, 0x1 ;  /* 0x0000000e14038211 */ /* 0x000fda00078208ff */
[----:B------:R-:W-:Y:S05]  /*c750*/  WARPSYNC.COLLECTIVE R15, `(.L_x_12840) ;  /* 0x000000000f087348 */ /* 0x000fea0003c00000 */
[----:B------:R0:W1:Y:S02]  /*c760*/  SHFL.IDX P6, R14, R13, R12, R11 ;  /* 0x0000000c0d0e7389 */ /* 0x00006400000c000b */
[----:B01----:R-:W-:Y:S01]  /*c770*/  ENDCOLLECTIVE ;  /* 0x000000000000791b */ /* 0x003fe20003800000 */
.L_x_12840:
[----:B------:R-:W-:Y:S02]  /*c780*/  @!P0 IMAD.X R8, RZ, RZ, R4, P1 ;  /* 0x000000ffff088224 */ /* 0x000fe400008e0604 */
[----:B------:R-:W-:Y:S02]  /*c790*/  @!P0 IMAD.MOV.U32 R2, RZ, RZ, R3 ;  /* 0x000000ffff028224 */ /* 0x000fe400078e0003 */
[----:B------:R-:W-:Y:S01]  /*c7a0*/  VIADD R4, R0, 0x80 ;  /* 0x0000008000047836 */ /* 0x000fe20000000000 */
[----:B------:R-:W-:-:S05]  /*c7b0*/  @!P0 MOV R3, R8 ;  /* 0x0000000800038202 */ /* 0x000fca0000000f00 */
[----:B------:R-:W-:Y:S01]  /*c7c0*/  @!PT LDS RZ, [RZ] ;  /* 0x00000000fffff984 */ /* 0x000fe20000000800 */
[----:B------:R-:W-:Y:S01]  /*c7d0*/  @!PT LDS RZ, [RZ] ;  /* 0x00000000fffff984 */ /* 0x000fe20000000800 */
[----:B------:R-:W-:Y:S01]  /*c7e0*/  @!PT LDS RZ, [RZ] ;  /* 0x00000000fffff984 */ /* 0x000fe20000000800 */
[----:B------:R0:W-:Y:S01]  /*c7f0*/  @!P0 LDGSTS.E.BYPASS.LTC128B.128 [R18+0xbc00], desc[UR50][R2.64], !P5 ;  /* 0x0bc0000002128fae */ /* 0x0001e2000e901d72 */
[----:B------:R-:W-:Y:S01]  /*c800*/  IMAD.MOV.U32 R13, RZ, RZ, R6 ;  /* 0x000000ffff0d7224 */ /* 0x000fe200078e0006 */
[----:B------:R-:W-:Y:S02]  /*c810*/  ISETP.GE.AND P0, PT, R4, UR37, PT ;  /* 0x0000002504007c0c */ /* 0x000fe4000bf06270 */
[----:B0-----:R-:W-:-:S11]  /*c820*/  MOV R2, R14 ;  /* 0x0000000e00027202 */ /* 0x001fd60000000f00 */
[----:B------:R-:W-:Y:S05]  /*c830*/  WARPSYNC.COLLECTIVE R15, `(.L_x_12841) ;  /* 0x000000000f087348 */ /* 0x000fea0003c00000 */
[----:B------:R0:W1:Y:S02]  /*c840*/  SHFL.IDX P6, R14, R13, R12, R11 ;  /* 0x0000000c0d0e7389 */ /* 0x00006400000c000b */
[----:B01----:R-:W-:Y:S01]  /*c850*/  ENDCOLLECTIVE ;  /* 0x000000000000791b */ /* 0x003fe20003800000 */
.L_x_12841:
[----:B------:R-:W-:Y:S01]  /*c860*/  IMAD.MOV.U32 R13, RZ, RZ, R7 ;  /* 0x000000ffff0d7224 */ /* 0x000fe200078e0007 */
[----:B------:R-:W-:Y:S01]  /*c870*/  MOV R12, 0x1 ;  /* 0x00000001000c7802 */ /* 0x000fe20000000f00 */
[----:B------:R-:W-:-:S07]  /*c880*/  IMAD.MOV.U32 R4, RZ, RZ, R14 ;  /* 0x000000ffff047224 */ /* 0x000fce00078e000e */
[----:B------:R-:W-:Y:S05]  /*c890*/  WARPSYNC.COLLECTIVE R15, `(.L_x_12842) ;  /* 0x000000000f087348 */ /* 0x000fea0003c00000 */
[----:B------:R0:W1:Y:S02]  /*c8a0*/  SHFL.IDX P6, R14, R13, R12, R11 ;  /* 0x0000000c0d0e7389 */ /* 0x00006400000c000b */
[----:B01----:R-:W-:Y:S01]  /*c8b0*/  ENDCOLLECTIVE ;  /* 0x000000000000791b */ /* 0x003fe20003800000 */
.L_x_12842:
        /* <DEDUP_REMOVED lines=15> */
.L_x_12843:
        /* <DEDUP_REMOVED lines=8> */
.L_x_12844:
[----:B------:R-:W-:-:S05]  /*ca30*/  @!P0 IMAD.MOV.U32 R3, RZ, RZ, R5 ;  /* 0x000000ffff038224 */ /* 0x000fca00078e0005 */
[----:B------:R-:W-:Y:S01]  /*ca40*/  @!PT LDS RZ, [RZ] ;  /* 0x00000000fffff984 */ /* 0x000fe20000000800 */
[----:B------:R-:W-:Y:S01]  /*ca50*/  @!PT LDS RZ, [RZ] ;  /* 0x00000000fffff984 */ /* 0x000fe20000000800 */
[----:B------:R-:W-:Y:S01]  /*ca60*/  @!PT LDS RZ, [RZ] ;  /* 0x00000000fffff984 */ /* 0x000fe20000000800 */
[----:B------:R0:W-:Y:S01]  /*ca70*/  @!P0 LDGSTS.E.BYPASS.LTC128B.128 [R18+0xcc00], desc[UR50][R2.64], !P5 ;  /* 0x0cc0000002128fae */ /* 0x0001e2000e901d72 */
[----:B------:R-:W-:Y:S02]  /*ca80*/  IMAD.MOV.U32 R13, RZ, RZ, R6 ;  /* 0x000000ffff0d7224 */ /* 0x000fe400078e0006 */
[----:B0-----:R-:W-:-:S05]  /*ca90*/  VIADD R3, R0, 0xa0 ;  /* 0x000000a000037836 */ /* 0x001fca0000000000 */
[----:B------:R-:W-:Y:S02]  /*caa0*/  ISETP.GE.AND P1, PT, R3, UR37, PT ;  /* 0x0000002503007c0c */ /* 0x000fe4000bf26270 */
[----:B------:R-:W-:-:S11]  /*cab0*/  MOV R2, R14 ;  /* 0x0000000e00027202 */ /* 0x000fd60000000f00 */
[----:B------:R-:W-:Y:S05]  /*cac0*/  WARPSYNC.COLLECTIVE R15, `(.L_x_12845) ;  /* 0x000000000f087348 */ /* 0x000fea0003c00000 */
[----:B------:R0:W1:Y:S02]  /*cad0*/  SHFL.IDX P6, R14, R13, R12, R11 ;  /* 0x0000000c0d0e7389 */ /* 0x00006400000c000b */
[----:B01----:R-:W-:Y:S01]  /*cae0*/  ENDCOLLECTIVE ;  /* 0x000000000000791b */ /* 0x003fe20003800000 */
.L_x_12845:
        /* <DEDUP_REMOVED lines=8> */
.L_x_12846:
[----:B------:R-:W-:Y:S01]  /*cb70*/  @!PT LDS RZ, [RZ] ;  /* 0x00000000fffff984 */ /* 0x000fe20000000800 */
[----:B------:R-:W-:Y:S01]  /*cb80*/  @!PT LDS RZ, [RZ] ;  /* 0x00000000fffff984 */ /* 0x000fe20000000800 */
[----:B------:R-:W-:Y:S01]  /*cb90*/  @!PT LDS RZ, [RZ] ;  /* 0x00000000fffff984 */ /* 0x000fe20000000800 */
[----:B------:R0:W-:Y:S01]  /*cba0*/  @!P1 LDGSTS.E.BYPASS.LTC128B.128 [R18+0xd400], desc[UR50][R2.64], !P5 ;  /* 0x0d40000002129fae */ /* 0x0001e2000e901d72 */
[----:B------:R-:W-:Y:S01]  /*cbb0*/  MOV R13, R6 ;  /* 0x00000006000d7202 */ /* 0x000fe20000000f00 */
[----:B------:R-:W-:-:S07]  /*cbc0*/  IMAD.MOV.U32 R7, RZ, RZ, R14 ;  /* 0x000000ffff077224 */ /* 0x000fce00078e000e */
[----:B0-----:R-:W-:Y:S05]  /*cbd0*/  WARPSYNC.COLLECTIVE R15, `(.L_x_12847) ;  /* 0x000000000f087348 */ /* 0x001fea0003c00000 */
[----:B------:R1:W2:Y:S02]  /*cbe0*/  SHFL.IDX P6, R14, R13, R12, R11 ;  /* 0x0000000c0d0e7389 */ /* 0x0002a400000c000b */
[----:B012---:R-:W-:Y:S01]  /*cbf0*/  ENDCOLLECTIVE ;  /* 0x000000000000791b */ /* 0x007fe20003800000 */
.L_x_12847:
[----:B------:R-:W-:Y:S05]  /*cc00*/  BRA `(.L_x_12848) ;  /* 0xffffffc800047947 */ /* 0x000fea000383ffff */
.L_x_12766:
[----:B0-----:R-:W-:-:S04]  /*cc10*/  IMAD.U32 R3, RZ, RZ, UR38 ;  /* 0x00000026ff037e24 */ /* 0x001fc8000f8e00ff */
[----:B------:R0:W1:Y:S03]  /*cc20*/  SYNCS.PHASECHK.TRANS64.TRYWAIT P0, [R3+URZ+0x16820], R0 ;  /* 0x01682000030075a7 */ /* 0x000066000800017f */
[----:B-1----:R-:W-:Y:S05]  /*cc30*/  @!P0 NANOSLEEP.SYNCS 0x989680 ;  /* 0x009896800000895d */ /* 0x002fea0003900000 */
[----:B------:R-:W1:Y:S02]  /*cc40*/  @!P0 SYNCS.PHASECHK.TRANS64 P0, [R3+URZ+0x16820], R0 ;  /* 0x01682000030085a7 */ /* 0x000e64000800007f */
[----:B-1----:R-:W-:Y:S05]  /*cc50*/  @!P0 BRA `(.L_x_12766) ;  /* 0xfffffffc00ec8947 */ /* 0x002fea000383ffff */
[----:B------:R-:W-:Y:S05]  /*cc60*/  BRA `(.L_x_12849) ;  /* 0xffffffc800387947 */ /* 0x000fea000383ffff */
.L_x_12770:
[----:B0-----:R0:W1:Y:S02]  /*cc70*/  SYNCS.PHASECHK.TRANS64.TRYWAIT P0, [R5+URZ+0x16840], R2 ;  /* 0x01684002050075a7 */ /* 0x001064000800017f */
[----:B-1----:R-:W-:Y:S05]  /*cc80*/  @!P0 NANOSLEEP.SYNCS 0x989680 ;  /* 0x009896800000895d */ /* 0x002fea0003900000 */
[----:B------:R-:W1:Y:S02]  /*cc90*/  @!P0 SYNCS.PHASECHK.TRANS64 P0, [R5+URZ+0x16840], R2 ;  /* 0x01684002050085a7 */ /* 0x000e64000800007f */
[----:B-1----:R-:W-:Y:S05]  /*cca0*/  @!P0 BRA `(.L_x_12770) ;  /* 0xfffffffc00f08947 */ /* 0x002fea000383ffff */
[----:B------:R-:W-:Y:S05]  /*ccb0*/  BRA `(.L_x_12850) ;  /* 0xffffffcc00007947 */ /* 0x000fea000383ffff */
.L_x_12771:
        /* <DEDUP_REMOVED lines=8> */
.L_x_12852:
[----:B------:R-:W-:Y:S05]  /*cd40*/  BSYNC B1 ;  /* 0x0000000000017941 */ /* 0x000fea0003800000 */
.L_x_12851:
        /* <DEDUP_REMOVED lines=10> */
.L_x_12853:
[----:B------:R-:W-:Y:S01]  /*cdf0*/  IMAD.MOV.U32 R13, RZ, RZ, R10 ;  /* 0x000000ffff0d7224 */ /* 0x000fe200078e000a */
[----:B------:R-:W-:Y:S01]  /*ce00*/  MOV R12, 0x1 ;  /* 0x00000001000c7802 */ /* 0x000fe20000000f00 */
[----:B------:R-:W-:Y:S01]  /*ce10*/  IMAD.SHL.U32 R7, R7, 0x8, RZ ;  /* 0x0000000807077824 */ /* 0x000fe200078e00ff */
[----:B------:R-:W-:-:S07]  /*ce20*/  MOV R2, R14 ;  /* 0x0000000e00027202 */ /* 0x000fce0000000f00 */
[----:B------:R-:W-:Y:S05]  /*ce30*/  WARPSYNC.COLLECTIVE R15, `(.L_x_12854) ;  /* 0x000000000f087348 */ /* 0x000fea0003c00000 */
[----:B------:R0:W1:Y:S02]  /*ce40*/  SHFL.IDX P6, R14, R13, R12, R11 ;  /* 0x0000000c0d0e7389 */ /* 0x00006400000c000b */
[----:B01----:R-:W-:Y:S01]  /*ce50*/  ENDCOLLECTIVE ;  /* 0x000000000000791b */ /* 0x003fe20003800000 */
.L_x_12854:
        /* <DEDUP_REMOVED lines=8> */
[----:B------:R0:W-:Y:S02]  /*cee0*/  LDGSTS.E.BYPASS.LTC128B.128 [R8+0xe400], desc[UR50][R2.64], !P1 ;  /* 0x0e40000002087fae */ /* 0x0001e4000c901d72 */
[----:B0-----:R-:W-:-:S07]  /*cef0*/  IMAD.MOV.U32 R3, RZ, RZ, R14 ;  /* 0x000000ffff037224 */ /* 0x001fce00078e000e */
[----:B------:R-:W-:Y:S05]  /*cf00*/  WARPSYNC.COLLECTIVE R15, `(.L_x_12855) ;  /* 0x000000000f087348 */ /* 0x000fea0003c00000 */
[----:B------:R0:W1:Y:S02]  /*cf10*/  SHFL.IDX P6, R14, R13, R12, R11 ;  /* 0x0000000c0d0e7389 */ /* 0x00006400000c000b */
[----:B01----:R-:W-:Y:S01]  /*cf20*/  ENDCOLLECTIVE ;  /* 0x000000000000791b */ /* 0x003fe20003800000 */
.L_x_12855:
[----:B------:R-:W-:Y:S02]  /*cf30*/  IMAD.MOV.U32 R13, RZ, RZ, R10 ;  /* 0x000000ffff0d7224 */ /* 0x000fe400078e000a */
[----:B------:R-:W-:Y:S02]  /*cf40*/  IMAD.MOV.U32 R12, RZ, RZ, 0x2 ;  /* 0x00000002ff0c7424 */ /* 0x000fe400078e00ff */
[----:B------:R-:W-:-:S07]  /*cf50*/  IMAD.MOV.U32 R2, RZ, RZ, R14 ;  /* 0x000000ffff027224 */ /* 0x000fce00078e000e */
[----:B------:R-:W-:Y:S05]  /*cf60*/  WARPSYNC.COLLECTIVE R15, `(.L_x_12856) ;  /* 0x000000000f087348 */ /* 0x000fea0003c00000 */
[----:B------:R0:W1:Y:S02]  /*cf70*/  SHFL.IDX P6, R14, R13, R12, R11 ;  /* 0x0000000c0d0e7389 */ /* 0x00006400000c000b */
[----:B01----:R-:W-:Y:S01]  /*cf80*/  ENDCOLLECTIVE ;  /* 0x000000000000791b */ /* 0x003fe20003800000 */
.L_x_12856:
[----:B------:R-:W-:-:S04]  /*cf90*/  IADD3 R2, P0, R2, R7, RZ ;  /* 0x0000000702027210 */ /* 0x000fc80007f1e0ff */
[----:B------:R-:W-:-:S05]  /*cfa0*/  IADD3.X R3, RZ, R3, RZ, P0, !PT ;  /* 0x00000003ff037210 */ /* 0x000fca00007fe4ff */
[----:B------:R-:W-:Y:S01]  /*cfb0*/  @!PT LDS RZ, [RZ] ;  /* 0x00000000fffff984 */ /* 0x000fe20000000800 */
[----:B------:R-:W-:Y:S01]  /*cfc0*/  @!PT LDS RZ, [RZ] ;  /* 0x00000000fffff984 */ /* 0x000fe20000000800 */
[----:B------:R-:W-:Y:S01]  /*cfd0*/  @!PT LDS RZ, [RZ] ;  /* 0x00000000fffff984 */ /* 0x000fe20000000800 */
[----:B------:R0:W-:Y:S01]  /*cfe0*/  LDGSTS.E.BYPASS.LTC128B.128 [R8+0xec00], desc[UR50][R2.64], !P1 ;  /* 0x0ec0000002087fae */ /* 0x0001e2000c901d72 */
[----:B------:R-:W-:Y:S01]  /*cff0*/  MOV R13, R9 ;  /* 0x00000009000d7202 */ /* 0x000fe20000000f00 */
[----:B0-----:R-:W-:-:S07]  /*d000*/  IMAD.MOV.U32 R3, RZ, RZ, R14 ;  /* 0x000000ffff037224 */ /* 0x001fce00078e000e */
[----:B------:R-:W-:Y:S05]  /*d010*/  WARPSYNC.COLLECTIVE R15, `(.L_x_12857) ;  /* 0x000000000f087348 */ /* 0x000fea0003c00000 */
[----:B------:R0:W1:Y:S02]  /*d020*/  SHFL.IDX P6, R14, R13, R12, R11 ;  /* 0x0000000c0d0e7389 */ /* 0x00006400000c000b */
[----:B01----:R-:W-:Y:S01]  /*d030*/  ENDCOLLECTIVE ;  /* 0x000000000000791b */ /* 0x003fe20003800000 */
.L_x_12857:
[----:B------:R-:W-:Y:S01]  /*d040*/  IMAD.MOV.U32 R13, RZ, RZ, R10 ;  /* 0x000000ffff0d7224 */ /* 0x000fe200078e000a */
[----:B------:R-:W-:Y:S01]  /*d050*/  MOV R12, 0x3 ;  /* 0x00000003000c7802 */ /* 0x000fe20000000f00 */
[----:B------:R-:W-:-:S07]  /*d060*/  IMAD.MOV.U32 R2, RZ, RZ, R14 ;  /* 0x000000ffff027224 */ /* 0x000fce00078e000e */
[----:B------:R-:W-:Y:S05]  /*d070*/  WARPSYNC.COLLECTIVE R15, `(.L_x_12858) ;  /* 0x000000000f087348 */ /* 0x000fea0003c00000 */
[----:B------:R0:W1:Y:S02]  /*d080*/  SHFL.IDX P6, R14, R13, R12, R11 ;  /* 0x0000000c0d0e7389 */ /* 0x00006400000c000b */
[----:B01----:R-:W-:Y:S01]  /*d090*/  ENDCOLLECTIVE ;  /* 0x000000000000791b */ /* 0x003fe20003800000 */
.L_x_12858:
[----:B------:R-:W-:-:S05]  /*d0a0*/  IADD3 R2, P0, R2, R7, RZ ;  /* 0x0000000702027210 */ /* 0x000fca0007f1e0ff */
[----:B------:R-:W-:-:S05]  /*d0b0*/  IMAD.X R3, RZ, RZ, R3, P0 ;  /* 0x000000ffff037224 */ /* 0x000fca00000e0603 */
[----:B------:R-:W-:Y:S01]  /*d0c0*/  @!PT LDS RZ, [RZ] ;  /* 0x00000000fffff984 */ /* 0x000fe20000000800 */
[----:B------:R-:W-:Y:S01]  /*d0d0*/  @!PT LDS RZ, [RZ] ;  /* 0x00000000fffff984 */ /* 0x000fe20000000800 */
[----:B------:R-:W-:Y:S01]  /*d0e0*/  @!PT LDS RZ, [RZ] ;  /* 0x00000000fffff984 */ /* 0x000fe20000000800 */
[----:B------:R0:W-:Y:S01]  /*d0f0*/  LDGSTS.E.BYPASS.LTC128B.128 [R8+0xf400], desc[UR50][R2.64], !P1 ;  /* 0x0f40000002087fae */ /* 0x0001e2000c901d72 */
[----:B------:R-:W-:Y:S02]  /*d100*/  IMAD.MOV.U32 R13, RZ, RZ, R9 ;  /* 0x000000ffff0d7224 */ /* 0x000fe400078e0009 */
[----:B0-----:R-:W-:-:S07]  /*d110*/  IMAD.MOV.U32 R3, RZ, RZ, R14 ;  /* 0x000000ffff037224 */ /* 0x001fce00078e000e */
[----:B------:R-:W-:Y:S05]  /*d120*/  WARPSYNC.COLLECTIVE R15, `(.L_x_12859) ;  /* 0x000000000f087348 */ /* 0x000fea0003c00000 */
[----:B------:R0:W1:Y:S02]  /*d130*/  SHFL.IDX P6, R14, R13, R12, R11 ;  /* 0x0000000c0d0e7389 */ /* 0x00006400000c000b */
[----:B01----:R-:W-:Y:S01]  /*d140*/  ENDCOLLECTIVE ;  /* 0x000000000000791b */ /* 0x003fe20003800000 */
.L_x_12859:
[----:B------:R-:W-:Y:S02]  /*d150*/  IMAD.MOV.U32 R13, RZ, RZ, R10 ;  /* 0x000000ffff0d7224 */ /* 0x000fe400078e000a */
[----:B------:R-:W-:Y:S02]  /*d160*/  IMAD.MOV.U32 R12, RZ, RZ, 0x4 ;  /* 0x00000004ff0c7424 */ /* 0x000fe400078e00ff */
[----:B------:R-:W-:-:S07]  /*d170*/  IMAD.MOV.U32 R2, RZ, RZ, R14 ;  /* 0x000000ffff027224 */ /* 0x000fce00078e000e */
[----:B------:R-:W-:Y:S05]  /*d180*/  WARPSYNC.COLLECTIVE R15, `(.L_x_12860) ;  /* 0x000000000f087348 */ /* 0x000fea0003c00000 */
[----:B------:R0:W1:Y:S02]  /*d190*/  SHFL.IDX P6, R14, R13, R12, R11 ;  /* 0x0000000c0d0e7389 */ /* 0x00006400000c000b */
[----:B01----:R-:W-:Y:S01]  /*d1a0*/  ENDCOLLECTIVE ;  /* 0x000000000000791b */ /* 0x003fe20003800000 */
.L_x_12860:
        /* <DEDUP_REMOVED lines=11> */
.L_x_12861:
[----:B------:R-:W-:Y:S01]  /*d260*/  IMAD.MOV.U32 R13, RZ, RZ, R10 ;  /* 0x000000ffff0d7224 */ /* 0x000fe200078e000a */
[----:B------:R-:W-:Y:S01]  /*d270*/  MOV R12, 0x5 ;  /* 0x00000005000c7802 */ /* 0x000fe20000000f00 */
[----:B------:R-:W-:-:S07]  /*d280*/  IMAD.MOV.U32 R2, RZ, RZ, R14 ;  /* 0x000000ffff027224 */ /* 0x000fce00078e000e */
[----:B------:R-:W-:Y:S05]  /*d290*/  WARPSYNC.COLLECTIVE R15, `(.L_x_12862) ;  /* 0x000000000f087348 */ /* 0x000fea0003c00000 */
[----:B------:R0:W1:Y:S02]  /*d2a0*/  SHFL.IDX P6, R14, R13, R12, R11 ;  /* 0x0000000c0d0e7389 */ /* 0x00006400000c000b */
[----:B01----:R-:W-:Y:S01]  /*d2b0*/  ENDCOLLECTIVE ;  /* 0x000000000000791b */ /* 0x003fe20003800000 */
.L_x_12862:
        /* <DEDUP_REMOVED lines=11> */
.L_x_12863:
[----:B------:R-:W-:Y:S02]  /*d370*/  IMAD.MOV.U32 R13, RZ, RZ, R10 ;  /* 0x000000ffff0d7224 */ /* 0x000fe400078e000a */
[----:B------:R-:W-:Y:S02]  /*d380*/  IMAD.MOV.U32 R12, RZ, RZ, 0x6 ;  /* 0x00000006ff0c7424 */ /* 0x000fe400078e00ff */
[----:B------:R-:W-:-:S07]  /*d390*/  IMAD.MOV.U32 R2, RZ, RZ, R14 ;  /* 0x000000ffff027224 */ /* 0x000fce00078e000e */
[----:B------:R-:W-:Y:S05]  /*d3a0*/  WARPSYNC.COLLECTIVE R15, `(.L_x_12864) ;  /* 0x000000000f087348 */ /* 0x000fea0003c00000 */
[----:B------:R0:W1:Y:S02]  /*d3b0*/  SHFL.IDX P6, R14, R13, R12, R11 ;  /* 0x0000000c0d0e7389 */ /* 0x00006400000c000b */
[----:B01----:R-:W-:Y:S01]  /*d3c0*/  ENDCOLLECTIVE ;  /* 0x000000000000791b */ /* 0x003fe20003800000 */
.L_x_12864:
        /* <DEDUP_REMOVED lines=11> */
.L_x_12865:
[----:B------:R-:W-:Y:S01]  /*d480*/  IMAD.MOV.U32 R13, RZ, RZ, R10 ;  /* 0x000000ffff0d7224 */ /* 0x000fe200078e000a */
[----:B------:R-:W-:Y:S01]  /*d490*/  MOV R12, 0x7 ;  /* 0x00000007000c7802 */ /* 0x000fe20000000f00 */
[----:B------:R-:W-:-:S07]  /*d4a0*/  IMAD.MOV.U32 R2, RZ, RZ, R14 ;  /* 0x000000ffff027224 */ /* 0x000fce00078e000e */
[----:B------:R-:W-:Y:S05]  /*d4b0*/  WARPSYNC.COLLECTIVE R15, `(.L_x_12866) ;  /* 0x000000000f087348 */ /* 0x000fea0003c00000 */
[----:B------:R0:W1:Y:S02]  /*d4c0*/  SHFL.IDX P6, R14, R13, R12, R11 ;  /* 0x0000000c0d0e7389 */ /* 0x00006400000c000b */
[----:B01----:R-:W-:Y:S01]  /*d4d0*/  ENDCOLLECTIVE ;  /* 0x000000000000791b */ /* 0x003fe20003800000 */
.L_x_12866:
[----:B------:R-:W-:-:S05]  /*d4e0*/  IADD3 R2, P0, R2, R7, RZ ;  /* 0x0000000702027210 */ /* 0x000fca0007f1e0ff */
[----:B------:R-:W-:-:S05]  /*d4f0*/  IMAD.X R3, RZ, RZ, R3, P0 ;  /* 0x000000ffff037224 */ /* 0x000fca00000e0603 */
        /* <DEDUP_REMOVED lines=9> */
.L_x_12867:
[----:B------:R-:W-:Y:S01]  /*d590*/  IMAD.MOV.U32 R2, RZ, RZ, R14 ;  /* 0x000000ffff027224 */ /* 0x000fe200078e000e */
[----:B------:R-:W-:Y:S06]  /*d5a0*/  BRA `(.L_x_12868) ;  /* 0xffffffc400d07947 */ /* 0x000fec000383ffff */
.L_x_12776:
[----:B-1----:R1:W2:Y:S02]  /*d5b0*/  SYNCS.PHASECHK.TRANS64.TRYWAIT P0, [R5+URZ+0x16860], R2 ;  /* 0x01686002050075a7 */ /* 0x0022a4000800017f */
[----:B--2---:R-:W-:Y:S05]  /*d5c0*/  @!P0 NANOSLEEP.SYNCS 0x989680 ;  /* 0x009896800000895d */ /* 0x004fea0003900000 */
[----:B------:R-:W2:Y:S02]  /*d5d0*/  @!P0 SYNCS.PHASECHK.TRANS64 P0, [R5+URZ+0x16860], R2 ;  /* 0x01686002050085a7 */ /* 0x000ea4000800007f */
[----:B--2---:R-:W-:Y:S05]  /*d5e0*/  @!P0 BRA `(.L_x_12776) ;  /* 0xfffffffc00f08947 */ /* 0x004fea000383ffff */
[----:B------:R-:W-:Y:S05]  /*d5f0*/  BRA `(.L_x_12869) ;  /* 0xffffffc800287947 */ /* 0x000fea000383ffff */
.L_x_12777:
        /* <DEDUP_REMOVED lines=8> */
.L_x_12871:
[----:B------:R-:W-:Y:S05]  /*d680*/  BSYNC B1 ;  /* 0x0000000000017941 */ /* 0x000fea0003800000 */
.L_x_12870:
[----:B------:R-:W-:Y:S01]  /*d690*/  IMAD.MOV.U32 R13, RZ, RZ, R16 ;  /* 0x000000ffff0d7224 */ /* 0x000fe200078e0010 */
[----:B------:R-:W-:Y:S01]  /*d6a0*/  MOV R15, 0xffffffff ;  /* 0xffffffff000f7802 */ /* 0x000fe20000000f00 */
[----:B------:R-:W-:Y:S01]  /*d6b0*/  IMAD.MOV.U32 R12, RZ, RZ, RZ ;  /* 0x000000ffff0c7224 */ /* 0x000fe200078e00ff */
[----:B------:R-:W-:Y:S01]  /*d6c0*/  MOV R3, R14 ;  /* 0x0000000e00037202 */ /* 0x000fe20000000f00 */
[----:B------:R-:W-:Y:S01]  /*d6d0*/  IMAD.MOV.U32 R11, RZ, RZ, 0x181f ;  /* 0x0000181fff0b7424 */ /* 0x000fe200078e00ff */
[----:B------:R-:W-:Y:S02]  /*d6e0*/  ISETP.LT.OR P1, PT, R8, 0x1, P2 ;  /* 0x000000010800780c */ /* 0x000fe40001721670 */
[----:B------:R-:W-:-:S11]  /*d6f0*/  LEA R6, R6, UR38, 0x1 ;  /* 0x0000002606067c11 */ /* 0x000fd6000f8e08ff */
[----:B------:R-:W-:Y:S05]  /*d700*/  WARPSYNC.COLLECTIVE R15, `(.L_x_12872) ;  /* 0x000000000f087348 */ /* 0x000fea0003c00000 */
[----:B------:R0:W1:Y:S02]  /*d710*/  SHFL.IDX P6, R14, R13, R12, R11 ;  /* 0x0000000c0d0e7389 */ /* 0x00006400000c000b */
[----:B01----:R-:W-:Y:S01]  /*d720*/  ENDCOLLECTIVE ;  /* 0x000000000000791b */ /* 0x003fe20003800000 */
.L_x_12872:
[----:B------:R-:W-:Y:S01]  /*d730*/  IMAD.MOV.U32 R13, RZ, RZ, R17 ;  /* 0x000000ffff0d7224 */ /* 0x000fe200078e0011 */
[----:B------:R-:W-:Y:S01]  /*d740*/  MOV R12, 0x1 ;  /* 0x00000001000c7802 */ /* 0x000fe20000000f00 */
[----:B------:R-:W-:-:S07]  /*d750*/  IMAD.MOV.U32 R2, RZ, RZ, R14 ;  /* 0x000000ffff027224 */ /* 0x000fce00078e000e */
[----:B------:R-:W-:Y:S05]  /*d760*/  WARPSYNC.COLLECTIVE R15, `(.L_x_12873) ;  /* 0x000000000f087348 */ /* 0x000fea0003c00000 */
[----:B------:R0:W1:Y:S02]  /*d770*/  SHFL.IDX P6, R14, R13, R12, R11 ;  /* 0x0000000c0d0e7389 */ /* 0x00006400000c000b */
[----:B01----:R-:W-:Y:S01]  /*d780*/  ENDCOLLECTIVE ;  /* 0x000000000000791b */ /* 0x003fe20003800000 */
.L_x_12873:
[----:B------:R-:W-:-:S05]  /*d790*/  IADD3 R2, P0, R2, R7, RZ ;  /* 0x0000000702027210 */ /* 0x000fca0007f1e0ff */
[----:B------:R-:W-:-:S05]  /*d7a0*/  IMAD.X R3, RZ, RZ, R3, P0 ;  /* 0x000000ffff037224 */ /* 0x000fca00000e0603 */
[----:B------:R-:W-:Y:S01]  /*d7b0*/  @!PT LDS RZ, [RZ] ;  /* 0x00000000fffff984 */ /* 0x000fe20000000800 */
[----:B------:R-:W-:Y:S01]  /*d7c0*/  @!PT LDS RZ, [RZ] ;  /* 0x00000000fffff984 */ /* 0x000fe20000000800 */
[----:B------:R-:W-:Y:S01]  /*d7d0*/  @!PT LDS RZ, [RZ] ;  /* 0x00000000fffff984 */ /* 0x000fe20000000800 */
[----:B------:R0:W-:Y:S01]  /*d7e0*/  LDGSTS.E.BYPASS.LTC128B.128 [R6+0x400], desc[UR50][R2.64], !P1 ;  /* 0x0040000002067fae */ /* 0x0001e2000c901d72 */
[----:B------:R-:W-:Y:S01]  /*d7f0*/  IMAD.MOV.U32 R13, RZ, RZ, R16 ;  /* 0x000000ffff0d7224 */ /* 0x000fe200078e0010 */
[----:B------:R-:W-:Y:S01]  /*d800*/  ISETP.LT.OR P1, PT, R8, 0x11, P2 ;  /* 0x000000110800780c */ /* 0x000fe20001721670 */
[----:B0-----:R-:W-:-:S12]  /*d810*/  IMAD.MOV.U32 R3, RZ, RZ, R14 ;  /* 0x000000ffff037224 */ /* 0x001fd800078e000e */
[----:B------:R-:W-:Y:S05]  /*d820*/  WARPSYNC.COLLECTIVE R15, `(.L_x_12874) ;  /* 0x000000000f087348 */ /* 0x000fea0003c00000 */
[----:B------:R0:W1:Y:S02]  /*d830*/  SHFL.IDX P6, R14, R13, R12, R11 ;  /* 0x0000000c0d0e7389 */ /* 0x00006400000c000b */
[----:B01----:R-:W-:Y:S01]  /*d840*/  ENDCOLLECTIVE ;  /* 0x000000000000791b */ /* 0x003fe20003800000 */
.L_x_12874:
[----:B------:R-:W-:Y:S02]  /*d850*/  IMAD.MOV.U32 R13, RZ, RZ, R17 ;  /* 0x000000ffff0d7224 */ /* 0x000fe400078e0011 */
[----:B------:R-:W-:Y:S02]  /*d860*/  IMAD.MOV.U32 R12, RZ, RZ, 0x2 ;  /* 0x00000002ff0c7424 */ /* 0x000fe400078e00ff */
[----:B------:R-:W-:-:S07]  /*d870*/  IMAD.MOV.U32 R2, RZ, RZ, R14 ;  /* 0x000000ffff027224 */ /* 0x000fce00078e000e */
[----:B------:R-:W-:Y:S05]  /*d880*/  WARPSYNC.COLLECTIVE R15, `(.L_x_12875) ;  /* 0x000000000f087348 */ /* 0x000fea0003c00000 */
[----:B------:R0:W1:Y:S02]  /*d890*/  SHFL.IDX P6, R14, R13, R12, R11 ;  /* 0x0000000c0d0e7389 */ /* 0x00006400000c000b */
[----:B01----:R-:W-:Y:S01]  /*d8a0*/  ENDCOLLECTIVE ;  /* 0x000000000000791b */ /* 0x003fe20003800000 */
.L_x_12875:
[----:B------:R-:W-:-:S04]  /*d8b0*/  IADD3 R2, P0, R2, R7, RZ ;  /* 0x0000000702027210 */ /* 0x000fc80007f1e0ff */
[----:B------:R-:W-:-:S05]  /*d8c0*/  IADD3.X R3, RZ, R3, RZ, P0, !PT ;  /* 0x00000003ff037210 */ /* 0x000fca00007fe4ff */
[----:B------:R-:W-:Y:S01]  /*d8d0*/  @!PT LDS RZ, [RZ] ;  /* 0x00000000fffff984 */ /* 0x000fe20000000800 */
[----:B------:R-:W-:Y:S01]  /*d8e0*/  @!PT LDS RZ, [RZ] ;  /* 0x00000000fffff984 */ /* 0x000fe20000000800 */
[----:B------:R-:W-:Y:S01]  /*d8f0*/  @!PT LDS RZ, [RZ] ;  /* 0x00000000fffff984 */ /* 0x000fe20000000800 */
[----:B------:R0:W-:Y:S01]  /*d900*/  LDGSTS.E.BYPASS.LTC128B.128 [R6+0xc00], desc[UR50][R2.64], !P1 ;  /* 0x00c0000002067fae */ /* 0x0001e2000c901d72 */
[----:B------:R-:W-:Y:S02]  /*d910*/  ISETP.LT.OR P1, PT, R8, 0x21, P2 ;  /* 0x000000210800780c */ /* 0x000fe40001721670 */
[----:B------:R-:W-:Y:S01]  /*d920*/  MOV R13, R16 ;  /* 0x00000010000d7202 */ /* 0x000fe20000000f00 */
[----:B0-----:R-:W-:-:S10]  /*d930*/  IMAD.MOV.U32 R3, RZ, RZ, R14 ;  /* 0x000000ffff037224 */ /* 0x001fd400078e000e */
[----:B------:R-:W-:Y:S05]  /*d940*/  WARPSYNC.COLLECTIVE R15, `(.L_x_12876) ;  /* 0x000000000f087348 */ /* 0x000fea0003c00000 */
[----:B------:R0:W1:Y:S02]  /*d950*/  SHFL.IDX P6, R14, R13, R12, R11 ;  /* 0x0000000c0d0e7389 */ /* 0x00006400000c000b */
[----:B01----:R-:W-:Y:S01]  /*d960*/  ENDCOLLECTIVE ;  /* 0x000000000000791b */ /* 0x003fe20003800000 */
.L_x_12876:
[----:B------:R-:W-:Y:S01]  /*d970*/  IMAD.MOV.U32 R13, RZ, RZ, R17 ;  /* 0x000000ffff0d7224 */ /* 0x000fe200078e0011 */
[----:B------:R-:W-:Y:S01]  /*d980*/  MOV R12, 0x3 ;  /* 0x00000003000c7802 */ /* 0x000fe20000000f00 */
[----:B------:R-:W-:-:S07]  /*d990*/  IMAD.MOV.U32 R2, RZ, RZ, R14 ;  /* 0x000000ffff027224 */ /* 0x000fce00078e000e */
[----:B------:R-:W-:Y:S05]  /*d9a0*/  WARPSYNC.COLLECTIVE R15, `(.L_x_12877) ;  /* 0x000000000f087348 */ /* 0x000fea0003c00000 */
[----:B------:R0:W1:Y:S02]  /*d9b0*/  SHFL.IDX P6, R14, R13, R12, R11 ;  /* 0x0000000c0d0e7389 */ /* 0x00006400000c000b */
[----:B01----:R-:W-:Y:S01]  /*d9c0*/  ENDCOLLECTIVE ;  /* 0x000000000000791b */ /* 0x003fe20003800000 */
.L_x_12877:
        /* <DEDUP_REMOVED lines=12> */
.L_x_12878:
[----:B------:R-:W-:Y:S02]  /*da90*/  IMAD.MOV.U32 R13, RZ, RZ, R17 ;  /* 0x000000ffff0d7224 */ /* 0x000fe400078e0011 */
[----:B------:R-:W-:Y:S02]  /*daa0*/  IMAD.MOV.U32 R12, RZ, RZ, 0x4 ;  /* 0x00000004ff0c7424 */ /* 0x000fe400078e00ff */
[----:B------:R-:W-:-:S07]  /*dab0*/  IMAD.MOV.U32 R2, RZ, RZ, R14 ;  /* 0x000000ffff027224 */ /* 0x000fce00078e000e */
[----:B------:R-:W-:Y:S05]  /*dac0*/  WARPSYNC.COLLECTIVE R15, `(.L_x_12879) ;  /* 0x000000000f087348 */ /* 0x000fea0003c00000 */
[----:B------:R0:W1:Y:S02]  /*dad0*/  SHFL.IDX P6, R14, R13, R12, R11 ;  /* 0x0000000c0d0e7389 */ /* 0x00006400000c000b */
[----:B01----:R-:W-:Y:S01]  /*dae0*/  ENDCOLLECTIVE ;  /* 0x000000000000791b */ /* 0x003fe20003800000 */
.L_x_12879:
        /* <DEDUP_REMOVED lines=12> */
.L_x_12880:
[----:B------:R-:W-:Y:S01]  /*dbb0*/  IMAD.MOV.U32 R13, RZ, RZ, R17 ;  /* 0x000000ffff0d7224 */ /* 0x000fe200078e0011 */
[----:B------:R-:W-:Y:S01]  /*dbc0*/  MOV R12, 0x5 ;  /* 0x00000005000c7802 */ /* 0x000fe20000000f00 */
[----:B------:R-:W-:-:S07]  /*dbd0*/  IMAD.MOV.U32 R2, RZ, RZ, R14 ;  /* 0x000000ffff027224 */ /* 0x000fce00078e000e */
[----:B------:R-:W-:Y:S05]  /*dbe0*/  WARPSYNC.COLLECTIVE R15, `(.L_x_12881) ;  /* 0x000000000f087348 */ /* 0x000fea0003c00000 */
[----:B------:R0:W1:Y:S02]  /*dbf0*/  SHFL.IDX P6, R14, R13, R12, R11 ;  /* 0x0000000c0d0e7389 */ /* 0x00006400000c000b */
[----:B01----:R-:W-:Y:S01]  /*dc00*/  ENDCOLLECTIVE ;  /* 0x000000000000791b */ /* 0x003fe20003800000 */
.L_x_12881:
        /* <DEDUP_REMOVED lines=12> */
.L_x_12882:
[----:B------:R-:W-:Y:S02]  /*dcd0*/  IMAD.MOV.U32 R13, RZ, RZ, R17 ;  /* 0x000000ffff0d7224 */ /* 0x000fe400078e0011 */
[----:B------:R-:W-:Y:S02]  /*dce0*/  IMAD.MOV.U32 R12, RZ, RZ, 0x6 ;  /* 0x00000006ff0c7424 */ /* 0x000fe400078e00ff */
[----:B------:R-:W-:-:S07]  /*dcf0*/  IMAD.MOV.U32 R2, RZ, RZ, R14 ;  /* 0x000000ffff027224 */ /* 0x000fce00078e000e */
[----:B------:R-:W-:Y:S05]  /*dd00*/  WARPSYNC.COLLECTIVE R15, `(.L_x_12883) ;  /* 0x000000000f087348 */ /* 0x000fea0003c00000 */
[----:B------:R0:W1:Y:S02]  /*dd10*/  SHFL.IDX P6, R14, R13, R12, R11 ;  /* 0x0000000c0d0e7389 */ /* 0x00006400000c000b */
[----:B01----:R-:W-:Y:S01]  /*dd20*/  ENDCOLLECTIVE ;  /* 0x000000000000791b */ /* 0x003fe20003800000 */
.L_x_12883:
        /* <DEDUP_REMOVED lines=12> */
.L_x_12884:
[----:B------:R-:W-:Y:S01]  /*ddf0*/  IMAD.MOV.U32 R13, RZ, RZ, R17 ;  /* 0x000000ffff0d7224 */ /* 0x000fe200078e0011 */
[----:B------:R-:W-:Y:S01]  /*de00*/  MOV R12, 0x7 ;  /* 0x00000007000c7802 */ /* 0x000fe20000000f00 */
[----:B------:R-:W-:-:S07]  /*de10*/  IMAD.MOV.U32 R2, RZ, RZ, R14 ;  /* 0x000000ffff027224 */ /* 0x000fce00078e000e */
[----:B------:R-:W-:Y:S05]  /*de20*/  WARPSYNC.COLLECTIVE R15, `(.L_x_12885) ;  /* 0x000000000f087348 */ /* 0x000fea0003c00000 */
[----:B------:R0:W1:Y:S02]  /*de30*/  SHFL.IDX P6, R14, R13, R12, R11 ;  /* 0x0000000c0d0e7389 */ /* 0x00006400000c000b */
[----:B01----:R-:W-:Y:S01]  /*de40*/  ENDCOLLECTIVE ;  /* 0x000000000000791b */ /* 0x003fe20003800000 */
.L_x_12885:
        /* <DEDUP_REMOVED lines=11> */
.L_x_12886:
[----:B------:R-:W-:Y:S01]  /*df00*/  IMAD.MOV.U32 R2, RZ, RZ, R14 ;  /* 0x000000ffff027224 */ /* 0x000fe200078e000e */
[----:B------:R-:W-:Y:S06]  /*df10*/  BRA `(.L_x_12887) ;  /* 0xffffffc000c47947 */ /* 0x000fec000383ffff */
.L_x_12783:
[----:B0-----:R0:W1:Y:S02]  /*df20*/  SYNCS.PHASECHK.TRANS64.TRYWAIT P0, [R4+URZ+0x16860], R3 ;  /* 0x01686003040075a7 */ /* 0x001064000800017f */
[----:B-1----:R-:W-:Y:S05]  /*df30*/  @!P0 NANOSLEEP.SYNCS 0x989680 ;  /* 0x009896800000895d */ /* 0x002fea0003900000 */
[----:B------:R-:W1:Y:S02]  /*df40*/  @!P0 SYNCS.PHASECHK.TRANS64 P0, [R4+URZ+0x16860], R3 ;  /* 0x01686003040085a7 */ /* 0x000e64000800007f */
[----:B-1----:R-:W-:Y:S05]  /*df50*/  @!P0 BRA `(.L_x_12783) ;  /* 0xfffffffc00f08947 */ /* 0x002fea000383ffff */
[----:B------:R-:W-:Y:S05]  /*df60*/  BRA `(.L_x_12888) ;  /* 0xffffffc400947947 */ /* 0x000fea000383ffff */
.L_x_12784:
        /* <DEDUP_REMOVED lines=8> */
.L_x_12890:
[----:B------:R-:W-:Y:S05]  /*dff0*/  BSYNC B0 ;  /* 0x0000000000007941 */ /* 0x000fea0003800000 */
.L_x_12889:
[----:B------:R-:W0:Y:S01]  /*e000*/  S2R R2, SR_TID.X ;  /* 0x0000000000027919 */ /* 0x000e220000002100 */
[----:B------:R-:W-:Y:S01]  /*e010*/  IMAD.MOV.U32 R13, RZ, RZ, R16 ;  /* 0x000000ffff0d7224 */ /* 0x000fe200078e0010 */
[----:B------:R-:W-:Y:S01]  /*e020*/  MOV R15, 0xffffffff ;  /* 0xffffffff000f7802 */ /* 0x000fe20000000f00 */
[----:B------:R-:W-:Y:S01]  /*e030*/  IMAD.MOV.U32 R12, RZ, RZ, RZ ;  /* 0x000000ffff0c7224 */ /* 0x000fe200078e00ff */
[----:B------:R-:W-:Y:S01]  /*e040*/  MOV R0, R14 ;  /* 0x0000000e00007202 */ /* 0x000fe20000000f00 */
[----:B------:R-:W-:Y:S01]  /*e050*/  IMAD.MOV.U32 R11, RZ, RZ, 0x181f ;  /* 0x0000181fff0b7424 */ /* 0x000fe200078e00ff */
[----:B------:R-:W-:-:S13]  /*e060*/  ISETP.LT.OR P1, PT, R6, 0x1, P2 ;  /* 0x000000010600780c */ /* 0x000fda0001721670 */
[----:B0-----:R-:W-:Y:S05]  /*e070*/  WARPSYNC.COLLECTIVE R15, `(.L_x_12891) ;  /* 0x000000000f087348 */ /* 0x001fea0003c00000 */
[----:B------:R1:W2:Y:S02]  /*e080*/  SHFL.IDX P6, R14, R13, R12, R11 ;  /* 0x0000000c0d0e7389 */ /* 0x0002a400000c000b */
[----:B012---:R-:W-:Y:S01]  /*e090*/  ENDCOLLECTIVE ;  /* 0x000000000000791b */ /* 0x007fe20003800000 */
.L_x_12891:
[----:B------:R-:W-:Y:S02]  /*e0a0*/  IMAD.MOV.U32 R13, RZ, RZ, R17 ;  /* 0x000000ffff0d7224 */ /* 0x000fe400078e0011 */
[----:B------:R-:W-:Y:S02]  /*e0b0*/  IMAD.MOV.U32 R12, RZ, RZ, 0x1 ;  /* 0x00000001ff0c7424 */ /* 0x000fe400078e00ff */
[----:B------:R-:W-:Y:S02]  /*e0c0*/  IMAD.SHL.U32 R5, R2, 0x8, RZ ;  /* 0x0000000802057824 */ /* 0x000fe400078e00ff */
[----:B------:R-:W-:-:S07]  /*e0d0*/  IMAD.MOV.U32 R2, RZ, RZ, R14 ;  /* 0x000000ffff027224 */ /* 0x000fce00078e000e */
[----:B------:R-:W-:Y:S05]  /*e0e0*/  WARPSYNC.COLLECTIVE R15, `(.L_x_12892) ;  /* 0x000000000f087348 */ /* 0x000fea0003c00000 */
[----:B------:R0:W1:Y:S02]  /*e0f0*/  SHFL.IDX P6, R14, R13, R12, R11 ;  /* 0x0000000c0d0e7389 */ /* 0x00006400000c000b */
[----:B01----:R-:W-:Y:S01]  /*e100*/  ENDCOLLECTIVE ;  /* 0x000000000000791b */ /* 0x003fe20003800000 */
.L_x_12892:
[----:B------:R-:W-:-:S05]  /*e110*/  LOP3.LUT R5, R5, 0x38, RZ, 0xc0, !PT ;  /* 0x0000003805057812 */ /* 0x000fca00078ec0ff */
[----:B------:R-:W-:-:S05]  /*e120*/  IMAD.SHL.U32 R5, R5, 0x2, RZ ;  /* 0x0000000205057824 */ /* 0x000fca00078e00ff */
[----:B------:R-:W-:Y:S02]  /*e130*/  IADD3 R2, P0, R2, R5, RZ ;  /* 0x0000000502027210 */ /* 0x000fe40007f1e0ff */
[----:B------:R-:W-:Y:S02]  /*e140*/  MOV R13, R16 ;  /* 0x00000010000d7202 */ /* 0x000fe40000000f00 */
[----:B------:R-:W-:Y:S02]  /*e150*/  IADD3.X R3, RZ, R0, RZ, P0, !PT ;  /* 0x00000000ff037210 */ /* 0x000fe400007fe4ff */
[----:B------:R-:W-:-:S05]  /*e160*/  LEA R0, R8, UR38, 0x1 ;  /* 0x0000002608007c11 */ /* 0x000fca000f8e08ff */
[----:B------:R-:W-:Y:S01]  /*e170*/  @!PT LDS RZ, [RZ] ;  /* 0x00000000fffff984 */ /* 0x000fe20000000800 */
[----:B------:R-:W-:Y:S01]  /*e180*/  @!PT LDS RZ, [RZ] ;  /* 0x00000000fffff984 */ /* 0x000fe20000000800 */
[----:B------:R-:W-:Y:S01]  /*e190*/  @!PT LDS RZ, [RZ] ;  /* 0x00000000fffff984 */ /* 0x000fe20000000800 */
[----:B------:R0:W-:Y:S01]  /*e1a0*/  LDGSTS.E.BYPASS.LTC128B.128 [R0+0x400], desc[UR50][R2.64], !P1 ;  /* 0x0040000002007fae */ /* 0x0001e2000c901d72 */
[----:B------:R-:W-:Y:S01]  /*e1b0*/  IMAD.MOV.U32 R7, RZ, RZ, R14 ;  /* 0x000000ffff077224 */ /* 0x000fe200078e000e */
[----:B------:R-:W-:-:S13]  /*e1c0*/  ISETP.LT.OR P1, PT, R6, 0x11, P2 ;  /* 0x000000110600780c */ /* 0x000fda0001721670 */
[----:B0-----:R-:W-:Y:S05]  /*e1d0*/  WARPSYNC.COLLECTIVE R15, `(.L_x_12893) ;  /* 0x000000000f087348 */ /* 0x001fea0003c00000 */
[----:B------:R1:W2:Y:S02]  /*e1e0*/  SHFL.IDX P6, R14, R13, R12, R11 ;  /* 0x0000000c0d0e7389 */ /* 0x0002a400000c000b */
[----:B012---:R-:W-:Y:S01]  /*e1f0*/  ENDCOLLECTIVE ;  /* 0x000000000000791b */ /* 0x007fe20003800000 */
.L_x_12893:
[----:B------:R-:W-:Y:S02]  /*e200*/  IMAD.MOV.U32 R13, RZ, RZ, R17 ;  /* 0x000000ffff0d7224 */ /* 0x000fe400078e0011 */
[----:B------:R-:W-:Y:S01]  /*e210*/  IMAD.MOV.U32 R12, RZ, RZ, 0x2 ;  /* 0x00000002ff0c7424 */ /* 0x000fe200078e00ff */
[----:B------:R-:W-:-:S13]  /*e220*/  IADD3 R2, P0, R14, R5, RZ ;  /* 0x000000050e027210 */ /* 0x000fda0007f1e0ff */
[----:B------:R-:W-:Y:S05]  /*e230*/  WARPSYNC.COLLECTIVE R15, `(.L_x_12894) ;  /* 0x000000000f087348 */ /* 0x000fea0003c00000 */
[----:B------:R0:W1:Y:S02]  /*e240*/  SHFL.IDX P6, R14, R13, R12, R11 ;  /* 0x0000000c0d0e7389 */ /* 0x00006400000c000b */
[----:B01----:R-:W-:Y:S01]  /*e250*/  ENDCOLLECTIVE ;  /* 0x000000000000791b */ /* 0x003fe20003800000 */
.L_x_12894:
[----:B------:R-:W-:-:S05]  /*e260*/  IMAD.X R3, RZ, RZ, R7, P0 ;  /* 0x000000ffff037224 */ /* 0x000fca00000e0607 */
[----:B------:R-:W-:Y:S01]  /*e270*/  @!PT LDS RZ, [RZ] ;  /* 0x00000000fffff984 */ /* 0x000fe20000000800 */
[----:B------:R-:W-:Y:S01]  /*e280*/  @!PT LDS RZ, [RZ] ;  /* 0x00000000fffff984 */ /* 0x000fe20000000800 */
[----:B------:R-:W-:Y:S01]  /*e290*/  @!PT LDS RZ, [RZ] ;  /* 0x00000000fffff984 */ /* 0x000fe20000000800 */
[----:B------:R0:W-:Y:S01]  /*e2a0*/  LDGSTS.E.BYPASS.LTC128B.128 [R0+0xc00], desc[UR50][R2.64], !P1 ;  /* 0x00c0000002007fae */ /* 0x0001e2000c901d72 */
[----:B------:R-:W-:Y:S01]  /*e2b0*/  ISETP.LT.OR P1, PT, R6, 0x21, P2 ;  /* 0x000000210600780c */ /* 0x000fe20001721670 */
[----:B------:R-:W-:Y:S01]  /*e2c0*/  IMAD.MOV.U32 R13, RZ, RZ, R16 ;  /* 0x000000ffff0d7224 */ /* 0x000fe200078e0010 */
[----:B------:R-:W-:-:S11]  /*e2d0*/  MOV R8, R14 ;  /* 0x0000000e00087202 */ /* 0x000fd60000000f00 */
[----:B0-----:R-:W-:Y:S05]  /*e2e0*/  WARPSYNC.COLLECTIVE R15, `(.L_x_12895) ;  /* 0x000000000f087348 */ /* 0x001fea0003c00000 */
[----:B------:R1:W2:Y:S02]  /*e2f0*/  SHFL.IDX P6, R14, R13, R12, R11 ;  /* 0x0000000c0d0e7389 */ /* 0x0002a400000c000b */
[----:B012---:R-:W-:Y:S01]  /*e300*/  ENDCOLLECTIVE ;  /* 0x000000000000791b */ /* 0x007fe20003800000 */
.L_x_12895:
[----:B------:R-:W-:Y:S01]  /*e310*/  MOV R13, R17 ;  /* 0x00000011000d7202 */ /* 0x000fe20000000f00 */
[----:B------:R-:W-:Y:S02]  /*e320*/  IMAD.MOV.U32 R12, RZ, RZ, 0x3 ;  /* 0x00000003ff0c7424 */ /* 0x000fe400078e00ff */
[----:B------:R-:W-:-:S07]  /*e330*/  IMAD.MOV.U32 R10, RZ, RZ, R14 ;  /* 0x000000ffff0a7224 */ /* 0x000fce00078e000e */
[----:B------:R-:W-:Y:S05]  /*e340*/  WARPSYNC.COLLECTIVE R15, `(.L_x_12896) ;  /* 0x000000000f087348 */ /* 0x000fea0003c00000 */
[----:B------:R0:W1:Y:S02]  /*e350*/  SHFL.IDX P6, R14, R13, R12, R11 ;  /* 0x0000000c0d0e7389 */ /* 0x00006400000c000b */
[----:B01----:R-:W-:Y:S01]  /*e360*/  ENDCOLLECTIVE ;  /* 0x000000000000791b */ /* 0x003fe20003800000 */
.L_x_12896:
        /* <DEDUP_REMOVED lines=8> */
[----:B------:R-:W-:-:S12]  /*e3f0*/  IMAD.MOV.U32 R7, RZ, RZ, R14 ;  /* 0x000000ffff077224 */ /* 0x000fd800078e000e */
[----:B0-----:R-:W-:Y:S05]  /*e400*/  WARPSYNC.COLLECTIVE R15, `(.L_x_12897) ;  /* 0x000000000f087348 */ /* 0x001fea0003c00000 */
[----:B------:R1:W2:Y:S02]  /*e410*/  SHFL.IDX P6, R14, R13, R12, R11 ;  /* 0x0000000c0d0e7389 */ /* 0x0002a400000c000b */
[----:B012---:R-:W-:Y:S01]  /*e420*/  ENDCOLLECTIVE ;  /* 0x000000000000791b */ /* 0x007fe20003800000 */
.L_x_12897:
[----:B------:R-:W-:Y:S02]  /*e430*/  IMAD.MOV.U32 R13, RZ, RZ, R17 ;  /* 0x000000ffff0d7224 */ /* 0x000fe400078e0011 */
[----:B------:R-:W-:Y:S01]  /*e440*/  IMAD.MOV.U32 R12, RZ, RZ, 0x4 ;  /* 0x00000004ff0c7424 */ /* 0x000fe200078e00ff */
[----:B------:R-:W-:-:S13]  /*e450*/  IADD3 R2, P0, R14, R5, RZ ;  /* 0x000000050e027210 */ /* 0x000fda0007f1e0ff */
[----:B------:R-:W-:Y:S05]  /*e460*/  WARPSYNC.COLLECTIVE R15, `(.L_x_12898) ;  /* 0x000000000f087348 */ /* 0x000fea0003c00000 */
[----:B------:R0:W1:Y:S02]  /*e470*/  SHFL.IDX P6, R14, R13, R12, R11 ;  /* 0x0000000c0d0e7389 */ /* 0x00006400000c000b */
[----:B01----:R-:W-:Y:S01]  /*e480*/  ENDCOLLECTIVE ;  /* 0x000000000000791b */ /* 0x003fe20003800000 */
.L_x_12898:
[----:B------:R-:W-:-:S05]  /*e490*/  IADD3.X R3, RZ, R7, RZ, P0, !PT ;  /* 0x00000007ff037210 */ /* 0x000fca00007fe4ff */
[----:B------:R-:W-:Y:S01]  /*e4a0*/  @!PT LDS RZ, [RZ] ;  /* 0x00000000fffff984 */ /* 0x000fe20000000800 */
[----:B------:R-:W-:Y:S01]  /*e4b0*/  @!PT LDS RZ, [RZ] ;  /* 0x00000000fffff984 */ /* 0x000fe20000000800 */
[----:B------:R-:W-:Y:S01]  /*e4c0*/  @!PT LDS RZ, [RZ] ;  /* 0x00000000fffff984 */ /* 0x000fe20000000800 */
[----:B------:R0:W-:Y:S01]  /*e4d0*/  LDGSTS.E.BYPASS.LTC128B.128 [R0+0x1c00], desc[UR50][R2.64], !P1 ;  /* 0x01c0000002007fae */ /* 0x0001e2000c901d72 */
[----:B------:R-:W-:Y:S02]  /*e4e0*/  ISETP.LT.OR P1, PT, R6, 0x41, P2 ;  /* 0x000000410600780c */ /* 0x000fe40001721670 */
[----:B------:R-:W-:Y:S01]  /*e4f0*/  MOV R13, R16 ;  /* 0x00000010000d7202 */ /* 0x000fe20000000f00 */
[----:B------:R-:W-:-:S10]  /*e500*/  IMAD.MOV.U32 R8, RZ, RZ, R14 ;  /* 0x000000ffff087224 */ /* 0x000fd400078e000e */
[----:B0-----:R-:W-:Y:S05]  /*e510*/  WARPSYNC.COLLECTIVE R15, `(.L_x_12899) ;  /* 0x000000000f087348 */ /* 0x001fea0003c00000 */
[----:B------:R1:W2:Y:S02]  /*e520*/  SHFL.IDX P6, R14, R13, R12, R11 ;  /* 0x0000000c0d0e7389 */ /* 0x0002a400000c000b */
[----:B012---:R-:W-:Y:S01]  /*e530*/  ENDCOLLECTIVE ;  /* 0x000000000000791b */ /* 0x007fe20003800000 */
.L_x_12899:
[----:B------:R-:W-:Y:S01]  /*e540*/  IMAD.MOV.U32 R13, RZ, RZ, R17 ;  /* 0x000000ffff0d7224 */ /* 0x000fe200078e0011 */
[----:B------:R-:W-:Y:S01]  /*e550*/  MOV R12, 0x5 ;  /* 0x00000005000c7802 */ /* 0x000fe20000000f00 */
[----:B------:R-:W-:-:S07]  /*e560*/  IMAD.MOV.U32 R10, RZ, RZ, R14 ;  /* 0x000000ffff0a7224 */ /* 0x000fce00078e000e */
[----:B------:R-:W-:Y:S05]  /*e570*/  WARPSYNC.COLLECTIVE R15, `(.L_x_12900) ;  /* 0x000000000f087348 */ /* 0x000fea0003c00000 */
[----:B------:R0:W1:Y:S02]  /*e580*/  SHFL.IDX P6, R14, R13, R12, R11 ;  /* 0x0000000c0d0e7389 */ /* 0x00006400000c000b */
[----:B01----:R-:W-:Y:S01]  /*e590*/  ENDCOLLECTIVE ;  /* 0x000000000000791b */ /* 0x003fe20003800000 */
.L_x_12900:
        /* <DEDUP_REMOVED lines=12> */
.L_x_12901:
[----:B------:R-:W-:Y:S01]  /*e660*/  MOV R13, R17 ;  /* 0x00000011000d7202 */ /* 0x000fe20000000f00 */
[----:B------:R-:W-:Y:S01]  /*e670*/  IMAD.MOV.U32 R12, RZ, RZ, 0x6 ;  /* 0x00000006ff0c7424 */ /* 0x000fe200078e00ff */
[----:B------:R-:W-:-:S13]  /*e680*/  IADD3 R2, P0, R14, R5, RZ ;  /* 0x000000050e027210 */ /* 0x000fda0007f1e0ff */
[----:B------:R-:W-:Y:S05]  /*e690*/  WARPSYNC.COLLECTIVE R15, `(.L_x_12902) ;  /* 0x000000000f087348 */ /* 0x000fea0003c00000 */
[----:B------:R0:W1:Y:S02]  /*e6a0*/  SHFL.IDX P6, R14, R13, R12, R11 ;  /* 0x0000000c0d0e7389 */ /* 0x00006400000c000b */
[----:B01----:R-:W-:Y:S01]  /*e6b0*/  ENDCOLLECTIVE ;  /* 0x000000000000791b */ /* 0x003fe20003800000 */
.L_x_12902:
[----:B------:R-:W-:-:S05]  /*e6c0*/  IMAD.X R3, RZ, RZ, R7, P0 ;  /* 0x000000ffff037224 */ /* 0x000fca00000e0607 */
[----:B------:R-:W-:Y:S01]  /*e6d0*/  @!PT LDS RZ, [RZ] ;  /* 0x00000000fffff984 */ /* 0x000fe20000000800 */
[----:B------:R-:W-:Y:S01]  /*e6e0*/  @!PT LDS RZ, [RZ] ;  /* 0x00000000fffff984 */ /* 0x000fe20000000800 */
[----:B------:R-:W-:Y:S01]  /*e6f0*/  @!PT LDS RZ, [RZ] ;  /* 0x00000000fffff984 */ /* 0x000fe20000000800 */
[----:B------:R0:W-:Y:S01]  /*e700*/  LDGSTS.E.BYPASS.LTC128B.128 [R0+0x2c00], desc[UR50][R2.64], !P1 ;  /* 0x02c0000002007fae */ /* 0x0001e2000c901d72 */
[----:B------:R-:W-:Y:S01]  /*e710*/  ISETP.LT.OR P1, PT, R6, 0x61, P2 ;  /* 0x000000610600780c */ /* 0x000fe20001721670 */
[----:B------:R-:W-:Y:S02]  /*e720*/  IMAD.MOV.U32 R13, RZ, RZ, R16 ;  /* 0x000000ffff0d7224 */ /* 0x000fe400078e0010 */
[----:B------:R-:W-:-:S10]  /*e730*/  IMAD.MOV.U32 R8, RZ, RZ, R14 ;  /* 0x000000ffff087224 */ /* 0x000fd400078e000e */
[----:B0-----:R-:W-:Y:S05]  /*e740*/  WARPSYNC.COLLECTIVE R15, `(.L_x_12903) ;  /* 0x000000000f087348 */ /* 0x001fea0003c00000 */
[----:B------:R1:W2:Y:S02]  /*e750*/  SHFL.IDX P6, R14, R13, R12, R11 ;  /* 0x0000000c0d0e7389 */ /* 0x0002a400000c000b */
[----:B012---:R-:W-:Y:S01]  /*e760*/  ENDCOLLECTIVE ;  /* 0x000000000000791b */ /* 0x007fe20003800000 */
.L_x_12903:
[----:B------:R-:W-:Y:S02]  /*e770*/  IMAD.MOV.U32 R13, RZ, RZ, R17 ;  /* 0x000000ffff0d7224 */ /* 0x000fe400078e0011 */
[----:B------:R-:W-:Y:S01]  /*e780*/  IMAD.MOV.U32 R12, RZ, RZ, 0x7 ;  /* 0x00000007ff0c7424 */ /* 0x000fe200078e00ff */
[----:B------:R-:W-:-:S07]  /*e790*/  MOV R10, R14 ;  /* 0x0000000e000a7202 */ /* 0x000fce0000000f00 */
[----:B------:R-:W-:Y:S05]  /*e7a0*/  WARPSYNC.COLLECTIVE R15, `(.L_x_12904) ;  /* 0x000000000f087348 */ /* 0x000fea0003c00000 */
[----:B------:R0:W1:Y:S02]  /*e7b0*/  SHFL.IDX P6, R14, R13, R12, R11 ;  /* 0x0000000c0d0e7389 */ /* 0x00006400000c000b */
[----:B01----:R-:W-:Y:S01]  /*e7c0*/  ENDCOLLECTIVE ;  /* 0x000000000000791b */ /* 0x003fe20003800000 */
.L_x_12904:
[----:B------:R-:W-:-:S05]  /*e7d0*/  IADD3 R2, P0, R10, R5, RZ ;  /* 0x000000050a027210 */ /* 0x000fca0007f1e0ff */
[----:B------:R-:W-:-:S05]  /*e7e0*/  IMAD.X R3, RZ, RZ, R8, P0 ;  /* 0x000000ffff037224 */ /* 0x000fca00000e0608 */
[----:B------:R-:W-:Y:S01]  /*e7f0*/  @!PT LDS RZ, [RZ] ;  /* 0x00000000fffff984 */ /* 0x000fe20000000800 */
[----:B------:R-:W-:Y:S01]  /*e800*/  @!PT LDS RZ, [RZ] ;  /* 0x00000000fffff984 */ /* 0x000fe20000000800 */
[----:B------:R-:W-:Y:S01]  /*e810*/  @!PT LDS RZ, [RZ] ;  /* 0x00000000fffff984 */ /* 0x000fe20000000800 */
[----:B------:R0:W-:Y:S01]  /*e820*/  LDGSTS.E.BYPASS.LTC128B.128 [R0+0x3400], desc[UR50][R2.64], !P1 ;  /* 0x0340000002007fae */ /* 0x0001e2000c901d72 */
[----:B------:R-:W-:Y:S01]  /*e830*/  IMAD.MOV.U32 R13, RZ, RZ, R16 ;  /* 0x000000ffff0d7224 */ /* 0x000fe200078e0010 */
[----:B------:R-:W-:-:S07]  /*e840*/  MOV R7, R14 ;  /* 0x0000000e00077202 */ /* 0x000fce0000000f00 */
[----:B0-----:R-:W-:Y:S05]  /*e850*/  WARPSYNC.COLLECTIVE R15, `(.L_x_12905) ;  /* 0x000000000f087348 */ /* 0x001fea0003c00000 */
[----:B------:R1:W2:Y:S02]  /*e860*/  SHFL.IDX P6, R14, R13, R12, R11 ;  /* 0x0000000c0d0e7389 */ /* 0x0002a400000c000b */
[----:B012---:R-:W-:Y:S01]  /*e870*/  ENDCOLLECTIVE ;  /* 0x000000000000791b */ /* 0x007fe20003800000 */
.L_x_12905:
[----:B------:R-:W-:Y:S05]  /*e880*/  BRA `(.L_x_12906) ;  /* 0xffffffc000347947 */ /* 0x000fea000383ffff */
.L_x_12789:
[----:B0-----:R0:W2:Y:S02]  /*e890*/  SYNCS.PHASECHK.TRANS64.TRYWAIT P0, [R7+URZ+0x16820], R0 ;  /* 0x01682000070075a7 */ /* 0x0010a4000800017f */
[----:B--2---:R-:W-:Y:S05]  /*e8a0*/  @!P0 NANOSLEEP.SYNCS 0x989680 ;  /* 0x009896800000895d */ /* 0x004fea0003900000 */
[----:B------:R-:W2:Y:S02]  /*e8b0*/  @!P0 SYNCS.PHASECHK.TRANS64 P0, [R7+URZ+0x16820], R0 ;  /* 0x01682000070085a7 */ /* 0x000ea4000800007f */
[----:B--2---:R-:W-:Y:S05]  /*e8c0*/  @!P0 BRA `(.L_x_12789) ;  /* 0xfffffffc00f08947 */ /* 0x004fea000383ffff */
[----:B------:R-:W-:Y:S05]  /*e8d0*/  BRA `(.L_x_12907) ;  /* 0xffffffc000cc7947 */ /* 0x000fea000383ffff */
.L_x_12790:
        /* <DEDUP_REMOVED lines=11> */
.L_x_12909:
[----:B------:R-:W-:Y:S05]  /*e990*/  BSYNC B0 ;  /* 0x0000000000007941 */ /* 0x000fea0003800000 */
.L_x_12908:
[----:B------:R-:W-:Y:S05]  /*e9a0*/  BRA `(.L_x_12910) ;  /* 0xffffffc000b47947 */ /* 0x000fea000383ffff */
.L_x_12793:
[----:B------:R-:W-:Y:S01]  /*e9b0*/  BSSY B1, `(.L_x_12911) ;  /* 0x0000006000017945 */ /* 0x000fe20003800000 */
[----:B------:R-:W-:-:S07]  /*e9c0*/  IMAD.MOV.U32 R15, RZ, RZ, -0x1 ;  /* 0xffffffffff0f7424 */ /* 0x000fce00078e00ff */
[----:B0-----:R-:W-:Y:S05]  /*e9d0*/  WARPSYNC.COLLECTIVE R15, `(.L_x_12912) ;  /* 0x000000000f0c7348 */ /* 0x001fea0003c00000 */
[----:B------:R-:W-:Y:S02]  /*e9e0*/  ELECT P6, UR62, PT ;  /* 0x00000000003e782f */ /* 0x000fe400038c0000 */
[----:B------:R-:W-:Y:S01]  /*e9f0*/  MOV R14, UR62 ;  /* 0x0000003e000e7c02 */ /* 0x000fe20008000f00 */
[----:B0-----:R-:W-:Y:S10]  /*ea00*/  ENDCOLLECTIVE ;  /* 0x000000000000791b */ /* 0x001ff40003800000 */
.L_x_12912:
[----:B------:R-:W-:Y:S05]  /*ea10*/  BSYNC B1 ;  /* 0x0000000000017941 */ /* 0x000fea0003800000 */
.L_x_12911:
[----:B------:R-:W-:Y:S05]  /*ea20*/  BRA `(.L_x_12913) ;  /* 0xffffffc000ac7947 */ /* 0x000fea000383ffff */
.L_x_12795:
[----:B0-----:R0:W1:Y:S02]  /*ea30*/  SYNCS.PHASECHK.TRANS64.TRYWAIT P1, [R5+URZ+0x16840], R0 ;  /* 0x01684000050075a7 */ /* 0x001064000802017f */
[----:B-1----:R-:W-:Y:S05]  /*ea40*/  @!P1 NANOSLEEP.SYNCS 0x989680 ;  /* 0x009896800000995d */ /* 0x002fea0003900000 */
[----:B------:R-:W1:Y:S02]  /*ea50*/  @!P1 SYNCS.PHASECHK.TRANS64 P1, [R5+URZ+0x16840], R0 ;  /* 0x01684000050095a7 */ /* 0x000e64000802007f */
[----:B-1----:R-:W-:Y:S05]  /*ea60*/  @!P1 BRA `(.L_x_12795) ;  /* 0xfffffffc00f09947 */ /* 0x002fea000383ffff */
[----:B------:R-:W-:Y:S05]  /*ea70*/  BRA `(.L_x_12914) ;  /* 0xffffffc000cc7947 */ /* 0x000fea000383ffff */
.L_x_12797:
[----:B-1----:R1:W2:Y:S02]  /*ea80*/  SYNCS.PHASECHK.TRANS64.TRYWAIT P1, [R3+URZ+0x16840], R2 ;  /* 0x01684002030075a7 */ /* 0x0022a4000802017f */
[----:B--2---:R-:W-:Y:S05]  /*ea90*/  @!P1 NANOSLEEP.SYNCS 0x989680 ;  /* 0x009896800000995d */ /* 0x004fea0003900000 */
[----:B------:R-:W2:Y:S02]  /*eaa0*/  @!P1 SYNCS.PHASECHK.TRANS64 P1, [R3+URZ+0x16840], R2 ;  /* 0x01684002030095a7 */ /* 0x000ea4000802007f */
[----:B--2---:R-:W-:Y:S05]  /*eab0*/  @!P1 BRA `(.L_x_12797) ;  /* 0xfffffffc00f09947 */ /* 0x004fea000383ffff */
[----:B------:R-:W-:Y:S05]  /*eac0*/  BRA `(.L_x_12915) ;  /* 0xffffffc000d87947 */ /* 0x000fea000383ffff */
.L_x_12799:
[----:B--2---:R2:W3:Y:S02]  /*ead0*/  SYNCS.PHASECHK.TRANS64.TRYWAIT P1, [R5+URZ+0x16860], R0 ;  /* 0x01686000050075a7 */ /* 0x0044e4000802017f */
[----:B---3--:R-:W-:Y:S05]  /*eae0*/  @!P1 NANOSLEEP.SYNCS 0x989680 ;  /* 0x009896800000995d */ /* 0x008fea0003900000 */
[----:B------:R-:W3:Y:S02]  /*eaf0*/  @!P1 SYNCS.PHASECHK.TRANS64 P1, [R5+URZ+0x16860], R0 ;  /* 0x01686000050095a7 */ /* 0x000ee4000802007f */
[----:B---3--:R-:W-:Y:S05]  /*eb00*/  @!P1 BRA `(.L_x_12799) ;  /* 0xfffffffc00f09947 */ /* 0x008fea000383ffff */
[----:B------:R-:W-:Y:S05]  /*eb10*/  BRA `(.L_x_12916) ;  /* 0xffffffc000d47947 */ /* 0x000fea000383ffff */
.L_x_12917:
        /* <DEDUP_REMOVED lines=14> */
.L_x_15862:


//--------------------- .text._ZN7cutlass13device_kernelIN5flash11enable_sm90INS1_16FlashAttnFwdSm90INS1_25CollectiveMainloopFwdSm90ILi2EN4cute5tupleIJNS5_1CILi1EEES8_S8_EEENS6_IJNS7_ILi192EEENS7_ILi128EEENS7_ILi64EEEEEELi64ENS_10bfloat16_tEfNS_4arch4Sm90ELb0ELb0ELb1ELb1ELb1ELb0ELb0ELb1ELb1ELb1ELb0ELb0EEENS1_21CollectiveEpilogueFwdINS6_IJSA_SC_SB_EEES9_SE_SG_Li384ELb1ELb1ELb0ELb0EEENS1_36VarlenDynamicPersistentTileSchedulerILi192ELi128ELi384ELi128ELb0ELb1ELb1ELb0ELb1ELb1EEEEEEEEEvNT_6ParamsE --------------------------
	.section	.text._ZN7cutlass13device_kernelIN5flash11enable_sm90INS1_16FlashAttnFwdSm90INS1_25CollectiveMainloopFwdSm90ILi2EN4cute5tupleIJNS5_1CILi1EEES8_S8_EEENS6_IJNS7_ILi192EEENS7_ILi128EEENS7_ILi64EEEEEELi64ENS_10bfloat16_tEfNS_4arch4Sm90ELb0ELb0ELb1ELb1ELb1ELb0ELb0ELb1ELb1ELb1ELb0ELb0EEENS1_21CollectiveEpilogueFwdINS6_IJSA_SC_SB_EEES9_SE_SG_Li384ELb1ELb1ELb0ELb0EEENS1_36VarlenDynamicPersistentTileSchedulerILi192ELi128ELi384ELi128ELb0ELb1ELb1ELb0ELb1ELb1EEEEEEEEEvNT_6ParamsE,"ax",@progbits
	.align	128
.text._ZN7cutlass13device_kernelIN5flash11enable_sm90INS1_16FlashAttnFwdSm90INS1_25CollectiveMainloopFwdSm90ILi2EN4cute5tupleIJNS5_1CILi1EEES8_S8_EEENS6_IJNS7_ILi192EEENS7_ILi128EEENS7_ILi64EEEEEELi64ENS_10bfloat16_tEfNS_4arch4Sm90ELb0ELb0ELb1ELb1ELb1ELb0ELb0ELb1ELb1ELb1ELb0ELb0EEENS1_21CollectiveEpilogueFwdINS6_IJSA_SC_SB_EEES9_SE_SG_Li384ELb1ELb1ELb0ELb0EEENS1_36VarlenDynamicPersistentTileSchedulerILi192ELi128ELi384ELi128ELb0ELb1ELb1ELb0ELb1ELb1EEEEEEEEEvNT_6ParamsE:
        .type           _ZN7cutlass13device_kernelIN5flash11enable_sm90INS1_16FlashAttnFwdSm90INS1_25CollectiveMainloopFwdSm90ILi2EN4cute5tupleIJNS5_1CILi1EEES8_S8_EEENS6_IJNS7_ILi192EEENS7_ILi128EEENS7_ILi64EEEEEELi64ENS_10bfloat16_tEfNS_4arch4Sm90ELb0ELb0ELb1ELb1ELb1ELb0ELb0ELb1ELb1ELb1ELb0ELb0EEENS1_21CollectiveEpilogueFwdINS6_IJSA_SC_SB_EEES9_SE_SG_Li384ELb1ELb1ELb0ELb0EEENS1_36VarlenDynamicPersistentTileSchedulerILi192ELi128ELi384ELi128ELb0ELb1ELb1ELb0ELb1ELb1EEEEEEEEEvNT_6ParamsE,@function
        .size           _ZN7cutlass13device_kernelIN5flash11enable_sm90INS1_16FlashAttnFwdSm90INS1_25CollectiveMainloopFwdSm90ILi2EN4cute5tupleIJNS5_1CILi1EEES8_S8_EEENS6_IJNS7_ILi192EEENS7_ILi128EEENS7_ILi64EEEEEELi64ENS_10bfloat16_tEfNS_4arch4Sm90ELb0ELb0ELb1ELb1ELb1ELb0ELb0ELb1ELb1ELb1ELb0ELb0EEENS1_21CollectiveEpilogueFwdINS6_IJSA_SC_SB_EEES9_SE_SG_Li384ELb1ELb1ELb0ELb0EEENS1_36VarlenDynamicPersistentTileSchedulerILi192ELi128ELi384ELi128ELb0ELb1ELb1ELb0ELb1ELb1EEEEEEEEEvNT_6ParamsE,(.L_x_15863 - _ZN7cutlass13device_kernelIN5flash11enable_sm90INS1_16FlashAttnFwdSm90INS1_25CollectiveMainloopFwdSm90ILi2EN4cute5tupleIJNS5_1CILi1EEES8_S8_EEENS6_IJNS7_ILi192EEENS7_ILi128EEENS7_ILi64EEEEEELi64ENS_10bfloat16_tEfNS_4arch4Sm90ELb0ELb0ELb1ELb1ELb1ELb0ELb0ELb1ELb1ELb1ELb0ELb0EEENS1_21CollectiveEpilogueFwdINS6_IJSA_SC_SB_EEES9_SE_SG_Li384ELb1ELb1ELb0ELb0EEENS1_36VarlenDynamicPersistentTileSchedulerILi192ELi128ELi384ELi128ELb0ELb1ELb1ELb0ELb1ELb1EEEEEEEEEvNT_6ParamsE)
        .other          _ZN7cutlass13device_kernelIN5flash11enable_sm90INS1_16FlashAttnFwdSm90INS1_25CollectiveMainloopFwdSm90ILi2EN4cute5tupleIJNS5_1CILi1EEES8_S8_EEENS6_IJNS7_ILi192EEENS7_ILi128EEENS7_ILi64EEEEEELi64ENS_10bfloat16_tEfNS_4arch4Sm90ELb0ELb0ELb1ELb1ELb1ELb0ELb0ELb1ELb1ELb1ELb0ELb0EEENS1_21CollectiveEpilogueFwdINS6_IJSA_SC_SB_EEES9_SE_SG_Li384ELb1ELb1ELb0ELb0EEENS1_36VarlenDynamicPersistentTileSchedulerILi192ELi128ELi384ELi128ELb0ELb1ELb1ELb0ELb1ELb1EEEEEEEEEvNT_6ParamsE,@"STO_CUDA_ENTRY STV_DEFAULT"
_ZN7cutlass13device_kernelIN5flash11enable_sm90INS1_16FlashAttnFwdSm90INS1_25CollectiveMainloopFwdSm90ILi2EN4cute5tupleIJNS5_1CILi1EEES8_S8_EEENS6_IJNS7_ILi192EEENS7_ILi128EEENS7_ILi64EEEEEELi64ENS_10bfloat16_tEfNS_4arch4Sm90ELb0ELb0ELb1ELb1ELb1ELb0ELb0ELb1ELb1ELb1ELb0ELb0EEENS1_21CollectiveEpilogueFwdINS6_IJSA_SC_SB_EEES9_SE_SG_Li384ELb1ELb1ELb0ELb0EEENS1_36VarlenDynamicPersistentTileSchedulerILi192ELi128ELi384ELi128ELb0ELb1ELb1ELb0ELb1ELb1EEEEEEEEEvNT_6ParamsE:
        /* <DEDUP_REMOVED lines=45> */
.L_x_12918:
        /* <DEDUP_REMOVED lines=22> */
.L_x_12919:
        /* <DEDUP_REMOVED lines=18> */
.L_x_12920:
        /* <DEDUP_REMOVED lines=22> */
.L_x_12921:
        /* <DEDUP_REMOVED lines=23> */
.L_x_12922:
        /* <DEDUP_REMOVED lines=8> */
.L_x_12924:
        /* <DEDUP_REMOVED lines=30> */
[----:B------:R-:W-:Y:S02]  /*0a80*/  LEA.HI R2, R3, R156, RZ, 0x5 ;  /* 0x0000009c03027211 */ /* 0x000fe400078f28ff */
[----:B------:R-:W-:Y:S01]  /*0a90*/  SHF.R.S32.HI R7, RZ, 0x4, R0 ;  /* 0x00000004ff077819 */ /* 0x000fe20000011400 */
[----:B------:R-:W-:Y:S01]  /*0aa0*/  IMAD.IADD R18, R156, 0x1, -R5 ;  /* 0x000000019c127824 */ /* 0x000fe200078e0a05 */
[----:B------:R-:W-:Y:S01]  /*0ab0*/  LOP3.LUT R5, R0, 0x3fffff0, RZ, 0xc0, !PT ;  /* 0x03fffff000057812 */ /* 0x000fe200078ec0ff */
[----:B------:R-:W-:Y:S01]  /*0ac0*/  IMAD.SHL.U32 R2, R2, 0x20, RZ ;  /* 0x0000002002027824 */ /* 0x000fe200078e00ff */
[----:B------:R-:W-:Y:S02]  /*0ad0*/  LEA.HI R0, R0, R7, RZ, 0x1 ;  /* 0x0000000700007211 */ /* 0x000fe400078f08ff */
[----:B------:R-:W-:-:S02]  /*0ae0*/  IADD3 R5, R156, -R5, RZ ;  /* 0x800000059c057210 */ /* 0x000fc40007ffe0ff */
[----:B------:R-:W-:Y:S02]  /*0af0*/  LOP3.LUT R2, R2, 0xfffffc00, RZ, 0xc0, !PT ;  /* 0xfffffc0002027812 */ /* 0x000fe400078ec0ff */
[----:B------:R-:W-:Y:S02]  /*0b00*/  LOP3.LUT R0, R0, 0x1ffffffe, RZ, 0xc0, !PT ;  /* 0x1ffffffe00007812 */ /* 0x000fe400078ec0ff */
[----:B------:R-:W-:Y:S01]  /*0b10*/  SHF.R.S32.HI R9, RZ, 0x1f, R18 ;  /* 0x0000001fff097819 */ /* 0x000fe20000011412 */
[----:B------:R-:W-:Y:S01]  /*0b20*/  IMAD R5, R5, 0x40, R2 ;  /* 0x0000004005057824 */ /* 0x000fe200078e0202 */
[----:B------:R-:W-:Y:S01]  /*0b30*/  LEA.HI R2, R3, R156, RZ, 0x2 ;  /* 0x0000009c03027211 */ /* 0x000fe200078f10ff */
[----:B------:R-:W-:Y:S01]  /*0b40*/  IMAD.IADD R0, R7, 0x1, -R0 ;  /* 0x0000000107007824 */ /* 0x000fe200078e0a00 */
[----:B------:R-:W-:Y:S02]  /*0b50*/  LEA.HI R4, R9, R18, RZ, 0x2 ;  /* 0x0000001209047211 */ /* 0x000fe400078f10ff */
[----:B------:R-:W-:Y:S01]  /*0b60*/  SHF.R.S32.HI R22, RZ, 0x7, R22 ;  /* 0x00000007ff167819 */ /* 0x000fe20000011416 */
[----:B------:R-:W-:Y:S01]  /*0b70*/  IMAD R154, R0, 0x8, R5 ;  /* 0x00000008009a7824 */ /* 0x000fe200078e0205 */
[----:B------:R-:W-:-:S02]  /*0b80*/  SHF.R.S32.HI R6, RZ, 0x2, R4 ;  /* 0x00000002ff067819 */ /* 0x000fc40000011404 */
[----:B------:R-:W-:Y:S01]  /*0b90*/  SHF.R.S32.HI R11, RZ, 0x1f, R4 ;  /* 0x0000001fff0b7819 */ /* 0x000fe20000011404 */
[----:B------:R-:W-:Y:S01]  /*0ba0*/  IMAD.HI R0, R22, 0x55555556, RZ ;  /* 0x5555555616007827 */ /* 0x000fe200078e02ff */
[----:B------:R-:W-:Y:S02]  /*0bb0*/  LOP3.LUT R5, R2, 0xfffffffc, RZ, 0xc0, !PT ;  /* 0xfffffffc02057812 */ /* 0x000fe400078ec0ff */
[----:B------:R-:W-:Y:S02]  /*0bc0*/  LEA.HI R11, R11, R6, RZ, 0x3 ;  /* 0x000000060b0b7211 */ /* 0x000fe400078f18ff */
[----:B------:R-:W-:Y:S01]  /*0bd0*/  LEA.HI R7, R0, R0, RZ, 0x1 ;  /* 0x0000000000077211 */ /* 0x000fe200078f08ff */
[----:B------:R-:W-:Y:S01]  /*0be0*/  IMAD.IADD R2, R156, 0x1, -R5 ;  /* 0x000000019c027824 */ /* 0x000fe200078e0a05 */
[----:B------:R-:W-:Y:S02]  /*0bf0*/  LOP3.LUT R11, R11, 0xfffffff8, RZ, 0xc0, !PT ;  /* 0xfffffff80b0b7812 */ /* 0x000fe400078ec0ff */
[----:B------:R-:W-:Y:S01]  /*0c00*/  LEA.HI R3, R3, R156, RZ, 0x3 ;  /* 0x0000009c03037211 */ /* 0x000fe200078f18ff */
[----:B------:R-:W-:Y:S01]  /*0c10*/  IMAD R7, R7, -0x3, R22 ;  /* 0xfffffffd07077824 */ /* 0x000fe200078e0216 */
[----:B------:R-:W-:Y:S01]  /*0c20*/  LEA.HI R0, R2, R2, RZ, 0x1 ;  /* 0x0000000202007211 */ /* 0x000fe200078f08ff */
[----:B------:R-:W-:Y:S01]  /*0c30*/  IMAD.IADD R6, R6, 0x1, -R11 ;  /* 0x0000000106067824 */ /* 0x000fe200078e0a0b */
[----:B------:R-:W-:-:S02]  /*0c40*/  LEA.HI R9, R9, R18, RZ, 0x5 ;  /* 0x0000001209097211 */ /* 0x000fc400078f28ff */
[----:B------:R-:W-:Y:S02]  /*0c50*/  LOP3.LUT R11, R0, 0x1ffffffe, RZ, 0xc0, !PT ;  /* 0x1ffffffe000b7812 */ /* 0x000fe400078ec0ff */
[----:B------:R-:W-:Y:S02]  /*0c60*/  LOP3.LUT R5, R3, 0xfffffff8, RZ, 0xc0, !PT ;  /* 0xfffffff803057812 */ /* 0x000fe400078ec0ff */
[----:B------:R-:W-:Y:S01]  /*0c70*/  SHF.R.S32.HI R9, RZ, 0x5, R9 ;  /* 0x00000005ff097819 */ /* 0x000fe20000011409 */
[----:B------:R-:W-:Y:S01]  /*0c80*/  IMAD.IADD R0, R2, 0x1, -R11 ;  /* 0x0000000102007824 */ /* 0x000fe200078e0a0b */
[----:B------:R-:W-:Y:S02]  /*0c90*/  IADD3 R2, R156, -R5, RZ ;  /* 0x800000059c027210 */ /* 0x000fe40007ffe0ff */
[----:B------:R-:W-:Y:S01]  /*0ca0*/  LOP3.LUT R13, R4, 0x7ffffffc, RZ, 0xc0, !PT ;  /* 0x7ffffffc040d7812 */ /* 0x000fe200078ec0ff */
[----:B------:R-:W-:Y:S01]  /*0cb0*/  IMAD R6, R9, 0x10, R6 ;  /* 0x0000001009067824 */ /* 0x000fe200078e0206 */
[----:B------:R-:W-:Y:S01]  /*0cc0*/  SHF.R.S32.HI R17, RZ, 0x3, R3 ;  /* 0x00000003ff117819 */ /* 0x000fe20000011403 */
[----:B------:R-:W-:-:S02]  /*0cd0*/  IMAD.SHL.U32 R16, R2, 0x8, RZ ;  /* 0x0000000802107824 */ /* 0x000fc400078e00ff */
[----:B------:R-:W-:Y:S02]  /*0ce0*/  IMAD.IADD R13, R18, 0x1, -R13 ;  /* 0x00000001120d7824 */ /* 0x000fe400078e0a0d */
[----:B------:R-:W-:Y:S01]  /*0cf0*/  IMAD R23, R7, 0x40, R6 ;  /* 0x0000004007177824 */ /* 0x000fe200078e0206 */
[----:B------:R-:W-:Y:S01]  /*0d00*/  SHF.R.S32.HI R155, RZ, 0x1f, R16 ;  /* 0x0000001fff9b7819 */ /* 0x000fe20000011410 */
[----:B------:R-:W-:Y:S02]  /*0d10*/  IMAD R152, R13, R152, 0x80 ;  /* 0x000000800d987424 */ /* 0x000fe400078e0298 */
[----:B------:R-:W-:-:S07]  /*0d20*/  IMAD R153, R0, 0x8, R23 ;  /* 0x0000000800997824 */ /* 0x000fce00078e0217 */
.L_x_12958:
        /* <DEDUP_REMOVED lines=19> */
[----:B------:R-:W-:Y:S01]  /*0e60*/  IMAD.U32 R6, RZ, RZ, UR10 ;  /* 0x0000000aff067e24 */ /* 0x000fe2000f8e00ff */
[----:B------:R-:W-:Y:S01]  /*0e70*/  MOV R5, UR9 ;  /* 0x0000000900057c02 */ /* 0x000fe20008000f00 */
[----:B------:R-:W-:Y:S01]  /*0e80*/  ULDC.64 UR8, c[0x0][0x418] ;  /* 0x0001060000087ab9 */ /* 0x000fe20000000a00 */
[----:B------:R-:W-:-:S03]  /*0e90*/  IMAD.U32 R7, RZ, RZ, UR11 ;  /* 0x0000000bff077e24 */ /* 0x000fc6000f8e00ff */
[----:B------:R-:W2:Y:S04]  /*0ea0*/  @P0 LDG.E R4, desc[UR50][R4.64] ;  /* 0x0000003204040981 */ /* 0x000ea8000c1e1900 */
[----:B------:R-:W3:Y:S01]  /*0eb0*/  @P1 LDG.E R6, desc[UR50][R6.64] ;  /* 0x0000003206061981 */ /* 0x000ee2000c1e1900 */
[----:B------:R-:W-:Y:S01]  /*0ec0*/  UISETP.NE.U32.AND UP0, UPT, UR8, URZ, UPT ;  /* 0x0000003f0800728c */ /* 0x000fe2000bf05070 */
[----:B------:R-:W-:Y:S01]  /*0ed0*/  IMAD.MOV.U32 R0, RZ, RZ, RZ ;  /* 0x000000ffff007224 */ /* 0x000fe200078e00ff */
[----:B------:R-:W-:Y:S01]  /*0ee0*/  UMOV UR40, UR6 ;  /* 0x0000000600287c82 */ /* 0x000fe20008000000 */
[----:B------:R-:W-:Y:S01]  /*0ef0*/  ULDC UR6, c[0x0][0x2f0] ;  /* 0x0000bc0000067ab9 */ /* 0x000fe20000000800 */
[----:B------:R-:W-:Y:S01]  /*0f00*/  UISETP.NE.AND.EX UP0, UPT, UR9, URZ, UPT, UP0 ;  /* 0x0000003f0900728c */ /* 0x000fe2000bf05300 */
[----:B------:R-:W-:Y:S01]  /*0f10*/  IMAD.MOV.U32 R3, RZ, RZ, RZ ;  /* 0x000000ffff037224 */ /* 0x000fe200078e00ff */
[----:B------:R-:W-:Y:S01]  /*0f20*/  UMOV UR42, URZ ;  /* 0x0000003f002a7c82 */ /* 0x000fe20008000000 */
[----:B------:R-:W-:Y:S01]  /*0f30*/  UMOV UR41, UR5 ;  /* 0x0000000500297c82 */ /* 0x000fe20008000000 */
[----:B------:R-:W-:Y:S01]  /*0f40*/  USEL UR4, UR4, 0x1, UP0 ;  /* 0x0000000104047887 */ /* 0x000fe20008000000 */
[----:B------:R-:W-:-:S02]  /*0f50*/  MOV R119, RZ ;  /* 0x000000ff00777202 */ /* 0x000fc40000000f00 */
[----:B------:R-:W-:Y:S02]  /*0f60*/  CS2R R24, SRZ ;  /* 0x0000000000187805 */ /* 0x000fe4000001ff00 */
[----:B------:R-:W-:Y:S01]  /*0f70*/  CS2R R26, SRZ ;  /* 0x00000000001a7805 */ /* 0x000fe2000001ff00 */
[----:B------:R-:W-:Y:S01]  /*0f80*/  UIMAD UR4, UR4, UR6, URZ ;  /* 0x00000006040472a4 */ /* 0x000fe2000f8e023f */
[----:B------:R-:W-:Y:S01]  /*0f90*/  CS2R R30, SRZ ;  /* 0x00000000001e7805 */ /* 0x000fe2000001ff00 */
[----:B------:R-:W-:Y:S01]  /*0fa0*/  IMAD.MOV.U32 R29, RZ, RZ, RZ ;  /* 0x000000ffff1d7224 */ /* 0x000fe200078e00ff */
[----:B------:R-:W-:Y:S02]  /*0fb0*/  CS2R R36, SRZ ;  /* 0x0000000000247805 */ /* 0x000fe4000001ff00 */
[----:B-----5:R-:W-:Y:S02]  /*0fc0*/  CS2R R14, SRZ ;  /* 0x00000000000e7805 */ /* 0x020fe4000001ff00 */
[----:B------:R-:W-:-:S02]  /*0fd0*/  CS2R R38, SRZ ;  /* 0x0000000000267805 */ /* 0x000fc4000001ff00 */
[----:B------:R-:W-:Y:S02]  /*0fe0*/  CS2R R12, SRZ ;  /* 0x00000000000c7805 */ /* 0x000fe4000001ff00 */
[----:B------:R-:W-:Y:S01]  /*0ff0*/  CS2R R40, SRZ ;  /* 0x0000000000287805 */ /* 0x000fe2000001ff00 */
[----:B------:R-:W-:Y:S01]  /*1000*/  IMAD.MOV.U32 R42, RZ, RZ, RZ ;  /* 0x000000ffff2a7224 */ /* 0x000fe200078e00ff */
[----:B--2---:R-:W-:Y:S02]  /*1010*/  @P0 R2UR UR42, R4 ;  /* 0x00000000042a02ca */ /* 0x004fe400000e0000 */
[----:B------:R-:W-:Y:S02]  /*1020*/  PLOP3.LUT P0, PT, PT, PT, PT, 0x80, 0x0 ;  /* 0x000000000000781c */ /* 0x000fe40003f0f070 */
[----:B---3--:R-:W-:Y:S01]  /*1030*/  @P1 R2UR UR4, R6 ;  /* 0x00000000060412ca */ /* 0x008fe200000e0000 */
[----:B------:R-:W-:-:S14]  /*1040*/  @P1 BRA `(.L_x_12925) ;  /* 0x0000000000341947 */ /* 0x000fdc0003800000 */
        /* <DEDUP_REMOVED lines=13> */
.L_x_12925:
[----:B------:R-:W-:Y:S01]  /*1120*/  UIADD3 UR42, -UR42, UR4, URZ ;  /* 0x000000042a2a7290 */ /* 0x000fe2000fffe13f */
[----:B------:R-:W-:Y:S02]  /*1130*/  CS2R R44, SRZ ;  /* 0x00000000002c7805 */ /* 0x000fe4000001ff00 */
[----:B------:R-:W-:Y:S02]  /*1140*/  MOV R43, RZ ;  /* 0x000000ff002b7202 */ /* 0x000fe40000000f00 */
[----:B------:R-:W-:Y:S01]  /*1150*/  CS2R R46, SRZ ;  /* 0x00000000002e7805 */ /* 0x000fe2000001ff00 */
[----:B------:R-:W-:Y:S01]  /*1160*/  UISETP.GE.AND UP0, UPT, UR42, 0x1, UPT ;  /* 0x000000012a00788c */ /* 0x000fe2000bf06270 */
[----:B------:R-:W-:Y:S01]  /*1170*/  CS2R R48, SRZ ;  /* 0x0000000000307805 */ /* 0x000fe2000001ff00 */
[----:B------:R-:W-:Y:S01]  /*1180*/  UIADD3 UR4, UR42, 0x7f, URZ ;  /* 0x0000007f2a047890 */ /* 0x000fe2000fffe03f */
[----:B------:R-:W-:Y:S02]  /*1190*/  CS2R R50, SRZ ;  /* 0x0000000000327805 */ /* 0x000fe4000001ff00 */
[----:B------:R-:W-:Y:S01]  /*11a0*/  CS2R R52, SRZ ;  /* 0x0000000000347805 */ /* 0x000fe2000001ff00 */
[----:B------:R-:W-:Y:S01]  /*11b0*/  IMAD.MOV.U32 R54, RZ, RZ, RZ ;  /* 0x000000ffff367224 */ /* 0x000fe200078e00ff */
[----:B------:R-:W-:Y:S01]  /*11c0*/  PLOP3.LUT P1, PT, PT, PT, UP0, 0x80, 0x0 ;  /* 0x000000000000781c */ /* 0x000fe20003f2f008 */
[----:B------:R-:W-:Y:S01]  /*11d0*/  USHF.R.S32.HI UR5, URZ, 0x1f, UR4 ;  /* 0x0000001f3f057899 */ /* 0x000fe20008011404 */
[----:B------:R-:W-:-:S03]  /*11e0*/  IMAD.MOV.U32 R56, RZ, RZ, RZ ;  /* 0x000000ffff387224 */ /* 0x000fc600078e00ff */
[----:B------:R-:W-:-:S08]  /*11f0*/  ULEA.HI UR45, UR5, UR4, URZ, 0x7 ;  /* 0x00000004052d7291 */ /* 0x000fd0000f8f383f */
[----:B------:R-:W-:Y:S05]  /*1200*/  @!P1 BRA `(.L_x_12926) ;  /* 0x0000005800109947 */ /* 0x000fea0003800000 */
[----:B------:R-:W0:Y:S01]  /*1210*/  SHFL.IDX PT, R0, R22, RZ, 0x1f ;  /* 0x00001fff16007589 */ /* 0x000e2200000e0000 */
[----:B------:R-:W1:Y:S01]  /*1220*/  S2UR UR43, SR_CgaCtaId ;  /* 0x00000000002b79c3 */ /* 0x000e620000008800 */
[----:B------:R-:W-:Y:S01]  /*1230*/  UMOV UR49, 0x400 ;  /* 0x0000040000317882 */ /* 0x000fe20000000000 */
[----:B------:R-:W-:Y:S01]  /*1240*/  USHF.R.S32.HI UR45, URZ, 0x7, UR45 ;  /* 0x000000073f2d7899 */ /* 0x000fe2000801142d */
[----:B0-----:R-:W-:Y:S01]  /*1250*/  R2UR UR44, R0 ;  /* 0x00000000002c72ca */ /* 0x001fe200000e0000 */
[----:B-1----:R-:W-:-:S12]  /*1260*/  ULEA UR49, UR43, UR49, 0x18 ;  /* 0x000000312b317291 */ /* 0x002fd8000f8ec03f */
[----:B------:R-:W-:Y:S02]  /*1270*/  UIMAD.WIDE UR4, UR44, 0x55555556, URZ ;  /* 0x555555562c0478a5 */ /* 0x000fe4000f8e023f */
[----:B------:R-:W-:Y:S02]  /*1280*/  UIADD3 UR4, UR49, 0x8400, URZ ;  /* 0x0000840031047890 */ /* 0x000fe4000fffe03f */
[----:B------:R-:W-:Y:S02]  /*1290*/  ULEA.HI UR5, UR5, UR5, URZ, 0x1 ;  /* 0x0000000505057291 */ /* 0x000fe4000f8f083f */
[----:B------:R-:W-:Y:S02]  /*12a0*/  ULOP3.LUT UP0, URZ, UR4, 0x3ff, URZ, 0xc0, !UPT ;  /* 0x000003ff043f7892 */ /* 0x000fe4000f80c03f */
[----:B------:R-:W-:-:S04]  /*12b0*/  UIMAD UR5, UR5, -0x3, UR44 ;  /* 0xfffffffd050578a4 */ /* 0x000fc8000f8e022c */
[----:B------:R-:W-:Y:S01]  /*12c0*/  PLOP3.LUT P0, PT, PT, PT, UP0, 0x80, 0x0 ;  /* 0x000000000000781c */ /* 0x000fe20003f0f008 */
[----:B------:R-:W-:-:S04]  /*12d0*/  ULEA UR5, UR5, UR4, 0xd ;  /* 0x0000000405057291 */ /* 0x000fc8000f8e683f */
[----:B------:R-:W-:-:S04]  /*12e0*/  USHF.R.U32.HI UR5, URZ, 0x4, UR5 ;  /* 0x000000043f057899 */ /* 0x000fc80008011605 */
        /* <DEDUP_REMOVED lines=18> */
.L_x_12927:
        /* <DEDUP_REMOVED lines=9> */
.L_x_13043:
[----:B------:R-:W-:Y:S05]  /*14a0*/  @!P0 BRA `(.L_x_12929) ;  /* 0x0000000000048947 */ /* 0x000fea0003800000 */
[----:B------:R-:W-:Y:S01]  /*14b0*/  BPT.TRAP 0x1 ;  /* 0x000000040000795c */ /* 0x000fe20000300000 */
.L_x_12929:
[----:B0-----:R-:W-:Y:S01]  /*14c0*/  IMAD.U32 R0, RZ, RZ, UR36 ;  /* 0x00000024ff007e24 */ /* 0x001fe2000f8e00ff */
[----:B------:R-:W-:-:S04]  /*14d0*/  MOV R3, UR46 ;  /* 0x0000002e00037c02 */ /* 0x000fc80008000f00 */
[----:B------:R-:W-:Y:S02]  /*14e0*/  LEA R0, R0, UR49, 0x3 ;  /* 0x0000003100007c11 */ /* 0x000fe4000f8e18ff */
[----:B------:R-:W-:-:S04]  /*14f0*/  SHF.L.U32 R3, R3, 0x1f, RZ ;  /* 0x0000001f03037819 */ /* 0x000fc800000006ff */
[----:B------:R0:W1:Y:S01]  /*1500*/  SYNCS.PHASECHK.TRANS64.TRYWAIT P1, [R0+URZ+0x16830], R3 ;  /* 0x01683003000075a7 */ /* 0x000062000802017f */
[----:B------:R-:W-:Y:S05]  /*1510*/  @!P0 BRA `(.L_x_12930) ;  /* 0x0000000000048947 */ /* 0x000fea0003800000 */
[----:B------:R-:W-:Y:S01]  /*1520*/  BPT.TRAP 0x1 ;  /* 0x000000040000795c */ /* 0x000fe20000300000 */
.L_x_12930:
[----:B------:R-:W-:Y:S01]  /*1530*/  IMAD.MOV.U32 R119, RZ, RZ, RZ ;  /* 0x000000ffff777224 */ /* 0x000fe200078e00ff */
[----:B-1----:R-:W-:Y:S06]  /*1540*/  @P1 BRA `(.L_x_12931) ;  /* 0x0000000000081947 */ /* 0x002fec0003800000 */
[----:B------:R-:W1:Y:S02]  /*1550*/  SYNCS.PHASECHK.TRANS64.TRYWAIT P1, [R0+URZ+0x16830], R3 ;  /* 0x01683003000075a7 */ /* 0x000e64000802017f */
[----:B-1----:R-:W-:Y:S05]  /*1560*/  @!P1 BRA `(.L_x_12932) ;  /* 0x000000c4007c9947 */ /* 0x002fea0003800000 */
.L_x_12931:
        /* <DEDUP_REMOVED lines=35> */
.L_x_12933:
        /* <DEDUP_REMOVED lines=139> */
[----:B------:R-:W-:Y:S01]  /*2050*/  MOV R98, R119 ;  /* 0x0000007700627202 */ /* 0x000fe20000000f00 */
[--C-:B------:R-:W-:Y:S01]  /*2060*/  IMAD.MOV.U32 R96, RZ, RZ, R119.reuse ;  /* 0x000000ffff607224 */ /* 0x100fe200078e0077 */
[----:B------:R-:W-:Y:S01]  /*2070*/  FMNMX.FTZ R72, R81, R72, !PT ;  /* 0x0000004851487209 */ /* 0x000fe20007810000 */
[----:B------:R-:W-:Y:S01]  /*2080*/  UPRMT UR6, UR43, 0x654, UR6 ;  /* 0x000006542b067896 */ /* 0x000fe20008000006 */
[--C-:B------:R-:W-:Y:S01]  /*2090*/  IMAD.MOV.U32 R94, RZ, RZ, R119.reuse ;  /* 0x000000ffff5e7224 */ /* 0x100fe200078e0077 */
[----:B------:R-:W1:Y:S01]  /*20a0*/  MUFU.TANH R15, R15 ;  /* 0x0000000f000f7308 */ /* 0x000e620000002400 */
[----:B--2---:R-:W-:Y:S01]  /*20b0*/  FSEL R13, R13, -INF , P3 ;  /* 0xff8000000d0d7808 */ /* 0x004fe20001800000 */
[--C-:B------:R-:W-:Y:S01]  /*20c0*/  IMAD.MOV.U32 R92, RZ, RZ, R119.reuse ;  /* 0x000000ffff5c7224 */ /* 0x100fe200078e0077 */
[----:B------:R-:W-:Y:S01]  /*20d0*/  ISETP.GT.AND P3, PT, R62, 0x29, PT ;  /* 0x000000293e00780c */ /* 0x000fe20003f64270 */
[----:B------:R-:W-:Y:S01]  /*20e0*/  IMAD.MOV.U32 R90, RZ, RZ, R119 ;  /* 0x000000ffff5a7224 */ /* 0x000fe200078e0077 */
[----:B------:R-:W-:-:S02]  /*20f0*/  FMNMX.FTZ R20, R13, R20, !PT ;  /* 0x000000140d147209 */ /* 0x000fc40007810000 */
[----:B------:R-:W-:Y:S01]  /*2100*/  SYNCS.ARRIVE.TRANS64.RED.A1T0 RZ, [UR6], RZ ;  /* 0x000000ffffff79a7 */ /* 0x000fe20008100406 */
        /* <DEDUP_REMOVED lines=187> */
[----:B------:R-:W-:Y:S01]  /*2cc0*/  MUFU.EX2 R120, R120 ;  /* 0x0000007800787308 */ /* 0x000fe20000000800 */
[-CC-:B------:R-:W-:Y:S01]  /*2cd0*/  FFMA.FTZ R128, R77, R12.reuse, -R6.reuse ;  /* 0x0000000c4d807223 */ /* 0x180fe20000010806 */
[-CC-:B------:R-:W-:Y:S01]  /*2ce0*/  FFMA.FTZ R75, R91, R12.reuse, -R6.reuse ;  /* 0x0000000c5b4b7223 */ /* 0x180fe20000010806 */
[----:B------:R-:W0:Y:S01]  /*2cf0*/  SHFL.BFLY PT, R31, R20, 0x2, 0x1f ;  /* 0x0c401f00141f7f89 */ /* 0x000e2200000e0000 */
        /* <DEDUP_REMOVED lines=16> */
[--C-:B------:R-:W-:Y:S01]  /*2e00*/  IMAD.MOV.U32 R117, RZ, RZ, R119.reuse ;  /* 0x000000ffff757224 */ /* 0x100fe200078e0077 */
[-C--:B------:R-:W-:Y:S01]  /*2e10*/  MOV R113, R119.reuse ;  /* 0x0000007700717202 */ /* 0x080fe20000000f00 */
[--C-:B------:R-:W-:Y:S01]  /*2e20*/  IMAD.MOV.U32 R115, RZ, RZ, R119.reuse ;  /* 0x000000ffff737224 */ /* 0x100fe200078e0077 */
[----:B------:R-:W-:Y:S01]  /*2e30*/  MOV R88, R119 ;  /* 0x0000007700587202 */ /* 0x000fe20000000f00 */
[----:B------:R-:W3:Y:S01]  /*2e40*/  MUFU.EX2 R124, R124 ;  /* 0x0000007c007c7308 */ /* 0x000ee20000000800 */
[--C-:B------:R-:W-:Y:S01]  /*2e50*/  IMAD.MOV.U32 R111, RZ, RZ, R119.reuse ;  /* 0x000000ffff6f7224 */ /* 0x100fe200078e0077 */
[----:B0-----:R-:W-:Y:S01]  /*2e60*/  FMNMX.FTZ R8, R20, R31, !PT ;  /* 0x0000001f14087209 */ /* 0x001fe20007810000 */
[----:B------:R-:W-:-:S02]  /*2e70*/  IMAD.MOV.U32 R109, RZ, RZ, R119 ;  /* 0x000000ffff6d7224 */ /* 0x000fc400078e0077 */
[----:B------:R-:W-:Y:S02]  /*2e80*/  IMAD.MOV.U32 R107, RZ, RZ, R119 ;  /* 0x000000ffff6b7224 */ /* 0x000fe400078e0077 */
[----:B------:R-:W0:Y:S01]  /*2e90*/  SHFL.BFLY PT, R31, R8, 0x1, 0x1f ;  /* 0x0c201f00081f7f89 */ /* 0x000e2200000e0000 */
[----:B------:R-:W4:Y:S08]  /*2ea0*/  MUFU.EX2 R67, R67 ;  /* 0x0000004300437308 */ /* 0x000f300000000800 */
[----:B------:R-:W5:Y:S08]  /*2eb0*/  MUFU.EX2 R126, R126 ;  /* 0x0000007e007e7308 */ /* 0x000f700000000800 */
[----:B------:R-:W5:Y:S01]  /*2ec0*/  MUFU.EX2 R69, R69 ;  /* 0x0000004500457308 */ /* 0x000f620000000800 */
        /* <DEDUP_REMOVED lines=10> */
[----:B-1----:R-:W-:Y:S01]  /*2f70*/  FADD.FTZ R3, R120, R63 ;  /* 0x0000003f78037221 */ /* 0x002fe20000010000 */
[-CC-:B------:R-:W-:Y:S01]  /*2f80*/  FFMA.FTZ R6, R7, R12.reuse, -R26.reuse ;  /* 0x0000000c07067223 */ /* 0x180fe2000001081a */
[-CC-:B------:R-:W-:Y:S01]  /*2f90*/  FFMA.FTZ R125, R9, R12.reuse, -R26.reuse ;  /* 0x0000000c097d7223 */ /* 0x180fe2000001081a */
[----:B------:R-:W-:Y:S01]  /*2fa0*/  MUFU.EX2 R121, R121 ;  /* 0x0000007900797308 */ /* 0x000fe20000000800 */
[----:B------:R-:W-:Y:S01]  /*2fb0*/  FADD.FTZ R30, R122, R3 ;  /* 0x000000037a1e7221 */ /* 0x000fe20000010000 */
[-CC-:B------:R-:W-:Y:S01]  /*2fc0*/  FFMA.FTZ R8, R13, R12.reuse, -R26.reuse ;  /* 0x0000000c0d087223 */ /* 0x180fe2000001081a */
[-CC-:B------:R-:W-:Y:S01]  /*2fd0*/  FFMA.FTZ R127, R15, R12.reuse, -R26.reuse ;  /* 0x0000000c0f7f7223 */ /* 0x180fe2000001081a */
[-C--:B------:R-:W-:Y:S01]  /*2fe0*/  FFMA.FTZ R10, R21, R12.reuse, -R26 ;  /* 0x0000000c150a7223 */ /* 0x080fe2000001081a */
[----:B--2---:R-:W-:Y:S01]  /*2ff0*/  FADD.FTZ R3, R65, R30 ;  /* 0x0000001e41037221 */ /* 0x004fe20000010000 */
[-CC-:B------:R-:W-:Y:S01]  /*3000*/  FFMA.FTZ R129, R25, R12.reuse, -R26.reuse ;  /* 0x0000000c19817223 */ /* 0x180fe2000001081a */
[-CC-:B------:R-:W-:Y:S01]  /*3010*/  FFMA.FTZ R14, R27, R12.reuse, -R26.reuse ;  /* 0x0000000c1b0e7223 */ /* 0x180fe2000001081a */
[----:B------:R-:W0:Y:S01]  /*3020*/  MUFU.EX2 R4, R4 ;  /* 0x0000000400047308 */ /* 0x000e220000000800 */
[----:B---3--:R-:W-:Y:S01]  /*3030*/  FADD.FTZ R32, R124, R3 ;  /* 0x000000037c207221 */ /* 0x008fe20000010000 */
[-CC-:B------:R-:W-:Y:S01]  /*3040*/  FFMA.FTZ R131, R29, R12.reuse, -R26.reuse ;  /* 0x0000000c1d837223 */ /* 0x180fe2000001081a */
[-CC-:B------:R-:W-:Y:S01]  /*3050*/  FFMA.FTZ R20, R33, R12.reuse, -R26.reuse ;  /* 0x0000000c21147223 */ /* 0x180fe2000001081a */
[-C--:B------:R-:W-:Y:S01]  /*3060*/  FFMA.FTZ R133, R35, R12.reuse, -R26 ;  /* 0x0000000c23857223 */ /* 0x080fe2000001081a */
[----:B----4-:R-:W-:Y:S01]  /*3070*/  FADD.FTZ R3, R67, R32 ;  /* 0x0000002043037221 */ /* 0x010fe20000010000 */
[-CC-:B------:R-:W-:Y:S01]  /*3080*/  FFMA.FTZ R24, R37, R12.reuse, -R26.reuse ;  /* 0x0000000c25187223 */ /* 0x180fe2000001081a */
[-CC-:B------:R-:W-:Y:S01]  /*3090*/  FFMA.FTZ R135, R39, R12.reuse, -R26.reuse ;  /* 0x0000000c27877223 */ /* 0x180fe2000001081a */
[----:B------:R-:W1:Y:S01]  /*30a0*/  MUFU.EX2 R123, R123 ;  /* 0x0000007b007b7308 */ /* 0x000e620000000800 */
[----:B-----5:R-:W-:Y:S01]  /*30b0*/  FADD.FTZ R32, R126, R3 ;  /* 0x000000037e207221 */ /* 0x020fe20000010000 */
        /* <DEDUP_REMOVED lines=139> */
[----:B------:R-:W-:Y:S02]  /*3970*/  F2FP.BF16.F32.PACK_AB R148, R103, R148 ;  /* 0x000000946794723e */ /* 0x000fe400000010ff */
[----:B------:R-:W-:-:S04]  /*3980*/  MOV R103, R119 ;  /* 0x0000007700677202 */ /* 0x000fc80000000f00 */
        /* <DEDUP_REMOVED lines=19> */
[----:B------:R-:W-:Y:S01]  /*3ac0*/  IMAD.MOV.U32 R105, RZ, RZ, R119 ;  /* 0x000000ffff697224 */ /* 0x000fe200078e0077 */
[----:B-1----:R-:W-:Y:S02]  /*3ad0*/  MOV R93, R119 ;  /* 0x00000077005d7202 */ /* 0x002fe40000000f00 */
        /* <DEDUP_REMOVED lines=26> */
.L_x_12945:
[----:B------:R-:W-:Y:S01]  /*3c80*/  ISETP.NE.AND P2, PT, RZ, UR44, PT ;  /* 0x0000002cff007c0c */ /* 0x000fe2000bf45270 */
[----:B------:R-:W-:-:S04]  /*3c90*/  UISETP.NE.AND UP0, UPT, UR21, 0x1, UPT ;  /* 0x000000011500788c */ /* 0x000fc8000bf05270 */
[----:B------:R-:W-:-:S04]  /*3ca0*/  USEL UR46, URZ, 0x1, UP0 ;  /* 0x000000013f2e7887 */ /* 0x000fc80008000000 */
[----:B------:R-:W-:-:S04]  /*3cb0*/  ULOP3.LUT UR46, UR22, UR46, URZ, 0x3c, !UPT ;  /* 0x0000002e162e7292 */ /* 0x000fc8000f8e3c3f */
[----:B------:R-:W-:Y:S08]  /*3cc0*/  @P2 BRA `(.L_x_12935) ;  /* 0x0000000000442947 */ /* 0x000ff00003800000 */
[----:B------:R-:W-:Y:S05]  /*3cd0*/  @!P0 BRA `(.L_x_12936) ;  /* 0x0000000000048947 */ /* 0x000fea0003800000 */
[----:B------:R-:W-:Y:S01]  /*3ce0*/  BPT.TRAP 0x1 ;  /* 0x000000040000795c */ /* 0x000fe20000300000 */
.L_x_12936:
        /* <DEDUP_REMOVED lines=12> */
.L_x_12937:
[----:B-1----:R-:W-:Y:S05]  /*3db0*/  @P1 BRA `(.L_x_12935) ;  /* 0x0000000000081947 */ /* 0x002fea0003800000 */
[----:B------:R-:W1:Y:S02]  /*3dc0*/  SYNCS.PHASECHK.TRANS64.TRYWAIT P1, [UR6+0x16830], R6 ;  /* 0x01683006ff0075a7 */ /* 0x000e640008020146 */
[----:B-1----:R-:W-:Y:S05]  /*3dd0*/  @!P1 BRA `(.L_x_12938) ;  /* 0x0000009c00749947 */ /* 0x002fea0003800000 */
.L_x_12935:
        /* <DEDUP_REMOVED lines=28> */
.L_x_12940:
[----:B------:R-:W0:Y:S01]  /*3fa0*/  S2UR UR7, SR_CgaCtaId ;  /* 0x00000000000779c3 */ /* 0x000e220000008800 */
[----:B------:R-:W-:Y:S01]  /*3fb0*/  UMOV UR6, 0x400 ;  /* 0x0000040000067882 */ /* 0x000fe20000000000 */
[----:B------:R-:W-:-:S04]  /*3fc0*/  MOV R6, UR22 ;  /* 0x0000001600067c02 */ /* 0x000fc80008000f00 */
[----:B------:R-:W-:Y:S01]  /*3fd0*/  SHF.L.U32 R6, R6, 0x1f, RZ ;  /* 0x0000001f06067819 */ /* 0x000fe200000006ff */
[----:B0-----:R-:W-:-:S04]  /*3fe0*/  ULEA UR6, UR7, UR6, 0x18 ;  /* 0x0000000607067291 */ /* 0x001fc8000f8ec03f */
[----:B------:R-:W-:-:S09]  /*3ff0*/  ULEA UR6, UR21, UR6, 0x3 ;  /* 0x0000000615067291 */ /* 0x000fd2000f8e183f */
[----:B------:R0:W1:Y:S01]  /*4000*/  SYNCS.PHASECHK.TRANS64.TRYWAIT P1, [UR6+0x16850], R6 ;  /* 0x01685006ff0075a7 */ /* 0x0000620008020146 */
[----:B------:R-:W-:Y:S05]  /*4010*/  @!P0 BRA `(.L_x_12941) ;  /* 0x0000000000048947 */ /* 0x000fea0003800000 */
[----:B------:R-:W-:Y:S01]  /*4020*/  BPT.TRAP 0x1 ;  /* 0x000000040000795c */ /* 0x000fe20000300000 */
.L_x_12941:
[----:B-1----:R-:W-:Y:S05]  /*4030*/  @P1 BRA `(.L_x_12939) ;  /* 0x0000000000081947 */ /* 0x002fea0003800000 */
[----:B------:R-:W1:Y:S02]  /*4040*/  SYNCS.PHASECHK.TRANS64.TRYWAIT P1, [UR6+0x16850], R6 ;  /* 0x01685006ff0075a7 */ /* 0x000e640008020146 */
[----:B-1----:R-:W-:Y:S05]  /*4050*/  @!P1 BRA `(.L_x_12942) ;  /* 0x0000009800ec9947 */ /* 0x002fea0003800000 */
.L_x_12939:
[----:B------:R-:W2:Y:S01]  /*4060*/  S2UR UR10, SR_CgaCtaId ;  /* 0x00000000000a79c3 */ /* 0x000ea20000008800 */
[----:B------:R-:W-:Y:S01]  /*4070*/  UMOV UR6, 0x400 ;  /* 0x0000040000067882 */ /* 0x000fe20000000000 */
[----:B------:R-:W-:Y:S01]  /*4080*/  WARPGROUP.ARRIVE ;  /* 0x00000000000079c5 */ /* 0x000fe20000000000 */
[----:B------:R-:W-:-:S05]  /*4090*/  UMOV UR7, 0x40000040 ;  /* 0x4000004000077882 */ /* 0x000fca0000000000 */
[----:B-1----:R-:W1:Y:S01]  /*40a0*/  S2R R7, SR_TID.X ;  /* 0x0000000000077919 */ /* 0x002e620000002100 */
[----:B0-----:R-:W-:Y:S01]  /*40b0*/  VIADD R6, R19, 0x9 ;  /* 0x0000000913067836 */ /* 0x001fe20000000000 */
[----:B--2---:R-:W-:-:S04]  /*40c0*/  ULEA UR14, UR10, UR6, 0x18 ;  /* 0x000000060a0e7291 */ /* 0x004fc8000f8ec03f */
[----:B------:R-:W-:-:S04]  /*40d0*/  UIADD3 UR6, UR14, 0x400, URZ ;  /* 0x000004000e067890 */ /* 0x000fc8000fffe03f */
[----:B------:R-:W-:-:S04]  /*40e0*/  USHF.R.U32.HI UR6, URZ, 0x4, UR6 ;  /* 0x000000043f067899 */ /* 0x000fc80008011606 */
[----:B------:R-:W-:Y:S01]  /*40f0*/  ULOP3.LUT UR6, UR6, 0x3fff, URZ, 0xc0, !UPT ;  /* 0x00003fff06067892 */ /* 0x000fe2000f8ec03f */
[----:B-1----:R-:W-:-:S03]  /*4100*/  ISETP.GE.U32.AND P1, PT, R7, 0x180, PT ;  /* 0x000001800700780c */ /* 0x002fc60003f26070 */
[----:B------:R-:W-:Y:S01]  /*4110*/  ULEA UR11, UR21, UR6, 0xa ;  /* 0x00000006150b7291 */ /* 0x000fe2000f8e503f */
[----:B------:R-:W-:-:S06]  /*4120*/  SEL R6, R6, 0x9, !P1 ;  /* 0x0000000906067807 */ /* 0x000fcc0004800000 */
[----:B------:R-:W-:Y:S02]  /*4130*/  UMOV UR6, UR11 ;  /* 0x0000000b00067c82 */ /* 0x000fe40008000000 */
        /* <DEDUP_REMOVED lines=40> */
.L_x_12943:
        /* <DEDUP_REMOVED lines=225> */
[----:B------:R-:W0:Y:S01]  /*51d0*/  MUFU.EX2 R4, R46 ;  /* 0x0000002e00047308 */ /* 0x000e220000000800 */
[-CC-:B------:R-:W-:Y:S01]  /*51e0*/  FFMA.FTZ R123, R15, R12.reuse, -R14.reuse ;  /* 0x0000000c0f7b7223 */ /* 0x180fe2000001080e */
[-CC-:B------:R-:W-:Y:S01]  /*51f0*/  FFMA.FTZ R20, R21, R12.reuse, -R14.reuse ;  /* 0x0000000c15147223 */ /* 0x180fe2000001080e */
[-CC-:B------:R-:W-:Y:S01]  /*5200*/  FFMA.FTZ R15, R29, R12.reuse, -R14.reuse ;  /* 0x0000000c1d0f7223 */ /* 0x180fe2000001080e */
[-C--:B------:R-:W-:Y:S01]  /*5210*/  FFMA.FTZ R30, R33, R12.reuse, -R14 ;  /* 0x0000000c211e7223 */ /* 0x080fe2000001080e */
[-C--:B------:R-:W-:Y:S01]  /*5220*/  FFMA.FTZ R130, R127, R12.reuse, -R42 ;  /* 0x0000000c7f827223 */ /* 0x080fe2000001082a */
[-C--:B------:R-:W-:Y:S01]  /*5230*/  FFMA.FTZ R127, R121, R12.reuse, -R14 ;  /* 0x0000000c797f7223 */ /* 0x080fe2000001080e */
[-CC-:B------:R-:W-:Y:S01]  /*5240*/  FFMA.FTZ R24, R37, R12.reuse, -R42.reuse ;  /* 0x0000000c25187223 */ /* 0x180fe2000001082a */
[----:B------:R-:W-:Y:S01]  /*5250*/  MUFU.EX2 R0, R0 ;  /* 0x0000000000007308 */ /* 0x000fe20000000800 */
[-C--:B------:R-:W-:Y:S01]  /*5260*/  FFMA.FTZ R25, R32, R12.reuse, -R42 ;  /* 0x0000000c20197223 */ /* 0x080fe2000001082a */
[-C--:B------:R-:W-:Y:S01]  /*5270*/  FFMA.FTZ R32, R39, R12.reuse, -R14 ;  /* 0x0000000c27207223 */ /* 0x080fe2000001080e */
[-C--:B------:R-:W-:Y:S01]  /*5280*/  FFMA.FTZ R6, R129, R12.reuse, -R42 ;  /* 0x0000000c81067223 */ /* 0x080fe2000001082a */
[-C--:B------:R-:W-:Y:S01]  /*5290*/  FFMA.FTZ R129, R125, R12.reuse, -R14 ;  /* 0x0000000c7d817223 */ /* 0x080fe2000001080e */
[-CC-:B------:R-:W-:Y:S01]  /*52a0*/  FFMA.FTZ R10, R41, R12.reuse, -R42.reuse ;  /* 0x0000000c290a7223 */ /* 0x180fe2000001082a */
[-C--:B------:R-:W-:Y:S01]  /*52b0*/  FFMA.FTZ R148, R34, R12.reuse, -R42 ;  /* 0x0000000c22947223 */ /* 0x080fe2000001082a */
[-C--:B------:R-:W-:Y:S01]  /*52c0*/  FFMA.FTZ R34, R43, R12.reuse, -R14 ;  /* 0x0000000c2b227223 */ /* 0x080fe2000001080e */
[----:B------:R-:W1:Y:S01]  /*52d0*/  MUFU.EX2 R9, R9 ;  /* 0x0000000900097308 */ /* 0x000e620000000800 */
[----:B0-----:R-:W-:Y:S01]  /*52e0*/  FFMA.FTZ R3, R4, R3, R7 ;  /* 0x0000000304037223 */ /* 0x001fe20000010007 */
[-C--:B------:R-:W-:Y:S01]  /*52f0*/  FFMA.FTZ R132, R131, R12.reuse, -R42 ;  /* 0x0000000c83847223 */ /* 0x080fe2000001082a */
[-C--:B------:R-:W-:Y:S01]  /*5300*/  FFMA.FTZ R131, R45, R12.reuse, -R14 ;  /* 0x0000000c2d837223 */ /* 0x080fe2000001080e */
[-C--:B------:R-:W-:Y:S01]  /*5310*/  FFMA.FTZ R13, R36, R12.reuse, -R42 ;  /* 0x0000000c240d7223 */ /* 0x080fe2000001082a */
[-CC-:B------:R-:W-:Y:S01]  /*5320*/  FFMA.FTZ R36, R47, R12.reuse, -R14.reuse ;  /* 0x0000000c2f247223 */ /* 0x180fe2000001080e */
[-C--:B------:R-:W-:Y:S01]  /*5330*/  FFMA.FTZ R21, R49, R12.reuse, -R14 ;  /* 0x0000000c31157223 */ /* 0x080fe2000001080e */
[-CC-:B------:R-:W-:Y:S01]  /*5340*/  FFMA.FTZ R133, R133, R12.reuse, -R42.reuse ;  /* 0x0000000c85857223 */ /* 0x180fe2000001082a */
[----:B------:R-:W0:Y:S01]  /*5350*/  MUFU.EX2 R120, R120 ;  /* 0x0000007800787308 */ /* 0x000e220000000800 */
[-C--:B------:R-:W-:Y:S01]  /*5360*/  FFMA.FTZ R150, R38, R12.reuse, -R42 ;  /* 0x0000000c26967223 */ /* 0x080fe2000001082a */
[-C--:B------:R-:W-:Y:S01]  /*5370*/  FFMA.FTZ R38, R51, R12.reuse, -R14 ;  /* 0x0000000c33267223 */ /* 0x080fe2000001080e */
[-C--:B------:R-:W-:Y:S01]  /*5380*/  FFMA.FTZ R134, R135, R12.reuse, -R42 ;  /* 0x0000000c87867223 */ /* 0x080fe2000001082a */
[-C--:B------:R-:W-:Y:S01]  /*5390*/  FFMA.FTZ R29, R53, R12.reuse, -R14 ;  /* 0x0000000c351d7223 */ /* 0x080fe2000001080e */
[-CC-:B------:R-:W-:Y:S01]  /*53a0*/  FFMA.FTZ R142, R151, R12.reuse, -R42.reuse ;  /* 0x0000000c978e7223 */ /* 0x180fe2000001082a */
[-CC-:B------:R-:W-:Y:S01]  /*53b0*/  FFMA.FTZ R135, R137, R12.reuse, -R42.reuse ;  /* 0x0000000c89877223 */ /* 0x180fe2000001082a */
[-C--:B------:R-:W-:Y:S01]  /*53c0*/  FFMA.FTZ R151, R40, R12.reuse, -R42 ;  /* 0x0000000c28977223 */ /* 0x080fe2000001082a */
[----:B------:R-:W2:Y:S01]  /*53d0*/  MUFU.EX2 R8, R8 ;  /* 0x0000000800087308 */ /* 0x000ea20000000800 */
[----:B-1----:R-:W-:Y:S01]  /*53e0*/  FFMA.FTZ R5, R0, R5, R9 ;  /* 0x0000000500057223 */ /* 0x002fe20000010009 */
[-C--:B------:R-:W-:Y:S01]  /*53f0*/  FFMA.FTZ R40, R55, R12.reuse, -R14 ;  /* 0x0000000c37287223 */ /* 0x080fe2000001080e */
[-C--:B------:R-:W-:Y:S01]  /*5400*/  FFMA.FTZ R136, R139, R12.reuse, -R42 ;  /* 0x0000000c8b887223 */ /* 0x080fe2000001082a */
[-C--:B------:R-:W-:Y:S01]  /*5410*/  FFMA.FTZ R33, R57, R12.reuse, -R14 ;  /* 0x0000000c39217223 */ /* 0x080fe2000001080e */
        /* <DEDUP_REMOVED lines=145> */
.L_x_12944:
        /* <DEDUP_REMOVED lines=76> */
.L_x_12934:
[----:B------:R-:W-:Y:S06]  /*61f0*/  BAR.ARV 0x8, 0x200 ;  /* 0x0208000000007b1d */ /* 0x000fec0000002000 */
[----:B------:R-:W-:Y:S05]  /*6200*/  @!P0 BRA `(.L_x_12946) ;  /* 0x0000000000048947 */ /* 0x000fea0003800000 */
[----:B------:R-:W-:Y:S01]  /*6210*/  BPT.TRAP 0x1 ;  /* 0x000000040000795c */ /* 0x000fe20000300000 */
.L_x_12946:
        /* <DEDUP_REMOVED lines=9> */
.L_x_12947:
[----:B-1----:R-:W-:Y:S05]  /*62b0*/  @P1 BRA `(.L_x_12948) ;  /* 0x0000000000081947 */ /* 0x002fea0003800000 */
[----:B------:R-:W1:Y:S02]  /*62c0*/  SYNCS.PHASECHK.TRANS64.TRYWAIT P1, [UR5+0x16850], R0 ;  /* 0x01685000ff0075a7 */ /* 0x000e640008020145 */
[----:B-1----:R-:W-:Y:S05]  /*62d0*/  @!P1 BRA `(.L_x_12949) ;  /* 0x0000007800649947 */ /* 0x002fea0003800000 */
.L_x_12948:
        /* <DEDUP_REMOVED lines=9> */
[----:B------:R-:W-:-:S04]  /*6370*/  ULEA UR4, UR36, UR4, 0xa ;  /* 0x0000000424047291 */ /* 0x000fc8000f8e503f */
[----:B------:R-:W-:-:S03]  /*6380*/  UIADD3 UR6, UR4, 0x80, URZ ;  /* 0x0000008004067890 */ /* 0x000fc6000fffe03f */
[----:B------:R-:W-:Y:S02]  /*6390*/  UMOV UR10, UR4 ;  /* 0x00000004000a7c82 */ /* 0x000fe40008000000 */
[----:B------:R-:W-:Y:S01]  /*63a0*/  HGMMA.64x64x16.F32.BF16 R88, R120, gdesc[UR8].tnspB, R88, gsb0 ;  /* 0x40e0000878587df0 */ /* 0x000fe20008001858 */
[----:B------:R-:W-:Y:S01]  /*63b0*/  UMOV UR11, 0x40000040 ;  /* 0x40000040000b7882 */ /* 0x000fe20000000000 */
[----:B------:R-:W-:Y:S01]  /*63c0*/  UMOV UR10, UR6 ;  /* 0x00000006000a7c82 */ /* 0x000fe20008000000 */
[----:B------:R-:W-:Y:S01]  /*63d0*/  UIADD3 UR6, UR4, 0x100, URZ ;  /* 0x0000010004067890 */ /* 0x000fe2000fffe03f */
[----:B0-----:R-:W-:Y:S01]  /*63e0*/  FADD.FTZ R0, R0, R3 ;  /* 0x0000000300007221 */ /* 0x001fe20000010000 */
[----:B------:R-:W-:Y:S02]  /*63f0*/  IMAD.MOV.U32 R3, RZ, RZ, -0x800000 ;  /* 0xff800000ff037424 */ /* 0x000fe400078e00ff */
[----:B-1----:R-:W-:Y:S02]  /*6400*/  FADD.FTZ R4, R4, R5 ;  /* 0x0000000504047221 */ /* 0x002fe40000010000 */
        /* <DEDUP_REMOVED lines=15> */
[----:B------:R-:W-:Y:S02]  /*6500*/  WARPGROUP.DEPBAR.LE gsb0, 0x0 ;  /* 0x00008000000079c5 */ /* 0x000fe40000010000 */
[----:B------:R-:W-:Y:S01]  /*6510*/  WARPGROUP.ARRIVE ;  /* 0x00000000000079c5 */ /* 0x000fe20000000000 */
[----:B-1----:R-:W-:-:S04]  /*6520*/  @P2 FMUL.FTZ R8, R7, 0.69314718246459960938 ;  /* 0x3f31721807082820 */ /* 0x002fc80000410000 */
[----:B------:R-:W-:Y:S01]  /*6530*/  @P2 FFMA.FTZ R0, R13, R31, R8 ;  /* 0x0000001f0d002223 */ /* 0x000fe20000010008 */
        /* <DEDUP_REMOVED lines=37> */
[----:B0-23--:R-:W-:Y:S05]  /*6790*/  @!P0 BRA `(.L_x_12950) ;  /* 0x0000000000048947 */ /* 0x00dfea0003800000 */
[----:B------:R-:W-:Y:S01]  /*67a0*/  BPT.TRAP 0x1 ;  /* 0x000000040000795c */ /* 0x000fe20000300000 */
.L_x_12950:
        /* <DEDUP_REMOVED lines=42> */
.L_x_12926:
        /* <DEDUP_REMOVED lines=18> */
[----:B------:R-:W-:Y:S01]  /*6b70*/  F2FP.BF16.F32.PACK_AB R36, R29, R36 ;  /* 0x000000241d24723e */ /* 0x000fe200000010ff */
[----:B------:R-:W-:Y:S01]  /*6b80*/  BAR.SYNC.DEFER_BLOCKING 0x1, 0x180 ;  /* 0x0046000000007b1d */ /* 0x000fe20000010000 */
[----:B------:R-:W-:-:S02]  /*6b90*/  F2FP.BF16.F32.PACK_AB R37, R27, R30 ;  /* 0x0000001e1b25723e */ /* 0x000fc400000010ff */
[----:B------:R-:W-:-:S03]  /*6ba0*/  F2FP.BF16.F32.PACK_AB R38, R25, R26 ;  /* 0x0000001a1926723e */ /* 0x000fc600000010ff */
[----:B------:R-:W-:Y:S02]  /*6bb0*/  ULDC.64 UR8, c[0x0][0xc00] ;  /* 0x0003000000087ab9 */ /* 0x000fe40000000a00 */
[----:B------:R-:W1:Y:S01]  /*6bc0*/  LDC R29, c[0x0][0xbe8] ;  /* 0x0002fa00ff1d7b82 */ /* 0x000e620000000800 */
[----:B------:R-:W-:Y:S01]  /*6bd0*/  UIMAD.WIDE UR8, UR38, 0x4, UR8 ;  /* 0x00000004260878a5 */ /* 0x000fe2000f8e0208 */
[----:B------:R-:W-:Y:S01]  /*6be0*/  UMOV UR4, URZ ;  /* 0x0000003f00047c82 */ /* 0x000fe20008000000 */
[----:B------:R-:W-:Y:S01]  /*6bf0*/  USHF.R.S32.HI UR18, URZ, 0x1f, UR41 ;  /* 0x0000001f3f127899 */ /* 0x000fe20008011429 */
[----:B------:R-:W-:-:S03]  /*6c00*/  ULDC.64 UR10, c[0x0][0xb90] ;  /* 0x0002e400000a7ab9 */ /* 0x000fc60000000a00 */
[----:B------:R-:W-:Y:S01]  /*6c10*/  IMAD.U32 R25, RZ, RZ, UR9 ;  /* 0x00000009ff197e24 */ /* 0x000fe2000f8e00ff */
[----:B------:R-:W-:Y:S01]  /*6c20*/  ULDC.64 UR14, c[0x0][0xc08] ;  /* 0x00030200000e7ab9 */ /* 0x000fe20000000a00 */
[----:B------:R-:W-:Y:S01]  /*6c30*/  ULDC.64 UR16, c[0x0][0xb98] ;  /* 0x0002e60000107ab9 */ /* 0x000fe20000000a00 */
[----:B------:R-:W-:Y:S02]  /*6c40*/  MOV R20, R28 ;  /* 0x0000001c00147202 */ /* 0x000fe40000000f00 */
[----:B0-----:R-:W-:-:S03]  /*6c50*/  MOV R21, R5 ;  /* 0x0000000500157202 */ /* 0x001fc60000000f00 */
[----:B------:R-:W-:-:S03]  /*6c60*/  IMAD.WIDE R4, R154, 0x2, R20 ;  /* 0x000000029a047825 */ /* 0x000fc600078e0214 */
[C---:B------:R-:W-:Y:S02]  /*6c70*/  IADD3 R11, P2, R4.reuse, 0x20, RZ ;  /* 0x00000020040b7810 */ /* 0x040fe40007f5e0ff */
[C---:B------:R-:W-:Y:S02]  /*6c80*/  IADD3 R9, P1, R4.reuse, 0x40, RZ ;  /* 0x0000004004097810 */ /* 0x040fe40007f3e0ff */
[C---:B------:R-:W-:Y:S02]  /*6c90*/  IADD3 R33, P0, R4.reuse, 0x60, RZ ;  /* 0x0000006004217810 */ /* 0x040fe40007f1e0ff */
        /* <DEDUP_REMOVED lines=9> */
[----:B------:R-:W-:Y:S01]  /*6d30*/  IMAD.X R11, RZ, RZ, R5, P2 ;  /* 0x000000ffff0b7224 */ /* 0x000fe200010e0605 */
[----:B------:R-:W-:-:S02]  /*6d40*/  LOP3.LUT R8, R8, R9, RZ, 0x3c, !PT ;  /* 0x0000000908087212 */ /* 0x000fc400078e3cff */
[----:B------:R-:W-:Y:S01]  /*6d50*/  LOP3.LUT R4, R7, R4, RZ, 0x3c, !PT ;  /* 0x0000000407047212 */ /* 0x000fe200078e3cff */
[----:B------:R-:W-:Y:S01]  /*6d60*/  IMAD.X R7, RZ, RZ, R5, P0 ;  /* 0x000000ffff077224 */ /* 0x000fe200000e0605 */
[----:B------:R-:W-:Y:S02]  /*6d70*/  IADD3.X R9, RZ, R5, RZ, P1, !PT ;  /* 0x00000005ff097210 */ /* 0x000fe40000ffe4ff */
[----:B------:R-:W-:Y:S02]  /*6d80*/  LOP3.LUT R6, R6, R33, RZ, 0x3c, !PT ;  /* 0x0000002106067212 */ /* 0x000fe400078e3cff */
[----:B------:R-:W-:Y:S02]  /*6d90*/  MOV R33, R8 ;  /* 0x0000000800217202 */ /* 0x000fe40000000f00 */
[----:B------:R-:W-:Y:S02]  /*6da0*/  MOV R34, R10 ;  /* 0x0000000a00227202 */ /* 0x000fe40000000f00 */
        /* <DEDUP_REMOVED lines=8> */
[----:B------:R0:W-:Y:S01]  /*6e30*/  STSM.16.M88.4 [R55], R8 ;  /* 0x0000000837007844 */ /* 0x0001e20000000200 */
[----:B------:R-:W-:Y:S02]  /*6e40*/  F2FP.BF16.F32.PACK_AB R6, R41, R44 ;  /* 0x0000002c2906723e */ /* 0x000fe400000010ff */
[----:B------:R-:W-:Y:S02]  /*6e50*/  F2FP.BF16.F32.PACK_AB R7, R39, R42 ;  /* 0x0000002a2707723e */ /* 0x000fe400000010ff */
[----:B------:R-:W-:Y:S01]  /*6e60*/  F2FP.BF16.F32.PACK_AB R39, R119, R24 ;  /* 0x000000187727723e */ /* 0x000fe200000010ff */
[----:B------:R-:W-:Y:S01]  /*6e70*/  IMAD.U32 R24, RZ, RZ, UR8 ;  /* 0x00000008ff187e24 */ /* 0x000fe2000f8e00ff */
[----:B------:R-:W-:Y:S01]  /*6e80*/  PLOP3.LUT P2, PT, PT, PT, UP0, 0x80, 0x0 ;  /* 0x000000000000781c */ /* 0x000fe20003f4f008 */
[----:B------:R2:W-:Y:S04]  /*6e90*/  STSM.16.M88.4 [R34], R4 ;  /* 0x0000000422007844 */ /* 0x0005e80000000200 */
[----:B------:R3:W-:Y:S04]  /*6ea0*/  STSM.16.M88.4 [R33], R12 ;  /* 0x0000000c21007844 */ /* 0x0007e80000000200 */
[----:B------:R4:W-:Y:S01]  /*6eb0*/  STSM.16.M88.4 [R32], R36 ;  /* 0x0000002420007844 */ /* 0x0009e20000000200 */
[----:B------:R-:W-:Y:S06]  /*6ec0*/  BAR.SYNC.DEFER_BLOCKING 0x1, 0x180 ;  /* 0x0046000000007b1d */ /* 0x000fec0000010000 */
[----:B------:R-:W3:Y:S01]  /*6ed0*/  @P2 LDG.E R26, desc[UR50][R24.64] ;  /* 0x00000032181a2981 */ /* 0x000ee2000c1e1900 */
[----:B-1----:R-:W-:Y:S01]  /*6ee0*/  ISETP.NE.AND P1, PT, R29, 0x1, PT ;  /* 0x000000011d00780c */ /* 0x002fe20003f25270 */
[----:B0-----:R-:W-:Y:S01]  /*6ef0*/  IMAD.U32 R10, RZ, RZ, UR40 ;  /* 0x00000028ff0a7e24 */ /* 0x001fe2000f8e00ff */
[----:B------:R-:W-:-:S02]  /*6f00*/  UIMAD UR7, UR18, UR10, URZ ;  /* 0x0000000a120772a4 */ /* 0x000fc4000f8e023f */
[----:B------:R-:W-:Y:S01]  /*6f10*/  USEL UR19, UR39, URZ, !UP0 ;  /* 0x0000003f27137287 */ /* 0x000fe2000c000000 */
[----:B------:R-:W-:Y:S01]  /*6f20*/  IMAD R10, R10, 0xc0, R153 ;  /* 0x000000c00a0a7824 */ /* 0x000fe200078e0299 */
[----:B------:R-:W-:Y:S02]  /*6f30*/  UIMAD UR12, UR41, UR11, UR7 ;  /* 0x0000000b290c72a4 */ /* 0x000fe4000f8e0207 */
[----:B------:R-:W-:Y:S02]  /*6f40*/  UISETP.NE.U32.AND UP1, UPT, UR14, URZ, UPT ;  /* 0x0000003f0e00728c */ /* 0x000fe4000bf25070 */
[----:B--2---:R-:W-:Y:S01]  /*6f50*/  MOV R4, R10 ;  /* 0x0000000a00047202 */ /* 0x004fe20000000f00 */
[----:B------:R-:W-:Y:S02]  /*6f60*/  USEL UR7, UR38, URZ, !UP0 ;  /* 0x0000003f26077287 */ /* 0x000fe4000c000000 */
[----:B------:R-:W0:Y:S01]  /*6f70*/  @P1 LDC R27, c[0x0][0xbec] ;  /* 0x0002fb00ff1b1b82 */ /* 0x000e220000000800 */
[----:B------:R-:W-:-:S06]  /*6f80*/  UISETP.NE.AND.EX UP0, UPT, UR15, URZ, UPT, UP1 ;  /* 0x0000003f0f00728c */ /* 0x000fcc000bf05310 */
[----:B------:R-:W-:Y:S01]  /*6f90*/  PLOP3.LUT P3, PT, PT, PT, UP0, 0x80, 0x0 ;  /* 0x000000000000781c */ /* 0x000fe20003f6f008 */
[----:B------:R-:W1:Y:S01]  /*6fa0*/  @P1 LDC R8, c[0x0][0xbf0] ;  /* 0x0002fc00ff081b82 */ /* 0x000e620000000800 */
[----:B0-----:R-:W-:-:S05]  /*6fb0*/  @P1 IMAD.HI.U32 R5, R10, R27, RZ ;  /* 0x0000001b0a051227 */ /* 0x001fca00078e00ff */
[----:B-1----:R-:W-:-:S05]  /*6fc0*/  @P1 SHF.R.U32.HI R4, RZ, R8, R5 ;  /* 0x00000008ff041219 */ /* 0x002fca0000011605 */
[----:B------:R-:W-:-:S04]  /*6fd0*/  IMAD.MOV R6, RZ, RZ, -R4 ;  /* 0x000000ffff067224 */ /* 0x000fc800078e0a04 */
[----:B------:R-:W-:Y:S01]  /*6fe0*/  IMAD R7, R29, R6, R10 ;  /* 0x000000061d077224 */ /* 0x000fe200078e020a */
[----:B------:R-:W-:-:S04]  /*6ff0*/  SHF.R.S32.HI R6, RZ, 0x1f, R4 ;  /* 0x0000001fff067819 */ /* 0x000fc80000011404 */
[----:B------:R-:W-:Y:S02]  /*7000*/  SHF.R.S32.HI R5, RZ, 0x1f, R7 ;  /* 0x0000001fff057819 */ /* 0x000fe40000011407 */
[----:B---3--:R-:W-:-:S13]  /*7010*/  @P2 R2UR UR4, R26 ;  /* 0x000000001a0422ca */ /* 0x008fda00000e0000 */
[----:B------:R-:W-:Y:S02]  /*7020*/  USHF.R.S32.HI UR9, URZ, 0x1f, UR4 ;  /* 0x0000001f3f097899 */ /* 0x000fe40008011404 */
[----:B------:R-:W-:Y:S02]  /*7030*/  UMOV UR8, UR4 ;  /* 0x0000000400087c82 */ /* 0x000fe40008000000 */
[----:B------:R-:W-:-:S04]  /*7040*/  UIMAD.WIDE.U32 UR10, UR41, UR10, UR8 ;  /* 0x0000000a290a72a5 */ /* 0x000fc8000f8e0008 */
[----:B------:R-:W-:Y:S02]  /*7050*/  UIADD3 UR11, UR11, UR12, URZ ;  /* 0x0000000c0b0b7290 */ /* 0x000fe4000fffe03f */
[----:B------:R-:W-:Y:S02]  /*7060*/  UIMAD UR12, UR19, UR16, URZ ;  /* 0x00000010130c72a4 */ /* 0x000fe4000f8e023f */
[----:B------:R-:W-:Y:S02]  /*7070*/  UIMAD.WIDE.U32 UR10, UR7, UR16, UR10 ;  /* 0x00000010070a72a5 */ /* 0x000fe4000f8e000a */
[----:B------:R-:W-:-:S03]  /*7080*/  UIMAD UR12, UR7, UR17, UR12 ;  /* 0x00000011070c72a4 */ /* 0x000fc6000f8e020c */
[----:B------:R-:W-:Y:S01]  /*7090*/  ULDC.64 UR16, c[0x0][0xb88] ;  /* 0x0002e20000107ab9 */ /* 0x000fe20000000a00 */
[----:B------:R-:W-:Y:S01]  /*70a0*/  IADD3 R4, P0, R4, UR10, RZ ;  /* 0x0000000a04047c10 */ /* 0x000fe2000ff1e0ff */
[----:B------:R-:W-:Y:S01]  /*70b0*/  @UP0 ULEA UR10, UP1, UR38, UR14, 0x2 ;  /* 0x0000000e260a0291 */ /* 0x000fe2000f82103f */
[----:B------:R-:W-:Y:S01]  /*70c0*/  IMAD.U32 R9, RZ, RZ, UR12 ;  /* 0x0000000cff097e24 */ /* 0x000fe2000f8e00ff */
[----:B------:R-:W-:Y:S01]  /*70d0*/  ULDC.64 UR12, c[0x0][0xb50] ;  /* 0x0002d400000c7ab9 */ /* 0x000fe20000000a00 */
[----:B------:R-:W-:Y:S01]  /*70e0*/  IMAD R8, R5, UR16, RZ ;  /* 0x0000001005087c24 */ /* 0x000fe2000f8e02ff */
[----:B------:R-:W-:Y:S02]  /*70f0*/  ULDC UR14, c[0x0][0xa88] ;  /* 0x0002a200000e7ab9 */ /* 0x000fe40000000800 */
[----:B------:R-:W-:Y:S01]  /*7100*/  IADD3.X R5, R6, UR11, R9, P0, !PT ;  /* 0x0000000b06057c10 */ /* 0x000fe200087fe409 */
[----:B------:R-:W-:Y:S01]  /*7110*/  @UP0 ULEA.HI.X UR11, UR38, UR15, UR39, 0x2, UP1 ;  /* 0x0000000f260b0291 */ /* 0x000fe200088f1427 */
[----:B------:R-:W-:Y:S01]  /*7120*/  IMAD.U32 R6, RZ, RZ, UR14 ;  /* 0x0000000eff067e24 */ /* 0x000fe2000f8e00ff */
[----:B------:R-:W-:Y:S01]  /*7130*/  MOV R12, UR10 ;  /* 0x0000000a000c7c02 */ /* 0x000fe20008000f00 */
[----:B------:R-:W-:-:S02]  /*7140*/  IMAD R9, R7, UR17, R8 ;  /* 0x0000001107097c24 */ /* 0x000fc4000f8e0208 */
[----:B------:R-:W-:-:S04]  /*7150*/  IMAD.WIDE.U32 R4, R7, UR16, R4 ;  /* 0x0000001007047c25 */ /* 0x000fc8000f8e0004 */
[----:B------:R-:W-:Y:S01]  /*7160*/  IMAD.U32 R13, RZ, RZ, UR11 ;  /* 0x0000000bff0d7e24 */ /* 0x000fe2000f8e00ff */
[C---:B------:R-:W-:Y:S01]  /*7170*/  LEA R7, P0, R4.reuse, UR12, 0x2 ;  /* 0x0000000c04077c11 */ /* 0x040fe2000f8010ff */
[----:B------:R-:W-:Y:S02]  /*7180*/  IMAD.IADD R5, R5, 0x1, R9 ;  /* 0x0000000105057824 */ /* 0x000fe400078e0209 */
[----:B------:R-:W-:Y:S01]  /*7190*/  IMAD.U32 R8, RZ, RZ, UR40 ;  /* 0x00000028ff087e24 */ /* 0x000fe2000f8e00ff */
[----:B------:R4:W5:Y:S02]  /*71a0*/  @P3 LDG.E R6, desc[UR50][R12.64] ;  /* 0x000000320c063981 */ /* 0x000964000c1e1900 */
[----:B------:R-:W-:Y:S01]  /*71b0*/  LEA.HI.X R10, R4, UR13, R5, 0x2, P0 ;  /* 0x0000000d040a7c11 */ /* 0x000fe200080f1405 */
[----:B------:R-:W-:Y:S06]  /*71c0*/  @P3 BRA `(.L_x_12953) ;  /* 0x0000000000103947 */ /* 0x000fec0003800000 */
[----:B------:R-:W-:Y:S05]  /*71d0*/  @!P2 BRA `(.L_x_12953) ;  /* 0x00000000000ca947 */ /* 0x000fea0003800000 */
[----:B------:R-:W2:Y:S04]  /*71e0*/  LDG.E R5, desc[UR50][R24.64] ;  /* 0x0000003218057981 */ /* 0x000ea8000c1e1900 */
[----:B-----5:R-:W2:Y:S02]  /*71f0*/  LDG.E R6, desc[UR50][R24.64+0x4] ;  /* 0x0000043218067981 */ /* 0x020ea4000c1e1900 */
[----:B--2---:R-:W-:-:S07]  /*7200*/  IMAD.IADD R6, R6, 0x1, -R5 ;  /* 0x0000000106067824 */ /* 0x004fce00078e0a05 */
.L_x_12953:
[----:B------:R-:W-:Y:S01]  /*7210*/  IMAD R5, R17, 0x40, R16 ;  /* 0x0000004011057824 */ /* 0x000fe200078e0210 */
[----:B----4-:R-:W-:Y:S01]  /*7220*/  SHFL.IDX PT, R12, R7, RZ, 0x1c1f ;  /* 0x001c1fff070c7589 */ /* 0x010fe200000e0000 */
[----:B------:R-:W-:Y:S01]  /*7230*/  IMAD R8, R8, 0xc0, R23 ;  /* 0x000000c008087824 */ /* 0x000fe200078e0217 */
[----:B------:R-:W-:Y:S01]  /*7240*/  LOP3.LUT P0, RZ, R18, 0x3, RZ, 0xc0, !PT ;  /* 0x0000000312ff7812 */ /* 0x000fe2000780c0ff */
[----:B------:R-:W-:Y:S01]  /*7250*/  IMAD.WIDE R20, R5, 0x2, R20 ;  /* 0x0000000205147825 */ /* 0x000fe200078e0214 */
[----:B------:R-:W0:Y:S01]  /*7260*/  SHFL.IDX PT, R13, R10, RZ, 0x1c1f ;  /* 0x001c1fff0a0d7589 */ /* 0x000e2200000e0000 */
[----:B------:R-:W-:Y:S01]  /*7270*/  ULDC.64 UR12, c[0x0][0xaa0] ;  /* 0x0002a800000c7ab9 */ /* 0x000fe20000000a00 */
[----:B------:R-:W-:Y:S01]  /*7280*/  IADD3 R4, R8, 0x8, RZ ;  /* 0x0000000808047810 */ /* 0x000fe20007ffe0ff */
[----:B-----5:R-:W-:Y:S01]  /*7290*/  IMAD R33, R6, R29, RZ ;  /* 0x0000001d06217224 */ /* 0x020fe200078e02ff */
[----:B------:R-:W-:Y:S01]  /*72a0*/  SHFL.IDX PT, R14, R7, 0x1, 0x1c1f ;  /* 0x003c1f00070e7f89 */ /* 0x000fe200000e0000 */
[----:B------:R-:W-:-:S02]  /*72b0*/  IADD3 R9, P3, R20, 0x1800, RZ ;  /* 0x0000180014097810 */ /* 0x000fc40007f7e0ff */
[----:B------:R-:W-:Y:S01]  /*72c0*/  IADD3 R25, P4, R20, 0x3000, RZ ;  /* 0x0000300014197810 */ /* 0x000fe20007f9e0ff */
[----:B------:R-:W1:Y:S01]  /*72d0*/  SHFL.IDX PT, R15, R10, 0x1, 0x1c1f ;  /* 0x003c1f000a0f7f89 */ /* 0x000e6200000e0000 */
[-C--:B------:R-:W-:Y:S02]  /*72e0*/  ISETP.GE.OR P2, PT, R8, R33.reuse, P0 ;  /* 0x000000210800720c */ /* 0x080fe40000746670 */
[----:B------:R-:W-:Y:S02]  /*72f0*/  LOP3.LUT R5, R20, 0x380, RZ, 0xc0, !PT ;  /* 0x0000038014057812 */ /* 0x000fe400078ec0ff */
[----:B------:R-:W-:Y:S02]  /*7300*/  LOP3.LUT R8, R9, 0x380, RZ, 0xc0, !PT ;  /* 0x0000038009087812 */ /* 0x000fe400078ec0ff */
[----:B------:R-:W-:Y:S02]  /*7310*/  ISETP.GE.OR P0, PT, R4, R33, P0 ;  /* 0x000000210400720c */ /* 0x000fe40000706670 */
[----:B------:R-:W-:-:S02]  /*7320*/  LOP3.LUT R24, R25, 0x380, RZ, 0xc0, !PT ;  /* 0x0000038019187812 */ /* 0x000fc400078ec0ff */
[----:B------:R-:W-:Y:S02]  /*7330*/  SHF.R.U64 R5, R5, 0x3, RZ ;  /* 0x0000000305057819 */ /* 0x000fe400000012ff */
[----:B------:R-:W-:Y:S02]  /*7340*/  SHF.R.U64 R8, R8, 0x3, RZ ;  /* 0x0000000308087819 */ /* 0x000fe400000012ff */
[----:B------:R-:W-:Y:S01]  /*7350*/  SHF.R.U64 R24, R24, 0x3, RZ ;  /* 0x0000000318187819 */ /* 0x000fe200000012ff */
[----:B0-----:R0:W-:Y:S01]  /*7360*/  @!P2 ST.E desc[UR50][R12.64], R3 ;  /* 0x000000030c00a985 */ /* 0x0011e2000c101932 */
[----:B------:R-:W-:Y:S01]  /*7370*/  LOP3.LUT R4, R5, R20, RZ, 0x3c, !PT ;  /* 0x0000001405047212 */ /* 0x000fe200078e3cff */
[--C-:B------:R-:W-:Y:S01]  /*7380*/  IMAD.MOV.U32 R5, RZ, RZ, R21.reuse ;  /* 0x000000ffff057224 */ /* 0x100fe200078e0015 */
[----:B------:R-:W-:Y:S01]  /*7390*/  LOP3.LUT R8, R8, R9, RZ, 0x3c, !PT ;  /* 0x0000000908087212 */ /* 0x000fe200078e3cff */
[--C-:B------:R-:W-:Y:S01]  /*73a0*/  IMAD.X R9, RZ, RZ, R21.reuse, P3 ;  /* 0x000000ffff097224 */ /* 0x100fe200018e0615 */
[----:B------:R-:W-:Y:S01]  /*73b0*/  LOP3.LUT R24, R24, R25, RZ, 0x3c, !PT ;  /* 0x0000001918187212 */ /* 0x000fe200078e3cff */
[----:B------:R-:W-:Y:S01]  /*73c0*/  IMAD.X R25, RZ, RZ, R21, P4 ;  /* 0x000000ffff197224 */ /* 0x000fe200020e0615 */
[----:B-1----:R1:W-:Y:S04]  /*73d0*/  @!P0 ST.E desc[UR50][R14.64], R0 ;  /* 0x000000000e008985 */ /* 0x0023e8000c101932 */
[----:B------:R-:W2:Y:S04]  /*73e0*/  LD.E.128 R4, desc[UR50][R4.64] ;  /* 0x0000003204047980 */ /* 0x000ea8000c101d00 */
[----:B------:R-:W3:Y:S04]  /*73f0*/  LD.E.128 R8, desc[UR50][R8.64] ;  /* 0x0000003208087980 */ /* 0x000ee8000c101d00 */
[----:B------:R-:W4:Y:S01]  /*7400*/  LD.E.128 R24, desc[UR50][R24.64] ;  /* 0x0000003218187980 */ /* 0x000f22000c101d00 */
[----:B------:R-:W-:-:S04]  /*7410*/  IADD3 R30, P0, R20, 0x4800, RZ ;  /* 0x00004800141e7810 */ /* 0x000fc80007f1e0ff */
[----:B------:R-:W-:Y:S01]  /*7420*/  LOP3.LUT R20, R30, 0x380, RZ, 0xc0, !PT ;  /* 0x000003801e147812 */ /* 0x000fe200078ec0ff */
[----:B0-----:R-:W-:Y:S02]  /*7430*/  IMAD.X R13, RZ, RZ, R21, P0 ;  /* 0x000000ffff0d7224 */ /* 0x001fe400000e0615 */
[----:B------:R-:W0:Y:S01]  /*7440*/  @P1 LDC R21, c[0x0][0xbf0] ;  /* 0x0002fc00ff151b82 */ /* 0x000e220000000800 */
[----:B------:R-:W-:Y:S01]  /*7450*/  SHF.R.U64 R3, R20, 0x3, RZ ;  /* 0x0000000314037819 */ /* 0x000fe200000012ff */
[----:B------:R-:W-:-:S06]  /*7460*/  UIMAD UR10, UR9, UR12, URZ ;  /* 0x0000000c090a72a4 */ /* 0x000fcc000f8e023f */
[----:B------:R-:W0:Y:S01]  /*7470*/  @P1 LDC R20, c[0x0][0xbec] ;  /* 0x0002fb00ff141b82 */ /* 0x000e220000000800 */
[----:B------:R-:W-:Y:S01]  /*7480*/  UIMAD.WIDE.U32 UR8, UR4, UR12, URZ ;  /* 0x0000000c040872a5 */ /* 0x000fe2000f8e003f */
[----:B------:R-:W-:Y:S01]  /*7490*/  MOV R31, UR40 ;  /* 0x00000028001f7c02 */ /* 0x000fe20008000f00 */
[----:B------:R-:W-:Y:S01]  /*74a0*/  UIMAD UR10, UR4, UR13, UR10 ;  /* 0x0000000d040a72a4 */ /* 0x000fe2000f8e020a */
[----:B-1----:R-:W-:Y:S01]  /*74b0*/  IMAD R0, R2, 0x30, R17 ;  /* 0x0000003002007824 */ /* 0x002fe200078e0211 */
[----:B------:R-:W-:Y:S01]  /*74c0*/  LOP3.LUT R12, R3, R30, RZ, 0x3c, !PT ;  /* 0x0000001e030c7212 */ /* 0x000fe200078e3cff */
[----:B------:R-:W-:Y:S01]  /*74d0*/  ULDC.64 UR12, c[0x0][0xae8] ;  /* 0x0002ba00000c7ab9 */ /* 0x000fe20000000a00 */
[----:B------:R-:W-:Y:S02]  /*74e0*/  UIADD3 UR9, UR9, UR10, URZ ;  /* 0x0000000a09097290 */ /* 0x000fe4000fffe03f */
[----:B------:R-:W-:Y:S01]  /*74f0*/  UIMAD UR4, UR18, UR12, URZ ;  /* 0x0000000c120472a4 */ /* 0x000fe2000f8e023f */
[----:B------:R-:W-:Y:S01]  /*7500*/  IMAD R31, R31, 0xc0, R0 ;  /* 0x000000c01f1f7824 */ /* 0x000fe200078e0200 */
[----:B------:R-:W-:Y:S01]  /*7510*/  UIMAD.WIDE.U32 UR8, UR41, UR12, UR8 ;  /* 0x0000000c290872a5 */ /* 0x000fe2000f8e0008 */
[----:B------:R-:W-:Y:S01]  /*7520*/  IMAD.U32 R36, RZ, RZ, UR40 ;  /* 0x00000028ff247e24 */ /* 0x000fe2000f8e00ff */
[----:B------:R-:W-:Y:S01]  /*7530*/  UIMAD UR4, UR41, UR13, UR4 ;  /* 0x0000000d290472a4 */ /* 0x000fe2000f8e0204 */
[----:B------:R-:W5:Y:S01]  /*7540*/  LD.E.128 R12, desc[UR50][R12.64] ;  /* 0x000000320c0c7980 */ /* 0x000f62000c101d00 */
[----:B------:R-:W-:Y:S01]  /*7550*/  ULDC.64 UR10, c[0x0][0xaf0] ;  /* 0x0002bc00000a7ab9 */ /* 0x000fe20000000a00 */
[----:B------:R-:W-:Y:S01]  /*7560*/  IMAD.MOV.U32 R3, RZ, RZ, R31 ;  /* 0x000000ffff037224 */ /* 0x000fe200078e001f */
[----:B------:R-:W-:Y:S01]  /*7570*/  UIADD3 UR9, UR9, UR4, URZ ;  /* 0x0000000409097290 */ /* 0x000fe2000fffe03f */
[----:B------:R-:W-:Y:S01]  /*7580*/  IMAD R36, R36, 0xc0, R17 ;  /* 0x000000c024247824 */ /* 0x000fe200078e0211 */
[----:B------:R-:W-:Y:S01]  /*7590*/  UIMAD UR4, UR19, UR10, URZ ;  /* 0x0000000a130472a4 */ /* 0x000fe2000f8e023f */
[----:B------:R-:W-:Y:S01]  /*75a0*/  @!PT LDS RZ, [RZ] ;  /* 0x00000000fffff984 */ /* 0x000fe20000000800 */
[----:B------:R-:W-:Y:S01]  /*75b0*/  @!PT LDS RZ, [RZ] ;  /* 0x00000000fffff984 */ /* 0x000fe20000000800 */
[----:B------:R-:W-:Y:S01]  /*75c0*/  @!PT LDS RZ, [RZ] ;  /* 0x00000000fffff984 */ /* 0x000fe20000000800 */
[----:B------:R-:W-:Y:S01]  /*75d0*/  @!PT LDS RZ, [RZ] ;  /* 0x00000000fffff984 */ /* 0x000fe20000000800 */
[----:B------:R1:W-:Y:S06]  /*75e0*/  MEMBAR.ALL.CTA ;  /* 0x0000000000007992 */ /* 0x0003ec0000008000 */
[----:B-1----:R-:W1:Y:S01]  /*75f0*/  FENCE.VIEW.ASYNC.S ;  /* 0x00000000000073c6 */ /* 0x002e620000000000 */
[----:B------:R-:W-:Y:S01]  /*7600*/  UIMAD.WIDE.U32 UR8, UR7, UR10, UR8 ;  /* 0x0000000a070872a5 */ /* 0x000fe2000f8e0008 */
[----:B------:R-:W-:Y:S01]  /*7610*/  VIADD R28, R28, 0x16820 ;  /* 0x000168201c1c7836 */ /* 0x000fe20000000000 */
[----:B------:R-:W-:Y:S01]  /*7620*/  UIMAD UR4, UR7, UR11, UR4 ;  /* 0x0000000b070472a4 */ /* 0x000fe2000f8e0204 */
[----:B0-----:R-:W-:-:S02]  /*7630*/  @P1 IMAD.HI.U32 R0, R31, R20, RZ ;  /* 0x000000141f001227 */ /* 0x001fc400078e00ff */
[----:B------:R-:W-:Y:S01]  /*7640*/  ULDC.64 UR10, c[0x0][0xae0] ;  /* 0x0002b800000a7ab9 */ /* 0x000fe20000000a00 */
[----:B------:R-:W-:Y:S01]  /*7650*/  UIADD3 UR4, UR9, UR4, URZ ;  /* 0x0000000409047290 */ /* 0x000fe2000fffe03f */
[----:B------:R-:W-:Y:S01]  /*7660*/  IMAD.U32 R20, RZ, RZ, UR8 ;  /* 0x00000008ff147e24 */ /* 0x000fe2000f8e00ff */
[----:B------:R-:W-:Y:S01]  /*7670*/  @P1 SHF.R.U32.HI R3, RZ, R21, R0 ;  /* 0x00000015ff031219 */ /* 0x000fe20000011600 */
[----:B------:R-:W-:Y:S01]  /*7680*/  IMAD.U32 R21, RZ, RZ, UR9 ;  /* 0x00000009ff157e24 */ /* 0x000fe2000f8e00ff */
[----:B------:R-:W-:Y:S02]  /*7690*/  ULDC.64 UR8, c[0x0][0xad8] ;  /* 0x0002b60000087ab9 */ /* 0x000fe40000000a00 */
[--C-:B------:R-:W-:Y:S01]  /*76a0*/  SHF.R.S32.HI R0, RZ, 0x1f, R3.reuse ;  /* 0x0000001fff007819 */ /* 0x100fe20000011403 */
[----:B------:R-:W-:Y:S01]  /*76b0*/  IMAD.MOV R30, RZ, RZ, -R3 ;  /* 0x000000ffff1e7224 */ /* 0x000fe200078e0a03 */
[----:B------:R-:W-:Y:S01]  /*76c0*/  MOV R21, UR4 ;  /* 0x0000000400157c02 */ /* 0x000fe20008000f00 */
[----:B------:R-:W-:-:S02]  /*76d0*/  ULDC UR4, c[0x0][0xac8] ;  /* 0x0002b20000047ab9 */ /* 0x000fc40000000800 */
[----:B------:R-:W-:Y:S02]  /*76e0*/  IMAD R0, R0, UR10, RZ ;  /* 0x0000000a00007c24 */ /* 0x000fe4000f8e02ff */
[----:B------:R-:W-:Y:S02]  /*76f0*/  IMAD R29, R29, R30, R31 ;  /* 0x0000001e1d1d7224 */ /* 0x000fe400078e021f */
[C---:B------:R-:W-:Y:S02]  /*7700*/  IMAD R31, R3.reuse, UR11, R0 ;  /* 0x0000000b031f7c24 */ /* 0x040fe4000f8e0200 */
[----:B------:R-:W-:Y:S01]  /*7710*/  IMAD.WIDE.U32 R20, R3, UR10, R20 ;  /* 0x0000000a03147c25 */ /* 0x000fe2000f8e0014 */
[----:B------:R-:W-:-:S03]  /*7720*/  SHF.R.S32.HI R0, RZ, 0x1f, R29 ;  /* 0x0000001fff007819 */ /* 0x000fc6000001141d */
[----:B------:R-:W-:Y:S02]  /*7730*/  IMAD.IADD R21, R21, 0x1, R31 ;  /* 0x0000000115157824 */ /* 0x000fe400078e021f */
[----:B------:R-:W-:Y:S02]  /*7740*/  IMAD R0, R0, UR8, RZ ;  /* 0x0000000800007c24 */ /* 0x000fe4000f8e02ff */
[----:B------:R-:W-:-:S04]  /*7750*/  IMAD.WIDE.U32 R20, R29, UR8, R20 ;  /* 0x000000081d147c25 */ /* 0x000fc8000f8e0014 */
[----:B------:R-:W-:Y:S01]  /*7760*/  IMAD R3, R29, UR9, R0 ;  /* 0x000000091d037c24 */ /* 0x000fe2000f8e0200 */
[----:B------:R-:W-:Y:S01]  /*7770*/  ULDC.64 UR8, c[0x0][0xa80] ;  /* 0x0002a00000087ab9 */ /* 0x000fe20000000a00 */
[----:B------:R-:W-:Y:S01]  /*7780*/  VIADD R0, R36, 0x30 ;  /* 0x0000003024007836 */ /* 0x000fe20000000000 */
[----:B------:R-:W-:Y:S01]  /*7790*/  LEA R32, P0, R20, UR8, 0x1 ;  /* 0x0000000814207c11 */ /* 0x000fe2000f8008ff */
[----:B------:R-:W-:-:S04]  /*77a0*/  IMAD.IADD R3, R21, 0x1, R3 ;  /* 0x0000000115037824 */ /* 0x000fc800078e0203 */
[----:B-1----:R-:W0:Y:S01]  /*77b0*/  SHFL.IDX PT, R29, R32, RZ, 0x181f ;  /* 0x00181fff201d7589 */ /* 0x002e2200000e0000 */
[----:B------:R-:W-:Y:S02]  /*77c0*/  LEA.HI.X R34, R20, UR9, R3, 0x1, P0 ;  /* 0x0000000914227c11 */ /* 0x000fe400080f0c03 */
[----:B------:R-:W-:Y:S01]  /*77d0*/  ISETP.GE.AND P0, PT, R16, UR4, PT ;  /* 0x0000000410007c0c */ /* 0x000fe2000bf06270 */
[----:B------:R-:W1:Y:S01]  /*77e0*/  SHFL.IDX PT, R37, R32, 0x1, 0x181f ;  /* 0x00381f0020257f89 */ /* 0x000e6200000e0000 */
[C---:B------:R-:W-:Y:S02]  /*77f0*/  IADD3 R3, R36.reuse, 0x60, RZ ;  /* 0x0000006024037810 */ /* 0x040fe40007ffe0ff */
[-C--:B------:R-:W-:Y:S01]  /*7800*/  ISETP.GE.OR P1, PT, R36, R33.reuse, P0 ;  /* 0x000000212400720c */ /* 0x080fe20000726670 */
[----:B------:R-:W1:Y:S01]  /*7810*/  SHFL.IDX PT, R39, R32, 0x2, 0x181f ;  /* 0x00581f0020277f89 */ /* 0x000e6200000e0000 */
[-C--:B------:R-:W-:Y:S02]  /*7820*/  ISETP.GE.OR P2, PT, R0, R33.reuse, P0 ;  /* 0x000000210000720c */ /* 0x080fe40000746670 */
[----:B------:R-:W-:Y:S01]  /*7830*/  ISETP.GE.OR P3, PT, R3, R33, P0 ;  /* 0x000000210300720c */ /* 0x000fe20000766670 */
[----:B------:R-:W1:Y:S01]  /*7840*/  SHFL.IDX PT, R21, R34, RZ, 0x181f ;  /* 0x00181fff22157589 */ /* 0x000e6200000e0000 */
[----:B------:R-:W-:-:S03]  /*7850*/  PRMT R0, RZ, 0x654, R28 ;  /* 0x00000654ff007816 */ /* 0x000fc6000000001c */
[----:B------:R-:W1:Y:S01]  /*7860*/  SHFL.IDX PT, R31, R34, 0x1, 0x181f ;  /* 0x00381f00221f7f89 */ /* 0x000e6200000e0000 */
[----:B------:R0:W-:Y:S03]  /*7870*/  SYNCS.ARRIVE.TRANS64.RED.A1T0 RZ, [R0+URZ], RZ ;  /* 0x000000ff00ff79a7 */ /* 0x0001e6000810043f */
[----:B------:R-:W1:Y:S01]  /*7880*/  SHFL.IDX PT, R38, R34, 0x2, 0x181f ;  /* 0x00581f0022267f89 */ /* 0x000e6200000e0000 */
[----:B0-----:R-:W-:Y:S01]  /*7890*/  @!P1 LEA R20, P4, R16, R29, 0x1 ;  /* 0x0000001d10149211 */ /* 0x001fe200078808ff */
[----:B------:R-:W-:Y:S02]  /*78a0*/  VIADD R0, R36, 0x90 ;  /* 0x0000009024007836 */ /* 0x000fe40000000000 */
[----:B------:R0:W0:Y:S01]  /*78b0*/  SHFL.IDX PT, R3, R32, 0x3, 0x181f ;  /* 0x00781f0020037f89 */ /* 0x00002200000e0000 */
[----:B-1----:R-:W-:Y:S02]  /*78c0*/  @!P2 LEA R28, P5, R16, R37, 0x1 ;  /* 0x00000025101ca211 */ /* 0x002fe400078a08ff */
[----:B------:R-:W-:Y:S01]  /*78d0*/  ISETP.GE.OR P0, PT, R0, R33, P0 ;  /* 0x000000210000720c */ /* 0x000fe20000706670 */
[----:B------:R-:W1:Y:S01]  /*78e0*/  SHFL.IDX PT, R34, R34, 0x3, 0x181f ;  /* 0x00781f0022227f89 */ /* 0x000e6200000e0000 */
[----:B------:R-:W-:-:S02]  /*78f0*/  @!P3 LEA R30, P6, R16, R39, 0x1 ;  /* 0x00000027101eb211 */ /* 0x000fc400078c08ff */
[C-C-:B------:R-:W-:Y:S02]  /*7900*/  @!P1 LEA.HI.X R21, R16.reuse, R21, R155.reuse, 0x1, P4 ;  /* 0x0000001510159211 */ /* 0x140fe400020f0c9b */
[C-C-:B------:R-:W-:Y:S02]  /*7910*/  @!P2 LEA.HI.X R29, R16.reuse, R31, R155.reuse, 0x1, P5 ;  /* 0x0000001f101da211 */ /* 0x140fe400028f0c9b */
[----:B------:R-:W-:Y:S01]  /*7920*/  @!P3 LEA.HI.X R31, R16, R38, R155, 0x1, P6 ;  /* 0x00000026101fb211 */ /* 0x000fe200030f0c9b */
[----:B--2---:R2:W-:Y:S04]  /*7930*/  @!P1 ST.E.128 desc[UR50][R20.64], R4 ;  /* 0x0000000414009985 */ /* 0x0045e8000c101d32 */
[----:B---3--:R2:W-:Y:S04]  /*7940*/  @!P2 ST.E.128 desc[UR50][R28.64], R8 ;  /* 0x000000081c00a985 */ /* 0x0085e8000c101d32 */
[----:B----4-:R2:W-:Y:S01]  /*7950*/  @!P3 ST.E.128 desc[UR50][R30.64], R24 ;  /* 0x000000181e00b985 */ /* 0x0105e2000c101d32 */
[----:B01----:R-:W-:Y:S05]  /*7960*/  @P0 BRA `(.L_x_12954) ;  /* 0x0000000800780947 */ /* 0x003fea0003800000 */
[----:B--2---:R-:W-:-:S04]  /*7970*/  LEA R4, P0, R16, R3, 0x1 ;  /* 0x0000000310047211 */ /* 0x004fc800078008ff */
[----:B------:R-:W-:-:S05]  /*7980*/  LEA.HI.X R5, R16, R34, R155, 0x1, P0 ;  /* 0x0000002210057211 */ /* 0x000fca00000f0c9b */
[----:B-----5:R0:W-:Y:S01]  /*7990*/  ST.E.128 desc[UR50][R4.64], R12 ;  /* 0x0000000c04007985 */ /* 0x0201e2000c101d32 */
[----:B------:R-:W-:Y:S05]  /*79a0*/  BRA `(.L_x_12954) ;  /* 0x0000000800687947 */ /* 0x000fea0003800000 */
.L_x_12952:
        /* <DEDUP_REMOVED lines=11> */
[----:B------:R-:W-:-:S03]  /*7a60*/  UISETP.NE.U32.AND UP1, UPT, UR8, URZ, UPT ;  /* 0x0000003f0800728c */ /* 0x000fc6000bf25070 */
[----:B------:R-:W2:Y:S01]  /*7a70*/  @P2 LDG.E R3, desc[UR50][R4.64] ;  /* 0x0000003204032981 */ /* 0x000ea2000c1e1900 */
[----:B------:R-:W-:Y:S01]  /*7a80*/  UISETP.NE.AND.EX UP1, UPT, UR9, URZ, UPT, UP1 ;  /* 0x0000003f0900728c */ /* 0x000fe2000bf25310 */
[----:B------:R-:W-:-:S05]  /*7a90*/  MOV R0, UR4 ;  /* 0x0000000400007c02 */ /* 0x000fca0008000f00 */
[----:B------:R-:W-:-:S05]  /*7aa0*/  PLOP3.LUT P3, PT, PT, PT, UP1, 0x80, 0x0 ;  /* 0x000000000000781c */ /* 0x000fca0003f6f018 */
[----:B------:R-:W-:-:S04]  /*7ab0*/  @UP1 ULEA UR8, UP2, UR38, UR8, 0x2 ;  /* 0x0000000826081291 */ /* 0x000fc8000f84103f */
[----:B------:R-:W-:Y:S02]  /*7ac0*/  @UP1 ULEA.HI.X UR9, UR38, UR9, UR39, 0x2, UP2 ;  /* 0x0000000926091291 */ /* 0x000fe400090f1427 */
        /* <DEDUP_REMOVED lines=15> */
.L_x_12955:
        /* <DEDUP_REMOVED lines=8> */
[----:B-1---5:R-:W-:-:S03]  /*7c40*/  IMAD R4, R0, R6, RZ ;  /* 0x0000000600047224 */ /* 0x022fc600078e02ff */
[----:B------:R-:W-:-:S04]  /*7c50*/  IADD3 R5, R3, -0x80, RZ ;  /* 0xffffff8003057810 */ /* 0x000fc80007ffe0ff */
        /* <DEDUP_REMOVED lines=20> */
[----:B------:R-:W-:-:S04]  /*7da0*/  IMAD.U32 R8, RZ, RZ, UR7 ;  /* 0x00000007ff087e24 */ /* 0x000fc8000f8e00ff */
[----:B------:R-:W-:-:S04]  /*7db0*/  IMAD.MOV R3, RZ, RZ, -R4 ;  /* 0x000000ffff037224 */ /* 0x000fc800078e0a04 */
        /* <DEDUP_REMOVED lines=14> */
.L_x_12957:
[----:B------:R-:W-:Y:S05]  /*7ea0*/  BSYNC B1 ;  /* 0x0000000000017941 */ /* 0x000fea0003800000 */
.L_x_12956:
[----:B------:R-:W1:Y:S01]  /*7eb0*/  @P0 LDC R5, c[0x0][0xbf0] ;  /* 0x0002fc00ff050b82 */ /* 0x000e620000000800 */
[----:B------:R-:W-:Y:S01]  /*7ec0*/  ULDC.64 UR12, c[0x0][0xaa0] ;  /* 0x0002a800000c7ab9 */ /* 0x000fe20000000a00 */
[----:B0-----:R-:W-:Y:S01]  /*7ed0*/  IMAD.U32 R6, RZ, RZ, UR40 ;  /* 0x00000028ff067e24 */ /* 0x001fe2000f8e00ff */
[----:B------:R-:W-:Y:S01]  /*7ee0*/  UIMAD UR7, UR10, UR12, URZ ;  /* 0x0000000c0a0772a4 */ /* 0x000fe2000f8e023f */
[----:B------:R-:W-:Y:S01]  /*7ef0*/  IMAD R3, R2, 0x30, R17 ;  /* 0x0000003002037824 */ /* 0x000fe200078e0211 */
[----:B------:R-:W-:Y:S01]  /*7f00*/  UIMAD.WIDE.U32 UR8, UR4, UR12, URZ ;  /* 0x0000000c040872a5 */ /* 0x000fe2000f8e003f */
[----:B-----5:R-:W-:Y:S01]  /*7f10*/  IMAD R25, R0, R11, RZ ;  /* 0x0000000b00197224 */ /* 0x020fe200078e02ff */
        /* <DEDUP_REMOVED lines=20> */
[----:B------:R-:W-:Y:S02]  /*8060*/  IMAD R7, R11, R7, R6 ;  /* 0x000000070b077224 */ /* 0x000fe400078e0206 */
[----:B------:R-:W-:Y:S02]  /*8070*/  IMAD R8, R4, UR10, RZ ;  /* 0x0000000a04087c24 */ /* 0x000fe4000f8e02ff */
[----:B------:R-:W-:Y:S01]  /*8080*/  IMAD.U32 R4, RZ, RZ, UR8 ;  /* 0x00000008ff047e24 */ /* 0x000fe2000f8e00ff */
[----:B------:R-:W-:Y:S01]  /*8090*/  SHF.R.S32.HI R6, RZ, 0x1f, R7 ;  /* 0x0000001fff067819 */ /* 0x000fe20000011407 */
[----:B------:R-:W-:Y:S01]  /*80a0*/  IMAD.U32 R5, RZ, RZ, UR4 ;  /* 0x00000004ff057e24 */ /* 0x000fe2000f8e00ff */
[----:B------:R-:W-:Y:S01]  /*80b0*/  ULDC.64 UR8, c[0x0][0xad8] ;  /* 0x0002b60000087ab9 */ /* 0x000fe20000000a00 */
[C---:B------:R-:W-:Y:S01]  /*80c0*/  IMAD R9, R3.reuse, UR11, R8 ;  /* 0x0000000b03097c24 */ /* 0x040fe2000f8e0208 */
[----:B------:R-:W-:Y:S01]  /*80d0*/  ULDC UR4, c[0x0][0xac8] ;  /* 0x0002b20000047ab9 */ /* 0x000fe20000000800 */
[----:B------:R-:W-:-:S04]  /*80e0*/  IMAD.WIDE.U32 R4, R3, UR10, R4 ;  /* 0x0000000a03047c25 */ /* 0x000fc8000f8e0004 */
[----:B------:R-:W-:Y:S02]  /*80f0*/  IMAD R6, R6, UR8, RZ ;  /* 0x0000000806067c24 */ /* 0x000fe4000f8e02ff */
[----:B------:R-:W-:Y:S02]  /*8100*/  IMAD.IADD R5, R5, 0x1, R9 ;  /* 0x0000000105057824 */ /* 0x000fe400078e0209 */
[C---:B------:R-:W-:Y:S02]  /*8110*/  IMAD R3, R7.reuse, UR9, R6 ;  /* 0x0000000907037c24 */ /* 0x040fe4000f8e0206 */
[----:B------:R-:W-:Y:S01]  /*8120*/  IMAD.WIDE.U32 R4, R7, UR8, R4 ;  /* 0x0000000807047c25 */ /* 0x000fe2000f8e0004 */
[----:B------:R-:W-:-:S03]  /*8130*/  ULDC.64 UR8, c[0x0][0xa80] ;  /* 0x0002a00000087ab9 */ /* 0x000fc60000000a00 */
[----:B------:R-:W-:Y:S01]  /*8140*/  IMAD.IADD R3, R5, 0x1, R3 ;  /* 0x0000000105037824 */ /* 0x000fe200078e0203 */
[----:B------:R-:W-:Y:S01]  /*8150*/  LEA R5, P0, R4, UR8, 0x1 ;  /* 0x0000000804057c11 */ /* 0x000fe2000f8008ff */
[----:B------:R-:W-:-:S03]  /*8160*/  IMAD.U32 R8, RZ, RZ, UR40 ;  /* 0x00000028ff087e24 */ /* 0x000fc6000f8e00ff */
[----:B------:R-:W-:Y:S01]  /*8170*/  LEA.HI.X R10, R4, UR9, R3, 0x1, P0 ;  /* 0x00000009040a7c11 */ /* 0x000fe200080f0c03 */
[----:B------:R-:W0:Y:S01]  /*8180*/  SHFL.IDX PT, R9, R5, RZ, 0x181f ;  /* 0x00181fff05097589 */ /* 0x000e2200000e0000 */
[----:B------:R-:W-:Y:S01]  /*8190*/  IMAD R6, R8, 0xc0, R17 ;  /* 0x000000c008067824 */ /* 0x000fe200078e0211 */
[----:B------:R-:W-:Y:S02]  /*81a0*/  ISETP.GE.AND P0, PT, R16, UR4, PT ;  /* 0x0000000410007c0c */ /* 0x000fe4000bf06270 */
[----:B------:R-:W1:Y:S01]  /*81b0*/  SHFL.IDX PT, R13, R5, 0x1, 0x181f ;  /* 0x00381f00050d7f89 */ /* 0x000e6200000e0000 */
[C---:B------:R-:W-:Y:S01]  /*81c0*/  VIADD R3, R6.reuse, 0x60 ;  /* 0x0000006006037836 */ /* 0x040fe20000000000 */
[C---:B------:R-:W-:Y:S01]  /*81d0*/  IADD3 R0, R6.reuse, 0x30, RZ ;  /* 0x0000003006007810 */ /* 0x040fe20007ffe0ff */
[C---:B------:R-:W-:Y:S01]  /*81e0*/  VIADD R4, R6.reuse, 0x90 ;  /* 0x0000009006047836 */ /* 0x040fe20000000000 */
[----:B------:R-:W2:Y:S01]  /*81f0*/  SHFL.IDX PT, R15, R5, 0x2, 0x181f ;  /* 0x00581f00050f7f89 */ /* 0x000ea200000e0000 */
[----:B------:R-:W-:-:S02]  /*8200*/  ISETP.GE.OR P3, PT, R6, R25, P0 ;  /* 0x000000190600720c */ /* 0x000fc40000766670 */
[-C--:B------:R-:W-:Y:S01]  /*8210*/  ISETP.GE.OR P2, PT, R0, R25.reuse, P0 ;  /* 0x000000190000720c */ /* 0x080fe20000746670 */
[----:B------:R-:W3:Y:S01]  /*8220*/  SHFL.IDX PT, R7, R10, RZ, 0x181f ;  /* 0x00181fff0a077589 */ /* 0x000ee200000e0000 */
[-C--:B------:R-:W-:Y:S02]  /*8230*/  ISETP.GE.OR P1, PT, R3, R25.reuse, P0 ;  /* 0x000000190300720c */ /* 0x080fe40000726670 */
[----:B------:R-:W-:Y:S01]  /*8240*/  ISETP.GE.OR P0, PT, R4, R25, P0 ;  /* 0x000000190400720c */ /* 0x000fe20000706670 */
[----:B------:R3:W4:Y:S04]  /*8250*/  SHFL.IDX PT, R21, R5, 0x3, 0x181f ;  /* 0x00781f0005157f89 */ /* 0x00072800000e0000 */
[----:B------:R-:W4:Y:S04]  /*8260*/  SHFL.IDX PT, R11, R10, 0x1, 0x181f ;  /* 0x00381f000a0b7f89 */ /* 0x000f2800000e0000 */
[----:B------:R-:W4:Y:S01]  /*8270*/  SHFL.IDX PT, R12, R10, 0x2, 0x181f ;  /* 0x00581f000a0c7f89 */ /* 0x000f2200000e0000 */
[----:B0-----:R-:W-:-:S03]  /*8280*/  @!P3 LEA R4, P6, R16, R9, 0x1 ;  /* 0x000000091004b211 */ /* 0x001fc600078c08ff */
[----:B------:R4:W0:Y:S01]  /*8290*/  SHFL.IDX PT, R14, R10, 0x3, 0x181f ;  /* 0x00781f000a0e7f89 */ /* 0x00082200000e0000 */
[C---:B-1----:R-:W-:Y:S02]  /*82a0*/  @!P2 LEA R6, P5, R16.reuse, R13, 0x1 ;  /* 0x0000000d1006a211 */ /* 0x042fe400078a08ff */
[C---:B--2---:R-:W-:Y:S02]  /*82b0*/  @!P1 LEA R8, P4, R16.reuse, R15, 0x1 ;  /* 0x0000000f10089211 */ /* 0x044fe400078808ff */
[C---:B---3--:R-:W-:Y:S02]  /*82c0*/  @!P3 LEA.HI.X R5, R16.reuse, R7, R155, 0x1, P6 ;  /* 0x000000071005b211 */ /* 0x048fe400030f0c9b */
[----:B----4-:R-:W-:-:S03]  /*82d0*/  @!P0 LEA R10, P6, R16, R21, 0x1 ;  /* 0x00000015100a8211 */ /* 0x010fc600078c08ff */
[----:B------:R1:W-:Y:S01]  /*82e0*/  @!P3 ST.E.128 desc[UR50][R4.64], RZ ;  /* 0x000000ff0400b985 */ /* 0x0003e2000c101d32 */
[C-C-:B------:R-:W-:Y:S02]  /*82f0*/  @!P2 LEA.HI.X R7, R16.reuse, R11, R155.reuse, 0x1, P5 ;  /* 0x0000000b1007a211 */ /* 0x140fe400028f0c9b */
[----:B------:R-:W-:-:S03]  /*8300*/  @!P1 LEA.HI.X R9, R16, R12, R155, 0x1, P4 ;  /* 0x0000000c10099211 */ /* 0x000fc600020f0c9b */
[----:B------:R1:W-:Y:S01]  /*8310*/  @!P2 ST.E.128 desc[UR50][R6.64], RZ ;  /* 0x000000ff0600a985 */ /* 0x0003e2000c101d32 */
[----:B0-----:R-:W-:-:S03]  /*8320*/  @!P0 LEA.HI.X R11, R16, R14, R155, 0x1, P6 ;  /* 0x0000000e100b8211 */ /* 0x001fc600030f0c9b */
[----:B------:R1:W-:Y:S04]  /*8330*/  @!P1 ST.E.128 desc[UR50][R8.64], RZ ;  /* 0x000000ff08009985 */ /* 0x0003e8000c101d32 */
[----:B------:R1:W-:Y:S02]  /*8340*/  @!P0 ST.E.128 desc[UR50][R10.64], RZ ;  /* 0x000000ff0a008985 */ /* 0x0003e4000c101d32 */
.L_x_12954:
[----:B------:R-:W-:Y:S05]  /*8350*/  BSYNC B0 ;  /* 0x0000000000007941 */ /* 0x000fea0003800000 */
.L_x_12951:
[----:B------:R-:W-:Y:S02]  /*8360*/  ULDC UR4, c[0x0][0xc3c] ;  /* 0x00030f0000047ab9 */ /* 0x000fe40000000800 */
[----:B------:R-:W-:-:S13]  /*8370*/  ISETP.GE.AND P0, PT, R35, UR4, PT ;  /* 0x0000000423007c0c */ /* 0x000fda000bf06270 */
[----:B------:R-:W-:Y:S05]  /*8380*/  @!P0 BRA `(.L_x_12958) ;  /* 0xffffff8800688947 */ /* 0x000fea000383ffff */
[----:B------:R-:W-:Y:S05]  /*8390*/  EXIT ;  /* 0x000000000000794d */ /* 0x000fea0003800000 */
.L_x_12923:
[----:B------:R-:W-:-:S08]  /*83a0*/  NOP ;  /* 0x0000000000007918 */ /* 0x000fd00000000000 */
[----:B------:R-:W0:-:S00]  /*83b0*/  USETMAXREG.DEALLOC.CTAPOOL 0x20 ;  /* 0x00000020000079c8 */ /* 0x000e0000080e0500 */
[----:B0-----:R-:W2:Y:S01]  /*83c0*/  LDL.LU R2, [R1+0x8] ;  /* 0x0000080001027983 */ /* 0x001ea20000300800 */
[----:B------:R-:W-:-:S06]  /*83d0*/  LOP3.LUT R0, R0, 0x3, RZ, 0xc0, !PT ;  /* 0x0000000300007812 */ /* 0x000fcc00078ec0ff */
[----:B------:R-:W0:Y:S02]  /*83e0*/  SHFL.IDX PT, R0, R0, RZ, 0x1f ;  /* 0x00001fff00007589 */ /* 0x000e2400000e0000 */
[----:B0-----:R-:W-:Y:S01]  /*83f0*/  ISETP.NE.AND P0, PT, R0, RZ, PT ;  /* 0x000000ff0000720c */ /* 0x001fe20003f05270 */
[----:B------:R-:W-:Y:S01]  /*8400*/  IMAD.MOV.U32 R0, RZ, RZ, RZ ;  /* 0x000000ffff007224 */ /* 0x000fe200078e00ff */
[----:B--2---:R-:W-:-:S11]  /*8410*/  LOP3.LUT R2, R2, 0xffffffef, RZ, 0xc0, !PT ;  /* 0xffffffef02027812 */ /* 0x004fd600078ec0ff */
[----:B------:R-:W-:-:S05]  /*8420*/  @P0 LOP3.LUT R2, R2, 0x10, RZ, 0xfc, !PT ;  /* 0x0000001002020812 */ /* 0x000fca00078efcff */
[----:B------:R0:W-:Y:S01]  /*8430*/  STL [R1+0x8], R2 ;  /* 0x0000080201007387 */ /* 0x0001e20000100800 */
[----:B------:R-:W-:Y:S05]  /*8440*/  @!P0 BRA `(.L_x_12959) ;  /* 0x00000000001c8947 */ /* 0x000fea0003800000 */
[----:B-1----:R-:W1:Y:S08]  /*8450*/  S2UR UR5, SR_CgaCtaId ;  /* 0x00000000000579c3 */ /* 0x002e700000008800 */
[----:B------:R-:W-:Y:S06]  /*8460*/  BAR.SYNC.DEFER_BLOCKING 0x5, 0x200 ;  /* 0x0148000000007b1d */ /* 0x000fec0000010000 */
[----:B------:R-:W-:-:S02]  /*8470*/  UMOV UR4, 0x400 ;  /* 0x0000040000047882 */ /* 0x000fc40000000000 */
[----:B-1----:R-:W-:-:S09]  /*8480*/  ULEA UR4, UR5, UR4, 0x18 ;  /* 0x0000000405047291 */ /* 0x002fd2000f8ec03f */
[----:B------:R-:W1:Y:S01]  /*8490*/  LDS.128 R16, [UR4+0x168d0] ;  /* 0x0168d004ff107984 */ /* 0x000e620008000c00 */
[----:B------:R-:W-:Y:S06]  /*84a0*/  BAR.ARV 0x4, 0x200 ;  /* 0x0108000000007b1d */ /* 0x000fec0000002000 */
[----:B------:R-:W-:Y:S05]  /*84b0*/  BRA `(.L_x_12960) ;  /* 0x0000000800007947 */ /* 0x000fea0003800000 */
.L_x_12959:
[----:B0-----:R-:W0:Y:S01]  /*84c0*/  S2R R2, SR_TID.X ;  /* 0x0000000000027919 */ /* 0x001e220000002100 */
        /* <DEDUP_REMOVED lines=39> */
.L_x_12965:
        /* <DEDUP_REMOVED lines=12> */
.L_x_12964:
[----:B------:R-:W-:Y:S05]  /*8800*/  BSYNC B0 ;  /* 0x0000000000007941 */ /* 0x000fea0003800000 */
.L_x_12963:
        /* <DEDUP_REMOVED lines=21> */
.L_x_12961:
        /* <DEDUP_REMOVED lines=15> */
.L_x_12966:
        /* <DEDUP_REMOVED lines=28> */
.L_x_12962:
[----:B------:R-:W-:Y:S01]  /*8c10*/  ULDC UR4, c[0x0][0xc3c] ;  /* 0x00030f0000047ab9 */ /* 0x000fe20000000800 */
[----:B------:R-:W-:Y:S02]  /*8c20*/  IMAD.MOV.U32 R17, RZ, RZ, RZ ;  /* 0x000000ffff117224 */ /* 0x000fe400078e00ff */
[----:B------:R-:W-:Y:S02]  /*8c30*/  IMAD.U32 R16, RZ, RZ, UR6 ;  /* 0x00000006ff107e24 */ /* 0x000fe4000f8e00ff */
[----:B------:R-:W-:Y:S02]  /*8c40*/  IMAD.MOV.U32 R18, RZ, RZ, RZ ;  /* 0x000000ffff127224 */ /* 0x000fe400078e00ff */
[----:B------:R-:W-:-:S07]  /*8c50*/  IMAD.U32 R19, RZ, RZ, UR4 ;  /* 0x00000004ff137e24 */ /* 0x000fce000f8e00ff */
.L_x_12967:
[----:B------:R-:W-:-:S13]  /*8c60*/  ISETP.NE.AND P0, PT, R5, RZ, PT ;  /* 0x000000ff0500720c */ /* 0x000fda0003f05270 */
[----:B------:R-:W0:Y:S01]  /*8c70*/  @!P0 S2R R3, SR_CgaCtaId ;  /* 0x0000000000038919 */ /* 0x000e220000008800 */
[----:B------:R-:W-:-:S04]  /*8c80*/  @!P0 MOV R0, 0x400 ;  /* 0x0000040000008802 */ /* 0x000fc80000000f00 */
[----:B0-----:R-:W-:-:S05]  /*8c90*/  @!P0 LEA R0, R3, R0, 0x18 ;  /* 0x0000000003008211 */ /* 0x001fca00078ec0ff */
[----:B------:R0:W-:Y:S01]  /*8ca0*/  @!P0 STS.128 [R0+0x168d0], R16 ;  /* 0x0168d01000008388 */ /* 0x0001e20000000c00 */
[----:B------:R-:W-:Y:S06]  /*8cb0*/  BAR.ARV 0x5, 0x200 ;  /* 0x0148000000007b1d */ /* 0x000fec0000002000 */
.L_x_12960:
[----:B------:R2:W-:Y:S01]  /*8cc0*/  STL [R1+0x38], RZ ;  /* 0x000038ff01007387 */ /* 0x0005e20000100800 */
[----:B------:R-:W-:Y:S01]  /*8cd0*/  ULDC UR4, c[0x0][0xc3c] ;  /* 0x00030f0000047ab9 */ /* 0x000fe20000000800 */
[----:B------:R-:W-:Y:S01]  /*8ce0*/  MOV R27, 0x1 ;  /* 0x00000001001b7802 */ /* 0x000fe20000000f00 */
[----:B------:R-:W-:Y:S01]  /*8cf0*/  IMAD.MOV.U32 R25, RZ, RZ, RZ ;  /* 0x000000ffff197224 */ /* 0x000fe200078e00ff */
[----:B-1----:R-:W-:-:S13]  /*8d00*/  ISETP.GE.AND P0, PT, R19, UR4, PT ;  /* 0x0000000413007c0c */ /* 0x002fda000bf06270 */
        /* <DEDUP_REMOVED lines=11> */
[----:B------:R-:W-:Y:S01]  /*8dc0*/  MOV R22, UR4 ;  /* 0x0000000400167c02 */ /* 0x000fe20008000f00 */
[C---:B-1----:R-:W-:Y:S01]  /*8dd0*/  IMAD.SHL.U32 R28, R3.reuse, 0x8, RZ ;  /* 0x00000008031c7824 */ /* 0x042fe200078e00ff */
[C---:B------:R-:W-:Y:S01]  /*8de0*/  LOP3.LUT R4, R3.reuse, 0x7f, RZ, 0xc0, !PT ;  /* 0x0000007f03047812 */ /* 0x040fe200078ec0ff */
[----:B0-----:R-:W-:-:S03]  /*8df0*/  IMAD.SHL.U32 R2, R3, 0x10, RZ ;  /* 0x0000001003027824 */ /* 0x001fc600078e00ff */
[----:B------:R-:W-:Y:S02]  /*8e00*/  LOP3.LUT R0, R28, 0x1f8, RZ, 0xc0, !PT ;  /* 0x000001f81c007812 */ /* 0x000fe400078ec0ff */
[----:B------:R-:W-:Y:S02]  /*8e10*/  LOP3.LUT R2, R2, 0x70, RZ, 0xc0, !PT ;  /* 0x0000007002027812 */ /* 0x000fe400078ec0ff */
[----:B------:R-:W-:Y:S02]  /*8e20*/  LOP3.LUT R3, R0, 0x38, R3, 0x78, !PT ;  /* 0x0000003800037812 */ /* 0x000fe400078e7803 */
[----:B------:R-:W-:Y:S02]  /*8e30*/  SHF.R.U32.HI R4, RZ, 0x3, R4 ;  /* 0x00000003ff047819 */ /* 0x000fe40000011604 */
[----:B------:R-:W-:Y:S02]  /*8e40*/  LOP3.LUT R0, R3, 0x200, R28, 0xf8, !PT ;  /* 0x0000020003007812 */ /* 0x000fe400078ef81c */
[----:B------:R-:W-:-:S02]  /*8e50*/  LOP3.LUT R28, R28, 0x38, RZ, 0xc0, !PT ;  /* 0x000000381c1c7812 */ /* 0x000fc400078ec0ff */
[----:B------:R-:W-:Y:S01]  /*8e60*/  LOP3.LUT R2, R4, R2, RZ, 0xfc, !PT ;  /* 0x0000000204027212 */ /* 0x000fe200078efcff */
[----:B------:R-:W-:-:S05]  /*8e70*/  IMAD R0, R0, 0x2, R22 ;  /* 0x0000000200007824 */ /* 0x000fca00078e0216 */
[----:B------:R3:W-:Y:S02]  /*8e80*/  STL [R1+0x1c], R0 ;  /* 0x00001c0001007387 */ /* 0x0007e40000100800 */
.L_x_13029:
[----:B0-----:R-:W0:Y:S01]  /*8e90*/  LDC.64 R2, c[0x0][0xc88] ;  /* 0x00032200ff027b82 */ /* 0x001e220000000a00 */
[----:B--23--:R-:W2:Y:S01]  /*8ea0*/  LDL.LU R0, [R1+0x8] ;  /* 0x0000080001007983 */ /* 0x00cea20000300800 */
        /* <DEDUP_REMOVED lines=8> */
[----:B--2---:R-:W-:Y:S02]  /*8f30*/  LOP3.LUT R0, R0, 0xfffffff7, RZ, 0xc0, !PT ;  /* 0xfffffff700007812 */ /* 0x004fe400078ec0ff */
[----:B-1-3--:R-:W-:-:S09]  /*8f40*/  SHF.R.S32.HI R4, RZ, 0x1f, R29 ;  /* 0x0000001fff047819 */ /* 0x00afd2000001141d */
[C---:B------:R-:W-:Y:S01]  /*8f50*/  @P0 LEA R2, P1, R29.reuse, UR4, 0x2 ;  /* 0x000000041d020c11 */ /* 0x040fe2000f8210ff */
[C---:B------:R-:W-:Y:S01]  /*8f60*/  IMAD.SHL.U32 R23, R29.reuse, 0x4, RZ ;  /* 0x000000041d177824 */ /* 0x040fe200078e00ff */
[C-C-:B------:R-:W-:Y:S01]  /*8f70*/  SHF.L.U64.HI R24, R29.reuse, 0x2, R4.reuse ;  /* 0x000000021d187819 */ /* 0x140fe20000010204 */
[----:B------:R0:W-:Y:S01]  /*8f80*/  STL [R1+0x28], R4 ;  /* 0x0000280401007387 */ /* 0x0001e20000100800 */
[----:B------:R-:W-:Y:S01]  /*8f90*/  @P0 LEA.HI.X R3, R29, UR5, R4, 0x2, P1 ;  /* 0x000000051d030c11 */ /* 0x000fe200088f1404 */
[----:B------:R-:W-:-:S04]  /*8fa0*/  ULDC.64 UR4, c[0x0][0xa00] ;  /* 0x0002800000047ab9 */ /* 0x000fc80000000a00 */
[----:B------:R1:W2:Y:S01]  /*8fb0*/  @P0 LDG.E R6, desc[UR50][R2.64] ;  /* 0x0000003202060981 */ /* 0x0002a2000c1e1900 */
[----:B------:R-:W-:-:S04]  /*8fc0*/  ISETP.NE.U32.AND P0, PT, RZ, UR4, PT ;  /* 0x00000004ff007c0c */ /* 0x000fc8000bf05070 */
[----:B------:R-:W-:Y:S02]  /*8fd0*/  ISETP.NE.AND.EX P2, PT, RZ, UR5, PT, P0 ;  /* 0x00000005ff007c0c */ /* 0x000fe4000bf45300 */
[----:B------:R-:W-:Y:S02]  /*8fe0*/  ISETP.NE.U32.AND P0, PT, RZ, UR6, PT ;  /* 0x00000006ff007c0c */ /* 0x000fe4000bf05070 */
[----:B-1----:R-:W-:Y:S02]  /*8ff0*/  IADD3 R2, P1, R23, UR4, RZ ;  /* 0x0000000417027c10 */ /* 0x002fe4000ff3e0ff */
[----:B------:R-:W-:Y:S02]  /*9000*/  ISETP.NE.AND.EX P0, PT, RZ, UR7, PT, P0 ;  /* 0x00000007ff007c0c */ /* 0x000fe4000bf05300 */
[----:B------:R-:W-:Y:S01]  /*9010*/  IADD3.X R3, R24, UR5, RZ, P1, !PT ;  /* 0x0000000518037c10 */ /* 0x000fe20008ffe4ff */
[----:B------:R-:W-:-:S04]  /*9020*/  ULDC.64 UR4, c[0x0][0x418] ;  /* 0x0001060000047ab9 */ /* 0x000fc80000000a00 */
[----:B------:R-:W-:-:S05]  /*9030*/  @P2 LOP3.LUT R0, R0, 0x8, RZ, 0xfc, !PT ;  /* 0x0000000800002812 */ /* 0x000fca00078efcff */
[----:B------:R1:W-:Y:S01]  /*9040*/  STL [R1+0x8], R0 ;  /* 0x0000080001007387 */ /* 0x0003e20000100800 */
[----:B0-----:R-:W-:-:S04]  /*9050*/  @P0 IADD3 R4, P1, R23, UR6, RZ ;  /* 0x0000000617040c10 */ /* 0x001fc8000ff3e0ff */
[----:B------:R-:W-:Y:S02]  /*9060*/  @P0 IADD3.X R5, R24, UR7, RZ, P1, !PT ;  /* 0x0000000718050c10 */ /* 0x000fe40008ffe4ff */
[----:B-1----:R-:W-:-:S03]  /*9070*/  MOV R0, RZ ;  /* 0x000000ff00007202 */ /* 0x002fc60000000f00 */
[----:B------:R-:W3:Y:S04]  /*9080*/  @P0 LDG.E R4, desc[UR50][R4.64] ;  /* 0x0000003204040981 */ /* 0x000ee8000c1e1900 */
[----:B------:R-:W4:Y:S01]  /*9090*/  @P2 LDG.E R0, desc[UR50][R2.64] ;  /* 0x0000003202002981 */ /* 0x000f22000c1e1900 */
[----:B------:R-:W-:-:S03]  /*90a0*/  UISETP.NE.U32.AND UP0, UPT, UR4, URZ, UPT ;  /* 0x0000003f0400728c */ /* 0x000fc6000bf05070 */
[----:B------:R-:W-:Y:S01]  /*90b0*/  ULDC UR4, c[0x0][0x424] ;  /* 0x0001090000047ab9 */ /* 0x000fe20000000800 */
[----:B------:R-:W-:-:S03]  /*90c0*/  UISETP.NE.AND.EX UP0, UPT, UR5, URZ, UPT, UP0 ;  /* 0x0000003f0500728c */ /* 0x000fc6000bf05300 */
[----:B------:R-:W-:Y:S01]  /*90d0*/  ULDC UR5, c[0x0][0x2f0] ;  /* 0x0000bc0000057ab9 */ /* 0x000fe20000000800 */
[----:B------:R-:W-:-:S04]  /*90e0*/  USEL UR4, UR4, 0x1, UP0 ;  /* 0x0000000104047887 */ /* 0x000fc80008000000 */
[----:B------:R-:W-:Y:S01]  /*90f0*/  UIMAD UR4, UR4, UR5, URZ ;  /* 0x00000005040472a4 */ /* 0x000fe2000f8e023f */
[----:B----4-:R0:W-:Y:S04]  /*9100*/  STL [R1+0x20], R0 ;  /* 0x0000200001007387 */ /* 0x0101e80000100800 */
[----:B--2---:R1:W-:Y:S04]  /*9110*/  STL [R1+0x14], R6 ;  /* 0x0000140601007387 */ /* 0x0043e80000100800 */
[----:B---3--:R1:W-:Y:S01]  /*9120*/  @P0 STL [R1+0x2c], R4 ;  /* 0x00002c0401000387 */ /* 0x0083e20000100800 */
[----:B0-----:R-:W-:Y:S01]  /*9130*/  IMAD.U32 R0, RZ, RZ, UR4 ;  /* 0x00000004ff007e24 */ /* 0x001fe2000f8e00ff */
[----:B------:R-:W-:Y:S06]  /*9140*/  @P0 BRA `(.L_x_12969) ;  /* 0x0000000000200947 */ /* 0x000fec0003800000 */
        /* <DEDUP_REMOVED lines=8> */
.L_x_12969:
        /* <DEDUP_REMOVED lines=10> */
.L_x_12970:
        /* <DEDUP_REMOVED lines=8> */
[----:B--2---:R-:W-:-:S07]  /*92f0*/  IADD3 R0, -R0, R5, RZ ;  /* 0x0000000500007210 */ /* 0x004fce0007ffe1ff */
.L_x_12971:
[----:B0-2--5:R-:W-:Y:S01]  /*9300*/  IMAD.IADD R2, R0, 0x1, -R6 ;  /* 0x0000000100027824 */ /* 0x025fe200078e0a06 */
[----:B------:R-:W-:Y:S03]  /*9310*/  BSSY B7, `(.L_x_12972) ;  /* 0x00003a4000077945 */ /* 0x000fe60003800000 */
[C---:B------:R-:W-:Y:S01]  /*9320*/  VIADD R0, R2.reuse, 0x7f ;  /* 0x0000007f02007836 */ /* 0x040fe20000000000 */
[----:B------:R0:W-:Y:S01]  /*9330*/  STL [R1+0x10], R2 ;  /* 0x0000100201007387 */ /* 0x0001e20000100800 */
[----:B------:R-:W-:-:S03]  /*9340*/  ISETP.GT.AND P0, PT, R2, RZ, PT ;  /* 0x000000ff0200720c */ /* 0x000fc60003f04270 */
[----:B------:R-:W-:-:S04]  /*9350*/  SHF.R.S32.HI R3, RZ, 0x1f, R0 ;  /* 0x0000001fff037819 */ /* 0x000fc80000011400 */
[----:B------:R-:W-:-:S05]  /*9360*/  LEA.HI R0, R3, R0, RZ, 0x7 ;  /* 0x0000000003007211 */ /* 0x000fca00078f38ff */
[----:B------:R0:W-:Y:S01]  /*9370*/  STL [R1+0x34], R0 ;  /* 0x0000340001007387 */ /* 0x0001e20000100800 */
[----:B------:R-:W-:Y:S05]  /*9380*/  @P0 BRA `(.L_x_12973) ;  /* 0x0000000000440947 */ /* 0x000fea0003800000 */
[----:B0-----:R-:W0:Y:S02]  /*9390*/  S2R R2, SR_TID.X ;  /* 0x0000000000027919 */ /* 0x001e240000002100 */
        /* <DEDUP_REMOVED lines=16> */
.L_x_12973:
        /* <DEDUP_REMOVED lines=20> */
.L_x_12976:
[----:B------:R-:W-:Y:S05]  /*95e0*/  BSYNC B6 ;  /* 0x0000000000067941 */ /* 0x000fea0003800000 */
.L_x_12975:
        /* <DEDUP_REMOVED lines=20> */
.L_x_12979:
        /* <DEDUP_REMOVED lines=15> */
.L_x_12978:
[----:B------:R-:W-:Y:S05]  /*9820*/  BSYNC B6 ;  /* 0x0000000000067941 */ /* 0x000fea0003800000 */
.L_x_12977:
[----:B------:R0:W2:Y:S01]  /*9830*/  LDL R21, [R1+0x4] ;  /* 0x0000040001157983 */ /* 0x0000a20000100800 */
[----:B------:R-:W-:Y:S01]  /*9840*/  ULDC.64 UR4, c[0x0][0x9f8] ;  /* 0x00027e0000047ab9 */ /* 0x000fe20000000a00 */
[----:B------:R-:W1:Y:S01]  /*9850*/  LDC R7, c[0x0][0x430] ;  /* 0x00010c00ff077b82 */ /* 0x000e620000000800 */
[----:B------:R-:W-:Y:S01]  /*9860*/  ISETP.NE.U32.AND P0, PT, RZ, UR4, PT ;  /* 0x00000004ff007c0c */ /* 0x000fe2000bf05070 */
[----:B------:R-:W3:Y:S03]  /*9870*/  LDL R26, [R1+0x34] ;  /* 0x00003400011a7983 */ /* 0x000ee60000100800 */
[----:B------:R-:W-:Y:S01]  /*9880*/  ISETP.NE.AND.EX P0, PT, RZ, UR5, PT, P0 ;  /* 0x00000005ff007c0c */ /* 0x000fe2000bf05300 */
[----:B------:R-:W4:Y:S04]  /*9890*/  LDL R9, [R1+0x10] ;  /* 0x0000100001097983 */ /* 0x000f280000100800 */
[----:B------:R-:W4:Y:S01]  /*98a0*/  LDL R4, [R1+0x14] ;  /* 0x0000140001047983 */ /* 0x000f220000100800 */
[----:B------:R-:W0:Y:S07]  /*98b0*/  S2R R5, SR_TID.X ;  /* 0x0000000000057919 */ /* 0x000e2e0000002100 */
[----:B------:R-:W-:Y:S01]  /*98c0*/  @P0 IADD3 R2, P1, R23, UR4, RZ ;  /* 0x0000000417020c10 */ /* 0x000fe2000ff3e0ff */
[----:B------:R-:W3:Y:S03]  /*98d0*/  S2R R0, SR_TID.X ;  /* 0x0000000000007919 */ /* 0x000ee60000002100 */
[----:B------:R-:W-:Y:S01]  /*98e0*/  @P0 IADD3.X R3, R24, UR5, RZ, P1, !PT ;  /* 0x0000000518030c10 */ /* 0x000fe20008ffe4ff */
[----:B------:R-:W4:Y:S04]  /*98f0*/  LDL.LU R20, [R1+0x8] ;  /* 0x0000080001147983 */ /* 0x000f280000300800 */
[----:B--2---:R-:W2:Y:S01]  /*9900*/  @P0 LDG.E R21, desc[UR50][R2.64] ;  /* 0x0000003202150981 */ /* 0x004ea2000c1e1900 */
[----:B-1----:R-:W-:Y:S01]  /*9910*/  ISETP.NE.AND P2, PT, R7, 0x1, PT ;  /* 0x000000010700780c */ /* 0x002fe20003f45270 */
[----:B0-----:R-:W-:Y:S01]  /*9920*/  IMAD.SHL.U32 R5, R5, 0x10, RZ ;  /* 0x0000001005057824 */ /* 0x001fe200078e00ff */
[----:B---3--:R-:W-:-:S02]  /*9930*/  LEA.HI.SX32 R26, R26, 0xffffffff, 0x19 ;  /* 0xffffffff1a1a7811 */ /* 0x008fc400078fcaff */
[----:B------:R-:W-:Y:S02]  /*9940*/  LOP3.LUT R0, R0, 0x7f, RZ, 0xc0, !PT ;  /* 0x0000007f00007812 */ /* 0x000fe400078ec0ff */
[----:B------:R-:W-:Y:S01]  /*9950*/  LOP3.LUT R5, R5, 0x70, RZ, 0xc0, !PT ;  /* 0x0000007005057812 */ /* 0x000fe200078ec0ff */
[----:B------:R-:W-:Y:S01]  /*9960*/  IMAD.SHL.U32 R8, R26, 0x80, RZ ;  /* 0x000000801a087824 */ /* 0x000fe200078e00ff */
[----:B------:R-:W-:-:S04]  /*9970*/  SHF.R.U32.HI R0, RZ, 0x3, R0 ;  /* 0x00000003ff007819 */ /* 0x000fc80000011600 */
[----:B------:R-:W-:Y:S01]  /*9980*/  LOP3.LUT R5, R8, R0, R5, 0xfe, !PT ;  /* 0x0000000008057212 */ /* 0x000fe200078efe05 */
[----:B------:R-:W0:Y:S08]  /*9990*/  @P2 LDC R6, c[0x0][0x434] ;  /* 0x00010d00ff062b82 */ /* 0x000e300000000800 */
[----:B------:R-:W1:Y:S01]  /*99a0*/  @P2 LDC R0, c[0x0][0x438] ;  /* 0x00010e00ff002b82 */ /* 0x000e620000000800 */
[----:B--2---:R-:W-:Y:S01]  /*99b0*/  @P0 STL [R1+0x4], R21 ;  /* 0x0000041501000387 */ /* 0x004fe20000100800 */
[C---:B----4-:R-:W-:Y:S01]  /*99c0*/  ISETP.GE.AND P0, PT, R5.reuse, R9, PT ;  /* 0x000000090500720c */ /* 0x050fe20003f06270 */
[----:B------:R-:W-:-:S04]  /*99d0*/  IMAD.IADD R5, R5, 0x1, R4 ;  /* 0x0000000105057824 */ /* 0x000fc800078e0204 */
[----:B0-----:R-:W-:-:S08]  /*99e0*/  @P2 IMAD.HI.U32 R6, R5, R6, RZ ;  /* 0x0000000605062227 */ /* 0x001fd000078e00ff */
[----:B------:R-:W0:Y:S01]  /*99f0*/  @!P0 LDC.64 R2, c[0x0][0x428] ;  /* 0x00010a00ff028b82 */ /* 0x000e220000000a00 */
[----:B------:R-:W-:Y:S02]  /*9a00*/  MOV R4, R5 ;  /* 0x0000000500047202 */ /* 0x000fe40000000f00 */
[----:B-1----:R-:W-:Y:S02]  /*9a10*/  @P2 SHF.R.U32.HI R4, RZ, R0, R6 ;  /* 0x00000000ff042219 */ /* 0x002fe40000011606 */
[----:B------:R-:W-:-:S03]  /*9a20*/  SHF.R.S32.HI R6, RZ, 0x1f, R21 ;  /* 0x0000001fff067819 */ /* 0x000fc60000011415 */
[--C-:B------:R-:W-:Y:S02]  /*9a30*/  IMAD.MOV R0, RZ, RZ, -R4.reuse ;  /* 0x000000ffff007224 */ /* 0x100fe400078e0a04 */
[----:B------:R0:W-:Y:S02]  /*9a40*/  STL [R1+0x18], R6 ;  /* 0x0000180601007387 */ /* 0x0001e40000100800 */
[----:B------:R-:W-:Y:S01]  /*9a50*/  IMAD R0, R7, R0, R5 ;  /* 0x0000000007007224 */ /* 0x000fe200078e0205 */
[--C-:B------:R-:W-:Y:S01]  /*9a60*/  @!P0 SHF.R.S32.HI R5, RZ, 0x1f, R4.reuse ;  /* 0x0000001fff058819 */ /* 0x100fe20000011404 */
[-C--:B0-----:R-:W-:Y:S02]  /*9a70*/  @!P0 IMAD R6, R6, R2.reuse, RZ ;  /* 0x0000000206068224 */ /* 0x081fe400078e02ff */
[----:B------:R-:W-:-:S04]  /*9a80*/  @!P0 IMAD.WIDE.U32 R4, R21, R2, R4 ;  /* 0x0000000215048225 */ /* 0x000fc800078e0004 */
[----:B------:R-:W-:Y:S02]  /*9a90*/  @!P0 IMAD R7, R21, R3, R6 ;  /* 0x0000000315078224 */ /* 0x000fe400078e0206 */
[----:B------:R-:W0:Y:S02]  /*9aa0*/  @!P0 LDC.64 R2, c[0x0][0x418] ;  /* 0x00010600ff028b82 */ /* 0x000e240000000a00 */
[----:B------:R-:W-:Y:S01]  /*9ab0*/  @!P0 IMAD.IADD R7, R5, 0x1, R7 ;  /* 0x0000000105078824 */ /* 0x000fe200078e0207 */
[----:B0-----:R-:W-:Y:S01]  /*9ac0*/  @!P0 LEA R6, P1, R4, R2, 0x2 ;  /* 0x0000000204068211 */ /* 0x001fe200078210ff */
[----:B------:R-:W-:-:S03]  /*9ad0*/  IMAD.MOV.U32 R2, RZ, RZ, RZ ;  /* 0x000000ffff027224 */ /* 0x000fc600078e00ff */
[----:B------:R-:W-:-:S05]  /*9ae0*/  @!P0 LEA.HI.X R7, R4, R3, R7, 0x2, P1 ;  /* 0x0000000304078211 */ /* 0x000fca00008f1407 */
[----:B------:R0:W5:Y:S01]  /*9af0*/  @!P0 LDG.E R2, desc[UR50][R6.64] ;  /* 0x0000003206028981 */ /* 0x000162000c1e1900 */
[----:B------:R-:W-:Y:S01]  /*9b00*/  LOP3.LUT R20, R20, 0xfffffffb, RZ, 0xc0, !PT ;  /* 0xfffffffb14147812 */ /* 0x000fe200078ec0ff */
[----:B------:R-:W-:-:S03]  /*9b10*/  IMAD.U32 R9, RZ, RZ, UR36 ;  /* 0x00000024ff097e24 */ /* 0x000fc6000f8e00ff */
[----:B------:R-:W-:Y:S02]  /*9b20*/  @P2 LOP3.LUT R20, R20, 0x4, RZ, 0xfc, !PT ;  /* 0x0000000414142812 */ /* 0x000fe400078efcff */
[----:B------:R-:W-:Y:S02]  /*9b30*/  ISETP.NE.AND P2, PT, R9, 0x3, PT ;  /* 0x000000030900780c */ /* 0x000fe40003f45270 */
[----:B------:R-:W-:-:S11]  /*9b40*/  LOP3.LUT R20, R20, 0xfffffffd, RZ, 0xc0, !PT ;  /* 0xfffffffd14147812 */ /* 0x000fd600078ec0ff */
[----:B------:R-:W-:-:S05]  /*9b50*/  @P2 LOP3.LUT R20, R20, 0x2, RZ, 0xfc, !PT ;  /* 0x0000000214142812 */ /* 0x000fca00078efcff */
[----:B------:R0:W-:Y:S01]  /*9b60*/  STL [R1+0x8], R20 ;  /* 0x0000081401007387 */ /* 0x0001e20000100800 */
[----:B------:R-:W-:-:S03]  /*9b70*/  UMOV UR4, 0xffffffff ;  /* 0xffffffff00047882 */ /* 0x000fc60000000000 */
[----:B------:R-:W-:Y:S05]  /*9b80*/  BRA.DIV UR4, `(.L_x_12980) ;  /* 0x0000004204507947 */ /* 0x000fea000b800000 */
.L_x_13046:
[----:B------:R-:W-:-:S05]  /*9b90*/  SHF.R.S32.HI R9, RZ, 0x1f, R18 ;  /* 0x0000001fff097819 */ /* 0x000fca0000011412 */
[----:B------:R1:W-:Y:S01]  /*9ba0*/  STL [R1], R9 ;  /* 0x0000000901007387 */ /* 0x0003e20000100800 */
[----:B------:R-:W-:Y:S05]  /*9bb0*/  @!P2 BRA `(.L_x_12981) ;  /* 0x000000000004a947 */ /* 0x000fea0003800000 */
[----:B------:R-:W-:Y:S01]  /*9bc0*/  BPT.TRAP 0x1 ;  /* 0x000000040000795c */ /* 0x000fe20000300000 */
.L_x_12981:
[----:B0-----:R-:W-:Y:S01]  /*9bd0*/  SHF.R.S32.HI R6, RZ, 0x1f, R0 ;  /* 0x0000001fff067819 */ /* 0x001fe20000011400 */
[----:B------:R-:W-:Y:S01]  /*9be0*/  ULDC.64 UR4, c[0x0][0x328] ;  /* 0x0000ca0000047ab9 */ /* 0x000fe20000000a00 */
[----:B-----5:R-:W-:Y:S01]  /*9bf0*/  SHF.R.S32.HI R7, RZ, 0x1f, R2 ;  /* 0x0000001fff077819 */ /* 0x020fe20000011402 */
[----:B------:R-:W-:Y:S01]  /*9c00*/  IMAD.WIDE.U32 R4, R0, UR4, RZ ;  /* 0x0000000400047c25 */ /* 0x000fe2000f8e00ff */
[----:B------:R-:W-:Y:S03]  /*9c10*/  BSSY B0, `(.L_x_12982) ;  /* 0x0000015000007945 */ /* 0x000fe60003800000 */
[----:B------:R-:W-:-:S04]  /*9c20*/  IMAD R3, R6, UR4, RZ ;  /* 0x0000000406037c24 */ /* 0x000fc8000f8e02ff */
        /* <DEDUP_REMOVED lines=19> */
.L_x_13047:
[----:B------:R-:W-:Y:S05]  /*9d60*/  BSYNC B0 ;  /* 0x0000000000007941 */ /* 0x000fea0003800000 */
.L_x_12982:
[----:B------:R-:W2:Y:S01]  /*9d70*/  LDL R12, [R1] ;  /* 0x00000000010c7983 */ /* 0x000ea20000100800 */
[----:B------:R-:W-:-:S03]  /*9d80*/  ULDC.64 UR4, c[0x0][0x300] ;  /* 0x0000c00000047ab9 */ /* 0x000fc60000000a00 */
[----:B------:R-:W3:Y:S04]  /*9d90*/  LDL R11, [R1+0x10] ;  /* 0x00001000010b7983 */ /* 0x000ee80000100800 */
[----:B-1----:R-:W4:Y:S01]  /*9da0*/  LDL.LU R9, [R1+0x8] ;  /* 0x0000080001097983 */ /* 0x002f220000300800 */
[----:B------:R-:W-:Y:S02]  /*9db0*/  IMAD R6, R6, UR4, RZ ;  /* 0x0000000406067c24 */ /* 0x000fe4000f8e02ff */
[C---:B0-----:R-:W-:Y:S01]  /*9dc0*/  IMAD.WIDE.U32 R4, R0.reuse, UR4, RZ ;  /* 0x0000000400047c25 */ /* 0x041fe2000f8e00ff */
[----:B------:R-:W0:Y:S03]  /*9dd0*/  S2R R10, SR_TID.X ;  /* 0x00000000000a7919 */ /* 0x000e260000002100 */
[----:B------:R-:W-:Y:S01]  /*9de0*/  IMAD R6, R0, UR5, R6 ;  /* 0x0000000500067c24 */ /* 0x000fe2000f8e0206 */
[----:B------:R-:W-:-:S02]  /*9df0*/  ULDC.64 UR4, c[0x0][0x310] ;  /* 0x0000c40000047ab9 */ /* 0x000fc40000000a00 */
[----:B------:R-:W-:Y:S02]  /*9e00*/  IMAD R7, R7, UR4, RZ ;  /* 0x0000000407077c24 */ /* 0x000fe4000f8e02ff */
[----:B------:R-:W-:Y:S02]  /*9e10*/  IMAD.IADD R5, R5, 0x1, R6 ;  /* 0x0000000105057824 */ /* 0x000fe400078e0206 */
[C---:B------:R-:W-:Y:S02]  /*9e20*/  IMAD R7, R2.reuse, UR5, R7 ;  /* 0x0000000502077c24 */ /* 0x040fe4000f8e0207 */
[----:B------:R-:W-:Y:S01]  /*9e30*/  IMAD.WIDE.U32 R4, R2, UR4, R4 ;  /* 0x0000000402047c25 */ /* 0x000fe2000f8e0004 */
[----:B------:R-:W-:-:S04]  /*9e40*/  ULDC.64 UR4, c[0x0][0x308] ;  /* 0x0000c20000047ab9 */ /* 0x000fc80000000a00 */
[----:B------:R-:W-:-:S03]  /*9e50*/  IADD3 R5, R5, R7, RZ ;  /* 0x0000000705057210 */ /* 0x000fc60007ffe0ff */
[----:B------:R-:W-:Y:S01]  /*9e60*/  IMAD.WIDE.U32 R4, R18, UR4, R4 ;  /* 0x0000000412047c25 */ /* 0x000fe2000f8e0004 */
[----:B0-----:R-:W-:-:S04]  /*9e70*/  LOP3.LUT R10, R10, 0x7f, RZ, 0xc0, !PT ;  /* 0x0000007f0a0a7812 */ /* 0x001fc800078ec0ff */
[----:B------:R-:W-:Y:S01]  /*9e80*/  SHF.R.U32.HI R10, RZ, 0x3, R10 ;  /* 0x00000003ff0a7819 */ /* 0x000fe2000001160a */
[----:B--2---:R-:W-:Y:S02]  /*9e90*/  IMAD R0, R12, UR4, RZ ;  /* 0x000000040c007c24 */ /* 0x004fe4000f8e02ff */
[----:B------:R-:W0:Y:S02]  /*9ea0*/  S2R R12, SR_TID.X ;  /* 0x00000000000c7919 */ /* 0x000e240000002100 */
[----:B------:R-:W-:Y:S01]  /*9eb0*/  IMAD R0, R18, UR5, R0 ;  /* 0x0000000512007c24 */ /* 0x000fe2000f8e0200 */
[----:B------:R-:W-:-:S03]  /*9ec0*/  ULDC.64 UR4, c[0x0][0x2e8] ;  /* 0x0000ba0000047ab9 */ /* 0x000fc60000000a00 */
[----:B------:R-:W-:Y:S01]  /*9ed0*/  IMAD.IADD R2, R5, 0x1, R0 ;  /* 0x0000000105027824 */ /* 0x000fe200078e0200 */
[----:B------:R-:W-:Y:S01]  /*9ee0*/  LEA R0, P0, R4, UR4, 0x1 ;  /* 0x0000000404007c11 */ /* 0x000fe2000f8008ff */
[----:B------:R-:W-:Y:S01]  /*9ef0*/  ULDC UR4, c[0x0][0x2f4] ;  /* 0x0000bd0000047ab9 */ /* 0x000fe20000000800 */
[----:B----4-:R-:W-:Y:S02]  /*9f00*/  LOP3.LUT R9, R9, 0xfffffffe, RZ, 0xc0, !PT ;  /* 0xfffffffe09097812 */ /* 0x010fe400078ec0ff */
[----:B------:R-:W-:Y:S01]  /*9f10*/  ISETP.GE.AND P2, PT, R28, UR4, PT ;  /* 0x000000041c007c0c */ /* 0x000fe2000bf46270 */
[----:B------:R-:W-:Y:S01]  /*9f20*/  UMOV UR4, 0xffffffff ;  /* 0xffffffff00047882 */ /* 0x000fe20000000000 */
[----:B------:R-:W-:Y:S02]  /*9f30*/  LEA.HI.X R2, R4, UR5, R2, 0x1, P0 ;  /* 0x0000000504027c11 */ /* 0x000fe400080f0c02 */
[----:B---3--:R-:W-:-:S04]  /*9f40*/  IADD3 R4, -R10, R11, -R8 ;  /* 0x0000000b0a047210 */ /* 0x008fc80007ffe908 */
[----:B------:R-:W-:-:S05]  /*9f50*/  ISETP.GE.AND P0, PT, R4, 0x1, PT ;  /* 0x000000010400780c */ /* 0x000fca0003f06270 */
[----:B------:R-:W-:-:S05]  /*9f60*/  @P2 LOP3.LUT R9, R9, 0x1, RZ, 0xfc, !PT ;  /* 0x0000000109092812 */ /* 0x000fca00078efcff */
[----:B------:R1:W-:Y:S01]  /*9f70*/  STL [R1+0x8], R9 ;  /* 0x0000080901007387 */ /* 0x0003e20000100800 */
[C---:B0-----:R-:W-:Y:S02]  /*9f80*/  IMAD.SHL.U32 R10, R12.reuse, 0x8, RZ ;  /* 0x000000080c0a7824 */ /* 0x041fe400078e00ff */
[----:B------:R-:W-:-:S03]  /*9f90*/  IMAD.SHL.U32 R11, R12, 0x8, RZ ;  /* 0x000000080c0b7824 */ /* 0x000fc600078e00ff */
[----:B------:R-:W-:-:S04]  /*9fa0*/  LOP3.LUT R10, R10, 0x1f8, RZ, 0xc0, !PT ;  /* 0x000001f80a0a7812 */ /* 0x000fc800078ec0ff */
[----:B------:R-:W-:-:S04]  /*9fb0*/  LOP3.LUT R10, R10, 0x38, R12, 0x78, !PT ;  /* 0x000000380a0a7812 */ /* 0x000fc800078e780c */
[----:B------:R-:W-:-:S05]  /*9fc0*/  LOP3.LUT R10, R10, 0x200, R11, 0xf8, !PT ;  /* 0x000002000a0a7812 */ /* 0x000fca00078ef80b */
[----:B------:R-:W-:Y:S01]  /*9fd0*/  IMAD R5, R25, 0x2000, R10 ;  /* 0x0000200019057824 */ /* 0x000fe200078e020a */
[----:B-1----:R-:W-:Y:S06]  /*9fe0*/  BRA.DIV UR4, `(.L_x_12984) ;  /* 0x0000003e04807947 */ /* 0x002fec000b800000 */
        /* <DEDUP_REMOVED lines=71> */
[----:B--23--:R0:W-:Y:S02]  /*a460*/  @P1 LDGSTS.E.BYPASS.LTC128B.128 [R8+0x11400], desc[UR50][R6.64], !P2 ;  /* 0x1140000006081fae */ /* 0x00c1e4000d101d72 */
.L_x_13065:
[----:B------:R-:W-:-:S13]  /*a470*/  ISETP.GE.AND P0, PT, R4, 0x71, PT ;  /* 0x000000710400780c */ /* 0x000fda0003f06270 */
[----:B0-----:R-:W-:Y:S02]  /*a480*/  @P0 LEA R6, P1, R28, R0, 0x1 ;  /* 0x000000001c060211 */ /* 0x001fe400078208ff */
[----:B------:R-:W-:-:S03]  /*a490*/  @P0 LEA R5, R5, R22, 0x1 ;  /* 0x0000001605050211 */ /* 0x000fc600078e08ff */
[----:B------:R-:W-:-:S05]  /*a4a0*/  @P0 IMAD.X R7, RZ, RZ, R2, P1 ;  /* 0x000000ffff070224 */ /* 0x000fca00008e0602 */
[----:B------:R-:W-:Y:S01]  /*a4b0*/  @!PT LDS RZ, [RZ] ;  /* 0x00000000fffff984 */ /* 0x000fe20000000800 */
[----:B------:R-:W-:Y:S01]  /*a4c0*/  @!PT LDS RZ, [RZ] ;  /* 0x00000000fffff984 */ /* 0x000fe20000000800 */
[----:B------:R-:W-:Y:S01]  /*a4d0*/  @!PT LDS RZ, [RZ] ;  /* 0x00000000fffff984 */ /* 0x000fe20000000800 */
[----:B------:R0:W-:Y:S01]  /*a4e0*/  @P0 LDGSTS.E.BYPASS.LTC128B.128 [R5+0x11c00], desc[UR50][R6.64], !P2 ;  /* 0x11c0000006050fae */ /* 0x0001e2000d101d72 */
[----:B------:R-:W-:Y:S01]  /*a4f0*/  PLOP3.LUT P0, PT, PT, PT, PT, 0x80, 0x0 ;  /* 0x000000000000781c */ /* 0x000fe20003f0f070 */
[----:B------:R-:W-:-:S12]  /*a500*/  NOP ;  /* 0x0000000000007918 */ /* 0x000fd80000000000 */
.L_x_12985:
        /* <DEDUP_REMOVED lines=11> */
.L_x_12986:
[----:B------:R1:W5:Y:S01]  /*a5c0*/  LDL R0, [R1+0x8] ;  /* 0x0000080001007983 */ /* 0x0003620000100800 */
[----:B------:R1:W-:Y:S03]  /*a5d0*/  SYNCS.ARRIVE.TRANS64.A1T0 RZ, [R3+URZ+0x16830], RZ ;  /* 0x016830ff03ff79a7 */ /* 0x0003e6000810003f */
[----:B0-----:R1:W5:Y:S04]  /*a5e0*/  LDL.LU R5, [R1+0x20] ;  /* 0x0000200001057983 */ /* 0x0013680000300800 */
[----:B------:R1:W5:Y:S02]  /*a5f0*/  LDL.LU R4, [R1+0x28] ;  /* 0x0000280001047983 */ /* 0x0003640000300800 */
[----:B------:R-:W-:Y:S05]  /*a600*/  WARPSYNC.ALL ;  /* 0x0000000000007948 */ /* 0x000fea0003800000 */
[----:B------:R-:W-:Y:S01]  /*a610*/  ULDC.64 UR4, c[0x0][0x298] ;  /* 0x0000a60000047ab9 */ /* 0x000fe20000000a00 */
[----:B------:R-:W-:Y:S01]  /*a620*/  VIADD R2, R22, 0x8400 ;  /* 0x0000840016027836 */ /* 0x000fe20000000000 */
[----:B------:R-:W-:Y:S01]  /*a630*/  BSSY B6, `(.L_x_12987) ;  /* 0x000001f000067945 */ /* 0x000fe20003800000 */
[----:B------:R-:W-:Y:S03]  /*a640*/  BAR.SYNC.DEFER_BLOCKING 0x8, 0x200 ;  /* 0x0208000000007b1d */ /* 0x000fe60000010000 */
[----:B------:R-:W-:-:S02]  /*a650*/  LOP3.LUT P0, RZ, R2, 0x3ff, RZ, 0xc0, !PT ;  /* 0x000003ff02ff7812 */ /* 0x000fc4000780c0ff */
[----:B-----5:R-:W-:Y:S02]  /*a660*/  LOP3.LUT P1, RZ, R0, 0x8, RZ, 0xc0, !PT ;  /* 0x0000000800ff7812 */ /* 0x020fe4000782c0ff */
[----:B------:R-:W-:Y:S01]  /*a670*/  SHF.R.S32.HI R0, RZ, 0x1f, R5 ;  /* 0x0000001fff007819 */ /* 0x000fe20000011405 */
[----:B-1----:R-:W-:Y:S01]  /*a680*/  IMAD.WIDE.U32 R2, R5, UR4, RZ ;  /* 0x0000000405027c25 */ /* 0x002fe2000f8e00ff */
[----:B------:R-:W-:Y:S02]  /*a690*/  SEL R29, R29, RZ, !P1 ;  /* 0x000000ff1d1d7207 */ /* 0x000fe40004800000 */
[----:B------:R-:W-:Y:S01]  /*a6a0*/  SEL R4, R4, RZ, !P1 ;  /* 0x000000ff04047207 */ /* 0x000fe20004800000 */
[----:B------:R-:W-:Y:S01]  /*a6b0*/  IMAD R0, R0, UR4, RZ ;  /* 0x0000000400007c24 */ /* 0x000fe2000f8e02ff */
[----:B------:R0:W-:Y:S03]  /*a6c0*/  STL.64 [R1+0x20], R2 ;  /* 0x0000200201007387 */ /* 0x0001e60000100a00 */
[----:B------:R-:W-:Y:S01]  /*a6d0*/  IMAD R0, R5, UR5, R0 ;  /* 0x0000000505007c24 */ /* 0x000fe2000f8e0200 */
[----:B------:R0:W-:Y:S03]  /*a6e0*/  STL [R1+0x30], R4 ;  /* 0x0000300401007387 */ /* 0x0001e60000100800 */
[----:B------:R-:W-:-:S05]  /*a6f0*/  IMAD.IADD R0, R3, 0x1, R0 ;  /* 0x0000000103007824 */ /* 0x000fca00078e0200 */
        /* <DEDUP_REMOVED lines=18> */
.L_x_12988:
[----:B------:R-:W-:Y:S05]  /*a820*/  BSYNC B6 ;  /* 0x0000000000067941 */ /* 0x000fea0003800000 */
.L_x_12987:
[----:B0-----:R-:W2:Y:S01]  /*a830*/  LDL.LU R0, [R1+0x30] ;  /* 0x0000300001007983 */ /* 0x001ea20000300800 */
[----:B------:R-:W-:Y:S01]  /*a840*/  ULDC.64 UR4, c[0x0][0x2d8] ;  /* 0x0000b60000047ab9 */ /* 0x000fe20000000a00 */
[----:B------:R-:W0:Y:S01]  /*a850*/  LDC R9, c[0x0][0x448] ;  /* 0x00011200ff097b82 */ /* 0x000e220000000800 */
[----:B------:R-:W-:Y:S01]  /*a860*/  ULDC.64 UR6, c[0x0][0x2c8] ;  /* 0x0000b20000067ab9 */ /* 0x000fe20000000a00 */
[----:B------:R-:W3:Y:S01]  /*a870*/  LDL.LU R21, [R1+0x28] ;  /* 0x0000280001157983 */ /* 0x000ee20000300800 */
[----:B------:R-:W-:-:S03]  /*a880*/  ULDC.64 UR8, c[0x0][0x280] ;  /* 0x0000a00000087ab9 */ /* 0x000fc60000000a00 */
[----:B------:R-:W3:Y:S04]  /*a890*/  LDL.LU.64 R2, [R1+0x20] ;  /* 0x0000200001027983 */ /* 0x000ee80000300a00 */
[----:B------:R-:W4:Y:S04]  /*a8a0*/  LDL R20, [R1] ;  /* 0x0000000001147983 */ /* 0x000f280000100800 */
[----:B------:R1:W5:Y:S01]  /*a8b0*/  LDL R10, [R1+0x1c] ;  /* 0x00001c00010a7983 */ /* 0x0003620000100800 */
[----:B0-----:R-:W-:-:S13]  /*a8c0*/  ISETP.NE.AND P0, PT, R9, 0x1, PT ;  /* 0x000000010900780c */ /* 0x001fda0003f05270 */
[----:B------:R-:W0:Y:S08]  /*a8d0*/  @P0 LDC R5, c[0x0][0x450] ;  /* 0x00011400ff050b82 */ /* 0x000e300000000800 */
[----:B------:R-:W1:Y:S01]  /*a8e0*/  @P0 LDC R8, c[0x0][0x450] ;  /* 0x00011400ff080b82 */ /* 0x000e620000000800 */
[----:B--2---:R-:W-:Y:S02]  /*a8f0*/  IMAD.MOV.U32 R4, RZ, RZ, R0 ;  /* 0x000000ffff047224 */ /* 0x004fe400078e0000 */
[----:B---3--:R-:W-:-:S02]  /*a900*/  IMAD.MOV.U32 R3, RZ, RZ, R21 ;  /* 0x000000ffff037224 */ /* 0x008fc400078e0015 */
[----:B------:R-:W2:Y:S01]  /*a910*/  S2R R21, SR_TID.X ;  /* 0x0000000000157919 */ /* 0x000ea20000002100 */
[----:B----4-:R-:W-:Y:S02]  /*a920*/  IMAD R0, R20, UR4, RZ ;  /* 0x0000000414007c24 */ /* 0x010fe4000f8e02ff */
[----:B------:R-:W3:Y:S01]  /*a930*/  S2R R20, SR_TID.X ;  /* 0x0000000000147919 */ /* 0x000ee20000002100 */
[----:B------:R-:W-:-:S04]  /*a940*/  IMAD.WIDE.U32 R2, R18, UR4, R2 ;  /* 0x0000000412027c25 */ /* 0x000fc8000f8e0002 */
[----:B------:R-:W-:Y:S01]  /*a950*/  IMAD R0, R18, UR5, R0 ;  /* 0x0000000512007c24 */ /* 0x000fe2000f8e0200 */
[----:B------:R-:W-:-:S04]  /*a960*/  ULDC.64 UR4, c[0x0][0x2e0] ;  /* 0x0000b80000047ab9 */ /* 0x000fc80000000a00 */
[----:B------:R-:W-:Y:S01]  /*a970*/  IADD3 R3, R3, R0, RZ ;  /* 0x0000000003037210 */ /* 0x000fe20007ffe0ff */
[----:B------:R-:W-:Y:S02]  /*a980*/  IMAD R0, R4, UR4, RZ ;  /* 0x0000000404007c24 */ /* 0x000fe4000f8e02ff */
[----:B------:R-:W4:Y:S02]  /*a990*/  @P0 LDC R4, c[0x0][0x44c] ;  /* 0x00011300ff040b82 */ /* 0x000f240000000800 */
[C---:B------:R-:W-:Y:S02]  /*a9a0*/  IMAD R0, R29.reuse, UR5, R0 ;  /* 0x000000051d007c24 */ /* 0x040fe4000f8e0200 */
[----:B------:R-:W-:Y:S01]  /*a9b0*/  IMAD.WIDE.U32 R2, R29, UR4, R2 ;  /* 0x000000041d027c25 */ /* 0x000fe2000f8e0002 */
        /* <DEDUP_REMOVED lines=9> */
[----:B----4-:R-:W-:-:S04]  /*aa50*/  @P0 IMAD.HI.U32 R0, R6, R4, RZ ;  /* 0x0000000406000227 */ /* 0x010fc800078e00ff */
[----:B------:R-:W-:Y:S01]  /*aa60*/  IMAD.MOV.U32 R4, RZ, RZ, R6 ;  /* 0x000000ffff047224 */ /* 0x000fe200078e0006 */
[----:B0-----:R-:W-:-:S04]  /*aa70*/  @P0 SHF.R.U32.HI R4, RZ, R5, R0 ;  /* 0x00000005ff040219 */ /* 0x001fc80000011600 */
[----:B------:R-:W-:-:S05]  /*aa80*/  SHF.R.S32.HI R0, RZ, 0x1f, R4 ;  /* 0x0000001fff007819 */ /* 0x000fca0000011404 */
[----:B------:R-:W-:-:S04]  /*aa90*/  IMAD R0, R0, UR4, RZ ;  /* 0x0000000400007c24 */ /* 0x000fc8000f8e02ff */
[C---:B------:R-:W-:Y:S02]  /*aaa0*/  IMAD R7, R4.reuse, UR5, R0 ;  /* 0x0000000504077c24 */ /* 0x040fe4000f8e0200 */
[----:B------:R-:W-:Y:S02]  /*aab0*/  IMAD.MOV R0, RZ, RZ, -R4 ;  /* 0x000000ffff007224 */ /* 0x000fe400078e0a04 */
[----:B------:R-:W-:-:S04]  /*aac0*/  IMAD.WIDE.U32 R4, R4, UR4, R2 ;  /* 0x0000000404047c25 */ /* 0x000fc8000f8e0002 */
[----:B------:R-:W-:Y:S01]  /*aad0*/  IMAD R0, R9, R0, R6 ;  /* 0x0000000009007224 */ /* 0x000fe200078e0206 */
[----:B------:R-:W-:-:S04]  /*aae0*/  IADD3 R5, R5, R7, RZ ;  /* 0x0000000705057210 */ /* 0x000fc80007ffe0ff */
[----:B------:R-:W-:-:S05]  /*aaf0*/  SHF.R.S32.HI R7, RZ, 0x1f, R0 ;  /* 0x0000001fff077819 */ /* 0x000fca0000011400 */
[----:B------:R-:W-:Y:S02]  /*ab00*/  IMAD R7, R7, UR6, RZ ;  /* 0x0000000607077c24 */ /* 0x000fe4000f8e02ff */
[----:B------:R-:W-:-:S04]  /*ab10*/  IMAD.WIDE.U32 R4, R0, UR6, R4 ;  /* 0x0000000600047c25 */ /* 0x000fc8000f8e0004 */
[----:B------:R-:W-:-:S04]  /*ab20*/  IMAD R7, R0, UR7, R7 ;  /* 0x0000000700077c24 */ /* 0x000fc8000f8e0207 */
[----:B------:R-:W-:Y:S02]  /*ab30*/  IMAD.IADD R5, R5, 0x1, R7 ;  /* 0x0000000105057824 */ /* 0x000fe400078e0207 */
[----:B------:R-:W0:Y:S01]  /*ab40*/  @P0 LDC R7, c[0x0][0x44c] ;  /* 0x00011300ff070b82 */ /* 0x000e220000000800 */
[----:B------:R-:W-:-:S04]  /*ab50*/  LEA R0, P1, R4, UR8, 0x1 ;  /* 0x0000000804007c11 */ /* 0x000fc8000f8208ff */
[----:B------:R-:W-:Y:S01]  /*ab60*/  LEA.HI.X R4, R4, UR9, R5, 0x1, P1 ;  /* 0x0000000904047c11 */ /* 0x000fe200088f0c05 */
[----:B------:R-:W-:-:S04]  /*ab70*/  VIADD R5, R6, 0x80 ;  /* 0x0000008006057836 */ /* 0x000fc80000000000 */
[----:B------:R-:W-:Y:S01]  /*ab80*/  IMAD.MOV.U32 R6, RZ, RZ, R5 ;  /* 0x000000ffff067224 */ /* 0x000fe200078e0005 */
[----:B------:R-:W3:Y:S01]  /*ab90*/  S2R R20, SR_TID.X ;  /* 0x0000000000147919 */ /* 0x000ee20000002100 */
[----:B0-----:R-:W-:-:S05]  /*aba0*/  @P0 IMAD.HI.U32 R7, R5, R7, RZ ;  /* 0x0000000705070227 */ /* 0x001fca00078e00ff */
[----:B-1----:R-:W-:-:S05]  /*abb0*/  @P0 SHF.R.U32.HI R6, RZ, R8, R7 ;  /* 0x00000008ff060219 */ /* 0x002fca0000011607 */
[----:B------:R-:W-:-:S04]  /*abc0*/  IMAD.MOV R7, RZ, RZ, -R6 ;  /* 0x000000ffff077224 */ /* 0x000fc800078e0a06 */
[----:B------:R-:W-:Y:S01]  /*abd0*/  IMAD R5, R9, R7, R5 ;  /* 0x0000000709057224 */ /* 0x000fe200078e0205 */
[----:B------:R-:W-:Y:S01]  /*abe0*/  SHF.R.S32.HI R7, RZ, 0x1f, R6 ;  /* 0x0000001fff077819 */ /* 0x000fe20000011406 */
[----:B------:R-:W-:-:S04]  /*abf0*/  IMAD.WIDE.U32 R2, R6, UR4, R2 ;  /* 0x0000000406027c25 */ /* 0x000fc8000f8e0002 */
[----:B------:R-:W-:Y:S01]  /*ac00*/  IMAD R7, R7, UR4, RZ ;  /* 0x0000000407077c24 */ /* 0x000fe2000f8e02ff */
[----:B------:R-:W-:-:S03]  /*ac10*/  ULDC UR4, c[0x0][0x2b8] ;  /* 0x0000ae0000047ab9 */ /* 0x000fc60000000800 */
[----:B------:R-:W-:Y:S01]  /*ac20*/  IMAD R7, R6, UR5, R7 ;  /* 0x0000000506077c24 */ /* 0x000fe2000f8e0207 */
[----:B------:R-:W-:-:S04]  /*ac30*/  SHF.R.S32.HI R6, RZ, 0x1f, R5 ;  /* 0x0000001fff067819 */ /* 0x000fc80000011405 */
[----:B------:R-:W-:Y:S01]  /*ac40*/  IADD3 R3, R3, R7, RZ ;  /* 0x0000000703037210 */ /* 0x000fe20007ffe0ff */
[----:B------:R-:W-:Y:S02]  /*ac50*/  IMAD R6, R6, UR6, RZ ;  /* 0x0000000606067c24 */ /* 0x000fe4000f8e02ff */
[----:B------:R-:W-:-:S04]  /*ac60*/  IMAD.WIDE.U32 R2, R5, UR6, R2 ;  /* 0x0000000605027c25 */ /* 0x000fc8000f8e0002 */
[----:B------:R-:W-:Y:S01]  /*ac70*/  IMAD R6, R5, UR7, R6 ;  /* 0x0000000705067c24 */ /* 0x000fe2000f8e0206 */
[----:B------:R-:W-:-:S03]  /*ac80*/  LEA R5, P1, R2, UR8, 0x1 ;  /* 0x0000000802057c11 */ /* 0x000fc6000f8208ff */
[----:B------:R-:W-:Y:S01]  /*ac90*/  IMAD.IADD R6, R3, 0x1, R6 ;  /* 0x0000000103067824 */ /* 0x000fe200078e0206 */
[----:B------:R-:W-:Y:S01]  /*aca0*/  ISETP.GE.AND P0, PT, R28, UR4, PT ;  /* 0x000000041c007c0c */ /* 0x000fe2000bf06270 */
[----:B------:R-:W-:Y:S01]  /*acb0*/  UMOV UR4, 0xffffffff ;  /* 0xffffffff00047882 */ /* 0x000fe20000000000 */
[----:B---3--:R-:W-:Y:S02]  /*acc0*/  LOP3.LUT R20, R20, 0x7f, RZ, 0xc0, !PT ;  /* 0x0000007f14147812 */ /* 0x008fe400078ec0ff */
[----:B------:R-:W-:Y:S02]  /*acd0*/  LEA.HI.X R2, R2, UR9, R6, 0x1, P1 ;  /* 0x0000000902027c11 */ /* 0x000fe400088f0c06 */
[----:B------:R-:W-:Y:S01]  /*ace0*/  SHF.R.U32.HI R20, RZ, 0x3, R20 ;  /* 0x00000003ff147819 */ /* 0x000fe20000011614 */
[----:B--2---:R-:W-:Y:S06]  /*acf0*/  BRA.DIV UR4, `(.L_x_12989) ;  /* 0x0000003a04ec7947 */ /* 0x004fec000b800000 */
[----:B------:R-:W0:Y:S01]  /*ad00*/  SHFL.IDX PT, R7, R0, RZ, 0x181f ;  /* 0x00181fff00077589 */ /* 0x000e2200000e0000 */
[----:B-----5:R-:W-:Y:S02]  /*ad10*/  IMAD R3, R21, R9, RZ ;  /* 0x0000000915037224 */ /* 0x020fe400078e02ff */
[----:B------:R-:W-:Y:S01]  /*ad20*/  IMAD R17, R17, 0xc0, R20 ;  /* 0x000000c011117824 */ /* 0x000fe200078e0214 */
[----:B------:R-:W1:Y:S04]  /*ad30*/  SHFL.IDX PT, R6, R4, RZ, 0x181f ;  /* 0x00181fff04067589 */ /* 0x000e6800000e0000 */
[----:B------:R-:W-:-:S13]  /*ad40*/  ISETP.GE.AND P2, PT, R17, R3, PT ;  /* 0x000000031100720c */ /* 0x000fda0003f46270 */
[----:B0-----:R-:W-:-:S05]  /*ad50*/  @!P2 LEA R7, P1, R28, R7, 0x1 ;  /* 0x000000071c07a211 */ /* 0x001fca00078208ff */
[----:B-1----:R-:W-:-:S05]  /*ad60*/  @!P2 IMAD.X R6, RZ, RZ, R6, P1 ;  /* 0x000000ffff06a224 */ /* 0x002fca00008e0606 */
[----:B------:R-:W-:-:S04]  /*ad70*/  @!P2 LOP3.LUT R7, R7, R6, RZ, 0x3c, !PT ;  /* 0x000000060707a212 */ /* 0x000fc800078e3cff */
[----:B------:R-:W-:-:S04]  /*ad80*/  @!P2 LOP3.LUT R6, R7, R6, RZ, 0x3c, !PT ;  /* 0x000000060706a212 */ /* 0x000fc800078e3cff */
[----:B------:R-:W-:-:S05]  /*ad90*/  @!P2 LOP3.LUT R7, R7, R6, RZ, 0x3c, !PT ;  /* 0x000000060707a212 */ /* 0x000fca00078e3cff */
[----:B------:R-:W-:Y:S01]  /*ada0*/  @!PT LDS RZ, [RZ] ;  /* 0x00000000fffff984 */ /* 0x000fe20000000800 */
[----:B------:R0:W-:Y:S02]  /*adb0*/  @!P2 LDGSTS.E.BYPASS.LTC128B.128 [R10+0x8400], desc[UR50][R6.64], !P0 ;  /* 0x08400000060aafae */ /* 0x0001e4000c101d72 */
[----:B0-----:R-:W-:Y:S02]  /*adc0*/  VIADD R6, R17, 0x10 ;  /* 0x0000001011067836 */ /* 0x001fe40000000000 */
        /* <DEDUP_REMOVED lines=8> */
[----:B------:R0:W-:Y:S02]  /*ae50*/  @!P1 LDGSTS.E.BYPASS.LTC128B.128 [R10+0x8c00], desc[UR50][R6.64], !P0 ;  /* 0x08c00000060a9fae */ /* 0x0001e4000c101d72 */
[----:B0-----:R-:W-:Y:S02]  /*ae60*/  IADD3 R6, R17, 0x20, RZ ;  /* 0x0000002011067810 */ /* 0x001fe40007ffe0ff */
[----:B------:R-:W0:Y:S02]  /*ae70*/  SHFL.IDX PT, R7, R0, 0x2, 0x181f ;  /* 0x00581f0000077f89 */ /* 0x000e2400000e0000 */
        /* <DEDUP_REMOVED lines=22> */
[----:B0-----:R-:W-:-:S04]  /*afe0*/  @!P1 LEA R7, P2, R28, R7, 0x1 ;  /* 0x000000071c079211 */ /* 0x001fc800078408ff */
[----:B-1----:R-:W-:-:S04]  /*aff0*/  @!P1 IADD3.X R6, RZ, R6, RZ, P2, !PT ;  /* 0x00000006ff069210 */ /* 0x002fc800017fe4ff */
        /* <DEDUP_REMOVED lines=17> */
[----:B------:R-:W1:Y:S04]  /*b110*/  SHFL.IDX PT, R6, R4, 0x6, 0x181f ;  /* 0x00d81f0004067f89 */ /* 0x000e6800000e0000 */
[----:B------:R-:W-:Y:S07]  /*b120*/  SHFL.IDX PT, R4, R4, 0x7, 0x181f ;  /* 0x00f81f0004047f89 */ /* 0x000fee00000e0000 */
[----:B0-----:R-:W-:-:S05]  /*b130*/  @!P1 LEA R7, P2, R28, R7, 0x1 ;  /* 0x000000071c079211 */ /* 0x001fca00078408ff */
[----:B-1----:R-:W-:-:S05]  /*b140*/  @!P1 IMAD.X R6, RZ, RZ, R6, P2 ;  /* 0x000000ffff069224 */ /* 0x002fca00010e0606 */
[----:B------:R-:W-:-:S04]  /*b150*/  @!P1 LOP3.LUT R7, R7, R6, RZ, 0x3c, !PT ;  /* 0x0000000607079212 */ /* 0x000fc800078e3cff */
[----:B------:R-:W-:-:S04]  /*b160*/  @!P1 LOP3.LUT R6, R7, R6, RZ, 0x3c, !PT ;  /* 0x0000000607069212 */ /* 0x000fc800078e3cff */
[----:B------:R-:W-:-:S05]  /*b170*/  @!P1 LOP3.LUT R7, R7, R6, RZ, 0x3c, !PT ;  /* 0x0000000607079212 */ /* 0x000fca00078e3cff */
[----:B------:R0:W-:Y:S04]  /*b180*/  @!P1 LDGSTS.E.BYPASS.LTC128B.128 [R10+0xb400], desc[UR50][R6.64], !P0 ;  /* 0x0b400000060a9fae */ /* 0x0001e8000c101d72 */
[----:B0-----:R0:W1:Y:S02]  /*b190*/  SHFL.IDX PT, R6, R0, 0x7, 0x181f ;  /* 0x00f81f0000067f89 */ /* 0x00106400000e0000 */
[----:B0-----:R-:W-:-:S04]  /*b1a0*/  IADD3 R0, R17, 0x80, RZ ;  /* 0x0000008011007810 */ /* 0x001fc80007ffe0ff */
[----:B------:R-:W-:Y:S01]  /*b1b0*/  ISETP.GE.AND P1, PT, R0, R3, PT ;  /* 0x000000030000720c */ /* 0x000fe20003f26270 */
[----:B------:R-:W-:-:S05]  /*b1c0*/  VIADD R0, R17, 0x70 ;  /* 0x0000007011007836 */ /* 0x000fca0000000000 */
[----:B------:R-:W-:Y:S02]  /*b1d0*/  ISETP.GE.AND P2, PT, R0, R3, PT ;  /* 0x000000030000720c */ /* 0x000fe40003f46270 */
[----:B------:R-:W-:Y:S11]  /*b1e0*/  SHFL.IDX PT, R0, R2, RZ, 0x181f ;  /* 0x00181fff02007589 */ /* 0x000ff600000e0000 */
[----:B-1----:R-:W-:-:S05]  /*b1f0*/  @!P2 LEA R6, P3, R28, R6, 0x1 ;  /* 0x000000061c06a211 */ /* 0x002fca00078608ff */
[----:B------:R-:W-:Y:S02]  /*b200*/  @!P2 IMAD.X R7, RZ, RZ, R4, P3 ;  /* 0x000000ffff07a224 */ /* 0x000fe400018e0604 */
[----:B------:R-:W0:Y:S04]  /*b210*/  SHFL.IDX PT, R4, R5, RZ, 0x181f ;  /* 0x00181fff05047589 */ /* 0x000e2800000e0000 */
[----:B------:R1:W-:Y:S01]  /*b220*/  @!P2 LDGSTS.E.BYPASS.LTC128B.128 [R10+0xbc00], desc[UR50][R6.64], !P0 ;  /* 0x0bc00000060aafae */ /* 0x0003e2000c101d72 */
[----:B0-----:R-:W-:-:S05]  /*b230*/  @!P1 LEA R4, P3, R28, R4, 0x1 ;  /* 0x000000041c049211 */ /* 0x001fca00078608ff */
[----:B------:R-:W-:Y:S02]  /*b240*/  @!P1 IMAD.X R0, RZ, RZ, R0, P3 ;  /* 0x000000ffff009224 */ /* 0x000fe400018e0600 */
[----:B-1----:R-:W-:-:S03]  /*b250*/  @!P1 IMAD.MOV.U32 R6, RZ, RZ, R4 ;  /* 0x000000ffff069224 */ /* 0x002fc600078e0004 */
[----:B------:R-:W-:Y:S01]  /*b260*/  @!P1 MOV R7, R0 ;  /* 0x0000000000079202 */ /* 0x000fe20000000f00 */
[----:B------:R-:W-:-:S04]  /*b270*/  VIADD R0, R17, 0x90 ;  /* 0x0000009011007836 */ /* 0x000fc80000000000 */
[----:B------:R0:W-:Y:S01]  /*b280*/  @!P1 LDGSTS.E.BYPASS.LTC128B.128 [R10+0xc400], desc[UR50][R6.64], !P0 ;  /* 0x0c400000060a9fae */ /* 0x0001e2000c101d72 */
[----:B------:R-:W-:-:S03]  /*b290*/  ISETP.GE.AND P1, PT, R0, R3, PT ;  /* 0x000000030000720c */ /* 0x000fc60003f26270 */
[----:B------:R-:W-:Y:S04]  /*b2a0*/  SHFL.IDX PT, R0, R2, 0x1, 0x181f ;  /* 0x00381f0002007f89 */ /* 0x000fe800000e0000 */
[----:B0-----:R-:W0:Y:S06]  /*b2b0*/  SHFL.IDX PT, R6, R5, 0x1, 0x181f ;  /* 0x00381f0005067f89 */ /* 0x001e2c00000e0000 */
[----:B0-----:R-:W-:-:S05]  /*b2c0*/  @!P1 LEA R6, P2, R28, R6, 0x1 ;  /* 0x000000061c069211 */ /* 0x001fca00078408ff */
[----:B------:R-:W-:-:S04]  /*b2d0*/  @!P1 IMAD.X R0, RZ, RZ, R0, P2 ;  /* 0x000000ffff009224 */ /* 0x000fc800010e0600 */
[----:B------:R-:W-:Y:S02]  /*b2e0*/  @!P1 IMAD.MOV.U32 R7, RZ, RZ, R0 ;  /* 0x000000ffff079224 */ /* 0x000fe400078e0000 */
[----:B------:R-:W-:-:S03]  /*b2f0*/  VIADD R0, R17, 0xa0 ;  /* 0x000000a011007836 */ /* 0x000fc60000000000 */
[----:B------:R0:W-:Y:S02]  /*b300*/  @!P1 LDGSTS.E.BYPASS.LTC128B.128 [R10+0xcc00], desc[UR50][R6.64], !P0 ;  /* 0x0cc00000060a9fae */ /* 0x0001e4000c101d72 */
[----:B------:R-:W-:Y:S02]  /*b310*/  ISETP.GE.AND P2, PT, R0, R3, PT ;  /* 0x000000030000720c */ /* 0x000fe40003f46270 */
[----:B------:R-:W-:Y:S04]  /*b320*/  SHFL.IDX PT, R0, R2, 0x2, 0x181f ;  /* 0x00581f0002007f89 */ /* 0x000fe800000e0000 */
[----:B0-----:R-:W0:Y:S07]  /*b330*/  SHFL.IDX PT, R6, R5, 0x2, 0x181f ;  /* 0x00581f0005067f89 */ /* 0x001e2e00000e0000 */
[----:B0-----:R-:W-:-:S04]  /*b340*/  @!P2 LEA R6, P1, R28, R6, 0x1 ;  /* 0x000000061c06a211 */ /* 0x001fc800078208ff */
[----:B------:R-:W-:-:S05]  /*b350*/  @!P2 IADD3.X R0, RZ, R0, RZ, P1, !PT ;  /* 0x00000000ff00a210 */ /* 0x000fca0000ffe4ff */
[----:B------:R-:W-:Y:S02]  /*b360*/  @!P2 IMAD.MOV.U32 R7, RZ, RZ, R0 ;  /* 0x000000ffff07a224 */ /* 0x000fe400078e0000 */
[----:B------:R0:W1:Y:S04]  /*b370*/  SHFL.IDX PT, R0, R2, 0x3, 0x181f ;  /* 0x00781f0002007f89 */ /* 0x00006800000e0000 */
[----:B------:R0:W-:Y:S04]  /*b380*/  @!P2 LDGSTS.E.BYPASS.LTC128B.128 [R10+0xd400], desc[UR50][R6.64], !P0 ;  /* 0x0d400000060aafae */ /* 0x0001e8000c101d72 */
[----:B------:R0:W2:Y:S02]  /*b390*/  SHFL.IDX PT, R2, R5, 0x3, 0x181f ;  /* 0x00781f0005027f89 */ /* 0x0000a400000e0000 */
.L_x_13090:
[----:B------:R-:W-:-:S05]  /*b3a0*/  VIADD R17, R17, 0xb0 ;  /* 0x000000b011117836 */ /* 0x000fca0000000000 */
[----:B------:R-:W-:-:S13]  /*b3b0*/  ISETP.GE.AND P1, PT, R17, R3, PT ;  /* 0x000000031100720c */ /* 0x000fda0003f26270 */
[----:B0-2---:R-:W-:-:S05]  /*b3c0*/  @!P1 LEA R2, P2, R28, R2, 0x1 ;  /* 0x000000021c029211 */ /* 0x005fca00078408ff */
[----:B-1----:R-:W-:-:S05]  /*b3d0*/  @!P1 IMAD.X R3, RZ, RZ, R0, P2 ;  /* 0x000000ffff039224 */ /* 0x002fca00010e0600 */
[----:B------:R-:W-:Y:S01]  /*b3e0*/  @!PT LDS RZ, [RZ] ;  /* 0x00000000fffff984 */ /* 0x000fe20000000800 */
[----:B------:R-:W-:Y:S01]  /*b3f0*/  @!PT LDS RZ, [RZ] ;  /* 0x00000000fffff984 */ /* 0x000fe20000000800 */
[----:B------:R-:W-:Y:S01]  /*b400*/  @!PT LDS RZ, [RZ] ;  /* 0x00000000fffff984 */ /* 0x000fe20000000800 */
[----:B------:R0:W-:Y:S01]  /*b410*/  @!P1 LDGSTS.E.BYPASS.LTC128B.128 [R10+0xdc00], desc[UR50][R2.64], !P0 ;  /* 0x0dc00000020a9fae */ /* 0x0001e2000c101d72 */
[----:B------:R-:W-:Y:S01]  /*b420*/  PLOP3.LUT P0, PT, PT, PT, PT, 0x80, 0x0 ;  /* 0x000000000000781c */ /* 0x000fe20003f0f070 */
[----:B------:R-:W-:-:S12]  /*b430*/  NOP ;  /* 0x0000000000007918 */ /* 0x000fd80000000000 */
.L_x_12990:
        /* <DEDUP_REMOVED lines=10> */
[----:B------:R-:W-:-:S04]  /*b4e0*/  LOP3.LUT R0, R0, 0xfffffffe, RZ, 0xc0, !PT ;  /* 0xfffffffe00007812 */ /* 0x000fc800078ec0ff */
[----:B------:R-:W-:-:S04]  /*b4f0*/  IADD3 R0, R2, -R0, RZ ;  /* 0x8000000002007210 */ /* 0x000fc80007ffe0ff */
[----:B------:R-:W-:Y:S01]  /*b500*/  SHF.L.U32 R3, R0, 0x1f, RZ ;  /* 0x0000001f00037819 */ /* 0x000fe200000006ff */
[----:B------:R-:W-:Y:S01]  /*b510*/  NOP ;  /* 0x0000000000007918 */ /* 0x000fe20000000000 */
[----:B0-----:R-:W2:Y:S01]  /*b520*/  LDL R2, [R1+0x10] ;  /* 0x0000100001027983 */ /* 0x001ea20000100800 */
[----:B------:R0:W-:Y:S01]  /*b530*/  SYNCS.ARRIVE.TRANS64.A1T0 RZ, [R22+URZ+0x16800], RZ ;  /* 0x016800ff16ff79a7 */ /* 0x0001e2000810003f */
[----:B------:R-:W-:Y:S01]  /*b540*/  BSSY B0, `(.L_x_12991) ;  /* 0x0000004000007945 */ /* 0x000fe20003800000 */
[----:B------:R-:W1:Y:S01]  /*b550*/  SYNCS.PHASECHK.TRANS64.TRYWAIT P0, [R22+URZ+0x16820], R3 ;  /* 0x01682003160075a7 */ /* 0x000e62000800017f */
[----:B--2---:R-:W-:Y:S02]  /*b560*/  ISETP.GE.AND P1, PT, R2, 0x81, PT ;  /* 0x000000810200780c */ /* 0x004fe40003f26270 */
[----:B01----:R-:W-:Y:S11]  /*b570*/  @!P0 BRA `(.L_x_12992) ;  /* 0x0000004000b08947 */ /* 0x003ff60003800000 */
.L_x_13091:
[----:B------:R-:W-:Y:S05]  /*b580*/  BSYNC B0 ;  /* 0x0000000000007941 */ /* 0x000fea0003800000 */
.L_x_12991:
[----:B------:R-:W-:Y:S04]  /*b590*/  BSSY B0, `(.L_x_12993) ;  /* 0x0000106000007945 */ /* 0x000fe80003800000 */
[----:B------:R-:W-:Y:S05]  /*b5a0*/  @!P1 BRA `(.L_x_12994) ;  /* 0x0000001000109947 */ /* 0x000fea0003800000 */
[----:B------:R-:W2:Y:S01]  /*b5b0*/  LDL.LU R0, [R1+0x34] ;  /* 0x0000340001007983 */ /* 0x000ea20000300800 */
[----:B------:R-:W-:Y:S01]  /*b5c0*/  ULDC UR4, c[0x0][0x2f4] ;  /* 0x0000bd0000047ab9 */ /* 0x000fe20000000800 */
[----:B------:R-:W-:Y:S01]  /*b5d0*/  IMAD.MOV.U32 R17, RZ, RZ, R27 ;  /* 0x000000ffff117224 */ /* 0x000fe200078e001b */
[----:B------:R-:W-:Y:S01]  /*b5e0*/  ISETP.GE.AND P1, PT, R28, UR4, PT ;  /* 0x000000041c007c0c */ /* 0x000fe2000bf26270 */
[----:B------:R-:W-:Y:S02]  /*b5f0*/  IMAD.MOV.U32 R6, RZ, RZ, R25 ;  /* 0x000000ffff067224 */ /* 0x000fe400078e0019 */
[----:B------:R-:W-:Y:S01]  /*b600*/  IMAD.MOV.U32 R29, RZ, RZ, R26 ;  /* 0x000000ffff1d7224 */ /* 0x000fe200078e001a */
[----:B--2---:R-:W-:-:S09]  /*b610*/  LEA.HI.SX32 R7, R0, 0xfffffffe, 0x19 ;  /* 0xfffffffe00077811 */ /* 0x004fd200078fcaff */
.L_x_13007:
[----:B------:R-:W2:Y:S01]  /*b620*/  LDL R9, [R1+0x14] ;  /* 0x0000140001097983 */ /* 0x000ea20000100800 */
[----:B0-----:R-:W0:Y:S03]  /*b630*/  LDC R3, c[0x0][0x430] ;  /* 0x00010c00ff037b82 */ /* 0x001e260000000800 */
        /* <DEDUP_REMOVED lines=17> */
[----:B------:R-:W-:-:S04]  /*b750*/  IMAD.MOV R0, RZ, RZ, -R2 ;  /* 0x000000ffff007224 */ /* 0x000fc800078e0a02 */
[----:B------:R-:W-:Y:S01]  /*b760*/  IMAD R0, R0, UR4, R3 ;  /* 0x0000000400007c24 */ /* 0x000fe2000f8e0203 */
[----:B------:R-:W-:Y:S01]  /*b770*/  ULDC.64 UR4, c[0x0][0x428] ;  /* 0x00010a0000047ab9 */ /* 0x000fe20000000a00 */
        /* <DEDUP_REMOVED lines=9> */
[----:B------:R-:W-:Y:S01]  /*b810*/  MOV R8, UR36 ;  /* 0x0000002400087c02 */ /* 0x000fe20008000f00 */
        /* <DEDUP_REMOVED lines=10> */
.L_x_12995:
[----:B------:R-:W-:Y:S01]  /*b8c0*/  IMAD R5, R25, 0x8, R22 ;  /* 0x0000000819057824 */ /* 0x000fe200078e0216 */
[----:B------:R-:W-:Y:S01]  /*b8d0*/  SHF.L.U32 R2, R27, 0x1f, RZ ;  /* 0x0000001f1b027819 */ /* 0x000fe200000006ff */
[----:B------:R-:W-:Y:S03]  /*b8e0*/  BSSY B1, `(.L_x_12996) ;  /* 0x0000003000017945 */ /* 0x000fe60003800000 */
[----:B------:R-:W0:Y:S02]  /*b8f0*/  SYNCS.PHASECHK.TRANS64.TRYWAIT P0, [R5+URZ+0x16840], R2 ;  /* 0x01684002050075a7 */ /* 0x000e24000800017f */
[----:B0-----:R-:W-:Y:S05]  /*b900*/  @!P0 BRA `(.L_x_12997) ;  /* 0x0000003c00e08947 */ /* 0x001fea0003800000 */
.L_x_13092:
[----:B------:R-:W-:Y:S05]  /*b910*/  BSYNC B1 ;  /* 0x0000000000017941 */ /* 0x000fea0003800000 */
.L_x_12996:
[----:B------:R-:W2:Y:S04]  /*b920*/  LDL R3, [R1+0x8] ;  /* 0x0000080001037983 */ /* 0x000ea80000100800 */
[----:B------:R-:W3:Y:S01]  /*b930*/  LDL R8, [R1] ;  /* 0x0000000001087983 */ /* 0x000ee20000100800 */
[----:B------:R-:W-:Y:S01]  /*b940*/  SHF.R.S32.HI R20, RZ, 0x1f, R0 ;  /* 0x0000001fff147819 */ /* 0x000fe20000011400 */
[----:B------:R-:W-:Y:S01]  /*b950*/  ULDC.64 UR4, c[0x0][0x300] ;  /* 0x0000c00000047ab9 */ /* 0x000fe20000000a00 */
[----:B------:R-:W1:Y:S03]  /*b960*/  S2R R9, SR_TID.X ;  /* 0x0000000000097919 */ /* 0x000e660000002100 */
[----:B------:R-:W-:-:S04]  /*b970*/  IMAD R7, R20, UR4, RZ ;  /* 0x0000000414077c24 */ /* 0x000fc8000f8e02ff */
[C---:B------:R-:W-:Y:S01]  /*b980*/  IMAD R7, R0.reuse, UR5, R7 ;  /* 0x0000000500077c24 */ /* 0x040fe2000f8e0207 */
[----:B-1----:R-:W-:Y:S02]  /*b990*/  SHF.L.U32 R11, R9, 0x3, RZ ;  /* 0x00000003090b7819 */ /* 0x002fe400000006ff */
[----:B--2---:R-:W-:Y:S01]  /*b9a0*/  LOP3.LUT P2, RZ, R3, 0x1, RZ, 0xc0, !PT ;  /* 0x0000000103ff7812 */ /* 0x004fe2000784c0ff */
        /* <DEDUP_REMOVED lines=8> */
[----:B---3--:R-:W-:Y:S02]  /*ba30*/  IMAD R7, R8, UR4, RZ ;  /* 0x0000000408077c24 */ /* 0x008fe4000f8e02ff */
[----:B------:R-:W-:Y:S02]  /*ba40*/  IMAD.SHL.U32 R8, R9, 0x8, RZ ;  /* 0x0000000809087824 */ /* 0x000fe400078e00ff */
[C---:B------:R-:W-:Y:S02]  /*ba50*/  IMAD R7, R18.reuse, UR5, R7 ;  /* 0x0000000512077c24 */ /* 0x040fe4000f8e0207 */
[----:B------:R-:W-:Y:S01]  /*ba60*/  IMAD.WIDE.U32 R2, R18, UR4, R2 ;  /* 0x0000000412027c25 */ /* 0x000fe2000f8e0002 */
[----:B------:R-:W-:Y:S01]  /*ba70*/  LOP3.LUT R8, R8, 0x1f8, RZ, 0xc0, !PT ;  /* 0x000001f808087812 */ /* 0x000fe200078ec0ff */
[----:B------:R-:W-:-:S02]  /*ba80*/  ULDC.64 UR4, c[0x0][0x2e8] ;  /* 0x0000ba0000047ab9 */ /* 0x000fc40000000a00 */
[----:B------:R-:W-:Y:S01]  /*ba90*/  IMAD.IADD R7, R7, 0x1, R3 ;  /* 0x0000000107077824 */ /* 0x000fe200078e0203 */
[----:B------:R-:W-:Y:S02]  /*baa0*/  LOP3.LUT R8, R8, 0x38, R9, 0x78, !PT ;  /* 0x0000003808087812 */ /* 0x000fe400078e7809 */
[----:B------:R-:W-:Y:S01]  /*bab0*/  LEA R9, P0, R2, UR4, 0x1 ;  /* 0x0000000402097c11 */ /* 0x000fe2000f8008ff */
[----:B------:R-:W-:Y:S01]  /*bac0*/  UMOV UR4, 0xffffffff ;  /* 0xffffffff00047882 */ /* 0x000fe20000000000 */
[----:B------:R-:W-:Y:S02]  /*bad0*/  LOP3.LUT R8, R8, 0x200, R11, 0xf8, !PT ;  /* 0x0000020008087812 */ /* 0x000fe400078ef80b */
[----:B------:R-:W-:-:S03]  /*bae0*/  LEA.HI.X R10, R2, UR5, R7, 0x1, P0 ;  /* 0x00000005020a7c11 */ /* 0x000fc600080f0c07 */
[----:B------:R-:W-:Y:S01]  /*baf0*/  IMAD R8, R25, 0x2000, R8 ;  /* 0x0000200019087824 */ /* 0x000fe200078e0208 */
[----:B------:R-:W-:Y:S06]  /*bb00*/  BRA.DIV UR4, `(.L_x_12998) ;  /* 0x0000003e04747947 */ /* 0x000fec000b800000 */
[----:B------:R-:W0:Y:S01]  /*bb10*/  SHFL.IDX PT, R2, R9, RZ, 0x181f ;  /* 0x00181fff09027589 */ /* 0x000e2200000e0000 */
[----:B------:R-:W-:Y:S02]  /*bb20*/  IMAD.SHL.U32 R7, R28, 0x2, RZ ;  /* 0x000000021c077824 */ /* 0x000fe400078e00ff */
[----:B------:R-:W-:Y:S01]  /*bb30*/  IMAD R8, R8, 0x2, R22 ;  /* 0x0000000208087824 */ /* 0x000fe200078e0216 */
[----:B------:R-:W1:Y:S02]  /*bb40*/  SHFL.IDX PT, R3, R10, RZ, 0x181f ;  /* 0x00181fff0a037589 */ /* 0x000e6400000e0000 */
[----:B0-----:R-:W-:-:S04]  /*bb50*/  IADD3 R2, P0, R2, R7, RZ ;  /* 0x0000000702027210 */ /* 0x001fc80007f1e0ff */
[----:B-1----:R-:W-:-:S05]  /*bb60*/  IADD3.X R3, RZ, R3, RZ, P0, !PT ;  /* 0x00000003ff037210 */ /* 0x002fca00007fe4ff */
        /* <DEDUP_REMOVED lines=30> */
[----:B0-----:R-:W-:-:S05]  /*bd50*/  IADD3 R2, P0, R2, R7, RZ ;  /* 0x0000000702027210 */ /* 0x001fca0007f1e0ff */
[----:B-1----:R-:W-:-:S05]  /*bd60*/  IMAD.X R3, RZ, RZ, R3, P0 ;  /* 0x000000ffff037224 */ /* 0x002fca00000e0603 */
[----:B------:R0:W-:Y:S04]  /*bd70*/  LDGSTS.E.BYPASS.LTC128B.128 [R8+0x11400], desc[UR50][R2.64], !P2 ;  /* 0x1140000002087fae */ /* 0x0001e8000d101d72 */
[----:B0-2---:R0:W1:Y:S02]  /*bd80*/  SHFL.IDX PT, R2, R9, 0x7, 0x181f ;  /* 0x00f81f0009027f89 */ /* 0x00506400000e0000 */
.L_x_13110:
        /* <DEDUP_REMOVED lines=8> */
.L_x_12999:
        /* <DEDUP_REMOVED lines=11> */
.L_x_13000:
[----:B------:R1:W-:Y:S01]  /*bec0*/  SYNCS.ARRIVE.TRANS64.A1T0 RZ, [R5+URZ+0x16830], RZ ;  /* 0x016830ff05ff79a7 */ /* 0x0003e2000810003f */
[----:B------:R-:W-:Y:S05]  /*bed0*/  @!P3 BRA `(.L_x_13001) ;  /* 0x000000000004b947 */ /* 0x000fea0003800000 */
[----:B------:R-:W-:Y:S01]  /*bee0*/  BPT.TRAP 0x1 ;  /* 0x000000040000795c */ /* 0x000fe20000300000 */
.L_x_13001:
[----:B------:R-:W-:Y:S01]  /*bef0*/  SHF.L.U32 R2, R17, 0x1f, RZ ;  /* 0x0000001f11027819 */ /* 0x000fe200000006ff */
[----:B------:R-:W-:Y:S01]  /*bf00*/  BSSY B1, `(.L_x_13002) ;  /* 0x0000004000017945 */ /* 0x000fe20003800000 */
[----:B-1----:R-:W-:-:S04]  /*bf10*/  LEA R5, R6, R22, 0x3 ;  /* 0x0000001606057211 */ /* 0x002fc800078e18ff */
[----:B------:R-:W1:Y:S02]  /*bf20*/  SYNCS.PHASECHK.TRANS64.TRYWAIT P0, [R5+URZ+0x16860], R2 ;  /* 0x01686002050075a7 */ /* 0x000e64000800017f */
[----:B-1----:R-:W-:Y:S05]  /*bf30*/  @!P0 BRA `(.L_x_13003) ;  /* 0x0000004000988947 */ /* 0x002fea0003800000 */
.L_x_13111:
[----:B------:R-:W-:Y:S05]  /*bf40*/  BSYNC B1 ;  /* 0x0000000000017941 */ /* 0x000fea0003800000 */
.L_x_13002:
[----:B------:R-:W2:Y:S01]  /*bf50*/  LDL R8, [R1+0x10] ;  /* 0x0000100001087983 */ /* 0x000ea20000100800 */
        /* <DEDUP_REMOVED lines=14> */
[----:B------:R-:W-:Y:S01]  /*c040*/  ISETP.LT.OR P0, PT, R8, 0x1, P1 ;  /* 0x000000010800780c */ /* 0x000fe20000f01670 */
[----:B------:R-:W-:Y:S02]  /*c050*/  IMAD R6, R6, 0x2, R22 ;  /* 0x0000000206067824 */ /* 0x000fe400078e0216 */
[----:B------:R-:W1:Y:S01]  /*c060*/  SHFL.IDX PT, R3, R24, RZ, 0x181f ;  /* 0x00181fff18037589 */ /* 0x000e6200000e0000 */
[----:B0-----:R-:W-:-:S04]  /*c070*/  IADD3 R2, P2, R2, R7, RZ ;  /* 0x0000000702027210 */ /* 0x001fc80007f5e0ff */
[----:B-1----:R-:W-:-:S05]  /*c080*/  IADD3.X R3, RZ, R3, RZ, P2, !PT ;  /* 0x00000003ff037210 */ /* 0x002fca00017fe4ff */
[----:B------:R-:W-:Y:S01]  /*c090*/  @!PT LDS RZ, [RZ] ;  /* 0x00000000fffff984 */ /* 0x000fe20000000800 */
[----:B------:R0:W-:Y:S01]  /*c0a0*/  LDGSTS.E.BYPASS.LTC128B.128 [R6+0x400], desc[UR50][R2.64], !P0 ;  /* 0x0040000002067fae */ /* 0x0001e2000c101d72 */
[----:B------:R-:W-:-:S03]  /*c0b0*/  ISETP.LT.OR P0, PT, R8, 0x11, P1 ;  /* 0x000000110800780c */ /* 0x000fc60000f01670 */
[----:B0-----:R-:W0:Y:S04]  /*c0c0*/  SHFL.IDX PT, R2, R23, 0x1, 0x181f ;  /* 0x00381f0017027f89 */ /* 0x001e2800000e0000 */
[----:B------:R-:W1:Y:S01]  /*c0d0*/  SHFL.IDX PT, R3, R24, 0x1, 0x181f ;  /* 0x00381f0018037f89 */ /* 0x000e6200000e0000 */
[----:B0-----:R-:W-:-:S05]  /*c0e0*/  IADD3 R2, P2, R2, R7, RZ ;  /* 0x0000000702027210 */ /* 0x001fca0007f5e0ff */
[----:B-1----:R-:W-:-:S05]  /*c0f0*/  IMAD.X R3, RZ, RZ, R3, P2 ;  /* 0x000000ffff037224 */ /* 0x002fca00010e0603 */
        /* <DEDUP_REMOVED lines=16> */
[----:B0-----:R-:W-:-:S04]  /*c200*/  IADD3 R2, P2, R2, R7, RZ ;  /* 0x0000000702027210 */ /* 0x001fc80007f5e0ff */
[----:B-1----:R-:W-:-:S05]  /*c210*/  IADD3.X R3, RZ, R3, RZ, P2, !PT ;  /* 0x00000003ff037210 */ /* 0x002fca00017fe4ff */
        /* <DEDUP_REMOVED lines=9> */
[----:B------:R-:W1:Y:S04]  /*c2b0*/  SHFL.IDX PT, R3, R24, 0x6, 0x181f ;  /* 0x00d81f0018037f89 */ /* 0x000e6800000e0000 */
[----:B------:R-:W2:Y:S01]  /*c2c0*/  SHFL.IDX PT, R24, R24, 0x7, 0x181f ;  /* 0x00f81f0018187f89 */ /* 0x000ea200000e0000 */
[----:B0-----:R-:W-:-:S05]  /*c2d0*/  IADD3 R2, P2, R2, R7, RZ ;  /* 0x0000000702027210 */ /* 0x001fca0007f5e0ff */
[----:B-1----:R-:W-:-:S05]  /*c2e0*/  IMAD.X R3, RZ, RZ, R3, P2 ;  /* 0x000000ffff037224 */ /* 0x002fca00010e0603 */
[----:B------:R0:W-:Y:S04]  /*c2f0*/  LDGSTS.E.BYPASS.LTC128B.128 [R6+0x3400], desc[UR50][R2.64], !P0 ;  /* 0x0340000002067fae */ /* 0x0001e8000c101d72 */
[----:B0-2---:R0:W1:Y:S02]  /*c300*/  SHFL.IDX PT, R2, R23, 0x7, 0x181f ;  /* 0x00f81f0017027f89 */ /* 0x00506400000e0000 */
.L_x_13129:
[----:B------:R-:W2:Y:S01]  /*c310*/  LDL R9, [R1] ;  /* 0x0000000001097983 */ /* 0x000ea20000100800 */
[----:B------:R-:W-:Y:S01]  /*c320*/  ISETP.LT.OR P0, PT, R8, 0x71, P1 ;  /* 0x000000710800780c */ /* 0x000fe20000f01670 */
[----:B------:R-:W-:Y:S01]  /*c330*/  ULDC.64 UR4, c[0x0][0x328] ;  /* 0x0000ca0000047ab9 */ /* 0x000fe20000000a00 */
[----:B-1----:R-:W-:-:S05]  /*c340*/  IADD3 R2, P2, R2, R7, RZ ;  /* 0x0000000702027210 */ /* 0x002fca0007f5e0ff */
[----:B------:R-:W-:-:S06]  /*c350*/  IMAD.X R3, RZ, RZ, R24, P2 ;  /* 0x000000ffff037224 */ /* 0x000fcc00010e0618 */
[----:B------:R-:W-:Y:S01]  /*c360*/  @!PT LDS RZ, [RZ] ;  /* 0x00000000fffff984 */ /* 0x000fe20000000800 */
[----:B------:R-:W-:Y:S01]  /*c370*/  @!PT LDS RZ, [RZ] ;  /* 0x00000000fffff984 */ /* 0x000fe20000000800 */
[----:B------:R-:W-:Y:S01]  /*c380*/  @!PT LDS RZ, [RZ] ;  /* 0x00000000fffff984 */ /* 0x000fe20000000800 */
[----:B------:R1:W-:Y:S01]  /*c390*/  LDGSTS.E.BYPASS.LTC128B.128 [R6+0x3c00], desc[UR50][R2.64], !P0 ;  /* 0x03c0000002067fae */ /* 0x0003e2000c101d72 */
[----:B------:R-:W-:Y:S01]  /*c3a0*/  PLOP3.LUT P0, PT, PT, PT, PT, 0x80, 0x0 ;  /* 0x000000000000781c */ /* 0x000fe20003f0f070 */
[----:B-1----:R-:W-:Y:S02]  /*c3b0*/  IMAD R6, R20, UR4, RZ ;  /* 0x0000000414067c24 */ /* 0x002fe4000f8e02ff */
[----:B------:R-:W-:-:S04]  /*c3c0*/  IMAD.WIDE.U32 R2, R0, UR4, RZ ;  /* 0x0000000400027c25 */ /* 0x000fc8000f8e00ff */
[----:B------:R-:W-:Y:S01]  /*c3d0*/  IMAD R6, R0, UR5, R6 ;  /* 0x0000000500067c24 */ /* 0x000fe2000f8e0206 */
[----:B------:R-:W-:Y:S01]  /*c3e0*/  ULDC.64 UR4, c[0x0][0x338] ;  /* 0x0000ce0000047ab9 */ /* 0x000fe20000000a00 */
[----:B------:R-:W-:Y:S02]  /*c3f0*/  NOP ;  /* 0x0000000000007918 */ /* 0x000fe40000000000 */
[----:B------:R-:W-:Y:S02]  /*c400*/  IMAD.IADD R3, R3, 0x1, R6 ;  /* 0x0000000103037824 */ /* 0x000fe400078e0206 */
[----:B------:R-:W-:-:S04]  /*c410*/  IMAD.WIDE.U32 R2, R4, UR4, R2 ;  /* 0x0000000404027c25 */ /* 0x000fc8000f8e0002 */
[----:B------:R-:W-:-:S04]  /*c420*/  IMAD R0, R21, UR4, RZ ;  /* 0x0000000415007c24 */ /* 0x000fc8000f8e02ff */
[----:B------:R-:W-:Y:S01]  /*c430*/  IMAD R0, R4, UR5, R0 ;  /* 0x0000000504007c24 */ /* 0x000fe2000f8e0200 */
[----:B------:R-:W-:-:S04]  /*c440*/  ULDC.64 UR4, c[0x0][0x330] ;  /* 0x0000cc0000047ab9 */ /* 0x000fc80000000a00 */
[----:B------:R-:W-:-:S03]  /*c450*/  IADD3 R3, R3, R0, RZ ;  /* 0x0000000003037210 */ /* 0x000fc60007ffe0ff */
[----:B------:R-:W-:-:S04]  /*c460*/  IMAD.WIDE.U32 R2, R18, UR4, R2 ;  /* 0x0000000412027c25 */ /* 0x000fc8000f8e0002 */
[----:B--2---:R-:W-:-:S04]  /*c470*/  IMAD R0, R9, UR4, RZ ;  /* 0x0000000409007c24 */ /* 0x004fc8000f8e02ff */
[----:B------:R-:W-:Y:S01]  /*c480*/  IMAD R0, R18, UR5, R0 ;  /* 0x0000000512007c24 */ /* 0x000fe2000f8e0200 */
[----:B------:R-:W-:Y:S02]  /*c490*/  ULDC.64 UR4, c[0x0][0x318] ;  /* 0x0000c60000047ab9 */ /* 0x000fe40000000a00 */
[----:B0-----:R-:W-:Y:S01]  /*c4a0*/  LEA R23, P2, R2, UR4, 0x1 ;  /* 0x0000000402177c11 */ /* 0x001fe2000f8408ff */
[----:B------:R-:W-:-:S05]  /*c4b0*/  IMAD.IADD R0, R0, 0x1, R3 ;  /* 0x0000000100007824 */ /* 0x000fca00078e0203 */
[----:B------:R-:W-:-:S07]  /*c4c0*/  LEA.HI.X R24, R2, UR5, R0, 0x1, P2 ;  /* 0x0000000502187c11 */ /* 0x000fce00090f0c00 */
.L_x_13005:
        /* <DEDUP_REMOVED lines=11> */
.L_x_13006:
[C---:B------:R-:W-:Y:S01]  /*c580*/  ISETP.GT.AND P0, PT, R26.reuse, RZ, PT ;  /* 0x000000ff1a00720c */ /* 0x040fe20003f04270 */
[----:B------:R1:W-:Y:S01]  /*c590*/  SYNCS.ARRIVE.TRANS64.A1T0 RZ, [R5+URZ+0x16850], RZ ;  /* 0x016850ff05ff79a7 */ /* 0x0003e2000810003f */
[----:B------:R-:W-:Y:S01]  /*c5a0*/  VIADD R7, R26, 0xffffffff ;  /* 0xffffffff1a077836 */ /* 0x000fe20000000000 */
[----:B------:R-:W-:Y:S01]  /*c5b0*/  MOV R6, R25 ;  /* 0x0000001900067202 */ /* 0x000fe20000000f00 */
[----:B------:R-:W-:Y:S02]  /*c5c0*/  IMAD.MOV.U32 R17, RZ, RZ, R27 ;  /* 0x000000ffff117224 */ /* 0x000fe400078e001b */
[----:B------:R-:W-:-:S07]  /*c5d0*/  IMAD.MOV.U32 R29, RZ, RZ, R26 ;  /* 0x000000ffff1d7224 */ /* 0x000fce00078e001a */
[----:B-1----:R-:W-:Y:S05]  /*c5e0*/  @P0 BRA `(.L_x_13007) ;  /* 0xfffffff0000c0947 */ /* 0x002fea000383ffff */
.L_x_12994:
[----:B------:R-:W-:Y:S05]  /*c5f0*/  BSYNC B0 ;  /* 0x0000000000007941 */ /* 0x000fea0003800000 */
.L_x_12993:
        /* <DEDUP_REMOVED lines=17> */
.L_x_13009:
[----:B------:R-:W-:Y:S05]  /*c710*/  BSYNC B0 ;  /* 0x0000000000007941 */ /* 0x000fea0003800000 */
.L_x_13008:
[----:B------:R-:W-:-:S05]  /*c720*/  IMAD.U32 R0, RZ, RZ, UR36 ;  /* 0x00000024ff007e24 */ /* 0x000fca000f8e00ff */
[----:B------:R-:W-:-:S13]  /*c730*/  ISETP.NE.AND P0, PT, R0, 0x3, PT ;  /* 0x000000030000780c */ /* 0x000fda0003f05270 */
[----:B------:R-:W-:Y:S05]  /*c740*/  @!P0 BRA `(.L_x_13010) ;  /* 0x0000000000048947 */ /* 0x000fea0003800000 */
[----:B------:R-:W-:Y:S01]  /*c750*/  BPT.TRAP 0x1 ;  /* 0x000000040000795c */ /* 0x000fe20000300000 */
.L_x_13010:
[----:B------:R-:W2:Y:S01]  /*c760*/  LDL.LU R2, [R1+0x10] ;  /* 0x0000100001027983 */ /* 0x000ea20000300800 */
[----:B------:R-:W-:Y:S01]  /*c770*/  IMAD R0, R25, 0x8, R22 ;  /* 0x0000000819007824 */ /* 0x000fe200078e0216 */
[----:B0-----:R-:W-:Y:S01]  /*c780*/  SHF.L.U32 R3, R27, 0x1f, RZ ;  /* 0x0000001f1b037819 */ /* 0x001fe200000006ff */
[----:B------:R-:W-:Y:S03]  /*c790*/  BSSY B0, `(.L_x_13011) ;  /* 0x0000004000007945 */ /* 0x000fe60003800000 */
[----:B------:R-:W0:Y:S01]  /*c7a0*/  SYNCS.PHASECHK.TRANS64.TRYWAIT P0, [R0+URZ+0x16860], R3 ;  /* 0x01686003000075a7 */ /* 0x000e22000800017f */
[----:B--2---:R-:W-:Y:S01]  /*c7b0*/  IMAD R6, R26, -0x80, R2 ;  /* 0xffffff801a067824 */ /* 0x004fe200078e0202 */
[----:B0-----:R-:W-:Y:S06]  /*c7c0*/  @!P0 BRA `(.L_x_13012) ;  /* 0x0000004000d08947 */ /* 0x001fec0003800000 */
.L_x_13130:
[----:B------:R-:W-:Y:S05]  /*c7d0*/  BSYNC B0 ;  /* 0x0000000000007941 */ /* 0x000fea0003800000 */
.L_x_13011:
[----:B------:R-:W1:Y:S01]  /*c7e0*/  S2R R2, SR_TID.X ;  /* 0x0000000000027919 */ /* 0x000e620000002100 */
[----:B------:R-:W-:Y:S01]  /*c7f0*/  UMOV UR4, 0xffffffff ;  /* 0xffffffff00047882 */ /* 0x000fe20000000000 */
[----:B------:R-:W2:Y:S01]  /*c800*/  S2R R7, SR_TID.X ;  /* 0x0000000000077919 */ /* 0x000ea20000002100 */
[----:B-1----:R-:W-:Y:S02]  /*c810*/  LOP3.LUT R5, R2, 0x7f, RZ, 0xc0, !PT ;  /* 0x0000007f02057812 */ /* 0x002fe400078ec0ff */
[C---:B--2---:R-:W-:Y:S01]  /*c820*/  SHF.L.U32 R2, R7.reuse, 0x3, RZ ;  /* 0x0000000307027819 */ /* 0x044fe200000006ff */
        /* <DEDUP_REMOVED lines=13> */
[----:B------:R-:W-:Y:S02]  /*c900*/  LEA R4, R4, R22, 0x1 ;  /* 0x0000001604047211 */ /* 0x000fe400078e08ff */
[----:B------:R-:W-:Y:S01]  /*c910*/  ISETP.LT.OR P1, PT, R6, 0x1, P0 ;  /* 0x000000010600780c */ /* 0x000fe20000721670 */
[----:B------:R-:W2:Y:S04]  /*c920*/  SHFL.IDX PT, R9, R23, 0x1, 0x181f ;  /* 0x00381f0017097f89 */ /* 0x000ea800000e0000 */
[----:B------:R-:W3:Y:S04]  /*c930*/  SHFL.IDX PT, R7, R24, 0x1, 0x181f ;  /* 0x00381f0018077f89 */ /* 0x000ee800000e0000 */
[----:B------:R-:W4:Y:S04]  /*c940*/  SHFL.IDX PT, R10, R23, 0x2, 0x181f ;  /* 0x00581f00170a7f89 */ /* 0x000f2800000e0000 */
[----:B------:R-:W5:Y:S01]  /*c950*/  SHFL.IDX PT, R8, R24, 0x2, 0x181f ;  /* 0x00581f0018087f89 */ /* 0x000f6200000e0000 */
[----:B-1----:R-:W-:-:S03]  /*c960*/  IADD3 R2, P2, R14, R5, RZ ;  /* 0x000000050e027210 */ /* 0x002fc60007f5e0ff */
[----:B------:R-:W-:Y:S02]  /*c970*/  SHFL.IDX PT, R14, R23, 0x6, 0x181f ;  /* 0x00d81f00170e7f89 */ /* 0x000fe400000e0000 */
[----:B0-----:R-:W-:-:S05]  /*c980*/  IMAD.X R3, RZ, RZ, R3, P2 ;  /* 0x000000ffff037224 */ /* 0x001fca00010e0603 */
[----:B------:R2:W-:Y:S01]  /*c990*/  LDGSTS.E.BYPASS.LTC128B.128 [R4+0x400], desc[UR50][R2.64], !P1 ;  /* 0x0040000002047fae */ /* 0x0005e2000c901d72 */
[C---:B------:R-:W-:Y:S02]  /*c9a0*/  ISETP.LT.OR P1, PT, R6.reuse, 0x11, P0 ;  /* 0x000000110600780c */ /* 0x040fe40000721670 */
[----:B--2---:R-:W-:Y:S02]  /*c9b0*/  IADD3 R2, P2, R9, R5, RZ ;  /* 0x0000000509027210 */ /* 0x004fe40007f5e0ff */
[----:B------:R-:W0:Y:S03]  /*c9c0*/  SHFL.IDX PT, R9, R23, 0x3, 0x181f ;  /* 0x00781f0017097f89 */ /* 0x000e2600000e0000 */
[----:B---3--:R-:W-:Y:S02]  /*c9d0*/  IMAD.X R3, RZ, RZ, R7, P2 ;  /* 0x000000ffff037224 */ /* 0x008fe400010e0607 */
[----:B------:R-:W1:Y:S04]  /*c9e0*/  SHFL.IDX PT, R7, R24, 0x3, 0x181f ;  /* 0x00781f0018077f89 */ /* 0x000e6800000e0000 */
[----:B------:R4:W-:Y:S01]  /*c9f0*/  LDGSTS.E.BYPASS.LTC128B.128 [R4+0xc00], desc[UR50][R2.64], !P1 ;  /* 0x00c0000002047fae */ /* 0x0009e2000c901d72 */
[----:B------:R-:W-:-:S02]  /*ca00*/  ISETP.LT.OR P1, PT, R6, 0x21, P0 ;  /* 0x000000210600780c */ /* 0x000fc40000721670 */
[----:B----4-:R-:W-:Y:S02]  /*ca10*/  IADD3 R2, P2, R10, R5, RZ ;  /* 0x000000050a027210 */ /* 0x010fe40007f5e0ff */
[----:B------:R-:W2:Y:S03]  /*ca20*/  SHFL.IDX PT, R10, R23, 0x4, 0x181f ;  /* 0x00981f00170a7f89 */ /* 0x000ea600000e0000 */
[----:B-----5:R-:W-:Y:S02]  /*ca30*/  IMAD.X R3, RZ, RZ, R8, P2 ;  /* 0x000000ffff037224 */ /* 0x020fe400010e0608 */
[----:B------:R-:W3:Y:S04]  /*ca40*/  SHFL.IDX PT, R8, R24, 0x4, 0x181f ;  /* 0x00981f0018087f89 */ /* 0x000ee800000e0000 */
[----:B------:R0:W-:Y:S01]  /*ca50*/  LDGSTS.E.BYPASS.LTC128B.128 [R4+0x1400], desc[UR50][R2.64], !P1 ;  /* 0x0140000002047fae */ /* 0x0001e2000c901d72 */
[----:B------:R-:W-:-:S02]  /*ca60*/  ISETP.LT.OR P1, PT, R6, 0x31, P0 ;  /* 0x000000310600780c */ /* 0x000fc40000721670 */
[----:B0-----:R-:W-:Y:S02]  /*ca70*/  IADD3 R2, P2, R9, R5, RZ ;  /* 0x0000000509027210 */ /* 0x001fe40007f5e0ff */
[----:B------:R-:W0:Y:S03]  /*ca80*/  SHFL.IDX PT, R9, R23, 0x5, 0x181f ;  /* 0x00b81f0017097f89 */ /* 0x000e2600000e0000 */
[----:B-1----:R-:W-:Y:S02]  /*ca90*/  IMAD.X R3, RZ, RZ, R7, P2 ;  /* 0x000000ffff037224 */ /* 0x002fe400010e0607 */
[----:B------:R-:W1:Y:S04]  /*caa0*/  SHFL.IDX PT, R7, R24, 0x5, 0x181f ;  /* 0x00b81f0018077f89 */ /* 0x000e6800000e0000 */
[----:B------:R2:W-:Y:S01]  /*cab0*/  LDGSTS.E.BYPASS.LTC128B.128 [R4+0x1c00], desc[UR50][R2.64], !P1 ;  /* 0x01c0000002047fae */ /* 0x0005e2000c901d72 */
[----:B------:R-:W-:-:S02]  /*cac0*/  ISETP.LT.OR P1, PT, R6, 0x41, P0 ;  /* 0x000000410600780c */ /* 0x000fc40000721670 */
[----:B--2---:R-:W-:-:S05]  /*cad0*/  IADD3 R2, P2, R10, R5, RZ ;  /* 0x000000050a027210 */ /* 0x004fca0007f5e0ff */
[----:B---3--:R-:W-:Y:S02]  /*cae0*/  IMAD.X R3, RZ, RZ, R8, P2 ;  /* 0x000000ffff037224 */ /* 0x008fe400010e0608 */
[----:B------:R-:W2:Y:S04]  /*caf0*/  SHFL.IDX PT, R8, R24, 0x6, 0x181f ;  /* 0x00d81f0018087f89 */ /* 0x000ea800000e0000 */
[----:B------:R0:W-:Y:S01]  /*cb00*/  LDGSTS.E.BYPASS.LTC128B.128 [R4+0x2400], desc[UR50][R2.64], !P1 ;  /* 0x0240000002047fae */ /* 0x0001e2000c901d72 */
[----:B------:R-:W-:-:S03]  /*cb10*/  ISETP.LT.OR P1, PT, R6, 0x51, P0 ;  /* 0x000000510600780c */ /* 0x000fc60000721670 */
[----:B------:R-:W3:Y:S01]  /*cb20*/  SHFL.IDX PT, R24, R24, 0x7, 0x181f ;  /* 0x00f81f0018187f89 */ /* 0x000ee200000e0000 */
[----:B0-----:R-:W-:-:S04]  /*cb30*/  IADD3 R2, P2, R9, R5, RZ ;  /* 0x0000000509027210 */ /* 0x001fc80007f5e0ff */
[----:B-1----:R-:W-:-:S05]  /*cb40*/  IADD3.X R3, RZ, R7, RZ, P2, !PT ;  /* 0x00000007ff037210 */ /* 0x002fca00017fe4ff */
[----:B------:R0:W-:Y:S01]  /*cb50*/  LDGSTS.E.BYPASS.LTC128B.128 [R4+0x2c00], desc[UR50][R2.64], !P1 ;  /* 0x02c0000002047fae */ /* 0x0001e2000c901d72 */
[----:B------:R-:W-:Y:S02]  /*cb60*/  ISETP.LT.OR P1, PT, R6, 0x61, P0 ;  /* 0x000000610600780c */ /* 0x000fe40000721670 */
[----:B0-----:R-:W-:Y:S02]  /*cb70*/  IADD3 R2, P2, R14, R5, RZ ;  /* 0x000000050e027210 */ /* 0x001fe40007f5e0ff */
[----:B------:R0:W1:Y:S03]  /*cb80*/  SHFL.IDX PT, R14, R23, 0x7, 0x181f ;  /* 0x00f81f00170e7f89 */ /* 0x00006600000e0000 */
[----:B--2---:R-:W-:-:S06]  /*cb90*/  IMAD.X R3, RZ, RZ, R8, P2 ;  /* 0x000000ffff037224 */ /* 0x004fcc00010e0608 */
[----:B---3--:R0:W-:Y:S02]  /*cba0*/  LDGSTS.E.BYPASS.LTC128B.128 [R4+0x3400], desc[UR50][R2.64], !P1 ;  /* 0x0340000002047fae */ /* 0x0081e4000c901d72 */
.L_x_13148:
[----:B------:R-:W-:Y:S02]  /*cbb0*/  ISETP.LT.OR P0, PT, R6, 0x71, P0 ;  /* 0x000000710600780c */ /* 0x000fe40000701670 */
[----:B01----:R-:W-:-:S05]  /*cbc0*/  IADD3 R2, P1, R14, R5, RZ ;  /* 0x000000050e027210 */ /* 0x003fca0007f3e0ff */
[----:B------:R-:W-:-:S06]  /*cbd0*/  IMAD.X R3, RZ, RZ, R24, P1 ;  /* 0x000000ffff037224 */ /* 0x000fcc00008e0618 */
[----:B------:R-:W-:Y:S01]  /*cbe0*/  @!PT LDS RZ, [RZ] ;  /* 0x00000000fffff984 */ /* 0x000fe20000000800 */
[----:B------:R-:W-:Y:S01]  /*cbf0*/  @!PT LDS RZ, [RZ] ;  /* 0x00000000fffff984 */ /* 0x000fe20000000800 */
[----:B------:R-:W-:Y:S01]  /*cc00*/  @!PT LDS RZ, [RZ] ;  /* 0x00000000fffff984 */ /* 0x000fe20000000800 */
[----:B------:R0:W-:Y:S01]  /*cc10*/  LDGSTS.E.BYPASS.LTC128B.128 [R4+0x3c00], desc[UR50][R2.64], !P0 ;  /* 0x03c0000002047fae */ /* 0x0001e2000c101d72 */
[----:B------:R-:W-:Y:S01]  /*cc20*/  PLOP3.LUT P0, PT, PT, PT, PT, 0x80, 0x0 ;  /* 0x000000000000781c */ /* 0x000fe20003f0f070 */
[----:B------:R-:W-:-:S12]  /*cc30*/  NOP ;  /* 0x0000000000007918 */ /* 0x000fd80000000000 */
.L_x_13014:
        /* <DEDUP_REMOVED lines=11> */
.L_x_13015:
[----:B------:R-:W-:Y:S01]  /*ccf0*/  VIADD R25, R25, 0x1 ;  /* 0x0000000119197836 */ /* 0x000fe20000000000 */
[----:B------:R0:W-:Y:S04]  /*cd00*/  SYNCS.ARRIVE.TRANS64.A1T0 RZ, [R0+URZ+0x16850], RZ ;  /* 0x016850ff00ff79a7 */ /* 0x0001e8000810003f */
[----:B------:R-:W-:-:S04]  /*cd10*/  ISETP.NE.AND P0, PT, R25, 0x2, PT ;  /* 0x000000021900780c */ /* 0x000fc80003f05270 */
[----:B0-----:R-:W-:Y:S02]  /*cd20*/  SEL R0, RZ, 0x1, P0 ;  /* 0x00000001ff007807 */ /* 0x001fe40000000000 */
[----:B------:R-:W-:Y:S02]  /*cd30*/  SEL R25, R25, RZ, P0 ;  /* 0x000000ff19197207 */ /* 0x000fe40000000000 */
[----:B------:R-:W-:-:S07]  /*cd40*/  LOP3.LUT R27, R27, R0, RZ, 0x3c, !PT ;  /* 0x000000001b1b7212 */ /* 0x000fce00078e3cff */
.L_x_12974:
[----:B------:R-:W-:Y:S05]  /*cd50*/  BSYNC B7 ;  /* 0x0000000000077941 */ /* 0x000fea0003800000 */
.L_x_12972:
[----:B------:R-:W2:Y:S02]  /*cd60*/  LDL R0, [R1+0x8] ;  /* 0x0000080001007983 */ /* 0x000ea40000100800 */
[----:B--2---:R-:W-:-:S13]  /*cd70*/  LOP3.LUT P0, RZ, R0, 0x10, RZ, 0xc0, !PT ;  /* 0x0000001000ff7812 */ /* 0x004fda000780c0ff */
[----:B------:R-:W-:Y:S05]  /*cd80*/  @!P0 BRA `(.L_x_13016) ;  /* 0x0000000000248947 */ /* 0x000fea0003800000 */
[----:B------:R-:W-:Y:S05]  /*cd90*/  WARPSYNC.ALL ;  /* 0x0000000000007948 */ /* 0x000fea0003800000 */
[----:B------:R-:W0:Y:S08]  /*cda0*/  S2UR UR5, SR_CgaCtaId ;  /* 0x00000000000579c3 */ /* 0x000e300000008800 */
[----:B------:R-:W-:Y:S06]  /*cdb0*/  BAR.SYNC.DEFER_BLOCKING 0x5, 0x200 ;  /* 0x0148000000007b1d */ /* 0x000fec0000010000 */
[----:B------:R-:W-:-:S02]  /*cdc0*/  UMOV UR4, 0x400 ;  /* 0x0000040000047882 */ /* 0x000fc40000000000 */
[----:B0-----:R-:W-:-:S06]  /*cdd0*/  ULEA UR4, UR5, UR4, 0x18 ;  /* 0x0000000405047291 */ /* 0x001fcc000f8ec03f */
[----:B------:R-:W-:-:S05]  /*cde0*/  MOV R22, UR4 ;  /* 0x0000000400167c02 */ /* 0x000fca0008000f00 */
[----:B------:R2:W3:Y:S01]  /*cdf0*/  LDS.128 R16, [R22+0x168d0] ;  /* 0x0168d00016107984 */ /* 0x0004e20000000c00 */
[----:B------:R-:W-:Y:S06]  /*ce00*/  BAR.ARV 0x4, 0x200 ;  /* 0x0108000000007b1d */ /* 0x000fec0000002000 */
[----:B------:R-:W-:Y:S05]  /*ce10*/  BRA `(.L_x_13017) ;  /* 0x0000000800407947 */ /* 0x000fea0003800000 */
.L_x_13016:
        /* <DEDUP_REMOVED lines=36> */
.L_x_13158:
[----:B------:R-:W-:Y:S02]  /*d060*/  ULDC UR4, c[0x0][0xc38] ;  /* 0x00030e0000047ab9 */ /* 0x000fe40000000800 */
[----:B------:R-:W-:-:S04]  /*d070*/  IMAD.U32 R7, RZ, RZ, UR4 ;  /* 0x00000004ff077e24 */ /* 0x000fc8000f8e00ff */
[----:B-1----:R-:W-:-:S05]  /*d080*/  IMAD R14, R14, R7, RZ ;  /* 0x000000070e0e7224 */ /* 0x002fca00078e02ff */
[----:B------:R-:W-:-:S04]  /*d090*/  IADD3 R9, R4, R14, RZ ;  /* 0x0000000e04097210 */ /* 0x000fc80007ffe0ff */
[----:B------:R-:W-:-:S13]  /*d0a0*/  ISETP.GT.AND P6, PT, R9, R0, PT ;  /* 0x000000000900720c */ /* 0x000fda0003fc4270 */
[----:B------:R-:W-:Y:S05]  /*d0b0*/  @P6 BRA `(.L_x_13019) ;  /* 0x00000000009c6947 */ /* 0x000fea0003800000 */
.L_x_13024:
        /* <DEDUP_REMOVED lines=14> */
.L_x_13022:
[----:B------:R-:W-:Y:S05]  /*d1a0*/  BSYNC B0 ;  /* 0x0000000000007941 */ /* 0x000fea0003800000 */
.L_x_13021:
[----:B------:R-:W-:-:S03]  /*d1b0*/  UMOV UR4, 0xffffffff ;  /* 0xffffffff00047882 */ /* 0x000fc60000000000 */
[----:B------:R-:W-:Y:S05]  /*d1c0*/  BRA.DIV UR4, `(.L_x_13023) ;  /* 0x0000004604d07947 */ /* 0x000fea000b800000 */
[----:B-----5:R-:W1:Y:S02]  /*d1d0*/  SHFL.UP PT, R14, R5, 0x1, RZ ;  /* 0x04200000050e7989 */ /* 0x020e6400000e00ff */
        /* <DEDUP_REMOVED lines=15> */
.L_x_13166:
[----:B------:R-:W-:Y:S02]  /*d2d0*/  ULDC UR4, c[0x0][0xc38] ;  /* 0x00030e0000047ab9 */ /* 0x000fe40000000800 */
[----:B------:R-:W-:-:S04]  /*d2e0*/  IMAD.U32 R7, RZ, RZ, UR4 ;  /* 0x00000004ff077e24 */ /* 0x000fc8000f8e00ff */
[----:B-1----:R-:W-:-:S05]  /*d2f0*/  IMAD R14, R14, R7, RZ ;  /* 0x000000070e0e7224 */ /* 0x002fca00078e02ff */
[----:B------:R-:W-:-:S04]  /*d300*/  IADD3 R9, R14, R9, RZ ;  /* 0x000000090e097210 */ /* 0x000fc80007ffe0ff */
[----:B------:R-:W-:-:S13]  /*d310*/  ISETP.GT.AND P6, PT, R9, R0, PT ;  /* 0x000000000900720c */ /* 0x000fda0003fc4270 */
[----:B------:R-:W-:Y:S05]  /*d320*/  @!P6 BRA `(.L_x_13024) ;  /* 0xfffffffc0064e947 */ /* 0x000fea000383ffff */
.L_x_13019:
        /* <DEDUP_REMOVED lines=8> */
.L_x_13170:
[----:B------:R-:W-:Y:S01]  /*d3b0*/  ISETP.NE.AND P0, PT, R3, RZ, PT ;  /* 0x000000ff0300720c */ /* 0x000fe20003f05270 */
[----:B------:R-:W-:-:S12]  /*d3c0*/  IMAD.MOV.U32 R14, RZ, RZ, RZ ;  /* 0x000000ffff0e7224 */ /* 0x000fd800078e00ff */
[----:B------:R-:W-:Y:S05]  /*d3d0*/  @!P0 BRA `(.L_x_13026) ;  /* 0x0000000000108947 */ /* 0x000fea0003800000 */
[----:B------:R-:W-:Y:S01]  /*d3e0*/  UMOV UR4, 0xffffffff ;  /* 0xffffffff00047882 */ /* 0x000fe20000000000 */
[----:B------:R-:W-:Y:S02]  /*d3f0*/  VIADD R12, R4, 0xffffffff ;  /* 0xffffffff040c7836 */ /* 0x000fe40000000000 */
[----:B------:R-:W-:Y:S05]  /*d400*/  BRA.DIV UR4, `(.L_x_13027) ;  /* 0x0000004a04447947 */ /* 0x000fea000b800000 */
[----:B------:R3:W4:Y:S02]  /*d410*/  SHFL.IDX PT, R14, R2, R12, 0x1f ;  /* 0x00001f0c020e7589 */ /* 0x00072400000e0000 */
.L_x_13026:
[----:B--2---:R-:W-:Y:S01]  /*d420*/  IABS R6, R5 ;  /* 0x0000000500067213 */ /* 0x004fe20000000000 */
[----:B----4-:R-:W-:Y:S02]  /*d430*/  IMAD R16, R14, R7, R16 ;  /* 0x000000070e107224 */ /* 0x010fe400078e0210 */
[----:B------:R-:W-:Y:S01]  /*d440*/  IMAD.IADD R19, R4, 0x1, R19 ;  /* 0x0000000104137824 */ /* 0x000fe200078e0213 */
[----:B------:R-:W2:Y:S01]  /*d450*/  I2F.RP R8, R6 ;  /* 0x0000000600087306 */ /* 0x000ea20000209400 */
[----:B------:R-:W-:-:S07]  /*d460*/  IMAD.IADD R0, R0, 0x1, -R16 ;  /* 0x0000000100007824 */ /* 0x000fce00078e0a10 */
[----:B--2---:R-:W0:Y:S02]  /*d470*/  MUFU.RCP R8, R8 ;  /* 0x0000000800087308 */ /* 0x004e240000001000 */
[----:B0--3--:R-:W-:-:S06]  /*d480*/  VIADD R2, R8, 0xffffffe ;  /* 0x0ffffffe08027836 */ /* 0x009fcc0000000000 */
[----:B------:R0:W2:Y:S02]  /*d490*/  F2I.FTZ.U32.TRUNC.NTZ R3, R2 ;  /* 0x0000000200037305 */ /* 0x0000a4000021f000 */
[----:B0-----:R-:W-:Y:S01]  /*d4a0*/  IMAD.MOV.U32 R2, RZ, RZ, RZ ;  /* 0x000000ffff027224 */ /* 0x001fe200078e00ff */
[----:B--2---:R-:W-:-:S05]  /*d4b0*/  IADD3 R7, RZ, -R3, RZ ;  /* 0x80000003ff077210 */ /* 0x004fca0007ffe0ff */
[----:B------:R-:W-:-:S04]  /*d4c0*/  IMAD R7, R7, R6, RZ ;  /* 0x0000000607077224 */ /* 0x000fc800078e02ff */
[----:B------:R-:W-:Y:S01]  /*d4d0*/  IMAD.HI.U32 R3, R3, R7, R2 ;  /* 0x0000000703037227 */ /* 0x000fe200078e0002 */
        /* <DEDUP_REMOVED lines=19> */
.L_x_13020:
[----:B------:R-:W-:Y:S01]  /*d610*/  UMOV UR4, URZ ;  /* 0x0000003f00047c82 */ /* 0x000fe20008000000 */
[----:B------:R-:W-:Y:S01]  /*d620*/  UMOV UR5, URZ ;  /* 0x0000003f00057c82 */ /* 0x000fe20008000000 */
[----:B------:R-:W-:Y:S01]  /*d630*/  ULDC UR6, c[0x0][0xc3c] ;  /* 0x00030f0000067ab9 */ /* 0x000fe20000000800 */
[----:B------:R-:W-:Y:S02]  /*d640*/  IMAD.MOV.U32 R16, RZ, RZ, R0 ;  /* 0x000000ffff107224 */ /* 0x000fe400078e0000 */
[----:B------:R-:W-:Y:S02]  /*d650*/  IMAD.U32 R17, RZ, RZ, UR4 ;  /* 0x00000004ff117e24 */ /* 0x000fe4000f8e00ff */
[----:B------:R-:W-:Y:S02]  /*d660*/  IMAD.U32 R18, RZ, RZ, UR5 ;  /* 0x00000005ff127e24 */ /* 0x000fe4000f8e00ff */
[----:B------:R-:W-:-:S07]  /*d670*/  IMAD.U32 R19, RZ, RZ, UR6 ;  /* 0x00000006ff137e24 */ /* 0x000fce000f8e00ff */
.L_x_13028:
        /* <DEDUP_REMOVED lines=10> */
.L_x_13017:
[----:B------:R-:W-:Y:S02]  /*d720*/  ULDC UR4, c[0x0][0xc3c] ;  /* 0x00030f0000047ab9 */ /* 0x000fe40000000800 */
[----:B---3--:R-:W-:-:S13]  /*d730*/  ISETP.GE.AND P0, PT, R19, UR4, PT ;  /* 0x0000000413007c0c */ /* 0x008fda000bf06270 */
[----:B------:R-:W-:Y:S05]  /*d740*/  @!P0 BRA `(.L_x_13029) ;  /* 0xffffffb400d08947 */ /* 0x000fea000383ffff */
[----:B------:R-:W-:Y:S05]  /*d750*/  BSYNC B8 ;  /* 0x0000000000087941 */ /* 0x000fea0003800000 */
.L_x_12968:
[----:B0-----:R-:W3:Y:S01]  /*d760*/  LDL.LU R0, [R1+0x38] ;  /* 0x0000380001007983 */ /* 0x001ee20000300800 */
[----:B------:R-:W-:Y:S01]  /*d770*/  BSSY B0, `(.L_x_13030) ;  /* 0x000000b000007945 */ /* 0x000fe20003800000 */
[----:B------:R-:W0:Y:S01]  /*d780*/  S2R R5, SR_CgaCtaId ;  /* 0x0000000000057919 */ /* 0x000e220000008800 */
[----:B---3--:R-:W-:-:S04]  /*d790*/  IADD3 R0, R0, 0x1, RZ ;  /* 0x0000000100007810 */ /* 0x008fc80007ffe0ff */
        /* <DEDUP_REMOVED lines=8> */
.L_x_13173:
[----:B------:R-:W-:Y:S05]  /*d820*/  BSYNC B0 ;  /* 0x0000000000007941 */ /* 0x000fea0003800000 */
.L_x_13030:
[----:B------:R-:W-:-:S03]  /*d830*/  UMOV UR4, 0xffffffff ;  /* 0xffffffff00047882 */ /* 0x000fc60000000000 */
[----:B------:R-:W-:Y:S05]  /*d840*/  BRA.DIV UR4, `(.L_x_13032) ;  /* 0x00000046046c7947 */ /* 0x000fea000b800000 */
[----:B0-----:R-:W0:Y:S02]  /*d850*/  S2R R0, SR_TID.X ;  /* 0x0000000000007919 */ /* 0x001e240000002100 */
[----:B0-----:R-:W-:-:S04]  /*d860*/  SHF.R.U32.HI R0, RZ, 0x5, R0 ;  /* 0x00000005ff007819 */ /* 0x001fc80000011600 */
[----:B------:R-:W-:-:S05]  /*d870*/  LOP3.LUT R0, R0, 0x3, RZ, 0xc0, !PT ;  /* 0x0000000300007812 */ /* 0x000fca00078ec0ff */
[----:B------:R0:W3:Y:S02]  /*d880*/  SHFL.IDX PT, R14, R0, RZ, 0x1f ;  /* 0x00001fff000e7589 */ /* 0x0000e400000e0000 */
.L_x_13176:
[----:B---3--:R-:W-:Y:S01]  /*d890*/  ISETP.NE.AND P0, PT, R14, RZ, PT ;  /* 0x000000ff0e00720c */ /* 0x008fe20003f05270 */
[----:B------:R-:W-:-:S12]  /*d8a0*/  BSSY B0, `(.L_x_13033) ;  /* 0x0000024000007945 */ /* 0x000fd80003800000 */
[----:B------:R-:W-:Y:S05]  /*d8b0*/  @P0 BRA `(.L_x_13034) ;  /* 0x0000000000880947 */ /* 0x000fea0003800000 */
[----:B------:R-:W-:-:S03]  /*d8c0*/  UMOV UR4, 0xffffffff ;  /* 0xffffffff00047882 */ /* 0x000fc60000000000 */
[----:B------:R-:W-:Y:S05]  /*d8d0*/  BRA.DIV UR4, `(.L_x_13035) ;  /* 0x00000046047c7947 */ /* 0x000fea000b800000 */
[----:B------:R-:W-:-:S13]  /*d8e0*/  ELECT P6, URZ, PT ;  /* 0x00000000003f782f */ /* 0x000fda00038c0000 */
.L_x_13179:
[----:B------:R-:W-:Y:S05]  /*d8f0*/  @!P6 BRA `(.L_x_13034) ;  /* 0x000000000078e947 */ /* 0x000fea0003800000 */
[----:B------:R-:W-:-:S06]  /*d900*/  ULOP3.LUT UR4, UR37, 0x2, URZ, 0xfc, !UPT ;  /* 0x0000000225047892 */ /* 0x000fcc000f8efc3f */
[----:B0-----:R-:W-:-:S05]  /*d910*/  IMAD.U32 R0, RZ, RZ, UR4 ;  /* 0x00000004ff007e24 */ /* 0x001fca000f8e00ff */
[----:B------:R-:W-:-:S13]  /*d920*/  ISETP.NE.AND P0, PT, R0, 0x3, PT ;  /* 0x000000030000780c */ /* 0x000fda0003f05270 */
[----:B------:R-:W-:Y:S05]  /*d930*/  @!P0 BRA `(.L_x_13036) ;  /* 0x0000000000048947 */ /* 0x000fea0003800000 */
[----:B------:R-:W-:Y:S01]  /*d940*/  BPT.TRAP 0x1 ;  /* 0x000000040000795c */ /* 0x000fe20000300000 */
.L_x_13036:
[----:B------:R-:W-:Y:S01]  /*d950*/  IMAD R3, R25, 0x8, R5 ;  /* 0x0000000819037824 */ /* 0x000fe200078e0205 */
[----:B------:R-:W-:Y:S01]  /*d960*/  SHF.L.U32 R2, R27, 0x1f, RZ ;  /* 0x0000001f1b027819 */ /* 0x000fe200000006ff */
[----:B------:R-:W-:-:S03]  /*d970*/  VIADD R25, R25, 0x1 ;  /* 0x0000000119197836 */ /* 0x000fc60000000000 */
[----:B------:R-:W0:Y:S02]  /*d980*/  SYNCS.PHASECHK.TRANS64.TRYWAIT P1, [R3+URZ+0x16840], R2 ;  /* 0x01684002030075a7 */ /* 0x000e24000802017f */
[----:B------:R-:W-:-:S04]  /*d990*/  ISETP.NE.AND P2, PT, R25, 0x2, PT ;  /* 0x000000021900780c */ /* 0x000fc80003f45270 */
[----:B------:R-:W-:Y:S01]  /*d9a0*/  SEL R0, RZ, 0x1, P2 ;  /* 0x00000001ff007807 */ /* 0x000fe20001000000 */
[----:B0-----:R-:W-:Y:S08]  /*d9b0*/  @!P1 BRA `(.L_x_13037) ;  /* 0x0000004400649947 */ /* 0x001ff00003800000 */
.L_x_13180:
[----:B------:R-:W-:Y:S02]  /*d9c0*/  SEL R25, R25, RZ, P2 ;  /* 0x000000ff19197207 */ /* 0x000fe40001000000 */
[----:B------:R-:W-:Y:S01]  /*d9d0*/  LOP3.LUT R0, R27, R0, RZ, 0x3c, !PT ;  /* 0x000000001b007212 */ /* 0x000fe200078e3cff */
[----:B------:R-:W-:Y:S06]  /*d9e0*/  @!P0 BRA `(.L_x_13038) ;  /* 0x0000000000048947 */ /* 0x000fec0003800000 */
[----:B------:R-:W-:Y:S01]  /*d9f0*/  BPT.TRAP 0x1 ;  /* 0x000000040000795c */ /* 0x000fe20000300000 */
.L_x_13038:
[----:B------:R-:W-:Y:S02]  /*da00*/  LEA R25, R25, R5, 0x3 ;  /* 0x0000000519197211 */ /* 0x000fe400078e18ff */
[----:B------:R-:W-:-:S04]  /*da10*/  SHF.L.U32 R0, R0, 0x1f, RZ ;  /* 0x0000001f00007819 */ /* 0x000fc800000006ff */
[----:B------:R-:W3:Y:S02]  /*da20*/  SYNCS.PHASECHK.TRANS64.TRYWAIT P1, [R25+URZ+0x16840], R0 ;  /* 0x01684000190075a7 */ /* 0x000ee4000802017f */
[----:B---3--:R-:W-:Y:S05]  /*da30*/  @!P1 BRA `(.L_x_13039) ;  /* 0x0000004400589947 */ /* 0x008fea0003800000 */
.L_x_13181:
[----:B------:R-:W-:Y:S05]  /*da40*/  @!P0 BRA `(.L_x_13040) ;  /* 0x0000000000048947 */ /* 0x000fea0003800000 */
[----:B------:R-:W-:Y:S01]  /*da50*/  BPT.TRAP 0x1 ;  /* 0x000000040000795c */ /* 0x000fe20000300000 */
.L_x_13040:
[----:B------:R-:W4:Y:S02]  /*da60*/  SYNCS.PHASECHK.TRANS64.TRYWAIT P1, [R3+URZ+0x16860], R2 ;  /* 0x01686002030075a7 */ /* 0x000f24000802017f */
[----:B----4-:R-:W-:Y:S05]  /*da70*/  @!P1 BRA `(.L_x_13041) ;  /* 0x00000044005c9947 */ /* 0x010fea0003800000 */
.L_x_13182:
[----:B------:R-:W-:Y:S05]  /*da80*/  @!P0 BRA `(.L_x_13042) ;  /* 0x0000000000048947 */ /* 0x000fea0003800000 */
[----:B------:R-:W-:Y:S01]  /*da90*/  BPT.TRAP 0x1 ;  /* 0x000000040000795c */ /* 0x000fe20000300000 */
.L_x_13042:
[----:B------:R0:W0:Y:S02]  /*daa0*/  SYNCS.PHASECHK.TRANS64.TRYWAIT P0, [R25+URZ+0x16860], R0 ;  /* 0x01686000190075a7 */ /* 0x000024000800017f */
[----:B0-----:R-:W-:Y:S05]  /*dab0*/  @!P0 NANOSLEEP.SYNCS 0x989680 ;  /* 0x009896800000895d */ /* 0x001fea0003900000 */
[----:B------:R-:W0:Y:S02]  /*dac0*/  @!P0 SYNCS.PHASECHK.TRANS64 P0, [R25+URZ+0x16860], R0 ;  /* 0x01686000190085a7 */ /* 0x000e24000800007f */
[----:B0-----:R-:W-:Y:S05]  /*dad0*/  @!P0 BRA `(.L_x_13042) ;  /* 0xfffffffc00f08947 */ /* 0x001fea000383ffff */
.L_x_13034:
[----:B------:R-:W-:Y:S05]  /*dae0*/  BSYNC B0 ;  /* 0x0000000000007941 */ /* 0x000fea0003800000 */
.L_x_13033:
[----:B------:R-:W-:Y:S05]  /*daf0*/  EXIT ;  /* 0x000000000000794d */ /* 0x000fea0003800000 */
.L_x_12928:
[----:B0-----:R-:W-:-:S04]  /*db00*/  IMAD.U32 R3, RZ, RZ, UR49 ;  /* 0x00000031ff037e24 */ /* 0x001fc8000f8e00ff */
[----:B------:R0:W1:Y:S03]  /*db10*/  SYNCS.PHASECHK.TRANS64.TRYWAIT P1, [R3+URZ+0x16800], R0 ;  /* 0x01680000030075a7 */ /* 0x000066000802017f */
[----:B-1----:R-:W-:Y:S05]  /*db20*/  @!P1 NANOSLEEP.SYNCS 0x989680 ;  /* 0x009896800000995d */ /* 0x002fea0003900000 */
[----:B------:R-:W1:Y:S02]  /*db30*/  @!P1 SYNCS.PHASECHK.TRANS64 P1, [R3+URZ+0x16800], R0 ;  /* 0x01680000030095a7 */ /* 0x000e64000802007f */
[----:B-1----:R-:W-:Y:S05]  /*db40*/  @!P1 BRA `(.L_x_12928) ;  /* 0xfffffffc00ec9947 */ /* 0x002fea000383ffff */
[----:B------:R-:W-:Y:S05]  /*db50*/  BRA `(.L_x_13043) ;  /* 0xffffff3800507947 */ /* 0x000fea000383ffff */
.L_x_12932:
[----:B-1----:R1:W2:Y:S02]  /*db60*/  SYNCS.PHASECHK.TRANS64.TRYWAIT P1, [R0+URZ+0x16830], R3 ;  /* 0x01683003000075a7 */ /* 0x0022a4000802017f */
[----:B--2---:R-:W-:Y:S05]  /*db70*/  @!P1 NANOSLEEP.SYNCS 0x989680 ;  /* 0x009896800000995d */ /* 0x004fea0003900000 */
[----:B------:R-:W2:Y:S02]  /*db80*/  @!P1 SYNCS.PHASECHK.TRANS64 P1, [R0+URZ+0x16830], R3 ;  /* 0x01683003000095a7 */ /* 0x000ea4000802007f */
[----:B--2---:R-:W-:Y:S05]  /*db90*/  @!P1 BRA `(.L_x_12932) ;  /* 0xfffffffc00f09947 */ /* 0x004fea000383ffff */
[----:B------:R-:W-:Y:S05]  /*dba0*/  BRA `(.L_x_12931) ;  /* 0xffffff3800707947 */ /* 0x000fea000383ffff */
.L_x_12938:
[----:B-1----:R-:W-:-:S04]  /*dbb0*/  IMAD.U32 R7, RZ, RZ, UR6 ;  /* 0x00000006ff077e24 */ /* 0x002fc8000f8e00ff */
[----:B------:R1:W2:Y:S03]  /*dbc0*/  SYNCS.PHASECHK.TRANS64.TRYWAIT P1, [R7+URZ+0x16830], R6 ;  /* 0x01683006070075a7 */ /* 0x0002a6000802017f */
[----:B--2---:R-:W-:Y:S05]  /*dbd0*/  @!P1 NANOSLEEP.SYNCS 0x989680 ;  /* 0x009896800000995d */ /* 0x004fea0003900000 */
[----:B------:R-:W2:Y:S02]  /*dbe0*/  @!P1 SYNCS.PHASECHK.TRANS64 P1, [R7+URZ+0x16830], R6 ;  /* 0x01683006070095a7 */ /* 0x000ea4000802007f */
[----:B--2---:R-:W-:Y:S05]  /*dbf0*/  @!P1 BRA `(.L_x_12938) ;  /* 0xfffffffc00ec9947 */ /* 0x004fea000383ffff */
[----:B------:R-:W-:Y:S05]  /*dc00*/  BRA `(.L_x_12935) ;  /* 0xffffff6000747947 */ /* 0x000fea000383ffff */
.L_x_12942:
[----:B-1----:R-:W-:-:S04]  /*dc10*/  IMAD.U32 R7, RZ, RZ, UR6 ;  /* 0x00000006ff077e24 */ /* 0x002fc8000f8e00ff */
[----:B------:R1:W2:Y:S03]  /*dc20*/  SYNCS.PHASECHK.TRANS64.TRYWAIT P1, [R7+URZ+0x16850], R6 ;  /* 0x01685006070075a7 */ /* 0x0002a6000802017f */
[----:B--2---:R-:W-:Y:S05]  /*dc30*/  @!P1 NANOSLEEP.SYNCS 0x989680 ;  /* 0x009896800000995d */ /* 0x004fea0003900000 */
[----:B------:R-:W2:Y:S02]  /*dc40*/  @!P1 SYNCS.PHASECHK.TRANS64 P1, [R7+URZ+0x16850], R6 ;  /* 0x01685006070095a7 */ /* 0x000ea4000802007f */
[----:B--2---:R-:W-:Y:S05]  /*dc50*/  @!P1 BRA `(.L_x_12942) ;  /* 0xfffffffc00ec9947 */ /* 0x004fea000383ffff */
[----:B------:R-:W-:Y:S05]  /*dc60*/  BRA `(.L_x_12939) ;  /* 0xffffff6000fc7947 */ /* 0x000fea000383ffff */
.L_x_12949:
[----:B-1----:R-:W-:-:S04]  /*dc70*/  IMAD.U32 R7, RZ, RZ, UR5 ;  /* 0x00000005ff077e24 */ /* 0x002fc8000f8e00ff */
[----:B------:R1:W2:Y:S03]  /*dc80*/  SYNCS.PHASECHK.TRANS64.TRYWAIT P1, [R7+URZ+0x16850], R0 ;  /* 0x01685000070075a7 */ /* 0x0002a6000802017f */
[----:B--2---:R-:W-:Y:S05]  /*dc90*/  @!P1 NANOSLEEP.SYNCS 0x989680 ;  /* 0x009896800000995d */ /* 0x004fea0003900000 */
[----:B------:R-:W2:Y:S02]  /*dca0*/  @!P1 SYNCS.PHASECHK.TRANS64 P1, [R7+URZ+0x16850], R0 ;  /* 0x01685000070095a7 */ /* 0x000ea4000802007f */
[----:B--2---:R-:W-:Y:S05]  /*dcb0*/  @!P1 BRA `(.L_x_12949) ;  /* 0xfffffffc00ec9947 */ /* 0x004fea000383ffff */
[----:B------:R-:W-:Y:S05]  /*dcc0*/  BRA `(.L_x_12948) ;  /* 0xffffff8400847947 */ /* 0x000fea000383ffff */
.L_x_12980:
[----:B0-----:R-:W0:Y:S01]  /*dcd0*/  S2R R20, SR_TID.X ;  /* 0x0000000000147919 */ /* 0x001e220000002100 */
[----:B------:R-:W-:Y:S01]  /*dce0*/  BSSY B0, `(.L_x_13044) ;  /* 0x000000a000007945 */ /* 0x000fe20003800000 */
[----:B------:R-:W-:Y:S02]  /*dcf0*/  IMAD.MOV.U32 R12, RZ, RZ, RZ ;  /* 0x000000ffff0c7224 */ /* 0x000fe400078e00ff */
[----:B------:R-:W-:Y:S02]  /*dd00*/  IMAD.MOV.U32 R11, RZ, RZ, 0x1f ;  /* 0x0000001fff0b7424 */ /* 0x000fe400078e00ff */
[----:B------:R-:W-:Y:S01]  /*dd10*/  IMAD.MOV.U32 R15, RZ, RZ, -0x1 ;  /* 0xffffffffff0f7424 */ /* 0x000fe200078e00ff */
[----:B0-----:R-:W-:-:S04]  /*dd20*/  SHF.R.U32.HI R9, RZ, 0x5, R20 ;  /* 0x00000005ff097819 */ /* 0x001fc80000011614 */
[----:B------:R-:W-:-:S04]  /*dd30*/  LOP3.LUT R9, R9, 0x3, RZ, 0xc0, !PT ;  /* 0x0000000309097812 */ /* 0x000fc800078ec0ff */
[----:B------:R-:W-:-:S07]  /*dd40*/  MOV R13, R9 ;  /* 0x00000009000d7202 */ /* 0x000fce0000000f00 */
[----:B-----5:R-:W-:Y:S05]  /*dd50*/  WARPSYNC.COLLECTIVE R15, `(.L_x_13045) ;  /* 0x000000000f087348 */ /* 0x020fea0003c00000 */
[----:B------:R0:W1:Y:S02]  /*dd60*/  SHFL.IDX P6, R14, R13, R12, R11 ;  /* 0x0000000c0d0e7389 */ /* 0x00006400000c000b */
[----:B01---5:R-:W-:Y:S01]  /*dd70*/  ENDCOLLECTIVE ;  /* 0x000000000000791b */ /* 0x023fe20003800000 */
.L_x_13045:
[----:B------:R-:W-:Y:S05]  /*dd80*/  BSYNC B0 ;  /* 0x0000000000007941 */ /* 0x000fea0003800000 */
.L_x_13044:
[----:B------:R-:W-:Y:S05]  /*dd90*/  BRA `(.L_x_13046) ;  /* 0xffffffbc007c7947 */ /* 0x000fea000383ffff */
.L_x_12983:
[----:B0-----:R0:W2:Y:S02]  /*dda0*/  SYNCS.PHASECHK.TRANS64.TRYWAIT P0, [R3+URZ+0x16840], R4 ;  /* 0x01684004030075a7 */ /* 0x0010a4000800017f */
[----:B--2---:R-:W-:Y:S05]  /*ddb0*/  @!P0 NANOSLEEP.SYNCS 0x989680 ;  /* 0x009896800000895d */ /* 0x004fea0003900000 */
[----:B------:R-:W2:Y:S02]  /*ddc0*/  @!P0 SYNCS.PHASECHK.TRANS64 P0, [R3+URZ+0x16840], R4 ;  /* 0x01684004030085a7 */ /* 0x000ea4000800007f */
[----:B--2---:R-:W-:Y:S05]  /*ddd0*/  @!P0 BRA `(.L_x_12983) ;  /* 0xfffffffc00f08947 */ /* 0x004fea000383ffff */
[----:B------:R-:W-:Y:S05]  /*dde0*/  BRA `(.L_x_13047) ;  /* 0xffffffbc00dc7947 */ /* 0x000fea000383ffff */
.L_x_12984:
        /* <DEDUP_REMOVED lines=8> */
.L_x_13049:
[----:B------:R-:W-:Y:S05]  /*de70*/  BSYNC B0 ;  /* 0x0000000000007941 */ /* 0x000fea0003800000 */
.L_x_13048:
        /* <DEDUP_REMOVED lines=9> */
.L_x_13050:
[----:B------:R-:W-:Y:S02]  /*df10*/  IMAD.MOV.U32 R13, RZ, RZ, R2 ;  /* 0x000000ffff0d7224 */ /* 0x000fe400078e0002 */
[----:B------:R-:W-:Y:S02]  /*df20*/  IMAD.MOV.U32 R12, RZ, RZ, 0x1 ;  /* 0x00000001ff0c7424 */ /* 0x000fe400078e00ff */
[----:B------:R-:W-:-:S07]  /*df30*/  IMAD.MOV.U32 R7, RZ, RZ, R14 ;  /* 0x000000ffff077224 */ /* 0x000fce00078e000e */
[----:B------:R-:W-:Y:S05]  /*df40*/  WARPSYNC.COLLECTIVE R15, `(.L_x_13051) ;  /* 0x000000000f087348 */ /* 0x000fea0003c00000 */
[----:B------:R0:W1:Y:S02]  /*df50*/  SHFL.IDX P6, R14, R13, R12, R11 ;  /* 0x0000000c0d0e7389 */ /* 0x00006400000c000b */
[----:B01----:R-:W-:Y:S01]  /*df60*/  ENDCOLLECTIVE ;  /* 0x000000000000791b */ /* 0x003fe20003800000 */
.L_x_13051:
        /* <DEDUP_REMOVED lines=10> */
[----:B------:R0:W-:Y:S02]  /*e010*/  @P0 LDGSTS.E.BYPASS.LTC128B.128 [R8+0xe400], desc[UR50][R6.64], !P2 ;  /* 0x0e40000006080fae */ /* 0x0001e4000d101d72 */
[----:B0-----:R-:W-:-:S07]  /*e020*/  IMAD.MOV.U32 R6, RZ, RZ, R14 ;  /* 0x000000ffff067224 */ /* 0x001fce00078e000e */
[----:B------:R-:W-:Y:S05]  /*e030*/  WARPSYNC.COLLECTIVE R15, `(.L_x_13052) ;  /* 0x000000000f087348 */ /* 0x000fea0003c00000 */
[----:B------:R0:W1:Y:S02]  /*e040*/  SHFL.IDX P6, R14, R13, R12, R11 ;  /* 0x0000000c0d0e7389 */ /* 0x00006400000c000b */
[----:B01----:R-:W-:Y:S01]  /*e050*/  ENDCOLLECTIVE ;  /* 0x000000000000791b */ /* 0x003fe20003800000 */
.L_x_13052:
[----:B------:R-:W-:Y:S02]  /*e060*/  @P1 IMAD R8, R5, 0x2, R22 ;  /* 0x0000000205081824 */ /* 0x000fe400078e0216 */
[----:B------:R-:W-:Y:S01]  /*e070*/  IMAD.MOV.U32 R13, RZ, RZ, R2 ;  /* 0x000000ffff0d7224 */ /* 0x000fe200078e0002 */
[----:B------:R-:W-:Y:S02]  /*e080*/  MOV R12, 0x2 ;  /* 0x00000002000c7802 */ /* 0x000fe40000000f00 */
[----:B------:R-:W-:-:S07]  /*e090*/  MOV R7, R14 ;  /* 0x0000000e00077202 */ /* 0x000fce0000000f00 */
[----:B------:R-:W-:Y:S05]  /*e0a0*/  WARPSYNC.COLLECTIVE R15, `(.L_x_13053) ;  /* 0x000000000f087348 */ /* 0x000fea0003c00000 */
[----:B------:R0:W1:Y:S02]  /*e0b0*/  SHFL.IDX P6, R14, R13, R12, R11 ;  /* 0x0000000c0d0e7389 */ /* 0x00006400000c000b */
[----:B01----:R-:W-:Y:S01]  /*e0c0*/  ENDCOLLECTIVE ;  /* 0x000000000000791b */ /* 0x003fe20003800000 */
.L_x_13053:
        /* <DEDUP_REMOVED lines=15> */
.L_x_13054:
[----:B------:R-:W-:Y:S02]  /*e1c0*/  @P1 IMAD R8, R5, 0x2, R22 ;  /* 0x0000000205081824 */ /* 0x000fe400078e0216 */
[----:B------:R-:W-:Y:S02]  /*e1d0*/  IMAD.MOV.U32 R13, RZ, RZ, R2 ;  /* 0x000000ffff0d7224 */ /* 0x000fe400078e0002 */
[----:B------:R-:W-:Y:S02]  /*e1e0*/  IMAD.MOV.U32 R12, RZ, RZ, 0x3 ;  /* 0x00000003ff0c7424 */ /* 0x000fe400078e00ff */
[----:B------:R-:W-:-:S07]  /*e1f0*/  IMAD.MOV.U32 R7, RZ, RZ, R14 ;  /* 0x000000ffff077224 */ /* 0x000fce00078e000e */
[----:B------:R-:W-:Y:S05]  /*e200*/  WARPSYNC.COLLECTIVE R15, `(.L_x_13055) ;  /* 0x000000000f087348 */ /* 0x000fea0003c00000 */
[----:B------:R0:W1:Y:S02]  /*e210*/  SHFL.IDX P6, R14, R13, R12, R11 ;  /* 0x0000000c0d0e7389 */ /* 0x00006400000c000b */
[----:B01----:R-:W-:Y:S01]  /*e220*/  ENDCOLLECTIVE ;  /* 0x000000000000791b */ /* 0x003fe20003800000 */
.L_x_13055:
        /* <DEDUP_REMOVED lines=10> */
[----:B------:R-:W-:Y:S02]  /*e2d0*/  ISETP.GE.AND P1, PT, R4, 0x31, PT ;  /* 0x000000310400780c */ /* 0x000fe40003f26270 */
[----:B0-----:R-:W-:-:S11]  /*e2e0*/  MOV R6, R14 ;  /* 0x0000000e00067202 */ /* 0x001fd60000000f00 */
[----:B------:R-:W-:Y:S05]  /*e2f0*/  WARPSYNC.COLLECTIVE R15, `(.L_x_13056) ;  /* 0x000000000f087348 */ /* 0x000fea0003c00000 */
[----:B------:R0:W1:Y:S02]  /*e300*/  SHFL.IDX P6, R14, R13, R12, R11 ;  /* 0x0000000c0d0e7389 */ /* 0x00006400000c000b */
[----:B01----:R-:W-:Y:S01]  /*e310*/  ENDCOLLECTIVE ;  /* 0x000000000000791b */ /* 0x003fe20003800000 */
.L_x_13056:
[----:B------:R-:W-:Y:S01]  /*e320*/  @P1 LEA R8, R5, R22, 0x1 ;  /* 0x0000001605081211 */ /* 0x000fe200078e08ff */
[----:B------:R-:W-:Y:S02]  /*e330*/  IMAD.MOV.U32 R13, RZ, RZ, R2 ;  /* 0x000000ffff0d7224 */ /* 0x000fe400078e0002 */
[----:B------:R-:W-:Y:S02]  /*e340*/  IMAD.MOV.U32 R12, RZ, RZ, 0x4 ;  /* 0x00000004ff0c7424 */ /* 0x000fe400078e00ff */
[----:B------:R-:W-:-:S07]  /*e350*/  IMAD.MOV.U32 R7, RZ, RZ, R14 ;  /* 0x000000ffff077224 */ /* 0x000fce00078e000e */
[----:B------:R-:W-:Y:S05]  /*e360*/  WARPSYNC.COLLECTIVE R15, `(.L_x_13057) ;  /* 0x000000000f087348 */ /* 0x000fea0003c00000 */
[----:B------:R0:W1:Y:S02]  /*e370*/  SHFL.IDX P6, R14, R13, R12, R11 ;  /* 0x0000000c0d0e7389 */ /* 0x00006400000c000b */
[----:B01----:R-:W-:Y:S01]  /*e380*/  ENDCOLLECTIVE ;  /* 0x000000000000791b */ /* 0x003fe20003800000 */
.L_x_13057:
        /* <DEDUP_REMOVED lines=15> */
.L_x_13058:
[----:B------:R-:W-:Y:S01]  /*e480*/  @P1 IMAD R8, R5, 0x2, R22 ;  /* 0x0000000205081824 */ /* 0x000fe200078e0216 */
[----:B------:R-:W-:Y:S01]  /*e490*/  MOV R13, R2 ;  /* 0x00000002000d7202 */ /* 0x000fe20000000f00 */
[----:B------:R-:W-:Y:S02]  /*e4a0*/  IMAD.MOV.U32 R12, RZ, RZ, 0x5 ;  /* 0x00000005ff0c7424 */ /* 0x000fe400078e00ff */
[----:B------:R-:W-:-:S07]  /*e4b0*/  IMAD.MOV.U32 R7, RZ, RZ, R14 ;  /* 0x000000ffff077224 */ /* 0x000fce00078e000e */
[----:B------:R-:W-:Y:S05]  /*e4c0*/  WARPSYNC.COLLECTIVE R15, `(.L_x_13059) ;  /* 0x000000000f087348 */ /* 0x000fea0003c00000 */
[----:B------:R0:W1:Y:S02]  /*e4d0*/  SHFL.IDX P6, R14, R13, R12, R11 ;  /* 0x0000000c0d0e7389 */ /* 0x00006400000c000b */
[----:B01----:R-:W-:Y:S01]  /*e4e0*/  ENDCOLLECTIVE ;  /* 0x000000000000791b */ /* 0x003fe20003800000 */
.L_x_13059:
        /* <DEDUP_REMOVED lines=15> */
.L_x_13060:
[----:B------:R-:W-:Y:S02]  /*e5e0*/  @P1 IMAD R8, R5, 0x2, R22 ;  /* 0x0000000205081824 */ /* 0x000fe400078e0216 */
[----:B------:R-:W-:Y:S01]  /*e5f0*/  IMAD.MOV.U32 R13, RZ, RZ, R2 ;  /* 0x000000ffff0d7224 */ /* 0x000fe200078e0002 */
[----:B------:R-:W-:Y:S02]  /*e600*/  MOV R12, 0x6 ;  /* 0x00000006000c7802 */ /* 0x000fe40000000f00 */
[----:B------:R-:W-:-:S07]  /*e610*/  MOV R7, R14 ;  /* 0x0000000e00077202 */ /* 0x000fce0000000f00 */
[----:B------:R-:W-:Y:S05]  /*e620*/  WARPSYNC.COLLECTIVE R15, `(.L_x_13061) ;  /* 0x000000000f087348 */ /* 0x000fea0003c00000 */
[----:B------:R0:W1:Y:S02]  /*e630*/  SHFL.IDX P6, R14, R13, R12, R11 ;  /* 0x0000000c0d0e7389 */ /* 0x00006400000c000b */
[----:B01----:R-:W-:Y:S01]  /*e640*/  ENDCOLLECTIVE ;  /* 0x000000000000791b */ /* 0x003fe20003800000 */
.L_x_13061:
        /* <DEDUP_REMOVED lines=15> */
.L_x_13062:
[----:B------:R-:W-:Y:S02]  /*e740*/  @P1 IMAD R8, R5, 0x2, R22 ;  /* 0x0000000205081824 */ /* 0x000fe400078e0216 */
[----:B------:R-:W-:Y:S02]  /*e750*/  IMAD.MOV.U32 R13, RZ, RZ, R2 ;  /* 0x000000ffff0d7224 */ /* 0x000fe400078e0002 */
[----:B------:R-:W-:Y:S02]  /*e760*/  IMAD.MOV.U32 R12, RZ, RZ, 0x7 ;  /* 0x00000007ff0c7424 */ /* 0x000fe400078e00ff */
[----:B------:R-:W-:-:S07]  /*e770*/  IMAD.MOV.U32 R7, RZ, RZ, R14 ;  /* 0x000000ffff077224 */ /* 0x000fce00078e000e */
[----:B------:R-:W-:Y:S05]  /*e780*/  WARPSYNC.COLLECTIVE R15, `(.L_x_13063) ;  /* 0x000000000f087348 */ /* 0x000fea0003c00000 */
[----:B------:R0:W1:Y:S02]  /*e790*/  SHFL.IDX P6, R14, R13, R12, R11 ;  /* 0x0000000c0d0e7389 */ /* 0x00006400000c000b */
[----:B01----:R-:W-:Y:S01]  /*e7a0*/  ENDCOLLECTIVE ;  /* 0x000000000000791b */ /* 0x003fe20003800000 */
.L_x_13063:
[----:B------:R-:W-:-:S04]  /*e7b0*/  @P1 LEA R7, P0, R28, R7, 0x1 ;  /* 0x000000071c071211 */ /* 0x000fc800078008ff */
[----:B------:R-:W-:-:S04]  /*e7c0*/  @P1 IADD3.X R6, RZ, R6, RZ, P0, !PT ;  /* 0x00000006ff061210 */ /* 0x000fc800007fe4ff */
        /* <DEDUP_REMOVED lines=12> */
.L_x_13064:
[----:B------:R-:W-:Y:S01]  /*e890*/  IMAD.MOV.U32 R0, RZ, RZ, R14 ;  /* 0x000000ffff007224 */ /* 0x000fe200078e000e */
[----:B------:R-:W-:Y:S06]  /*e8a0*/  BRA `(.L_x_13065) ;  /* 0xffffffb800f07947 */ /* 0x000fec000383ffff */
.L_x_12989:
[----:B------:R-:W-:Y:S01]  /*e8b0*/  IMAD.MOV.U32 R13, RZ, RZ, R4 ;  /* 0x000000ffff0d7224 */ /* 0x000fe200078e0004 */
[----:B------:R-:W-:Y:S01]  /*e8c0*/  MOV R12, RZ ;  /* 0x000000ff000c7202 */ /* 0x000fe20000000f00 */
[----:B------:R-:W-:Y:S02]  /*e8d0*/  IMAD.MOV.U32 R11, RZ, RZ, 0x181f ;  /* 0x0000181fff0b7424 */ /* 0x000fe400078e00ff */
[----:B------:R-:W-:Y:S02]  /*e8e0*/  IMAD.MOV.U32 R15, RZ, RZ, -0x1 ;  /* 0xffffffffff0f7424 */ /* 0x000fe400078e00ff */
[----:B-----5:R-:W-:Y:S02]  /*e8f0*/  IMAD R3, R21, R9, RZ ;  /* 0x0000000915037224 */ /* 0x020fe400078e02ff */
[----:B------:R-:W-:-:S07]  /*e900*/  IMAD R17, R17, 0xc0, R20 ;  /* 0x000000c011117824 */ /* 0x000fce00078e0214 */
[----:B------:R-:W-:Y:S05]  /*e910*/  WARPSYNC.COLLECTIVE R15, `(.L_x_13066) ;  /* 0x000000000f087348 */ /* 0x000fea0003c00000 */
[----:B------:R0:W1:Y:S02]  /*e920*/  SHFL.IDX P6, R14, R13, R12, R11 ;  /* 0x0000000c0d0e7389 */ /* 0x00006400000c000b */
[----:B01----:R-:W-:Y:S01]  /*e930*/  ENDCOLLECTIVE ;  /* 0x000000000000791b */ /* 0x003fe20003800000 */
.L_x_13066:
[C---:B------:R-:W-:Y:S01]  /*e940*/  VIADD R8, R17.reuse, 0x10 ;  /* 0x0000001011087836 */ /* 0x040fe20000000000 */
[----:B------:R-:W-:Y:S02]  /*e950*/  ISETP.GE.AND P2, PT, R17, R3, PT ;  /* 0x000000031100720c */ /* 0x000fe40003f46270 */
[----:B------:R-:W-:Y:S01]  /*e960*/  MOV R13, R0 ;  /* 0x00000000000d7202 */ /* 0x000fe20000000f00 */
[----:B------:R-:W-:-:S10]  /*e970*/  IMAD.MOV.U32 R6, RZ, RZ, R14 ;  /* 0x000000ffff067224 */ /* 0x000fd400078e000e */
[----:B------:R-:W-:Y:S05]  /*e980*/  WARPSYNC.COLLECTIVE R15, `(.L_x_13067) ;  /* 0x000000000f087348 */ /* 0x000fea0003c00000 */
[----:B------:R0:W1:Y:S02]  /*e990*/  SHFL.IDX P6, R14, R13, R12, R11 ;  /* 0x0000000c0d0e7389 */ /* 0x00006400000c000b */
[----:B01----:R-:W-:Y:S01]  /*e9a0*/  ENDCOLLECTIVE ;  /* 0x000000000000791b */ /* 0x003fe20003800000 */
.L_x_13067:
[----:B------:R-:W-:Y:S01]  /*e9b0*/  MOV R13, R4 ;  /* 0x00000004000d7202 */ /* 0x000fe20000000f00 */
[----:B------:R-:W-:Y:S02]  /*e9c0*/  IMAD.MOV.U32 R12, RZ, RZ, 0x1 ;  /* 0x00000001ff0c7424 */ /* 0x000fe400078e00ff */
[----:B------:R-:W-:-:S07]  /*e9d0*/  IMAD.MOV.U32 R7, RZ, RZ, R14 ;  /* 0x000000ffff077224 */ /* 0x000fce00078e000e */
[----:B------:R-:W-:Y:S05]  /*e9e0*/  WARPSYNC.COLLECTIVE R15, `(.L_x_13068) ;  /* 0x000000000f087348 */ /* 0x000fea0003c00000 */
[----:B------:R0:W1:Y:S02]  /*e9f0*/  SHFL.IDX P6, R14, R13, R12, R11 ;  /* 0x0000000c0d0e7389 */ /* 0x00006400000c000b */
[----:B01----:R-:W-:Y:S01]  /*ea00*/  ENDCOLLECTIVE ;  /* 0x000000000000791b */ /* 0x003fe20003800000 */
.L_x_13068:
[----:B------:R-:W-:-:S05]  /*ea10*/  @!P2 LEA R7, P1, R28, R7, 0x1 ;  /* 0x000000071c07a211 */ /* 0x000fca00078208ff */
[----:B------:R-:W-:Y:S01]  /*ea20*/  @!P2 IMAD.X R6, RZ, RZ, R6, P1 ;  /* 0x000000ffff06a224 */ /* 0x000fe200008e0606 */
[----:B------:R-:W-:-:S04]  /*ea30*/  ISETP.GE.AND P1, PT, R8, R3, PT ;  /* 0x000000030800720c */ /* 0x000fc80003f26270 */
        /* <DEDUP_REMOVED lines=12> */
.L_x_13069:
[----:B------:R-:W-:Y:S01]  /*eb00*/  IMAD.MOV.U32 R13, RZ, RZ, R4 ;  /* 0x000000ffff0d7224 */ /* 0x000fe200078e0004 */
[----:B------:R-:W-:Y:S02]  /*eb10*/  MOV R12, 0x2 ;  /* 0x00000002000c7802 */ /* 0x000fe40000000f00 */
[----:B------:R-:W-:-:S07]  /*eb20*/  MOV R7, R14 ;  /* 0x0000000e00077202 */ /* 0x000fce0000000f00 */
[----:B------:R-:W-:Y:S05]  /*eb30*/  WARPSYNC.COLLECTIVE R15, `(.L_x_13070) ;  /* 0x000000000f087348 */ /* 0x000fea0003c00000 */
[----:B------:R0:W1:Y:S02]  /*eb40*/  SHFL.IDX P6, R14, R13, R12, R11 ;  /* 0x0000000c0d0e7389 */ /* 0x00006400000c000b */
[----:B01----:R-:W-:Y:S01]  /*eb50*/  ENDCOLLECTIVE ;  /* 0x000000000000791b */ /* 0x003fe20003800000 */
.L_x_13070:
        /* <DEDUP_REMOVED lines=10> */
[----:B0-----:R-:W-:-:S05]  /*ec00*/  VIADD R6, R17, 0x20 ;  /* 0x0000002011067836 */ /* 0x001fca0000000000 */
[----:B------:R-:W-:Y:S01]  /*ec10*/  ISETP.GE.AND P1, PT, R6, R3, PT ;  /* 0x000000030600720c */ /* 0x000fe20003f26270 */
[----:B------:R-:W-:-:S12]  /*ec20*/  IMAD.MOV.U32 R6, RZ, RZ, R14 ;  /* 0x000000ffff067224 */ /* 0x000fd800078e000e */
[----:B------:R-:W-:Y:S05]  /*ec30*/  WARPSYNC.COLLECTIVE R15, `(.L_x_13071) ;  /* 0x000000000f087348 */ /* 0x000fea0003c00000 */
[----:B------:R0:W1:Y:S02]  /*ec40*/  SHFL.IDX P6, R14, R13, R12, R11 ;  /* 0x0000000c0d0e7389 */ /* 0x00006400000c000b */
[----:B01----:R-:W-:Y:S01]  /*ec50*/  ENDCOLLECTIVE ;  /* 0x000000000000791b */ /* 0x003fe20003800000 */
.L_x_13071:
[----:B------:R-:W-:Y:S02]  /*ec60*/  IMAD.MOV.U32 R13, RZ, RZ, R4 ;  /* 0x000000ffff0d7224 */ /* 0x000fe400078e0004 */
[----:B------:R-:W-:Y:S02]  /*ec70*/  IMAD.MOV.U32 R12, RZ, RZ, 0x3 ;  /* 0x00000003ff0c7424 */ /* 0x000fe400078e00ff */
[----:B------:R-:W-:-:S07]  /*ec80*/  IMAD.MOV.U32 R7, RZ, RZ, R14 ;  /* 0x000000ffff077224 */ /* 0x000fce00078e000e */
[----:B------:R-:W-:Y:S05]  /*ec90*/  WARPSYNC.COLLECTIVE R15, `(.L_x_13072) ;  /* 0x000000000f087348 */ /* 0x000fea0003c00000 */
[----:B------:R0:W1:Y:S02]  /*eca0*/  SHFL.IDX P6, R14, R13, R12, R11 ;  /* 0x0000000c0d0e7389 */ /* 0x00006400000c000b */
[----:B01----:R-:W-:Y:S01]  /*ecb0*/  ENDCOLLECTIVE ;  /* 0x000000000000791b */ /* 0x003fe20003800000 */
.L_x_13072:
        /* <DEDUP_REMOVED lines=11> */
[----:B------:R-:W-:Y:S02]  /*ed70*/  ISETP.GE.AND P1, PT, R6, R3, PT ;  /* 0x000000030600720c */ /* 0x000fe40003f26270 */
[----:B------:R-:W-:-:S11]  /*ed80*/  MOV R6, R14 ;  /* 0x0000000e00067202 */ /* 0x000fd60000000f00 */
[----:B------:R-:W-:Y:S05]  /*ed90*/  WARPSYNC.COLLECTIVE R15, `(.L_x_13073) ;  /* 0x000000000f087348 */ /* 0x000fea0003c00000 */
[----:B------:R0:W1:Y:S02]  /*eda0*/  SHFL.IDX P6, R14, R13, R12, R11 ;  /* 0x0000000c0d0e7389 */ /* 0x00006400000c000b */
[----:B01----:R-:W-:Y:S01]  /*edb0*/  ENDCOLLECTIVE ;  /* 0x000000000000791b */ /* 0x003fe20003800000 */
.L_x_13073:
[----:B------:R-:W-:Y:S02]  /*edc0*/  IMAD.MOV.U32 R13, RZ, RZ, R4 ;  /* 0x000000ffff0d7224 */ /* 0x000fe400078e0004 */
[----:B------:R-:W-:Y:S02]  /*edd0*/  IMAD.MOV.U32 R12, RZ, RZ, 0x4 ;  /* 0x00000004ff0c7424 */ /* 0x000fe400078e00ff */
[----:B------:R-:W-:-:S07]  /*ede0*/  IMAD.MOV.U32 R7, RZ, RZ, R14 ;  /* 0x000000ffff077224 */ /* 0x000fce00078e000e */
[----:B------:R-:W-:Y:S05]  /*edf0*/  WARPSYNC.COLLECTIVE R15, `(.L_x_13074) ;  /* 0x000000000f087348 */ /* 0x000fea0003c00000 */
[----:B------:R0:W1:Y:S02]  /*ee00*/  SHFL.IDX P6, R14, R13, R12, R11 ;  /* 0x0000000c0d0e7389 */ /* 0x00006400000c000b */
[----:B01----:R-:W-:Y:S01]  /*ee10*/  ENDCOLLECTIVE ;  /* 0x000000000000791b */ /* 0x003fe20003800000 */
.L_x_13074:
[----:B------:R-:W-:-:S05]  /*ee20*/  @!P1 LEA R7, P2, R28, R7, 0x1 ;  /* 0x000000071c079211 */ /* 0x000fca00078408ff */
[----:B------:R-:W-:-:S05]  /*ee30*/  @!P1 IMAD.X R6, RZ, RZ, R6, P2 ;  /* 0x000000ffff069224 */ /* 0x000fca00010e0606 */
[----:B------:R-:W-:Y:S02]  /*ee40*/  @!P1 LOP3.LUT R7, R7, R6, RZ, 0x3c, !PT ;  /* 0x0000000607079212 */ /* 0x000fe400078e3cff */
[----:B------:R-:W-:Y:S02]  /*ee50*/  MOV R13, R0 ;  /* 0x00000000000d7202 */ /* 0x000fe40000000f00 */
[----:B------:R-:W-:-:S04]  /*ee60*/  @!P1 LOP3.LUT R6, R7, R6, RZ, 0x3c, !PT ;  /* 0x0000000607069212 */ /* 0x000fc800078e3cff */
[----:B------:R-:W-:-:S05]  /*ee70*/  @!P1 LOP3.LUT R7, R7, R6, RZ, 0x3c, !PT ;  /* 0x0000000607079212 */ /* 0x000fca00078e3cff */
[----:B------:R-:W-:Y:S01]  /*ee80*/  @!PT LDS RZ, [RZ] ;  /* 0x00000000fffff984 */ /* 0x000fe20000000800 */
[----:B------:R-:W-:Y:S01]  /*ee90*/  @!PT LDS RZ, [RZ] ;  /* 0x00000000fffff984 */ /* 0x000fe20000000800 */
[----:B------:R-:W-:Y:S01]  /*eea0*/  @!PT LDS RZ, [RZ] ;  /* 0x00000000fffff984 */ /* 0x000fe20000000800 */
[----:B------:R0:W-:Y:S02]  /*eeb0*/  @!P1 LDGSTS.E.BYPASS.LTC128B.128 [R10+0x9c00], desc[UR50][R6.64], !P0 ;  /* 0x09c00000060a9fae */ /* 0x0001e4000c101d72 */
[----:B0-----:R-:W-:-:S04]  /*eec0*/  IADD3 R6, R17, 0x40, RZ ;  /* 0x0000004011067810 */ /* 0x001fc80007ffe0ff */
[----:B------:R-:W-:Y:S01]  /*eed0*/  ISETP.GE.AND P1, PT, R6, R3, PT ;  /* 0x000000030600720c */ /* 0x000fe20003f26270 */
[----:B------:R-:W-:-:S12]  /*eee0*/  IMAD.MOV.U32 R6, RZ, RZ, R14 ;  /* 0x000000ffff067224 */ /* 0x000fd800078e000e */
[----:B------:R-:W-:Y:S05]  /*eef0*/  WARPSYNC.COLLECTIVE R15, `(.L_x_13075) ;  /* 0x000000000f087348 */ /* 0x000fea0003c00000 */
[----:B------:R0:W1:Y:S02]  /*ef00*/  SHFL.IDX P6, R14, R13, R12, R11 ;  /* 0x0000000c0d0e7389 */ /* 0x00006400000c000b */
[----:B01----:R-:W-:Y:S01]  /*ef10*/  ENDCOLLECTIVE ;  /* 0x000000000000791b */ /* 0x003fe20003800000 */
.L_x_13075:
[----:B------:R-:W-:Y:S01]  /*ef20*/  MOV R13, R4 ;  /* 0x00000004000d7202 */ /* 0x000fe20000000f00 */
[----:B------:R-:W-:Y:S02]  /*ef30*/  IMAD.MOV.U32 R12, RZ, RZ, 0x5 ;  /* 0x00000005ff0c7424 */ /* 0x000fe400078e00ff */
[----:B------:R-:W-:-:S07]  /*ef40*/  IMAD.MOV.U32 R7, RZ, RZ, R14 ;  /* 0x000000ffff077224 */ /* 0x000fce00078e000e */
[----:B------:R-:W-:Y:S05]  /*ef50*/  WARPSYNC.COLLECTIVE R15, `(.L_x_13076) ;  /* 0x000000000f087348 */ /* 0x000fea0003c00000 */
[----:B------:R0:W1:Y:S02]  /*ef60*/  SHFL.IDX P6, R14, R13, R12, R11 ;  /* 0x0000000c0d0e7389 */ /* 0x00006400000c000b */
[----:B01----:R-:W-:Y:S01]  /*ef70*/  ENDCOLLECTIVE ;  /* 0x000000000000791b */ /* 0x003fe20003800000 */
.L_x_13076:
        /* <DEDUP_REMOVED lines=16> */
.L_x_13077:
[----:B------:R-:W-:Y:S01]  /*f080*/  IMAD.MOV.U32 R13, RZ, RZ, R4 ;  /* 0x000000ffff0d7224 */ /* 0x000fe200078e0004 */
[----:B------:R-:W-:Y:S02]  /*f090*/  MOV R12, 0x6 ;  /* 0x00000006000c7802 */ /* 0x000fe40000000f00 */
[----:B------:R-:W-:-:S07]  /*f0a0*/  MOV R7, R14 ;  /* 0x0000000e00077202 */ /* 0x000fce0000000f00 */
[----:B------:R-:W-:Y:S05]  /*f0b0*/  WARPSYNC.COLLECTIVE R15, `(.L_x_13078) ;  /* 0x000000000f087348 */ /* 0x000fea0003c00000 */
[----:B------:R0:W1:Y:S02]  /*f0c0*/  SHFL.IDX P6, R14, R13, R12, R11 ;  /* 0x0000000c0d0e7389 */ /* 0x00006400000c000b */
[----:B01----:R-:W-:Y:S01]  /*f0d0*/  ENDCOLLECTIVE ;  /* 0x000000000000791b */ /* 0x003fe20003800000 */
.L_x_13078:
        /* <DEDUP_REMOVED lines=16> */
.L_x_13079:
[----:B------:R-:W-:Y:S02]  /*f1e0*/  IMAD.MOV.U32 R13, RZ, RZ, R4 ;  /* 0x000000ffff0d7224 */ /* 0x000fe400078e0004 */
[----:B------:R-:W-:Y:S02]  /*f1f0*/  IMAD.MOV.U32 R12, RZ, RZ, 0x7 ;  /* 0x00000007ff0c7424 */ /* 0x000fe400078e00ff */
[----:B------:R-:W-:-:S07]  /*f200*/  IMAD.MOV.U32 R7, RZ, RZ, R14 ;  /* 0x000000ffff077224 */ /* 0x000fce00078e000e */
[----:B------:R-:W-:Y:S05]  /*f210*/  WARPSYNC.COLLECTIVE R15, `(.L_x_13080) ;  /* 0x000000000f087348 */ /* 0x000fea0003c00000 */
[----:B------:R0:W1:Y:S02]  /*f220*/  SHFL.IDX P6, R14, R13, R12, R11 ;  /* 0x0000000c0d0e7389 */ /* 0x00006400000c000b */
[----:B01----:R-:W-:Y:S01]  /*f230*/  ENDCOLLECTIVE ;  /* 0x000000000000791b */ /* 0x003fe20003800000 */
.L_x_13080:
        /* <DEDUP_REMOVED lines=11> */
[----:B------:R0:W-:Y:S01]  /*f2f0*/  @!P1 LDGSTS.E.BYPASS.LTC128B.128 [R10+0xb400], desc[UR50][R6.64], !P0 ;  /* 0x0b400000060a9fae */ /* 0x0001e2000c101d72 */
[----:B------:R-:W-:Y:S02]  /*f300*/  ISETP.GE.AND P1, PT, R0, R3, PT ;  /* 0x000000030000720c */ /* 0x000fe40003f26270 */
[----:B------:R-:W-:-:S11]  /*f310*/  IADD3 R0, R17, 0x80, RZ ;  /* 0x0000008011007810 */ /* 0x000fd60007ffe0ff */
[----:B0-----:R-:W-:Y:S05]  /*f320*/  WARPSYNC.COLLECTIVE R15, `(.L_x_13081) ;  /* 0x000000000f087348 */ /* 0x001fea0003c00000 */
[----:B------:R1:W2:Y:S02]  /*f330*/  SHFL.IDX P6, R14, R13, R12, R11 ;  /* 0x0000000c0d0e7389 */ /* 0x0002a400000c000b */
[----:B012---:R-:W-:Y:S01]  /*f340*/  ENDCOLLECTIVE ;  /* 0x000000000000791b */ /* 0x007fe20003800000 */
.L_x_13081:
[----:B------:R-:W-:Y:S02]  /*f350*/  IMAD.MOV.U32 R13, RZ, RZ, R2 ;  /* 0x000000ffff0d7224 */ /* 0x000fe400078e0002 */
[----:B------:R-:W-:Y:S02]  /*f360*/  IMAD.MOV.U32 R12, RZ, RZ, RZ ;  /* 0x000000ffff0c7224 */ /* 0x000fe400078e00ff */
[----:B------:R-:W-:-:S07]  /*f370*/  IMAD.MOV.U32 R6, RZ, RZ, R14 ;  /* 0x000000ffff067224 */ /* 0x000fce00078e000e */
[----:B------:R-:W-:Y:S05]  /*f380*/  WARPSYNC.COLLECTIVE R15, `(.L_x_13082) ;  /* 0x000000000f087348 */ /* 0x000fea0003c00000 */
[----:B------:R0:W1:Y:S02]  /*f390*/  SHFL.IDX P6, R14, R13, R12, R11 ;  /* 0x0000000c0d0e7389 */ /* 0x00006400000c000b */
[----:B01----:R-:W-:Y:S01]  /*f3a0*/  ENDCOLLECTIVE ;  /* 0x000000000000791b */ /* 0x003fe20003800000 */
.L_x_13082:
[----:B------:R-:W-:-:S05]  /*f3b0*/  @!P1 LEA R6, P3, R28, R6, 0x1 ;  /* 0x000000061c069211 */ /* 0x000fca00078608ff */
[----:B------:R-:W-:-:S05]  /*f3c0*/  @!P1 IMAD.X R7, RZ, RZ, R4, P3 ;  /* 0x000000ffff079224 */ /* 0x000fca00018e0604 */
[----:B------:R-:W-:Y:S01]  /*f3d0*/  @!PT LDS RZ, [RZ] ;  /* 0x00000000fffff984 */ /* 0x000fe20000000800 */
[----:B------:R-:W-:Y:S01]  /*f3e0*/  @!PT LDS RZ, [RZ] ;  /* 0x00000000fffff984 */ /* 0x000fe20000000800 */
[----:B------:R-:W-:Y:S01]  /*f3f0*/  @!PT LDS RZ, [RZ] ;  /* 0x00000000fffff984 */ /* 0x000fe20000000800 */
[----:B------:R0:W-:Y:S01]  /*f400*/  @!P1 LDGSTS.E.BYPASS.LTC128B.128 [R10+0xbc00], desc[UR50][R6.64], !P0 ;  /* 0x0bc00000060a9fae */ /* 0x0001e2000c101d72 */
[----:B------:R-:W-:Y:S02]  /*f410*/  MOV R13, R5 ;  /* 0x00000005000d7202 */ /* 0x000fe40000000f00 */
[----:B------:R-:W-:Y:S01]  /*f420*/  ISETP.GE.AND P1, PT, R0, R3, PT ;  /* 0x000000030000720c */ /* 0x000fe20003f26270 */
[----:B------:R-:W-:-:S12]  /*f430*/  IMAD.MOV.U32 R0, RZ, RZ, R14 ;  /* 0x000000ffff007224 */ /* 0x000fd800078e000e */
[----:B0-----:R-:W-:Y:S05]  /*f440*/  WARPSYNC.COLLECTIVE R15, `(.L_x_13083) ;  /* 0x000000000f087348 */ /* 0x001fea0003c00000 */
[----:B------:R1:W2:Y:S02]  /*f450*/  SHFL.IDX P6, R14, R13, R12, R11 ;  /* 0x0000000c0d0e7389 */ /* 0x0002a400000c000b */
[----:B012---:R-:W-:Y:S01]  /*f460*/  ENDCOLLECTIVE ;  /* 0x000000000000791b */ /* 0x007fe20003800000 */
.L_x_13083:
[----:B------:R-:W-:Y:S02]  /*f470*/  IMAD.MOV.U32 R13, RZ, RZ, R2 ;  /* 0x000000ffff0d7224 */ /* 0x000fe400078e0002 */
[----:B------:R-:W-:Y:S02]  /*f480*/  IMAD.MOV.U32 R12, RZ, RZ, 0x1 ;  /* 0x00000001ff0c7424 */ /* 0x000fe400078e00ff */
[----:B------:R-:W-:-:S07]  /*f490*/  IMAD.MOV.U32 R4, RZ, RZ, R14 ;  /* 0x000000ffff047224 */ /* 0x000fce00078e000e */
[----:B------:R-:W-:Y:S05]  /*f4a0*/  WARPSYNC.COLLECTIVE R15, `(.L_x_13084) ;  /* 0x000000000f087348 */ /* 0x000fea0003c00000 */
[----:B------:R0:W1:Y:S02]  /*f4b0*/  SHFL.IDX P6, R14, R13, R12, R11 ;  /* 0x0000000c0d0e7389 */ /* 0x00006400000c000b */
[----:B01----:R-:W-:Y:S01]  /*f4c0*/  ENDCOLLECTIVE ;  /* 0x000000000000791b */ /* 0x003fe20003800000 */
.L_x_13084:
[----:B------:R-:W-:-:S05]  /*f4d0*/  @!P1 LEA R4, P3, R28, R4, 0x1 ;  /* 0x000000041c049211 */ /* 0x000fca00078608ff */
[----:B------:R-:W-:Y:S02]  /*f4e0*/  @!P1 IMAD.X R0, RZ, RZ, R0, P3 ;  /* 0x000000ffff009224 */ /* 0x000fe400018e0600 */
[----:B------:R-:W-:Y:S02]  /*f4f0*/  @!P1 IMAD.MOV.U32 R6, RZ, RZ, R4 ;  /* 0x000000ffff069224 */ /* 0x000fe400078e0004 */
[C---:B------:R-:W-:Y:S01]  /*f500*/  VIADD R4, R17.reuse, 0xa0 ;  /* 0x000000a011047836 */ /* 0x040fe20000000000 */
[----:B------:R-:W-:Y:S01]  /*f510*/  @!P1 MOV R7, R0 ;  /* 0x0000000000079202 */ /* 0x000fe20000000f00 */
[----:B------:R-:W-:Y:S02]  /*f520*/  VIADD R0, R17, 0x90 ;  /* 0x0000009011007836 */ /* 0x000fe40000000000 */
[----:B------:R-:W-:Y:S02]  /*f530*/  IMAD.MOV.U32 R13, RZ, RZ, R5 ;  /* 0x000000ffff0d7224 */ /* 0x000fe400078e0005 */
[----:B------:R-:W-:Y:S01]  /*f540*/  @!PT LDS RZ, [RZ] ;  /* 0x00000000fffff984 */ /* 0x000fe20000000800 */
[----:B------:R-:W-:Y:S01]  /*f550*/  @!PT LDS RZ, [RZ] ;  /* 0x00000000fffff984 */ /* 0x000fe20000000800 */
[----:B------:R-:W-:Y:S01]  /*f560*/  @!PT LDS RZ, [RZ] ;  /* 0x00000000fffff984 */ /* 0x000fe20000000800 */
[----:B------:R0:W-:Y:S01]  /*f570*/  @!P1 LDGSTS.E.BYPASS.LTC128B.128 [R10+0xc400], desc[UR50][R6.64], !P0 ;  /* 0x0c400000060a9fae */ /* 0x0001e2000c101d72 */
[----:B------:R-:W-:-:S02]  /*f580*/  ISETP.GE.AND P1, PT, R0, R3, PT ;  /* 0x000000030000720c */ /* 0x000fc40003f26270 */
[----:B------:R-:W-:-:S11]  /*f590*/  MOV R0, R14 ;  /* 0x0000000e00007202 */ /* 0x000fd60000000f00 */
[----:B0-----:R-:W-:Y:S05]  /*f5a0*/  WARPSYNC.COLLECTIVE R15, `(.L_x_13085) ;  /* 0x000000000f087348 */ /* 0x001fea0003c00000 */
[----:B------:R1:W2:Y:S02]  /*f5b0*/  SHFL.IDX P6, R14, R13, R12, R11 ;  /* 0x0000000c0d0e7389 */ /* 0x0002a400000c000b */
[----:B012---:R-:W-:Y:S01]  /*f5c0*/  ENDCOLLECTIVE ;  /* 0x000000000000791b */ /* 0x007fe20003800000 */
.L_x_13085:
[----:B------:R-:W-:Y:S02]  /*f5d0*/  IMAD.MOV.U32 R13, RZ, RZ, R2 ;  /* 0x000000ffff0d7224 */ /* 0x000fe400078e0002 */
[----:B------:R-:W-:Y:S02]  /*f5e0*/  IMAD.MOV.U32 R12, RZ, RZ, 0x2 ;  /* 0x00000002ff0c7424 */ /* 0x000fe400078e00ff */
[----:B------:R-:W-:-:S07]  /*f5f0*/  IMAD.MOV.U32 R6, RZ, RZ, R14 ;  /* 0x000000ffff067224 */ /* 0x000fce00078e000e */
[----:B------:R-:W-:Y:S05]  /*f600*/  WARPSYNC.COLLECTIVE R15, `(.L_x_13086) ;  /* 0x000000000f087348 */ /* 0x000fea0003c00000 */
[----:B------:R0:W1:Y:S02]  /*f610*/  SHFL.IDX P6, R14, R13, R12, R11 ;  /* 0x0000000c0d0e7389 */ /* 0x00006400000c000b */
[----:B01----:R-:W-:Y:S01]  /*f620*/  ENDCOLLECTIVE ;  /* 0x000000000000791b */ /* 0x003fe20003800000 */
.L_x_13086:
[----:B------:R-:W-:-:S05]  /*f630*/  @!P1 LEA R6, P2, R28, R6, 0x1 ;  /* 0x000000061c069211 */ /* 0x000fca00078408ff */
[----:B------:R-:W-:Y:S01]  /*f640*/  @!P1 IMAD.X R0, RZ, RZ, R0, P2 ;  /* 0x000000ffff009224 */ /* 0x000fe200010e0600 */
[----:B------:R-:W-:-:S04]  /*f650*/  ISETP.GE.AND P2, PT, R4, R3, PT ;  /* 0x000000030400720c */ /* 0x000fc80003f46270 */
[----:B------:R-:W-:Y:S02]  /*f660*/  @!P1 MOV R7, R0 ;  /* 0x0000000000079202 */ /* 0x000fe40000000f00 */
[----:B------:R-:W-:-:S03]  /*f670*/  MOV R13, R5 ;  /* 0x00000005000d7202 */ /* 0x000fc60000000f00 */
[----:B------:R-:W-:Y:S01]  /*f680*/  @!PT LDS RZ, [RZ] ;  /* 0x00000000fffff984 */ /* 0x000fe20000000800 */
[----:B------:R-:W-:Y:S01]  /*f690*/  @!PT LDS RZ, [RZ] ;  /* 0x00000000fffff984 */ /* 0x000fe20000000800 */
[----:B------:R-:W-:Y:S01]  /*f6a0*/  @!PT LDS RZ, [RZ] ;  /* 0x00000000fffff984 */ /* 0x000fe20000000800 */
[----:B------:R0:W-:Y:S01]  /*f6b0*/  @!P1 LDGSTS.E.BYPASS.LTC128B.128 [R10+0xcc00], desc[UR50][R6.64], !P0 ;  /* 0x0cc00000060a9fae */ /* 0x0001e2000c101d72 */
[----:B------:R-:W-:-:S07]  /*f6c0*/  IMAD.MOV.U32 R0, RZ, RZ, R14 ;  /* 0x000000ffff007224 */ /* 0x000fce00078e000e */
[----:B0-----:R-:W-:Y:S05]  /*f6d0*/  WARPSYNC.COLLECTIVE R15, `(.L_x_13087) ;  /* 0x000000000f087348 */ /* 0x001fea0003c00000 */
[----:B------:R1:W2:Y:S02]  /*f6e0*/  SHFL.IDX P6, R14, R13, R12, R11 ;  /* 0x0000000c0d0e7389 */ /* 0x0002a400000c000b */
[----:B012---:R-:W-:Y:S01]  /*f6f0*/  ENDCOLLECTIVE ;  /* 0x000000000000791b */ /* 0x007fe20003800000 */
.L_x_13087:
[----:B------:R-:W-:Y:S02]  /*f700*/  IMAD.MOV.U32 R13, RZ, RZ, R2 ;  /* 0x000000ffff0d7224 */ /* 0x000fe400078e0002 */
[----:B------:R-:W-:Y:S02]  /*f710*/  IMAD.MOV.U32 R12, RZ, RZ, 0x3 ;  /* 0x00000003ff0c7424 */ /* 0x000fe400078e00ff */
[----:B------:R-:W-:-:S07]  /*f720*/  IMAD.MOV.U32 R6, RZ, RZ, R14 ;  /* 0x000000ffff067224 */ /* 0x000fce00078e000e */
[----:B------:R-:W-:Y:S05]  /*f730*/  WARPSYNC.COLLECTIVE R15, `(.L_x_13088) ;  /* 0x000000000f087348 */ /* 0x000fea0003c00000 */
[----:B------:R0:W1:Y:S02]  /*f740*/  SHFL.IDX P6, R14, R13, R12, R11 ;  /* 0x0000000c0d0e7389 */ /* 0x00006400000c000b */
[----:B01----:R-:W-:Y:S01]  /*f750*/  ENDCOLLECTIVE ;  /* 0x000000000000791b */ /* 0x003fe20003800000 */
.L_x_13088:
[----:B------:R-:W-:-:S05]  /*f760*/  @!P2 LEA R6, P1, R28, R6, 0x1 ;  /* 0x000000061c06a211 */ /* 0x000fca00078208ff */
[----:B------:R-:W-:-:S05]  /*f770*/  @!P2 IMAD.X R0, RZ, RZ, R0, P1 ;  /* 0x000000ffff00a224 */ /* 0x000fca00008e0600 */
        /* <DEDUP_REMOVED lines=10> */
.L_x_13089:
[----:B------:R-:W-:Y:S01]  /*f820*/  IMAD.MOV.U32 R2, RZ, RZ, R14 ;  /* 0x000000ffff027224 */ /* 0x000fe200078e000e */
[----:B------:R-:W-:Y:S06]  /*f830*/  BRA `(.L_x_13090) ;  /* 0xffffffb800d87947 */ /* 0x000fec000383ffff */
.L_x_12992:
[----:B0-----:R0:W1:Y:S02]  /*f840*/  SYNCS.PHASECHK.TRANS64.TRYWAIT P0, [R22+URZ+0x16820], R3 ;  /* 0x01682003160075a7 */ /* 0x001064000800017f */
[----:B-1----:R-:W-:Y:S05]  /*f850*/  @!P0 NANOSLEEP.SYNCS 0x989680 ;  /* 0x009896800000895d */ /* 0x002fea0003900000 */
[----:B------:R-:W1:Y:S02]  /*f860*/  @!P0 SYNCS.PHASECHK.TRANS64 P0, [R22+URZ+0x16820], R3 ;  /* 0x01682003160085a7 */ /* 0x000e64000800007f */
[----:B-1----:R-:W-:Y:S05]  /*f870*/  @!P0 BRA `(.L_x_12992) ;  /* 0xfffffffc00f08947 */ /* 0x002fea000383ffff */
[----:B------:R-:W-:Y:S05]  /*f880*/  BRA `(.L_x_13091) ;  /* 0xffffffbc003c7947 */ /* 0x000fea000383ffff */
.L_x_12997:
[----:B0-----:R0:W1:Y:S02]  /*f890*/  SYNCS.PHASECHK.TRANS64.TRYWAIT P0, [R5+URZ+0x16840], R2 ;  /* 0x01684002050075a7 */ /* 0x001064000800017f */
[----:B-1----:R-:W-:Y:S05]  /*f8a0*/  @!P0 NANOSLEEP.SYNCS 0x989680 ;  /* 0x009896800000895d */ /* 0x002fea0003900000 */
[----:B------:R-:W1:Y:S02]  /*f8b0*/  @!P0 SYNCS.PHASECHK.TRANS64 P0, [R5+URZ+0x16840], R2 ;  /* 0x01684002050085a7 */ /* 0x000e64000800007f */
[----:B-1----:R-:W-:Y:S05]  /*f8c0*/  @!P0 BRA `(.L_x_12997) ;  /* 0xfffffffc00f08947 */ /* 0x002fea000383ffff */
[----:B------:R-:W-:Y:S05]  /*f8d0*/  BRA `(.L_x_13092) ;  /* 0xffffffc0000c7947 */ /* 0x000fea000383ffff */
.L_x_12998:
        /* <DEDUP_REMOVED lines=8> */
.L_x_13094:
[----:B------:R-:W-:Y:S05]  /*f960*/  BSYNC B1 ;  /* 0x0000000000017941 */ /* 0x000fea0003800000 */
.L_x_13093:
[----:B------:R-:W-:Y:S01]  /*f970*/  IMAD.MOV.U32 R13, RZ, RZ, R9 ;  /* 0x000000ffff0d7224 */ /* 0x000fe200078e0009 */
[----:B------:R-:W-:Y:S01]  /*f980*/  MOV R12, RZ ;  /* 0x000000ff000c7202 */ /* 0x000fe20000000f00 */
[----:B------:R-:W-:Y:S01]  /*f990*/  IMAD.MOV.U32 R11, RZ, RZ, 0x181f ;  /* 0x0000181fff0b7424 */ /* 0x000fe200078e00ff */
[----:B------:R-:W-:Y:S01]  /*f9a0*/  SHF.L.U32 R7, R28, 0x1, RZ ;  /* 0x000000011c077819 */ /* 0x000fe200000006ff */
[----:B------:R-:W-:Y:S02]  /*f9b0*/  IMAD.MOV.U32 R15, RZ, RZ, -0x1 ;  /* 0xffffffffff0f7424 */ /* 0x000fe400078e00ff */
[----:B------:R-:W-:Y:S02]  /*f9c0*/  IMAD.MOV.U32 R3, RZ, RZ, R14 ;  /* 0x000000ffff037224 */ /* 0x000fe400078e000e */
[----:B------:R-:W-:-:S07]  /*f9d0*/  IMAD R8, R8, 0x2, R22 ;  /* 0x0000000208087824 */ /* 0x000fce00078e0216 */
[----:B------:R-:W-:Y:S05]  /*f9e0*/  WARPSYNC.COLLECTIVE R15, `(.L_x_13095) ;  /* 0x000000000f087348 */ /* 0x000fea0003c00000 */
[----:B------:R0:W1:Y:S02]  /*f9f0*/  SHFL.IDX P6, R14, R13, R12, R11 ;  /* 0x0000000c0d0e7389 */ /* 0x00006400000c000b */
[----:B01----:R-:W-:Y:S01]  /*fa00*/  ENDCOLLECTIVE ;  /* 0x000000000000791b */ /* 0x003fe20003800000 */
.L_x_13095:
[----:B------:R-:W-:Y:S01]  /*fa10*/  IMAD.MOV.U32 R13, RZ, RZ, R10 ;  /* 0x000000ffff0d7224 */ /* 0x000fe200078e000a */
[----:B------:R-:W-:Y:S01]  /*fa20*/  MOV R12, 0x1 ;  /* 0x00000001000c7802 */ /* 0x000fe20000000f00 */
[----:B------:R-:W-:-:S07]  /*fa30*/  IMAD.MOV.U32 R2, RZ, RZ, R14 ;  /* 0x000000ffff027224 */ /* 0x000fce00078e000e */
[----:B------:R-:W-:Y:S05]  /*fa40*/  WARPSYNC.COLLECTIVE R15, `(.L_x_13096) ;  /* 0x000000000f087348 */ /* 0x000fea0003c00000 */
[----:B------:R0:W1:Y:S02]  /*fa50*/  SHFL.IDX P6, R14, R13, R12, R11 ;  /* 0x0000000c0d0e7389 */ /* 0x00006400000c000b */
[----:B01----:R-:W-:Y:S01]  /*fa60*/  ENDCOLLECTIVE ;  /* 0x000000000000791b */ /* 0x003fe20003800000 */
.L_x_13096:
        /* <DEDUP_REMOVED lines=11> */
.L_x_13097:
[----:B------:R-:W-:Y:S02]  /*fb20*/  IMAD.MOV.U32 R13, RZ, RZ, R10 ;  /* 0x000000ffff0d7224 */ /* 0x000fe400078e000a */
[----:B------:R-:W-:Y:S02]  /*fb30*/  IMAD.MOV.U32 R12, RZ, RZ, 0x2 ;  /* 0x00000002ff0c7424 */ /* 0x000fe400078e00ff */
[----:B------:R-:W-:-:S07]  /*fb40*/  IMAD.MOV.U32 R2, RZ, RZ, R14 ;  /* 0x000000ffff027224 */ /* 0x000fce00078e000e */
[----:B------:R-:W-:Y:S05]  /*fb50*/  WARPSYNC.COLLECTIVE R15, `(.L_x_13098) ;  /* 0x000000000f087348 */ /* 0x000fea0003c00000 */
[----:B------:R0:W1:Y:S02]  /*fb60*/  SHFL.IDX P6, R14, R13, R12, R11 ;  /* 0x0000000c0d0e7389 */ /* 0x00006400000c000b */
[----:B01----:R-:W-:Y:S01]  /*fb70*/  ENDCOLLECTIVE ;  /* 0x000000000000791b */ /* 0x003fe20003800000 */
.L_x_13098:
        /* <DEDUP_REMOVED lines=11> */
.L_x_13099:
[----:B------:R-:W-:Y:S01]  /*fc30*/  IMAD.MOV.U32 R13, RZ, RZ, R10 ;  /* 0x000000ffff0d7224 */ /* 0x000fe200078e000a */
[----:B------:R-:W-:Y:S01]  /*fc40*/  MOV R12, 0x3 ;  /* 0x00000003000c7802 */ /* 0x000fe20000000f00 */
[----:B------:R-:W-:-:S07]  /*fc50*/  IMAD.MOV.U32 R2, RZ, RZ, R14 ;  /* 0x000000ffff027224 */ /* 0x000fce00078e000e */
[----:B------:R-:W-:Y:S05]  /*fc60*/  WARPSYNC.COLLECTIVE R15, `(.L_x_13100) ;  /* 0x000000000f087348 */ /* 0x000fea0003c00000 */
[----:B------:R0:W1:Y:S02]  /*fc70*/  SHFL.IDX P6, R14, R13, R12, R11 ;  /* 0x0000000c0d0e7389 */ /* 0x00006400000c000b */
[----:B01----:R-:W-:Y:S01]  /*fc80*/  ENDCOLLECTIVE ;  /* 0x000000000000791b */ /* 0x003fe20003800000 */
.L_x_13100:
        /* <DEDUP_REMOVED lines=11> */
.L_x_13101:
[----:B------:R-:W-:Y:S02]  /*fd40*/  IMAD.MOV.U32 R13, RZ, RZ, R10 ;  /* 0x000000ffff0d7224 */ /* 0x000fe400078e000a */
[----:B------:R-:W-:Y:S02]  /*fd50*/  IMAD.MOV.U32 R12, RZ, RZ, 0x4 ;  /* 0x00000004ff0c7424 */ /* 0x000fe400078e00ff */
[----:B------:R-:W-:-:S07]  /*fd60*/  IMAD.MOV.U32 R2, RZ, RZ, R14 ;  /* 0x000000ffff027224 */ /* 0x000fce00078e000e */
[----:B------:R-:W-:Y:S05]  /*fd70*/  WARPSYNC.COLLECTIVE R15, `(.L_x_13102) ;  /* 0x000000000f087348 */ /* 0x000fea0003c00000 */
[----:B------:R0:W1:Y:S02]  /*fd80*/  SHFL.IDX P6, R14, R13, R12, R11 ;  /* 0x0000000c0d0e7389 */ /* 0x00006400000c000b */
[----:B01----:R-:W-:Y:S01]  /*fd90*/  ENDCOLLECTIVE ;  /* 0x000000000000791b */ /* 0x003fe20003800000 */
.L_x_13102:
        /* <DEDUP_REMOVED lines=11> */
.L_x_13103:
[----:B------:R-:W-:Y:S01]  /*fe50*/  IMAD.MOV.U32 R13, RZ, RZ, R10 ;  /* 0x000000ffff0d7224 */ /* 0x000fe200078e000a */
[----:B------:R-:W-:Y:S01]  /*fe60*/  MOV R12, 0x5 ;  /* 0x00000005000c7802 */ /* 0x000fe20000000f00 */
[----:B------:R-:W-:-:S07]  /*fe70*/  IMAD.MOV.U32 R2, RZ, RZ, R14 ;  /* 0x000000ffff027224 */ /* 0x000fce00078e000e */
[----:B------:R-:W-:Y:S05]  /*fe80*/  WARPSYNC.COLLECTIVE R15, `(.L_x_13104) ;  /* 0x000000000f087348 */ /* 0x000fea0003c00000 */
[----:B------:R0:W1:Y:S02]  /*fe90*/  SHFL.IDX P6, R14, R13, R12, R11 ;  /* 0x0000000c0d0e7389 */ /* 0x00006400000c000b */
[----:B01----:R-:W-:Y:S01]  /*fea0*/  ENDCOLLECTIVE ;  /* 0x000000000000791b */ /* 0x003fe20003800000 */
.L_x_13104:
        /* <DEDUP_REMOVED lines=11> */
.L_x_13105:
[----:B------:R-:W-:Y:S02]  /*ff60*/  IMAD.MOV.U32 R13, RZ, RZ, R10 ;  /* 0x000000ffff0d7224 */ /* 0x000fe400078e000a */
[----:B------:R-:W-:Y:S02]  /*ff70*/  IMAD.MOV.U32 R12, RZ, RZ, 0x6 ;  /* 0x00000006ff0c7424 */ /* 0x000fe400078e00ff */
[----:B------:R-:W-:-:S07]  /*ff80*/  IMAD.MOV.U32 R2, RZ, RZ, R14 ;  /* 0x000000ffff027224 */ /* 0x000fce00078e000e */
[----:B------:R-:W-:Y:S05]  /*ff90*/  WARPSYNC.COLLECTIVE R15, `(.L_x_13106) ;  /* 0x000000000f087348 */ /* 0x000fea0003c00000 */
[----:B------:R0:W1:Y:S02]  /*ffa0*/  SHFL.IDX P6, R14, R13, R12, R11 ;  /* 0x0000000c0d0e7389 */ /* 0x00006400000c000b */
[----:B01----:R-:W-:Y:S01]  /*ffb0*/  ENDCOLLECTIVE ;  /* 0x000000000000791b */ /* 0x003fe20003800000 */
.L_x_13106:
        /* <DEDUP_REMOVED lines=11> */
.L_x_13107:
[----:B------:R-:W-:Y:S01]  /*10070*/  IMAD.MOV.U32 R13, RZ, RZ, R10 ;  /* 0x000000ffff0d7224 */ /* 0x000fe200078e000a */
[----:B------:R-:W-:Y:S01]  /*10080*/  MOV R12, 0x7 ;  /* 0x00000007000c7802 */ /* 0x000fe20000000f00 */
[----:B------:R-:W-:-:S07]  /*10090*/  IMAD.MOV.U32 R2, RZ, RZ, R14 ;  /* 0x000000ffff027224 */ /* 0x000fce00078e000e */
[----:B------:R-:W-:Y:S05]  /*100a0*/  WARPSYNC.COLLECTIVE R15, `(.L_x_13108) ;  /* 0x000000000f087348 */ /* 0x000fea0003c00000 */
[----:B------:R0:W1:Y:S02]  /*100b0*/  SHFL.IDX P6, R14, R13, R12, R11 ;  /* 0x0000000c0d0e7389 */ /* 0x00006400000c000b */
[----:B01----:R-:W-:Y:S01]  /*100c0*/  ENDCOLLECTIVE ;  /* 0x000000000000791b */ /* 0x003fe20003800000 */
.L_x_13108:
        /* <DEDUP_REMOVED lines=11> */
.L_x_13109:
[----:B------:R-:W-:Y:S01]  /*10180*/  IMAD.MOV.U32 R2, RZ, RZ, R14 ;  /* 0x000000ffff027224 */ /* 0x000fe200078e000e */
[----:B------:R-:W-:Y:S06]  /*10190*/  BRA `(.L_x_13110) ;  /* 0xffffffb800fc7947 */ /* 0x000fec000383ffff */
.L_x_13003:
[----:B-1----:R1:W2:Y:S02]  /*101a0*/  SYNCS.PHASECHK.TRANS64.TRYWAIT P0, [R5+URZ+0x16860], R2 ;  /* 0x01686002050075a7 */ /* 0x0022a4000800017f */
[----:B--2---:R-:W-:Y:S05]  /*101b0*/  @!P0 NANOSLEEP.SYNCS 0x989680 ;  /* 0x009896800000895d */ /* 0x004fea0003900000 */
[----:B------:R-:W2:Y:S02]  /*101c0*/  @!P0 SYNCS.PHASECHK.TRANS64 P0, [R5+URZ+0x16860], R2 ;  /* 0x01686002050085a7 */ /* 0x000ea4000800007f */
[----:B--2---:R-:W-:Y:S05]  /*101d0*/  @!P0 BRA `(.L_x_13003) ;  /* 0xfffffffc00f08947 */ /* 0x004fea000383ffff */
[----:B------:R-:W-:Y:S05]  /*101e0*/  BRA `(.L_x_13111) ;  /* 0xffffffbc00547947 */ /* 0x000fea000383ffff */
.L_x_13004:
        /* <DEDUP_REMOVED lines=8> */
.L_x_13113:
[----:B------:R-:W-:Y:S05]  /*10270*/  BSYNC B1 ;  /* 0x0000000000017941 */ /* 0x000fea0003800000 */
.L_x_13112:
[----:B------:R-:W-:Y:S01]  /*10280*/  IMAD.MOV.U32 R13, RZ, RZ, R23 ;  /* 0x000000ffff0d7224 */ /* 0x000fe200078e0017 */
[----:B------:R-:W-:Y:S01]  /*10290*/  MOV R15, 0xffffffff ;  /* 0xffffffff000f7802 */ /* 0x000fe20000000f00 */
[----:B------:R-:W-:Y:S01]  /*102a0*/  IMAD.MOV.U32 R12, RZ, RZ, RZ ;  /* 0x000000ffff0c7224 */ /* 0x000fe200078e00ff */
[----:B------:R-:W-:Y:S01]  /*102b0*/  MOV R3, R14 ;  /* 0x0000000e00037202 */ /* 0x000fe20000000f00 */
[----:B------:R-:W-:Y:S01]  /*102c0*/  IMAD.MOV.U32 R11, RZ, RZ, 0x181f ;  /* 0x0000181fff0b7424 */ /* 0x000fe200078e00ff */
[----:B------:R-:W-:Y:S01]  /*102d0*/  ISETP.LT.OR P2, PT, R8, 0x1, P1 ;  /* 0x000000010800780c */ /* 0x000fe20000f41670 */
[----:B------:R-:W-:-:S12]  /*102e0*/  IMAD R6, R6, 0x2, R22 ;  /* 0x0000000206067824 */ /* 0x000fd800078e0216 */
[----:B------:R-:W-:Y:S05]  /*102f0*/  WARPSYNC.COLLECTIVE R15, `(.L_x_13114) ;  /* 0x000000000f087348 */ /* 0x000fea0003c00000 */
[----:B------:R0:W1:Y:S02]  /*10300*/  SHFL.IDX P6, R14, R13, R12, R11 ;  /* 0x0000000c0d0e7389 */ /* 0x00006400000c000b */
[----:B01----:R-:W-:Y:S01]  /*10310*/  ENDCOLLECTIVE ;  /* 0x000000000000791b */ /* 0x003fe20003800000 */
.L_x_13114:
[----:B------:R-:W-:Y:S01]  /*10320*/  MOV R13, R24 ;  /* 0x00000018000d7202 */ /* 0x000fe20000000f00 */
[----:B------:R-:W-:Y:S02]  /*10330*/  IMAD.MOV.U32 R12, RZ, RZ, 0x1 ;  /* 0x00000001ff0c7424 */ /* 0x000fe400078e00ff */
[----:B------:R-:W-:-:S07]  /*10340*/  IMAD.MOV.U32 R2, RZ, RZ, R14 ;  /* 0x000000ffff027224 */ /* 0x000fce00078e000e */
[----:B------:R-:W-:Y:S05]  /*10350*/  WARPSYNC.COLLECTIVE R15, `(.L_x_13115) ;  /* 0x000000000f087348 */ /* 0x000fea0003c00000 */
[----:B------:R0:W1:Y:S02]  /*10360*/  SHFL.IDX P6, R14, R13, R12, R11 ;  /* 0x0000000c0d0e7389 */ /* 0x00006400000c000b */
[----:B01----:R-:W-:Y:S01]  /*10370*/  ENDCOLLECTIVE ;  /* 0x000000000000791b */ /* 0x003fe20003800000 */
.L_x_13115:
        /* <DEDUP_REMOVED lines=12> */
.L_x_13116:
[----:B------:R-:W-:Y:S02]  /*10440*/  IMAD.MOV.U32 R13, RZ, RZ, R24 ;  /* 0x000000ffff0d7224 */ /* 0x000fe400078e0018 */
[----:B------:R-:W-:Y:S01]  /*10450*/  IMAD.MOV.U32 R12, RZ, RZ, 0x2 ;  /* 0x00000002ff0c7424 */ /* 0x000fe200078e00ff */
[----:B------:R-:W-:-:S07]  /*10460*/  MOV R2, R14 ;  /* 0x0000000e00027202 */ /* 0x000fce0000000f00 */
[----:B------:R-:W-:Y:S05]  /*10470*/  WARPSYNC.COLLECTIVE R15, `(.L_x_13117) ;  /* 0x000000000f087348 */ /* 0x000fea0003c00000 */
[----:B------:R0:W1:Y:S02]  /*10480*/  SHFL.IDX P6, R14, R13, R12, R11 ;  /* 0x0000000c0d0e7389 */ /* 0x00006400000c000b */
[----:B01----:R-:W-:Y:S01]  /*10490*/  ENDCOLLECTIVE ;  /* 0x000000000000791b */ /* 0x003fe20003800000 */
.L_x_13117:
[----:B------:R-:W-:-:S05]  /*104a0*/  IADD3 R2, P0, R2, R7, RZ ;  /* 0x0000000702027210 */ /* 0x000fca0007f1e0ff */
[----:B------:R-:W-:-:S05]  /*104b0*/  IMAD.X R3, RZ, RZ, R3, P0 ;  /* 0x000000ffff037224 */ /* 0x000fca00000e0603 */
[----:B------:R-:W-:Y:S01]  /*104c0*/  @!PT LDS RZ, [RZ] ;  /* 0x00000000fffff984 */ /* 0x000fe20000000800 */
[----:B------:R-:W-:Y:S01]  /*104d0*/  @!PT LDS RZ, [RZ] ;  /* 0x00000000fffff984 */ /* 0x000fe20000000800 */
[----:B------:R-:W-:Y:S01]  /*104e0*/  @!PT LDS RZ, [RZ] ;  /* 0x00000000fffff984 */ /* 0x000fe20000000800 */
[----:B------:R0:W-:Y:S01]  /*104f0*/  LDGSTS.E.BYPASS.LTC128B.128 [R6+0xc00], desc[UR50][R2.64], !P2 ;  /* 0x00c0000002067fae */ /* 0x0001e2000d101d72 */
[----:B------:R-:W-:Y:S01]  /*10500*/  ISETP.LT.OR P2, PT, R8, 0x21, P1 ;  /* 0x000000210800780c */ /* 0x000fe20000f41670 */
[----:B------:R-:W-:Y:S01]  /*10510*/  IMAD.MOV.U32 R13, RZ, RZ, R23 ;  /* 0x000000ffff0d7224 */ /* 0x000fe200078e0017 */
[----:B0-----:R-:W-:-:S11]  /*10520*/  MOV R3, R14 ;  /* 0x0000000e00037202 */ /* 0x001fd60000000f00 */
[----:B------:R-:W-:Y:S05]  /*10530*/  WARPSYNC.COLLECTIVE R15, `(.L_x_13118) ;  /* 0x000000000f087348 */ /* 0x000fea0003c00000 */
[----:B------:R0:W1:Y:S02]  /*10540*/  SHFL.IDX P6, R14, R13, R12, R11 ;  /* 0x0000000c0d0e7389 */ /* 0x00006400000c000b */
[----:B01----:R-:W-:Y:S01]  /*10550*/  ENDCOLLECTIVE ;  /* 0x000000000000791b */ /* 0x003fe20003800000 */
.L_x_13118:
[----:B------:R-:W-:Y:S01]  /*10560*/  MOV R13, R24 ;  /* 0x00000018000d7202 */ /* 0x000fe20000000f00 */
[----:B------:R-:W-:Y:S02]  /*10570*/  IMAD.MOV.U32 R12, RZ, RZ, 0x3 ;  /* 0x00000003ff0c7424 */ /* 0x000fe400078e00ff */
[----:B------:R-:W-:-:S07]  /*10580*/  IMAD.MOV.U32 R2, RZ, RZ, R14 ;  /* 0x000000ffff027224 */ /* 0x000fce00078e000e */
[----:B------:R-:W-:Y:S05]  /*10590*/  WARPSYNC.COLLECTIVE R15, `(.L_x_13119) ;  /* 0x000000000f087348 */ /* 0x000fea0003c00000 */
[----:B------:R0:W1:Y:S02]  /*105a0*/  SHFL.IDX P6, R14, R13, R12, R11 ;  /* 0x0000000c0d0e7389 */ /* 0x00006400000c000b */
[----:B01----:R-:W-:Y:S01]  /*105b0*/  ENDCOLLECTIVE ;  /* 0x000000000000791b */ /* 0x003fe20003800000 */
.L_x_13119:
        /* <DEDUP_REMOVED lines=12> */
.L_x_13120:
[----:B------:R-:W-:Y:S02]  /*10680*/  IMAD.MOV.U32 R13, RZ, RZ, R24 ;  /* 0x000000ffff0d7224 */ /* 0x000fe400078e0018 */
[----:B------:R-:W-:Y:S01]  /*10690*/  IMAD.MOV.U32 R12, RZ, RZ, 0x4 ;  /* 0x00000004ff0c7424 */ /* 0x000fe200078e00ff */
[----:B------:R-:W-:-:S07]  /*106a0*/  MOV R2, R14 ;  /* 0x0000000e00027202 */ /* 0x000fce0000000f00 */
[----:B------:R-:W-:Y:S05]  /*106b0*/  WARPSYNC.COLLECTIVE R15, `(.L_x_13121) ;  /* 0x000000000f087348 */ /* 0x000fea0003c00000 */
[----:B------:R0:W1:Y:S02]  /*106c0*/  SHFL.IDX P6, R14, R13, R12, R11 ;  /* 0x0000000c0d0e7389 */ /* 0x00006400000c000b */
[----:B01----:R-:W-:Y:S01]  /*106d0*/  ENDCOLLECTIVE ;  /* 0x000000000000791b */ /* 0x003fe20003800000 */
.L_x_13121:
        /* <DEDUP_REMOVED lines=12> */
.L_x_13122:
[----:B------:R-:W-:Y:S01]  /*107a0*/  MOV R13, R24 ;  /* 0x00000018000d7202 */ /* 0x000fe20000000f00 */
[----:B------:R-:W-:Y:S02]  /*107b0*/  IMAD.MOV.U32 R12, RZ, RZ, 0x5 ;  /* 0x00000005ff0c7424 */ /* 0x000fe400078e00ff */
[----:B------:R-:W-:-:S07]  /*107c0*/  IMAD.MOV.U32 R2, RZ, RZ, R14 ;  /* 0x000000ffff027224 */ /* 0x000fce00078e000e */
[----:B------:R-:W-:Y:S05]  /*107d0*/  WARPSYNC.COLLECTIVE R15, `(.L_x_13123) ;  /* 0x000000000f087348 */ /* 0x000fea0003c00000 */
[----:B------:R0:W1:Y:S02]  /*107e0*/  SHFL.IDX P6, R14, R13, R12, R11 ;  /* 0x0000000c0d0e7389 */ /* 0x00006400000c000b */
[----:B01----:R-:W-:Y:S01]  /*107f0*/  ENDCOLLECTIVE ;  /* 0x000000000000791b */ /* 0x003fe20003800000 */
.L_x_13123:
        /* <DEDUP_REMOVED lines=12> */
.L_x_13124:
[----:B------:R-:W-:Y:S02]  /*108c0*/  IMAD.MOV.U32 R13, RZ, RZ, R24 ;  /* 0x000000ffff0d7224 */ /* 0x000fe400078e0018 */
[----:B------:R-:W-:Y:S01]  /*108d0*/  IMAD.MOV.U32 R12, RZ, RZ, 0x6 ;  /* 0x00000006ff0c7424 */ /* 0x000fe200078e00ff */
[----:B------:R-:W-:-:S07]  /*108e0*/  MOV R2, R14 ;  /* 0x0000000e00027202 */ /* 0x000fce0000000f00 */
[----:B------:R-:W-:Y:S05]  /*108f0*/  WARPSYNC.COLLECTIVE R15, `(.L_x_13125) ;  /* 0x000000000f087348 */ /* 0x000fea0003c00000 */
[----:B------:R0:W1:Y:S02]  /*10900*/  SHFL.IDX P6, R14, R13, R12, R11 ;  /* 0x0000000c0d0e7389 */ /* 0x00006400000c000b */
[----:B01----:R-:W-:Y:S01]  /*10910*/  ENDCOLLECTIVE ;  /* 0x000000000000791b */ /* 0x003fe20003800000 */
.L_x_13125:
        /* <DEDUP_REMOVED lines=12> */
.L_x_13126:
[----:B------:R-:W-:Y:S01]  /*109e0*/  MOV R13, R24 ;  /* 0x00000018000d7202 */ /* 0x000fe20000000f00 */
[----:B------:R-:W-:Y:S02]  /*109f0*/  IMAD.MOV.U32 R12, RZ, RZ, 0x7 ;  /* 0x00000007ff0c7424 */ /* 0x000fe400078e00ff */
[----:B------:R-:W-:-:S07]  /*10a00*/  IMAD.MOV.U32 R2, RZ, RZ, R14 ;  /* 0x000000ffff027224 */ /* 0x000fce00078e000e */
[----:B------:R-:W-:Y:S05]  /*10a10*/  WARPSYNC.COLLECTIVE R15, `(.L_x_13127) ;  /* 0x000000000f087348 */ /* 0x000fea0003c00000 */
[----:B------:R0:W1:Y:S02]  /*10a20*/  SHFL.IDX P6, R14, R13, R12, R11 ;  /* 0x0000000c0d0e7389 */ /* 0x00006400000c000b */
[----:B01----:R-:W-:Y:S01]  /*10a30*/  ENDCOLLECTIVE ;  /* 0x000000000000791b */ /* 0x003fe20003800000 */
.L_x_13127:
        /* <DEDUP_REMOVED lines=11> */
.L_x_13128:
[----:B------:R-:W-:Y:S01]  /*10af0*/  MOV R2, R14 ;  /* 0x0000000e00027202 */ /* 0x000fe20000000f00 */
[----:B------:R-:W-:Y:S06]  /*10b00*/  BRA `(.L_x_13129) ;  /* 0xffffffb800007947 */ /* 0x000fec000383ffff */
.L_x_13012:
[----:B0-----:R0:W1:Y:S02]  /*10b10*/  SYNCS.PHASECHK.TRANS64.TRYWAIT P0, [R0+URZ+0x16860], R3 ;  /* 0x01686003000075a7 */ /* 0x001064000800017f */
[----:B-1----:R-:W-:Y:S05]  /*10b20*/  @!P0 NANOSLEEP.SYNCS 0x989680 ;  /* 0x009896800000895d */ /* 0x002fea0003900000 */
[----:B------:R-:W1:Y:S02]  /*10b30*/  @!P0 SYNCS.PHASECHK.TRANS64 P0, [R0+URZ+0x16860], R3 ;  /* 0x01686003000085a7 */ /* 0x000e64000800007f */
[----:B-1----:R-:W-:Y:S05]  /*10b40*/  @!P0 BRA `(.L_x_13012) ;  /* 0xfffffffc00f08947 */ /* 0x002fea000383ffff */
[----:B------:R-:W-:Y:S05]  /*10b50*/  BRA `(.L_x_13130) ;  /* 0xffffffbc001c7947 */ /* 0x000fea000383ffff */
.L_x_13013:
        /* <DEDUP_REMOVED lines=8> */
.L_x_13132:
[----:B------:R-:W-:Y:S05]  /*10be0*/  BSYNC B0 ;  /* 0x0000000000007941 */ /* 0x000fea0003800000 */
.L_x_13131:
[----:B------:R-:W-:Y:S01]  /*10bf0*/  IMAD.MOV.U32 R13, RZ, RZ, R23 ;  /* 0x000000ffff0d7224 */ /* 0x000fe200078e0017 */
[----:B------:R-:W-:Y:S01]  /*10c00*/  MOV R11, 0x181f ;  /* 0x0000181f000b7802 */ /* 0x000fe20000000f00 */
[----:B------:R-:W-:Y:S01]  /*10c10*/  IMAD.MOV.U32 R12, RZ, RZ, RZ ;  /* 0x000000ffff0c7224 */ /* 0x000fe200078e00ff */
[----:B------:R-:W-:Y:S01]  /*10c20*/  LEA R4, R4, R22, 0x1 ;  /* 0x0000001604047211 */ /* 0x000fe200078e08ff */
[----:B------:R-:W-:Y:S02]  /*10c30*/  IMAD.MOV.U32 R15, RZ, RZ, -0x1 ;  /* 0xffffffffff0f7424 */ /* 0x000fe400078e00ff */
[----:B------:R-:W-:Y:S02]  /*10c40*/  IMAD.MOV.U32 R3, RZ, RZ, R14 ;  /* 0x000000ffff037224 */ /* 0x000fe400078e000e */
[----:B------:R-:W-:-:S07]  /*10c50*/  IMAD.SHL.U32 R5, R28, 0x2, RZ ;  /* 0x000000021c057824 */ /* 0x000fce00078e00ff */
[----:B------:R-:W-:Y:S05]  /*10c60*/  WARPSYNC.COLLECTIVE R15, `(.L_x_13133) ;  /* 0x000000000f087348 */ /* 0x000fea0003c00000 */
[----:B------:R0:W1:Y:S02]  /*10c70*/  SHFL.IDX P6, R14, R13, R12, R11 ;  /* 0x0000000c0d0e7389 */ /* 0x00006400000c000b */
[----:B01----:R-:W-:Y:S01]  /*10c80*/  ENDCOLLECTIVE ;  /* 0x000000000000791b */ /* 0x003fe20003800000 */
.L_x_13133:
[----:B------:R-:W-:Y:S02]  /*10c90*/  ULDC UR4, c[0x0][0x2f4] ;  /* 0x0000bd0000047ab9 */ /* 0x000fe40000000800 */
[----:B------:R-:W-:-:S04]  /*10ca0*/  ISETP.GE.AND P0, PT, R28, UR4, PT ;  /* 0x000000041c007c0c */ /* 0x000fc8000bf06270 */
[----:B------:R-:W-:Y:S01]  /*10cb0*/  ISETP.LT.OR P2, PT, R6, 0x1, P0 ;  /* 0x000000010600780c */ /* 0x000fe20000741670 */
[----:B------:R-:W-:Y:S02]  /*10cc0*/  IMAD.MOV.U32 R13, RZ, RZ, R24 ;  /* 0x000000ffff0d7224 */ /* 0x000fe400078e0018 */
[----:B------:R-:W-:Y:S01]  /*10cd0*/  IMAD.MOV.U32 R12, RZ, RZ, 0x1 ;  /* 0x00000001ff0c7424 */ /* 0x000fe200078e00ff */
[----:B------:R-:W-:-:S13]  /*10ce0*/  IADD3 R2, P1, R14, R5, RZ ;  /* 0x000000050e027210 */ /* 0x000fda0007f3e0ff */
[----:B------:R-:W-:Y:S05]  /*10cf0*/  WARPSYNC.COLLECTIVE R15, `(.L_x_13134) ;  /* 0x000000000f087348 */ /* 0x000fea0003c00000 */
[----:B------:R0:W1:Y:S02]  /*10d00*/  SHFL.IDX P6, R14, R13, R12, R11 ;  /* 0x0000000c0d0e7389 */ /* 0x00006400000c000b */
[----:B01----:R-:W-:Y:S01]  /*10d10*/  ENDCOLLECTIVE ;  /* 0x000000000000791b */ /* 0x003fe20003800000 */
.L_x_13134:
[----:B------:R-:W-:-:S05]  /*10d20*/  IMAD.X R3, RZ, RZ, R3, P1 ;  /* 0x000000ffff037224 */ /* 0x000fca00008e0603 */
        /* <DEDUP_REMOVED lines=10> */
.L_x_13135:
[----:B------:R-:W-:Y:S01]  /*10dd0*/  IMAD.MOV.U32 R13, RZ, RZ, R24 ;  /* 0x000000ffff0d7224 */ /* 0x000fe200078e0018 */
[----:B------:R-:W-:Y:S01]  /*10de0*/  MOV R12, 0x2 ;  /* 0x00000002000c7802 */ /* 0x000fe20000000f00 */
[----:B------:R-:W-:-:S07]  /*10df0*/  IMAD.MOV.U32 R9, RZ, RZ, R14 ;  /* 0x000000ffff097224 */ /* 0x000fce00078e000e */
[----:B------:R-:W-:Y:S05]  /*10e00*/  WARPSYNC.COLLECTIVE R15, `(.L_x_13136) ;  /* 0x000000000f087348 */ /* 0x000fea0003c00000 */
[----:B------:R0:W1:Y:S02]  /*10e10*/  SHFL.IDX P6, R14, R13, R12, R11 ;  /* 0x0000000c0d0e7389 */ /* 0x00006400000c000b */
[----:B01----:R-:W-:Y:S01]  /*10e20*/  ENDCOLLECTIVE ;  /* 0x000000000000791b */ /* 0x003fe20003800000 */
.L_x_13136:
        /* <DEDUP_REMOVED lines=12> */
.L_x_13137:
[----:B------:R-:W-:Y:S02]  /*10ef0*/  IMAD.MOV.U32 R13, RZ, RZ, R24 ;  /* 0x000000ffff0d7224 */ /* 0x000fe400078e0018 */
[----:B------:R-:W-:Y:S02]  /*10f00*/  IMAD.MOV.U32 R12, RZ, RZ, 0x3 ;  /* 0x00000003ff0c7424 */ /* 0x000fe400078e00ff */
[----:B------:R-:W-:-:S07]  /*10f10*/  IMAD.MOV.U32 R10, RZ, RZ, R14 ;  /* 0x000000ffff0a7224 */ /* 0x000fce00078e000e */
[----:B------:R-:W-:Y:S05]  /*10f20*/  WARPSYNC.COLLECTIVE R15, `(.L_x_13138) ;  /* 0x000000000f087348 */ /* 0x000fea0003c00000 */
[----:B------:R0:W1:Y:S02]  /*10f30*/  SHFL.IDX P6, R14, R13, R12, R11 ;  /* 0x0000000c0d0e7389 */ /* 0x00006400000c000b */
[----:B01----:R-:W-:Y:S01]  /*10f40*/  ENDCOLLECTIVE ;  /* 0x000000000000791b */ /* 0x003fe20003800000 */
.L_x_13138:
        /* <DEDUP_REMOVED lines=12> */
.L_x_13139:
[----:B------:R-:W-:Y:S01]  /*11010*/  IMAD.MOV.U32 R13, RZ, RZ, R24 ;  /* 0x000000ffff0d7224 */ /* 0x000fe200078e0018 */
[----:B------:R-:W-:Y:S01]  /*11020*/  MOV R12, 0x4 ;  /* 0x00000004000c7802 */ /* 0x000fe20000000f00 */
[----:B------:R-:W-:-:S07]  /*11030*/  IMAD.MOV.U32 R9, RZ, RZ, R14 ;  /* 0x000000ffff097224 */ /* 0x000fce00078e000e */
[----:B------:R-:W-:Y:S05]  /*11040*/  WARPSYNC.COLLECTIVE R15, `(.L_x_13140) ;  /* 0x000000000f087348 */ /* 0x000fea0003c00000 */
[----:B------:R0:W1:Y:S02]  /*11050*/  SHFL.IDX P6, R14, R13, R12, R11 ;  /* 0x0000000c0d0e7389 */ /* 0x00006400000c000b */
[----:B01----:R-:W-:Y:S01]  /*11060*/  ENDCOLLECTIVE ;  /* 0x000000000000791b */ /* 0x003fe20003800000 */
.L_x_13140:
        /* <DEDUP_REMOVED lines=12> */
.L_x_13141:
[----:B------:R-:W-:Y:S02]  /*11130*/  IMAD.MOV.U32 R13, RZ, RZ, R24 ;  /* 0x000000ffff0d7224 */ /* 0x000fe400078e0018 */
[----:B------:R-:W-:Y:S02]  /*11140*/  IMAD.MOV.U32 R12, RZ, RZ, 0x5 ;  /* 0x00000005ff0c7424 */ /* 0x000fe400078e00ff */
[----:B------:R-:W-:-:S07]  /*11150*/  IMAD.MOV.U32 R10, RZ, RZ, R14 ;  /* 0x000000ffff0a7224 */ /* 0x000fce00078e000e */
[----:B------:R-:W-:Y:S05]  /*11160*/  WARPSYNC.COLLECTIVE R15, `(.L_x_13142) ;  /* 0x000000000f087348 */ /* 0x000fea0003c00000 */
[----:B------:R0:W1:Y:S02]  /*11170*/  SHFL.IDX P6, R14, R13, R12, R11 ;  /* 0x0000000c0d0e7389 */ /* 0x00006400000c000b */
[----:B01----:R-:W-:Y:S01]  /*11180*/  ENDCOLLECTIVE ;  /* 0x000000000000791b */ /* 0x003fe20003800000 */
.L_x_13142:
        /* <DEDUP_REMOVED lines=12> */
.L_x_13143:
[----:B------:R-:W-:Y:S01]  /*11250*/  IMAD.MOV.U32 R13, RZ, RZ, R24 ;  /* 0x000000ffff0d7224 */ /* 0x000fe200078e0018 */
[----:B------:R-:W-:Y:S01]  /*11260*/  MOV R12, 0x6 ;  /* 0x00000006000c7802 */ /* 0x000fe20000000f00 */
[----:B------:R-:W-:-:S07]  /*11270*/  IMAD.MOV.U32 R9, RZ, RZ, R14 ;  /* 0x000000ffff097224 */ /* 0x000fce00078e000e */
[----:B------:R-:W-:Y:S05]  /*11280*/  WARPSYNC.COLLECTIVE R15, `(.L_x_13144) ;  /* 0x000000000f087348 */ /* 0x000fea0003c00000 */
[----:B------:R0:W1:Y:S02]  /*11290*/  SHFL.IDX P6, R14, R13, R12, R11 ;  /* 0x0000000c0d0e7389 */ /* 0x00006400000c000b */
[----:B01----:R-:W-:Y:S01]  /*112a0*/  ENDCOLLECTIVE ;  /* 0x000000000000791b */ /* 0x003fe20003800000 */
.L_x_13144:
        /* <DEDUP_REMOVED lines=12> */
.L_x_13145:
[----:B------:R-:W-:Y:S01]  /*11370*/  MOV R13, R24 ;  /* 0x00000018000d7202 */ /* 0x000fe20000000f00 */
[----:B------:R-:W-:Y:S01]  /*11380*/  IMAD.MOV.U32 R12, RZ, RZ, 0x7 ;  /* 0x00000007ff0c7424 */ /* 0x000fe200078e00ff */
[----:B------:R-:W-:-:S13]  /*11390*/  IADD3 R2, P1, R14, R5, RZ ;  /* 0x000000050e027210 */ /* 0x000fda0007f3e0ff */
[----:B------:R-:W-:Y:S05]  /*113a0*/  WARPSYNC.COLLECTIVE R15, `(.L_x_13146) ;  /* 0x000000000f087348 */ /* 0x000fea0003c00000 */
[----:B------:R0:W1:Y:S02]  /*113b0*/  SHFL.IDX P6, R14, R13, R12, R11 ;  /* 0x0000000c0d0e7389 */ /* 0x00006400000c000b */
[----:B01----:R-:W-:Y:S01]  /*113c0*/  ENDCOLLECTIVE ;  /* 0x000000000000791b */ /* 0x003fe20003800000 */
.L_x_13146:
        /* <DEDUP_REMOVED lines=10> */
.L_x_13147:
[----:B------:R-:W-:Y:S05]  /*11470*/  BRA `(.L_x_13148) ;  /* 0xffffffb400cc7947 */ /* 0x000fea000383ffff */
.L_x_13018:
        /* <DEDUP_REMOVED lines=8> */
.L_x_13150:
[----:B------:R-:W-:Y:S05]  /*11500*/  BSYNC B0 ;  /* 0x0000000000007941 */ /* 0x000fea0003800000 */
.L_x_13149:
        /* <DEDUP_REMOVED lines=9> */
.L_x_13151:
        /* <DEDUP_REMOVED lines=18> */
.L_x_13152:
[----:B------:R-:W-:Y:S01]  /*116c0*/  IMAD.MOV.U32 R12, RZ, RZ, 0x2 ;  /* 0x00000002ff0c7424 */ /* 0x000fe200078e00ff */
[----:B------:R-:W-:-:S05]  /*116d0*/  SEL R6, R14, RZ, P1 ;  /* 0x000000ff0e067207 */ /* 0x000fca0000800000 */
[----:B------:R-:W-:-:S05]  /*116e0*/  IMAD.IADD R6, R5, 0x1, R6 ;  /* 0x0000000105067824 */ /* 0x000fca00078e0206 */
[----:B------:R-:W-:-:S07]  /*116f0*/  MOV R13, R6 ;  /* 0x00000006000d7202 */ /* 0x000fce0000000f00 */
[----:B------:R-:W-:Y:S05]  /*11700*/  WARPSYNC.COLLECTIVE R15, `(.L_x_13153) ;  /* 0x000000000f087348 */ /* 0x000fea0003c00000 */
[----:B------:R0:W1:Y:S02]  /*11710*/  SHFL.UP P6, R14, R13, R12, R11 ;  /* 0x0400000c0d0e7389 */ /* 0x00006400000c000b */
[----:B01----:R-:W-:Y:S01]  /*11720*/  ENDCOLLECTIVE ;  /* 0x000000000000791b */ /* 0x003fe20003800000 */
.L_x_13153:
[----:B------:R-:W-:Y:S02]  /*11730*/  MOV R12, 0x4 ;  /* 0x00000004000c7802 */ /* 0x000fe40000000f00 */
[----:B------:R-:W-:-:S05]  /*11740*/  SEL R7, R14, RZ, P2 ;  /* 0x000000ff0e077207 */ /* 0x000fca0001000000 */
[----:B------:R-:W-:-:S04]  /*11750*/  IMAD.IADD R7, R6, 0x1, R7 ;  /* 0x0000000106077824 */ /* 0x000fc800078e0207 */
[----:B------:R-:W-:-:S07]  /*11760*/  IMAD.MOV.U32 R13, RZ, RZ, R7 ;  /* 0x000000ffff0d7224 */ /* 0x000fce00078e0007 */
[----:B------:R-:W-:Y:S05]  /*11770*/  WARPSYNC.COLLECTIVE R15, `(.L_x_13154) ;  /* 0x000000000f087348 */ /* 0x000fea0003c00000 */
[----:B------:R0:W1:Y:S02]  /*11780*/  SHFL.UP P6, R14, R13, R12, R11 ;  /* 0x0400000c0d0e7389 */ /* 0x00006400000c000b */
[----:B01----:R-:W-:Y:S01]  /*11790*/  ENDCOLLECTIVE ;  /* 0x000000000000791b */ /* 0x003fe20003800000 */
.L_x_13154:
[----:B------:R-:W-:Y:S01]  /*117a0*/  IMAD.MOV.U32 R12, RZ, RZ, 0x8 ;  /* 0x00000008ff0c7424 */ /* 0x000fe200078e00ff */
[----:B------:R-:W-:-:S05]  /*117b0*/  SEL R2, R14, RZ, P3 ;  /* 0x000000ff0e027207 */ /* 0x000fca0001800000 */
[----:B------:R-:W-:-:S04]  /*117c0*/  IMAD.IADD R2, R7, 0x1, R2 ;  /* 0x0000000107027824 */ /* 0x000fc800078e0202 */
[----:B------:R-:W-:-:S07]  /*117d0*/  IMAD.MOV.U32 R13, RZ, RZ, R2 ;  /* 0x000000ffff0d7224 */ /* 0x000fce00078e0002 */
[----:B------:R-:W-:Y:S05]  /*117e0*/  WARPSYNC.COLLECTIVE R15, `(.L_x_13155) ;  /* 0x000000000f087348 */ /* 0x000fea0003c00000 */
[----:B------:R0:W1:Y:S02]  /*117f0*/  SHFL.UP P6, R14, R13, R12, R11 ;  /* 0x0400000c0d0e7389 */ /* 0x00006400000c000b */
[----:B01----:R-:W-:Y:S01]  /*11800*/  ENDCOLLECTIVE ;  /* 0x000000000000791b */ /* 0x003fe20003800000 */
.L_x_13155:
[----:B------:R-:W-:Y:S01]  /*11810*/  IMAD.MOV.U32 R12, RZ, RZ, 0x10 ;  /* 0x00000010ff0c7424 */ /* 0x000fe200078e00ff */
[----:B------:R-:W-:-:S04]  /*11820*/  SEL R3, R14, RZ, P4 ;  /* 0x000000ff0e037207 */ /* 0x000fc80002000000 */
[----:B------:R-:W-:-:S05]  /*11830*/  IADD3 R3, R2, R3, RZ ;  /* 0x0000000302037210 */ /* 0x000fca0007ffe0ff */
[----:B------:R-:W-:-:S07]  /*11840*/  IMAD.MOV.U32 R13, RZ, RZ, R3 ;  /* 0x000000ffff0d7224 */ /* 0x000fce00078e0003 */
[----:B------:R-:W-:Y:S05]  /*11850*/  WARPSYNC.COLLECTIVE R15, `(.L_x_13156) ;  /* 0x000000000f087348 */ /* 0x000fea0003c00000 */
[----:B------:R0:W1:Y:S02]  /*11860*/  SHFL.UP P6, R14, R13, R12, R11 ;  /* 0x0400000c0d0e7389 */ /* 0x00006400000c000b */
[----:B01----:R-:W-:Y:S01]  /*11870*/  ENDCOLLECTIVE ;  /* 0x000000000000791b */ /* 0x003fe20003800000 */
.L_x_13156:
        /* <DEDUP_REMOVED lines=8> */
.L_x_13157:
[----:B------:R-:W-:Y:S05]  /*11900*/  BRA `(.L_x_13158) ;  /* 0xffffffb400d47947 */ /* 0x000fea000383ffff */
.L_x_13023:
        /* <DEDUP_REMOVED lines=8> */
.L_x_13160:
[----:B------:R-:W-:Y:S05]  /*11990*/  BSYNC B0 ;  /* 0x0000000000007941 */ /* 0x000fea0003800000 */
.L_x_13159:
        /* <DEDUP_REMOVED lines=8> */
.L_x_13161:
[----:B------:R-:W-:Y:S01]  /*11a20*/  IMAD.MOV.U32 R12, RZ, RZ, 0x4 ;  /* 0x00000004ff0c7424 */ /* 0x000fe200078e00ff */
[----:B------:R-:W-:-:S05]  /*11a30*/  SEL R2, R14, RZ, P2 ;  /* 0x000000ff0e027207 */ /* 0x000fca0001000000 */
[----:B------:R-:W-:-:S05]  /*11a40*/  IMAD.IADD R2, R13, 0x1, R2 ;  /* 0x000000010d027824 */ /* 0x000fca00078e0202 */
[----:B------:R-:W-:-:S07]  /*11a50*/  MOV R13, R2 ;  /* 0x00000002000d7202 */ /* 0x000fce0000000f00 */
[----:B------:R-:W-:Y:S05]  /*11a60*/  WARPSYNC.COLLECTIVE R15, `(.L_x_13162) ;  /* 0x000000000f087348 */ /* 0x000fea0003c00000 */
[----:B------:R0:W1:Y:S02]  /*11a70*/  SHFL.UP P6, R14, R13, R12, R11 ;  /* 0x0400000c0d0e7389 */ /* 0x00006400000c000b */
[----:B01----:R-:W-:Y:S01]  /*11a80*/  ENDCOLLECTIVE ;  /* 0x000000000000791b */ /* 0x003fe20003800000 */
.L_x_13162:
[----:B------:R-:W-:Y:S02]  /*11a90*/  MOV R12, 0x8 ;  /* 0x00000008000c7802 */ /* 0x000fe40000000f00 */
[----:B------:R-:W-:-:S05]  /*11aa0*/  SEL R3, R14, RZ, P3 ;  /* 0x000000ff0e037207 */ /* 0x000fca0001800000 */
[----:B------:R-:W-:-:S04]  /*11ab0*/  IMAD.IADD R3, R2, 0x1, R3 ;  /* 0x0000000102037824 */ /* 0x000fc800078e0203 */
[----:B------:R-:W-:-:S07]  /*11ac0*/  IMAD.MOV.U32 R13, RZ, RZ, R3 ;  /* 0x000000ffff0d7224 */ /* 0x000fce00078e0003 */
[----:B------:R-:W-:Y:S05]  /*11ad0*/  WARPSYNC.COLLECTIVE R15, `(.L_x_13163) ;  /* 0x000000000f087348 */ /* 0x000fea0003c00000 */
[----:B------:R0:W1:Y:S02]  /*11ae0*/  SHFL.UP P6, R14, R13, R12, R11 ;  /* 0x0400000c0d0e7389 */ /* 0x00006400000c000b */
[----:B01----:R-:W-:Y:S01]  /*11af0*/  ENDCOLLECTIVE ;  /* 0x000000000000791b */ /* 0x003fe20003800000 */
.L_x_13163:
[----:B------:R-:W-:Y:S01]  /*11b00*/  IMAD.MOV.U32 R12, RZ, RZ, 0x10 ;  /* 0x00000010ff0c7424 */ /* 0x000fe200078e00ff */
[----:B------:R-:W-:-:S05]  /*11b10*/  SEL R4, R14, RZ, P4 ;  /* 0x000000ff0e047207 */ /* 0x000fca0002000000 */
[----:B------:R-:W-:-:S04]  /*11b20*/  IMAD.IADD R4, R3, 0x1, R4 ;  /* 0x0000000103047824 */ /* 0x000fc800078e0204 */
[----:B------:R-:W-:-:S07]  /*11b30*/  IMAD.MOV.U32 R13, RZ, RZ, R4 ;  /* 0x000000ffff0d7224 */ /* 0x000fce00078e0004 */
[----:B------:R-:W-:Y:S05]  /*11b40*/  WARPSYNC.COLLECTIVE R15, `(.L_x_13164) ;  /* 0x000000000f087348 */ /* 0x000fea0003c00000 */
[----:B------:R0:W1:Y:S02]  /*11b50*/  SHFL.UP P6, R14, R13, R12, R11 ;  /* 0x0400000c0d0e7389 */ /* 0x00006400000c000b */
[----:B01----:R-:W-:Y:S01]  /*11b60*/  ENDCOLLECTIVE ;  /* 0x000000000000791b */ /* 0x003fe20003800000 */
.L_x_13164:
        /* <DEDUP_REMOVED lines=8> */
.L_x_13165:
[----:B------:R-:W-:Y:S05]  /*11bf0*/  BRA `(.L_x_13166) ;  /* 0xffffffb400b47947 */ /* 0x000fea000383ffff */
.L_x_13025:
[----:B------:R-:W-:Y:S01]  /*11c00*/  BSSY B0, `(.L_x_13167) ;  /* 0x0000006000007945 */ /* 0x000fe20003800000 */
[----:B------:R-:W-:Y:S02]  /*11c10*/  PLOP3.LUT P6, PT, P6, PT, PT, 0x8, 0x0 ;  /* 0x000000000000781c */ /* 0x000fe400037ce170 */
[----:B------:R-:W-:-:S11]  /*11c20*/  MOV R15, 0xffffffff ;  /* 0xffffffff000f7802 */ /* 0x000fd60000000f00 */
[----:B0-----:R-:W-:Y:S05]  /*11c30*/  WARPSYNC.COLLECTIVE R15, `(.L_x_13168) ;  /* 0x000000000f087348 */ /* 0x001fea0003c00000 */
[----:B------:R-:W-:Y:S01]  /*11c40*/  VOTE.ANY R14, PT, P6 ;  /* 0x00000000000e7806 */ /* 0x000fe200030e0100 */
[----:B0-----:R-:W-:Y:S06]  /*11c50*/  ENDCOLLECTIVE ;  /* 0x000000000000791b */ /* 0x001fec0003800000 */
.L_x_13168:
[----:B------:R-:W-:Y:S05]  /*11c60*/  BSYNC B0 ;  /* 0x0000000000007941 */ /* 0x000fea0003800000 */
.L_x_13167:
        /* <DEDUP_REMOVED lines=9> */
.L_x_13169:
[----:B------:R-:W-:Y:S01]  /*11d00*/  IMAD.MOV.U32 R5, RZ, RZ, R14 ;  /* 0x000000ffff057224 */ /* 0x000fe200078e000e */
[----:B------:R-:W-:Y:S06]  /*11d10*/  BRA `(.L_x_13170) ;  /* 0xffffffb400a47947 */ /* 0x000fec000383ffff */
.L_x_13027:
[----:B------:R-:W-:Y:S01]  /*11d20*/  BSSY B0, `(.L_x_13171) ;  /* 0x0000007000007945 */ /* 0x000fe20003800000 */
[----:B------:R-:W-:Y:S01]  /*11d30*/  IMAD.MOV.U32 R13, RZ, RZ, R2 ;  /* 0x000000ffff0d7224 */ /* 0x000fe200078e0002 */
[----:B------:R-:W-:Y:S01]  /*11d40*/  MOV R11, 0x1f ;  /* 0x0000001f000b7802 */ /* 0x000fe20000000f00 */
[----:B------:R-:W-:-:S07]  /*11d50*/  IMAD.MOV.U32 R15, RZ, RZ, -0x1 ;  /* 0xffffffffff0f7424 */ /* 0x000fce00078e00ff */
[----:B012---:R-:W-:Y:S05]  /*11d60*/  WARPSYNC.COLLECTIVE R15, `(.L_x_13172) ;  /* 0x000000000f087348 */ /* 0x007fea0003c00000 */
[----:B------:R3:W4:Y:S02]  /*11d70*/  SHFL.IDX P6, R14, R13, R12, R11 ;  /* 0x0000000c0d0e7389 */ /* 0x00072400000c000b */
[----:B01234-:R-:W-:Y:S01]  /*11d80*/  ENDCOLLECTIVE ;  /* 0x000000000000791b */ /* 0x01ffe20003800000 */
.L_x_13172:
[----:B------:R-:W-:Y:S05]  /*11d90*/  BSYNC B0 ;  /* 0x0000000000007941 */ /* 0x000fea0003800000 */
.L_x_13171:
[----:B------:R-:W-:Y:S05]  /*11da0*/  BRA `(.L_x_13026) ;  /* 0xffffffb4009c7947 */ /* 0x000fea000383ffff */
.L_x_13031:
[----:B0-----:R0:W3:Y:S02]  /*11db0*/  SYNCS.PHASECHK.TRANS64.TRYWAIT P0, [R5+URZ+0x16820], R0 ;  /* 0x01682000050075a7 */ /* 0x0010e4000800017f */
[----:B---3--:R-:W-:Y:S05]  /*11dc0*/  @!P0 NANOSLEEP.SYNCS 0x989680 ;  /* 0x009896800000895d */ /* 0x008fea0003900000 */
[----:B------:R-:W3:Y:S02]  /*11dd0*/  @!P0 SYNCS.PHASECHK.TRANS64 P0, [R5+URZ+0x16820], R0 ;  /* 0x01682000050085a7 */ /* 0x000ee4000800007f */
[----:B---3--:R-:W-:Y:S05]  /*11de0*/  @!P0 BRA `(.L_x_13031) ;  /* 0xfffffffc00f08947 */ /* 0x008fea000383ffff */
[----:B------:R-:W-:Y:S05]  /*11df0*/  BRA `(.L_x_13173) ;  /* 0xffffffb800887947 */ /* 0x000fea000383ffff */
.L_x_13032:
[----:B------:R-:W3:Y:S01]  /*11e00*/  S2R R2, SR_TID.X ;  /* 0x0000000000027919 */ /* 0x000ee20000002100 */
[----:B------:R-:W-:Y:S01]  /*11e10*/  BSSY B0, `(.L_x_13174) ;  /* 0x000000a000007945 */ /* 0x000fe20003800000 */
[----:B------:R-:W-:Y:S01]  /*11e20*/  IMAD.MOV.U32 R12, RZ, RZ, RZ ;  /* 0x000000ffff0c7224 */ /* 0x000fe200078e00ff */
[----:B------:R-:W-:Y:S01]  /*11e30*/  MOV R11, 0x1f ;  /* 0x0000001f000b7802 */ /* 0x000fe20000000f00 */
[----:B------:R-:W-:Y:S01]  /*11e40*/  IMAD.MOV.U32 R15, RZ, RZ, -0x1 ;  /* 0xffffffffff0f7424 */ /* 0x000fe200078e00ff */
[----:B---3--:R-:W-:-:S04]  /*11e50*/  SHF.R.U32.HI R2, RZ, 0x5, R2 ;  /* 0x00000005ff027819 */ /* 0x008fc80000011602 */
[----:B------:R-:W-:-:S05]  /*11e60*/  LOP3.LUT R2, R2, 0x3, RZ, 0xc0, !PT ;  /* 0x0000000302027812 */ /* 0x000fca00078ec0ff */
[----:B------:R-:W-:-:S07]  /*11e70*/  IMAD.MOV.U32 R13, RZ, RZ, R2 ;  /* 0x000000ffff0d7224 */ /* 0x000fce00078e0002 */
[----:B012---:R-:W-:Y:S05]  /*11e80*/  WARPSYNC.COLLECTIVE R15, `(.L_x_13175) ;  /* 0x000000000f087348 */ /* 0x007fea0003c00000 */
[----:B------:R3:W4:Y:S02]  /*11e90*/  SHFL.IDX P6, R14, R13, R12, R11 ;  /* 0x0000000c0d0e7389 */ /* 0x00072400000c000b */
[----:B01234-:R-:W-:Y:S01]  /*11ea0*/  ENDCOLLECTIVE ;  /* 0x000000000000791b */ /* 0x01ffe20003800000 */
.L_x_13175:
[----:B------:R-:W-:Y:S05]  /*11eb0*/  BSYNC B0 ;  /* 0x0000000000007941 */ /* 0x000fea0003800000 */
.L_x_13174:
[----:B------:R-:W-:Y:S05]  /*11ec0*/  BRA `(.L_x_13176) ;  /* 0xffffffb800707947 */ /* 0x000fea000383ffff */
.L_x_13035:
[----:B------:R-:W-:Y:S01]  /*11ed0*/  BSSY B1, `(.L_x_13177) ;  /* 0x0000006000017945 */ /* 0x000fe20003800000 */
[----:B------:R-:W-:-:S07]  /*11ee0*/  IMAD.MOV.U32 R15, RZ, RZ, -0x1 ;  /* 0xffffffffff0f7424 */ /* 0x000fce00078e00ff */
[----:B012---:R-:W-:Y:S05]  /*11ef0*/  WARPSYNC.COLLECTIVE R15, `(.L_x_13178) ;  /* 0x000000000f0c7348 */ /* 0x007fea0003c00000 */
[----:B------:R-:W-:Y:S02]  /*11f00*/  ELECT P6, UR62, PT ;  /* 0x00000000003e782f */ /* 0x000fe400038c0000 */
[----:B------:R-:W-:Y:S01]  /*11f10*/  MOV R14, UR62 ;  /* 0x0000003e000e7c02 */ /* 0x000fe20008000f00 */
[----:B012---:R-:W-:Y:S10]  /*11f20*/  ENDCOLLECTIVE ;  /* 0x000000000000791b */ /* 0x007ff40003800000 */
.L_x_13178:
[----:B------:R-:W-:Y:S05]  /*11f30*/  BSYNC B1 ;  /* 0x0000000000017941 */ /* 0x000fea0003800000 */
.L_x_13177:
[----:B------:R-:W-:Y:S05]  /*11f40*/  BRA `(.L_x_13179) ;  /* 0xffffffb800687947 */ /* 0x000fea000383ffff */
.L_x_13037:
[----:B0-----:R0:W3:Y:S02]  /*11f50*/  SYNCS.PHASECHK.TRANS64.TRYWAIT P1, [R3+URZ+0x16840], R2 ;  /* 0x01684002030075a7 */ /* 0x0010e4000802017f */
[----:B---3--:R-:W-:Y:S05]  /*11f60*/  @!P1 NANOSLEEP.SYNCS 0x989680 ;  /* 0x009896800000995d */ /* 0x008fea0003900000 */
[----:B------:R-:W3:Y:S02]  /*11f70*/  @!P1 SYNCS.PHASECHK.TRANS64 P1, [R3+URZ+0x16840], R2 ;  /* 0x01684002030095a7 */ /* 0x000ee4000802007f */
[----:B---3--:R-:W-:Y:S05]  /*11f80*/  @!P1 BRA `(.L_x_13037) ;  /* 0xfffffffc00f09947 */ /* 0x008fea000383ffff */
[----:B------:R-:W-:Y:S05]  /*11f90*/  BRA `(.L_x_13180) ;  /* 0xffffffb800887947 */ /* 0x000fea000383ffff */
.L_x_13039:
[----:B---3--:R3:W4:Y:S02]  /*11fa0*/  SYNCS.PHASECHK.TRANS64.TRYWAIT P1, [R25+URZ+0x16840], R0 ;  /* 0x01684000190075a7 */ /* 0x008724000802017f */
[----:B----4-:R-:W-:Y:S05]  /*11fb0*/  @!P1 NANOSLEEP.SYNCS 0x989680 ;  /* 0x009896800000995d */ /* 0x010fea0003900000 */
[----:B------:R-:W4:Y:S02]  /*11fc0*/  @!P1 SYNCS.PHASECHK.TRANS64 P1, [R25+URZ+0x16840], R0 ;  /* 0x01684000190095a7 */ /* 0x000f24000802007f */
[----:B----4-:R-:W-:Y:S05]  /*11fd0*/  @!P1 BRA `(.L_x_13039) ;  /* 0xfffffffc00f09947 */ /* 0x010fea000383ffff */
[----:B------:R-:W-:Y:S05]  /*11fe0*/  BRA `(.L_x_13181) ;  /* 0xffffffb800947947 */ /* 0x000fea000383ffff */
.L_x_13041:
[----:B----4-:R4:W0:Y:S02]  /*11ff0*/  SYNCS.PHASECHK.TRANS64.TRYWAIT P1, [R3+URZ+0x16860], R2 ;  /* 0x01686002030075a7 */ /* 0x010824000802017f */
[----:B0-----:R-:W-:Y:S05]  /*12000*/  @!P1 NANOSLEEP.SYNCS 0x989680 ;  /* 0x009896800000995d */ /* 0x001fea0003900000 */
[----:B------:R-:W0:Y:S02]  /*12010*/  @!P1 SYNCS.PHASECHK.TRANS64 P1, [R3+URZ+0x16860], R2 ;  /* 0x01686002030095a7 */ /* 0x000e24000802007f */
[----:B0-----:R-:W-:Y:S05]  /*12020*/  @!P1 BRA `(.L_x_13041) ;  /* 0xfffffffc00f09947 */ /* 0x001fea000383ffff */
[----:B------:R-:W-:Y:S05]  /*12030*/  BRA `(.L_x_13182) ;  /* 0xffffffb800907947 */ /* 0x000fea000383ffff */
.L_x_13183:
        /* <DEDUP_REMOVED lines=12> */
.L_x_15863:


//--------------------- .text._ZN7cutlass13device_kernelIN5flash11enable_sm90INS1_16FlashAttnFwdSm90INS1_25CollectiveMainloopFwdSm90ILi2EN4cute5tupleIJNS5_1CILi1EEES8_S8_EEENS6_IJNS7_ILi192EEENS7_ILi128EEENS7_ILi64EEEEEELi64ENS_10bfloat16_tEfNS_4arch4Sm90ELb0ELb0ELb1ELb1ELb1ELb1ELb0ELb1ELb1ELb1ELb0ELb0EEENS1_21CollectiveEpilogueFwdINS6_IJSA_SC_SB_EEES9_SE_SG_Li384ELb1ELb1ELb0ELb0EEENS1_36VarlenDynamicPersistentTileSchedulerILi192ELi128ELi384ELi128ELb0ELb1ELb1ELb0ELb1ELb1EEEEEEEEEvNT_6ParamsE --------------------------
	.section	.text._ZN7cutlass13device_kernelIN5flash11enable_sm90INS1_16FlashAttnFwdSm90INS1_25CollectiveMainloopFwdSm90ILi2EN4cute5tupleIJNS5_1CILi1EEES8_S8_EEENS6_IJNS7_ILi192EEENS7_ILi128EEENS7_ILi64EEEEEELi64ENS_10bfloat16_tEfNS_4arch4Sm90ELb0ELb0ELb1ELb1ELb1ELb1ELb0ELb1ELb1ELb1ELb0ELb0EEENS1_21CollectiveEpilogueFwdINS6_IJSA_SC_SB_EEES9_SE_SG_Li384ELb1ELb1ELb0ELb0EEENS1_36VarlenDynamicPersistentTileSchedulerILi192ELi128ELi384ELi128ELb0ELb1ELb1ELb0ELb1ELb1EEEEEEEEEvNT_6ParamsE,"ax",@progbits
	.align	128
.text._ZN7cutlass13device_kernelIN5flash11enable_sm90INS1_16FlashAttnFwdSm90INS1_25CollectiveMainloopFwdSm90ILi2EN4cute5tupleIJNS5_1CILi1EEES8_S8_EEENS6_IJNS7_ILi192EEENS7_ILi128EEENS7_ILi64EEEEEELi64ENS_10bfloat16_tEfNS_4arch4Sm90ELb0ELb0ELb1ELb1ELb1ELb1ELb0ELb1ELb1ELb1ELb0ELb0EEENS1_21CollectiveEpilogueFwdINS6_IJSA_SC_SB_EEES9_SE_SG_Li384ELb1ELb1ELb0ELb0EEENS1_36VarlenDynamicPersistentTileSchedulerILi192ELi128ELi384ELi128ELb0ELb1ELb1ELb0ELb1ELb1EEEEEEEEEvNT_6ParamsE:
        .type           _ZN7cutlass13device_kernelIN5flash11enable_sm90INS1_16FlashAttnFwdSm90INS1_25CollectiveMainloopFwdSm90ILi2EN4cute5tupleIJNS5_1CILi1EEES8_S8_EEENS6_IJNS7_ILi192EEENS7_ILi128EEENS7_ILi64EEEEEELi64ENS_10bfloat16_tEfNS_4arch4Sm90ELb0ELb0ELb1ELb1ELb1ELb1ELb0ELb1ELb1ELb1ELb0ELb0EEENS1_21CollectiveEpilogueFwdINS6_IJSA_SC_SB_EEES9_SE_SG_Li384ELb1ELb1ELb0ELb0EEENS1_36VarlenDynamicPersistentTileSchedulerILi192ELi128ELi384ELi128ELb0ELb1ELb1ELb0ELb1ELb1EEEEEEEEEvNT_6ParamsE,@function
        .size           _ZN7cutlass13device_kernelIN5flash11enable_sm90INS1_16FlashAttnFwdSm90INS1_25CollectiveMainloopFwdSm90ILi2EN4cute5tupleIJNS5_1CILi1EEES8_S8_EEENS6_IJNS7_ILi192EEENS7_ILi128EEENS7_ILi64EEEEEELi64ENS_10bfloat16_tEfNS_4arch4Sm90ELb0ELb0ELb1ELb1ELb1ELb1ELb0ELb1ELb1ELb1ELb0ELb0EEENS1_21CollectiveEpilogueFwdINS6_IJSA_SC_SB_EEES9_SE_SG_Li384ELb1ELb1ELb0ELb0EEENS1_36VarlenDynamicPersistentTileSchedulerILi192ELi128ELi384ELi128ELb0ELb1ELb1ELb0ELb1ELb1EEEEEEEEEvNT_6ParamsE,(.L_x_15864 - _ZN7cutlass13device_kernelIN5flash11enable_sm90INS1_16FlashAttnFwdSm90INS1_25CollectiveMainloopFwdSm90ILi2EN4cute5tupleIJNS5_1CILi1EEES8_S8_EEENS6_IJNS7_ILi192EEENS7_ILi128EEENS7_ILi64EEEEEELi64ENS_10bfloat16_tEfNS_4arch4Sm90ELb0ELb0ELb1ELb1ELb1ELb1ELb0ELb1ELb1ELb1ELb0ELb0EEENS1_21CollectiveEpilogueFwdINS6_IJSA_SC_SB_EEES9_SE_SG_Li384ELb1ELb1ELb0ELb0EEENS1_36VarlenDynamicPersistentTileSchedulerILi192ELi128ELi384ELi128ELb0ELb1ELb1ELb0ELb1ELb1EEEEEEEEEvNT_6ParamsE)
        .other          _ZN7cutlass13device_kernelIN5flash11enable_sm90INS1_16FlashAttnFwdSm90INS1_25CollectiveMainloopFwdSm90ILi2EN4cute5tupleIJNS5_1CILi1EEES8_S8_EEENS6_IJNS7_ILi192EEENS7_ILi128EEENS7_ILi64EEEEEELi64ENS_10bfloat16_tEfNS_4arch4Sm90ELb0ELb0ELb1ELb1ELb1ELb1ELb0ELb1ELb1ELb1ELb0ELb0EEENS1_21CollectiveEpilogueFwdINS6_IJSA_SC_SB_EEES9_SE_SG_Li384ELb1ELb1ELb0ELb0EEENS1_36VarlenDynamicPersistentTileSchedulerILi192ELi128ELi384ELi128ELb0ELb1ELb1ELb0ELb1ELb1EEEEEEEEEvNT_6ParamsE,@"STO_CUDA_ENTRY STV_DEFAULT"
_ZN7cutlass13device_kernelIN5flash11enable_sm90INS1_16FlashAttnFwdSm90INS1_25CollectiveMainloopFwdSm90ILi2EN4cute5tupleIJNS5_1CILi1EEES8_S8_EEENS6_IJNS7_ILi192EEENS7_ILi128EEENS7_ILi64EEEEEELi64ENS_10bfloat16_tEfNS_4arch4Sm90ELb0ELb0ELb1ELb1ELb1ELb1ELb0ELb1ELb1ELb1ELb0ELb0EEENS1_21CollectiveEpilogueFwdINS6_IJSA_SC_SB_EEES9_SE_SG_Li384ELb1ELb1ELb0ELb0EEENS1_36VarlenDynamicPersistentTileSchedulerILi192ELi128ELi384ELi128ELb0ELb1ELb1ELb0ELb1ELb1EEEEEEEEEvNT_6ParamsE:
        /* <DEDUP_REMOVED lines=18> */
.L_x_13185:
[----:B------:R-:W-:Y:S05]  /*0120*/  BSYNC B0 ;  /* 0x0000000000007941 */ /* 0x000fea0003800000 */
.L_x_13184:
        /* <DEDUP_REMOVED lines=41> */
.L_x_13186:
        /* <DEDUP_REMOVED lines=22> */
.L_x_13187:
        /* <DEDUP_REMOVED lines=18> */
.L_x_13188:
        /* <DEDUP_REMOVED lines=22> */
.L_x_13189:
        /* <DEDUP_REMOVED lines=22> */
.L_x_13190:
        /* <DEDUP_REMOVED lines=8> */
.L_x_13193:
        /* <DEDUP_REMOVED lines=22> */
[----:B----4-:R-:W-:Y:S05]  /*0ae0*/  @P0 BRA `(.L_x_13194) ;  /* 0x0000015000c00947 */ /* 0x010fea0003800000 */
[----:B------:R-:W0:Y:S01]  /*0af0*/  S2R R0, SR_TID.X ;  /* 0x0000000000007919 */ /* 0x000e220000002100 */
[----:B------:R-:W-:Y:S02]  /*0b00*/  MOV R19, RZ ;  /* 0x000000ff00137202 */ /* 0x000fe40000000f00 */
[----:B------:R-:W-:Y:S01]  /*0b10*/  CS2R R154, SRZ ;  /* 0x00000000009a7805 */ /* 0x000fe2000001ff00 */
[----:B------:R-:W-:Y:S01]  /*0b20*/  IMAD.MOV.U32 R157, RZ, RZ, RZ ;  /* 0x000000ffff9d7224 */ /* 0x000fe200078e00ff */
[----:B------:R-:W-:Y:S01]  /*0b30*/  ULOP3.LUT UR39, UR36, 0x1, URZ, 0xfc, !UPT ;  /* 0x0000000124277892 */ /* 0x000fe2000f8efc3f */
[----:B------:R-:W-:Y:S01]  /*0b40*/  UMOV UR37, URZ ;  /* 0x0000003f00257c82 */ /* 0x000fe20008000000 */
[----:B0-----:R-:W-:-:S05]  /*0b50*/  VIADD R10, R0, 0xffffff80 ;  /* 0xffffff80000a7836 */ /* 0x001fca0000000000 */
[----:B------:R-:W-:-:S04]  /*0b60*/  SHF.R.S32.HI R0, RZ, 0x1f, R10 ;  /* 0x0000001fff007819 */ /* 0x000fc8000001140a */
[----:B------:R-:W-:-:S04]  /*0b70*/  LEA.HI R2, R0, R10, RZ, 0x7 ;  /* 0x0000000a00027211 */ /* 0x000fc800078f38ff */
[----:B------:R-:W-:Y:S02]  /*0b80*/  LOP3.LUT R3, R2, 0xffffff80, RZ, 0xc0, !PT ;  /* 0xffffff8002037812 */ /* 0x000fe400078ec0ff */
[----:B------:R-:W-:Y:S02]  /*0b90*/  SHF.R.S32.HI R11, RZ, 0x7, R2 ;  /* 0x00000007ff0b7819 */ /* 0x000fe40000011402 */
[-C--:B------:R-:W-:Y:S01]  /*0ba0*/  LEA.HI R2, R0, R10.reuse, RZ, 0x5 ;  /* 0x0000000a00027211 */ /* 0x080fe200078f28ff */
[----:B------:R-:W-:Y:S01]  /*0bb0*/  IMAD.IADD R12, R10, 0x1, -R3 ;  /* 0x000000010a0c7824 */ /* 0x000fe200078e0a03 */
[----:B------:R-:W-:Y:S02]  /*0bc0*/  LEA.HI R3, R0, R10, RZ, 0x4 ;  /* 0x0000000a00037211 */ /* 0x000fe400078f20ff */
[----:B------:R-:W-:Y:S02]  /*0bd0*/  SHF.R.S32.HI R13, RZ, 0x5, R2 ;  /* 0x00000005ff0d7819 */ /* 0x000fe40000011402 */
[----:B------:R-:W-:-:S02]  /*0be0*/  SHF.R.S32.HI R6, RZ, 0x1f, R12 ;  /* 0x0000001fff067819 */ /* 0x000fc4000001140c */
[----:B------:R-:W-:Y:S02]  /*0bf0*/  SHF.R.S32.HI R4, RZ, 0x4, R3 ;  /* 0x00000004ff047819 */ /* 0x000fe40000011403 */
[----:B------:R-:W-:Y:S02]  /*0c00*/  LEA.HI R7, R6, R12, RZ, 0x2 ;  /* 0x0000000c06077211 */ /* 0x000fe400078f10ff */
[C---:B------:R-:W-:Y:S02]  /*0c10*/  LEA.HI R5, R3.reuse, R4, RZ, 0x1 ;  /* 0x0000000403057211 */ /* 0x040fe400078f08ff */
[--C-:B------:R-:W-:Y:S02]  /*0c20*/  SHF.R.S32.HI R8, RZ, 0x2, R7.reuse ;  /* 0x00000002ff087819 */ /* 0x100fe40000011407 */
[----:B------:R-:W-:Y:S02]  /*0c30*/  SHF.R.S32.HI R9, RZ, 0x1f, R7 ;  /* 0x0000001fff097819 */ /* 0x000fe40000011407 */
[----:B------:R-:W-:-:S02]  /*0c40*/  LOP3.LUT R3, R3, 0x3fffff0, RZ, 0xc0, !PT ;  /* 0x03fffff003037812 */ /* 0x000fc400078ec0ff */
[----:B------:R-:W-:Y:S02]  /*0c50*/  LEA.HI R9, R9, R8, RZ, 0x3 ;  /* 0x0000000809097211 */ /* 0x000fe400078f18ff */
[----:B------:R-:W-:Y:S02]  /*0c60*/  LOP3.LUT R5, R5, 0x1ffffffe, RZ, 0xc0, !PT ;  /* 0x1ffffffe05057812 */ /* 0x000fe400078ec0ff */
[----:B------:R-:W-:Y:S02]  /*0c70*/  LOP3.LUT R9, R9, 0xfffffff8, RZ, 0xc0, !PT ;  /* 0xfffffff809097812 */ /* 0x000fe400078ec0ff */
[----:B------:R-:W-:Y:S01]  /*0c80*/  IADD3 R3, R10, -R3, RZ ;  /* 0x800000030a037210 */ /* 0x000fe20007ffe0ff */
[----:B------:R-:W-:Y:S01]  /*0c90*/  IMAD.IADD R5, R4, 0x1, -R5 ;  /* 0x0000000104057824 */ /* 0x000fe200078e0a05 */
[----:B------:R-:W-:Y:S01]  /*0ca0*/  LOP3.LUT R7, R7, 0x7ffffffc, RZ, 0xc0, !PT ;  /* 0x7ffffffc07077812 */ /* 0x000fe200078ec0ff */
[----:B------:R-:W-:Y:S01]  /*0cb0*/  IMAD.IADD R9, R8, 0x1, -R9 ;  /* 0x0000000108097824 */ /* 0x000fe200078e0a09 */
[----:B------:R-:W-:Y:S01]  /*0cc0*/  LEA.HI R6, R6, R12, RZ, 0x5 ;  /* 0x0000000c06067211 */ /* 0x000fe200078f28ff */
[----:B------:R-:W-:-:S02]  /*0cd0*/  IMAD R2, R13, 0x10, R3 ;  /* 0x000000100d027824 */ /* 0x000fc400078e0203 */
[----:B------:R-:W-:Y:S01]  /*0ce0*/  IMAD.MOV.U32 R8, RZ, RZ, -0x2 ;  /* 0xfffffffeff087424 */ /* 0x000fe200078e00ff */
[----:B------:R-:W-:Y:S01]  /*0cf0*/  SHF.R.S32.HI R6, RZ, 0x5, R6 ;  /* 0x00000005ff067819 */ /* 0x000fe20000011406 */
[----:B------:R-:W-:Y:S02]  /*0d00*/  IMAD.IADD R7, R12, 0x1, -R7 ;  /* 0x000000010c077824 */ /* 0x000fe400078e0a07 */
[----:B------:R-:W-:-:S04]  /*0d10*/  IMAD.HI R4, R11, 0x55555556, RZ ;  /* 0x555555560b047827 */ /* 0x000fc800078e02ff */
[----:B------:R-:W-:Y:S01]  /*0d20*/  IMAD R5, R2, 0x8, R5 ;  /* 0x0000000802057824 */ /* 0x000fe200078e0205 */
[----:B------:R-:W-:Y:S01]  /*0d30*/  LEA.HI R4, R4, R4, RZ, 0x1 ;  /* 0x0000000404047211 */ /* 0x000fe200078f08ff */
[----:B------:R-:W-:Y:S02]  /*0d40*/  IMAD R2, R7, R8, 0x80 ;  /* 0x0000008007027424 */ /* 0x000fe400078e0208 */
[----:B------:R-:W-:Y:S02]  /*0d50*/  IMAD R9, R6, 0x10, R9 ;  /* 0x0000001006097824 */ /* 0x000fe400078e0209 */
[----:B------:R-:W-:Y:S01]  /*0d60*/  IMAD R4, R4, -0x3, R11 ;  /* 0xfffffffd04047824 */ /* 0x000fe200078e020b */
[----:B------:R0:W-:Y:S01]  /*0d70*/  STL [R1+0x58], R2 ;  /* 0x0000580201007387 */ /* 0x0001e20000100800 */
[----:B------:R-:W-:Y:S02]  /*0d80*/  IMAD.SHL.U32 R5, R5, 0x8, RZ ;  /* 0x0000000805057824 */ /* 0x000fe400078e00ff */
[----:B------:R-:W-:-:S05]  /*0d90*/  IMAD R6, R4, 0x40, R9 ;  /* 0x0000004004067824 */ /* 0x000fca00078e0209 */
[----:B------:R-:W-:Y:S01]  /*0da0*/  STL [R1+0x54], R6 ;  /* 0x0000540601007387 */ /* 0x000fe20000100800 */
[CC--:B0-----:R-:W-:Y:S02]  /*0db0*/  LEA.HI R2, R0.reuse, R10.reuse, RZ, 0x2 ;  /* 0x0000000a00027211 */ /* 0x0c1fe400078f10ff */
[----:B------:R-:W-:Y:S02]  /*0dc0*/  LEA.HI R0, R0, R10, RZ, 0x3 ;  /* 0x0000000a00007211 */ /* 0x000fe400078f18ff */
[--C-:B------:R-:W-:Y:S02]  /*0dd0*/  SHF.R.S32.HI R152, RZ, 0x2, R2.reuse ;  /* 0x00000002ff987819 */ /* 0x100fe40000011402 */
[----:B------:R-:W-:Y:S02]  /*0de0*/  SHF.R.S32.HI R3, RZ, 0x1f, R2 ;  /* 0x0000001fff037819 */ /* 0x000fe40000011402 */
[----:B------:R-:W-:Y:S01]  /*0df0*/  SHF.R.S32.HI R4, RZ, 0x3, R0 ;  /* 0x00000003ff047819 */ /* 0x000fe20000011400 */
[----:B------:R-:W-:Y:S01]  /*0e00*/  VIADD R9, R152, 0x60 ;  /* 0x0000006098097836 */ /* 0x000fe20000000000 */
[----:B------:R-:W-:-:S02]  /*0e10*/  LOP3.LUT R0, R0, 0xfffffff8, RZ, 0xc0, !PT ;  /* 0xfffffff800007812 */ /* 0x000fc400078ec0ff */
[----:B------:R-:W-:Y:S02]  /*0e20*/  LEA.HI R3, R3, R152, RZ, 0x3 ;  /* 0x0000009803037211 */ /* 0x000fe400078f18ff */
[----:B------:R-:W-:Y:S01]  /*0e30*/  LOP3.LUT R2, R2, 0xfffffffc, RZ, 0xc0, !PT ;  /* 0xfffffffc02027812 */ /* 0x000fe200078ec0ff */
[----:B------:R-:W-:Y:S01]  /*0e40*/  IMAD.IADD R8, R10, 0x1, -R0 ;  /* 0x000000010a087824 */ /* 0x000fe200078e0a00 */
[----:B------:R-:W-:Y:S02]  /*0e50*/  LOP3.LUT R3, R3, 0xfffffff8, RZ, 0xc0, !PT ;  /* 0xfffffff803037812 */ /* 0x000fe400078ec0ff */
[----:B------:R-:W-:Y:S01]  /*0e60*/  SHF.R.S32.HI R4, RZ, 0x1f, R9 ;  /* 0x0000001fff047819 */ /* 0x000fe20000011409 */
[----:B------:R-:W-:Y:S02]  /*0e70*/  IMAD.SHL.U32 R8, R8, 0x8, RZ ;  /* 0x0000000808087824 */ /* 0x000fe400078e00ff */
[----:B------:R-:W-:Y:S01]  /*0e80*/  IMAD.IADD R7, R10, 0x1, -R2 ;  /* 0x000000010a077824 */ /* 0x000fe200078e0a02 */
[----:B------:R-:W-:Y:S01]  /*0e90*/  LEA.HI R4, R4, R9, RZ, 0x3 ;  /* 0x0000000904047211 */ /* 0x000fe200078f18ff */
[----:B------:R-:W-:Y:S01]  /*0ea0*/  IMAD.IADD R3, R152, 0x1, -R3 ;  /* 0x0000000198037824 */ /* 0x000fe200078e0a03 */
[----:B------:R-:W-:Y:S01]  /*0eb0*/  STL [R1+0x3c], R8 ;  /* 0x00003c0801007387 */ /* 0x000fe20000100800 */
[----:B------:R-:W-:Y:S01]  /*0ec0*/  IMAD.SHL.U32 R2, R9, 0x40, RZ ;  /* 0x0000004009027824 */ /* 0x000fe200078e00ff */
[C---:B------:R-:W-:Y:S01]  /*0ed0*/  LEA.HI R0, R7.reuse, R7, RZ, 0x1 ;  /* 0x0000000707007211 */ /* 0x040fe200078f08ff */
[C---:B------:R-:W-:Y:S01]  /*0ee0*/  IMAD.SHL.U32 R16, R7.reuse, 0x8, RZ ;  /* 0x0000000807107824 */ /* 0x040fe200078e00ff */
[----:B------:R-:W-:Y:S01]  /*0ef0*/  SHF.L.U32 R22, R7, 0x2, RZ ;  /* 0x0000000207167819 */ /* 0x000fe200000006ff */
[----:B------:R0:W-:Y:S01]  /*0f00*/  STL [R1+0x14], R3 ;  /* 0x0000140301007387 */ /* 0x0001e20000100800 */
[----:B------:R-:W-:Y:S01]  /*0f10*/  IMAD.SHL.U32 R4, R4, 0x40, RZ ;  /* 0x0000004004047824 */ /* 0x000fe200078e00ff */
[----:B------:R-:W-:-:S02]  /*0f20*/  LOP3.LUT R0, R0, 0x1ffffffe, RZ, 0xc0, !PT ;  /* 0x1ffffffe00007812 */ /* 0x000fc400078ec0ff */
[----:B------:R-:W-:Y:S01]  /*0f30*/  VIADD R156, R22, 0x10 ;  /* 0x00000010169c7836 */ /* 0x000fe20000000000 */
[----:B------:R-:W-:Y:S02]  /*0f40*/  SHF.R.S32.HI R17, RZ, 0x1f, R16 ;  /* 0x0000001fff117819 */ /* 0x000fe40000011410 */
[----:B------:R-:W-:Y:S01]  /*0f50*/  LOP3.LUT R4, R4, 0xfffffe00, RZ, 0xc0, !PT ;  /* 0xfffffe0004047812 */ /* 0x000fe200078ec0ff */
[----:B------:R-:W-:Y:S01]  /*0f60*/  IMAD.IADD R0, R7, 0x1, -R0 ;  /* 0x0000000107007824 */ /* 0x000fe200078e0a00 */
[----:B------:R-:W-:Y:S02]  /*0f70*/  SHF.R.S32.HI R7, RZ, 0x1f, R156 ;  /* 0x0000001fff077819 */ /* 0x000fe4000001149c */
[----:B0-----:R-:W-:Y:S01]  /*0f80*/  LOP3.LUT R3, R2, 0x1c0, RZ, 0xc0, !PT ;  /* 0x000001c002037812 */ /* 0x001fe200078ec0ff */
[----:B------:R-:W-:Y:S01]  /*0f90*/  IMAD R0, R0, 0x8, R6 ;  /* 0x0000000800007824 */ /* 0x000fe200078e0206 */
[----:B------:R-:W-:Y:S02]  /*0fa0*/  SHF.R.S32.HI R2, RZ, 0x1f, R8 ;  /* 0x0000001fff027819 */ /* 0x000fe40000011408 */
[----:B------:R-:W-:-:S02]  /*0fb0*/  SHF.R.U32.HI R8, RZ, 0x3, R3 ;  /* 0x00000003ff087819 */ /* 0x000fc40000011603 */
[----:B------:R-:W-:Y:S01]  /*0fc0*/  LOP3.LUT R3, R3, 0x38, R16, 0xf8, !PT ;  /* 0x0000003803037812 */ /* 0x000fe200078ef810 */
[----:B------:R0:W-:Y:S03]  /*0fd0*/  STL [R1+0x64], R2 ;  /* 0x0000640201007387 */ /* 0x0001e60000100800 */
[----:B------:R-:W-:Y:S01]  /*0fe0*/  LOP3.LUT R3, R4, R3, R8, 0xf6, !PT ;  /* 0x0000000304037212 */ /* 0x000fe200078ef608 */
[----:B------:R1:W-:Y:S01]  /*0ff0*/  STL [R1+0x20], R4 ;  /* 0x0000200401007387 */ /* 0x0003e20000100800 */
[----:B------:R-:W-:-:S03]  /*1000*/  SHF.L.U32 R8, R156, 0x1, RZ ;  /* 0x000000019c087819 */ /* 0x000fc600000006ff */
[----:B------:R-:W-:Y:S02]  /*1010*/  IMAD R3, R3, 0x2, R18 ;  /* 0x0000000203037824 */ /* 0x000fe400078e0212 */
[----:B------:R2:W-:Y:S01]  /*1020*/  STL [R1+0x4c], R8 ;  /* 0x00004c0801007387 */ /* 0x0005e20000100800 */
[----:B0-----:R-:W-:Y:S01]  /*1030*/  VIADD R2, R16, 0x20 ;  /* 0x0000002010027836 */ /* 0x001fe20000000000 */
[----:B-1----:R-:W-:Y:S02]  /*1040*/  SHF.L.U64.HI R4, R156, 0x1, R7 ;  /* 0x000000019c047819 */ /* 0x002fe40000010207 */
[----:B------:R2:W-:Y:S02]  /*1050*/  STL [R1+0x60], R5 ;  /* 0x0000600501007387 */ /* 0x0005e40000100800 */
[----:B------:R-:W-:Y:S02]  /*1060*/  SHF.R.S32.HI R153, RZ, 0x1f, R2 ;  /* 0x0000001fff997819 */ /* 0x000fe40000011402 */
[----:B------:R2:W-:Y:S04]  /*1070*/  STL [R1+0x48], R4 ;  /* 0x0000480401007387 */ /* 0x0005e80000100800 */
[----:B------:R2:W-:Y:S04]  /*1080*/  STL [R1+0x50], R3 ;  /* 0x0000500301007387 */ /* 0x0005e80000100800 */
[----:B------:R2:W-:Y:S02]  /*1090*/  STL [R1+0x5c], R0 ;  /* 0x00005c0001007387 */ /* 0x0005e40000100800 */
.L_x_13323:
[----:B0-2--5:R-:W0:Y:S02]  /*10a0*/  LDC.64 R4, c[0x0][0xc88] ;  /* 0x00032200ff047b82 */ /* 0x025e240000000a00 */
[----:B0-----:R-:W-:-:S05]  /*10b0*/  IMAD.WIDE R4, R35, 0x4, R4 ;  /* 0x0000000423047825 */ /* 0x001fca00078e0204 */
[----:B------:R-:W2:Y:S01]  /*10c0*/  LDG.E R3, desc[UR42][R4.64] ;  /* 0x0000002a04037981 */ /* 0x000ea2000c1e1900 */
        /* <DEDUP_REMOVED lines=9> */
[----:B--2---:R-:W-:Y:S01]  /*1160*/  SHF.R.S32.HI R0, RZ, 0x1f, R3 ;  /* 0x0000001fff007819 */ /* 0x004fe20000011403 */
[----:B------:R-:W-:Y:S08]  /*1170*/  STL [R1+0x34], R3 ;  /* 0x0000340301007387 */ /* 0x000ff00000100800 */
[C---:B------:R-:W-:Y:S01]  /*1180*/  @P1 LEA R6, P2, R3.reuse, UR4, 0x2 ;  /* 0x0000000403061c11 */ /* 0x040fe2000f8410ff */
[C---:B------:R-:W-:Y:S01]  /*1190*/  IMAD.SHL.U32 R36, R3.reuse, 0x4, RZ ;  /* 0x0000000403247824 */ /* 0x040fe200078e00ff */
[C-C-:B------:R-:W-:Y:S01]  /*11a0*/  SHF.L.U64.HI R32, R3.reuse, 0x2, R0.reuse ;  /* 0x0000000203207819 */ /* 0x140fe20000010200 */
[----:B------:R0:W-:Y:S01]  /*11b0*/  STL [R1+0x44], R0 ;  /* 0x0000440001007387 */ /* 0x0001e20000100800 */
[----:B------:R-:W-:-:S02]  /*11c0*/  @P1 LEA.HI.X R7, R3, UR5, R0, 0x2, P2 ;  /* 0x0000000503071c11 */ /* 0x000fc400090f1400 */
[----:B------:R-:W-:Y:S01]  /*11d0*/  ISETP.NE.U32.AND P2, PT, RZ, UR8, PT ;  /* 0x00000008ff007c0c */ /* 0x000fe2000bf45070 */
[----:B------:R-:W-:Y:S01]  /*11e0*/  ULDC UR4, c[0x0][0x288] ;  /* 0x0000a20000047ab9 */ /* 0x000fe20000000800 */
[----:B------:R-:W-:Y:S01]  /*11f0*/  IADD3 R8, P3, R36, UR6, RZ ;  /* 0x0000000624087c10 */ /* 0x000fe2000ff7e0ff */
[----:B-1----:R1:W-:Y:S01]  /*1200*/  STL [R1+0x28], R36 ;  /* 0x0000282401007387 */ /* 0x0023e20000100800 */
[----:B------:R-:W-:Y:S01]  /*1210*/  ISETP.NE.AND.EX P2, PT, RZ, UR9, PT, P2 ;  /* 0x00000009ff007c0c */ /* 0x000fe2000bf45320 */
[----:B0-----:R-:W-:Y:S01]  /*1220*/  IMAD.MOV.U32 R0, RZ, RZ, RZ ;  /* 0x000000ffff007224 */ /* 0x001fe200078e00ff */
[----:B------:R-:W-:Y:S01]  /*1230*/  MOV R25, UR4 ;  /* 0x0000000400197c02 */ /* 0x000fe20008000f00 */
[----:B------:R-:W-:Y:S01]  /*1240*/  ULDC.64 UR4, c[0x0][0x418] ;  /* 0x0001060000047ab9 */ /* 0x000fe20000000a00 */
[----:B------:R-:W-:Y:S01]  /*1250*/  IADD3.X R9, R32, UR7, RZ, P3, !PT ;  /* 0x0000000720097c10 */ /* 0x000fe20009ffe4ff */
        /* <DEDUP_REMOVED lines=26> */
.L_x_13195:
        /* <DEDUP_REMOVED lines=10> */
.L_x_13196:
[----:B------:R-:W-:Y:S05]  /*14a0*/  @!P0 BRA `(.L_x_13197) ;  /* 0x00000000000c8947 */ /* 0x000fea0003800000 */
[----:B------:R-:W2:Y:S04]  /*14b0*/  LDG.E R4, desc[UR42][R8.64] ;  /* 0x0000002a08047981 */ /* 0x000ea8000c1e1900 */
[----:B------:R-:W2:Y:S02]  /*14c0*/  LDG.E R31, desc[UR42][R8.64+0x4] ;  /* 0x0000042a081f7981 */ /* 0x000ea4000c1e1900 */
[----:B--2---:R-:W-:-:S07]  /*14d0*/  IMAD.IADD R31, R31, 0x1, -R4 ;  /* 0x000000011f1f7824 */ /* 0x004fce00078e0a04 */
.L_x_13197:
[----:B------:R-:W-:Y:S02]  /*14e0*/  ULDC.64 UR4, c[0x0][0xa10] ;  /* 0x0002840000047ab9 */ /* 0x000fe40000000a00 */
[----:B------:R-:W-:-:S04]  /*14f0*/  ISETP.NE.U32.AND P0, PT, RZ, UR4, PT ;  /* 0x00000004ff007c0c */ /* 0x000fc8000bf05070 */
[----:B------:R-:W-:Y:S01]  /*1500*/  ISETP.NE.AND.EX P0, PT, RZ, UR5, PT, P0 ;  /* 0x00000005ff007c0c */ /* 0x000fe2000bf05300 */
[----:B------:R-:W-:-:S12]  /*1510*/  ULDC.64 UR4, c[0x0][0xa30] ;  /* 0x00028c0000047ab9 */ /* 0x000fd80000000a00 */
[----:B0-----:R-:W0:Y:S02]  /*1520*/  @P0 LDC.64 R4, c[0x0][0xa10] ;  /* 0x00028400ff040b82 */ /* 0x001e240000000a00 */
[----:B0-----:R-:W-:-:S05]  /*1530*/  @P0 IMAD.WIDE R4, R29, 0x4, R4 ;  /* 0x000000041d040825 */ /* 0x001fca00078e0204 */
[----:B------:R-:W2:Y:S04]  /*1540*/  @P0 LDG.E R3, desc[UR42][R4.64] ;  /* 0x0000002a04030981 */ /* 0x000ea8000c1e1900 */
[----:B------:R-:W2:Y:S01]  /*1550*/  @P0 LDG.E R8, desc[UR42][R4.64+0x4] ;  /* 0x0000042a04080981 */ /* 0x000ea2000c1e1900 */
[----:B-----5:R-:W-:Y:S01]  /*1560*/  IADD3 R9, -R0, R31, RZ ;  /* 0x0000001f00097210 */ /* 0x020fe20007ffe1ff */
[----:B------:R-:W-:Y:S01]  /*1570*/  IMAD.MOV.U32 R24, RZ, RZ, R31 ;  /* 0x000000ffff187224 */ /* 0x000fe200078e001f */
[----:B------:R-:W-:-:S03]  /*1580*/  ISETP.NE.U32.AND P1, PT, RZ, UR4, PT ;  /* 0x00000004ff007c0c */ /* 0x000fc6000bf25070 */
[----:B------:R-:W-:Y:S01]  /*1590*/  IMAD.MOV R28, RZ, RZ, -R9 ;  /* 0x000000ffff1c7224 */ /* 0x000fe200078e0a09 */
[----:B------:R-:W-:-:S04]  /*15a0*/  ISETP.NE.AND.EX P1, PT, RZ, UR5, PT, P1 ;  /* 0x00000005ff007c0c */ /* 0x000fc8000bf25310 */
[----:B------:R-:W-:-:S09]  /*15b0*/  VIMNMX R28, RZ, R28, !PT ;  /* 0x0000001cff1c7248 */ /* 0x000fd20007fe0100 */
        /* <DEDUP_REMOVED lines=8> */
[----:B------:R-:W-:-:S04]  /*1640*/  LOP3.LUT R5, R3, 0xffffff80, RZ, 0xc0, !PT ;  /* 0xffffff8003057812 */ /* 0x000fc800078ec0ff */
[----:B------:R-:W-:-:S04]  /*1650*/  VIADDMNMX R5, R5, -R9, R30, PT ;  /* 0x8000000905057246 */ /* 0x000fc8000380011e */
[----:B------:R-:W-:Y:S02]  /*1660*/  ISETP.GT.AND P0, PT, R5, R28, PT ;  /* 0x0000001c0500720c */ /* 0x000fe40003f04270 */
[----:B------:R-:W-:-:S05]  /*1670*/  SHF.R.U32.HI R28, RZ, 0x7, R28 ;  /* 0x00000007ff1c7819 */ /* 0x000fca000001161c */
[----:B------:R-:W-:-:S06]  /*1680*/  IMAD.MOV.U32 R27, RZ, RZ, R28 ;  /* 0x000000ffff1b7224 */ /* 0x000fcc00078e001c */
[----:B------:R-:W-:-:S05]  /*1690*/  @P0 VIADD R0, R5, 0x7f ;  /* 0x0000007f05000836 */ /* 0x000fca0000000000 */
[----:B------:R-:W-:-:S04]  /*16a0*/  @P0 SHF.R.S32.HI R5, RZ, 0x1f, R0 ;  /* 0x0000001fff050819 */ /* 0x000fc80000011400 */
[----:B------:R-:W-:Y:S02]  /*16b0*/  @P0 LEA.HI R5, R5, R0, RZ, 0x7 ;  /* 0x0000000005050211 */ /* 0x000fe400078f38ff */
[----:B------:R-:W-:Y:S02]  /*16c0*/  SHF.R.S32.HI R0, RZ, 0x7, R3 ;  /* 0x00000007ff007819 */ /* 0x000fe40000011403 */
[----:B------:R-:W-:Y:S02]  /*16d0*/  @P0 SHF.R.S32.HI R27, RZ, 0x7, R5 ;  /* 0x00000007ff1b0819 */ /* 0x000fe40000011405 */
[----:B------:R-:W-:Y:S01]  /*16e0*/  PLOP3.LUT P0, PT, PT, PT, PT, 0x80, 0x0 ;  /* 0x000000000000781c */ /* 0x000fe20003f0f070 */
[----:B------:R0:W-:Y:S01]  /*16f0*/  STL [R1+0x40], R0 ;  /* 0x0000400001007387 */ /* 0x0001e20000100800 */
        /* <DEDUP_REMOVED lines=22> */
.L_x_13200:
[----:B------:R-:W-:Y:S05]  /*1860*/  BSYNC B6 ;  /* 0x0000000000067941 */ /* 0x000fea0003800000 */
.L_x_13199:
        /* <DEDUP_REMOVED lines=20> */
.L_x_13202:
[----:B------:R-:W-:Y:S05]  /*19b0*/  BSYNC B6 ;  /* 0x0000000000067941 */ /* 0x000fea0003800000 */
.L_x_13201:
[----:B------:R-:W-:Y:S01]  /*19c0*/  ULDC.64 UR4, c[0x0][0x9f8] ;  /* 0x00027e0000047ab9 */ /* 0x000fe20000000a00 */
[----:B------:R-:W2:Y:S01]  /*19d0*/  LDL R38, [R1+0x14] ;  /* 0x0000140001267983 */ /* 0x000ea20000100800 */
[----:B------:R-:W-:Y:S01]  /*19e0*/  ISETP.NE.U32.AND P0, PT, RZ, UR4, PT ;  /* 0x00000004ff007c0c */ /* 0x000fe2000bf05070 */
[----:B------:R-:W0:Y:S03]  /*19f0*/  LDC.64 R4, c[0x0][0x3f8] ;  /* 0x0000fe00ff047b82 */ /* 0x000e260000000a00 */
[----:B------:R-:W-:-:S05]  /*1a00*/  ISETP.NE.AND.EX P0, PT, RZ, UR5, PT, P0 ;  /* 0x00000005ff007c0c */ /* 0x000fca000bf05300 */
[----:B------:R-:W1:Y:S08]  /*1a10*/  LDC.64 R64, c[0x0][0x408] ;  /* 0x00010200ff407b82 */ /* 0x000e700000000a00 */
[----:B------:R-:W-:Y:S01]  /*1a20*/  @P0 IADD3 R6, P1, R36, UR4, RZ ;  /* 0x0000000424060c10 */ /* 0x000fe2000ff3e0ff */
[----:B------:R-:W3:Y:S03]  /*1a30*/  LDC R37, c[0x0][0x3f4] ;  /* 0x0000fd00ff257b82 */ /* 0x000ee60000000800 */
[----:B------:R-:W-:-:S02]  /*1a40*/  @P0 IADD3.X R7, R32, UR5, RZ, P1, !PT ;  /* 0x0000000520070c10 */ /* 0x000fc40008ffe4ff */
[----:B------:R-:W4:Y:S04]  /*1a50*/  LDL.LU R32, [R1] ;  /* 0x0000000001207983 */ /* 0x000f280000300800 */
[----:B------:R-:W4:Y:S04]  /*1a60*/  LDL R14, [R1+0x20] ;  /* 0x00002000010e7983 */ /* 0x000f280000100800 */
[----:B------:R1:W4:Y:S01]  /*1a70*/  @P0 LDG.E R29, desc[UR42][R6.64] ;  /* 0x0000002a061d0981 */ /* 0x000322000c1e1900 */
[----:B------:R-:W1:Y:S01]  /*1a80*/  S2R R36, SR_TID.X ;  /* 0x0000000000247919 */ /* 0x000e620000002100 */
[----:B------:R-:W-:-:S02]  /*1a90*/  SHF.R.S32.HI R3, RZ, 0x1f, R152 ;  /* 0x0000001fff037819 */ /* 0x000fc40000011498 */
[----:B------:R-:W-:-:S03]  /*1aa0*/  SHF.R.S32.HI R23, RZ, 0x1f, R22 ;  /* 0x0000001fff177819 */ /* 0x000fc60000011416 */
[-C--:B0-----:R-:W-:Y:S02]  /*1ab0*/  IMAD R0, R3, R4.reuse, RZ ;  /* 0x0000000403007224 */ /* 0x081fe400078e02ff */
[----:B------:R-:W-:-:S04]  /*1ac0*/  IMAD.WIDE.U32 R8, R152, R4, R22 ;  /* 0x0000000498087225 */ /* 0x000fc800078e0016 */
[C---:B------:R-:W-:Y:S02]  /*1ad0*/  IMAD R13, R152.reuse, R5, R0 ;  /* 0x00000005980d7224 */ /* 0x040fe400078e0200 */
[----:B------:R-:W-:Y:S01]  /*1ae0*/  IMAD.WIDE.U32 R10, R152, R4, R16 ;  /* 0x00000004980a7225 */ /* 0x000fe200078e0010 */
[----:B---3--:R-:W-:Y:S02]  /*1af0*/  ISETP.GE.AND P0, PT, R16, R37, PT ;  /* 0x000000251000720c */ /* 0x008fe40003f06270 */
[----:B------:R-:W-:Y:S01]  /*1b00*/  IADD3 R9, R9, R13, RZ ;  /* 0x0000000d09097210 */ /* 0x000fe20007ffe0ff */
[----:B-1----:R-:W-:Y:S02]  /*1b10*/  IMAD R3, R3, R64, RZ ;  /* 0x0000004003037224 */ /* 0x002fe400078e02ff */
[----:B------:R-:W-:Y:S01]  /*1b20*/  IMAD.IADD R11, R13, 0x1, R11 ;  /* 0x000000010d0b7824 */ /* 0x000fe200078e020b */
[----:B-----5:R-:W-:Y:S01]  /*1b30*/  SHF.R.S32.HI R13, RZ, 0x1f, R24 ;  /* 0x0000001fff0d7819 */ /* 0x020fe20000011418 */
[----:B------:R-:W-:Y:S01]  /*1b40*/  IMAD R15, R152, R65, R3 ;  /* 0x00000041980f7224 */ /* 0x000fe200078e0203 */
[----:B------:R-:W-:-:S03]  /*1b50*/  SEL R3, R37, RZ, P0 ;  /* 0x000000ff25037207 */ /* 0x000fc60000000000 */
[C---:B------:R-:W-:Y:S02]  /*1b60*/  IMAD R12, R13.reuse, R4, RZ ;  /* 0x000000040d0c7224 */ /* 0x040fe400078e02ff */
[----:B------:R-:W-:Y:S02]  /*1b70*/  IMAD R13, R13, R64, RZ ;  /* 0x000000400d0d7224 */ /* 0x000fe400078e02ff */
[----:B------:R-:W-:Y:S02]  /*1b80*/  VIADD R39, R36, 0xffffff80 ;  /* 0xffffff8024277836 */ /* 0x000fe40000000000 */
[----:B------:R-:W-:Y:S01]  /*1b90*/  IMAD.IADD R3, R16, 0x1, R3 ;  /* 0x0000000110037824 */ /* 0x000fe200078e0203 */
[----:B------:R-:W-:Y:S01]  /*1ba0*/  SHF.L.U64.HI R68, R4, 0x7, R5 ;  /* 0x0000000704447819 */ /* 0x000fe20000010205 */
[----:B------:R-:W-:Y:S01]  /*1bb0*/  IMAD.WIDE.U32 R20, R24, R4, R8 ;  /* 0x0000000418147225 */ /* 0x000fe200078e0008 */
[----:B------:R-:W-:-:S03]  /*1bc0*/  SHF.L.U64.HI R66, R64, 0x7, R65 ;  /* 0x0000000740427819 */ /* 0x000fc60000010241 */
[----:B------:R-:W-:Y:S01]  /*1bd0*/  IMAD.WIDE.U32 R52, R24, R4, R10 ;  /* 0x0000000418347225 */ /* 0x000fe200078e000a */
[----:B------:R-:W-:-:S03]  /*1be0*/  SHF.R.S32.HI R0, RZ, 0x1f, R3 ;  /* 0x0000001fff007819 */ /* 0x000fc60000011403 */
[----:B------:R-:W-:Y:S02]  /*1bf0*/  IMAD.SHL.U32 R67, R4, 0x80, RZ ;  /* 0x0000008004437824 */ /* 0x000fe400078e00ff */
[----:B------:R-:W-:Y:S02]  /*1c00*/  IMAD R13, R24, R65, R13 ;  /* 0x00000041180d7224 */ /* 0x000fe400078e020d */
[----:B------:R-:W-:Y:S01]  /*1c10*/  IMAD.WIDE.U32 R6, R152, R64, R16 ;  /* 0x0000004098067225 */ /* 0x000fe200078e0010 */
[----:B------:R-:W-:-:S03]  /*1c20*/  LEA.HI R0, R0, R3, RZ, 0x3 ;  /* 0x0000000300007211 */ /* 0x000fc600078f18ff */
[----:B------:R-:W-:Y:S02]  /*1c30*/  IMAD.IADD R7, R15, 0x1, R7 ;  /* 0x000000010f077824 */ /* 0x000fe400078e0207 */
[-C--:B------:R-:W-:Y:S01]  /*1c40*/  IMAD.WIDE.U32 R56, R24, R64.reuse, R6 ;  /* 0x0000004018387225 */ /* 0x080fe200078e0006 */
[----:B------:R-:W-:Y:S02]  /*1c50*/  SHF.R.S32.HI R7, RZ, 0x3, R0 ;  /* 0x00000003ff077819 */ /* 0x000fe40000011400 */
[----:B------:R-:W-:Y:S01]  /*1c60*/  LOP3.LUT R6, R0, 0xfffffff8, RZ, 0xc0, !PT ;  /* 0xfffffff800067812 */ /* 0x000fe200078ec0ff */
[----:B------:R-:W-:-:S04]  /*1c70*/  IMAD.WIDE.U32 R54, R152, R64, R22 ;  /* 0x0000004098367225 */ /* 0x000fc800078e0016 */
[----:B------:R-:W-:Y:S02]  /*1c80*/  IMAD.IADD R55, R55, 0x1, R15 ;  /* 0x0000000137377824 */ /* 0x000fe400078e020f */
[C---:B------:R-:W-:Y:S02]  /*1c90*/  IMAD R35, R24.reuse, R5, R12 ;  /* 0x0000000518237224 */ /* 0x040fe400078e020c */
[----:B------:R-:W-:Y:S01]  /*1ca0*/  IMAD.WIDE.U32 R54, R24, R64, R54 ;  /* 0x0000004018367225 */ /* 0x000fe200078e0036 */
[----:B------:R-:W-:Y:S02]  /*1cb0*/  SHF.L.U32 R64, R64, 0x7, RZ ;  /* 0x0000000740407819 */ /* 0x000fe400000006ff */
[----:B------:R-:W-:Y:S01]  /*1cc0*/  SHF.R.S32.HI R63, RZ, 0x1f, R34 ;  /* 0x0000001fff3f7819 */ /* 0x000fe20000011422 */
[----:B------:R-:W-:Y:S02]  /*1cd0*/  IMAD.IADD R70, R70, 0x1, R31 ;  /* 0x0000000146467824 */ /* 0x000fe400078e021f */
[----:B------:R-:W-:Y:S01]  /*1ce0*/  IMAD.IADD R58, R21, 0x1, R35 ;  /* 0x00000001153a7824 */ /* 0x000fe200078e0223 */
[----:B------:R-:W-:Y:S01]  /*1cf0*/  IADD3 R35, R35, R53, RZ ;  /* 0x0000003523237210 */ /* 0x000fe20007ffe0ff */
[----:B------:R-:W-:-:S02]  /*1d00*/  IMAD.SHL.U32 R60, R37, 0x2, RZ ;  /* 0x00000002253c7824 */ /* 0x000fc400078e00ff */
[----:B------:R-:W-:Y:S02]  /*1d10*/  IMAD.IADD R31, R13, 0x1, R57 ;  /* 0x000000010d1f7824 */ /* 0x000fe400078e0239 */
[C---:B--2---:R-:W-:Y:S01]  /*1d20*/  IMAD.SHL.U32 R69, R38.reuse, 0x40, RZ ;  /* 0x0000004026457824 */ /* 0x044fe200078e00ff */
[----:B------:R-:W-:Y:S02]  /*1d30*/  LOP3.LUT P1, RZ, R38, 0x4, RZ, 0xc0, !PT ;  /* 0x0000000426ff7812 */ /* 0x000fe4000782c0ff */
[----:B------:R-:W-:Y:S02]  /*1d40*/  SHF.R.U32.HI R38, RZ, 0x7, R36 ;  /* 0x00000007ff267819 */ /* 0x000fe40000011624 */
[----:B------:R-:W-:Y:S02]  /*1d50*/  LOP3.LUT R69, R69, 0x1c0, RZ, 0xc0, !PT ;  /* 0x000001c045457812 */ /* 0x000fe400078ec0ff */
[----:B------:R-:W-:Y:S01]  /*1d60*/  SHF.R.S32.HI R36, RZ, 0x1f, R39 ;  /* 0x0000001fff247819 */ /* 0x000fe20000011427 */
[C---:B------:R-:W-:Y:S01]  /*1d70*/  VIADD R62, R38.reuse, 0x8 ;  /* 0x00000008263e7836 */ /* 0x040fe20000000000 */
[----:B------:R-:W-:Y:S01]  /*1d80*/  ISETP.NE.AND P6, PT, R38, 0x1, PT ;  /* 0x000000012600780c */ /* 0x000fe20003fc5270 */
[----:B------:R-:W-:Y:S01]  /*1d90*/  VIADD R38, R152, 0x60 ;  /* 0x0000006098267836 */ /* 0x000fe20000000000 */
[----:B------:R-:W-:-:S02]  /*1da0*/  SHF.R.U32.HI R65, RZ, 0x3, R69 ;  /* 0x00000003ff417819 */ /* 0x000fc40000011645 */
[C---:B------:R-:W-:Y:S02]  /*1db0*/  LOP3.LUT R4, R69.reuse, 0x18, R16, 0xf8, !PT ;  /* 0x0000001845047812 */ /* 0x040fe400078ef810 */
[----:B------:R-:W-:Y:S01]  /*1dc0*/  LEA.HI R36, R36, R39, RZ, 0x5 ;  /* 0x0000002724247211 */ /* 0x000fe200078f28ff */
[----:B------:R-:W-:Y:S01]  /*1dd0*/  IMAD.SHL.U32 R38, R38, 0x40, RZ ;  /* 0x0000004026267824 */ /* 0x000fe200078e00ff */
[----:B------:R-:W-:Y:S02]  /*1de0*/  LOP3.LUT R4, R4, R65, RZ, 0x3c, !PT ;  /* 0x0000004104047212 */ /* 0x000fe400078e3cff */
[----:B------:R-:W-:Y:S02]  /*1df0*/  SHF.R.S32.HI R36, RZ, 0x5, R36 ;  /* 0x00000005ff247819 */ /* 0x000fe40000011424 */
[----:B------:R-:W-:Y:S02]  /*1e00*/  LOP3.LUT R38, R38, 0x1c0, RZ, 0xc0, !PT ;  /* 0x000001c026267812 */ /* 0x000fe400078ec0ff */
[----:B----4-:R-:W-:Y:S01]  /*1e10*/  LOP3.LUT R32, R32, 0xfffffffd, RZ, 0xc0, !PT ;  /* 0xfffffffd20207812 */ /* 0x010fe200078ec0ff */
[----:B------:R-:W-:Y:S01]  /*1e20*/  IMAD R59, R36, 0x200, R4 ;  /* 0x00000200243b7824 */ /* 0x000fe200078e0204 */
[----:B------:R-:W-:-:S02]  /*1e30*/  LOP3.LUT R4, R69, 0x38, R0, 0xf8, !PT ;  /* 0x0000003845047812 */ /* 0x000fc400078ef800 */
[----:B------:R-:W-:Y:S02]  /*1e40*/  @P1 LOP3.LUT R32, R32, 0x2, RZ, 0xfc, !PT ;  /* 0x0000000220201812 */ /* 0x000fe400078efcff */
[----:B------:R-:W-:Y:S01]  /*1e50*/  LOP3.LUT R0, R38, 0x38, R0, 0xf8, !PT ;  /* 0x0000003826007812 */ /* 0x000fe200078ef800 */
[----:B------:R-:W-:Y:S01]  /*1e60*/  VIADD R38, R152, 0x60 ;  /* 0x0000006098267836 */ /* 0x000fe20000000000 */
[----:B------:R-:W-:Y:S05]  /*1e70*/  @!P6 WARPSYNC.ALL ;  /* 0x000000000000e948 */ /* 0x000fea0003800000 */
[----:B------:R0:W-:Y:S01]  /*1e80*/  STL [R1], R32 ;  /* 0x0000002001007387 */ /* 0x0001e20000100800 */
[----:B------:R-:W-:Y:S01]  /*1e90*/  IMAD.SHL.U32 R38, R38, 0x40, RZ ;  /* 0x0000004026267824 */ /* 0x000fe200078e00ff */
[----:B------:R-:W-:Y:S01]  /*1ea0*/  LOP3.LUT R3, R4, R65, RZ, 0x3c, !PT ;  /* 0x0000004104037212 */ /* 0x000fe200078e3cff */
[----:B------:R-:W-:Y:S01]  /*1eb0*/  ULDC UR4, c[0x0][0x2f4] ;  /* 0x0000bd0000047ab9 */ /* 0x000fe20000000800 */
[----:B0-----:R-:W-:-:S02]  /*1ec0*/  SHF.R.S32.HI R32, RZ, 0x1f, R39 ;  /* 0x0000001fff207819 */ /* 0x001fc40000011427 */
[----:B------:R-:W-:Y:S02]  /*1ed0*/  LOP3.LUT R38, R38, 0x1c0, RZ, 0xc0, !PT ;  /* 0x000001c026267812 */ /* 0x000fe400078ec0ff */
[----:B------:R-:W-:Y:S02]  /*1ee0*/  LEA.HI R32, R32, R39, RZ, 0x2 ;  /* 0x0000002720207211 */ /* 0x000fe400078f10ff */
[----:B------:R-:W-:Y:S02]  /*1ef0*/  SHF.R.U32.HI R38, RZ, 0x3, R38 ;  /* 0x00000003ff267819 */ /* 0x000fe40000011626 */
[----:B------:R-:W-:Y:S02]  /*1f00*/  LOP3.LUT R32, R32, 0xfffffffc, RZ, 0xc0, !PT ;  /* 0xfffffffc20207812 */ /* 0x000fe400078ec0ff */
[----:B------:R-:W-:-:S03]  /*1f10*/  LOP3.LUT R0, R0, R38, RZ, 0x3c, !PT ;  /* 0x0000002600007212 */ /* 0x000fc600078e3cff */
[----:B------:R-:W-:Y:S01]  /*1f20*/  IMAD.IADD R32, R39, 0x1, -R32 ;  /* 0x0000000127207824 */ /* 0x000fe200078e0a20 */
[----:B------:R-:W-:Y:S01]  /*1f30*/  @!P6 BAR.SYNC.DEFER_BLOCKING 0x9, 0x100 ;  /* 0x024400000000eb1d */ /* 0x000fe20000010000 */
[----:B------:R-:W-:Y:S01]  /*1f40*/  ISETP.GE.AND P1, PT, R16, UR4, PT ;  /* 0x0000000410007c0c */ /* 0x000fe2000bf26270 */
[----:B------:R-:W-:Y:S01]  /*1f50*/  IMAD.IADD R0, R14, 0x1, R0 ;  /* 0x000000010e007824 */ /* 0x000fe200078e0200 */
[----:B------:R-:W-:Y:S01]  /*1f60*/  ISETP.GE.AND P2, PT, R2, UR4, PT ;  /* 0x0000000402007c0c */ /* 0x000fe2000bf46270 */
[----:B------:R-:W-:Y:S01]  /*1f70*/  IMAD R61, R32, 0x60, R152 ;  /* 0x00000060203d7824 */ /* 0x000fe200078e0298 */
[----:B------:R-:W-:Y:S01]  /*1f80*/  SHF.R.S32.HI R5, RZ, 0x1f, R29 ;  /* 0x0000001fff057819 */ /* 0x000fe2000001141d */
[----:B------:R-:W-:Y:S01]  /*1f90*/  IMAD.IADD R32, R55, 0x1, R13 ;  /* 0x0000000137207824 */ /* 0x000fe200078e020d */
[----:B------:R-:W-:Y:S02]  /*1fa0*/  SHF.R.S32.HI R4, RZ, 0x1f, R6 ;  /* 0x0000001fff047819 */ /* 0x000fe40000011406 */
[----:B------:R-:W-:-:S07]  /*1fb0*/  LEA R3, R36, R3, 0x9 ;  /* 0x0000000324037211 */ /* 0x000fce00078e48ff */
.L_x_13258:
[----:B--2---:R-:W2:Y:S01]  /*1fc0*/  LDL R38, [R1+0x14] ;  /* 0x0000140001267983 */ /* 0x004ea20000100800 */
[----:B------:R-:W0:Y:S03]  /*1fd0*/  LDC R75, c[0x0][0x430] ;  /* 0x00010c00ff4b7b82 */ /* 0x000e260000000800 */
[----:B----4-:R-:W3:Y:S01]  /*1fe0*/  LDL.LU R37, [R1] ;  /* 0x0000000001257983 */ /* 0x010ee20000300800 */
[----:B------:R-:W-:Y:S01]  /*1ff0*/  VIADD R27, R27, 0xffffffff ;  /* 0xffffffff1b1b7836 */ /* 0x000fe20000000000 */
[----:B------:R-:W-:-:S03]  /*2000*/  MOV R74, RZ ;  /* 0x000000ff004a7202 */ /* 0x000fc60000000f00 */
[----:B------:R-:W-:Y:S01]  /*2010*/  IMAD R9, R27, 0x80, R61 ;  /* 0x000000801b097824 */ /* 0x000fe200078e023d */
[----:B------:R-:W1:Y:S03]  /*2020*/  LDC R80, c[0x0][0x3f4] ;  /* 0x0000fd00ff507b82 */ /* 0x000e660000000800 */
[----:B------:R-:W-:Y:S01]  /*2030*/  IMAD.IADD R36, R70, 0x1, R9 ;  /* 0x0000000146247824 */ /* 0x000fe200078e0209 */
[----:B------:R-:W-:-:S03]  /*2040*/  ISETP.GE.AND P3, PT, R9, R30, PT ;  /* 0x0000001e0900720c */ /* 0x000fc60003f66270 */
[----:B------:R-:W-:Y:S01]  /*2050*/  IMAD.MOV.U32 R12, RZ, RZ, R36 ;  /* 0x000000ffff0c7224 */ /* 0x000fe200078e0024 */
[----:B------:R-:W-:Y:S02]  /*2060*/  ISETP.GT.OR P3, PT, R61, 0x7f, P3 ;  /* 0x0000007f3d00780c */ /* 0x000fe40001f64670 */
[----:B0-----:R-:W-:-:S11]  /*2070*/  ISETP.NE.AND P4, PT, R75, 0x1, PT ;  /* 0x000000014b00780c */ /* 0x001fd60003f85270 */
[----:B------:R-:W0:Y:S08]  /*2080*/  @!P3 LDC.64 R10, c[0x0][0x428] ;  /* 0x00010a00ff0abb82 */ /* 0x000e300000000a00 */
[----:B------:R-:W4:Y:S08]  /*2090*/  @P4 LDC R13, c[0x0][0x434] ;  /* 0x00010d00ff0d4b82 */ /* 0x000f300000000800 */
[----:B------:R-:W1:Y:S08]  /*20a0*/  @P4 LDC R14, c[0x0][0x438] ;  /* 0x00010e00ff0e4b82 */ /* 0x000e700000000800 */
[----:B------:R-:W0:Y:S01]  /*20b0*/  @!P3 LDC.64 R8, c[0x0][0x418] ;  /* 0x00010600ff08bb82 */ /* 0x000e220000000a00 */
[----:B----4-:R-:W-:-:S05]  /*20c0*/  @P4 IMAD.HI.U32 R13, R36, R13, RZ ;  /* 0x0000000d240d4227 */ /* 0x010fca00078e00ff */
[----:B-1----:R-:W-:Y:S01]  /*20d0*/  @P4 SHF.R.U32.HI R12, RZ, R14, R13 ;  /* 0x0000000eff0c4219 */ /* 0x002fe2000001160d */
[----:B0-----:R-:W-:-:S03]  /*20e0*/  @!P3 IMAD R14, R5, R10, RZ ;  /* 0x0000000a050eb224 */ /* 0x001fc600078e02ff */
[----:B------:R-:W-:Y:S01]  /*20f0*/  @!P3 SHF.R.S32.HI R13, RZ, 0x1f, R12 ;  /* 0x0000001fff0db819 */ /* 0x000fe2000001140c */
[C---:B------:R-:W-:Y:S02]  /*2100*/  @!P3 IMAD R15, R29.reuse, R11, R14 ;  /* 0x0000000b1d0fb224 */ /* 0x040fe400078e020e */
[----:B------:R-:W-:-:S04]  /*2110*/  @!P3 IMAD.WIDE.U32 R10, R29, R10, R12 ;  /* 0x0000000a1d0ab225 */ /* 0x000fc800078e000c */
[----:B------:R-:W-:Y:S01]  /*2120*/  @!P3 IMAD.IADD R11, R11, 0x1, R15 ;  /* 0x000000010b0bb824 */ /* 0x000fe200078e020f */
[----:B------:R-:W-:-:S04]  /*2130*/  @!P3 LEA R8, P4, R10, R8, 0x2 ;  /* 0x000000080a08b211 */ /* 0x000fc800078810ff */
[----:B------:R-:W-:-:S05]  /*2140*/  @!P3 LEA.HI.X R9, R10, R9, R11, 0x2, P4 ;  /* 0x000000090a09b211 */ /* 0x000fca00020f140b */
[----:B------:R0:W5:Y:S01]  /*2150*/  @!P3 LDG.E R74, desc[UR42][R8.64] ;  /* 0x0000002a084ab981 */ /* 0x000162000c1e1900 */
[----:B------:R-:W-:Y:S01]  /*2160*/  ISETP.GT.AND P3, PT, R27, R28, PT ;  /* 0x0000001c1b00720c */ /* 0x000fe20003f64270 */
[----:B------:R-:W-:Y:S01]  /*2170*/  IMAD R73, R19, 0x2000, R59 ;  /* 0x0000200013497824 */ /* 0x000fe200078e023b */
[----:B------:R-:W-:Y:S05]  /*2180*/  YIELD ;  /* 0x0000000000007946 */ /* 0x000fea0003800000 */
[----:B------:R-:W-:Y:S01]  /*2190*/  VIADD R11, R73, 0x20 ;  /* 0x00000020490b7836 */ /* 0x000fe20000000000 */
[----:B------:R-:W-:Y:S01]  /*21a0*/  BSSY B0, `(.L_x_13203) ;  /* 0x000032f000007945 */ /* 0x000fe20003800000 */
[----:B------:R-:W-:-:S04]  /*21b0*/  IMAD.MOV R10, RZ, RZ, -R12 ;  /* 0x000000ffff0a7224 */ /* 0x000fc800078e0a0c */
[----:B------:R-:W-:Y:S01]  /*21c0*/  IMAD R75, R75, R10, R36 ;  /* 0x0000000a4b4b7224 */ /* 0x000fe200078e0224 */
[----:B--2---:R-:W-:Y:S02]  /*21d0*/  LOP3.LUT P5, RZ, R38, 0x4, RZ, 0xc0, !PT ;  /* 0x0000000426ff7812 */ /* 0x004fe400078ac0ff */
[----:B---3--:R-:W-:-:S04]  /*21e0*/  LOP3.LUT R37, R37, 0xfffffffe, RZ, 0xc0, !PT ;  /* 0xfffffffe25257812 */ /* 0x008fc800078ec0ff */
[----:B------:R-:W-:Y:S02]  /*21f0*/  @P3 LOP3.LUT R37, R37, 0x1, RZ, 0xfc, !PT ;  /* 0x0000000125253812 */ /* 0x000fe400078efcff */
[----:B------:R-:W-:-:S03]  /*2200*/  ISETP.GE.AND P3, PT, R80, 0x1, PT ;  /* 0x000000015000780c */ /* 0x000fc60003f66270 */
[----:B------:R0:W-:Y:S02]  /*2210*/  STL [R1], R37 ;  /* 0x0000002501007387 */ /* 0x0001e40000100800 */
[C---:B------:R-:W-:Y:S02]  /*2220*/  @P5 VIADD R11, R73.reuse, 0xffffffe0 ;  /* 0xffffffe0490b5836 */ /* 0x040fe40000000000 */
[--C-:B------:R-:W-:Y:S02]  /*2230*/  IMAD R73, R73, 0x2, R26.reuse ;  /* 0x0000000249497824 */ /* 0x100fe400078e021a */
[----:B------:R-:W-:-:S04]  /*2240*/  IMAD R72, R11, 0x2, R26 ;  /* 0x000000020b487824 */ /* 0x000fc800078e021a */
[----:B0-----:R-:W-:Y:S05]  /*2250*/  @!P3 BRA `(.L_x_13204) ;  /* 0x0000002c0078b947 */ /* 0x001fea0003800000 */
        /* <DEDUP_REMOVED lines=8> */
[----:B------:R-:W-:Y:S01]  /*22e0*/  SHF.R.S32.HI R10, RZ, 0x1f, R27 ;  /* 0x0000001fff0a7819 */ /* 0x000fe2000001141b */
[----:B------:R-:W-:Y:S02]  /*22f0*/  IMAD R13, R77, UR4, RZ ;  /* 0x000000044d0d7c24 */ /* 0x000fe4000f8e02ff */
[----:B------:R-:W-:Y:S01]  /*2300*/  IADD3 R9, R9, R11, RZ ;  /* 0x0000000b09097210 */ /* 0x000fe20007ffe0ff */
[----:B------:R-:W-:-:S02]  /*2310*/  IMAD R78, R27, -0x80, R30 ;  /* 0xffffff801b4e7824 */ /* 0x000fc400078e021e */
[C---:B------:R-:W-:Y:S02]  /*2320*/  IMAD R13, R74.reuse, UR5, R13 ;  /* 0x000000054a0d7c24 */ /* 0x040fe4000f8e020d */
[----:B------:R-:W-:Y:S01]  /*2330*/  IMAD.WIDE.U32 R8, R74, UR4, R8 ;  /* 0x000000044a087c25 */ /* 0x000fe2000f8e0008 */
[----:B------:R-:W-:Y:S01]  /*2340*/  ULDC.64 UR4, c[0x0][0x308] ;  /* 0x0000c20000047ab9 */ /* 0x000fe20000000a00 */
[----:B------:R-:W-:Y:S02]  /*2350*/  VIMNMX R78, R78, 0x80, PT ;  /* 0x000000804e4e7848 */ /* 0x000fe40003fe0100 */
[----:B------:R-:W-:Y:S02]  /*2360*/  IMAD R11, R63, UR4, RZ ;  /* 0x000000043f0b7c24 */ /* 0x000fe4000f8e02ff */
[----:B------:R-:W-:Y:S02]  /*2370*/  IMAD.IADD R9, R9, 0x1, R13 ;  /* 0x0000000109097824 */ /* 0x000fe400078e020d */
[----:B------:R-:W-:-:S02]  /*2380*/  IMAD R11, R34, UR5, R11 ;  /* 0x00000005220b7c24 */ /* 0x000fc4000f8e020b */
[----:B------:R-:W-:Y:S01]  /*2390*/  IMAD.WIDE.U32 R8, R34, UR4, R8 ;  /* 0x0000000422087c25 */ /* 0x000fe2000f8e0008 */
[----:B------:R-:W-:-:S03]  /*23a0*/  ULDC.64 UR4, c[0x0][0x2e8] ;  /* 0x0000ba0000047ab9 */ /* 0x000fc60000000a00 */
[----:B------:R-:W-:Y:S01]  /*23b0*/  IMAD.IADD R85, R9, 0x1, R11 ;  /* 0x0000000109557824 */ /* 0x000fe200078e020b */
[----:B------:R-:W-:Y:S01]  /*23c0*/  LEA R84, P3, R8, UR4, 0x1 ;  /* 0x0000000408547c11 */ /* 0x000fe2000f8608ff */
        /* <DEDUP_REMOVED lines=42> */
.L_x_13207:
[----:B------:R-:W-:Y:S05]  /*2670*/  BSYNC B1 ;  /* 0x0000000000017941 */ /* 0x000fea0003800000 */
.L_x_13206:
[----:B0-----:R-:W-:Y:S01]  /*2680*/  IADD3 R12, R152, 0x60, RZ ;  /* 0x00000060980c7810 */ /* 0x001fe20007ffe0ff */
[----:B------:R-:W-:Y:S01]  /*2690*/  BSSY B1, `(.L_x_13208) ;  /* 0x0000021000017945 */ /* 0x000fe20003800000 */
[----:B-----5:R-:W-:Y:S02]  /*26a0*/  IMAD.MOV.U32 R81, RZ, RZ, R44 ;  /* 0x000000ffff517224 */ /* 0x020fe400078e002c */
[----:B------:R-:W-:Y:S01]  /*26b0*/  ISETP.GE.AND P4, PT, R12, R78, PT ;  /* 0x0000004e0c00720c */ /* 0x000fe20003f86270 */
[----:B------:R-:W-:-:S12]  /*26c0*/  IMAD.MOV.U32 R82, RZ, RZ, R45 ;  /* 0x000000ffff527224 */ /* 0x000fd800078e002d */
[----:B------:R-:W-:Y:S05]  /*26d0*/  @P4 BRA `(.L_x_13209) ;  /* 0x0000000000704947 */ /* 0x000fea0003800000 */
[----:B------:R-:W0:Y:S01]  /*26e0*/  LDC.64 R12, c[0x0][0x3f8] ;  /* 0x0000fe00ff0c7b82 */ /* 0x000e220000000a00 */
[----:B------:R-:W-:Y:S01]  /*26f0*/  IMAD.MOV.U32 R11, RZ, RZ, R79 ;  /* 0x000000ffff0b7224 */ /* 0x000fe200078e004f */
[----:B------:R-:W-:Y:S01]  /*2700*/  ULDC.64 UR4, c[0x0][0x3e8] ;  /* 0x0000fa0000047ab9 */ /* 0x000fe20000000a00 */
[----:B------:R-:W-:Y:S02]  /*2710*/  CS2R R40, SRZ ;  /* 0x0000000000287805 */ /* 0x000fe4000001ff00 */
[----:B------:R-:W-:Y:S01]  /*2720*/  CS2R R42, SRZ ;  /* 0x00000000002a7805 */ /* 0x000fe2000001ff00 */
[----:B0-----:R-:W-:-:S04]  /*2730*/  IMAD.WIDE.U32 R10, R12, 0x60, R10 ;  /* 0x000000600c0a7825 */ /* 0x001fc800078e000a */
[----:B------:R-:W-:Y:S01]  /*2740*/  IMAD R9, R13, 0x60, RZ ;  /* 0x000000600d097824 */ /* 0x000fe200078e02ff */
[----:B------:R-:W-:-:S04]  /*2750*/  IADD3 R13, P5, R20, R10, RZ ;  /* 0x0000000a140d7210 */ /* 0x000fc80007fbe0ff */
[----:B------:R-:W-:Y:S01]  /*2760*/  IADD3.X R14, R58, R11, R9, P5, !PT ;  /* 0x0000000b3a0e7210 */ /* 0x000fe20002ffe409 */
[----:B------:R-:W-:Y:S01]  /*2770*/  IMAD.MOV.U32 R9, RZ, RZ, R71 ;  /* 0x000000ffff097224 */ /* 0x000fe200078e0047 */
[----:B------:R-:W0:Y:S02]  /*2780*/  LDC.64 R10, c[0x0][0x408] ;  /* 0x00010200ff0a7b82 */ /* 0x000e240000000a00 */
[----:B0-----:R-:W-:-:S04]  /*2790*/  IMAD.WIDE.U32 R8, R10, 0x60, R8 ;  /* 0x000000600a087825 */ /* 0x001fc800078e0008 */
        /* <DEDUP_REMOVED lines=16> */
.L_x_13209:
[----:B------:R-:W-:Y:S05]  /*28a0*/  BSYNC B1 ;  /* 0x0000000000017941 */ /* 0x000fea0003800000 */
.L_x_13208:
[----:B0-----:R-:W-:Y:S01]  /*28b0*/  IMAD.MOV.U32 R9, RZ, RZ, R49 ;  /* 0x000000ffff097224 */ /* 0x001fe200078e0031 */
[----:B------:R-:W-:Y:S01]  /*28c0*/  UISETP.NE.AND UP0, UPT, UR39, 0x3, UPT ;  /* 0x000000032700788c */ /* 0x000fe2000bf05270 */
[----:B------:R-:W-:Y:S01]  /*28d0*/  IMAD.MOV.U32 R8, RZ, RZ, R48 ;  /* 0x000000ffff087224 */ /* 0x000fe200078e0030 */
[C---:B------:R-:W-:Y:S01]  /*28e0*/  PRMT R95, R82.reuse, 0x7610, R95 ;  /* 0x00007610525f7816 */ /* 0x040fe2000000005f */
[----:B------:R-:W-:Y:S01]  /*28f0*/  IMAD.MOV.U32 R10, RZ, RZ, R50 ;  /* 0x000000ffff0a7224 */ /* 0x000fe200078e0032 */
[----:B------:R-:W-:Y:S01]  /*2900*/  PRMT R82, R82, 0x5410, R9 ;  /* 0x0000541052527816 */ /* 0x000fe20000000009 */
[----:B------:R-:W-:Y:S01]  /*2910*/  IMAD.MOV.U32 R9, RZ, RZ, R47 ;  /* 0x000000ffff097224 */ /* 0x000fe200078e002f */
[----:B------:R-:W-:Y:S01]  /*2920*/  PRMT R99, R8, 0x7610, R99 ;  /* 0x0000761008637816 */ /* 0x000fe20000000063 */
[----:B------:R-:W-:Y:S01]  /*2930*/  IMAD.MOV.U32 R11, RZ, RZ, R51 ;  /* 0x000000ffff0b7224 */ /* 0x000fe200078e0033 */
[----:B------:R-:W-:Y:S02]  /*2940*/  MOV R8, R46 ;  /* 0x0000002e00087202 */ /* 0x000fe40000000f00 */
[----:B------:R-:W-:-:S02]  /*2950*/  PLOP3.LUT P5, PT, PT, PT, UP0, 0x80, 0x0 ;  /* 0x000000000000781c */ /* 0x000fc40003faf008 */
[----:B------:R-:W-:Y:S01]  /*2960*/  PRMT R94, R8, 0x7610, R94 ;  /* 0x00007610085e7816 */ /* 0x000fe2000000005e */
[----:B-----5:R-:W-:Y:S01]  /*2970*/  IMAD.MOV.U32 R8, RZ, RZ, R36 ;  /* 0x000000ffff087224 */ /* 0x020fe200078e0024 */
        /* <DEDUP_REMOVED lines=17> */
[----:B------:R-:W-:Y:S02]  /*2a90*/  PRMT R91, R10, 0x7610, R91 ;  /* 0x000076100a5b7816 */ /* 0x000fe4000000005b */
[----:B------:R-:W-:Y:S01]  /*2aa0*/  PRMT R92, R11, 0x7610, R92 ;  /* 0x000076100b5c7816 */ /* 0x000fe2000000005c */
[----:B------:R-:W-:Y:S06]  /*2ab0*/  @!P5 BRA `(.L_x_13210) ;  /* 0x000000000004d947 */ /* 0x000fec0003800000 */
[----:B------:R-:W-:Y:S01]  /*2ac0*/  BPT.TRAP 0x1 ;  /* 0x000000040000795c */ /* 0x000fe20000300000 */
.L_x_13210:
[----:B------:R-:W-:Y:S01]  /*2ad0*/  IMAD R71, R19, 0x8, R18 ;  /* 0x0000000813477824 */ /* 0x000fe200078e0212 */
[----:B------:R-:W-:Y:S01]  /*2ae0*/  SHF.L.U32 R79, R154, 0x1f, RZ ;  /* 0x0000001f9a4f7819 */ /* 0x000fe200000006ff */
[----:B------:R-:W-:Y:S03]  /*2af0*/  BSSY B1, `(.L_x_13211) ;  /* 0x0000003000017945 */ /* 0x000fe60003800000 */
[----:B------:R-:W0:Y:S02]  /*2b00*/  SYNCS.PHASECHK.TRANS64.TRYWAIT P6, [R71+URZ+0x16890], R79 ;  /* 0x0168904f470075a7 */ /* 0x000e2400080c017f */
[----:B0-----:R-:W-:Y:S05]  /*2b10*/  @!P6 BRA `(.L_x_13212) ;  /* 0x0000013000bce947 */ /* 0x001fea0003800000 */
.L_x_13438:
[----:B------:R-:W-:Y:S05]  /*2b20*/  BSYNC B1 ;  /* 0x0000000000017941 */ /* 0x000fea0003800000 */
.L_x_13211:
[----:B------:R-:W-:-:S03]  /*2b30*/  UMOV UR4, 0xffffffff ;  /* 0xffffffff00047882 */ /* 0x000fc60000000000 */
[----:B------:R-:W-:Y:S05]  /*2b40*/  BRA.DIV UR4, `(.L_x_13213) ;  /* 0x0000013204c47947 */ /* 0x000fea000b800000 */
[----:B------:R1:W2:Y:S04]  /*2b50*/  SHFL.IDX PT, R81, R85, RZ, 0x1c1f ;  /* 0x001c1fff55517589 */ /* 0x0002a800000e0000 */
[----:B------:R1:W3:Y:S02]  /*2b60*/  SHFL.IDX PT, R14, R84, RZ, 0x1c1f ;  /* 0x001c1fff540e7589 */ /* 0x0002e400000e0000 */
.L_x_13442:
[----:B------:R-:W-:Y:S04]  /*2b70*/  BSSY B1, `(.L_x_13214) ;  /* 0x0000070000017945 */ /* 0x000fe80003800000 */
        /* <DEDUP_REMOVED lines=9> */
[----:B------:R-:W-:Y:S02]  /*2c10*/  SHF.R.U64 R100, R50, 0x10, R51 ;  /* 0x0000001032647819 */ /* 0x000fe40000001233 */
[----:B------:R-:W-:Y:S01]  /*2c20*/  SHF.R.U64 R97, R48, 0x10, R49 ;  /* 0x0000001030617819 */ /* 0x000fe20000001231 */
[C---:B0-----:R-:W-:Y:S01]  /*2c30*/  IMAD.U32 R48, R10.reuse, 0x10000, RZ ;  /* 0x000100000a307824 */ /* 0x041fe200078e00ff */
[----:B------:R-:W-:Y:S02]  /*2c40*/  SHF.R.U32.HI R102, RZ, 0x10, R51 ;  /* 0x00000010ff667819 */ /* 0x000fe40000011633 */
[----:B------:R-:W-:Y:S01]  /*2c50*/  SHF.R.U32.HI R98, RZ, 0x10, R49 ;  /* 0x00000010ff627819 */ /* 0x000fe20000011631 */
[----:B------:R-:W-:Y:S01]  /*2c60*/  IMAD.U32 R49, R9, 0x10000, RZ ;  /* 0x0001000009317824 */ /* 0x000fe200078e00ff */
[----:B------:R-:W-:Y:S02]  /*2c70*/  LOP3.LUT R51, R10, 0xffff0000, RZ, 0xc0, !PT ;  /* 0xffff00000a337812 */ /* 0x000fe400078ec0ff */
[----:B------:R-:W-:-:S02]  /*2c80*/  LOP3.LUT R15, R11, 0xffff0000, RZ, 0xc0, !PT ;  /* 0xffff00000b0f7812 */ /* 0x000fc400078ec0ff */
[----:B------:R-:W-:Y:S02]  /*2c90*/  SHF.L.U32 R10, R11, 0x10, RZ ;  /* 0x000000100b0a7819 */ /* 0x000fe400000006ff */
[----:B------:R-:W-:Y:S02]  /*2ca0*/  PRMT R100, R83, 0x5432, R100 ;  /* 0x0000543253647816 */ /* 0x000fe40000000064 */
[----:B------:R-:W-:Y:S02]  /*2cb0*/  PRMT R11, R99, 0x5410, R97 ;  /* 0x00005410630b7816 */ /* 0x000fe40000000061 */
[----:B------:R-:W-:Y:S02]  /*2cc0*/  PRMT R102, R86, 0x5432, R102 ;  /* 0x0000543256667816 */ /* 0x000fe40000000066 */
[----:B------:R-:W-:Y:S02]  /*2cd0*/  PRMT R98, R82, 0x5432, R98 ;  /* 0x0000543252627816 */ /* 0x000fe40000000062 */
[----:B------:R-:W-:Y:S01]  /*2ce0*/  LOP3.LUT R50, R9, 0xffff0000, RZ, 0xc0, !PT ;  /* 0xffff000009327812 */ /* 0x000fe200078ec0ff */
[----:B------:R-:W-:Y:S01]  /*2cf0*/  IMAD.U32 R103, R102, 0x10000, RZ ;  /* 0x0001000066677824 */ /* 0x000fe200078e00ff */
[----:B------:R-:W-:Y:S01]  /*2d00*/  LOP3.LUT R101, R100, 0xffff0000, RZ, 0xc0, !PT ;  /* 0xffff000064657812 */ /* 0x000fe200078ec0ff */
[----:B------:R-:W-:Y:S01]  /*2d10*/  IMAD.U32 R99, R98, 0x10000, RZ ;  /* 0x0001000062637824 */ /* 0x000fe200078e00ff */
[----:B------:R-:W-:Y:S01]  /*2d20*/  LOP3.LUT R97, R11, 0xffff0000, RZ, 0xc0, !PT ;  /* 0xffff00000b617812 */ /* 0x000fe200078ec0ff */
[C---:B------:R-:W-:Y:S01]  /*2d30*/  FMUL.FTZ R105, R51.reuse, R103 ;  /* 0x0000006733697220 */ /* 0x040fe20000410000 */
[----:B------:R-:W-:Y:S01]  /*2d40*/  LOP3.LUT R102, R102, 0xffff0000, RZ, 0xc0, !PT ;  /* 0xffff000066667812 */ /* 0x000fe200078ec0ff */
[C---:B------:R-:W-:Y:S01]  /*2d50*/  FMUL.FTZ R104, R50.reuse, R101 ;  /* 0x0000006532687220 */ /* 0x040fe20000410000 */
[----:B------:R-:W-:Y:S01]  /*2d60*/  FMUL.FTZ R51, R51, R99 ;  /* 0x0000006333337220 */ /* 0x000fe20000410000 */
[-C--:B------:R-:W-:Y:S01]  /*2d70*/  FMUL.FTZ R50, R50, R97.reuse ;  /* 0x0000006132327220 */ /* 0x080fe20000410000 */
[----:B------:R-:W-:Y:S01]  /*2d80*/  IMAD.U32 R9, R8, 0x10000, RZ ;  /* 0x0001000008097824 */ /* 0x000fe200078e00ff */
[----:B------:R-:W-:Y:S01]  /*2d90*/  LOP3.LUT R98, R98, 0xffff0000, RZ, 0xc0, !PT ;  /* 0xffff000062627812 */ /* 0x000fe200078ec0ff */
[C---:B------:R-:W-:Y:S01]  /*2da0*/  FFMA.FTZ R104, R49.reuse, R97, -R104 ;  /* 0x0000006131687223 */ /* 0x040fe20000010868 */
[----:B------:R-:W-:Y:S01]  /*2db0*/  LOP3.LUT R8, R8, 0xffff0000, RZ, 0xc0, !PT ;  /* 0xffff000008087812 */ /* 0x000fe200078ec0ff */
[----:B------:R-:W-:Y:S01]  /*2dc0*/  FFMA.FTZ R49, R49, R101, R50 ;  /* 0x0000006531317223 */ /* 0x000fe20000010032 */
[----:B------:R-:W-:-:S02]  /*2dd0*/  IMAD.U32 R100, R100, 0x10000, RZ ;  /* 0x0001000064647824 */ /* 0x000fc400078e00ff */
[C---:B------:R-:W-:Y:S01]  /*2de0*/  FFMA.FTZ R50, R48.reuse, R103, R51 ;  /* 0x0000006730327223 */ /* 0x040fe20000010033 */
[----:B------:R-:W-:Y:S02]  /*2df0*/  IMAD.U32 R11, R11, 0x10000, RZ ;  /* 0x000100000b0b7824 */ /* 0x000fe400078e00ff */
[C---:B------:R-:W-:Y:S01]  /*2e00*/  FMUL.FTZ R51, R15.reuse, R102 ;  /* 0x000000660f337220 */ /* 0x040fe20000410000 */
[----:B------:R-:W-:Y:S01]  /*2e10*/  FFMA.FTZ R105, R48, R99, -R105 ;  /* 0x0000006330697223 */ /* 0x000fe20000010869 */
        /* <DEDUP_REMOVED lines=11> */
.L_x_13219:
[----:B------:R-:W-:Y:S05]  /*2ed0*/  BSYNC B3 ;  /* 0x0000000000037941 */ /* 0x000fea0003800000 */
.L_x_13218:
[----:B0-----:R4:W-:Y:S02]  /*2ee0*/  ST.E.128 desc[UR42][R12.64], R8 ;  /* 0x000000080c007985 */ /* 0x0019e4000c101d2a */
.L_x_13217:
[----:B------:R-:W-:Y:S05]  /*2ef0*/  BSYNC B2 ;  /* 0x0000000000027941 */ /* 0x000fea0003800000 */
.L_x_13216:
[----:B------:R-:W-:Y:S05]  /*2f00*/  @P2 BRA `(.L_x_13215) ;  /* 0x0000000000d82947 */ /* 0x000fea0003800000 */
[----:B----4-:R4:W0:Y:S01]  /*2f10*/  LDS.128 R8, [R72+0xe000] ;  /* 0x00e0000048087984 */ /* 0x0108220000000c00 */
[C---:B---3--:R-:W-:Y:S01]  /*2f20*/  LEA R12, P3, R2.reuse, R14, 0x1 ;  /* 0x0000000e020c7211 */ /* 0x048fe200078608ff */
[----:B------:R-:W-:Y:S03]  /*2f30*/  BSSY B2, `(.L_x_13220) ;  /* 0x0000032000027945 */ /* 0x000fe60003800000 */
[----:B--2---:R-:W-:Y:S02]  /*2f40*/  LEA.HI.X R13, R2, R81, R153, 0x1, P3 ;  /* 0x00000051020d7211 */ /* 0x004fe400018f0c99 */
[----:B------:R-:W-:-:S13]  /*2f50*/  ISETP.GE.AND P3, PT, R156, R80, PT ;  /* 0x000000509c00720c */ /* 0x000fda0003f66270 */
[----:B----4-:R-:W-:Y:S05]  /*2f60*/  @P3 BRA `(.L_x_13221) ;  /* 0x0000000000b83947 */ /* 0x010fea0003800000 */
[--C-:B------:R-:W-:Y:S02]  /*2f70*/  SHF.R.U64 R49, R46, 0x10, R47.reuse ;  /* 0x000000102e317819 */ /* 0x100fe4000000122f */
[----:B------:R-:W-:Y:S02]  /*2f80*/  SHF.R.U32.HI R46, RZ, 0x10, R47 ;  /* 0x00000010ff2e7819 */ /* 0x000fe4000001162f */
[--C-:B------:R-:W-:Y:S02]  /*2f90*/  SHF.R.U32.HI R48, RZ, 0x10, R45.reuse ;  /* 0x00000010ff307819 */ /* 0x100fe4000001162d */
[----:B------:R-:W-:Y:S02]  /*2fa0*/  PRMT R93, R93, 0x5410, R46 ;  /* 0x000054105d5d7816 */ /* 0x000fe4000000002e */
[----:B------:R-:W-:Y:S01]  /*2fb0*/  SHF.R.U64 R51, R44, 0x10, R45 ;  /* 0x000000102c337819 */ /* 0x000fe2000000122d */
[----:B0-----:R-:W-:Y:S01]  /*2fc0*/  IMAD.U32 R44, R11, 0x10000, RZ ;  /* 0x000100000b2c7824 */ /* 0x001fe200078e00ff */
[----:B------:R-:W-:-:S02]  /*2fd0*/  PRMT R95, R95, 0x5410, R48 ;  /* 0x000054105f5f7816 */ /* 0x000fc40000000030 */
[----:B------:R-:W-:Y:S01]  /*2fe0*/  PRMT R94, R94, 0x5410, R49 ;  /* 0x000054105e5e7816 */ /* 0x000fe20000000031 */
[----:B------:R-:W-:Y:S01]  /*2ff0*/  IMAD.U32 R49, R93, 0x10000, RZ ;  /* 0x000100005d317824 */ /* 0x000fe200078e00ff */
[----:B------:R-:W-:Y:S01]  /*3000*/  LOP3.LUT R15, R10, 0xffff0000, RZ, 0xc0, !PT ;  /* 0xffff00000a0f7812 */ /* 0x000fe200078ec0ff */
[----:B------:R-:W-:Y:S01]  /*3010*/  IMAD.U32 R47, R95, 0x10000, RZ ;  /* 0x000100005f2f7824 */ /* 0x000fe200078e00ff */
[----:B------:R-:W-:Y:S02]  /*3020*/  LOP3.LUT R45, R11, 0xffff0000, RZ, 0xc0, !PT ;  /* 0xffff00000b2d7812 */ /* 0x000fe400078ec0ff */
[----:B------:R-:W-:Y:S01]  /*3030*/  PRMT R96, R96, 0x5410, R51 ;  /* 0x0000541060607816 */ /* 0x000fe20000000033 */
[----:B------:R-:W-:Y:S01]  /*3040*/  FMUL.FTZ R81, R15, R49 ;  /* 0x000000310f517220 */ /* 0x000fe20000410000 */
[----:B------:R-:W-:Y:S01]  /*3050*/  LOP3.LUT R11, R9, 0xffff0000, RZ, 0xc0, !PT ;  /* 0xffff0000090b7812 */ /* 0x000fe200078ec0ff */
[-C--:B------:R-:W-:Y:S01]  /*3060*/  FMUL.FTZ R15, R15, R47.reuse ;  /* 0x0000002f0f0f7220 */ /* 0x080fe20000410000 */
[C---:B------:R-:W-:Y:S01]  /*3070*/  LOP3.LUT R48, R94.reuse, 0xffff0000, RZ, 0xc0, !PT ;  /* 0xffff00005e307812 */ /* 0x040fe200078ec0ff */
[----:B------:R-:W-:Y:S01]  /*3080*/  IMAD.U32 R94, R94, 0x10000, RZ ;  /* 0x000100005e5e7824 */ /* 0x000fe200078e00ff */
[----:B------:R-:W-:Y:S01]  /*3090*/  SHF.L.U32 R14, R10, 0x10, RZ ;  /* 0x000000100a0e7819 */ /* 0x000fe200000006ff */
[----:B------:R-:W-:Y:S01]  /*30a0*/  IMAD.U32 R10, R9, 0x10000, RZ ;  /* 0x00010000090a7824 */ /* 0x000fe200078e00ff */
[----:B------:R-:W-:Y:S01]  /*30b0*/  LOP3.LUT R46, R96, 0xffff0000, RZ, 0xc0, !PT ;  /* 0xffff0000602e7812 */ /* 0x000fe200078ec0ff */
[----:B------:R-:W-:Y:S01]  /*30c0*/  FMUL.FTZ R51, R11, R48 ;  /* 0x000000300b337220 */ /* 0x000fe20000410000 */
[----:B------:R-:W-:Y:S01]  /*30d0*/  LOP3.LUT R93, R93, 0xffff0000, RZ, 0xc0, !PT ;  /* 0xffff00005d5d7812 */ /* 0x000fe200078ec0ff */
[----:B------:R-:W-:Y:S01]  /*30e0*/  IMAD.U32 R9, R8, 0x10000, RZ ;  /* 0x0001000008097824 */ /* 0x000fe200078e00ff */
[----:B------:R-:W-:Y:S01]  /*30f0*/  LOP3.LUT R95, R95, 0xffff0000, RZ, 0xc0, !PT ;  /* 0xffff00005f5f7812 */ /* 0x000fe200078ec0ff */
[----:B------:R-:W-:Y:S01]  /*3100*/  FFMA.FTZ R81, R14, R47, -R81 ;  /* 0x0000002f0e517223 */ /* 0x000fe20000010851 */
[-C--:B------:R-:W-:Y:S01]  /*3110*/  FMUL.FTZ R11, R11, R46.reuse ;  /* 0x0000002e0b0b7220 */ /* 0x080fe20000410000 */
[----:B------:R-:W-:Y:S01]  /*3120*/  LOP3.LUT R8, R8, 0xffff0000, RZ, 0xc0, !PT ;  /* 0xffff000008087812 */ /* 0x000fe200078ec0ff */
[----:B------:R-:W-:Y:S01]  /*3130*/  FFMA.FTZ R51, R10, R46, -R51 ;  /* 0x0000002e0a337223 */ /* 0x000fe20000010833 */
[----:B------:R-:W-:Y:S01]  /*3140*/  SHF.L.U32 R96, R96, 0x10, RZ ;  /* 0x0000001060607819 */ /* 0x000fe200000006ff */
[----:B------:R-:W-:Y:S01]  /*3150*/  FFMA.FTZ R14, R14, R49, R15 ;  /* 0x000000310e0e7223 */ /* 0x000fe2000001000f */
[C---:B------:R-:W-:Y:S01]  /*3160*/  FMUL.FTZ R15, R45.reuse, R93 ;  /* 0x0000005d2d0f7220 */ /* 0x040fe20000410000 */
        /* <DEDUP_REMOVED lines=14> */
.L_x_13221:
[----:B------:R-:W-:Y:S05]  /*3250*/  BSYNC B2 ;  /* 0x0000000000027941 */ /* 0x000fea0003800000 */
.L_x_13220:
[----:B0-----:R0:W-:Y:S02]  /*3260*/  ST.E.128 desc[UR42][R12.64], R8 ;  /* 0x000000080c007985 */ /* 0x0011e4000c101d2a */
.L_x_13215:
[----:B------:R-:W-:Y:S05]  /*3270*/  BSYNC B1 ;  /* 0x0000000000017941 */ /* 0x000fea0003800000 */
.L_x_13214:
[----:B------:R-:W-:-:S03]  /*3280*/  UMOV UR4, 0xffffffff ;  /* 0xffffffff00047882 */ /* 0x000fc60000000000 */
[----:B------:R-:W-:Y:S05]  /*3290*/  BRA.DIV UR4, `(.L_x_13222) ;  /* 0x0000012e04387947 */ /* 0x000fea000b800000 */
[----:B-1----:R-:W1:Y:S04]  /*32a0*/  SHFL.IDX PT, R85, R85, 0x1, 0x1c1f ;  /* 0x003c1f0055557f89 */ /* 0x002e6800000e0000 */
[----:B---3--:R3:W0:Y:S02]  /*32b0*/  SHFL.IDX PT, R14, R84, 0x1, 0x1c1f ;  /* 0x003c1f00540e7f89 */ /* 0x00862400000e0000 */
.L_x_13446:
        /* <DEDUP_REMOVED lines=13> */
[----:B------:R-:W-:Y:S01]  /*3390*/  SHF.R.U32.HI R45, RZ, 0x10, R41 ;  /* 0x00000010ff2d7819 */ /* 0x000fe20000011629 */
[----:B------:R-:W-:Y:S01]  /*33a0*/  IMAD.U32 R41, R11, 0x10000, RZ ;  /* 0x000100000b297824 */ /* 0x000fe200078e00ff */
[----:B------:R-:W-:Y:S02]  /*33b0*/  PRMT R89, R89, 0x5410, R46 ;  /* 0x0000541059597816 */ /* 0x000fe4000000002e */
[----:B------:R-:W-:-:S02]  /*33c0*/  PRMT R91, R91, 0x5410, R44 ;  /* 0x000054105b5b7816 */ /* 0x000fc4000000002c */
[----:B------:R-:W-:Y:S02]  /*33d0*/  PRMT R92, R92, 0x5410, R43 ;  /* 0x000054105c5c7816 */ /* 0x000fe4000000002b */
[----:B------:R-:W-:Y:S02]  /*33e0*/  PRMT R90, R90, 0x5410, R45 ;  /* 0x000054105a5a7816 */ /* 0x000fe4000000002d */
[----:B------:R-:W-:Y:S02]  /*33f0*/  LOP3.LUT R42, R11, 0xffff0000, RZ, 0xc0, !PT ;  /* 0xffff00000b2a7812 */ /* 0x000fe400078ec0ff */
[----:B------:R-:W-:Y:S01]  /*3400*/  LOP3.LUT R11, R9, 0xffff0000, RZ, 0xc0, !PT ;  /* 0xffff0000090b7812 */ /* 0x000fe200078ec0ff */
[----:B------:R-:W-:Y:S01]  /*3410*/  IMAD.U32 R44, R90, 0x10000, RZ ;  /* 0x000100005a2c7824 */ /* 0x000fe200078e00ff */
[C---:B------:R-:W-:Y:S01]  /*3420*/  LOP3.LUT R45, R91.reuse, 0xffff0000, RZ, 0xc0, !PT ;  /* 0xffff00005b2d7812 */ /* 0x040fe200078ec0ff */
[----:B------:R-:W-:Y:S01]  /*3430*/  IMAD.U32 R91, R91, 0x10000, RZ ;  /* 0x000100005b5b7824 */ /* 0x000fe200078e00ff */
[C---:B------:R-:W-:Y:S01]  /*3440*/  LOP3.LUT R43, R89.reuse, 0xffff0000, RZ, 0xc0, !PT ;  /* 0xffff0000592b7812 */ /* 0x040fe200078ec0ff */
[----:B------:R-:W-:Y:S01]  /*3450*/  IMAD.U32 R89, R89, 0x10000, RZ ;  /* 0x0001000059597824 */ /* 0x000fe200078e00ff */
[----:B------:R-:W-:Y:S01]  /*3460*/  LOP3.LUT R40, R10, 0xffff0000, RZ, 0xc0, !PT ;  /* 0xffff00000a287812 */ /* 0x000fe200078ec0ff */
[----:B------:R-:W-:Y:S01]  /*3470*/  IMAD.U32 R10, R9, 0x10000, RZ ;  /* 0x00010000090a7824 */ /* 0x000fe200078e00ff */
[----:B------:R-:W-:Y:S01]  /*3480*/  SHF.L.U32 R46, R92, 0x10, RZ ;  /* 0x000000105c2e7819 */ /* 0x000fe200000006ff */
[----:B------:R-:W-:-:S02]  /*3490*/  IMAD.U32 R9, R8, 0x10000, RZ ;  /* 0x0001000008097824 */ /* 0x000fc400078e00ff */
[C---:B------:R-:W-:Y:S01]  /*34a0*/  FMUL.FTZ R47, R11.reuse, R45 ;  /* 0x0000002d0b2f7220 */ /* 0x040fe20000410000 */
[-C--:B------:R-:W-:Y:S01]  /*34b0*/  FMUL.FTZ R48, R11, R43.reuse ;  /* 0x0000002b0b307220 */ /* 0x080fe20000410000 */
[----:B------:R-:W-:Y:S01]  /*34c0*/  LOP3.LUT R8, R8, 0xffff0000, RZ, 0xc0, !PT ;  /* 0xffff000008087812 */ /* 0x000fe200078ec0ff */
[C---:B------:R-:W-:Y:S01]  /*34d0*/  FMUL.FTZ R50, R40.reuse, R46 ;  /* 0x0000002e28327220 */ /* 0x040fe20000410000 */
[-C--:B------:R-:W-:Y:S01]  /*34e0*/  FMUL.FTZ R40, R40, R44.reuse ;  /* 0x0000002c28287220 */ /* 0x080fe20000410000 */
[----:B------:R-:W-:Y:S01]  /*34f0*/  LOP3.LUT R92, R92, 0xffff0000, RZ, 0xc0, !PT ;  /* 0xffff00005c5c7812 */ /* 0x000fe200078ec0ff */
[----:B------:R-:W-:Y:S01]  /*3500*/  FFMA.FTZ R47, R10, R43, -R47 ;  /* 0x0000002b0a2f7223 */ /* 0x000fe2000001082f */
[----:B------:R-:W-:Y:S01]  /*3510*/  LOP3.LUT R90, R90, 0xffff0000, RZ, 0xc0, !PT ;  /* 0xffff00005a5a7812 */ /* 0x000fe200078ec0ff */
[----:B------:R-:W-:Y:S01]  /*3520*/  FFMA.FTZ R48, R10, R45, R48 ;  /* 0x0000002d0a307223 */ /* 0x000fe20000010030 */
[C---:B------:R-:W-:Y:S01]  /*3530*/  FFMA.FTZ R50, R15.reuse, R44, -R50 ;  /* 0x0000002c0f327223 */ /* 0x040fe20000010832 */
[C---:B------:R-:W-:Y:S01]  /*3540*/  FMUL.FTZ R10, R8.reuse, R91 ;  /* 0x0000005b080a7220 */ /* 0x040fe20000410000 */
        /* <DEDUP_REMOVED lines=14> */
.L_x_13227:
[----:B------:R-:W-:Y:S05]  /*3630*/  BSYNC B2 ;  /* 0x0000000000027941 */ /* 0x000fea0003800000 */
.L_x_13226:
[----:B----4-:R0:W-:Y:S02]  /*3640*/  ST.E.128 desc[UR42][R12.64], R8 ;  /* 0x000000080c007985 */ /* 0x0101e4000c101d2a */
.L_x_13225:
[----:B------:R-:W-:Y:S05]  /*3650*/  BSYNC B1 ;  /* 0x0000000000017941 */ /* 0x000fea0003800000 */
.L_x_13224:
[----:B------:R-:W-:Y:S05]  /*3660*/  @P2 BRA `(.L_x_13223) ;  /* 0x0000001c00882947 */ /* 0x000fea0003800000 */
        /* <DEDUP_REMOVED lines=9> */
[--C-:B------:R-:W-:Y:S02]  /*3700*/  SHF.R.U32.HI R40, RZ, 0x10, R37.reuse ;  /* 0x00000010ff287819 */ /* 0x100fe40000011625 */
[----:B------:R-:W-:Y:S02]  /*3710*/  PRMT R87, R87, 0x5410, R38 ;  /* 0x0000541057577816 */ /* 0x000fe40000000026 */
[----:B------:R-:W-:Y:S02]  /*3720*/  SHF.R.U64 R43, R36, 0x10, R37 ;  /* 0x00000010242b7819 */ /* 0x000fe40000001225 */
[----:B------:R-:W-:-:S02]  /*3730*/  PRMT R83, R83, 0x5410, R40 ;  /* 0x0000541053537816 */ /* 0x000fc40000000028 */
[----:B------:R-:W-:Y:S01]  /*3740*/  PRMT R86, R86, 0x5410, R41 ;  /* 0x0000541056567816 */ /* 0x000fe20000000029 */
[----:B------:R-:W-:Y:S01]  /*3750*/  IMAD.U32 R41, R87, 0x10000, RZ ;  /* 0x0001000057297824 */ /* 0x000fe200078e00ff */
[----:B------:R-:W-:Y:S01]  /*3760*/  LOP3.LUT R15, R10, 0xffff0000, RZ, 0xc0, !PT ;  /* 0xffff00000a0f7812 */ /* 0x000fe200078ec0ff */
[----:B------:R-:W-:Y:S01]  /*3770*/  IMAD.U32 R39, R83, 0x10000, RZ ;  /* 0x0001000053277824 */ /* 0x000fe200078e00ff */
[----:B------:R-:W-:Y:S01]  /*3780*/  LOP3.LUT R37, R11, 0xffff0000, RZ, 0xc0, !PT ;  /* 0xffff00000b257812 */ /* 0x000fe200078ec0ff */
[----:B------:R-:W-:Y:S01]  /*3790*/  IMAD.U32 R10, R9, 0x10000, RZ ;  /* 0x00010000090a7824 */ /* 0x000fe200078e00ff */
[----:B------:R-:W-:Y:S01]  /*37a0*/  SHF.L.U32 R36, R11, 0x10, RZ ;  /* 0x000000100b247819 */ /* 0x000fe200000006ff */
[C---:B------:R-:W-:Y:S01]  /*37b0*/  FMUL.FTZ R45, R15.reuse, R41 ;  /* 0x000000290f2d7220 */ /* 0x040fe20000410000 */
[----:B------:R-:W-:Y:S01]  /*37c0*/  PRMT R82, R82, 0x5410, R43 ;  /* 0x0000541052527816 */ /* 0x000fe2000000002b */
[-C--:B------:R-:W-:Y:S01]  /*37d0*/  FMUL.FTZ R15, R15, R39.reuse ;  /* 0x000000270f0f7220 */ /* 0x080fe20000410000 */
[----:B------:R-:W-:Y:S01]  /*37e0*/  LOP3.LUT R11, R9, 0xffff0000, RZ, 0xc0, !PT ;  /* 0xffff0000090b7812 */ /* 0x000fe200078ec0ff */
[----:B------:R-:W-:Y:S01]  /*37f0*/  IMAD.U32 R9, R8, 0x10000, RZ ;  /* 0x0001000008097824 */ /* 0x000fe200078e00ff */
[----:B------:R-:W-:Y:S01]  /*3800*/  LOP3.LUT R40, R86, 0xffff0000, RZ, 0xc0, !PT ;  /* 0xffff000056287812 */ /* 0x000fe200078ec0ff */
[----:B------:R-:W-:Y:S01]  /*3810*/  FFMA.FTZ R45, R14, R39, -R45 ;  /* 0x000000270e2d7223 */ /* 0x000fe2000001082d */
[----:B------:R-:W-:Y:S01]  /*3820*/  LOP3.LUT R38, R82, 0xffff0000, RZ, 0xc0, !PT ;  /* 0xffff000052267812 */ /* 0x000fe200078ec0ff */
[----:B------:R-:W-:Y:S01]  /*3830*/  FFMA.FTZ R14, R14, R41, R15 ;  /* 0x000000290e0e7223 */ /* 0x000fe2000001000f */
[----:B------:R-:W-:Y:S01]  /*3840*/  LOP3.LUT R87, R87, 0xffff0000, RZ, 0xc0, !PT ;  /* 0xffff000057577812 */ /* 0x000fe200078ec0ff */
[----:B------:R-:W-:Y:S01]  /*3850*/  FMUL.FTZ R43, R11, R40 ;  /* 0x000000280b2b7220 */ /* 0x000fe20000410000 */
[----:B------:R-:W-:Y:S01]  /*3860*/  LOP3.LUT R83, R83, 0xffff0000, RZ, 0xc0, !PT ;  /* 0xffff000053537812 */ /* 0x000fe200078ec0ff */
[-C--:B------:R-:W-:Y:S01]  /*3870*/  FMUL.FTZ R11, R11, R38.reuse ;  /* 0x000000260b0b7220 */ /* 0x080fe20000410000 */
[----:B------:R-:W-:Y:S01]  /*3880*/  LOP3.LUT R8, R8, 0xffff0000, RZ, 0xc0, !PT ;  /* 0xffff000008087812 */ /* 0x000fe200078ec0ff */
[----:B------:R-:W-:Y:S01]  /*3890*/  FFMA.FTZ R43, R10, R38, -R43 ;  /* 0x000000260a2b7223 */ /* 0x000fe2000001082b */
        /* <DEDUP_REMOVED lines=16> */
[----:B------:R-:W-:-:S07]  /*39a0*/  MOV R10, R14 ;  /* 0x0000000e000a7202 */ /* 0x000fce0000000f00 */
.L_x_13229:
[----:B------:R-:W-:Y:S05]  /*39b0*/  BSYNC B1 ;  /* 0x0000000000017941 */ /* 0x000fea0003800000 */
.L_x_13228:
[----:B----4-:R0:W-:Y:S01]  /*39c0*/  ST.E.128 desc[UR42][R12.64], R8 ;  /* 0x000000080c007985 */ /* 0x0101e2000c101d2a */
[----:B------:R-:W-:Y:S05]  /*39d0*/  BRA `(.L_x_13223) ;  /* 0x0000001800ac7947 */ /* 0x000fea0003800000 */
.L_x_13205:
[C---:B------:R-:W-:Y:S01]  /*39e0*/  ISETP.GE.AND P3, PT, R152.reuse, R78, PT ;  /* 0x0000004e9800720c */ /* 0x040fe20003f66270 */
[----:B------:R-:W-:Y:S01]  /*39f0*/  VIADD R44, R152, 0x60 ;  /* 0x00000060982c7836 */ /* 0x000fe20000000000 */
[----:B------:R-:W-:Y:S02]  /*3a00*/  CS2R R38, SRZ ;  /* 0x0000000000267805 */ /* 0x000fe4000001ff00 */
[----:B------:R-:W-:Y:S02]  /*3a10*/  CS2R R42, SRZ ;  /* 0x00000000002a7805 */ /* 0x000fe4000001ff00 */
[----:B------:R-:W-:Y:S02]  /*3a20*/  ISETP.GE.OR P3, PT, R16, R80, P3 ;  /* 0x000000501000720c */ /* 0x000fe40001f66670 */
[----:B------:R-:W-:-:S11]  /*3a30*/  CS2R R40, SRZ ;  /* 0x0000000000287805 */ /* 0x000fd6000001ff00 */
[----:B------:R-:W0:Y:S01]  /*3a40*/  @!P3 LDC.64 R12, c[0x0][0x3e8] ;  /* 0x0000fa00ff0cbb82 */ /* 0x000e220000000a00 */
[----:B------:R-:W-:-:S05]  /*3a50*/  @!P3 IADD3 R14, P4, R52, R10, RZ ;  /* 0x0000000a340eb210 */ /* 0x000fca0007f9e0ff */
[----:B------:R-:W-:Y:S01]  /*3a60*/  @!P3 IMAD.X R15, R79, 0x1, R35, P4 ;  /* 0x000000014f0fb824 */ /* 0x000fe200020e0623 */
[----:B------:R-:W-:-:S05]  /*3a70*/  @!P3 IADD3 R36, P4, R56, R8, RZ ;  /* 0x000000083824b210 */ /* 0x000fca0007f9e0ff */
[----:B------:R-:W-:Y:S01]  /*3a80*/  @!P3 IMAD.X R37, R71, 0x1, R31, P4 ;  /* 0x000000014725b824 */ /* 0x000fe200020e061f */
[----:B0-----:R-:W-:-:S04]  /*3a90*/  @!P3 LEA R12, P4, R14, R12, 0x1 ;  /* 0x0000000c0e0cb211 */ /* 0x001fc800078808ff */
[----:B------:R-:W-:Y:S02]  /*3aa0*/  @!P3 LEA.HI.X R13, R14, R13, R15, 0x1, P4 ;  /* 0x0000000d0e0db211 */ /* 0x000fe400020f0c0f */
[----:B------:R-:W0:Y:S01]  /*3ab0*/  @!P3 LDC.64 R14, c[0x0][0x400] ;  /* 0x00010000ff0ebb82 */ /* 0x000e220000000a00 */
[----:B------:R-:W-:Y:S01]  /*3ac0*/  BSSY B1, `(.L_x_13230) ;  /* 0x0000022000017945 */ /* 0x000fe20003800000 */
[----:B0-----:R-:W-:-:S04]  /*3ad0*/  @!P3 LEA R14, P4, R36, R14, 0x1 ;  /* 0x0000000e240eb211 */ /* 0x001fc800078808ff */
[----:B------:R-:W-:Y:S02]  /*3ae0*/  @!P3 LEA.HI.X R15, R36, R15, R37, 0x1, P4 ;  /* 0x0000000f240fb211 */ /* 0x000fe400020f0c25 */
[----:B------:R-:W-:Y:S02]  /*3af0*/  CS2R R36, SRZ ;  /* 0x0000000000247805 */ /* 0x000fe4000001ff00 */
[----:B------:R-:W-:Y:S02]  /*3b00*/  ISETP.GE.AND P4, PT, R44, R78, PT ;  /* 0x0000004e2c00720c */ /* 0x000fe40003f86270 */
[----:B------:R-:W-:Y:S02]  /*3b10*/  CS2R R46, SRZ ;  /* 0x00000000002e7805 */ /* 0x000fe4000001ff00 */
[----:B------:R-:W-:Y:S01]  /*3b20*/  CS2R R50, SRZ ;  /* 0x0000000000327805 */ /* 0x000fe2000001ff00 */
[----:B------:R0:W5:Y:S01]  /*3b30*/  @!P3 LDG.E.128 R40, desc[UR42][R14.64] ;  /* 0x0000002a0e28b981 */ /* 0x000162000c1e1d00 */
[----:B------:R-:W-:-:S02]  /*3b40*/  ISETP.GE.OR P4, PT, R16, R80, P4 ;  /* 0x000000501000720c */ /* 0x000fc40002786670 */
[----:B------:R-:W-:Y:S02]  /*3b50*/  CS2R R44, SRZ ;  /* 0x00000000002c7805 */ /* 0x000fe4000001ff00 */
[----:B------:R-:W-:Y:S01]  /*3b60*/  CS2R R48, SRZ ;  /* 0x0000000000307805 */ /* 0x000fe2000001ff00 */
[----:B------:R0:W5:Y:S01]  /*3b70*/  @!P3 LDG.E.128 R36, desc[UR42][R12.64] ;  /* 0x0000002a0c24b981 */ /* 0x000162000c1e1d00 */
[----:B------:R-:W-:-:S07]  /*3b80*/  ISETP.GE.AND P3, PT, R16, R80, PT ;  /* 0x000000501000720c */ /* 0x000fce0003f66270 */
[----:B------:R-:W-:Y:S06]  /*3b90*/  @P4 BRA `(.L_x_13231) ;  /* 0x0000000000504947 */ /* 0x000fec0003800000 */
[----:B0-----:R-:W0:Y:S01]  /*3ba0*/  LDC.64 R12, c[0x0][0x3f8] ;  /* 0x0000fe00ff0c7b82 */ /* 0x001e220000000a00 */
[----:B------:R-:W-:Y:S01]  /*3bb0*/  IMAD.MOV.U32 R11, RZ, RZ, R79 ;  /* 0x000000ffff0b7224 */ /* 0x000fe200078e004f */
[----:B------:R-:W-:Y:S01]  /*3bc0*/  ULDC.64 UR4, c[0x0][0x3e8] ;  /* 0x0000fa0000047ab9 */ /* 0x000fe20000000a00 */
[----:B------:R-:W-:Y:S02]  /*3bd0*/  IMAD.MOV.U32 R9, RZ, RZ, R71 ;  /* 0x000000ffff097224 */ /* 0x000fe400078e0047 */
[----:B0-----:R-:W-:-:S04]  /*3be0*/  IMAD.WIDE.U32 R10, R12, 0x60, R10 ;  /* 0x000000600c0a7825 */ /* 0x001fc800078e000a */
[----:B------:R-:W-:Y:S01]  /*3bf0*/  IMAD R13, R13, 0x60, RZ ;  /* 0x000000600d0d7824 */ /* 0x000fe200078e02ff */
[----:B------:R-:W-:-:S04]  /*3c00*/  IADD3 R12, P4, R52, R10, RZ ;  /* 0x0000000a340c7210 */ /* 0x000fc80007f9e0ff */
[----:B------:R-:W-:Y:S02]  /*3c10*/  IADD3.X R13, R35, R11, R13, P4, !PT ;  /* 0x0000000b230d7210 */ /* 0x000fe400027fe40d */
        /* <DEDUP_REMOVED lines=8> */
[----:B------:R-:W-:-:S03]  /*3ca0*/  LEA R48, P4, R8, UR4, 0x1 ;  /* 0x0000000408307c11 */ /* 0x000fc6000f8808ff */
[----:B------:R-:W5:Y:S01]  /*3cb0*/  LDG.E.128 R44, desc[UR42][R44.64] ;  /* 0x0000002a2c2c7981 */ /* 0x000f62000c1e1d00 */
[----:B------:R-:W-:-:S06]  /*3cc0*/  LEA.HI.X R49, R8, UR5, R9, 0x1, P4 ;  /* 0x0000000508317c11 */ /* 0x000fcc000a0f0c09 */
[----:B------:R-:W5:Y:S03]  /*3cd0*/  LDG.E.128 R48, desc[UR42][R48.64] ;  /* 0x0000002a30307981 */ /* 0x000f66000c1e1d00 */
.L_x_13231:
[----:B------:R-:W-:Y:S05]  /*3ce0*/  BSYNC B1 ;  /* 0x0000000000017941 */ /* 0x000fea0003800000 */
.L_x_13230:
        /* <DEDUP_REMOVED lines=36> */
.L_x_13232:
[----:B------:R-:W-:Y:S01]  /*3f30*/  IMAD R71, R19, 0x8, R18 ;  /* 0x0000000813477824 */ /* 0x000fe200078e0212 */
[----:B------:R-:W-:Y:S01]  /*3f40*/  SHF.L.U32 R79, R154, 0x1f, RZ ;  /* 0x0000001f9a4f7819 */ /* 0x000fe200000006ff */
[----:B------:R-:W1:Y:S01]  /*3f50*/  LDC R87, c[0x0][0x2f4] ;  /* 0x0000bd00ff577b82 */ /* 0x000e620000000800 */
[----:B------:R-:W-:Y:S02]  /*3f60*/  BSSY B1, `(.L_x_13233) ;  /* 0x0000003000017945 */ /* 0x000fe40003800000 */
[----:B------:R-:W2:Y:S02]  /*3f70*/  SYNCS.PHASECHK.TRANS64.TRYWAIT P4, [R71+URZ+0x16890], R79 ;  /* 0x0168904f470075a7 */ /* 0x000ea4000808017f */
[----:B--2---:R-:W-:Y:S05]  /*3f80*/  @!P4 BRA `(.L_x_13234) ;  /* 0x000001200044c947 */ /* 0x004fea0003800000 */
.L_x_13447:
[----:B------:R-:W-:Y:S05]  /*3f90*/  BSYNC B1 ;  /* 0x0000000000017941 */ /* 0x000fea0003800000 */
.L_x_13233:
[----:B------:R-:W-:Y:S01]  /*3fa0*/  UMOV UR4, 0xffffffff ;  /* 0xffffffff00047882 */ /* 0x000fe20000000000 */
[----:B-1----:R-:W-:Y:S02]  /*3fb0*/  IMAD.IADD R89, R87, 0x1, -R60 ;  /* 0x0000000157597824 */ /* 0x002fe400078e0a3c */
[----:B------:R-:W-:Y:S05]  /*3fc0*/  BRA.DIV UR4, `(.L_x_13235) ;  /* 0x0000012204487947 */ /* 0x000fea000b800000 */
[----:B------:R1:W3:Y:S04]  /*3fd0*/  SHFL.IDX PT, R83, R85, RZ, 0x1c1f ;  /* 0x001c1fff55537589 */ /* 0x0002e800000e0000 */
[----:B------:R1:W4:Y:S02]  /*3fe0*/  SHFL.IDX PT, R82, R84, RZ, 0x1c1f ;  /* 0x001c1fff54527589 */ /* 0x00032400000e0000 */
.L_x_13451:
[----:B------:R-:W-:Y:S01]  /*3ff0*/  ISETP.GE.OR P4, PT, R152, R78, P1 ;  /* 0x0000004e9800720c */ /* 0x000fe20000f86670 */
[----:B------:R-:W-:-:S12]  /*4000*/  BSSY B1, `(.L_x_13236) ;  /* 0x000007c000017945 */ /* 0x000fd80003800000 */
[----:B------:R-:W-:Y:S05]  /*4010*/  @P4 BRA `(.L_x_13237) ;  /* 0x0000000400e84947 */ /* 0x000fea0003800000 */
[----:B------:R-:W5:Y:S01]  /*4020*/  S2R R9, SR_TID.X ;  /* 0x0000000000097919 */ /* 0x000f620000002100 */
[----:B------:R-:W-:Y:S01]  /*4030*/  SEL R8, R60, R89, !P0 ;  /* 0x000000593c087207 */ /* 0x000fe20004000000 */
[----:B------:R-:W-:Y:S01]  /*4040*/  BSSY B2, `(.L_x_13238) ;  /* 0x0000073000027945 */ /* 0x000fe20003800000 */
[----:B----4-:R-:W-:-:S04]  /*4050*/  LEA R80, P4, R6, R82, 0x1 ;  /* 0x0000005206507211 */ /* 0x010fc800078808ff */
[----:B---3--:R-:W-:Y:S01]  /*4060*/  LEA.HI.X R81, R6, R83, R4, 0x1, P4 ;  /* 0x0000005306517211 */ /* 0x008fe200020f0c04 */
[----:B-----5:R-:W-:Y:S01]  /*4070*/  VIADD R11, R9, 0xffffff80 ;  /* 0xffffff80090b7836 */ /* 0x020fe20000000000 */
[----:B------:R-:W-:-:S04]  /*4080*/  SHF.R.S32.HI R9, RZ, 0x1f, R8 ;  /* 0x0000001fff097819 */ /* 0x000fc80000011408 */
[----:B------:R-:W-:Y:S02]  /*4090*/  LEA.HI R8, R9, R8, RZ, 0x4 ;  /* 0x0000000809087211 */ /* 0x000fe400078f20ff */
[----:B------:R-:W-:Y:S02]  /*40a0*/  SHF.R.S32.HI R10, RZ, 0x1f, R11 ;  /* 0x0000001fff0a7819 */ /* 0x000fe4000001140b */
[----:B------:R-:W-:Y:S02]  /*40b0*/  LEA.HI.SX32 R8, R8, R7, 0x1c ;  /* 0x0000000708087211 */ /* 0x000fe400078fe2ff */
[----:B------:R-:W-:Y:S02]  /*40c0*/  LEA.HI R10, R10, R11, RZ, 0x5 ;  /* 0x0000000b0a0a7211 */ /* 0x000fe400078f28ff */
[----:B------:R-:W-:Y:S01]  /*40d0*/  LEA R9, R19, R3, 0xd ;  /* 0x0000000313097211 */ /* 0x000fe200078e68ff */
[----:B------:R-:W-:Y:S01]  /*40e0*/  IMAD.SHL.U32 R86, R8, 0x8, RZ ;  /* 0x0000000808567824 */ /* 0x000fe200078e00ff */
[----:B------:R-:W-:-:S03]  /*40f0*/  SHF.R.S32.HI R10, RZ, 0x5, R10 ;  /* 0x00000005ff0a7819 */ /* 0x000fc6000001140a */
[----:B------:R-:W-:Y:S01]  /*4100*/  IMAD R9, R9, 0x2, R18 ;  /* 0x0000000209097824 */ /* 0x000fe200078e0212 */
[----:B------:R-:W-:-:S04]  /*4110*/  LOP3.LUT R8, R69, 0x38, R86, 0xf8, !PT ;  /* 0x0000003845087812 */ /* 0x000fc800078ef856 */
[----:B------:R-:W-:-:S05]  /*4120*/  LOP3.LUT R8, R8, R65, RZ, 0x3c, !PT ;  /* 0x0000004108087212 */ /* 0x000fca00078e3cff */
[----:B------:R-:W-:-:S04]  /*4130*/  IMAD R8, R10, 0x200, R8 ;  /* 0x000002000a087824 */ /* 0x000fc800078e0208 */
[----:B------:R-:W-:-:S04]  /*4140*/  IMAD R11, R19, 0x2000, R8 ;  /* 0x00002000130b7824 */ /* 0x000fc800078e0208 */
[----:B0-----:R-:W-:Y:S02]  /*4150*/  IMAD R12, R11, 0x2, R18 ;  /* 0x000000020b0c7824 */ /* 0x001fe400078e0212 */
[----:B------:R-:W0:Y:S04]  /*4160*/  LDS.128 R8, [R9+0xe400] ;  /* 0x00e4000009087984 */ /* 0x000e280000000c00 */
[----:B------:R-:W3:Y:S01]  /*4170*/  LDS.128 R12, [R12+0xe400] ;  /* 0x00e400000c0c7984 */ /* 0x000ee20000000c00 */
[----:B------:R-:W-:Y:S05]  /*4180*/  @P3 BRA `(.L_x_13239) ;  /* 0x0000000400783947 */ /* 0x000fea0003800000 */
[----:B------:R-:W-:Y:S01]  /*4190*/  SHF.R.U32.HI R103, RZ, 0x10, R41 ;  /* 0x00000010ff677819 */ /* 0x000fe20000011629 */
[----:B---3--:R-:W-:Y:S01]  /*41a0*/  IMAD.U32 R104, R13, 0x10000, RZ ;  /* 0x000100000d687824 */ /* 0x008fe200078e00ff */
[----:B------:R-:W-:Y:S01]  /*41b0*/  SHF.R.U32.HI R100, RZ, 0x10, R37 ;  /* 0x00000010ff647819 */ /* 0x000fe20000011625 */
[----:B------:R-:W-:Y:S01]  /*41c0*/  IMAD.U32 R105, R15, 0x10000, RZ ;  /* 0x000100000f697824 */ /* 0x000fe200078e00ff */
[----:B------:R-:W-:Y:S02]  /*41d0*/  PRMT R109, R109, 0x5410, R103 ;  /* 0x000054106d6d7816 */ /* 0x000fe40000000067 */
[----:B------:R-:W-:Y:S02]  /*41e0*/  SHF.R.U32.HI R99, RZ, 0x10, R39 ;  /* 0x00000010ff637819 */ /* 0x000fe40000011627 */
[----:B------:R-:W-:Y:S01]  /*41f0*/  PRMT R106, R106, 0x5410, R100 ;  /* 0x000054106a6a7816 */ /* 0x000fe20000000064 */
[----:B------:R-:W-:Y:S01]  /*4200*/  IMAD.U32 R103, R109, 0x10000, RZ ;  /* 0x000100006d677824 */ /* 0x000fe200078e00ff */
[----:B------:R-:W-:-:S02]  /*4210*/  SHF.R.U32.HI R101, RZ, 0x10, R43 ;  /* 0x00000010ff657819 */ /* 0x000fc4000001162b */
[----:B------:R-:W-:Y:S01]  /*4220*/  PRMT R100, R108, 0x5410, R99 ;  /* 0x000054106c647816 */ /* 0x000fe20000000063 */
[----:B------:R-:W-:Y:S01]  /*4230*/  IMAD.U32 R99, R106, 0x10000, RZ ;  /* 0x000100006a637824 */ /* 0x000fe200078e00ff */
[----:B------:R-:W-:Y:S01]  /*4240*/  LOP3.LUT R102, R13, 0xffff0000, RZ, 0xc0, !PT ;  /* 0xffff00000d667812 */ /* 0x000fe200078ec0ff */
[----:B------:R-:W-:Y:S01]  /*4250*/  FMUL.FTZ R111, R104, R103 ;  /* 0x00000067686f7220 */ /* 0x000fe20000410000 */
[----:B------:R-:W-:Y:S01]  /*4260*/  LOP3.LUT R109, R109, 0xffff0000, RZ, 0xc0, !PT ;  /* 0xffff00006d6d7812 */ /* 0x000fe200078ec0ff */
[----:B------:R-:W-:Y:S01]  /*4270*/  IMAD.U32 R108, R100, 0x10000, RZ ;  /* 0x00010000646c7824 */ /* 0x000fe200078e00ff */
[----:B------:R-:W-:Y:S01]  /*4280*/  PRMT R107, R107, 0x5410, R101 ;  /* 0x000054106b6b7816 */ /* 0x000fe20000000065 */
[----:B------:R-:W-:Y:S01]  /*4290*/  FMUL.FTZ R101, R104, R99 ;  /* 0x0000006368657220 */ /* 0x000fe20000410000 */
[----:B------:R-:W-:Y:S01]  /*42a0*/  SHF.R.U64 R36, R36, 0x10, R37 ;  /* 0x0000001024247819 */ /* 0x000fe20000001225 */
[----:B------:R-:W-:Y:S01]  /*42b0*/  FMUL.FTZ R104, R102, R109 ;  /* 0x0000006d66687220 */ /* 0x000fe20000410000 */
[----:B------:R-:W-:-:S02]  /*42c0*/  LOP3.LUT R106, R106, 0xffff0000, RZ, 0xc0, !PT ;  /* 0xffff00006a6a7812 */ /* 0x000fc400078ec0ff */
[----:B0-----:R-:W-:Y:S02]  /*42d0*/  LOP3.LUT R37, R9, 0xffff0000, RZ, 0xc0, !PT ;  /* 0xffff000009257812 */ /* 0x001fe400078ec0ff */
[----:B------:R-:W-:Y:S01]  /*42e0*/  SHF.R.U64 R98, R38, 0x10, R39 ;  /* 0x0000001026627819 */ /* 0x000fe20000001227 */
[-C--:B------:R-:W-:Y:S01]  /*42f0*/  FMUL.FTZ R112, R102, R106.reuse ;  /* 0x0000006a66707220 */ /* 0x080fe20000410000 */
[----:B------:R-:W-:Y:S01]  /*4300*/  SHF.L.U32 R110, R107, 0x10, RZ ;  /* 0x000000106b6e7819 */ /* 0x000fe200000006ff */
[----:B------:R-:W-:Y:S01]  /*4310*/  FFMA.FTZ R102, R37, R106, -R104 ;  /* 0x0000006a25667223 */ /* 0x000fe20000010868 */
[----:B------:R-:W-:Y:S01]  /*4320*/  SHF.R.U64 R38, R40, 0x10, R41 ;  /* 0x0000001028267819 */ /* 0x000fe20000001229 */
[----:B------:R-:W-:Y:S01]  /*4330*/  IMAD.U32 R40, R9, 0x10000, RZ ;  /* 0x0001000009287824 */ /* 0x000fe200078e00ff */
[----:B------:R-:W-:Y:S01]  /*4340*/  PRMT R36, R93, 0x5432, R36 ;  /* 0x000054325d247816 */ /* 0x000fe20000000024 */
[----:B------:R-:W-:Y:S01]  /*4350*/  IMAD.U32 R41, R11, 0x10000, RZ ;  /* 0x000100000b297824 */ /* 0x000fe200078e00ff */
[----:B------:R-:W-:Y:S01]  /*4360*/  PRMT R38, R92, 0x5432, R38 ;  /* 0x000054325c267816 */ /* 0x000fe20000000026 */
[----:B------:R-:W-:Y:S01]  /*4370*/  FMUL.FTZ R106, R105, R110 ;  /* 0x0000006e696a7220 */ /* 0x000fe20000410000 */
[C---:B------:R-:W-:Y:S01]  /*4380*/  FFMA.FTZ R99, R40.reuse, R99, -R111 ;  /* 0x0000006328637223 */ /* 0x040fe2000001086f */
[----:B------:R-:W-:Y:S01]  /*4390*/  LOP3.LUT R15, R15, 0xffff0000, RZ, 0xc0, !PT ;  /* 0xffff00000f0f7812 */ /* 0x000fe200078ec0ff */
[----:B------:R-:W-:Y:S01]  /*43a0*/  FFMA.FTZ R40, R40, R103, R101 ;  /* 0x0000006728287223 */ /* 0x000fe20000010065 */
[----:B------:R-:W-:Y:S01]  /*43b0*/  LOP3.LUT R104, R107, 0xffff0000, RZ, 0xc0, !PT ;  /* 0xffff00006b687812 */ /* 0x000fe200078ec0ff */
[-C--:B------:R-:W-:Y:S01]  /*43c0*/  FMUL.FTZ R105, R105, R108.reuse ;  /* 0x0000006c69697220 */ /* 0x080fe20000410000 */
[----:B------:R-:W-:Y:S01]  /*43d0*/  LOP3.LUT R100, R100, 0xffff0000, RZ, 0xc0, !PT ;  /* 0xffff000064647812 */ /* 0x000fe200078ec0ff */
[----:B------:R-:W-:Y:S01]  /*43e0*/  FFMA.FTZ R101, R41, R108, -R106 ;  /* 0x0000006c29657223 */ /* 0x000fe2000001086a */
[----:B------:R-:W-:Y:S01]  /*43f0*/  SHF.L.U32 R13, R12, 0x10, RZ ;  /* 0x000000100c0d7819 */ /* 0x000fe200000006ff */
[----:B------:R-:W-:Y:S01]  /*4400*/  IMAD.U32 R108, R38, 0x10000, RZ ;  /* 0x00010000266c7824 */ /* 0x000fe200078e00ff */
[----:B------:R-:W-:Y:S01]  /*4410*/  SHF.R.U64 R42, R42, 0x10, R43 ;  /* 0x000000102a2a7819 */ /* 0x000fe2000000122b */
[----:B------:R-:W-:Y:S01]  /*4420*/  IMAD.U32 R106, R36, 0x10000, RZ ;  /* 0x00010000246a7824 */ /* 0x000fe200078e00ff */
[----:B------:R-:W-:Y:S01]  /*4430*/  LOP3.LUT R11, R11, 0xffff0000, RZ, 0xc0, !PT ;  /* 0xffff00000b0b7812 */ /* 0x000fe200078ec0ff */
[----:B------:R-:W-:Y:S01]  /*4440*/  FFMA.FTZ R37, R37, R109, R112 ;  /* 0x0000006d25257223 */ /* 0x000fe20000010070 */
[----:B------:R-:W-:Y:S01]  /*4450*/  FFMA.FTZ R41, R41, R110, R105 ;  /* 0x0000006e29297223 */ /* 0x000fe20000010069 */
[C---:B------:R-:W-:Y:S01]  /*4460*/  FMUL.FTZ R110, R15.reuse, R104 ;  /* 0x000000680f6e7220 */ /* 0x040fe20000410000 */
[----:B------:R-:W-:Y:S01]  /*4470*/  FMUL.FTZ R112, R15, R100 ;  /* 0x000000640f707220 */ /* 0x000fe20000410000 */
[----:B------:R-:W-:Y:S01]  /*4480*/  LOP3.LUT R103, R38, 0xffff0000, RZ, 0xc0, !PT ;  /* 0xffff000026677812 */ /* 0x000fe200078ec0ff */
[----:B------:R-:W-:-:S02]  /*4490*/  IMAD.U32 R9, R8, 0x10000, RZ ;  /* 0x0001000008097824 */ /* 0x000fc400078e00ff */
[C---:B------:R-:W-:Y:S01]  /*44a0*/  FMUL.FTZ R38, R13.reuse, R108 ;  /* 0x0000006c0d267220 */ /* 0x040fe20000410000 */
[----:B------:R-:W-:Y:S01]  /*44b0*/  LOP3.LUT R12, R12, 0xffff0000, RZ, 0xc0, !PT ;  /* 0xffff00000c0c7812 */ /* 0x000fe200078ec0ff */
[----:B------:R-:W-:Y:S01]  /*44c0*/  FMUL.FTZ R13, R13, R106 ;  /* 0x0000006a0d0d7220 */ /* 0x000fe20000410000 */
[----:B------:R-:W-:Y:S01]  /*44d0*/  PRMT R42, R90, 0x5432, R42 ;  /* 0x000054325a2a7816 */ /* 0x000fe2000000002a */
[C---:B------:R-:W-:Y:S01]  /*44e0*/  FFMA.FTZ R100, R11.reuse, R100, -R110 ;  /* 0x000000640b647223 */ /* 0x040fe2000001086e */
[----:B------:R-:W-:Y:S01]  /*44f0*/  LOP3.LUT R15, R36, 0xffff0000, RZ, 0xc0, !PT ;  /* 0xffff0000240f7812 */ /* 0x000fe200078ec0ff */
[----:B------:R-:W-:Y:S01]  /*4500*/  FFMA.FTZ R36, R11, R104, R112 ;  /* 0x000000680b247223 */ /* 0x000fe20000010070 */
[----:B------:R-:W-:Y:S01]  /*4510*/  PRMT R98, R91, 0x5432, R98 ;  /* 0x000054325b627816 */ /* 0x000fe20000000062 */
[C---:B------:R-:W-:Y:S01]  /*4520*/  FFMA.FTZ R11, R9.reuse, R106, -R38 ;  /* 0x0000006a090b7223 */ /* 0x040fe20000010826 */
[C---:B------:R-:W-:Y:S01]  /*4530*/  IMAD.U32 R39, R10.reuse, 0x10000, RZ ;  /* 0x000100000a277824 */ /* 0x040fe200078e00ff */
[----:B------:R-:W-:Y:S01]  /*4540*/  LOP3.LUT R43, R10, 0xffff0000, RZ, 0xc0, !PT ;  /* 0xffff00000a2b7812 */ /* 0x000fe200078ec0ff */
[----:B------:R-:W-:Y:S01]  /*4550*/  FFMA.FTZ R9, R9, R108, R13 ;  /* 0x0000006c09097223 */ /* 0x000fe2000001000d */
        /* <DEDUP_REMOVED lines=31> */
[----:B------:R-:W-:Y:S01]  /*4750*/  MOV R9, R99 ;  /* 0x0000006300097202 */ /* 0x000fe20000000f00 */
[----:B------:R-:W-:-:S07]  /*4760*/  IMAD.MOV.U32 R15, RZ, RZ, R36 ;  /* 0x000000ffff0f7224 */ /* 0x000fce00078e0024 */
.L_x_13239:
[----:B------:R-:W-:Y:S05]  /*4770*/  BSYNC B2 ;  /* 0x0000000000027941 */ /* 0x000fea0003800000 */
.L_x_13238:
[----:B------:R-:W-:Y:S01]  /*4780*/  ISETP.GE.AND P4, PT, R86, R87, PT ;  /* 0x000000575600720c */ /* 0x000fe20003f86270 */
[----:B0-----:R0:W-:-:S12]  /*4790*/  ST.E.128 desc[UR42][R80.64], R8 ;  /* 0x0000000850007985 */ /* 0x0011d8000c101d2a */
[----:B------:R-:W-:-:S05]  /*47a0*/  @!P4 IMAD.WIDE R82, R86, 0x2, R82 ;  /* 0x000000025652c825 */ /* 0x000fca00078e0252 */
[----:B---3--:R0:W-:Y:S02]  /*47b0*/  @!P4 ST.E.128 desc[UR42][R82.64], R12 ;  /* 0x0000000c5200c985 */ /* 0x0081e4000c101d2a */
.L_x_13237:
[----:B------:R-:W-:Y:S05]  /*47c0*/  BSYNC B1 ;  /* 0x0000000000017941 */ /* 0x000fea0003800000 */
.L_x_13236:
[----:B------:R-:W-:-:S03]  /*47d0*/  UMOV UR4, 0xffffffff ;  /* 0xffffffff00047882 */ /* 0x000fc60000000000 */
[----:B------:R-:W-:Y:S05]  /*47e0*/  BRA.DIV UR4, `(.L_x_13240) ;  /* 0x0000011a048c7947 */ /* 0x000fea000b800000 */
[----:B-1----:R-:W1:Y:S04]  /*47f0*/  SHFL.IDX PT, R85, R85, 0x1, 0x1c1f ;  /* 0x003c1f0055557f89 */ /* 0x002e6800000e0000 */
[----:B------:R-:W0:Y:S02]  /*4800*/  SHFL.IDX PT, R84, R84, 0x1, 0x1c1f ;  /* 0x003c1f0054547f89 */ /* 0x000e2400000e0000 */
.L_x_13455:
[----:B0-----:R-:W-:-:S05]  /*4810*/  VIADD R8, R152, 0x60 ;  /* 0x0000006098087836 */ /* 0x001fca0000000000 */
[----:B------:R-:W-:-:S13]  /*4820*/  ISETP.GE.OR P4, PT, R8, R78, P1 ;  /* 0x0000004e0800720c */ /* 0x000fda0000f86670 */
[----:B------:R-:W-:Y:S05]  /*4830*/  @P4 BRA `(.L_x_13223) ;  /* 0x0000000c00144947 */ /* 0x000fea0003800000 */
[----:B------:R-:W5:Y:S01]  /*4840*/  LDL R9, [R1+0x20] ;  /* 0x0000200001097983 */ /* 0x000f620000100800 */
[----:B------:R-:W-:Y:S01]  /*4850*/  SEL R89, R60, R89, !P0 ;  /* 0x000000593c597207 */ /* 0x000fe20004000000 */
[----:B------:R-:W-:Y:S01]  /*4860*/  VIADD R10, R152, 0x60 ;  /* 0x00000060980a7836 */ /* 0x000fe20000000000 */
[----:B------:R-:W-:Y:S01]  /*4870*/  LEA R36, P4, R6, R84, 0x1 ;  /* 0x0000005406247211 */ /* 0x000fe200078808ff */
[----:B------:R-:W-:Y:S01]  /*4880*/  VIADD R11, R152, 0x60 ;  /* 0x00000060980b7836 */ /* 0x000fe20000000000 */
[----:B------:R-:W-:Y:S01]  /*4890*/  SHF.R.S32.HI R8, RZ, 0x1f, R89 ;  /* 0x0000001fff087819 */ /* 0x000fe20000011459 */
[----:B------:R-:W-:Y:S01]  /*48a0*/  BSSY B1, `(.L_x_13241) ;  /* 0x0000071000017945 */ /* 0x000fe20003800000 */
[----:B------:R-:W-:Y:S01]  /*48b0*/  SHF.L.U32 R10, R10, 0x6, RZ ;  /* 0x000000060a0a7819 */ /* 0x000fe200000006ff */
[----:B------:R-:W-:Y:S01]  /*48c0*/  IMAD.SHL.U32 R11, R11, 0x40, RZ ;  /* 0x000000400b0b7824 */ /* 0x000fe200078e00ff */
[----:B------:R-:W-:Y:S02]  /*48d0*/  LEA.HI R8, R8, R89, RZ, 0x4 ;  /* 0x0000005908087211 */ /* 0x000fe400078f20ff */
[----:B------:R-:W-:-:S02]  /*48e0*/  LOP3.LUT R10, R10, 0x1c0, RZ, 0xc0, !PT ;  /* 0x000001c00a0a7812 */ /* 0x000fc400078ec0ff */
[----:B------:R-:W-:Y:S02]  /*48f0*/  LEA.HI.SX32 R8, R8, R7, 0x1c ;  /* 0x0000000708087211 */ /* 0x000fe400078fe2ff */
[----:B------:R-:W-:Y:S02]  /*4900*/  LOP3.LUT R11, R11, 0x1c0, RZ, 0xc0, !PT ;  /* 0x000001c00b0b7812 */ /* 0x000fe400078ec0ff */
[----:B------:R-:W-:Y:S01]  /*4910*/  SHF.R.U32.HI R10, RZ, 0x3, R10 ;  /* 0x00000003ff0a7819 */ /* 0x000fe2000001160a */
[----:B------:R-:W-:Y:S01]  /*4920*/  IMAD.SHL.U32 R38, R8, 0x8, RZ ;  /* 0x0000000808267824 */ /* 0x000fe200078e00ff */
[----:B-1----:R-:W-:-:S04]  /*4930*/  LEA.HI.X R37, R6, R85, R4, 0x1, P4 ;  /* 0x0000005506257211 */ /* 0x002fc800020f0c04 */
[----:B------:R-:W-:-:S04]  /*4940*/  LOP3.LUT R8, R11, 0x38, R38, 0xf8, !PT ;  /* 0x000000380b087812 */ /* 0x000fc800078ef826 */
[----:B------:R-:W-:-:S05]  /*4950*/  LOP3.LUT R8, R8, R10, RZ, 0x3c, !PT ;  /* 0x0000000a08087212 */ /* 0x000fca00078e3cff */
[----:B-----5:R-:W-:Y:S02]  /*4960*/  IMAD.IADD R8, R9, 0x1, R8 ;  /* 0x0000000109087824 */ /* 0x020fe400078e0208 */
[C---:B------:R-:W-:Y:S02]  /*4970*/  IMAD R9, R19.reuse, 0x2000, R0 ;  /* 0x0000200013097824 */ /* 0x040fe400078e0200 */
[----:B------:R-:W-:-:S03]  /*4980*/  IMAD R11, R19, 0x2000, R8 ;  /* 0x00002000130b7824 */ /* 0x000fc600078e0208 */
[----:B------:R-:W-:Y:S01]  /*4990*/  LEA R9, R9, R18, 0x1 ;  /* 0x0000001209097211 */ /* 0x000fe200078e08ff */
[----:B------:R-:W-:-:S05]  /*49a0*/  IMAD R12, R11, 0x2, R18 ;  /* 0x000000020b0c7824 */ /* 0x000fca00078e0212 */
[----:B------:R-:W0:Y:S04]  /*49b0*/  LDS.128 R8, [R9+0xe400] ;  /* 0x00e4000009087984 */ /* 0x000e280000000c00 */
[----:B------:R-:W1:Y:S01]  /*49c0*/  LDS.128 R12, [R12+0xe400] ;  /* 0x00e400000c0c7984 */ /* 0x000e620000000c00 */
[----:B------:R-:W-:Y:S05]  /*49d0*/  @P3 BRA `(.L_x_13242) ;  /* 0x0000000400743947 */ /* 0x000fea0003800000 */
[--C-:B------:R-:W-:Y:S01]  /*49e0*/  SHF.R.U64 R81, R48, 0x10, R49.reuse ;  /* 0x0000001030517819 */ /* 0x100fe20000001231 */
[----:B-1----:R-:W-:Y:S01]  /*49f0*/  IMAD.U32 R42, R13, 0x10000, RZ ;  /* 0x000100000d2a7824 */ /* 0x002fe200078e00ff */
[----:B------:R-:W-:Y:S01]  /*4a00*/  SHF.R.U32.HI R48, RZ, 0x10, R49 ;  /* 0x00000010ff307819 */ /* 0x000fe20000011631 */
[----:B0-----:R-:W-:Y:S01]  /*4a10*/  IMAD.U32 R41, R9, 0x10000, RZ ;  /* 0x0001000009297824 */ /* 0x001fe200078e00ff */
[----:B------:R-:W-:Y:S01]  /*4a20*/  SHF.R.U32.HI R86, RZ, 0x10, R45 ;  /* 0x00000010ff567819 */ /* 0x000fe2000001162d */
[----:B------:R-:W-:Y:S01]  /*4a30*/  IMAD.U32 R39, R8, 0x10000, RZ ;  /* 0x0001000008277824 */ /* 0x000fe200078e00ff */
[----:B------:R-:W-:Y:S02]  /*4a40*/  PRMT R97, R97, 0x5410, R48 ;  /* 0x0000541061617816 */ /* 0x000fe40000000030 */
[----:B------:R-:W-:Y:S02]  /*4a50*/  PRMT R93, R93, 0x5410, R86 ;  /* 0x000054105d5d7816 */ /* 0x000fe40000000056 */
[--C-:B---3--:R-:W-:Y:S01]  /*4a60*/  SHF.R.U64 R83, R46, 0x10, R47.reuse ;  /* 0x000000102e537819 */ /* 0x108fe2000000122f */
[----:B------:R-:W-:Y:S01]  /*4a70*/  IMAD.U32 R48, R97, 0x10000, RZ ;  /* 0x0001000061307824 */ /* 0x000fe200078e00ff */
[----:B----4-:R-:W-:Y:S01]  /*4a80*/  SHF.R.U32.HI R82, RZ, 0x10, R47 ;  /* 0x00000010ff527819 */ /* 0x010fe2000001162f */
[----:B------:R-:W-:Y:S01]  /*4a90*/  IMAD.U32 R47, R15, 0x10000, RZ ;  /* 0x000100000f2f7824 */ /* 0x000fe200078e00ff */
[----:B------:R-:W-:-:S02]  /*4aa0*/  SHF.R.U32.HI R80, RZ, 0x10, R51 ;  /* 0x00000010ff507819 */ /* 0x000fc40000011633 */
[----:B------:R-:W-:Y:S01]  /*4ab0*/  LOP3.LUT R43, R15, 0xffff0000, RZ, 0xc0, !PT ;  /* 0xffff00000f2b7812 */ /* 0x000fe200078ec0ff */
[----:B------:R-:W-:Y:S01]  /*4ac0*/  IMAD.U32 R15, R93, 0x10000, RZ ;  /* 0x000100005d0f7824 */ /* 0x000fe200078e00ff */
[----:B------:R-:W-:Y:S01]  /*4ad0*/  SHF.R.U64 R49, R50, 0x10, R51 ;  /* 0x0000001032317819 */ /* 0x000fe20000001233 */
[CC--:B------:R-:W-:Y:S01]  /*4ae0*/  FMUL.FTZ R50, R42.reuse, R48.reuse ;  /* 0x000000302a327220 */ /* 0x0c0fe20000410000 */
[----:B------:R-:W-:Y:S01]  /*4af0*/  PRMT R95, R95, 0x5410, R80 ;  /* 0x000054105f5f7816 */ /* 0x000fe20000000050 */
[-C--:B------:R-:W-:Y:S01]  /*4b00*/  FMUL.FTZ R42, R42, R15.reuse ;  /* 0x0000000f2a2a7220 */ /* 0x080fe20000410000 */
[----:B------:R-:W-:Y:S01]  /*4b10*/  PRMT R91, R91, 0x5410, R82 ;  /* 0x000054105b5b7816 */ /* 0x000fe20000000052 */
[----:B------:R-:W-:Y:S01]  /*4b20*/  FFMA.FTZ R15, R41, R15, -R50 ;  /* 0x0000000f290f7223 */ /* 0x000fe20000010832 */
[----:B------:R-:W-:Y:S01]  /*4b30*/  LOP3.LUT R46, R13, 0xffff0000, RZ, 0xc0, !PT ;  /* 0xffff00000d2e7812 */ /* 0x000fe200078ec0ff */
[----:B------:R-:W-:Y:S01]  /*4b40*/  IMAD.U32 R50, R95, 0x10000, RZ ;  /* 0x000100005f327824 */ /* 0x000fe200078e00ff */
[----:B------:R-:W-:Y:S01]  /*4b50*/  LOP3.LUT R97, R97, 0xffff0000, RZ, 0xc0, !PT ;  /* 0xffff000061617812 */ /* 0x000fe200078ec0ff */
[----:B------:R-:W-:Y:S01]  /*4b60*/  FFMA.FTZ R41, R41, R48, R42 ;  /* 0x0000003029297223 */ /* 0x000fe2000001002a */
[----:B------:R-:W-:Y:S01]  /*4b70*/  LOP3.LUT R93, R93, 0xffff0000, RZ, 0xc0, !PT ;  /* 0xffff00005d5d7812 */ /* 0x000fe200078ec0ff */
[----:B------:R-:W-:Y:S01]  /*4b80*/  IMAD.U32 R48, R91, 0x10000, RZ ;  /* 0x000100005b307824 */ /* 0x000fe200078e00ff */
[----:B------:R-:W-:Y:S01]  /*4b90*/  SHF.R.U64 R89, R44, 0x10, R45 ;  /* 0x000000102c597819 */ /* 0x000fe2000000122d */
[----:B------:R-:W-:Y:S01]  /*4ba0*/  IMAD.U32 R45, R11, 0x10000, RZ ;  /* 0x000100000b2d7824 */ /* 0x000fe200078e00ff */
[----:B------:R-:W-:Y:S01]  /*4bb0*/  PRMT R94, R94, 0x5410, R49 ;  /* 0x000054105e5e7816 */ /* 0x000fe20000000031 */
[C---:B------:R-:W-:Y:S01]  /*4bc0*/  FMUL.FTZ R49, R46.reuse, R97 ;  /* 0x000000612e317220 */ /* 0x040fe20000410000 */
[----:B------:R-:W-:Y:S01]  /*4bd0*/  LOP3.LUT R44, R9, 0xffff0000, RZ, 0xc0, !PT ;  /* 0xffff0000092c7812 */ /* 0x000fe200078ec0ff */
[----:B------:R-:W-:Y:S01]  /*4be0*/  FMUL.FTZ R51, R46, R93 ;  /* 0x0000005d2e337220 */ /* 0x000fe20000410000 */
[C---:B------:R-:W-:Y:S01]  /*4bf0*/  FMUL.FTZ R46, R47.reuse, R50 ;  /* 0x000000322f2e7220 */ /* 0x040fe20000410000 */
[----:B------:R-:W-:Y:S01]  /*4c00*/  PRMT R96, R96, 0x5410, R81 ;  /* 0x0000541060607816 */ /* 0x000fe20000000051 */
[-C--:B------:R-:W-:Y:S01]  /*4c10*/  FMUL.FTZ R47, R47, R48.reuse ;  /* 0x000000302f2f7220 */ /* 0x080fe20000410000 */
[----:B------:R-:W-:Y:S01]  /*4c20*/  LOP3.LUT R95, R95, 0xffff0000, RZ, 0xc0, !PT ;  /* 0xffff00005f5f7812 */ /* 0x000fe200078ec0ff */
[----:B------:R-:W-:Y:S01]  /*4c30*/  FFMA.FTZ R80, R44, R97, R51 ;  /* 0x000000612c507223 */ /* 0x000fe20000010033 */
[----:B------:R-:W-:Y:S01]  /*4c40*/  PRMT R92, R92, 0x5410, R89 ;  /* 0x000054105c5c7816 */ /* 0x000fe20000000059 */
[----:B------:R-:W-:Y:S01]  /*4c50*/  FFMA.FTZ R42, R44, R93, -R49 ;  /* 0x0000005d2c2a7223 */ /* 0x000fe20000010831 */
[----:B------:R-:W-:Y:S01]  /*4c60*/  LOP3.LUT R40, R11, 0xffff0000, RZ, 0xc0, !PT ;  /* 0xffff00000b287812 */ /* 0x000fe200078ec0ff */
[----:B------:R-:W-:Y:S01]  /*4c70*/  FFMA.FTZ R51, R45, R48, -R46 ;  /* 0x000000302d337223 */ /* 0x000fe2000001082e */
[----:B------:R-:W-:Y:S01]  /*4c80*/  LOP3.LUT R91, R91, 0xffff0000, RZ, 0xc0, !PT ;  /* 0xffff00005b5b7812 */ /* 0x000fe200078ec0ff */
[----:B------:R-:W-:Y:S01]  /*4c90*/  FFMA.FTZ R50, R45, R50, R47 ;  /* 0x000000322d327223 */ /* 0x000fe2000001002f */
[----:B------:R-:W-:-:S02]  /*4ca0*/  IMAD.U32 R13, R12, 0x10000, RZ ;  /* 0x000100000c0d7824 */ /* 0x000fc400078e00ff */
[C---:B------:R-:W-:Y:S01]  /*4cb0*/  FMUL.FTZ R45, R43.reuse, R95 ;  /* 0x0000005f2b2d7220 */ /* 0x040fe20000410000 */
[----:B------:R-:W-:Y:S01]  /*4cc0*/  SHF.L.U32 R44, R92, 0x10, RZ ;  /* 0x000000105c2c7819 */ /* 0x000fe200000006ff */
[----:B------:R-:W-:Y:S02]  /*4cd0*/  IMAD.U32 R46, R96, 0x10000, RZ ;  /* 0x00010000602e7824 */ /* 0x000fe400078e00ff */
[-C--:B------:R-:W-:Y:S01]  /*4ce0*/  FMUL.FTZ R47, R43, R91.reuse ;  /* 0x0000005b2b2f7220 */ /* 0x080fe20000410000 */
[----:B------:R-:W-:Y:S01]  /*4cf0*/  FFMA.FTZ R82, R40, R91, -R45 ;  /* 0x0000005b28527223 */ /* 0x000fe2000001082d */
[----:B------:R-:W-:Y:S01]  /*4d00*/  LOP3.LUT R12, R12, 0xffff0000, RZ, 0xc0, !PT ;  /* 0xffff00000c0c7812 */ /* 0x000fe200078ec0ff */
[C---:B------:R-:W-:Y:S01]  /*4d10*/  FMUL.FTZ R48, R13.reuse, R46 ;  /* 0x0000002e0d307220 */ /* 0x040fe20000410000 */
[----:B------:R-:W-:Y:S01]  /*4d20*/  LOP3.LUT R45, R96, 0xffff0000, RZ, 0xc0, !PT ;  /* 0xffff0000602d7812 */ /* 0x000fe200078ec0ff */
[-C--:B------:R-:W-:Y:S01]  /*4d30*/  FMUL.FTZ R13, R13, R44.reuse ;  /* 0x0000002c0d0d7220 */ /* 0x080fe20000410000 */
[----:B------:R-:W-:Y:S01]  /*4d40*/  LOP3.LUT R43, R92, 0xffff0000, RZ, 0xc0, !PT ;  /* 0xffff00005c2b7812 */ /* 0x000fe200078ec0ff */
[C---:B------:R-:W-:Y:S01]  /*4d50*/  FFMA.FTZ R48, R39.reuse, R44, -R48 ;  /* 0x0000002c27307223 */ /* 0x040fe20000010830 */
[----:B------:R-:W-:Y:S01]  /*4d60*/  PRMT R90, R90, 0x5410, R83 ;  /* 0x000054105a5a7816 */ /* 0x000fe20000000053 */
[----:B------:R-:W-:Y:S01]  /*4d70*/  FFMA.FTZ R95, R40, R95, R47 ;  /* 0x0000005f285f7223 */ /* 0x000fe2000001002f */
[C---:B------:R-:W-:Y:S01]  /*4d80*/  SHF.L.U32 R9, R10.reuse, 0x10, RZ ;  /* 0x000000100a097819 */ /* 0x040fe200000006ff */
        /* <DEDUP_REMOVED lines=14> */
[C---:B------:R-:W-:Y:S01]  /*4e70*/  FFMA.FTZ R40, R9.reuse, R12, -R40 ;  /* 0x0000000c09287223 */ /* 0x040fe20000010828 */
[C---:B------:R-:W-:Y:S01]  /*4e80*/  FMUL.FTZ R44, R14.reuse, R94 ;  /* 0x0000005e0e2c7220 */ /* 0x040fe20000410000 */
[----:B------:R-:W-:Y:S01]  /*4e90*/  FFMA.FTZ R10, R9, R13, R10 ;  /* 0x0000000d090a7223 */ /* 0x000fe2000001000a */
[-C--:B------:R-:W-:Y:S01]  /*4ea0*/  FMUL.FTZ R43, R14, R90.reuse ;  /* 0x0000005a0e2b7220 */ /* 0x080fe20000410000 */
[----:B------:R-:W-:Y:S01]  /*4eb0*/  FFMA.FTZ R8, R8, R45, R49 ;  /* 0x0000002d08087223 */ /* 0x000fe20000010031 */
[C---:B------:R-:W-:Y:S01]  /*4ec0*/  FFMA.FTZ R9, R11.reuse, R90, -R44 ;  /* 0x0000005a0b097223 */ /* 0x040fe2000001082c */
        /* <DEDUP_REMOVED lines=14> */
.L_x_13242:
[----:B------:R-:W-:Y:S05]  /*4fb0*/  BSYNC B1 ;  /* 0x0000000000017941 */ /* 0x000fea0003800000 */
.L_x_13241:
[----:B------:R-:W-:Y:S01]  /*4fc0*/  ISETP.GE.AND P3, PT, R38, R87, PT ;  /* 0x000000572600720c */ /* 0x000fe20003f66270 */
[----:B0-----:R0:W-:Y:S02]  /*4fd0*/  ST.E.128 desc[UR42][R36.64], R8 ;  /* 0x0000000824007985 */ /* 0x0011e4000c101d2a */
[----:B0-----:R-:W-:Y:S02]  /*4fe0*/  IMAD.MOV.U32 R8, RZ, RZ, R84 ;  /* 0x000000ffff087224 */ /* 0x001fe400078e0054 */
[----:B------:R-:W-:-:S08]  /*4ff0*/  IMAD.MOV.U32 R9, RZ, RZ, R85 ;  /* 0x000000ffff097224 */ /* 0x000fd000078e0055 */
[----:B------:R-:W-:Y:S05]  /*5000*/  @P3 BRA `(.L_x_13223) ;  /* 0x0000000400203947 */ /* 0x000fea0003800000 */
[----:B------:R-:W-:-:S05]  /*5010*/  IMAD.WIDE R8, R38, 0x2, R8 ;  /* 0x0000000226087825 */ /* 0x000fca00078e0208 */
[----:B-1----:R0:W-:Y:S01]  /*5020*/  ST.E.128 desc[UR42][R8.64], R12 ;  /* 0x0000000c08007985 */ /* 0x0021e2000c101d2a */
[----:B------:R-:W-:Y:S05]  /*5030*/  BRA `(.L_x_13223) ;  /* 0x0000000400147947 */ /* 0x000fea0003800000 */
.L_x_13204:
[----:B------:R-:W-:-:S06]  /*5040*/  UISETP.NE.AND UP0, UPT, UR39, 0x3, UPT ;  /* 0x000000032700788c */ /* 0x000fcc000bf05270 */
[----:B------:R-:W-:-:S13]  /*5050*/  PLOP3.LUT P5, PT, PT, PT, UP0, 0x80, 0x0 ;  /* 0x000000000000781c */ /* 0x000fda0003faf008 */
[----:B------:R-:W-:Y:S05]  /*5060*/  @!P5 BRA `(.L_x_13243) ;  /* 0x000000000004d947 */ /* 0x000fea0003800000 */
[----:B------:R-:W-:Y:S01]  /*5070*/  BPT.TRAP 0x1 ;  /* 0x000000040000795c */ /* 0x000fe20000300000 */
.L_x_13243:
[----:B------:R-:W-:Y:S01]  /*5080*/  IMAD R71, R19, 0x8, R18 ;  /* 0x0000000813477824 */ /* 0x000fe200078e0212 */
[----:B------:R-:W-:Y:S01]  /*5090*/  SHF.L.U32 R79, R154, 0x1f, RZ ;  /* 0x0000001f9a4f7819 */ /* 0x000fe200000006ff */
[----:B------:R-:W-:Y:S01]  /*50a0*/  BSSY B1, `(.L_x_13244) ;  /* 0x0000004000017945 */ /* 0x000fe20003800000 */
[----:B------:R-:W-:Y:S02]  /*50b0*/  SHF.R.S32.HI R76, RZ, 0x1f, R75 ;  /* 0x0000001fff4c7819 */ /* 0x000fe4000001144b */
[----:B------:R-:W0:Y:S02]  /*50c0*/  SYNCS.PHASECHK.TRANS64.TRYWAIT P3, [R71+URZ+0x16890], R79 ;  /* 0x0168904f470075a7 */ /* 0x000e24000806017f */
[----:B0-----:R-:W-:Y:S05]  /*50d0*/  @!P3 BRA `(.L_x_13245) ;  /* 0x00000110009cb947 */ /* 0x001fea0003800000 */
.L_x_13456:
[----:B------:R-:W-:Y:S05]  /*50e0*/  BSYNC B1 ;  /* 0x0000000000017941 */ /* 0x000fea0003800000 */
.L_x_13244:
        /* <DEDUP_REMOVED lines=27> */
.L_x_13460:
[----:B------:R-:W-:Y:S04]  /*52a0*/  BSSY B1, `(.L_x_13247) ;  /* 0x000000d000017945 */ /* 0x000fe80003800000 */
[----:B------:R-:W-:Y:S05]  /*52b0*/  @!P3 BRA `(.L_x_13248) ;  /* 0x00000000002cb947 */ /* 0x000fea0003800000 */
[----:B------:R-:W-:Y:S02]  /*52c0*/  ULDC UR4, c[0x0][0x2f4] ;  /* 0x0000bd0000047ab9 */ /* 0x000fe40000000800 */
[----:B------:R-:W-:-:S13]  /*52d0*/  ISETP.GE.AND P3, PT, R16, UR4, PT ;  /* 0x0000000410007c0c */ /* 0x000fda000bf66270 */
[----:B---3--:R-:W-:-:S04]  /*52e0*/  @!P3 LEA R14, P4, R16, R37, 0x1 ;  /* 0x00000025100eb211 */ /* 0x008fc800078808ff */
[----:B--2---:R-:W-:Y:S02]  /*52f0*/  @!P3 LEA.HI.X R15, R16, R9, R17, 0x1, P4 ;  /* 0x00000009100fb211 */ /* 0x004fe400020f0c11 */
[----:B------:R-:W-:-:S13]  /*5300*/  ISETP.GE.AND P4, PT, R2, UR4, PT ;  /* 0x0000000402007c0c */ /* 0x000fda000bf86270 */
[----:B------:R-:W-:-:S04]  /*5310*/  @!P4 LEA R12, P6, R2, R37, 0x1 ;  /* 0x00000025020cc211 */ /* 0x000fc800078c08ff */
[----:B------:R-:W-:Y:S02]  /*5320*/  @!P4 LEA.HI.X R13, R2, R9, R153, 0x1, P6 ;  /* 0x00000009020dc211 */ /* 0x000fe400030f0c99 */
[----:B------:R-:W2:Y:S04]  /*5330*/  @!P3 LDS.128 R8, [R73+0xe000] ;  /* 0x00e000004908b984 */ /* 0x000ea80000000c00 */
[----:B--2---:R-:W-:Y:S04]  /*5340*/  @!P3 ST.E.128 desc[UR42][R14.64], R8 ;  /* 0x000000080e00b985 */ /* 0x004fe8000c101d2a */
[----:B------:R-:W2:Y:S04]  /*5350*/  @!P4 LDS.128 R8, [R72+0xe000] ;  /* 0x00e000004808c984 */ /* 0x000ea80000000c00 */
[----:B--2---:R4:W-:Y:S02]  /*5360*/  @!P4 ST.E.128 desc[UR42][R12.64], R8 ;  /* 0x000000080c00c985 */ /* 0x0049e4000c101d2a */
.L_x_13248:
[----:B------:R-:W-:Y:S05]  /*5370*/  BSYNC B1 ;  /* 0x0000000000017941 */ /* 0x000fea0003800000 */
.L_x_13247:
[----:B------:R-:W-:-:S03]  /*5380*/  UMOV UR4, 0xffffffff ;  /* 0xffffffff00047882 */ /* 0x000fc60000000000 */
[----:B------:R-:W-:Y:S05]  /*5390*/  BRA.DIV UR4, `(.L_x_13249) ;  /* 0x00000112044c7947 */ /* 0x000fea000b800000 */
[----:B--2-4-:R2:W4:Y:S04]  /*53a0*/  SHFL.IDX PT, R9, R38, 0x1, 0x1c1f ;  /* 0x003c1f0026097f89 */ /* 0x01452800000e0000 */
[----:B---3--:R2:W3:Y:S02]  /*53b0*/  SHFL.IDX PT, R37, R36, 0x1, 0x1c1f ;  /* 0x003c1f0024257f89 */ /* 0x0084e400000e0000 */
.L_x_13464:
[----:B------:R-:W-:-:S13]  /*53c0*/  ISETP.GE.AND P3, PT, R39, 0x61, PT ;  /* 0x000000612700780c */ /* 0x000fda0003f66270 */
[----:B------:R-:W-:Y:S05]  /*53d0*/  @!P3 BRA `(.L_x_13223) ;  /* 0x00000000002cb947 */ /* 0x000fea0003800000 */
[----:B------:R-:W-:Y:S02]  /*53e0*/  ULDC UR4, c[0x0][0x2f4] ;  /* 0x0000bd0000047ab9 */ /* 0x000fe40000000800 */
[----:B------:R-:W-:-:S13]  /*53f0*/  ISETP.GE.AND P3, PT, R16, UR4, PT ;  /* 0x0000000410007c0c */ /* 0x000fda000bf66270 */
[----:B---3--:R-:W-:-:S04]  /*5400*/  @!P3 LEA R14, P4, R16, R37, 0x1 ;  /* 0x00000025100eb211 */ /* 0x008fc800078808ff */
[----:B----4-:R-:W-:Y:S02]  /*5410*/  @!P3 LEA.HI.X R15, R16, R9, R17, 0x1, P4 ;  /* 0x00000009100fb211 */ /* 0x010fe400020f0c11 */
[----:B------:R-:W-:-:S13]  /*5420*/  ISETP.GE.AND P4, PT, R2, UR4, PT ;  /* 0x0000000402007c0c */ /* 0x000fda000bf86270 */
[----:B------:R-:W-:-:S04]  /*5430*/  @!P4 LEA R12, P6, R2, R37, 0x1 ;  /* 0x00000025020cc211 */ /* 0x000fc800078c08ff */
[----:B------:R-:W-:Y:S02]  /*5440*/  @!P4 LEA.HI.X R13, R2, R9, R153, 0x1, P6 ;  /* 0x00000009020dc211 */ /* 0x000fe400030f0c99 */
[----:B------:R-:W3:Y:S04]  /*5450*/  @!P3 LDS.128 R8, [R73+0x11000] ;  /* 0x011000004908b984 */ /* 0x000ee80000000c00 */
[----:B---3--:R-:W-:Y:S04]  /*5460*/  @!P3 ST.E.128 desc[UR42][R14.64], R8 ;  /* 0x000000080e00b985 */ /* 0x008fe8000c101d2a */
[----:B------:R-:W3:Y:S04]  /*5470*/  @!P4 LDS.128 R8, [R72+0x11000] ;  /* 0x011000004808c984 */ /* 0x000ee80000000c00 */
[----:B---3--:R3:W-:Y:S02]  /*5480*/  @!P4 ST.E.128 desc[UR42][R12.64], R8 ;  /* 0x000000080c00c985 */ /* 0x0087e4000c101d2a */
.L_x_13223:
[----:B------:R-:W-:Y:S05]  /*5490*/  BSYNC B0 ;  /* 0x0000000000007941 */ /* 0x000fea0003800000 */
.L_x_13203:
[----:B0--34-:R-:W0:Y:S01]  /*54a0*/  S2R R8, SR_TID.X ;  /* 0x0000000000087919 */ /* 0x019e220000002100 */
        /* <DEDUP_REMOVED lines=8> */
[----:B---3--:R3:W-:Y:S01]  /*5530*/  BAR.SYNC.DEFER_BLOCKING R62, 0x80 ;  /* 0x0002003e0000751d */ /* 0x0087e20000010000 */
[----:B0-----:R-:W-:-:S13]  /*5540*/  LOP3.LUT P3, RZ, R8, 0x7f, RZ, 0xc0, !PT ;  /* 0x0000007f08ff7812 */ /* 0x001fda000786c0ff */
[----:B------:R-:W-:-:S05]  /*5550*/  @!P3 VIADD R8, R71, 0x168a0 ;  /* 0x000168a04708b836 */ /* 0x000fca0000000000 */
[----:B------:R-:W-:-:S04]  /*5560*/  @!P3 PRMT R8, RZ, 0x654, R8 ;  /* 0x00000654ff08b816 */ /* 0x000fc80000000008 */
[----:B------:R3:W-:Y:S01]  /*5570*/  @!P3 SYNCS.ARRIVE.TRANS64.RED.A1T0 RZ, [R8+URZ], RZ ;  /* 0x000000ff08ffb9a7 */ /* 0x0007e2000810043f */
[----:B------:R-:W-:Y:S05]  /*5580*/  @!P5 BRA `(.L_x_13251) ;  /* 0x000000000004d947 */ /* 0x000fea0003800000 */
[----:B------:R-:W-:Y:S01]  /*5590*/  BPT.TRAP 0x1 ;  /* 0x000000040000795c */ /* 0x000fe20000300000 */
.L_x_13251:
[----:B------:R-:W-:Y:S05]  /*55a0*/  BSYNC B0 ;  /* 0x0000000000007941 */ /* 0x000fea0003800000 */
.L_x_13250:
[----:B------:R-:W0:Y:S01]  /*55b0*/  SYNCS.PHASECHK.TRANS64.TRYWAIT P4, [R71+URZ+0x168b0], R79 ;  /* 0x0168b04f470075a7 */ /* 0x000e22000808017f */
[----:B------:R-:W-:Y:S01]  /*55c0*/  ULDC UR40, c[0x0][0x2f4] ;  /* 0x0000bd0000287ab9 */ /* 0x000fe20000000800 */
[----:B------:R-:W-:Y:S04]  /*55d0*/  BSSY B0, `(.L_x_13252) ;  /* 0x0000002000007945 */ /* 0x000fe80003800000 */
[----:B0-----:R-:W-:Y:S05]  /*55e0*/  @!P4 BRA `(.L_x_13253) ;  /* 0x000001100004c947 */ /* 0x001fea0003800000 */
.L_x_13465:
[----:B------:R-:W-:Y:S05]  /*55f0*/  BSYNC B0 ;  /* 0x0000000000007941 */ /* 0x000fea0003800000 */
.L_x_13252:
[----:B------:R-:W-:Y:S01]  /*5600*/  ULDC.64 UR4, c[0x0][0x328] ;  /* 0x0000ca0000047ab9 */ /* 0x000fe20000000a00 */
[----:B------:R-:W-:Y:S01]  /*5610*/  IMAD.IADD R78, R78, 0x1, -R152 ;  /* 0x000000014e4e7824 */ /* 0x000fe200078e0a98 */
[----:B------:R-:W-:Y:S01]  /*5620*/  BSSY B0, `(.L_x_13254) ;  /* 0x0000020000007945 */ /* 0x000fe20003800000 */
[----:B------:R-:W-:Y:S02]  /*5630*/  IMAD R76, R76, UR4, RZ ;  /* 0x000000044c4c7c24 */ /* 0x000fe4000f8e02ff */
[----:B---3--:R-:W-:-:S04]  /*5640*/  IMAD.WIDE.U32 R8, R75, UR4, RZ ;  /* 0x000000044b087c25 */ /* 0x008fc8000f8e00ff */
        /* <DEDUP_REMOVED lines=13> */
[----:B-12---:R-:W-:-:S04]  /*5720*/  LEA R36, P4, R8, UR4, 0x1 ;  /* 0x0000000408247c11 */ /* 0x006fc8000f8808ff */
[----:B------:R-:W-:Y:S01]  /*5730*/  LEA.HI.X R37, R8, UR5, R9, 0x1, P4 ;  /* 0x0000000508257c11 */ /* 0x000fe2000a0f0c09 */
[----:B------:R1:W2:Y:S01]  /*5740*/  SHFL.IDX PT, R13, R36, RZ, 0x1c1f ;  /* 0x001c1fff240d7589 */ /* 0x0002a200000e0000 */
[----:B------:R-:W-:-:S03]  /*5750*/  ISETP.GE.AND P4, PT, R78, 0x1, PT ;  /* 0x000000014e00780c */ /* 0x000fc60003f86270 */
[----:B------:R1:W3:Y:S10]  /*5760*/  SHFL.IDX PT, R9, R37, RZ, 0x1c1f ;  /* 0x001c1fff25097589 */ /* 0x0002f400000e0000 */
[----:B-1----:R-:W-:Y:S05]  /*5770*/  @!P4 BRA `(.L_x_13255) ;  /* 0x000000000028c947 */ /* 0x002fea0003800000 */
[----:B------:R-:W-:-:S13]  /*5780*/  ISETP.GE.AND P4, PT, R16, UR40, PT ;  /* 0x0000002810007c0c */ /* 0x000fda000bf86270 */
[----:B--2---:R-:W-:-:S04]  /*5790*/  @!P4 LEA R14, P5, R16, R13, 0x1 ;  /* 0x0000000d100ec211 */ /* 0x004fc800078a08ff */
[----:B---3--:R-:W-:Y:S02]  /*57a0*/  @!P4 LEA.HI.X R15, R16, R9, R17, 0x1, P5 ;  /* 0x00000009100fc211 */ /* 0x008fe400028f0c11 */
[----:B------:R-:W-:-:S13]  /*57b0*/  ISETP.GE.AND P5, PT, R2, UR40, PT ;  /* 0x0000002802007c0c */ /* 0x000fda000bfa6270 */
[----:B------:R-:W-:-:S04]  /*57c0*/  @!P5 LEA R12, P6, R2, R13, 0x1 ;  /* 0x0000000d020cd211 */ /* 0x000fc800078c08ff */
[----:B------:R-:W-:Y:S02]  /*57d0*/  @!P5 LEA.HI.X R13, R2, R9, R153, 0x1, P6 ;  /* 0x00000009020dd211 */ /* 0x000fe400030f0c99 */
[----:B------:R-:W1:Y:S04]  /*57e0*/  @!P4 LDS.128 R8, [R73] ;  /* 0x000000004908c984 */ /* 0x000e680000000c00 */
[----:B-1----:R-:W-:Y:S04]  /*57f0*/  @!P4 ST.E.128 desc[UR42][R14.64], R8 ;  /* 0x000000080e00c985 */ /* 0x002fe8000c101d2a */
[----:B------:R-:W1:Y:S04]  /*5800*/  @!P5 LDS.128 R8, [R72] ;  /* 0x000000004808d984 */ /* 0x000e680000000c00 */
[----:B-1----:R1:W-:Y:S02]  /*5810*/  @!P5 ST.E.128 desc[UR42][R12.64], R8 ;  /* 0x000000080c00d985 */ /* 0x0023e4000c101d2a */
.L_x_13255:
[----:B------:R-:W-:Y:S05]  /*5820*/  BSYNC B0 ;  /* 0x0000000000007941 */ /* 0x000fea0003800000 */
.L_x_13254:
[----:B------:R-:W-:Y:S01]  /*5830*/  ISETP.GE.AND P4, PT, R78, 0x61, PT ;  /* 0x000000614e00780c */ /* 0x000fe20003f86270 */
[----:B------:R-:W4:Y:S01]  /*5840*/  SHFL.IDX PT, R37, R37, 0x1, 0x1c1f ;  /* 0x003c1f0025257f89 */ /* 0x000f2200000e0000 */
[----:B------:R-:W-:Y:S03]  /*5850*/  BSSY B0, `(.L_x_13256) ;  /* 0x000000d000007945 */ /* 0x000fe60003800000 */
[----:B-12---:R1:W2:Y:S08]  /*5860*/  SHFL.IDX PT, R13, R36, 0x1, 0x1c1f ;  /* 0x003c1f00240d7f89 */ /* 0x0062b000000e0000 */
[----:B-1----:R-:W-:Y:S05]  /*5870*/  @!P4 BRA `(.L_x_13257) ;  /* 0x000000000028c947 */ /* 0x002fea0003800000 */
[----:B------:R-:W-:-:S13]  /*5880*/  ISETP.GE.AND P4, PT, R16, UR40, PT ;  /* 0x0000002810007c0c */ /* 0x000fda000bf86270 */
[----:B---3--:R-:W1:Y:S01]  /*5890*/  @!P4 LDS.128 R8, [R73+0x3000] ;  /* 0x003000004908c984 */ /* 0x008e620000000c00 */
[----:B--2---:R-:W-:-:S04]  /*58a0*/  @!P4 LEA R14, P5, R16, R13, 0x1 ;  /* 0x0000000d100ec211 */ /* 0x004fc800078a08ff */
[----:B----4-:R-:W-:Y:S02]  /*58b0*/  @!P4 LEA.HI.X R15, R16, R37, R17, 0x1, P5 ;  /* 0x00000025100fc211 */ /* 0x010fe400028f0c11 */
[----:B------:R-:W-:-:S13]  /*58c0*/  ISETP.GE.AND P5, PT, R2, UR40, PT ;  /* 0x0000002802007c0c */ /* 0x000fda000bfa6270 */
[----:B------:R-:W-:-:S04]  /*58d0*/  @!P5 LEA R12, P6, R2, R13, 0x1 ;  /* 0x0000000d020cd211 */ /* 0x000fc800078c08ff */
[----:B------:R-:W-:Y:S01]  /*58e0*/  @!P5 LEA.HI.X R13, R2, R37, R153, 0x1, P6 ;  /* 0x00000025020dd211 */ /* 0x000fe200030f0c99 */
[----:B-1----:R-:W-:Y:S04]  /*58f0*/  @!P4 ST.E.128 desc[UR42][R14.64], R8 ;  /* 0x000000080e00c985 */ /* 0x002fe8000c101d2a */
[----:B------:R-:W1:Y:S04]  /*5900*/  @!P5 LDS.128 R8, [R72+0x3000] ;  /* 0x003000004808d984 */ /* 0x000e680000000c00 */
[----:B-1----:R1:W-:Y:S02]  /*5910*/  @!P5 ST.E.128 desc[UR42][R12.64], R8 ;  /* 0x000000080c00d985 */ /* 0x0023e4000c101d2a */
.L_x_13257:
[----:B------:R-:W-:Y:S05]  /*5920*/  BSYNC B0 ;  /* 0x0000000000007941 */ /* 0x000fea0003800000 */
.L_x_13256:
[----:B-1----:R-:W5:Y:S01]  /*5930*/  LDL R8, [R1] ;  /* 0x0000000001087983 */ /* 0x002f620000100800 */
[----:B0-----:R-:W-:Y:S01]  /*5940*/  @!P3 IADD3 R71, R71, 0x168c0, RZ ;  /* 0x000168c04747b810 */ /* 0x001fe20007ffe0ff */
        /* <DEDUP_REMOVED lines=11> */
[----:B---3--:R-:W-:Y:S02]  /*5a00*/  SEL R9, RZ, 0x1, P3 ;  /* 0x00000001ff097807 */ /* 0x008fe40001800000 */
[----:B------:R-:W-:Y:S02]  /*5a10*/  SEL R19, R19, RZ, P3 ;  /* 0x000000ff13137207 */ /* 0x000fe40001800000 */
[----:B------:R-:W-:Y:S02]  /*5a20*/  LOP3.LUT R154, R154, R9, RZ, 0x3c, !PT ;  /* 0x000000099a9a7212 */ /* 0x000fe400078e3cff */
[----:B-----5:R-:W-:-:S13]  /*5a30*/  LOP3.LUT P4, RZ, R8, 0x1, RZ, 0xc0, !PT ;  /* 0x0000000108ff7812 */ /* 0x020fda000788c0ff */
[----:B0-----:R-:W-:Y:S05]  /*5a40*/  @P4 BRA `(.L_x_13258) ;  /* 0xffffffc4005c4947 */ /* 0x001fea000383ffff */
[----:B------:R-:W0:Y:S01]  /*5a50*/  S2R R8, SR_TID.X ;  /* 0x0000000000087919 */ /* 0x000e220000002100 */
[----:B------:R-:W-:Y:S02]  /*5a60*/  PLOP3.LUT P0, PT, PT, PT, PT, 0x8, 0x0 ;  /* 0x000000000000781c */ /* 0x000fe40003f0e170 */
[----:B0-----:R-:W-:-:S04]  /*5a70*/  SHF.R.U32.HI R8, RZ, 0x7, R8 ;  /* 0x00000007ff087819 */ /* 0x001fc80000011608 */
[----:B------:R-:W-:-:S13]  /*5a80*/  ISETP.NE.AND P4, PT, R8, 0x1, PT ;  /* 0x000000010800780c */ /* 0x000fda0003f85270 */
[----:B------:R-:W-:Y:S06]  /*5a90*/  @!P4 BAR.ARV 0x9, 0x100 ;  /* 0x024400000000cb1d */ /* 0x000fec0000002000 */
.L_x_13198:
[----:B------:R-:W-:Y:S01]  /*5aa0*/  ISETP.GE.AND P2, PT, R88, 0x1, PT ;  /* 0x000000015800780c */ /* 0x000fe20003f46270 */
[----:B------:R-:W-:Y:S01]  /*5ab0*/  IMAD.MOV.U32 R0, RZ, RZ, RZ ;  /* 0x000000ffff007224 */ /* 0x000fe200078e00ff */
[----:B------:R-:W-:Y:S01]  /*5ac0*/  PLOP3.LUT P1, PT, PT, PT, PT, 0x80, 0x0 ;  /* 0x000000000000781c */ /* 0x000fe20003f2f070 */
[----:B------:R-:W-:Y:S01]  /*5ad0*/  IMAD.MOV.U32 R3, RZ, RZ, RZ ;  /* 0x000000ffff037224 */ /* 0x000fe200078e00ff */
[----:B------:R-:W-:Y:S01]  /*5ae0*/  CS2R R26, SRZ ;  /* 0x00000000001a7805 */ /* 0x000fe2000001ff00 */
[----:B------:R-:W-:Y:S01]  /*5af0*/  IMAD.MOV.U32 R119, RZ, RZ, RZ ;  /* 0x000000ffff777224 */ /* 0x000fe200078e00ff */
[----:B------:R-:W-:Y:S02]  /*5b00*/  CS2R R28, SRZ ;  /* 0x00000000001c7805 */ /* 0x000fe4000001ff00 */
[----:B------:R-:W-:Y:S02]  /*5b10*/  CS2R R30, SRZ ;  /* 0x00000000001e7805 */ /* 0x000fe4000001ff00 */
[----:B----4-:R-:W-:-:S02]  /*5b20*/  CS2R R36, SRZ ;  /* 0x0000000000247805 */ /* 0x010fc4000001ff00 */
        /* <DEDUP_REMOVED lines=10> */
[----:B------:R-:W-:Y:S01]  /*5bd0*/  MOV R56, RZ ;  /* 0x000000ff00387202 */ /* 0x000fe20000000f00 */
[----:B--2---:R-:W-:Y:S01]  /*5be0*/  IMAD.MOV.U32 R13, RZ, RZ, RZ ;  /* 0x000000ffff0d7224 */ /* 0x004fe200078e00ff */
[----:B------:R-:W-:Y:S06]  /*5bf0*/  @P0 BRA `(.L_x_13259) ;  /* 0x00000000000c0947 */ /* 0x000fec0003800000 */
[----:B------:R-:W0:Y:S01]  /*5c00*/  FENCE.VIEW.ASYNC.G ;  /* 0x00000000000073c6 */ /* 0x000e220000000100 */
[----:B------:R-:W-:Y:S05]  /*5c10*/  WARPSYNC.ALL ;  /* 0x0000000000007948 */ /* 0x000fea0003800000 */
[----:B0-----:R-:W-:Y:S06]  /*5c20*/  BAR.ARV 0xc, 0x200 ;  /* 0x0308000000007b1d */ /* 0x001fec0000002000 */
.L_x_13259:
        /* <DEDUP_REMOVED lines=12> */
.L_x_13468:
[----:B------:R-:W0:Y:S01]  /*5cf0*/  LDL R3, [R1+0x18] ;  /* 0x0000180001037983 */ /* 0x000e220000100800 */
[----:B------:R-:W-:Y:S01]  /*5d00*/  BSSY B6, `(.L_x_13262) ;  /* 0x000001b000067945 */ /* 0x000fe20003800000 */
[----:B0-----:R-:W-:-:S05]  /*5d10*/  IMAD.HI R0, R3, 0x55555556, RZ ;  /* 0x5555555603007827 */ /* 0x001fca00078e02ff */
[----:B------:R-:W-:-:S05]  /*5d20*/  LEA.HI R0, R0, R0, RZ, 0x1 ;  /* 0x0000000000007211 */ /* 0x000fca00078f08ff */
[----:B------:R-:W-:Y:S02]  /*5d30*/  IMAD R0, R0, -0x3, R3 ;  /* 0xfffffffd00007824 */ /* 0x000fe400078e0203 */
[----:B------:R-:W-:-:S04]  /*5d40*/  VIADD R3, R18, 0x8400 ;  /* 0x0000840012037836 */ /* 0x000fc80000000000 */
[----:B------:R-:W-:Y:S01]  /*5d50*/  IMAD R0, R0, 0x2000, R3 ;  /* 0x0000200000007824 */ /* 0x000fe200078e0203 */
[----:B------:R-:W-:-:S04]  /*5d60*/  LOP3.LUT P0, RZ, R3, 0x3ff, RZ, 0xc0, !PT ;  /* 0x000003ff03ff7812 */ /* 0x000fc8000780c0ff */
[----:B------:R-:W-:Y:S02]  /*5d70*/  SHF.R.U32.HI R0, RZ, 0x4, R0 ;  /* 0x00000004ff007819 */ /* 0x000fe40000011600 */
[----:B------:R-:W-:Y:S02]  /*5d80*/  P2R R26, PR, RZ, 0x1 ;  /* 0x00000001ff1a7803 */ /* 0x000fe40000000000 */
[----:B------:R-:W-:-:S05]  /*5d90*/  LOP3.LUT R29, R0, 0x3fff, RZ, 0xc0, !PT ;  /* 0x00003fff001d7812 */ /* 0x000fca00078ec0ff */
[----:B------:R-:W-:Y:S05]  /*5da0*/  @!P0 BRA `(.L_x_13263) ;  /* 0x0000000000408947 */ /* 0x000fea0003800000 */
[----:B------:R-:W-:Y:S01]  /*5db0*/  MOV R0, 0x0 ;  /* 0x0000000000007802 */ /* 0x000fe20000000f00 */
[----:B------:R-:W-:Y:S01]  /*5dc0*/  ULDC.64 UR4, c[0x4][0x138] ;  /* 0x01004e0000047ab9 */ /* 0x000fe20000000a00 */
[----:B------:R-:W-:Y:S01]  /*5dd0*/  ULDC.64 UR6, c[0x4][0x140] ;  /* 0x0100500000067ab9 */ /* 0x000fe20000000a00 */
[----:B------:R-:W-:Y:S01]  /*5de0*/  IMAD.U32 R4, RZ, RZ, UR4 ;  /* 0x00000004ff047e24 */ /* 0x000fe2000f8e00ff */
[----:B-1----:R0:W1:Y:S01]  /*5df0*/  LDC.64 R14, c[0x4][R0] ;  /* 0x01000000000e7b82 */ /* 0x0020620000000a00 */
[----:B------:R-:W-:Y:S01]  /*5e00*/  MOV R5, UR5 ;  /* 0x0000000500057c02 */ /* 0x000fe20008000f00 */
        /* <DEDUP_REMOVED lines=9> */
[----:B-1---5:R-:W-:Y:S05]  /*5ea0*/  CALL.ABS.NOINC R14 ;  /* 0x000000000e007343 */ /* 0x022fea0003c00000 */
.L_x_13263:
[----:B------:R-:W-:Y:S05]  /*5eb0*/  BSYNC B6 ;  /* 0x0000000000067941 */ /* 0x000fea0003800000 */
.L_x_13262:
        /* <DEDUP_REMOVED lines=8> */
[----:B------:R0:W2:Y:S03]  /*5f40*/  SYNCS.PHASECHK.TRANS64.TRYWAIT P0, [R18+URZ+0x16800], R3 ;  /* 0x01680003120075a7 */ /* 0x0000a6000800017f */
[----:B--2---:R-:W-:Y:S05]  /*5f50*/  @!P0 NANOSLEEP.SYNCS 0x989680 ;  /* 0x009896800000895d */ /* 0x004fea0003900000 */
[----:B------:R-:W2:Y:S01]  /*5f60*/  @!P0 SYNCS.PHASECHK.TRANS64 P0, [R18+URZ+0x16800], R3 ;  /* 0x01680003120085a7 */ /* 0x000ea2000800007f */
[----:B------:R-:W-:Y:S04]  /*5f70*/  BSSY B0, `(.L_x_13265) ;  /* 0x0000006000007945 */ /* 0x000fe80003800000 */
[----:B--2---:R-:W-:Y:S05]  /*5f80*/  @P0 BRA `(.L_x_13266) ;  /* 0x0000000000100947 */ /* 0x004fea0003800000 */
.L_x_13267:
[----:B--2---:R2:W3:Y:S02]  /*5f90*/  SYNCS.PHASECHK.TRANS64.TRYWAIT P0, [R18+URZ+0x16800], R3 ;  /* 0x01680003120075a7 */ /* 0x0044e4000800017f */
[----:B---3--:R-:W-:Y:S05]  /*5fa0*/  @!P0 NANOSLEEP.SYNCS 0x989680 ;  /* 0x009896800000895d */ /* 0x008fea0003900000 */
[----:B------:R-:W3:Y:S02]  /*5fb0*/  @!P0 SYNCS.PHASECHK.TRANS64 P0, [R18+URZ+0x16800], R3 ;  /* 0x01680003120085a7 */ /* 0x000ee4000800007f */
[----:B---3--:R-:W-:Y:S05]  /*5fc0*/  @!P0 BRA `(.L_x_13267) ;  /* 0xfffffffc00f08947 */ /* 0x008fea000383ffff */
.L_x_13266:
[----:B------:R-:W-:Y:S05]  /*5fd0*/  BSYNC B0 ;  /* 0x0000000000007941 */ /* 0x000fea0003800000 */
.L_x_13265:
[----:B------:R-:W-:Y:S05]  /*5fe0*/  BRA `(.L_x_13268) ;  /* 0x0000002000ec7947 */ /* 0x000fea0003800000 */
.L_x_13264:
[----:B-----5:R-:W-:Y:S01]  /*5ff0*/  SHF.R.S32.HI R0, RZ, 0x1f, R24 ;  /* 0x0000001fff007819 */ /* 0x020fe20000011418 */
[----:B------:R-:W-:Y:S01]  /*6000*/  ULDC.64 UR4, c[0x0][0x3f8] ;  /* 0x0000fe0000047ab9 */ /* 0x000fe20000000a00 */
[----:B------:R-:W-:Y:S01]  /*6010*/  ULDC.64 UR6, c[0x0][0x408] ;  /* 0x0001020000067ab9 */ /* 0x000fe20000000a00 */
[----:B------:R-:W-:Y:S01]  /*6020*/  ISETP.NE.AND P2, PT, R26, RZ, PT ;  /* 0x000000ff1a00720c */ /* 0x000fe20003f45270 */
[----:B------:R-:W-:Y:S01]  /*6030*/  IMAD.WIDE.U32 R4, R24, UR4, RZ ;  /* 0x0000000418047c25 */ /* 0x000fe2000f8e00ff */
[----:B------:R-:W-:Y:S03]  /*6040*/  BSSY B6, `(.L_x_13269) ;  /* 0x000001f000067945 */ /* 0x000fe60003800000 */
[C---:B------:R-:W-:Y:S02]  /*6050*/  IMAD R3, R0.reuse, UR4, RZ ;  /* 0x0000000400037c24 */ /* 0x040fe4000f8e02ff */
[----:B------:R-:W-:-:S02]  /*6060*/  IMAD R9, R0, UR6, RZ ;  /* 0x0000000600097c24 */ /* 0x000fc4000f8e02ff */
        /* <DEDUP_REMOVED lines=15> */
[----:B------:R-:W-:Y:S01]  /*6160*/  IMAD.U32 R4, RZ, RZ, UR4 ;  /* 0x00000004ff047e24 */ /* 0x000fe2000f8e00ff */
[----:B-1----:R0:W1:Y:S01]  /*6170*/  LDC.64 R14, c[0x4][R0] ;  /* 0x01000000000e7b82 */ /* 0x0020620000000a00 */
        /* <DEDUP_REMOVED lines=11> */
.L_x_13270:
[----:B------:R-:W-:Y:S05]  /*6230*/  BSYNC B6 ;  /* 0x0000000000067941 */ /* 0x000fea0003800000 */
.L_x_13269:
        /* <DEDUP_REMOVED lines=10> */
[----:B-1----:R0:W1:Y:S02]  /*62e0*/  SHFL.IDX PT, R14, R27, RZ, 0x1c1f ;  /* 0x001c1fff1b0e7589 */ /* 0x00206400000e0000 */
.L_x_13474:
[----:B------:R-:W-:Y:S01]  /*62f0*/  ULDC UR4, c[0x0][0x448] ;  /* 0x0001120000047ab9 */ /* 0x000fe20000000800 */
[----:B------:R-:W-:Y:S01]  /*6300*/  BSSY B1, `(.L_x_13274) ;  /* 0x000001e000017945 */ /* 0x000fe20003800000 */
[----:B0-----:R-:W-:Y:S01]  /*6310*/  IMAD R26, R25, UR4, RZ ;  /* 0x00000004191a7c24 */ /* 0x001fe2000f8e02ff */
[----:B------:R-:W-:Y:S02]  /*6320*/  CS2R R8, SRZ ;  /* 0x0000000000087805 */ /* 0x000fe4000001ff00 */
[----:B------:R-:W-:Y:S02]  /*6330*/  CS2R R6, SRZ ;  /* 0x0000000000067805 */ /* 0x000fe4000001ff00 */
[----:B------:R-:W-:Y:S02]  /*6340*/  CS2R R10, SRZ ;  /* 0x00000000000a7805 */ /* 0x000fe4000001ff00 */
[----:B------:R-:W-:Y:S02]  /*6350*/  CS2R R12, SRZ ;  /* 0x00000000000c7805 */ /* 0x000fe4000001ff00 */
[----:B------:R-:W-:-:S13]  /*6360*/  ISETP.GE.AND P0, PT, R4, R26, PT ;  /* 0x0000001a0400720c */ /* 0x000fda0003f06270 */
[----:B------:R-:W-:Y:S05]  /*6370*/  @P0 BRA `(.L_x_13275) ;  /* 0x0000000000580947 */ /* 0x000fea0003800000 */
[----:B------:R-:W2:Y:S01]  /*6380*/  LDL R28, [R1+0x4c] ;  /* 0x00004c00011c7983 */ /* 0x000ea20000100800 */
[----:B------:R-:W-:-:S03]  /*6390*/  ULDC UR4, c[0x0][0x3f4] ;  /* 0x0000fd0000047ab9 */ /* 0x000fc60000000800 */
[----:B------:R-:W2:Y:S01]  /*63a0*/  LDL R27, [R1+0x48] ;  /* 0x00004800011b7983 */ /* 0x000ea20000100800 */
[----:B------:R-:W-:Y:S01]  /*63b0*/  ISETP.GE.AND P3, PT, R156, UR4, PT ;  /* 0x000000049c007c0c */ /* 0x000fe2000bf66270 */
[----:B---3--:R-:W-:Y:S01]  /*63c0*/  IMAD.MOV.U32 R6, RZ, RZ, R0 ;  /* 0x000000ffff067224 */ /* 0x008fe200078e0000 */
[----:B------:R-:W-:Y:S01]  /*63d0*/  ISETP.GE.AND P2, PT, R22, UR4, PT ;  /* 0x0000000416007c0c */ /* 0x000fe2000bf46270 */
[----:B----4-:R-:W-:Y:S01]  /*63e0*/  IMAD.MOV.U32 R15, RZ, RZ, R5 ;  /* 0x000000ffff0f7224 */ /* 0x010fe200078e0005 */
[----:B--2---:R-:W-:Y:S02]  /*63f0*/  MOV R7, R3 ;  /* 0x0000000300077202 */ /* 0x004fe40000000f00 */
[----:B------:R-:W-:Y:S02]  /*6400*/  CS2R R10, SRZ ;  /* 0x00000000000a7805 */ /* 0x000fe4000001ff00 */
[----:B------:R-:W-:Y:S02]  /*6410*/  CS2R R8, SRZ ;  /* 0x0000000000087805 */ /* 0x000fe4000001ff00 */
[----:B------:R-:W-:-:S05]  /*6420*/  CS2R R12, SRZ ;  /* 0x00000000000c7805 */ /* 0x000fca000001ff00 */
[----:B------:R-:W-:Y:S01]  /*6430*/  @!P2 IMAD.WIDE R20, R22, 0x2, R6 ;  /* 0x000000021614a825 */ /* 0x000fe200078e0206 */
[----:B------:R-:W-:-:S04]  /*6440*/  CS2R R6, SRZ ;  /* 0x0000000000067805 */ /* 0x000fc8000001ff00 */
[----:B------:R0:W5:Y:S01]  /*6450*/  @!P2 LD.E.64 R10, desc[UR42][R20.64] ;  /* 0x0000002a140aa980 */ /* 0x000162000c101b00 */
[-C--:B------:R-:W-:Y:S02]  /*6460*/  @!P3 IADD3 R24, P0, R0, R28.reuse, RZ ;  /* 0x0000001c0018b210 */ /* 0x080fe40007f1e0ff */
[----:B-1----:R-:W-:Y:S01]  /*6470*/  @!P3 IADD3 R4, P1, R14, R28, RZ ;  /* 0x0000001c0e04b210 */ /* 0x002fe20007f3e0ff */
[----:B------:R-:W-:-:S04]  /*6480*/  @!P2 IMAD.WIDE R14, R22, 0x2, R14 ;  /* 0x00000002160ea825 */ /* 0x000fc800078e020e */
[--C-:B------:R-:W-:Y:S01]  /*6490*/  @!P3 IMAD.X R25, R3, 0x1, R27.reuse, P0 ;  /* 0x000000010319b824 */ /* 0x100fe200000e061b */
[----:B------:R0:W5:Y:S01]  /*64a0*/  @!P2 LD.E.64 R8, desc[UR42][R14.64] ;  /* 0x0000002a0e08a980 */ /* 0x000162000c101b00 */
[----:B------:R-:W-:-:S03]  /*64b0*/  @!P3 IMAD.X R5, R5, 0x1, R27, P1 ;  /* 0x000000010505b824 */ /* 0x000fc600008e061b */
[----:B------:R0:W5:Y:S04]  /*64c0*/  @!P3 LD.E.64 R12, desc[UR42][R24.64] ;  /* 0x0000002a180cb980 */ /* 0x000168000c101b00 */
[----:B------:R0:W5:Y:S02]  /*64d0*/  @!P3 LD.E.64 R6, desc[UR42][R4.64] ;  /* 0x0000002a0406b980 */ /* 0x000164000c101b00 */
.L_x_13275:
[----:B------:R-:W-:Y:S05]  /*64e0*/  BSYNC B1 ;  /* 0x0000000000017941 */ /* 0x000fea0003800000 */
.L_x_13274:
[----:B------:R-:W3:Y:S01]  /*64f0*/  LDL R28, [R1+0x14] ;  /* 0x00001400011c7983 */ /* 0x000ee20000100800 */
[----:B------:R-:W-:Y:S01]  /*6500*/  ULEA.HI UR4, UR37, UR37, URZ, 0x1 ;  /* 0x0000002525047291 */ /* 0x000fe2000f8f083f */
[----:B0-----:R-:W-:Y:S01]  /*6510*/  IMAD R15, R33, -0xc0, R26 ;  /* 0xffffff40210f7824 */ /* 0x001fe200078e021a */
[--C-:B-----5:R-:W-:Y:S01]  /*6520*/  SHF.R.U64 R33, R10, 0x10, R11.reuse ;  /* 0x000000100a217819 */ /* 0x120fe2000000120b */
[----:B------:R-:W0:Y:S01]  /*6530*/  S2R R21, SR_TID.X ;  /* 0x0000000000157919 */ /* 0x000e220000002100 */
[----:B------:R-:W-:Y:S01]  /*6540*/  ULOP3.LUT UR4, UR4, 0xfffffffe, URZ, 0xc0, !UPT ;  /* 0xfffffffe04047892 */ /* 0x000fe2000f8ec03f */
[----:B------:R-:W-:Y:S01]  /*6550*/  SHF.R.U32.HI R31, RZ, 0x10, R11 ;  /* 0x00000010ff1f7819 */ /* 0x000fe2000001160b */
[--C-:B------:R-:W-:Y:S01]  /*6560*/  IMAD.MOV.U32 R4, RZ, RZ, R13.reuse ;  /* 0x000000ffff047224 */ /* 0x100fe200078e000d */
[--C-:B------:R-:W-:Y:S01]  /*6570*/  SHF.R.U32.HI R27, RZ, 0x10, R13.reuse ;  /* 0x00000010ff1b7819 */ /* 0x100fe2000001160d */
[----:B------:R-:W-:Y:S01]  /*6580*/  UIADD3 UR4, UR37, -UR4, URZ ;  /* 0x8000000425047290 */ /* 0x000fe2000fffe03f */
[----:B-1----:R-:W-:Y:S01]  /*6590*/  IMAD.MOV.U32 R14, RZ, RZ, R10 ;  /* 0x000000ffff0e7224 */ /* 0x002fe200078e000a */
[----:B------:R-:W-:Y:S01]  /*65a0*/  SHF.R.U64 R24, R12, 0x10, R13 ;  /* 0x000000100c187819 */ /* 0x000fe2000000120d */
[----:B------:R-:W-:Y:S01]  /*65b0*/  IMAD.MOV.U32 R20, RZ, RZ, R8 ;  /* 0x000000ffff147224 */ /* 0x000fe200078e0008 */
[----:B------:R-:W-:Y:S01]  /*65c0*/  SHF.R.U64 R25, R8, 0x10, R9 ;  /* 0x0000001008197819 */ /* 0x000fe20000001209 */
[----:B------:R-:W-:Y:S01]  /*65d0*/  BSSY B1, `(.L_x_13276) ;  /* 0x0000022000017945 */ /* 0x000fe20003800000 */
[----:B----4-:R-:W-:Y:S01]  /*65e0*/  IMAD.U32 R5, RZ, RZ, UR4 ;  /* 0x00000004ff057e24 */ /* 0x010fe2000f8e00ff */
[----:B------:R-:W-:-:S02]  /*65f0*/  VIMNMX R15, R15, 0xc0, PT ;  /* 0x000000c00f0f7848 */ /* 0x000fc40003fe0100 */
[----:B------:R-:W-:Y:S02]  /*6600*/  MOV R10, R7 ;  /* 0x00000007000a7202 */ /* 0x000fe40000000f00 */
[----:B------:R-:W-:Y:S02]  /*6610*/  SHF.L.U32 R5, R5, 0x1f, RZ ;  /* 0x0000001f05057819 */ /* 0x000fe400000006ff */
[----:B------:R-:W-:Y:S02]  /*6620*/  PRMT R8, R4, 0x5410, R27 ;  /* 0x0000541004087816 */ /* 0x000fe4000000001b */
[----:B------:R-:W1:Y:S01]  /*6630*/  SYNCS.PHASECHK.TRANS64.TRYWAIT P0, [R18+URZ+0x16800], R5 ;  /* 0x01680005120075a7 */ /* 0x000e62000800017f */
[----:B------:R-:W-:Y:S02]  /*6640*/  PRMT R14, R14, 0x5410, R33 ;  /* 0x000054100e0e7816 */ /* 0x000fe40000000021 */
[----:B------:R-:W-:Y:S02]  /*6650*/  ISETP.GE.AND P1, PT, R152, R15, PT ;  /* 0x0000000f9800720c */ /* 0x000fe40003f26270 */
[----:B------:R-:W-:Y:S01]  /*6660*/  PRMT R20, R20, 0x5410, R25 ;  /* 0x0000541014147816 */ /* 0x000fe20000000019 */
[----:B0-----:R-:W-:Y:S01]  /*6670*/  VIADD R32, R21, 0xffffff80 ;  /* 0xffffff8015207836 */ /* 0x001fe20000000000 */
[----:B------:R-:W-:-:S04]  /*6680*/  SHF.R.U32.HI R21, RZ, 0x10, R9 ;  /* 0x00000010ff157819 */ /* 0x000fc80000011609 */
[----:B------:R-:W-:-:S04]  /*6690*/  SHF.R.S32.HI R30, RZ, 0x1f, R32 ;  /* 0x0000001fff1e7819 */ /* 0x000fc80000011420 */
[----:B------:R-:W-:-:S04]  /*66a0*/  LEA.HI R30, R30, R32, RZ, 0x5 ;  /* 0x000000201e1e7211 */ /* 0x000fc800078f28ff */
[----:B------:R-:W-:Y:S01]  /*66b0*/  SHF.R.S32.HI R30, RZ, 0x5, R30 ;  /* 0x00000005ff1e7819 */ /* 0x000fe2000001141e */
[C---:B---3--:R-:W-:Y:S01]  /*66c0*/  IMAD.SHL.U32 R0, R28.reuse, 0x40, RZ ;  /* 0x000000401c007824 */ /* 0x048fe200078e00ff */
[----:B------:R-:W-:-:S04]  /*66d0*/  LOP3.LUT P2, RZ, R28, 0x4, RZ, 0xc0, !PT ;  /* 0x000000041cff7812 */ /* 0x000fc8000784c0ff */
[----:B--2---:R-:W-:-:S04]  /*66e0*/  LOP3.LUT R3, R0, 0x1c0, RZ, 0xc0, !PT ;  /* 0x000001c000037812 */ /* 0x004fc800078ec0ff */
[----:B------:R-:W-:Y:S02]  /*66f0*/  LOP3.LUT R0, R3, 0x18, R16, 0xf8, !PT ;  /* 0x0000001803007812 */ /* 0x000fe400078ef810 */
[----:B------:R-:W-:-:S04]  /*6700*/  SHF.R.U32.HI R3, RZ, 0x3, R3 ;  /* 0x00000003ff037819 */ /* 0x000fc80000011603 */
[----:B------:R-:W-:Y:S01]  /*6710*/  LOP3.LUT R26, R0, R3, RZ, 0x3c, !PT ;  /* 0x00000003001a7212 */ /* 0x000fe200078e3cff */
[----:B------:R-:W-:Y:S01]  /*6720*/  IMAD.MOV.U32 R3, RZ, RZ, R12 ;  /* 0x000000ffff037224 */ /* 0x000fe200078e000c */
[----:B------:R-:W-:Y:S01]  /*6730*/  MOV R0, R11 ;  /* 0x0000000b00007202 */ /* 0x000fe20000000f00 */
[----:B------:R-:W-:Y:S02]  /*6740*/  IMAD.MOV.U32 R12, RZ, RZ, R9 ;  /* 0x000000ffff0c7224 */ /* 0x000fe400078e0009 */
[----:B------:R-:W-:Y:S01]  /*6750*/  IMAD R11, R30, 0x200, R26 ;  /* 0x000002001e0b7824 */ /* 0x000fe200078e021a */
[----:B------:R-:W-:Y:S01]  /*6760*/  PRMT R13, R0, 0x5410, R31 ;  /* 0x00005410000d7816 */ /* 0x000fe2000000001f */
[----:B------:R-:W-:Y:S01]  /*6770*/  IMAD.MOV.U32 R9, RZ, RZ, R6 ;  /* 0x000000ffff097224 */ /* 0x000fe200078e0006 */
[--C-:B------:R-:W-:Y:S01]  /*6780*/  SHF.R.U64 R6, R6, 0x10, R7.reuse ;  /* 0x0000001006067819 */ /* 0x100fe20000001207 */
[----:B------:R-:W-:Y:S01]  /*6790*/  IMAD R11, R11, 0x2, R18 ;  /* 0x000000020b0b7824 */ /* 0x000fe200078e0212 */
[----:B------:R-:W-:-:S02]  /*67a0*/  SHF.R.U32.HI R7, RZ, 0x10, R7 ;  /* 0x00000010ff077819 */ /* 0x000fc40000011607 */
[----:B------:R-:W-:Y:S01]  /*67b0*/  PRMT R3, R3, 0x5410, R24 ;  /* 0x0000541003037816 */ /* 0x000fe20000000018 */
[C---:B------:R-:W-:Y:S02]  /*67c0*/  VIADD R4, R11.reuse, 0x8400 ;  /* 0x000084000b047836 */ /* 0x040fe40000000000 */
[----:B------:R-:W-:Y:S01]  /*67d0*/  VIADD R0, R11, 0x8440 ;  /* 0x000084400b007836 */ /* 0x000fe20000000000 */
[----:B-1----:R-:W-:Y:S06]  /*67e0*/  @!P0 BRA `(.L_x_13277) ;  /* 0x0000010000488947 */ /* 0x002fec0003800000 */
.L_x_13475:
[----:B------:R-:W-:Y:S05]  /*67f0*/  BSYNC B1 ;  /* 0x0000000000017941 */ /* 0x000fea0003800000 */
.L_x_13276:
[----:B------:R-:W-:Y:S01]  /*6800*/  BSSY B1, `(.L_x_13278) ;  /* 0x0000059000017945 */ /* 0x000fe20003800000 */
[----:B------:R-:W-:Y:S01]  /*6810*/  PRMT R12, R12, 0x5410, R21 ;  /* 0x000054100c0c7816 */ /* 0x000fe20000000015 */
[----:B------:R-:W-:Y:S01]  /*6820*/  @P2 VIADD R0, R4, 0xffffffc0 ;  /* 0xffffffc004002836 */ /* 0x000fe20000000000 */
        /* <DEDUP_REMOVED lines=8> */
[----:B------:R-:W0:Y:S01]  /*68b0*/  LDS.128 R4, [R11+0x8400] ;  /* 0x008400000b047984 */ /* 0x000e220000000c00 */
[----:B------:R-:W-:Y:S01]  /*68c0*/  IMAD.U32 R30, R20, 0x10000, RZ ;  /* 0x00010000141e7824 */ /* 0x000fe200078e00ff */
[C---:B------:R-:W-:Y:S01]  /*68d0*/  LOP3.LUT R28, R14.reuse, 0xffff0000, RZ, 0xc0, !PT ;  /* 0xffff00000e1c7812 */ /* 0x040fe200078ec0ff */
[----:B------:R-:W-:Y:S01]  /*68e0*/  IMAD.U32 R27, R14, 0x10000, RZ ;  /* 0x000100000e1b7824 */ /* 0x000fe200078e00ff */
        /* <DEDUP_REMOVED lines=9> */
[----:B------:R-:W-:Y:S01]  /*6980*/  LOP3.LUT R6, R6, 0xffff0000, RZ, 0xc0, !PT ;  /* 0xffff000006067812 */ /* 0x000fe200078ec0ff */
[----:B------:R-:W-:-:S02]  /*6990*/  IMAD.U32 R4, R13, 0x10000, RZ ;  /* 0x000100000d047824 */ /* 0x000fc400078e00ff */
[----:B------:R-:W-:Y:S01]  /*69a0*/  FMUL.FTZ R35, R5, R31 ;  /* 0x0000001f05237220 */ /* 0x000fe20000410000 */
[----:B------:R-:W-:Y:S01]  /*69b0*/  FFMA.FTZ R32, R21, R27, -R32 ;  /* 0x0000001b15207223 */ /* 0x000fe20000010820 */
[----:B------:R-:W-:Y:S01]  /*69c0*/  FMUL.FTZ R37, R5, R28 ;  /* 0x0000001c05257220 */ /* 0x000fe20000410000 */
[----:B------:R-:W-:Y:S01]  /*69d0*/  LOP3.LUT R7, R7, 0xffff0000, RZ, 0xc0, !PT ;  /* 0xffff000007077812 */ /* 0x000fe200078ec0ff */
[----:B------:R-:W-:Y:S01]  /*69e0*/  FFMA.FTZ R33, R21, R30, R33 ;  /* 0x0000001e15217223 */ /* 0x000fe20000010021 */
        /* <DEDUP_REMOVED lines=18> */
.L_x_13281:
[----:B------:R-:W-:Y:S05]  /*6b10*/  BSYNC B2 ;  /* 0x0000000000027941 */ /* 0x000fea0003800000 */
.L_x_13280:
        /* <DEDUP_REMOVED lines=13> */
[C---:B------:R-:W-:Y:S01]  /*6bf0*/  FMUL.FTZ R32, R4.reuse, R30 ;  /* 0x0000001e04207220 */ /* 0x040fe20000410000 */
[----:B------:R-:W-:Y:S01]  /*6c00*/  FMUL.FTZ R33, R4, R27 ;  /* 0x0000001b04217220 */ /* 0x000fe20000410000 */
[C---:B------:R-:W-:Y:S01]  /*6c10*/  FMUL.FTZ R35, R5.reuse, R31 ;  /* 0x0000001f05237220 */ /* 0x040fe20000410000 */
[----:B------:R-:W-:Y:S01]  /*6c20*/  FMUL.FTZ R37, R5, R28 ;  /* 0x0000001c05257220 */ /* 0x000fe20000410000 */
[----:B------:R-:W-:Y:S01]  /*6c30*/  FFMA.FTZ R32, R21, R27, -R32 ;  /* 0x0000001b15207223 */ /* 0x000fe20000010820 */
[----:B------:R-:W-:Y:S01]  /*6c40*/  LOP3.LUT R7, R7, 0xffff0000, RZ, 0xc0, !PT ;  /* 0xffff000007077812 */ /* 0x000fe200078ec0ff */
[----:B------:R-:W-:Y:S01]  /*6c50*/  FFMA.FTZ R33, R21, R30, R33 ;  /* 0x0000001e15217223 */ /* 0x000fe20000010021 */
[----:B------:R-:W-:Y:S01]  /*6c60*/  SHF.L.U32 R4, R8, 0x10, RZ ;  /* 0x0000001008047819 */ /* 0x000fe200000006ff */
[C---:B------:R-:W-:Y:S01]  /*6c70*/  IMAD.U32 R21, R10.reuse, 0x10000, RZ ;  /* 0x000100000a157824 */ /* 0x040fe200078e00ff */
        /* <DEDUP_REMOVED lines=17> */
.L_x_13279:
[----:B------:R-:W-:Y:S05]  /*6d90*/  BSYNC B1 ;  /* 0x0000000000017941 */ /* 0x000fea0003800000 */
.L_x_13278:
[----:B01----:R-:W-:-:S05]  /*6da0*/  VIADD R4, R152, 0x60 ;  /* 0x0000006098047836 */ /* 0x003fca0000000000 */
[----:B------:R-:W-:-:S13]  /*6db0*/  ISETP.GE.AND P0, PT, R4, R15, PT ;  /* 0x0000000f0400720c */ /* 0x000fda0003f06270 */
[----:B------:R-:W-:Y:S05]  /*6dc0*/  @P0 BRA `(.L_x_13282) ;  /* 0x0000001400500947 */ /* 0x000fea0003800000 */
[----:B------:R-:W0:Y:S01]  /*6dd0*/  LDC R5, c[0x0][0x3f4] ;  /* 0x0000fd00ff057b82 */ /* 0x000e220000000800 */
[----:B------:R-:W-:Y:S01]  /*6de0*/  BSSY B1, `(.L_x_13283) ;  /* 0x000002a000017945 */ /* 0x000fe20003800000 */
[-C--:B0-----:R-:W-:Y:S02]  /*6df0*/  ISETP.GE.AND P0, PT, R22, R5.reuse, PT ;  /* 0x000000051600720c */ /* 0x081fe40003f06270 */
[----:B------:R-:W-:-:S11]  /*6e00*/  ISETP.GE.AND P1, PT, R156, R5, PT ;  /* 0x000000059c00720c */ /* 0x000fd60003f26270 */
[----:B------:R-:W-:Y:S05]  /*6e10*/  @P0 BRA `(.L_x_13284) ;  /* 0x0000000000980947 */ /* 0x000fea0003800000 */
        /* <DEDUP_REMOVED lines=13> */
[----:B------:R-:W-:Y:S01]  /*6ef0*/  FMUL.FTZ R26, R25, R4 ;  /* 0x00000004191a7220 */ /* 0x000fe20000410000 */
[----:B------:R-:W-:Y:S01]  /*6f00*/  FMUL.FTZ R28, R33, R5 ;  /* 0x00000005211c7220 */ /* 0x000fe20000410000 */
[----:B------:R-:W-:Y:S01]  /*6f10*/  LOP3.LUT R7, R7, 0xffff0000, RZ, 0xc0, !PT ;  /* 0xffff000007077812 */ /* 0x000fe200078ec0ff */
[----:B------:R-:W-:Y:S01]  /*6f20*/  FFMA.FTZ R4, R25, R15, -R24 ;  /* 0x0000000f19047223 */ /* 0x000fe20000010818 */
[C---:B------:R-:W-:Y:S01]  /*6f30*/  FMUL.FTZ R24, R27.reuse, R5 ;  /* 0x000000051b187220 */ /* 0x040fe20000410000 */
[----:B------:R-:W-:Y:S01]  /*6f40*/  FFMA.FTZ R5, R27, R21, -R28 ;  /* 0x000000151b057223 */ /* 0x000fe2000001081c */
[----:B------:R-:W-:Y:S01]  /*6f50*/  IMAD.U32 R28, R12, 0x10000, RZ ;  /* 0x000100000c1c7824 */ /* 0x000fe200078e00ff */
[----:B------:R-:W-:Y:S01]  /*6f60*/  LOP3.LUT R6, R6, 0xffff0000, RZ, 0xc0, !PT ;  /* 0xffff000006067812 */ /* 0x000fe200078ec0ff */
[----:B------:R-:W-:Y:S01]  /*6f70*/  FFMA.FTZ R15, R31, R15, R26 ;  /* 0x0000000f1f0f7223 */ /* 0x000fe2000001001a */
[C---:B------:R-:W-:Y:S01]  /*6f80*/  LOP3.LUT R12, R13.reuse, 0xffff0000, RZ, 0xc0, !PT ;  /* 0xffff00000d0c7812 */ /* 0x040fe200078ec0ff */
[----:B------:R-:W-:-:S02]  /*6f90*/  IMAD.U32 R26, R13, 0x10000, RZ ;  /* 0x000100000d1a7824 */ /* 0x000fc400078e00ff */
        /* <DEDUP_REMOVED lines=14> */
.L_x_13284:
[----:B------:R-:W-:Y:S05]  /*7080*/  BSYNC B1 ;  /* 0x0000000000017941 */ /* 0x000fea0003800000 */
.L_x_13283:
        /* <DEDUP_REMOVED lines=38> */
[----:B------:R3:W-:Y:S01]  /*72f0*/  STS.128 [R0+0x3000], R4 ;  /* 0x0030000400007388 */ /* 0x0007e20000000c00 */
[----:B------:R-:W-:Y:S05]  /*7300*/  BRA `(.L_x_13282) ;  /* 0x0000001000007947 */ /* 0x000fea0003800000 */
.L_x_13272:
[----:B------:R-:W-:-:S03]  /*7310*/  UMOV UR4, 0xffffffff ;  /* 0xffffffff00047882 */ /* 0x000fc60000000000 */
[----:B------:R-:W-:Y:S05]  /*7320*/  BRA.DIV UR4, `(.L_x_13285) ;  /* 0x000000f6048c7947 */ /* 0x000fea000b800000 */
[----:B------:R0:W2:Y:S04]  /*7330*/  SHFL.IDX PT, R0, R26, RZ, 0x1c1f ;  /* 0x001c1fff1a007589 */ /* 0x0000a800000e0000 */
[----:B------:R0:W3:Y:S04]  /*7340*/  SHFL.IDX PT, R3, R24, RZ, 0x1c1f ;  /* 0x001c1fff18037589 */ /* 0x0000e800000e0000 */
[----:B------:R0:W4:Y:S04]  /*7350*/  SHFL.IDX PT, R20, R28, RZ, 0x1c1f ;  /* 0x001c1fff1c147589 */ /* 0x00012800000e0000 */
[----:B-1----:R0:W1:Y:S02]  /*7360*/  SHFL.IDX PT, R14, R27, RZ, 0x1c1f ;  /* 0x001c1fff1b0e7589 */ /* 0x00206400000e0000 */
.L_x_13481:
[----:B------:R-:W-:Y:S01]  /*7370*/  ULDC UR4, c[0x0][0x448] ;  /* 0x0001120000047ab9 */ /* 0x000fe20000000800 */
[----:B------:R-:W-:Y:S01]  /*7380*/  BSSY B1, `(.L_x_13286) ;  /* 0x0000014000017945 */ /* 0x000fe20003800000 */
[----:B------:R-:W-:Y:S01]  /*7390*/  IMAD R21, R25, UR4, RZ ;  /* 0x0000000419157c24 */ /* 0x000fe2000f8e02ff */
[----:B------:R-:W-:Y:S02]  /*73a0*/  CS2R R6, SRZ ;  /* 0x0000000000067805 */ /* 0x000fe4000001ff00 */
[----:B------:R-:W-:Y:S02]  /*73b0*/  CS2R R8, SRZ ;  /* 0x0000000000087805 */ /* 0x000fe4000001ff00 */
[----:B------:R-:W-:Y:S02]  /*73c0*/  CS2R R10, SRZ ;  /* 0x00000000000a7805 */ /* 0x000fe4000001ff00 */
[----:B------:R-:W-:Y:S02]  /*73d0*/  ISETP.GE.AND P0, PT, R4, R21, PT ;  /* 0x000000150400720c */ /* 0x000fe40003f06270 */
[----:B------:R-:W-:-:S11]  /*73e0*/  CS2R R4, SRZ ;  /* 0x0000000000047805 */ /* 0x000fd6000001ff00 */
[----:B------:R-:W-:Y:S05]  /*73f0*/  @P0 BRA `(.L_x_13287) ;  /* 0x0000000000300947 */ /* 0x000fea0003800000 */
[----:B------:R-:W-:Y:S01]  /*7400*/  ULDC UR4, c[0x0][0x3f4] ;  /* 0x0000fd0000047ab9 */ /* 0x000fe20000000800 */
[C---:B------:R-:W-:Y:S01]  /*7410*/  IMAD.SHL.U32 R15, R16.reuse, 0x2, RZ ;  /* 0x00000002100f7824 */ /* 0x040fe200078e00ff */
[C---:B------:R-:W-:Y:S02]  /*7420*/  ISETP.GE.AND P2, PT, R16.reuse, UR4, PT ;  /* 0x0000000410007c0c */ /* 0x040fe4000bf46270 */
[----:B------:R-:W-:Y:S02]  /*7430*/  SHF.L.U64.HI R5, R16, 0x1, R17 ;  /* 0x0000000110057819 */ /* 0x000fe40000010211 */
[-C--:B---3--:R-:W-:Y:S02]  /*7440*/  IADD3 R12, P0, R3, R15.reuse, RZ ;  /* 0x0000000f030c7210 */ /* 0x088fe40007f1e0ff */
[----:B-1----:R-:W-:-:S03]  /*7450*/  IADD3 R14, P1, R14, R15, RZ ;  /* 0x0000000f0e0e7210 */ /* 0x002fc60007f3e0ff */
[--C-:B--2---:R-:W-:Y:S02]  /*7460*/  IMAD.X R13, R0, 0x1, R5.reuse, P0 ;  /* 0x00000001000d7824 */ /* 0x104fe400000e0605 */
[----:B----4-:R-:W-:Y:S01]  /*7470*/  IMAD.X R15, R20, 0x1, R5, P1 ;  /* 0x00000001140f7824 */ /* 0x010fe200008e0605 */
[----:B------:R-:W-:Y:S01]  /*7480*/  CS2R R4, SRZ ;  /* 0x0000000000047805 */ /* 0x000fe2000001ff00 */
[----:B------:R-:W-:Y:S06]  /*7490*/  @P2 BRA `(.L_x_13287) ;  /* 0x0000000000082947 */ /* 0x000fec0003800000 */
[----:B------:R1:W5:Y:S04]  /*74a0*/  LD.E.128 R4, desc[UR42][R12.64] ;  /* 0x0000002a0c047980 */ /* 0x000368000c101d00 */
[----:B------:R1:W5:Y:S02]  /*74b0*/  LD.E.128 R8, desc[UR42][R14.64] ;  /* 0x0000002a0e087980 */ /* 0x000364000c101d00 */
.L_x_13287:
[----:B------:R-:W-:Y:S05]  /*74c0*/  BSYNC B1 ;  /* 0x0000000000017941 */ /* 0x000fea0003800000 */
.L_x_13286:
[----:B------:R-:W-:Y:S01]  /*74d0*/  ULEA.HI UR4, UR37, UR37, URZ, 0x1 ;  /* 0x0000002525047291 */ /* 0x000fe2000f8f083f */
[----:B------:R-:W4:Y:S01]  /*74e0*/  LDC R25, c[0x0][0x3f4] ;  /* 0x0000fd00ff197b82 */ /* 0x000f220000000800 */
[----:B--2---:R-:W-:Y:S01]  /*74f0*/  IMAD R0, R33, -0xc0, R21 ;  /* 0xffffff4021007824 */ /* 0x004fe200078e0215 */
[--C-:B0----5:R-:W-:Y:S01]  /*7500*/  SHF.R.U64 R26, R4, 0x10, R5.reuse ;  /* 0x00000010041a7819 */ /* 0x121fe20000001205 */
[----:B------:R-:W-:Y:S01]  /*7510*/  ULOP3.LUT UR4, UR4, 0xfffffffe, URZ, 0xc0, !UPT ;  /* 0xfffffffe04047892 */ /* 0x000fe2000f8ec03f */
[----:B------:R-:W-:Y:S01]  /*7520*/  IMAD.MOV.U32 R21, RZ, RZ, R4 ;  /* 0x000000ffff157224 */ /* 0x000fe200078e0004 */
[--C-:B------:R-:W-:Y:S01]  /*7530*/  SHF.R.U32.HI R24, RZ, 0x10, R5.reuse ;  /* 0x00000010ff187819 */ /* 0x100fe20000011605 */
[----:B---3--:R-:W-:Y:S01]  /*7540*/  IMAD.MOV.U32 R3, RZ, RZ, R6 ;  /* 0x000000ffff037224 */ /* 0x008fe200078e0006 */
[----:B------:R-:W-:Y:S01]  /*7550*/  UIADD3 UR4, UR37, -UR4, URZ ;  /* 0x8000000425047290 */ /* 0x000fe2000fffe03f */
[----:B------:R-:W-:Y:S01]  /*7560*/  VIMNMX R33, R0, 0xc0, PT ;  /* 0x000000c000217848 */ /* 0x000fe20003fe0100 */
[----:B-1----:R-:W-:Y:S01]  /*7570*/  IMAD.MOV.U32 R13, RZ, RZ, R5 ;  /* 0x000000ffff0d7224 */ /* 0x002fe200078e0005 */
[--C-:B------:R-:W-:Y:S01]  /*7580*/  SHF.R.U64 R6, R6, 0x10, R7.reuse ;  /* 0x0000001006067819 */ /* 0x100fe20000001207 */
[--C-:B------:R-:W-:Y:S01]  /*7590*/  IMAD.MOV.U32 R15, RZ, RZ, R7.reuse ;  /* 0x000000ffff0f7224 */ /* 0x100fe200078e0007 */
[----:B------:R-:W-:Y:S01]  /*75a0*/  SHF.R.U32.HI R4, RZ, 0x10, R7 ;  /* 0x00000010ff047819 */ /* 0x000fe20000011607 */
[----:B------:R-:W-:Y:S01]  /*75b0*/  IMAD.MOV.U32 R12, RZ, RZ, R8 ;  /* 0x000000ffff0c7224 */ /* 0x000fe200078e0008 */
[----:B------:R-:W-:Y:S01]  /*75c0*/  MOV R27, UR4 ;  /* 0x00000004001b7c02 */ /* 0x000fe20008000f00 */
[--C-:B------:R-:W-:Y:S01]  /*75d0*/  IMAD.MOV.U32 R14, RZ, RZ, R9.reuse ;  /* 0x000000ffff0e7224 */ /* 0x100fe200078e0009 */
[----:B------:R-:W-:Y:S01]  /*75e0*/  SHF.R.U64 R31, R8, 0x10, R9 ;  /* 0x00000010081f7819 */ /* 0x000fe20000001209 */
[----:B------:R-:W-:Y:S01]  /*75f0*/  IMAD.MOV.U32 R0, RZ, RZ, R11 ;  /* 0x000000ffff007224 */ /* 0x000fe200078e000b */
[----:B------:R-:W-:Y:S01]  /*7600*/  SHF.L.U32 R27, R27, 0x1f, RZ ;  /* 0x0000001f1b1b7819 */ /* 0x000fe200000006ff */
[----:B------:R-:W-:Y:S01]  /*7610*/  VIADD R28, R152, 0x60 ;  /* 0x00000060981c7836 */ /* 0x000fe20000000000 */
[----:B------:R-:W-:Y:S01]  /*7620*/  SHF.R.U32.HI R9, RZ, 0x10, R9 ;  /* 0x00000010ff097819 */ /* 0x000fe20000011609 */
[----:B------:R-:W-:Y:S01]  /*7630*/  BSSY B1, `(.L_x_13288) ;  /* 0x0000011000017945 */ /* 0x000fe20003800000 */
[----:B------:R-:W0:Y:S01]  /*7640*/  SYNCS.PHASECHK.TRANS64.TRYWAIT P1, [R18+URZ+0x16800], R27 ;  /* 0x0168001b120075a7 */ /* 0x000e22000802017f */
[----:B----4-:R-:W-:-:S02]  /*7650*/  MOV R20, R10 ;  /* 0x0000000a00147202 */ /* 0x010fc40000000f00 */
[----:B------:R-:W-:Y:S02]  /*7660*/  ISETP.GE.AND P0, PT, R16, R25, PT ;  /* 0x000000191000720c */ /* 0x000fe40003f06270 */
[--C-:B------:R-:W-:Y:S02]  /*7670*/  SHF.R.U64 R7, R10, 0x10, R11.reuse ;  /* 0x000000100a077819 */ /* 0x100fe4000000120b */
[----:B------:R-:W-:Y:S02]  /*7680*/  SHF.R.U32.HI R5, RZ, 0x10, R11 ;  /* 0x00000010ff057819 */ /* 0x000fe4000001160b */
[-C--:B------:R-:W-:Y:S02]  /*7690*/  ISETP.GE.OR P2, PT, R152, R33.reuse, P0 ;  /* 0x000000219800720c */ /* 0x080fe40000746670 */
[----:B------:R-:W-:Y:S02]  /*76a0*/  PRMT R21, R21, 0x5410, R26 ;  /* 0x0000541015157816 */ /* 0x000fe4000000001a */
[----:B------:R-:W-:-:S02]  /*76b0*/  ISETP.GE.OR P0, PT, R28, R33, P0 ;  /* 0x000000211c00720c */ /* 0x000fc40000706670 */
[----:B------:R-:W-:Y:S02]  /*76c0*/  PRMT R13, R13, 0x5410, R24 ;  /* 0x000054100d0d7816 */ /* 0x000fe40000000018 */
[----:B------:R-:W-:Y:S02]  /*76d0*/  PRMT R3, R3, 0x5410, R6 ;  /* 0x0000541003037816 */ /* 0x000fe40000000006 */
[----:B------:R-:W-:Y:S02]  /*76e0*/  PRMT R15, R15, 0x5410, R4 ;  /* 0x000054100f0f7816 */ /* 0x000fe40000000004 */
[----:B------:R-:W-:Y:S02]  /*76f0*/  PRMT R12, R12, 0x5410, R31 ;  /* 0x000054100c0c7816 */ /* 0x000fe4000000001f */
[----:B------:R-:W-:Y:S02]  /*7700*/  PRMT R14, R14, 0x5410, R9 ;  /* 0x000054100e0e7816 */ /* 0x000fe40000000009 */
[----:B------:R-:W-:-:S02]  /*7710*/  PRMT R20, R20, 0x5410, R7 ;  /* 0x0000541014147816 */ /* 0x000fc40000000007 */
[----:B------:R-:W-:Y:S01]  /*7720*/  PRMT R0, R0, 0x5410, R5 ;  /* 0x0000541000007816 */ /* 0x000fe20000000005 */
[----:B0-----:R-:W-:Y:S06]  /*7730*/  @!P1 BRA `(.L_x_13289) ;  /* 0x000000f000f89947 */ /* 0x001fec0003800000 */
.L_x_13482:
[----:B------:R-:W-:Y:S05]  /*7740*/  BSYNC B1 ;  /* 0x0000000000017941 */ /* 0x000fea0003800000 */
.L_x_13288:
[----:B------:R-:W-:Y:S04]  /*7750*/  BSSY B1, `(.L_x_13290) ;  /* 0x0000060000017945 */ /* 0x000fe80003800000 */
[----:B------:R-:W-:Y:S05]  /*7760*/  @P2 BRA `(.L_x_13291) ;  /* 0x0000000400782947 */ /* 0x000fea0003800000 */
[----:B------:R-:W2:Y:S01]  /*7770*/  LDL R4, [R1+0x14] ;  /* 0x0000140001047983 */ /* 0x000ea20000100800 */
[C---:B------:R-:W-:Y:S01]  /*7780*/  IMAD.U32 R37, R12.reuse, 0x10000, RZ ;  /* 0x000100000c257824 */ /* 0x040fe200078e00ff */
[----:B------:R-:W-:Y:S01]  /*7790*/  LOP3.LUT R39, R12, 0xffff0000, RZ, 0xc0, !PT ;  /* 0xffff00000c277812 */ /* 0x000fe200078ec0ff */
[----:B------:R-:W-:Y:S01]  /*77a0*/  IMAD.U32 R35, R21, 0x10000, RZ ;  /* 0x0001000015237824 */ /* 0x000fe200078e00ff */
[----:B------:R-:W1:Y:S02]  /*77b0*/  S2R R5, SR_TID.X ;  /* 0x0000000000057919 */ /* 0x000e640000002100 */
[----:B-1----:R-:W-:-:S05]  /*77c0*/  VIADD R5, R5, 0xffffff80 ;  /* 0xffffff8005057836 */ /* 0x002fca0000000000 */
[----:B------:R-:W-:-:S04]  /*77d0*/  SHF.R.S32.HI R8, RZ, 0x1f, R5 ;  /* 0x0000001fff087819 */ /* 0x000fc80000011405 */
[----:B------:R-:W-:Y:S01]  /*77e0*/  LEA.HI R8, R8, R5, RZ, 0x5 ;  /* 0x0000000508087211 */ /* 0x000fe200078f28ff */
[----:B------:R-:W-:-:S03]  /*77f0*/  IMAD.IADD R5, R16, 0x1, R25 ;  /* 0x0000000110057824 */ /* 0x000fc600078e0219 */
[----:B------:R-:W-:Y:S01]  /*7800*/  SHF.R.S32.HI R8, RZ, 0x5, R8 ;  /* 0x00000005ff087819 */ /* 0x000fe20000011408 */
[----:B--2---:R-:W-:-:S05]  /*7810*/  IMAD.SHL.U32 R4, R4, 0x40, RZ ;  /* 0x0000004004047824 */ /* 0x004fca00078e00ff */
[----:B------:R-:W-:-:S04]  /*7820*/  LOP3.LUT R6, R4, 0x1c0, RZ, 0xc0, !PT ;  /* 0x000001c004067812 */ /* 0x000fc800078ec0ff */
[C---:B------:R-:W-:Y:S02]  /*7830*/  LOP3.LUT R4, R6.reuse, 0x38, R16, 0xf8, !PT ;  /* 0x0000003806047812 */ /* 0x040fe400078ef810 */
[----:B------:R-:W-:Y:S02]  /*7840*/  SHF.R.U32.HI R7, RZ, 0x3, R6 ;  /* 0x00000003ff077819 */ /* 0x000fe40000011606 */
[----:B------:R-:W-:Y:S02]  /*7850*/  LOP3.LUT R6, R6, 0x38, R5, 0xf8, !PT ;  /* 0x0000003806067812 */ /* 0x000fe400078ef805 */
[-C--:B------:R-:W-:Y:S02]  /*7860*/  LOP3.LUT R4, R4, R7.reuse, RZ, 0x3c, !PT ;  /* 0x0000000704047212 */ /* 0x080fe400078e3cff */
[----:B------:R-:W-:-:S03]  /*7870*/  LOP3.LUT R6, R6, R7, RZ, 0x3c, !PT ;  /* 0x0000000706067212 */ /* 0x000fc600078e3cff */
[C---:B------:R-:W-:Y:S02]  /*7880*/  IMAD R5, R8.reuse, 0x200, R4 ;  /* 0x0000020008057824 */ /* 0x040fe400078e0204 */
[----:B------:R-:W-:-:S03]  /*7890*/  IMAD R9, R8, 0x200, R6 ;  /* 0x0000020008097824 */ /* 0x000fc600078e0206 */
[----:B------:R-:W-:Y:S01]  /*78a0*/  LEA R40, R5, R18, 0x1 ;  /* 0x0000001205287211 */ /* 0x000fe200078e08ff */
[----:B------:R-:W-:-:S04]  /*78b0*/  IMAD R42, R9, 0x2, R18 ;  /* 0x00000002092a7824 */ /* 0x000fc800078e0212 */
[----:B------:R-:W1:Y:S04]  /*78c0*/  LDS.128 R4, [R40+0x8400] ;  /* 0x0084000028047984 */ /* 0x000e680000000c00 */
[----:B------:R-:W2:Y:S01]  /*78d0*/  LDS.128 R8, [R42+0x8400] ;  /* 0x008400002a087984 */ /* 0x000ea20000000c00 */
[C---:B-1----:R-:W-:Y:S01]  /*78e0*/  IMAD.U32 R24, R4.reuse, 0x10000, RZ ;  /* 0x0001000004187824 */ /* 0x042fe200078e00ff */
[----:B------:R-:W-:Y:S01]  /*78f0*/  LOP3.LUT R4, R4, 0xffff0000, RZ, 0xc0, !PT ;  /* 0xffff000004047812 */ /* 0x000fe200078ec0ff */
[C---:B0-----:R-:W-:Y:S01]  /*7900*/  IMAD.U32 R27, R6.reuse, 0x10000, RZ ;  /* 0x00010000061b7824 */ /* 0x041fe200078e00ff */
[----:B------:R-:W-:Y:S01]  /*7910*/  LOP3.LUT R6, R6, 0xffff0000, RZ, 0xc0, !PT ;  /* 0xffff000006067812 */ /* 0x000fe200078ec0ff */
[----:B--2---:R-:W-:Y:S01]  /*7920*/  IMAD.U32 R32, R10, 0x10000, RZ ;  /* 0x000100000a207824 */ /* 0x004fe200078e00ff */
[C---:B------:R-:W-:Y:S01]  /*7930*/  SHF.L.U32 R30, R8.reuse, 0x10, RZ ;  /* 0x00000010081e7819 */ /* 0x040fe200000006ff */
[----:B------:R-:W-:Y:S01]  /*7940*/  IMAD.U32 R31, R9, 0x10000, RZ ;  /* 0x00010000091f7824 */ /* 0x000fe200078e00ff */
[----:B------:R-:W-:Y:S01]  /*7950*/  LOP3.LUT R8, R8, 0xffff0000, RZ, 0xc0, !PT ;  /* 0xffff000008087812 */ /* 0x000fe200078ec0ff */
[----:B------:R-:W-:Y:S01]  /*7960*/  IMAD.U32 R33, R11, 0x10000, RZ ;  /* 0x000100000b217824 */ /* 0x000fe200078e00ff */
[----:B------:R-:W-:Y:S01]  /*7970*/  LOP3.LUT R10, R10, 0xffff0000, RZ, 0xc0, !PT ;  /* 0xffff00000a0a7812 */ /* 0x000fe200078ec0ff */
[C---:B------:R-:W-:Y:S01]  /*7980*/  FMUL.FTZ R41, R30.reuse, R37 ;  /* 0x000000251e297220 */ /* 0x040fe20000410000 */
[----:B------:R-:W-:Y:S01]  /*7990*/  FMUL.FTZ R43, R30, R35 ;  /* 0x000000231e2b7220 */ /* 0x000fe20000410000 */
[----:B------:R-:W-:Y:S01]  /*79a0*/  FMUL.FTZ R45, R8, R39 ;  /* 0x00000027082d7220 */ /* 0x000fe20000410000 */
[----:B------:R-:W-:-:S02]  /*79b0*/  IMAD.U32 R30, R20, 0x10000, RZ ;  /* 0x00010000141e7824 */ /* 0x000fc400078e00ff */
[C---:B------:R-:W-:Y:S01]  /*79c0*/  FFMA.FTZ R41, R24.reuse, R35, -R41 ;  /* 0x0000002318297223 */ /* 0x040fe20000010829 */
[----:B------:R-:W-:Y:S01]  /*79d0*/  LOP3.LUT R35, R21, 0xffff0000, RZ, 0xc0, !PT ;  /* 0xffff000015237812 */ /* 0x000fe200078ec0ff */
[----:B------:R-:W-:Y:S01]  /*79e0*/  FFMA.FTZ R43, R24, R37, R43 ;  /* 0x00000025182b7223 */ /* 0x000fe2000001002b */
[----:B------:R-:W-:Y:S01]  /*79f0*/  SHF.L.U32 R24, R3, 0x10, RZ ;  /* 0x0000001003187819 */ /* 0x000fe200000006ff */
[----:B------:R-:W-:Y:S01]  /*7a00*/  IMAD.U32 R26, R5, 0x10000, RZ ;  /* 0x00010000051a7824 */ /* 0x000fe200078e00ff */
[----:B------:R-:W-:Y:S01]  /*7a10*/  LOP3.LUT R37, R20, 0xffff0000, RZ, 0xc0, !PT ;  /* 0xffff000014257812 */ /* 0x000fe200078ec0ff */
[-C--:B------:R-:W-:Y:S01]  /*7a20*/  FMUL.FTZ R47, R8, R35.reuse ;  /* 0x00000023082f7220 */ /* 0x080fe20000410000 */
[----:B------:R-:W-:Y:S01]  /*7a30*/  FFMA.FTZ R34, R4, R35, -R45 ;  /* 0x0000002304227223 */ /* 0x000fe2000001082d */
[C---:B------:R-:W-:Y:S01]  /*7a40*/  FMUL.FTZ R8, R32.reuse, R30 ;  /* 0x0000001e20087220 */ /* 0x040fe20000410000 */
[-C--:B------:R-:W-:Y:S01]  /*7a50*/  FMUL.FTZ R45, R32, R24.reuse ;  /* 0x00000018202d7220 */ /* 0x080fe20000410000 */
[----:B------:R-:W-:Y:S01]  /*7a60*/  LOP3.LUT R35, R3, 0xffff0000, RZ, 0xc0, !PT ;  /* 0xffff000003237812 */ /* 0x000fe200078ec0ff */
[----:B------:R-:W-:Y:S01]  /*7a70*/  FFMA.FTZ R32, R4, R39, R47 ;  /* 0x0000002704207223 */ /* 0x000fe2000001002f */
[C---:B------:R-:W-:Y:S01]  /*7a80*/  FFMA.FTZ R36, R27.reuse, R24, -R8 ;  /* 0x000000181b247223 */ /* 0x040fe20000010808 */
[----:B------:R-:W-:Y:S01]  /*7a90*/  FFMA.FTZ R45, R27, R30, R45 ;  /* 0x0000001e1b2d7223 */ /* 0x000fe2000001002d */
[----:B------:R-:W-:Y:S01]  /*7aa0*/  FMUL.FTZ R27, R10, R37 ;  /* 0x000000250a1b7220 */ /* 0x000fe20000410000 */
[----:B------:R-:W-:-:S02]  /*7ab0*/  IMAD.U32 R24, R14, 0x10000, RZ ;  /* 0x000100000e187824 */ /* 0x000fc400078e00ff */
[-C--:B------:R-:W-:Y:S01]  /*7ac0*/  FMUL.FTZ R39, R10, R35.reuse ;  /* 0x000000230a277220 */ /* 0x080fe20000410000 */
[----:B------:R-:W-:Y:S02]  /*7ad0*/  IMAD.U32 R4, R13, 0x10000, RZ ;  /* 0x000100000d047824 */ /* 0x000fe400078e00ff */
[----:B------:R-:W-:Y:S01]  /*7ae0*/  FFMA.FTZ R35, R6, R35, -R27 ;  /* 0x0000002306237223 */ /* 0x000fe2000001081b */
[----:B------:R-:W-:Y:S02]  /*7af0*/  IMAD.U32 R10, R0, 0x10000, RZ ;  /* 0x00010000000a7824 */ /* 0x000fe400078e00ff */
[----:B------:R-:W-:Y:S01]  /*7b00*/  FMUL.FTZ R27, R31, R24 ;  /* 0x000000181f1b7220 */ /* 0x000fe20000410000 */
[----:B------:R-:W-:Y:S01]  /*7b10*/  FFMA.FTZ R30, R6, R37, R39 ;  /* 0x00000025061e7223 */ /* 0x000fe20000010027 */
[----:B------:R-:W-:Y:S02]  /*7b20*/  IMAD.U32 R28, R7, 0x10000, RZ ;  /* 0x00010000071c7824 */ /* 0x000fe400078e00ff */
[----:B------:R-:W-:Y:S01]  /*7b30*/  FMUL.FTZ R31, R31, R4 ;  /* 0x000000041f1f7220 */ /* 0x000fe20000410000 */
[----:B------:R-:W-:-:S02]  /*7b40*/  IMAD.U32 R8, R15, 0x10000, RZ ;  /* 0x000100000f087824 */ /* 0x000fc400078e00ff */
[----:B------:R-:W-:Y:S01]  /*7b50*/  FMUL.FTZ R37, R33, R10 ;  /* 0x0000000a21257220 */ /* 0x000fe20000410000 */
[----:B------:R-:W-:Y:S01]  /*7b60*/  LOP3.LUT R9, R9, 0xffff0000, RZ, 0xc0, !PT ;  /* 0xffff000009097812 */ /* 0x000fe200078ec0ff */
[----:B------:R-:W-:Y:S01]  /*7b70*/  FFMA.FTZ R31, R26, R24, R31 ;  /* 0x000000181a1f7223 */ /* 0x000fe2000001001f */
[-C--:B------:R-:W-:Y:S01]  /*7b80*/  FMUL.FTZ R33, R33, R8.reuse ;  /* 0x0000000821217220 */ /* 0x080fe20000410000 */
[----:B------:R-:W-:Y:S01]  /*7b90*/  FFMA.FTZ R37, R28, R8, -R37 ;  /* 0x000000081c257223 */ /* 0x000fe20000010825 */
[----:B------:R-:W-:Y:S01]  /*7ba0*/  LOP3.LUT R11, R11, 0xffff0000, RZ, 0xc0, !PT ;  /* 0xffff00000b0b7812 */ /* 0x000fe200078ec0ff */
[----:B------:R-:W-:Y:S01]  /*7bb0*/  FFMA.FTZ R27, R26, R4, -R27 ;  /* 0x000000041a1b7223 */ /* 0x000fe2000001081b */
[----:B------:R-:W-:Y:S01]  /*7bc0*/  LOP3.LUT R8, R14, 0xffff0000, RZ, 0xc0, !PT ;  /* 0xffff00000e087812 */ /* 0x000fe200078ec0ff */
[----:B------:R-:W-:Y:S01]  /*7bd0*/  FFMA.FTZ R33, R28, R10, R33 ;  /* 0x0000000a1c217223 */ /* 0x000fe20000010021 */
[----:B------:R-:W-:Y:S02]  /*7be0*/  LOP3.LUT R24, R0, 0xffff0000, RZ, 0xc0, !PT ;  /* 0xffff000000187812 */ /* 0x000fe400078ec0ff */
        /* <DEDUP_REMOVED lines=22> */
.L_x_13291:
[----:B------:R-:W-:Y:S05]  /*7d50*/  BSYNC B1 ;  /* 0x0000000000017941 */ /* 0x000fea0003800000 */
.L_x_13290:
[----:B------:R-:W-:Y:S05]  /*7d60*/  @P0 BRA `(.L_x_13282) ;  /* 0x0000000400680947 */ /* 0x000fea0003800000 */
[----:B-1----:R-:W2:Y:S01]  /*7d70*/  LDL R5, [R1+0x20] ;  /* 0x0000200001057983 */ /* 0x002ea20000100800 */
[C---:B------:R-:W-:Y:S01]  /*7d80*/  IADD3 R7, R152.reuse, 0x60, RZ ;  /* 0x0000006098077810 */ /* 0x040fe20007ffe0ff */
[----:B------:R-:W-:Y:S02]  /*7d90*/  VIADD R6, R152, 0x60 ;  /* 0x0000006098067836 */ /* 0x000fe40000000000 */
[----:B------:R-:W3:Y:S02]  /*7da0*/  LDL R42, [R1+0x50] ;  /* 0x00005000012a7983 */ /* 0x000ee40000100800 */
[----:B------:R-:W-:Y:S02]  /*7db0*/  IMAD.SHL.U32 R6, R6, 0x40, RZ ;  /* 0x0000004006067824 */ /* 0x000fe400078e00ff */
[----:B------:R-:W-:Y:S02]  /*7dc0*/  IMAD.SHL.U32 R7, R7, 0x40, RZ ;  /* 0x0000004007077824 */ /* 0x000fe400078e00ff */
[----:B------:R-:W-:Y:S01]  /*7dd0*/  IMAD.IADD R4, R16, 0x1, R25 ;  /* 0x0000000110047824 */ /* 0x000fe200078e0219 */
[----:B------:R-:W-:-:S02]  /*7de0*/  LOP3.LUT R6, R6, 0x1c0, RZ, 0xc0, !PT ;  /* 0x000001c006067812 */ /* 0x000fc400078ec0ff */
[----:B------:R-:W-:Y:S02]  /*7df0*/  LOP3.LUT R7, R7, 0x1c0, RZ, 0xc0, !PT ;  /* 0x000001c007077812 */ /* 0x000fe400078ec0ff */
[----:B------:R-:W-:Y:S02]  /*7e00*/  SHF.R.U32.HI R6, RZ, 0x3, R6 ;  /* 0x00000003ff067819 */ /* 0x000fe40000011606 */
[----:B------:R-:W-:-:S04]  /*7e10*/  LOP3.LUT R4, R7, 0x38, R4, 0xf8, !PT ;  /* 0x0000003807047812 */ /* 0x000fc800078ef804 */
[----:B------:R-:W-:Y:S01]  /*7e20*/  LOP3.LUT R4, R4, R6, RZ, 0x3c, !PT ;  /* 0x0000000604047212 */ /* 0x000fe200078e3cff */
[C---:B------:R-:W-:Y:S02]  /*7e30*/  IMAD.U32 R37, R12.reuse, 0x10000, RZ ;  /* 0x000100000c257824 */ /* 0x040fe400078e00ff */
[C---:B------:R-:W-:Y:S01]  /*7e40*/  IMAD.U32 R35, R21.reuse, 0x10000, RZ ;  /* 0x0001000015237824 */ /* 0x040fe200078e00ff */
[----:B------:R-:W-:Y:S02]  /*7e50*/  LOP3.LUT R38, R12, 0xffff0000, RZ, 0xc0, !PT ;  /* 0xffff00000c267812 */ /* 0x000fe400078ec0ff */
[----:B------:R-:W-:Y:S01]  /*7e60*/  LOP3.LUT R12, R21, 0xffff0000, RZ, 0xc0, !PT ;  /* 0xffff0000150c7812 */ /* 0x000fe200078ec0ff */
[C---:B------:R-:W-:Y:S01]  /*7e70*/  IMAD.U32 R41, R20.reuse, 0x10000, RZ ;  /* 0x0001000014297824 */ /* 0x040fe200078e00ff */
[----:B------:R-:W-:Y:S01]  /*7e80*/  LOP3.LUT R20, R20, 0xffff0000, RZ, 0xc0, !PT ;  /* 0xffff000014147812 */ /* 0x000fe200078ec0ff */
[C---:B------:R-:W-:Y:S01]  /*7e90*/  IMAD.U32 R36, R13.reuse, 0x10000, RZ ;  /* 0x000100000d247824 */ /* 0x040fe200078e00ff */
[----:B------:R-:W-:Y:S01]  /*7ea0*/  LOP3.LUT R13, R13, 0xffff0000, RZ, 0xc0, !PT ;  /* 0xffff00000d0d7812 */ /* 0x000fe200078ec0ff */
[----:B------:R-:W-:-:S02]  /*7eb0*/  IMAD.U32 R40, R14, 0x10000, RZ ;  /* 0x000100000e287824 */ /* 0x000fc400078e00ff */
[----:B--2---:R-:W-:-:S04]  /*7ec0*/  IMAD.IADD R9, R5, 0x1, R4 ;  /* 0x0000000105097824 */ /* 0x004fc800078e0204 */
[----:B------:R-:W-:Y:S01]  /*7ed0*/  IMAD R24, R9, 0x2, R18 ;  /* 0x0000000209187824 */ /* 0x000fe200078e0212 */
[----:B---3--:R-:W-:Y:S04]  /*7ee0*/  LDS.128 R4, [R42+0x8400] ;  /* 0x008400002a047984 */ /* 0x008fe80000000c00 */
[----:B------:R-:W1:Y:S02]  /*7ef0*/  LDS.128 R8, [R24+0x8400] ;  /* 0x0084000018087984 */ /* 0x000e640000000c00 */
[C---:B-1----:R-:W-:Y:S01]  /*7f00*/  IMAD.U32 R30, R8.reuse, 0x10000, RZ ;  /* 0x00010000081e7824 */ /* 0x042fe200078e00ff */
[----:B------:R-:W-:Y:S01]  /*7f10*/  LOP3.LUT R8, R8, 0xffff0000, RZ, 0xc0, !PT ;  /* 0xffff000008087812 */ /* 0x000fe200078ec0ff */
[C---:B------:R-:W-:Y:S02]  /*7f20*/  IMAD.U32 R25, R4.reuse, 0x10000, RZ ;  /* 0x0001000004197824 */ /* 0x040fe400078e00ff */
[-C--:B------:R-:W-:Y:S01]  /*7f30*/  FMUL.FTZ R34, R37, R30.reuse ;  /* 0x0000001e25227220 */ /* 0x080fe20000410000 */
[C---:B------:R-:W-:Y:S01]  /*7f40*/  FMUL.FTZ R30, R35.reuse, R30 ;  /* 0x0000001e231e7220 */ /* 0x040fe20000410000 */
[----:B------:R-:W-:Y:S01]  /*7f50*/  LOP3.LUT R4, R4, 0xffff0000, RZ, 0xc0, !PT ;  /* 0xffff000004047812 */ /* 0x000fe200078ec0ff */
[-C--:B------:R-:W-:Y:S01]  /*7f60*/  FMUL.FTZ R21, R38, R8.reuse ;  /* 0x0000000826157220 */ /* 0x080fe20000410000 */
[-C--:B------:R-:W-:Y:S01]  /*7f70*/  FFMA.FTZ R34, R35, R25.reuse, -R34 ;  /* 0x0000001923227223 */ /* 0x080fe20000010822 */
[----:B------:R-:W-:Y:S01]  /*7f80*/  FFMA.FTZ R30, R37, R25, R30 ;  /* 0x00000019251e7223 */ /* 0x000fe2000001001e */
[----:B------:R-:W-:Y:S01]  /*7f90*/  FMUL.FTZ R25, R12, R8 ;  /* 0x000000080c197220 */ /* 0x000fe20000410000 */
[----:B------:R-:W-:Y:S01]  /*7fa0*/  IMAD.U32 R32, R10, 0x10000, RZ ;  /* 0x000100000a207824 */ /* 0x000fe200078e00ff */
[----:B0-----:R-:W-:Y:S01]  /*7fb0*/  SHF.L.U32 R27, R6, 0x10, RZ ;  /* 0x00000010061b7819 */ /* 0x001fe200000006ff */
[-C--:B------:R-:W-:Y:S01]  /*7fc0*/  FFMA.FTZ R21, R12, R4.reuse, -R21 ;  /* 0x000000040c157223 */ /* 0x080fe20000010815 */
[----:B------:R-:W-:Y:S01]  /*7fd0*/  FFMA.FTZ R25, R38, R4, R25 ;  /* 0x0000000426197223 */ /* 0x000fe20000010019 */
[----:B------:R-:W-:Y:S01]  /*7fe0*/  LOP3.LUT R10, R10, 0xffff0000, RZ, 0xc0, !PT ;  /* 0xffff00000a0a7812 */ /* 0x000fe200078ec0ff */
[----:B------:R-:W-:-:S02]  /*7ff0*/  IMAD.U32 R37, R3, 0x10000, RZ ;  /* 0x0001000003257824 */ /* 0x000fc400078e00ff */
[-C--:B------:R-:W-:Y:S01]  /*8000*/  FMUL.FTZ R4, R41, R32.reuse ;  /* 0x0000002029047220 */ /* 0x080fe20000410000 */
[----:B------:R-:W-:Y:S02]  /*8010*/  LOP3.LUT R8, R3, 0xffff0000, RZ, 0xc0, !PT ;  /* 0xffff000003087812 */ /* 0x000fe400078ec0ff */
[----:B------:R-:W-:Y:S01]  /*8020*/  LOP3.LUT R6, R6, 0xffff0000, RZ, 0xc0, !PT ;  /* 0xffff000006067812 */ /* 0x000fe200078ec0ff */
[C---:B------:R-:W-:Y:S01]  /*8030*/  FMUL.FTZ R32, R37.reuse, R32 ;  /* 0x0000002025207220 */ /* 0x040fe20000410000 */
[----:B------:R-:W-:Y:S01]  /*8040*/  FFMA.FTZ R3, R37, R27, -R4 ;  /* 0x0000001b25037223 */ /* 0x000fe20000010804 */
[-C--:B------:R-:W-:Y:S01]  /*8050*/  FMUL.FTZ R37, R20, R10.reuse ;  /* 0x0000000a14257220 */ /* 0x080fe20000410000 */
[----:B------:R-:W-:Y:S01]  /*8060*/  SHF.L.U32 R33, R11, 0x10, RZ ;  /* 0x000000100b217819 */ /* 0x000fe200000006ff */
[----:B------:R-:W-:Y:S02]  /*8070*/  IMAD.U32 R12, R0, 0x10000, RZ ;  /* 0x00010000000c7824 */ /* 0x000fe400078e00ff */
[----:B------:R-:W-:Y:S01]  /*8080*/  FMUL.FTZ R39, R8, R10 ;  /* 0x0000000a08277220 */ /* 0x000fe20000410000 */
[----:B------:R-:W-:-:S02]  /*8090*/  IMAD.U32 R31, R9, 0x10000, RZ ;  /* 0x00010000091f7824 */ /* 0x000fc400078e00ff */
[----:B------:R-:W-:Y:S01]  /*80a0*/  FFMA.FTZ R10, R41, R27, R32 ;  /* 0x0000001b290a7223 */ /* 0x000fe20000010020 */
[-C--:B------:R-:W-:Y:S01]  /*80b0*/  FFMA.FTZ R8, R8, R6.reuse, -R37 ;  /* 0x0000000608087223 */ /* 0x080fe20000010825 */
[----:B------:R-:W-:Y:S01]  /*80c0*/  LOP3.LUT R9, R9, 0xffff0000, RZ, 0xc0, !PT ;  /* 0xffff000009097812 */ /* 0x000fe200078ec0ff */
[----:B------:R-:W-:Y:S01]  /*80d0*/  IMAD.U32 R4, R15, 0x10000, RZ ;  /* 0x000100000f047824 */ /* 0x000fe200078e00ff */
[----:B------:R-:W-:Y:S01]  /*80e0*/  LOP3.LUT R11, R11, 0xffff0000, RZ, 0xc0, !PT ;  /* 0xffff00000b0b7812 */ /* 0x000fe200078ec0ff */
[----:B------:R-:W-:Y:S01]  /*80f0*/  IMAD.U32 R28, R7, 0x10000, RZ ;  /* 0x00010000071c7824 */ /* 0x000fe200078e00ff */
[----:B------:R-:W-:Y:S01]  /*8100*/  LOP3.LUT R37, R14, 0xffff0000, RZ, 0xc0, !PT ;  /* 0xffff00000e257812 */ /* 0x000fe200078ec0ff */
[----:B------:R-:W-:Y:S01]  /*8110*/  FMUL.FTZ R27, R12, R33 ;  /* 0x000000210c1b7220 */ /* 0x000fe20000410000 */
[----:B------:R-:W-:Y:S02]  /*8120*/  LOP3.LUT R41, R0, 0xffff0000, RZ, 0xc0, !PT ;  /* 0xffff000000297812 */ /* 0x000fe400078ec0ff */
[----:B------:R-:W-:Y:S01]  /*8130*/  LOP3.LUT R15, R15, 0xffff0000, RZ, 0xc0, !PT ;  /* 0xffff00000f0f7812 */ /* 0x000fe200078ec0ff */
[C---:B------:R-:W-:Y:S01]  /*8140*/  IMAD.U32 R26, R5.reuse, 0x10000, RZ ;  /* 0x00010000051a7824 */ /* 0x040fe200078e00ff */
[----:B------:R-:W-:Y:S01]  /*8150*/  LOP3.LUT R5, R5, 0xffff0000, RZ, 0xc0, !PT ;  /* 0xffff000005057812 */ /* 0x000fe200078ec0ff */
[----:B------:R-:W-:Y:S01]  /*8160*/  FFMA.FTZ R39, R20, R6, R39 ;  /* 0x0000000614277223 */ /* 0x000fe20000010027 */
[----:B------:R-:W-:Y:S01]  /*8170*/  LOP3.LUT R7, R7, 0xffff0000, RZ, 0xc0, !PT ;  /* 0xffff000007077812 */ /* 0x000fe200078ec0ff */
[----:B------:R-:W-:Y:S01]  /*8180*/  FMUL.FTZ R35, R40, R31 ;  /* 0x0000001f28237220 */ /* 0x000fe20000410000 */
[C---:B------:R-:W-:Y:S01]  /*8190*/  FMUL.FTZ R33, R4.reuse, R33 ;  /* 0x0000002104217220 */ /* 0x040fe20000410000 */
[----:B------:R-:W-:Y:S01]  /*81a0*/  FFMA.FTZ R27, R4, R28, -R27 ;  /* 0x0000001c041b7223 */ /* 0x000fe2000001081b */
[----:B------:R-:W-:Y:S01]  /*81b0*/  FMUL.FTZ R0, R37, R9 ;  /* 0x0000000925007220 */ /* 0x000fe20000410000 */
[----:B------:R-:W-:Y:S01]  /*81c0*/  FMUL.FTZ R6, R41, R11 ;  /* 0x0000000b29067220 */ /* 0x000fe20000410000 */
[C---:B------:R-:W-:Y:S01]  /*81d0*/  FMUL.FTZ R31, R36.reuse, R31 ;  /* 0x0000001f241f7220 */ /* 0x040fe20000410000 */
[----:B------:R-:W-:Y:S01]  /*81e0*/  FMUL.FTZ R4, R13, R9 ;  /* 0x000000090d047220 */ /* 0x000fe20000410000 */
[----:B------:R-:W-:Y:S01]  /*81f0*/  FMUL.FTZ R20, R15, R11 ;  /* 0x0000000b0f147220 */ /* 0x000fe20000410000 */
[----:B------:R-:W-:Y:S01]  /*8200*/  FFMA.FTZ R35, R36, R26, -R35 ;  /* 0x0000001a24237223 */ /* 0x000fe20000010823 */
[----:B------:R-:W-:Y:S01]  /*8210*/  FFMA.FTZ R33, R12, R28, R33 ;  /* 0x0000001c0c217223 */ /* 0x000fe20000010021 */
        /* <DEDUP_REMOVED lines=13> */
[----:B------:R2:W-:Y:S04]  /*82f0*/  STS.128 [R42+0x8400], R4 ;  /* 0x008400042a007388 */ /* 0x0005e80000000c00 */
[----:B------:R2:W-:Y:S02]  /*8300*/  STS.128 [R24+0x8400], R8 ;  /* 0x0084000818007388 */ /* 0x0005e40000000c00 */
.L_x_13282:
[----:B------:R-:W-:Y:S05]  /*8310*/  BSYNC B0 ;  /* 0x0000000000007941 */ /* 0x000fea0003800000 */
.L_x_13271:
[----:B------:R-:W-:Y:S01]  /*8320*/  @!PT LDS RZ, [RZ] ;  /* 0x00000000fffff984 */ /* 0x000fe20000000800 */
[----:B------:R-:W-:Y:S01]  /*8330*/  @!PT LDS RZ, [RZ] ;  /* 0x00000000fffff984 */ /* 0x000fe20000000800 */
[----:B------:R-:W-:Y:S01]  /*8340*/  @!PT LDS RZ, [RZ] ;  /* 0x00000000fffff984 */ /* 0x000fe20000000800 */
[----:B------:R-:W-:Y:S01]  /*8350*/  @!PT LDS RZ, [RZ] ;  /* 0x00000000fffff984 */ /* 0x000fe20000000800 */
[----:B------:R4:W-:Y:S06]  /*8360*/  MEMBAR.ALL.CTA ;  /* 0x0000000000007992 */ /* 0x0009ec0000008000 */
[----:B----4-:R-:W4:Y:S01]  /*8370*/  FENCE.VIEW.ASYNC.S ;  /* 0x00000000000073c6 */ /* 0x010f220000000000 */
[----:B------:R-:W-:Y:S05]  /*8380*/  WARPSYNC.ALL ;  /* 0x0000000000007948 */ /* 0x000fea0003800000 */
[----:B----4-:R-:W-:Y:S06]  /*8390*/  BAR.SYNC.DEFER_BLOCKING 0xd, 0x180 ;  /* 0x0346000000007b1d */ /* 0x010fec0000010000 */
.L_x_13268:
[----:B---3--:R-:W-:-:S04]  /*83a0*/  MOV R0, UR39 ;  /* 0x0000002700007c02 */ /* 0x008fc80008000f00 */
[----:B------:R-:W-:-:S13]  /*83b0*/  ISETP.NE.AND P0, PT, R0, 0x3, PT ;  /* 0x000000030000780c */ /* 0x000fda0003f05270 */
[----:B------:R-:W-:Y:S05]  /*83c0*/  @!P0 BRA `(.L_x_13292) ;  /* 0x0000000000048947 */ /* 0x000fea0003800000 */
[----:B------:R-:W-:Y:S01]  /*83d0*/  BPT.TRAP 0x1 ;  /* 0x000000040000795c */ /* 0x000fe20000300000 */
.L_x_13292:
[----:B------:R-:W-:Y:S01]  /*83e0*/  IMAD R0, R155, 0x8, R18 ;  /* 0x000000089b007824 */ /* 0x000fe200078e0212 */
[----:B012---:R-:W-:-:S04]  /*83f0*/  SHF.L.U32 R5, R157, 0x1f, RZ ;  /* 0x0000001f9d057819 */ /* 0x007fc800000006ff */
[----:B------:R0:W1:Y:S01]  /*8400*/  SYNCS.PHASECHK.TRANS64.TRYWAIT P1, [R0+URZ+0x16830], R5 ;  /* 0x01683005000075a7 */ /* 0x000062000802017f */
[----:B------:R-:W-:Y:S05]  /*8410*/  @!P0 BRA `(.L_x_13293) ;  /* 0x0000000000048947 */ /* 0x000fea0003800000 */
[----:B------:R-:W-:Y:S01]  /*8420*/  BPT.TRAP 0x1 ;  /* 0x000000040000795c */ /* 0x000fe20000300000 */
.L_x_13293:
        /* <DEDUP_REMOVED lines=10> */
.L_x_13294:
[----:B--2---:R-:W2:Y:S01]  /*84d0*/  LDL R3, [R1+0x1c] ;  /* 0x00001c0001037983 */ /* 0x004ea20000100800 */
[----:B01----:R-:W-:Y:S01]  /*84e0*/  IMAD.MOV.U32 R5, RZ, RZ, 0x40000040 ;  /* 0x40000040ff057424 */ /* 0x003fe200078e00ff */
[----:B------:R-:W-:Y:S05]  /*84f0*/  WARPSYNC.ALL ;  /* 0x0000000000007948 */ /* 0x000fea0003800000 */
[C---:B------:R-:W-:Y:S01]  /*8500*/  R2UR UR4, R12.reuse ;  /* 0x000000000c0472ca */ /* 0x040fe200000e0000 */
[----:B-----5:R-:W-:Y:S01]  /*8510*/  WARPGROUP.ARRIVE ;  /* 0x00000000000079c5 */ /* 0x020fe20000000000 */
[----:B------:R-:W-:Y:S01]  /*8520*/  R2UR UR5, R13 ;  /* 0x000000000d0572ca */ /* 0x000fe200000e0000 */
[C---:B------:R-:W-:Y:S01]  /*8530*/  VIADD R8, R12.reuse, 0x2 ;  /* 0x000000020c087836 */ /* 0x040fe20000000000 */
[----:B------:R-:W-:Y:S01]  /*8540*/  R2UR UR7, R5 ;  /* 0x00000000050772ca */ /* 0x000fe200000e0000 */
[----:B------:R-:W-:Y:S01]  /*8550*/  IMAD.MOV.U32 R9, RZ, RZ, 0x40000040 ;  /* 0x40000040ff097424 */ /* 0x000fe200078e00ff */
[----:B------:R-:W-:Y:S01]  /*8560*/  IADD3 R14, R12, 0x6, RZ ;  /* 0x000000060c0e7810 */ /* 0x000fe20007ffe0ff */
[----:B------:R-:W-:-:S02]  /*8570*/  IMAD.MOV.U32 R7, RZ, RZ, 0x40000040 ;  /* 0x40000040ff077424 */ /* 0x000fc400078e00ff */
[----:B------:R-:W-:Y:S01]  /*8580*/  VIADD R20, R12, 0x4 ;  /* 0x000000040c147836 */ /* 0x000fe20000000000 */
[----:B------:R0:W-:Y:S01]  /*8590*/  STL.64 [R1+0x8], R8 ;  /* 0x0000080801007387 */ /* 0x0001e20000100a00 */
[----:B------:R-:W-:Y:S02]  /*85a0*/  IMAD.MOV.U32 R21, RZ, RZ, 0x40000040 ;  /* 0x40000040ff157424 */ /* 0x000fe400078e00ff */
[----:B------:R-:W-:Y:S02]  /*85b0*/  IMAD.MOV.U32 R15, RZ, RZ, 0x40000040 ;  /* 0x40000040ff0f7424 */ /* 0x000fe400078e00ff */
[----:B------:R-:W-:Y:S02]  /*85c0*/  IMAD.MOV.U32 R5, RZ, RZ, 0x40000040 ;  /* 0x40000040ff057424 */ /* 0x000fe400078e00ff */
[----:B------:R-:W-:Y:S02]  /*85d0*/  IMAD.MOV.U32 R119, RZ, RZ, RZ ;  /* 0x000000ffff777224 */ /* 0x000fe400078e00ff */
[----:B--2---:R-:W-:-:S05]  /*85e0*/  IMAD R4, R155, 0x400, R3 ;  /* 0x000004009b047824 */ /* 0x004fca00078e0203 */
[C---:B------:R-:W-:Y:S02]  /*85f0*/  R2UR UR6, R4.reuse ;  /* 0x00000000040672ca */ /* 0x040fe400000e0000 */
[----:B------:R-:W-:-:S11]  /*8600*/  IADD3 R6, R4, 0x2, RZ ;  /* 0x0000000204067810 */ /* 0x000fd60007ffe0ff */
[----:B------:R-:W-:Y:S01]  /*8610*/  HGMMA.64x128x16.F32.BF16 R24, gdesc[UR4], RZ, !UPT, gsb0 ;  /* 0x01e00000041879f0 */ /* 0x000fe2000c0018ff */
        /* <DEDUP_REMOVED lines=27> */
.L_x_13296:
[----:B------:R-:W2:Y:S01]  /*87d0*/  LDL R90, [R1+0x58] ;  /* 0x00005800015a7983 */ /* 0x000ea20000100800 */
[----:B------:R-:W-:Y:S01]  /*87e0*/  ULDC UR5, c[0x0][0x9d8] ;  /* 0x0002760000057ab9 */ /* 0x000fe20000000800 */
[----:B------:R-:W-:Y:S02]  /*87f0*/  ULDC UR4, c[0x0][0x988] ;  /* 0x0002620000047ab9 */ /* 0x000fe40000000800 */
[----:B------:R-:W3:Y:S01]  /*8800*/  LDL R89, [R1+0x40] ;  /* 0x0000400001597983 */ /* 0x000ee20000100800 */
        /* <DEDUP_REMOVED lines=68> */
[----:B------:R-:W-:Y:S01]  /*8c50*/  VIADD R0, R0, 0x16840 ;  /* 0x0001684000007836 */ /* 0x000fe20000000000 */
[----:B------:R-:W-:Y:S01]  /*8c60*/  ULDC UR6, c[0x0][0x9d8] ;  /* 0x0002760000067ab9 */ /* 0x000fe20000000800 */
[----:B------:R-:W5:Y:S01]  /*8c70*/  MUFU.TANH R9, R9 ;  /* 0x0000000900097308 */ /* 0x000f620000002400 */
[--C-:B------:R-:W-:Y:S01]  /*8c80*/  IMAD.MOV.U32 R118, RZ, RZ, R119.reuse ;  /* 0x000000ffff767224 */ /* 0x100fe200078e0077 */
[-C--:B------:R-:W-:Y:S01]  /*8c90*/  MOV R112, R119.reuse ;  /* 0x0000007700707202 */ /* 0x080fe20000000f00 */
[--C-:B------:R-:W-:Y:S01]  /*8ca0*/  IMAD.MOV.U32 R117, RZ, RZ, R119.reuse ;  /* 0x000000ffff757224 */ /* 0x100fe200078e0077 */
[-C--:B------:R-:W-:Y:S01]  /*8cb0*/  MOV R106, R119.reuse ;  /* 0x00000077006a7202 */ /* 0x080fe20000000f00 */
[--C-:B------:R-:W-:Y:S01]  /*8cc0*/  IMAD.MOV.U32 R116, RZ, RZ, R119.reuse ;  /* 0x000000ffff747224 */ /* 0x100fe200078e0077 */
[-C--:B------:R-:W-:Y:S01]  /*8cd0*/  MOV R100, R119.reuse ;  /* 0x0000007700647202 */ /* 0x080fe20000000f00 */
[--C-:B------:R-:W-:Y:S01]  /*8ce0*/  IMAD.MOV.U32 R115, RZ, RZ, R119.reuse ;  /* 0x000000ffff737224 */ /* 0x100fe200078e0077 */
[----:B------:R-:W5:Y:S01]  /*8cf0*/  MUFU.TANH R27, R27 ;  /* 0x0000001b001b7308 */ /* 0x000f620000002400 */
[--C-:B------:R-:W-:Y:S01]  /*8d00*/  IMAD.MOV.U32 R114, RZ, RZ, R119.reuse ;  /* 0x000000ffff727224 */ /* 0x100fe200078e0077 */
[----:B------:R-:W-:Y:S01]  /*8d10*/  MOV R94, R119 ;  /* 0x00000077005e7202 */ /* 0x000fe20000000f00 */
[----:B------:R-:W-:-:S02]  /*8d20*/  IMAD.MOV.U32 R113, RZ, RZ, R119 ;  /* 0x000000ffff717224 */ /* 0x000fc400078e0077 */
[--C-:B------:R-:W-:Y:S02]  /*8d30*/  IMAD.MOV.U32 R111, RZ, RZ, R119.reuse ;  /* 0x000000ffff6f7224 */ /* 0x100fe400078e0077 */
[--C-:B------:R-:W-:Y:S01]  /*8d40*/  IMAD.MOV.U32 R110, RZ, RZ, R119.reuse ;  /* 0x000000ffff6e7224 */ /* 0x100fe200078e0077 */
[----:B------:R-:W5:Y:S01]  /*8d50*/  MUFU.TANH R10, R10 ;  /* 0x0000000a000a7308 */ /* 0x000f620000002400 */
[--C-:B------:R-:W-:Y:S02]  /*8d60*/  IMAD.MOV.U32 R109, RZ, RZ, R119.reuse ;  /* 0x000000ffff6d7224 */ /* 0x100fe400078e0077 */
[--C-:B------:R-:W-:Y:S02]  /*8d70*/  IMAD.MOV.U32 R108, RZ, RZ, R119.reuse ;  /* 0x000000ffff6c7224 */ /* 0x100fe400078e0077 */
[--C-:B------:R-:W-:Y:S02]  /*8d80*/  IMAD.MOV.U32 R107, RZ, RZ, R119.reuse ;  /* 0x000000ffff6b7224 */ /* 0x100fe400078e0077 */
[--C-:B------:R-:W-:Y:S01]  /*8d90*/  IMAD.MOV.U32 R105, RZ, RZ, R119.reuse ;  /* 0x000000ffff697224 */ /* 0x100fe200078e0077 */
[----:B------:R-:W5:Y:S01]  /*8da0*/  MUFU.TANH R28, R28 ;  /* 0x0000001c001c7308 */ /* 0x000f620000002400 */
[----:B------:R-:W-:-:S02]  /*8db0*/  IMAD.MOV.U32 R104, RZ, RZ, R119 ;  /* 0x000000ffff687224 */ /* 0x000fc400078e0077 */
[--C-:B------:R-:W-:Y:S02]  /*8dc0*/  IMAD.MOV.U32 R103, RZ, RZ, R119.reuse ;  /* 0x000000ffff677224 */ /* 0x100fe400078e0077 */
[--C-:B------:R-:W-:Y:S02]  /*8dd0*/  IMAD.MOV.U32 R102, RZ, RZ, R119.reuse ;  /* 0x000000ffff667224 */ /* 0x100fe400078e0077 */
[--C-:B------:R-:W-:Y:S01]  /*8de0*/  IMAD.MOV.U32 R101, RZ, RZ, R119.reuse ;  /* 0x000000ffff657224 */ /* 0x100fe200078e0077 */
[----:B------:R-:W5:Y:S01]  /*8df0*/  MUFU.TANH R25, R25 ;  /* 0x0000001900197308 */ /* 0x000f620000002400 */
[--C-:B------:R-:W-:Y:S02]  /*8e00*/  IMAD.MOV.U32 R99, RZ, RZ, R119.reuse ;  /* 0x000000ffff637224 */ /* 0x100fe400078e0077 */
[--C-:B------:R-:W-:Y:S02]  /*8e10*/  IMAD.MOV.U32 R98, RZ, RZ, R119.reuse ;  /* 0x000000ffff627224 */ /* 0x100fe400078e0077 */
[----:B------:R-:W-:-:S02]  /*8e20*/  IMAD.MOV.U32 R97, RZ, RZ, R119 ;  /* 0x000000ffff617224 */ /* 0x000fc400078e0077 */
[--C-:B------:R-:W-:Y:S01]  /*8e30*/  IMAD.MOV.U32 R96, RZ, RZ, R119.reuse ;  /* 0x000000ffff607224 */ /* 0x100fe200078e0077 */
[----:B------:R-:W5:Y:S01]  /*8e40*/  MUFU.TANH R31, R31 ;  /* 0x0000001f001f7308 */ /* 0x000f620000002400 */
[--C-:B------:R-:W-:Y:S02]  /*8e50*/  IMAD.MOV.U32 R95, RZ, RZ, R119.reuse ;  /* 0x000000ffff5f7224 */ /* 0x100fe400078e0077 */
[--C-:B------:R-:W-:Y:S02]  /*8e60*/  IMAD.MOV.U32 R93, RZ, RZ, R119.reuse ;  /* 0x000000ffff5d7224 */ /* 0x100fe400078e0077 */
[--C-:B------:R-:W-:Y:S02]  /*8e70*/  IMAD.MOV.U32 R92, RZ, RZ, R119.reuse ;  /* 0x000000ffff5c7224 */ /* 0x100fe400078e0077 */
[----:B------:R-:W-:Y:S01]  /*8e80*/  IMAD.MOV.U32 R91, RZ, RZ, R119 ;  /* 0x000000ffff5b7224 */ /* 0x000fe200078e0077 */
[----:B------:R-:W5:Y:S08]  /*8e90*/  MUFU.TANH R26, R26 ;  /* 0x0000001a001a7308 */ /* 0x000f700000002400 */
        /* <DEDUP_REMOVED lines=21> */
[----:B------:R-:W5:Y:S01]  /*8ff0*/  MUFU.TANH R49, R49 ;  /* 0x0000003100317308 */ /* 0x000f620000002400 */
[----:B--2---:R-:W-:-:S02]  /*9000*/  IMAD.IADD R72, R90, 0x1, R88 ;  /* 0x000000015a487824 */ /* 0x004fc400078e0258 */
[--C-:B------:R-:W-:Y:S02]  /*9010*/  IMAD.MOV.U32 R90, RZ, RZ, R119.reuse ;  /* 0x000000ffff5a7224 */ /* 0x100fe400078e0077 */
[----:B---3--:R-:W-:Y:S02]  /*9020*/  IMAD R72, R89, -0x80, R72 ;  /* 0xffffff8059487824 */ /* 0x008fe400078e0248 */
[----:B------:R-:W-:Y:S01]  /*9030*/  IMAD.MOV.U32 R89, RZ, RZ, R119 ;  /* 0x000000ffff597224 */ /* 0x000fe200078e0077 */
[----:B------:R-:W2:Y:S02]  /*9040*/  MUFU.TANH R55, R55 ;  /* 0x0000003700377308 */ /* 0x000ea40000002400 */
[C---:B------:R-:W-:Y:S02]  /*9050*/  ISETP.GT.AND P4, PT, R72.reuse, RZ, PT ;  /* 0x000000ff4800720c */ /* 0x040fe40003f84270 */
[C---:B------:R-:W-:Y:S02]  /*9060*/  ISETP.GT.AND P5, PT, R72.reuse, 0x1, PT ;  /* 0x000000014800780c */ /* 0x040fe40003fa4270 */
[----:B------:R-:W-:-:S02]  /*9070*/  ISETP.GT.AND P1, PT, R72, 0x8, PT ;  /* 0x000000084800780c */ /* 0x000fc40003f24270 */
[----:B0-----:R-:W-:Y:S01]  /*9080*/  FSEL R3, R3, -INF , P4 ;  /* 0xff80000003037808 */ /* 0x001fe20002000000 */
[----:B------:R-:W0:Y:S01]  /*9090*/  MUFU.TANH R50, R50 ;  /* 0x0000003200327308 */ /* 0x000e220000002400 */
[----:B-1----:R-:W-:Y:S02]  /*90a0*/  FSEL R4, R4, -INF , P5 ;  /* 0xff80000004047808 */ /* 0x002fe40002800000 */
[C---:B------:R-:W-:Y:S02]  /*90b0*/  ISETP.GT.AND P2, PT, R72.reuse, 0x9, PT ;  /* 0x000000094800780c */ /* 0x040fe40003f44270 */
[----:B----4-:R-:W-:Y:S02]  /*90c0*/  FSEL R7, R7, -INF , P1 ;  /* 0xff80000007077808 */ /* 0x010fe40000800000 */
[----:B------:R-:W-:Y:S01]  /*90d0*/  FMNMX.FTZ R76, R3, R4, !PT ;  /* 0x00000004034c7209 */ /* 0x000fe20007810000 */
[----:B------:R-:W1:Y:S01]  /*90e0*/  MUFU.TANH R56, R56 ;  /* 0x0000003800387308 */ /* 0x000e620000002400 */
[----:B------:R-:W-:-:S02]  /*90f0*/  ISETP.GT.AND P3, PT, R72, 0x10, PT ;  /* 0x000000104800780c */ /* 0x000fc40003f64270 */
[----:B-----5:R-:W-:Y:S02]  /*9100*/  FSEL R8, R8, -INF , P2 ;  /* 0xff80000008087808 */ /* 0x020fe40001000000 */
[----:B------:R-:W-:Y:S02]  /*9110*/  FMNMX.FTZ R75, R7, R76, !PT ;  /* 0x0000004c074b7209 */ /* 0x000fe40007810000 */
[----:B------:R-:W-:Y:S01]  /*9120*/  FSEL R5, R5, -INF , P4 ;  /* 0xff80000005057808 */ /* 0x000fe20002000000 */
[----:B------:R-:W3:Y:S01]  /*9130*/  MUFU.TANH R53, R53 ;  /* 0x0000003500357308 */ /* 0x000ee20000002400 */
[----:B------:R-:W-:Y:S02]  /*9140*/  ISETP.GT.AND P4, PT, R72, 0x11, PT ;  /* 0x000000114800780c */ /* 0x000fe40003f84270 */
[----:B------:R-:W-:Y:S02]  /*9150*/  FSEL R11, R11, -INF , P3 ;  /* 0xff8000000b0b7808 */ /* 0x000fe40001800000 */
[----:B------:R-:W-:-:S02]  /*9160*/  FMNMX.FTZ R76, R8, R75, !PT ;  /* 0x0000004b084c7209 */ /* 0x000fc40007810000 */
[----:B------:R-:W-:Y:S01]  /*9170*/  FSEL R6, R6, -INF , P5 ;  /* 0xff80000006067808 */ /* 0x000fe20002800000 */
[----:B------:R-:W4:Y:S01]  /*9180*/  MUFU.TANH R59, R59 ;  /* 0x0000003b003b7308 */ /* 0x000f220000002400 */
[----:B------:R-:W-:Y:S02]  /*9190*/  ISETP.GT.AND P5, PT, R72, 0x18, PT ;  /* 0x000000184800780c */ /* 0x000fe40003fa4270 */
[----:B------:R-:W-:Y:S02]  /*91a0*/  FSEL R24, R24, -INF , P4 ;  /* 0xff80000018187808 */ /* 0x000fe40002000000 */
[----:B------:R-:W-:Y:S02]  /*91b0*/  FMNMX.FTZ R75, R11, R76, !PT ;  /* 0x0000004c0b4b7209 */ /* 0x000fe40007810000 */
[----:B------:R-:W-:Y:S01]  /*91c0*/  FSEL R9, R9, -INF , P1 ;  /* 0xff80000009097808 */ /* 0x000fe20000800000 */
[----:B------:R-:W5:Y:S01]  /*91d0*/  MUFU.TANH R54, R54 ;  /* 0x0000003600367308 */ /* 0x000f620000002400 */
[----:B------:R-:W-:-:S02]  /*91e0*/  ISETP.GT.AND P1, PT, R72, 0x19, PT ;  /* 0x000000194800780c */ /* 0x000fc40003f24270 */
[----:B------:R-:W-:Y:S02]  /*91f0*/  FSEL R27, R27, -INF , P5 ;  /* 0xff8000001b1b7808 */ /* 0x000fe40002800000 */
[----:B------:R-:W-:Y:S02]  /*9200*/  FMNMX.FTZ R76, R24, R75, !PT ;  /* 0x0000004b184c7209 */ /* 0x000fe40007810000 */
[----:B------:R-:W-:Y:S01]  /*9210*/  FSEL R10, R10, -INF , P2 ;  /* 0xff8000000a0a7808 */ /* 0x000fe20001000000 */
[----:B------:R-:W5:Y:S01]  /*9220*/  MUFU.TANH R60, R60 ;  /* 0x0000003c003c7308 */ /* 0x000f620000002400 */
[----:B------:R-:W-:Y:S02]  /*9230*/  ISETP.GT.AND P2, PT, R72, 0x20, PT ;  /* 0x000000204800780c */ /* 0x000fe40003f44270 */
[----:B------:R-:W-:Y:S02]  /*9240*/  FSEL R28, R28, -INF , P1 ;  /* 0xff8000001c1c7808 */ /* 0x000fe40000800000 */
[----:B------:R-:W-:-:S02]  /*9250*/  FMNMX.FTZ R77, R27, R76, !PT ;  /* 0x0000004c1b4d7209 */ /* 0x000fc40007810000 */
[----:B------:R-:W-:Y:S01]  /*9260*/  FSEL R25, R25, -INF , P3 ;  /* 0xff80000019197808 */ /* 0x000fe20001800000 */
[----:B------:R-:W5:Y:S01]  /*9270*/  MUFU.TANH R57, R57 ;  /* 0x0000003900397308 */ /* 0x000f620000002400 */
        /* <DEDUP_REMOVED lines=61> */
[----:B--2---:R-:W-:Y:S02]  /*9650*/  FSEL R55, R55, -INF , P4 ;  /* 0xff80000037377808 */ /* 0x004fe40002000000 */
[----:B------:R-:W-:Y:S02]  /*9660*/  FMNMX.FTZ R38, R52, R31, !PT ;  /* 0x0000001f34267209 */ /* 0x000fe40007810000 */
[----:B0-----:R-:W-:Y:S01]  /*9670*/  FSEL R50, R50, -INF , P1 ;  /* 0xff80000032327808 */ /* 0x001fe20000800000 */
[----:B------:R-:W0:Y:S01]  /*9680*/  MUFU.TANH R73, R73 ;  /* 0x0000004900497308 */ /* 0x000e220000002400 */
[----:B------:R-:W-:-:S02]  /*9690*/  ISETP.GT.AND P1, PT, R72, 0x58, PT ;  /* 0x000000584800780c */ /* 0x000fc40003f24270 */
[----:B-1----:R-:W-:Y:S02]  /*96a0*/  FSEL R56, R56, -INF , P5 ;  /* 0xff80000038387808 */ /* 0x002fe40002800000 */
[----:B------:R-:W-:Y:S02]  /*96b0*/  FMNMX.FTZ R31, R55, R38, !PT ;  /* 0x00000026371f7209 */ /* 0x000fe40007810000 */
[----:B---3--:R-:W-:Y:S01]  /*96c0*/  FSEL R53, R53, -INF , P2 ;  /* 0xff80000035357808 */ /* 0x008fe20001000000 */
[----:B------:R-:W1:Y:S01]  /*96d0*/  MUFU.TANH R74, R74 ;  /* 0x0000004a004a7308 */ /* 0x000e620000002400 */
[----:B------:R-:W-:Y:S02]  /*96e0*/  ISETP.GT.AND P2, PT, R72, 0x59, PT ;  /* 0x000000594800780c */ /* 0x000fe40003f44270 */
[----:B----4-:R-:W-:Y:S02]  /*96f0*/  FSEL R59, R59, -INF , P1 ;  /* 0xff8000003b3b7808 */ /* 0x010fe40000800000 */
[----:B------:R-:W-:-:S02]  /*9700*/  FMNMX.FTZ R38, R56, R31, !PT ;  /* 0x0000001f38267209 */ /* 0x000fc40007810000 */
[----:B-----5:R-:W-:Y:S01]  /*9710*/  FSEL R54, R54, -INF , P3 ;  /* 0xff80000036367808 */ /* 0x020fe20001800000 */
[----:B------:R-:W-:Y:S01]  /*9720*/  MUFU.TANH R81, R81 ;  /* 0x0000005100517308 */ /* 0x000fe20000002400 */
        /* <DEDUP_REMOVED lines=28> */
[----:B------:R-:W-:Y:S01]  /*98f0*/  ISETP.GT.AND P5, PT, R72, 0x79, PT ;  /* 0x000000794800780c */ /* 0x000fe20003fa4270 */
[----:B------:R-:W-:Y:S01]  /*9900*/  FMUL.FTZ R72, R82, UR5 ;  /* 0x0000000552487c20 */ /* 0x000fe20008410000 */
[----:B0-----:R-:W-:-:S02]  /*9910*/  FSEL R73, R73, -INF , P4 ;  /* 0xff80000049497808 */ /* 0x001fc40002000000 */
[----:B------:R-:W-:Y:S02]  /*9920*/  FMNMX.FTZ R38, R71, R38, !PT ;  /* 0x0000002647267209 */ /* 0x000fe40007810000 */
[----:B-1----:R-:W-:Y:S01]  /*9930*/  FSEL R74, R74, -INF , P5 ;  /* 0xff8000004a4a7808 */ /* 0x002fe20002800000 */
[----:B------:R-:W-:Y:S01]  /*9940*/  MUFU.TANH R72, R72 ;  /* 0x0000004800487308 */ /* 0x000fe20000002400 */
[----:B------:R-:W-:Y:S01]  /*9950*/  FMNMX.FTZ R31, R73, R38, !PT ;  /* 0x00000026491f7209 */ /* 0x000fe20007810000 */
[----:B------:R-:W-:-:S03]  /*9960*/  FMUL.FTZ R38, R79, UR5 ;  /* 0x000000054f267c20 */ /* 0x000fc60008410000 */
[----:B------:R-:W-:-:S03]  /*9970*/  FMNMX.FTZ R78, R74, R31, !PT ;  /* 0x0000001f4a4e7209 */ /* 0x000fc60007810000 */
[----:B------:R-:W-:Y:S02]  /*9980*/  MUFU.TANH R38, R38 ;  /* 0x0000002600267308 */ /* 0x000fe40000002400 */
[----:B------:R-:W0:Y:S02]  /*9990*/  SHFL.BFLY PT, R31, R78, 0x2, 0x1f ;  /* 0x0c401f004e1f7f89 */ /* 0x000e2400000e0000 */
[----:B0-----:R-:W-:Y:S01]  /*99a0*/  FMNMX.FTZ R80, R78, R31, !PT ;  /* 0x0000001f4e507209 */ /* 0x001fe20007810000 */
[----:B------:R-:W-:-:S04]  /*99b0*/  FMUL.FTZ R78, R83, UR5 ;  /* 0x00000005534e7c20 */ /* 0x000fc80008410000 */
[----:B------:R-:W0:Y:S02]  /*99c0*/  SHFL.BFLY PT, R31, R80, 0x1, 0x1f ;  /* 0x0c201f00501f7f89 */ /* 0x000e2400000e0000 */
[----:B------:R-:W-:Y:S01]  /*99d0*/  MUFU.TANH R78, R78 ;  /* 0x0000004e004e7308 */ /* 0x000fe20000002400 */
[----:B0-----:R-:W-:Y:S01]  /*99e0*/  FMNMX.FTZ R31, R80, R31, !PT ;  /* 0x0000001f501f7209 */ /* 0x001fe20007810000 */
[----:B------:R-:W-:Y:S01]  /*99f0*/  FMUL.FTZ R80, R86, UR5 ;  /* 0x0000000556507c20 */ /* 0x000fe20008410000 */
[----:B------:R-:W-:Y:S02]  /*9a00*/  ULDC UR5, c[0x0][0x988] ;  /* 0x0002620000057ab9 */ /* 0x000fe40000000800 */
[C---:B------:R-:W-:Y:S01]  /*9a10*/  FSETP.NEU.FTZ.AND P6, PT, R31.reuse, -INF , PT ;  /* 0xff8000001f00780b */ /* 0x040fe20003fdd000 */
[----:B------:R-:W-:Y:S02]  /*9a20*/  FMUL.FTZ R77, R31, UR4 ;  /* 0x000000041f4d7c20 */ /* 0x000fe40008410000 */
[----:B------:R-:W0:Y:S03]  /*9a30*/  MUFU.TANH R80, R80 ;  /* 0x0000005000507308 */ /* 0x000e260000002400 */
[----:B------:R-:W-:-:S05]  /*9a40*/  FSEL R77, R77, RZ, P6 ;  /* 0x000000ff4d4d7208 */ /* 0x000fca0003000000 */
        /* <DEDUP_REMOVED lines=33> */
[----:B------:R-:W1:Y:S01]  /*9c60*/  MUFU.EX2 R3, R3 ;  /* 0x0000000300037308 */ /* 0x000e620000000800 */
[----:B------:R-:W-:Y:S01]  /*9c70*/  FMNMX.FTZ R4, R34, R27, !PT ;  /* 0x0000001b22047209 */ /* 0x000fe20007810000 */
[--C-:B------:R-:W-:Y:S01]  /*9c80*/  FFMA.FTZ R47, R48, UR4, -R77.reuse ;  /* 0x00000004302f7c23 */ /* 0x100fe2000801084d */
[----:B0-----:R-:W-:Y:S01]  /*9c90*/  FSEL R24, R80, -INF , P4 ;  /* 0xff80000050187808 */ /* 0x001fe20002000000 */
        /* <DEDUP_REMOVED lines=11> */
[----:B------:R-:W-:Y:S01]  /*9d50*/  FFMA.FTZ R73, R74, UR4, -R77 ;  /* 0x000000044a497c23 */ /* 0x000fe2000801084d */
[----:B------:R-:W2:Y:S01]  /*9d60*/  MUFU.EX2 R150, R150 ;  /* 0x0000009600967308 */ /* 0x000ea20000000800 */
[----:B------:R-:W-:-:S02]  /*9d70*/  FMNMX.FTZ R4, R42, R75, !PT ;  /* 0x0000004b2a047209 */ /* 0x000fc40007810000 */
[----:B0-----:R-:W-:Y:S02]  /*9d80*/  FSEL R28, R78, -INF , P3 ;  /* 0xff8000004e1c7808 */ /* 0x001fe40001800000 */
[----:B------:R-:W-:-:S03]  /*9d90*/  FMNMX.FTZ R79, R45, R4, !PT ;  /* 0x000000042d4f7209 */ /* 0x000fc60007810000 */
[----:B------:R0:W-:Y:S01]  /*9da0*/  MUFU.EX2 R75, R32 ;  /* 0x00000020004b7308 */ /* 0x0001e20000000800 */
[----:B------:R-:W-:-:S04]  /*9db0*/  FMNMX.FTZ R4, R46, R79, !PT ;  /* 0x0000004f2e047209 */ /* 0x000fc80007810000 */
[----:B------:R-:W-:-:S03]  /*9dc0*/  FMNMX.FTZ R35, R49, R4, !PT ;  /* 0x0000000431237209 */ /* 0x000fc60007810000 */
[----:B------:R-:W3:Y:S01]  /*9dd0*/  MUFU.EX2 R7, R7 ;  /* 0x0000000700077308 */ /* 0x000ee20000000800 */
[----:B------:R-:W-:Y:S02]  /*9de0*/  FMNMX.FTZ R4, R50, R35, !PT ;  /* 0x0000002332047209 */ /* 0x000fe40007810000 */
[----:B0-----:R-:W-:Y:S02]  /*9df0*/  FSEL R32, R81, -INF , P5 ;  /* 0xff80000051207808 */ /* 0x001fe40002800000 */
[----:B------:R-:W-:-:S03]  /*9e00*/  FMNMX.FTZ R79, R53, R4, !PT ;  /* 0x00000004354f7209 */ /* 0x000fc60007810000 */
[----:B------:R0:W-:Y:S01]  /*9e10*/  MUFU.EX2 R35, R36 ;  /* 0x0000002400237308 */ /* 0x0001e20000000800 */
[----:B------:R-:W-:-:S04]  /*9e20*/  FMNMX.FTZ R4, R54, R79, !PT ;  /* 0x0000004f36047209 */ /* 0x000fc80007810000 */
[----:B------:R-:W-:-:S03]  /*9e30*/  FMNMX.FTZ R39, R57, R4, !PT ;  /* 0x0000000439277209 */ /* 0x000fc60007810000 */
[----:B------:R-:W4:Y:S01]  /*9e40*/  MUFU.EX2 R120, R120 ;  /* 0x0000007800787308 */ /* 0x000f220000000800 */
[----:B------:R-:W-:-:S04]  /*9e50*/  FMNMX.FTZ R4, R58, R39, !PT ;  /* 0x000000273a047209 */ /* 0x000fc80007810000 */
[----:B------:R-:W-:-:S03]  /*9e60*/  FMNMX.FTZ R79, R61, R4, !PT ;  /* 0x000000043d4f7209 */ /* 0x000fc60007810000 */
[----:B------:R-:W5:Y:S01]  /*9e70*/  MUFU.EX2 R122, R122 ;  /* 0x0000007a007a7308 */ /* 0x000f620000000800 */
[----:B------:R-:W-:-:S04]  /*9e80*/  FMNMX.FTZ R4, R62, R79, !PT ;  /* 0x0000004f3e047209 */ /* 0x000fc80007810000 */
[----:B------:R-:W-:Y:S02]  /*9e90*/  FMNMX.FTZ R79, R65, R4, !PT ;  /* 0x00000004414f7209 */ /* 0x000fe40007810000 */
[----:B------:R-:W-:Y:S01]  /*9ea0*/  FSEL R4, R38, -INF , P1 ;  /* 0xff80000026047808 */ /* 0x000fe20000800000 */
[----:B------:R2:W-:Y:S01]  /*9eb0*/  MUFU.EX2 R39, R40 ;  /* 0x0000002800277308 */ /* 0x0005e20000000800 */
[----:B------:R-:W-:-:S04]  /*9ec0*/  FMNMX.FTZ R8, R66, R79, !PT ;  /* 0x0000004f42087209 */ /* 0x000fc80007810000 */
[----:B------:R-:W-:Y:S02]  /*9ed0*/  FMNMX.FTZ R83, R69, R8, !PT ;  /* 0x0000000845537209 */ /* 0x000fe40007810000 */
[----:B------:R-:W-:Y:S01]  /*9ee0*/  FSEL R8, R72, -INF , P2 ;  /* 0xff80000048087808 */ /* 0x000fe20001000000 */
[----:B------:R3:W-:Y:S01]  /*9ef0*/  MUFU.EX2 R79, R44 ;  /* 0x0000002c004f7308 */ /* 0x0007e20000000800 */
[----:B------:R-:W-:-:S04]  /*9f00*/  FMNMX.FTZ R83, R4, R83, !PT ;  /* 0x0000005304537209 */ /* 0x000fc80007810000 */
[----:B------:R-:W-:-:S03]  /*9f10*/  FMNMX.FTZ R83, R8, R83, !PT ;  /* 0x0000005308537209 */ /* 0x000fc60007810000 */
[----:B------:R-:W-:Y:S01]  /*9f20*/  MUFU.EX2 R124, R124 ;  /* 0x0000007c007c7308 */ /* 0x000fe20000000800 */
[----:B------:R-:W-:-:S04]  /*9f30*/  FMNMX.FTZ R83, R28, R83, !PT ;  /* 0x000000531c537209 */ /* 0x000fc80007810000 */
[----:B------:R-:W-:-:S03]  /*9f40*/  FMNMX.FTZ R83, R24, R83, !PT ;  /* 0x0000005318537209 */ /* 0x000fc60007810000 */
[----:B------:R-:W-:Y:S01]  /*9f50*/  MUFU.EX2 R126, R126 ;  /* 0x0000007e007e7308 */ /* 0x000fe20000000800 */
[----:B------:R-:W-:-:S05]  /*9f60*/  FMNMX.FTZ R83, R32, R83, !PT ;  /* 0x0000005320537209 */ /* 0x000fca0007810000 */
[----:B0-----:R-:W0:Y:S02]  /*9f70*/  SHFL.BFLY PT, R36, R83, 0x2, 0x1f ;  /* 0x0c401f0053247f89 */ /* 0x001e2400000e0000 */
        /* <DEDUP_REMOVED lines=14> */
[----:B------:R-:W-:-:S03]  /*a060*/  ISETP.GE.AND P1, PT, R88, 0x81, PT ;  /* 0x000000815800780c */ /* 0x000fc60003f26270 */
[----:B------:R-:W-:Y:S01]  /*a070*/  MUFU.EX2 R138, R138 ;  /* 0x0000008a008a7308 */ /* 0x000fe20000000800 */
[--C-:B------:R-:W-:Y:S01]  /*a080*/  FFMA.FTZ R149, R5, UR4, -R77.reuse ;  /* 0x0000000405957c23 */ /* 0x100fe2000801084d */
[--C-:B------:R-:W-:Y:S01]  /*a090*/  FFMA.FTZ R6, R6, UR4, -R77.reuse ;  /* 0x0000000406067c23 */ /* 0x100fe2000801084d */
[----:B------:R-:W-:Y:S01]  /*a0a0*/  FFMA.FTZ R151, R9, UR4, -R77 ;  /* 0x0000000409977c23 */ /* 0x000fe2000801084d */
[----:B-1----:R-:W-:Y:S01]  /*a0b0*/  FADD.FTZ R5, R148, R3 ;  /* 0x0000000394057221 */ /* 0x002fe20000010000 */
[--C-:B------:R-:W-:Y:S01]  /*a0c0*/  FFMA.FTZ R10, R10, UR4, -R77.reuse ;  /* 0x000000040a0a7c23 */ /* 0x100fe2000801084d */
[--C-:B------:R-:W-:Y:S01]  /*a0d0*/  FFMA.FTZ R121, R25, UR4, -R77.reuse ;  /* 0x0000000419797c23 */ /* 0x100fe2000801084d */
[----:B--2---:R-:W-:Y:S01]  /*a0e0*/  FFMA.FTZ R40, R42, UR4, -R77 ;  /* 0x000000042a287c23 */ /* 0x004fe2000801084d */
[----:B------:R-:W-:Y:S01]  /*a0f0*/  MUFU.EX2 R149, R149 ;  /* 0x0000009500957308 */ /* 0x000fe20000000800 */
[----:B---3--:R-:W-:Y:S01]  /*a100*/  FADD.FTZ R44, R150, R5 ;  /* 0x00000005962c7221 */ /* 0x008fe20000010000 */
[--C-:B------:R-:W-:Y:S01]  /*a110*/  FFMA.FTZ R26, R26, UR4, -R77.reuse ;  /* 0x000000041a1a7c23 */ /* 0x100fe2000801084d */
[--C-:B------:R-:W-:Y:S01]  /*a120*/  FFMA.FTZ R42, R46, UR4, -R77.reuse ;  /* 0x000000042e2a7c23 */ /* 0x100fe2000801084d */
[--C-:B------:R-:W-:Y:S01]  /*a130*/  FFMA.FTZ R123, R29, UR4, -R77.reuse ;  /* 0x000000041d7b7c23 */ /* 0x100fe2000801084d */
[----:B------:R-:W-:Y:S01]  /*a140*/  FADD.FTZ R5, R7, R44 ;  /* 0x0000002c07057221 */ /* 0x000fe20000010000 */
[--C-:B------:R-:W-:Y:S01]  /*a150*/  FFMA.FTZ R30, R30, UR4, -R77.reuse ;  /* 0x000000041e1e7c23 */ /* 0x100fe2000801084d */
[----:B------:R-:W-:Y:S01]  /*a160*/  FFMA.FTZ R125, R33, UR4, -R77 ;  /* 0x00000004217d7c23 */ /* 0x000fe2000801084d */
[----:B------:R-:W0:Y:S01]  /*a170*/  MUFU.EX2 R6, R6 ;  /* 0x0000000600067308 */ /* 0x000e220000000800 */
[----:B----4-:R-:W-:Y:S01]  /*a180*/  FADD.FTZ R46, R120, R5 ;  /* 0x00000005782e7221 */ /* 0x010fe20000010000 */
[--C-:B------:R-:W-:Y:S01]  /*a190*/  FFMA.FTZ R34, R34, UR4, -R77.reuse ;  /* 0x0000000422227c23 */ /* 0x100fe2000801084d */
[--C-:B------:R-:W-:Y:S01]  /*a1a0*/  FFMA.FTZ R44, R50, UR4, -R77.reuse ;  /* 0x00000004322c7c23 */ /* 0x100fe2000801084d */
[--C-:B------:R-:W-:Y:S01]  /*a1b0*/  FFMA.FTZ R127, R37, UR4, -R77.reuse ;  /* 0x00000004257f7c23 */ /* 0x100fe2000801084d */
[----:B------:R-:W-:Y:S01]  /*a1c0*/  FADD.FTZ R5, R11, R46 ;  /* 0x0000002e0b057221 */ /* 0x000fe20000010000 */
[--C-:B------:R-:W-:Y:S01]  /*a1d0*/  FFMA.FTZ R36, R43, UR4, -R77.reuse ;  /* 0x000000042b247c23 */ /* 0x100fe2000801084d */
[----:B------:R-:W-:Y:S01]  /*a1e0*/  FFMA.FTZ R129, R41, UR4, -R77 ;  /* 0x0000000429817c23 */ /* 0x000fe2000801084d */
[----:B------:R-:W1:Y:S01]  /*a1f0*/  MUFU.EX2 R151, R151 ;  /* 0x0000009700977308 */ /* 0x000e620000000800 */
[----:B-----5:R-:W-:Y:S01]  /*a200*/  FADD.FTZ R46, R122, R5 ;  /* 0x000000057a2e7221 */ /* 0x020fe20000010000 */
[----:B------:R-:W-:Y:S01]  /*a210*/  MOV R25, UR38 ;  /* 0x0000002600197c02 */ /* 0x000fe20008000f00 */
[--C-:B------:R-:W-:Y:S01]  /*a220*/  FFMA.FTZ R131, R45, UR4, -R77.reuse ;  /* 0x000000042d837c23 */ /* 0x100fe2000801084d */
[--C-:B------:R-:W-:Y:S01]  /*a230*/  FFMA.FTZ R133, R49, UR4, -R77.reuse ;  /* 0x0000000431857c23 */ /* 0x100fe2000801084d */
[----:B------:R-:W-:Y:S01]  /*a240*/  FADD.FTZ R9, R27, R46 ;  /* 0x0000002e1b097221 */ /* 0x000fe20000010000 */
[----:B------:R-:W-:Y:S01]  /*a250*/  PRMT R0, R25, 0x654, R0 ;  /* 0x0000065419007816 */ /* 0x000fe20000000000 */
[----:B------:R-:W-:Y:S01]  /*a260*/  FFMA.FTZ R135, R53, UR4, -R77 ;  /* 0x0000000435877c23 */ /* 0x000fe2000801084d */
[----:B------:R-:W2:Y:S01]  /*a270*/  MUFU.EX2 R10, R10 ;  /* 0x0000000a000a7308 */ /* 0x000ea20000000800 */
[----:B0-----:R-:W-:Y:S01]  /*a280*/  FADD.FTZ R48, R149, R6 ;  /* 0x0000000695307221 */ /* 0x001fe20000010000 */
[----:B------:R-:W-:Y:S01]  /*a290*/  FADD.FTZ R50, R124, R9 ;  /* 0x000000097c327221 */ /* 0x000fe20000010000 */
[----:B------:R0:W-:Y:S01]  /*a2a0*/  SYNCS.ARRIVE.TRANS64.RED.A1T0 RZ, [R0+URZ], RZ ;  /* 0x000000ff00ff79a7 */ /* 0x0001e2000810043f */
[--C-:B------:R-:W-:Y:S01]  /*a2b0*/  FFMA.FTZ R46, R54, UR4, -R77.reuse ;  /* 0x00000004362e7c23 */ /* 0x100fe2000801084d */
[--C-:B------:R-:W-:Y:S01]  /*a2c0*/  FFMA.FTZ R137, R57, UR4, -R77.reuse ;  /* 0x0000000439897c23 */ /* 0x100fe2000801084d */
[----:B------:R-:W-:Y:S01]  /*a2d0*/  FADD.FTZ R9, R75, R50 ;  /* 0x000000324b097221 */ /* 0x000fe20000010000 */
[----:B------:R-:W-:Y:S01]  /*a2e0*/  F2FP.BF16.F32.PACK_AB R148, R3, R148 ;  /* 0x000000940394723e */ /* 0x000fe200000010ff */
[----:B------:R-:W3:Y:S01]  /*a2f0*/  MUFU.EX2 R121, R121 ;  /* 0x0000007900797308 */ /* 0x000ee20000000800 */
[----:B-1----:R-:W-:Y:S01]  /*a300*/  FADD.FTZ R5, R151, R48 ;  /* 0x0000003097057221 */ /* 0x002fe20000010000 */
[--C-:B------:R-:W-:Y:S01]  /*a310*/  FFMA.FTZ R139, R61, UR4, -R77.reuse ;  /* 0x000000043d8b7c23 */ /* 0x100fe2000801084d */
[--C-:B------:R-:W-:Y:S01]  /*a320*/  FFMA.FTZ R141, R65, UR4, -R77.reuse ;  /* 0x00000004418d7c23 */ /* 0x100fe2000801084d */
[----:B------:R-:W-:Y:S01]  /*a330*/  F2FP.BF16.F32.PACK_AB R150, R7, R150 ;  /* 0x000000960796723e */ /* 0x000fe200000010ff */
[--C-:B------:R-:W-:Y:S01]  /*a340*/  FFMA.FTZ R66, R66, UR4, -R77.reuse ;  /* 0x0000000442427c23 */ /* 0x100fe2000801084d */
[--C-:B------:R-:W-:Y:S01]  /*a350*/  FFMA.FTZ R143, R69, UR4, -R77.reuse ;  /* 0x00000004458f7c23 */ /* 0x100fe2000801084d */
[----:B------:R-:W-:Y:S01]  /*a360*/  FFMA.FTZ R28, R28, UR4, -R77 ;  /* 0x000000041c1c7c23 */ /* 0x000fe2000801084d */
[----:B------:R-:W1:Y:S01]  /*a370*/  MUFU.EX2 R26, R26 ;  /* 0x0000001a001a7308 */ /* 0x000e620000000800 */
[----:B--2---:R-:W-:Y:S01]  /*a380*/  FADD.FTZ R48, R10, R5 ;  /* 0x000000050a307221 */ /* 0x004fe20000010000 */
[--C-:B------:R-:W-:Y:S01]  /*a390*/  FFMA.FTZ R24, R24, UR4, -R77.reuse ;  /* 0x0000000418187c23 */ /* 0x100fe2000801084d */
[----:B------:R-:W-:Y:S01]  /*a3a0*/  FFMA.FTZ R32, R32, UR4, -R77 ;  /* 0x0000000420207c23 */ /* 0x000fe2000801084d */
[----:B------:R-:W-:-:S02]  /*a3b0*/  F2FP.BF16.F32.PACK_AB R149, R6, R149 ;  /* 0x000000950695723e */ /* 0x000fc400000010ff */
[----:B------:R-:W-:Y:S02]  /*a3c0*/  F2FP.BF16.F32.PACK_AB R120, R11, R120 ;  /* 0x000000780b78723e */ /* 0x000fe400000010ff */
[----:B------:R-:W2:Y:S01]  /*a3d0*/  MUFU.EX2 R123, R123 ;  /* 0x0000007b007b7308 */ /* 0x000ea20000000800 */
[----:B---3--:R-:W-:Y:S01]  /*a3e0*/  FADD.FTZ R5, R121, R48 ;  /* 0x0000003079057221 */ /* 0x008fe20000010000 */
[----:B------:R-:W-:Y:S01]  /*a3f0*/  FADD.FTZ R48, R126, R9 ;  /* 0x000000097e307221 */ /* 0x000fe20000010000 */
[----:B------:R-:W-:Y:S02]  /*a400*/  F2FP.BF16.F32.PACK_AB R122, R27, R122 ;  /* 0x0000007a1b7a723e */ /* 0x000fe400000010ff */
[----:B------:R-:W-:Y:S01]  /*a410*/  F2FP.BF16.F32.PACK_AB R124, R75, R124 ;  /* 0x0000007c4b7c723e */ /* 0x000fe200000010ff */
[C---:B------:R-:W-:Y:S01]  /*a420*/  FADD.FTZ R9, R35.reuse, R48 ;  /* 0x0000003023097221 */ /* 0x040fe20000010000 */
[----:B------:R-:W-:Y:S01]  /*a430*/  FFMA.FTZ R48, R58, UR4, -R77 ;  /* 0x000000043a307c23 */ /* 0x000fe2000801084d */
[----:B------:R-:W3:Y:S01]  /*a440*/  MUFU.EX2 R30, R30 ;  /* 0x0000001e001e7308 */ /* 0x000ee20000000800 */
[----:B-1----:R-:W-:Y:S01]  /*a450*/  FADD.FTZ R50, R26, R5 ;  /* 0x000000051a327221 */ /* 0x002fe20000010000 */
[----:B------:R-:W-:Y:S01]  /*a460*/  FADD.FTZ R52, R128, R9 ;  /* 0x0000000980347221 */ /* 0x000fe20000010000 */
[----:B------:R-:W-:-:S02]  /*a470*/  F2FP.BF16.F32.PACK_AB R126, R35, R126 ;  /* 0x0000007e237e723e */ /* 0x000fc400000010ff */
[C---:B------:R-:W-:Y:S01]  /*a480*/  F2FP.BF16.F32.PACK_AB R128, R39.reuse, R128 ;  /* 0x000000802780723e */ /* 0x040fe200000010ff */
[----:B------:R-:W-:Y:S01]  /*a490*/  FADD.FTZ R9, R39, R52 ;  /* 0x0000003427097221 */ /* 0x000fe20000010000 */
[----:B------:R-:W-:Y:S01]  /*a4a0*/  F2FP.BF16.F32.PACK_AB R151, R10, R151 ;  /* 0x000000970a97723e */ /* 0x000fe200000010ff */
[----:B------:R-:W1:Y:S01]  /*a4b0*/  MUFU.EX2 R125, R125 ;  /* 0x0000007d007d7308 */ /* 0x000e620000000800 */
[----:B--2---:R-:W-:Y:S01]  /*a4c0*/  FADD.FTZ R5, R123, R50 ;  /* 0x000000327b057221 */ /* 0x004fe20000010000 */
[----:B------:R-:W-:Y:S02]  /*a4d0*/  F2FP.BF16.F32.PACK_AB R121, R26, R121 ;  /* 0x000000791a79723e */ /* 0x000fe400000010ff */
[----:B------:R-:W-:-:S04]  /*a4e0*/  MOV R88, R119 ;  /* 0x0000007700587202 */ /* 0x000fc80000000f00 */
[----:B------:R-:W0:Y:S01]  /*a4f0*/  MUFU.EX2 R34, R34 ;  /* 0x0000002200227308 */ /* 0x000e220000000800 */
[C---:B---3--:R-:W-:Y:S01]  /*a500*/  FADD.FTZ R50, R30.reuse, R5 ;  /* 0x000000051e327221 */ /* 0x048fe20000010000 */
[----:B------:R-:W-:-:S06]  /*a510*/  F2FP.BF16.F32.PACK_AB R123, R30, R123 ;  /* 0x0000007b1e7b723e */ /* 0x000fcc00000010ff */
[----:B------:R-:W2:Y:S01]  /*a520*/  MUFU.EX2 R127, R127 ;  /* 0x0000007f007f7308 */ /* 0x000ea20000000800 */
[----:B-1----:R-:W-:Y:S01]  /*a530*/  FADD.FTZ R5, R125, R50 ;  /* 0x000000327d057221 */ /* 0x002fe20000010000 */
[----:B------:R-:W-:Y:S01]  /*a540*/  FADD.FTZ R50, R130, R9 ;  /* 0x0000000982327221 */ /* 0x000fe20000010000 */
[----:B------:R-:W-:-:S03]  /*a550*/  F2FP.BF16.F32.PACK_AB R130, R79, R130 ;  /* 0x000000824f82723e */ /* 0x000fc600000010ff */
[----:B------:R-:W-:Y:S01]  /*a560*/  FADD.FTZ R9, R79, R50 ;  /* 0x000000324f097221 */ /* 0x000fe20000010000 */
[----:B------:R-:W-:Y:S01]  /*a570*/  FFMA.FTZ R50, R62, UR4, -R77 ;  /* 0x000000043e327c23 */ /* 0x000fe2000801084d */
[----:B------:R-:W1:Y:S01]  /*a580*/  MUFU.EX2 R36, R36 ;  /* 0x0000002400247308 */ /* 0x000e620000000800 */
[C---:B0-----:R-:W-:Y:S01]  /*a590*/  FADD.FTZ R0, R34.reuse, R5 ;  /* 0x0000000522007221 */ /* 0x041fe20000010000 */
[----:B------:R-:W-:-:S06]  /*a5a0*/  F2FP.BF16.F32.PACK_AB R125, R34, R125 ;  /* 0x0000007d227d723e */ /* 0x000fcc00000010ff */
[----:B------:R-:W0:Y:S01]  /*a5b0*/  MUFU.EX2 R129, R129 ;  /* 0x0000008100817308 */ /* 0x000e220000000800 */
[----:B--2---:R-:W-:Y:S01]  /*a5c0*/  FADD.FTZ R5, R127, R0 ;  /* 0x000000007f057221 */ /* 0x004fe20000010000 */
[----:B------:R-:W-:Y:S01]  /*a5d0*/  FADD.FTZ R0, R132, R9 ;  /* 0x0000000984007221 */ /* 0x000fe20000010000 */
[----:B------:R-:W-:-:S05]  /*a5e0*/  F2FP.BF16.F32.PACK_AB R132, R47, R132 ;  /* 0x000000842f84723e */ /* 0x000fca00000010ff */
[----:B------:R-:W2:Y:S01]  /*a5f0*/  MUFU.EX2 R40, R40 ;  /* 0x0000002800287308 */ /* 0x000ea20000000800 */
[----:B-1----:R-:W-:Y:S01]  /*a600*/  FADD.FTZ R52, R36, R5 ;  /* 0x0000000524347221 */ /* 0x002fe20000010000 */
[----:B------:R-:W-:Y:S01]  /*a610*/  FADD.FTZ R5, R47, R0 ;  /* 0x000000002f057221 */ /* 0x000fe20000010000 */
[----:B------:R-:W-:Y:S01]  /*a620*/  FFMA.FTZ R0, R4, UR4, -R77 ;  /* 0x0000000404007c23 */ /* 0x000fe2000801084d */
[----:B------:R-:W-:-:S04]  /*a630*/  F2FP.BF16.F32.PACK_AB R127, R36, R127 ;  /* 0x0000007f247f723e */ /* 0x000fc800000010ff */
[----:B------:R-:W1:Y:S01]  /*a640*/  MUFU.EX2 R131, R131 ;  /* 0x0000008300837308 */ /* 0x000e620000000800 */
[----:B0-----:R-:W-:Y:S01]  /*a650*/  FADD.FTZ R9, R129, R52 ;  /* 0x0000003481097221 */ /* 0x001fe20000010000 */
[----:B------:R-:W-:Y:S01]  /*a660*/  FADD.FTZ R52, R134, R5 ;  /* 0x0000000586347221 */ /* 0x000fe20000010000 */
[----:B------:R-:W-:Y:S01]  /*a670*/  FFMA.FTZ R5, R8, UR4, -R77 ;  /* 0x0000000408057c23 */ /* 0x000fe2000801084d */
[C---:B------:R-:W-:Y:S02]  /*a680*/  F2FP.BF16.F32.PACK_AB R134, R51.reuse, R134 ;  /* 0x000000863386723e */ /* 0x040fe400000010ff */
[----:B------:R-:W-:Y:S02]  /*a690*/  FADD.FTZ R25, R51, R52 ;  /* 0x0000003433197221 */ /* 0x000fe40000010000 */
[----:B------:R-:W0:Y:S01]  /*a6a0*/  MUFU.EX2 R42, R42 ;  /* 0x0000002a002a7308 */ /* 0x000e220000000800 */
[----:B--2---:R-:W-:Y:S01]  /*a6b0*/  FADD.FTZ R4, R40, R9 ;  /* 0x0000000928047221 */ /* 0x004fe20000010000 */
[----:B------:R-:W-:Y:S01]  /*a6c0*/  FADD.FTZ R52, R136, R25 ;  /* 0x0000001988347221 */ /* 0x000fe20000010000 */
[----:B------:R-:W-:-:S02]  /*a6d0*/  F2FP.BF16.F32.PACK_AB R136, R55, R136 ;  /* 0x000000883788723e */ /* 0x000fc400000010ff */
[----:B------:R-:W-:-:S03]  /*a6e0*/  F2FP.BF16.F32.PACK_AB R129, R40, R129 ;  /* 0x000000812881723e */ /* 0x000fc600000010ff */
[----:B------:R-:W2:Y:S01]  /*a6f0*/  MUFU.EX2 R133, R133 ;  /* 0x0000008500857308 */ /* 0x000ea20000000800 */
[----:B-1----:R-:W-:-:S07]  /*a700*/  FADD.FTZ R9, R131, R4 ;  /* 0x0000000483097221 */ /* 0x002fce0000010000 */
[----:B------:R-:W1:Y:S01]  /*a710*/  MUFU.EX2 R44, R44 ;  /* 0x0000002c002c7308 */ /* 0x000e620000000800 */
[C---:B0-----:R-:W-:Y:S01]  /*a720*/  FADD.FTZ R8, R42.reuse, R9 ;  /* 0x000000092a087221 */ /* 0x041fe20000010000 */
[----:B------:R-:W-:Y:S01]  /*a730*/  FADD.FTZ R9, R55, R52 ;  /* 0x0000003437097221 */ /* 0x000fe20000010000 */
[----:B------:R-:W-:-:S03]  /*a740*/  F2FP.BF16.F32.PACK_AB R131, R42, R131 ;  /* 0x000000832a83723e */ /* 0x000fc600000010ff */
[----:B------:R-:W-:Y:S02]  /*a750*/  FADD.FTZ R52, R138, R9 ;  /* 0x000000098a347221 */ /* 0x000fe40000010000 */
        /* <DEDUP_REMOVED lines=30> */
[----:B------:R-:W-:Y:S01]  /*a940*/  MUFU.EX2 R141, R141 ;  /* 0x0000008d008d7308 */ /* 0x000fe20000000800 */
[----:B--2---:R-:W-:-:S07]  /*a950*/  F2FP.BF16.F32.PACK_AB R139, R50, R139 ;  /* 0x0000008b328b723e */ /* 0x004fce00000010ff */
[----:B------:R-:W0:Y:S01]  /*a960*/  MUFU.EX2 R71, R71 ;  /* 0x0000004700477308 */ /* 0x000e220000000800 */
[----:B-1----:R-:W-:-:S07]  /*a970*/  FADD.FTZ R52, R144, R7 ;  /* 0x0000000790347221 */ /* 0x002fce0000010000 */
[----:B------:R-:W1:Y:S08]  /*a980*/  MUFU.EX2 R4, R66 ;  /* 0x0000004200047308 */ /* 0x000e700000000800 */
[----:B------:R-:W2:Y:S01]  /*a990*/  MUFU.EX2 R143, R143 ;  /* 0x0000008f008f7308 */ /* 0x000ea20000000800 */
[C---:B0-----:R-:W-:Y:S01]  /*a9a0*/  FADD.FTZ R7, R71.reuse, R52 ;  /* 0x0000003447077221 */ /* 0x041fe20000010000 */
[----:B------:R-:W-:-:S06]  /*a9b0*/  F2FP.BF16.F32.PACK_AB R144, R71, R144 ;  /* 0x000000904790723e */ /* 0x000fcc00000010ff */
[----:B------:R0:W3:Y:S08]  /*a9c0*/  MUFU.EX2 R8, R0 ;  /* 0x0000000000087308 */ /* 0x0000f00000000800 */
[----:B------:R-:W4:Y:S01]  /*a9d0*/  MUFU.EX2 R5, R5 ;  /* 0x0000000500057308 */ /* 0x000f220000000800 */
[----:B0-----:R-:W-:-:S04]  /*a9e0*/  FADD.FTZ R0, R50, R3 ;  /* 0x0000000332007221 */ /* 0x001fc80000010000 */
[----:B------:R-:W-:Y:S01]  /*a9f0*/  FADD.FTZ R3, R141, R0 ;  /* 0x000000008d037221 */ /* 0x000fe20000010000 */
[C---:B-1----:R-:W-:Y:S02]  /*aa00*/  F2FP.BF16.F32.PACK_AB R141, R4.reuse, R141 ;  /* 0x0000008d048d723e */ /* 0x042fe400000010ff */
[----:B------:R-:W0:Y:S01]  /*aa10*/  MUFU.EX2 R28, R28 ;  /* 0x0000001c001c7308 */ /* 0x000e220000000800 */
[----:B------:R-:W-:-:S04]  /*aa20*/  FADD.FTZ R52, R4, R3 ;  /* 0x0000000304347221 */ /* 0x000fc80000010000 */
[----:B--2---:R-:W-:Y:S01]  /*aa30*/  FADD.FTZ R3, R143, R52 ;  /* 0x000000348f037221 */ /* 0x004fe20000010000 */
[C---:B---3--:R-:W-:Y:S02]  /*aa40*/  F2FP.BF16.F32.PACK_AB R143, R8.reuse, R143 ;  /* 0x0000008f088f723e */ /* 0x048fe400000010ff */
[----:B------:R-:W1:Y:S01]  /*aa50*/  MUFU.EX2 R24, R24 ;  /* 0x0000001800187308 */ /* 0x000e620000000800 */
[----:B------:R-:W-:-:S04]  /*aa60*/  FADD.FTZ R6, R8, R3 ;  /* 0x0000000308067221 */ /* 0x000fc80000010000 */
[----:B----4-:R-:W-:-:S03]  /*aa70*/  FADD.FTZ R3, R5, R6 ;  /* 0x0000000605037221 */ /* 0x010fc60000010000 */
[----:B------:R-:W2:Y:S01]  /*aa80*/  MUFU.EX2 R146, R146 ;  /* 0x0000009200927308 */ /* 0x000ea20000000800 */
[C---:B0-----:R-:W-:Y:S01]  /*aa90*/  FADD.FTZ R3, R28.reuse, R3 ;  /* 0x000000031c037221 */ /* 0x041fe20000010000 */
[----:B------:R-:W-:-:S06]  /*aaa0*/  F2FP.BF16.F32.PACK_AB R145, R28, R5 ;  /* 0x000000051c91723e */ /* 0x000fcc00000010ff */
[----:B------:R-:W0:Y:S01]  /*aab0*/  MUFU.EX2 R147, R32 ;  /* 0x0000002000937308 */ /* 0x000e220000000800 */
[----:B-1----:R-:W-:-:S07]  /*aac0*/  FADD.FTZ R6, R24, R3 ;  /* 0x0000000318067221 */ /* 0x002fce0000010000 */
[----:B------:R-:W1:Y:S01]  /*aad0*/  MUFU.EX2 R73, R73 ;  /* 0x0000004900497308 */ /* 0x000e620000000800 */
[----:B--2---:R-:W-:Y:S01]  /*aae0*/  FADD.FTZ R0, R146, R7 ;  /* 0x0000000792007221 */ /* 0x004fe20000010000 */
[C---:B0-----:R-:W-:Y:S01]  /*aaf0*/  FADD.FTZ R3, R147.reuse, R6 ;  /* 0x0000000693037221 */ /* 0x041fe20000010000 */
[----:B------:R-:W-:Y:S02]  /*ab00*/  F2FP.BF16.F32.PACK_AB R147, R147, R24 ;  /* 0x000000189393723e */ /* 0x000fe400000010ff */
[C---:B-1----:R-:W-:Y:S01]  /*ab10*/  FADD.FTZ R0, R73.reuse, R0 ;  /* 0x0000000049007221 */ /* 0x042fe20000010000 */
[----:B------:R-:W-:Y:S01]  /*ab20*/  F2FP.BF16.F32.PACK_AB R146, R73, R146 ;  /* 0x000000924992723e */ /* 0x000fe200000010ff */
[----:B------:R-:W-:Y:S06]  /*ab30*/  @!P1 BRA `(.L_x_13297) ;  /* 0x0000002800309947 */ /* 0x000fec0003800000 */
[----:B------:R-:W2:Y:S01]  /*ab40*/  LDL.LU R84, [R1+0x40] ;  /* 0x0000400001547983 */ /* 0x000ea20000300800 */
        /* <DEDUP_REMOVED lines=20> */
[----:B--2---:R-:W-:-:S07]  /*ac90*/  VIADD R8, R84, 0xfffffffe ;  /* 0xfffffffe54087836 */ /* 0x004fce0000000000 */
.L_x_13309:
        /* <DEDUP_REMOVED lines=9> */
.L_x_13299:
[----:B------:R-:W-:Y:S02]  /*ad30*/  IADD3 R5, R11, 0x1, RZ ;  /* 0x000000010b057810 */ /* 0x000fe40007ffe0ff */
[----:B------:R-:W-:Y:S02]  /*ad40*/  SHF.L.U32 R6, R157, 0x1f, RZ ;  /* 0x0000001f9d067819 */ /* 0x000fe400000006ff */
[----:B------:R-:W-:-:S04]  /*ad50*/  ISETP.NE.AND P2, PT, R5, 0x2, PT ;  /* 0x000000020500780c */ /* 0x000fc80003f45270 */
[----:B------:R-:W-:-:S05]  /*ad60*/  SEL R5, R5, RZ, P2 ;  /* 0x000000ff05057207 */ /* 0x000fca0001000000 */
[----:B------:R-:W-:-:S04]  /*ad70*/  IMAD R5, R5, 0x8, R18 ;  /* 0x0000000805057824 */ /* 0x000fc800078e0212 */
[----:B------:R0:W1:Y:S01]  /*ad80*/  SYNCS.PHASECHK.TRANS64.TRYWAIT P2, [R5+URZ+0x16830], R6 ;  /* 0x01683006050075a7 */ /* 0x000062000804017f */
[----:B------:R-:W-:Y:S05]  /*ad90*/  @!P0 BRA `(.L_x_13300) ;  /* 0x0000000000048947 */ /* 0x000fea0003800000 */
[----:B------:R-:W-:Y:S01]  /*ada0*/  BPT.TRAP 0x1 ;  /* 0x000000040000795c */ /* 0x000fe20000300000 */
.L_x_13300:
[----:B------:R-:W-:Y:S04]  /*adb0*/  BSSY B0, `(.L_x_13298) ;  /* 0x0000004000007945 */ /* 0x000fe80003800000 */
[----:B-1----:R-:W-:Y:S05]  /*adc0*/  @P2 BRA `(.L_x_13301) ;  /* 0x0000000000082947 */ /* 0x002fea0003800000 */
[----:B------:R-:W1:Y:S02]  /*add0*/  SYNCS.PHASECHK.TRANS64.TRYWAIT P2, [R5+URZ+0x16830], R6 ;  /* 0x01683006050075a7 */ /* 0x000e64000804017f */
[----:B-1----:R-:W-:Y:S05]  /*ade0*/  @!P2 BRA `(.L_x_13302) ;  /* 0x000000bc0074a947 */ /* 0x002fea0003800000 */
.L_x_13301:
[----:B------:R-:W-:Y:S05]  /*adf0*/  BSYNC B0 ;  /* 0x0000000000007941 */ /* 0x000fea0003800000 */
.L_x_13298:
[----:B01----:R-:W2:Y:S01]  /*ae00*/  LDL R6, [R1+0x1c] ;  /* 0x00001c0001067983 */ /* 0x003ea20000100800 */
[----:B------:R-:W-:Y:S01]  /*ae10*/  VIADD R155, R11, 0x1 ;  /* 0x000000010b9b7836 */ /* 0x000fe20000000000 */
[----:B------:R-:W0:Y:S04]  /*ae20*/  S2R R5, SR_TID.X ;  /* 0x0000000000057919 */ /* 0x000e280000002100 */
[----:B------:R-:W-:-:S04]  /*ae30*/  ISETP.NE.AND P2, PT, R155, 0x2, PT ;  /* 0x000000029b00780c */ /* 0x000fc80003f45270 */
[----:B------:R-:W-:Y:S01]  /*ae40*/  SEL R155, R155, RZ, P2 ;  /* 0x000000ff9b9b7207 */ /* 0x000fe20001000000 */
[----:B------:R-:W-:Y:S01]  /*ae50*/  IMAD.MOV.U32 R7, RZ, RZ, 0x40000040 ;  /* 0x40000040ff077424 */ /* 0x000fe200078e00ff */
[----:B------:R-:W-:Y:S05]  /*ae60*/  WARPSYNC.ALL ;  /* 0x0000000000007948 */ /* 0x000fea0003800000 */
[----:B------:R-:W-:Y:S02]  /*ae70*/  R2UR UR19, R7 ;  /* 0x00000000071372ca */ /* 0x000fe400000e0000 */
[----:B0-----:R-:W-:-:S05]  /*ae80*/  SHF.R.U32.HI R5, RZ, 0x7, R5 ;  /* 0x00000007ff057819 */ /* 0x001fca0000011605 */
[----:B------:R-:W-:Y:S02]  /*ae90*/  VIADD R5, R5, 0x8 ;  /* 0x0000000805057836 */ /* 0x000fe40000000000 */
[----:B------:R-:W-:Y:S01]  /*aea0*/  IMAD.MOV.U32 R27, RZ, RZ, 0x40000040 ;  /* 0x40000040ff1b7424 */ /* 0x000fe200078e00ff */
[----:B------:R-:W-:Y:S01]  /*aeb0*/  R2UR UR8, R12 ;  /* 0x000000000c0872ca */ /* 0x000fe200000e0000 */
[----:B------:R-:W-:Y:S01]  /*aec0*/  IMAD.MOV.U32 R25, RZ, RZ, 0x40000040 ;  /* 0x40000040ff197424 */ /* 0x000fe200078e00ff */
[----:B------:R-:W-:Y:S02]  /*aed0*/  R2UR UR9, R13 ;  /* 0x000000000d0972ca */ /* 0x000fe400000e0000 */
[----:B------:R-:W-:Y:S02]  /*aee0*/  R2UR UR11, R27 ;  /* 0x000000001b0b72ca */ /* 0x000fe400000e0000 */
[----:B------:R-:W-:Y:S02]  /*aef0*/  R2UR UR15, R25 ;  /* 0x00000000190f72ca */ /* 0x000fe400000e0000 */
[----:B------:R-:W-:Y:S01]  /*af00*/  R2UR UR23, R27 ;  /* 0x000000001b1772ca */ /* 0x000fe200000e0000 */
[----:B------:R0:W-:Y:S01]  /*af10*/  BAR.SYNC.DEFER_BLOCKING R5, 0x100 ;  /* 0x000400050000751d */ /* 0x0001e20000010000 */
[----:B--2---:R-:W-:-:S04]  /*af20*/  IMAD R26, R155, 0x400, R6 ;  /* 0x000004009b1a7824 */ /* 0x004fc800078e0206 */
[----:B------:R-:W-:-:S05]  /*af30*/  VIADD R6, R26, 0x4 ;  /* 0x000000041a067836 */ /* 0x000fca0000000000 */
[----:B------:R-:W-:Y:S02]  /*af40*/  R2UR UR18, R6 ;  /* 0x00000000061272ca */ /* 0x000fe400000e0000 */
[----:B------:R-:W2:Y:S01]  /*af50*/  LDL.64 R6, [R1+0x8] ;  /* 0x0000080001067983 */ /* 0x000ea20000100a00 */
[C---:B------:R-:W-:Y:S02]  /*af60*/  R2UR UR10, R26.reuse ;  /* 0x000000001a0a72ca */ /* 0x040fe400000e0000 */
[C---:B------:R-:W-:Y:S01]  /*af70*/  IADD3 R24, R26.reuse, 0x2, RZ ;  /* 0x000000021a187810 */ /* 0x040fe20007ffe0ff */
[----:B------:R-:W-:-:S03]  /*af80*/  VIADD R26, R26, 0x6 ;  /* 0x000000061a1a7836 */ /* 0x000fc60000000000 */
[----:B------:R-:W-:Y:S02]  /*af90*/  R2UR UR14, R24 ;  /* 0x00000000180e72ca */ /* 0x000fe400000e0000 */
[----:B------:R-:W-:Y:S02]  /*afa0*/  R2UR UR22, R26 ;  /* 0x000000001a1672ca */ /* 0x000fe400000e0000 */
[----:B------:R-:W-:-:S06]  /*afb0*/  WARPGROUP.ARRIVE ;  /* 0x00000000000079c5 */ /* 0x000fcc0000000000 */
[----:B------:R-:W-:Y:S01]  /*afc0*/  HGMMA.64x128x16.F32.BF16 R24, gdesc[UR8], RZ, !UPT, gsb0 ;  /* 0x01e00000081879f0 */ /* 0x000fe2000c0018ff */
[----:B------:R-:W-:Y:S02]  /*afd0*/  R2UR UR16, R20 ;  /* 0x00000000141072ca */ /* 0x000fe400000e0000 */
[----:B------:R-:W-:Y:S01]  /*afe0*/  R2UR UR17, R21 ;  /* 0x00000000151172ca */ /* 0x000fe200000e0000 */
[----:B------:R-:W-:Y:S02]  /*aff0*/  WARPGROUP.DEPBAR.LE gsb0, 0x0 ;  /* 0x00008000000079c5 */ /* 0x000fe40000010000 */
[----:B------:R-:W-:Y:S01]  /*b000*/  WARPGROUP.ARRIVE ;  /* 0x00000000000079c5 */ /* 0x000fe20000000000 */
[----:B--2---:R-:W-:Y:S02]  /*b010*/  R2UR UR12, R6 ;  /* 0x00000000060c72ca */ /* 0x004fe400000e0000 */
[----:B------:R-:W-:-:S13]  /*b020*/  R2UR UR13, R7 ;  /* 0x00000000070d72ca */ /* 0x000fda00000e0000 */
[----:B------:R-:W-:Y:S01]  /*b030*/  HGMMA.64x128x16.F32.BF16 R24, gdesc[UR12], R24, gsb0 ;  /* 0x01e000000c1879f0 */ /* 0x000fe20008001818 */
        /* <DEDUP_REMOVED lines=12> */
.L_x_13304:
[----:B------:R-:W-:Y:S01]  /*b100*/  SHF.L.U32 R4, R4, 0x1f, RZ ;  /* 0x0000001f04047819 */ /* 0x000fe200000006ff */
[----:B------:R-:W-:-:S04]  /*b110*/  IMAD R5, R11, 0x8, R18 ;  /* 0x000000080b057824 */ /* 0x000fc800078e0212 */
[----:B------:R0:W1:Y:S01]  /*b120*/  SYNCS.PHASECHK.TRANS64.TRYWAIT P1, [R5+URZ+0x16850], R4 ;  /* 0x01685004050075a7 */ /* 0x000062000802017f */
[----:B------:R-:W-:Y:S05]  /*b130*/  @!P0 BRA `(.L_x_13305) ;  /* 0x0000000000048947 */ /* 0x000fea0003800000 */
[----:B------:R-:W-:Y:S01]  /*b140*/  BPT.TRAP 0x1 ;  /* 0x000000040000795c */ /* 0x000fe20000300000 */
.L_x_13305:
[----:B-1----:R-:W-:Y:S05]  /*b150*/  @P1 BRA `(.L_x_13303) ;  /* 0x0000000000081947 */ /* 0x002fea0003800000 */
[----:B------:R-:W1:Y:S02]  /*b160*/  SYNCS.PHASECHK.TRANS64.TRYWAIT P1, [R5+URZ+0x16850], R4 ;  /* 0x01685004050075a7 */ /* 0x000e64000802017f */
[----:B-1----:R-:W-:Y:S05]  /*b170*/  @!P1 BRA `(.L_x_13306) ;  /* 0x000000b800a49947 */ /* 0x002fea0003800000 */
.L_x_13303:
        /* <DEDUP_REMOVED lines=8> */
[----:B------:R-:W-:-:S04]  /*b200*/  IMAD.MOV.U32 R5, RZ, RZ, 0x40000040 ;  /* 0x40000040ff057424 */ /* 0x000fc800078e00ff */
[----:B------:R-:W-:-:S04]  /*b210*/  IMAD R4, R11, 0x400, R4 ;  /* 0x000004000b047824 */ /* 0x000fc800078e0204 */
[C---:B------:R-:W-:Y:S01]  /*b220*/  VIADD R6, R4.reuse, 0x80 ;  /* 0x0000008004067836 */ /* 0x040fe20000000000 */
[----:B------:R-:W-:-:S13]  /*b230*/  R2UR UR10, R4 ;  /* 0x00000000040a72ca */ /* 0x000fda00000e0000 */
[----:B------:R-:W-:Y:S01]  /*b240*/  HGMMA.64x64x16.F32.BF16 R88, R148, gdesc[UR8].tnspB, R88, gsb0 ;  /* 0x40e0000894587df0 */ /* 0x000fe20008001858 */
[----:B------:R-:W-:Y:S01]  /*b250*/  R2UR UR10, R6 ;  /* 0x00000000060a72ca */ /* 0x000fe200000e0000 */
[----:B------:R-:W-:Y:S01]  /*b260*/  VIADD R6, R4, 0x100 ;  /* 0x0000010004067836 */ /* 0x000fe20000000000 */
[----:B------:R-:W-:Y:S02]  /*b270*/  R2UR UR11, R7 ;  /* 0x00000000070b72ca */ /* 0x000fe400000e0000 */
[----:B------:R-:W-:Y:S01]  /*b280*/  MOV R7, 0x40000040 ;  /* 0x4000004000077802 */ /* 0x000fe20000000f00 */
[----:B------:R-:W-:Y:S02]  /*b290*/  WARPGROUP.DEPBAR.LE gsb0, 0x0 ;  /* 0x00008000000079c5 */ /* 0x000fe40000010000 */
[----:B------:R-:W-:-:S06]  /*b2a0*/  WARPGROUP.ARRIVE ;  /* 0x00000000000079c5 */ /* 0x000fcc0000000000 */
[----:B------:R-:W0:Y:S02]  /*b2b0*/  S2R R150, SR_TID.X ;  /* 0x0000000000967919 */ /* 0x000e240000002100 */
[----:B------:R-:W-:Y:S01]  /*b2c0*/  HGMMA.64x64x16.F32.BF16 R88, R120, gdesc[UR8].tnspB, R88, gsb0 ;  /* 0x40e0000878587df0 */ /* 0x000fe20008001858 */
[----:B------:R-:W-:Y:S01]  /*b2d0*/  R2UR UR10, R6 ;  /* 0x00000000060a72ca */ /* 0x000fe200000e0000 */
[----:B------:R-:W-:Y:S01]  /*b2e0*/  VIADD R6, R4, 0x180 ;  /* 0x0000018004067836 */ /* 0x000fe20000000000 */
[----:B------:R-:W-:Y:S01]  /*b2f0*/  R2UR UR11, R7 ;  /* 0x00000000070b72ca */ /* 0x000fe200000e0000 */
[----:B------:R-:W-:Y:S01]  /*b300*/  IMAD.MOV.U32 R7, RZ, RZ, 0x40000040 ;  /* 0x40000040ff077424 */ /* 0x000fe200078e00ff */
[----:B0-----:R-:W-:Y:S02]  /*b310*/  SHF.R.U32.HI R151, RZ, 0x7, R150 ;  /* 0x00000007ff977819 */ /* 0x001fe40000011696 */
[----:B------:R-:W-:Y:S01]  /*b320*/  ISETP.GE.U32.AND P1, PT, R150, 0x180, PT ;  /* 0x000001809600780c */ /* 0x000fe20003f26070 */
[----:B------:R-:W-:-:S02]  /*b330*/  WARPGROUP.DEPBAR.LE gsb0, 0x0 ;  /* 0x00008000000079c5 */ /* 0x000fc40000010000 */
[----:B------:R-:W-:-:S06]  /*b340*/  WARPGROUP.ARRIVE ;  /* 0x00000000000079c5 */ /* 0x000fcc0000000000 */
[----:B------:R-:W-:Y:S01]  /*b350*/  HGMMA.64x64x16.F32.BF16 R88, R124, gdesc[UR8].tnspB, R88, gsb0 ;  /* 0x40e000087c587df0 */ /* 0x000fe20008001858 */
[----:B------:R-:W-:Y:S01]  /*b360*/  R2UR UR10, R6 ;  /* 0x00000000060a72ca */ /* 0x000fe200000e0000 */
[----:B------:R-:W-:Y:S01]  /*b370*/  VIADD R6, R4, 0x200 ;  /* 0x0000020004067836 */ /* 0x000fe20000000000 */
[----:B------:R-:W-:Y:S01]  /*b380*/  R2UR UR11, R7 ;  /* 0x00000000070b72ca */ /* 0x000fe200000e0000 */
[----:B------:R-:W-:Y:S01]  /*b390*/  IMAD.MOV.U32 R7, RZ, RZ, 0x40000040 ;  /* 0x40000040ff077424 */ /* 0x000fe200078e00ff */
[----:B------:R-:W-:Y:S02]  /*b3a0*/  WARPGROUP.DEPBAR.LE gsb0, 0x0 ;  /* 0x00008000000079c5 */ /* 0x000fe40000010000 */
[----:B------:R-:W-:-:S09]  /*b3b0*/  WARPGROUP.ARRIVE ;  /* 0x00000000000079c5 */ /* 0x000fd20000000000 */
[----:B------:R-:W-:Y:S01]  /*b3c0*/  HGMMA.64x64x16.F32.BF16 R88, R128, gdesc[UR8].tnspB, R88, gsb0 ;  /* 0x40e0000880587df0 */ /* 0x000fe20008001858 */
[----:B------:R-:W-:Y:S01]  /*b3d0*/  R2UR UR10, R6 ;  /* 0x00000000060a72ca */ /* 0x000fe200000e0000 */
[----:B------:R-:W-:Y:S01]  /*b3e0*/  VIADD R6, R4, 0x280 ;  /* 0x0000028004067836 */ /* 0x000fe20000000000 */
[----:B------:R-:W-:Y:S02]  /*b3f0*/  R2UR UR11, R7 ;  /* 0x00000000070b72ca */ /* 0x000fe400000e0000 */
[----:B------:R-:W-:Y:S01]  /*b400*/  MOV R7, 0x40000040 ;  /* 0x4000004000077802 */ /* 0x000fe20000000f00 */
[----:B------:R-:W-:Y:S02]  /*b410*/  WARPGROUP.DEPBAR.LE gsb0, 0x0 ;  /* 0x00008000000079c5 */ /* 0x000fe40000010000 */
[----:B------:R-:W-:-:S08]  /*b420*/  WARPGROUP.ARRIVE ;  /* 0x00000000000079c5 */ /* 0x000fd00000000000 */
[----:B------:R-:W-:Y:S01]  /*b430*/  HGMMA.64x64x16.F32.BF16 R88, R132, gdesc[UR8].tnspB, R88, gsb0 ;  /* 0x40e0000884587df0 */ /* 0x000fe20008001858 */
[----:B------:R-:W-:Y:S01]  /*b440*/  R2UR UR10, R6 ;  /* 0x00000000060a72ca */ /* 0x000fe200000e0000 */
[C---:B------:R-:W-:Y:S01]  /*b450*/  VIADD R6, R4.reuse, 0x300 ;  /* 0x0000030004067836 */ /* 0x040fe20000000000 */
[----:B------:R-:W-:Y:S01]  /*b460*/  R2UR UR11, R7 ;  /* 0x00000000070b72ca */ /* 0x000fe200000e0000 */
[----:B------:R-:W-:Y:S02]  /*b470*/  IMAD.MOV.U32 R7, RZ, RZ, 0x40000040 ;  /* 0x40000040ff077424 */ /* 0x000fe400078e00ff */
[----:B------:R-:W-:Y:S01]  /*b480*/  VIADD R4, R4, 0x380 ;  /* 0x0000038004047836 */ /* 0x000fe20000000000 */
[----:B------:R-:W-:Y:S02]  /*b490*/  WARPGROUP.DEPBAR.LE gsb0, 0x0 ;  /* 0x00008000000079c5 */ /* 0x000fe40000010000 */
[----:B------:R-:W-:-:S07]  /*b4a0*/  WARPGROUP.ARRIVE ;  /* 0x00000000000079c5 */ /* 0x000fce0000000000 */
[----:B------:R-:W-:Y:S01]  /*b4b0*/  HGMMA.64x64x16.F32.BF16 R88, R136, gdesc[UR8].tnspB, R88, gsb0 ;  /* 0x40e0000888587df0 */ /* 0x000fe20008001858 */
[----:B------:R-:W-:Y:S02]  /*b4c0*/  R2UR UR10, R6 ;  /* 0x00000000060a72ca */ /* 0x000fe400000e0000 */
[----:B------:R-:W-:Y:S01]  /*b4d0*/  R2UR UR11, R7 ;  /* 0x00000000070b72ca */ /* 0x000fe200000e0000 */
[----:B------:R-:W-:Y:S02]  /*b4e0*/  WARPGROUP.DEPBAR.LE gsb0, 0x0 ;  /* 0x00008000000079c5 */ /* 0x000fe40000010000 */
[----:B------:R-:W-:-:S10]  /*b4f0*/  WARPGROUP.ARRIVE ;  /* 0x00000000000079c5 */ /* 0x000fd40000000000 */
[----:B------:R-:W-:Y:S01]  /*b500*/  HGMMA.64x64x16.F32.BF16 R88, R140, gdesc[UR8].tnspB, R88, gsb0 ;  /* 0x40e000088c587df0 */ /* 0x000fe20008001858 */
[----:B------:R-:W-:Y:S01]  /*b510*/  R2UR UR10, R4 ;  /* 0x00000000040a72ca */ /* 0x000fe200000e0000 */
[----:B------:R-:W-:Y:S01]  /*b520*/  VIADD R4, R151, 0x9 ;  /* 0x0000000997047836 */ /* 0x000fe20000000000 */
[----:B------:R-:W-:-:S04]  /*b530*/  R2UR UR11, R5 ;  /* 0x00000000050b72ca */ /* 0x000fc800000e0000 */
[----:B------:R-:W-:Y:S01]  /*b540*/  SEL R4, R4, 0x9, !P1 ;  /* 0x0000000904047807 */ /* 0x000fe20004800000 */
[----:B------:R-:W-:Y:S02]  /*b550*/  WARPGROUP.DEPBAR.LE gsb0, 0x0 ;  /* 0x00008000000079c5 */ /* 0x000fe40000010000 */
[----:B------:R-:W-:-:S06]  /*b560*/  WARPGROUP.ARRIVE ;  /* 0x00000000000079c5 */ /* 0x000fcc0000000000 */
[----:B------:R-:W-:Y:S03]  /*b570*/  HGMMA.64x64x16.F32.BF16 R88, R144, gdesc[UR8].tnspB, R88, gsb0 ;  /* 0x40e0000890587df0 */ /* 0x000fe60008001858 */
[----:B------:R-:W-:Y:S02]  /*b580*/  WARPGROUP.DEPBAR.LE gsb0, 0x0 ;  /* 0x00008000000079c5 */ /* 0x000fe40000010000 */
[----:B------:R0:W-:Y:S06]  /*b590*/  BAR.ARV R4, 0x100 ;  /* 0x000400040000751d */ /* 0x0001ec0000002000 */
[----:B------:R-:W-:Y:S05]  /*b5a0*/  @!P0 BRA `(.L_x_13307) ;  /* 0x0000000000048947 */ /* 0x000fea0003800000 */
[----:B------:R-:W-:Y:S01]  /*b5b0*/  BPT.TRAP 0x1 ;  /* 0x000000040000795c */ /* 0x000fe20000300000 */
.L_x_13307:
        /* <DEDUP_REMOVED lines=10> */
[----:B------:R-:W-:Y:S01]  /*b660*/  LEA R31, R155, R18, 0x3 ;  /* 0x000000129b1f7211 */ /* 0x000fe200078e18ff */
[----:B------:R-:W-:Y:S01]  /*b670*/  FMUL.FTZ R34, R37, UR6 ;  /* 0x0000000625227c20 */ /* 0x000fe20008410000 */
[----:B------:R-:W-:Y:S01]  /*b680*/  FMUL.FTZ R37, R44, UR6 ;  /* 0x000000062c257c20 */ /* 0x000fe20008410000 */
[----:B------:R-:W-:Y:S01]  /*b690*/  FMUL.FTZ R44, R49, UR6 ;  /* 0x00000006312c7c20 */ /* 0x000fe20008410000 */
[----:B------:R-:W1:Y:S01]  /*b6a0*/  MUFU.TANH R5, R5 ;  /* 0x0000000500057308 */ /* 0x000e620000002400 */
[----:B------:R-:W-:Y:S01]  /*b6b0*/  FMUL.FTZ R28, R32, UR6 ;  /* 0x00000006201c7c20 */ /* 0x000fe20008410000 */
[----:B------:R-:W-:Y:S01]  /*b6c0*/  FMUL.FTZ R49, R56, UR6 ;  /* 0x0000000638317c20 */ /* 0x000fe20008410000 */
[----:B------:R-:W-:Y:S01]  /*b6d0*/  FMUL.FTZ R29, R33, UR6 ;  /* 0x00000006211d7c20 */ /* 0x000fe20008410000 */
[----:B------:R-:W-:-:S02]  /*b6e0*/  VIADD R31, R31, 0x16840 ;  /* 0x000168401f1f7836 */ /* 0x000fc40000000000 */
[----:B------:R-:W-:Y:S01]  /*b6f0*/  FMUL.FTZ R33, R36, UR6 ;  /* 0x0000000624217c20 */ /* 0x000fe20008410000 */
[----:B------:R-:W-:Y:S02]  /*b700*/  IMAD.U32 R56, RZ, RZ, UR38 ;  /* 0x00000026ff387e24 */ /* 0x000fe4000f8e00ff */
[----:B------:R-:W-:Y:S01]  /*b710*/  FMUL.FTZ R36, R41, UR6 ;  /* 0x0000000629247c20 */ /* 0x000fe20008410000 */
[----:B------:R-:W2:Y:S01]  /*b720*/  MUFU.TANH R24, R24 ;  /* 0x0000001800187308 */ /* 0x000ea20000002400 */
[----:B------:R-:W-:Y:S01]  /*b730*/  FMUL.FTZ R41, R48, UR6 ;  /* 0x0000000630297c20 */ /* 0x000fe20008410000 */
[----:B------:R-:W-:Y:S01]  /*b740*/  FMUL.FTZ R48, R53, UR6 ;  /* 0x0000000635307c20 */ /* 0x000fe20008410000 */
[----:B------:R-:W-:Y:S01]  /*b750*/  PRMT R31, R56, 0x654, R31 ;  /* 0x00000654381f7816 */ /* 0x000fe2000000001f */
[----:B------:R-:W-:Y:S01]  /*b760*/  FMUL.FTZ R53, R60, UR6 ;  /* 0x000000063c357c20 */ /* 0x000fe20008410000 */
[----:B0-----:R-:W-:Y:S01]  /*b770*/  FMNMX.FTZ R60, R4, R10, !PT ;  /* 0x0000000a043c7209 */ /* 0x001fe20007810000 */
[----:B------:R-:W-:Y:S01]  /*b780*/  FMUL.FTZ R32, R35, UR6 ;  /* 0x0000000623207c20 */ /* 0x000fe20008410000 */
[----:B------:R1:W-:Y:S01]  /*b790*/  SYNCS.ARRIVE.TRANS64.RED.A1T0 RZ, [R31+URZ], RZ ;  /* 0x000000ff1fff79a7 */ /* 0x0003e2000810043f */
[----:B------:R-:W0:Y:S01]  /*b7a0*/  MUFU.TANH R25, R25 ;  /* 0x0000001900197308 */ /* 0x000e220000002400 */
[----:B------:R-:W-:Y:S01]  /*b7b0*/  FMUL.FTZ R35, R40, UR6 ;  /* 0x0000000628237c20 */ /* 0x000fe20008410000 */
[----:B------:R-:W-:Y:S01]  /*b7c0*/  FMUL.FTZ R40, R45, UR6 ;  /* 0x000000062d287c20 */ /* 0x000fe20008410000 */
[----:B------:R-:W-:Y:S01]  /*b7d0*/  FMUL.FTZ R45, R52, UR6 ;  /* 0x00000006342d7c20 */ /* 0x000fe20008410000 */
[----:B------:R-:W-:Y:S01]  /*b7e0*/  FMUL.FTZ R52, R57, UR6 ;  /* 0x0000000639347c20 */ /* 0x000fe20008410000 */
[----:B------:R-:W-:Y:S01]  /*b7f0*/  FMUL.FTZ R57, R64, UR6 ;  /* 0x0000000640397c20 */ /* 0x000fe20008410000 */
[----:B------:R-:W-:Y:S01]  /*b800*/  FMUL.FTZ R56, R61, UR6 ;  /* 0x000000063d387c20 */ /* 0x000fe20008410000 */
[----:B-1----:R-:W-:Y:S01]  /*b810*/  FMNMX.FTZ R31, R5, R60, !PT ;  /* 0x0000003c051f7209 */ /* 0x002fe20007810000 */
[----:B------:R-:W1:Y:S01]  /*b820*/  MUFU.TANH R28, R28 ;  /* 0x0000001c001c7308 */ /* 0x000e620000002400 */
[----:B------:R-:W-:Y:S01]  /*b830*/  FMUL.FTZ R61, R68, UR6 ;  /* 0x00000006443d7c20 */ /* 0x000fe20008410000 */
[----:B------:R-:W-:Y:S01]  /*b840*/  FMUL.FTZ R39, R39, UR6 ;  /* 0x0000000627277c20 */ /* 0x000fe20008410000 */
[----:B--2---:R-:W-:Y:S01]  /*b850*/  FMNMX.FTZ R60, R24, R31, !PT ;  /* 0x0000001f183c7209 */ /* 0x004fe20007810000 */
        /* <DEDUP_REMOVED lines=32> */
[----:B------:R-:W-:-:S04]  /*ba60*/  UMOV UR4, UR5 ;  /* 0x0000000500047c82 */ /* 0x000fc80008000000 */
[----:B------:R-:W0:Y:S01]  /*ba70*/  MUFU.TANH R36, R36 ;  /* 0x0000002400247308 */ /* 0x000e220000002400 */
[----:B-1----:R-:W-:-:S07]  /*ba80*/  FMNMX.FTZ R64, R34, R31, !PT ;  /* 0x0000001f22407209 */ /* 0x002fce0007810000 */
[----:B------:R-:W1:Y:S01]  /*ba90*/  MUFU.TANH R37, R37 ;  /* 0x0000002500257308 */ /* 0x000e620000002400 */
[----:B--2---:R-:W-:Y:S01]  /*baa0*/  FMNMX.FTZ R31, R35, R64, !PT ;  /* 0x00000040231f7209 */ /* 0x004fe20007810000 */
[----:B------:R-:W-:Y:S01]  /*bab0*/  FMUL.FTZ R64, R69, UR6 ;  /* 0x0000000645407c20 */ /* 0x000fe20008410000 */
[----:B------:R-:W-:-:S05]  /*bac0*/  FMUL.FTZ R69, R76, UR6 ;  /* 0x000000064c457c20 */ /* 0x000fca0008410000 */
        /* <DEDUP_REMOVED lines=70> */
[----:B---3--:R-:W-:Y:S01]  /*bf30*/  FMNMX.FTZ R38, R26, R38, !PT ;  /* 0x000000261a267209 */ /* 0x008fe20007810000 */
[----:B------:R-:W-:Y:S02]  /*bf40*/  FMUL.FTZ R120, R120, UR4 ;  /* 0x0000000478787c20 */ /* 0x000fe40008410000 */
        /* <DEDUP_REMOVED lines=54> */
[----:B0-----:R-:W-:-:S05]  /*c2b0*/  FMNMX.FTZ R38, R38, R86, !PT ;  /* 0x0000005626267209 */ /* 0x001fca0007810000 */
[----:B------:R-:W-:Y:S01]  /*c2c0*/  FADD.FTZ R87, -R38, R9 ;  /* 0x0000000926577221 */ /* 0x000fe20000010100 */
        /* <DEDUP_REMOVED lines=199> */
.L_x_13308:
[----:B------:R-:W-:Y:S01]  /*cf40*/  IMAD R11, R11, 0x8, R18 ;  /* 0x000000080b0b7824 */ /* 0x000fe200078e0212 */
[----:B------:R-:W-:Y:S01]  /*cf50*/  ISETP.GT.AND P1, PT, R8, RZ, PT ;  /* 0x000000ff0800720c */ /* 0x000fe20003f24270 */
        /* <DEDUP_REMOVED lines=72> */
[----:B------:R-:W-:Y:S01]  /*d3e0*/  IADD3 R8, R8, -0x1, RZ ;  /* 0xffffffff08087810 */ /* 0x000fe20007ffe0ff */
[----:B------:R-:W-:Y:S06]  /*d3f0*/  @P1 BRA `(.L_x_13309) ;  /* 0xffffffd800281947 */ /* 0x000fec000383ffff */
.L_x_13297:
[----:B------:R-:W-:Y:S05]  /*d400*/  WARPSYNC.ALL ;  /* 0x0000000000007948 */ /* 0x000fea0003800000 */
[----:B------:R-:W-:Y:S06]  /*d410*/  BAR.ARV 0x8, 0x200 ;  /* 0x0208000000007b1d */ /* 0x000fec0000002000 */
[----:B------:R-:W-:Y:S05]  /*d420*/  @!P0 BRA `(.L_x_13310) ;  /* 0x0000000000048947 */ /* 0x000fea0003800000 */
[----:B------:R-:W-:Y:S01]  /*d430*/  BPT.TRAP 0x1 ;  /* 0x000000040000795c */ /* 0x000fe20000300000 */
.L_x_13310:
[----:B------:R-:W-:Y:S01]  /*d440*/  IMAD R11, R155, 0x8, R18 ;  /* 0x000000089b0b7824 */ /* 0x000fe200078e0212 */
[----:B------:R-:W-:-:S04]  /*d450*/  SHF.L.U32 R4, R157, 0x1f, RZ ;  /* 0x0000001f9d047819 */ /* 0x000fc800000006ff */
[----:B------:R0:W1:Y:S01]  /*d460*/  SYNCS.PHASECHK.TRANS64.TRYWAIT P1, [R11+URZ+0x16850], R4 ;  /* 0x016850040b0075a7 */ /* 0x000062000802017f */
[----:B------:R-:W-:Y:S05]  /*d470*/  @!P0 BRA `(.L_x_13311) ;  /* 0x0000000000048947 */ /* 0x000fea0003800000 */
[----:B------:R-:W-:Y:S01]  /*d480*/  BPT.TRAP 0x1 ;  /* 0x000000040000795c */ /* 0x000fe20000300000 */
.L_x_13311:
[----:B------:R-:W-:-:S04]  /*d490*/  IADD3 R18, R18, 0x400, RZ ;  /* 0x0000040012127810 */ /* 0x000fc80007ffe0ff */
[----:B------:R-:W-:-:S04]  /*d4a0*/  SHF.R.U32.HI R18, RZ, 0x4, R18 ;  /* 0x00000004ff127819 */ /* 0x000fc80000011612 */
[----:B------:R-:W-:Y:S01]  /*d4b0*/  LOP3.LUT R18, R18, 0x3fff, RZ, 0xc0, !PT ;  /* 0x00003fff12127812 */ /* 0x000fe200078ec0ff */
[----:B-1----:R-:W-:Y:S06]  /*d4c0*/  @P1 BRA `(.L_x_13312) ;  /* 0x0000000000081947 */ /* 0x002fec0003800000 */
[----:B------:R-:W1:Y:S02]  /*d4d0*/  SYNCS.PHASECHK.TRANS64.TRYWAIT P1, [R11+URZ+0x16850], R4 ;  /* 0x016850040b0075a7 */ /* 0x000e64000802017f */
[----:B-1----:R-:W-:Y:S05]  /*d4e0*/  @!P1 BRA `(.L_x_13313) ;  /* 0x0000009400dc9947 */ /* 0x002fea0003800000 */
.L_x_13312:
[----:B01----:R-:W-:Y:S01]  /*d4f0*/  IMAD R4, R155, 0x400, R18 ;  /* 0x000004009b047824 */ /* 0x003fe200078e0212 */
[----:B------:R-:W-:Y:S05]  /*d500*/  WARPSYNC.ALL ;  /* 0x0000000000007948 */ /* 0x000fea0003800000 */
[----:B------:R-:W-:Y:S01]  /*d510*/  IMAD.MOV.U32 R5, RZ, RZ, 0x40000040 ;  /* 0x40000040ff057424 */ /* 0x000fe200078e00ff */
[C---:B------:R-:W-:Y:S01]  /*d520*/  R2UR UR6, R4.reuse ;  /* 0x00000000040672ca */ /* 0x040fe200000e0000 */
[----:B------:R-:W-:Y:S01]  /*d530*/  WARPGROUP.ARRIVE ;  /* 0x00000000000079c5 */ /* 0x000fe20000000000 */
[----:B------:R-:W-:Y:S02]  /*d540*/  VIADD R6, R4, 0x80 ;  /* 0x0000008004067836 */ /* 0x000fe40000000000 */
[----:B------:R-:W-:Y:S01]  /*d550*/  R2UR UR7, R5 ;  /* 0x00000000050772ca */ /* 0x000fe200000e0000 */
[----:B------:R-:W-:-:S02]  /*d560*/  IMAD.MOV.U32 R7, RZ, RZ, 0x40000040 ;  /* 0x40000040ff077424 */ /* 0x000fc400078e00ff */
[----:B------:R-:W-:Y:S02]  /*d570*/  IMAD.MOV.U32 R5, RZ, RZ, 0x40000040 ;  /* 0x40000040ff057424 */ /* 0x000fe400078e00ff */
[----:B------:R-:W-:-:S08]  /*d580*/  IMAD.MOV.U32 R27, RZ, RZ, RZ ;  /* 0x000000ffff1b7224 */ /* 0x000fd000078e00ff */
        /* <DEDUP_REMOVED lines=45> */
[----:B------:R-:W-:Y:S02]  /*d860*/  WARPGROUP.DEPBAR.LE gsb0, 0x0 ;  /* 0x00008000000079c5 */ /* 0x000fe40000010000 */
[----:B------:R-:W-:-:S06]  /*d870*/  WARPGROUP.ARRIVE ;  /* 0x00000000000079c5 */ /* 0x000fcc0000000000 */
[----:B------:R-:W-:Y:S01]  /*d880*/  HGMMA.64x64x16.F32.BF16 R88, R140, gdesc[UR4].tnspB, R88, gsb0 ;  /* 0x40e000048c587df0 */ /* 0x000fe20008001858 */
[----:B------:R-:W-:Y:S02]  /*d890*/  R2UR UR6, R4 ;  /* 0x00000000040672ca */ /* 0x000fe400000e0000 */
[----:B------:R-:W-:Y:S01]  /*d8a0*/  R2UR UR7, R5 ;  /* 0x00000000050772ca */ /* 0x000fe200000e0000 */
[----:B------:R-:W0:Y:S04]  /*d8b0*/  SHFL.BFLY PT, R4, R7, 0x1, 0x1f ;  /* 0x0c201f0007047f89 */ /* 0x000e2800000e0000 */
[----:B------:R-:W1:Y:S01]  /*d8c0*/  SHFL.BFLY PT, R5, R6, 0x1, 0x1f ;  /* 0x0c201f0006057f89 */ /* 0x000e6200000e0000 */
[----:B0-----:R-:W-:Y:S01]  /*d8d0*/  FADD.FTZ R10, R7, R4 ;  /* 0x00000004070a7221 */ /* 0x001fe20000010000 */
[----:B------:R-:W-:Y:S01]  /*d8e0*/  MOV R7, RZ ;  /* 0x000000ff00077202 */ /* 0x000fe20000000f00 */
[----:B------:R-:W-:-:S02]  /*d8f0*/  IMAD.U32 R4, RZ, RZ, UR4 ;  /* 0x00000004ff047e24 */ /* 0x000fc4000f8e00ff */
[----:B-1----:R-:W-:Y:S01]  /*d900*/  FADD.FTZ R12, R6, R5 ;  /* 0x00000005060c7221 */ /* 0x002fe20000010000 */
[----:B------:R-:W-:Y:S01]  /*d910*/  FSETP.NE.FTZ.AND P1, PT, R10, RZ, PT ;  /* 0x000000ff0a00720b */ /* 0x000fe20003f35000 */
[----:B------:R-:W-:-:S03]  /*d920*/  IMAD.U32 R6, RZ, RZ, UR4 ;  /* 0x00000004ff067e24 */ /* 0x000fc6000f8e00ff */
        /* <DEDUP_REMOVED lines=13> */
[----:B------:R-:W-:Y:S03]  /*da00*/  HGMMA.64x64x16.F32.BF16 R88, R144, gdesc[UR4].tnspB, R88, gsb0 ;  /* 0x40e0000490587df0 */ /* 0x000fe60008001858 */
[----:B------:R-:W-:Y:S02]  /*da10*/  WARPGROUP.DEPBAR.LE gsb0, 0x0 ;  /* 0x00008000000079c5 */ /* 0x000fe40000010000 */
[----:B--23--:R-:W-:Y:S05]  /*da20*/  @!P0 BRA `(.L_x_13314) ;  /* 0x0000000000048947 */ /* 0x00cfea0003800000 */
[----:B------:R-:W-:Y:S01]  /*da30*/  BPT.TRAP 0x1 ;  /* 0x000000040000795c */ /* 0x000fe20000300000 */
.L_x_13314:
[----:B------:R-:W-:Y:S01]  /*da40*/  VIADD R4, R11, 0x16860 ;  /* 0x000168600b047836 */ /* 0x000fe20000000000 */
[----:B------:R-:W-:Y:S01]  /*da50*/  MOV R5, UR38 ;  /* 0x0000002600057c02 */ /* 0x000fe20008000f00 */
        /* <DEDUP_REMOVED lines=41> */
.L_x_13260:
        /* <DEDUP_REMOVED lines=19> */
[----:B------:R-:W-:-:S02]  /*de20*/  F2FP.BF16.F32.PACK_AB R14, R14, R53 ;  /* 0x000000350e0e723e */ /* 0x000fc400000010ff */
[----:B------:R-:W-:Y:S01]  /*de30*/  F2FP.BF16.F32.PACK_AB R15, R15, R54 ;  /* 0x000000360f0f723e */ /* 0x000fe200000010ff */
[----:B------:R-:W4:Y:S01]  /*de40*/  LDL R58, [R1+0x38] ;  /* 0x00003800013a7983 */ /* 0x000f220000100800 */
[----:B------:R-:W-:Y:S02]  /*de50*/  MOV R20, R18 ;  /* 0x0000001200147202 */ /* 0x000fe40000000f00 */
[----:B0-----:R-:W-:Y:S01]  /*de60*/  MOV R21, R5 ;  /* 0x0000000500157202 */ /* 0x001fe20000000f00 */
[----:B------:R-:W-:Y:S02]  /*de70*/  BAR.SYNC.DEFER_BLOCKING 0x1, 0x180 ;  /* 0x0046000000007b1d */ /* 0x000fe40000010000 */
[----:B--2---:R-:W-:-:S03]  /*de80*/  IMAD.WIDE R10, R4, 0x2, R20 ;  /* 0x00000002040a7825 */ /* 0x004fc600078e0214 */
[C---:B------:R-:W-:Y:S02]  /*de90*/  IADD3 R25, P2, R10.reuse, 0x20, RZ ;  /* 0x000000200a197810 */ /* 0x040fe40007f5e0ff */
[C---:B------:R-:W-:Y:S02]  /*dea0*/  LOP3.LUT R9, R10.reuse, 0x380, RZ, 0xc0, !PT ;  /* 0x000003800a097812 */ /* 0x040fe400078ec0ff */
[C---:B------:R-:W-:Y:S02]  /*deb0*/  IADD3 R59, P0, R10.reuse, 0x60, RZ ;  /* 0x000000600a3b7810 */ /* 0x040fe40007f1e0ff */
[----:B------:R-:W-:Y:S02]  /*dec0*/  IADD3 R57, P1, R10, 0x40, RZ ;  /* 0x000000400a397810 */ /* 0x000fe40007f3e0ff */
[----:B------:R-:W-:Y:S02]  /*ded0*/  LOP3.LUT R4, R25, 0x380, RZ, 0xc0, !PT ;  /* 0x0000038019047812 */ /* 0x000fe400078ec0ff */
[----:B------:R-:W-:-:S02]  /*dee0*/  SHF.R.U64 R9, R9, 0x3, RZ ;  /* 0x0000000309097819 */ /* 0x000fc400000012ff */
[----:B------:R-:W-:Y:S02]  /*def0*/  LOP3.LUT R6, R57, 0x380, RZ, 0xc0, !PT ;  /* 0x0000038039067812 */ /* 0x000fe400078ec0ff */
[----:B-----5:R-:W-:Y:S02]  /*df00*/  LOP3.LUT R24, R59, 0x380, RZ, 0xc0, !PT ;  /* 0x000003803b187812 */ /* 0x020fe400078ec0ff */
[----:B------:R-:W-:Y:S02]  /*df10*/  SHF.R.U64 R4, R4, 0x3, RZ ;  /* 0x0000000304047819 */ /* 0x000fe400000012ff */
[----:B------:R-:W-:Y:S02]  /*df20*/  LOP3.LUT R10, R9, R10, RZ, 0x3c, !PT ;  /* 0x0000000a090a7212 */ /* 0x000fe400078e3cff */
[----:B------:R-:W-:Y:S02]  /*df30*/  SHF.R.U64 R6, R6, 0x3, RZ ;  /* 0x0000000306067819 */ /* 0x000fe400000012ff */
[----:B------:R-:W-:Y:S01]  /*df40*/  SHF.R.U64 R24, R24, 0x3, RZ ;  /* 0x0000000318187819 */ /* 0x000fe200000012ff */
[--C-:B------:R-:W-:Y:S01]  /*df50*/  IMAD.X R5, RZ, RZ, R11.reuse, P0 ;  /* 0x000000ffff057224 */ /* 0x100fe200000e060b */
[----:B------:R-:W-:Y:S01]  /*df60*/  LOP3.LUT R8, R4, R25, RZ, 0x3c, !PT ;  /* 0x0000001904087212 */ /* 0x000fe200078e3cff */
[--C-:B------:R-:W-:Y:S01]  /*df70*/  IMAD.X R7, RZ, RZ, R11.reuse, P1 ;  /* 0x000000ffff077224 */ /* 0x100fe200008e060b */
[----:B------:R-:W-:Y:S01]  /*df80*/  LOP3.LUT R6, R6, R57, RZ, 0x3c, !PT ;  /* 0x0000003906067212 */ /* 0x000fe200078e3cff */
[----:B------:R-:W-:Y:S01]  /*df90*/  IMAD.X R9, RZ, RZ, R11, P2 ;  /* 0x000000ffff097224 */ /* 0x000fe200010e060b */
[----:B------:R-:W-:-:S02]  /*dfa0*/  LOP3.LUT R4, R24, R59, RZ, 0x3c, !PT ;  /* 0x0000003b18047212 */ /* 0x000fc400078e3cff */
[----:B------:R-:W-:Y:S02]  /*dfb0*/  MOV R10, R10 ;  /* 0x0000000a000a7202 */ /* 0x000fe40000000f00 */
[----:B------:R-:W-:Y:S02]  /*dfc0*/  MOV R53, R6 ;  /* 0x0000000600357202 */ /* 0x000fe40000000f00 */
[----:B-1----:R-:W-:Y:S01]  /*dfd0*/  MOV R32, R4 ;  /* 0x0000000400207202 */ /* 0x002fe20000000f00 */
[----:B------:R0:W-:Y:S01]  /*dfe0*/  STSM.16.M88.4 [R10], R12 ;  /* 0x0000000c0a007844 */ /* 0x0001e20000000200 */
[----:B------:R-:W-:Y:S02]  /*dff0*/  ISETP.NE.U32.AND P0, PT, RZ, UR4, PT ;  /* 0x00000004ff007c0c */ /* 0x000fe4000bf05070 */
[----:B---3--:R-:W-:Y:S02]  /*e000*/  IADD3 R24, P1, R62, UR4, RZ ;  /* 0x000000043e187c10 */ /* 0x008fe4000ff3e0ff */
[----:B------:R-:W-:-:S02]  /*e010*/  MOV R54, R8 ;  /* 0x0000000800367202 */ /* 0x000fc40000000f00 */
[----:B------:R-:W-:Y:S02]  /*e020*/  F2FP.BF16.F32.PACK_AB R4, R51, R52 ;  /* 0x000000343304723e */ /* 0x000fe400000010ff */
[----:B------:R-:W-:Y:S02]  /*e030*/  F2FP.BF16.F32.PACK_AB R5, R49, R50 ;  /* 0x000000323105723e */ /* 0x000fe400000010ff */
[----:B------:R-:W-:Y:S02]  /*e040*/  F2FP.BF16.F32.PACK_AB R6, R47, R48 ;  /* 0x000000302f06723e */ /* 0x000fe400000010ff */
[----:B------:R-:W-:Y:S02]  /*e050*/  F2FP.BF16.F32.PACK_AB R7, R45, R46 ;  /* 0x0000002e2d07723e */ /* 0x000fe400000010ff */
[----:B------:R-:W-:Y:S02]  /*e060*/  F2FP.BF16.F32.PACK_AB R8, R43, R44 ;  /* 0x0000002c2b08723e */ /* 0x000fe400000010ff */
[----:B------:R-:W-:-:S02]  /*e070*/  F2FP.BF16.F32.PACK_AB R9, R41, R42 ;  /* 0x0000002a2909723e */ /* 0x000fc400000010ff */
[----:B0-----:R-:W-:Y:S02]  /*e080*/  F2FP.BF16.F32.PACK_AB R10, R39, R40 ;  /* 0x00000028270a723e */ /* 0x001fe400000010ff */
[----:B------:R-:W-:Y:S02]  /*e090*/  F2FP.BF16.F32.PACK_AB R11, R37, R38 ;  /* 0x00000026250b723e */ /* 0x000fe400000010ff */
[----:B------:R-:W-:Y:S02]  /*e0a0*/  F2FP.BF16.F32.PACK_AB R12, R31, R36 ;  /* 0x000000241f0c723e */ /* 0x000fe400000010ff */
[----:B------:R-:W-:Y:S02]  /*e0b0*/  F2FP.BF16.F32.PACK_AB R13, R29, R30 ;  /* 0x0000001e1d0d723e */ /* 0x000fe400000010ff */
[----:B------:R-:W-:Y:S02]  /*e0c0*/  F2FP.BF16.F32.PACK_AB R14, R27, R28 ;  /* 0x0000001c1b0e723e */ /* 0x000fe400000010ff */
[----:B------:R-:W-:-:S02]  /*e0d0*/  F2FP.BF16.F32.PACK_AB R15, R119, R26 ;  /* 0x0000001a770f723e */ /* 0x000fc400000010ff */
[----:B------:R-:W-:Y:S02]  /*e0e0*/  ISETP.NE.AND.EX P0, PT, RZ, UR5, PT, P0 ;  /* 0x00000005ff007c0c */ /* 0x000fe4000bf05300 */
[----:B----4-:R-:W-:Y:S01]  /*e0f0*/  IADD3.X R25, R61, UR5, RZ, P1, !PT ;  /* 0x000000053d197c10 */ /* 0x010fe20008ffe4ff */
[----:B------:R-:W-:Y:S01]  /*e100*/  ULDC.64 UR4, c[0x0][0xc08] ;  /* 0x0003020000047ab9 */ /* 0x000fe20000000a00 */
[----:B------:R0:W-:Y:S01]  /*e110*/  STSM.16.M88.4 [R54], R4 ;  /* 0x0000000436007844 */ /* 0x0001e20000000200 */
[----:B------:R-:W-:Y:S01]  /*e120*/  ISETP.NE.U32.AND P1, PT, RZ, UR4, PT ;  /* 0x00000004ff007c0c */ /* 0x000fe2000bf25070 */
[----:B------:R-:W1:Y:S02]  /*e130*/  LDC R30, c[0x0][0xbe8] ;  /* 0x0002fa00ff1e7b82 */ /* 0x000e640000000800 */
[----:B------:R2:W-:Y:S01]  /*e140*/  STSM.16.M88.4 [R53], R8 ;  /* 0x0000000835007844 */ /* 0x0005e20000000200 */
[----:B------:R-:W-:-:S03]  /*e150*/  ISETP.NE.AND.EX P1, PT, RZ, UR5, PT, P1 ;  /* 0x00000005ff007c0c */ /* 0x000fc6000bf25310 */
[----:B------:R3:W-:Y:S01]  /*e160*/  STSM.16.M88.4 [R32], R12 ;  /* 0x0000000c20007844 */ /* 0x0007e20000000200 */
[----:B------:R-:W-:Y:S01]  /*e170*/  MOV R28, RZ ;  /* 0x000000ff001c7202 */ /* 0x000fe20000000f00 */
[----:B------:R-:W-:Y:S08]  /*e180*/  BAR.SYNC.DEFER_BLOCKING 0x1, 0x180 ;  /* 0x0046000000007b1d */ /* 0x000ff00000010000 */
[----:B0-----:R-:W-:Y:S01]  /*e190*/  @P1 IADD3 R4, P3, R62, UR4, RZ ;  /* 0x000000043e041c10 */ /* 0x001fe2000ff7e0ff */
[----:B------:R-:W-:-:S02]  /*e1a0*/  ULDC UR4, c[0x0][0xa88] ;  /* 0x0002a20000047ab9 */ /* 0x000fc40000000800 */
[----:B--2---:R-:W-:Y:S01]  /*e1b0*/  IMAD.U32 R9, RZ, RZ, UR4 ;  /* 0x00000004ff097e24 */ /* 0x004fe2000f8e00ff */
[----:B------:R-:W-:Y:S01]  /*e1c0*/  @P1 IADD3.X R5, R61, UR5, RZ, P3, !PT ;  /* 0x000000053d051c10 */ /* 0x000fe20009ffe4ff */
[----:B------:R0:W5:Y:S04]  /*e1d0*/  @P0 LDG.E R28, desc[UR42][R24.64] ;  /* 0x0000002a181c0981 */ /* 0x000168000c1e1900 */
[----:B------:R0:W5:Y:S01]  /*e1e0*/  @P1 LDG.E R9, desc[UR42][R4.64] ;  /* 0x0000002a04091981 */ /* 0x000162000c1e1900 */
[----:B-1----:R-:W-:-:S13]  /*e1f0*/  ISETP.NE.AND P2, PT, R30, 0x1, PT ;  /* 0x000000011e00780c */ /* 0x002fda0003f45270 */
[----:B------:R-:W1:Y:S08]  /*e200*/  @P2 LDC R6, c[0x0][0xbec] ;  /* 0x0002fb00ff062b82 */ /* 0x000e700000000800 */
[----:B------:R-:W2:Y:S01]  /*e210*/  @P2 LDC R27, c[0x0][0xbf0] ;  /* 0x0002fc00ff1b2b82 */ /* 0x000ea20000000800 */
[----:B---3--:R-:W-:Y:S01]  /*e220*/  IMAD R15, R58, 0xc0, R60 ;  /* 0x000000c03a0f7824 */ /* 0x008fe200078e023c */
[----:B0-----:R-:W-:Y:S06]  /*e230*/  @P1 BRA `(.L_x_13317) ;  /* 0x0000000000101947 */ /* 0x001fec0003800000 */
[----:B------:R-:W-:Y:S05]  /*e240*/  @!P0 BRA `(.L_x_13317) ;  /* 0x00000000000c8947 */ /* 0x000fea0003800000 */
[----:B------:R-:W3:Y:S04]  /*e250*/  LDG.E R4, desc[UR42][R24.64] ;  /* 0x0000002a18047981 */ /* 0x000ee8000c1e1900 */
[----:B-----5:R-:W3:Y:S02]  /*e260*/  LDG.E R9, desc[UR42][R24.64+0x4] ;  /* 0x0000042a18097981 */ /* 0x020ee4000c1e1900 */
[----:B---3--:R-:W-:-:S07]  /*e270*/  IMAD.IADD R9, R9, 0x1, -R4 ;  /* 0x0000000109097824 */ /* 0x008fce00078e0a04 */
.L_x_13317:
[----:B------:R-:W3:Y:S01]  /*e280*/  LDL.LU R10, [R1+0x44] ;  /* 0x00004400010a7983 */ /* 0x000ee20000300800 */
[----:B-1----:R-:W-:Y:S01]  /*e290*/  @P2 IMAD.HI.U32 R4, R15, R6, RZ ;  /* 0x000000060f042227 */ /* 0x002fe200078e00ff */
[----:B------:R-:W-:Y:S01]  /*e2a0*/  ULDC.64 UR4, c[0x0][0xb90] ;  /* 0x0002e40000047ab9 */ /* 0x000fe20000000a00 */
[----:B-----5:R-:W-:Y:S01]  /*e2b0*/  SHF.R.S32.HI R29, RZ, 0x1f, R28 ;  /* 0x0000001fff1d7819 */ /* 0x020fe2000001141c */
[----:B------:R-:W4:Y:S01]  /*e2c0*/  LDL.LU R8, [R1+0x34] ;  /* 0x0000340001087983 */ /* 0x000f220000300800 */
[----:B------:R-:W0:Y:S01]  /*e2d0*/  S2R R24, SR_TID.X ;  /* 0x0000000000187919 */ /* 0x000e220000002100 */
[----:B------:R-:W-:Y:S01]  /*e2e0*/  IMAD.MOV.U32 R7, RZ, RZ, R15 ;  /* 0x000000ffff077224 */ /* 0x000fe200078e000f */
[----:B------:R-:W1:Y:S01]  /*e2f0*/  @P2 LDC R39, c[0x0][0xbec] ;  /* 0x0002fb00ff272b82 */ /* 0x000e620000000800 */
[----:B------:R-:W4:Y:S04]  /*e300*/  LDL.LU R41, [R1+0x24] ;  /* 0x0000240001297983 */ /* 0x000f280000300800 */
[----:B------:R-:W4:Y:S04]  /*e310*/  LDL R12, [R1+0x54] ;  /* 0x00005400010c7983 */ /* 0x000f280000100800 */
[----:B------:R-:W4:Y:S01]  /*e320*/  LDL R40, [R1+0x3c] ;  /* 0x00003c0001287983 */ /* 0x000f220000100800 */
[----:B--2---:R-:W-:-:S05]  /*e330*/  @P2 SHF.R.U32.HI R7, RZ, R27, R4 ;  /* 0x0000001bff072219 */ /* 0x004fca0000011604 */
[----:B------:R-:W-:Y:S02]  /*e340*/  IMAD.MOV R13, RZ, RZ, -R7 ;  /* 0x000000ffff0d7224 */ /* 0x000fe400078e0a07 */
[C---:B0-----:R-:W-:Y:S01]  /*e350*/  VIADD R25, R24.reuse, 0xffffff80 ;  /* 0xffffff8018197836 */ /* 0x041fe20000000000 */
[----:B------:R-:W-:-:S04]  /*e360*/  IADD3 R44, R24, -0x80, RZ ;  /* 0xffffff80182c7810 */ /* 0x000fc80007ffe0ff */
[----:B------:R-:W-:-:S04]  /*e370*/  SHF.R.S32.HI R24, RZ, 0x1f, R25 ;  /* 0x0000001fff187819 */ /* 0x000fc80000011419 */
[----:B------:R-:W-:Y:S02]  /*e380*/  LEA.HI R24, R24, R25, RZ, 0x7 ;  /* 0x0000001918187211 */ /* 0x000fe400078f38ff */
[----:B------:R-:W-:Y:S02]  /*e390*/  SHF.R.S32.HI R42, RZ, 0x1f, R44 ;  /* 0x0000001fff2a7819 */ /* 0x000fe4000001142c */
[----:B------:R-:W-:Y:S02]  /*e3a0*/  LOP3.LUT R24, R24, 0xffffff80, RZ, 0xc0, !PT ;  /* 0xffffff8018187812 */ /* 0x000fe400078ec0ff */
[----:B------:R-:W-:-:S03]  /*e3b0*/  LEA.HI R42, R42, R44, RZ, 0x3 ;  /* 0x0000002c2a2a7211 */ /* 0x000fc600078f18ff */
[----:B------:R-:W-:Y:S01]  /*e3c0*/  IMAD.IADD R24, R25, 0x1, -R24 ;  /* 0x0000000119187824 */ /* 0x000fe200078e0a18 */
[----:B------:R-:W-:Y:S01]  /*e3d0*/  SHF.R.S32.HI R42, RZ, 0x3, R42 ;  /* 0x00000003ff2a7819 */ /* 0x000fe2000001142a */
[----:B------:R-:W-:Y:S01]  /*e3e0*/  IMAD R37, R9, R30, RZ ;  /* 0x0000001e09257224 */ /* 0x000fe200078e02ff */
[----:B---3--:R-:W-:Y:S02]  /*e3f0*/  SEL R36, R10, RZ, !P0 ;  /* 0x000000ff0a247207 */ /* 0x008fe40004000000 */
[----:B----4-:R-:W-:Y:S02]  /*e400*/  SEL R31, R8, RZ, !P0 ;  /* 0x000000ff081f7207 */ /* 0x010fe40004000000 */
[----:B------:R-:W-:Y:S01]  /*e410*/  SHF.R.S32.HI R38, RZ, 0x1f, R41 ;  /* 0x0000001fff267819 */ /* 0x000fe20000011429 */
[----:B------:R-:W-:-:S04]  /*e420*/  IMAD.WIDE.U32 R4, R41, UR4, R28 ;  /* 0x0000000429047c25 */ /* 0x000fc8000f8e001c */
[----:B------:R-:W-:-:S04]  /*e430*/  IMAD R6, R38, UR4, RZ ;  /* 0x0000000426067c24 */ /* 0x000fc8000f8e02ff */
[----:B------:R-:W-:Y:S01]  /*e440*/  IMAD R11, R41, UR5, R6 ;  /* 0x00000005290b7c24 */ /* 0x000fe2000f8e0206 */
[----:B------:R-:W-:-:S03]  /*e450*/  ULDC.64 UR4, c[0x0][0xb98] ;  /* 0x0002e60000047ab9 */ /* 0x000fc60000000a00 */
[----:B------:R-:W-:Y:S02]  /*e460*/  IMAD.IADD R5, R5, 0x1, R11 ;  /* 0x0000000105057824 */ /* 0x000fe400078e020b */
[----:B------:R-:W-:Y:S02]  /*e470*/  IMAD R11, R30, R13, R15 ;  /* 0x0000000d1e0b7224 */ /* 0x000fe400078e020f */
[----:B------:R-:W-:Y:S02]  /*e480*/  IMAD R8, R36, UR4, RZ ;  /* 0x0000000424087c24 */ /* 0x000fe4000f8e02ff */
[C---:B------:R-:W-:Y:S01]  /*e490*/  IMAD.WIDE.U32 R4, R31.reuse, UR4, R4 ;  /* 0x000000041f047c25 */ /* 0x040fe2000f8e0004 */
[----:B------:R-:W-:Y:S02]  /*e4a0*/  SHF.R.S32.HI R6, RZ, 0x1f, R11 ;  /* 0x0000001fff067819 */ /* 0x000fe4000001140b */
[----:B------:R-:W-:Y:S01]  /*e4b0*/  SHF.R.S32.HI R13, RZ, 0x1f, R7 ;  /* 0x0000001fff0d7819 */ /* 0x000fe20000011407 */
[----:B------:R-:W-:Y:S01]  /*e4c0*/  IMAD R8, R31, UR5, R8 ;  /* 0x000000051f087c24 */ /* 0x000fe2000f8e0208 */
[----:B------:R-:W-:Y:S01]  /*e4d0*/  IADD3 R4, P0, R7, R4, RZ ;  /* 0x0000000407047210 */ /* 0x000fe20007f1e0ff */
[----:B------:R-:W-:-:S02]  /*e4e0*/  ULDC.64 UR4, c[0x0][0xb88] ;  /* 0x0002e20000047ab9 */ /* 0x000fc40000000a00 */
[----:B------:R-:W-:Y:S01]  /*e4f0*/  IMAD R6, R6, UR4, RZ ;  /* 0x0000000406067c24 */ /* 0x000fe2000f8e02ff */
[----:B------:R-:W-:-:S03]  /*e500*/  IADD3.X R5, R13, R5, R8, P0, !PT ;  /* 0x000000050d057210 */ /* 0x000fc600007fe408 */
[C---:B------:R-:W-:Y:S02]  /*e510*/  IMAD R7, R11.reuse, UR5, R6 ;  /* 0x000000050b077c24 */ /* 0x040fe4000f8e0206 */
[----:B------:R-:W-:Y:S01]  /*e520*/  IMAD.WIDE.U32 R4, R11, UR4, R4 ;  /* 0x000000040b047c25 */ /* 0x000fe2000f8e0004 */
[----:B------:R-:W-:-:S03]  /*e530*/  ULDC.64 UR4, c[0x0][0xb50] ;  /* 0x0002d40000047ab9 */ /* 0x000fc60000000a00 */
[----:B------:R-:W-:Y:S01]  /*e540*/  IMAD.IADD R5, R5, 0x1, R7 ;  /* 0x0000000105057824 */ /* 0x000fe200078e0207 */
[----:B------:R-:W-:-:S04]  /*e550*/  LEA R10, P0, R4, UR4, 0x2 ;  /* 0x00000004040a7c11 */ /* 0x000fc8000f8010ff */
[----:B------:R-:W-:Y:S01]  /*e560*/  LEA.HI.X R14, R4, UR5, R5, 0x2, P0 ;  /* 0x00000005040e7c11 */ /* 0x000fe200080f1405 */
[----:B------:R-:W-:Y:S01]  /*e570*/  SHFL.IDX PT, R6, R10, 0x1, 0x1c1f ;  /* 0x003c1f000a067f89 */ /* 0x000fe200000e0000 */
[----:B------:R-:W-:Y:S01]  /*e580*/  IMAD R12, R58, 0xc0, R12 ;  /* 0x000000c03a0c7824 */ /* 0x000fe200078e020c */
[----:B------:R-:W-:Y:S02]  /*e590*/  ULDC.64 UR4, c[0x0][0xaa0] ;  /* 0x0002a80000047ab9 */ /* 0x000fe40000000a00 */
[----:B------:R-:W-:Y:S04]  /*e5a0*/  SHFL.IDX PT, R4, R10, RZ, 0x1c1f ;  /* 0x001c1fff0a047589 */ /* 0x000fe800000e0000 */
[----:B------:R-:W0:Y:S04]  /*e5b0*/  SHFL.IDX PT, R5, R14, RZ, 0x1c1f ;  /* 0x001c1fff0e057589 */ /* 0x000e2800000e0000 */
[----:B------:R-:W2:Y:S01]  /*e5c0*/  SHFL.IDX PT, R7, R14, 0x1, 0x1c1f ;  /* 0x003c1f000e077f89 */ /* 0x000ea200000e0000 */
[----:B------:R-:W-:Y:S01]  /*e5d0*/  LOP3.LUT P0, RZ, R24, 0x3, RZ, 0xc0, !PT ;  /* 0x0000000318ff7812 */ /* 0x000fe2000780c0ff */
[----:B------:R-:W-:-:S02]  /*e5e0*/  VIADD R8, R12, 0x8 ;  /* 0x000000080c087836 */ /* 0x000fc40000000000 */
[----:B------:R-:W-:Y:S01]  /*e5f0*/  IMAD R11, R42, 0x40, R40 ;  /* 0x000000402a0b7824 */ /* 0x000fe200078e0228 */
[-C--:B------:R-:W-:Y:S02]  /*e600*/  ISETP.GE.OR P1, PT, R12, R37.reuse, P0 ;  /* 0x000000250c00720c */ /* 0x080fe40000726670 */
[----:B------:R-:W-:Y:S01]  /*e610*/  ISETP.GE.OR P0, PT, R8, R37, P0 ;  /* 0x000000250800720c */ /* 0x000fe20000706670 */
[----:B------:R-:W-:-:S03]  /*e620*/  IMAD.WIDE R20, R11, 0x2, R20 ;  /* 0x000000020b147825 */ /* 0x000fc600078e0214 */
[----:B------:R-:W-:-:S04]  /*e630*/  LOP3.LUT R9, R20, 0x380, RZ, 0xc0, !PT ;  /* 0x0000038014097812 */ /* 0x000fc800078ec0ff */
[----:B------:R-:W-:-:S03]  /*e640*/  SHF.R.U64 R9, R9, 0x3, RZ ;  /* 0x0000000309097819 */ /* 0x000fc600000012ff */
[----:B0-----:R0:W-:Y:S04]  /*e650*/  @!P1 ST.E desc[UR42][R4.64], R3 ;  /* 0x0000000304009985 */ /* 0x0011e8000c10192a */
[----:B--2---:R2:W-:Y:S01]  /*e660*/  @!P0 ST.E desc[UR42][R6.64], R0 ;  /* 0x0000000006008985 */ /* 0x0045e2000c10192a */
[C---:B------:R-:W-:Y:S02]  /*e670*/  IADD3 R32, P0, R20.reuse, 0x4800, RZ ;  /* 0x0000480014207810 */ /* 0x040fe40007f1e0ff */
[C---:B------:R-:W-:Y:S02]  /*e680*/  IADD3 R13, P3, R20.reuse, 0x1800, RZ ;  /* 0x00001800140d7810 */ /* 0x040fe40007f7e0ff */
[----:B------:R-:W-:Y:S02]  /*e690*/  IADD3 R25, P4, R20, 0x3000, RZ ;  /* 0x0000300014197810 */ /* 0x000fe40007f9e0ff */
[----:B------:R-:W-:-:S02]  /*e6a0*/  LOP3.LUT R8, R9, R20, RZ, 0x3c, !PT ;  /* 0x0000001409087212 */ /* 0x000fc400078e3cff */
[----:B------:R-:W-:Y:S02]  /*e6b0*/  LOP3.LUT R20, R32, 0x380, RZ, 0xc0, !PT ;  /* 0x0000038020147812 */ /* 0x000fe400078ec0ff */
[----:B------:R-:W-:Y:S02]  /*e6c0*/  LOP3.LUT R12, R13, 0x380, RZ, 0xc0, !PT ;  /* 0x000003800d0c7812 */ /* 0x000fe400078ec0ff */
[----:B------:R-:W-:Y:S02]  /*e6d0*/  LOP3.LUT R24, R25, 0x380, RZ, 0xc0, !PT ;  /* 0x0000038019187812 */ /* 0x000fe400078ec0ff */
[----:B0-----:R-:W-:Y:S02]  /*e6e0*/  SHF.R.U64 R3, R20, 0x3, RZ ;  /* 0x0000000314037819 */ /* 0x001fe400000012ff */
[----:B------:R-:W-:Y:S02]  /*e6f0*/  SHF.R.U64 R12, R12, 0x3, RZ ;  /* 0x000000030c0c7819 */ /* 0x000fe400000012ff */
[----:B------:R-:W-:-:S02]  /*e700*/  SHF.R.U64 R24, R24, 0x3, RZ ;  /* 0x0000000318187819 */ /* 0x000fc400000012ff */
[----:B------:R-:W-:Y:S01]  /*e710*/  LOP3.LUT R4, R3, R32, RZ, 0x3c, !PT ;  /* 0x0000002003047212 */ /* 0x000fe200078e3cff */
[----:B------:R-:W-:Y:S01]  /*e720*/  IMAD R3, R29, UR4, RZ ;  /* 0x000000041d037c24 */ /* 0x000fe2000f8e02ff */
[----:B------:R-:W-:Y:S01]  /*e730*/  LOP3.LUT R12, R12, R13, RZ, 0x3c, !PT ;  /* 0x0000000d0c0c7212 */ /* 0x000fe200078e3cff */
[--C-:B------:R-:W-:Y:S01]  /*e740*/  IMAD.MOV.U32 R9, RZ, RZ, R21.reuse ;  /* 0x000000ffff097224 */ /* 0x100fe200078e0015 */
[----:B------:R-:W-:Y:S01]  /*e750*/  LOP3.LUT R24, R24, R25, RZ, 0x3c, !PT ;  /* 0x0000001918187212 */ /* 0x000fe200078e3cff */
[--C-:B------:R-:W-:Y:S01]  /*e760*/  IMAD.X R25, RZ, RZ, R21.reuse, P4 ;  /* 0x000000ffff197224 */ /* 0x100fe200020e0615 */
[----:B------:R-:W-:Y:S01]  /*e770*/  IADD3.X R13, RZ, R21, RZ, P3, !PT ;  /* 0x00000015ff0d7210 */ /* 0x000fe20001ffe4ff */
[----:B------:R-:W-:Y:S01]  /*e780*/  IMAD.X R5, RZ, RZ, R21, P0 ;  /* 0x000000ffff057224 */ /* 0x000fe200000e0615 */
[----:B------:R-:W-:Y:S01]  /*e790*/  SHF.R.S32.HI R43, RZ, 0x1f, R44 ;  /* 0x0000001fff2b7819 */ /* 0x000fe2000001142c */
[C---:B------:R-:W-:Y:S01]  /*e7a0*/  IMAD R3, R28.reuse, UR5, R3 ;  /* 0x000000051c037c24 */ /* 0x040fe2000f8e0203 */
[----:B------:R-:W3:Y:S01]  /*e7b0*/  LD.E.128 R8, desc[UR42][R8.64] ;  /* 0x0000002a08087980 */ /* 0x000ee2000c101d00 */
[----:B------:R-:W-:Y:S01]  /*e7c0*/  IMAD.WIDE.U32 R20, R28, UR4, RZ ;  /* 0x000000041c147c25 */ /* 0x000fe2000f8e00ff */
[----:B------:R-:W-:Y:S01]  /*e7d0*/  ULDC.64 UR4, c[0x0][0xae8] ;  /* 0x0002ba0000047ab9 */ /* 0x000fe20000000a00 */
[----:B------:R-:W0:Y:S01]  /*e7e0*/  @P2 LDC R29, c[0x0][0xbf0] ;  /* 0x0002fc00ff1d2b82 */ /* 0x000e220000000800 */
[----:B------:R-:W4:Y:S01]  /*e7f0*/  LD.E.128 R12, desc[UR42][R12.64] ;  /* 0x0000002a0c0c7980 */ /* 0x000f22000c101d00 */
[----:B------:R-:W-:-:S02]  /*e800*/  IMAD.IADD R21, R21, 0x1, R3 ;  /* 0x0000000115157824 */ /* 0x000fc400078e0203 */
[----:B------:R-:W-:Y:S01]  /*e810*/  IMAD R3, R38, UR4, RZ ;  /* 0x0000000426037c24 */ /* 0x000fe2000f8e02ff */
[----:B------:R-:W4:Y:S01]  /*e820*/  LD.E.128 R24, desc[UR42][R24.64] ;  /* 0x0000002a18187980 */ /* 0x000f22000c101d00 */
[----:B------:R-:W-:-:S03]  /*e830*/  IMAD.WIDE.U32 R20, R41, UR4, R20 ;  /* 0x0000000429147c25 */ /* 0x000fc6000f8e0014 */
[----:B--2---:R-:W5:Y:S01]  /*e840*/  LD.E.128 R4, desc[UR42][R4.64] ;  /* 0x0000002a04047980 */ /* 0x004f62000c101d00 */
[----:B------:R-:W-:Y:S01]  /*e850*/  IMAD R3, R41, UR5, R3 ;  /* 0x0000000529037c24 */ /* 0x000fe2000f8e0203 */
[----:B------:R-:W-:Y:S01]  /*e860*/  LEA.HI R43, R43, R44, RZ, 0x3 ;  /* 0x0000002c2b2b7211 */ /* 0x000fe200078f18ff */
[----:B------:R-:W-:Y:S01]  /*e870*/  ULDC.64 UR4, c[0x0][0xaf0] ;  /* 0x0002bc0000047ab9 */ /* 0x000fe20000000a00 */
[----:B------:R-:W2:Y:S02]  /*e880*/  LDL R41, [R1+0x64] ;  /* 0x0000640001297983 */ /* 0x000ea40000100800 */
[----:B------:R-:W-:Y:S01]  /*e890*/  LOP3.LUT R43, R43, 0xfffffff8, RZ, 0xc0, !PT ;  /* 0xfffffff82b2b7812 */ /* 0x000fe200078ec0ff */
[----:B------:R-:W-:Y:S01]  /*e8a0*/  IMAD R38, R58, 0xc0, R42 ;  /* 0x000000c03a267824 */ /* 0x000fe200078e022a */
[----:B------:R-:W-:Y:S01]  /*e8b0*/  @!PT LDS RZ, [RZ] ;  /* 0x00000000fffff984 */ /* 0x000fe20000000800 */
[----:B------:R-:W-:Y:S01]  /*e8c0*/  @!PT LDS RZ, [RZ] ;  /* 0x00000000fffff984 */ /* 0x000fe20000000800 */
[----:B------:R-:W-:Y:S01]  /*e8d0*/  @!PT LDS RZ, [RZ] ;  /* 0x00000000fffff984 */ /* 0x000fe20000000800 */
[----:B------:R-:W-:Y:S01]  /*e8e0*/  @!PT LDS RZ, [RZ] ;  /* 0x00000000fffff984 */ /* 0x000fe20000000800 */
[----:B------:R1:W-:Y:S06]  /*e8f0*/  MEMBAR.ALL.CTA ;  /* 0x0000000000007992 */ /* 0x0003ec0000008000 */
[----:B-1----:R-:W1:Y:S01]  /*e900*/  FENCE.VIEW.ASYNC.S ;  /* 0x00000000000073c6 */ /* 0x002e620000000000 */
[----:B------:R-:W-:-:S04]  /*e910*/  IMAD.IADD R43, R44, 0x1, -R43 ;  /* 0x000000012c2b7824 */ /* 0x000fc800078e0a2b */
[----:B------:R-:W-:-:S04]  /*e920*/  IMAD R0, R43, 0x30, R42 ;  /* 0x000000302b007824 */ /* 0x000fc800078e022a */
[----:B------:R-:W-:Y:S01]  /*e930*/  IMAD R32, R58, 0xc0, R0 ;  /* 0x000000c03a207824 */ /* 0x000fe200078e0200 */
[----:B------:R-:W-:-:S03]  /*e940*/  IADD3 R21, R21, R3, RZ ;  /* 0x0000000315157210 */ /* 0x000fc60007ffe0ff */
[----:B------:R-:W-:-:S04]  /*e950*/  @P2 IMAD.HI.U32 R0, R32, R39, RZ ;  /* 0x0000002720002227 */ /* 0x000fc800078e00ff */
[----:B------:R-:W-:Y:S01]  /*e960*/  IMAD.MOV.U32 R3, RZ, RZ, R32 ;  /* 0x000000ffff037224 */ /* 0x000fe200078e0020 */
[----:B0-----:R-:W-:Y:S01]  /*e970*/  @P2 SHF.R.U32.HI R3, RZ, R29, R0 ;  /* 0x0000001dff032219 */ /* 0x001fe20000011600 */
        /* <DEDUP_REMOVED lines=20> */
[----:B------:R-:W-:-:S04]  /*eac0*/  ULDC UR4, c[0x0][0xac8] ;  /* 0x0002b20000047ab9 */ /* 0x000fc80000000800 */
[----:B------:R-:W-:Y:S02]  /*ead0*/  LEA.HI.X R36, R20, UR5, R3, 0x1, P0 ;  /* 0x0000000514247c11 */ /* 0x000fe400080f0c03 */
[----:B-1----:R-:W0:Y:S01]  /*eae0*/  SHFL.IDX PT, R20, R32, RZ, 0x181f ;  /* 0x00181fff20147589 */ /* 0x002e2200000e0000 */
[----:B------:R-:W-:-:S03]  /*eaf0*/  ISETP.GE.AND P0, PT, R40, UR4, PT ;  /* 0x0000000428007c0c */ /* 0x000fc6000bf06270 */
[----:B------:R-:W1:Y:S04]  /*eb00*/  SHFL.IDX PT, R28, R32, 0x1, 0x181f ;  /* 0x00381f00201c7f89 */ /* 0x000e6800000e0000 */
[----:B------:R-:W2:Y:S04]  /*eb10*/  SHFL.IDX PT, R21, R36, RZ, 0x181f ;  /* 0x00181fff24157589 */ /* 0x000ea800000e0000 */
[----:B------:R-:W2:Y:S01]  /*eb20*/  SHFL.IDX PT, R30, R32, 0x2, 0x181f ;  /* 0x00581f00201e7f89 */ /* 0x000ea200000e0000 */
[----:B------:R-:W-:-:S03]  /*eb30*/  IADD3 R0, R38, 0x30, RZ ;  /* 0x0000003026007810 */ /* 0x000fc60007ffe0ff */
[----:B------:R-:W2:Y:S01]  /*eb40*/  SHFL.IDX PT, R29, R36, 0x1, 0x181f ;  /* 0x00381f00241d7f89 */ /* 0x000ea200000e0000 */
[CC--:B------:R-:W-:Y:S01]  /*eb50*/  ISETP.GE.OR P3, PT, R38.reuse, R37.reuse, P0 ;  /* 0x000000252600720c */ /* 0x0c0fe20000766670 */
[----:B------:R-:W-:Y:S02]  /*eb60*/  VIADD R3, R38, 0x60 ;  /* 0x0000006026037836 */ /* 0x000fe40000000000 */
[----:B------:R-:W2:Y:S01]  /*eb70*/  SHFL.IDX PT, R31, R36, 0x2, 0x181f ;  /* 0x00581f00241f7f89 */ /* 0x000ea200000e0000 */
[-C--:B------:R-:W-:Y:S02]  /*eb80*/  ISETP.GE.OR P2, PT, R0, R37.reuse, P0 ;  /* 0x000000250000720c */ /* 0x080fe40000746670 */
[----:B------:R-:W-:Y:S01]  /*eb90*/  ISETP.GE.OR P1, PT, R3, R37, P0 ;  /* 0x000000250300720c */ /* 0x000fe20000726670 */
[----:B------:R-:W-:-:S06]  /*eba0*/  VIADD R0, R18, 0x16820 ;  /* 0x0001682012007836 */ /* 0x000fcc0000000000 */
[----:B0-----:R-:W-:-:S04]  /*ebb0*/  @!P3 LEA R20, P5, R40, R20, 0x1 ;  /* 0x000000142814b211 */ /* 0x001fc800078a08ff */
[----:B-1----:R-:W-:Y:S02]  /*ebc0*/  @!P2 LEA R28, P4, R40, R28, 0x1 ;  /* 0x0000001c281ca211 */ /* 0x002fe400078808ff */
[----:B------:R-:W-:-:S04]  /*ebd0*/  PRMT R0, RZ, 0x654, R0 ;  /* 0x00000654ff007816 */ /* 0x000fc80000000000 */
[----:B------:R0:W-:Y:S02]  /*ebe0*/  SYNCS.ARRIVE.TRANS64.RED.A1T0 RZ, [R0+URZ], RZ ;  /* 0x000000ff00ff79a7 */ /* 0x0001e4000810043f */
[----:B0-----:R-:W-:-:S05]  /*ebf0*/  VIADD R0, R38, 0x90 ;  /* 0x0000009026007836 */ /* 0x001fca0000000000 */
[----:B------:R-:W-:Y:S01]  /*ec00*/  ISETP.GE.OR P0, PT, R0, R37, P0 ;  /* 0x000000250000720c */ /* 0x000fe20000706670 */
[----:B------:R-:W0:Y:S04]  /*ec10*/  SHFL.IDX PT, R32, R32, 0x3, 0x181f ;  /* 0x00781f0020207f89 */ /* 0x000e2800000e0000 */
[----:B------:R-:W1:Y:S01]  /*ec20*/  SHFL.IDX PT, R36, R36, 0x3, 0x181f ;  /* 0x00781f0024247f89 */ /* 0x000e6200000e0000 */
[C-C-:B--2---:R-:W-:Y:S02]  /*ec30*/  @!P3 LEA.HI.X R21, R40.reuse, R21, R41.reuse, 0x1, P5 ;  /* 0x000000152815b211 */ /* 0x144fe400028f0c29 */
[C---:B------:R-:W-:Y:S02]  /*ec40*/  @!P1 LEA R30, P5, R40.reuse, R30, 0x1 ;  /* 0x0000001e281e9211 */ /* 0x040fe400078a08ff */
[----:B------:R-:W-:-:S02]  /*ec50*/  @!P2 LEA.HI.X R29, R40, R29, R41, 0x1, P4 ;  /* 0x0000001d281da211 */ /* 0x000fc400020f0c29 */
[----:B------:R-:W-:Y:S01]  /*ec60*/  @!P1 LEA.HI.X R31, R40, R31, R41, 0x1, P5 ;  /* 0x0000001f281f9211 */ /* 0x000fe200028f0c29 */
[----:B---3--:R2:W-:Y:S04]  /*ec70*/  @!P3 ST.E.128 desc[UR42][R20.64], R8 ;  /* 0x000000081400b985 */ /* 0x0085e8000c101d2a */
[----:B----4-:R2:W-:Y:S04]  /*ec80*/  @!P2 ST.E.128 desc[UR42][R28.64], R12 ;  /* 0x0000000c1c00a985 */ /* 0x0105e8000c101d2a */
[----:B------:R2:W-:Y:S01]  /*ec90*/  @!P1 ST.E.128 desc[UR42][R30.64], R24 ;  /* 0x000000181e009985 */ /* 0x0005e2000c101d2a */
[----:B01----:R-:W-:Y:S05]  /*eca0*/  @P0 BRA `(.L_x_13318) ;  /* 0x0000000800980947 */ /* 0x003fea0003800000 */
[----:B--2---:R-:W-:-:S04]  /*ecb0*/  LEA R8, P0, R40, R32, 0x1 ;  /* 0x0000002028087211 */ /* 0x004fc800078008ff */
[----:B------:R-:W-:-:S05]  /*ecc0*/  LEA.HI.X R9, R40, R36, R41, 0x1, P0 ;  /* 0x0000002428097211 */ /* 0x000fca00000f0c29 */
[----:B-----5:R0:W-:Y:S01]  /*ecd0*/  ST.E.128 desc[UR42][R8.64], R4 ;  /* 0x0000000408007985 */ /* 0x0201e2000c101d2a */
[----:B------:R-:W-:Y:S05]  /*ece0*/  BRA `(.L_x_13318) ;  /* 0x0000000800887947 */ /* 0x000fea0003800000 */
.L_x_13316:
        /* <DEDUP_REMOVED lines=13> */
[----:B------:R-:W4:-:S12]  /*edc0*/  S2R R9, SR_TID.X ;  /* 0x0000000000097919 */ /* 0x000f180000002100 */
[----:B------:R-:W-:Y:S01]  /*edd0*/  @P1 IADD3 R6, P2, R6, UR4, RZ ;  /* 0x0000000406061c10 */ /* 0x000fe2000ff5e0ff */
[----:B------:R-:W-:Y:S02]  /*ede0*/  ULDC UR4, c[0x0][0xa88] ;  /* 0x0002a20000047ab9 */ /* 0x000fe40000000800 */
[----:B------:R-:W-:Y:S01]  /*edf0*/  IMAD.U32 R8, RZ, RZ, UR4 ;  /* 0x00000004ff087e24 */ /* 0x000fe2000f8e00ff */
[----:B------:R-:W-:-:S05]  /*ee00*/  @P1 IADD3.X R7, R3, UR5, RZ, P2, !PT ;  /* 0x0000000503071c10 */ /* 0x000fca00097fe4ff */
[----:B------:R2:W5:Y:S01]  /*ee10*/  @P1 LDG.E R8, desc[UR42][R6.64] ;  /* 0x0000002a06081981 */ /* 0x000562000c1e1900 */
[----:B---3--:R-:W-:Y:S02]  /*ee20*/  ISETP.NE.AND P2, PT, R25, 0x1, PT ;  /* 0x000000011900780c */ /* 0x008fe40003f45270 */
[----:B----4-:R-:W-:-:S11]  /*ee30*/  IADD3 R26, R9, -0x80, RZ ;  /* 0xffffff80091a7810 */ /* 0x010fd60007ffe0ff */
[----:B------:R-:W3:Y:S01]  /*ee40*/  @P2 LDC R20, c[0x0][0xbec] ;  /* 0x0002fb00ff142b82 */ /* 0x000ee20000000800 */
[----:B------:R-:W-:-:S07]  /*ee50*/  ISETP.GE.AND P3, PT, R26, 0xc0, PT ;  /* 0x000000c01a00780c */ /* 0x000fce0003f66270 */
[----:B------:R-:W4:Y:S01]  /*ee60*/  @P2 LDC R21, c[0x0][0xbf0] ;  /* 0x0002fc00ff152b82 */ /* 0x000f220000000800 */
[----:B--2---:R-:W-:Y:S05]  /*ee70*/  @P1 BRA `(.L_x_13319) ;  /* 0x0000000000101947 */ /* 0x004fea0003800000 */
[----:B------:R-:W-:Y:S05]  /*ee80*/  @!P0 BRA `(.L_x_13319) ;  /* 0x00000000000c8947 */ /* 0x000fea0003800000 */
[----:B------:R-:W2:Y:S04]  /*ee90*/  LDG.E R3, desc[UR42][R4.64] ;  /* 0x0000002a04037981 */ /* 0x000ea8000c1e1900 */
[----:B-----5:R-:W2:Y:S02]  /*eea0*/  LDG.E R8, desc[UR42][R4.64+0x4] ;  /* 0x0000042a04087981 */ /* 0x020ea4000c1e1900 */
[----:B--2---:R-:W-:-:S07]  /*eeb0*/  IMAD.IADD R8, R8, 0x1, -R3 ;  /* 0x0000000108087824 */ /* 0x004fce00078e0a03 */
.L_x_13319:
[----:B------:R-:W2:Y:S04]  /*eec0*/  LDL.LU R4, [R1+0x34] ;  /* 0x0000340001047983 */ /* 0x000ea80000300800 */
[----:B------:R-:W3:Y:S04]  /*eed0*/  LDL.LU R3, [R1+0x44] ;  /* 0x0000440001037983 */ /* 0x000ee80000300800 */
[----:B-----5:R-:W4:Y:S04]  /*eee0*/  LDL R24, [R1+0x24] ;  /* 0x0000240001187983 */ /* 0x020f280000100800 */
[----:B------:R0:W5:Y:S01]  /*eef0*/  LDL R28, [R1+0x38] ;  /* 0x00003800011c7983 */ /* 0x0001620000100800 */
[----:B------:R-:W-:Y:S01]  /*ef00*/  BSSY B1, `(.L_x_13320) ;  /* 0x000002d000017945 */ /* 0x000fe20003800000 */
[----:B------:R-:W-:-:S02]  /*ef10*/  SHF.R.S32.HI R11, RZ, 0x1f, R0 ;  /* 0x0000001fff0b7819 */ /* 0x000fc40000011400 */
[----:B--2---:R-:W-:Y:S02]  /*ef20*/  SEL R13, R4, RZ, !P0 ;  /* 0x000000ff040d7207 */ /* 0x004fe40004000000 */
[----:B---3--:R-:W-:Y:S02]  /*ef30*/  SEL R12, R3, RZ, !P0 ;  /* 0x000000ff030c7207 */ /* 0x008fe40004000000 */
[----:B----4-:R-:W-:Y:S01]  /*ef40*/  SHF.R.S32.HI R10, RZ, 0x1f, R24 ;  /* 0x0000001fff0a7819 */ /* 0x010fe20000011418 */
[----:B0-----:R-:W-:Y:S06]  /*ef50*/  @P3 BRA `(.L_x_13321) ;  /* 0x00000000009c3947 */ /* 0x001fec0003800000 */
[----:B------:R-:W0:Y:S01]  /*ef60*/  LDC R14, c[0x0][0xbe8] ;  /* 0x0002fa00ff0e7b82 */ /* 0x000e220000000800 */
[----:B-----5:R-:W-:-:S04]  /*ef70*/  IMAD R3, R28, 0xc0, R9 ;  /* 0x000000c01c037824 */ /* 0x020fc800078e0209 */
[----:B------:R-:W-:Y:S02]  /*ef80*/  VIADD R9, R3, 0xffffff80 ;  /* 0xffffff8003097836 */ /* 0x000fe40000000000 */
        /* <DEDUP_REMOVED lines=8> */
[C---:B------:R-:W-:Y:S02]  /*f010*/  IMAD R7, R24.reuse, UR5, R7 ;  /* 0x0000000518077c24 */ /* 0x040fe4000f8e0207 */
[----:B------:R-:W-:Y:S01]  /*f020*/  IMAD.WIDE.U32 R4, R24, UR4, R4 ;  /* 0x0000000418047c25 */ /* 0x000fe2000f8e0004 */
[----:B------:R-:W-:-:S02]  /*f030*/  ULDC.64 UR4, c[0x0][0xb98] ;  /* 0x0002e60000047ab9 */ /* 0x000fc40000000a00 */
[----:B------:R-:W0:Y:S01]  /*f040*/  @P0 LDC R6, c[0x0][0xbec] ;  /* 0x0002fb00ff060b82 */ /* 0x000e220000000800 */
[----:B------:R-:W-:Y:S01]  /*f050*/  IMAD.MOV.U32 R3, RZ, RZ, R9 ;  /* 0x000000ffff037224 */ /* 0x000fe200078e0009 */
[----:B------:R-:W-:-:S03]  /*f060*/  IADD3 R5, R5, R7, RZ ;  /* 0x0000000705057210 */ /* 0x000fc60007ffe0ff */
[----:B------:R-:W-:-:S03]  /*f070*/  IMAD.WIDE.U32 R4, R13, UR4, R4 ;  /* 0x000000040d047c25 */ /* 0x000fc6000f8e0004 */
        /* <DEDUP_REMOVED lines=21> */
.L_x_13321:
[----:B------:R-:W-:Y:S05]  /*f1d0*/  BSYNC B1 ;  /* 0x0000000000017941 */ /* 0x000fea0003800000 */
.L_x_13320:
[----:B0-----:R-:W2:Y:S04]  /*f1e0*/  LDL R6, [R1+0x3c] ;  /* 0x00003c0001067983 */ /* 0x001ea80000100800 */
[----:B------:R-:W3:Y:S01]  /*f1f0*/  LDL R14, [R1+0x64] ;  /* 0x00006400010e7983 */ /* 0x000ee20000100800 */
[--C-:B------:R-:W-:Y:S01]  /*f200*/  SHF.R.S32.HI R7, RZ, 0x1f, R26.reuse ;  /* 0x0000001fff077819 */ /* 0x100fe2000001141a */
[----:B------:R-:W-:Y:S01]  /*f210*/  ULDC.64 UR4, c[0x0][0xaa0] ;  /* 0x0002a80000047ab9 */ /* 0x000fe20000000a00 */
[----:B------:R-:W-:Y:S01]  /*f220*/  SHF.R.S32.HI R29, RZ, 0x1f, R26 ;  /* 0x0000001fff1d7819 */ /* 0x000fe2000001141a */
[----:B------:R-:W-:Y:S01]  /*f230*/  IMAD R3, R11, UR4, RZ ;  /* 0x000000040b037c24 */ /* 0x000fe2000f8e02ff */
[-C--:B------:R-:W-:Y:S01]  /*f240*/  LEA.HI R7, R7, R26.reuse, RZ, 0x3 ;  /* 0x0000001a07077211 */ /* 0x080fe200078f18ff */
[C---:B------:R-:W-:Y:S01]  /*f250*/  IMAD.WIDE.U32 R4, R0.reuse, UR4, RZ ;  /* 0x0000000400047c25 */ /* 0x040fe2000f8e00ff */
[----:B------:R-:W-:Y:S01]  /*f260*/  LEA.HI R29, R29, R26, RZ, 0x3 ;  /* 0x0000001a1d1d7211 */ /* 0x000fe200078f18ff */
[----:B------:R-:W-:Y:S01]  /*f270*/  ULDC.64 UR6, c[0x0][0xa80] ;  /* 0x0002a00000067ab9 */ /* 0x000fe20000000a00 */
[----:B------:R-:W-:Y:S01]  /*f280*/  LOP3.LUT R7, R7, 0xfffffff8, RZ, 0xc0, !PT ;  /* 0xfffffff807077812 */ /* 0x000fe200078ec0ff */
[----:B------:R-:W-:Y:S01]  /*f290*/  IMAD R3, R0, UR5, R3 ;  /* 0x0000000500037c24 */ /* 0x000fe2000f8e0203 */
[----:B------:R-:W-:Y:S01]  /*f2a0*/  SHF.R.S32.HI R29, RZ, 0x3, R29 ;  /* 0x00000003ff1d7819 */ /* 0x000fe2000001141d */
[----:B------:R-:W-:-:S02]  /*f2b0*/  ULDC.64 UR4, c[0x0][0xae8] ;  /* 0x0002ba0000047ab9 */ /* 0x000fc40000000a00 */
[----:B------:R-:W-:Y:S01]  /*f2c0*/  IMAD.IADD R7, R26, 0x1, -R7 ;  /* 0x000000011a077824 */ /* 0x000fe200078e0a07 */
[----:B------:R-:W-:-:S03]  /*f2d0*/  IADD3 R5, R5, R3, RZ ;  /* 0x0000000305057210 */ /* 0x000fc60007ffe0ff */
[----:B------:R-:W-:Y:S02]  /*f2e0*/  IMAD R0, R7, 0x30, R29 ;  /* 0x0000003007007824 */ /* 0x000fe400078e021d */
[----:B------:R-:W-:-:S04]  /*f2f0*/  IMAD.WIDE.U32 R4, R24, UR4, R4 ;  /* 0x0000000418047c25 */ /* 0x000fc8000f8e0004 */
[----:B-----5:R-:W-:-:S04]  /*f300*/  IMAD R9, R28, 0xc0, R0 ;  /* 0x000000c01c097824 */ /* 0x020fc800078e0200 */
[----:B------:R-:W-:-:S04]  /*f310*/  @P2 IMAD.HI.U32 R0, R9, R20, RZ ;  /* 0x0000001409002227 */ /* 0x000fc800078e00ff */
[----:B------:R-:W-:Y:S01]  /*f320*/  IMAD.MOV.U32 R3, RZ, RZ, R9 ;  /* 0x000000ffff037224 */ /* 0x000fe200078e0009 */
[----:B------:R-:W-:-:S04]  /*f330*/  @P2 SHF.R.U32.HI R3, RZ, R21, R0 ;  /* 0x00000015ff032219 */ /* 0x000fc80000011600 */
[----:B------:R-:W-:Y:S01]  /*f340*/  SHF.R.S32.HI R0, RZ, 0x1f, R3 ;  /* 0x0000001fff007819 */ /* 0x000fe20000011403 */
[----:B--2---:R-:W-:Y:S02]  /*f350*/  IMAD.MOV.U32 R26, RZ, RZ, R6 ;  /* 0x000000ffff1a7224 */ /* 0x004fe400078e0006 */
[----:B------:R-:W-:Y:S02]  /*f360*/  IMAD R6, R10, UR4, RZ ;  /* 0x000000040a067c24 */ /* 0x000fe4000f8e02ff */
[----:B---3--:R-:W-:Y:S02]  /*f370*/  IMAD.MOV.U32 R27, RZ, RZ, R14 ;  /* 0x000000ffff1b7224 */ /* 0x008fe400078e000e */
[----:B------:R-:W-:Y:S01]  /*f380*/  IMAD R7, R24, UR5, R6 ;  /* 0x0000000518077c24 */ /* 0x000fe2000f8e0206 */
[----:B------:R-:W-:Y:S02]  /*f390*/  ULDC.64 UR4, c[0x0][0xaf0] ;  /* 0x0002bc0000047ab9 */ /* 0x000fe40000000a00 */
[----:B------:R-:W-:-:S02]  /*f3a0*/  IMAD R6, R12, UR4, RZ ;  /* 0x000000040c067c24 */ /* 0x000fc4000f8e02ff */
[----:B------:R-:W-:Y:S02]  /*f3b0*/  IMAD.IADD R5, R5, 0x1, R7 ;  /* 0x0000000105057824 */ /* 0x000fe400078e0207 */
        /* <DEDUP_REMOVED lines=10> */
[----:B------:R-:W-:-:S03]  /*f460*/  ULDC.64 UR4, c[0x0][0xad8] ;  /* 0x0002b60000047ab9 */ /* 0x000fc60000000a00 */
[----:B------:R-:W-:Y:S01]  /*f470*/  IADD3 R5, R5, R9, RZ ;  /* 0x0000000905057210 */ /* 0x000fe20007ffe0ff */
[----:B------:R-:W-:Y:S02]  /*f480*/  IMAD R0, R0, UR4, RZ ;  /* 0x0000000400007c24 */ /* 0x000fe4000f8e02ff */
[C---:B------:R-:W-:Y:S01]  /*f490*/  IMAD.WIDE.U32 R20, R7.reuse, UR4, R4 ;  /* 0x0000000407147c25 */ /* 0x040fe2000f8e0004 */
[----:B------:R-:W-:Y:S02]  /*f4a0*/  ULDC UR4, c[0x0][0xac8] ;  /* 0x0002b20000047ab9 */ /* 0x000fe40000000800 */
[----:B------:R-:W-:Y:S01]  /*f4b0*/  ISETP.GE.AND P0, PT, R26, UR4, PT ;  /* 0x000000041a007c0c */ /* 0x000fe2000bf06270 */
[----:B------:R-:W-:Y:S01]  /*f4c0*/  IMAD R3, R7, UR5, R0 ;  /* 0x0000000507037c24 */ /* 0x000fe2000f8e0200 */
[----:B------:R-:W-:Y:S01]  /*f4d0*/  LEA R7, P1, R20, UR6, 0x1 ;  /* 0x0000000614077c11 */ /* 0x000fe2000f8208ff */
[----:B------:R-:W-:Y:S02]  /*f4e0*/  UMOV UR4, 0xffffffff ;  /* 0xffffffff00047882 */ /* 0x000fe40000000000 */
[----:B------:R-:W-:-:S05]  /*f4f0*/  IMAD.IADD R3, R21, 0x1, R3 ;  /* 0x0000000115037824 */ /* 0x000fca00078e0203 */
[----:B------:R-:W-:Y:S01]  /*f500*/  LEA.HI.X R20, R20, UR7, R3, 0x1, P1 ;  /* 0x0000000714147c11 */ /* 0x000fe200088f0c03 */
[----:B------:R-:W-:Y:S06]  /*f510*/  BRA.DIV UR4, `(.L_x_13322) ;  /* 0x0000007604e47947 */ /* 0x000fec000b800000 */
[----:B------:R-:W0:Y:S01]  /*f520*/  SHFL.IDX PT, R3, R7, RZ, 0x181f ;  /* 0x00181fff07037589 */ /* 0x000e2200000e0000 */
[----:B------:R-:W-:Y:S02]  /*f530*/  IMAD R21, R8, R25, RZ ;  /* 0x0000001908157224 */ /* 0x000fe400078e02ff */
[----:B------:R-:W-:Y:S01]  /*f540*/  IMAD R24, R28, 0xc0, R29 ;  /* 0x000000c01c187824 */ /* 0x000fe200078e021d */
[----:B------:R-:W2:Y:S03]  /*f550*/  SHFL.IDX PT, R0, R20, RZ, 0x181f ;  /* 0x00181fff14007589 */ /* 0x000ea600000e0000 */
[C---:B------:R-:W-:Y:S01]  /*f560*/  VIADD R8, R24.reuse, 0x30 ;  /* 0x0000003018087836 */ /* 0x040fe20000000000 */
[----:B------:R-:W3:Y:S01]  /*f570*/  SHFL.IDX PT, R5, R7, 0x1, 0x181f ;  /* 0x00381f0007057f89 */ /* 0x000ee200000e0000 */
[C---:B------:R-:W-:Y:S01]  /*f580*/  ISETP.GE.OR P2, PT, R24.reuse, R21, P0 ;  /* 0x000000151800720c */ /* 0x040fe20000746670 */
[----:B------:R-:W-:-:S02]  /*f590*/  VIADD R10, R24, 0x60 ;  /* 0x00000060180a7836 */ /* 0x000fc40000000000 */
[----:B------:R-:W4:Y:S01]  /*f5a0*/  SHFL.IDX PT, R14, R7, 0x2, 0x181f ;  /* 0x00581f00070e7f89 */ /* 0x000f2200000e0000 */
[-C--:B------:R-:W-:Y:S02]  /*f5b0*/  ISETP.GE.OR P3, PT, R8, R21.reuse, P0 ;  /* 0x000000150800720c */ /* 0x080fe40000766670 */
[----:B------:R-:W-:Y:S01]  /*f5c0*/  ISETP.GE.OR P4, PT, R10, R21, P0 ;  /* 0x000000150a00720c */ /* 0x000fe20000786670 */
[----:B------:R-:W5:Y:S04]  /*f5d0*/  SHFL.IDX PT, R4, R20, 0x1, 0x181f ;  /* 0x00381f0014047f89 */ /* 0x000f6800000e0000 */
[----:B------:R-:W1:Y:S02]  /*f5e0*/  SHFL.IDX PT, R6, R20, 0x2, 0x181f ;  /* 0x00581f0014067f89 */ /* 0x000e6400000e0000 */
[----:B0-----:R-:W-:-:S04]  /*f5f0*/  @!P2 LEA R10, P5, R26, R3, 0x1 ;  /* 0x000000031a0aa211 */ /* 0x001fc800078a08ff */
[C---:B--2---:R-:W-:Y:S02]  /*f600*/  @!P2 LEA.HI.X R3, R26.reuse, R0, R27, 0x1, P5 ;  /* 0x000000001a03a211 */ /* 0x044fe400028f0c1b */
[----:B------:R0:W2:Y:S01]  /*f610*/  SHFL.IDX PT, R0, R20, 0x3, 0x181f ;  /* 0x00781f0014007f89 */ /* 0x0000a200000e0000 */
[C---:B---3--:R-:W-:Y:S02]  /*f620*/  @!P3 LEA R8, P1, R26.reuse, R5, 0x1 ;  /* 0x000000051a08b211 */ /* 0x048fe400078208ff */
[----:B------:R-:W-:Y:S01]  /*f630*/  @!P2 IMAD.MOV.U32 R11, RZ, RZ, R3 ;  /* 0x000000ffff0ba224 */ /* 0x000fe200078e0003 */
[----:B----4-:R-:W-:-:S04]  /*f640*/  @!P4 LEA R25, P5, R26, R14, 0x1 ;  /* 0x0000000e1a19c211 */ /* 0x010fc800078a08ff */
[----:B------:R0:W-:Y:S01]  /*f650*/  @!P2 ST.E.128 desc[UR42][R10.64], RZ ;  /* 0x000000ff0a00a985 */ /* 0x0001e2000c101d2a */
[C---:B-----5:R-:W-:Y:S01]  /*f660*/  @!P3 LEA.HI.X R9, R26.reuse, R4, R27, 0x1, P1 ;  /* 0x000000041a09b211 */ /* 0x060fe200008f0c1b */
[----:B------:R-:W-:Y:S02]  /*f670*/  @!P4 IMAD.MOV.U32 R4, RZ, RZ, R25 ;  /* 0x000000ffff04c224 */ /* 0x000fe400078e0019 */
[----:B------:R0:W3:Y:S01]  /*f680*/  SHFL.IDX PT, R14, R7, 0x3, 0x181f ;  /* 0x00781f00070e7f89 */ /* 0x0000e200000e0000 */
[----:B-1----:R-:W-:-:S03]  /*f690*/  @!P4 LEA.HI.X R5, R26, R6, R27, 0x1, P5 ;  /* 0x000000061a05c211 */ /* 0x002fc600028f0c1b */
[----:B------:R0:W-:Y:S04]  /*f6a0*/  @!P3 ST.E.128 desc[UR42][R8.64], RZ ;  /* 0x000000ff0800b985 */ /* 0x0001e8000c101d2a */
[----:B------:R0:W-:Y:S02]  /*f6b0*/  @!P4 ST.E.128 desc[UR42][R4.64], RZ ;  /* 0x000000ff0400c985 */ /* 0x0001e4000c101d2a */
.L_x_13491:
[----:B------:R-:W-:-:S04]  /*f6c0*/  IADD3 R24, R24, 0x90, RZ ;  /* 0x0000009018187810 */ /* 0x000fc80007ffe0ff */
[----:B------:R-:W-:-:S13]  /*f6d0*/  ISETP.GE.OR P0, PT, R24, R21, P0 ;  /* 0x000000151800720c */ /* 0x000fda0000706670 */
[----:B---3--:R-:W-:-:S04]  /*f6e0*/  @!P0 LEA R14, P1, R26, R14, 0x1 ;  /* 0x0000000e1a0e8211 */ /* 0x008fc800078208ff */
[----:B--2---:R-:W-:-:S05]  /*f6f0*/  @!P0 LEA.HI.X R15, R26, R0, R27, 0x1, P1 ;  /* 0x000000001a0f8211 */ /* 0x004fca00008f0c1b */
[----:B------:R1:W-:Y:S04]  /*f700*/  @!P0 ST.E.128 desc[UR42][R14.64], RZ ;  /* 0x000000ff0e008985 */ /* 0x0003e8000c101d2a */
.L_x_13318:
[----:B------:R-:W-:Y:S05]  /*f710*/  BSYNC B0 ;  /* 0x0000000000007941 */ /* 0x000fea0003800000 */
.L_x_13315:
[----:B------:R-:W-:Y:S02]  /*f720*/  ULDC UR4, c[0x0][0xc3c] ;  /* 0x00030f0000047ab9 */ /* 0x000fe40000000800 */
[----:B------:R-:W-:-:S13]  /*f730*/  ISETP.GE.AND P0, PT, R35, UR4, PT ;  /* 0x0000000423007c0c */ /* 0x000fda000bf06270 */
[----:B------:R-:W-:Y:S05]  /*f740*/  @!P0 BRA `(.L_x_13323) ;  /* 0xffffff1800548947 */ /* 0x000fea000383ffff */
[----:B------:R-:W-:Y:S05]  /*f750*/  BRA `(.L_x_13194) ;  /* 0x0000006400a47947 */ /* 0x000fea0003800000 */
.L_x_13192:
        /* <DEDUP_REMOVED lines=18> */
.L_x_13324:
        /* <DEDUP_REMOVED lines=42> */
.L_x_13330:
        /* <DEDUP_REMOVED lines=12> */
.L_x_13329:
[----:B------:R-:W-:Y:S05]  /*fbe0*/  BSYNC B0 ;  /* 0x0000000000007941 */ /* 0x000fea0003800000 */
.L_x_13328:
        /* <DEDUP_REMOVED lines=21> */
.L_x_13326:
        /* <DEDUP_REMOVED lines=15> */
.L_x_13331:
        /* <DEDUP_REMOVED lines=28> */
.L_x_13327:
[----:B------:R-:W-:Y:S01]  /*fff0*/  IMAD.MOV.U32 R17, RZ, RZ, RZ ;  /* 0x000000ffff117224 */ /* 0x000fe200078e00ff */
[----:B------:R-:W-:Y:S01]  /*10000*/  MOV R16, UR6 ;  /* 0x0000000600107c02 */ /* 0x000fe20008000f00 */
[----:B------:R-:W-:-:S07]  /*10010*/  IMAD.MOV.U32 R18, RZ, RZ, RZ ;  /* 0x000000ffff127224 */ /* 0x000fce00078e00ff */
.L_x_13332:
[----:B------:R-:W-:-:S13]  /*10020*/  ISETP.NE.AND P0, PT, R5, RZ, PT ;  /* 0x000000ff0500720c */ /* 0x000fda0003f05270 */
[----:B------:R-:W0:Y:S01]  /*10030*/  @!P0 S2R R3, SR_CgaCtaId ;  /* 0x0000000000038919 */ /* 0x000e220000008800 */
[----:B------:R-:W-:-:S04]  /*10040*/  @!P0 MOV R0, 0x400 ;  /* 0x0000040000008802 */ /* 0x000fc80000000f00 */
[----:B0-----:R-:W-:-:S05]  /*10050*/  @!P0 LEA R0, R3, R0, 0x18 ;  /* 0x0000000003008211 */ /* 0x001fca00078ec0ff */
[----:B------:R2:W-:Y:S01]  /*10060*/  @!P0 STS.128 [R0+0x168d0], R16 ;  /* 0x0168d01000008388 */ /* 0x0005e20000000c00 */
[----:B------:R-:W-:Y:S06]  /*10070*/  BAR.ARV 0x5, 0x200 ;  /* 0x0148000000007b1d */ /* 0x000fec0000002000 */
.L_x_13325:
[----:B------:R3:W-:Y:S01]  /*10080*/  STL [R1+0x40], RZ ;  /* 0x000040ff01007387 */ /* 0x0007e20000100800 */
[----:B------:R-:W-:Y:S01]  /*10090*/  ULDC UR4, c[0x0][0xc3c] ;  /* 0x00030f0000047ab9 */ /* 0x000fe20000000800 */
[----:B------:R-:W-:Y:S01]  /*100a0*/  IMAD.MOV.U32 R28, RZ, RZ, 0x1 ;  /* 0x00000001ff1c7424 */ /* 0x000fe200078e00ff */
[----:B-1----:R-:W-:Y:S01]  /*100b0*/  ISETP.GE.AND P0, PT, R19, UR4, PT ;  /* 0x0000000413007c0c */ /* 0x002fe2000bf06270 */
[----:B------:R-:W-:-:S12]  /*100c0*/  IMAD.MOV.U32 R25, RZ, RZ, RZ ;  /* 0x000000ffff197224 */ /* 0x000fd800078e00ff */
[----:B---3--:R-:W-:Y:S05]  /*100d0*/  @P0 BRA `(.L_x_13333) ;  /* 0x0000005800680947 */ /* 0x008fea0003800000 */
[----:B------:R-:W1:Y:S01]  /*100e0*/  S2R R6, SR_TID.X ;  /* 0x0000000000067919 */ /* 0x000e620000002100 */
[----:B------:R-:W3:Y:S01]  /*100f0*/  S2UR UR5, SR_CgaCtaId ;  /* 0x00000000000579c3 */ /* 0x000ee20000008800 */
[----:B------:R-:W-:Y:S01]  /*10100*/  UMOV UR4, 0x400 ;  /* 0x0000040000047882 */ /* 0x000fe20000000000 */
[----:B------:R-:W-:Y:S01]  /*10110*/  BSSY B8, `(.L_x_13333) ;  /* 0x0000596000087945 */ /* 0x000fe20003800000 */
[----:B------:R4:W-:Y:S01]  /*10120*/  STL [R1+0x40], RZ ;  /* 0x000040ff01007387 */ /* 0x0009e20000100800 */
[----:B------:R-:W-:Y:S01]  /*10130*/  IMAD.MOV.U32 R29, RZ, RZ, 0x1 ;  /* 0x00000001ff1d7424 */ /* 0x000fe200078e00ff */
[----:B------:R-:W-:Y:S01]  /*10140*/  ULDC.64 UR40, c[0x0][0x198] ;  /* 0x0000660000287ab9 */ /* 0x000fe20000000a00 */
[----:B------:R-:W-:Y:S01]  /*10150*/  IMAD.MOV.U32 R27, RZ, RZ, RZ ;  /* 0x000000ffff1b7224 */ /* 0x000fe200078e00ff */
[----:B------:R-:W-:Y:S01]  /*10160*/  ULOP3.LUT UR38, UR36, 0x2, URZ, 0xfc, !UPT ;  /* 0x0000000224267892 */ /* 0x000fe2000f8efc3f */
[----:B------:R-:W-:Y:S01]  /*10170*/  IMAD.MOV.U32 R28, RZ, RZ, 0x1 ;  /* 0x00000001ff1c7424 */ /* 0x000fe200078e00ff */
[----:B------:R-:W-:Y:S01]  /*10180*/  ULDC UR37, c[0x0][0xc] ;  /* 0x0000030000257ab9 */ /* 0x000fe20000000800 */
[----:B------:R-:W-:Y:S01]  /*10190*/  IMAD.MOV.U32 R25, RZ, RZ, RZ ;  /* 0x000000ffff197224 */ /* 0x000fe200078e00ff */
[----:B---3--:R-:W-:-:S06]  /*101a0*/  ULEA UR4, UR5, UR4, 0x18 ;  /* 0x0000000405047291 */ /* 0x008fcc000f8ec03f */
[----:B------:R-:W-:Y:S01]  /*101b0*/  IMAD.U32 R22, RZ, RZ, UR4 ;  /* 0x00000004ff167e24 */ /* 0x000fe2000f8e00ff */
[C---:B-1----:R-:W-:Y:S01]  /*101c0*/  LOP3.LUT R5, R6.reuse, 0x7f, RZ, 0xc0, !PT ;  /* 0x0000007f06057812 */ /* 0x042fe200078ec0ff */
[----:B--2---:R-:W-:-:S04]  /*101d0*/  IMAD.SHL.U32 R0, R6, 0x8, RZ ;  /* 0x0000000806007824 */ /* 0x004fc800078e00ff */
[----:B------:R-:W-:Y:S01]  /*101e0*/  IMAD.SHL.U32 R3, R5, 0x8, RZ ;  /* 0x0000000805037824 */ /* 0x000fe200078e00ff */
[----:B0-----:R-:W-:-:S04]  /*101f0*/  LOP3.LUT R2, R0, 0x1f8, RZ, 0xc0, !PT ;  /* 0x000001f800027812 */ /* 0x001fc800078ec0ff */
[----:B------:R-:W-:-:S04]  /*10200*/  LOP3.LUT R2, R2, 0x38, R6, 0x78, !PT ;  /* 0x0000003802027812 */ /* 0x000fc800078e7806 */
[----:B------:R-:W-:Y:S02]  /*10210*/  LOP3.LUT R4, R2, 0x200, R3, 0xf8, !PT ;  /* 0x0000020002047812 */ /* 0x000fe400078ef803 */
[----:B------:R-:W-:Y:S02]  /*10220*/  SHF.L.U32 R2, R6, 0x4, RZ ;  /* 0x0000000406027819 */ /* 0x000fe400000006ff */
[----:B------:R-:W-:Y:S02]  /*10230*/  LEA R0, R4, R22, 0x1 ;  /* 0x0000001604007211 */ /* 0x000fe400078e08ff */
[----:B------:R-:W-:Y:S02]  /*10240*/  SHF.R.U32.HI R3, RZ, 0x3, R5 ;  /* 0x00000003ff037819 */ /* 0x000fe40000011605 */
[----:B------:R-:W-:Y:S01]  /*10250*/  LOP3.LUT R2, R2, 0x70, RZ, 0xc0, !PT ;  /* 0x0000007002027812 */ /* 0x000fe200078ec0ff */
[----:B------:R4:W-:Y:S03]  /*10260*/  STL [R1+0x24], R0 ;  /* 0x0000240001007387 */ /* 0x0009e60000100800 */
[----:B------:R-:W-:-:S07]  /*10270*/  LOP3.LUT R2, R3, R2, RZ, 0xfc, !PT ;  /* 0x0000000203027212 */ /* 0x000fce00078efcff */
.L_x_13426:
[----:B0-----:R-:W0:Y:S02]  /*10280*/  LDC.64 R2, c[0x0][0xc88] ;  /* 0x00032200ff027b82 */ /* 0x001e240000000a00 */
[----:B0-----:R-:W-:-:S05]  /*10290*/  IMAD.WIDE R2, R19, 0x4, R2 ;  /* 0x0000000413027825 */ /* 0x001fca00078e0202 */
[----:B------:R-:W4:Y:S01]  /*102a0*/  LDG.E R10, desc[UR42][R2.64] ;  /* 0x0000002a020a7981 */ /* 0x000f22000c1e1900 */
        /* <DEDUP_REMOVED lines=8> */
[----:B----4-:R-:W-:Y:S01]  /*10330*/  SHF.R.S32.HI R0, RZ, 0x1f, R10 ;  /* 0x0000001fff007819 */ /* 0x010fe2000001140a */
[----:B------:R-:W-:-:S10]  /*10340*/  IMAD.SHL.U32 R23, R10, 0x4, RZ ;  /* 0x000000040a177824 */ /* 0x000fd400078e00ff */
[C---:B------:R-:W-:Y:S01]  /*10350*/  @P0 LEA R2, P1, R10.reuse, UR4, 0x2 ;  /* 0x000000040a020c11 */ /* 0x040fe2000f8210ff */
[----:B------:R-:W-:Y:S03]  /*10360*/  STL [R1+0x8], R10 ;  /* 0x0000080a01007387 */ /* 0x000fe60000100800 */
[C-C-:B------:R-:W-:Y:S01]  /*10370*/  @P0 LEA.HI.X R3, R10.reuse, UR5, R0.reuse, 0x2, P1 ;  /* 0x000000050a030c11 */ /* 0x140fe200088f1400 */
[----:B------:R-:W-:Y:S01]  /*10380*/  ULDC.64 UR4, c[0x0][0xa00] ;  /* 0x0002800000047ab9 */ /* 0x000fe20000000a00 */
[----:B------:R-:W-:Y:S01]  /*10390*/  SHF.L.U64.HI R24, R10, 0x2, R0 ;  /* 0x000000020a187819 */ /* 0x000fe20000010200 */
[----:B------:R0:W-:Y:S04]  /*103a0*/  STL [R1+0x30], R0 ;  /* 0x0000300001007387 */ /* 0x0001e80000100800 */
[----:B--2---:R1:W2:Y:S01]  /*103b0*/  @P0 LDG.E R9, desc[UR42][R2.64] ;  /* 0x0000002a02090981 */ /* 0x0042a2000c1e1900 */
[----:B------:R-:W-:-:S02]  /*103c0*/  ISETP.NE.U32.AND P0, PT, RZ, UR4, PT ;  /* 0x00000004ff007c0c */ /* 0x000fc4000bf05070 */
[----:B------:R-:W-:Y:S02]  /*103d0*/  ISETP.NE.U32.AND P2, PT, RZ, UR8, PT ;  /* 0x00000008ff007c0c */ /* 0x000fe4000bf45070 */
[----:B------:R-:W-:Y:S01]  /*103e0*/  ISETP.NE.AND.EX P0, PT, RZ, UR5, PT, P0 ;  /* 0x00000005ff007c0c */ /* 0x000fe2000bf05300 */
[----:B0-----:R-:W-:Y:S01]  /*103f0*/  IMAD.MOV.U32 R0, RZ, RZ, RZ ;  /* 0x000000ffff007224 */ /* 0x001fe200078e00ff */
[----:B------:R-:W-:Y:S02]  /*10400*/  ISETP.NE.AND.EX P2, PT, RZ, UR9, PT, P2 ;  /* 0x00000009ff007c0c */ /* 0x000fe4000bf45320 */
[----:B------:R-:W-:Y:S02]  /*10410*/  ISETP.NE.U32.AND P1, PT, RZ, UR6, PT ;  /* 0x00000006ff007c0c */ /* 0x000fe4000bf25070 */
[----:B-1----:R-:W-:Y:S02]  /*10420*/  IADD3 R2, P3, R23, UR4, RZ ;  /* 0x0000000417027c10 */ /* 0x002fe4000ff7e0ff */
[----:B------:R-:W-:-:S02]  /*10430*/  ISETP.NE.AND.EX P1, PT, RZ, UR7, PT, P1 ;  /* 0x00000007ff007c0c */ /* 0x000fc4000bf25310 */
        /* <DEDUP_REMOVED lines=20> */
[----:B0-----:R-:W-:Y:S01]  /*10580*/  MOV R6, UR5 ;  /* 0x0000000500067c02 */ /* 0x001fe20008000f00 */
[----:B------:R-:W-:Y:S01]  /*10590*/  IMAD.U32 R7, RZ, RZ, UR4 ;  /* 0x00000004ff077e24 */ /* 0x000fe2000f8e00ff */
[----:B---3--:R1:W-:Y:S01]  /*105a0*/  STL [R1+0x34], R8 ;  /* 0x0000340801007387 */ /* 0x0083e20000100800 */
[----:B------:R-:W-:Y:S05]  /*105b0*/  @P2 BRA `(.L_x_13334) ;  /* 0x0000000000142947 */ /* 0x000fea0003800000 */
[----:B------:R-:W-:Y:S05]  /*105c0*/  @!P0 BRA `(.L_x_13334) ;  /* 0x0000000000108947 */ /* 0x000fea0003800000 */
[----:B-1----:R-:W2:Y:S04]  /*105d0*/  LDG.E R8, desc[UR42][R2.64] ;  /* 0x0000002a02087981 */ /* 0x002ea8000c1e1900 */
[----:B------:R-:W2:Y:S02]  /*105e0*/  LDG.E R2, desc[UR42][R2.64+0x4] ;  /* 0x0000042a02027981 */ /* 0x000ea4000c1e1900 */
[----:B--2---:R-:W-:-:S05]  /*105f0*/  IMAD.IADD R2, R2, 0x1, -R8 ;  /* 0x0000000102027824 */ /* 0x004fca00078e0a08 */
[----:B------:R0:W-:Y:S02]  /*10600*/  STL [R1+0x34], R2 ;  /* 0x0000340201007387 */ /* 0x0001e40000100800 */
.L_x_13334:
        /* <DEDUP_REMOVED lines=10> */
.L_x_13335:
        /* <DEDUP_REMOVED lines=9> */
.L_x_13336:
[----:B01----:R-:W2:Y:S04]  /*10740*/  @P1 LDG.E R2, desc[UR42][R4.64] ;  /* 0x0000002a04021981 */ /* 0x003ea8000c1e1900 */
[----:B------:R-:W2:Y:S01]  /*10750*/  @P1 LDG.E R4, desc[UR42][R4.64+0x4] ;  /* 0x0000042a04041981 */ /* 0x000ea2000c1e1900 */
[----:B-----5:R-:W-:Y:S01]  /*10760*/  IADD3 R7, -R9, R7, RZ ;  /* 0x0000000709077210 */ /* 0x020fe20007ffe1ff */
[----:B------:R-:W-:Y:S01]  /*10770*/  BSSY B0, `(.L_x_13337) ;  /* 0x00000dc000007945 */ /* 0x000fe20003800000 */
[----:B--2---:R-:W-:-:S04]  /*10780*/  @P1 IMAD.IADD R6, R4, 0x1, -R2 ;  /* 0x0000000104061824 */ /* 0x004fc800078e0a02 */
        /* <DEDUP_REMOVED lines=27> */
.L_x_13494:
[----:B-1----:R-:W-:Y:S02]  /*10940*/  ISETP.NE.AND P0, PT, R14, RZ, PT ;  /* 0x000000ff0e00720c */ /* 0x002fe40003f05270 */
[----:B------:R-:W-:-:S11]  /*10950*/  PLOP3.LUT P6, PT, PT, PT, PT, 0x8, 0x0 ;  /* 0x000000000000781c */ /* 0x000fd60003fce170 */
[----:B------:R-:W-:Y:S05]  /*10960*/  @P0 BRA `(.L_x_13340) ;  /* 0x00000000000c0947 */ /* 0x000fea0003800000 */
[----:B------:R-:W-:-:S03]  /*10970*/  UMOV UR4, 0xffffffff ;  /* 0xffffffff00047882 */ /* 0x000fc60000000000 */
[----:B------:R-:W-:Y:S05]  /*10980*/  BRA.DIV UR4, `(.L_x_13341) ;  /* 0x0000006604fc7947 */ /* 0x000fea000b800000 */
[----:B------:R-:W-:-:S13]  /*10990*/  ELECT P6, URZ, PT ;  /* 0x00000000003f782f */ /* 0x000fda00038c0000 */
.L_x_13340:
[----:B0-----:R-:W2:Y:S01]  /*109a0*/  LDL R5, [R1+0x40] ;  /* 0x0000400001057983 */ /* 0x001ea20000100800 */
[----:B------:R-:W-:Y:S01]  /*109b0*/  BSSY B1, `(.L_x_13342) ;  /* 0x0000008000017945 */ /* 0x000fe20003800000 */
[----:B--2---:R-:W-:-:S04]  /*109c0*/  IADD3 R5, R5, 0x1, RZ ;  /* 0x0000000105057810 */ /* 0x004fc80007ffe0ff */
[----:B------:R-:W-:-:S04]  /*109d0*/  LEA.HI R6, R5, R5, RZ, 0x1 ;  /* 0x0000000505067211 */ /* 0x000fc800078f08ff */
[----:B------:R-:W-:-:S05]  /*109e0*/  LOP3.LUT R6, R6, 0xfffffffe, RZ, 0xc0, !PT ;  /* 0xfffffffe06067812 */ /* 0x000fca00078ec0ff */
[----:B------:R-:W-:-:S05]  /*109f0*/  IMAD.IADD R5, R5, 0x1, -R6 ;  /* 0x0000000105057824 */ /* 0x000fca00078e0a06 */
[----:B------:R-:W-:-:S04]  /*10a00*/  SHF.L.U32 R5, R5, 0x1f, RZ ;  /* 0x0000001f05057819 */ /* 0x000fc800000006ff */
[----:B------:R-:W0:Y:S02]  /*10a10*/  SYNCS.PHASECHK.TRANS64.TRYWAIT P0, [R22+URZ+0x16820], R5 ;  /* 0x01682005160075a7 */ /* 0x000e24000800017f */
[----:B0-----:R-:W-:Y:S05]  /*10a20*/  @!P0 BRA `(.L_x_13343) ;  /* 0x0000006400f48947 */ /* 0x001fea0003800000 */
.L_x_13497:
[----:B------:R-:W-:Y:S05]  /*10a30*/  BSYNC B1 ;  /* 0x0000000000017941 */ /* 0x000fea0003800000 */
.L_x_13342:
[----:B------:R-:W-:Y:S04]  /*10a40*/  BSSY B1, `(.L_x_13344) ;  /* 0x000004f000017945 */ /* 0x000fe80003800000 */
[----:B------:R-:W-:Y:S05]  /*10a50*/  @!P6 BRA `(.L_x_13345) ;  /* 0x000000040034e947 */ /* 0x000fea0003800000 */
[----:B------:R-:W1:Y:S01]  /*10a60*/  S2R R6, SR_TID.X ;  /* 0x0000000000067919 */ /* 0x000e620000002100 */
[----:B0-----:R-:W-:Y:S01]  /*10a70*/  IMAD R5, R27, 0x8, R22 ;  /* 0x000000081b057824 */ /* 0x001fe200078e0216 */
[----:B------:R-:W-:Y:S01]  /*10a80*/  BSSY B2, `(.L_x_13346) ;  /* 0x0000006000027945 */ /* 0x000fe20003800000 */
[----:B-1----:R-:W-:Y:S02]  /*10a90*/  LOP3.LUT R7, R6, 0x7f, RZ, 0xc0, !PT ;  /* 0x0000007f06077812 */ /* 0x002fe400078ec0ff */
[----:B------:R-:W-:Y:S02]  /*10aa0*/  SHF.L.U32 R6, R29, 0x1f, RZ ;  /* 0x0000001f1d067819 */ /* 0x000fe400000006ff */
[----:B------:R-:W-:Y:S02]  /*10ab0*/  ISETP.NE.AND P1, PT, R7, RZ, PT ;  /* 0x000000ff0700720c */ /* 0x000fe40003f25270 */
[----:B------:R-:W0:Y:S02]  /*10ac0*/  SYNCS.PHASECHK.TRANS64.TRYWAIT P0, [R5+URZ+0x168a0], R6 ;  /* 0x0168a006050075a7 */ /* 0x000e24000800017f */
[----:B0-----:R-:W-:Y:S09]  /*10ad0*/  @!P0 BRA `(.L_x_13347) ;  /* 0x0000006400dc8947 */ /* 0x001ff20003800000 */
.L_x_13498:
[----:B------:R-:W-:Y:S05]  /*10ae0*/  BSYNC B2 ;  /* 0x0000000000027941 */ /* 0x000fea0003800000 */
.L_x_13346:
        /* <DEDUP_REMOVED lines=9> */
.L_x_13349:
[----:B------:R-:W-:Y:S05]  /*10b80*/  BSYNC B2 ;  /* 0x0000000000027941 */ /* 0x000fea0003800000 */
.L_x_13348:
[----:B------:R-:W-:Y:S01]  /*10b90*/  IMAD.MOV.U32 R11, RZ, RZ, RZ ;  /* 0x000000ffff0b7224 */ /* 0x000fe200078e00ff */
[C---:B------:R-:W-:Y:S01]  /*10ba0*/  LEA R8, R27.reuse, R22, 0xe ;  /* 0x000000161b087211 */ /* 0x040fe200078e70ff */
[----:B------:R-:W-:Y:S01]  /*10bb0*/  IMAD R7, R4, 0x80, R0 ;  /* 0x0000008004077824 */ /* 0x000fe200078e0200 */
[----:B------:R-:W-:Y:S01]  /*10bc0*/  UIADD3 UR4, UP0, UR40, 0x570, URZ ;  /* 0x0000057028047890 */ /* 0x000fe2000ff1e03f */
[----:B------:R-:W-:Y:S01]  /*10bd0*/  PLOP3.LUT P0, PT, PT, PT, PT, 0x80, 0x0 ;  /* 0x000000000000781c */ /* 0x000fe20003f0f070 */
[----:B------:R-:W-:Y:S01]  /*10be0*/  IMAD.SHL.U32 R10, R27, 0x2000, RZ ;  /* 0x000020001b0a7824 */ /* 0x000fe200078e00ff */
[----:B------:R-:W-:Y:S01]  /*10bf0*/  R2UR UR10, R11 ;  /* 0x000000000b0a72ca */ /* 0x000fe200000e0000 */
[----:B------:R-:W-:Y:S01]  /*10c00*/  VIADD R7, R7, 0xffffff80 ;  /* 0xffffff8007077836 */ /* 0x000fe20000000000 */
[----:B------:R-:W-:Y:S01]  /*10c10*/  UIADD3.X UR5, URZ, UR41, URZ, UP0, !UPT ;  /* 0x000000293f057290 */ /* 0x000fe200087fe43f */
[----:B------:R-:W-:Y:S01]  /*10c20*/  VIADD R8, R8, 0xe400 ;  /* 0x0000e40008087836 */ /* 0x000fe20000000000 */
[----:B------:R-:W-:Y:S01]  /*10c30*/  UMOV UR6, 0x0 ;  /* 0x0000000000067882 */ /* 0x000fe20000000000 */
[----:B------:R-:W-:Y:S01]  /*10c40*/  VIADD R9, R5, 0x16890 ;  /* 0x0001689005097836 */ /* 0x000fe20000000000 */
[----:B------:R-:W-:-:S09]  /*10c50*/  UMOV UR7, 0x12f00000 ;  /* 0x12f0000000077882 */ /* 0x000fd20000000000 */
.L_x_13350:
        /* <DEDUP_REMOVED lines=13> */
.L_x_13499:
[----:B------:R-:W-:Y:S05]  /*10d30*/  BSYNC B2 ;  /* 0x0000000000027941 */ /* 0x000fea0003800000 */
.L_x_13351:
[----:B------:R-:W-:Y:S01]  /*10d40*/  BSSY B2, `(.L_x_13353) ;  /* 0x000000b000027945 */ /* 0x000fe20003800000 */
[----:B------:R-:W-:Y:S01]  /*10d50*/  IMAD.MOV.U32 R8, RZ, RZ, 0x0 ;  /* 0x00000000ff087424 */ /* 0x000fe200078e00ff */
[----:B------:R-:W-:Y:S02]  /*10d60*/  MOV R9, 0x12f00000 ;  /* 0x12f0000000097802 */ /* 0x000fe40000000f00 */
[----:B------:R-:W-:Y:S05]  /*10d70*/  @P1 BRA `(.L_x_13354) ;  /* 0x00000000001c1947 */ /* 0x000fea0003800000 */
[----:B------:R-:W2:Y:S01]  /*10d80*/  S2R R12, SR_TID.X ;  /* 0x00000000000c7919 */ /* 0x000ea20000002100 */
[----:B01----:R-:W-:-:S04]  /*10d90*/  IMAD.MOV.U32 R6, RZ, RZ, 0x4000 ;  /* 0x00004000ff067424 */ /* 0x003fc800078e00ff */
[----:B------:R3:W-:Y:S01]  /*10da0*/  SYNCS.ARRIVE.TRANS64 RZ, [R5+URZ+0x168b0], R6 ;  /* 0x0168b00605ff79a7 */ /* 0x0007e2000800003f */
[----:B--2---:R-:W-:-:S04]  /*10db0*/  LOP3.LUT R12, R12, 0x1f, RZ, 0xc0, !PT ;  /* 0x0000001f0c0c7812 */ /* 0x004fc800078ec0ff */
[----:B------:R-:W-:-:S13]  /*10dc0*/  ISETP.NE.AND P0, PT, R12, RZ, PT ;  /* 0x000000ff0c00720c */ /* 0x000fda0003f05270 */
[----:B---3--:R-:W-:Y:S05]  /*10dd0*/  @!P0 BRA `(.L_x_13354) ;  /* 0x0000000000048947 */ /* 0x008fea0003800000 */
[----:B------:R-:W-:Y:S01]  /*10de0*/  BPT.TRAP 0x1 ;  /* 0x000000040000795c */ /* 0x000fe20000300000 */
.L_x_13354:
[----:B------:R-:W-:Y:S05]  /*10df0*/  BSYNC B2 ;  /* 0x0000000000027941 */ /* 0x000fea0003800000 */
.L_x_13353:
        /* <DEDUP_REMOVED lines=9> */
.L_x_13355:
        /* <DEDUP_REMOVED lines=10> */
.L_x_13345:
[----:B------:R-:W-:Y:S05]  /*10f30*/  BSYNC B1 ;  /* 0x0000000000017941 */ /* 0x000fea0003800000 */
.L_x_13344:
[----:B------:R-:W-:Y:S01]  /*10f40*/  IADD3 R4, R4, -0x2, RZ ;  /* 0xfffffffe04047810 */ /* 0x000fe20007ffe0ff */
[----:B------:R-:W-:Y:S01]  /*10f50*/  VIADD R27, R27, 0x1 ;  /* 0x000000011b1b7836 */ /* 0x000fe20000000000 */
[----:B------:R-:W-:Y:S02]  /*10f60*/  PLOP3.LUT P0, PT, PT, PT, PT, 0x8, 0x0 ;  /* 0x000000000000781c */ /* 0x000fe40003f0e170 */
[----:B------:R-:W-:Y:S02]  /*10f70*/  ISETP.GE.AND P2, PT, R4, R3, PT ;  /* 0x000000030400720c */ /* 0x000fe40003f46270 */
[----:B------:R-:W-:-:S04]  /*10f80*/  ISETP.NE.AND P1, PT, R27, 0x2, PT ;  /* 0x000000021b00780c */ /* 0x000fc80003f25270 */
[----:B0-----:R-:W-:Y:S02]  /*10f90*/  SEL R5, RZ, 0x1, P1 ;  /* 0x00000001ff057807 */ /* 0x001fe40000800000 */
[----:B------:R-:W-:Y:S02]  /*10fa0*/  SEL R27, R27, RZ, P1 ;  /* 0x000000ff1b1b7207 */ /* 0x000fe40000800000 */
[----:B------:R-:W-:-:S03]  /*10fb0*/  LOP3.LUT R29, R29, R5, RZ, 0x3c, !PT ;  /* 0x000000051d1d7212 */ /* 0x000fc600078e3cff */
[----:B------:R-:W-:Y:S05]  /*10fc0*/  @!P2 BRA `(.L_x_13338) ;  /* 0x000000040058a947 */ /* 0x000fea0003800000 */
.L_x_13368:
[----:B------:R-:W-:Y:S05]  /*10fd0*/  YIELD ;  /* 0x0000000000007946 */ /* 0x000fea0003800000 */
[----:B------:R-:W-:Y:S04]  /*10fe0*/  BSSY B1, `(.L_x_13356) ;  /* 0x000004c000017945 */ /* 0x000fe80003800000 */
[----:B------:R-:W-:Y:S05]  /*10ff0*/  @!P6 BRA `(.L_x_13357) ;  /* 0x000000040028e947 */ /* 0x000fea0003800000 */
[----:B------:R-:W0:Y:S01]  /*11000*/  S2R R5, SR_TID.X ;  /* 0x0000000000057919 */ /* 0x000e220000002100 */
[----:B------:R-:W-:Y:S01]  /*11010*/  SHF.L.U32 R6, R29, 0x1f, RZ ;  /* 0x0000001f1d067819 */ /* 0x000fe200000006ff */
[----:B------:R-:W-:Y:S01]  /*11020*/  BSSY B2, `(.L_x_13358) ;  /* 0x0000006000027945 */ /* 0x000fe20003800000 */
[----:B0-----:R-:W-:Y:S01]  /*11030*/  LOP3.LUT R7, R5, 0x7f, RZ, 0xc0, !PT ;  /* 0x0000007f05077812 */ /* 0x001fe200078ec0ff */
[----:B------:R-:W-:-:S03]  /*11040*/  IMAD R5, R27, 0x8, R22 ;  /* 0x000000081b057824 */ /* 0x000fc600078e0216 */
[----:B------:R-:W-:Y:S01]  /*11050*/  ISETP.NE.AND P2, PT, R7, RZ, PT ;  /* 0x000000ff0700720c */ /* 0x000fe20003f45270 */
[----:B------:R-:W0:Y:S02]  /*11060*/  SYNCS.PHASECHK.TRANS64.TRYWAIT P1, [R5+URZ+0x168a0], R6 ;  /* 0x0168a006050075a7 */ /* 0x000e24000802017f */
[----:B0-----:R-:W-:Y:S10]  /*11070*/  @!P1 BRA `(.L_x_13359) ;  /* 0x00000060009c9947 */ /* 0x001ff40003800000 */
.L_x_13500:
[----:B------:R-:W-:Y:S05]  /*11080*/  BSYNC B2 ;  /* 0x0000000000027941 */ /* 0x000fea0003800000 */
.L_x_13358:
        /* <DEDUP_REMOVED lines=9> */
.L_x_13361:
[----:B------:R-:W-:Y:S05]  /*11120*/  BSYNC B2 ;  /* 0x0000000000027941 */ /* 0x000fea0003800000 */
.L_x_13360:
        /* <DEDUP_REMOVED lines=8> */
[----:B------:R-:W-:Y:S01]  /*111b0*/  UIADD3.X UR5, URZ, UR41, URZ, UP0, !UPT ;  /* 0x000000293f057290 */ /* 0x000fe200087fe43f */
[----:B------:R-:W-:Y:S01]  /*111c0*/  UMOV UR6, 0x0 ;  /* 0x0000000000067882 */ /* 0x000fe20000000000 */
[----:B------:R-:W-:-:S10]  /*111d0*/  UMOV UR7, 0x12f00000 ;  /* 0x12f0000000077882 */ /* 0x000fd40000000000 */
.L_x_13362:
        /* <DEDUP_REMOVED lines=13> */
.L_x_13501:
[----:B------:R-:W-:Y:S05]  /*112b0*/  BSYNC B2 ;  /* 0x0000000000027941 */ /* 0x000fea0003800000 */
.L_x_13363:
        /* <DEDUP_REMOVED lines=11> */
.L_x_13366:
[----:B------:R-:W-:Y:S05]  /*11370*/  BSYNC B2 ;  /* 0x0000000000027941 */ /* 0x000fea0003800000 */
.L_x_13365:
        /* <DEDUP_REMOVED lines=8> */
.L_x_13367:
        /* <DEDUP_REMOVED lines=10> */
.L_x_13357:
[----:B------:R-:W-:Y:S05]  /*114a0*/  BSYNC B1 ;  /* 0x0000000000017941 */ /* 0x000fea0003800000 */
.L_x_13356:
        /* <DEDUP_REMOVED lines=8> */
.L_x_13338:
[----:B------:R-:W-:Y:S05]  /*11530*/  BSYNC B0 ;  /* 0x0000000000007941 */ /* 0x000fea0003800000 */
.L_x_13337:
[----:B------:R-:W2:Y:S01]  /*11540*/  LDL R5, [R1+0x18] ;  /* 0x0000180001057983 */ /* 0x000ea20000100800 */
[----:B------:R-:W-:Y:S05]  /*11550*/  @!P0 WARPSYNC.ALL ;  /* 0x0000000000008948 */ /* 0x000fea0003800000 */
[----:B------:R-:W-:Y:S06]  /*11560*/  @!P0 BAR.SYNC.DEFER_BLOCKING 0xc, 0x200 ;  /* 0x0308000000008b1d */ /* 0x000fec0000010000 */
[----:B------:R-:W-:Y:S01]  /*11570*/  BSSY B7, `(.L_x_13369) ;  /* 0x00003b0000077945 */ /* 0x000fe20003800000 */
[----:B--2---:R-:W-:-:S13]  /*11580*/  ISETP.GT.AND P0, PT, R5, RZ, PT ;  /* 0x000000ff0500720c */ /* 0x004fda0003f04270 */
        /* <DEDUP_REMOVED lines=18> */
.L_x_13370:
        /* <DEDUP_REMOVED lines=20> */
.L_x_13373:
[----:B------:R-:W-:Y:S05]  /*117f0*/  BSYNC B6 ;  /* 0x0000000000067941 */ /* 0x000fea0003800000 */
.L_x_13372:
        /* <DEDUP_REMOVED lines=20> */
.L_x_13376:
        /* <DEDUP_REMOVED lines=15> */
.L_x_13375:
[----:B------:R-:W-:Y:S05]  /*11a30*/  BSYNC B6 ;  /* 0x0000000000067941 */ /* 0x000fea0003800000 */
.L_x_13374:
        /* <DEDUP_REMOVED lines=12> */
[----:B------:R-:W4:Y:S04]  /*11b00*/  LDL.LU R9, [R1] ;  /* 0x0000000001097983 */ /* 0x000f280000300800 */
        /* <DEDUP_REMOVED lines=30> */
[----:B------:R0:W5:Y:S04]  /*11cf0*/  @!P0 LDG.E R2, desc[UR42][R6.64] ;  /* 0x0000002a06028981 */ /* 0x000168000c1e1900 */
[----:B------:R1:W-:Y:S02]  /*11d00*/  STL [R1+0x20], R10 ;  /* 0x0000200a01007387 */ /* 0x0003e40000100800 */
[----:B-1----:R-:W-:-:S05]  /*11d10*/  IMAD.U32 R10, RZ, RZ, UR38 ;  /* 0x00000026ff0a7e24 */ /* 0x002fca000f8e00ff */
[----:B------:R-:W-:Y:S02]  /*11d20*/  ISETP.NE.AND P2, PT, R10, 0x3, PT ;  /* 0x000000030a00780c */ /* 0x000fe40003f45270 */
[----:B------:R-:W-:-:S11]  /*11d30*/  LOP3.LUT R9, R9, 0xfffffffd, RZ, 0xc0, !PT ;  /* 0xfffffffd09097812 */ /* 0x000fd600078ec0ff */
[----:B------:R-:W-:-:S05]  /*11d40*/  @P2 LOP3.LUT R9, R9, 0x2, RZ, 0xfc, !PT ;  /* 0x0000000209092812 */ /* 0x000fca00078efcff */
[----:B------:R0:W-:Y:S01]  /*11d50*/  STL [R1], R9 ;  /* 0x0000000901007387 */ /* 0x0001e20000100800 */
[----:B------:R-:W-:-:S03]  /*11d60*/  UMOV UR4, 0xffffffff ;  /* 0xffffffff00047882 */ /* 0x000fc60000000000 */
[----:B------:R-:W-:Y:S05]  /*11d70*/  BRA.DIV UR4, `(.L_x_13377) ;  /* 0x0000005604847947 */ /* 0x000fea000b800000 */
.L_x_13504:
[----:B0-----:R-:W-:-:S05]  /*11d80*/  SHF.R.S32.HI R9, RZ, 0x1f, R18 ;  /* 0x0000001fff097819 */ /* 0x001fca0000011412 */
[----:B------:R0:W-:Y:S01]  /*11d90*/  STL [R1+0x10], R9 ;  /* 0x0000100901007387 */ /* 0x0001e20000100800 */
[----:B------:R-:W-:Y:S05]  /*11da0*/  @!P2 BRA `(.L_x_13378) ;  /* 0x000000000004a947 */ /* 0x000fea0003800000 */
[----:B------:R-:W-:Y:S01]  /*11db0*/  BPT.TRAP 0x1 ;  /* 0x000000040000795c */ /* 0x000fe20000300000 */
.L_x_13378:
        /* <DEDUP_REMOVED lines=23> */
[----:B------:R-:W1:Y:S02]  /*11f30*/  SYNCS.PHASECHK.TRANS64.TRYWAIT P0, [R3+URZ+0x16840], R4 ;  /* 0x01684004030075a7 */ /* 0x000e64000800017f */
[----:B-1----:R-:W-:Y:S05]  /*11f40*/  @!P0 BRA `(.L_x_13380) ;  /* 0x0000005400448947 */ /* 0x002fea0003800000 */
.L_x_13505:
[----:B------:R-:W-:Y:S05]  /*11f50*/  BSYNC B0 ;  /* 0x0000000000007941 */ /* 0x000fea0003800000 */
.L_x_13379:
[----:B0-----:R-:W2:Y:S01]  /*11f60*/  LDL R9, [R1+0x10] ;  /* 0x0000100001097983 */ /* 0x001ea20000100800 */
[----:B------:R-:W-:-:S03]  /*11f70*/  ULDC.64 UR4, c[0x0][0x300] ;  /* 0x0000c00000047ab9 */ /* 0x000fc60000000a00 */
[----:B------:R-:W3:Y:S04]  /*11f80*/  LDL R14, [R1+0x18] ;  /* 0x00001800010e7983 */ /* 0x000ee80000100800 */
[----:B------:R-:W4:Y:S01]  /*11f90*/  LDL.LU R10, [R1] ;  /* 0x00000000010a7983 */ /* 0x000f220000300800 */
[----:B------:R-:W-:Y:S02]  /*11fa0*/  IMAD R6, R6, UR4, RZ ;  /* 0x0000000406067c24 */ /* 0x000fe4000f8e02ff */
[C---:B-1----:R-:W-:Y:S01]  /*11fb0*/  IMAD.WIDE.U32 R4, R0.reuse, UR4, RZ ;  /* 0x0000000400047c25 */ /* 0x042fe2000f8e00ff */
[----:B------:R-:W0:Y:S03]  /*11fc0*/  S2R R13, SR_TID.X ;  /* 0x00000000000d7919 */ /* 0x000e260000002100 */
        /* <DEDUP_REMOVED lines=8> */
[----:B------:R-:W-:-:S04]  /*12050*/  IMAD.WIDE.U32 R4, R18, UR4, R4 ;  /* 0x0000000412047c25 */ /* 0x000fc8000f8e0004 */
[----:B--2---:R-:W-:Y:S02]  /*12060*/  IMAD R2, R9, UR4, RZ ;  /* 0x0000000409027c24 */ /* 0x004fe4000f8e02ff */
[----:B------:R-:W1:Y:S02]  /*12070*/  S2R R9, SR_TID.X ;  /* 0x0000000000097919 */ /* 0x000e640000002100 */
[----:B------:R-:W-:Y:S01]  /*12080*/  IMAD R2, R18, UR5, R2 ;  /* 0x0000000512027c24 */ /* 0x000fe2000f8e0202 */
[----:B------:R-:W-:Y:S02]  /*12090*/  ULDC.64 UR4, c[0x0][0x2e8] ;  /* 0x0000ba0000047ab9 */ /* 0x000fe40000000a00 */
[----:B------:R-:W-:Y:S01]  /*120a0*/  LEA R0, P0, R4, UR4, 0x1 ;  /* 0x0000000404007c11 */ /* 0x000fe2000f8008ff */
[----:B------:R-:W-:Y:S01]  /*120b0*/  ULDC UR4, c[0x0][0x2f4] ;  /* 0x0000bd0000047ab9 */ /* 0x000fe20000000800 */
[----:B----4-:R-:W-:Y:S01]  /*120c0*/  LOP3.LUT R10, R10, 0xfffffffe, RZ, 0xc0, !PT ;  /* 0xfffffffe0a0a7812 */ /* 0x010fe200078ec0ff */
[----:B------:R-:W-:-:S05]  /*120d0*/  IMAD.IADD R2, R5, 0x1, R2 ;  /* 0x0000000105027824 */ /* 0x000fca00078e0202 */
[----:B------:R-:W-:Y:S02]  /*120e0*/  LEA.HI.X R2, R4, UR5, R2, 0x1, P0 ;  /* 0x0000000504027c11 */ /* 0x000fe400080f0c02 */
[----:B-1----:R-:W-:Y:S01]  /*120f0*/  LOP3.LUT R11, R9, 0x7f, RZ, 0xc0, !PT ;  /* 0x0000007f090b7812 */ /* 0x002fe200078ec0ff */
[----:B0-----:R-:W-:-:S03]  /*12100*/  IMAD.SHL.U32 R9, R13, 0x8, RZ ;  /* 0x000000080d097824 */ /* 0x001fc600078e00ff */
[----:B------:R-:W-:Y:S02]  /*12110*/  SHF.R.U32.HI R12, RZ, 0x3, R11 ;  /* 0x00000003ff0c7819 */ /* 0x000fe4000001160b */
[----:B------:R-:W-:Y:S02]  /*12120*/  LOP3.LUT R9, R9, 0x38, RZ, 0xc0, !PT ;  /* 0x0000003809097812 */ /* 0x000fe400078ec0ff */
[----:B---3--:R-:W-:Y:S02]  /*12130*/  IADD3 R4, -R12, R14, -R8 ;  /* 0x0000000e0c047210 */ /* 0x008fe40007ffe908 */
[----:B------:R-:W-:Y:S01]  /*12140*/  ISETP.GE.AND P2, PT, R9, UR4, PT ;  /* 0x0000000409007c0c */ /* 0x000fe2000bf46270 */
[----:B------:R-:W-:Y:S01]  /*12150*/  UMOV UR4, 0xffffffff ;  /* 0xffffffff00047882 */ /* 0x000fe20000000000 */
[----:B------:R-:W-:Y:S01]  /*12160*/  SHF.L.U32 R12, R11, 0x3, RZ ;  /* 0x000000030b0c7819 */ /* 0x000fe200000006ff */
[----:B------:R-:W-:Y:S01]  /*12170*/  IMAD.SHL.U32 R11, R13, 0x8, RZ ;  /* 0x000000080d0b7824 */ /* 0x000fe200078e00ff */
[----:B------:R-:W-:-:S04]  /*12180*/  ISETP.GE.AND P0, PT, R4, 0x1, PT ;  /* 0x000000010400780c */ /* 0x000fc80003f06270 */
[----:B------:R-:W-:-:S04]  /*12190*/  LOP3.LUT R11, R11, 0x1f8, RZ, 0xc0, !PT ;  /* 0x000001f80b0b7812 */ /* 0x000fc800078ec0ff */
[----:B------:R-:W-:Y:S02]  /*121a0*/  LOP3.LUT R11, R11, 0x38, R13, 0x78, !PT ;  /* 0x000000380b0b7812 */ /* 0x000fe400078e780d */
[----:B------:R-:W-:Y:S02]  /*121b0*/  @P2 LOP3.LUT R10, R10, 0x1, RZ, 0xfc, !PT ;  /* 0x000000010a0a2812 */ /* 0x000fe400078efcff */
[----:B------:R-:W-:-:S03]  /*121c0*/  LOP3.LUT R11, R11, 0x200, R12, 0xf8, !PT ;  /* 0x000002000b0b7812 */ /* 0x000fc600078ef80c */
[----:B------:R0:W-:Y:S02]  /*121d0*/  STL [R1], R10 ;  /* 0x0000000a01007387 */ /* 0x0001e40000100800 */
[----:B------:R-:W-:Y:S01]  /*121e0*/  IMAD R5, R25, 0x2000, R11 ;  /* 0x0000200019057824 */ /* 0x000fe200078e020b */
[----:B------:R-:W-:Y:S06]  /*121f0*/  BRA.DIV UR4, `(.L_x_13381) ;  /* 0x0000005204ac7947 */ /* 0x000fec000b800000 */
[----:B------:R-:W1:Y:S01]  /*12200*/  SHFL.IDX PT, R7, R0, RZ, 0x181f ;  /* 0x00181fff00077589 */ /* 0x000e6200000e0000 */
[----:B------:R-:W-:-:S03]  /*12210*/  @P0 IMAD R8, R5, 0x2, R22 ;  /* 0x0000000205080824 */ /* 0x000fc600078e0216 */
[----:B------:R-:W2:Y:S01]  /*12220*/  SHFL.IDX PT, R6, R2, RZ, 0x181f ;  /* 0x00181fff02067589 */ /* 0x000ea200000e0000 */
[----:B-1----:R-:W-:-:S05]  /*12230*/  @P0 LEA R7, P1, R9, R7, 0x1 ;  /* 0x0000000709070211 */ /* 0x002fca00078208ff */
[----:B--2---:R-:W-:-:S05]  /*12240*/  @P0 IMAD.X R6, RZ, RZ, R6, P1 ;  /* 0x000000ffff060224 */ /* 0x004fca00008e0606 */
[----:B------:R-:W-:-:S04]  /*12250*/  @P0 LOP3.LUT R7, R7, R6, RZ, 0x3c, !PT ;  /* 0x0000000607070212 */ /* 0x000fc800078e3cff */
[----:B------:R-:W-:-:S04]  /*12260*/  @P0 LOP3.LUT R6, R7, R6, RZ, 0x3c, !PT ;  /* 0x0000000607060212 */ /* 0x000fc800078e3cff */
[----:B------:R-:W-:-:S05]  /*12270*/  @P0 LOP3.LUT R7, R7, R6, RZ, 0x3c, !PT ;  /* 0x0000000607070212 */ /* 0x000fca00078e3cff */
[----:B------:R-:W-:Y:S01]  /*12280*/  @!PT LDS RZ, [RZ] ;  /* 0x00000000fffff984 */ /* 0x000fe20000000800 */
[----:B------:R1:W-:Y:S01]  /*12290*/  @P0 LDGSTS.E.BYPASS.LTC128B.128 [R8+0xe400], desc[UR42][R6.64], !P2 ;  /* 0x0e40000006080fae */ /* 0x0003e2000d101d6a */
[----:B------:R-:W-:-:S03]  /*122a0*/  ISETP.GE.AND P0, PT, R4, 0x11, PT ;  /* 0x000000110400780c */ /* 0x000fc60003f06270 */
[----:B-1----:R-:W1:Y:S10]  /*122b0*/  SHFL.IDX PT, R7, R0, 0x1, 0x181f ;  /* 0x00381f0000077f89 */ /* 0x002e7400000e0000 */
[----:B------:R-:W-:Y:S01]  /*122c0*/  @P0 LEA R8, R5, R22, 0x1 ;  /* 0x0000001605080211 */ /* 0x000fe200078e08ff */
[----:B------:R-:W2:Y:S01]  /*122d0*/  SHFL.IDX PT, R6, R2, 0x1, 0x181f ;  /* 0x00381f0002067f89 */ /* 0x000ea200000e0000 */
[----:B-1----:R-:W-:-:S05]  /*122e0*/  @P0 LEA R7, P1, R9, R7, 0x1 ;  /* 0x0000000709070211 */ /* 0x002fca00078208ff */
[----:B--2---:R-:W-:-:S05]  /*122f0*/  @P0 IMAD.X R6, RZ, RZ, R6, P1 ;  /* 0x000000ffff060224 */ /* 0x004fca00008e0606 */
[----:B------:R-:W-:-:S04]  /*12300*/  @P0 LOP3.LUT R7, R7, R6, RZ, 0x3c, !PT ;  /* 0x0000000607070212 */ /* 0x000fc800078e3cff */
[----:B------:R-:W-:-:S04]  /*12310*/  @P0 LOP3.LUT R6, R7, R6, RZ, 0x3c, !PT ;  /* 0x0000000607060212 */ /* 0x000fc800078e3cff */
[----:B------:R-:W-:-:S05]  /*12320*/  @P0 LOP3.LUT R7, R7, R6, RZ, 0x3c, !PT ;  /* 0x0000000607070212 */ /* 0x000fca00078e3cff */
[----:B------:R1:W-:Y:S01]  /*12330*/  @P0 LDGSTS.E.BYPASS.LTC128B.128 [R8+0xec00], desc[UR42][R6.64], !P2 ;  /* 0x0ec0000006080fae */ /* 0x0003e2000d101d6a */
[----:B------:R-:W-:-:S03]  /*12340*/  ISETP.GE.AND P0, PT, R4, 0x21, PT ;  /* 0x000000210400780c */ /* 0x000fc60003f06270 */
[----:B-1----:R-:W1:Y:S10]  /*12350*/  SHFL.IDX PT, R7, R0, 0x2, 0x181f ;  /* 0x00581f0000077f89 */ /* 0x002e7400000e0000 */
[----:B------:R-:W-:Y:S01]  /*12360*/  @P0 IMAD R8, R5, 0x2, R22 ;  /* 0x0000000205080824 */ /* 0x000fe200078e0216 */
        /* <DEDUP_REMOVED lines=40> */
[----:B------:R-:W2:Y:S04]  /*125f0*/  SHFL.IDX PT, R6, R2, 0x6, 0x181f ;  /* 0x00d81f0002067f89 */ /* 0x000ea800000e0000 */
[----:B------:R-:W3:Y:S04]  /*12600*/  SHFL.IDX PT, R2, R2, 0x7, 0x181f ;  /* 0x00f81f0002027f89 */ /* 0x000ee800000e0000 */
[----:B------:R-:W4:Y:S01]  /*12610*/  SHFL.IDX PT, R0, R0, 0x7, 0x181f ;  /* 0x00f81f0000007f89 */ /* 0x000f2200000e0000 */
[----:B-1----:R-:W-:-:S05]  /*12620*/  @P0 LEA R7, P1, R9, R7, 0x1 ;  /* 0x0000000709070211 */ /* 0x002fca00078208ff */
[----:B--2---:R-:W-:-:S05]  /*12630*/  @P0 IMAD.X R6, RZ, RZ, R6, P1 ;  /* 0x000000ffff060224 */ /* 0x004fca00008e0606 */
[----:B------:R-:W-:-:S04]  /*12640*/  @P0 LOP3.LUT R7, R7, R6, RZ, 0x3c, !PT ;  /* 0x0000000607070212 */ /* 0x000fc800078e3cff */
[----:B------:R-:W-:-:S04]  /*12650*/  @P0 LOP3.LUT R6, R7, R6, RZ, 0x3c, !PT ;  /* 0x0000000607060212 */ /* 0x000fc800078e3cff */
[----:B------:R-:W-:-:S05]  /*12660*/  @P0 LOP3.LUT R7, R7, R6, RZ, 0x3c, !PT ;  /* 0x0000000607070212 */ /* 0x000fca00078e3cff */
[----:B---34-:R1:W-:Y:S02]  /*12670*/  @P0 LDGSTS.E.BYPASS.LTC128B.128 [R8+0x11400], desc[UR42][R6.64], !P2 ;  /* 0x1140000006080fae */ /* 0x0183e4000d101d6a */
.L_x_13523:
[----:B------:R-:W-:-:S13]  /*12680*/  ISETP.GE.AND P0, PT, R4, 0x71, PT ;  /* 0x000000710400780c */ /* 0x000fda0003f06270 */
[----:B-1----:R-:W-:Y:S02]  /*12690*/  @P0 LEA R6, P1, R9, R0, 0x1 ;  /* 0x0000000009060211 */ /* 0x002fe400078208ff */
        /* <DEDUP_REMOVED lines=8> */
.L_x_13382:
        /* <DEDUP_REMOVED lines=11> */
.L_x_13383:
[----:B------:R2:W5:Y:S01]  /*127d0*/  LDL.LU R4, [R1+0x28] ;  /* 0x0000280001047983 */ /* 0x0005620000300800 */
[----:B------:R2:W-:Y:S03]  /*127e0*/  SYNCS.ARRIVE.TRANS64.A1T0 RZ, [R3+URZ+0x16830], RZ ;  /* 0x016830ff03ff79a7 */ /* 0x0005e6000810003f */
[----:B-1----:R2:W5:Y:S04]  /*127f0*/  LDL.LU R7, [R1+0x8] ;  /* 0x0000080001077983 */ /* 0x0025680000300800 */
[----:B------:R2:W5:Y:S02]  /*12800*/  LDL.LU R6, [R1+0x30] ;  /* 0x0000300001067983 */ /* 0x0005640000300800 */
        /* <DEDUP_REMOVED lines=9> */
[----:B-----5:R-:W-:Y:S02]  /*128a0*/  SHF.R.S32.HI R2, RZ, 0x1f, R4 ;  /* 0x0000001fff027819 */ /* 0x020fe40000011404 */
[----:B--2---:R-:W-:-:S03]  /*128b0*/  SEL R3, R7, RZ, !P0 ;  /* 0x000000ff07037207 */ /* 0x004fc60004000000 */
[----:B------:R-:W-:-:S04]  /*128c0*/  IMAD R2, R2, UR4, RZ ;  /* 0x0000000402027c24 */ /* 0x000fc8000f8e02ff */
[----:B------:R-:W-:Y:S01]  /*128d0*/  IMAD R0, R4, UR5, R2 ;  /* 0x0000000504007c24 */ /* 0x000fe2000f8e0202 */
[----:B------:R-:W-:Y:S01]  /*128e0*/  SEL R2, R6, RZ, !P0 ;  /* 0x000000ff06027207 */ /* 0x000fe20004000000 */
[----:B------:R-:W-:-:S04]  /*128f0*/  IMAD.WIDE.U32 R4, R4, UR4, RZ ;  /* 0x0000000404047c25 */ /* 0x000fc8000f8e00ff */
[----:B------:R-:W-:Y:S01]  /*12900*/  IMAD.IADD R0, R5, 0x1, R0 ;  /* 0x0000000105007824 */ /* 0x000fe200078e0200 */
[----:B------:R1:W-:Y:S04]  /*12910*/  STL.64 [R1+0x28], R4 ;  /* 0x0000280401007387 */ /* 0x0003e80000100a00 */
[----:B------:R1:W-:Y:S04]  /*12920*/  STL [R1+0x8], R3 ;  /* 0x0000080301007387 */ /* 0x0003e80000100800 */
[----:B------:R1:W-:Y:S04]  /*12930*/  STL [R1+0x38], R2 ;  /* 0x0000380201007387 */ /* 0x0003e80000100800 */
        /* <DEDUP_REMOVED lines=9> */
[----:B------:R-:W-:Y:S01]  /*129d0*/  IMAD.U32 R5, RZ, RZ, UR5 ;  /* 0x00000005ff057e24 */ /* 0x000fe2000f8e00ff */
[----:B------:R-:W-:Y:S01]  /*129e0*/  MOV R13, RZ ;  /* 0x000000ff000d7202 */ /* 0x000fe20000000f00 */
[----:B------:R-:W-:Y:S02]  /*129f0*/  IMAD.U32 R7, RZ, RZ, UR7 ;  /* 0x00000007ff077e24 */ /* 0x000fe4000f8e00ff */
[----:B0-----:R-:W-:-:S02]  /*12a00*/  IMAD.U32 R10, RZ, RZ, UR8 ;  /* 0x00000008ff0a7e24 */ /* 0x001fc4000f8e00ff */
[----:B------:R-:W-:Y:S02]  /*12a10*/  IMAD.U32 R11, RZ, RZ, UR9 ;  /* 0x00000009ff0b7e24 */ /* 0x000fe4000f8e00ff */
[----:B------:R-:W-:Y:S02]  /*12a20*/  IMAD.MOV.U32 R8, RZ, RZ, 0x70 ;  /* 0x00000070ff087424 */ /* 0x000fe400078e00ff */
[----:B------:R-:W-:-:S07]  /*12a30*/  IMAD.MOV.U32 R12, RZ, RZ, 0x1 ;  /* 0x00000001ff0c7424 */ /* 0x000fce00078e00ff */
[----:B------:R-:W-:-:S07]  /*12a40*/  LEPC R20, `(.L_x_13385) ;  /* 0x000000001014794e */ /* 0x000fce0000000000 */
[----:B-1----:R-:W-:Y:S05]  /*12a50*/  CALL.ABS.NOINC R2 ;  /* 0x0000000002007343 */ /* 0x002fea0003c00000 */
.L_x_13385:
[----:B------:R-:W-:Y:S05]  /*12a60*/  BSYNC B6 ;  /* 0x0000000000067941 */ /* 0x000fea0003800000 */
.L_x_13384:
[----:B------:R-:W2:Y:S01]  /*12a70*/  LDL.LU R21, [R1+0x30] ;  /* 0x0000300001157983 */ /* 0x000ea20000300800 */
[----:B------:R-:W-:Y:S01]  /*12a80*/  ULDC.64 UR4, c[0x0][0x2d8] ;  /* 0x0000b60000047ab9 */ /* 0x000fe20000000a00 */
[----:B0-----:R-:W0:Y:S01]  /*12a90*/  LDC R10, c[0x0][0x448] ;  /* 0x00011200ff0a7b82 */ /* 0x001e220000000800 */
[----:B------:R-:W-:Y:S01]  /*12aa0*/  ULDC.64 UR6, c[0x0][0x2c8] ;  /* 0x0000b20000067ab9 */ /* 0x000fe20000000a00 */
[----:B-1----:R-:W2:Y:S01]  /*12ab0*/  LDL.LU.64 R2, [R1+0x28] ;  /* 0x0000280001027983 */ /* 0x002ea20000300a00 */
[----:B------:R-:W-:-:S03]  /*12ac0*/  ULDC.64 UR8, c[0x0][0x280] ;  /* 0x0000a00000087ab9 */ /* 0x000fc60000000a00 */
[----:B------:R-:W3:Y:S04]  /*12ad0*/  LDL R20, [R1+0x10] ;  /* 0x0000100001147983 */ /* 0x000ee80000100800 */
[----:B------:R-:W4:Y:S04]  /*12ae0*/  LDL.LU R6, [R1+0x38] ;  /* 0x0000380001067983 */ /* 0x000f280000300800 */
[----:B------:R-:W4:Y:S01]  /*12af0*/  LDL.LU R5, [R1+0x8] ;  /* 0x0000080001057983 */ /* 0x000f220000300800 */
[----:B0-----:R-:W-:-:S13]  /*12b00*/  ISETP.NE.AND P0, PT, R10, 0x1, PT ;  /* 0x000000010a00780c */ /* 0x001fda0003f05270 */
[----:B------:R-:W0:Y:S08]  /*12b10*/  @P0 LDC R7, c[0x0][0x44c] ;  /* 0x00011300ff070b82 */ /* 0x000e300000000800 */
[----:B------:R-:W1:Y:S01]  /*12b20*/  @P0 LDC R8, c[0x0][0x450] ;  /* 0x00011400ff080b82 */ /* 0x000e620000000800 */
[----:B--2---:R-:W-:Y:S02]  /*12b30*/  IMAD.MOV.U32 R3, RZ, RZ, R21 ;  /* 0x000000ffff037224 */ /* 0x004fe400078e0015 */
[----:B------:R-:W2:Y:S01]  /*12b40*/  S2R R21, SR_TID.X ;  /* 0x0000000000157919 */ /* 0x000ea20000002100 */
[----:B---3--:R-:W-:-:S02]  /*12b50*/  IMAD R0, R20, UR4, RZ ;  /* 0x0000000414007c24 */ /* 0x008fc4000f8e02ff */
[----:B------:R-:W3:Y:S01]  /*12b60*/  S2R R20, SR_TID.X ;  /* 0x0000000000147919 */ /* 0x000ee20000002100 */
[----:B------:R-:W-:-:S04]  /*12b70*/  IMAD.WIDE.U32 R2, R18, UR4, R2 ;  /* 0x0000000412027c25 */ /* 0x000fc8000f8e0002 */
[----:B------:R-:W-:Y:S01]  /*12b80*/  IMAD R0, R18, UR5, R0 ;  /* 0x0000000512007c24 */ /* 0x000fe2000f8e0200 */
[----:B------:R-:W-:-:S03]  /*12b90*/  ULDC.64 UR4, c[0x0][0x2e0] ;  /* 0x0000b80000047ab9 */ /* 0x000fc60000000a00 */
[----:B------:R-:W-:Y:S02]  /*12ba0*/  IMAD.IADD R3, R3, 0x1, R0 ;  /* 0x0000000103037824 */ /* 0x000fe400078e0200 */
[----:B----4-:R-:W-:Y:S02]  /*12bb0*/  IMAD R0, R6, UR4, RZ ;  /* 0x0000000406007c24 */ /* 0x010fe4000f8e02ff */
[----:B------:R-:W-:-:S04]  /*12bc0*/  IMAD.WIDE.U32 R2, R5, UR4, R2 ;  /* 0x0000000405027c25 */ /* 0x000fc8000f8e0002 */
[----:B------:R-:W-:Y:S02]  /*12bd0*/  IMAD.MOV.U32 R4, RZ, RZ, R2 ;  /* 0x000000ffff047224 */ /* 0x000fe400078e0002 */
[----:B------:R-:W-:Y:S01]  /*12be0*/  IMAD R0, R5, UR5, R0 ;  /* 0x0000000505007c24 */ /* 0x000fe2000f8e0200 */
[----:B------:R-:W-:-:S03]  /*12bf0*/  ULDC.64 UR4, c[0x0][0x2d0] ;  /* 0x0000b40000047ab9 */ /* 0x000fc60000000a00 */
[----:B------:R-:W-:Y:S02]  /*12c00*/  IMAD.IADD R5, R3, 0x1, R0 ;  /* 0x0000000103057824 */ /* 0x000fe400078e0200 */
[----:B--2---:R-:W-:Y:S01]  /*12c10*/  IMAD.SHL.U32 R21, R21, 0x10, RZ ;  /* 0x0000001015157824 */ /* 0x004fe200078e00ff */
[----:B---3--:R-:W-:-:S04]  /*12c20*/  LOP3.LUT R20, R20, 0x7f, RZ, 0xc0, !PT ;  /* 0x0000007f14147812 */ /* 0x008fc800078ec0ff */
[----:B------:R-:W-:Y:S02]  /*12c30*/  LOP3.LUT R21, R21, 0x70, RZ, 0xc0, !PT ;  /* 0x0000007015157812 */ /* 0x000fe400078ec0ff */
[----:B------:R-:W-:-:S04]  /*12c40*/  SHF.R.U32.HI R20, RZ, 0x3, R20 ;  /* 0x00000003ff147819 */ /* 0x000fc80000011614 */
[----:B------:R-:W-:-:S05]  /*12c50*/  LOP3.LUT R20, R20, R21, RZ, 0xfc, !PT ;  /* 0x0000001514147212 */ /* 0x000fca00078efcff */
[----:B------:R-:W-:Y:S02]  /*12c60*/  IMAD R6, R17, 0xc0, R20 ;  /* 0x000000c011067824 */ /* 0x000fe400078e0214 */
[----:B------:R2:W5:Y:S02]  /*12c70*/  LDL R20, [R1+0x24] ;  /* 0x0000240001147983 */ /* 0x0005640000100800 */
[----:B0-----:R-:W-:Y:S01]  /*12c80*/  @P0 IMAD.HI.U32 R7, R6, R7, RZ ;  /* 0x0000000706070227 */ /* 0x001fe200078e00ff */
[----:B------:R-:W-:Y:S01]  /*12c90*/  MOV R2, R6 ;  /* 0x0000000600027202 */ /* 0x000fe20000000f00 */
[----:B------:R-:W0:Y:S03]  /*12ca0*/  S2R R11, SR_TID.X ;  /* 0x00000000000b7919 */ /* 0x000e260000002100 */
        /* <DEDUP_REMOVED lines=10> */
[----:B------:R-:W-:Y:S01]  /*12d50*/  IMAD R7, R7, UR6, RZ ;  /* 0x0000000607077c24 */ /* 0x000fe2000f8e02ff */
[----:B------:R-:W-:Y:S01]  /*12d60*/  LEA R2, P1, R8, UR8, 0x1 ;  /* 0x0000000808027c11 */ /* 0x000fe2000f8208ff */
[----:B------:R-:W-:Y:S02]  /*12d70*/  VIADD R3, R6, 0x80 ;  /* 0x0000008006037836 */ /* 0x000fe40000000000 */
[----:B------:R-:W-:Y:S02]  /*12d80*/  IMAD R0, R0, UR7, R7 ;  /* 0x0000000700007c24 */ /* 0x000fe4000f8e0207 */
[----:B------:R-:W1:Y:S01]  /*12d90*/  @P0 LDC R7, c[0x0][0x44c] ;  /* 0x00011300ff070b82 */ /* 0x000e620000000800 */
[----:B------:R-:W-:Y:S02]  /*12da0*/  IMAD.MOV.U32 R6, RZ, RZ, R3 ;  /* 0x000000ffff067224 */ /* 0x000fe400078e0003 */
[----:B------:R-:W-:Y:S02]  /*12db0*/  IMAD.IADD R0, R9, 0x1, R0 ;  /* 0x0000000109007824 */ /* 0x000fe400078e0200 */
[C---:B0-----:R-:W-:Y:S01]  /*12dc0*/  IMAD.SHL.U32 R21, R11.reuse, 0x8, RZ ;  /* 0x000000080b157824 */ /* 0x041fe200078e00ff */
[----:B------:R-:W-:-:S02]  /*12dd0*/  LOP3.LUT R11, R11, 0x7f, RZ, 0xc0, !PT ;  /* 0x0000007f0b0b7812 */ /* 0x000fc400078ec0ff */
[----:B------:R-:W-:Y:S02]  /*12de0*/  LEA.HI.X R0, R8, UR9, R0, 0x1, P1 ;  /* 0x0000000908007c11 */ /* 0x000fe400088f0c00 */
[----:B------:R-:W0:Y:S01]  /*12df0*/  @P0 LDC R8, c[0x0][0x450] ;  /* 0x00011400ff080b82 */ /* 0x000e220000000800 */
[----:B------:R-:W-:Y:S02]  /*12e00*/  LOP3.LUT R21, R21, 0x38, RZ, 0xc0, !PT ;  /* 0x0000003815157812 */ /* 0x000fe400078ec0ff */
[----:B------:R-:W-:Y:S01]  /*12e10*/  SHF.R.U32.HI R9, RZ, 0x3, R11 ;  /* 0x00000003ff097819 */ /* 0x000fe2000001160b */
[----:B-1----:R-:W-:-:S05]  /*12e20*/  @P0 IMAD.HI.U32 R7, R3, R7, RZ ;  /* 0x0000000703070227 */ /* 0x002fca00078e00ff */
[----:B0-----:R-:W-:-:S04]  /*12e30*/  @P0 SHF.R.U32.HI R6, RZ, R8, R7 ;  /* 0x00000008ff060219 */ /* 0x001fc80000011607 */
[C---:B------:R-:W-:Y:S01]  /*12e40*/  IADD3 R7, -R6.reuse, RZ, RZ ;  /* 0x000000ff06077210 */ /* 0x040fe20007ffe1ff */
[----:B------:R-:W-:-:S04]  /*12e50*/  IMAD.WIDE.U32 R4, R6, UR4, R4 ;  /* 0x0000000406047c25 */ /* 0x000fc8000f8e0004 */
[----:B------:R-:W-:Y:S01]  /*12e60*/  IMAD R3, R10, R7, R3 ;  /* 0x000000070a037224 */ /* 0x000fe200078e0203 */
[----:B------:R-:W-:-:S04]  /*12e70*/  SHF.R.S32.HI R7, RZ, 0x1f, R6 ;  /* 0x0000001fff077819 */ /* 0x000fc80000011406 */
[----:B------:R-:W-:Y:S01]  /*12e80*/  SHF.R.S32.HI R8, RZ, 0x1f, R3 ;  /* 0x0000001fff087819 */ /* 0x000fe20000011403 */
[----:B------:R-:W-:Y:S01]  /*12e90*/  IMAD R7, R7, UR4, RZ ;  /* 0x0000000407077c24 */ /* 0x000fe2000f8e02ff */
[----:B------:R-:W-:Y:S02]  /*12ea0*/  ULDC UR4, c[0x0][0x2b8] ;  /* 0x0000ae0000047ab9 */ /* 0x000fe40000000800 */
[----:B------:R-:W-:Y:S01]  /*12eb0*/  ISETP.GE.AND P0, PT, R21, UR4, PT ;  /* 0x0000000415007c0c */ /* 0x000fe2000bf06270 */
[----:B------:R-:W-:Y:S01]  /*12ec0*/  IMAD R7, R6, UR5, R7 ;  /* 0x0000000506077c24 */ /* 0x000fe2000f8e0207 */
[----:B------:R-:W-:Y:S01]  /*12ed0*/  UMOV UR4, 0xffffffff ;  /* 0xffffffff00047882 */ /* 0x000fe20000000000 */
[----:B------:R-:W-:Y:S02]  /*12ee0*/  IMAD R8, R8, UR6, RZ ;  /* 0x0000000608087c24 */ /* 0x000fe4000f8e02ff */
[----:B------:R-:W-:Y:S02]  /*12ef0*/  IMAD.IADD R5, R5, 0x1, R7 ;  /* 0x0000000105057824 */ /* 0x000fe400078e0207 */
[----:B------:R-:W-:-:S02]  /*12f00*/  IMAD R8, R3, UR7, R8 ;  /* 0x0000000703087c24 */ /* 0x000fc4000f8e0208 */
[----:B------:R-:W-:-:S04]  /*12f10*/  IMAD.WIDE.U32 R6, R3, UR6, R4 ;  /* 0x0000000603067c25 */ /* 0x000fc8000f8e0004 */
[----:B------:R-:W-:Y:S01]  /*12f20*/  IMAD.IADD R4, R7, 0x1, R8 ;  /* 0x0000000107047824 */ /* 0x000fe200078e0208 */
[----:B------:R-:W-:-:S04]  /*12f30*/  LEA R5, P1, R6, UR8, 0x1 ;  /* 0x0000000806057c11 */ /* 0x000fc8000f8208ff */
[----:B------:R-:W-:Y:S01]  /*12f40*/  LEA.HI.X R4, R6, UR9, R4, 0x1, P1 ;  /* 0x0000000906047c11 */ /* 0x000fe200088f0c04 */
[----:B--2---:R-:W-:Y:S08]  /*12f50*/  BRA.DIV UR4, `(.L_x_13386) ;  /* 0x0000005204047947 */ /* 0x004ff0000b800000 */
[----:B------:R-:W2:Y:S01]  /*12f60*/  LDL.LU R6, [R1+0x34] ;  /* 0x0000340001067983 */ /* 0x000ea20000300800 */
[----:B------:R-:W-:-:S03]  /*12f70*/  IMAD R17, R17, 0xc0, R9 ;  /* 0x000000c011117824 */ /* 0x000fc600078e0209 */
[----:B------:R-:W0:Y:S04]  /*12f80*/  SHFL.IDX PT, R7, R2, RZ, 0x181f ;  /* 0x00181fff02077589 */ /* 0x000e2800000e0000 */
[----:B------:R-:W-:Y:S01]  /*12f90*/  SHFL.IDX PT, R8, R5, RZ, 0x181f ;  /* 0x00181fff05087589 */ /* 0x000fe200000e0000 */
[----:B--2---:R-:W-:-:S03]  /*12fa0*/  IMAD R3, R6, R10, RZ ;  /* 0x0000000a06037224 */ /* 0x004fc600078e02ff */
[----:B------:R-:W1:Y:S02]  /*12fb0*/  SHFL.IDX PT, R6, R0, RZ, 0x181f ;  /* 0x00181fff00067589 */ /* 0x000e6400000e0000 */
[----:B------:R-:W-:-:S13]  /*12fc0*/  ISETP.GE.AND P1, PT, R17, R3, PT ;  /* 0x000000031100720c */ /* 0x000fda0003f26270 */
[----:B0-----:R-:W-:-:S05]  /*12fd0*/  @!P1 LEA R7, P2, R21, R7, 0x1 ;  /* 0x0000000715079211 */ /* 0x001fca00078408ff */
[----:B-1----:R-:W-:-:S05]  /*12fe0*/  @!P1 IMAD.X R6, RZ, RZ, R6, P2 ;  /* 0x000000ffff069224 */ /* 0x002fca00010e0606 */
[----:B------:R-:W-:-:S04]  /*12ff0*/  @!P1 LOP3.LUT R7, R7, R6, RZ, 0x3c, !PT ;  /* 0x0000000607079212 */ /* 0x000fc800078e3cff */
[----:B------:R-:W-:-:S04]  /*13000*/  @!P1 LOP3.LUT R6, R7, R6, RZ, 0x3c, !PT ;  /* 0x0000000607069212 */ /* 0x000fc800078e3cff */
[----:B------:R-:W-:-:S05]  /*13010*/  @!P1 LOP3.LUT R7, R7, R6, RZ, 0x3c, !PT ;  /* 0x0000000607079212 */ /* 0x000fca00078e3cff */
[----:B-----5:R0:W-:Y:S02]  /*13020*/  @!P1 LDGSTS.E.BYPASS.LTC128B.128 [R20+0x8400], desc[UR42][R6.64], !P0 ;  /* 0x0840000006149fae */ /* 0x0201e4000c101d6a */
        /* <DEDUP_REMOVED lines=62> */
[----:B0-----:R-:W-:-:S05]  /*13410*/  VIADD R2, R17, 0x80 ;  /* 0x0000008011027836 */ /* 0x001fca0000000000 */
[----:B------:R-:W-:Y:S02]  /*13420*/  ISETP.GE.AND P1, PT, R2, R3, PT ;  /* 0x000000030200720c */ /* 0x000fe40003f26270 */
[----:B------:R-:W-:-:S04]  /*13430*/  IADD3 R2, R17, 0x70, RZ ;  /* 0x0000007011027810 */ /* 0x000fc80007ffe0ff */
[----:B------:R-:W-:Y:S02]  /*13440*/  ISETP.GE.AND P3, PT, R2, R3, PT ;  /* 0x000000030200720c */ /* 0x000fe40003f66270 */
[----:B------:R-:W0:Y:S11]  /*13450*/  SHFL.IDX PT, R2, R4, RZ, 0x181f ;  /* 0x00181fff04027589 */ /* 0x000e3600000e0000 */
[----:B-1----:R-:W-:-:S05]  /*13460*/  @!P3 LEA R6, P2, R21, R6, 0x1 ;  /* 0x000000061506b211 */ /* 0x002fca00078408ff */
[----:B------:R-:W-:-:S04]  /*13470*/  @!P3 IMAD.X R0, RZ, RZ, R0, P2 ;  /* 0x000000ffff00b224 */ /* 0x000fc800010e0600 */
[----:B------:R-:W-:Y:S02]  /*13480*/  @!P3 IMAD.MOV.U32 R7, RZ, RZ, R0 ;  /* 0x000000ffff07b224 */ /* 0x000fe400078e0000 */
[----:B------:R-:W-:-:S03]  /*13490*/  VIADD R0, R17, 0x90 ;  /* 0x0000009011007836 */ /* 0x000fc60000000000 */
[----:B------:R1:W-:Y:S02]  /*134a0*/  @!P3 LDGSTS.E.BYPASS.LTC128B.128 [R20+0xbc00], desc[UR42][R6.64], !P0 ;  /* 0x0bc000000614bfae */ /* 0x0003e4000c101d6a */
[----:B-1----:R-:W-:-:S05]  /*134b0*/  @!P1 LEA R6, P2, R21, R8, 0x1 ;  /* 0x0000000815069211 */ /* 0x002fca00078408ff */
[----:B0-----:R-:W-:-:S04]  /*134c0*/  @!P1 IMAD.X R2, RZ, RZ, R2, P2 ;  /* 0x000000ffff029224 */ /* 0x001fc800010e0602 */
[----:B------:R-:W-:Y:S02]  /*134d0*/  @!P1 IMAD.MOV.U32 R7, RZ, RZ, R2 ;  /* 0x000000ffff079224 */ /* 0x000fe400078e0002 */
[----:B------:R-:W-:Y:S04]  /*134e0*/  SHFL.IDX PT, R2, R5, 0x3, 0x181f ;  /* 0x00781f0005027f89 */ /* 0x000fe800000e0000 */
[----:B------:R0:W-:Y:S01]  /*134f0*/  @!P1 LDGSTS.E.BYPASS.LTC128B.128 [R20+0xc400], desc[UR42][R6.64], !P0 ;  /* 0x0c40000006149fae */ /* 0x0001e2000c101d6a */
[----:B------:R-:W-:-:S03]  /*13500*/  ISETP.GE.AND P1, PT, R0, R3, PT ;  /* 0x000000030000720c */ /* 0x000fc60003f26270 */
[----:B------:R-:W-:Y:S04]  /*13510*/  SHFL.IDX PT, R0, R4, 0x1, 0x181f ;  /* 0x00381f0004007f89 */ /* 0x000fe800000e0000 */
[----:B0-----:R-:W0:Y:S06]  /*13520*/  SHFL.IDX PT, R6, R5, 0x1, 0x181f ;  /* 0x00381f0005067f89 */ /* 0x001e2c00000e0000 */
[----:B0-----:R-:W-:-:S04]  /*13530*/  @!P1 LEA R6, P2, R21, R6, 0x1 ;  /* 0x0000000615069211 */ /* 0x001fc800078408ff */
[----:B------:R-:W-:-:S05]  /*13540*/  @!P1 IADD3.X R0, RZ, R0, RZ, P2, !PT ;  /* 0x00000000ff009210 */ /* 0x000fca00017fe4ff */
[----:B------:R-:W-:Y:S02]  /*13550*/  @!P1 IMAD.MOV.U32 R7, RZ, RZ, R0 ;  /* 0x000000ffff079224 */ /* 0x000fe400078e0000 */
[----:B------:R-:W-:-:S03]  /*13560*/  VIADD R0, R17, 0xa0 ;  /* 0x000000a011007836 */ /* 0x000fc60000000000 */
[----:B------:R0:W-:Y:S02]  /*13570*/  @!P1 LDGSTS.E.BYPASS.LTC128B.128 [R20+0xcc00], desc[UR42][R6.64], !P0 ;  /* 0x0cc0000006149fae */ /* 0x0001e4000c101d6a */
[----:B------:R-:W-:Y:S02]  /*13580*/  ISETP.GE.AND P1, PT, R0, R3, PT ;  /* 0x000000030000720c */ /* 0x000fe40003f26270 */
[----:B------:R-:W-:Y:S04]  /*13590*/  SHFL.IDX PT, R0, R4, 0x2, 0x181f ;  /* 0x00581f0004007f89 */ /* 0x000fe800000e0000 */
[----:B------:R-:W-:Y:S04]  /*135a0*/  SHFL.IDX PT, R4, R4, 0x3, 0x181f ;  /* 0x00781f0004047f89 */ /* 0x000fe800000e0000 */
[----:B0-----:R-:W0:Y:S03]  /*135b0*/  SHFL.IDX PT, R6, R5, 0x2, 0x181f ;  /* 0x00581f0005067f89 */ /* 0x001e2600000e0000 */
[----:B0-----:R-:W-:-:S05]  /*135c0*/  @!P1 LEA R6, P2, R21, R6, 0x1 ;  /* 0x0000000615069211 */ /* 0x001fca00078408ff */
[----:B------:R-:W-:-:S04]  /*135d0*/  @!P1 IMAD.X R0, RZ, RZ, R0, P2 ;  /* 0x000000ffff009224 */ /* 0x000fc800010e0600 */
[----:B------:R-:W-:-:S05]  /*135e0*/  @!P1 IMAD.MOV.U32 R7, RZ, RZ, R0 ;  /* 0x000000ffff079224 */ /* 0x000fca00078e0000 */
[----:B------:R0:W-:Y:S02]  /*135f0*/  @!P1 LDGSTS.E.BYPASS.LTC128B.128 [R20+0xd400], desc[UR42][R6.64], !P0 ;  /* 0x0d40000006149fae */ /* 0x0001e4000c101d6a */
.L_x_13548:
[----:B------:R-:W-:-:S05]  /*13600*/  VIADD R17, R17, 0xb0 ;  /* 0x000000b011117836 */ /* 0x000fca0000000000 */
[----:B------:R-:W-:-:S13]  /*13610*/  ISETP.GE.AND P1, PT, R17, R3, PT ;  /* 0x000000031100720c */ /* 0x000fda0003f26270 */
[----:B------:R-:W-:-:S04]  /*13620*/  @!P1 LEA R2, P2, R21, R2, 0x1 ;  /* 0x0000000215029211 */ /* 0x000fc800078408ff */
[----:B------:R-:W-:-:S05]  /*13630*/  @!P1 IADD3.X R3, RZ, R4, RZ, P2, !PT ;  /* 0x00000004ff039210 */ /* 0x000fca00017fe4ff */
[----:B------:R-:W-:Y:S01]  /*13640*/  @!PT LDS RZ, [RZ] ;  /* 0x00000000fffff984 */ /* 0x000fe20000000800 */
[----:B------:R-:W-:Y:S01]  /*13650*/  @!PT LDS RZ, [RZ] ;  /* 0x00000000fffff984 */ /* 0x000fe20000000800 */
[----:B------:R-:W-:Y:S01]  /*13660*/  @!PT LDS RZ, [RZ] ;  /* 0x00000000fffff984 */ /* 0x000fe20000000800 */
[----:B------:R1:W-:Y:S01]  /*13670*/  @!P1 LDGSTS.E.BYPASS.LTC128B.128 [R20+0xdc00], desc[UR42][R2.64], !P0 ;  /* 0x0dc0000002149fae */ /* 0x0003e2000c101d6a */
[----:B------:R-:W-:Y:S01]  /*13680*/  PLOP3.LUT P0, PT, PT, PT, PT, 0x80, 0x0 ;  /* 0x000000000000781c */ /* 0x000fe20003f0f070 */
[----:B------:R-:W-:-:S12]  /*13690*/  NOP ;  /* 0x0000000000007918 */ /* 0x000fd80000000000 */
.L_x_13387:
        /* <DEDUP_REMOVED lines=18> */
.L_x_13549:
[----:B------:R-:W-:Y:S05]  /*137c0*/  BSYNC B0 ;  /* 0x0000000000007941 */ /* 0x000fea0003800000 */
.L_x_13388:
[----:B------:R-:W2:Y:S01]  /*137d0*/  LDL R2, [R1+0x18] ;  /* 0x0000180001027983 */ /* 0x000ea20000100800 */
[----:B------:R-:W-:Y:S01]  /*137e0*/  BSSY B0, `(.L_x_13390) ;  /* 0x0000110000007945 */ /* 0x000fe20003800000 */
[----:B--2---:R-:W-:-:S13]  /*137f0*/  ISETP.GE.AND P0, PT, R2, 0x81, PT ;  /* 0x000000810200780c */ /* 0x004fda0003f06270 */
[----:B------:R-:W-:Y:S05]  /*13800*/  @!P0 BRA `(.L_x_13391) ;  /* 0x0000001000348947 */ /* 0x000fea0003800000 */
[----:B------:R-:W2:Y:S01]  /*13810*/  S2R R2, SR_TID.X ;  /* 0x0000000000027919 */ /* 0x000ea20000002100 */
[----:B------:R-:W-:Y:S01]  /*13820*/  ULDC UR4, c[0x0][0x2f4] ;  /* 0x0000bd0000047ab9 */ /* 0x000fe20000000800 */
[----:B--2---:R-:W-:Y:S02]  /*13830*/  IMAD.SHL.U32 R3, R2, 0x8, RZ ;  /* 0x0000000802037824 */ /* 0x004fe400078e00ff */
[----:B------:R-:W2:Y:S03]  /*13840*/  LDL.LU R2, [R1+0x3c] ;  /* 0x00003c0001027983 */ /* 0x000ea60000300800 */
[----:B------:R-:W-:Y:S01]  /*13850*/  LOP3.LUT R3, R3, 0x38, RZ, 0xc0, !PT ;  /* 0x0000003803037812 */ /* 0x000fe200078ec0ff */
[----:B------:R3:W-:Y:S01]  /*13860*/  STL [R1+0x8], R26 ;  /* 0x0000081a01007387 */ /* 0x0007e20000100800 */
[----:B------:R-:W-:Y:S02]  /*13870*/  IMAD.MOV.U32 R17, RZ, RZ, R28 ;  /* 0x000000ffff117224 */ /* 0x000fe400078e001c */
[----:B------:R-:W-:Y:S01]  /*13880*/  ISETP.GE.AND P1, PT, R3, UR4, PT ;  /* 0x0000000403007c0c */ /* 0x000fe2000bf26270 */
[----:B0-----:R-:W-:Y:S01]  /*13890*/  IMAD.MOV.U32 R6, RZ, RZ, R25 ;  /* 0x000000ffff067224 */ /* 0x001fe200078e0019 */
[----:B--23--:R-:W-:-:S11]  /*138a0*/  LEA.HI.SX32 R7, R2, 0xfffffffe, 0x19 ;  /* 0xfffffffe02077811 */ /* 0x00cfd600078fcaff */
.L_x_13404:
[----:B------:R-:W2:Y:S01]  /*138b0*/  LDL R10, [R1+0x1c] ;  /* 0x00001c00010a7983 */ /* 0x000ea20000100800 */
[----:B-1----:R-:W0:Y:S03]  /*138c0*/  LDC R0, c[0x0][0x430] ;  /* 0x00010c00ff007b82 */ /* 0x002e260000000800 */
        /* <DEDUP_REMOVED lines=16> */
[----:B-1----:R-:W-:-:S05]  /*139d0*/  @P0 SHF.R.U32.HI R2, RZ, R3, R5 ;  /* 0x00000003ff020219 */ /* 0x002fca0000011605 */
        /* <DEDUP_REMOVED lines=22> */
.L_x_13392:
[----:B------:R-:W-:Y:S01]  /*13b40*/  IMAD R5, R25, 0x8, R22 ;  /* 0x0000000819057824 */ /* 0x000fe200078e0216 */
[----:B------:R-:W-:Y:S01]  /*13b50*/  SHF.L.U32 R2, R28, 0x1f, RZ ;  /* 0x0000001f1c027819 */ /* 0x000fe200000006ff */
[----:B------:R-:W-:Y:S03]  /*13b60*/  BSSY B1, `(.L_x_13393) ;  /* 0x0000003000017945 */ /* 0x000fe60003800000 */
[----:B------:R-:W0:Y:S02]  /*13b70*/  SYNCS.PHASECHK.TRANS64.TRYWAIT P0, [R5+URZ+0x16840], R2 ;  /* 0x01684002050075a7 */ /* 0x000e24000800017f */
[----:B0-----:R-:W-:Y:S05]  /*13b80*/  @!P0 BRA `(.L_x_13394) ;  /* 0x0000005000f48947 */ /* 0x001fea0003800000 */
.L_x_13550:
[----:B------:R-:W-:Y:S05]  /*13b90*/  BSYNC B1 ;  /* 0x0000000000017941 */ /* 0x000fea0003800000 */
.L_x_13393:
[----:B------:R-:W2:Y:S04]  /*13ba0*/  LDL R3, [R1] ;  /* 0x0000000001037983 */ /* 0x000ea80000100800 */
[----:B------:R-:W3:Y:S01]  /*13bb0*/  LDL R9, [R1+0x10] ;  /* 0x0000100001097983 */ /* 0x000ee20000100800 */
[----:B------:R-:W-:Y:S01]  /*13bc0*/  SHF.R.S32.HI R20, RZ, 0x1f, R0 ;  /* 0x0000001fff147819 */ /* 0x000fe20000011400 */
[----:B------:R-:W-:Y:S01]  /*13bd0*/  ULDC.64 UR4, c[0x0][0x300] ;  /* 0x0000c00000047ab9 */ /* 0x000fe20000000a00 */
[----:B------:R-:W1:Y:S03]  /*13be0*/  S2R R8, SR_TID.X ;  /* 0x0000000000087919 */ /* 0x000e660000002100 */
[----:B------:R-:W-:-:S04]  /*13bf0*/  IMAD R7, R20, UR4, RZ ;  /* 0x0000000414077c24 */ /* 0x000fc8000f8e02ff */
[----:B------:R-:W-:Y:S01]  /*13c00*/  IMAD R7, R0, UR5, R7 ;  /* 0x0000000500077c24 */ /* 0x000fe2000f8e0207 */
[----:B-1----:R-:W-:-:S05]  /*13c10*/  LOP3.LUT R8, R8, 0x7f, RZ, 0xc0, !PT ;  /* 0x0000007f08087812 */ /* 0x002fca00078ec0ff */
[----:B------:R-:W-:Y:S01]  /*13c20*/  IMAD.SHL.U32 R11, R8, 0x8, RZ ;  /* 0x00000008080b7824 */ /* 0x000fe200078e00ff */
        /* <DEDUP_REMOVED lines=10> */
[----:B------:R-:W0:Y:S01]  /*13cd0*/  S2R R9, SR_TID.X ;  /* 0x0000000000097919 */ /* 0x000e220000002100 */
[----:B------:R-:W-:-:S04]  /*13ce0*/  IMAD.WIDE.U32 R2, R18, UR4, R2 ;  /* 0x0000000412027c25 */ /* 0x000fc8000f8e0002 */
[----:B------:R-:W-:Y:S01]  /*13cf0*/  IMAD R7, R18, UR5, R7 ;  /* 0x0000000512077c24 */ /* 0x000fe2000f8e0207 */
[----:B------:R-:W-:-:S03]  /*13d00*/  ULDC.64 UR4, c[0x0][0x2e8] ;  /* 0x0000ba0000047ab9 */ /* 0x000fc60000000a00 */
[----:B------:R-:W-:Y:S01]  /*13d10*/  IMAD.IADD R7, R7, 0x1, R3 ;  /* 0x0000000107077824 */ /* 0x000fe200078e0203 */
[----:B0-----:R-:W-:-:S04]  /*13d20*/  SHF.L.U32 R8, R9, 0x3, RZ ;  /* 0x0000000309087819 */ /* 0x001fc800000006ff */
[----:B------:R-:W-:-:S04]  /*13d30*/  LOP3.LUT R8, R8, 0x1f8, RZ, 0xc0, !PT ;  /* 0x000001f808087812 */ /* 0x000fc800078ec0ff */
        /* <DEDUP_REMOVED lines=8> */
[----:B------:R-:W-:Y:S01]  /*13dc0*/  LEA R8, R8, R22, 0x1 ;  /* 0x0000001608087211 */ /* 0x000fe200078e08ff */
[----:B------:R-:W1:Y:S01]  /*13dd0*/  SHFL.IDX PT, R2, R9, RZ, 0x181f ;  /* 0x00181fff09027589 */ /* 0x000e6200000e0000 */
[----:B0-----:R-:W-:-:S03]  /*13de0*/  IMAD.SHL.U32 R11, R3, 0x8, RZ ;  /* 0x00000008030b7824 */ /* 0x001fc600078e00ff */
[----:B------:R-:W0:Y:S02]  /*13df0*/  SHFL.IDX PT, R3, R10, RZ, 0x181f ;  /* 0x00181fff0a037589 */ /* 0x000e2400000e0000 */
        /* <DEDUP_REMOVED lines=38> */
.L_x_13568:
        /* <DEDUP_REMOVED lines=8> */
.L_x_13396:
        /* <DEDUP_REMOVED lines=11> */
.L_x_13397:
[----:B------:R1:W-:Y:S01]  /*14190*/  SYNCS.ARRIVE.TRANS64.A1T0 RZ, [R5+URZ+0x16830], RZ ;  /* 0x016830ff05ff79a7 */ /* 0x0003e2000810003f */
[----:B------:R-:W-:Y:S05]  /*141a0*/  @!P3 BRA `(.L_x_13398) ;  /* 0x000000000004b947 */ /* 0x000fea0003800000 */
[----:B------:R-:W-:Y:S01]  /*141b0*/  BPT.TRAP 0x1 ;  /* 0x000000040000795c */ /* 0x000fe20000300000 */
.L_x_13398:
[----:B------:R-:W-:Y:S01]  /*141c0*/  SHF.L.U32 R2, R17, 0x1f, RZ ;  /* 0x0000001f11027819 */ /* 0x000fe200000006ff */
[----:B-1----:R-:W-:Y:S01]  /*141d0*/  IMAD R5, R6, 0x8, R22 ;  /* 0x0000000806057824 */ /* 0x002fe200078e0216 */
[----:B------:R-:W-:Y:S03]  /*141e0*/  BSSY B1, `(.L_x_13399) ;  /* 0x0000003000017945 */ /* 0x000fe60003800000 */
[----:B------:R-:W1:Y:S02]  /*141f0*/  SYNCS.PHASECHK.TRANS64.TRYWAIT P0, [R5+URZ+0x16860], R2 ;  /* 0x01686002050075a7 */ /* 0x000e64000800017f */
[----:B-1----:R-:W-:Y:S05]  /*14200*/  @!P0 BRA `(.L_x_13400) ;  /* 0x0000005400a48947 */ /* 0x002fea0003800000 */
.L_x_13569:
[----:B------:R-:W-:Y:S05]  /*14210*/  BSYNC B1 ;  /* 0x0000000000017941 */ /* 0x000fea0003800000 */
.L_x_13399:
[----:B------:R-:W2:Y:S04]  /*14220*/  LDL R11, [R1+0x18] ;  /* 0x00001800010b7983 */ /* 0x000ea80000100800 */
[----:B------:R-:W2:Y:S01]  /*14230*/  LDL.LU R8, [R1+0x8] ;  /* 0x0000080001087983 */ /* 0x000ea20000300800 */
[----:B------:R-:W0:Y:S01]  /*14240*/  S2R R12, SR_TID.X ;  /* 0x00000000000c7919 */ /* 0x000e220000002100 */
[----:B------:R-:W-:Y:S01]  /*14250*/  UMOV UR4, 0xffffffff ;  /* 0xffffffff00047882 */ /* 0x000fe20000000000 */
[C---:B0-----:R-:W-:Y:S01]  /*14260*/  IMAD.SHL.U32 R9, R12.reuse, 0x8, RZ ;  /* 0x000000080c097824 */ /* 0x041fe200078e00ff */
[----:B------:R-:W-:-:S04]  /*14270*/  LOP3.LUT R3, R12, 0x7f, RZ, 0xc0, !PT ;  /* 0x0000007f0c037812 */ /* 0x000fc800078ec0ff */
[----:B------:R-:W-:Y:S01]  /*14280*/  LOP3.LUT R9, R9, 0x1f8, RZ, 0xc0, !PT ;  /* 0x000001f809097812 */ /* 0x000fe200078ec0ff */
[----:B------:R-:W-:-:S03]  /*14290*/  IMAD.SHL.U32 R10, R3, 0x8, RZ ;  /* 0x00000008030a7824 */ /* 0x000fc600078e00ff */
[----:B------:R-:W-:Y:S02]  /*142a0*/  LOP3.LUT R9, R9, 0x38, R12, 0x78, !PT ;  /* 0x0000003809097812 */ /* 0x000fe400078e780c */
[----:B------:R-:W-:Y:S02]  /*142b0*/  SHF.R.U32.HI R3, RZ, 0x3, R3 ;  /* 0x00000003ff037819 */ /* 0x000fe40000011603 */
[----:B------:R-:W-:-:S04]  /*142c0*/  LOP3.LUT R9, R9, 0x200, R10, 0xf8, !PT ;  /* 0x0000020009097812 */ /* 0x000fc800078ef80a */
[----:B------:R-:W-:Y:S01]  /*142d0*/  LEA R6, R6, R9, 0xd ;  /* 0x0000000906067211 */ /* 0x000fe200078e68ff */
[----:B--2---:R-:W-:-:S04]  /*142e0*/  IMAD R8, R8, -0x80, R11 ;  /* 0xffffff8008087824 */ /* 0x004fc800078e020b */
[----:B------:R-:W-:Y:S01]  /*142f0*/  IMAD.IADD R8, R8, 0x1, -R3 ;  /* 0x0000000108087824 */ /* 0x000fe200078e0a03 */
[----:B------:R-:W-:Y:S06]  /*14300*/  BRA.DIV UR4, `(.L_x_13401) ;  /* 0x0000005604787947 */ /* 0x000fec000b800000 */
[----:B-1----:R-:W0:Y:S01]  /*14310*/  SHFL.IDX PT, R2, R23, RZ, 0x181f ;  /* 0x00181fff17027589 */ /* 0x002e2200000e0000 */
[----:B------:R-:W-:Y:S01]  /*14320*/  ISETP.LT.OR P0, PT, R8, 0x1, P1 ;  /* 0x000000010800780c */ /* 0x000fe20000f01670 */
[----:B------:R-:W-:Y:S02]  /*14330*/  IMAD R6, R6, 0x2, R22 ;  /* 0x0000000206067824 */ /* 0x000fe400078e0216 */
[----:B------:R-:W1:Y:S01]  /*14340*/  SHFL.IDX PT, R3, R24, RZ, 0x181f ;  /* 0x00181fff18037589 */ /* 0x000e6200000e0000 */
[----:B0-----:R-:W-:-:S05]  /*14350*/  IADD3 R2, P2, R2, R7, RZ ;  /* 0x0000000702027210 */ /* 0x001fca0007f5e0ff */
[----:B-1----:R-:W-:-:S05]  /*14360*/  IMAD.X R3, RZ, RZ, R3, P2 ;  /* 0x000000ffff037224 */ /* 0x002fca00010e0603 */
        /* <DEDUP_REMOVED lines=40> */
.L_x_13587:
[----:B------:R-:W2:Y:S01]  /*145f0*/  LDL R9, [R1+0x10] ;  /* 0x0000100001097983 */ /* 0x000ea20000100800 */
        /* <DEDUP_REMOVED lines=27> */
.L_x_13402:
        /* <DEDUP_REMOVED lines=12> */
.L_x_13403:
[----:B------:R2:W-:Y:S01]  /*14870*/  STL [R1+0x8], R26 ;  /* 0x0000081a01007387 */ /* 0x0005e20000100800 */
[C---:B------:R-:W-:Y:S01]  /*14880*/  ISETP.GT.AND P0, PT, R26.reuse, RZ, PT ;  /* 0x000000ff1a00720c */ /* 0x040fe20003f04270 */
[----:B------:R2:W-:Y:S01]  /*14890*/  SYNCS.ARRIVE.TRANS64.A1T0 RZ, [R5+URZ+0x16850], RZ ;  /* 0x016850ff05ff79a7 */ /* 0x0005e2000810003f */
[----:B------:R-:W-:Y:S01]  /*148a0*/  VIADD R7, R26, 0xffffffff ;  /* 0xffffffff1a077836 */ /* 0x000fe20000000000 */
[----:B------:R-:W-:Y:S01]  /*148b0*/  MOV R6, R25 ;  /* 0x0000001900067202 */ /* 0x000fe20000000f00 */
[----:B------:R-:W-:-:S09]  /*148c0*/  IMAD.MOV.U32 R17, RZ, RZ, R28 ;  /* 0x000000ffff117224 */ /* 0x000fd200078e001c */
[----:B--2---:R-:W-:Y:S05]  /*148d0*/  @P0 BRA `(.L_x_13404) ;  /* 0xffffffec00f40947 */ /* 0x004fea000383ffff */
.L_x_13391:
[----:B------:R-:W-:Y:S05]  /*148e0*/  BSYNC B0 ;  /* 0x0000000000007941 */ /* 0x000fea0003800000 */
.L_x_13390:
[----:B-1----:R-:W1:Y:S01]  /*148f0*/  S2R R0, SR_TID.X ;  /* 0x0000000000007919 */ /* 0x002e620000002100 */
        /* <DEDUP_REMOVED lines=16> */
.L_x_13406:
[----:B------:R-:W-:Y:S05]  /*14a00*/  BSYNC B0 ;  /* 0x0000000000007941 */ /* 0x000fea0003800000 */
.L_x_13405:
[----:B------:R-:W-:-:S05]  /*14a10*/  IMAD.U32 R0, RZ, RZ, UR38 ;  /* 0x00000026ff007e24 */ /* 0x000fca000f8e00ff */
[----:B------:R-:W-:-:S13]  /*14a20*/  ISETP.NE.AND P0, PT, R0, 0x3, PT ;  /* 0x000000030000780c */ /* 0x000fda0003f05270 */
[----:B------:R-:W-:Y:S05]  /*14a30*/  @!P0 BRA `(.L_x_13407) ;  /* 0x0000000000048947 */ /* 0x000fea0003800000 */
[----:B------:R-:W-:Y:S01]  /*14a40*/  BPT.TRAP 0x1 ;  /* 0x000000040000795c */ /* 0x000fe20000300000 */
.L_x_13407:
[----:B------:R-:W0:Y:S01]  /*14a50*/  LDL.LU R2, [R1+0x18] ;  /* 0x0000180001027983 */ /* 0x000e220000300800 */
[----:B------:R-:W-:Y:S01]  /*14a60*/  IMAD R0, R25, 0x8, R22 ;  /* 0x0000000819007824 */ /* 0x000fe200078e0216 */
[----:B------:R-:W-:Y:S01]  /*14a70*/  SHF.L.U32 R3, R28, 0x1f, RZ ;  /* 0x0000001f1c037819 */ /* 0x000fe200000006ff */
[----:B------:R-:W-:Y:S03]  /*14a80*/  BSSY B0, `(.L_x_13408) ;  /* 0x0000004000007945 */ /* 0x000fe60003800000 */
[----:B------:R-:W1:Y:S01]  /*14a90*/  SYNCS.PHASECHK.TRANS64.TRYWAIT P0, [R0+URZ+0x16860], R3 ;  /* 0x01686003000075a7 */ /* 0x000e62000800017f */
[----:B0-----:R-:W-:Y:S01]  /*14aa0*/  IMAD R6, R26, -0x80, R2 ;  /* 0xffffff801a067824 */ /* 0x001fe200078e0202 */
[----:B-1----:R-:W-:Y:S06]  /*14ab0*/  @!P0 BRA `(.L_x_13409) ;  /* 0x0000005400d48947 */ /* 0x002fec0003800000 */
.L_x_13588:
[----:B------:R-:W-:Y:S05]  /*14ac0*/  BSYNC B0 ;  /* 0x0000000000007941 */ /* 0x000fea0003800000 */
.L_x_13408:
        /* <DEDUP_REMOVED lines=10> */
[----:B------:R-:W-:-:S04]  /*14b70*/  LOP3.LUT R2, R2, 0x200, R4, 0xf8, !PT ;  /* 0x0000020002027812 */ /* 0x000fc800078ef804 */
[----:B------:R-:W-:Y:S01]  /*14b80*/  LEA R4, R25, R2, 0xd ;  /* 0x0000000219047211 */ /* 0x000fe200078e68ff */
[----:B------:R-:W-:Y:S06]  /*14b90*/  BRA.DIV UR4, `(.L_x_13410) ;  /* 0x0000005604b07947 */ /* 0x000fec000b800000 */
[----:B------:R-:W1:Y:S01]  /*14ba0*/  S2R R2, SR_TID.X ;  /* 0x0000000000027919 */ /* 0x000e620000002100 */
[----:B------:R-:W-:Y:S01]  /*14bb0*/  ULDC UR4, c[0x0][0x2f4] ;  /* 0x0000bd0000047ab9 */ /* 0x000fe20000000800 */
[----:B------:R-:W-:Y:S01]  /*14bc0*/  IMAD R4, R4, 0x2, R22 ;  /* 0x0000000204047824 */ /* 0x000fe200078e0216 */
[----:B------:R-:W2:Y:S04]  /*14bd0*/  SHFL.IDX PT, R14, R23, RZ, 0x181f ;  /* 0x00181fff170e7589 */ /* 0x000ea800000e0000 */
[----:B0-----:R-:W0:Y:S01]  /*14be0*/  SHFL.IDX PT, R3, R24, RZ, 0x181f ;  /* 0x00181fff18037589 */ /* 0x001e2200000e0000 */
[----:B-1----:R-:W-:-:S05]  /*14bf0*/  IMAD.SHL.U32 R2, R2, 0x8, RZ ;  /* 0x0000000802027824 */ /* 0x002fca00078e00ff */
[----:B------:R-:W-:-:S04]  /*14c00*/  LOP3.LUT R2, R2, 0x38, RZ, 0xc0, !PT ;  /* 0x0000003802027812 */ /* 0x000fc800078ec0ff */
[C---:B------:R-:W-:Y:S01]  /*14c10*/  ISETP.GE.AND P0, PT, R2.reuse, UR4, PT ;  /* 0x0000000402007c0c */ /* 0x040fe2000bf06270 */
[----:B------:R-:W-:-:S03]  /*14c20*/  IMAD.SHL.U32 R5, R2, 0x2, RZ ;  /* 0x0000000202057824 */ /* 0x000fc600078e00ff */
[----:B------:R-:W-:Y:S02]  /*14c30*/  ISETP.LT.OR P1, PT, R6, 0x1, P0 ;  /* 0x000000010600780c */ /* 0x000fe40000721670 */
[----:B--2---:R-:W-:Y:S02]  /*14c40*/  IADD3 R2, P2, R14, R5, RZ ;  /* 0x000000050e027210 */ /* 0x004fe40007f5e0ff */
[----:B------:R-:W1:Y:S03]  /*14c50*/  SHFL.IDX PT, R14, R23, 0x1, 0x181f ;  /* 0x00381f00170e7f89 */ /* 0x000e6600000e0000 */
[----:B0-----:R-:W-:-:S06]  /*14c60*/  IMAD.X R3, RZ, RZ, R3, P2 ;  /* 0x000000ffff037224 */ /* 0x001fcc00010e0603 */
[----:B------:R0:W-:Y:S01]  /*14c70*/  LDGSTS.E.BYPASS.LTC128B.128 [R4+0x400], desc[UR42][R2.64], !P1 ;  /* 0x0040000002047fae */ /* 0x0001e2000c901d6a */
[----:B------:R-:W-:-:S03]  /*14c80*/  ISETP.LT.OR P1, PT, R6, 0x11, P0 ;  /* 0x000000110600780c */ /* 0x000fc60000721670 */
[----:B0-----:R-:W0:Y:S01]  /*14c90*/  SHFL.IDX PT, R3, R24, 0x1, 0x181f ;  /* 0x00381f0018037f89 */ /* 0x001e2200000e0000 */
[----:B-1----:R-:W-:-:S03]  /*14ca0*/  IADD3 R2, P2, R14, R5, RZ ;  /* 0x000000050e027210 */ /* 0x002fc60007f5e0ff */
[----:B------:R-:W1:Y:S02]  /*14cb0*/  SHFL.IDX PT, R14, R23, 0x2, 0x181f ;  /* 0x00581f00170e7f89 */ /* 0x000e6400000e0000 */
[----:B0-----:R-:W-:-:S05]  /*14cc0*/  IMAD.X R3, RZ, RZ, R3, P2 ;  /* 0x000000ffff037224 */ /* 0x001fca00010e0603 */
[----:B------:R0:W-:Y:S01]  /*14cd0*/  LDGSTS.E.BYPASS.LTC128B.128 [R4+0xc00], desc[UR42][R2.64], !P1 ;  /* 0x00c0000002047fae */ /* 0x0001e2000c901d6a */
[----:B------:R-:W-:-:S03]  /*14ce0*/  ISETP.LT.OR P1, PT, R6, 0x21, P0 ;  /* 0x000000210600780c */ /* 0x000fc60000721670 */
[----:B0-----:R-:W0:Y:S01]  /*14cf0*/  SHFL.IDX PT, R3, R24, 0x2, 0x181f ;  /* 0x00581f0018037f89 */ /* 0x001e2200000e0000 */
[----:B-1----:R-:W-:-:S03]  /*14d00*/  IADD3 R2, P2, R14, R5, RZ ;  /* 0x000000050e027210 */ /* 0x002fc60007f5e0ff */
[----:B------:R-:W1:Y:S01]  /*14d10*/  SHFL.IDX PT, R14, R23, 0x3, 0x181f ;  /* 0x00781f00170e7f89 */ /* 0x000e6200000e0000 */
[----:B0-----:R-:W-:-:S05]  /*14d20*/  IADD3.X R3, RZ, R3, RZ, P2, !PT ;  /* 0x00000003ff037210 */ /* 0x001fca00017fe4ff */
        /* <DEDUP_REMOVED lines=22> */
[----:B------:R-:W1:Y:S04]  /*14e90*/  SHFL.IDX PT, R24, R24, 0x7, 0x181f ;  /* 0x00f81f0018187f89 */ /* 0x000e6800000e0000 */
[----:B------:R2:W3:Y:S01]  /*14ea0*/  SHFL.IDX PT, R14, R23, 0x7, 0x181f ;  /* 0x00f81f00170e7f89 */ /* 0x0004e200000e0000 */
[----:B0-----:R-:W-:-:S05]  /*14eb0*/  IMAD.X R3, RZ, RZ, R3, P2 ;  /* 0x000000ffff037224 */ /* 0x001fca00010e0603 */
[----:B-1----:R2:W-:Y:S02]  /*14ec0*/  LDGSTS.E.BYPASS.LTC128B.128 [R4+0x3400], desc[UR42][R2.64], !P1 ;  /* 0x0340000002047fae */ /* 0x0025e4000c901d6a */
.L_x_13606:
[----:B------:R-:W-:Y:S02]  /*14ed0*/  ISETP.LT.OR P0, PT, R6, 0x71, P0 ;  /* 0x000000710600780c */ /* 0x000fe40000701670 */
[----:B--23--:R-:W-:-:S05]  /*14ee0*/  IADD3 R2, P1, R14, R5, RZ ;  /* 0x000000050e027210 */ /* 0x00cfca0007f3e0ff */
[----:B------:R-:W-:-:S06]  /*14ef0*/  IMAD.X R3, RZ, RZ, R24, P1 ;  /* 0x000000ffff037224 */ /* 0x000fcc00008e0618 */
[----:B------:R-:W-:Y:S01]  /*14f00*/  @!PT LDS RZ, [RZ] ;  /* 0x00000000fffff984 */ /* 0x000fe20000000800 */
[----:B------:R-:W-:Y:S01]  /*14f10*/  @!PT LDS RZ, [RZ] ;  /* 0x00000000fffff984 */ /* 0x000fe20000000800 */
[----:B------:R-:W-:Y:S01]  /*14f20*/  @!PT LDS RZ, [RZ] ;  /* 0x00000000fffff984 */ /* 0x000fe20000000800 */
[----:B------:R0:W-:Y:S01]  /*14f30*/  LDGSTS.E.BYPASS.LTC128B.128 [R4+0x3c00], desc[UR42][R2.64], !P0 ;  /* 0x03c0000002047fae */ /* 0x0001e2000c101d6a */
[----:B------:R-:W-:Y:S01]  /*14f40*/  PLOP3.LUT P0, PT, PT, PT, PT, 0x80, 0x0 ;  /* 0x000000000000781c */ /* 0x000fe20003f0f070 */
[----:B------:R-:W-:-:S12]  /*14f50*/  NOP ;  /* 0x0000000000007918 */ /* 0x000fd80000000000 */
.L_x_13411:
        /* <DEDUP_REMOVED lines=11> */
.L_x_13412:
[----:B------:R0:W-:Y:S01]  /*15010*/  SYNCS.ARRIVE.TRANS64.A1T0 RZ, [R0+URZ+0x16850], RZ ;  /* 0x016850ff00ff79a7 */ /* 0x0001e2000810003f */
[----:B------:R-:W-:-:S05]  /*15020*/  VIADD R25, R25, 0x1 ;  /* 0x0000000119197836 */ /* 0x000fca0000000000 */
[----:B------:R-:W-:-:S04]  /*15030*/  ISETP.NE.AND P0, PT, R25, 0x2, PT ;  /* 0x000000021900780c */ /* 0x000fc80003f05270 */
[----:B------:R-:W-:Y:S02]  /*15040*/  SEL R3, RZ, 0x1, P0 ;  /* 0x00000001ff037807 */ /* 0x000fe40000000000 */
[----:B------:R-:W-:Y:S02]  /*15050*/  SEL R25, R25, RZ, P0 ;  /* 0x000000ff19197207 */ /* 0x000fe40000000000 */
[----:B0-----:R-:W-:-:S07]  /*15060*/  LOP3.LUT R28, R28, R3, RZ, 0x3c, !PT ;  /* 0x000000031c1c7212 */ /* 0x001fce00078e3cff */
.L_x_13371:
[----:B------:R-:W-:Y:S05]  /*15070*/  BSYNC B7 ;  /* 0x0000000000077941 */ /* 0x000fea0003800000 */
.L_x_13369:
        /* <DEDUP_REMOVED lines=12> */
.L_x_13413:
        /* <DEDUP_REMOVED lines=36> */
.L_x_13616:
[----:B------:R-:W-:Y:S02]  /*15380*/  ULDC UR4, c[0x0][0xc38] ;  /* 0x00030e0000047ab9 */ /* 0x000fe40000000800 */
[----:B------:R-:W-:-:S04]  /*15390*/  IMAD.U32 R16, RZ, RZ, UR4 ;  /* 0x00000004ff107e24 */ /* 0x000fc8000f8e00ff */
[----:B-1----:R-:W-:-:S05]  /*153a0*/  IMAD R5, R14, R16, RZ ;  /* 0x000000100e057224 */ /* 0x002fca00078e02ff */
[----:B------:R-:W-:-:S04]  /*153b0*/  IADD3 R4, R4, R5, RZ ;  /* 0x0000000504047210 */ /* 0x000fc80007ffe0ff */
[----:B------:R-:W-:-:S13]  /*153c0*/  ISETP.GT.AND P6, PT, R4, R0, PT ;  /* 0x000000000400720c */ /* 0x000fda0003fc4270 */
[----:B------:R-:W-:Y:S05]  /*153d0*/  @P6 BRA `(.L_x_13416) ;  /* 0x00000000009c6947 */ /* 0x000fea0003800000 */
.L_x_13421:
        /* <DEDUP_REMOVED lines=14> */
.L_x_13419:
[----:B------:R-:W-:Y:S05]  /*154c0*/  BSYNC B0 ;  /* 0x0000000000007941 */ /* 0x000fea0003800000 */
.L_x_13418:
        /* <DEDUP_REMOVED lines=18> */
.L_x_13624:
[----:B------:R-:W-:Y:S02]  /*155f0*/  ULDC UR4, c[0x0][0xc38] ;  /* 0x00030e0000047ab9 */ /* 0x000fe40000000800 */
[----:B------:R-:W-:-:S04]  /*15600*/  IMAD.U32 R16, RZ, RZ, UR4 ;  /* 0x00000004ff107e24 */ /* 0x000fc8000f8e00ff */
[----:B-1----:R-:W-:-:S04]  /*15610*/  IMAD R5, R14, R16, RZ ;  /* 0x000000100e057224 */ /* 0x002fc800078e02ff */
[----:B------:R-:W-:-:S05]  /*15620*/  IMAD.IADD R4, R5, 0x1, R4 ;  /* 0x0000000105047824 */ /* 0x000fca00078e0204 */
[----:B------:R-:W-:-:S13]  /*15630*/  ISETP.GT.AND P6, PT, R4, R0, PT ;  /* 0x000000000400720c */ /* 0x000fda0003fc4270 */
[----:B------:R-:W-:Y:S05]  /*15640*/  @!P6 BRA `(.L_x_13421) ;  /* 0xfffffffc0064e947 */ /* 0x000fea000383ffff */
.L_x_13416:
        /* <DEDUP_REMOVED lines=8> */
.L_x_13628:
[----:B------:R-:W-:Y:S02]  /*156d0*/  ISETP.NE.AND P0, PT, R6, RZ, PT ;  /* 0x000000ff0600720c */ /* 0x000fe40003f05270 */
[----:B------:R-:W-:-:S11]  /*156e0*/  MOV R14, RZ ;  /* 0x000000ff000e7202 */ /* 0x000fd60000000f00 */
[----:B------:R-:W-:Y:S05]  /*156f0*/  @!P0 BRA `(.L_x_13423) ;  /* 0x0000000000108947 */ /* 0x000fea0003800000 */
[----:B------:R-:W-:Y:S01]  /*15700*/  UMOV UR4, 0xffffffff ;  /* 0xffffffff00047882 */ /* 0x000fe20000000000 */
[----:B------:R-:W-:Y:S02]  /*15710*/  VIADD R12, R4, 0xffffffff ;  /* 0xffffffff040c7836 */ /* 0x000fe40000000000 */
[----:B------:R-:W-:Y:S05]  /*15720*/  BRA.DIV UR4, `(.L_x_13424) ;  /* 0x0000005e04347947 */ /* 0x000fea000b800000 */
[----:B------:R3:W4:Y:S02]  /*15730*/  SHFL.IDX PT, R14, R3, R12, 0x1f ;  /* 0x00001f0c030e7589 */ /* 0x00072400000e0000 */
.L_x_13423:
[----:B--2---:R-:W-:Y:S01]  /*15740*/  IABS R6, R17 ;  /* 0x0000001100067213 */ /* 0x004fe20000000000 */
[----:B----4-:R-:W-:Y:S01]  /*15750*/  IMAD R16, R14, R16, R5 ;  /* 0x000000100e107224 */ /* 0x010fe200078e0205 */
[----:B------:R-:W-:Y:S02]  /*15760*/  IADD3 R19, R4, R19, RZ ;  /* 0x0000001304137210 */ /* 0x000fe40007ffe0ff */
[----:B------:R-:W2:Y:S01]  /*15770*/  I2F.RP R7, R6 ;  /* 0x0000000600077306 */ /* 0x000ea20000209400 */
[----:B------:R-:W-:-:S07]  /*15780*/  IMAD.IADD R0, R0, 0x1, -R16 ;  /* 0x0000000100007824 */ /* 0x000fce00078e0a10 */
[----:B--2---:R-:W1:Y:S02]  /*15790*/  MUFU.RCP R7, R7 ;  /* 0x0000000700077308 */ /* 0x004e640000001000 */
[----:B-1----:R-:W-:-:S06]  /*157a0*/  VIADD R2, R7, 0xffffffe ;  /* 0x0ffffffe07027836 */ /* 0x002fcc0000000000 */
[----:B0--3--:R0:W1:Y:S02]  /*157b0*/  F2I.FTZ.U32.TRUNC.NTZ R3, R2 ;  /* 0x0000000200037305 */ /* 0x009064000021f000 */
[----:B0-----:R-:W-:Y:S02]  /*157c0*/  IMAD.MOV.U32 R2, RZ, RZ, RZ ;  /* 0x000000ffff027224 */ /* 0x001fe400078e00ff */
[----:B-1----:R-:W-:-:S04]  /*157d0*/  IMAD.MOV R5, RZ, RZ, -R3 ;  /* 0x000000ffff057224 */ /* 0x002fc800078e0a03 */
[----:B------:R-:W-:-:S04]  /*157e0*/  IMAD R5, R5, R6, RZ ;  /* 0x0000000605057224 */ /* 0x000fc800078e02ff */
[----:B------:R-:W-:Y:S01]  /*157f0*/  IMAD.HI.U32 R3, R3, R5, R2 ;  /* 0x0000000503037227 */ /* 0x000fe200078e0002 */
[----:B------:R-:W-:Y:S02]  /*15800*/  IABS R5, R17 ;  /* 0x0000001100057213 */ /* 0x000fe40000000000 */
        /* <DEDUP_REMOVED lines=18> */
.L_x_13417:
[----:B------:R-:W-:Y:S01]  /*15930*/  UMOV UR4, URZ ;  /* 0x0000003f00047c82 */ /* 0x000fe20008000000 */
[----:B------:R-:W-:Y:S01]  /*15940*/  UMOV UR5, URZ ;  /* 0x0000003f00057c82 */ /* 0x000fe20008000000 */
[----:B------:R-:W-:Y:S01]  /*15950*/  ULDC UR6, c[0x0][0xc3c] ;  /* 0x00030f0000067ab9 */ /* 0x000fe20000000800 */
[----:B------:R-:W-:Y:S02]  /*15960*/  IMAD.MOV.U32 R16, RZ, RZ, R0 ;  /* 0x000000ffff107224 */ /* 0x000fe400078e0000 */
[----:B------:R-:W-:Y:S02]  /*15970*/  IMAD.U32 R17, RZ, RZ, UR4 ;  /* 0x00000004ff117e24 */ /* 0x000fe4000f8e00ff */
[----:B------:R-:W-:Y:S02]  /*15980*/  IMAD.U32 R18, RZ, RZ, UR5 ;  /* 0x00000005ff127e24 */ /* 0x000fe4000f8e00ff */
[----:B------:R-:W-:-:S07]  /*15990*/  IMAD.U32 R19, RZ, RZ, UR6 ;  /* 0x00000006ff137e24 */ /* 0x000fce000f8e00ff */
.L_x_13425:
        /* <DEDUP_REMOVED lines=10> */
.L_x_13414:
[----:B------:R-:W-:Y:S02]  /*15a40*/  ULDC UR4, c[0x0][0xc3c] ;  /* 0x00030f0000047ab9 */ /* 0x000fe40000000800 */
[----:B-1----:R-:W-:-:S13]  /*15a50*/  ISETP.GE.AND P0, PT, R19, UR4, PT ;  /* 0x0000000413007c0c */ /* 0x002fda000bf06270 */
[----:B------:R-:W-:Y:S05]  /*15a60*/  @!P0 BRA `(.L_x_13426) ;  /* 0xffffffa800048947 */ /* 0x000fea000383ffff */
[----:B------:R-:W-:Y:S05]  /*15a70*/  BSYNC B8 ;  /* 0x0000000000087941 */ /* 0x000fea0003800000 */
.L_x_13333:
[----:B--2---:R-:W2:Y:S01]  /*15a80*/  LDL.LU R0, [R1+0x40] ;  /* 0x0000400001007983 */ /* 0x004ea20000300800 */
[----:B------:R-:W-:Y:S01]  /*15a90*/  BSSY B0, `(.L_x_13427) ;  /* 0x000000b000007945 */ /* 0x000fe20003800000 */
[----:B------:R-:W1:Y:S01]  /*15aa0*/  S2R R5, SR_CgaCtaId ;  /* 0x0000000000057919 */ /* 0x000e620000008800 */
[----:B--2---:R-:W-:-:S04]  /*15ab0*/  IADD3 R0, R0, 0x1, RZ ;  /* 0x0000000100007810 */ /* 0x004fc80007ffe0ff */
[----:B0-----:R-:W-:-:S04]  /*15ac0*/  LEA.HI R2, R0, R0, RZ, 0x1 ;  /* 0x0000000000027211 */ /* 0x001fc800078f08ff */
[----:B------:R-:W-:Y:S02]  /*15ad0*/  LOP3.LUT R3, R2, 0xfffffffe, RZ, 0xc0, !PT ;  /* 0xfffffffe02037812 */ /* 0x000fe400078ec0ff */
[----:B------:R-:W-:-:S03]  /*15ae0*/  MOV R2, 0x400 ;  /* 0x0000040000027802 */ /* 0x000fc60000000f00 */
[----:B------:R-:W-:Y:S01]  /*15af0*/  IMAD.IADD R0, R0, 0x1, -R3 ;  /* 0x0000000100007824 */ /* 0x000fe200078e0a03 */
[----:B-1----:R-:W-:-:S04]  /*15b00*/  LEA R4, R5, R2, 0x18 ;  /* 0x0000000205047211 */ /* 0x002fc800078ec0ff */
[----:B------:R-:W-:-:S04]  /*15b10*/  SHF.L.U32 R0, R0, 0x1f, RZ ;  /* 0x0000001f00007819 */ /* 0x000fc800000006ff */
[----:B------:R-:W0:Y:S02]  /*15b20*/  SYNCS.PHASECHK.TRANS64.TRYWAIT P0, [R4+URZ+0x16820], R0 ;  /* 0x01682000040075a7 */ /* 0x000e24000800017f */
[----:B0-----:R-:W-:Y:S05]  /*15b30*/  @!P0 BRA `(.L_x_13428) ;  /* 0x0000005800548947 */ /* 0x001fea0003800000 */
.L_x_13631:
[----:B------:R-:W-:Y:S05]  /*15b40*/  BSYNC B0 ;  /* 0x0000000000007941 */ /* 0x000fea0003800000 */
.L_x_13427:
[----:B------:R-:W-:-:S03]  /*15b50*/  UMOV UR4, 0xffffffff ;  /* 0xffffffff00047882 */ /* 0x000fc60000000000 */
[----:B------:R-:W-:Y:S05]  /*15b60*/  BRA.DIV UR4, `(.L_x_13429) ;  /* 0x0000005a045c7947 */ /* 0x000fea000b800000 */
[----:B0-----:R-:W0:Y:S02]  /*15b70*/  S2R R0, SR_TID.X ;  /* 0x0000000000007919 */ /* 0x001e240000002100 */
[----:B0-----:R-:W-:-:S04]  /*15b80*/  SHF.R.U32.HI R0, RZ, 0x5, R0 ;  /* 0x00000005ff007819 */ /* 0x001fc80000011600 */
[----:B------:R-:W-:-:S05]  /*15b90*/  LOP3.LUT R0, R0, 0x3, RZ, 0xc0, !PT ;  /* 0x0000000300007812 */ /* 0x000fca00078ec0ff */
[----:B------:R0:W1:Y:S02]  /*15ba0*/  SHFL.IDX PT, R14, R0, RZ, 0x1f ;  /* 0x00001fff000e7589 */ /* 0x00006400000e0000 */
.L_x_13634:
[----:B-1----:R-:W-:-:S13]  /*15bb0*/  ISETP.NE.AND P0, PT, R14, RZ, PT ;  /* 0x000000ff0e00720c */ /* 0x002fda0003f05270 */
[----:B------:R-:W-:Y:S05]  /*15bc0*/  @P0 BRA `(.L_x_13194) ;  /* 0x0000000000880947 */ /* 0x000fea0003800000 */
[----:B------:R-:W-:-:S03]  /*15bd0*/  UMOV UR4, 0xffffffff ;  /* 0xffffffff00047882 */ /* 0x000fc60000000000 */
[----:B------:R-:W-:Y:S05]  /*15be0*/  BRA.DIV UR4, `(.L_x_13430) ;  /* 0x0000005a04707947 */ /* 0x000fea000b800000 */
[----:B------:R-:W-:-:S13]  /*15bf0*/  ELECT P6, URZ, PT ;  /* 0x00000000003f782f */ /* 0x000fda00038c0000 */
.L_x_13637:
[----:B------:R-:W-:Y:S05]  /*15c00*/  @!P6 BRA `(.L_x_13194) ;  /* 0x000000000078e947 */ /* 0x000fea0003800000 */
[----:B------:R-:W-:-:S06]  /*15c10*/  ULOP3.LUT UR4, UR36, 0x2, URZ, 0xfc, !UPT ;  /* 0x0000000224047892 */ /* 0x000fcc000f8efc3f */
[----:B0-----:R-:W-:-:S05]  /*15c20*/  IMAD.U32 R0, RZ, RZ, UR4 ;  /* 0x00000004ff007e24 */ /* 0x001fca000f8e00ff */
[----:B------:R-:W-:-:S13]  /*15c30*/  ISETP.NE.AND P0, PT, R0, 0x3, PT ;  /* 0x000000030000780c */ /* 0x000fda0003f05270 */
[----:B------:R-:W-:Y:S05]  /*15c40*/  @!P0 BRA `(.L_x_13431) ;  /* 0x0000000000048947 */ /* 0x000fea0003800000 */
[----:B------:R-:W-:Y:S01]  /*15c50*/  BPT.TRAP 0x1 ;  /* 0x000000040000795c */ /* 0x000fe20000300000 */
.L_x_13431:
[C---:B------:R-:W-:Y:S01]  /*15c60*/  IMAD R5, R25.reuse, 0x8, R4 ;  /* 0x0000000819057824 */ /* 0x040fe200078e0204 */
[----:B------:R-:W-:Y:S01]  /*15c70*/  SHF.L.U32 R0, R28, 0x1f, RZ ;  /* 0x0000001f1c007819 */ /* 0x000fe200000006ff */
[----:B------:R-:W-:-:S03]  /*15c80*/  VIADD R25, R25, 0x1 ;  /* 0x0000000119197836 */ /* 0x000fc60000000000 */
[----:B------:R-:W0:Y:S02]  /*15c90*/  SYNCS.PHASECHK.TRANS64.TRYWAIT P1, [R5+URZ+0x16840], R0 ;  /* 0x01684000050075a7 */ /* 0x000e24000802017f */
[----:B------:R-:W-:-:S04]  /*15ca0*/  ISETP.NE.AND P2, PT, R25, 0x2, PT ;  /* 0x000000021900780c */ /* 0x000fc80003f45270 */
[----:B------:R-:W-:Y:S01]  /*15cb0*/  SEL R3, RZ, 0x1, P2 ;  /* 0x00000001ff037807 */ /* 0x000fe20001000000 */
[----:B0-----:R-:W-:Y:S08]  /*15cc0*/  @!P1 BRA `(.L_x_13432) ;  /* 0x0000005800589947 */ /* 0x001ff00003800000 */
.L_x_13638:
[----:B------:R-:W-:Y:S02]  /*15cd0*/  SEL R25, R25, RZ, P2 ;  /* 0x000000ff19197207 */ /* 0x000fe40001000000 */
[----:B------:R-:W-:Y:S01]  /*15ce0*/  LOP3.LUT R2, R28, R3, RZ, 0x3c, !PT ;  /* 0x000000031c027212 */ /* 0x000fe200078e3cff */
[----:B------:R-:W-:Y:S06]  /*15cf0*/  @!P0 BRA `(.L_x_13433) ;  /* 0x0000000000048947 */ /* 0x000fec0003800000 */
[----:B------:R-:W-:Y:S01]  /*15d00*/  BPT.TRAP 0x1 ;  /* 0x000000040000795c */ /* 0x000fe20000300000 */
.L_x_13433:
[----:B------:R-:W-:Y:S01]  /*15d10*/  IMAD R25, R25, 0x8, R4 ;  /* 0x0000000819197824 */ /* 0x000fe200078e0204 */
[----:B------:R-:W-:-:S04]  /*15d20*/  SHF.L.U32 R2, R2, 0x1f, RZ ;  /* 0x0000001f02027819 */ /* 0x000fc800000006ff */
[----:B------:R-:W1:Y:S02]  /*15d30*/  SYNCS.PHASECHK.TRANS64.TRYWAIT P1, [R25+URZ+0x16840], R2 ;  /* 0x01684002190075a7 */ /* 0x000e64000802017f */
[----:B-1----:R-:W-:Y:S05]  /*15d40*/  @!P1 BRA `(.L_x_13434) ;  /* 0x00000058004c9947 */ /* 0x002fea0003800000 */
.L_x_13639:
[----:B------:R-:W-:Y:S05]  /*15d50*/  @!P0 BRA `(.L_x_13435) ;  /* 0x0000000000048947 */ /* 0x000fea0003800000 */
[----:B------:R-:W-:Y:S01]  /*15d60*/  BPT.TRAP 0x1 ;  /* 0x000000040000795c */ /* 0x000fe20000300000 */
.L_x_13435:
[----:B------:R-:W2:Y:S02]  /*15d70*/  SYNCS.PHASECHK.TRANS64.TRYWAIT P1, [R5+URZ+0x16860], R0 ;  /* 0x01686000050075a7 */ /* 0x000ea4000802017f */
[----:B--2---:R-:W-:Y:S05]  /*15d80*/  @!P1 BRA `(.L_x_13436) ;  /* 0x0000005800509947 */ /* 0x004fea0003800000 */
.L_x_13640:
[----:B------:R-:W-:Y:S05]  /*15d90*/  @!P0 BRA `(.L_x_13437) ;  /* 0x0000000000048947 */ /* 0x000fea0003800000 */
[----:B------:R-:W-:Y:S01]  /*15da0*/  BPT.TRAP 0x1 ;  /* 0x000000040000795c */ /* 0x000fe20000300000 */
.L_x_13437:
[----:B---3--:R3:W4:Y:S02]  /*15db0*/  SYNCS.PHASECHK.TRANS64.TRYWAIT P0, [R25+URZ+0x16860], R2 ;  /* 0x01686002190075a7 */ /* 0x008724000800017f */
[----:B----4-:R-:W-:Y:S05]  /*15dc0*/  @!P0 NANOSLEEP.SYNCS 0x989680 ;  /* 0x009896800000895d */ /* 0x010fea0003900000 */
[----:B------:R-:W4:Y:S02]  /*15dd0*/  @!P0 SYNCS.PHASECHK.TRANS64 P0, [R25+URZ+0x16860], R2 ;  /* 0x01686002190085a7 */ /* 0x000f24000800007f */
[----:B----4-:R-:W-:Y:S05]  /*15de0*/  @!P0 BRA `(.L_x_13437) ;  /* 0xfffffffc00f08947 */ /* 0x010fea000383ffff */
.L_x_13194:
[----:B------:R-:W-:Y:S05]  /*15df0*/  BSYNC B9 ;  /* 0x0000000000097941 */ /* 0x000fea0003800000 */
.L_x_13191:
[----:B------:R-:W-:Y:S05]  /*15e00*/  EXIT ;  /* 0x000000000000794d */ /* 0x000fea0003800000 */
.L_x_13212:
[----:B0-----:R0:W1:Y:S02]  /*15e10*/  SYNCS.PHASECHK.TRANS64.TRYWAIT P6, [R71+URZ+0x16890], R79 ;  /* 0x0168904f470075a7 */ /* 0x00106400080c017f */
[----:B-1----:R-:W-:Y:S05]  /*15e20*/  @!P6 NANOSLEEP.SYNCS 0x989680 ;  /* 0x009896800000e95d */ /* 0x002fea0003900000 */
[----:B------:R-:W1:Y:S02]  /*15e30*/  @!P6 SYNCS.PHASECHK.TRANS64 P6, [R71+URZ+0x16890], R79 ;  /* 0x0168904f4700e5a7 */ /* 0x000e6400080c007f */
[----:B-1----:R-:W-:Y:S05]  /*15e40*/  @!P6 BRA `(.L_x_13212) ;  /* 0xfffffffc00f0e947 */ /* 0x002fea000383ffff */
[----:B------:R-:W-:Y:S05]  /*15e50*/  BRA `(.L_x_13438) ;  /* 0xfffffecc00307947 */ /* 0x000fea000383ffff */
.L_x_13213:
        /* <DEDUP_REMOVED lines=8> */
.L_x_13440:
[----:B------:R-:W-:Y:S05]  /*15ee0*/  BSYNC B1 ;  /* 0x0000000000017941 */ /* 0x000fea0003800000 */
.L_x_13439:
        /* <DEDUP_REMOVED lines=8> */
.L_x_13441:
[----:B------:R-:W-:Y:S05]  /*15f70*/  BRA `(.L_x_13442) ;  /* 0xfffffec800fc7947 */ /* 0x000fea000383ffff */
.L_x_13222:
[----:B------:R-:W-:Y:S01]  /*15f80*/  BSSY B1, `(.L_x_13443) ;  /* 0x0000008000017945 */ /* 0x000fe20003800000 */
[----:B0---4-:R-:W-:Y:S01]  /*15f90*/  IMAD.MOV.U32 R13, RZ, RZ, R85 ;  /* 0x000000ffff0d7224 */ /* 0x011fe200078e0055 */
[----:B------:R-:W-:Y:S01]  /*15fa0*/  MOV R15, 0xffffffff ;  /* 0xffffffff000f7802 */ /* 0x000fe20000000f00 */
[----:B------:R-:W-:Y:S02]  /*15fb0*/  IMAD.MOV.U32 R12, RZ, RZ, 0x1 ;  /* 0x00000001ff0c7424 */ /* 0x000fe400078e00ff */
[----:B------:R-:W-:-:S07]  /*15fc0*/  IMAD.MOV.U32 R11, RZ, RZ, 0x1c1f ;  /* 0x00001c1fff0b7424 */ /* 0x000fce00078e00ff */
[----:B-123--:R-:W-:Y:S05]  /*15fd0*/  WARPSYNC.COLLECTIVE R15, `(.L_x_13444) ;  /* 0x000000000f087348 */ /* 0x00efea0003c00000 */
[----:B---3--:R0:W3:Y:S02]  /*15fe0*/  SHFL.IDX P6, R14, R13, R12, R11 ;  /* 0x0000000c0d0e7389 */ /* 0x0080e400000c000b */
[----:B0123--:R-:W-:Y:S01]  /*15ff0*/  ENDCOLLECTIVE ;  /* 0x000000000000791b */ /* 0x00ffe20003800000 */
.L_x_13444:
[----:B------:R-:W-:Y:S05]  /*16000*/  BSYNC B1 ;  /* 0x0000000000017941 */ /* 0x000fea0003800000 */
.L_x_13443:
        /* <DEDUP_REMOVED lines=8> */
.L_x_13445:
[----:B------:R-:W-:Y:S05]  /*16090*/  BRA `(.L_x_13446) ;  /* 0xfffffed000887947 */ /* 0x000fea000383ffff */
.L_x_13234:
[----:B--2---:R2:W3:Y:S02]  /*160a0*/  SYNCS.PHASECHK.TRANS64.TRYWAIT P4, [R71+URZ+0x16890], R79 ;  /* 0x0168904f470075a7 */ /* 0x0044e4000808017f */
[----:B---3--:R-:W-:Y:S05]  /*160b0*/  @!P4 NANOSLEEP.SYNCS 0x989680 ;  /* 0x009896800000c95d */ /* 0x008fea0003900000 */
[----:B------:R-:W3:Y:S02]  /*160c0*/  @!P4 SYNCS.PHASECHK.TRANS64 P4, [R71+URZ+0x16890], R79 ;  /* 0x0168904f4700c5a7 */ /* 0x000ee4000808007f */
[----:B---3--:R-:W-:Y:S05]  /*160d0*/  @!P4 BRA `(.L_x_13234) ;  /* 0xfffffffc00f0c947 */ /* 0x008fea000383ffff */
[----:B------:R-:W-:Y:S05]  /*160e0*/  BRA `(.L_x_13447) ;  /* 0xfffffedc00a87947 */ /* 0x000fea000383ffff */
.L_x_13235:
[----:B------:R-:W-:Y:S01]  /*160f0*/  BSSY B1, `(.L_x_13448) ;  /* 0x0000008000017945 */ /* 0x000fe20003800000 */
[----:B0-----:R-:W-:Y:S01]  /*16100*/  MOV R13, R85 ;  /* 0x00000055000d7202 */ /* 0x001fe20000000f00 */
[----:B------:R-:W-:Y:S02]  /*16110*/  IMAD.MOV.U32 R12, RZ, RZ, RZ ;  /* 0x000000ffff0c7224 */ /* 0x000fe400078e00ff */
[----:B------:R-:W-:Y:S02]  /*16120*/  IMAD.MOV.U32 R11, RZ, RZ, 0x1c1f ;  /* 0x00001c1fff0b7424 */ /* 0x000fe400078e00ff */
[----:B------:R-:W-:-:S07]  /*16130*/  IMAD.MOV.U32 R15, RZ, RZ, -0x1 ;  /* 0xffffffffff0f7424 */ /* 0x000fce00078e00ff */
[----:B--2---:R-:W-:Y:S05]  /*16140*/  WARPSYNC.COLLECTIVE R15, `(.L_x_13449) ;  /* 0x000000000f087348 */ /* 0x004fea0003c00000 */
[----:B------:R0:W1:Y:S02]  /*16150*/  SHFL.IDX P6, R14, R13, R12, R11 ;  /* 0x0000000c0d0e7389 */ /* 0x00006400000c000b */
[----:B012---:R-:W-:Y:S01]  /*16160*/  ENDCOLLECTIVE ;  /* 0x000000000000791b */ /* 0x007fe20003800000 */
.L_x_13449:
[----:B------:R-:W-:Y:S05]  /*16170*/  BSYNC B1 ;  /* 0x0000000000017941 */ /* 0x000fea0003800000 */
.L_x_13448:
        /* <DEDUP_REMOVED lines=8> */
.L_x_13450:
[----:B------:R-:W-:Y:S01]  /*16200*/  IMAD.MOV.U32 R82, RZ, RZ, R14 ;  /* 0x000000ffff527224 */ /* 0x000fe200078e000e */
[----:B------:R-:W-:Y:S06]  /*16210*/  BRA `(.L_x_13451) ;  /* 0xfffffedc00747947 */ /* 0x000fec000383ffff */
.L_x_13240:
[----:B------:R-:W-:Y:S01]  /*16220*/  BSSY B1, `(.L_x_13452) ;  /* 0x0000008000017945 */ /* 0x000fe20003800000 */
[----:B0-----:R-:W-:Y:S01]  /*16230*/  IMAD.MOV.U32 R13, RZ, RZ, R85 ;  /* 0x000000ffff0d7224 */ /* 0x001fe200078e0055 */
[----:B------:R-:W-:Y:S01]  /*16240*/  MOV R11, 0x1c1f ;  /* 0x00001c1f000b7802 */ /* 0x000fe20000000f00 */
[----:B------:R-:W-:Y:S02]  /*16250*/  IMAD.MOV.U32 R12, RZ, RZ, 0x1 ;  /* 0x00000001ff0c7424 */ /* 0x000fe400078e00ff */
[----:B------:R-:W-:-:S07]  /*16260*/  IMAD.MOV.U32 R15, RZ, RZ, -0x1 ;  /* 0xffffffffff0f7424 */ /* 0x000fce00078e00ff */
[----:B-1234-:R-:W-:Y:S05]  /*16270*/  WARPSYNC.COLLECTIVE R15, `(.L_x_13453) ;  /* 0x000000000f087348 */ /* 0x01efea0003c00000 */
[----:B------:R0:W0:Y:S02]  /*16280*/  SHFL.IDX P6, R14, R13, R12, R11 ;  /* 0x0000000c0d0e7389 */ /* 0x00002400000c000b */
[----:B01234-:R-:W-:Y:S01]  /*16290*/  ENDCOLLECTIVE ;  /* 0x000000000000791b */ /* 0x01ffe20003800000 */
.L_x_13453:
[----:B------:R-:W-:Y:S05]  /*162a0*/  BSYNC B1 ;  /* 0x0000000000017941 */ /* 0x000fea0003800000 */
.L_x_13452:
        /* <DEDUP_REMOVED lines=8> */
.L_x_13454:
[----:B------:R-:W-:Y:S01]  /*16330*/  IMAD.MOV.U32 R84, RZ, RZ, R14 ;  /* 0x000000ffff547224 */ /* 0x000fe200078e000e */
[----:B------:R-:W-:Y:S06]  /*16340*/  BRA `(.L_x_13455) ;  /* 0xfffffee400307947 */ /* 0x000fec000383ffff */
.L_x_13245:
[----:B0-----:R0:W1:Y:S02]  /*16350*/  SYNCS.PHASECHK.TRANS64.TRYWAIT P3, [R71+URZ+0x16890], R79 ;  /* 0x0168904f470075a7 */ /* 0x001064000806017f */
[----:B-1----:R-:W-:Y:S05]  /*16360*/  @!P3 NANOSLEEP.SYNCS 0x989680 ;  /* 0x009896800000b95d */ /* 0x002fea0003900000 */
[----:B------:R-:W1:Y:S02]  /*16370*/  @!P3 SYNCS.PHASECHK.TRANS64 P3, [R71+URZ+0x16890], R79 ;  /* 0x0168904f4700b5a7 */ /* 0x000e64000806007f */
[----:B-1----:R-:W-:Y:S05]  /*16380*/  @!P3 BRA `(.L_x_13245) ;  /* 0xfffffffc00f0b947 */ /* 0x002fea000383ffff */
[----:B------:R-:W-:Y:S05]  /*16390*/  BRA `(.L_x_13456) ;  /* 0xfffffeec00507947 */ /* 0x000fea000383ffff */
.L_x_13246:
        /* <DEDUP_REMOVED lines=8> */
.L_x_13458:
[----:B------:R-:W-:Y:S05]  /*16420*/  BSYNC B1 ;  /* 0x0000000000017941 */ /* 0x000fea0003800000 */
.L_x_13457:
        /* <DEDUP_REMOVED lines=8> */
.L_x_13459:
[----:B------:R-:W-:Y:S01]  /*164b0*/  IMAD.MOV.U32 R37, RZ, RZ, R14 ;  /* 0x000000ffff257224 */ /* 0x000fe200078e000e */
[----:B------:R-:W-:Y:S06]  /*164c0*/  BRA `(.L_x_13460) ;  /* 0xfffffeec00747947 */ /* 0x000fec000383ffff */
.L_x_13249:
[----:B------:R-:W-:Y:S01]  /*164d0*/  BSSY B1, `(.L_x_13461) ;  /* 0x0000008000017945 */ /* 0x000fe20003800000 */
[----:B----4-:R-:W-:Y:S01]  /*164e0*/  MOV R13, R38 ;  /* 0x00000026000d7202 */ /* 0x010fe20000000f00 */
[----:B------:R-:W-:Y:S02]  /*164f0*/  IMAD.MOV.U32 R12, RZ, RZ, 0x1 ;  /* 0x00000001ff0c7424 */ /* 0x000fe400078e00ff */
[----:B------:R-:W-:Y:S02]  /*16500*/  IMAD.MOV.U32 R11, RZ, RZ, 0x1c1f ;  /* 0x00001c1fff0b7424 */ /* 0x000fe400078e00ff */
[----:B------:R-:W-:-:S07]  /*16510*/  IMAD.MOV.U32 R15, RZ, RZ, -0x1 ;  /* 0xffffffffff0f7424 */ /* 0x000fce00078e00ff */
[----:B0123--:R-:W-:Y:S05]  /*16520*/  WARPSYNC.COLLECTIVE R15, `(.L_x_13462) ;  /* 0x000000000f087348 */ /* 0x00ffea0003c00000 */
[----:B------:R4:W0:Y:S02]  /*16530*/  SHFL.IDX P6, R14, R13, R12, R11 ;  /* 0x0000000c0d0e7389 */ /* 0x00082400000c000b */
[----:B01234-:R-:W-:Y:S01]  /*16540*/  ENDCOLLECTIVE ;  /* 0x000000000000791b */ /* 0x01ffe20003800000 */
.L_x_13462:
[----:B------:R-:W-:Y:S05]  /*16550*/  BSYNC B1 ;  /* 0x0000000000017941 */ /* 0x000fea0003800000 */
.L_x_13461:
        /* <DEDUP_REMOVED lines=8> */
.L_x_13463:
[----:B------:R-:W-:Y:S01]  /*165e0*/  IMAD.MOV.U32 R37, RZ, RZ, R14 ;  /* 0x000000ffff257224 */ /* 0x000fe200078e000e */
[----:B------:R-:W-:Y:S06]  /*165f0*/  BRA `(.L_x_13464) ;  /* 0xfffffeec00707947 */ /* 0x000fec000383ffff */
.L_x_13253:
[----:B0-----:R0:W4:Y:S02]  /*16600*/  SYNCS.PHASECHK.TRANS64.TRYWAIT P4, [R71+URZ+0x168b0], R79 ;  /* 0x0168b04f470075a7 */ /* 0x001124000808017f */
[----:B----4-:R-:W-:Y:S05]  /*16610*/  @!P4 NANOSLEEP.SYNCS 0x989680 ;  /* 0x009896800000c95d */ /* 0x010fea0003900000 */
[----:B------:R-:W4:Y:S02]  /*16620*/  @!P4 SYNCS.PHASECHK.TRANS64 P4, [R71+URZ+0x168b0], R79 ;  /* 0x0168b04f4700c5a7 */ /* 0x000f24000808007f */
[----:B----4-:R-:W-:Y:S05]  /*16630*/  @!P4 BRA `(.L_x_13253) ;  /* 0xfffffffc00f0c947 */ /* 0x010fea000383ffff */
[----:B------:R-:W-:Y:S05]  /*16640*/  BRA `(.L_x_13465) ;  /* 0xfffffeec00e87947 */ /* 0x000fea000383ffff */
.L_x_13261:
[----:B------:R-:W0:Y:S01]  /*16650*/  S2R R4, SR_TID.X ;  /* 0x0000000000047919 */ /* 0x000e220000002100 */
[----:B------:R-:W-:Y:S01]  /*16660*/  BSSY B0, `(.L_x_13466) ;  /* 0x000000c000007945 */ /* 0x000fe20003800000 */
[----:B------:R-:W-:Y:S01]  /*16670*/  MOV R12, RZ ;  /* 0x000000ff000c7202 */ /* 0x000fe20000000f00 */
        /* <DEDUP_REMOVED lines=10> */
.L_x_13467:
[----:B------:R-:W-:Y:S05]  /*16720*/  BSYNC B0 ;  /* 0x0000000000007941 */ /* 0x000fea0003800000 */
.L_x_13466:
[----:B------:R1:W-:Y:S01]  /*16730*/  STL [R1+0x18], R14 ;  /* 0x0000180e01007387 */ /* 0x0003e20000100800 */
[----:B------:R-:W-:Y:S05]  /*16740*/  BRA `(.L_x_13468) ;  /* 0xfffffef400687947 */ /* 0x000fea000383ffff */
.L_x_13273:
[----:B------:R-:W-:Y:S01]  /*16750*/  BSSY B1, `(.L_x_13469) ;  /* 0x0000008000017945 */ /* 0x000fe20003800000 */
[----:B------:R-:W-:Y:S01]  /*16760*/  IMAD.MOV.U32 R13, RZ, RZ, R26 ;  /* 0x000000ffff0d7224 */ /* 0x000fe200078e001a */
[----:B------:R-:W-:Y:S01]  /*16770*/  MOV R15, 0xffffffff ;  /* 0xffffffff000f7802 */ /* 0x000fe20000000f00 */
[----:B------:R-:W-:Y:S02]  /*16780*/  IMAD.MOV.U32 R12, RZ, RZ, RZ ;  /* 0x000000ffff0c7224 */ /* 0x000fe400078e00ff */
[----:B------:R-:W-:-:S07]  /*16790*/  IMAD.MOV.U32 R11, RZ, RZ, 0x1c1f ;  /* 0x00001c1fff0b7424 */ /* 0x000fce00078e00ff */
[----:B-1----:R-:W-:Y:S05]  /*167a0*/  WARPSYNC.COLLECTIVE R15, `(.L_x_13470) ;  /* 0x000000000f087348 */ /* 0x002fea0003c00000 */
[----:B-1----:R0:W1:Y:S02]  /*167b0*/  SHFL.IDX P6, R14, R13, R12, R11 ;  /* 0x0000000c0d0e7389 */ /* 0x00206400000c000b */
[----:B01----:R-:W-:Y:S01]  /*167c0*/  ENDCOLLECTIVE ;  /* 0x000000000000791b */ /* 0x003fe20003800000 */
.L_x_13470:
[----:B------:R-:W-:Y:S05]  /*167d0*/  BSYNC B1 ;  /* 0x0000000000017941 */ /* 0x000fea0003800000 */
.L_x_13469:
        /* <DEDUP_REMOVED lines=8> */
.L_x_13471:
[----:B------:R-:W-:Y:S01]  /*16860*/  IMAD.MOV.U32 R13, RZ, RZ, R28 ;  /* 0x000000ffff0d7224 */ /* 0x000fe200078e001c */
[----:B------:R-:W-:-:S07]  /*16870*/  MOV R0, R14 ;  /* 0x0000000e00007202 */ /* 0x000fce0000000f00 */
[----:B------:R-:W-:Y:S05]  /*16880*/  WARPSYNC.COLLECTIVE R15, `(.L_x_13472) ;  /* 0x000000000f087348 */ /* 0x000fea0003c00000 */
[----:B------:R0:W1:Y:S02]  /*16890*/  SHFL.IDX P6, R14, R13, R12, R11 ;  /* 0x0000000c0d0e7389 */ /* 0x00006400000c000b */
[----:B01----:R-:W-:Y:S01]  /*168a0*/  ENDCOLLECTIVE ;  /* 0x000000000000791b */ /* 0x003fe20003800000 */
.L_x_13472:
[----:B------:R-:W-:Y:S02]  /*168b0*/  IMAD.MOV.U32 R13, RZ, RZ, R27 ;  /* 0x000000ffff0d7224 */ /* 0x000fe400078e001b */
[----:B------:R-:W-:-:S07]  /*168c0*/  IMAD.MOV.U32 R5, RZ, RZ, R14 ;  /* 0x000000ffff057224 */ /* 0x000fce00078e000e */
[----:B------:R-:W-:Y:S05]  /*168d0*/  WARPSYNC.COLLECTIVE R15, `(.L_x_13473) ;  /* 0x000000000f087348 */ /* 0x000fea0003c00000 */
[----:B------:R0:W1:Y:S02]  /*168e0*/  SHFL.IDX P6, R14, R13, R12, R11 ;  /* 0x0000000c0d0e7389 */ /* 0x00006400000c000b */
[----:B01----:R-:W-:Y:S01]  /*168f0*/  ENDCOLLECTIVE ;  /* 0x000000000000791b */ /* 0x003fe20003800000 */
.L_x_13473:
[----:B------:R-:W-:Y:S05]  /*16900*/  BRA `(.L_x_13474) ;  /* 0xfffffef800787947 */ /* 0x000fea000383ffff */
.L_x_13277:
[----:B0-----:R0:W1:Y:S02]  /*16910*/  SYNCS.PHASECHK.TRANS64.TRYWAIT P0, [R18+URZ+0x16800], R5 ;  /* 0x01680005120075a7 */ /* 0x001064000800017f */
[----:B-1----:R-:W-:Y:S05]  /*16920*/  @!P0 NANOSLEEP.SYNCS 0x989680 ;  /* 0x009896800000895d */ /* 0x002fea0003900000 */
[----:B------:R-:W1:Y:S02]  /*16930*/  @!P0 SYNCS.PHASECHK.TRANS64 P0, [R18+URZ+0x16800], R5 ;  /* 0x01680005120085a7 */ /* 0x000e64000800007f */
[----:B-1----:R-:W-:Y:S05]  /*16940*/  @!P0 BRA `(.L_x_13277) ;  /* 0xfffffffc00f08947 */ /* 0x002fea000383ffff */
[----:B------:R-:W-:Y:S05]  /*16950*/  BRA `(.L_x_13475) ;  /* 0xfffffefc00a47947 */ /* 0x000fea000383ffff */
.L_x_13285:
[----:B------:R-:W-:Y:S01]  /*16960*/  BSSY B1, `(.L_x_13476) ;  /* 0x0000008000017945 */ /* 0x000fe20003800000 */
[----:B------:R-:W-:Y:S01]  /*16970*/  IMAD.MOV.U32 R13, RZ, RZ, R26 ;  /* 0x000000ffff0d7224 */ /* 0x000fe200078e001a */
[----:B------:R-:W-:Y:S01]  /*16980*/  MOV R11, 0x1c1f ;  /* 0x00001c1f000b7802 */ /* 0x000fe20000000f00 */
[----:B------:R-:W-:Y:S02]  /*16990*/  IMAD.MOV.U32 R12, RZ, RZ, RZ ;  /* 0x000000ffff0c7224 */ /* 0x000fe400078e00ff */
[----:B------:R-:W-:-:S07]  /*169a0*/  IMAD.MOV.U32 R15, RZ, RZ, -0x1 ;  /* 0xffffffffff0f7424 */ /* 0x000fce00078e00ff */
[----:B-1----:R-:W-:Y:S05]  /*169b0*/  WARPSYNC.COLLECTIVE R15, `(.L_x_13477) ;  /* 0x000000000f087348 */ /* 0x002fea0003c00000 */
[----:B-1----:R0:W1:Y:S02]  /*169c0*/  SHFL.IDX P6, R14, R13, R12, R11 ;  /* 0x0000000c0d0e7389 */ /* 0x00206400000c000b */
[----:B01----:R-:W-:Y:S01]  /*169d0*/  ENDCOLLECTIVE ;  /* 0x000000000000791b */ /* 0x003fe20003800000 */
.L_x_13477:
[----:B------:R-:W-:Y:S05]  /*169e0*/  BSYNC B1 ;  /* 0x0000000000017941 */ /* 0x000fea0003800000 */
.L_x_13476:
        /* <DEDUP_REMOVED lines=8> */
.L_x_13478:
[----:B------:R-:W-:Y:S02]  /*16a70*/  IMAD.MOV.U32 R13, RZ, RZ, R28 ;  /* 0x000000ffff0d7224 */ /* 0x000fe400078e001c */
[----:B------:R-:W-:-:S07]  /*16a80*/  IMAD.MOV.U32 R3, RZ, RZ, R14 ;  /* 0x000000ffff037224 */ /* 0x000fce00078e000e */
[----:B------:R-:W-:Y:S05]  /*16a90*/  WARPSYNC.COLLECTIVE R15, `(.L_x_13479) ;  /* 0x000000000f087348 */ /* 0x000fea0003c00000 */
[----:B------:R0:W1:Y:S02]  /*16aa0*/  SHFL.IDX P6, R14, R13, R12, R11 ;  /* 0x0000000c0d0e7389 */ /* 0x00006400000c000b */
[----:B01----:R-:W-:Y:S01]  /*16ab0*/  ENDCOLLECTIVE ;  /* 0x000000000000791b */ /* 0x003fe20003800000 */
.L_x_13479:
[----:B------:R-:W-:Y:S02]  /*16ac0*/  IMAD.MOV.U32 R13, RZ, RZ, R27 ;  /* 0x000000ffff0d7224 */ /* 0x000fe400078e001b */
[----:B------:R-:W-:-:S07]  /*16ad0*/  IMAD.MOV.U32 R20, RZ, RZ, R14 ;  /* 0x000000ffff147224 */ /* 0x000fce00078e000e */
[----:B------:R-:W-:Y:S05]  /*16ae0*/  WARPSYNC.COLLECTIVE R15, `(.L_x_13480) ;  /* 0x000000000f087348 */ /* 0x000fea0003c00000 */
[----:B------:R0:W1:Y:S02]  /*16af0*/  SHFL.IDX P6, R14, R13, R12, R11 ;  /* 0x0000000c0d0e7389 */ /* 0x00006400000c000b */
[----:B01----:R-:W-:Y:S01]  /*16b00*/  ENDCOLLECTIVE ;  /* 0x000000000000791b */ /* 0x003fe20003800000 */
.L_x_13480:
[----:B------:R-:W-:Y:S05]  /*16b10*/  BRA `(.L_x_13481) ;  /* 0xffffff0800147947 */ /* 0x000fea000383ffff */
.L_x_13289:
[----:B0-----:R0:W1:Y:S02]  /*16b20*/  SYNCS.PHASECHK.TRANS64.TRYWAIT P1, [R18+URZ+0x16800], R27 ;  /* 0x0168001b120075a7 */ /* 0x001064000802017f */
[----:B-1----:R-:W-:Y:S05]  /*16b30*/  @!P1 NANOSLEEP.SYNCS 0x989680 ;  /* 0x009896800000995d */ /* 0x002fea0003900000 */
[----:B------:R-:W1:Y:S02]  /*16b40*/  @!P1 SYNCS.PHASECHK.TRANS64 P1, [R18+URZ+0x16800], R27 ;  /* 0x0168001b120095a7 */ /* 0x000e64000802007f */
[----:B-1----:R-:W-:Y:S05]  /*16b50*/  @!P1 BRA `(.L_x_13289) ;  /* 0xfffffffc00f09947 */ /* 0x002fea000383ffff */
[----:B------:R-:W-:Y:S05]  /*16b60*/  BRA `(.L_x_13482) ;  /* 0xffffff0800f47947 */ /* 0x000fea000383ffff */
.L_x_13295:
[----:B-1----:R1:W3:Y:S02]  /*16b70*/  SYNCS.PHASECHK.TRANS64.TRYWAIT P1, [R0+URZ+0x16830], R5 ;  /* 0x01683005000075a7 */ /* 0x0022e4000802017f */
[----:B---3--:R-:W-:Y:S05]  /*16b80*/  @!P1 NANOSLEEP.SYNCS 0x989680 ;  /* 0x009896800000995d */ /* 0x008fea0003900000 */
[----:B------:R-:W3:Y:S02]  /*16b90*/  @!P1 SYNCS.PHASECHK.TRANS64 P1, [R0+URZ+0x16830], R5 ;  /* 0x01683005000095a7 */ /* 0x000ee4000802007f */
[----:B---3--:R-:W-:Y:S05]  /*16ba0*/  @!P1 BRA `(.L_x_13295) ;  /* 0xfffffffc00f09947 */ /* 0x008fea000383ffff */
[----:B------:R-:W-:Y:S05]  /*16bb0*/  BRA `(.L_x_13294) ;  /* 0xffffff1800447947 */ /* 0x000fea000383ffff */
.L_x_13302:
[----:B-1----:R1:W2:Y:S02]  /*16bc0*/  SYNCS.PHASECHK.TRANS64.TRYWAIT P2, [R5+URZ+0x16830], R6 ;  /* 0x01683006050075a7 */ /* 0x0022a4000804017f */
[----:B--2---:R-:W-:Y:S05]  /*16bd0*/  @!P2 NANOSLEEP.SYNCS 0x989680 ;  /* 0x009896800000a95d */ /* 0x004fea0003900000 */
[----:B------:R-:W2:Y:S02]  /*16be0*/  @!P2 SYNCS.PHASECHK.TRANS64 P2, [R5+URZ+0x16830], R6 ;  /* 0x016830060500a5a7 */ /* 0x000ea4000804007f */
[----:B--2---:R-:W-:Y:S05]  /*16bf0*/  @!P2 BRA `(.L_x_13302) ;  /* 0xfffffffc00f0a947 */ /* 0x004fea000383ffff */
[----:B------:R-:W-:Y:S05]  /*16c00*/  BRA `(.L_x_13301) ;  /* 0xffffff4000787947 */ /* 0x000fea000383ffff */
.L_x_13306:
[----:B-1----:R1:W2:Y:S02]  /*16c10*/  SYNCS.PHASECHK.TRANS64.TRYWAIT P1, [R5+URZ+0x16850], R4 ;  /* 0x01685004050075a7 */ /* 0x0022a4000802017f */
[----:B--2---:R-:W-:Y:S05]  /*16c20*/  @!P1 NANOSLEEP.SYNCS 0x989680 ;  /* 0x009896800000995d */ /* 0x004fea0003900000 */
[----:B------:R-:W2:Y:S02]  /*16c30*/  @!P1 SYNCS.PHASECHK.TRANS64 P1, [R5+URZ+0x16850], R4 ;  /* 0x01685004050095a7 */ /* 0x000ea4000802007f */
[----:B--2---:R-:W-:Y:S05]  /*16c40*/  @!P1 BRA `(.L_x_13306) ;  /* 0xfffffffc00f09947 */ /* 0x004fea000383ffff */
[----:B------:R-:W-:Y:S05]  /*16c50*/  BRA `(.L_x_13303) ;  /* 0xffffff4400487947 */ /* 0x000fea000383ffff */
.L_x_13313:
[----:B-1----:R1:W2:Y:S02]  /*16c60*/  SYNCS.PHASECHK.TRANS64.TRYWAIT P1, [R11+URZ+0x16850], R4 ;  /* 0x016850040b0075a7 */ /* 0x0022a4000802017f */
[----:B--2---:R-:W-:Y:S05]  /*16c70*/  @!P1 NANOSLEEP.SYNCS 0x989680 ;  /* 0x009896800000995d */ /* 0x004fea0003900000 */
[----:B------:R-:W2:Y:S02]  /*16c80*/  @!P1 SYNCS.PHASECHK.TRANS64 P1, [R11+URZ+0x16850], R4 ;  /* 0x016850040b0095a7 */ /* 0x000ea4000802007f */
[----:B--2---:R-:W-:Y:S05]  /*16c90*/  @!P1 BRA `(.L_x_13313) ;  /* 0xfffffffc00f09947 */ /* 0x004fea000383ffff */
[----:B------:R-:W-:Y:S05]  /*16ca0*/  BRA `(.L_x_13312) ;  /* 0xffffff6800107947 */ /* 0x000fea000383ffff */
.L_x_13322:
[----:B------:R-:W-:Y:S01]  /*16cb0*/  IMAD.MOV.U32 R13, RZ, RZ, R20 ;  /* 0x000000ffff0d7224 */ /* 0x000fe200078e0014 */
[----:B------:R-:W-:Y:S01]  /*16cc0*/  MOV R12, RZ ;  /* 0x000000ff000c7202 */ /* 0x000fe20000000f00 */
[----:B------:R-:W-:Y:S02]  /*16cd0*/  IMAD.MOV.U32 R11, RZ, RZ, 0x181f ;  /* 0x0000181fff0b7424 */ /* 0x000fe400078e00ff */
[----:B------:R-:W-:Y:S02]  /*16ce0*/  IMAD.MOV.U32 R15, RZ, RZ, -0x1 ;  /* 0xffffffffff0f7424 */ /* 0x000fe400078e00ff */
[----:B------:R-:W-:Y:S02]  /*16cf0*/  IMAD R24, R28, 0xc0, R29 ;  /* 0x000000c01c187824 */ /* 0x000fe400078e021d */
[----:B------:R-:W-:-:S07]  /*16d00*/  IMAD R21, R8, R25, RZ ;  /* 0x0000001908157224 */ /* 0x000fce00078e02ff */
[----:B-1----:R-:W-:Y:S05]  /*16d10*/  WARPSYNC.COLLECTIVE R15, `(.L_x_13483) ;  /* 0x000000000f087348 */ /* 0x002fea0003c00000 */
[----:B------:R0:W2:Y:S02]  /*16d20*/  SHFL.IDX P6, R14, R13, R12, R11 ;  /* 0x0000000c0d0e7389 */ /* 0x0000a400000c000b */
[----:B012---:R-:W-:Y:S01]  /*16d30*/  ENDCOLLECTIVE ;  /* 0x000000000000791b */ /* 0x007fe20003800000 */
.L_x_13483:
[C---:B------:R-:W-:Y:S01]  /*16d40*/  VIADD R8, R24.reuse, 0x30 ;  /* 0x0000003018087836 */ /* 0x040fe20000000000 */
[----:B------:R-:W-:-:S04]  /*16d50*/  ISETP.GE.OR P3, PT, R24, R21, P0 ;  /* 0x000000151800720c */ /* 0x000fc80000766670 */
[----:B------:R-:W-:Y:S01]  /*16d60*/  ISETP.GE.OR P4, PT, R8, R21, P0 ;  /* 0x000000150800720c */ /* 0x000fe20000786670 */
[----:B------:R-:W-:-:S05]  /*16d70*/  VIADD R8, R24, 0x60 ;  /* 0x0000006018087836 */ /* 0x000fca0000000000 */
[----:B------:R-:W-:Y:S01]  /*16d80*/  ISETP.GE.OR P2, PT, R8, R21, P0 ;  /* 0x000000150800720c */ /* 0x000fe20000746670 */
[----:B------:R-:W-:Y:S02]  /*16d90*/  IMAD.MOV.U32 R13, RZ, RZ, R7 ;  /* 0x000000ffff0d7224 */ /* 0x000fe400078e0007 */
[----:B------:R-:W-:-:S10]  /*16da0*/  IMAD.MOV.U32 R0, RZ, RZ, R14 ;  /* 0x000000ffff007224 */ /* 0x000fd400078e000e */
[----:B------:R-:W-:Y:S05]  /*16db0*/  WARPSYNC.COLLECTIVE R15, `(.L_x_13484) ;  /* 0x000000000f087348 */ /* 0x000fea0003c00000 */
[----:B------:R0:W1:Y:S02]  /*16dc0*/  SHFL.IDX P6, R14, R13, R12, R11 ;  /* 0x0000000c0d0e7389 */ /* 0x00006400000c000b */
[----:B01----:R-:W-:Y:S01]  /*16dd0*/  ENDCOLLECTIVE ;  /* 0x000000000000791b */ /* 0x003fe20003800000 */
.L_x_13484:
[----:B------:R-:W-:Y:S01]  /*16de0*/  MOV R13, R20 ;  /* 0x00000014000d7202 */ /* 0x000fe20000000f00 */
[----:B------:R-:W-:Y:S02]  /*16df0*/  IMAD.MOV.U32 R12, RZ, RZ, 0x1 ;  /* 0x00000001ff0c7424 */ /* 0x000fe400078e00ff */
[----:B------:R-:W-:-:S07]  /*16e00*/  IMAD.MOV.U32 R3, RZ, RZ, R14 ;  /* 0x000000ffff037224 */ /* 0x000fce00078e000e */
[----:B------:R-:W-:Y:S05]  /*16e10*/  WARPSYNC.COLLECTIVE R15, `(.L_x_13485) ;  /* 0x000000000f087348 */ /* 0x000fea0003c00000 */
[----:B------:R0:W1:Y:S02]  /*16e20*/  SHFL.IDX P6, R14, R13, R12, R11 ;  /* 0x0000000c0d0e7389 */ /* 0x00006400000c000b */
[----:B01----:R-:W-:Y:S01]  /*16e30*/  ENDCOLLECTIVE ;  /* 0x000000000000791b */ /* 0x003fe20003800000 */
.L_x_13485:
[----:B------:R-:W-:-:S04]  /*16e40*/  @!P3 LEA R10, P5, R26, R3, 0x1 ;  /* 0x000000031a0ab211 */ /* 0x000fc800078a08ff */
[----:B------:R-:W-:Y:S01]  /*16e50*/  @!P3 LEA.HI.X R3, R26, R0, R27, 0x1, P5 ;  /* 0x000000001a03b211 */ /* 0x000fe200028f0c1b */
[----:B------:R-:W-:Y:S02]  /*16e60*/  IMAD.MOV.U32 R13, RZ, RZ, R7 ;  /* 0x000000ffff0d7224 */ /* 0x000fe400078e0007 */
[----:B------:R-:W-:-:S07]  /*16e70*/  IMAD.MOV.U32 R4, RZ, RZ, R14 ;  /* 0x000000ffff047224 */ /* 0x000fce00078e000e */
[----:B------:R-:W-:Y:S05]  /*16e80*/  WARPSYNC.COLLECTIVE R15, `(.L_x_13486) ;  /* 0x000000000f087348 */ /* 0x000fea0003c00000 */
[----:B------:R0:W1:Y:S02]  /*16e90*/  SHFL.IDX P6, R14, R13, R12, R11 ;  /* 0x0000000c0d0e7389 */ /* 0x00006400000c000b */
[----:B01----:R-:W-:Y:S01]  /*16ea0*/  ENDCOLLECTIVE ;  /* 0x000000000000791b */ /* 0x003fe20003800000 */
.L_x_13486:
[----:B------:R-:W-:Y:S01]  /*16eb0*/  IMAD.MOV.U32 R13, RZ, RZ, R20 ;  /* 0x000000ffff0d7224 */ /* 0x000fe200078e0014 */
[----:B------:R-:W-:Y:S01]  /*16ec0*/  MOV R12, 0x2 ;  /* 0x00000002000c7802 */ /* 0x000fe20000000f00 */
[----:B------:R-:W-:-:S07]  /*16ed0*/  IMAD.MOV.U32 R5, RZ, RZ, R14 ;  /* 0x000000ffff057224 */ /* 0x000fce00078e000e */
[----:B------:R-:W-:Y:S05]  /*16ee0*/  WARPSYNC.COLLECTIVE R15, `(.L_x_13487) ;  /* 0x000000000f087348 */ /* 0x000fea0003c00000 */
[----:B------:R0:W1:Y:S02]  /*16ef0*/  SHFL.IDX P6, R14, R13, R12, R11 ;  /* 0x0000000c0d0e7389 */ /* 0x00006400000c000b */
[----:B01----:R-:W-:Y:S01]  /*16f00*/  ENDCOLLECTIVE ;  /* 0x000000000000791b */ /* 0x003fe20003800000 */
.L_x_13487:
[----:B------:R-:W-:-:S04]  /*16f10*/  @!P4 LEA R8, P1, R26, R5, 0x1 ;  /* 0x000000051a08c211 */ /* 0x000fc800078208ff */
[----:B------:R-:W-:Y:S01]  /*16f20*/  @!P4 LEA.HI.X R9, R26, R4, R27, 0x1, P1 ;  /* 0x000000041a09c211 */ /* 0x000fe200008f0c1b */
[----:B------:R-:W-:Y:S02]  /*16f30*/  IMAD.MOV.U32 R13, RZ, RZ, R7 ;  /* 0x000000ffff0d7224 */ /* 0x000fe400078e0007 */
[----:B------:R-:W-:-:S07]  /*16f40*/  IMAD.MOV.U32 R6, RZ, RZ, R14 ;  /* 0x000000ffff067224 */ /* 0x000fce00078e000e */
[----:B------:R-:W-:Y:S05]  /*16f50*/  WARPSYNC.COLLECTIVE R15, `(.L_x_13488) ;  /* 0x000000000f087348 */ /* 0x000fea0003c00000 */
[----:B------:R0:W1:Y:S02]  /*16f60*/  SHFL.IDX P6, R14, R13, R12, R11 ;  /* 0x0000000c0d0e7389 */ /* 0x00006400000c000b */
[----:B01----:R-:W-:Y:S01]  /*16f70*/  ENDCOLLECTIVE ;  /* 0x000000000000791b */ /* 0x003fe20003800000 */
.L_x_13488:
[----:B------:R-:W-:Y:S01]  /*16f80*/  @!P3 IMAD.MOV.U32 R11, RZ, RZ, R3 ;  /* 0x000000ffff0bb224 */ /* 0x000fe200078e0003 */
[----:B------:R-:W-:Y:S01]  /*16f90*/  MOV R13, R20 ;  /* 0x00000014000d7202 */ /* 0x000fe20000000f00 */
[----:B------:R-:W-:-:S03]  /*16fa0*/  IMAD.MOV.U32 R12, RZ, RZ, 0x3 ;  /* 0x00000003ff0c7424 */ /* 0x000fc600078e00ff */
[----:B------:R0:W-:Y:S04]  /*16fb0*/  @!P3 ST.E.128 desc[UR42][R10.64], RZ ;  /* 0x000000ff0a00b985 */ /* 0x0001e8000c101d2a */
[----:B------:R1:W-:Y:S01]  /*16fc0*/  @!P4 ST.E.128 desc[UR42][R8.64], RZ ;  /* 0x000000ff0800c985 */ /* 0x0003e2000c101d2a */
[----:B------:R-:W-:-:S04]  /*16fd0*/  @!P2 LEA R25, P5, R26, R14, 0x1 ;  /* 0x0000000e1a19a211 */ /* 0x000fc800078a08ff */
[----:B------:R-:W-:Y:S01]  /*16fe0*/  @!P2 LEA.HI.X R5, R26, R6, R27, 0x1, P5 ;  /* 0x000000061a05a211 */ /* 0x000fe200028f0c1b */
[----:B0-----:R-:W-:Y:S02]  /*16ff0*/  IMAD.MOV.U32 R11, RZ, RZ, 0x181f ;  /* 0x0000181fff0b7424 */ /* 0x001fe400078e00ff */
[----:B------:R-:W-:-:S07]  /*17000*/  @!P2 IMAD.MOV.U32 R4, RZ, RZ, R25 ;  /* 0x000000ffff04a224 */ /* 0x000fce00078e0019 */
[----:B-1----:R-:W-:Y:S05]  /*17010*/  WARPSYNC.COLLECTIVE R15, `(.L_x_13489) ;  /* 0x000000000f087348 */ /* 0x002fea0003c00000 */
[----:B------:R0:W2:Y:S02]  /*17020*/  SHFL.IDX P6, R14, R13, R12, R11 ;  /* 0x0000000c0d0e7389 */ /* 0x0000a400000c000b */
[----:B012---:R-:W-:Y:S01]  /*17030*/  ENDCOLLECTIVE ;  /* 0x000000000000791b */ /* 0x007fe20003800000 */
.L_x_13489:
[----:B------:R0:W-:Y:S01]  /*17040*/  @!P2 ST.E.128 desc[UR42][R4.64], RZ ;  /* 0x000000ff0400a985 */ /* 0x0001e2000c101d2a */
[----:B------:R-:W-:Y:S02]  /*17050*/  IMAD.MOV.U32 R13, RZ, RZ, R7 ;  /* 0x000000ffff0d7224 */ /* 0x000fe400078e0007 */
[----:B------:R-:W-:-:S07]  /*17060*/  IMAD.MOV.U32 R0, RZ, RZ, R14 ;  /* 0x000000ffff007224 */ /* 0x000fce00078e000e */
[----:B0-----:R-:W-:Y:S05]  /*17070*/  WARPSYNC.COLLECTIVE R15, `(.L_x_13490) ;  /* 0x000000000f087348 */ /* 0x001fea0003c00000 */
[----:B------:R1:W2:Y:S02]  /*17080*/  SHFL.IDX P6, R14, R13, R12, R11 ;  /* 0x0000000c0d0e7389 */ /* 0x0002a400000c000b */
[----:B012---:R-:W-:Y:S01]  /*17090*/  ENDCOLLECTIVE ;  /* 0x000000000000791b */ /* 0x007fe20003800000 */
.L_x_13490:
[----:B------:R-:W-:Y:S05]  /*170a0*/  BRA `(.L_x_13491) ;  /* 0xffffff8400847947 */ /* 0x000fea000383ffff */
.L_x_13339:
        /* <DEDUP_REMOVED lines=11> */
.L_x_13493:
[----:B------:R-:W-:Y:S05]  /*17160*/  BSYNC B1 ;  /* 0x0000000000017941 */ /* 0x000fea0003800000 */
.L_x_13492:
[----:B------:R-:W-:Y:S05]  /*17170*/  BRA `(.L_x_13494) ;  /* 0xffffff9400f07947 */ /* 0x000fea000383ffff */
.L_x_13341:
[----:B------:R-:W-:Y:S01]  /*17180*/  BSSY B1, `(.L_x_13495) ;  /* 0x0000006000017945 */ /* 0x000fe20003800000 */
[----:B------:R-:W-:-:S07]  /*17190*/  IMAD.MOV.U32 R15, RZ, RZ, -0x1 ;  /* 0xffffffffff0f7424 */ /* 0x000fce00078e00ff */
[----:B0-----:R-:W-:Y:S05]  /*171a0*/  WARPSYNC.COLLECTIVE R15, `(.L_x_13496) ;  /* 0x000000000f0c7348 */ /* 0x001fea0003c00000 */
[----:B------:R-:W-:Y:S02]  /*171b0*/  ELECT P6, UR62, PT ;  /* 0x00000000003e782f */ /* 0x000fe400038c0000 */
[----:B------:R-:W-:Y:S01]  /*171c0*/  MOV R14, UR62 ;  /* 0x0000003e000e7c02 */ /* 0x000fe20008000f00 */
[----:B0-----:R-:W-:Y:S10]  /*171d0*/  ENDCOLLECTIVE ;  /* 0x000000000000791b */ /* 0x001ff40003800000 */
.L_x_13496:
[----:B------:R-:W-:Y:S05]  /*171e0*/  BSYNC B1 ;  /* 0x0000000000017941 */ /* 0x000fea0003800000 */
.L_x_13495:
[----:B------:R-:W-:Y:S05]  /*171f0*/  BRA `(.L_x_13340) ;  /* 0xffffff9400e87947 */ /* 0x000fea000383ffff */
.L_x_13343:
[----:B0-----:R0:W1:Y:S02]  /*17200*/  SYNCS.PHASECHK.TRANS64.TRYWAIT P0, [R22+URZ+0x16820], R5 ;  /* 0x01682005160075a7 */ /* 0x001064000800017f */
[----:B-1----:R-:W-:Y:S05]  /*17210*/  @!P0 NANOSLEEP.SYNCS 0x989680 ;  /* 0x009896800000895d */ /* 0x002fea0003900000 */
[----:B------:R-:W1:Y:S02]  /*17220*/  @!P0 SYNCS.PHASECHK.TRANS64 P0, [R22+URZ+0x16820], R5 ;  /* 0x01682005160085a7 */ /* 0x000e64000800007f */
[----:B-1----:R-:W-:Y:S05]  /*17230*/  @!P0 BRA `(.L_x_13343) ;  /* 0xfffffffc00f08947 */ /* 0x002fea000383ffff */
[----:B------:R-:W-:Y:S05]  /*17240*/  BRA `(.L_x_13497) ;  /* 0xffffff9400f87947 */ /* 0x000fea000383ffff */
.L_x_13347:
[----:B0-----:R0:W1:Y:S02]  /*17250*/  SYNCS.PHASECHK.TRANS64.TRYWAIT P0, [R5+URZ+0x168a0], R6 ;  /* 0x0168a006050075a7 */ /* 0x001064000800017f */
[----:B-1----:R-:W-:Y:S05]  /*17260*/  @!P0 NANOSLEEP.SYNCS 0x989680 ;  /* 0x009896800000895d */ /* 0x002fea0003900000 */
[----:B------:R-:W1:Y:S02]  /*17270*/  @!P0 SYNCS.PHASECHK.TRANS64 P0, [R5+URZ+0x168a0], R6 ;  /* 0x0168a006050085a7 */ /* 0x000e64000800007f */
[----:B-1----:R-:W-:Y:S05]  /*17280*/  @!P0 BRA `(.L_x_13347) ;  /* 0xfffffffc00f08947 */ /* 0x002fea000383ffff */
[----:B------:R-:W-:Y:S05]  /*17290*/  BRA `(.L_x_13498) ;  /* 0xffffff9800107947 */ /* 0x000fea000383ffff */
.L_x_13352:
[----:B-1----:R1:W2:Y:S02]  /*172a0*/  SYNCS.PHASECHK.TRANS64.TRYWAIT P0, [R5+URZ+0x168c0], R6 ;  /* 0x0168c006050075a7 */ /* 0x0022a4000800017f */
[----:B--2---:R-:W-:Y:S05]  /*172b0*/  @!P0 NANOSLEEP.SYNCS 0x989680 ;  /* 0x009896800000895d */ /* 0x004fea0003900000 */
[----:B------:R-:W2:Y:S02]  /*172c0*/  @!P0 SYNCS.PHASECHK.TRANS64 P0, [R5+URZ+0x168c0], R6 ;  /* 0x0168c006050085a7 */ /* 0x000ea4000800007f */
[----:B--2---:R-:W-:Y:S05]  /*172d0*/  @!P0 BRA `(.L_x_13352) ;  /* 0xfffffffc00f08947 */ /* 0x004fea000383ffff */
[----:B------:R-:W-:Y:S05]  /*172e0*/  BRA `(.L_x_13499) ;  /* 0xffffff9800907947 */ /* 0x000fea000383ffff */
.L_x_13359:
[----:B0-----:R0:W1:Y:S02]  /*172f0*/  SYNCS.PHASECHK.TRANS64.TRYWAIT P1, [R5+URZ+0x168a0], R6 ;  /* 0x0168a006050075a7 */ /* 0x001064000802017f */
[----:B-1----:R-:W-:Y:S05]  /*17300*/  @!P1 NANOSLEEP.SYNCS 0x989680 ;  /* 0x009896800000995d */ /* 0x002fea0003900000 */
[----:B------:R-:W1:Y:S02]  /*17310*/  @!P1 SYNCS.PHASECHK.TRANS64 P1, [R5+URZ+0x168a0], R6 ;  /* 0x0168a006050095a7 */ /* 0x000e64000802007f */
[----:B-1----:R-:W-:Y:S05]  /*17320*/  @!P1 BRA `(.L_x_13359) ;  /* 0xfffffffc00f09947 */ /* 0x002fea000383ffff */
[----:B------:R-:W-:Y:S05]  /*17330*/  BRA `(.L_x_13500) ;  /* 0xffffff9c00507947 */ /* 0x000fea000383ffff */
.L_x_13364:
[----:B-1----:R1:W2:Y:S02]  /*17340*/  SYNCS.PHASECHK.TRANS64.TRYWAIT P1, [R5+URZ+0x168c0], R6 ;  /* 0x0168c006050075a7 */ /* 0x0022a4000802017f */
[----:B--2---:R-:W-:Y:S05]  /*17350*/  @!P1 NANOSLEEP.SYNCS 0x989680 ;  /* 0x009896800000995d */ /* 0x004fea0003900000 */
[----:B------:R-:W2:Y:S02]  /*17360*/  @!P1 SYNCS.PHASECHK.TRANS64 P1, [R5+URZ+0x168c0], R6 ;  /* 0x0168c006050095a7 */ /* 0x000ea4000802007f */
[----:B--2---:R-:W-:Y:S05]  /*17370*/  @!P1 BRA `(.L_x_13364) ;  /* 0xfffffffc00f09947 */ /* 0x004fea000383ffff */
[----:B------:R-:W-:Y:S05]  /*17380*/  BRA `(.L_x_13501) ;  /* 0xffffff9c00c87947 */ /* 0x000fea000383ffff */
.L_x_13377:
        /* <DEDUP_REMOVED lines=11> */
.L_x_13503:
[----:B------:R-:W-:Y:S05]  /*17440*/  BSYNC B0 ;  /* 0x0000000000007941 */ /* 0x000fea0003800000 */
.L_x_13502:
[----:B------:R-:W-:Y:S05]  /*17450*/  BRA `(.L_x_13504) ;  /* 0xffffffa800487947 */ /* 0x000fea000383ffff */
.L_x_13380:
[----:B-1----:R1:W2:Y:S02]  /*17460*/  SYNCS.PHASECHK.TRANS64.TRYWAIT P0, [R3+URZ+0x16840], R4 ;  /* 0x01684004030075a7 */ /* 0x0022a4000800017f */
[----:B--2---:R-:W-:Y:S05]  /*17470*/  @!P0 NANOSLEEP.SYNCS 0x989680 ;  /* 0x009896800000895d */ /* 0x004fea0003900000 */
[----:B------:R-:W2:Y:S02]  /*17480*/  @!P0 SYNCS.PHASECHK.TRANS64 P0, [R3+URZ+0x16840], R4 ;  /* 0x01684004030085a7 */ /* 0x000ea4000800007f */
[----:B--2---:R-:W-:Y:S05]  /*17490*/  @!P0 BRA `(.L_x_13380) ;  /* 0xfffffffc00f08947 */ /* 0x004fea000383ffff */
[----:B------:R-:W-:Y:S05]  /*174a0*/  BRA `(.L_x_13505) ;  /* 0xffffffa800a87947 */ /* 0x000fea000383ffff */
.L_x_13381:
        /* <DEDUP_REMOVED lines=8> */
.L_x_13507:
[----:B------:R-:W-:Y:S05]  /*17530*/  BSYNC B0 ;  /* 0x0000000000007941 */ /* 0x000fea0003800000 */
.L_x_13506:
        /* <DEDUP_REMOVED lines=9> */
.L_x_13508:
[----:B------:R-:W-:Y:S02]  /*175d0*/  IMAD.MOV.U32 R13, RZ, RZ, R2 ;  /* 0x000000ffff0d7224 */ /* 0x000fe400078e0002 */
[----:B------:R-:W-:Y:S01]  /*175e0*/  IMAD.MOV.U32 R12, RZ, RZ, 0x1 ;  /* 0x00000001ff0c7424 */ /* 0x000fe200078e00ff */
[----:B------:R-:W-:-:S07]  /*175f0*/  MOV R7, R14 ;  /* 0x0000000e00077202 */ /* 0x000fce0000000f00 */
[----:B------:R-:W-:Y:S05]  /*17600*/  WARPSYNC.COLLECTIVE R15, `(.L_x_13509) ;  /* 0x000000000f087348 */ /* 0x000fea0003c00000 */
[----:B------:R0:W1:Y:S02]  /*17610*/  SHFL.IDX P6, R14, R13, R12, R11 ;  /* 0x0000000c0d0e7389 */ /* 0x00006400000c000b */
[----:B01----:R-:W-:Y:S01]  /*17620*/  ENDCOLLECTIVE ;  /* 0x000000000000791b */ /* 0x003fe20003800000 */
.L_x_13509:
        /* <DEDUP_REMOVED lines=15> */
.L_x_13510:
[----:B------:R-:W-:Y:S02]  /*17720*/  @P0 IMAD R8, R5, 0x2, R22 ;  /* 0x0000000205080824 */ /* 0x000fe400078e0216 */
[----:B------:R-:W-:Y:S02]  /*17730*/  IMAD.MOV.U32 R13, RZ, RZ, R2 ;  /* 0x000000ffff0d7224 */ /* 0x000fe400078e0002 */
[----:B------:R-:W-:Y:S02]  /*17740*/  IMAD.MOV.U32 R12, RZ, RZ, 0x2 ;  /* 0x00000002ff0c7424 */ /* 0x000fe400078e00ff */
[----:B------:R-:W-:-:S07]  /*17750*/  IMAD.MOV.U32 R7, RZ, RZ, R14 ;  /* 0x000000ffff077224 */ /* 0x000fce00078e000e */
[----:B------:R-:W-:Y:S05]  /*17760*/  WARPSYNC.COLLECTIVE R15, `(.L_x_13511) ;  /* 0x000000000f087348 */ /* 0x000fea0003c00000 */
[----:B------:R0:W1:Y:S02]  /*17770*/  SHFL.IDX P6, R14, R13, R12, R11 ;  /* 0x0000000c0d0e7389 */ /* 0x00006400000c000b */
[----:B01----:R-:W-:Y:S01]  /*17780*/  ENDCOLLECTIVE ;  /* 0x000000000000791b */ /* 0x003fe20003800000 */
.L_x_13511:
        /* <DEDUP_REMOVED lines=15> */
.L_x_13512:
[----:B------:R-:W-:Y:S02]  /*17880*/  @P0 IMAD R8, R5, 0x2, R22 ;  /* 0x0000000205080824 */ /* 0x000fe400078e0216 */
[----:B------:R-:W-:Y:S01]  /*17890*/  IMAD.MOV.U32 R13, RZ, RZ, R2 ;  /* 0x000000ffff0d7224 */ /* 0x000fe200078e0002 */
[----:B------:R-:W-:Y:S01]  /*178a0*/  MOV R12, 0x3 ;  /* 0x00000003000c7802 */ /* 0x000fe20000000f00 */
[----:B------:R-:W-:-:S07]  /*178b0*/  IMAD.MOV.U32 R7, RZ, RZ, R14 ;  /* 0x000000ffff077224 */ /* 0x000fce00078e000e */
[----:B------:R-:W-:Y:S05]  /*178c0*/  WARPSYNC.COLLECTIVE R15, `(.L_x_13513) ;  /* 0x000000000f087348 */ /* 0x000fea0003c00000 */
[----:B------:R0:W1:Y:S02]  /*178d0*/  SHFL.IDX P6, R14, R13, R12, R11 ;  /* 0x0000000c0d0e7389 */ /* 0x00006400000c000b */
[----:B01----:R-:W-:Y:S01]  /*178e0*/  ENDCOLLECTIVE ;  /* 0x000000000000791b */ /* 0x003fe20003800000 */
.L_x_13513:
        /* <DEDUP_REMOVED lines=15> */
.L_x_13514:
[----:B------:R-:W-:Y:S01]  /*179e0*/  @P0 IMAD R8, R5, 0x2, R22 ;  /* 0x0000000205080824 */ /* 0x000fe200078e0216 */
[----:B------:R-:W-:Y:S01]  /*179f0*/  MOV R13, R2 ;  /* 0x00000002000d7202 */ /* 0x000fe20000000f00 */
[----:B------:R-:W-:Y:S02]  /*17a00*/  IMAD.MOV.U32 R12, RZ, RZ, 0x4 ;  /* 0x00000004ff0c7424 */ /* 0x000fe400078e00ff */
[----:B------:R-:W-:-:S07]  /*17a10*/  IMAD.MOV.U32 R7, RZ, RZ, R14 ;  /* 0x000000ffff077224 */ /* 0x000fce00078e000e */
[----:B------:R-:W-:Y:S05]  /*17a20*/  WARPSYNC.COLLECTIVE R15, `(.L_x_13515) ;  /* 0x000000000f087348 */ /* 0x000fea0003c00000 */
[----:B------:R0:W1:Y:S02]  /*17a30*/  SHFL.IDX P6, R14, R13, R12, R11 ;  /* 0x0000000c0d0e7389 */ /* 0x00006400000c000b */
[----:B01----:R-:W-:Y:S01]  /*17a40*/  ENDCOLLECTIVE ;  /* 0x000000000000791b */ /* 0x003fe20003800000 */
.L_x_13515:
        /* <DEDUP_REMOVED lines=15> */
.L_x_13516:
[----:B------:R-:W-:Y:S01]  /*17b40*/  @P0 LEA R8, R5, R22, 0x1 ;  /* 0x0000001605080211 */ /* 0x000fe200078e08ff */
[----:B------:R-:W-:Y:S02]  /*17b50*/  IMAD.MOV.U32 R13, RZ, RZ, R2 ;  /* 0x000000ffff0d7224 */ /* 0x000fe400078e0002 */
[----:B------:R-:W-:Y:S02]  /*17b60*/  IMAD.MOV.U32 R12, RZ, RZ, 0x5 ;  /* 0x00000005ff0c7424 */ /* 0x000fe400078e00ff */
[----:B------:R-:W-:-:S07]  /*17b70*/  IMAD.MOV.U32 R7, RZ, RZ, R14 ;  /* 0x000000ffff077224 */ /* 0x000fce00078e000e */
[----:B------:R-:W-:Y:S05]  /*17b80*/  WARPSYNC.COLLECTIVE R15, `(.L_x_13517) ;  /* 0x000000000f087348 */ /* 0x000fea0003c00000 */
[----:B------:R0:W1:Y:S02]  /*17b90*/  SHFL.IDX P6, R14, R13, R12, R11 ;  /* 0x0000000c0d0e7389 */ /* 0x00006400000c000b */
[----:B01----:R-:W-:Y:S01]  /*17ba0*/  ENDCOLLECTIVE ;  /* 0x000000000000791b */ /* 0x003fe20003800000 */
.L_x_13517:
        /* <DEDUP_REMOVED lines=15> */
.L_x_13518:
[----:B------:R-:W-:Y:S02]  /*17ca0*/  @P0 IMAD R8, R5, 0x2, R22 ;  /* 0x0000000205080824 */ /* 0x000fe400078e0216 */
[----:B------:R-:W-:Y:S02]  /*17cb0*/  IMAD.MOV.U32 R13, RZ, RZ, R2 ;  /* 0x000000ffff0d7224 */ /* 0x000fe400078e0002 */
[----:B------:R-:W-:Y:S02]  /*17cc0*/  IMAD.MOV.U32 R12, RZ, RZ, 0x6 ;  /* 0x00000006ff0c7424 */ /* 0x000fe400078e00ff */
[----:B------:R-:W-:-:S07]  /*17cd0*/  IMAD.MOV.U32 R7, RZ, RZ, R14 ;  /* 0x000000ffff077224 */ /* 0x000fce00078e000e */
[----:B------:R-:W-:Y:S05]  /*17ce0*/  WARPSYNC.COLLECTIVE R15, `(.L_x_13519) ;  /* 0x000000000f087348 */ /* 0x000fea0003c00000 */
[----:B------:R0:W1:Y:S02]  /*17cf0*/  SHFL.IDX P6, R14, R13, R12, R11 ;  /* 0x0000000c0d0e7389 */ /* 0x00006400000c000b */
[----:B01----:R-:W-:Y:S01]  /*17d00*/  ENDCOLLECTIVE ;  /* 0x000000000000791b */ /* 0x003fe20003800000 */
.L_x_13519:
        /* <DEDUP_REMOVED lines=15> */
.L_x_13520:
[----:B------:R-:W-:Y:S02]  /*17e00*/  @P0 IMAD R8, R5, 0x2, R22 ;  /* 0x0000000205080824 */ /* 0x000fe400078e0216 */
[----:B------:R-:W-:Y:S02]  /*17e10*/  IMAD.MOV.U32 R13, RZ, RZ, R2 ;  /* 0x000000ffff0d7224 */ /* 0x000fe400078e0002 */
[----:B------:R-:W-:Y:S01]  /*17e20*/  IMAD.MOV.U32 R12, RZ, RZ, 0x7 ;  /* 0x00000007ff0c7424 */ /* 0x000fe200078e00ff */
[----:B------:R-:W-:-:S07]  /*17e30*/  MOV R7, R14 ;  /* 0x0000000e00077202 */ /* 0x000fce0000000f00 */
[----:B------:R-:W-:Y:S05]  /*17e40*/  WARPSYNC.COLLECTIVE R15, `(.L_x_13521) ;  /* 0x000000000f087348 */ /* 0x000fea0003c00000 */
[----:B------:R0:W1:Y:S02]  /*17e50*/  SHFL.IDX P6, R14, R13, R12, R11 ;  /* 0x0000000c0d0e7389 */ /* 0x00006400000c000b */
[----:B01----:R-:W-:Y:S01]  /*17e60*/  ENDCOLLECTIVE ;  /* 0x000000000000791b */ /* 0x003fe20003800000 */
.L_x_13521:
[----:B------:R-:W-:-:S05]  /*17e70*/  @P0 LEA R7, P1, R9, R7, 0x1 ;  /* 0x0000000709070211 */ /* 0x000fca00078208ff */
[----:B------:R-:W-:-:S05]  /*17e80*/  @P0 IMAD.X R6, RZ, RZ, R6, P1 ;  /* 0x000000ffff060224 */ /* 0x000fca00008e0606 */
[----:B------:R-:W-:Y:S02]  /*17e90*/  @P0 LOP3.LUT R7, R7, R6, RZ, 0x3c, !PT ;  /* 0x0000000607070212 */ /* 0x000fe400078e3cff */
[----:B------:R-:W-:Y:S02]  /*17ea0*/  MOV R13, R0 ;  /* 0x00000000000d7202 */ /* 0x000fe40000000f00 */
        /* <DEDUP_REMOVED lines=10> */
.L_x_13522:
[----:B------:R-:W-:Y:S01]  /*17f50*/  IMAD.MOV.U32 R0, RZ, RZ, R14 ;  /* 0x000000ffff007224 */ /* 0x000fe200078e000e */
[----:B------:R-:W-:Y:S06]  /*17f60*/  BRA `(.L_x_13523) ;  /* 0xffffffa400c47947 */ /* 0x000fec000383ffff */
.L_x_13386:
[----:B------:R-:W2:Y:S01]  /*17f70*/  LDL.LU R11, [R1+0x34] ;  /* 0x00003400010b7983 */ /* 0x000ea20000300800 */
[----:B------:R-:W-:Y:S02]  /*17f80*/  IMAD.MOV.U32 R13, RZ, RZ, R0 ;  /* 0x000000ffff0d7224 */ /* 0x000fe400078e0000 */
[----:B------:R-:W-:Y:S02]  /*17f90*/  IMAD.MOV.U32 R12, RZ, RZ, RZ ;  /* 0x000000ffff0c7224 */ /* 0x000fe400078e00ff */
[----:B------:R-:W-:Y:S02]  /*17fa0*/  IMAD.MOV.U32 R15, RZ, RZ, -0x1 ;  /* 0xffffffffff0f7424 */ /* 0x000fe400078e00ff */
[----:B------:R-:W-:-:S04]  /*17fb0*/  IMAD R17, R17, 0xc0, R9 ;  /* 0x000000c011117824 */ /* 0x000fc800078e0209 */
[----:B------:R-:W-:Y:S02]  /*17fc0*/  VIADD R8, R17, 0x10 ;  /* 0x0000001011087836 */ /* 0x000fe40000000000 */
[----:B--2---:R-:W-:Y:S02]  /*17fd0*/  IMAD R3, R11, R10, RZ ;  /* 0x0000000a0b037224 */ /* 0x004fe400078e02ff */
[----:B------:R-:W-:-:S03]  /*17fe0*/  IMAD.MOV.U32 R11, RZ, RZ, 0x181f ;  /* 0x0000181fff0b7424 */ /* 0x000fc600078e00ff */
[----:B------:R-:W-:-:S13]  /*17ff0*/  ISETP.GE.AND P1, PT, R17, R3, PT ;  /* 0x000000031100720c */ /* 0x000fda0003f26270 */
[----:B-----5:R-:W-:Y:S05]  /*18000*/  WARPSYNC.COLLECTIVE R15, `(.L_x_13524) ;  /* 0x000000000f087348 */ /* 0x020fea0003c00000 */
[----:B------:R0:W1:Y:S02]  /*18010*/  SHFL.IDX P6, R14, R13, R12, R11 ;  /* 0x0000000c0d0e7389 */ /* 0x00006400000c000b */
[----:B01---5:R-:W-:Y:S01]  /*18020*/  ENDCOLLECTIVE ;  /* 0x000000000000791b */ /* 0x023fe20003800000 */
.L_x_13524:
[----:B------:R-:W-:Y:S01]  /*18030*/  IMAD.MOV.U32 R13, RZ, RZ, R2 ;  /* 0x000000ffff0d7224 */ /* 0x000fe200078e0002 */
[----:B------:R-:W-:-:S07]  /*18040*/  MOV R6, R14 ;  /* 0x0000000e00067202 */ /* 0x000fce0000000f00 */
[----:B------:R-:W-:Y:S05]  /*18050*/  WARPSYNC.COLLECTIVE R15, `(.L_x_13525) ;  /* 0x000000000f087348 */ /* 0x000fea0003c00000 */
[----:B------:R0:W1:Y:S02]  /*18060*/  SHFL.IDX P6, R14, R13, R12, R11 ;  /* 0x0000000c0d0e7389 */ /* 0x00006400000c000b */
[----:B01----:R-:W-:Y:S01]  /*18070*/  ENDCOLLECTIVE ;  /* 0x000000000000791b */ /* 0x003fe20003800000 */
.L_x_13525:
[----:B------:R-:W-:Y:S01]  /*18080*/  IMAD.MOV.U32 R13, RZ, RZ, R0 ;  /* 0x000000ffff0d7224 */ /* 0x000fe200078e0000 */
[----:B------:R-:W-:Y:S01]  /*18090*/  MOV R12, 0x1 ;  /* 0x00000001000c7802 */ /* 0x000fe20000000f00 */
[----:B------:R-:W-:-:S07]  /*180a0*/  IMAD.MOV.U32 R7, RZ, RZ, R14 ;  /* 0x000000ffff077224 */ /* 0x000fce00078e000e */
[----:B------:R-:W-:Y:S05]  /*180b0*/  WARPSYNC.COLLECTIVE R15, `(.L_x_13526) ;  /* 0x000000000f087348 */ /* 0x000fea0003c00000 */
[----:B------:R0:W1:Y:S02]  /*180c0*/  SHFL.IDX P6, R14, R13, R12, R11 ;  /* 0x0000000c0d0e7389 */ /* 0x00006400000c000b */
[----:B01----:R-:W-:Y:S01]  /*180d0*/  ENDCOLLECTIVE ;  /* 0x000000000000791b */ /* 0x003fe20003800000 */
.L_x_13526:
        /* <DEDUP_REMOVED lines=10> */
[----:B------:R-:W-:Y:S01]  /*18180*/  ISETP.GE.AND P1, PT, R8, R3, PT ;  /* 0x000000030800720c */ /* 0x000fe20003f26270 */
[----:B0-----:R-:W-:-:S12]  /*18190*/  IMAD.MOV.U32 R6, RZ, RZ, R14 ;  /* 0x000000ffff067224 */ /* 0x001fd800078e000e */
[----:B------:R-:W-:Y:S05]  /*181a0*/  WARPSYNC.COLLECTIVE R15, `(.L_x_13527) ;  /* 0x000000000f087348 */ /* 0x000fea0003c00000 */
[----:B------:R0:W1:Y:S02]  /*181b0*/  SHFL.IDX P6, R14, R13, R12, R11 ;  /* 0x0000000c0d0e7389 */ /* 0x00006400000c000b */
[----:B01----:R-:W-:Y:S01]  /*181c0*/  ENDCOLLECTIVE ;  /* 0x000000000000791b */ /* 0x003fe20003800000 */
.L_x_13527:
[----:B------:R-:W-:Y:S01]  /*181d0*/  MOV R13, R0 ;  /* 0x00000000000d7202 */ /* 0x000fe20000000f00 */
[----:B------:R-:W-:Y:S02]  /*181e0*/  IMAD.MOV.U32 R12, RZ, RZ, 0x2 ;  /* 0x00000002ff0c7424 */ /* 0x000fe400078e00ff */
[----:B------:R-:W-:-:S07]  /*181f0*/  IMAD.MOV.U32 R7, RZ, RZ, R14 ;  /* 0x000000ffff077224 */ /* 0x000fce00078e000e */
[----:B------:R-:W-:Y:S05]  /*18200*/  WARPSYNC.COLLECTIVE R15, `(.L_x_13528) ;  /* 0x000000000f087348 */ /* 0x000fea0003c00000 */
[----:B------:R0:W1:Y:S02]  /*18210*/  SHFL.IDX P6, R14, R13, R12, R11 ;  /* 0x0000000c0d0e7389 */ /* 0x00006400000c000b */
[----:B01----:R-:W-:Y:S01]  /*18220*/  ENDCOLLECTIVE ;  /* 0x000000000000791b */ /* 0x003fe20003800000 */
.L_x_13528:
        /* <DEDUP_REMOVED lines=16> */
.L_x_13529:
[----:B------:R-:W-:Y:S02]  /*18330*/  IMAD.MOV.U32 R13, RZ, RZ, R0 ;  /* 0x000000ffff0d7224 */ /* 0x000fe400078e0000 */
[----:B------:R-:W-:Y:S02]  /*18340*/  IMAD.MOV.U32 R12, RZ, RZ, 0x3 ;  /* 0x00000003ff0c7424 */ /* 0x000fe400078e00ff */
[----:B------:R-:W-:-:S07]  /*18350*/  IMAD.MOV.U32 R7, RZ, RZ, R14 ;  /* 0x000000ffff077224 */ /* 0x000fce00078e000e */
[----:B------:R-:W-:Y:S05]  /*18360*/  WARPSYNC.COLLECTIVE R15, `(.L_x_13530) ;  /* 0x000000000f087348 */ /* 0x000fea0003c00000 */
[----:B------:R0:W1:Y:S02]  /*18370*/  SHFL.IDX P6, R14, R13, R12, R11 ;  /* 0x0000000c0d0e7389 */ /* 0x00006400000c000b */
[----:B01----:R-:W-:Y:S01]  /*18380*/  ENDCOLLECTIVE ;  /* 0x000000000000791b */ /* 0x003fe20003800000 */
.L_x_13530:
        /* <DEDUP_REMOVED lines=16> */
.L_x_13531:
[----:B------:R-:W-:Y:S02]  /*18490*/  IMAD.MOV.U32 R13, RZ, RZ, R0 ;  /* 0x000000ffff0d7224 */ /* 0x000fe400078e0000 */
[----:B------:R-:W-:Y:S02]  /*184a0*/  IMAD.MOV.U32 R12, RZ, RZ, 0x4 ;  /* 0x00000004ff0c7424 */ /* 0x000fe400078e00ff */
[----:B------:R-:W-:-:S07]  /*184b0*/  IMAD.MOV.U32 R7, RZ, RZ, R14 ;  /* 0x000000ffff077224 */ /* 0x000fce00078e000e */
[----:B------:R-:W-:Y:S05]  /*184c0*/  WARPSYNC.COLLECTIVE R15, `(.L_x_13532) ;  /* 0x000000000f087348 */ /* 0x000fea0003c00000 */
[----:B------:R0:W1:Y:S02]  /*184d0*/  SHFL.IDX P6, R14, R13, R12, R11 ;  /* 0x0000000c0d0e7389 */ /* 0x00006400000c000b */
[----:B01----:R-:W-:Y:S01]  /*184e0*/  ENDCOLLECTIVE ;  /* 0x000000000000791b */ /* 0x003fe20003800000 */
.L_x_13532:
        /* <DEDUP_REMOVED lines=16> */
.L_x_13533:
[----:B------:R-:W-:Y:S02]  /*185f0*/  IMAD.MOV.U32 R13, RZ, RZ, R0 ;  /* 0x000000ffff0d7224 */ /* 0x000fe400078e0000 */
[----:B------:R-:W-:Y:S01]  /*18600*/  IMAD.MOV.U32 R12, RZ, RZ, 0x5 ;  /* 0x00000005ff0c7424 */ /* 0x000fe200078e00ff */
[----:B------:R-:W-:-:S07]  /*18610*/  MOV R7, R14 ;  /* 0x0000000e00077202 */ /* 0x000fce0000000f00 */
[----:B------:R-:W-:Y:S05]  /*18620*/  WARPSYNC.COLLECTIVE R15, `(.L_x_13534) ;  /* 0x000000000f087348 */ /* 0x000fea0003c00000 */
[----:B------:R0:W1:Y:S02]  /*18630*/  SHFL.IDX P6, R14, R13, R12, R11 ;  /* 0x0000000c0d0e7389 */ /* 0x00006400000c000b */
[----:B01----:R-:W-:Y:S01]  /*18640*/  ENDCOLLECTIVE ;  /* 0x000000000000791b */ /* 0x003fe20003800000 */
.L_x_13534:
        /* <DEDUP_REMOVED lines=16> */
.L_x_13535:
[----:B------:R-:W-:Y:S02]  /*18750*/  IMAD.MOV.U32 R13, RZ, RZ, R0 ;  /* 0x000000ffff0d7224 */ /* 0x000fe400078e0000 */
[----:B------:R-:W-:Y:S02]  /*18760*/  IMAD.MOV.U32 R12, RZ, RZ, 0x6 ;  /* 0x00000006ff0c7424 */ /* 0x000fe400078e00ff */
[----:B------:R-:W-:-:S07]  /*18770*/  IMAD.MOV.U32 R7, RZ, RZ, R14 ;  /* 0x000000ffff077224 */ /* 0x000fce00078e000e */
[----:B------:R-:W-:Y:S05]  /*18780*/  WARPSYNC.COLLECTIVE R15, `(.L_x_13536) ;  /* 0x000000000f087348 */ /* 0x000fea0003c00000 */
[----:B------:R0:W1:Y:S02]  /*18790*/  SHFL.IDX P6, R14, R13, R12, R11 ;  /* 0x0000000c0d0e7389 */ /* 0x00006400000c000b */
[----:B01----:R-:W-:Y:S01]  /*187a0*/  ENDCOLLECTIVE ;  /* 0x000000000000791b */ /* 0x003fe20003800000 */
.L_x_13536:
        /* <DEDUP_REMOVED lines=16> */
.L_x_13537:
[----:B------:R-:W-:Y:S02]  /*188b0*/  IMAD.MOV.U32 R13, RZ, RZ, R0 ;  /* 0x000000ffff0d7224 */ /* 0x000fe400078e0000 */
[----:B------:R-:W-:Y:S02]  /*188c0*/  IMAD.MOV.U32 R12, RZ, RZ, 0x7 ;  /* 0x00000007ff0c7424 */ /* 0x000fe400078e00ff */
[----:B------:R-:W-:-:S07]  /*188d0*/  IMAD.MOV.U32 R7, RZ, RZ, R14 ;  /* 0x000000ffff077224 */ /* 0x000fce00078e000e */
[----:B------:R-:W-:Y:S05]  /*188e0*/  WARPSYNC.COLLECTIVE R15, `(.L_x_13538) ;  /* 0x000000000f087348 */ /* 0x000fea0003c00000 */
[----:B------:R0:W1:Y:S02]  /*188f0*/  SHFL.IDX P6, R14, R13, R12, R11 ;  /* 0x0000000c0d0e7389 */ /* 0x00006400000c000b */
[----:B01----:R-:W-:Y:S01]  /*18900*/  ENDCOLLECTIVE ;  /* 0x000000000000791b */ /* 0x003fe20003800000 */
.L_x_13538:
[----:B------:R-:W-:-:S05]  /*18910*/  @!P1 LEA R7, P2, R21, R7, 0x1 ;  /* 0x0000000715079211 */ /* 0x000fca00078408ff */
[----:B------:R-:W-:-:S05]  /*18920*/  @!P1 IMAD.X R6, RZ, RZ, R6, P2 ;  /* 0x000000ffff069224 */ /* 0x000fca00010e0606 */
[-C--:B------:R-:W-:Y:S01]  /*18930*/  @!P1 LOP3.LUT R7, R7, R6.reuse, RZ, 0x3c, !PT ;  /* 0x0000000607079212 */ /* 0x080fe200078e3cff */
[----:B------:R-:W-:Y:S02]  /*18940*/  IMAD.MOV.U32 R13, RZ, RZ, R2 ;  /* 0x000000ffff0d7224 */ /* 0x000fe400078e0002 */
[----:B------:R-:W-:Y:S01]  /*18950*/  VIADD R2, R17, 0x70 ;  /* 0x0000007011027836 */ /* 0x000fe20000000000 */
[----:B------:R-:W-:-:S04]  /*18960*/  @!P1 LOP3.LUT R6, R7, R6, RZ, 0x3c, !PT ;  /* 0x0000000607069212 */ /* 0x000fc800078e3cff */
[----:B------:R-:W-:Y:S02]  /*18970*/  @!P1 LOP3.LUT R7, R7, R6, RZ, 0x3c, !PT ;  /* 0x0000000607079212 */ /* 0x000fe400078e3cff */
[----:B------:R-:W-:-:S07]  /*18980*/  MOV R0, R14 ;  /* 0x0000000e00007202 */ /* 0x000fce0000000f00 */
[----:B------:R-:W-:Y:S05]  /*18990*/  WARPSYNC.COLLECTIVE R15, `(.L_x_13539) ;  /* 0x000000000f087348 */ /* 0x000fea0003c00000 */
[----:B------:R0:W1:Y:S02]  /*189a0*/  SHFL.IDX P6, R14, R13, R12, R11 ;  /* 0x0000000c0d0e7389 */ /* 0x00006400000c000b */
[----:B01----:R-:W-:Y:S01]  /*189b0*/  ENDCOLLECTIVE ;  /* 0x000000000000791b */ /* 0x003fe20003800000 */
.L_x_13539:
[----:B------:R-:W-:Y:S01]  /*189c0*/  @!PT LDS RZ, [RZ] ;  /* 0x00000000fffff984 */ /* 0x000fe20000000800 */
[----:B------:R-:W-:Y:S01]  /*189d0*/  @!PT LDS RZ, [RZ] ;  /* 0x00000000fffff984 */ /* 0x000fe20000000800 */
[----:B------:R-:W-:Y:S01]  /*189e0*/  @!PT LDS RZ, [RZ] ;  /* 0x00000000fffff984 */ /* 0x000fe20000000800 */
[----:B------:R0:W-:Y:S01]  /*189f0*/  @!P1 LDGSTS.E.BYPASS.LTC128B.128 [R20+0xb400], desc[UR42][R6.64], !P0 ;  /* 0x0b40000006149fae */ /* 0x0001e2000c101d6a */
[----:B------:R-:W-:Y:S01]  /*18a00*/  ISETP.GE.AND P1, PT, R2, R3, PT ;  /* 0x000000030200720c */ /* 0x000fe20003f26270 */
[----:B------:R-:W-:Y:S02]  /*18a10*/  IMAD.MOV.U32 R13, RZ, RZ, R4 ;  /* 0x000000ffff0d7224 */ /* 0x000fe400078e0004 */
[----:B------:R-:W-:Y:S02]  /*18a20*/  IMAD.MOV.U32 R12, RZ, RZ, RZ ;  /* 0x000000ffff0c7224 */ /* 0x000fe400078e00ff */
[----:B0-----:R-:W-:-:S08]  /*18a30*/  IMAD.MOV.U32 R6, RZ, RZ, R14 ;  /* 0x000000ffff067224 */ /* 0x001fd000078e000e */
[----:B------:R-:W-:Y:S05]  /*18a40*/  WARPSYNC.COLLECTIVE R15, `(.L_x_13540) ;  /* 0x000000000f087348 */ /* 0x000fea0003c00000 */
[----:B------:R0:W1:Y:S02]  /*18a50*/  SHFL.IDX P6, R14, R13, R12, R11 ;  /* 0x0000000c0d0e7389 */ /* 0x00006400000c000b */
[----:B01----:R-:W-:Y:S01]  /*18a60*/  ENDCOLLECTIVE ;  /* 0x000000000000791b */ /* 0x003fe20003800000 */
.L_x_13540:
[----:B------:R-:W-:-:S05]  /*18a70*/  @!P1 LEA R6, P2, R21, R6, 0x1 ;  /* 0x0000000615069211 */ /* 0x000fca00078408ff */
[----:B------:R-:W-:-:S04]  /*18a80*/  @!P1 IMAD.X R0, RZ, RZ, R0, P2 ;  /* 0x000000ffff009224 */ /* 0x000fc800010e0600 */
[----:B------:R-:W-:Y:S01]  /*18a90*/  @!P1 IMAD.MOV.U32 R7, RZ, RZ, R0 ;  /* 0x000000ffff079224 */ /* 0x000fe200078e0000 */
[----:B------:R-:W-:Y:S01]  /*18aa0*/  IADD3 R0, R17, 0x80, RZ ;  /* 0x0000008011007810 */ /* 0x000fe20007ffe0ff */
[----:B------:R-:W-:-:S03]  /*18ab0*/  IMAD.MOV.U32 R13, RZ, RZ, R5 ;  /* 0x000000ffff0d7224 */ /* 0x000fc600078e0005 */
[----:B------:R-:W-:Y:S01]  /*18ac0*/  @!PT LDS RZ, [RZ] ;  /* 0x00000000fffff984 */ /* 0x000fe20000000800 */
[----:B------:R-:W-:Y:S01]  /*18ad0*/  @!PT LDS RZ, [RZ] ;  /* 0x00000000fffff984 */ /* 0x000fe20000000800 */
[----:B------:R-:W-:Y:S01]  /*18ae0*/  @!PT LDS RZ, [RZ] ;  /* 0x00000000fffff984 */ /* 0x000fe20000000800 */
[----:B------:R0:W-:Y:S01]  /*18af0*/  @!P1 LDGSTS.E.BYPASS.LTC128B.128 [R20+0xbc00], desc[UR42][R6.64], !P0 ;  /* 0x0bc0000006149fae */ /* 0x0001e2000c101d6a */
[----:B------:R-:W-:Y:S01]  /*18b00*/  ISETP.GE.AND P1, PT, R0, R3, PT ;  /* 0x000000030000720c */ /* 0x000fe20003f26270 */
[----:B------:R-:W-:Y:S02]  /*18b10*/  VIADD R0, R17, 0x90 ;  /* 0x0000009011007836 */ /* 0x000fe40000000000 */
[----:B------:R-:W-:-:S10]  /*18b20*/  IMAD.MOV.U32 R2, RZ, RZ, R14 ;  /* 0x000000ffff027224 */ /* 0x000fd400078e000e */
[----:B0-----:R-:W-:Y:S05]  /*18b30*/  WARPSYNC.COLLECTIVE R15, `(.L_x_13541) ;  /* 0x000000000f087348 */ /* 0x001fea0003c00000 */
[----:B------:R1:W2:Y:S02]  /*18b40*/  SHFL.IDX P6, R14, R13, R12, R11 ;  /* 0x0000000c0d0e7389 */ /* 0x0002a400000c000b */
[----:B012---:R-:W-:Y:S01]  /*18b50*/  ENDCOLLECTIVE ;  /* 0x000000000000791b */ /* 0x007fe20003800000 */
.L_x_13541:
[----:B------:R-:W-:Y:S02]  /*18b60*/  IMAD.MOV.U32 R13, RZ, RZ, R4 ;  /* 0x000000ffff0d7224 */ /* 0x000fe400078e0004 */
[----:B------:R-:W-:Y:S02]  /*18b70*/  IMAD.MOV.U32 R12, RZ, RZ, 0x1 ;  /* 0x00000001ff0c7424 */ /* 0x000fe400078e00ff */
[----:B------:R-:W-:-:S07]  /*18b80*/  IMAD.MOV.U32 R8, RZ, RZ, R14 ;  /* 0x000000ffff087224 */ /* 0x000fce00078e000e */
[----:B------:R-:W-:Y:S05]  /*18b90*/  WARPSYNC.COLLECTIVE R15, `(.L_x_13542) ;  /* 0x000000000f087348 */ /* 0x000fea0003c00000 */
[----:B------:R0:W1:Y:S02]  /*18ba0*/  SHFL.IDX P6, R14, R13, R12, R11 ;  /* 0x0000000c0d0e7389 */ /* 0x00006400000c000b */
[----:B01----:R-:W-:Y:S01]  /*18bb0*/  ENDCOLLECTIVE ;  /* 0x000000000000791b */ /* 0x003fe20003800000 */
.L_x_13542:
[----:B------:R-:W-:-:S04]  /*18bc0*/  @!P1 LEA R6, P2, R21, R8, 0x1 ;  /* 0x0000000815069211 */ /* 0x000fc800078408ff */
[----:B------:R-:W-:-:S05]  /*18bd0*/  @!P1 IADD3.X R2, RZ, R2, RZ, P2, !PT ;  /* 0x00000002ff029210 */ /* 0x000fca00017fe4ff */
[----:B------:R-:W-:Y:S01]  /*18be0*/  @!P1 IMAD.MOV.U32 R7, RZ, RZ, R2 ;  /* 0x000000ffff079224 */ /* 0x000fe200078e0002 */
[----:B------:R-:W-:Y:S01]  /*18bf0*/  MOV R13, R5 ;  /* 0x00000005000d7202 */ /* 0x000fe20000000f00 */
[----:B------:R-:W-:-:S03]  /*18c00*/  VIADD R2, R17, 0xa0 ;  /* 0x000000a011027836 */ /* 0x000fc60000000000 */
[----:B------:R-:W-:Y:S01]  /*18c10*/  @!PT LDS RZ, [RZ] ;  /* 0x00000000fffff984 */ /* 0x000fe20000000800 */
[----:B------:R-:W-:Y:S01]  /*18c20*/  @!PT LDS RZ, [RZ] ;  /* 0x00000000fffff984 */ /* 0x000fe20000000800 */
[----:B------:R-:W-:Y:S01]  /*18c30*/  @!PT LDS RZ, [RZ] ;  /* 0x00000000fffff984 */ /* 0x000fe20000000800 */
[----:B------:R0:W-:Y:S01]  /*18c40*/  @!P1 LDGSTS.E.BYPASS.LTC128B.128 [R20+0xc400], desc[UR42][R6.64], !P0 ;  /* 0x0c40000006149fae */ /* 0x0001e2000c101d6a */
[----:B------:R-:W-:Y:S01]  /*18c50*/  ISETP.GE.AND P1, PT, R0, R3, PT ;  /* 0x000000030000720c */ /* 0x000fe20003f26270 */
[----:B------:R-:W-:-:S12]  /*18c60*/  IMAD.MOV.U32 R0, RZ, RZ, R14 ;  /* 0x000000ffff007224 */ /* 0x000fd800078e000e */
[----:B0-----:R-:W-:Y:S05]  /*18c70*/  WARPSYNC.COLLECTIVE R15, `(.L_x_13543) ;  /* 0x000000000f087348 */ /* 0x001fea0003c00000 */
[----:B------:R1:W2:Y:S02]  /*18c80*/  SHFL.IDX P6, R14, R13, R12, R11 ;  /* 0x0000000c0d0e7389 */ /* 0x0002a400000c000b */
[----:B012---:R-:W-:Y:S01]  /*18c90*/  ENDCOLLECTIVE ;  /* 0x000000000000791b */ /* 0x007fe20003800000 */
.L_x_13543:
[----:B------:R-:W-:Y:S02]  /*18ca0*/  IMAD.MOV.U32 R13, RZ, RZ, R4 ;  /* 0x000000ffff0d7224 */ /* 0x000fe400078e0004 */
[----:B------:R-:W-:Y:S02]  /*18cb0*/  IMAD.MOV.U32 R12, RZ, RZ, 0x2 ;  /* 0x00000002ff0c7424 */ /* 0x000fe400078e00ff */
[----:B------:R-:W-:-:S07]  /*18cc0*/  IMAD.MOV.U32 R6, RZ, RZ, R14 ;  /* 0x000000ffff067224 */ /* 0x000fce00078e000e */
[----:B------:R-:W-:Y:S05]  /*18cd0*/  WARPSYNC.COLLECTIVE R15, `(.L_x_13544) ;  /* 0x000000000f087348 */ /* 0x000fea0003c00000 */
[----:B------:R0:W1:Y:S02]  /*18ce0*/  SHFL.IDX P6, R14, R13, R12, R11 ;  /* 0x0000000c0d0e7389 */ /* 0x00006400000c000b */
[----:B01----:R-:W-:Y:S01]  /*18cf0*/  ENDCOLLECTIVE ;  /* 0x000000000000791b */ /* 0x003fe20003800000 */
.L_x_13544:
[----:B------:R-:W-:-:S05]  /*18d00*/  @!P1 LEA R6, P2, R21, R6, 0x1 ;  /* 0x0000000615069211 */ /* 0x000fca00078408ff */
[----:B------:R-:W-:-:S04]  /*18d10*/  @!P1 IMAD.X R0, RZ, RZ, R0, P2 ;  /* 0x000000ffff009224 */ /* 0x000fc800010e0600 */
[----:B------:R-:W-:Y:S02]  /*18d20*/  @!P1 IMAD.MOV.U32 R7, RZ, RZ, R0 ;  /* 0x000000ffff079224 */ /* 0x000fe400078e0000 */
[----:B------:R-:W-:-:S03]  /*18d30*/  IMAD.MOV.U32 R13, RZ, RZ, R5 ;  /* 0x000000ffff0d7224 */ /* 0x000fc600078e0005 */
[----:B------:R-:W-:Y:S01]  /*18d40*/  @!PT LDS RZ, [RZ] ;  /* 0x00000000fffff984 */ /* 0x000fe20000000800 */
[----:B------:R-:W-:Y:S01]  /*18d50*/  @!PT LDS RZ, [RZ] ;  /* 0x00000000fffff984 */ /* 0x000fe20000000800 */
[----:B------:R-:W-:Y:S01]  /*18d60*/  @!PT LDS RZ, [RZ] ;  /* 0x00000000fffff984 */ /* 0x000fe20000000800 */
[----:B------:R0:W-:Y:S01]  /*18d70*/  @!P1 LDGSTS.E.BYPASS.LTC128B.128 [R20+0xcc00], desc[UR42][R6.64], !P0 ;  /* 0x0cc0000006149fae */ /* 0x0001e2000c101d6a */
[----:B------:R-:W-:Y:S02]  /*18d80*/  ISETP.GE.AND P1, PT, R2, R3, PT ;  /* 0x000000030200720c */ /* 0x000fe40003f26270 */
[----:B------:R-:W-:-:S11]  /*18d90*/  MOV R0, R14 ;  /* 0x0000000e00007202 */ /* 0x000fd60000000f00 */
[----:B0-----:R-:W-:Y:S05]  /*18da0*/  WARPSYNC.COLLECTIVE R15, `(.L_x_13545) ;  /* 0x000000000f087348 */ /* 0x001fea0003c00000 */
[----:B------:R1:W2:Y:S02]  /*18db0*/  SHFL.IDX P6, R14, R13, R12, R11 ;  /* 0x0000000c0d0e7389 */ /* 0x0002a400000c000b */
[----:B012---:R-:W-:Y:S01]  /*18dc0*/  ENDCOLLECTIVE ;  /* 0x000000000000791b */ /* 0x007fe20003800000 */
.L_x_13545:
[----:B------:R-:W-:Y:S01]  /*18dd0*/  MOV R13, R4 ;  /* 0x00000004000d7202 */ /* 0x000fe20000000f00 */
[----:B------:R-:W-:Y:S02]  /*18de0*/  IMAD.MOV.U32 R12, RZ, RZ, 0x3 ;  /* 0x00000003ff0c7424 */ /* 0x000fe400078e00ff */
[----:B------:R-:W-:-:S07]  /*18df0*/  IMAD.MOV.U32 R6, RZ, RZ, R14 ;  /* 0x000000ffff067224 */ /* 0x000fce00078e000e */
[----:B------:R-:W-:Y:S05]  /*18e00*/  WARPSYNC.COLLECTIVE R15, `(.L_x_13546) ;  /* 0x000000000f087348 */ /* 0x000fea0003c00000 */
[----:B------:R0:W1:Y:S02]  /*18e10*/  SHFL.IDX P6, R14, R13, R12, R11 ;  /* 0x0000000c0d0e7389 */ /* 0x00006400000c000b */
[----:B01----:R-:W-:Y:S01]  /*18e20*/  ENDCOLLECTIVE ;  /* 0x000000000000791b */ /* 0x003fe20003800000 */
.L_x_13546:
        /* <DEDUP_REMOVED lines=12> */
.L_x_13547:
[----:B------:R-:W-:Y:S01]  /*18ef0*/  IMAD.MOV.U32 R2, RZ, RZ, R14 ;  /* 0x000000ffff027224 */ /* 0x000fe200078e000e */
[----:B------:R-:W-:Y:S06]  /*18f00*/  BRA `(.L_x_13548) ;  /* 0xffffffa400bc7947 */ /* 0x000fec000383ffff */
.L_x_13389:
[----:B-1----:R1:W2:Y:S02]  /*18f10*/  SYNCS.PHASECHK.TRANS64.TRYWAIT P0, [R22+URZ+0x16820], R0 ;  /* 0x01682000160075a7 */ /* 0x0022a4000800017f */
[----:B--2---:R-:W-:Y:S05]  /*18f20*/  @!P0 NANOSLEEP.SYNCS 0x989680 ;  /* 0x009896800000895d */ /* 0x004fea0003900000 */
[----:B------:R-:W2:Y:S02]  /*18f30*/  @!P0 SYNCS.PHASECHK.TRANS64 P0, [R22+URZ+0x16820], R0 ;  /* 0x01682000160085a7 */ /* 0x000ea4000800007f */
[----:B--2---:R-:W-:Y:S05]  /*18f40*/  @!P0 BRA `(.L_x_13389) ;  /* 0xfffffffc00f08947 */ /* 0x004fea000383ffff */
[----:B------:R-:W-:Y:S05]  /*18f50*/  BRA `(.L_x_13549) ;  /* 0xffffffa800187947 */ /* 0x000fea000383ffff */
.L_x_13394:
[----:B0-----:R0:W1:Y:S02]  /*18f60*/  SYNCS.PHASECHK.TRANS64.TRYWAIT P0, [R5+URZ+0x16840], R2 ;  /* 0x01684002050075a7 */ /* 0x001064000800017f */
[----:B-1----:R-:W-:Y:S05]  /*18f70*/  @!P0 NANOSLEEP.SYNCS 0x989680 ;  /* 0x009896800000895d */ /* 0x002fea0003900000 */
[----:B------:R-:W1:Y:S02]  /*18f80*/  @!P0 SYNCS.PHASECHK.TRANS64 P0, [R5+URZ+0x16840], R2 ;  /* 0x01684002050085a7 */ /* 0x000e64000800007f */
[----:B-1----:R-:W-:Y:S05]  /*18f90*/  @!P0 BRA `(.L_x_13394) ;  /* 0xfffffffc00f08947 */ /* 0x002fea000383ffff */
[----:B------:R-:W-:Y:S05]  /*18fa0*/  BRA `(.L_x_13550) ;  /* 0xffffffa800f87947 */ /* 0x000fea000383ffff */
.L_x_13395:
        /* <DEDUP_REMOVED lines=8> */
.L_x_13552:
[----:B------:R-:W-:Y:S05]  /*19030*/  BSYNC B1 ;  /* 0x0000000000017941 */ /* 0x000fea0003800000 */
.L_x_13551:
[----:B------:R-:W0:Y:S01]  /*19040*/  S2R R7, SR_TID.X ;  /* 0x0000000000077919 */ /* 0x000e220000002100 */
[----:B------:R-:W-:Y:S01]  /*19050*/  IMAD.MOV.U32 R13, RZ, RZ, R9 ;  /* 0x000000ffff0d7224 */ /* 0x000fe200078e0009 */
[----:B------:R-:W-:Y:S01]  /*19060*/  MOV R11, 0x181f ;  /* 0x0000181f000b7802 */ /* 0x000fe20000000f00 */
[----:B------:R-:W-:Y:S01]  /*19070*/  IMAD.MOV.U32 R12, RZ, RZ, RZ ;  /* 0x000000ffff0c7224 */ /* 0x000fe200078e00ff */
[----:B------:R-:W-:Y:S01]  /*19080*/  LEA R8, R8, R22, 0x1 ;  /* 0x0000001608087211 */ /* 0x000fe200078e08ff */
[----:B------:R-:W-:Y:S02]  /*19090*/  IMAD.MOV.U32 R15, RZ, RZ, -0x1 ;  /* 0xffffffffff0f7424 */ /* 0x000fe400078e00ff */
[----:B------:R-:W-:-:S07]  /*190a0*/  IMAD.MOV.U32 R3, RZ, RZ, R14 ;  /* 0x000000ffff037224 */ /* 0x000fce00078e000e */
[----:B0-----:R-:W-:Y:S05]  /*190b0*/  WARPSYNC.COLLECTIVE R15, `(.L_x_13553) ;  /* 0x000000000f087348 */ /* 0x001fea0003c00000 */
[----:B------:R1:W2:Y:S02]  /*190c0*/  SHFL.IDX P6, R14, R13, R12, R11 ;  /* 0x0000000c0d0e7389 */ /* 0x0002a400000c000b */
[----:B012---:R-:W-:Y:S01]  /*190d0*/  ENDCOLLECTIVE ;  /* 0x000000000000791b */ /* 0x007fe20003800000 */
.L_x_13553:
[----:B------:R-:W-:Y:S02]  /*190e0*/  IMAD.MOV.U32 R13, RZ, RZ, R10 ;  /* 0x000000ffff0d7224 */ /* 0x000fe400078e000a */
[----:B------:R-:W-:Y:S02]  /*190f0*/  IMAD.MOV.U32 R12, RZ, RZ, 0x1 ;  /* 0x00000001ff0c7424 */ /* 0x000fe400078e00ff */
[----:B------:R-:W-:Y:S02]  /*19100*/  IMAD.SHL.U32 R7, R7, 0x8, RZ ;  /* 0x0000000807077824 */ /* 0x000fe400078e00ff */
[----:B------:R-:W-:-:S07]  /*19110*/  IMAD.MOV.U32 R2, RZ, RZ, R14 ;  /* 0x000000ffff027224 */ /* 0x000fce00078e000e */
[----:B------:R-:W-:Y:S05]  /*19120*/  WARPSYNC.COLLECTIVE R15, `(.L_x_13554) ;  /* 0x000000000f087348 */ /* 0x000fea0003c00000 */
[----:B------:R0:W1:Y:S02]  /*19130*/  SHFL.IDX P6, R14, R13, R12, R11 ;  /* 0x0000000c0d0e7389 */ /* 0x00006400000c000b */
[----:B01----:R-:W-:Y:S01]  /*19140*/  ENDCOLLECTIVE ;  /* 0x000000000000791b */ /* 0x003fe20003800000 */
.L_x_13554:
        /* <DEDUP_REMOVED lines=13> */
.L_x_13555:
[----:B------:R-:W-:Y:S02]  /*19220*/  IMAD.MOV.U32 R13, RZ, RZ, R10 ;  /* 0x000000ffff0d7224 */ /* 0x000fe400078e000a */
[----:B------:R-:W-:Y:S02]  /*19230*/  IMAD.MOV.U32 R12, RZ, RZ, 0x2 ;  /* 0x00000002ff0c7424 */ /* 0x000fe400078e00ff */
[----:B------:R-:W-:-:S07]  /*19240*/  IMAD.MOV.U32 R2, RZ, RZ, R14 ;  /* 0x000000ffff027224 */ /* 0x000fce00078e000e */
[----:B------:R-:W-:Y:S05]  /*19250*/  WARPSYNC.COLLECTIVE R15, `(.L_x_13556) ;  /* 0x000000000f087348 */ /* 0x000fea0003c00000 */
[----:B------:R0:W1:Y:S02]  /*19260*/  SHFL.IDX P6, R14, R13, R12, R11 ;  /* 0x0000000c0d0e7389 */ /* 0x00006400000c000b */
[----:B01----:R-:W-:Y:S01]  /*19270*/  ENDCOLLECTIVE ;  /* 0x000000000000791b */ /* 0x003fe20003800000 */
.L_x_13556:
[----:B------:R-:W-:-:S04]  /*19280*/  IADD3 R2, P0, R2, R7, RZ ;  /* 0x0000000702027210 */ /* 0x000fc80007f1e0ff */
[----:B------:R-:W-:-:S05]  /*19290*/  IADD3.X R3, RZ, R3, RZ, P0, !PT ;  /* 0x00000003ff037210 */ /* 0x000fca00007fe4ff */
        /* <DEDUP_REMOVED lines=9> */
.L_x_13557:
[----:B------:R-:W-:Y:S02]  /*19330*/  IMAD.MOV.U32 R13, RZ, RZ, R10 ;  /* 0x000000ffff0d7224 */ /* 0x000fe400078e000a */
[----:B------:R-:W-:Y:S02]  /*19340*/  IMAD.MOV.U32 R12, RZ, RZ, 0x3 ;  /* 0x00000003ff0c7424 */ /* 0x000fe400078e00ff */
[----:B------:R-:W-:-:S07]  /*19350*/  IMAD.MOV.U32 R2, RZ, RZ, R14 ;  /* 0x000000ffff027224 */ /* 0x000fce00078e000e */
[----:B------:R-:W-:Y:S05]  /*19360*/  WARPSYNC.COLLECTIVE R15, `(.L_x_13558) ;  /* 0x000000000f087348 */ /* 0x000fea0003c00000 */
[----:B------:R0:W1:Y:S02]  /*19370*/  SHFL.IDX P6, R14, R13, R12, R11 ;  /* 0x0000000c0d0e7389 */ /* 0x00006400000c000b */
[----:B01----:R-:W-:Y:S01]  /*19380*/  ENDCOLLECTIVE ;  /* 0x000000000000791b */ /* 0x003fe20003800000 */
.L_x_13558:
        /* <DEDUP_REMOVED lines=11> */
.L_x_13559:
[----:B------:R-:W-:Y:S02]  /*19440*/  IMAD.MOV.U32 R13, RZ, RZ, R10 ;  /* 0x000000ffff0d7224 */ /* 0x000fe400078e000a */
[----:B------:R-:W-:Y:S02]  /*19450*/  IMAD.MOV.U32 R12, RZ, RZ, 0x4 ;  /* 0x00000004ff0c7424 */ /* 0x000fe400078e00ff */
[----:B------:R-:W-:-:S07]  /*19460*/  IMAD.MOV.U32 R2, RZ, RZ, R14 ;  /* 0x000000ffff027224 */ /* 0x000fce00078e000e */
[----:B------:R-:W-:Y:S05]  /*19470*/  WARPSYNC.COLLECTIVE R15, `(.L_x_13560) ;  /* 0x000000000f087348 */ /* 0x000fea0003c00000 */
[----:B------:R0:W1:Y:S02]  /*19480*/  SHFL.IDX P6, R14, R13, R12, R11 ;  /* 0x0000000c0d0e7389 */ /* 0x00006400000c000b */
[----:B01----:R-:W-:Y:S01]  /*19490*/  ENDCOLLECTIVE ;  /* 0x000000000000791b */ /* 0x003fe20003800000 */
.L_x_13560:
        /* <DEDUP_REMOVED lines=11> */
.L_x_13561:
[----:B------:R-:W-:Y:S02]  /*19550*/  IMAD.MOV.U32 R13, RZ, RZ, R10 ;  /* 0x000000ffff0d7224 */ /* 0x000fe400078e000a */
[----:B------:R-:W-:Y:S02]  /*19560*/  IMAD.MOV.U32 R12, RZ, RZ, 0x5 ;  /* 0x00000005ff0c7424 */ /* 0x000fe400078e00ff */
[----:B------:R-:W-:-:S07]  /*19570*/  IMAD.MOV.U32 R2, RZ, RZ, R14 ;  /* 0x000000ffff027224 */ /* 0x000fce00078e000e */
[----:B------:R-:W-:Y:S05]  /*19580*/  WARPSYNC.COLLECTIVE R15, `(.L_x_13562) ;  /* 0x000000000f087348 */ /* 0x000fea0003c00000 */
[----:B------:R0:W1:Y:S02]  /*19590*/  SHFL.IDX P6, R14, R13, R12, R11 ;  /* 0x0000000c0d0e7389 */ /* 0x00006400000c000b */
[----:B01----:R-:W-:Y:S01]  /*195a0*/  ENDCOLLECTIVE ;  /* 0x000000000000791b */ /* 0x003fe20003800000 */
.L_x_13562:
        /* <DEDUP_REMOVED lines=11> */
.L_x_13563:
[----:B------:R-:W-:Y:S02]  /*19660*/  IMAD.MOV.U32 R13, RZ, RZ, R10 ;  /* 0x000000ffff0d7224 */ /* 0x000fe400078e000a */
[----:B------:R-:W-:Y:S02]  /*19670*/  IMAD.MOV.U32 R12, RZ, RZ, 0x6 ;  /* 0x00000006ff0c7424 */ /* 0x000fe400078e00ff */
[----:B------:R-:W-:-:S07]  /*19680*/  IMAD.MOV.U32 R2, RZ, RZ, R14 ;  /* 0x000000ffff027224 */ /* 0x000fce00078e000e */
[----:B------:R-:W-:Y:S05]  /*19690*/  WARPSYNC.COLLECTIVE R15, `(.L_x_13564) ;  /* 0x000000000f087348 */ /* 0x000fea0003c00000 */
[----:B------:R0:W1:Y:S02]  /*196a0*/  SHFL.IDX P6, R14, R13, R12, R11 ;  /* 0x0000000c0d0e7389 */ /* 0x00006400000c000b */
[----:B01----:R-:W-:Y:S01]  /*196b0*/  ENDCOLLECTIVE ;  /* 0x000000000000791b */ /* 0x003fe20003800000 */
.L_x_13564:
        /* <DEDUP_REMOVED lines=11> */
.L_x_13565:
[----:B------:R-:W-:Y:S02]  /*19770*/  IMAD.MOV.U32 R13, RZ, RZ, R10 ;  /* 0x000000ffff0d7224 */ /* 0x000fe400078e000a */
[----:B------:R-:W-:Y:S02]  /*19780*/  IMAD.MOV.U32 R12, RZ, RZ, 0x7 ;  /* 0x00000007ff0c7424 */ /* 0x000fe400078e00ff */
[----:B------:R-:W-:-:S07]  /*19790*/  IMAD.MOV.U32 R2, RZ, RZ, R14 ;  /* 0x000000ffff027224 */ /* 0x000fce00078e000e */
[----:B------:R-:W-:Y:S05]  /*197a0*/  WARPSYNC.COLLECTIVE R15, `(.L_x_13566) ;  /* 0x000000000f087348 */ /* 0x000fea0003c00000 */
[----:B------:R0:W1:Y:S02]  /*197b0*/  SHFL.IDX P6, R14, R13, R12, R11 ;  /* 0x0000000c0d0e7389 */ /* 0x00006400000c000b */
[----:B01----:R-:W-:Y:S01]  /*197c0*/  ENDCOLLECTIVE ;  /* 0x000000000000791b */ /* 0x003fe20003800000 */
.L_x_13566:
[----:B------:R-:W-:-:S04]  /*197d0*/  IADD3 R2, P0, R2, R7, RZ ;  /* 0x0000000702027210 */ /* 0x000fc80007f1e0ff */
[----:B------:R-:W-:-:S05]  /*197e0*/  IADD3.X R3, RZ, R3, RZ, P0, !PT ;  /* 0x00000003ff037210 */ /* 0x000fca00007fe4ff */
        /* <DEDUP_REMOVED lines=9> */
.L_x_13567:
[----:B------:R-:W-:Y:S01]  /*19880*/  IMAD.MOV.U32 R2, RZ, RZ, R14 ;  /* 0x000000ffff027224 */ /* 0x000fe200078e000e */
[----:B------:R-:W-:Y:S06]  /*19890*/  BRA `(.L_x_13568) ;  /* 0xffffffa400f07947 */ /* 0x000fec000383ffff */
.L_x_13400:
[----:B-1----:R1:W2:Y:S02]  /*198a0*/  SYNCS.PHASECHK.TRANS64.TRYWAIT P0, [R5+URZ+0x16860], R2 ;  /* 0x01686002050075a7 */ /* 0x0022a4000800017f */
[----:B--2---:R-:W-:Y:S05]  /*198b0*/  @!P0 NANOSLEEP.SYNCS 0x989680 ;  /* 0x009896800000895d */ /* 0x004fea0003900000 */
[----:B------:R-:W2:Y:S02]  /*198c0*/  @!P0 SYNCS.PHASECHK.TRANS64 P0, [R5+URZ+0x16860], R2 ;  /* 0x01686002050085a7 */ /* 0x000ea4000800007f */
[----:B--2---:R-:W-:Y:S05]  /*198d0*/  @!P0 BRA `(.L_x_13400) ;  /* 0xfffffffc00f08947 */ /* 0x004fea000383ffff */
[----:B------:R-:W-:Y:S05]  /*198e0*/  BRA `(.L_x_13569) ;  /* 0xffffffa800487947 */ /* 0x000fea000383ffff */
.L_x_13401:
        /* <DEDUP_REMOVED lines=8> */
.L_x_13571:
[----:B------:R-:W-:Y:S05]  /*19970*/  BSYNC B1 ;  /* 0x0000000000017941 */ /* 0x000fea0003800000 */
.L_x_13570:
[----:B------:R-:W-:Y:S01]  /*19980*/  IMAD.MOV.U32 R13, RZ, RZ, R23 ;  /* 0x000000ffff0d7224 */ /* 0x000fe200078e0017 */
[----:B------:R-:W-:Y:S01]  /*19990*/  MOV R12, RZ ;  /* 0x000000ff000c7202 */ /* 0x000fe20000000f00 */
[----:B------:R-:W-:Y:S01]  /*199a0*/  IMAD.MOV.U32 R11, RZ, RZ, 0x181f ;  /* 0x0000181fff0b7424 */ /* 0x000fe200078e00ff */
[----:B------:R-:W-:Y:S01]  /*199b0*/  ISETP.LT.OR P2, PT, R8, 0x1, P1 ;  /* 0x000000010800780c */ /* 0x000fe20000f41670 */
[----:B------:R-:W-:Y:S02]  /*199c0*/  IMAD.MOV.U32 R15, RZ, RZ, -0x1 ;  /* 0xffffffffff0f7424 */ /* 0x000fe400078e00ff */
[----:B------:R-:W-:Y:S02]  /*199d0*/  IMAD.MOV.U32 R3, RZ, RZ, R14 ;  /* 0x000000ffff037224 */ /* 0x000fe400078e000e */
[----:B------:R-:W-:-:S08]  /*199e0*/  IMAD R6, R6, 0x2, R22 ;  /* 0x0000000206067824 */ /* 0x000fd000078e0216 */
[----:B------:R-:W-:Y:S05]  /*199f0*/  WARPSYNC.COLLECTIVE R15, `(.L_x_13572) ;  /* 0x000000000f087348 */ /* 0x000fea0003c00000 */
[----:B------:R0:W1:Y:S02]  /*19a00*/  SHFL.IDX P6, R14, R13, R12, R11 ;  /* 0x0000000c0d0e7389 */ /* 0x00006400000c000b */
[----:B01----:R-:W-:Y:S01]  /*19a10*/  ENDCOLLECTIVE ;  /* 0x000000000000791b */ /* 0x003fe20003800000 */
.L_x_13572:
[----:B------:R-:W-:Y:S01]  /*19a20*/  MOV R13, R24 ;  /* 0x00000018000d7202 */ /* 0x000fe20000000f00 */
[----:B------:R-:W-:Y:S02]  /*19a30*/  IMAD.MOV.U32 R12, RZ, RZ, 0x1 ;  /* 0x00000001ff0c7424 */ /* 0x000fe400078e00ff */
[----:B------:R-:W-:-:S07]  /*19a40*/  IMAD.MOV.U32 R2, RZ, RZ, R14 ;  /* 0x000000ffff027224 */ /* 0x000fce00078e000e */
[----:B------:R-:W-:Y:S05]  /*19a50*/  WARPSYNC.COLLECTIVE R15, `(.L_x_13573) ;  /* 0x000000000f087348 */ /* 0x000fea0003c00000 */
[----:B------:R0:W1:Y:S02]  /*19a60*/  SHFL.IDX P6, R14, R13, R12, R11 ;  /* 0x0000000c0d0e7389 */ /* 0x00006400000c000b */
[----:B01----:R-:W-:Y:S01]  /*19a70*/  ENDCOLLECTIVE ;  /* 0x000000000000791b */ /* 0x003fe20003800000 */
.L_x_13573:
        /* <DEDUP_REMOVED lines=12> */
.L_x_13574:
[----:B------:R-:W-:Y:S01]  /*19b40*/  MOV R13, R24 ;  /* 0x00000018000d7202 */ /* 0x000fe20000000f00 */
[----:B------:R-:W-:Y:S02]  /*19b50*/  IMAD.MOV.U32 R12, RZ, RZ, 0x2 ;  /* 0x00000002ff0c7424 */ /* 0x000fe400078e00ff */
[----:B------:R-:W-:-:S07]  /*19b60*/  IMAD.MOV.U32 R2, RZ, RZ, R14 ;  /* 0x000000ffff027224 */ /* 0x000fce00078e000e */
[----:B------:R-:W-:Y:S05]  /*19b70*/  WARPSYNC.COLLECTIVE R15, `(.L_x_13575) ;  /* 0x000000000f087348 */ /* 0x000fea0003c00000 */
[----:B------:R0:W1:Y:S02]  /*19b80*/  SHFL.IDX P6, R14, R13, R12, R11 ;  /* 0x0000000c0d0e7389 */ /* 0x00006400000c000b */
[----:B01----:R-:W-:Y:S01]  /*19b90*/  ENDCOLLECTIVE ;  /* 0x000000000000791b */ /* 0x003fe20003800000 */
.L_x_13575:
        /* <DEDUP_REMOVED lines=12> */
.L_x_13576:
[----:B------:R-:W-:Y:S01]  /*19c60*/  MOV R13, R24 ;  /* 0x00000018000d7202 */ /* 0x000fe20000000f00 */
[----:B------:R-:W-:Y:S02]  /*19c70*/  IMAD.MOV.U32 R12, RZ, RZ, 0x3 ;  /* 0x00000003ff0c7424 */ /* 0x000fe400078e00ff */
[----:B------:R-:W-:-:S07]  /*19c80*/  IMAD.MOV.U32 R2, RZ, RZ, R14 ;  /* 0x000000ffff027224 */ /* 0x000fce00078e000e */
[----:B------:R-:W-:Y:S05]  /*19c90*/  WARPSYNC.COLLECTIVE R15, `(.L_x_13577) ;  /* 0x000000000f087348 */ /* 0x000fea0003c00000 */
[----:B------:R0:W1:Y:S02]  /*19ca0*/  SHFL.IDX P6, R14, R13, R12, R11 ;  /* 0x0000000c0d0e7389 */ /* 0x00006400000c000b */
[----:B01----:R-:W-:Y:S01]  /*19cb0*/  ENDCOLLECTIVE ;  /* 0x000000000000791b */ /* 0x003fe20003800000 */
.L_x_13577:
        /* <DEDUP_REMOVED lines=12> */
.L_x_13578:
[----:B------:R-:W-:Y:S01]  /*19d80*/  MOV R13, R24 ;  /* 0x00000018000d7202 */ /* 0x000fe20000000f00 */
[----:B------:R-:W-:Y:S02]  /*19d90*/  IMAD.MOV.U32 R12, RZ, RZ, 0x4 ;  /* 0x00000004ff0c7424 */ /* 0x000fe400078e00ff */
[----:B------:R-:W-:-:S07]  /*19da0*/  IMAD.MOV.U32 R2, RZ, RZ, R14 ;  /* 0x000000ffff027224 */ /* 0x000fce00078e000e */
[----:B------:R-:W-:Y:S05]  /*19db0*/  WARPSYNC.COLLECTIVE R15, `(.L_x_13579) ;  /* 0x000000000f087348 */ /* 0x000fea0003c00000 */
[----:B------:R0:W1:Y:S02]  /*19dc0*/  SHFL.IDX P6, R14, R13, R12, R11 ;  /* 0x0000000c0d0e7389 */ /* 0x00006400000c000b */
[----:B01----:R-:W-:Y:S01]  /*19dd0*/  ENDCOLLECTIVE ;  /* 0x000000000000791b */ /* 0x003fe20003800000 */
.L_x_13579:
        /* <DEDUP_REMOVED lines=12> */
.L_x_13580:
[----:B------:R-:W-:Y:S01]  /*19ea0*/  MOV R13, R24 ;  /* 0x00000018000d7202 */ /* 0x000fe20000000f00 */
[----:B------:R-:W-:Y:S02]  /*19eb0*/  IMAD.MOV.U32 R12, RZ, RZ, 0x5 ;  /* 0x00000005ff0c7424 */ /* 0x000fe400078e00ff */
[----:B------:R-:W-:-:S07]  /*19ec0*/  IMAD.MOV.U32 R2, RZ, RZ, R14 ;  /* 0x000000ffff027224 */ /* 0x000fce00078e000e */
[----:B------:R-:W-:Y:S05]  /*19ed0*/  WARPSYNC.COLLECTIVE R15, `(.L_x_13581) ;  /* 0x000000000f087348 */ /* 0x000fea0003c00000 */
[----:B------:R0:W1:Y:S02]  /*19ee0*/  SHFL.IDX P6, R14, R13, R12, R11 ;  /* 0x0000000c0d0e7389 */ /* 0x00006400000c000b */
[----:B01----:R-:W-:Y:S01]  /*19ef0*/  ENDCOLLECTIVE ;  /* 0x000000000000791b */ /* 0x003fe20003800000 */
.L_x_13581:
        /* <DEDUP_REMOVED lines=12> */
.L_x_13582:
[----:B------:R-:W-:Y:S01]  /*19fc0*/  MOV R13, R24 ;  /* 0x00000018000d7202 */ /* 0x000fe20000000f00 */
[----:B------:R-:W-:Y:S02]  /*19fd0*/  IMAD.MOV.U32 R12, RZ, RZ, 0x6 ;  /* 0x00000006ff0c7424 */ /* 0x000fe400078e00ff */
[----:B------:R-:W-:-:S07]  /*19fe0*/  IMAD.MOV.U32 R2, RZ, RZ, R14 ;  /* 0x000000ffff027224 */ /* 0x000fce00078e000e */
[----:B------:R-:W-:Y:S05]  /*19ff0*/  WARPSYNC.COLLECTIVE R15, `(.L_x_13583) ;  /* 0x000000000f087348 */ /* 0x000fea0003c00000 */
[----:B------:R0:W1:Y:S02]  /*1a000*/  SHFL.IDX P6, R14, R13, R12, R11 ;  /* 0x0000000c0d0e7389 */ /* 0x00006400000c000b */
[----:B01----:R-:W-:Y:S01]  /*1a010*/  ENDCOLLECTIVE ;  /* 0x000000000000791b */ /* 0x003fe20003800000 */
.L_x_13583:
        /* <DEDUP_REMOVED lines=12> */
.L_x_13584:
[----:B------:R-:W-:Y:S01]  /*1a0e0*/  MOV R13, R24 ;  /* 0x00000018000d7202 */ /* 0x000fe20000000f00 */
[----:B------:R-:W-:Y:S02]  /*1a0f0*/  IMAD.MOV.U32 R12, RZ, RZ, 0x7 ;  /* 0x00000007ff0c7424 */ /* 0x000fe400078e00ff */
[----:B------:R-:W-:-:S07]  /*1a100*/  IMAD.MOV.U32 R2, RZ, RZ, R14 ;  /* 0x000000ffff027224 */ /* 0x000fce00078e000e */
[----:B------:R-:W-:Y:S05]  /*1a110*/  WARPSYNC.COLLECTIVE R15, `(.L_x_13585) ;  /* 0x000000000f087348 */ /* 0x000fea0003c00000 */
[----:B------:R0:W1:Y:S02]  /*1a120*/  SHFL.IDX P6, R14, R13, R12, R11 ;  /* 0x0000000c0d0e7389 */ /* 0x00006400000c000b */
[----:B01----:R-:W-:Y:S01]  /*1a130*/  ENDCOLLECTIVE ;  /* 0x000000000000791b */ /* 0x003fe20003800000 */
.L_x_13585:
        /* <DEDUP_REMOVED lines=11> */
.L_x_13586:
[----:B------:R-:W-:Y:S01]  /*1a1f0*/  IMAD.MOV.U32 R2, RZ, RZ, R14 ;  /* 0x000000ffff027224 */ /* 0x000fe200078e000e */
[----:B------:R-:W-:Y:S06]  /*1a200*/  BRA `(.L_x_13587) ;  /* 0xffffffa000f87947 */ /* 0x000fec000383ffff */
.L_x_13409:
[----:B0-----:R0:W1:Y:S02]  /*1a210*/  SYNCS.PHASECHK.TRANS64.TRYWAIT P0, [R0+URZ+0x16860], R3 ;  /* 0x01686003000075a7 */ /* 0x001064000800017f */
[----:B-1----:R-:W-:Y:S05]  /*1a220*/  @!P0 NANOSLEEP.SYNCS 0x989680 ;  /* 0x009896800000895d */ /* 0x002fea0003900000 */
[----:B------:R-:W1:Y:S02]  /*1a230*/  @!P0 SYNCS.PHASECHK.TRANS64 P0, [R0+URZ+0x16860], R3 ;  /* 0x01686003000085a7 */ /* 0x000e64000800007f */
[----:B-1----:R-:W-:Y:S05]  /*1a240*/  @!P0 BRA `(.L_x_13409) ;  /* 0xfffffffc00f08947 */ /* 0x002fea000383ffff */
[----:B------:R-:W-:Y:S05]  /*1a250*/  BRA `(.L_x_13588) ;  /* 0xffffffa800187947 */ /* 0x000fea000383ffff */
.L_x_13410:
        /* <DEDUP_REMOVED lines=8> */
.L_x_13590:
[----:B------:R-:W-:Y:S05]  /*1a2e0*/  BSYNC B0 ;  /* 0x0000000000007941 */ /* 0x000fea0003800000 */
.L_x_13589:
        /* <DEDUP_REMOVED lines=10> */
.L_x_13591:
[----:B------:R-:W-:Y:S01]  /*1a390*/  ULDC UR4, c[0x0][0x2f4] ;  /* 0x0000bd0000047ab9 */ /* 0x000fe20000000800 */
[----:B------:R-:W-:Y:S01]  /*1a3a0*/  MOV R13, R24 ;  /* 0x00000018000d7202 */ /* 0x000fe20000000f00 */
[----:B------:R-:W-:Y:S02]  /*1a3b0*/  IMAD.MOV.U32 R12, RZ, RZ, 0x1 ;  /* 0x00000001ff0c7424 */ /* 0x000fe400078e00ff */
[----:B------:R-:W-:-:S05]  /*1a3c0*/  IMAD.SHL.U32 R2, R2, 0x8, RZ ;  /* 0x0000000802027824 */ /* 0x000fca00078e00ff */
[----:B------:R-:W-:-:S04]  /*1a3d0*/  LOP3.LUT R2, R2, 0x38, RZ, 0xc0, !PT ;  /* 0x0000003802027812 */ /* 0x000fc800078ec0ff */
[C---:B------:R-:W-:Y:S01]  /*1a3e0*/  ISETP.GE.AND P0, PT, R2.reuse, UR4, PT ;  /* 0x0000000402007c0c */ /* 0x040fe2000bf06270 */
[----:B------:R-:W-:-:S03]  /*1a3f0*/  IMAD.SHL.U32 R5, R2, 0x2, RZ ;  /* 0x0000000202057824 */ /* 0x000fc600078e00ff */
[----:B------:R-:W-:Y:S02]  /*1a400*/  ISETP.LT.OR P2, PT, R6, 0x1, P0 ;  /* 0x000000010600780c */ /* 0x000fe40000741670 */
[----:B------:R-:W-:-:S13]  /*1a410*/  IADD3 R2, P1, R14, R5, RZ ;  /* 0x000000050e027210 */ /* 0x000fda0007f3e0ff */
[----:B------:R-:W-:Y:S05]  /*1a420*/  WARPSYNC.COLLECTIVE R15, `(.L_x_13592) ;  /* 0x000000000f087348 */ /* 0x000fea0003c00000 */
[----:B------:R0:W1:Y:S02]  /*1a430*/  SHFL.IDX P6, R14, R13, R12, R11 ;  /* 0x0000000c0d0e7389 */ /* 0x00006400000c000b */
[----:B01----:R-:W-:Y:S01]  /*1a440*/  ENDCOLLECTIVE ;  /* 0x000000000000791b */ /* 0x003fe20003800000 */
.L_x_13592:
[----:B------:R-:W-:-:S05]  /*1a450*/  IMAD.X R3, RZ, RZ, R3, P1 ;  /* 0x000000ffff037224 */ /* 0x000fca00008e0603 */
[----:B------:R-:W-:Y:S01]  /*1a460*/  @!PT LDS RZ, [RZ] ;  /* 0x00000000fffff984 */ /* 0x000fe20000000800 */
[----:B------:R-:W-:Y:S01]  /*1a470*/  @!PT LDS RZ, [RZ] ;  /* 0x00000000fffff984 */ /* 0x000fe20000000800 */
[----:B------:R-:W-:Y:S01]  /*1a480*/  @!PT LDS RZ, [RZ] ;  /* 0x00000000fffff984 */ /* 0x000fe20000000800 */
[----:B------:R0:W-:Y:S01]  /*1a490*/  LDGSTS.E.BYPASS.LTC128B.128 [R4+0x400], desc[UR42][R2.64], !P2 ;  /* 0x0040000002047fae */ /* 0x0001e2000d101d6a */
[----:B------:R-:W-:Y:S01]  /*1a4a0*/  ISETP.LT.OR P2, PT, R6, 0x11, P0 ;  /* 0x000000110600780c */ /* 0x000fe20000741670 */
[----:B------:R-:W-:Y:S02]  /*1a4b0*/  IMAD.MOV.U32 R13, RZ, RZ, R23 ;  /* 0x000000ffff0d7224 */ /* 0x000fe400078e0017 */
[----:B0-----:R-:W-:-:S10]  /*1a4c0*/  IMAD.MOV.U32 R3, RZ, RZ, R14 ;  /* 0x000000ffff037224 */ /* 0x001fd400078e000e */
[----:B------:R-:W-:Y:S05]  /*1a4d0*/  WARPSYNC.COLLECTIVE R15, `(.L_x_13593) ;  /* 0x000000000f087348 */ /* 0x000fea0003c00000 */
[----:B------:R0:W1:Y:S02]  /*1a4e0*/  SHFL.IDX P6, R14, R13, R12, R11 ;  /* 0x0000000c0d0e7389 */ /* 0x00006400000c000b */
[----:B01----:R-:W-:Y:S01]  /*1a4f0*/  ENDCOLLECTIVE ;  /* 0x000000000000791b */ /* 0x003fe20003800000 */
.L_x_13593:
[----:B------:R-:W-:Y:S01]  /*1a500*/  IMAD.MOV.U32 R13, RZ, RZ, R24 ;  /* 0x000000ffff0d7224 */ /* 0x000fe200078e0018 */
[----:B------:R-:W-:Y:S02]  /*1a510*/  MOV R12, 0x2 ;  /* 0x00000002000c7802 */ /* 0x000fe40000000f00 */
[----:B------:R-:W-:-:S13]  /*1a520*/  IADD3 R2, P1, R14, R5, RZ ;  /* 0x000000050e027210 */ /* 0x000fda0007f3e0ff */
[----:B------:R-:W-:Y:S05]  /*1a530*/  WARPSYNC.COLLECTIVE R15, `(.L_x_13594) ;  /* 0x000000000f087348 */ /* 0x000fea0003c00000 */
[----:B------:R0:W1:Y:S02]  /*1a540*/  SHFL.IDX P6, R14, R13, R12, R11 ;  /* 0x0000000c0d0e7389 */ /* 0x00006400000c000b */
[----:B01----:R-:W-:Y:S01]  /*1a550*/  ENDCOLLECTIVE ;  /* 0x000000000000791b */ /* 0x003fe20003800000 */
.L_x_13594:
        /* <DEDUP_REMOVED lines=11> */
.L_x_13595:
[----:B------:R-:W-:Y:S02]  /*1a610*/  IMAD.MOV.U32 R13, RZ, RZ, R24 ;  /* 0x000000ffff0d7224 */ /* 0x000fe400078e0018 */
[----:B------:R-:W-:Y:S01]  /*1a620*/  IMAD.MOV.U32 R12, RZ, RZ, 0x3 ;  /* 0x00000003ff0c7424 */ /* 0x000fe200078e00ff */
[----:B------:R-:W-:-:S13]  /*1a630*/  IADD3 R2, P1, R14, R5, RZ ;  /* 0x000000050e027210 */ /* 0x000fda0007f3e0ff */
[----:B------:R-:W-:Y:S05]  /*1a640*/  WARPSYNC.COLLECTIVE R15, `(.L_x_13596) ;  /* 0x000000000f087348 */ /* 0x000fea0003c00000 */
[----:B------:R0:W1:Y:S02]  /*1a650*/  SHFL.IDX P6, R14, R13, R12, R11 ;  /* 0x0000000c0d0e7389 */ /* 0x00006400000c000b */
[----:B01----:R-:W-:Y:S01]  /*1a660*/  ENDCOLLECTIVE ;  /* 0x000000000000791b */ /* 0x003fe20003800000 */
.L_x_13596:
        /* <DEDUP_REMOVED lines=11> */
.L_x_13597:
[----:B------:R-:W-:Y:S02]  /*1a720*/  IMAD.MOV.U32 R13, RZ, RZ, R24 ;  /* 0x000000ffff0d7224 */ /* 0x000fe400078e0018 */
[----:B------:R-:W-:Y:S01]  /*1a730*/  IMAD.MOV.U32 R12, RZ, RZ, 0x4 ;  /* 0x00000004ff0c7424 */ /* 0x000fe200078e00ff */
[----:B------:R-:W-:-:S13]  /*1a740*/  IADD3 R2, P1, R14, R5, RZ ;  /* 0x000000050e027210 */ /* 0x000fda0007f3e0ff */
[----:B------:R-:W-:Y:S05]  /*1a750*/  WARPSYNC.COLLECTIVE R15, `(.L_x_13598) ;  /* 0x000000000f087348 */ /* 0x000fea0003c00000 */
[----:B------:R0:W1:Y:S02]  /*1a760*/  SHFL.IDX P6, R14, R13, R12, R11 ;  /* 0x0000000c0d0e7389 */ /* 0x00006400000c000b */
[----:B01----:R-:W-:Y:S01]  /*1a770*/  ENDCOLLECTIVE ;  /* 0x000000000000791b */ /* 0x003fe20003800000 */
.L_x_13598:
[----:B------:R-:W-:-:S05]  /*1a780*/  IMAD.X R3, RZ, RZ, R3, P1 ;  /* 0x000000ffff037224 */ /* 0x000fca00008e0603 */
        /* <DEDUP_REMOVED lines=10> */
.L_x_13599:
[----:B------:R-:W-:Y:S02]  /*1a830*/  IMAD.MOV.U32 R13, RZ, RZ, R24 ;  /* 0x000000ffff0d7224 */ /* 0x000fe400078e0018 */
[----:B------:R-:W-:Y:S01]  /*1a840*/  IMAD.MOV.U32 R12, RZ, RZ, 0x5 ;  /* 0x00000005ff0c7424 */ /* 0x000fe200078e00ff */
[----:B------:R-:W-:-:S13]  /*1a850*/  IADD3 R2, P1, R14, R5, RZ ;  /* 0x000000050e027210 */ /* 0x000fda0007f3e0ff */
[----:B------:R-:W-:Y:S05]  /*1a860*/  WARPSYNC.COLLECTIVE R15, `(.L_x_13600) ;  /* 0x000000000f087348 */ /* 0x000fea0003c00000 */
[----:B------:R0:W1:Y:S02]  /*1a870*/  SHFL.IDX P6, R14, R13, R12, R11 ;  /* 0x0000000c0d0e7389 */ /* 0x00006400000c000b */
[----:B01----:R-:W-:Y:S01]  /*1a880*/  ENDCOLLECTIVE ;  /* 0x000000000000791b */ /* 0x003fe20003800000 */
.L_x_13600:
        /* <DEDUP_REMOVED lines=11> */
.L_x_13601:
[----:B------:R-:W-:Y:S02]  /*1a940*/  IMAD.MOV.U32 R13, RZ, RZ, R24 ;  /* 0x000000ffff0d7224 */ /* 0x000fe400078e0018 */
[----:B------:R-:W-:Y:S01]  /*1a950*/  IMAD.MOV.U32 R12, RZ, RZ, 0x6 ;  /* 0x00000006ff0c7424 */ /* 0x000fe200078e00ff */
[----:B------:R-:W-:-:S13]  /*1a960*/  IADD3 R2, P1, R14, R5, RZ ;  /* 0x000000050e027210 */ /* 0x000fda0007f3e0ff */
[----:B------:R-:W-:Y:S05]  /*1a970*/  WARPSYNC.COLLECTIVE R15, `(.L_x_13602) ;  /* 0x000000000f087348 */ /* 0x000fea0003c00000 */
[----:B------:R0:W1:Y:S02]  /*1a980*/  SHFL.IDX P6, R14, R13, R12, R11 ;  /* 0x0000000c0d0e7389 */ /* 0x00006400000c000b */
[----:B01----:R-:W-:Y:S01]  /*1a990*/  ENDCOLLECTIVE ;  /* 0x000000000000791b */ /* 0x003fe20003800000 */
.L_x_13602:
[----:B------:R-:W-:-:S05]  /*1a9a0*/  IADD3.X R3, RZ, R3, RZ, P1, !PT ;  /* 0x00000003ff037210 */ /* 0x000fca0000ffe4ff */
        /* <DEDUP_REMOVED lines=10> */
.L_x_13603:
[----:B------:R-:W-:Y:S01]  /*1aa50*/  MOV R13, R24 ;  /* 0x00000018000d7202 */ /* 0x000fe20000000f00 */
[----:B------:R-:W-:Y:S01]  /*1aa60*/  IMAD.MOV.U32 R12, RZ, RZ, 0x7 ;  /* 0x00000007ff0c7424 */ /* 0x000fe200078e00ff */
[----:B------:R-:W-:-:S13]  /*1aa70*/  IADD3 R2, P1, R14, R5, RZ ;  /* 0x000000050e027210 */ /* 0x000fda0007f3e0ff */
[----:B------:R-:W-:Y:S05]  /*1aa80*/  WARPSYNC.COLLECTIVE R15, `(.L_x_13604) ;  /* 0x000000000f087348 */ /* 0x000fea0003c00000 */
[----:B------:R0:W1:Y:S02]  /*1aa90*/  SHFL.IDX P6, R14, R13, R12, R11 ;  /* 0x0000000c0d0e7389 */ /* 0x00006400000c000b */
[----:B01----:R-:W-:Y:S01]  /*1aaa0*/  ENDCOLLECTIVE ;  /* 0x000000000000791b */ /* 0x003fe20003800000 */
.L_x_13604:
        /* <DEDUP_REMOVED lines=10> */
.L_x_13605:
[----:B------:R-:W-:Y:S05]  /*1ab50*/  BRA `(.L_x_13606) ;  /* 0xffffffa000dc7947 */ /* 0x000fea000383ffff */
.L_x_13415:
        /* <DEDUP_REMOVED lines=8> */
.L_x_13608:
[----:B------:R-:W-:Y:S05]  /*1abe0*/  BSYNC B0 ;  /* 0x0000000000007941 */ /* 0x000fea0003800000 */
.L_x_13607:
        /* <DEDUP_REMOVED lines=9> */
.L_x_13609:
[----:B------:R-:W-:Y:S02]  /*1ac80*/  ULDC UR4, c[0x0][0xc3c] ;  /* 0x00030f0000047ab9 */ /* 0x000fe40000000800 */
[----:B------:R-:W-:-:S13]  /*1ac90*/  ISETP.GE.OR P1, PT, R5, UR4, !P0 ;  /* 0x0000000405007c0c */ /* 0x000fda000c726670 */
[----:B------:R-:W0:Y:S01]  /*1aca0*/  @!P1 LDC.64 R2, c[0x0][0xc80] ;  /* 0x00032000ff029b82 */ /* 0x000e220000000a00 */
[----:B------:R-:W-:Y:S01]  /*1acb0*/  MOV R11, RZ ;  /* 0x000000ff000b7202 */ /* 0x000fe20000000f00 */
        /* <DEDUP_REMOVED lines=14> */
.L_x_13610:
[----:B------:R-:W-:Y:S01]  /*1ada0*/  IMAD.MOV.U32 R12, RZ, RZ, 0x2 ;  /* 0x00000002ff0c7424 */ /* 0x000fe200078e00ff */
[----:B------:R-:W-:-:S05]  /*1adb0*/  SEL R5, R14, RZ, P1 ;  /* 0x000000ff0e057207 */ /* 0x000fca0000800000 */
[----:B------:R-:W-:-:S04]  /*1adc0*/  IMAD.IADD R5, R2, 0x1, R5 ;  /* 0x0000000102057824 */ /* 0x000fc800078e0205 */
[----:B------:R-:W-:-:S07]  /*1add0*/  IMAD.MOV.U32 R13, RZ, RZ, R5 ;  /* 0x000000ffff0d7224 */ /* 0x000fce00078e0005 */
[----:B------:R-:W-:Y:S05]  /*1ade0*/  WARPSYNC.COLLECTIVE R15, `(.L_x_13611) ;  /* 0x000000000f087348 */ /* 0x000fea0003c00000 */
[----:B------:R0:W1:Y:S02]  /*1adf0*/  SHFL.UP P6, R14, R13, R12, R11 ;  /* 0x0400000c0d0e7389 */ /* 0x00006400000c000b */
[----:B01----:R-:W-:Y:S01]  /*1ae00*/  ENDCOLLECTIVE ;  /* 0x000000000000791b */ /* 0x003fe20003800000 */
.L_x_13611:
[----:B------:R-:W-:Y:S02]  /*1ae10*/  MOV R12, 0x4 ;  /* 0x00000004000c7802 */ /* 0x000fe40000000f00 */
[----:B------:R-:W-:-:S05]  /*1ae20*/  SEL R6, R14, RZ, P2 ;  /* 0x000000ff0e067207 */ /* 0x000fca0001000000 */
[----:B------:R-:W-:-:S04]  /*1ae30*/  IMAD.IADD R6, R5, 0x1, R6 ;  /* 0x0000000105067824 */ /* 0x000fc800078e0206 */
[----:B------:R-:W-:-:S07]  /*1ae40*/  IMAD.MOV.U32 R13, RZ, RZ, R6 ;  /* 0x000000ffff0d7224 */ /* 0x000fce00078e0006 */
[----:B------:R-:W-:Y:S05]  /*1ae50*/  WARPSYNC.COLLECTIVE R15, `(.L_x_13612) ;  /* 0x000000000f087348 */ /* 0x000fea0003c00000 */
[----:B------:R0:W1:Y:S02]  /*1ae60*/  SHFL.UP P6, R14, R13, R12, R11 ;  /* 0x0400000c0d0e7389 */ /* 0x00006400000c000b */
[----:B01----:R-:W-:Y:S01]  /*1ae70*/  ENDCOLLECTIVE ;  /* 0x000000000000791b */ /* 0x003fe20003800000 */
.L_x_13612:
[----:B------:R-:W-:Y:S01]  /*1ae80*/  IMAD.MOV.U32 R12, RZ, RZ, 0x8 ;  /* 0x00000008ff0c7424 */ /* 0x000fe200078e00ff */
[----:B------:R-:W-:-:S05]  /*1ae90*/  SEL R7, R14, RZ, P3 ;  /* 0x000000ff0e077207 */ /* 0x000fca0001800000 */
[----:B------:R-:W-:-:S04]  /*1aea0*/  IMAD.IADD R7, R6, 0x1, R7 ;  /* 0x0000000106077824 */ /* 0x000fc800078e0207 */
[----:B------:R-:W-:-:S07]  /*1aeb0*/  IMAD.MOV.U32 R13, RZ, RZ, R7 ;  /* 0x000000ffff0d7224 */ /* 0x000fce00078e0007 */
[----:B------:R-:W-:Y:S05]  /*1aec0*/  WARPSYNC.COLLECTIVE R15, `(.L_x_13613) ;  /* 0x000000000f087348 */ /* 0x000fea0003c00000 */
[----:B------:R0:W1:Y:S02]  /*1aed0*/  SHFL.UP P6, R14, R13, R12, R11 ;  /* 0x0400000c0d0e7389 */ /* 0x00006400000c000b */
[----:B01----:R-:W-:Y:S01]  /*1aee0*/  ENDCOLLECTIVE ;  /* 0x000000000000791b */ /* 0x003fe20003800000 */
.L_x_13613:
[----:B------:R-:W-:Y:S02]  /*1aef0*/  MOV R12, 0x10 ;  /* 0x00000010000c7802 */ /* 0x000fe40000000f00 */
[----:B------:R-:W-:-:S05]  /*1af00*/  SEL R14, R14, RZ, P4 ;  /* 0x000000ff0e0e7207 */ /* 0x000fca0002000000 */
[----:B------:R-:W-:-:S04]  /*1af10*/  IMAD.IADD R5, R7, 0x1, R14 ;  /* 0x0000000107057824 */ /* 0x000fc800078e020e */
[----:B------:R-:W-:-:S07]  /*1af20*/  IMAD.MOV.U32 R13, RZ, RZ, R5 ;  /* 0x000000ffff0d7224 */ /* 0x000fce00078e0005 */
[----:B------:R-:W-:Y:S05]  /*1af30*/  WARPSYNC.COLLECTIVE R15, `(.L_x_13614) ;  /* 0x000000000f087348 */ /* 0x000fea0003c00000 */
[----:B------:R0:W1:Y:S02]  /*1af40*/  SHFL.UP P6, R14, R13, R12, R11 ;  /* 0x0400000c0d0e7389 */ /* 0x00006400000c000b */
[----:B01----:R-:W-:Y:S01]  /*1af50*/  ENDCOLLECTIVE ;  /* 0x000000000000791b */ /* 0x003fe20003800000 */
.L_x_13614:
        /* <DEDUP_REMOVED lines=8> */
.L_x_13615:
[----:B------:R-:W-:Y:S05]  /*1afe0*/  BRA `(.L_x_13616) ;  /* 0xffffffa000e47947 */ /* 0x000fea000383ffff */
.L_x_13420:
        /* <DEDUP_REMOVED lines=8> */
.L_x_13618:
[----:B------:R-:W-:Y:S05]  /*1b070*/  BSYNC B0 ;  /* 0x0000000000007941 */ /* 0x000fea0003800000 */
.L_x_13617:
        /* <DEDUP_REMOVED lines=8> */
.L_x_13619:
[----:B------:R-:W-:Y:S01]  /*1b100*/  IMAD.MOV.U32 R12, RZ, RZ, 0x4 ;  /* 0x00000004ff0c7424 */ /* 0x000fe200078e00ff */
[----:B------:R-:W-:-:S05]  /*1b110*/  SEL R14, R14, RZ, P2 ;  /* 0x000000ff0e0e7207 */ /* 0x000fca0001000000 */
[----:B------:R-:W-:-:S04]  /*1b120*/  IMAD.IADD R3, R13, 0x1, R14 ;  /* 0x000000010d037824 */ /* 0x000fc800078e020e */
[----:B------:R-:W-:-:S07]  /*1b130*/  IMAD.MOV.U32 R13, RZ, RZ, R3 ;  /* 0x000000ffff0d7224 */ /* 0x000fce00078e0003 */
[----:B------:R-:W-:Y:S05]  /*1b140*/  WARPSYNC.COLLECTIVE R15, `(.L_x_13620) ;  /* 0x000000000f087348 */ /* 0x000fea0003c00000 */
[----:B------:R0:W1:Y:S02]  /*1b150*/  SHFL.UP P6, R14, R13, R12, R11 ;  /* 0x0400000c0d0e7389 */ /* 0x00006400000c000b */
[----:B01----:R-:W-:Y:S01]  /*1b160*/  ENDCOLLECTIVE ;  /* 0x000000000000791b */ /* 0x003fe20003800000 */
.L_x_13620:
[----:B------:R-:W-:Y:S02]  /*1b170*/  MOV R12, 0x8 ;  /* 0x00000008000c7802 */ /* 0x000fe40000000f00 */
[----:B------:R-:W-:-:S05]  /*1b180*/  SEL R14, R14, RZ, P3 ;  /* 0x000000ff0e0e7207 */ /* 0x000fca0001800000 */
[----:B------:R-:W-:-:S04]  /*1b190*/  IMAD.IADD R5, R3, 0x1, R14 ;  /* 0x0000000103057824 */ /* 0x000fc800078e020e */
[----:B------:R-:W-:-:S07]  /*1b1a0*/  IMAD.MOV.U32 R13, RZ, RZ, R5 ;  /* 0x000000ffff0d7224 */ /* 0x000fce00078e0005 */
[----:B------:R-:W-:Y:S05]  /*1b1b0*/  WARPSYNC.COLLECTIVE R15, `(.L_x_13621) ;  /* 0x000000000f087348 */ /* 0x000fea0003c00000 */
[----:B------:R0:W1:Y:S02]  /*1b1c0*/  SHFL.UP P6, R14, R13, R12, R11 ;  /* 0x0400000c0d0e7389 */ /* 0x00006400000c000b */
[----:B01----:R-:W-:Y:S01]  /*1b1d0*/  ENDCOLLECTIVE ;  /* 0x000000000000791b */ /* 0x003fe20003800000 */
.L_x_13621:
[----:B------:R-:W-:Y:S01]  /*1b1e0*/  IMAD.MOV.U32 R12, RZ, RZ, 0x10 ;  /* 0x00000010ff0c7424 */ /* 0x000fe200078e00ff */
[----:B------:R-:W-:-:S05]  /*1b1f0*/  SEL R6, R14, RZ, P4 ;  /* 0x000000ff0e067207 */ /* 0x000fca0002000000 */
[----:B------:R-:W-:-:S04]  /*1b200*/  IMAD.IADD R6, R5, 0x1, R6 ;  /* 0x0000000105067824 */ /* 0x000fc800078e0206 */
[----:B------:R-:W-:-:S07]  /*1b210*/  IMAD.MOV.U32 R13, RZ, RZ, R6 ;  /* 0x000000ffff0d7224 */ /* 0x000fce00078e0006 */
[----:B------:R-:W-:Y:S05]  /*1b220*/  WARPSYNC.COLLECTIVE R15, `(.L_x_13622) ;  /* 0x000000000f087348 */ /* 0x000fea0003c00000 */
[----:B------:R0:W1:Y:S02]  /*1b230*/  SHFL.UP P6, R14, R13, R12, R11 ;  /* 0x0400000c0d0e7389 */ /* 0x00006400000c000b */
[----:B01----:R-:W-:Y:S01]  /*1b240*/  ENDCOLLECTIVE ;  /* 0x000000000000791b */ /* 0x003fe20003800000 */
.L_x_13622:
        /* <DEDUP_REMOVED lines=8> */
.L_x_13623:
[----:B------:R-:W-:Y:S05]  /*1b2d0*/  BRA `(.L_x_13624) ;  /* 0xffffffa000c47947 */ /* 0x000fea000383ffff */
.L_x_13422:
[----:B------:R-:W-:Y:S01]  /*1b2e0*/  BSSY B0, `(.L_x_13625) ;  /* 0x0000006000007945 */ /* 0x000fe20003800000 */
[----:B------:R-:W-:Y:S01]  /*1b2f0*/  PLOP3.LUT P6, PT, P6, PT, PT, 0x8, 0x0 ;  /* 0x000000000000781c */ /* 0x000fe200037ce170 */
[----:B------:R-:W-:-:S12]  /*1b300*/  IMAD.MOV.U32 R15, RZ, RZ, -0x1 ;  /* 0xffffffffff0f7424 */ /* 0x000fd800078e00ff */
[----:B0-----:R-:W-:Y:S05]  /*1b310*/  WARPSYNC.COLLECTIVE R15, `(.L_x_13626) ;  /* 0x000000000f087348 */ /* 0x001fea0003c00000 */
[----:B------:R-:W-:Y:S01]  /*1b320*/  VOTE.ANY R14, PT, P6 ;  /* 0x00000000000e7806 */ /* 0x000fe200030e0100 */
[----:B0-----:R-:W-:Y:S06]  /*1b330*/  ENDCOLLECTIVE ;  /* 0x000000000000791b */ /* 0x001fec0003800000 */
.L_x_13626:
[----:B------:R-:W-:Y:S05]  /*1b340*/  BSYNC B0 ;  /* 0x0000000000007941 */ /* 0x000fea0003800000 */
.L_x_13625:
        /* <DEDUP_REMOVED lines=9> */
.L_x_13627:
[----:B------:R-:W-:Y:S01]  /*1b3e0*/  IMAD.MOV.U32 R17, RZ, RZ, R14 ;  /* 0x000000ffff117224 */ /* 0x000fe200078e000e */
[----:B------:R-:W-:Y:S06]  /*1b3f0*/  BRA `(.L_x_13628) ;  /* 0xffffffa000b47947 */ /* 0x000fec000383ffff */
.L_x_13424:
[----:B------:R-:W-:Y:S01]  /*1b400*/  BSSY B0, `(.L_x_13629) ;  /* 0x0000007000007945 */ /* 0x000fe20003800000 */
[----:B------:R-:W-:Y:S02]  /*1b410*/  IMAD.MOV.U32 R13, RZ, RZ, R3 ;  /* 0x000000ffff0d7224 */ /* 0x000fe400078e0003 */
[----:B------:R-:W-:Y:S02]  /*1b420*/  IMAD.MOV.U32 R11, RZ, RZ, 0x1f ;  /* 0x0000001fff0b7424 */ /* 0x000fe400078e00ff */
[----:B------:R-:W-:-:S07]  /*1b430*/  IMAD.MOV.U32 R15, RZ, RZ, -0x1 ;  /* 0xffffffffff0f7424 */ /* 0x000fce00078e00ff */
[----:B012---:R-:W-:Y:S05]  /*1b440*/  WARPSYNC.COLLECTIVE R15, `(.L_x_13630) ;  /* 0x000000000f087348 */ /* 0x007fea0003c00000 */
[----:B------:R3:W4:Y:S02]  /*1b450*/  SHFL.IDX P6, R14, R13, R12, R11 ;  /* 0x0000000c0d0e7389 */ /* 0x00072400000c000b */
[----:B01234-:R-:W-:Y:S01]  /*1b460*/  ENDCOLLECTIVE ;  /* 0x000000000000791b */ /* 0x01ffe20003800000 */
.L_x_13630:
[----:B------:R-:W-:Y:S05]  /*1b470*/  BSYNC B0 ;  /* 0x0000000000007941 */ /* 0x000fea0003800000 */
.L_x_13629:
[----:B------:R-:W-:Y:S05]  /*1b480*/  BRA `(.L_x_13423) ;  /* 0xffffffa000ac7947 */ /* 0x000fea000383ffff */
.L_x_13428:
[----:B0-----:R0:W1:Y:S02]  /*1b490*/  SYNCS.PHASECHK.TRANS64.TRYWAIT P0, [R4+URZ+0x16820], R0 ;  /* 0x01682000040075a7 */ /* 0x001064000800017f */
[----:B-1----:R-:W-:Y:S05]  /*1b4a0*/  @!P0 NANOSLEEP.SYNCS 0x989680 ;  /* 0x009896800000895d */ /* 0x002fea0003900000 */
[----:B------:R-:W1:Y:S02]  /*1b4b0*/  @!P0 SYNCS.PHASECHK.TRANS64 P0, [R4+URZ+0x16820], R0 ;  /* 0x01682000040085a7 */ /* 0x000e64000800007f */
[----:B-1----:R-:W-:Y:S05]  /*1b4c0*/  @!P0 BRA `(.L_x_13428) ;  /* 0xfffffffc00f08947 */ /* 0x002fea000383ffff */
[----:B------:R-:W-:Y:S05]  /*1b4d0*/  BRA `(.L_x_13631) ;  /* 0xffffffa400987947 */ /* 0x000fea000383ffff */
.L_x_13429:
        /* <DEDUP_REMOVED lines=8> */
[----:B0-----:R-:W-:Y:S05]  /*1b560*/  WARPSYNC.COLLECTIVE R15, `(.L_x_13633) ;  /* 0x000000000f087348 */ /* 0x001fea0003c00000 */
[----:B------:R1:W2:Y:S02]  /*1b570*/  SHFL.IDX P6, R14, R13, R12, R11 ;  /* 0x0000000c0d0e7389 */ /* 0x0002a400000c000b */
[----:B012---:R-:W-:Y:S01]  /*1b580*/  ENDCOLLECTIVE ;  /* 0x000000000000791b */ /* 0x007fe20003800000 */
.L_x_13633:
[----:B------:R-:W-:Y:S05]  /*1b590*/  BSYNC B0 ;  /* 0x0000000000007941 */ /* 0x000fea0003800000 */
.L_x_13632:
[----:B------:R-:W-:Y:S05]  /*1b5a0*/  BRA `(.L_x_13634) ;  /* 0xffffffa400807947 */ /* 0x000fea000383ffff */
.L_x_13430:
[----:B------:R-:W-:Y:S01]  /*1b5b0*/  BSSY B0, `(.L_x_13635) ;  /* 0x0000006000007945 */ /* 0x000fe20003800000 */
[----:B------:R-:W-:-:S07]  /*1b5c0*/  IMAD.MOV.U32 R15, RZ, RZ, -0x1 ;  /* 0xffffffffff0f7424 */ /* 0x000fce00078e00ff */
[----:B0-----:R-:W-:Y:S05]  /*1b5d0*/  WARPSYNC.COLLECTIVE R15, `(.L_x_13636) ;  /* 0x000000000f0c7348 */ /* 0x001fea0003c00000 */
[----:B------:R-:W-:Y:S02]  /*1b5e0*/  ELECT P6, UR62, PT ;  /* 0x00000000003e782f */ /* 0x000fe400038c0000 */
[----:B------:R-:W-:Y:S01]  /*1b5f0*/  MOV R14, UR62 ;  /* 0x0000003e000e7c02 */ /* 0x000fe20008000f00 */
[----:B0-----:R-:W-:Y:S10]  /*1b600*/  ENDCOLLECTIVE ;  /* 0x000000000000791b */ /* 0x001ff40003800000 */
.L_x_13636:
[----:B------:R-:W-:Y:S05]  /*1b610*/  BSYNC B0 ;  /* 0x0000000000007941 */ /* 0x000fea0003800000 */
.L_x_13635:
[----:B------:R-:W-:Y:S05]  /*1b620*/  BRA `(.L_x_13637) ;  /* 0xffffffa400747947 */ /* 0x000fea000383ffff */
.L_x_13432:
[----:B0-----:R0:W1:Y:S02]  /*1b630*/  SYNCS.PHASECHK.TRANS64.TRYWAIT P1, [R5+URZ+0x16840], R0 ;  /* 0x01684000050075a7 */ /* 0x001064000802017f */
[----:B-1----:R-:W-:Y:S05]  /*1b640*/  @!P1 NANOSLEEP.SYNCS 0x989680 ;  /* 0x009896800000995d */ /* 0x002fea0003900000 */
[----:B------:R-:W1:Y:S02]  /*1b650*/  @!P1 SYNCS.PHASECHK.TRANS64 P1, [R5+URZ+0x16840], R0 ;  /* 0x01684000050095a7 */ /* 0x000e64000802007f */
[----:B-1----:R-:W-:Y:S05]  /*1b660*/  @!P1 BRA `(.L_x_13432) ;  /* 0xfffffffc00f09947 */ /* 0x002fea000383ffff */
[----:B------:R-:W-:Y:S05]  /*1b670*/  BRA `(.L_x_13638) ;  /* 0xffffffa400947947 */ /* 0x000fea000383ffff */
.L_x_13434:
[----:B-1----:R1:W2:Y:S02]  /*1b680*/  SYNCS.PHASECHK.TRANS64.TRYWAIT P1, [R25+URZ+0x16840], R2 ;  /* 0x01684002190075a7 */ /* 0x0022a4000802017f */
[----:B--2---:R-:W-:Y:S05]  /*1b690*/  @!P1 NANOSLEEP.SYNCS 0x989680 ;  /* 0x009896800000995d */ /* 0x004fea0003900000 */
[----:B------:R-:W2:Y:S02]  /*1b6a0*/  @!P1 SYNCS.PHASECHK.TRANS64 P1, [R25+URZ+0x16840], R2 ;  /* 0x01684002190095a7 */ /* 0x000ea4000802007f */
[----:B--2---:R-:W-:Y:S05]  /*1b6b0*/  @!P1 BRA `(.L_x_13434) ;  /* 0xfffffffc00f09947 */ /* 0x004fea000383ffff */
[----:B------:R-:W-:Y:S05]  /*1b6c0*/  BRA `(.L_x_13639) ;  /* 0xffffffa400a07947 */ /* 0x000fea000383ffff */
.L_x_13436:
[----:B--2---:R2:W3:Y:S02]  /*1b6d0*/  SYNCS.PHASECHK.TRANS64.TRYWAIT P1, [R5+URZ+0x16860], R0 ;  /* 0x01686000050075a7 */ /* 0x0044e4000802017f */
[----:B---3--:R-:W-:Y:S05]  /*1b6e0*/  @!P1 NANOSLEEP.SYNCS 0x989680 ;  /* 0x009896800000995d */ /* 0x008fea0003900000 */
[----:B------:R-:W3:Y:S02]  /*1b6f0*/  @!P1 SYNCS.PHASECHK.TRANS64 P1, [R5+URZ+0x16860], R0 ;  /* 0x01686000050095a7 */ /* 0x000ee4000802007f */
[----:B---3--:R-:W-:Y:S05]  /*1b700*/  @!P1 BRA `(.L_x_13436) ;  /* 0xfffffffc00f09947 */ /* 0x008fea000383ffff */
[----:B------:R-:W-:Y:S05]  /*1b710*/  BRA `(.L_x_13640) ;  /* 0xffffffa4009c7947 */ /* 0x000fea000383ffff */
.L_x_13641:
        /* <DEDUP_REMOVED lines=14> */
.L_x_15864:


//--------------------- .text._ZN7cutlass13device_kernelIN5flash11enable_sm90INS1_16FlashAttnFwdSm90INS1_25CollectiveMainloopFwdSm90ILi2EN4cute5tupleIJNS5_1CILi1EEES8_S8_EEENS6_IJNS7_ILi192EEENS7_ILi128EEENS7_ILi64EEEEEELi64ENS_10bfloat16_tEfNS_4arch4Sm90ELb0ELb1ELb1ELb0ELb1ELb0ELb0ELb1ELb1ELb1ELb0ELb0EEENS1_21CollectiveEpilogueFwdINS6_IJSA_SC_SB_EEES9_SE_SG_Li384ELb0ELb1ELb0ELb0EEENS1_30DynamicPersistentTileSchedulerILi384ELi128ELb0ELb1ELb1EEEEEEEEEvNT_6ParamsE --------------------------
	.section	.text._ZN7cutlass13device_kernelIN5flash11enable_sm90INS1_16FlashAttnFwdSm90INS1_25CollectiveMainloopFwdSm90ILi2EN4cute5tupleIJNS5_1CILi1EEES8_S8_EEENS6_IJNS7_ILi192EEENS7_ILi128EEENS7_ILi64EEEEEELi64ENS_10bfloat16_tEfNS_4arch4Sm90ELb0ELb1ELb1ELb0ELb1ELb0ELb0ELb1ELb1ELb1ELb0ELb0EEENS1_21CollectiveEpilogueFwdINS6_IJSA_SC_SB_EEES9_SE_SG_Li384ELb0ELb1ELb0ELb0EEENS1_30DynamicPersistentTileSchedulerILi384ELi128ELb0ELb1ELb1EEEEEEEEEvNT_6ParamsE,"ax",@progbits
	.align	128
.text._ZN7cutlass13device_kernelIN5flash11enable_sm90INS1_16FlashAttnFwdSm90INS1_25CollectiveMainloopFwdSm90ILi2EN4cute5tupleIJNS5_1CILi1EEES8_S8_EEENS6_IJNS7_ILi192EEENS7_ILi128EEENS7_ILi64EEEEEELi64ENS_10bfloat16_tEfNS_4arch4Sm90ELb0ELb1ELb1ELb0ELb1ELb0ELb0ELb1ELb1ELb1ELb0ELb0EEENS1_21CollectiveEpilogueFwdINS6_IJSA_SC_SB_EEES9_SE_SG_Li384ELb0ELb1ELb0ELb0EEENS1_30DynamicPersistentTileSchedulerILi384ELi128ELb0ELb1ELb1EEEEEEEEEvNT_6ParamsE:
        .type           _ZN7cutlass13device_kernelIN5flash11enable_sm90INS1_16FlashAttnFwdSm90INS1_25CollectiveMainloopFwdSm90ILi2EN4cute5tupleIJNS5_1CILi1EEES8_S8_EEENS6_IJNS7_ILi192EEENS7_ILi128EEENS7_ILi64EEEEEELi64ENS_10bfloat16_tEfNS_4arch4Sm90ELb0ELb1ELb1ELb0ELb1ELb0ELb0ELb1ELb1ELb1ELb0ELb0EEENS1_21CollectiveEpilogueFwdINS6_IJSA_SC_SB_EEES9_SE_SG_Li384ELb0ELb1ELb0ELb0EEENS1_30DynamicPersistentTileSchedulerILi384ELi128ELb0ELb1ELb1EEEEEEEEEvNT_6ParamsE,@function
        .size           _ZN7cutlass13device_kernelIN5flash11enable_sm90INS1_16FlashAttnFwdSm90INS1_25CollectiveMainloopFwdSm90ILi2EN4cute5tupleIJNS5_1CILi1EEES8_S8_EEENS6_IJNS7_ILi192EEENS7_ILi128EEENS7_ILi64EEEEEELi64ENS_10bfloat16_tEfNS_4arch4Sm90ELb0ELb1ELb1ELb0ELb1ELb0ELb0ELb1ELb1ELb1ELb0ELb0EEENS1_21CollectiveEpilogueFwdINS6_IJSA_SC_SB_EEES9_SE_SG_Li384ELb0ELb1ELb0ELb0EEENS1_30DynamicPersistentTileSchedulerILi384ELi128ELb0ELb1ELb1EEEEEEEEEvNT_6ParamsE,(.L_x_15865 - _ZN7cutlass13device_kernelIN5flash11enable_sm90INS1_16FlashAttnFwdSm90INS1_25CollectiveMainloopFwdSm90ILi2EN4cute5tupleIJNS5_1CILi1EEES8_S8_EEENS6_IJNS7_ILi192EEENS7_ILi128EEENS7_ILi64EEEEEELi64ENS_10bfloat16_tEfNS_4arch4Sm90ELb0ELb1ELb1ELb0ELb1ELb0ELb0ELb1ELb1ELb1ELb0ELb0EEENS1_21CollectiveEpilogueFwdINS6_IJSA_SC_SB_EEES9_SE_SG_Li384ELb0ELb1ELb0ELb0EEENS1_30DynamicPersistentTileSchedulerILi384ELi128ELb0ELb1ELb1EEEEEEEEEvNT_6ParamsE)
        .other          _ZN7cutlass13device_kernelIN5flash11enable_sm90INS1_16FlashAttnFwdSm90INS1_25CollectiveMainloopFwdSm90ILi2EN4cute5tupleIJNS5_1CILi1EEES8_S8_EEENS6_IJNS7_ILi192EEENS7_ILi128EEENS7_ILi64EEEEEELi64ENS_10bfloat16_tEfNS_4arch4Sm90ELb0ELb1ELb1ELb0ELb1ELb0ELb0ELb1ELb1ELb1ELb0ELb0EEENS1_21CollectiveEpilogueFwdINS6_IJSA_SC_SB_EEES9_SE_SG_Li384ELb0ELb1ELb0ELb0EEENS1_30DynamicPersistentTileSchedulerILi384ELi128ELb0ELb1ELb1EEEEEEEEEvNT_6ParamsE,@"STO_CUDA_ENTRY STV_DEFAULT"
_ZN7cutlass13device_kernelIN5flash11enable_sm90INS1_16FlashAttnFwdSm90INS1_25CollectiveMainloopFwdSm90ILi2EN4cute5tupleIJNS5_1CILi1EEES8_S8_EEENS6_IJNS7_ILi192EEENS7_ILi128EEENS7_ILi64EEEEEELi64ENS_10bfloat16_tEfNS_4arch4Sm90ELb0ELb1ELb1ELb0ELb1ELb0ELb0ELb1ELb1ELb1ELb0ELb0EEENS1_21CollectiveEpilogueFwdINS6_IJSA_SC_SB_EEES9_SE_SG_Li384ELb0ELb1ELb0ELb0EEENS1_30DynamicPersistentTileSchedulerILi384ELi128ELb0ELb1ELb1EEEEEEEEEvNT_6ParamsE:
        /* <DEDUP_REMOVED lines=45> */
.L_x_13642:
        /* <DEDUP_REMOVED lines=22> */
.L_x_13643:
        /* <DEDUP_REMOVED lines=18> */
.L_x_13644:
        /* <DEDUP_REMOVED lines=22> */
.L_x_13645:
        /* <DEDUP_REMOVED lines=23> */
.L_x_13646:
        /* <DEDUP_REMOVED lines=8> */
.L_x_13648:
[----:B------:R-:W-:-:S08]  /*08a0*/  NOP ;  /* 0x0000000000007918 */ /* 0x000fd00000000000 */
[----:B------:R-:W0:Y:S02]  /*08b0*/  USETMAXREG.TRY_ALLOC.CTAPOOL UP0, 0xa0 ;  /* 0x000000a0000079c8 */ /* 0x000e240008000600 */
[----:B0-----:R-:W-:-:S13]  /*08c0*/  PLOP3.LUT P0, PT, PT, PT, UP0, 0x80, 0x0 ;  /* 0x000000000000781c */ /* 0x001fda0003f0f008 */
[----:B------:R-:W-:Y:S05]  /*08d0*/  @!P0 BRA `(.L_x_13648) ;  /* 0xfffffffc00f08947 */ /* 0x000fea000383ffff */
[----:B------:R-:W0:Y:S01]  /*08e0*/  S2R R2, SR_TID.X ;  /* 0x0000000000027919 */ /* 0x000e220000002100 */
[----:B-1----:R-:W1:Y:S08]  /*08f0*/  S2UR UR4, SR_CTAID.X ;  /* 0x00000000000479c3 */ /* 0x002e700000002500 */
        /* <DEDUP_REMOVED lines=16> */
[----:B------:R-:W-:Y:S02]  /*0a00*/  LEA.HI R2, R0, R10, RZ, 0x4 ;  /* 0x0000000a00027211 */ /* 0x000fe400078f20ff */
[----:B------:R-:W-:Y:S01]  /*0a10*/  LOP3.LUT R153, R154, 0xffffff80, RZ, 0xc0, !PT ;  /* 0xffffff809a997812 */ /* 0x000fe200078ec0ff */
[----:B------:R-:W-:Y:S01]  /*0a20*/  IMAD.SHL.U32 R4, R3, 0x20, RZ ;  /* 0x0000002003047824 */ /* 0x000fe200078e00ff */
[----:B------:R-:W-:Y:S02]  /*0a30*/  SHF.R.S32.HI R5, RZ, 0x4, R2 ;  /* 0x00000004ff057819 */ /* 0x000fe40000011402 */
[----:B------:R-:W-:Y:S01]  /*0a40*/  LOP3.LUT R3, R2, 0x3fffff0, RZ, 0xc0, !PT ;  /* 0x03fffff002037812 */ /* 0x000fe200078ec0ff */
[----:B------:R-:W-:Y:S01]  /*0a50*/  IMAD.IADD R153, R10, 0x1, -R153 ;  /* 0x000000010a997824 */ /* 0x000fe200078e0a99 */
[----:B------:R-:W-:-:S02]  /*0a60*/  LEA.HI R2, R2, R5, RZ, 0x1 ;  /* 0x0000000502027211 */ /* 0x000fc400078f08ff */
[----:B------:R-:W-:Y:S01]  /*0a70*/  LOP3.LUT R4, R4, 0xfffffc00, RZ, 0xc0, !PT ;  /* 0xfffffc0004047812 */ /* 0x000fe200078ec0ff */
[----:B------:R-:W-:Y:S01]  /*0a80*/  IMAD.IADD R3, R10, 0x1, -R3 ;  /* 0x000000010a037824 */ /* 0x000fe200078e0a03 */
[----:B------:R-:W-:Y:S02]  /*0a90*/  SHF.R.S32.HI R6, RZ, 0x1f, R153 ;  /* 0x0000001fff067819 */ /* 0x000fe40000011499 */
[----:B------:R-:W-:Y:S01]  /*0aa0*/  LOP3.LUT R2, R2, 0x1ffffffe, RZ, 0xc0, !PT ;  /* 0x1ffffffe02027812 */ /* 0x000fe200078ec0ff */
[----:B------:R-:W-:Y:S01]  /*0ab0*/  IMAD R3, R3, 0x40, R4 ;  /* 0x0000004003037824 */ /* 0x000fe200078e0204 */
[----:B------:R-:W-:Y:S02]  /*0ac0*/  LEA.HI R4, R6, R153, RZ, 0x2 ;  /* 0x0000009906047211 */ /* 0x000fe400078f10ff */
[----:B------:R-:W-:Y:S01]  /*0ad0*/  LEA.HI R7, R0, R10, RZ, 0x2 ;  /* 0x0000000a00077211 */ /* 0x000fe200078f10ff */
[----:B------:R-:W-:Y:S01]  /*0ae0*/  IMAD.IADD R2, R5, 0x1, -R2 ;  /* 0x0000000105027824 */ /* 0x000fe200078e0a02 */
[----:B------:R-:W-:-:S02]  /*0af0*/  SHF.R.S32.HI R5, RZ, 0x2, R4 ;  /* 0x00000002ff057819 */ /* 0x000fc40000011404 */
[----:B------:R-:W-:Y:S01]  /*0b00*/  SHF.R.S32.HI R8, RZ, 0x1f, R4 ;  /* 0x0000001fff087819 */ /* 0x000fe20000011404 */
[----:B------:R-:W-:Y:S01]  /*0b10*/  IMAD R156, R2, 0x8, R3 ;  /* 0x00000008029c7824 */ /* 0x000fe200078e0203 */
[----:B------:R-:W-:Y:S02]  /*0b20*/  SHF.R.S32.HI R154, RZ, 0x7, R154 ;  /* 0x00000007ff9a7819 */ /* 0x000fe4000001149a */
[----:B------:R-:W-:Y:S02]  /*0b30*/  LOP3.LUT R7, R7, 0xfffffffc, RZ, 0xc0, !PT ;  /* 0xfffffffc07077812 */ /* 0x000fe400078ec0ff */
[----:B------:R-:W-:Y:S01]  /*0b40*/  LEA.HI R8, R8, R5, RZ, 0x3 ;  /* 0x0000000508087211 */ /* 0x000fe200078f18ff */
[----:B------:R-:W-:Y:S01]  /*0b50*/  IMAD.HI R2, R154, 0x55555556, RZ ;  /* 0x555555569a027827 */ /* 0x000fe200078e02ff */
[----:B------:R-:W-:Y:S02]  /*0b60*/  LEA.HI R0, R0, R10, RZ, 0x3 ;  /* 0x0000000a00007211 */ /* 0x000fe400078f18ff */
[----:B------:R-:W-:Y:S01]  /*0b70*/  LOP3.LUT R8, R8, 0xfffffff8, RZ, 0xc0, !PT ;  /* 0xfffffff808087812 */ /* 0x000fe200078ec0ff */
[----:B------:R-:W-:Y:S01]  /*0b80*/  IMAD.IADD R7, R10, 0x1, -R7 ;  /* 0x000000010a077824 */ /* 0x000fe200078e0a07 */
[----:B------:R-:W-:-:S02]  /*0b90*/  LEA.HI R6, R6, R153, RZ, 0x5 ;  /* 0x0000009906067211 */ /* 0x000fc400078f28ff */
[----:B------:R-:W-:Y:S01]  /*0ba0*/  LOP3.LUT R18, R0, 0xfffffff8, RZ, 0xc0, !PT ;  /* 0xfffffff800127812 */ /* 0x000fe200078ec0ff */
[----:B------:R-:W-:Y:S01]  /*0bb0*/  IMAD.IADD R5, R5, 0x1, -R8 ;  /* 0x0000000105057824 */ /* 0x000fe200078e0a08 */
[----:B------:R-:W-:Y:S02]  /*0bc0*/  LEA.HI R9, R7, R7, RZ, 0x1 ;  /* 0x0000000707097211 */ /* 0x000fe400078f08ff */
[----:B------:R-:W-:Y:S01]  /*0bd0*/  LEA.HI R3, R2, R2, RZ, 0x1 ;  /* 0x0000000202037211 */ /* 0x000fe200078f08ff */
[----:B------:R-:W-:Y:S01]  /*0be0*/  IMAD.IADD R18, R10, 0x1, -R18 ;  /* 0x000000010a127824 */ /* 0x000fe200078e0a12 */
[----:B------:R-:W-:Y:S02]  /*0bf0*/  SHF.R.S32.HI R6, RZ, 0x5, R6 ;  /* 0x00000005ff067819 */ /* 0x000fe40000011406 */
[----:B------:R-:W-:Y:S01]  /*0c00*/  LOP3.LUT R2, R9, 0x1ffffffe, RZ, 0xc0, !PT ;  /* 0x1ffffffe09027812 */ /* 0x000fe200078ec0ff */
[----:B------:R-:W-:Y:S01]  /*0c10*/  IMAD R3, R3, -0x3, R154 ;  /* 0xfffffffd03037824 */ /* 0x000fe200078e029a */
[----:B------:R-:W-:Y:S01]  /*0c20*/  LOP3.LUT R16, R4, 0x7ffffffc, RZ, 0xc0, !PT ;  /* 0x7ffffffc04107812 */ /* 0x000fe200078ec0ff */
[----:B------:R-:W-:Y:S01]  /*0c30*/  IMAD R6, R6, 0x10, R5 ;  /* 0x0000001006067824 */ /* 0x000fe200078e0205 */
[----:B------:R-:W-:Y:S01]  /*0c40*/  SHF.R.S32.HI R152, RZ, 0x3, R0 ;  /* 0x00000003ff987819 */ /* 0x000fe20000011400 */
[----:B------:R-:W-:-:S02]  /*0c50*/  IMAD.SHL.U32 R22, R18, 0x8, RZ ;  /* 0x0000000812167824 */ /* 0x000fc400078e00ff */
[----:B------:R-:W-:Y:S02]  /*0c60*/  IMAD.IADD R2, R7, 0x1, -R2 ;  /* 0x0000000107027824 */ /* 0x000fe400078e0a02 */
[----:B------:R-:W-:Y:S01]  /*0c70*/  IMAD R155, R3, 0x40, R6 ;  /* 0x00000040039b7824 */ /* 0x000fe200078e0206 */
[----:B------:R-:W-:Y:S01]  /*0c80*/  SHF.R.S32.HI R157, RZ, 0x1f, R22 ;  /* 0x0000001fff9d7819 */ /* 0x000fe20000011416 */
[----:B------:R-:W-:Y:S02]  /*0c90*/  IMAD.IADD R16, R153, 0x1, -R16 ;  /* 0x0000000199107824 */ /* 0x000fe400078e0a10 */
[----:B------:R-:W-:-:S07]  /*0ca0*/  IMAD R17, R2, 0x8, R155 ;  /* 0x0000000802117824 */ /* 0x000fce00078e029b */
.L_x_13741:
        /* <DEDUP_REMOVED lines=12> */
[----:B012--5:R-:W-:Y:S05]  /*0d70*/  @!P0 BRA `(.L_x_13649) ;  /* 0x0000000000208947 */ /* 0x027fea0003800000 */
        /* <DEDUP_REMOVED lines=8> */
.L_x_13649:
[----:B------:R-:W-:Y:S01]  /*0e00*/  ULDC UR7, c[0x0][0xc54] ;  /* 0x0003150000077ab9 */ /* 0x000fe20000000800 */
[----:B------:R-:W-:Y:S01]  /*0e10*/  UMOV UR6, UR9 ;  /* 0x0000000900067c82 */ /* 0x000fe20008000000 */
[----:B------:R-:W-:-:S11]  /*0e20*/  UISETP.NE.AND UP0, UPT, UR7, 0x1, UPT ;  /* 0x000000010700788c */ /* 0x000fd6000bf05270 */
[----:B------:R-:W-:Y:S02]  /*0e30*/  @UP0 ULDC.64 UR10, c[0x0][0xc58] ;  /* 0x00031600000a0ab9 */ /* 0x000fe40000000a00 */
[----:B------:R-:W-:-:S04]  /*0e40*/  UIMAD.WIDE.U32 UR4, UR9, UR10, URZ ;  /* 0x0000000a090472a5 */ /* 0x000fc8000f8e003f */
[----:B------:R-:W-:-:S04]  /*0e50*/  @UP0 USHF.R.U32.HI UR6, URZ, UR11, UR5 ;  /* 0x0000000b3f060299 */ /* 0x000fc80008011605 */
[----:B------:R-:W-:-:S12]  /*0e60*/  UIMAD UR4, UR6, UR7, URZ ;  /* 0x00000007060472a4 */ /* 0x000fd8000f8e023f */
.L_x_13650:
        /* <DEDUP_REMOVED lines=51> */
.L_x_13652:
[----:B------:R-:W-:-:S11]  /*11a0*/  UISETP.NE.AND UP0, UPT, UR5, 0x1, UPT ;  /* 0x000000010500788c */ /* 0x000fd6000bf05270 */
[----:B------:R-:W-:Y:S02]  /*11b0*/  @UP0 ULDC.64 UR8, c[0x0][0x9e8] ;  /* 0x00027a0000080ab9 */ /* 0x000fe40000000a00 */
[----:B------:R-:W-:-:S04]  /*11c0*/  UIMAD.WIDE.U32 UR6, UR4, UR8, URZ ;  /* 0x00000008040672a5 */ /* 0x000fc8000f8e003f */
[----:B------:R-:W-:-:S12]  /*11d0*/  @UP0 USHF.R.U32.HI UR4, URZ, UR9, UR7 ;  /* 0x000000093f040299 */ /* 0x000fd80008011607 */
.L_x_13653:
[----:B------:R-:W-:-:S06]  /*11e0*/  UIMAD UR4, UR4, UR5, UR5 ;  /* 0x00000005040472a4 */ /* 0x000fcc000f8e0205 */
[----:B------:R-:W-:-:S07]  /*11f0*/  VIMNMX R0, R0, UR4, PT ;  /* 0x0000000400007c48 */ /* 0x000fce000bfe0100 */
.L_x_13651:
        /* <DEDUP_REMOVED lines=32> */
.L_x_13655:
[----:B------:R-:W-:-:S11]  /*1400*/  UISETP.NE.AND UP0, UPT, UR5, 0x1, UPT ;  /* 0x000000010500788c */ /* 0x000fd6000bf05270 */
[----:B------:R-:W-:Y:S02]  /*1410*/  @UP0 ULDC.64 UR10, c[0x0][0x9e8] ;  /* 0x00027a00000a0ab9 */ /* 0x000fe40000000a00 */
[----:B------:R-:W-:-:S04]  /*1420*/  UIMAD.WIDE.U32 UR6, UR4, UR10, URZ ;  /* 0x0000000a040672a5 */ /* 0x000fc8000f8e003f */
[----:B------:R-:W-:-:S12]  /*1430*/  @UP0 USHF.R.U32.HI UR4, URZ, UR11, UR7 ;  /* 0x0000000b3f040299 */ /* 0x000fd80008011607 */
.L_x_13656:
[----:B------:R-:W-:-:S04]  /*1440*/  UIMAD UR4, UR4, UR5, URZ ;  /* 0x00000005040472a4 */ /* 0x000fc8000f8e023f */
[----:B------:R-:W-:-:S04]  /*1450*/  UISETP.LT.AND UP0, UPT, UR9, UR4, UPT ;  /* 0x000000040900728c */ /* 0x000fc8000bf01270 */
[----:B------:R-:W-:-:S12]  /*1460*/  USEL UR9, UR9, UR4, !UP0 ;  /* 0x0000000409097287 */ /* 0x000fd8000c000000 */
.L_x_13654:
        /* <DEDUP_REMOVED lines=17> */
[----:B------:R-:W-:Y:S01]  /*1580*/  CS2R R12, SRZ ;  /* 0x00000000000c7805 */ /* 0x000fe2000001ff00 */
[----:B------:R-:W-:Y:S01]  /*1590*/  IMAD.MOV.U32 R106, RZ, RZ, RZ ;  /* 0x000000ffff6a7224 */ /* 0x000fe200078e00ff */
[----:B------:R-:W-:Y:S01]  /*15a0*/  CS2R R102, SRZ ;  /* 0x0000000000667805 */ /* 0x000fe2000001ff00 */
[----:B------:R-:W-:Y:S01]  /*15b0*/  IMAD.MOV.U32 R41, RZ, RZ, RZ ;  /* 0x000000ffff297224 */ /* 0x000fe200078e00ff */
[----:B------:R-:W-:-:S02]  /*15c0*/  CS2R R100, SRZ ;  /* 0x0000000000647805 */ /* 0x000fc4000001ff00 */
[----:B------:R-:W-:Y:S02]  /*15d0*/  ISETP.GT.AND P1, PT, R88, UR42, PT ;  /* 0x0000002a58007c0c */ /* 0x000fe4000bf24270 */
[----:B------:R-:W-:Y:S02]  /*15e0*/  CS2R R98, SRZ ;  /* 0x0000000000627805 */ /* 0x000fe4000001ff00 */
[----:B------:R-:W-:Y:S02]  /*15f0*/  CS2R R96, SRZ ;  /* 0x0000000000607805 */ /* 0x000fe4000001ff00 */
[----:B------:R-:W-:Y:S02]  /*1600*/  CS2R R94, SRZ ;  /* 0x00000000005e7805 */ /* 0x000fe4000001ff00 */
[----:B------:R-:W-:Y:S02]  /*1610*/  CS2R R92, SRZ ;  /* 0x00000000005c7805 */ /* 0x000fe4000001ff00 */
[----:B------:R-:W-:Y:S01]  /*1620*/  CS2R R90, SRZ ;  /* 0x00000000005a7805 */ /* 0x000fe2000001ff00 */
[----:B------:R-:W-:-:S02]  /*1630*/  IMAD.MOV.U32 R89, RZ, RZ, RZ ;  /* 0x000000ffff597224 */ /* 0x000fc400078e00ff */
[----:B------:R-:W-:Y:S05]  /*1640*/  @!P1 BRA `(.L_x_13657) ;  /* 0x000000d8001c9947 */ /* 0x000fea0003800000 */
[----:B------:R-:W0:Y:S01]  /*1650*/  SHFL.IDX PT, R0, R154, RZ, 0x1f ;  /* 0x00001fff9a007589 */ /* 0x000e2200000e0000 */
[----:B------:R-:W1:Y:S01]  /*1660*/  S2UR UR43, SR_CgaCtaId ;  /* 0x00000000002b79c3 */ /* 0x000e620000008800 */
[----:B------:R-:W-:Y:S01]  /*1670*/  UMOV UR45, 0x400 ;  /* 0x00000400002d7882 */ /* 0x000fe20000000000 */
        /* <DEDUP_REMOVED lines=28> */
.L_x_13658:
        /* <DEDUP_REMOVED lines=9> */
.L_x_13811:
[----:B------:R-:W-:Y:S05]  /*18d0*/  @!P0 BRA `(.L_x_13660) ;  /* 0x0000000000048947 */ /* 0x000fea0003800000 */
[----:B------:R-:W-:Y:S01]  /*18e0*/  BPT.TRAP 0x1 ;  /* 0x000000040000795c */ /* 0x000fe20000300000 */
.L_x_13660:
[----:B------:R-:W-:Y:S02]  /*18f0*/  IMAD.U32 R89, RZ, RZ, UR36 ;  /* 0x00000024ff597e24 */ /* 0x000fe4000f8e00ff */
[----:B0-----:R-:W-:-:S03]  /*1900*/  IMAD.U32 R0, RZ, RZ, UR46 ;  /* 0x0000002eff007e24 */ /* 0x001fc6000f8e00ff */
[----:B------:R-:W-:Y:S02]  /*1910*/  LEA R89, R89, UR45, 0x3 ;  /* 0x0000002d59597c11 */ /* 0x000fe4000f8e18ff */
[----:B------:R-:W-:-:S04]  /*1920*/  SHF.L.U32 R0, R0, 0x1f, RZ ;  /* 0x0000001f00007819 */ /* 0x000fc800000006ff */
[----:B------:R0:W1:Y:S01]  /*1930*/  SYNCS.PHASECHK.TRANS64.TRYWAIT P1, [R89+URZ+0x16830], R0 ;  /* 0x01683000590075a7 */ /* 0x000062000802017f */
[----:B------:R-:W-:Y:S05]  /*1940*/  @!P0 BRA `(.L_x_13661) ;  /* 0x0000000000048947 */ /* 0x000fea0003800000 */
[----:B------:R-:W-:Y:S01]  /*1950*/  BPT.TRAP 0x1 ;  /* 0x000000040000795c */ /* 0x000fe20000300000 */
.L_x_13661:
[----:B-1----:R-:W-:Y:S05]  /*1960*/  @P1 BRA `(.L_x_13662) ;  /* 0x0000000000081947 */ /* 0x002fea0003800000 */
[----:B------:R-:W1:Y:S02]  /*1970*/  SYNCS.PHASECHK.TRANS64.TRYWAIT P1, [R89+URZ+0x16830], R0 ;  /* 0x01683000590075a7 */ /* 0x000e64000802017f */
[----:B-1----:R-:W-:Y:S05]  /*1980*/  @!P1 BRA `(.L_x_13663) ;  /* 0x0000013400149947 */ /* 0x002fea0003800000 */
.L_x_13662:
        /* <DEDUP_REMOVED lines=35> */
.L_x_13664:
[----:B------:R-:W-:Y:S01]  /*1bc0*/  UISETP.NE.AND UP1, UPT, UR50, URZ, UPT ;  /* 0x0000003f3200728c */ /* 0x000fe2000bf25270 */
[----:B------:R-:W-:Y:S01]  /*1bd0*/  R2UR UR6, R89 ;  /* 0x00000000590672ca */ /* 0x000fe200000e0000 */
[----:B------:R-:W-:Y:S01]  /*1be0*/  ULDC UR7, c[0x0][0x9d8] ;  /* 0x0002760000077ab9 */ /* 0x000fe20000000800 */
[----:B------:R-:W-:Y:S01]  /*1bf0*/  UISETP.NE.AND UP0, UPT, UR49, URZ, UPT ;  /* 0x0000003f3100728c */ /* 0x000fe2000bf05270 */
[----:B------:R-:W-:Y:S01]  /*1c00*/  FMUL.FTZ R3, R24, UR7 ;  /* 0x0000000718037c20 */ /* 0x000fe20008410000 */
[----:B------:R-:W-:Y:S01]  /*1c10*/  FMUL.FTZ R24, R55, UR7 ;  /* 0x0000000737187c20 */ /* 0x000fe20008410000 */
[----:B------:R-:W-:Y:S01]  /*1c20*/  PLOP3.LUT P1, PT, PT, PT, UP1, 0x80, 0x0 ;  /* 0x000000000000781c */ /* 0x000fe20003f2f018 */
[----:B------:R-:W-:Y:S01]  /*1c30*/  FMUL.FTZ R55, R61, UR7 ;  /* 0x000000073d377c20 */ /* 0x000fe20008410000 */
[----:B------:R-:W-:Y:S01]  /*1c40*/  PLOP3.LUT P2, PT, PT, PT, UP1, 0x80, 0x0 ;  /* 0x000000000000781c */ /* 0x000fe20003f4f018 */
[----:B------:R-:W-:Y:S01]  /*1c50*/  FMUL.FTZ R94, R37, UR7 ;  /* 0x00000007255e7c20 */ /* 0x000fe20008410000 */
[----:B------:R-:W-:Y:S01]  /*1c60*/  VIADD R61, R17, UR38 ;  /* 0x00000026113d7c36 */ /* 0x000fe20008000000 */
[----:B------:R-:W2:Y:S01]  /*1c70*/  LDC R37, c[0x0][0x2f0] ;  /* 0x0000bc00ff257b82 */ /* 0x000ea20000000800 */
[----:B------:R-:W-:Y:S01]  /*1c80*/  @UP1 ULDC UR10, c[0x0][0x44c] ;  /* 0x00011300000a1ab9 */ /* 0x000fe20000000800 */
[----:B------:R-:W-:Y:S01]  /*1c90*/  FMUL.FTZ R91, R32, UR7 ;  /* 0x00000007205b7c20 */ /* 0x000fe20008410000 */
[----:B------:R-:W-:Y:S01]  /*1ca0*/  FMUL.FTZ R93, R36, UR7 ;  /* 0x00000007245d7c20 */ /* 0x000fe20008410000 */
[----:B------:R-:W-:Y:S01]  /*1cb0*/  FMUL.FTZ R92, R33, UR7 ;  /* 0x00000007215c7c20 */ /* 0x000fe20008410000 */
[----:B------:R-:W-:-:S02]  /*1cc0*/  IMAD.MOV.U32 R33, RZ, RZ, -0x80 ;  /* 0xffffff80ff217424 */ /* 0x000fc400078e00ff */
[----:B------:R-:W-:Y:S01]  /*1cd0*/  FMUL.FTZ R14, R25, UR7 ;  /* 0x00000007190e7c20 */ /* 0x000fe20008410000 */
[----:B------:R-:W-:Y:S01]  /*1ce0*/  FMUL.FTZ R25, R54, UR7 ;  /* 0x0000000736197c20 */ /* 0x000fe20008410000 */
[----:B------:R-:W-:Y:S01]  /*1cf0*/  @P1 IMAD.HI.U32 R32, R61, UR10, RZ ;  /* 0x0000000a3d201c27 */ /* 0x000fe2000f8e00ff */
[----:B------:R-:W3:Y:S01]  /*1d00*/  LDC R36, c[0x0][0x288] ;  /* 0x0000a200ff247b82 */ /* 0x000ee20000000800 */
[----:B------:R-:W-:Y:S02]  /*1d10*/  @UP1 ULDC UR10, c[0x0][0x450] ;  /* 0x00011400000a1ab9 */ /* 0x000fe40000000800 */
[----:B------:R-:W-:Y:S01]  /*1d20*/  FMUL.FTZ R54, R60, UR7 ;  /* 0x000000073c367c20 */ /* 0x000fe20008410000 */
[----:B------:R-:W-:Y:S01]  /*1d30*/  IMAD R96, R88, R33, 0x80 ;  /* 0x0000008058607424 */ /* 0x000fe200078e0221 */
[----:B------:R-:W-:Y:S01]  /*1d40*/  @P2 SHF.R.U32.HI R61, RZ, UR10, R32 ;  /* 0x0000000aff3d2c19 */ /* 0x000fe20008011620 */
[----:B------:R-:W-:Y:S01]  /*1d50*/  UIADD3 UR6, UR6, 0x16840, URZ ;  /* 0x0001684006067890 */ /* 0x000fe2000fffe03f */
[----:B------:R-:W-:Y:S01]  /*1d60*/  FMUL.FTZ R5, R30, UR7 ;  /* 0x000000071e057c20 */ /* 0x000fe20008410000 */
[----:B------:R-:W-:-:S02]  /*1d70*/  VIADD R33, R96, 0x1 ;  /* 0x0000000160217836 */ /* 0x000fc40000000000 */
[----:B------:R-:W-:Y:S01]  /*1d80*/  FMUL.FTZ R21, R50, UR7 ;  /* 0x0000000732157c20 */ /* 0x000fe20008410000 */
[----:B------:R-:W4:Y:S01]  /*1d90*/  SHFL.IDX PT, R60, R61, RZ, 0x1c1f ;  /* 0x001c1fff3d3c7589 */ /* 0x000f2200000e0000 */
        /* <DEDUP_REMOVED lines=13> */
[----:B01----:R-:W-:Y:S01]  /*1e70*/  FMUL.FTZ R0, R26, UR7 ;  /* 0x000000071a007c20 */ /* 0x003fe20008410000 */
        /* <DEDUP_REMOVED lines=41> */
[C---:B--2---:R-:W-:Y:S01]  /*2110*/  IMAD R63, R37.reuse, UR40, R56 ;  /* 0x00000028253f7c24 */ /* 0x044fe2000f8e0238 */
[----:B------:R-:W0:Y:S01]  /*2120*/  MUFU.TANH R3, R3 ;  /* 0x0000000300037308 */ /* 0x000e220000002400 */
[----:B------:R-:W-:Y:S01]  /*2130*/  ULDC UR22, c[0x0][0x9dc] ;  /* 0x0002770000167ab9 */ /* 0x000fe20000000800 */
[----:B------:R-:W-:Y:S01]  /*2140*/  SYNCS.ARRIVE.TRANS64.RED.A1T0 RZ, [UR6], RZ ;  /* 0x000000ffffff79a7 */ /* 0x000fe20008100406 */
[----:B------:R-:W-:Y:S01]  /*2150*/  ULOP3.LUT UR6, URZ, UR22, URZ, 0x33, !UPT ;  /* 0x000000163f067292 */ /* 0x000fe2000f8e333f */
[----:B------:R-:W-:Y:S01]  /*2160*/  IMAD R57, R37, UR40, R96 ;  /* 0x0000002825397c24 */ /* 0x000fe2000f8e0260 */
[----:B------:R-:W-:Y:S01]  /*2170*/  ULDC UR11, c[0x0][0x9e0] ;  /* 0x00027800000b7ab9 */ /* 0x000fe20000000800 */
[----:B---3--:R-:W-:Y:S01]  /*2180*/  IMAD.IADD R63, R63, 0x1, -R36 ;  /* 0x000000013f3f7824 */ /* 0x008fe200078e0a24 */
[----:B------:R-:W-:Y:S01]  /*2190*/  LEA R86, R88, 0xffffff80, 0x7 ;  /* 0xffffff8058567811 */ /* 0x000fe200078e38ff */
[----:B------:R-:W1:Y:S01]  /*21a0*/  MUFU.TANH R14, R14 ;  /* 0x0000000e000e7308 */ /* 0x000e620000002400 */
[----:B------:R-:W-:-:S02]  /*21b0*/  IMAD R71, R16, -0x2, R57 ;  /* 0xfffffffe10477824 */ /* 0x000fc400078e0239 */
[C---:B------:R-:W-:Y:S02]  /*21c0*/  VIADD R98, R63.reuse, UR11 ;  /* 0x0000000b3f627c36 */ /* 0x040fe40008000000 */
[----:B------:R-:W-:-:S03]  /*21d0*/  VIADD R73, R63, UR6 ;  /* 0x000000063f497c36 */ /* 0x000fc60008000000 */
[----:B------:R-:W2:Y:S01]  /*21e0*/  MUFU.TANH R0, R0 ;  /* 0x0000000000007308 */ /* 0x000ea20000002400 */
[----:B----4-:R-:W-:Y:S01]  /*21f0*/  VIADDMNMX R63, R60, R98, R71, PT ;  /* 0x000000623c3f7246 */ /* 0x010fe20003800147 */
[----:B------:R-:W-:-:S06]  /*2200*/  IMAD.IADD R65, R73, 0x1, R60 ;  /* 0x0000000149417824 */ /* 0x000fcc00078e023c */
        /* <DEDUP_REMOVED lines=76> */
.L_x_13667:
[----:B------:R-:W-:Y:S02]  /*26d0*/  ULDC UR6, c[0x0][0x9e4] ;  /* 0x0002790000067ab9 */ /* 0x000fe40000000800 */
[----:B------:R-:W-:-:S05]  /*26e0*/  IMAD.U32 R60, RZ, RZ, UR6 ;  /* 0x00000006ff3c7e24 */ /* 0x000fca000f8e00ff */
[----:B------:R-:W-:-:S13]  /*26f0*/  ISETP.NE.AND P1, PT, R60, 0x1, PT ;  /* 0x000000013c00780c */ /* 0x000fda0003f25270 */
[----:B------:R-:W1:Y:S02]  /*2700*/  @P1 LDC.64 R56, c[0x0][0x9e8] ;  /* 0x00027a00ff381b82 */ /* 0x000e640000000a00 */
[----:B-1----:R-:W-:-:S05]  /*2710*/  @P1 IMAD.HI.U32 R56, R67, R56, RZ ;  /* 0x0000003843381227 */ /* 0x002fca00078e00ff */
[----:B------:R-:W-:-:S07]  /*2720*/  @P1 SHF.R.U32.HI R67, RZ, R57, R56 ;  /* 0x00000039ff431219 */ /* 0x000fce0000011638 */
.L_x_13668:
[----:B------:R-:W-:Y:S05]  /*2730*/  BSYNC B0 ;  /* 0x0000000000007941 */ /* 0x000fea0003800000 */
.L_x_13666:
[----:B------:R-:W-:-:S04]  /*2740*/  IMAD R67, R67, R60, -R86 ;  /* 0x0000003c43437224 */ /* 0x000fc800078e0a56 */
[----:B------:R-:W-:-:S05]  /*2750*/  IMAD R56, R16, -0x2, R67 ;  /* 0xfffffffe10387824 */ /* 0x000fca00078e0243 */
[----:B------:R-:W-:Y:S02]  /*2760*/  VIADDMNMX R63, R56, R60, R63, PT ;  /* 0x0000003c383f7246 */ /* 0x000fe4000380013f */
[----:B------:R-:W-:-:S07]  /*2770*/  VIMNMX R65, R65, R56, !PT ;  /* 0x0000003841417248 */ /* 0x000fce0007fe0100 */
.L_x_13665:
[C---:B------:R-:W-:Y:S01]  /*2780*/  ISETP.GE.AND P6, PT, R96.reuse, 0xa, PT ;  /* 0x0000000a6000780c */ /* 0x040fe20003fc6270 */
[----:B------:R-:W-:Y:S01]  /*2790*/  UISETP.NE.AND UP0, UPT, UR49, URZ, UPT ;  /* 0x0000003f3100728c */ /* 0x000fe2000bf05270 */
        /* <DEDUP_REMOVED lines=12> */
[----:B------:R-:W1:Y:S01]  /*2860*/  SHFL.IDX PT, R14, R61, 0x1, 0x1c1f ;  /* 0x003c1f003d0e7f89 */ /* 0x000e6200000e0000 */
[----:B------:R-:W-:Y:S02]  /*2870*/  ISETP.GT.AND P4, PT, R65, 0x9, !P6 ;  /* 0x000000094100780c */ /* 0x000fe40007784270 */
        /* <DEDUP_REMOVED lines=37> */
[----:B------:R-:W-:Y:S01]  /*2ad0*/  FSEL R82, R41, -INF , !P3 ;  /* 0xff80000029527808 */ /* 0x000fe20005800000 */
[----:B-1----:R-:W-:Y:S01]  /*2ae0*/  IMAD.IADD R41, R73, 0x1, R14 ;  /* 0x0000000149297824 */ /* 0x002fe200078e020e */
        /* <DEDUP_REMOVED lines=125> */
[----:B------:R-:W-:Y:S02]  /*32c0*/  ISETP.GE.AND P6, PT, R96, 0x7a, PT ;  /* 0x0000007a6000780c */ /* 0x000fe40003fc6270 */
[----:B------:R-:W-:-:S11]  /*32d0*/  VIADDMNMX R3, R14, R98, R71, PT ;  /* 0x000000620e037246 */ /* 0x000fd60003800147 */
        /* <DEDUP_REMOVED lines=20> */
.L_x_13671:
[----:B------:R-:W-:Y:S02]  /*3420*/  ULDC UR6, c[0x0][0x9e4] ;  /* 0x0002790000067ab9 */ /* 0x000fe40000000800 */
[----:B------:R-:W-:-:S05]  /*3430*/  IMAD.U32 R51, RZ, RZ, UR6 ;  /* 0x00000006ff337e24 */ /* 0x000fca000f8e00ff */
[----:B------:R-:W-:-:S13]  /*3440*/  ISETP.NE.AND P6, PT, R51, 0x1, PT ;  /* 0x000000013300780c */ /* 0x000fda0003fc5270 */
[----:B------:R-:W0:Y:S02]  /*3450*/  @P6 LDC.64 R14, c[0x0][0x9e8] ;  /* 0x00027a00ff0e6b82 */ /* 0x000e240000000a00 */
[----:B0-----:R-:W-:-:S05]  /*3460*/  @P6 IMAD.HI.U32 R14, R47, R14, RZ ;  /* 0x0000000e2f0e6227 */ /* 0x001fca00078e00ff */
[----:B------:R-:W-:-:S07]  /*3470*/  @P6 SHF.R.U32.HI R47, RZ, R15, R14 ;  /* 0x0000000fff2f6219 */ /* 0x000fce000001160e */
.L_x_13672:
[----:B------:R-:W-:Y:S05]  /*3480*/  BSYNC B0 ;  /* 0x0000000000007941 */ /* 0x000fea0003800000 */
.L_x_13670:
[----:B------:R-:W-:-:S04]  /*3490*/  IMAD R47, R47, R51, -R86 ;  /* 0x000000332f2f7224 */ /* 0x000fc800078e0a56 */
[----:B------:R-:W-:-:S05]  /*34a0*/  IMAD R14, R16, -0x2, R47 ;  /* 0xfffffffe100e7824 */ /* 0x000fca00078e022f */
[----:B------:R-:W-:Y:S02]  /*34b0*/  VIADDMNMX R3, R14, R51, R3, PT ;  /* 0x000000330e037246 */ /* 0x000fe40003800103 */
[----:B------:R-:W-:-:S07]  /*34c0*/  VIMNMX R41, R41, R14, !PT ;  /* 0x0000000e29297248 */ /* 0x000fce0007fe0100 */
.L_x_13669:
[----:B------:R-:W-:Y:S01]  /*34d0*/  ISETP.GT.AND P1, PT, R41, 0x1, !P1 ;  /* 0x000000012900780c */ /* 0x000fe20004f24270 */
[----:B------:R-:W-:Y:S01]  /*34e0*/  ULDC UR6, c[0x0][0x988] ;  /* 0x0002620000067ab9 */ /* 0x000fe20000000800 */
[----:B------:R-:W-:Y:S01]  /*34f0*/  LOP3.LUT P6, RZ, R19, 0x4, RZ, 0xc0, !PT ;  /* 0x0000000413ff7812 */ /* 0x000fe200078cc0ff */
        /* <DEDUP_REMOVED lines=29> */
[----:B------:R-:W-:Y:S02]  /*36d0*/  LOP3.LUT P2, RZ, R19, 0x40000, RZ, 0xc0, !PT ;  /* 0x0004000013ff7812 */ /* 0x000fe4000784c0ff */
[----:B------:R-:W-:Y:S02]  /*36e0*/  ISETP.LT.OR P1, PT, R3, 0x19, P1 ;  /* 0x000000190300780c */ /* 0x000fe40000f21670 */
[----:B------:R-:W-:-:S02]  /*36f0*/  FMNMX.FTZ R5, R114, R5, !PT ;  /* 0x0000000572057209 */ /* 0x000fc40007810000 */
[----:B------:R-:W-:Y:S01]  /*3700*/  FSEL R80, R9, -INF , !P1 ;  /* 0xff80000009507808 */ /* 0x000fe20004800000 */
[----:B------:R-:W-:Y:S01]  /*3710*/  IMAD.U32 R9, RZ, RZ, UR6 ;  /* 0x00000006ff097e24 */ /* 0x000fe2000f8e00ff */
[----:B------:R-:W-:Y:S01]  /*3720*/  LOP3.LUT P1, RZ, R19, 0x1000000, RZ, 0xc0, !PT ;  /* 0x0100000013ff7812 */ /* 0x000fe2000782c0ff */
[----:B------:R-:W-:Y:S01]  /*3730*/  @UP1 ULDC UR6, c[0x0][0x44c] ;  /* 0x0001130000061ab9 */ /* 0x000fe20000000800 */
[----:B------:R-:W-:Y:S01]  /*3740*/  FMNMX.FTZ R5, R82, R5, !PT ;  /* 0x0000000552057209 */ /* 0x000fe20007810000 */
[----:B------:R-:W-:Y:S01]  /*3750*/  UIMAD.WIDE.U32 UR6, UR38, UR6, URZ ;  /* 0x00000006260672a5 */ /* 0x000fe2000f8e003f */
[----:B------:R-:W-:Y:S02]  /*3760*/  ISETP.GT.AND P1, PT, R41, 0x19, !P1 ;  /* 0x000000192900780c */ /* 0x000fe40004f24270 */
[----:B------:R-:W-:Y:S01]  /*3770*/  LOP3.LUT P6, RZ, R19, 0x20000, RZ, 0xc0, !PT ;  /* 0x0002000013ff7812 */ /* 0x000fe200078cc0ff */
[----:B------:R-:W-:Y:S01]  /*3780*/  @UP1 USHF.R.U32.HI UR10, URZ, UR14, UR7 ;  /* 0x0000000e3f0a1299 */ /* 0x000fe20008011607 */
[----:B------:R-:W-:-:S02]  /*3790*/  ISETP.LT.OR P1, PT, R3, 0x1a, P1 ;  /* 0x0000001a0300780c */ /* 0x000fc40000f21670 */
[----:B------:R-:W-:Y:S01]  /*37a0*/  FMNMX.FTZ R5, R112, R5, !PT ;  /* 0x0000000570057209 */ /* 0x000fe20007810000 */
[----:B------:R-:W-:Y:S01]  /*37b0*/  UIADD3 UR51, UR51, UR10, URZ ;  /* 0x0000000a33337290 */ /* 0x000fe2000fffe03f */
[----:B------:R-:W-:Y:S02]  /*37c0*/  FSEL R100, R8, -INF , !P1 ;  /* 0xff80000008647808 */ /* 0x000fe40004800000 */
[----:B------:R-:W-:Y:S01]  /*37d0*/  LOP3.LUT P1, RZ, R19, 0x800000, RZ, 0xc0, !PT ;  /* 0x0080000013ff7812 */ /* 0x000fe2000782c0ff */
[----:B------:R-:W-:Y:S01]  /*37e0*/  UIADD3 UR10, UR51, UR11, URZ ;  /* 0x0000000b330a7290 */ /* 0x000fe2000fffe03f */
        /* <DEDUP_REMOVED lines=60> */
[----:B------:R-:W-:Y:S02]  /*3bb0*/  ISETP.LT.OR P3, PT, R3, 0x71, P3 ;  /* 0x000000710300780c */ /* 0x000fe40001f61670 */
[C---:B------:R-:W-:Y:S02]  /*3bc0*/  ISETP.GT.AND P1, PT, R41.reuse, 0x41, !P1 ;  /* 0x000000412900780c */ /* 0x040fe40004f24270 */
[----:B------:R-:W-:Y:S02]  /*3bd0*/  ISETP.GT.AND P5, PT, R41, 0x78, !P5 ;  /* 0x000000782900780c */ /* 0x000fe40006fa4270 */
[----:B------:R-:W-:-:S02]  /*3be0*/  ISETP.LT.OR P1, PT, R3, 0x42, P1 ;  /* 0x000000420300780c */ /* 0x000fc40000f21670 */
[----:B0-----:R-:W-:Y:S02]  /*3bf0*/  FMNMX.FTZ R10, R5, R10, !PT ;  /* 0x0000000a050a7209 */ /* 0x001fe40007810000 */
[----:B------:R-:W-:Y:S02]  /*3c00*/  FSEL R20, R29, -INF , !P1 ;  /* 0xff8000001d147808 */ /* 0x000fe40004800000 */
[----:B------:R-:W-:Y:S01]  /*3c10*/  LOP3.LUT P1, RZ, R19, 0x2000, RZ, 0xc0, !PT ;  /* 0x0000200013ff7812 */ /* 0x000fe2000782c0ff */
[----:B------:R-:W0:Y:S01]  /*3c20*/  SHFL.BFLY PT, R7, R10, 0x1, 0x1f ;  /* 0x0c201f000a077f89 */ /* 0x000e2200000e0000 */
[----:B------:R-:W-:Y:S02]  /*3c30*/  ISETP.LT.OR P4, PT, R3, 0x72, P4 ;  /* 0x000000720300780c */ /* 0x000fe40002781670 */
[----:B------:R-:W-:Y:S02]  /*3c40*/  ISETP.GT.AND P1, PT, R41, 0x48, !P1 ;  /* 0x000000482900780c */ /* 0x000fe40004f24270 */
[----:B------:R-:W-:-:S02]  /*3c50*/  FSEL R28, R28, -INF , !P3 ;  /* 0xff8000001c1c7808 */ /* 0x000fc40005800000 */
[C---:B------:R-:W-:Y:S02]  /*3c60*/  ISETP.LT.OR P1, PT, R3.reuse, 0x49, P1 ;  /* 0x000000490300780c */ /* 0x040fe40000f21670 */
        /* <DEDUP_REMOVED lines=9> */
[----:B------:R-:W-:-:S03]  /*3d00*/  FMUL.FTZ R25, R12, R9 ;  /* 0x000000090c197220 */ /* 0x000fc60000410000 */
        /* <DEDUP_REMOVED lines=29> */
[-CC-:B------:R-:W-:Y:S01]  /*3ee0*/  FFMA.FTZ R76, R76, R9.reuse, -R25.reuse ;  /* 0x000000094c4c7223 */ /* 0x180fe20000010819 */
[----:B------:R-:W-:Y:S01]  /*3ef0*/  ISETP.LT.OR P1, PT, R3, 0x1, P1 ;  /* 0x000000010300780c */ /* 0x000fe20000f21670 */
[-CC-:B------:R-:W-:Y:S01]  /*3f00*/  FFMA.FTZ R5, R132, R9.reuse, -R25.reuse ;  /* 0x0000000984057223 */ /* 0x180fe20000010819 */
[-CC-:B------:R-:W-:Y:S01]  /*3f10*/  FFMA.FTZ R132, R74, R9.reuse, -R25.reuse ;  /* 0x000000094a847223 */ /* 0x180fe20000010819 */
[----:B------:R-:W-:Y:S01]  /*3f20*/  ISETP.GT.AND P6, PT, R41, 0x79, !P6 ;  /* 0x000000792900780c */ /* 0x000fe200077c4270 */
[-CC-:B------:R-:W-:Y:S01]  /*3f30*/  FFMA.FTZ R148, R43, R9.reuse, -R25.reuse ;  /* 0x000000092b947223 */ /* 0x180fe20000010819 */
[----:B------:R-:W-:Y:S01]  /*3f40*/  FSEL R0, R0, -INF , !P1 ;  /* 0xff80000000007808 */ /* 0x000fe20004800000 */
[-CC-:B------:R-:W-:Y:S01]  /*3f50*/  FFMA.FTZ R150, R130, R9.reuse, -R25.reuse ;  /* 0x0000000982967223 */ /* 0x180fe20000010819 */
[----:B------:R-:W-:Y:S01]  /*3f60*/  LOP3.LUT P1, RZ, R19, 0x4000000, RZ, 0xc0, !PT ;  /* 0x0400000013ff7812 */ /* 0x000fe2000782c0ff */
[----:B------:R-:W-:Y:S01]  /*3f70*/  MUFU.EX2 R5, R5 ;  /* 0x0000000500057308 */ /* 0x000fe20000000800 */
[----:B------:R-:W-:Y:S01]  /*3f80*/  FMNMX.FTZ R11, R0, R106, !PT ;  /* 0x0000006a000b7209 */ /* 0x000fe20007810000 */
[-CC-:B------:R-:W-:Y:S01]  /*3f90*/  FFMA.FTZ R7, R128, R9.reuse, -R25.reuse ;  /* 0x0000000980077223 */ /* 0x180fe20000010819 */
[----:B------:R-:W-:Y:S01]  /*3fa0*/  ISETP.GT.AND P1, PT, R41, 0x68, !P1 ;  /* 0x000000682900780c */ /* 0x000fe20004f24270 */
[--C-:B------:R-:W-:Y:S01]  /*3fb0*/  FFMA.FTZ R144, R126, R9, -R25.reuse ;  /* 0x000000097e907223 */ /* 0x100fe20000010819 */
[----:B------:R-:W-:Y:S01]  /*3fc0*/  FMNMX.FTZ R11, R84, R11, !PT ;  /* 0x0000000b540b7209 */ /* 0x000fe20007810000 */
[--C-:B------:R-:W-:Y:S01]  /*3fd0*/  FFMA.FTZ R120, R120, R9, -R25.reuse ;  /* 0x0000000978787223 */ /* 0x100fe20000010819 */
[----:B------:R-:W-:Y:S01]  /*3fe0*/  ISETP.LT.OR P1, PT, R3, 0x69, P1 ;  /* 0x000000690300780c */ /* 0x000fe20000f21670 */
[----:B------:R-:W0:Y:S01]  /*3ff0*/  MUFU.EX2 R148, R148 ;  /* 0x0000009400947308 */ /* 0x000e220000000800 */
        /* <DEDUP_REMOVED lines=15> */
[----:B------:R-:W-:Y:S01]  /*40f0*/  FFMA.FTZ R142, R112, R9, -R25 ;  /* 0x00000009708e7223 */ /* 0x000fe20000010819 */
[----:B------:R-:W-:Y:S01]  /*4100*/  FMNMX.FTZ R13, R100, R13, !PT ;  /* 0x0000000d640d7209 */ /* 0x000fe20007810000 */
[----:B------:R-:W2:Y:S01]  /*4110*/  MUFU.EX2 R7, R7 ;  /* 0x0000000700077308 */ /* 0x000ea20000000800 */
[----:B0-----:R-:W-:Y:S01]  /*4120*/  FADD.FTZ R47, R148, R5 ;  /* 0x00000005942f7221 */ /* 0x001fe20000010000 */
[--C-:B------:R-:W-:Y:S01]  /*4130*/  FFMA.FTZ R43, R42, R9, -R25.reuse ;  /* 0x000000092a2b7223 */ /* 0x100fe20000010819 */
[----:B------:R-:W-:Y:S01]  /*4140*/  FMNMX.FTZ R15, R6, R13, !PT ;  /* 0x0000000d060f7209 */ /* 0x000fe20007810000 */
[-CC-:B------:R-:W-:Y:S01]  /*4150*/  FFMA.FTZ R136, R110, R9.reuse, -R25.reuse ;  /* 0x000000096e887223 */ /* 0x180fe20000010819 */
[-CC-:B------:R-:W-:Y:S01]  /*4160*/  FFMA.FTZ R78, R78, R9.reuse, -R25.reuse ;  /* 0x000000094e4e7223 */ /* 0x180fe20000010819 */
[----:B------:R-:W-:Y:S01]  /*4170*/  FFMA.FTZ R138, R108, R9, -R25 ;  /* 0x000000096c8a7223 */ /* 0x000fe20000010819 */
[----:B------:R-:W-:Y:S01]  /*4180*/  FMNMX.FTZ R15, R98, R15, !PT ;  /* 0x0000000f620f7209 */ /* 0x000fe20007810000 */
[----:B------:R-:W0:Y:S01]  /*4190*/  MUFU.EX2 R144, R144 ;  /* 0x0000009000907308 */ /* 0x000e220000000800 */
[----:B-1----:R-:W-:Y:S01]  /*41a0*/  FADD.FTZ R52, R150, R47 ;  /* 0x0000002f96347221 */ /* 0x002fe20000010000 */
[--C-:B------:R-:W-:Y:S01]  /*41b0*/  FFMA.FTZ R134, R56, R9, -R25.reuse ;  /* 0x0000000938867223 */ /* 0x100fe20000010819 */
[----:B------:R-:W-:Y:S01]  /*41c0*/  FMNMX.FTZ R15, R8, R15, !PT ;  /* 0x0000000f080f7209 */ /* 0x000fe20007810000 */
[-CC-:B------:R-:W-:Y:S01]  /*41d0*/  FFMA.FTZ R118, R118, R9.reuse, -R25.reuse ;  /* 0x0000000976767223 */ /* 0x180fe20000010819 */
[-CC-:B------:R-:W-:Y:S01]  /*41e0*/  FFMA.FTZ R128, R58, R9.reuse, -R25.reuse ;  /* 0x000000093a807223 */ /* 0x180fe20000010819 */
[--C-:B------:R-:W-:Y:S01]  /*41f0*/  FFMA.FTZ R130, R64, R9, -R25.reuse ;  /* 0x0000000940827223 */ /* 0x100fe20000010819 */
[----:B------:R-:W-:Y:S01]  /*4200*/  FMNMX.FTZ R15, R96, R15, !PT ;  /* 0x0000000f600f7209 */ /* 0x000fe20007810000 */
[----:B------:R1:W3:Y:S01]  /*4210*/  MUFU.EX2 R11, R120 ;  /* 0x00000078000b7308 */ /* 0x0002e20000000800 */
[----:B--2---:R-:W-:Y:S01]  /*4220*/  FADD.FTZ R47, R7, R52 ;  /* 0x00000034072f7221 */ /* 0x004fe20000010000 */
[--C-:B------:R-:W-:Y:S01]  /*4230*/  FFMA.FTZ R33, R66, R9, -R25.reuse ;  /* 0x0000000942217223 */ /* 0x100fe20000010819 */
[----:B------:R-:W-:Y:S01]  /*4240*/  FMNMX.FTZ R21, R86, R15, !PT ;  /* 0x0000000f56157209 */ /* 0x000fe20007810000 */
[-CC-:B------:R-:W-:Y:S01]  /*4250*/  FFMA.FTZ R68, R68, R9.reuse, -R25.reuse ;  /* 0x0000000944447223 */ /* 0x180fe20000010819 */
[-CC-:B------:R-:W-:Y:S01]  /*4260*/  FFMA.FTZ R56, R70, R9.reuse, -R25.reuse ;  /* 0x0000000946387223 */ /* 0x180fe20000010819 */
[----:B------:R-:W-:Y:S01]  /*4270*/  FFMA.FTZ R126, R54, R9, -R25 ;  /* 0x00000009367e7223 */ /* 0x000fe20000010819 */
[----:B------:R-:W-:Y:S01]  /*4280*/  FMNMX.FTZ R21, R92, R21, !PT ;  /* 0x000000155c157209 */ /* 0x000fe20007810000 */
[----:B------:R-:W2:Y:S01]  /*4290*/  MUFU.EX2 R146, R146 ;  /* 0x0000009200927308 */ /* 0x000ea20000000800 */
[----:B0-----:R-:W-:Y:S01]  /*42a0*/  FADD.FTZ R52, R144, R47 ;  /* 0x0000002f90347221 */ /* 0x001fe20000010000 */
[--C-:B-1----:R-:W-:Y:S01]  /*42b0*/  FFMA.FTZ R120, R50, R9, -R25.reuse ;  /* 0x0000000932787223 */ /* 0x102fe20000010819 */
[----:B------:R-:W-:Y:S01]  /*42c0*/  FMNMX.FTZ R21, R90, R21, !PT ;  /* 0x000000155a157209 */ /* 0x000fe20007810000 */
[----:B------:R-:W-:Y:S01]  /*42d0*/  FFMA.FTZ R40, R40, R9, -R25 ;  /* 0x0000000928287223 */ /* 0x000fe20000010819 */
[----:B------:R-:W-:-:S02]  /*42e0*/  F2FP.BF16.F32.PACK_AB R148, R5, R148 ;  /* 0x000000940594723e */ /* 0x000fc400000010ff */
[----:B------:R-:W-:Y:S01]  /*42f0*/  FMNMX.FTZ R21, R24, R21, !PT ;  /* 0x0000001518157209 */ /* 0x000fe20007810000 */
[----:B------:R-:W0:Y:S01]  /*4300*/  MUFU.EX2 R13, R94 ;  /* 0x0000005e000d7308 */ /* 0x000e220000000800 */
[----:B---3--:R-:W-:Y:S01]  /*4310*/  FADD.FTZ R47, R11, R52 ;  /* 0x000000340b2f7221 */ /* 0x008fe20000010000 */
[----:B------:R-:W-:Y:S02]  /*4320*/  F2FP.BF16.F32.PACK_AB R150, R7, R150 ;  /* 0x000000960796723e */ /* 0x000fe400000010ff */
[----:B------:R-:W-:Y:S02]  /*4330*/  FMNMX.FTZ R29, R30, R21, !PT ;  /* 0x000000151e1d7209 */ /* 0x000fe40007810000 */
[----:B------:R-:W-:Y:S02]  /*4340*/  F2FP.BF16.F32.PACK_AB R144, R11, R144 ;  /* 0x000000900b90723e */ /* 0x000fe400000010ff */
[----:B------:R-:W-:Y:S01]  /*4350*/  FMNMX.FTZ R29, R20, R29, !PT ;  /* 0x0000001d141d7209 */ /* 0x000fe20007810000 */
[----:B------:R1:W-:Y:S03]  /*4360*/  MUFU.EX2 R21, R76 ;  /* 0x0000004c00157308 */ /* 0x0003e60000000800 */
[----:B------:R-:W-:-:S04]  /*4370*/  FMNMX.FTZ R29, R4, R29, !PT ;  /* 0x0000001d041d7209 */ /* 0x000fc80007810000 */
[----:B------:R-:W-:Y:S01]  /*4380*/  FMNMX.FTZ R29, R34, R29, !PT ;  /* 0x0000001d221d7209 */ /* 0x000fe20007810000 */
[----:B------:R-:W3:Y:S01]  /*4390*/  MUFU.EX2 R140, R140 ;  /* 0x0000008c008c7308 */ /* 0x000ee20000000800 */
[----:B-1----:R-:W-:Y:S01]  /*43a0*/  FSEL R76, R27, -INF , !P2 ;  /* 0xff8000001b4c7808 */ /* 0x002fe20005000000 */
[----:B------:R-:W-:Y:S01]  /*43b0*/  FFMA.FTZ R27, R60, R9, -R25 ;  /* 0x000000093c1b7223 */ /* 0x000fe20000010819 */
[----:B------:R-:W-:-:S04]  /*43c0*/  FMNMX.FTZ R35, R2, R29, !PT ;  /* 0x0000001d02237209 */ /* 0x000fc80007810000 */
[----:B------:R-:W-:Y:S01]  /*43d0*/  FMNMX.FTZ R35, R38, R35, !PT ;  /* 0x0000002326237209 */ /* 0x000fe20007810000 */
[----:B------:R-:W1:Y:S03]  /*43e0*/  MUFU.EX2 R15, R82 ;  /* 0x00000052000f7308 */ /* 0x000e660000000800 */
[----:B------:R-:W-:-:S04]  /*43f0*/  FMNMX.FTZ R35, R44, R35, !PT ;  /* 0x000000232c237209 */ /* 0x000fc80007810000 */
[----:B------:R-:W-:Y:S01]  /*4400*/  FMNMX.FTZ R35, R122, R35, !PT ;  /* 0x000000237a237209 */ /* 0x000fe20007810000 */
[----:B------:R-:W4:Y:S03]  /*4410*/  MUFU.EX2 R142, R142 ;  /* 0x0000008e008e7308 */ /* 0x000f260000000800 */
        /* <DEDUP_REMOVED lines=8> */
[----:B------:R2:W-:Y:S03]  /*44a0*/  MUFU.EX2 R3, R31 ;  /* 0x0000001f00037308 */ /* 0x0005e60000000800 */
[----:B------:R-:W-:-:S04]  /*44b0*/  FMNMX.FTZ R39, R32, R39, !PT ;  /* 0x0000002720277209 */ /* 0x000fc80007810000 */
[----:B------:R-:W-:Y:S01]  /*44c0*/  FMNMX.FTZ R39, R72, R39, !PT ;  /* 0x0000002748277209 */ /* 0x000fe20007810000 */
[----:B------:R-:W-:Y:S01]  /*44d0*/  MUFU.EX2 R138, R138 ;  /* 0x0000008a008a7308 */ /* 0x000fe20000000800 */
[-CC-:B--2---:R-:W-:Y:S01]  /*44e0*/  FFMA.FTZ R31, R62, R9.reuse, -R25.reuse ;  /* 0x000000093e1f7223 */ /* 0x184fe20000010819 */
[----:B------:R-:W-:Y:S02]  /*44f0*/  FFMA.FTZ R25, R46, R9, -R25 ;  /* 0x000000092e197223 */ /* 0x000fe40000010819 */
[----:B------:R-:W2:Y:S04]  /*4500*/  SHFL.BFLY PT, R10, R39, 0x2, 0x1f ;  /* 0x0c401f00270a7f89 */ /* 0x000ea800000e0000 */
[----:B------:R-:W-:Y:S08]  /*4510*/  MUFU.EX2 R35, R118 ;  /* 0x0000007600237308 */ /* 0x000ff00000000800 */
[----:B------:R-:W-:Y:S08]  /*4520*/  MUFU.EX2 R132, R132 ;  /* 0x0000008400847308 */ /* 0x000ff00000000800 */
[----:B------:R-:W-:Y:S01]  /*4530*/  MUFU.EX2 R134, R134 ;  /* 0x0000008600867308 */ /* 0x000fe20000000800 */
[----:B--2---:R-:W-:-:S07]  /*4540*/  FMNMX.FTZ R45, R39, R10, !PT ;  /* 0x0000000a272d7209 */ /* 0x004fce0007810000 */
[----:B------:R-:W-:Y:S01]  /*4550*/  MUFU.EX2 R27, R27 ;  /* 0x0000001b001b7308 */ /* 0x000fe20000000800 */
[----:B------:R-:W2:Y:S07]  /*4560*/  SHFL.BFLY PT, R10, R45, 0x1, 0x1f ;  /* 0x0c201f002d0a7f89 */ /* 0x000eae00000e0000 */
[----:B------:R-:W-:Y:S08]  /*4570*/  MUFU.EX2 R128, R128 ;  /* 0x0000008000807308 */ /* 0x000ff00000000800 */
[----:B------:R-:W-:Y:S08]  /*4580*/  MUFU.EX2 R31, R31 ;  /* 0x0000001f001f7308 */ /* 0x000ff00000000800 */
[----:B------:R-:W-:Y:S01]  /*4590*/  MUFU.EX2 R130, R130 ;  /* 0x0000008200827308 */ /* 0x000fe20000000800 */
[----:B--2---:R-:W-:-:S04]  /*45a0*/  FMNMX.FTZ R10, R45, R10, !PT ;  /* 0x0000000a2d0a7209 */ /* 0x004fc80007810000 */
        /* <DEDUP_REMOVED lines=8> */
[-CC-:B------:R-:W-:Y:S01]  /*4630*/  FFMA.FTZ R42, R104, R9.reuse, -R45.reuse ;  /* 0x00000009682a7223 */ /* 0x180fe2000001082d */
[-C--:B------:R-:W-:Y:S01]  /*4640*/  FFMA.FTZ R133, R30, R9.reuse, -R45 ;  /* 0x000000091e857223 */ /* 0x080fe2000001082d */
[----:B------:R-:W-:Y:S01]  /*4650*/  FADD.FTZ R30, R146, R47 ;  /* 0x0000002f921e7221 */ /* 0x000fe20000010000 */
[----:B------:R-:W-:Y:S01]  /*4660*/  MUFU.EX2 R149, R149 ;  /* 0x0000009500957308 */ /* 0x000fe20000000800 */
[-CC-:B------:R-:W-:Y:S01]  /*4670*/  FFMA.FTZ R145, R14, R9.reuse, -R45.reuse ;  /* 0x000000090e917223 */ /* 0x180fe2000001082d */
[-CC-:B------:R-:W-:Y:S01]  /*4680*/  FFMA.FTZ R14, R102, R9.reuse, -R45.reuse ;  /* 0x00000009660e7223 */ /* 0x180fe2000001082d */
[----:B0-----:R-:W-:Y:S01]  /*4690*/  FADD.FTZ R47, R13, R30 ;  /* 0x0000001e0d2f7221 */ /* 0x001fe20000010000 */
[-CC-:B------:R-:W-:Y:S01]  /*46a0*/  FFMA.FTZ R147, R80, R9.reuse, -R45.reuse ;  /* 0x0000000950937223 */ /* 0x180fe2000001082d */
[-CC-:B------:R-:W-:Y:S01]  /*46b0*/  FFMA.FTZ R46, R100, R9.reuse, -R45.reuse ;  /* 0x00000009642e7223 */ /* 0x180fe2000001082d */
[-C--:B------:R-:W-:Y:S01]  /*46c0*/  FFMA.FTZ R135, R4, R9.reuse, -R45 ;  /* 0x0000000904877223 */ /* 0x080fe2000001082d */
[----:B---3--:R-:W-:Y:S01]  /*46d0*/  FADD.FTZ R30, R140, R47 ;  /* 0x0000002f8c1e7221 */ /* 0x008fe20000010000 */
[----:B------:R-:W0:Y:S01]  /*46e0*/  MUFU.EX2 R0, R0 ;  /* 0x0000000000007308 */ /* 0x000e220000000800 */
[-CC-:B------:R-:W-:Y:S01]  /*46f0*/  FFMA.FTZ R141, R6, R9.reuse, -R45.reuse ;  /* 0x00000009068d7223 */ /* 0x180fe2000001082d */
[-CC-:B------:R-:W-:Y:S01]  /*4700*/  FFMA.FTZ R6, R98, R9.reuse, -R45.reuse ;  /* 0x0000000962067223 */ /* 0x180fe2000001082d */
[----:B-1----:R-:W-:Y:S01]  /*4710*/  FADD.FTZ R47, R15, R30 ;  /* 0x0000001e0f2f7221 */ /* 0x002fe20000010000 */
[-CC-:B------:R-:W-:Y:S01]  /*4720*/  FFMA.FTZ R143, R8, R9.reuse, -R45.reuse ;  /* 0x00000009088f7223 */ /* 0x180fe2000001082d */
[-CC-:B------:R-:W-:Y:S01]  /*4730*/  FFMA.FTZ R129, R2, R9.reuse, -R45.reuse ;  /* 0x0000000902817223 */ /* 0x180fe2000001082d */
[-C--:B------:R-:W-:Y:S01]  /*4740*/  FFMA.FTZ R8, R96, R9.reuse, -R45 ;  /* 0x0000000960087223 */ /* 0x080fe2000001082d */
[----:B----4-:R-:W-:Y:S01]  /*4750*/  FADD.FTZ R4, R142, R47 ;  /* 0x0000002f8e047221 */ /* 0x010fe20000010000 */
[----:B------:R-:W1:Y:S01]  /*4760*/  MUFU.EX2 R151, R151 ;  /* 0x0000009700977308 */ /* 0x000e620000000800 */
[-CC-:B------:R-:W-:Y:S01]  /*4770*/  FFMA.FTZ R137, R86, R9.reuse, -R45.reuse ;  /* 0x0000000956897223 */ /* 0x180fe2000001082d */
[-CC-:B------:R-:W-:Y:S01]  /*4780*/  FFMA.FTZ R50, R92, R9.reuse, -R45.reuse ;  /* 0x000000095c327223 */ /* 0x180fe2000001082d */
[----:B------:R-:W-:Y:S01]  /*4790*/  FADD.FTZ R49, R21, R4 ;  /* 0x0000000415317221 */ /* 0x000fe20000010000 */
[-CC-:B------:R-:W-:Y:S01]  /*47a0*/  FFMA.FTZ R4, R34, R9.reuse, -R45.reuse ;  /* 0x0000000922047223 */ /* 0x180fe2000001082d */
[-CC-:B------:R-:W-:Y:S01]  /*47b0*/  FFMA.FTZ R139, R90, R9.reuse, -R45.reuse ;  /* 0x000000095a8b7223 */ /* 0x180fe2000001082d */
[-C--:B------:R-:W-:Y:S01]  /*47c0*/  FFMA.FTZ R24, R24, R9.reuse, -R45 ;  /* 0x0000000918187223 */ /* 0x080fe2000001082d */
[----:B-----5:R-:W-:Y:S01]  /*47d0*/  FADD.FTZ R34, R136, R49 ;  /* 0x0000003188227221 */ /* 0x020fe20000010000 */
[----:B------:R-:W2:Y:S01]  /*47e0*/  MUFU.EX2 R42, R42 ;  /* 0x0000002a002a7308 */ /* 0x000ea20000000800 */
[----:B0-----:R-:W-:Y:S01]  /*47f0*/  FADD.FTZ R30, R149, R0 ;  /* 0x00000000951e7221 */ /* 0x001fe20000010000 */
[-CC-:B------:R-:W-:Y:S01]  /*4800*/  FFMA.FTZ R20, R20, R9.reuse, -R45.reuse ;  /* 0x0000000914147223 */ /* 0x180fe2000001082d */
[----:B------:R-:W-:Y:S01]  /*4810*/  FADD.FTZ R49, R29, R34 ;  /* 0x000000221d317221 */ /* 0x000fe20000010000 */
[-CC-:B------:R-:W-:Y:S01]  /*4820*/  FFMA.FTZ R131, R44, R9.reuse, -R45.reuse ;  /* 0x000000092c837223 */ /* 0x180fe2000001082d */
[-CC-:B------:R-:W-:Y:S01]  /*4830*/  FFMA.FTZ R122, R122, R9.reuse, -R45.reuse ;  /* 0x000000097a7a7223 */ /* 0x180fe2000001082d */
[-C--:B------:R-:W-:Y:S01]  /*4840*/  FFMA.FTZ R124, R124, R9.reuse, -R45 ;  /* 0x000000097c7c7223 */ /* 0x080fe2000001082d */
[----:B------:R-:W-:Y:S01]  /*4850*/  FADD.FTZ R34, R138, R49 ;  /* 0x000000318a227221 */ /* 0x000fe20000010000 */
[----:B------:R-:W0:Y:S01]  /*4860*/  MUFU.EX2 R145, R145 ;  /* 0x0000009100917308 */ /* 0x000e220000000800 */
[----:B-1----:R-:W-:Y:S01]  /*4870*/  FADD.FTZ R47, R151, R30 ;  /* 0x0000001e972f7221 */ /* 0x002fe20000010000 */
[-CC-:B------:R-:W-:Y:S01]  /*4880*/  FFMA.FTZ R48, R48, R9.reuse, -R45.reuse ;  /* 0x0000000930307223 */ /* 0x180fe2000001082d */
[----:B------:R-:W-:Y:S01]  /*4890*/  FADD.FTZ R49, R35, R34 ;  /* 0x0000002223317221 */ /* 0x000fe20000010000 */
[-CC-:B------:R-:W-:Y:S01]  /*48a0*/  FFMA.FTZ R76, R76, R9.reuse, -R45.reuse ;  /* 0x000000094c4c7223 */ /* 0x180fe2000001082d */
[--C-:B------:R-:W-:Y:S01]  /*48b0*/  FFMA.FTZ R28, R28, R9, -R45.reuse ;  /* 0x000000091c1c7223 */ /* 0x100fe2000001082d */
[----:B------:R-:W-:Y:S01]  /*48c0*/  F2FP.BF16.F32.PACK_AB R149, R0, R149 ;  /* 0x000000950095723e */ /* 0x000fe200000010ff */
[-C--:B------:R-:W-:Y:S01]  /*48d0*/  FFMA.FTZ R74, R74, R9.reuse, -R45 ;  /* 0x000000094a4a7223 */ /* 0x080fe2000001082d */
        /* <DEDUP_REMOVED lines=8> */
[----:B------:R-:W-:Y:S01]  /*4960*/  FFMA.FTZ R30, R38, R9, -R45 ;  /* 0x00000009261e7223 */ /* 0x000fe2000001082d */
[----:B------:R-:W-:Y:S02]  /*4970*/  F2FP.BF16.F32.PACK_AB R136, R29, R136 ;  /* 0x000000881d88723e */ /* 0x000fe400000010ff */
[----:B------:R-:W-:Y:S02]  /*4980*/  F2FP.BF16.F32.PACK_AB R138, R35, R138 ;  /* 0x0000008a238a723e */ /* 0x000fe400000010ff */
[----:B------:R-:W-:Y:S01]  /*4990*/  F2FP.BF16.F32.PACK_AB R151, R42, R151 ;  /* 0x000000972a97723e */ /* 0x000fe200000010ff */
[----:B------:R-:W0:Y:S01]  /*49a0*/  MUFU.EX2 R46, R46 ;  /* 0x0000002e002e7308 */ /* 0x000e220000000800 */
[C---:B-1----:R-:W-:Y:S01]  /*49b0*/  FADD.FTZ R2, R14.reuse, R47 ;  /* 0x0000002f0e027221 */ /* 0x042fe20000010000 */
[----:B------:R-:W-:-:S06]  /*49c0*/  F2FP.BF16.F32.PACK_AB R145, R14, R145 ;  /* 0x000000910e91723e */ /* 0x000fcc00000010ff */
[----:B------:R-:W1:Y:S01]  /*49d0*/  MUFU.EX2 R141, R141 ;  /* 0x0000008d008d7308 */ /* 0x000e620000000800 */
[----:B--2---:R-:W-:Y:S01]  /*49e0*/  FADD.FTZ R47, R147, R2 ;  /* 0x00000002932f7221 */ /* 0x004fe20000010000 */
[----:B------:R-:W-:Y:S01]  /*49f0*/  FADD.FTZ R2, R132, R49 ;  /* 0x0000003184027221 */ /* 0x000fe20000010000 */
[----:B------:R-:W-:-:S03]  /*4a00*/  F2FP.BF16.F32.PACK_AB R132, R3, R132 ;  /* 0x000000840384723e */ /* 0x000fc600000010ff */
[----:B------:R-:W-:Y:S01]  /*4a10*/  FADD.FTZ R49, R3, R2 ;  /* 0x0000000203317221 */ /* 0x000fe20000010000 */
[-C--:B------:R-:W-:Y:S01]  /*4a20*/  FFMA.FTZ R2, R26, R9.reuse, -R45 ;  /* 0x000000091a027223 */ /* 0x080fe2000001082d */
[----:B------:R-:W2:Y:S01]  /*4a30*/  MUFU.EX2 R6, R6 ;  /* 0x0000000600067308 */ /* 0x000ea20000000800 */
[----:B0-----:R-:W-:Y:S01]  /*4a40*/  FADD.FTZ R34, R46, R47 ;  /* 0x0000002f2e227221 */ /* 0x001fe20000010000 */
[----:B------:R-:W-:Y:S01]  /*4a50*/  FFMA.FTZ R45, R72, R9, -R45 ;  /* 0x00000009482d7223 */ /* 0x000fe2000001082d */
[----:B------:R-:W-:-:S05]  /*4a60*/  F2FP.BF16.F32.PACK_AB R147, R46, R147 ;  /* 0x000000932e93723e */ /* 0x000fca00000010ff */
        /* <DEDUP_REMOVED lines=8> */
[----:B------:R-:W-:Y:S02]  /*4af0*/  F2FP.BF16.F32.PACK_AB R128, R31, R128 ;  /* 0x000000801f80723e */ /* 0x000fe400000010ff */
[----:B------:R-:W-:-:S03]  /*4b00*/  F2FP.BF16.F32.PACK_AB R141, R6, R141 ;  /* 0x0000008d068d723e */ /* 0x000fc600000010ff */
[----:B------:R-:W2:Y:S01]  /*4b10*/  MUFU.EX2 R137, R137 ;  /* 0x0000008900897308 */ /* 0x000ea20000000800 */
[----:B0-----:R-:W-:-:S07]  /*4b20*/  FADD.FTZ R47, R143, R26 ;  /* 0x0000001a8f2f7221 */ /* 0x001fce0000010000 */
[----:B------:R-:W0:Y:S01]  /*4b30*/  MUFU.EX2 R50, R50 ;  /* 0x0000003200327308 */ /* 0x000e220000000800 */
[C---:B-1----:R-:W-:Y:S01]  /*4b40*/  FADD.FTZ R34, R8.reuse, R47 ;  /* 0x0000002f08227221 */ /* 0x042fe20000010000 */
[----:B------:R-:W-:Y:S01]  /*4b50*/  FADD.FTZ R47, R31, R38 ;  /* 0x000000261f2f7221 */ /* 0x000fe20000010000 */
[----:B------:R-:W-:-:S03]  /*4b60*/  F2FP.BF16.F32.PACK_AB R143, R8, R143 ;  /* 0x0000008f088f723e */ /* 0x000fc600000010ff */
[----:B------:R-:W-:Y:S01]  /*4b70*/  FADD.FTZ R38, R130, R47 ;  /* 0x0000002f82267221 */ /* 0x000fe20000010000 */
[----:B------:R-:W-:Y:S01]  /*4b80*/  F2FP.BF16.F32.PACK_AB R130, R33, R130 ;  /* 0x000000822182723e */ /* 0x000fe200000010ff */
[----:B------:R-:W1:Y:S01]  /*4b90*/  MUFU.EX2 R139, R139 ;  /* 0x0000008b008b7308 */ /* 0x000e620000000800 */
[----:B--2---:R-:W-:Y:S01]  /*4ba0*/  FADD.FTZ R5, R137, R34 ;  /* 0x0000002289057221 */ /* 0x004fe20000010000 */
[----:B------:R-:W-:-:S06]  /*4bb0*/  FADD.FTZ R38, R33, R38 ;  /* 0x0000002621267221 */ /* 0x000fcc0000010000 */
        /* <DEDUP_REMOVED lines=59> */
[----:B--2---:R-:W-:Y:S01]  /*4f70*/  FADD.FTZ R2, R40, R5 ;  /* 0x0000000528027221 */ /* 0x004fe20000010000 */
[----:B------:R-:W-:-:S06]  /*4f80*/  VIADD R5, R88, 0xfffffffe ;  /* 0xfffffffe58057836 */ /* 0x000fcc0000000000 */
        /* <DEDUP_REMOVED lines=18> */
.L_x_13674:
[----:B------:R-:W-:Y:S02]  /*50b0*/  ULDC UR14, c[0x0][0x9e4] ;  /* 0x00027900000e7ab9 */ /* 0x000fe40000000800 */
[----:B------:R-:W-:-:S11]  /*50c0*/  UISETP.NE.AND UP0, UPT, UR14, 0x1, UPT ;  /* 0x000000010e00788c */ /* 0x000fd6000bf05270 */
[----:B------:R-:W-:Y:S02]  /*50d0*/  @UP0 ULDC.64 UR18, c[0x0][0x9e8] ;  /* 0x00027a0000120ab9 */ /* 0x000fe40000000a00 */
[----:B------:R-:W-:-:S04]  /*50e0*/  UIMAD.WIDE.U32 UR6, UR11, UR18, URZ ;  /* 0x000000120b0672a5 */ /* 0x000fc8000f8e003f */
[----:B------:R-:W-:-:S12]  /*50f0*/  @UP0 USHF.R.U32.HI UR11, URZ, UR19, UR7 ;  /* 0x000000133f0b0299 */ /* 0x000fd80008011607 */
.L_x_13675:
[----:B------:R-:W-:-:S04]  /*5100*/  UIMAD UR11, UR11, UR14, UR14 ;  /* 0x0000000e0b0b72a4 */ /* 0x000fc8000f8e020e */
[----:B------:R-:W-:-:S04]  /*5110*/  UISETP.LT.AND UP0, UPT, UR10, UR11, UPT ;  /* 0x0000000b0a00728c */ /* 0x000fc8000bf01270 */
[----:B------:R-:W-:-:S12]  /*5120*/  USEL UR10, UR10, UR11, UP0 ;  /* 0x0000000b0a0a7287 */ /* 0x000fd80008000000 */
.L_x_13673:
        /* <DEDUP_REMOVED lines=21> */
[----:B------:R-:W-:-:S13]  /*5280*/  ISETP.GE.AND P1, PT, R5, UR25, PT ;  /* 0x0000001905007c0c */ /* 0x000fda000bf26270 */
[----:B------:R-:W-:Y:S05]  /*5290*/  @!P1 BRA `(.L_x_13676) ;  /* 0x0000003400a49947 */ /* 0x000fea0003800000 */
        /* <DEDUP_REMOVED lines=9> */
.L_x_13695:
[----:B------:R-:W-:Y:S01]  /*5330*/  ISETP.NE.AND P2, PT, RZ, UR44, PT ;  /* 0x0000002cff007c0c */ /* 0x000fe2000bf45270 */
[----:B------:R-:W-:-:S04]  /*5340*/  UISETP.NE.AND UP0, UPT, UR26, 0x1, UPT ;  /* 0x000000011a00788c */ /* 0x000fc8000bf05270 */
[----:B------:R-:W-:-:S04]  /*5350*/  USEL UR46, URZ, 0x1, UP0 ;  /* 0x000000013f2e7887 */ /* 0x000fc80008000000 */
[----:B------:R-:W-:-:S04]  /*5360*/  ULOP3.LUT UR46, UR27, UR46, URZ, 0x3c, !UPT ;  /* 0x0000002e1b2e7292 */ /* 0x000fc8000f8e3c3f */
[----:B------:R-:W-:Y:S08]  /*5370*/  @P2 BRA `(.L_x_13677) ;  /* 0x0000000000382947 */ /* 0x000ff00003800000 */
[----:B------:R-:W-:Y:S05]  /*5380*/  @!P0 BRA `(.L_x_13678) ;  /* 0x0000000000048947 */ /* 0x000fea0003800000 */
[----:B------:R-:W-:Y:S01]  /*5390*/  BPT.TRAP 0x1 ;  /* 0x000000040000795c */ /* 0x000fe20000300000 */
.L_x_13678:
        /* <DEDUP_REMOVED lines=9> */
.L_x_13679:
[----:B-1----:R-:W-:Y:S05]  /*5430*/  @P1 BRA `(.L_x_13677) ;  /* 0x0000000000081947 */ /* 0x002fea0003800000 */
[----:B------:R-:W1:Y:S02]  /*5440*/  SYNCS.PHASECHK.TRANS64.TRYWAIT P1, [UR6+0x16830], R6 ;  /* 0x01683006ff0075a7 */ /* 0x000e640008020146 */
[----:B-1----:R-:W-:Y:S05]  /*5450*/  @!P1 BRA `(.L_x_13680) ;  /* 0x000000f800749947 */ /* 0x002fea0003800000 */
.L_x_13677:
        /* <DEDUP_REMOVED lines=28> */
.L_x_13682:
[----:B------:R-:W-:Y:S01]  /*5620*/  ULEA UR6, UR26, UR45, 0x3 ;  /* 0x0000002d1a067291 */ /* 0x000fe2000f8e183f */
[----:B------:R-:W-:-:S05]  /*5630*/  IMAD.U32 R6, RZ, RZ, UR27 ;  /* 0x0000001bff067e24 */ /* 0x000fca000f8e00ff */
[----:B------:R-:W-:-:S04]  /*5640*/  SHF.L.U32 R6, R6, 0x1f, RZ ;  /* 0x0000001f06067819 */ /* 0x000fc800000006ff */
[----:B------:R0:W1:Y:S01]  /*5650*/  SYNCS.PHASECHK.TRANS64.TRYWAIT P1, [UR6+0x16850], R6 ;  /* 0x01685006ff0075a7 */ /* 0x0000620008020146 */
[----:B------:R-:W-:Y:S05]  /*5660*/  @!P0 BRA `(.L_x_13683) ;  /* 0x0000000000048947 */ /* 0x000fea0003800000 */
[----:B------:R-:W-:Y:S01]  /*5670*/  BPT.TRAP 0x1 ;  /* 0x000000040000795c */ /* 0x000fe20000300000 */
.L_x_13683:
[----:B-1----:R-:W-:Y:S05]  /*5680*/  @P1 BRA `(.L_x_13681) ;  /* 0x0000000000081947 */ /* 0x002fea0003800000 */
[----:B------:R-:W1:Y:S02]  /*5690*/  SYNCS.PHASECHK.TRANS64.TRYWAIT P1, [UR6+0x16850], R6 ;  /* 0x01685006ff0075a7 */ /* 0x000e640008020146 */
[----:B-1----:R-:W-:Y:S05]  /*56a0*/  @!P1 BRA `(.L_x_13684) ;  /* 0x000000f400f89947 */ /* 0x002fea0003800000 */
.L_x_13681:
        /* <DEDUP_REMOVED lines=51> */
.L_x_13685:
[----:B------:R-:W-:Y:S01]  /*59e0*/  UISETP.NE.AND UP1, UPT, UR50, URZ, UPT ;  /* 0x0000003f3200728c */ /* 0x000fe2000bf25270 */
[----:B------:R-:W-:Y:S01]  /*59f0*/  FMUL.FTZ R125, R76, UR24 ;  /* 0x000000184c7d7c20 */ /* 0x000fe20008410000 */
[----:B------:R-:W-:Y:S01]  /*5a00*/  FMUL.FTZ R10, R31, UR24 ;  /* 0x000000181f0a7c20 */ /* 0x000fe20008410000 */
[----:B------:R-:W-:Y:S02]  /*5a10*/  VIADD R76, R17, UR38 ;  /* 0x00000026114c7c36 */ /* 0x000fe40008000000 */
[----:B------:R-:W-:Y:S01]  /*5a20*/  FMUL.FTZ R31, R37, UR24 ;  /* 0x00000018251f7c20 */ /* 0x000fe20008410000 */
[----:B------:R-:W-:Y:S01]  /*5a30*/  FMUL.FTZ R21, R29, UR24 ;  /* 0x000000181d157c20 */ /* 0x000fe20008410000 */
[----:B------:R-:W-:Y:S01]  /*5a40*/  PLOP3.LUT P1, PT, PT, PT, UP1, 0x80, 0x0 ;  /* 0x000000000000781c */ /* 0x000fe20003f2f018 */
[----:B------:R-:W1:Y:S01]  /*5a50*/  LDC R37, c[0x0][0x2f0] ;  /* 0x0000bc00ff257b82 */ /* 0x000e620000000800 */
[----:B------:R-:W-:Y:S01]  /*5a60*/  PLOP3.LUT P2, PT, PT, PT, UP1, 0x80, 0x0 ;  /* 0x000000000000781c */ /* 0x000fe20003f4f018 */
[----:B------:R-:W-:Y:S01]  /*5a70*/  FMUL.FTZ R29, R36, UR24 ;  /* 0x00000018241d7c20 */ /* 0x000fe20008410000 */
[----:B------:R-:W-:Y:S01]  /*5a80*/  FMUL.FTZ R11, R25, UR24 ;  /* 0x00000018190b7c20 */ /* 0x000fe20008410000 */
[----:B------:R-:W-:Y:S01]  /*5a90*/  @UP1 ULDC UR7, c[0x0][0x44c] ;  /* 0x0001130000071ab9 */ /* 0x000fe20000000800 */
[----:B------:R-:W-:Y:S01]  /*5aa0*/  FMUL.FTZ R25, R32, UR24 ;  /* 0x0000001820197c20 */ /* 0x000fe20008410000 */
[----:B------:R-:W-:Y:S01]  /*5ab0*/  FMUL.FTZ R9, R24, UR24 ;  /* 0x0000001818097c20 */ /* 0x000fe20008410000 */
[----:B------:R-:W-:Y:S01]  /*5ac0*/  FMUL.FTZ R32, R46, UR24 ;  /* 0x000000182e207c20 */ /* 0x000fe20008410000 */
[----:B------:R-:W2:Y:S01]  /*5ad0*/  LDC R36, c[0x0][0x288] ;  /* 0x0000a200ff247b82 */ /* 0x000ea20000000800 */
[----:B------:R-:W-:Y:S01]  /*5ae0*/  FMUL.FTZ R24, R38, UR24 ;  /* 0x0000001826187c20 */ /* 0x000fe20008410000 */
[----:B------:R-:W-:Y:S01]  /*5af0*/  FMUL.FTZ R46, R58, UR24 ;  /* 0x000000183a2e7c20 */ /* 0x000fe20008410000 */
[----:B------:R-:W-:Y:S01]  /*5b00*/  ULEA UR6, UR36, UR45, 0x3 ;  /* 0x0000002d24067291 */ /* 0x000fe2000f8e183f */
        /* <DEDUP_REMOVED lines=8> */
[----:B------:R-:W-:Y:S02]  /*5b90*/  IMAD.SHL.U32 R70, R5, 0x80, RZ ;  /* 0x0000008005467824 */ /* 0x000fe400078e00ff */
[----:B------:R-:W-:Y:S01]  /*5ba0*/  FMUL.FTZ R41, R45, UR24 ;  /* 0x000000182d297c20 */ /* 0x000fe20008410000 */
[----:B------:R-:W-:Y:S01]  /*5bb0*/  FMUL.FTZ R62, R74, UR24 ;  /* 0x000000184a3e7c20 */ /* 0x000fe20008410000 */
[----:B0-----:R-:W-:Y:S01]  /*5bc0*/  FMUL.FTZ R6, R26, UR24 ;  /* 0x000000181a067c20 */ /* 0x001fe20008410000 */
[----:B------:R-:W-:Y:S01]  /*5bd0*/  FMUL.FTZ R7, R27, UR24 ;  /* 0x000000181b077c20 */ /* 0x000fe20008410000 */
[----:B------:R-:W-:Y:S01]  /*5be0*/  FMUL.FTZ R14, R34, UR24 ;  /* 0x00000018220e7c20 */ /* 0x000fe20008410000 */
[----:B------:R-:W-:Y:S01]  /*5bf0*/  FMUL.FTZ R45, R49, UR24 ;  /* 0x00000018312d7c20 */ /* 0x000fe20008410000 */
        /* <DEDUP_REMOVED lines=50> */
[----:B------:R-:W-:Y:S01]  /*5f20*/  SYNCS.ARRIVE.TRANS64.RED.A1T0 RZ, [UR6], RZ ;  /* 0x000000ffffff79a7 */ /* 0x000fe20008100406 */
[----:B-1----:R-:W-:Y:S01]  /*5f30*/  IMAD R13, R37, UR40, R12 ;  /* 0x00000028250d7c24 */ /* 0x002fe2000f8e020c */
[----:B------:R-:W-:-:S03]  /*5f40*/  ULOP3.LUT UR6, URZ, UR22, URZ, 0x33, !UPT ;  /* 0x000000163f067292 */ /* 0x000fc6000f8e333f */
[----:B--2---:R-:W-:Y:S02]  /*5f50*/  IMAD.IADD R13, R13, 0x1, -R36 ;  /* 0x000000010d0d7824 */ /* 0x004fe400078e0a24 */
[----:B------:R-:W1:Y:S02]  /*5f60*/  MUFU.TANH R11, R11 ;  /* 0x0000000b000b7308 */ /* 0x000e640000002400 */
[C---:B------:R-:W-:Y:S02]  /*5f70*/  VIADD R85, R13.reuse, UR23 ;  /* 0x000000170d557c36 */ /* 0x040fe40008000000 */
[----:B------:R-:W-:Y:S02]  /*5f80*/  VIADD R83, R13, UR6 ;  /* 0x000000060d537c36 */ /* 0x000fe40008000000 */
[--C-:B0-----:R-:W-:Y:S02]  /*5f90*/  IMAD.IADD R87, R85, 0x1, R74.reuse ;  /* 0x0000000155577824 */ /* 0x101fe400078e024a */
[----:B------:R-:W0:Y:S01]  /*5fa0*/  MUFU.TANH R6, R6 ;  /* 0x0000000600067308 */ /* 0x000e220000002400 */
[----:B------:R-:W-:-:S07]  /*5fb0*/  IMAD.IADD R127, R83, 0x1, R74 ;  /* 0x00000001537f7824 */ /* 0x000fce00078e024a */
        /* <DEDUP_REMOVED lines=75> */
.L_x_13688:
[----:B------:R-:W-:-:S05]  /*6470*/  IMAD.U32 R74, RZ, RZ, UR21 ;  /* 0x00000015ff4a7e24 */ /* 0x000fca000f8e00ff */
[----:B------:R-:W-:-:S13]  /*6480*/  ISETP.NE.AND P1, PT, R74, 0x1, PT ;  /* 0x000000014a00780c */ /* 0x000fda0003f25270 */
[----:B------:R-:W1:Y:S02]  /*6490*/  @P1 LDC.64 R12, c[0x0][0x9e8] ;  /* 0x00027a00ff0c1b82 */ /* 0x000e640000000a00 */
[----:B-1----:R-:W-:-:S05]  /*64a0*/  @P1 IMAD.HI.U32 R12, R73, R12, RZ ;  /* 0x0000000c490c1227 */ /* 0x002fca00078e00ff */
[----:B------:R-:W-:-:S07]  /*64b0*/  @P1 SHF.R.U32.HI R73, RZ, R13, R12 ;  /* 0x0000000dff491219 */ /* 0x000fce000001160c */
.L_x_13689:
[----:B------:R-:W-:Y:S05]  /*64c0*/  BSYNC B0 ;  /* 0x0000000000007941 */ /* 0x000fea0003800000 */
.L_x_13687:
[----:B------:R-:W-:-:S04]  /*64d0*/  IMAD R73, R73, R74, -R70 ;  /* 0x0000004a49497224 */ /* 0x000fc800078e0a46 */
[----:B------:R-:W-:-:S05]  /*64e0*/  IMAD R12, R16, -0x2, R73 ;  /* 0xfffffffe100c7824 */ /* 0x000fca00078e0249 */
[----:B------:R-:W-:Y:S02]  /*64f0*/  VIADDMNMX R87, R12, R74, R87, PT ;  /* 0x0000004a0c577246 */ /* 0x000fe40003800157 */
[----:B------:R-:W-:-:S07]  /*6500*/  VIMNMX R127, R127, R12, !PT ;  /* 0x0000000c7f7f7248 */ /* 0x000fce0007fe0100 */
.L_x_13686:
[----:B------:R-:W-:Y:S01]  /*6510*/  ISETP.GT.AND P1, PT, R5, -0x1, PT ;  /* 0xffffffff0500780c */ /* 0x000fe20003f24270 */
[----:B------:R1:W2:Y:S01]  /*6520*/  SHFL.IDX PT, R12, R76, 0x1, 0x1c1f ;  /* 0x003c1f004c0c7f89 */ /* 0x0002a200000e0000 */
[----:B------:R-:W-:Y:S02]  /*6530*/  UISETP.NE.AND UP0, UPT, UR49, URZ, UPT ;  /* 0x0000003f3100728c */ /* 0x000fe4000bf05270 */
[C---:B------:R-:W-:Y:S02]  /*6540*/  ISETP.GT.AND P3, PT, R127.reuse, 0x8, P1 ;  /* 0x000000087f00780c */ /* 0x040fe40000f64270 */
[----:B------:R-:W-:Y:S02]  /*6550*/  ISETP.GT.AND P6, PT, R127, RZ, P1 ;  /* 0x000000ff7f00720c */ /* 0x000fe40000fc4270 */
[----:B------:R-:W-:Y:S02]  /*6560*/  ISETP.LT.OR P3, PT, R87, 0x9, P3 ;  /* 0x000000095700780c */ /* 0x000fe40001f61670 */
[----:B------:R-:W-:-:S02]  /*6570*/  ISETP.GT.AND P2, PT, R127, 0x1, P1 ;  /* 0x000000017f00780c */ /* 0x000fc40000f44270 */
[----:B-1----:R-:W-:Y:S02]  /*6580*/  FSEL R76, R15, -INF , !P3 ;  /* 0xff8000000f4c7808 */ /* 0x002fe40005800000 */
[----:B------:R-:W-:Y:S02]  /*6590*/  ISETP.GT.AND P3, PT, R127, 0x19, P1 ;  /* 0x000000197f00780c */ /* 0x000fe40000f64270 */
[C---:B------:R-:W-:Y:S02]  /*65a0*/  ISETP.LT.OR P6, PT, R87.reuse, 0x1, P6 ;  /* 0x000000015700780c */ /* 0x040fe400037c1670 */
[C---:B------:R-:W-:Y:S02]  /*65b0*/  ISETP.LT.OR P2, PT, R87.reuse, 0x2, P2 ;  /* 0x000000025700780c */ /* 0x040fe40001741670 */
[----:B------:R-:W-:Y:S02]  /*65c0*/  ISETP.LT.OR P3, PT, R87, 0x1a, P3 ;  /* 0x0000001a5700780c */ /* 0x000fe40001f61670 */
[----:B------:R-:W-:-:S02]  /*65d0*/  FSEL R73, R9, -INF , !P6 ;  /* 0xff80000009497808 */ /* 0x000fc40007000000 */
[----:B------:R-:W-:Y:S01]  /*65e0*/  FSEL R74, R11, -INF , !P2 ;  /* 0xff8000000b4a7808 */ /* 0x000fe20005000000 */
[----:B--2---:R-:W-:Y:S01]  /*65f0*/  IMAD.IADD R15, R85, 0x1, R12 ;  /* 0x00000001550f7824 */ /* 0x004fe200078e020c */
[C---:B------:R-:W-:Y:S02]  /*6600*/  ISETP.GT.AND P5, PT, R127.reuse, 0x9, P1 ;  /* 0x000000097f00780c */ /* 0x040fe40000fa4270 */
        /* <DEDUP_REMOVED lines=11> */
[----:B------:R-:W-:Y:S01]  /*66c0*/  FSEL R80, R25, -INF , !P4 ;  /* 0xff80000019507808 */ /* 0x000fe20006000000 */
[----:B------:R-:W-:Y:S01]  /*66d0*/  IMAD.IADD R25, R83, 0x1, R12 ;  /* 0x0000000153197824 */ /* 0x000fe200078e020c */
        /* <DEDUP_REMOVED lines=87> */
.L_x_13692:
[----:B------:R-:W-:-:S05]  /*6c50*/  IMAD.U32 R35, RZ, RZ, UR21 ;  /* 0x00000015ff237e24 */ /* 0x000fca000f8e00ff */
[----:B------:R-:W-:-:S13]  /*6c60*/  ISETP.NE.AND P2, PT, R35, 0x1, PT ;  /* 0x000000012300780c */ /* 0x000fda0003f45270 */
[----:B------:R-:W0:Y:S02]  /*6c70*/  @P2 LDC.64 R12, c[0x0][0x9e8] ;  /* 0x00027a00ff0c2b82 */ /* 0x000e240000000a00 */
[----:B0-----:R-:W-:-:S05]  /*6c80*/  @P2 IMAD.HI.U32 R12, R9, R12, RZ ;  /* 0x0000000c090c2227 */ /* 0x001fca00078e00ff */
[----:B------:R-:W-:-:S07]  /*6c90*/  @P2 SHF.R.U32.HI R9, RZ, R13, R12 ;  /* 0x0000000dff092219 */ /* 0x000fce000001160c */
.L_x_13693:
[----:B------:R-:W-:Y:S05]  /*6ca0*/  BSYNC B0 ;  /* 0x0000000000007941 */ /* 0x000fea0003800000 */
.L_x_13691:
[----:B------:R-:W-:-:S04]  /*6cb0*/  IMAD R9, R9, R35, -R70 ;  /* 0x0000002309097224 */ /* 0x000fc800078e0a46 */
[----:B------:R-:W-:-:S05]  /*6cc0*/  IMAD R12, R16, -0x2, R9 ;  /* 0xfffffffe100c7824 */ /* 0x000fca00078e0209 */
[----:B------:R-:W-:Y:S02]  /*6cd0*/  VIADDMNMX R15, R12, R35, R15, PT ;  /* 0x000000230c0f7246 */ /* 0x000fe4000380010f */
[----:B------:R-:W-:-:S07]  /*6ce0*/  VIMNMX R25, R25, R12, !PT ;  /* 0x0000000c19197248 */ /* 0x000fce0007fe0100 */
.L_x_13690:
[----:B------:R-:W-:Y:S02]  /*6cf0*/  FMNMX.FTZ R9, R73, R4, !PT ;  /* 0x0000000449097209 */ /* 0x000fe40007810000 */
[----:B------:R-:W-:Y:S02]  /*6d00*/  ISETP.GT.AND P5, PT, R25, 0x10, P1 ;  /* 0x000000101900780c */ /* 0x000fe40000fa4270 */
[----:B------:R-:W-:Y:S02]  /*6d10*/  FMNMX.FTZ R9, R74, R9, !PT ;  /* 0x000000094a097209 */ /* 0x000fe40007810000 */
[----:B------:R-:W-:Y:S02]  /*6d20*/  ISETP.LT.OR P5, PT, R15, 0x11, P5 ;  /* 0x000000110f00780c */ /* 0x000fe40002fa1670 */
[----:B------:R-:W-:Y:S02]  /*6d30*/  FMNMX.FTZ R9, R76, R9, !PT ;  /* 0x000000094c097209 */ /* 0x000fe40007810000 */
[----:B------:R-:W-:-:S02]  /*6d40*/  ISETP.GT.AND P6, PT, R25, 0x1, P1 ;  /* 0x000000011900780c */ /* 0x000fc40000fc4270 */
[----:B------:R-:W-:Y:S02]  /*6d50*/  FMNMX.FTZ R9, R78, R9, !PT ;  /* 0x000000094e097209 */ /* 0x000fe40007810000 */
[C---:B------:R-:W-:Y:S02]  /*6d60*/  ISETP.GT.AND P4, PT, R25.reuse, 0x9, P1 ;  /* 0x000000091900780c */ /* 0x040fe40000f84270 */
[----:B------:R-:W-:Y:S02]  /*6d70*/  FMNMX.FTZ R9, R80, R9, !PT ;  /* 0x0000000950097209 */ /* 0x000fe40007810000 */
[----:B------:R-:W-:Y:S02]  /*6d80*/  FSEL R14, R14, -INF , !P5 ;  /* 0xff8000000e0e7808 */ /* 0x000fe40006800000 */
[----:B------:R-:W-:Y:S02]  /*6d90*/  FMNMX.FTZ R9, R82, R9, !PT ;  /* 0x0000000952097209 */ /* 0x000fe40007810000 */
[----:B------:R-:W-:-:S02]  /*6da0*/  ISETP.GT.AND P5, PT, R25, 0x20, P1 ;  /* 0x000000201900780c */ /* 0x000fc40000fa4270 */
[----:B------:R-:W-:Y:S02]  /*6db0*/  FMNMX.FTZ R9, R84, R9, !PT ;  /* 0x0000000954097209 */ /* 0x000fe40007810000 */
[C---:B------:R-:W-:Y:S02]  /*6dc0*/  ISETP.LT.OR P6, PT, R15.reuse, 0x2, P6 ;  /* 0x000000020f00780c */ /* 0x040fe400037c1670 */
[----:B------:R-:W-:Y:S02]  /*6dd0*/  FMNMX.FTZ R9, R86, R9, !PT ;  /* 0x0000000956097209 */ /* 0x000fe40007810000 */
[C---:B------:R-:W-:Y:S02]  /*6de0*/  ISETP.LT.OR P4, PT, R15.reuse, 0xa, P4 ;  /* 0x0000000a0f00780c */ /* 0x040fe40002781670 */
[----:B------:R-:W-:Y:S02]  /*6df0*/  FMNMX.FTZ R9, R122, R9, !PT ;  /* 0x000000097a097209 */ /* 0x000fe40007810000 */
[----:B------:R-:W-:-:S02]  /*6e00*/  ISETP.LT.OR P5, PT, R15, 0x21, P5 ;  /* 0x000000210f00780c */ /* 0x000fc40002fa1670 */
[----:B------:R-:W-:Y:S02]  /*6e10*/  FMNMX.FTZ R9, R124, R9, !PT ;  /* 0x000000097c097209 */ /* 0x000fe40007810000 */
[----:B------:R-:W-:Y:S02]  /*6e20*/  FSEL R70, R7, -INF , !P6 ;  /* 0xff80000007467808 */ /* 0x000fe40007000000 */
[----:B------:R-:W-:Y:S02]  /*6e30*/  FMNMX.FTZ R9, R126, R9, !PT ;  /* 0x000000097e097209 */ /* 0x000fe40007810000 */
[----:B------:R-:W-:Y:S02]  /*6e40*/  FSEL R28, R28, -INF , !P5 ;  /* 0xff8000001c1c7808 */ /* 0x000fe40006800000 */
[----:B------:R-:W-:Y:S02]  /*6e50*/  FMNMX.FTZ R9, R128, R9, !PT ;  /* 0x0000000980097209 */ /* 0x000fe40007810000 */
[----:B------:R-:W-:-:S02]  /*6e60*/  ISETP.GT.AND P5, PT, R25, RZ, P1 ;  /* 0x000000ff1900720c */ /* 0x000fc40000fa4270 */
[----:B------:R-:W-:Y:S02]  /*6e70*/  FMNMX.FTZ R9, R130, R9, !PT ;  /* 0x0000000982097209 */ /* 0x000fe40007810000 */
[----:B------:R-:W-:Y:S02]  /*6e80*/  ISETP.LT.OR P5, PT, R15, 0x1, P5 ;  /* 0x000000010f00780c */ /* 0x000fe40002fa1670 */
[----:B------:R-:W-:Y:S02]  /*6e90*/  FMNMX.FTZ R9, R132, R9, !PT ;  /* 0x0000000984097209 */ /* 0x000fe40007810000 */
[----:B------:R-:W-:Y:S02]  /*6ea0*/  ISETP.GT.AND P3, PT, R25, 0x8, P1 ;  /* 0x000000081900780c */ /* 0x000fe40000f64270 */
[----:B------:R-:W-:Y:S02]  /*6eb0*/  FMNMX.FTZ R9, R134, R9, !PT ;  /* 0x0000000986097209 */ /* 0x000fe40007810000 */
[----:B------:R-:W-:-:S02]  /*6ec0*/  ISETP.LT.OR P3, PT, R15, 0x9, P3 ;  /* 0x000000090f00780c */ /* 0x000fc40001f61670 */
        /* <DEDUP_REMOVED lines=19> */
[----:B------:R-:W0:Y:S01]  /*7000*/  LDC R9, c[0x0][0x988] ;  /* 0x00026200ff097b82 */ /* 0x000e220000000800 */
[----:B------:R-:W-:Y:S02]  /*7010*/  ISETP.LT.OR P2, PT, R15, 0x22, P2 ;  /* 0x000000220f00780c */ /* 0x000fe40001741670 */
[----:B------:R-:W-:Y:S02]  /*7020*/  FMNMX.FTZ R12, R71, R12, !PT ;  /* 0x0000000c470c7209 */ /* 0x000fe40007810000 */
[----:B------:R-:W-:Y:S02]  /*7030*/  ISETP.LT.OR P3, PT, R15, 0x29, P3 ;  /* 0x000000290f00780c */ /* 0x000fe40001f61670 */
[----:B------:R-:W-:Y:S02]  /*7040*/  FMNMX.FTZ R12, R11, R12, !PT ;  /* 0x0000000c0b0c7209 */ /* 0x000fe40007810000 */
[----:B------:R-:W-:-:S02]  /*7050*/  FSEL R30, R30, -INF , !P2 ;  /* 0xff8000001e1e7808 */ /* 0x000fc40005000000 */
[----:B------:R-:W-:Y:S02]  /*7060*/  FMNMX.FTZ R12, R21, R12, !PT ;  /* 0x0000000c150c7209 */ /* 0x000fe40007810000 */
[----:B------:R-:W-:Y:S02]  /*7070*/  ISETP.GT.AND P2, PT, R25, 0x30, P1 ;  /* 0x000000301900780c */ /* 0x000fe40000f44270 */
[----:B------:R-:W-:Y:S02]  /*7080*/  FMNMX.FTZ R12, R27, R12, !PT ;  /* 0x0000000c1b0c7209 */ /* 0x000fe40007810000 */
[----:B------:R-:W-:Y:S02]  /*7090*/  FSEL R32, R32, -INF , !P3 ;  /* 0xff80000020207808 */ /* 0x000fe40005800000 */
[----:B------:R-:W-:Y:S02]  /*70a0*/  FMNMX.FTZ R12, R33, R12, !PT ;  /* 0x0000000c210c7209 */ /* 0x000fe40007810000 */
[----:B------:R-:W-:-:S02]  /*70b0*/  ISETP.GT.AND P3, PT, R25, 0x31, P1 ;  /* 0x000000311900780c */ /* 0x000fc40000f64270 */
[----:B------:R-:W-:Y:S02]  /*70c0*/  FMNMX.FTZ R12, R31, R12, !PT ;  /* 0x0000000c1f0c7209 */ /* 0x000fe40007810000 */
[----:B------:R-:W-:Y:S02]  /*70d0*/  ISETP.LT.OR P2, PT, R15, 0x31, P2 ;  /* 0x000000310f00780c */ /* 0x000fe40001741670 */
[----:B------:R-:W-:Y:S02]  /*70e0*/  FMNMX.FTZ R13, R29, R12, !PT ;  /* 0x0000000c1d0d7209 */ /* 0x000fe40007810000 */
[----:B------:R-:W-:-:S03]  /*70f0*/  ISETP.LT.OR P3, PT, R15, 0x32, P3 ;  /* 0x000000320f00780c */ /* 0x000fc60001f61670 */
[----:B------:R-:W1:Y:S01]  /*7100*/  SHFL.BFLY PT, R12, R13, 0x2, 0x1f ;  /* 0x0c401f000d0c7f89 */ /* 0x000e6200000e0000 */
[----:B------:R-:W-:Y:S02]  /*7110*/  FSEL R40, R40, -INF , !P3 ;  /* 0xff80000028287808 */ /* 0x000fe40005800000 */
[----:B------:R-:W-:-:S04]  /*7120*/  ISETP.GT.AND P3, PT, R25, 0x41, P1 ;  /* 0x000000411900780c */ /* 0x000fc80000f64270 */
[----:B------:R-:W-:Y:S02]  /*7130*/  ISETP.LT.OR P3, PT, R15, 0x42, P3 ;  /* 0x000000420f00780c */ /* 0x000fe40001f61670 */
[----:B-1----:R-:W-:Y:S02]  /*7140*/  FMNMX.FTZ R35, R13, R12, !PT ;  /* 0x0000000c0d237209 */ /* 0x002fe40007810000 */
[----:B------:R-:W-:Y:S02]  /*7150*/  FSEL R13, R10, -INF , !P4 ;  /* 0xff8000000a0d7808 */ /* 0x000fe40006000000 */
[----:B------:R-:W-:Y:S01]  /*7160*/  ISETP.GT.AND P4, PT, R25, 0x19, P1 ;  /* 0x000000191900780c */ /* 0x000fe20000f84270 */
[----:B------:R-:W1:Y:S03]  /*7170*/  SHFL.BFLY PT, R12, R35, 0x1, 0x1f ;  /* 0x0c201f00230c7f89 */ /* 0x000e6600000e0000 */
[----:B------:R-:W-:-:S04]  /*7180*/  ISETP.LT.OR P4, PT, R15, 0x1a, P4 ;  /* 0x0000001a0f00780c */ /* 0x000fc80002781670 */
[----:B------:R-:W-:Y:S02]  /*7190*/  FSEL R39, R26, -INF , !P4 ;  /* 0xff8000001a277808 */ /* 0x000fe40006000000 */
[----:B------:R-:W-:-:S04]  /*71a0*/  ISETP.GT.AND P4, PT, R25, 0x29, P1 ;  /* 0x000000291900780c */ /* 0x000fc80000f84270 */
[----:B------:R-:W-:Y:S02]  /*71b0*/  ISETP.LT.OR P4, PT, R15, 0x2a, P4 ;  /* 0x0000002a0f00780c */ /* 0x000fe40002781670 */
[----:B-1----:R-:W-:-:S04]  /*71c0*/  FMNMX.FTZ R12, R35, R12, !PT ;  /* 0x0000000c230c7209 */ /* 0x002fc80007810000 */
[C---:B------:R-:W-:Y:S01]  /*71d0*/  FSETP.NEU.FTZ.AND P6, PT, R12.reuse, -INF , PT ;  /* 0xff8000000c00780b */ /* 0x040fe20003fdd000 */
[----:B0-----:R-:W-:-:S05]  /*71e0*/  FMUL.FTZ R7, R12, R9 ;  /* 0x000000090c077220 */ /* 0x001fca0000410000 */
        /* <DEDUP_REMOVED lines=17> */
[-CC-:B------:R-:W-:Y:S01]  /*7300*/  FFMA.FTZ R35, R73, R9.reuse, -R7.reuse ;  /* 0x0000000949237223 */ /* 0x180fe20000010807 */
        /* <DEDUP_REMOVED lines=9> */
[--C-:B------:R-:W-:Y:S01]  /*73a0*/  FFMA.FTZ R61, R144, R9, -R7.reuse ;  /* 0x00000009903d7223 */ /* 0x100fe20000010807 */
[----:B------:R-:W-:Y:S01]  /*73b0*/  FSEL R82, R42, -INF , !P5 ;  /* 0xff8000002a527808 */ /* 0x000fe20006800000 */
[----:B------:R-:W-:Y:S01]  /*73c0*/  MUFU.EX2 R35, R35 ;  /* 0x0000002300237308 */ /* 0x000fe20000000800 */
[----:B------:R-:W-:Y:S01]  /*73d0*/  FMNMX.FTZ R10, R24, R45, !PT ;  /* 0x0000002d180a7209 */ /* 0x000fe20007810000 */
[-CC-:B------:R-:W-:Y:S01]  /*73e0*/  FFMA.FTZ R45, R86, R9.reuse, -R7.reuse ;  /* 0x00000009562d7223 */ /* 0x180fe20000010807 */
[----:B------:R-:W-:Y:S01]  /*73f0*/  ISETP.LT.OR P4, PT, R15, 0x3a, P4 ;  /* 0x0000003a0f00780c */ /* 0x000fe20002781670 */
[-CC-:B------:R-:W-:Y:S01]  /*7400*/  FFMA.FTZ R42, R126, R9.reuse, -R7.reuse ;  /* 0x000000097e2a7223 */ /* 0x180fe20000010807 */
        /* <DEDUP_REMOVED lines=10> */
[----:B------:R-:W-:Y:S01]  /*74b0*/  ISETP.GT.AND P5, PT, R25, 0x48, P1 ;  /* 0x000000481900780c */ /* 0x000fe20000fa4270 */
[----:B------:R-:W-:Y:S01]  /*74c0*/  MUFU.EX2 R41, R41 ;  /* 0x0000002900297308 */ /* 0x000fe20000000800 */
[----:B------:R-:W-:Y:S01]  /*74d0*/  FMNMX.FTZ R47, R32, R47, !PT ;  /* 0x0000002f202f7209 */ /* 0x000fe20007810000 */
[-CC-:B------:R-:W-:Y:S01]  /*74e0*/  FFMA.FTZ R11, R33, R9.reuse, -R7.reuse ;  /* 0x00000009210b7223 */ /* 0x180fe20000010807 */
[----:B------:R-:W-:Y:S01]  /*74f0*/  FSEL R46, R46, -INF , !P2 ;  /* 0xff8000002e2e7808 */ /* 0x000fe20005000000 */
[----:B------:R-:W-:Y:S01]  /*7500*/  FFMA.FTZ R122, R31, R9, -R7 ;  /* 0x000000091f7a7223 */ /* 0x000fe20000010807 */
[----:B------:R-:W-:-:S02]  /*7510*/  FMNMX.FTZ R49, R78, R47, !PT ;  /* 0x0000002f4e317209 */ /* 0x000fc40007810000 */
[----:B------:R-:W-:Y:S01]  /*7520*/  ISETP.GT.AND P4, PT, R25, 0x49, P1 ;  /* 0x000000491900780c */ /* 0x000fe20000f84270 */
[----:B------:R0:W-:Y:S01]  /*7530*/  MUFU.EX2 R47, R124 ;  /* 0x0000007c002f7308 */ /* 0x0001e20000000800 */
[----:B------:R-:W-:Y:S02]  /*7540*/  FMNMX.FTZ R49, R80, R49, !PT ;  /* 0x0000003150317209 */ /* 0x000fe40007810000 */
[----:B------:R-:W-:Y:S02]  /*7550*/  ISETP.LT.OR P5, PT, R15, 0x49, P5 ;  /* 0x000000490f00780c */ /* 0x000fe40002fa1670 */
[----:B------:R-:W-:Y:S02]  /*7560*/  FMNMX.FTZ R49, R40, R49, !PT ;  /* 0x0000003128317209 */ /* 0x000fe40007810000 */
[----:B------:R-:W-:Y:S01]  /*7570*/  FSEL R86, R48, -INF , !P3 ;  /* 0xff80000030567808 */ /* 0x000fe20005800000 */
[----:B------:R-:W-:Y:S01]  /*7580*/  MUFU.EX2 R6, R6 ;  /* 0x0000000600067308 */ /* 0x000fe20000000800 */
[----:B------:R-:W-:Y:S01]  /*7590*/  FMNMX.FTZ R49, R82, R49, !PT ;  /* 0x0000003152317209 */ /* 0x000fe20007810000 */
[-CC-:B0-----:R-:W-:Y:S01]  /*75a0*/  FFMA.FTZ R124, R72, R9.reuse, -R7.reuse ;  /* 0x00000009487c7223 */ /* 0x181fe20000010807 */
[----:B------:R-:W-:Y:S01]  /*75b0*/  ISETP.GT.AND P2, PT, R25, 0x50, P1 ;  /* 0x000000501900780c */ /* 0x000fe20000f44270 */
[--C-:B------:R-:W-:Y:S01]  /*75c0*/  FFMA.FTZ R48, R134, R9, -R7.reuse ;  /* 0x0000000986307223 */ /* 0x100fe20000010807 */
[----:B------:R-:W-:Y:S01]  /*75d0*/  FMNMX.FTZ R51, R84, R49, !PT ;  /* 0x0000003154337209 */ /* 0x000fe20007810000 */
[----:B------:R-:W-:Y:S01]  /*75e0*/  FFMA.FTZ R134, R142, R9, -R7 ;  /* 0x000000098e867223 */ /* 0x000fe20000010807 */
[----:B------:R-:W-:Y:S01]  /*75f0*/  FSEL R50, R50, -INF , !P5 ;  /* 0xff80000032327808 */ /* 0x000fe20006800000 */
[----:B------:R-:W-:Y:S01]  /*7600*/  MUFU.EX2 R43, R43 ;  /* 0x0000002b002b7308 */ /* 0x000fe20000000800 */
[----:B------:R-:W-:-:S02]  /*7610*/  FMNMX.FTZ R51, R46, R51, !PT ;  /* 0x000000332e337209 */ /* 0x000fc40007810000 */
        /* <DEDUP_REMOVED lines=13> */
[----:B------:R0:W-:Y:S01]  /*76f0*/  MUFU.EX2 R51, R132 ;  /* 0x0000008400337308 */ /* 0x0001e20000000800 */
[----:B------:R-:W-:-:S02]  /*7700*/  ISETP.LT.OR P5, PT, R15, 0x59, P5 ;  /* 0x000000590f00780c */ /* 0x000fc40002fa1670 */
[----:B------:R-:W-:Y:S02]  /*7710*/  FSEL R56, R56, -INF , !P3 ;  /* 0xff80000038387808 */ /* 0x000fe40005800000 */
[----:B------:R-:W-:Y:S02]  /*7720*/  FMNMX.FTZ R53, R54, R53, !PT ;  /* 0x0000003536357209 */ /* 0x000fe40007810000 */
[----:B------:R-:W-:Y:S01]  /*7730*/  ISETP.GT.AND P2, PT, R25, 0x60, P1 ;  /* 0x000000601900780c */ /* 0x000fe20000f44270 */
[----:B------:R-:W-:Y:S01]  /*7740*/  MUFU.EX2 R38, R38 ;  /* 0x0000002600267308 */ /* 0x000fe20000000800 */
[----:B------:R-:W-:Y:S01]  /*7750*/  FSEL R58, R58, -INF , !P5 ;  /* 0xff8000003a3a7808 */ /* 0x000fe20006800000 */
[----:B0-----:R-:W-:Y:S01]  /*7760*/  FFMA.FTZ R132, R138, R9, -R7 ;  /* 0x000000098a847223 */ /* 0x001fe20000010807 */
        /* <DEDUP_REMOVED lines=8> */
[----:B------:R0:W-:Y:S01]  /*77f0*/  MUFU.EX2 R49, R128 ;  /* 0x0000008000317308 */ /* 0x0001e20000000800 */
[----:B------:R-:W-:-:S02]  /*7800*/  FSEL R62, R62, -INF , !P2 ;  /* 0xff8000003e3e7808 */ /* 0x000fc40005000000 */
[C---:B------:R-:W-:Y:S02]  /*7810*/  ISETP.LT.OR P3, PT, R15.reuse, 0x62, P3 ;  /* 0x000000620f00780c */ /* 0x040fe40001f61670 */
[----:B------:R-:W-:Y:S02]  /*7820*/  FMNMX.FTZ R55, R60, R53, !PT ;  /* 0x000000353c377209 */ /* 0x000fe40007810000 */
[----:B------:R-:W-:Y:S01]  /*7830*/  ISETP.LT.OR P5, PT, R15, 0x69, P5 ;  /* 0x000000690f00780c */ /* 0x000fe20002fa1670 */
[----:B------:R1:W-:Y:S01]  /*7840*/  MUFU.EX2 R53, R57 ;  /* 0x0000003900357308 */ /* 0x0003e20000000800 */
[----:B------:R-:W-:Y:S01]  /*7850*/  ISETP.GT.AND P4, PT, R25, 0x69, P1 ;  /* 0x000000691900780c */ /* 0x000fe20000f84270 */
[----:B0-----:R-:W-:Y:S01]  /*7860*/  FFMA.FTZ R128, R146, R9, -R7 ;  /* 0x0000000992807223 */ /* 0x001fe20000010807 */
[----:B------:R-:W-:Y:S02]  /*7870*/  FSEL R63, R63, -INF , !P3 ;  /* 0xff8000003f3f7808 */ /* 0x000fe40005800000 */
[----:B------:R-:W-:-:S02]  /*7880*/  FMNMX.FTZ R10, R62, R55, !PT ;  /* 0x000000373e0a7209 */ /* 0x000fc40007810000 */
[----:B------:R-:W-:Y:S01]  /*7890*/  FSEL R64, R64, -INF , !P5 ;  /* 0xff80000040407808 */ /* 0x000fe20006800000 */
[----:B------:R-:W-:Y:S01]  /*78a0*/  MUFU.EX2 R44, R44 ;  /* 0x0000002c002c7308 */ /* 0x000fe20000000800 */
[C---:B------:R-:W-:Y:S01]  /*78b0*/  ISETP.GT.AND P2, PT, R25.reuse, 0x70, P1 ;  /* 0x000000701900780c */ /* 0x040fe20000f44270 */
[-CC-:B-1----:R-:W-:Y:S01]  /*78c0*/  FFMA.FTZ R57, R120, R9.reuse, -R7.reuse ;  /* 0x0000000978397223 */ /* 0x182fe20000010807 */
[----:B------:R-:W-:Y:S01]  /*78d0*/  ISETP.GT.AND P3, PT, R25, 0x71, P1 ;  /* 0x000000711900780c */ /* 0x000fe20000f64270 */
[----:B------:R-:W-:Y:S01]  /*78e0*/  FFMA.FTZ R120, R27, R9, -R7 ;  /* 0x000000091b787223 */ /* 0x000fe20000010807 */
[C---:B------:R-:W-:Y:S02]  /*78f0*/  ISETP.GT.AND P5, PT, R25.reuse, 0x78, P1 ;  /* 0x000000781900780c */ /* 0x040fe40000fa4270 */
[----:B------:R-:W-:Y:S01]  /*7900*/  ISETP.GT.AND P1, PT, R25, 0x79, P1 ;  /* 0x000000791900780c */ /* 0x000fe20000f24270 */
[----:B------:R-:W-:Y:S01]  /*7910*/  MUFU.EX2 R48, R48 ;  /* 0x0000003000307308 */ /* 0x000fe20000000800 */
[----:B------:R-:W-:-:S02]  /*7920*/  ISETP.LT.OR P4, PT, R15, 0x6a, P4 ;  /* 0x0000006a0f00780c */ /* 0x000fc40002781670 */
[----:B------:R-:W-:Y:S01]  /*7930*/  FMNMX.FTZ R25, R63, R10, !PT ;  /* 0x0000000a3f197209 */ /* 0x000fe20007810000 */
[----:B------:R-:W-:Y:S01]  /*7940*/  FFMA.FTZ R10, R140, R9, -R7 ;  /* 0x000000098c0a7223 */ /* 0x000fe20000010807 */
[----:B------:R-:W-:Y:S02]  /*7950*/  ISETP.LT.OR P2, PT, R15, 0x71, P2 ;  /* 0x000000710f00780c */ /* 0x000fe40001741670 */
[----:B------:R-:W-:Y:S01]  /*7960*/  FSEL R136, R65, -INF , !P4 ;  /* 0xff80000041887808 */ /* 0x000fe20006000000 */
[----:B------:R-:W-:Y:S01]  /*7970*/  MUFU.EX2 R132, R132 ;  /* 0x0000008400847308 */ /* 0x000fe20000000800 */
[----:B------:R-:W-:Y:S02]  /*7980*/  FMNMX.FTZ R25, R64, R25, !PT ;  /* 0x0000001940197209 */ /* 0x000fe40007810000 */
[----:B------:R-:W-:Y:S02]  /*7990*/  ISETP.LT.OR P3, PT, R15, 0x72, P3 ;  /* 0x000000720f00780c */ /* 0x000fe40001f61670 */
[----:B------:R-:W-:-:S02]  /*79a0*/  FSEL R66, R66, -INF , !P2 ;  /* 0xff80000042427808 */ /* 0x000fc40005000000 */
[----:B------:R-:W-:Y:S01]  /*79b0*/  FMNMX.FTZ R55, R136, R25, !PT ;  /* 0x0000001988377209 */ /* 0x000fe20007810000 */
[----:B------:R-:W-:Y:S01]  /*79c0*/  MUFU.EX2 R134, R134 ;  /* 0x0000008600867308 */ /* 0x000fe20000000800 */
[----:B------:R-:W-:Y:S02]  /*79d0*/  ISETP.LT.OR P5, PT, R15, 0x79, P5 ;  /* 0x000000790f00780c */ /* 0x000fe40002fa1670 */
[----:B------:R-:W-:Y:S02]  /*79e0*/  FSEL R138, R67, -INF , !P3 ;  /* 0xff800000438a7808 */ /* 0x000fe40005800000 */
[----:B------:R-:W-:Y:S02]  /*79f0*/  FMNMX.FTZ R55, R66, R55, !PT ;  /* 0x0000003742377209 */ /* 0x000fe40007810000 */
[----:B------:R-:W-:Y:S01]  /*7a00*/  ISETP.LT.OR P1, PT, R15, 0x7a, P1 ;  /* 0x0000007a0f00780c */ /* 0x000fe20000f21670 */
[----:B------:R0:W-:Y:S01]  /*7a10*/  MUFU.EX2 R25, R10 ;  /* 0x0000000a00197308 */ /* 0x0001e20000000800 */
[----:B------:R-:W-:Y:S01]  /*7a20*/  FSEL R68, R68, -INF , !P5 ;  /* 0xff80000044447808 */ /* 0x000fe20006800000 */
[----:B------:R-:W-:Y:S01]  /*7a30*/  FFMA.FTZ R15, R21, R9, -R7 ;  /* 0x00000009150f7223 */ /* 0x000fe20000010807 */
[----:B------:R-:W-:-:S02]  /*7a40*/  FMNMX.FTZ R55, R138, R55, !PT ;  /* 0x000000378a377209 */ /* 0x000fc40007810000 */
[----:B------:R-:W-:Y:S02]  /*7a50*/  FSEL R140, R69, -INF , !P1 ;  /* 0xff800000458c7808 */ /* 0x000fe40004800000 */
[----:B------:R-:W-:Y:S01]  /*7a60*/  FMNMX.FTZ R55, R68, R55, !PT ;  /* 0x0000003744377209 */ /* 0x000fe20007810000 */
[----:B------:R-:W-:Y:S01]  /*7a70*/  MUFU.EX2 R61, R61 ;  /* 0x0000003d003d7308 */ /* 0x000fe20000000800 */
[----:B------:R-:W-:Y:S02]  /*7a80*/  FSEL R21, R12, RZ, P6 ;  /* 0x000000ff0c157208 */ /* 0x000fe40003000000 */
[----:B------:R-:W-:-:S03]  /*7a90*/  FMNMX.FTZ R55, R140, R55, !PT ;  /* 0x000000378c377209 */ /* 0x000fc60007810000 */
[----:B------:R-:W-:Y:S02]  /*7aa0*/  FADD.FTZ R4, -R21, R4 ;  /* 0x0000000415047221 */ /* 0x000fe40000010100 */
[----:B0-----:R-:W0:Y:S01]  /*7ab0*/  SHFL.BFLY PT, R10, R55, 0x2, 0x1f ;  /* 0x0c401f00370a7f89 */ /* 0x001e2200000e0000 */
[----:B------:R-:W-:Y:S01]  /*7ac0*/  MUFU.EX2 R128, R128 ;  /* 0x0000008000807308 */ /* 0x000fe20000000800 */
[----:B------:R-:W-:-:S07]  /*7ad0*/  FMUL.FTZ R4, R4, R9 ;  /* 0x0000000904047220 */ /* 0x000fce0000410000 */
[----:B------:R-:W1:Y:S08]  /*7ae0*/  MUFU.EX2 R4, R4 ;  /* 0x0000000400047308 */ /* 0x000e700000000800 */
[----:B------:R-:W-:Y:S01]  /*7af0*/  MUFU.EX2 R59, R59 ;  /* 0x0000003b003b7308 */ /* 0x000fe20000000800 */
[----:B0-----:R-:W-:-:S07]  /*7b00*/  FMNMX.FTZ R10, R55, R10, !PT ;  /* 0x0000000a370a7209 */ /* 0x001fce0007810000 */
[----:B------:R-:W-:Y:S01]  /*7b10*/  MUFU.EX2 R130, R130 ;  /* 0x0000008200827308 */ /* 0x000fe20000000800 */
[-CC-:B------:R-:W-:Y:S01]  /*7b20*/  FFMA.FTZ R55, R71, R9.reuse, -R7.reuse ;  /* 0x0000000947377223 */ /* 0x180fe20000010807 */
[----:B------:R-:W-:Y:S01]  /*7b30*/  FFMA.FTZ R7, R29, R9, -R7 ;  /* 0x000000091d077223 */ /* 0x000fe20000010807 */
[----:B------:R-:W0:Y:S05]  /*7b40*/  SHFL.BFLY PT, R65, R10, 0x1, 0x1f ;  /* 0x0c201f000a417f89 */ /* 0x000e2a00000e0000 */
        /* <DEDUP_REMOVED lines=18> */
[-C--:B------:R-:W-:Y:S01]  /*7c70*/  FFMA.FTZ R14, R20, R9.reuse, -R21 ;  /* 0x00000009140e7223 */ /* 0x080fe20000010815 */
[-C--:B------:R-:W-:Y:S01]  /*7c80*/  FMUL.FTZ R3, R32, R9.reuse ;  /* 0x0000000920037220 */ /* 0x080fe20000410000 */
[----:B-1----:R-:W-:Y:S01]  /*7c90*/  FFMA.FTZ R13, R4, R2, R35 ;  /* 0x00000002040d7223 */ /* 0x002fe20000010023 */
[-CC-:B------:R-:W-:Y:S01]  /*7ca0*/  FFMA.FTZ R147, R24, R9.reuse, -R21.reuse ;  /* 0x0000000918937223 */ /* 0x180fe20000010815 */
[-CC-:B------:R-:W-:Y:S01]  /*7cb0*/  FFMA.FTZ R20, R39, R9.reuse, -R21.reuse ;  /* 0x0000000927147223 */ /* 0x180fe20000010815 */
[-C--:B------:R-:W-:Y:S01]  /*7cc0*/  FFMA.FTZ R141, R28, R9.reuse, -R21 ;  /* 0x000000091c8d7223 */ /* 0x080fe20000010815 */
[----:B------:R-:W-:Y:S01]  /*7cd0*/  FADD.FTZ R13, R74, R13 ;  /* 0x0000000d4a0d7221 */ /* 0x000fe20000010000 */
[----:B------:R-:W0:Y:S01]  /*7ce0*/  MUFU.EX2 R3, R3 ;  /* 0x0000000300037308 */ /* 0x000e220000000800 */
[-CC-:B------:R-:W-:Y:S01]  /*7cf0*/  FFMA.FTZ R24, R30, R9.reuse, -R21.reuse ;  /* 0x000000091e187223 */ /* 0x180fe20000010815 */
[-C--:B------:R-:W-:Y:S01]  /*7d00*/  FFMA.FTZ R28, R78, R9.reuse, -R21 ;  /* 0x000000094e1c7223 */ /* 0x080fe20000010815 */
[----:B------:R-:W-:Y:S01]  /*7d10*/  FADD.FTZ R2, R26, R13 ;  /* 0x0000000d1a027221 */ /* 0x000fe20000010000 */
[-CC-:B------:R-:W-:Y:S01]  /*7d20*/  FFMA.FTZ R137, R80, R9.reuse, -R21.reuse ;  /* 0x0000000950897223 */ /* 0x180fe20000010815 */
[-CC-:B------:R-:W-:Y:S01]  /*7d30*/  FFMA.FTZ R30, R40, R9.reuse, -R21.reuse ;  /* 0x00000009281e7223 */ /* 0x180fe20000010815 */
[-CC-:B------:R-:W-:Y:S01]  /*7d40*/  FFMA.FTZ R139, R82, R9.reuse, -R21.reuse ;  /* 0x00000009528b7223 */ /* 0x180fe20000010815 */
[----:B------:R-:W-:Y:S01]  /*7d50*/  FADD.FTZ R27, R41, R2 ;  /* 0x00000002291b7221 */ /* 0x000fe20000010000 */
[----:B------:R-:W1:Y:S01]  /*7d60*/  MUFU.EX2 R149, R149 ;  /* 0x0000009500957308 */ /* 0x000e620000000800 */
[-CC-:B------:R-:W-:Y:S01]  /*7d70*/  FFMA.FTZ R32, R84, R9.reuse, -R21.reuse ;  /* 0x0000000954207223 */ /* 0x180fe20000010815 */
[-C--:B------:R-:W-:Y:S01]  /*7d80*/  FFMA.FTZ R133, R46, R9.reuse, -R21 ;  /* 0x000000092e857223 */ /* 0x080fe20000010815 */
[----:B------:R-:W-:Y:S01]  /*7d90*/  FADD.FTZ R2, R6, R27 ;  /* 0x0000001b06027221 */ /* 0x000fe20000010000 */
[-CC-:B------:R-:W-:Y:S01]  /*7da0*/  FFMA.FTZ R40, R86, R9.reuse, -R21.reuse ;  /* 0x0000000956287223 */ /* 0x180fe20000010815 */
[-CC-:B------:R-:W-:Y:S01]  /*7db0*/  FFMA.FTZ R135, R50, R9.reuse, -R21.reuse ;  /* 0x0000000932877223 */ /* 0x180fe20000010815 */
[-CC-:B------:R-:W-:Y:S01]  /*7dc0*/  FFMA.FTZ R46, R52, R9.reuse, -R21.reuse ;  /* 0x00000009342e7223 */ /* 0x180fe20000010815 */
[----:B------:R-:W-:Y:S01]  /*7dd0*/  FADD.FTZ R27, R43, R2 ;  /* 0x000000022b1b7221 */ /* 0x000fe20000010000 */
[----:B------:R-:W2:Y:S01]  /*7de0*/  MUFU.EX2 R151, R151 ;  /* 0x0000009700977308 */ /* 0x000ea20000000800 */
[----:B0-----:R-:W-:Y:S01]  /*7df0*/  FFMA.FTZ R0, R3, R0, R72 ;  /* 0x0000000003007223 */ /* 0x001fe20000010048 */
[-C--:B------:R-:W-:Y:S01]  /*7e00*/  FFMA.FTZ R129, R54, R9.reuse, -R21 ;  /* 0x0000000936817223 */ /* 0x080fe20000010815 */
[----:B------:R-:W-:Y:S01]  /*7e10*/  FADD.FTZ R2, R34, R27 ;  /* 0x0000001b22027221 */ /* 0x000fe20000010000 */
[-CC-:B------:R-:W-:Y:S01]  /*7e20*/  FFMA.FTZ R50, R56, R9.reuse, -R21.reuse ;  /* 0x0000000938327223 */ /* 0x180fe20000010815 */
[-CC-:B------:R-:W-:Y:S01]  /*7e30*/  FFMA.FTZ R131, R58, R9.reuse, -R21.reuse ;  /* 0x000000093a837223 */ /* 0x180fe20000010815 */
[-CC-:B------:R-:W-:Y:S01]  /*7e40*/  FFMA.FTZ R52, R60, R9.reuse, -R21.reuse ;  /* 0x000000093c347223 */ /* 0x180fe20000010815 */
[----:B------:R-:W-:Y:S01]  /*7e50*/  FADD.FTZ R27, R45, R2 ;  /* 0x000000022d1b7221 */ /* 0x000fe20000010000 */
[----:B------:R-:W0:Y:S01]  /*7e60*/  MUFU.EX2 R8, R8 ;  /* 0x0000000800087308 */ /* 0x000e220000000800 */
[----:B-1----:R-:W-:Y:S01]  /*7e70*/  FADD.FTZ R0, R149, R0 ;  /* 0x0000000095007221 */ /* 0x002fe20000010000 */
[-C--:B------:R-:W-:Y:S01]  /*7e80*/  FFMA.FTZ R125, R62, R9.reuse, -R21 ;  /* 0x000000093e7d7223 */ /* 0x080fe20000010815 */
[----:B------:R-:W-:Y:S01]  /*7e90*/  FADD.FTZ R2, R38, R27 ;  /* 0x0000001b26027221 */ /* 0x000fe20000010000 */
[-CC-:B------:R-:W-:Y:S01]  /*7ea0*/  FFMA.FTZ R54, R63, R9.reuse, -R21.reuse ;  /* 0x000000093f367223 */ /* 0x180fe20000010815 */
[-CC-:B------:R-:W-:Y:S01]  /*7eb0*/  FFMA.FTZ R127, R64, R9.reuse, -R21.reuse ;  /* 0x00000009407f7223 */ /* 0x180fe20000010815 */
[-CC-:B------:R-:W-:Y:S01]  /*7ec0*/  FFMA.FTZ R56, R136, R9.reuse, -R21.reuse ;  /* 0x0000000988387223 */ /* 0x180fe20000010815 */
[----:B------:R-:W-:Y:S01]  /*7ed0*/  FADD.FTZ R27, R47, R2 ;  /* 0x000000022f1b7221 */ /* 0x000fe20000010000 */
[----:B------:R-:W1:Y:S01]  /*7ee0*/  MUFU.EX2 R145, R145 ;  /* 0x0000009100917308 */ /* 0x000e620000000800 */
        /* <DEDUP_REMOVED lines=8> */
[----:B0-----:R-:W-:-:S02]  /*7f70*/  FADD.FTZ R0, R8, R13 ;  /* 0x0000000d08007221 */ /* 0x001fc40000010000 */
[----:B------:R-:W-:-:S04]  /*7f80*/  FADD.FTZ R2, R44, R27 ;  /* 0x0000001b2c027221 */ /* 0x000fc80000010000 */
        /* <DEDUP_REMOVED lines=79> */
.L_x_13694:
[----:B------:R-:W-:Y:S01]  /*8480*/  ULEA UR6, UR26, UR45, 0x3 ;  /* 0x0000002d1a067291 */ /* 0x000fe2000f8e183f */
[----:B------:R-:W-:Y:S01]  /*8490*/  ISETP.GT.AND P1, PT, R5, UR25, PT ;  /* 0x0000001905007c0c */ /* 0x000fe2000bf24270 */
[----:B------:R-:W-:Y:S01]  /*84a0*/  UMOV UR27, UR46 ;  /* 0x0000002e001b7c82 */ /* 0x000fe20008000000 */
[----:B------:R-:W-:Y:S01]  /*84b0*/  UMOV UR26, UR36 ;  /* 0x00000024001a7c82 */ /* 0x000fe20008000000 */
[----:B------:R-:W-:Y:S01]  /*84c0*/  UIADD3 UR6, UR6, 0x16860, URZ ;  /* 0x0001686006067890 */ /* 0x000fe2000fffe03f */
[-C--:B------:R-:W-:Y:S01]  /*84d0*/  FMUL.FTZ R88, R88, R4.reuse ;  /* 0x0000000458587220 */ /* 0x080fe20000410000 */
        /* <DEDUP_REMOVED lines=68> */
[----:B------:R-:W-:Y:S06]  /*8920*/  @P1 BRA `(.L_x_13695) ;  /* 0xffffffc800801947 */ /* 0x000fec000383ffff */
.L_x_13676:
        /* <DEDUP_REMOVED lines=23> */
.L_x_13697:
[----:B------:R-:W0:Y:S02]  /*8aa0*/  LDC R8, c[0x0][0x9e4] ;  /* 0x00027900ff087b82 */ /* 0x000e240000000800 */
[----:B0-----:R-:W-:-:S13]  /*8ab0*/  ISETP.NE.AND P1, PT, R8, 0x1, PT ;  /* 0x000000010800780c */ /* 0x001fda0003f25270 */
[----:B------:R-:W0:Y:S02]  /*8ac0*/  @P1 LDC.64 R6, c[0x0][0x9e8] ;  /* 0x00027a00ff061b82 */ /* 0x000e240000000a00 */
[----:B0-----:R-:W-:-:S05]  /*8ad0*/  @P1 IMAD.HI.U32 R6, R3, R6, RZ ;  /* 0x0000000603061227 */ /* 0x001fca00078e00ff */
[----:B------:R-:W-:-:S07]  /*8ae0*/  @P1 SHF.R.U32.HI R3, RZ, R7, R6 ;  /* 0x00000007ff031219 */ /* 0x000fce0000011606 */
.L_x_13698:
[----:B------:R-:W-:-:S05]  /*8af0*/  IMAD R3, R3, R8, RZ ;  /* 0x0000000803037224 */ /* 0x000fca00078e02ff */
[----:B------:R-:W-:-:S07]  /*8b00*/  VIMNMX R4, R4, R3, !PT ;  /* 0x0000000304047248 */ /* 0x000fce0007fe0100 */
.L_x_13696:
        /* <DEDUP_REMOVED lines=12> */
.L_x_13710:
[----:B------:R-:W-:Y:S01]  /*8bd0*/  ISETP.NE.AND P2, PT, RZ, UR44, PT ;  /* 0x0000002cff007c0c */ /* 0x000fe2000bf45270 */
[----:B------:R-:W-:-:S04]  /*8be0*/  UISETP.NE.AND UP0, UPT, UR22, 0x1, UPT ;  /* 0x000000011600788c */ /* 0x000fc8000bf05270 */
[----:B------:R-:W-:-:S04]  /*8bf0*/  USEL UR46, URZ, 0x1, UP0 ;  /* 0x000000013f2e7887 */ /* 0x000fc80008000000 */
[----:B------:R-:W-:-:S04]  /*8c00*/  ULOP3.LUT UR46, UR23, UR46, URZ, 0x3c, !UPT ;  /* 0x0000002e172e7292 */ /* 0x000fc8000f8e3c3f */
[----:B------:R-:W-:Y:S08]  /*8c10*/  @P2 BRA `(.L_x_13700) ;  /* 0x0000000000382947 */ /* 0x000ff00003800000 */
[----:B------:R-:W-:Y:S05]  /*8c20*/  @!P0 BRA `(.L_x_13701) ;  /* 0x0000000000048947 */ /* 0x000fea0003800000 */
[----:B------:R-:W-:Y:S01]  /*8c30*/  BPT.TRAP 0x1 ;  /* 0x000000040000795c */ /* 0x000fe20000300000 */
.L_x_13701:
        /* <DEDUP_REMOVED lines=9> */
.L_x_13702:
[----:B-1----:R-:W-:Y:S05]  /*8cd0*/  @P1 BRA `(.L_x_13700) ;  /* 0x0000000000081947 */ /* 0x002fea0003800000 */
[----:B------:R-:W1:Y:S02]  /*8ce0*/  SYNCS.PHASECHK.TRANS64.TRYWAIT P1, [UR6+0x16830], R7 ;  /* 0x01683007ff0075a7 */ /* 0x000e640008020146 */
[----:B-1----:R-:W-:Y:S05]  /*8cf0*/  @!P1 BRA `(.L_x_13703) ;  /* 0x000000c0007c9947 */ /* 0x002fea0003800000 */
.L_x_13700:
        /* <DEDUP_REMOVED lines=28> */
.L_x_13705:
[----:B------:R-:W-:Y:S01]  /*8ec0*/  ULEA UR6, UR22, UR45, 0x3 ;  /* 0x0000002d16067291 */ /* 0x000fe2000f8e183f */
[----:B------:R-:W-:-:S05]  /*8ed0*/  IMAD.U32 R7, RZ, RZ, UR23 ;  /* 0x00000017ff077e24 */ /* 0x000fca000f8e00ff */
[----:B------:R-:W-:-:S04]  /*8ee0*/  SHF.L.U32 R7, R7, 0x1f, RZ ;  /* 0x0000001f07077819 */ /* 0x000fc800000006ff */
[----:B------:R0:W1:Y:S01]  /*8ef0*/  SYNCS.PHASECHK.TRANS64.TRYWAIT P1, [UR6+0x16850], R7 ;  /* 0x01685007ff0075a7 */ /* 0x0000620008020146 */
[----:B------:R-:W-:Y:S05]  /*8f00*/  @!P0 BRA `(.L_x_13706) ;  /* 0x0000000000048947 */ /* 0x000fea0003800000 */
[----:B------:R-:W-:Y:S01]  /*8f10*/  BPT.TRAP 0x1 ;  /* 0x000000040000795c */ /* 0x000fe20000300000 */
.L_x_13706:
[----:B-1----:R-:W-:Y:S05]  /*8f20*/  @P1 BRA `(.L_x_13704) ;  /* 0x0000000000081947 */ /* 0x002fea0003800000 */
[----:B------:R-:W1:Y:S02]  /*8f30*/  SYNCS.PHASECHK.TRANS64.TRYWAIT P1, [UR6+0x16850], R7 ;  /* 0x01685007ff0075a7 */ /* 0x000e640008020146 */
[----:B-1----:R-:W-:Y:S05]  /*8f40*/  @!P1 BRA `(.L_x_13707) ;  /* 0x000000c000009947 */ /* 0x002fea0003800000 */
.L_x_13704:
        /* <DEDUP_REMOVED lines=51> */
.L_x_13708:
        /* <DEDUP_REMOVED lines=146> */
[----:B------:R-:W1:Y:S05]  /*9ba0*/  LDC R9, c[0x0][0x988] ;  /* 0x00026200ff097b82 */ /* 0x000e6a0000000800 */
[----:B------:R-:W3:Y:S01]  /*9bb0*/  MUFU.TANH R13, R13 ;  /* 0x0000000d000d7308 */ /* 0x000ee20000002400 */
[----:B--2---:R-:W-:-:S07]  /*9bc0*/  FMNMX.FTZ R11, R60, R11, !PT ;  /* 0x0000000b3c0b7209 */ /* 0x004fce0007810000 */
[----:B------:R-:W2:Y:S01]  /*9bd0*/  MUFU.TANH R15, R15 ;  /* 0x0000000f000f7308 */ /* 0x000ea20000002400 */
[----:B0-----:R-:W-:-:S07]  /*9be0*/  FMNMX.FTZ R11, R62, R11, !PT ;  /* 0x0000000b3e0b7209 */ /* 0x001fce0007810000 */
[----:B------:R-:W0:Y:S01]  /*9bf0*/  MUFU.TANH R64, R64 ;  /* 0x0000004000407308 */ /* 0x000e220000002400 */
[----:B---3--:R-:W-:-:S07]  /*9c00*/  FMNMX.FTZ R10, R13, R10, !PT ;  /* 0x0000000a0d0a7209 */ /* 0x008fce0007810000 */
        /* <DEDUP_REMOVED lines=41> */
[----:B---3--:R-:W-:-:S05]  /*9ea0*/  FMNMX.FTZ R35, R69, R10, !PT ;  /* 0x0000000a45237209 */ /* 0x008fca0007810000 */
[----:B------:R-:W3:Y:S01]  /*9eb0*/  SHFL.BFLY PT, R10, R35, 0x2, 0x1f ;  /* 0x0c401f00230a7f89 */ /* 0x000ee200000e0000 */
[----:B--2---:R-:W-:-:S04]  /*9ec0*/  FMNMX.FTZ R11, R84, R11, !PT ;  /* 0x0000000b540b7209 */ /* 0x004fc80007810000 */
[----:B0-----:R-:W-:-:S05]  /*9ed0*/  FMNMX.FTZ R11, R86, R11, !PT ;  /* 0x0000000b560b7209 */ /* 0x001fca0007810000 */
[----:B------:R-:W0:Y:S01]  /*9ee0*/  SHFL.BFLY PT, R12, R11, 0x2, 0x1f ;  /* 0x0c401f000b0c7f89 */ /* 0x000e2200000e0000 */
[----:B---3--:R-:W-:Y:S02]  /*9ef0*/  FMNMX.FTZ R37, R35, R10, !PT ;  /* 0x0000000a23257209 */ /* 0x008fe40007810000 */
[----:B0-----:R-:W-:-:S03]  /*9f00*/  FMNMX.FTZ R39, R11, R12, !PT ;  /* 0x0000000c0b277209 */ /* 0x001fc60007810000 */
[----:B------:R-:W0:Y:S04]  /*9f10*/  SHFL.BFLY PT, R12, R37, 0x1, 0x1f ;  /* 0x0c201f00250c7f89 */ /* 0x000e2800000e0000 */
[----:B------:R-:W2:Y:S01]  /*9f20*/  SHFL.BFLY PT, R10, R39, 0x1, 0x1f ;  /* 0x0c201f00270a7f89 */ /* 0x000ea200000e0000 */
[----:B0-----:R-:W-:Y:S02]  /*9f30*/  FMNMX.FTZ R12, R37, R12, !PT ;  /* 0x0000000c250c7209 */ /* 0x001fe40007810000 */
[----:B--2---:R-:W-:-:S03]  /*9f40*/  FMNMX.FTZ R10, R39, R10, !PT ;  /* 0x0000000a270a7209 */ /* 0x004fc60007810000 */
[C---:B-1----:R-:W-:Y:S01]  /*9f50*/  FMUL.FTZ R71, R12.reuse, R9 ;  /* 0x000000090c477220 */ /* 0x042fe20000410000 */
[----:B------:R-:W-:-:S03]  /*9f60*/  FADD.FTZ R3, -R12, R3 ;  /* 0x000000030c037221 */ /* 0x000fc60000010100 */
[-CC-:B------:R-:W-:Y:S01]  /*9f70*/  FFMA.FTZ R35, R32, R9.reuse, -R71.reuse ;  /* 0x0000000920237223 */ /* 0x180fe20000010847 */
[-CC-:B------:R-:W-:Y:S01]  /*9f80*/  FFMA.FTZ R32, R36, R9.reuse, -R71.reuse ;  /* 0x0000000924207223 */ /* 0x180fe20000010847 */
[-CC-:B------:R-:W-:Y:S01]  /*9f90*/  FFMA.FTZ R36, R25, R9.reuse, -R71.reuse ;  /* 0x0000000919247223 */ /* 0x180fe20000010847 */
[-CC-:B------:R-:W-:Y:S01]  /*9fa0*/  FFMA.FTZ R25, R29, R9.reuse, -R71.reuse ;  /* 0x000000091d197223 */ /* 0x180fe20000010847 */
[C---:B------:R-:W-:Y:S01]  /*9fb0*/  FADD.FTZ R6, -R10.reuse, R6 ;  /* 0x000000060a067221 */ /* 0x040fe20000010100 */
[-C--:B------:R-:W-:Y:S01]  /*9fc0*/  FMUL.FTZ R29, R10, R9.reuse ;  /* 0x000000090a1d7220 */ /* 0x080fe20000410000 */
[-CC-:B------:R-:W-:Y:S01]  /*9fd0*/  FFMA.FTZ R59, R26, R9.reuse, -R71.reuse ;  /* 0x000000091a3b7223 */ /* 0x180fe20000010847 */
[-C--:B------:R-:W-:Y:S01]  /*9fe0*/  FMUL.FTZ R41, R3, R9.reuse ;  /* 0x0000000903297220 */ /* 0x080fe20000410000 */
[-CC-:B------:R-:W-:Y:S01]  /*9ff0*/  FFMA.FTZ R39, R8, R9.reuse, -R71.reuse ;  /* 0x0000000908277223 */ /* 0x180fe20000010847 */
[-C--:B------:R-:W-:Y:S01]  /*a000*/  FFMA.FTZ R26, R40, R9.reuse, -R71 ;  /* 0x00000009281a7223 */ /* 0x080fe20000010847 */
[-C--:B------:R-:W-:Y:S01]  /*a010*/  FMUL.FTZ R3, R6, R9.reuse ;  /* 0x0000000906037220 */ /* 0x080fe20000410000 */
[-C--:B------:R-:W-:Y:S01]  /*a020*/  FFMA.FTZ R40, R7, R9.reuse, -R29 ;  /* 0x0000000907287223 */ /* 0x080fe2000001081d */
[-C--:B------:R-:W-:Y:S01]  /*a030*/  FFMA.FTZ R61, R14, R9.reuse, -R71 ;  /* 0x000000090e3d7223 */ /* 0x080fe20000010847 */
[-C--:B------:R-:W-:Y:S01]  /*a040*/  FFMA.FTZ R149, R20, R9.reuse, -R29 ;  /* 0x0000000914957223 */ /* 0x080fe2000001081d */
[----:B------:R-:W-:Y:S01]  /*a050*/  MUFU.EX2 R11, R41 ;  /* 0x00000029000b7308 */ /* 0x000fe20000000800 */
[-C--:B------:R-:W-:Y:S01]  /*a060*/  FFMA.FTZ R37, R24, R9.reuse, -R71 ;  /* 0x0000000918257223 */ /* 0x080fe20000010847 */
[-CC-:B------:R-:W-:Y:S01]  /*a070*/  FFMA.FTZ R151, R28, R9.reuse, -R29.reuse ;  /* 0x000000091c977223 */ /* 0x180fe2000001081d */
[-CC-:B------:R-:W-:Y:S01]  /*a080*/  FFMA.FTZ R20, R30, R9.reuse, -R29.reuse ;  /* 0x000000091e147223 */ /* 0x180fe2000001081d */
[-C--:B------:R-:W-:Y:S01]  /*a090*/  FFMA.FTZ R145, R34, R9.reuse, -R29 ;  /* 0x0000000922917223 */ /* 0x080fe2000001081d */
[-C--:B------:R-:W-:Y:S01]  /*a0a0*/  FFMA.FTZ R57, R120, R9.reuse, -R71 ;  /* 0x0000000978397223 */ /* 0x080fe20000010847 */
[-CC-:B------:R-:W-:Y:S01]  /*a0b0*/  FFMA.FTZ R28, R122, R9.reuse, -R29.reuse ;  /* 0x000000097a1c7223 */ /* 0x180fe2000001081d */
[-C--:B------:R-:W-:Y:S01]  /*a0c0*/  FFMA.FTZ R147, R38, R9.reuse, -R29 ;  /* 0x0000000926937223 */ /* 0x080fe2000001081d */
[----:B------:R-:W0:Y:S01]  /*a0d0*/  MUFU.EX2 R39, R39 ;  /* 0x0000002700277308 */ /* 0x000e220000000800 */
[-C--:B------:R-:W-:Y:S01]  /*a0e0*/  FFMA.FTZ R55, R124, R9.reuse, -R71 ;  /* 0x000000097c377223 */ /* 0x080fe20000010847 */
[-CC-:B------:R-:W-:Y:S01]  /*a0f0*/  FFMA.FTZ R30, R126, R9.reuse, -R29.reuse ;  /* 0x000000097e1e7223 */ /* 0x180fe2000001081d */
[-C--:B------:R-:W-:Y:S01]  /*a100*/  FFMA.FTZ R141, R42, R9.reuse, -R29 ;  /* 0x000000092a8d7223 */ /* 0x080fe2000001081d */
        /* <DEDUP_REMOVED lines=10> */
[-C--:B------:R-:W-:Y:S01]  /*a1b0*/  FFMA.FTZ R49, R138, R9.reuse, -R71 ;  /* 0x000000098a317223 */ /* 0x080fe20000010847 */
[-C--:B------:R-:W-:Y:S01]  /*a1c0*/  FFMA.FTZ R42, R50, R9.reuse, -R29 ;  /* 0x00000009322a7223 */ /* 0x080fe2000001081d */
[----:B------:R-:W1:Y:S01]  /*a1d0*/  MUFU.EX2 R40, R40 ;  /* 0x0000002800287308 */ /* 0x000e620000000800 */
[----:B0-----:R-:W-:Y:S01]  /*a1e0*/  FFMA.FTZ R2, R11, R2, R39 ;  /* 0x000000020b027223 */ /* 0x001fe20000010027 */
[-C--:B------:R-:W-:Y:S01]  /*a1f0*/  FFMA.FTZ R138, R140, R9.reuse, -R71 ;  /* 0x000000098c8a7223 */ /* 0x080fe20000010847 */
[-C--:B------:R-:W-:Y:S01]  /*a200*/  FFMA.FTZ R139, R52, R9.reuse, -R29 ;  /* 0x00000009348b7223 */ /* 0x080fe2000001081d */
[-C--:B------:R-:W-:Y:S01]  /*a210*/  FFMA.FTZ R47, R142, R9.reuse, -R71 ;  /* 0x000000098e2f7223 */ /* 0x080fe20000010847 */
[-C--:B------:R-:W-:Y:S01]  /*a220*/  FFMA.FTZ R44, R54, R9.reuse, -R29 ;  /* 0x00000009362c7223 */ /* 0x080fe2000001081d */
[-C--:B------:R-:W-:Y:S01]  /*a230*/  FFMA.FTZ R132, R144, R9.reuse, -R71 ;  /* 0x0000000990847223 */ /* 0x080fe20000010847 */
[-C--:B------:R-:W-:Y:S01]  /*a240*/  FFMA.FTZ R133, R56, R9.reuse, -R29 ;  /* 0x0000000938857223 */ /* 0x080fe2000001081d */
[----:B------:R-:W0:Y:S01]  /*a250*/  MUFU.EX2 R61, R61 ;  /* 0x0000003d003d7308 */ /* 0x000e220000000800 */
[-C--:B------:R-:W-:Y:S01]  /*a260*/  FFMA.FTZ R45, R146, R9.reuse, -R71 ;  /* 0x00000009922d7223 */ /* 0x080fe20000010847 */
[-C--:B------:R-:W-:Y:S01]  /*a270*/  FFMA.FTZ R46, R58, R9.reuse, -R29 ;  /* 0x000000093a2e7223 */ /* 0x080fe2000001081d */
[-C--:B------:R-:W-:Y:S01]  /*a280*/  FFMA.FTZ R14, R148, R9.reuse, -R71 ;  /* 0x00000009940e7223 */ /* 0x080fe20000010847 */
[-C--:B------:R-:W-:Y:S01]  /*a290*/  FFMA.FTZ R135, R60, R9.reuse, -R29 ;  /* 0x000000093c877223 */ /* 0x080fe2000001081d */
[-C--:B------:R-:W-:Y:S01]  /*a2a0*/  FFMA.FTZ R43, R150, R9.reuse, -R71 ;  /* 0x00000009962b7223 */ /* 0x080fe20000010847 */
[-C--:B------:R-:W-:Y:S01]  /*a2b0*/  FFMA.FTZ R48, R62, R9.reuse, -R29 ;  /* 0x000000093e307223 */ /* 0x080fe2000001081d */
[-C--:B------:R-:W-:Y:S01]  /*a2c0*/  FFMA.FTZ R128, R13, R9.reuse, -R71 ;  /* 0x000000090d807223 */ /* 0x080fe20000010847 */
[----:B------:R-:W2:Y:S01]  /*a2d0*/  MUFU.EX2 R149, R149 ;  /* 0x0000009500957308 */ /* 0x000ea20000000800 */
[----:B-1----:R-:W-:Y:S01]  /*a2e0*/  FFMA.FTZ R0, R3, R0, R40 ;  /* 0x0000000003007223 */ /* 0x002fe20000010028 */
[-C--:B------:R-:W-:Y:S01]  /*a2f0*/  FFMA.FTZ R129, R64, R9.reuse, -R29 ;  /* 0x0000000940817223 */ /* 0x080fe2000001081d */
[-C--:B------:R-:W-:Y:S01]  /*a300*/  FFMA.FTZ R41, R15, R9.reuse, -R71 ;  /* 0x000000090f297223 */ /* 0x080fe20000010847 */
[-C--:B------:R-:W-:Y:S01]  /*a310*/  FFMA.FTZ R50, R66, R9.reuse, -R29 ;  /* 0x0000000942327223 */ /* 0x080fe2000001081d */
[-C--:B------:R-:W-:Y:S01]  /*a320*/  FFMA.FTZ R13, R21, R9.reuse, -R71 ;  /* 0x00000009150d7223 */ /* 0x080fe20000010847 */
[-CC-:B------:R-:W-:Y:S01]  /*a330*/  FFMA.FTZ R131, R68, R9.reuse, -R29.reuse ;  /* 0x0000000944837223 */ /* 0x180fe2000001081d */
[-C--:B------:R-:W-:Y:S01]  /*a340*/  FFMA.FTZ R52, R70, R9.reuse, -R29 ;  /* 0x0000000946347223 */ /* 0x080fe2000001081d */
[----:B------:R-:W1:Y:S01]  /*a350*/  MUFU.EX2 R37, R37 ;  /* 0x0000002500257308 */ /* 0x000e620000000800 */
[----:B0-----:R-:W-:Y:S01]  /*a360*/  FADD.FTZ R2, R61, R2 ;  /* 0x000000023d027221 */ /* 0x001fe20000010000 */
[-C--:B------:R-:W-:Y:S01]  /*a370*/  FFMA.FTZ R124, R27, R9.reuse, -R71 ;  /* 0x000000091b7c7223 */ /* 0x080fe20000010847 */
[-CC-:B------:R-:W-:Y:S01]  /*a380*/  FFMA.FTZ R125, R72, R9.reuse, -R29.reuse ;  /* 0x00000009487d7223 */ /* 0x180fe2000001081d */
[-CC-:B------:R-:W-:Y:S01]  /*a390*/  FFMA.FTZ R54, R74, R9.reuse, -R29.reuse ;  /* 0x000000094a367223 */ /* 0x180fe2000001081d */
[-C--:B------:R-:W-:Y:S01]  /*a3a0*/  FFMA.FTZ R127, R76, R9.reuse, -R29 ;  /* 0x000000094c7f7223 */ /* 0x080fe2000001081d */
[-C--:B------:R-:W-:Y:S01]  /*a3b0*/  FFMA.FTZ R21, R33, R9.reuse, -R71 ;  /* 0x0000000921157223 */ /* 0x080fe20000010847 */
[-C--:B------:R-:W-:Y:S01]  /*a3c0*/  FFMA.FTZ R56, R78, R9.reuse, -R29 ;  /* 0x000000094e387223 */ /* 0x080fe2000001081d */
[----:B------:R-:W0:Y:S01]  /*a3d0*/  MUFU.EX2 R151, R151 ;  /* 0x0000009700977308 */ /* 0x000e220000000800 */
[----:B--2---:R-:W-:Y:S01]  /*a3e0*/  FADD.FTZ R0, R149, R0 ;  /* 0x0000000095007221 */ /* 0x004fe20000010000 */
[-C--:B------:R-:W-:Y:S01]  /*a3f0*/  FFMA.FTZ R120, R63, R9.reuse, -R71 ;  /* 0x000000093f787223 */ /* 0x080fe20000010847 */
[-C--:B------:R-:W-:Y:S01]  /*a400*/  FFMA.FTZ R121, R80, R9.reuse, -R29 ;  /* 0x0000000950797223 */ /* 0x080fe2000001081d */
[-C--:B------:R-:W-:Y:S01]  /*a410*/  FFMA.FTZ R15, R65, R9.reuse, -R71 ;  /* 0x00000009410f7223 */ /* 0x080fe20000010847 */
[-C--:B------:R-:W-:Y:S01]  /*a420*/  FFMA.FTZ R58, R82, R9.reuse, -R29 ;  /* 0x00000009523a7223 */ /* 0x080fe2000001081d */
[-C--:B------:R-:W-:Y:S01]  /*a430*/  FFMA.FTZ R6, R67, R9.reuse, -R71 ;  /* 0x0000000943067223 */ /* 0x080fe20000010847 */
[-C--:B------:R-:W-:Y:S01]  /*a440*/  FFMA.FTZ R123, R84, R9.reuse, -R29 ;  /* 0x00000009547b7223 */ /* 0x080fe2000001081d */
[----:B------:R-:W2:Y:S01]  /*a450*/  MUFU.EX2 R59, R59 ;  /* 0x0000003b003b7308 */ /* 0x000ea20000000800 */
[----:B-1----:R-:W-:Y:S01]  /*a460*/  FADD.FTZ R2, R37, R2 ;  /* 0x0000000225027221 */ /* 0x002fe20000010000 */
[-C--:B------:R-:W-:Y:S01]  /*a470*/  FFMA.FTZ R27, R69, R9.reuse, -R71 ;  /* 0x00000009451b7223 */ /* 0x080fe20000010847 */
[----:B------:R-:W-:-:S05]  /*a480*/  FFMA.FTZ R60, R86, R9, -R29 ;  /* 0x00000009563c7223 */ /* 0x000fca000001081d */
        /* <DEDUP_REMOVED lines=118> */
.L_x_13709:
[----:B------:R-:W-:Y:S01]  /*abf0*/  ULEA UR6, UR22, UR45, 0x3 ;  /* 0x0000002d16067291 */ /* 0x000fe2000f8e183f */
[----:B------:R-:W-:Y:S01]  /*ac00*/  ISETP.GT.AND P1, PT, R5, R4, PT ;  /* 0x000000040500720c */ /* 0x000fe20003f24270 */
        /* <DEDUP_REMOVED lines=73> */
.L_x_13699:
        /* <DEDUP_REMOVED lines=11> */
.L_x_13730:
        /* <DEDUP_REMOVED lines=9> */
.L_x_13713:
[----:B------:R-:W-:Y:S01]  /*b1e0*/  ULEA UR6, UR36, UR45, 0x3 ;  /* 0x0000002d24067291 */ /* 0x000fe2000f8e183f */
[----:B------:R-:W-:-:S05]  /*b1f0*/  IMAD.U32 R6, RZ, RZ, UR46 ;  /* 0x0000002eff067e24 */ /* 0x000fca000f8e00ff */
[----:B------:R-:W-:-:S04]  /*b200*/  SHF.L.U32 R6, R6, 0x1f, RZ ;  /* 0x0000001f06067819 */ /* 0x000fc800000006ff */
[----:B------:R0:W1:Y:S01]  /*b210*/  SYNCS.PHASECHK.TRANS64.TRYWAIT P1, [UR6+0x16830], R6 ;  /* 0x01683006ff0075a7 */ /* 0x0000620008020146 */
[----:B------:R-:W-:Y:S05]  /*b220*/  @!P0 BRA `(.L_x_13714) ;  /* 0x0000000000048947 */ /* 0x000fea0003800000 */
[----:B------:R-:W-:Y:S01]  /*b230*/  BPT.TRAP 0x1 ;  /* 0x000000040000795c */ /* 0x000fe20000300000 */
.L_x_13714:
[----:B-1----:R-:W-:Y:S05]  /*b240*/  @P1 BRA `(.L_x_13712) ;  /* 0x0000000000081947 */ /* 0x002fea0003800000 */
[----:B------:R-:W1:Y:S02]  /*b250*/  SYNCS.PHASECHK.TRANS64.TRYWAIT P1, [UR6+0x16830], R6 ;  /* 0x01683006ff0075a7 */ /* 0x000e640008020146 */
[----:B-1----:R-:W-:Y:S05]  /*b260*/  @!P1 BRA `(.L_x_13715) ;  /* 0x0000009c00509947 */ /* 0x002fea0003800000 */
.L_x_13712:
        /* <DEDUP_REMOVED lines=25> */
.L_x_13717:
[----:B------:R-:W-:Y:S01]  /*b400*/  ULEA UR6, UR26, UR45, 0x3 ;  /* 0x0000002d1a067291 */ /* 0x000fe2000f8e183f */
[----:B------:R-:W-:-:S05]  /*b410*/  IMAD.U32 R6, RZ, RZ, UR27 ;  /* 0x0000001bff067e24 */ /* 0x000fca000f8e00ff */
[----:B------:R-:W-:-:S04]  /*b420*/  SHF.L.U32 R6, R6, 0x1f, RZ ;  /* 0x0000001f06067819 */ /* 0x000fc800000006ff */
[----:B------:R0:W1:Y:S01]  /*b430*/  SYNCS.PHASECHK.TRANS64.TRYWAIT P1, [UR6+0x16850], R6 ;  /* 0x01685006ff0075a7 */ /* 0x0000620008020146 */
[----:B------:R-:W-:Y:S05]  /*b440*/  @!P0 BRA `(.L_x_13718) ;  /* 0x0000000000048947 */ /* 0x000fea0003800000 */
[----:B------:R-:W-:Y:S01]  /*b450*/  BPT.TRAP 0x1 ;  /* 0x000000040000795c */ /* 0x000fe20000300000 */
.L_x_13718:
[----:B-1----:R-:W-:Y:S05]  /*b460*/  @P1 BRA `(.L_x_13716) ;  /* 0x0000000000081947 */ /* 0x002fea0003800000 */
[----:B------:R-:W1:Y:S02]  /*b470*/  SYNCS.PHASECHK.TRANS64.TRYWAIT P1, [UR6+0x16850], R6 ;  /* 0x01685006ff0075a7 */ /* 0x000e640008020146 */
[----:B-1----:R-:W-:Y:S05]  /*b480*/  @!P1 BRA `(.L_x_13719) ;  /* 0x0000009800e09947 */ /* 0x002fea0003800000 */
.L_x_13716:
        /* <DEDUP_REMOVED lines=51> */
.L_x_13720:
        /* <DEDUP_REMOVED lines=11> */
[----:B------:R-:W-:Y:S01]  /*b870*/  @UP1 ULDC UR7, c[0x0][0x44c] ;  /* 0x0001130000071ab9 */ /* 0x000fe20000000800 */
[----:B------:R-:W1:Y:S01]  /*b880*/  LDC R73, c[0x0][0x2f0] ;  /* 0x0000bc00ff497b82 */ /* 0x000e620000000800 */
[----:B0-----:R-:W-:Y:S01]  /*b890*/  FMUL.FTZ R6, R26, UR25 ;  /* 0x000000191a067c20 */ /* 0x001fe20008410000 */
        /* <DEDUP_REMOVED lines=9> */
[----:B------:R-:W-:Y:S01]  /*b930*/  ULEA UR6, UR36, UR45, 0x3 ;  /* 0x0000002d24067291 */ /* 0x000fe2000f8e183f */
[----:B------:R-:W-:Y:S01]  /*b940*/  @P2 SHF.R.U32.HI R76, RZ, UR7, R12 ;  /* 0x00000007ff4c2c19 */ /* 0x000fe2000801160c */
[----:B------:R-:W-:Y:S01]  /*b950*/  FMUL.FTZ R51, R57, UR25 ;  /* 0x0000001939337c20 */ /* 0x000fe20008410000 */
[----:B------:R-:W-:Y:S01]  /*b960*/  FMUL.FTZ R66, R68, UR25 ;  /* 0x0000001944427c20 */ /* 0x000fe20008410000 */
[----:B------:R-:W-:Y:S01]  /*b970*/  FMUL.FTZ R57, R71, UR25 ;  /* 0x0000001947397c20 */ /* 0x000fe20008410000 */
[----:B------:R-:W-:Y:S02]  /*b980*/  IMAD.SHL.U32 R68, R5, 0x80, RZ ;  /* 0x0000008005447824 */ /* 0x000fe400078e00ff */
        /* <DEDUP_REMOVED lines=61> */
[--C-:B0-----:R-:W-:Y:S02]  /*bd60*/  IMAD.IADD R87, R83, 0x1, R72.reuse ;  /* 0x0000000153577824 */ /* 0x101fe400078e0248 */
        /* <DEDUP_REMOVED lines=77> */
.L_x_13723:
[----:B------:R-:W-:-:S05]  /*c240*/  IMAD.U32 R72, RZ, RZ, UR21 ;  /* 0x00000015ff487e24 */ /* 0x000fca000f8e00ff */
[----:B------:R-:W-:-:S13]  /*c250*/  ISETP.NE.AND P1, PT, R72, 0x1, PT ;  /* 0x000000014800780c */ /* 0x000fda0003f25270 */
[----:B------:R-:W1:Y:S02]  /*c260*/  @P1 LDC.64 R12, c[0x0][0x9e8] ;  /* 0x00027a00ff0c1b82 */ /* 0x000e640000000a00 */
[----:B-1----:R-:W-:-:S05]  /*c270*/  @P1 IMAD.HI.U32 R12, R125, R12, RZ ;  /* 0x0000000c7d0c1227 */ /* 0x002fca00078e00ff */
[----:B------:R-:W-:-:S07]  /*c280*/  @P1 SHF.R.U32.HI R125, RZ, R13, R12 ;  /* 0x0000000dff7d1219 */ /* 0x000fce000001160c */
.L_x_13724:
[----:B------:R-:W-:Y:S05]  /*c290*/  BSYNC B0 ;  /* 0x0000000000007941 */ /* 0x000fea0003800000 */
.L_x_13722:
[----:B------:R-:W-:-:S04]  /*c2a0*/  IMAD R125, R125, R72, -R68 ;  /* 0x000000487d7d7224 */ /* 0x000fc800078e0a44 */
[----:B------:R-:W-:-:S05]  /*c2b0*/  IMAD R12, R16, -0x2, R125 ;  /* 0xfffffffe100c7824 */ /* 0x000fca00078e027d */
[----:B------:R-:W-:Y:S02]  /*c2c0*/  VIADDMNMX R87, R12, R72, R87, PT ;  /* 0x000000480c577246 */ /* 0x000fe40003800157 */
[----:B------:R-:W-:-:S07]  /*c2d0*/  VIMNMX R123, R123, R12, !PT ;  /* 0x0000000c7b7b7248 */ /* 0x000fce0007fe0100 */
.L_x_13721:
        /* <DEDUP_REMOVED lines=26> */
[----:B------:R-:W-:Y:S01]  /*c480*/  FSEL R78, R21, -INF , !P5 ;  /* 0xff800000154e7808 */ /* 0x000fe20006800000 */
[----:B------:R-:W-:Y:S01]  /*c490*/  IMAD.IADD R21, R85, 0x1, R12 ;  /* 0x0000000155157824 */ /* 0x000fe200078e020c */
        /* <DEDUP_REMOVED lines=88> */
.L_x_13727:
[----:B------:R-:W-:-:S05]  /*ca20*/  IMAD.U32 R9, RZ, RZ, UR21 ;  /* 0x00000015ff097e24 */ /* 0x000fca000f8e00ff */
[----:B------:R-:W-:-:S13]  /*ca30*/  ISETP.NE.AND P2, PT, R9, 0x1, PT ;  /* 0x000000010900780c */ /* 0x000fda0003f45270 */
[----:B------:R-:W0:Y:S02]  /*ca40*/  @P2 LDC.64 R12, c[0x0][0x9e8] ;  /* 0x00027a00ff0c2b82 */ /* 0x000e240000000a00 */
[----:B0-----:R-:W-:-:S05]  /*ca50*/  @P2 IMAD.HI.U32 R12, R73, R12, RZ ;  /* 0x0000000c490c2227 */ /* 0x001fca00078e00ff */
[----:B------:R-:W-:-:S07]  /*ca60*/  @P2 SHF.R.U32.HI R73, RZ, R13, R12 ;  /* 0x0000000dff492219 */ /* 0x000fce000001160c */
.L_x_13728:
[----:B------:R-:W-:Y:S05]  /*ca70*/  BSYNC B0 ;  /* 0x0000000000007941 */ /* 0x000fea0003800000 */
.L_x_13726:
[----:B------:R-:W-:-:S04]  /*ca80*/  IMAD R73, R73, R9, -R68 ;  /* 0x0000000949497224 */ /* 0x000fc800078e0a44 */
[----:B------:R-:W-:-:S05]  /*ca90*/  IMAD R12, R16, -0x2, R73 ;  /* 0xfffffffe100c7824 */ /* 0x000fca00078e0249 */
[----:B------:R-:W-:Y:S02]  /*caa0*/  VIADDMNMX R11, R12, R9, R11, PT ;  /* 0x000000090c0b7246 */ /* 0x000fe4000380010b */
[----:B------:R-:W-:-:S07]  /*cab0*/  VIMNMX R21, R21, R12, !PT ;  /* 0x0000000c15157248 */ /* 0x000fce0007fe0100 */
.L_x_13725:
        /* <DEDUP_REMOVED lines=53> */
[----:B------:R-:W0:Y:S01]  /*ce10*/  LDC R9, c[0x0][0x988] ;  /* 0x00026200ff097b82 */ /* 0x000e220000000800 */
[----:B------:R-:W-:-:S02]  /*ce20*/  ISETP.GT.AND P3, PT, R21, 0x28, P1 ;  /* 0x000000281500780c */ /* 0x000fc40000f64270 */
[----:B------:R-:W-:Y:S02]  /*ce30*/  FMNMX.FTZ R12, R15, R12, !PT ;  /* 0x0000000c0f0c7209 */ /* 0x000fe40007810000 */
        /* <DEDUP_REMOVED lines=9> */
[----:B------:R-:W-:Y:S01]  /*ced0*/  ISETP.GT.AND P3, PT, R21, 0x31, P1 ;  /* 0x000000311500780c */ /* 0x000fe20000f64270 */
[----:B------:R-:W1:Y:S01]  /*cee0*/  SHFL.BFLY PT, R12, R13, 0x2, 0x1f ;  /* 0x0c401f000d0c7f89 */ /* 0x000e6200000e0000 */
[----:B------:R-:W-:-:S02]  /*cef0*/  ISETP.LT.OR P2, PT, R11, 0x31, P2 ;  /* 0x000000310b00780c */ /* 0x000fc40001741670 */
[----:B------:R-:W-:Y:S02]  /*cf00*/  ISETP.GT.AND P5, PT, R21, 0x38, P1 ;  /* 0x000000381500780c */ /* 0x000fe40000fa4270 */
[C---:B------:R-:W-:Y:S02]  /*cf10*/  ISETP.LT.OR P3, PT, R11.reuse, 0x32, P3 ;  /* 0x000000320b00780c */ /* 0x040fe40001f61670 */
[----:B------:R-:W-:Y:S02]  /*cf20*/  ISETP.LT.OR P5, PT, R11, 0x39, P5 ;  /* 0x000000390b00780c */ /* 0x000fe40002fa1670 */
[----:B------:R-:W-:Y:S02]  /*cf30*/  FSEL R38, R38, -INF , !P3 ;  /* 0xff80000026267808 */ /* 0x000fe40005800000 */
[----:B------:R-:W-:-:S04]  /*cf40*/  ISETP.GT.AND P3, PT, R21, 0x41, P1 ;  /* 0x000000411500780c */ /* 0x000fc80000f64270 */
[----:B------:R-:W-:Y:S02]  /*cf50*/  ISETP.LT.OR P3, PT, R11, 0x42, P3 ;  /* 0x000000420b00780c */ /* 0x000fe40001f61670 */
[----:B-1----:R-:W-:Y:S02]  /*cf60*/  FMNMX.FTZ R33, R13, R12, !PT ;  /* 0x0000000c0d217209 */ /* 0x002fe40007810000 */
[----:B------:R-:W-:Y:S02]  /*cf70*/  FSEL R13, R10, -INF , !P4 ;  /* 0xff8000000a0d7808 */ /* 0x000fe40006000000 */
[----:B------:R-:W-:Y:S01]  /*cf80*/  FMNMX.FTZ R10, R8, R37, !PT ;  /* 0x00000025080a7209 */ /* 0x000fe20007810000 */
[----:B------:R-:W1:Y:S01]  /*cf90*/  SHFL.BFLY PT, R12, R33, 0x1, 0x1f ;  /* 0x0c201f00210c7f89 */ /* 0x000e6200000e0000 */
[----:B------:R-:W-:Y:S02]  /*cfa0*/  ISETP.GT.AND P4, PT, R21, 0x19, P1 ;  /* 0x000000191500780c */ /* 0x000fe40000f84270 */
[----:B------:R-:W-:-:S02]  /*cfb0*/  FMNMX.FTZ R41, R13, R10, !PT ;  /* 0x0000000a0d297209 */ /* 0x000fc40007810000 */
[----:B------:R-:W-:Y:S02]  /*cfc0*/  ISETP.LT.OR P4, PT, R11, 0x1a, P4 ;  /* 0x0000001a0b00780c */ /* 0x000fe40002781670 */
[----:B------:R-:W-:-:S04]  /*cfd0*/  FMNMX.FTZ R41, R14, R41, !PT ;  /* 0x000000290e297209 */ /* 0x000fc80007810000 */
[----:B------:R-:W-:-:S04]  /*cfe0*/  FMNMX.FTZ R41, R20, R41, !PT ;  /* 0x0000002914297209 */ /* 0x000fc80007810000 */
[----:B------:R-:W-:Y:S02]  /*cff0*/  FMNMX.FTZ R41, R24, R41, !PT ;  /* 0x0000002918297209 */ /* 0x000fe40007810000 */
[----:B-1----:R-:W-:-:S04]  /*d000*/  FMNMX.FTZ R12, R33, R12, !PT ;  /* 0x0000000c210c7209 */ /* 0x002fc80007810000 */
[C---:B------:R-:W-:Y:S01]  /*d010*/  FSETP.NEU.FTZ.AND P6, PT, R12.reuse, -INF , PT ;  /* 0xff8000000c00780b */ /* 0x040fe20003fdd000 */
[----:B0-----:R-:W-:-:S05]  /*d020*/  FMUL.FTZ R7, R12, R9 ;  /* 0x000000090c077220 */ /* 0x001fca0000410000 */
[----:B------:R-:W-:-:S05]  /*d030*/  FSEL R7, R7, RZ, P6 ;  /* 0x000000ff07077208 */ /* 0x000fca0003000000 */
[-CC-:B------:R-:W-:Y:S01]  /*d040*/  FFMA.FTZ R33, R72, R9.reuse, -R7.reuse ;  /* 0x0000000948217223 */ /* 0x180fe20000010807 */
[-CC-:B------:R-:W-:Y:S01]  /*d050*/  FFMA.FTZ R72, R74, R9.reuse, -R7.reuse ;  /* 0x000000094a487223 */ /* 0x180fe20000010807 */
[----:B------:R-:W-:Y:S01]  /*d060*/  FSEL R74, R26, -INF , !P4 ;  /* 0xff8000001a4a7808 */ /* 0x000fe20006000000 */
        /* <DEDUP_REMOVED lines=12> */
[----:B------:R-:W-:Y:S01]  /*d130*/  MUFU.EX2 R41, R86 ;  /* 0x0000005600297308 */ /* 0x000fe20000000800 */
[----:B------:R-:W-:Y:S01]  /*d140*/  FSEL R78, R36, -INF , !P2 ;  /* 0xff800000244e7808 */ /* 0x000fe20005000000 */
[--C-:B------:R-:W-:Y:S01]  /*d150*/  FFMA.FTZ R132, R132, R9, -R7.reuse ;  /* 0x0000000984847223 */ /* 0x100fe20000010807 */
[----:B------:R-:W-:Y:S01]  /*d160*/  FMNMX.FTZ R43, R32, R43, !PT ;  /* 0x0000002b202b7209 */ /* 0x000fe20007810000 */
[-CC-:B------:R-:W-:Y:S01]  /*d170*/  FFMA.FTZ R128, R128, R9.reuse, -R7.reuse ;  /* 0x0000000980807223 */ /* 0x180fe20000010807 */
[C---:B------:R-:W-:Y:S01]  /*d180*/  ISETP.GT.AND P4, PT, R21.reuse, 0x39, P1 ;  /* 0x000000391500780c */ /* 0x040fe20000f84270 */
[--C-:B------:R-:W-:Y:S01]  /*d190*/  FFMA.FTZ R124, R124, R9, -R7.reuse ;  /* 0x000000097c7c7223 */ /* 0x100fe20000010807 */
[----:B------:R-:W-:Y:S01]  /*d1a0*/  FMNMX.FTZ R45, R76, R43, !PT ;  /* 0x0000002b4c2d7209 */ /* 0x000fe20007810000 */
[--C-:B------:R-:W-:Y:S01]  /*d1b0*/  FFMA.FTZ R36, R122, R9, -R7.reuse ;  /* 0x000000097a247223 */ /* 0x100fe20000010807 */
[----:B------:R-:W-:Y:S01]  /*d1c0*/  ISETP.GT.AND P2, PT, R21, 0x40, P1 ;  /* 0x000000401500780c */ /* 0x000fe20000f44270 */
[----:B------:R0:W-:Y:S01]  /*d1d0*/  MUFU.EX2 R43, R124 ;  /* 0x0000007c002b7308 */ /* 0x0001e20000000800 */
[----:B------:R-:W-:Y:S01]  /*d1e0*/  FMNMX.FTZ R45, R78, R45, !PT ;  /* 0x0000002d4e2d7209 */ /* 0x000fe20007810000 */
[-CC-:B------:R-:W-:Y:S01]  /*d1f0*/  FFMA.FTZ R55, R64, R9.reuse, -R7.reuse ;  /* 0x0000000940377223 */ /* 0x180fe20000010807 */
[----:B------:R-:W-:Y:S01]  /*d200*/  FSEL R80, R40, -INF , !P5 ;  /* 0xff80000028507808 */ /* 0x000fe20006800000 */
[-CC-:B------:R-:W-:Y:S01]  /*d210*/  FFMA.FTZ R40, R126, R9.reuse, -R7.reuse ;  /* 0x000000097e287223 */ /* 0x180fe20000010807 */
[C---:B------:R-:W-:Y:S01]  /*d220*/  ISETP.LT.OR P4, PT, R11.reuse, 0x3a, P4 ;  /* 0x0000003a0b00780c */ /* 0x040fe20002781670 */
[--C-:B------:R-:W-:Y:S01]  /*d230*/  FFMA.FTZ R53, R146, R9, -R7.reuse ;  /* 0x0000000992357223 */ /* 0x100fe20000010807 */
[----:B------:R-:W-:Y:S01]  /*d240*/  FMNMX.FTZ R45, R38, R45, !PT ;  /* 0x0000002d262d7209 */ /* 0x000fe20007810000 */
[-CC-:B------:R-:W-:Y:S01]  /*d250*/  FFMA.FTZ R126, R150, R9.reuse, -R7.reuse ;  /* 0x00000009967e7223 */ /* 0x180fe20000010807 */
[----:B------:R-:W-:Y:S01]  /*d260*/  ISETP.LT.OR P2, PT, R11, 0x41, P2 ;  /* 0x000000410b00780c */ /* 0x000fe20001741670 */
[-CC-:B0-----:R-:W-:Y:S01]  /*d270*/  FFMA.FTZ R124, R148, R9.reuse, -R7.reuse ;  /* 0x00000009947c7223 */ /* 0x181fe20000010807 */
[----:B------:R-:W-:Y:S01]  /*d280*/  FSEL R82, R42, -INF , !P4 ;  /* 0xff8000002a527808 */ /* 0x000fe20006000000 */
[--C-:B------:R-:W-:Y:S01]  /*d290*/  FFMA.FTZ R42, R130, R9, -R7.reuse ;  /* 0x00000009822a7223 */ /* 0x100fe20000010807 */
[----:B------:R-:W-:Y:S01]  /*d2a0*/  FMNMX.FTZ R45, R80, R45, !PT ;  /* 0x0000002d502d7209 */ /* 0x000fe20007810000 */
[-CC-:B------:R-:W-:Y:S01]  /*d2b0*/  FFMA.FTZ R130, R66, R9.reuse, -R7.reuse ;  /* 0x0000000942827223 */ /* 0x180fe20000010807 */
[----:B------:R-:W-:Y:S01]  /*d2c0*/  ISETP.GT.AND P5, PT, R21, 0x48, P1 ;  /* 0x000000481500780c */ /* 0x000fe20000fa4270 */
[-CC-:B------:R-:W-:Y:S01]  /*d2d0*/  FFMA.FTZ R15, R15, R9.reuse, -R7.reuse ;  /* 0x000000090f0f7223 */ /* 0x180fe20000010807 */
[----:B------:R-:W-:Y:S01]  /*d2e0*/  FSEL R44, R44, -INF , !P2 ;  /* 0xff8000002c2c7808 */ /* 0x000fe20005000000 */
[----:B------:R-:W-:Y:S01]  /*d2f0*/  FFMA.FTZ R122, R29, R9, -R7 ;  /* 0x000000091d7a7223 */ /* 0x000fe20000010807 */
[----:B------:R-:W-:Y:S01]  /*d300*/  FMNMX.FTZ R47, R82, R45, !PT ;  /* 0x0000002d522f7209 */ /* 0x000fe20007810000 */
[----:B------:R-:W-:Y:S01]  /*d310*/  MUFU.EX2 R33, R33 ;  /* 0x0000002100217308 */ /* 0x000fe20000000800 */
[----:B------:R-:W-:-:S02]  /*d320*/  ISETP.GT.AND P4, PT, R21, 0x49, P1 ;  /* 0x000000491500780c */ /* 0x000fc40000f84270 */
[----:B------:R-:W-:Y:S02]  /*d330*/  ISETP.LT.OR P5, PT, R11, 0x49, P5 ;  /* 0x000000490b00780c */ /* 0x000fe40002fa1670 */
[----:B------:R-:W-:Y:S01]  /*d340*/  FSEL R84, R46, -INF , !P3 ;  /* 0xff8000002e547808 */ /* 0x000fe20005800000 */
[--C-:B------:R-:W-:Y:S01]  /*d350*/  FFMA.FTZ R46, R134, R9, -R7.reuse ;  /* 0x00000009862e7223 */ /* 0x100fe20000010807 */
[----:B------:R-:W-:Y:S01]  /*d360*/  FMNMX.FTZ R47, R44, R47, !PT ;  /* 0x0000002f2c2f7209 */ /* 0x000fe20007810000 */
[----:B------:R-:W-:Y:S01]  /*d370*/  FFMA.FTZ R134, R142, R9, -R7 ;  /* 0x000000098e867223 */ /* 0x000fe20000010807 */
[----:B------:R-:W-:Y:S01]  /*d380*/  ISETP.GT.AND P2, PT, R21, 0x50, P1 ;  /* 0x000000501500780c */ /* 0x000fe20000f44270 */
[----:B------:R0:W-:Y:S01]  /*d390*/  MUFU.EX2 R45, R128 ;  /* 0x00000080002d7308 */ /* 0x0001e20000000800 */
[----:B------:R-:W-:Y:S02]  /*d3a0*/  FSEL R48, R48, -INF , !P5 ;  /* 0xff80000030307808 */ /* 0x000fe40006800000 */
[----:B------:R-:W-:-:S02]  /*d3b0*/  ISETP.LT.OR P4, PT, R11, 0x4a, P4 ;  /* 0x0000004a0b00780c */ /* 0x000fc40002781670 */
[----:B------:R-:W-:Y:S02]  /*d3c0*/  FMNMX.FTZ R47, R84, R47, !PT ;  /* 0x0000002f542f7209 */ /* 0x000fe40007810000 */
[----:B------:R-:W-:Y:S01]  /*d3d0*/  ISETP.GT.AND P3, PT, R21, 0x51, P1 ;  /* 0x000000511500780c */ /* 0x000fe20000f64270 */
[----:B------:R-:W-:Y:S01]  /*d3e0*/  MUFU.EX2 R72, R72 ;  /* 0x0000004800487308 */ /* 0x000fe20000000800 */
[----:B------:R-:W-:Y:S01]  /*d3f0*/  ISETP.LT.OR P2, PT, R11, 0x51, P2 ;  /* 0x000000510b00780c */ /* 0x000fe20001741670 */
[-CC-:B0-----:R-:W-:Y:S01]  /*d400*/  FFMA.FTZ R128, R120, R9.reuse, -R7.reuse ;  /* 0x0000000978807223 */ /* 0x181fe20000010807 */
        /* <DEDUP_REMOVED lines=9> */
[----:B------:R0:W-:Y:S01]  /*d4a0*/  MUFU.EX2 R47, R132 ;  /* 0x00000084002f7308 */ /* 0x0001e20000000800 */
[----:B------:R-:W-:Y:S02]  /*d4b0*/  ISETP.LT.OR P5, PT, R11, 0x59, P5 ;  /* 0x000000590b00780c */ /* 0x000fe40002fa1670 */
[----:B------:R-:W-:Y:S02]  /*d4c0*/  FSEL R54, R54, -INF , !P3 ;  /* 0xff80000036367808 */ /* 0x000fe40005800000 */
[----:B------:R-:W-:-:S02]  /*d4d0*/  FMNMX.FTZ R49, R52, R49, !PT ;  /* 0x0000003134317209 */ /* 0x000fc40007810000 */
[----:B------:R-:W-:Y:S01]  /*d4e0*/  ISETP.GT.AND P2, PT, R21, 0x60, P1 ;  /* 0x000000601500780c */ /* 0x000fe20000f44270 */
[----:B------:R-:W-:Y:S01]  /*d4f0*/  MUFU.EX2 R35, R35 ;  /* 0x0000002300237308 */ /* 0x000fe20000000800 */
[----:B------:R-:W-:Y:S01]  /*d500*/  FSEL R86, R56, -INF , !P5 ;  /* 0xff80000038567808 */ /* 0x000fe20006800000 */
[----:B0-----:R-:W-:Y:S01]  /*d510*/  FFMA.FTZ R132, R138, R9, -R7 ;  /* 0x000000098a847223 */ /* 0x001fe20000010807 */
[----:B------:R-:W-:Y:S02]  /*d520*/  ISETP.LT.OR P4, PT, R11, 0x5a, P4 ;  /* 0x0000005a0b00780c */ /* 0x000fe40002781670 */
[----:B------:R-:W-:Y:S02]  /*d530*/  FMNMX.FTZ R49, R54, R49, !PT ;  /* 0x0000003136317209 */ /* 0x000fe40007810000 */
[----:B------:R-:W-:Y:S01]  /*d540*/  ISETP.GT.AND P3, PT, R21, 0x61, P1 ;  /* 0x000000611500780c */ /* 0x000fe20000f64270 */
[----:B------:R-:W-:Y:S01]  /*d550*/  MUFU.EX2 R6, R6 ;  /* 0x0000000600067308 */ /* 0x000fe20000000800 */
[----:B------:R-:W-:-:S02]  /*d560*/  ISETP.LT.OR P2, PT, R11, 0x61, P2 ;  /* 0x000000610b00780c */ /* 0x000fc40001741670 */
[----:B------:R-:W-:Y:S01]  /*d570*/  FSEL R65, R57, -INF , !P4 ;  /* 0xff80000039417808 */ /* 0x000fe20006000000 */
[--C-:B------:R-:W-:Y:S01]  /*d580*/  FFMA.FTZ R57, R144, R9, -R7.reuse ;  /* 0x0000000990397223 */ /* 0x100fe20000010807 */
[----:B------:R-:W-:Y:S01]  /*d590*/  FMNMX.FTZ R10, R86, R49, !PT ;  /* 0x00000031560a7209 */ /* 0x000fe20007810000 */
[----:B------:R-:W-:Y:S01]  /*d5a0*/  FFMA.FTZ R49, R136, R9, -R7 ;  /* 0x0000000988317223 */ /* 0x000fe20000010807 */
[----:B------:R-:W-:Y:S01]  /*d5b0*/  ISETP.GT.AND P5, PT, R21, 0x68, P1 ;  /* 0x000000681500780c */ /* 0x000fe20000fa4270 */
[----:B------:R-:W-:Y:S01]  /*d5c0*/  MUFU.EX2 R37, R37 ;  /* 0x0000002500257308 */ /* 0x000fe20000000800 */
[----:B------:R-:W-:Y:S02]  /*d5d0*/  FSEL R58, R58, -INF , !P2 ;  /* 0xff8000003a3a7808 */ /* 0x000fe40005000000 */
[----:B------:R-:W-:Y:S02]  /*d5e0*/  ISETP.LT.OR P3, PT, R11, 0x62, P3 ;  /* 0x000000620b00780c */ /* 0x000fe40001f61670 */
[----:B------:R-:W-:-:S02]  /*d5f0*/  FMNMX.FTZ R51, R65, R10, !PT ;  /* 0x0000000a41337209 */ /* 0x000fc40007810000 */
[----:B------:R-:W-:Y:S01]  /*d600*/  ISETP.LT.OR P5, PT, R11, 0x69, P5 ;  /* 0x000000690b00780c */ /* 0x000fe20002fa1670 */
[----:B------:R-:W-:Y:S01]  /*d610*/  MUFU.EX2 R34, R34 ;  /* 0x0000002200227308 */ /* 0x000fe20000000800 */
[----:B------:R-:W-:Y:S02]  /*d620*/  ISETP.GT.AND P4, PT, R21, 0x69, P1 ;  /* 0x000000691500780c */ /* 0x000fe40000f84270 */
[----:B------:R-:W-:Y:S02]  /*d630*/  FSEL R59, R59, -INF , !P3 ;  /* 0xff8000003b3b7808 */ /* 0x000fe40005800000 */
[----:B------:R-:W-:Y:S02]  /*d640*/  FMNMX.FTZ R10, R58, R51, !PT ;  /* 0x000000333a0a7209 */ /* 0x000fe40007810000 */
[----:B------:R-:W-:Y:S01]  /*d650*/  FSEL R60, R60, -INF , !P5 ;  /* 0xff8000003c3c7808 */ /* 0x000fe20006800000 */
[----:B------:R-:W-:Y:S01]  /*d660*/  MUFU.EX2 R36, R36 ;  /* 0x0000002400247308 */ /* 0x000fe20000000800 */
[----:B------:R-:W-:-:S02]  /*d670*/  ISETP.GT.AND P2, PT, R21, 0x70, P1 ;  /* 0x000000701500780c */ /* 0x000fc40000f44270 */
[C---:B------:R-:W-:Y:S02]  /*d680*/  ISETP.GT.AND P3, PT, R21.reuse, 0x71, P1 ;  /* 0x000000711500780c */ /* 0x040fe40000f64270 */
[C---:B------:R-:W-:Y:S02]  /*d690*/  ISETP.GT.AND P5, PT, R21.reuse, 0x78, P1 ;  /* 0x000000781500780c */ /* 0x040fe40000fa4270 */
[----:B------:R-:W-:Y:S01]  /*d6a0*/  ISETP.GT.AND P1, PT, R21, 0x79, P1 ;  /* 0x000000791500780c */ /* 0x000fe20000f24270 */
[----:B------:R-:W-:Y:S01]  /*d6b0*/  MUFU.EX2 R40, R40 ;  /* 0x0000002800287308 */ /* 0x000fe20000000800 */
[----:B------:R-:W-:Y:S02]  /*d6c0*/  ISETP.LT.OR P4, PT, R11, 0x6a, P4 ;  /* 0x0000006a0b00780c */ /* 0x000fe40002781670 */
[----:B------:R-:W-:Y:S01]  /*d6d0*/  FMNMX.FTZ R21, R59, R10, !PT ;  /* 0x0000000a3b157209 */ /* 0x000fe20007810000 */
[----:B------:R-:W-:Y:S01]  /*d6e0*/  FFMA.FTZ R10, R140, R9, -R7 ;  /* 0x000000098c0a7223 */ /* 0x000fe20000010807 */
[----:B------:R-:W-:-:S02]  /*d6f0*/  ISETP.LT.OR P2, PT, R11, 0x71, P2 ;  /* 0x000000710b00780c */ /* 0x000fc40001741670 */
[----:B------:R-:W-:Y:S01]  /*d700*/  FSEL R136, R61, -INF , !P4 ;  /* 0xff8000003d887808 */ /* 0x000fe20006000000 */
[----:B------:R-:W-:Y:S01]  /*d710*/  MUFU.EX2 R42, R42 ;  /* 0x0000002a002a7308 */ /* 0x000fe20000000800 */
[----:B------:R-:W-:Y:S02]  /*d720*/  FMNMX.FTZ R21, R60, R21, !PT ;  /* 0x000000153c157209 */ /* 0x000fe40007810000 */
[C---:B------:R-:W-:Y:S02]  /*d730*/  ISETP.LT.OR P3, PT, R11.reuse, 0x72, P3 ;  /* 0x000000720b00780c */ /* 0x040fe40001f61670 */
[----:B------:R-:W-:Y:S02]  /*d740*/  FSEL R62, R62, -INF , !P2 ;  /* 0xff8000003e3e7808 */ /* 0x000fe40005000000 */
[----:B------:R-:W-:Y:S01]  /*d750*/  FMNMX.FTZ R51, R136, R21, !PT ;  /* 0x0000001588337209 */ /* 0x000fe20007810000 */
[----:B------:R-:W-:Y:S01]  /*d760*/  MUFU.EX2 R46, R46 ;  /* 0x0000002e002e7308 */ /* 0x000fe20000000800 */
[----:B------:R-:W-:-:S02]  /*d770*/  ISETP.LT.OR P5, PT, R11, 0x79, P5 ;  /* 0x000000790b00780c */ /* 0x000fc40002fa1670 */
[----:B------:R-:W-:Y:S02]  /*d780*/  FSEL R138, R63, -INF , !P3 ;  /* 0xff8000003f8a7808 */ /* 0x000fe40005800000 */
[----:B------:R-:W-:Y:S02]  /*d790*/  FMNMX.FTZ R51, R62, R51, !PT ;  /* 0x000000333e337209 */ /* 0x000fe40007810000 */
[----:B------:R-:W-:Y:S01]  /*d7a0*/  ISETP.LT.OR P1, PT, R11, 0x7a, P1 ;  /* 0x0000007a0b00780c */ /* 0x000fe20000f21670 */
[----:B------:R0:W-:Y:S01]  /*d7b0*/  MUFU.EX2 R21, R10 ;  /* 0x0000000a00157308 */ /* 0x0001e20000000800 */
[----:B------:R-:W-:Y:S01]  /*d7c0*/  FSEL R140, R67, -INF , !P5 ;  /* 0xff800000438c7808 */ /* 0x000fe20006800000 */
[----:B------:R-:W-:Y:S01]  /*d7d0*/  FFMA.FTZ R11, R31, R9, -R7 ;  /* 0x000000091f0b7223 */ /* 0x000fe20000010807 */
[----:B------:R-:W-:Y:S02]  /*d7e0*/  FMNMX.FTZ R51, R138, R51, !PT ;  /* 0x000000338a337209 */ /* 0x000fe40007810000 */
[----:B------:R-:W-:-:S02]  /*d7f0*/  FSEL R142, R69, -INF , !P1 ;  /* 0xff800000458e7808 */ /* 0x000fc40004800000 */
[----:B------:R-:W-:Y:S01]  /*d800*/  FMNMX.FTZ R51, R140, R51, !PT ;  /* 0x000000338c337209 */ /* 0x000fe20007810000 */
[----:B------:R-:W-:Y:S01]  /*d810*/  MUFU.EX2 R49, R49 ;  /* 0x0000003100317308 */ /* 0x000fe20000000800 */
[----:B------:R-:W-:Y:S02]  /*d820*/  FSEL R56, R12, RZ, P6 ;  /* 0x000000ff0c387208 */ /* 0x000fe40003000000 */
[----:B------:R-:W-:-:S03]  /*d830*/  FMNMX.FTZ R51, R142, R51, !PT ;  /* 0x000000338e337209 */ /* 0x000fc60007810000 */
[----:B------:R-:W-:Y:S01]  /*d840*/  FADD.FTZ R56, -R56, R3 ;  /* 0x0000000338387221 */ /* 0x000fe20000010100 */
[-C--:B------:R-:W-:Y:S01]  /*d850*/  FFMA.FTZ R3, R25, R9.reuse, -R7 ;  /* 0x0000000919037223 */ /* 0x080fe20000010807 */
[----:B0-----:R-:W0:Y:S01]  /*d860*/  SHFL.BFLY PT, R10, R51, 0x2, 0x1f ;  /* 0x0c401f00330a7f89 */ /* 0x001e2200000e0000 */
[----:B------:R-:W-:Y:S01]  /*d870*/  MUFU.EX2 R132, R132 ;  /* 0x0000008400847308 */ /* 0x000fe20000000800 */
[----:B------:R-:W-:-:S07]  /*d880*/  FMUL.FTZ R56, R56, R9 ;  /* 0x0000000938387220 */ /* 0x000fce0000410000 */
[----:B------:R-:W1:Y:S08]  /*d890*/  MUFU.EX2 R56, R56 ;  /* 0x0000003800387308 */ /* 0x000e700000000800 */
        /* <DEDUP_REMOVED lines=8> */
[----:B0-----:R-:W-:-:S04]  /*d920*/  FMNMX.FTZ R10, R10, R61, !PT ;  /* 0x0000003d0a0a7209 */ /* 0x001fc80007810000 */
[C---:B------:R-:W-:Y:S01]  /*d930*/  FSETP.NEU.FTZ.AND P1, PT, R10.reuse, -INF , PT ;  /* 0xff8000000a00780b */ /* 0x040fe20003f3d000 */
[C---:B------:R-:W-:Y:S02]  /*d940*/  FMUL.FTZ R25, R10.reuse, R9 ;  /* 0x000000090a197220 */ /* 0x040fe40000410000 */
[----:B------:R-:W-:Y:S01]  /*d950*/  MUFU.EX2 R53, R53 ;  /* 0x0000003500357308 */ /* 0x000fe20000000800 */
[----:B------:R-:W-:Y:S02]  /*d960*/  FSEL R7, R10, RZ, P1 ;  /* 0x000000ff0a077208 */ /* 0x000fe40000800000 */
[----:B------:R-:W-:-:S03]  /*d970*/  FSEL R25, R25, RZ, P1 ;  /* 0x000000ff19197208 */ /* 0x000fc60000800000 */
[----:B------:R-:W-:Y:S02]  /*d980*/  FADD.FTZ R4, -R7, R4 ;  /* 0x0000000407047221 */ /* 0x000fe40000010100 */
[----:B------:R-:W-:Y:S01]  /*d990*/  MUFU.EX2 R124, R124 ;  /* 0x0000007c007c7308 */ /* 0x000fe20000000800 */
[-CC-:B------:R-:W-:Y:S01]  /*d9a0*/  FFMA.FTZ R64, R39, R9.reuse, -R25.reuse ;  /* 0x0000000927407223 */ /* 0x180fe20000010819 */
[-CC-:B------:R-:W-:Y:S01]  /*d9b0*/  FFMA.FTZ R149, R68, R9.reuse, -R25.reuse ;  /* 0x0000000944957223 */ /* 0x180fe20000010819 */
[-C--:B------:R-:W-:Y:S01]  /*d9c0*/  FMUL.FTZ R7, R4, R9.reuse ;  /* 0x0000000904077220 */ /* 0x080fe20000410000 */
[-CC-:B------:R-:W-:Y:S01]  /*d9d0*/  FFMA.FTZ R151, R8, R9.reuse, -R25.reuse ;  /* 0x0000000908977223 */ /* 0x180fe20000010819 */
[-CC-:B------:R-:W-:Y:S01]  /*d9e0*/  FFMA.FTZ R8, R13, R9.reuse, -R25.reuse ;  /* 0x000000090d087223 */ /* 0x180fe20000010819 */
[-CC-:B------:R-:W-:Y:S01]  /*d9f0*/  FFMA.FTZ R145, R14, R9.reuse, -R25.reuse ;  /* 0x000000090e917223 */ /* 0x180fe20000010819 */
[-C--:B------:R-:W-:Y:S01]  /*da00*/  FFMA.FTZ R14, R20, R9.reuse, -R25 ;  /* 0x00000009140e7223 */ /* 0x080fe20000010819 */
[----:B------:R-:W-:Y:S01]  /*da10*/  MUFU.EX2 R64, R64 ;  /* 0x0000004000407308 */ /* 0x000fe20000000800 */
[----:B-1----:R-:W-:Y:S01]  /*da20*/  FFMA.FTZ R13, R56, R2, R33 ;  /* 0x00000002380d7223 */ /* 0x002fe20000010021 */
        /* <DEDUP_REMOVED lines=13> */
[-C--:B------:R-:W-:Y:S01]  /*db00*/  FFMA.FTZ R4, R82, R9.reuse, -R25 ;  /* 0x0000000952047223 */ /* 0x080fe20000010819 */
[----:B------:R-:W1:Y:S01]  /*db10*/  MUFU.EX2 R149, R149 ;  /* 0x0000009500957308 */ /* 0x000e620000000800 */
[----:B------:R-:W-:Y:S01]  /*db20*/  FADD.FTZ R2, R6, R27 ;  /* 0x0000001b06027221 */ /* 0x000fe20000010000 */
[-CC-:B------:R-:W-:Y:S01]  /*db30*/  FFMA.FTZ R133, R44, R9.reuse, -R25.reuse ;  /* 0x000000092c857223 */ /* 0x180fe20000010819 */
[-CC-:B------:R-:W-:Y:S01]  /*db40*/  FFMA.FTZ R32, R84, R9.reuse, -R25.reuse ;  /* 0x0000000954207223 */ /* 0x180fe20000010819 */
[-CC-:B------:R-:W-:Y:S01]  /*db50*/  FFMA.FTZ R135, R48, R9.reuse, -R25.reuse ;  /* 0x0000000930877223 */ /* 0x180fe20000010819 */
[----:B------:R-:W-:Y:S01]  /*db60*/  FADD.FTZ R27, R37, R2 ;  /* 0x00000002251b7221 */ /* 0x000fe20000010000 */
[-CC-:B------:R-:W-:Y:S01]  /*db70*/  FFMA.FTZ R38, R50, R9.reuse, -R25.reuse ;  /* 0x0000000932267223 */ /* 0x180fe20000010819 */
[-C--:B------:R-:W-:Y:S01]  /*db80*/  FFMA.FTZ R129, R52, R9.reuse, -R25 ;  /* 0x0000000934817223 */ /* 0x080fe20000010819 */
[----:B------:R-:W2:Y:S01]  /*db90*/  MUFU.EX2 R151, R151 ;  /* 0x0000009700977308 */ /* 0x000ea20000000800 */
[----:B0-----:R-:W-:Y:S01]  /*dba0*/  FFMA.FTZ R0, R7, R0, R64 ;  /* 0x0000000007007223 */ /* 0x001fe20000010040 */
[----:B------:R-:W-:Y:S01]  /*dbb0*/  FADD.FTZ R2, R34, R27 ;  /* 0x0000001b22027221 */ /* 0x000fe20000010000 */
[-CC-:B------:R-:W-:Y:S01]  /*dbc0*/  FFMA.FTZ R44, R54, R9.reuse, -R25.reuse ;  /* 0x00000009362c7223 */ /* 0x180fe20000010819 */
[-CC-:B------:R-:W-:Y:S01]  /*dbd0*/  FFMA.FTZ R131, R86, R9.reuse, -R25.reuse ;  /* 0x0000000956837223 */ /* 0x180fe20000010819 */
[-CC-:B------:R-:W-:Y:S01]  /*dbe0*/  FFMA.FTZ R48, R65, R9.reuse, -R25.reuse ;  /* 0x0000000941307223 */ /* 0x180fe20000010819 */
[----:B------:R-:W-:Y:S01]  /*dbf0*/  FADD.FTZ R27, R41, R2 ;  /* 0x00000002291b7221 */ /* 0x000fe20000010000 */
[-C--:B------:R-:W-:Y:S01]  /*dc00*/  FFMA.FTZ R125, R58, R9.reuse, -R25 ;  /* 0x000000093a7d7223 */ /* 0x080fe20000010819 */
[----:B------:R-:W0:Y:S01]  /*dc10*/  MUFU.EX2 R8, R8 ;  /* 0x0000000800087308 */ /* 0x000e220000000800 */
[----:B-1----:R-:W-:Y:S01]  /*dc20*/  FADD.FTZ R0, R149, R0 ;  /* 0x0000000095007221 */ /* 0x002fe20000010000 */
[----:B------:R-:W-:Y:S01]  /*dc30*/  FADD.FTZ R2, R36, R27 ;  /* 0x0000001b24027221 */ /* 0x000fe20000010000 */
[-CC-:B------:R-:W-:Y:S01]  /*dc40*/  FFMA.FTZ R50, R59, R9.reuse, -R25.reuse ;  /* 0x000000093b327223 */ /* 0x180fe20000010819 */
[-CC-:B------:R-:W-:Y:S01]  /*dc50*/  FFMA.FTZ R127, R60, R9.reuse, -R25.reuse ;  /* 0x000000093c7f7223 */ /* 0x180fe20000010819 */
[-CC-:B------:R-:W-:Y:S01]  /*dc60*/  FFMA.FTZ R52, R136, R9.reuse, -R25.reuse ;  /* 0x0000000988347223 */ /* 0x180fe20000010819 */
[----:B------:R-:W-:Y:S01]  /*dc70*/  FADD.FTZ R27, R43, R2 ;  /* 0x000000022b1b7221 */ /* 0x000fe20000010000 */
[-C--:B------:R-:W-:Y:S01]  /*dc80*/  FFMA.FTZ R121, R62, R9.reuse, -R25 ;  /* 0x000000093e797223 */ /* 0x080fe20000010819 */
[----:B------:R-:W1:Y:S01]  /*dc90*/  MUFU.EX2 R145, R145 ;  /* 0x0000009100917308 */ /* 0x000e620000000800 */
[----:B--2---:R-:W-:Y:S01]  /*dca0*/  FADD.FTZ R13, R151, R0 ;  /* 0x00000000970d7221 */ /* 0x004fe20000010000 */
[----:B------:R-:W-:Y:S01]  /*dcb0*/  FADD.FTZ R2, R40, R27 ;  /* 0x0000001b28027221 */ /* 0x000fe20000010000 */
[-CC-:B------:R-:W-:Y:S01]  /*dcc0*/  FFMA.FTZ R54, R138, R9.reuse, -R25.reuse ;  /* 0x000000098a367223 */ /* 0x180fe20000010819 */
[-CC-:B------:R-:W-:Y:S01]  /*dcd0*/  FFMA.FTZ R123, R140, R9.reuse, -R25.reuse ;  /* 0x000000098c7b7223 */ /* 0x180fe20000010819 */
[----:B------:R-:W-:Y:S01]  /*dce0*/  FFMA.FTZ R58, R142, R9, -R25 ;  /* 0x000000098e3a7223 */ /* 0x000fe20000010819 */
[----:B------:R-:W-:-:S02]  /*dcf0*/  FADD.FTZ R27, R45, R2 ;  /* 0x000000022d1b7221 */ /* 0x000fc40000010000 */
        /* <DEDUP_REMOVED lines=85> */
.L_x_13729:
[----:B------:R-:W-:Y:S01]  /*e250*/  ULEA UR6, UR26, UR45, 0x3 ;  /* 0x0000002d1a067291 */ /* 0x000fe2000f8e183f */
[----:B------:R-:W-:Y:S01]  /*e260*/  ISETP.GT.AND P1, PT, R5, UR42, PT ;  /* 0x0000002a05007c0c */ /* 0x000fe2000bf24270 */
[----:B------:R-:W-:Y:S01]  /*e270*/  UMOV UR27, UR46 ;  /* 0x0000002e001b7c82 */ /* 0x000fe20008000000 */
[----:B------:R-:W-:Y:S01]  /*e280*/  UMOV UR26, UR36 ;  /* 0x00000024001a7c82 */ /* 0x000fe20008000000 */
        /* <DEDUP_REMOVED lines=13> */
[----:B------:R-:W-:Y:S01]  /*e360*/  SYNCS.ARRIVE.TRANS64.RED.A1T0 RZ, [UR6], RZ ;  /* 0x000000ffffff79a7 */ /* 0x000fe20008100406 */
        /* <DEDUP_REMOVED lines=51> */
[-C--:B------:R-:W-:Y:S01]  /*e6a0*/  FMUL.FTZ R115, R115, R7.reuse ;  /* 0x0000000773737220 */ /* 0x080fe20000410000 */
[-C--:B------:R-:W-:Y:S01]  /*e6b0*/  FMUL.FTZ R118, R118, R7.reuse ;  /* 0x0000000776767220 */ /* 0x080fe20000410000 */
[----:B------:R-:W-:Y:S01]  /*e6c0*/  FMUL.FTZ R119, R119, R7 ;  /* 0x0000000777777220 */ /* 0x000fe20000410000 */
[----:B------:R-:W-:-:S02]  /*e6d0*/  IMAD.MOV.U32 R4, RZ, RZ, R10 ;  /* 0x000000ffff047224 */ /* 0x000fc400078e000a */
[----:B------:R-:W-:Y:S01]  /*e6e0*/  IMAD.MOV.U32 R3, RZ, RZ, R12 ;  /* 0x000000ffff037224 */ /* 0x000fe200078e000c */
[----:B------:R-:W-:Y:S06]  /*e6f0*/  @P1 BRA `(.L_x_13730) ;  /* 0xffffffc800941947 */ /* 0x000fec000383ffff */
.L_x_13711:
[----:B------:R-:W-:Y:S06]  /*e700*/  BAR.ARV 0x8, 0x200 ;  /* 0x0208000000007b1d */ /* 0x000fec0000002000 */
[----:B------:R-:W-:Y:S05]  /*e710*/  @!P0 BRA `(.L_x_13731) ;  /* 0x0000000000048947 */ /* 0x000fea0003800000 */
[----:B------:R-:W-:Y:S01]  /*e720*/  BPT.TRAP 0x1 ;  /* 0x000000040000795c */ /* 0x000fe20000300000 */
.L_x_13731:
[----:B------:R-:W-:Y:S01]  /*e730*/  ULEA UR5, UR36, UR45, 0x3 ;  /* 0x0000002d24057291 */ /* 0x000fe2000f8e183f */
[----:B------:R-:W-:-:S05]  /*e740*/  IMAD.U32 R3, RZ, RZ, UR46 ;  /* 0x0000002eff037e24 */ /* 0x000fca000f8e00ff */
[----:B------:R-:W-:-:S04]  /*e750*/  SHF.L.U32 R3, R3, 0x1f, RZ ;  /* 0x0000001f03037819 */ /* 0x000fc800000006ff */
[----:B------:R0:W1:Y:S01]  /*e760*/  SYNCS.PHASECHK.TRANS64.TRYWAIT P1, [UR5+0x16850], R3 ;  /* 0x01685003ff0075a7 */ /* 0x0000620008020145 */
[----:B------:R-:W-:Y:S05]  /*e770*/  @!P0 BRA `(.L_x_13732) ;  /* 0x0000000000048947 */ /* 0x000fea0003800000 */
[----:B------:R-:W-:Y:S01]  /*e780*/  BPT.TRAP 0x1 ;  /* 0x000000040000795c */ /* 0x000fe20000300000 */
.L_x_13732:
[----:B-1----:R-:W-:Y:S05]  /*e790*/  @P1 BRA `(.L_x_13733) ;  /* 0x0000000000081947 */ /* 0x002fea0003800000 */
[----:B------:R-:W1:Y:S02]  /*e7a0*/  SYNCS.PHASECHK.TRANS64.TRYWAIT P1, [UR5+0x16850], R3 ;  /* 0x01685003ff0075a7 */ /* 0x000e640008020145 */
[----:B-1----:R-:W-:Y:S05]  /*e7b0*/  @!P1 BRA `(.L_x_13734) ;  /* 0x00000068002c9947 */ /* 0x002fea0003800000 */
.L_x_13733:
[----:B------:R-:W-:Y:S01]  /*e7c0*/  UIADD3 UR45, UR45, 0x400, URZ ;  /* 0x000004002d2d7890 */ /* 0x000fe2000fffe03f */
[----:B------:R-:W-:Y:S01]  /*e7d0*/  WARPGROUP.ARRIVE ;  /* 0x00000000000079c5 */ /* 0x000fe20000000000 */
[----:B------:R-:W-:Y:S01]  /*e7e0*/  UMOV UR7, 0x40000040 ;  /* 0x4000004000077882 */ /* 0x000fe20000000000 */
[----:B01----:R-:W0:Y:S01]  /*e7f0*/  SHFL.BFLY PT, R3, R2, 0x2, 0x1f ;  /* 0x0c401f0002037f89 */ /* 0x003e2200000e0000 */
[----:B------:R-:W-:Y:S01]  /*e800*/  USHF.R.U32.HI UR45, URZ, 0x4, UR45 ;  /* 0x000000043f2d7899 */ /* 0x000fe2000801162d */
[----:B------:R-:W-:Y:S01]  /*e810*/  CS2R R26, SRZ ;  /* 0x00000000001a7805 */ /* 0x000fe2000001ff00 */
[----:B------:R-:W-:Y:S01]  /*e820*/  IMAD.MOV.U32 R30, RZ, RZ, -0x800000 ;  /* 0xff800000ff1e7424 */ /* 0x000fe200078e00ff */
[----:B------:R-:W1:Y:S01]  /*e830*/  SHFL.BFLY PT, R5, R0, 0x2, 0x1f ;  /* 0x0c401f0000057f89 */ /* 0x000e6200000e0000 */
[----:B------:R-:W-:-:S04]  /*e840*/  ULOP3.LUT UR4, UR45, 0x3fff, URZ, 0xc0, !UPT ;  /* 0x00003fff2d047892 */ /* 0x000fc8000f8ec03f */
[----:B------:R-:W-:-:S07]  /*e850*/  ULEA UR4, UR36, UR4, 0xa ;  /* 0x0000000424047291 */ /* 0x000fce000f8e503f */
[----:B------:R-:W-:Y:S02]  /*e860*/  UMOV UR6, UR4 ;  /* 0x0000000400067c82 */ /* 0x000fe40008000000 */
[----:B------:R-:W-:Y:S01]  /*e870*/  HGMMA.64x64x16.F32.BF16 R88, R148, gdesc[UR4].tnspB, R88, gsb0 ;  /* 0x40e0000494587df0 */ /* 0x000fe20008001858 */
[----:B------:R-:W-:Y:S01]  /*e880*/  UIADD3 UR6, UR4, 0x80, URZ ;  /* 0x0000008004067890 */ /* 0x000fe2000fffe03f */
[----:B------:R-:W-:Y:S01]  /*e890*/  UMOV UR7, 0x40000040 ;  /* 0x4000004000077882 */ /* 0x000fe20000000000 */
[----:B0-----:R-:W-:Y:S01]  /*e8a0*/  FADD.FTZ R3, R3, R2 ;  /* 0x0000000203037221 */ /* 0x001fe20000010000 */
[----:B-1----:R-:W-:-:S04]  /*e8b0*/  FADD.FTZ R5, R5, R0 ;  /* 0x0000000005057221 */ /* 0x002fc80000010000 */
        /* <DEDUP_REMOVED lines=54> */
.L_x_13735:
        /* <DEDUP_REMOVED lines=42> */
.L_x_13657:
        /* <DEDUP_REMOVED lines=12> */
[----:B------:R-:W-:Y:S01]  /*ef80*/  USHF.R.S32.HI UR12, URZ, 0x1f, UR41 ;  /* 0x0000001f3f0c7899 */ /* 0x000fe20008011429 */
[----:B------:R-:W-:Y:S01]  /*ef90*/  VIADD R45, R17, UR38 ;  /* 0x00000026112d7c36 */ /* 0x000fe20008000000 */
        /* <DEDUP_REMOVED lines=18> */
[----:B------:R-:W-:Y:S01]  /*f0c0*/  ULDC UR5, c[0x0][0xa88] ;  /* 0x0002a20000057ab9 */ /* 0x000fe20000000800 */
[----:B------:R-:W-:Y:S01]  /*f0d0*/  BAR.SYNC.DEFER_BLOCKING 0x1, 0x180 ;  /* 0x0046000000007b1d */ /* 0x000fe20000010000 */
[----:B-1----:R-:W-:-:S05]  /*f0e0*/  ISETP.NE.AND P1, PT, R32, 0x1, PT ;  /* 0x000000012000780c */ /* 0x002fca0003f25270 */
[----:B------:R-:W-:Y:S01]  /*f0f0*/  ULDC.64 UR10, c[0x0][0xaf0] ;  /* 0x0002bc00000a7ab9 */ /* 0x000fe20000000a00 */
[----:B------:R-:W-:Y:S02]  /*f100*/  MOV R2, R31 ;  /* 0x0000001f00027202 */ /* 0x000fe40000000f00 */
[----:B0-----:R-:W-:-:S03]  /*f110*/  MOV R3, R4 ;  /* 0x0000000400037202 */ /* 0x001fc60000000f00 */
[--C-:B------:R-:W-:Y:S02]  /*f120*/  IMAD.WIDE R10, R156, 0x2, R2.reuse ;  /* 0x000000029c0a7825 */ /* 0x100fe400078e0202 */
[----:B------:R-:W0:Y:S02]  /*f130*/  @P1 LDC R20, c[0x0][0xbec] ;  /* 0x0002fb00ff141b82 */ /* 0x000e240000000800 */
[----:B------:R-:W-:Y:S01]  /*f140*/  IMAD.WIDE R2, R5, 0x2, R2 ;  /* 0x0000000205027825 */ /* 0x000fe200078e0202 */
[C---:B------:R-:W-:Y:S02]  /*f150*/  LOP3.LUT R4, R10.reuse, 0x380, RZ, 0xc0, !PT ;  /* 0x000003800a047812 */ /* 0x040fe400078ec0ff */
[----:B------:R-:W-:Y:S02]  /*f160*/  IADD3 R39, P0, R10, 0x60, RZ ;  /* 0x000000600a277810 */ /* 0x000fe40007f1e0ff */
[----:B------:R-:W-:Y:S01]  /*f170*/  SHF.R.U64 R5, R4, 0x3, RZ ;  /* 0x0000000304057819 */ /* 0x000fe200000012ff */
[----:B------:R-:W1:Y:S01]  /*f180*/  @P1 LDC R43, c[0x0][0xbf0] ;  /* 0x0002fc00ff2b1b82 */ /* 0x000e620000000800 */
[----:B------:R-:W-:Y:S01]  /*f190*/  LOP3.LUT R4, R39, 0x380, RZ, 0xc0, !PT ;  /* 0x0000038027047812 */ /* 0x000fe200078ec0ff */
[----:B------:R-:W-:Y:S01]  /*f1a0*/  IMAD.X R9, RZ, RZ, R11, P0 ;  /* 0x000000ffff097224 */ /* 0x000fe200000e060b */
[----:B------:R-:W-:-:S02]  /*f1b0*/  IADD3 R37, P2, R10, 0x40, RZ ;  /* 0x000000400a257810 */ /* 0x000fc40007f5e0ff */
[----:B------:R-:W-:Y:S02]  /*f1c0*/  SHF.R.U64 R4, R4, 0x3, RZ ;  /* 0x0000000304047819 */ /* 0x000fe400000012ff */
[----:B------:R-:W-:Y:S01]  /*f1d0*/  IADD3 R33, P3, R10, 0x20, RZ ;  /* 0x000000200a217810 */ /* 0x000fe20007f7e0ff */
[--C-:B------:R-:W-:Y:S01]  /*f1e0*/  IMAD.X R7, RZ, RZ, R11.reuse, P2 ;  /* 0x000000ffff077224 */ /* 0x100fe200010e060b */
[----:B------:R-:W-:Y:S02]  /*f1f0*/  LOP3.LUT R6, R37, 0x380, RZ, 0xc0, !PT ;  /* 0x0000038025067812 */ /* 0x000fe400078ec0ff */
[----:B------:R-:W-:Y:S02]  /*f200*/  LOP3.LUT R8, R4, R39, RZ, 0x3c, !PT ;  /* 0x0000002704087212 */ /* 0x000fe400078e3cff */
[----:B------:R-:W-:Y:S01]  /*f210*/  LOP3.LUT R10, R5, R10, RZ, 0x3c, !PT ;  /* 0x0000000a050a7212 */ /* 0x000fe200078e3cff */
[----:B------:R-:W-:Y:S01]  /*f220*/  IMAD.X R5, RZ, RZ, R11, P3 ;  /* 0x000000ffff057224 */ /* 0x000fe200018e060b */
[----:B------:R-:W-:Y:S01]  /*f230*/  LOP3.LUT R4, R33, 0x380, RZ, 0xc0, !PT ;  /* 0x0000038021047812 */ /* 0x000fe200078ec0ff */
[----:B0-----:R-:W-:Y:S01]  /*f240*/  @P1 IMAD.HI.U32 R20, R45, R20, RZ ;  /* 0x000000142d141227 */ /* 0x001fe200078e00ff */
[----:B------:R-:W-:-:S02]  /*f250*/  SHF.R.U64 R6, R6, 0x3, RZ ;  /* 0x0000000306067819 */ /* 0x000fc400000012ff */
[----:B------:R-:W-:Y:S02]  /*f260*/  IADD3 R39, P3, R2, 0x1800, RZ ;  /* 0x0000180002277810 */ /* 0x000fe40007f7e0ff */
[----:B------:R-:W-:Y:S02]  /*f270*/  SHF.R.U64 R4, R4, 0x3, RZ ;  /* 0x0000000304047819 */ /* 0x000fe400000012ff */
[----:B------:R-:W-:Y:S01]  /*f280*/  LOP3.LUT R6, R6, R37, RZ, 0x3c, !PT ;  /* 0x0000002506067212 */ /* 0x000fe200078e3cff */
[----:B------:R-:W-:Y:S01]  /*f290*/  IMAD.X R29, RZ, RZ, R3, P3 ;  /* 0x000000ffff1d7224 */ /* 0x000fe200018e0603 */
[----:B------:R-:W-:Y:S02]  /*f2a0*/  LOP3.LUT R28, R39, 0x380, RZ, 0xc0, !PT ;  /* 0x00000380271c7812 */ /* 0x000fe400078ec0ff */
[----:B------:R-:W-:Y:S02]  /*f2b0*/  IADD3 R37, P2, R2, 0x3000, RZ ;  /* 0x0000300002257810 */ /* 0x000fe40007f5e0ff */
[----:B------:R-:W-:Y:S01]  /*f2c0*/  LOP3.LUT R4, R4, R33, RZ, 0x3c, !PT ;  /* 0x0000002104047212 */ /* 0x000fe200078e3cff */
[----:B------:R-:W-:Y:S01]  /*f2d0*/  IMAD.MOV.U32 R33, RZ, RZ, R45 ;  /* 0x000000ffff217224 */ /* 0x000fe200078e002d */
[----:B------:R-:W-:Y:S01]  /*f2e0*/  SHF.R.U64 R28, R28, 0x3, RZ ;  /* 0x000000031c1c7819 */ /* 0x000fe200000012ff */
[----:B------:R-:W-:Y:S01]  /*f2f0*/  IMAD.X R21, RZ, RZ, R3, P2 ;  /* 0x000000ffff157224 */ /* 0x000fe200010e0603 */
[----:B------:R-:W-:-:S02]  /*f300*/  LOP3.LUT R36, R37, 0x380, RZ, 0xc0, !PT ;  /* 0x0000038025247812 */ /* 0x000fc400078ec0ff */
[----:B-1----:R-:W-:Y:S02]  /*f310*/  @P1 SHF.R.U32.HI R33, RZ, R43, R20 ;  /* 0x0000002bff211219 */ /* 0x002fe40000011614 */
[----:B------:R-:W-:Y:S02]  /*f320*/  LOP3.LUT R28, R28, R39, RZ, 0x3c, !PT ;  /* 0x000000271c1c7212 */ /* 0x000fe400078e3cff */
[----:B------:R-:W-:Y:S01]  /*f330*/  SHF.R.U64 R20, R36, 0x3, RZ ;  /* 0x0000000324147819 */ /* 0x000fe200000012ff */
[----:B------:R-:W-:Y:S01]  /*f340*/  IMAD.MOV R39, RZ, RZ, -R33 ;  /* 0x000000ffff277224 */ /* 0x000fe200078e0a21 */
[----:B------:R-:W-:Y:S01]  /*f350*/  MOV R44, R10 ;  /* 0x0000000a002c7202 */ /* 0x000fe20000000f00 */
[----:B------:R-:W-:Y:S01]  /*f360*/  IMAD.U32 R36, RZ, RZ, UR8 ;  /* 0x00000008ff247e24 */ /* 0x000fe2000f8e00ff */
[----:B------:R-:W-:Y:S01]  /*f370*/  LOP3.LUT R20, R20, R37, RZ, 0x3c, !PT ;  /* 0x0000002514147212 */ /* 0x000fe200078e3cff */
[----:B------:R-:W-:Y:S01]  /*f380*/  IMAD R37, R32, R39, R45 ;  /* 0x0000002720257224 */ /* 0x000fe200078e022d */
[----:B------:R-:W-:Y:S01]  /*f390*/  SHF.R.S32.HI R11, RZ, 0x1f, R33 ;  /* 0x0000001fff0b7819 */ /* 0x000fe20000011421 */
[----:B------:R-:W-:Y:S01]  /*f3a0*/  ULDC.64 UR8, c[0x0][0xae8] ;  /* 0x0002ba0000087ab9 */ /* 0x000fe20000000a00 */
[----:B------:R-:W-:-:S02]  /*f3b0*/  IADD3 R10, P0, R33, UR6, RZ ;  /* 0x00000006210a7c10 */ /* 0x000fc4000ff1e0ff */
[----:B------:R-:W-:Y:S02]  /*f3c0*/  SHF.R.S32.HI R33, RZ, 0x1f, R37 ;  /* 0x0000001fff217819 */ /* 0x000fe40000011425 */
[----:B------:R-:W-:Y:S01]  /*f3d0*/  IADD3.X R11, R11, UR7, R36, P0, !PT ;  /* 0x000000070b0b7c10 */ /* 0x000fe200087fe424 */
[----:B------:R-:W-:Y:S01]  /*f3e0*/  ULDC.64 UR6, c[0x0][0xb88] ;  /* 0x0002e20000067ab9 */ /* 0x000fe20000000a00 */
[----:B------:R-:W-:Y:S01]  /*f3f0*/  MOV R40, R8 ;  /* 0x0000000800287202 */ /* 0x000fe20000000f00 */
[----:B------:R-:W-:Y:S01]  /*f400*/  IMAD R8, R33, UR6, RZ ;  /* 0x0000000621087c24 */ /* 0x000fe2000f8e02ff */
[----:B------:R-:W-:Y:S01]  /*f410*/  MOV R42, R6 ;  /* 0x00000006002a7202 */ /* 0x000fe20000000f00 */
[----:B------:R-:W-:Y:S01]  /*f420*/  IMAD.WIDE.U32 R6, R37, UR6, R10 ;  /* 0x0000000625067c25 */ /* 0x000fe2000f8e000a */
[----:B------:R-:W-:Y:S02]  /*f430*/  LOP3.LUT P0, RZ, R153, 0x3, RZ, 0xc0, !PT ;  /* 0x0000000399ff7812 */ /* 0x000fe4000780c0ff */
[----:B------:R-:W-:Y:S01]  /*f440*/  MOV R43, R4 ;  /* 0x00000004002b7202 */ /* 0x000fe20000000f00 */
[----:B------:R-:W-:Y:S01]  /*f450*/  IMAD R37, R37, UR7, R8 ;  /* 0x0000000725257c24 */ /* 0x000fe2000f8e0208 */
[----:B------:R-:W-:Y:S01]  /*f460*/  ULDC.64 UR6, c[0x0][0xb50] ;  /* 0x0002d40000067ab9 */ /* 0x000fe20000000a00 */
[----:B------:R-:W-:Y:S01]  /*f470*/  VIADD R10, R155, UR38 ;  /* 0x000000269b0a7c36 */ /* 0x000fe20008000000 */
[----:B------:R-:W-:Y:S01]  /*f480*/  LEA R45, P5, R6, UR6, 0x2 ;  /* 0x00000006062d7c11 */ /* 0x000fe2000f8a10ff */
[----:B------:R-:W-:Y:S01]  /*f490*/  IMAD R33, R32, UR5, RZ ;  /* 0x0000000520217c24 */ /* 0x000fe2000f8e02ff */
[----:B------:R-:W-:Y:S01]  /*f4a0*/  F2FP.BF16.F32.PACK_AB R4, R89, R34 ;  /* 0x000000225904723e */ /* 0x000fe200000010ff */
[----:B------:R-:W-:Y:S01]  /*f4b0*/  IMAD.IADD R7, R7, 0x1, R37 ;  /* 0x0000000107077824 */ /* 0x000fe200078e0225 */
[----:B------:R-:W-:Y:S01]  /*f4c0*/  F2FP.BF16.F32.PACK_AB R5, R91, R90 ;  /* 0x0000005a5b05723e */ /* 0x000fe200000010ff */
[C---:B------:R-:W-:Y:S01]  /*f4d0*/  VIADD R8, R10.reuse, 0x8 ;  /* 0x000000080a087836 */ /* 0x040fe20000000000 */
[----:B------:R-:W-:Y:S01]  /*f4e0*/  ISETP.GE.OR P4, PT, R10, R33, P0 ;  /* 0x000000210a00720c */ /* 0x000fe20000786670 */
[----:B------:R-:W-:Y:S01]  /*f4f0*/  SHFL.IDX PT, R36, R45, RZ, 0x1c1f ;  /* 0x001c1fff2d247589 */ /* 0x000fe200000e0000 */
[----:B------:R-:W-:-:S02]  /*f500*/  LEA.HI.X R46, R6, UR7, R7, 0x2, P5 ;  /* 0x00000007062e7c11 */ /* 0x000fc4000a8f1407 */
[----:B------:R-:W-:Y:S01]  /*f510*/  ISETP.GE.OR P0, PT, R8, R33, P0 ;  /* 0x000000210800720c */ /* 0x000fe20000706670 */
[----:B------:R-:W-:Y:S01]  /*f520*/  SHFL.IDX PT, R38, R45, 0x1, 0x1c1f ;  /* 0x003c1f002d267f89 */ /* 0x000fe200000e0000 */
[----:B------:R-:W-:Y:S02]  /*f530*/  F2FP.BF16.F32.PACK_AB R6, R93, R92 ;  /* 0x0000005c5d06723e */ /* 0x000fe400000010ff */
[----:B------:R-:W-:Y:S01]  /*f540*/  F2FP.BF16.F32.PACK_AB R7, R95, R94 ;  /* 0x0000005e5f07723e */ /* 0x000fe200000010ff */
[----:B------:R-:W0:Y:S01]  /*f550*/  SHFL.IDX PT, R37, R46, RZ, 0x1c1f ;  /* 0x001c1fff2e257589 */ /* 0x000e2200000e0000 */
[----:B------:R-:W-:Y:S02]  /*f560*/  F2FP.BF16.F32.PACK_AB R8, R97, R96 ;  /* 0x000000606108723e */ /* 0x000fe400000010ff */
[----:B------:R-:W-:Y:S01]  /*f570*/  F2FP.BF16.F32.PACK_AB R9, R99, R98 ;  /* 0x000000626309723e */ /* 0x000fe200000010ff */
[----:B------:R-:W-:Y:S01]  /*f580*/  STSM.16.M88.4 [R44], R4 ;  /* 0x000000042c007844 */ /* 0x000fe20000000200 */
[----:B------:R-:W-:-:S02]  /*f590*/  F2FP.BF16.F32.PACK_AB R10, R101, R100 ;  /* 0x00000064650a723e */ /* 0x000fc400000010ff */
[----:B------:R-:W-:Y:S01]  /*f5a0*/  F2FP.BF16.F32.PACK_AB R11, R103, R102 ;  /* 0x00000066670b723e */ /* 0x000fe200000010ff */
[----:B------:R-:W1:Y:S01]  /*f5b0*/  SHFL.IDX PT, R39, R46, 0x1, 0x1c1f ;  /* 0x003c1f002e277f89 */ /* 0x000e6200000e0000 */
[----:B------:R-:W-:-:S03]  /*f5c0*/  LOP3.LUT R35, R2, 0x380, RZ, 0xc0, !PT ;  /* 0x0000038002237812 */ /* 0x000fc600078ec0ff */
[----:B------:R2:W-:Y:S01]  /*f5d0*/  STSM.16.M88.4 [R43], R8 ;  /* 0x000000082b007844 */ /* 0x0005e20000000200 */
[----:B------:R-:W-:-:S03]  /*f5e0*/  SHF.R.U64 R35, R35, 0x3, RZ ;  /* 0x0000000323237819 */ /* 0x000fc600000012ff */
[----:B------:R-:W-:Y:S01]  /*f5f0*/  STSM.16.M88.4 [R42], R12 ;  /* 0x0000000c2a007844 */ /* 0x000fe20000000200 */
[----:B------:R-:W-:Y:S01]  /*f600*/  LOP3.LUT R34, R35, R2, RZ, 0x3c, !PT ;  /* 0x0000000223227212 */ /* 0x000fe200078e3cff */
[----:B------:R-:W-:Y:S02]  /*f610*/  IMAD.MOV.U32 R35, RZ, RZ, R3 ;  /* 0x000000ffff237224 */ /* 0x000fe400078e0003 */
[----:B------:R-:W-:Y:S01]  /*f620*/  STSM.16.M88.4 [R40], R24 ;  /* 0x0000001828007844 */ /* 0x000fe20000000200 */
[----:B------:R-:W-:Y:S06]  /*f630*/  BAR.SYNC.DEFER_BLOCKING 0x1, 0x180 ;  /* 0x0046000000007b1d */ /* 0x000fec0000010000 */
[----:B0-----:R0:W-:Y:S04]  /*f640*/  @!P4 ST.E desc[UR52][R36.64], R30 ;  /* 0x0000001e2400c985 */ /* 0x0011e8000c101934 */
[----:B-1----:R1:W-:Y:S04]  /*f650*/  @!P0 ST.E desc[UR52][R38.64], R0 ;  /* 0x0000000026008985 */ /* 0x0023e8000c101934 */
[----:B------:R-:W3:Y:S04]  /*f660*/  LD.E.128 R4, desc[UR52][R34.64] ;  /* 0x0000003422047980 */ /* 0x000ee8000c101d00 */
[----:B--2---:R-:W2:Y:S01]  /*f670*/  LD.E.128 R8, desc[UR52][R28.64] ;  /* 0x000000341c087980 */ /* 0x004ea2000c101d00 */
[----:B0-----:R-:W0:Y:S03]  /*f680*/  @P1 LDC R37, c[0x0][0xbf0] ;  /* 0x0002fc00ff251b82 */ /* 0x001e260000000800 */
[----:B------:R4:W2:Y:S01]  /*f690*/  LD.E.128 R12, desc[UR52][R20.64] ;  /* 0x00000034140c7980 */ /* 0x0008a2000c101d00 */
[----:B------:R-:W-:Y:S01]  /*f6a0*/  IADD3 R27, P0, R2, 0x4800, RZ ;  /* 0x00004800021b7810 */ /* 0x000fe20007f1e0ff */
[----:B-1----:R-:W-:Y:S01]  /*f6b0*/  IMAD R0, R18, 0x30, R152 ;  /* 0x0000003012007824 */ /* 0x002fe200078e0298 */
[----:B------:R-:W-:-:S02]  /*f6c0*/  UIMAD UR5, UR12, UR8, URZ ;  /* 0x000000080c0572a4 */ /* 0x000fc4000f8e023f */
[----:B------:R-:W-:Y:S01]  /*f6d0*/  UIMAD.WIDE.U32 UR6, UR41, UR8, URZ ;  /* 0x00000008290672a5 */ /* 0x000fe2000f8e003f */
[----:B------:R-:W-:Y:S01]  /*f6e0*/  IMAD.X R25, RZ, RZ, R3, P0 ;  /* 0x000000ffff197224 */ /* 0x000fe200000e0603 */
[----:B------:R-:W-:Y:S01]  /*f6f0*/  LOP3.LUT R2, R27, 0x380, RZ, 0xc0, !PT ;  /* 0x000003801b027812 */ /* 0x000fe200078ec0ff */
[----:B------:R-:W1:Y:S01]  /*f700*/  @P1 LDC R3, c[0x0][0xbec] ;  /* 0x0002fb00ff031b82 */ /* 0x000e620000000800 */
[----:B----4-:R-:W-:Y:S01]  /*f710*/  VIADD R20, R0, UR38 ;  /* 0x0000002600147c36 */ /* 0x010fe20008000000 */
[----:B------:R-:W-:Y:S01]  /*f720*/  UIMAD UR5, UR41, UR9, UR5 ;  /* 0x00000009290572a4 */ /* 0x000fe2000f8e0205 */
[----:B------:R-:W-:Y:S01]  /*f730*/  SHF.R.U64 R2, R2, 0x3, RZ ;  /* 0x0000000302027819 */ /* 0x000fe200000012ff */
[----:B------:R-:W-:Y:S02]  /*f740*/  UIMAD UR8, UR13, UR10, URZ ;  /* 0x0000000a0d0872a4 */ /* 0x000fe4000f8e023f */
[----:B------:R-:W-:Y:S01]  /*f750*/  UIADD3 UR7, UR7, UR5, URZ ;  /* 0x0000000507077290 */ /* 0x000fe2000fffe03f */
[----:B------:R-:W-:Y:S01]  /*f760*/  IMAD.MOV.U32 R21, RZ, RZ, R20 ;  /* 0x000000ffff157224 */ /* 0x000fe200078e0014 */
[----:B------:R-:W-:Y:S01]  /*f770*/  UIMAD UR5, UR39, UR11, UR8 ;  /* 0x0000000b270572a4 */ /* 0x000fe2000f8e0208 */
[----:B------:R-:W-:Y:S01]  /*f780*/  LOP3.LUT R24, R2, R27, RZ, 0x3c, !PT ;  /* 0x0000001b02187212 */ /* 0x000fe200078e3cff */
[----:B------:R-:W-:Y:S01]  /*f790*/  UIMAD.WIDE.U32 UR6, UR39, UR10, UR6 ;  /* 0x0000000a270672a5 */ /* 0x000fe2000f8e0006 */
[----:B------:R-:W-:Y:S01]  /*f7a0*/  ULDC.64 UR8, c[0x0][0xae0] ;  /* 0x0002b80000087ab9 */ /* 0x000fe20000000a00 */
[----:B-1----:R-:W-:-:S03]  /*f7b0*/  @P1 IMAD.HI.U32 R0, R20, R3, RZ ;  /* 0x0000000314001227 */ /* 0x002fc600078e00ff */
[----:B------:R-:W5:Y:S01]  /*f7c0*/  LD.E.128 R24, desc[UR52][R24.64] ;  /* 0x0000003418187980 */ /* 0x000f62000c101d00 */
[----:B------:R-:W-:Y:S02]  /*f7d0*/  UIADD3 UR5, UR7, UR5, URZ ;  /* 0x0000000507057290 */ /* 0x000fe4000fffe03f */
[----:B------:R-:W-:Y:S01]  /*f7e0*/  IMAD.U32 R3, RZ, RZ, UR7 ;  /* 0x00000007ff037e24 */ /* 0x000fe2000f8e00ff */
[----:B0-----:R-:W-:Y:S01]  /*f7f0*/  @P1 SHF.R.U32.HI R21, RZ, R37, R0 ;  /* 0x00000025ff151219 */ /* 0x001fe20000011600 */
[----:B------:R-:W-:Y:S01]  /*f800*/  IMAD.U32 R2, RZ, RZ, UR6 ;  /* 0x00000006ff027e24 */ /* 0x000fe2000f8e00ff */
[----:B------:R-:W-:Y:S01]  /*f810*/  ULDC.64 UR6, c[0x0][0xad8] ;  /* 0x0002b60000067ab9 */ /* 0x000fe20000000a00 */
[----:B------:R-:W-:Y:S01]  /*f820*/  IMAD.U32 R3, RZ, RZ, UR5 ;  /* 0x00000005ff037e24 */ /* 0x000fe2000f8e00ff */
[--C-:B------:R-:W-:Y:S01]  /*f830*/  SHF.R.S32.HI R0, RZ, 0x1f, R21.reuse ;  /* 0x0000001fff007819 */ /* 0x100fe20000011415 */
[----:B------:R-:W-:Y:S01]  /*f840*/  IMAD.MOV R29, RZ, RZ, -R21 ;  /* 0x000000ffff1d7224 */ /* 0x000fe200078e0a15 */
[----:B------:R-:W-:Y:S01]  /*f850*/  ULDC UR5, c[0x0][0xac8] ;  /* 0x0002b20000057ab9 */ /* 0x000fe20000000800 */
[----:B------:R-:W-:Y:S01]  /*f860*/  IMAD.WIDE.U32 R2, R21, UR8, R2 ;  /* 0x0000000815027c25 */ /* 0x000fe2000f8e0002 */
[----:B------:R-:W-:Y:S01]  /*f870*/  @!PT LDS RZ, [RZ] ;  /* 0x00000000fffff984 */ /* 0x000fe20000000800 */
[----:B------:R-:W-:Y:S01]  /*f880*/  @!PT LDS RZ, [RZ] ;  /* 0x00000000fffff984 */ /* 0x000fe20000000800 */
[----:B------:R-:W-:Y:S01]  /*f890*/  @!PT LDS RZ, [RZ] ;  /* 0x00000000fffff984 */ /* 0x000fe20000000800 */
[----:B------:R-:W-:Y:S01]  /*f8a0*/  @!PT LDS RZ, [RZ] ;  /* 0x00000000fffff984 */ /* 0x000fe20000000800 */
[----:B------:R0:W-:Y:S06]  /*f8b0*/  MEMBAR.ALL.CTA ;  /* 0x0000000000007992 */ /* 0x0001ec0000008000 */
[----:B0-----:R-:W0:Y:S01]  /*f8c0*/  FENCE.VIEW.ASYNC.S ;  /* 0x00000000000073c6 */ /* 0x001e220000000000 */
[----:B------:R-:W-:-:S02]  /*f8d0*/  IMAD R0, R0, UR8, RZ ;  /* 0x0000000800007c24 */ /* 0x000fc4000f8e02ff */
[----:B------:R-:W-:Y:S02]  /*f8e0*/  IMAD R29, R32, R29, R20 ;  /* 0x0000001d201d7224 */ /* 0x000fe400078e0214 */
[----:B------:R-:W-:Y:S02]  /*f8f0*/  IMAD R35, R21, UR9, R0 ;  /* 0x0000000915237c24 */ /* 0x000fe4000f8e0200 */
[----:B------:R-:W-:Y:S01]  /*f900*/  VIADD R34, R152, UR38 ;  /* 0x0000002698227c36 */ /* 0x000fe20008000000 */
[----:B------:R-:W-:Y:S01]  /*f910*/  SHF.R.S32.HI R0, RZ, 0x1f, R29 ;  /* 0x0000001fff007819 */ /* 0x000fe2000001141d */
[----:B------:R-:W-:Y:S02]  /*f920*/  IMAD.IADD R3, R3, 0x1, R35 ;  /* 0x0000000103037824 */ /* 0x000fe400078e0223 */
[----:B------:R-:W-:Y:S02]  /*f930*/  VIADD R31, R31, 0x16820 ;  /* 0x000168201f1f7836 */ /* 0x000fe40000000000 */
[----:B------:R-:W-:-:S02]  /*f940*/  IMAD R0, R0, UR6, RZ ;  /* 0x0000000600007c24 */ /* 0x000fc4000f8e02ff */
[----:B------:R-:W-:Y:S01]  /*f950*/  IMAD.WIDE.U32 R2, R29, UR6, R2 ;  /* 0x000000061d027c25 */ /* 0x000fe2000f8e0002 */
[----:B------:R-:W-:-:S03]  /*f960*/  PRMT R31, RZ, 0x654, R31 ;  /* 0x00000654ff1f7816 */ /* 0x000fc6000000001f */
[----:B------:R-:W-:Y:S01]  /*f970*/  IMAD R21, R29, UR7, R0 ;  /* 0x000000071d157c24 */ /* 0x000fe2000f8e0200 */
[----:B------:R-:W-:Y:S01]  /*f980*/  ULDC.64 UR6, c[0x0][0xa80] ;  /* 0x0002a00000067ab9 */ /* 0x000fe20000000a00 */
[----:B------:R-:W-:Y:S01]  /*f990*/  VIADD R0, R34, 0x30 ;  /* 0x0000003022007836 */ /* 0x000fe20000000000 */
[C---:B------:R-:W-:Y:S01]  /*f9a0*/  LEA R30, P0, R2.reuse, UR6, 0x1 ;  /* 0x00000006021e7c11 */ /* 0x040fe2000f8008ff */
[----:B------:R-:W-:Y:S01]  /*f9b0*/  IMAD.IADD R3, R3, 0x1, R21 ;  /* 0x0000000103037824 */ /* 0x000fe200078e0215 */
[----:B0-----:R0:W-:Y:S03]  /*f9c0*/  SYNCS.ARRIVE.TRANS64.RED.A1T0 RZ, [R31+URZ], RZ ;  /* 0x000000ff1fff79a7 */ /* 0x0011e6000810043f */
[----:B------:R-:W1:Y:S01]  /*f9d0*/  SHFL.IDX PT, R21, R30, RZ, 0x181f ;  /* 0x00181fff1e157589 */ /* 0x000e6200000e0000 */
[----:B------:R-:W-:Y:S01]  /*f9e0*/  LEA.HI.X R32, R2, UR7, R3, 0x1, P0 ;  /* 0x0000000702207c11 */ /* 0x000fe200080f0c03 */
[----:B------:R-:W-:Y:S01]  /*f9f0*/  VIADD R2, R34, 0x60 ;  /* 0x0000006022027836 */ /* 0x000fe20000000000 */
[----:B------:R-:W-:Y:S01]  /*fa00*/  ISETP.GE.AND P0, PT, R22, UR5, PT ;  /* 0x0000000516007c0c */ /* 0x000fe2000bf06270 */
[----:B------:R-:W4:Y:S03]  /*fa10*/  SHFL.IDX PT, R35, R30, 0x1, 0x181f ;  /* 0x00381f001e237f89 */ /* 0x000f2600000e0000 */
[-C--:B------:R-:W-:Y:S01]  /*fa20*/  ISETP.GE.OR P1, PT, R34, R33.reuse, P0 ;  /* 0x000000212200720c */ /* 0x080fe20000726670 */
[----:B------:R-:W4:Y:S01]  /*fa30*/  SHFL.IDX PT, R37, R30, 0x2, 0x181f ;  /* 0x00581f001e257f89 */ /* 0x000f2200000e0000 */
[-C--:B------:R-:W-:Y:S01]  /*fa40*/  ISETP.GE.OR P2, PT, R0, R33.reuse, P0 ;  /* 0x000000210000720c */ /* 0x080fe20000746670 */
[----:B------:R-:W-:Y:S01]  /*fa50*/  VIADD R0, R34, 0x90 ;  /* 0x0000009022007836 */ /* 0x000fe20000000000 */
[-C--:B------:R-:W-:Y:S01]  /*fa60*/  ISETP.GE.OR P3, PT, R2, R33.reuse, P0 ;  /* 0x000000210200720c */ /* 0x080fe20000766670 */
[----:B------:R-:W4:Y:S03]  /*fa70*/  SHFL.IDX PT, R3, R32, RZ, 0x181f ;  /* 0x00181fff20037589 */ /* 0x000f2600000e0000 */
[----:B------:R-:W-:Y:S01]  /*fa80*/  ISETP.GE.OR P0, PT, R0, R33, P0 ;  /* 0x000000210000720c */ /* 0x000fe20000706670 */
[----:B------:R-:W4:Y:S04]  /*fa90*/  SHFL.IDX PT, R29, R32, 0x1, 0x181f ;  /* 0x00381f00201d7f89 */ /* 0x000f2800000e0000 */
[----:B------:R-:W4:Y:S01]  /*faa0*/  SHFL.IDX PT, R36, R32, 0x2, 0x181f ;  /* 0x00581f0020247f89 */ /* 0x000f2200000e0000 */
[----:B-1----:R-:W-:-:S03]  /*fab0*/  @!P1 LEA R2, P4, R22, R21, 0x1 ;  /* 0x0000001516029211 */ /* 0x002fc600078808ff */
[----:B0-----:R0:W1:Y:S01]  /*fac0*/  SHFL.IDX PT, R31, R30, 0x3, 0x181f ;  /* 0x00781f001e1f7f89 */ /* 0x00106200000e0000 */
[----:B----4-:R-:W-:-:S03]  /*fad0*/  @!P2 LEA R20, P5, R22, R35, 0x1 ;  /* 0x000000231614a211 */ /* 0x010fc600078a08ff */
[----:B------:R-:W4:Y:S01]  /*fae0*/  SHFL.IDX PT, R32, R32, 0x3, 0x181f ;  /* 0x00781f0020207f89 */ /* 0x000f2200000e0000 */
[C---:B------:R-:W-:Y:S02]  /*faf0*/  @!P3 LEA R28, P6, R22.reuse, R37, 0x1 ;  /* 0x00000025161cb211 */ /* 0x040fe400078c08ff */
[C-C-:B------:R-:W-:Y:S02]  /*fb00*/  @!P1 LEA.HI.X R3, R22.reuse, R3, R157.reuse, 0x1, P4 ;  /* 0x0000000316039211 */ /* 0x140fe400020f0c9d */
[C-C-:B------:R-:W-:Y:S02]  /*fb10*/  @!P2 LEA.HI.X R21, R22.reuse, R29, R157.reuse, 0x1, P5 ;  /* 0x0000001d1615a211 */ /* 0x140fe400028f0c9d */
[----:B------:R-:W-:Y:S01]  /*fb20*/  @!P3 LEA.HI.X R29, R22, R36, R157, 0x1, P6 ;  /* 0x00000024161db211 */ /* 0x000fe200030f0c9d */
[----:B---3--:R0:W-:Y:S04]  /*fb30*/  @!P1 ST.E.128 desc[UR52][R2.64], R4 ;  /* 0x0000000402009985 */ /* 0x0081e8000c101d34 */
[----:B--2---:R0:W-:Y:S04]  /*fb40*/  @!P2 ST.E.128 desc[UR52][R20.64], R8 ;  /* 0x000000081400a985 */ /* 0x0041e8000c101d34 */
[----:B------:R0:W-:Y:S01]  /*fb50*/  @!P3 ST.E.128 desc[UR52][R28.64], R12 ;  /* 0x0000000c1c00b985 */ /* 0x0001e2000c101d34 */
[----:B-1--4-:R-:W-:Y:S05]  /*fb60*/  @P0 BRA `(.L_x_13738) ;  /* 0x0000000400ec0947 */ /* 0x012fea0003800000 */
[----:B0-----:R-:W-:-:S04]  /*fb70*/  LEA R2, P0, R22, R31, 0x1 ;  /* 0x0000001f16027211 */ /* 0x001fc800078008ff */
[----:B------:R-:W-:-:S05]  /*fb80*/  LEA.HI.X R3, R22, R32, R157, 0x1, P0 ;  /* 0x0000002016037211 */ /* 0x000fca00000f0c9d */
[----:B-----5:R2:W-:Y:S01]  /*fb90*/  ST.E.128 desc[UR52][R2.64], R24 ;  /* 0x0000001802007985 */ /* 0x0205e2000c101d34 */
[----:B------:R-:W-:Y:S05]  /*fba0*/  BRA `(.L_x_13738) ;  /* 0x0000000400dc7947 */ /* 0x000fea0003800000 */
.L_x_13737:
[----:B------:R-:W0:Y:S01]  /*fbb0*/  LDC R10, c[0x0][0xbe8] ;  /* 0x0002fa00ff0a7b82 */ /* 0x000e220000000800 */
[----:B------:R-:W1:Y:S01]  /*fbc0*/  S2R R0, SR_TID.X ;  /* 0x0000000000007919 */ /* 0x000e620000002100 */
[----:B------:R-:W-:Y:S01]  /*fbd0*/  USHF.R.S32.HI UR8, URZ, 0x1f, UR41 ;  /* 0x0000001f3f087899 */ /* 0x000fe20008011429 */
[----:B------:R-:W-:Y:S01]  /*fbe0*/  BSSY B1, `(.L_x_13739) ;  /* 0x0000031000017945 */ /* 0x000fe20003800000 */
[----:B------:R-:W-:Y:S01]  /*fbf0*/  USHF.R.S32.HI UR9, URZ, 0x1f, UR39 ;  /* 0x0000001f3f097899 */ /* 0x000fe20008011427 */
[----:B------:R-:W-:Y:S01]  /*fc00*/  IMAD R6, R18, 0x30, R152 ;  /* 0x0000003012067824 */ /* 0x000fe200078e0298 */
        /* <DEDUP_REMOVED lines=46> */
.L_x_13740:
[----:B------:R-:W-:Y:S05]  /*fef0*/  BSYNC B1 ;  /* 0x0000000000017941 */ /* 0x000fea0003800000 */
.L_x_13739:
[----:B------:R-:W-:Y:S01]  /*ff00*/  ULDC.64 UR10, c[0x0][0xae8] ;  /* 0x0002ba00000a7ab9 */ /* 0x000fe20000000a00 */
[----:B------:R-:W-:Y:S01]  /*ff10*/  VIADD R6, R6, UR38 ;  /* 0x0000002606067c36 */ /* 0x000fe20008000000 */
[----:B------:R-:W-:Y:S02]  /*ff20*/  UIMAD UR5, UR8, UR10, URZ ;  /* 0x0000000a080572a4 */ /* 0x000fe4000f8e023f */
        /* <DEDUP_REMOVED lines=31> */
[----:B------:R-:W-:Y:S01]  /*10120*/  ULDC UR6, c[0x0][0xa88] ;  /* 0x0002a20000067ab9 */ /* 0x000fe20000000800 */
[----:B------:R-:W-:Y:S02]  /*10130*/  VIADD R6, R152, UR38 ;  /* 0x0000002698067c36 */ /* 0x000fe40008000000 */
[----:B------:R-:W-:Y:S01]  /*10140*/  LEA.HI.X R12, R2, UR7, R3, 0x1, P0 ;  /* 0x00000007020c7c11 */ /* 0x000fe200080f0c03 */
[----:B------:R-:W0:Y:S01]  /*10150*/  SHFL.IDX PT, R7, R8, 0x1, 0x181f ;  /* 0x00381f0008077f89 */ /* 0x000e2200000e0000 */
[----:B------:R-:W-:Y:S01]  /*10160*/  IMAD R15, R10, UR6, RZ ;  /* 0x000000060a0f7c24 */ /* 0x000fe2000f8e02ff */
[----:B------:R-:W-:Y:S01]  /*10170*/  ISETP.GE.AND P0, PT, R22, UR5, PT ;  /* 0x0000000516007c0c */ /* 0x000fe2000bf06270 */
[C---:B------:R-:W-:Y:S01]  /*10180*/  VIADD R4, R6.reuse, 0x30 ;  /* 0x0000003006047836 */ /* 0x040fe20000000000 */
[----:B------:R-:W1:Y:S01]  /*10190*/  SHFL.IDX PT, R3, R8, RZ, 0x181f ;  /* 0x00181fff08037589 */ /* 0x000e6200000e0000 */
[C---:B------:R-:W-:Y:S01]  /*101a0*/  VIADD R2, R6.reuse, 0x60 ;  /* 0x0000006006027836 */ /* 0x040fe20000000000 */
[CC--:B------:R-:W-:Y:S01]  /*101b0*/  ISETP.GE.OR P3, PT, R6.reuse, R15.reuse, P0 ;  /* 0x0000000f0600720c */ /* 0x0c0fe20000766670 */
[----:B------:R-:W-:Y:S01]  /*101c0*/  VIADD R6, R6, 0x90 ;  /* 0x0000009006067836 */ /* 0x000fe20000000000 */
[----:B------:R-:W2:Y:S01]  /*101d0*/  SHFL.IDX PT, R11, R8, 0x2, 0x181f ;  /* 0x00581f00080b7f89 */ /* 0x000ea200000e0000 */
[----:B------:R-:W-:-:S02]  /*101e0*/  ISETP.GE.OR P2, PT, R4, R15, P0 ;  /* 0x0000000f0400720c */ /* 0x000fc40000746670 */
[-C--:B------:R-:W-:Y:S01]  /*101f0*/  ISETP.GE.OR P1, PT, R2, R15.reuse, P0 ;  /* 0x0000000f0200720c */ /* 0x080fe20000726670 */
[----:B------:R-:W3:Y:S01]  /*10200*/  SHFL.IDX PT, R0, R12, RZ, 0x181f ;  /* 0x00181fff0c007589 */ /* 0x000ee200000e0000 */
[----:B------:R-:W-:-:S03]  /*10210*/  ISETP.GE.OR P0, PT, R6, R15, P0 ;  /* 0x0000000f0600720c */ /* 0x000fc60000706670 */
[----:B------:R-:W4:Y:S04]  /*10220*/  SHFL.IDX PT, R13, R8, 0x3, 0x181f ;  /* 0x00781f00080d7f89 */ /* 0x000f2800000e0000 */
[----:B------:R-:W5:Y:S04]  /*10230*/  SHFL.IDX PT, R5, R12, 0x1, 0x181f ;  /* 0x00381f000c057f89 */ /* 0x000f6800000e0000 */
[----:B------:R-:W5:Y:S01]  /*10240*/  SHFL.IDX PT, R9, R12, 0x2, 0x181f ;  /* 0x00581f000c097f89 */ /* 0x000f6200000e0000 */
[----:B0-----:R-:W-:-:S03]  /*10250*/  @!P2 LEA R4, P5, R22, R7, 0x1 ;  /* 0x000000071604a211 */ /* 0x001fc600078a08ff */
[----:B------:R-:W0:Y:S01]  /*10260*/  SHFL.IDX PT, R10, R12, 0x3, 0x181f ;  /* 0x00781f000c0a7f89 */ /* 0x000e2200000e0000 */
[C---:B-1----:R-:W-:Y:S02]  /*10270*/  @!P3 LEA R2, P6, R22.reuse, R3, 0x1 ;  /* 0x000000031602b211 */ /* 0x042fe400078c08ff */
[C---:B--2---:R-:W-:Y:S02]  /*10280*/  @!P1 LEA R6, P4, R22.reuse, R11, 0x1 ;  /* 0x0000000b16069211 */ /* 0x044fe400078808ff */
[C---:B---3--:R-:W-:Y:S02]  /*10290*/  @!P3 LEA.HI.X R3, R22.reuse, R0, R157, 0x1, P6 ;  /* 0x000000001603b211 */ /* 0x048fe400030f0c9d */
[----:B----4-:R-:W-:-:S03]  /*102a0*/  @!P0 LEA R8, P6, R22, R13, 0x1 ;  /* 0x0000000d16088211 */ /* 0x010fc600078c08ff */
[----:B------:R1:W-:Y:S01]  /*102b0*/  @!P3 ST.E.128 desc[UR52][R2.64], RZ ;  /* 0x000000ff0200b985 */ /* 0x0003e2000c101d34 */
[C-C-:B-----5:R-:W-:Y:S02]  /*102c0*/  @!P2 LEA.HI.X R5, R22.reuse, R5, R157.reuse, 0x1, P5 ;  /* 0x000000051605a211 */ /* 0x160fe400028f0c9d */
[----:B------:R-:W-:-:S03]  /*102d0*/  @!P1 LEA.HI.X R7, R22, R9, R157, 0x1, P4 ;  /* 0x0000000916079211 */ /* 0x000fc600020f0c9d */
[----:B------:R1:W-:Y:S01]  /*102e0*/  @!P2 ST.E.128 desc[UR52][R4.64], RZ ;  /* 0x000000ff0400a985 */ /* 0x0003e2000c101d34 */
[----:B0-----:R-:W-:-:S03]  /*102f0*/  @!P0 LEA.HI.X R9, R22, R10, R157, 0x1, P6 ;  /* 0x0000000a16098211 */ /* 0x001fc600030f0c9d */
[----:B------:R1:W-:Y:S04]  /*10300*/  @!P1 ST.E.128 desc[UR52][R6.64], RZ ;  /* 0x000000ff06009985 */ /* 0x0003e8000c101d34 */
[----:B------:R1:W-:Y:S02]  /*10310*/  @!P0 ST.E.128 desc[UR52][R8.64], RZ ;  /* 0x000000ff08008985 */ /* 0x0003e4000c101d34 */
.L_x_13738:
[----:B------:R-:W-:Y:S05]  /*10320*/  BSYNC B0 ;  /* 0x0000000000007941 */ /* 0x000fea0003800000 */
.L_x_13736:
[----:B------:R-:W-:Y:S02]  /*10330*/  ULDC UR5, c[0x0][0xc38] ;  /* 0x00030e0000057ab9 */ /* 0x000fe40000000800 */
[----:B------:R-:W-:-:S06]  /*10340*/  UISETP.GE.AND UP0, UPT, UR4, UR5, UPT ;  /* 0x000000050400728c */ /* 0x000fcc000bf06270 */
[----:B------:R-:W-:-:S13]  /*10350*/  PLOP3.LUT P0, PT, PT, PT, UP0, 0x80, 0x0 ;  /* 0x000000000000781c */ /* 0x000fda0003f0f008 */
[----:B------:R-:W-:Y:S05]  /*10360*/  @!P0 BRA `(.L_x_13741) ;  /* 0xffffff0800508947 */ /* 0x000fea000383ffff */
[----:B------:R-:W-:Y:S05]  /*10370*/  EXIT ;  /* 0x000000000000794d */ /* 0x000fea0003800000 */
.L_x_13647:
        /* <DEDUP_REMOVED lines=8> */
[----:B------:R2:W3:Y:S02]  /*10400*/  SHFL.IDX PT, R2, R0, RZ, 0x1f ;  /* 0x00001fff00027589 */ /* 0x0004e400000e0000 */
[----:B--2---:R-:W0:Y:S01]  /*10410*/  LDC R0, c[0x0][0xc38] ;  /* 0x00030e00ff007b82 */ /* 0x004e220000000800 */
[----:B---3--:R-:W-:-:S13]  /*10420*/  ISETP.NE.AND P0, PT, R2, RZ, PT ;  /* 0x000000ff0200720c */ /* 0x008fda0003f05270 */
[----:B------:R-:W-:Y:S01]  /*10430*/  @P0 LOP3.LUT R19, R19, 0x20, RZ, 0xfc, !PT ;  /* 0x0000002013130812 */ /* 0x000fe200078efcff */
[----:B------:R-:W-:Y:S06]  /*10440*/  @P0 BAR.ARV 0x4, 0x200 ;  /* 0x0108000000000b1d */ /* 0x000fec0000002000 */
[----:B0-----:R-:W-:-:S13]  /*10450*/  ISETP.LE.AND P0, PT, R0, UR10, PT ;  /* 0x0000000a00007c0c */ /* 0x001fda000bf03270 */
[----:B------:R-:W-:Y:S05]  /*10460*/  @P0 BRA `(.L_x_13742) ;  /* 0x00000044005c0947 */ /* 0x000fea0003800000 */
[----:B------:R-:W0:Y:S01]  /*10470*/  S2R R7, SR_TID.X ;  /* 0x0000000000077919 */ /* 0x000e220000002100 */
[----:B-1----:R-:W1:Y:S01]  /*10480*/  S2UR UR8, SR_CgaCtaId ;  /* 0x00000000000879c3 */ /* 0x002e620000008800 */
[----:B------:R-:W-:Y:S01]  /*10490*/  ULDC.64 UR4, c[0x0][0x418] ;  /* 0x0001060000047ab9 */ /* 0x000fe20000000a00 */
[----:B------:R-:W-:Y:S01]  /*104a0*/  ULDC.64 UR6, c[0x0][0x2f0] ;  /* 0x0000bc0000067ab9 */ /* 0x000fe20000000a00 */
[----:B------:R-:W-:Y:S01]  /*104b0*/  UISETP.NE.U32.AND UP0, UPT, UR4, URZ, UPT ;  /* 0x0000003f0400728c */ /* 0x000fe2000bf05070 */
[----:B------:R-:W-:Y:S01]  /*104c0*/  LOP3.LUT R19, R19, 0xfffffffe, RZ, 0xc0, !PT ;  /* 0xfffffffe13137812 */ /* 0x000fe200078ec0ff */
[----:B------:R-:W-:Y:S01]  /*104d0*/  ULDC UR9, c[0x0][0x2b8] ;  /* 0x0000ae0000097ab9 */ /* 0x000fe20000000800 */
[----:B------:R-:W-:Y:S01]  /*104e0*/  ULDC UR4, c[0x0][0x424] ;  /* 0x0001090000047ab9 */ /* 0x000fe20000000800 */
[----:B------:R-:W-:Y:S01]  /*104f0*/  UISETP.NE.AND.EX UP0, UPT, UR5, URZ, UPT, UP0 ;  /* 0x0000003f0500728c */ /* 0x000fe2000bf05300 */
[----:B------:R-:W-:Y:S01]  /*10500*/  IMAD.MOV.U32 R26, RZ, RZ, 0x1 ;  /* 0x00000001ff1a7424 */ /* 0x000fe200078e00ff */
[----:B------:R-:W-:Y:S01]  /*10510*/  ULDC UR39, c[0x0][0x288] ;  /* 0x0000a20000277ab9 */ /* 0x000fe20000000800 */
[----:B------:R-:W-:Y:S01]  /*10520*/  UMOV UR5, 0x400 ;  /* 0x0000040000057882 */ /* 0x000fe20000000000 */
[----:B------:R-:W-:Y:S01]  /*10530*/  USEL UR4, UR4, 0x1, UP0 ;  /* 0x0000000104047887 */ /* 0x000fe20008000000 */
[----:B------:R-:W-:Y:S01]  /*10540*/  IMAD.MOV.U32 R23, RZ, RZ, RZ ;  /* 0x000000ffff177224 */ /* 0x000fe200078e00ff */
[----:B------:R-:W-:Y:S01]  /*10550*/  ULDC UR38, c[0x0][0x448] ;  /* 0x0001120000267ab9 */ /* 0x000fe20000000800 */
[----:B------:R-:W-:-:S02]  /*10560*/  ULOP3.LUT UR46, UR37, 0x2, URZ, 0xfc, !UPT ;  /* 0x00000002252e7892 */ /* 0x000fc4000f8efc3f */
[----:B------:R-:W-:Y:S02]  /*10570*/  UIMAD UR36, UR4, UR6, URZ ;  /* 0x00000006042472a4 */ /* 0x000fe4000f8e023f */
[----:B------:R-:W-:Y:S02]  /*10580*/  UIMAD UR38, UR38, UR39, URZ ;  /* 0x00000027262672a4 */ /* 0x000fe4000f8e023f */
[----:B------:R-:W-:Y:S02]  /*10590*/  UIADD3 UR4, UR36, 0x7f, URZ ;  /* 0x0000007f24047890 */ /* 0x000fe4000fffe03f */
[----:B------:R-:W-:Y:S02]  /*105a0*/  UIADD3 UR47, UR36, 0x1, -UR39 ;  /* 0x00000001242f7890 */ /* 0x000fe4000fffe827 */
[----:B-1----:R-:W-:Y:S02]  /*105b0*/  ULEA UR8, UR8, UR5, 0x18 ;  /* 0x0000000508087291 */ /* 0x002fe4000f8ec03f */
[----:B------:R-:W-:-:S02]  /*105c0*/  USHF.R.S32.HI UR5, URZ, 0x1f, UR4 ;  /* 0x0000001f3f057899 */ /* 0x000fc40008011404 */
[----:B------:R-:W-:Y:S02]  /*105d0*/  UIADD3 UR39, UR36, -UR39, URZ ;  /* 0x8000002724277290 */ /* 0x000fe4000fffe03f */
[----:B------:R-:W-:Y:S01]  /*105e0*/  IMAD.U32 R16, RZ, RZ, UR8 ;  /* 0x00000008ff107e24 */ /* 0x000fe2000f8e00ff */
[C---:B0-----:R-:W-:Y:S01]  /*105f0*/  LOP3.LUT R6, R7.reuse, 0x7f, RZ, 0xc0, !PT ;  /* 0x0000007f07067812 */ /* 0x041fe200078ec0ff */
[----:B------:R-:W-:Y:S01]  /*10600*/  IMAD.SHL.U32 R0, R7, 0x8, RZ ;  /* 0x0000000807007824 */ /* 0x000fe200078e00ff */
[----:B------:R-:W-:Y:S01]  /*10610*/  ULEA.HI UR5, UR5, UR4, URZ, 0x7 ;  /* 0x0000000405057291 */ /* 0x000fe2000f8f383f */
[----:B------:R-:W-:-:S03]  /*10620*/  ULDC UR48, c[0x0][0xc] ;  /* 0x0000030000307ab9 */ /* 0x000fc60000000800 */
[C---:B------:R-:W-:Y:S01]  /*10630*/  LOP3.LUT R2, R0.reuse, 0x1f8, RZ, 0xc0, !PT ;  /* 0x000001f800027812 */ /* 0x040fe200078ec0ff */
[----:B------:R-:W-:Y:S01]  /*10640*/  USHF.R.S32.HI UR40, URZ, 0x7, UR5 ;  /* 0x000000073f287899 */ /* 0x000fe20008011405 */
[----:B------:R-:W-:Y:S02]  /*10650*/  LOP3.LUT R5, R0, 0x38, RZ, 0xc0, !PT ;  /* 0x0000003800057812 */ /* 0x000fe400078ec0ff */
[----:B------:R-:W-:Y:S01]  /*10660*/  LOP3.LUT R3, R2, 0x38, R7, 0x78, !PT ;  /* 0x0000003802037812 */ /* 0x000fe200078e7807 */
[----:B------:R-:W-:Y:S01]  /*10670*/  IMAD.U32 R2, RZ, RZ, UR10 ;  /* 0x0000000aff027e24 */ /* 0x000fe2000f8e00ff */
[----:B------:R-:W-:Y:S02]  /*10680*/  ISETP.GE.AND P1, PT, R5, UR7, PT ;  /* 0x0000000705007c0c */ /* 0x000fe4000bf26270 */
[----:B------:R-:W-:Y:S01]  /*10690*/  LOP3.LUT R4, R3, 0x200, R0, 0xf8, !PT ;  /* 0x0000020003047812 */ /* 0x000fe200078ef800 */
[----:B------:R-:W-:Y:S01]  /*106a0*/  IMAD.SHL.U32 R0, R7, 0x10, RZ ;  /* 0x0000001007007824 */ /* 0x000fe200078e00ff */
[----:B------:R0:W-:Y:S01]  /*106b0*/  STL [R1+0xc], R2 ;  /* 0x00000c0201007387 */ /* 0x0001e20000100800 */
[----:B------:R-:W-:-:S03]  /*106c0*/  ISETP.GE.AND P0, PT, R5, UR7, PT ;  /* 0x0000000705007c0c */ /* 0x000fc6000bf06270 */
[----:B------:R-:W-:Y:S01]  /*106d0*/  LOP3.LUT R0, R0, 0x70, RZ, 0xc0, !PT ;  /* 0x0000007000007812 */ /* 0x000fe200078ec0ff */
[----:B------:R1:W-:Y:S04]  /*106e0*/  STL [R1+0x10], RZ ;  /* 0x000010ff01007387 */ /* 0x0003e80000100800 */
[----:B------:R-:W-:Y:S02]  /*106f0*/  @P1 LOP3.LUT R19, R19, 0x1, RZ, 0xfc, !PT ;  /* 0x0000000113131812 */ /* 0x000fe400078efcff */
[----:B0-----:R-:W-:Y:S02]  /*10700*/  SHF.R.U32.HI R2, RZ, 0x3, R6 ;  /* 0x00000003ff027819 */ /* 0x001fe40000011606 */
[----:B------:R-:W-:Y:S02]  /*10710*/  LOP3.LUT R19, R19, 0xfffffffd, RZ, 0xc0, !PT ;  /* 0xfffffffd13137812 */ /* 0x000fe400078ec0ff */
[----:B------:R-:W-:Y:S01]  /*10720*/  LOP3.LUT R2, R2, R0, RZ, 0xfc, !PT ;  /* 0x0000000002027212 */ /* 0x000fe200078efcff */
[----:B------:R-:W-:Y:S01]  /*10730*/  IMAD R0, R4, 0x2, R16 ;  /* 0x0000000204007824 */ /* 0x000fe200078e0210 */
[----:B------:R-:W-:-:S02]  /*10740*/  @P0 LOP3.LUT R19, R19, 0x2, RZ, 0xfc, !PT ;  /* 0x0000000213130812 */ /* 0x000fc400078efcff */
[----:B------:R-:W-:Y:S02]  /*10750*/  ISETP.GE.AND P0, PT, R5, UR9, PT ;  /* 0x0000000905007c0c */ /* 0x000fe4000bf06270 */
[----:B------:R1:W-:Y:S01]  /*10760*/  STL [R1+0x8], R0 ;  /* 0x0000080001007387 */ /* 0x0003e20000100800 */
[----:B------:R-:W-:-:S10]  /*10770*/  LOP3.LUT R19, R19, 0xffffffef, RZ, 0xc0, !PT ;  /* 0xffffffef13137812 */ /* 0x000fd400078ec0ff */
[----:B-1----:R-:W-:-:S07]  /*10780*/  @P0 LOP3.LUT R19, R19, 0x10, RZ, 0xfc, !PT ;  /* 0x0000001013130812 */ /* 0x002fce00078efcff */
.L_x_13797:
        /* <DEDUP_REMOVED lines=14> */
[----:B0--3--:R-:W-:Y:S05]  /*10870*/  @!P0 BRA `(.L_x_13743) ;  /* 0x0000000000208947 */ /* 0x009fea0003800000 */
        /* <DEDUP_REMOVED lines=8> */
.L_x_13743:
[----:B------:R-:W-:Y:S01]  /*10900*/  ULDC UR8, c[0x0][0xc54] ;  /* 0x0003150000087ab9 */ /* 0x000fe20000000800 */
[----:B------:R-:W-:Y:S01]  /*10910*/  UMOV UR6, UR7 ;  /* 0x0000000700067c82 */ /* 0x000fe20008000000 */
[----:B------:R-:W-:-:S11]  /*10920*/  UISETP.NE.AND UP0, UPT, UR8, 0x1, UPT ;  /* 0x000000010800788c */ /* 0x000fd6000bf05270 */
[----:B------:R-:W-:Y:S02]  /*10930*/  @UP0 ULDC.64 UR10, c[0x0][0xc58] ;  /* 0x00031600000a0ab9 */ /* 0x000fe40000000a00 */
[----:B------:R-:W-:-:S04]  /*10940*/  UIMAD.WIDE.U32 UR4, UR7, UR10, URZ ;  /* 0x0000000a070472a5 */ /* 0x000fc8000f8e003f */
[----:B------:R-:W-:-:S04]  /*10950*/  @UP0 USHF.R.U32.HI UR6, URZ, UR11, UR5 ;  /* 0x0000000b3f060299 */ /* 0x000fc80008011605 */
[----:B------:R-:W-:-:S12]  /*10960*/  UIMAD UR4, UR6, UR8, URZ ;  /* 0x00000008060472a4 */ /* 0x000fd8000f8e023f */
.L_x_13744:
        /* <DEDUP_REMOVED lines=26> */
[----:B------:R-:W-:Y:S01]  /*10b10*/  UIMAD UR43, UR6, 0xc0, URZ ;  /* 0x000000c0062b78a4 */ /* 0x000fe2000f8e023f */
[----:B------:R-:W-:Y:S02]  /*10b20*/  ULDC.64 UR4, c[0x0][0x9e0] ;  /* 0x0002780000047ab9 */ /* 0x000fe40000000a00 */
[----:B------:R-:W-:-:S02]  /*10b30*/  UISETP.GE.AND UP0, UPT, UR5, 0x1, UPT ;  /* 0x000000010500788c */ /* 0x000fc4000bf06270 */
[----:B------:R-:W-:Y:S01]  /*10b40*/  UIADD3 UR8, UR43, 0xbf, URZ ;  /* 0x000000bf2b087890 */ /* 0x000fe2000fffe03f */
[----:B------:R-:W-:Y:S01]  /*10b50*/  @UP2 ULDC UR6, c[0x0][0x44c] ;  /* 0x0001130000062ab9 */ /* 0x000fe20000000800 */
[----:B------:R-:W-:Y:S02]  /*10b60*/  @UP2 ULDC UR9, c[0x0][0x450] ;  /* 0x0001140000092ab9 */ /* 0x000fe40000000800 */
[----:B------:R-:W-:Y:S01]  /*10b70*/  UIMAD.WIDE.U32 UR6, UR8, UR6, URZ ;  /* 0x00000006080672a5 */ /* 0x000fe2000f8e003f */
[----:B------:R-:W-:-:S03]  /*10b80*/  PLOP3.LUT P1, PT, PT, PT, UP0, 0x80, 0x0 ;  /* 0x000000000000781c */ /* 0x000fc60003f2f008 */
[----:B------:R-:W-:-:S04]  /*10b90*/  @UP2 USHF.R.U32.HI UR8, URZ, UR9, UR7 ;  /* 0x000000093f082299 */ /* 0x000fc80008011607 */
[----:B------:R-:W-:-:S04]  /*10ba0*/  UIADD3 UR6, UR47, UR8, URZ ;  /* 0x000000082f067290 */ /* 0x000fc8000fffe03f */
[----:B------:R-:W-:Y:S01]  /*10bb0*/  UIADD3 UR4, UR6, UR4, URZ ;  /* 0x0000000406047290 */ /* 0x000fe2000fffe03f */
[----:B--2---:R0:W-:Y:S01]  /*10bc0*/  STL [R1+0x4], R18 ;  /* 0x0000041201007387 */ /* 0x0041e20000100800 */
[----:B------:R-:W-:Y:S10]  /*10bd0*/  @!P1 BRA `(.L_x_13745) ;  /* 0x0000000000449947 */ /* 0x000ff40003800000 */
        /* <DEDUP_REMOVED lines=10> */
.L_x_13746:
[----:B------:R-:W-:-:S11]  /*10c80*/  UISETP.NE.AND UP0, UPT, UR5, 0x1, UPT ;  /* 0x000000010500788c */ /* 0x000fd6000bf05270 */
[----:B------:R-:W-:Y:S02]  /*10c90*/  @UP0 ULDC.64 UR10, c[0x0][0x9e8] ;  /* 0x00027a00000a0ab9 */ /* 0x000fe40000000a00 */
[----:B------:R-:W-:-:S04]  /*10ca0*/  UIMAD.WIDE.U32 UR6, UR8, UR10, URZ ;  /* 0x0000000a080672a5 */ /* 0x000fc8000f8e003f */
[----:B------:R-:W-:-:S12]  /*10cb0*/  @UP0 USHF.R.U32.HI UR8, URZ, UR11, UR7 ;  /* 0x0000000b3f080299 */ /* 0x000fd80008011607 */
.L_x_13747:
[----:B------:R-:W-:-:S04]  /*10cc0*/  UIMAD UR8, UR8, UR5, UR5 ;  /* 0x00000005080872a4 */ /* 0x000fc8000f8e0205 */
[----:B------:R-:W-:-:S04]  /*10cd0*/  UISETP.LT.AND UP0, UPT, UR4, UR8, UPT ;  /* 0x000000080400728c */ /* 0x000fc8000bf01270 */
[----:B------:R-:W-:-:S12]  /*10ce0*/  USEL UR4, UR4, UR8, UP0 ;  /* 0x0000000804047287 */ /* 0x000fd80008000000 */
.L_x_13745:
[----:B------:R-:W-:Y:S02]  /*10cf0*/  UISETP.NE.AND UP0, UPT, UR49, URZ, UPT ;  /* 0x0000003f3100728c */ /* 0x000fe4000bf05270 */
        /* <DEDUP_REMOVED lines=14> */
[----:B------:R-:W-:Y:S11]  /*10de0*/  @!P1 BRA `(.L_x_13748) ;  /* 0x0000000000449947 */ /* 0x000ff60003800000 */
        /* <DEDUP_REMOVED lines=10> */
.L_x_13749:
[----:B------:R-:W-:-:S11]  /*10e90*/  UISETP.NE.AND UP0, UPT, UR5, 0x1, UPT ;  /* 0x000000010500788c */ /* 0x000fd6000bf05270 */
[----:B------:R-:W-:Y:S02]  /*10ea0*/  @UP0 ULDC.64 UR10, c[0x0][0x9e8] ;  /* 0x00027a00000a0ab9 */ /* 0x000fe40000000a00 */
[----:B------:R-:W-:-:S04]  /*10eb0*/  UIMAD.WIDE.U32 UR6, UR4, UR10, URZ ;  /* 0x0000000a040672a5 */ /* 0x000fc8000f8e003f */
[----:B------:R-:W-:-:S12]  /*10ec0*/  @UP0 USHF.R.U32.HI UR4, URZ, UR11, UR7 ;  /* 0x0000000b3f040299 */ /* 0x000fd80008011607 */
.L_x_13750:
[----:B------:R-:W-:-:S04]  /*10ed0*/  UIMAD UR4, UR4, UR5, URZ ;  /* 0x00000005040472a4 */ /* 0x000fc8000f8e023f */
[----:B------:R-:W-:-:S04]  /*10ee0*/  UISETP.LT.AND UP0, UPT, UR8, UR4, UPT ;  /* 0x000000040800728c */ /* 0x000fc8000bf01270 */
[----:B------:R-:W-:-:S12]  /*10ef0*/  USEL UR8, UR8, UR4, !UP0 ;  /* 0x0000000408087287 */ /* 0x000fd8000c000000 */
.L_x_13748:
        /* <DEDUP_REMOVED lines=27> */
.L_x_13752:
        /* <DEDUP_REMOVED lines=20> */
.L_x_13755:
[----:B------:R-:W-:Y:S05]  /*111f0*/  BSYNC B6 ;  /* 0x0000000000067941 */ /* 0x000fea0003800000 */
.L_x_13754:
        /* <DEDUP_REMOVED lines=20> */
.L_x_13758:
        /* <DEDUP_REMOVED lines=15> */
.L_x_13757:
[----:B------:R-:W-:Y:S05]  /*11430*/  BSYNC B6 ;  /* 0x0000000000067941 */ /* 0x000fea0003800000 */
.L_x_13756:
        /* <DEDUP_REMOVED lines=15> */
.L_x_13813:
[----:B--2---:R-:W2:Y:S01]  /*11530*/  S2R R2, SR_TID.X ;  /* 0x0000000000027919 */ /* 0x004ea20000002100 */
[----:B------:R-:W-:Y:S01]  /*11540*/  UIADD3 UR4, UR44, -0x1, URZ ;  /* 0xffffffff2c047890 */ /* 0x000fe2000fffe03f */
[----:B-1----:R-:W-:Y:S01]  /*11550*/  ISETP.NE.AND P1, PT, R10, 0x1, PT ;  /* 0x000000010a00780c */ /* 0x002fe20003f25270 */
[----:B------:R-:W1:Y:S01]  /*11560*/  S2R R0, SR_TID.X ;  /* 0x0000000000007919 */ /* 0x000e620000002100 */
[----:B-----5:R-:W-:-:S03]  /*11570*/  SHF.R.S32.HI R6, RZ, 0x1f, R29 ;  /* 0x0000001fff067819 */ /* 0x020fc6000001141d */
[----:B------:R-:W-:Y:S01]  /*11580*/  IMAD.U32 R8, RZ, RZ, UR4 ;  /* 0x00000004ff087e24 */ /* 0x000fe2000f8e00ff */
[----:B------:R-:W-:Y:S01]  /*11590*/  LOP3.LUT R19, R19, 0xfffffff7, RZ, 0xc0, !PT ;  /* 0xfffffff713137812 */ /* 0x000fe200078ec0ff */
[----:B------:R3:W-:Y:S02]  /*115a0*/  STL [R1], R6 ;  /* 0x0000000601007387 */ /* 0x0007e40000100800 */
[----:B------:R-:W-:-:S04]  /*115b0*/  IMAD.SHL.U32 R8, R8, 0x80, RZ ;  /* 0x0000008008087824 */ /* 0x000fc800078e00ff */
[----:B------:R-:W4:Y:S01]  /*115c0*/  @P1 LDC R3, c[0x0][0x434] ;  /* 0x00010d00ff031b82 */ /* 0x000f220000000800 */
[----:B------:R-:W-:-:S07]  /*115d0*/  @P1 LOP3.LUT R19, R19, 0x8, RZ, 0xfc, !PT ;  /* 0x0000000813131812 */ /* 0x000fce00078efcff */
[----:B------:R-:W0:Y:S01]  /*115e0*/  @P1 LDC R9, c[0x0][0x438] ;  /* 0x00010e00ff091b82 */ /* 0x000e220000000800 */
[----:B--2---:R-:W-:Y:S01]  /*115f0*/  IMAD.SHL.U32 R2, R2, 0x10, RZ ;  /* 0x0000001002027824 */ /* 0x004fe200078e00ff */
[----:B-1----:R-:W-:-:S04]  /*11600*/  LOP3.LUT R0, R0, 0x7f, RZ, 0xc0, !PT ;  /* 0x0000007f00007812 */ /* 0x002fc800078ec0ff */
[----:B------:R-:W-:Y:S02]  /*11610*/  LOP3.LUT R2, R2, 0x70, RZ, 0xc0, !PT ;  /* 0x0000007002027812 */ /* 0x000fe400078ec0ff */
[----:B------:R-:W-:-:S04]  /*11620*/  SHF.R.U32.HI R0, RZ, 0x3, R0 ;  /* 0x00000003ff007819 */ /* 0x000fc80000011600 */
[----:B------:R-:W-:-:S04]  /*11630*/  LOP3.LUT R0, R8, R0, R2, 0xfe, !PT ;  /* 0x0000000008007212 */ /* 0x000fc800078efe02 */
[C---:B------:R-:W-:Y:S01]  /*11640*/  ISETP.GE.AND P0, PT, R0.reuse, UR36, PT ;  /* 0x0000002400007c0c */ /* 0x040fe2000bf06270 */
[----:B------:R-:W-:-:S04]  /*11650*/  IMAD.IADD R0, R0, 0x1, R18 ;  /* 0x0000000100007824 */ /* 0x000fc800078e0212 */
[----:B----4-:R-:W-:-:S04]  /*11660*/  @P1 IMAD.HI.U32 R2, R0, R3, RZ ;  /* 0x0000000300021227 */ /* 0x010fc800078e00ff */
[----:B------:R-:W-:Y:S01]  /*11670*/  IMAD.MOV.U32 R7, RZ, RZ, R0 ;  /* 0x000000ffff077224 */ /* 0x000fe200078e0000 */
[----:B0-----:R-:W-:Y:S01]  /*11680*/  @P1 SHF.R.U32.HI R7, RZ, R9, R2 ;  /* 0x00000009ff071219 */ /* 0x001fe20000011602 */
[----:B------:R-:W-:Y:S02]  /*11690*/  IMAD R3, RZ, RZ, -UR42 ;  /* 0x8000002aff037e24 */ /* 0x000fe4000f8e02ff */
[----:B------:R-:W3:Y:S02]  /*116a0*/  @!P0 LDC.64 R4, c[0x0][0x428] ;  /* 0x00010a00ff048b82 */ /* 0x000ee40000000a00 */
[----:B------:R-:W-:Y:S01]  /*116b0*/  IMAD R22, R22, R3, UR41 ;  /* 0x0000002916167e24 */ /* 0x000fe2000f8e0203 */
[--C-:B------:R-:W-:Y:S01]  /*116c0*/  @!P0 SHF.R.S32.HI R3, RZ, 0x1f, R7.reuse ;  /* 0x0000001fff038819 */ /* 0x100fe20000011407 */
[----:B------:R-:W-:Y:S02]  /*116d0*/  @!P0 IMAD.MOV.U32 R2, RZ, RZ, R7 ;  /* 0x000000ffff028224 */ /* 0x000fe400078e0007 */
[----:B---3--:R-:W-:-:S02]  /*116e0*/  @!P0 IMAD R6, R6, R4, RZ ;  /* 0x0000000406068224 */ /* 0x008fc400078e02ff */
[----:B------:R-:W-:-:S04]  /*116f0*/  @!P0 IMAD.WIDE.U32 R2, R29, R4, R2 ;  /* 0x000000041d028225 */ /* 0x000fc800078e0002 */
[----:B------:R-:W-:Y:S02]  /*11700*/  @!P0 IMAD R6, R29, R5, R6 ;  /* 0x000000051d068224 */ /* 0x000fe400078e0206 */
[----:B------:R-:W0:Y:S01]  /*11710*/  @!P0 LDC.64 R4, c[0x0][0x418] ;  /* 0x00010600ff048b82 */ /* 0x000e220000000a00 */
[----:B------:R-:W-:Y:S02]  /*11720*/  IMAD.U32 R9, RZ, RZ, UR46 ;  /* 0x0000002eff097e24 */ /* 0x000fe4000f8e00ff */
[----:B------:R-:W-:-:S03]  /*11730*/  @!P0 IMAD.IADD R6, R3, 0x1, R6 ;  /* 0x0000000103068824 */ /* 0x000fc600078e0206 */
[----:B------:R-:W-:Y:S01]  /*11740*/  ISETP.NE.AND P2, PT, R9, 0x3, PT ;  /* 0x000000030900780c */ /* 0x000fe20003f45270 */
[----:B------:R-:W-:Y:S01]  /*11750*/  IMAD.MOV R3, RZ, RZ, -R7 ;  /* 0x000000ffff037224 */ /* 0x000fe200078e0a07 */
[----:B------:R-:W-:Y:S01]  /*11760*/  LOP3.LUT R19, R19, 0xfffffffb, RZ, 0xc0, !PT ;  /* 0xfffffffb13137812 */ /* 0x000fe200078ec0ff */
[----:B------:R-:W-:Y:S01]  /*11770*/  IMAD.U32 R24, RZ, RZ, UR4 ;  /* 0x00000004ff187e24 */ /* 0x000fe2000f8e00ff */
[----:B------:R-:W-:Y:S02]  /*11780*/  SHF.R.S32.HI R28, RZ, 0x1f, R22 ;  /* 0x0000001fff1c7819 */ /* 0x000fe40000011416 */
[----:B0-----:R-:W-:-:S04]  /*11790*/  @!P0 LEA R4, P1, R2, R4, 0x2 ;  /* 0x0000000402048211 */ /* 0x001fc800078210ff */
[----:B------:R-:W-:Y:S01]  /*117a0*/  @!P0 LEA.HI.X R5, R2, R5, R6, 0x2, P1 ;  /* 0x0000000502058211 */ /* 0x000fe200008f1406 */
[----:B------:R-:W-:Y:S02]  /*117b0*/  IMAD.MOV.U32 R6, RZ, RZ, RZ ;  /* 0x000000ffff067224 */ /* 0x000fe400078e00ff */
[----:B------:R-:W-:-:S04]  /*117c0*/  @P2 LOP3.LUT R19, R19, 0x4, RZ, 0xfc, !PT ;  /* 0x0000000413132812 */ /* 0x000fc800078efcff */
[----:B------:R0:W5:Y:S02]  /*117d0*/  @!P0 LDG.E R6, desc[UR52][R4.64] ;  /* 0x0000003404068981 */ /* 0x000164000c1e1900 */
[----:B0-----:R-:W-:Y:S01]  /*117e0*/  IMAD R5, R10, R3, R0 ;  /* 0x000000030a057224 */ /* 0x001fe200078e0200 */
[----:B------:R-:W-:Y:S06]  /*117f0*/  @!P2 BRA `(.L_x_13760) ;  /* 0x000000000004a947 */ /* 0x000fec0003800000 */
[----:B------:R-:W-:Y:S01]  /*11800*/  BPT.TRAP 0x1 ;  /* 0x000000040000795c */ /* 0x000fe20000300000 */
.L_x_13760:
        /* <DEDUP_REMOVED lines=25> */
.L_x_13814:
[----:B------:R-:W-:Y:S05]  /*119a0*/  BSYNC B0 ;  /* 0x0000000000007941 */ /* 0x000fea0003800000 */
.L_x_13761:
[----:B------:R-:W1:Y:S01]  /*119b0*/  S2R R9, SR_TID.X ;  /* 0x0000000000097919 */ /* 0x000e620000002100 */
[----:B------:R-:W-:Y:S01]  /*119c0*/  ULDC.64 UR4, c[0x0][0x300] ;  /* 0x0000c00000047ab9 */ /* 0x000fe20000000a00 */
[----:B------:R-:W-:Y:S01]  /*119d0*/  LOP3.LUT P2, RZ, R19, 0x1, RZ, 0xc0, !PT ;  /* 0x0000000113ff7812 */ /* 0x000fe2000784c0ff */
[----:B------:R-:W-:Y:S02]  /*119e0*/  IMAD R4, R4, UR4, RZ ;  /* 0x0000000404047c24 */ /* 0x000fe4000f8e02ff */
        /* <DEDUP_REMOVED lines=18> */
[----:B------:R-:W0:Y:S01]  /*11b10*/  S2R R9, SR_TID.X ;  /* 0x0000000000097919 */ /* 0x000e220000002100 */
[----:B------:R-:W-:-:S02]  /*11b20*/  LEA.HI.X R5, R2, UR5, R5, 0x1, P0 ;  /* 0x0000000502057c11 */ /* 0x000fc400080f0c05 */
        /* <DEDUP_REMOVED lines=16> */
[----:B-1----:R-:W-:Y:S01]  /*11c30*/  @P0 IMAD.X R2, RZ, RZ, R2, P1 ;  /* 0x000000ffff020224 */ /* 0x002fe200008e0602 */
[----:B------:R-:W-:-:S04]  /*11c40*/  ISETP.GE.AND P1, PT, R7, 0x11, PT ;  /* 0x000000110700780c */ /* 0x000fc80003f26270 */
[----:B------:R-:W-:-:S04]  /*11c50*/  @P0 LOP3.LUT R3, R3, R2, RZ, 0x3c, !PT ;  /* 0x0000000203030212 */ /* 0x000fc800078e3cff */
[----:B------:R-:W-:-:S04]  /*11c60*/  @P0 LOP3.LUT R2, R3, R2, RZ, 0x3c, !PT ;  /* 0x0000000203020212 */ /* 0x000fc800078e3cff */
[----:B------:R-:W-:-:S05]  /*11c70*/  @P0 LOP3.LUT R3, R3, R2, RZ, 0x3c, !PT ;  /* 0x0000000203030212 */ /* 0x000fca00078e3cff */
        /* <DEDUP_REMOVED lines=61> */
.L_x_13832:
[----:B------:R-:W-:-:S13]  /*12050*/  ISETP.GE.AND P0, PT, R7, 0x71, PT ;  /* 0x000000710700780c */ /* 0x000fda0003f06270 */
[----:B0-----:R-:W-:-:S05]  /*12060*/  @P0 LEA R2, P1, R9, R14, 0x1 ;  /* 0x0000000e09020211 */ /* 0x001fca00078208ff */
[----:B------:R-:W-:Y:S02]  /*12070*/  @P0 IMAD.X R3, RZ, RZ, R5, P1 ;  /* 0x000000ffff030224 */ /* 0x000fe400008e0605 */
[----:B------:R-:W-:-:S05]  /*12080*/  @P0 IMAD R5, R6, 0x2, R16 ;  /* 0x0000000206050824 */ /* 0x000fca00078e0210 */
[----:B------:R-:W-:Y:S01]  /*12090*/  @!PT LDS RZ, [RZ] ;  /* 0x00000000fffff984 */ /* 0x000fe20000000800 */
[----:B------:R-:W-:Y:S01]  /*120a0*/  @!PT LDS RZ, [RZ] ;  /* 0x00000000fffff984 */ /* 0x000fe20000000800 */
[----:B------:R-:W-:Y:S01]  /*120b0*/  @!PT LDS RZ, [RZ] ;  /* 0x00000000fffff984 */ /* 0x000fe20000000800 */
[----:B------:R0:W-:Y:S01]  /*120c0*/  @P0 LDGSTS.E.BYPASS.LTC128B.128 [R5+0x11c00], desc[UR52][R2.64], !P2 ;  /* 0x11c0000002050fae */ /* 0x0001e2000d101d74 */
[----:B------:R-:W-:Y:S01]  /*120d0*/  PLOP3.LUT P0, PT, PT, PT, PT, 0x80, 0x0 ;  /* 0x000000000000781c */ /* 0x000fe20003f0f070 */
[----:B------:R-:W-:-:S12]  /*120e0*/  NOP ;  /* 0x0000000000007918 */ /* 0x000fd80000000000 */
.L_x_13764:
        /* <DEDUP_REMOVED lines=11> */
.L_x_13765:
[----:B------:R0:W-:Y:S02]  /*121a0*/  SYNCS.ARRIVE.TRANS64.A1T0 RZ, [R0+URZ+0x16830], RZ ;  /* 0x016830ff00ff79a7 */ /* 0x0001e4000810003f */
[----:B------:R-:W-:Y:S05]  /*121b0*/  WARPSYNC.ALL ;  /* 0x0000000000007948 */ /* 0x000fea0003800000 */
[----:B------:R-:W-:Y:S01]  /*121c0*/  BSSY B6, `(.L_x_13766) ;  /* 0x0000015000067945 */ /* 0x000fe20003800000 */
[----:B0-----:R-:W-:Y:S01]  /*121d0*/  VIADD R0, R16, 0x8400 ;  /* 0x0000840010007836 */ /* 0x001fe20000000000 */
[----:B------:R-:W-:Y:S04]  /*121e0*/  BAR.SYNC.DEFER_BLOCKING 0x8, 0x200 ;  /* 0x0208000000007b1d */ /* 0x000fe80000010000 */
        /* <DEDUP_REMOVED lines=18> */
.L_x_13767:
[----:B------:R-:W-:Y:S05]  /*12310*/  BSYNC B6 ;  /* 0x0000000000067941 */ /* 0x000fea0003800000 */
.L_x_13766:
[----:B------:R0:W5:Y:S01]  /*12320*/  LDL R9, [R1+0x8] ;  /* 0x0000080001097983 */ /* 0x0001620000100800 */
[----:B------:R-:W-:Y:S01]  /*12330*/  UISETP.NE.AND UP0, UPT, UR49, URZ, UPT ;  /* 0x0000003f3100728c */ /* 0x000fe2000bf05270 */
[----:B------:R-:W-:Y:S01]  /*12340*/  R2UR UR7, R28 ;  /* 0x000000001c0772ca */ /* 0x000fe200000e0000 */
[----:B------:R-:W-:Y:S01]  /*12350*/  ULDC.64 UR8, c[0x0][0x2d8] ;  /* 0x0000b60000087ab9 */ /* 0x000fe20000000a00 */
[----:B------:R-:W1:Y:S01]  /*12360*/  S2R R20, SR_TID.X ;  /* 0x0000000000147919 */ /* 0x000e620000002100 */
[C---:B------:R-:W-:Y:S02]  /*12370*/  R2UR UR10, R22.reuse ;  /* 0x00000000160a72ca */ /* 0x040fe400000e0000 */
[----:B------:R-:W-:Y:S01]  /*12380*/  R2UR UR4, R22 ;  /* 0x00000000160472ca */ /* 0x000fe200000e0000 */
[----:B------:R-:W2:Y:S01]  /*12390*/  S2R R2, SR_TID.X ;  /* 0x0000000000027919 */ /* 0x000ea20000002100 */
[----:B------:R-:W-:Y:S01]  /*123a0*/  PLOP3.LUT P0, PT, PT, PT, UP0, 0x80, 0x0 ;  /* 0x000000000000781c */ /* 0x000fe20003f0f008 */
[----:B------:R-:W-:Y:S01]  /*123b0*/  USHF.R.S32.HI UR6, URZ, 0x1f, UR42 ;  /* 0x0000001f3f067899 */ /* 0x000fe2000801142a */
[----:B------:R-:W-:Y:S01]  /*123c0*/  LOP3.LUT P5, RZ, R19, 0x10, RZ, 0xc0, !PT ;  /* 0x0000001013ff7812 */ /* 0x000fe200078ac0ff */
[----:B------:R-:W-:Y:S01]  /*123d0*/  @UP0 ULDC UR5, c[0x0][0x44c] ;  /* 0x0001130000050ab9 */ /* 0x000fe20000000800 */
[----:B------:R-:W-:Y:S01]  /*123e0*/  ULDC UR12, c[0x0][0x448] ;  /* 0x00011200000c7ab9 */ /* 0x000fe20000000800 */
[----:B------:R-:W-:Y:S01]  /*123f0*/  @UP0 ULDC UR13, c[0x0][0x44c] ;  /* 0x00011300000d0ab9 */ /* 0x000fe20000000800 */
[----:B------:R-:W-:Y:S01]  /*12400*/  UIMAD UR7, UR7, UR8, URZ ;  /* 0x00000008070772a4 */ /* 0x000fe2000f8e023f */
[----:B-1----:R-:W-:Y:S01]  /*12410*/  IMAD.SHL.U32 R20, R20, 0x10, RZ ;  /* 0x0000001014147824 */ /* 0x002fe200078e00ff */
[----:B--2---:R-:W-:-:S04]  /*12420*/  LOP3.LUT R2, R2, 0x7f, RZ, 0xc0, !PT ;  /* 0x0000007f02027812 */ /* 0x004fc800078ec0ff */
[----:B------:R-:W-:Y:S02]  /*12430*/  LOP3.LUT R20, R20, 0x70, RZ, 0xc0, !PT ;  /* 0x0000007014147812 */ /* 0x000fe400078ec0ff */
[----:B------:R-:W-:-:S04]  /*12440*/  SHF.R.U32.HI R2, RZ, 0x3, R2 ;  /* 0x00000003ff027819 */ /* 0x000fc80000011602 */
[----:B------:R-:W-:-:S05]  /*12450*/  LOP3.LUT R2, R2, R20, RZ, 0xfc, !PT ;  /* 0x0000001402027212 */ /* 0x000fca00078efcff */
[----:B------:R-:W-:-:S04]  /*12460*/  VIADD R6, R2, UR43 ;  /* 0x0000002b02067c36 */ /* 0x000fc80008000000 */
[----:B------:R-:W-:Y:S01]  /*12470*/  @P0 IMAD.HI.U32 R0, R6, UR5, RZ ;  /* 0x0000000506000c27 */ /* 0x000fe2000f8e00ff */
[----:B------:R-:W-:Y:S01]  /*12480*/  PLOP3.LUT P0, PT, PT, PT, UP0, 0x80, 0x0 ;  /* 0x000000000000781c */ /* 0x000fe20003f0f008 */
[----:B------:R-:W-:Y:S02]  /*12490*/  UIMAD UR7, UR10, UR9, UR7 ;  /* 0x000000090a0772a4 */ /* 0x000fe4000f8e0207 */
[----:B------:R-:W-:Y:S01]  /*124a0*/  UIMAD.WIDE.U32 UR4, UR4, UR8, URZ ;  /* 0x00000008040472a5 */ /* 0x000fe2000f8e003f */
[----:B------:R-:W-:Y:S01]  /*124b0*/  IMAD.MOV.U32 R2, RZ, RZ, R6 ;  /* 0x000000ffff027224 */ /* 0x000fe200078e0006 */
[----:B------:R-:W-:Y:S01]  /*124c0*/  ULDC.64 UR10, c[0x0][0x280] ;  /* 0x0000a000000a7ab9 */ /* 0x000fe20000000a00 */
[----:B------:R-:W-:Y:S01]  /*124d0*/  ULDC.64 UR8, c[0x0][0x2e0] ;  /* 0x0000b80000087ab9 */ /* 0x000fe20000000a00 */
[----:B------:R-:W-:-:S03]  /*124e0*/  UIADD3 UR5, UR5, UR7, URZ ;  /* 0x0000000705057290 */ /* 0x000fc6000fffe03f */
[----:B------:R-:W-:Y:S01]  /*124f0*/  @UP0 ULDC UR7, c[0x0][0x450] ;  /* 0x0001140000070ab9 */ /* 0x000fe20000000800 */
[----:B------:R-:W-:Y:S02]  /*12500*/  UIMAD UR6, UR6, UR8, URZ ;  /* 0x00000008060672a4 */ /* 0x000fe4000f8e023f */
[----:B------:R-:W-:Y:S01]  /*12510*/  @P0 SHF.R.U32.HI R2, RZ, UR7, R0 ;  /* 0x00000007ff020c19 */ /* 0x000fe20008011600 */
[----:B------:R-:W-:Y:S02]  /*12520*/  UIMAD.WIDE.U32 UR4, UR42, UR8, UR4 ;  /* 0x000000082a0472a5 */ /* 0x000fe4000f8e0004 */
[----:B------:R-:W-:Y:S01]  /*12530*/  UIMAD UR6, UR42, UR9, UR6 ;  /* 0x000000092a0672a4 */ /* 0x000fe2000f8e0206 */
[----:B------:R-:W-:Y:S02]  /*12540*/  SHF.R.S32.HI R0, RZ, 0x1f, R2 ;  /* 0x0000001fff007819 */ /* 0x000fe40000011402 */
[----:B------:R-:W-:Y:S01]  /*12550*/  ULDC.64 UR8, c[0x0][0x2d0] ;  /* 0x0000b40000087ab9 */ /* 0x000fe20000000a00 */
[----:B------:R-:W-:Y:S01]  /*12560*/  UIADD3 UR5, UR5, UR6, URZ ;  /* 0x0000000605057290 */ /* 0x000fe2000fffe03f */
[----:B------:R-:W-:-:S02]  /*12570*/  IMAD.U32 R5, RZ, RZ, UR8 ;  /* 0x00000008ff057e24 */ /* 0x000fc4000f8e00ff */
[----:B------:R-:W-:Y:S01]  /*12580*/  IMAD R3, R0, UR8, RZ ;  /* 0x0000000800037c24 */ /* 0x000fe2000f8e02ff */
[----:B------:R-:W-:Y:S01]  /*12590*/  ULDC.64 UR6, c[0x0][0x2c8] ;  /* 0x0000b20000067ab9 */ /* 0x000fe20000000a00 */
[----:B------:R-:W-:Y:S02]  /*125a0*/  IMAD.MOV R0, RZ, RZ, -R2 ;  /* 0x000000ffff007224 */ /* 0x000fe400078e0a02 */
[C---:B------:R-:W-:Y:S02]  /*125b0*/  IMAD R4, R2.reuse, UR9, R3 ;  /* 0x0000000902047c24 */ /* 0x040fe4000f8e0203 */
        /* <DEDUP_REMOVED lines=16> */
[----:B------:R-:W1:Y:S09]  /*126c0*/  S2R R21, SR_TID.X ;  /* 0x0000000000157919 */ /* 0x000e720000002100 */
        /* <DEDUP_REMOVED lines=12> */
[----:B------:R-:W-:-:S03]  /*12790*/  UMOV UR4, 0xffffffff ;  /* 0xffffffff00047882 */ /* 0x000fc60000000000 */
[----:B------:R-:W-:Y:S01]  /*127a0*/  IMAD.IADD R7, R3, 0x1, R5 ;  /* 0x0000000103077824 */ /* 0x000fe200078e0205 */
[C---:B------:R-:W-:Y:S01]  /*127b0*/  LEA R5, P0, R2.reuse, UR10, 0x1 ;  /* 0x0000000a02057c11 */ /* 0x040fe2000f8008ff */
[C---:B-1----:R-:W-:Y:S01]  /*127c0*/  IMAD.SHL.U32 R10, R21.reuse, 0x8, RZ ;  /* 0x00000008150a7824 */ /* 0x042fe200078e00ff */
[----:B------:R-:W-:Y:S02]  /*127d0*/  LOP3.LUT R20, R21, 0x7f, RZ, 0xc0, !PT ;  /* 0x0000007f15147812 */ /* 0x000fe400078ec0ff */
[----:B------:R-:W-:Y:S02]  /*127e0*/  LEA.HI.X R7, R2, UR11, R7, 0x1, P0 ;  /* 0x0000000b02077c11 */ /* 0x000fe400080f0c07 */
[----:B------:R-:W-:Y:S02]  /*127f0*/  LOP3.LUT R10, R10, 0x38, RZ, 0xc0, !PT ;  /* 0x000000380a0a7812 */ /* 0x000fe400078ec0ff */
[----:B------:R-:W-:Y:S01]  /*12800*/  SHF.R.U32.HI R20, RZ, 0x3, R20 ;  /* 0x00000003ff147819 */ /* 0x000fe20000011614 */
[----:B0-----:R-:W-:Y:S06]  /*12810*/  BRA.DIV UR4, `(.L_x_13768) ;  /* 0x0000003604187947 */ /* 0x001fec000b800000 */
[----:B------:R-:W0:Y:S01]  /*12820*/  SHFL.IDX PT, R3, R0, RZ, 0x181f ;  /* 0x00181fff00037589 */ /* 0x000e2200000e0000 */
[----:B------:R-:W-:-:S03]  /*12830*/  VIADD R6, R20, UR43 ;  /* 0x0000002b14067c36 */ /* 0x000fc60008000000 */
[----:B------:R-:W1:Y:S01]  /*12840*/  SHFL.IDX PT, R2, R4, RZ, 0x181f ;  /* 0x00181fff04027589 */ /* 0x000e6200000e0000 */
[C---:B------:R-:W-:Y:S01]  /*12850*/  VIADD R8, R6.reuse, 0x80 ;  /* 0x0000008006087836 */ /* 0x040fe20000000000 */
[----:B------:R-:W-:Y:S02]  /*12860*/  ISETP.GE.AND P1, PT, R6, UR38, PT ;  /* 0x0000002606007c0c */ /* 0x000fe4000bf26270 */
[----:B------:R-:W-:Y:S11]  /*12870*/  SHFL.IDX PT, R14, R5, RZ, 0x181f ;  /* 0x00181fff050e7589 */ /* 0x000ff600000e0000 */
        /* <DEDUP_REMOVED lines=8> */
[----:B------:R-:W-:Y:S02]  /*12900*/  ISETP.GE.AND P1, PT, R2, UR38, PT ;  /* 0x0000002602007c0c */ /* 0x000fe4000bf26270 */
        /* <DEDUP_REMOVED lines=49> */
[----:B------:R-:W-:Y:S01]  /*12c20*/  ISETP.GE.AND P1, PT, R2, UR38, PT ;  /* 0x0000002602007c0c */ /* 0x000fe2000bf26270 */
        /* <DEDUP_REMOVED lines=8> */
[----:B------:R0:W-:Y:S02]  /*12cb0*/  @!P1 LDGSTS.E.BYPASS.LTC128B.128 [R9+0xb400], desc[UR52][R2.64], !P5 ;  /* 0x0b40000002099fae */ /* 0x0001e4000e901d74 */
[----:B0-----:R-:W-:-:S05]  /*12cc0*/  VIADD R2, R6, 0x70 ;  /* 0x0000007006027836 */ /* 0x001fca0000000000 */
[----:B------:R-:W-:-:S13]  /*12cd0*/  ISETP.GE.AND P1, PT, R2, UR38, PT ;  /* 0x0000002602007c0c */ /* 0x000fda000bf26270 */
[----:B------:R-:W-:Y:S02]  /*12ce0*/  @!P1 LEA R2, P0, R10, R0, 0x1 ;  /* 0x000000000a029211 */ /* 0x000fe400078008ff */
[----:B------:R-:W0:Y:S03]  /*12cf0*/  SHFL.IDX PT, R0, R7, RZ, 0x181f ;  /* 0x00181fff07007589 */ /* 0x000e2600000e0000 */
[----:B--2---:R-:W-:-:S05]  /*12d00*/  @!P1 IMAD.X R3, RZ, RZ, R4, P0 ;  /* 0x000000ffff039224 */ /* 0x004fca00000e0604 */
[----:B------:R1:W-:Y:S01]  /*12d10*/  @!P1 LDGSTS.E.BYPASS.LTC128B.128 [R9+0xbc00], desc[UR52][R2.64], !P5 ;  /* 0x0bc0000002099fae */ /* 0x0003e2000e901d74 */
[----:B------:R-:W-:-:S13]  /*12d20*/  ISETP.GE.AND P1, PT, R8, UR38, PT ;  /* 0x0000002608007c0c */ /* 0x000fda000bf26270 */
[----:B-1----:R-:W-:Y:S02]  /*12d30*/  @!P1 LEA R2, P0, R10, R14, 0x1 ;  /* 0x0000000e0a029211 */ /* 0x002fe400078008ff */
[----:B------:R-:W-:Y:S03]  /*12d40*/  SHFL.IDX PT, R14, R5, 0x3, 0x181f ;  /* 0x00781f00050e7f89 */ /* 0x000fe600000e0000 */
[----:B0-----:R-:W-:Y:S02]  /*12d50*/  @!P1 IMAD.X R3, RZ, RZ, R0, P0 ;  /* 0x000000ffff039224 */ /* 0x001fe400000e0600 */
[----:B------:R-:W-:Y:S04]  /*12d60*/  SHFL.IDX PT, R0, R7, 0x1, 0x181f ;  /* 0x00381f0007007f89 */ /* 0x000fe800000e0000 */
[----:B------:R0:W-:Y:S04]  /*12d70*/  @!P1 LDGSTS.E.BYPASS.LTC128B.128 [R9+0xc400], desc[UR52][R2.64], !P5 ;  /* 0x0c40000002099fae */ /* 0x0001e8000e901d74 */
[----:B0-----:R-:W0:Y:S01]  /*12d80*/  SHFL.IDX PT, R2, R5, 0x1, 0x181f ;  /* 0x00381f0005027f89 */ /* 0x001e2200000e0000 */
[----:B------:R-:W-:-:S05]  /*12d90*/  VIADD R3, R6, 0x90 ;  /* 0x0000009006037836 */ /* 0x000fca0000000000 */
[----:B------:R-:W-:-:S13]  /*12da0*/  ISETP.GE.AND P1, PT, R3, UR38, PT ;  /* 0x0000002603007c0c */ /* 0x000fda000bf26270 */
[----:B0-----:R-:W-:-:S05]  /*12db0*/  @!P1 LEA R2, P0, R10, R2, 0x1 ;  /* 0x000000020a029211 */ /* 0x001fca00078008ff */
[----:B------:R-:W-:Y:S02]  /*12dc0*/  @!P1 IMAD.X R3, RZ, RZ, R0, P0 ;  /* 0x000000ffff039224 */ /* 0x000fe400000e0600 */
[----:B------:R-:W-:Y:S04]  /*12dd0*/  SHFL.IDX PT, R0, R7, 0x2, 0x181f ;  /* 0x00581f0007007f89 */ /* 0x000fe800000e0000 */
[----:B------:R0:W-:Y:S04]  /*12de0*/  @!P1 LDGSTS.E.BYPASS.LTC128B.128 [R9+0xcc00], desc[UR52][R2.64], !P5 ;  /* 0x0cc0000002099fae */ /* 0x0001e8000e901d74 */
[----:B------:R-:W-:Y:S04]  /*12df0*/  SHFL.IDX PT, R7, R7, 0x3, 0x181f ;  /* 0x00781f0007077f89 */ /* 0x000fe800000e0000 */
[----:B0-----:R-:W0:Y:S01]  /*12e00*/  SHFL.IDX PT, R2, R5, 0x2, 0x181f ;  /* 0x00581f0005027f89 */ /* 0x001e2200000e0000 */
[----:B------:R-:W-:-:S05]  /*12e10*/  VIADD R3, R6, 0xa0 ;  /* 0x000000a006037836 */ /* 0x000fca0000000000 */
[----:B------:R-:W-:-:S13]  /*12e20*/  ISETP.GE.AND P1, PT, R3, UR38, PT ;  /* 0x0000002603007c0c */ /* 0x000fda000bf26270 */
[----:B0-----:R-:W-:-:S05]  /*12e30*/  @!P1 LEA R2, P0, R10, R2, 0x1 ;  /* 0x000000020a029211 */ /* 0x001fca00078008ff */
[----:B------:R-:W-:-:S05]  /*12e40*/  @!P1 IMAD.X R3, RZ, RZ, R0, P0 ;  /* 0x000000ffff039224 */ /* 0x000fca00000e0600 */
[----:B------:R0:W-:Y:S03]  /*12e50*/  @!P1 LDGSTS.E.BYPASS.LTC128B.128 [R9+0xd400], desc[UR52][R2.64], !P5 ;  /* 0x0d40000002099fae */ /* 0x0001e6000e901d74 */
.L_x_13857:
[----:B------:R-:W-:-:S05]  /*12e60*/  VIADD R6, R6, 0xb0 ;  /* 0x000000b006067836 */ /* 0x000fca0000000000 */
[----:B------:R-:W-:-:S13]  /*12e70*/  ISETP.GE.AND P0, PT, R6, UR38, PT ;  /* 0x0000002606007c0c */ /* 0x000fda000bf06270 */
[----:B0-----:R-:W-:-:S05]  /*12e80*/  @!P0 LEA R2, P1, R10, R14, 0x1 ;  /* 0x0000000e0a028211 */ /* 0x001fca00078208ff */
[----:B------:R-:W-:-:S05]  /*12e90*/  @!P0 IMAD.X R3, RZ, RZ, R7, P1 ;  /* 0x000000ffff038224 */ /* 0x000fca00008e0607 */
[----:B------:R-:W-:Y:S01]  /*12ea0*/  @!PT LDS RZ, [RZ] ;  /* 0x00000000fffff984 */ /* 0x000fe20000000800 */
[----:B------:R-:W-:Y:S01]  /*12eb0*/  @!PT LDS RZ, [RZ] ;  /* 0x00000000fffff984 */ /* 0x000fe20000000800 */
[----:B------:R-:W-:Y:S01]  /*12ec0*/  @!PT LDS RZ, [RZ] ;  /* 0x00000000fffff984 */ /* 0x000fe20000000800 */
[----:B------:R0:W-:Y:S01]  /*12ed0*/  @!P0 LDGSTS.E.BYPASS.LTC128B.128 [R9+0xdc00], desc[UR52][R2.64], !P5 ;  /* 0x0dc0000002098fae */ /* 0x0001e2000e901d74 */
[----:B------:R-:W-:Y:S01]  /*12ee0*/  PLOP3.LUT P0, PT, PT, PT, PT, 0x80, 0x0 ;  /* 0x000000000000781c */ /* 0x000fe20003f0f070 */
[----:B------:R-:W-:-:S12]  /*12ef0*/  NOP ;  /* 0x0000000000007918 */ /* 0x000fd80000000000 */
.L_x_13769:
        /* <DEDUP_REMOVED lines=18> */
.L_x_13858:
[----:B------:R-:W-:Y:S05]  /*13020*/  BSYNC B0 ;  /* 0x0000000000007941 */ /* 0x000fea0003800000 */
.L_x_13770:
[----:B------:R-:W-:-:S04]  /*13030*/  UIADD3 UR4, UR44, -0x2, URZ ;  /* 0xfffffffe2c047890 */ /* 0x000fc8000fffe03f */
[----:B------:R-:W-:-:S06]  /*13040*/  UISETP.GE.AND UP0, UPT, UR4, UR45, UPT ;  /* 0x0000002d0400728c */ /* 0x000fcc000bf06270 */
[----:B------:R-:W-:-:S13]  /*13050*/  PLOP3.LUT P0, PT, PT, PT, UP0, 0x80, 0x0 ;  /* 0x000000000000781c */ /* 0x000fda0003f0f008 */
[----:B------:R-:W-:Y:S05]  /*13060*/  @!P0 BRA `(.L_x_13772) ;  /* 0x00000010000c8947 */ /* 0x000fea0003800000 */
[----:B------:R-:W-:Y:S01]  /*13070*/  BSSY B0, `(.L_x_13772) ;  /* 0x0000102000007945 */ /* 0x000fe20003800000 */
[----:B------:R-:W-:Y:S02]  /*13080*/  IMAD.MOV.U32 R20, RZ, RZ, R26 ;  /* 0x000000ffff147224 */ /* 0x000fe400078e001a */
[----:B------:R-:W-:Y:S02]  /*13090*/  IMAD.MOV.U32 R6, RZ, RZ, R23 ;  /* 0x000000ffff067224 */ /* 0x000fe400078e0017 */
[----:B------:R-:W-:Y:S02]  /*130a0*/  IMAD.MOV.U32 R27, RZ, RZ, R24 ;  /* 0x000000ffff1b7224 */ /* 0x000fe400078e0018 */
[----:B------:R-:W-:-:S07]  /*130b0*/  IMAD.U32 R7, RZ, RZ, UR4 ;  /* 0x00000004ff077e24 */ /* 0x000fce000f8e00ff */
.L_x_13785:
[----:B------:R-:W2:Y:S01]  /*130c0*/  LDL R8, [R1+0x4] ;  /* 0x0000040001087983 */ /* 0x000ea20000100800 */
[----:B0-----:R-:W0:Y:S03]  /*130d0*/  LDC R3, c[0x0][0x430] ;  /* 0x00010c00ff037b82 */ /* 0x001e260000000800 */
[----:B------:R-:W3:Y:S01]  /*130e0*/  LDL R4, [R1] ;  /* 0x0000000001047983 */ /* 0x000ee20000100800 */
[----:B------:R-:W1:Y:S01]  /*130f0*/  S2R R2, SR_TID.X ;  /* 0x0000000000027919 */ /* 0x000e620000002100 */
[----:B0-----:R-:W-:Y:S02]  /*13100*/  ISETP.NE.AND P0, PT, R3, 0x1, PT ;  /* 0x000000010300780c */ /* 0x001fe40003f05270 */
[C---:B-1----:R-:W-:Y:S01]  /*13110*/  LOP3.LUT R0, R2.reuse, 0x7f, RZ, 0xc0, !PT ;  /* 0x0000007f02007812 */ /* 0x042fe200078ec0ff */
[----:B------:R-:W-:-:S10]  /*13120*/  IMAD.SHL.U32 R5, R2, 0x10, RZ ;  /* 0x0000001002057824 */ /* 0x000fd400078e00ff */
[----:B------:R-:W0:Y:S01]  /*13130*/  @P0 LDC R2, c[0x0][0x434] ;  /* 0x00010d00ff020b82 */ /* 0x000e220000000800 */
[----:B------:R-:W-:-:S07]  /*13140*/  SHF.R.U32.HI R3, RZ, 0x3, R0 ;  /* 0x00000003ff037819 */ /* 0x000fce0000011600 */
[----:B------:R-:W1:Y:S01]  /*13150*/  @P0 LDC R0, c[0x0][0x438] ;  /* 0x00010e00ff000b82 */ /* 0x000e620000000800 */
[----:B------:R-:W-:Y:S01]  /*13160*/  IMAD R3, R7, 0x80, R3 ;  /* 0x0000008007037824 */ /* 0x000fe200078e0203 */
        /* <DEDUP_REMOVED lines=30> */
.L_x_13773:
[----:B------:R-:W-:Y:S01]  /*13350*/  IMAD R5, R23, 0x8, R16 ;  /* 0x0000000817057824 */ /* 0x000fe200078e0210 */
[----:B------:R-:W-:Y:S01]  /*13360*/  SHF.L.U32 R2, R26, 0x1f, RZ ;  /* 0x0000001f1a027819 */ /* 0x000fe200000006ff */
[----:B------:R-:W-:Y:S03]  /*13370*/  BSSY B1, `(.L_x_13774) ;  /* 0x0000003000017945 */ /* 0x000fe60003800000 */
[----:B------:R-:W0:Y:S02]  /*13380*/  SYNCS.PHASECHK.TRANS64.TRYWAIT P0, [R5+URZ+0x16840], R2 ;  /* 0x01684002050075a7 */ /* 0x000e24000800017f */
[----:B0-----:R-:W-:Y:S05]  /*13390*/  @!P0 BRA `(.L_x_13775) ;  /* 0x0000003800148947 */ /* 0x001fea0003800000 */
.L_x_13859:
[----:B------:R-:W-:Y:S05]  /*133a0*/  BSYNC B1 ;  /* 0x0000000000017941 */ /* 0x000fea0003800000 */
.L_x_13774:
[----:B------:R-:W1:Y:S01]  /*133b0*/  S2R R12, SR_TID.X ;  /* 0x00000000000c7919 */ /* 0x000e620000002100 */
[----:B------:R-:W-:Y:S01]  /*133c0*/  SHF.R.S32.HI R21, RZ, 0x1f, R0 ;  /* 0x0000001fff157819 */ /* 0x000fe20000011400 */
[----:B------:R-:W-:Y:S01]  /*133d0*/  ULDC.64 UR4, c[0x0][0x300] ;  /* 0x0000c00000047ab9 */ /* 0x000fe20000000a00 */
[----:B------:R-:W-:Y:S01]  /*133e0*/  LOP3.LUT P1, RZ, R19, 0x1, RZ, 0xc0, !PT ;  /* 0x0000000113ff7812 */ /* 0x000fe2000782c0ff */
[----:B0-----:R-:W-:-:S04]  /*133f0*/  IMAD.WIDE.U32 R2, R0, UR4, RZ ;  /* 0x0000000400027c25 */ /* 0x001fc8000f8e00ff */
        /* <DEDUP_REMOVED lines=18> */
[C---:B------:R-:W-:Y:S01]  /*13520*/  LEA R8, P0, R2.reuse, UR4, 0x1 ;  /* 0x0000000402087c11 */ /* 0x040fe2000f8008ff */
[----:B------:R-:W-:Y:S01]  /*13530*/  UMOV UR4, 0xffffffff ;  /* 0xffffffff00047882 */ /* 0x000fe20000000000 */
[----:B------:R-:W-:Y:S02]  /*13540*/  LOP3.LUT R9, R9, 0x200, R11, 0xf8, !PT ;  /* 0x0000020009097812 */ /* 0x000fe400078ef80b */
[----:B------:R-:W-:-:S03]  /*13550*/  LEA.HI.X R10, R2, UR5, R7, 0x1, P0 ;  /* 0x00000005020a7c11 */ /* 0x000fc600080f0c07 */
[----:B------:R-:W-:Y:S01]  /*13560*/  IMAD R9, R23, 0x2000, R9 ;  /* 0x0000200017097824 */ /* 0x000fe200078e0209 */
[----:B------:R-:W-:Y:S06]  /*13570*/  BRA.DIV UR4, `(.L_x_13776) ;  /* 0x0000003604b07947 */ /* 0x000fec000b800000 */
[----:B------:R-:W0:Y:S01]  /*13580*/  S2R R3, SR_TID.X ;  /* 0x0000000000037919 */ /* 0x000e220000002100 */
[----:B------:R-:W-:Y:S01]  /*13590*/  IMAD R9, R9, 0x2, R16 ;  /* 0x0000000209097824 */ /* 0x000fe200078e0210 */
        /* <DEDUP_REMOVED lines=41> */
.L_x_13877:
        /* <DEDUP_REMOVED lines=8> */
.L_x_13777:
        /* <DEDUP_REMOVED lines=11> */
.L_x_13778:
[----:B------:R1:W-:Y:S01]  /*13960*/  SYNCS.ARRIVE.TRANS64.A1T0 RZ, [R5+URZ+0x16830], RZ ;  /* 0x016830ff05ff79a7 */ /* 0x0003e2000810003f */
[----:B------:R-:W-:Y:S05]  /*13970*/  @!P2 BRA `(.L_x_13779) ;  /* 0x000000000004a947 */ /* 0x000fea0003800000 */
[----:B------:R-:W-:Y:S01]  /*13980*/  BPT.TRAP 0x1 ;  /* 0x000000040000795c */ /* 0x000fe20000300000 */
.L_x_13779:
[----:B------:R-:W-:Y:S01]  /*13990*/  SHF.L.U32 R2, R20, 0x1f, RZ ;  /* 0x0000001f14027819 */ /* 0x000fe200000006ff */
[----:B-1----:R-:W-:Y:S01]  /*139a0*/  IMAD R5, R6, 0x8, R16 ;  /* 0x0000000806057824 */ /* 0x002fe200078e0210 */
[----:B------:R-:W-:Y:S03]  /*139b0*/  BSSY B1, `(.L_x_13780) ;  /* 0x0000003000017945 */ /* 0x000fe60003800000 */
[----:B------:R-:W1:Y:S02]  /*139c0*/  SYNCS.PHASECHK.TRANS64.TRYWAIT P0, [R5+URZ+0x16860], R2 ;  /* 0x01686002050075a7 */ /* 0x000e64000800017f */
[----:B-1----:R-:W-:Y:S05]  /*139d0*/  @!P0 BRA `(.L_x_13781) ;  /* 0x0000003800d48947 */ /* 0x002fea0003800000 */
.L_x_13878:
[----:B------:R-:W-:Y:S05]  /*139e0*/  BSYNC B1 ;  /* 0x0000000000017941 */ /* 0x000fea0003800000 */
.L_x_13780:
[----:B------:R-:W0:Y:S01]  /*139f0*/  S2R R3, SR_TID.X ;  /* 0x0000000000037919 */ /* 0x000e220000002100 */
[----:B-1----:R-:W-:Y:S01]  /*13a00*/  IMAD.MOV.U32 R2, RZ, RZ, -0x80 ;  /* 0xffffff80ff027424 */ /* 0x002fe200078e00ff */
[----:B------:R-:W-:Y:S01]  /*13a10*/  UMOV UR4, 0xffffffff ;  /* 0xffffffff00047882 */ /* 0x000fe20000000000 */
[----:B------:R-:W-:Y:S02]  /*13a20*/  LOP3.LUT P1, RZ, R19, 0x2, RZ, 0xc0, !PT ;  /* 0x0000000213ff7812 */ /* 0x000fe4000782c0ff */
[----:B------:R-:W-:Y:S02]  /*13a30*/  IMAD R2, R27, R2, UR36 ;  /* 0x000000241b027e24 */ /* 0x000fe4000f8e0202 */
        /* <DEDUP_REMOVED lines=17> */
[----:B------:R0:W-:Y:S04]  /*13b50*/  LDGSTS.E.BYPASS.LTC128B.128 [R6+0x400], desc[UR52][R2.64], !P0 ;  /* 0x0040000002067fae */ /* 0x0001e8000c101d74 */
[----:B0-----:R-:W0:Y:S04]  /*13b60*/  SHFL.IDX PT, R2, R17, 0x1, 0x181f ;  /* 0x00381f0011027f89 */ /* 0x001e2800000e0000 */
[----:B------:R-:W1:Y:S01]  /*13b70*/  SHFL.IDX PT, R3, R18, 0x1, 0x181f ;  /* 0x00381f0012037f89 */ /* 0x000e6200000e0000 */
[----:B0-----:R-:W-:-:S05]  /*13b80*/  IADD3 R2, P0, R2, R7, RZ ;  /* 0x0000000702027210 */ /* 0x001fca0007f1e0ff */
[----:B-1----:R-:W-:Y:S01]  /*13b90*/  IMAD.X R3, RZ, RZ, R3, P0 ;  /* 0x000000ffff037224 */ /* 0x002fe200000e0603 */
[----:B------:R-:W-:-:S13]  /*13ba0*/  ISETP.LT.OR P0, PT, R8, 0x11, P1 ;  /* 0x000000110800780c */ /* 0x000fda0000f01670 */
        /* <DEDUP_REMOVED lines=31> */
[----:B------:R0:W-:Y:S04]  /*13da0*/  LDGSTS.E.BYPASS.LTC128B.128 [R6+0x3400], desc[UR52][R2.64], !P0 ;  /* 0x0340000002067fae */ /* 0x0001e8000c101d74 */
[----:B0-2---:R0:W1:Y:S02]  /*13db0*/  SHFL.IDX PT, R2, R17, 0x7, 0x181f ;  /* 0x00f81f0011027f89 */ /* 0x00506400000e0000 */
.L_x_13896:
        /* <DEDUP_REMOVED lines=27> */
.L_x_13783:
        /* <DEDUP_REMOVED lines=11> */
.L_x_13784:
        /* <DEDUP_REMOVED lines=8> */
.L_x_13772:
        /* <DEDUP_REMOVED lines=16> */
[----:B0-----:R-:W-:-:S05]  /*141a0*/  IADD3 R0, R0, UR48, R7 ;  /* 0x0000003000007c10 */ /* 0x001fca000fffe007 */
[----:B------:R1:W-:Y:S02]  /*141b0*/  STL [R1+0xc], R0 ;  /* 0x00000c0001007387 */ /* 0x0003e40000100800 */
.L_x_13787:
[----:B------:R-:W-:Y:S05]  /*141c0*/  BSYNC B0 ;  /* 0x0000000000007941 */ /* 0x000fea0003800000 */
.L_x_13786:
[----:B-1----:R-:W-:-:S05]  /*141d0*/  IMAD.U32 R0, RZ, RZ, UR46 ;  /* 0x0000002eff007e24 */ /* 0x002fca000f8e00ff */
[----:B------:R-:W-:-:S13]  /*141e0*/  ISETP.NE.AND P0, PT, R0, 0x3, PT ;  /* 0x000000030000780c */ /* 0x000fda0003f05270 */
[----:B------:R-:W-:Y:S05]  /*141f0*/  @!P0 BRA `(.L_x_13788) ;  /* 0x0000000000048947 */ /* 0x000fea0003800000 */
[----:B------:R-:W-:Y:S01]  /*14200*/  BPT.TRAP 0x1 ;  /* 0x000000040000795c */ /* 0x000fe20000300000 */
.L_x_13788:
[----:B------:R-:W-:Y:S01]  /*14210*/  IMAD R4, R23, 0x8, R16 ;  /* 0x0000000817047824 */ /* 0x000fe200078e0210 */
[----:B0-----:R-:W-:Y:S01]  /*14220*/  SHF.L.U32 R3, R26, 0x1f, RZ ;  /* 0x0000001f1a037819 */ /* 0x001fe200000006ff */
[----:B------:R-:W-:Y:S03]  /*14230*/  BSSY B0, `(.L_x_13789) ;  /* 0x0000003000007945 */ /* 0x000fe60003800000 */
[----:B------:R-:W0:Y:S02]  /*14240*/  SYNCS.PHASECHK.TRANS64.TRYWAIT P0, [R4+URZ+0x16860], R3 ;  /* 0x01686003040075a7 */ /* 0x000e24000800017f */
[----:B0-----:R-:W-:Y:S05]  /*14250*/  @!P0 BRA `(.L_x_13790) ;  /* 0x0000003c00108947 */ /* 0x001fea0003800000 */
.L_x_13897:
[----:B------:R-:W-:Y:S05]  /*14260*/  BSYNC B0 ;  /* 0x0000000000007941 */ /* 0x000fea0003800000 */
.L_x_13789:
[----:B------:R-:W1:Y:S01]  /*14270*/  S2R R7, SR_TID.X ;  /* 0x0000000000077919 */ /* 0x000e620000002100 */
[----:B------:R-:W-:Y:S01]  /*14280*/  IMAD.MOV.U32 R5, RZ, RZ, -0x80 ;  /* 0xffffff80ff057424 */ /* 0x000fe200078e00ff */
[----:B------:R-:W-:Y:S01]  /*14290*/  UMOV UR4, 0xffffffff ;  /* 0xffffffff00047882 */ /* 0x000fe20000000000 */
[----:B------:R-:W-:Y:S02]  /*142a0*/  LOP3.LUT P2, RZ, R19, 0x2, RZ, 0xc0, !PT ;  /* 0x0000000213ff7812 */ /* 0x000fe4000784c0ff */
[----:B------:R-:W-:Y:S02]  /*142b0*/  IMAD R5, R24, R5, UR36 ;  /* 0x0000002418057e24 */ /* 0x000fe4000f8e0205 */
        /* <DEDUP_REMOVED lines=11> */
[----:B------:R-:W-:Y:S01]  /*14370*/  IMAD R0, R0, 0x2, R16 ;  /* 0x0000000200007824 */ /* 0x000fe200078e0210 */
[----:B------:R-:W2:Y:S04]  /*14380*/  SHFL.IDX PT, R14, R17, RZ, 0x181f ;  /* 0x00181fff110e7589 */ /* 0x000ea800000e0000 */
[----:B0-----:R-:W0:Y:S04]  /*14390*/  SHFL.IDX PT, R3, R18, RZ, 0x181f ;  /* 0x00181fff12037589 */ /* 0x001e2800000e0000 */
[----:B------:R-:W-:Y:S04]  /*143a0*/  SHFL.IDX PT, R7, R18, 0x1, 0x181f ;  /* 0x00381f0012077f89 */ /* 0x000fe800000e0000 */
[----:B------:R-:W-:Y:S04]  /*143b0*/  SHFL.IDX PT, R9, R17, 0x2, 0x181f ;  /* 0x00581f0011097f89 */ /* 0x000fe800000e0000 */
[----:B------:R-:W-:Y:S01]  /*143c0*/  SHFL.IDX PT, R8, R18, 0x2, 0x181f ;  /* 0x00581f0012087f89 */ /* 0x000fe200000e0000 */
[----:B-1----:R-:W-:-:S05]  /*143d0*/  IMAD.SHL.U32 R2, R2, 0x8, RZ ;  /* 0x0000000802027824 */ /* 0x002fca00078e00ff */
[----:B------:R-:W-:-:S05]  /*143e0*/  LOP3.LUT R2, R2, 0x38, RZ, 0xc0, !PT ;  /* 0x0000003802027812 */ /* 0x000fca00078ec0ff */
[----:B------:R-:W-:-:S05]  /*143f0*/  IMAD.SHL.U32 R6, R2, 0x2, RZ ;  /* 0x0000000202067824 */ /* 0x000fca00078e00ff */
[----:B--2---:R-:W-:Y:S02]  /*14400*/  IADD3 R2, P0, R14, R6, RZ ;  /* 0x000000060e027210 */ /* 0x004fe40007f1e0ff */
[----:B------:R-:W1:Y:S03]  /*14410*/  SHFL.IDX PT, R14, R17, 0x1, 0x181f ;  /* 0x00381f00110e7f89 */ /* 0x000e6600000e0000 */
[----:B0-----:R-:W-:Y:S01]  /*14420*/  IMAD.X R3, RZ, RZ, R3, P0 ;  /* 0x000000ffff037224 */ /* 0x001fe200000e0603 */
[----:B------:R-:W-:-:S13]  /*14430*/  ISETP.LT.OR P0, PT, R5, 0x1, P2 ;  /* 0x000000010500780c */ /* 0x000fda0001701670 */
[----:B------:R1:W-:Y:S02]  /*14440*/  LDGSTS.E.BYPASS.LTC128B.128 [R0+0x400], desc[UR52][R2.64], !P0 ;  /* 0x0040000002007fae */ /* 0x0003e4000c101d74 */
[----:B-1----:R-:W-:Y:S02]  /*14450*/  IADD3 R2, P0, R14, R6, RZ ;  /* 0x000000060e027210 */ /* 0x002fe40007f1e0ff */
[----:B------:R-:W0:Y:S03]  /*14460*/  SHFL.IDX PT, R14, R17, 0x3, 0x181f ;  /* 0x00781f00110e7f89 */ /* 0x000e2600000e0000 */
[----:B------:R-:W-:Y:S01]  /*14470*/  IMAD.X R3, RZ, RZ, R7, P0 ;  /* 0x000000ffff037224 */ /* 0x000fe200000e0607 */
[----:B------:R-:W-:Y:S01]  /*14480*/  ISETP.LT.OR P0, PT, R5, 0x11, P2 ;  /* 0x000000110500780c */ /* 0x000fe20001701670 */
[----:B------:R-:W1:-:S12]  /*14490*/  SHFL.IDX PT, R7, R18, 0x3, 0x181f ;  /* 0x00781f0012077f89 */ /* 0x000e5800000e0000 */
[----:B------:R2:W-:Y:S02]  /*144a0*/  LDGSTS.E.BYPASS.LTC128B.128 [R0+0xc00], desc[UR52][R2.64], !P0 ;  /* 0x00c0000002007fae */ /* 0x0005e4000c101d74 */
[----:B--2---:R-:W-:Y:S02]  /*144b0*/  IADD3 R2, P0, R9, R6, RZ ;  /* 0x0000000609027210 */ /* 0x004fe40007f1e0ff */
[----:B------:R-:W2:Y:S03]  /*144c0*/  SHFL.IDX PT, R9, R17, 0x4, 0x181f ;  /* 0x00981f0011097f89 */ /* 0x000ea600000e0000 */
[----:B------:R-:W-:Y:S01]  /*144d0*/  IMAD.X R3, RZ, RZ, R8, P0 ;  /* 0x000000ffff037224 */ /* 0x000fe200000e0608 */
[----:B------:R-:W-:Y:S01]  /*144e0*/  ISETP.LT.OR P0, PT, R5, 0x21, P2 ;  /* 0x000000210500780c */ /* 0x000fe20001701670 */
[----:B------:R-:W3:-:S12]  /*144f0*/  SHFL.IDX PT, R8, R18, 0x4, 0x181f ;  /* 0x00981f0012087f89 */ /* 0x000ed800000e0000 */
[----:B------:R0:W-:Y:S02]  /*14500*/  LDGSTS.E.BYPASS.LTC128B.128 [R0+0x1400], desc[UR52][R2.64], !P0 ;  /* 0x0140000002007fae */ /* 0x0001e4000c101d74 */
[----:B0-----:R-:W-:Y:S02]  /*14510*/  IADD3 R2, P0, R14, R6, RZ ;  /* 0x000000060e027210 */ /* 0x001fe40007f1e0ff */
[----:B------:R-:W0:Y:S03]  /*14520*/  SHFL.IDX PT, R14, R17, 0x5, 0x181f ;  /* 0x00b81f00110e7f89 */ /* 0x000e2600000e0000 */
[----:B-1----:R-:W-:Y:S01]  /*14530*/  IMAD.X R3, RZ, RZ, R7, P0 ;  /* 0x000000ffff037224 */ /* 0x002fe200000e0607 */
[----:B------:R-:W-:Y:S01]  /*14540*/  ISETP.LT.OR P0, PT, R5, 0x31, P2 ;  /* 0x000000310500780c */ /* 0x000fe20001701670 */
[----:B------:R-:W1:-:S12]  /*14550*/  SHFL.IDX PT, R7, R18, 0x5, 0x181f ;  /* 0x00b81f0012077f89 */ /* 0x000e5800000e0000 */
[----:B------:R2:W-:Y:S02]  /*14560*/  LDGSTS.E.BYPASS.LTC128B.128 [R0+0x1c00], desc[UR52][R2.64], !P0 ;  /* 0x01c0000002007fae */ /* 0x0005e4000c101d74 */
[----:B--2---:R-:W-:Y:S02]  /*14570*/  IADD3 R2, P0, R9, R6, RZ ;  /* 0x0000000609027210 */ /* 0x004fe40007f1e0ff */
[----:B------:R-:W2:Y:S03]  /*14580*/  SHFL.IDX PT, R9, R17, 0x6, 0x181f ;  /* 0x00d81f0011097f89 */ /* 0x000ea600000e0000 */
[----:B---3--:R-:W-:Y:S01]  /*14590*/  IMAD.X R3, RZ, RZ, R8, P0 ;  /* 0x000000ffff037224 */ /* 0x008fe200000e0608 */
[----:B------:R-:W-:Y:S01]  /*145a0*/  ISETP.LT.OR P0, PT, R5, 0x41, P2 ;  /* 0x000000410500780c */ /* 0x000fe20001701670 */
[----:B------:R-:W3:-:S12]  /*145b0*/  SHFL.IDX PT, R8, R18, 0x6, 0x181f ;  /* 0x00d81f0012087f89 */ /* 0x000ed800000e0000 */
[----:B------:R0:W-:Y:S02]  /*145c0*/  LDGSTS.E.BYPASS.LTC128B.128 [R0+0x2400], desc[UR52][R2.64], !P0 ;  /* 0x0240000002007fae */ /* 0x0001e4000c101d74 */
[----:B0-----:R-:W-:Y:S02]  /*145d0*/  IADD3 R2, P0, R14, R6, RZ ;  /* 0x000000060e027210 */ /* 0x001fe40007f1e0ff */
[----:B------:R0:W4:Y:S03]  /*145e0*/  SHFL.IDX PT, R14, R17, 0x7, 0x181f ;  /* 0x00f81f00110e7f89 */ /* 0x00012600000e0000 */
[----:B-1----:R-:W-:Y:S01]  /*145f0*/  IMAD.X R3, RZ, RZ, R7, P0 ;  /* 0x000000ffff037224 */ /* 0x002fe200000e0607 */
[----:B------:R-:W-:Y:S01]  /*14600*/  ISETP.LT.OR P0, PT, R5, 0x51, P2 ;  /* 0x000000510500780c */ /* 0x000fe20001701670 */
[----:B------:R0:W1:-:S12]  /*14610*/  SHFL.IDX PT, R7, R18, 0x7, 0x181f ;  /* 0x00f81f0012077f89 */ /* 0x00005800000e0000 */
[----:B------:R2:W-:Y:S02]  /*14620*/  LDGSTS.E.BYPASS.LTC128B.128 [R0+0x2c00], desc[UR52][R2.64], !P0 ;  /* 0x02c0000002007fae */ /* 0x0005e4000c101d74 */
[----:B--2---:R-:W-:-:S05]  /*14630*/  IADD3 R2, P0, R9, R6, RZ ;  /* 0x0000000609027210 */ /* 0x004fca0007f1e0ff */
[----:B---3--:R-:W-:Y:S01]  /*14640*/  IMAD.X R3, RZ, RZ, R8, P0 ;  /* 0x000000ffff037224 */ /* 0x008fe200000e0608 */
[----:B------:R-:W-:-:S13]  /*14650*/  ISETP.LT.OR P0, PT, R5, 0x61, P2 ;  /* 0x000000610500780c */ /* 0x000fda0001701670 */
[----:B-1--4-:R0:W-:Y:S02]  /*14660*/  LDGSTS.E.BYPASS.LTC128B.128 [R0+0x3400], desc[UR52][R2.64], !P0 ;  /* 0x0340000002007fae */ /* 0x0121e4000c101d74 */
.L_x_13915:
[----:B0-----:R-:W-:-:S05]  /*14670*/  IADD3 R2, P0, R14, R6, RZ ;  /* 0x000000060e027210 */ /* 0x001fca0007f1e0ff */
[----:B------:R-:W-:Y:S01]  /*14680*/  IMAD.X R3, RZ, RZ, R7, P0 ;  /* 0x000000ffff037224 */ /* 0x000fe200000e0607 */
[----:B------:R-:W-:-:S13]  /*14690*/  ISETP.LT.OR P0, PT, R5, 0x71, P2 ;  /* 0x000000710500780c */ /* 0x000fda0001701670 */
[----:B------:R-:W-:Y:S01]  /*146a0*/  @!PT LDS RZ, [RZ] ;  /* 0x00000000fffff984 */ /* 0x000fe20000000800 */
[----:B------:R-:W-:Y:S01]  /*146b0*/  @!PT LDS RZ, [RZ] ;  /* 0x00000000fffff984 */ /* 0x000fe20000000800 */
[----:B------:R-:W-:Y:S01]  /*146c0*/  @!PT LDS RZ, [RZ] ;  /* 0x00000000fffff984 */ /* 0x000fe20000000800 */
[----:B------:R0:W-:Y:S01]  /*146d0*/  LDGSTS.E.BYPASS.LTC128B.128 [R0+0x3c00], desc[UR52][R2.64], !P0 ;  /* 0x03c0000002007fae */ /* 0x0001e2000c101d74 */
[----:B------:R-:W-:Y:S01]  /*146e0*/  PLOP3.LUT P0, PT, PT, PT, PT, 0x80, 0x0 ;  /* 0x000000000000781c */ /* 0x000fe20003f0f070 */
[----:B------:R-:W-:-:S12]  /*146f0*/  NOP ;  /* 0x0000000000007918 */ /* 0x000fd80000000000 */
.L_x_13792:
        /* <DEDUP_REMOVED lines=11> */
.L_x_13793:
[----:B------:R2:W-:Y:S01]  /*147b0*/  SYNCS.ARRIVE.TRANS64.A1T0 RZ, [R4+URZ+0x16850], RZ ;  /* 0x016850ff04ff79a7 */ /* 0x0005e2000810003f */
[----:B------:R-:W-:-:S05]  /*147c0*/  VIADD R23, R23, 0x1 ;  /* 0x0000000117177836 */ /* 0x000fca0000000000 */
[----:B------:R-:W-:-:S04]  /*147d0*/  ISETP.NE.AND P0, PT, R23, 0x2, PT ;  /* 0x000000021700780c */ /* 0x000fc80003f05270 */
[----:B------:R-:W-:Y:S02]  /*147e0*/  SEL R3, RZ, 0x1, P0 ;  /* 0x00000001ff037807 */ /* 0x000fe40000000000 */
[----:B------:R-:W-:Y:S02]  /*147f0*/  SEL R23, R23, RZ, P0 ;  /* 0x000000ff17177207 */ /* 0x000fe40000000000 */
[----:B--2---:R-:W-:-:S07]  /*14800*/  LOP3.LUT R26, R26, R3, RZ, 0x3c, !PT ;  /* 0x000000031a1a7212 */ /* 0x004fce00078e3cff */
.L_x_13753:
[----:B------:R-:W-:Y:S05]  /*14810*/  BSYNC B7 ;  /* 0x0000000000077941 */ /* 0x000fea0003800000 */
.L_x_13751:
        /* <DEDUP_REMOVED lines=13> */
.L_x_13794:
[----:B------:R-:W-:-:S03]  /*148f0*/  UMOV UR4, 0xffffffff ;  /* 0xffffffff00047882 */ /* 0x000fc60000000000 */
[----:B------:R-:W-:Y:S05]  /*14900*/  BRA.DIV UR4, `(.L_x_13796) ;  /* 0x0000003e04bc7947 */ /* 0x000fea000b800000 */
[----:B-----5:R2:W3:Y:S02]  /*14910*/  SHFL.IDX PT, R14, R2, RZ, 0x1f ;  /* 0x00001fff020e7589 */ /* 0x0204e400000e0000 */
.L_x_13918:
        /* <DEDUP_REMOVED lines=8> */
.L_x_13795:
[----:B-1----:R-:W4:Y:S01]  /*149a0*/  LDL R0, [R1+0xc] ;  /* 0x00000c0001007983 */ /* 0x002f220000100800 */
[----:B------:R-:W-:Y:S02]  /*149b0*/  ULDC UR4, c[0x0][0xc38] ;  /* 0x00030e0000047ab9 */ /* 0x000fe40000000800 */
[----:B----4-:R-:W-:-:S13]  /*149c0*/  ISETP.GE.AND P0, PT, R0, UR4, PT ;  /* 0x0000000400007c0c */ /* 0x010fda000bf06270 */
[----:B------:R-:W-:Y:S05]  /*149d0*/  @!P0 BRA `(.L_x_13797) ;  /* 0xffffffbc006c8947 */ /* 0x000fea000383ffff */
.L_x_13742:
[----:B------:R-:W4:Y:S01]  /*149e0*/  LDL.LU R0, [R1+0x10] ;  /* 0x0000100001007983 */ /* 0x000f220000300800 */
[----:B------:R-:W-:Y:S01]  /*149f0*/  BSSY B0, `(.L_x_13798) ;  /* 0x000000b000007945 */ /* 0x000fe20003800000 */
[----:B------:R-:W5:Y:S01]  /*14a00*/  S2R R5, SR_CgaCtaId ;  /* 0x0000000000057919 */ /* 0x000f620000008800 */
[----:B----4-:R-:W-:-:S05]  /*14a10*/  VIADD R0, R0, 0x1 ;  /* 0x0000000100007836 */ /* 0x010fca0000000000 */
[----:B--23--:R-:W-:-:S04]  /*14a20*/  LEA.HI R2, R0, R0, RZ, 0x1 ;  /* 0x0000000000027211 */ /* 0x00cfc800078f08ff */
[----:B------:R-:W-:Y:S02]  /*14a30*/  LOP3.LUT R3, R2, 0xfffffffe, RZ, 0xc0, !PT ;  /* 0xfffffffe02037812 */ /* 0x000fe400078ec0ff */
[----:B------:R-:W-:-:S03]  /*14a40*/  MOV R2, 0x400 ;  /* 0x0000040000027802 */ /* 0x000fc60000000f00 */
[----:B------:R-:W-:Y:S01]  /*14a50*/  IMAD.IADD R0, R0, 0x1, -R3 ;  /* 0x0000000100007824 */ /* 0x000fe200078e0a03 */
[----:B-----5:R-:W-:-:S04]  /*14a60*/  LEA R4, R5, R2, 0x18 ;  /* 0x0000000205047211 */ /* 0x020fc800078ec0ff */
[----:B------:R-:W-:-:S04]  /*14a70*/  SHF.L.U32 R0, R0, 0x1f, RZ ;  /* 0x0000001f00007819 */ /* 0x000fc800000006ff */
[----:B------:R-:W2:Y:S02]  /*14a80*/  SYNCS.PHASECHK.TRANS64.TRYWAIT P0, [R4+URZ+0x16820], R0 ;  /* 0x01682000040075a7 */ /* 0x000ea4000800017f */
[----:B--2---:R-:W-:Y:S05]  /*14a90*/  @!P0 BRA `(.L_x_13799) ;  /* 0x0000003c00808947 */ /* 0x004fea0003800000 */
.L_x_13919:
[----:B-1----:R-:W-:Y:S05]  /*14aa0*/  BSYNC B0 ;  /* 0x0000000000007941 */ /* 0x002fea0003800000 */
.L_x_13798:
[----:B------:R-:W-:-:S03]  /*14ab0*/  UMOV UR4, 0xffffffff ;  /* 0xffffffff00047882 */ /* 0x000fc60000000000 */
[----:B------:R-:W-:Y:S05]  /*14ac0*/  BRA.DIV UR4, `(.L_x_13800) ;  /* 0x0000003e04887947 */ /* 0x000fea000b800000 */
[----:B--2---:R-:W1:Y:S02]  /*14ad0*/  S2R R0, SR_TID.X ;  /* 0x0000000000007919 */ /* 0x004e640000002100 */
[----:B-1----:R-:W-:-:S04]  /*14ae0*/  SHF.R.U32.HI R0, RZ, 0x5, R0 ;  /* 0x00000005ff007819 */ /* 0x002fc80000011600 */
[----:B------:R-:W-:-:S05]  /*14af0*/  LOP3.LUT R0, R0, 0x3, RZ, 0xc0, !PT ;  /* 0x0000000300007812 */ /* 0x000fca00078ec0ff */
[----:B------:R1:W2:Y:S02]  /*14b00*/  SHFL.IDX PT, R14, R0, RZ, 0x1f ;  /* 0x00001fff000e7589 */ /* 0x0002a400000e0000 */
.L_x_13922:
[----:B--2---:R-:W-:Y:S01]  /*14b10*/  ISETP.NE.AND P0, PT, R14, RZ, PT ;  /* 0x000000ff0e00720c */ /* 0x004fe20003f05270 */
[----:B------:R-:W-:-:S12]  /*14b20*/  BSSY B0, `(.L_x_13801) ;  /* 0x0000024000007945 */ /* 0x000fd80003800000 */
[----:B------:R-:W-:Y:S05]  /*14b30*/  @P0 BRA `(.L_x_13802) ;  /* 0x0000000000880947 */ /* 0x000fea0003800000 */
[----:B------:R-:W-:-:S03]  /*14b40*/  UMOV UR4, 0xffffffff ;  /* 0xffffffff00047882 */ /* 0x000fc60000000000 */
[----:B------:R-:W-:Y:S05]  /*14b50*/  BRA.DIV UR4, `(.L_x_13803) ;  /* 0x0000003e04987947 */ /* 0x000fea000b800000 */
[----:B------:R-:W-:-:S13]  /*14b60*/  ELECT P6, URZ, PT ;  /* 0x00000000003f782f */ /* 0x000fda00038c0000 */
.L_x_13925:
[----:B------:R-:W-:Y:S05]  /*14b70*/  @!P6 BRA `(.L_x_13802) ;  /* 0x000000000078e947 */ /* 0x000fea0003800000 */
[----:B------:R-:W-:-:S06]  /*14b80*/  ULOP3.LUT UR4, UR37, 0x2, URZ, 0xfc, !UPT ;  /* 0x0000000225047892 */ /* 0x000fcc000f8efc3f */
[----:B-1----:R-:W-:-:S05]  /*14b90*/  IMAD.U32 R0, RZ, RZ, UR4 ;  /* 0x00000004ff007e24 */ /* 0x002fca000f8e00ff */
[----:B------:R-:W-:-:S13]  /*14ba0*/  ISETP.NE.AND P0, PT, R0, 0x3, PT ;  /* 0x000000030000780c */ /* 0x000fda0003f05270 */
[----:B------:R-:W-:Y:S05]  /*14bb0*/  @!P0 BRA `(.L_x_13804) ;  /* 0x0000000000048947 */ /* 0x000fea0003800000 */
[----:B------:R-:W-:Y:S01]  /*14bc0*/  BPT.TRAP 0x1 ;  /* 0x000000040000795c */ /* 0x000fe20000300000 */
.L_x_13804:
[C---:B------:R-:W-:Y:S01]  /*14bd0*/  IMAD R5, R23.reuse, 0x8, R4 ;  /* 0x0000000817057824 */ /* 0x040fe200078e0204 */
[----:B------:R-:W-:Y:S01]  /*14be0*/  SHF.L.U32 R0, R26, 0x1f, RZ ;  /* 0x0000001f1a007819 */ /* 0x000fe200000006ff */
[----:B------:R-:W-:-:S03]  /*14bf0*/  VIADD R23, R23, 0x1 ;  /* 0x0000000117177836 */ /* 0x000fc60000000000 */
[----:B------:R-:W1:Y:S02]  /*14c00*/  SYNCS.PHASECHK.TRANS64.TRYWAIT P1, [R5+URZ+0x16840], R0 ;  /* 0x01684000050075a7 */ /* 0x000e64000802017f */
[----:B------:R-:W-:-:S04]  /*14c10*/  ISETP.NE.AND P2, PT, R23, 0x2, PT ;  /* 0x000000021700780c */ /* 0x000fc80003f45270 */
[----:B------:R-:W-:Y:S01]  /*14c20*/  SEL R3, RZ, 0x1, P2 ;  /* 0x00000001ff037807 */ /* 0x000fe20001000000 */
[----:B-1----:R-:W-:Y:S08]  /*14c30*/  @!P1 BRA `(.L_x_13805) ;  /* 0x0000003c00809947 */ /* 0x002ff00003800000 */
.L_x_13926:
[----:B------:R-:W-:Y:S02]  /*14c40*/  SEL R23, R23, RZ, P2 ;  /* 0x000000ff17177207 */ /* 0x000fe40001000000 */
[----:B------:R-:W-:Y:S01]  /*14c50*/  LOP3.LUT R2, R26, R3, RZ, 0x3c, !PT ;  /* 0x000000031a027212 */ /* 0x000fe200078e3cff */
[----:B------:R-:W-:Y:S06]  /*14c60*/  @!P0 BRA `(.L_x_13806) ;  /* 0x0000000000048947 */ /* 0x000fec0003800000 */
[----:B------:R-:W-:Y:S01]  /*14c70*/  BPT.TRAP 0x1 ;  /* 0x000000040000795c */ /* 0x000fe20000300000 */
.L_x_13806:
[----:B------:R-:W-:Y:S01]  /*14c80*/  IMAD R23, R23, 0x8, R4 ;  /* 0x0000000817177824 */ /* 0x000fe200078e0204 */
[----:B------:R-:W-:-:S04]  /*14c90*/  SHF.L.U32 R2, R2, 0x1f, RZ ;  /* 0x0000001f02027819 */ /* 0x000fc800000006ff */
[----:B------:R-:W2:Y:S02]  /*14ca0*/  SYNCS.PHASECHK.TRANS64.TRYWAIT P1, [R23+URZ+0x16840], R2 ;  /* 0x01684002170075a7 */ /* 0x000ea4000802017f */
[----:B--2---:R-:W-:Y:S05]  /*14cb0*/  @!P1 BRA `(.L_x_13807) ;  /* 0x0000003c00749947 */ /* 0x004fea0003800000 */
.L_x_13927:
[----:B------:R-:W-:Y:S05]  /*14cc0*/  @!P0 BRA `(.L_x_13808) ;  /* 0x0000000000048947 */ /* 0x000fea0003800000 */
[----:B------:R-:W-:Y:S01]  /*14cd0*/  BPT.TRAP 0x1 ;  /* 0x000000040000795c */ /* 0x000fe20000300000 */
.L_x_13808:
[----:B------:R-:W3:Y:S02]  /*14ce0*/  SYNCS.PHASECHK.TRANS64.TRYWAIT P1, [R5+URZ+0x16860], R0 ;  /* 0x01686000050075a7 */ /* 0x000ee4000802017f */
[----:B---3--:R-:W-:Y:S05]  /*14cf0*/  @!P1 BRA `(.L_x_13809) ;  /* 0x0000003c00789947 */ /* 0x008fea0003800000 */
.L_x_13928:
[----:B------:R-:W-:Y:S05]  /*14d00*/  @!P0 BRA `(.L_x_13810) ;  /* 0x0000000000048947 */ /* 0x000fea0003800000 */
[----:B------:R-:W-:Y:S01]  /*14d10*/  BPT.TRAP 0x1 ;  /* 0x000000040000795c */ /* 0x000fe20000300000 */
.L_x_13810:
[----:B----4-:R4:W0:Y:S02]  /*14d20*/  SYNCS.PHASECHK.TRANS64.TRYWAIT P0, [R23+URZ+0x16860], R2 ;  /* 0x01686002170075a7 */ /* 0x010824000800017f */
[----:B0-----:R-:W-:Y:S05]  /*14d30*/  @!P0 NANOSLEEP.SYNCS 0x989680 ;  /* 0x009896800000895d */ /* 0x001fea0003900000 */
[----:B------:R-:W0:Y:S02]  /*14d40*/  @!P0 SYNCS.PHASECHK.TRANS64 P0, [R23+URZ+0x16860], R2 ;  /* 0x01686002170085a7 */ /* 0x000e24000800007f */
[----:B0-----:R-:W-:Y:S05]  /*14d50*/  @!P0 BRA `(.L_x_13810) ;  /* 0xfffffffc00f08947 */ /* 0x001fea000383ffff */
.L_x_13802:
[----:B------:R-:W-:Y:S05]  /*14d60*/  BSYNC B0 ;  /* 0x0000000000007941 */ /* 0x000fea0003800000 */
.L_x_13801:
[----:B------:R-:W-:Y:S05]  /*14d70*/  EXIT ;  /* 0x000000000000794d */ /* 0x000fea0003800000 */
.L_x_13659:
[----:B0-----:R-:W-:-:S04]  /*14d80*/  IMAD.U32 R3, RZ, RZ, UR45 ;  /* 0x0000002dff037e24 */ /* 0x001fc8000f8e00ff */
[----:B------:R0:W1:Y:S03]  /*14d90*/  SYNCS.PHASECHK.TRANS64.TRYWAIT P1, [R3+URZ+0x16800], R0 ;  /* 0x01680000030075a7 */ /* 0x000066000802017f */
[----:B-1----:R-:W-:Y:S05]  /*14da0*/  @!P1 NANOSLEEP.SYNCS 0x989680 ;  /* 0x009896800000995d */ /* 0x002fea0003900000 */
[----:B------:R-:W1:Y:S02]  /*14db0*/  @!P1 SYNCS.PHASECHK.TRANS64 P1, [R3+URZ+0x16800], R0 ;  /* 0x01680000030095a7 */ /* 0x000e64000802007f */
[----:B-1----:R-:W-:Y:S05]  /*14dc0*/  @!P1 BRA `(.L_x_13659) ;  /* 0xfffffffc00ec9947 */ /* 0x002fea000383ffff */
[----:B------:R-:W-:Y:S05]  /*14dd0*/  BRA `(.L_x_13811) ;  /* 0xfffffec800bc7947 */ /* 0x000fea000383ffff */
.L_x_13663:
[----:B-1----:R1:W2:Y:S02]  /*14de0*/  SYNCS.PHASECHK.TRANS64.TRYWAIT P1, [R89+URZ+0x16830], R0 ;  /* 0x01683000590075a7 */ /* 0x0022a4000802017f */
[----:B--2---:R-:W-:Y:S05]  /*14df0*/  @!P1 NANOSLEEP.SYNCS 0x989680 ;  /* 0x009896800000995d */ /* 0x004fea0003900000 */
[----:B------:R-:W2:Y:S02]  /*14e00*/  @!P1 SYNCS.PHASECHK.TRANS64 P1, [R89+URZ+0x16830], R0 ;  /* 0x01683000590095a7 */ /* 0x000ea4000802007f */
[----:B--2---:R-:W-:Y:S05]  /*14e10*/  @!P1 BRA `(.L_x_13663) ;  /* 0xfffffffc00f09947 */ /* 0x004fea000383ffff */
[----:B------:R-:W-:Y:S05]  /*14e20*/  BRA `(.L_x_13662) ;  /* 0xfffffec800d87947 */ /* 0x000fea000383ffff */
.L_x_13680:
[----:B-1----:R-:W-:-:S04]  /*14e30*/  IMAD.U32 R7, RZ, RZ, UR6 ;  /* 0x00000006ff077e24 */ /* 0x002fc8000f8e00ff */
[----:B------:R1:W2:Y:S03]  /*14e40*/  SYNCS.PHASECHK.TRANS64.TRYWAIT P1, [R7+URZ+0x16830], R6 ;  /* 0x01683006070075a7 */ /* 0x0002a6000802017f */
[----:B--2---:R-:W-:Y:S05]  /*14e50*/  @!P1 NANOSLEEP.SYNCS 0x989680 ;  /* 0x009896800000995d */ /* 0x004fea0003900000 */
[----:B------:R-:W2:Y:S02]  /*14e60*/  @!P1 SYNCS.PHASECHK.TRANS64 P1, [R7+URZ+0x16830], R6 ;  /* 0x01683006070095a7 */ /* 0x000ea4000802007f */
[----:B--2---:R-:W-:Y:S05]  /*14e70*/  @!P1 BRA `(.L_x_13680) ;  /* 0xfffffffc00ec9947 */ /* 0x004fea000383ffff */
[----:B------:R-:W-:Y:S05]  /*14e80*/  BRA `(.L_x_13677) ;  /* 0xffffff0400747947 */ /* 0x000fea000383ffff */
.L_x_13684:
[----:B-1----:R-:W-:-:S04]  /*14e90*/  IMAD.U32 R7, RZ, RZ, UR6 ;  /* 0x00000006ff077e24 */ /* 0x002fc8000f8e00ff */
[----:B------:R1:W2:Y:S03]  /*14ea0*/  SYNCS.PHASECHK.TRANS64.TRYWAIT P1, [R7+URZ+0x16850], R6 ;  /* 0x01685006070075a7 */ /* 0x0002a6000802017f */
[----:B--2---:R-:W-:Y:S05]  /*14eb0*/  @!P1 NANOSLEEP.SYNCS 0x989680 ;  /* 0x009896800000995d */ /* 0x004fea0003900000 */
[----:B------:R-:W2:Y:S02]  /*14ec0*/  @!P1 SYNCS.PHASECHK.TRANS64 P1, [R7+URZ+0x16850], R6 ;  /* 0x01685006070095a7 */ /* 0x000ea4000802007f */
[----:B--2---:R-:W-:Y:S05]  /*14ed0*/  @!P1 BRA `(.L_x_13684) ;  /* 0xfffffffc00ec9947 */ /* 0x004fea000383ffff */
[----:B------:R-:W-:Y:S05]  /*14ee0*/  BRA `(.L_x_13681) ;  /* 0xffffff0400f07947 */ /* 0x000fea000383ffff */
.L_x_13703:
[----:B-1----:R-:W-:-:S04]  /*14ef0*/  IMAD.U32 R8, RZ, RZ, UR6 ;  /* 0x00000006ff087e24 */ /* 0x002fc8000f8e00ff */
[----:B------:R1:W2:Y:S03]  /*14f00*/  SYNCS.PHASECHK.TRANS64.TRYWAIT P1, [R8+URZ+0x16830], R7 ;  /* 0x01683007080075a7 */ /* 0x0002a6000802017f */
[----:B--2---:R-:W-:Y:S05]  /*14f10*/  @!P1 NANOSLEEP.SYNCS 0x989680 ;  /* 0x009896800000995d */ /* 0x004fea0003900000 */
[----:B------:R-:W2:Y:S02]  /*14f20*/  @!P1 SYNCS.PHASECHK.TRANS64 P1, [R8+URZ+0x16830], R7 ;  /* 0x01683007080095a7 */ /* 0x000ea4000802007f */
[----:B--2---:R-:W-:Y:S05]  /*14f30*/  @!P1 BRA `(.L_x_13703) ;  /* 0xfffffffc00ec9947 */ /* 0x004fea000383ffff */
[----:B------:R-:W-:Y:S05]  /*14f40*/  BRA `(.L_x_13700) ;  /* 0xffffff3c006c7947 */ /* 0x000fea000383ffff */
.L_x_13707:
[----:B-1----:R-:W-:-:S04]  /*14f50*/  IMAD.U32 R8, RZ, RZ, UR6 ;  /* 0x00000006ff087e24 */ /* 0x002fc8000f8e00ff */
[----:B------:R1:W2:Y:S03]  /*14f60*/  SYNCS.PHASECHK.TRANS64.TRYWAIT P1, [R8+URZ+0x16850], R7 ;  /* 0x01685007080075a7 */ /* 0x0002a6000802017f */
[----:B--2---:R-:W-:Y:S05]  /*14f70*/  @!P1 NANOSLEEP.SYNCS 0x989680 ;  /* 0x009896800000995d */ /* 0x004fea0003900000 */
[----:B------:R-:W2:Y:S02]  /*14f80*/  @!P1 SYNCS.PHASECHK.TRANS64 P1, [R8+URZ+0x16850], R7 ;  /* 0x01685007080095a7 */ /* 0x000ea4000802007f */
[----:B--2---:R-:W-:Y:S05]  /*14f90*/  @!P1 BRA `(.L_x_13707) ;  /* 0xfffffffc00ec9947 */ /* 0x004fea000383ffff */
[----:B------:R-:W-:Y:S05]  /*14fa0*/  BRA `(.L_x_13704) ;  /* 0xffffff3c00e87947 */ /* 0x000fea000383ffff */
.L_x_13715:
[----:B-1----:R-:W-:-:S04]  /*14fb0*/  IMAD.U32 R7, RZ, RZ, UR6 ;  /* 0x00000006ff077e24 */ /* 0x002fc8000f8e00ff */
[----:B------:R1:W2:Y:S03]  /*14fc0*/  SYNCS.PHASECHK.TRANS64.TRYWAIT P1, [R7+URZ+0x16830], R6 ;  /* 0x01683006070075a7 */ /* 0x0002a6000802017f */
[----:B--2---:R-:W-:Y:S05]  /*14fd0*/  @!P1 NANOSLEEP.SYNCS 0x989680 ;  /* 0x009896800000995d */ /* 0x004fea0003900000 */
[----:B------:R-:W2:Y:S02]  /*14fe0*/  @!P1 SYNCS.PHASECHK.TRANS64 P1, [R7+URZ+0x16830], R6 ;  /* 0x01683006070095a7 */ /* 0x000ea4000802007f */
[----:B--2---:R-:W-:Y:S05]  /*14ff0*/  @!P1 BRA `(.L_x_13715) ;  /* 0xfffffffc00ec9947 */ /* 0x004fea000383ffff */
[----:B------:R-:W-:Y:S05]  /*15000*/  BRA `(.L_x_13712) ;  /* 0xffffff6000987947 */ /* 0x000fea000383ffff */
.L_x_13719:
[----:B-1----:R-:W-:-:S04]  /*15010*/  IMAD.U32 R7, RZ, RZ, UR6 ;  /* 0x00000006ff077e24 */ /* 0x002fc8000f8e00ff */
[----:B------:R1:W2:Y:S03]  /*15020*/  SYNCS.PHASECHK.TRANS64.TRYWAIT P1, [R7+URZ+0x16850], R6 ;  /* 0x01685006070075a7 */ /* 0x0002a6000802017f */
[----:B--2---:R-:W-:Y:S05]  /*15030*/  @!P1 NANOSLEEP.SYNCS 0x989680 ;  /* 0x009896800000995d */ /* 0x004fea0003900000 */
[----:B------:R-:W2:Y:S02]  /*15040*/  @!P1 SYNCS.PHASECHK.TRANS64 P1, [R7+URZ+0x16850], R6 ;  /* 0x01685006070095a7 */ /* 0x000ea4000802007f */
[----:B--2---:R-:W-:Y:S05]  /*15050*/  @!P1 BRA `(.L_x_13719) ;  /* 0xfffffffc00ec9947 */ /* 0x004fea000383ffff */
[----:B------:R-:W-:Y:S05]  /*15060*/  BRA `(.L_x_13716) ;  /* 0xffffff6400087947 */ /* 0x000fea000383ffff */
.L_x_13734:
[----:B-1----:R-:W-:-:S04]  /*15070*/  IMAD.U32 R4, RZ, RZ, UR5 ;  /* 0x00000005ff047e24 */ /* 0x002fc8000f8e00ff */
[----:B------:R1:W2:Y:S03]  /*15080*/  SYNCS.PHASECHK.TRANS64.TRYWAIT P1, [R4+URZ+0x16850], R3 ;  /* 0x01685003040075a7 */ /* 0x0002a6000802017f */
[----:B--2---:R-:W-:Y:S05]  /*15090*/  @!P1 NANOSLEEP.SYNCS 0x989680 ;  /* 0x009896800000995d */ /* 0x004fea0003900000 */
[----:B------:R-:W2:Y:S02]  /*150a0*/  @!P1 SYNCS.PHASECHK.TRANS64 P1, [R4+URZ+0x16850], R3 ;  /* 0x01685003040095a7 */ /* 0x000ea4000802007f */
[----:B--2---:R-:W-:Y:S05]  /*150b0*/  @!P1 BRA `(.L_x_13734) ;  /* 0xfffffffc00ec9947 */ /* 0x004fea000383ffff */
[----:B------:R-:W-:Y:S05]  /*150c0*/  BRA `(.L_x_13733) ;  /* 0xffffff9400bc7947 */ /* 0x000fea000383ffff */
.L_x_13759:
[----:B------:R-:W3:Y:S01]  /*150d0*/  S2R R17, SR_TID.X ;  /* 0x0000000000117919 */ /* 0x000ee20000002100 */
[----:B------:R-:W-:Y:S02]  /*150e0*/  IMAD.MOV.U32 R12, RZ, RZ, RZ ;  /* 0x000000ffff0c7224 */ /* 0x000fe400078e00ff */
[----:B------:R-:W-:Y:S02]  /*150f0*/  IMAD.MOV.U32 R11, RZ, RZ, 0x1f ;  /* 0x0000001fff0b7424 */ /* 0x000fe400078e00ff */
[----:B------:R-:W-:Y:S01]  /*15100*/  IMAD.MOV.U32 R15, RZ, RZ, -0x1 ;  /* 0xffffffffff0f7424 */ /* 0x000fe200078e00ff */
[----:B---3--:R-:W-:-:S04]  /*15110*/  SHF.R.U32.HI R17, RZ, 0x5, R17 ;  /* 0x00000005ff117819 */ /* 0x008fc80000011611 */
[----:B------:R-:W-:-:S05]  /*15120*/  LOP3.LUT R17, R17, 0x3, RZ, 0xc0, !PT ;  /* 0x0000000311117812 */ /* 0x000fca00078ec0ff */
[----:B------:R-:W-:-:S07]  /*15130*/  IMAD.MOV.U32 R13, RZ, RZ, R17 ;  /* 0x000000ffff0d7224 */ /* 0x000fce00078e0011 */
[----:B012--5:R-:W-:Y:S05]  /*15140*/  WARPSYNC.COLLECTIVE R15, `(.L_x_13812) ;  /* 0x000000000f087348 */ /* 0x027fea0003c00000 */
[----:B------:R3:W4:Y:S02]  /*15150*/  SHFL.IDX P6, R14, R13, R12, R11 ;  /* 0x0000000c0d0e7389 */ /* 0x00072400000c000b */
[----:B012345:R-:W-:Y:S01]  /*15160*/  ENDCOLLECTIVE ;  /* 0x000000000000791b */ /* 0x03ffe20003800000 */
.L_x_13812:
[----:B------:R-:W-:Y:S05]  /*15170*/  BRA `(.L_x_13813) ;  /* 0xffffffc000ec7947 */ /* 0x000fea000383ffff */
.L_x_13762:
[----:B0-----:R0:W1:Y:S02]  /*15180*/  SYNCS.PHASECHK.TRANS64.TRYWAIT P0, [R0+URZ+0x16840], R2 ;  /* 0x01684002000075a7 */ /* 0x001064000800017f */
[----:B-1----:R-:W-:Y:S05]  /*15190*/  @!P0 NANOSLEEP.SYNCS 0x989680 ;  /* 0x009896800000895d */ /* 0x002fea0003900000 */
[----:B------:R-:W1:Y:S02]  /*151a0*/  @!P0 SYNCS.PHASECHK.TRANS64 P0, [R0+URZ+0x16840], R2 ;  /* 0x01684002000085a7 */ /* 0x000e64000800007f */
[----:B-1----:R-:W-:Y:S05]  /*151b0*/  @!P0 BRA `(.L_x_13762) ;  /* 0xfffffffc00f08947 */ /* 0x002fea000383ffff */
[----:B------:R-:W-:Y:S05]  /*151c0*/  BRA `(.L_x_13814) ;  /* 0xffffffc400f47947 */ /* 0x000fea000383ffff */
.L_x_13763:
        /* <DEDUP_REMOVED lines=8> */
.L_x_13816:
[----:B------:R-:W-:Y:S05]  /*15250*/  BSYNC B0 ;  /* 0x0000000000007941 */ /* 0x000fea0003800000 */
.L_x_13815:
        /* <DEDUP_REMOVED lines=9> */
.L_x_13817:
[----:B------:R-:W-:Y:S02]  /*152f0*/  IMAD.MOV.U32 R13, RZ, RZ, R5 ;  /* 0x000000ffff0d7224 */ /* 0x000fe400078e0005 */
[----:B------:R-:W-:Y:S02]  /*15300*/  IMAD.MOV.U32 R12, RZ, RZ, 0x1 ;  /* 0x00000001ff0c7424 */ /* 0x000fe400078e00ff */
[----:B------:R-:W-:-:S07]  /*15310*/  IMAD.MOV.U32 R3, RZ, RZ, R14 ;  /* 0x000000ffff037224 */ /* 0x000fce00078e000e */
[----:B------:R-:W-:Y:S05]  /*15320*/  WARPSYNC.COLLECTIVE R15, `(.L_x_13818) ;  /* 0x000000000f087348 */ /* 0x000fea0003c00000 */
[----:B------:R0:W1:Y:S02]  /*15330*/  SHFL.IDX P6, R14, R13, R12, R11 ;  /* 0x0000000c0d0e7389 */ /* 0x00006400000c000b */
[----:B01----:R-:W-:Y:S01]  /*15340*/  ENDCOLLECTIVE ;  /* 0x000000000000791b */ /* 0x003fe20003800000 */
.L_x_13818:
        /* <DEDUP_REMOVED lines=15> */
.L_x_13819:
[----:B------:R-:W-:Y:S02]  /*15440*/  @P1 IMAD R8, R6, 0x2, R16 ;  /* 0x0000000206081824 */ /* 0x000fe400078e0210 */
[----:B------:R-:W-:Y:S02]  /*15450*/  IMAD.MOV.U32 R13, RZ, RZ, R5 ;  /* 0x000000ffff0d7224 */ /* 0x000fe400078e0005 */
[----:B------:R-:W-:Y:S02]  /*15460*/  IMAD.MOV.U32 R12, RZ, RZ, 0x2 ;  /* 0x00000002ff0c7424 */ /* 0x000fe400078e00ff */
[----:B------:R-:W-:-:S07]  /*15470*/  IMAD.MOV.U32 R3, RZ, RZ, R14 ;  /* 0x000000ffff037224 */ /* 0x000fce00078e000e */
[----:B------:R-:W-:Y:S05]  /*15480*/  WARPSYNC.COLLECTIVE R15, `(.L_x_13820) ;  /* 0x000000000f087348 */ /* 0x000fea0003c00000 */
[----:B------:R0:W1:Y:S02]  /*15490*/  SHFL.IDX P6, R14, R13, R12, R11 ;  /* 0x0000000c0d0e7389 */ /* 0x00006400000c000b */
[----:B01----:R-:W-:Y:S01]  /*154a0*/  ENDCOLLECTIVE ;  /* 0x000000000000791b */ /* 0x003fe20003800000 */
.L_x_13820:
        /* <DEDUP_REMOVED lines=15> */
.L_x_13821:
[----:B------:R-:W-:Y:S02]  /*155a0*/  @P1 IMAD R8, R6, 0x2, R16 ;  /* 0x0000000206081824 */ /* 0x000fe400078e0210 */
[----:B------:R-:W-:Y:S02]  /*155b0*/  IMAD.MOV.U32 R13, RZ, RZ, R5 ;  /* 0x000000ffff0d7224 */ /* 0x000fe400078e0005 */
[----:B------:R-:W-:Y:S02]  /*155c0*/  IMAD.MOV.U32 R12, RZ, RZ, 0x3 ;  /* 0x00000003ff0c7424 */ /* 0x000fe400078e00ff */
[----:B------:R-:W-:-:S07]  /*155d0*/  IMAD.MOV.U32 R3, RZ, RZ, R14 ;  /* 0x000000ffff037224 */ /* 0x000fce00078e000e */
[----:B------:R-:W-:Y:S05]  /*155e0*/  WARPSYNC.COLLECTIVE R15, `(.L_x_13822) ;  /* 0x000000000f087348 */ /* 0x000fea0003c00000 */
[----:B------:R0:W1:Y:S02]  /*155f0*/  SHFL.IDX P6, R14, R13, R12, R11 ;  /* 0x0000000c0d0e7389 */ /* 0x00006400000c000b */
[----:B01----:R-:W-:Y:S01]  /*15600*/  ENDCOLLECTIVE ;  /* 0x000000000000791b */ /* 0x003fe20003800000 */
.L_x_13822:
        /* <DEDUP_REMOVED lines=15> */
.L_x_13823:
[----:B------:R-:W-:Y:S02]  /*15700*/  @P1 IMAD R8, R6, 0x2, R16 ;  /* 0x0000000206081824 */ /* 0x000fe400078e0210 */
[----:B------:R-:W-:Y:S02]  /*15710*/  IMAD.MOV.U32 R13, RZ, RZ, R5 ;  /* 0x000000ffff0d7224 */ /* 0x000fe400078e0005 */
[----:B------:R-:W-:Y:S02]  /*15720*/  IMAD.MOV.U32 R12, RZ, RZ, 0x4 ;  /* 0x00000004ff0c7424 */ /* 0x000fe400078e00ff */
[----:B------:R-:W-:-:S07]  /*15730*/  IMAD.MOV.U32 R3, RZ, RZ, R14 ;  /* 0x000000ffff037224 */ /* 0x000fce00078e000e */
[----:B------:R-:W-:Y:S05]  /*15740*/  WARPSYNC.COLLECTIVE R15, `(.L_x_13824) ;  /* 0x000000000f087348 */ /* 0x000fea0003c00000 */
[----:B------:R0:W1:Y:S02]  /*15750*/  SHFL.IDX P6, R14, R13, R12, R11 ;  /* 0x0000000c0d0e7389 */ /* 0x00006400000c000b */
[----:B01----:R-:W-:Y:S01]  /*15760*/  ENDCOLLECTIVE ;  /* 0x000000000000791b */ /* 0x003fe20003800000 */
.L_x_13824:
        /* <DEDUP_REMOVED lines=15> */
.L_x_13825:
[----:B------:R-:W-:Y:S02]  /*15860*/  @P1 IMAD R8, R6, 0x2, R16 ;  /* 0x0000000206081824 */ /* 0x000fe400078e0210 */
[----:B------:R-:W-:Y:S02]  /*15870*/  IMAD.MOV.U32 R13, RZ, RZ, R5 ;  /* 0x000000ffff0d7224 */ /* 0x000fe400078e0005 */
[----:B------:R-:W-:Y:S02]  /*15880*/  IMAD.MOV.U32 R12, RZ, RZ, 0x5 ;  /* 0x00000005ff0c7424 */ /* 0x000fe400078e00ff */
[----:B------:R-:W-:-:S07]  /*15890*/  IMAD.MOV.U32 R3, RZ, RZ, R14 ;  /* 0x000000ffff037224 */ /* 0x000fce00078e000e */
[----:B------:R-:W-:Y:S05]  /*158a0*/  WARPSYNC.COLLECTIVE R15, `(.L_x_13826) ;  /* 0x000000000f087348 */ /* 0x000fea0003c00000 */
[----:B------:R0:W1:Y:S02]  /*158b0*/  SHFL.IDX P6, R14, R13, R12, R11 ;  /* 0x0000000c0d0e7389 */ /* 0x00006400000c000b */
[----:B01----:R-:W-:Y:S01]  /*158c0*/  ENDCOLLECTIVE ;  /* 0x000000000000791b */ /* 0x003fe20003800000 */
.L_x_13826:
        /* <DEDUP_REMOVED lines=15> */
.L_x_13827:
[----:B------:R-:W-:Y:S02]  /*159c0*/  @P1 IMAD R8, R6, 0x2, R16 ;  /* 0x0000000206081824 */ /* 0x000fe400078e0210 */
[----:B------:R-:W-:Y:S02]  /*159d0*/  IMAD.MOV.U32 R13, RZ, RZ, R5 ;  /* 0x000000ffff0d7224 */ /* 0x000fe400078e0005 */
[----:B------:R-:W-:Y:S02]  /*159e0*/  IMAD.MOV.U32 R12, RZ, RZ, 0x6 ;  /* 0x00000006ff0c7424 */ /* 0x000fe400078e00ff */
[----:B------:R-:W-:-:S07]  /*159f0*/  IMAD.MOV.U32 R3, RZ, RZ, R14 ;  /* 0x000000ffff037224 */ /* 0x000fce00078e000e */
[----:B------:R-:W-:Y:S05]  /*15a00*/  WARPSYNC.COLLECTIVE R15, `(.L_x_13828) ;  /* 0x000000000f087348 */ /* 0x000fea0003c00000 */
[----:B------:R0:W1:Y:S02]  /*15a10*/  SHFL.IDX P6, R14, R13, R12, R11 ;  /* 0x0000000c0d0e7389 */ /* 0x00006400000c000b */
[----:B01----:R-:W-:Y:S01]  /*15a20*/  ENDCOLLECTIVE ;  /* 0x000000000000791b */ /* 0x003fe20003800000 */
.L_x_13828:
        /* <DEDUP_REMOVED lines=15> */
.L_x_13829:
[----:B------:R-:W-:Y:S02]  /*15b20*/  @P1 IMAD R8, R6, 0x2, R16 ;  /* 0x0000000206081824 */ /* 0x000fe400078e0210 */
[----:B------:R-:W-:Y:S02]  /*15b30*/  IMAD.MOV.U32 R13, RZ, RZ, R5 ;  /* 0x000000ffff0d7224 */ /* 0x000fe400078e0005 */
[----:B------:R-:W-:Y:S02]  /*15b40*/  IMAD.MOV.U32 R12, RZ, RZ, 0x7 ;  /* 0x00000007ff0c7424 */ /* 0x000fe400078e00ff */
[----:B------:R-:W-:-:S07]  /*15b50*/  IMAD.MOV.U32 R3, RZ, RZ, R14 ;  /* 0x000000ffff037224 */ /* 0x000fce00078e000e */
[----:B------:R-:W-:Y:S05]  /*15b60*/  WARPSYNC.COLLECTIVE R15, `(.L_x_13830) ;  /* 0x000000000f087348 */ /* 0x000fea0003c00000 */
[----:B------:R0:W1:Y:S02]  /*15b70*/  SHFL.IDX P6, R14, R13, R12, R11 ;  /* 0x0000000c0d0e7389 */ /* 0x00006400000c000b */
[----:B01----:R-:W-:Y:S01]  /*15b80*/  ENDCOLLECTIVE ;  /* 0x000000000000791b */ /* 0x003fe20003800000 */
.L_x_13830:
        /* <DEDUP_REMOVED lines=14> */
.L_x_13831:
[----:B------:R-:W-:Y:S05]  /*15c70*/  BRA `(.L_x_13832) ;  /* 0xffffffc000f47947 */ /* 0x000fea000383ffff */
.L_x_13768:
        /* <DEDUP_REMOVED lines=8> */
.L_x_13833:
[C---:B------:R-:W-:Y:S01]  /*15d00*/  VIADD R8, R6.reuse, 0x10 ;  /* 0x0000001006087836 */ /* 0x040fe20000000000 */
[----:B------:R-:W-:Y:S01]  /*15d10*/  ISETP.GE.AND P1, PT, R6, UR38, PT ;  /* 0x0000002606007c0c */ /* 0x000fe2000bf26270 */
[----:B------:R-:W-:Y:S02]  /*15d20*/  IMAD.MOV.U32 R13, RZ, RZ, R0 ;  /* 0x000000ffff0d7224 */ /* 0x000fe400078e0000 */
[----:B------:R-:W-:-:S10]  /*15d30*/  IMAD.MOV.U32 R2, RZ, RZ, R14 ;  /* 0x000000ffff027224 */ /* 0x000fd400078e000e */
[----:B------:R-:W-:Y:S05]  /*15d40*/  WARPSYNC.COLLECTIVE R15, `(.L_x_13834) ;  /* 0x000000000f087348 */ /* 0x000fea0003c00000 */
[----:B------:R0:W1:Y:S02]  /*15d50*/  SHFL.IDX P6, R14, R13, R12, R11 ;  /* 0x0000000c0d0e7389 */ /* 0x00006400000c000b */
[----:B01----:R-:W-:Y:S01]  /*15d60*/  ENDCOLLECTIVE ;  /* 0x000000000000791b */ /* 0x003fe20003800000 */
.L_x_13834:
[----:B------:R-:W-:Y:S02]  /*15d70*/  IMAD.MOV.U32 R13, RZ, RZ, R4 ;  /* 0x000000ffff0d7224 */ /* 0x000fe400078e0004 */
[----:B------:R-:W-:Y:S02]  /*15d80*/  IMAD.MOV.U32 R12, RZ, RZ, 0x1 ;  /* 0x00000001ff0c7424 */ /* 0x000fe400078e00ff */
[----:B------:R-:W-:-:S07]  /*15d90*/  IMAD.MOV.U32 R3, RZ, RZ, R14 ;  /* 0x000000ffff037224 */ /* 0x000fce00078e000e */
[----:B------:R-:W-:Y:S05]  /*15da0*/  WARPSYNC.COLLECTIVE R15, `(.L_x_13835) ;  /* 0x000000000f087348 */ /* 0x000fea0003c00000 */
[----:B------:R0:W1:Y:S02]  /*15db0*/  SHFL.IDX P6, R14, R13, R12, R11 ;  /* 0x0000000c0d0e7389 */ /* 0x00006400000c000b */
[----:B01----:R-:W-:Y:S01]  /*15dc0*/  ENDCOLLECTIVE ;  /* 0x000000000000791b */ /* 0x003fe20003800000 */
.L_x_13835:
        /* <DEDUP_REMOVED lines=15> */
.L_x_13836:
[----:B------:R-:W-:Y:S02]  /*15ec0*/  IMAD.MOV.U32 R13, RZ, RZ, R4 ;  /* 0x000000ffff0d7224 */ /* 0x000fe400078e0004 */
[----:B------:R-:W-:Y:S02]  /*15ed0*/  IMAD.MOV.U32 R12, RZ, RZ, 0x2 ;  /* 0x00000002ff0c7424 */ /* 0x000fe400078e00ff */
[----:B------:R-:W-:-:S07]  /*15ee0*/  IMAD.MOV.U32 R3, RZ, RZ, R14 ;  /* 0x000000ffff037224 */ /* 0x000fce00078e000e */
[----:B------:R-:W-:Y:S05]  /*15ef0*/  WARPSYNC.COLLECTIVE R15, `(.L_x_13837) ;  /* 0x000000000f087348 */ /* 0x000fea0003c00000 */
[----:B------:R0:W1:Y:S02]  /*15f00*/  SHFL.IDX P6, R14, R13, R12, R11 ;  /* 0x0000000c0d0e7389 */ /* 0x00006400000c000b */
[----:B01----:R-:W-:Y:S01]  /*15f10*/  ENDCOLLECTIVE ;  /* 0x000000000000791b */ /* 0x003fe20003800000 */
.L_x_13837:
        /* <DEDUP_REMOVED lines=11> */
[----:B------:R-:W-:Y:S01]  /*15fd0*/  ISETP.GE.AND P1, PT, R2, UR38, PT ;  /* 0x0000002602007c0c */ /* 0x000fe2000bf26270 */
[----:B------:R-:W-:-:S12]  /*15fe0*/  IMAD.MOV.U32 R2, RZ, RZ, R14 ;  /* 0x000000ffff027224 */ /* 0x000fd800078e000e */
[----:B------:R-:W-:Y:S05]  /*15ff0*/  WARPSYNC.COLLECTIVE R15, `(.L_x_13838) ;  /* 0x000000000f087348 */ /* 0x000fea0003c00000 */
[----:B------:R0:W1:Y:S02]  /*16000*/  SHFL.IDX P6, R14, R13, R12, R11 ;  /* 0x0000000c0d0e7389 */ /* 0x00006400000c000b */
[----:B01----:R-:W-:Y:S01]  /*16010*/  ENDCOLLECTIVE ;  /* 0x000000000000791b */ /* 0x003fe20003800000 */
.L_x_13838:
[----:B------:R-:W-:Y:S02]  /*16020*/  IMAD.MOV.U32 R13, RZ, RZ, R4 ;  /* 0x000000ffff0d7224 */ /* 0x000fe400078e0004 */
[----:B------:R-:W-:Y:S02]  /*16030*/  IMAD.MOV.U32 R12, RZ, RZ, 0x3 ;  /* 0x00000003ff0c7424 */ /* 0x000fe400078e00ff */
[----:B------:R-:W-:-:S07]  /*16040*/  IMAD.MOV.U32 R3, RZ, RZ, R14 ;  /* 0x000000ffff037224 */ /* 0x000fce00078e000e */
[----:B------:R-:W-:Y:S05]  /*16050*/  WARPSYNC.COLLECTIVE R15, `(.L_x_13839) ;  /* 0x000000000f087348 */ /* 0x000fea0003c00000 */
[----:B------:R0:W1:Y:S02]  /*16060*/  SHFL.IDX P6, R14, R13, R12, R11 ;  /* 0x0000000c0d0e7389 */ /* 0x00006400000c000b */
[----:B01----:R-:W-:Y:S01]  /*16070*/  ENDCOLLECTIVE ;  /* 0x000000000000791b */ /* 0x003fe20003800000 */
.L_x_13839:
        /* <DEDUP_REMOVED lines=16> */
.L_x_13840:
[----:B------:R-:W-:Y:S02]  /*16180*/  IMAD.MOV.U32 R13, RZ, RZ, R4 ;  /* 0x000000ffff0d7224 */ /* 0x000fe400078e0004 */
[----:B------:R-:W-:Y:S02]  /*16190*/  IMAD.MOV.U32 R12, RZ, RZ, 0x4 ;  /* 0x00000004ff0c7424 */ /* 0x000fe400078e00ff */
[----:B------:R-:W-:-:S07]  /*161a0*/  IMAD.MOV.U32 R3, RZ, RZ, R14 ;  /* 0x000000ffff037224 */ /* 0x000fce00078e000e */
[----:B------:R-:W-:Y:S05]  /*161b0*/  WARPSYNC.COLLECTIVE R15, `(.L_x_13841) ;  /* 0x000000000f087348 */ /* 0x000fea0003c00000 */
[----:B------:R0:W1:Y:S02]  /*161c0*/  SHFL.IDX P6, R14, R13, R12, R11 ;  /* 0x0000000c0d0e7389 */ /* 0x00006400000c000b */
[----:B01----:R-:W-:Y:S01]  /*161d0*/  ENDCOLLECTIVE ;  /* 0x000000000000791b */ /* 0x003fe20003800000 */
.L_x_13841:
        /* <DEDUP_REMOVED lines=16> */
.L_x_13842:
[----:B------:R-:W-:Y:S02]  /*162e0*/  IMAD.MOV.U32 R13, RZ, RZ, R4 ;  /* 0x000000ffff0d7224 */ /* 0x000fe400078e0004 */
[----:B------:R-:W-:Y:S02]  /*162f0*/  IMAD.MOV.U32 R12, RZ, RZ, 0x5 ;  /* 0x00000005ff0c7424 */ /* 0x000fe400078e00ff */
[----:B------:R-:W-:-:S07]  /*16300*/  IMAD.MOV.U32 R3, RZ, RZ, R14 ;  /* 0x000000ffff037224 */ /* 0x000fce00078e000e */
[----:B------:R-:W-:Y:S05]  /*16310*/  WARPSYNC.COLLECTIVE R15, `(.L_x_13843) ;  /* 0x000000000f087348 */ /* 0x000fea0003c00000 */
[----:B------:R0:W1:Y:S02]  /*16320*/  SHFL.IDX P6, R14, R13, R12, R11 ;  /* 0x0000000c0d0e7389 */ /* 0x00006400000c000b */
[----:B01----:R-:W-:Y:S01]  /*16330*/  ENDCOLLECTIVE ;  /* 0x000000000000791b */ /* 0x003fe20003800000 */
.L_x_13843:
        /* <DEDUP_REMOVED lines=16> */
.L_x_13844:
[----:B------:R-:W-:Y:S02]  /*16440*/  IMAD.MOV.U32 R13, RZ, RZ, R4 ;  /* 0x000000ffff0d7224 */ /* 0x000fe400078e0004 */
[----:B------:R-:W-:Y:S02]  /*16450*/  IMAD.MOV.U32 R12, RZ, RZ, 0x6 ;  /* 0x00000006ff0c7424 */ /* 0x000fe400078e00ff */
[----:B------:R-:W-:-:S07]  /*16460*/  IMAD.MOV.U32 R3, RZ, RZ, R14 ;  /* 0x000000ffff037224 */ /* 0x000fce00078e000e */
[----:B------:R-:W-:Y:S05]  /*16470*/  WARPSYNC.COLLECTIVE R15, `(.L_x_13845) ;  /* 0x000000000f087348 */ /* 0x000fea0003c00000 */
[----:B------:R0:W1:Y:S02]  /*16480*/  SHFL.IDX P6, R14, R13, R12, R11 ;  /* 0x0000000c0d0e7389 */ /* 0x00006400000c000b */
[----:B01----:R-:W-:Y:S01]  /*16490*/  ENDCOLLECTIVE ;  /* 0x000000000000791b */ /* 0x003fe20003800000 */
.L_x_13845:
        /* <DEDUP_REMOVED lines=16> */
.L_x_13846:
[----:B------:R-:W-:Y:S02]  /*165a0*/  IMAD.MOV.U32 R13, RZ, RZ, R4 ;  /* 0x000000ffff0d7224 */ /* 0x000fe400078e0004 */
[----:B------:R-:W-:Y:S02]  /*165b0*/  IMAD.MOV.U32 R12, RZ, RZ, 0x7 ;  /* 0x00000007ff0c7424 */ /* 0x000fe400078e00ff */
[----:B------:R-:W-:-:S07]  /*165c0*/  IMAD.MOV.U32 R3, RZ, RZ, R14 ;  /* 0x000000ffff037224 */ /* 0x000fce00078e000e */
[----:B------:R-:W-:Y:S05]  /*165d0*/  WARPSYNC.COLLECTIVE R15, `(.L_x_13847) ;  /* 0x000000000f087348 */ /* 0x000fea0003c00000 */
[----:B------:R0:W1:Y:S02]  /*165e0*/  SHFL.IDX P6, R14, R13, R12, R11 ;  /* 0x0000000c0d0e7389 */ /* 0x00006400000c000b */
[----:B01----:R-:W-:Y:S01]  /*165f0*/  ENDCOLLECTIVE ;  /* 0x000000000000791b */ /* 0x003fe20003800000 */
.L_x_13847:
        /* <DEDUP_REMOVED lines=10> */
.L_x_13848:
[----:B------:R-:W-:Y:S01]  /*166a0*/  @!PT LDS RZ, [RZ] ;  /* 0x00000000fffff984 */ /* 0x000fe20000000800 */
[----:B------:R-:W-:Y:S01]  /*166b0*/  @!PT LDS RZ, [RZ] ;  /* 0x00000000fffff984 */ /* 0x000fe20000000800 */
[----:B------:R-:W-:Y:S01]  /*166c0*/  @!PT LDS RZ, [RZ] ;  /* 0x00000000fffff984 */ /* 0x000fe20000000800 */
[----:B------:R0:W-:Y:S01]  /*166d0*/  @!P1 LDGSTS.E.BYPASS.LTC128B.128 [R9+0xb400], desc[UR52][R2.64], !P5 ;  /* 0x0b40000002099fae */ /* 0x0001e2000e901d74 */
[----:B------:R-:W-:Y:S02]  /*166e0*/  IMAD.MOV.U32 R13, RZ, RZ, R7 ;  /* 0x000000ffff0d7224 */ /* 0x000fe400078e0007 */
[----:B0-----:R-:W-:Y:S02]  /*166f0*/  VIADD R2, R6, 0x70 ;  /* 0x0000007006027836 */ /* 0x001fe40000000000 */
[----:B------:R-:W-:-:S03]  /*16700*/  IMAD.MOV.U32 R12, RZ, RZ, RZ ;  /* 0x000000ffff0c7224 */ /* 0x000fc600078e00ff */
[----:B------:R-:W-:Y:S01]  /*16710*/  ISETP.GE.AND P1, PT, R2, UR38, PT ;  /* 0x0000002602007c0c */ /* 0x000fe2000bf26270 */
[----:B------:R-:W-:-:S12]  /*16720*/  IMAD.MOV.U32 R0, RZ, RZ, R14 ;  /* 0x000000ffff007224 */ /* 0x000fd800078e000e */
[----:B------:R-:W-:Y:S05]  /*16730*/  WARPSYNC.COLLECTIVE R15, `(.L_x_13849) ;  /* 0x000000000f087348 */ /* 0x000fea0003c00000 */
[----:B------:R0:W1:Y:S02]  /*16740*/  SHFL.IDX P6, R14, R13, R12, R11 ;  /* 0x0000000c0d0e7389 */ /* 0x00006400000c000b */
[----:B01----:R-:W-:Y:S01]  /*16750*/  ENDCOLLECTIVE ;  /* 0x000000000000791b */ /* 0x003fe20003800000 */
.L_x_13849:
[----:B------:R-:W-:Y:S01]  /*16760*/  @!P1 LEA R2, P0, R10, R0, 0x1 ;  /* 0x000000000a029211 */ /* 0x000fe200078008ff */
[----:B------:R-:W-:-:S04]  /*16770*/  VIADD R0, R6, 0x80 ;  /* 0x0000008006007836 */ /* 0x000fc80000000000 */
[----:B------:R-:W-:Y:S02]  /*16780*/  @!P1 IMAD.X R3, RZ, RZ, R4, P0 ;  /* 0x000000ffff039224 */ /* 0x000fe400000e0604 */
[----:B------:R-:W-:-:S03]  /*16790*/  IMAD.MOV.U32 R13, RZ, RZ, R5 ;  /* 0x000000ffff0d7224 */ /* 0x000fc600078e0005 */
[----:B------:R-:W-:Y:S01]  /*167a0*/  @!PT LDS RZ, [RZ] ;  /* 0x00000000fffff984 */ /* 0x000fe20000000800 */
[----:B------:R-:W-:Y:S01]  /*167b0*/  @!PT LDS RZ, [RZ] ;  /* 0x00000000fffff984 */ /* 0x000fe20000000800 */
[----:B------:R-:W-:Y:S01]  /*167c0*/  @!PT LDS RZ, [RZ] ;  /* 0x00000000fffff984 */ /* 0x000fe20000000800 */
[----:B------:R0:W-:Y:S01]  /*167d0*/  @!P1 LDGSTS.E.BYPASS.LTC128B.128 [R9+0xbc00], desc[UR52][R2.64], !P5 ;  /* 0x0bc0000002099fae */ /* 0x0001e2000e901d74 */
[----:B------:R-:W-:Y:S01]  /*167e0*/  ISETP.GE.AND P1, PT, R0, UR38, PT ;  /* 0x0000002600007c0c */ /* 0x000fe2000bf26270 */
[----:B------:R-:W-:-:S12]  /*167f0*/  IMAD.MOV.U32 R0, RZ, RZ, R14 ;  /* 0x000000ffff007224 */ /* 0x000fd800078e000e */
[----:B0-----:R-:W-:Y:S05]  /*16800*/  WARPSYNC.COLLECTIVE R15, `(.L_x_13850) ;  /* 0x000000000f087348 */ /* 0x001fea0003c00000 */
[----:B------:R1:W2:Y:S02]  /*16810*/  SHFL.IDX P6, R14, R13, R12, R11 ;  /* 0x0000000c0d0e7389 */ /* 0x0002a400000c000b */
[----:B012---:R-:W-:Y:S01]  /*16820*/  ENDCOLLECTIVE ;  /* 0x000000000000791b */ /* 0x007fe20003800000 */
.L_x_13850:
[----:B------:R-:W-:Y:S02]  /*16830*/  IMAD.MOV.U32 R13, RZ, RZ, R7 ;  /* 0x000000ffff0d7224 */ /* 0x000fe400078e0007 */
[----:B------:R-:W-:Y:S01]  /*16840*/  IMAD.MOV.U32 R12, RZ, RZ, 0x1 ;  /* 0x00000001ff0c7424 */ /* 0x000fe200078e00ff */
[----:B------:R-:W-:-:S13]  /*16850*/  @!P1 LEA R2, P0, R10, R14, 0x1 ;  /* 0x0000000e0a029211 */ /* 0x000fda00078008ff */
[----:B------:R-:W-:Y:S05]  /*16860*/  WARPSYNC.COLLECTIVE R15, `(.L_x_13851) ;  /* 0x000000000f087348 */ /* 0x000fea0003c00000 */
[----:B------:R0:W1:Y:S02]  /*16870*/  SHFL.IDX P6, R14, R13, R12, R11 ;  /* 0x0000000c0d0e7389 */ /* 0x00006400000c000b */
[----:B01----:R-:W-:Y:S01]  /*16880*/  ENDCOLLECTIVE ;  /* 0x000000000000791b */ /* 0x003fe20003800000 */
.L_x_13851:
[----:B------:R-:W-:Y:S02]  /*16890*/  @!P1 IMAD.X R3, RZ, RZ, R0, P0 ;  /* 0x000000ffff039224 */ /* 0x000fe400000e0600 */
[----:B------:R-:W-:-:S03]  /*168a0*/  VIADD R0, R6, 0x90 ;  /* 0x0000009006007836 */ /* 0x000fc60000000000 */
[----:B------:R-:W-:Y:S01]  /*168b0*/  @!PT LDS RZ, [RZ] ;  /* 0x00000000fffff984 */ /* 0x000fe20000000800 */
[----:B------:R-:W-:Y:S01]  /*168c0*/  @!PT LDS RZ, [RZ] ;  /* 0x00000000fffff984 */ /* 0x000fe20000000800 */
[----:B------:R-:W-:Y:S01]  /*168d0*/  @!PT LDS RZ, [RZ] ;  /* 0x00000000fffff984 */ /* 0x000fe20000000800 */
[----:B------:R0:W-:Y:S02]  /*168e0*/  @!P1 LDGSTS.E.BYPASS.LTC128B.128 [R9+0xc400], desc[UR52][R2.64], !P5 ;  /* 0x0c40000002099fae */ /* 0x0001e4000e901d74 */
[----:B------:R-:W-:Y:S01]  /*168f0*/  ISETP.GE.AND P1, PT, R0, UR38, PT ;  /* 0x0000002600007c0c */ /* 0x000fe2000bf26270 */
[----:B------:R-:W-:Y:S02]  /*16900*/  IMAD.MOV.U32 R13, RZ, RZ, R5 ;  /* 0x000000ffff0d7224 */ /* 0x000fe400078e0005 */
[----:B------:R-:W-:-:S10]  /*16910*/  IMAD.MOV.U32 R0, RZ, RZ, R14 ;  /* 0x000000ffff007224 */ /* 0x000fd400078e000e */
[----:B0-----:R-:W-:Y:S05]  /*16920*/  WARPSYNC.COLLECTIVE R15, `(.L_x_13852) ;  /* 0x000000000f087348 */ /* 0x001fea0003c00000 */
[----:B------:R1:W2:Y:S02]  /*16930*/  SHFL.IDX P6, R14, R13, R12, R11 ;  /* 0x0000000c0d0e7389 */ /* 0x0002a400000c000b */
[----:B012---:R-:W-:Y:S01]  /*16940*/  ENDCOLLECTIVE ;  /* 0x000000000000791b */ /* 0x007fe20003800000 */
.L_x_13852:
[----:B------:R-:W-:Y:S02]  /*16950*/  IMAD.MOV.U32 R13, RZ, RZ, R7 ;  /* 0x000000ffff0d7224 */ /* 0x000fe400078e0007 */
[----:B------:R-:W-:Y:S02]  /*16960*/  IMAD.MOV.U32 R12, RZ, RZ, 0x2 ;  /* 0x00000002ff0c7424 */ /* 0x000fe400078e00ff */
[----:B------:R-:W-:-:S07]  /*16970*/  IMAD.MOV.U32 R2, RZ, RZ, R14 ;  /* 0x000000ffff027224 */ /* 0x000fce00078e000e */
[----:B------:R-:W-:Y:S05]  /*16980*/  WARPSYNC.COLLECTIVE R15, `(.L_x_13853) ;  /* 0x000000000f087348 */ /* 0x000fea0003c00000 */
[----:B------:R0:W1:Y:S02]  /*16990*/  SHFL.IDX P6, R14, R13, R12, R11 ;  /* 0x0000000c0d0e7389 */ /* 0x00006400000c000b */
[----:B01----:R-:W-:Y:S01]  /*169a0*/  ENDCOLLECTIVE ;  /* 0x000000000000791b */ /* 0x003fe20003800000 */
.L_x_13853:
[----:B------:R-:W-:-:S05]  /*169b0*/  @!P1 LEA R2, P0, R10, R2, 0x1 ;  /* 0x000000020a029211 */ /* 0x000fca00078008ff */
[----:B------:R-:W-:-:S05]  /*169c0*/  @!P1 IMAD.X R3, RZ, RZ, R0, P0 ;  /* 0x000000ffff039224 */ /* 0x000fca00000e0600 */
[----:B------:R-:W-:Y:S01]  /*169d0*/  @!PT LDS RZ, [RZ] ;  /* 0x00000000fffff984 */ /* 0x000fe20000000800 */
[----:B------:R-:W-:Y:S01]  /*169e0*/  @!PT LDS RZ, [RZ] ;  /* 0x00000000fffff984 */ /* 0x000fe20000000800 */
[----:B------:R-:W-:Y:S01]  /*169f0*/  @!PT LDS RZ, [RZ] ;  /* 0x00000000fffff984 */ /* 0x000fe20000000800 */
[----:B------:R0:W-:Y:S01]  /*16a00*/  @!P1 LDGSTS.E.BYPASS.LTC128B.128 [R9+0xcc00], desc[UR52][R2.64], !P5 ;  /* 0x0cc0000002099fae */ /* 0x0001e2000e901d74 */
[----:B------:R-:W-:Y:S02]  /*16a10*/  IMAD.MOV.U32 R13, RZ, RZ, R5 ;  /* 0x000000ffff0d7224 */ /* 0x000fe400078e0005 */
[----:B------:R-:W-:-:S07]  /*16a20*/  IMAD.MOV.U32 R0, RZ, RZ, R14 ;  /* 0x000000ffff007224 */ /* 0x000fce00078e000e */
[----:B0-----:R-:W-:Y:S05]  /*16a30*/  WARPSYNC.COLLECTIVE R15, `(.L_x_13854) ;  /* 0x000000000f087348 */ /* 0x001fea0003c00000 */
[----:B------:R1:W2:Y:S02]  /*16a40*/  SHFL.IDX P6, R14, R13, R12, R11 ;  /* 0x0000000c0d0e7389 */ /* 0x0002a400000c000b */
[----:B012---:R-:W-:Y:S01]  /*16a50*/  ENDCOLLECTIVE ;  /* 0x000000000000791b */ /* 0x007fe20003800000 */
.L_x_13854:
[----:B------:R-:W-:-:S05]  /*16a60*/  VIADD R3, R6, 0xa0 ;  /* 0x000000a006037836 */ /* 0x000fca0000000000 */
[----:B------:R-:W-:Y:S01]  /*16a70*/  ISETP.GE.AND P1, PT, R3, UR38, PT ;  /* 0x0000002603007c0c */ /* 0x000fe2000bf26270 */
[----:B------:R-:W-:Y:S02]  /*16a80*/  IMAD.MOV.U32 R13, RZ, RZ, R7 ;  /* 0x000000ffff0d7224 */ /* 0x000fe400078e0007 */
[----:B------:R-:W-:Y:S02]  /*16a90*/  IMAD.MOV.U32 R12, RZ, RZ, 0x3 ;  /* 0x00000003ff0c7424 */ /* 0x000fe400078e00ff */
[----:B------:R-:W-:-:S08]  /*16aa0*/  IMAD.MOV.U32 R2, RZ, RZ, R14 ;  /* 0x000000ffff027224 */ /* 0x000fd000078e000e */
[----:B------:R-:W-:Y:S05]  /*16ab0*/  WARPSYNC.COLLECTIVE R15, `(.L_x_13855) ;  /* 0x000000000f087348 */ /* 0x000fea0003c00000 */
[----:B------:R0:W1:Y:S02]  /*16ac0*/  SHFL.IDX P6, R14, R13, R12, R11 ;  /* 0x0000000c0d0e7389 */ /* 0x00006400000c000b */
[----:B01----:R-:W-:Y:S01]  /*16ad0*/  ENDCOLLECTIVE ;  /* 0x000000000000791b */ /* 0x003fe20003800000 */
.L_x_13855:
        /* <DEDUP_REMOVED lines=11> */
.L_x_13856:
[----:B------:R-:W-:Y:S05]  /*16b90*/  BRA `(.L_x_13857) ;  /* 0xffffffc000b07947 */ /* 0x000fea000383ffff */
.L_x_13771:
[----:B0-----:R0:W1:Y:S02]  /*16ba0*/  SYNCS.PHASECHK.TRANS64.TRYWAIT P0, [R16+URZ+0x16820], R3 ;  /* 0x01682003100075a7 */ /* 0x001064000800017f */
[----:B-1----:R-:W-:Y:S05]  /*16bb0*/  @!P0 NANOSLEEP.SYNCS 0x989680 ;  /* 0x009896800000895d */ /* 0x002fea0003900000 */
[----:B------:R-:W1:Y:S02]  /*16bc0*/  @!P0 SYNCS.PHASECHK.TRANS64 P0, [R16+URZ+0x16820], R3 ;  /* 0x01682003100085a7 */ /* 0x000e64000800007f */
[----:B-1----:R-:W-:Y:S05]  /*16bd0*/  @!P0 BRA `(.L_x_13771) ;  /* 0xfffffffc00f08947 */ /* 0x002fea000383ffff */
[----:B------:R-:W-:Y:S05]  /*16be0*/  BRA `(.L_x_13858) ;  /* 0xffffffc4000c7947 */ /* 0x000fea000383ffff */
.L_x_13775:
[----:B0-----:R0:W1:Y:S02]  /*16bf0*/  SYNCS.PHASECHK.TRANS64.TRYWAIT P0, [R5+URZ+0x16840], R2 ;  /* 0x01684002050075a7 */ /* 0x001064000800017f */
[----:B-1----:R-:W-:Y:S05]  /*16c00*/  @!P0 NANOSLEEP.SYNCS 0x989680 ;  /* 0x009896800000895d */ /* 0x002fea0003900000 */
[----:B------:R-:W1:Y:S02]  /*16c10*/  @!P0 SYNCS.PHASECHK.TRANS64 P0, [R5+URZ+0x16840], R2 ;  /* 0x01684002050085a7 */ /* 0x000e64000800007f */
[----:B-1----:R-:W-:Y:S05]  /*16c20*/  @!P0 BRA `(.L_x_13775) ;  /* 0xfffffffc00f08947 */ /* 0x002fea000383ffff */
[----:B------:R-:W-:Y:S05]  /*16c30*/  BRA `(.L_x_13859) ;  /* 0xffffffc400d87947 */ /* 0x000fea000383ffff */
.L_x_13776:
        /* <DEDUP_REMOVED lines=8> */
.L_x_13861:
[----:B------:R-:W-:Y:S05]  /*16cc0*/  BSYNC B1 ;  /* 0x0000000000017941 */ /* 0x000fea0003800000 */
.L_x_13860:
        /* <DEDUP_REMOVED lines=10> */
.L_x_13862:
        /* <DEDUP_REMOVED lines=8> */
.L_x_13863:
[----:B------:R-:W-:-:S05]  /*16df0*/  IMAD.SHL.U32 R7, R7, 0x2, RZ ;  /* 0x0000000207077824 */ /* 0x000fca00078e00ff */
[----:B------:R-:W-:-:S05]  /*16e00*/  IADD3 R2, P0, R2, R7, RZ ;  /* 0x0000000702027210 */ /* 0x000fca0007f1e0ff */
[----:B------:R-:W-:Y:S02]  /*16e10*/  IMAD.X R3, RZ, RZ, R3, P0 ;  /* 0x000000ffff037224 */ /* 0x000fe400000e0603 */
[----:B------:R-:W-:-:S03]  /*16e20*/  IMAD.MOV.U32 R13, RZ, RZ, R8 ;  /* 0x000000ffff0d7224 */ /* 0x000fc600078e0008 */
        /* <DEDUP_REMOVED lines=8> */
.L_x_13864:
[----:B------:R-:W-:Y:S02]  /*16eb0*/  IMAD.MOV.U32 R13, RZ, RZ, R10 ;  /* 0x000000ffff0d7224 */ /* 0x000fe400078e000a */
[----:B------:R-:W-:Y:S02]  /*16ec0*/  IMAD.MOV.U32 R12, RZ, RZ, 0x2 ;  /* 0x00000002ff0c7424 */ /* 0x000fe400078e00ff */
[----:B------:R-:W-:-:S07]  /*16ed0*/  IMAD.MOV.U32 R2, RZ, RZ, R14 ;  /* 0x000000ffff027224 */ /* 0x000fce00078e000e */
[----:B------:R-:W-:Y:S05]  /*16ee0*/  WARPSYNC.COLLECTIVE R15, `(.L_x_13865) ;  /* 0x000000000f087348 */ /* 0x000fea0003c00000 */
[----:B------:R0:W1:Y:S02]  /*16ef0*/  SHFL.IDX P6, R14, R13, R12, R11 ;  /* 0x0000000c0d0e7389 */ /* 0x00006400000c000b */
[----:B01----:R-:W-:Y:S01]  /*16f00*/  ENDCOLLECTIVE ;  /* 0x000000000000791b */ /* 0x003fe20003800000 */
.L_x_13865:
        /* <DEDUP_REMOVED lines=11> */
.L_x_13866:
[----:B------:R-:W-:Y:S02]  /*16fc0*/  IMAD.MOV.U32 R13, RZ, RZ, R10 ;  /* 0x000000ffff0d7224 */ /* 0x000fe400078e000a */
[----:B------:R-:W-:Y:S02]  /*16fd0*/  IMAD.MOV.U32 R12, RZ, RZ, 0x3 ;  /* 0x00000003ff0c7424 */ /* 0x000fe400078e00ff */
[----:B------:R-:W-:-:S07]  /*16fe0*/  IMAD.MOV.U32 R2, RZ, RZ, R14 ;  /* 0x000000ffff027224 */ /* 0x000fce00078e000e */
[----:B------:R-:W-:Y:S05]  /*16ff0*/  WARPSYNC.COLLECTIVE R15, `(.L_x_13867) ;  /* 0x000000000f087348 */ /* 0x000fea0003c00000 */
[----:B------:R0:W1:Y:S02]  /*17000*/  SHFL.IDX P6, R14, R13, R12, R11 ;  /* 0x0000000c0d0e7389 */ /* 0x00006400000c000b */
[----:B01----:R-:W-:Y:S01]  /*17010*/  ENDCOLLECTIVE ;  /* 0x000000000000791b */ /* 0x003fe20003800000 */
.L_x_13867:
        /* <DEDUP_REMOVED lines=11> */
.L_x_13868:
[----:B------:R-:W-:Y:S02]  /*170d0*/  IMAD.MOV.U32 R13, RZ, RZ, R10 ;  /* 0x000000ffff0d7224 */ /* 0x000fe400078e000a */
[----:B------:R-:W-:Y:S02]  /*170e0*/  IMAD.MOV.U32 R12, RZ, RZ, 0x4 ;  /* 0x00000004ff0c7424 */ /* 0x000fe400078e00ff */
[----:B------:R-:W-:-:S07]  /*170f0*/  IMAD.MOV.U32 R2, RZ, RZ, R14 ;  /* 0x000000ffff027224 */ /* 0x000fce00078e000e */
[----:B------:R-:W-:Y:S05]  /*17100*/  WARPSYNC.COLLECTIVE R15, `(.L_x_13869) ;  /* 0x000000000f087348 */ /* 0x000fea0003c00000 */
[----:B------:R0:W1:Y:S02]  /*17110*/  SHFL.IDX P6, R14, R13, R12, R11 ;  /* 0x0000000c0d0e7389 */ /* 0x00006400000c000b */
[----:B01----:R-:W-:Y:S01]  /*17120*/  ENDCOLLECTIVE ;  /* 0x000000000000791b */ /* 0x003fe20003800000 */
.L_x_13869:
        /* <DEDUP_REMOVED lines=11> */
.L_x_13870:
[----:B------:R-:W-:Y:S02]  /*171e0*/  IMAD.MOV.U32 R13, RZ, RZ, R10 ;  /* 0x000000ffff0d7224 */ /* 0x000fe400078e000a */
[----:B------:R-:W-:Y:S02]  /*171f0*/  IMAD.MOV.U32 R12, RZ, RZ, 0x5 ;  /* 0x00000005ff0c7424 */ /* 0x000fe400078e00ff */
[----:B------:R-:W-:-:S07]  /*17200*/  IMAD.MOV.U32 R2, RZ, RZ, R14 ;  /* 0x000000ffff027224 */ /* 0x000fce00078e000e */
[----:B------:R-:W-:Y:S05]  /*17210*/  WARPSYNC.COLLECTIVE R15, `(.L_x_13871) ;  /* 0x000000000f087348 */ /* 0x000fea0003c00000 */
[----:B------:R0:W1:Y:S02]  /*17220*/  SHFL.IDX P6, R14, R13, R12, R11 ;  /* 0x0000000c0d0e7389 */ /* 0x00006400000c000b */
[----:B01----:R-:W-:Y:S01]  /*17230*/  ENDCOLLECTIVE ;  /* 0x000000000000791b */ /* 0x003fe20003800000 */
.L_x_13871:
        /* <DEDUP_REMOVED lines=11> */
.L_x_13872:
[----:B------:R-:W-:Y:S02]  /*172f0*/  IMAD.MOV.U32 R13, RZ, RZ, R10 ;  /* 0x000000ffff0d7224 */ /* 0x000fe400078e000a */
[----:B------:R-:W-:Y:S02]  /*17300*/  IMAD.MOV.U32 R12, RZ, RZ, 0x6 ;  /* 0x00000006ff0c7424 */ /* 0x000fe400078e00ff */
[----:B------:R-:W-:-:S07]  /*17310*/  IMAD.MOV.U32 R2, RZ, RZ, R14 ;  /* 0x000000ffff027224 */ /* 0x000fce00078e000e */
[----:B------:R-:W-:Y:S05]  /*17320*/  WARPSYNC.COLLECTIVE R15, `(.L_x_13873) ;  /* 0x000000000f087348 */ /* 0x000fea0003c00000 */
[----:B------:R0:W1:Y:S02]  /*17330*/  SHFL.IDX P6, R14, R13, R12, R11 ;  /* 0x0000000c0d0e7389 */ /* 0x00006400000c000b */
[----:B01----:R-:W-:Y:S01]  /*17340*/  ENDCOLLECTIVE ;  /* 0x000000000000791b */ /* 0x003fe20003800000 */
.L_x_13873:
        /* <DEDUP_REMOVED lines=11> */
.L_x_13874:
[----:B------:R-:W-:Y:S02]  /*17400*/  IMAD.MOV.U32 R13, RZ, RZ, R10 ;  /* 0x000000ffff0d7224 */ /* 0x000fe400078e000a */
[----:B------:R-:W-:Y:S02]  /*17410*/  IMAD.MOV.U32 R12, RZ, RZ, 0x7 ;  /* 0x00000007ff0c7424 */ /* 0x000fe400078e00ff */
[----:B------:R-:W-:-:S07]  /*17420*/  IMAD.MOV.U32 R2, RZ, RZ, R14 ;  /* 0x000000ffff027224 */ /* 0x000fce00078e000e */
[----:B------:R-:W-:Y:S05]  /*17430*/  WARPSYNC.COLLECTIVE R15, `(.L_x_13875) ;  /* 0x000000000f087348 */ /* 0x000fea0003c00000 */
[----:B------:R0:W1:Y:S02]  /*17440*/  SHFL.IDX P6, R14, R13, R12, R11 ;  /* 0x0000000c0d0e7389 */ /* 0x00006400000c000b */
[----:B01----:R-:W-:Y:S01]  /*17450*/  ENDCOLLECTIVE ;  /* 0x000000000000791b */ /* 0x003fe20003800000 */
.L_x_13875:
        /* <DEDUP_REMOVED lines=11> */
.L_x_13876:
[----:B------:R-:W-:Y:S01]  /*17510*/  IMAD.MOV.U32 R2, RZ, RZ, R14 ;  /* 0x000000ffff027224 */ /* 0x000fe200078e000e */
[----:B------:R-:W-:Y:S06]  /*17520*/  BRA `(.L_x_13877) ;  /* 0xffffffc000c07947 */ /* 0x000fec000383ffff */
.L_x_13781:
[----:B-1----:R1:W2:Y:S02]  /*17530*/  SYNCS.PHASECHK.TRANS64.TRYWAIT P0, [R5+URZ+0x16860], R2 ;  /* 0x01686002050075a7 */ /* 0x0022a4000800017f */
[----:B--2---:R-:W-:Y:S05]  /*17540*/  @!P0 NANOSLEEP.SYNCS 0x989680 ;  /* 0x009896800000895d */ /* 0x004fea0003900000 */
[----:B------:R-:W2:Y:S02]  /*17550*/  @!P0 SYNCS.PHASECHK.TRANS64 P0, [R5+URZ+0x16860], R2 ;  /* 0x01686002050085a7 */ /* 0x000ea4000800007f */
[----:B--2---:R-:W-:Y:S05]  /*17560*/  @!P0 BRA `(.L_x_13781) ;  /* 0xfffffffc00f08947 */ /* 0x004fea000383ffff */
[----:B------:R-:W-:Y:S05]  /*17570*/  BRA `(.L_x_13878) ;  /* 0xffffffc400187947 */ /* 0x000fea000383ffff */
.L_x_13782:
        /* <DEDUP_REMOVED lines=8> */
.L_x_13880:
[----:B------:R-:W-:Y:S05]  /*17600*/  BSYNC B1 ;  /* 0x0000000000017941 */ /* 0x000fea0003800000 */
.L_x_13879:
        /* <DEDUP_REMOVED lines=9> */
.L_x_13881:
[----:B------:R-:W-:Y:S02]  /*176a0*/  IMAD.MOV.U32 R13, RZ, RZ, R18 ;  /* 0x000000ffff0d7224 */ /* 0x000fe400078e0012 */
[----:B------:R-:W-:Y:S02]  /*176b0*/  IMAD.MOV.U32 R12, RZ, RZ, 0x1 ;  /* 0x00000001ff0c7424 */ /* 0x000fe400078e00ff */
[----:B------:R-:W-:-:S07]  /*176c0*/  IMAD.MOV.U32 R2, RZ, RZ, R14 ;  /* 0x000000ffff027224 */ /* 0x000fce00078e000e */
[----:B------:R-:W-:Y:S05]  /*176d0*/  WARPSYNC.COLLECTIVE R15, `(.L_x_13882) ;  /* 0x000000000f087348 */ /* 0x000fea0003c00000 */
[----:B------:R0:W1:Y:S02]  /*176e0*/  SHFL.IDX P6, R14, R13, R12, R11 ;  /* 0x0000000c0d0e7389 */ /* 0x00006400000c000b */
[----:B01----:R-:W-:Y:S01]  /*176f0*/  ENDCOLLECTIVE ;  /* 0x000000000000791b */ /* 0x003fe20003800000 */
.L_x_13882:
[----:B------:R-:W-:-:S05]  /*17700*/  IADD3 R2, P0, R2, R7, RZ ;  /* 0x0000000702027210 */ /* 0x000fca0007f1e0ff */
[----:B------:R-:W-:Y:S01]  /*17710*/  IMAD.X R3, RZ, RZ, R3, P0 ;  /* 0x000000ffff037224 */ /* 0x000fe200000e0603 */
[----:B------:R-:W-:Y:S01]  /*17720*/  ISETP.LT.OR P0, PT, R8, 0x1, P1 ;  /* 0x000000010800780c */ /* 0x000fe20000f01670 */
[----:B------:R-:W-:-:S12]  /*17730*/  IMAD.MOV.U32 R13, RZ, RZ, R17 ;  /* 0x000000ffff0d7224 */ /* 0x000fd800078e0011 */
        /* <DEDUP_REMOVED lines=8> */
.L_x_13883:
[----:B------:R-:W-:Y:S02]  /*177c0*/  IMAD.MOV.U32 R13, RZ, RZ, R18 ;  /* 0x000000ffff0d7224 */ /* 0x000fe400078e0012 */
[----:B------:R-:W-:Y:S02]  /*177d0*/  IMAD.MOV.U32 R12, RZ, RZ, 0x2 ;  /* 0x00000002ff0c7424 */ /* 0x000fe400078e00ff */
[----:B------:R-:W-:-:S07]  /*177e0*/  IMAD.MOV.U32 R2, RZ, RZ, R14 ;  /* 0x000000ffff027224 */ /* 0x000fce00078e000e */
[----:B------:R-:W-:Y:S05]  /*177f0*/  WARPSYNC.COLLECTIVE R15, `(.L_x_13884) ;  /* 0x000000000f087348 */ /* 0x000fea0003c00000 */
[----:B------:R0:W1:Y:S02]  /*17800*/  SHFL.IDX P6, R14, R13, R12, R11 ;  /* 0x0000000c0d0e7389 */ /* 0x00006400000c000b */
[----:B01----:R-:W-:Y:S01]  /*17810*/  ENDCOLLECTIVE ;  /* 0x000000000000791b */ /* 0x003fe20003800000 */
.L_x_13884:
        /* <DEDUP_REMOVED lines=12> */
.L_x_13885:
[----:B------:R-:W-:Y:S02]  /*178e0*/  IMAD.MOV.U32 R13, RZ, RZ, R18 ;  /* 0x000000ffff0d7224 */ /* 0x000fe400078e0012 */
[----:B------:R-:W-:Y:S02]  /*178f0*/  IMAD.MOV.U32 R12, RZ, RZ, 0x3 ;  /* 0x00000003ff0c7424 */ /* 0x000fe400078e00ff */
[----:B------:R-:W-:-:S07]  /*17900*/  IMAD.MOV.U32 R2, RZ, RZ, R14 ;  /* 0x000000ffff027224 */ /* 0x000fce00078e000e */
[----:B------:R-:W-:Y:S05]  /*17910*/  WARPSYNC.COLLECTIVE R15, `(.L_x_13886) ;  /* 0x000000000f087348 */ /* 0x000fea0003c00000 */
[----:B------:R0:W1:Y:S02]  /*17920*/  SHFL.IDX P6, R14, R13, R12, R11 ;  /* 0x0000000c0d0e7389 */ /* 0x00006400000c000b */
[----:B01----:R-:W-:Y:S01]  /*17930*/  ENDCOLLECTIVE ;  /* 0x000000000000791b */ /* 0x003fe20003800000 */
.L_x_13886:
        /* <DEDUP_REMOVED lines=12> */
.L_x_13887:
[----:B------:R-:W-:Y:S02]  /*17a00*/  IMAD.MOV.U32 R13, RZ, RZ, R18 ;  /* 0x000000ffff0d7224 */ /* 0x000fe400078e0012 */
[----:B------:R-:W-:Y:S02]  /*17a10*/  IMAD.MOV.U32 R12, RZ, RZ, 0x4 ;  /* 0x00000004ff0c7424 */ /* 0x000fe400078e00ff */
[----:B------:R-:W-:-:S07]  /*17a20*/  IMAD.MOV.U32 R2, RZ, RZ, R14 ;  /* 0x000000ffff027224 */ /* 0x000fce00078e000e */
[----:B------:R-:W-:Y:S05]  /*17a30*/  WARPSYNC.COLLECTIVE R15, `(.L_x_13888) ;  /* 0x000000000f087348 */ /* 0x000fea0003c00000 */
[----:B------:R0:W1:Y:S02]  /*17a40*/  SHFL.IDX P6, R14, R13, R12, R11 ;  /* 0x0000000c0d0e7389 */ /* 0x00006400000c000b */
[----:B01----:R-:W-:Y:S01]  /*17a50*/  ENDCOLLECTIVE ;  /* 0x000000000000791b */ /* 0x003fe20003800000 */
.L_x_13888:
        /* <DEDUP_REMOVED lines=12> */
.L_x_13889:
[----:B------:R-:W-:Y:S02]  /*17b20*/  IMAD.MOV.U32 R13, RZ, RZ, R18 ;  /* 0x000000ffff0d7224 */ /* 0x000fe400078e0012 */
[----:B------:R-:W-:Y:S02]  /*17b30*/  IMAD.MOV.U32 R12, RZ, RZ, 0x5 ;  /* 0x00000005ff0c7424 */ /* 0x000fe400078e00ff */
[----:B------:R-:W-:-:S07]  /*17b40*/  IMAD.MOV.U32 R2, RZ, RZ, R14 ;  /* 0x000000ffff027224 */ /* 0x000fce00078e000e */
[----:B------:R-:W-:Y:S05]  /*17b50*/  WARPSYNC.COLLECTIVE R15, `(.L_x_13890) ;  /* 0x000000000f087348 */ /* 0x000fea0003c00000 */
[----:B------:R0:W1:Y:S02]  /*17b60*/  SHFL.IDX P6, R14, R13, R12, R11 ;  /* 0x0000000c0d0e7389 */ /* 0x00006400000c000b */
[----:B01----:R-:W-:Y:S01]  /*17b70*/  ENDCOLLECTIVE ;  /* 0x000000000000791b */ /* 0x003fe20003800000 */
.L_x_13890:
        /* <DEDUP_REMOVED lines=12> */
.L_x_13891:
[----:B------:R-:W-:Y:S02]  /*17c40*/  IMAD.MOV.U32 R13, RZ, RZ, R18 ;  /* 0x000000ffff0d7224 */ /* 0x000fe400078e0012 */
[----:B------:R-:W-:Y:S02]  /*17c50*/  IMAD.MOV.U32 R12, RZ, RZ, 0x6 ;  /* 0x00000006ff0c7424 */ /* 0x000fe400078e00ff */
[----:B------:R-:W-:-:S07]  /*17c60*/  IMAD.MOV.U32 R2, RZ, RZ, R14 ;  /* 0x000000ffff027224 */ /* 0x000fce00078e000e */
[----:B------:R-:W-:Y:S05]  /*17c70*/  WARPSYNC.COLLECTIVE R15, `(.L_x_13892) ;  /* 0x000000000f087348 */ /* 0x000fea0003c00000 */
[----:B------:R0:W1:Y:S02]  /*17c80*/  SHFL.IDX P6, R14, R13, R12, R11 ;  /* 0x0000000c0d0e7389 */ /* 0x00006400000c000b */
[----:B01----:R-:W-:Y:S01]  /*17c90*/  ENDCOLLECTIVE ;  /* 0x000000000000791b */ /* 0x003fe20003800000 */
.L_x_13892:
        /* <DEDUP_REMOVED lines=12> */
.L_x_13893:
[----:B------:R-:W-:Y:S02]  /*17d60*/  IMAD.MOV.U32 R13, RZ, RZ, R18 ;  /* 0x000000ffff0d7224 */ /* 0x000fe400078e0012 */
[----:B------:R-:W-:Y:S02]  /*17d70*/  IMAD.MOV.U32 R12, RZ, RZ, 0x7 ;  /* 0x00000007ff0c7424 */ /* 0x000fe400078e00ff */
[----:B------:R-:W-:-:S07]  /*17d80*/  IMAD.MOV.U32 R2, RZ, RZ, R14 ;  /* 0x000000ffff027224 */ /* 0x000fce00078e000e */
[----:B------:R-:W-:Y:S05]  /*17d90*/  WARPSYNC.COLLECTIVE R15, `(.L_x_13894) ;  /* 0x000000000f087348 */ /* 0x000fea0003c00000 */
[----:B------:R0:W1:Y:S02]  /*17da0*/  SHFL.IDX P6, R14, R13, R12, R11 ;  /* 0x0000000c0d0e7389 */ /* 0x00006400000c000b */
[----:B01----:R-:W-:Y:S01]  /*17db0*/  ENDCOLLECTIVE ;  /* 0x000000000000791b */ /* 0x003fe20003800000 */
.L_x_13894:
        /* <DEDUP_REMOVED lines=8> */
[----:B------:R-:W-:-:S07]  /*17e40*/  IMAD.MOV.U32 R18, RZ, RZ, R14 ;  /* 0x000000ffff127224 */ /* 0x000fce00078e000e */
[----:B0-----:R-:W-:Y:S05]  /*17e50*/  WARPSYNC.COLLECTIVE R15, `(.L_x_13895) ;  /* 0x000000000f087348 */ /* 0x001fea0003c00000 */
[----:B------:R1:W2:Y:S02]  /*17e60*/  SHFL.IDX P6, R14, R13, R12, R11 ;  /* 0x0000000c0d0e7389 */ /* 0x0002a400000c000b */
[----:B012---:R-:W-:Y:S01]  /*17e70*/  ENDCOLLECTIVE ;  /* 0x000000000000791b */ /* 0x007fe20003800000 */
.L_x_13895:
[----:B------:R-:W-:Y:S01]  /*17e80*/  IMAD.MOV.U32 R2, RZ, RZ, R14 ;  /* 0x000000ffff027224 */ /* 0x000fe200078e000e */
[----:B------:R-:W-:Y:S06]  /*17e90*/  BRA `(.L_x_13896) ;  /* 0xffffffbc00c87947 */ /* 0x000fec000383ffff */
.L_x_13790:
[----:B0-----:R0:W1:Y:S02]  /*17ea0*/  SYNCS.PHASECHK.TRANS64.TRYWAIT P0, [R4+URZ+0x16860], R3 ;  /* 0x01686003040075a7 */ /* 0x001064000800017f */
[----:B-1----:R-:W-:Y:S05]  /*17eb0*/  @!P0 NANOSLEEP.SYNCS 0x989680 ;  /* 0x009896800000895d */ /* 0x002fea0003900000 */
[----:B------:R-:W1:Y:S02]  /*17ec0*/  @!P0 SYNCS.PHASECHK.TRANS64 P0, [R4+URZ+0x16860], R3 ;  /* 0x01686003040085a7 */ /* 0x000e64000800007f */
[----:B-1----:R-:W-:Y:S05]  /*17ed0*/  @!P0 BRA `(.L_x_13790) ;  /* 0xfffffffc00f08947 */ /* 0x002fea000383ffff */
[----:B------:R-:W-:Y:S05]  /*17ee0*/  BRA `(.L_x_13897) ;  /* 0xffffffc000dc7947 */ /* 0x000fea000383ffff */
.L_x_13791:
        /* <DEDUP_REMOVED lines=8> */
.L_x_13899:
[----:B------:R-:W-:Y:S05]  /*17f70*/  BSYNC B0 ;  /* 0x0000000000007941 */ /* 0x000fea0003800000 */
.L_x_13898:
        /* <DEDUP_REMOVED lines=10> */
.L_x_13900:
        /* <DEDUP_REMOVED lines=9> */
.L_x_13901:
        /* <DEDUP_REMOVED lines=11> */
.L_x_13902:
[----:B------:R-:W-:Y:S02]  /*18160*/  IMAD.MOV.U32 R13, RZ, RZ, R18 ;  /* 0x000000ffff0d7224 */ /* 0x000fe400078e0012 */
[----:B------:R-:W-:Y:S01]  /*18170*/  IMAD.MOV.U32 R12, RZ, RZ, 0x2 ;  /* 0x00000002ff0c7424 */ /* 0x000fe200078e00ff */
[----:B------:R-:W-:-:S13]  /*18180*/  IADD3 R2, P0, R14, R6, RZ ;  /* 0x000000060e027210 */ /* 0x000fda0007f1e0ff */
[----:B------:R-:W-:Y:S05]  /*18190*/  WARPSYNC.COLLECTIVE R15, `(.L_x_13903) ;  /* 0x000000000f087348 */ /* 0x000fea0003c00000 */
[----:B------:R0:W1:Y:S02]  /*181a0*/  SHFL.IDX P6, R14, R13, R12, R11 ;  /* 0x0000000c0d0e7389 */ /* 0x00006400000c000b */
[----:B01----:R-:W-:Y:S01]  /*181b0*/  ENDCOLLECTIVE ;  /* 0x000000000000791b */ /* 0x003fe20003800000 */
.L_x_13903:
        /* <DEDUP_REMOVED lines=11> */
.L_x_13904:
[----:B------:R-:W-:Y:S02]  /*18270*/  IMAD.MOV.U32 R13, RZ, RZ, R18 ;  /* 0x000000ffff0d7224 */ /* 0x000fe400078e0012 */
[----:B------:R-:W-:Y:S02]  /*18280*/  IMAD.MOV.U32 R12, RZ, RZ, 0x3 ;  /* 0x00000003ff0c7424 */ /* 0x000fe400078e00ff */
[----:B------:R-:W-:-:S07]  /*18290*/  IMAD.MOV.U32 R9, RZ, RZ, R14 ;  /* 0x000000ffff097224 */ /* 0x000fce00078e000e */
[----:B------:R-:W-:Y:S05]  /*182a0*/  WARPSYNC.COLLECTIVE R15, `(.L_x_13905) ;  /* 0x000000000f087348 */ /* 0x000fea0003c00000 */
[----:B------:R0:W1:Y:S02]  /*182b0*/  SHFL.IDX P6, R14, R13, R12, R11 ;  /* 0x0000000c0d0e7389 */ /* 0x00006400000c000b */
[----:B01----:R-:W-:Y:S01]  /*182c0*/  ENDCOLLECTIVE ;  /* 0x000000000000791b */ /* 0x003fe20003800000 */
.L_x_13905:
        /* <DEDUP_REMOVED lines=12> */
.L_x_13906:
[----:B------:R-:W-:Y:S02]  /*18390*/  IMAD.MOV.U32 R13, RZ, RZ, R18 ;  /* 0x000000ffff0d7224 */ /* 0x000fe400078e0012 */
[----:B------:R-:W-:Y:S01]  /*183a0*/  IMAD.MOV.U32 R12, RZ, RZ, 0x4 ;  /* 0x00000004ff0c7424 */ /* 0x000fe200078e00ff */
[----:B------:R-:W-:-:S13]  /*183b0*/  IADD3 R2, P0, R14, R6, RZ ;  /* 0x000000060e027210 */ /* 0x000fda0007f1e0ff */
[----:B------:R-:W-:Y:S05]  /*183c0*/  WARPSYNC.COLLECTIVE R15, `(.L_x_13907) ;  /* 0x000000000f087348 */ /* 0x000fea0003c00000 */
[----:B------:R0:W1:Y:S02]  /*183d0*/  SHFL.IDX P6, R14, R13, R12, R11 ;  /* 0x0000000c0d0e7389 */ /* 0x00006400000c000b */
[----:B01----:R-:W-:Y:S01]  /*183e0*/  ENDCOLLECTIVE ;  /* 0x000000000000791b */ /* 0x003fe20003800000 */
.L_x_13907:
        /* <DEDUP_REMOVED lines=11> */
.L_x_13908:
[----:B------:R-:W-:Y:S02]  /*184a0*/  IMAD.MOV.U32 R13, RZ, RZ, R18 ;  /* 0x000000ffff0d7224 */ /* 0x000fe400078e0012 */
[----:B------:R-:W-:Y:S02]  /*184b0*/  IMAD.MOV.U32 R12, RZ, RZ, 0x5 ;  /* 0x00000005ff0c7424 */ /* 0x000fe400078e00ff */
[----:B------:R-:W-:-:S07]  /*184c0*/  IMAD.MOV.U32 R9, RZ, RZ, R14 ;  /* 0x000000ffff097224 */ /* 0x000fce00078e000e */
[----:B------:R-:W-:Y:S05]  /*184d0*/  WARPSYNC.COLLECTIVE R15, `(.L_x_13909) ;  /* 0x000000000f087348 */ /* 0x000fea0003c00000 */
[----:B------:R0:W1:Y:S02]  /*184e0*/  SHFL.IDX P6, R14, R13, R12, R11 ;  /* 0x0000000c0d0e7389 */ /* 0x00006400000c000b */
[----:B01----:R-:W-:Y:S01]  /*184f0*/  ENDCOLLECTIVE ;  /* 0x000000000000791b */ /* 0x003fe20003800000 */
.L_x_13909:
        /* <DEDUP_REMOVED lines=12> */
.L_x_13910:
[----:B------:R-:W-:Y:S02]  /*185c0*/  IMAD.MOV.U32 R13, RZ, RZ, R18 ;  /* 0x000000ffff0d7224 */ /* 0x000fe400078e0012 */
[----:B------:R-:W-:Y:S01]  /*185d0*/  IMAD.MOV.U32 R12, RZ, RZ, 0x6 ;  /* 0x00000006ff0c7424 */ /* 0x000fe200078e00ff */
[----:B------:R-:W-:-:S13]  /*185e0*/  IADD3 R2, P0, R14, R6, RZ ;  /* 0x000000060e027210 */ /* 0x000fda0007f1e0ff */
[----:B------:R-:W-:Y:S05]  /*185f0*/  WARPSYNC.COLLECTIVE R15, `(.L_x_13911) ;  /* 0x000000000f087348 */ /* 0x000fea0003c00000 */
[----:B------:R0:W1:Y:S02]  /*18600*/  SHFL.IDX P6, R14, R13, R12, R11 ;  /* 0x0000000c0d0e7389 */ /* 0x00006400000c000b */
[----:B01----:R-:W-:Y:S01]  /*18610*/  ENDCOLLECTIVE ;  /* 0x000000000000791b */ /* 0x003fe20003800000 */
.L_x_13911:
        /* <DEDUP_REMOVED lines=11> */
.L_x_13912:
[----:B------:R-:W-:Y:S02]  /*186d0*/  IMAD.MOV.U32 R13, RZ, RZ, R18 ;  /* 0x000000ffff0d7224 */ /* 0x000fe400078e0012 */
[----:B------:R-:W-:Y:S02]  /*186e0*/  IMAD.MOV.U32 R12, RZ, RZ, 0x7 ;  /* 0x00000007ff0c7424 */ /* 0x000fe400078e00ff */
[----:B------:R-:W-:-:S07]  /*186f0*/  IMAD.MOV.U32 R9, RZ, RZ, R14 ;  /* 0x000000ffff097224 */ /* 0x000fce00078e000e */
[----:B------:R-:W-:Y:S05]  /*18700*/  WARPSYNC.COLLECTIVE R15, `(.L_x_13913) ;  /* 0x000000000f087348 */ /* 0x000fea0003c00000 */
[----:B------:R0:W1:Y:S02]  /*18710*/  SHFL.IDX P6, R14, R13, R12, R11 ;  /* 0x0000000c0d0e7389 */ /* 0x00006400000c000b */
[----:B01----:R-:W-:Y:S01]  /*18720*/  ENDCOLLECTIVE ;  /* 0x000000000000791b */ /* 0x003fe20003800000 */
.L_x_13913:
        /* <DEDUP_REMOVED lines=12> */
.L_x_13914:
[----:B------:R-:W-:Y:S05]  /*187f0*/  BRA `(.L_x_13915) ;  /* 0xffffffbc009c7947 */ /* 0x000fea000383ffff */
.L_x_13796:
        /* <DEDUP_REMOVED lines=8> */
.L_x_13917:
[----:B------:R-:W-:Y:S05]  /*18880*/  BSYNC B0 ;  /* 0x0000000000007941 */ /* 0x000fea0003800000 */
.L_x_13916:
[----:B------:R-:W-:Y:S05]  /*18890*/  BRA `(.L_x_13918) ;  /* 0xffffffc000207947 */ /* 0x000fea000383ffff */
.L_x_13799:
[----:B--2---:R2:W3:Y:S02]  /*188a0*/  SYNCS.PHASECHK.TRANS64.TRYWAIT P0, [R4+URZ+0x16820], R0 ;  /* 0x01682000040075a7 */ /* 0x0044e4000800017f */
[----:B---3--:R-:W-:Y:S05]  /*188b0*/  @!P0 NANOSLEEP.SYNCS 0x989680 ;  /* 0x009896800000895d */ /* 0x008fea0003900000 */
[----:B------:R-:W3:Y:S02]  /*188c0*/  @!P0 SYNCS.PHASECHK.TRANS64 P0, [R4+URZ+0x16820], R0 ;  /* 0x01682000040085a7 */ /* 0x000ee4000800007f */
[----:B---3--:R-:W-:Y:S05]  /*188d0*/  @!P0 BRA `(.L_x_13799) ;  /* 0xfffffffc00f08947 */ /* 0x008fea000383ffff */
[----:B------:R-:W-:Y:S05]  /*188e0*/  BRA `(.L_x_13919) ;  /* 0xffffffc0006c7947 */ /* 0x000fea000383ffff */
.L_x_13800:
        /* <DEDUP_REMOVED lines=11> */
.L_x_13921:
[----:B------:R-:W-:Y:S05]  /*189a0*/  BSYNC B0 ;  /* 0x0000000000007941 */ /* 0x000fea0003800000 */
.L_x_13920:
[----:B------:R-:W-:Y:S05]  /*189b0*/  BRA `(.L_x_13922) ;  /* 0xffffffc000547947 */ /* 0x000fea000383ffff */
.L_x_13803:
[----:B------:R-:W-:Y:S01]  /*189c0*/  BSSY B1, `(.L_x_13923) ;  /* 0x0000006000017945 */ /* 0x000fe20003800000 */
[----:B------:R-:W-:-:S07]  /*189d0*/  IMAD.MOV.U32 R15, RZ, RZ, -0x1 ;  /* 0xffffffffff0f7424 */ /* 0x000fce00078e00ff */
[----:B01----:R-:W-:Y:S05]  /*189e0*/  WARPSYNC.COLLECTIVE R15, `(.L_x_13924) ;  /* 0x000000000f0c7348 */ /* 0x003fea0003c00000 */
[----:B------:R-:W-:Y:S02]  /*189f0*/  ELECT P6, UR62, PT ;  /* 0x00000000003e782f */ /* 0x000fe400038c0000 */
[----:B------:R-:W-:Y:S01]  /*18a00*/  MOV R14, UR62 ;  /* 0x0000003e000e7c02 */ /* 0x000fe20008000f00 */
[----:B01----:R-:W-:Y:S10]  /*18a10*/  ENDCOLLECTIVE ;  /* 0x000000000000791b */ /* 0x003ff40003800000 */
.L_x_13924:
[----:B------:R-:W-:Y:S05]  /*18a20*/  BSYNC B1 ;  /* 0x0000000000017941 */ /* 0x000fea0003800000 */
.L_x_13923:
[----:B------:R-:W-:Y:S05]  /*18a30*/  BRA `(.L_x_13925) ;  /* 0xffffffc0004c7947 */ /* 0x000fea000383ffff */
.L_x_13805:
[----:B-1----:R1:W2:Y:S02]  /*18a40*/  SYNCS.PHASECHK.TRANS64.TRYWAIT P1, [R5+URZ+0x16840], R0 ;  /* 0x01684000050075a7 */ /* 0x0022a4000802017f */
[----:B--2---:R-:W-:Y:S05]  /*18a50*/  @!P1 NANOSLEEP.SYNCS 0x989680 ;  /* 0x009896800000995d */ /* 0x004fea0003900000 */
[----:B------:R-:W2:Y:S02]  /*18a60*/  @!P1 SYNCS.PHASECHK.TRANS64 P1, [R5+URZ+0x16840], R0 ;  /* 0x01684000050095a7 */ /* 0x000ea4000802007f */
[----:B--2---:R-:W-:Y:S05]  /*18a70*/  @!P1 BRA `(.L_x_13805) ;  /* 0xfffffffc00f09947 */ /* 0x004fea000383ffff */
[----:B------:R-:W-:Y:S05]  /*18a80*/  BRA `(.L_x_13926) ;  /* 0xffffffc0006c7947 */ /* 0x000fea000383ffff */
.L_x_13807:
[----:B--2---:R2:W3:Y:S02]  /*18a90*/  SYNCS.PHASECHK.TRANS64.TRYWAIT P1, [R23+URZ+0x16840], R2 ;  /* 0x01684002170075a7 */ /* 0x0044e4000802017f */
[----:B---3--:R-:W-:Y:S05]  /*18aa0*/  @!P1 NANOSLEEP.SYNCS 0x989680 ;  /* 0x009896800000995d */ /* 0x008fea0003900000 */
[----:B------:R-:W3:Y:S02]  /*18ab0*/  @!P1 SYNCS.PHASECHK.TRANS64 P1, [R23+URZ+0x16840], R2 ;  /* 0x01684002170095a7 */ /* 0x000ee4000802007f */
[----:B---3--:R-:W-:Y:S05]  /*18ac0*/  @!P1 BRA `(.L_x_13807) ;  /* 0xfffffffc00f09947 */ /* 0x008fea000383ffff */
[----:B------:R-:W-:Y:S05]  /*18ad0*/  BRA `(.L_x_13927) ;  /* 0xffffffc000787947 */ /* 0x000fea000383ffff */
.L_x_13809:
[----:B---3--:R3:W4:Y:S02]  /*18ae0*/  SYNCS.PHASECHK.TRANS64.TRYWAIT P1, [R5+URZ+0x16860], R0 ;  /* 0x01686000050075a7 */ /* 0x008724000802017f */
[----:B----4-:R-:W-:Y:S05]  /*18af0*/  @!P1 NANOSLEEP.SYNCS 0x989680 ;  /* 0x009896800000995d */ /* 0x010fea0003900000 */
[----:B------:R-:W4:Y:S02]  /*18b00*/  @!P1 SYNCS.PHASECHK.TRANS64 P1, [R5+URZ+0x16860], R0 ;  /* 0x01686000050095a7 */ /* 0x000f24000802007f */
[----:B----4-:R-:W-:Y:S05]  /*18b10*/  @!P1 BRA `(.L_x_13809) ;  /* 0xfffffffc00f09947 */ /* 0x010fea000383ffff */
[----:B------:R-:W-:Y:S05]  /*18b20*/  BRA `(.L_x_13928) ;  /* 0xffffffc000747947 */ /* 0x000fea000383ffff */
.L_x_13929:
        /* <DEDUP_REMOVED lines=13> */
.L_x_15865:


//--------------------- .text._ZN7cutlass13device_kernelIN5flash11enable_sm90INS1_16FlashAttnFwdSm90INS1_25CollectiveMainloopFwdSm90ILi2EN4cute5tupleIJNS5_1CILi1EEES8_S8_EEENS6_IJNS7_ILi192EEENS7_ILi128EEENS7_ILi64EEEEEELi64ENS_10bfloat16_tEfNS_4arch4Sm90ELb0ELb1ELb1ELb1ELb1ELb0ELb0ELb1ELb1ELb1ELb0ELb0EEENS1_21CollectiveEpilogueFwdINS6_IJSA_SC_SB_EEES9_SE_SG_Li384ELb1ELb1ELb0ELb0EEENS1_36VarlenDynamicPersistentTileSchedulerILi192ELi128ELi384ELi128ELb0ELb1ELb1ELb1ELb0ELb1EEEEEEEEEvNT_6ParamsE --------------------------
	.section	.text._ZN7cutlass13device_kernelIN5flash11enable_sm90INS1_16FlashAttnFwdSm90INS1_25CollectiveMainloopFwdSm90ILi2EN4cute5tupleIJNS5_1CILi1EEES8_S8_EEENS6_IJNS7_ILi192EEENS7_ILi128EEENS7_ILi64EEEEEELi64ENS_10bfloat16_tEfNS_4arch4Sm90ELb0ELb1ELb1ELb1ELb1ELb0ELb0ELb1ELb1ELb1ELb0ELb0EEENS1_21CollectiveEpilogueFwdINS6_IJSA_SC_SB_EEES9_SE_SG_Li384ELb1ELb1ELb0ELb0EEENS1_36VarlenDynamicPersistentTileSchedulerILi192ELi128ELi384ELi128ELb0ELb1ELb1ELb1ELb0ELb1EEEEEEEEEvNT_6ParamsE,"ax",@progbits
	.align	128
.text._ZN7cutlass13device_kernelIN5flash11enable_sm90INS1_16FlashAttnFwdSm90INS1_25CollectiveMainloopFwdSm90ILi2EN4cute5tupleIJNS5_1CILi1EEES8_S8_EEENS6_IJNS7_ILi192EEENS7_ILi128EEENS7_ILi64EEEEEELi64ENS_10bfloat16_tEfNS_4arch4Sm90ELb0ELb1ELb1ELb1ELb1ELb0ELb0ELb1ELb1ELb1ELb0ELb0EEENS1_21CollectiveEpilogueFwdINS6_IJSA_SC_SB_EEES9_SE_SG_Li384ELb1ELb1ELb0ELb0EEENS1_36VarlenDynamicPersistentTileSchedulerILi192ELi128ELi384ELi128ELb0ELb1ELb1ELb1ELb0ELb1EEEEEEEEEvNT_6ParamsE:
        .type           _ZN7cutlass13device_kernelIN5flash11enable_sm90INS1_16FlashAttnFwdSm90INS1_25CollectiveMainloopFwdSm90ILi2EN4cute5tupleIJNS5_1CILi1EEES8_S8_EEENS6_IJNS7_ILi192EEENS7_ILi128EEENS7_ILi64EEEEEELi64ENS_10bfloat16_tEfNS_4arch4Sm90ELb0ELb1ELb1ELb1ELb1ELb0ELb0ELb1ELb1ELb1ELb0ELb0EEENS1_21CollectiveEpilogueFwdINS6_IJSA_SC_SB_EEES9_SE_SG_Li384ELb1ELb1ELb0ELb0EEENS1_36VarlenDynamicPersistentTileSchedulerILi192ELi128ELi384ELi128ELb0ELb1ELb1ELb1ELb0ELb1EEEEEEEEEvNT_6ParamsE,@function
        .size           _ZN7cutlass13device_kernelIN5flash11enable_sm90INS1_16FlashAttnFwdSm90INS1_25CollectiveMainloopFwdSm90ILi2EN4cute5tupleIJNS5_1CILi1EEES8_S8_EEENS6_IJNS7_ILi192EEENS7_ILi128EEENS7_ILi64EEEEEELi64ENS_10bfloat16_tEfNS_4arch4Sm90ELb0ELb1ELb1ELb1ELb1ELb0ELb0ELb1ELb1ELb1ELb0ELb0EEENS1_21CollectiveEpilogueFwdINS6_IJSA_SC_SB_EEES9_SE_SG_Li384ELb1ELb1ELb0ELb0EEENS1_36VarlenDynamicPersistentTileSchedulerILi192ELi128ELi384ELi128ELb0ELb1ELb1ELb1ELb0ELb1EEEEEEEEEvNT_6ParamsE,(.L_x_15866 - _ZN7cutlass13device_kernelIN5flash11enable_sm90INS1_16FlashAttnFwdSm90INS1_25CollectiveMainloopFwdSm90ILi2EN4cute5tupleIJNS5_1CILi1EEES8_S8_EEENS6_IJNS7_ILi192EEENS7_ILi128EEENS7_ILi64EEEEEELi64ENS_10bfloat16_tEfNS_4arch4Sm90ELb0ELb1ELb1ELb1ELb1ELb0ELb0ELb1ELb1ELb1ELb0ELb0EEENS1_21CollectiveEpilogueFwdINS6_IJSA_SC_SB_EEES9_SE_SG_Li384ELb1ELb1ELb0ELb0EEENS1_36VarlenDynamicPersistentTileSchedulerILi192ELi128ELi384ELi128ELb0ELb1ELb1ELb1ELb0ELb1EEEEEEEEEvNT_6ParamsE)
        .other          _ZN7cutlass13device_kernelIN5flash11enable_sm90INS1_16FlashAttnFwdSm90INS1_25CollectiveMainloopFwdSm90ILi2EN4cute5tupleIJNS5_1CILi1EEES8_S8_EEENS6_IJNS7_ILi192EEENS7_ILi128EEENS7_ILi64EEEEEELi64ENS_10bfloat16_tEfNS_4arch4Sm90ELb0ELb1ELb1ELb1ELb1ELb0ELb0ELb1ELb1ELb1ELb0ELb0EEENS1_21CollectiveEpilogueFwdINS6_IJSA_SC_SB_EEES9_SE_SG_Li384ELb1ELb1ELb0ELb0EEENS1_36VarlenDynamicPersistentTileSchedulerILi192ELi128ELi384ELi128ELb0ELb1ELb1ELb1ELb0ELb1EEEEEEEEEvNT_6ParamsE,@"STO_CUDA_ENTRY STV_DEFAULT"
_ZN7cutlass13device_kernelIN5flash11enable_sm90INS1_16FlashAttnFwdSm90INS1_25CollectiveMainloopFwdSm90ILi2EN4cute5tupleIJNS5_1CILi1EEES8_S8_EEENS6_IJNS7_ILi192EEENS7_ILi128EEENS7_ILi64EEEEEELi64ENS_10bfloat16_tEfNS_4arch4Sm90ELb0ELb1ELb1ELb1ELb1ELb0ELb0ELb1ELb1ELb1ELb0ELb0EEENS1_21CollectiveEpilogueFwdINS6_IJSA_SC_SB_EEES9_SE_SG_Li384ELb1ELb1ELb0ELb0EEENS1_36VarlenDynamicPersistentTileSchedulerILi192ELi128ELi384ELi128ELb0ELb1ELb1ELb1ELb0ELb1EEEEEEEEEvNT_6ParamsE:
        /* <DEDUP_REMOVED lines=45> */
.L_x_13930:
        /* <DEDUP_REMOVED lines=22> */
.L_x_13931:
        /* <DEDUP_REMOVED lines=18> */
.L_x_13932:
        /* <DEDUP_REMOVED lines=22> */
.L_x_13933:
        /* <DEDUP_REMOVED lines=23> */
.L_x_13934:
        /* <DEDUP_REMOVED lines=8> */
.L_x_13936:
        /* <DEDUP_REMOVED lines=30> */
[CC--:B------:R-:W-:Y:S01]  /*0a80*/  LEA.HI R2, R0.reuse, R157.reuse, RZ, 0x4 ;  /* 0x0000009d00027211 */ /* 0x0c0fe200078f20ff */
[----:B------:R-:W-:Y:S01]  /*0a90*/  IMAD.SHL.U32 R3, R3, 0x20, RZ ;  /* 0x0000002003037824 */ /* 0x000fe200078e00ff */
[----:B------:R-:W-:Y:S01]  /*0aa0*/  LEA.HI R10, R0, R157, RZ, 0x2 ;  /* 0x0000009d000a7211 */ /* 0x000fe200078f10ff */
[C---:B------:R-:W-:Y:S01]  /*0ab0*/  IMAD.IADD R152, R157.reuse, 0x1, -R152 ;  /* 0x000000019d987824 */ /* 0x040fe200078e0a98 */
[----:B------:R-:W-:Y:S02]  /*0ac0*/  LOP3.LUT R4, R2, 0x3fffff0, RZ, 0xc0, !PT ;  /* 0x03fffff002047812 */ /* 0x000fe400078ec0ff */
[----:B------:R-:W-:Y:S02]  /*0ad0*/  SHF.R.S32.HI R5, RZ, 0x4, R2 ;  /* 0x00000004ff057819 */ /* 0x000fe40000011402 */
[----:B------:R-:W-:Y:S01]  /*0ae0*/  SHF.R.S32.HI R7, RZ, 0x1f, R152 ;  /* 0x0000001fff077819 */ /* 0x000fe20000011498 */
[----:B------:R-:W-:Y:S01]  /*0af0*/  IMAD.IADD R4, R157, 0x1, -R4 ;  /* 0x000000019d047824 */ /* 0x000fe200078e0a04 */
[----:B------:R-:W-:-:S02]  /*0b00*/  LOP3.LUT R3, R3, 0xfffffc00, RZ, 0xc0, !PT ;  /* 0xfffffc0003037812 */ /* 0x000fc400078ec0ff */
[----:B------:R-:W-:Y:S02]  /*0b10*/  LEA.HI R6, R7, R152, RZ, 0x2 ;  /* 0x0000009807067211 */ /* 0x000fe400078f10ff */
[----:B------:R-:W-:Y:S01]  /*0b20*/  LEA.HI R2, R2, R5, RZ, 0x1 ;  /* 0x0000000502027211 */ /* 0x000fe200078f08ff */
[----:B------:R-:W-:Y:S01]  /*0b30*/  IMAD R3, R4, 0x40, R3 ;  /* 0x0000004004037824 */ /* 0x000fe200078e0203 */
[--C-:B------:R-:W-:Y:S02]  /*0b40*/  SHF.R.S32.HI R8, RZ, 0x2, R6.reuse ;  /* 0x00000002ff087819 */ /* 0x100fe40000011406 */
[----:B------:R-:W-:Y:S02]  /*0b50*/  SHF.R.S32.HI R9, RZ, 0x1f, R6 ;  /* 0x0000001fff097819 */ /* 0x000fe40000011406 */
[----:B------:R-:W-:Y:S02]  /*0b60*/  SHF.R.S32.HI R153, RZ, 0x7, R153 ;  /* 0x00000007ff997819 */ /* 0x000fe40000011499 */
[----:B------:R-:W-:-:S02]  /*0b70*/  LOP3.LUT R10, R10, 0xfffffffc, RZ, 0xc0, !PT ;  /* 0xfffffffc0a0a7812 */ /* 0x000fc400078ec0ff */
[----:B------:R-:W-:Y:S01]  /*0b80*/  LEA.HI R9, R9, R8, RZ, 0x3 ;  /* 0x0000000809097211 */ /* 0x000fe200078f18ff */
[----:B------:R-:W-:Y:S01]  /*0b90*/  IMAD.HI R4, R153, 0x55555556, RZ ;  /* 0x5555555699047827 */ /* 0x000fe200078e02ff */
[----:B------:R-:W-:Y:S02]  /*0ba0*/  LOP3.LUT R2, R2, 0x1ffffffe, RZ, 0xc0, !PT ;  /* 0x1ffffffe02027812 */ /* 0x000fe400078ec0ff */
[----:B------:R-:W-:Y:S01]  /*0bb0*/  LEA.HI R0, R0, R157, RZ, 0x3 ;  /* 0x0000009d00007211 */ /* 0x000fe200078f18ff */
[----:B------:R-:W-:Y:S01]  /*0bc0*/  IMAD.IADD R10, R157, 0x1, -R10 ;  /* 0x000000019d0a7824 */ /* 0x000fe200078e0a0a */
[----:B------:R-:W-:Y:S01]  /*0bd0*/  LOP3.LUT R9, R9, 0xfffffff8, RZ, 0xc0, !PT ;  /* 0xfffffff809097812 */ /* 0x000fe200078ec0ff */
[----:B------:R-:W-:Y:S01]  /*0be0*/  IMAD.IADD R2, R5, 0x1, -R2 ;  /* 0x0000000105027824 */ /* 0x000fe200078e0a02 */
[----:B------:R-:W-:Y:S02]  /*0bf0*/  LEA.HI R7, R7, R152, RZ, 0x5 ;  /* 0x0000009807077211 */ /* 0x000fe400078f28ff */
[----:B------:R-:W-:Y:S01]  /*0c00*/  LOP3.LUT R18, R0, 0xfffffff8, RZ, 0xc0, !PT ;  /* 0xfffffff800127812 */ /* 0x000fe200078ec0ff */
[----:B------:R-:W-:Y:S01]  /*0c10*/  IMAD.IADD R8, R8, 0x1, -R9 ;  /* 0x0000000108087824 */ /* 0x000fe200078e0a09 */
[----:B------:R-:W-:Y:S01]  /*0c20*/  LEA.HI R4, R4, R4, RZ, 0x1 ;  /* 0x0000000404047211 */ /* 0x000fe200078f08ff */
[----:B------:R-:W-:Y:S01]  /*0c30*/  IMAD R155, R2, 0x8, R3 ;  /* 0x00000008029b7824 */ /* 0x000fe200078e0203 */
[----:B------:R-:W-:Y:S01]  /*0c40*/  LEA.HI R5, R10, R10, RZ, 0x1 ;  /* 0x0000000a0a057211 */ /* 0x000fe200078f08ff */
[----:B------:R-:W-:Y:S01]  /*0c50*/  IMAD.IADD R18, R157, 0x1, -R18 ;  /* 0x000000019d127824 */ /* 0x000fe200078e0a12 */
[----:B------:R-:W-:Y:S01]  /*0c60*/  SHF.R.S32.HI R7, RZ, 0x5, R7 ;  /* 0x00000005ff077819 */ /* 0x000fe20000011407 */
[----:B------:R-:W-:Y:S01]  /*0c70*/  IMAD R4, R4, -0x3, R153 ;  /* 0xfffffffd04047824 */ /* 0x000fe200078e0299 */
[----:B------:R-:W-:Y:S01]  /*0c80*/  LOP3.LUT R5, R5, 0x1ffffffe, RZ, 0xc0, !PT ;  /* 0x1ffffffe05057812 */ /* 0x000fe200078ec0ff */
[----:B------:R-:W-:Y:S01]  /*0c90*/  IMAD.SHL.U32 R19, R18, 0x8, RZ ;  /* 0x0000000812137824 */ /* 0x000fe200078e00ff */
[----:B------:R-:W-:Y:S01]  /*0ca0*/  LOP3.LUT R3, R6, 0x7ffffffc, RZ, 0xc0, !PT ;  /* 0x7ffffffc06037812 */ /* 0x000fe200078ec0ff */
[----:B------:R-:W-:Y:S01]  /*0cb0*/  IMAD R7, R7, 0x10, R8 ;  /* 0x0000001007077824 */ /* 0x000fe200078e0208 */
[----:B------:R-:W-:Y:S01]  /*0cc0*/  SHF.R.S32.HI R23, RZ, 0x3, R0 ;  /* 0x00000003ff177819 */ /* 0x000fe20000011400 */
[----:B------:R-:W-:Y:S01]  /*0cd0*/  IMAD.IADD R5, R10, 0x1, -R5 ;  /* 0x000000010a057824 */ /* 0x000fe200078e0a05 */
[----:B------:R-:W-:Y:S01]  /*0ce0*/  SHF.R.S32.HI R156, RZ, 0x1f, R19 ;  /* 0x0000001fff9c7819 */ /* 0x000fe20000011413 */
[----:B------:R-:W-:-:S02]  /*0cf0*/  IMAD R154, R4, 0x40, R7 ;  /* 0x00000040049a7824 */ /* 0x000fc400078e0207 */
[----:B------:R-:W-:Y:S02]  /*0d00*/  IMAD.IADD R16, R152, 0x1, -R3 ;  /* 0x0000000198107824 */ /* 0x000fe400078e0a03 */
[----:B------:R-:W-:-:S07]  /*0d10*/  IMAD R17, R5, 0x8, R154 ;  /* 0x0000000805117824 */ /* 0x000fce00078e029a */
.L_x_14032:
        /* <DEDUP_REMOVED lines=32> */
[----:B-----5:R-:W-:-:S14]  /*0f20*/  @P2 BRA `(.L_x_13937) ;  /* 0x0000000000382947 */ /* 0x020fdc0003800000 */
        /* <DEDUP_REMOVED lines=14> */
.L_x_13937:
        /* <DEDUP_REMOVED lines=9> */
.L_x_13938:
        /* <DEDUP_REMOVED lines=13> */
.L_x_13939:
        /* <DEDUP_REMOVED lines=29> */
.L_x_13941:
[----:B------:R-:W-:-:S11]  /*1340*/  UISETP.NE.AND UP0, UPT, UR5, 0x1, UPT ;  /* 0x000000010500788c */ /* 0x000fd6000bf05270 */
[----:B------:R-:W-:Y:S02]  /*1350*/  @UP0 ULDC.64 UR8, c[0x0][0x9e8] ;  /* 0x00027a0000080ab9 */ /* 0x000fe40000000a00 */
[----:B------:R-:W-:-:S04]  /*1360*/  UIMAD.WIDE.U32 UR6, UR4, UR8, URZ ;  /* 0x00000008040672a5 */ /* 0x000fc8000f8e003f */
[----:B------:R-:W-:-:S12]  /*1370*/  @UP0 USHF.R.U32.HI UR4, URZ, UR9, UR7 ;  /* 0x000000093f040299 */ /* 0x000fd80008011607 */
.L_x_13942:
[----:B------:R-:W-:-:S06]  /*1380*/  UIMAD UR4, UR4, UR5, UR5 ;  /* 0x00000005040472a4 */ /* 0x000fcc000f8e0205 */
[----:B------:R-:W-:-:S07]  /*1390*/  VIMNMX R0, R0, UR4, PT ;  /* 0x0000000400007c48 */ /* 0x000fce000bfe0100 */
.L_x_13940:
        /* <DEDUP_REMOVED lines=32> */
.L_x_13944:
[----:B------:R-:W-:-:S11]  /*15a0*/  UISETP.NE.AND UP0, UPT, UR5, 0x1, UPT ;  /* 0x000000010500788c */ /* 0x000fd6000bf05270 */
[----:B------:R-:W-:Y:S02]  /*15b0*/  @UP0 ULDC.64 UR10, c[0x0][0x9e8] ;  /* 0x00027a00000a0ab9 */ /* 0x000fe40000000a00 */
[----:B------:R-:W-:-:S04]  /*15c0*/  UIMAD.WIDE.U32 UR6, UR4, UR10, URZ ;  /* 0x0000000a040672a5 */ /* 0x000fc8000f8e003f */
[----:B------:R-:W-:-:S12]  /*15d0*/  @UP0 USHF.R.U32.HI UR4, URZ, UR11, UR7 ;  /* 0x0000000b3f040299 */ /* 0x000fd80008011607 */
.L_x_13945:
[----:B------:R-:W-:-:S04]  /*15e0*/  UIMAD UR4, UR4, UR5, URZ ;  /* 0x00000005040472a4 */ /* 0x000fc8000f8e023f */
[----:B------:R-:W-:-:S04]  /*15f0*/  UISETP.LT.AND UP0, UPT, UR9, UR4, UPT ;  /* 0x000000040900728c */ /* 0x000fc8000bf01270 */
[----:B------:R-:W-:-:S12]  /*1600*/  USEL UR9, UR9, UR4, !UP0 ;  /* 0x0000000409097287 */ /* 0x000fd8000c000000 */
.L_x_13943:
        /* <DEDUP_REMOVED lines=13> */
[----:B------:R-:W-:Y:S02]  /*16e0*/  CS2R R24, SRZ ;  /* 0x0000000000187805 */ /* 0x000fe4000001ff00 */
[----:B------:R-:W-:Y:S01]  /*16f0*/  CS2R R12, SRZ ;  /* 0x00000000000c7805 */ /* 0x000fe2000001ff00 */
[----:B------:R-:W-:Y:S01]  /*1700*/  IMAD.MOV.U32 R106, RZ, RZ, RZ ;  /* 0x000000ffff6a7224 */ /* 0x000fe200078e00ff */
[----:B------:R-:W-:Y:S01]  /*1710*/  USEL UR42, URZ, UR4, !UP0 ;  /* 0x000000043f2a7287 */ /* 0x000fe2000c000000 */
[----:B------:R-:W-:Y:S01]  /*1720*/  IMAD.MOV.U32 R27, RZ, RZ, RZ ;  /* 0x000000ffff1b7224 */ /* 0x000fe200078e00ff */
[----:B------:R-:W-:Y:S02]  /*1730*/  CS2R R102, SRZ ;  /* 0x0000000000667805 */ /* 0x000fe4000001ff00 */
[----:B------:R-:W-:-:S02]  /*1740*/  CS2R R100, SRZ ;  /* 0x0000000000647805 */ /* 0x000fc4000001ff00 */
[----:B------:R-:W-:Y:S02]  /*1750*/  CS2R R98, SRZ ;  /* 0x0000000000627805 */ /* 0x000fe4000001ff00 */
[----:B------:R-:W-:Y:S02]  /*1760*/  CS2R R96, SRZ ;  /* 0x0000000000607805 */ /* 0x000fe4000001ff00 */
[----:B------:R-:W-:Y:S02]  /*1770*/  ISETP.GT.AND P1, PT, R88, UR42, PT ;  /* 0x0000002a58007c0c */ /* 0x000fe4000bf24270 */
[----:B------:R-:W-:Y:S02]  /*1780*/  CS2R R94, SRZ ;  /* 0x00000000005e7805 */ /* 0x000fe4000001ff00 */
[----:B------:R-:W-:Y:S02]  /*1790*/  CS2R R92, SRZ ;  /* 0x00000000005c7805 */ /* 0x000fe4000001ff00 */
[----:B------:R-:W-:Y:S01]  /*17a0*/  CS2R R90, SRZ ;  /* 0x00000000005a7805 */ /* 0x000fe2000001ff00 */
[----:B------:R-:W-:-:S06]  /*17b0*/  IMAD.MOV.U32 R89, RZ, RZ, RZ ;  /* 0x000000ffff597224 */ /* 0x000fcc00078e00ff */
        /* <DEDUP_REMOVED lines=32> */
.L_x_13947:
        /* <DEDUP_REMOVED lines=9> */
.L_x_14125:
[----:B------:R-:W-:Y:S05]  /*1a50*/  @!P0 BRA `(.L_x_13949) ;  /* 0x0000000000048947 */ /* 0x000fea0003800000 */
[----:B------:R-:W-:Y:S01]  /*1a60*/  BPT.TRAP 0x1 ;  /* 0x000000040000795c */ /* 0x000fe20000300000 */
.L_x_13949:
[----:B------:R-:W-:Y:S02]  /*1a70*/  IMAD.U32 R13, RZ, RZ, UR46 ;  /* 0x0000002eff0d7e24 */ /* 0x000fe4000f8e00ff */
[----:B0-----:R-:W-:-:S03]  /*1a80*/  IMAD.U32 R0, RZ, RZ, UR47 ;  /* 0x0000002fff007e24 */ /* 0x001fc6000f8e00ff */
[----:B------:R-:W-:Y:S02]  /*1a90*/  LEA R13, R13, UR45, 0x3 ;  /* 0x0000002d0d0d7c11 */ /* 0x000fe4000f8e18ff */
[----:B------:R-:W-:-:S04]  /*1aa0*/  SHF.L.U32 R0, R0, 0x1f, RZ ;  /* 0x0000001f00007819 */ /* 0x000fc800000006ff */
[----:B------:R0:W1:Y:S01]  /*1ab0*/  SYNCS.PHASECHK.TRANS64.TRYWAIT P1, [R13+URZ+0x16830], R0 ;  /* 0x016830000d0075a7 */ /* 0x000062000802017f */
[----:B------:R-:W-:Y:S05]  /*1ac0*/  @!P0 BRA `(.L_x_13950) ;  /* 0x0000000000048947 */ /* 0x000fea0003800000 */
[----:B------:R-:W-:Y:S01]  /*1ad0*/  BPT.TRAP 0x1 ;  /* 0x000000040000795c */ /* 0x000fe20000300000 */
.L_x_13950:
[----:B-1----:R-:W-:Y:S05]  /*1ae0*/  @P1 BRA `(.L_x_13951) ;  /* 0x0000000000081947 */ /* 0x002fea0003800000 */
[----:B------:R-:W1:Y:S02]  /*1af0*/  SYNCS.PHASECHK.TRANS64.TRYWAIT P1, [R13+URZ+0x16830], R0 ;  /* 0x016830000d0075a7 */ /* 0x000e64000802017f */
[----:B-1----:R-:W-:Y:S05]  /*1b00*/  @!P1 BRA `(.L_x_13952) ;  /* 0x0000014c00889947 */ /* 0x002fea0003800000 */
.L_x_13951:
        /* <DEDUP_REMOVED lines=35> */
.L_x_13953:
[----:B------:R-:W-:Y:S01]  /*1d40*/  UISETP.NE.AND UP1, UPT, UR51, URZ, UPT ;  /* 0x0000003f3300728c */ /* 0x000fe2000bf25270 */
[----:B------:R-:W-:Y:S01]  /*1d50*/  R2UR UR6, R13 ;  /* 0x000000000d0672ca */ /* 0x000fe200000e0000 */
[----:B------:R-:W-:Y:S01]  /*1d60*/  ULDC UR7, c[0x0][0x9d8] ;  /* 0x0002760000077ab9 */ /* 0x000fe20000000800 */
[----:B------:R-:W-:Y:S01]  /*1d70*/  UISETP.NE.AND UP0, UPT, UR50, URZ, UPT ;  /* 0x0000003f3200728c */ /* 0x000fe2000bf05270 */
[----:B------:R-:W-:Y:S01]  /*1d80*/  FMUL.FTZ R7, R34, UR7 ;  /* 0x0000000722077c20 */ /* 0x000fe20008410000 */
[----:B------:R-:W-:Y:S01]  /*1d90*/  FMUL.FTZ R34, R63, UR7 ;  /* 0x000000073f227c20 */ /* 0x000fe20008410000 */
[----:B------:R-:W-:Y:S01]  /*1da0*/  PLOP3.LUT P1, PT, PT, PT, UP1, 0x80, 0x0 ;  /* 0x000000000000781c */ /* 0x000fe20003f2f018 */
[----:B------:R-:W-:Y:S01]  /*1db0*/  VIADD R63, R17, UR40 ;  /* 0x00000028113f7c36 */ /* 0x000fe20008000000 */
[----:B------:R-:W-:Y:S01]  /*1dc0*/  PLOP3.LUT P2, PT, PT, PT, UP1, 0x80, 0x0 ;  /* 0x000000000000781c */ /* 0x000fe20003f4f018 */
[----:B------:R-:W-:Y:S01]  /*1dd0*/  FMUL.FTZ R9, R38, UR7 ;  /* 0x0000000726097c20 */ /* 0x000fe20008410000 */
[----:B------:R-:W-:Y:S01]  /*1de0*/  FMUL.FTZ R6, R35, UR7 ;  /* 0x0000000723067c20 */ /* 0x000fe20008410000 */
[----:B------:R-:W-:Y:S01]  /*1df0*/  @UP1 ULDC UR10, c[0x0][0x44c] ;  /* 0x00011300000a1ab9 */ /* 0x000fe20000000800 */
[----:B------:R-:W-:Y:S01]  /*1e00*/  FMUL.FTZ R38, R40, UR7 ;  /* 0x0000000728267c20 */ /* 0x000fe20008410000 */
[----:B------:R-:W-:Y:S01]  /*1e10*/  FMUL.FTZ R35, R62, UR7 ;  /* 0x000000073e237c20 */ /* 0x000fe20008410000 */
[----:B------:R-:W-:Y:S01]  /*1e20*/  FMUL.FTZ R40, R66, UR7 ;  /* 0x0000000742287c20 */ /* 0x000fe20008410000 */
[----:B------:R-:W-:Y:S01]  /*1e30*/  FMUL.FTZ R66, R69, UR7 ;  /* 0x0000000745427c20 */ /* 0x000fe20008410000 */
[----:B------:R-:W-:Y:S01]  /*1e40*/  UIADD3 UR6, UR6, 0x16840, URZ ;  /* 0x0001684006067890 */ /* 0x000fe2000fffe03f */
[----:B------:R-:W-:Y:S01]  /*1e50*/  FMUL.FTZ R5, R24, UR7 ;  /* 0x0000000718057c20 */ /* 0x000fe20008410000 */
[----:B------:R-:W-:Y:S01]  /*1e60*/  FMUL.FTZ R12, R25, UR7 ;  /* 0x00000007190c7c20 */ /* 0x000fe20008410000 */
[----:B01----:R-:W-:Y:S01]  /*1e70*/  @P1 IMAD.HI.U32 R13, R63, UR10, RZ ;  /* 0x0000000a3f0d1c27 */ /* 0x003fe2000f8e00ff */
        /* <DEDUP_REMOVED lines=9> */
[----:B------:R-:W0:Y:S01]  /*1f10*/  SHFL.IDX PT, R62, R63, RZ, 0x1c1f ;  /* 0x001c1fff3f3e7589 */ /* 0x000e2200000e0000 */
[----:B------:R-:W-:-:S02]  /*1f20*/  IMAD R69, R88, R13, 0x80 ;  /* 0x0000008058457424 */ /* 0x000fc400078e020d */
        /* <DEDUP_REMOVED lines=144> */
.L_x_13956:
[----:B------:R-:W-:Y:S02]  /*2830*/  ULDC UR6, c[0x0][0x9e4] ;  /* 0x0002790000067ab9 */ /* 0x000fe40000000800 */
[----:B------:R-:W-:-:S05]  /*2840*/  IMAD.U32 R62, RZ, RZ, UR6 ;  /* 0x00000006ff3e7e24 */ /* 0x000fca000f8e00ff */
[----:B------:R-:W-:-:S13]  /*2850*/  ISETP.NE.AND P1, PT, R62, 0x1, PT ;  /* 0x000000013e00780c */ /* 0x000fda0003f25270 */
[----:B------:R-:W1:Y:S02]  /*2860*/  @P1 LDC.64 R56, c[0x0][0x9e8] ;  /* 0x00027a00ff381b82 */ /* 0x000e640000000a00 */
[----:B-1----:R-:W-:-:S05]  /*2870*/  @P1 IMAD.HI.U32 R56, R67, R56, RZ ;  /* 0x0000003843381227 */ /* 0x002fca00078e00ff */
[----:B------:R-:W-:-:S07]  /*2880*/  @P1 SHF.R.U32.HI R67, RZ, R57, R56 ;  /* 0x00000039ff431219 */ /* 0x000fce0000011638 */
.L_x_13957:
[----:B------:R-:W-:Y:S05]  /*2890*/  BSYNC B0 ;  /* 0x0000000000007941 */ /* 0x000fea0003800000 */
.L_x_13955:
[----:B------:R-:W-:-:S04]  /*28a0*/  IMAD R67, R67, R62, -R74 ;  /* 0x0000003e43437224 */ /* 0x000fc800078e0a4a */
[----:B------:R-:W-:-:S05]  /*28b0*/  IMAD R56, R16, -0x2, R67 ;  /* 0xfffffffe10387824 */ /* 0x000fca00078e0243 */
[----:B------:R-:W-:Y:S02]  /*28c0*/  VIADDMNMX R13, R56, R62, R13, PT ;  /* 0x0000003e380d7246 */ /* 0x000fe4000380010d */
[----:B------:R-:W-:-:S07]  /*28d0*/  VIMNMX R65, R65, R56, !PT ;  /* 0x0000003841417248 */ /* 0x000fce0007fe0100 */
.L_x_13954:
[----:B------:R-:W2:Y:S01]  /*28e0*/  LDL.LU R57, [R1] ;  /* 0x0000000001397983 */ /* 0x000ea20000300800 */
[C---:B------:R-:W-:Y:S01]  /*28f0*/  ISETP.GE.AND P6, PT, R69.reuse, 0xa, PT ;  /* 0x0000000a4500780c */ /* 0x040fe20003fc6270 */
[----:B------:R-:W-:Y:S01]  /*2900*/  UISETP.NE.AND UP0, UPT, UR50, URZ, UPT ;  /* 0x0000003f3200728c */ /* 0x000fe2000bf05270 */
[C---:B------:R-:W-:Y:S02]  /*2910*/  ISETP.GE.AND P1, PT, R69.reuse, 0x2, PT ;  /* 0x000000024500780c */ /* 0x040fe40003f26270 */
[C---:B------:R-:W-:Y:S02]  /*2920*/  ISETP.GE.AND P2, PT, R69.reuse, 0x9, PT ;  /* 0x000000094500780c */ /* 0x040fe40003f46270 */
[----:B------:R-:W-:Y:S02]  /*2930*/  ISETP.GE.AND P5, PT, R69, 0x11, PT ;  /* 0x000000114500780c */ /* 0x000fe40003fa6270 */
[C---:B------:R-:W-:Y:S02]  /*2940*/  ISETP.GT.AND P4, PT, R65.reuse, 0x1, !P1 ;  /* 0x000000014100780c */ /* 0x040fe40004f84270 */
[----:B------:R-:W-:-:S02]  /*2950*/  ISETP.GT.AND P3, PT, R65, 0x8, !P2 ;  /* 0x000000084100780c */ /* 0x000fc40005764270 */
[C---:B------:R-:W-:Y:S02]  /*2960*/  ISETP.LT.OR P4, PT, R13.reuse, 0x2, P4 ;  /* 0x000000020d00780c */ /* 0x040fe40002781670 */
[----:B------:R-:W-:Y:S02]  /*2970*/  ISETP.LT.OR P3, PT, R13, 0x9, P3 ;  /* 0x000000090d00780c */ /* 0x000fe40001f61670 */
[----:B------:R-:W-:Y:S02]  /*2980*/  FSEL R130, R12, -INF , !P4 ;  /* 0xff8000000c827808 */ /* 0x000fe40006000000 */
[----:B------:R-:W-:Y:S01]  /*2990*/  FSEL R128, R89, -INF , !P3 ;  /* 0xff80000059807808 */ /* 0x000fe20005800000 */
[----:B------:R-:W1:Y:S01]  /*29a0*/  SHFL.IDX PT, R12, R63, 0x1, 0x1c1f ;  /* 0x003c1f003f0c7f89 */ /* 0x000e6200000e0000 */
[C---:B------:R-:W-:Y:S02]  /*29b0*/  ISETP.GT.AND P4, PT, R65.reuse, 0x9, !P6 ;  /* 0x000000094100780c */ /* 0x040fe40007784270 */
[----:B------:R-:W-:-:S02]  /*29c0*/  ISETP.GT.AND P3, PT, R65, 0x10, !P5 ;  /* 0x000000104100780c */ /* 0x000fc40006f64270 */
[C---:B------:R-:W-:Y:S02]  /*29d0*/  ISETP.LT.OR P4, PT, R13.reuse, 0xa, P4 ;  /* 0x0000000a0d00780c */ /* 0x040fe40002781670 */
[----:B------:R-:W-:Y:S02]  /*29e0*/  ISETP.LT.OR P3, PT, R13, 0x11, P3 ;  /* 0x000000110d00780c */ /* 0x000fe40001f61670 */
[----:B0-----:R-:W-:Y:S02]  /*29f0*/  FSEL R126, R90, -INF , !P4 ;  /* 0xff8000005a7e7808 */ /* 0x001fe40006000000 */
[----:B------:R-:W-:Y:S02]  /*2a00*/  ISETP.GE.AND P4, PT, R69, 0x19, PT ;  /* 0x000000194500780c */ /* 0x000fe40003f86270 */
[----:B------:R-:W-:Y:S02]  /*2a10*/  FSEL R124, R91, -INF , !P3 ;  /* 0xff8000005b7c7808 */ /* 0x000fe40005800000 */
[----:B--2---:R-:W-:-:S04]  /*2a20*/  LOP3.LUT R57, R57, 0xfffffffb, RZ, 0xc0, !PT ;  /* 0xfffffffb39397812 */ /* 0x004fc800078ec0ff */
[----:B------:R-:W-:-:S04]  /*2a30*/  @P6 LOP3.LUT R57, R57, 0x4, RZ, 0xfc, !PT ;  /* 0x0000000439396812 */ /* 0x000fc800078efcff */
[----:B------:R-:W-:-:S04]  /*2a40*/  LOP3.LUT R57, R57, 0xfffffff7, RZ, 0xc0, !PT ;  /* 0xfffffff739397812 */ /* 0x000fc800078ec0ff */
[----:B------:R-:W-:Y:S02]  /*2a50*/  @P5 LOP3.LUT R57, R57, 0x8, RZ, 0xfc, !PT ;  /* 0x0000000839395812 */ /* 0x000fe400078efcff */
[----:B------:R-:W-:Y:S02]  /*2a60*/  ISETP.GE.AND P5, PT, R69, 0x12, PT ;  /* 0x000000124500780c */ /* 0x000fe40003fa6270 */
[----:B------:R-:W-:Y:S02]  /*2a70*/  LOP3.LUT R57, R57, 0xffffffef, RZ, 0xc0, !PT ;  /* 0xffffffef39397812 */ /* 0x000fe400078ec0ff */
[----:B------:R-:W-:-:S04]  /*2a80*/  ISETP.GT.AND P3, PT, R65, 0x11, !P5 ;  /* 0x000000114100780c */ /* 0x000fc80006f64270 */
[----:B------:R-:W-:-:S04]  /*2a90*/  ISETP.LT.OR P3, PT, R13, 0x12, P3 ;  /* 0x000000120d00780c */ /* 0x000fc80001f61670 */
[----:B------:R-:W-:Y:S02]  /*2aa0*/  FSEL R120, R92, -INF , !P3 ;  /* 0xff8000005c787808 */ /* 0x000fe40005800000 */
[----:B------:R-:W-:Y:S02]  /*2ab0*/  @P5 LOP3.LUT R57, R57, 0x10, RZ, 0xfc, !PT ;  /* 0x0000001039395812 */ /* 0x000fe400078efcff */
[----:B------:R-:W-:Y:S02]  /*2ac0*/  ISETP.GT.AND P3, PT, R65, 0x18, !P4 ;  /* 0x000000184100780c */ /* 0x000fe40006764270 */
[----:B------:R-:W-:Y:S02]  /*2ad0*/  LOP3.LUT R57, R57, 0xfdffffff, RZ, 0xc0, !PT ;  /* 0xfdffffff39397812 */ /* 0x000fe400078ec0ff */
[----:B------:R-:W-:Y:S02]  /*2ae0*/  ISETP.LT.OR P3, PT, R13, 0x19, P3 ;  /* 0x000000190d00780c */ /* 0x000fe40001f61670 */
[----:B------:R-:W-:-:S02]  /*2af0*/  @P4 LOP3.LUT R57, R57, 0x2000000, RZ, 0xfc, !PT ;  /* 0x0200000039394812 */ /* 0x000fc400078efcff */
        /* <DEDUP_REMOVED lines=150> */
[----:B------:R-:W-:-:S03]  /*3460*/  ISETP.GT.AND P6, PT, R65, 0x79, !P6 ;  /* 0x000000794100780c */ /* 0x000fc600077c4270 */
[----:B------:R0:W-:Y:S01]  /*3470*/  STL [R1], R57 ;  /* 0x0000003901007387 */ /* 0x0001e20000100800 */
[----:B------:R-:W-:-:S04]  /*3480*/  ISETP.LT.OR P6, PT, R13, 0x7a, P6 ;  /* 0x0000007a0d00780c */ /* 0x000fc800037c1670 */
[----:B------:R-:W-:Y:S02]  /*3490*/  FSEL R42, R85, -INF , !P6 ;  /* 0xff800000552a7808 */ /* 0x000fe40007000000 */
[----:B------:R-:W-:-:S13]  /*34a0*/  PLOP3.LUT P6, PT, PT, PT, UP0, 0x40, 0x0 ;  /* 0x000000000000781c */ /* 0x000fda0003fce808 */
[----:B0-----:R-:W-:Y:S05]  /*34b0*/  @P6 BRA `(.L_x_13958) ;  /* 0x0000000000646947 */ /* 0x001fea0003800000 */
        /* <DEDUP_REMOVED lines=14> */
.L_x_13960:
[----:B------:R-:W-:Y:S02]  /*35a0*/  ULDC UR6, c[0x0][0x9e4] ;  /* 0x0002790000067ab9 */ /* 0x000fe40000000800 */
[----:B------:R-:W-:-:S05]  /*35b0*/  IMAD.U32 R47, RZ, RZ, UR6 ;  /* 0x00000006ff2f7e24 */ /* 0x000fca000f8e00ff */
[----:B------:R-:W-:-:S13]  /*35c0*/  ISETP.NE.AND P6, PT, R47, 0x1, PT ;  /* 0x000000012f00780c */ /* 0x000fda0003fc5270 */
[----:B------:R-:W0:Y:S02]  /*35d0*/  @P6 LDC.64 R12, c[0x0][0x9e8] ;  /* 0x00027a00ff0c6b82 */ /* 0x000e240000000a00 */
[----:B0-----:R-:W-:-:S05]  /*35e0*/  @P6 IMAD.HI.U32 R12, R43, R12, RZ ;  /* 0x0000000c2b0c6227 */ /* 0x001fca00078e00ff */
[----:B------:R-:W-:-:S07]  /*35f0*/  @P6 SHF.R.U32.HI R43, RZ, R13, R12 ;  /* 0x0000000dff2b6219 */ /* 0x000fce000001160c */
.L_x_13961:
[----:B------:R-:W-:Y:S05]  /*3600*/  BSYNC B0 ;  /* 0x0000000000007941 */ /* 0x000fea0003800000 */
.L_x_13959:
[----:B------:R-:W-:-:S04]  /*3610*/  IMAD R43, R43, R47, -R74 ;  /* 0x0000002f2b2b7224 */ /* 0x000fc800078e0a4a */
[----:B------:R-:W-:-:S05]  /*3620*/  IMAD R12, R16, -0x2, R43 ;  /* 0xfffffffe100c7824 */ /* 0x000fca00078e022b */
[----:B------:R-:W-:Y:S02]  /*3630*/  VIADDMNMX R5, R12, R47, R5, PT ;  /* 0x0000002f0c057246 */ /* 0x000fe40003800105 */
[----:B------:R-:W-:-:S07]  /*3640*/  VIMNMX R37, R37, R12, !PT ;  /* 0x0000000c25257248 */ /* 0x000fce0007fe0100 */
.L_x_13958:
        /* <DEDUP_REMOVED lines=164> */
[----:B------:R-:W-:Y:S01]  /*4090*/  ISETP.GT.AND P6, PT, R37, 0x79, !P6 ;  /* 0x000000792500780c */ /* 0x000fe200077c4270 */
[-CC-:B------:R-:W-:Y:S01]  /*40a0*/  FFMA.FTZ R148, R39, R9.reuse, -R31.reuse ;  /* 0x0000000927947223 */ /* 0x180fe2000001081f */
[----:B------:R-:W-:Y:S01]  /*40b0*/  FSEL R0, R0, -INF , !P1 ;  /* 0xff80000000007808 */ /* 0x000fe20004800000 */
[-CC-:B------:R-:W-:Y:S01]  /*40c0*/  FFMA.FTZ R3, R130, R9.reuse, -R31.reuse ;  /* 0x0000000982037223 */ /* 0x180fe2000001081f */
[----:B------:R-:W-:Y:S01]  /*40d0*/  LOP3.LUT P1, RZ, R57, 0x4000000, RZ, 0xc0, !PT ;  /* 0x0400000039ff7812 */ /* 0x000fe2000782c0ff */
[-CC-:B------:R-:W-:Y:S01]  /*40e0*/  FFMA.FTZ R150, R128, R9.reuse, -R31.reuse ;  /* 0x0000000980967223 */ /* 0x180fe2000001081f */
[----:B------:R-:W-:Y:S01]  /*40f0*/  FMNMX.FTZ R11, R0, R94, !PT ;  /* 0x0000005e000b7209 */ /* 0x000fe20007810000 */
[----:B------:R-:W-:Y:S01]  /*4100*/  MUFU.EX2 R148, R148 ;  /* 0x0000009400947308 */ /* 0x000fe20000000800 */
[----:B------:R-:W-:Y:S01]  /*4110*/  ISETP.GT.AND P1, PT, R37, 0x68, !P1 ;  /* 0x000000682500780c */ /* 0x000fe20004f24270 */
[--C-:B------:R-:W-:Y:S01]  /*4120*/  FFMA.FTZ R7, R126, R9, -R31.reuse ;  /* 0x000000097e077223 */ /* 0x100fe2000001081f */
[----:B------:R-:W-:Y:S01]  /*4130*/  FMNMX.FTZ R11, R76, R11, !PT ;  /* 0x0000000b4c0b7209 */ /* 0x000fe20007810000 */
[-CC-:B------:R-:W-:Y:S01]  /*4140*/  FFMA.FTZ R144, R124, R9.reuse, -R31.reuse ;  /* 0x000000097c907223 */ /* 0x180fe2000001081f */
[----:B------:R-:W-:Y:S01]  /*4150*/  ISETP.LT.OR P1, PT, R5, 0x69, P1 ;  /* 0x000000690500780c */ /* 0x000fe20000f21670 */
[--C-:B------:R-:W-:Y:S01]  /*4160*/  FFMA.FTZ R120, R120, R9, -R31.reuse ;  /* 0x0000000978787223 */ /* 0x100fe2000001081f */
[----:B------:R-:W-:Y:S01]  /*4170*/  FMNMX.FTZ R11, R92, R11, !PT ;  /* 0x0000000b5c0b7209 */ /* 0x000fe20007810000 */
[----:B------:R-:W0:Y:S01]  /*4180*/  MUFU.EX2 R3, R3 ;  /* 0x0000000300037308 */ /* 0x000e220000000800 */
        /* <DEDUP_REMOVED lines=32> */
[----:B0-----:R-:W-:Y:S01]  /*4390*/  FSEL R96, R21, -INF , !P2 ;  /* 0xff80000015607808 */ /* 0x001fe20005000000 */
[--C-:B------:R-:W-:Y:S01]  /*43a0*/  FFMA.FTZ R21, R54, R9, -R31.reuse ;  /* 0x0000000936157223 */ /* 0x100fe2000001081f */
[----:B------:R-:W-:Y:S01]  /*43b0*/  FMNMX.FTZ R25, R14, R15, !PT ;  /* 0x0000000f0e197209 */ /* 0x000fe20007810000 */
[-CC-:B------:R-:W-:Y:S01]  /*43c0*/  FFMA.FTZ R124, R56, R9.reuse, -R31.reuse ;  /* 0x00000009387c7223 */ /* 0x180fe2000001081f */
[-CC-:B------:R-:W-:Y:S01]  /*43d0*/  FFMA.FTZ R126, R52, R9.reuse, -R31.reuse ;  /* 0x00000009347e7223 */ /* 0x180fe2000001081f */
[--C-:B------:R-:W-:Y:S01]  /*43e0*/  FFMA.FTZ R39, R50, R9, -R31.reuse ;  /* 0x0000000932277223 */ /* 0x100fe2000001081f */
[----:B------:R-:W-:Y:S01]  /*43f0*/  FMNMX.FTZ R25, R80, R25, !PT ;  /* 0x0000001950197209 */ /* 0x000fe20007810000 */
[----:B------:R0:W4:Y:S01]  /*4400*/  MUFU.EX2 R11, R120 ;  /* 0x00000078000b7308 */ /* 0x0001220000000800 */
[----:B------:R-:W-:Y:S01]  /*4410*/  FFMA.FTZ R36, R36, R9, -R31 ;  /* 0x0000000924247223 */ /* 0x000fe2000001081f */
[----:B------:R-:W-:-:S02]  /*4420*/  F2FP.BF16.F32.PACK_AB R148, R3, R148 ;  /* 0x000000940394723e */ /* 0x000fc400000010ff */
[----:B------:R-:W-:-:S04]  /*4430*/  FMNMX.FTZ R25, R78, R25, !PT ;  /* 0x000000194e197209 */ /* 0x000fc80007810000 */
[----:B------:R-:W-:Y:S01]  /*4440*/  FMNMX.FTZ R25, R30, R25, !PT ;  /* 0x000000191e197209 */ /* 0x000fe20007810000 */
[----:B------:R-:W5:Y:S01]  /*4450*/  MUFU.EX2 R146, R146 ;  /* 0x0000009200927308 */ /* 0x000f620000000800 */
[----:B0-----:R-:W-:Y:S01]  /*4460*/  FFMA.FTZ R120, R46, R9, -R31 ;  /* 0x000000092e787223 */ /* 0x001fe2000001081f */
[----:B-1----:R-:W-:Y:S01]  /*4470*/  FADD.FTZ R46, R150, R45 ;  /* 0x0000002d962e7221 */ /* 0x002fe20000010000 */
[----:B------:R-:W-:Y:S02]  /*4480*/  FMNMX.FTZ R33, R24, R25, !PT ;  /* 0x0000001918217209 */ /* 0x000fe40007810000 */
[C---:B--2---:R-:W-:Y:S01]  /*4490*/  F2FP.BF16.F32.PACK_AB R150, R7.reuse, R150 ;  /* 0x000000960796723e */ /* 0x044fe200000010ff */
[----:B------:R-:W-:Y:S01]  /*44a0*/  FADD.FTZ R45, R7, R46 ;  /* 0x0000002e072d7221 */ /* 0x000fe20000010000 */
[----:B------:R-:W-:Y:S01]  /*44b0*/  FMNMX.FTZ R33, R32, R33, !PT ;  /* 0x0000002120217209 */ /* 0x000fe20007810000 */
[----:B------:R-:W0:Y:S02]  /*44c0*/  MUFU.EX2 R140, R140 ;  /* 0x0000008c008c7308 */ /* 0x000e240000000800 */
[----:B---3--:R-:W-:Y:S01]  /*44d0*/  FADD.FTZ R46, R144, R45 ;  /* 0x0000002d902e7221 */ /* 0x008fe20000010000 */
[----:B------:R-:W-:-:S02]  /*44e0*/  FMNMX.FTZ R33, R2, R33, !PT ;  /* 0x0000002102217209 */ /* 0x000fc40007810000 */
[C---:B----4-:R-:W-:Y:S01]  /*44f0*/  F2FP.BF16.F32.PACK_AB R144, R11.reuse, R144 ;  /* 0x000000900b90723e */ /* 0x050fe200000010ff */
[----:B------:R-:W-:Y:S01]  /*4500*/  FADD.FTZ R45, R11, R46 ;  /* 0x0000002e0b2d7221 */ /* 0x000fe20000010000 */
[----:B------:R-:W-:Y:S01]  /*4510*/  FMNMX.FTZ R33, R34, R33, !PT ;  /* 0x0000002122217209 */ /* 0x000fe20007810000 */
[----:B------:R-:W1:Y:S03]  /*4520*/  MUFU.EX2 R15, R102 ;  /* 0x00000066000f7308 */ /* 0x000e660000000800 */
[----:B------:R-:W-:-:S04]  /*4530*/  FMNMX.FTZ R35, R40, R33, !PT ;  /* 0x0000002128237209 */ /* 0x000fc80007810000 */
[----:B------:R-:W-:Y:S01]  /*4540*/  FMNMX.FTZ R35, R106, R35, !PT ;  /* 0x000000236a237209 */ /* 0x000fe20007810000 */
[----:B------:R-:W2:Y:S03]  /*4550*/  MUFU.EX2 R142, R142 ;  /* 0x0000008e008e7308 */ /* 0x000ea60000000800 */
[----:B------:R-:W-:-:S04]  /*4560*/  FMNMX.FTZ R35, R44, R35, !PT ;  /* 0x000000232c237209 */ /* 0x000fc80007810000 */
[----:B------:R-:W-:Y:S01]  /*4570*/  FMNMX.FTZ R35, R118, R35, !PT ;  /* 0x0000002376237209 */ /* 0x000fe20007810000 */
[----:B------:R-:W3:Y:S03]  /*4580*/  MUFU.EX2 R25, R98 ;  /* 0x0000006200197308 */ /* 0x000ee60000000800 */
[----:B------:R-:W-:-:S04]  /*4590*/  FMNMX.FTZ R37, R122, R35, !PT ;  /* 0x000000237a257209 */ /* 0x000fc80007810000 */
[----:B------:R-:W-:Y:S01]  /*45a0*/  FMNMX.FTZ R37, R48, R37, !PT ;  /* 0x0000002530257209 */ /* 0x000fe20007810000 */
[----:B------:R-:W4:Y:S03]  /*45b0*/  MUFU.EX2 R136, R136 ;  /* 0x0000008800887308 */ /* 0x000f260000000800 */
        /* <DEDUP_REMOVED lines=9> */
[----:B-----5:R-:W-:-:S03]  /*4650*/  FFMA.FTZ R27, R68, R9, -R31 ;  /* 0x00000009441b7223 */ /* 0x020fc6000001081f */
[----:B------:R-:W5:Y:S04]  /*4660*/  SHFL.BFLY PT, R6, R37, 0x2, 0x1f ;  /* 0x0c401f0025067f89 */ /* 0x000f6800000e0000 */
[----:B------:R-:W-:Y:S08]  /*4670*/  MUFU.EX2 R35, R104 ;  /* 0x0000006800237308 */ /* 0x000ff00000000800 */
[----:B------:R-:W-:Y:S08]  /*4680*/  MUFU.EX2 R132, R132 ;  /* 0x0000008400847308 */ /* 0x000ff00000000800 */
[----:B------:R-:W-:Y:S01]  /*4690*/  MUFU.EX2 R134, R134 ;  /* 0x0000008600867308 */ /* 0x000fe20000000800 */
[----:B-----5:R-:W-:Y:S01]  /*46a0*/  FMNMX.FTZ R43, R37, R6, !PT ;  /* 0x00000006252b7209 */ /* 0x020fe20007810000 */
[-CC-:B------:R-:W-:Y:S01]  /*46b0*/  FFMA.FTZ R37, R64, R9.reuse, -R31.reuse ;  /* 0x0000000940257223 */ /* 0x180fe2000001081f */
[----:B------:R-:W-:-:S05]  /*46c0*/  FFMA.FTZ R31, R42, R9, -R31 ;  /* 0x000000092a1f7223 */ /* 0x000fca000001081f */
        /* <DEDUP_REMOVED lines=23> */
[-C--:B------:R-:W-:Y:S01]  /*4840*/  FFMA.FTZ R135, R2, R9.reuse, -R43 ;  /* 0x0000000902877223 */ /* 0x080fe2000001082b */
[----:B0-----:R-:W-:Y:S01]  /*4850*/  FADD.FTZ R32, R140, R45 ;  /* 0x0000002d8c207221 */ /* 0x001fe20000010000 */
[----:B------:R-:W0:Y:S01]  /*4860*/  MUFU.EX2 R0, R0 ;  /* 0x0000000000007308 */ /* 0x000e220000000800 */
[-CC-:B------:R-:W-:Y:S01]  /*4870*/  FFMA.FTZ R42, R86, R9.reuse, -R43.reuse ;  /* 0x00000009562a7223 */ /* 0x180fe2000001082b */
[-CC-:B------:R-:W-:Y:S01]  /*4880*/  FFMA.FTZ R141, R8, R9.reuse, -R43.reuse ;  /* 0x00000009088d7223 */ /* 0x180fe2000001082b */
[----:B-1----:R-:W-:Y:S01]  /*4890*/  FADD.FTZ R45, R15, R32 ;  /* 0x000000200f2d7221 */ /* 0x002fe20000010000 */
[-CC-:B------:R-:W-:Y:S01]  /*48a0*/  FFMA.FTZ R8, R84, R9.reuse, -R43.reuse ;  /* 0x0000000954087223 */ /* 0x180fe2000001082b */
[-CC-:B------:R-:W-:Y:S01]  /*48b0*/  FFMA.FTZ R143, R10, R9.reuse, -R43.reuse ;  /* 0x000000090a8f7223 */ /* 0x180fe2000001082b */
[-C--:B------:R-:W-:Y:S01]  /*48c0*/  FFMA.FTZ R10, R82, R9.reuse, -R43 ;  /* 0x00000009520a7223 */ /* 0x080fe2000001082b */
[----:B--2---:R-:W-:Y:S01]  /*48d0*/  FADD.FTZ R32, R142, R45 ;  /* 0x0000002d8e207221 */ /* 0x004fe20000010000 */
[----:B------:R-:W1:Y:S01]  /*48e0*/  MUFU.EX2 R151, R151 ;  /* 0x0000009700977308 */ /* 0x000e620000000800 */
[-CC-:B------:R-:W-:Y:S01]  /*48f0*/  FFMA.FTZ R129, R40, R9.reuse, -R43.reuse ;  /* 0x0000000928817223 */ /* 0x180fe2000001082b */
[-CC-:B------:R-:W-:Y:S01]  /*4900*/  FFMA.FTZ R137, R14, R9.reuse, -R43.reuse ;  /* 0x000000090e897223 */ /* 0x180fe2000001082b */
[----:B---3--:R-:W-:Y:S01]  /*4910*/  FADD.FTZ R47, R25, R32 ;  /* 0x00000020192f7221 */ /* 0x008fe20000010000 */
[-CC-:B------:R-:W-:Y:S01]  /*4920*/  FFMA.FTZ R32, R34, R9.reuse, -R43.reuse ;  /* 0x0000000922207223 */ /* 0x180fe2000001082b */
[-CC-:B------:R-:W-:Y:S01]  /*4930*/  FFMA.FTZ R14, R80, R9.reuse, -R43.reuse ;  /* 0x00000009500e7223 */ /* 0x180fe2000001082b */
[-C--:B------:R-:W-:Y:S01]  /*4940*/  FFMA.FTZ R139, R78, R9.reuse, -R43 ;  /* 0x000000094e8b7223 */ /* 0x080fe2000001082b */
[----:B----4-:R-:W-:Y:S01]  /*4950*/  FADD.FTZ R34, R136, R47 ;  /* 0x0000002f88227221 */ /* 0x010fe20000010000 */
        /* <DEDUP_REMOVED lines=13> */
[-CC-:B------:R-:W-:Y:S01]  /*4a30*/  FFMA.FTZ R20, R20, R9.reuse, -R43.reuse ;  /* 0x0000000914147223 */ /* 0x180fe2000001082b */
[-C--:B------:R-:W-:Y:S01]  /*4a40*/  FFMA.FTZ R96, R96, R9.reuse, -R43 ;  /* 0x0000000960607223 */ /* 0x080fe2000001082b */
[----:B------:R-:W-:Y:S01]  /*4a50*/  FADD.FTZ R40, R132, R47 ;  /* 0x0000002f84287221 */ /* 0x000fe20000010000 */
[----:B------:R-:W1:Y:S01]  /*4a60*/  MUFU.EX2 R4, R4 ;  /* 0x0000000400047308 */ /* 0x000e620000000800 */
[----:B--2---:R-:W-:Y:S01]  /*4a70*/  FADD.FTZ R2, R38, R45 ;  /* 0x0000002d26027221 */ /* 0x004fe20000010000 */
[C---:B------:R-:W-:Y:S01]  /*4a80*/  F2FP.BF16.F32.PACK_AB R132, R5.reuse, R132 ;  /* 0x000000840584723e */ /* 0x040fe200000010ff */
[----:B------:R-:W-:Y:S01]  /*4a90*/  FADD.FTZ R47, R5, R40 ;  /* 0x00000028052f7221 */ /* 0x000fe20000010000 */
[--C-:B------:R-:W-:Y:S01]  /*4aa0*/  FFMA.FTZ R26, R26, R9, -R43.reuse ;  /* 0x000000091a1a7223 */ /* 0x100fe2000001082b */
[----:B------:R-:W-:Y:S01]  /*4ab0*/  F2FP.BF16.F32.PACK_AB R149, R0, R149 ;  /* 0x000000950095723e */ /* 0x000fe200000010ff */
[-C--:B------:R-:W-:Y:S01]  /*4ac0*/  FFMA.FTZ R72, R72, R9.reuse, -R43 ;  /* 0x0000000948487223 */ /* 0x080fe2000001082b */
[----:B------:R-:W-:Y:S01]  /*4ad0*/  FADD.FTZ R40, R134, R47 ;  /* 0x0000002f86287221 */ /* 0x000fe20000010000 */
[----:B------:R-:W2:Y:S01]  /*4ae0*/  MUFU.EX2 R147, R147 ;  /* 0x0000009300937308 */ /* 0x000ea20000000800 */
[----:B0-----:R-:W-:Y:S01]  /*4af0*/  FADD.FTZ R45, R145, R2 ;  /* 0x00000002912d7221 */ /* 0x001fe20000010000 */
[-CC-:B------:R-:W-:Y:S01]  /*4b00*/  FFMA.FTZ R28, R28, R9.reuse, -R43.reuse ;  /* 0x000000091c1c7223 */ /* 0x180fe2000001082b */
[----:B------:R-:W-:Y:S01]  /*4b10*/  FADD.FTZ R47, R21, R40 ;  /* 0x00000028152f7221 */ /* 0x000fe20000010000 */
[----:B------:R-:W-:Y:S01]  /*4b20*/  FFMA.FTZ R43, R70, R9, -R43 ;  /* 0x00000009462b7223 */ /* 0x000fe2000001082b */
[----:B------:R-:W-:-:S02]  /*4b30*/  F2FP.BF16.F32.PACK_AB R146, R13, R146 ;  /* 0x000000920d92723e */ /* 0x000fc400000010ff */
[----:B------:R-:W-:Y:S01]  /*4b40*/  FADD.FTZ R40, R128, R47 ;  /* 0x0000002f80287221 */ /* 0x000fe20000010000 */
        /* <DEDUP_REMOVED lines=13> */
[----:B------:R-:W-:Y:S02]  /*4c20*/  F2FP.BF16.F32.PACK_AB R145, R4, R145 ;  /* 0x000000910491723e */ /* 0x000fe400000010ff */
[----:B------:R-:W-:-:S02]  /*4c30*/  F2FP.BF16.F32.PACK_AB R147, R42, R147 ;  /* 0x000000932a93723e */ /* 0x000fc400000010ff */
        /* <DEDUP_REMOVED lines=95> */
.L_x_13963:
[----:B------:R-:W-:Y:S02]  /*5230*/  ULDC UR14, c[0x0][0x9e4] ;  /* 0x00027900000e7ab9 */ /* 0x000fe40000000800 */
[----:B------:R-:W-:-:S11]  /*5240*/  UISETP.NE.AND UP0, UPT, UR14, 0x1, UPT ;  /* 0x000000010e00788c */ /* 0x000fd6000bf05270 */
[----:B------:R-:W-:Y:S02]  /*5250*/  @UP0 ULDC.64 UR18, c[0x0][0x9e8] ;  /* 0x00027a0000120ab9 */ /* 0x000fe40000000a00 */
[----:B------:R-:W-:-:S04]  /*5260*/  UIMAD.WIDE.U32 UR6, UR11, UR18, URZ ;  /* 0x000000120b0672a5 */ /* 0x000fc8000f8e003f */
[----:B------:R-:W-:-:S12]  /*5270*/  @UP0 USHF.R.U32.HI UR11, URZ, UR19, UR7 ;  /* 0x000000133f0b0299 */ /* 0x000fd80008011607 */
.L_x_13964:
[----:B------:R-:W-:-:S04]  /*5280*/  UIMAD UR11, UR11, UR14, UR14 ;  /* 0x0000000e0b0b72a4 */ /* 0x000fc8000f8e020e */
[----:B------:R-:W-:-:S04]  /*5290*/  UISETP.LT.AND UP0, UPT, UR10, UR11, UPT ;  /* 0x0000000b0a00728c */ /* 0x000fc8000bf01270 */
[----:B------:R-:W-:-:S12]  /*52a0*/  USEL UR10, UR10, UR11, UP0 ;  /* 0x0000000b0a0a7287 */ /* 0x000fd80008000000 */
.L_x_13962:
        /* <DEDUP_REMOVED lines=32> */
.L_x_13984:
[----:B------:R-:W-:Y:S01]  /*54b0*/  ISETP.NE.AND P2, PT, RZ, UR44, PT ;  /* 0x0000002cff007c0c */ /* 0x000fe2000bf45270 */
[----:B------:R-:W-:-:S04]  /*54c0*/  UISETP.NE.AND UP0, UPT, UR26, 0x1, UPT ;  /* 0x000000011a00788c */ /* 0x000fc8000bf05270 */
[----:B------:R-:W-:-:S04]  /*54d0*/  USEL UR47, URZ, 0x1, UP0 ;  /* 0x000000013f2f7887 */ /* 0x000fc80008000000 */
[----:B------:R-:W-:-:S04]  /*54e0*/  ULOP3.LUT UR47, UR27, UR47, URZ, 0x3c, !UPT ;  /* 0x0000002f1b2f7292 */ /* 0x000fc8000f8e3c3f */
[----:B------:R-:W-:Y:S08]  /*54f0*/  @P2 BRA `(.L_x_13966) ;  /* 0x0000000000382947 */ /* 0x000ff00003800000 */
[----:B------:R-:W-:Y:S05]  /*5500*/  @!P0 BRA `(.L_x_13967) ;  /* 0x0000000000048947 */ /* 0x000fea0003800000 */
[----:B------:R-:W-:Y:S01]  /*5510*/  BPT.TRAP 0x1 ;  /* 0x000000040000795c */ /* 0x000fe20000300000 */
.L_x_13967:
        /* <DEDUP_REMOVED lines=9> */
.L_x_13968:
[----:B-1----:R-:W-:Y:S05]  /*55b0*/  @P1 BRA `(.L_x_13966) ;  /* 0x0000000000081947 */ /* 0x002fea0003800000 */
[----:B------:R-:W1:Y:S02]  /*55c0*/  SYNCS.PHASECHK.TRANS64.TRYWAIT P1, [UR6+0x16830], R6 ;  /* 0x01683006ff0075a7 */ /* 0x000e640008020146 */
[----:B-1----:R-:W-:Y:S05]  /*55d0*/  @!P1 BRA `(.L_x_13969) ;  /* 0x0000011000e89947 */ /* 0x002fea0003800000 */
.L_x_13966:
        /* <DEDUP_REMOVED lines=28> */
.L_x_13971:
[----:B------:R-:W-:Y:S01]  /*57a0*/  ULEA UR6, UR26, UR45, 0x3 ;  /* 0x0000002d1a067291 */ /* 0x000fe2000f8e183f */
[----:B------:R-:W-:-:S05]  /*57b0*/  IMAD.U32 R6, RZ, RZ, UR27 ;  /* 0x0000001bff067e24 */ /* 0x000fca000f8e00ff */
[----:B------:R-:W-:-:S04]  /*57c0*/  SHF.L.U32 R6, R6, 0x1f, RZ ;  /* 0x0000001f06067819 */ /* 0x000fc800000006ff */
[----:B------:R0:W1:Y:S01]  /*57d0*/  SYNCS.PHASECHK.TRANS64.TRYWAIT P1, [UR6+0x16850], R6 ;  /* 0x01685006ff0075a7 */ /* 0x0000620008020146 */
[----:B------:R-:W-:Y:S05]  /*57e0*/  @!P0 BRA `(.L_x_13972) ;  /* 0x0000000000048947 */ /* 0x000fea0003800000 */
[----:B------:R-:W-:Y:S01]  /*57f0*/  BPT.TRAP 0x1 ;  /* 0x000000040000795c */ /* 0x000fe20000300000 */
.L_x_13972:
[----:B-1----:R-:W-:Y:S05]  /*5800*/  @P1 BRA `(.L_x_13970) ;  /* 0x0000000000081947 */ /* 0x002fea0003800000 */
[----:B------:R-:W1:Y:S02]  /*5810*/  SYNCS.PHASECHK.TRANS64.TRYWAIT P1, [UR6+0x16850], R6 ;  /* 0x01685006ff0075a7 */ /* 0x000e640008020146 */
[----:B-1----:R-:W-:Y:S05]  /*5820*/  @!P1 BRA `(.L_x_13973) ;  /* 0x00000110006c9947 */ /* 0x002fea0003800000 */
.L_x_13970:
        /* <DEDUP_REMOVED lines=51> */
.L_x_13974:
[----:B------:R-:W-:Y:S01]  /*5b60*/  UISETP.NE.AND UP1, UPT, UR51, URZ, UPT ;  /* 0x0000003f3300728c */ /* 0x000fe2000bf25270 */
[----:B------:R-:W-:Y:S01]  /*5b70*/  FMUL.FTZ R126, R64, UR24 ;  /* 0x00000018407e7c20 */ /* 0x000fe20008410000 */
[----:B------:R-:W-:Y:S01]  /*5b80*/  VIADD R64, R17, UR40 ;  /* 0x0000002811407c36 */ /* 0x000fe20008000000 */
[----:B------:R-:W-:Y:S01]  /*5b90*/  ULEA UR6, UR46, UR45, 0x3 ;  /* 0x0000002d2e067291 */ /* 0x000fe2000f8e183f */
[----:B------:R-:W-:Y:S01]  /*5ba0*/  FMUL.FTZ R128, R65, UR24 ;  /* 0x0000001841807c20 */ /* 0x000fe20008410000 */
[----:B------:R-:W-:Y:S01]  /*5bb0*/  IMAD.SHL.U32 R65, R5, 0x80, RZ ;  /* 0x0000008005417824 */ /* 0x000fe200078e00ff */
        /* <DEDUP_REMOVED lines=8> */
[----:B------:R-:W-:Y:S01]  /*5c40*/  FMUL.FTZ R35, R41, UR24 ;  /* 0x0000001829237c20 */ /* 0x000fe20008410000 */
[----:B------:R-:W-:Y:S01]  /*5c50*/  UISETP.NE.AND UP0, UPT, UR50, URZ, UPT ;  /* 0x0000003f3200728c */ /* 0x000fe2000bf05270 */
[----:B------:R-:W-:Y:S01]  /*5c60*/  FMUL.FTZ R9, R24, UR24 ;  /* 0x0000001818097c20 */ /* 0x000fe20008410000 */
[----:B------:R-:W-:Y:S01]  /*5c70*/  FMUL.FTZ R11, R25, UR24 ;  /* 0x00000018190b7c20 */ /* 0x000fe20008410000 */
[----:B0-----:R-:W-:Y:S01]  /*5c80*/  FMUL.FTZ R6, R26, UR24 ;  /* 0x000000181a067c20 */ /* 0x001fe20008410000 */
        /* <DEDUP_REMOVED lines=148> */
.L_x_13977:
[----:B------:R-:W-:-:S05]  /*65d0*/  IMAD.U32 R66, RZ, RZ, UR21 ;  /* 0x00000015ff427e24 */ /* 0x000fca000f8e00ff */
[----:B------:R-:W-:-:S13]  /*65e0*/  ISETP.NE.AND P1, PT, R66, 0x1, PT ;  /* 0x000000014200780c */ /* 0x000fda0003f25270 */
[----:B------:R-:W1:Y:S02]  /*65f0*/  @P1 LDC.64 R12, c[0x0][0x9e8] ;  /* 0x00027a00ff0c1b82 */ /* 0x000e640000000a00 */
[----:B-1----:R-:W-:-:S05]  /*6600*/  @P1 IMAD.HI.U32 R12, R63, R12, RZ ;  /* 0x0000000c3f0c1227 */ /* 0x002fca00078e00ff */
[----:B------:R-:W-:-:S07]  /*6610*/  @P1 SHF.R.U32.HI R63, RZ, R13, R12 ;  /* 0x0000000dff3f1219 */ /* 0x000fce000001160c */
.L_x_13978:
[----:B------:R-:W-:Y:S05]  /*6620*/  BSYNC B0 ;  /* 0x0000000000007941 */ /* 0x000fea0003800000 */
.L_x_13976:
[----:B------:R-:W-:-:S04]  /*6630*/  IMAD R63, R63, R66, -R65 ;  /* 0x000000423f3f7224 */ /* 0x000fc800078e0a41 */
[----:B------:R-:W-:-:S05]  /*6640*/  IMAD R12, R16, -0x2, R63 ;  /* 0xfffffffe100c7824 */ /* 0x000fca00078e023f */
[----:B------:R-:W-:Y:S02]  /*6650*/  VIADDMNMX R71, R12, R66, R71, PT ;  /* 0x000000420c477246 */ /* 0x000fe40003800147 */
[----:B------:R-:W-:-:S07]  /*6660*/  VIMNMX R73, R73, R12, !PT ;  /* 0x0000000c49497248 */ /* 0x000fce0007fe0100 */
.L_x_13975:
[----:B------:R-:W-:Y:S01]  /*6670*/  ISETP.GT.AND P1, PT, R5, -0x1, PT ;  /* 0xffffffff0500780c */ /* 0x000fe20003f24270 */
[----:B------:R-:W1:Y:S01]  /*6680*/  SHFL.IDX PT, R12, R64, 0x1, 0x1c1f ;  /* 0x003c1f00400c7f89 */ /* 0x000e6200000e0000 */
[----:B------:R-:W-:Y:S02]  /*6690*/  UISETP.NE.AND UP0, UPT, UR50, URZ, UPT ;  /* 0x0000003f3200728c */ /* 0x000fe4000bf05270 */
[C---:B------:R-:W-:Y:S02]  /*66a0*/  ISETP.GT.AND P3, PT, R73.reuse, 0x8, P1 ;  /* 0x000000084900780c */ /* 0x040fe40000f64270 */
[----:B------:R-:W-:Y:S02]  /*66b0*/  ISETP.GT.AND P6, PT, R73, RZ, P1 ;  /* 0x000000ff4900720c */ /* 0x000fe40000fc4270 */
        /* <DEDUP_REMOVED lines=111> */
.L_x_13981:
[----:B------:R-:W-:-:S05]  /*6db0*/  IMAD.U32 R21, RZ, RZ, UR21 ;  /* 0x00000015ff157e24 */ /* 0x000fca000f8e00ff */
[----:B------:R-:W-:-:S13]  /*6dc0*/  ISETP.NE.AND P2, PT, R21, 0x1, PT ;  /* 0x000000011500780c */ /* 0x000fda0003f45270 */
[----:B------:R-:W0:Y:S02]  /*6dd0*/  @P2 LDC.64 R12, c[0x0][0x9e8] ;  /* 0x00027a00ff0c2b82 */ /* 0x000e240000000a00 */
[----:B0-----:R-:W-:-:S05]  /*6de0*/  @P2 IMAD.HI.U32 R12, R9, R12, RZ ;  /* 0x0000000c090c2227 */ /* 0x001fca00078e00ff */
[----:B------:R-:W-:-:S07]  /*6df0*/  @P2 SHF.R.U32.HI R9, RZ, R13, R12 ;  /* 0x0000000dff092219 */ /* 0x000fce000001160c */
.L_x_13982:
[----:B------:R-:W-:Y:S05]  /*6e00*/  BSYNC B0 ;  /* 0x0000000000007941 */ /* 0x000fea0003800000 */
.L_x_13980:
[----:B------:R-:W-:-:S04]  /*6e10*/  IMAD R9, R9, R21, -R65 ;  /* 0x0000001509097224 */ /* 0x000fc800078e0a41 */
[----:B------:R-:W-:-:S05]  /*6e20*/  IMAD R12, R16, -0x2, R9 ;  /* 0xfffffffe100c7824 */ /* 0x000fca00078e0209 */
[----:B------:R-:W-:Y:S02]  /*6e30*/  VIADDMNMX R11, R12, R21, R11, PT ;  /* 0x000000150c0b7246 */ /* 0x000fe4000380010b */
[----:B------:R-:W-:-:S07]  /*6e40*/  VIMNMX R15, R15, R12, !PT ;  /* 0x0000000c0f0f7248 */ /* 0x000fce0007fe0100 */
.L_x_13979:
        /* <DEDUP_REMOVED lines=63> */
[----:B------:R-:W0:Y:S01]  /*7240*/  LDC R9, c[0x0][0x988] ;  /* 0x00026200ff097b82 */ /* 0x000e220000000800 */
[----:B------:R-:W-:Y:S02]  /*7250*/  FSEL R30, R30, -INF , !P2 ;  /* 0xff8000001e1e7808 */ /* 0x000fe40005000000 */
[----:B------:R-:W1:Y:S01]  /*7260*/  SHFL.BFLY PT, R12, R13, 0x2, 0x1f ;  /* 0x0c401f000d0c7f89 */ /* 0x000e6200000e0000 */
[----:B------:R-:W-:-:S02]  /*7270*/  ISETP.GT.AND P2, PT, R15, 0x30, P1 ;  /* 0x000000300f00780c */ /* 0x000fc40000f44270 */
[----:B------:R-:W-:Y:S02]  /*7280*/  FSEL R32, R32, -INF , !P3 ;  /* 0xff80000020207808 */ /* 0x000fe40005800000 */
[----:B------:R-:W-:Y:S02]  /*7290*/  ISETP.LT.OR P4, PT, R11, 0x2a, P4 ;  /* 0x0000002a0b00780c */ /* 0x000fe40002781670 */
[----:B------:R-:W-:Y:S02]  /*72a0*/  ISETP.GT.AND P3, PT, R15, 0x31, P1 ;  /* 0x000000310f00780c */ /* 0x000fe40000f64270 */
[C---:B------:R-:W-:Y:S02]  /*72b0*/  ISETP.LT.OR P2, PT, R11.reuse, 0x31, P2 ;  /* 0x000000310b00780c */ /* 0x040fe40001741670 */
[----:B------:R-:W-:-:S04]  /*72c0*/  ISETP.LT.OR P3, PT, R11, 0x32, P3 ;  /* 0x000000320b00780c */ /* 0x000fc80001f61670 */
[----:B------:R-:W-:Y:S02]  /*72d0*/  FSEL R38, R38, -INF , !P3 ;  /* 0xff80000026267808 */ /* 0x000fe40005800000 */
[----:B------:R-:W-:-:S04]  /*72e0*/  ISETP.GT.AND P3, PT, R15, 0x41, P1 ;  /* 0x000000410f00780c */ /* 0x000fc80000f64270 */
[----:B------:R-:W-:Y:S02]  /*72f0*/  ISETP.LT.OR P3, PT, R11, 0x42, P3 ;  /* 0x000000420b00780c */ /* 0x000fe40001f61670 */
[----:B-1----:R-:W-:-:S05]  /*7300*/  FMNMX.FTZ R21, R13, R12, !PT ;  /* 0x0000000c0d157209 */ /* 0x002fca0007810000 */
[----:B------:R-:W1:Y:S02]  /*7310*/  SHFL.BFLY PT, R12, R21, 0x1, 0x1f ;  /* 0x0c201f00150c7f89 */ /* 0x000e6400000e0000 */
[----:B-1----:R-:W-:-:S04]  /*7320*/  FMNMX.FTZ R12, R21, R12, !PT ;  /* 0x0000000c150c7209 */ /* 0x002fc80007810000 */
[C---:B------:R-:W-:Y:S01]  /*7330*/  FSETP.NEU.FTZ.AND P6, PT, R12.reuse, -INF , PT ;  /* 0xff8000000c00780b */ /* 0x040fe20003fdd000 */
[----:B0-----:R-:W-:-:S05]  /*7340*/  FMUL.FTZ R13, R12, R9 ;  /* 0x000000090c0d7220 */ /* 0x001fca0000410000 */
[----:B------:R-:W-:-:S05]  /*7350*/  FSEL R13, R13, RZ, P6 ;  /* 0x000000ff0d0d7208 */ /* 0x000fca0003000000 */
[-CC-:B------:R-:W-:Y:S01]  /*7360*/  FFMA.FTZ R29, R64, R9.reuse, -R13.reuse ;  /* 0x00000009401d7223 */ /* 0x180fe2000001080d */
[----:B------:R-:W-:Y:S01]  /*7370*/  FSEL R64, R6, -INF , !P5 ;  /* 0xff80000006407808 */ /* 0x000fe20006800000 */
[-CC-:B------:R-:W-:Y:S01]  /*7380*/  FFMA.FTZ R35, R72, R9.reuse, -R13.reuse ;  /* 0x0000000948237223 */ /* 0x180fe2000001080d */
[-CC-:B------:R-:W-:Y:S01]  /*7390*/  FFMA.FTZ R27, R150, R9.reuse, -R13.reuse ;  /* 0x00000009961b7223 */ /* 0x180fe2000001080d */
[--C-:B------:R-:W-:Y:S01]  /*73a0*/  FFMA.FTZ R150, R66, R9, -R13.reuse ;  /* 0x0000000942967223 */ /* 0x100fe2000001080d */
[----:B------:R-:W-:Y:S01]  /*73b0*/  FMNMX.FTZ R6, R64, R3, !PT ;  /* 0x0000000340067209 */ /* 0x000fe20007810000 */
[-CC-:B------:R-:W-:Y:S01]  /*73c0*/  FFMA.FTZ R21, R63, R9.reuse, -R13.reuse ;  /* 0x000000093f157223 */ /* 0x180fe2000001080d */
[----:B------:R-:W-:Y:S01]  /*73d0*/  FSEL R66, R34, -INF , !P4 ;  /* 0xff80000022427808 */ /* 0x000fe20006000000 */
[----:B------:R0:W-:Y:S01]  /*73e0*/  MUFU.EX2 R26, R27 ;  /* 0x0000001b001a7308 */ /* 0x0001e20000000800 */
[----:B------:R-:W-:Y:S01]  /*73f0*/  FMNMX.FTZ R31, R7, R6, !PT ;  /* 0x00000006071f7209 */ /* 0x000fe20007810000 */
[-CC-:B------:R-:W-:Y:S01]  /*7400*/  FFMA.FTZ R34, R70, R9.reuse, -R13.reuse ;  /* 0x0000000946227223 */ /* 0x180fe2000001080d */
[C---:B------:R-:W-:Y:S01]  /*7410*/  ISETP.GT.AND P5, PT, R15.reuse, 0x38, P1 ;  /* 0x000000380f00780c */ /* 0x040fe20000fa4270 */
[--C-:B------:R-:W-:Y:S01]  /*7420*/  FFMA.FTZ R58, R58, R9, -R13.reuse ;  /* 0x000000093a3a7223 */ /* 0x100fe2000001080d */
[----:B------:R-:W-:Y:S01]  /*7430*/  FMNMX.FTZ R31, R8, R31, !PT ;  /* 0x0000001f081f7209 */ /* 0x000fe20007810000 */
[--C-:B------:R-:W-:Y:S01]  /*7440*/  FFMA.FTZ R122, R122, R9, -R13.reuse ;  /* 0x000000097a7a7223 */ /* 0x100fe2000001080d */
[----:B------:R-:W-:Y:S01]  /*7450*/  ISETP.GT.AND P4, PT, R15, 0x39, P1 ;  /* 0x000000390f00780c */ /* 0x000fe20000f84270 */
[----:B------:R-:W-:Y:S01]  /*7460*/  MUFU.EX2 R21, R21 ;  /* 0x0000001500157308 */ /* 0x000fe20000000800 */
[----:B------:R-:W-:Y:S01]  /*7470*/  FMNMX.FTZ R31, R10, R31, !PT ;  /* 0x0000001f0a1f7209 */ /* 0x000fe20007810000 */
[-CC-:B0-----:R-:W-:Y:S01]  /*7480*/  FFMA.FTZ R27, R68, R9.reuse, -R13.reuse ;  /* 0x00000009441b7223 */ /* 0x181fe2000001080d */
[----:B------:R-:W-:Y:S01]  /*7490*/  FSEL R68, R36, -INF , !P2 ;  /* 0xff80000024447808 */ /* 0x000fe20005000000 */
[--C-:B------:R-:W-:Y:S01]  /*74a0*/  FFMA.FTZ R36, R74, R9, -R13.reuse ;  /* 0x000000094a247223 */ /* 0x100fe2000001080d */
[----:B------:R-:W-:Y:S01]  /*74b0*/  FMNMX.FTZ R31, R14, R31, !PT ;  /* 0x0000001f0e1f7209 */ /* 0x000fe20007810000 */
[--C-:B------:R-:W-:Y:S01]  /*74c0*/  FFMA.FTZ R128, R128, R9, -R13.reuse ;  /* 0x0000000980807223 */ /* 0x100fe2000001080d */
[----:B------:R-:W-:Y:S01]  /*74d0*/  ISETP.LT.OR P5, PT, R11, 0x39, P5 ;  /* 0x000000390b00780c */ /* 0x000fe20002fa1670 */
[----:B------:R-:W-:Y:S01]  /*74e0*/  MUFU.EX2 R150, R150 ;  /* 0x0000009600967308 */ /* 0x000fe20000000800 */
[----:B------:R-:W-:Y:S01]  /*74f0*/  FMNMX.FTZ R33, R20, R31, !PT ;  /* 0x0000001f14217209 */ /* 0x000fe20007810000 */
[----:B------:R-:W-:Y:S01]  /*7500*/  FFMA.FTZ R130, R130, R9, -R13 ;  /* 0x0000000982827223 */ /* 0x000fe2000001080d */
[----:B------:R-:W-:-:S02]  /*7510*/  ISETP.GT.AND P2, PT, R15, 0x40, P1 ;  /* 0x000000400f00780c */ /* 0x000fc40000f44270 */
[----:B------:R-:W-:Y:S02]  /*7520*/  FMNMX.FTZ R6, R24, R33, !PT ;  /* 0x0000002118067209 */ /* 0x000fe40007810000 */
[----:B------:R-:W-:Y:S01]  /*7530*/  FSEL R70, R40, -INF , !P5 ;  /* 0xff80000028467808 */ /* 0x000fe20006800000 */
[----:B------:R0:W-:Y:S01]  /*7540*/  MUFU.EX2 R31, R35 ;  /* 0x00000023001f7308 */ /* 0x0001e20000000800 */
[----:B------:R-:W-:Y:S01]  /*7550*/  FMNMX.FTZ R33, R25, R6, !PT ;  /* 0x0000000619217209 */ /* 0x000fe20007810000 */
[-CC-:B------:R-:W-:Y:S01]  /*7560*/  FFMA.FTZ R6, R76, R9.reuse, -R13.reuse ;  /* 0x000000094c067223 */ /* 0x180fe2000001080d */
[C---:B------:R-:W-:Y:S01]  /*7570*/  ISETP.LT.OR P4, PT, R11.reuse, 0x3a, P4 ;  /* 0x0000003a0b00780c */ /* 0x040fe20002781670 */
[----:B------:R-:W-:Y:S01]  /*7580*/  FFMA.FTZ R40, R78, R9, -R13 ;  /* 0x000000094e287223 */ /* 0x000fe2000001080d */
[----:B------:R-:W-:Y:S02]  /*7590*/  FMNMX.FTZ R33, R28, R33, !PT ;  /* 0x000000211c217209 */ /* 0x000fe40007810000 */
[----:B------:R-:W-:Y:S01]  /*75a0*/  ISETP.LT.OR P2, PT, R11, 0x41, P2 ;  /* 0x000000410b00780c */ /* 0x000fe20001741670 */
[----:B------:R-:W-:Y:S01]  /*75b0*/  MUFU.EX2 R29, R29 ;  /* 0x0000001d001d7308 */ /* 0x000fe20000000800 */
[----:B0-----:R-:W-:-:S02]  /*75c0*/  FMNMX.FTZ R35, R30, R33, !PT ;  /* 0x000000211e237209 */ /* 0x001fc40007810000 */
[----:B------:R-:W-:Y:S02]  /*75d0*/  FSEL R72, R41, -INF , !P4 ;  /* 0xff80000029487808 */ /* 0x000fe40006000000 */
[----:B------:R-:W-:Y:S02]  /*75e0*/  FMNMX.FTZ R35, R32, R35, !PT ;  /* 0x0000002320237209 */ /* 0x000fe40007810000 */
[----:B------:R-:W-:Y:S01]  /*75f0*/  ISETP.GT.AND P5, PT, R15, 0x48, P1 ;  /* 0x000000480f00780c */ /* 0x000fe20000fa4270 */
[----:B------:R0:W-:Y:S01]  /*7600*/  MUFU.EX2 R33, R6 ;  /* 0x0000000600217308 */ /* 0x0001e20000000800 */
[----:B------:R-:W-:Y:S02]  /*7610*/  FMNMX.FTZ R35, R66, R35, !PT ;  /* 0x0000002342237209 */ /* 0x000fe40007810000 */
[----:B------:R-:W-:Y:S01]  /*7620*/  FSEL R74, R42, -INF , !P2 ;  /* 0xff8000002a4a7808 */ /* 0x000fe20005000000 */
[----:B------:R-:W-:Y:S01]  /*7630*/  FFMA.FTZ R42, R82, R9, -R13 ;  /* 0x00000009522a7223 */ /* 0x000fe2000001080d */
[----:B------:R-:W-:-:S02]  /*7640*/  FMNMX.FTZ R35, R68, R35, !PT ;  /* 0x0000002344237209 */ /* 0x000fc40007810000 */
[----:B------:R-:W-:Y:S01]  /*7650*/  ISETP.GT.AND P4, PT, R15, 0x49, P1 ;  /* 0x000000490f00780c */ /* 0x000fe20000f84270 */
[----:B------:R-:W-:Y:S01]  /*7660*/  MUFU.EX2 R27, R27 ;  /* 0x0000001b001b7308 */ /* 0x000fe20000000800 */
[----:B------:R-:W-:Y:S01]  /*7670*/  FMNMX.FTZ R37, R38, R35, !PT ;  /* 0x0000002326257209 */ /* 0x000fe20007810000 */
[--C-:B0-----:R-:W-:Y:S01]  /*7680*/  FFMA.FTZ R6, R80, R9, -R13.reuse ;  /* 0x0000000950067223 */ /* 0x101fe2000001080d */
[----:B------:R-:W-:Y:S02]  /*7690*/  ISETP.LT.OR P5, PT, R11, 0x49, P5 ;  /* 0x000000490b00780c */ /* 0x000fe40002fa1670 */
[----:B------:R-:W-:Y:S02]  /*76a0*/  FMNMX.FTZ R37, R70, R37, !PT ;  /* 0x0000002546257209 */ /* 0x000fe40007810000 */
[----:B------:R-:W-:Y:S01]  /*76b0*/  FSEL R76, R43, -INF , !P3 ;  /* 0xff8000002b4c7808 */ /* 0x000fe20005800000 */
[----:B------:R0:W-:Y:S01]  /*76c0*/  MUFU.EX2 R35, R6 ;  /* 0x0000000600237308 */ /* 0x0001e20000000800 */
[----:B------:R-:W-:Y:S01]  /*76d0*/  FMNMX.FTZ R37, R72, R37, !PT ;  /* 0x0000002548257209 */ /* 0x000fe20007810000 */
[----:B------:R-:W-:Y:S01]  /*76e0*/  FFMA.FTZ R43, R84, R9, -R13 ;  /* 0x00000009542b7223 */ /* 0x000fe2000001080d */
[----:B------:R-:W-:-:S02]  /*76f0*/  ISETP.GT.AND P2, PT, R15, 0x50, P1 ;  /* 0x000000500f00780c */ /* 0x000fc40000f44270 */
[----:B------:R-:W-:Y:S02]  /*7700*/  FMNMX.FTZ R37, R74, R37, !PT ;  /* 0x000000254a257209 */ /* 0x000fe40007810000 */
[----:B------:R-:W-:Y:S01]  /*7710*/  FSEL R78, R44, -INF , !P5 ;  /* 0xff8000002c4e7808 */ /* 0x000fe20006800000 */
[----:B------:R-:W-:Y:S01]  /*7720*/  MUFU.EX2 R34, R34 ;  /* 0x0000002200227308 */ /* 0x000fe20000000800 */
[----:B------:R-:W-:Y:S01]  /*7730*/  ISETP.LT.OR P4, PT, R11, 0x4a, P4 ;  /* 0x0000004a0b00780c */ /* 0x000fe20002781670 */
[--C-:B------:R-:W-:Y:S01]  /*7740*/  FFMA.FTZ R44, R120, R9, -R13.reuse ;  /* 0x00000009782c7223 */ /* 0x100fe2000001080d */
[----:B------:R-:W-:Y:S01]  /*7750*/  FMNMX.FTZ R39, R76, R37, !PT ;  /* 0x000000254c277209 */ /* 0x000fe20007810000 */
[----:B------:R-:W-:Y:S01]  /*7760*/  FFMA.FTZ R120, R144, R9, -R13 ;  /* 0x0000000990787223 */ /* 0x000fe2000001080d */
[----:B------:R-:W-:Y:S02]  /*7770*/  ISETP.GT.AND P3, PT, R15, 0x51, P1 ;  /* 0x000000510f00780c */ /* 0x000fe40000f64270 */
[----:B------:R-:W-:Y:S01]  /*7780*/  ISETP.LT.OR P2, PT, R11, 0x51, P2 ;  /* 0x000000510b00780c */ /* 0x000fe20001741670 */
[----:B------:R1:W-:Y:S01]  /*7790*/  MUFU.EX2 R37, R43 ;  /* 0x0000002b00257308 */ /* 0x0003e20000000800 */
[----:B------:R-:W-:-:S02]  /*77a0*/  FSEL R80, R45, -INF , !P4 ;  /* 0xff8000002d507808 */ /* 0x000fc40006000000 */
[----:B------:R-:W-:Y:S02]  /*77b0*/  FMNMX.FTZ R39, R78, R39, !PT ;  /* 0x000000274e277209 */ /* 0x000fe40007810000 */
[----:B------:R-:W-:Y:S02]  /*77c0*/  ISETP.GT.AND P5, PT, R15, 0x58, P1 ;  /* 0x000000580f00780c */ /* 0x000fe40000fa4270 */
[----:B------:R-:W-:Y:S01]  /*77d0*/  FSEL R41, R46, -INF , !P2 ;  /* 0xff8000002e297808 */ /* 0x000fe20005000000 */
[----:B------:R-:W-:Y:S01]  /*77e0*/  FFMA.FTZ R46, R52, R9, -R13 ;  /* 0x00000009342e7223 */ /* 0x000fe2000001080d */
[----:B------:R-:W-:Y:S01]  /*77f0*/  ISETP.LT.OR P3, PT, R11, 0x52, P3 ;  /* 0x000000520b00780c */ /* 0x000fe20001f61670 */
[----:B------:R-:W-:Y:S01]  /*7800*/  MUFU.EX2 R36, R36 ;  /* 0x0000002400247308 */ /* 0x000fe20000000800 */
[----:B0-----:R-:W-:Y:S02]  /*7810*/  FMNMX.FTZ R6, R80, R39, !PT ;  /* 0x0000002750067209 */ /* 0x001fe40007810000 */
[----:B------:R-:W-:-:S02]  /*7820*/  ISETP.GT.AND P4, PT, R15, 0x59, P1 ;  /* 0x000000590f00780c */ /* 0x000fc40000f84270 */
[----:B------:R-:W-:Y:S02]  /*7830*/  ISETP.LT.OR P5, PT, R11, 0x59, P5 ;  /* 0x000000590b00780c */ /* 0x000fe40002fa1670 */
[----:B------:R-:W-:Y:S01]  /*7840*/  FSEL R82, R47, -INF , !P3 ;  /* 0xff8000002f527808 */ /* 0x000fe20005800000 */
[----:B------:R-:W-:Y:S01]  /*7850*/  MUFU.EX2 R40, R40 ;  /* 0x0000002800287308 */ /* 0x000fe20000000800 */
[----:B------:R-:W-:Y:S01]  /*7860*/  FMNMX.FTZ R39, R41, R6, !PT ;  /* 0x0000000629277209 */ /* 0x000fe20007810000 */
[-CC-:B------:R-:W-:Y:S01]  /*7870*/  FFMA.FTZ R47, R142, R9.reuse, -R13.reuse ;  /* 0x000000098e2f7223 */ /* 0x180fe2000001080d */
[----:B------:R-:W-:Y:S02]  /*7880*/  ISETP.GT.AND P2, PT, R15, 0x60, P1 ;  /* 0x000000600f00780c */ /* 0x000fe40000f44270 */
[----:B------:R-:W-:Y:S01]  /*7890*/  FSEL R84, R48, -INF , !P5 ;  /* 0xff80000030547808 */ /* 0x000fe20006800000 */
[----:B------:R-:W-:Y:S01]  /*78a0*/  FFMA.FTZ R48, R86, R9, -R13 ;  /* 0x0000000956307223 */ /* 0x000fe2000001080d */
[----:B------:R-:W-:Y:S01]  /*78b0*/  ISETP.LT.OR P4, PT, R11, 0x5a, P4 ;  /* 0x0000005a0b00780c */ /* 0x000fe20002781670 */
[----:B------:R-:W-:Y:S01]  /*78c0*/  MUFU.EX2 R42, R42 ;  /* 0x0000002a002a7308 */ /* 0x000fe20000000800 */
[----:B-1----:R-:W-:-:S02]  /*78d0*/  FMNMX.FTZ R43, R82, R39, !PT ;  /* 0x00000027522b7209 */ /* 0x002fc40007810000 */
[----:B------:R-:W-:Y:S02]  /*78e0*/  ISETP.GT.AND P3, PT, R15, 0x61, P1 ;  /* 0x000000610f00780c */ /* 0x000fe40000f64270 */
[----:B------:R-:W-:Y:S02]  /*78f0*/  ISETP.LT.OR P2, PT, R11, 0x61, P2 ;  /* 0x000000610b00780c */ /* 0x000fe40001741670 */
[----:B------:R-:W-:Y:S01]  /*7900*/  FSEL R55, R49, -INF , !P4 ;  /* 0xff80000031377808 */ /* 0x000fe20006000000 */
[----:B------:R-:W-:Y:S01]  /*7910*/  MUFU.EX2 R44, R44 ;  /* 0x0000002c002c7308 */ /* 0x000fe20000000800 */
[----:B------:R-:W-:Y:S01]  /*7920*/  FMNMX.FTZ R6, R84, R43, !PT ;  /* 0x0000002b54067209 */ /* 0x000fe20007810000 */
[-CC-:B------:R-:W-:Y:S01]  /*7930*/  FFMA.FTZ R49, R148, R9.reuse, -R13.reuse ;  /* 0x0000000994317223 */ /* 0x180fe2000001080d */
[----:B------:R-:W-:Y:S02]  /*7940*/  ISETP.GT.AND P5, PT, R15, 0x68, P1 ;  /* 0x000000680f00780c */ /* 0x000fe40000fa4270 */
[----:B------:R-:W-:Y:S01]  /*7950*/  FSEL R57, R50, -INF , !P2 ;  /* 0xff80000032397808 */ /* 0x000fe20005000000 */
[-CC-:B------:R-:W-:Y:S01]  /*7960*/  FFMA.FTZ R50, R124, R9.reuse, -R13.reuse ;  /* 0x000000097c327223 */ /* 0x180fe2000001080d */
[----:B------:R-:W-:Y:S01]  /*7970*/  ISETP.LT.OR P3, PT, R11, 0x62, P3 ;  /* 0x000000620b00780c */ /* 0x000fe20001f61670 */
[----:B------:R0:W-:Y:S01]  /*7980*/  MUFU.EX2 R39, R122 ;  /* 0x0000007a00277308 */ /* 0x0001e20000000800 */
[----:B------:R-:W-:Y:S01]  /*7990*/  FMNMX.FTZ R6, R55, R6, !PT ;  /* 0x0000000637067209 */ /* 0x000fe20007810000 */
[----:B------:R-:W-:Y:S01]  /*79a0*/  FFMA.FTZ R124, R136, R9, -R13 ;  /* 0x00000009887c7223 */ /* 0x000fe2000001080d */
[----:B------:R-:W-:-:S02]  /*79b0*/  ISETP.GT.AND P4, PT, R15, 0x69, P1 ;  /* 0x000000690f00780c */ /* 0x000fc40000f84270 */
[----:B------:R-:W-:Y:S02]  /*79c0*/  ISETP.LT.OR P5, PT, R11, 0x69, P5 ;  /* 0x000000690b00780c */ /* 0x000fe40002fa1670 */
[----:B------:R-:W-:Y:S01]  /*79d0*/  FSEL R63, R51, -INF , !P3 ;  /* 0xff800000333f7808 */ /* 0x000fe20005800000 */
[----:B------:R-:W-:Y:S01]  /*79e0*/  MUFU.EX2 R46, R46 ;  /* 0x0000002e002e7308 */ /* 0x000fe20000000800 */
[----:B------:R-:W-:Y:S01]  /*79f0*/  FMNMX.FTZ R6, R57, R6, !PT ;  /* 0x0000000639067209 */ /* 0x000fe20007810000 */
[-CC-:B------:R-:W-:Y:S01]  /*7a00*/  FFMA.FTZ R51, R132, R9.reuse, -R13.reuse ;  /* 0x0000000984337223 */ /* 0x180fe2000001080d */
[----:B------:R-:W-:Y:S01]  /*7a10*/  ISETP.GT.AND P2, PT, R15, 0x70, P1 ;  /* 0x000000700f00780c */ /* 0x000fe20000f44270 */
[----:B0-----:R-:W-:Y:S01]  /*7a20*/  FFMA.FTZ R122, R140, R9, -R13 ;  /* 0x000000098c7a7223 */ /* 0x001fe2000001080d */
[----:B------:R-:W-:Y:S02]  /*7a30*/  FSEL R52, R53, -INF , !P5 ;  /* 0xff80000035347808 */ /* 0x000fe40006800000 */
        /* <DEDUP_REMOVED lines=8> */
[C---:B------:R-:W-:Y:S02]  /*7ac0*/  ISETP.GT.AND P5, PT, R15.reuse, 0x78, P1 ;  /* 0x000000780f00780c */ /* 0x040fe40000fa4270 */
[----:B------:R-:W-:Y:S01]  /*7ad0*/  ISETP.GT.AND P1, PT, R15, 0x79, P1 ;  /* 0x000000790f00780c */ /* 0x000fe20000f24270 */
[----:B------:R-:W-:Y:S01]  /*7ae0*/  FFMA.FTZ R15, R56, R9, -R13 ;  /* 0x00000009380f7223 */ /* 0x000fe2000001080d */
[----:B------:R-:W-:Y:S01]  /*7af0*/  ISETP.LT.OR P3, PT, R11, 0x72, P3 ;  /* 0x000000720b00780c */ /* 0x000fe20001f61670 */
[----:B------:R-:W-:Y:S01]  /*7b00*/  MUFU.EX2 R128, R128 ;  /* 0x0000008000807308 */ /* 0x000fe20000000800 */
[----:B------:R-:W-:-:S02]  /*7b10*/  FSEL R56, R59, -INF , !P2 ;  /* 0xff8000003b387808 */ /* 0x000fc40005000000 */
[----:B------:R-:W-:Y:S02]  /*7b20*/  FMNMX.FTZ R43, R54, R43, !PT ;  /* 0x0000002b362b7209 */ /* 0x000fe40007810000 */
[C---:B------:R-:W-:Y:S02]  /*7b30*/  ISETP.LT.OR P5, PT, R11.reuse, 0x79, P5 ;  /* 0x000000790b00780c */ /* 0x040fe40002fa1670 */
[----:B------:R-:W-:Y:S01]  /*7b40*/  FSEL R60, R60, -INF , !P3 ;  /* 0xff8000003c3c7808 */ /* 0x000fe20005800000 */
[----:B------:R-:W-:Y:S01]  /*7b50*/  MUFU.EX2 R15, R15 ;  /* 0x0000000f000f7308 */ /* 0x000fe20000000800 */
[----:B------:R-:W-:Y:S02]  /*7b60*/  FMNMX.FTZ R43, R56, R43, !PT ;  /* 0x0000002b382b7209 */ /* 0x000fe40007810000 */
[----:B------:R-:W-:Y:S02]  /*7b70*/  ISETP.LT.OR P1, PT, R11, 0x7a, P1 ;  /* 0x0000007a0b00780c */ /* 0x000fe40000f21670 */
[----:B------:R-:W-:-:S02]  /*7b80*/  FSEL R86, R61, -INF , !P5 ;  /* 0xff8000003d567808 */ /* 0x000fc40006800000 */
[----:B------:R-:W-:Y:S01]  /*7b90*/  FMNMX.FTZ R11, R60, R43, !PT ;  /* 0x0000002b3c0b7209 */ /* 0x000fe20007810000 */
[----:B------:R-:W-:Y:S01]  /*7ba0*/  MUFU.EX2 R130, R130 ;  /* 0x0000008200827308 */ /* 0x000fe20000000800 */
[----:B------:R-:W-:Y:S02]  /*7bb0*/  FSEL R62, R62, -INF , !P1 ;  /* 0xff8000003e3e7808 */ /* 0x000fe40004800000 */
[----:B------:R-:W-:Y:S02]  /*7bc0*/  FMNMX.FTZ R11, R86, R11, !PT ;  /* 0x0000000b560b7209 */ /* 0x000fe40007810000 */
[----:B------:R-:W-:Y:S02]  /*7bd0*/  FSEL R59, R12, RZ, P6 ;  /* 0x000000ff0c3b7208 */ /* 0x000fe40003000000 */
[----:B------:R-:W-:Y:S01]  /*7be0*/  FMNMX.FTZ R6, R62, R11, !PT ;  /* 0x0000000b3e067209 */ /* 0x000fe20007810000 */
[----:B------:R0:W-:Y:S01]  /*7bf0*/  MUFU.EX2 R43, R58 ;  /* 0x0000003a002b7308 */ /* 0x0001e20000000800 */
[-CC-:B------:R-:W-:Y:S01]  /*7c00*/  FFMA.FTZ R11, R126, R9.reuse, -R13.reuse ;  /* 0x000000097e0b7223 */ /* 0x180fe2000001080d */
[----:B------:R-:W-:Y:S01]  /*7c10*/  FADD.FTZ R4, -R59, R4 ;  /* 0x000000043b047221 */ /* 0x000fe20000010100 */
[-C--:B------:R-:W-:Y:S01]  /*7c20*/  FFMA.FTZ R126, R138, R9.reuse, -R13 ;  /* 0x000000098a7e7223 */ /* 0x080fe2000001080d */
[----:B------:R-:W1:Y:S02]  /*7c30*/  SHFL.BFLY PT, R45, R6, 0x2, 0x1f ;  /* 0x0c401f00062d7f89 */ /* 0x000e6400000e0000 */
[----:B------:R-:W-:-:S02]  /*7c40*/  FMUL.FTZ R4, R4, R9 ;  /* 0x0000000904047220 */ /* 0x000fc40000410000 */
[----:B------:R-:W-:Y:S08]  /*7c50*/  MUFU.EX2 R11, R11 ;  /* 0x0000000b000b7308 */ /* 0x000ff00000000800 */
[----:B------:R-:W2:Y:S08]  /*7c60*/  MUFU.EX2 R4, R4 ;  /* 0x0000000400047308 */ /* 0x000eb00000000800 */
[----:B------:R-:W-:Y:S01]  /*7c70*/  MUFU.EX2 R51, R51 ;  /* 0x0000003300337308 */ /* 0x000fe20000000800 */
[----:B-1----:R-:W-:Y:S01]  /*7c80*/  FMNMX.FTZ R53, R6, R45, !PT ;  /* 0x0000002d06357209 */ /* 0x002fe20007810000 */
[-CC-:B------:R-:W-:Y:S01]  /*7c90*/  FFMA.FTZ R45, R146, R9.reuse, -R13.reuse ;  /* 0x00000009922d7223 */ /* 0x180fe2000001080d */
[----:B------:R-:W-:-:S05]  /*7ca0*/  FFMA.FTZ R13, R134, R9, -R13 ;  /* 0x00000009860d7223 */ /* 0x000fca000001080d */
[----:B------:R-:W-:Y:S01]  /*7cb0*/  MUFU.EX2 R124, R124 ;  /* 0x0000007c007c7308 */ /* 0x000fe20000000800 */
[----:B------:R-:W1:Y:S07]  /*7cc0*/  SHFL.BFLY PT, R6, R53, 0x1, 0x1f ;  /* 0x0c201f0035067f89 */ /* 0x000e6e00000e0000 */
[----:B------:R-:W-:Y:S08]  /*7cd0*/  MUFU.EX2 R49, R49 ;  /* 0x0000003100317308 */ /* 0x000ff00000000800 */
[----:B------:R-:W-:Y:S08]  /*7ce0*/  MUFU.EX2 R126, R126 ;  /* 0x0000007e007e7308 */ /* 0x000ff00000000800 */
[----:B------:R-:W-:Y:S01]  /*7cf0*/  MUFU.EX2 R47, R47 ;  /* 0x0000002f002f7308 */ /* 0x000fe20000000800 */
[----:B-1----:R-:W-:-:S04]  /*7d00*/  FMNMX.FTZ R6, R53, R6, !PT ;  /* 0x0000000635067209 */ /* 0x002fc80007810000 */
[C---:B------:R-:W-:Y:S01]  /*7d10*/  FSETP.NEU.FTZ.AND P1, PT, R6.reuse, -INF , PT ;  /* 0xff8000000600780b */ /* 0x040fe20003f3d000 */
[----:B------:R-:W-:Y:S02]  /*7d20*/  FMUL.FTZ R53, R6, R9 ;  /* 0x0000000906357220 */ /* 0x000fe40000410000 */
[----:B------:R-:W-:Y:S03]  /*7d30*/  MUFU.EX2 R120, R120 ;  /* 0x0000007800787308 */ /* 0x000fe60000000800 */
[----:B------:R-:W-:-:S05]  /*7d40*/  FSEL R53, R53, RZ, P1 ;  /* 0x000000ff35357208 */ /* 0x000fca0000800000 */
[-CC-:B------:R-:W-:Y:S01]  /*7d50*/  FFMA.FTZ R151, R8, R9.reuse, -R53.reuse ;  /* 0x0000000908977223 */ /* 0x180fe20000010835 */
[-CC-:B------:R-:W-:Y:S01]  /*7d60*/  FFMA.FTZ R8, R10, R9.reuse, -R53.reuse ;  /* 0x000000090a087223 */ /* 0x180fe20000010835 */
[-CC-:B------:R-:W-:Y:S01]  /*7d70*/  FFMA.FTZ R10, R20, R9.reuse, -R53.reuse ;  /* 0x00000009140a7223 */ /* 0x180fe20000010835 */
[-CC-:B------:R-:W-:Y:S01]  /*7d80*/  FFMA.FTZ R20, R30, R9.reuse, -R53.reuse ;  /* 0x000000091e147223 */ /* 0x180fe20000010835 */
[----:B------:R-:W-:Y:S01]  /*7d90*/  FSEL R30, R6, RZ, P1 ;  /* 0x000000ff061e7208 */ /* 0x000fe20000800000 */
[-CC-:B0-----:R-:W-:Y:S01]  /*7da0*/  FFMA.FTZ R58, R64, R9.reuse, -R53.reuse ;  /* 0x00000009403a7223 */ /* 0x181fe20000010835 */
[-CC-:B------:R-:W-:Y:S01]  /*7db0*/  FFMA.FTZ R149, R7, R9.reuse, -R53.reuse ;  /* 0x0000000907957223 */ /* 0x180fe20000010835 */
[----:B------:R-:W-:Y:S01]  /*7dc0*/  MUFU.EX2 R151, R151 ;  /* 0x0000009700977308 */ /* 0x000fe20000000800 */
[-C--:B------:R-:W-:Y:S01]  /*7dd0*/  FFMA.FTZ R145, R14, R9.reuse, -R53 ;  /* 0x000000090e917223 */ /* 0x080fe20000010835 */
[----:B------:R-:W-:Y:S01]  /*7de0*/  FADD.FTZ R30, -R30, R3 ;  /* 0x000000031e1e7221 */ /* 0x000fe20000010100 */
[----:B--2---:R-:W-:Y:S01]  /*7df0*/  FFMA.FTZ R7, R4, R2, R21 ;  /* 0x0000000204077223 */ /* 0x004fe20000010015 */
[-CC-:B------:R-:W-:Y:S01]  /*7e00*/  FFMA.FTZ R147, R24, R9.reuse, -R53.reuse ;  /* 0x0000000918937223 */ /* 0x180fe20000010835 */
[-C--:B------:R-:W-:Y:S01]  /*7e10*/  FFMA.FTZ R14, R25, R9.reuse, -R53 ;  /* 0x00000009190e7223 */ /* 0x080fe20000010835 */
[-C--:B------:R-:W-:Y:S01]  /*7e20*/  FMUL.FTZ R3, R30, R9.reuse ;  /* 0x000000091e037220 */ /* 0x080fe20000410000 */
[----:B------:R-:W-:Y:S01]  /*7e30*/  FADD.FTZ R7, R26, R7 ;  /* 0x000000071a077221 */ /* 0x000fe20000010000 */
[----:B------:R-:W-:Y:S01]  /*7e40*/  MUFU.EX2 R58, R58 ;  /* 0x0000003a003a7308 */ /* 0x000fe20000000800 */
[-CC-:B------:R-:W-:Y:S01]  /*7e50*/  FFMA.FTZ R141, R28, R9.reuse, -R53.reuse ;  /* 0x000000091c8d7223 */ /* 0x180fe20000010835 */
[-C--:B------:R-:W-:Y:S01]  /*7e60*/  FFMA.FTZ R143, R32, R9.reuse, -R53 ;  /* 0x00000009208f7223 */ /* 0x080fe20000010835 */
[----:B------:R-:W-:Y:S01]  /*7e70*/  FADD.FTZ R2, R150, R7 ;  /* 0x0000000796027221 */ /* 0x000fe20000010000 */
[-CC-:B------:R-:W-:Y:S01]  /*7e80*/  FFMA.FTZ R24, R66, R9.reuse, -R53.reuse ;  /* 0x0000000942187223 */ /* 0x180fe20000010835 */
[-CC-:B------:R-:W-:Y:S01]  /*7e90*/  FFMA.FTZ R137, R68, R9.reuse, -R53.reuse ;  /* 0x0000000944897223 */ /* 0x180fe20000010835 */
[-CC-:B------:R-:W-:Y:S01]  /*7ea0*/  FFMA.FTZ R28, R38, R9.reuse, -R53.reuse ;  /* 0x00000009261c7223 */ /* 0x180fe20000010835 */
[----:B------:R-:W-:Y:S01]  /*7eb0*/  FADD.FTZ R2, R29, R2 ;  /* 0x000000021d027221 */ /* 0x000fe20000010000 */
        /* <DEDUP_REMOVED lines=20> */
[-CC-:B------:R-:W-:Y:S01]  /*8000*/  FFMA.FTZ R123, R86, R9.reuse, -R53.reuse ;  /* 0x00000009567b7223 */ /* 0x180fe20000010835 */
[----:B------:R-:W-:-:S03]  /*8010*/  FFMA.FTZ R56, R62, R9, -R53 ;  /* 0x000000093e387223 */ /* 0x000fc60000010835 */
[----:B------:R-:W0:Y:S01]  /*8020*/  MUFU.EX2 R145, R145 ;  /* 0x0000009100917308 */ /* 0x000e220000000800 */
[----:B-1----:R-:W-:-:S04]  /*8030*/  FADD.FTZ R0, R149, R0 ;  /* 0x0000000095007221 */ /* 0x002fc80000010000 */
[----:B------:R-:W-:-:S03]  /*8040*/  FADD.FTZ R7, R151, R0 ;  /* 0x0000000097077221 */ /* 0x000fc60000010000 */
[----:B------:R-:W1:Y:S01]  /*8050*/  MUFU.EX2 R10, R10 ;  /* 0x0000000a000a7308 */ /* 0x000e620000000800 */
[----:B--2---:R-:W-:Y:S01]  /*8060*/  FADD.FTZ R0, R8, R7 ;  /* 0x0000000708007221 */ /* 0x004fe20000010000 */
[----:B------:R-:W-:-:S06]  /*8070*/  FADD.FTZ R7, R27, R2 ;  /* 0x000000021b077221 */ /* 0x000fcc0000010000 */
        /* <DEDUP_REMOVED lines=86> */
.L_x_13983:
        /* <DEDUP_REMOVED lines=75> */
.L_x_13965:
        /* <DEDUP_REMOVED lines=23> */
.L_x_13986:
[----:B------:R-:W-:Y:S02]  /*8c00*/  ULDC UR11, c[0x0][0x9e4] ;  /* 0x00027900000b7ab9 */ /* 0x000fe40000000800 */
[----:B------:R-:W-:-:S11]  /*8c10*/  UISETP.NE.AND UP0, UPT, UR11, 0x1, UPT ;  /* 0x000000010b00788c */ /* 0x000fd6000bf05270 */
[----:B------:R-:W-:Y:S02]  /*8c20*/  @UP0 ULDC.64 UR14, c[0x0][0x9e8] ;  /* 0x00027a00000e0ab9 */ /* 0x000fe40000000a00 */
[----:B------:R-:W-:-:S04]  /*8c30*/  UIMAD.WIDE.U32 UR6, UR10, UR14, URZ ;  /* 0x0000000e0a0672a5 */ /* 0x000fc8000f8e003f */
[----:B------:R-:W-:-:S12]  /*8c40*/  @UP0 USHF.R.U32.HI UR10, URZ, UR15, UR7 ;  /* 0x0000000f3f0a0299 */ /* 0x000fd80008011607 */
.L_x_13987:
[----:B------:R-:W-:-:S04]  /*8c50*/  UIMAD UR10, UR10, UR11, URZ ;  /* 0x0000000b0a0a72a4 */ /* 0x000fc8000f8e023f */
[----:B------:R-:W-:-:S04]  /*8c60*/  UISETP.LT.AND UP0, UPT, UR22, UR10, UPT ;  /* 0x0000000a1600728c */ /* 0x000fc8000bf01270 */
[----:B------:R-:W-:-:S12]  /*8c70*/  USEL UR22, UR22, UR10, !UP0 ;  /* 0x0000000a16167287 */ /* 0x000fd8000c000000 */
.L_x_13985:
        /* <DEDUP_REMOVED lines=12> */
[----:B------:R-:W-:-:S05]  /*8d40*/  ULDC UR21, c[0x0][0x9d8] ;  /* 0x0002760000157ab9 */ /* 0x000fca0000000800 */
.L_x_13999:
[----:B------:R-:W-:Y:S01]  /*8d50*/  ISETP.NE.AND P2, PT, RZ, UR44, PT ;  /* 0x0000002cff007c0c */ /* 0x000fe2000bf45270 */
[----:B------:R-:W-:-:S04]  /*8d60*/  UISETP.NE.AND UP0, UPT, UR23, 0x1, UPT ;  /* 0x000000011700788c */ /* 0x000fc8000bf05270 */
[----:B------:R-:W-:-:S04]  /*8d70*/  USEL UR47, URZ, 0x1, UP0 ;  /* 0x000000013f2f7887 */ /* 0x000fc80008000000 */
[----:B------:R-:W-:-:S04]  /*8d80*/  ULOP3.LUT UR47, UR24, UR47, URZ, 0x3c, !UPT ;  /* 0x0000002f182f7292 */ /* 0x000fc8000f8e3c3f */
[----:B------:R-:W-:Y:S08]  /*8d90*/  @P2 BRA `(.L_x_13989) ;  /* 0x0000000000382947 */ /* 0x000ff00003800000 */
[----:B------:R-:W-:Y:S05]  /*8da0*/  @!P0 BRA `(.L_x_13990) ;  /* 0x0000000000048947 */ /* 0x000fea0003800000 */
[----:B------:R-:W-:Y:S01]  /*8db0*/  BPT.TRAP 0x1 ;  /* 0x000000040000795c */ /* 0x000fe20000300000 */
.L_x_13990:
        /* <DEDUP_REMOVED lines=9> */
.L_x_13991:
[----:B-1----:R-:W-:Y:S05]  /*8e50*/  @P1 BRA `(.L_x_13989) ;  /* 0x0000000000081947 */ /* 0x002fea0003800000 */
[----:B------:R-:W1:Y:S02]  /*8e60*/  SYNCS.PHASECHK.TRANS64.TRYWAIT P1, [UR6+0x16830], R6 ;  /* 0x01683006ff0075a7 */ /* 0x000e640008020146 */
[----:B-1----:R-:W-:Y:S05]  /*8e70*/  @!P1 BRA `(.L_x_13992) ;  /* 0x000000d800f09947 */ /* 0x002fea0003800000 */
.L_x_13989:
        /* <DEDUP_REMOVED lines=28> */
.L_x_13994:
[----:B------:R-:W-:Y:S01]  /*9040*/  ULEA UR6, UR23, UR45, 0x3 ;  /* 0x0000002d17067291 */ /* 0x000fe2000f8e183f */
[----:B------:R-:W-:-:S05]  /*9050*/  IMAD.U32 R6, RZ, RZ, UR24 ;  /* 0x00000018ff067e24 */ /* 0x000fca000f8e00ff */
[----:B------:R-:W-:-:S04]  /*9060*/  SHF.L.U32 R6, R6, 0x1f, RZ ;  /* 0x0000001f06067819 */ /* 0x000fc800000006ff */
[----:B------:R0:W1:Y:S01]  /*9070*/  SYNCS.PHASECHK.TRANS64.TRYWAIT P1, [UR6+0x16850], R6 ;  /* 0x01685006ff0075a7 */ /* 0x0000620008020146 */
[----:B------:R-:W-:Y:S05]  /*9080*/  @!P0 BRA `(.L_x_13995) ;  /* 0x0000000000048947 */ /* 0x000fea0003800000 */
[----:B------:R-:W-:Y:S01]  /*9090*/  BPT.TRAP 0x1 ;  /* 0x000000040000795c */ /* 0x000fe20000300000 */
.L_x_13995:
[----:B-1----:R-:W-:Y:S05]  /*90a0*/  @P1 BRA `(.L_x_13993) ;  /* 0x0000000000081947 */ /* 0x002fea0003800000 */
[----:B------:R-:W1:Y:S02]  /*90b0*/  SYNCS.PHASECHK.TRANS64.TRYWAIT P1, [UR6+0x16850], R6 ;  /* 0x01685006ff0075a7 */ /* 0x000e640008020146 */
[----:B-1----:R-:W-:Y:S05]  /*90c0*/  @!P1 BRA `(.L_x_13996) ;  /* 0x000000d800749947 */ /* 0x002fea0003800000 */
.L_x_13993:
        /* <DEDUP_REMOVED lines=51> */
.L_x_13997:
        /* <DEDUP_REMOVED lines=146> */
[----:B------:R-:W0:Y:S01]  /*9d20*/  MUFU.TANH R150, R150 ;  /* 0x0000009600967308 */ /* 0x000e220000002400 */
[----:B---3--:R-:W-:-:S07]  /*9d30*/  FMNMX.FTZ R11, R60, R11, !PT ;  /* 0x0000000b3c0b7209 */ /* 0x008fce0007810000 */
[----:B------:R-:W2:Y:S01]  /*9d40*/  MUFU.TANH R13, R13 ;  /* 0x0000000d000d7308 */ /* 0x000ea20000002400 */
[----:B-1----:R-:W-:-:S07]  /*9d50*/  FMNMX.FTZ R11, R62, R11, !PT ;  /* 0x0000000b3e0b7209 */ /* 0x002fce0007810000 */
[----:B------:R-:W1:Y:S01]  /*9d60*/  MUFU.TANH R64, R64 ;  /* 0x0000004000407308 */ /* 0x000e620000002400 */
[----:B0-----:R-:W-:Y:S02]  /*9d70*/  FMNMX.FTZ R6, R150, R9, !PT ;  /* 0x0000000996067209 */ /* 0x001fe40007810000 */
[----:B------:R-:W0:Y:S05]  /*9d80*/  LDC R9, c[0x0][0x988] ;  /* 0x00026200ff097b82 */ /* 0x000e2a0000000800 */
[----:B------:R-:W3:Y:S01]  /*9d90*/  MUFU.TANH R66, R66 ;  /* 0x0000004200427308 */ /* 0x000ee20000002400 */
[----:B--2---:R-:W-:-:S07]  /*9da0*/  FMNMX.FTZ R6, R13, R6, !PT ;  /* 0x000000060d067209 */ /* 0x004fce0007810000 */
[----:B------:R-:W2:Y:S01]  /*9db0*/  MUFU.TANH R15, R15 ;  /* 0x0000000f000f7308 */ /* 0x000ea20000002400 */
[----:B-1----:R-:W-:-:S07]  /*9dc0*/  FMNMX.FTZ R11, R64, R11, !PT ;  /* 0x0000000b400b7209 */ /* 0x002fce0007810000 */
[----:B------:R-:W1:Y:S01]  /*9dd0*/  MUFU.TANH R21, R21 ;  /* 0x0000001500157308 */ /* 0x000e620000002400 */
[----:B---3--:R-:W-:-:S07]  /*9de0*/  FMNMX.FTZ R11, R66, R11, !PT ;  /* 0x0000000b420b7209 */ /* 0x008fce0007810000 */
        /* <DEDUP_REMOVED lines=35> */
[----:B---3--:R-:W-:-:S05]  /*a020*/  FMNMX.FTZ R33, R69, R6, !PT ;  /* 0x0000000645217209 */ /* 0x008fca0007810000 */
[----:B------:R-:W3:Y:S01]  /*a030*/  SHFL.BFLY PT, R6, R33, 0x2, 0x1f ;  /* 0x0c401f0021067f89 */ /* 0x000ee200000e0000 */
[----:B--2---:R-:W-:-:S04]  /*a040*/  FMNMX.FTZ R11, R84, R11, !PT ;  /* 0x0000000b540b7209 */ /* 0x004fc80007810000 */
[----:B-1----:R-:W-:-:S05]  /*a050*/  FMNMX.FTZ R11, R86, R11, !PT ;  /* 0x0000000b560b7209 */ /* 0x002fca0007810000 */
[----:B------:R-:W1:Y:S01]  /*a060*/  SHFL.BFLY PT, R12, R11, 0x2, 0x1f ;  /* 0x0c401f000b0c7f89 */ /* 0x000e6200000e0000 */
[----:B---3--:R-:W-:Y:S02]  /*a070*/  FMNMX.FTZ R35, R33, R6, !PT ;  /* 0x0000000621237209 */ /* 0x008fe40007810000 */
[----:B-1----:R-:W-:-:S03]  /*a080*/  FMNMX.FTZ R37, R11, R12, !PT ;  /* 0x0000000c0b257209 */ /* 0x002fc60007810000 */
[----:B------:R-:W1:Y:S04]  /*a090*/  SHFL.BFLY PT, R12, R35, 0x1, 0x1f ;  /* 0x0c201f00230c7f89 */ /* 0x000e6800000e0000 */
[----:B------:R-:W2:Y:S01]  /*a0a0*/  SHFL.BFLY PT, R6, R37, 0x1, 0x1f ;  /* 0x0c201f0025067f89 */ /* 0x000ea200000e0000 */
[----:B-1----:R-:W-:Y:S02]  /*a0b0*/  FMNMX.FTZ R12, R35, R12, !PT ;  /* 0x0000000c230c7209 */ /* 0x002fe40007810000 */
[----:B--2---:R-:W-:-:S03]  /*a0c0*/  FMNMX.FTZ R6, R37, R6, !PT ;  /* 0x0000000625067209 */ /* 0x004fc60007810000 */
[C---:B------:R-:W-:Y:S01]  /*a0d0*/  FADD.FTZ R3, -R12.reuse, R3 ;  /* 0x000000030c037221 */ /* 0x040fe20000010100 */
[----:B0-----:R-:W-:-:S03]  /*a0e0*/  FMUL.FTZ R71, R12, R9 ;  /* 0x000000090c477220 */ /* 0x001fc60000410000 */
[-C--:B------:R-:W-:Y:S01]  /*a0f0*/  FMUL.FTZ R41, R3, R9.reuse ;  /* 0x0000000903297220 */ /* 0x080fe20000410000 */
[----:B------:R-:W-:Y:S01]  /*a100*/  FADD.FTZ R4, -R6, R4 ;  /* 0x0000000406047221 */ /* 0x000fe20000010100 */
[-CC-:B------:R-:W-:Y:S01]  /*a110*/  FFMA.FTZ R57, R32, R9.reuse, -R71.reuse ;  /* 0x0000000920397223 */ /* 0x180fe20000010847 */
[-CC-:B------:R-:W-:Y:S01]  /*a120*/  FFMA.FTZ R39, R8, R9.reuse, -R71.reuse ;  /* 0x0000000908277223 */ /* 0x180fe20000010847 */
[----:B------:R0:W-:Y:S01]  /*a130*/  MUFU.EX2 R11, R41 ;  /* 0x00000029000b7308 */ /* 0x0001e20000000800 */
[-CC-:B------:R-:W-:Y:S01]  /*a140*/  FFMA.FTZ R32, R40, R9.reuse, -R71.reuse ;  /* 0x0000000928207223 */ /* 0x180fe20000010847 */
[-C--:B------:R-:W-:Y:S01]  /*a150*/  FMUL.FTZ R3, R4, R9.reuse ;  /* 0x0000000904037220 */ /* 0x080fe20000410000 */
[-CC-:B------:R-:W-:Y:S01]  /*a160*/  FFMA.FTZ R61, R10, R9.reuse, -R71.reuse ;  /* 0x000000090a3d7223 */ /* 0x180fe20000010847 */
[-CC-:B------:R-:W-:Y:S01]  /*a170*/  FFMA.FTZ R37, R20, R9.reuse, -R71.reuse ;  /* 0x0000000914257223 */ /* 0x180fe20000010847 */
[-CC-:B------:R-:W-:Y:S01]  /*a180*/  FFMA.FTZ R59, R24, R9.reuse, -R71.reuse ;  /* 0x00000009183b7223 */ /* 0x180fe20000010847 */
[-CC-:B------:R-:W-:Y:S01]  /*a190*/  FFMA.FTZ R35, R30, R9.reuse, -R71.reuse ;  /* 0x000000091e237223 */ /* 0x180fe20000010847 */
[-CC-:B------:R-:W-:Y:S01]  /*a1a0*/  FFMA.FTZ R33, R36, R9.reuse, -R71.reuse ;  /* 0x0000000924217223 */ /* 0x180fe20000010847 */
[----:B------:R-:W1:Y:S01]  /*a1b0*/  MUFU.EX2 R39, R39 ;  /* 0x0000002700277308 */ /* 0x000e620000000800 */
[-CC-:B0-----:R-:W-:Y:S01]  /*a1c0*/  FFMA.FTZ R41, R21, R9.reuse, -R71.reuse ;  /* 0x0000000915297223 */ /* 0x181fe20000010847 */
[-CC-:B------:R-:W-:Y:S01]  /*a1d0*/  FFMA.FTZ R21, R27, R9.reuse, -R71.reuse ;  /* 0x000000091b157223 */ /* 0x180fe20000010847 */
[-C--:B------:R-:W-:Y:S01]  /*a1e0*/  FMUL.FTZ R27, R6, R9.reuse ;  /* 0x00000009061b7220 */ /* 0x080fe20000410000 */
[-CC-:B------:R-:W-:Y:S01]  /*a1f0*/  FFMA.FTZ R36, R122, R9.reuse, -R71.reuse ;  /* 0x000000097a247223 */ /* 0x180fe20000010847 */
[-CC-:B------:R-:W-:Y:S01]  /*a200*/  FFMA.FTZ R55, R126, R9.reuse, -R71.reuse ;  /* 0x000000097e377223 */ /* 0x180fe20000010847 */
[-C--:B------:R-:W-:Y:S01]  /*a210*/  FFMA.FTZ R30, R44, R9.reuse, -R71 ;  /* 0x000000092c1e7223 */ /* 0x080fe20000010847 */
        /* <DEDUP_REMOVED lines=10> */
[----:B------:R-:W0:Y:S01]  /*a2c0*/  MUFU.EX2 R40, R40 ;  /* 0x0000002800287308 */ /* 0x000e220000000800 */
[----:B-1----:R-:W-:Y:S01]  /*a2d0*/  FFMA.FTZ R2, R11, R2, R39 ;  /* 0x000000020b027223 */ /* 0x002fe20000010027 */
[-CC-:B------:R-:W-:Y:S01]  /*a2e0*/  FFMA.FTZ R34, R128, R9.reuse, -R27.reuse ;  /* 0x0000000980227223 */ /* 0x180fe2000001081b */
[-C--:B------:R-:W-:Y:S01]  /*a2f0*/  FFMA.FTZ R143, R46, R9.reuse, -R27 ;  /* 0x000000092e8f7223 */ /* 0x080fe2000001081b */
[-C--:B------:R-:W-:Y:S01]  /*a300*/  FFMA.FTZ R53, R130, R9.reuse, -R71 ;  /* 0x0000000982357223 */ /* 0x080fe20000010847 */
[-C--:B------:R-:W-:Y:S01]  /*a310*/  FFMA.FTZ R38, R132, R9.reuse, -R27 ;  /* 0x0000000984267223 */ /* 0x080fe2000001081b */
[-CC-:B------:R-:W-:Y:S01]  /*a320*/  FFMA.FTZ R126, R29, R9.reuse, -R71.reuse ;  /* 0x000000091d7e7223 */ /* 0x180fe20000010847 */
[-C--:B------:R-:W-:Y:S01]  /*a330*/  FFMA.FTZ R24, R134, R9.reuse, -R71 ;  /* 0x0000000986187223 */ /* 0x080fe20000010847 */
[----:B------:R-:W1:Y:S01]  /*a340*/  MUFU.EX2 R61, R61 ;  /* 0x0000003d003d7308 */ /* 0x000e620000000800 */
        /* <DEDUP_REMOVED lines=16> */
[----:B-1----:R-:W-:Y:S01]  /*a450*/  FADD.FTZ R2, R61, R2 ;  /* 0x000000023d027221 */ /* 0x002fe20000010000 */
[-C--:B------:R-:W-:Y:S01]  /*a460*/  FFMA.FTZ R45, R148, R9.reuse, -R71 ;  /* 0x00000009942d7223 */ /* 0x080fe20000010847 */
[-C--:B------:R-:W-:Y:S01]  /*a470*/  FFMA.FTZ R48, R62, R9.reuse, -R27 ;  /* 0x000000093e307223 */ /* 0x080fe2000001081b */
[-C--:B------:R-:W-:Y:S01]  /*a480*/  FFMA.FTZ R10, R150, R9.reuse, -R71 ;  /* 0x00000009960a7223 */ /* 0x080fe20000010847 */
[-C--:B------:R-:W-:Y:S01]  /*a490*/  FFMA.FTZ R129, R64, R9.reuse, -R27 ;  /* 0x0000000940817223 */ /* 0x080fe2000001081b */
[-C--:B------:R-:W-:Y:S01]  /*a4a0*/  FFMA.FTZ R43, R13, R9.reuse, -R71 ;  /* 0x000000090d2b7223 */ /* 0x080fe20000010847 */
[-C--:B------:R-:W-:Y:S01]  /*a4b0*/  FFMA.FTZ R50, R66, R9.reuse, -R27 ;  /* 0x0000000942327223 */ /* 0x080fe2000001081b */
[----:B------:R-:W1:Y:S01]  /*a4c0*/  MUFU.EX2 R151, R151 ;  /* 0x0000009700977308 */ /* 0x000e620000000800 */
[----:B--2---:R-:W-:Y:S01]  /*a4d0*/  FADD.FTZ R0, R149, R0 ;  /* 0x0000000095007221 */ /* 0x004fe20000010000 */
[-C--:B------:R-:W-:Y:S01]  /*a4e0*/  FFMA.FTZ R130, R15, R9.reuse, -R71 ;  /* 0x000000090f827223 */ /* 0x080fe20000010847 */
[-CC-:B------:R-:W-:Y:S01]  /*a4f0*/  FFMA.FTZ R131, R68, R9.reuse, -R27.reuse ;  /* 0x0000000944837223 */ /* 0x180fe2000001081b */
[-C--:B------:R-:W-:Y:S01]  /*a500*/  FFMA.FTZ R52, R70, R9.reuse, -R27 ;  /* 0x0000000946347223 */ /* 0x080fe2000001081b */
[-C--:B------:R-:W-:Y:S01]  /*a510*/  FFMA.FTZ R8, R25, R9.reuse, -R71 ;  /* 0x0000000919087223 */ /* 0x080fe20000010847 */
[-CC-:B------:R-:W-:Y:S01]  /*a520*/  FFMA.FTZ R125, R72, R9.reuse, -R27.reuse ;  /* 0x00000009487d7223 */ /* 0x180fe2000001081b */
[-CC-:B------:R-:W-:Y:S01]  /*a530*/  FFMA.FTZ R54, R74, R9.reuse, -R27.reuse ;  /* 0x000000094a367223 */ /* 0x180fe2000001081b */
[----:B------:R-:W2:Y:S01]  /*a540*/  MUFU.EX2 R59, R59 ;  /* 0x0000003b003b7308 */ /* 0x000ea20000000800 */
[----:B0-----:R-:W-:Y:S01]  /*a550*/  FADD.FTZ R2, R37, R2 ;  /* 0x0000000225027221 */ /* 0x001fe20000010000 */
        /* <DEDUP_REMOVED lines=12> */
[----:B------:R-:W-:-:S02]  /*a620*/  FFMA.FTZ R60, R86, R9, -R27 ;  /* 0x00000009563c7223 */ /* 0x000fc4000001081b */
        /* <DEDUP_REMOVED lines=116> */
.L_x_13998:
        /* <DEDUP_REMOVED lines=75> */
.L_x_13988:
        /* <DEDUP_REMOVED lines=10> */
.L_x_14019:
        /* <DEDUP_REMOVED lines=9> */
.L_x_14002:
[----:B------:R-:W-:Y:S01]  /*b350*/  ULEA UR6, UR46, UR45, 0x3 ;  /* 0x0000002d2e067291 */ /* 0x000fe2000f8e183f */
[----:B------:R-:W-:-:S05]  /*b360*/  IMAD.U32 R6, RZ, RZ, UR47 ;  /* 0x0000002fff067e24 */ /* 0x000fca000f8e00ff */
[----:B------:R-:W-:-:S04]  /*b370*/  SHF.L.U32 R6, R6, 0x1f, RZ ;  /* 0x0000001f06067819 */ /* 0x000fc800000006ff */
[----:B------:R0:W1:Y:S01]  /*b380*/  SYNCS.PHASECHK.TRANS64.TRYWAIT P1, [UR6+0x16830], R6 ;  /* 0x01683006ff0075a7 */ /* 0x0000620008020146 */
[----:B------:R-:W-:Y:S05]  /*b390*/  @!P0 BRA `(.L_x_14003) ;  /* 0x0000000000048947 */ /* 0x000fea0003800000 */
[----:B------:R-:W-:Y:S01]  /*b3a0*/  BPT.TRAP 0x1 ;  /* 0x000000040000795c */ /* 0x000fe20000300000 */
.L_x_14003:
[----:B-1----:R-:W-:Y:S05]  /*b3b0*/  @P1 BRA `(.L_x_14001) ;  /* 0x0000000000081947 */ /* 0x002fea0003800000 */
[----:B------:R-:W1:Y:S02]  /*b3c0*/  SYNCS.PHASECHK.TRANS64.TRYWAIT P1, [UR6+0x16830], R6 ;  /* 0x01683006ff0075a7 */ /* 0x000e640008020146 */
[----:B-1----:R-:W-:Y:S05]  /*b3d0*/  @!P1 BRA `(.L_x_14004) ;  /* 0x000000b400c89947 */ /* 0x002fea0003800000 */
.L_x_14001:
        /* <DEDUP_REMOVED lines=25> */
.L_x_14006:
[----:B------:R-:W-:Y:S01]  /*b570*/  ULEA UR6, UR25, UR45, 0x3 ;  /* 0x0000002d19067291 */ /* 0x000fe2000f8e183f */
[----:B------:R-:W-:-:S05]  /*b580*/  IMAD.U32 R6, RZ, RZ, UR26 ;  /* 0x0000001aff067e24 */ /* 0x000fca000f8e00ff */
[----:B------:R-:W-:-:S04]  /*b590*/  SHF.L.U32 R6, R6, 0x1f, RZ ;  /* 0x0000001f06067819 */ /* 0x000fc800000006ff */
[----:B------:R0:W1:Y:S01]  /*b5a0*/  SYNCS.PHASECHK.TRANS64.TRYWAIT P1, [UR6+0x16850], R6 ;  /* 0x01685006ff0075a7 */ /* 0x0000620008020146 */
[----:B------:R-:W-:Y:S05]  /*b5b0*/  @!P0 BRA `(.L_x_14007) ;  /* 0x0000000000048947 */ /* 0x000fea0003800000 */
[----:B------:R-:W-:Y:S01]  /*b5c0*/  BPT.TRAP 0x1 ;  /* 0x000000040000795c */ /* 0x000fe20000300000 */
.L_x_14007:
[----:B-1----:R-:W-:Y:S05]  /*b5d0*/  @P1 BRA `(.L_x_14005) ;  /* 0x0000000000081947 */ /* 0x002fea0003800000 */
[----:B------:R-:W1:Y:S02]  /*b5e0*/  SYNCS.PHASECHK.TRANS64.TRYWAIT P1, [UR6+0x16850], R6 ;  /* 0x01685006ff0075a7 */ /* 0x000e640008020146 */
[----:B-1----:R-:W-:Y:S05]  /*b5f0*/  @!P1 BRA `(.L_x_14008) ;  /* 0x000000b400589947 */ /* 0x002fea0003800000 */
.L_x_14005:
        /* <DEDUP_REMOVED lines=51> */
.L_x_14009:
[----:B------:R-:W-:Y:S01]  /*b930*/  UISETP.NE.AND UP1, UPT, UR51, URZ, UPT ;  /* 0x0000003f3300728c */ /* 0x000fe2000bf25270 */
[----:B------:R-:W-:Y:S01]  /*b940*/  FMUL.FTZ R126, R64, UR24 ;  /* 0x00000018407e7c20 */ /* 0x000fe20008410000 */
[----:B------:R-:W-:Y:S02]  /*b950*/  VIADD R64, R17, UR40 ;  /* 0x0000002811407c36 */ /* 0x000fe40008000000 */
[----:B0-----:R-:W-:Y:S01]  /*b960*/  FMUL.FTZ R6, R26, UR24 ;  /* 0x000000181a067c20 */ /* 0x001fe20008410000 */
[----:B------:R-:W-:Y:S01]  /*b970*/  ULEA UR6, UR46, UR45, 0x3 ;  /* 0x0000002d2e067291 */ /* 0x000fe2000f8e183f */
[----:B------:R-:W-:Y:S01]  /*b980*/  FMUL.FTZ R26, R39, UR24 ;  /* 0x00000018271a7c20 */ /* 0x000fe20008410000 */
[----:B------:R-:W-:Y:S01]  /*b990*/  PLOP3.LUT P1, PT, PT, PT, UP1, 0x80, 0x0 ;  /* 0x000000000000781c */ /* 0x000fe20003f2f018 */
[----:B------:R-:W-:Y:S01]  /*b9a0*/  FMUL.FTZ R39, R45, UR24 ;  /* 0x000000182d277c20 */ /* 0x000fe20008410000 */
[----:B------:R-:W-:Y:S01]  /*b9b0*/  PLOP3.LUT P2, PT, PT, PT, UP1, 0x80, 0x0 ;  /* 0x000000000000781c */ /* 0x000fe20003f4f018 */
[----:B------:R-:W-:Y:S01]  /*b9c0*/  FMUL.FTZ R45, R63, UR24 ;  /* 0x000000183f2d7c20 */ /* 0x000fe20008410000 */
[----:B------:R-:W-:Y:S01]  /*b9d0*/  UIADD3 UR6, UR6, 0x16840, URZ ;  /* 0x0001684006067890 */ /* 0x000fe2000fffe03f */
[----:B------:R-:W-:Y:S01]  /*b9e0*/  IMAD.SHL.U32 R63, R5, 0x80, RZ ;  /* 0x00000080053f7824 */ /* 0x000fe200078e00ff */
[----:B------:R-:W-:Y:S01]  /*b9f0*/  @UP1 ULDC UR7, c[0x0][0x44c] ;  /* 0x0001130000071ab9 */ /* 0x000fe20000000800 */
[----:B------:R-:W-:Y:S01]  /*ba00*/  FMUL.FTZ R20, R35, UR24 ;  /* 0x0000001823147c20 */ /* 0x000fe20008410000 */
[----:B------:R-:W-:Y:S01]  /*ba10*/  FMUL.FTZ R7, R27, UR24 ;  /* 0x000000181b077c20 */ /* 0x000fe20008410000 */
[----:B------:R-:W-:Y:S01]  /*ba20*/  FMUL.FTZ R15, R28, UR24 ;  /* 0x000000181c0f7c20 */ /* 0x000fe20008410000 */
[----:B------:R-:W-:Y:S01]  /*ba30*/  FMUL.FTZ R10, R31, UR24 ;  /* 0x000000181f0a7c20 */ /* 0x000fe20008410000 */
[----:B------:R-:W-:Y:S01]  /*ba40*/  FMUL.FTZ R35, R41, UR24 ;  /* 0x0000001829237c20 */ /* 0x000fe20008410000 */
[----:B------:R-:W-:Y:S01]  /*ba50*/  UISETP.NE.AND UP0, UPT, UR50, URZ, UPT ;  /* 0x0000003f3200728c */ /* 0x000fe2000bf05270 */
        /* <DEDUP_REMOVED lines=148> */
.L_x_14012:
[----:B------:R-:W-:-:S05]  /*c3a0*/  IMAD.U32 R66, RZ, RZ, UR21 ;  /* 0x00000015ff427e24 */ /* 0x000fca000f8e00ff */
[----:B------:R-:W-:-:S13]  /*c3b0*/  ISETP.NE.AND P1, PT, R66, 0x1, PT ;  /* 0x000000014200780c */ /* 0x000fda0003f25270 */
[----:B------:R-:W1:Y:S02]  /*c3c0*/  @P1 LDC.64 R12, c[0x0][0x9e8] ;  /* 0x00027a00ff0c1b82 */ /* 0x000e640000000a00 */
[----:B-1----:R-:W-:-:S05]  /*c3d0*/  @P1 IMAD.HI.U32 R12, R65, R12, RZ ;  /* 0x0000000c410c1227 */ /* 0x002fca00078e00ff */
[----:B------:R-:W-:-:S07]  /*c3e0*/  @P1 SHF.R.U32.HI R65, RZ, R13, R12 ;  /* 0x0000000dff411219 */ /* 0x000fce000001160c */
.L_x_14013:
[----:B------:R-:W-:Y:S05]  /*c3f0*/  BSYNC B0 ;  /* 0x0000000000007941 */ /* 0x000fea0003800000 */
.L_x_14011:
[----:B------:R-:W-:-:S04]  /*c400*/  IMAD R65, R65, R66, -R63 ;  /* 0x0000004241417224 */ /* 0x000fc800078e0a3f */
[----:B------:R-:W-:-:S05]  /*c410*/  IMAD R12, R16, -0x2, R65 ;  /* 0xfffffffe100c7824 */ /* 0x000fca00078e0241 */
[----:B------:R-:W-:Y:S02]  /*c420*/  VIADDMNMX R71, R12, R66, R71, PT ;  /* 0x000000420c477246 */ /* 0x000fe40003800147 */
[----:B------:R-:W-:-:S07]  /*c430*/  VIMNMX R73, R73, R12, !PT ;  /* 0x0000000c49497248 */ /* 0x000fce0007fe0100 */
.L_x_14010:
        /* <DEDUP_REMOVED lines=116> */
.L_x_14016:
[----:B------:R-:W-:-:S05]  /*cb80*/  IMAD.U32 R21, RZ, RZ, UR21 ;  /* 0x00000015ff157e24 */ /* 0x000fca000f8e00ff */
[----:B------:R-:W-:-:S13]  /*cb90*/  ISETP.NE.AND P2, PT, R21, 0x1, PT ;  /* 0x000000011500780c */ /* 0x000fda0003f45270 */
[----:B------:R-:W0:Y:S02]  /*cba0*/  @P2 LDC.64 R12, c[0x0][0x9e8] ;  /* 0x00027a00ff0c2b82 */ /* 0x000e240000000a00 */
[----:B0-----:R-:W-:-:S05]  /*cbb0*/  @P2 IMAD.HI.U32 R12, R9, R12, RZ ;  /* 0x0000000c090c2227 */ /* 0x001fca00078e00ff */
[----:B------:R-:W-:-:S07]  /*cbc0*/  @P2 SHF.R.U32.HI R9, RZ, R13, R12 ;  /* 0x0000000dff092219 */ /* 0x000fce000001160c */
.L_x_14017:
[----:B------:R-:W-:Y:S05]  /*cbd0*/  BSYNC B0 ;  /* 0x0000000000007941 */ /* 0x000fea0003800000 */
.L_x_14015:
[----:B------:R-:W-:-:S04]  /*cbe0*/  IMAD R9, R9, R21, -R63 ;  /* 0x0000001509097224 */ /* 0x000fc800078e0a3f */
[----:B------:R-:W-:-:S05]  /*cbf0*/  IMAD R12, R16, -0x2, R9 ;  /* 0xfffffffe100c7824 */ /* 0x000fca00078e0209 */
[----:B------:R-:W-:Y:S02]  /*cc00*/  VIADDMNMX R11, R12, R21, R11, PT ;  /* 0x000000150c0b7246 */ /* 0x000fe4000380010b */
[----:B------:R-:W-:-:S07]  /*cc10*/  VIMNMX R15, R15, R12, !PT ;  /* 0x0000000c0f0f7248 */ /* 0x000fce0007fe0100 */
.L_x_14014:
        /* <DEDUP_REMOVED lines=92> */
[----:B------:R-:W-:Y:S01]  /*d1e0*/  ISETP.GT.AND P5, PT, R15, 0x38, P1 ;  /* 0x000000380f00780c */ /* 0x000fe20000fa4270 */
        /* <DEDUP_REMOVED lines=284> */
.L_x_14018:
        /* <DEDUP_REMOVED lines=75> */
.L_x_14000:
[----:B------:R-:W-:Y:S06]  /*e860*/  BAR.ARV 0x8, 0x200 ;  /* 0x0208000000007b1d */ /* 0x000fec0000002000 */
[----:B------:R-:W-:Y:S05]  /*e870*/  @!P0 BRA `(.L_x_14020) ;  /* 0x0000000000048947 */ /* 0x000fea0003800000 */
[----:B------:R-:W-:Y:S01]  /*e880*/  BPT.TRAP 0x1 ;  /* 0x000000040000795c */ /* 0x000fe20000300000 */
.L_x_14020:
[----:B------:R-:W-:Y:S01]  /*e890*/  ULEA UR5, UR46, UR45, 0x3 ;  /* 0x0000002d2e057291 */ /* 0x000fe2000f8e183f */
[----:B------:R-:W-:-:S05]  /*e8a0*/  IMAD.U32 R3, RZ, RZ, UR47 ;  /* 0x0000002fff037e24 */ /* 0x000fca000f8e00ff */
[----:B------:R-:W-:-:S04]  /*e8b0*/  SHF.L.U32 R3, R3, 0x1f, RZ ;  /* 0x0000001f03037819 */ /* 0x000fc800000006ff */
[----:B------:R0:W1:Y:S01]  /*e8c0*/  SYNCS.PHASECHK.TRANS64.TRYWAIT P1, [UR5+0x16850], R3 ;  /* 0x01685003ff0075a7 */ /* 0x0000620008020145 */
[----:B------:R-:W-:Y:S05]  /*e8d0*/  @!P0 BRA `(.L_x_14021) ;  /* 0x0000000000048947 */ /* 0x000fea0003800000 */
[----:B------:R-:W-:Y:S01]  /*e8e0*/  BPT.TRAP 0x1 ;  /* 0x000000040000795c */ /* 0x000fe20000300000 */
.L_x_14021:
[----:B-1----:R-:W-:Y:S05]  /*e8f0*/  @P1 BRA `(.L_x_14022) ;  /* 0x0000000000081947 */ /* 0x002fea0003800000 */
[----:B------:R-:W1:Y:S02]  /*e900*/  SYNCS.PHASECHK.TRANS64.TRYWAIT P1, [UR5+0x16850], R3 ;  /* 0x01685003ff0075a7 */ /* 0x000e640008020145 */
[----:B-1----:R-:W-:Y:S05]  /*e910*/  @!P1 BRA `(.L_x_14023) ;  /* 0x0000008000a89947 */ /* 0x002fea0003800000 */
.L_x_14022:
[----:B------:R-:W-:Y:S01]  /*e920*/  UIADD3 UR45, UR45, 0x400, URZ ;  /* 0x000004002d2d7890 */ /* 0x000fe2000fffe03f */
[----:B------:R-:W-:Y:S01]  /*e930*/  WARPGROUP.ARRIVE ;  /* 0x00000000000079c5 */ /* 0x000fe20000000000 */
[----:B------:R-:W-:Y:S01]  /*e940*/  UMOV UR7, 0x40000040 ;  /* 0x4000004000077882 */ /* 0x000fe20000000000 */
[----:B01----:R-:W0:Y:S01]  /*e950*/  SHFL.BFLY PT, R3, R2, 0x2, 0x1f ;  /* 0x0c401f0002037f89 */ /* 0x003e2200000e0000 */
[----:B------:R-:W-:Y:S01]  /*e960*/  USHF.R.U32.HI UR45, URZ, 0x4, UR45 ;  /* 0x000000043f2d7899 */ /* 0x000fe2000801162d */
[----:B------:R-:W-:Y:S02]  /*e970*/  IMAD.MOV.U32 R20, RZ, RZ, -0x800000 ;  /* 0xff800000ff147424 */ /* 0x000fe400078e00ff */
        /* <DEDUP_REMOVED lines=8> */
[----:B------:R-:W-:Y:S02]  /*ea00*/  IMAD.MOV.U32 R2, RZ, RZ, RZ ;  /* 0x000000ffff027224 */ /* 0x000fe400078e00ff */
[----:B-1----:R-:W-:Y:S02]  /*ea10*/  FADD.FTZ R5, R5, R0 ;  /* 0x0000000005057221 */ /* 0x002fe40000010000 */
[----:B------:R-:W0:Y:S01]  /*ea20*/  SHFL.BFLY PT, R4, R3, 0x1, 0x1f ;  /* 0x0c201f0003047f89 */ /* 0x000e2200000e0000 */
[----:B------:R-:W-:-:S03]  /*ea30*/  IMAD.MOV.U32 R0, RZ, RZ, -0x800000 ;  /* 0xff800000ff007424 */ /* 0x000fc600078e00ff */
        /* <DEDUP_REMOVED lines=53> */
.L_x_14024:
        /* <DEDUP_REMOVED lines=42> */
.L_x_13946:
        /* <DEDUP_REMOVED lines=20> */
[----:B------:R-:W-:-:S05]  /*f170*/  F2FP.BF16.F32.PACK_AB R15, R15, R110 ;  /* 0x0000006e0f0f723e */ /* 0x000fca00000010ff */
[----:B------:R-:W-:Y:S01]  /*f180*/  BAR.SYNC.DEFER_BLOCKING 0x1, 0x180 ;  /* 0x0046000000007b1d */ /* 0x000fe20000010000 */
[----:B------:R-:W-:Y:S02]  /*f190*/  F2FP.BF16.F32.PACK_AB R113, R115, R114 ;  /* 0x000000727371723e */ /* 0x000fe400000010ff */
[----:B------:R-:W-:Y:S02]  /*f1a0*/  F2FP.BF16.F32.PACK_AB R114, R117, R116 ;  /* 0x000000747572723e */ /* 0x000fe400000010ff */
[----:B------:R-:W-:Y:S01]  /*f1b0*/  F2FP.BF16.F32.PACK_AB R115, R119, R118 ;  /* 0x000000767773723e */ /* 0x000fe200000010ff */
[----:B------:R-:W-:Y:S01]  /*f1c0*/  ULDC.64 UR8, c[0x0][0xc00] ;  /* 0x0003000000087ab9 */ /* 0x000fe20000000a00 */
[----:B------:R-:W-:Y:S01]  /*f1d0*/  UMOV UR4, URZ ;  /* 0x0000003f00047c82 */ /* 0x000fe20008000000 */
[----:B------:R-:W-:Y:S02]  /*f1e0*/  UIMAD.WIDE UR8, UR39, 0x4, UR8 ;  /* 0x00000004270878a5 */ /* 0x000fe4000f8e0208 */
[----:B------:R-:W-:Y:S01]  /*f1f0*/  USHF.R.S32.HI UR18, URZ, 0x1f, UR38 ;  /* 0x0000001f3f127899 */ /* 0x000fe20008011426 */
[----:B------:R-:W-:Y:S01]  /*f200*/  ULDC.64 UR12, c[0x0][0xb90] ;  /* 0x0002e400000c7ab9 */ /* 0x000fe20000000a00 */
[----:B------:R-:W-:-:S02]  /*f210*/  USHF.R.S32.HI UR11, URZ, 0x1f, UR39 ;  /* 0x0000001f3f0b7899 */ /* 0x000fc40008011427 */
        /* <DEDUP_REMOVED lines=26> */
[----:B------:R-:W-:Y:S02]  /*f3c0*/  MOV R31, R4 ;  /* 0x00000004001f7202 */ /* 0x000fe40000000f00 */
[----:B------:R-:W-:Y:S02]  /*f3d0*/  MOV R28, R6 ;  /* 0x00000006001c7202 */ /* 0x000fe40000000f00 */
[----:B------:R-:W-:Y:S01]  /*f3e0*/  F2FP.BF16.F32.PACK_AB R8, R89, R24 ;  /* 0x000000185908723e */ /* 0x000fe200000010ff */
[----:B------:R-:W-:Y:S01]  /*f3f0*/  IMAD.U32 R24, RZ, RZ, UR8 ;  /* 0x00000008ff187e24 */ /* 0x000fe2000f8e00ff */
        /* <DEDUP_REMOVED lines=8> */
[----:B------:R-:W-:-:S03]  /*f480*/  PLOP3.LUT P2, PT, PT, PT, UP0, 0x80, 0x0 ;  /* 0x000000000000781c */ /* 0x000fc60003f4f008 */
[----:B------:R2:W-:Y:S04]  /*f490*/  STSM.16.M88.4 [R30], R4 ;  /* 0x000000041e007844 */ /* 0x0005e80000000200 */
[----:B------:R3:W-:Y:S04]  /*f4a0*/  STSM.16.M88.4 [R29], R12 ;  /* 0x0000000c1d007844 */ /* 0x0007e80000000200 */
[----:B------:R3:W-:Y:S01]  /*f4b0*/  STSM.16.M88.4 [R28], R112 ;  /* 0x000000701c007844 */ /* 0x0007e20000000200 */
[----:B------:R-:W-:Y:S06]  /*f4c0*/  BAR.SYNC.DEFER_BLOCKING 0x1, 0x180 ;  /* 0x0046000000007b1d */ /* 0x000fec0000010000 */
[----:B------:R-:W4:Y:S01]  /*f4d0*/  @P2 LDG.E R26, desc[UR52][R24.64] ;  /* 0x00000034181a2981 */ /* 0x000f22000c1e1900 */
[----:B-1----:R-:W-:Y:S01]  /*f4e0*/  ISETP.NE.AND P1, PT, R33, 0x1, PT ;  /* 0x000000012100780c */ /* 0x002fe20003f25270 */
[----:B0-----:R-:W-:Y:S01]  /*f4f0*/  VIADD R8, R17, UR40 ;  /* 0x0000002811087c36 */ /* 0x001fe20008000000 */
[----:B------:R-:W-:-:S02]  /*f500*/  UIMAD UR8, UR18, UR12, URZ ;  /* 0x0000000c120872a4 */ /* 0x000fc4000f8e023f */
[----:B------:R-:W-:Y:S01]  /*f510*/  USEL UR11, UR11, URZ, !UP0 ;  /* 0x0000003f0b0b7287 */ /* 0x000fe2000c000000 */
[----:B--2---:R-:W-:Y:S01]  /*f520*/  IMAD.MOV.U32 R4, RZ, RZ, R8 ;  /* 0x000000ffff047224 */ /* 0x004fe200078e0008 */
[----:B------:R-:W-:Y:S02]  /*f530*/  UIMAD UR14, UR38, UR13, UR8 ;  /* 0x0000000d260e72a4 */ /* 0x000fe4000f8e0208 */
[----:B------:R-:W-:Y:S02]  /*f540*/  USEL UR10, UR39, URZ, !UP0 ;  /* 0x0000003f270a7287 */ /* 0x000fe4000c000000 */
[----:B------:R-:W-:-:S03]  /*f550*/  UISETP.NE.U32.AND UP0, UPT, UR20, URZ, UPT ;  /* 0x0000003f1400728c */ /* 0x000fc6000bf05070 */
        /* <DEDUP_REMOVED lines=10> */
[----:B----4-:R-:W-:-:S13]  /*f600*/  @P2 R2UR UR4, R26 ;  /* 0x000000001a0422ca */ /* 0x010fda00000e0000 */
[----:B------:R-:W-:Y:S02]  /*f610*/  USHF.R.S32.HI UR9, URZ, 0x1f, UR4 ;  /* 0x0000001f3f097899 */ /* 0x000fe40008011404 */
[----:B------:R-:W-:Y:S02]  /*f620*/  UMOV UR8, UR4 ;  /* 0x0000000400087c82 */ /* 0x000fe40008000000 */
[----:B------:R-:W-:-:S04]  /*f630*/  UIMAD.WIDE.U32 UR12, UR38, UR12, UR8 ;  /* 0x0000000c260c72a5 */ /* 0x000fc8000f8e0008 */
[----:B------:R-:W-:Y:S02]  /*f640*/  UIADD3 UR13, UR13, UR14, URZ ;  /* 0x0000000e0d0d7290 */ /* 0x000fe4000fffe03f */
[----:B------:R-:W-:Y:S02]  /*f650*/  UIMAD UR14, UR11, UR16, URZ ;  /* 0x000000100b0e72a4 */ /* 0x000fe4000f8e023f */
[----:B------:R-:W-:Y:S02]  /*f660*/  UIMAD.WIDE.U32 UR12, UR10, UR16, UR12 ;  /* 0x000000100a0c72a5 */ /* 0x000fe4000f8e000c */
[----:B------:R-:W-:Y:S01]  /*f670*/  UIMAD UR14, UR10, UR17, UR14 ;  /* 0x000000110a0e72a4 */ /* 0x000fe2000f8e020e */
[----:B------:R-:W-:-:S03]  /*f680*/  ULDC UR16, c[0x0][0xa88] ;  /* 0x0002a20000107ab9 */ /* 0x000fc60000000800 */
[----:B------:R-:W-:Y:S02]  /*f690*/  IADD3 R4, P0, R4, UR12, RZ ;  /* 0x0000000c04047c10 */ /* 0x000fe4000ff1e0ff */
[----:B------:R-:W-:Y:S01]  /*f6a0*/  IMAD.U32 R9, RZ, RZ, UR14 ;  /* 0x0000000eff097e24 */ /* 0x000fe2000f8e00ff */
[----:B------:R-:W-:Y:S02]  /*f6b0*/  ULDC.64 UR14, c[0x0][0xb88] ;  /* 0x0002e200000e7ab9 */ /* 0x000fe40000000a00 */
[----:B------:R-:W-:Y:S02]  /*f6c0*/  IMAD R8, R5, UR14, RZ ;  /* 0x0000000e05087c24 */ /* 0x000fe4000f8e02ff */
[----:B------:R-:W-:Y:S01]  /*f6d0*/  IADD3.X R5, R6, UR13, R9, P0, !PT ;  /* 0x0000000d06057c10 */ /* 0x000fe200087fe409 */
[----:B------:R-:W-:Y:S01]  /*f6e0*/  @UP0 ULDC.64 UR12, c[0x0][0xc08] ;  /* 0x00030200000c0ab9 */ /* 0x000fe20000000a00 */
[----:B------:R-:W-:Y:S01]  /*f6f0*/  IMAD R9, R7, UR15, R8 ;  /* 0x0000000f07097c24 */ /* 0x000fe2000f8e0208 */
[----:B------:R-:W-:Y:S01]  /*f700*/  @UP0 UIMAD.WIDE UR12, UR39, 0x4, UR12 ;  /* 0x00000004270c08a5 */ /* 0x000fe2000f8e020c */
[----:B------:R-:W-:-:S02]  /*f710*/  IMAD.U32 R6, RZ, RZ, UR16 ;  /* 0x00000010ff067e24 */ /* 0x000fc4000f8e00ff */
[----:B------:R-:W-:Y:S01]  /*f720*/  IMAD.WIDE.U32 R4, R7, UR14, R4 ;  /* 0x0000000e07047c25 */ /* 0x000fe2000f8e0004 */
[----:B------:R-:W-:-:S03]  /*f730*/  ULDC.64 UR14, c[0x0][0xb50] ;  /* 0x0002d400000e7ab9 */ /* 0x000fc60000000a00 */
[----:B------:R-:W-:Y:S01]  /*f740*/  IMAD.IADD R5, R5, 0x1, R9 ;  /* 0x0000000105057824 */ /* 0x000fe200078e0209 */
[C---:B------:R-:W-:Y:S01]  /*f750*/  LEA R7, P0, R4.reuse, UR14, 0x2 ;  /* 0x0000000e04077c11 */ /* 0x040fe2000f8010ff */
[----:B------:R-:W-:Y:S02]  /*f760*/  IMAD.U32 R8, RZ, RZ, UR12 ;  /* 0x0000000cff087e24 */ /* 0x000fe4000f8e00ff */
[----:B------:R-:W-:Y:S01]  /*f770*/  IMAD.U32 R9, RZ, RZ, UR13 ;  /* 0x0000000dff097e24 */ /* 0x000fe2000f8e00ff */
[----:B------:R-:W-:Y:S01]  /*f780*/  LEA.HI.X R10, R4, UR15, R5, 0x2, P0 ;  /* 0x0000000f040a7c11 */ /* 0x000fe200080f1405 */
[----:B------:R-:W-:-:S03]  /*f790*/  IMAD R5, R23, 0x40, R19 ;  /* 0x0000004017057824 */ /* 0x000fc600078e0213 */
[----:B------:R3:W5:Y:S01]  /*f7a0*/  @P3 LDG.E R6, desc[UR52][R8.64] ;  /* 0x0000003408063981 */ /* 0x000762000c1e1900 */
[----:B------:R-:W-:Y:S05]  /*f7b0*/  @P3 BRA `(.L_x_14027) ;  /* 0x0000000000103947 */ /* 0x000fea0003800000 */
[----:B------:R-:W-:Y:S05]  /*f7c0*/  @!P2 BRA `(.L_x_14027) ;  /* 0x00000000000ca947 */ /* 0x000fea0003800000 */
[----:B---3--:R-:W2:Y:S04]  /*f7d0*/  LDG.E R9, desc[UR52][R24.64] ;  /* 0x0000003418097981 */ /* 0x008ea8000c1e1900 */
[----:B-----5:R-:W2:Y:S02]  /*f7e0*/  LDG.E R6, desc[UR52][R24.64+0x4] ;  /* 0x0000043418067981 */ /* 0x020ea4000c1e1900 */
[----:B--2---:R-:W-:-:S07]  /*f7f0*/  IMAD.IADD R6, R6, 0x1, -R9 ;  /* 0x0000000106067824 */ /* 0x004fce00078e0a09 */
.L_x_14027:
[----:B---3--:R-:W-:Y:S01]  /*f800*/  SHFL.IDX PT, R12, R7, RZ, 0x1c1f ;  /* 0x001c1fff070c7589 */ /* 0x008fe200000e0000 */
[----:B------:R-:W-:Y:S01]  /*f810*/  IMAD.WIDE R2, R5, 0x2, R2 ;  /* 0x0000000205027825 */ /* 0x000fe200078e0202 */
[----:B------:R-:W-:Y:S01]  /*f820*/  LOP3.LUT P0, RZ, R152, 0x3, RZ, 0xc0, !PT ;  /* 0x0000000398ff7812 */ /* 0x000fe2000780c0ff */
[----:B------:R-:W0:Y:S01]  /*f830*/  @P1 LDC R31, c[0x0][0xbf0] ;  /* 0x0002fc00ff1f1b82 */ /* 0x000e220000000800 */
[----:B------:R-:W1:Y:S01]  /*f840*/  SHFL.IDX PT, R13, R10, RZ, 0x1c1f ;  /* 0x001c1fff0a0d7589 */ /* 0x000e6200000e0000 */
[----:B------:R-:W-:Y:S01]  /*f850*/  VIADD R8, R154, UR40 ;  /* 0x000000289a087c36 */ /* 0x000fe20008000000 */
[----:B------:R-:W-:Y:S01]  /*f860*/  IADD3 R9, P3, R2, 0x1800, RZ ;  /* 0x0000180002097810 */ /* 0x000fe20007f7e0ff */
[----:B-----5:R-:W-:Y:S01]  /*f870*/  IMAD R35, R6, R33, RZ ;  /* 0x0000002106237224 */ /* 0x020fe200078e02ff */
[----:B------:R-:W-:Y:S01]  /*f880*/  SHFL.IDX PT, R14, R7, 0x1, 0x1c1f ;  /* 0x003c1f00070e7f89 */ /* 0x000fe200000e0000 */
[----:B------:R-:W-:Y:S01]  /*f890*/  VIADD R4, R8, 0x8 ;  /* 0x0000000808047836 */ /* 0x000fe20000000000 */
[----:B------:R-:W-:Y:S01]  /*f8a0*/  IADD3 R25, P4, R2, 0x3000, RZ ;  /* 0x0000300002197810 */ /* 0x000fe20007f9e0ff */
[----:B------:R-:W-:Y:S01]  /*f8b0*/  ULDC.64 UR14, c[0x0][0xaa0] ;  /* 0x0002a800000e7ab9 */ /* 0x000fe20000000a00 */
[----:B------:R-:W2:Y:S01]  /*f8c0*/  SHFL.IDX PT, R15, R10, 0x1, 0x1c1f ;  /* 0x003c1f000a0f7f89 */ /* 0x000ea200000e0000 */
[----:B------:R-:W-:-:S02]  /*f8d0*/  ISETP.GE.OR P2, PT, R8, R35, P0 ;  /* 0x000000230800720c */ /* 0x000fc40000746670 */
[----:B------:R-:W-:Y:S02]  /*f8e0*/  LOP3.LUT R5, R2, 0x380, RZ, 0xc0, !PT ;  /* 0x0000038002057812 */ /* 0x000fe400078ec0ff */
[----:B------:R-:W-:Y:S02]  /*f8f0*/  LOP3.LUT R8, R9, 0x380, RZ, 0xc0, !PT ;  /* 0x0000038009087812 */ /* 0x000fe400078ec0ff */
[----:B------:R-:W-:Y:S02]  /*f900*/  ISETP.GE.OR P0, PT, R4, R35, P0 ;  /* 0x000000230400720c */ /* 0x000fe40000706670 */
[----:B------:R-:W-:Y:S02]  /*f910*/  LOP3.LUT R24, R25, 0x380, RZ, 0xc0, !PT ;  /* 0x0000038019187812 */ /* 0x000fe400078ec0ff */
[----:B------:R-:W-:Y:S02]  /*f920*/  SHF.R.U64 R5, R5, 0x3, RZ ;  /* 0x0000000305057819 */ /* 0x000fe400000012ff */
[----:B------:R-:W-:-:S02]  /*f930*/  SHF.R.U64 R8, R8, 0x3, RZ ;  /* 0x0000000308087819 */ /* 0x000fc400000012ff */
[----:B------:R-:W-:Y:S01]  /*f940*/  SHF.R.U64 R24, R24, 0x3, RZ ;  /* 0x0000000318187819 */ /* 0x000fe200000012ff */
[----:B-1----:R1:W-:Y:S01]  /*f950*/  @!P2 ST.E desc[UR52][R12.64], R20 ;  /* 0x000000140c00a985 */ /* 0x0023e2000c101934 */
[----:B------:R-:W-:Y:S01]  /*f960*/  LOP3.LUT R4, R5, R2, RZ, 0x3c, !PT ;  /* 0x0000000205047212 */ /* 0x000fe200078e3cff */
[--C-:B------:R-:W-:Y:S01]  /*f970*/  IMAD.MOV.U32 R5, RZ, RZ, R3.reuse ;  /* 0x000000ffff057224 */ /* 0x100fe200078e0003 */
[----:B------:R-:W-:Y:S01]  /*f980*/  LOP3.LUT R8, R8, R9, RZ, 0x3c, !PT ;  /* 0x0000000908087212 */ /* 0x000fe200078e3cff */
[--C-:B------:R-:W-:Y:S01]  /*f990*/  IMAD.X R9, RZ, RZ, R3.reuse, P3 ;  /* 0x000000ffff097224 */ /* 0x100fe200018e0603 */
[----:B------:R-:W-:Y:S01]  /*f9a0*/  LOP3.LUT R24, R24, R25, RZ, 0x3c, !PT ;  /* 0x0000001918187212 */ /* 0x000fe200078e3cff */
[----:B------:R-:W-:Y:S01]  /*f9b0*/  IMAD.X R25, RZ, RZ, R3, P4 ;  /* 0x000000ffff197224 */ /* 0x000fe200020e0603 */
[----:B--2---:R2:W-:Y:S04]  /*f9c0*/  @!P0 ST.E desc[UR52][R14.64], R0 ;  /* 0x000000000e008985 */ /* 0x0045e8000c101934 */
[----:B------:R-:W3:Y:S04]  /*f9d0*/  LD.E.128 R4, desc[UR52][R4.64] ;  /* 0x0000003404047980 */ /* 0x000ee8000c101d00 */
[----:B------:R-:W4:Y:S04]  /*f9e0*/  LD.E.128 R8, desc[UR52][R8.64] ;  /* 0x0000003408087980 */ /* 0x000f28000c101d00 */
[----:B------:R-:W4:Y:S01]  /*f9f0*/  LD.E.128 R24, desc[UR52][R24.64] ;  /* 0x0000003418187980 */ /* 0x000f22000c101d00 */
[----:B------:R-:W-:Y:S01]  /*fa00*/  IADD3 R29, P0, R2, 0x4800, RZ ;  /* 0x00004800021d7810 */ /* 0x000fe20007f1e0ff */
[----:B------:R-:W-:-:S04]  /*fa10*/  UIMAD UR12, UR9, UR14, URZ ;  /* 0x0000000e090c72a4 */ /* 0x000fc8000f8e023f */
[----:B-1----:R-:W-:Y:S01]  /*fa20*/  IMAD.X R13, RZ, RZ, R3, P0 ;  /* 0x000000ffff0d7224 */ /* 0x002fe200000e0603 */
[----:B------:R-:W-:Y:S01]  /*fa30*/  LOP3.LUT R2, R29, 0x380, RZ, 0xc0, !PT ;  /* 0x000003801d027812 */ /* 0x000fe200078ec0ff */
[----:B------:R-:W1:Y:S01]  /*fa40*/  @P1 LDC R3, c[0x0][0xbec] ;  /* 0x0002fb00ff031b82 */ /* 0x000e620000000800 */
[----:B------:R-:W-:Y:S02]  /*fa50*/  UIMAD.WIDE.U32 UR8, UR4, UR14, URZ ;  /* 0x0000000e040872a5 */ /* 0x000fe4000f8e003f */
[----:B------:R-:W-:Y:S01]  /*fa60*/  UIMAD UR12, UR4, UR15, UR12 ;  /* 0x0000000f040c72a4 */ /* 0x000fe2000f8e020c */
[----:B--2---:R-:W-:Y:S01]  /*fa70*/  IMAD R0, R18, 0x30, R23 ;  /* 0x0000003012007824 */ /* 0x004fe200078e0217 */
[----:B------:R-:W-:Y:S01]  /*fa80*/  SHF.R.U64 R2, R2, 0x3, RZ ;  /* 0x0000000302027819 */ /* 0x000fe200000012ff */
[----:B------:R-:W-:Y:S01]  /*fa90*/  ULDC.64 UR14, c[0x0][0xae8] ;  /* 0x0002ba00000e7ab9 */ /* 0x000fe20000000a00 */
[----:B------:R-:W-:Y:S02]  /*faa0*/  UIADD3 UR9, UR9, UR12, URZ ;  /* 0x0000000c09097290 */ /* 0x000fe4000fffe03f */
[----:B------:R-:W-:Y:S01]  /*fab0*/  UIMAD UR4, UR18, UR14, URZ ;  /* 0x0000000e120472a4 */ /* 0x000fe2000f8e023f */
[----:B------:R-:W-:Y:S01]  /*fac0*/  VIADD R28, R0, UR40 ;  /* 0x00000028001c7c36 */ /* 0x000fe20008000000 */
[----:B------:R-:W-:Y:S01]  /*fad0*/  UIMAD.WIDE.U32 UR8, UR38, UR14, UR8 ;  /* 0x0000000e260872a5 */ /* 0x000fe2000f8e0008 */
[----:B------:R-:W-:Y:S01]  /*fae0*/  LOP3.LUT R12, R2, R29, RZ, 0x3c, !PT ;  /* 0x0000001d020c7212 */ /* 0x000fe200078e3cff */
[----:B------:R-:W-:Y:S01]  /*faf0*/  UIMAD UR4, UR38, UR15, UR4 ;  /* 0x0000000f260472a4 */ /* 0x000fe2000f8e0204 */
[----:B------:R-:W-:-:S02]  /*fb00*/  ULDC.64 UR12, c[0x0][0xaf0] ;  /* 0x0002bc00000c7ab9 */ /* 0x000fc40000000a00 */
[----:B------:R-:W-:Y:S01]  /*fb10*/  UIMAD UR11, UR11, UR12, URZ ;  /* 0x0000000c0b0b72a4 */ /* 0x000fe2000f8e023f */
[----:B------:R-:W-:Y:S01]  /*fb20*/  IMAD.MOV.U32 R29, RZ, RZ, R28 ;  /* 0x000000ffff1d7224 */ /* 0x000fe200078e001c */
[----:B------:R-:W-:Y:S01]  /*fb30*/  UIADD3 UR9, UR9, UR4, URZ ;  /* 0x0000000409097290 */ /* 0x000fe2000fffe03f */
[----:B------:R-:W5:Y:S01]  /*fb40*/  LD.E.128 R12, desc[UR52][R12.64] ;  /* 0x000000340c0c7980 */ /* 0x000f62000c101d00 */
[----:B------:R-:W-:Y:S01]  /*fb50*/  UIMAD UR4, UR10, UR13, UR11 ;  /* 0x0000000d0a0472a4 */ /* 0x000fe2000f8e020b */
[----:B------:R-:W-:Y:S01]  /*fb60*/  VIADD R32, R23, UR40 ;  /* 0x0000002817207c36 */ /* 0x000fe20008000000 */
[----:B------:R-:W-:Y:S01]  /*fb70*/  UIMAD.WIDE.U32 UR10, UR10, UR12, UR8 ;  /* 0x0000000c0a0a72a5 */ /* 0x000fe2000f8e0008 */
[----:B-1----:R-:W-:Y:S01]  /*fb80*/  @P1 IMAD.HI.U32 R0, R28, R3, RZ ;  /* 0x000000031c001227 */ /* 0x002fe200078e00ff */
[----:B------:R-:W-:Y:S01]  /*fb90*/  @!PT LDS RZ, [RZ] ;  /* 0x00000000fffff984 */ /* 0x000fe20000000800 */
[----:B------:R-:W-:Y:S01]  /*fba0*/  @!PT LDS RZ, [RZ] ;  /* 0x00000000fffff984 */ /* 0x000fe20000000800 */
[----:B------:R-:W-:Y:S01]  /*fbb0*/  @!PT LDS RZ, [RZ] ;  /* 0x00000000fffff984 */ /* 0x000fe20000000800 */
[----:B------:R-:W-:Y:S01]  /*fbc0*/  @!PT LDS RZ, [RZ] ;  /* 0x00000000fffff984 */ /* 0x000fe20000000800 */
[----:B------:R1:W-:Y:S06]  /*fbd0*/  MEMBAR.ALL.CTA ;  /* 0x0000000000007992 */ /* 0x0003ec0000008000 */
[----:B-1----:R-:W1:Y:S01]  /*fbe0*/  FENCE.VIEW.ASYNC.S ;  /* 0x00000000000073c6 */ /* 0x002e620000000000 */
[----:B------:R-:W-:Y:S01]  /*fbf0*/  ULDC.64 UR8, c[0x0][0xae0] ;  /* 0x0002b80000087ab9 */ /* 0x000fe20000000a00 */
[----:B------:R-:W-:Y:S01]  /*fc00*/  UIADD3 UR4, UR11, UR4, URZ ;  /* 0x000000040b047290 */ /* 0x000fe2000fffe03f */
[----:B------:R-:W-:Y:S01]  /*fc10*/  VIADD R21, R21, 0x16820 ;  /* 0x0001682015157836 */ /* 0x000fe20000000000 */
[----:B0-----:R-:W-:Y:S01]  /*fc20*/  @P1 SHF.R.U32.HI R29, RZ, R31, R0 ;  /* 0x0000001fff1d1219 */ /* 0x001fe20000011600 */
[----:B------:R-:W-:-:S02]  /*fc30*/  IMAD.U32 R3, RZ, RZ, UR11 ;  /* 0x0000000bff037e24 */ /* 0x000fc4000f8e00ff */
[----:B------:R-:W-:Y:S01]  /*fc40*/  IMAD.U32 R2, RZ, RZ, UR10 ;  /* 0x0000000aff027e24 */ /* 0x000fe2000f8e00ff */
[--C-:B------:R-:W-:Y:S01]  /*fc50*/  SHF.R.S32.HI R0, RZ, 0x1f, R29.reuse ;  /* 0x0000001fff007819 */ /* 0x100fe2000001141d */
[----:B------:R-:W-:Y:S01]  /*fc60*/  IMAD.MOV R20, RZ, RZ, -R29 ;  /* 0x000000ffff147224 */ /* 0x000fe200078e0a1d */
[----:B------:R-:W-:Y:S01]  /*fc70*/  PRMT R21, RZ, 0x654, R21 ;  /* 0x00000654ff157816 */ /* 0x000fe20000000015 */
[----:B------:R-:W-:Y:S01]  /*fc80*/  IMAD.U32 R3, RZ, RZ, UR4 ;  /* 0x00000004ff037e24 */ /* 0x000fe2000f8e00ff */
[----:B------:R-:W-:Y:S01]  /*fc90*/  ULDC UR4, c[0x0][0xac8] ;  /* 0x0002b20000047ab9 */ /* 0x000fe20000000800 */
[----:B------:R-:W-:Y:S02]  /*fca0*/  IMAD R0, R0, UR8, RZ ;  /* 0x0000000800007c24 */ /* 0x000fe4000f8e02ff */
[----:B------:R-:W-:Y:S02]  /*fcb0*/  IMAD R31, R33, R20, R28 ;  /* 0x00000014211f7224 */ /* 0x000fe400078e021c */
[----:B------:R-:W-:-:S02]  /*fcc0*/  IMAD R33, R29, UR9, R0 ;  /* 0x000000091d217c24 */ /* 0x000fc4000f8e0200 */
[----:B------:R-:W-:Y:S01]  /*fcd0*/  IMAD.WIDE.U32 R2, R29, UR8, R2 ;  /* 0x000000081d027c25 */ /* 0x000fe2000f8e0002 */
[----:B------:R-:W-:Y:S01]  /*fce0*/  SHF.R.S32.HI R0, RZ, 0x1f, R31 ;  /* 0x0000001fff007819 */ /* 0x000fe2000001141f */
[----:B------:R-:W-:Y:S02]  /*fcf0*/  ULDC.64 UR8, c[0x0][0xad8] ;  /* 0x0002b60000087ab9 */ /* 0x000fe40000000a00 */
[----:B------:R-:W-:Y:S01]  /*fd00*/  IMAD.IADD R3, R3, 0x1, R33 ;  /* 0x0000000103037824 */ /* 0x000fe200078e0221 */
[----:B-1----:R0:W-:Y:S01]  /*fd10*/  SYNCS.ARRIVE.TRANS64.RED.A1T0 RZ, [R21+URZ], RZ ;  /* 0x000000ff15ff79a7 */ /* 0x0021e2000810043f */
[----:B------:R-:W-:Y:S02]  /*fd20*/  IMAD R0, R0, UR8, RZ ;  /* 0x0000000800007c24 */ /* 0x000fe4000f8e02ff */
[----:B------:R-:W-:-:S04]  /*fd30*/  IMAD.WIDE.U32 R2, R31, UR8, R2 ;  /* 0x000000081f027c25 */ /* 0x000fc8000f8e0002 */
[----:B------:R-:W-:Y:S01]  /*fd40*/  IMAD R29, R31, UR9, R0 ;  /* 0x000000091f1d7c24 */ /* 0x000fe2000f8e0200 */
[----:B------:R-:W-:Y:S01]  /*fd50*/  ULDC.64 UR8, c[0x0][0xa80] ;  /* 0x0002a00000087ab9 */ /* 0x000fe20000000a00 */
[----:B------:R-:W-:Y:S01]  /*fd60*/  VIADD R0, R32, 0x30 ;  /* 0x0000003020007836 */ /* 0x000fe20000000000 */
[----:B------:R-:W-:Y:S01]  /*fd70*/  LEA R30, P0, R2, UR8, 0x1 ;  /* 0x00000008021e7c11 */ /* 0x000fe2000f8008ff */
[----:B------:R-:W-:-:S04]  /*fd80*/  IMAD.IADD R3, R3, 0x1, R29 ;  /* 0x0000000103037824 */ /* 0x000fc800078e021d */
[----:B------:R-:W1:Y:S01]  /*fd90*/  SHFL.IDX PT, R20, R30, RZ, 0x181f ;  /* 0x00181fff1e147589 */ /* 0x000e6200000e0000 */
[----:B------:R-:W-:Y:S01]  /*fda0*/  LEA.HI.X R31, R2, UR9, R3, 0x1, P0 ;  /* 0x00000009021f7c11 */ /* 0x000fe200080f0c03 */
[C---:B------:R-:W-:Y:S01]  /*fdb0*/  VIADD R2, R32.reuse, 0x60 ;  /* 0x0000006020027836 */ /* 0x040fe20000000000 */
[C---:B------:R-:W-:Y:S01]  /*fdc0*/  ISETP.GE.AND P0, PT, R19.reuse, UR4, PT ;  /* 0x0000000413007c0c */ /* 0x040fe2000bf06270 */
[----:B------:R-:W2:Y:S03]  /*fdd0*/  SHFL.IDX PT, R28, R30, 0x1, 0x181f ;  /* 0x00381f001e1c7f89 */ /* 0x000ea600000e0000 */
[-C--:B------:R-:W-:Y:S01]  /*fde0*/  ISETP.GE.OR P1, PT, R32, R35.reuse, P0 ;  /* 0x000000232000720c */ /* 0x080fe20000726670 */
[----:B------:R-:W0:Y:S01]  /*fdf0*/  SHFL.IDX PT, R34, R30, 0x2, 0x181f ;  /* 0x00581f001e227f89 */ /* 0x000e2200000e0000 */
[-C--:B------:R-:W-:Y:S01]  /*fe00*/  ISETP.GE.OR P2, PT, R0, R35.reuse, P0 ;  /* 0x000000230000720c */ /* 0x080fe20000746670 */
[----:B------:R-:W-:Y:S01]  /*fe10*/  VIADD R0, R32, 0x90 ;  /* 0x0000009020007836 */ /* 0x000fe20000000000 */
[-C--:B------:R-:W-:Y:S01]  /*fe20*/  ISETP.GE.OR P3, PT, R2, R35.reuse, P0 ;  /* 0x000000230200720c */ /* 0x080fe20000766670 */
[----:B------:R-:W0:Y:S03]  /*fe30*/  SHFL.IDX PT, R3, R31, RZ, 0x181f ;  /* 0x00181fff1f037589 */ /* 0x000e2600000e0000 */
[----:B------:R-:W-:Y:S01]  /*fe40*/  ISETP.GE.OR P0, PT, R0, R35, P0 ;  /* 0x000000230000720c */ /* 0x000fe20000706670 */
[----:B------:R-:W0:Y:S04]  /*fe50*/  SHFL.IDX PT, R29, R31, 0x1, 0x181f ;  /* 0x00381f001f1d7f89 */ /* 0x000e2800000e0000 */
[----:B------:R-:W0:Y:S01]  /*fe60*/  SHFL.IDX PT, R33, R31, 0x2, 0x181f ;  /* 0x00581f001f217f89 */ /* 0x000e2200000e0000 */
[----:B-1----:R-:W-:-:S03]  /*fe70*/  @!P1 LEA R2, P4, R19, R20, 0x1 ;  /* 0x0000001413029211 */ /* 0x002fc600078808ff */
[----:B------:R-:W1:Y:S01]  /*fe80*/  SHFL.IDX PT, R30, R30, 0x3, 0x181f ;  /* 0x00781f001e1e7f89 */ /* 0x000e6200000e0000 */
[----:B--2---:R-:W-:-:S03]  /*fe90*/  @!P2 LEA R20, P5, R19, R28, 0x1 ;  /* 0x0000001c1314a211 */ /* 0x004fc600078a08ff */
[----:B------:R-:W2:Y:S01]  /*fea0*/  SHFL.IDX PT, R31, R31, 0x3, 0x181f ;  /* 0x00781f001f1f7f89 */ /* 0x000ea200000e0000 */
[C---:B0-----:R-:W-:Y:S02]  /*feb0*/  @!P3 LEA R28, P6, R19.reuse, R34, 0x1 ;  /* 0x00000022131cb211 */ /* 0x041fe400078c08ff */
[C-C-:B------:R-:W-:Y:S02]  /*fec0*/  @!P1 LEA.HI.X R3, R19.reuse, R3, R156.reuse, 0x1, P4 ;  /* 0x0000000313039211 */ /* 0x140fe400020f0c9c */
[C-C-:B------:R-:W-:Y:S02]  /*fed0*/  @!P2 LEA.HI.X R21, R19.reuse, R29, R156.reuse, 0x1, P5 ;  /* 0x0000001d1315a211 */ /* 0x140fe400028f0c9c */
[----:B------:R-:W-:Y:S01]  /*fee0*/  @!P3 LEA.HI.X R29, R19, R33, R156, 0x1, P6 ;  /* 0x00000021131db211 */ /* 0x000fe200030f0c9c */
[----:B---3--:R0:W-:Y:S04]  /*fef0*/  @!P1 ST.E.128 desc[UR52][R2.64], R4 ;  /* 0x0000000402009985 */ /* 0x0081e8000c101d34 */
[----:B----4-:R0:W-:Y:S04]  /*ff00*/  @!P2 ST.E.128 desc[UR52][R20.64], R8 ;  /* 0x000000081400a985 */ /* 0x0101e8000c101d34 */
[----:B------:R0:W-:Y:S01]  /*ff10*/  @!P3 ST.E.128 desc[UR52][R28.64], R24 ;  /* 0x000000181c00b985 */ /* 0x0001e2000c101d34 */
[----:B-12---:R-:W-:Y:S05]  /*ff20*/  @P0 BRA `(.L_x_14028) ;  /* 0x0000000800700947 */ /* 0x006fea0003800000 */
[----:B0-----:R-:W-:-:S04]  /*ff30*/  LEA R2, P0, R19, R30, 0x1 ;  /* 0x0000001e13027211 */ /* 0x001fc800078008ff */
[----:B------:R-:W-:-:S05]  /*ff40*/  LEA.HI.X R3, R19, R31, R156, 0x1, P0 ;  /* 0x0000001f13037211 */ /* 0x000fca00000f0c9c */
[----:B-----5:R2:W-:Y:S01]  /*ff50*/  ST.E.128 desc[UR52][R2.64], R12 ;  /* 0x0000000c02007985 */ /* 0x0205e2000c101d34 */
[----:B------:R-:W-:Y:S05]  /*ff60*/  BRA `(.L_x_14028) ;  /* 0x0000000800607947 */ /* 0x000fea0003800000 */
.L_x_14026:
        /* <DEDUP_REMOVED lines=32> */
.L_x_14029:
        /* <DEDUP_REMOVED lines=47> */
.L_x_14031:
[----:B------:R-:W-:Y:S05]  /*10460*/  BSYNC B1 ;  /* 0x0000000000017941 */ /* 0x000fea0003800000 */
.L_x_14030:
[----:B0-----:R-:W0:Y:S01]  /*10470*/  @P0 LDC R3, c[0x0][0xbf0] ;  /* 0x0002fc00ff030b82 */ /* 0x001e220000000800 */
[----:B------:R-:W-:Y:S01]  /*10480*/  ULDC.64 UR16, c[0x0][0xaa0] ;  /* 0x0002a80000107ab9 */ /* 0x000fe20000000a00 */
[----:B------:R-:W-:Y:S01]  /*10490*/  IMAD R2, R18, 0x30, R23 ;  /* 0x0000003012027824 */ /* 0x000fe200078e0217 */
[----:B------:R-:W-:Y:S01]  /*104a0*/  UIMAD UR10, UR11, UR16, URZ ;  /* 0x000000100b0a72a4 */ /* 0x000fe2000f8e023f */
[----:B------:R-:W-:Y:S01]  /*104b0*/  VIADD R20, R23, UR40 ;  /* 0x0000002817147c36 */ /* 0x000fe20008000000 */
[----:B------:R-:W-:Y:S01]  /*104c0*/  UIMAD.WIDE.U32 UR8, UR4, UR16, URZ ;  /* 0x00000010040872a5 */ /* 0x000fe2000f8e003f */
[----:B------:R-:W-:Y:S01]  /*104d0*/  VIADD R4, R2, UR40 ;  /* 0x0000002802047c36 */ /* 0x000fe20008000000 */
[----:B------:R-:W-:Y:S01]  /*104e0*/  UIMAD UR10, UR4, UR17, UR10 ;  /* 0x00000011040a72a4 */ /* 0x000fe2000f8e020a */
[----:B-----5:R-:W-:Y:S02]  /*104f0*/  IMAD R13, R0, R11, RZ ;  /* 0x0000000b000d7224 */ /* 0x020fe400078e02ff */
[----:B------:R-:W-:Y:S01]  /*10500*/  ULDC.64 UR16, c[0x0][0xae8] ;  /* 0x0002ba0000107ab9 */ /* 0x000fe20000000a00 */
[----:B------:R-:W-:Y:S01]  /*10510*/  UIADD3 UR9, UR9, UR10, URZ ;  /* 0x0000000a09097290 */ /* 0x000fe2000fffe03f */
[----:B------:R-:W-:Y:S01]  /*10520*/  @P0 IMAD.HI.U32 R2, R4, R9, RZ ;  /* 0x0000000904020227 */ /* 0x000fe200078e00ff */
[----:B------:R-:W-:-:S02]  /*10530*/  UIMAD UR4, UR12, UR16, URZ ;  /* 0x000000100c0472a4 */ /* 0x000fc4000f8e023f */
[----:B------:R-:W-:Y:S01]  /*10540*/  UIMAD.WIDE.U32 UR8, UR38, UR16, UR8 ;  /* 0x00000010260872a5 */ /* 0x000fe2000f8e0008 */
[----:B------:R-:W-:Y:S01]  /*10550*/  IMAD.MOV.U32 R5, RZ, RZ, R4 ;  /* 0x000000ffff057224 */ /* 0x000fe200078e0004 */
[----:B------:R-:W-:Y:S01]  /*10560*/  UIMAD UR4, UR38, UR17, UR4 ;  /* 0x00000011260472a4 */ /* 0x000fe2000f8e0204 */
[----:B------:R-:W-:Y:S01]  /*10570*/  VIADD R0, R20, 0x30 ;  /* 0x0000003014007836 */ /* 0x000fe20000000000 */
        /* <DEDUP_REMOVED lines=11> */
[----:B------:R-:W-:Y:S02]  /*10630*/  IMAD R7, R11, R7, R4 ;  /* 0x000000070b077224 */ /* 0x000fe400078e0204 */
[----:B------:R-:W-:-:S02]  /*10640*/  IMAD R6, R2, UR10, RZ ;  /* 0x0000000a02067c24 */ /* 0x000fc4000f8e02ff */
        /* <DEDUP_REMOVED lines=15> */
[----:B------:R-:W0:Y:S01]  /*10740*/  SHFL.IDX PT, R6, R4, RZ, 0x181f ;  /* 0x00181fff04067589 */ /* 0x000e2200000e0000 */
[----:B------:R-:W-:Y:S01]  /*10750*/  ISETP.GE.AND P0, PT, R19, UR4, PT ;  /* 0x0000000413007c0c */ /* 0x000fe2000bf06270 */
[C---:B------:R-:W-:Y:S02]  /*10760*/  VIADD R2, R20.reuse, 0x60 ;  /* 0x0000006014027836 */ /* 0x040fe40000000000 */
[----:B------:R-:W1:Y:S01]  /*10770*/  SHFL.IDX PT, R10, R4, 0x1, 0x181f ;  /* 0x00381f00040a7f89 */ /* 0x000e6200000e0000 */
[CC--:B------:R-:W-:Y:S01]  /*10780*/  ISETP.GE.OR P3, PT, R20.reuse, R13.reuse, P0 ;  /* 0x0000000d1400720c */ /* 0x0c0fe20000766670 */
[----:B------:R-:W-:Y:S01]  /*10790*/  VIADD R3, R20, 0x90 ;  /* 0x0000009014037836 */ /* 0x000fe20000000000 */
[-C--:B------:R-:W-:Y:S01]  /*107a0*/  ISETP.GE.OR P2, PT, R0, R13.reuse, P0 ;  /* 0x0000000d0000720c */ /* 0x080fe20000746670 */
[----:B------:R-:W2:Y:S01]  /*107b0*/  SHFL.IDX PT, R12, R4, 0x2, 0x181f ;  /* 0x00581f00040c7f89 */ /* 0x000ea200000e0000 */
[----:B------:R-:W-:-:S02]  /*107c0*/  ISETP.GE.OR P1, PT, R2, R13, P0 ;  /* 0x0000000d0200720c */ /* 0x000fc40000726670 */
[----:B------:R-:W-:Y:S01]  /*107d0*/  ISETP.GE.OR P0, PT, R3, R13, P0 ;  /* 0x0000000d0300720c */ /* 0x000fe20000706670 */
[----:B------:R-:W3:Y:S04]  /*107e0*/  SHFL.IDX PT, R5, R8, RZ, 0x181f ;  /* 0x00181fff08057589 */ /* 0x000ee800000e0000 */
        /* <DEDUP_REMOVED lines=16> */
.L_x_14028:
[----:B------:R-:W-:Y:S05]  /*108f0*/  BSYNC B0 ;  /* 0x0000000000007941 */ /* 0x000fea0003800000 */
.L_x_14025:
[----:B------:R-:W-:Y:S02]  /*10900*/  ULDC UR4, c[0x0][0xc3c] ;  /* 0x00030f0000047ab9 */ /* 0x000fe40000000800 */
[----:B------:R-:W-:-:S06]  /*10910*/  UISETP.GE.AND UP0, UPT, UR6, UR4, UPT ;  /* 0x000000040600728c */ /* 0x000fcc000bf06270 */
[----:B------:R-:W-:-:S13]  /*10920*/  PLOP3.LUT P0, PT, PT, PT, UP0, 0x80, 0x0 ;  /* 0x000000000000781c */ /* 0x000fda0003f0f008 */
[----:B------:R-:W-:Y:S05]  /*10930*/  @!P0 BRA `(.L_x_14032) ;  /* 0xffffff0000f88947 */ /* 0x000fea000383ffff */
[----:B------:R-:W-:Y:S05]  /*10940*/  EXIT ;  /* 0x000000000000794d */ /* 0x000fea0003800000 */
.L_x_13935:
        /* <DEDUP_REMOVED lines=18> */
.L_x_14033:
        /* <DEDUP_REMOVED lines=40> */
.L_x_14039:
        /* <DEDUP_REMOVED lines=12> */
.L_x_14038:
[----:B------:R-:W-:Y:S05]  /*10db0*/  BSYNC B0 ;  /* 0x0000000000007941 */ /* 0x000fea0003800000 */
.L_x_14037:
        /* <DEDUP_REMOVED lines=20> */
.L_x_14035:
        /* <DEDUP_REMOVED lines=20> */
.L_x_14040:
        /* <DEDUP_REMOVED lines=59> */
.L_x_14036:
[----:B------:R-:W-:Y:S01]  /*113f0*/  ULDC UR4, c[0x0][0xc3c] ;  /* 0x00030f0000047ab9 */ /* 0x000fe20000000800 */
[----:B------:R-:W-:Y:S02]  /*11400*/  IMAD.MOV.U32 R17, RZ, RZ, RZ ;  /* 0x000000ffff117224 */ /* 0x000fe400078e00ff */
[----:B------:R-:W-:Y:S02]  /*11410*/  IMAD.U32 R16, RZ, RZ, UR6 ;  /* 0x00000006ff107e24 */ /* 0x000fe4000f8e00ff */
[----:B------:R-:W-:Y:S02]  /*11420*/  IMAD.MOV.U32 R18, RZ, RZ, RZ ;  /* 0x000000ffff127224 */ /* 0x000fe400078e00ff */
[----:B------:R-:W-:-:S07]  /*11430*/  IMAD.U32 R19, RZ, RZ, UR4 ;  /* 0x00000004ff137e24 */ /* 0x000fce000f8e00ff */
.L_x_14041:
[----:B------:R-:W-:-:S13]  /*11440*/  ISETP.NE.AND P0, PT, R5, RZ, PT ;  /* 0x000000ff0500720c */ /* 0x000fda0003f05270 */
[----:B------:R-:W0:Y:S01]  /*11450*/  @!P0 S2R R3, SR_CgaCtaId ;  /* 0x0000000000038919 */ /* 0x000e220000008800 */
[----:B------:R-:W-:-:S04]  /*11460*/  @!P0 MOV R0, 0x400 ;  /* 0x0000040000008802 */ /* 0x000fc80000000f00 */
[----:B0-----:R-:W-:-:S05]  /*11470*/  @!P0 LEA R0, R3, R0, 0x18 ;  /* 0x0000000003008211 */ /* 0x001fca00078ec0ff */
[----:B------:R0:W-:Y:S01]  /*11480*/  @!P0 STS.128 [R0+0x168d0], R16 ;  /* 0x0168d01000008388 */ /* 0x0001e20000000c00 */
[----:B------:R-:W-:Y:S06]  /*11490*/  BAR.ARV 0x5, 0x200 ;  /* 0x0148000000007b1d */ /* 0x000fec0000002000 */
.L_x_14034:
        /* <DEDUP_REMOVED lines=19> */
[----:B0-----:R-:W-:Y:S01]  /*115d0*/  IMAD.SHL.U32 R2, R3, 0x10, RZ ;  /* 0x0000001003027824 */ /* 0x001fe200078e00ff */
[----:B------:R-:W-:Y:S02]  /*115e0*/  SHF.R.U32.HI R4, RZ, 0x3, R4 ;  /* 0x00000003ff047819 */ /* 0x000fe40000011604 */
[----:B------:R-:W-:Y:S02]  /*115f0*/  LOP3.LUT R0, R28, 0x1f8, RZ, 0xc0, !PT ;  /* 0x000001f81c007812 */ /* 0x000fe400078ec0ff */
[----:B------:R-:W-:Y:S02]  /*11600*/  LOP3.LUT R2, R2, 0x70, RZ, 0xc0, !PT ;  /* 0x0000007002027812 */ /* 0x000fe400078ec0ff */
[----:B------:R-:W-:-:S02]  /*11610*/  LOP3.LUT R3, R0, 0x38, R3, 0x78, !PT ;  /* 0x0000003800037812 */ /* 0x000fc400078e7803 */
[----:B------:R-:W-:Y:S02]  /*11620*/  LOP3.LUT R2, R4, R2, RZ, 0xfc, !PT ;  /* 0x0000000204027212 */ /* 0x000fe400078efcff */
[----:B------:R-:W-:Y:S02]  /*11630*/  LOP3.LUT R0, R3, 0x200, R28, 0xf8, !PT ;  /* 0x0000020003007812 */ /* 0x000fe400078ef81c */
[----:B------:R-:W-:-:S03]  /*11640*/  LOP3.LUT R28, R28, 0x38, RZ, 0xc0, !PT ;  /* 0x000000381c1c7812 */ /* 0x000fc600078ec0ff */
[----:B------:R-:W-:-:S05]  /*11650*/  IMAD R0, R0, 0x2, R22 ;  /* 0x0000000200007824 */ /* 0x000fca00078e0216 */
[----:B------:R3:W-:Y:S02]  /*11660*/  STL [R1+0x20], R0 ;  /* 0x0000200001007387 */ /* 0x0007e40000100800 */
.L_x_14111:
[----:B------:R-:W-:Y:S05]  /*11670*/  YIELD ;  /* 0x0000000000007946 */ /* 0x000fea0003800000 */
[----:B------:R-:W-:Y:S01]  /*11680*/  ULDC.64 UR4, c[0x0][0xa28] ;  /* 0x00028a0000047ab9 */ /* 0x000fe20000000a00 */
[----:B--2---:R-:W2:Y:S01]  /*11690*/  LDL.LU R6, [R1] ;  /* 0x0000000001067983 */ /* 0x004ea20000300800 */
[----:B------:R-:W-:Y:S01]  /*116a0*/  ISETP.NE.U32.AND P0, PT, RZ, UR4, PT ;  /* 0x00000004ff007c0c */ /* 0x000fe2000bf05070 */
[----:B------:R-:W-:-:S03]  /*116b0*/  IMAD.MOV.U32 R23, RZ, RZ, RZ ;  /* 0x000000ffff177224 */ /* 0x000fc600078e00ff */
[----:B------:R-:W-:Y:S01]  /*116c0*/  ISETP.NE.AND.EX P0, PT, RZ, UR5, PT, P0 ;  /* 0x00000005ff007c0c */ /* 0x000fe2000bf05300 */
[----:B------:R-:W-:-:S12]  /*116d0*/  ULDC.64 UR4, c[0x0][0xa18] ;  /* 0x0002860000047ab9 */ /* 0x000fd80000000a00 */
[----:B0-----:R-:W0:Y:S02]  /*116e0*/  @P0 LDC.64 R2, c[0x0][0xa28] ;  /* 0x00028a00ff020b82 */ /* 0x001e240000000a00 */
[----:B0-----:R-:W-:-:S05]  /*116f0*/  @P0 IMAD.WIDE R2, R19, 0x4, R2 ;  /* 0x0000000413020825 */ /* 0x001fca00078e0202 */
[----:B------:R0:W4:Y:S01]  /*11700*/  @P0 LDG.E R23, desc[UR52][R2.64] ;  /* 0x0000003402170981 */ /* 0x000122000c1e1900 */
[----:B------:R-:W-:Y:S01]  /*11710*/  ISETP.NE.U32.AND P0, PT, RZ, UR4, PT ;  /* 0x00000004ff007c0c */ /* 0x000fe2000bf05070 */
[----:B---3--:R-:W-:-:S03]  /*11720*/  IMAD.MOV.U32 R0, RZ, RZ, RZ ;  /* 0x000000ffff007224 */ /* 0x008fc600078e00ff */
[----:B------:R-:W-:Y:S01]  /*11730*/  ISETP.NE.AND.EX P1, PT, RZ, UR5, PT, P0 ;  /* 0x00000005ff007c0c */ /* 0x000fe2000bf25300 */
[----:B------:R-:W-:Y:S02]  /*11740*/  ULDC.64 UR4, c[0x0][0xa00] ;  /* 0x0002800000047ab9 */ /* 0x000fe40000000a00 */
[----:B------:R-:W-:Y:S01]  /*11750*/  ISETP.NE.U32.AND P0, PT, RZ, UR4, PT ;  /* 0x00000004ff007c0c */ /* 0x000fe2000bf05070 */
[----:B0-----:R-:W0:Y:S03]  /*11760*/  LDC.64 R2, c[0x0][0xa00] ;  /* 0x00028000ff027b82 */ /* 0x001e260000000a00 */
[----:B------:R-:W-:Y:S01]  /*11770*/  ISETP.NE.AND.EX P2, PT, RZ, UR5, PT, P0 ;  /* 0x00000005ff007c0c */ /* 0x000fe2000bf45300 */
[----:B------:R-:W-:-:S05]  /*11780*/  ULDC.64 UR4, c[0x0][0x418] ;  /* 0x0001060000047ab9 */ /* 0x000fca0000000a00 */
[----:B-1----:R-:W1:Y:S01]  /*11790*/  @P1 LDC.64 R4, c[0x0][0xa18] ;  /* 0x00028600ff041b82 */ /* 0x002e620000000a00 */
[----:B0-----:R-:W-:-:S06]  /*117a0*/  IMAD.WIDE R2, R19, 0x4, R2 ;  /* 0x0000000413027825 */ /* 0x001fcc00078e0202 */
        /* <DEDUP_REMOVED lines=9> */
[----:B--2---:R-:W-:-:S04]  /*11840*/  LOP3.LUT R6, R6, 0xffffffef, RZ, 0xc0, !PT ;  /* 0xffffffef06067812 */ /* 0x004fc800078ec0ff */
[----:B------:R-:W-:-:S05]  /*11850*/  @P2 LOP3.LUT R6, R6, 0x10, RZ, 0xfc, !PT ;  /* 0x0000001006062812 */ /* 0x000fca00078efcff */
[----:B------:R-:W-:Y:S04]  /*11860*/  STL [R1], R6 ;  /* 0x0000000601007387 */ /* 0x000fe80000100800 */
[----:B---3--:R1:W-:Y:S04]  /*11870*/  STL [R1+0x24], R0 ;  /* 0x0000240001007387 */ /* 0x0083e80000100800 */
[----:B----4-:R0:W-:Y:S01]  /*11880*/  STL [R1+0x18], R23 ;  /* 0x0000181701007387 */ /* 0x0101e20000100800 */
        /* <DEDUP_REMOVED lines=8> */
.L_x_14043:
        /* <DEDUP_REMOVED lines=8> */
.L_x_14044:
        /* <DEDUP_REMOVED lines=9> */
.L_x_14045:
[----:B-1----:R-:W1:Y:S01]  /*11a20*/  LDC R3, c[0x0][0x448] ;  /* 0x00011200ff037b82 */ /* 0x002e620000000800 */
[----:B------:R-:W-:Y:S02]  /*11a30*/  IMAD.MOV.U32 R2, RZ, RZ, R6 ;  /* 0x000000ffff027224 */ /* 0x000fe400078e0006 */
[----:B-----5:R-:W-:Y:S02]  /*11a40*/  IMAD.IADD R8, R0, 0x1, -R23 ;  /* 0x0000000100087824 */ /* 0x020fe400078e0a17 */
[----:B------:R-:W-:Y:S01]  /*11a50*/  IMAD R26, R17, 0xc0, RZ ;  /* 0x000000c0111a7824 */ /* 0x000fe200078e02ff */
[----:B------:R-:W-:Y:S02]  /*11a60*/  LOP3.LUT R2, R2, 0xfffffff7, RZ, 0xc0, !PT ;  /* 0xfffffff702027812 */ /* 0x000fe400078ec0ff */
[----:B------:R-:W-:Y:S01]  /*11a70*/  IADD3 R0, R8, 0x1, -R29 ;  /* 0x0000000108007810 */ /* 0x000fe20007ffe81d */
[----:B------:R-:W-:Y:S01]  /*11a80*/  VIADD R7, R26, 0xbf ;  /* 0x000000bf1a077836 */ /* 0x000fe20000000000 */
[----:B-1----:R-:W-:-:S13]  /*11a90*/  ISETP.NE.AND P2, PT, R3, 0x1, PT ;  /* 0x000000010300780c */ /* 0x002fda0003f45270 */
[----:B------:R-:W-:Y:S01]  /*11aa0*/  @P2 LOP3.LUT R2, R2, 0x8, RZ, 0xfc, !PT ;  /* 0x0000000802022812 */ /* 0x000fe200078efcff */
[----:B------:R-:W1:Y:S04]  /*11ab0*/  @P2 LDC R6, c[0x0][0x44c] ;  /* 0x00011300ff062b82 */ /* 0x000e680000000800 */
[----:B------:R2:W-:Y:S04]  /*11ac0*/  STL [R1], R2 ;  /* 0x0000000201007387 */ /* 0x0005e80000100800 */
[----:B0-----:R-:W0:Y:S01]  /*11ad0*/  @P2 LDC R4, c[0x0][0x450] ;  /* 0x00011400ff042b82 */ /* 0x001e220000000800 */
[----:B------:R3:W-:Y:S07]  /*11ae0*/  STL [R1+0x10], R8 ;  /* 0x0000100801007387 */ /* 0x0007ee0000100800 */
[----:B--2---:R-:W2:Y:S01]  /*11af0*/  LDC.64 R2, c[0x0][0x9e0] ;  /* 0x00027800ff027b82 */ /* 0x004ea20000000a00 */
[----:B-1----:R-:W-:-:S05]  /*11b00*/  @P2 IMAD.HI.U32 R5, R7, R6, RZ ;  /* 0x0000000607052227 */ /* 0x002fca00078e00ff */
[----:B0-----:R-:W-:-:S05]  /*11b10*/  @P2 SHF.R.U32.HI R7, RZ, R4, R5 ;  /* 0x00000004ff072219 */ /* 0x001fca0000011605 */
[----:B------:R-:W-:Y:S01]  /*11b20*/  IMAD.IADD R7, R0, 0x1, R7 ;  /* 0x0000000100077824 */ /* 0x000fe200078e0207 */
[----:B--2---:R-:W-:-:S03]  /*11b30*/  ISETP.GE.AND P1, PT, R3, 0x1, PT ;  /* 0x000000010300780c */ /* 0x004fc60003f26270 */
[----:B------:R-:W-:-:S10]  /*11b40*/  IMAD.IADD R2, R7, 0x1, R2 ;  /* 0x0000000107027824 */ /* 0x000fd400078e0202 */
[----:B---3--:R-:W-:Y:S05]  /*11b50*/  @!P1 BRA `(.L_x_14046) ;  /* 0x0000000000489947 */ /* 0x008fea0003800000 */
        /* <DEDUP_REMOVED lines=11> */
.L_x_14048:
[----:B------:R-:W-:-:S13]  /*11c10*/  ISETP.NE.AND P0, PT, R3, 0x1, PT ;  /* 0x000000010300780c */ /* 0x000fda0003f05270 */
[----:B------:R-:W0:Y:S02]  /*11c20*/  @P0 LDC.64 R4, c[0x0][0x9e8] ;  /* 0x00027a00ff040b82 */ /* 0x000e240000000a00 */
[----:B0-----:R-:W-:-:S05]  /*11c30*/  @P0 IMAD.HI.U32 R4, R0, R4, RZ ;  /* 0x0000000400040227 */ /* 0x001fca00078e00ff */
[----:B------:R-:W-:-:S07]  /*11c40*/  @P0 SHF.R.U32.HI R0, RZ, R5, R4 ;  /* 0x00000005ff000219 */ /* 0x000fce0000011604 */
.L_x_14049:
[----:B------:R-:W-:Y:S05]  /*11c50*/  BSYNC B0 ;  /* 0x0000000000007941 */ /* 0x000fea0003800000 */
.L_x_14047:
[----:B------:R-:W-:-:S05]  /*11c60*/  IMAD R5, R0, R3, R3 ;  /* 0x0000000300057224 */ /* 0x000fca00078e0203 */
[----:B------:R-:W-:-:S07]  /*11c70*/  VIMNMX R2, R2, R5, PT ;  /* 0x0000000502027248 */ /* 0x000fce0003fe0100 */
.L_x_14046:
[----:B------:R-:W0:Y:S01]  /*11c80*/  @P2 LDC R5, c[0x0][0x44c] ;  /* 0x00011300ff052b82 */ /* 0x000e220000000800 */
[----:B------:R-:W-:Y:S01]  /*11c90*/  VIADD R2, R2, 0x7f ;  /* 0x0000007f02027836 */ /* 0x000fe20000000000 */
[----:B------:R-:W-:Y:S01]  /*11ca0*/  ULDC UR4, c[0x0][0x9dc] ;  /* 0x0002770000047ab9 */ /* 0x000fe20000000800 */
[----:B------:R-:W-:-:S05]  /*11cb0*/  IMAD.MOV.U32 R0, RZ, RZ, R26 ;  /* 0x000000ffff007224 */ /* 0x000fca00078e001a */
[----:B------:R-:W1:Y:S01]  /*11cc0*/  @P2 LDC R7, c[0x0][0x450] ;  /* 0x00011400ff072b82 */ /* 0x000e620000000800 */
[----:B0-----:R-:W-:Y:S01]  /*11cd0*/  @P2 IMAD.HI.U32 R4, R26, R5, RZ ;  /* 0x000000051a042227 */ /* 0x001fe200078e00ff */
[----:B------:R-:W-:-:S04]  /*11ce0*/  SHF.R.S32.HI R5, RZ, 0x1f, R2 ;  /* 0x0000001fff057819 */ /* 0x000fc80000011402 */
[----:B-1----:R-:W-:Y:S02]  /*11cf0*/  @P2 SHF.R.U32.HI R0, RZ, R7, R4 ;  /* 0x00000007ff002219 */ /* 0x002fe40000011604 */
        /* <DEDUP_REMOVED lines=21> */
.L_x_14052:
[----:B------:R-:W-:-:S13]  /*11e50*/  ISETP.NE.AND P0, PT, R3, 0x1, PT ;  /* 0x000000010300780c */ /* 0x000fda0003f05270 */
[----:B------:R-:W1:Y:S02]  /*11e60*/  @P0 LDC.64 R4, c[0x0][0x9e8] ;  /* 0x00027a00ff040b82 */ /* 0x000e640000000a00 */
[----:B-1----:R-:W-:-:S05]  /*11e70*/  @P0 IMAD.HI.U32 R4, R2, R4, RZ ;  /* 0x0000000402040227 */ /* 0x002fca00078e00ff */
[----:B------:R-:W-:-:S07]  /*11e80*/  @P0 SHF.R.U32.HI R2, RZ, R5, R4 ;  /* 0x00000005ff020219 */ /* 0x000fce0000011604 */
.L_x_14053:
[----:B------:R-:W-:Y:S05]  /*11e90*/  BSYNC B0 ;  /* 0x0000000000007941 */ /* 0x000fea0003800000 */
.L_x_14051:
[----:B------:R-:W-:-:S05]  /*11ea0*/  IMAD R3, R2, R3, RZ ;  /* 0x0000000302037224 */ /* 0x000fca00078e02ff */
[----:B------:R-:W-:-:S07]  /*11eb0*/  VIMNMX R0, R0, R3, !PT ;  /* 0x0000000300007248 */ /* 0x000fce0007fe0100 */
.L_x_14050:
        /* <DEDUP_REMOVED lines=25> */
.L_x_14055:
        /* <DEDUP_REMOVED lines=20> */
.L_x_14058:
[----:B------:R-:W-:Y:S05]  /*12190*/  BSYNC B6 ;  /* 0x0000000000067941 */ /* 0x000fea0003800000 */
.L_x_14057:
        /* <DEDUP_REMOVED lines=20> */
.L_x_14061:
        /* <DEDUP_REMOVED lines=15> */
.L_x_14060:
[----:B------:R-:W-:Y:S05]  /*123d0*/  BSYNC B6 ;  /* 0x0000000000067941 */ /* 0x000fea0003800000 */
.L_x_14059:
[----:B------:R-:W2:Y:S01]  /*123e0*/  LDL.LU R2, [R1] ;  /* 0x0000000001027983 */ /* 0x000ea20000300800 */
[----:B------:R-:W-:Y:S01]  /*123f0*/  ULDC.64 UR4, c[0x0][0x9f8] ;  /* 0x00027e0000047ab9 */ /* 0x000fe20000000a00 */
[----:B------:R-:W-:Y:S01]  /*12400*/  IMAD.MOV.U32 R7, RZ, RZ, R19 ;  /* 0x000000ffff077224 */ /* 0x000fe200078e0013 */
[----:B------:R-:W-:Y:S01]  /*12410*/  ISETP.NE.U32.AND P0, PT, RZ, UR4, PT ;  /* 0x00000004ff007c0c */ /* 0x000fe2000bf05070 */
[----:B------:R-:W3:Y:S01]  /*12420*/  LDL R20, [R1+0x10] ;  /* 0x0000100001147983 */ /* 0x000ee20000100800 */
[----:B------:R-:W1:Y:S02]  /*12430*/  LDC R9, c[0x0][0x430] ;  /* 0x00010c00ff097b82 */ /* 0x000e640000000800 */
[----:B------:R-:W-:Y:S01]  /*12440*/  ISETP.NE.AND.EX P0, PT, RZ, UR5, PT, P0 ;  /* 0x00000005ff007c0c */ /* 0x000fe2000bf05300 */
[----:B------:R-:W4:Y:S01]  /*12450*/  S2R R0, SR_TID.X ;  /* 0x0000000000007919 */ /* 0x000f220000002100 */
[----:B------:R-:W4:Y:S01]  /*12460*/  S2R R21, SR_TID.X ;  /* 0x0000000000157919 */ /* 0x000f220000002100 */
[----:B0-----:R-:W-:-:S02]  /*12470*/  VIADD R25, R25, 0xffffffff ;  /* 0xffffffff19197836 */ /* 0x001fc40000000000 */
[----:B--2---:R-:W-:-:S08]  /*12480*/  IMAD.MOV.U32 R17, RZ, RZ, R2 ;  /* 0x000000ffff117224 */ /* 0x004fd000078e0002 */
[----:B------:R-:W0:Y:S02]  /*12490*/  @P0 LDC.64 R2, c[0x0][0x9f8] ;  /* 0x00027e00ff020b82 */ /* 0x000e240000000a00 */
[----:B0-----:R-:W-:-:S05]  /*124a0*/  @P0 IMAD.WIDE R2, R19, 0x4, R2 ;  /* 0x0000000413020825 */ /* 0x001fca00078e0202 */
[----:B------:R0:W2:Y:S01]  /*124b0*/  @P0 LDG.E R7, desc[UR52][R2.64] ;  /* 0x0000003402070981 */ /* 0x0000a2000c1e1900 */
[----:B-1----:R-:W-:Y:S01]  /*124c0*/  ISETP.NE.AND P1, PT, R9, 0x1, PT ;  /* 0x000000010900780c */ /* 0x002fe20003f25270 */
[----:B----4-:R-:W-:Y:S01]  /*124d0*/  IMAD.SHL.U32 R0, R0, 0x10, RZ ;  /* 0x0000001000007824 */ /* 0x010fe200078e00ff */
[----:B------:R-:W-:Y:S01]  /*124e0*/  LOP3.LUT R21, R21, 0x7f, RZ, 0xc0, !PT ;  /* 0x0000007f15157812 */ /* 0x000fe200078ec0ff */
[----:B------:R-:W-:Y:S01]  /*124f0*/  IMAD.SHL.U32 R8, R25, 0x80, RZ ;  /* 0x0000008019087824 */ /* 0x000fe200078e00ff */
[----:B------:R-:W-:Y:S02]  /*12500*/  LOP3.LUT R17, R17, 0xfffffffb, RZ, 0xc0, !PT ;  /* 0xfffffffb11117812 */ /* 0x000fe400078ec0ff */
[----:B------:R-:W-:Y:S02]  /*12510*/  SHF.R.U32.HI R21, RZ, 0x3, R21 ;  /* 0x00000003ff157819 */ /* 0x000fe40000011615 */
[----:B------:R-:W-:-:S04]  /*12520*/  LOP3.LUT R0, R0, 0x70, RZ, 0xc0, !PT ;  /* 0x0000007000007812 */ /* 0x000fc800078ec0ff */
[----:B------:R-:W-:Y:S01]  /*12530*/  LOP3.LUT R5, R8, R21, R0, 0xfe, !PT ;  /* 0x0000001508057212 */ /* 0x000fe200078efe00 */
[----:B------:R-:W1:Y:S01]  /*12540*/  @P1 LDC R6, c[0x0][0x434] ;  /* 0x00010d00ff061b82 */ /* 0x000e620000000800 */
[----:B------:R-:W-:Y:S02]  /*12550*/  @P1 LOP3.LUT R17, R17, 0x4, RZ, 0xfc, !PT ;  /* 0x0000000411111812 */ /* 0x000fe400078efcff */
[C---:B---3--:R-:W-:Y:S01]  /*12560*/  ISETP.GE.AND P0, PT, R5.reuse, R20, PT ;  /* 0x000000140500720c */ /* 0x048fe20003f06270 */
[----:B------:R-:W-:-:S04]  /*12570*/  IMAD.IADD R5, R5, 0x1, R23 ;  /* 0x0000000105057824 */ /* 0x000fc800078e0217 */
[----:B------:R-:W3:Y:S01]  /*12580*/  @P1 LDC R0, c[0x0][0x438] ;  /* 0x00010e00ff001b82 */ /* 0x000ee20000000800 */
[----:B------:R-:W-:-:S07]  /*12590*/  IMAD.MOV.U32 R4, RZ, RZ, R5 ;  /* 0x000000ffff047224 */ /* 0x000fce00078e0005 */
[----:B0-----:R-:W0:Y:S01]  /*125a0*/  @!P0 LDC.64 R2, c[0x0][0x428] ;  /* 0x00010a00ff028b82 */ /* 0x001e220000000a00 */
[----:B-1----:R-:W-:-:S05]  /*125b0*/  @P1 IMAD.HI.U32 R6, R5, R6, RZ ;  /* 0x0000000605061227 */ /* 0x002fca00078e00ff */
[----:B---3--:R-:W-:-:S05]  /*125c0*/  @P1 SHF.R.U32.HI R4, RZ, R0, R6 ;  /* 0x00000000ff041219 */ /* 0x008fca0000011606 */
[----:B------:R-:W-:-:S04]  /*125d0*/  IMAD.MOV R0, RZ, RZ, -R4 ;  /* 0x000000ffff007224 */ /* 0x000fc800078e0a04 */
[----:B------:R-:W-:Y:S01]  /*125e0*/  IMAD R0, R9, R0, R5 ;  /* 0x0000000009007224 */ /* 0x000fe200078e0205 */
[--C-:B------:R-:W-:Y:S02]  /*125f0*/  @!P0 SHF.R.S32.HI R5, RZ, 0x1f, R4.reuse ;  /* 0x0000001fff058819 */ /* 0x100fe40000011404 */
[----:B--2---:R-:W-:Y:S01]  /*12600*/  SHF.R.S32.HI R6, RZ, 0x1f, R7 ;  /* 0x0000001fff067819 */ /* 0x004fe20000011407 */
[----:B------:R-:W-:Y:S01]  /*12610*/  STL [R1+0x8], R7 ;  /* 0x0000080701007387 */ /* 0x000fe20000100800 */
[----:B0-----:R-:W-:-:S03]  /*12620*/  @!P0 IMAD.WIDE.U32 R4, R7, R2, R4 ;  /* 0x0000000207048225 */ /* 0x001fc600078e0004 */
[----:B------:R0:W-:Y:S02]  /*12630*/  STL [R1+0x1c], R6 ;  /* 0x00001c0601007387 */ /* 0x0001e40000100800 */
[----:B0-----:R-:W-:-:S04]  /*12640*/  @!P0 IMAD R6, R6, R2, RZ ;  /* 0x0000000206068224 */ /* 0x001fc800078e02ff */
[----:B------:R-:W-:Y:S02]  /*12650*/  @!P0 IMAD R6, R7, R3, R6 ;  /* 0x0000000307068224 */ /* 0x000fe400078e0206 */
[----:B------:R-:W0:Y:S02]  /*12660*/  @!P0 LDC.64 R2, c[0x0][0x418] ;  /* 0x00010600ff028b82 */ /* 0x000e240000000a00 */
[----:B------:R-:W-:Y:S01]  /*12670*/  @!P0 IMAD.IADD R5, R5, 0x1, R6 ;  /* 0x0000000105058824 */ /* 0x000fe200078e0206 */
[----:B0-----:R-:W-:Y:S01]  /*12680*/  @!P0 LEA R6, P1, R4, R2, 0x2 ;  /* 0x0000000204068211 */ /* 0x001fe200078210ff */
[----:B------:R-:W-:-:S03]  /*12690*/  IMAD.MOV.U32 R2, RZ, RZ, RZ ;  /* 0x000000ffff027224 */ /* 0x000fc600078e00ff */
[----:B------:R-:W-:-:S05]  /*126a0*/  @!P0 LEA.HI.X R7, R4, R3, R5, 0x2, P1 ;  /* 0x0000000304078211 */ /* 0x000fca00008f1405 */
[----:B------:R0:W5:Y:S01]  /*126b0*/  @!P0 LDG.E R2, desc[UR52][R6.64] ;  /* 0x0000003406028981 */ /* 0x000162000c1e1900 */
[----:B------:R-:W-:Y:S01]  /*126c0*/  IMAD.U32 R9, RZ, RZ, UR37 ;  /* 0x00000025ff097e24 */ /* 0x000fe2000f8e00ff */
[----:B------:R-:W-:Y:S01]  /*126d0*/  LOP3.LUT R17, R17, 0xfffffffd, RZ, 0xc0, !PT ;  /* 0xfffffffd11117812 */ /* 0x000fe200078ec0ff */
[----:B------:R-:W-:-:S03]  /*126e0*/  UMOV UR4, 0xffffffff ;  /* 0xffffffff00047882 */ /* 0x000fc60000000000 */
[----:B------:R-:W-:-:S13]  /*126f0*/  ISETP.NE.AND P2, PT, R9, 0x3, PT ;  /* 0x000000030900780c */ /* 0x000fda0003f45270 */
[----:B------:R-:W-:-:S05]  /*12700*/  @P2 LOP3.LUT R17, R17, 0x2, RZ, 0xfc, !PT ;  /* 0x0000000211112812 */ /* 0x000fca00078efcff */
[----:B------:R0:W-:Y:S01]  /*12710*/  STL [R1], R17 ;  /* 0x0000001101007387 */ /* 0x0001e20000100800 */
[----:B------:R-:W-:Y:S05]  /*12720*/  BRA.DIV UR4, `(.L_x_14062) ;  /* 0x00000046043c7947 */ /* 0x000fea000b800000 */
.L_x_14128:
[----:B------:R-:W-:-:S05]  /*12730*/  SHF.R.S32.HI R9, RZ, 0x1f, R18 ;  /* 0x0000001fff097819 */ /* 0x000fca0000011412 */
[----:B------:R1:W-:Y:S01]  /*12740*/  STL [R1+0x4], R9 ;  /* 0x0000040901007387 */ /* 0x0003e20000100800 */
[----:B------:R-:W-:Y:S05]  /*12750*/  @!P2 BRA `(.L_x_14063) ;  /* 0x000000000004a947 */ /* 0x000fea0003800000 */
[----:B------:R-:W-:Y:S01]  /*12760*/  BPT.TRAP 0x1 ;  /* 0x000000040000795c */ /* 0x000fe20000300000 */
.L_x_14063:
[----:B0-----:R-:W-:Y:S01]  /*12770*/  SHF.R.S32.HI R6, RZ, 0x1f, R0 ;  /* 0x0000001fff067819 */ /* 0x001fe20000011400 */
        /* <DEDUP_REMOVED lines=24> */
.L_x_14129:
[----:B------:R-:W-:Y:S05]  /*12900*/  BSYNC B0 ;  /* 0x0000000000007941 */ /* 0x000fea0003800000 */
.L_x_14064:
[----:B------:R-:W2:Y:S01]  /*12910*/  LDL R12, [R1+0x4] ;  /* 0x00000400010c7983 */ /* 0x000ea20000100800 */
[----:B------:R-:W-:-:S03]  /*12920*/  ULDC.64 UR4, c[0x0][0x300] ;  /* 0x0000c00000047ab9 */ /* 0x000fc60000000a00 */
[----:B------:R-:W3:Y:S04]  /*12930*/  LDL R11, [R1+0x10] ;  /* 0x00001000010b7983 */ /* 0x000ee80000100800 */
[----:B-1----:R-:W4:Y:S01]  /*12940*/  LDL.LU R9, [R1] ;  /* 0x0000000001097983 */ /* 0x002f220000300800 */
        /* <DEDUP_REMOVED lines=28> */
[----:B------:R1:W-:Y:S01]  /*12b10*/  STL [R1], R9 ;  /* 0x0000000901007387 */ /* 0x0003e20000100800 */
        /* <DEDUP_REMOVED lines=79> */
.L_x_14147:
[----:B------:R-:W-:-:S13]  /*13010*/  ISETP.GE.AND P0, PT, R4, 0x71, PT ;  /* 0x000000710400780c */ /* 0x000fda0003f06270 */
[----:B01----:R-:W-:Y:S01]  /*13020*/  @P0 LEA R6, P1, R28, R0, 0x1 ;  /* 0x000000001c060211 */ /* 0x003fe200078208ff */
[----:B------:R-:W-:-:S04]  /*13030*/  @P0 IMAD R5, R5, 0x2, R22 ;  /* 0x0000000205050824 */ /* 0x000fc800078e0216 */
[----:B------:R-:W-:-:S05]  /*13040*/  @P0 IMAD.X R7, RZ, RZ, R2, P1 ;  /* 0x000000ffff070224 */ /* 0x000fca00008e0602 */
[----:B------:R-:W-:Y:S01]  /*13050*/  @!PT LDS RZ, [RZ] ;  /* 0x00000000fffff984 */ /* 0x000fe20000000800 */
[----:B------:R-:W-:Y:S01]  /*13060*/  @!PT LDS RZ, [RZ] ;  /* 0x00000000fffff984 */ /* 0x000fe20000000800 */
[----:B------:R-:W-:Y:S01]  /*13070*/  @!PT LDS RZ, [RZ] ;  /* 0x00000000fffff984 */ /* 0x000fe20000000800 */
[----:B------:R0:W-:Y:S01]  /*13080*/  @P0 LDGSTS.E.BYPASS.LTC128B.128 [R5+0x11c00], desc[UR52][R6.64], !P2 ;  /* 0x11c0000006050fae */ /* 0x0001e2000d101d74 */
[----:B------:R-:W-:Y:S01]  /*13090*/  PLOP3.LUT P0, PT, PT, PT, PT, 0x80, 0x0 ;  /* 0x000000000000781c */ /* 0x000fe20003f0f070 */
[----:B------:R-:W-:-:S12]  /*130a0*/  NOP ;  /* 0x0000000000007918 */ /* 0x000fd80000000000 */
.L_x_14067:
        /* <DEDUP_REMOVED lines=11> */
.L_x_14068:
[----:B------:R1:W5:Y:S01]  /*13160*/  LDL.LU R4, [R1+0x24] ;  /* 0x0000240001047983 */ /* 0x0003620000300800 */
[----:B------:R1:W-:Y:S02]  /*13170*/  SYNCS.ARRIVE.TRANS64.A1T0 RZ, [R3+URZ+0x16830], RZ ;  /* 0x016830ff03ff79a7 */ /* 0x0003e4000810003f */
[----:B------:R-:W-:Y:S05]  /*13180*/  WARPSYNC.ALL ;  /* 0x0000000000007948 */ /* 0x000fea0003800000 */
[----:B------:R-:W-:Y:S01]  /*13190*/  ULDC.64 UR4, c[0x0][0x298] ;  /* 0x0000a60000047ab9 */ /* 0x000fe20000000a00 */
[----:B------:R-:W-:Y:S01]  /*131a0*/  VIADD R2, R22, 0x8400 ;  /* 0x0000840016027836 */ /* 0x000fe20000000000 */
[----:B------:R-:W-:Y:S01]  /*131b0*/  BSSY B6, `(.L_x_14069) ;  /* 0x000001b000067945 */ /* 0x000fe20003800000 */
[----:B------:R-:W-:Y:S03]  /*131c0*/  BAR.SYNC.DEFER_BLOCKING 0x8, 0x200 ;  /* 0x0208000000007b1d */ /* 0x000fe60000010000 */
[----:B------:R-:W-:-:S02]  /*131d0*/  LOP3.LUT P0, RZ, R2, 0x3ff, RZ, 0xc0, !PT ;  /* 0x000003ff02ff7812 */ /* 0x000fc4000780c0ff */
[----:B-----5:R-:W-:Y:S01]  /*131e0*/  SHF.R.S32.HI R0, RZ, 0x1f, R4 ;  /* 0x0000001fff007819 */ /* 0x020fe20000011404 */
[----:B-1----:R-:W-:-:S04]  /*131f0*/  IMAD.WIDE.U32 R2, R4, UR4, RZ ;  /* 0x0000000404027c25 */ /* 0x002fc8000f8e00ff */
[----:B------:R-:W-:Y:S01]  /*13200*/  IMAD R0, R0, UR4, RZ ;  /* 0x0000000400007c24 */ /* 0x000fe2000f8e02ff */
[----:B------:R1:W-:Y:S03]  /*13210*/  STL.64 [R1+0x28], R2 ;  /* 0x0000280201007387 */ /* 0x0003e60000100a00 */
[----:B------:R-:W-:-:S04]  /*13220*/  IMAD R0, R4, UR5, R0 ;  /* 0x0000000504007c24 */ /* 0x000fc8000f8e0200 */
[----:B------:R-:W-:-:S05]  /*13230*/  IMAD.IADD R0, R3, 0x1, R0 ;  /* 0x0000000103007824 */ /* 0x000fca00078e0200 */
[----:B------:R1:W-:Y:S01]  /*13240*/  STL [R1+0x24], R0 ;  /* 0x0000240001007387 */ /* 0x0003e20000100800 */
[----:B------:R-:W-:Y:S05]  /*13250*/  @!P0 BRA `(.L_x_14070) ;  /* 0x0000000000408947 */ /* 0x000fea0003800000 */
[----:B-1----:R-:W-:Y:S01]  /*13260*/  MOV R2, 0x0 ;  /* 0x0000000000027802 */ /* 0x002fe20000000f00 */
[----:B------:R-:W-:Y:S01]  /*13270*/  ULDC.64 UR6, c[0x4][0x138] ;  /* 0x01004e0000067ab9 */ /* 0x000fe20000000a00 */
[----:B------:R-:W-:Y:S01]  /*13280*/  ULDC.64 UR8, c[0x4][0x140] ;  /* 0x0100500000087ab9 */ /* 0x000fe20000000a00 */
[----:B------:R-:W-:Y:S01]  /*13290*/  ULDC.64 UR4, c[0x4][0x20] ;  /* 0x0100080000047ab9 */ /* 0x000fe20000000a00 */
[----:B------:R-:W-:Y:S02]  /*132a0*/  IMAD.U32 R4, RZ, RZ, UR6 ;  /* 0x00000006ff047e24 */ /* 0x000fe4000f8e00ff */
[----:B------:R-:W1:Y:S01]  /*132b0*/  LDC.64 R2, c[0x4][R2] ;  /* 0x0100000002027b82 */ /* 0x000e620000000a00 */
[----:B0-----:R-:W-:Y:S02]  /*132c0*/  IMAD.U32 R5, RZ, RZ, UR7 ;  /* 0x00000007ff057e24 */ /* 0x001fe4000f8e00ff */
        /* <DEDUP_REMOVED lines=8> */
[----:B-1----:R-:W-:Y:S05]  /*13350*/  CALL.ABS.NOINC R2 ;  /* 0x0000000002007343 */ /* 0x002fea0003c00000 */
.L_x_14070:
[----:B------:R-:W-:Y:S05]  /*13360*/  BSYNC B6 ;  /* 0x0000000000067941 */ /* 0x000fea0003800000 */
.L_x_14069:
[----:B------:R-:W2:Y:S01]  /*13370*/  LDL.LU R20, [R1+0x24] ;  /* 0x0000240001147983 */ /* 0x000ea20000300800 */
[----:B------:R-:W-:Y:S01]  /*13380*/  ULDC.64 UR4, c[0x0][0x2d8] ;  /* 0x0000b60000047ab9 */ /* 0x000fe20000000a00 */
[----:B------:R-:W3:Y:S01]  /*13390*/  LDC R4, c[0x0][0x448] ;  /* 0x00011200ff047b82 */ /* 0x000ee20000000800 */
[----:B------:R-:W-:Y:S01]  /*133a0*/  ULDC.64 UR6, c[0x0][0x2c8] ;  /* 0x0000b20000067ab9 */ /* 0x000fe20000000a00 */
[----:B-1----:R-:W4:Y:S01]  /*133b0*/  LDL.LU.64 R2, [R1+0x28] ;  /* 0x0000280001027983 */ /* 0x002f220000300a00 */
[----:B------:R-:W-:-:S03]  /*133c0*/  ULDC.64 UR8, c[0x0][0x280] ;  /* 0x0000a00000087ab9 */ /* 0x000fc60000000a00 */
[----:B------:R-:W4:Y:S02]  /*133d0*/  LDL R0, [R1] ;  /* 0x0000000001007983 */ /* 0x000f240000100800 */
[----:B------:R-:W1:Y:S01]  /*133e0*/  LDC R10, c[0x0][0x448] ;  /* 0x00011200ff0a7b82 */ /* 0x000e620000000800 */
[----:B--2---:R-:W-:Y:S02]  /*133f0*/  IMAD.MOV.U32 R21, RZ, RZ, R20 ;  /* 0x000000ffff157224 */ /* 0x004fe400078e0014 */
[----:B------:R-:W2:Y:S01]  /*13400*/  LDL R20, [R1+0x4] ;  /* 0x0000040001147983 */ /* 0x000ea20000100800 */
[----:B---3--:R-:W-:Y:S01]  /*13410*/  ISETP.NE.AND P6, PT, R4, 0x1, PT ;  /* 0x000000010400780c */ /* 0x008fe20003fc5270 */
[----:B----4-:R-:W-:Y:S02]  /*13420*/  IMAD.MOV.U32 R3, RZ, RZ, R21 ;  /* 0x000000ffff037224 */ /* 0x010fe400078e0015 */
[----:B------:R-:W3:Y:S01]  /*13430*/  S2R R21, SR_TID.X ;  /* 0x0000000000157919 */ /* 0x000ee20000002100 */
[----:B------:R-:W-:Y:S01]  /*13440*/  LOP3.LUT P5, RZ, R0, 0x10, RZ, 0xc0, !PT ;  /* 0x0000001000ff7812 */ /* 0x000fe200078ac0ff */
[----:B------:R-:W-:-:S08]  /*13450*/  IMAD.WIDE.U32 R2, R18, UR4, R2 ;  /* 0x0000000412027c25 */ /* 0x000fd0000f8e0002 */
[----:B------:R-:W4:Y:S01]  /*13460*/  @P6 LDC R4, c[0x0][0x450] ;  /* 0x00011400ff046b82 */ /* 0x000f220000000800 */
[----:B---3--:R-:W-:-:S05]  /*13470*/  IMAD.SHL.U32 R21, R21, 0x10, RZ ;  /* 0x0000001015157824 */ /* 0x008fca00078e00ff */
[----:B------:R-:W-:Y:S01]  /*13480*/  LOP3.LUT R21, R21, 0x70, RZ, 0xc0, !PT ;  /* 0x0000007015157812 */ /* 0x000fe200078ec0ff */
[----:B--2---:R-:W-:Y:S02]  /*13490*/  IMAD R0, R20, UR4, RZ ;  /* 0x0000000414007c24 */ /* 0x004fe4000f8e02ff */
[----:B------:R-:W2:Y:S02]  /*134a0*/  S2R R20, SR_TID.X ;  /* 0x0000000000147919 */ /* 0x000ea40000002100 */
[----:B------:R-:W-:Y:S01]  /*134b0*/  IMAD R0, R18, UR5, R0 ;  /* 0x0000000512007c24 */ /* 0x000fe2000f8e0200 */
[----:B------:R-:W-:-:S03]  /*134c0*/  ULDC.64 UR4, c[0x0][0x2e0] ;  /* 0x0000b80000047ab9 */ /* 0x000fc60000000a00 */
[----:B------:R-:W-:Y:S01]  /*134d0*/  IMAD.IADD R3, R3, 0x1, R0 ;  /* 0x0000000103037824 */ /* 0x000fe200078e0200 */
[----:B------:R-:W-:-:S04]  /*134e0*/  SHF.R.S32.HI R0, RZ, 0x1f, R19 ;  /* 0x0000001fff007819 */ /* 0x000fc80000011413 */
[----:B------:R-:W-:-:S05]  /*134f0*/  SEL R0, R0, RZ, !P5 ;  /* 0x000000ff00007207 */ /* 0x000fca0006800000 */
[----:B0-----:R-:W-:Y:S01]  /*13500*/  IMAD R5, R0, UR4, RZ ;  /* 0x0000000400057c24 */ /* 0x001fe2000f8e02ff */
[----:B------:R-:W-:-:S05]  /*13510*/  SEL R0, R19, RZ, !P5 ;  /* 0x000000ff13007207 */ /* 0x000fca0006800000 */
[C---:B------:R-:W-:Y:S02]  /*13520*/  IMAD R5, R0.reuse, UR5, R5 ;  /* 0x0000000500057c24 */ /* 0x040fe4000f8e0205 */
[----:B------:R-:W-:Y:S01]  /*13530*/  IMAD.WIDE.U32 R2, R0, UR4, R2 ;  /* 0x0000000400027c25 */ /* 0x000fe2000f8e0002 */
[----:B------:R-:W-:Y:S01]  /*13540*/  ULDC.64 UR4, c[0x0][0x2d0] ;  /* 0x0000b40000047ab9 */ /* 0x000fe20000000a00 */
[----:B------:R-:W0:Y:S02]  /*13550*/  @P6 LDC R0, c[0x0][0x44c] ;  /* 0x00011300ff006b82 */ /* 0x000e240000000800 */
[----:B------:R-:W-:Y:S01]  /*13560*/  IMAD.IADD R3, R3, 0x1, R5 ;  /* 0x0000000103037824 */ /* 0x000fe200078e0205 */
[----:B--2---:R-:W-:-:S04]  /*13570*/  LOP3.LUT R20, R20, 0x7f, RZ, 0xc0, !PT ;  /* 0x0000007f14147812 */ /* 0x004fc800078ec0ff */
[----:B------:R-:W-:-:S04]  /*13580*/  SHF.R.U32.HI R20, RZ, 0x3, R20 ;  /* 0x00000003ff147819 */ /* 0x000fc80000011614 */
[----:B------:R-:W-:-:S05]  /*13590*/  LOP3.LUT R20, R20, R21, RZ, 0xfc, !PT ;  /* 0x0000001514147212 */ /* 0x000fca00078efcff */
[----:B------:R-:W-:Y:S02]  /*135a0*/  IMAD.IADD R8, R20, 0x1, R26 ;  /* 0x0000000114087824 */ /* 0x000fe400078e021a */
[----:B------:R2:W5:Y:S02]  /*135b0*/  LDL R20, [R1+0x20] ;  /* 0x0000200001147983 */ /* 0x0005640000100800 */
[----:B------:R-:W-:Y:S02]  /*135c0*/  IMAD.MOV.U32 R5, RZ, RZ, R8 ;  /* 0x000000ffff057224 */ /* 0x000fe400078e0008 */
[----:B0-----:R-:W-:Y:S01]  /*135d0*/  @P6 IMAD.HI.U32 R0, R8, R0, RZ ;  /* 0x0000000008006227 */ /* 0x001fe200078e00ff */
[----:B------:R-:W0:Y:S04]  /*135e0*/  S2R R21, SR_TID.X ;  /* 0x0000000000157919 */ /* 0x000e280000002100 */
[----:B----4-:R-:W-:-:S04]  /*135f0*/  @P6 SHF.R.U32.HI R5, RZ, R4, R0 ;  /* 0x00000004ff056219 */ /* 0x010fc80000011600 */
[----:B------:R-:W-:-:S05]  /*13600*/  SHF.R.S32.HI R0, RZ, 0x1f, R5 ;  /* 0x0000001fff007819 */ /* 0x000fca0000011405 */
[----:B------:R-:W-:-:S04]  /*13610*/  IMAD R0, R0, UR4, RZ ;  /* 0x0000000400007c24 */ /* 0x000fc8000f8e02ff */
[C---:B------:R-:W-:Y:S02]  /*13620*/  IMAD R6, R5.reuse, UR5, R0 ;  /* 0x0000000505067c24 */ /* 0x040fe4000f8e0200 */
[----:B------:R-:W-:Y:S02]  /*13630*/  IMAD.MOV R0, RZ, RZ, -R5 ;  /* 0x000000ffff007224 */ /* 0x000fe400078e0a05 */
[----:B------:R-:W-:-:S04]  /*13640*/  IMAD.WIDE.U32 R4, R5, UR4, R2 ;  /* 0x0000000405047c25 */ /* 0x000fc8000f8e0002 */
[----:B-1----:R-:W-:Y:S02]  /*13650*/  IMAD R0, R10, R0, R8 ;  /* 0x000000000a007224 */ /* 0x002fe400078e0208 */
[----:B------:R-:W-:Y:S02]  /*13660*/  IMAD.IADD R5, R5, 0x1, R6 ;  /* 0x0000000105057824 */ /* 0x000fe400078e0206 */
[----:B------:R-:W-:Y:S01]  /*13670*/  VIADD R8, R8, 0x80 ;  /* 0x0000008008087836 */ /* 0x000fe20000000000 */
[----:B------:R-:W-:Y:S01]  /*13680*/  SHF.R.S32.HI R9, RZ, 0x1f, R0 ;  /* 0x0000001fff097819 */ /* 0x000fe20000011400 */
[----:B------:R-:W-:Y:S01]  /*13690*/  IMAD.WIDE.U32 R6, R0, UR6, R4 ;  /* 0x0000000600067c25 */ /* 0x000fe2000f8e0004 */
[----:B0-----:R-:W-:Y:S01]  /*136a0*/  LOP3.LUT R21, R21, 0x7f, RZ, 0xc0, !PT ;  /* 0x0000007f15157812 */ /* 0x001fe200078ec0ff */
[----:B------:R-:W0:Y:S02]  /*136b0*/  @P6 LDC R5, c[0x0][0x450] ;  /* 0x00011400ff056b82 */ /* 0x000e240000000800 */
[----:B------:R-:W-:Y:S01]  /*136c0*/  IMAD R9, R9, UR6, RZ ;  /* 0x0000000609097c24 */ /* 0x000fe2000f8e02ff */
[----:B------:R-:W-:-:S02]  /*136d0*/  LEA R4, P0, R6, UR8, 0x1 ;  /* 0x0000000806047c11 */ /* 0x000fc4000f8008ff */
[----:B------:R-:W-:Y:S01]  /*136e0*/  SHF.R.U32.HI R21, RZ, 0x3, R21 ;  /* 0x00000003ff157819 */ /* 0x000fe20000011615 */
[----:B------:R-:W-:-:S04]  /*136f0*/  IMAD R0, R0, UR7, R9 ;  /* 0x0000000700007c24 */ /* 0x000fc8000f8e0209 */
[----:B------:R-:W-:-:S05]  /*13700*/  IMAD.IADD R0, R7, 0x1, R0 ;  /* 0x0000000107007824 */ /* 0x000fca00078e0200 */
[----:B------:R-:W-:Y:S02]  /*13710*/  LEA.HI.X R0, R6, UR9, R0, 0x1, P0 ;  /* 0x0000000906007c11 */ /* 0x000fe400080f0c00 */
[----:B------:R-:W1:Y:S02]  /*13720*/  @P6 LDC R6, c[0x0][0x44c] ;  /* 0x00011300ff066b82 */ /* 0x000e640000000800 */
[----:B-1----:R-:W-:-:S04]  /*13730*/  @P6 IMAD.HI.U32 R7, R8, R6, RZ ;  /* 0x0000000608076227 */ /* 0x002fc800078e00ff */
[----:B------:R-:W-:Y:S01]  /*13740*/  IMAD.MOV.U32 R6, RZ, RZ, R8 ;  /* 0x000000ffff067224 */ /* 0x000fe200078e0008 */
[----:B0-----:R-:W-:-:S04]  /*13750*/  @P6 SHF.R.U32.HI R6, RZ, R5, R7 ;  /* 0x00000005ff066219 */ /* 0x001fc80000011607 */
[--C-:B------:R-:W-:Y:S01]  /*13760*/  SHF.R.S32.HI R7, RZ, 0x1f, R6.reuse ;  /* 0x0000001fff077819 */ /* 0x100fe20000011406 */
[----:B------:R-:W-:Y:S02]  /*13770*/  IMAD.MOV R5, RZ, RZ, -R6 ;  /* 0x000000ffff057224 */ /* 0x000fe400078e0a06 */
[----:B------:R-:W-:-:S04]  /*13780*/  IMAD.WIDE.U32 R2, R6, UR4, R2 ;  /* 0x0000000406027c25 */ /* 0x000fc8000f8e0002 */
[----:B------:R-:W-:Y:S02]  /*13790*/  IMAD R5, R10, R5, R8 ;  /* 0x000000050a057224 */ /* 0x000fe400078e0208 */
[----:B------:R-:W-:Y:S01]  /*137a0*/  IMAD R7, R7, UR4, RZ ;  /* 0x0000000407077c24 */ /* 0x000fe2000f8e02ff */
[----:B------:R-:W-:Y:S02]  /*137b0*/  ULDC UR4, c[0x0][0x2b8] ;  /* 0x0000ae0000047ab9 */ /* 0x000fe40000000800 */
[----:B------:R-:W-:Y:S01]  /*137c0*/  ISETP.GE.AND P0, PT, R28, UR4, PT ;  /* 0x000000041c007c0c */ /* 0x000fe2000bf06270 */
[----:B------:R-:W-:Y:S01]  /*137d0*/  IMAD R7, R6, UR5, R7 ;  /* 0x0000000506077c24 */ /* 0x000fe2000f8e0207 */
[----:B------:R-:W-:Y:S01]  /*137e0*/  SHF.R.S32.HI R6, RZ, 0x1f, R5 ;  /* 0x0000001fff067819 */ /* 0x000fe20000011405 */
[----:B------:R-:W-:Y:S02]  /*137f0*/  UMOV UR4, 0xffffffff ;  /* 0xffffffff00047882 */ /* 0x000fe40000000000 */
[----:B------:R-:W-:-:S02]  /*13800*/  IMAD.IADD R3, R3, 0x1, R7 ;  /* 0x0000000103037824 */ /* 0x000fc400078e0207 */
[----:B------:R-:W-:Y:S02]  /*13810*/  IMAD R6, R6, UR6, RZ ;  /* 0x0000000606067c24 */ /* 0x000fe4000f8e02ff */
[----:B------:R-:W-:-:S04]  /*13820*/  IMAD.WIDE.U32 R2, R5, UR6, R2 ;  /* 0x0000000605027c25 */ /* 0x000fc8000f8e0002 */
[----:B------:R-:W-:Y:S01]  /*13830*/  IMAD R6, R5, UR7, R6 ;  /* 0x0000000705067c24 */ /* 0x000fe2000f8e0206 */
[----:B------:R-:W-:-:S03]  /*13840*/  LEA R5, P1, R2, UR8, 0x1 ;  /* 0x0000000802057c11 */ /* 0x000fc6000f8208ff */
[----:B------:R-:W-:-:S05]  /*13850*/  IMAD.IADD R6, R3, 0x1, R6 ;  /* 0x0000000103067824 */ /* 0x000fca00078e0206 */
[----:B------:R-:W-:Y:S01]  /*13860*/  LEA.HI.X R2, R2, UR9, R6, 0x1, P1 ;  /* 0x0000000902027c11 */ /* 0x000fe200088f0c06 */
[----:B--2---:R-:W-:Y:S06]  /*13870*/  BRA.DIV UR4, `(.L_x_14071) ;  /* 0x0000003e04e07947 */ /* 0x004fec000b800000 */
[----:B------:R-:W0:Y:S01]  /*13880*/  SHFL.IDX PT, R7, R4, RZ, 0x181f ;  /* 0x00181fff04077589 */ /* 0x000e2200000e0000 */
[----:B------:R-:W-:Y:S02]  /*13890*/  IMAD R3, R29, R10, RZ ;  /* 0x0000000a1d037224 */ /* 0x000fe400078e02ff */
[----:B------:R-:W-:Y:S01]  /*138a0*/  IMAD.IADD R26, R21, 0x1, R26 ;  /* 0x00000001151a7824 */ /* 0x000fe200078e021a */
        /* <DEDUP_REMOVED lines=8> */
[----:B-----5:R0:W-:Y:S02]  /*13930*/  @!P2 LDGSTS.E.BYPASS.LTC128B.128 [R20+0x8400], desc[UR52][R6.64], !P0 ;  /* 0x084000000614afae */ /* 0x0201e4000c101d74 */
        /* <DEDUP_REMOVED lines=63> */
[----:B------:R-:W-:Y:S01]  /*13d30*/  ISETP.GE.AND P1, PT, R4, R3, PT ;  /* 0x000000030400720c */ /* 0x000fe20003f26270 */
[----:B------:R-:W-:-:S05]  /*13d40*/  VIADD R4, R26, 0x70 ;  /* 0x000000701a047836 */ /* 0x000fca0000000000 */
[----:B------:R-:W-:Y:S02]  /*13d50*/  ISETP.GE.AND P2, PT, R4, R3, PT ;  /* 0x000000030400720c */ /* 0x000fe40003f46270 */
[----:B------:R-:W0:Y:S11]  /*13d60*/  SHFL.IDX PT, R4, R5, RZ, 0x181f ;  /* 0x00181fff05047589 */ /* 0x000e3600000e0000 */
[----:B-1----:R-:W-:-:S05]  /*13d70*/  @!P2 LEA R6, P3, R28, R6, 0x1 ;  /* 0x000000061c06a211 */ /* 0x002fca00078608ff */
[----:B------:R-:W-:Y:S02]  /*13d80*/  @!P2 IMAD.X R7, RZ, RZ, R0, P3 ;  /* 0x000000ffff07a224 */ /* 0x000fe400018e0600 */
[----:B------:R-:W1:Y:S04]  /*13d90*/  SHFL.IDX PT, R0, R2, RZ, 0x181f ;  /* 0x00181fff02007589 */ /* 0x000e6800000e0000 */
[----:B------:R2:W-:Y:S01]  /*13da0*/  @!P2 LDGSTS.E.BYPASS.LTC128B.128 [R20+0xbc00], desc[UR52][R6.64], !P0 ;  /* 0x0bc000000614afae */ /* 0x0005e2000c101d74 */
[----:B0-----:R-:W-:-:S05]  /*13db0*/  @!P1 LEA R4, P3, R28, R4, 0x1 ;  /* 0x000000041c049211 */ /* 0x001fca00078608ff */
[----:B--2---:R-:W-:Y:S02]  /*13dc0*/  @!P1 IMAD.MOV.U32 R6, RZ, RZ, R4 ;  /* 0x000000ffff069224 */ /* 0x004fe400078e0004 */
[----:B-1----:R-:W-:-:S04]  /*13dd0*/  @!P1 IMAD.X R0, RZ, RZ, R0, P3 ;  /* 0x000000ffff009224 */ /* 0x002fc800018e0600 */
[----:B------:R-:W-:Y:S02]  /*13de0*/  @!P1 IMAD.MOV.U32 R7, RZ, RZ, R0 ;  /* 0x000000ffff079224 */ /* 0x000fe400078e0000 */
[----:B------:R-:W-:-:S03]  /*13df0*/  VIADD R0, R26, 0x90 ;  /* 0x000000901a007836 */ /* 0x000fc60000000000 */
[----:B------:R0:W-:Y:S02]  /*13e00*/  @!P1 LDGSTS.E.BYPASS.LTC128B.128 [R20+0xc400], desc[UR52][R6.64], !P0 ;  /* 0x0c40000006149fae */ /* 0x0001e4000c101d74 */
[----:B------:R-:W-:Y:S02]  /*13e10*/  ISETP.GE.AND P1, PT, R0, R3, PT ;  /* 0x000000030000720c */ /* 0x000fe40003f26270 */
[----:B------:R-:W-:Y:S04]  /*13e20*/  SHFL.IDX PT, R0, R2, 0x1, 0x181f ;  /* 0x00381f0002007f89 */ /* 0x000fe800000e0000 */
[----:B0-----:R-:W0:Y:S07]  /*13e30*/  SHFL.IDX PT, R6, R5, 0x1, 0x181f ;  /* 0x00381f0005067f89 */ /* 0x001e2e00000e0000 */
        /* <DEDUP_REMOVED lines=11> */
[----:B------:R0:W1:Y:S04]  /*13ef0*/  SHFL.IDX PT, R0, R2, 0x3, 0x181f ;  /* 0x00781f0002007f89 */ /* 0x00006800000e0000 */
[----:B------:R0:W-:Y:S04]  /*13f00*/  @!P2 LDGSTS.E.BYPASS.LTC128B.128 [R20+0xd400], desc[UR52][R6.64], !P0 ;  /* 0x0d4000000614afae */ /* 0x0001e8000c101d74 */
[----:B------:R0:W2:Y:S02]  /*13f10*/  SHFL.IDX PT, R2, R5, 0x3, 0x181f ;  /* 0x00781f0005027f89 */ /* 0x0000a400000e0000 */
.L_x_14172:
        /* <DEDUP_REMOVED lines=10> */
.L_x_14072:
        /* <DEDUP_REMOVED lines=18> */
.L_x_14173:
[----:B------:R-:W-:Y:S05]  /*140e0*/  BSYNC B0 ;  /* 0x0000000000007941 */ /* 0x000fea0003800000 */
.L_x_14073:
[----:B------:R-:W2:Y:S04]  /*140f0*/  LDL.LU R3, [R1+0x30] ;  /* 0x0000300001037983 */ /* 0x000ea80000300800 */
[----:B------:R-:W3:Y:S01]  /*14100*/  LDL R2, [R1+0x14] ;  /* 0x0000140001027983 */ /* 0x000ee20000100800 */
[----:B------:R-:W-:Y:S01]  /*14110*/  BSSY B0, `(.L_x_14075) ;  /* 0x0000108000007945 */ /* 0x000fe20003800000 */
[----:B--2---:R-:W-:-:S05]  /*14120*/  VIADD R7, R3, 0xfffffffe ;  /* 0xfffffffe03077836 */ /* 0x004fca0000000000 */
[----:B---3--:R-:W-:-:S13]  /*14130*/  ISETP.GE.AND P0, PT, R7, R2, PT ;  /* 0x000000020700720c */ /* 0x008fda0003f06270 */
[----:B------:R-:W-:Y:S05]  /*14140*/  @!P0 BRA `(.L_x_14076) ;  /* 0x0000001000108947 */ /* 0x000fea0003800000 */
[----:B------:R-:W-:Y:S01]  /*14150*/  ULDC UR4, c[0x0][0x2f4] ;  /* 0x0000bd0000047ab9 */ /* 0x000fe20000000800 */
[----:B------:R-:W-:Y:S01]  /*14160*/  IMAD.MOV.U32 R20, RZ, RZ, R27 ;  /* 0x000000ffff147224 */ /* 0x000fe200078e001b */
[----:B------:R-:W-:Y:S01]  /*14170*/  ISETP.GE.AND P1, PT, R28, UR4, PT ;  /* 0x000000041c007c0c */ /* 0x000fe2000bf26270 */
[----:B------:R-:W-:Y:S02]  /*14180*/  IMAD.MOV.U32 R6, RZ, RZ, R24 ;  /* 0x000000ffff067224 */ /* 0x000fe400078e0018 */
[----:B------:R-:W-:-:S10]  /*14190*/  IMAD.MOV.U32 R29, RZ, RZ, R25 ;  /* 0x000000ffff1d7224 */ /* 0x000fd400078e0019 */
.L_x_14089:
[----:B------:R-:W2:Y:S01]  /*141a0*/  LDL R9, [R1+0x18] ;  /* 0x0000180001097983 */ /* 0x000ea20000100800 */
[----:B------:R-:W1:Y:S03]  /*141b0*/  LDC R3, c[0x0][0x430] ;  /* 0x00010c00ff037b82 */ /* 0x000e660000000800 */
[----:B------:R-:W3:Y:S04]  /*141c0*/  LDL R8, [R1+0x1c] ;  /* 0x00001c0001087983 */ /* 0x000ee80000100800 */
        /* <DEDUP_REMOVED lines=11> */
[----:B------:R-:W-:Y:S01]  /*14280*/  ULDC UR4, c[0x0][0x430] ;  /* 0x00010c0000047ab9 */ /* 0x000fe20000000800 */
        /* <DEDUP_REMOVED lines=27> */
.L_x_14077:
[----:B------:R-:W-:Y:S01]  /*14440*/  IMAD R5, R24, 0x8, R22 ;  /* 0x0000000818057824 */ /* 0x000fe200078e0216 */
[----:B------:R-:W-:Y:S01]  /*14450*/  SHF.L.U32 R2, R27, 0x1f, RZ ;  /* 0x0000001f1b027819 */ /* 0x000fe200000006ff */
[----:B------:R-:W-:Y:S03]  /*14460*/  BSSY B1, `(.L_x_14078) ;  /* 0x0000003000017945 */ /* 0x000fe60003800000 */
[----:B------:R-:W0:Y:S02]  /*14470*/  SYNCS.PHASECHK.TRANS64.TRYWAIT P0, [R5+URZ+0x16840], R2 ;  /* 0x01684002050075a7 */ /* 0x000e24000800017f */
[----:B0-----:R-:W-:Y:S05]  /*14480*/  @!P0 BRA `(.L_x_14079) ;  /* 0x0000004000d48947 */ /* 0x001fea0003800000 */
.L_x_14174:
[----:B------:R-:W-:Y:S05]  /*14490*/  BSYNC B1 ;  /* 0x0000000000017941 */ /* 0x000fea0003800000 */
.L_x_14078:
[----:B------:R-:W2:Y:S04]  /*144a0*/  LDL R3, [R1] ;  /* 0x0000000001037983 */ /* 0x000ea80000100800 */
[----:B------:R-:W3:Y:S01]  /*144b0*/  LDL R8, [R1+0x4] ;  /* 0x0000040001087983 */ /* 0x000ee20000100800 */
[----:B------:R-:W-:Y:S01]  /*144c0*/  SHF.R.S32.HI R21, RZ, 0x1f, R0 ;  /* 0x0000001fff157819 */ /* 0x000fe20000011400 */
[----:B------:R-:W-:Y:S01]  /*144d0*/  ULDC.64 UR4, c[0x0][0x300] ;  /* 0x0000c00000047ab9 */ /* 0x000fe20000000a00 */
[----:B------:R-:W1:Y:S03]  /*144e0*/  S2R R9, SR_TID.X ;  /* 0x0000000000097919 */ /* 0x000e660000002100 */
[----:B------:R-:W-:-:S04]  /*144f0*/  IMAD R7, R21, UR4, RZ ;  /* 0x0000000415077c24 */ /* 0x000fc8000f8e02ff */
[C---:B------:R-:W-:Y:S02]  /*14500*/  IMAD R7, R0.reuse, UR5, R7 ;  /* 0x0000000500077c24 */ /* 0x040fe4000f8e0207 */
[----:B-1----:R-:W-:Y:S01]  /*14510*/  IMAD.SHL.U32 R11, R9, 0x8, RZ ;  /* 0x00000008090b7824 */ /* 0x002fe200078e00ff */
        /* <DEDUP_REMOVED lines=63> */
.L_x_14192:
        /* <DEDUP_REMOVED lines=8> */
.L_x_14081:
        /* <DEDUP_REMOVED lines=11> */
.L_x_14082:
[----:B------:R1:W-:Y:S01]  /*14a40*/  SYNCS.ARRIVE.TRANS64.A1T0 RZ, [R5+URZ+0x16830], RZ ;  /* 0x016830ff05ff79a7 */ /* 0x0003e2000810003f */
[----:B------:R-:W-:Y:S05]  /*14a50*/  @!P3 BRA `(.L_x_14083) ;  /* 0x000000000004b947 */ /* 0x000fea0003800000 */
[----:B------:R-:W-:Y:S01]  /*14a60*/  BPT.TRAP 0x1 ;  /* 0x000000040000795c */ /* 0x000fe20000300000 */
.L_x_14083:
[----:B------:R-:W-:Y:S01]  /*14a70*/  SHF.L.U32 R2, R20, 0x1f, RZ ;  /* 0x0000001f14027819 */ /* 0x000fe200000006ff */
[----:B-1----:R-:W-:Y:S01]  /*14a80*/  IMAD R5, R6, 0x8, R22 ;  /* 0x0000000806057824 */ /* 0x002fe200078e0216 */
[----:B------:R-:W-:Y:S03]  /*14a90*/  BSSY B1, `(.L_x_14084) ;  /* 0x0000003000017945 */ /* 0x000fe60003800000 */
[----:B------:R-:W1:Y:S02]  /*14aa0*/  SYNCS.PHASECHK.TRANS64.TRYWAIT P0, [R5+URZ+0x16860], R2 ;  /* 0x01686002050075a7 */ /* 0x000e64000800017f */
[----:B-1----:R-:W-:Y:S05]  /*14ab0*/  @!P0 BRA `(.L_x_14085) ;  /* 0x00000044008c8947 */ /* 0x002fea0003800000 */
.L_x_14193:
[----:B------:R-:W-:Y:S05]  /*14ac0*/  BSYNC B1 ;  /* 0x0000000000017941 */ /* 0x000fea0003800000 */
.L_x_14084:
        /* <DEDUP_REMOVED lines=60> */
.L_x_14211:
        /* <DEDUP_REMOVED lines=27> */
[----:B------:R-:W-:-:S07]  /*15040*/  LEA.HI.X R0, R2, UR5, R0, 0x1, P2 ;  /* 0x0000000502007c11 */ /* 0x000fce00090f0c00 */
.L_x_14087:
        /* <DEDUP_REMOVED lines=12> */
.L_x_14088:
        /* <DEDUP_REMOVED lines=8> */
.L_x_14076:
[----:B------:R-:W-:Y:S05]  /*15190*/  BSYNC B0 ;  /* 0x0000000000007941 */ /* 0x000fea0003800000 */
.L_x_14075:
        /* <DEDUP_REMOVED lines=17> */
.L_x_14091:
[----:B------:R-:W-:Y:S05]  /*152b0*/  BSYNC B0 ;  /* 0x0000000000007941 */ /* 0x000fea0003800000 */
.L_x_14090:
[----:B------:R-:W-:-:S05]  /*152c0*/  IMAD.U32 R0, RZ, RZ, UR37 ;  /* 0x00000025ff007e24 */ /* 0x000fca000f8e00ff */
[----:B------:R-:W-:-:S13]  /*152d0*/  ISETP.NE.AND P0, PT, R0, 0x3, PT ;  /* 0x000000030000780c */ /* 0x000fda0003f05270 */
[----:B------:R-:W-:Y:S05]  /*152e0*/  @!P0 BRA `(.L_x_14092) ;  /* 0x0000000000048947 */ /* 0x000fea0003800000 */
[----:B------:R-:W-:Y:S01]  /*152f0*/  BPT.TRAP 0x1 ;  /* 0x000000040000795c */ /* 0x000fe20000300000 */
.L_x_14092:
[----:B------:R-:W2:Y:S01]  /*15300*/  LDL.LU R2, [R1+0x10] ;  /* 0x0000100001027983 */ /* 0x000ea20000300800 */
[----:B------:R-:W-:Y:S01]  /*15310*/  IMAD R0, R24, 0x8, R22 ;  /* 0x0000000818007824 */ /* 0x000fe200078e0216 */
[----:B------:R-:W-:Y:S01]  /*15320*/  SHF.L.U32 R3, R27, 0x1f, RZ ;  /* 0x0000001f1b037819 */ /* 0x000fe200000006ff */
[----:B------:R-:W-:Y:S03]  /*15330*/  BSSY B0, `(.L_x_14093) ;  /* 0x0000004000007945 */ /* 0x000fe60003800000 */
[----:B------:R-:W0:Y:S01]  /*15340*/  SYNCS.PHASECHK.TRANS64.TRYWAIT P0, [R0+URZ+0x16860], R3 ;  /* 0x01686003000075a7 */ /* 0x000e22000800017f */
[----:B--2---:R-:W-:Y:S01]  /*15350*/  IMAD R6, R25, -0x80, R2 ;  /* 0xffffff8019067824 */ /* 0x004fe200078e0202 */
[----:B0-----:R-:W-:Y:S06]  /*15360*/  @!P0 BRA `(.L_x_14094) ;  /* 0x0000004400bc8947 */ /* 0x001fec0003800000 */
.L_x_14212:
[----:B------:R-:W-:Y:S05]  /*15370*/  BSYNC B0 ;  /* 0x0000000000007941 */ /* 0x000fea0003800000 */
.L_x_14093:
[----:B------:R-:W1:Y:S01]  /*15380*/  S2R R2, SR_TID.X ;  /* 0x0000000000027919 */ /* 0x000e620000002100 */
[----:B------:R-:W-:Y:S01]  /*15390*/  UMOV UR4, 0xffffffff ;  /* 0xffffffff00047882 */ /* 0x000fe20000000000 */
[----:B------:R-:W2:Y:S01]  /*153a0*/  S2R R7, SR_TID.X ;  /* 0x0000000000077919 */ /* 0x000ea20000002100 */
[----:B-1----:R-:W-:Y:S01]  /*153b0*/  LOP3.LUT R5, R2, 0x7f, RZ, 0xc0, !PT ;  /* 0x0000007f02057812 */ /* 0x002fe200078ec0ff */
        /* <DEDUP_REMOVED lines=14> */
[----:B------:R-:W-:Y:S02]  /*154a0*/  IMAD R4, R4, 0x2, R22 ;  /* 0x0000000204047824 */ /* 0x000fe400078e0216 */
        /* <DEDUP_REMOVED lines=34> */
[----:B0-----:R-:W-:-:S05]  /*156d0*/  IADD3 R2, P2, R9, R5, RZ ;  /* 0x0000000509027210 */ /* 0x001fca0007f5e0ff */
[----:B-1----:R-:W-:-:S05]  /*156e0*/  IMAD.X R3, RZ, RZ, R7, P2 ;  /* 0x000000ffff037224 */ /* 0x002fca00010e0607 */
[----:B------:R0:W-:Y:S01]  /*156f0*/  LDGSTS.E.BYPASS.LTC128B.128 [R4+0x2c00], desc[UR52][R2.64], !P1 ;  /* 0x02c0000002047fae */ /* 0x0001e2000c901d74 */
[----:B------:R-:W-:Y:S02]  /*15700*/  ISETP.LT.OR P1, PT, R6, 0x61, P0 ;  /* 0x000000610600780c */ /* 0x000fe40000721670 */
[----:B0-----:R-:W-:Y:S02]  /*15710*/  IADD3 R2, P2, R14, R5, RZ ;  /* 0x000000050e027210 */ /* 0x001fe40007f5e0ff */
[----:B------:R0:W1:Y:S03]  /*15720*/  SHFL.IDX PT, R14, R17, 0x7, 0x181f ;  /* 0x00f81f00110e7f89 */ /* 0x00006600000e0000 */
[----:B--2---:R-:W-:-:S06]  /*15730*/  IMAD.X R3, RZ, RZ, R8, P2 ;  /* 0x000000ffff037224 */ /* 0x004fcc00010e0608 */
[----:B---3--:R0:W-:Y:S02]  /*15740*/  LDGSTS.E.BYPASS.LTC128B.128 [R4+0x3400], desc[UR52][R2.64], !P1 ;  /* 0x0340000002047fae */ /* 0x0081e4000c901d74 */
.L_x_14230:
        /* <DEDUP_REMOVED lines=9> */
.L_x_14096:
        /* <DEDUP_REMOVED lines=11> */
.L_x_14097:
[----:B------:R-:W-:Y:S01]  /*15890*/  VIADD R24, R24, 0x1 ;  /* 0x0000000118187836 */ /* 0x000fe20000000000 */
[----:B------:R0:W-:Y:S04]  /*158a0*/  SYNCS.ARRIVE.TRANS64.A1T0 RZ, [R0+URZ+0x16850], RZ ;  /* 0x016850ff00ff79a7 */ /* 0x0001e8000810003f */
[----:B------:R-:W-:-:S04]  /*158b0*/  ISETP.NE.AND P0, PT, R24, 0x2, PT ;  /* 0x000000021800780c */ /* 0x000fc80003f05270 */
[----:B0-----:R-:W-:Y:S02]  /*158c0*/  SEL R0, RZ, 0x1, P0 ;  /* 0x00000001ff007807 */ /* 0x001fe40000000000 */
[----:B------:R-:W-:Y:S02]  /*158d0*/  SEL R24, R24, RZ, P0 ;  /* 0x000000ff18187207 */ /* 0x000fe40000000000 */
[----:B------:R-:W-:-:S07]  /*158e0*/  LOP3.LUT R27, R27, R0, RZ, 0x3c, !PT ;  /* 0x000000001b1b7212 */ /* 0x000fce00078e3cff */
.L_x_14056:
[----:B------:R-:W-:Y:S05]  /*158f0*/  BSYNC B7 ;  /* 0x0000000000077941 */ /* 0x000fea0003800000 */
.L_x_14054:
        /* <DEDUP_REMOVED lines=12> */
.L_x_14098:
        /* <DEDUP_REMOVED lines=24> */
[----:B------:R-:W-:Y:S02]  /*15b40*/  IMAD.IADD R6, R4, 0x1, R5 ;  /* 0x0000000104067824 */ /* 0x000fe400078e0205 */
[----:B------:R-:W-:Y:S04]  /*15b50*/  SHFL.IDX PT, R5, R16, 0x1, 0x1f ;  /* 0x00201f0010057f89 */ /* 0x000fe800000e0000 */
        /* <DEDUP_REMOVED lines=10> */
.L_x_14240:
[----:B------:R-:W-:Y:S02]  /*15c00*/  ULDC UR4, c[0x0][0xc38] ;  /* 0x00030e0000047ab9 */ /* 0x000fe40000000800 */
[----:B------:R-:W-:-:S04]  /*15c10*/  IMAD.U32 R4, RZ, RZ, UR4 ;  /* 0x00000004ff047e24 */ /* 0x000fc8000f8e00ff */
[----:B--2---:R-:W-:-:S04]  /*15c20*/  IMAD R14, R14, R4, RZ ;  /* 0x000000040e0e7224 */ /* 0x004fc800078e02ff */
[----:B------:R-:W-:-:S05]  /*15c30*/  IMAD.IADD R5, R5, 0x1, R14 ;  /* 0x0000000105057824 */ /* 0x000fca00078e020e */
[----:B------:R-:W-:-:S13]  /*15c40*/  ISETP.GT.AND P6, PT, R5, R0, PT ;  /* 0x000000000500720c */ /* 0x000fda0003fc4270 */
[----:B------:R-:W-:Y:S05]  /*15c50*/  @P6 BRA `(.L_x_14101) ;  /* 0x00000000009c6947 */ /* 0x000fea0003800000 */
.L_x_14106:
[----:B------:R-:W2:Y:S01]  /*15c60*/  LDC R2, c[0x0][0xc3c] ;  /* 0x00030f00ff027b82 */ /* 0x000ea20000000800 */
[----:B------:R-:W-:-:S05]  /*15c70*/  VIADD R19, R19, 0x1f ;  /* 0x0000001f13137836 */ /* 0x000fca0000000000 */
[----:B--2---:R-:W-:-:S13]  /*15c80*/  ISETP.GE.AND P6, PT, R19, R2, PT ;  /* 0x000000021300720c */ /* 0x004fda0003fc6270 */
[----:B------:R-:W-:Y:S05]  /*15c90*/  @P6 BRA `(.L_x_14102) ;  /* 0x0000000400d06947 */ /* 0x000fea0003800000 */
[----:B-1----:R-:W1:Y:S01]  /*15ca0*/  S2R R3, SR_TID.X ;  /* 0x0000000000037919 */ /* 0x002e620000002100 */
        /* <DEDUP_REMOVED lines=9> */
.L_x_14104:
[----:B------:R-:W-:Y:S05]  /*15d40*/  BSYNC B0 ;  /* 0x0000000000007941 */ /* 0x000fea0003800000 */
.L_x_14103:
        /* <DEDUP_REMOVED lines=18> */
.L_x_14248:
[----:B------:R-:W-:Y:S02]  /*15e70*/  ULDC UR4, c[0x0][0xc38] ;  /* 0x00030e0000047ab9 */ /* 0x000fe40000000800 */
[----:B------:R-:W-:-:S04]  /*15e80*/  IMAD.U32 R4, RZ, RZ, UR4 ;  /* 0x00000004ff047e24 */ /* 0x000fc8000f8e00ff */
[----:B--2---:R-:W-:-:S04]  /*15e90*/  IMAD R14, R14, R4, RZ ;  /* 0x000000040e0e7224 */ /* 0x004fc800078e02ff */
[----:B------:R-:W-:-:S05]  /*15ea0*/  IMAD.IADD R5, R14, 0x1, R5 ;  /* 0x000000010e057824 */ /* 0x000fca00078e0205 */
[----:B------:R-:W-:-:S13]  /*15eb0*/  ISETP.GT.AND P6, PT, R5, R0, PT ;  /* 0x000000000500720c */ /* 0x000fda0003fc4270 */
[----:B------:R-:W-:Y:S05]  /*15ec0*/  @!P6 BRA `(.L_x_14106) ;  /* 0xfffffffc0064e947 */ /* 0x000fea000383ffff */
.L_x_14101:
        /* <DEDUP_REMOVED lines=8> */
.L_x_14252:
[----:B------:R-:W-:Y:S01]  /*15f50*/  ISETP.NE.AND P0, PT, R2, RZ, PT ;  /* 0x000000ff0200720c */ /* 0x000fe20003f05270 */
[----:B------:R-:W-:-:S12]  /*15f60*/  IMAD.MOV.U32 R14, RZ, RZ, RZ ;  /* 0x000000ffff0e7224 */ /* 0x000fd800078e00ff */
[----:B------:R-:W-:Y:S05]  /*15f70*/  @!P0 BRA `(.L_x_14108) ;  /* 0x0000000000108947 */ /* 0x000fea0003800000 */
[----:B------:R-:W-:Y:S01]  /*15f80*/  UMOV UR4, 0xffffffff ;  /* 0xffffffff00047882 */ /* 0x000fe20000000000 */
[----:B------:R-:W-:Y:S02]  /*15f90*/  VIADD R12, R6, 0xffffffff ;  /* 0xffffffff060c7836 */ /* 0x000fe40000000000 */
[----:B------:R-:W-:Y:S05]  /*15fa0*/  BRA.DIV UR4, `(.L_x_14109) ;  /* 0x0000004e04307947 */ /* 0x000fea000b800000 */
[----:B------:R4:W0:Y:S02]  /*15fb0*/  SHFL.IDX PT, R14, R3, R12, 0x1f ;  /* 0x00001f0c030e7589 */ /* 0x00082400000e0000 */
.L_x_14108:
[----:B-1--4-:R-:W1:Y:S01]  /*15fc0*/  LDC.64 R2, c[0x0][0xc90] ;  /* 0x00032400ff027b82 */ /* 0x012e620000000a00 */
[----:B------:R-:W-:-:S04]  /*15fd0*/  IMAD.IADD R19, R6, 0x1, R19 ;  /* 0x0000000106137824 */ /* 0x000fc800078e0213 */
[----:B-1----:R-:W-:-:S05]  /*15fe0*/  IMAD.WIDE R2, R19, 0x4, R2 ;  /* 0x0000000413027825 */ /* 0x002fca00078e0202 */
[----:B--2---:R1:W3:Y:S01]  /*15ff0*/  LDG.E R6, desc[UR52][R2.64] ;  /* 0x0000003402067981 */ /* 0x0042e2000c1e1900 */
[----:B0-----:R-:W-:-:S04]  /*16000*/  IMAD R16, R14, R4, R16 ;  /* 0x000000040e107224 */ /* 0x001fc800078e0210 */
[----:B------:R-:W-:Y:S02]  /*16010*/  IMAD.IADD R0, R0, 0x1, -R16 ;  /* 0x0000000100007824 */ /* 0x000fe400078e0a10 */
[----:B-1----:R-:W-:Y:S02]  /*16020*/  IMAD.MOV.U32 R2, RZ, RZ, RZ ;  /* 0x000000ffff027224 */ /* 0x002fe400078e00ff */
[----:B---3--:R-:W-:-:S05]  /*16030*/  IMAD R5, R17, R6, RZ ;  /* 0x0000000611057224 */ /* 0x008fca00078e02ff */
[----:B------:R-:W-:-:S04]  /*16040*/  IABS R7, R5 ;  /* 0x0000000500077213 */ /* 0x000fc80000000000 */
        /* <DEDUP_REMOVED lines=25> */
[----:B------:R-:W-:-:S03]  /*161e0*/  IMAD R0, R5, R9, R0 ;  /* 0x0000000905007224 */ /* 0x000fc600078e0200 */
[----:B------:R-:W-:-:S04]  /*161f0*/  VIADDMNMX R4, R3, R4, R6, PT ;  /* 0x0000000403047246 */ /* 0x000fc80003800106 */
[----:B------:R-:W-:-:S04]  /*16200*/  IABS R6, R4 ;  /* 0x0000000400067213 */ /* 0x000fc80000000000 */
[----:B------:R-:W0:Y:S08]  /*16210*/  I2F.RP R8, R6 ;  /* 0x0000000600087306 */ /* 0x000e300000209400 */
[----:B0-----:R-:W0:Y:S02]  /*16220*/  MUFU.RCP R8, R8 ;  /* 0x0000000800087308 */ /* 0x001e240000001000 */
[----:B0-----:R-:W-:Y:S01]  /*16230*/  VIADD R2, R8, 0xffffffe ;  /* 0x0ffffffe08027836 */ /* 0x001fe20000000000 */
[----:B------:R-:W-:-:S05]  /*16240*/  IABS R8, R0 ;  /* 0x0000000000087213 */ /* 0x000fca0000000000 */
[----:B------:R0:W1:Y:S02]  /*16250*/  F2I.FTZ.U32.TRUNC.NTZ R3, R2 ;  /* 0x0000000200037305 */ /* 0x000064000021f000 */
[----:B0-----:R-:W-:Y:S02]  /*16260*/  IMAD.MOV.U32 R2, RZ, RZ, RZ ;  /* 0x000000ffff027224 */ /* 0x001fe400078e00ff */
[----:B-1----:R-:W-:-:S04]  /*16270*/  IMAD.MOV R5, RZ, RZ, -R3 ;  /* 0x000000ffff057224 */ /* 0x002fc800078e0a03 */
[----:B------:R-:W-:-:S04]  /*16280*/  IMAD R5, R5, R6, RZ ;  /* 0x0000000605057224 */ /* 0x000fc800078e02ff */
[----:B------:R-:W-:Y:S01]  /*16290*/  IMAD.HI.U32 R3, R3, R5, R2 ;  /* 0x0000000503037227 */ /* 0x000fe200078e0002 */
[-C--:B------:R-:W-:Y:S02]  /*162a0*/  IABS R5, R4.reuse ;  /* 0x0000000400057213 */ /* 0x080fe40000000000 */
[C---:B------:R-:W-:Y:S01]  /*162b0*/  LOP3.LUT R2, R0.reuse, R4, RZ, 0x3c, !PT ;  /* 0x0000000400027212 */ /* 0x040fe200078e3cff */
[----:B------:R-:W-:Y:S02]  /*162c0*/  IMAD.IADD R0, R0, 0x1, R7 ;  /* 0x0000000100007824 */ /* 0x000fe400078e0207 */
[----:B------:R-:W-:Y:S01]  /*162d0*/  IMAD.MOV R5, RZ, RZ, -R5 ;  /* 0x000000ffff057224 */ /* 0x000fe200078e0a05 */
[----:B------:R-:W-:Y:S01]  /*162e0*/  ISETP.GE.AND P2, PT, R2, RZ, PT ;  /* 0x000000ff0200720c */ /* 0x000fe20003f46270 */
[----:B------:R-:W-:-:S04]  /*162f0*/  IMAD.HI.U32 R3, R3, R8, RZ ;  /* 0x0000000803037227 */ /* 0x000fc800078e00ff */
        /* <DEDUP_REMOVED lines=14> */
.L_x_14102:
[----:B------:R-:W-:Y:S01]  /*163e0*/  UMOV UR4, URZ ;  /* 0x0000003f00047c82 */ /* 0x000fe20008000000 */
[----:B------:R-:W-:Y:S01]  /*163f0*/  UMOV UR5, URZ ;  /* 0x0000003f00057c82 */ /* 0x000fe20008000000 */
[----:B------:R-:W-:Y:S01]  /*16400*/  ULDC UR6, c[0x0][0xc3c] ;  /* 0x00030f0000067ab9 */ /* 0x000fe20000000800 */
[----:B------:R-:W-:Y:S02]  /*16410*/  IMAD.MOV.U32 R16, RZ, RZ, R0 ;  /* 0x000000ffff107224 */ /* 0x000fe400078e0000 */
[----:B------:R-:W-:Y:S02]  /*16420*/  IMAD.U32 R17, RZ, RZ, UR4 ;  /* 0x00000004ff117e24 */ /* 0x000fe4000f8e00ff */
[----:B------:R-:W-:Y:S02]  /*16430*/  IMAD.U32 R18, RZ, RZ, UR5 ;  /* 0x00000005ff127e24 */ /* 0x000fe4000f8e00ff */
[----:B------:R-:W-:-:S07]  /*16440*/  IMAD.U32 R19, RZ, RZ, UR6 ;  /* 0x00000006ff137e24 */ /* 0x000fce000f8e00ff */
.L_x_14110:
        /* <DEDUP_REMOVED lines=10> */
.L_x_14099:
[----:B------:R-:W-:Y:S02]  /*164f0*/  ULDC UR4, c[0x0][0xc3c] ;  /* 0x00030f0000047ab9 */ /* 0x000fe40000000800 */
[----:B---3--:R-:W-:-:S13]  /*16500*/  ISETP.GE.AND P0, PT, R19, UR4, PT ;  /* 0x0000000413007c0c */ /* 0x008fda000bf06270 */
[----:B------:R-:W-:Y:S05]  /*16510*/  @!P0 BRA `(.L_x_14111) ;  /* 0xffffffb000548947 */ /* 0x000fea000383ffff */
[----:B------:R-:W-:Y:S05]  /*16520*/  BSYNC B8 ;  /* 0x0000000000087941 */ /* 0x000fea0003800000 */
.L_x_14042:
        /* <DEDUP_REMOVED lines=12> */
.L_x_14255:
[----:B------:R-:W-:Y:S05]  /*165f0*/  BSYNC B0 ;  /* 0x0000000000007941 */ /* 0x000fea0003800000 */
.L_x_14112:
[----:B------:R-:W-:-:S03]  /*16600*/  UMOV UR4, 0xffffffff ;  /* 0xffffffff00047882 */ /* 0x000fc60000000000 */
[----:B------:R-:W-:Y:S05]  /*16610*/  BRA.DIV UR4, `(.L_x_14114) ;  /* 0x0000004604cc7947 */ /* 0x000fea000b800000 */
[----:B0-----:R-:W0:Y:S02]  /*16620*/  S2R R0, SR_TID.X ;  /* 0x0000000000007919 */ /* 0x001e240000002100 */
[----:B0-----:R-:W-:-:S04]  /*16630*/  SHF.R.U32.HI R0, RZ, 0x5, R0 ;  /* 0x00000005ff007819 */ /* 0x001fc80000011600 */
[----:B------:R-:W-:-:S05]  /*16640*/  LOP3.LUT R0, R0, 0x3, RZ, 0xc0, !PT ;  /* 0x0000000300007812 */ /* 0x000fca00078ec0ff */
[----:B------:R0:W3:Y:S02]  /*16650*/  SHFL.IDX PT, R14, R0, RZ, 0x1f ;  /* 0x00001fff000e7589 */ /* 0x0000e400000e0000 */
.L_x_14258:
[----:B---3--:R-:W-:Y:S01]  /*16660*/  ISETP.NE.AND P0, PT, R14, RZ, PT ;  /* 0x000000ff0e00720c */ /* 0x008fe20003f05270 */
[----:B------:R-:W-:-:S12]  /*16670*/  BSSY B0, `(.L_x_14115) ;  /* 0x0000024000007945 */ /* 0x000fd80003800000 */
[----:B------:R-:W-:Y:S05]  /*16680*/  @P0 BRA `(.L_x_14116) ;  /* 0x0000000000880947 */ /* 0x000fea0003800000 */
[----:B------:R-:W-:-:S03]  /*16690*/  UMOV UR4, 0xffffffff ;  /* 0xffffffff00047882 */ /* 0x000fc60000000000 */
[----:B------:R-:W-:Y:S05]  /*166a0*/  BRA.DIV UR4, `(.L_x_14117) ;  /* 0x0000004604dc7947 */ /* 0x000fea000b800000 */
[----:B------:R-:W-:-:S13]  /*166b0*/  ELECT P6, URZ, PT ;  /* 0x00000000003f782f */ /* 0x000fda00038c0000 */
.L_x_14261:
[----:B------:R-:W-:Y:S05]  /*166c0*/  @!P6 BRA `(.L_x_14116) ;  /* 0x000000000078e947 */ /* 0x000fea0003800000 */
[----:B------:R-:W-:-:S06]  /*166d0*/  ULOP3.LUT UR4, UR36, 0x2, URZ, 0xfc, !UPT ;  /* 0x0000000224047892 */ /* 0x000fcc000f8efc3f */
[----:B0-----:R-:W-:-:S05]  /*166e0*/  IMAD.U32 R0, RZ, RZ, UR4 ;  /* 0x00000004ff007e24 */ /* 0x001fca000f8e00ff */
[----:B------:R-:W-:-:S13]  /*166f0*/  ISETP.NE.AND P0, PT, R0, 0x3, PT ;  /* 0x000000030000780c */ /* 0x000fda0003f05270 */
[----:B------:R-:W-:Y:S05]  /*16700*/  @!P0 BRA `(.L_x_14118) ;  /* 0x0000000000048947 */ /* 0x000fea0003800000 */
[----:B------:R-:W-:Y:S01]  /*16710*/  BPT.TRAP 0x1 ;  /* 0x000000040000795c */ /* 0x000fe20000300000 */
.L_x_14118:
[C---:B------:R-:W-:Y:S01]  /*16720*/  IMAD R3, R24.reuse, 0x8, R5 ;  /* 0x0000000818037824 */ /* 0x040fe200078e0205 */
[----:B------:R-:W-:Y:S01]  /*16730*/  SHF.L.U32 R2, R27, 0x1f, RZ ;  /* 0x0000001f1b027819 */ /* 0x000fe200000006ff */
[----:B------:R-:W-:-:S03]  /*16740*/  VIADD R24, R24, 0x1 ;  /* 0x0000000118187836 */ /* 0x000fc60000000000 */
[----:B------:R-:W0:Y:S02]  /*16750*/  SYNCS.PHASECHK.TRANS64.TRYWAIT P1, [R3+URZ+0x16840], R2 ;  /* 0x01684002030075a7 */ /* 0x000e24000802017f */
[----:B------:R-:W-:-:S04]  /*16760*/  ISETP.NE.AND P2, PT, R24, 0x2, PT ;  /* 0x000000021800780c */ /* 0x000fc80003f45270 */
[----:B------:R-:W-:Y:S01]  /*16770*/  SEL R0, RZ, 0x1, P2 ;  /* 0x00000001ff007807 */ /* 0x000fe20001000000 */
[----:B0-----:R-:W-:Y:S08]  /*16780*/  @!P1 BRA `(.L_x_14119) ;  /* 0x0000004400c49947 */ /* 0x001ff00003800000 */
.L_x_14262:
[----:B------:R-:W-:Y:S02]  /*16790*/  SEL R24, R24, RZ, P2 ;  /* 0x000000ff18187207 */ /* 0x000fe40001000000 */
[----:B------:R-:W-:Y:S01]  /*167a0*/  LOP3.LUT R0, R27, R0, RZ, 0x3c, !PT ;  /* 0x000000001b007212 */ /* 0x000fe200078e3cff */
[----:B------:R-:W-:Y:S06]  /*167b0*/  @!P0 BRA `(.L_x_14120) ;  /* 0x0000000000048947 */ /* 0x000fec0003800000 */
[----:B------:R-:W-:Y:S01]  /*167c0*/  BPT.TRAP 0x1 ;  /* 0x000000040000795c */ /* 0x000fe20000300000 */
.L_x_14120:
[----:B------:R-:W-:Y:S01]  /*167d0*/  IMAD R5, R24, 0x8, R5 ;  /* 0x0000000818057824 */ /* 0x000fe200078e0205 */
[----:B------:R-:W-:-:S04]  /*167e0*/  SHF.L.U32 R0, R0, 0x1f, RZ ;  /* 0x0000001f00007819 */ /* 0x000fc800000006ff */
[----:B------:R-:W3:Y:S02]  /*167f0*/  SYNCS.PHASECHK.TRANS64.TRYWAIT P1, [R5+URZ+0x16840], R0 ;  /* 0x01684000050075a7 */ /* 0x000ee4000802017f */
[----:B---3--:R-:W-:Y:S05]  /*16800*/  @!P1 BRA `(.L_x_14121) ;  /* 0x0000004400b89947 */ /* 0x008fea0003800000 */
.L_x_14263:
[----:B------:R-:W-:Y:S05]  /*16810*/  @!P0 BRA `(.L_x_14122) ;  /* 0x0000000000048947 */ /* 0x000fea0003800000 */
[----:B------:R-:W-:Y:S01]  /*16820*/  BPT.TRAP 0x1 ;  /* 0x000000040000795c */ /* 0x000fe20000300000 */
.L_x_14122:
[----:B------:R-:W4:Y:S02]  /*16830*/  SYNCS.PHASECHK.TRANS64.TRYWAIT P1, [R3+URZ+0x16860], R2 ;  /* 0x01686002030075a7 */ /* 0x000f24000802017f */
[----:B----4-:R-:W-:Y:S05]  /*16840*/  @!P1 BRA `(.L_x_14123) ;  /* 0x0000004400bc9947 */ /* 0x010fea0003800000 */
.L_x_14264:
[----:B------:R-:W-:Y:S05]  /*16850*/  @!P0 BRA `(.L_x_14124) ;  /* 0x0000000000048947 */ /* 0x000fea0003800000 */
[----:B------:R-:W-:Y:S01]  /*16860*/  BPT.TRAP 0x1 ;  /* 0x000000040000795c */ /* 0x000fe20000300000 */
.L_x_14124:
[----:B------:R0:W0:Y:S02]  /*16870*/  SYNCS.PHASECHK.TRANS64.TRYWAIT P0, [R5+URZ+0x16860], R0 ;  /* 0x01686000050075a7 */ /* 0x000024000800017f */
[----:B0-----:R-:W-:Y:S05]  /*16880*/  @!P0 NANOSLEEP.SYNCS 0x989680 ;  /* 0x009896800000895d */ /* 0x001fea0003900000 */
[----:B------:R-:W0:Y:S02]  /*16890*/  @!P0 SYNCS.PHASECHK.TRANS64 P0, [R5+URZ+0x16860], R0 ;  /* 0x01686000050085a7 */ /* 0x000e24000800007f */
[----:B0-----:R-:W-:Y:S05]  /*168a0*/  @!P0 BRA `(.L_x_14124) ;  /* 0xfffffffc00f08947 */ /* 0x001fea000383ffff */
.L_x_14116:
[----:B------:R-:W-:Y:S05]  /*168b0*/  BSYNC B0 ;  /* 0x0000000000007941 */ /* 0x000fea0003800000 */
.L_x_14115:
[----:B------:R-:W-:Y:S05]  /*168c0*/  EXIT ;  /* 0x000000000000794d */ /* 0x000fea0003800000 */
.L_x_13948:
[----:B0-----:R-:W-:-:S04]  /*168d0*/  IMAD.U32 R3, RZ, RZ, UR45 ;  /* 0x0000002dff037e24 */ /* 0x001fc8000f8e00ff */
[----:B------:R0:W1:Y:S03]  /*168e0*/  SYNCS.PHASECHK.TRANS64.TRYWAIT P1, [R3+URZ+0x16800], R0 ;  /* 0x01680000030075a7 */ /* 0x000066000802017f */
[----:B-1----:R-:W-:Y:S05]  /*168f0*/  @!P1 NANOSLEEP.SYNCS 0x989680 ;  /* 0x009896800000995d */ /* 0x002fea0003900000 */
[----:B------:R-:W1:Y:S02]  /*16900*/  @!P1 SYNCS.PHASECHK.TRANS64 P1, [R3+URZ+0x16800], R0 ;  /* 0x01680000030095a7 */ /* 0x000e64000802007f */
[----:B-1----:R-:W-:Y:S05]  /*16910*/  @!P1 BRA `(.L_x_13948) ;  /* 0xfffffffc00ec9947 */ /* 0x002fea000383ffff */
[----:B------:R-:W-:Y:S05]  /*16920*/  BRA `(.L_x_14125) ;  /* 0xfffffeb000487947 */ /* 0x000fea000383ffff */
.L_x_13952:
[----:B-1----:R1:W2:Y:S02]  /*16930*/  SYNCS.PHASECHK.TRANS64.TRYWAIT P1, [R13+URZ+0x16830], R0 ;  /* 0x016830000d0075a7 */ /* 0x0022a4000802017f */
[----:B--2---:R-:W-:Y:S05]  /*16940*/  @!P1 NANOSLEEP.SYNCS 0x989680 ;  /* 0x009896800000995d */ /* 0x004fea0003900000 */
[----:B------:R-:W2:Y:S02]  /*16950*/  @!P1 SYNCS.PHASECHK.TRANS64 P1, [R13+URZ+0x16830], R0 ;  /* 0x016830000d0095a7 */ /* 0x000ea4000802007f */
[----:B--2---:R-:W-:Y:S05]  /*16960*/  @!P1 BRA `(.L_x_13952) ;  /* 0xfffffffc00f09947 */ /* 0x004fea000383ffff */
[----:B------:R-:W-:Y:S05]  /*16970*/  BRA `(.L_x_13951) ;  /* 0xfffffeb000647947 */ /* 0x000fea000383ffff */
.L_x_13969:
[----:B-1----:R-:W-:-:S04]  /*16980*/  IMAD.U32 R7, RZ, RZ, UR6 ;  /* 0x00000006ff077e24 */ /* 0x002fc8000f8e00ff */
[----:B------:R1:W2:Y:S03]  /*16990*/  SYNCS.PHASECHK.TRANS64.TRYWAIT P1, [R7+URZ+0x16830], R6 ;  /* 0x01683006070075a7 */ /* 0x0002a6000802017f */
[----:B--2---:R-:W-:Y:S05]  /*169a0*/  @!P1 NANOSLEEP.SYNCS 0x989680 ;  /* 0x009896800000995d */ /* 0x004fea0003900000 */
[----:B------:R-:W2:Y:S02]  /*169b0*/  @!P1 SYNCS.PHASECHK.TRANS64 P1, [R7+URZ+0x16830], R6 ;  /* 0x01683006070095a7 */ /* 0x000ea4000802007f */
[----:B--2---:R-:W-:Y:S05]  /*169c0*/  @!P1 BRA `(.L_x_13969) ;  /* 0xfffffffc00ec9947 */ /* 0x004fea000383ffff */
[----:B------:R-:W-:Y:S05]  /*169d0*/  BRA `(.L_x_13966) ;  /* 0xfffffeec00007947 */ /* 0x000fea000383ffff */
.L_x_13973:
[----:B-1----:R-:W-:-:S04]  /*169e0*/  IMAD.U32 R7, RZ, RZ, UR6 ;  /* 0x00000006ff077e24 */ /* 0x002fc8000f8e00ff */
[----:B------:R1:W2:Y:S03]  /*169f0*/  SYNCS.PHASECHK.TRANS64.TRYWAIT P1, [R7+URZ+0x16850], R6 ;  /* 0x01685006070075a7 */ /* 0x0002a6000802017f */
[----:B--2---:R-:W-:Y:S05]  /*16a00*/  @!P1 NANOSLEEP.SYNCS 0x989680 ;  /* 0x009896800000995d */ /* 0x004fea0003900000 */
[----:B------:R-:W2:Y:S02]  /*16a10*/  @!P1 SYNCS.PHASECHK.TRANS64 P1, [R7+URZ+0x16850], R6 ;  /* 0x01685006070095a7 */ /* 0x000ea4000802007f */
[----:B--2---:R-:W-:Y:S05]  /*16a20*/  @!P1 BRA `(.L_x_13973) ;  /* 0xfffffffc00ec9947 */ /* 0x004fea000383ffff */
[----:B------:R-:W-:Y:S05]  /*16a30*/  BRA `(.L_x_13970) ;  /* 0xfffffeec007c7947 */ /* 0x000fea000383ffff */
.L_x_13992:
[----:B-1----:R-:W-:-:S04]  /*16a40*/  IMAD.U32 R7, RZ, RZ, UR6 ;  /* 0x00000006ff077e24 */ /* 0x002fc8000f8e00ff */
[----:B------:R1:W2:Y:S03]  /*16a50*/  SYNCS.PHASECHK.TRANS64.TRYWAIT P1, [R7+URZ+0x16830], R6 ;  /* 0x01683006070075a7 */ /* 0x0002a6000802017f */
[----:B--2---:R-:W-:Y:S05]  /*16a60*/  @!P1 NANOSLEEP.SYNCS 0x989680 ;  /* 0x009896800000995d */ /* 0x004fea0003900000 */
[----:B------:R-:W2:Y:S02]  /*16a70*/  @!P1 SYNCS.PHASECHK.TRANS64 P1, [R7+URZ+0x16830], R6 ;  /* 0x01683006070095a7 */ /* 0x000ea4000802007f */
[----:B--2---:R-:W-:Y:S05]  /*16a80*/  @!P1 BRA `(.L_x_13992) ;  /* 0xfffffffc00ec9947 */ /* 0x004fea000383ffff */
[----:B------:R-:W-:Y:S05]  /*16a90*/  BRA `(.L_x_13989) ;  /* 0xffffff2000f87947 */ /* 0x000fea000383ffff */
.L_x_13996:
[----:B-1----:R-:W-:-:S04]  /*16aa0*/  IMAD.U32 R7, RZ, RZ, UR6 ;  /* 0x00000006ff077e24 */ /* 0x002fc8000f8e00ff */
[----:B------:R1:W2:Y:S03]  /*16ab0*/  SYNCS.PHASECHK.TRANS64.TRYWAIT P1, [R7+URZ+0x16850], R6 ;  /* 0x01685006070075a7 */ /* 0x0002a6000802017f */
[----:B--2---:R-:W-:Y:S05]  /*16ac0*/  @!P1 NANOSLEEP.SYNCS 0x989680 ;  /* 0x009896800000995d */ /* 0x004fea0003900000 */
[----:B------:R-:W2:Y:S02]  /*16ad0*/  @!P1 SYNCS.PHASECHK.TRANS64 P1, [R7+URZ+0x16850], R6 ;  /* 0x01685006070095a7 */ /* 0x000ea4000802007f */
[----:B--2---:R-:W-:Y:S05]  /*16ae0*/  @!P1 BRA `(.L_x_13996) ;  /* 0xfffffffc00ec9947 */ /* 0x004fea000383ffff */
[----:B------:R-:W-:Y:S05]  /*16af0*/  BRA `(.L_x_13993) ;  /* 0xffffff2400747947 */ /* 0x000fea000383ffff */
.L_x_14004:
[----:B-1----:R-:W-:-:S04]  /*16b00*/  IMAD.U32 R7, RZ, RZ, UR6 ;  /* 0x00000006ff077e24 */ /* 0x002fc8000f8e00ff */
[----:B------:R1:W2:Y:S03]  /*16b10*/  SYNCS.PHASECHK.TRANS64.TRYWAIT P1, [R7+URZ+0x16830], R6 ;  /* 0x01683006070075a7 */ /* 0x0002a6000802017f */
[----:B--2---:R-:W-:Y:S05]  /*16b20*/  @!P1 NANOSLEEP.SYNCS 0x989680 ;  /* 0x009896800000995d */ /* 0x004fea0003900000 */
[----:B------:R-:W2:Y:S02]  /*16b30*/  @!P1 SYNCS.PHASECHK.TRANS64 P1, [R7+URZ+0x16830], R6 ;  /* 0x01683006070095a7 */ /* 0x000ea4000802007f */
[----:B--2---:R-:W-:Y:S05]  /*16b40*/  @!P1 BRA `(.L_x_14004) ;  /* 0xfffffffc00ec9947 */ /* 0x004fea000383ffff */
[----:B------:R-:W-:Y:S05]  /*16b50*/  BRA `(.L_x_14001) ;  /* 0xffffff4800207947 */ /* 0x000fea000383ffff */
.L_x_14008:
[----:B-1----:R-:W-:-:S04]  /*16b60*/  IMAD.U32 R7, RZ, RZ, UR6 ;  /* 0x00000006ff077e24 */ /* 0x002fc8000f8e00ff */
[----:B------:R1:W2:Y:S03]  /*16b70*/  SYNCS.PHASECHK.TRANS64.TRYWAIT P1, [R7+URZ+0x16850], R6 ;  /* 0x01685006070075a7 */ /* 0x0002a6000802017f */
[----:B--2---:R-:W-:Y:S05]  /*16b80*/  @!P1 NANOSLEEP.SYNCS 0x989680 ;  /* 0x009896800000995d */ /* 0x004fea0003900000 */
[----:B------:R-:W2:Y:S02]  /*16b90*/  @!P1 SYNCS.PHASECHK.TRANS64 P1, [R7+URZ+0x16850], R6 ;  /* 0x01685006070095a7 */ /* 0x000ea4000802007f */
[----:B--2---:R-:W-:Y:S05]  /*16ba0*/  @!P1 BRA `(.L_x_14008) ;  /* 0xfffffffc00ec9947 */ /* 0x004fea000383ffff */
[----:B------:R-:W-:Y:S05]  /*16bb0*/  BRA `(.L_x_14005) ;  /* 0xffffff4800907947 */ /* 0x000fea000383ffff */
.L_x_14023:
[----:B-1----:R-:W-:-:S04]  /*16bc0*/  IMAD.U32 R4, RZ, RZ, UR5 ;  /* 0x00000005ff047e24 */ /* 0x002fc8000f8e00ff */
[----:B------:R1:W2:Y:S03]  /*16bd0*/  SYNCS.PHASECHK.TRANS64.TRYWAIT P1, [R4+URZ+0x16850], R3 ;  /* 0x01685003040075a7 */ /* 0x0002a6000802017f */
[----:B--2---:R-:W-:Y:S05]  /*16be0*/  @!P1 NANOSLEEP.SYNCS 0x989680 ;  /* 0x009896800000995d */ /* 0x004fea0003900000 */
[----:B------:R-:W2:Y:S02]  /*16bf0*/  @!P1 SYNCS.PHASECHK.TRANS64 P1, [R4+URZ+0x16850], R3 ;  /* 0x01685003040095a7 */ /* 0x000ea4000802007f */
[----:B--2---:R-:W-:Y:S05]  /*16c00*/  @!P1 BRA `(.L_x_14023) ;  /* 0xfffffffc00ec9947 */ /* 0x004fea000383ffff */
[----:B------:R-:W-:Y:S05]  /*16c10*/  BRA `(.L_x_14022) ;  /* 0xffffff7c00407947 */ /* 0x000fea000383ffff */
.L_x_14062:
        /* <DEDUP_REMOVED lines=11> */
.L_x_14127:
[----:B------:R-:W-:Y:S05]  /*16cd0*/  BSYNC B0 ;  /* 0x0000000000007941 */ /* 0x000fea0003800000 */
.L_x_14126:
[----:B------:R-:W-:Y:S05]  /*16ce0*/  BRA `(.L_x_14128) ;  /* 0xffffffb800907947 */ /* 0x000fea000383ffff */
.L_x_14065:
[----:B0-----:R0:W2:Y:S02]  /*16cf0*/  SYNCS.PHASECHK.TRANS64.TRYWAIT P0, [R3+URZ+0x16840], R4 ;  /* 0x01684004030075a7 */ /* 0x0010a4000800017f */
[----:B--2---:R-:W-:Y:S05]  /*16d00*/  @!P0 NANOSLEEP.SYNCS 0x989680 ;  /* 0x009896800000895d */ /* 0x004fea0003900000 */
[----:B------:R-:W2:Y:S02]  /*16d10*/  @!P0 SYNCS.PHASECHK.TRANS64 P0, [R3+URZ+0x16840], R4 ;  /* 0x01684004030085a7 */ /* 0x000ea4000800007f */
[----:B--2---:R-:W-:Y:S05]  /*16d20*/  @!P0 BRA `(.L_x_14065) ;  /* 0xfffffffc00f08947 */ /* 0x004fea000383ffff */
[----:B------:R-:W-:Y:S05]  /*16d30*/  BRA `(.L_x_14129) ;  /* 0xffffffb800f07947 */ /* 0x000fea000383ffff */
.L_x_14066:
        /* <DEDUP_REMOVED lines=8> */
.L_x_14131:
[----:B------:R-:W-:Y:S05]  /*16dc0*/  BSYNC B0 ;  /* 0x0000000000007941 */ /* 0x000fea0003800000 */
.L_x_14130:
        /* <DEDUP_REMOVED lines=9> */
.L_x_14132:
[----:B------:R-:W-:Y:S02]  /*16e60*/  IMAD.MOV.U32 R13, RZ, RZ, R2 ;  /* 0x000000ffff0d7224 */ /* 0x000fe400078e0002 */
[----:B------:R-:W-:Y:S02]  /*16e70*/  IMAD.MOV.U32 R12, RZ, RZ, 0x1 ;  /* 0x00000001ff0c7424 */ /* 0x000fe400078e00ff */
[----:B------:R-:W-:-:S07]  /*16e80*/  IMAD.MOV.U32 R7, RZ, RZ, R14 ;  /* 0x000000ffff077224 */ /* 0x000fce00078e000e */
[----:B------:R-:W-:Y:S05]  /*16e90*/  WARPSYNC.COLLECTIVE R15, `(.L_x_14133) ;  /* 0x000000000f087348 */ /* 0x000fea0003c00000 */
[----:B------:R0:W1:Y:S02]  /*16ea0*/  SHFL.IDX P6, R14, R13, R12, R11 ;  /* 0x0000000c0d0e7389 */ /* 0x00006400000c000b */
[----:B01----:R-:W-:Y:S01]  /*16eb0*/  ENDCOLLECTIVE ;  /* 0x000000000000791b */ /* 0x003fe20003800000 */
.L_x_14133:
        /* <DEDUP_REMOVED lines=15> */
.L_x_14134:
[----:B------:R-:W-:Y:S02]  /*16fb0*/  @P1 IMAD R8, R5, 0x2, R22 ;  /* 0x0000000205081824 */ /* 0x000fe400078e0216 */
[----:B------:R-:W-:Y:S02]  /*16fc0*/  IMAD.MOV.U32 R13, RZ, RZ, R2 ;  /* 0x000000ffff0d7224 */ /* 0x000fe400078e0002 */
[----:B------:R-:W-:Y:S02]  /*16fd0*/  IMAD.MOV.U32 R12, RZ, RZ, 0x2 ;  /* 0x00000002ff0c7424 */ /* 0x000fe400078e00ff */
[----:B------:R-:W-:-:S07]  /*16fe0*/  IMAD.MOV.U32 R7, RZ, RZ, R14 ;  /* 0x000000ffff077224 */ /* 0x000fce00078e000e */
[----:B------:R-:W-:Y:S05]  /*16ff0*/  WARPSYNC.COLLECTIVE R15, `(.L_x_14135) ;  /* 0x000000000f087348 */ /* 0x000fea0003c00000 */
[----:B------:R0:W1:Y:S02]  /*17000*/  SHFL.IDX P6, R14, R13, R12, R11 ;  /* 0x0000000c0d0e7389 */ /* 0x00006400000c000b */
[----:B01----:R-:W-:Y:S01]  /*17010*/  ENDCOLLECTIVE ;  /* 0x000000000000791b */ /* 0x003fe20003800000 */
.L_x_14135:
        /* <DEDUP_REMOVED lines=15> */
.L_x_14136:
[----:B------:R-:W-:Y:S02]  /*17110*/  @P1 IMAD R8, R5, 0x2, R22 ;  /* 0x0000000205081824 */ /* 0x000fe400078e0216 */
[----:B------:R-:W-:Y:S02]  /*17120*/  IMAD.MOV.U32 R13, RZ, RZ, R2 ;  /* 0x000000ffff0d7224 */ /* 0x000fe400078e0002 */
[----:B------:R-:W-:Y:S02]  /*17130*/  IMAD.MOV.U32 R12, RZ, RZ, 0x3 ;  /* 0x00000003ff0c7424 */ /* 0x000fe400078e00ff */
[----:B------:R-:W-:-:S07]  /*17140*/  IMAD.MOV.U32 R7, RZ, RZ, R14 ;  /* 0x000000ffff077224 */ /* 0x000fce00078e000e */
[----:B------:R-:W-:Y:S05]  /*17150*/  WARPSYNC.COLLECTIVE R15, `(.L_x_14137) ;  /* 0x000000000f087348 */ /* 0x000fea0003c00000 */
[----:B------:R0:W1:Y:S02]  /*17160*/  SHFL.IDX P6, R14, R13, R12, R11 ;  /* 0x0000000c0d0e7389 */ /* 0x00006400000c000b */
[----:B01----:R-:W-:Y:S01]  /*17170*/  ENDCOLLECTIVE ;  /* 0x000000000000791b */ /* 0x003fe20003800000 */
.L_x_14137:
        /* <DEDUP_REMOVED lines=15> */
.L_x_14138:
[----:B------:R-:W-:Y:S02]  /*17270*/  @P1 IMAD R8, R5, 0x2, R22 ;  /* 0x0000000205081824 */ /* 0x000fe400078e0216 */
[----:B------:R-:W-:Y:S02]  /*17280*/  IMAD.MOV.U32 R13, RZ, RZ, R2 ;  /* 0x000000ffff0d7224 */ /* 0x000fe400078e0002 */
[----:B------:R-:W-:Y:S02]  /*17290*/  IMAD.MOV.U32 R12, RZ, RZ, 0x4 ;  /* 0x00000004ff0c7424 */ /* 0x000fe400078e00ff */
[----:B------:R-:W-:-:S07]  /*172a0*/  IMAD.MOV.U32 R7, RZ, RZ, R14 ;  /* 0x000000ffff077224 */ /* 0x000fce00078e000e */
[----:B------:R-:W-:Y:S05]  /*172b0*/  WARPSYNC.COLLECTIVE R15, `(.L_x_14139) ;  /* 0x000000000f087348 */ /* 0x000fea0003c00000 */
[----:B------:R0:W1:Y:S02]  /*172c0*/  SHFL.IDX P6, R14, R13, R12, R11 ;  /* 0x0000000c0d0e7389 */ /* 0x00006400000c000b */
[----:B01----:R-:W-:Y:S01]  /*172d0*/  ENDCOLLECTIVE ;  /* 0x000000000000791b */ /* 0x003fe20003800000 */
.L_x_14139:
        /* <DEDUP_REMOVED lines=15> */
.L_x_14140:
[----:B------:R-:W-:Y:S02]  /*173d0*/  @P1 IMAD R8, R5, 0x2, R22 ;  /* 0x0000000205081824 */ /* 0x000fe400078e0216 */
[----:B------:R-:W-:Y:S02]  /*173e0*/  IMAD.MOV.U32 R13, RZ, RZ, R2 ;  /* 0x000000ffff0d7224 */ /* 0x000fe400078e0002 */
[----:B------:R-:W-:Y:S02]  /*173f0*/  IMAD.MOV.U32 R12, RZ, RZ, 0x5 ;  /* 0x00000005ff0c7424 */ /* 0x000fe400078e00ff */
[----:B------:R-:W-:-:S07]  /*17400*/  IMAD.MOV.U32 R7, RZ, RZ, R14 ;  /* 0x000000ffff077224 */ /* 0x000fce00078e000e */
[----:B------:R-:W-:Y:S05]  /*17410*/  WARPSYNC.COLLECTIVE R15, `(.L_x_14141) ;  /* 0x000000000f087348 */ /* 0x000fea0003c00000 */
[----:B------:R0:W1:Y:S02]  /*17420*/  SHFL.IDX P6, R14, R13, R12, R11 ;  /* 0x0000000c0d0e7389 */ /* 0x00006400000c000b */
[----:B01----:R-:W-:Y:S01]  /*17430*/  ENDCOLLECTIVE ;  /* 0x000000000000791b */ /* 0x003fe20003800000 */
.L_x_14141:
        /* <DEDUP_REMOVED lines=15> */
.L_x_14142:
[----:B------:R-:W-:Y:S02]  /*17530*/  @P1 IMAD R8, R5, 0x2, R22 ;  /* 0x0000000205081824 */ /* 0x000fe400078e0216 */
[----:B------:R-:W-:Y:S02]  /*17540*/  IMAD.MOV.U32 R13, RZ, RZ, R2 ;  /* 0x000000ffff0d7224 */ /* 0x000fe400078e0002 */
[----:B------:R-:W-:Y:S02]  /*17550*/  IMAD.MOV.U32 R12, RZ, RZ, 0x6 ;  /* 0x00000006ff0c7424 */ /* 0x000fe400078e00ff */
[----:B------:R-:W-:-:S07]  /*17560*/  IMAD.MOV.U32 R7, RZ, RZ, R14 ;  /* 0x000000ffff077224 */ /* 0x000fce00078e000e */
[----:B------:R-:W-:Y:S05]  /*17570*/  WARPSYNC.COLLECTIVE R15, `(.L_x_14143) ;  /* 0x000000000f087348 */ /* 0x000fea0003c00000 */
[----:B------:R0:W1:Y:S02]  /*17580*/  SHFL.IDX P6, R14, R13, R12, R11 ;  /* 0x0000000c0d0e7389 */ /* 0x00006400000c000b */
[----:B01----:R-:W-:Y:S01]  /*17590*/  ENDCOLLECTIVE ;  /* 0x000000000000791b */ /* 0x003fe20003800000 */
.L_x_14143:
        /* <DEDUP_REMOVED lines=15> */
.L_x_14144:
[----:B------:R-:W-:Y:S02]  /*17690*/  @P1 IMAD R8, R5, 0x2, R22 ;  /* 0x0000000205081824 */ /* 0x000fe400078e0216 */
[----:B------:R-:W-:Y:S02]  /*176a0*/  IMAD.MOV.U32 R13, RZ, RZ, R2 ;  /* 0x000000ffff0d7224 */ /* 0x000fe400078e0002 */
[----:B------:R-:W-:Y:S02]  /*176b0*/  IMAD.MOV.U32 R12, RZ, RZ, 0x7 ;  /* 0x00000007ff0c7424 */ /* 0x000fe400078e00ff */
[----:B------:R-:W-:-:S07]  /*176c0*/  IMAD.MOV.U32 R7, RZ, RZ, R14 ;  /* 0x000000ffff077224 */ /* 0x000fce00078e000e */
[----:B------:R-:W-:Y:S05]  /*176d0*/  WARPSYNC.COLLECTIVE R15, `(.L_x_14145) ;  /* 0x000000000f087348 */ /* 0x000fea0003c00000 */
[----:B------:R0:W1:Y:S02]  /*176e0*/  SHFL.IDX P6, R14, R13, R12, R11 ;  /* 0x0000000c0d0e7389 */ /* 0x00006400000c000b */
[----:B01----:R-:W-:Y:S01]  /*176f0*/  ENDCOLLECTIVE ;  /* 0x000000000000791b */ /* 0x003fe20003800000 */
.L_x_14145:
        /* <DEDUP_REMOVED lines=10> */
.L_x_14146:
[----:B------:R-:W-:Y:S01]  /*177a0*/  @!PT LDS RZ, [RZ] ;  /* 0x00000000fffff984 */ /* 0x000fe20000000800 */
[----:B------:R-:W-:Y:S01]  /*177b0*/  @!PT LDS RZ, [RZ] ;  /* 0x00000000fffff984 */ /* 0x000fe20000000800 */
[----:B------:R-:W-:Y:S01]  /*177c0*/  @!PT LDS RZ, [RZ] ;  /* 0x00000000fffff984 */ /* 0x000fe20000000800 */
[----:B------:R0:W-:Y:S01]  /*177d0*/  @P1 LDGSTS.E.BYPASS.LTC128B.128 [R8+0x11400], desc[UR52][R6.64], !P2 ;  /* 0x1140000006081fae */ /* 0x0001e2000d101d74 */
[----:B------:R-:W-:Y:S01]  /*177e0*/  IMAD.MOV.U32 R0, RZ, RZ, R14 ;  /* 0x000000ffff007224 */ /* 0x000fe200078e000e */
[----:B------:R-:W-:Y:S06]  /*177f0*/  BRA `(.L_x_14147) ;  /* 0xffffffb800047947 */ /* 0x000fec000383ffff */
.L_x_14071:
        /* <DEDUP_REMOVED lines=9> */
.L_x_14148:
[C---:B------:R-:W-:Y:S01]  /*17890*/  VIADD R8, R26.reuse, 0x10 ;  /* 0x000000101a087836 */ /* 0x040fe20000000000 */
[----:B------:R-:W-:Y:S01]  /*178a0*/  ISETP.GE.AND P2, PT, R26, R3, PT ;  /* 0x000000031a00720c */ /* 0x000fe20003f46270 */
[----:B------:R-:W-:Y:S02]  /*178b0*/  IMAD.MOV.U32 R13, RZ, RZ, R4 ;  /* 0x000000ffff0d7224 */ /* 0x000fe400078e0004 */
[----:B------:R-:W-:-:S10]  /*178c0*/  IMAD.MOV.U32 R6, RZ, RZ, R14 ;  /* 0x000000ffff067224 */ /* 0x000fd400078e000e */
[----:B------:R-:W-:Y:S05]  /*178d0*/  WARPSYNC.COLLECTIVE R15, `(.L_x_14149) ;  /* 0x000000000f087348 */ /* 0x000fea0003c00000 */
[----:B------:R0:W1:Y:S02]  /*178e0*/  SHFL.IDX P6, R14, R13, R12, R11 ;  /* 0x0000000c0d0e7389 */ /* 0x00006400000c000b */
[----:B01----:R-:W-:Y:S01]  /*178f0*/  ENDCOLLECTIVE ;  /* 0x000000000000791b */ /* 0x003fe20003800000 */
.L_x_14149:
[----:B------:R-:W-:Y:S02]  /*17900*/  IMAD.MOV.U32 R13, RZ, RZ, R0 ;  /* 0x000000ffff0d7224 */ /* 0x000fe400078e0000 */
[----:B------:R-:W-:Y:S02]  /*17910*/  IMAD.MOV.U32 R12, RZ, RZ, 0x1 ;  /* 0x00000001ff0c7424 */ /* 0x000fe400078e00ff */
[----:B------:R-:W-:-:S07]  /*17920*/  IMAD.MOV.U32 R7, RZ, RZ, R14 ;  /* 0x000000ffff077224 */ /* 0x000fce00078e000e */
[----:B------:R-:W-:Y:S05]  /*17930*/  WARPSYNC.COLLECTIVE R15, `(.L_x_14150) ;  /* 0x000000000f087348 */ /* 0x000fea0003c00000 */
[----:B------:R0:W1:Y:S02]  /*17940*/  SHFL.IDX P6, R14, R13, R12, R11 ;  /* 0x0000000c0d0e7389 */ /* 0x00006400000c000b */
[----:B01----:R-:W-:Y:S01]  /*17950*/  ENDCOLLECTIVE ;  /* 0x000000000000791b */ /* 0x003fe20003800000 */
.L_x_14150:
        /* <DEDUP_REMOVED lines=15> */
.L_x_14151:
[----:B------:R-:W-:Y:S02]  /*17a50*/  IMAD.MOV.U32 R13, RZ, RZ, R0 ;  /* 0x000000ffff0d7224 */ /* 0x000fe400078e0000 */
[----:B------:R-:W-:Y:S02]  /*17a60*/  IMAD.MOV.U32 R12, RZ, RZ, 0x2 ;  /* 0x00000002ff0c7424 */ /* 0x000fe400078e00ff */
[----:B------:R-:W-:-:S07]  /*17a70*/  IMAD.MOV.U32 R7, RZ, RZ, R14 ;  /* 0x000000ffff077224 */ /* 0x000fce00078e000e */
[----:B------:R-:W-:Y:S05]  /*17a80*/  WARPSYNC.COLLECTIVE R15, `(.L_x_14152) ;  /* 0x000000000f087348 */ /* 0x000fea0003c00000 */
[----:B------:R0:W1:Y:S02]  /*17a90*/  SHFL.IDX P6, R14, R13, R12, R11 ;  /* 0x0000000c0d0e7389 */ /* 0x00006400000c000b */
[----:B01----:R-:W-:Y:S01]  /*17aa0*/  ENDCOLLECTIVE ;  /* 0x000000000000791b */ /* 0x003fe20003800000 */
.L_x_14152:
        /* <DEDUP_REMOVED lines=16> */
.L_x_14153:
[----:B------:R-:W-:Y:S02]  /*17bb0*/  IMAD.MOV.U32 R13, RZ, RZ, R0 ;  /* 0x000000ffff0d7224 */ /* 0x000fe400078e0000 */
[----:B------:R-:W-:Y:S02]  /*17bc0*/  IMAD.MOV.U32 R12, RZ, RZ, 0x3 ;  /* 0x00000003ff0c7424 */ /* 0x000fe400078e00ff */
[----:B------:R-:W-:-:S07]  /*17bd0*/  IMAD.MOV.U32 R7, RZ, RZ, R14 ;  /* 0x000000ffff077224 */ /* 0x000fce00078e000e */
[----:B------:R-:W-:Y:S05]  /*17be0*/  WARPSYNC.COLLECTIVE R15, `(.L_x_14154) ;  /* 0x000000000f087348 */ /* 0x000fea0003c00000 */
[----:B------:R0:W1:Y:S02]  /*17bf0*/  SHFL.IDX P6, R14, R13, R12, R11 ;  /* 0x0000000c0d0e7389 */ /* 0x00006400000c000b */
[----:B01----:R-:W-:Y:S01]  /*17c00*/  ENDCOLLECTIVE ;  /* 0x000000000000791b */ /* 0x003fe20003800000 */
.L_x_14154:
        /* <DEDUP_REMOVED lines=16> */
.L_x_14155:
[----:B------:R-:W-:Y:S02]  /*17d10*/  IMAD.MOV.U32 R13, RZ, RZ, R0 ;  /* 0x000000ffff0d7224 */ /* 0x000fe400078e0000 */
[----:B------:R-:W-:Y:S02]  /*17d20*/  IMAD.MOV.U32 R12, RZ, RZ, 0x4 ;  /* 0x00000004ff0c7424 */ /* 0x000fe400078e00ff */
[----:B------:R-:W-:-:S07]  /*17d30*/  IMAD.MOV.U32 R7, RZ, RZ, R14 ;  /* 0x000000ffff077224 */ /* 0x000fce00078e000e */
[----:B------:R-:W-:Y:S05]  /*17d40*/  WARPSYNC.COLLECTIVE R15, `(.L_x_14156) ;  /* 0x000000000f087348 */ /* 0x000fea0003c00000 */
[----:B------:R0:W1:Y:S02]  /*17d50*/  SHFL.IDX P6, R14, R13, R12, R11 ;  /* 0x0000000c0d0e7389 */ /* 0x00006400000c000b */
[----:B01----:R-:W-:Y:S01]  /*17d60*/  ENDCOLLECTIVE ;  /* 0x000000000000791b */ /* 0x003fe20003800000 */
.L_x_14156:
        /* <DEDUP_REMOVED lines=16> */
.L_x_14157:
[----:B------:R-:W-:Y:S02]  /*17e70*/  IMAD.MOV.U32 R13, RZ, RZ, R0 ;  /* 0x000000ffff0d7224 */ /* 0x000fe400078e0000 */
[----:B------:R-:W-:Y:S02]  /*17e80*/  IMAD.MOV.U32 R12, RZ, RZ, 0x5 ;  /* 0x00000005ff0c7424 */ /* 0x000fe400078e00ff */
[----:B------:R-:W-:-:S07]  /*17e90*/  IMAD.MOV.U32 R7, RZ, RZ, R14 ;  /* 0x000000ffff077224 */ /* 0x000fce00078e000e */
[----:B------:R-:W-:Y:S05]  /*17ea0*/  WARPSYNC.COLLECTIVE R15, `(.L_x_14158) ;  /* 0x000000000f087348 */ /* 0x000fea0003c00000 */
[----:B------:R0:W1:Y:S02]  /*17eb0*/  SHFL.IDX P6, R14, R13, R12, R11 ;  /* 0x0000000c0d0e7389 */ /* 0x00006400000c000b */
[----:B01----:R-:W-:Y:S01]  /*17ec0*/  ENDCOLLECTIVE ;  /* 0x000000000000791b */ /* 0x003fe20003800000 */
.L_x_14158:
        /* <DEDUP_REMOVED lines=16> */
.L_x_14159:
[----:B------:R-:W-:Y:S02]  /*17fd0*/  IMAD.MOV.U32 R13, RZ, RZ, R0 ;  /* 0x000000ffff0d7224 */ /* 0x000fe400078e0000 */
[----:B------:R-:W-:Y:S02]  /*17fe0*/  IMAD.MOV.U32 R12, RZ, RZ, 0x6 ;  /* 0x00000006ff0c7424 */ /* 0x000fe400078e00ff */
[----:B------:R-:W-:-:S07]  /*17ff0*/  IMAD.MOV.U32 R7, RZ, RZ, R14 ;  /* 0x000000ffff077224 */ /* 0x000fce00078e000e */
[----:B------:R-:W-:Y:S05]  /*18000*/  WARPSYNC.COLLECTIVE R15, `(.L_x_14160) ;  /* 0x000000000f087348 */ /* 0x000fea0003c00000 */
[----:B------:R0:W1:Y:S02]  /*18010*/  SHFL.IDX P6, R14, R13, R12, R11 ;  /* 0x0000000c0d0e7389 */ /* 0x00006400000c000b */
[----:B01----:R-:W-:Y:S01]  /*18020*/  ENDCOLLECTIVE ;  /* 0x000000000000791b */ /* 0x003fe20003800000 */
.L_x_14160:
        /* <DEDUP_REMOVED lines=16> */
.L_x_14161:
[----:B------:R-:W-:Y:S02]  /*18130*/  IMAD.MOV.U32 R13, RZ, RZ, R0 ;  /* 0x000000ffff0d7224 */ /* 0x000fe400078e0000 */
[----:B------:R-:W-:Y:S02]  /*18140*/  IMAD.MOV.U32 R12, RZ, RZ, 0x7 ;  /* 0x00000007ff0c7424 */ /* 0x000fe400078e00ff */
[----:B------:R-:W-:-:S07]  /*18150*/  IMAD.MOV.U32 R7, RZ, RZ, R14 ;  /* 0x000000ffff077224 */ /* 0x000fce00078e000e */
[----:B------:R-:W-:Y:S05]  /*18160*/  WARPSYNC.COLLECTIVE R15, `(.L_x_14162) ;  /* 0x000000000f087348 */ /* 0x000fea0003c00000 */
[----:B------:R0:W1:Y:S02]  /*18170*/  SHFL.IDX P6, R14, R13, R12, R11 ;  /* 0x0000000c0d0e7389 */ /* 0x00006400000c000b */
[----:B01----:R-:W-:Y:S01]  /*18180*/  ENDCOLLECTIVE ;  /* 0x000000000000791b */ /* 0x003fe20003800000 */
.L_x_14162:
[----:B------:R-:W-:-:S05]  /*18190*/  @!P1 LEA R7, P2, R28, R7, 0x1 ;  /* 0x000000071c079211 */ /* 0x000fca00078408ff */
[----:B------:R-:W-:-:S05]  /*181a0*/  @!P1 IMAD.X R6, RZ, RZ, R6, P2 ;  /* 0x000000ffff069224 */ /* 0x000fca00010e0606 */
[-C--:B------:R-:W-:Y:S01]  /*181b0*/  @!P1 LOP3.LUT R7, R7, R6.reuse, RZ, 0x3c, !PT ;  /* 0x0000000607079212 */ /* 0x080fe200078e3cff */
[----:B------:R-:W-:Y:S02]  /*181c0*/  IMAD.MOV.U32 R13, RZ, RZ, R4 ;  /* 0x000000ffff0d7224 */ /* 0x000fe400078e0004 */
[----:B------:R-:W-:Y:S01]  /*181d0*/  VIADD R4, R26, 0x70 ;  /* 0x000000701a047836 */ /* 0x000fe20000000000 */
[----:B------:R-:W-:-:S04]  /*181e0*/  @!P1 LOP3.LUT R6, R7, R6, RZ, 0x3c, !PT ;  /* 0x0000000607069212 */ /* 0x000fc800078e3cff */
[----:B------:R-:W-:Y:S01]  /*181f0*/  @!P1 LOP3.LUT R7, R7, R6, RZ, 0x3c, !PT ;  /* 0x0000000607079212 */ /* 0x000fe200078e3cff */
[----:B------:R-:W-:-:S07]  /*18200*/  IMAD.MOV.U32 R0, RZ, RZ, R14 ;  /* 0x000000ffff007224 */ /* 0x000fce00078e000e */
[----:B------:R-:W-:Y:S05]  /*18210*/  WARPSYNC.COLLECTIVE R15, `(.L_x_14163) ;  /* 0x000000000f087348 */ /* 0x000fea0003c00000 */
[----:B------:R0:W1:Y:S02]  /*18220*/  SHFL.IDX P6, R14, R13, R12, R11 ;  /* 0x0000000c0d0e7389 */ /* 0x00006400000c000b */
[----:B01----:R-:W-:Y:S01]  /*18230*/  ENDCOLLECTIVE ;  /* 0x000000000000791b */ /* 0x003fe20003800000 */
.L_x_14163:
        /* <DEDUP_REMOVED lines=11> */
.L_x_14164:
[----:B------:R-:W-:-:S05]  /*182f0*/  @!P1 LEA R6, P3, R28, R6, 0x1 ;  /* 0x000000061c069211 */ /* 0x000fca00078608ff */
[----:B------:R-:W-:Y:S02]  /*18300*/  @!P1 IMAD.X R7, RZ, RZ, R0, P3 ;  /* 0x000000ffff079224 */ /* 0x000fe400018e0600 */
[----:B------:R-:W-:-:S03]  /*18310*/  VIADD R0, R26, 0x80 ;  /* 0x000000801a007836 */ /* 0x000fc60000000000 */
[----:B------:R-:W-:Y:S01]  /*18320*/  @!PT LDS RZ, [RZ] ;  /* 0x00000000fffff984 */ /* 0x000fe20000000800 */
[----:B------:R-:W-:Y:S01]  /*18330*/  @!PT LDS RZ, [RZ] ;  /* 0x00000000fffff984 */ /* 0x000fe20000000800 */
[----:B------:R-:W-:Y:S01]  /*18340*/  @!PT LDS RZ, [RZ] ;  /* 0x00000000fffff984 */ /* 0x000fe20000000800 */
[----:B------:R0:W-:Y:S01]  /*18350*/  @!P1 LDGSTS.E.BYPASS.LTC128B.128 [R20+0xbc00], desc[UR52][R6.64], !P0 ;  /* 0x0bc0000006149fae */ /* 0x0001e2000c101d74 */
[----:B------:R-:W-:Y:S01]  /*18360*/  IMAD.MOV.U32 R13, RZ, RZ, R5 ;  /* 0x000000ffff0d7224 */ /* 0x000fe200078e0005 */
[----:B------:R-:W-:Y:S01]  /*18370*/  ISETP.GE.AND P1, PT, R0, R3, PT ;  /* 0x000000030000720c */ /* 0x000fe20003f26270 */
[----:B------:R-:W-:-:S12]  /*18380*/  IMAD.MOV.U32 R0, RZ, RZ, R14 ;  /* 0x000000ffff007224 */ /* 0x000fd800078e000e */
[----:B0-----:R-:W-:Y:S05]  /*18390*/  WARPSYNC.COLLECTIVE R15, `(.L_x_14165) ;  /* 0x000000000f087348 */ /* 0x001fea0003c00000 */
[----:B------:R1:W2:Y:S02]  /*183a0*/  SHFL.IDX P6, R14, R13, R12, R11 ;  /* 0x0000000c0d0e7389 */ /* 0x0002a400000c000b */
[----:B012---:R-:W-:Y:S01]  /*183b0*/  ENDCOLLECTIVE ;  /* 0x000000000000791b */ /* 0x007fe20003800000 */
.L_x_14165:
[----:B------:R-:W-:Y:S02]  /*183c0*/  IMAD.MOV.U32 R13, RZ, RZ, R2 ;  /* 0x000000ffff0d7224 */ /* 0x000fe400078e0002 */
[----:B------:R-:W-:Y:S02]  /*183d0*/  IMAD.MOV.U32 R12, RZ, RZ, 0x1 ;  /* 0x00000001ff0c7424 */ /* 0x000fe400078e00ff */
[----:B------:R-:W-:-:S07]  /*183e0*/  IMAD.MOV.U32 R4, RZ, RZ, R14 ;  /* 0x000000ffff047224 */ /* 0x000fce00078e000e */
[----:B------:R-:W-:Y:S05]  /*183f0*/  WARPSYNC.COLLECTIVE R15, `(.L_x_14166) ;  /* 0x000000000f087348 */ /* 0x000fea0003c00000 */
[----:B------:R0:W1:Y:S02]  /*18400*/  SHFL.IDX P6, R14, R13, R12, R11 ;  /* 0x0000000c0d0e7389 */ /* 0x00006400000c000b */
[----:B01----:R-:W-:Y:S01]  /*18410*/  ENDCOLLECTIVE ;  /* 0x000000000000791b */ /* 0x003fe20003800000 */
.L_x_14166:
[----:B------:R-:W-:-:S05]  /*18420*/  @!P1 LEA R4, P3, R28, R4, 0x1 ;  /* 0x000000041c049211 */ /* 0x000fca00078608ff */
[----:B------:R-:W-:Y:S02]  /*18430*/  @!P1 IMAD.X R0, RZ, RZ, R0, P3 ;  /* 0x000000ffff009224 */ /* 0x000fe400018e0600 */
[----:B------:R-:W-:Y:S02]  /*18440*/  @!P1 IMAD.MOV.U32 R6, RZ, RZ, R4 ;  /* 0x000000ffff069224 */ /* 0x000fe400078e0004 */
[----:B------:R-:W-:Y:S02]  /*18450*/  @!P1 IMAD.MOV.U32 R7, RZ, RZ, R0 ;  /* 0x000000ffff079224 */ /* 0x000fe400078e0000 */
[C---:B------:R-:W-:Y:S02]  /*18460*/  VIADD R0, R26.reuse, 0x90 ;  /* 0x000000901a007836 */ /* 0x040fe40000000000 */
[----:B------:R-:W-:Y:S01]  /*18470*/  IMAD.MOV.U32 R13, RZ, RZ, R5 ;  /* 0x000000ffff0d7224 */ /* 0x000fe200078e0005 */
[----:B------:R-:W-:Y:S01]  /*18480*/  @!PT LDS RZ, [RZ] ;  /* 0x00000000fffff984 */ /* 0x000fe20000000800 */
[----:B------:R-:W-:Y:S01]  /*18490*/  @!PT LDS RZ, [RZ] ;  /* 0x00000000fffff984 */ /* 0x000fe20000000800 */
[----:B------:R-:W-:Y:S01]  /*184a0*/  @!PT LDS RZ, [RZ] ;  /* 0x00000000fffff984 */ /* 0x000fe20000000800 */
[----:B------:R0:W-:Y:S01]  /*184b0*/  @!P1 LDGSTS.E.BYPASS.LTC128B.128 [R20+0xc400], desc[UR52][R6.64], !P0 ;  /* 0x0c40000006149fae */ /* 0x0001e2000c101d74 */
[----:B------:R-:W-:Y:S01]  /*184c0*/  VIADD R4, R26, 0xa0 ;  /* 0x000000a01a047836 */ /* 0x000fe20000000000 */
[----:B------:R-:W-:Y:S01]  /*184d0*/  ISETP.GE.AND P1, PT, R0, R3, PT ;  /* 0x000000030000720c */ /* 0x000fe20003f26270 */
[----:B------:R-:W-:-:S12]  /*184e0*/  IMAD.MOV.U32 R0, RZ, RZ, R14 ;  /* 0x000000ffff007224 */ /* 0x000fd800078e000e */
[----:B0-----:R-:W-:Y:S05]  /*184f0*/  WARPSYNC.COLLECTIVE R15, `(.L_x_14167) ;  /* 0x000000000f087348 */ /* 0x001fea0003c00000 */
[----:B------:R1:W2:Y:S02]  /*18500*/  SHFL.IDX P6, R14, R13, R12, R11 ;  /* 0x0000000c0d0e7389 */ /* 0x0002a400000c000b */
[----:B012---:R-:W-:Y:S01]  /*18510*/  ENDCOLLECTIVE ;  /* 0x000000000000791b */ /* 0x007fe20003800000 */
.L_x_14167:
[----:B------:R-:W-:Y:S02]  /*18520*/  IMAD.MOV.U32 R13, RZ, RZ, R2 ;  /* 0x000000ffff0d7224 */ /* 0x000fe400078e0002 */
[----:B------:R-:W-:Y:S02]  /*18530*/  IMAD.MOV.U32 R12, RZ, RZ, 0x2 ;  /* 0x00000002ff0c7424 */ /* 0x000fe400078e00ff */
[----:B------:R-:W-:-:S07]  /*18540*/  IMAD.MOV.U32 R6, RZ, RZ, R14 ;  /* 0x000000ffff067224 */ /* 0x000fce00078e000e */
[----:B------:R-:W-:Y:S05]  /*18550*/  WARPSYNC.COLLECTIVE R15, `(.L_x_14168) ;  /* 0x000000000f087348 */ /* 0x000fea0003c00000 */
[----:B------:R0:W1:Y:S02]  /*18560*/  SHFL.IDX P6, R14, R13, R12, R11 ;  /* 0x0000000c0d0e7389 */ /* 0x00006400000c000b */
[----:B01----:R-:W-:Y:S01]  /*18570*/  ENDCOLLECTIVE ;  /* 0x000000000000791b */ /* 0x003fe20003800000 */
.L_x_14168:
[----:B------:R-:W-:-:S05]  /*18580*/  @!P1 LEA R6, P2, R28, R6, 0x1 ;  /* 0x000000061c069211 */ /* 0x000fca00078408ff */
[----:B------:R-:W-:Y:S01]  /*18590*/  @!P1 IMAD.X R0, RZ, RZ, R0, P2 ;  /* 0x000000ffff009224 */ /* 0x000fe200010e0600 */
[----:B------:R-:W-:-:S03]  /*185a0*/  ISETP.GE.AND P2, PT, R4, R3, PT ;  /* 0x000000030400720c */ /* 0x000fc60003f46270 */
        /* <DEDUP_REMOVED lines=10> */
.L_x_14169:
[----:B------:R-:W-:Y:S02]  /*18650*/  IMAD.MOV.U32 R13, RZ, RZ, R2 ;  /* 0x000000ffff0d7224 */ /* 0x000fe400078e0002 */
[----:B------:R-:W-:Y:S02]  /*18660*/  IMAD.MOV.U32 R12, RZ, RZ, 0x3 ;  /* 0x00000003ff0c7424 */ /* 0x000fe400078e00ff */
[----:B------:R-:W-:-:S07]  /*18670*/  IMAD.MOV.U32 R6, RZ, RZ, R14 ;  /* 0x000000ffff067224 */ /* 0x000fce00078e000e */
[----:B------:R-:W-:Y:S05]  /*18680*/  WARPSYNC.COLLECTIVE R15, `(.L_x_14170) ;  /* 0x000000000f087348 */ /* 0x000fea0003c00000 */
[----:B------:R0:W1:Y:S02]  /*18690*/  SHFL.IDX P6, R14, R13, R12, R11 ;  /* 0x0000000c0d0e7389 */ /* 0x00006400000c000b */
[----:B01----:R-:W-:Y:S01]  /*186a0*/  ENDCOLLECTIVE ;  /* 0x000000000000791b */ /* 0x003fe20003800000 */
.L_x_14170:
        /* <DEDUP_REMOVED lines=12> */
.L_x_14171:
[----:B------:R-:W-:Y:S01]  /*18770*/  IMAD.MOV.U32 R2, RZ, RZ, R14 ;  /* 0x000000ffff027224 */ /* 0x000fe200078e000e */
[----:B------:R-:W-:Y:S06]  /*18780*/  BRA `(.L_x_14172) ;  /* 0xffffffb400e47947 */ /* 0x000fec000383ffff */
.L_x_14074:
[----:B0-----:R0:W1:Y:S02]  /*18790*/  SYNCS.PHASECHK.TRANS64.TRYWAIT P0, [R22+URZ+0x16820], R0 ;  /* 0x01682000160075a7 */ /* 0x001064000800017f */
[----:B-1----:R-:W-:Y:S05]  /*187a0*/  @!P0 NANOSLEEP.SYNCS 0x989680 ;  /* 0x009896800000895d */ /* 0x002fea0003900000 */
[----:B------:R-:W1:Y:S02]  /*187b0*/  @!P0 SYNCS.PHASECHK.TRANS64 P0, [R22+URZ+0x16820], R0 ;  /* 0x01682000160085a7 */ /* 0x000e64000800007f */
[----:B-1----:R-:W-:Y:S05]  /*187c0*/  @!P0 BRA `(.L_x_14074) ;  /* 0xfffffffc00f08947 */ /* 0x002fea000383ffff */
[----:B------:R-:W-:Y:S05]  /*187d0*/  BRA `(.L_x_14173) ;  /* 0xffffffb800407947 */ /* 0x000fea000383ffff */
.L_x_14079:
[----:B0-----:R0:W1:Y:S02]  /*187e0*/  SYNCS.PHASECHK.TRANS64.TRYWAIT P0, [R5+URZ+0x16840], R2 ;  /* 0x01684002050075a7 */ /* 0x001064000800017f */
[----:B-1----:R-:W-:Y:S05]  /*187f0*/  @!P0 NANOSLEEP.SYNCS 0x989680 ;  /* 0x009896800000895d */ /* 0x002fea0003900000 */
[----:B------:R-:W1:Y:S02]  /*18800*/  @!P0 SYNCS.PHASECHK.TRANS64 P0, [R5+URZ+0x16840], R2 ;  /* 0x01684002050085a7 */ /* 0x000e64000800007f */
[----:B-1----:R-:W-:Y:S05]  /*18810*/  @!P0 BRA `(.L_x_14079) ;  /* 0xfffffffc00f08947 */ /* 0x002fea000383ffff */
[----:B------:R-:W-:Y:S05]  /*18820*/  BRA `(.L_x_14174) ;  /* 0xffffffbc00187947 */ /* 0x000fea000383ffff */
.L_x_14080:
        /* <DEDUP_REMOVED lines=8> */
.L_x_14176:
[----:B------:R-:W-:Y:S05]  /*188b0*/  BSYNC B1 ;  /* 0x0000000000017941 */ /* 0x000fea0003800000 */
.L_x_14175:
        /* <DEDUP_REMOVED lines=9> */
.L_x_14177:
[----:B------:R-:W-:Y:S02]  /*18950*/  IMAD R8, R8, 0x2, R22 ;  /* 0x0000000208087824 */ /* 0x000fe400078e0216 */
[----:B------:R-:W-:Y:S02]  /*18960*/  IMAD.MOV.U32 R13, RZ, RZ, R10 ;  /* 0x000000ffff0d7224 */ /* 0x000fe400078e000a */
[----:B------:R-:W-:Y:S02]  /*18970*/  IMAD.MOV.U32 R12, RZ, RZ, 0x1 ;  /* 0x00000001ff0c7424 */ /* 0x000fe400078e00ff */
[----:B------:R-:W-:-:S07]  /*18980*/  IMAD.MOV.U32 R2, RZ, RZ, R14 ;  /* 0x000000ffff027224 */ /* 0x000fce00078e000e */
[----:B------:R-:W-:Y:S05]  /*18990*/  WARPSYNC.COLLECTIVE R15, `(.L_x_14178) ;  /* 0x000000000f087348 */ /* 0x000fea0003c00000 */
[----:B------:R0:W1:Y:S02]  /*189a0*/  SHFL.IDX P6, R14, R13, R12, R11 ;  /* 0x0000000c0d0e7389 */ /* 0x00006400000c000b */
[----:B01----:R-:W-:Y:S01]  /*189b0*/  ENDCOLLECTIVE ;  /* 0x000000000000791b */ /* 0x003fe20003800000 */
.L_x_14178:
        /* <DEDUP_REMOVED lines=11> */
.L_x_14179:
[----:B------:R-:W-:Y:S02]  /*18a70*/  IMAD.MOV.U32 R13, RZ, RZ, R10 ;  /* 0x000000ffff0d7224 */ /* 0x000fe400078e000a */
[----:B------:R-:W-:Y:S02]  /*18a80*/  IMAD.MOV.U32 R12, RZ, RZ, 0x2 ;  /* 0x00000002ff0c7424 */ /* 0x000fe400078e00ff */
[----:B------:R-:W-:-:S07]  /*18a90*/  IMAD.MOV.U32 R2, RZ, RZ, R14 ;  /* 0x000000ffff027224 */ /* 0x000fce00078e000e */
[----:B------:R-:W-:Y:S05]  /*18aa0*/  WARPSYNC.COLLECTIVE R15, `(.L_x_14180) ;  /* 0x000000000f087348 */ /* 0x000fea0003c00000 */
[----:B------:R0:W1:Y:S02]  /*18ab0*/  SHFL.IDX P6, R14, R13, R12, R11 ;  /* 0x0000000c0d0e7389 */ /* 0x00006400000c000b */
[----:B01----:R-:W-:Y:S01]  /*18ac0*/  ENDCOLLECTIVE ;  /* 0x000000000000791b */ /* 0x003fe20003800000 */
.L_x_14180:
        /* <DEDUP_REMOVED lines=11> */
.L_x_14181:
[----:B------:R-:W-:Y:S02]  /*18b80*/  IMAD.MOV.U32 R13, RZ, RZ, R10 ;  /* 0x000000ffff0d7224 */ /* 0x000fe400078e000a */
[----:B------:R-:W-:Y:S02]  /*18b90*/  IMAD.MOV.U32 R12, RZ, RZ, 0x3 ;  /* 0x00000003ff0c7424 */ /* 0x000fe400078e00ff */
[----:B------:R-:W-:-:S07]  /*18ba0*/  IMAD.MOV.U32 R2, RZ, RZ, R14 ;  /* 0x000000ffff027224 */ /* 0x000fce00078e000e */
[----:B------:R-:W-:Y:S05]  /*18bb0*/  WARPSYNC.COLLECTIVE R15, `(.L_x_14182) ;  /* 0x000000000f087348 */ /* 0x000fea0003c00000 */
[----:B------:R0:W1:Y:S02]  /*18bc0*/  SHFL.IDX P6, R14, R13, R12, R11 ;  /* 0x0000000c0d0e7389 */ /* 0x00006400000c000b */
[----:B01----:R-:W-:Y:S01]  /*18bd0*/  ENDCOLLECTIVE ;  /* 0x000000000000791b */ /* 0x003fe20003800000 */
.L_x_14182:
        /* <DEDUP_REMOVED lines=11> */
.L_x_14183:
[----:B------:R-:W-:Y:S02]  /*18c90*/  IMAD.MOV.U32 R13, RZ, RZ, R10 ;  /* 0x000000ffff0d7224 */ /* 0x000fe400078e000a */
[----:B------:R-:W-:Y:S02]  /*18ca0*/  IMAD.MOV.U32 R12, RZ, RZ, 0x4 ;  /* 0x00000004ff0c7424 */ /* 0x000fe400078e00ff */
[----:B------:R-:W-:-:S07]  /*18cb0*/  IMAD.MOV.U32 R2, RZ, RZ, R14 ;  /* 0x000000ffff027224 */ /* 0x000fce00078e000e */
[----:B------:R-:W-:Y:S05]  /*18cc0*/  WARPSYNC.COLLECTIVE R15, `(.L_x_14184) ;  /* 0x000000000f087348 */ /* 0x000fea0003c00000 */
[----:B------:R0:W1:Y:S02]  /*18cd0*/  SHFL.IDX P6, R14, R13, R12, R11 ;  /* 0x0000000c0d0e7389 */ /* 0x00006400000c000b */
[----:B01----:R-:W-:Y:S01]  /*18ce0*/  ENDCOLLECTIVE ;  /* 0x000000000000791b */ /* 0x003fe20003800000 */
.L_x_14184:
        /* <DEDUP_REMOVED lines=11> */
.L_x_14185:
[----:B------:R-:W-:Y:S02]  /*18da0*/  IMAD.MOV.U32 R13, RZ, RZ, R10 ;  /* 0x000000ffff0d7224 */ /* 0x000fe400078e000a */
[----:B------:R-:W-:Y:S02]  /*18db0*/  IMAD.MOV.U32 R12, RZ, RZ, 0x5 ;  /* 0x00000005ff0c7424 */ /* 0x000fe400078e00ff */
[----:B------:R-:W-:-:S07]  /*18dc0*/  IMAD.MOV.U32 R2, RZ, RZ, R14 ;  /* 0x000000ffff027224 */ /* 0x000fce00078e000e */
[----:B------:R-:W-:Y:S05]  /*18dd0*/  WARPSYNC.COLLECTIVE R15, `(.L_x_14186) ;  /* 0x000000000f087348 */ /* 0x000fea0003c00000 */
[----:B------:R0:W1:Y:S02]  /*18de0*/  SHFL.IDX P6, R14, R13, R12, R11 ;  /* 0x0000000c0d0e7389 */ /* 0x00006400000c000b */
[----:B01----:R-:W-:Y:S01]  /*18df0*/  ENDCOLLECTIVE ;  /* 0x000000000000791b */ /* 0x003fe20003800000 */
.L_x_14186:
        /* <DEDUP_REMOVED lines=11> */
.L_x_14187:
[----:B------:R-:W-:Y:S02]  /*18eb0*/  IMAD.MOV.U32 R13, RZ, RZ, R10 ;  /* 0x000000ffff0d7224 */ /* 0x000fe400078e000a */
[----:B------:R-:W-:Y:S02]  /*18ec0*/  IMAD.MOV.U32 R12, RZ, RZ, 0x6 ;  /* 0x00000006ff0c7424 */ /* 0x000fe400078e00ff */
[----:B------:R-:W-:-:S07]  /*18ed0*/  IMAD.MOV.U32 R2, RZ, RZ, R14 ;  /* 0x000000ffff027224 */ /* 0x000fce00078e000e */
[----:B------:R-:W-:Y:S05]  /*18ee0*/  WARPSYNC.COLLECTIVE R15, `(.L_x_14188) ;  /* 0x000000000f087348 */ /* 0x000fea0003c00000 */
[----:B------:R0:W1:Y:S02]  /*18ef0*/  SHFL.IDX P6, R14, R13, R12, R11 ;  /* 0x0000000c0d0e7389 */ /* 0x00006400000c000b */
[----:B01----:R-:W-:Y:S01]  /*18f00*/  ENDCOLLECTIVE ;  /* 0x000000000000791b */ /* 0x003fe20003800000 */
.L_x_14188:
        /* <DEDUP_REMOVED lines=11> */
.L_x_14189:
[----:B------:R-:W-:Y:S02]  /*18fc0*/  IMAD.MOV.U32 R13, RZ, RZ, R10 ;  /* 0x000000ffff0d7224 */ /* 0x000fe400078e000a */
[----:B------:R-:W-:Y:S02]  /*18fd0*/  IMAD.MOV.U32 R12, RZ, RZ, 0x7 ;  /* 0x00000007ff0c7424 */ /* 0x000fe400078e00ff */
[----:B------:R-:W-:-:S07]  /*18fe0*/  IMAD.MOV.U32 R2, RZ, RZ, R14 ;  /* 0x000000ffff027224 */ /* 0x000fce00078e000e */
[----:B------:R-:W-:Y:S05]  /*18ff0*/  WARPSYNC.COLLECTIVE R15, `(.L_x_14190) ;  /* 0x000000000f087348 */ /* 0x000fea0003c00000 */
[----:B------:R0:W1:Y:S02]  /*19000*/  SHFL.IDX P6, R14, R13, R12, R11 ;  /* 0x0000000c0d0e7389 */ /* 0x00006400000c000b */
[----:B01----:R-:W-:Y:S01]  /*19010*/  ENDCOLLECTIVE ;  /* 0x000000000000791b */ /* 0x003fe20003800000 */
.L_x_14190:
        /* <DEDUP_REMOVED lines=11> */
.L_x_14191:
[----:B------:R-:W-:Y:S01]  /*190d0*/  IMAD.MOV.U32 R2, RZ, RZ, R14 ;  /* 0x000000ffff027224 */ /* 0x000fe200078e000e */
[----:B------:R-:W-:Y:S06]  /*190e0*/  BRA `(.L_x_14192) ;  /* 0xffffffb800087947 */ /* 0x000fec000383ffff */
.L_x_14085:
[----:B-1----:R1:W2:Y:S02]  /*190f0*/  SYNCS.PHASECHK.TRANS64.TRYWAIT P0, [R5+URZ+0x16860], R2 ;  /* 0x01686002050075a7 */ /* 0x0022a4000800017f */
[----:B--2---:R-:W-:Y:S05]  /*19100*/  @!P0 NANOSLEEP.SYNCS 0x989680 ;  /* 0x009896800000895d */ /* 0x004fea0003900000 */
[----:B------:R-:W2:Y:S02]  /*19110*/  @!P0 SYNCS.PHASECHK.TRANS64 P0, [R5+URZ+0x16860], R2 ;  /* 0x01686002050085a7 */ /* 0x000ea4000800007f */
[----:B--2---:R-:W-:Y:S05]  /*19120*/  @!P0 BRA `(.L_x_14085) ;  /* 0xfffffffc00f08947 */ /* 0x004fea000383ffff */
[----:B------:R-:W-:Y:S05]  /*19130*/  BRA `(.L_x_14193) ;  /* 0xffffffb800607947 */ /* 0x000fea000383ffff */
.L_x_14086:
        /* <DEDUP_REMOVED lines=8> */
.L_x_14195:
[----:B------:R-:W-:Y:S05]  /*191c0*/  BSYNC B1 ;  /* 0x0000000000017941 */ /* 0x000fea0003800000 */
.L_x_14194:
[----:B------:R-:W-:Y:S01]  /*191d0*/  IMAD.MOV.U32 R13, RZ, RZ, R17 ;  /* 0x000000ffff0d7224 */ /* 0x000fe200078e0011 */
[----:B------:R-:W-:Y:S01]  /*191e0*/  ISETP.LT.OR P2, PT, R8, 0x1, P1 ;  /* 0x000000010800780c */ /* 0x000fe20000f41670 */
        /* <DEDUP_REMOVED lines=8> */
.L_x_14196:
[----:B------:R-:W-:Y:S02]  /*19270*/  IMAD.MOV.U32 R13, RZ, RZ, R23 ;  /* 0x000000ffff0d7224 */ /* 0x000fe400078e0017 */
[----:B------:R-:W-:Y:S02]  /*19280*/  IMAD.MOV.U32 R12, RZ, RZ, 0x1 ;  /* 0x00000001ff0c7424 */ /* 0x000fe400078e00ff */
[----:B------:R-:W-:-:S07]  /*19290*/  IMAD.MOV.U32 R2, RZ, RZ, R14 ;  /* 0x000000ffff027224 */ /* 0x000fce00078e000e */
[----:B------:R-:W-:Y:S05]  /*192a0*/  WARPSYNC.COLLECTIVE R15, `(.L_x_14197) ;  /* 0x000000000f087348 */ /* 0x000fea0003c00000 */
[----:B------:R0:W1:Y:S02]  /*192b0*/  SHFL.IDX P6, R14, R13, R12, R11 ;  /* 0x0000000c0d0e7389 */ /* 0x00006400000c000b */
[----:B01----:R-:W-:Y:S01]  /*192c0*/  ENDCOLLECTIVE ;  /* 0x000000000000791b */ /* 0x003fe20003800000 */
.L_x_14197:
        /* <DEDUP_REMOVED lines=12> */
.L_x_14198:
[----:B------:R-:W-:Y:S02]  /*19390*/  IMAD.MOV.U32 R13, RZ, RZ, R23 ;  /* 0x000000ffff0d7224 */ /* 0x000fe400078e0017 */
[----:B------:R-:W-:Y:S02]  /*193a0*/  IMAD.MOV.U32 R12, RZ, RZ, 0x2 ;  /* 0x00000002ff0c7424 */ /* 0x000fe400078e00ff */
[----:B------:R-:W-:-:S07]  /*193b0*/  IMAD.MOV.U32 R2, RZ, RZ, R14 ;  /* 0x000000ffff027224 */ /* 0x000fce00078e000e */
[----:B------:R-:W-:Y:S05]  /*193c0*/  WARPSYNC.COLLECTIVE R15, `(.L_x_14199) ;  /* 0x000000000f087348 */ /* 0x000fea0003c00000 */
[----:B------:R0:W1:Y:S02]  /*193d0*/  SHFL.IDX P6, R14, R13, R12, R11 ;  /* 0x0000000c0d0e7389 */ /* 0x00006400000c000b */
[----:B01----:R-:W-:Y:S01]  /*193e0*/  ENDCOLLECTIVE ;  /* 0x000000000000791b */ /* 0x003fe20003800000 */
.L_x_14199:
        /* <DEDUP_REMOVED lines=12> */
.L_x_14200:
[----:B------:R-:W-:Y:S02]  /*194b0*/  IMAD.MOV.U32 R13, RZ, RZ, R23 ;  /* 0x000000ffff0d7224 */ /* 0x000fe400078e0017 */
[----:B------:R-:W-:Y:S02]  /*194c0*/  IMAD.MOV.U32 R12, RZ, RZ, 0x3 ;  /* 0x00000003ff0c7424 */ /* 0x000fe400078e00ff */
[----:B------:R-:W-:-:S07]  /*194d0*/  IMAD.MOV.U32 R2, RZ, RZ, R14 ;  /* 0x000000ffff027224 */ /* 0x000fce00078e000e */
[----:B------:R-:W-:Y:S05]  /*194e0*/  WARPSYNC.COLLECTIVE R15, `(.L_x_14201) ;  /* 0x000000000f087348 */ /* 0x000fea0003c00000 */
[----:B------:R0:W1:Y:S02]  /*194f0*/  SHFL.IDX P6, R14, R13, R12, R11 ;  /* 0x0000000c0d0e7389 */ /* 0x00006400000c000b */
[----:B01----:R-:W-:Y:S01]  /*19500*/  ENDCOLLECTIVE ;  /* 0x000000000000791b */ /* 0x003fe20003800000 */
.L_x_14201:
        /* <DEDUP_REMOVED lines=12> */
.L_x_14202:
[----:B------:R-:W-:Y:S02]  /*195d0*/  IMAD.MOV.U32 R13, RZ, RZ, R23 ;  /* 0x000000ffff0d7224 */ /* 0x000fe400078e0017 */
[----:B------:R-:W-:Y:S02]  /*195e0*/  IMAD.MOV.U32 R12, RZ, RZ, 0x4 ;  /* 0x00000004ff0c7424 */ /* 0x000fe400078e00ff */
[----:B------:R-:W-:-:S07]  /*195f0*/  IMAD.MOV.U32 R2, RZ, RZ, R14 ;  /* 0x000000ffff027224 */ /* 0x000fce00078e000e */
[----:B------:R-:W-:Y:S05]  /*19600*/  WARPSYNC.COLLECTIVE R15, `(.L_x_14203) ;  /* 0x000000000f087348 */ /* 0x000fea0003c00000 */
[----:B------:R0:W1:Y:S02]  /*19610*/  SHFL.IDX P6, R14, R13, R12, R11 ;  /* 0x0000000c0d0e7389 */ /* 0x00006400000c000b */
[----:B01----:R-:W-:Y:S01]  /*19620*/  ENDCOLLECTIVE ;  /* 0x000000000000791b */ /* 0x003fe20003800000 */
.L_x_14203:
        /* <DEDUP_REMOVED lines=12> */
.L_x_14204:
[----:B------:R-:W-:Y:S02]  /*196f0*/  IMAD.MOV.U32 R13, RZ, RZ, R23 ;  /* 0x000000ffff0d7224 */ /* 0x000fe400078e0017 */
[----:B------:R-:W-:Y:S02]  /*19700*/  IMAD.MOV.U32 R12, RZ, RZ, 0x5 ;  /* 0x00000005ff0c7424 */ /* 0x000fe400078e00ff */
[----:B------:R-:W-:-:S07]  /*19710*/  IMAD.MOV.U32 R2, RZ, RZ, R14 ;  /* 0x000000ffff027224 */ /* 0x000fce00078e000e */
[----:B------:R-:W-:Y:S05]  /*19720*/  WARPSYNC.COLLECTIVE R15, `(.L_x_14205) ;  /* 0x000000000f087348 */ /* 0x000fea0003c00000 */
[----:B------:R0:W1:Y:S02]  /*19730*/  SHFL.IDX P6, R14, R13, R12, R11 ;  /* 0x0000000c0d0e7389 */ /* 0x00006400000c000b */
[----:B01----:R-:W-:Y:S01]  /*19740*/  ENDCOLLECTIVE ;  /* 0x000000000000791b */ /* 0x003fe20003800000 */
.L_x_14205:
        /* <DEDUP_REMOVED lines=12> */
.L_x_14206:
[----:B------:R-:W-:Y:S02]  /*19810*/  IMAD.MOV.U32 R13, RZ, RZ, R23 ;  /* 0x000000ffff0d7224 */ /* 0x000fe400078e0017 */
[----:B------:R-:W-:Y:S02]  /*19820*/  IMAD.MOV.U32 R12, RZ, RZ, 0x6 ;  /* 0x00000006ff0c7424 */ /* 0x000fe400078e00ff */
[----:B------:R-:W-:-:S07]  /*19830*/  IMAD.MOV.U32 R2, RZ, RZ, R14 ;  /* 0x000000ffff027224 */ /* 0x000fce00078e000e */
[----:B------:R-:W-:Y:S05]  /*19840*/  WARPSYNC.COLLECTIVE R15, `(.L_x_14207) ;  /* 0x000000000f087348 */ /* 0x000fea0003c00000 */
[----:B------:R0:W1:Y:S02]  /*19850*/  SHFL.IDX P6, R14, R13, R12, R11 ;  /* 0x0000000c0d0e7389 */ /* 0x00006400000c000b */
[----:B01----:R-:W-:Y:S01]  /*19860*/  ENDCOLLECTIVE ;  /* 0x000000000000791b */ /* 0x003fe20003800000 */
.L_x_14207:
        /* <DEDUP_REMOVED lines=12> */
.L_x_14208:
[----:B------:R-:W-:Y:S02]  /*19930*/  IMAD.MOV.U32 R13, RZ, RZ, R23 ;  /* 0x000000ffff0d7224 */ /* 0x000fe400078e0017 */
[----:B------:R-:W-:Y:S02]  /*19940*/  IMAD.MOV.U32 R12, RZ, RZ, 0x7 ;  /* 0x00000007ff0c7424 */ /* 0x000fe400078e00ff */
[----:B------:R-:W-:-:S07]  /*19950*/  IMAD.MOV.U32 R2, RZ, RZ, R14 ;  /* 0x000000ffff027224 */ /* 0x000fce00078e000e */
[----:B------:R-:W-:Y:S05]  /*19960*/  WARPSYNC.COLLECTIVE R15, `(.L_x_14209) ;  /* 0x000000000f087348 */ /* 0x000fea0003c00000 */
[----:B------:R0:W1:Y:S02]  /*19970*/  SHFL.IDX P6, R14, R13, R12, R11 ;  /* 0x0000000c0d0e7389 */ /* 0x00006400000c000b */
[----:B01----:R-:W-:Y:S01]  /*19980*/  ENDCOLLECTIVE ;  /* 0x000000000000791b */ /* 0x003fe20003800000 */
.L_x_14209:
        /* <DEDUP_REMOVED lines=11> */
.L_x_14210:
[----:B------:R-:W-:Y:S01]  /*19a40*/  IMAD.MOV.U32 R2, RZ, RZ, R14 ;  /* 0x000000ffff027224 */ /* 0x000fe200078e000e */
[----:B------:R-:W-:Y:S06]  /*19a50*/  BRA `(.L_x_14211) ;  /* 0xffffffb4000c7947 */ /* 0x000fec000383ffff */
.L_x_14094:
[----:B0-----:R0:W1:Y:S02]  /*19a60*/  SYNCS.PHASECHK.TRANS64.TRYWAIT P0, [R0+URZ+0x16860], R3 ;  /* 0x01686003000075a7 */ /* 0x001064000800017f */
[----:B-1----:R-:W-:Y:S05]  /*19a70*/  @!P0 NANOSLEEP.SYNCS 0x989680 ;  /* 0x009896800000895d */ /* 0x002fea0003900000 */
[----:B------:R-:W1:Y:S02]  /*19a80*/  @!P0 SYNCS.PHASECHK.TRANS64 P0, [R0+URZ+0x16860], R3 ;  /* 0x01686003000085a7 */ /* 0x000e64000800007f */
[----:B-1----:R-:W-:Y:S05]  /*19a90*/  @!P0 BRA `(.L_x_14094) ;  /* 0xfffffffc00f08947 */ /* 0x002fea000383ffff */
[----:B------:R-:W-:Y:S05]  /*19aa0*/  BRA `(.L_x_14212) ;  /* 0xffffffb800307947 */ /* 0x000fea000383ffff */
.L_x_14095:
        /* <DEDUP_REMOVED lines=8> */
.L_x_14214:
[----:B------:R-:W-:Y:S05]  /*19b30*/  BSYNC B0 ;  /* 0x0000000000007941 */ /* 0x000fea0003800000 */
.L_x_14213:
        /* <DEDUP_REMOVED lines=9> */
.L_x_14215:
[----:B------:R-:W-:Y:S01]  /*19bd0*/  ULDC UR4, c[0x0][0x2f4] ;  /* 0x0000bd0000047ab9 */ /* 0x000fe20000000800 */
[----:B------:R-:W-:Y:S01]  /*19be0*/  IMAD R4, R4, 0x2, R22 ;  /* 0x0000000204047824 */ /* 0x000fe200078e0216 */
        /* <DEDUP_REMOVED lines=8> */
.L_x_14216:
        /* <DEDUP_REMOVED lines=11> */
.L_x_14217:
[----:B------:R-:W-:Y:S02]  /*19d20*/  IMAD.MOV.U32 R13, RZ, RZ, R23 ;  /* 0x000000ffff0d7224 */ /* 0x000fe400078e0017 */
[----:B------:R-:W-:Y:S02]  /*19d30*/  IMAD.MOV.U32 R12, RZ, RZ, 0x2 ;  /* 0x00000002ff0c7424 */ /* 0x000fe400078e00ff */
[----:B------:R-:W-:-:S07]  /*19d40*/  IMAD.MOV.U32 R9, RZ, RZ, R14 ;  /* 0x000000ffff097224 */ /* 0x000fce00078e000e */
[----:B------:R-:W-:Y:S05]  /*19d50*/  WARPSYNC.COLLECTIVE R15, `(.L_x_14218) ;  /* 0x000000000f087348 */ /* 0x000fea0003c00000 */
[----:B------:R0:W1:Y:S02]  /*19d60*/  SHFL.IDX P6, R14, R13, R12, R11 ;  /* 0x0000000c0d0e7389 */ /* 0x00006400000c000b */
[----:B01----:R-:W-:Y:S01]  /*19d70*/  ENDCOLLECTIVE ;  /* 0x000000000000791b */ /* 0x003fe20003800000 */
.L_x_14218:
        /* <DEDUP_REMOVED lines=12> */
.L_x_14219:
[----:B------:R-:W-:Y:S02]  /*19e40*/  IMAD.MOV.U32 R13, RZ, RZ, R23 ;  /* 0x000000ffff0d7224 */ /* 0x000fe400078e0017 */
[----:B------:R-:W-:Y:S02]  /*19e50*/  IMAD.MOV.U32 R12, RZ, RZ, 0x3 ;  /* 0x00000003ff0c7424 */ /* 0x000fe400078e00ff */
[----:B------:R-:W-:-:S07]  /*19e60*/  IMAD.MOV.U32 R10, RZ, RZ, R14 ;  /* 0x000000ffff0a7224 */ /* 0x000fce00078e000e */
[----:B------:R-:W-:Y:S05]  /*19e70*/  WARPSYNC.COLLECTIVE R15, `(.L_x_14220) ;  /* 0x000000000f087348 */ /* 0x000fea0003c00000 */
[----:B------:R0:W1:Y:S02]  /*19e80*/  SHFL.IDX P6, R14, R13, R12, R11 ;  /* 0x0000000c0d0e7389 */ /* 0x00006400000c000b */
[----:B01----:R-:W-:Y:S01]  /*19e90*/  ENDCOLLECTIVE ;  /* 0x000000000000791b */ /* 0x003fe20003800000 */
.L_x_14220:
        /* <DEDUP_REMOVED lines=12> */
.L_x_14221:
[----:B------:R-:W-:Y:S02]  /*19f60*/  IMAD.MOV.U32 R13, RZ, RZ, R23 ;  /* 0x000000ffff0d7224 */ /* 0x000fe400078e0017 */
[----:B------:R-:W-:Y:S02]  /*19f70*/  IMAD.MOV.U32 R12, RZ, RZ, 0x4 ;  /* 0x00000004ff0c7424 */ /* 0x000fe400078e00ff */
[----:B------:R-:W-:-:S07]  /*19f80*/  IMAD.MOV.U32 R9, RZ, RZ, R14 ;  /* 0x000000ffff097224 */ /* 0x000fce00078e000e */
[----:B------:R-:W-:Y:S05]  /*19f90*/  WARPSYNC.COLLECTIVE R15, `(.L_x_14222) ;  /* 0x000000000f087348 */ /* 0x000fea0003c00000 */
[----:B------:R0:W1:Y:S02]  /*19fa0*/  SHFL.IDX P6, R14, R13, R12, R11 ;  /* 0x0000000c0d0e7389 */ /* 0x00006400000c000b */
[----:B01----:R-:W-:Y:S01]  /*19fb0*/  ENDCOLLECTIVE ;  /* 0x000000000000791b */ /* 0x003fe20003800000 */
.L_x_14222:
        /* <DEDUP_REMOVED lines=12> */
.L_x_14223:
[----:B------:R-:W-:Y:S02]  /*1a080*/  IMAD.MOV.U32 R13, RZ, RZ, R23 ;  /* 0x000000ffff0d7224 */ /* 0x000fe400078e0017 */
[----:B------:R-:W-:Y:S02]  /*1a090*/  IMAD.MOV.U32 R12, RZ, RZ, 0x5 ;  /* 0x00000005ff0c7424 */ /* 0x000fe400078e00ff */
[----:B------:R-:W-:-:S07]  /*1a0a0*/  IMAD.MOV.U32 R10, RZ, RZ, R14 ;  /* 0x000000ffff0a7224 */ /* 0x000fce00078e000e */
[----:B------:R-:W-:Y:S05]  /*1a0b0*/  WARPSYNC.COLLECTIVE R15, `(.L_x_14224) ;  /* 0x000000000f087348 */ /* 0x000fea0003c00000 */
[----:B------:R0:W1:Y:S02]  /*1a0c0*/  SHFL.IDX P6, R14, R13, R12, R11 ;  /* 0x0000000c0d0e7389 */ /* 0x00006400000c000b */
[----:B01----:R-:W-:Y:S01]  /*1a0d0*/  ENDCOLLECTIVE ;  /* 0x000000000000791b */ /* 0x003fe20003800000 */
.L_x_14224:
        /* <DEDUP_REMOVED lines=12> */
.L_x_14225:
[----:B------:R-:W-:Y:S02]  /*1a1a0*/  IMAD.MOV.U32 R13, RZ, RZ, R23 ;  /* 0x000000ffff0d7224 */ /* 0x000fe400078e0017 */
[----:B------:R-:W-:Y:S02]  /*1a1b0*/  IMAD.MOV.U32 R12, RZ, RZ, 0x6 ;  /* 0x00000006ff0c7424 */ /* 0x000fe400078e00ff */
[----:B------:R-:W-:-:S07]  /*1a1c0*/  IMAD.MOV.U32 R9, RZ, RZ, R14 ;  /* 0x000000ffff097224 */ /* 0x000fce00078e000e */
[----:B------:R-:W-:Y:S05]  /*1a1d0*/  WARPSYNC.COLLECTIVE R15, `(.L_x_14226) ;  /* 0x000000000f087348 */ /* 0x000fea0003c00000 */
[----:B------:R0:W1:Y:S02]  /*1a1e0*/  SHFL.IDX P6, R14, R13, R12, R11 ;  /* 0x0000000c0d0e7389 */ /* 0x00006400000c000b */
[----:B01----:R-:W-:Y:S01]  /*1a1f0*/  ENDCOLLECTIVE ;  /* 0x000000000000791b */ /* 0x003fe20003800000 */
.L_x_14226:
        /* <DEDUP_REMOVED lines=12> */
.L_x_14227:
[----:B------:R-:W-:Y:S02]  /*1a2c0*/  IMAD.MOV.U32 R13, RZ, RZ, R23 ;  /* 0x000000ffff0d7224 */ /* 0x000fe400078e0017 */
[----:B------:R-:W-:Y:S01]  /*1a2d0*/  IMAD.MOV.U32 R12, RZ, RZ, 0x7 ;  /* 0x00000007ff0c7424 */ /* 0x000fe200078e00ff */
[----:B------:R-:W-:-:S13]  /*1a2e0*/  IADD3 R2, P1, R14, R5, RZ ;  /* 0x000000050e027210 */ /* 0x000fda0007f3e0ff */
[----:B------:R-:W-:Y:S05]  /*1a2f0*/  WARPSYNC.COLLECTIVE R15, `(.L_x_14228) ;  /* 0x000000000f087348 */ /* 0x000fea0003c00000 */
[----:B------:R0:W1:Y:S02]  /*1a300*/  SHFL.IDX P6, R14, R13, R12, R11 ;  /* 0x0000000c0d0e7389 */ /* 0x00006400000c000b */
[----:B01----:R-:W-:Y:S01]  /*1a310*/  ENDCOLLECTIVE ;  /* 0x000000000000791b */ /* 0x003fe20003800000 */
.L_x_14228:
        /* <DEDUP_REMOVED lines=10> */
.L_x_14229:
[----:B------:R-:W-:Y:S05]  /*1a3c0*/  BRA `(.L_x_14230) ;  /* 0xffffffb000e07947 */ /* 0x000fea000383ffff */
.L_x_14100:
        /* <DEDUP_REMOVED lines=8> */
.L_x_14232:
[----:B------:R-:W-:Y:S05]  /*1a450*/  BSYNC B0 ;  /* 0x0000000000007941 */ /* 0x000fea0003800000 */
.L_x_14231:
        /* <DEDUP_REMOVED lines=9> */
.L_x_14233:
        /* <DEDUP_REMOVED lines=18> */
.L_x_14234:
[----:B------:R-:W-:Y:S01]  /*1a610*/  IMAD.MOV.U32 R12, RZ, RZ, 0x2 ;  /* 0x00000002ff0c7424 */ /* 0x000fe200078e00ff */
[----:B------:R-:W-:-:S05]  /*1a620*/  SEL R4, R14, RZ, P1 ;  /* 0x000000ff0e047207 */ /* 0x000fca0000800000 */
[----:B------:R-:W-:-:S04]  /*1a630*/  IMAD.IADD R4, R17, 0x1, R4 ;  /* 0x0000000111047824 */ /* 0x000fc800078e0204 */
[----:B------:R-:W-:-:S07]  /*1a640*/  IMAD.MOV.U32 R13, RZ, RZ, R4 ;  /* 0x000000ffff0d7224 */ /* 0x000fce00078e0004 */
[----:B------:R-:W-:Y:S05]  /*1a650*/  WARPSYNC.COLLECTIVE R15, `(.L_x_14235) ;  /* 0x000000000f087348 */ /* 0x000fea0003c00000 */
[----:B------:R0:W1:Y:S02]  /*1a660*/  SHFL.UP P6, R14, R13, R12, R11 ;  /* 0x0400000c0d0e7389 */ /* 0x00006400000c000b */
[----:B01----:R-:W-:Y:S01]  /*1a670*/  ENDCOLLECTIVE ;  /* 0x000000000000791b */ /* 0x003fe20003800000 */
.L_x_14235:
[----:B------:R-:W-:Y:S01]  /*1a680*/  IMAD.MOV.U32 R12, RZ, RZ, 0x4 ;  /* 0x00000004ff0c7424 */ /* 0x000fe200078e00ff */
[----:B------:R-:W-:-:S05]  /*1a690*/  SEL R3, R14, RZ, P2 ;  /* 0x000000ff0e037207 */ /* 0x000fca0001000000 */
[----:B------:R-:W-:-:S04]  /*1a6a0*/  IMAD.IADD R6, R4, 0x1, R3 ;  /* 0x0000000104067824 */ /* 0x000fc800078e0203 */
[----:B------:R-:W-:-:S07]  /*1a6b0*/  IMAD.MOV.U32 R13, RZ, RZ, R6 ;  /* 0x000000ffff0d7224 */ /* 0x000fce00078e0006 */
[----:B------:R-:W-:Y:S05]  /*1a6c0*/  WARPSYNC.COLLECTIVE R15, `(.L_x_14236) ;  /* 0x000000000f087348 */ /* 0x000fea0003c00000 */
[----:B------:R0:W1:Y:S02]  /*1a6d0*/  SHFL.UP P6, R14, R13, R12, R11 ;  /* 0x0400000c0d0e7389 */ /* 0x00006400000c000b */
[----:B01----:R-:W-:Y:S01]  /*1a6e0*/  ENDCOLLECTIVE ;  /* 0x000000000000791b */ /* 0x003fe20003800000 */
.L_x_14236:
[----:B------:R-:W-:Y:S01]  /*1a6f0*/  IMAD.MOV.U32 R12, RZ, RZ, 0x8 ;  /* 0x00000008ff0c7424 */ /* 0x000fe200078e00ff */
[----:B------:R-:W-:-:S05]  /*1a700*/  SEL R3, R14, RZ, P3 ;  /* 0x000000ff0e037207 */ /* 0x000fca0001800000 */
[----:B------:R-:W-:-:S04]  /*1a710*/  IMAD.IADD R2, R6, 0x1, R3 ;  /* 0x0000000106027824 */ /* 0x000fc800078e0203 */
[----:B------:R-:W-:-:S07]  /*1a720*/  IMAD.MOV.U32 R13, RZ, RZ, R2 ;  /* 0x000000ffff0d7224 */ /* 0x000fce00078e0002 */
[----:B------:R-:W-:Y:S05]  /*1a730*/  WARPSYNC.COLLECTIVE R15, `(.L_x_14237) ;  /* 0x000000000f087348 */ /* 0x000fea0003c00000 */
[----:B------:R0:W1:Y:S02]  /*1a740*/  SHFL.UP P6, R14, R13, R12, R11 ;  /* 0x0400000c0d0e7389 */ /* 0x00006400000c000b */
[----:B01----:R-:W-:Y:S01]  /*1a750*/  ENDCOLLECTIVE ;  /* 0x000000000000791b */ /* 0x003fe20003800000 */
.L_x_14237:
[----:B------:R-:W-:Y:S01]  /*1a760*/  IMAD.MOV.U32 R12, RZ, RZ, 0x10 ;  /* 0x00000010ff0c7424 */ /* 0x000fe200078e00ff */
[----:B------:R-:W-:-:S05]  /*1a770*/  SEL R3, R14, RZ, P4 ;  /* 0x000000ff0e037207 */ /* 0x000fca0002000000 */
[----:B------:R-:W-:-:S04]  /*1a780*/  IMAD.IADD R3, R2, 0x1, R3 ;  /* 0x0000000102037824 */ /* 0x000fc800078e0203 */
[----:B------:R-:W-:-:S07]  /*1a790*/  IMAD.MOV.U32 R13, RZ, RZ, R3 ;  /* 0x000000ffff0d7224 */ /* 0x000fce00078e0003 */
[----:B------:R-:W-:Y:S05]  /*1a7a0*/  WARPSYNC.COLLECTIVE R15, `(.L_x_14238) ;  /* 0x000000000f087348 */ /* 0x000fea0003c00000 */
[----:B------:R0:W1:Y:S02]  /*1a7b0*/  SHFL.UP P6, R14, R13, R12, R11 ;  /* 0x0400000c0d0e7389 */ /* 0x00006400000c000b */
[----:B01----:R-:W-:Y:S01]  /*1a7c0*/  ENDCOLLECTIVE ;  /* 0x000000000000791b */ /* 0x003fe20003800000 */
.L_x_14238:
        /* <DEDUP_REMOVED lines=8> */
.L_x_14239:
[----:B------:R-:W-:Y:S05]  /*1a850*/  BRA `(.L_x_14240) ;  /* 0xffffffb000e87947 */ /* 0x000fea000383ffff */
.L_x_14105:
        /* <DEDUP_REMOVED lines=8> */
.L_x_14242:
[----:B------:R-:W-:Y:S05]  /*1a8e0*/  BSYNC B0 ;  /* 0x0000000000007941 */ /* 0x000fea0003800000 */
.L_x_14241:
        /* <DEDUP_REMOVED lines=8> */
.L_x_14243:
[----:B------:R-:W-:Y:S01]  /*1a970*/  IMAD.MOV.U32 R12, RZ, RZ, 0x4 ;  /* 0x00000004ff0c7424 */ /* 0x000fe200078e00ff */
[----:B------:R-:W-:-:S05]  /*1a980*/  SEL R2, R14, RZ, P2 ;  /* 0x000000ff0e027207 */ /* 0x000fca0001000000 */
[----:B------:R-:W-:-:S04]  /*1a990*/  IMAD.IADD R2, R13, 0x1, R2 ;  /* 0x000000010d027824 */ /* 0x000fc800078e0202 */
[----:B------:R-:W-:-:S07]  /*1a9a0*/  IMAD.MOV.U32 R13, RZ, RZ, R2 ;  /* 0x000000ffff0d7224 */ /* 0x000fce00078e0002 */
[----:B------:R-:W-:Y:S05]  /*1a9b0*/  WARPSYNC.COLLECTIVE R15, `(.L_x_14244) ;  /* 0x000000000f087348 */ /* 0x000fea0003c00000 */
[----:B------:R0:W1:Y:S02]  /*1a9c0*/  SHFL.UP P6, R14, R13, R12, R11 ;  /* 0x0400000c0d0e7389 */ /* 0x00006400000c000b */
[----:B01----:R-:W-:Y:S01]  /*1a9d0*/  ENDCOLLECTIVE ;  /* 0x000000000000791b */ /* 0x003fe20003800000 */
.L_x_14244:
[----:B------:R-:W-:Y:S01]  /*1a9e0*/  IMAD.MOV.U32 R12, RZ, RZ, 0x8 ;  /* 0x00000008ff0c7424 */ /* 0x000fe200078e00ff */
[----:B------:R-:W-:-:S05]  /*1a9f0*/  SEL R3, R14, RZ, P3 ;  /* 0x000000ff0e037207 */ /* 0x000fca0001800000 */
[----:B------:R-:W-:-:S04]  /*1aa00*/  IMAD.IADD R3, R2, 0x1, R3 ;  /* 0x0000000102037824 */ /* 0x000fc800078e0203 */
[----:B------:R-:W-:-:S07]  /*1aa10*/  IMAD.MOV.U32 R13, RZ, RZ, R3 ;  /* 0x000000ffff0d7224 */ /* 0x000fce00078e0003 */
[----:B------:R-:W-:Y:S05]  /*1aa20*/  WARPSYNC.COLLECTIVE R15, `(.L_x_14245) ;  /* 0x000000000f087348 */ /* 0x000fea0003c00000 */
[----:B------:R0:W1:Y:S02]  /*1aa30*/  SHFL.UP P6, R14, R13, R12, R11 ;  /* 0x0400000c0d0e7389 */ /* 0x00006400000c000b */
[----:B01----:R-:W-:Y:S01]  /*1aa40*/  ENDCOLLECTIVE ;  /* 0x000000000000791b */ /* 0x003fe20003800000 */
.L_x_14245:
[----:B------:R-:W-:Y:S01]  /*1aa50*/  IMAD.MOV.U32 R12, RZ, RZ, 0x10 ;  /* 0x00000010ff0c7424 */ /* 0x000fe200078e00ff */
[----:B------:R-:W-:-:S05]  /*1aa60*/  SEL R4, R14, RZ, P4 ;  /* 0x000000ff0e047207 */ /* 0x000fca0002000000 */
[----:B------:R-:W-:-:S04]  /*1aa70*/  IMAD.IADD R4, R3, 0x1, R4 ;  /* 0x0000000103047824 */ /* 0x000fc800078e0204 */
[----:B------:R-:W-:-:S07]  /*1aa80*/  IMAD.MOV.U32 R13, RZ, RZ, R4 ;  /* 0x000000ffff0d7224 */ /* 0x000fce00078e0004 */
[----:B------:R-:W-:Y:S05]  /*1aa90*/  WARPSYNC.COLLECTIVE R15, `(.L_x_14246) ;  /* 0x000000000f087348 */ /* 0x000fea0003c00000 */
[----:B------:R0:W1:Y:S02]  /*1aaa0*/  SHFL.UP P6, R14, R13, R12, R11 ;  /* 0x0400000c0d0e7389 */ /* 0x00006400000c000b */
[----:B01----:R-:W-:Y:S01]  /*1aab0*/  ENDCOLLECTIVE ;  /* 0x000000000000791b */ /* 0x003fe20003800000 */
.L_x_14246:
        /* <DEDUP_REMOVED lines=8> */
.L_x_14247:
[----:B------:R-:W-:Y:S05]  /*1ab40*/  BRA `(.L_x_14248) ;  /* 0xffffffb000c87947 */ /* 0x000fea000383ffff */
.L_x_14107:
[----:B------:R-:W-:Y:S01]  /*1ab50*/  BSSY B0, `(.L_x_14249) ;  /* 0x0000006000007945 */ /* 0x000fe20003800000 */
[----:B------:R-:W-:Y:S01]  /*1ab60*/  PLOP3.LUT P6, PT, P6, PT, PT, 0x8, 0x0 ;  /* 0x000000000000781c */ /* 0x000fe200037ce170 */
[----:B------:R-:W-:-:S12]  /*1ab70*/  IMAD.MOV.U32 R15, RZ, RZ, -0x1 ;  /* 0xffffffffff0f7424 */ /* 0x000fd800078e00ff */
[----:B01----:R-:W-:Y:S05]  /*1ab80*/  WARPSYNC.COLLECTIVE R15, `(.L_x_14250) ;  /* 0x000000000f087348 */ /* 0x003fea0003c00000 */
[----:B------:R-:W-:Y:S01]  /*1ab90*/  VOTE.ANY R14, PT, P6 ;  /* 0x00000000000e7806 */ /* 0x000fe200030e0100 */
[----:B01----:R-:W-:Y:S06]  /*1aba0*/  ENDCOLLECTIVE ;  /* 0x000000000000791b */ /* 0x003fec0003800000 */
.L_x_14250:
[----:B------:R-:W-:Y:S05]  /*1abb0*/  BSYNC B0 ;  /* 0x0000000000007941 */ /* 0x000fea0003800000 */
.L_x_14249:
        /* <DEDUP_REMOVED lines=9> */
.L_x_14251:
[----:B------:R-:W-:Y:S01]  /*1ac50*/  IMAD.MOV.U32 R17, RZ, RZ, R14 ;  /* 0x000000ffff117224 */ /* 0x000fe200078e000e */
[----:B------:R-:W-:Y:S06]  /*1ac60*/  BRA `(.L_x_14252) ;  /* 0xffffffb000b87947 */ /* 0x000fec000383ffff */
.L_x_14109:
[----:B------:R-:W-:Y:S01]  /*1ac70*/  BSSY B0, `(.L_x_14253) ;  /* 0x0000007000007945 */ /* 0x000fe20003800000 */
[----:B------:R-:W-:Y:S02]  /*1ac80*/  IMAD.MOV.U32 R13, RZ, RZ, R3 ;  /* 0x000000ffff0d7224 */ /* 0x000fe400078e0003 */
[----:B------:R-:W-:Y:S02]  /*1ac90*/  IMAD.MOV.U32 R11, RZ, RZ, 0x1f ;  /* 0x0000001fff0b7424 */ /* 0x000fe400078e00ff */
[----:B------:R-:W-:-:S07]  /*1aca0*/  IMAD.MOV.U32 R15, RZ, RZ, -0x1 ;  /* 0xffffffffff0f7424 */ /* 0x000fce00078e00ff */
[----:B0123--:R-:W-:Y:S05]  /*1acb0*/  WARPSYNC.COLLECTIVE R15, `(.L_x_14254) ;  /* 0x000000000f087348 */ /* 0x00ffea0003c00000 */
[----:B------:R4:W0:Y:S02]  /*1acc0*/  SHFL.IDX P6, R14, R13, R12, R11 ;  /* 0x0000000c0d0e7389 */ /* 0x00082400000c000b */
[----:B01234-:R-:W-:Y:S01]  /*1acd0*/  ENDCOLLECTIVE ;  /* 0x000000000000791b */ /* 0x01ffe20003800000 */
.L_x_14254:
[----:B------:R-:W-:Y:S05]  /*1ace0*/  BSYNC B0 ;  /* 0x0000000000007941 */ /* 0x000fea0003800000 */
.L_x_14253:
[----:B------:R-:W-:Y:S05]  /*1acf0*/  BRA `(.L_x_14108) ;  /* 0xffffffb000b07947 */ /* 0x000fea000383ffff */
.L_x_14113:
[----:B0-----:R0:W3:Y:S02]  /*1ad00*/  SYNCS.PHASECHK.TRANS64.TRYWAIT P0, [R5+URZ+0x16820], R0 ;  /* 0x01682000050075a7 */ /* 0x0010e4000800017f */
[----:B---3--:R-:W-:Y:S05]  /*1ad10*/  @!P0 NANOSLEEP.SYNCS 0x989680 ;  /* 0x009896800000895d */ /* 0x008fea0003900000 */
[----:B------:R-:W3:Y:S02]  /*1ad20*/  @!P0 SYNCS.PHASECHK.TRANS64 P0, [R5+URZ+0x16820], R0 ;  /* 0x01682000050085a7 */ /* 0x000ee4000800007f */
[----:B---3--:R-:W-:Y:S05]  /*1ad30*/  @!P0 BRA `(.L_x_14113) ;  /* 0xfffffffc00f08947 */ /* 0x008fea000383ffff */
[----:B------:R-:W-:Y:S05]  /*1ad40*/  BRA `(.L_x_14255) ;  /* 0xffffffb800287947 */ /* 0x000fea000383ffff */
.L_x_14114:
        /* <DEDUP_REMOVED lines=11> */
.L_x_14257:
[----:B------:R-:W-:Y:S05]  /*1ae00*/  BSYNC B0 ;  /* 0x0000000000007941 */ /* 0x000fea0003800000 */
.L_x_14256:
[----:B------:R-:W-:Y:S05]  /*1ae10*/  BRA `(.L_x_14258) ;  /* 0xffffffb800107947 */ /* 0x000fea000383ffff */
.L_x_14117:
[----:B------:R-:W-:Y:S01]  /*1ae20*/  BSSY B1, `(.L_x_14259) ;  /* 0x0000006000017945 */ /* 0x000fe20003800000 */
[----:B------:R-:W-:-:S07]  /*1ae30*/  IMAD.MOV.U32 R15, RZ, RZ, -0x1 ;  /* 0xffffffffff0f7424 */ /* 0x000fce00078e00ff */
[----:B012---:R-:W-:Y:S05]  /*1ae40*/  WARPSYNC.COLLECTIVE R15, `(.L_x_14260) ;  /* 0x000000000f0c7348 */ /* 0x007fea0003c00000 */
[----:B------:R-:W-:Y:S02]  /*1ae50*/  ELECT P6, UR62, PT ;  /* 0x00000000003e782f */ /* 0x000fe400038c0000 */
[----:B------:R-:W-:Y:S01]  /*1ae60*/  MOV R14, UR62 ;  /* 0x0000003e000e7c02 */ /* 0x000fe20008000f00 */
[----:B012---:R-:W-:Y:S10]  /*1ae70*/  ENDCOLLECTIVE ;  /* 0x000000000000791b */ /* 0x007ff40003800000 */
.L_x_14260:
[----:B------:R-:W-:Y:S05]  /*1ae80*/  BSYNC B1 ;  /* 0x0000000000017941 */ /* 0x000fea0003800000 */
.L_x_14259:
[----:B------:R-:W-:Y:S05]  /*1ae90*/  BRA `(.L_x_14261) ;  /* 0xffffffb800087947 */ /* 0x000fea000383ffff */
.L_x_14119:
[----:B0-----:R0:W3:Y:S02]  /*1aea0*/  SYNCS.PHASECHK.TRANS64.TRYWAIT P1, [R3+URZ+0x16840], R2 ;  /* 0x01684002030075a7 */ /* 0x0010e4000802017f */
[----:B---3--:R-:W-:Y:S05]  /*1aeb0*/  @!P1 NANOSLEEP.SYNCS 0x989680 ;  /* 0x009896800000995d */ /* 0x008fea0003900000 */
[----:B------:R-:W3:Y:S02]  /*1aec0*/  @!P1 SYNCS.PHASECHK.TRANS64 P1, [R3+URZ+0x16840], R2 ;  /* 0x01684002030095a7 */ /* 0x000ee4000802007f */
[----:B---3--:R-:W-:Y:S05]  /*1aed0*/  @!P1 BRA `(.L_x_14119) ;  /* 0xfffffffc00f09947 */ /* 0x008fea000383ffff */
[----:B------:R-:W-:Y:S05]  /*1aee0*/  BRA `(.L_x_14262) ;  /* 0xffffffb800287947 */ /* 0x000fea000383ffff */
.L_x_14121:
[----:B---3--:R3:W4:Y:S02]  /*1aef0*/  SYNCS.PHASECHK.TRANS64.TRYWAIT P1, [R5+URZ+0x16840], R0 ;  /* 0x01684000050075a7 */ /* 0x008724000802017f */
[----:B----4-:R-:W-:Y:S05]  /*1af00*/  @!P1 NANOSLEEP.SYNCS 0x989680 ;  /* 0x009896800000995d */ /* 0x010fea0003900000 */
[----:B------:R-:W4:Y:S02]  /*1af10*/  @!P1 SYNCS.PHASECHK.TRANS64 P1, [R5+URZ+0x16840], R0 ;  /* 0x01684000050095a7 */ /* 0x000f24000802007f */
[----:B----4-:R-:W-:Y:S05]  /*1af20*/  @!P1 BRA `(.L_x_14121) ;  /* 0xfffffffc00f09947 */ /* 0x010fea000383ffff */
[----:B------:R-:W-:Y:S05]  /*1af30*/  BRA `(.L_x_14263) ;  /* 0xffffffb800347947 */ /* 0x000fea000383ffff */
.L_x_14123:
[----:B----4-:R4:W0:Y:S02]  /*1af40*/  SYNCS.PHASECHK.TRANS64.TRYWAIT P1, [R3+URZ+0x16860], R2 ;  /* 0x01686002030075a7 */ /* 0x010824000802017f */
[----:B0-----:R-:W-:Y:S05]  /*1af50*/  @!P1 NANOSLEEP.SYNCS 0x989680 ;  /* 0x009896800000995d */ /* 0x001fea0003900000 */
[----:B------:R-:W0:Y:S02]  /*1af60*/  @!P1 SYNCS.PHASECHK.TRANS64 P1, [R3+URZ+0x16860], R2 ;  /* 0x01686002030095a7 */ /* 0x000e24000802007f */
[----:B0-----:R-:W-:Y:S05]  /*1af70*/  @!P1 BRA `(.L_x_14123) ;  /* 0xfffffffc00f09947 */ /* 0x001fea000383ffff */
[----:B------:R-:W-:Y:S05]  /*1af80*/  BRA `(.L_x_14264) ;  /* 0xffffffb800307947 */ /* 0x000fea000383ffff */
.L_x_14265:
        /* <DEDUP_REMOVED lines=15> */
.L_x_15866:


//--------------------- .text._ZN7cutlass13device_kernelIN5flash11enable_sm90INS1_16FlashAttnFwdSm90INS1_25CollectiveMainloopFwdSm90ILi2EN4cute5tupleIJNS5_1CILi1EEES8_S8_EEENS6_IJNS7_ILi192EEENS7_ILi128EEENS7_ILi64EEEEEELi64ENS_10bfloat16_tEfNS_4arch4Sm90ELb0ELb1ELb1ELb1ELb1ELb1ELb0ELb1ELb1ELb1ELb0ELb0EEENS1_21CollectiveEpilogueFwdINS6_IJSA_SC_SB_EEES9_SE_SG_Li384ELb1ELb1ELb0ELb0EEENS1_36VarlenDynamicPersistentTileSchedulerILi192ELi128ELi384ELi128ELb0ELb1ELb1ELb1ELb0ELb1EEEEEEEEEvNT_6ParamsE --------------------------
	.section	.text._ZN7cutlass13device_kernelIN5flash11enable_sm90INS1_16FlashAttnFwdSm90INS1_25CollectiveMainloopFwdSm90ILi2EN4cute5tupleIJNS5_1CILi1EEES8_S8_EEENS6_IJNS7_ILi192EEENS7_ILi128EEENS7_ILi64EEEEEELi64ENS_10bfloat16_tEfNS_4arch4Sm90ELb0ELb1ELb1ELb1ELb1ELb1ELb0ELb1ELb1ELb1ELb0ELb0EEENS1_21CollectiveEpilogueFwdINS6_IJSA_SC_SB_EEES9_SE_SG_Li384ELb1ELb1ELb0ELb0EEENS1_36VarlenDynamicPersistentTileSchedulerILi192ELi128ELi384ELi128ELb0ELb1ELb1ELb1ELb0ELb1EEEEEEEEEvNT_6ParamsE,"ax",@progbits
	.align	128
.text._ZN7cutlass13device_kernelIN5flash11enable_sm90INS1_16FlashAttnFwdSm90INS1_25CollectiveMainloopFwdSm90ILi2EN4cute5tupleIJNS5_1CILi1EEES8_S8_EEENS6_IJNS7_ILi192EEENS7_ILi128EEENS7_ILi64EEEEEELi64ENS_10bfloat16_tEfNS_4arch4Sm90ELb0ELb1ELb1ELb1ELb1ELb1ELb0ELb1ELb1ELb1ELb0ELb0EEENS1_21CollectiveEpilogueFwdINS6_IJSA_SC_SB_EEES9_SE_SG_Li384ELb1ELb1ELb0ELb0EEENS1_36VarlenDynamicPersistentTileSchedulerILi192ELi128ELi384ELi128ELb0ELb1ELb1ELb1ELb0ELb1EEEEEEEEEvNT_6ParamsE:
        .type           _ZN7cutlass13device_kernelIN5flash11enable_sm90INS1_16FlashAttnFwdSm90INS1_25CollectiveMainloopFwdSm90ILi2EN4cute5tupleIJNS5_1CILi1EEES8_S8_EEENS6_IJNS7_ILi192EEENS7_ILi128EEENS7_ILi64EEEEEELi64ENS_10bfloat16_tEfNS_4arch4Sm90ELb0ELb1ELb1ELb1ELb1ELb1ELb0ELb1ELb1ELb1ELb0ELb0EEENS1_21CollectiveEpilogueFwdINS6_IJSA_SC_SB_EEES9_SE_SG_Li384ELb1ELb1ELb0ELb0EEENS1_36VarlenDynamicPersistentTileSchedulerILi192ELi128ELi384ELi128ELb0ELb1ELb1ELb1ELb0ELb1EEEEEEEEEvNT_6ParamsE,@function
        .size           _ZN7cutlass13device_kernelIN5flash11enable_sm90INS1_16FlashAttnFwdSm90INS1_25CollectiveMainloopFwdSm90ILi2EN4cute5tupleIJNS5_1CILi1EEES8_S8_EEENS6_IJNS7_ILi192EEENS7_ILi128EEENS7_ILi64EEEEEELi64ENS_10bfloat16_tEfNS_4arch4Sm90ELb0ELb1ELb1ELb1ELb1ELb1ELb0ELb1ELb1ELb1ELb0ELb0EEENS1_21CollectiveEpilogueFwdINS6_IJSA_SC_SB_EEES9_SE_SG_Li384ELb1ELb1ELb0ELb0EEENS1_36VarlenDynamicPersistentTileSchedulerILi192ELi128ELi384ELi128ELb0ELb1ELb1ELb1ELb0ELb1EEEEEEEEEvNT_6ParamsE,(.L_x_15867 - _ZN7cutlass13device_kernelIN5flash11enable_sm90INS1_16FlashAttnFwdSm90INS1_25CollectiveMainloopFwdSm90ILi2EN4cute5tupleIJNS5_1CILi1EEES8_S8_EEENS6_IJNS7_ILi192EEENS7_ILi128EEENS7_ILi64EEEEEELi64ENS_10bfloat16_tEfNS_4arch4Sm90ELb0ELb1ELb1ELb1ELb1ELb1ELb0ELb1ELb1ELb1ELb0ELb0EEENS1_21CollectiveEpilogueFwdINS6_IJSA_SC_SB_EEES9_SE_SG_Li384ELb1ELb1ELb0ELb0EEENS1_36VarlenDynamicPersistentTileSchedulerILi192ELi128ELi384ELi128ELb0ELb1ELb1ELb1ELb0ELb1EEEEEEEEEvNT_6ParamsE)
        .other          _ZN7cutlass13device_kernelIN5flash11enable_sm90INS1_16FlashAttnFwdSm90INS1_25CollectiveMainloopFwdSm90ILi2EN4cute5tupleIJNS5_1CILi1EEES8_S8_EEENS6_IJNS7_ILi192EEENS7_ILi128EEENS7_ILi64EEEEEELi64ENS_10bfloat16_tEfNS_4arch4Sm90ELb0ELb1ELb1ELb1ELb1ELb1ELb0ELb1ELb1ELb1ELb0ELb0EEENS1_21CollectiveEpilogueFwdINS6_IJSA_SC_SB_EEES9_SE_SG_Li384ELb1ELb1ELb0ELb0EEENS1_36VarlenDynamicPersistentTileSchedulerILi192ELi128ELi384ELi128ELb0ELb1ELb1ELb1ELb0ELb1EEEEEEEEEvNT_6ParamsE,@"STO_CUDA_ENTRY STV_DEFAULT"
_ZN7cutlass13device_kernelIN5flash11enable_sm90INS1_16FlashAttnFwdSm90INS1_25CollectiveMainloopFwdSm90ILi2EN4cute5tupleIJNS5_1CILi1EEES8_S8_EEENS6_IJNS7_ILi192EEENS7_ILi128EEENS7_ILi64EEEEEELi64ENS_10bfloat16_tEfNS_4arch4Sm90ELb0ELb1ELb1ELb1ELb1ELb1ELb0ELb1ELb1ELb1ELb0ELb0EEENS1_21CollectiveEpilogueFwdINS6_IJSA_SC_SB_EEES9_SE_SG_Li384ELb1ELb1ELb0ELb0EEENS1_36VarlenDynamicPersistentTileSchedulerILi192ELi128ELi384ELi128ELb0ELb1ELb1ELb1ELb0ELb1EEEEEEEEEvNT_6ParamsE:
        /* <DEDUP_REMOVED lines=18> */
.L_x_14267:
[----:B------:R-:W-:Y:S05]  /*0120*/  BSYNC B0 ;  /* 0x0000000000007941 */ /* 0x000fea0003800000 */
.L_x_14266:
        /* <DEDUP_REMOVED lines=41> */
.L_x_14268:
        /* <DEDUP_REMOVED lines=22> */
.L_x_14269:
        /* <DEDUP_REMOVED lines=18> */
.L_x_14270:
        /* <DEDUP_REMOVED lines=22> */
.L_x_14271:
        /* <DEDUP_REMOVED lines=22> */
.L_x_14272:
        /* <DEDUP_REMOVED lines=8> */
.L_x_14275:
        /* <DEDUP_REMOVED lines=22> */
[----:B------:R-:W-:Y:S01]  /*0ae0*/  IMAD.MOV.U32 R22, RZ, RZ, RZ ;  /* 0x000000ffff167224 */ /* 0x000fe200078e00ff */
[----:B------:R-:W-:Y:S01]  /*0af0*/  ULOP3.LUT UR39, UR37, 0x1, URZ, 0xfc, !UPT ;  /* 0x0000000125277892 */ /* 0x000fe2000f8efc3f */
[----:B------:R-:W-:Y:S01]  /*0b00*/  IMAD.MOV.U32 R154, RZ, RZ, RZ ;  /* 0x000000ffff9a7224 */ /* 0x000fe200078e00ff */
[----:B------:R-:W-:Y:S01]  /*0b10*/  UMOV UR36, URZ ;  /* 0x0000003f00247c82 */ /* 0x000fe20008000000 */
[----:B------:R-:W-:Y:S02]  /*0b20*/  IMAD.MOV.U32 R19, RZ, RZ, RZ ;  /* 0x000000ffff137224 */ /* 0x000fe400078e00ff */
[----:B0-----:R-:W-:-:S05]  /*0b30*/  VIADD R13, R0, 0xffffff80 ;  /* 0xffffff80000d7836 */ /* 0x001fca0000000000 */
[----:B------:R-:W-:-:S04]  /*0b40*/  SHF.R.S32.HI R0, RZ, 0x1f, R13 ;  /* 0x0000001fff007819 */ /* 0x000fc8000001140d */
[CC--:B------:R-:W-:Y:S02]  /*0b50*/  LEA.HI R3, R0.reuse, R13.reuse, RZ, 0x7 ;  /* 0x0000000d00037211 */ /* 0x0c0fe400078f38ff */
[CC--:B------:R-:W-:Y:S02]  /*0b60*/  LEA.HI R5, R0.reuse, R13.reuse, RZ, 0x5 ;  /* 0x0000000d00057211 */ /* 0x0c0fe400078f28ff */
[----:B------:R-:W-:Y:S02]  /*0b70*/  LOP3.LUT R4, R3, 0xffffff80, RZ, 0xc0, !PT ;  /* 0xffffff8003047812 */ /* 0x000fe400078ec0ff */
[----:B------:R-:W-:Y:S02]  /*0b80*/  SHF.R.S32.HI R12, RZ, 0x7, R3 ;  /* 0x00000007ff0c7819 */ /* 0x000fe40000011403 */
[----:B------:R-:W-:Y:S01]  /*0b90*/  SHF.R.S32.HI R14, RZ, 0x5, R5 ;  /* 0x00000005ff0e7819 */ /* 0x000fe20000011405 */
[----:B------:R-:W-:Y:S01]  /*0ba0*/  IMAD.IADD R11, R13, 0x1, -R4 ;  /* 0x000000010d0b7824 */ /* 0x000fe200078e0a04 */
[----:B------:R-:W-:Y:S01]  /*0bb0*/  LEA.HI R4, R0, R13, RZ, 0x4 ;  /* 0x0000000d00047211 */ /* 0x000fe200078f20ff */
[----:B------:R-:W-:-:S03]  /*0bc0*/  IMAD.HI R5, R12, 0x55555556, RZ ;  /* 0x555555560c057827 */ /* 0x000fc600078e02ff */
[----:B------:R-:W-:Y:S02]  /*0bd0*/  SHF.R.S32.HI R6, RZ, 0x1f, R11 ;  /* 0x0000001fff067819 */ /* 0x000fe4000001140b */
[----:B------:R-:W-:Y:S02]  /*0be0*/  SHF.R.S32.HI R7, RZ, 0x4, R4 ;  /* 0x00000004ff077819 */ /* 0x000fe40000011404 */
[----:B------:R-:W-:Y:S02]  /*0bf0*/  LEA.HI R8, R6, R11, RZ, 0x2 ;  /* 0x0000000b06087211 */ /* 0x000fe400078f10ff */
[C---:B------:R-:W-:Y:S02]  /*0c00*/  LOP3.LUT R3, R4.reuse, 0x3fffff0, RZ, 0xc0, !PT ;  /* 0x03fffff004037812 */ /* 0x040fe400078ec0ff */
[--C-:B------:R-:W-:Y:S02]  /*0c10*/  SHF.R.S32.HI R9, RZ, 0x2, R8.reuse ;  /* 0x00000002ff097819 */ /* 0x100fe40000011408 */
[----:B------:R-:W-:Y:S01]  /*0c20*/  SHF.R.S32.HI R10, RZ, 0x1f, R8 ;  /* 0x0000001fff0a7819 */ /* 0x000fe20000011408 */
[----:B------:R-:W-:Y:S01]  /*0c30*/  IMAD.IADD R3, R13, 0x1, -R3 ;  /* 0x000000010d037824 */ /* 0x000fe200078e0a03 */
[----:B------:R-:W-:-:S02]  /*0c40*/  LEA.HI R4, R4, R7, RZ, 0x1 ;  /* 0x0000000704047211 */ /* 0x000fc400078f08ff */
[----:B------:R-:W-:Y:S01]  /*0c50*/  LEA.HI R10, R10, R9, RZ, 0x3 ;  /* 0x000000090a0a7211 */ /* 0x000fe200078f18ff */
[----:B------:R-:W-:Y:S01]  /*0c60*/  IMAD R3, R14, 0x10, R3 ;  /* 0x000000100e037824 */ /* 0x000fe200078e0203 */
[----:B------:R-:W-:Y:S02]  /*0c70*/  LOP3.LUT R4, R4, 0x1ffffffe, RZ, 0xc0, !PT ;  /* 0x1ffffffe04047812 */ /* 0x000fe400078ec0ff */
[----:B------:R-:W-:Y:S02]  /*0c80*/  LOP3.LUT R10, R10, 0xfffffff8, RZ, 0xc0, !PT ;  /* 0xfffffff80a0a7812 */ /* 0x000fe400078ec0ff */
[----:B------:R-:W-:Y:S01]  /*0c90*/  LEA.HI R6, R6, R11, RZ, 0x5 ;  /* 0x0000000b06067211 */ /* 0x000fe200078f28ff */
[----:B------:R-:W-:Y:S01]  /*0ca0*/  IMAD.IADD R4, R7, 0x1, -R4 ;  /* 0x0000000107047824 */ /* 0x000fe200078e0a04 */
[----:B------:R-:W-:Y:S01]  /*0cb0*/  LEA.HI R5, R5, R5, RZ, 0x1 ;  /* 0x0000000505057211 */ /* 0x000fe200078f08ff */
[----:B------:R-:W-:Y:S01]  /*0cc0*/  IMAD.IADD R9, R9, 0x1, -R10 ;  /* 0x0000000109097824 */ /* 0x000fe200078e0a0a */
[----:B------:R-:W-:Y:S01]  /*0cd0*/  SHF.R.S32.HI R6, RZ, 0x5, R6 ;  /* 0x00000005ff067819 */ /* 0x000fe20000011406 */
[----:B------:R-:W-:Y:S01]  /*0ce0*/  IMAD R7, R3, 0x8, R4 ;  /* 0x0000000803077824 */ /* 0x000fe200078e0204 */
[CC--:B------:R-:W-:Y:S01]  /*0cf0*/  LEA.HI R3, R0.reuse, R13.reuse, RZ, 0x2 ;  /* 0x0000000d00037211 */ /* 0x0c0fe200078f10ff */
[----:B------:R-:W-:Y:S01]  /*0d00*/  IMAD R5, R5, -0x3, R12 ;  /* 0xfffffffd05057824 */ /* 0x000fe200078e020c */
[----:B------:R-:W-:Y:S01]  /*0d10*/  LEA.HI R4, R0, R13, RZ, 0x3 ;  /* 0x0000000d00047211 */ /* 0x000fe200078f18ff */
[----:B------:R-:W-:Y:S01]  /*0d20*/  IMAD R6, R6, 0x10, R9 ;  /* 0x0000001006067824 */ /* 0x000fe200078e0209 */
[----:B------:R-:W-:-:S02]  /*0d30*/  SHF.R.S32.HI R157, RZ, 0x2, R3 ;  /* 0x00000002ff9d7819 */ /* 0x000fc40000011403 */
[----:B------:R-:W-:Y:S01]  /*0d40*/  SHF.R.S32.HI R0, RZ, 0x1f, R3 ;  /* 0x0000001fff007819 */ /* 0x000fe20000011403 */
[----:B------:R-:W-:Y:S01]  /*0d50*/  IMAD R10, R5, 0x40, R6 ;  /* 0x00000040050a7824 */ /* 0x000fe200078e0206 */
[----:B------:R-:W-:Y:S01]  /*0d60*/  SHF.R.S32.HI R5, RZ, 0x3, R4 ;  /* 0x00000003ff057819 */ /* 0x000fe20000011404 */
[----:B------:R-:W-:Y:S01]  /*0d70*/  VIADD R6, R157, 0x60 ;  /* 0x000000609d067836 */ /* 0x000fe20000000000 */
[----:B------:R-:W-:Y:S02]  /*0d80*/  LOP3.LUT R4, R4, 0xfffffff8, RZ, 0xc0, !PT ;  /* 0xfffffff804047812 */ /* 0x000fe400078ec0ff */
[----:B------:R-:W-:Y:S01]  /*0d90*/  LEA.HI R0, R0, R157, RZ, 0x3 ;  /* 0x0000009d00007211 */ /* 0x000fe200078f18ff */
[----:B------:R-:W-:Y:S01]  /*0da0*/  STL [R1+0x5c], R10 ;  /* 0x00005c0a01007387 */ /* 0x000fe20000100800 */
[----:B------:R-:W-:Y:S01]  /*0db0*/  LOP3.LUT R3, R3, 0xfffffffc, RZ, 0xc0, !PT ;  /* 0xfffffffc03037812 */ /* 0x000fe200078ec0ff */
[----:B------:R-:W-:Y:S01]  /*0dc0*/  IMAD.IADD R9, R13, 0x1, -R4 ;  /* 0x000000010d097824 */ /* 0x000fe200078e0a04 */
[----:B------:R-:W-:Y:S01]  /*0dd0*/  LOP3.LUT R0, R0, 0xfffffff8, RZ, 0xc0, !PT ;  /* 0xfffffff800007812 */ /* 0x000fe200078ec0ff */
[----:B------:R-:W-:Y:S01]  /*0de0*/  IMAD.SHL.U32 R4, R6, 0x40, RZ ;  /* 0x0000004006047824 */ /* 0x000fe200078e00ff */
[----:B------:R-:W-:Y:S01]  /*0df0*/  SHF.R.S32.HI R5, RZ, 0x1f, R6 ;  /* 0x0000001fff057819 */ /* 0x000fe20000011406 */
[----:B------:R-:W-:Y:S01]  /*0e00*/  IMAD.SHL.U32 R9, R9, 0x8, RZ ;  /* 0x0000000809097824 */ /* 0x000fe200078e00ff */
[----:B------:R-:W-:Y:S01]  /*0e10*/  STL [R1+0x8], RZ ;  /* 0x000008ff01007387 */ /* 0x000fe20000100800 */
[----:B------:R-:W-:Y:S01]  /*0e20*/  IMAD.IADD R12, R13, 0x1, -R3 ;  /* 0x000000010d0c7824 */ /* 0x000fe200078e0a03 */
[----:B------:R-:W-:Y:S01]  /*0e30*/  LEA.HI R5, R5, R6, RZ, 0x3 ;  /* 0x0000000605057211 */ /* 0x000fe200078f18ff */
[----:B------:R-:W-:Y:S01]  /*0e40*/  IMAD.IADD R0, R157, 0x1, -R0 ;  /* 0x000000019d007824 */ /* 0x000fe200078e0a00 */
[----:B------:R-:W-:Y:S01]  /*0e50*/  STL [R1+0x50], R9 ;  /* 0x0000500901007387 */ /* 0x000fe20000100800 */
[C---:B------:R-:W-:Y:S01]  /*0e60*/  IMAD.SHL.U32 R152, R12.reuse, 0x4, RZ ;  /* 0x000000040c987824 */ /* 0x040fe200078e00ff */
[C---:B------:R-:W-:Y:S01]  /*0e70*/  LEA.HI R3, R12.reuse, R12, RZ, 0x1 ;  /* 0x0000000c0c037211 */ /* 0x040fe200078f08ff */
[----:B------:R-:W-:Y:S01]  /*0e80*/  IMAD.SHL.U32 R5, R5, 0x40, RZ ;  /* 0x0000004005057824 */ /* 0x000fe200078e00ff */
[----:B------:R0:W-:Y:S01]  /*0e90*/  STL [R1+0x40], R0 ;  /* 0x0000400001007387 */ /* 0x0001e20000100800 */
[----:B------:R-:W-:Y:S01]  /*0ea0*/  IMAD.SHL.U32 R16, R12, 0x8, RZ ;  /* 0x000000080c107824 */ /* 0x000fe200078e00ff */
[----:B------:R-:W-:Y:S01]  /*0eb0*/  LOP3.LUT R3, R3, 0x1ffffffe, RZ, 0xc0, !PT ;  /* 0x1ffffffe03037812 */ /* 0x000fe200078ec0ff */
[----:B------:R-:W-:Y:S01]  /*0ec0*/  VIADD R6, R152, 0x10 ;  /* 0x0000001098067836 */ /* 0x000fe20000000000 */
[----:B------:R-:W-:Y:S01]  /*0ed0*/  LOP3.LUT R8, R8, 0x7ffffffc, RZ, 0xc0, !PT ;  /* 0x7ffffffc08087812 */ /* 0x000fe200078ec0ff */
[----:B------:R-:W-:Y:S01]  /*0ee0*/  VIADD R18, R16, 0x20 ;  /* 0x0000002010127836 */ /* 0x000fe20000000000 */
[----:B------:R-:W-:Y:S01]  /*0ef0*/  SHF.R.S32.HI R17, RZ, 0x1f, R16 ;  /* 0x0000001fff117819 */ /* 0x000fe20000011410 */
[----:B------:R-:W-:Y:S01]  /*0f00*/  IMAD.IADD R3, R12, 0x1, -R3 ;  /* 0x000000010c037824 */ /* 0x000fe200078e0a03 */
[----:B------:R-:W-:Y:S01]  /*0f10*/  STL [R1+0xc], R6 ;  /* 0x00000c0601007387 */ /* 0x000fe20000100800 */
[----:B0-----:R-:W-:-:S02]  /*0f20*/  LOP3.LUT R0, R4, 0x1c0, RZ, 0xc0, !PT ;  /* 0x000001c004007812 */ /* 0x001fc400078ec0ff */
[----:B------:R-:W-:Y:S02]  /*0f30*/  LOP3.LUT R4, R5, 0xfffffe00, RZ, 0xc0, !PT ;  /* 0xfffffe0005047812 */ /* 0x000fe400078ec0ff */
[----:B------:R-:W-:Y:S02]  /*0f40*/  SHF.R.U32.HI R9, RZ, 0x3, R0 ;  /* 0x00000003ff097819 */ /* 0x000fe40000011600 */
[----:B------:R-:W-:Y:S01]  /*0f50*/  LOP3.LUT R0, R0, 0x38, R16, 0xf8, !PT ;  /* 0x0000003800007812 */ /* 0x000fe200078ef810 */
[----:B------:R0:W-:Y:S01]  /*0f60*/  STL [R1+0x44], R4 ;  /* 0x0000440401007387 */ /* 0x0001e20000100800 */
[----:B------:R-:W-:Y:S02]  /*0f70*/  SHF.R.S32.HI R12, RZ, 0x1f, R18 ;  /* 0x0000001fff0c7819 */ /* 0x000fe40000011412 */
[----:B------:R-:W-:Y:S01]  /*0f80*/  LOP3.LUT R5, R4, R0, R9, 0xf6, !PT ;  /* 0x0000000004057212 */ /* 0x000fe200078ef609 */
[----:B------:R-:W-:Y:S02]  /*0f90*/  IMAD.IADD R0, R11, 0x1, -R8 ;  /* 0x000000010b007824 */ /* 0x000fe400078e0a08 */
[----:B------:R-:W-:Y:S01]  /*0fa0*/  STL [R1+0x4], R12 ;  /* 0x0000040c01007387 */ /* 0x000fe20000100800 */
[----:B0-----:R-:W-:Y:S01]  /*0fb0*/  SHF.R.S32.HI R4, RZ, 0x1f, R6 ;  /* 0x0000001fff047819 */ /* 0x001fe20000011406 */
[----:B------:R-:W-:-:S04]  /*0fc0*/  IMAD.SHL.U32 R6, R7, 0x8, RZ ;  /* 0x0000000807067824 */ /* 0x000fc800078e00ff */
[----:B------:R0:W-:Y:S04]  /*0fd0*/  STL [R1+0x54], R4 ;  /* 0x0000540401007387 */ /* 0x0001e80000100800 */
[----:B------:R1:W-:Y:S04]  /*0fe0*/  STL [R1], R0 ;  /* 0x0000000001007387 */ /* 0x0003e80000100800 */
[----:B------:R2:W-:Y:S01]  /*0ff0*/  STL [R1+0x60], R6 ;  /* 0x0000600601007387 */ /* 0x0005e20000100800 */
[----:B0-----:R-:W-:Y:S02]  /*1000*/  IMAD R4, R5, 0x2, R2 ;  /* 0x0000000205047824 */ /* 0x001fe400078e0202 */
[----:B-1----:R-:W-:-:S03]  /*1010*/  IMAD R0, R3, 0x8, R10 ;  /* 0x0000000803007824 */ /* 0x002fc600078e020a */
[----:B------:R2:W-:Y:S04]  /*1020*/  STL [R1+0x58], R4 ;  /* 0x0000580401007387 */ /* 0x0005e80000100800 */
[----:B------:R2:W-:Y:S02]  /*1030*/  STL [R1+0x30], R0 ;  /* 0x0000300001007387 */ /* 0x0005e40000100800 */
.L_x_14482:
[----:B------:R-:W-:Y:S05]  /*1040*/  YIELD ;  /* 0x0000000000007946 */ /* 0x000fea0003800000 */
[----:B------:R-:W-:Y:S01]  /*1050*/  ULDC.64 UR4, c[0x0][0xa28] ;  /* 0x00028a0000047ab9 */ /* 0x000fe20000000a00 */
[----:B0-2--5:R-:W0:Y:S01]  /*1060*/  LDC.64 R6, c[0x0][0xa08] ;  /* 0x00028200ff067b82 */ /* 0x025e220000000a00 */
        /* <DEDUP_REMOVED lines=11> */
[----:B0---4-:R-:W-:-:S06]  /*1120*/  IMAD.WIDE R10, R31, 0x4, R6 ;  /* 0x000000041f0a7825 */ /* 0x011fcc00078e0206 */
[----:B------:R-:W0:Y:S01]  /*1130*/  @P2 LDC.64 R8, c[0x0][0xa18] ;  /* 0x00028600ff082b82 */ /* 0x000e220000000a00 */
[----:B------:R-:W-:Y:S02]  /*1140*/  ULDC UR4, c[0x0][0x288] ;  /* 0x0000a20000047ab9 */ /* 0x000fe40000000800 */
[----:B------:R-:W-:Y:S01]  /*1150*/  IMAD.U32 R155, RZ, RZ, UR4 ;  /* 0x00000004ff9b7e24 */ /* 0x000fe2000f8e00ff */
[----:B------:R-:W-:Y:S02]  /*1160*/  ULDC.64 UR4, c[0x0][0x418] ;  /* 0x0001060000047ab9 */ /* 0x000fe40000000a00 */
[----:B------:R2:W5:Y:S01]  /*1170*/  @P0 LDG.E R68, desc[UR42][R10.64] ;  /* 0x0000002a0a440981 */ /* 0x000562000c1e1900 */
        /* <DEDUP_REMOVED lines=23> */
.L_x_14277:
        /* <DEDUP_REMOVED lines=10> */
.L_x_14278:
[----:B------:R-:W-:Y:S05]  /*1390*/  @!P0 BRA `(.L_x_14279) ;  /* 0x00000000000c8947 */ /* 0x000fea0003800000 */
[----:B------:R-:W2:Y:S04]  /*13a0*/  LDG.E R4, desc[UR42][R10.64] ;  /* 0x0000002a0a047981 */ /* 0x000ea8000c1e1900 */
[----:B------:R-:W2:Y:S02]  /*13b0*/  LDG.E R33, desc[UR42][R10.64+0x4] ;  /* 0x0000042a0a217981 */ /* 0x000ea4000c1e1900 */
[----:B--2---:R-:W-:-:S07]  /*13c0*/  IMAD.IADD R33, R33, 0x1, -R4 ;  /* 0x0000000121217824 */ /* 0x004fce00078e0a04 */
.L_x_14279:
        /* <DEDUP_REMOVED lines=48> */
.L_x_14282:
[----:B------:R-:W-:-:S13]  /*16d0*/  ISETP.NE.AND P0, PT, R5, 0x1, PT ;  /* 0x000000010500780c */ /* 0x000fda0003f05270 */
[----:B------:R-:W0:Y:S02]  /*16e0*/  @P0 LDC.64 R6, c[0x0][0x9e8] ;  /* 0x00027a00ff060b82 */ /* 0x000e240000000a00 */
[----:B0-----:R-:W-:-:S05]  /*16f0*/  @P0 IMAD.HI.U32 R6, R0, R6, RZ ;  /* 0x0000000600060227 */ /* 0x001fca00078e00ff */
[----:B------:R-:W-:-:S07]  /*1700*/  @P0 SHF.R.U32.HI R0, RZ, R7, R6 ;  /* 0x00000007ff000219 */ /* 0x000fce0000011606 */
.L_x_14283:
[----:B------:R-:W-:Y:S05]  /*1710*/  BSYNC B0 ;  /* 0x0000000000007941 */ /* 0x000fea0003800000 */
.L_x_14281:
[----:B------:R-:W-:-:S05]  /*1720*/  IMAD R3, R0, R5, R5 ;  /* 0x0000000500037224 */ /* 0x000fca00078e0205 */
[----:B------:R-:W-:-:S07]  /*1730*/  VIMNMX R4, R4, R3, PT ;  /* 0x0000000304047248 */ /* 0x000fce0003fe0100 */
.L_x_14280:
        /* <DEDUP_REMOVED lines=20> */
.L_x_14286:
[----:B------:R-:W-:-:S13]  /*1880*/  ISETP.NE.AND P0, PT, R5, 0x1, PT ;  /* 0x000000010500780c */ /* 0x000fda0003f05270 */
[----:B------:R-:W0:Y:S02]  /*1890*/  @P0 LDC.64 R6, c[0x0][0x9e8] ;  /* 0x00027a00ff060b82 */ /* 0x000e240000000a00 */
[----:B0-----:R-:W-:-:S05]  /*18a0*/  @P0 IMAD.HI.U32 R6, R0, R6, RZ ;  /* 0x0000000600060227 */ /* 0x001fca00078e00ff */
[----:B------:R-:W-:-:S07]  /*18b0*/  @P0 SHF.R.U32.HI R0, RZ, R7, R6 ;  /* 0x00000007ff000219 */ /* 0x000fce0000011606 */
.L_x_14287:
[----:B------:R-:W-:Y:S05]  /*18c0*/  BSYNC B0 ;  /* 0x0000000000007941 */ /* 0x000fea0003800000 */
.L_x_14285:
[----:B------:R-:W-:-:S05]  /*18d0*/  IMAD R0, R0, R5, RZ ;  /* 0x0000000500007224 */ /* 0x000fca00078e02ff */
[----:B------:R-:W-:-:S07]  /*18e0*/  VIMNMX R3, R3, R0, !PT ;  /* 0x0000000003037248 */ /* 0x000fce0007fe0100 */
.L_x_14284:
        /* <DEDUP_REMOVED lines=43> */
.L_x_14290:
[----:B------:R-:W-:Y:S05]  /*1ba0*/  BSYNC B6 ;  /* 0x0000000000067941 */ /* 0x000fea0003800000 */
.L_x_14289:
        /* <DEDUP_REMOVED lines=20> */
.L_x_14292:
[----:B------:R-:W-:Y:S05]  /*1cf0*/  BSYNC B6 ;  /* 0x0000000000067941 */ /* 0x000fea0003800000 */
.L_x_14291:
[----:B------:R-:W-:Y:S01]  /*1d00*/  ULDC.64 UR4, c[0x0][0x9f8] ;  /* 0x00027e0000047ab9 */ /* 0x000fe20000000a00 */
[----:B------:R-:W2:Y:S01]  /*1d10*/  LDL R34, [R1+0x40] ;  /* 0x0000400001227983 */ /* 0x000ea20000100800 */
[----:B------:R-:W-:Y:S01]  /*1d20*/  ISETP.NE.U32.AND P0, PT, RZ, UR4, PT ;  /* 0x00000004ff007c0c */ /* 0x000fe2000bf05070 */
[----:B------:R-:W-:Y:S01]  /*1d30*/  IMAD.MOV.U32 R69, RZ, RZ, R31 ;  /* 0x000000ffff457224 */ /* 0x000fe200078e001f */
[----:B------:R-:W0:Y:S01]  /*1d40*/  LDC.64 R66, c[0x0][0x3f8] ;  /* 0x0000fe00ff427b82 */ /* 0x000e220000000a00 */
[----:B------:R-:W3:Y:S01]  /*1d50*/  LDL R32, [R1+0x44] ;  /* 0x0000440001207983 */ /* 0x000ee20000100800 */
[----:B------:R-:W-:-:S06]  /*1d60*/  ISETP.NE.AND.EX P0, PT, RZ, UR5, PT, P0 ;  /* 0x00000005ff007c0c */ /* 0x000fcc000bf05300 */
[----:B------:R-:W1:Y:S08]  /*1d70*/  LDC.64 R4, c[0x0][0x408] ;  /* 0x00010200ff047b82 */ /* 0x000e700000000a00 */
[----:B------:R-:W4:Y:S02]  /*1d80*/  @P0 LDC.64 R6, c[0x0][0x9f8] ;  /* 0x00027e00ff060b82 */ /* 0x000f240000000a00 */
[----:B----4-:R-:W-:Y:S01]  /*1d90*/  @P0 IMAD.WIDE R6, R31, 0x4, R6 ;  /* 0x000000041f060825 */ /* 0x010fe200078e0206 */
[----:B------:R-:W4:Y:S05]  /*1da0*/  S2R R20, SR_TID.X ;  /* 0x0000000000147919 */ /* 0x000f2a0000002100 */
[----:B------:R-:W4:Y:S01]  /*1db0*/  LDC R31, c[0x0][0x3f4] ;  /* 0x0000fd00ff1f7b82 */ /* 0x000f220000000800 */
[----:B------:R4:W3:Y:S01]  /*1dc0*/  @P0 LDG.E R69, desc[UR42][R6.64] ;  /* 0x0000002a06450981 */ /* 0x0008e2000c1e1900 */
[----:B------:R-:W-:Y:S01]  /*1dd0*/  SHF.R.S32.HI R3, RZ, 0x1f, R157 ;  /* 0x0000001fff037819 */ /* 0x000fe2000001149d */
[----:B0-----:R-:W-:Y:S01]  /*1de0*/  IMAD.WIDE.U32 R10, R157, R66, R16 ;  /* 0x000000429d0a7225 */ /* 0x001fe200078e0010 */
[----:B------:R-:W-:-:S02]  /*1df0*/  SHF.R.S32.HI R153, RZ, 0x1f, R152 ;  /* 0x0000001fff997819 */ /* 0x000fc40000011498 */
[----:B-1----:R-:W-:Y:S01]  /*1e00*/  SHF.L.U64.HI R64, R4, 0x7, R5 ;  /* 0x0000000704407819 */ /* 0x002fe20000010205 */
[-C--:B------:R-:W-:Y:S01]  /*1e10*/  IMAD R0, R3, R66.reuse, RZ ;  /* 0x0000004203007224 */ /* 0x080fe200078e02ff */
[----:B------:R-:W-:Y:S01]  /*1e20*/  LOP3.LUT R23, R23, 0xfffffffd, RZ, 0xc0, !PT ;  /* 0xfffffffd17177812 */ /* 0x000fe200078ec0ff */
[----:B------:R-:W-:Y:S01]  /*1e30*/  IMAD.WIDE.U32 R8, R157, R66, R152 ;  /* 0x000000429d087225 */ /* 0x000fe200078e0098 */
[----:B------:R-:W-:-:S03]  /*1e40*/  SHF.R.S32.HI R62, RZ, 0x1f, R30 ;  /* 0x0000001fff3e7819 */ /* 0x000fc6000001141e */
[----:B------:R-:W-:Y:S02]  /*1e50*/  IMAD R15, R157, R67, R0 ;  /* 0x000000439d0f7224 */ /* 0x000fe400078e0200 */
[-C--:B------:R-:W-:Y:S02]  /*1e60*/  IMAD R0, R3, R4.reuse, RZ ;  /* 0x0000000403007224 */ /* 0x080fe400078e02ff */
[----:B------:R-:W-:Y:S02]  /*1e70*/  IMAD.IADD R9, R9, 0x1, R15 ;  /* 0x0000000109097824 */ /* 0x000fe400078e020f */
[----:B------:R-:W-:Y:S01]  /*1e80*/  IMAD.IADD R11, R15, 0x1, R11 ;  /* 0x000000010f0b7824 */ /* 0x000fe200078e020b */
[----:B-----5:R-:W-:Y:S01]  /*1e90*/  SHF.R.S32.HI R15, RZ, 0x1f, R24 ;  /* 0x0000001fff0f7819 */ /* 0x020fe20000011418 */
[C---:B------:R-:W-:Y:S01]  /*1ea0*/  IMAD R21, R157.reuse, R5, R0 ;  /* 0x000000059d157224 */ /* 0x040fe200078e0200 */
[----:B----4-:R-:W-:Y:S01]  /*1eb0*/  ISETP.GE.AND P0, PT, R16, R31, PT ;  /* 0x0000001f1000720c */ /* 0x010fe20003f06270 */
[----:B------:R-:W-:-:S03]  /*1ec0*/  IMAD.WIDE.U32 R6, R157, R4, R152 ;  /* 0x000000049d067225 */ /* 0x000fc600078e0098 */
[----:B------:R-:W-:Y:S01]  /*1ed0*/  SEL R3, R31, RZ, P0 ;  /* 0x000000ff1f037207 */ /* 0x000fe20000000000 */
[----:B------:R-:W-:Y:S02]  /*1ee0*/  IMAD R14, R15, R66, RZ ;  /* 0x000000420f0e7224 */ /* 0x000fe400078e02ff */
[----:B------:R-:W-:Y:S01]  /*1ef0*/  VIADD R36, R20, 0xffffff80 ;  /* 0xffffff8014247836 */ /* 0x000fe20000000000 */
[----:B------:R-:W-:Y:S01]  /*1f00*/  SHF.R.U32.HI R35, RZ, 0x7, R20 ;  /* 0x00000007ff237819 */ /* 0x000fe20000011614 */
[----:B------:R-:W-:Y:S02]  /*1f10*/  IMAD.IADD R3, R16, 0x1, R3 ;  /* 0x0000000110037824 */ /* 0x000fe400078e0203 */
[----:B------:R-:W-:Y:S01]  /*1f20*/  IMAD.WIDE.U32 R12, R157, R4, R16 ;  /* 0x000000049d0c7225 */ /* 0x000fe200078e0010 */
[C---:B------:R-:W-:Y:S02]  /*1f30*/  ISETP.NE.AND P6, PT, R35.reuse, 0x1, PT ;  /* 0x000000012300780c */ /* 0x040fe40003fc5270 */
[----:B------:R-:W-:Y:S01]  /*1f40*/  SHF.R.S32.HI R0, RZ, 0x1f, R3 ;  /* 0x0000001fff007819 */ /* 0x000fe20000011403 */
[----:B------:R-:W-:-:S02]  /*1f50*/  VIADD R60, R35, 0x8 ;  /* 0x00000008233c7836 */ /* 0x000fc40000000000 */
[----:B------:R-:W-:Y:S01]  /*1f60*/  VIADD R35, R157, 0x60 ;  /* 0x000000609d237836 */ /* 0x000fe20000000000 */
[----:B------:R-:W-:Y:S01]  /*1f70*/  LEA.HI R0, R0, R3, RZ, 0x3 ;  /* 0x0000000300007211 */ /* 0x000fe200078f18ff */
[-C--:B------:R-:W-:Y:S02]  /*1f80*/  IMAD R15, R15, R4.reuse, RZ ;  /* 0x000000040f0f7224 */ /* 0x080fe400078e02ff */
[----:B------:R-:W-:Y:S02]  /*1f90*/  IMAD.SHL.U32 R35, R35, 0x40, RZ ;  /* 0x0000004023237824 */ /* 0x000fe400078e00ff */
[----:B------:R-:W-:Y:S02]  /*1fa0*/  VIADD R20, R20, 0xffffff80 ;  /* 0xffffff8014147836 */ /* 0x000fe40000000000 */
[----:B------:R-:W-:Y:S01]  /*1fb0*/  IMAD.IADD R7, R7, 0x1, R21 ;  /* 0x0000000107077824 */ /* 0x000fe200078e0215 */
[----:B------:R-:W-:Y:S01]  /*1fc0*/  LOP3.LUT R35, R35, 0x1c0, RZ, 0xc0, !PT ;  /* 0x000001c023237812 */ /* 0x000fe200078ec0ff */
[----:B------:R-:W-:Y:S01]  /*1fd0*/  IMAD.IADD R13, R21, 0x1, R13 ;  /* 0x00000001150d7824 */ /* 0x000fe200078e020d */
[----:B------:R-:W-:Y:S05]  /*1fe0*/  @!P6 WARPSYNC.ALL ;  /* 0x000000000000e948 */ /* 0x000fea0003800000 */
[C---:B------:R-:W-:Y:S01]  /*1ff0*/  IMAD R15, R24.reuse, R5, R15 ;  /* 0x00000005180f7224 */ /* 0x040fe200078e020f */
[----:B------:R-:W-:Y:S01]  /*2000*/  LOP3.LUT R5, R35, 0x38, R0, 0xf8, !PT ;  /* 0x0000003823057812 */ /* 0x000fe200078ef800 */
[----:B------:R-:W-:Y:S01]  /*2010*/  VIADD R35, R157, 0x60 ;  /* 0x000000609d237836 */ /* 0x000fe20000000000 */
[----:B------:R-:W-:Y:S01]  /*2020*/  ULDC UR4, c[0x0][0x2f4] ;  /* 0x0000bd0000047ab9 */ /* 0x000fe20000000800 */
[----:B------:R-:W-:Y:S01]  /*2030*/  IMAD.WIDE.U32 R52, R24, R4, R6 ;  /* 0x0000000418347225 */ /* 0x000fe200078e0006 */
[----:B------:R-:W-:-:S02]  /*2040*/  LOP3.LUT R6, R0, 0xfffffff8, RZ, 0xc0, !PT ;  /* 0xfffffff800067812 */ /* 0x000fc400078ec0ff */
[----:B------:R-:W-:Y:S01]  /*2050*/  ISETP.GE.AND P2, PT, R18, UR4, PT ;  /* 0x0000000412007c0c */ /* 0x000fe2000bf46270 */
[----:B------:R-:W-:-:S04]  /*2060*/  IMAD.WIDE.U32 R54, R24, R4, R12 ;  /* 0x0000000418367225 */ /* 0x000fc800078e000c */
[----:B------:R-:W-:Y:S02]  /*2070*/  IMAD.SHL.U32 R63, R4, 0x80, RZ ;  /* 0x00000080043f7824 */ /* 0x000fe400078e00ff */
[----:B------:R-:W-:Y:S02]  /*2080*/  IMAD.SHL.U32 R35, R35, 0x40, RZ ;  /* 0x0000004023237824 */ /* 0x000fe400078e00ff */
[----:B------:R-:W-:-:S03]  /*2090*/  IMAD.WIDE.U32 R48, R24, R66, R8 ;  /* 0x0000004218307225 */ /* 0x000fc600078e0008 */
[----:B------:R-:W-:Y:S01]  /*20a0*/  LOP3.LUT R35, R35, 0x1c0, RZ, 0xc0, !PT ;  /* 0x000001c023237812 */ /* 0x000fe200078ec0ff */
[----:B------:R-:W-:Y:S01]  /*20b0*/  IMAD R21, R24, R67, R14 ;  /* 0x0000004318157224 */ /* 0x000fe200078e020e */
[----:B------:R-:W-:Y:S01]  /*20c0*/  SHF.L.U64.HI R67, R66, 0x7, R67 ;  /* 0x0000000742437819 */ /* 0x000fe20000010243 */
[----:B------:R-:W-:Y:S01]  /*20d0*/  IMAD.WIDE.U32 R50, R24, R66, R10 ;  /* 0x0000004218327225 */ /* 0x000fe200078e000a */
[----:B------:R-:W-:-:S03]  /*20e0*/  SHF.R.U32.HI R35, RZ, 0x3, R35 ;  /* 0x00000003ff237819 */ /* 0x000fc60000011623 */
[----:B------:R-:W-:Y:S01]  /*20f0*/  IMAD.SHL.U32 R58, R31, 0x2, RZ ;  /* 0x000000021f3a7824 */ /* 0x000fe200078e00ff */
[----:B------:R-:W-:Y:S01]  /*2100*/  LOP3.LUT R8, R5, R35, RZ, 0x3c, !PT ;  /* 0x0000002305087212 */ /* 0x000fe200078e3cff */
[----:B------:R-:W-:Y:S01]  /*2110*/  IMAD.IADD R31, R49, 0x1, R21 ;  /* 0x00000001311f7824 */ /* 0x000fe200078e0215 */
[----:B------:R-:W-:Y:S01]  /*2120*/  SHF.R.S32.HI R5, RZ, 0x3, R0 ;  /* 0x00000003ff057819 */ /* 0x000fe20000011400 */
[----:B------:R-:W-:Y:S02]  /*2130*/  IMAD.IADD R68, R68, 0x1, R33 ;  /* 0x0000000144447824 */ /* 0x000fe400078e0221 */
[----:B------:R-:W-:Y:S02]  /*2140*/  IMAD.SHL.U32 R66, R66, 0x80, RZ ;  /* 0x0000008042427824 */ /* 0x000fe400078e00ff */
[----:B------:R-:W-:Y:S02]  /*2150*/  IMAD.IADD R21, R21, 0x1, R51 ;  /* 0x0000000115157824 */ /* 0x000fe400078e0233 */
[----:B------:R-:W-:-:S02]  /*2160*/  IMAD.IADD R7, R15, 0x1, R55 ;  /* 0x000000010f077824 */ /* 0x000fc400078e0237 */
[C---:B--2---:R-:W-:Y:S01]  /*2170*/  IMAD.SHL.U32 R65, R34.reuse, 0x40, RZ ;  /* 0x0000004022417824 */ /* 0x044fe200078e00ff */
[----:B------:R-:W-:Y:S01]  /*2180*/  @!P6 BAR.SYNC.DEFER_BLOCKING 0x9, 0x100 ;  /* 0x024400000000eb1d */ /* 0x000fe20000010000 */
[----:B------:R-:W-:Y:S02]  /*2190*/  LOP3.LUT P1, RZ, R34, 0x4, RZ, 0xc0, !PT ;  /* 0x0000000422ff7812 */ /* 0x000fe4000782c0ff */
[----:B------:R-:W-:Y:S02]  /*21a0*/  SHF.R.S32.HI R34, RZ, 0x1f, R36 ;  /* 0x0000001fff227819 */ /* 0x000fe40000011424 */
[----:B------:R-:W-:Y:S02]  /*21b0*/  LOP3.LUT R65, R65, 0x1c0, RZ, 0xc0, !PT ;  /* 0x000001c041417812 */ /* 0x000fe400078ec0ff */
[----:B------:R-:W-:Y:S02]  /*21c0*/  LEA.HI R34, R34, R36, RZ, 0x2 ;  /* 0x0000002422227211 */ /* 0x000fe400078f10ff */
[----:B------:R-:W-:-:S02]  /*21d0*/  SHF.R.U32.HI R61, RZ, 0x3, R65 ;  /* 0x00000003ff3d7819 */ /* 0x000fc40000011641 */
[----:B------:R-:W-:Y:S02]  /*21e0*/  LOP3.LUT R34, R34, 0xfffffffc, RZ, 0xc0, !PT ;  /* 0xfffffffc22227812 */ /* 0x000fe400078ec0ff */
[----:B------:R-:W-:Y:S02]  /*21f0*/  LOP3.LUT R4, R65, 0x18, R16, 0xf8, !PT ;  /* 0x0000001841047812 */ /* 0x000fe400078ef810 */
[----:B------:R-:W-:Y:S01]  /*2200*/  @P1 LOP3.LUT R23, R23, 0x2, RZ, 0xfc, !PT ;  /* 0x0000000217171812 */ /* 0x000fe200078efcff */
[----:B------:R-:W-:Y:S01]  /*2210*/  IMAD.IADD R34, R36, 0x1, -R34 ;  /* 0x0000000124227824 */ /* 0x000fe200078e0a22 */
[----:B------:R-:W-:Y:S02]  /*2220*/  LOP3.LUT R4, R4, R61, RZ, 0x3c, !PT ;  /* 0x0000003d04047212 */ /* 0x000fe400078e3cff */
[----:B------:R-:W-:Y:S01]  /*2230*/  ISETP.GE.AND P1, PT, R16, UR4, PT ;  /* 0x0000000410007c0c */ /* 0x000fe2000bf26270 */
[----:B------:R-:W-:Y:S01]  /*2240*/  IMAD R59, R34, 0x60, R157 ;  /* 0x00000060223b7824 */ /* 0x000fe200078e029d */
[----:B------:R-:W-:-:S04]  /*2250*/  SHF.R.S32.HI R34, RZ, 0x1f, R20 ;  /* 0x0000001fff227819 */ /* 0x000fc80000011414 */
[----:B------:R-:W-:Y:S01]  /*2260*/  LEA.HI R34, R34, R20, RZ, 0x5 ;  /* 0x0000001422227211 */ /* 0x000fe200078f28ff */
[----:B------:R-:W-:-:S03]  /*2270*/  IMAD.IADD R20, R53, 0x1, R15 ;  /* 0x0000000135147824 */ /* 0x000fc600078e020f */
[----:B------:R-:W-:-:S05]  /*2280*/  SHF.R.S32.HI R34, RZ, 0x5, R34 ;  /* 0x00000005ff227819 */ /* 0x000fca0000011422 */
[----:B------:R-:W-:Y:S01]  /*2290*/  IMAD R57, R34, 0x200, R4 ;  /* 0x0000020022397824 */ /* 0x000fe200078e0204 */
[----:B------:R-:W-:Y:S01]  /*22a0*/  LOP3.LUT R4, R65, 0x38, R0, 0xf8, !PT ;  /* 0x0000003841047812 */ /* 0x000fe200078ef800 */
[----:B---3--:R-:W-:-:S03]  /*22b0*/  IMAD.IADD R0, R32, 0x1, R8 ;  /* 0x0000000120007824 */ /* 0x008fc600078e0208 */
[----:B------:R-:W-:Y:S02]  /*22c0*/  LOP3.LUT R3, R4, R61, RZ, 0x3c, !PT ;  /* 0x0000003d04037212 */ /* 0x000fe400078e3cff */
[----:B------:R-:W-:-:S03]  /*22d0*/  SHF.R.S32.HI R4, RZ, 0x1f, R6 ;  /* 0x0000001fff047819 */ /* 0x000fc60000011406 */
[----:B------:R-:W-:Y:S01]  /*22e0*/  IMAD R3, R34, 0x200, R3 ;  /* 0x0000020022037824 */ /* 0x000fe200078e0203 */
[----:B------:R-:W-:-:S07]  /*22f0*/  SHF.R.S32.HI R56, RZ, 0x1f, R69 ;  /* 0x0000001fff387819 */ /* 0x000fce0000011445 */
.L_x_14348:
[----:B--2-4-:R-:W2:Y:S01]  /*2300*/  LDL R33, [R1+0x40] ;  /* 0x0000400001217983 */ /* 0x014ea20000100800 */
[----:B0-----:R-:W0:Y:S01]  /*2310*/  LDC R74, c[0x0][0x430] ;  /* 0x00010c00ff4a7b82 */ /* 0x001e220000000800 */
[----:B------:R-:W-:Y:S02]  /*2320*/  VIADD R26, R26, 0xffffffff ;  /* 0xffffffff1a1a7836 */ /* 0x000fe40000000000 */
[----:B------:R-:W-:Y:S02]  /*2330*/  IMAD.MOV.U32 R73, RZ, RZ, RZ ;  /* 0x000000ffff497224 */ /* 0x000fe400078e00ff */
        /* <DEDUP_REMOVED lines=14> */
[----:B------:R-:W-:Y:S01]  /*2420*/  @!P3 SHF.R.S32.HI R13, RZ, 0x1f, R12 ;  /* 0x0000001fff0db819 */ /* 0x000fe2000001140c */
[C---:B------:R-:W-:Y:S02]  /*2430*/  @!P3 IMAD R15, R69.reuse, R11, R14 ;  /* 0x0000000b450fb224 */ /* 0x040fe400078e020e */
[----:B------:R-:W-:-:S04]  /*2440*/  @!P3 IMAD.WIDE.U32 R10, R69, R10, R12 ;  /* 0x0000000a450ab225 */ /* 0x000fc800078e000c */
[----:B------:R-:W-:Y:S01]  /*2450*/  @!P3 IMAD.IADD R11, R11, 0x1, R15 ;  /* 0x000000010b0bb824 */ /* 0x000fe200078e020f */
[----:B---3--:R-:W-:-:S04]  /*2460*/  @!P3 LEA R8, P4, R10, R8, 0x2 ;  /* 0x000000080a08b211 */ /* 0x008fc800078810ff */
[----:B------:R-:W-:-:S05]  /*2470*/  @!P3 LEA.HI.X R9, R10, R9, R11, 0x2, P4 ;  /* 0x000000090a09b211 */ /* 0x000fca00020f140b */
[----:B-----5:R0:W5:Y:S01]  /*2480*/  @!P3 LDG.E R73, desc[UR42][R8.64] ;  /* 0x0000002a0849b981 */ /* 0x020162000c1e1900 */
[----:B------:R-:W-:Y:S01]  /*2490*/  ISETP.GT.AND P3, PT, R26, R27, PT ;  /* 0x0000001b1a00720c */ /* 0x000fe20003f64270 */
[----:B------:R-:W-:Y:S01]  /*24a0*/  IMAD R72, R22, 0x2000, R57 ;  /* 0x0000200016487824 */ /* 0x000fe200078e0239 */
[----:B------:R-:W-:Y:S01]  /*24b0*/  LOP3.LUT R23, R23, 0xfffffffe, RZ, 0xc0, !PT ;  /* 0xfffffffe17177812 */ /* 0x000fe200078ec0ff */
[----:B------:R-:W-:Y:S01]  /*24c0*/  IMAD.MOV R11, RZ, RZ, -R12 ;  /* 0x000000ffff0b7224 */ /* 0x000fe200078e0a0c */
[----:B------:R-:W-:Y:S05]  /*24d0*/  YIELD ;  /* 0x0000000000007946 */ /* 0x000fea0003800000 */
[----:B------:R-:W-:Y:S01]  /*24e0*/  VIADD R10, R72, 0x20 ;  /* 0x00000020480a7836 */ /* 0x000fe20000000000 */
[----:B------:R-:W-:Y:S01]  /*24f0*/  BSSY B0, `(.L_x_14293) ;  /* 0x0000331000007945 */ /* 0x000fe20003800000 */
[----:B------:R-:W-:-:S02]  /*2500*/  IMAD R74, R74, R11, R32 ;  /* 0x0000000b4a4a7224 */ /* 0x000fc400078e0220 */
[----:B------:R-:W-:Y:S02]  /*2510*/  @P3 LOP3.LUT R23, R23, 0x1, RZ, 0xfc, !PT ;  /* 0x0000000117173812 */ /* 0x000fe400078efcff */
[----:B------:R-:W-:Y:S02]  /*2520*/  ISETP.GE.AND P3, PT, R80, 0x1, PT ;  /* 0x000000015000780c */ /* 0x000fe40003f66270 */
[----:B--2---:R-:W-:-:S13]  /*2530*/  LOP3.LUT P5, RZ, R33, 0x4, RZ, 0xc0, !PT ;  /* 0x0000000421ff7812 */ /* 0x004fda00078ac0ff */
        /* <DEDUP_REMOVED lines=16> */
[C---:B------:R-:W-:Y:S01]  /*2640*/  IMAD R11, R73.reuse, UR5, R10 ;  /* 0x00000005490b7c24 */ /* 0x040fe2000f8e020a */
[----:B------:R-:W-:Y:S01]  /*2650*/  SHF.R.S32.HI R10, RZ, 0x1f, R26 ;  /* 0x0000001fff0a7819 */ /* 0x000fe2000001141a */
        /* <DEDUP_REMOVED lines=20> */
[----:B------:R0:W5:Y:S01]  /*27a0*/  LDL R83, [R1+0xc] ;  /* 0x00000c0001537983 */ /* 0x0001620000100800 */
        /* <DEDUP_REMOVED lines=10> */
[----:B0-----:R-:W-:Y:S06]  /*2850*/  @P3 BRA `(.L_x_14297) ;  /* 0x0000000000503947 */ /* 0x001fec0003800000 */
        /* <DEDUP_REMOVED lines=16> */
[----:B------:R0:W5:Y:S02]  /*2960*/  @!P4 LDG.E.64 R46, desc[UR42][R14.64] ;  /* 0x0000002a0e2ec981 */ /* 0x000164000c1e1b00 */
[----:B-----5:R-:W-:-:S13]  /*2970*/  ISETP.GE.AND P4, PT, R83, R80, PT ;  /* 0x000000505300720c */ /* 0x020fda0003f86270 */
[----:B------:R0:W5:Y:S04]  /*2980*/  @!P4 LDG.E.64 R40, desc[UR42][R12.64+0x20] ;  /* 0x0000202a0c28c981 */ /* 0x000168000c1e1b00 */
[----:B------:R0:W5:Y:S02]  /*2990*/  @!P4 LDG.E.64 R42, desc[UR42][R14.64+0x20] ;  /* 0x0000202a0e2ac981 */ /* 0x000164000c1e1b00 */
.L_x_14297:
[----:B------:R-:W-:Y:S05]  /*29a0*/  BSYNC B1 ;  /* 0x0000000000017941 */ /* 0x000fea0003800000 */
.L_x_14296:
[----:B0-----:R-:W-:Y:S01]  /*29b0*/  VIADD R12, R157, 0x60 ;  /* 0x000000609d0c7836 */ /* 0x001fe20000000000 */
[----:B------:R-:W-:Y:S01]  /*29c0*/  BSSY B1, `(.L_x_14298) ;  /* 0x0000021000017945 */ /* 0x000fe20003800000 */
[----:B-----5:R-:W-:Y:S02]  /*29d0*/  IMAD.MOV.U32 R81, RZ, RZ, R40 ;  /* 0x000000ffff517224 */ /* 0x020fe400078e0028 */
[----:B------:R-:W-:Y:S01]  /*29e0*/  IMAD.MOV.U32 R82, RZ, RZ, R41 ;  /* 0x000000ffff527224 */ /* 0x000fe200078e0029 */
[----:B------:R-:W-:-:S13]  /*29f0*/  ISETP.GE.AND P4, PT, R12, R77, PT ;  /* 0x0000004d0c00720c */ /* 0x000fda0003f86270 */
[----:B------:R-:W-:Y:S05]  /*2a00*/  @P4 BRA `(.L_x_14299) ;  /* 0x0000000000704947 */ /* 0x000fea0003800000 */
[----:B------:R-:W0:Y:S01]  /*2a10*/  LDC.64 R12, c[0x0][0x3f8] ;  /* 0x0000fe00ff0c7b82 */ /* 0x000e220000000a00 */
[----:B------:R-:W-:Y:S01]  /*2a20*/  IMAD.MOV.U32 R11, RZ, RZ, R70 ;  /* 0x000000ffff0b7224 */ /* 0x000fe200078e0046 */
[----:B------:R-:W-:Y:S01]  /*2a30*/  ULDC.64 UR4, c[0x0][0x3e8] ;  /* 0x0000fa0000047ab9 */ /* 0x000fe20000000a00 */
[----:B------:R-:W-:Y:S01]  /*2a40*/  IMAD.MOV.U32 R9, RZ, RZ, R79 ;  /* 0x000000ffff097224 */ /* 0x000fe200078e004f */
[----:B------:R-:W-:Y:S02]  /*2a50*/  CS2R R36, SRZ ;  /* 0x0000000000247805 */ /* 0x000fe4000001ff00 */
[----:B------:R-:W-:Y:S01]  /*2a60*/  CS2R R38, SRZ ;  /* 0x0000000000267805 */ /* 0x000fe2000001ff00 */
        /* <DEDUP_REMOVED lines=22> */
.L_x_14299:
[----:B------:R-:W-:Y:S05]  /*2bd0*/  BSYNC B1 ;  /* 0x0000000000017941 */ /* 0x000fea0003800000 */
.L_x_14298:
        /* <DEDUP_REMOVED lines=31> */
[----:B------:R-:W-:Y:S01]  /*2dd0*/  PRMT R92, R11, 0x7610, R92 ;  /* 0x000076100b5c7816 */ /* 0x000fe2000000005c */
[----:B------:R-:W-:Y:S06]  /*2de0*/  @!P5 BRA `(.L_x_14300) ;  /* 0x000000000004d947 */ /* 0x000fec0003800000 */
[----:B------:R-:W-:Y:S01]  /*2df0*/  BPT.TRAP 0x1 ;  /* 0x000000040000795c */ /* 0x000fe20000300000 */
.L_x_14300:
[----:B------:R-:W2:Y:S01]  /*2e00*/  LDL R8, [R1+0x8] ;  /* 0x0000080001087983 */ /* 0x000ea20000100800 */
[----:B------:R-:W-:Y:S01]  /*2e10*/  IMAD R70, R22, 0x8, R2 ;  /* 0x0000000816467824 */ /* 0x000fe200078e0202 */
[----:B------:R-:W-:Y:S01]  /*2e20*/  BSSY B1, `(.L_x_14301) ;  /* 0x0000004000017945 */ /* 0x000fe20003800000 */
[----:B--2---:R-:W-:-:S04]  /*2e30*/  SHF.L.U32 R79, R8, 0x1f, RZ ;  /* 0x0000001f084f7819 */ /* 0x004fc800000006ff */
[----:B------:R-:W0:Y:S02]  /*2e40*/  SYNCS.PHASECHK.TRANS64.TRYWAIT P6, [R70+URZ+0x16890], R79 ;  /* 0x0168904f460075a7 */ /* 0x000e2400080c017f */
[----:B0-----:R-:W-:Y:S05]  /*2e50*/  @!P6 BRA `(.L_x_14302) ;  /* 0x000001d4009ce947 */ /* 0x001fea0003800000 */
.L_x_14613:
[----:B------:R-:W-:Y:S05]  /*2e60*/  BSYNC B1 ;  /* 0x0000000000017941 */ /* 0x000fea0003800000 */
.L_x_14301:
[----:B------:R-:W-:-:S03]  /*2e70*/  UMOV UR4, 0xffffffff ;  /* 0xffffffff00047882 */ /* 0x000fc60000000000 */
[----:B------:R-:W-:Y:S05]  /*2e80*/  BRA.DIV UR4, `(.L_x_14303) ;  /* 0x000001d604a47947 */ /* 0x000fea000b800000 */
[----:B------:R1:W2:Y:S04]  /*2e90*/  SHFL.IDX PT, R81, R85, RZ, 0x1c1f ;  /* 0x001c1fff55517589 */ /* 0x0002a800000e0000 */
[----:B------:R1:W3:Y:S02]  /*2ea0*/  SHFL.IDX PT, R14, R84, RZ, 0x1c1f ;  /* 0x001c1fff540e7589 */ /* 0x0002e400000e0000 */
.L_x_14617:
        /* <DEDUP_REMOVED lines=12> */
[----:B0-----:R-:W-:Y:S01]  /*2f70*/  IMAD.U32 R44, R10, 0x10000, RZ ;  /* 0x000100000a2c7824 */ /* 0x001fe200078e00ff */
        /* <DEDUP_REMOVED lines=13> */
[C---:B------:R-:W-:Y:S01]  /*3050*/  IMAD.U32 R10, R11.reuse, 0x10000, RZ ;  /* 0x000100000b0a7824 */ /* 0x040fe200078e00ff */
[----:B------:R-:W-:Y:S01]  /*3060*/  LOP3.LUT R15, R11, 0xffff0000, RZ, 0xc0, !PT ;  /* 0xffff00000b0f7812 */ /* 0x000fe200078ec0ff */
[----:B------:R-:W-:-:S02]  /*3070*/  IMAD.U32 R11, R9, 0x10000, RZ ;  /* 0x00010000090b7824 */ /* 0x000fc400078e00ff */
[-C--:B------:R-:W-:Y:S01]  /*3080*/  FMUL.FTZ R45, R45, R98.reuse ;  /* 0x000000622d2d7220 */ /* 0x080fe20000410000 */
[----:B------:R-:W-:Y:S02]  /*3090*/  IMAD.U32 R99, R97, 0x10000, RZ ;  /* 0x0001000061637824 */ /* 0x000fe400078e00ff */
[----:B------:R-:W-:Y:S01]  /*30a0*/  FMUL.FTZ R105, R46, R103 ;  /* 0x000000672e697220 */ /* 0x000fe20000410000 */
[----:B------:R-:W-:Y:S01]  /*30b0*/  LOP3.LUT R101, R101, 0xffff0000, RZ, 0xc0, !PT ;  /* 0xffff000065657812 */ /* 0x000fe200078ec0ff */
[C---:B------:R-:W-:Y:S01]  /*30c0*/  IMAD.U32 R9, R8.reuse, 0x10000, RZ ;  /* 0x0001000008097824 */ /* 0x040fe200078e00ff */
[----:B------:R-:W-:Y:S01]  /*30d0*/  LOP3.LUT R97, R97, 0xffff0000, RZ, 0xc0, !PT ;  /* 0xffff000061617812 */ /* 0x000fe200078ec0ff */
[C---:B------:R-:W-:Y:S01]  /*30e0*/  FFMA.FTZ R104, R11.reuse, R98, -R104 ;  /* 0x000000620b687223 */ /* 0x040fe20000010868 */
[----:B------:R-:W-:Y:S01]  /*30f0*/  FFMA.FTZ R45, R11, R102, R45 ;  /* 0x000000660b2d7223 */ /* 0x000fe2000001002d */
[----:B------:R-:W-:Y:S01]  /*3100*/  LOP3.LUT R8, R8, 0xffff0000, RZ, 0xc0, !PT ;  /* 0xffff000008087812 */ /* 0x000fe200078ec0ff */
[-C--:B------:R-:W-:Y:S01]  /*3110*/  FMUL.FTZ R11, R46, R99.reuse ;  /* 0x000000632e0b7220 */ /* 0x080fe20000410000 */
[----:B------:R-:W-:Y:S01]  /*3120*/  FFMA.FTZ R105, R44, R99, -R105 ;  /* 0x000000632c697223 */ /* 0x000fe20000010869 */
[----:B------:R-:W-:-:S02]  /*3130*/  IMAD.U32 R47, R47, 0x10000, RZ ;  /* 0x000100002f2f7824 */ /* 0x000fc400078e00ff */
[C---:B------:R-:W-:Y:S01]  /*3140*/  FMUL.FTZ R99, R15.reuse, R101 ;  /* 0x000000650f637220 */ /* 0x040fe20000410000 */
[----:B------:R-:W-:Y:S01]  /*3150*/  FMUL.FTZ R98, R15, R97 ;  /* 0x000000610f627220 */ /* 0x000fe20000410000 */
[----:B------:R-:W-:Y:S01]  /*3160*/  FFMA.FTZ R46, R44, R103, R11 ;  /* 0x000000672c2e7223 */ /* 0x000fe2000001000b */
[CC--:B------:R-:W-:Y:S01]  /*3170*/  FMUL.FTZ R44, R8.reuse, R100.reuse ;  /* 0x00000064082c7220 */ /* 0x0c0fe20000410000 */
        /* <DEDUP_REMOVED lines=8> */
[----:B------:R-:W-:Y:S01]  /*3200*/  F2FP.BF16.F32.PACK_AB R10, R46, R105 ;  /* 0x000000692e0a723e */ /* 0x000fe200000010ff */
[----:B------:R-:W-:-:S07]  /*3210*/  IMAD.MOV.U32 R11, RZ, RZ, R98 ;  /* 0x000000ffff0b7224 */ /* 0x000fce00078e0062 */
.L_x_14309:
[----:B------:R-:W-:Y:S05]  /*3220*/  BSYNC B3 ;  /* 0x0000000000037941 */ /* 0x000fea0003800000 */
.L_x_14308:
[----:B0-----:R4:W-:Y:S02]  /*3230*/  ST.E.128 desc[UR42][R12.64], R8 ;  /* 0x000000080c007985 */ /* 0x0019e4000c101d2a */
.L_x_14307:
[----:B------:R-:W-:Y:S05]  /*3240*/  BSYNC B2 ;  /* 0x0000000000027941 */ /* 0x000fea0003800000 */
.L_x_14306:
[----:B------:R-:W-:Y:S05]  /*3250*/  @P2 BRA `(.L_x_14305) ;  /* 0x0000000000e02947 */ /* 0x000fea0003800000 */
[----:B----4-:R-:W2:Y:S04]  /*3260*/  LDL R8, [R1+0x4] ;  /* 0x0000040001087983 */ /* 0x010ea80000100800 */
[----:B------:R-:W4:Y:S01]  /*3270*/  LDL R15, [R1+0xc] ;  /* 0x00000c00010f7983 */ /* 0x000f220000100800 */
[C---:B---3--:R-:W-:Y:S01]  /*3280*/  LEA R12, P3, R18.reuse, R14, 0x1 ;  /* 0x0000000e120c7211 */ /* 0x048fe200078608ff */
[----:B------:R-:W-:Y:S03]  /*3290*/  BSSY B2, `(.L_x_14310) ;  /* 0x0000033000027945 */ /* 0x000fe60003800000 */
[----:B--2---:R-:W-:Y:S02]  /*32a0*/  LEA.HI.X R13, R18, R81, R8, 0x1, P3 ;  /* 0x00000051120d7211 */ /* 0x004fe400018f0c08 */
[----:B------:R2:W3:Y:S01]  /*32b0*/  LDS.128 R8, [R71+0xe000] ;  /* 0x00e0000047087984 */ /* 0x0004e20000000c00 */
[----:B----4-:R-:W-:-:S13]  /*32c0*/  ISETP.GE.AND P3, PT, R15, R80, PT ;  /* 0x000000500f00720c */ /* 0x010fda0003f66270 */
[----:B--2---:R-:W-:Y:S05]  /*32d0*/  @P3 BRA `(.L_x_14311) ;  /* 0x0000000000b83947 */ /* 0x004fea0003800000 */
[--C-:B------:R-:W-:Y:S01]  /*32e0*/  SHF.R.U64 R45, R42, 0x10, R43.reuse ;  /* 0x000000102a2d7819 */ /* 0x100fe2000000122b */
[----:B---3--:R-:W-:Y:S01]  /*32f0*/  IMAD.U32 R14, R10, 0x10000, RZ ;  /* 0x000100000a0e7824 */ /* 0x008fe200078e00ff */
[----:B------:R-:W-:Y:S02]  /*3300*/  SHF.R.U32.HI R42, RZ, 0x10, R43 ;  /* 0x00000010ff2a7819 */ /* 0x000fe4000001162b */
[--C-:B------:R-:W-:Y:S02]  /*3310*/  SHF.R.U32.HI R44, RZ, 0x10, R41.reuse ;  /* 0x00000010ff2c7819 */ /* 0x100fe40000011629 */
[----:B------:R-:W-:Y:S02]  /*3320*/  PRMT R93, R93, 0x5410, R42 ;  /* 0x000054105d5d7816 */ /* 0x000fe4000000002a */
[----:B------:R-:W-:Y:S01]  /*3330*/  SHF.R.U64 R47, R40, 0x10, R41 ;  /* 0x00000010282f7819 */ /* 0x000fe20000001229 */
[----:B------:R-:W-:Y:S01]  /*3340*/  IMAD.U32 R40, R11, 0x10000, RZ ;  /* 0x000100000b287824 */ /* 0x000fe200078e00ff */
        /* <DEDUP_REMOVED lines=39> */
.L_x_14311:
[----:B------:R-:W-:Y:S05]  /*35c0*/  BSYNC B2 ;  /* 0x0000000000027941 */ /* 0x000fea0003800000 */
.L_x_14310:
[----:B---3--:R2:W-:Y:S02]  /*35d0*/  ST.E.128 desc[UR42][R12.64], R8 ;  /* 0x000000080c007985 */ /* 0x0085e4000c101d2a */
.L_x_14305:
[----:B------:R-:W-:Y:S05]  /*35e0*/  BSYNC B1 ;  /* 0x0000000000017941 */ /* 0x000fea0003800000 */
.L_x_14304:
[----:B------:R-:W-:-:S03]  /*35f0*/  UMOV UR4, 0xffffffff ;  /* 0xffffffff00047882 */ /* 0x000fc60000000000 */
[----:B------:R-:W-:Y:S05]  /*3600*/  BRA.DIV UR4, `(.L_x_14312) ;  /* 0x000001d2040c7947 */ /* 0x000fea000b800000 */
[----:B-1----:R-:W1:Y:S04]  /*3610*/  SHFL.IDX PT, R85, R85, 0x1, 0x1c1f ;  /* 0x003c1f0055557f89 */ /* 0x002e6800000e0000 */
[----:B---3--:R3:W0:Y:S02]  /*3620*/  SHFL.IDX PT, R14, R84, 0x1, 0x1c1f ;  /* 0x003c1f00540e7f89 */ /* 0x00862400000e0000 */
.L_x_14621:
[----:B------:R-:W-:Y:S05]  /*3630*/  @P4 BRA `(.L_x_14313) ;  /* 0x0000002000704947 */ /* 0x000fea0003800000 */
[----:B------:R-:W-:Y:S04]  /*3640*/  BSSY B1, `(.L_x_14314) ;  /* 0x0000038000017945 */ /* 0x000fe80003800000 */
[----:B------:R-:W-:Y:S05]  /*3650*/  @P1 BRA `(.L_x_14315) ;  /* 0x0000000000d81947 */ /* 0x000fea0003800000 */
[----:B--2-4-:R2:W4:Y:S01]  /*3660*/  LDS.128 R8, [R72+0x11000] ;  /* 0x0110000048087984 */ /* 0x0145220000000c00 */
[C---:B0-----:R-:W-:Y:S01]  /*3670*/  LEA R12, P3, R16.reuse, R14, 0x1 ;  /* 0x0000000e100c7211 */ /* 0x041fe200078608ff */
[----:B------:R-:W-:Y:S03]  /*3680*/  BSSY B2, `(.L_x_14316) ;  /* 0x0000032000027945 */ /* 0x000fe60003800000 */
[----:B-1----:R-:W-:Y:S02]  /*3690*/  LEA.HI.X R13, R16, R85, R17, 0x1, P3 ;  /* 0x00000055100d7211 */ /* 0x002fe400018f0c11 */
[----:B------:R-:W-:-:S13]  /*36a0*/  ISETP.GE.AND P3, PT, R152, R80, PT ;  /* 0x000000509800720c */ /* 0x000fda0003f66270 */
[----:B--2---:R-:W-:Y:S05]  /*36b0*/  @P3 BRA `(.L_x_14317) ;  /* 0x0000000000b83947 */ /* 0x004fea0003800000 */
        /* <DEDUP_REMOVED lines=46> */
.L_x_14317:
[----:B------:R-:W-:Y:S05]  /*39a0*/  BSYNC B2 ;  /* 0x0000000000027941 */ /* 0x000fea0003800000 */
.L_x_14316:
[----:B----4-:R0:W-:Y:S02]  /*39b0*/  ST.E.128 desc[UR42][R12.64], R8 ;  /* 0x000000080c007985 */ /* 0x0101e4000c101d2a */
.L_x_14315:
[----:B------:R-:W-:Y:S05]  /*39c0*/  BSYNC B1 ;  /* 0x0000000000017941 */ /* 0x000fea0003800000 */
.L_x_14314:
[----:B------:R-:W-:Y:S05]  /*39d0*/  @P2 BRA `(.L_x_14313) ;  /* 0x0000001c00882947 */ /* 0x000fea0003800000 */
[----:B0-2-4-:R-:W1:Y:S04]  /*39e0*/  LDL R8, [R1+0x4] ;  /* 0x0000040001087983 */ /* 0x015e680000100800 */
[----:B------:R-:W2:Y:S01]  /*39f0*/  LDL R15, [R1+0xc] ;  /* 0x00000c00010f7983 */ /* 0x000ea20000100800 */
[C---:B------:R-:W-:Y:S01]  /*3a00*/  LEA R12, P3, R18.reuse, R14, 0x1 ;  /* 0x0000000e120c7211 */ /* 0x040fe200078608ff */
[----:B------:R-:W-:Y:S03]  /*3a10*/  BSSY B1, `(.L_x_14318) ;  /* 0x0000033000017945 */ /* 0x000fe60003800000 */
[----:B-1----:R-:W-:Y:S02]  /*3a20*/  LEA.HI.X R13, R18, R85, R8, 0x1, P3 ;  /* 0x00000055120d7211 */ /* 0x002fe400018f0c08 */
[----:B------:R0:W1:Y:S01]  /*3a30*/  LDS.128 R8, [R71+0x11000] ;  /* 0x0110000047087984 */ /* 0x0000620000000c00 */
[----:B--2---:R-:W-:-:S13]  /*3a40*/  ISETP.GE.AND P3, PT, R15, R80, PT ;  /* 0x000000500f00720c */ /* 0x004fda0003f66270 */
[----:B0-----:R-:W-:Y:S05]  /*3a50*/  @P3 BRA `(.L_x_14319) ;  /* 0x0000000000b83947 */ /* 0x001fea0003800000 */
[--C-:B------:R-:W-:Y:S01]  /*3a60*/  SHF.R.U64 R37, R34, 0x10, R35.reuse ;  /* 0x0000001022257819 */ /* 0x100fe20000001223 */
[----:B-1----:R-:W-:Y:S01]  /*3a70*/  IMAD.U32 R14, R10, 0x10000, RZ ;  /* 0x000100000a0e7824 */ /* 0x002fe200078e00ff */
        /* <DEDUP_REMOVED lines=44> */
.L_x_14319:
[----:B------:R-:W-:Y:S05]  /*3d40*/  BSYNC B1 ;  /* 0x0000000000017941 */ /* 0x000fea0003800000 */
.L_x_14318:
[----:B-1----:R0:W-:Y:S01]  /*3d50*/  ST.E.128 desc[UR42][R12.64], R8 ;  /* 0x000000080c007985 */ /* 0x0021e2000c101d2a */
[----:B------:R-:W-:Y:S05]  /*3d60*/  BRA `(.L_x_14313) ;  /* 0x0000001800a47947 */ /* 0x000fea0003800000 */
.L_x_14295:
        /* <DEDUP_REMOVED lines=48> */
.L_x_14321:
[----:B------:R-:W-:Y:S05]  /*4070*/  BSYNC B1 ;  /* 0x0000000000017941 */ /* 0x000fea0003800000 */
.L_x_14320:
        /* <DEDUP_REMOVED lines=36> */
.L_x_14322:
[----:B------:R-:W2:Y:S01]  /*42c0*/  LDL R8, [R1+0x8] ;  /* 0x0000080001087983 */ /* 0x000ea20000100800 */
[----:B------:R-:W-:Y:S01]  /*42d0*/  IMAD R70, R22, 0x8, R2 ;  /* 0x0000000816467824 */ /* 0x000fe200078e0202 */
[----:B------:R-:W1:Y:S01]  /*42e0*/  LDC R87, c[0x0][0x2f4] ;  /* 0x0000bd00ff577b82 */ /* 0x000e620000000800 */
[----:B------:R-:W-:Y:S01]  /*42f0*/  BSSY B1, `(.L_x_14323) ;  /* 0x0000004000017945 */ /* 0x000fe20003800000 */
[----:B--2---:R-:W-:-:S04]  /*4300*/  SHF.L.U32 R79, R8, 0x1f, RZ ;  /* 0x0000001f084f7819 */ /* 0x004fc800000006ff */
[----:B------:R-:W2:Y:S02]  /*4310*/  SYNCS.PHASECHK.TRANS64.TRYWAIT P4, [R70+URZ+0x16890], R79 ;  /* 0x0168904f460075a7 */ /* 0x000ea4000808017f */
[----:B-12---:R-:W-:Y:S05]  /*4320*/  @!P4 BRA `(.L_x_14324) ;  /* 0x000001c4000cc947 */ /* 0x006fea0003800000 */
.L_x_14622:
[----:B------:R-:W-:Y:S05]  /*4330*/  BSYNC B1 ;  /* 0x0000000000017941 */ /* 0x000fea0003800000 */
.L_x_14323:
[----:B------:R-:W-:Y:S01]  /*4340*/  UMOV UR4, 0xffffffff ;  /* 0xffffffff00047882 */ /* 0x000fe20000000000 */
[----:B------:R-:W-:Y:S02]  /*4350*/  IMAD.IADD R89, R87, 0x1, -R58 ;  /* 0x0000000157597824 */ /* 0x000fe400078e0a3a */
[----:B------:R-:W-:Y:S05]  /*4360*/  BRA.DIV UR4, `(.L_x_14325) ;  /* 0x000001c604107947 */ /* 0x000fea000b800000 */
[----:B------:R2:W3:Y:S04]  /*4370*/  SHFL.IDX PT, R83, R85, RZ, 0x1c1f ;  /* 0x001c1fff55537589 */ /* 0x0004e800000e0000 */
[----:B------:R2:W4:Y:S02]  /*4380*/  SHFL.IDX PT, R82, R84, RZ, 0x1c1f ;  /* 0x001c1fff54527589 */ /* 0x00052400000e0000 */
.L_x_14626:
        /* <DEDUP_REMOVED lines=10> */
[----:B------:R-:W-:Y:S01]  /*4430*/  LEA.HI R8, R9, R8, RZ, 0x4 ;  /* 0x0000000809087211 */ /* 0x000fe200078f20ff */
[----:B------:R-:W-:Y:S01]  /*4440*/  IMAD R9, R22, 0x2000, R3 ;  /* 0x0000200016097824 */ /* 0x000fe200078e0203 */
[----:B------:R-:W-:Y:S02]  /*4450*/  SHF.R.S32.HI R10, RZ, 0x1f, R11 ;  /* 0x0000001fff0a7819 */ /* 0x000fe4000001140b */
[----:B------:R-:W-:Y:S01]  /*4460*/  LEA.HI.SX32 R8, R8, R5, 0x1c ;  /* 0x0000000508087211 */ /* 0x000fe200078fe2ff */
[----:B------:R-:W-:Y:S01]  /*4470*/  IMAD R9, R9, 0x2, R2 ;  /* 0x0000000209097824 */ /* 0x000fe200078e0202 */
[----:B------:R-:W-:-:S03]  /*4480*/  LEA.HI R10, R10, R11, RZ, 0x5 ;  /* 0x0000000b0a0a7211 */ /* 0x000fc600078f28ff */
[----:B------:R-:W-:Y:S01]  /*4490*/  IMAD.SHL.U32 R86, R8, 0x8, RZ ;  /* 0x0000000808567824 */ /* 0x000fe200078e00ff */
[----:B------:R-:W-:-:S04]  /*44a0*/  SHF.R.S32.HI R10, RZ, 0x5, R10 ;  /* 0x00000005ff0a7819 */ /* 0x000fc8000001140a */
[----:B------:R-:W-:-:S04]  /*44b0*/  LOP3.LUT R8, R65, 0x38, R86, 0xf8, !PT ;  /* 0x0000003841087812 */ /* 0x000fc800078ef856 */
[----:B------:R-:W-:-:S04]  /*44c0*/  LOP3.LUT R8, R8, R61, RZ, 0x3c, !PT ;  /* 0x0000003d08087212 */ /* 0x000fc800078e3cff */
[----:B------:R-:W-:-:S05]  /*44d0*/  LEA R11, R10, R8, 0x9 ;  /* 0x000000080a0b7211 */ /* 0x000fca00078e48ff */
        /* <DEDUP_REMOVED lines=9> */
[----:B------:R-:W-:Y:S02]  /*4570*/  SHF.R.U64 R105, R34, 0x10, R35 ;  /* 0x0000001022697819 */ /* 0x000fe40000001223 */
[----:B------:R-:W-:Y:S02]  /*4580*/  PRMT R107, R111, 0x5410, R107 ;  /* 0x000054106f6b7816 */ /* 0x000fe4000000006b */
[----:B------:R-:W-:Y:S02]  /*4590*/  SHF.R.U64 R104, R32, 0x10, R33 ;  /* 0x0000001020687819 */ /* 0x000fe40000001221 */
[----:B------:R-:W-:Y:S01]  /*45a0*/  SHF.R.U64 R98, R36, 0x10, R37 ;  /* 0x0000001024627819 */ /* 0x000fe20000001225 */
[----:B0-----:R-:W-:Y:S01]  /*45b0*/  IMAD.U32 R36, R9, 0x10000, RZ ;  /* 0x0001000009247824 */ /* 0x001fe200078e00ff */
[----:B------:R-:W-:Y:S01]  /*45c0*/  SHF.R.U32.HI R101, RZ, 0x10, R35 ;  /* 0x00000010ff657819 */ /* 0x000fe20000011623 */
[----:B------:R-:W-:Y:S01]  /*45d0*/  IMAD.U32 R35, R11, 0x10000, RZ ;  /* 0x000100000b237824 */ /* 0x000fe200078e00ff */
[----:B------:R-:W-:-:S02]  /*45e0*/  PRMT R106, R92, 0x5432, R106 ;  /* 0x000054325c6a7816 */ /* 0x000fc4000000006a */
[----:B------:R-:W-:Y:S01]  /*45f0*/  PRMT R37, R110, 0x5410, R105 ;  /* 0x000054106e257816 */ /* 0x000fe20000000069 */
[----:B------:R-:W-:Y:S01]  /*4600*/  IMAD.U32 R105, R107, 0x10000, RZ ;  /* 0x000100006b697824 */ /* 0x000fe200078e00ff */
[--C-:B------:R-:W-:Y:S02]  /*4610*/  SHF.R.U64 R99, R38, 0x10, R39.reuse ;  /* 0x0000001026637819 */ /* 0x100fe40000001227 */
[----:B------:R-:W-:Y:S02]  /*4620*/  SHF.R.U32.HI R100, RZ, 0x10, R39 ;  /* 0x00000010ff647819 */ /* 0x000fe40000011627 */
[----:B------:R-:W-:Y:S02]  /*4630*/  PRMT R39, R91, 0x5432, R104 ;  /* 0x000054325b277816 */ /* 0x000fe40000000068 */
[----:B------:R-:W-:Y:S01]  /*4640*/  PRMT R104, R109, 0x5410, R101 ;  /* 0x000054106d687816 */ /* 0x000fe20000000065 */
[----:B------:R-:W-:Y:S02]  /*4650*/  IMAD.U32 R101, R106, 0x10000, RZ ;  /* 0x000100006a657824 */ /* 0x000fe400078e00ff */
[----:B------:R-:W-:Y:S01]  /*4660*/  FMUL.FTZ R109, R103, R105 ;  /* 0x00000069676d7220 */ /* 0x000fe20000410000 */
[----:B------:R-:W-:-:S02]  /*4670*/  PRMT R99, R108, 0x5410, R99 ;  /* 0x000054106c637816 */ /* 0x000fc40000000063 */
[----:B------:R-:W-:Y:S01]  /*4680*/  PRMT R108, R90, 0x5432, R100 ;  /* 0x000054325a6c7816 */ /* 0x000fe20000000064 */
[-C--:B------:R-:W-:Y:S01]  /*4690*/  FMUL.FTZ R103, R103, R101.reuse ;  /* 0x0000006567677220 */ /* 0x080fe20000410000 */
        /* <DEDUP_REMOVED lines=11> */
[----:B------:R-:W-:-:S02]  /*4750*/  IMAD.U32 R105, R104, 0x10000, RZ ;  /* 0x0001000068697824 */ /* 0x000fc400078e00ff */
[----:B------:R-:W-:Y:S01]  /*4760*/  FMUL.FTZ R38, R102, R106 ;  /* 0x0000006a66267220 */ /* 0x000fe20000410000 */
[----:B------:R-:W-:Y:S01]  /*4770*/  LOP3.LUT R108, R108, 0xffff0000, RZ, 0xc0, !PT ;  /* 0xffff00006c6c7812 */ /* 0x000fe200078ec0ff */
[C---:B------:R-:W-:Y:S01]  /*4780*/  FFMA.FTZ R101, R34.reuse, R101, -R109 ;  /* 0x0000006522657223 */ /* 0x040fe2000001086d */
[----:B------:R-:W-:Y:S01]  /*4790*/  PRMT R98, R93, 0x5432, R98 ;  /* 0x000054325d627816 */ /* 0x000fe20000000062 */
[----:B------:R-:W-:Y:S01]  /*47a0*/  FFMA.FTZ R103, R34, R107, R103 ;  /* 0x0000006b22677223 */ /* 0x000fe20000010067 */
[----:B------:R-:W-:Y:S01]  /*47b0*/  LOP3.LUT R104, R104, 0xffff0000, RZ, 0xc0, !PT ;  /* 0xffff000068687812 */ /* 0x000fe200078ec0ff */
[-C--:B------:R-:W-:Y:S01]  /*47c0*/  FMUL.FTZ R109, R102, R105.reuse ;  /* 0x00000069666d7220 */ /* 0x080fe20000410000 */
[----:B------:R-:W-:Y:S01]  /*47d0*/  LOP3.LUT R32, R11, 0xffff0000, RZ, 0xc0, !PT ;  /* 0xffff00000b207812 */ /* 0x000fe200078ec0ff */
[----:B------:R-:W-:Y:S01]  /*47e0*/  FFMA.FTZ R34, R35, R105, -R38 ;  /* 0x0000006923227223 */ /* 0x000fe20000010826 */
[----:B------:R-:W-:Y:S01]  /*47f0*/  FMUL.FTZ R105, R15, R108 ;  /* 0x0000006c0f697220 */ /* 0x000fe20000410000 */
[----:B------:R-:W-:-:S02]  /*4800*/  IMAD.U32 R102, R98, 0x10000, RZ ;  /* 0x0001000062667824 */ /* 0x000fc400078e00ff */
[-C--:B------:R-:W-:Y:S01]  /*4810*/  FMUL.FTZ R107, R15, R104.reuse ;  /* 0x000000680f6b7220 */ /* 0x080fe20000410000 */
[----:B------:R-:W-:Y:S02]  /*4820*/  IMAD.U32 R38, R39, 0x10000, RZ ;  /* 0x0001000027267824 */ /* 0x000fe400078e00ff */
[----:B------:R-:W-:Y:S01]  /*4830*/  FFMA.FTZ R15, R32, R104, -R105 ;  /* 0x00000068200f7223 */ /* 0x000fe20000010869 */
[----:B------:R-:W-:Y:S01]  /*4840*/  LOP3.LUT R12, R12, 0xffff0000, RZ, 0xc0, !PT ;  /* 0xffff00000c0c7812 */ /* 0x000fe200078ec0ff */
[----:B------:R-:W-:Y:S01]  /*4850*/  IMAD.U32 R9, R8, 0x10000, RZ ;  /* 0x0001000008097824 */ /* 0x000fe200078e00ff */
[----:B------:R-:W-:Y:S01]  /*4860*/  LOP3.LUT R105, R98, 0xffff0000, RZ, 0xc0, !PT ;  /* 0xffff000062697812 */ /* 0x000fe200078ec0ff */
[----:B------:R-:W-:Y:S01]  /*4870*/  FMUL.FTZ R98, R13, R102 ;  /* 0x000000660d627220 */ /* 0x000fe20000410000 */
[----:B------:R-:W-:Y:S01]  /*4880*/  LOP3.LUT R39, R39, 0xffff0000, RZ, 0xc0, !PT ;  /* 0xffff000027277812 */ /* 0x000fe200078ec0ff */
[----:B------:R-:W-:Y:S01]  /*4890*/  FMUL.FTZ R13, R13, R38 ;  /* 0x000000260d0d7220 */ /* 0x000fe20000410000 */
[----:B------:R-:W-:Y:S01]  /*48a0*/  FFMA.FTZ R35, R35, R106, R109 ;  /* 0x0000006a23237223 */ /* 0x000fe2000001006d */
[----:B------:R-:W-:Y:S01]  /*48b0*/  FFMA.FTZ R32, R32, R108, R107 ;  /* 0x0000006c20207223 */ /* 0x000fe2000001006b */
[----:B------:R-:W-:Y:S01]  /*48c0*/  LOP3.LUT R8, R8, 0xffff0000, RZ, 0xc0, !PT ;  /* 0xffff000008087812 */ /* 0x000fe200078ec0ff */
[C---:B------:R-:W-:Y:S01]  /*48d0*/  IMAD.U32 R11, R10.reuse, 0x10000, RZ ;  /* 0x000100000a0b7824 */ /* 0x040fe200078e00ff */
[----:B------:R-:W-:Y:S01]  /*48e0*/  LOP3.LUT R33, R10, 0xffff0000, RZ, 0xc0, !PT ;  /* 0xffff00000a217812 */ /* 0x000fe200078ec0ff */
[C---:B------:R-:W-:Y:S01]  /*48f0*/  FMUL.FTZ R107, R12.reuse, R105 ;  /* 0x000000690c6b7220 */ /* 0x040fe20000410000 */
        /* <DEDUP_REMOVED lines=29> */
.L_x_14329:
[----:B------:R-:W-:Y:S05]  /*4ad0*/  BSYNC B2 ;  /* 0x0000000000027941 */ /* 0x000fea0003800000 */
.L_x_14328:
[----:B------:R-:W-:Y:S01]  /*4ae0*/  ISETP.GE.AND P4, PT, R86, R87, PT ;  /* 0x000000575600720c */ /* 0x000fe20003f86270 */
[----:B0-----:R0:W-:-:S12]  /*4af0*/  ST.E.128 desc[UR42][R80.64], R8 ;  /* 0x0000000850007985 */ /* 0x0011d8000c101d2a */
[----:B------:R-:W-:-:S05]  /*4b00*/  @!P4 IMAD.WIDE R82, R86, 0x2, R82 ;  /* 0x000000025652c825 */ /* 0x000fca00078e0252 */
[----:B---3--:R0:W-:Y:S02]  /*4b10*/  @!P4 ST.E.128 desc[UR42][R82.64], R12 ;  /* 0x0000000c5200c985 */ /* 0x0081e4000c101d2a */
.L_x_14327:
[----:B------:R-:W-:Y:S05]  /*4b20*/  BSYNC B1 ;  /* 0x0000000000017941 */ /* 0x000fea0003800000 */
.L_x_14326:
[----:B------:R-:W-:-:S03]  /*4b30*/  UMOV UR4, 0xffffffff ;  /* 0xffffffff00047882 */ /* 0x000fc60000000000 */
[----:B------:R-:W-:Y:S05]  /*4b40*/  BRA.DIV UR4, `(.L_x_14330) ;  /* 0x000001be04647947 */ /* 0x000fea000b800000 */
[----:B--2---:R-:W2:Y:S04]  /*4b50*/  SHFL.IDX PT, R85, R85, 0x1, 0x1c1f ;  /* 0x003c1f0055557f89 */ /* 0x004ea800000e0000 */
[----:B------:R-:W0:Y:S02]  /*4b60*/  SHFL.IDX PT, R84, R84, 0x1, 0x1c1f ;  /* 0x003c1f0054547f89 */ /* 0x000e2400000e0000 */
.L_x_14630:
[----:B0-----:R-:W-:-:S05]  /*4b70*/  VIADD R8, R157, 0x60 ;  /* 0x000000609d087836 */ /* 0x001fca0000000000 */
[----:B------:R-:W-:-:S13]  /*4b80*/  ISETP.GE.OR P4, PT, R8, R77, P1 ;  /* 0x0000004d0800720c */ /* 0x000fda0000f86670 */
[----:B------:R-:W-:Y:S05]  /*4b90*/  @P4 BRA `(.L_x_14313) ;  /* 0x0000000c00184947 */ /* 0x000fea0003800000 */
[----:B------:R-:W5:Y:S01]  /*4ba0*/  LDL R9, [R1+0x44] ;  /* 0x0000440001097983 */ /* 0x000f620000100800 */
[----:B------:R-:W-:Y:S01]  /*4bb0*/  SEL R89, R58, R89, !P0 ;  /* 0x000000593a597207 */ /* 0x000fe20004000000 */
[C---:B------:R-:W-:Y:S01]  /*4bc0*/  VIADD R10, R157.reuse, 0x60 ;  /* 0x000000609d0a7836 */ /* 0x040fe20000000000 */
[----:B------:R-:W-:Y:S01]  /*4bd0*/  LEA R32, P4, R6, R84, 0x1 ;  /* 0x0000005406207211 */ /* 0x000fe200078808ff */
[----:B------:R-:W-:Y:S01]  /*4be0*/  VIADD R11, R157, 0x60 ;  /* 0x000000609d0b7836 */ /* 0x000fe20000000000 */
[----:B------:R-:W-:Y:S01]  /*4bf0*/  SHF.R.S32.HI R8, RZ, 0x1f, R89 ;  /* 0x0000001fff087819 */ /* 0x000fe20000011459 */
[----:B------:R-:W-:Y:S01]  /*4c00*/  IMAD.SHL.U32 R10, R10, 0x40, RZ ;  /* 0x000000400a0a7824 */ /* 0x000fe200078e00ff */
[----:B------:R-:W-:Y:S01]  /*4c10*/  BSSY B1, `(.L_x_14331) ;  /* 0x000006e000017945 */ /* 0x000fe20003800000 */
[----:B------:R-:W-:Y:S01]  /*4c20*/  IMAD.SHL.U32 R11, R11, 0x40, RZ ;  /* 0x000000400b0b7824 */ /* 0x000fe200078e00ff */
[----:B------:R-:W-:Y:S02]  /*4c30*/  LEA.HI R8, R8, R89, RZ, 0x4 ;  /* 0x0000005908087211 */ /* 0x000fe400078f20ff */
[----:B------:R-:W-:-:S02]  /*4c40*/  LOP3.LUT R10, R10, 0x1c0, RZ, 0xc0, !PT ;  /* 0x000001c00a0a7812 */ /* 0x000fc400078ec0ff */
[----:B------:R-:W-:Y:S02]  /*4c50*/  LEA.HI.SX32 R8, R8, R5, 0x1c ;  /* 0x0000000508087211 */ /* 0x000fe400078fe2ff */
[----:B------:R-:W-:Y:S02]  /*4c60*/  LOP3.LUT R11, R11, 0x1c0, RZ, 0xc0, !PT ;  /* 0x000001c00b0b7812 */ /* 0x000fe400078ec0ff */
[----:B------:R-:W-:Y:S01]  /*4c70*/  SHF.R.U32.HI R10, RZ, 0x3, R10 ;  /* 0x00000003ff0a7819 */ /* 0x000fe2000001160a */
[----:B------:R-:W-:Y:S01]  /*4c80*/  IMAD.SHL.U32 R34, R8, 0x8, RZ ;  /* 0x0000000808227824 */ /* 0x000fe200078e00ff */
[----:B--2---:R-:W-:-:S04]  /*4c90*/  LEA.HI.X R33, R6, R85, R4, 0x1, P4 ;  /* 0x0000005506217211 */ /* 0x004fc800020f0c04 */
[----:B------:R-:W-:-:S04]  /*4ca0*/  LOP3.LUT R8, R11, 0x38, R34, 0xf8, !PT ;  /* 0x000000380b087812 */ /* 0x000fc800078ef822 */
[----:B------:R-:W-:-:S05]  /*4cb0*/  LOP3.LUT R8, R8, R10, RZ, 0x3c, !PT ;  /* 0x0000000a08087212 */ /* 0x000fca00078e3cff */
[----:B-----5:R-:W-:Y:S02]  /*4cc0*/  IMAD.IADD R11, R9, 0x1, R8 ;  /* 0x00000001090b7824 */ /* 0x020fe400078e0208 */
[C---:B------:R-:W-:Y:S02]  /*4cd0*/  IMAD R9, R22.reuse, 0x2000, R0 ;  /* 0x0000200016097824 */ /* 0x040fe400078e0200 */
[----:B------:R-:W-:Y:S02]  /*4ce0*/  IMAD R11, R22, 0x2000, R11 ;  /* 0x00002000160b7824 */ /* 0x000fe400078e020b */
[--C-:B------:R-:W-:Y:S02]  /*4cf0*/  IMAD R9, R9, 0x2, R2.reuse ;  /* 0x0000000209097824 */ /* 0x100fe400078e0202 */
[----:B------:R-:W-:-:S04]  /*4d00*/  IMAD R12, R11, 0x2, R2 ;  /* 0x000000020b0c7824 */ /* 0x000fc800078e0202 */
[----:B------:R-:W0:Y:S04]  /*4d10*/  LDS.128 R8, [R9+0xe400] ;  /* 0x00e4000009087984 */ /* 0x000e280000000c00 */
[----:B------:R-:W2:Y:S01]  /*4d20*/  LDS.128 R12, [R12+0xe400] ;  /* 0x00e400000c0c7984 */ /* 0x000ea20000000c00 */
[----:B------:R-:W-:Y:S05]  /*4d30*/  @P3 BRA `(.L_x_14332) ;  /* 0x00000004006c3947 */ /* 0x000fea0003800000 */
[----:B------:R-:W-:Y:S01]  /*4d40*/  SHF.R.U32.HI R80, RZ, 0x10, R45 ;  /* 0x00000010ff507819 */ /* 0x000fe2000001162d */
[----:B--2---:R-:W-:Y:S01]  /*4d50*/  IMAD.U32 R36, R12, 0x10000, RZ ;  /* 0x000100000c247824 */ /* 0x004fe200078e00ff */
[----:B---3--:R-:W-:Y:S01]  /*4d60*/  SHF.R.U32.HI R83, RZ, 0x10, R41 ;  /* 0x00000010ff537819 */ /* 0x008fe20000011629 */
[----:B0-----:R-:W-:Y:S01]  /*4d70*/  IMAD.U32 R35, R8, 0x10000, RZ ;  /* 0x0001000008237824 */ /* 0x001fe200078e00ff */
[----:B------:R-:W-:Y:S02]  /*4d80*/  PRMT R93, R93, 0x5410, R80 ;  /* 0x000054105d5d7816 */ /* 0x000fe40000000050 */
[----:B------:R-:W-:Y:S02]  /*4d90*/  PRMT R96, R96, 0x5410, R83 ;  /* 0x0000541060607816 */ /* 0x000fe40000000053 */
[----:B----4-:R-:W-:Y:S01]  /*4da0*/  SHF.R.U64 R82, R44, 0x10, R45 ;  /* 0x000000102c527819 */ /* 0x010fe2000000122d */
[----:B------:R-:W-:Y:S01]  /*4db0*/  IMAD.U32 R44, R15, 0x10000, RZ ;  /* 0x000100000f2c7824 */ /* 0x000fe200078e00ff */
[--C-:B------:R-:W-:Y:S01]  /*4dc0*/  SHF.R.U64 R86, R42, 0x10, R43.reuse ;  /* 0x000000102a567819 */ /* 0x100fe2000000122b */
[----:B------:R-:W-:Y:S01]  /*4dd0*/  IMAD.U32 R42, R13, 0x10000, RZ ;  /* 0x000100000d2a7824 */ /* 0x000fe200078e00ff */
[----:B------:R-:W-:-:S02]  /*4de0*/  SHF.R.U32.HI R81, RZ, 0x10, R43 ;  /* 0x00000010ff517819 */ /* 0x000fc4000001162b */
[----:B------:R-:W-:Y:S01]  /*4df0*/  LOP3.LUT R38, R15, 0xffff0000, RZ, 0xc0, !PT ;  /* 0xffff00000f267812 */ /* 0x000fe200078ec0ff */
[----:B------:R-:W-:Y:S01]  /*4e00*/  IMAD.U32 R15, R93, 0x10000, RZ ;  /* 0x000100005d0f7824 */ /* 0x000fe200078e00ff */
[--C-:B------:R-:W-:Y:S02]  /*4e10*/  SHF.R.U64 R46, R46, 0x10, R47.reuse ;  /* 0x000000102e2e7819 */ /* 0x100fe4000000122f */
[----:B------:R-:W-:Y:S01]  /*4e20*/  LOP3.LUT R43, R13, 0xffff0000, RZ, 0xc0, !PT ;  /* 0xffff00000d2b7812 */ /* 0x000fe200078ec0ff */
[----:B------:R-:W-:Y:S01]  /*4e30*/  IMAD.U32 R13, R96, 0x10000, RZ ;  /* 0x00010000600d7824 */ /* 0x000fe200078e00ff */
[----:B------:R-:W-:Y:S01]  /*4e40*/  SHF.R.U32.HI R47, RZ, 0x10, R47 ;  /* 0x00000010ff2f7819 */ /* 0x000fe2000001162f */
[----:B------:R-:W-:Y:S01]  /*4e50*/  FMUL.FTZ R80, R42, R15 ;  /* 0x0000000f2a507220 */ /* 0x000fe20000410000 */
[----:B------:R-:W-:Y:S01]  /*4e60*/  SHF.R.U64 R89, R40, 0x10, R41 ;  /* 0x0000001028597819 */ /* 0x000fe20000001229 */
[----:B------:R-:W-:Y:S01]  /*4e70*/  IMAD.U32 R41, R9, 0x10000, RZ ;  /* 0x0001000009297824 */ /* 0x000fe200078e00ff */
[----:B------:R-:W-:Y:S01]  /*4e80*/  PRMT R90, R90, 0x5410, R81 ;  /* 0x000054105a5a7816 */ /* 0x000fe20000000051 */
[-C--:B------:R-:W-:Y:S01]  /*4e90*/  FMUL.FTZ R42, R42, R13.reuse ;  /* 0x0000000d2a2a7220 */ /* 0x080fe20000410000 */
[----:B------:R-:W-:Y:S01]  /*4ea0*/  PRMT R92, R92, 0x5410, R47 ;  /* 0x000054105c5c7816 */ /* 0x000fe2000000002f */
[----:B------:R-:W-:Y:S01]  /*4eb0*/  FFMA.FTZ R13, R41, R13, -R80 ;  /* 0x0000000d290d7223 */ /* 0x000fe20000010850 */
[----:B------:R-:W-:Y:S01]  /*4ec0*/  PRMT R91, R91, 0x5410, R46 ;  /* 0x000054105b5b7816 */ /* 0x000fe2000000002e */
[----:B------:R-:W-:Y:S01]  /*4ed0*/  FFMA.FTZ R15, R41, R15, R42 ;  /* 0x0000000f290f7223 */ /* 0x000fe2000001002a */
[----:B------:R-:W-:Y:S01]  /*4ee0*/  LOP3.LUT R46, R93, 0xffff0000, RZ, 0xc0, !PT ;  /* 0xffff00005d2e7812 */ /* 0x000fe200078ec0ff */
[----:B------:R-:W-:Y:S01]  /*4ef0*/  IMAD.U32 R45, R92, 0x10000, RZ ;  /* 0x000100005c2d7824 */ /* 0x000fe200078e00ff */
[----:B------:R-:W-:Y:S01]  /*4f00*/  LOP3.LUT R96, R96, 0xffff0000, RZ, 0xc0, !PT ;  /* 0xffff000060607812 */ /* 0x000fe200078ec0ff */
[----:B------:R-:W-:Y:S01]  /*4f10*/  IMAD.U32 R41, R90, 0x10000, RZ ;  /* 0x000100005a297824 */ /* 0x000fe200078e00ff */
[----:B------:R-:W-:Y:S01]  /*4f20*/  LOP3.LUT R39, R9, 0xffff0000, RZ, 0xc0, !PT ;  /* 0xffff000009277812 */ /* 0x000fe200078ec0ff */
[----:B------:R-:W-:Y:S01]  /*4f30*/  FMUL.FTZ R80, R43, R46 ;  /* 0x0000002e2b507220 */ /* 0x000fe20000410000 */
[----:B------:R-:W-:Y:S01]  /*4f40*/  PRMT R97, R97, 0x5410, R82 ;  /* 0x0000541061617816 */ /* 0x000fe20000000052 */
[-C--:B------:R-:W-:Y:S01]  /*4f50*/  FMUL.FTZ R42, R43, R96.reuse ;  /* 0x000000602b2a7220 */ /* 0x080fe20000410000 */
[----:B------:R-:W-:Y:S01]  /*4f60*/  IMAD.U32 R40, R11, 0x10000, RZ ;  /* 0x000100000b287824 */ /* 0x000fe200078e00ff */
[----:B------:R-:W-:Y:S01]  /*4f70*/  PRMT R94, R94, 0x5410, R89 ;  /* 0x000054105e5e7816 */ /* 0x000fe20000000059 */
[C---:B------:R-:W-:Y:S01]  /*4f80*/  FMUL.FTZ R43, R44.reuse, R45 ;  /* 0x0000002d2c2b7220 */ /* 0x040fe20000410000 */
[-C--:B------:R-:W-:Y:S01]  /*4f90*/  FMUL.FTZ R82, R44, R41.reuse ;  /* 0x000000292c527220 */ /* 0x080fe20000410000 */
[----:B------:R-:W-:Y:S01]  /*4fa0*/  LOP3.LUT R92, R92, 0xffff0000, RZ, 0xc0, !PT ;  /* 0xffff00005c5c7812 */ /* 0x000fe200078ec0ff */
[C---:B------:R-:W-:Y:S01]  /*4fb0*/  FFMA.FTZ R80, R39.reuse, R96, -R80 ;  /* 0x0000006027507223 */ /* 0x040fe20000010850 */
[----:B------:R-:W-:Y:S01]  /*4fc0*/  LOP3.LUT R90, R90, 0xffff0000, RZ, 0xc0, !PT ;  /* 0xffff00005a5a7812 */ /* 0x000fe200078ec0ff */
[----:B------:R-:W-:Y:S01]  /*4fd0*/  FFMA.FTZ R42, R39, R46, R42 ;  /* 0x0000002e272a7223 */ /* 0x000fe2000001002a */
[C---:B------:R-:W-:Y:S01]  /*4fe0*/  FFMA.FTZ R44, R40.reuse, R41, -R43 ;  /* 0x00000029282c7223 */ /* 0x040fe2000001082b */
[----:B------:R-:W-:Y:S01]  /*4ff0*/  FFMA.FTZ R82, R40, R45, R82 ;  /* 0x0000002d28527223 */ /* 0x000fe20000010052 */
[----:B------:R-:W-:Y:S01]  /*5000*/  IMAD.U32 R39, R94, 0x10000, RZ ;  /* 0x000100005e277824 */ /* 0x000fe200078e00ff */
[----:B------:R-:W-:Y:S01]  /*5010*/  PRMT R95, R95, 0x5410, R86 ;  /* 0x000054105f5f7816 */ /* 0x000fe20000000056 */
[----:B------:R-:W-:-:S02]  /*5020*/  IMAD.U32 R40, R97, 0x10000, RZ ;  /* 0x0001000061287824 */ /* 0x000fc400078e00ff */
[C---:B------:R-:W-:Y:S01]  /*5030*/  FMUL.FTZ R46, R38.reuse, R92 ;  /* 0x0000005c262e7220 */ /* 0x040fe20000410000 */
[----:B------:R-:W-:Y:S01]  /*5040*/  FMUL.FTZ R86, R38, R90 ;  /* 0x0000005a26567220 */ /* 0x000fe20000410000 */
[CC--:B------:R-:W-:Y:S01]  /*5050*/  FMUL.FTZ R43, R36.reuse, R39.reuse ;  /* 0x00000027242b7220 */ /* 0x0c0fe20000410000 */
        /* <DEDUP_REMOVED lines=8> */
[----:B------:R-:W-:Y:S01]  /*50e0*/  IMAD.U32 R35, R91, 0x10000, RZ ;  /* 0x000100005b237824 */ /* 0x000fe200078e00ff */
[----:B------:R-:W-:Y:S01]  /*50f0*/  LOP3.LUT R11, R10, 0xffff0000, RZ, 0xc0, !PT ;  /* 0xffff00000a0b7812 */ /* 0x000fe200078ec0ff */
[C---:B------:R-:W-:Y:S01]  /*5100*/  IMAD.U32 R10, R14.reuse, 0x10000, RZ ;  /* 0x000100000e0a7824 */ /* 0x040fe200078e00ff */
[----:B------:R-:W-:Y:S01]  /*5110*/  LOP3.LUT R14, R14, 0xffff0000, RZ, 0xc0, !PT ;  /* 0xffff00000e0e7812 */ /* 0x000fe200078ec0ff */
[C---:B------:R-:W-:Y:S01]  /*5120*/  FFMA.FTZ R45, R37.reuse, R90, -R46 ;  /* 0x0000005a252d7223 */ /* 0x040fe2000001082e */
[----:B------:R-:W-:Y:S01]  /*5130*/  FFMA.FTZ R47, R37, R92, R86 ;  /* 0x0000005c252f7223 */ /* 0x000fe20000010056 */
[----:B------:R-:W-:Y:S01]  /*5140*/  LOP3.LUT R91, R91, 0xffff0000, RZ, 0xc0, !PT ;  /* 0xffff00005b5b7812 */ /* 0x000fe200078ec0ff */
[C---:B------:R-:W-:Y:S01]  /*5150*/  FMUL.FTZ R37, R12.reuse, R97 ;  /* 0x000000610c257220 */ /* 0x040fe20000410000 */
[----:B------:R-:W-:Y:S01]  /*5160*/  FMUL.FTZ R39, R12, R41 ;  /* 0x000000290c277220 */ /* 0x000fe20000410000 */
        /* <DEDUP_REMOVED lines=23> */
[----:B------:R-:W-:-:S07]  /*52e0*/  IMAD.MOV.U32 R11, RZ, RZ, R44 ;  /* 0x000000ffff0b7224 */ /* 0x000fce00078e002c */
.L_x_14332:
[----:B------:R-:W-:Y:S05]  /*52f0*/  BSYNC B1 ;  /* 0x0000000000017941 */ /* 0x000fea0003800000 */
.L_x_14331:
[----:B------:R-:W-:Y:S01]  /*5300*/  ISETP.GE.AND P3, PT, R34, R87, PT ;  /* 0x000000572200720c */ /* 0x000fe20003f66270 */
[----:B0-----:R0:W-:Y:S02]  /*5310*/  ST.E.128 desc[UR42][R32.64], R8 ;  /* 0x0000000820007985 */ /* 0x0011e4000c101d2a */
[----:B0-----:R-:W-:Y:S02]  /*5320*/  IMAD.MOV.U32 R8, RZ, RZ, R84 ;  /* 0x000000ffff087224 */ /* 0x001fe400078e0054 */
[----:B------:R-:W-:-:S08]  /*5330*/  IMAD.MOV.U32 R9, RZ, RZ, R85 ;  /* 0x000000ffff097224 */ /* 0x000fd000078e0055 */
[----:B------:R-:W-:Y:S05]  /*5340*/  @P3 BRA `(.L_x_14313) ;  /* 0x00000004002c3947 */ /* 0x000fea0003800000 */
[----:B------:R-:W-:-:S05]  /*5350*/  IMAD.WIDE R8, R34, 0x2, R8 ;  /* 0x0000000222087825 */ /* 0x000fca00078e0208 */
[----:B--2---:R0:W-:Y:S01]  /*5360*/  ST.E.128 desc[UR42][R8.64], R12 ;  /* 0x0000000c08007985 */ /* 0x0041e2000c101d2a */
[----:B------:R-:W-:Y:S05]  /*5370*/  BRA `(.L_x_14313) ;  /* 0x0000000400207947 */ /* 0x000fea0003800000 */
.L_x_14294:
[----:B------:R-:W-:-:S06]  /*5380*/  UISETP.NE.AND UP0, UPT, UR39, 0x3, UPT ;  /* 0x000000032700788c */ /* 0x000fcc000bf05270 */
[----:B------:R-:W-:-:S13]  /*5390*/  PLOP3.LUT P5, PT, PT, PT, UP0, 0x80, 0x0 ;  /* 0x000000000000781c */ /* 0x000fda0003faf008 */
[----:B------:R-:W-:Y:S05]  /*53a0*/  @!P5 BRA `(.L_x_14333) ;  /* 0x000000000004d947 */ /* 0x000fea0003800000 */
[----:B------:R-:W-:Y:S01]  /*53b0*/  BPT.TRAP 0x1 ;  /* 0x000000040000795c */ /* 0x000fe20000300000 */
.L_x_14333:
[----:B------:R-:W2:Y:S01]  /*53c0*/  LDL R8, [R1+0x8] ;  /* 0x0000080001087983 */ /* 0x000ea20000100800 */
[----:B------:R-:W-:Y:S01]  /*53d0*/  IMAD R70, R22, 0x8, R2 ;  /* 0x0000000816467824 */ /* 0x000fe200078e0202 */
[----:B------:R-:W-:Y:S01]  /*53e0*/  BSSY B1, `(.L_x_14334) ;  /* 0x0000005000017945 */ /* 0x000fe20003800000 */
[----:B------:R-:W-:Y:S02]  /*53f0*/  SHF.R.S32.HI R75, RZ, 0x1f, R74 ;  /* 0x0000001fff4b7819 */ /* 0x000fe4000001144a */
[----:B--2---:R-:W-:-:S04]  /*5400*/  SHF.L.U32 R79, R8, 0x1f, RZ ;  /* 0x0000001f084f7819 */ /* 0x004fc800000006ff */
[----:B------:R-:W0:Y:S02]  /*5410*/  SYNCS.PHASECHK.TRANS64.TRYWAIT P3, [R70+URZ+0x16890], R79 ;  /* 0x0168904f460075a7 */ /* 0x000e24000806017f */
[----:B0-----:R-:W-:Y:S05]  /*5420*/  @!P3 BRA `(.L_x_14335) ;  /* 0x000001b40078b947 */ /* 0x001fea0003800000 */
.L_x_14631:
[----:B------:R-:W-:Y:S05]  /*5430*/  BSYNC B1 ;  /* 0x0000000000017941 */ /* 0x000fea0003800000 */
.L_x_14334:
        /* <DEDUP_REMOVED lines=27> */
.L_x_14635:
[----:B------:R-:W-:Y:S04]  /*55f0*/  BSSY B1, `(.L_x_14337) ;  /* 0x000000e000017945 */ /* 0x000fe80003800000 */
[----:B------:R-:W-:Y:S05]  /*5600*/  @!P3 BRA `(.L_x_14338) ;  /* 0x000000000030b947 */ /* 0x000fea0003800000 */
[----:B------:R-:W4:Y:S01]  /*5610*/  LDL R8, [R1+0x4] ;  /* 0x0000040001087983 */ /* 0x000f220000100800 */
[----:B------:R-:W-:Y:S02]  /*5620*/  ULDC UR4, c[0x0][0x2f4] ;  /* 0x0000bd0000047ab9 */ /* 0x000fe40000000800 */
[----:B------:R-:W-:-:S13]  /*5630*/  ISETP.GE.AND P3, PT, R16, UR4, PT ;  /* 0x0000000410007c0c */ /* 0x000fda000bf66270 */
[----:B---3--:R-:W-:-:S04]  /*5640*/  @!P3 LEA R14, P4, R16, R33, 0x1 ;  /* 0x00000021100eb211 */ /* 0x008fc800078808ff */
[----:B--2---:R-:W-:Y:S02]  /*5650*/  @!P3 LEA.HI.X R15, R16, R9, R17, 0x1, P4 ;  /* 0x00000009100fb211 */ /* 0x004fe400020f0c11 */
[----:B------:R-:W-:-:S13]  /*5660*/  ISETP.GE.AND P4, PT, R18, UR4, PT ;  /* 0x0000000412007c0c */ /* 0x000fda000bf86270 */
[----:B------:R-:W-:-:S04]  /*5670*/  @!P4 LEA R12, P6, R18, R33, 0x1 ;  /* 0x00000021120cc211 */ /* 0x000fc800078c08ff */
[----:B----4-:R-:W-:Y:S02]  /*5680*/  @!P4 LEA.HI.X R13, R18, R9, R8, 0x1, P6 ;  /* 0x00000009120dc211 */ /* 0x010fe400030f0c08 */
[----:B------:R-:W2:Y:S04]  /*5690*/  @!P3 LDS.128 R8, [R72+0xe000] ;  /* 0x00e000004808b984 */ /* 0x000ea80000000c00 */
[----:B--2---:R-:W-:Y:S04]  /*56a0*/  @!P3 ST.E.128 desc[UR42][R14.64], R8 ;  /* 0x000000080e00b985 */ /* 0x004fe8000c101d2a */
[----:B------:R-:W2:Y:S04]  /*56b0*/  @!P4 LDS.128 R8, [R71+0xe000] ;  /* 0x00e000004708c984 */ /* 0x000ea80000000c00 */
[----:B--2---:R4:W-:Y:S02]  /*56c0*/  @!P4 ST.E.128 desc[UR42][R12.64], R8 ;  /* 0x000000080c00c985 */ /* 0x0049e4000c101d2a */
.L_x_14338:
[----:B------:R-:W-:Y:S05]  /*56d0*/  BSYNC B1 ;  /* 0x0000000000017941 */ /* 0x000fea0003800000 */
.L_x_14337:
[----:B------:R-:W-:-:S03]  /*56e0*/  UMOV UR4, 0xffffffff ;  /* 0xffffffff00047882 */ /* 0x000fc60000000000 */
[----:B------:R-:W-:Y:S05]  /*56f0*/  BRA.DIV UR4, `(.L_x_14339) ;  /* 0x000001b604247947 */ /* 0x000fea000b800000 */
[----:B--2-4-:R2:W4:Y:S04]  /*5700*/  SHFL.IDX PT, R9, R34, 0x1, 0x1c1f ;  /* 0x003c1f0022097f89 */ /* 0x01452800000e0000 */
[----:B---3--:R2:W3:Y:S02]  /*5710*/  SHFL.IDX PT, R33, R32, 0x1, 0x1c1f ;  /* 0x003c1f0020217f89 */ /* 0x0084e400000e0000 */
.L_x_14639:
[----:B------:R-:W-:-:S13]  /*5720*/  ISETP.GE.AND P3, PT, R35, 0x61, PT ;  /* 0x000000612300780c */ /* 0x000fda0003f66270 */
[----:B------:R-:W-:Y:S05]  /*5730*/  @!P3 BRA `(.L_x_14313) ;  /* 0x000000000030b947 */ /* 0x000fea0003800000 */
[----:B------:R-:W5:Y:S01]  /*5740*/  LDL R8, [R1+0x4] ;  /* 0x0000040001087983 */ /* 0x000f620000100800 */
[----:B------:R-:W-:Y:S02]  /*5750*/  ULDC UR4, c[0x0][0x2f4] ;  /* 0x0000bd0000047ab9 */ /* 0x000fe40000000800 */
[----:B------:R-:W-:-:S13]  /*5760*/  ISETP.GE.AND P3, PT, R16, UR4, PT ;  /* 0x0000000410007c0c */ /* 0x000fda000bf66270 */
[----:B---3--:R-:W-:-:S04]  /*5770*/  @!P3 LEA R14, P4, R16, R33, 0x1 ;  /* 0x00000021100eb211 */ /* 0x008fc800078808ff */
[----:B----4-:R-:W-:Y:S02]  /*5780*/  @!P3 LEA.HI.X R15, R16, R9, R17, 0x1, P4 ;  /* 0x00000009100fb211 */ /* 0x010fe400020f0c11 */
[----:B------:R-:W-:-:S13]  /*5790*/  ISETP.GE.AND P4, PT, R18, UR4, PT ;  /* 0x0000000412007c0c */ /* 0x000fda000bf86270 */
[----:B------:R-:W-:-:S04]  /*57a0*/  @!P4 LEA R12, P6, R18, R33, 0x1 ;  /* 0x00000021120cc211 */ /* 0x000fc800078c08ff */
[----:B-----5:R-:W-:Y:S02]  /*57b0*/  @!P4 LEA.HI.X R13, R18, R9, R8, 0x1, P6 ;  /* 0x00000009120dc211 */ /* 0x020fe400030f0c08 */
[----:B------:R-:W3:Y:S04]  /*57c0*/  @!P3 LDS.128 R8, [R72+0x11000] ;  /* 0x011000004808b984 */ /* 0x000ee80000000c00 */
[----:B---3--:R-:W-:Y:S04]  /*57d0*/  @!P3 ST.E.128 desc[UR42][R14.64], R8 ;  /* 0x000000080e00b985 */ /* 0x008fe8000c101d2a */
[----:B------:R-:W3:Y:S04]  /*57e0*/  @!P4 LDS.128 R8, [R71+0x11000] ;  /* 0x011000004708c984 */ /* 0x000ee80000000c00 */
[----:B---3--:R3:W-:Y:S02]  /*57f0*/  @!P4 ST.E.128 desc[UR42][R12.64], R8 ;  /* 0x000000080c00c985 */ /* 0x0087e4000c101d2a */
.L_x_14313:
[----:B------:R-:W-:Y:S05]  /*5800*/  BSYNC B0 ;  /* 0x0000000000007941 */ /* 0x000fea0003800000 */
.L_x_14293:
        /* <DEDUP_REMOVED lines=9> */
[----:B--2---:R2:W-:Y:S01]  /*58a0*/  BAR.SYNC.DEFER_BLOCKING R60, 0x80 ;  /* 0x0002003c0000751d */ /* 0x0045e20000010000 */
[----:B0-----:R-:W-:-:S13]  /*58b0*/  LOP3.LUT P3, RZ, R8, 0x7f, RZ, 0xc0, !PT ;  /* 0x0000007f08ff7812 */ /* 0x001fda000786c0ff */
[----:B------:R-:W-:-:S05]  /*58c0*/  @!P3 VIADD R8, R70, 0x168a0 ;  /* 0x000168a04608b836 */ /* 0x000fca0000000000 */
[----:B------:R-:W-:-:S04]  /*58d0*/  @!P3 PRMT R8, RZ, 0x654, R8 ;  /* 0x00000654ff08b816 */ /* 0x000fc80000000008 */
[----:B------:R2:W-:Y:S01]  /*58e0*/  @!P3 SYNCS.ARRIVE.TRANS64.RED.A1T0 RZ, [R8+URZ], RZ ;  /* 0x000000ff08ffb9a7 */ /* 0x0005e2000810043f */
[----:B------:R-:W-:Y:S05]  /*58f0*/  @!P5 BRA `(.L_x_14341) ;  /* 0x000000000004d947 */ /* 0x000fea0003800000 */
[----:B------:R-:W-:Y:S01]  /*5900*/  BPT.TRAP 0x1 ;  /* 0x000000040000795c */ /* 0x000fe20000300000 */
.L_x_14341:
[----:B------:R-:W-:Y:S05]  /*5910*/  BSYNC B0 ;  /* 0x0000000000007941 */ /* 0x000fea0003800000 */
.L_x_14340:
[----:B------:R-:W0:Y:S01]  /*5920*/  SYNCS.PHASECHK.TRANS64.TRYWAIT P4, [R70+URZ+0x168b0], R79 ;  /* 0x0168b04f460075a7 */ /* 0x000e22000808017f */
[----:B------:R-:W-:Y:S01]  /*5930*/  ULDC UR40, c[0x0][0x2f4] ;  /* 0x0000bd0000287ab9 */ /* 0x000fe20000000800 */
[----:B------:R-:W-:Y:S04]  /*5940*/  BSSY B0, `(.L_x_14342) ;  /* 0x0000002000007945 */ /* 0x000fe80003800000 */
[----:B0-----:R-:W-:Y:S05]  /*5950*/  @!P4 BRA `(.L_x_14343) ;  /* 0x000001b000d8c947 */ /* 0x001fea0003800000 */
.L_x_14640:
[----:B------:R-:W-:Y:S05]  /*5960*/  BSYNC B0 ;  /* 0x0000000000007941 */ /* 0x000fea0003800000 */
.L_x_14342:
[----:B-1----:R1:W5:Y:S01]  /*5970*/  LDL R34, [R1+0x4] ;  /* 0x0000040001227983 */ /* 0x0023620000100800 */
[----:B------:R-:W-:Y:S01]  /*5980*/  ULDC.64 UR4, c[0x0][0x328] ;  /* 0x0000ca0000047ab9 */ /* 0x000fe20000000a00 */
[----:B------:R-:W-:Y:S01]  /*5990*/  IMAD.IADD R77, R77, 0x1, -R157 ;  /* 0x000000014d4d7824 */ /* 0x000fe200078e0a9d */
[----:B------:R-:W-:Y:S01]  /*59a0*/  BSSY B0, `(.L_x_14344) ;  /* 0x0000020000007945 */ /* 0x000fe20003800000 */
[----:B------:R-:W-:Y:S02]  /*59b0*/  IMAD R75, R75, UR4, RZ ;  /* 0x000000044b4b7c24 */ /* 0x000fe4000f8e02ff */
[----:B--2---:R-:W-:-:S04]  /*59c0*/  IMAD.WIDE.U32 R8, R74, UR4, RZ ;  /* 0x000000044a087c25 */ /* 0x004fc8000f8e00ff */
        /* <DEDUP_REMOVED lines=24> */
[----:B-----5:R-:W-:Y:S02]  /*5b50*/  @!P5 LEA.HI.X R13, R18, R9, R34, 0x1, P6 ;  /* 0x00000009120dd211 */ /* 0x020fe400030f0c22 */
[----:B------:R-:W1:Y:S04]  /*5b60*/  @!P4 LDS.128 R8, [R72] ;  /* 0x000000004808c984 */ /* 0x000e680000000c00 */
[----:B-1----:R-:W-:Y:S04]  /*5b70*/  @!P4 ST.E.128 desc[UR42][R14.64], R8 ;  /* 0x000000080e00c985 */ /* 0x002fe8000c101d2a */
[----:B------:R-:W1:Y:S04]  /*5b80*/  @!P5 LDS.128 R8, [R71] ;  /* 0x000000004708d984 */ /* 0x000e680000000c00 */
[----:B-1----:R1:W-:Y:S02]  /*5b90*/  @!P5 ST.E.128 desc[UR42][R12.64], R8 ;  /* 0x000000080c00d985 */ /* 0x0023e4000c101d2a */
.L_x_14345:
[----:B------:R-:W-:Y:S05]  /*5ba0*/  BSYNC B0 ;  /* 0x0000000000007941 */ /* 0x000fea0003800000 */
.L_x_14344:
        /* <DEDUP_REMOVED lines=11> */
[----:B-----5:R-:W-:Y:S01]  /*5c60*/  @!P5 LEA.HI.X R13, R18, R33, R34, 0x1, P6 ;  /* 0x00000021120dd211 */ /* 0x020fe200030f0c22 */
[----:B-1----:R-:W-:Y:S04]  /*5c70*/  @!P4 ST.E.128 desc[UR42][R14.64], R8 ;  /* 0x000000080e00c985 */ /* 0x002fe8000c101d2a */
[----:B------:R-:W1:Y:S04]  /*5c80*/  @!P5 LDS.128 R8, [R71+0x3000] ;  /* 0x003000004708d984 */ /* 0x000e680000000c00 */
[----:B-1----:R1:W-:Y:S02]  /*5c90*/  @!P5 ST.E.128 desc[UR42][R12.64], R8 ;  /* 0x000000080c00d985 */ /* 0x0023e4000c101d2a */
.L_x_14347:
[----:B------:R-:W-:Y:S05]  /*5ca0*/  BSYNC B0 ;  /* 0x0000000000007941 */ /* 0x000fea0003800000 */
.L_x_14346:
[----:B-1-3--:R-:W3:Y:S01]  /*5cb0*/  LDL.LU R9, [R1+0x8] ;  /* 0x0000080001097983 */ /* 0x00aee20000300800 */
[----:B0-----:R-:W-:Y:S01]  /*5cc0*/  @!P3 VIADD R70, R70, 0x168c0 ;  /* 0x000168c04646b836 */ /* 0x001fe20000000000 */
[----:B------:R-:W-:Y:S01]  /*5cd0*/  LOP3.LUT P4, RZ, R23, 0x1, RZ, 0xc0, !PT ;  /* 0x0000000117ff7812 */ /* 0x000fe2000788c0ff */
        /* <DEDUP_REMOVED lines=11> */
[----:B------:R-:W-:Y:S02]  /*5d90*/  SEL R8, RZ, 0x1, P3 ;  /* 0x00000001ff087807 */ /* 0x000fe40001800000 */
[----:B------:R-:W-:Y:S02]  /*5da0*/  SEL R22, R22, RZ, P3 ;  /* 0x000000ff16167207 */ /* 0x000fe40001800000 */
[----:B---3--:R-:W-:-:S05]  /*5db0*/  LOP3.LUT R9, R9, R8, RZ, 0x3c, !PT ;  /* 0x0000000809097212 */ /* 0x008fca00078e3cff */
[----:B------:R0:W-:Y:S01]  /*5dc0*/  STL [R1+0x8], R9 ;  /* 0x0000080901007387 */ /* 0x0001e20000100800 */
[----:B------:R-:W-:Y:S05]  /*5dd0*/  @P4 BRA `(.L_x_14348) ;  /* 0xffffffc400484947 */ /* 0x000fea000383ffff */
[----:B0-----:R-:W0:Y:S01]  /*5de0*/  S2R R9, SR_TID.X ;  /* 0x0000000000097919 */ /* 0x001e220000002100 */
[----:B------:R-:W-:Y:S02]  /*5df0*/  PLOP3.LUT P0, PT, PT, PT, PT, 0x8, 0x0 ;  /* 0x000000000000781c */ /* 0x000fe40003f0e170 */
[----:B0-----:R-:W-:-:S04]  /*5e00*/  SHF.R.U32.HI R9, RZ, 0x7, R9 ;  /* 0x00000007ff097819 */ /* 0x001fc80000011609 */
[----:B------:R-:W-:-:S13]  /*5e10*/  ISETP.NE.AND P4, PT, R9, 0x1, PT ;  /* 0x000000010900780c */ /* 0x000fda0003f85270 */
[----:B------:R-:W-:Y:S06]  /*5e20*/  @!P4 BAR.ARV 0x9, 0x100 ;  /* 0x024400000000cb1d */ /* 0x000fec0000002000 */
.L_x_14288:
[----:B------:R-:W3:Y:S01]  /*5e30*/  LDL R10, [R1+0x20] ;  /* 0x00002000010a7983 */ /* 0x000ee20000100800 */
[----:B------:R-:W0:Y:S01]  /*5e40*/  LDC R0, c[0x0][0x448] ;  /* 0x00011200ff007b82 */ /* 0x000e220000000800 */
[----:B------:R-:W-:-:S07]  /*5e50*/  IADD3 R5, R156, 0x1, -R155 ;  /* 0x000000019c057810 */ /* 0x000fce0007ffe89b */
[----:B------:R-:W1:Y:S01]  /*5e60*/  LDC.64 R6, c[0x0][0x9e0] ;  /* 0x00027800ff067b82 */ /* 0x000e620000000a00 */
[----:B0-----:R-:W-:Y:S02]  /*5e70*/  ISETP.NE.AND P1, PT, R0, 0x1, PT ;  /* 0x000000010000780c */ /* 0x001fe40003f25270 */
[----:B-1----:R-:W-:-:S11]  /*5e80*/  ISETP.GE.AND P2, PT, R7, 0x1, PT ;  /* 0x000000010700780c */ /* 0x002fd60003f46270 */
[----:B------:R-:W0:Y:S08]  /*5e90*/  @P1 LDC R3, c[0x0][0x44c] ;  /* 0x00011300ff031b82 */ /* 0x000e300000000800 */
[----:B------:R-:W1:Y:S01]  /*5ea0*/  @P1 LDC R4, c[0x0][0x450] ;  /* 0x00011400ff041b82 */ /* 0x000e620000000800 */
[----:B---3--:R-:W-:-:S04]  /*5eb0*/  VIADD R0, R10, 0xbf ;  /* 0x000000bf0a007836 */ /* 0x008fc80000000000 */
[----:B0-----:R-:W-:-:S05]  /*5ec0*/  @P1 IMAD.HI.U32 R3, R0, R3, RZ ;  /* 0x0000000300031227 */ /* 0x001fca00078e00ff */
[----:B-1----:R-:W-:-:S04]  /*5ed0*/  @P1 SHF.R.U32.HI R0, RZ, R4, R3 ;  /* 0x00000004ff001219 */ /* 0x002fc80000011603 */
[----:B------:R-:W-:Y:S01]  /*5ee0*/  IADD3 R5, R5, R0, RZ ;  /* 0x0000000005057210 */ /* 0x000fe20007ffe0ff */
[----:B------:R-:W-:Y:S06]  /*5ef0*/  @P0 BRA `(.L_x_14349) ;  /* 0x00000000000c0947 */ /* 0x000fec0003800000 */
[----:B------:R-:W0:Y:S01]  /*5f00*/  FENCE.VIEW.ASYNC.G ;  /* 0x00000000000073c6 */ /* 0x000e220000000100 */
[----:B------:R-:W-:Y:S05]  /*5f10*/  WARPSYNC.ALL ;  /* 0x0000000000007948 */ /* 0x000fea0003800000 */
[----:B0-----:R-:W-:Y:S06]  /*5f20*/  BAR.ARV 0xc, 0x200 ;  /* 0x0308000000007b1d */ /* 0x001fec0000002000 */
.L_x_14349:
        /* <DEDUP_REMOVED lines=13> */
.L_x_14352:
[----:B------:R-:W-:-:S13]  /*6000*/  ISETP.NE.AND P0, PT, R7, 0x1, PT ;  /* 0x000000010700780c */ /* 0x000fda0003f05270 */
[----:B------:R-:W0:Y:S02]  /*6010*/  @P0 LDC.64 R4, c[0x0][0x9e8] ;  /* 0x00027a00ff040b82 */ /* 0x000e240000000a00 */
[----:B0-----:R-:W-:-:S05]  /*6020*/  @P0 IMAD.HI.U32 R4, R3, R4, RZ ;  /* 0x0000000403040227 */ /* 0x001fca00078e00ff */
[----:B------:R-:W-:-:S07]  /*6030*/  @P0 SHF.R.U32.HI R3, RZ, R5, R4 ;  /* 0x00000005ff030219 */ /* 0x000fce0000011604 */
.L_x_14353:
[----:B------:R-:W-:Y:S05]  /*6040*/  BSYNC B0 ;  /* 0x0000000000007941 */ /* 0x000fea0003800000 */
.L_x_14351:
[----:B------:R-:W-:-:S05]  /*6050*/  IMAD R3, R3, R7, R7 ;  /* 0x0000000703037224 */ /* 0x000fca00078e0207 */
[----:B------:R-:W-:-:S07]  /*6060*/  VIMNMX R0, R0, R3, PT ;  /* 0x0000000300007248 */ /* 0x000fce0003fe0100 */
.L_x_14350:
[----:B------:R-:W0:Y:S01]  /*6070*/  @P1 LDC R4, c[0x0][0x44c] ;  /* 0x00011300ff041b82 */ /* 0x000e220000000800 */
[----:B------:R-:W-:Y:S01]  /*6080*/  VIADD R0, R0, 0x7f ;  /* 0x0000007f00007836 */ /* 0x000fe20000000000 */
[----:B------:R-:W-:Y:S01]  /*6090*/  ULDC UR4, c[0x0][0x9dc] ;  /* 0x0002770000047ab9 */ /* 0x000fe20000000800 */
[----:B------:R-:W-:-:S03]  /*60a0*/  IMAD.MOV.U32 R5, RZ, RZ, R10 ;  /* 0x000000ffff057224 */ /* 0x000fc600078e000a */
[----:B------:R-:W-:Y:S02]  /*60b0*/  SHF.R.S32.HI R3, RZ, 0x1f, R0 ;  /* 0x0000001fff037819 */ /* 0x000fe40000011400 */
[----:B------:R-:W1:Y:S02]  /*60c0*/  @P1 LDC R9, c[0x0][0x450] ;  /* 0x00011400ff091b82 */ /* 0x000e640000000800 */
[----:B------:R-:W-:-:S04]  /*60d0*/  LEA.HI R3, R3, R0, RZ, 0x7 ;  /* 0x0000000003037211 */ /* 0x000fc800078f38ff */
[----:B------:R-:W-:-:S04]  /*60e0*/  SHF.R.S32.HI R3, RZ, 0x7, R3 ;  /* 0x00000007ff037819 */ /* 0x000fc80000011403 */
[----:B------:R-:W-:Y:S01]  /*60f0*/  VIMNMX R89, R78, R3, PT ;  /* 0x000000034e597248 */ /* 0x000fe20003fe0100 */
        /* <DEDUP_REMOVED lines=15> */
.L_x_14356:
[----:B------:R-:W-:-:S13]  /*61f0*/  ISETP.NE.AND P0, PT, R7, 0x1, PT ;  /* 0x000000010700780c */ /* 0x000fda0003f05270 */
[----:B------:R-:W0:Y:S02]  /*6200*/  @P0 LDC.64 R4, c[0x0][0x9e8] ;  /* 0x00027a00ff040b82 */ /* 0x000e240000000a00 */
[----:B0-----:R-:W-:-:S05]  /*6210*/  @P0 IMAD.HI.U32 R4, R0, R4, RZ ;  /* 0x0000000400040227 */ /* 0x001fca00078e00ff */
[----:B------:R-:W-:-:S07]  /*6220*/  @P0 SHF.R.U32.HI R0, RZ, R5, R4 ;  /* 0x00000005ff000219 */ /* 0x000fce0000011604 */
.L_x_14357:
[----:B------:R-:W-:Y:S05]  /*6230*/  BSYNC B0 ;  /* 0x0000000000007941 */ /* 0x000fea0003800000 */
.L_x_14355:
[----:B------:R-:W-:-:S05]  /*6240*/  IMAD R0, R0, R7, RZ ;  /* 0x0000000700007224 */ /* 0x000fca00078e02ff */
[----:B------:R-:W-:-:S07]  /*6250*/  VIMNMX R3, R3, R0, !PT ;  /* 0x0000000003037248 */ /* 0x000fce0007fe0100 */
.L_x_14354:
[----:B------:R-:W-:Y:S01]  /*6260*/  SHF.R.S32.HI R4, RZ, 0x1f, R3 ;  /* 0x0000001fff047819 */ /* 0x000fe20000011403 */
[----:B------:R-:W-:Y:S01]  /*6270*/  IMAD.MOV.U32 R0, RZ, RZ, RZ ;  /* 0x000000ffff007224 */ /* 0x000fe200078e00ff */
[----:B------:R-:W-:Y:S02]  /*6280*/  PLOP3.LUT P0, PT, PT, PT, PT, 0x80, 0x0 ;  /* 0x000000000000781c */ /* 0x000fe40003f0f070 */
[----:B------:R-:W-:Y:S02]  /*6290*/  CS2R R14, SRZ ;  /* 0x00000000000e7805 */ /* 0x000fe4000001ff00 */
[----:B------:R-:W-:Y:S01]  /*62a0*/  LEA.HI R4, R4, R3, RZ, 0x7 ;  /* 0x0000000304047211 */ /* 0x000fe200078f38ff */
[----:B------:R-:W-:Y:S01]  /*62b0*/  IMAD.MOV.U32 R3, RZ, RZ, RZ ;  /* 0x000000ffff037224 */ /* 0x000fe200078e00ff */
[----:B------:R-:W-:Y:S01]  /*62c0*/  CS2R R26, SRZ ;  /* 0x00000000001a7805 */ /* 0x000fe2000001ff00 */
[----:B------:R-:W-:Y:S01]  /*62d0*/  IMAD.MOV.U32 R118, RZ, RZ, RZ ;  /* 0x000000ffff767224 */ /* 0x000fe200078e00ff */
[----:B------:R-:W-:-:S02]  /*62e0*/  SHF.R.S32.HI R4, RZ, 0x7, R4 ;  /* 0x00000007ff047819 */ /* 0x000fc40000011404 */
[----:B------:R-:W-:Y:S02]  /*62f0*/  CS2R R114, SRZ ;  /* 0x0000000000727805 */ /* 0x000fe4000001ff00 */
[----:B------:R-:W-:Y:S02]  /*6300*/  CS2R R112, SRZ ;  /* 0x0000000000707805 */ /* 0x000fe4000001ff00 */
[----:B------:R-:W-:Y:S02]  /*6310*/  CS2R R110, SRZ ;  /* 0x00000000006e7805 */ /* 0x000fe4000001ff00 */
[----:B------:R-:W-:Y:S02]  /*6320*/  VIMNMX R5, RZ, R4, !PT ;  /* 0x00000004ff057248 */ /* 0x000fe40007fe0100 */
[----:B------:R-:W-:Y:S02]  /*6330*/  CS2R R108, SRZ ;  /* 0x00000000006c7805 */ /* 0x000fe4000001ff00 */
[----:B------:R-:W-:-:S02]  /*6340*/  CS2R R106, SRZ ;  /* 0x00000000006a7805 */ /* 0x000fc4000001ff00 */
[----:B------:R-:W-:Y:S02]  /*6350*/  CS2R R104, SRZ ;  /* 0x0000000000687805 */ /* 0x000fe4000001ff00 */
[----:B------:R-:W-:Y:S01]  /*6360*/  ISETP.GT.AND P1, PT, R89, R5, PT ;  /* 0x000000055900720c */ /* 0x000fe20003f24270 */
[----:B------:R0:W-:Y:S01]  /*6370*/  STL [R1+0x38], R5 ;  /* 0x0000380501007387 */ /* 0x0001e20000100800 */
[----:B------:R-:W-:Y:S02]  /*6380*/  CS2R R102, SRZ ;  /* 0x0000000000667805 */ /* 0x000fe4000001ff00 */
[----:B------:R-:W-:Y:S02]  /*6390*/  CS2R R100, SRZ ;  /* 0x0000000000647805 */ /* 0x000fe4000001ff00 */
[----:B------:R-:W-:Y:S02]  /*63a0*/  CS2R R98, SRZ ;  /* 0x0000000000627805 */ /* 0x000fe4000001ff00 */
[----:B------:R-:W-:-:S02]  /*63b0*/  CS2R R96, SRZ ;  /* 0x0000000000607805 */ /* 0x000fc4000001ff00 */
[----:B------:R-:W-:Y:S01]  /*63c0*/  CS2R R10, SRZ ;  /* 0x00000000000a7805 */ /* 0x000fe2000001ff00 */
[----:B------:R-:W-:Y:S01]  /*63d0*/  IMAD.MOV.U32 R94, RZ, RZ, RZ ;  /* 0x000000ffff5e7224 */ /* 0x000fe200078e00ff */
[----:B------:R-:W-:Y:S01]  /*63e0*/  CS2R R90, SRZ ;  /* 0x00000000005a7805 */ /* 0x000fe2000001ff00 */
[----:B------:R-:W-:Y:S02]  /*63f0*/  IMAD.MOV.U32 R25, RZ, RZ, RZ ;  /* 0x000000ffff197224 */ /* 0x000fe400078e00ff */
[----:B------:R-:W-:Y:S01]  /*6400*/  IMAD.MOV.U32 R35, RZ, RZ, RZ ;  /* 0x000000ffff237224 */ /* 0x000fe200078e00ff */
[----:B0-----:R-:W-:Y:S06]  /*6410*/  @!P1 BRA `(.L_x_14358) ;  /* 0x00000114000c9947 */ /* 0x001fec0003800000 */
        /* <DEDUP_REMOVED lines=9> */
.L_x_14643:
        /* <DEDUP_REMOVED lines=25> */
[----:B0-2---:R-:W-:-:S07]  /*6640*/  IMAD.MOV.U32 R13, RZ, RZ, RZ ;  /* 0x000000ffff0d7224 */ /* 0x005fce00078e00ff */
[----:B------:R-:W-:-:S07]  /*6650*/  LEPC R20, `(.L_x_14361) ;  /* 0x000000001014794e */ /* 0x000fce0000000000 */
[----:B-1--45:R-:W-:Y:S05]  /*6660*/  CALL.ABS.NOINC R14 ;  /* 0x000000000e007343 */ /* 0x032fea0003c00000 */
.L_x_14361:
[----:B------:R-:W-:Y:S05]  /*6670*/  BSYNC B6 ;  /* 0x0000000000067941 */ /* 0x000fea0003800000 */
.L_x_14360:
        /* <DEDUP_REMOVED lines=13> */
.L_x_14365:
[----:B---3--:R3:W0:Y:S02]  /*6750*/  SYNCS.PHASECHK.TRANS64.TRYWAIT P0, [R2+URZ+0x16800], R3 ;  /* 0x01680003020075a7 */ /* 0x008624000800017f */
[----:B0-----:R-:W-:Y:S05]  /*6760*/  @!P0 NANOSLEEP.SYNCS 0x989680 ;  /* 0x009896800000895d */ /* 0x001fea0003900000 */
[----:B------:R-:W0:Y:S02]  /*6770*/  @!P0 SYNCS.PHASECHK.TRANS64 P0, [R2+URZ+0x16800], R3 ;  /* 0x01680003020085a7 */ /* 0x000e24000800007f */
[----:B0-----:R-:W-:Y:S05]  /*6780*/  @!P0 BRA `(.L_x_14365) ;  /* 0xfffffffc00f08947 */ /* 0x001fea000383ffff */
.L_x_14364:
[----:B------:R-:W-:Y:S05]  /*6790*/  BSYNC B0 ;  /* 0x0000000000007941 */ /* 0x000fea0003800000 */
.L_x_14363:
[----:B------:R-:W-:Y:S05]  /*67a0*/  BRA `(.L_x_14366) ;  /* 0x0000003000387947 */ /* 0x000fea0003800000 */
.L_x_14362:
        /* <DEDUP_REMOVED lines=12> */
[----:B----4-:R-:W-:Y:S01]  /*6870*/  IMAD.IADD R33, R5, 0x1, R25 ;  /* 0x0000000105217824 */ /* 0x010fe200078e0219 */
[----:B------:R-:W-:Y:S06]  /*6880*/  @!P0 BRA `(.L_x_14368) ;  /* 0x0000000000408947 */ /* 0x000fec0003800000 */
        /* <DEDUP_REMOVED lines=15> */
[----:B-1----:R-:W-:Y:S05]  /*6980*/  CALL.ABS.NOINC R14 ;  /* 0x000000000e007343 */ /* 0x002fea0003c00000 */
.L_x_14368:
[----:B------:R-:W-:Y:S05]  /*6990*/  BSYNC B6 ;  /* 0x0000000000067941 */ /* 0x000fea0003800000 */
.L_x_14367:
[----:B------:R-:W3:Y:S01]  /*69a0*/  LDL R20, [R1+0x20] ;  /* 0x0000200001147983 */ /* 0x000ee20000100800 */
[----:B------:R-:W-:Y:S01]  /*69b0*/  ULDC.U8 UR4, c[0x0][0x410] ;  /* 0x0001040000047ab9 */ /* 0x000fe20000000000 */
[----:B------:R-:W-:Y:S01]  /*69c0*/  BSSY B0, `(.L_x_14369) ;  /* 0x00002e4000007945 */ /* 0x000fe20003800000 */
[----:B------:R-:W-:Y:S01]  /*69d0*/  ISETP.NE.AND P0, PT, RZ, UR4, PT ;  /* 0x00000004ff007c0c */ /* 0x000fe2000bf05270 */
[----:B---3--:R-:W-:-:S12]  /*69e0*/  IMAD.IADD R35, R157, 0x1, R20 ;  /* 0x000000019d237824 */ /* 0x008fd800078e0214 */
[----:B------:R-:W-:Y:S05]  /*69f0*/  @!P0 BRA `(.L_x_14370) ;  /* 0x0000001400f08947 */ /* 0x000fea0003800000 */
[----:B------:R-:W0:Y:S01]  /*6a00*/  LDC R38, c[0x0][0x448] ;  /* 0x00011200ff267b82 */ /* 0x000e220000000800 */
[----:B------:R-:W3:Y:S01]  /*6a10*/  S2R R20, SR_TID.X ;  /* 0x0000000000147919 */ /* 0x000ee20000002100 */
[----:B------:R-:W-:Y:S01]  /*6a20*/  ULDC.64 UR4, c[0x0][0x3f8] ;  /* 0x0000fe0000047ab9 */ /* 0x000fe20000000a00 */
[----:B------:R-:W-:Y:S01]  /*6a30*/  ULDC.64 UR6, c[0x0][0x408] ;  /* 0x0001020000067ab9 */ /* 0x000fe20000000a00 */
[----:B------:R-:W-:Y:S02]  /*6a40*/  IMAD.MOV.U32 R8, RZ, RZ, R26 ;  /* 0x000000ffff087224 */ /* 0x000fe400078e001a */
[----:B------:R-:W-:Y:S02]  /*6a50*/  IMAD.MOV.U32 R9, RZ, RZ, R31 ;  /* 0x000000ffff097224 */ /* 0x000fe400078e001f */
[----:B------:R-:W-:Y:S02]  /*6a60*/  IMAD.MOV.U32 R10, RZ, RZ, R24 ;  /* 0x000000ffff0a7224 */ /* 0x000fe400078e0018 */
[----:B------:R-:W-:Y:S01]  /*6a70*/  IMAD.MOV.U32 R11, RZ, RZ, R33 ;  /* 0x000000ffff0b7224 */ /* 0x000fe200078e0021 */
[----:B0-----:R-:W-:Y:S01]  /*6a80*/  ISETP.NE.AND P0, PT, R38, 0x1, PT ;  /* 0x000000012600780c */ /* 0x001fe20003f05270 */
[----:B---3--:R-:W-:-:S12]  /*6a90*/  VIADD R21, R20, 0xffffff80 ;  /* 0xffffff8014157836 */ /* 0x008fd80000000000 */
[----:B------:R-:W0:Y:S01]  /*6aa0*/  @P0 LDC R0, c[0x0][0x44c] ;  /* 0x00011300ff000b82 */ /* 0x000e220000000800 */
[----:B------:R-:W-:-:S04]  /*6ab0*/  SHF.R.S32.HI R20, RZ, 0x1f, R21 ;  /* 0x0000001fff147819 */ /* 0x000fc80000011415 */
[----:B------:R-:W-:-:S03]  /*6ac0*/  LEA.HI R20, R20, R21, RZ, 0x2 ;  /* 0x0000001514147211 */ /* 0x000fc600078f10ff */
[----:B------:R-:W3:Y:S01]  /*6ad0*/  @P0 LDC R5, c[0x0][0x450] ;  /* 0x00011400ff050b82 */ /* 0x000ee20000000800 */
[----:B------:R-:W-:-:S05]  /*6ae0*/  LOP3.LUT R20, R20, 0xfffffffc, RZ, 0xc0, !PT ;  /* 0xfffffffc14147812 */ /* 0x000fca00078ec0ff */
[----:B------:R-:W-:-:S04]  /*6af0*/  IMAD.IADD R20, R21, 0x1, -R20 ;  /* 0x0000000115147824 */ /* 0x000fc800078e0a14 */
[----:B------:R-:W-:-:S04]  /*6b00*/  IMAD R3, R20, 0x60, R35 ;  /* 0x0000006014037824 */ /* 0x000fc800078e0223 */
[----:B0-----:R-:W-:-:S05]  /*6b10*/  @P0 IMAD.HI.U32 R0, R3, R0, RZ ;  /* 0x0000000003000227 */ /* 0x001fca00078e00ff */
        /* <DEDUP_REMOVED lines=21> */
[----:B-1----:R1:W0:Y:S02]  /*6c70*/  SHFL.IDX PT, R14, R7, RZ, 0x1c1f ;  /* 0x001c1fff070e7589 */ /* 0x00222400000e0000 */
.L_x_14649:
[----:B------:R-:W-:Y:S01]  /*6c80*/  IMAD R38, R155, R38, RZ ;  /* 0x000000269b267224 */ /* 0x000fe200078e02ff */
[----:B------:R-:W-:Y:S01]  /*6c90*/  BSSY B1, `(.L_x_14372) ;  /* 0x000001f000017945 */ /* 0x000fe20003800000 */
[----:B------:R-:W-:Y:S02]  /*6ca0*/  CS2R R30, SRZ ;  /* 0x00000000001e7805 */ /* 0x000fe4000001ff00 */
[----:B------:R-:W-:Y:S02]  /*6cb0*/  CS2R R26, SRZ ;  /* 0x00000000001a7805 */ /* 0x000fe4000001ff00 */
[----:B------:R-:W-:Y:S02]  /*6cc0*/  CS2R R32, SRZ ;  /* 0x0000000000207805 */ /* 0x000fe4000001ff00 */
[----:B------:R-:W-:Y:S02]  /*6cd0*/  ISETP.GE.AND P0, PT, R35, R38, PT ;  /* 0x000000262300720c */ /* 0x000fe40003f06270 */
[----:B------:R-:W-:-:S11]  /*6ce0*/  CS2R R24, SRZ ;  /* 0x0000000000187805 */ /* 0x000fd6000001ff00 */
[----:B------:R-:W-:Y:S05]  /*6cf0*/  @P0 BRA `(.L_x_14373) ;  /* 0x0000000000600947 */ /* 0x000fea0003800000 */
[----:B------:R-:W2:Y:S01]  /*6d00*/  LDL R9, [R1+0xc] ;  /* 0x00000c0001097983 */ /* 0x000ea20000100800 */
[----:B------:R-:W-:-:S03]  /*6d10*/  ULDC UR4, c[0x0][0x3f4] ;  /* 0x0000fd0000047ab9 */ /* 0x000fc60000000800 */
[----:B------:R-:W2:Y:S01]  /*6d20*/  LDL R12, [R1+0x54] ;  /* 0x00005400010c7983 */ /* 0x000ea20000100800 */
[----:B------:R-:W-:Y:S01]  /*6d30*/  ISETP.GE.AND P2, PT, R152, UR4, PT ;  /* 0x0000000498007c0c */ /* 0x000fe2000bf46270 */
[----:B----4-:R-:W-:Y:S02]  /*6d40*/  IMAD.MOV.U32 R10, RZ, RZ, R0 ;  /* 0x000000ffff0a7224 */ /* 0x010fe400078e0000 */
[----:B---3--:R-:W-:Y:S02]  /*6d50*/  IMAD.MOV.U32 R11, RZ, RZ, R3 ;  /* 0x000000ffff0b7224 */ /* 0x008fe400078e0003 */
[----:B0-----:R-:W-:Y:S01]  /*6d60*/  IMAD.MOV.U32 R15, RZ, RZ, R5 ;  /* 0x000000ffff0f7224 */ /* 0x001fe200078e0005 */
[----:B------:R-:W-:Y:S02]  /*6d70*/  CS2R R32, SRZ ;  /* 0x0000000000207805 */ /* 0x000fe4000001ff00 */
[----:B------:R-:W-:Y:S02]  /*6d80*/  CS2R R30, SRZ ;  /* 0x00000000001e7805 */ /* 0x000fe4000001ff00 */
[----:B------:R-:W-:-:S03]  /*6d90*/  CS2R R24, SRZ ;  /* 0x0000000000187805 */ /* 0x000fc6000001ff00 */
[----:B------:R-:W-:-:S05]  /*6da0*/  @!P2 IMAD.WIDE R10, R152, 0x2, R10 ;  /* 0x00000002980aa825 */ /* 0x000fca00078e020a */
[----:B------:R0:W5:Y:S01]  /*6db0*/  @!P2 LD.E.64 R32, desc[UR42][R10.64] ;  /* 0x0000002a0a20a980 */ /* 0x000162000c101b00 */
[----:B--2---:R-:W-:-:S13]  /*6dc0*/  ISETP.GE.AND P3, PT, R9, UR4, PT ;  /* 0x0000000409007c0c */ /* 0x004fda000bf66270 */
[C---:B------:R-:W-:Y:S01]  /*6dd0*/  @!P3 IMAD.SHL.U32 R37, R9.reuse, 0x2, RZ ;  /* 0x000000020925b824 */ /* 0x040fe200078e00ff */
[----:B------:R-:W-:-:S04]  /*6de0*/  @!P3 SHF.L.U64.HI R26, R9, 0x1, R12 ;  /* 0x00000001091ab819 */ /* 0x000fc8000001020c */
[-C--:B------:R-:W-:Y:S02]  /*6df0*/  @!P3 IADD3 R20, P0, R0, R37.reuse, RZ ;  /* 0x000000250014b210 */ /* 0x080fe40007f1e0ff */
[----:B------:R-:W-:Y:S01]  /*6e00*/  @!P3 IADD3 R36, P1, R14, R37, RZ ;  /* 0x000000250e24b210 */ /* 0x000fe20007f3e0ff */
[----:B------:R-:W-:-:S04]  /*6e10*/  @!P2 IMAD.WIDE R12, R152, 0x2, R14 ;  /* 0x00000002980ca825 */ /* 0x000fc800078e020e */
[--C-:B------:R-:W-:Y:S01]  /*6e20*/  @!P3 IMAD.X R21, R3, 0x1, R26.reuse, P0 ;  /* 0x000000010315b824 */ /* 0x100fe200000e061a */
[----:B------:R0:W5:Y:S01]  /*6e30*/  @!P2 LD.E.64 R30, desc[UR42][R12.64] ;  /* 0x0000002a0c1ea980 */ /* 0x000162000c101b00 */
[----:B------:R-:W-:Y:S01]  /*6e40*/  @!P3 IMAD.X R37, R5, 0x1, R26, P1 ;  /* 0x000000010525b824 */ /* 0x000fe200008e061a */
[----:B------:R-:W-:Y:S02]  /*6e50*/  CS2R R26, SRZ ;  /* 0x00000000001a7805 */ /* 0x000fe4000001ff00 */
[----:B------:R0:W5:Y:S04]  /*6e60*/  @!P3 LD.E.64 R24, desc[UR42][R20.64] ;  /* 0x0000002a1418b980 */ /* 0x000168000c101b00 */
[----:B------:R0:W5:Y:S02]  /*6e70*/  @!P3 LD.E.64 R26, desc[UR42][R36.64] ;  /* 0x0000002a241ab980 */ /* 0x000164000c101b00 */
.L_x_14373:
[----:B------:R-:W-:Y:S05]  /*6e80*/  BSYNC B1 ;  /* 0x0000000000017941 */ /* 0x000fea0003800000 */
.L_x_14372:
[----:B----45:R-:W-:Y:S01]  /*6e90*/  IMAD.MOV.U32 R0, RZ, RZ, R30 ;  /* 0x000000ffff007224 */ /* 0x030fe200078e001e */
[----:B------:R-:W-:Y:S01]  /*6ea0*/  UMOV UR4, 0xffffffff ;  /* 0xffffffff00047882 */ /* 0x000fe20000000000 */
[----:B---3--:R-:W-:Y:S01]  /*6eb0*/  IMAD.MOV.U32 R3, RZ, RZ, R31 ;  /* 0x000000ffff037224 */ /* 0x008fe200078e001f */
        /* <DEDUP_REMOVED lines=20> */
.L_x_14655:
[----:B------:R-:W-:Y:S01]  /*7000*/  VIADD R35, R35, 0x60 ;  /* 0x0000006023237836 */ /* 0x000fe20000000000 */
[----:B------:R-:W-:Y:S01]  /*7010*/  BSSY B1, `(.L_x_14375) ;  /* 0x000001e000017945 */ /* 0x000fe20003800000 */
[----:B------:R-:W-:Y:S02]  /*7020*/  CS2R R10, SRZ ;  /* 0x00000000000a7805 */ /* 0x000fe4000001ff00 */
[----:B--2---:R-:W-:Y:S02]  /*7030*/  CS2R R12, SRZ ;  /* 0x00000000000c7805 */ /* 0x004fe4000001ff00 */
[----:B0-----:R-:W-:Y:S02]  /*7040*/  CS2R R8, SRZ ;  /* 0x0000000000087805 */ /* 0x001fe4000001ff00 */
[----:B------:R-:W-:-:S13]  /*7050*/  ISETP.GE.AND P0, PT, R35, R38, PT ;  /* 0x000000262300720c */ /* 0x000fda0003f06270 */
[----:B------:R-:W-:Y:S05]  /*7060*/  @P0 BRA `(.L_x_14376) ;  /* 0x0000000000600947 */ /* 0x000fea0003800000 */
[----:B------:R-:W2:Y:S01]  /*7070*/  LDL R4, [R1+0xc] ;  /* 0x00000c0001047983 */ /* 0x000ea20000100800 */
[----:B------:R-:W-:-:S03]  /*7080*/  ULDC UR4, c[0x0][0x3f4] ;  /* 0x0000fd0000047ab9 */ /* 0x000fc60000000800 */
[----:B------:R-:W2:Y:S01]  /*7090*/  LDL R15, [R1+0x54] ;  /* 0x00005400010f7983 */ /* 0x000ea20000100800 */
[----:B------:R-:W-:Y:S01]  /*70a0*/  ISETP.GE.AND P2, PT, R152, UR4, PT ;  /* 0x0000000498007c0c */ /* 0x000fe2000bf46270 */
[----:B----4-:R-:W-:Y:S02]  /*70b0*/  IMAD.MOV.U32 R6, RZ, RZ, R0 ;  /* 0x000000ffff067224 */ /* 0x010fe400078e0000 */
[----:B-1-3--:R-:W-:Y:S01]  /*70c0*/  IMAD.MOV.U32 R7, RZ, RZ, R3 ;  /* 0x000000ffff077224 */ /* 0x00afe200078e0003 */
[----:B------:R-:W-:Y:S02]  /*70d0*/  CS2R R12, SRZ ;  /* 0x00000000000c7805 */ /* 0x000fe4000001ff00 */
[----:B------:R-:W-:-:S07]  /*70e0*/  CS2R R20, SRZ ;  /* 0x0000000000147805 */ /* 0x000fce000001ff00 */
[----:B------:R-:W-:-:S05]  /*70f0*/  @!P2 IMAD.WIDE R6, R152, 0x2, R6 ;  /* 0x000000029806a825 */ /* 0x000fca00078e0206 */
[----:B------:R0:W5:Y:S01]  /*7100*/  @!P2 LD.E.64 R12, desc[UR42][R6.64] ;  /* 0x0000002a060ca980 */ /* 0x000162000c101b00 */
[----:B--2---:R-:W-:-:S13]  /*7110*/  ISETP.GE.AND P3, PT, R4, UR4, PT ;  /* 0x0000000404007c0c */ /* 0x004fda000bf66270 */
[C---:B------:R-:W-:Y:S01]  /*7120*/  @!P3 IMAD.SHL.U32 R9, R4.reuse, 0x2, RZ ;  /* 0x000000020409b824 */ /* 0x040fe200078e00ff */
[----:B------:R-:W-:Y:S01]  /*7130*/  @!P3 SHF.L.U64.HI R10, R4, 0x1, R15 ;  /* 0x00000001040ab819 */ /* 0x000fe2000001020f */
[----:B------:R-:W-:-:S03]  /*7140*/  IMAD.MOV.U32 R15, RZ, RZ, R5 ;  /* 0x000000ffff0f7224 */ /* 0x000fc600078e0005 */
[-C--:B------:R-:W-:Y:S02]  /*7150*/  @!P3 IADD3 R34, P0, R0, R9.reuse, RZ ;  /* 0x000000090022b210 */ /* 0x080fe40007f1e0ff */
[----:B------:R-:W-:Y:S02]  /*7160*/  @!P3 IADD3 R4, P1, R14, R9, RZ ;  /* 0x000000090e04b210 */ /* 0x000fe40007f3e0ff */
[----:B------:R-:W-:Y:S01]  /*7170*/  CS2R R8, SRZ ;  /* 0x0000000000087805 */ /* 0x000fe2000001ff00 */
[--C-:B------:R-:W-:Y:S02]  /*7180*/  @!P3 IMAD.X R35, R3, 0x1, R10.reuse, P0 ;  /* 0x000000010323b824 */ /* 0x100fe400000e060a */
[----:B------:R-:W-:Y:S01]  /*7190*/  @!P3 IMAD.X R5, R5, 0x1, R10, P1 ;  /* 0x000000010505b824 */ /* 0x000fe200008e060a */
[----:B------:R-:W-:Y:S01]  /*71a0*/  CS2R R10, SRZ ;  /* 0x00000000000a7805 */ /* 0x000fe2000001ff00 */
[----:B------:R-:W-:Y:S01]  /*71b0*/  @!P2 IMAD.WIDE R14, R152, 0x2, R14 ;  /* 0x00000002980ea825 */ /* 0x000fe200078e020e */
[----:B------:R0:W5:Y:S04]  /*71c0*/  @!P3 LD.E.64 R8, desc[UR42][R34.64] ;  /* 0x0000002a2208b980 */ /* 0x000168000c101b00 */
[----:B------:R0:W5:Y:S04]  /*71d0*/  @!P2 LD.E.64 R20, desc[UR42][R14.64] ;  /* 0x0000002a0e14a980 */ /* 0x000168000c101b00 */
[----:B------:R0:W5:Y:S02]  /*71e0*/  @!P3 LD.E.64 R10, desc[UR42][R4.64] ;  /* 0x0000002a040ab980 */ /* 0x000164000c101b00 */
.L_x_14376:
[----:B------:R-:W-:Y:S05]  /*71f0*/  BSYNC B1 ;  /* 0x0000000000017941 */ /* 0x000fea0003800000 */
.L_x_14375:
[----:B------:R-:W4:Y:S01]  /*7200*/  LDL R42, [R1+0x40] ;  /* 0x00004000012a7983 */ /* 0x000f220000100800 */
[----:B------:R-:W-:Y:S01]  /*7210*/  ULEA.HI UR4, UR36, UR36, URZ, 0x1 ;  /* 0x0000002424047291 */ /* 0x000fe2000f8f083f */
[----:B0----5:R-:W-:Y:S01]  /*7220*/  IMAD.MOV.U32 R4, RZ, RZ, R20 ;  /* 0x000000ffff047224 */ /* 0x021fe200078e0014 */
[----:B------:R-:W-:Y:S01]  /*7230*/  BSSY B1, `(.L_x_14377) ;  /* 0x0000027000017945 */ /* 0x000fe20003800000 */
[----:B------:R-:W0:Y:S01]  /*7240*/  S2R R35, SR_TID.X ;  /* 0x0000000000237919 */ /* 0x000e220000002100 */
[----:B------:R-:W-:Y:S01]  /*7250*/  ULOP3.LUT UR4, UR4, 0xfffffffe, URZ, 0xc0, !UPT ;  /* 0xfffffffe04047892 */ /* 0x000fe2000f8ec03f */
[----:B------:R-:W-:Y:S01]  /*7260*/  IMAD R14, R29, -0xc0, R38 ;  /* 0xffffff401d0e7824 */ /* 0x000fe200078e0226 */
[----:B------:R-:W-:Y:S01]  /*7270*/  PRMT R37, R4, 0x7610, R37 ;  /* 0x0000761004257816 */ /* 0x000fe20000000025 */
[----:B------:R-:W-:Y:S01]  /*7280*/  IMAD.MOV.U32 R4, RZ, RZ, R10 ;  /* 0x000000ffff047224 */ /* 0x000fe200078e000a */
[----:B------:R-:W-:Y:S01]  /*7290*/  UIADD3 UR4, UR36, -UR4, URZ ;  /* 0x8000000424047290 */ /* 0x000fe2000fffe03f */
[----:B------:R-:W-:Y:S01]  /*72a0*/  IMAD.MOV.U32 R6, RZ, RZ, R11 ;  /* 0x000000ffff067224 */ /* 0x000fe200078e000b */
[----:B------:R-:W-:Y:S01]  /*72b0*/  VIMNMX R14, R14, 0xc0, PT ;  /* 0x000000c00e0e7848 */ /* 0x000fe20003fe0100 */
[----:B-1----:R-:W-:Y:S01]  /*72c0*/  IMAD.MOV.U32 R7, RZ, RZ, R12 ;  /* 0x000000ffff077224 */ /* 0x002fe200078e000c */
[----:B------:R-:W-:Y:S01]  /*72d0*/  PRMT R15, R4, 0x7610, R15 ;  /* 0x00007610040f7816 */ /* 0x000fe2000000000f */
[----:B------:R-:W-:Y:S01]  /*72e0*/  IMAD.MOV.U32 R4, RZ, RZ, R8 ;  /* 0x000000ffff047224 */ /* 0x000fe200078e0008 */
[----:B------:R-:W-:-:S02]  /*72f0*/  MOV R5, UR4 ;  /* 0x0000000400057c02 */ /* 0x000fc40008000f00 */
[----:B------:R-:W-:Y:S01]  /*7300*/  PRMT R29, R6, 0x7610, R29 ;  /* 0x00007610061d7816 */ /* 0x000fe2000000001d */
[----:B------:R-:W-:Y:S01]  /*7310*/  IMAD.MOV.U32 R6, RZ, RZ, R9 ;  /* 0x000000ffff067224 */ /* 0x000fe200078e0009 */
[----:B------:R-:W-:Y:S02]  /*7320*/  SHF.L.U32 R5, R5, 0x1f, RZ ;  /* 0x0000001f05057819 */ /* 0x000fe400000006ff */
[----:B------:R-:W-:Y:S02]  /*7330*/  PRMT R34, R4, 0x7610, R34 ;  /* 0x0000761004227816 */ /* 0x000fe40000000022 */
[----:B------:R-:W1:Y:S01]  /*7340*/  SYNCS.PHASECHK.TRANS64.TRYWAIT P0, [R2+URZ+0x16800], R5 ;  /* 0x01680005020075a7 */ /* 0x000e62000800017f */
[----:B------:R-:W-:Y:S02]  /*7350*/  PRMT R38, R7, 0x7610, R38 ;  /* 0x0000761007267816 */ /* 0x000fe40000000026 */
[----:B------:R-:W-:Y:S01]  /*7360*/  ISETP.GE.AND P1, PT, R157, R14, PT ;  /* 0x0000000e9d00720c */ /* 0x000fe20003f26270 */
[----:B0-----:R-:W-:-:S05]  /*7370*/  VIADD R43, R35, 0xffffff80 ;  /* 0xffffff80232b7836 */ /* 0x001fca0000000000 */
[----:B------:R-:W-:-:S04]  /*7380*/  SHF.R.S32.HI R35, RZ, 0x1f, R43 ;  /* 0x0000001fff237819 */ /* 0x000fc8000001142b */
[----:B------:R-:W-:-:S04]  /*7390*/  LEA.HI R35, R35, R43, RZ, 0x5 ;  /* 0x0000002b23237211 */ /* 0x000fc800078f28ff */
[----:B------:R-:W-:Y:S01]  /*73a0*/  SHF.R.S32.HI R35, RZ, 0x5, R35 ;  /* 0x00000005ff237819 */ /* 0x000fe20000011423 */
[C---:B----4-:R-:W-:Y:S01]  /*73b0*/  IMAD.SHL.U32 R0, R42.reuse, 0x40, RZ ;  /* 0x000000402a007824 */ /* 0x050fe200078e00ff */
[----:B------:R-:W-:-:S04]  /*73c0*/  LOP3.LUT P2, RZ, R42, 0x4, RZ, 0xc0, !PT ;  /* 0x000000042aff7812 */ /* 0x000fc8000784c0ff */
[----:B---3--:R-:W-:-:S04]  /*73d0*/  LOP3.LUT R3, R0, 0x1c0, RZ, 0xc0, !PT ;  /* 0x000001c000037812 */ /* 0x008fc800078ec0ff */
[----:B------:R-:W-:Y:S02]  /*73e0*/  LOP3.LUT R0, R3, 0x18, R16, 0xf8, !PT ;  /* 0x0000001803007812 */ /* 0x000fe400078ef810 */
[----:B------:R-:W-:-:S04]  /*73f0*/  SHF.R.U32.HI R3, RZ, 0x3, R3 ;  /* 0x00000003ff037819 */ /* 0x000fc80000011603 */
[----:B------:R-:W-:Y:S01]  /*7400*/  LOP3.LUT R0, R0, R3, RZ, 0x3c, !PT ;  /* 0x0000000300007212 */ /* 0x000fe200078e3cff */
[----:B------:R-:W-:-:S05]  /*7410*/  IMAD.MOV.U32 R3, RZ, RZ, R21 ;  /* 0x000000ffff037224 */ /* 0x000fca00078e0015 */
[----:B------:R-:W-:Y:S01]  /*7420*/  PRMT R36, R3, 0x7610, R36 ;  /* 0x0000761003247816 */ /* 0x000fe20000000024 */
[----:B------:R-:W-:Y:S02]  /*7430*/  IMAD R3, R35, 0x200, R0 ;  /* 0x0000020023037824 */ /* 0x000fe400078e0200 */
[----:B------:R-:W-:Y:S02]  /*7440*/  IMAD.MOV.U32 R0, RZ, RZ, R13 ;  /* 0x000000ffff007224 */ /* 0x000fe400078e000d */
[----:B------:R-:W-:-:S03]  /*7450*/  IMAD R3, R3, 0x2, R2 ;  /* 0x0000000203037824 */ /* 0x000fc600078e0202 */
[----:B------:R-:W-:Y:S01]  /*7460*/  PRMT R41, R0, 0x7610, R41 ;  /* 0x0000761000297816 */ /* 0x000fe20000000029 */
[C---:B------:R-:W-:Y:S02]  /*7470*/  VIADD R4, R3.reuse, 0x8400 ;  /* 0x0000840003047836 */ /* 0x040fe40000000000 */
[----:B------:R-:W-:Y:S01]  /*7480*/  VIADD R0, R3, 0x8440 ;  /* 0x0000844003007836 */ /* 0x000fe20000000000 */
[----:B-1----:R-:W-:Y:S06]  /*7490*/  @!P0 BRA `(.L_x_14378) ;  /* 0x0000019c003c8947 */ /* 0x002fec0003800000 */
.L_x_14656:
[----:B------:R-:W-:Y:S05]  /*74a0*/  BSYNC B1 ;  /* 0x0000000000017941 */ /* 0x000fea0003800000 */
.L_x_14377:
[----:B------:R-:W-:Y:S01]  /*74b0*/  BSSY B1, `(.L_x_14379) ;  /* 0x0000068000017945 */ /* 0x000fe20003800000 */
[----:B------:R-:W-:Y:S01]  /*74c0*/  PRMT R35, R6, 0x7610, R35 ;  /* 0x0000761006237816 */ /* 0x000fe20000000023 */
[----:B------:R-:W-:Y:S02]  /*74d0*/  @P2 VIADD R0, R4, 0xffffffc0 ;  /* 0xffffffc004002836 */ /* 0x000fe40000000000 */
[----:B------:R-:W-:Y:S05]  /*74e0*/  @P1 BRA `(.L_x_14380) ;  /* 0x0000000400901947 */ /* 0x000fea0003800000 */
[----:B------:R-:W2:Y:S01]  /*74f0*/  LDL R7, [R1+0xc] ;  /* 0x00000c0001077983 */ /* 0x000ea20000100800 */
[----:B0-----:R-:W0:Y:S01]  /*7500*/  LDC R5, c[0x0][0x3f4] ;  /* 0x0000fd00ff057b82 */ /* 0x001e220000000800 */
[----:B------:R-:W-:Y:S01]  /*7510*/  BSSY B2, `(.L_x_14381) ;  /* 0x0000032000027945 */ /* 0x000fe20003800000 */
[-C--:B0-----:R-:W-:Y:S02]  /*7520*/  ISETP.GE.AND P0, PT, R152, R5.reuse, PT ;  /* 0x000000059800720c */ /* 0x081fe40003f06270 */
[----:B--2---:R-:W-:-:S11]  /*7530*/  ISETP.GE.AND P1, PT, R7, R5, PT ;  /* 0x000000050700720c */ /* 0x004fd60003f26270 */
[----:B------:R-:W-:Y:S05]  /*7540*/  @P0 BRA `(.L_x_14382) ;  /* 0x0000000000b80947 */ /* 0x000fea0003800000 */
        /* <DEDUP_REMOVED lines=46> */
.L_x_14382:
[----:B------:R-:W-:Y:S05]  /*7830*/  BSYNC B2 ;  /* 0x0000000000027941 */ /* 0x000fea0003800000 */
.L_x_14381:
[----:B------:R-:W-:Y:S05]  /*7840*/  @P1 BRA `(.L_x_14380) ;  /* 0x0000000000b81947 */ /* 0x000fea0003800000 */
[----:B0-----:R-:W0:Y:S01]  /*7850*/  LDS.128 R4, [R0] ;  /* 0x0000000000047984 */ /* 0x001e220000000c00 */
[----:B------:R-:W-:Y:S02]  /*7860*/  SHF.R.U64 R30, R24, 0x10, R25 ;  /* 0x00000010181e7819 */ /* 0x000fe40000001219 */
[--C-:B------:R-:W-:Y:S02]  /*7870*/  SHF.R.U64 R24, R26, 0x10, R27.reuse ;  /* 0x000000101a187819 */ /* 0x100fe4000000121b */
        /* <DEDUP_REMOVED lines=14> */
[C---:B------:R-:W-:Y:S01]  /*7960*/  FMUL.FTZ R43, R25.reuse, R33 ;  /* 0x00000021192b7220 */ /* 0x040fe20000410000 */
[----:B------:R-:W-:Y:S01]  /*7970*/  FMUL.FTZ R42, R25, R32 ;  /* 0x00000020192a7220 */ /* 0x000fe20000410000 */
[----:B------:R-:W-:Y:S01]  /*7980*/  FMUL.FTZ R25, R27, R40 ;  /* 0x000000281b197220 */ /* 0x000fe20000410000 */
[----:B------:R-:W-:Y:S02]  /*7990*/  IMAD.U32 R6, R4, 0x10000, RZ ;  /* 0x0001000004067824 */ /* 0x000fe400078e00ff */
[----:B------:R-:W-:Y:S01]  /*79a0*/  FFMA.FTZ R43, R24, R32, -R43 ;  /* 0x00000020182b7223 */ /* 0x000fe2000001082b */
[----:B------:R-:W-:Y:S02]  /*79b0*/  IMAD.U32 R7, R5, 0x10000, RZ ;  /* 0x0001000005077824 */ /* 0x000fe400078e00ff */
[----:B------:R-:W-:Y:S01]  /*79c0*/  FFMA.FTZ R44, R26, R31, -R25 ;  /* 0x0000001f1a2c7223 */ /* 0x000fe20000010819 */
[----:B------:R-:W-:Y:S01]  /*79d0*/  FFMA.FTZ R42, R24, R33, R42 ;  /* 0x00000021182a7223 */ /* 0x000fe2000001002a */
        /* <DEDUP_REMOVED lines=21> */
.L_x_14380:
[----:B------:R-:W-:Y:S05]  /*7b30*/  BSYNC B1 ;  /* 0x0000000000017941 */ /* 0x000fea0003800000 */
.L_x_14379:
[----:B01----:R-:W-:-:S05]  /*7b40*/  VIADD R4, R157, 0x60 ;  /* 0x000000609d047836 */ /* 0x003fca0000000000 */
[----:B------:R-:W-:-:S13]  /*7b50*/  ISETP.GE.AND P0, PT, R4, R14, PT ;  /* 0x0000000e0400720c */ /* 0x000fda0003f06270 */
[----:B------:R-:W-:Y:S05]  /*7b60*/  @P0 BRA `(.L_x_14383) ;  /* 0x0000001c00240947 */ /* 0x000fea0003800000 */
[----:B------:R-:W2:Y:S01]  /*7b70*/  LDL R4, [R1+0xc] ;  /* 0x00000c0001047983 */ /* 0x000ea20000100800 */
[----:B------:R-:W0:Y:S01]  /*7b80*/  LDC R5, c[0x0][0x3f4] ;  /* 0x0000fd00ff057b82 */ /* 0x000e220000000800 */
[----:B------:R-:W-:Y:S01]  /*7b90*/  BSSY B1, `(.L_x_14384) ;  /* 0x0000032000017945 */ /* 0x000fe20003800000 */
[-C--:B0-----:R-:W-:Y:S02]  /*7ba0*/  ISETP.GE.AND P0, PT, R152, R5.reuse, PT ;  /* 0x000000059800720c */ /* 0x081fe40003f06270 */
[----:B--2---:R-:W-:-:S11]  /*7bb0*/  ISETP.GE.AND P1, PT, R4, R5, PT ;  /* 0x000000050400720c */ /* 0x004fd60003f26270 */
[----:B------:R-:W-:Y:S05]  /*7bc0*/  @P0 BRA `(.L_x_14385) ;  /* 0x0000000000b80947 */ /* 0x000fea0003800000 */
[----:B------:R-:W0:Y:S01]  /*7bd0*/  LDS.128 R4, [R3+0xb400] ;  /* 0x00b4000003047984 */ /* 0x000e220000000c00 */
        /* <DEDUP_REMOVED lines=17> */
[-C--:B------:R-:W-:Y:S01]  /*7cf0*/  FMUL.FTZ R13, R13, R21.reuse ;  /* 0x000000150d0d7220 */ /* 0x080fe20000410000 */
[C---:B------:R-:W-:Y:S01]  /*7d00*/  IMAD.U32 R6, R4.reuse, 0x10000, RZ ;  /* 0x0001000004067824 */ /* 0x040fe200078e00ff */
[----:B------:R-:W-:Y:S01]  /*7d10*/  LOP3.LUT R4, R4, 0xffff0000, RZ, 0xc0, !PT ;  /* 0xffff000004047812 */ /* 0x000fe200078ec0ff */
[C---:B------:R-:W-:Y:S02]  /*7d20*/  IMAD.U32 R7, R5.reuse, 0x10000, RZ ;  /* 0x0001000005077824 */ /* 0x040fe400078e00ff */
[C---:B------:R-:W-:Y:S01]  /*7d30*/  FFMA.FTZ R31, R12.reuse, R24, R13 ;  /* 0x000000180c1f7223 */ /* 0x040fe2000001000d */
[----:B------:R-:W-:Y:S01]  /*7d40*/  FFMA.FTZ R26, R12, R21, -R27 ;  /* 0x000000150c1a7223 */ /* 0x000fe2000001081b */
[----:B------:R-:W-:Y:S01]  /*7d50*/  IMAD.U32 R13, R38, 0x10000, RZ ;  /* 0x00010000260d7824 */ /* 0x000fe200078e00ff */
        /* <DEDUP_REMOVED lines=21> */
.L_x_14385:
[----:B------:R-:W-:Y:S05]  /*7eb0*/  BSYNC B1 ;  /* 0x0000000000017941 */ /* 0x000fea0003800000 */
.L_x_14384:
[----:B------:R-:W-:Y:S05]  /*7ec0*/  @P1 BRA `(.L_x_14383) ;  /* 0x00000018004c1947 */ /* 0x000fea0003800000 */
        /* <DEDUP_REMOVED lines=47> */
.L_x_14370:
[----:B------:R-:W0:Y:S01]  /*81c0*/  S2R R0, SR_TID.X ;  /* 0x0000000000007919 */ /* 0x000e220000002100 */
[----:B------:R-:W3:Y:S01]  /*81d0*/  LDC R32, c[0x0][0x448] ;  /* 0x00011200ff207b82 */ /* 0x000ee20000000800 */
[----:B------:R-:W-:Y:S01]  /*81e0*/  ULDC.64 UR4, c[0x0][0x3f8] ;  /* 0x0000fe0000047ab9 */ /* 0x000fe20000000a00 */
[----:B------:R-:W-:Y:S01]  /*81f0*/  ULDC.64 UR6, c[0x0][0x408] ;  /* 0x0001020000067ab9 */ /* 0x000fe20000000a00 */
[----:B------:R-:W-:Y:S02]  /*8200*/  IMAD.MOV.U32 R4, RZ, RZ, R26 ;  /* 0x000000ffff047224 */ /* 0x000fe400078e001a */
[----:B------:R-:W-:Y:S02]  /*8210*/  IMAD.MOV.U32 R6, RZ, RZ, R24 ;  /* 0x000000ffff067224 */ /* 0x000fe400078e0018 */
[----:B------:R-:W-:Y:S01]  /*8220*/  IMAD.MOV.U32 R7, RZ, RZ, R33 ;  /* 0x000000ffff077224 */ /* 0x000fe200078e0021 */
[----:B---3--:R-:W-:Y:S01]  /*8230*/  ISETP.NE.AND P0, PT, R32, 0x1, PT ;  /* 0x000000012000780c */ /* 0x008fe20003f05270 */
[----:B0-----:R-:W-:-:S05]  /*8240*/  VIADD R0, R0, 0xffffff80 ;  /* 0xffffff8000007836 */ /* 0x001fca0000000000 */
[----:B------:R-:W-:-:S07]  /*8250*/  SHF.R.S32.HI R3, RZ, 0x1f, R0 ;  /* 0x0000001fff037819 */ /* 0x000fce0000011400 */
[----:B------:R-:W0:Y:S01]  /*8260*/  @P0 LDC R5, c[0x0][0x450] ;  /* 0x00011400ff050b82 */ /* 0x000e220000000800 */
[----:B------:R-:W-:-:S04]  /*8270*/  LEA.HI R3, R3, R0, RZ, 0x2 ;  /* 0x0000000003037211 */ /* 0x000fc800078f10ff */
[----:B------:R-:W-:-:S05]  /*8280*/  LOP3.LUT R3, R3, 0xfffffffc, RZ, 0xc0, !PT ;  /* 0xfffffffc03037812 */ /* 0x000fca00078ec0ff */
[----:B------:R-:W-:Y:S02]  /*8290*/  IMAD.IADD R3, R0, 0x1, -R3 ;  /* 0x0000000100037824 */ /* 0x000fe400078e0a03 */
[----:B------:R-:W3:Y:S02]  /*82a0*/  @P0 LDC R0, c[0x0][0x44c] ;  /* 0x00011300ff000b82 */ /* 0x000ee40000000800 */
[----:B------:R-:W-:-:S04]  /*82b0*/  IMAD R3, R3, 0x60, R35 ;  /* 0x0000006003037824 */ /* 0x000fc800078e0223 */
[----:B---3--:R-:W-:-:S05]  /*82c0*/  @P0 IMAD.HI.U32 R0, R3, R0, RZ ;  /* 0x0000000003000227 */ /* 0x008fca00078e00ff */
[----:B0-----:R-:W-:Y:S01]  /*82d0*/  @P0 SHF.R.U32.HI R3, RZ, R5, R0 ;  /* 0x00000005ff030219 */ /* 0x001fe20000011600 */
        /* <DEDUP_REMOVED lines=18> */
[----:B------:R-:W0:Y:S01]  /*8400*/  LDC R41, c[0x0][0x3f4] ;  /* 0x0000fd00ff297b82 */ /* 0x000e220000000800 */
[----:B------:R-:W3:Y:S01]  /*8410*/  SHFL.IDX PT, R3, R25, RZ, 0x1c1f ;  /* 0x001c1fff19037589 */ /* 0x000ee200000e0000 */
[----:B------:R-:W-:-:S03]  /*8420*/  IMAD R32, R155, R32, RZ ;  /* 0x000000209b207224 */ /* 0x000fc600078e02ff */
[----:B------:R-:W4:Y:S04]  /*8430*/  SHFL.IDX PT, R0, R26, RZ, 0x1c1f ;  /* 0x001c1fff1a007589 */ /* 0x000f2800000e0000 */
[----:B-1----:R-:W1:Y:S04]  /*8440*/  SHFL.IDX PT, R14, R27, RZ, 0x1c1f ;  /* 0x001c1fff1b0e7589 */ /* 0x002e6800000e0000 */
[----:B------:R-:W5:Y:S01]  /*8450*/  SHFL.IDX PT, R4, R24, RZ, 0x1c1f ;  /* 0x001c1fff18047589 */ /* 0x000f6200000e0000 */
[----:B0-----:R-:W-:-:S04]  /*8460*/  ISETP.GE.AND P0, PT, R16, R41, PT ;  /* 0x000000291000720c */ /* 0x001fc80003f06270 */
[----:B------:R-:W-:-:S13]  /*8470*/  ISETP.GE.OR P1, PT, R35, R32, P0 ;  /* 0x000000202300720c */ /* 0x000fda0000726670 */
[C---:B------:R-:W-:Y:S01]  /*8480*/  @!P1 IMAD.SHL.U32 R5, R16.reuse, 0x2, RZ ;  /* 0x0000000210059824 */ /* 0x040fe200078e00ff */
[----:B------:R-:W-:-:S04]  /*8490*/  @!P1 SHF.L.U64.HI R21, R16, 0x1, R17 ;  /* 0x0000000110159819 */ /* 0x000fc80000010211 */
[----:B---3--:R-:W-:-:S05]  /*84a0*/  @!P1 IADD3 R6, P2, R3, R5, RZ ;  /* 0x0000000503069210 */ /* 0x008fca0007f5e0ff */
[----:B----4-:R-:W-:-:S05]  /*84b0*/  @!P1 IMAD.X R7, R0, 0x1, R21, P2 ;  /* 0x0000000100079824 */ /* 0x010fca00010e0615 */
[----:B------:R-:W3:Y:S01]  /*84c0*/  @!P1 LD.E.128 R8, desc[UR42][R6.64] ;  /* 0x0000002a06089980 */ /* 0x000ee2000c101d00 */
[----:B-1----:R-:W-:-:S05]  /*84d0*/  @!P1 IADD3 R14, P2, R14, R5, RZ ;  /* 0x000000050e0e9210 */ /* 0x002fca0007f5e0ff */
[----:B-----5:R-:W-:-:S04]  /*84e0*/  @!P1 IMAD.X R3, R4, 0x1, R21, P2 ;  /* 0x0000000104039824 */ /* 0x020fc800010e0615 */
[----:B------:R-:W-:-:S05]  /*84f0*/  @!P1 IMAD.MOV.U32 R15, RZ, RZ, R3 ;  /* 0x000000ffff0f9224 */ /* 0x000fca00078e0003 */
[----:B------:R0:W4:Y:S01]  /*8500*/  @!P1 LD.E.128 R4, desc[UR42][R14.64] ;  /* 0x0000002a0e049980 */ /* 0x000122000c101d00 */
[----:B------:R-:W-:Y:S02]  /*8510*/  CS2R R36, SRZ ;  /* 0x0000000000247805 */ /* 0x000fe4000001ff00 */
[----:B------:R-:W-:Y:S02]  /*8520*/  CS2R R38, SRZ ;  /* 0x0000000000267805 */ /* 0x000fe4000001ff00 */
[----:B------:R-:W-:Y:S01]  /*8530*/  CS2R R30, SRZ ;  /* 0x00000000001e7805 */ /* 0x000fe2000001ff00 */
[----:B------:R-:W1:Y:S01]  /*8540*/  SHFL.IDX PT, R24, R24, 0x1, 0x1c1f ;  /* 0x003c1f0018187f89 */ /* 0x000e6200000e0000 */
[----:B------:R-:W-:-:S03]  /*8550*/  CS2R R20, SRZ ;  /* 0x0000000000147805 */ /* 0x000fc6000001ff00 */
[----:B0-----:R0:W0:Y:S01]  /*8560*/  SHFL.IDX PT, R14, R27, 0x1, 0x1c1f ;  /* 0x003c1f001b0e7f89 */ /* 0x00102200000e0000 */
[----:B---3--:R-:W-:Y:S02]  /*8570*/  @!P1 IMAD.MOV.U32 R36, RZ, RZ, R8 ;  /* 0x000000ffff249224 */ /* 0x008fe400078e0008 */
[----:B------:R-:W-:Y:S02]  /*8580*/  @!P1 IMAD.MOV.U32 R37, RZ, RZ, R9 ;  /* 0x000000ffff259224 */ /* 0x000fe400078e0009 */
[----:B------:R-:W-:Y:S02]  /*8590*/  IMAD.MOV.U32 R0, RZ, RZ, R36 ;  /* 0x000000ffff007224 */ /* 0x000fe400078e0024 */
[----:B------:R-:W-:Y:S02]  /*85a0*/  IMAD.MOV.U32 R3, RZ, RZ, R37 ;  /* 0x000000ffff037224 */ /* 0x000fe400078e0025 */
[----:B------:R-:W-:Y:S01]  /*85b0*/  @!P1 IMAD.MOV.U32 R38, RZ, RZ, R10 ;  /* 0x000000ffff269224 */ /* 0x000fe200078e000a */
[----:B------:R-:W-:Y:S01]  /*85c0*/  PRMT R48, R0, 0x7610, R48 ;  /* 0x0000761000307816 */ /* 0x000fe20000000030 */
[----:B------:R-:W-:Y:S01]  /*85d0*/  @!P1 IMAD.MOV.U32 R39, RZ, RZ, R11 ;  /* 0x000000ffff279224 */ /* 0x000fe200078e000b */
[----:B------:R-:W-:Y:S01]  /*85e0*/  PRMT R34, R34, 0x5410, R3 ;  /* 0x0000541022227816 */ /* 0x000fe20000000003 */
[----:B------:R3:W0:Y:S01]  /*85f0*/  SHFL.IDX PT, R0, R26, 0x1, 0x1c1f ;  /* 0x003c1f001a007f89 */ /* 0x00062200000e0000 */
[----:B------:R-:W-:-:S02]  /*8600*/  IMAD.MOV.U32 R8, RZ, RZ, R38 ;  /* 0x000000ffff087224 */ /* 0x000fc400078e0026 */
[----:B----4-:R-:W-:Y:S01]  /*8610*/  @!P1 IMAD.MOV.U32 R30, RZ, RZ, R4 ;  /* 0x000000ffff1e9224 */ /* 0x010fe200078e0004 */
[----:B------:R3:W4:Y:S01]  /*8620*/  SHFL.IDX PT, R3, R25, 0x1, 0x1c1f ;  /* 0x003c1f0019037f89 */ /* 0x00072200000e0000 */
[----:B------:R-:W-:Y:S01]  /*8630*/  @!P1 IMAD.MOV.U32 R31, RZ, RZ, R5 ;  /* 0x000000ffff1f9224 */ /* 0x000fe200078e0005 */
[----:B------:R-:W-:Y:S01]  /*8640*/  MOV R9, R39 ;  /* 0x0000002700097202 */ /* 0x000fe20000000f00 */
[----:B------:R-:W-:Y:S01]  /*8650*/  @!P1 IMAD.MOV.U32 R20, RZ, RZ, R6 ;  /* 0x000000ffff149224 */ /* 0x000fe200078e0006 */
[----:B------:R-:W-:Y:S01]  /*8660*/  PRMT R33, R8, 0x7610, R33 ;  /* 0x0000761008217816 */ /* 0x000fe20000000021 */
[----:B------:R-:W-:Y:S01]  /*8670*/  @!P1 IMAD.MOV.U32 R21, RZ, RZ, R7 ;  /* 0x000000ffff159224 */ /* 0x000fe200078e0007 */
[----:B------:R-:W-:Y:S01]  /*8680*/  PRMT R34, R9, 0x7610, R34 ;  /* 0x0000761009227816 */ /* 0x000fe20000000022 */
[----:B------:R-:W-:Y:S02]  /*8690*/  IMAD.MOV.U32 R4, RZ, RZ, R30 ;  /* 0x000000ffff047224 */ /* 0x000fe400078e001e */
[----:B------:R-:W-:-:S02]  /*86a0*/  IMAD.MOV.U32 R5, RZ, RZ, R31 ;  /* 0x000000ffff057224 */ /* 0x000fc400078e001f */
[----:B------:R-:W-:Y:S01]  /*86b0*/  IMAD.MOV.U32 R6, RZ, RZ, R20 ;  /* 0x000000ffff067224 */ /* 0x000fe200078e0014 */
[----:B------:R-:W-:Y:S01]  /*86c0*/  PRMT R50, R4, 0x7610, R50 ;  /* 0x0000761004327816 */ /* 0x000fe20000000032 */
[----:B------:R-:W-:Y:S01]  /*86d0*/  IMAD.MOV.U32 R7, RZ, RZ, R21 ;  /* 0x000000ffff077224 */ /* 0x000fe200078e0015 */
[----:B------:R-:W-:Y:S02]  /*86e0*/  PRMT R54, R5, 0x7610, R54 ;  /* 0x0000761005367816 */ /* 0x000fe40000000036 */
[----:B------:R-:W-:Y:S02]  /*86f0*/  CS2R R4, SRZ ;  /* 0x0000000000047805 */ /* 0x000fe4000001ff00 */
[----:B------:R-:W-:Y:S02]  /*8700*/  PRMT R33, R33, 0x5410, R6 ;  /* 0x0000541021217816 */ /* 0x000fe40000000006 */
[----:B01-3--:R-:W-:-:S07]  /*8710*/  PRMT R55, R7, 0x7610, R55 ;  /* 0x0000761007377816 */ /* 0x00bfce0000000037 */
.L_x_14666:
[----:B------:R-:W-:Y:S01]  /*8720*/  VIADD R35, R35, 0x60 ;  /* 0x0000006023237836 */ /* 0x000fe20000000000 */
[----:B------:R-:W-:Y:S01]  /*8730*/  BSSY B1, `(.L_x_14387) ;  /* 0x0000012000017945 */ /* 0x000fe20003800000 */
[----:B------:R-:W-:Y:S02]  /*8740*/  CS2R R6, SRZ ;  /* 0x0000000000067805 */ /* 0x000fe4000001ff00 */
[----:B------:R-:W-:Y:S02]  /*8750*/  CS2R R8, SRZ ;  /* 0x0000000000087805 */ /* 0x000fe4000001ff00 */
        /* <DEDUP_REMOVED lines=10> */
[----:B------:R-:W-:-:S03]  /*8800*/  IADD3 R4, P2, R14, R4, RZ ;  /* 0x000000040e047210 */ /* 0x000fc60007f5e0ff */
[--C-:B------:R-:W-:Y:S02]  /*8810*/  IMAD.X R9, R0, 0x1, R5.reuse, P1 ;  /* 0x0000000100097824 */ /* 0x100fe400008e0605 */
[----:B------:R-:W-:-:S04]  /*8820*/  IMAD.X R5, R24, 0x1, R5, P2 ;  /* 0x0000000118057824 */ /* 0x000fc800010e0605 */
[----:B------:R-:W5:Y:S04]  /*8830*/  LD.E.128 R8, desc[UR42][R8.64] ;  /* 0x0000002a08087980 */ /* 0x000f68000c101d00 */
[----:B------:R-:W5:Y:S02]  /*8840*/  LD.E.128 R4, desc[UR42][R4.64] ;  /* 0x0000002a04047980 */ /* 0x000f64000c101d00 */
.L_x_14388:
[----:B------:R-:W-:Y:S05]  /*8850*/  BSYNC B1 ;  /* 0x0000000000017941 */ /* 0x000fea0003800000 */
.L_x_14387:
[----:B------:R-:W-:Y:S01]  /*8860*/  ULEA.HI UR4, UR36, UR36, URZ, 0x1 ;  /* 0x0000002424047291 */ /* 0x000fe2000f8f083f */
[----:B------:R-:W-:Y:S01]  /*8870*/  IMAD R29, R29, -0xc0, R32 ;  /* 0xffffff401d1d7824 */ /* 0x000fe200078e0220 */
[----:B------:R-:W-:Y:S01]  /*8880*/  BSSY B1, `(.L_x_14389) ;  /* 0x0000019000017945 */ /* 0x000fe20003800000 */
[----:B------:R-:W-:Y:S01]  /*8890*/  VIADD R14, R157, 0x60 ;  /* 0x000000609d0e7836 */ /* 0x000fe20000000000 */
[----:B------:R-:W-:Y:S01]  /*88a0*/  ULOP3.LUT UR4, UR4, 0xfffffffe, URZ, 0xc0, !UPT ;  /* 0xfffffffe04047892 */ /* 0x000fe2000f8ec03f */
[----:B----45:R-:W-:Y:S01]  /*88b0*/  IMAD.MOV.U32 R3, RZ, RZ, R4 ;  /* 0x000000ffff037224 */ /* 0x030fe200078e0004 */
[----:B------:R-:W-:Y:S01]  /*88c0*/  VIMNMX R0, R29, 0xc0, PT ;  /* 0x000000c01d007848 */ /* 0x000fe20003fe0100 */
[----:B------:R-:W-:Y:S01]  /*88d0*/  IMAD.MOV.U32 R12, RZ, RZ, R5 ;  /* 0x000000ffff0c7224 */ /* 0x000fe200078e0005 */
[----:B------:R-:W-:Y:S02]  /*88e0*/  UIADD3 UR4, UR36, -UR4, URZ ;  /* 0x8000000424047290 */ /* 0x000fe4000fffe03f */
[----:B------:R-:W-:-:S02]  /*88f0*/  ISETP.GE.OR P2, PT, R157, R0, P0 ;  /* 0x000000009d00720c */ /* 0x000fc40000746670 */
[----:B------:R-:W-:Y:S01]  /*8900*/  ISETP.GE.OR P0, PT, R14, R0, P0 ;  /* 0x000000000e00720c */ /* 0x000fe20000706670 */
[----:B------:R-:W-:Y:S01]  /*8910*/  IMAD.MOV.U32 R0, RZ, RZ, R6 ;  /* 0x000000ffff007224 */ /* 0x000fe200078e0006 */
[----:B------:R-:W-:Y:S01]  /*8920*/  PRMT R43, R3, 0x7610, R43 ;  /* 0x00007610032b7816 */ /* 0x000fe2000000002b */
[----:B--2---:R-:W-:Y:S01]  /*8930*/  IMAD.U32 R13, RZ, RZ, UR4 ;  /* 0x00000004ff0d7e24 */ /* 0x004fe2000f8e00ff */
        /* <DEDUP_REMOVED lines=12> */
[----:B0-----:R-:W-:Y:S06]  /*8a00*/  @!P1 BRA `(.L_x_14390) ;  /* 0x0000018c00649947 */ /* 0x001fec0003800000 */
.L_x_14667:
[----:B------:R-:W-:Y:S05]  /*8a10*/  BSYNC B1 ;  /* 0x0000000000017941 */ /* 0x000fea0003800000 */
.L_x_14389:
[----:B------:R-:W-:Y:S04]  /*8a20*/  BSSY B1, `(.L_x_14391) ;  /* 0x0000070000017945 */ /* 0x000fe80003800000 */
[----:B------:R-:W-:Y:S05]  /*8a30*/  @P2 BRA `(.L_x_14392) ;  /* 0x0000000400b82947 */ /* 0x000fea0003800000 */
[----:B------:R-:W2:Y:S01]  /*8a40*/  LDL R12, [R1+0x40] ;  /* 0x00004000010c7983 */ /* 0x000ea20000100800 */
[----:B0-----:R-:W-:Y:S01]  /*8a50*/  IMAD.IADD R13, R16, 0x1, R41 ;  /* 0x00000001100d7824 */ /* 0x001fe200078e0229 */
[----:B------:R-:W-:Y:S01]  /*8a60*/  SHF.R.U64 R49, R30, 0x10, R31 ;  /* 0x000000101e317819 */ /* 0x000fe2000000121f */
[----:B------:R-:W0:Y:S01]  /*8a70*/  S2R R14, SR_TID.X ;  /* 0x00000000000e7919 */ /* 0x000e220000002100 */
[----:B------:R-:W-:Y:S02]  /*8a80*/  SHF.R.U64 R47, R36, 0x10, R37 ;  /* 0x00000010242f7819 */ /* 0x000fe40000001225 */
[----:B------:R-:W-:Y:S02]  /*8a90*/  SHF.R.U64 R36, R38, 0x10, R39 ;  /* 0x0000001026247819 */ /* 0x000fe40000001227 */
[----:B------:R-:W-:Y:S02]  /*8aa0*/  SHF.R.U64 R52, R20, 0x10, R21 ;  /* 0x0000001014347819 */ /* 0x000fe40000001215 */
[----:B------:R-:W-:-:S02]  /*8ab0*/  PRMT R49, R50, 0x5410, R49 ;  /* 0x0000541032317816 */ /* 0x000fc40000000031 */
[----:B------:R-:W-:Y:S02]  /*8ac0*/  SHF.R.U32.HI R39, RZ, 0x10, R39 ;  /* 0x00000010ff277819 */ /* 0x000fe40000011627 */
[----:B------:R-:W-:Y:S01]  /*8ad0*/  PRMT R38, R48, 0x5410, R47 ;  /* 0x0000541030267816 */ /* 0x000fe2000000002f */
[----:B------:R-:W-:Y:S01]  /*8ae0*/  IMAD.U32 R50, R49, 0x10000, RZ ;  /* 0x0001000031327824 */ /* 0x000fe200078e00ff */
[----:B------:R-:W-:Y:S02]  /*8af0*/  SHF.R.U32.HI R53, RZ, 0x10, R21 ;  /* 0x00000010ff357819 */ /* 0x000fe40000011615 */
[C---:B------:R-:W-:Y:S02]  /*8b00*/  PRMT R47, R33.reuse, 0x5410, R36 ;  /* 0x00005410212f7816 */ /* 0x040fe40000000024 */
[----:B------:R-:W-:Y:S02]  /*8b10*/  PRMT R52, R33, 0x5432, R52 ;  /* 0x0000543221347816 */ /* 0x000fe40000000034 */
[----:B------:R-:W-:Y:S01]  /*8b20*/  PRMT R48, R34, 0x5410, R39 ;  /* 0x0000541022307816 */ /* 0x000fe20000000027 */
[----:B------:R-:W-:Y:S01]  /*8b30*/  IMAD.U32 R39, R38, 0x10000, RZ ;  /* 0x0001000026277824 */ /* 0x000fe200078e00ff */
[----:B------:R-:W-:-:S02]  /*8b40*/  SHF.R.U32.HI R46, RZ, 0x10, R37 ;  /* 0x00000010ff2e7819 */ /* 0x000fc40000011625 */
[----:B------:R-:W-:Y:S02]  /*8b50*/  SHF.R.U32.HI R51, RZ, 0x10, R31 ;  /* 0x00000010ff337819 */ /* 0x000fe4000001161f */
[----:B------:R-:W-:Y:S02]  /*8b60*/  PRMT R53, R55, 0x5410, R53 ;  /* 0x0000541037357816 */ /* 0x000fe40000000035 */
[----:B------:R-:W-:Y:S02]  /*8b70*/  LOP3.LUT R49, R49, 0xffff0000, RZ, 0xc0, !PT ;  /* 0xffff000031317812 */ /* 0x000fe400078ec0ff */
[----:B------:R-:W-:Y:S02]  /*8b80*/  PRMT R46, R34, 0x5432, R46 ;  /* 0x00005432222e7816 */ /* 0x000fe4000000002e */
[----:B------:R-:W-:Y:S01]  /*8b90*/  PRMT R51, R54, 0x5410, R51 ;  /* 0x0000541036337816 */ /* 0x000fe20000000033 */
[----:B0-----:R-:W-:-:S05]  /*8ba0*/  VIADD R25, R14, 0xffffff80 ;  /* 0xffffff800e197836 */ /* 0x001fca0000000000 */
[----:B------:R-:W-:-:S04]  /*8bb0*/  SHF.R.S32.HI R24, RZ, 0x1f, R25 ;  /* 0x0000001fff187819 */ /* 0x000fc80000011419 */
[----:B------:R-:W-:-:S04]  /*8bc0*/  LEA.HI R24, R24, R25, RZ, 0x5 ;  /* 0x0000001918187211 */ /* 0x000fc800078f28ff */
[----:B------:R-:W-:Y:S01]  /*8bd0*/  SHF.R.S32.HI R24, RZ, 0x5, R24 ;  /* 0x00000005ff187819 */ /* 0x000fe20000011418 */
[----:B--2---:R-:W-:-:S05]  /*8be0*/  IMAD.SHL.U32 R12, R12, 0x40, RZ ;  /* 0x000000400c0c7824 */ /* 0x004fca00078e00ff */
[----:B------:R-:W-:-:S04]  /*8bf0*/  LOP3.LUT R14, R12, 0x1c0, RZ, 0xc0, !PT ;  /* 0x000001c00c0e7812 */ /* 0x000fc800078ec0ff */
[----:B------:R-:W-:Y:S02]  /*8c00*/  SHF.R.U32.HI R15, RZ, 0x3, R14 ;  /* 0x00000003ff0f7819 */ /* 0x000fe4000001160e */
[C---:B------:R-:W-:Y:S02]  /*8c10*/  LOP3.LUT R13, R14.reuse, 0x38, R13, 0xf8, !PT ;  /* 0x000000380e0d7812 */ /* 0x040fe400078ef80d */
[----:B------:R-:W-:Y:S02]  /*8c20*/  LOP3.LUT R12, R14, 0x38, R16, 0xf8, !PT ;  /* 0x000000380e0c7812 */ /* 0x000fe400078ef810 */
[-C--:B------:R-:W-:Y:S02]  /*8c30*/  LOP3.LUT R13, R13, R15.reuse, RZ, 0x3c, !PT ;  /* 0x0000000f0d0d7212 */ /* 0x080fe400078e3cff */
[----:B------:R-:W-:-:S03]  /*8c40*/  LOP3.LUT R12, R12, R15, RZ, 0x3c, !PT ;  /* 0x0000000f0c0c7212 */ /* 0x000fc600078e3cff */
[C---:B------:R-:W-:Y:S02]  /*8c50*/  IMAD R25, R24.reuse, 0x200, R13 ;  /* 0x0000020018197824 */ /* 0x040fe400078e020d */
[----:B------:R-:W-:Y:S02]  /*8c60*/  IMAD R29, R24, 0x200, R12 ;  /* 0x00000200181d7824 */ /* 0x000fe400078e020c */
[--C-:B------:R-:W-:Y:S02]  /*8c70*/  IMAD R32, R25, 0x2, R2.reuse ;  /* 0x0000000219207824 */ /* 0x100fe400078e0202 */
[----:B------:R-:W-:-:S03]  /*8c80*/  IMAD R29, R29, 0x2, R2 ;  /* 0x000000021d1d7824 */ /* 0x000fc600078e0202 */
[----:B------:R-:W0:Y:S04]  /*8c90*/  LDS.128 R24, [R32+0x8400] ;  /* 0x0084000020187984 */ /* 0x000e280000000c00 */
[----:B------:R-:W1:Y:S01]  /*8ca0*/  LDS.128 R12, [R29+0x8400] ;  /* 0x008400001d0c7984 */ /* 0x000e620000000c00 */
[C---:B0-----:R-:W-:Y:S01]  /*8cb0*/  IMAD.U32 R33, R24.reuse, 0x10000, RZ ;  /* 0x0001000018217824 */ /* 0x041fe200078e00ff */
[----:B------:R-:W-:Y:S01]  /*8cc0*/  LOP3.LUT R24, R24, 0xffff0000, RZ, 0xc0, !PT ;  /* 0xffff000018187812 */ /* 0x000fe200078ec0ff */
[C---:B------:R-:W-:Y:S01]  /*8cd0*/  IMAD.U32 R34, R25.reuse, 0x10000, RZ ;  /* 0x0001000019227824 */ /* 0x040fe200078e00ff */
[----:B------:R-:W-:Y:S01]  /*8ce0*/  LOP3.LUT R25, R25, 0xffff0000, RZ, 0xc0, !PT ;  /* 0xffff000019197812 */ /* 0x000fe200078ec0ff */
[C---:B-1----:R-:W-:Y:S02]  /*8cf0*/  IMAD.U32 R20, R12.reuse, 0x10000, RZ ;  /* 0x000100000c147824 */ /* 0x042fe400078e00ff */
[C---:B------:R-:W-:Y:S01]  /*8d00*/  FMUL.FTZ R55, R33.reuse, R50 ;  /* 0x0000003221377220 */ /* 0x040fe20000410000 */
[----:B------:R-:W-:Y:S01]  /*8d10*/  FMUL.FTZ R57, R33, R39 ;  /* 0x0000002721397220 */ /* 0x000fe20000410000 */
[----:B------:R-:W-:Y:S01]  /*8d20*/  LOP3.LUT R12, R12, 0xffff0000, RZ, 0xc0, !PT ;  /* 0xffff00000c0c7812 */ /* 0x000fe200078ec0ff */
[----:B------:R-:W-:-:S02]  /*8d30*/  IMAD.U32 R21, R13, 0x10000, RZ ;  /* 0x000100000d157824 */ /* 0x000fc400078e00ff */
[----:B------:R-:W-:Y:S01]  /*8d40*/  FFMA.FTZ R55, R20, R39, -R55 ;  /* 0x0000002714377223 */ /* 0x000fe20000010837 */
[----:B------:R-:W-:Y:S01]  /*8d50*/  LOP3.LUT R33, R38, 0xffff0000, RZ, 0xc0, !PT ;  /* 0xffff000026217812 */ /* 0x000fe200078ec0ff */
[----:B------:R-:W-:Y:S01]  /*8d60*/  FMUL.FTZ R39, R24, R49 ;  /* 0x0000003118277220 */ /* 0x000fe20000410000 */
[----:B------:R-:W-:Y:S01]  /*8d70*/  FFMA.FTZ R57, R20, R50, R57 ;  /* 0x0000003214397223 */ /* 0x000fe20000010039 */
[C---:B------:R-:W-:Y:S01]  /*8d80*/  IMAD.U32 R20, R46.reuse, 0x10000, RZ ;  /* 0x000100002e147824 */ /* 0x040fe200078e00ff */
[----:B------:R-:W-:Y:S01]  /*8d90*/  LOP3.LUT R46, R46, 0xffff0000, RZ, 0xc0, !PT ;  /* 0xffff00002e2e7812 */ /* 0x000fe200078ec0ff */
[C---:B------:R-:W-:Y:S02]  /*8da0*/  IMAD.U32 R38, R51.reuse, 0x10000, RZ ;  /* 0x0001000033267824 */ /* 0x040fe400078e00ff */
[-C--:B------:R-:W-:Y:S01]  /*8db0*/  FMUL.FTZ R59, R24, R33.reuse ;  /* 0x00000021183b7220 */ /* 0x080fe20000410000 */
[----:B------:R-:W-:Y:S01]  /*8dc0*/  FFMA.FTZ R50, R12, R33, -R39 ;  /* 0x000000210c327223 */ /* 0x000fe20000010827 */
[C---:B------:R-:W-:Y:S01]  /*8dd0*/  FMUL.FTZ R33, R34.reuse, R20 ;  /* 0x0000001422217220 */ /* 0x040fe20000410000 */
[----:B------:R-:W-:Y:S01]  /*8de0*/  FMUL.FTZ R54, R34, R38 ;  /* 0x0000002622367220 */ /* 0x000fe20000410000 */
[----:B------:R-:W-:Y:S01]  /*8df0*/  LOP3.LUT R24, R51, 0xffff0000, RZ, 0xc0, !PT ;  /* 0xffff000033187812 */ /* 0x000fe200078ec0ff */
[----:B------:R-:W-:-:S02]  /*8e00*/  IMAD.U32 R36, R26, 0x10000, RZ ;  /* 0x000100001a247824 */ /* 0x000fc400078e00ff */
[----:B------:R-:W-:Y:S01]  /*8e10*/  FFMA.FTZ R38, R21, R38, R33 ;  /* 0x0000002615267223 */ /* 0x000fe20000010021 */
[----:B------:R-:W-:Y:S01]  /*8e20*/  LOP3.LUT R13, R13, 0xffff0000, RZ, 0xc0, !PT ;  /* 0xffff00000d0d7812 */ /* 0x000fe200078ec0ff */
[----:B------:R-:W-:Y:S01]  /*8e30*/  FFMA.FTZ R34, R12, R49, R59 ;  /* 0x000000310c227223 */ /* 0x000fe2000001003b */
[----:B------:R-:W-:Y:S01]  /*8e40*/  FFMA.FTZ R54, R21, R20, -R54 ;  /* 0x0000001415367223 */ /* 0x000fe20000010836 */
[----:B------:R-:W-:Y:S02]  /*8e50*/  IMAD.U32 R33, R52, 0x10000, RZ ;  /* 0x0001000034217824 */ /* 0x000fe400078e00ff */
[----:B------:R-:W-:Y:S01]  /*8e60*/  FMUL.FTZ R12, R25, R24 ;  /* 0x00000018190c7220 */ /* 0x000fe20000410000 */
[----:B------:R-:W-:Y:S02]  /*8e70*/  IMAD.U32 R21, R47, 0x10000, RZ ;  /* 0x000100002f157824 */ /* 0x000fe400078e00ff */
[----:B------:R-:W-:Y:S01]  /*8e80*/  FMUL.FTZ R56, R25, R46 ;  /* 0x0000002e19387220 */ /* 0x000fe20000410000 */
[----:B------:R-:W-:-:S02]  /*8e90*/  IMAD.U32 R37, R27, 0x10000, RZ ;  /* 0x000100001b257824 */ /* 0x000fc400078e00ff */
[----:B------:R-:W-:Y:S01]  /*8ea0*/  FMUL.FTZ R49, R36, R33 ;  /* 0x0000002124317220 */ /* 0x000fe20000410000 */
[----:B------:R-:W-:Y:S02]  /*8eb0*/  IMAD.U32 R20, R53, 0x10000, RZ ;  /* 0x0001000035147824 */ /* 0x000fe400078e00ff */
[C---:B------:R-:W-:Y:S01]  /*8ec0*/  FFMA.FTZ R25, R13.reuse, R46, -R12 ;  /* 0x0000002e0d197223 */ /* 0x040fe2000001080c */
[----:B------:R-:W-:Y:S02]  /*8ed0*/  IMAD.U32 R30, R14, 0x10000, RZ ;  /* 0x000100000e1e7824 */ /* 0x000fe400078e00ff */
[----:B------:R-:W-:Y:S01]  /*8ee0*/  FMUL.FTZ R36, R36, R21 ;  /* 0x0000001524247220 */ /* 0x000fe20000410000 */
[----:B------:R-:W-:Y:S01]  /*8ef0*/  FFMA.FTZ R39, R13, R24, R56 ;  /* 0x000000180d277223 */ /* 0x000fe20000010038 */
[----:B------:R-:W-:Y:S02]  /*8f00*/  IMAD.U32 R31, R15, 0x10000, RZ ;  /* 0x000100000f1f7824 */ /* 0x000fe400078e00ff */
[----:B------:R-:W-:Y:S01]  /*8f10*/  FMUL.FTZ R24, R37, R20 ;  /* 0x0000001425187220 */ /* 0x000fe20000410000 */
[----:B------:R-:W-:-:S02]  /*8f20*/  IMAD.U32 R12, R48, 0x10000, RZ ;  /* 0x00010000300c7824 */ /* 0x000fc400078e00ff */
[C---:B------:R-:W-:Y:S01]  /*8f30*/  FFMA.FTZ R49, R30.reuse, R21, -R49 ;  /* 0x000000151e317223 */ /* 0x040fe20000010831 */
[----:B------:R-:W-:Y:S01]  /*8f40*/  FFMA.FTZ R36, R30, R33, R36 ;  /* 0x000000211e247223 */ /* 0x000fe20000010024 */
[----:B------:R-:W-:Y:S01]  /*8f50*/  LOP3.LUT R26, R26, 0xffff0000, RZ, 0xc0, !PT ;  /* 0xffff00001a1a7812 */ /* 0x000fe200078ec0ff */
[-C--:B------:R-:W-:Y:S01]  /*8f60*/  FMUL.FTZ R46, R37, R12.reuse ;  /* 0x0000000c252e7220 */ /* 0x080fe20000410000 */
[----:B------:R-:W-:Y:S01]  /*8f70*/  FFMA.FTZ R30, R31, R12, -R24 ;  /* 0x0000000c1f1e7223 */ /* 0x000fe20000010818 */
[----:B------:R-:W-:Y:S02]  /*8f80*/  LOP3.LUT R27, R27, 0xffff0000, RZ, 0xc0, !PT ;  /* 0xffff00001b1b7812 */ /* 0x000fe400078ec0ff */
        /* <DEDUP_REMOVED lines=25> */
.L_x_14392:
[----:B------:R-:W-:Y:S05]  /*9120*/  BSYNC B1 ;  /* 0x0000000000017941 */ /* 0x000fea0003800000 */
.L_x_14391:
[----:B------:R-:W-:Y:S02]  /*9130*/  PRMT R20, R0, 0x7610, R20 ;  /* 0x0000761000147816 */ /* 0x000fe40000000014 */
[----:B------:R-:W-:Y:S01]  /*9140*/  PRMT R30, R3, 0x7610, R30 ;  /* 0x00007610031e7816 */ /* 0x000fe2000000001e */
[----:B------:R-:W-:Y:S06]  /*9150*/  @P0 BRA `(.L_x_14383) ;  /* 0x0000000400a80947 */ /* 0x000fec0003800000 */
[----:B-1----:R-:W2:Y:S01]  /*9160*/  LDL R12, [R1+0x44] ;  /* 0x00004400010c7983 */ /* 0x002ea20000100800 */
[C---:B0-----:R-:W-:Y:S02]  /*9170*/  VIADD R13, R157.reuse, 0x60 ;  /* 0x000000609d0d7836 */ /* 0x041fe40000000000 */
[----:B------:R-:W-:Y:S01]  /*9180*/  VIADD R14, R157, 0x60 ;  /* 0x000000609d0e7836 */ /* 0x000fe20000000000 */
[----:B------:R-:W3:Y:S01]  /*9190*/  LDL R31, [R1+0x58] ;  /* 0x00005800011f7983 */ /* 0x000ee20000100800 */
[----:B------:R-:W-:Y:S02]  /*91a0*/  IMAD.SHL.U32 R13, R13, 0x40, RZ ;  /* 0x000000400d0d7824 */ /* 0x000fe400078e00ff */
[----:B------:R-:W-:Y:S02]  /*91b0*/  IMAD.SHL.U32 R14, R14, 0x40, RZ ;  /* 0x000000400e0e7824 */ /* 0x000fe400078e00ff */
[----:B------:R-:W-:Y:S01]  /*91c0*/  IMAD.IADD R0, R16, 0x1, R41 ;  /* 0x0000000110007824 */ /* 0x000fe200078e0229 */
[----:B------:R-:W-:-:S02]  /*91d0*/  LOP3.LUT R13, R13, 0x1c0, RZ, 0xc0, !PT ;  /* 0x000001c00d0d7812 */ /* 0x000fc400078ec0ff */
[----:B------:R-:W-:Y:S02]  /*91e0*/  LOP3.LUT R14, R14, 0x1c0, RZ, 0xc0, !PT ;  /* 0x000001c00e0e7812 */ /* 0x000fe400078ec0ff */
[----:B------:R-:W-:Y:S02]  /*91f0*/  SHF.R.U32.HI R13, RZ, 0x3, R13 ;  /* 0x00000003ff0d7819 */ /* 0x000fe4000001160d */
[----:B------:R-:W-:-:S04]  /*9200*/  LOP3.LUT R0, R14, 0x38, R0, 0xf8, !PT ;  /* 0x000000380e007812 */ /* 0x000fc800078ef800 */
[----:B------:R-:W-:Y:S02]  /*9210*/  LOP3.LUT R0, R0, R13, RZ, 0x3c, !PT ;  /* 0x0000000d00007212 */ /* 0x000fe400078e3cff */
[----:B------:R-:W-:Y:S02]  /*9220*/  SHF.R.U64 R4, R4, 0x10, R5 ;  /* 0x0000001004047819 */ /* 0x000fe40000001205 */
[--C-:B------:R-:W-:Y:S02]  /*9230*/  SHF.R.U64 R8, R8, 0x10, R9.reuse ;  /* 0x0000001008087819 */ /* 0x100fe40000001209 */
[----:B------:R-:W-:Y:S02]  /*9240*/  SHF.R.U32.HI R9, RZ, 0x10, R9 ;  /* 0x00000010ff097819 */ /* 0x000fe40000011609 */
[----:B------:R-:W-:Y:S02]  /*9250*/  PRMT R43, R43, 0x5410, R4 ;  /* 0x000054102b2b7816 */ /* 0x000fe40000000004 */
[----:B------:R-:W-:-:S02]  /*9260*/  SHF.R.U32.HI R29, RZ, 0x10, R11 ;  /* 0x00000010ff1d7819 */ /* 0x000fc4000001160b */
[----:B------:R-:W-:Y:S01]  /*9270*/  PRMT R45, R45, 0x5410, R8 ;  /* 0x000054102d2d7816 */ /* 0x000fe20000000008 */
[----:B------:R-:W-:Y:S01]  /*9280*/  IMAD.U32 R32, R43, 0x10000, RZ ;  /* 0x000100002b207824 */ /* 0x000fe200078e00ff */
[----:B------:R-:W-:Y:S02]  /*9290*/  PRMT R44, R44, 0x5410, R9 ;  /* 0x000054102c2c7816 */ /* 0x000fe40000000009 */
[----:B------:R-:W-:Y:S02]  /*92a0*/  SHF.R.U32.HI R5, RZ, 0x10, R5 ;  /* 0x00000010ff057819 */ /* 0x000fe40000011605 */
[----:B------:R-:W-:Y:S01]  /*92b0*/  PRMT R29, R30, 0x5410, R29 ;  /* 0x000054101e1d7816 */ /* 0x000fe2000000001d */
[----:B------:R-:W-:Y:S01]  /*92c0*/  IMAD.U32 R30, R45, 0x10000, RZ ;  /* 0x000100002d1e7824 */ /* 0x000fe200078e00ff */
[----:B------:R-:W-:Y:S02]  /*92d0*/  PRMT R42, R42, 0x5410, R5 ;  /* 0x000054102a2a7816 */ /* 0x000fe40000000005 */
[----:B------:R-:W-:-:S03]  /*92e0*/  SHF.R.U64 R21, R10, 0x10, R11 ;  /* 0x000000100a157819 */ /* 0x000fc6000000120b */
[----:B------:R-:W-:Y:S01]  /*92f0*/  IMAD.U32 R34, R42, 0x10000, RZ ;  /* 0x000100002a227824 */ /* 0x000fe200078e00ff */
[----:B------:R-:W-:Y:S02]  /*9300*/  PRMT R21, R20, 0x5410, R21 ;  /* 0x0000541014157816 */ /* 0x000fe40000000015 */
[----:B------:R-:W-:Y:S02]  /*9310*/  LOP3.LUT R43, R43, 0xffff0000, RZ, 0xc0, !PT ;  /* 0xffff00002b2b7812 */ /* 0x000fe400078ec0ff */
[----:B------:R-:W-:Y:S01]  /*9320*/  LOP3.LUT R45, R45, 0xffff0000, RZ, 0xc0, !PT ;  /* 0xffff00002d2d7812 */ /* 0x000fe200078ec0ff */
[----:B--2---:R-:W-:-:S04]  /*9330*/  IMAD.IADD R3, R12, 0x1, R0 ;  /* 0x000000010c037824 */ /* 0x004fc800078e0200 */
[----:B------:R-:W-:Y:S01]  /*9340*/  IMAD R0, R3, 0x2, R2 ;  /* 0x0000000203007824 */ /* 0x000fe200078e0202 */
[----:B---3--:R-:W0:Y:S04]  /*9350*/  LDS.128 R12, [R31+0x8400] ;  /* 0x008400001f0c7984 */ /* 0x008e280000000c00 */
[----:B------:R-:W1:Y:S01]  /*9360*/  LDS.128 R24, [R0+0x8400] ;  /* 0x0084000000187984 */ /* 0x000e620000000c00 */
[--C-:B------:R-:W-:Y:S02]  /*9370*/  SHF.R.U64 R3, R6, 0x10, R7.reuse ;  /* 0x0000001006037819 */ /* 0x100fe40000001207 */
[----:B------:R-:W-:Y:S02]  /*9380*/  SHF.R.U32.HI R6, RZ, 0x10, R7 ;  /* 0x00000010ff067819 */ /* 0x000fe40000011607 */
[----:B------:R-:W-:-:S02]  /*9390*/  PRMT R40, R40, 0x5410, R3 ;  /* 0x0000541028287816 */ /* 0x000fc40000000003 */
[----:B------:R-:W-:Y:S01]  /*93a0*/  PRMT R35, R35, 0x5410, R6 ;  /* 0x0000541023237816 */ /* 0x000fe20000000006 */
[----:B0-----:R-:W-:Y:S02]  /*93b0*/  IMAD.U32 R3, R12, 0x10000, RZ ;  /* 0x000100000c037824 */ /* 0x001fe400078e00ff */
[----:B-1----:R-:W-:-:S04]  /*93c0*/  IMAD.U32 R9, R24, 0x10000, RZ ;  /* 0x0001000018097824 */ /* 0x002fc800078e00ff */
[C---:B------:R-:W-:Y:S01]  /*93d0*/  FMUL.FTZ R36, R9.reuse, R32 ;  /* 0x0000002009247220 */ /* 0x040fe20000410000 */
[-C--:B------:R-:W-:Y:S01]  /*93e0*/  FMUL.FTZ R38, R9, R30.reuse ;  /* 0x0000001e09267220 */ /* 0x080fe20000410000 */
[----:B------:R-:W-:Y:S02]  /*93f0*/  IMAD.U32 R11, R25, 0x10000, RZ ;  /* 0x00010000190b7824 */ /* 0x000fe400078e00ff */
[C---:B------:R-:W-:Y:S01]  /*9400*/  FFMA.FTZ R36, R3.reuse, R30, -R36 ;  /* 0x0000001e03247223 */ /* 0x040fe20000010824 */
[----:B------:R-:W-:Y:S02]  /*9410*/  IMAD.U32 R30, R44, 0x10000, RZ ;  /* 0x000100002c1e7824 */ /* 0x000fe400078e00ff */
[----:B------:R-:W-:Y:S01]  /*9420*/  FFMA.FTZ R38, R3, R32, R38 ;  /* 0x0000002003267223 */ /* 0x000fe20000010026 */
[----:B------:R-:W-:Y:S01]  /*9430*/  IMAD.U32 R20, R27, 0x10000, RZ ;  /* 0x000100001b147824 */ /* 0x000fe200078e00ff */
[----:B------:R-:W-:Y:S01]  /*9440*/  LOP3.LUT R10, R24, 0xffff0000, RZ, 0xc0, !PT ;  /* 0xffff0000180a7812 */ /* 0x000fe200078ec0ff */
[----:B------:R-:W-:-:S02]  /*9450*/  IMAD.U32 R9, R35, 0x10000, RZ ;  /* 0x0001000023097824 */ /* 0x000fc400078e00ff */
[----:B------:R-:W-:Y:S01]  /*9460*/  FMUL.FTZ R46, R11, R34 ;  /* 0x000000220b2e7220 */ /* 0x000fe20000410000 */
[----:B------:R-:W-:Y:S02]  /*9470*/  IMAD.U32 R5, R13, 0x10000, RZ ;  /* 0x000100000d057824 */ /* 0x000fe400078e00ff */
[-C--:B------:R-:W-:Y:S01]  /*9480*/  FMUL.FTZ R32, R11, R30.reuse ;  /* 0x0000001e0b207220 */ /* 0x080fe20000410000 */
[----:B------:R-:W-:Y:S02]  /*9490*/  IMAD.U32 R3, R29, 0x10000, RZ ;  /* 0x000100001d037824 */ /* 0x000fe400078e00ff */
[----:B------:R-:W-:Y:S01]  /*94a0*/  FMUL.FTZ R11, R20, R9 ;  /* 0x00000009140b7220 */ /* 0x000fe20000410000 */
[----:B------:R-:W-:Y:S01]  /*94b0*/  IMAD.U32 R8, R15, 0x10000, RZ ;  /* 0x000100000f087824 */ /* 0x000fe200078e00ff */
[----:B------:R-:W-:Y:S01]  /*94c0*/  LOP3.LUT R4, R12, 0xffff0000, RZ, 0xc0, !PT ;  /* 0xffff00000c047812 */ /* 0x000fe200078ec0ff */
[C---:B------:R-:W-:Y:S01]  /*94d0*/  FFMA.FTZ R46, R5.reuse, R30, -R46 ;  /* 0x0000001e052e7223 */ /* 0x040fe2000001082e */
[----:B------:R-:W-:Y:S01]  /*94e0*/  FFMA.FTZ R32, R5, R34, R32 ;  /* 0x0000002205207223 */ /* 0x000fe20000010020 */
[----:B------:R-:W-:Y:S01]  /*94f0*/  FMUL.FTZ R30, R20, R3 ;  /* 0x00000003141e7220 */ /* 0x000fe20000410000 */
[----:B------:R-:W-:Y:S01]  /*9500*/  FMUL.FTZ R5, R10, R43 ;  /* 0x0000002b0a057220 */ /* 0x000fe20000410000 */
[----:B------:R-:W-:Y:S01]  /*9510*/  FFMA.FTZ R20, R8, R3, -R11 ;  /* 0x0000000308147223 */ /* 0x000fe2000001080b */
[----:B------:R-:W-:Y:S01]  /*9520*/  FMUL.FTZ R11, R10, R45 ;  /* 0x0000002d0a0b7220 */ /* 0x000fe20000410000 */
[----:B------:R-:W-:Y:S01]  /*9530*/  LOP3.LUT R12, R13, 0xffff0000, RZ, 0xc0, !PT ;  /* 0xffff00000d0c7812 */ /* 0x000fe200078ec0ff */
[----:B------:R-:W-:Y:S01]  /*9540*/  FFMA.FTZ R30, R8, R9, R30 ;  /* 0x00000009081e7223 */ /* 0x000fe2000001001e */
[----:B------:R-:W-:Y:S01]  /*9550*/  FFMA.FTZ R45, R4, R45, -R5 ;  /* 0x0000002d042d7223 */ /* 0x000fe20000010805 */
[C---:B------:R-:W-:Y:S01]  /*9560*/  IMAD.U32 R6, R14.reuse, 0x10000, RZ ;  /* 0x000100000e067824 */ /* 0x040fe200078e00ff */
[----:B------:R-:W-:Y:S01]  /*9570*/  LOP3.LUT R7, R14, 0xffff0000, RZ, 0xc0, !PT ;  /* 0xffff00000e077812 */ /* 0x000fe200078ec0ff */
[----:B------:R-:W-:Y:S01]  /*9580*/  IMAD.U32 R13, R26, 0x10000, RZ ;  /* 0x000100001a0d7824 */ /* 0x000fe200078e00ff */
[----:B------:R-:W-:Y:S01]  /*9590*/  LOP3.LUT R24, R25, 0xffff0000, RZ, 0xc0, !PT ;  /* 0xffff000019187812 */ /* 0x000fe200078ec0ff */
[----:B------:R-:W-:Y:S01]  /*95a0*/  IMAD.U32 R8, R40, 0x10000, RZ ;  /* 0x0001000028087824 */ /* 0x000fe200078e00ff */
[----:B------:R-:W-:-:S02]  /*95b0*/  LOP3.LUT R9, R42, 0xffff0000, RZ, 0xc0, !PT ;  /* 0xffff00002a097812 */ /* 0x000fc400078ec0ff */
[----:B------:R-:W-:Y:S02]  /*95c0*/  SHF.L.U32 R5, R21, 0x10, RZ ;  /* 0x0000001015057819 */ /* 0x000fe400000006ff */
[----:B------:R-:W-:Y:S02]  /*95d0*/  LOP3.LUT R14, R15, 0xffff0000, RZ, 0xc0, !PT ;  /* 0xffff00000f0e7812 */ /* 0x000fe400078ec0ff */
[----:B------:R-:W-:Y:S02]  /*95e0*/  LOP3.LUT R15, R26, 0xffff0000, RZ, 0xc0, !PT ;  /* 0xffff00001a0f7812 */ /* 0x000fe400078ec0ff */
[----:B------:R-:W-:Y:S01]  /*95f0*/  LOP3.LUT R26, R27, 0xffff0000, RZ, 0xc0, !PT ;  /* 0xffff00001b1a7812 */ /* 0x000fe200078ec0ff */
[C---:B------:R-:W-:Y:S01]  /*9600*/  FMUL.FTZ R27, R13.reuse, R8 ;  /* 0x000000080d1b7220 */ /* 0x040fe20000410000 */
[----:B------:R-:W-:Y:S01]  /*9610*/  LOP3.LUT R3, R44, 0xffff0000, RZ, 0xc0, !PT ;  /* 0xffff00002c037812 */ /* 0x000fe200078ec0ff */
[----:B------:R-:W-:Y:S01]  /*9620*/  FMUL.FTZ R25, R24, R9 ;  /* 0x0000000918197220 */ /* 0x000fe20000410000 */
[----:B------:R-:W-:Y:S01]  /*9630*/  FFMA.FTZ R11, R4, R43, R11 ;  /* 0x0000002b040b7223 */ /* 0x000fe2000001000b */
[----:B------:R-:W-:Y:S01]  /*9640*/  FMUL.FTZ R13, R13, R5 ;  /* 0x000000050d0d7220 */ /* 0x000fe20000410000 */
[----:B------:R-:W-:-:S02]  /*9650*/  LOP3.LUT R40, R40, 0xffff0000, RZ, 0xc0, !PT ;  /* 0xffff000028287812 */ /* 0x000fc400078ec0ff */
[----:B------:R-:W-:Y:S02]  /*9660*/  LOP3.LUT R35, R35, 0xffff0000, RZ, 0xc0, !PT ;  /* 0xffff000023237812 */ /* 0x000fe400078ec0ff */
[----:B------:R-:W-:Y:S02]  /*9670*/  LOP3.LUT R4, R21, 0xffff0000, RZ, 0xc0, !PT ;  /* 0xffff000015047812 */ /* 0x000fe400078ec0ff */
[----:B------:R-:W-:Y:S01]  /*9680*/  LOP3.LUT R29, R29, 0xffff0000, RZ, 0xc0, !PT ;  /* 0xffff00001d1d7812 */ /* 0x000fe200078ec0ff */
[-C--:B------:R-:W-:Y:S01]  /*9690*/  FMUL.FTZ R24, R24, R3.reuse ;  /* 0x0000000318187220 */ /* 0x080fe20000410000 */
[----:B------:R-:W-:Y:S01]  /*96a0*/  FFMA.FTZ R25, R12, R3, -R25 ;  /* 0x000000030c197223 */ /* 0x000fe20000010819 */
[C---:B------:R-:W-:Y:S01]  /*96b0*/  FFMA.FTZ R27, R6.reuse, R5, -R27 ;  /* 0x00000005061b7223 */ /* 0x040fe2000001081b */
[----:B------:R-:W-:Y:S01]  /*96c0*/  FFMA.FTZ R10, R6, R8, R13 ;  /* 0x00000008060a7223 */ /* 0x000fe2000001000d */
        /* <DEDUP_REMOVED lines=19> */
.L_x_14383:
[----:B------:R-:W-:Y:S05]  /*9800*/  BSYNC B0 ;  /* 0x0000000000007941 */ /* 0x000fea0003800000 */
.L_x_14369:
[----:B------:R-:W-:Y:S01]  /*9810*/  @!PT LDS RZ, [RZ] ;  /* 0x00000000fffff984 */ /* 0x000fe20000000800 */
[----:B------:R-:W-:Y:S01]  /*9820*/  @!PT LDS RZ, [RZ] ;  /* 0x00000000fffff984 */ /* 0x000fe20000000800 */
[----:B------:R-:W-:Y:S01]  /*9830*/  @!PT LDS RZ, [RZ] ;  /* 0x00000000fffff984 */ /* 0x000fe20000000800 */
[----:B------:R-:W-:Y:S01]  /*9840*/  @!PT LDS RZ, [RZ] ;  /* 0x00000000fffff984 */ /* 0x000fe20000000800 */
[----:B------:R3:W-:Y:S06]  /*9850*/  MEMBAR.ALL.CTA ;  /* 0x0000000000007992 */ /* 0x0007ec0000008000 */
[----:B---3--:R-:W3:Y:S01]  /*9860*/  FENCE.VIEW.ASYNC.S ;  /* 0x00000000000073c6 */ /* 0x008ee20000000000 */
[----:B------:R-:W-:Y:S05]  /*9870*/  WARPSYNC.ALL ;  /* 0x0000000000007948 */ /* 0x000fea0003800000 */
[----:B---3--:R-:W-:Y:S06]  /*9880*/  BAR.SYNC.DEFER_BLOCKING 0xd, 0x180 ;  /* 0x0346000000007b1d */ /* 0x008fec0000010000 */
.L_x_14366:
[----:B-12---:R-:W-:-:S05]  /*9890*/  IMAD.U32 R0, RZ, RZ, UR39 ;  /* 0x00000027ff007e24 */ /* 0x006fca000f8e00ff */
[----:B------:R-:W-:-:S13]  /*98a0*/  ISETP.NE.AND P0, PT, R0, 0x3, PT ;  /* 0x000000030000780c */ /* 0x000fda0003f05270 */
[----:B------:R-:W-:Y:S05]  /*98b0*/  @!P0 BRA `(.L_x_14393) ;  /* 0x0000000000048947 */ /* 0x000fea0003800000 */
[----:B------:R-:W-:Y:S01]  /*98c0*/  BPT.TRAP 0x1 ;  /* 0x000000040000795c */ /* 0x000fe20000300000 */
.L_x_14393:
[----:B------:R-:W-:Y:S01]  /*98d0*/  IMAD R0, R19, 0x8, R2 ;  /* 0x0000000813007824 */ /* 0x000fe200078e0202 */
[----:B0-----:R-:W-:-:S04]  /*98e0*/  SHF.L.U32 R5, R154, 0x1f, RZ ;  /* 0x0000001f9a057819 */ /* 0x001fc800000006ff */
[----:B------:R0:W1:Y:S01]  /*98f0*/  SYNCS.PHASECHK.TRANS64.TRYWAIT P1, [R0+URZ+0x16830], R5 ;  /* 0x01683005000075a7 */ /* 0x000062000802017f */
[----:B------:R-:W-:Y:S05]  /*9900*/  @!P0 BRA `(.L_x_14394) ;  /* 0x0000000000048947 */ /* 0x000fea0003800000 */
[----:B------:R-:W-:Y:S01]  /*9910*/  BPT.TRAP 0x1 ;  /* 0x000000040000795c */ /* 0x000fe20000300000 */
.L_x_14394:
[----:B---3--:R-:W-:Y:S01]  /*9920*/  VIADD R3, R2, 0xe400 ;  /* 0x0000e40002037836 */ /* 0x008fe20000000000 */
        /* <DEDUP_REMOVED lines=9> */
.L_x_14395:
[----:B--2---:R-:W2:Y:S01]  /*99c0*/  LDL R3, [R1+0x2c] ;  /* 0x00002c0001037983 */ /* 0x004ea20000100800 */
[----:B01----:R-:W-:Y:S01]  /*99d0*/  IMAD.MOV.U32 R5, RZ, RZ, 0x40000040 ;  /* 0x40000040ff057424 */ /* 0x003fe200078e00ff */
[----:B------:R-:W-:Y:S05]  /*99e0*/  WARPSYNC.ALL ;  /* 0x0000000000007948 */ /* 0x000fea0003800000 */
[C---:B------:R-:W-:Y:S01]  /*99f0*/  R2UR UR4, R6.reuse ;  /* 0x00000000060472ca */ /* 0x040fe200000e0000 */
[----:B----45:R-:W-:Y:S01]  /*9a00*/  WARPGROUP.ARRIVE ;  /* 0x00000000000079c5 */ /* 0x030fe20000000000 */
[----:B------:R-:W-:Y:S01]  /*9a10*/  R2UR UR5, R7 ;  /* 0x00000000070572ca */ /* 0x000fe200000e0000 */
[----:B------:R-:W-:Y:S01]  /*9a20*/  VIADD R12, R6, 0x2 ;  /* 0x00000002060c7836 */ /* 0x000fe20000000000 */
[----:B------:R-:W-:Y:S01]  /*9a30*/  R2UR UR7, R5 ;  /* 0x00000000050772ca */ /* 0x000fe200000e0000 */
[----:B------:R-:W-:-:S02]  /*9a40*/  IMAD.MOV.U32 R13, RZ, RZ, 0x40000040 ;  /* 0x40000040ff0d7424 */ /* 0x000fc400078e00ff */
[----:B------:R-:W-:Y:S02]  /*9a50*/  IMAD.MOV.U32 R9, RZ, RZ, 0x40000040 ;  /* 0x40000040ff097424 */ /* 0x000fe400078e00ff */
[----:B------:R-:W-:Y:S01]  /*9a60*/  VIADD R10, R6, 0x4 ;  /* 0x00000004060a7836 */ /* 0x000fe20000000000 */
[----:B------:R0:W-:Y:S01]  /*9a70*/  STL.64 [R1+0x18], R12 ;  /* 0x0000180c01007387 */ /* 0x0001e20000100a00 */
[----:B------:R-:W-:Y:S02]  /*9a80*/  IMAD.MOV.U32 R11, RZ, RZ, 0x40000040 ;  /* 0x40000040ff0b7424 */ /* 0x000fe400078e00ff */
[----:B------:R-:W-:-:S03]  /*9a90*/  IMAD.MOV.U32 R5, RZ, RZ, 0x40000040 ;  /* 0x40000040ff057424 */ /* 0x000fc600078e00ff */
[----:B------:R0:W-:Y:S01]  /*9aa0*/  STL.64 [R1+0x10], R10 ;  /* 0x0000100a01007387 */ /* 0x0001e20000100a00 */
[----:B--2---:R-:W-:-:S04]  /*9ab0*/  IMAD R4, R19, 0x400, R3 ;  /* 0x0000040013047824 */ /* 0x004fc800078e0203 */
[C---:B------:R-:W-:Y:S01]  /*9ac0*/  VIADD R8, R4.reuse, 0x2 ;  /* 0x0000000204087836 */ /* 0x040fe20000000000 */
[----:B------:R-:W-:-:S13]  /*9ad0*/  R2UR UR6, R4 ;  /* 0x00000000040672ca */ /* 0x000fda00000e0000 */
        /* <DEDUP_REMOVED lines=30> */
.L_x_14397:
[----:B------:R-:W2:Y:S01]  /*9cc0*/  LDL R4, [R1+0x30] ;  /* 0x0000300001047983 */ /* 0x000ea20000100800 */
[----:B------:R-:W0:Y:S01]  /*9cd0*/  LDC R93, c[0x0][0x448] ;  /* 0x00011200ff5d7b82 */ /* 0x000e220000000800 */
[----:B------:R-:W-:Y:S02]  /*9ce0*/  ULDC UR4, c[0x0][0x9d8] ;  /* 0x0002760000047ab9 */ /* 0x000fe40000000800 */
[----:B------:R-:W2:Y:S04]  /*9cf0*/  LDL R92, [R1+0x20] ;  /* 0x00002000015c7983 */ /* 0x000ea80000100800 */
[----:B------:R-:W3:Y:S01]  /*9d00*/  LDL R94, [R1] ;  /* 0x00000000015e7983 */ /* 0x000ee20000100800 */
[----:B------:R-:W-:Y:S01]  /*9d10*/  VIADD R0, R0, 0x16840 ;  /* 0x0001684000007836 */ /* 0x000fe20000000000 */
[----:B------:R-:W-:Y:S01]  /*9d20*/  LOP3.LUT R23, R23, 0xfffffff7, RZ, 0xc0, !PT ;  /* 0xfffffff717177812 */ /* 0x000fe200078ec0ff */
[----:B------:R-:W-:Y:S01]  /*9d30*/  ULDC UR31, c[0x0][0x9dc] ;  /* 0x00027700001f7ab9 */ /* 0x000fe20000000800 */
[----:B0-----:R-:W-:Y:S01]  /*9d40*/  ISETP.NE.AND P1, PT, R93, 0x1, PT ;  /* 0x000000015d00780c */ /* 0x001fe20003f25270 */
[----:B------:R-:W-:-:S12]  /*9d50*/  FMUL.FTZ R13, R24, UR4 ;  /* 0x00000004180d7c20 */ /* 0x000fd80008410000 */
[----:B------:R-:W0:Y:S01]  /*9d60*/  @P1 LDC R5, c[0x0][0x44c] ;  /* 0x00011300ff051b82 */ /* 0x000e220000000800 */
[----:B------:R-:W-:-:S07]  /*9d70*/  FMUL.FTZ R24, R29, UR4 ;  /* 0x000000041d187c20 */ /* 0x000fce0008410000 */
        /* <DEDUP_REMOVED lines=63> */
[----:B------:R-:W4:Y:S01]  /*a170*/  MUFU.TANH R13, R13 ;  /* 0x0000000d000d7308 */ /* 0x000f220000002400 */
[----:B------:R-:W-:Y:S01]  /*a180*/  ULOP3.LUT UR31, URZ, UR31, URZ, 0x33, !UPT ;  /* 0x0000001f3f1f7292 */ /* 0x000fe2000f8e333f */
[----:B------:R-:W-:-:S06]  /*a190*/  FMUL.FTZ R86, R86, UR4 ;  /* 0x0000000456567c20 */ /* 0x000fcc0008410000 */
        /* <DEDUP_REMOVED lines=20> */
[----:B0-----:R-:W-:-:S05]  /*a2e0*/  @P1 IMAD.HI.U32 R4, R80, R5, RZ ;  /* 0x0000000550041227 */ /* 0x001fca00078e00ff */
[----:B-1----:R-:W-:Y:S02]  /*a2f0*/  @P1 SHF.R.U32.HI R80, RZ, R11, R4 ;  /* 0x0000000bff501219 */ /* 0x002fe40000011604 */
[----:B------:R-:W0:Y:S01]  /*a300*/  LDC.64 R10, c[0x0][0x9e0] ;  /* 0x00027800ff0a7b82 */ /* 0x000e220000000a00 */
[----:B------:R-:W-:Y:S02]  /*a310*/  IMAD.MOV.U32 R4, RZ, RZ, -0x80 ;  /* 0xffffff80ff047424 */ /* 0x000fe400078e00ff */
[----:B------:R-:W-:Y:S01]  /*a320*/  IMAD.U32 R5, RZ, RZ, UR38 ;  /* 0x00000026ff057e24 */ /* 0x000fe2000f8e00ff */
[----:B------:R-:W1:Y:S01]  /*a330*/  SHFL.IDX PT, R91, R80, RZ, 0x1c1f ;  /* 0x001c1fff505b7589 */ /* 0x000e6200000e0000 */
[----:B------:R-:W-:-:S03]  /*a340*/  IMAD R81, R89, R4, 0x80 ;  /* 0x0000008059517424 */ /* 0x000fc600078e0204 */
[----:B------:R-:W-:Y:S01]  /*a350*/  PRMT R4, R5, 0x654, R0 ;  /* 0x0000065405047816 */ /* 0x000fe20000000000 */
[----:B------:R-:W-:Y:S01]  /*a360*/  VIADD R5, R81, 0x1 ;  /* 0x0000000151057836 */ /* 0x000fe20000000000 */
[----:B------:R-:W2:Y:S01]  /*a370*/  MUFU.TANH R39, R39 ;  /* 0x0000002700277308 */ /* 0x000ea20000002400 */
[----:B------:R-:W-:-:S07]  /*a380*/  IMAD.IADD R90, R156, 0x1, R81 ;  /* 0x000000019c5a7824 */ /* 0x000fce00078e0251 */
[----:B------:R-:W0:Y:S01]  /*a390*/  MUFU.TANH R40, R40 ;  /* 0x0000002800287308 */ /* 0x000e220000002400 */
[----:B---3--:R-:W-:-:S07]  /*a3a0*/  IMAD R5, R94, -0x2, R5 ;  /* 0xfffffffe5e057824 */ /* 0x008fce00078e0205 */
[----:B------:R-:W3:Y:S01]  /*a3b0*/  MUFU.TANH R37, R37 ;  /* 0x0000002500257308 */ /* 0x000ee20000002400 */
[----:B0-----:R-:W-:Y:S01]  /*a3c0*/  ISETP.GE.AND P1, PT, R11, 0x1, PT ;  /* 0x000000010b00780c */ /* 0x001fe20003f26270 */
[----:B------:R0:W-:Y:S01]  /*a3d0*/  SYNCS.ARRIVE.TRANS64.RED.A1T0 RZ, [R4+URZ], RZ ;  /* 0x000000ff04ff79a7 */ /* 0x0001e2000810043f */
[----:B------:R-:W-:-:S05]  /*a3e0*/  IADD3 R5, -R155, R5, R156 ;  /* 0x000000059b057210 */ /* 0x000fca0007ffe19c */
[----:B------:R-:W0:Y:S01]  /*a3f0*/  MUFU.TANH R38, R38 ;  /* 0x0000002600267308 */ /* 0x000e220000002400 */
[----:B------:R-:W-:-:S07]  /*a400*/  IMAD R90, R94, -0x2, R90 ;  /* 0xfffffffe5e5a7824 */ /* 0x000fce00078e025a */
[----:B------:R-:W0:Y:S01]  /*a410*/  MUFU.TANH R43, R43 ;  /* 0x0000002b002b7308 */ /* 0x000e220000002400 */
[----:B------:R-:W-:-:S07]  /*a420*/  IMAD.IADD R85, R5, 0x1, R10 ;  /* 0x0000000105557824 */ /* 0x000fce00078e020a */
        /* <DEDUP_REMOVED lines=38> */
[----:B------:R-:W-:-:S02]  /*a690*/  LOP3.LUT R23, R23, 0xfffffffb, RZ, 0xc0, !PT ;  /* 0xfffffffb17177812 */ /* 0x000fc400078ec0ff */
[----:B------:R-:W-:-:S05]  /*a6a0*/  LEA R78, R89, 0xffffff80, 0x7 ;  /* 0xffffff80594e7811 */ /* 0x000fca00078e38ff */
[----:B------:R5:W0:Y:S01]  /*a6b0*/  MUFU.TANH R0, R86 ;  /* 0x0000005600007308 */ /* 0x000a220000002400 */
[----:B------:R-:W-:Y:S02]  /*a6c0*/  @P1 LOP3.LUT R23, R23, 0x4, RZ, 0xfc, !PT ;  /* 0x0000000417171812 */ /* 0x000fe400078efcff */
[----:B-1----:R-:W-:Y:S01]  /*a6d0*/  VIADDMNMX R84, R91, R85, R90, PT ;  /* 0x000000555b547246 */ /* 0x002fe2000380015a */
[----:B-----5:R-:W-:-:S04]  /*a6e0*/  VIADD R86, R5, UR31 ;  /* 0x0000001f05567c36 */ /* 0x020fc80008000000 */
[----:B------:R-:W-:Y:S01]  /*a6f0*/  IMAD.IADD R83, R86, 0x1, R91 ;  /* 0x0000000156537824 */ /* 0x000fe200078e025b */
[----:B--234-:R-:W-:Y:S06]  /*a700*/  @!P1 BRA `(.L_x_14398) ;  /* 0x0000000000509947 */ /* 0x01cfec0003800000 */
[----:B------:R-:W-:Y:S01]  /*a710*/  IADD3 R87, -R155, R156, R91 ;  /* 0x0000009c9b577210 */ /* 0x000fe20007ffe15b */
[----:B------:R-:W-:Y:S03]  /*a720*/  BSSY B0, `(.L_x_14399) ;  /* 0x000000e000007945 */ /* 0x000fe60003800000 */
[----:B------:R-:W-:-:S13]  /*a730*/  ISETP.GT.AND P1, PT, R87, -0x1, PT ;  /* 0xffffffff5700780c */ /* 0x000fda0003f24270 */
        /* <DEDUP_REMOVED lines=8> */
.L_x_14400:
[----:B------:R-:W-:-:S13]  /*a7c0*/  ISETP.NE.AND P1, PT, R11, 0x1, PT ;  /* 0x000000010b00780c */ /* 0x000fda0003f25270 */
[----:B0-----:R-:W0:Y:S02]  /*a7d0*/  @P1 LDC.64 R4, c[0x0][0x9e8] ;  /* 0x00027a00ff041b82 */ /* 0x001e240000000a00 */
[----:B0-----:R-:W-:-:S05]  /*a7e0*/  @P1 IMAD.HI.U32 R4, R87, R4, RZ ;  /* 0x0000000457041227 */ /* 0x001fca00078e00ff */
[----:B------:R-:W-:-:S07]  /*a7f0*/  @P1 SHF.R.U32.HI R87, RZ, R5, R4 ;  /* 0x00000005ff571219 */ /* 0x000fce0000011604 */
.L_x_14401:
[----:B------:R-:W-:Y:S05]  /*a800*/  BSYNC B0 ;  /* 0x0000000000007941 */ /* 0x000fea0003800000 */
.L_x_14399:
[----:B------:R-:W-:-:S04]  /*a810*/  IMAD R87, R87, R11, -R78 ;  /* 0x0000000b57577224 */ /* 0x000fc800078e0a4e */
[----:B------:R-:W-:-:S05]  /*a820*/  IMAD R4, R94, -0x2, R87 ;  /* 0xfffffffe5e047824 */ /* 0x000fca00078e0257 */
[----:B------:R-:W-:Y:S02]  /*a830*/  VIMNMX R83, R83, R4, !PT ;  /* 0x0000000453537248 */ /* 0x000fe40007fe0100 */
[----:B------:R-:W-:-:S07]  /*a840*/  VIADDMNMX R84, R4, R11, R84, PT ;  /* 0x0000000b04547246 */ /* 0x000fce0003800154 */
.L_x_14398:
[C---:B------:R-:W-:Y:S02]  /*a850*/  ISETP.GE.AND P1, PT, R81.reuse, 0x2, PT ;  /* 0x000000025100780c */ /* 0x040fe40003f26270 */
[----:B------:R-:W-:Y:S02]  /*a860*/  ISETP.GE.AND P6, PT, R81, 0x9, PT ;  /* 0x000000095100780c */ /* 0x000fe40003fc6270 */
[----:B------:R-:W-:Y:S02]  /*a870*/  ISETP.GT.AND P2, PT, R83, 0x1, !P1 ;  /* 0x000000015300780c */ /* 0x000fe40004f44270 */
[----:B------:R-:W-:Y:S02]  /*a880*/  ISETP.GE.AND P3, PT, R81, 0xa, PT ;  /* 0x0000000a5100780c */ /* 0x000fe40003f66270 */
[----:B------:R-:W-:Y:S02]  /*a890*/  ISETP.LT.OR P2, PT, R84, 0x2, P2 ;  /* 0x000000025400780c */ /* 0x000fe40001741670 */
[----:B------:R-:W-:-:S02]  /*a8a0*/  LOP3.LUT R23, R23, 0xfffffffe, RZ, 0xc0, !PT ;  /* 0xfffffffe17177812 */ /* 0x000fc400078ec0ff */
[----:B------:R-:W-:Y:S02]  /*a8b0*/  FSEL R14, R14, -INF , !P2 ;  /* 0xff8000000e0e7808 */ /* 0x000fe40005000000 */
[----:B------:R-:W-:Y:S02]  /*a8c0*/  ISETP.GT.AND P2, PT, R83, 0x8, !P6 ;  /* 0x000000085300780c */ /* 0x000fe40007744270 */
[----:B------:R-:W-:Y:S02]  /*a8d0*/  ISETP.GE.AND P5, PT, R81, 0x1, PT ;  /* 0x000000015100780c */ /* 0x000fe40003fa6270 */
[----:B------:R-:W-:Y:S02]  /*a8e0*/  ISETP.LT.OR P2, PT, R84, 0x9, P2 ;  /* 0x000000095400780c */ /* 0x000fe40001741670 */
[----:B------:R-:W-:Y:S02]  /*a8f0*/  @P3 LOP3.LUT R23, R23, 0x1, RZ, 0xfc, !PT ;  /* 0x0000000117173812 */ /* 0x000fe400078efcff */
[----:B------:R-:W-:-:S02]  /*a900*/  FSEL R21, R21, -INF , !P2 ;  /* 0xff80000015157808 */ /* 0x000fc40005000000 */
[----:B------:R-:W-:Y:S02]  /*a910*/  ISETP.GT.AND P2, PT, R83, 0x9, !P3 ;  /* 0x000000095300780c */ /* 0x000fe40005f44270 */
        /* <DEDUP_REMOVED lines=164> */
[----:B------:R-:W-:Y:S02]  /*b360*/  ISETP.GE.AND P4, PT, R81, 0x7a, PT ;  /* 0x0000007a5100780c */ /* 0x000fe40003f86270 */
[----:B------:R-:W0:Y:S11]  /*b370*/  SHFL.IDX PT, R81, R80, 0x1, 0x1c1f ;  /* 0x003c1f0050517f89 */ /* 0x000e3600000e0000 */
[----:B------:R-:W-:-:S02]  /*b380*/  @P4 LOP3.LUT R23, R23, 0x10000000, RZ, 0xfc, !PT ;  /* 0x1000000017174812 */ /* 0x000fc400078efcff */
[----:B------:R-:W-:-:S04]  /*b390*/  ISETP.GT.AND P4, PT, R83, 0x79, !P4 ;  /* 0x000000795300780c */ /* 0x000fc80006784270 */
[----:B------:R-:W-:-:S04]  /*b3a0*/  ISETP.LT.OR P4, PT, R84, 0x7a, P4 ;  /* 0x0000007a5400780c */ /* 0x000fc80002781670 */
[----:B------:R-:W-:Y:S02]  /*b3b0*/  FSEL R82, R82, -INF , !P4 ;  /* 0xff80000052527808 */ /* 0x000fe40006000000 */
[----:B------:R-:W-:Y:S01]  /*b3c0*/  ISETP.GE.AND P4, PT, R11, 0x1, PT ;  /* 0x000000010b00780c */ /* 0x000fe20003f86270 */
[----:B0-----:R-:W-:Y:S01]  /*b3d0*/  IMAD.IADD R86, R86, 0x1, R81 ;  /* 0x0000000156567824 */ /* 0x001fe200078e0251 */
[----:B------:R-:W-:-:S11]  /*b3e0*/  VIADDMNMX R90, R81, R85, R90, PT ;  /* 0x00000055515a7246 */ /* 0x000fd6000380015a */
        /* <DEDUP_REMOVED lines=12> */
.L_x_14404:
[----:B------:R-:W-:-:S13]  /*b4b0*/  ISETP.NE.AND P4, PT, R11, 0x1, PT ;  /* 0x000000010b00780c */ /* 0x000fda0003f85270 */
[----:B------:R-:W0:Y:S02]  /*b4c0*/  @P4 LDC.64 R4, c[0x0][0x9e8] ;  /* 0x00027a00ff044b82 */ /* 0x000e240000000a00 */
[----:B0-----:R-:W-:-:S05]  /*b4d0*/  @P4 IMAD.HI.U32 R4, R81, R4, RZ ;  /* 0x0000000451044227 */ /* 0x001fca00078e00ff */
[----:B------:R-:W-:-:S07]  /*b4e0*/  @P4 SHF.R.U32.HI R81, RZ, R5, R4 ;  /* 0x00000005ff514219 */ /* 0x000fce0000011604 */
.L_x_14405:
[----:B------:R-:W-:Y:S05]  /*b4f0*/  BSYNC B0 ;  /* 0x0000000000007941 */ /* 0x000fea0003800000 */
.L_x_14403:
[----:B------:R-:W-:-:S04]  /*b500*/  IMAD R78, R81, R11, -R78 ;  /* 0x0000000b514e7224 */ /* 0x000fc800078e0a4e */
[----:B------:R-:W-:-:S05]  /*b510*/  IMAD R5, R94, -0x2, R78 ;  /* 0xfffffffe5e057824 */ /* 0x000fca00078e024e */
[----:B------:R-:W-:Y:S02]  /*b520*/  VIMNMX R86, R86, R5, !PT ;  /* 0x0000000556567248 */ /* 0x000fe40007fe0100 */
[----:B------:R-:W-:-:S07]  /*b530*/  VIADDMNMX R90, R5, R11, R90, PT ;  /* 0x0000000b055a7246 */ /* 0x000fce000380015a */
.L_x_14402:
[C---:B------:R-:W-:Y:S01]  /*b540*/  ISETP.GT.AND P1, PT, R86.reuse, 0x1, !P1 ;  /* 0x000000015600780c */ /* 0x040fe20004f24270 */
[----:B------:R-:W-:Y:S01]  /*b550*/  ULDC UR30, c[0x0][0x988] ;  /* 0x00026200001e7ab9 */ /* 0x000fe20000000800 */
        /* <DEDUP_REMOVED lines=29> */
[----:B------:R-:W-:Y:S02]  /*b730*/  LOP3.LUT P6, RZ, R23, 0x8000, RZ, 0xc0, !PT ;  /* 0x0000800017ff7812 */ /* 0x000fe400078cc0ff */
[----:B------:R-:W-:Y:S02]  /*b740*/  ISETP.GT.AND P1, PT, R86, 0x19, !P1 ;  /* 0x000000195600780c */ /* 0x000fe40004f24270 */
[----:B------:R-:W-:Y:S02]  /*b750*/  FMNMX.FTZ R5, R35, R4, !PT ;  /* 0x0000000423057209 */ /* 0x000fe40007810000 */
[----:B------:R-:W-:Y:S02]  /*b760*/  ISETP.LT.OR P1, PT, R90, 0x1a, P1 ;  /* 0x0000001a5a00780c */ /* 0x000fe40000f21670 */
[----:B------:R-:W-:Y:S02]  /*b770*/  FMNMX.FTZ R4, R36, R5, !PT ;  /* 0x0000000524047209 */ /* 0x000fe40007810000 */
[----:B------:R-:W-:-:S02]  /*b780*/  FSEL R30, R30, -INF , !P1 ;  /* 0xff8000001e1e7808 */ /* 0x000fc40004800000 */
[C---:B------:R-:W-:Y:S02]  /*b790*/  LOP3.LUT P1, RZ, R23.reuse, 0x800000, RZ, 0xc0, !PT ;  /* 0x0080000017ff7812 */ /* 0x040fe4000782c0ff */
[----:B------:R-:W-:Y:S02]  /*b7a0*/  LOP3.LUT P4, RZ, R23, 0x4000, RZ, 0xc0, !PT ;  /* 0x0000400017ff7812 */ /* 0x000fe4000788c0ff */
        /* <DEDUP_REMOVED lines=52> */
[----:B------:R-:W-:Y:S01]  /*baf0*/  ISETP.GT.AND P5, PT, R86, RZ, !P5 ;  /* 0x000000ff5600720c */ /* 0x000fe20006fa4270 */
[----:B------:R-:W0:Y:S01]  /*bb00*/  SHFL.BFLY PT, R5, R78, 0x2, 0x1f ;  /* 0x0c401f004e057f89 */ /* 0x000e2200000e0000 */
[----:B------:R-:W-:Y:S02]  /*bb10*/  FSEL R46, R46, -INF , !P1 ;  /* 0xff8000002e2e7808 */ /* 0x000fe40004800000 */
[----:B------:R-:W-:Y:S02]  /*bb20*/  ISETP.GT.AND P1, PT, R86, 0x40, !P6 ;  /* 0x000000405600780c */ /* 0x000fe40007724270 */
[----:B------:R-:W-:Y:S02]  /*bb30*/  LOP3.LUT P6, RZ, R23, 0x10, RZ, 0xc0, !PT ;  /* 0x0000001017ff7812 */ /* 0x000fe400078cc0ff */
[C---:B------:R-:W-:Y:S02]  /*bb40*/  ISETP.LT.OR P1, PT, R90.reuse, 0x41, P1 ;  /* 0x000000415a00780c */ /* 0x040fe40000f21670 */
[----:B------:R-:W-:-:S02]  /*bb50*/  ISETP.LT.OR P5, PT, R90, 0x1, P5 ;  /* 0x000000015a00780c */ /* 0x000fc40002fa1670 */
[----:B------:R-:W-:Y:S02]  /*bb60*/  FSEL R49, R49, -INF , !P1 ;  /* 0xff80000031317808 */ /* 0x000fe40004800000 */
[----:B------:R-:W-:Y:S02]  /*bb70*/  ISETP.GT.AND P1, PT, R86, 0x41, !P4 ;  /* 0x000000415600780c */ /* 0x000fe40006724270 */
[----:B------:R-:W-:Y:S02]  /*bb80*/  LOP3.LUT P4, RZ, R23, 0x2, RZ, 0xc0, !PT ;  /* 0x0000000217ff7812 */ /* 0x000fe4000788c0ff */
[----:B------:R-:W-:Y:S02]  /*bb90*/  ISETP.LT.OR P1, PT, R90, 0x42, P1 ;  /* 0x000000425a00780c */ /* 0x000fe40000f21670 */
[----:B------:R-:W-:Y:S02]  /*bba0*/  FSEL R3, R3, -INF , !P5 ;  /* 0xff80000003037808 */ /* 0x000fe40006800000 */
[----:B------:R-:W-:-:S02]  /*bbb0*/  FSEL R50, R50, -INF , !P1 ;  /* 0xff80000032327808 */ /* 0x000fc40004800000 */
[----:B------:R-:W-:Y:S02]  /*bbc0*/  LOP3.LUT P1, RZ, R23, 0x2000, RZ, 0xc0, !PT ;  /* 0x0000200017ff7812 */ /* 0x000fe4000782c0ff */
[----:B0-----:R-:W-:Y:S02]  /*bbd0*/  FMNMX.FTZ R80, R78, R5, !PT ;  /* 0x000000054e507209 */ /* 0x001fe40007810000 */
[C---:B------:R-:W-:Y:S02]  /*bbe0*/  ISETP.GT.AND P1, PT, R86.reuse, 0x48, !P1 ;  /* 0x000000485600780c */ /* 0x040fe40004f24270 */
[----:B------:R-:W-:Y:S01]  /*bbf0*/  ISETP.GT.AND P2, PT, R86, 0x71, !P2 ;  /* 0x000000715600780c */ /* 0x000fe20005744270 */
[----:B------:R-:W0:Y:S01]  /*bc00*/  SHFL.BFLY PT, R5, R80, 0x1, 0x1f ;  /* 0x0c201f0050057f89 */ /* 0x000e2200000e0000 */
[----:B------:R-:W-:Y:S02]  /*bc10*/  ISETP.LT.OR P1, PT, R90, 0x49, P1 ;  /* 0x000000495a00780c */ /* 0x000fe40000f21670 */
[----:B------:R-:W-:-:S02]  /*bc20*/  ISETP.GT.AND P3, PT, R86, 0x78, !P3 ;  /* 0x000000785600780c */ /* 0x000fc40005f64270 */
[----:B------:R-:W-:Y:S02]  /*bc30*/  FSEL R53, R53, -INF , !P1 ;  /* 0xff80000035357808 */ /* 0x000fe40004800000 */
[----:B------:R-:W-:Y:S02]  /*bc40*/  LOP3.LUT P1, RZ, R23, 0x1000, RZ, 0xc0, !PT ;  /* 0x0000100017ff7812 */ /* 0x000fe4000782c0ff */
[----:B------:R-:W-:Y:S02]  /*bc50*/  ISETP.LT.OR P2, PT, R90, 0x72, P2 ;  /* 0x000000725a00780c */ /* 0x000fe40001741670 */
[----:B------:R-:W-:Y:S02]  /*bc60*/  ISETP.GT.AND P1, PT, R86, 0x49, !P1 ;  /* 0x000000495600780c */ /* 0x000fe40004f24270 */
[C---:B------:R-:W-:Y:S02]  /*bc70*/  ISETP.LT.OR P3, PT, R90.reuse, 0x79, P3 ;  /* 0x000000795a00780c */ /* 0x040fe40001f61670 */
[----:B------:R-:W-:-:S02]  /*bc80*/  ISETP.LT.OR P1, PT, R90, 0x4a, P1 ;  /* 0x0000004a5a00780c */ /* 0x000fc40000f21670 */
[----:B------:R-:W-:Y:S02]  /*bc90*/  FSEL R73, R73, -INF , !P2 ;  /* 0xff80000049497808 */ /* 0x000fe40005000000 */
[----:B------:R-:W-:Y:S02]  /*bca0*/  FSEL R54, R54, -INF , !P1 ;  /* 0xff80000036367808 */ /* 0x000fe40004800000 */
[----:B------:R-:W-:Y:S02]  /*bcb0*/  LOP3.LUT P1, RZ, R23, 0x800, RZ, 0xc0, !PT ;  /* 0x0000080017ff7812 */ /* 0x000fe4000782c0ff */
[----:B------:R-:W-:Y:S02]  /*bcc0*/  FSEL R0, R0, -INF , !P3 ;  /* 0xff80000000007808 */ /* 0x000fe40005800000 */
[----:B------:R-:W-:Y:S02]  /*bcd0*/  ISETP.GT.AND P1, PT, R86, 0x50, !P1 ;  /* 0x000000505600780c */ /* 0x000fe40004f24270 */
[----:B0-----:R-:W-:-:S02]  /*bce0*/  FMNMX.FTZ R5, R80, R5, !PT ;  /* 0x0000000550057209 */ /* 0x001fc40007810000 */
[----:B------:R-:W-:-:S03]  /*bcf0*/  ISETP.LT.OR P1, PT, R90, 0x51, P1 ;  /* 0x000000515a00780c */ /* 0x000fc60000f21670 */
[----:B------:R-:W-:Y:S01]  /*bd00*/  FMUL.FTZ R4, R5, UR30 ;  /* 0x0000001e05047c20 */ /* 0x000fe20008410000 */
        /* <DEDUP_REMOVED lines=32> */
[----:B------:R-:W-:-:S04]  /*bf10*/  FSETP.NEU.FTZ.AND P1, PT, R5, -INF , PT ;  /* 0xff8000000500780b */ /* 0x000fc80003f3d000 */
[----:B------:R-:W-:Y:S02]  /*bf20*/  FSEL R4, R4, RZ, P1 ;  /* 0x000000ff04047208 */ /* 0x000fe40000800000 */
[----:B------:R-:W-:Y:S02]  /*bf30*/  ISETP.GT.AND P1, PT, R86, 0x79, !P4 ;  /* 0x000000795600780c */ /* 0x000fe40006724270 */
[----:B------:R-:W-:Y:S01]  /*bf40*/  ISETP.NE.AND P4, PT, R93, 0x1, PT ;  /* 0x000000015d00780c */ /* 0x000fe20003f85270 */
        /* <DEDUP_REMOVED lines=44> */
[----:B------:R-:W-:-:S02]  /*c210*/  FFMA.FTZ R35, R36, UR30, -R4 ;  /* 0x0000001e24237c23 */ /* 0x000fc40008010804 */
[----:B------:R-:W-:-:S04]  /*c220*/  FMNMX.FTZ R81, R41, R14, !PT ;  /* 0x0000000e29517209 */ /* 0x000fc80007810000 */
[----:B------:R-:W-:Y:S01]  /*c230*/  FMNMX.FTZ R14, R42, R81, !PT ;  /* 0x000000512a0e7209 */ /* 0x000fe20007810000 */
[----:B------:R-:W3:Y:S03]  /*c240*/  MUFU.EX2 R144, R144 ;  /* 0x0000009000907308 */ /* 0x000ee60000000800 */
[----:B------:R-:W-:-:S04]  /*c250*/  FMNMX.FTZ R39, R45, R14, !PT ;  /* 0x0000000e2d277209 */ /* 0x000fc80007810000 */
[----:B------:R-:W-:Y:S01]  /*c260*/  FMNMX.FTZ R14, R46, R39, !PT ;  /* 0x000000272e0e7209 */ /* 0x000fe20007810000 */
[----:B------:R-:W4:Y:S01]  /*c270*/  MUFU.EX2 R27, R27 ;  /* 0x0000001b001b7308 */ /* 0x000f220000000800 */
[----:B------:R-:W-:Y:S02]  /*c280*/  FFMA.FTZ R39, R40, UR30, -R4 ;  /* 0x0000001e28277c23 */ /* 0x000fe40008010804 */
[----:B------:R-:W-:-:S04]  /*c290*/  FMNMX.FTZ R81, R49, R14, !PT ;  /* 0x0000000e31517209 */ /* 0x000fc80007810000 */
[----:B------:R-:W-:Y:S01]  /*c2a0*/  FMNMX.FTZ R14, R50, R81, !PT ;  /* 0x00000051320e7209 */ /* 0x000fe20007810000 */
[----:B------:R-:W5:Y:S03]  /*c2b0*/  MUFU.EX2 R146, R146 ;  /* 0x0000009200927308 */ /* 0x000f660000000800 */
[----:B------:R-:W-:-:S04]  /*c2c0*/  FMNMX.FTZ R43, R53, R14, !PT ;  /* 0x0000000e352b7209 */ /* 0x000fc80007810000 */
[----:B------:R-:W-:Y:S01]  /*c2d0*/  FMNMX.FTZ R14, R54, R43, !PT ;  /* 0x0000002b360e7209 */ /* 0x000fe20007810000 */
[----:B------:R-:W-:Y:S01]  /*c2e0*/  FFMA.FTZ R43, R44, UR30, -R4 ;  /* 0x0000001e2c2b7c23 */ /* 0x000fe20008010804 */
[----:B------:R-:W5:Y:S02]  /*c2f0*/  MUFU.EX2 R31, R31 ;  /* 0x0000001f001f7308 */ /* 0x000f640000000800 */
[----:B------:R-:W-:-:S04]  /*c300*/  FMNMX.FTZ R81, R57, R14, !PT ;  /* 0x0000000e39517209 */ /* 0x000fc80007810000 */
[----:B------:R-:W-:Y:S02]  /*c310*/  FMNMX.FTZ R14, R58, R81, !PT ;  /* 0x000000513a0e7209 */ /* 0x000fe40007810000 */
[----:B------:R-:W-:Y:S02]  /*c320*/  MUFU.EX2 R140, R140 ;  /* 0x0000008c008c7308 */ /* 0x000fe40000000800 */
[----:B------:R-:W-:-:S04]  /*c330*/  FMNMX.FTZ R47, R61, R14, !PT ;  /* 0x0000000e3d2f7209 */ /* 0x000fc80007810000 */
[----:B------:R-:W-:Y:S01]  /*c340*/  FMNMX.FTZ R14, R62, R47, !PT ;  /* 0x0000002f3e0e7209 */ /* 0x000fe20007810000 */
[----:B------:R-:W-:Y:S01]  /*c350*/  FFMA.FTZ R47, R48, UR30, -R4 ;  /* 0x0000001e302f7c23 */ /* 0x000fe20008010804 */
        /* <DEDUP_REMOVED lines=12> */
[----:B------:R-:W-:Y:S03]  /*c420*/  MUFU.EX2 R43, R43 ;  /* 0x0000002b002b7308 */ /* 0x000fe60000000800 */
[----:B------:R-:W0:Y:S05]  /*c430*/  SHFL.BFLY PT, R14, R81, 0x2, 0x1f ;  /* 0x0c401f00510e7f89 */ /* 0x000e2a00000e0000 */
        /* <DEDUP_REMOVED lines=8> */
[----:B0-----:R-:W-:Y:S01]  /*c4c0*/  FMNMX.FTZ R14, R28, R77, !PT ;  /* 0x0000004d1c0e7209 */ /* 0x001fe20007810000 */
[----:B------:R-:W-:-:S06]  /*c4d0*/  FFMA.FTZ R77, R82, UR30, -R4 ;  /* 0x0000001e524d7c23 */ /* 0x000fcc0008010804 */
[----:B------:R-:W-:Y:S01]  /*c4e0*/  MUFU.EX2 R128, R128 ;  /* 0x0000008000807308 */ /* 0x000fe20000000800 */
[C---:B------:R-:W-:Y:S01]  /*c4f0*/  FSETP.NEU.FTZ.AND P1, PT, R14.reuse, -INF , PT ;  /* 0xff8000000e00780b */ /* 0x040fe20003f3d000 */
[----:B------:R-:W-:-:S05]  /*c500*/  FMUL.FTZ R79, R14, UR30 ;  /* 0x0000001e0e4f7c20 */ /* 0x000fca0008410000 */
[----:B------:R-:W-:Y:S01]  /*c510*/  FSEL R79, R79, RZ, P1 ;  /* 0x000000ff4f4f7208 */ /* 0x000fe20000800000 */
[----:B------:R-:W-:Y:S04]  /*c520*/  MUFU.EX2 R59, R59 ;  /* 0x0000003b003b7308 */ /* 0x000fe80000000800 */
        /* <DEDUP_REMOVED lines=12> */
[----:B------:R-:W-:Y:S01]  /*c5f0*/  FFMA.FTZ R141, R33, UR30, -R79 ;  /* 0x0000001e218d7c23 */ /* 0x000fe2000801084f */
[----:B------:R-:W0:Y:S01]  /*c600*/  @P4 LDC R25, c[0x0][0x44c] ;  /* 0x00011300ff194b82 */ /* 0x000e220000000800 */
[----:B------:R-:W1:Y:S01]  /*c610*/  MUFU.EX2 R12, R12 ;  /* 0x0000000c000c7308 */ /* 0x000e620000000800 */
[----:B---3--:R-:W-:Y:S01]  /*c620*/  FADD.FTZ R4, R144, R3 ;  /* 0x0000000390047221 */ /* 0x008fe20000010000 */
[--C-:B------:R-:W-:Y:S01]  /*c630*/  FFMA.FTZ R30, R34, UR30, -R79.reuse ;  /* 0x0000001e221e7c23 */ /* 0x100fe2000801084f */
[--C-:B------:R-:W-:Y:S01]  /*c640*/  FFMA.FTZ R36, R46, UR30, -R79.reuse ;  /* 0x0000001e2e247c23 */ /* 0x100fe2000801084f */
[--C-:B------:R-:W-:Y:S01]  /*c650*/  FFMA.FTZ R34, R42, UR30, -R79.reuse ;  /* 0x0000001e2a227c23 */ /* 0x100fe2000801084f */
[----:B----4-:R-:W-:Y:S01]  /*c660*/  FADD.FTZ R3, R27, R4 ;  /* 0x000000041b037221 */ /* 0x010fe20000010000 */
[----:B------:R-:W-:Y:S01]  /*c670*/  FFMA.FTZ R143, R37, UR30, -R79 ;  /* 0x0000001e258f7c23 */ /* 0x000fe2000801084f */
[----:B------:R-:W2:Y:S01]  /*c680*/  @P4 LDC R46, c[0x0][0x450] ;  /* 0x00011400ff2e4b82 */ /* 0x000ea20000000800 */
[----:B------:R-:W3:Y:S01]  /*c690*/  MUFU.EX2 R151, R151 ;  /* 0x0000009700977308 */ /* 0x000ee20000000800 */
[----:B-----5:R-:W-:Y:S01]  /*c6a0*/  FADD.FTZ R40, R146, R3 ;  /* 0x0000000392287221 */ /* 0x020fe20000010000 */
[--C-:B------:R-:W-:Y:S01]  /*c6b0*/  FFMA.FTZ R32, R38, UR30, -R79.reuse ;  /* 0x0000001e26207c23 */ /* 0x100fe2000801084f */
        /* <DEDUP_REMOVED lines=8> */
[--C-:B------:R-:W-:Y:S01]  /*c740*/  FFMA.FTZ R135, R53, UR30, -R79.reuse ;  /* 0x0000001e35877c23 */ /* 0x100fe2000801084f */
[--C-:B------:R-:W-:Y:S01]  /*c750*/  FFMA.FTZ R40, R54, UR30, -R79.reuse ;  /* 0x0000001e36287c23 */ /* 0x100fe2000801084f */
[----:B------:R-:W-:Y:S01]  /*c760*/  FFMA.FTZ R129, R57, UR30, -R79 ;  /* 0x0000001e39817c23 */ /* 0x000fe2000801084f */
[----:B------:R-:W-:Y:S01]  /*c770*/  FADD.FTZ R15, R35, R42 ;  /* 0x0000002a230f7221 */ /* 0x000fe20000010000 */
[----:B0-----:R-:W-:Y:S01]  /*c780*/  @P4 IMAD.HI.U32 R29, R92, R25, RZ ;  /* 0x000000195c1d4227 */ /* 0x001fe200078e00ff */
[----:B------:R-:W0:Y:S03]  /*c790*/  MUFU.EX2 R145, R145 ;  /* 0x0000009100917308 */ /* 0x000e260000000800 */
[----:B---3--:R-:W-:Y:S01]  /*c7a0*/  FADD.FTZ R3, R151, R4 ;  /* 0x0000000497037221 */ /* 0x008fe20000010000 */
[----:B------:R-:W-:Y:S01]  /*c7b0*/  FADD.FTZ R42, R142, R15 ;  /* 0x0000000f8e2a7221 */ /* 0x000fe20000010000 */
[----:B------:R-:W-:Y:S01]  /*c7c0*/  F2FP.BF16.F32.PACK_AB R148, R13, R148 ;  /* 0x000000940d94723e */ /* 0x000fe200000010ff */
[--C-:B------:R-:W-:Y:S01]  /*c7d0*/  FFMA.FTZ R131, R61, UR30, -R79.reuse ;  /* 0x0000001e3d837c23 */ /* 0x100fe2000801084f */
[--C-:B------:R-:W-:Y:S01]  /*c7e0*/  FFMA.FTZ R125, R65, UR30, -R79.reuse ;  /* 0x0000001e417d7c23 */ /* 0x100fe2000801084f */
[----:B------:R-:W-:Y:S01]  /*c7f0*/  FADD.FTZ R15, R39, R42 ;  /* 0x0000002a270f7221 */ /* 0x000fe20000010000 */
[----:B------:R-:W-:Y:S01]  /*c800*/  FFMA.FTZ R42, R58, UR30, -R79 ;  /* 0x0000001e3a2a7c23 */ /* 0x000fe2000801084f */
[----:B------:R-:W1:Y:S01]  /*c810*/  MUFU.EX2 R26, R26 ;  /* 0x0000001a001a7308 */ /* 0x000e620000000800 */
[----:B----4-:R-:W-:Y:S01]  /*c820*/  FADD.FTZ R4, R20, R3 ;  /* 0x0000000314047221 */ /* 0x010fe20000010000 */
[----:B------:R-:W-:Y:S01]  /*c830*/  FADD.FTZ R44, R136, R15 ;  /* 0x0000000f882c7221 */ /* 0x000fe20000010000 */
[----:B------:R-:W-:Y:S01]  /*c840*/  IMAD.MOV.U32 R15, RZ, RZ, R92 ;  /* 0x000000ffff0f7224 */ /* 0x000fe200078e005c */
[----:B--2---:R-:W-:Y:S01]  /*c850*/  @P4 SHF.R.U32.HI R15, RZ, R46, R29 ;  /* 0x0000002eff0f4219 */ /* 0x004fe2000001161d */
        /* <DEDUP_REMOVED lines=14> */
[----:B------:R-:W-:Y:S01]  /*c940*/  FFMA.FTZ R24, R24, UR30, -R79 ;  /* 0x0000001e18187c23 */ /* 0x000fe2000801084f */
[----:B------:R-:W-:Y:S01]  /*c950*/  ISETP.GE.AND P4, PT, R11, 0x1, PT ;  /* 0x000000010b00780c */ /* 0x000fe20003f86270 */
[----:B------:R-:W-:-:S02]  /*c960*/  IMAD.IADD R15, R88, 0x1, R15 ;  /* 0x00000001580f7824 */ /* 0x000fc400078e020f */
[----:B------:R-:W-:Y:S01]  /*c970*/  FADD.FTZ R25, R51, R46 ;  /* 0x0000002e33197221 */ /* 0x000fe20000010000 */
[----:B------:R-:W-:Y:S01]  /*c980*/  FFMA.FTZ R46, R70, UR30, -R79 ;  /* 0x0000001e462e7c23 */ /* 0x000fe2000801084f */
[----:B------:R-:W1:Y:S01]  /*c990*/  MUFU.EX2 R141, R141 ;  /* 0x0000008d008d7308 */ /* 0x000e620000000800 */
[----:B--2---:R-:W-:Y:S01]  /*c9a0*/  FADD.FTZ R3, R147, R4 ;  /* 0x0000000493037221 */ /* 0x004fe20000010000 */
[----:B------:R-:W-:Y:S01]  /*c9b0*/  FADD.FTZ R48, R134, R25 ;  /* 0x0000001986307221 */ /* 0x000fe20000010000 */
[----:B------:R-:W-:Y:S01]  /*c9c0*/  F2FP.BF16.F32.PACK_AB R149, R12, R149 ;  /* 0x000000950c95723e */ /* 0x000fe200000010ff */
[----:B------:R-:W-:Y:S01]  /*c9d0*/  IMAD.IADD R10, R15, 0x1, R10 ;  /* 0x000000010f0a7824 */ /* 0x000fe200078e020a */
[----:B------:R-:W-:Y:S01]  /*c9e0*/  F2FP.BF16.F32.PACK_AB R144, R27, R144 ;  /* 0x000000901b90723e */ /* 0x000fe200000010ff */
[----:B------:R-:W-:Y:S01]  /*c9f0*/  FADD.FTZ R29, R55, R48 ;  /* 0x00000030371d7221 */ /* 0x000fe20000010000 */
[----:B------:R-:W-:Y:S01]  /*ca00*/  F2FP.BF16.F32.PACK_AB R146, R31, R146 ;  /* 0x000000921f92723e */ /* 0x000fe200000010ff */
[----:B------:R-:W2:Y:S01]  /*ca10*/  MUFU.EX2 R30, R30 ;  /* 0x0000001e001e7308 */ /* 0x000ea20000000800 */
[----:B0-----:R-:W-:Y:S01]  /*ca20*/  FADD.FTZ R4, R28, R3 ;  /* 0x000000031c047221 */ /* 0x001fe20000010000 */
[----:B------:R-:W-:Y:S01]  /*ca30*/  FADD.FTZ R48, R128, R29 ;  /* 0x0000001d80307221 */ /* 0x000fe20000010000 */
[----:B------:R-:W-:-:S02]  /*ca40*/  F2FP.BF16.F32.PACK_AB R140, R35, R140 ;  /* 0x0000008c238c723e */ /* 0x000fc400000010ff */
[----:B------:R-:W-:Y:S02]  /*ca50*/  F2FP.BF16.F32.PACK_AB R142, R39, R142 ;  /* 0x0000008e278e723e */ /* 0x000fe400000010ff */
        /* <DEDUP_REMOVED lines=16> */
[C---:B-1----:R-:W-:Y:S01]  /*cb60*/  FADD.FTZ R4, R32.reuse, R3 ;  /* 0x0000000320047221 */ /* 0x042fe20000010000 */
[----:B------:R-:W-:-:S06]  /*cb70*/  F2FP.BF16.F32.PACK_AB R143, R32, R143 ;  /* 0x0000008f208f723e */ /* 0x000fcc00000010ff */
[----:B------:R-:W1:Y:S01]  /*cb80*/  MUFU.EX2 R139, R139 ;  /* 0x0000008b008b7308 */ /* 0x000e620000000800 */
[----:B--2---:R-:W-:-:S07]  /*cb90*/  FADD.FTZ R3, R137, R4 ;  /* 0x0000000489037221 */ /* 0x004fce0000010000 */
[----:B------:R-:W2:Y:S01]  /*cba0*/  MUFU.EX2 R36, R36 ;  /* 0x0000002400247308 */ /* 0x000ea20000000800 */
[----:B0-----:R-:W-:Y:S01]  /*cbb0*/  FADD.FTZ R4, R34, R3 ;  /* 0x0000000322047221 */ /* 0x001fe20000010000 */
[----:B------:R-:W-:Y:S01]  /*cbc0*/  FFMA.FTZ R3, R0, UR30, -R79 ;  /* 0x0000001e00037c23 */ /* 0x000fe2000801084f */
[----:B------:R-:W-:-:S05]  /*cbd0*/  F2FP.BF16.F32.PACK_AB R137, R34, R137 ;  /* 0x000000892289723e */ /* 0x000fca00000010ff */
[----:B------:R-:W0:Y:S01]  /*cbe0*/  MUFU.EX2 R133, R133 ;  /* 0x0000008500857308 */ /* 0x000e220000000800 */
[----:B-1----:R-:W-:-:S07]  /*cbf0*/  FADD.FTZ R25, R139, R4 ;  /* 0x000000048b197221 */ /* 0x002fce0000010000 */
[----:B------:R-:W1:Y:S01]  /*cc00*/  MUFU.EX2 R38, R38 ;  /* 0x0000002600267308 */ /* 0x000e620000000800 */
[C---:B--2---:R-:W-:Y:S01]  /*cc10*/  FADD.FTZ R4, R36.reuse, R25 ;  /* 0x0000001924047221 */ /* 0x044fe20000010000 */
[----:B------:R-:W-:Y:S01]  /*cc20*/  FADD.FTZ R25, R59, R48 ;  /* 0x000000303b197221 */ /* 0x000fe20000010000 */
[----:B------:R-:W-:-:S05]  /*cc30*/  F2FP.BF16.F32.PACK_AB R139, R36, R139 ;  /* 0x0000008b248b723e */ /* 0x000fca00000010ff */
        /* <DEDUP_REMOVED lines=44> */
[----:B------:R-:W-:Y:S01]  /*cf00*/  F2FP.BF16.F32.PACK_AB R125, R0, R125 ;  /* 0x0000007d007d723e */ /* 0x000fe200000010ff */
[----:B------:R-:W-:-:S05]  /*cf10*/  VIADD R0, R89, 0xfffffffe ;  /* 0xfffffffe59007836 */ /* 0x000fca0000000000 */
        /* <DEDUP_REMOVED lines=30> */
.L_x_14408:
[----:B------:R-:W-:-:S13]  /*d100*/  ISETP.NE.AND P1, PT, R11, 0x1, PT ;  /* 0x000000010b00780c */ /* 0x000fda0003f25270 */
[----:B------:R-:W0:Y:S02]  /*d110*/  @P1 LDC.64 R20, c[0x0][0x9e8] ;  /* 0x00027a00ff141b82 */ /* 0x000e240000000a00 */
[----:B0-----:R-:W-:-:S05]  /*d120*/  @P1 IMAD.HI.U32 R20, R12, R20, RZ ;  /* 0x000000140c141227 */ /* 0x001fca00078e00ff */
[----:B------:R-:W-:-:S07]  /*d130*/  @P1 SHF.R.U32.HI R12, RZ, R21, R20 ;  /* 0x00000015ff0c1219 */ /* 0x000fce0000011614 */
.L_x_14409:
[----:B------:R-:W-:Y:S05]  /*d140*/  BSYNC B0 ;  /* 0x0000000000007941 */ /* 0x000fea0003800000 */
.L_x_14407:
[----:B------:R-:W-:-:S05]  /*d150*/  IMAD R11, R12, R11, R11 ;  /* 0x0000000b0c0b7224 */ /* 0x000fca00078e020b */
[----:B------:R-:W-:-:S07]  /*d160*/  VIMNMX R10, R10, R11, PT ;  /* 0x0000000b0a0a7248 */ /* 0x000fce0003fe0100 */
.L_x_14406:
        /* <DEDUP_REMOVED lines=30> */
[----:B--2---:R-:W-:-:S04]  /*d350*/  VIMNMX R12, R12, R11, !PT ;  /* 0x0000000b0c0c7248 */ /* 0x004fc80007fe0100 */
[----:B------:R-:W-:Y:S01]  /*d360*/  ISETP.GE.AND P1, PT, R0, R12, PT ;  /* 0x0000000c0000720c */ /* 0x000fe20003f26270 */
[----:B------:R0:W-:-:S12]  /*d370*/  STL [R1+0x24], R12 ;  /* 0x0000240c01007387 */ /* 0x0001d80000100800 */
[----:B0-----:R-:W-:Y:S05]  /*d380*/  @!P1 BRA `(.L_x_14410) ;  /* 0x00000038002c9947 */ /* 0x001fea0003800000 */
[----:B------:R-:W-:-:S07]  /*d390*/  IMAD.MOV.U32 R119, RZ, RZ, RZ ;  /* 0x000000ffff777224 */ /* 0x000fce00078e00ff */
.L_x_14430:
        /* <DEDUP_REMOVED lines=8> */
[----:B------:R-:W-:Y:S05]  /*d420*/  @P1 BRA `(.L_x_14411) ;  /* 0x0000000000301947 */ /* 0x000fea0003800000 */
[----:B------:R-:W-:Y:S05]  /*d430*/  @!P0 BRA `(.L_x_14412) ;  /* 0x0000000000048947 */ /* 0x000fea0003800000 */
[----:B------:R-:W-:Y:S01]  /*d440*/  BPT.TRAP 0x1 ;  /* 0x000000040000795c */ /* 0x000fe20000300000 */
.L_x_14412:
[----:B------:R-:W-:Y:S01]  /*d450*/  IMAD R11, R15, 0x8, R2 ;  /* 0x000000080f0b7824 */ /* 0x000fe200078e0202 */
[----:B------:R-:W-:-:S04]  /*d460*/  SHF.L.U32 R10, R20, 0x1f, RZ ;  /* 0x0000001f140a7819 */ /* 0x000fc800000006ff */
[----:B------:R0:W1:Y:S01]  /*d470*/  SYNCS.PHASECHK.TRANS64.TRYWAIT P2, [R11+URZ+0x16830], R10 ;  /* 0x0168300a0b0075a7 */ /* 0x000062000804017f */
[----:B------:R-:W-:Y:S05]  /*d480*/  @!P0 BRA `(.L_x_14413) ;  /* 0x0000000000048947 */ /* 0x000fea0003800000 */
[----:B------:R-:W-:Y:S01]  /*d490*/  BPT.TRAP 0x1 ;  /* 0x000000040000795c */ /* 0x000fe20000300000 */
.L_x_14413:
[----:B------:R-:W-:Y:S04]  /*d4a0*/  BSSY B0, `(.L_x_14411) ;  /* 0x0000004000007945 */ /* 0x000fe80003800000 */
[----:B-1----:R-:W-:Y:S05]  /*d4b0*/  @P2 BRA `(.L_x_14414) ;  /* 0x0000000000082947 */ /* 0x002fea0003800000 */
[----:B------:R-:W1:Y:S02]  /*d4c0*/  SYNCS.PHASECHK.TRANS64.TRYWAIT P2, [R11+URZ+0x16830], R10 ;  /* 0x0168300a0b0075a7 */ /* 0x000e64000804017f */
[----:B-1----:R-:W-:Y:S05]  /*d4d0*/  @!P2 BRA `(.L_x_14415) ;  /* 0x0000014000d8a947 */ /* 0x002fea0003800000 */
.L_x_14414:
[----:B------:R-:W-:Y:S05]  /*d4e0*/  BSYNC B0 ;  /* 0x0000000000007941 */ /* 0x000fea0003800000 */
.L_x_14411:
[----:B------:R-:W2:Y:S01]  /*d4f0*/  LDL R12, [R1+0x2c] ;  /* 0x00002c00010c7983 */ /* 0x000ea20000100800 */
[----:B01----:R-:W0:Y:S01]  /*d500*/  S2R R10, SR_TID.X ;  /* 0x00000000000a7919 */ /* 0x003e220000002100 */
[----:B------:R-:W-:Y:S01]  /*d510*/  IMAD.MOV.U32 R11, RZ, RZ, 0x40000040 ;  /* 0x40000040ff0b7424 */ /* 0x000fe200078e00ff */
[----:B------:R-:W-:Y:S05]  /*d520*/  WARPSYNC.ALL ;  /* 0x0000000000007948 */ /* 0x000fea0003800000 */
[----:B------:R-:W-:Y:S02]  /*d530*/  R2UR UR23, R11 ;  /* 0x000000000b1772ca */ /* 0x000fe400000e0000 */
[----:B0-----:R-:W-:-:S05]  /*d540*/  SHF.R.U32.HI R10, RZ, 0x7, R10 ;  /* 0x00000007ff0a7819 */ /* 0x001fca000001160a */
[----:B------:R-:W-:Y:S02]  /*d550*/  VIADD R21, R10, 0x8 ;  /* 0x000000080a157836 */ /* 0x000fe40000000000 */
[----:B------:R-:W-:-:S05]  /*d560*/  IMAD.MOV.U32 R13, RZ, RZ, 0x40000040 ;  /* 0x40000040ff0d7424 */ /* 0x000fca00078e00ff */
[----:B------:R-:W-:Y:S01]  /*d570*/  R2UR UR19, R13 ;  /* 0x000000000d1372ca */ /* 0x000fe200000e0000 */
[----:B------:R-:W-:Y:S01]  /*d580*/  IMAD.MOV.U32 R25, RZ, RZ, 0x40000040 ;  /* 0x40000040ff197424 */ /* 0x000fe200078e00ff */
[----:B------:R-:W-:Y:S02]  /*d590*/  R2UR UR12, R6 ;  /* 0x00000000060c72ca */ /* 0x000fe400000e0000 */
[----:B------:R-:W-:Y:S02]  /*d5a0*/  R2UR UR13, R7 ;  /* 0x00000000070d72ca */ /* 0x000fe400000e0000 */
[C---:B------:R-:W-:Y:S02]  /*d5b0*/  R2UR UR15, R25.reuse ;  /* 0x00000000190f72ca */ /* 0x040fe400000e0000 */
[----:B------:R-:W-:Y:S01]  /*d5c0*/  R2UR UR27, R25 ;  /* 0x00000000191b72ca */ /* 0x000fe200000e0000 */
[----:B------:R0:W-:Y:S01]  /*d5d0*/  BAR.SYNC.DEFER_BLOCKING R21, 0x100 ;  /* 0x000400150000751d */ /* 0x0001e20000010000 */
[----:B--2---:R-:W-:-:S04]  /*d5e0*/  IMAD R24, R15, 0x400, R12 ;  /* 0x000004000f187824 */ /* 0x004fc800078e020c */
[----:B------:R-:W-:-:S05]  /*d5f0*/  VIADD R10, R24, 0x4 ;  /* 0x00000004180a7836 */ /* 0x000fca0000000000 */
[----:B------:R-:W-:Y:S02]  /*d600*/  R2UR UR22, R10 ;  /* 0x000000000a1672ca */ /* 0x000fe400000e0000 */
[----:B------:R-:W2:Y:S01]  /*d610*/  LDL.64 R10, [R1+0x18] ;  /* 0x00001800010a7983 */ /* 0x000ea20000100a00 */
[----:B------:R-:W-:-:S05]  /*d620*/  VIADD R12, R24, 0x2 ;  /* 0x00000002180c7836 */ /* 0x000fca0000000000 */
[----:B------:R-:W-:Y:S02]  /*d630*/  R2UR UR18, R12 ;  /* 0x000000000c1272ca */ /* 0x000fe400000e0000 */
[----:B------:R-:W3:Y:S01]  /*d640*/  LDL.64 R12, [R1+0x10] ;  /* 0x00001000010c7983 */ /* 0x000ee20000100a00 */
[C---:B------:R-:W-:Y:S01]  /*d650*/  R2UR UR14, R24.reuse ;  /* 0x00000000180e72ca */ /* 0x040fe200000e0000 */
[----:B------:R-:W-:-:S05]  /*d660*/  VIADD R24, R24, 0x6 ;  /* 0x0000000618187836 */ /* 0x000fca0000000000 */
[----:B------:R-:W-:Y:S02]  /*d670*/  R2UR UR26, R24 ;  /* 0x00000000181a72ca */ /* 0x000fe400000e0000 */
[----:B------:R-:W-:-:S06]  /*d680*/  WARPGROUP.ARRIVE ;  /* 0x00000000000079c5 */ /* 0x000fcc0000000000 */
[----:B------:R-:W-:Y:S03]  /*d690*/  HGMMA.64x128x16.F32.BF16 R24, gdesc[UR12], RZ, !UPT, gsb0 ;  /* 0x01e000000c1879f0 */ /* 0x000fe6000c0018ff */
[----:B------:R-:W-:Y:S02]  /*d6a0*/  WARPGROUP.DEPBAR.LE gsb0, 0x0 ;  /* 0x00008000000079c5 */ /* 0x000fe40000010000 */
[----:B------:R-:W-:Y:S01]  /*d6b0*/  WARPGROUP.ARRIVE ;  /* 0x00000000000079c5 */ /* 0x000fe20000000000 */
[----:B--2---:R-:W-:Y:S02]  /*d6c0*/  R2UR UR16, R10 ;  /* 0x000000000a1072ca */ /* 0x004fe400000e0000 */
[----:B------:R-:W-:-:S13]  /*d6d0*/  R2UR UR17, R11 ;  /* 0x000000000b1172ca */ /* 0x000fda00000e0000 */
[----:B------:R-:W-:Y:S01]  /*d6e0*/  HGMMA.64x128x16.F32.BF16 R24, gdesc[UR16], R24, gsb0 ;  /* 0x01e00000101879f0 */ /* 0x000fe20008001818 */
[----:B---3--:R-:W-:Y:S02]  /*d6f0*/  R2UR UR20, R12 ;  /* 0x000000000c1472ca */ /* 0x008fe400000e0000 */
        /* <DEDUP_REMOVED lines=13> */
.L_x_14417:
[----:B------:R-:W-:Y:S01]  /*d7d0*/  SHF.L.U32 R10, R154, 0x1f, RZ ;  /* 0x0000001f9a0a7819 */ /* 0x000fe200000006ff */
[----:B------:R-:W-:-:S04]  /*d7e0*/  IMAD R11, R19, 0x8, R2 ;  /* 0x00000008130b7824 */ /* 0x000fc800078e0202 */
[----:B------:R0:W1:Y:S01]  /*d7f0*/  SYNCS.PHASECHK.TRANS64.TRYWAIT P1, [R11+URZ+0x16850], R10 ;  /* 0x0168500a0b0075a7 */ /* 0x000062000802017f */
[----:B------:R-:W-:Y:S05]  /*d800*/  @!P0 BRA `(.L_x_14418) ;  /* 0x0000000000048947 */ /* 0x000fea0003800000 */
[----:B------:R-:W-:Y:S01]  /*d810*/  BPT.TRAP 0x1 ;  /* 0x000000040000795c */ /* 0x000fe20000300000 */
.L_x_14418:
[----:B-1----:R-:W-:Y:S05]  /*d820*/  @P1 BRA `(.L_x_14416) ;  /* 0x0000000000081947 */ /* 0x002fea0003800000 */
[----:B------:R-:W1:Y:S02]  /*d830*/  SYNCS.PHASECHK.TRANS64.TRYWAIT P1, [R11+URZ+0x16850], R10 ;  /* 0x0168500a0b0075a7 */ /* 0x000e64000802017f */
[----:B-1----:R-:W-:Y:S05]  /*d840*/  @!P1 BRA `(.L_x_14419) ;  /* 0x0000014000109947 */ /* 0x002fea0003800000 */
.L_x_14416:
        /* <DEDUP_REMOVED lines=9> */
[----:B------:R-:W-:Y:S02]  /*d8e0*/  IMAD.MOV.U32 R11, RZ, RZ, 0x40000040 ;  /* 0x40000040ff0b7424 */ /* 0x000fe400078e00ff */
[----:B------:R-:W-:-:S04]  /*d8f0*/  IMAD R10, R19, 0x400, R10 ;  /* 0x00000400130a7824 */ /* 0x000fc800078e020a */
[C---:B------:R-:W-:Y:S01]  /*d900*/  VIADD R12, R10.reuse, 0x80 ;  /* 0x000000800a0c7836 */ /* 0x040fe20000000000 */
[----:B------:R-:W-:-:S13]  /*d910*/  R2UR UR14, R10 ;  /* 0x000000000a0e72ca */ /* 0x000fda00000e0000 */
[----:B------:R-:W-:Y:S01]  /*d920*/  HGMMA.64x64x16.F32.BF16 R88, R148, gdesc[UR12].tnspB, R88, gsb0 ;  /* 0x40e0000c94587df0 */ /* 0x000fe20008001858 */
[----:B------:R-:W-:Y:S01]  /*d930*/  R2UR UR14, R12 ;  /* 0x000000000c0e72ca */ /* 0x000fe200000e0000 */
[----:B------:R-:W-:Y:S01]  /*d940*/  VIADD R12, R10, 0x100 ;  /* 0x000001000a0c7836 */ /* 0x000fe20000000000 */
[----:B------:R-:W-:Y:S01]  /*d950*/  R2UR UR15, R13 ;  /* 0x000000000d0f72ca */ /* 0x000fe200000e0000 */
[----:B------:R-:W-:Y:S01]  /*d960*/  IMAD.MOV.U32 R13, RZ, RZ, 0x40000040 ;  /* 0x40000040ff0d7424 */ /* 0x000fe200078e00ff */
[----:B0-----:R-:W-:Y:S02]  /*d970*/  SHF.R.U32.HI R21, RZ, 0x7, R154 ;  /* 0x00000007ff157819 */ /* 0x001fe4000001169a */
[----:B------:R-:W-:Y:S01]  /*d980*/  ISETP.GE.U32.AND P1, PT, R154, 0x180, PT ;  /* 0x000001809a00780c */ /* 0x000fe20003f26070 */
[----:B------:R-:W-:Y:S02]  /*d990*/  WARPGROUP.DEPBAR.LE gsb0, 0x0 ;  /* 0x00008000000079c5 */ /* 0x000fe40000010000 */
        /* <DEDUP_REMOVED lines=47> */
.L_x_14420:
[----:B------:R-:W2:Y:S01]  /*dc90*/  LDL R13, [R1+0x20] ;  /* 0x00002000010d7983 */ /* 0x000ea20000100800 */
[----:B------:R-:W1:Y:S03]  /*dca0*/  LDC R11, c[0x0][0x448] ;  /* 0x00011200ff0b7b82 */ /* 0x000e660000000800 */
[----:B0-----:R-:W2:Y:S04]  /*dcb0*/  LDL R10, [R1+0x30] ;  /* 0x00003000010a7983 */ /* 0x001ea80000100800 */
[----:B------:R-:W3:Y:S01]  /*dcc0*/  LDL R125, [R1] ;  /* 0x00000000017d7983 */ /* 0x000ee20000100800 */
[----:B-1----:R-:W-:-:S13]  /*dcd0*/  ISETP.NE.AND P1, PT, R11, 0x1, PT ;  /* 0x000000010b00780c */ /* 0x002fda0003f25270 */
[----:B------:R-:W0:Y:S08]  /*dce0*/  @P1 LDC R12, c[0x0][0x44c] ;  /* 0x00011300ff0c1b82 */ /* 0x000e300000000800 */
        /* <DEDUP_REMOVED lines=10> */
[----:B------:R-:W-:-:S02]  /*dd90*/  MOV R59, UR38 ;  /* 0x00000026003b7c02 */ /* 0x000fc40008000f00 */
[----:B------:R-:W-:Y:S01]  /*dda0*/  LOP3.LUT P3, RZ, R23, 0x4, RZ, 0xc0, !PT ;  /* 0x0000000417ff7812 */ /* 0x000fe2000786c0ff */
        /* <DEDUP_REMOVED lines=44> */
[----:B------:R-:W-:-:S02]  /*e070*/  IMAD R58, R15, 0x8, R2 ;  /* 0x000000080f3a7824 */ /* 0x000fc400078e0202 */
        /* <DEDUP_REMOVED lines=19> */
[----:B------:R-:W0:Y:S01]  /*e1b0*/  SHFL.IDX PT, R123, R10, RZ, 0x1c1f ;  /* 0x001c1fff0a7b7589 */ /* 0x000e2200000e0000 */
[----:B------:R-:W-:-:S02]  /*e1c0*/  IMAD.SHL.U32 R85, R0, 0x80, RZ ;  /* 0x0000008000557824 */ /* 0x000fc400078e00ff */
[----:B------:R-:W-:Y:S01]  /*e1d0*/  FMUL.FTZ R76, R78, UR29 ;  /* 0x0000001d4e4c7c20 */ /* 0x000fe20008410000 */
[----:B------:R-:W-:Y:S01]  /*e1e0*/  FMUL.FTZ R78, R80, UR29 ;  /* 0x0000001d504e7c20 */ /* 0x000fe20008410000 */
[----:B------:R-:W-:Y:S01]  /*e1f0*/  FMUL.FTZ R80, R82, UR29 ;  /* 0x0000001d52507c20 */ /* 0x000fe20008410000 */
[----:B------:R-:W-:Y:S01]  /*e200*/  FMUL.FTZ R82, R84, UR29 ;  /* 0x0000001d54527c20 */ /* 0x000fe20008410000 */
[----:B------:R1:W-:Y:S01]  /*e210*/  SYNCS.ARRIVE.TRANS64.RED.A1T0 RZ, [R58+URZ], RZ ;  /* 0x000000ff3aff79a7 */ /* 0x0003e2000810043f */
[----:B------:R-:W-:Y:S01]  /*e220*/  FMUL.FTZ R84, R86, UR29 ;  /* 0x0000001d56547c20 */ /* 0x000fe20008410000 */
[----:B------:R-:W-:Y:S01]  /*e230*/  FMUL.FTZ R86, R87, UR29 ;  /* 0x0000001d57567c20 */ /* 0x000fe20008410000 */
[----:B-1----:R-:W-:Y:S01]  /*e240*/  IADD3 R58, -R85, 0x1, RZ ;  /* 0x00000001553a7810 */ /* 0x002fe20007ffe1ff */
[----:B------:R-:W1:Y:S04]  /*e250*/  MUFU.TANH R11, R11 ;  /* 0x0000000b000b7308 */ /* 0x000e680000002400 */
[----:B---3--:R-:W-:-:S04]  /*e260*/  IMAD R58, R125, -0x2, R58 ;  /* 0xfffffffe7d3a7824 */ /* 0x008fc800078e023a */
[----:B------:R-:W2:Y:S01]  /*e270*/  MUFU.TANH R12, R12 ;  /* 0x0000000c000c7308 */ /* 0x000ea20000002400 */
[----:B------:R-:W-:-:S07]  /*e280*/  IADD3 R58, -R155, R58, R156 ;  /* 0x0000003a9b3a7210 */ /* 0x000fce0007ffe19c */
        /* <DEDUP_REMOVED lines=70> */
.L_x_14423:
[----:B------:R-:W-:-:S05]  /*e6f0*/  IMAD.U32 R124, RZ, RZ, UR8 ;  /* 0x00000008ff7c7e24 */ /* 0x000fca000f8e00ff */
[----:B------:R-:W-:-:S13]  /*e700*/  ISETP.NE.AND P1, PT, R124, 0x1, PT ;  /* 0x000000017c00780c */ /* 0x000fda0003f25270 */
[----:B------:R-:W0:Y:S02]  /*e710*/  @P1 LDC.64 R58, c[0x0][0x9e8] ;  /* 0x00027a00ff3a1b82 */ /* 0x000e240000000a00 */
[----:B0-----:R-:W-:-:S05]  /*e720*/  @P1 IMAD.HI.U32 R58, R123, R58, RZ ;  /* 0x0000003a7b3a1227 */ /* 0x001fca00078e00ff */
[----:B------:R-:W-:-:S07]  /*e730*/  @P1 SHF.R.U32.HI R123, RZ, R59, R58 ;  /* 0x0000003bff7b1219 */ /* 0x000fce000001163a */
.L_x_14424:
[----:B------:R-:W-:Y:S05]  /*e740*/  BSYNC B0 ;  /* 0x0000000000007941 */ /* 0x000fea0003800000 */
.L_x_14422:
[----:B------:R-:W-:-:S04]  /*e750*/  IMAD R123, R123, R124, -R85 ;  /* 0x0000007c7b7b7224 */ /* 0x000fc800078e0a55 */
[----:B------:R-:W-:-:S05]  /*e760*/  IMAD R123, R125, -0x2, R123 ;  /* 0xfffffffe7d7b7824 */ /* 0x000fca00078e027b */
[----:B------:R-:W-:Y:S02]  /*e770*/  VIMNMX R87, R87, R123, !PT ;  /* 0x0000007b57577248 */ /* 0x000fe40007fe0100 */
[----:B------:R-:W-:-:S07]  /*e780*/  VIADDMNMX R120, R123, R124, R120, PT ;  /* 0x0000007c7b787246 */ /* 0x000fce0003800178 */
.L_x_14421:
[----:B------:R-:W-:Y:S01]  /*e790*/  ISETP.GT.AND P5, PT, R0, -0x1, PT ;  /* 0xffffffff0000780c */ /* 0x000fe20003fa4270 */
[----:B------:R-:W0:Y:S03]  /*e7a0*/  SHFL.IDX PT, R10, R10, 0x1, 0x1c1f ;  /* 0x003c1f000a0a7f89 */ /* 0x000e2600000e0000 */
[C---:B------:R-:W-:Y:S02]  /*e7b0*/  ISETP.GT.AND P2, PT, R87.reuse, RZ, P5 ;  /* 0x000000ff5700720c */ /* 0x040fe40002f44270 */
[----:B------:R-:W-:Y:S02]  /*e7c0*/  ISETP.GT.AND P1, PT, R87, 0x1, P5 ;  /* 0x000000015700780c */ /* 0x000fe40002f24270 */
[C---:B------:R-:W-:Y:S02]  /*e7d0*/  ISETP.LT.OR P2, PT, R120.reuse, 0x1, P2 ;  /* 0x000000017800780c */ /* 0x040fe40001741670 */
[----:B------:R-:W-:-:S02]  /*e7e0*/  ISETP.LT.OR P1, PT, R120, 0x2, P1 ;  /* 0x000000027800780c */ /* 0x000fc40000f21670 */
[----:B-1----:R-:W-:Y:S02]  /*e7f0*/  FSEL R11, R11, -INF , !P2 ;  /* 0xff8000000b0b7808 */ /* 0x002fe40005000000 */
[----:B------:R-:W-:Y:S02]  /*e800*/  FSEL R12, R12, -INF , !P1 ;  /* 0xff8000000c0c7808 */ /* 0x000fe40004800000 */
[C---:B------:R-:W-:Y:S02]  /*e810*/  ISETP.GT.AND P2, PT, R87.reuse, 0x8, P5 ;  /* 0x000000085700780c */ /* 0x040fe40002f44270 */
[----:B------:R-:W-:Y:S02]  /*e820*/  ISETP.GT.AND P1, PT, R87, 0x9, P5 ;  /* 0x000000095700780c */ /* 0x000fe40002f24270 */
[C---:B------:R-:W-:Y:S02]  /*e830*/  ISETP.LT.OR P2, PT, R120.reuse, 0x9, P2 ;  /* 0x000000097800780c */ /* 0x040fe40001741670 */
[----:B------:R-:W-:-:S02]  /*e840*/  ISETP.LT.OR P1, PT, R120, 0xa, P1 ;  /* 0x0000000a7800780c */ /* 0x000fc40000f21670 */
[----:B------:R-:W-:Y:S01]  /*e850*/  FSEL R24, R24, -INF , !P2 ;  /* 0xff80000018187808 */ /* 0x000fe20005000000 */
[--C-:B0-----:R-:W-:Y:S01]  /*e860*/  IMAD.IADD R122, R122, 0x1, R10.reuse ;  /* 0x000000017a7a7824 */ /* 0x101fe200078e020a */
        /* <DEDUP_REMOVED lines=99> */
.L_x_14427:
[----:B------:R-:W-:-:S05]  /*eea0*/  IMAD.U32 R87, RZ, RZ, UR8 ;  /* 0x00000008ff577e24 */ /* 0x000fca000f8e00ff */
[----:B------:R-:W-:-:S13]  /*eeb0*/  ISETP.NE.AND P1, PT, R87, 0x1, PT ;  /* 0x000000015700780c */ /* 0x000fda0003f25270 */
[----:B------:R-:W0:Y:S02]  /*eec0*/  @P1 LDC.64 R32, c[0x0][0x9e8] ;  /* 0x00027a00ff201b82 */ /* 0x000e240000000a00 */
[----:B0-----:R-:W-:-:S05]  /*eed0*/  @P1 IMAD.HI.U32 R32, R10, R32, RZ ;  /* 0x000000200a201227 */ /* 0x001fca00078e00ff */
[----:B------:R-:W-:-:S07]  /*eee0*/  @P1 SHF.R.U32.HI R10, RZ, R33, R32 ;  /* 0x00000021ff0a1219 */ /* 0x000fce0000011620 */
.L_x_14428:
[----:B------:R-:W-:Y:S05]  /*eef0*/  BSYNC B0 ;  /* 0x0000000000007941 */ /* 0x000fea0003800000 */
.L_x_14426:
[----:B------:R-:W-:-:S04]  /*ef00*/  IMAD R10, R10, R87, -R85 ;  /* 0x000000570a0a7224 */ /* 0x000fc800078e0a55 */
[----:B------:R-:W-:-:S05]  /*ef10*/  IMAD R10, R125, -0x2, R10 ;  /* 0xfffffffe7d0a7824 */ /* 0x000fca00078e020a */
[----:B------:R-:W-:Y:S02]  /*ef20*/  VIMNMX R121, R121, R10, !PT ;  /* 0x0000000a79797248 */ /* 0x000fe40007fe0100 */
[----:B------:R-:W-:-:S07]  /*ef30*/  VIADDMNMX R122, R10, R87, R122, PT ;  /* 0x000000570a7a7246 */ /* 0x000fce000380017a */
.L_x_14425:
[----:B------:R-:W-:Y:S01]  /*ef40*/  FMNMX.FTZ R33, R11, R5, !PT ;  /* 0x000000050b217209 */ /* 0x000fe20007810000 */
[----:B------:R-:W-:Y:S01]  /*ef50*/  UMOV UR30, UR5 ;  /* 0x00000005001e7c82 */ /* 0x000fe20008000000 */
[----:B------:R-:W-:Y:S02]  /*ef60*/  ISETP.GT.AND P1, PT, R121, 0x1, P5 ;  /* 0x000000017900780c */ /* 0x000fe40002f24270 */
[----:B------:R-:W-:Y:S02]  /*ef70*/  FMNMX.FTZ R33, R12, R33, !PT ;  /* 0x000000210c217209 */ /* 0x000fe40007810000 */
[----:B------:R-:W-:Y:S02]  /*ef80*/  LOP3.LUT R23, R23, 0xbfffffff, RZ, 0xc0, !PT ;  /* 0xbfffffff17177812 */ /* 0x000fe400078ec0ff */
        /* <DEDUP_REMOVED lines=31> */
[----:B------:R-:W-:-:S02]  /*f180*/  FMNMX.FTZ R120, R13, R14, !PT ;  /* 0x0000000e0d787209 */ /* 0x000fc40007810000 */
        /* <DEDUP_REMOVED lines=28> */
[----:B------:R-:W-:Y:S01]  /*f350*/  ISETP.GT.AND P2, PT, R121, 0x28, P5 ;  /* 0x000000287900780c */ /* 0x000fe20002f44270 */
[----:B------:R-:W0:Y:S01]  /*f360*/  SHFL.BFLY PT, R10, R33, 0x2, 0x1f ;  /* 0x0c401f00210a7f89 */ /* 0x000e2200000e0000 */
[----:B------:R-:W-:-:S02]  /*f370*/  FSEL R39, R39, -INF , !P1 ;  /* 0xff80000027277808 */ /* 0x000fc40004800000 */
[C---:B------:R-:W-:Y:S02]  /*f380*/  ISETP.GT.AND P1, PT, R121.reuse, 0x29, P5 ;  /* 0x000000297900780c */ /* 0x040fe40002f24270 */
[C---:B------:R-:W-:Y:S02]  /*f390*/  ISETP.LT.OR P2, PT, R122.reuse, 0x29, P2 ;  /* 0x000000297a00780c */ /* 0x040fe40001741670 */
[----:B------:R-:W-:Y:S02]  /*f3a0*/  ISETP.LT.OR P1, PT, R122, 0x2a, P1 ;  /* 0x0000002a7a00780c */ /* 0x000fe40000f21670 */
[----:B------:R-:W-:Y:S02]  /*f3b0*/  FSEL R42, R42, -INF , !P2 ;  /* 0xff8000002a2a7808 */ /* 0x000fe40005000000 */
[----:B------:R-:W-:Y:S02]  /*f3c0*/  ISETP.GT.AND P2, PT, R121, 0x30, P5 ;  /* 0x000000307900780c */ /* 0x000fe40002f44270 */
[----:B------:R-:W-:-:S02]  /*f3d0*/  FSEL R43, R43, -INF , !P1 ;  /* 0xff8000002b2b7808 */ /* 0x000fc40004800000 */
[C---:B------:R-:W-:Y:S02]  /*f3e0*/  ISETP.GT.AND P1, PT, R121.reuse, 0x31, P5 ;  /* 0x000000317900780c */ /* 0x040fe40002f24270 */
[C---:B------:R-:W-:Y:S02]  /*f3f0*/  ISETP.LT.OR P2, PT, R122.reuse, 0x31, P2 ;  /* 0x000000317a00780c */ /* 0x040fe40001741670 */
[----:B------:R-:W-:Y:S02]  /*f400*/  ISETP.LT.OR P1, PT, R122, 0x32, P1 ;  /* 0x000000327a00780c */ /* 0x000fe40000f21670 */
[----:B------:R-:W-:Y:S02]  /*f410*/  FSEL R46, R46, -INF , !P2 ;  /* 0xff8000002e2e7808 */ /* 0x000fe40005000000 */
[----:B------:R-:W-:Y:S02]  /*f420*/  ISETP.GT.AND P2, PT, R121, 0x38, P5 ;  /* 0x000000387900780c */ /* 0x000fe40002f44270 */
[----:B0-----:R-:W-:-:S02]  /*f430*/  FMNMX.FTZ R85, R33, R10, !PT ;  /* 0x0000000a21557209 */ /* 0x001fc40007810000 */
[----:B------:R-:W-:Y:S02]  /*f440*/  FMNMX.FTZ R33, R21, R120, !PT ;  /* 0x0000007815217209 */ /* 0x000fe40007810000 */
[----:B------:R-:W-:Y:S01]  /*f450*/  FSEL R47, R47, -INF , !P1 ;  /* 0xff8000002f2f7808 */ /* 0x000fe20004800000 */
[----:B------:R-:W0:Y:S01]  /*f460*/  SHFL.BFLY PT, R10, R85, 0x1, 0x1f ;  /* 0x0c201f00550a7f89 */ /* 0x000e2200000e0000 */
        /* <DEDUP_REMOVED lines=28> */
[C---:B------:R-:W-:Y:S02]  /*f630*/  ISETP.GT.AND P4, PT, R121.reuse, 0x68, P5 ;  /* 0x000000687900780c */ /* 0x040fe40002f84270 */
[----:B------:R-:W-:Y:S02]  /*f640*/  FMNMX.FTZ R120, R54, R33, !PT ;  /* 0x0000002136787209 */ /* 0x000fe40007810000 */
[----:B------:R-:W-:Y:S02]  /*f650*/  ISETP.LT.OR P1, PT, R122, 0x4a, P1 ;  /* 0x0000004a7a00780c */ /* 0x000fe40000f21670 */
[----:B------:R-:W-:Y:S02]  /*f660*/  FSEL R60, R60, -INF , !P2 ;  /* 0xff8000003c3c7808 */ /* 0x000fe40005000000 */
[----:B------:R-:W-:Y:S02]  /*f670*/  ISETP.LT.OR P4, PT, R122, 0x69, P4 ;  /* 0x000000697a00780c */ /* 0x000fe40002781670 */
[----:B------:R-:W-:-:S02]  /*f680*/  ISETP.GT.AND P2, PT, R121, 0x50, P5 ;  /* 0x000000507900780c */ /* 0x000fc40002f44270 */
[----:B------:R-:W-:Y:S02]  /*f690*/  FMNMX.FTZ R33, R55, R120, !PT ;  /* 0x0000007837217209 */ /* 0x000fe40007810000 */
[----:B------:R-:W-:Y:S02]  /*f6a0*/  FSEL R61, R61, -INF , !P1 ;  /* 0xff8000003d3d7808 */ /* 0x000fe40004800000 */
[----:B------:R-:W-:Y:S02]  /*f6b0*/  ISETP.GT.AND P1, PT, R121, 0x51, P5 ;  /* 0x000000517900780c */ /* 0x000fe40002f24270 */
[----:B------:R-:W-:Y:S02]  /*f6c0*/  ISETP.LT.OR P2, PT, R122, 0x51, P2 ;  /* 0x000000517a00780c */ /* 0x000fe40001741670 */
[----:B------:R-:W-:Y:S02]  /*f6d0*/  FMNMX.FTZ R120, R60, R33, !PT ;  /* 0x000000213c787209 */ /* 0x000fe40007810000 */
[----:B------:R-:W-:-:S02]  /*f6e0*/  ISETP.LT.OR P1, PT, R122, 0x52, P1 ;  /* 0x000000527a00780c */ /* 0x000fc40000f21670 */
[----:B------:R-:W-:Y:S02]  /*f6f0*/  FSEL R64, R64, -INF , !P2 ;  /* 0xff80000040407808 */ /* 0x000fe40005000000 */
[----:B------:R-:W-:Y:S02]  /*f700*/  LOP3.LUT R23, R23, 0xfffffffd, RZ, 0xc0, !PT ;  /* 0xfffffffd17177812 */ /* 0x000fe400078ec0ff */
[C---:B------:R-:W-:Y:S02]  /*f710*/  ISETP.GT.AND P2, PT, R121.reuse, 0x58, P5 ;  /* 0x000000587900780c */ /* 0x040fe40002f44270 */
[----:B------:R-:W-:Y:S02]  /*f720*/  ISETP.GT.AND P6, PT, R121, 0x69, P5 ;  /* 0x000000697900780c */ /* 0x000fe40002fc4270 */
[----:B0-----:R-:W-:Y:S02]  /*f730*/  FMNMX.FTZ R10, R85, R10, !PT ;  /* 0x0000000a550a7209 */ /* 0x001fe40007810000 */
[----:B------:R-:W-:-:S02]  /*f740*/  FMNMX.FTZ R33, R61, R120, !PT ;  /* 0x000000783d217209 */ /* 0x000fc40007810000 */
[----:B------:R-:W-:Y:S02]  /*f750*/  FSEL R65, R65, -INF , !P1 ;  /* 0xff80000041417808 */ /* 0x000fe40004800000 */
[----:B------:R-:W-:Y:S02]  /*f760*/  @P4 LOP3.LUT R23, R23, 0x2, RZ, 0xfc, !PT ;  /* 0x0000000217174812 */ /* 0x000fe400078efcff */
[----:B------:R-:W-:Y:S02]  /*f770*/  ISETP.GT.AND P1, PT, R121, 0x59, P5 ;  /* 0x000000597900780c */ /* 0x000fe40002f24270 */
[C---:B------:R-:W-:Y:S02]  /*f780*/  ISETP.LT.OR P2, PT, R122.reuse, 0x59, P2 ;  /* 0x000000597a00780c */ /* 0x040fe40001741670 */
[----:B------:R-:W-:Y:S02]  /*f790*/  ISETP.LT.OR P4, PT, R122, 0x6a, P6 ;  /* 0x0000006a7a00780c */ /* 0x000fe40003781670 */
[----:B------:R-:W-:-:S02]  /*f7a0*/  FSETP.NEU.FTZ.AND P6, PT, R10, -INF , PT ;  /* 0xff8000000a00780b */ /* 0x000fc40003fdd000 */
[----:B------:R-:W-:Y:S02]  /*f7b0*/  FMNMX.FTZ R120, R64, R33, !PT ;  /* 0x0000002140787209 */ /* 0x000fe40007810000 */
[----:B------:R-:W-:Y:S02]  /*f7c0*/  ISETP.LT.OR P1, PT, R122, 0x5a, P1 ;  /* 0x0000005a7a00780c */ /* 0x000fe40000f21670 */
[----:B------:R-:W-:Y:S02]  /*f7d0*/  FSEL R68, R68, -INF , !P2 ;  /* 0xff80000044447808 */ /* 0x000fe40005000000 */
[----:B------:R-:W-:Y:S02]  /*f7e0*/  ISETP.GT.AND P2, PT, R121, 0x60, P5 ;  /* 0x000000607900780c */ /* 0x000fe40002f44270 */
[----:B------:R-:W-:Y:S02]  /*f7f0*/  FSEL R32, R10, RZ, P6 ;  /* 0x000000ff0a207208 */ /* 0x000fe40003000000 */
[----:B------:R-:W-:-:S02]  /*f800*/  FMNMX.FTZ R33, R65, R120, !PT ;  /* 0x0000007841217209 */ /* 0x000fc40007810000 */
[----:B------:R-:W-:Y:S01]  /*f810*/  FSEL R69, R69, -INF , !P1 ;  /* 0xff80000045457808 */ /* 0x000fe20004800000 */
[----:B------:R-:W-:Y:S01]  /*f820*/  FADD.FTZ R5, -R32, R5 ;  /* 0x0000000520057221 */ /* 0x000fe20000010100 */
[----:B------:R-:W-:Y:S01]  /*f830*/  ISETP.GT.AND P1, PT, R121, 0x61, P5 ;  /* 0x000000617900780c */ /* 0x000fe20002f24270 */
[----:B------:R-:W-:Y:S01]  /*f840*/  FMUL.FTZ R32, R10, UR30 ;  /* 0x0000001e0a207c20 */ /* 0x000fe20008410000 */
[----:B------:R-:W-:Y:S01]  /*f850*/  ISETP.LT.OR P2, PT, R122, 0x61, P2 ;  /* 0x000000617a00780c */ /* 0x000fe20001741670 */
[----:B------:R-:W-:Y:S01]  /*f860*/  FMUL.FTZ R5, R5, UR30 ;  /* 0x0000001e05057c20 */ /* 0x000fe20008410000 */
[----:B------:R-:W-:Y:S02]  /*f870*/  FMNMX.FTZ R120, R68, R33, !PT ;  /* 0x0000002144787209 */ /* 0x000fe40007810000 */
[----:B------:R-:W-:Y:S02]  /*f880*/  ISETP.LT.OR P1, PT, R122, 0x62, P1 ;  /* 0x000000627a00780c */ /* 0x000fe40000f21670 */
[----:B------:R-:W-:Y:S01]  /*f890*/  FSEL R72, R72, -INF , !P2 ;  /* 0xff80000048487808 */ /* 0x000fe20005000000 */
[----:B------:R-:W-:Y:S01]  /*f8a0*/  MUFU.EX2 R5, R5 ;  /* 0x0000000500057308 */ /* 0x000fe20000000800 */
[----:B------:R-:W-:-:S02]  /*f8b0*/  FMNMX.FTZ R33, R69, R120, !PT ;  /* 0x0000007845217209 */ /* 0x000fc40007810000 */
[----:B------:R-:W-:Y:S02]  /*f8c0*/  FSEL R32, R32, RZ, P6 ;  /* 0x000000ff20207208 */ /* 0x000fe40003000000 */
[----:B------:R-:W-:Y:S02]  /*f8d0*/  FSEL R73, R73, -INF , !P1 ;  /* 0xff80000049497808 */ /* 0x000fe40004800000 */
[----:B------:R-:W-:Y:S01]  /*f8e0*/  LOP3.LUT P6, RZ, R23, 0x2, RZ, 0xc0, !PT ;  /* 0x0000000217ff7812 */ /* 0x000fe200078cc0ff */
[--C-:B------:R-:W-:Y:S01]  /*f8f0*/  FFMA.FTZ R11, R11, UR30, -R32.reuse ;  /* 0x0000001e0b0b7c23 */ /* 0x100fe20008010820 */
[----:B------:R-:W-:Y:S01]  /*f900*/  FMNMX.FTZ R120, R72, R33, !PT ;  /* 0x0000002148787209 */ /* 0x000fe20007810000 */
[--C-:B------:R-:W-:Y:S01]  /*f910*/  FFMA.FTZ R12, R12, UR30, -R32.reuse ;  /* 0x0000001e0c0c7c23 */ /* 0x100fe20008010820 */
[----:B------:R-:W-:Y:S01]  /*f920*/  ISETP.GT.AND P3, PT, R121, 0x70, P5 ;  /* 0x000000707900780c */ /* 0x000fe20002f64270 */
[--C-:B------:R-:W-:Y:S01]  /*f930*/  FFMA.FTZ R24, R24, UR30, -R32.reuse ;  /* 0x0000001e18187c23 */ /* 0x100fe20008010820 */
[----:B------:R-:W-:Y:S01]  /*f940*/  FSEL R76, R76, -INF , !P6 ;  /* 0xff8000004c4c7808 */ /* 0x000fe20007000000 */
[--C-:B------:R-:W-:Y:S01]  /*f950*/  FFMA.FTZ R25, R25, UR30, -R32.reuse ;  /* 0x0000001e19197c23 */ /* 0x100fe20008010820 */
[----:B------:R-:W-:Y:S01]  /*f960*/  FMNMX.FTZ R33, R73, R120, !PT ;  /* 0x0000007849217209 */ /* 0x000fe20007810000 */
[--C-:B------:R-:W-:Y:S01]  /*f970*/  FFMA.FTZ R28, R28, UR30, -R32.reuse ;  /* 0x0000001e1c1c7c23 */ /* 0x100fe20008010820 */
[----:B------:R-:W-:Y:S01]  /*f980*/  ISETP.GT.AND P2, PT, R121, 0x71, P5 ;  /* 0x000000717900780c */ /* 0x000fe20002f44270 */
[--C-:B------:R-:W-:Y:S01]  /*f990*/  FFMA.FTZ R29, R29, UR30, -R32.reuse ;  /* 0x0000001e1d1d7c23 */ /* 0x100fe20008010820 */
[----:B------:R-:W-:Y:S01]  /*f9a0*/  ISETP.LT.OR P3, PT, R122, 0x71, P3 ;  /* 0x000000717a00780c */ /* 0x000fe20001f61670 */
        /* <DEDUP_REMOVED lines=21> */
[----:B------:R-:W-:Y:S01]  /*fb00*/  ISETP.LT.OR P5, PT, R122, 0x7a, P5 ;  /* 0x0000007a7a00780c */ /* 0x000fe20002fa1670 */
        /* <DEDUP_REMOVED lines=24> */
[----:B------:R-:W-:Y:S01]  /*fc90*/  MUFU.EX2 R24, R24 ;  /* 0x0000001800187308 */ /* 0x000fe20000000800 */
[----:B0-----:R-:W-:-:S07]  /*fca0*/  FFMA.FTZ R4, R5, R4, R148 ;  /* 0x0000000405047223 */ /* 0x001fce0000010094 */
[----:B------:R-:W-:Y:S01]  /*fcb0*/  MUFU.EX2 R25, R25 ;  /* 0x0000001900197308 */ /* 0x000fe20000000800 */
[----:B-1----:R-:W-:Y:S01]  /*fcc0*/  FMNMX.FTZ R11, R33, R83, !PT ;  /* 0x00000053210b7209 */ /* 0x002fe20007810000 */
[----:B--2---:R-:W-:-:S04]  /*fcd0*/  FADD.FTZ R4, R12, R4 ;  /* 0x000000040c047221 */ /* 0x004fc80000010000 */
[----:B------:R-:W0:Y:S02]  /*fce0*/  SHFL.BFLY PT, R33, R11, 0x1, 0x1f ;  /* 0x0c201f000b217f89 */ /* 0x000e2400000e0000 */
[----:B------:R-:W-:Y:S08]  /*fcf0*/  MUFU.EX2 R28, R28 ;  /* 0x0000001c001c7308 */ /* 0x000ff00000000800 */
[----:B------:R-:W-:Y:S08]  /*fd00*/  MUFU.EX2 R29, R29 ;  /* 0x0000001d001d7308 */ /* 0x000ff00000000800 */
[----:B------:R-:W-:Y:S01]  /*fd10*/  MUFU.EX2 R58, R58 ;  /* 0x0000003a003a7308 */ /* 0x000fe20000000800 */
[----:B0-----:R-:W-:-:S07]  /*fd20*/  FMNMX.FTZ R11, R11, R33, !PT ;  /* 0x000000210b0b7209 */ /* 0x001fce0007810000 */
[----:B------:R-:W-:Y:S01]  /*fd30*/  MUFU.EX2 R59, R59 ;  /* 0x0000003b003b7308 */ /* 0x000fe20000000800 */
[----:B------:R-:W-:-:S04]  /*fd40*/  FSETP.NEU.FTZ.AND P1, PT, R11, -INF , PT ;  /* 0xff8000000b00780b */ /* 0x000fc80003f3d000 */
[----:B------:R-:W-:-:S03]  /*fd50*/  FSEL R33, R11, RZ, P1 ;  /* 0x000000ff0b217208 */ /* 0x000fc60000800000 */
[----:B------:R-:W-:Y:S02]  /*fd60*/  MUFU.EX2 R36, R36 ;  /* 0x0000002400247308 */ /* 0x000fe40000000800 */
[----:B------:R-:W-:Y:S01]  /*fd70*/  FADD.FTZ R14, -R33, R14 ;  /* 0x0000000e210e7221 */ /* 0x000fe20000010100 */
[----:B------:R-:W-:-:S03]  /*fd80*/  FMUL.FTZ R33, R11, UR30 ;  /* 0x0000001e0b217c20 */ /* 0x000fc60008410000 */
[----:B------:R-:W-:Y:S02]  /*fd90*/  FMUL.FTZ R14, R14, UR30 ;  /* 0x0000001e0e0e7c20 */ /* 0x000fe40008410000 */
[----:B------:R-:W-:Y:S01]  /*fda0*/  MUFU.EX2 R37, R37 ;  /* 0x0000002500257308 */ /* 0x000fe20000000800 */
[----:B------:R-:W-:-:S05]  /*fdb0*/  FSEL R33, R33, RZ, P1 ;  /* 0x000000ff21217208 */ /* 0x000fca0000800000 */
        /* <DEDUP_REMOVED lines=151> */
.L_x_14429:
[----:B------:R-:W2:Y:S01]  /*10730*/  LDL R83, [R1+0x24] ;  /* 0x0000240001537983 */ /* 0x000ea20000100800 */
[----:B------:R-:W-:Y:S02]  /*10740*/  IMAD R14, R19, 0x8, R2 ;  /* 0x00000008130e7824 */ /* 0x000fe400078e0202 */
[-C--:B------:R-:W-:Y:S01]  /*10750*/  FMUL.FTZ R88, R88, R5.reuse ;  /* 0x0000000558587220 */ /* 0x080fe20000410000 */
        /* <DEDUP_REMOVED lines=52> */
[----:B0-----:R-:W-:Y:S01]  /*10aa0*/  IMAD.MOV.U32 R14, RZ, RZ, R11 ;  /* 0x000000ffff0e7224 */ /* 0x001fe200078e000b */
        /* <DEDUP_REMOVED lines=18> */
[C---:B--2---:R-:W-:Y:S01]  /*10bd0*/  ISETP.GT.AND P1, PT, R0.reuse, R83, PT ;  /* 0x000000530000720c */ /* 0x044fe20003f24270 */
[----:B------:R-:W-:-:S12]  /*10be0*/  VIADD R0, R0, 0xffffffff ;  /* 0xffffffff00007836 */ /* 0x000fd80000000000 */
[----:B------:R-:W-:Y:S05]  /*10bf0*/  @P1 BRA `(.L_x_14430) ;  /* 0xffffffc400e81947 */ /* 0x000fea000383ffff */
[----:B------:R-:W-:Y:S02]  /*10c00*/  IMAD.MOV.U32 R14, RZ, RZ, R11 ;  /* 0x000000ffff0e7224 */ /* 0x000fe400078e000b */
[----:B------:R-:W-:Y:S02]  /*10c10*/  IMAD.MOV.U32 R5, RZ, RZ, R10 ;  /* 0x000000ffff057224 */ /* 0x000fe400078e000a */
[----:B------:R-:W-:Y:S02]  /*10c20*/  IMAD.MOV.U32 R19, RZ, RZ, R15 ;  /* 0x000000ffff137224 */ /* 0x000fe400078e000f */
[----:B------:R-:W-:-:S07]  /*10c30*/  IMAD.MOV.U32 R154, RZ, RZ, R20 ;  /* 0x000000ffff9a7224 */ /* 0x000fce00078e0014 */
.L_x_14410:
[----:B------:R-:W2:Y:S01]  /*10c40*/  LDL R13, [R1+0x20] ;  /* 0x00002000010d7983 */ /* 0x000ea20000100800 */
[----:B------:R-:W0:Y:S01]  /*10c50*/  LDC R10, c[0x0][0x448] ;  /* 0x00011200ff0a7b82 */ /* 0x000e220000000800 */
[----:B------:R-:W-:-:S07]  /*10c60*/  ULDC UR12, c[0x0][0x9dc] ;  /* 0x00027700000c7ab9 */ /* 0x000fce0000000800 */
[----:B------:R-:W1:Y:S01]  /*10c70*/  LDC R20, c[0x0][0x9e4] ;  /* 0x00027900ff147b82 */ /* 0x000e620000000800 */
[----:B0-----:R-:W-:Y:S02]  /*10c80*/  ISETP.NE.AND P4, PT, R10, 0x1, PT ;  /* 0x000000010a00780c */ /* 0x001fe40003f85270 */
[----:B-1----:R-:W-:-:S11]  /*10c90*/  ISETP.GE.AND P5, PT, R20, 0x1, PT ;  /* 0x000000011400780c */ /* 0x002fd60003fa6270 */
[----:B------:R-:W0:Y:S08]  /*10ca0*/  @P4 LDC R11, c[0x0][0x44c] ;  /* 0x00011300ff0b4b82 */ /* 0x000e300000000800 */
[----:B------:R-:W1:Y:S01]  /*10cb0*/  @P4 LDC R12, c[0x0][0x450] ;  /* 0x00011400ff0c4b82 */ /* 0x000e620000000800 */
[----:B--2---:R-:W-:Y:S01]  /*10cc0*/  VIADD R10, R13, 0xbf ;  /* 0x000000bf0d0a7836 */ /* 0x004fe20000000000 */
[----:B------:R-:W-:-:S03]  /*10cd0*/  IADD3 R13, R156, 0x1, -R155 ;  /* 0x000000019c0d7810 */ /* 0x000fc60007ffe89b */
[----:B0-----:R-:W-:-:S05]  /*10ce0*/  @P4 IMAD.HI.U32 R11, R10, R11, RZ ;  /* 0x0000000b0a0b4227 */ /* 0x001fca00078e00ff */
[----:B-1----:R-:W-:-:S05]  /*10cf0*/  @P4 SHF.R.U32.HI R10, RZ, R12, R11 ;  /* 0x0000000cff0a4219 */ /* 0x002fca000001160b */
[----:B------:R-:W-:-:S04]  /*10d00*/  IMAD.IADD R10, R13, 0x1, R10 ;  /* 0x000000010d0a7824 */ /* 0x000fc800078e020a */
[----:B------:R-:W-:Y:S01]  /*10d10*/  VIADD R12, R10, -UR12 ;  /* 0x8000000c0a0c7c36 */ /* 0x000fe20008000000 */
        /* <DEDUP_REMOVED lines=12> */
.L_x_14433:
[----:B------:R-:W-:-:S13]  /*10de0*/  ISETP.NE.AND P1, PT, R20, 0x1, PT ;  /* 0x000000011400780c */ /* 0x000fda0003f25270 */
[----:B------:R-:W0:Y:S02]  /*10df0*/  @P1 LDC.64 R10, c[0x0][0x9e8] ;  /* 0x00027a00ff0a1b82 */ /* 0x000e240000000a00 */
[----:B0-----:R-:W-:-:S05]  /*10e00*/  @P1 IMAD.HI.U32 R10, R13, R10, RZ ;  /* 0x0000000a0d0a1227 */ /* 0x001fca00078e00ff */
[----:B------:R-:W-:-:S07]  /*10e10*/  @P1 SHF.R.U32.HI R13, RZ, R11, R10 ;  /* 0x0000000bff0d1219 */ /* 0x000fce000001160a */
.L_x_14434:
[----:B------:R-:W-:Y:S05]  /*10e20*/  BSYNC B0 ;  /* 0x0000000000007941 */ /* 0x000fea0003800000 */
.L_x_14432:
[----:B------:R-:W-:-:S05]  /*10e30*/  IMAD R13, R13, R20, RZ ;  /* 0x000000140d0d7224 */ /* 0x000fca00078e02ff */
[----:B------:R-:W-:-:S07]  /*10e40*/  VIMNMX R12, R12, R13, !PT ;  /* 0x0000000d0c0c7248 */ /* 0x000fce0007fe0100 */
.L_x_14431:
        /* <DEDUP_REMOVED lines=13> */
.L_x_14447:
        /* <DEDUP_REMOVED lines=9> */
.L_x_14437:
        /* <DEDUP_REMOVED lines=8> */
.L_x_14438:
[----:B------:R-:W-:Y:S04]  /*11030*/  BSSY B0, `(.L_x_14436) ;  /* 0x0000004000007945 */ /* 0x000fe80003800000 */
[----:B-1----:R-:W-:Y:S05]  /*11040*/  @P2 BRA `(.L_x_14439) ;  /* 0x0000000000082947 */ /* 0x002fea0003800000 */
[----:B------:R-:W1:Y:S02]  /*11050*/  SYNCS.PHASECHK.TRANS64.TRYWAIT P2, [R5+URZ+0x16830], R14 ;  /* 0x0168300e050075a7 */ /* 0x000e64000804017f */
[----:B-1----:R-:W-:Y:S05]  /*11060*/  @!P2 BRA `(.L_x_14440) ;  /* 0x00000108001ca947 */ /* 0x002fea0003800000 */
.L_x_14439:
[----:B------:R-:W-:Y:S05]  /*11070*/  BSYNC B0 ;  /* 0x0000000000007941 */ /* 0x000fea0003800000 */
.L_x_14436:
[----:B------:R-:W2:Y:S04]  /*11080*/  LDL R11, [R1+0x2c] ;  /* 0x00002c00010b7983 */ /* 0x000ea80000100800 */
[----:B------:R3:W-:Y:S01]  /*11090*/  STL.64 [R1+0x68], R2 ;  /* 0x0000680201007387 */ /* 0x0007e20000100a00 */
[----:B01----:R-:W0:Y:S03]  /*110a0*/  S2R R5, SR_TID.X ;  /* 0x0000000000057919 */ /* 0x003e260000002100 */
[----:B---3--:R-:W3:Y:S01]  /*110b0*/  LDL.64 R2, [R1+0x18] ;  /* 0x0000180001027983 */ /* 0x008ee20000100a00 */
[----:B------:R-:W-:Y:S01]  /*110c0*/  VIADD R19, R20, 0x1 ;  /* 0x0000000114137836 */ /* 0x000fe20000000000 */
[----:B------:R-:W-:Y:S05]  /*110d0*/  WARPSYNC.ALL ;  /* 0x0000000000007948 */ /* 0x000fea0003800000 */
[C---:B------:R-:W-:Y:S01]  /*110e0*/  ISETP.NE.AND P2, PT, R19.reuse, 0x2, PT ;  /* 0x000000021300780c */ /* 0x040fe20003f45270 */
[----:B------:R-:W-:Y:S01]  /*110f0*/  IMAD.MOV.U32 R15, RZ, RZ, 0x40000040 ;  /* 0x40000040ff0f7424 */ /* 0x000fe200078e00ff */
[----:B------:R-:W-:Y:S01]  /*11100*/  R2UR UR12, R6 ;  /* 0x00000000060c72ca */ /* 0x000fe200000e0000 */
[----:B------:R-:W-:Y:S01]  /*11110*/  IMAD.MOV.U32 R27, RZ, RZ, 0x40000040 ;  /* 0x40000040ff1b7424 */ /* 0x000fe200078e00ff */
[----:B------:R-:W-:Y:S01]  /*11120*/  SEL R19, R19, RZ, P2 ;  /* 0x000000ff13137207 */ /* 0x000fe20001000000 */
[----:B------:R-:W-:Y:S01]  /*11130*/  IMAD.MOV.U32 R25, RZ, RZ, 0x40000040 ;  /* 0x40000040ff197424 */ /* 0x000fe200078e00ff */
[----:B------:R-:W-:-:S02]  /*11140*/  R2UR UR23, R15 ;  /* 0x000000000f1772ca */ /* 0x000fc400000e0000 */
[----:B------:R-:W-:Y:S02]  /*11150*/  R2UR UR13, R7 ;  /* 0x00000000070d72ca */ /* 0x000fe400000e0000 */
[----:B------:R-:W-:Y:S02]  /*11160*/  R2UR UR15, R27 ;  /* 0x000000001b0f72ca */ /* 0x000fe400000e0000 */
[----:B------:R-:W-:Y:S02]  /*11170*/  R2UR UR19, R25 ;  /* 0x00000000191372ca */ /* 0x000fe400000e0000 */
[----:B0-----:R-:W-:-:S05]  /*11180*/  SHF.R.U32.HI R5, RZ, 0x7, R5 ;  /* 0x00000007ff057819 */ /* 0x001fca0000011605 */
[----:B------:R-:W-:Y:S01]  /*11190*/  VIADD R5, R5, 0x8 ;  /* 0x0000000805057836 */ /* 0x000fe20000000000 */
[----:B------:R-:W-:-:S04]  /*111a0*/  R2UR UR27, R27 ;  /* 0x000000001b1b72ca */ /* 0x000fc800000e0000 */
[----:B------:R0:W-:Y:S01]  /*111b0*/  BAR.SYNC.DEFER_BLOCKING R5, 0x100 ;  /* 0x000400050000751d */ /* 0x0001e20000010000 */
[----:B--2---:R-:W-:-:S04]  /*111c0*/  IMAD R26, R19, 0x400, R11 ;  /* 0x00000400131a7824 */ /* 0x004fc800078e020b */
[C---:B------:R-:W-:Y:S01]  /*111d0*/  VIADD R14, R26.reuse, 0x4 ;  /* 0x000000041a0e7836 */ /* 0x040fe20000000000 */
[C---:B------:R-:W-:Y:S01]  /*111e0*/  R2UR UR14, R26.reuse ;  /* 0x000000001a0e72ca */ /* 0x040fe200000e0000 */
[C---:B------:R-:W-:Y:S02]  /*111f0*/  VIADD R24, R26.reuse, 0x2 ;  /* 0x000000021a187836 */ /* 0x040fe40000000000 */
[----:B------:R-:W-:Y:S01]  /*11200*/  VIADD R26, R26, 0x6 ;  /* 0x000000061a1a7836 */ /* 0x000fe20000000000 */
[----:B------:R-:W-:Y:S02]  /*11210*/  R2UR UR22, R14 ;  /* 0x000000000e1672ca */ /* 0x000fe400000e0000 */
[----:B------:R-:W2:Y:S01]  /*11220*/  LDL.64 R14, [R1+0x10] ;  /* 0x00001000010e7983 */ /* 0x000ea20000100a00 */
[----:B------:R-:W-:Y:S02]  /*11230*/  R2UR UR18, R24 ;  /* 0x00000000181272ca */ /* 0x000fe400000e0000 */
[----:B------:R-:W-:-:S02]  /*11240*/  R2UR UR26, R26 ;  /* 0x000000001a1a72ca */ /* 0x000fc400000e0000 */
[----:B------:R-:W-:-:S06]  /*11250*/  WARPGROUP.ARRIVE ;  /* 0x00000000000079c5 */ /* 0x000fcc0000000000 */
[----:B------:R-:W-:Y:S01]  /*11260*/  HGMMA.64x128x16.F32.BF16 R24, gdesc[UR12], RZ, !UPT, gsb0 ;  /* 0x01e000000c1879f0 */ /* 0x000fe2000c0018ff */
[----:B---3--:R-:W-:Y:S02]  /*11270*/  R2UR UR16, R2 ;  /* 0x00000000021072ca */ /* 0x008fe400000e0000 */
[----:B------:R-:W-:Y:S02]  /*11280*/  R2UR UR17, R3 ;  /* 0x00000000031172ca */ /* 0x000fe400000e0000 */
[----:B------:R0:W5:Y:S01]  /*11290*/  LDL.LU.64 R2, [R1+0x68] ;  /* 0x0000680001027983 */ /* 0x0001620000300a00 */
[----:B------:R-:W-:Y:S02]  /*112a0*/  WARPGROUP.DEPBAR.LE gsb0, 0x0 ;  /* 0x00008000000079c5 */ /* 0x000fe40000010000 */
[----:B------:R-:W-:-:S08]  /*112b0*/  WARPGROUP.ARRIVE ;  /* 0x00000000000079c5 */ /* 0x000fd00000000000 */
[----:B------:R-:W-:Y:S01]  /*112c0*/  HGMMA.64x128x16.F32.BF16 R24, gdesc[UR16], R24, gsb0 ;  /* 0x01e00000101879f0 */ /* 0x000fe20008001818 */
[----:B------:R-:W-:Y:S02]  /*112d0*/  R2UR UR24, R8 ;  /* 0x00000000081872ca */ /* 0x000fe400000e0000 */
[----:B------:R-:W-:Y:S01]  /*112e0*/  R2UR UR25, R9 ;  /* 0x00000000091972ca */ /* 0x000fe200000e0000 */
[----:B------:R-:W-:Y:S02]  /*112f0*/  WARPGROUP.DEPBAR.LE gsb0, 0x0 ;  /* 0x00008000000079c5 */ /* 0x000fe40000010000 */
[----:B------:R-:W-:Y:S01]  /*11300*/  WARPGROUP.ARRIVE ;  /* 0x00000000000079c5 */ /* 0x000fe20000000000 */
[----:B--2---:R-:W-:Y:S02]  /*11310*/  R2UR UR20, R14 ;  /* 0x000000000e1472ca */ /* 0x004fe400000e0000 */
[----:B------:R-:W-:-:S13]  /*11320*/  R2UR UR21, R15 ;  /* 0x000000000f1572ca */ /* 0x000fda00000e0000 */
        /* <DEDUP_REMOVED lines=8> */
.L_x_14442:
[----:B------:R-:W-:Y:S01]  /*113b0*/  SHF.L.U32 R5, R10, 0x1f, RZ ;  /* 0x0000001f0a057819 */ /* 0x000fe200000006ff */
[----:B-----5:R-:W-:-:S04]  /*113c0*/  IMAD R10, R20, 0x8, R2 ;  /* 0x00000008140a7824 */ /* 0x020fc800078e0202 */
[----:B------:R0:W1:Y:S01]  /*113d0*/  SYNCS.PHASECHK.TRANS64.TRYWAIT P1, [R10+URZ+0x16850], R5 ;  /* 0x016850050a0075a7 */ /* 0x000062000802017f */
[----:B------:R-:W-:Y:S05]  /*113e0*/  @!P0 BRA `(.L_x_14443) ;  /* 0x0000000000048947 */ /* 0x000fea0003800000 */
[----:B------:R-:W-:Y:S01]  /*113f0*/  BPT.TRAP 0x1 ;  /* 0x000000040000795c */ /* 0x000fe20000300000 */
.L_x_14443:
[----:B-1----:R-:W-:Y:S05]  /*11400*/  @P1 BRA `(.L_x_14441) ;  /* 0x0000000000081947 */ /* 0x002fea0003800000 */
[----:B------:R-:W1:Y:S02]  /*11410*/  SYNCS.PHASECHK.TRANS64.TRYWAIT P1, [R10+URZ+0x16850], R5 ;  /* 0x016850050a0075a7 */ /* 0x000e64000802017f */
[----:B-1----:R-:W-:Y:S05]  /*11420*/  @!P1 BRA `(.L_x_14444) ;  /* 0x0000010400409947 */ /* 0x002fea0003800000 */
.L_x_14441:
[----:B01---5:R-:W-:Y:S01]  /*11430*/  VIADD R5, R2, 0x400 ;  /* 0x0000040002057836 */ /* 0x023fe20000000000 */
[----:B------:R-:W-:Y:S05]  /*11440*/  WARPSYNC.ALL ;  /* 0x0000000000007948 */ /* 0x000fea0003800000 */
[----:B------:R-:W-:Y:S01]  /*11450*/  SHF.R.U32.HI R5, RZ, 0x4, R5 ;  /* 0x00000004ff057819 */ /* 0x000fe20000011605 */
[----:B------:R-:W-:Y:S01]  /*11460*/  IMAD.MOV.U32 R11, RZ, RZ, 0x40000040 ;  /* 0x40000040ff0b7424 */ /* 0x000fe200078e00ff */
[----:B------:R-:W-:Y:S01]  /*11470*/  WARPGROUP.ARRIVE ;  /* 0x00000000000079c5 */ /* 0x000fe20000000000 */
[----:B------:R-:W-:Y:S01]  /*11480*/  IMAD.MOV.U32 R15, RZ, RZ, 0x40000040 ;  /* 0x40000040ff0f7424 */ /* 0x000fe200078e00ff */
[----:B------:R-:W-:-:S02]  /*11490*/  LOP3.LUT R5, R5, 0x3fff, RZ, 0xc0, !PT ;  /* 0x00003fff05057812 */ /* 0x000fc400078ec0ff */
[----:B------:R-:W-:Y:S01]  /*114a0*/  R2UR UR15, R11 ;  /* 0x000000000b0f72ca */ /* 0x000fe200000e0000 */
[----:B------:R-:W-:Y:S02]  /*114b0*/  IMAD.MOV.U32 R11, RZ, RZ, 0x40000040 ;  /* 0x40000040ff0b7424 */ /* 0x000fe400078e00ff */
[----:B------:R-:W-:Y:S02]  /*114c0*/  IMAD R10, R20, 0x400, R5 ;  /* 0x00000400140a7824 */ /* 0x000fe400078e0205 */
[----:B------:R-:W0:Y:S02]  /*114d0*/  S2R R5, SR_TID.X ;  /* 0x0000000000057919 */ /* 0x000e240000002100 */
        /* <DEDUP_REMOVED lines=8> */
[----:B------:R-:W-:-:S03]  /*11560*/  ISETP.GE.U32.AND P1, PT, R5, 0x180, PT ;  /* 0x000001800500780c */ /* 0x000fc60003f26070 */
[----:B------:R-:W-:-:S05]  /*11570*/  VIADD R5, R21, 0x9 ;  /* 0x0000000915057836 */ /* 0x000fca0000000000 */
[----:B------:R-:W-:Y:S01]  /*11580*/  SEL R5, R5, 0x9, !P1 ;  /* 0x0000000905057807 */ /* 0x000fe20004800000 */
        /* <DEDUP_REMOVED lines=37> */
[----:B------:R-:W-:Y:S02]  /*117e0*/  R2UR UR14, R10 ;  /* 0x000000000a0e72ca */ /* 0x000fe400000e0000 */
[----:B------:R-:W-:Y:S01]  /*117f0*/  R2UR UR15, R11 ;  /* 0x000000000b0f72ca */ /* 0x000fe200000e0000 */
[----:B------:R-:W-:Y:S02]  /*11800*/  WARPGROUP.DEPBAR.LE gsb0, 0x0 ;  /* 0x00008000000079c5 */ /* 0x000fe40000010000 */
[----:B------:R-:W-:-:S10]  /*11810*/  WARPGROUP.ARRIVE ;  /* 0x00000000000079c5 */ /* 0x000fd40000000000 */
[----:B------:R-:W-:Y:S03]  /*11820*/  HGMMA.64x64x16.F32.BF16 R88, R120, gdesc[UR12].tnspB, R88, gsb0 ;  /* 0x40e0000c78587df0 */ /* 0x000fe60008001858 */
[----:B------:R-:W-:Y:S02]  /*11830*/  WARPGROUP.DEPBAR.LE gsb0, 0x0 ;  /* 0x00008000000079c5 */ /* 0x000fe40000010000 */
[----:B------:R0:W-:Y:S06]  /*11840*/  BAR.ARV R5, 0x100 ;  /* 0x000400050000751d */ /* 0x0001ec0000002000 */
[----:B------:R-:W-:Y:S05]  /*11850*/  @!P0 BRA `(.L_x_14445) ;  /* 0x0000000000048947 */ /* 0x000fea0003800000 */
[----:B------:R-:W-:Y:S01]  /*11860*/  BPT.TRAP 0x1 ;  /* 0x000000040000795c */ /* 0x000fe20000300000 */
.L_x_14445:
        /* <DEDUP_REMOVED lines=44> */
[----:B------:R2:W-:Y:S01]  /*11b30*/  SYNCS.ARRIVE.TRANS64.RED.A1T0 RZ, [R5+URZ], RZ ;  /* 0x000000ff05ff79a7 */ /* 0x0005e2000810043f */
        /* <DEDUP_REMOVED lines=35> */
[----:B------:R-:W-:-:S06]  /*11d70*/  UMOV UR30, UR4 ;  /* 0x00000004001e7c82 */ /* 0x000fcc0008000000 */
[----:B------:R-:W1:Y:S01]  /*11d80*/  MUFU.TANH R36, R36 ;  /* 0x0000002400247308 */ /* 0x000e620000002400 */
[----:B---3--:R-:W-:Y:S01]  /*11d90*/  FMNMX.FTZ R14, R34, R61, !PT ;  /* 0x0000003d220e7209 */ /* 0x008fe20007810000 */
[----:B------:R-:W-:-:S06]  /*11da0*/  FMUL.FTZ R61, R69, UR11 ;  /* 0x0000000b453d7c20 */ /* 0x000fcc0008410000 */
[----:B------:R-:W3:Y:S01]  /*11db0*/  MUFU.TANH R37, R37 ;  /* 0x0000002500257308 */ /* 0x000ee20000002400 */
[----:B0-----:R-:W-:-:S07]  /*11dc0*/  FMNMX.FTZ R65, R35, R14, !PT ;  /* 0x0000000e23417209 */ /* 0x001fce0007810000 */
[----:B------:R-:W0:Y:S01]  /*11dd0*/  MUFU.TANH R40, R40 ;  /* 0x0000002800287308 */ /* 0x000e220000002400 */
[----:B-1----:R-:W-:-:S07]  /*11de0*/  FMNMX.FTZ R14, R36, R65, !PT ;  /* 0x00000041240e7209 */ /* 0x002fce0007810000 */
[----:B------:R-:W1:Y:S01]  /*11df0*/  MUFU.TANH R41, R41 ;  /* 0x0000002900297308 */ /* 0x000e620000002400 */
[----:B---3--:R-:W-:-:S07]  /*11e00*/  FMNMX.FTZ R65, R37, R14, !PT ;  /* 0x0000000e25417209 */ /* 0x008fce0007810000 */
[----:B------:R-:W3:Y:S01]  /*11e10*/  MUFU.TANH R44, R44 ;  /* 0x0000002c002c7308 */ /* 0x000ee20000002400 */
[----:B0-----:R-:W-:Y:S01]  /*11e20*/  FMNMX.FTZ R14, R40, R65, !PT ;  /* 0x00000041280e7209 */ /* 0x001fe20007810000 */
[----:B------:R-:W-:-:S06]  /*11e30*/  FMUL.FTZ R65, R73, UR11 ;  /* 0x0000000b49417c20 */ /* 0x000fcc0008410000 */
[----:B------:R-:W0:Y:S01]  /*11e40*/  MUFU.TANH R45, R45 ;  /* 0x0000002d002d7308 */ /* 0x000e220000002400 */
[----:B-1----:R-:W-:-:S07]  /*11e50*/  FMNMX.FTZ R69, R41, R14, !PT ;  /* 0x0000000e29457209 */ /* 0x002fce0007810000 */
[----:B------:R-:W1:Y:S01]  /*11e60*/  MUFU.TANH R48, R48 ;  /* 0x0000003000307308 */ /* 0x000e620000002400 */
[----:B---3--:R-:W-:-:S07]  /*11e70*/  FMNMX.FTZ R14, R44, R69, !PT ;  /* 0x000000452c0e7209 */ /* 0x008fce0007810000 */
[----:B------:R-:W3:Y:S01]  /*11e80*/  MUFU.TANH R49, R49 ;  /* 0x0000003100317308 */ /* 0x000ee20000002400 */
[----:B0-----:R-:W-:-:S07]  /*11e90*/  FMNMX.FTZ R69, R45, R14, !PT ;  /* 0x0000000e2d457209 */ /* 0x001fce0007810000 */
[----:B------:R-:W0:Y:S01]  /*11ea0*/  MUFU.TANH R52, R52 ;  /* 0x0000003400347308 */ /* 0x000e220000002400 */
[----:B-1----:R-:W-:Y:S01]  /*11eb0*/  FMNMX.FTZ R14, R48, R69, !PT ;  /* 0x00000045300e7209 */ /* 0x002fe20007810000 */
[----:B------:R-:W-:-:S06]  /*11ec0*/  FMUL.FTZ R69, R77, UR11 ;  /* 0x0000000b4d457c20 */ /* 0x000fcc0008410000 */
[----:B------:R-:W1:Y:S01]  /*11ed0*/  MUFU.TANH R53, R53 ;  /* 0x0000003500357308 */ /* 0x000e620000002400 */
[----:B---3--:R-:W-:-:S07]  /*11ee0*/  FMNMX.FTZ R73, R49, R14, !PT ;  /* 0x0000000e31497209 */ /* 0x008fce0007810000 */
[----:B------:R-:W3:Y:S01]  /*11ef0*/  MUFU.TANH R56, R56 ;  /* 0x0000003800387308 */ /* 0x000ee20000002400 */
[----:B0-----:R-:W-:-:S07]  /*11f00*/  FMNMX.FTZ R14, R52, R73, !PT ;  /* 0x00000049340e7209 */ /* 0x001fce0007810000 */
[----:B------:R-:W0:Y:S01]  /*11f10*/  MUFU.TANH R57, R57 ;  /* 0x0000003900397308 */ /* 0x000e220000002400 */
[----:B-1----:R-:W-:-:S07]  /*11f20*/  FMNMX.FTZ R73, R53, R14, !PT ;  /* 0x0000000e35497209 */ /* 0x002fce0007810000 */
        /* <DEDUP_REMOVED lines=25> */
[----:B-1----:R-:W-:-:S05]  /*120c0*/  FMNMX.FTZ R14, R77, R14, !PT ;  /* 0x0000000e4d0e7209 */ /* 0x002fca0007810000 */
[----:B--2---:R-:W1:Y:S02]  /*120d0*/  SHFL.BFLY PT, R5, R14, 0x2, 0x1f ;  /* 0x0c401f000e057f89 */ /* 0x004e6400000e0000 */
[----:B------:R-:W2:Y:S08]  /*120e0*/  MUFU.TANH R26, R26 ;  /* 0x0000001a001a7308 */ /* 0x000eb00000002400 */
[----:B------:R-:W4:Y:S08]  /*120f0*/  MUFU.TANH R27, R27 ;  /* 0x0000001b001b7308 */ /* 0x000f300000002400 */
[----:B------:R-:W5:Y:S01]  /*12100*/  MUFU.TANH R30, R30 ;  /* 0x0000001e001e7308 */ /* 0x000f620000002400 */
[----:B-1----:R-:W-:-:S07]  /*12110*/  FMNMX.FTZ R5, R14, R5, !PT ;  /* 0x000000050e057209 */ /* 0x002fce0007810000 */
[----:B------:R-:W1:Y:S01]  /*12120*/  MUFU.TANH R31, R31 ;  /* 0x0000001f001f7308 */ /* 0x000e620000002400 */
[----:B------:R-:W3:Y:S07]  /*12130*/  SHFL.BFLY PT, R14, R5, 0x1, 0x1f ;  /* 0x0c201f00050e7f89 */ /* 0x000eee00000e0000 */
[----:B------:R-:W1:Y:S08]  /*12140*/  MUFU.TANH R38, R38 ;  /* 0x0000002600267308 */ /* 0x000e700000002400 */
[----:B------:R-:W1:Y:S08]  /*12150*/  MUFU.TANH R39, R39 ;  /* 0x0000002700277308 */ /* 0x000e700000002400 */
[----:B------:R-:W1:Y:S01]  /*12160*/  MUFU.TANH R42, R42 ;  /* 0x0000002a002a7308 */ /* 0x000e620000002400 */
[----:B---3--:R-:W-:-:S02]  /*12170*/  FMNMX.FTZ R5, R5, R14, !PT ;  /* 0x0000000e05057209 */ /* 0x008fc40007810000 */
[----:B------:R-:W-:-:S05]  /*12180*/  FMNMX.FTZ R14, R15, R12, !PT ;  /* 0x0000000c0f0e7209 */ /* 0x000fca0007810000 */
[----:B------:R-:W3:Y:S01]  /*12190*/  MUFU.TANH R43, R43 ;  /* 0x0000002b002b7308 */ /* 0x000ee20000002400 */
[----:B0-----:R-:W-:Y:S01]  /*121a0*/  FMNMX.FTZ R81, R21, R14, !PT ;  /* 0x0000000e15517209 */ /* 0x001fe20007810000 */
[----:B------:R-:W-:-:S03]  /*121b0*/  FADD.FTZ R86, -R5, R13 ;  /* 0x0000000d05567221 */ /* 0x000fc60000010100 */
[----:B--2---:R-:W-:Y:S01]  /*121c0*/  FMNMX.FTZ R14, R26, R81, !PT ;  /* 0x000000511a0e7209 */ /* 0x004fe20007810000 */
[----:B------:R-:W-:Y:S02]  /*121d0*/  FMUL.FTZ R86, R86, UR30 ;  /* 0x0000001e56567c20 */ /* 0x000fe40008410000 */
[----:B------:R-:W0:Y:S01]  /*121e0*/  MUFU.TANH R46, R46 ;  /* 0x0000002e002e7308 */ /* 0x000e220000002400 */
[----:B----4-:R-:W-:-:S04]  /*121f0*/  FMNMX.FTZ R81, R27, R14, !PT ;  /* 0x0000000e1b517209 */ /* 0x010fc80007810000 */
[----:B-----5:R-:W-:-:S03]  /*12200*/  FMNMX.FTZ R14, R30, R81, !PT ;  /* 0x000000511e0e7209 */ /* 0x020fc60007810000 */
[----:B------:R-:W2:Y:S01]  /*12210*/  MUFU.TANH R47, R47 ;  /* 0x0000002f002f7308 */ /* 0x000ea20000002400 */
[----:B-1----:R-:W-:-:S04]  /*12220*/  FMNMX.FTZ R81, R31, R14, !PT ;  /* 0x0000000e1f517209 */ /* 0x002fc80007810000 */
[----:B------:R-:W-:-:S03]  /*12230*/  FMNMX.FTZ R14, R38, R81, !PT ;  /* 0x00000051260e7209 */ /* 0x000fc60007810000 */
[----:B------:R-:W1:Y:S01]  /*12240*/  MUFU.TANH R50, R50 ;  /* 0x0000003200327308 */ /* 0x000e620000002400 */
[----:B------:R-:W-:-:S04]  /*12250*/  FMNMX.FTZ R81, R39, R14, !PT ;  /* 0x0000000e27517209 */ /* 0x000fc80007810000 */
[----:B------:R-:W-:-:S03]  /*12260*/  FMNMX.FTZ R14, R42, R81, !PT ;  /* 0x000000512a0e7209 */ /* 0x000fc60007810000 */
[----:B------:R-:W4:Y:S01]  /*12270*/  MUFU.TANH R51, R51 ;  /* 0x0000003300337308 */ /* 0x000f220000002400 */
[----:B---3--:R-:W-:-:S04]  /*12280*/  FMNMX.FTZ R81, R43, R14, !PT ;  /* 0x0000000e2b517209 */ /* 0x008fc80007810000 */
[----:B0-----:R-:W-:-:S03]  /*12290*/  FMNMX.FTZ R14, R46, R81, !PT ;  /* 0x000000512e0e7209 */ /* 0x001fc60007810000 */
[----:B------:R-:W0:Y:S01]  /*122a0*/  MUFU.TANH R54, R54 ;  /* 0x0000003600367308 */ /* 0x000e220000002400 */
[----:B--2---:R-:W-:-:S04]  /*122b0*/  FMNMX.FTZ R81, R47, R14, !PT ;  /* 0x0000000e2f517209 */ /* 0x004fc80007810000 */
        /* <DEDUP_REMOVED lines=57> */
[----:B0-----:R-:W-:Y:S01]  /*12650*/  FMUL.FTZ R86, R14, UR30 ;  /* 0x0000001e0e567c20 */ /* 0x001fe20008410000 */
[--C-:B------:R-:W-:Y:S01]  /*12660*/  FFMA.FTZ R35, R35, UR30, -R12.reuse ;  /* 0x0000001e23237c23 */ /* 0x100fe2000801080c */
[--C-:B------:R-:W-:Y:S01]  /*12670*/  FFMA.FTZ R36, R36, UR30, -R12.reuse ;  /* 0x0000001e24247c23 */ /* 0x100fe2000801080c */
[----:B------:R-:W-:Y:S01]  /*12680*/  FFMA.FTZ R37, R37, UR30, -R12 ;  /* 0x0000001e25257c23 */ /* 0x000fe2000801080c */
        /* <DEDUP_REMOVED lines=11> */
[----:B------:R1:W0:Y:S01]  /*12740*/  MUFU.EX2 R149, R15 ;  /* 0x0000000f00957308 */ /* 0x0002220000000800 */
[--C-:B------:R-:W-:Y:S01]  /*12750*/  FFMA.FTZ R43, R43, UR30, -R86.reuse ;  /* 0x0000001e2b2b7c23 */ /* 0x100fe20008010856 */
[--C-:B------:R-:W-:Y:S01]  /*12760*/  FFMA.FTZ R46, R46, UR30, -R86.reuse ;  /* 0x0000001e2e2e7c23 */ /* 0x100fe20008010856 */
[----:B------:R-:W-:Y:S01]  /*12770*/  FFMA.FTZ R47, R47, UR30, -R86 ;  /* 0x0000001e2f2f7c23 */ /* 0x000fe20008010856 */
[----:B------:R-:W-:Y:S01]  /*12780*/  FFMA.FTZ R40, R40, UR30, -R12 ;  /* 0x0000001e28287c23 */ /* 0x000fe2000801080c */
[----:B------:R-:W-:Y:S01]  /*12790*/  FFMA.FTZ R50, R50, UR30, -R86 ;  /* 0x0000001e32327c23 */ /* 0x000fe20008010856 */
[----:B------:R-:W-:Y:S01]  /*127a0*/  FFMA.FTZ R41, R41, UR30, -R12 ;  /* 0x0000001e29297c23 */ /* 0x000fe2000801080c */
[----:B------:R-:W-:Y:S01]  /*127b0*/  FFMA.FTZ R51, R51, UR30, -R86 ;  /* 0x0000001e33337c23 */ /* 0x000fe20008010856 */
[----:B------:R-:W2:Y:S01]  /*127c0*/  MUFU.EX2 R84, R84 ;  /* 0x0000005400547308 */ /* 0x000ea20000000800 */
        /* <DEDUP_REMOVED lines=11> */
[----:B------:R-:W-:Y:S01]  /*12880*/  FFMA.FTZ R52, R52, UR30, -R12 ;  /* 0x0000001e34347c23 */ /* 0x000fe2000801080c */
[----:B------:R-:W-:Y:S01]  /*12890*/  FFMA.FTZ R62, R62, UR30, -R86 ;  /* 0x0000001e3e3e7c23 */ /* 0x000fe20008010856 */
[----:B------:R-:W-:Y:S01]  /*128a0*/  FFMA.FTZ R53, R53, UR30, -R12 ;  /* 0x0000001e35357c23 */ /* 0x000fe2000801080c */
[----:B------:R-:W-:Y:S01]  /*128b0*/  FFMA.FTZ R63, R63, UR30, -R86 ;  /* 0x0000001e3f3f7c23 */ /* 0x000fe20008010856 */
[----:B------:R-:W0:Y:S01]  /*128c0*/  MUFU.EX2 R24, R24 ;  /* 0x0000001800187308 */ /* 0x000e220000000800 */
[----:B--2---:R-:W-:Y:S01]  /*128d0*/  FADD.FTZ R15, R84, R15 ;  /* 0x0000000f540f7221 */ /* 0x004fe20000010000 */
[----:B------:R-:W-:Y:S01]  /*128e0*/  FFMA.FTZ R56, R56, UR30, -R12 ;  /* 0x0000001e38387c23 */ /* 0x000fe2000801080c */
[----:B------:R-:W-:Y:S01]  /*128f0*/  FFMA.FTZ R66, R66, UR30, -R86 ;  /* 0x0000001e42427c23 */ /* 0x000fe20008010856 */
[----:B------:R-:W-:Y:S01]  /*12900*/  FFMA.FTZ R57, R57, UR30, -R12 ;  /* 0x0000001e39397c23 */ /* 0x000fe2000801080c */
[----:B------:R-:W-:Y:S01]  /*12910*/  FFMA.FTZ R67, R67, UR30, -R86 ;  /* 0x0000001e43437c23 */ /* 0x000fe20008010856 */
[----:B------:R-:W-:Y:S01]  /*12920*/  FFMA.FTZ R60, R60, UR30, -R12 ;  /* 0x0000001e3c3c7c23 */ /* 0x000fe2000801080c */
[----:B------:R-:W-:Y:S01]  /*12930*/  FFMA.FTZ R70, R70, UR30, -R86 ;  /* 0x0000001e46467c23 */ /* 0x000fe20008010856 */
[----:B------:R-:W2:Y:S01]  /*12940*/  MUFU.EX2 R26, R26 ;  /* 0x0000001a001a7308 */ /* 0x000ea20000000800 */
[----:B-1----:R-:W-:Y:S01]  /*12950*/  FADD.FTZ R3, R21, R4 ;  /* 0x0000000415037221 */ /* 0x002fe20000010000 */
[----:B------:R-:W-:Y:S01]  /*12960*/  FFMA.FTZ R61, R61, UR30, -R12 ;  /* 0x0000001e3d3d7c23 */ /* 0x000fe2000801080c */
[----:B------:R-:W-:Y:S01]  /*12970*/  FFMA.FTZ R71, R71, UR30, -R86 ;  /* 0x0000001e47477c23 */ /* 0x000fe20008010856 */
[----:B------:R-:W-:Y:S01]  /*12980*/  FFMA.FTZ R64, R64, UR30, -R12 ;  /* 0x0000001e40407c23 */ /* 0x000fe2000801080c */
[----:B------:R-:W-:Y:S01]  /*12990*/  FFMA.FTZ R74, R74, UR30, -R86 ;  /* 0x0000001e4a4a7c23 */ /* 0x000fe20008010856 */
[----:B------:R-:W-:Y:S01]  /*129a0*/  FFMA.FTZ R65, R65, UR30, -R12 ;  /* 0x0000001e41417c23 */ /* 0x000fe2000801080c */
[----:B------:R-:W-:Y:S01]  /*129b0*/  FFMA.FTZ R75, R75, UR30, -R86 ;  /* 0x0000001e4b4b7c23 */ /* 0x000fe20008010856 */
[----:B------:R-:W1:Y:S01]  /*129c0*/  MUFU.EX2 R25, R25 ;  /* 0x0000001900197308 */ /* 0x000e620000000800 */
[----:B0-----:R-:W-:Y:S01]  /*129d0*/  FADD.FTZ R4, R24, R15 ;  /* 0x0000000f18047221 */ /* 0x001fe20000010000 */
        /* <DEDUP_REMOVED lines=10> */
[--C-:B------:R-:W-:Y:S01]  /*12a80*/  FFMA.FTZ R76, R76, UR30, -R12.reuse ;  /* 0x0000001e4c4c7c23 */ /* 0x100fe2000801080c */
[----:B------:R-:W-:Y:S01]  /*12a90*/  FFMA.FTZ R12, R77, UR30, -R12 ;  /* 0x0000001e4d0c7c23 */ /* 0x000fe2000801080c */
[----:B------:R-:W-:-:S02]  /*12aa0*/  FFMA.FTZ R83, R83, UR30, -R86 ;  /* 0x0000001e53537c23 */ /* 0x000fc40008010856 */
        /* <DEDUP_REMOVED lines=116> */
.L_x_14446:
[----:B------:R-:W2:Y:S01]  /*131f0*/  LDL R82, [R1+0x24] ;  /* 0x0000240001527983 */ /* 0x000ea20000100800 */
[----:B------:R-:W-:Y:S01]  /*13200*/  IMAD R20, R20, 0x8, R2 ;  /* 0x0000000814147824 */ /* 0x000fe200078e0202 */
[----:B------:R-:W-:Y:S01]  /*13210*/  MOV R77, UR38 ;  /* 0x00000026004d7c02 */ /* 0x000fe20008000f00 */
[----:B------:R-:W-:Y:S01]  /*13220*/  FMUL.FTZ R88, R88, R10 ;  /* 0x0000000a58587220 */ /* 0x000fe20000410000 */
        /* <DEDUP_REMOVED lines=70> */
[C---:B--2---:R-:W-:Y:S01]  /*13690*/  ISETP.GT.AND P1, PT, R0.reuse, R82, PT ;  /* 0x000000520000720c */ /* 0x044fe20003f24270 */
[----:B------:R-:W-:-:S12]  /*136a0*/  VIADD R0, R0, 0xffffffff ;  /* 0xffffffff00007836 */ /* 0x000fd80000000000 */
[----:B------:R-:W-:Y:S05]  /*136b0*/  @P1 BRA `(.L_x_14447) ;  /* 0xffffffd800181947 */ /* 0x000fea000383ffff */
.L_x_14435:
[----:B------:R-:W2:Y:S02]  /*136c0*/  LDL R10, [R1+0x38] ;  /* 0x00003800010a7983 */ /* 0x000ea40000100800 */
[----:B--2---:R-:W-:-:S13]  /*136d0*/  ISETP.GE.AND P1, PT, R0, R10, PT ;  /* 0x0000000a0000720c */ /* 0x004fda0003f26270 */
[----:B------:R-:W-:Y:S05]  /*136e0*/  @!P1 BRA `(.L_x_14448) ;  /* 0x00000038001c9947 */ /* 0x000fea0003800000 */
[----:B------:R-:W-:Y:S02]  /*136f0*/  IMAD.MOV.U32 R15, RZ, RZ, R14 ;  /* 0x000000ffff0f7224 */ /* 0x000fe400078e000e */
[----:B------:R-:W-:Y:S02]  /*13700*/  IMAD.MOV.U32 R20, RZ, RZ, R5 ;  /* 0x000000ffff147224 */ /* 0x000fe400078e0005 */
[----:B------:R-:W-:Y:S02]  /*13710*/  IMAD.MOV.U32 R10, RZ, RZ, R154 ;  /* 0x000000ffff0a7224 */ /* 0x000fe400078e009a */
[----:B------:R-:W-:-:S07]  /*13720*/  IMAD.MOV.U32 R21, RZ, RZ, R19 ;  /* 0x000000ffff157224 */ /* 0x000fce00078e0013 */
.L_x_14468:
        /* <DEDUP_REMOVED lines=9> */
.L_x_14450:
        /* <DEDUP_REMOVED lines=8> */
.L_x_14451:
[----:B------:R-:W-:Y:S04]  /*13840*/  BSSY B0, `(.L_x_14449) ;  /* 0x0000004000007945 */ /* 0x000fe80003800000 */
[----:B-1----:R-:W-:Y:S05]  /*13850*/  @P2 BRA `(.L_x_14452) ;  /* 0x0000000000082947 */ /* 0x002fea0003800000 */
[----:B------:R-:W1:Y:S02]  /*13860*/  SYNCS.PHASECHK.TRANS64.TRYWAIT P2, [R5+URZ+0x16830], R12 ;  /* 0x0168300c050075a7 */ /* 0x000e64000804017f */
[----:B-1----:R-:W-:Y:S05]  /*13870*/  @!P2 BRA `(.L_x_14453) ;  /* 0x000000e00040a947 */ /* 0x002fea0003800000 */
.L_x_14452:
[----:B------:R-:W-:Y:S05]  /*13880*/  BSYNC B0 ;  /* 0x0000000000007941 */ /* 0x000fea0003800000 */
.L_x_14449:
        /* <DEDUP_REMOVED lines=51> */
.L_x_14455:
[----:B------:R-:W-:Y:S01]  /*13bc0*/  SHF.L.U32 R5, R10, 0x1f, RZ ;  /* 0x0000001f0a057819 */ /* 0x000fe200000006ff */
[----:B-----5:R-:W-:-:S04]  /*13bd0*/  IMAD R10, R21, 0x8, R2 ;  /* 0x00000008150a7824 */ /* 0x020fc800078e0202 */
[----:B------:R0:W1:Y:S01]  /*13be0*/  SYNCS.PHASECHK.TRANS64.TRYWAIT P1, [R10+URZ+0x16850], R5 ;  /* 0x016850050a0075a7 */ /* 0x000062000802017f */
[----:B------:R-:W-:Y:S05]  /*13bf0*/  @!P0 BRA `(.L_x_14456) ;  /* 0x0000000000048947 */ /* 0x000fea0003800000 */
[----:B------:R-:W-:Y:S01]  /*13c00*/  BPT.TRAP 0x1 ;  /* 0x000000040000795c */ /* 0x000fe20000300000 */
.L_x_14456:
[----:B-1----:R-:W-:Y:S05]  /*13c10*/  @P1 BRA `(.L_x_14454) ;  /* 0x0000000000081947 */ /* 0x002fea0003800000 */
[----:B------:R-:W1:Y:S02]  /*13c20*/  SYNCS.PHASECHK.TRANS64.TRYWAIT P1, [R10+URZ+0x16850], R5 ;  /* 0x016850050a0075a7 */ /* 0x000e64000802017f */
[----:B-1----:R-:W-:Y:S05]  /*13c30*/  @!P1 BRA `(.L_x_14457) ;  /* 0x000000dc00649947 */ /* 0x002fea0003800000 */
.L_x_14454:
        /* <DEDUP_REMOVED lines=68> */
.L_x_14458:
[----:B------:R-:W2:Y:S01]  /*14080*/  LDL R11, [R1+0x20] ;  /* 0x00002000010b7983 */ /* 0x000ea20000100800 */
[----:B------:R-:W1:Y:S03]  /*14090*/  @P4 LDC R12, c[0x0][0x44c] ;  /* 0x00011300ff0c4b82 */ /* 0x000e660000000800 */
[----:B0-----:R-:W2:Y:S04]  /*140a0*/  LDL R5, [R1+0x30] ;  /* 0x0000300001057983 */ /* 0x001ea80000100800 */
[----:B------:R-:W3:Y:S01]  /*140b0*/  LDL R124, [R1] ;  /* 0x00000000017c7983 */ /* 0x000ee20000100800 */
        /* <DEDUP_REMOVED lines=20> */
[----:B------:R-:W-:-:S02]  /*14200*/  IMAD.U32 R57, RZ, RZ, UR38 ;  /* 0x00000026ff397e24 */ /* 0x000fc4000f8e00ff */
[----:B------:R-:W-:Y:S01]  /*14210*/  FMUL.FTZ R73, R76, UR10 ;  /* 0x0000000a4c497c20 */ /* 0x000fe20008410000 */
[----:B------:R-:W-:Y:S01]  /*14220*/  FMUL.FTZ R76, R79, UR10 ;  /* 0x0000000a4f4c7c20 */ /* 0x000fe20008410000 */
[----:B------:R-:W-:Y:S01]  /*14230*/  FMUL.FTZ R79, R83, UR10 ;  /* 0x0000000a534f7c20 */ /* 0x000fe20008410000 */
[----:B------:R-:W-:Y:S01]  /*14240*/  FMUL.FTZ R83, R85, UR10 ;  /* 0x0000000a55537c20 */ /* 0x000fe20008410000 */
[----:B------:R-:W-:Y:S01]  /*14250*/  IMAD.SHL.U32 R85, R0, 0x80, RZ ;  /* 0x0000008000557824 */ /* 0x000fe200078e00ff */
        /* <DEDUP_REMOVED lines=24> */
[----:B-1----:R-:W-:-:S04]  /*143e0*/  @P4 IMAD.HI.U32 R11, R5, R12, RZ ;  /* 0x0000000c050b4227 */ /* 0x002fc800078e00ff */
        /* <DEDUP_REMOVED lines=108> */
.L_x_14461:
[----:B------:R-:W-:-:S05]  /*14ab0*/  IMAD.U32 R123, RZ, RZ, UR7 ;  /* 0x00000007ff7b7e24 */ /* 0x000fca000f8e00ff */
[----:B------:R-:W-:-:S13]  /*14ac0*/  ISETP.NE.AND P1, PT, R123, 0x1, PT ;  /* 0x000000017b00780c */ /* 0x000fda0003f25270 */
[----:B------:R-:W0:Y:S02]  /*14ad0*/  @P1 LDC.64 R56, c[0x0][0x9e8] ;  /* 0x00027a00ff381b82 */ /* 0x000e240000000a00 */
[----:B0-----:R-:W-:-:S05]  /*14ae0*/  @P1 IMAD.HI.U32 R56, R122, R56, RZ ;  /* 0x000000387a381227 */ /* 0x001fca00078e00ff */
[----:B------:R-:W-:-:S07]  /*14af0*/  @P1 SHF.R.U32.HI R122, RZ, R57, R56 ;  /* 0x00000039ff7a1219 */ /* 0x000fce0000011638 */
.L_x_14462:
[----:B------:R-:W-:Y:S05]  /*14b00*/  BSYNC B0 ;  /* 0x0000000000007941 */ /* 0x000fea0003800000 */
.L_x_14460:
[----:B------:R-:W-:-:S04]  /*14b10*/  IMAD R122, R122, R123, -R85 ;  /* 0x0000007b7a7a7224 */ /* 0x000fc800078e0a55 */
[----:B------:R-:W-:-:S05]  /*14b20*/  IMAD R122, R124, -0x2, R122 ;  /* 0xfffffffe7c7a7824 */ /* 0x000fca00078e027a */
[----:B------:R-:W-:Y:S02]  /*14b30*/  VIMNMX R86, R86, R122, !PT ;  /* 0x0000007a56567248 */ /* 0x000fe40007fe0100 */
[----:B------:R-:W-:-:S07]  /*14b40*/  VIADDMNMX R87, R122, R123, R87, PT ;  /* 0x0000007b7a577246 */ /* 0x000fce0003800157 */
.L_x_14459:
        /* <DEDUP_REMOVED lines=113> */
.L_x_14465:
[----:B------:R-:W-:-:S05]  /*15260*/  IMAD.U32 R86, RZ, RZ, UR7 ;  /* 0x00000007ff567e24 */ /* 0x000fca000f8e00ff */
[----:B------:R-:W-:-:S13]  /*15270*/  ISETP.NE.AND P2, PT, R86, 0x1, PT ;  /* 0x000000015600780c */ /* 0x000fda0003f45270 */
[----:B------:R-:W0:Y:S02]  /*15280*/  @P2 LDC.64 R56, c[0x0][0x9e8] ;  /* 0x00027a00ff382b82 */ /* 0x000e240000000a00 */
[----:B0-----:R-:W-:-:S05]  /*15290*/  @P2 IMAD.HI.U32 R56, R5, R56, RZ ;  /* 0x0000003805382227 */ /* 0x001fca00078e00ff */
[----:B------:R-:W-:-:S07]  /*152a0*/  @P2 SHF.R.U32.HI R5, RZ, R57, R56 ;  /* 0x00000039ff052219 */ /* 0x000fce0000011638 */
.L_x_14466:
[----:B------:R-:W-:Y:S05]  /*152b0*/  BSYNC B0 ;  /* 0x0000000000007941 */ /* 0x000fea0003800000 */
.L_x_14464:
[----:B------:R-:W-:-:S04]  /*152c0*/  IMAD R5, R5, R86, -R85 ;  /* 0x0000005605057224 */ /* 0x000fc800078e0a55 */
[----:B------:R-:W-:-:S05]  /*152d0*/  IMAD R5, R124, -0x2, R5 ;  /* 0xfffffffe7c057824 */ /* 0x000fca00078e0205 */
[----:B------:R-:W-:Y:S02]  /*152e0*/  VIADDMNMX R121, R5, R86, R121, PT ;  /* 0x0000005605797246 */ /* 0x000fe40003800179 */
[----:B------:R-:W-:-:S07]  /*152f0*/  VIMNMX R120, R120, R5, !PT ;  /* 0x0000000578787248 */ /* 0x000fce0007fe0100 */
.L_x_14463:
[----:B------:R-:W-:Y:S01]  /*15300*/  ISETP.GT.AND P2, PT, R120, 0x1, P1 ;  /* 0x000000017800780c */ /* 0x000fe20000f44270 */
[----:B------:R-:W-:Y:S01]  /*15310*/  UMOV UR30, UR6 ;  /* 0x00000006001e7c82 */ /* 0x000fe20008000000 */
[----:B------:R-:W-:Y:S02]  /*15320*/  FMNMX.FTZ R56, R10, R20, !PT ;  /* 0x000000140a387209 */ /* 0x000fe40007810000 */
[----:B------:R-:W-:Y:S02]  /*15330*/  ISETP.LT.OR P3, PT, R121, 0x2, P2 ;  /* 0x000000027900780c */ /* 0x000fe40001761670 */
[----:B------:R-:W-:Y:S02]  /*15340*/  FMNMX.FTZ R5, R11, R56, !PT ;  /* 0x000000380b057209 */ /* 0x000fe40007810000 */
[----:B------:R-:W-:Y:S02]  /*15350*/  FSEL R13, R13, -INF , !P3 ;  /* 0xff8000000d0d7808 */ /* 0x000fe40005800000 */
[----:B------:R-:W-:-:S02]  /*15360*/  ISETP.GT.AND P3, PT, R120, 0x9, P1 ;  /* 0x000000097800780c */ /* 0x000fc40000f64270 */
[----:B------:R-:W-:Y:S02]  /*15370*/  FMNMX.FTZ R5, R14, R5, !PT ;  /* 0x000000050e057209 */ /* 0x000fe40007810000 */
[----:B------:R-:W-:Y:S02]  /*15380*/  ISETP.LT.OR P3, PT, R121, 0xa, P3 ;  /* 0x0000000a7900780c */ /* 0x000fe40001f61670 */
[----:B------:R-:W-:Y:S02]  /*15390*/  FMNMX.FTZ R56, R24, R5, !PT ;  /* 0x0000000518387209 */ /* 0x000fe40007810000 */
[----:B------:R-:W-:Y:S02]  /*153a0*/  FSEL R26, R26, -INF , !P3 ;  /* 0xff8000001a1a7808 */ /* 0x000fe40005800000 */
[----:B------:R-:W-:Y:S02]  /*153b0*/  ISETP.GT.AND P3, PT, R120, 0x11, P1 ;  /* 0x000000117800780c */ /* 0x000fe40000f64270 */
[----:B------:R-:W-:-:S02]  /*153c0*/  FMNMX.FTZ R5, R27, R56, !PT ;  /* 0x000000381b057209 */ /* 0x000fc40007810000 */
[----:B------:R-:W-:Y:S02]  /*153d0*/  ISETP.LT.OR P3, PT, R121, 0x12, P3 ;  /* 0x000000127900780c */ /* 0x000fe40001f61670 */
[----:B------:R-:W-:Y:S02]  /*153e0*/  FMNMX.FTZ R5, R28, R5, !PT ;  /* 0x000000051c057209 */ /* 0x000fe40007810000 */
[----:B------:R-:W-:Y:S02]  /*153f0*/  FSEL R30, R30, -INF , !P3 ;  /* 0xff8000001e1e7808 */ /* 0x000fe40005800000 */
[----:B------:R-:W-:Y:S02]  /*15400*/  ISETP.GT.AND P3, PT, R120, 0x19, P1 ;  /* 0x000000197800780c */ /* 0x000fe40000f64270 */
[----:B------:R-:W-:Y:S02]  /*15410*/  FMNMX.FTZ R5, R31, R5, !PT ;  /* 0x000000051f057209 */ /* 0x000fe40007810000 */
[----:B------:R-:W-:-:S02]  /*15420*/  ISETP.LT.OR P3, PT, R121, 0x1a, P3 ;  /* 0x0000001a7900780c */ /* 0x000fc40001f61670 */
[----:B------:R-:W-:Y:S02]  /*15430*/  FMNMX.FTZ R56, R32, R5, !PT ;  /* 0x0000000520387209 */ /* 0x000fe40007810000 */
[----:B------:R-:W-:Y:S02]  /*15440*/  FSEL R34, R34, -INF , !P3 ;  /* 0xff80000022227808 */ /* 0x000fe40005800000 */
[----:B------:R-:W-:Y:S02]  /*15450*/  ISETP.GT.AND P3, PT, R120, 0x21, P1 ;  /* 0x000000217800780c */ /* 0x000fe40000f64270 */
[----:B------:R-:W-:Y:S02]  /*15460*/  FMNMX.FTZ R5, R35, R56, !PT ;  /* 0x0000003823057209 */ /* 0x000fe40007810000 */
[----:B------:R-:W-:Y:S02]  /*15470*/  ISETP.LT.OR P3, PT, R121, 0x22, P3 ;  /* 0x000000227900780c */ /* 0x000fe40001f61670 */
[----:B------:R-:W-:-:S02]  /*15480*/  FMNMX.FTZ R56, R36, R5, !PT ;  /* 0x0000000524387209 */ /* 0x000fc40007810000 */
[----:B------:R-:W-:Y:S02]  /*15490*/  FSEL R38, R38, -INF , !P3 ;  /* 0xff80000026267808 */ /* 0x000fe40005800000 */
[----:B------:R-:W-:Y:S02]  /*154a0*/  ISETP.GT.AND P3, PT, R120, 0x29, P1 ;  /* 0x000000297800780c */ /* 0x000fe40000f64270 */
[----:B------:R-:W-:Y:S02]  /*154b0*/  FMNMX.FTZ R5, R39, R56, !PT ;  /* 0x0000003827057209 */ /* 0x000fe40007810000 */
[----:B------:R-:W-:Y:S02]  /*154c0*/  ISETP.LT.OR P3, PT, R121, 0x2a, P3 ;  /* 0x0000002a7900780c */ /* 0x000fe40001f61670 */
[----:B------:R-:W-:Y:S02]  /*154d0*/  FMNMX.FTZ R56, R40, R5, !PT ;  /* 0x0000000528387209 */ /* 0x000fe40007810000 */
[----:B------:R-:W-:-:S02]  /*154e0*/  FSEL R42, R42, -INF , !P3 ;  /* 0xff8000002a2a7808 */ /* 0x000fc40005800000 */
[----:B------:R-:W-:Y:S02]  /*154f0*/  ISETP.GT.AND P3, PT, R120, 0x31, P1 ;  /* 0x000000317800780c */ /* 0x000fe40000f64270 */
        /* <DEDUP_REMOVED lines=29> */
[C---:B------:R-:W-:Y:S02]  /*156d0*/  ISETP.GT.AND P3, PT, R120.reuse, 0x61, P1 ;  /* 0x000000617800780c */ /* 0x040fe40000f64270 */
[----:B------:R-:W-:Y:S02]  /*156e0*/  ISETP.GT.AND P2, PT, R120, 0x8, P1 ;  /* 0x000000087800780c */ /* 0x000fe40000f44270 */
[----:B------:R-:W-:Y:S02]  /*156f0*/  ISETP.LT.OR P3, PT, R121, 0x62, P3 ;  /* 0x000000627900780c */ /* 0x000fe40001f61670 */
[----:B------:R-:W-:Y:S02]  /*15700*/  FMNMX.FTZ R5, R69, R56, !PT ;  /* 0x0000003845057209 */ /* 0x000fe40007810000 */
[----:B------:R-:W-:Y:S02]  /*15710*/  FSEL R72, R72, -INF , !P3 ;  /* 0xff80000048487808 */ /* 0x000fe40005800000 */
[----:B------:R-:W-:-:S02]  /*15720*/  ISETP.GT.AND P3, PT, R120, 0x69, P1 ;  /* 0x000000697800780c */ /* 0x000fc40000f64270 */
[C---:B------:R-:W-:Y:S02]  /*15730*/  ISETP.LT.OR P2, PT, R121.reuse, 0x9, P2 ;  /* 0x000000097900780c */ /* 0x040fe40001741670 */
[----:B------:R-:W-:Y:S02]  /*15740*/  ISETP.LT.OR P3, PT, R121, 0x6a, P3 ;  /* 0x0000006a7900780c */ /* 0x000fe40001f61670 */
[----:B------:R-:W-:Y:S02]  /*15750*/  FMNMX.FTZ R56, R70, R5, !PT ;  /* 0x0000000546387209 */ /* 0x000fe40007810000 */
[----:B------:R-:W-:Y:S02]  /*15760*/  FSEL R76, R76, -INF , !P3 ;  /* 0xff8000004c4c7808 */ /* 0x000fe40005800000 */
[----:B------:R-:W-:Y:S02]  /*15770*/  ISETP.GT.AND P3, PT, R120, RZ, P1 ;  /* 0x000000ff7800720c */ /* 0x000fe40000f64270 */
[----:B------:R-:W-:-:S02]  /*15780*/  FSEL R25, R25, -INF , !P2 ;  /* 0xff80000019197808 */ /* 0x000fc40005000000 */
[----:B------:R-:W-:Y:S02]  /*15790*/  ISETP.GT.AND P2, PT, R120, 0x10, P1 ;  /* 0x000000107800780c */ /* 0x000fe40000f44270 */
[----:B------:R-:W-:Y:S02]  /*157a0*/  FMNMX.FTZ R5, R73, R56, !PT ;  /* 0x0000003849057209 */ /* 0x000fe40007810000 */
[C---:B------:R-:W-:Y:S02]  /*157b0*/  ISETP.LT.OR P3, PT, R121.reuse, 0x1, P3 ;  /* 0x000000017900780c */ /* 0x040fe40001f61670 */
[----:B------:R-:W-:Y:S02]  /*157c0*/  ISETP.LT.OR P2, PT, R121, 0x11, P2 ;  /* 0x000000117900780c */ /* 0x000fe40001741670 */
[----:B------:R-:W-:Y:S02]  /*157d0*/  FMNMX.FTZ R56, R74, R5, !PT ;  /* 0x000000054a387209 */ /* 0x000fe40007810000 */
[----:B------:R-:W-:-:S02]  /*157e0*/  FSEL R12, R12, -INF , !P3 ;  /* 0xff8000000c0c7808 */ /* 0x000fc40005800000 */
[----:B------:R-:W-:Y:S02]  /*157f0*/  FSEL R29, R29, -INF , !P2 ;  /* 0xff8000001d1d7808 */ /* 0x000fe40005000000 */
[----:B------:R-:W-:Y:S02]  /*15800*/  FMNMX.FTZ R5, R77, R56, !PT ;  /* 0x000000384d057209 */ /* 0x000fe40007810000 */
[----:B------:R-:W-:Y:S02]  /*15810*/  ISETP.GT.AND P2, PT, R120, 0x18, P1 ;  /* 0x000000187800780c */ /* 0x000fe40000f44270 */
[----:B------:R-:W-:Y:S02]  /*15820*/  FMNMX.FTZ R86, R12, R15, !PT ;  /* 0x0000000f0c567209 */ /* 0x000fe40007810000 */
[----:B------:R-:W-:Y:S02]  /*15830*/  FMNMX.FTZ R56, R78, R5, !PT ;  /* 0x000000054e387209 */ /* 0x000fe40007810000 */
[----:B------:R-:W-:-:S02]  /*15840*/  ISETP.LT.OR P2, PT, R121, 0x19, P2 ;  /* 0x000000197900780c */ /* 0x000fc40001741670 */
[----:B------:R-:W-:Y:S02]  /*15850*/  FMNMX.FTZ R86, R13, R86, !PT ;  /* 0x000000560d567209 */ /* 0x000fe40007810000 */
[----:B------:R-:W-:Y:S02]  /*15860*/  FMNMX.FTZ R56, R81, R56, !PT ;  /* 0x0000003851387209 */ /* 0x000fe40007810000 */
[----:B------:R-:W-:Y:S02]  /*15870*/  FSEL R33, R33, -INF , !P2 ;  /* 0xff80000021217808 */ /* 0x000fe40005000000 */
[----:B------:R-:W-:Y:S02]  /*15880*/  ISETP.GT.AND P2, PT, R120, 0x20, P1 ;  /* 0x000000207800780c */ /* 0x000fe40000f44270 */
[----:B------:R-:W-:Y:S02]  /*15890*/  FMNMX.FTZ R57, R25, R86, !PT ;  /* 0x0000005619397209 */ /* 0x000fe40007810000 */
[----:B------:R-:W-:-:S02]  /*158a0*/  FMNMX.FTZ R5, R83, R56, !PT ;  /* 0x0000003853057209 */ /* 0x000fc40007810000 */
[----:B------:R-:W-:Y:S02]  /*158b0*/  ISETP.LT.OR P2, PT, R121, 0x21, P2 ;  /* 0x000000217900780c */ /* 0x000fe40001741670 */
[----:B------:R-:W-:Y:S01]  /*158c0*/  FMNMX.FTZ R86, R26, R57, !PT ;  /* 0x000000391a567209 */ /* 0x000fe20007810000 */
[----:B------:R-:W0:Y:S01]  /*158d0*/  SHFL.BFLY PT, R56, R5, 0x2, 0x1f ;  /* 0x0c401f0005387f89 */ /* 0x000e2200000e0000 */
[----:B------:R-:W-:Y:S02]  /*158e0*/  FSEL R37, R37, -INF , !P2 ;  /* 0xff80000025257808 */ /* 0x000fe40005000000 */
[----:B------:R-:W-:Y:S02]  /*158f0*/  FMNMX.FTZ R57, R29, R86, !PT ;  /* 0x000000561d397209 */ /* 0x000fe40007810000 */
        /* <DEDUP_REMOVED lines=13> */
[----:B0-----:R-:W-:-:S02]  /*159d0*/  FMNMX.FTZ R56, R5, R56, !PT ;  /* 0x0000003805387209 */ /* 0x001fc40007810000 */
[----:B------:R-:W-:Y:S02]  /*159e0*/  FMNMX.FTZ R5, R41, R86, !PT ;  /* 0x0000005629057209 */ /* 0x000fe40007810000 */
[----:B------:R-:W-:Y:S02]  /*159f0*/  FSEL R49, R49, -INF , !P2 ;  /* 0xff80000031317808 */ /* 0x000fe40005000000 */
[----:B------:R-:W-:Y:S02]  /*15a00*/  ISETP.GT.AND P2, PT, R120, 0x40, P1 ;  /* 0x000000407800780c */ /* 0x000fe40000f44270 */
[----:B------:R-:W-:Y:S02]  /*15a10*/  FMNMX.FTZ R86, R42, R5, !PT ;  /* 0x000000052a567209 */ /* 0x000fe40007810000 */
[----:B------:R-:W-:Y:S02]  /*15a20*/  ISETP.LT.OR P2, PT, R121, 0x41, P2 ;  /* 0x000000417900780c */ /* 0x000fe40001741670 */
[----:B------:R-:W-:-:S02]  /*15a30*/  FMNMX.FTZ R5, R45, R86, !PT ;  /* 0x000000562d057209 */ /* 0x000fc40007810000 */
[----:B------:R-:W-:Y:S02]  /*15a40*/  FSEL R53, R53, -INF , !P2 ;  /* 0xff80000035357808 */ /* 0x000fe40005000000 */
[----:B------:R-:W-:Y:S02]  /*15a50*/  FMNMX.FTZ R86, R46, R5, !PT ;  /* 0x000000052e567209 */ /* 0x000fe40007810000 */
        /* <DEDUP_REMOVED lines=19> */
[----:B------:R-:W0:Y:S01]  /*15b90*/  SHFL.BFLY PT, R5, R56, 0x1, 0x1f ;  /* 0x0c201f0038057f89 */ /* 0x000e2200000e0000 */
        /* <DEDUP_REMOVED lines=13> */
[----:B0-----:R-:W-:Y:S02]  /*15c70*/  FMNMX.FTZ R5, R56, R5, !PT ;  /* 0x0000000538057209 */ /* 0x001fe40007810000 */
[----:B------:R-:W-:-:S02]  /*15c80*/  ISETP.LT.OR P2, PT, R121, 0x72, P2 ;  /* 0x000000727900780c */ /* 0x000fc40001741670 */
[----:B------:R-:W-:Y:S01]  /*15c90*/  ISETP.GT.AND P3, PT, R120, 0x78, P1 ;  /* 0x000000787800780c */ /* 0x000fe20000f64270 */
[----:B------:R-:W-:Y:S01]  /*15ca0*/  FMUL.FTZ R56, R5, UR30 ;  /* 0x0000001e05387c20 */ /* 0x000fe20008410000 */
[----:B------:R-:W-:Y:S02]  /*15cb0*/  FMNMX.FTZ R57, R76, R57, !PT ;  /* 0x000000394c397209 */ /* 0x000fe40007810000 */
[----:B------:R-:W-:Y:S02]  /*15cc0*/  FSEL R79, R79, -INF , !P2 ;  /* 0xff8000004f4f7808 */ /* 0x000fe40005000000 */
[----:B------:R-:W-:Y:S02]  /*15cd0*/  ISETP.GT.AND P1, PT, R120, 0x79, P1 ;  /* 0x000000797800780c */ /* 0x000fe40000f24270 */
[----:B------:R-:W-:Y:S02]  /*15ce0*/  ISETP.LT.OR P3, PT, R121, 0x79, P3 ;  /* 0x000000797900780c */ /* 0x000fe40001f61670 */
[----:B------:R-:W-:-:S02]  /*15cf0*/  FMNMX.FTZ R86, R80, R57, !PT ;  /* 0x0000003950567209 */ /* 0x000fc40007810000 */
[----:B------:R-:W-:Y:S02]  /*15d00*/  FSETP.NEU.FTZ.AND P2, PT, R5, -INF , PT ;  /* 0xff8000000500780b */ /* 0x000fe40003f5d000 */
[----:B------:R-:W-:Y:S02]  /*15d10*/  ISETP.LT.OR P1, PT, R121, 0x7a, P1 ;  /* 0x0000007a7900780c */ /* 0x000fe40000f21670 */
[----:B------:R-:W-:Y:S02]  /*15d20*/  FSEL R82, R82, -INF , !P3 ;  /* 0xff80000052527808 */ /* 0x000fe40005800000 */
[----:B------:R-:W-:Y:S02]  /*15d30*/  FMNMX.FTZ R57, R79, R86, !PT ;  /* 0x000000564f397209 */ /* 0x000fe40007810000 */
[----:B------:R-:W-:Y:S02]  /*15d40*/  FSEL R56, R56, RZ, P2 ;  /* 0x000000ff38387208 */ /* 0x000fe40001000000 */
[----:B------:R-:W-:-:S02]  /*15d50*/  FSEL R84, R84, -INF , !P1 ;  /* 0xff80000054547808 */ /* 0x000fc40004800000 */
        /* <DEDUP_REMOVED lines=33> */
[----:B------:R-:W-:Y:S01]  /*15f70*/  FSEL R83, R5, RZ, P2 ;  /* 0x000000ff05537208 */ /* 0x000fe20001000000 */
[----:B------:R0:W-:Y:S01]  /*15f80*/  MUFU.EX2 R150, R14 ;  /* 0x0000000e00967308 */ /* 0x0001e20000000800 */
[----:B------:R-:W-:-:S03]  /*15f90*/  FMNMX.FTZ R57, R84, R57, !PT ;  /* 0x0000003954397209 */ /* 0x000fc60007810000 */
[----:B------:R-:W-:Y:S02]  /*15fa0*/  FADD.FTZ R20, -R83, R20 ;  /* 0x0000001453147221 */ /* 0x000fe40000010100 */
        /* <DEDUP_REMOVED lines=16> */
[----:B------:R-:W-:Y:S01]  /*160b0*/  FADD.FTZ R86, -R86, R15 ;  /* 0x0000000f56567221 */ /* 0x000fe20000010100 */
[----:B------:R-:W-:Y:S01]  /*160c0*/  FMUL.FTZ R15, R20, UR30 ;  /* 0x0000001e140f7c20 */ /* 0x000fe20008410000 */
[--C-:B------:R-:W-:Y:S01]  /*160d0*/  FFMA.FTZ R149, R12, UR30, -R85.reuse ;  /* 0x0000001e0c957c23 */ /* 0x100fe20008010855 */
[--C-:B------:R-:W-:Y:S01]  /*160e0*/  FFMA.FTZ R83, R13, UR30, -R85.reuse ;  /* 0x0000001e0d537c23 */ /* 0x100fe20008010855 */
[----:B------:R-:W-:Y:S01]  /*160f0*/  FMUL.FTZ R12, R86, UR30 ;  /* 0x0000001e560c7c20 */ /* 0x000fe20008410000 */
        /* <DEDUP_REMOVED lines=36> */
[----:B------:R-:W-:Y:S01]  /*16340*/  FADD.FTZ R3, R11, R4 ;  /* 0x000000040b037221 */ /* 0x000fe20000010000 */
[----:B------:R-:W-:-:S03]  /*16350*/  FFMA.FTZ R33, R84, UR30, -R85 ;  /* 0x0000001e54217c23 */ /* 0x000fc60008010855 */
        /* <DEDUP_REMOVED lines=115> */
.L_x_14467:
[----:B------:R-:W2:Y:S01]  /*16a90*/  LDL R49, [R1+0x38] ;  /* 0x0000380001317983 */ /* 0x000ea20000100800 */
[----:B------:R-:W-:Y:S01]  /*16aa0*/  IMAD R21, R21, 0x8, R2 ;  /* 0x0000000815157824 */ /* 0x000fe200078e0202 */
[----:B------:R-:W-:Y:S01]  /*16ab0*/  F2FP.BF16.F32.PACK_AB R148, R11, R10 ;  /* 0x0000000a0b94723e */ /* 0x000fe200000010ff */
        /* <DEDUP_REMOVED lines=74> */
.L_x_14448:
[----:B------:R-:W-:Y:S05]  /*16f60*/  WARPSYNC.ALL ;  /* 0x0000000000007948 */ /* 0x000fea0003800000 */
[----:B------:R-:W-:Y:S06]  /*16f70*/  BAR.ARV 0x8, 0x200 ;  /* 0x0208000000007b1d */ /* 0x000fec0000002000 */
[----:B------:R-:W-:Y:S05]  /*16f80*/  @!P0 BRA `(.L_x_14469) ;  /* 0x0000000000048947 */ /* 0x000fea0003800000 */
[----:B------:R-:W-:Y:S01]  /*16f90*/  BPT.TRAP 0x1 ;  /* 0x000000040000795c */ /* 0x000fe20000300000 */
.L_x_14469:
[----:B------:R-:W-:Y:S01]  /*16fa0*/  IMAD R11, R19, 0x8, R2 ;  /* 0x00000008130b7824 */ /* 0x000fe200078e0202 */
[----:B------:R-:W-:-:S04]  /*16fb0*/  SHF.L.U32 R0, R154, 0x1f, RZ ;  /* 0x0000001f9a007819 */ /* 0x000fc800000006ff */
[----:B------:R0:W1:Y:S01]  /*16fc0*/  SYNCS.PHASECHK.TRANS64.TRYWAIT P1, [R11+URZ+0x16850], R0 ;  /* 0x016850000b0075a7 */ /* 0x000062000802017f */
[----:B------:R-:W-:Y:S05]  /*16fd0*/  @!P0 BRA `(.L_x_14470) ;  /* 0x0000000000048947 */ /* 0x000fea0003800000 */
[----:B------:R-:W-:Y:S01]  /*16fe0*/  BPT.TRAP 0x1 ;  /* 0x000000040000795c */ /* 0x000fe20000300000 */
.L_x_14470:
[----:B------:R-:W-:-:S05]  /*16ff0*/  VIADD R2, R2, 0x400 ;  /* 0x0000040002027836 */ /* 0x000fca0000000000 */
[----:B------:R-:W-:-:S04]  /*17000*/  SHF.R.U32.HI R2, RZ, 0x4, R2 ;  /* 0x00000004ff027819 */ /* 0x000fc80000011602 */
[----:B------:R-:W-:Y:S01]  /*17010*/  LOP3.LUT R2, R2, 0x3fff, RZ, 0xc0, !PT ;  /* 0x00003fff02027812 */ /* 0x000fe200078ec0ff */
[----:B-1----:R-:W-:Y:S06]  /*17020*/  @P1 BRA `(.L_x_14471) ;  /* 0x0000000000081947 */ /* 0x002fec0003800000 */
[----:B------:R-:W1:Y:S02]  /*17030*/  SYNCS.PHASECHK.TRANS64.TRYWAIT P1, [R11+URZ+0x16850], R0 ;  /* 0x016850000b0075a7 */ /* 0x000e64000802017f */
[----:B-1----:R-:W-:Y:S05]  /*17040*/  @!P1 BRA `(.L_x_14472) ;  /* 0x000000a800749947 */ /* 0x002fea0003800000 */
.L_x_14471:
[----:B------:R-:W-:Y:S01]  /*17050*/  IMAD R6, R19, 0x400, R2 ;  /* 0x0000040013067824 */ /* 0x000fe200078e0202 */
[----:B------:R-:W-:Y:S05]  /*17060*/  WARPSYNC.ALL ;  /* 0x0000000000007948 */ /* 0x000fea0003800000 */
[----:B------:R-:W-:Y:S01]  /*17070*/  IMAD.MOV.U32 R7, RZ, RZ, 0x40000040 ;  /* 0x40000040ff077424 */ /* 0x000fe200078e00ff */
[C---:B------:R-:W-:Y:S01]  /*17080*/  R2UR UR6, R6.reuse ;  /* 0x00000000060672ca */ /* 0x040fe200000e0000 */
[----:B------:R-:W-:Y:S01]  /*17090*/  WARPGROUP.ARRIVE ;  /* 0x00000000000079c5 */ /* 0x000fe20000000000 */
[----:B------:R-:W-:Y:S01]  /*170a0*/  VIADD R8, R6, 0x80 ;  /* 0x0000008006087836 */ /* 0x000fe20000000000 */
[----:B------:R-:W-:Y:S01]  /*170b0*/  MOV R9, 0x40000040 ;  /* 0x4000004000097802 */ /* 0x000fe20000000f00 */
[----:B01----:R-:W0:Y:S01]  /*170c0*/  SHFL.BFLY PT, R0, R3, 0x2, 0x1f ;  /* 0x0c401f0003007f89 */ /* 0x003e2200000e0000 */
[----:B------:R-:W-:Y:S01]  /*170d0*/  R2UR UR7, R7 ;  /* 0x00000000070772ca */ /* 0x000fe200000e0000 */
[----:B------:R-:W-:-:S02]  /*170e0*/  IMAD.MOV.U32 R7, RZ, RZ, 0x40000040 ;  /* 0x40000040ff077424 */ /* 0x000fc400078e00ff */
[----:B------:R-:W-:Y:S02]  /*170f0*/  IMAD.MOV.U32 R15, RZ, RZ, RZ ;  /* 0x000000ffff0f7224 */ /* 0x000fe400078e00ff */
[----:B------:R-:W-:-:S08]  /*17100*/  IMAD.U32 R20, RZ, RZ, UR30 ;  /* 0x0000001eff147e24 */ /* 0x000fd0000f8e00ff */
[----:B------:R-:W-:Y:S01]  /*17110*/  HGMMA.64x64x16.F32.BF16 R88, R148, gdesc[UR4].tnspB, R88, gsb0 ;  /* 0x40e0000494587df0 */ /* 0x000fe20008001858 */
[----:B------:R-:W-:Y:S01]  /*17120*/  R2UR UR6, R8 ;  /* 0x00000000080672ca */ /* 0x000fe200000e0000 */
[----:B------:R-:W-:Y:S01]  /*17130*/  VIADD R8, R6, 0x100 ;  /* 0x0000010006087836 */ /* 0x000fe20000000000 */
[----:B------:R-:W-:Y:S01]  /*17140*/  R2UR UR7, R9 ;  /* 0x00000000090772ca */ /* 0x000fe200000e0000 */
[----:B------:R-:W-:Y:S02]  /*17150*/  IMAD.MOV.U32 R9, RZ, RZ, 0x40000040 ;  /* 0x40000040ff097424 */ /* 0x000fe400078e00ff */
[----:B0-----:R-:W-:Y:S01]  /*17160*/  FADD.FTZ R2, R0, R3 ;  /* 0x0000000300027221 */ /* 0x001fe20000010000 */
[----:B------:R-:W-:Y:S01]  /*17170*/  IMAD.MOV.U32 R3, RZ, RZ, -0x800000 ;  /* 0xff800000ff037424 */ /* 0x000fe200078e00ff */
        /* <DEDUP_REMOVED lines=33> */
[----:B------:R-:W-:Y:S02]  /*17390*/  R2UR UR7, R9 ;  /* 0x00000000090772ca */ /* 0x000fe400000e0000 */
[----:B------:R-:W0:Y:S02]  /*173a0*/  SHFL.BFLY PT, R9, R4, 0x2, 0x1f ;  /* 0x0c401f0004097f89 */ /* 0x000e2400000e0000 */
[----:B0-----:R-:W-:Y:S01]  /*173b0*/  FADD.FTZ R9, R9, R4 ;  /* 0x0000000409097221 */ /* 0x001fe20000010000 */
[----:B------:R-:W-:-:S04]  /*173c0*/  IMAD.MOV.U32 R4, RZ, RZ, RZ ;  /* 0x000000ffff047224 */ /* 0x000fc800078e00ff */
[----:B------:R-:W0:Y:S02]  /*173d0*/  SHFL.BFLY PT, R0, R9, 0x1, 0x1f ;  /* 0x0c201f0009007f89 */ /* 0x000e2400000e0000 */
[----:B0-----:R-:W-:Y:S01]  /*173e0*/  FADD.FTZ R10, R9, R0 ;  /* 0x00000000090a7221 */ /* 0x001fe20000010000 */
[----:B------:R-:W-:-:S04]  /*173f0*/  IMAD.MOV.U32 R0, RZ, RZ, -0x800000 ;  /* 0xff800000ff007424 */ /* 0x000fc800078e00ff */
[----:B------:R-:W-:-:S13]  /*17400*/  FSETP.NE.FTZ.AND P1, PT, R10, RZ, PT ;  /* 0x000000ff0a00720b */ /* 0x000fda0003f35000 */
[----:B------:R-:W-:Y:S01]  /*17410*/  @P1 MUFU.RCP R4, R10 ;  /* 0x0000000a00041308 */ /* 0x000fe20000001000 */
[----:B------:R-:W-:Y:S02]  /*17420*/  WARPGROUP.DEPBAR.LE gsb0, 0x0 ;  /* 0x00008000000079c5 */ /* 0x000fe40000010000 */
[----:B------:R-:W-:-:S06]  /*17430*/  WARPGROUP.ARRIVE ;  /* 0x00000000000079c5 */ /* 0x000fcc0000000000 */
[----:B------:R-:W-:Y:S01]  /*17440*/  HGMMA.64x64x16.F32.BF16 R88, R124, gdesc[UR4].tnspB, R88, gsb0 ;  /* 0x40e000047c587df0 */ /* 0x000fe20008001858 */
[----:B------:R-:W-:Y:S02]  /*17450*/  R2UR UR6, R6 ;  /* 0x00000000060672ca */ /* 0x000fe400000e0000 */
[----:B------:R-:W-:Y:S01]  /*17460*/  R2UR UR7, R7 ;  /* 0x00000000070772ca */ /* 0x000fe200000e0000 */
[----:B------:R-:W0:Y:S01]  /*17470*/  @P1 MUFU.LG2 R6, R10 ;  /* 0x0000000a00061308 */ /* 0x000e220000000c00 */
[----:B------:R-:W1:Y:S02]  /*17480*/  SHFL.BFLY PT, R7, R2, 0x1, 0x1f ;  /* 0x0c201f0002077f89 */ /* 0x000e6400000e0000 */
[----:B-1----:R-:W-:Y:S01]  /*17490*/  FADD.FTZ R12, R2, R7 ;  /* 0x00000007020c7221 */ /* 0x002fe20000010000 */
[----:B------:R-:W-:Y:S02]  /*174a0*/  IMAD.U32 R2, RZ, RZ, UR30 ;  /* 0x0000001eff027e24 */ /* 0x000fe4000f8e00ff */
[----:B0-----:R-:W-:-:S02]  /*174b0*/  @P1 FMUL.FTZ R7, R6, 0.69314718246459960938 ;  /* 0x3f31721806071820 */ /* 0x001fc40000410000 */
[----:B------:R-:W-:Y:S01]  /*174c0*/  FSETP.NE.FTZ.AND P2, PT, R12, RZ, PT ;  /* 0x000000ff0c00720b */ /* 0x000fe20003f55000 */
[----:B------:R-:W-:-:S04]  /*174d0*/  @P1 FMUL.FTZ R2, R2, 0.69314718246459960938 ;  /* 0x3f31721802021820 */ /* 0x000fc80000410000 */
        /* <DEDUP_REMOVED lines=8> */
[----:B------:R-:W-:Y:S03]  /*17560*/  HGMMA.64x64x16.F32.BF16 R88, R120, gdesc[UR4].tnspB, R88, gsb0 ;  /* 0x40e0000478587df0 */ /* 0x000fe60008001858 */
[----:B------:R-:W-:Y:S02]  /*17570*/  WARPGROUP.DEPBAR.LE gsb0, 0x0 ;  /* 0x00008000000079c5 */ /* 0x000fe40000010000 */
[----:B-12---:R-:W-:Y:S05]  /*17580*/  @!P0 BRA `(.L_x_14473) ;  /* 0x0000000000048947 */ /* 0x006fea0003800000 */
[----:B------:R-:W-:Y:S01]  /*17590*/  BPT.TRAP 0x1 ;  /* 0x000000040000795c */ /* 0x000fe20000300000 */
.L_x_14473:
        /* <DEDUP_REMOVED lines=40> */
[----:B------:R-:W-:Y:S01]  /*17820*/  LOP3.LUT R154, R154, R5, RZ, 0x3c, !PT ;  /* 0x000000059a9a7212 */ /* 0x000fe200078e3cff */
[----:B------:R-:W-:Y:S01]  /*17830*/  UIADD3 UR36, UR36, 0x1, URZ ;  /* 0x0000000124247890 */ /* 0x000fe2000fffe03f */
[----:B0-----:R-:W-:-:S11]  /*17840*/  SEL R19, R19, RZ, P1 ;  /* 0x000000ff13137207 */ /* 0x001fd60000800000 */
.L_x_14358:
[----:B------:R-:W4:Y:S01]  /*17850*/  LDL R43, [R1+0x50] ;  /* 0x00005000012b7983 */ /* 0x000f220000100800 */
[----:B------:R-:W-:Y:S05]  /*17860*/  WARPSYNC.ALL ;  /* 0x0000000000007948 */ /* 0x000fea0003800000 */
[----:B----4-:R-:W-:Y:S01]  /*17870*/  SHF.R.S32.HI R33, RZ, 0x1f, R43 ;  /* 0x0000001fff217819 */ /* 0x010fe2000001142b */
        /* <DEDUP_REMOVED lines=9> */
[----:B------:R-:W3:Y:S04]  /*17910*/  LDL R4, [R1+0x60] ;  /* 0x0000600001047983 */ /* 0x000ee80000100800 */
[----:B------:R-:W4:Y:S01]  /*17920*/  LDL R39, [R1+0x4c] ;  /* 0x00004c0001277983 */ /* 0x000f220000100800 */
[----:B------:R-:W2:Y:S01]  /*17930*/  S2R R5, SR_SWINHI ;  /* 0x0000000000057919 */ /* 0x000ea20000002f00 */
[----:B------:R-:W-:Y:S05]  /*17940*/  WARPSYNC.ALL ;  /* 0x0000000000007948 */ /* 0x000fea0003800000 */
[----:B------:R-:W-:Y:S01]  /*17950*/  F2FP.BF16.F32.PACK_AB R10, R10, R25 ;  /* 0x000000190a0a723e */ /* 0x000fe200000010ff */
[----:B------:R-:W-:Y:S01]  /*17960*/  ULDC.64 UR4, c[0x0][0xc00] ;  /* 0x0003000000047ab9 */ /* 0x000fe20000000a00 */
[----:B-----5:R-:W4:Y:S01]  /*17970*/  LDC.64 R24, c[0x0][0xc00] ;  /* 0x00030000ff187b82 */ /* 0x020f220000000a00 */
[----:B------:R-:W4:Y:S04]  /*17980*/  LDL R38, [R1+0x30] ;  /* 0x0000300001267983 */ /* 0x000f280000100800 */
[----:B------:R-:W4:Y:S01]  /*17990*/  LDL R42, [R1+0x20] ;  /* 0x00002000012a7983 */ /* 0x000f220000100800 */
[----:B------:R-:W-:-:S02]  /*179a0*/  MOV R20, R2 ;  /* 0x0000000200147202 */ /* 0x000fc40000000f00 */
[----:B--2---:R-:W-:Y:S02]  /*179b0*/  MOV R21, R5 ;  /* 0x0000000500157202 */ /* 0x004fe40000000f00 */
[----:B------:R-:W-:Y:S02]  /*179c0*/  F2FP.BF16.F32.PACK_AB R11, R11, R94 ;  /* 0x0000005e0b0b723e */ /* 0x000fe400000010ff */
[----:B------:R-:W-:Y:S02]  /*179d0*/  F2FP.BF16.F32.PACK_AB R14, R14, R27 ;  /* 0x0000001b0e0e723e */ /* 0x000fe400000010ff */
[----:B------:R-:W-:Y:S01]  /*179e0*/  F2FP.BF16.F32.PACK_AB R15, R15, R118 ;  /* 0x000000760f0f723e */ /* 0x000fe200000010ff */
[----:B------:R-:W-:Y:S01]  /*179f0*/  IMAD.MOV.U32 R34, RZ, RZ, RZ ;  /* 0x000000ffff227224 */ /* 0x000fe200078e00ff */
[----:B------:R-:W-:Y:S01]  /*17a00*/  BAR.SYNC.DEFER_BLOCKING 0x1, 0x180 ;  /* 0x0046000000007b1d */ /* 0x000fe20000010000 */
[----:B---3--:R-:W-:-:S03]  /*17a10*/  IMAD.WIDE R8, R4, 0x2, R20 ;  /* 0x0000000204087825 */ /* 0x008fc600078e0214 */
[C---:B------:R-:W-:Y:S02]  /*17a20*/  LOP3.LUT R5, R8.reuse, 0x380, RZ, 0xc0, !PT ;  /* 0x0000038008057812 */ /* 0x040fe400078ec0ff */
[C---:B------:R-:W-:Y:S02]  /*17a30*/  IADD3 R7, P1, R8.reuse, 0x40, RZ ;  /* 0x0000004008077810 */ /* 0x040fe40007f3e0ff */
[C---:B------:R-:W-:Y:S02]  /*17a40*/  IADD3 R37, P0, R8.reuse, 0x60, RZ ;  /* 0x0000006008257810 */ /* 0x040fe40007f1e0ff */
[----:B------:R-:W-:Y:S02]  /*17a50*/  SHF.R.U64 R5, R5, 0x3, RZ ;  /* 0x0000000305057819 */ /* 0x000fe400000012ff */
[----:B------:R-:W-:Y:S02]  /*17a60*/  IADD3 R13, P2, R8, 0x20, RZ ;  /* 0x00000020080d7810 */ /* 0x000fe40007f5e0ff */
[----:B------:R-:W-:-:S02]  /*17a70*/  LOP3.LUT R6, R7, 0x380, RZ, 0xc0, !PT ;  /* 0x0000038007067812 */ /* 0x000fc400078ec0ff */
[----:B------:R-:W-:Y:S01]  /*17a80*/  LOP3.LUT R8, R5, R8, RZ, 0x3c, !PT ;  /* 0x0000000805087212 */ /* 0x000fe200078e3cff */
[--C-:B------:R-:W-:Y:S01]  /*17a90*/  IMAD.X R5, RZ, RZ, R9.reuse, P0 ;  /* 0x000000ffff057224 */ /* 0x100fe200000e0609 */
[----:B------:R-:W-:Y:S02]  /*17aa0*/  ISETP.NE.U32.AND P0, PT, RZ, UR4, PT ;  /* 0x00000004ff007c0c */ /* 0x000fe4000bf05070 */
[----:B------:R-:W-:Y:S02]  /*17ab0*/  SHF.R.U64 R6, R6, 0x3, RZ ;  /* 0x0000000306067819 */ /* 0x000fe400000012ff */
[----:B------:R-:W-:Y:S01]  /*17ac0*/  ISETP.NE.AND.EX P0, PT, RZ, UR5, PT, P0 ;  /* 0x00000005ff007c0c */ /* 0x000fe2000bf05300 */
[----:B------:R-:W-:Y:S01]  /*17ad0*/  ULDC.64 UR4, c[0x0][0xc08] ;  /* 0x0003020000047ab9 */ /* 0x000fe20000000a00 */
[----:B------:R-:W-:Y:S01]  /*17ae0*/  LOP3.LUT R6, R6, R7, RZ, 0x3c, !PT ;  /* 0x0000000706067212 */ /* 0x000fe200078e3cff */
[----:B------:R-:W-:Y:S01]  /*17af0*/  IMAD.X R7, RZ, RZ, R9, P1 ;  /* 0x000000ffff077224 */ /* 0x000fe200008e0609 */
[----:B------:R-:W-:-:S02]  /*17b00*/  LOP3.LUT R12, R13, 0x380, RZ, 0xc0, !PT ;  /* 0x000003800d0c7812 */ /* 0x000fc400078ec0ff */
[----:B------:R-:W-:Y:S02]  /*17b10*/  ISETP.NE.U32.AND P1, PT, RZ, UR4, PT ;  /* 0x00000004ff007c0c */ /* 0x000fe4000bf25070 */
[----:B------:R-:W-:Y:S02]  /*17b20*/  LOP3.LUT R4, R37, 0x380, RZ, 0xc0, !PT ;  /* 0x0000038025047812 */ /* 0x000fe400078ec0ff */
[----:B------:R-:W-:Y:S02]  /*17b30*/  SHF.R.U64 R12, R12, 0x3, RZ ;  /* 0x000000030c0c7819 */ /* 0x000fe400000012ff */
[----:B------:R-:W-:Y:S02]  /*17b40*/  ISETP.NE.AND.EX P1, PT, RZ, UR5, PT, P1 ;  /* 0x00000005ff007c0c */ /* 0x000fe4000bf25310 */
[----:B------:R-:W-:Y:S02]  /*17b50*/  SHF.R.U64 R4, R4, 0x3, RZ ;  /* 0x0000000304047819 */ /* 0x000fe400000012ff */
[----:B------:R-:W-:Y:S01]  /*17b60*/  LOP3.LUT R12, R12, R13, RZ, 0x3c, !PT ;  /* 0x0000000d0c0c7212 */ /* 0x000fe200078e3cff */
[----:B------:R-:W-:Y:S01]  /*17b70*/  IMAD.X R13, RZ, RZ, R9, P2 ;  /* 0x000000ffff0d7224 */ /* 0x000fe200010e0609 */
[----:B-1----:R-:W-:-:S02]  /*17b80*/  MOV R28, R8 ;  /* 0x00000008001c7202 */ /* 0x002fc40000000f00 */
[----:B------:R-:W-:Y:S02]  /*17b90*/  LOP3.LUT R4, R4, R37, RZ, 0x3c, !PT ;  /* 0x0000002504047212 */ /* 0x000fe400078e3cff */
[----:B------:R-:W-:Y:S02]  /*17ba0*/  F2FP.BF16.F32.PACK_AB R8, R26, R35 ;  /* 0x000000231a08723e */ /* 0x000fe400000010ff */
[----:B------:R-:W-:Y:S02]  /*17bb0*/  F2FP.BF16.F32.PACK_AB R9, R91, R90 ;  /* 0x0000005a5b09723e */ /* 0x000fe400000010ff */
[----:B------:R-:W-:Y:S02]  /*17bc0*/  MOV R32, R4 ;  /* 0x0000000400207202 */ /* 0x000fe40000000f00 */
[----:B------:R-:W-:Y:S01]  /*17bd0*/  MOV R35, R6 ;  /* 0x0000000600237202 */ /* 0x000fe20000000f00 */
[----:B------:R1:W-:Y:S01]  /*17be0*/  STSM.16.M88.4 [R28], R8 ;  /* 0x000000081c007844 */ /* 0x0003e20000000200 */
[----:B------:R-:W-:-:S02]  /*17bf0*/  MOV R36, R12 ;  /* 0x0000000c00247202 */ /* 0x000fc40000000f00 */
[----:B------:R-:W-:Y:S02]  /*17c00*/  F2FP.BF16.F32.PACK_AB R4, R97, R96 ;  /* 0x000000606104723e */ /* 0x000fe400000010ff */
[----:B------:R-:W-:Y:S02]  /*17c10*/  F2FP.BF16.F32.PACK_AB R5, R99, R98 ;  /* 0x000000626305723e */ /* 0x000fe400000010ff */
[----:B------:R-:W-:Y:S02]  /*17c20*/  F2FP.BF16.F32.PACK_AB R6, R101, R100 ;  /* 0x000000646506723e */ /* 0x000fe400000010ff */
[----:B------:R-:W-:Y:S01]  /*17c30*/  F2FP.BF16.F32.PACK_AB R7, R103, R102 ;  /* 0x000000666707723e */ /* 0x000fe200000010ff */
[----:B----4-:R-:W-:Y:S01]  /*17c40*/  IMAD.WIDE R26, R39, 0x4, R24 ;  /* 0x00000004271a7825 */ /* 0x010fe200078e0218 */
[----:B------:R-:W-:Y:S01]  /*17c50*/  F2FP.BF16.F32.PACK_AB R12, R113, R112 ;  /* 0x00000070710c723e */ /* 0x000fe200000010ff */
[----:B------:R-:W2:Y:S01]  /*17c60*/  @P1 LDC.64 R24, c[0x0][0xc08] ;  /* 0x00030200ff181b82 */ /* 0x000ea20000000a00 */
[----:B------:R-:W-:-:S02]  /*17c70*/  F2FP.BF16.F32.PACK_AB R13, R115, R114 ;  /* 0x00000072730d723e */ /* 0x000fc400000010ff */
[----:B-1----:R-:W-:Y:S02]  /*17c80*/  F2FP.BF16.F32.PACK_AB R8, R105, R104 ;  /* 0x000000686908723e */ /* 0x002fe400000010ff */
[----:B------:R-:W-:Y:S02]  /*17c90*/  F2FP.BF16.F32.PACK_AB R9, R107, R106 ;  /* 0x0000006a6b09723e */ /* 0x000fe400000010ff */
[----:B------:R-:W-:Y:S02]  /*17ca0*/  F2FP.BF16.F32.PACK_AB R10, R109, R108 ;  /* 0x0000006c6d0a723e */ /* 0x000fe400000010ff */
[----:B------:R-:W-:Y:S01]  /*17cb0*/  F2FP.BF16.F32.PACK_AB R11, R111, R110 ;  /* 0x0000006e6f0b723e */ /* 0x000fe200000010ff */
[----:B------:R2:W-:Y:S01]  /*17cc0*/  STSM.16.M88.4 [R36], R4 ;  /* 0x0000000424007844 */ /* 0x0005e20000000200 */
[----:B------:R-:W-:Y:S01]  /*17cd0*/  ULDC UR4, c[0x0][0xa88] ;  /* 0x0002a20000047ab9 */ /* 0x000fe20000000800 */
[----:B------:R-:W1:Y:S02]  /*17ce0*/  LDC R28, c[0x0][0xbe8] ;  /* 0x0002fa00ff1c7b82 */ /* 0x000e640000000800 */
[----:B------:R3:W-:Y:S04]  /*17cf0*/  STSM.16.M88.4 [R35], R8 ;  /* 0x0000000823007844 */ /* 0x0007e80000000200 */
[----:B------:R4:W-:Y:S02]  /*17d00*/  STSM.16.M88.4 [R32], R12 ;  /* 0x0000000c20007844 */ /* 0x0009e40000000200 */
[----:B------:R-:W-:Y:S01]  /*17d10*/  BAR.SYNC.DEFER_BLOCKING 0x1, 0x180 ;  /* 0x0046000000007b1d */ /* 0x000fe20000010000 */
[----:B--2---:R-:W-:-:S04]  /*17d20*/  @P1 IMAD.WIDE R4, R39, 0x4, R24 ;  /* 0x0000000427041825 */ /* 0x004fc800078e0218 */
[----:B---3--:R-:W-:Y:S01]  /*17d30*/  IMAD.U32 R9, RZ, RZ, UR4 ;  /* 0x00000004ff097e24 */ /* 0x008fe2000f8e00ff */
[----:B------:R2:W5:Y:S05]  /*17d40*/  @P0 LDG.E R34, desc[UR42][R26.64] ;  /* 0x0000002a1a220981 */ /* 0x00056a000c1e1900 */
[----:B------:R2:W5:Y:S01]  /*17d50*/  @P1 LDG.E R9, desc[UR42][R4.64] ;  /* 0x0000002a04091981 */ /* 0x000562000c1e1900 */
[----:B-1----:R-:W-:-:S13]  /*17d60*/  ISETP.NE.AND P2, PT, R28, 0x1, PT ;  /* 0x000000011c00780c */ /* 0x002fda0003f45270 */
[----:B------:R-:W1:Y:S08]  /*17d70*/  @P2 LDC R6, c[0x0][0xbec] ;  /* 0x0002fb00ff062b82 */ /* 0x000e700000000800 */
[----:B------:R-:W3:Y:S01]  /*17d80*/  @P2 LDC R11, c[0x0][0xbf0] ;  /* 0x0002fc00ff0b2b82 */ /* 0x000ee20000000800 */
[----:B----4-:R-:W-:Y:S01]  /*17d90*/  IMAD.IADD R15, R38, 0x1, R42 ;  /* 0x00000001260f7824 */ /* 0x010fe200078e022a */
[----:B--2---:R-:W-:Y:S06]  /*17da0*/  @P1 BRA `(.L_x_14476) ;  /* 0x0000000000101947 */ /* 0x004fec0003800000 */
[----:B------:R-:W-:Y:S05]  /*17db0*/  @!P0 BRA `(.L_x_14476) ;  /* 0x00000000000c8947 */ /* 0x000fea0003800000 */
[----:B------:R-:W2:Y:S04]  /*17dc0*/  LDG.E R4, desc[UR42][R26.64] ;  /* 0x0000002a1a047981 */ /* 0x000ea8000c1e1900 */
[----:B-----5:R-:W2:Y:S02]  /*17dd0*/  LDG.E R9, desc[UR42][R26.64+0x4] ;  /* 0x0000042a1a097981 */ /* 0x020ea4000c1e1900 */
[----:B--2---:R-:W-:-:S07]  /*17de0*/  IMAD.IADD R9, R9, 0x1, -R4 ;  /* 0x0000000109097824 */ /* 0x004fce00078e0a04 */
.L_x_14476:
[----:B------:R-:W2:Y:S01]  /*17df0*/  LDL.LU R44, [R1+0x48] ;  /* 0x00004800012c7983 */ /* 0x000ea20000300800 */
[----:B-1----:R-:W-:Y:S01]  /*17e00*/  @P2 IMAD.HI.U32 R4, R15, R6, RZ ;  /* 0x000000060f042227 */ /* 0x002fe200078e00ff */
[----:B------:R-:W-:Y:S01]  /*17e10*/  ULDC.64 UR4, c[0x0][0xb90] ;  /* 0x0002e40000047ab9 */ /* 0x000fe20000000a00 */
[----:B-----5:R-:W-:Y:S01]  /*17e20*/  SHF.R.S32.HI R35, RZ, 0x1f, R34 ;  /* 0x0000001fff237819 */ /* 0x020fe20000011422 */
[----:B------:R-:W4:Y:S01]  /*17e30*/  LDL R12, [R1+0x5c] ;  /* 0x00005c00010c7983 */ /* 0x000f220000100800 */
[----:B------:R-:W-:Y:S01]  /*17e40*/  IMAD.MOV.U32 R7, RZ, RZ, R15 ;  /* 0x000000ffff077224 */ /* 0x000fe200078e000f */
[----:B---3--:R-:W-:Y:S01]  /*17e50*/  @P2 SHF.R.U32.HI R7, RZ, R11, R4 ;  /* 0x0000000bff072219 */ /* 0x008fe20000011604 */
[----:B------:R-:W1:Y:S01]  /*17e60*/  @P2 LDC R41, c[0x0][0xbec] ;  /* 0x0002fb00ff292b82 */ /* 0x000e620000000800 */
[----:B------:R-:W3:Y:S01]  /*17e70*/  S2R R24, SR_TID.X ;  /* 0x0000000000187919 */ /* 0x000ee20000002100 */
[----:B------:R-:W-:Y:S02]  /*17e80*/  SEL R37, R39, RZ, !P0 ;  /* 0x000000ff27257207 */ /* 0x000fe40004000000 */
[----:B------:R-:W-:-:S02]  /*17e90*/  IMAD.MOV R13, RZ, RZ, -R7 ;  /* 0x000000ffff0d7224 */ /* 0x000fc400078e0a07 */
[C---:B---3--:R-:W-:Y:S02]  /*17ea0*/  VIADD R46, R24.reuse, 0xffffff80 ;  /* 0xffffff80182e7836 */ /* 0x048fe40000000000 */
[----:B------:R-:W-:-:S03]  /*17eb0*/  VIADD R25, R24, 0xffffff80 ;  /* 0xffffff8018197836 */ /* 0x000fc60000000000 */
[----:B------:R-:W-:Y:S02]  /*17ec0*/  SHF.R.S32.HI R40, RZ, 0x1f, R46 ;  /* 0x0000001fff287819 */ /* 0x000fe4000001142e */
[----:B------:R-:W-:Y:S02]  /*17ed0*/  SHF.R.S32.HI R24, RZ, 0x1f, R25 ;  /* 0x0000001fff187819 */ /* 0x000fe40000011419 */
[----:B------:R-:W-:Y:S02]  /*17ee0*/  LEA.HI R40, R40, R46, RZ, 0x3 ;  /* 0x0000002e28287211 */ /* 0x000fe400078f18ff */
[----:B------:R-:W-:Y:S02]  /*17ef0*/  LEA.HI R24, R24, R25, RZ, 0x7 ;  /* 0x0000001918187211 */ /* 0x000fe400078f38ff */
[----:B------:R-:W-:Y:S02]  /*17f00*/  SHF.R.S32.HI R40, RZ, 0x3, R40 ;  /* 0x00000003ff287819 */ /* 0x000fe40000011428 */
[----:B------:R-:W-:-:S05]  /*17f10*/  LOP3.LUT R24, R24, 0xffffff80, RZ, 0xc0, !PT ;  /* 0xffffff8018187812 */ /* 0x000fca00078ec0ff */
[----:B------:R-:W-:Y:S01]  /*17f20*/  IMAD.IADD R24, R25, 0x1, -R24 ;  /* 0x0000000119187824 */ /* 0x000fe200078e0a18 */
[----:B--2---:R-:W-:Y:S01]  /*17f30*/  SHF.R.S32.HI R38, RZ, 0x1f, R44 ;  /* 0x0000001fff267819 */ /* 0x004fe2000001142c */
[----:B------:R-:W-:-:S04]  /*17f40*/  IMAD.WIDE.U32 R4, R44, UR4, R34 ;  /* 0x000000042c047c25 */ /* 0x000fc8000f8e0022 */
[----:B------:R-:W-:-:S04]  /*17f50*/  IMAD R6, R38, UR4, RZ ;  /* 0x0000000426067c24 */ /* 0x000fc8000f8e02ff */
[----:B------:R-:W-:Y:S01]  /*17f60*/  IMAD R11, R44, UR5, R6 ;  /* 0x000000052c0b7c24 */ /* 0x000fe2000f8e0206 */
[----:B------:R-:W-:Y:S01]  /*17f70*/  SHF.R.S32.HI R6, RZ, 0x1f, R39 ;  /* 0x0000001fff067819 */ /* 0x000fe20000011427 */
[----:B------:R-:W-:Y:S02]  /*17f80*/  ULDC.64 UR4, c[0x0][0xb98] ;  /* 0x0002e60000047ab9 */ /* 0x000fe40000000a00 */
[----:B------:R-:W-:Y:S01]  /*17f90*/  IMAD.IADD R5, R5, 0x1, R11 ;  /* 0x0000000105057824 */ /* 0x000fe200078e020b */
[----:B------:R-:W-:Y:S01]  /*17fa0*/  SEL R36, R6, RZ, !P0 ;  /* 0x000000ff06247207 */ /* 0x000fe20004000000 */
[----:B------:R-:W-:Y:S02]  /*17fb0*/  IMAD R11, R28, R13, R15 ;  /* 0x0000000d1c0b7224 */ /* 0x000fe400078e020f */
[----:B------:R-:W-:-:S04]  /*17fc0*/  IMAD.WIDE.U32 R4, R37, UR4, R4 ;  /* 0x0000000425047c25 */ /* 0x000fc8000f8e0004 */
[----:B------:R-:W-:Y:S01]  /*17fd0*/  IMAD R8, R36, UR4, RZ ;  /* 0x0000000424087c24 */ /* 0x000fe2000f8e02ff */
[----:B------:R-:W-:Y:S02]  /*17fe0*/  SHF.R.S32.HI R6, RZ, 0x1f, R11 ;  /* 0x0000001fff067819 */ /* 0x000fe4000001140b */
[----:B------:R-:W-:Y:S01]  /*17ff0*/  SHF.R.S32.HI R13, RZ, 0x1f, R7 ;  /* 0x0000001fff0d7819 */ /* 0x000fe20000011407 */
[----:B------:R-:W-:Y:S01]  /*18000*/  IMAD R8, R37, UR5, R8 ;  /* 0x0000000525087c24 */ /* 0x000fe2000f8e0208 */
[----:B------:R-:W-:Y:S01]  /*18010*/  IADD3 R4, P0, R7, R4, RZ ;  /* 0x0000000407047210 */ /* 0x000fe20007f1e0ff */
[----:B------:R-:W-:Y:S02]  /*18020*/  ULDC.64 UR4, c[0x0][0xb88] ;  /* 0x0002e20000047ab9 */ /* 0x000fe40000000a00 */
        /* <DEDUP_REMOVED lines=8> */
[----:B------:R-:W-:Y:S01]  /*180b0*/  IMAD R11, R40, 0x40, R43 ;  /* 0x00000040280b7824 */ /* 0x000fe200078e022b */
[----:B------:R-:W-:Y:S01]  /*180c0*/  SHFL.IDX PT, R4, R10, RZ, 0x1c1f ;  /* 0x001c1fff0a047589 */ /* 0x000fe200000e0000 */
[----:B----4-:R-:W-:Y:S01]  /*180d0*/  IMAD.IADD R12, R12, 0x1, R42 ;  /* 0x000000010c0c7824 */ /* 0x010fe200078e022a */
[----:B------:R-:W-:Y:S01]  /*180e0*/  SHF.R.S32.HI R45, RZ, 0x1f, R46 ;  /* 0x0000001fff2d7819 */ /* 0x000fe2000001142e */
[----:B------:R-:W-:Y:S01]  /*180f0*/  IMAD R39, R9, R28, RZ ;  /* 0x0000001c09277224 */ /* 0x000fe200078e02ff */
[----:B------:R-:W2:Y:S01]  /*18100*/  SHFL.IDX PT, R5, R14, RZ, 0x1c1f ;  /* 0x001c1fff0e057589 */ /* 0x000ea200000e0000 */
[----:B------:R-:W-:Y:S01]  /*18110*/  IMAD.WIDE R20, R11, 0x2, R20 ;  /* 0x000000020b147825 */ /* 0x000fe200078e0214 */
[----:B------:R-:W-:Y:S02]  /*18120*/  ULDC.64 UR4, c[0x0][0xaa0] ;  /* 0x0002a80000047ab9 */ /* 0x000fe40000000a00 */
[----:B------:R-:W-:Y:S04]  /*18130*/  SHFL.IDX PT, R6, R10, 0x1, 0x1c1f ;  /* 0x003c1f000a067f89 */ /* 0x000fe800000e0000 */
[----:B------:R-:W3:Y:S01]  /*18140*/  SHFL.IDX PT, R7, R14, 0x1, 0x1c1f ;  /* 0x003c1f000e077f89 */ /* 0x000ee200000e0000 */
[----:B------:R-:W-:Y:S01]  /*18150*/  LOP3.LUT P0, RZ, R24, 0x3, RZ, 0xc0, !PT ;  /* 0x0000000318ff7812 */ /* 0x000fe2000780c0ff */
[----:B------:R-:W-:Y:S01]  /*18160*/  VIADD R8, R12, 0x8 ;  /* 0x000000080c087836 */ /* 0x000fe20000000000 */
[----:B------:R-:W-:-:S02]  /*18170*/  IADD3 R13, P3, R20, 0x1800, RZ ;  /* 0x00001800140d7810 */ /* 0x000fc40007f7e0ff */
[----:B------:R-:W-:Y:S02]  /*18180*/  IADD3 R25, P4, R20, 0x3000, RZ ;  /* 0x0000300014197810 */ /* 0x000fe40007f9e0ff */
[-C--:B------:R-:W-:Y:S02]  /*18190*/  ISETP.GE.OR P1, PT, R12, R39.reuse, P0 ;  /* 0x000000270c00720c */ /* 0x080fe40000726670 */
[----:B------:R-:W-:Y:S02]  /*181a0*/  LOP3.LUT R9, R20, 0x380, RZ, 0xc0, !PT ;  /* 0x0000038014097812 */ /* 0x000fe400078ec0ff */
[----:B------:R-:W-:Y:S02]  /*181b0*/  LOP3.LUT R12, R13, 0x380, RZ, 0xc0, !PT ;  /* 0x000003800d0c7812 */ /* 0x000fe400078ec0ff */
[----:B------:R-:W-:Y:S02]  /*181c0*/  ISETP.GE.OR P0, PT, R8, R39, P0 ;  /* 0x000000270800720c */ /* 0x000fe40000706670 */
[----:B------:R-:W-:-:S02]  /*181d0*/  LOP3.LUT R24, R25, 0x380, RZ, 0xc0, !PT ;  /* 0x0000038019187812 */ /* 0x000fc400078ec0ff */
[----:B------:R-:W-:Y:S02]  /*181e0*/  SHF.R.U64 R9, R9, 0x3, RZ ;  /* 0x0000000309097819 */ /* 0x000fe400000012ff */
[----:B------:R-:W-:Y:S02]  /*181f0*/  SHF.R.U64 R12, R12, 0x3, RZ ;  /* 0x000000030c0c7819 */ /* 0x000fe400000012ff */
[----:B------:R-:W-:Y:S02]  /*18200*/  SHF.R.U64 R24, R24, 0x3, RZ ;  /* 0x0000000318187819 */ /* 0x000fe400000012ff */
[----:B------:R-:W-:Y:S01]  /*18210*/  LOP3.LUT R8, R9, R20, RZ, 0x3c, !PT ;  /* 0x0000001409087212 */ /* 0x000fe200078e3cff */
[--C-:B------:R-:W-:Y:S01]  /*18220*/  IMAD.MOV.U32 R9, RZ, RZ, R21.reuse ;  /* 0x000000ffff097224 */ /* 0x100fe200078e0015 */
[----:B------:R-:W-:Y:S01]  /*18230*/  LOP3.LUT R12, R12, R13, RZ, 0x3c, !PT ;  /* 0x0000000d0c0c7212 */ /* 0x000fe200078e3cff */
[--C-:B------:R-:W-:Y:S01]  /*18240*/  IMAD.X R13, RZ, RZ, R21.reuse, P3 ;  /* 0x000000ffff0d7224 */ /* 0x100fe200018e0615 */
[----:B------:R-:W-:Y:S01]  /*18250*/  LOP3.LUT R24, R24, R25, RZ, 0x3c, !PT ;  /* 0x0000001918187212 */ /* 0x000fe200078e3cff */
[----:B------:R-:W-:Y:S01]  /*18260*/  IMAD.X R25, RZ, RZ, R21, P4 ;  /* 0x000000ffff197224 */ /* 0x000fe200020e0615 */
[----:B--2---:R2:W-:Y:S04]  /*18270*/  @!P1 ST.E desc[UR42][R4.64], R3 ;  /* 0x0000000304009985 */ /* 0x0045e8000c10192a */
[----:B---3--:R3:W-:Y:S04]  /*18280*/  @!P0 ST.E desc[UR42][R6.64], R0 ;  /* 0x0000000006008985 */ /* 0x0087e8000c10192a */
[----:B------:R-:W4:Y:S04]  /*18290*/  LD.E.128 R8, desc[UR42][R8.64] ;  /* 0x0000002a08087980 */ /* 0x000f28000c101d00 */
[----:B------:R-:W4:Y:S04]  /*182a0*/  LD.E.128 R12, desc[UR42][R12.64] ;  /* 0x0000002a0c0c7980 */ /* 0x000f28000c101d00 */
[----:B------:R-:W4:Y:S01]  /*182b0*/  LD.E.128 R24, desc[UR42][R24.64] ;  /* 0x0000002a18187980 */ /* 0x000f22000c101d00 */
[----:B------:R-:W-:-:S04]  /*182c0*/  IADD3 R32, P0, R20, 0x4800, RZ ;  /* 0x0000480014207810 */ /* 0x000fc80007f1e0ff */
[----:B------:R-:W-:-:S04]  /*182d0*/  LOP3.LUT R20, R32, 0x380, RZ, 0xc0, !PT ;  /* 0x0000038020147812 */ /* 0x000fc800078ec0ff */
[----:B--2---:R-:W-:Y:S02]  /*182e0*/  SHF.R.U64 R3, R20, 0x3, RZ ;  /* 0x0000000314037819 */ /* 0x004fe400000012ff */
[----:B------:R-:W-:Y:S02]  /*182f0*/  LEA.HI R45, R45, R46, RZ, 0x3 ;  /* 0x0000002e2d2d7211 */ /* 0x000fe400078f18ff */
[----:B------:R-:W-:Y:S01]  /*18300*/  LOP3.LUT R4, R3, R32, RZ, 0x3c, !PT ;  /* 0x0000002003047212 */ /* 0x000fe200078e3cff */
[----:B------:R-:W-:Y:S02]  /*18310*/  IMAD R3, R35, UR4, RZ ;  /* 0x0000000423037c24 */ /* 0x000fe4000f8e02ff */
[----:B------:R-:W2:Y:S01]  /*18320*/  @P2 LDC R35, c[0x0][0xbf0] ;  /* 0x0002fc00ff232b82 */ /* 0x000ea20000000800 */
[----:B------:R-:W-:Y:S01]  /*18330*/  LOP3.LUT R45, R45, 0xfffffff8, RZ, 0xc0, !PT ;  /* 0xfffffff82d2d7812 */ /* 0x000fe200078ec0ff */
[----:B------:R-:W-:Y:S02]  /*18340*/  IMAD.X R5, RZ, RZ, R21, P0 ;  /* 0x000000ffff057224 */ /* 0x000fe400000e0615 */
[----:B------:R-:W-:-:S02]  /*18350*/  IMAD R3, R34, UR5, R3 ;  /* 0x0000000522037c24 */ /* 0x000fc4000f8e0203 */
[----:B------:R-:W-:Y:S02]  /*18360*/  IMAD.IADD R45, R46, 0x1, -R45 ;  /* 0x000000012e2d7824 */ /* 0x000fe400078e0a2d */
[----:B------:R-:W-:Y:S01]  /*18370*/  IMAD.WIDE.U32 R20, R34, UR4, RZ ;  /* 0x0000000422147c25 */ /* 0x000fe2000f8e00ff */
[----:B------:R-:W-:Y:S01]  /*18380*/  ULDC.64 UR4, c[0x0][0xae8] ;  /* 0x0002ba0000047ab9 */ /* 0x000fe20000000a00 */
[----:B---3--:R-:W5:Y:S02]  /*18390*/  LD.E.128 R4, desc[UR42][R4.64] ;  /* 0x0000002a04047980 */ /* 0x008f64000c101d00 */
[----:B------:R-:W-:Y:S02]  /*183a0*/  IMAD R0, R45, 0x30, R40 ;  /* 0x000000302d007824 */ /* 0x000fe400078e0228 */
[----:B------:R-:W-:Y:S01]  /*183b0*/  IMAD.IADD R21, R21, 0x1, R3 ;  /* 0x0000000115157824 */ /* 0x000fe200078e0203 */
[----:B------:R-:W-:Y:S01]  /*183c0*/  @!PT LDS RZ, [RZ] ;  /* 0x00000000fffff984 */ /* 0x000fe20000000800 */
[----:B------:R-:W-:Y:S01]  /*183d0*/  @!PT LDS RZ, [RZ] ;  /* 0x00000000fffff984 */ /* 0x000fe20000000800 */
[----:B------:R-:W-:Y:S01]  /*183e0*/  @!PT LDS RZ, [RZ] ;  /* 0x00000000fffff984 */ /* 0x000fe20000000800 */
[----:B------:R-:W-:Y:S01]  /*183f0*/  @!PT LDS RZ, [RZ] ;  /* 0x00000000fffff984 */ /* 0x000fe20000000800 */
[----:B------:R3:W-:Y:S06]  /*18400*/  MEMBAR.ALL.CTA ;  /* 0x0000000000007992 */ /* 0x0007ec0000008000 */
[----:B---3--:R-:W3:Y:S01]  /*18410*/  FENCE.VIEW.ASYNC.S ;  /* 0x00000000000073c6 */ /* 0x008ee20000000000 */
[----:B------:R-:W-:-:S02]  /*18420*/  IMAD R3, R38, UR4, RZ ;  /* 0x0000000426037c24 */ /* 0x000fc4000f8e02ff */
[----:B------:R-:W-:Y:S02]  /*18430*/  IMAD.IADD R34, R42, 0x1, R0 ;  /* 0x000000012a227824 */ /* 0x000fe400078e0200 */
[C---:B------:R-:W-:Y:S02]  /*18440*/  IMAD R3, R44.reuse, UR5, R3 ;  /* 0x000000052c037c24 */ /* 0x040fe4000f8e0203 */
        /* <DEDUP_REMOVED lines=28> */
[----:B---3--:R-:W1:Y:S01]  /*18610*/  SHFL.IDX PT, R20, R28, RZ, 0x181f ;  /* 0x00181fff1c147589 */ /* 0x008e6200000e0000 */
[----:B------:R-:W-:-:S03]  /*18620*/  IMAD.IADD R38, R40, 0x1, R42 ;  /* 0x0000000128267824 */ /* 0x000fc600078e022a */
[----:B------:R-:W2:Y:S01]  /*18630*/  SHFL.IDX PT, R34, R28, 0x1, 0x181f ;  /* 0x00381f001c227f89 */ /* 0x000ea200000e0000 */
[----:B------:R-:W-:-:S03]  /*18640*/  ISETP.GE.AND P0, PT, R43, UR4, PT ;  /* 0x000000042b007c0c */ /* 0x000fc6000bf06270 */
[----:B------:R-:W3:Y:S04]  /*18650*/  SHFL.IDX PT, R36, R32, RZ, 0x181f ;  /* 0x00181fff20247589 */ /* 0x000ee800000e0000 */
[----:B------:R-:W0:Y:S01]  /*18660*/  SHFL.IDX PT, R37, R28, 0x2, 0x181f ;  /* 0x00581f001c257f89 */ /* 0x000e2200000e0000 */
[----:B------:R-:W-:-:S03]  /*18670*/  VIADD R0, R38, 0x30 ;  /* 0x0000003026007836 */ /* 0x000fc60000000000 */
[----:B------:R-:W0:Y:S01]  /*18680*/  SHFL.IDX PT, R40, R32, 0x1, 0x181f ;  /* 0x00381f0020287f89 */ /* 0x000e2200000e0000 */
[CC--:B------:R-:W-:Y:S01]  /*18690*/  ISETP.GE.OR P3, PT, R38.reuse, R39.reuse, P0 ;  /* 0x000000272600720c */ /* 0x0c0fe20000766670 */
[----:B------:R-:W-:Y:S02]  /*186a0*/  VIADD R3, R38, 0x60 ;  /* 0x0000006026037836 */ /* 0x000fe40000000000 */
[----:B------:R-:W0:Y:S01]  /*186b0*/  SHFL.IDX PT, R42, R32, 0x2, 0x181f ;  /* 0x00581f00202a7f89 */ /* 0x000e2200000e0000 */
[-C--:B------:R-:W-:Y:S02]  /*186c0*/  ISETP.GE.OR P2, PT, R0, R39.reuse, P0 ;  /* 0x000000270000720c */ /* 0x080fe40000746670 */
[----:B------:R-:W-:Y:S01]  /*186d0*/  ISETP.GE.OR P1, PT, R3, R39, P0 ;  /* 0x000000270300720c */ /* 0x000fe20000726670 */
[----:B------:R-:W-:-:S06]  /*186e0*/  VIADD R0, R2, 0x16820 ;  /* 0x0001682002007836 */ /* 0x000fcc0000000000 */
[----:B-1----:R-:W-:-:S04]  /*186f0*/  @!P3 LEA R20, P5, R43, R20, 0x1 ;  /* 0x000000142b14b211 */ /* 0x002fc800078a08ff */
[C---:B--2---:R-:W-:Y:S02]  /*18700*/  @!P2 LEA R34, P4, R43.reuse, R34, 0x1 ;  /* 0x000000222b22a211 */ /* 0x044fe400078808ff */
[C-C-:B---3--:R-:W-:Y:S02]  /*18710*/  @!P3 LEA.HI.X R21, R43.reuse, R36, R33.reuse, 0x1, P5 ;  /* 0x000000242b15b211 */ /* 0x148fe400028f0c21 */
[C---:B0-----:R-:W-:Y:S02]  /*18720*/  @!P1 LEA R36, P5, R43.reuse, R37, 0x1 ;  /* 0x000000252b249211 */ /* 0x041fe400078a08ff */
[----:B------:R-:W-:Y:S02]  /*18730*/  PRMT R0, RZ, 0x654, R0 ;  /* 0x00000654ff007816 */ /* 0x000fe40000000000 */
[C-C-:B------:R-:W-:Y:S02]  /*18740*/  @!P2 LEA.HI.X R35, R43.reuse, R40, R33.reuse, 0x1, P4 ;  /* 0x000000282b23a211 */ /* 0x140fe400020f0c21 */
[----:B------:R-:W-:Y:S01]  /*18750*/  @!P1 LEA.HI.X R37, R43, R42, R33, 0x1, P5 ;  /* 0x0000002a2b259211 */ /* 0x000fe200028f0c21 */
[----:B------:R0:W-:Y:S02]  /*18760*/  SYNCS.ARRIVE.TRANS64.RED.A1T0 RZ, [R0+URZ], RZ ;  /* 0x000000ff00ff79a7 */ /* 0x0001e4000810043f */
[----:B0-----:R-:W-:-:S05]  /*18770*/  VIADD R0, R38, 0x90 ;  /* 0x0000009026007836 */ /* 0x001fca0000000000 */
[----:B------:R-:W-:Y:S01]  /*18780*/  ISETP.GE.OR P0, PT, R0, R39, P0 ;  /* 0x000000270000720c */ /* 0x000fe20000706670 */
[----:B------:R-:W2:Y:S04]  /*18790*/  SHFL.IDX PT, R28, R28, 0x3, 0x181f ;  /* 0x00781f001c1c7f89 */ /* 0x000ea800000e0000 */
[----:B------:R-:W3:Y:S04]  /*187a0*/  SHFL.IDX PT, R32, R32, 0x3, 0x181f ;  /* 0x00781f0020207f89 */ /* 0x000ee800000e0000 */
[----:B----4-:R4:W-:Y:S04]  /*187b0*/  @!P3 ST.E.128 desc[UR42][R20.64], R8 ;  /* 0x000000081400b985 */ /* 0x0109e8000c101d2a */
[----:B------:R4:W-:Y:S04]  /*187c0*/  @!P2 ST.E.128 desc[UR42][R34.64], R12 ;  /* 0x0000000c2200a985 */ /* 0x0009e8000c101d2a */
[----:B------:R4:W-:Y:S01]  /*187d0*/  @!P1 ST.E.128 desc[UR42][R36.64], R24 ;  /* 0x0000001824009985 */ /* 0x0009e2000c101d2a */
[----:B--23--:R-:W-:Y:S05]  /*187e0*/  @P0 BRA `(.L_x_14477) ;  /* 0x00000008007c0947 */ /* 0x00cfea0003800000 */
[----:B----4-:R-:W-:-:S04]  /*187f0*/  LEA R8, P0, R43, R28, 0x1 ;  /* 0x0000001c2b087211 */ /* 0x010fc800078008ff */
[----:B------:R-:W-:-:S05]  /*18800*/  LEA.HI.X R9, R43, R32, R33, 0x1, P0 ;  /* 0x000000202b097211 */ /* 0x000fca00000f0c21 */
[----:B-----5:R2:W-:Y:S01]  /*18810*/  ST.E.128 desc[UR42][R8.64], R4 ;  /* 0x0000000408007985 */ /* 0x0205e2000c101d2a */
[----:B------:R-:W-:Y:S05]  /*18820*/  BRA `(.L_x_14477) ;  /* 0x00000008006c7947 */ /* 0x000fea0003800000 */
.L_x_14475:
[----:B------:R-:W3:Y:S01]  /*18830*/  LDL R11, [R1+0x4c] ;  /* 0x00004c00010b7983 */ /* 0x000ee20000100800 */
[----:B------:R-:W-:Y:S01]  /*18840*/  ULDC.64 UR4, c[0x0][0xc00] ;  /* 0x0003000000047ab9 */ /* 0x000fe20000000a00 */
[----:B------:R-:W3:Y:S01]  /*18850*/  LDC.64 R4, c[0x0][0xc00] ;  /* 0x00030000ff047b82 */ /* 0x000ee20000000a00 */
[----:B------:R-:W-:Y:S01]  /*18860*/  ISETP.NE.U32.AND P0, PT, RZ, UR4, PT ;  /* 0x00000004ff007c0c */ /* 0x000fe2000bf05070 */
[----:B------:R-:W-:-:S03]  /*18870*/  IMAD.MOV.U32 R0, RZ, RZ, RZ ;  /* 0x000000ffff007224 */ /* 0x000fc600078e00ff */
[----:B------:R-:W-:Y:S01]  /*18880*/  ISETP.NE.AND.EX P0, PT, RZ, UR5, PT, P0 ;  /* 0x00000005ff007c0c */ /* 0x000fe2000bf05300 */
[----:B------:R-:W-:Y:S02]  /*18890*/  ULDC.64 UR4, c[0x0][0xc08] ;  /* 0x0003020000047ab9 */ /* 0x000fe40000000a00 */
[----:B------:R-:W-:Y:S01]  /*188a0*/  ISETP.NE.U32.AND P1, PT, RZ, UR4, PT ;  /* 0x00000004ff007c0c */ /* 0x000fe2000bf25070 */
[----:B------:R-:W4:Y:S03]  /*188b0*/  LDC R25, c[0x0][0xbe8] ;  /* 0x0002fa00ff197b82 */ /* 0x000f260000000800 */
[----:B------:R-:W-:-:S13]  /*188c0*/  ISETP.NE.AND.EX P1, PT, RZ, UR5, PT, P1 ;  /* 0x00000005ff007c0c */ /* 0x000fda000bf25310 */
[----:B------:R-:W2:Y:S01]  /*188d0*/  @P1 LDC.64 R6, c[0x0][0xc08] ;  /* 0x00030200ff061b82 */ /* 0x000ea20000000a00 */
[----:B------:R-:W-:Y:S02]  /*188e0*/  ULDC UR4, c[0x0][0xa88] ;  /* 0x0002a20000047ab9 */ /* 0x000fe40000000800 */
[----:B------:R-:W-:Y:S01]  /*188f0*/  IMAD.U32 R8, RZ, RZ, UR4 ;  /* 0x00000004ff087e24 */ /* 0x000fe2000f8e00ff */
[----:B------:R-:W0:Y:S01]  /*18900*/  S2R R10, SR_TID.X ;  /* 0x00000000000a7919 */ /* 0x000e220000002100 */
[----:B---3--:R-:W-:-:S04]  /*18910*/  IMAD.WIDE R4, R11, 0x4, R4 ;  /* 0x000000040b047825 */ /* 0x008fc800078e0204 */
[----:B--2---:R-:W-:Y:S01]  /*18920*/  @P1 IMAD.WIDE R6, R11, 0x4, R6 ;  /* 0x000000040b061825 */ /* 0x004fe200078e0206 */
[----:B------:R2:W5:Y:S04]  /*18930*/  @P0 LDG.E R0, desc[UR42][R4.64] ;  /* 0x0000002a04000981 */ /* 0x000568000c1e1900 */
[----:B------:R2:W5:Y:S01]  /*18940*/  @P1 LDG.E R8, desc[UR42][R6.64] ;  /* 0x0000002a06081981 */ /* 0x000562000c1e1900 */
[----:B----4-:R-:W-:Y:S01]  /*18950*/  ISETP.NE.AND P2, PT, R25, 0x1, PT ;  /* 0x000000011900780c */ /* 0x010fe20003f45270 */
[----:B0-----:R-:W-:Y:S01]  /*18960*/  VIADD R32, R10, 0xffffff80 ;  /* 0xffffff800a207836 */ /* 0x001fe20000000000 */
[----:B------:R-:W-:-:S04]  /*18970*/  SHF.R.S32.HI R9, RZ, 0x1f, R11 ;  /* 0x0000001fff097819 */ /* 0x000fc8000001140b */
[----:B------:R-:W-:-:S07]  /*18980*/  ISETP.GE.AND P3, PT, R32, 0xc0, PT ;  /* 0x000000c02000780c */ /* 0x000fce0003f66270 */
[----:B------:R-:W0:Y:S08]  /*18990*/  @P2 LDC R20, c[0x0][0xbec] ;  /* 0x0002fb00ff142b82 */ /* 0x000e300000000800 */
[----:B------:R-:W3:Y:S01]  /*189a0*/  @P2 LDC R27, c[0x0][0xbf0] ;  /* 0x0002fc00ff1b2b82 */ /* 0x000ee20000000800 */
[----:B--2---:R-:W-:Y:S05]  /*189b0*/  @P1 BRA `(.L_x_14478) ;  /* 0x0000000000101947 */ /* 0x004fea0003800000 */
[----:B------:R-:W-:Y:S05]  /*189c0*/  @!P0 BRA `(.L_x_14478) ;  /* 0x00000000000c8947 */ /* 0x000fea0003800000 */
[----:B------:R-:W2:Y:S04]  /*189d0*/  LDG.E R3, desc[UR42][R4.64] ;  /* 0x0000002a04037981 */ /* 0x000ea8000c1e1900 */
[----:B-----5:R-:W2:Y:S02]  /*189e0*/  LDG.E R8, desc[UR42][R4.64+0x4] ;  /* 0x0000042a04087981 */ /* 0x020ea4000c1e1900 */
[----:B--2---:R-:W-:-:S07]  /*189f0*/  IMAD.IADD R8, R8, 0x1, -R3 ;  /* 0x0000000108087824 */ /* 0x004fce00078e0a03 */
.L_x_14478:
[----:B-----5:R-:W2:Y:S04]  /*18a00*/  LDL R24, [R1+0x48] ;  /* 0x0000480001187983 */ /* 0x020ea80000100800 */
[----:B-1----:R1:W5:Y:S01]  /*18a10*/  LDL R28, [R1+0x20] ;  /* 0x00002000011c7983 */ /* 0x0023620000100800 */
[----:B------:R-:W-:Y:S01]  /*18a20*/  BSSY B1, `(.L_x_14479) ;  /* 0x000002c000017945 */ /* 0x000fe20003800000 */
[----:B------:R-:W-:Y:S02]  /*18a30*/  SEL R13, R11, RZ, !P0 ;  /* 0x000000ff0b0d7207 */ /* 0x000fe40004000000 */
[----:B------:R-:W-:Y:S02]  /*18a40*/  SEL R14, R9, RZ, !P0 ;  /* 0x000000ff090e7207 */ /* 0x000fe40004000000 */
[----:B------:R-:W-:-:S02]  /*18a50*/  SHF.R.S32.HI R11, RZ, 0x1f, R0 ;  /* 0x0000001fff0b7819 */ /* 0x000fc40000011400 */
[----:B--2---:R-:W-:Y:S01]  /*18a60*/  SHF.R.S32.HI R12, RZ, 0x1f, R24 ;  /* 0x0000001fff0c7819 */ /* 0x004fe20000011418 */
[----:B-1----:R-:W-:Y:S06]  /*18a70*/  @P3 BRA `(.L_x_14480) ;  /* 0x0000000000983947 */ /* 0x002fec0003800000 */
[----:B------:R-:W1:Y:S01]  /*18a80*/  LDC R9, c[0x0][0xbe8] ;  /* 0x0002fa00ff097b82 */ /* 0x000e620000000800 */
[----:B-----5:R-:W-:Y:S01]  /*18a90*/  IADD3 R10, R28, -0x80, R10 ;  /* 0xffffff801c0a7810 */ /* 0x020fe20007ffe00a */
[----:B-1----:R-:W-:-:S05]  /*18aa0*/  IMAD R3, R8, R9, RZ ;  /* 0x0000000908037224 */ /* 0x002fca00078e02ff */
        /* <DEDUP_REMOVED lines=13> */
[----:B------:R-:W2:Y:S01]  /*18b80*/  @P0 LDC R21, c[0x0][0xbf0] ;  /* 0x0002fc00ff150b82 */ /* 0x000ea20000000800 */
[----:B------:R-:W-:-:S04]  /*18b90*/  IMAD.WIDE.U32 R4, R13, UR4, R4 ;  /* 0x000000040d047c25 */ /* 0x000fc8000f8e0004 */
[----:B-1----:R-:W-:-:S05]  /*18ba0*/  @P0 IMAD.HI.U32 R6, R10, R15, RZ ;  /* 0x0000000f0a060227 */ /* 0x002fca00078e00ff */
        /* <DEDUP_REMOVED lines=16> */
[----:B------:R-:W-:Y:S02]  /*18cb0*/  LEA.HI.X R7, R4, UR5, R3, 0x2, P0 ;  /* 0x0000000504077c11 */ /* 0x000fe400080f1403 */
[----:B------:R-:W-:-:S05]  /*18cc0*/  MOV R3, 0xff800000 ;  /* 0xff80000000037802 */ /* 0x000fca0000000f00 */
[----:B------:R1:W-:Y:S02]  /*18cd0*/  STG.E desc[UR42][R6.64], R3 ;  /* 0x0000000306007986 */ /* 0x0003e4000c10192a */
.L_x_14480:
[----:B------:R-:W-:Y:S05]  /*18ce0*/  BSYNC B1 ;  /* 0x0000000000017941 */ /* 0x000fea0003800000 */
.L_x_14479:
[--C-:B-1----:R-:W-:Y:S01]  /*18cf0*/  SHF.R.S32.HI R6, RZ, 0x1f, R32.reuse ;  /* 0x0000001fff067819 */ /* 0x102fe20000011420 */
[----:B------:R-:W-:Y:S01]  /*18d00*/  ULDC.64 UR4, c[0x0][0xaa0] ;  /* 0x0002a80000047ab9 */ /* 0x000fe20000000a00 */
[----:B------:R-:W-:Y:S01]  /*18d10*/  SHF.R.S32.HI R26, RZ, 0x1f, R32 ;  /* 0x0000001fff1a7819 */ /* 0x000fe20000011420 */
[----:B------:R-:W-:Y:S01]  /*18d20*/  IMAD R3, R11, UR4, RZ ;  /* 0x000000040b037c24 */ /* 0x000fe2000f8e02ff */
[-C--:B------:R-:W-:Y:S01]  /*18d30*/  LEA.HI R6, R6, R32.reuse, RZ, 0x3 ;  /* 0x0000002006067211 */ /* 0x080fe200078f18ff */
[----:B------:R-:W-:Y:S01]  /*18d40*/  IMAD.WIDE.U32 R4, R0, UR4, RZ ;  /* 0x0000000400047c25 */ /* 0x000fe2000f8e00ff */
[----:B------:R-:W-:Y:S01]  /*18d50*/  LEA.HI R26, R26, R32, RZ, 0x3 ;  /* 0x000000201a1a7211 */ /* 0x000fe200078f18ff */
[----:B------:R-:W-:Y:S01]  /*18d60*/  ULDC.64 UR6, c[0x0][0xa80] ;  /* 0x0002a00000067ab9 */ /* 0x000fe20000000a00 */
        /* <DEDUP_REMOVED lines=8> */
[----:B-----5:R-:W-:Y:S02]  /*18df0*/  IMAD.IADD R9, R28, 0x1, R0 ;  /* 0x000000011c097824 */ /* 0x020fe400078e0200 */
[----:B------:R-:W-:-:S02]  /*18e00*/  IMAD R7, R24, UR5, R6 ;  /* 0x0000000518077c24 */ /* 0x000fc4000f8e0206 */
[----:B0-----:R-:W-:-:S04]  /*18e10*/  @P2 IMAD.HI.U32 R0, R9, R20, RZ ;  /* 0x0000001409002227 */ /* 0x001fc800078e00ff */
        /* <DEDUP_REMOVED lines=20> */
[----:B------:R-:W-:Y:S01]  /*18f60*/  IMAD.WIDE.U32 R20, R7, UR4, R4 ;  /* 0x0000000407147c25 */ /* 0x000fe2000f8e0004 */
[----:B------:R-:W-:Y:S02]  /*18f70*/  ULDC UR4, c[0x0][0xac8] ;  /* 0x0002b20000047ab9 */ /* 0x000fe40000000800 */
[----:B------:R-:W-:Y:S01]  /*18f80*/  ISETP.GE.AND P0, PT, R43, UR4, PT ;  /* 0x000000042b007c0c */ /* 0x000fe2000bf06270 */
[----:B------:R-:W-:Y:S01]  /*18f90*/  IMAD R3, R7, UR5, R0 ;  /* 0x0000000507037c24 */ /* 0x000fe2000f8e0200 */
[----:B------:R-:W-:Y:S01]  /*18fa0*/  LEA R7, P1, R20, UR6, 0x1 ;  /* 0x0000000614077c11 */ /* 0x000fe2000f8208ff */
[----:B------:R-:W-:-:S02]  /*18fb0*/  UMOV UR4, 0xffffffff ;  /* 0xffffffff00047882 */ /* 0x000fc40000000000 */
[----:B------:R-:W-:-:S05]  /*18fc0*/  IMAD.IADD R3, R21, 0x1, R3 ;  /* 0x0000000115037824 */ /* 0x000fca00078e0203 */
[----:B------:R-:W-:Y:S01]  /*18fd0*/  LEA.HI.X R20, R20, UR7, R3, 0x1, P1 ;  /* 0x0000000714147c11 */ /* 0x000fe200088f0c03 */
[----:B------:R-:W-:Y:S06]  /*18fe0*/  BRA.DIV UR4, `(.L_x_14481) ;  /* 0x0000008a04a07947 */ /* 0x000fec000b800000 */
[----:B------:R-:W0:Y:S01]  /*18ff0*/  SHFL.IDX PT, R3, R7, RZ, 0x181f ;  /* 0x00181fff07037589 */ /* 0x000e2200000e0000 */
[----:B------:R-:W-:Y:S02]  /*19000*/  IMAD R21, R8, R25, RZ ;  /* 0x0000001908157224 */ /* 0x000fe400078e02ff */
[----:B------:R-:W-:Y:S01]  /*19010*/  IMAD.IADD R24, R26, 0x1, R28 ;  /* 0x000000011a187824 */ /* 0x000fe200078e021c */
[----:B------:R-:W1:Y:S03]  /*19020*/  SHFL.IDX PT, R0, R20, RZ, 0x181f ;  /* 0x00181fff14007589 */ /* 0x000e6600000e0000 */
[C---:B------:R-:W-:Y:S01]  /*19030*/  VIADD R8, R24.reuse, 0x30 ;  /* 0x0000003018087836 */ /* 0x040fe20000000000 */
[----:B------:R-:W2:Y:S01]  /*19040*/  SHFL.IDX PT, R5, R7, 0x1, 0x181f ;  /* 0x00381f0007057f89 */ /* 0x000ea200000e0000 */
[C---:B------:R-:W-:Y:S01]  /*19050*/  ISETP.GE.OR P2, PT, R24.reuse, R21, P0 ;  /* 0x000000151800720c */ /* 0x040fe20000746670 */
[----:B------:R-:W-:-:S02]  /*19060*/  VIADD R10, R24, 0x60 ;  /* 0x00000060180a7836 */ /* 0x000fc40000000000 */
[----:B------:R-:W3:Y:S01]  /*19070*/  SHFL.IDX PT, R14, R7, 0x2, 0x181f ;  /* 0x00581f00070e7f89 */ /* 0x000ee200000e0000 */
[-C--:B------:R-:W-:Y:S02]  /*19080*/  ISETP.GE.OR P3, PT, R8, R21.reuse, P0 ;  /* 0x000000150800720c */ /* 0x080fe40000766670 */
[----:B------:R-:W-:Y:S01]  /*19090*/  ISETP.GE.OR P4, PT, R10, R21, P0 ;  /* 0x000000150a00720c */ /* 0x000fe20000786670 */
[----:B------:R-:W4:Y:S04]  /*190a0*/  SHFL.IDX PT, R4, R20, 0x1, 0x181f ;  /* 0x00381f0014047f89 */ /* 0x000f2800000e0000 */
[----:B------:R-:W5:Y:S02]  /*190b0*/  SHFL.IDX PT, R6, R20, 0x2, 0x181f ;  /* 0x00581f0014067f89 */ /* 0x000f6400000e0000 */
[----:B0-----:R-:W-:-:S04]  /*190c0*/  @!P2 LEA R10, P5, R43, R3, 0x1 ;  /* 0x000000032b0aa211 */ /* 0x001fc800078a08ff */
[C---:B-1----:R-:W-:Y:S02]  /*190d0*/  @!P2 LEA.HI.X R3, R43.reuse, R0, R33, 0x1, P5 ;  /* 0x000000002b03a211 */ /* 0x042fe400028f0c21 */
[----:B------:R0:W1:Y:S01]  /*190e0*/  SHFL.IDX PT, R0, R20, 0x3, 0x181f ;  /* 0x00781f0014007f89 */ /* 0x00006200000e0000 */
[C---:B--2---:R-:W-:Y:S02]  /*190f0*/  @!P3 LEA R8, P1, R43.reuse, R5, 0x1 ;  /* 0x000000052b08b211 */ /* 0x044fe400078208ff */
[----:B------:R-:W-:Y:S01]  /*19100*/  @!P2 IMAD.MOV.U32 R11, RZ, RZ, R3 ;  /* 0x000000ffff0ba224 */ /* 0x000fe200078e0003 */
[----:B---3--:R-:W-:-:S04]  /*19110*/  @!P4 LEA R25, P5, R43, R14, 0x1 ;  /* 0x0000000e2b19c211 */ /* 0x008fc800078a08ff */
[----:B------:R0:W-:Y:S01]  /*19120*/  @!P2 ST.E.128 desc[UR42][R10.64], RZ ;  /* 0x000000ff0a00a985 */ /* 0x0001e2000c101d2a */
[C---:B----4-:R-:W-:Y:S01]  /*19130*/  @!P3 LEA.HI.X R9, R43.reuse, R4, R33, 0x1, P1 ;  /* 0x000000042b09b211 */ /* 0x050fe200008f0c21 */
[----:B------:R-:W-:Y:S02]  /*19140*/  @!P4 IMAD.MOV.U32 R4, RZ, RZ, R25 ;  /* 0x000000ffff04c224 */ /* 0x000fe400078e0019 */
[----:B------:R0:W2:Y:S01]  /*19150*/  SHFL.IDX PT, R14, R7, 0x3, 0x181f ;  /* 0x00781f00070e7f89 */ /* 0x0000a200000e0000 */
[----:B-----5:R-:W-:-:S03]  /*19160*/  @!P4 LEA.HI.X R5, R43, R6, R33, 0x1, P5 ;  /* 0x000000062b05c211 */ /* 0x020fc600028f0c21 */
[----:B------:R0:W-:Y:S04]  /*19170*/  @!P3 ST.E.128 desc[UR42][R8.64], RZ ;  /* 0x000000ff0800b985 */ /* 0x0001e8000c101d2a */
[----:B------:R0:W-:Y:S02]  /*19180*/  @!P4 ST.E.128 desc[UR42][R4.64], RZ ;  /* 0x000000ff0400c985 */ /* 0x0001e4000c101d2a */
.L_x_14676:
[----:B------:R-:W-:-:S05]  /*19190*/  VIADD R24, R24, 0x90 ;  /* 0x0000009018187836 */ /* 0x000fca0000000000 */
[----:B------:R-:W-:-:S13]  /*191a0*/  ISETP.GE.OR P0, PT, R24, R21, P0 ;  /* 0x000000151800720c */ /* 0x000fda0000706670 */
[----:B--2---:R-:W-:-:S04]  /*191b0*/  @!P0 LEA R14, P1, R43, R14, 0x1 ;  /* 0x0000000e2b0e8211 */ /* 0x004fc800078208ff */
[----:B-1----:R-:W-:-:S05]  /*191c0*/  @!P0 LEA.HI.X R15, R43, R0, R33, 0x1, P1 ;  /* 0x000000002b0f8211 */ /* 0x002fca00008f0c21 */
[----:B------:R1:W-:Y:S04]  /*191d0*/  @!P0 ST.E.128 desc[UR42][R14.64], RZ ;  /* 0x000000ff0e008985 */ /* 0x0003e8000c101d2a */
.L_x_14477:
[----:B------:R-:W-:Y:S05]  /*191e0*/  BSYNC B0 ;  /* 0x0000000000007941 */ /* 0x000fea0003800000 */
.L_x_14474:
[----:B------:R-:W-:Y:S02]  /*191f0*/  ULDC UR4, c[0x0][0xc3c] ;  /* 0x00030f0000047ab9 */ /* 0x000fe40000000800 */
[----:B------:R-:W-:-:S13]  /*19200*/  ISETP.GE.AND P0, PT, R31, UR4, PT ;  /* 0x000000041f007c0c */ /* 0x000fda000bf06270 */
[----:B------:R-:W-:Y:S05]  /*19210*/  @!P0 BRA `(.L_x_14482) ;  /* 0xfffffe7c00888947 */ /* 0x000fea000383ffff */
[----:B------:R-:W-:Y:S05]  /*19220*/  BRA `(.L_x_14276) ;  /* 0x0000007000a07947 */ /* 0x000fea0003800000 */
.L_x_14274:
        /* <DEDUP_REMOVED lines=16> */
.L_x_14483:
        /* <DEDUP_REMOVED lines=42> */
.L_x_14489:
        /* <DEDUP_REMOVED lines=12> */
.L_x_14488:
[----:B------:R-:W-:Y:S05]  /*19690*/  BSYNC B0 ;  /* 0x0000000000007941 */ /* 0x000fea0003800000 */
.L_x_14487:
        /* <DEDUP_REMOVED lines=21> */
.L_x_14485:
        /* <DEDUP_REMOVED lines=21> */
.L_x_14490:
        /* <DEDUP_REMOVED lines=58> */
.L_x_14486:
[----:B------:R-:W-:Y:S02]  /*19ce0*/  IMAD.MOV.U32 R17, RZ, RZ, RZ ;  /* 0x000000ffff117224 */ /* 0x000fe400078e00ff */
[----:B------:R-:W-:Y:S02]  /*19cf0*/  IMAD.U32 R16, RZ, RZ, UR6 ;  /* 0x00000006ff107e24 */ /* 0x000fe4000f8e00ff */
[----:B------:R-:W-:-:S07]  /*19d00*/  IMAD.MOV.U32 R18, RZ, RZ, RZ ;  /* 0x000000ffff127224 */ /* 0x000fce00078e00ff */
.L_x_14491:
[----:B------:R-:W-:-:S13]  /*19d10*/  ISETP.NE.AND P0, PT, R5, RZ, PT ;  /* 0x000000ff0500720c */ /* 0x000fda0003f05270 */
[----:B------:R-:W0:Y:S01]  /*19d20*/  @!P0 S2R R3, SR_CgaCtaId ;  /* 0x0000000000038919 */ /* 0x000e220000008800 */
[----:B------:R-:W-:-:S04]  /*19d30*/  @!P0 MOV R0, 0x400 ;  /* 0x0000040000008802 */ /* 0x000fc80000000f00 */
[----:B0-----:R-:W-:-:S05]  /*19d40*/  @!P0 LEA R0, R3, R0, 0x18 ;  /* 0x0000000003008211 */ /* 0x001fca00078ec0ff */
[----:B------:R0:W-:Y:S01]  /*19d50*/  @!P0 STS.128 [R0+0x168d0], R16 ;  /* 0x0168d01000008388 */ /* 0x0001e20000000c00 */
[----:B------:R-:W-:Y:S06]  /*19d60*/  BAR.ARV 0x5, 0x200 ;  /* 0x0148000000007b1d */ /* 0x000fec0000002000 */
.L_x_14484:
[----:B------:R2:W-:Y:S01]  /*19d70*/  STL [R1+0x44], RZ ;  /* 0x000044ff01007387 */ /* 0x0005e20000100800 */
[----:B------:R-:W-:Y:S01]  /*19d80*/  ULDC UR4, c[0x0][0xc3c] ;  /* 0x00030f0000047ab9 */ /* 0x000fe20000000800 */
[----:B------:R-:W-:Y:S01]  /*19d90*/  IMAD.MOV.U32 R29, RZ, RZ, 0x1 ;  /* 0x00000001ff1d7424 */ /* 0x000fe200078e00ff */
[----:B-1----:R-:W-:Y:S01]  /*19da0*/  ISETP.GE.AND P0, PT, R19, UR4, PT ;  /* 0x0000000413007c0c */ /* 0x002fe2000bf06270 */
[----:B------:R-:W-:-:S12]  /*19db0*/  IMAD.MOV.U32 R25, RZ, RZ, RZ ;  /* 0x000000ffff197224 */ /* 0x000fd800078e00ff */
[----:B--2---:R-:W-:Y:S05]  /*19dc0*/  @P0 BRA `(.L_x_14492) ;  /* 0x0000006000dc0947 */ /* 0x004fea0003800000 */
[----:B------:R-:W0:Y:S01]  /*19dd0*/  S2R R6, SR_TID.X ;  /* 0x0000000000067919 */ /* 0x000e220000002100 */
[----:B------:R-:W1:Y:S01]  /*19de0*/  S2UR UR5, SR_CgaCtaId ;  /* 0x00000000000579c3 */ /* 0x000e620000008800 */
[----:B------:R-:W-:Y:S01]  /*19df0*/  UMOV UR4, 0x400 ;  /* 0x0000040000047882 */ /* 0x000fe20000000000 */
[----:B------:R-:W-:Y:S01]  /*19e00*/  BSSY B8, `(.L_x_14492) ;  /* 0x0000633000087945 */ /* 0x000fe20003800000 */
[----:B------:R-:W-:Y:S01]  /*19e10*/  STL [R1+0x44], RZ ;  /* 0x000044ff01007387 */ /* 0x000fe20000100800 */
[----:B------:R-:W-:Y:S01]  /*19e20*/  IMAD.MOV.U32 R27, RZ, RZ, RZ ;  /* 0x000000ffff1b7224 */ /* 0x000fe200078e00ff */
[----:B------:R-:W-:Y:S01]  /*19e30*/  ULDC.64 UR40, c[0x0][0x198] ;  /* 0x0000660000287ab9 */ /* 0x000fe20000000a00 */
[----:B------:R-:W-:Y:S01]  /*19e40*/  IMAD.MOV.U32 R25, RZ, RZ, RZ ;  /* 0x000000ffff197224 */ /* 0x000fe200078e00ff */
[----:B------:R-:W-:Y:S01]  /*19e50*/  ULOP3.LUT UR38, UR37, 0x2, URZ, 0xfc, !UPT ;  /* 0x0000000225267892 */ /* 0x000fe2000f8efc3f */
[----:B------:R-:W-:Y:S01]  /*19e60*/  IMAD.MOV.U32 R29, RZ, RZ, 0x1 ;  /* 0x00000001ff1d7424 */ /* 0x000fe200078e00ff */
[----:B------:R-:W-:Y:S01]  /*19e70*/  ULDC UR36, c[0x0][0xc] ;  /* 0x0000030000247ab9 */ /* 0x000fe20000000800 */
[----:B-1----:R-:W-:-:S06]  /*19e80*/  ULEA UR4, UR5, UR4, 0x18 ;  /* 0x0000000405047291 */ /* 0x002fcc000f8ec03f */
[----:B------:R-:W-:Y:S01]  /*19e90*/  IMAD.U32 R22, RZ, RZ, UR4 ;  /* 0x00000004ff167e24 */ /* 0x000fe2000f8e00ff */
[C---:B0-----:R-:W-:Y:S02]  /*19ea0*/  SHF.L.U32 R0, R6.reuse, 0x3, RZ ;  /* 0x0000000306007819 */ /* 0x041fe400000006ff */
[----:B------:R-:W-:Y:S02]  /*19eb0*/  LOP3.LUT R5, R6, 0x7f, RZ, 0xc0, !PT ;  /* 0x0000007f06057812 */ /* 0x000fe400078ec0ff */
[----:B------:R-:W-:Y:S01]  /*19ec0*/  LOP3.LUT R2, R0, 0x1f8, RZ, 0xc0, !PT ;  /* 0x000001f800027812 */ /* 0x000fe200078ec0ff */
[----:B------:R-:W-:Y:S02]  /*19ed0*/  IMAD.MOV.U32 R0, RZ, RZ, 0x1 ;  /* 0x00000001ff007424 */ /* 0x000fe400078e00ff */
[----:B------:R-:W-:Y:S01]  /*19ee0*/  IMAD.SHL.U32 R3, R5, 0x8, RZ ;  /* 0x0000000805037824 */ /* 0x000fe200078e00ff */
[----:B------:R-:W-:Y:S02]  /*19ef0*/  LOP3.LUT R2, R2, 0x38, R6, 0x78, !PT ;  /* 0x0000003802027812 */ /* 0x000fe400078e7806 */
[----:B------:R0:W-:Y:S02]  /*19f00*/  STL [R1], R0 ;  /* 0x0000000001007387 */ /* 0x0001e40000100800 */
[----:B------:R-:W-:Y:S01]  /*19f10*/  LOP3.LUT R4, R2, 0x200, R3, 0xf8, !PT ;  /* 0x0000020002047812 */ /* 0x000fe200078ef803 */
[----:B------:R-:W-:Y:S01]  /*19f20*/  IMAD.SHL.U32 R2, R6, 0x10, RZ ;  /* 0x0000001006027824 */ /* 0x000fe200078e00ff */
[----:B------:R-:W-:-:S04]  /*19f30*/  SHF.R.U32.HI R3, RZ, 0x3, R5 ;  /* 0x00000003ff037819 */ /* 0x000fc80000011605 */
[----:B------:R-:W-:Y:S01]  /*19f40*/  LOP3.LUT R2, R2, 0x70, RZ, 0xc0, !PT ;  /* 0x0000007002027812 */ /* 0x000fe200078ec0ff */
[----:B0-----:R-:W-:-:S03]  /*19f50*/  IMAD R0, R4, 0x2, R22 ;  /* 0x0000000204007824 */ /* 0x001fc600078e0216 */
[----:B------:R-:W-:Y:S02]  /*19f60*/  LOP3.LUT R2, R3, R2, RZ, 0xfc, !PT ;  /* 0x0000000203027212 */ /* 0x000fe400078efcff */
[----:B------:R0:W-:Y:S05]  /*19f70*/  STL [R1+0x28], R0 ;  /* 0x0000280001007387 */ /* 0x0001ea0000100800 */
.L_x_14601:
        /* <DEDUP_REMOVED lines=9> */
[----:B--2---:R-:W2:Y:S02]  /*1a010*/  @P0 LDC.64 R2, c[0x0][0xa28] ;  /* 0x00028a00ff020b82 */ /* 0x004ea40000000a00 */
        /* <DEDUP_REMOVED lines=14> */
[----:B------:R-:W-:Y:S01]  /*1a100*/  ULDC UR4, c[0x0][0x288] ;  /* 0x0000a20000047ab9 */ /* 0x000fe20000000800 */
[----:B0-----:R-:W-:-:S05]  /*1a110*/  IMAD.WIDE R2, R19, 0x4, R2 ;  /* 0x0000000413027825 */ /* 0x001fca00078e0202 */
[----:B------:R-:W5:Y:S01]  /*1a120*/  @P1 LDG.E R0, desc[UR42][R2.64] ;  /* 0x0000002a02001981 */ /* 0x000f62000c1e1900 */
[----:B-1----:R-:W-:-:S03]  /*1a130*/  @P2 IMAD.WIDE R6, R19, 0x4, R6 ;  /* 0x0000000413062825 */ /* 0x002fc600078e0206 */
[----:B--2---:R0:W-:Y:S02]  /*1a140*/  STL [R1+0x2c], R8 ;  /* 0x00002c0801007387 */ /* 0x0041e40000100800 */
[----:B0-----:R-:W-:Y:S01]  /*1a150*/  IMAD.U32 R8, RZ, RZ, UR4 ;  /* 0x00000004ff087e24 */ /* 0x001fe2000f8e00ff */
[----:B------:R-:W-:-:S05]  /*1a160*/  ULDC.64 UR4, c[0x0][0x418] ;  /* 0x0001060000047ab9 */ /* 0x000fca0000000a00 */
[----:B------:R0:W2:Y:S01]  /*1a170*/  @P2 LDG.E R8, desc[UR42][R6.64] ;  /* 0x0000002a06082981 */ /* 0x0000a2000c1e1900 */
        /* <DEDUP_REMOVED lines=9> */
[----:B--2---:R0:W-:Y:S04]  /*1a210*/  STL [R1+0x8], R8 ;  /* 0x0000080801007387 */ /* 0x0041e80000100800 */
[----:B---3--:R0:W-:Y:S01]  /*1a220*/  STL [R1+0x20], R10 ;  /* 0x0000200a01007387 */ /* 0x0081e20000100800 */
[----:B------:R-:W-:Y:S01]  /*1a230*/  IMAD.MOV.U32 R12, RZ, RZ, R8 ;  /* 0x000000ffff0c7224 */ /* 0x000fe200078e0008 */
[----:B------:R-:W-:Y:S06]  /*1a240*/  @P2 BRA `(.L_x_14493) ;  /* 0x0000000000142947 */ /* 0x000fec0003800000 */
[----:B------:R-:W-:Y:S05]  /*1a250*/  @!P0 BRA `(.L_x_14493) ;  /* 0x0000000000108947 */ /* 0x000fea0003800000 */
[----:B0-----:R-:W2:Y:S04]  /*1a260*/  LDG.E R8, desc[UR42][R4.64] ;  /* 0x0000002a04087981 */ /* 0x001ea8000c1e1900 */
[----:B------:R-:W2:Y:S02]  /*1a270*/  LDG.E R9, desc[UR42][R4.64+0x4] ;  /* 0x0000042a04097981 */ /* 0x000ea4000c1e1900 */
[----:B--2---:R-:W-:-:S05]  /*1a280*/  IMAD.IADD R12, R9, 0x1, -R8 ;  /* 0x00000001090c7824 */ /* 0x004fca00078e0a08 */
[----:B------:R1:W-:Y:S02]  /*1a290*/  STL [R1+0x8], R12 ;  /* 0x0000080c01007387 */ /* 0x0003e40000100800 */
.L_x_14493:
        /* <DEDUP_REMOVED lines=8> */
.L_x_14494:
        /* <DEDUP_REMOVED lines=9> */
.L_x_14495:
[----:B--2---:R-:W2:Y:S01]  /*1a3b0*/  @P1 LDG.E R4, desc[UR42][R2.64] ;  /* 0x0000002a02041981 */ /* 0x004ea2000c1e1900 */
[----:B0-----:R-:W0:Y:S03]  /*1a3c0*/  LDC R8, c[0x0][0x448] ;  /* 0x00011200ff087b82 */ /* 0x001e260000000800 */
[----:B------:R3:W2:Y:S01]  /*1a3d0*/  @P1 LDG.E R5, desc[UR42][R2.64+0x4] ;  /* 0x0000042a02051981 */ /* 0x0006a2000c1e1900 */
[----:B------:R-:W-:Y:S02]  /*1a3e0*/  IMAD R28, R17, 0xc0, RZ ;  /* 0x000000c0111c7824 */ /* 0x000fe400078e02ff */
[----:B-----5:R-:W-:Y:S02]  /*1a3f0*/  IMAD.IADD R7, R7, 0x1, -R10 ;  /* 0x0000000107077824 */ /* 0x020fe400078e0a0a */
[----:B------:R-:W-:Y:S01]  /*1a400*/  VIADD R9, R28, 0xbf ;  /* 0x000000bf1c097836 */ /* 0x000fe20000000000 */
[----:B0-----:R-:W-:-:S13]  /*1a410*/  ISETP.NE.AND P2, PT, R8, 0x1, PT ;  /* 0x000000010800780c */ /* 0x001fda0003f45270 */
[----:B---3--:R-:W0:Y:S08]  /*1a420*/  @P2 LDC R3, c[0x0][0x44c] ;  /* 0x00011300ff032b82 */ /* 0x008e300000000800 */
[----:B------:R-:W3:Y:S01]  /*1a430*/  @P2 LDC R2, c[0x0][0x450] ;  /* 0x00011400ff022b82 */ /* 0x000ee20000000800 */
[----:B0-----:R-:W-:-:S05]  /*1a440*/  @P2 IMAD.HI.U32 R3, R9, R3, RZ ;  /* 0x0000000309032227 */ /* 0x001fca00078e00ff */
[----:B---3--:R-:W-:Y:S01]  /*1a450*/  @P2 SHF.R.U32.HI R9, RZ, R2, R3 ;  /* 0x00000002ff092219 */ /* 0x008fe20000011603 */
        /* <DEDUP_REMOVED lines=8> */
[----:B------:R-:W2:Y:S02]  /*1a4e0*/  LDC.64 R2, c[0x0][0x9e0] ;  /* 0x00027800ff027b82 */ /* 0x000ea40000000a00 */
[----:B------:R-:W-:Y:S02]  /*1a4f0*/  SHF.R.S32.HI R17, RZ, 0x7, R17 ;  /* 0x00000007ff117819 */ /* 0x000fe40000011411 */
[----:B--2---:R-:W-:Y:S01]  /*1a500*/  ISETP.GE.AND P3, PT, R3, 0x1, PT ;  /* 0x000000010300780c */ /* 0x004fe20003f66270 */
        /* <DEDUP_REMOVED lines=13> */
.L_x_14498:
[----:B------:R-:W-:-:S13]  /*1a5e0*/  ISETP.NE.AND P0, PT, R3, 0x1, PT ;  /* 0x000000010300780c */ /* 0x000fda0003f05270 */
[----:B------:R-:W0:Y:S02]  /*1a5f0*/  @P0 LDC.64 R4, c[0x0][0x9e8] ;  /* 0x00027a00ff040b82 */ /* 0x000e240000000a00 */
[----:B0-----:R-:W-:-:S05]  /*1a600*/  @P0 IMAD.HI.U32 R4, R10, R4, RZ ;  /* 0x000000040a040227 */ /* 0x001fca00078e00ff */
[----:B------:R-:W-:-:S07]  /*1a610*/  @P0 SHF.R.U32.HI R10, RZ, R5, R4 ;  /* 0x00000005ff0a0219 */ /* 0x000fce0000011604 */
.L_x_14499:
[----:B------:R-:W-:Y:S05]  /*1a620*/  BSYNC B0 ;  /* 0x0000000000007941 */ /* 0x000fea0003800000 */
.L_x_14497:
[----:B------:R-:W-:-:S05]  /*1a630*/  IMAD R10, R10, R3, R3 ;  /* 0x000000030a0a7224 */ /* 0x000fca00078e0203 */
[----:B------:R-:W-:-:S07]  /*1a640*/  VIMNMX R2, R2, R10, PT ;  /* 0x0000000a02027248 */ /* 0x000fce0003fe0100 */
.L_x_14496:
[----:B------:R-:W0:Y:S01]  /*1a650*/  @P2 LDC R9, c[0x0][0x44c] ;  /* 0x00011300ff092b82 */ /* 0x000e220000000800 */
[----:B------:R-:W-:Y:S01]  /*1a660*/  IMAD.MOV.U32 R4, RZ, RZ, R28 ;  /* 0x000000ffff047224 */ /* 0x000fe200078e001c */
[----:B------:R-:W-:-:S06]  /*1a670*/  ULDC UR4, c[0x0][0x9dc] ;  /* 0x0002770000047ab9 */ /* 0x000fcc0000000800 */
[----:B------:R-:W2:Y:S01]  /*1a680*/  @P2 LDC R5, c[0x0][0x450] ;  /* 0x00011400ff052b82 */ /* 0x000ea20000000800 */
[----:B0-----:R-:W-:-:S05]  /*1a690*/  @P2 IMAD.HI.U32 R9, R28, R9, RZ ;  /* 0x000000091c092227 */ /* 0x001fca00078e00ff */
[----:B--2---:R-:W-:Y:S01]  /*1a6a0*/  @P2 SHF.R.U32.HI R4, RZ, R5, R9 ;  /* 0x00000005ff042219 */ /* 0x004fe20000011609 */
[----:B------:R-:W-:-:S04]  /*1a6b0*/  IMAD.IADD R9, R11, 0x1, -R12 ;  /* 0x000000010b097824 */ /* 0x000fc800078e0a0c */
        /* <DEDUP_REMOVED lines=13> */
.L_x_14502:
[----:B------:R-:W-:-:S13]  /*1a790*/  ISETP.NE.AND P0, PT, R3, 0x1, PT ;  /* 0x000000010300780c */ /* 0x000fda0003f05270 */
[----:B------:R-:W0:Y:S02]  /*1a7a0*/  @P0 LDC.64 R4, c[0x0][0x9e8] ;  /* 0x00027a00ff040b82 */ /* 0x000e240000000a00 */
[----:B0-----:R-:W-:-:S05]  /*1a7b0*/  @P0 IMAD.HI.U32 R4, R11, R4, RZ ;  /* 0x000000040b040227 */ /* 0x001fca00078e00ff */
[----:B------:R-:W-:-:S07]  /*1a7c0*/  @P0 SHF.R.U32.HI R11, RZ, R5, R4 ;  /* 0x00000005ff0b0219 */ /* 0x000fce0000011604 */
.L_x_14503:
[----:B------:R-:W-:Y:S05]  /*1a7d0*/  BSYNC B0 ;  /* 0x0000000000007941 */ /* 0x000fea0003800000 */
.L_x_14501:
[----:B------:R-:W-:-:S05]  /*1a7e0*/  IMAD R3, R11, R3, RZ ;  /* 0x000000030b037224 */ /* 0x000fca00078e02ff */
[----:B------:R-:W-:-:S07]  /*1a7f0*/  VIMNMX R10, R10, R3, !PT ;  /* 0x000000030a0a7248 */ /* 0x000fce0007fe0100 */
.L_x_14500:
        /* <DEDUP_REMOVED lines=14> */
[----:B------:R-:W-:-:S13]  /*1a8e0*/  ISETP.GT.AND P0, PT, R3, R4, PT ;  /* 0x000000040300720c */ /* 0x000fda0003f04270 */
[----:B------:R-:W-:Y:S01]  /*1a8f0*/  @P0 VIADD R2, R3, 0x7f ;  /* 0x0000007f03020836 */ /* 0x000fe20000000000 */
[----:B------:R-:W-:-:S04]  /*1a900*/  SHF.R.U32.HI R3, RZ, 0x7, R4 ;  /* 0x00000007ff037819 */ /* 0x000fc80000011604 */
        /* <DEDUP_REMOVED lines=14> */
.L_x_14679:
[----:B--2---:R-:W-:Y:S02]  /*1a9f0*/  ISETP.NE.AND P0, PT, R14, RZ, PT ;  /* 0x000000ff0e00720c */ /* 0x004fe40003f05270 */
[----:B------:R-:W-:-:S11]  /*1aa00*/  PLOP3.LUT P6, PT, PT, PT, PT, 0x8, 0x0 ;  /* 0x000000000000781c */ /* 0x000fd60003fce170 */
[----:B------:R-:W-:Y:S05]  /*1aa10*/  @P0 BRA `(.L_x_14507) ;  /* 0x00000000000c0947 */ /* 0x000fea0003800000 */
[----:B------:R-:W-:-:S03]  /*1aa20*/  UMOV UR4, 0xffffffff ;  /* 0xffffffff00047882 */ /* 0x000fc60000000000 */
[----:B------:R-:W-:Y:S05]  /*1aa30*/  BRA.DIV UR4, `(.L_x_14508) ;  /* 0x0000007604407947 */ /* 0x000fea000b800000 */
[----:B------:R-:W-:-:S13]  /*1aa40*/  ELECT P6, URZ, PT ;  /* 0x00000000003f782f */ /* 0x000fda00038c0000 */
.L_x_14507:
        /* <DEDUP_REMOVED lines=9> */
.L_x_14682:
[----:B------:R-:W-:Y:S05]  /*1aae0*/  BSYNC B1 ;  /* 0x0000000000017941 */ /* 0x000fea0003800000 */
.L_x_14509:
[----:B------:R-:W-:Y:S04]  /*1aaf0*/  BSSY B1, `(.L_x_14511) ;  /* 0x0000050000017945 */ /* 0x000fe80003800000 */
[----:B------:R-:W-:Y:S05]  /*1ab00*/  @!P6 BRA `(.L_x_14512) ;  /* 0x000000040038e947 */ /* 0x000fea0003800000 */
[----:B------:R-:W2:Y:S01]  /*1ab10*/  LDL R7, [R1] ;  /* 0x0000000001077983 */ /* 0x000ea20000100800 */
        /* <DEDUP_REMOVED lines=8> */
.L_x_14683:
[----:B------:R-:W-:Y:S05]  /*1aba0*/  BSYNC B2 ;  /* 0x0000000000027941 */ /* 0x000fea0003800000 */
.L_x_14513:
        /* <DEDUP_REMOVED lines=9> */
.L_x_14516:
[----:B------:R-:W-:Y:S05]  /*1ac40*/  BSYNC B2 ;  /* 0x0000000000027941 */ /* 0x000fea0003800000 */
.L_x_14515:
        /* <DEDUP_REMOVED lines=10> */
[----:B-1----:R-:W-:Y:S01]  /*1acf0*/  IMAD.SHL.U32 R12, R27, 0x2000, RZ ;  /* 0x000020001b0c7824 */ /* 0x002fe200078e00ff */
[----:B------:R-:W-:Y:S01]  /*1ad00*/  UMOV UR7, 0x12f00000 ;  /* 0x12f0000000077882 */ /* 0x000fe20000000000 */
[----:B------:R-:W-:-:S08]  /*1ad10*/  VIADD R11, R10, 0x16890 ;  /* 0x000168900a0b7836 */ /* 0x000fd00000000000 */
.L_x_14517:
        /* <DEDUP_REMOVED lines=13> */
.L_x_14684:
[----:B------:R-:W-:Y:S05]  /*1adf0*/  BSYNC B2 ;  /* 0x0000000000027941 */ /* 0x000fea0003800000 */
.L_x_14518:
[----:B------:R-:W-:Y:S01]  /*1ae00*/  BSSY B2, `(.L_x_14520) ;  /* 0x000000b000027945 */ /* 0x000fe20003800000 */
[----:B------:R-:W-:Y:S02]  /*1ae10*/  IMAD.MOV.U32 R14, RZ, RZ, 0x0 ;  /* 0x00000000ff0e7424 */ /* 0x000fe400078e00ff */
[----:B------:R-:W-:Y:S01]  /*1ae20*/  IMAD.MOV.U32 R15, RZ, RZ, 0x12f00000 ;  /* 0x12f00000ff0f7424 */ /* 0x000fe200078e00ff */
[----:B------:R-:W-:Y:S06]  /*1ae30*/  @P1 BRA `(.L_x_14521) ;  /* 0x00000000001c1947 */ /* 0x000fec0003800000 */
[----:B------:R-:W1:Y:S02]  /*1ae40*/  S2R R5, SR_TID.X ;  /* 0x0000000000057919 */ /* 0x000e640000002100 */
[----:B-1----:R-:W-:Y:S01]  /*1ae50*/  LOP3.LUT R11, R5, 0x1f, RZ, 0xc0, !PT ;  /* 0x0000001f050b7812 */ /* 0x002fe200078ec0ff */
[----:B------:R-:W-:-:S03]  /*1ae60*/  IMAD.MOV.U32 R5, RZ, RZ, 0x4000 ;  /* 0x00004000ff057424 */ /* 0x000fc600078e00ff */
[----:B------:R-:W-:Y:S01]  /*1ae70*/  ISETP.NE.AND P0, PT, R11, RZ, PT ;  /* 0x000000ff0b00720c */ /* 0x000fe20003f05270 */
[----:B------:R1:W-:-:S12]  /*1ae80*/  SYNCS.ARRIVE.TRANS64 RZ, [R10+URZ+0x168b0], R5 ;  /* 0x0168b0050aff79a7 */ /* 0x0003d8000800003f */
[----:B-1----:R-:W-:Y:S05]  /*1ae90*/  @!P0 BRA `(.L_x_14521) ;  /* 0x0000000000048947 */ /* 0x002fea0003800000 */
[----:B------:R-:W-:Y:S01]  /*1aea0*/  BPT.TRAP 0x1 ;  /* 0x000000040000795c */ /* 0x000fe20000300000 */
.L_x_14521:
[----:B------:R-:W-:Y:S05]  /*1aeb0*/  BSYNC B2 ;  /* 0x0000000000027941 */ /* 0x000fea0003800000 */
.L_x_14520:
        /* <DEDUP_REMOVED lines=9> */
.L_x_14522:
        /* <DEDUP_REMOVED lines=10> */
.L_x_14512:
[----:B------:R-:W-:Y:S05]  /*1aff0*/  BSYNC B1 ;  /* 0x0000000000017941 */ /* 0x000fea0003800000 */
.L_x_14511:
[----:B------:R-:W2:Y:S01]  /*1b000*/  LDL.LU R7, [R1] ;  /* 0x0000000001077983 */ /* 0x000ea20000300800 */
[----:B------:R-:W-:Y:S01]  /*1b010*/  VIADD R27, R27, 0x1 ;  /* 0x000000011b1b7836 */ /* 0x000fe20000000000 */
[----:B------:R-:W-:Y:S01]  /*1b020*/  PLOP3.LUT P0, PT, PT, PT, PT, 0x8, 0x0 ;  /* 0x000000000000781c */ /* 0x000fe20003f0e170 */
[----:B------:R-:W-:-:S03]  /*1b030*/  VIADD R4, R4, 0xfffffffe ;  /* 0xfffffffe04047836 */ /* 0x000fc60000000000 */
[C---:B------:R-:W-:Y:S02]  /*1b040*/  ISETP.NE.AND P1, PT, R27.reuse, 0x2, PT ;  /* 0x000000021b00780c */ /* 0x040fe40003f25270 */
[----:B------:R-:W-:Y:S02]  /*1b050*/  ISETP.GE.AND P2, PT, R4, R3, PT ;  /* 0x000000030400720c */ /* 0x000fe40003f46270 */
[----:B0-----:R-:W-:Y:S02]  /*1b060*/  SEL R5, RZ, 0x1, P1 ;  /* 0x00000001ff057807 */ /* 0x001fe40000800000 */
[----:B------:R-:W-:Y:S02]  /*1b070*/  SEL R27, R27, RZ, P1 ;  /* 0x000000ff1b1b7207 */ /* 0x000fe40000800000 */
[----:B--2---:R-:W-:-:S05]  /*1b080*/  LOP3.LUT R7, R7, R5, RZ, 0x3c, !PT ;  /* 0x0000000507077212 */ /* 0x004fca00078e3cff */
[----:B------:R0:W-:Y:S02]  /*1b090*/  STL [R1], R7 ;  /* 0x0000000701007387 */ /* 0x0001e40000100800 */
[----:B------:R-:W-:Y:S05]  /*1b0a0*/  @!P2 BRA `(.L_x_14505) ;  /* 0x000000040064a947 */ /* 0x000fea0003800000 */
.L_x_14535:
[----:B------:R-:W-:Y:S05]  /*1b0b0*/  YIELD ;  /* 0x0000000000007946 */ /* 0x000fea0003800000 */
[----:B------:R-:W-:Y:S04]  /*1b0c0*/  BSSY B1, `(.L_x_14523) ;  /* 0x000004d000017945 */ /* 0x000fe80003800000 */
[----:B--2---:R-:W-:Y:S05]  /*1b0d0*/  @!P6 BRA `(.L_x_14524) ;  /* 0x00000004002ce947 */ /* 0x004fea0003800000 */
[----:B------:R-:W2:Y:S01]  /*1b0e0*/  LDL R6, [R1] ;  /* 0x0000000001067983 */ /* 0x000ea20000100800 */
[----:B------:R-:W0:Y:S02]  /*1b0f0*/  S2R R5, SR_TID.X ;  /* 0x0000000000057919 */ /* 0x000e240000002100 */
[----:B0-----:R-:W-:Y:S01]  /*1b100*/  LOP3.LUT R7, R5, 0x7f, RZ, 0xc0, !PT ;  /* 0x0000007f05077812 */ /* 0x001fe200078ec0ff */
[----:B------:R-:W-:Y:S01]  /*1b110*/  IMAD R5, R27, 0x8, R22 ;  /* 0x000000081b057824 */ /* 0x000fe200078e0216 */
[----:B------:R-:W-:Y:S02]  /*1b120*/  BSSY B2, `(.L_x_14525) ;  /* 0x0000005000027945 */ /* 0x000fe40003800000 */
[----:B------:R-:W-:Y:S02]  /*1b130*/  ISETP.NE.AND P2, PT, R7, RZ, PT ;  /* 0x000000ff0700720c */ /* 0x000fe40003f45270 */
[----:B--2---:R-:W-:-:S04]  /*1b140*/  SHF.L.U32 R6, R6, 0x1f, RZ ;  /* 0x0000001f06067819 */ /* 0x004fc800000006ff */
[----:B------:R-:W0:Y:S02]  /*1b150*/  SYNCS.PHASECHK.TRANS64.TRYWAIT P1, [R5+URZ+0x168a0], R6 ;  /* 0x0168a006050075a7 */ /* 0x000e24000802017f */
[----:B0-----:R-:W-:Y:S05]  /*1b160*/  @!P1 BRA `(.L_x_14526) ;  /* 0x0000006c00d09947 */ /* 0x001fea0003800000 */
.L_x_14685:
[----:B------:R-:W-:Y:S05]  /*1b170*/  BSYNC B2 ;  /* 0x0000000000027941 */ /* 0x000fea0003800000 */
.L_x_14525:
[----:B------:R-:W-:Y:S04]  /*1b180*/  BSSY B2, `(.L_x_14527) ;  /* 0x0000009000027945 */ /* 0x000fe80003800000 */
[----:B------:R-:W-:Y:S05]  /*1b190*/  @P2 BRA `(.L_x_14528) ;  /* 0x00000000001c2947 */ /* 0x000fea0003800000 */
[----:B------:R-:W2:Y:S02]  /*1b1a0*/  S2R R7, SR_TID.X ;  /* 0x0000000000077919 */ /* 0x000ea40000002100 */
[----:B--2---:R-:W-:Y:S01]  /*1b1b0*/  LOP3.LUT R10, R7, 0x1f, RZ, 0xc0, !PT ;  /* 0x0000001f070a7812 */ /* 0x004fe200078ec0ff */
[----:B------:R-:W-:-:S03]  /*1b1c0*/  IMAD.MOV.U32 R7, RZ, RZ, 0x4000 ;  /* 0x00004000ff077424 */ /* 0x000fc600078e00ff */
[----:B------:R-:W-:Y:S01]  /*1b1d0*/  ISETP.NE.AND P1, PT, R10, RZ, PT ;  /* 0x000000ff0a00720c */ /* 0x000fe20003f25270 */
[----:B------:R2:W-:-:S12]  /*1b1e0*/  SYNCS.ARRIVE.TRANS64 RZ, [R5+URZ+0x16890], R7 ;  /* 0x0168900705ff79a7 */ /* 0x0005d8000800003f */
[----:B--2---:R-:W-:Y:S05]  /*1b1f0*/  @!P1 BRA `(.L_x_14528) ;  /* 0x0000000000049947 */ /* 0x004fea0003800000 */
[----:B------:R-:W-:Y:S01]  /*1b200*/  BPT.TRAP 0x1 ;  /* 0x000000040000795c */ /* 0x000fe20000300000 */
.L_x_14528:
[----:B------:R-:W-:Y:S05]  /*1b210*/  BSYNC B2 ;  /* 0x0000000000027941 */ /* 0x000fea0003800000 */
.L_x_14527:
        /* <DEDUP_REMOVED lines=8> */
[----:B-1----:R-:W-:Y:S01]  /*1b2a0*/  VIADD R12, R7, 0xe400 ;  /* 0x0000e400070c7836 */ /* 0x002fe20000000000 */
[----:B------:R-:W-:Y:S01]  /*1b2b0*/  UMOV UR6, 0x0 ;  /* 0x0000000000067882 */ /* 0x000fe20000000000 */
[----:B------:R-:W-:-:S10]  /*1b2c0*/  UMOV UR7, 0x12f00000 ;  /* 0x12f0000000077882 */ /* 0x000fd40000000000 */
.L_x_14529:
        /* <DEDUP_REMOVED lines=13> */
.L_x_14686:
[----:B------:R-:W-:Y:S05]  /*1b3a0*/  BSYNC B2 ;  /* 0x0000000000027941 */ /* 0x000fea0003800000 */
.L_x_14530:
        /* <DEDUP_REMOVED lines=11> */
.L_x_14533:
[----:B------:R-:W-:Y:S05]  /*1b460*/  BSYNC B2 ;  /* 0x0000000000027941 */ /* 0x000fea0003800000 */
.L_x_14532:
[----:B------:R-:W-:Y:S01]  /*1b470*/  R2UR UR10, R13 ;  /* 0x000000000d0a72ca */ /* 0x000fe200000e0000 */
[----:B------:R-:W-:Y:S01]  /*1b480*/  UIADD3 UR4, UP0, UR40, 0x670, URZ ;  /* 0x0000067028047890 */ /* 0x000fe2000ff1e03f */
[----:B------:R-:W-:Y:S01]  /*1b490*/  R2UR UR6, R14 ;  /* 0x000000000e0672ca */ /* 0x000fe200000e0000 */
[----:B------:R-:W-:Y:S01]  /*1b4a0*/  VIADD R7, R7, 0x400 ;  /* 0x0000040007077836 */ /* 0x000fe20000000000 */
[----:B------:R-:W-:Y:S01]  /*1b4b0*/  R2UR UR7, R15 ;  /* 0x000000000f0772ca */ /* 0x000fe200000e0000 */
[----:B01----:R-:W-:Y:S01]  /*1b4c0*/  VIADD R5, R5, 0x168b0 ;  /* 0x000168b005057836 */ /* 0x003fe20000000000 */
[----:B------:R-:W-:Y:S01]  /*1b4d0*/  PLOP3.LUT P1, PT, PT, PT, PT, 0x80, 0x0 ;  /* 0x000000000000781c */ /* 0x000fe20003f2f070 */
[----:B------:R-:W-:-:S12]  /*1b4e0*/  UIADD3.X UR5, URZ, UR41, URZ, UP0, !UPT ;  /* 0x000000293f057290 */ /* 0x000fd800087fe43f */
.L_x_14534:
        /* <DEDUP_REMOVED lines=10> */
.L_x_14524:
[----:B------:R-:W-:Y:S05]  /*1b590*/  BSYNC B1 ;  /* 0x0000000000017941 */ /* 0x000fea0003800000 */
.L_x_14523:
[----:B------:R-:W2:Y:S01]  /*1b5a0*/  LDL.LU R6, [R1] ;  /* 0x0000000001067983 */ /* 0x000ea20000300800 */
[----:B------:R-:W-:Y:S02]  /*1b5b0*/  IADD3 R27, R27, 0x1, RZ ;  /* 0x000000011b1b7810 */ /* 0x000fe40007ffe0ff */
[C---:B------:R-:W-:Y:S01]  /*1b5c0*/  ISETP.GT.AND P2, PT, R4.reuse, R3, PT ;  /* 0x000000030400720c */ /* 0x040fe20003f44270 */
[----:B------:R-:W-:Y:S01]  /*1b5d0*/  VIADD R4, R4, 0xffffffff ;  /* 0xffffffff04047836 */ /* 0x000fe20000000000 */
[----:B------:R-:W-:-:S04]  /*1b5e0*/  ISETP.NE.AND P1, PT, R27, 0x2, PT ;  /* 0x000000021b00780c */ /* 0x000fc80003f25270 */
[----:B------:R-:W-:Y:S02]  /*1b5f0*/  SEL R5, RZ, 0x1, P1 ;  /* 0x00000001ff057807 */ /* 0x000fe40000800000 */
[----:B------:R-:W-:Y:S02]  /*1b600*/  SEL R27, R27, RZ, P1 ;  /* 0x000000ff1b1b7207 */ /* 0x000fe40000800000 */
[----:B--2---:R-:W-:-:S05]  /*1b610*/  LOP3.LUT R6, R6, R5, RZ, 0x3c, !PT ;  /* 0x0000000506067212 */ /* 0x004fca00078e3cff */
[----:B------:R2:W-:Y:S01]  /*1b620*/  STL [R1], R6 ;  /* 0x0000000601007387 */ /* 0x0005e20000100800 */
[----:B------:R-:W-:Y:S05]  /*1b630*/  @P2 BRA `(.L_x_14535) ;  /* 0xfffffff8009c2947 */ /* 0x000fea000383ffff */
.L_x_14505:
[----:B------:R-:W-:Y:S05]  /*1b640*/  BSYNC B0 ;  /* 0x0000000000007941 */ /* 0x000fea0003800000 */
.L_x_14504:
[----:B------:R-:W3:Y:S01]  /*1b650*/  LDC R0, c[0x0][0x448] ;  /* 0x00011200ff007b82 */ /* 0x000ee20000000800 */
[----:B------:R-:W-:Y:S01]  /*1b660*/  VIADD R2, R28, 0xbf ;  /* 0x000000bf1c027836 */ /* 0x000fe20000000000 */
[----:B------:R-:W-:Y:S06]  /*1b670*/  @!P0 WARPSYNC.ALL ;  /* 0x0000000000008948 */ /* 0x000fec0003800000 */
[----:B------:R-:W-:Y:S01]  /*1b680*/  @!P0 BAR.SYNC.DEFER_BLOCKING 0xc, 0x200 ;  /* 0x0308000000008b1d */ /* 0x000fe20000010000 */
[----:B---3--:R-:W-:-:S13]  /*1b690*/  ISETP.NE.AND P1, PT, R0, 0x1, PT ;  /* 0x000000010000780c */ /* 0x008fda0003f25270 */
[----:B------:R-:W3:Y:S08]  /*1b6a0*/  @P1 LDC R3, c[0x0][0x44c] ;  /* 0x00011300ff031b82 */ /* 0x000ef00000000800 */
[----:B------:R-:W4:Y:S01]  /*1b6b0*/  @P1 LDC R0, c[0x0][0x450] ;  /* 0x00011400ff001b82 */ /* 0x000f220000000800 */
[----:B---3--:R-:W-:-:S05]  /*1b6c0*/  @P1 IMAD.HI.U32 R3, R2, R3, RZ ;  /* 0x0000000302031227 */ /* 0x008fca00078e00ff */
[----:B----4-:R-:W-:-:S05]  /*1b6d0*/  @P1 SHF.R.U32.HI R2, RZ, R0, R3 ;  /* 0x00000000ff021219 */ /* 0x010fca0000011603 */
[----:B------:R-:W-:Y:S02]  /*1b6e0*/  IMAD.IADD R8, R8, 0x1, R2 ;  /* 0x0000000108087824 */ /* 0x000fe400078e0202 */
[----:B------:R-:W3:Y:S02]  /*1b6f0*/  LDC.64 R2, c[0x0][0x9e0] ;  /* 0x00027800ff027b82 */ /* 0x000ee40000000a00 */
[----:B---3--:R-:W-:Y:S01]  /*1b700*/  ISETP.GE.AND P2, PT, R3, 0x1, PT ;  /* 0x000000010300780c */ /* 0x008fe20003f46270 */
        /* <DEDUP_REMOVED lines=8> */
[----:B------:R-:W3:Y:S02]  /*1b790*/  @P0 LDC.64 R4, c[0x0][0x9e8] ;  /* 0x00027a00ff040b82 */ /* 0x000ee40000000a00 */
[----:B---3--:R-:W-:-:S05]  /*1b7a0*/  @P0 IMAD.HI.U32 R4, R0, R4, RZ ;  /* 0x0000000400040227 */ /* 0x008fca00078e00ff */
[----:B------:R-:W-:-:S04]  /*1b7b0*/  @P0 SHF.R.U32.HI R0, RZ, R5, R4 ;  /* 0x00000005ff000219 */ /* 0x000fc80000011604 */
[----:B------:R-:W-:Y:S01]  /*1b7c0*/  LOP3.LUT R0, RZ, R0, RZ, 0x33, !PT ;  /* 0x00000000ff007212 */ /* 0x000fe200078e33ff */
[----:B------:R-:W-:Y:S06]  /*1b7d0*/  BRA `(.L_x_14539) ;  /* 0x0000000000107947 */ /* 0x000fec0003800000 */
.L_x_14538:
[----:B------:R-:W-:-:S13]  /*1b7e0*/  ISETP.NE.AND P0, PT, R3, 0x1, PT ;  /* 0x000000010300780c */ /* 0x000fda0003f05270 */
[----:B------:R-:W3:Y:S02]  /*1b7f0*/  @P0 LDC.64 R4, c[0x0][0x9e8] ;  /* 0x00027a00ff040b82 */ /* 0x000ee40000000a00 */
[----:B---3--:R-:W-:-:S05]  /*1b800*/  @P0 IMAD.HI.U32 R4, R0, R4, RZ ;  /* 0x0000000400040227 */ /* 0x008fca00078e00ff */
[----:B------:R-:W-:-:S07]  /*1b810*/  @P0 SHF.R.U32.HI R0, RZ, R5, R4 ;  /* 0x00000005ff000219 */ /* 0x000fce0000011604 */
.L_x_14539:
[----:B------:R-:W-:Y:S05]  /*1b820*/  BSYNC B0 ;  /* 0x0000000000007941 */ /* 0x000fea0003800000 */
.L_x_14537:
[----:B------:R-:W-:-:S05]  /*1b830*/  IMAD R5, R0, R3, R3 ;  /* 0x0000000300057224 */ /* 0x000fca00078e0203 */
[----:B------:R-:W-:-:S07]  /*1b840*/  VIMNMX R2, R2, R5, PT ;  /* 0x0000000502027248 */ /* 0x000fce0003fe0100 */
.L_x_14536:
[----:B------:R-:W-:Y:S01]  /*1b850*/  VIADD R2, R2, 0x7f ;  /* 0x0000007f02027836 */ /* 0x000fe20000000000 */
[----:B------:R-:W-:Y:S01]  /*1b860*/  ULDC UR4, c[0x0][0x9dc] ;  /* 0x0002770000047ab9 */ /* 0x000fe20000000800 */
[----:B------:R-:W-:-:S03]  /*1b870*/  IMAD.MOV.U32 R4, RZ, RZ, R28 ;  /* 0x000000ffff047224 */ /* 0x000fc600078e001c */
[----:B------:R-:W-:-:S04]  /*1b880*/  SHF.R.S32.HI R5, RZ, 0x1f, R2 ;  /* 0x0000001fff057819 */ /* 0x000fc80000011402 */
[----:B------:R-:W-:-:S04]  /*1b890*/  LEA.HI R5, R5, R2, RZ, 0x7 ;  /* 0x0000000205057211 */ /* 0x000fc800078f38ff */
[----:B------:R-:W-:Y:S02]  /*1b8a0*/  SHF.R.S32.HI R0, RZ, 0x7, R5 ;  /* 0x00000007ff007819 */ /* 0x000fe40000011405 */
[----:B------:R-:W3:Y:S02]  /*1b8b0*/  @P1 LDC R5, c[0x0][0x44c] ;  /* 0x00011300ff051b82 */ /* 0x000ee40000000800 */
[----:B------:R-:W-:-:S05]  /*1b8c0*/  VIMNMX R26, R17, R0, PT ;  /* 0x00000000111a7248 */ /* 0x000fca0003fe0100 */
[----:B------:R4:W-:Y:S01]  /*1b8d0*/  STL [R1+0x40], R26 ;  /* 0x0000401a01007387 */ /* 0x0009e20000100800 */
[----:B------:R-:W5:Y:S01]  /*1b8e0*/  @P1 LDC R0, c[0x0][0x450] ;  /* 0x00011400ff001b82 */ /* 0x000f620000000800 */
[----:B---3--:R-:W-:-:S05]  /*1b8f0*/  @P1 IMAD.HI.U32 R2, R28, R5, RZ ;  /* 0x000000051c021227 */ /* 0x008fca00078e00ff */
[----:B-----5:R-:W-:-:S05]  /*1b900*/  @P1 SHF.R.U32.HI R4, RZ, R0, R2 ;  /* 0x00000000ff041219 */ /* 0x020fca0000011602 */
        /* <DEDUP_REMOVED lines=8> */
[----:B------:R-:W3:Y:S02]  /*1b990*/  @P0 LDC.64 R4, c[0x0][0x9e8] ;  /* 0x00027a00ff040b82 */ /* 0x000ee40000000a00 */
[----:B---3--:R-:W-:-:S05]  /*1b9a0*/  @P0 IMAD.HI.U32 R4, R2, R4, RZ ;  /* 0x0000000402040227 */ /* 0x008fca00078e00ff */
[----:B------:R-:W-:-:S04]  /*1b9b0*/  @P0 SHF.R.U32.HI R2, RZ, R5, R4 ;  /* 0x00000005ff020219 */ /* 0x000fc80000011604 */
[----:B------:R-:W-:Y:S01]  /*1b9c0*/  LOP3.LUT R2, RZ, R2, RZ, 0x33, !PT ;  /* 0x00000002ff027212 */ /* 0x000fe200078e33ff */
[----:B------:R-:W-:Y:S06]  /*1b9d0*/  BRA `(.L_x_14543) ;  /* 0x0000000000107947 */ /* 0x000fec0003800000 */
.L_x_14542:
[----:B------:R-:W-:-:S13]  /*1b9e0*/  ISETP.NE.AND P0, PT, R3, 0x1, PT ;  /* 0x000000010300780c */ /* 0x000fda0003f05270 */
[----:B------:R-:W3:Y:S02]  /*1b9f0*/  @P0 LDC.64 R4, c[0x0][0x9e8] ;  /* 0x00027a00ff040b82 */ /* 0x000ee40000000a00 */
[----:B---3--:R-:W-:-:S05]  /*1ba00*/  @P0 IMAD.HI.U32 R4, R2, R4, RZ ;  /* 0x0000000402040227 */ /* 0x008fca00078e00ff */
[----:B------:R-:W-:-:S07]  /*1ba10*/  @P0 SHF.R.U32.HI R2, RZ, R5, R4 ;  /* 0x00000005ff020219 */ /* 0x000fce0000011604 */
.L_x_14543:
[----:B------:R-:W-:Y:S05]  /*1ba20*/  BSYNC B0 ;  /* 0x0000000000007941 */ /* 0x000fea0003800000 */
.L_x_14541:
[----:B------:R-:W-:-:S05]  /*1ba30*/  IMAD R3, R2, R3, RZ ;  /* 0x0000000302037224 */ /* 0x000fca00078e02ff */
[----:B------:R-:W-:-:S07]  /*1ba40*/  VIMNMX R0, R0, R3, !PT ;  /* 0x0000000300007248 */ /* 0x000fce0007fe0100 */
.L_x_14540:
[----:B------:R-:W-:Y:S01]  /*1ba50*/  SHF.R.S32.HI R3, RZ, 0x1f, R0 ;  /* 0x0000001fff037819 */ /* 0x000fe20000011400 */
[----:B------:R-:W-:Y:S03]  /*1ba60*/  BSSY B7, `(.L_x_14544) ;  /* 0x00003ab000077945 */ /* 0x000fe60003800000 */
[----:B------:R-:W-:-:S04]  /*1ba70*/  LEA.HI R3, R3, R0, RZ, 0x7 ;  /* 0x0000000003037211 */ /* 0x000fc800078f38ff */
[----:B------:R-:W-:-:S04]  /*1ba80*/  SHF.R.S32.HI R3, RZ, 0x7, R3 ;  /* 0x00000007ff037819 */ /* 0x000fc80000011403 */
[----:B------:R-:W-:-:S04]  /*1ba90*/  VIMNMX R2, RZ, R3, !PT ;  /* 0x00000003ff027248 */ /* 0x000fc80007fe0100 */
[----:B------:R-:W-:Y:S01]  /*1baa0*/  ISETP.GT.AND P0, PT, R26, R2, PT ;  /* 0x000000021a00720c */ /* 0x000fe20003f04270 */
[----:B------:R3:W-:-:S12]  /*1bab0*/  STL [R1+0x1c], R2 ;  /* 0x00001c0201007387 */ /* 0x0007d80000100800 */
[----:B---3--:R-:W-:Y:S05]  /*1bac0*/  @P0 BRA `(.L_x_14545) ;  /* 0x0000000000440947 */ /* 0x008fea0003800000 */
[----:B------:R-:W3:Y:S02]  /*1bad0*/  S2R R2, SR_TID.X ;  /* 0x0000000000027919 */ /* 0x000ee40000002100 */
[----:B---3--:R-:W-:-:S04]  /*1bae0*/  LOP3.LUT R2, R2, 0x7f, RZ, 0xc0, !PT ;  /* 0x0000007f02027812 */ /* 0x008fc800078ec0ff */
[----:B------:R-:W-:-:S13]  /*1baf0*/  ISETP.NE.AND P0, PT, R2, RZ, PT ;  /* 0x000000ff0200720c */ /* 0x000fda0003f05270 */
[----:B------:R-:W-:Y:S05]  /*1bb00*/  @P0 BRA `(.L_x_14546) ;  /* 0x0000003800800947 */ /* 0x000fea0003800000 */
[----:B------:R-:W3:Y:S01]  /*1bb10*/  S2R R5, SR_LANEID ;  /* 0x0000000000057919 */ /* 0x000ee20000000000 */
[----:B------:R-:W-:Y:S01]  /*1bb20*/  VOTEU.ANY UR4, UPT, PT ;  /* 0x0000000000047886 */ /* 0x000fe200038e0100 */
[----:B------:R-:W4:Y:S01]  /*1bb30*/  LDC.64 R2, c[0x0][0xc60] ;  /* 0x00031800ff027b82 */ /* 0x000f220000000a00 */
[----:B------:R-:W3:Y:S02]  /*1bb40*/  FLO.U32 R0, UR4 ;  /* 0x0000000400007d00 */ /* 0x000ee400080e0000 */
[----:B---3--:R-:W-:-:S06]  /*1bb50*/  ISETP.EQ.U32.AND P0, PT, R0, R5, PT ;  /* 0x000000050000720c */ /* 0x008fcc0003f02070 */
[----:B------:R-:W4:Y:S07]  /*1bb60*/  POPC R5, UR4 ;  /* 0x0000000400057d09 */ /* 0x000f2e0008000000 */
[----:B----4-:R-:W3:Y:S01]  /*1bb70*/  @P0 ATOMG.E.ADD.STRONG.GPU PT, R3, desc[UR42][R2.64], R5 ;  /* 0x00000005020309a8 */ /* 0x010ee200081ee1ea */
[----:B------:R-:W4:Y:S02]  /*1bb80*/  S2R R4, SR_LTMASK ;  /* 0x0000000000047919 */ /* 0x000f240000003900 */
[----:B----4-:R-:W-:-:S04]  /*1bb90*/  LOP3.LUT R4, R4, UR4, RZ, 0xc0, !PT ;  /* 0x0000000404047c12 */ /* 0x010fc8000f8ec0ff */
[----:B0-----:R-:W0:Y:S01]  /*1bba0*/  POPC R7, R4 ;  /* 0x0000000400077309 */ /* 0x001e220000000000 */
[----:B---3--:R-:W0:Y:S02]  /*1bbb0*/  SHFL.IDX PT, R0, R3, R0, 0x1f ;  /* 0x00001f0003007589 */ /* 0x008e2400000e0000 */
[----:B0-----:R-:W-:Y:S01]  /*1bbc0*/  IADD3 R16, R0, UR36, R7 ;  /* 0x0000002400107c10 */ /* 0x001fe2000fffe007 */
[----:B------:R-:W-:Y:S06]  /*1bbd0*/  BRA `(.L_x_14546) ;  /* 0x00000038004c7947 */ /* 0x000fec0003800000 */
.L_x_14545:
        /* <DEDUP_REMOVED lines=10> */
[----:B------:R-:W-:Y:S02]  /*1bc80*/  IMAD.U32 R5, RZ, RZ, UR7 ;  /* 0x00000007ff057e24 */ /* 0x000fe4000f8e00ff */
[----:B--2---:R-:W-:Y:S02]  /*1bc90*/  IMAD.U32 R6, RZ, RZ, UR8 ;  /* 0x00000008ff067e24 */ /* 0x004fe4000f8e00ff */
[----:B0-----:R-:W-:-:S02]  /*1bca0*/  IMAD.U32 R7, RZ, RZ, UR9 ;  /* 0x00000009ff077e24 */ /* 0x001fc4000f8e00ff */
[----:B------:R-:W-:Y:S02]  /*1bcb0*/  IMAD.U32 R10, RZ, RZ, UR4 ;  /* 0x00000004ff0a7e24 */ /* 0x000fe4000f8e00ff */
[----:B------:R-:W-:Y:S02]  /*1bcc0*/  IMAD.U32 R11, RZ, RZ, UR5 ;  /* 0x00000005ff0b7e24 */ /* 0x000fe4000f8e00ff */
[----:B------:R-:W-:Y:S02]  /*1bcd0*/  IMAD.MOV.U32 R8, RZ, RZ, 0x70 ;  /* 0x00000070ff087424 */ /* 0x000fe400078e00ff */
[----:B-1----:R-:W-:Y:S02]  /*1bce0*/  IMAD.MOV.U32 R12, RZ, RZ, 0x1 ;  /* 0x00000001ff0c7424 */ /* 0x002fe400078e00ff */
[----:B------:R-:W-:-:S07]  /*1bcf0*/  IMAD.MOV.U32 R13, RZ, RZ, RZ ;  /* 0x000000ffff0d7224 */ /* 0x000fce00078e00ff */
[----:B------:R-:W-:-:S07]  /*1bd00*/  LEPC R20, `(.L_x_14548) ;  /* 0x000000001014794e */ /* 0x000fce0000000000 */
[----:B---3--:R-:W-:Y:S05]  /*1bd10*/  CALL.ABS.NOINC R2 ;  /* 0x0000000002007343 */ /* 0x008fea0003c00000 */
.L_x_14548:
[----:B------:R-:W-:Y:S05]  /*1bd20*/  BSYNC B6 ;  /* 0x0000000000067941 */ /* 0x000fea0003800000 */
.L_x_14547:
        /* <DEDUP_REMOVED lines=10> */
[----:B------:R-:W-:Y:S02]  /*1bdd0*/  IMAD.U32 R5, RZ, RZ, UR7 ;  /* 0x00000007ff057e24 */ /* 0x000fe4000f8e00ff */
[----:B--2---:R-:W-:Y:S02]  /*1bde0*/  IMAD.U32 R6, RZ, RZ, UR8 ;  /* 0x00000008ff067e24 */ /* 0x004fe4000f8e00ff */
[----:B0-----:R-:W-:-:S02]  /*1bdf0*/  IMAD.U32 R7, RZ, RZ, UR9 ;  /* 0x00000009ff077e24 */ /* 0x001fc4000f8e00ff */
[----:B------:R-:W-:Y:S02]  /*1be00*/  IMAD.U32 R10, RZ, RZ, UR4 ;  /* 0x00000004ff0a7e24 */ /* 0x000fe4000f8e00ff */
[----:B------:R-:W-:Y:S02]  /*1be10*/  IMAD.U32 R11, RZ, RZ, UR5 ;  /* 0x00000005ff0b7e24 */ /* 0x000fe4000f8e00ff */
[----:B------:R-:W-:Y:S02]  /*1be20*/  IMAD.MOV.U32 R8, RZ, RZ, 0x70 ;  /* 0x00000070ff087424 */ /* 0x000fe400078e00ff */
[----:B-1----:R-:W-:Y:S02]  /*1be30*/  IMAD.MOV.U32 R12, RZ, RZ, 0x1 ;  /* 0x00000001ff0c7424 */ /* 0x002fe400078e00ff */
[----:B---3--:R-:W-:-:S07]  /*1be40*/  IMAD.MOV.U32 R13, RZ, RZ, RZ ;  /* 0x000000ffff0d7224 */ /* 0x008fce00078e00ff */
[----:B------:R-:W-:-:S07]  /*1be50*/  LEPC R20, `(.L_x_14551) ;  /* 0x000000001014794e */ /* 0x000fce0000000000 */
[----:B----4-:R-:W-:Y:S05]  /*1be60*/  CALL.ABS.NOINC R2 ;  /* 0x0000000002007343 */ /* 0x010fea0003c00000 */
.L_x_14551:
        /* <DEDUP_REMOVED lines=15> */
.L_x_14550:
[----:B------:R-:W-:Y:S05]  /*1bf60*/  BSYNC B6 ;  /* 0x0000000000067941 */ /* 0x000fea0003800000 */
.L_x_14549:
[----:B------:R-:W-:Y:S01]  /*1bf70*/  ULDC.64 UR4, c[0x0][0x9f8] ;  /* 0x00027e0000047ab9 */ /* 0x000fe20000000a00 */
[----:B------:R-:W3:Y:S01]  /*1bf80*/  LDL R20, [R1+0x18] ;  /* 0x0000180001147983 */ /* 0x000ee20000100800 */
[----:B------:R-:W-:-:S03]  /*1bf90*/  ISETP.NE.U32.AND P0, PT, RZ, UR4, PT ;  /* 0x00000004ff007c0c */ /* 0x000fc6000bf05070 */
[----:B------:R-:W4:Y:S01]  /*1bfa0*/  LDL R17, [R1+0x20] ;  /* 0x0000200001117983 */ /* 0x000f220000100800 */
[----:B------:R-:W-:Y:S01]  /*1bfb0*/  ISETP.NE.AND.EX P0, PT, RZ, UR5, PT, P0 ;  /* 0x00000005ff007c0c */ /* 0x000fe2000bf05300 */
[----:B------:R-:W-:Y:S01]  /*1bfc0*/  IMAD.MOV.U32 R9, RZ, RZ, R19 ;  /* 0x000000ffff097224 */ /* 0x000fe200078e0013 */
[----:B0-----:R-:W0:Y:S01]  /*1bfd0*/  LDC R7, c[0x0][0x430] ;  /* 0x00010c00ff077b82 */ /* 0x001e220000000800 */
[----:B------:R-:W1:Y:S10]  /*1bfe0*/  S2R R21, SR_TID.X ;  /* 0x0000000000157919 */ /* 0x000e740000002100 */
[----:B------:R-:W2:Y:S02]  /*1bff0*/  @P0 LDC.64 R2, c[0x0][0x9f8] ;  /* 0x00027e00ff020b82 */ /* 0x000ea40000000a00 */
[----:B--2---:R-:W-:-:S05]  /*1c000*/  @P0 IMAD.WIDE R2, R19, 0x4, R2 ;  /* 0x0000000413020825 */ /* 0x004fca00078e0202 */
[----:B------:R2:W2:Y:S01]  /*1c010*/  @P0 LDG.E R9, desc[UR42][R2.64] ;  /* 0x0000002a02090981 */ /* 0x0004a2000c1e1900 */
[----:B0-----:R-:W-:Y:S01]  /*1c020*/  ISETP.NE.AND P1, PT, R7, 0x1, PT ;  /* 0x000000010700780c */ /* 0x001fe20003f25270 */
[----:B------:R-:W-:Y:S01]  /*1c030*/  VIADD R26, R26, 0xffffffff ;  /* 0xffffffff1a1a7836 */ /* 0x000fe20000000000 */
[----:B-1----:R-:W-:Y:S01]  /*1c040*/  LOP3.LUT R21, R21, 0x7f, RZ, 0xc0, !PT ;  /* 0x0000007f15157812 */ /* 0x002fe200078ec0ff */
[----:B------:R-:W0:Y:S02]  /*1c050*/  S2R R24, SR_TID.X ;  /* 0x0000000000187919 */ /* 0x000e240000002100 */
[----:B------:R-:W-:Y:S01]  /*1c060*/  IMAD.SHL.U32 R8, R26, 0x80, RZ ;  /* 0x000000801a087824 */ /* 0x000fe200078e00ff */
[----:B------:R-:W-:-:S07]  /*1c070*/  SHF.R.U32.HI R21, RZ, 0x3, R21 ;  /* 0x00000003ff157819 */ /* 0x000fce0000011615 */
[----:B------:R-:W1:Y:S08]  /*1c080*/  @P1 LDC R6, c[0x0][0x434] ;  /* 0x00010d00ff061b82 */ /* 0x000e700000000800 */
[----:B------:R-:W2:Y:S01]  /*1c090*/  @P1 LDC R0, c[0x0][0x438] ;  /* 0x00010e00ff001b82 */ /* 0x000ea20000000800 */
[----:B0-----:R-:W-:-:S05]  /*1c0a0*/  IMAD.SHL.U32 R24, R24, 0x10, RZ ;  /* 0x0000001018187824 */ /* 0x001fca00078e00ff */
[----:B------:R-:W-:-:S04]  /*1c0b0*/  LOP3.LUT R24, R24, 0x70, RZ, 0xc0, !PT ;  /* 0x0000007018187812 */ /* 0x000fc800078ec0ff */
[----:B------:R-:W-:-:S04]  /*1c0c0*/  LOP3.LUT R5, R8, R21, R24, 0xfe, !PT ;  /* 0x0000001508057212 */ /* 0x000fc800078efe18 */
[C---:B---3--:R-:W-:Y:S01]  /*1c0d0*/  ISETP.GE.AND P0, PT, R5.reuse, R20, PT ;  /* 0x000000140500720c */ /* 0x048fe20003f06270 */
[----:B----4-:R-:W-:-:S04]  /*1c0e0*/  IMAD.IADD R5, R5, 0x1, R17 ;  /* 0x0000000105057824 */ /* 0x010fc800078e0211 */
[----:B-1----:R-:W-:-:S04]  /*1c0f0*/  @P1 IMAD.HI.U32 R6, R5, R6, RZ ;  /* 0x0000000605061227 */ /* 0x002fc800078e00ff */
[----:B------:R-:W-:-:S04]  /*1c100*/  IMAD.MOV.U32 R4, RZ, RZ, R5 ;  /* 0x000000ffff047224 */ /* 0x000fc800078e0005 */
[----:B--2---:R-:W0:Y:S01]  /*1c110*/  @!P0 LDC.64 R2, c[0x0][0x428] ;  /* 0x00010a00ff028b82 */ /* 0x004e220000000a00 */
[----:B------:R-:W-:-:S05]  /*1c120*/  @P1 SHF.R.U32.HI R4, RZ, R0, R6 ;  /* 0x00000000ff041219 */ /* 0x000fca0000011606 */
[----:B------:R-:W-:-:S04]  /*1c130*/  IMAD.MOV R0, RZ, RZ, -R4 ;  /* 0x000000ffff007224 */ /* 0x000fc800078e0a04 */
[----:B------:R-:W-:Y:S01]  /*1c140*/  IMAD R0, R7, R0, R5 ;  /* 0x0000000007007224 */ /* 0x000fe200078e0205 */
[--C-:B------:R-:W-:Y:S02]  /*1c150*/  @!P0 SHF.R.S32.HI R5, RZ, 0x1f, R4.reuse ;  /* 0x0000001fff058819 */ /* 0x100fe40000011404 */
[----:B------:R-:W-:Y:S01]  /*1c160*/  SHF.R.S32.HI R10, RZ, 0x1f, R9 ;  /* 0x0000001fff0a7819 */ /* 0x000fe20000011409 */
[CC--:B0-----:R-:W-:Y:S01]  /*1c170*/  @!P0 IMAD.WIDE.U32 R4, R9.reuse, R2.reuse, R4 ;  /* 0x0000000209048225 */ /* 0x0c1fe200078e0004 */
[----:B------:R0:W-:Y:S03]  /*1c180*/  STL [R1+0x10], R9 ;  /* 0x0000100901007387 */ /* 0x0001e60000100800 */
[----:B------:R-:W-:Y:S01]  /*1c190*/  @!P0 IMAD R6, R10, R2, RZ ;  /* 0x000000020a068224 */ /* 0x000fe200078e02ff */
[----:B------:R1:W-:Y:S03]  /*1c1a0*/  STL [R1+0x24], R10 ;  /* 0x0000240a01007387 */ /* 0x0003e60000100800 */
[----:B------:R-:W-:-:S02]  /*1c1b0*/  @!P0 IMAD R6, R9, R3, R6 ;  /* 0x0000000309068224 */ /* 0x000fc400078e0206 */
[----:B------:R-:W2:Y:S02]  /*1c1c0*/  @!P0 LDC.64 R2, c[0x0][0x418] ;  /* 0x00010600ff028b82 */ /* 0x000ea40000000a00 */
[----:B------:R-:W-:Y:S01]  /*1c1d0*/  @!P0 IMAD.IADD R5, R5, 0x1, R6 ;  /* 0x0000000105058824 */ /* 0x000fe200078e0206 */
[----:B--2---:R-:W-:Y:S01]  /*1c1e0*/  @!P0 LEA R6, P1, R4, R2, 0x2 ;  /* 0x0000000204068211 */ /* 0x004fe200078210ff */
[----:B------:R-:W-:-:S03]  /*1c1f0*/  IMAD.MOV.U32 R2, RZ, RZ, RZ ;  /* 0x000000ffff027224 */ /* 0x000fc600078e00ff */
[----:B------:R-:W-:-:S05]  /*1c200*/  @!P0 LEA.HI.X R7, R4, R3, R5, 0x2, P1 ;  /* 0x0000000304078211 */ /* 0x000fca00008f1405 */
[----:B------:R1:W5:Y:S01]  /*1c210*/  @!P0 LDG.E R2, desc[UR42][R6.64] ;  /* 0x0000002a06028981 */ /* 0x000362000c1e1900 */
[----:B0-----:R-:W-:Y:S01]  /*1c220*/  IMAD.U32 R9, RZ, RZ, UR38 ;  /* 0x00000026ff097e24 */ /* 0x001fe2000f8e00ff */
[----:B------:R-:W-:Y:S01]  /*1c230*/  UMOV UR4, 0xffffffff ;  /* 0xffffffff00047882 */ /* 0x000fe20000000000 */
[----:B------:R-:W-:-:S03]  /*1c240*/  LOP3.LUT R23, R23, 0xfffffffd, RZ, 0xc0, !PT ;  /* 0xfffffffd17177812 */ /* 0x000fc600078ec0ff */
[----:B------:R-:W-:-:S13]  /*1c250*/  ISETP.NE.AND P2, PT, R9, 0x3, PT ;  /* 0x000000030900780c */ /* 0x000fda0003f45270 */
[----:B------:R-:W-:Y:S01]  /*1c260*/  @P2 LOP3.LUT R23, R23, 0x2, RZ, 0xfc, !PT ;  /* 0x0000000217172812 */ /* 0x000fe200078efcff */
[----:B-1----:R-:W-:Y:S06]  /*1c270*/  BRA.DIV UR4, `(.L_x_14552) ;  /* 0x0000005e04b47947 */ /* 0x002fec000b800000 */
.L_x_14689:
[----:B------:R-:W-:-:S05]  /*1c280*/  SHF.R.S32.HI R9, RZ, 0x1f, R18 ;  /* 0x0000001fff097819 */ /* 0x000fca0000011412 */
[----:B------:R0:W-:Y:S01]  /*1c290*/  STL [R1+0xc], R9 ;  /* 0x00000c0901007387 */ /* 0x0001e20000100800 */
[----:B------:R-:W-:Y:S05]  /*1c2a0*/  @!P2 BRA `(.L_x_14553) ;  /* 0x000000000004a947 */ /* 0x000fea0003800000 */
[----:B------:R-:W-:Y:S01]  /*1c2b0*/  BPT.TRAP 0x1 ;  /* 0x000000040000795c */ /* 0x000fe20000300000 */
.L_x_14553:
        /* <DEDUP_REMOVED lines=23> */
[----:B------:R-:W1:Y:S02]  /*1c430*/  SYNCS.PHASECHK.TRANS64.TRYWAIT P0, [R3+URZ+0x16840], R4 ;  /* 0x01684004030075a7 */ /* 0x000e64000800017f */
[----:B-1----:R-:W-:Y:S05]  /*1c440*/  @!P0 BRA `(.L_x_14555) ;  /* 0x0000005c00748947 */ /* 0x002fea0003800000 */
.L_x_14690:
[----:B------:R-:W-:Y:S05]  /*1c450*/  BSYNC B0 ;  /* 0x0000000000007941 */ /* 0x000fea0003800000 */
.L_x_14554:
[----:B0-----:R-:W2:Y:S01]  /*1c460*/  LDL R9, [R1+0xc] ;  /* 0x00000c0001097983 */ /* 0x001ea20000100800 */
[----:B------:R-:W-:-:S03]  /*1c470*/  ULDC.64 UR4, c[0x0][0x300] ;  /* 0x0000c00000047ab9 */ /* 0x000fc60000000a00 */
[----:B------:R-:W3:Y:S01]  /*1c480*/  LDL R13, [R1+0x18] ;  /* 0x00001800010d7983 */ /* 0x000ee20000100800 */
[----:B------:R-:W-:Y:S01]  /*1c490*/  IMAD R6, R6, UR4, RZ ;  /* 0x0000000406067c24 */ /* 0x000fe2000f8e02ff */
[----:B------:R-:W-:Y:S01]  /*1c4a0*/  LOP3.LUT R23, R23, 0xfffffffe, RZ, 0xc0, !PT ;  /* 0xfffffffe17177812 */ /* 0x000fe200078ec0ff */
[C---:B-1----:R-:W-:Y:S01]  /*1c4b0*/  IMAD.WIDE.U32 R4, R0.reuse, UR4, RZ ;  /* 0x0000000400047c25 */ /* 0x042fe2000f8e00ff */
[----:B------:R-:W0:Y:S03]  /*1c4c0*/  S2R R12, SR_TID.X ;  /* 0x00000000000c7919 */ /* 0x000e260000002100 */
[----:B------:R-:W-:Y:S01]  /*1c4d0*/  IMAD R6, R0, UR5, R6 ;  /* 0x0000000500067c24 */ /* 0x000fe2000f8e0206 */
[----:B------:R-:W-:Y:S02]  /*1c4e0*/  ULDC.64 UR4, c[0x0][0x310] ;  /* 0x0000c40000047ab9 */ /* 0x000fe40000000a00 */
[----:B------:R-:W-:-:S02]  /*1c4f0*/  IMAD R7, R7, UR4, RZ ;  /* 0x0000000407077c24 */ /* 0x000fc4000f8e02ff */
        /* <DEDUP_REMOVED lines=11> */
[----:B------:R-:W-:Y:S01]  /*1c5b0*/  IMAD.IADD R2, R5, 0x1, R2 ;  /* 0x0000000105027824 */ /* 0x000fe200078e0202 */
[----:B------:R-:W-:-:S04]  /*1c5c0*/  ULDC UR4, c[0x0][0x2f4] ;  /* 0x0000bd0000047ab9 */ /* 0x000fc80000000800 */
[----:B------:R-:W-:Y:S02]  /*1c5d0*/  LEA.HI.X R2, R4, UR5, R2, 0x1, P0 ;  /* 0x0000000504027c11 */ /* 0x000fe400080f0c02 */
[----:B-1----:R-:W-:Y:S01]  /*1c5e0*/  LOP3.LUT R10, R9, 0x7f, RZ, 0xc0, !PT ;  /* 0x0000007f090a7812 */ /* 0x002fe200078ec0ff */
[----:B0-----:R-:W-:-:S03]  /*1c5f0*/  IMAD.SHL.U32 R9, R12, 0x8, RZ ;  /* 0x000000080c097824 */ /* 0x001fc600078e00ff */
[----:B------:R-:W-:Y:S02]  /*1c600*/  SHF.R.U32.HI R11, RZ, 0x3, R10 ;  /* 0x00000003ff0b7819 */ /* 0x000fe4000001160a */
[----:B------:R-:W-:Y:S02]  /*1c610*/  LOP3.LUT R9, R9, 0x38, RZ, 0xc0, !PT ;  /* 0x0000003809097812 */ /* 0x000fe400078ec0ff */
[----:B---3--:R-:W-:Y:S01]  /*1c620*/  IADD3 R4, -R11, R13, -R8 ;  /* 0x0000000d0b047210 */ /* 0x008fe20007ffe908 */
[----:B------:R-:W-:Y:S01]  /*1c630*/  IMAD.SHL.U32 R11, R10, 0x8, RZ ;  /* 0x000000080a0b7824 */ /* 0x000fe200078e00ff */
[----:B------:R-:W-:Y:S01]  /*1c640*/  ISETP.GE.AND P2, PT, R9, UR4, PT ;  /* 0x0000000409007c0c */ /* 0x000fe2000bf46270 */
[----:B------:R-:W-:Y:S01]  /*1c650*/  IMAD.SHL.U32 R10, R12, 0x8, RZ ;  /* 0x000000080c0a7824 */ /* 0x000fe200078e00ff */
[----:B------:R-:W-:Y:S01]  /*1c660*/  UMOV UR4, 0xffffffff ;  /* 0xffffffff00047882 */ /* 0x000fe20000000000 */
[----:B------:R-:W-:-:S03]  /*1c670*/  ISETP.GE.AND P0, PT, R4, 0x1, PT ;  /* 0x000000010400780c */ /* 0x000fc60003f06270 */
[----:B------:R-:W-:-:S04]  /*1c680*/  LOP3.LUT R10, R10, 0x1f8, RZ, 0xc0, !PT ;  /* 0x000001f80a0a7812 */ /* 0x000fc800078ec0ff */
[----:B------:R-:W-:-:S03]  /*1c690*/  LOP3.LUT R10, R10, 0x38, R12, 0x78, !PT ;  /* 0x000000380a0a7812 */ /* 0x000fc600078e780c */
[----:B------:R-:W-:Y:S02]  /*1c6a0*/  @P2 LOP3.LUT R23, R23, 0x1, RZ, 0xfc, !PT ;  /* 0x0000000117172812 */ /* 0x000fe400078efcff */
[----:B------:R-:W-:-:S05]  /*1c6b0*/  LOP3.LUT R10, R10, 0x200, R11, 0xf8, !PT ;  /* 0x000002000a0a7812 */ /* 0x000fca00078ef80b */
[----:B------:R-:W-:Y:S01]  /*1c6c0*/  IMAD R5, R25, 0x2000, R10 ;  /* 0x0000200019057824 */ /* 0x000fe200078e020a */
[----:B------:R-:W-:Y:S06]  /*1c6d0*/  BRA.DIV UR4, `(.L_x_14556) ;  /* 0x0000005a04e47947 */ /* 0x000fec000b800000 */
        /* <DEDUP_REMOVED lines=72> */
.L_x_14708:
        /* <DEDUP_REMOVED lines=10> */
.L_x_14557:
        /* <DEDUP_REMOVED lines=11> */
.L_x_14558:
[----:B------:R1:W5:Y:S01]  /*1ccb0*/  LDL.LU R4, [R1+0x2c] ;  /* 0x00002c0001047983 */ /* 0x0003620000300800 */
[----:B------:R1:W-:Y:S02]  /*1ccc0*/  SYNCS.ARRIVE.TRANS64.A1T0 RZ, [R3+URZ+0x16830], RZ ;  /* 0x016830ff03ff79a7 */ /* 0x0003e4000810003f */
[----:B------:R-:W-:Y:S05]  /*1ccd0*/  WARPSYNC.ALL ;  /* 0x0000000000007948 */ /* 0x000fea0003800000 */
[----:B------:R-:W-:Y:S01]  /*1cce0*/  ULDC.64 UR4, c[0x0][0x298] ;  /* 0x0000a60000047ab9 */ /* 0x000fe20000000a00 */
[----:B------:R-:W-:Y:S01]  /*1ccf0*/  VIADD R0, R22, 0x8400 ;  /* 0x0000840016007836 */ /* 0x000fe20000000000 */
[----:B------:R-:W-:Y:S01]  /*1cd00*/  ULDC.64 UR6, c[0x0][0xa00] ;  /* 0x0002800000067ab9 */ /* 0x000fe20000000a00 */
[----:B------:R-:W-:Y:S01]  /*1cd10*/  BSSY B6, `(.L_x_14559) ;  /* 0x0000022000067945 */ /* 0x000fe20003800000 */
[----:B------:R-:W-:Y:S01]  /*1cd20*/  BAR.SYNC.DEFER_BLOCKING 0x8, 0x200 ;  /* 0x0208000000007b1d */ /* 0x000fe20000010000 */
[----:B------:R-:W-:-:S02]  /*1cd30*/  ISETP.NE.U32.AND P0, PT, RZ, UR6, PT ;  /* 0x00000006ff007c0c */ /* 0x000fc4000bf05070 */
[----:B------:R-:W-:Y:S02]  /*1cd40*/  LOP3.LUT P1, RZ, R0, 0x3ff, RZ, 0xc0, !PT ;  /* 0x000003ff00ff7812 */ /* 0x000fe4000782c0ff */
[----:B------:R-:W-:Y:S02]  /*1cd50*/  ISETP.NE.AND.EX P0, PT, RZ, UR7, PT, P0 ;  /* 0x00000007ff007c0c */ /* 0x000fe4000bf05300 */
[----:B-----5:R-:W-:-:S05]  /*1cd60*/  SHF.R.S32.HI R2, RZ, 0x1f, R4 ;  /* 0x0000001fff027819 */ /* 0x020fca0000011404 */
[----:B------:R-:W-:-:S04]  /*1cd70*/  IMAD R2, R2, UR4, RZ ;  /* 0x0000000402027c24 */ /* 0x000fc8000f8e02ff */
[C---:B------:R-:W-:Y:S01]  /*1cd80*/  IMAD R0, R4.reuse, UR5, R2 ;  /* 0x0000000504007c24 */ /* 0x040fe2000f8e0202 */
[----:B------:R-:W-:Y:S01]  /*1cd90*/  SHF.R.S32.HI R2, RZ, 0x1f, R19 ;  /* 0x0000001fff027819 */ /* 0x000fe20000011413 */
[----:B0-----:R-:W-:-:S03]  /*1cda0*/  IMAD.WIDE.U32 R4, R4, UR4, RZ ;  /* 0x0000000404047c25 */ /* 0x001fc6000f8e00ff */
[----:B------:R-:W-:Y:S01]  /*1cdb0*/  SEL R2, R2, RZ, !P0 ;  /* 0x000000ff02027207 */ /* 0x000fe20004000000 */
[----:B-1----:R-:W-:Y:S01]  /*1cdc0*/  IMAD.IADD R3, R5, 0x1, R0 ;  /* 0x0000000105037824 */ /* 0x002fe200078e0200 */
[----:B------:R-:W-:Y:S01]  /*1cdd0*/  SEL R0, R19, RZ, !P0 ;  /* 0x000000ff13007207 */ /* 0x000fe20004000000 */
[----:B------:R0:W-:Y:S04]  /*1cde0*/  STL.64 [R1+0x30], R4 ;  /* 0x0000300401007387 */ /* 0x0001e80000100a00 */
        /* <DEDUP_REMOVED lines=20> */
.L_x_14560:
[----:B------:R-:W-:Y:S05]  /*1cf30*/  BSYNC B6 ;  /* 0x0000000000067941 */ /* 0x000fea0003800000 */
.L_x_14559:
[----:B------:R-:W2:Y:S01]  /*1cf40*/  LDL.LU R21, [R1+0x38] ;  /* 0x0000380001157983 */ /* 0x000ea20000300800 */
[----:B------:R-:W-:Y:S01]  /*1cf50*/  ULDC.64 UR4, c[0x0][0x2d8] ;  /* 0x0000b60000047ab9 */ /* 0x000fe20000000a00 */
[----:B------:R-:W1:Y:S01]  /*1cf60*/  LDC R10, c[0x0][0x448] ;  /* 0x00011200ff0a7b82 */ /* 0x000e620000000800 */
[----:B------:R-:W-:Y:S01]  /*1cf70*/  ULDC.64 UR6, c[0x0][0x2c8] ;  /* 0x0000b20000067ab9 */ /* 0x000fe20000000a00 */
[----:B0-----:R-:W2:Y:S01]  /*1cf80*/  LDL.LU.64 R2, [R1+0x30] ;  /* 0x0000300001027983 */ /* 0x001ea20000300a00 */
[----:B------:R-:W-:-:S03]  /*1cf90*/  ULDC.64 UR8, c[0x0][0x280] ;  /* 0x0000a00000087ab9 */ /* 0x000fc60000000a00 */
[----:B------:R-:W3:Y:S04]  /*1cfa0*/  LDL R20, [R1+0xc] ;  /* 0x00000c0001147983 */ /* 0x000ee80000100800 */
[----:B------:R-:W4:Y:S04]  /*1cfb0*/  LDL.LU R6, [R1+0x3c] ;  /* 0x00003c0001067983 */ /* 0x000f280000300800 */
[----:B------:R-:W4:Y:S01]  /*1cfc0*/  LDL.LU R5, [R1+0x2c] ;  /* 0x00002c0001057983 */ /* 0x000f220000300800 */
[----:B-1----:R-:W-:-:S13]  /*1cfd0*/  ISETP.NE.AND P1, PT, R10, 0x1, PT ;  /* 0x000000010a00780c */ /* 0x002fda0003f25270 */
        /* <DEDUP_REMOVED lines=12> */
[----:B------:R-:W-:Y:S01]  /*1d0a0*/  IMAD R0, R5, UR5, R0 ;  /* 0x0000000505007c24 */ /* 0x000fe2000f8e0200 */
[----:B------:R-:W-:Y:S01]  /*1d0b0*/  ULDC.64 UR4, c[0x0][0x2d0] ;  /* 0x0000b40000047ab9 */ /* 0x000fe20000000a00 */
[----:B------:R-:W-:Y:S02]  /*1d0c0*/  IMAD.MOV.U32 R4, RZ, RZ, R2 ;  /* 0x000000ffff047224 */ /* 0x000fe400078e0002 */
[----:B------:R-:W-:Y:S02]  /*1d0d0*/  IMAD.IADD R5, R3, 0x1, R0 ;  /* 0x0000000103057824 */ /* 0x000fe400078e0200 */
[----:B--2---:R-:W-:Y:S01]  /*1d0e0*/  IMAD.SHL.U32 R21, R21, 0x10, RZ ;  /* 0x0000001015157824 */ /* 0x004fe200078e00ff */
[----:B---3--:R-:W-:-:S04]  /*1d0f0*/  LOP3.LUT R20, R20, 0x7f, RZ, 0xc0, !PT ;  /* 0x0000007f14147812 */ /* 0x008fc800078ec0ff */
[----:B------:R-:W-:Y:S02]  /*1d100*/  LOP3.LUT R21, R21, 0x70, RZ, 0xc0, !PT ;  /* 0x0000007015157812 */ /* 0x000fe400078ec0ff */
[----:B------:R-:W-:-:S04]  /*1d110*/  SHF.R.U32.HI R20, RZ, 0x3, R20 ;  /* 0x00000003ff147819 */ /* 0x000fc80000011614 */
[----:B------:R-:W-:-:S05]  /*1d120*/  LOP3.LUT R20, R20, R21, RZ, 0xfc, !PT ;  /* 0x0000001514147212 */ /* 0x000fca00078efcff */
[----:B------:R-:W-:Y:S02]  /*1d130*/  IMAD.IADD R6, R20, 0x1, R28 ;  /* 0x0000000114067824 */ /* 0x000fe400078e021c */
[----:B------:R2:W5:Y:S02]  /*1d140*/  LDL R20, [R1+0x28] ;  /* 0x0000280001147983 */ /* 0x0005640000100800 */
[----:B0-----:R-:W-:Y:S01]  /*1d150*/  @P1 IMAD.HI.U32 R0, R6, R7, RZ ;  /* 0x0000000706001227 */ /* 0x001fe200078e00ff */
[----:B------:R-:W0:Y:S03]  /*1d160*/  S2R R11, SR_TID.X ;  /* 0x00000000000b7919 */ /* 0x000e260000002100 */
        /* <DEDUP_REMOVED lines=16> */
[----:B------:R-:W1:Y:S01]  /*1d270*/  @P1 LDC R7, c[0x0][0x44c] ;  /* 0x00011300ff071b82 */ /* 0x000e620000000800 */
[C---:B0-----:R-:W-:Y:S01]  /*1d280*/  IMAD.SHL.U32 R21, R11.reuse, 0x8, RZ ;  /* 0x000000080b157824 */ /* 0x041fe200078e00ff */
[----:B------:R-:W-:Y:S01]  /*1d290*/  LOP3.LUT R11, R11, 0x7f, RZ, 0xc0, !PT ;  /* 0x0000007f0b0b7812 */ /* 0x000fe200078ec0ff */
[----:B------:R-:W-:-:S03]  /*1d2a0*/  IMAD.IADD R0, R9, 0x1, R0 ;  /* 0x0000000109007824 */ /* 0x000fc600078e0200 */
[----:B------:R-:W-:Y:S02]  /*1d2b0*/  LOP3.LUT R21, R21, 0x38, RZ, 0xc0, !PT ;  /* 0x0000003815157812 */ /* 0x000fe400078ec0ff */
[----:B------:R-:W-:Y:S02]  /*1d2c0*/  LEA.HI.X R0, R8, UR9, R0, 0x1, P0 ;  /* 0x0000000908007c11 */ /* 0x000fe400080f0c00 */
[----:B------:R-:W0:Y:S01]  /*1d2d0*/  @P1 LDC R8, c[0x0][0x450] ;  /* 0x00011400ff081b82 */ /* 0x000e220000000800 */
[----:B------:R-:W-:Y:S01]  /*1d2e0*/  SHF.R.U32.HI R9, RZ, 0x3, R11 ;  /* 0x00000003ff097819 */ /* 0x000fe2000001160b */
[----:B-1----:R-:W-:-:S05]  /*1d2f0*/  @P1 IMAD.HI.U32 R7, R3, R7, RZ ;  /* 0x0000000703071227 */ /* 0x002fca00078e00ff */
[----:B0-----:R-:W-:-:S05]  /*1d300*/  @P1 SHF.R.U32.HI R6, RZ, R8, R7 ;  /* 0x00000008ff061219 */ /* 0x001fca0000011607 */
[----:B------:R-:W-:Y:S02]  /*1d310*/  IMAD.MOV R7, RZ, RZ, -R6 ;  /* 0x000000ffff077224 */ /* 0x000fe400078e0a06 */
        /* <DEDUP_REMOVED lines=18> */
[----:B------:R-:W-:-:S03]  /*1d440*/  IMAD.IADD R28, R9, 0x1, R28 ;  /* 0x00000001091c7824 */ /* 0x000fc600078e021c */
[----:B------:R-:W-:Y:S04]  /*1d450*/  SHFL.IDX PT, R7, R0, RZ, 0x181f ;  /* 0x00181fff00077589 */ /* 0x000fe800000e0000 */
[----:B------:R-:W-:Y:S01]  /*1d460*/  SHFL.IDX PT, R8, R4, RZ, 0x181f ;  /* 0x00181fff04087589 */ /* 0x000fe200000e0000 */
[----:B--2---:R-:W-:-:S03]  /*1d470*/  IMAD R3, R6, R10, RZ ;  /* 0x0000000a06037224 */ /* 0x004fc600078e02ff */
[----:B------:R-:W0:Y:S02]  /*1d480*/  SHFL.IDX PT, R6, R2, RZ, 0x181f ;  /* 0x00181fff02067589 */ /* 0x000e2400000e0000 */
[----:B------:R-:W-:-:S13]  /*1d490*/  ISETP.GE.AND P1, PT, R28, R3, PT ;  /* 0x000000031c00720c */ /* 0x000fda0003f26270 */
[----:B0-----:R-:W-:-:S05]  /*1d4a0*/  @!P1 LEA R6, P2, R21, R6, 0x1 ;  /* 0x0000000615069211 */ /* 0x001fca00078408ff */
[----:B------:R-:W-:-:S05]  /*1d4b0*/  @!P1 IMAD.X R7, RZ, RZ, R7, P2 ;  /* 0x000000ffff079224 */ /* 0x000fca00010e0607 */
        /* <DEDUP_REMOVED lines=69> */
[----:B------:R-:W-:-:S04]  /*1d910*/  @!P3 IMAD.X R0, RZ, RZ, R0, P2 ;  /* 0x000000ffff00b224 */ /* 0x000fc800010e0600 */
[----:B------:R-:W-:Y:S02]  /*1d920*/  @!P3 IMAD.MOV.U32 R7, RZ, RZ, R0 ;  /* 0x000000ffff07b224 */ /* 0x000fe400078e0000 */
[----:B------:R-:W-:Y:S01]  /*1d930*/  VIADD R0, R28, 0x90 ;  /* 0x000000901c007836 */ /* 0x000fe20000000000 */
[----:B0-----:R-:W-:Y:S02]  /*1d940*/  @!P1 LEA R2, P2, R21, R2, 0x1 ;  /* 0x0000000215029211 */ /* 0x001fe400078408ff */
[----:B------:R0:W-:Y:S03]  /*1d950*/  @!P3 LDGSTS.E.BYPASS.LTC128B.128 [R20+0xbc00], desc[UR42][R6.64], !P0 ;  /* 0x0bc000000614bfae */ /* 0x0001e6000c101d6a */
[----:B0-----:R-:W-:-:S04]  /*1d960*/  @!P1 IMAD.X R6, RZ, RZ, R8, P2 ;  /* 0x000000ffff069224 */ /* 0x001fc800010e0608 */
[----:B------:R-:W-:Y:S02]  /*1d970*/  @!P1 IMAD.MOV.U32 R7, RZ, RZ, R6 ;  /* 0x000000ffff079224 */ /* 0x000fe400078e0006 */
[----:B------:R-:W-:Y:S02]  /*1d980*/  @!P1 IMAD.MOV.U32 R6, RZ, RZ, R2 ;  /* 0x000000ffff069224 */ /* 0x000fe400078e0002 */
[----:B------:R-:W-:Y:S04]  /*1d990*/  SHFL.IDX PT, R2, R5, 0x3, 0x181f ;  /* 0x00781f0005027f89 */ /* 0x000fe800000e0000 */
        /* <DEDUP_REMOVED lines=17> */
.L_x_14733:
[----:B------:R-:W-:-:S05]  /*1dab0*/  VIADD R28, R28, 0xb0 ;  /* 0x000000b01c1c7836 */ /* 0x000fca0000000000 */
[----:B------:R-:W-:-:S13]  /*1dac0*/  ISETP.GE.AND P1, PT, R28, R3, PT ;  /* 0x000000031c00720c */ /* 0x000fda0003f26270 */
[----:B------:R-:W-:-:S05]  /*1dad0*/  @!P1 LEA R2, P2, R21, R2, 0x1 ;  /* 0x0000000215029211 */ /* 0x000fca00078408ff */
[----:B------:R-:W-:-:S05]  /*1dae0*/  @!P1 IMAD.X R3, RZ, RZ, R4, P2 ;  /* 0x000000ffff039224 */ /* 0x000fca00010e0604 */
[----:B------:R-:W-:Y:S01]  /*1daf0*/  @!PT LDS RZ, [RZ] ;  /* 0x00000000fffff984 */ /* 0x000fe20000000800 */
[----:B------:R-:W-:Y:S01]  /*1db00*/  @!PT LDS RZ, [RZ] ;  /* 0x00000000fffff984 */ /* 0x000fe20000000800 */
[----:B------:R-:W-:Y:S01]  /*1db10*/  @!PT LDS RZ, [RZ] ;  /* 0x00000000fffff984 */ /* 0x000fe20000000800 */
[----:B------:R1:W-:Y:S01]  /*1db20*/  @!P1 LDGSTS.E.BYPASS.LTC128B.128 [R20+0xdc00], desc[UR42][R2.64], !P0 ;  /* 0x0dc0000002149fae */ /* 0x0003e2000c101d6a */
[----:B------:R-:W-:Y:S01]  /*1db30*/  PLOP3.LUT P0, PT, PT, PT, PT, 0x80, 0x0 ;  /* 0x000000000000781c */ /* 0x000fe20003f0f070 */
[----:B------:R-:W-:-:S12]  /*1db40*/  NOP ;  /* 0x0000000000007918 */ /* 0x000fd80000000000 */
.L_x_14562:
        /* <DEDUP_REMOVED lines=18> */
.L_x_14734:
[----:B------:R-:W-:Y:S05]  /*1dc70*/  BSYNC B0 ;  /* 0x0000000000007941 */ /* 0x000fea0003800000 */
.L_x_14563:
[----:B------:R-:W0:Y:S04]  /*1dc80*/  LDL.LU R3, [R1+0x40] ;  /* 0x0000400001037983 */ /* 0x000e280000300800 */
[----:B------:R-:W2:Y:S01]  /*1dc90*/  LDL R2, [R1+0x1c] ;  /* 0x00001c0001027983 */ /* 0x000ea20000100800 */
[----:B------:R-:W-:Y:S01]  /*1dca0*/  BSSY B0, `(.L_x_14565) ;  /* 0x000010e000007945 */ /* 0x000fe20003800000 */
[----:B0-----:R-:W-:-:S05]  /*1dcb0*/  VIADD R7, R3, 0xfffffffe ;  /* 0xfffffffe03077836 */ /* 0x001fca0000000000 */
[----:B--2---:R-:W-:-:S13]  /*1dcc0*/  ISETP.GE.AND P0, PT, R7, R2, PT ;  /* 0x000000020700720c */ /* 0x004fda0003f06270 */
[----:B------:R-:W-:Y:S05]  /*1dcd0*/  @!P0 BRA `(.L_x_14566) ;  /* 0x0000001000288947 */ /* 0x000fea0003800000 */
[----:B------:R-:W0:Y:S01]  /*1dce0*/  S2R R2, SR_TID.X ;  /* 0x0000000000027919 */ /* 0x000e220000002100 */
[----:B------:R-:W-:Y:S01]  /*1dcf0*/  ULDC UR4, c[0x0][0x2f4] ;  /* 0x0000bd0000047ab9 */ /* 0x000fe20000000800 */
[----:B------:R-:W-:Y:S01]  /*1dd00*/  IMAD.MOV.U32 R6, RZ, RZ, R25 ;  /* 0x000000ffff067224 */ /* 0x000fe200078e0019 */
[----:B------:R2:W-:Y:S01]  /*1dd10*/  STL [R1+0x8], R26 ;  /* 0x0000081a01007387 */ /* 0x0005e20000100800 */
[----:B------:R-:W-:Y:S02]  /*1dd20*/  IMAD.MOV.U32 R20, RZ, RZ, R29 ;  /* 0x000000ffff147224 */ /* 0x000fe400078e001d */
[----:B0-----:R-:W-:-:S05]  /*1dd30*/  IMAD.SHL.U32 R2, R2, 0x8, RZ ;  /* 0x0000000802027824 */ /* 0x001fca00078e00ff */
[----:B------:R-:W-:-:S04]  /*1dd40*/  LOP3.LUT R2, R2, 0x38, RZ, 0xc0, !PT ;  /* 0x0000003802027812 */ /* 0x000fc800078ec0ff */
[----:B--2---:R-:W-:-:S13]  /*1dd50*/  ISETP.GE.AND P1, PT, R2, UR4, PT ;  /* 0x0000000402007c0c */ /* 0x004fda000bf26270 */
.L_x_14579:
        /* <DEDUP_REMOVED lines=41> */
.L_x_14567:
[----:B------:R-:W-:Y:S01]  /*1dff0*/  IMAD R5, R25, 0x8, R22 ;  /* 0x0000000819057824 */ /* 0x000fe200078e0216 */
[----:B------:R-:W-:Y:S01]  /*1e000*/  SHF.L.U32 R2, R29, 0x1f, RZ ;  /* 0x0000001f1d027819 */ /* 0x000fe200000006ff */
[----:B------:R-:W-:Y:S03]  /*1e010*/  BSSY B1, `(.L_x_14568) ;  /* 0x0000003000017945 */ /* 0x000fe60003800000 */
[----:B------:R-:W0:Y:S02]  /*1e020*/  SYNCS.PHASECHK.TRANS64.TRYWAIT P0, [R5+URZ+0x16840], R2 ;  /* 0x01684002050075a7 */ /* 0x000e24000800017f */
[----:B0-----:R-:W-:Y:S05]  /*1e030*/  @!P0 BRA `(.L_x_14569) ;  /* 0x0000005c00308947 */ /* 0x001fea0003800000 */
.L_x_14735:
[----:B------:R-:W-:Y:S05]  /*1e040*/  BSYNC B1 ;  /* 0x0000000000017941 */ /* 0x000fea0003800000 */
.L_x_14568:
[----:B------:R-:W2:Y:S01]  /*1e050*/  LDL R9, [R1+0xc] ;  /* 0x00000c0001097983 */ /* 0x000ea20000100800 */
[----:B------:R-:W-:Y:S01]  /*1e060*/  SHF.R.S32.HI R21, RZ, 0x1f, R0 ;  /* 0x0000001fff157819 */ /* 0x000fe20000011400 */
[----:B------:R-:W-:Y:S01]  /*1e070*/  ULDC.64 UR4, c[0x0][0x300] ;  /* 0x0000c00000047ab9 */ /* 0x000fe20000000a00 */
[----:B------:R-:W-:Y:S01]  /*1e080*/  LOP3.LUT P2, RZ, R23, 0x1, RZ, 0xc0, !PT ;  /* 0x0000000117ff7812 */ /* 0x000fe2000784c0ff */
[----:B------:R-:W1:Y:S01]  /*1e090*/  S2R R8, SR_TID.X ;  /* 0x0000000000087919 */ /* 0x000e620000002100 */
        /* <DEDUP_REMOVED lines=11> */
[----:B--2---:R-:W-:Y:S01]  /*1e150*/  IMAD R7, R9, UR4, RZ ;  /* 0x0000000409077c24 */ /* 0x004fe2000f8e02ff */
[----:B-1----:R-:W-:-:S03]  /*1e160*/  LOP3.LUT R9, R8, 0x7f, RZ, 0xc0, !PT ;  /* 0x0000007f08097812 */ /* 0x002fc600078ec0ff */
[----:B------:R-:W-:Y:S01]  /*1e170*/  IMAD R7, R18, UR5, R7 ;  /* 0x0000000512077c24 */ /* 0x000fe2000f8e0207 */
[----:B------:R-:W-:Y:S01]  /*1e180*/  ULDC.64 UR4, c[0x0][0x2e8] ;  /* 0x0000ba0000047ab9 */ /* 0x000fe20000000a00 */
[----:B------:R-:W-:Y:S02]  /*1e190*/  IMAD.SHL.U32 R11, R9, 0x8, RZ ;  /* 0x00000008090b7824 */ /* 0x000fe400078e00ff */
[----:B------:R-:W-:Y:S02]  /*1e1a0*/  IMAD.SHL.U32 R9, R8, 0x8, RZ ;  /* 0x0000000808097824 */ /* 0x000fe400078e00ff */
[----:B------:R-:W-:-:S03]  /*1e1b0*/  IMAD.IADD R7, R7, 0x1, R3 ;  /* 0x0000000107077824 */ /* 0x000fc600078e0203 */
[----:B------:R-:W-:-:S04]  /*1e1c0*/  LOP3.LUT R9, R9, 0x1f8, RZ, 0xc0, !PT ;  /* 0x000001f809097812 */ /* 0x000fc800078ec0ff */
[----:B------:R-:W-:Y:S02]  /*1e1d0*/  LOP3.LUT R9, R9, 0x38, R8, 0x78, !PT ;  /* 0x0000003809097812 */ /* 0x000fe400078e7808 */
        /* <DEDUP_REMOVED lines=49> */
.L_x_14753:
        /* <DEDUP_REMOVED lines=8> */
.L_x_14571:
        /* <DEDUP_REMOVED lines=11> */
.L_x_14572:
[----:B------:R1:W-:Y:S01]  /*1e620*/  SYNCS.ARRIVE.TRANS64.A1T0 RZ, [R5+URZ+0x16830], RZ ;  /* 0x016830ff05ff79a7 */ /* 0x0003e2000810003f */
[----:B------:R-:W-:Y:S05]  /*1e630*/  @!P3 BRA `(.L_x_14573) ;  /* 0x000000000004b947 */ /* 0x000fea0003800000 */
[----:B------:R-:W-:Y:S01]  /*1e640*/  BPT.TRAP 0x1 ;  /* 0x000000040000795c */ /* 0x000fe20000300000 */
.L_x_14573:
[----:B------:R-:W-:Y:S01]  /*1e650*/  SHF.L.U32 R2, R20, 0x1f, RZ ;  /* 0x0000001f14027819 */ /* 0x000fe200000006ff */
[----:B-1----:R-:W-:Y:S01]  /*1e660*/  IMAD R5, R6, 0x8, R22 ;  /* 0x0000000806057824 */ /* 0x002fe200078e0216 */
[----:B------:R-:W-:Y:S03]  /*1e670*/  BSSY B1, `(.L_x_14574) ;  /* 0x0000003000017945 */ /* 0x000fe60003800000 */
[----:B------:R-:W1:Y:S02]  /*1e680*/  SYNCS.PHASECHK.TRANS64.TRYWAIT P0, [R5+URZ+0x16860], R2 ;  /* 0x01686002050075a7 */ /* 0x000e64000800017f */
[----:B-1----:R-:W-:Y:S05]  /*1e690*/  @!P0 BRA `(.L_x_14575) ;  /* 0x0000005c00e88947 */ /* 0x002fea0003800000 */
.L_x_14754:
[----:B------:R-:W-:Y:S05]  /*1e6a0*/  BSYNC B1 ;  /* 0x0000000000017941 */ /* 0x000fea0003800000 */
.L_x_14574:
[----:B------:R-:W2:Y:S04]  /*1e6b0*/  LDL R11, [R1+0x18] ;  /* 0x00001800010b7983 */ /* 0x000ea80000100800 */
[----:B0-----:R-:W2:Y:S01]  /*1e6c0*/  LDL.LU R8, [R1+0x8] ;  /* 0x0000080001087983 */ /* 0x001ea20000300800 */
        /* <DEDUP_REMOVED lines=59> */
.L_x_14772:
        /* <DEDUP_REMOVED lines=28> */
.L_x_14577:
        /* <DEDUP_REMOVED lines=12> */
.L_x_14578:
[----:B------:R-:W2:Y:S01]  /*1ed00*/  LDL R0, [R1+0x1c] ;  /* 0x00001c0001007983 */ /* 0x000ea20000100800 */
[----:B------:R0:W-:Y:S01]  /*1ed10*/  SYNCS.ARRIVE.TRANS64.A1T0 RZ, [R5+URZ+0x16850], RZ ;  /* 0x016850ff05ff79a7 */ /* 0x0001e2000810003f */
[C---:B------:R-:W-:Y:S02]  /*1ed20*/  VIADD R7, R26.reuse, 0xffffffff ;  /* 0xffffffff1a077836 */ /* 0x040fe40000000000 */
[----:B------:R0:W-:Y:S01]  /*1ed30*/  STL [R1+0x8], R26 ;  /* 0x0000081a01007387 */ /* 0x0001e20000100800 */
[----:B------:R-:W-:Y:S02]  /*1ed40*/  IMAD.MOV.U32 R6, RZ, RZ, R25 ;  /* 0x000000ffff067224 */ /* 0x000fe400078e0019 */
[----:B------:R-:W-:Y:S01]  /*1ed50*/  IMAD.MOV.U32 R20, RZ, RZ, R29 ;  /* 0x000000ffff147224 */ /* 0x000fe200078e001d */
[----:B--2---:R-:W-:-:S13]  /*1ed60*/  ISETP.GT.AND P0, PT, R26, R0, PT ;  /* 0x000000001a00720c */ /* 0x004fda0003f04270 */
[----:B0-----:R-:W-:Y:S05]  /*1ed70*/  @P0 BRA `(.L_x_14579) ;  /* 0xffffffec00f80947 */ /* 0x001fea000383ffff */
.L_x_14566:
[----:B------:R-:W-:Y:S05]  /*1ed80*/  BSYNC B0 ;  /* 0x0000000000007941 */ /* 0x000fea0003800000 */
.L_x_14565:
[----:B-1----:R-:W0:Y:S01]  /*1ed90*/  S2R R0, SR_TID.X ;  /* 0x0000000000007919 */ /* 0x002e220000002100 */
        /* <DEDUP_REMOVED lines=16> */
.L_x_14581:
[----:B------:R-:W-:Y:S05]  /*1eea0*/  BSYNC B0 ;  /* 0x0000000000007941 */ /* 0x000fea0003800000 */
.L_x_14580:
[----:B------:R-:W-:-:S05]  /*1eeb0*/  IMAD.U32 R0, RZ, RZ, UR38 ;  /* 0x00000026ff007e24 */ /* 0x000fca000f8e00ff */
[----:B------:R-:W-:-:S13]  /*1eec0*/  ISETP.NE.AND P0, PT, R0, 0x3, PT ;  /* 0x000000030000780c */ /* 0x000fda0003f05270 */
[----:B------:R-:W-:Y:S05]  /*1eed0*/  @!P0 BRA `(.L_x_14582) ;  /* 0x0000000000048947 */ /* 0x000fea0003800000 */
[----:B------:R-:W-:Y:S01]  /*1eee0*/  BPT.TRAP 0x1 ;  /* 0x000000040000795c */ /* 0x000fe20000300000 */
.L_x_14582:
[----:B------:R-:W2:Y:S01]  /*1eef0*/  LDL.LU R2, [R1+0x18] ;  /* 0x0000180001027983 */ /* 0x000ea20000300800 */
[----:B------:R-:W-:Y:S01]  /*1ef00*/  IMAD R0, R25, 0x8, R22 ;  /* 0x0000000819007824 */ /* 0x000fe200078e0216 */
[----:B------:R-:W-:Y:S01]  /*1ef10*/  SHF.L.U32 R3, R29, 0x1f, RZ ;  /* 0x0000001f1d037819 */ /* 0x000fe200000006ff */
[----:B------:R-:W-:Y:S03]  /*1ef20*/  BSSY B0, `(.L_x_14583) ;  /* 0x0000004000007945 */ /* 0x000fe60003800000 */
[----:B------:R-:W0:Y:S01]  /*1ef30*/  SYNCS.PHASECHK.TRANS64.TRYWAIT P0, [R0+URZ+0x16860], R3 ;  /* 0x01686003000075a7 */ /* 0x000e22000800017f */
[----:B--2---:R-:W-:Y:S01]  /*1ef40*/  IMAD R6, R26, -0x80, R2 ;  /* 0xffffff801a067824 */ /* 0x004fe200078e0202 */
[----:B0-----:R-:W-:Y:S06]  /*1ef50*/  @!P0 BRA `(.L_x_14584) ;  /* 0x0000006000148947 */ /* 0x001fec0003800000 */
.L_x_14773:
[----:B------:R-:W-:Y:S05]  /*1ef60*/  BSYNC B0 ;  /* 0x0000000000007941 */ /* 0x000fea0003800000 */
.L_x_14583:
        /* <DEDUP_REMOVED lines=64> */
.L_x_14791:
        /* <DEDUP_REMOVED lines=9> */
.L_x_14586:
        /* <DEDUP_REMOVED lines=11> */
.L_x_14587:
[----:B------:R-:W-:Y:S01]  /*1f4b0*/  VIADD R25, R25, 0x1 ;  /* 0x0000000119197836 */ /* 0x000fe20000000000 */
[----:B------:R0:W-:Y:S04]  /*1f4c0*/  SYNCS.ARRIVE.TRANS64.A1T0 RZ, [R0+URZ+0x16850], RZ ;  /* 0x016850ff00ff79a7 */ /* 0x0001e8000810003f */
[----:B------:R-:W-:-:S04]  /*1f4d0*/  ISETP.NE.AND P0, PT, R25, 0x2, PT ;  /* 0x000000021900780c */ /* 0x000fc80003f05270 */
[----:B0-----:R-:W-:Y:S02]  /*1f4e0*/  SEL R0, RZ, 0x1, P0 ;  /* 0x00000001ff007807 */ /* 0x001fe40000000000 */
[----:B------:R-:W-:Y:S02]  /*1f4f0*/  SEL R25, R25, RZ, P0 ;  /* 0x000000ff19197207 */ /* 0x000fe40000000000 */
[----:B------:R-:W-:-:S07]  /*1f500*/  LOP3.LUT R29, R29, R0, RZ, 0x3c, !PT ;  /* 0x000000001d1d7212 */ /* 0x000fce00078e3cff */
.L_x_14546:
[----:B------:R-:W-:Y:S05]  /*1f510*/  BSYNC B7 ;  /* 0x0000000000077941 */ /* 0x000fea0003800000 */
.L_x_14544:
        /* <DEDUP_REMOVED lines=11> */
.L_x_14588:
        /* <DEDUP_REMOVED lines=10> */
[----:B------:R0:W3:Y:S01]  /*1f670*/  @!P1 LDG.E R3, desc[UR42][R2.64] ;  /* 0x0000002a02039981 */ /* 0x0000e2000c1e1900 */
[C---:B------:R-:W-:Y:S02]  /*1f680*/  ISETP.GE.U32.AND P2, PT, R7.reuse, 0x2, PT ;  /* 0x000000020700780c */ /* 0x040fe40003f46070 */
[C---:B------:R-:W-:Y:S01]  /*1f690*/  ISETP.GE.U32.AND P3, PT, R7.reuse, 0x4, PT ;  /* 0x000000040700780c */ /* 0x040fe20003f66070 */
[----:B------:R-:W-:Y:S01]  /*1f6a0*/  SHFL.IDX PT, R0, R16, RZ, 0x1f ;  /* 0x00001fff10007589 */ /* 0x000fe200000e0000 */
[C---:B------:R-:W-:Y:S02]  /*1f6b0*/  ISETP.GE.U32.AND P4, PT, R7.reuse, 0x8, PT ;  /* 0x000000080700780c */ /* 0x040fe40003f86070 */
[C---:B------:R-:W-:Y:S01]  /*1f6c0*/  ISETP.GE.U32.AND P5, PT, R7.reuse, 0x10, PT ;  /* 0x000000100700780c */ /* 0x040fe20003fa6070 */
[----:B------:R-:W-:Y:S01]  /*1f6d0*/  SHFL.IDX PT, R16, R16, 0x1, 0x1f ;  /* 0x00201f0010107f89 */ /* 0x000fe200000e0000 */
[----:B0-----:R-:W-:Y:S02]  /*1f6e0*/  IMAD.MOV.U32 R2, RZ, RZ, RZ ;  /* 0x000000ffff027224 */ /* 0x001fe400078e00ff */
[----:B---3--:R-:W-:Y:S01]  /*1f6f0*/  @!P1 IMAD.MOV.U32 R2, RZ, RZ, R3 ;  /* 0x000000ffff029224 */ /* 0x008fe200078e0003 */
[----:B------:R-:W-:-:S04]  /*1f700*/  ISETP.NE.AND P1, PT, R7, RZ, PT ;  /* 0x000000ff0700720c */ /* 0x000fc80003f25270 */
[----:B------:R-:W0:Y:S02]  /*1f710*/  SHFL.UP PT, R14, R2, 0x1, RZ ;  /* 0x04200000020e7989 */ /* 0x000e2400000e00ff */
[----:B0-----:R-:W-:-:S05]  /*1f720*/  SEL R5, R14, RZ, P1 ;  /* 0x000000ff0e057207 */ /* 0x001fca0000800000 */
[----:B------:R-:W-:-:S05]  /*1f730*/  IMAD.IADD R4, R2, 0x1, R5 ;  /* 0x0000000102047824 */ /* 0x000fca00078e0205 */
[----:B------:R-:W0:Y:S02]  /*1f740*/  SHFL.UP PT, R14, R4, 0x2, RZ ;  /* 0x04400000040e7989 */ /* 0x000e2400000e00ff */
[----:B0-----:R-:W-:-:S05]  /*1f750*/  SEL R5, R14, RZ, P2 ;  /* 0x000000ff0e057207 */ /* 0x001fca0001000000 */
[----:B------:R-:W-:-:S05]  /*1f760*/  IMAD.IADD R5, R4, 0x1, R5 ;  /* 0x0000000104057824 */ /* 0x000fca00078e0205 */
[----:B------:R-:W2:Y:S02]  /*1f770*/  SHFL.UP PT, R14, R5, 0x4, RZ ;  /* 0x04800000050e7989 */ /* 0x000ea400000e00ff */
        /* <DEDUP_REMOVED lines=9> */
.L_x_14801:
[----:B------:R-:W-:Y:S02]  /*1f810*/  ULDC UR4, c[0x0][0xc38] ;  /* 0x00030e0000047ab9 */ /* 0x000fe40000000800 */
[----:B------:R-:W-:-:S04]  /*1f820*/  IMAD.U32 R4, RZ, RZ, UR4 ;  /* 0x00000004ff047e24 */ /* 0x000fc8000f8e00ff */
[----:B--2---:R-:W-:-:S04]  /*1f830*/  IMAD R5, R14, R4, RZ ;  /* 0x000000040e057224 */ /* 0x004fc800078e02ff */
[----:B------:R-:W-:-:S05]  /*1f840*/  IMAD.IADD R16, R16, 0x1, R5 ;  /* 0x0000000110107824 */ /* 0x000fca00078e0205 */
[----:B------:R-:W-:-:S13]  /*1f850*/  ISETP.GT.AND P6, PT, R16, R0, PT ;  /* 0x000000001000720c */ /* 0x000fda0003fc4270 */
[----:B------:R-:W-:Y:S05]  /*1f860*/  @P6 BRA `(.L_x_14591) ;  /* 0x00000000009c6947 */ /* 0x000fea0003800000 */
.L_x_14596:
        /* <DEDUP_REMOVED lines=14> */
.L_x_14594:
[----:B------:R-:W-:Y:S05]  /*1f950*/  BSYNC B0 ;  /* 0x0000000000007941 */ /* 0x000fea0003800000 */
.L_x_14593:
        /* <DEDUP_REMOVED lines=18> */
.L_x_14809:
[----:B------:R-:W-:Y:S02]  /*1fa80*/  ULDC UR4, c[0x0][0xc38] ;  /* 0x00030e0000047ab9 */ /* 0x000fe40000000800 */
[----:B------:R-:W-:-:S04]  /*1fa90*/  IMAD.U32 R4, RZ, RZ, UR4 ;  /* 0x00000004ff047e24 */ /* 0x000fc8000f8e00ff */
[----:B--2---:R-:W-:-:S04]  /*1faa0*/  IMAD R5, R14, R4, RZ ;  /* 0x000000040e057224 */ /* 0x004fc800078e02ff */
[----:B------:R-:W-:-:S05]  /*1fab0*/  IMAD.IADD R16, R5, 0x1, R16 ;  /* 0x0000000105107824 */ /* 0x000fca00078e0210 */
[----:B------:R-:W-:-:S13]  /*1fac0*/  ISETP.GT.AND P6, PT, R16, R0, PT ;  /* 0x000000001000720c */ /* 0x000fda0003fc4270 */
[----:B------:R-:W-:Y:S05]  /*1fad0*/  @!P6 BRA `(.L_x_14596) ;  /* 0xfffffffc0064e947 */ /* 0x000fea000383ffff */
.L_x_14591:
        /* <DEDUP_REMOVED lines=8> */
.L_x_14813:
[----:B------:R-:W-:Y:S01]  /*1fb60*/  ISETP.NE.AND P0, PT, R6, RZ, PT ;  /* 0x000000ff0600720c */ /* 0x000fe20003f05270 */
[----:B------:R-:W-:-:S12]  /*1fb70*/  IMAD.MOV.U32 R6, RZ, RZ, RZ ;  /* 0x000000ffff067224 */ /* 0x000fd800078e00ff */
[----:B------:R-:W-:Y:S05]  /*1fb80*/  @!P0 BRA `(.L_x_14598) ;  /* 0x0000000000108947 */ /* 0x000fea0003800000 */
[----:B------:R-:W-:Y:S01]  /*1fb90*/  UMOV UR4, 0xffffffff ;  /* 0xffffffff00047882 */ /* 0x000fe20000000000 */
[----:B-1----:R-:W-:Y:S02]  /*1fba0*/  VIADD R12, R5, 0xffffffff ;  /* 0xffffffff050c7836 */ /* 0x002fe40000000000 */
[----:B------:R-:W-:Y:S05]  /*1fbb0*/  BRA.DIV UR4, `(.L_x_14599) ;  /* 0x0000006604787947 */ /* 0x000fea000b800000 */
[----:B------:R4:W1:Y:S02]  /*1fbc0*/  SHFL.IDX PT, R6, R3, R12, 0x1f ;  /* 0x00001f0c03067589 */ /* 0x00086400000e0000 */
.L_x_14598:
[----:B0-2-4-:R-:W0:Y:S01]  /*1fbd0*/  LDC.64 R2, c[0x0][0xc90] ;  /* 0x00032400ff027b82 */ /* 0x015e220000000a00 */
[----:B------:R-:W-:-:S04]  /*1fbe0*/  IMAD.IADD R19, R5, 0x1, R19 ;  /* 0x0000000105137824 */ /* 0x000fc800078e0213 */
[----:B0-----:R-:W-:-:S05]  /*1fbf0*/  IMAD.WIDE R2, R19, 0x4, R2 ;  /* 0x0000000413027825 */ /* 0x001fca00078e0202 */
[----:B------:R0:W3:Y:S01]  /*1fc00*/  LDG.E R7, desc[UR42][R2.64] ;  /* 0x0000002a02077981 */ /* 0x0000e2000c1e1900 */
[----:B-1----:R-:W-:-:S04]  /*1fc10*/  IMAD R16, R6, R4, R16 ;  /* 0x0000000406107224 */ /* 0x002fc800078e0210 */
[----:B------:R-:W-:Y:S02]  /*1fc20*/  IMAD.IADD R0, R0, 0x1, -R16 ;  /* 0x0000000100007824 */ /* 0x000fe400078e0a10 */
[----:B0-----:R-:W-:Y:S02]  /*1fc30*/  IMAD.MOV.U32 R2, RZ, RZ, RZ ;  /* 0x000000ffff027224 */ /* 0x001fe400078e00ff */
        /* <DEDUP_REMOVED lines=59> */
.L_x_14592:
[----:B------:R-:W-:Y:S01]  /*1fff0*/  UMOV UR4, URZ ;  /* 0x0000003f00047c82 */ /* 0x000fe20008000000 */
[----:B------:R-:W-:Y:S01]  /*20000*/  UMOV UR5, URZ ;  /* 0x0000003f00057c82 */ /* 0x000fe20008000000 */
[----:B------:R-:W-:Y:S01]  /*20010*/  ULDC UR6, c[0x0][0xc3c] ;  /* 0x00030f0000067ab9 */ /* 0x000fe20000000800 */
[----:B------:R-:W-:Y:S02]  /*20020*/  IMAD.MOV.U32 R16, RZ, RZ, R0 ;  /* 0x000000ffff107224 */ /* 0x000fe400078e0000 */
[----:B------:R-:W-:Y:S02]  /*20030*/  IMAD.U32 R17, RZ, RZ, UR4 ;  /* 0x00000004ff117e24 */ /* 0x000fe4000f8e00ff */
[----:B------:R-:W-:Y:S02]  /*20040*/  IMAD.U32 R18, RZ, RZ, UR5 ;  /* 0x00000005ff127e24 */ /* 0x000fe4000f8e00ff */
[----:B------:R-:W-:-:S07]  /*20050*/  IMAD.U32 R19, RZ, RZ, UR6 ;  /* 0x00000006ff137e24 */ /* 0x000fce000f8e00ff */
.L_x_14600:
        /* <DEDUP_REMOVED lines=10> */
.L_x_14589:
[----:B------:R-:W-:Y:S02]  /*20100*/  ULDC UR4, c[0x0][0xc3c] ;  /* 0x00030f0000047ab9 */ /* 0x000fe40000000800 */
[----:B----4-:R-:W-:-:S13]  /*20110*/  ISETP.GE.AND P0, PT, R19, UR4, PT ;  /* 0x0000000413007c0c */ /* 0x010fda000bf06270 */
[----:B------:R-:W-:Y:S05]  /*20120*/  @!P0 BRA `(.L_x_14601) ;  /* 0xffffff9c00948947 */ /* 0x000fea000383ffff */
[----:B------:R-:W-:Y:S05]  /*20130*/  BSYNC B8 ;  /* 0x0000000000087941 */ /* 0x000fea0003800000 */
.L_x_14492:
        /* <DEDUP_REMOVED lines=12> */
.L_x_14816:
[----:B------:R-:W-:Y:S05]  /*20200*/  BSYNC B0 ;  /* 0x0000000000007941 */ /* 0x000fea0003800000 */
.L_x_14602:
[----:B------:R-:W-:-:S03]  /*20210*/  UMOV UR4, 0xffffffff ;  /* 0xffffffff00047882 */ /* 0x000fc60000000000 */
[----:B------:R-:W-:Y:S05]  /*20220*/  BRA.DIV UR4, `(.L_x_14604) ;  /* 0x0000006204187947 */ /* 0x000fea000b800000 */
[----:B0-----:R-:W0:Y:S02]  /*20230*/  S2R R0, SR_TID.X ;  /* 0x0000000000007919 */ /* 0x001e240000002100 */
[----:B0-----:R-:W-:-:S04]  /*20240*/  SHF.R.U32.HI R0, RZ, 0x5, R0 ;  /* 0x00000005ff007819 */ /* 0x001fc80000011600 */
[----:B------:R-:W-:-:S05]  /*20250*/  LOP3.LUT R0, R0, 0x3, RZ, 0xc0, !PT ;  /* 0x0000000300007812 */ /* 0x000fca00078ec0ff */
[----:B------:R0:W4:Y:S02]  /*20260*/  SHFL.IDX PT, R14, R0, RZ, 0x1f ;  /* 0x00001fff000e7589 */ /* 0x00012400000e0000 */
.L_x_14819:
[----:B----4-:R-:W-:-:S13]  /*20270*/  ISETP.NE.AND P0, PT, R14, RZ, PT ;  /* 0x000000ff0e00720c */ /* 0x010fda0003f05270 */
[----:B------:R-:W-:Y:S05]  /*20280*/  @P0 BRA `(.L_x_14276) ;  /* 0x0000000000880947 */ /* 0x000fea0003800000 */
[----:B------:R-:W-:-:S03]  /*20290*/  UMOV UR4, 0xffffffff ;  /* 0xffffffff00047882 */ /* 0x000fc60000000000 */
[----:B------:R-:W-:Y:S05]  /*202a0*/  BRA.DIV UR4, `(.L_x_14605) ;  /* 0x00000062042c7947 */ /* 0x000fea000b800000 */
[----:B------:R-:W-:-:S13]  /*202b0*/  ELECT P6, URZ, PT ;  /* 0x00000000003f782f */ /* 0x000fda00038c0000 */
.L_x_14822:
[----:B------:R-:W-:Y:S05]  /*202c0*/  @!P6 BRA `(.L_x_14276) ;  /* 0x000000000078e947 */ /* 0x000fea0003800000 */
[----:B------:R-:W-:-:S06]  /*202d0*/  ULOP3.LUT UR4, UR37, 0x2, URZ, 0xfc, !UPT ;  /* 0x0000000225047892 */ /* 0x000fcc000f8efc3f */
[----:B0-----:R-:W-:-:S05]  /*202e0*/  IMAD.U32 R0, RZ, RZ, UR4 ;  /* 0x00000004ff007e24 */ /* 0x001fca000f8e00ff */
[----:B------:R-:W-:-:S13]  /*202f0*/  ISETP.NE.AND P0, PT, R0, 0x3, PT ;  /* 0x000000030000780c */ /* 0x000fda0003f05270 */
[----:B------:R-:W-:Y:S05]  /*20300*/  @!P0 BRA `(.L_x_14606) ;  /* 0x0000000000048947 */ /* 0x000fea0003800000 */
[----:B------:R-:W-:Y:S01]  /*20310*/  BPT.TRAP 0x1 ;  /* 0x000000040000795c */ /* 0x000fe20000300000 */
.L_x_14606:
[----:B------:R-:W-:Y:S01]  /*20320*/  IMAD R3, R25, 0x8, R5 ;  /* 0x0000000819037824 */ /* 0x000fe200078e0205 */
[----:B------:R-:W-:Y:S01]  /*20330*/  SHF.L.U32 R2, R29, 0x1f, RZ ;  /* 0x0000001f1d027819 */ /* 0x000fe200000006ff */
[----:B------:R-:W-:-:S03]  /*20340*/  VIADD R25, R25, 0x1 ;  /* 0x0000000119197836 */ /* 0x000fc60000000000 */
[----:B------:R-:W0:Y:S02]  /*20350*/  SYNCS.PHASECHK.TRANS64.TRYWAIT P1, [R3+URZ+0x16840], R2 ;  /* 0x01684002030075a7 */ /* 0x000e24000802017f */
[----:B------:R-:W-:-:S04]  /*20360*/  ISETP.NE.AND P2, PT, R25, 0x2, PT ;  /* 0x000000021900780c */ /* 0x000fc80003f45270 */
[----:B------:R-:W-:Y:S01]  /*20370*/  SEL R0, RZ, 0x1, P2 ;  /* 0x00000001ff007807 */ /* 0x000fe20001000000 */
[----:B0-----:R-:W-:Y:S08]  /*20380*/  @!P1 BRA `(.L_x_14607) ;  /* 0x0000006000149947 */ /* 0x001ff00003800000 */
.L_x_14823:
[----:B------:R-:W-:Y:S02]  /*20390*/  SEL R25, R25, RZ, P2 ;  /* 0x000000ff19197207 */ /* 0x000fe40001000000 */
[----:B------:R-:W-:Y:S01]  /*203a0*/  LOP3.LUT R0, R29, R0, RZ, 0x3c, !PT ;  /* 0x000000001d007212 */ /* 0x000fe200078e3cff */
[----:B------:R-:W-:Y:S06]  /*203b0*/  @!P0 BRA `(.L_x_14608) ;  /* 0x0000000000048947 */ /* 0x000fec0003800000 */
[----:B------:R-:W-:Y:S01]  /*203c0*/  BPT.TRAP 0x1 ;  /* 0x000000040000795c */ /* 0x000fe20000300000 */
.L_x_14608:
[----:B------:R-:W-:Y:S01]  /*203d0*/  IMAD R25, R25, 0x8, R5 ;  /* 0x0000000819197824 */ /* 0x000fe200078e0205 */
[----:B------:R-:W-:-:S04]  /*203e0*/  SHF.L.U32 R0, R0, 0x1f, RZ ;  /* 0x0000001f00007819 */ /* 0x000fc800000006ff */
[----:B------:R-:W4:Y:S02]  /*203f0*/  SYNCS.PHASECHK.TRANS64.TRYWAIT P1, [R25+URZ+0x16840], R0 ;  /* 0x01684000190075a7 */ /* 0x000f24000802017f */
[----:B----4-:R-:W-:Y:S05]  /*20400*/  @!P1 BRA `(.L_x_14609) ;  /* 0x0000006000089947 */ /* 0x010fea0003800000 */
.L_x_14824:
[----:B------:R-:W-:Y:S05]  /*20410*/  @!P0 BRA `(.L_x_14610) ;  /* 0x0000000000048947 */ /* 0x000fea0003800000 */
[----:B------:R-:W-:Y:S01]  /*20420*/  BPT.TRAP 0x1 ;  /* 0x000000040000795c */ /* 0x000fe20000300000 */
.L_x_14610:
[----:B------:R-:W5:Y:S02]  /*20430*/  SYNCS.PHASECHK.TRANS64.TRYWAIT P1, [R3+URZ+0x16860], R2 ;  /* 0x01686002030075a7 */ /* 0x000f64000802017f */
[----:B-----5:R-:W-:Y:S05]  /*20440*/  @!P1 BRA `(.L_x_14611) ;  /* 0x00000060000c9947 */ /* 0x020fea0003800000 */
.L_x_14825:
[----:B------:R-:W-:Y:S05]  /*20450*/  @!P0 BRA `(.L_x_14612) ;  /* 0x0000000000048947 */ /* 0x000fea0003800000 */
[----:B------:R-:W-:Y:S01]  /*20460*/  BPT.TRAP 0x1 ;  /* 0x000000040000795c */ /* 0x000fe20000300000 */
.L_x_14612:
[----:B------:R0:W0:Y:S02]  /*20470*/  SYNCS.PHASECHK.TRANS64.TRYWAIT P0, [R25+URZ+0x16860], R0 ;  /* 0x01686000190075a7 */ /* 0x000024000800017f */
[----:B0-----:R-:W-:Y:S05]  /*20480*/  @!P0 NANOSLEEP.SYNCS 0x989680 ;  /* 0x009896800000895d */ /* 0x001fea0003900000 */
[----:B------:R-:W0:Y:S02]  /*20490*/  @!P0 SYNCS.PHASECHK.TRANS64 P0, [R25+URZ+0x16860], R0 ;  /* 0x01686000190085a7 */ /* 0x000e24000800007f */
[----:B0-----:R-:W-:Y:S05]  /*204a0*/  @!P0 BRA `(.L_x_14612) ;  /* 0xfffffffc00f08947 */ /* 0x001fea000383ffff */
.L_x_14276:
[----:B------:R-:W-:Y:S05]  /*204b0*/  BSYNC B9 ;  /* 0x0000000000097941 */ /* 0x000fea0003800000 */
.L_x_14273:
[----:B------:R-:W-:Y:S05]  /*204c0*/  EXIT ;  /* 0x000000000000794d */ /* 0x000fea0003800000 */
.L_x_14302:
[----:B0-----:R0:W1:Y:S02]  /*204d0*/  SYNCS.PHASECHK.TRANS64.TRYWAIT P6, [R70+URZ+0x16890], R79 ;  /* 0x0168904f460075a7 */ /* 0x00106400080c017f */
[----:B-1----:R-:W-:Y:S05]  /*204e0*/  @!P6 NANOSLEEP.SYNCS 0x989680 ;  /* 0x009896800000e95d */ /* 0x002fea0003900000 */
[----:B------:R-:W1:Y:S02]  /*204f0*/  @!P6 SYNCS.PHASECHK.TRANS64 P6, [R70+URZ+0x16890], R79 ;  /* 0x0168904f4600e5a7 */ /* 0x000e6400080c007f */
[----:B-1----:R-:W-:Y:S05]  /*20500*/  @!P6 BRA `(.L_x_14302) ;  /* 0xfffffffc00f0e947 */ /* 0x002fea000383ffff */
[----:B------:R-:W-:Y:S05]  /*20510*/  BRA `(.L_x_14613) ;  /* 0xfffffe2800507947 */ /* 0x000fea000383ffff */
.L_x_14303:
        /* <DEDUP_REMOVED lines=8> */
.L_x_14615:
[----:B------:R-:W-:Y:S05]  /*205a0*/  BSYNC B1 ;  /* 0x0000000000017941 */ /* 0x000fea0003800000 */
.L_x_14614:
        /* <DEDUP_REMOVED lines=8> */
.L_x_14616:
[----:B------:R-:W-:Y:S05]  /*20630*/  BRA `(.L_x_14617) ;  /* 0xfffffe28001c7947 */ /* 0x000fea000383ffff */
.L_x_14312:
[----:B------:R-:W-:Y:S01]  /*20640*/  BSSY B1, `(.L_x_14618) ;  /* 0x0000008000017945 */ /* 0x000fe20003800000 */
[----:B--2-4-:R-:W-:Y:S02]  /*20650*/  IMAD.MOV.U32 R13, RZ, RZ, R85 ;  /* 0x000000ffff0d7224 */ /* 0x014fe400078e0055 */
[----:B------:R-:W-:Y:S02]  /*20660*/  IMAD.MOV.U32 R12, RZ, RZ, 0x1 ;  /* 0x00000001ff0c7424 */ /* 0x000fe400078e00ff */
[----:B------:R-:W-:Y:S02]  /*20670*/  IMAD.MOV.U32 R11, RZ, RZ, 0x1c1f ;  /* 0x00001c1fff0b7424 */ /* 0x000fe400078e00ff */
[----:B------:R-:W-:-:S07]  /*20680*/  IMAD.MOV.U32 R15, RZ, RZ, -0x1 ;  /* 0xffffffffff0f7424 */ /* 0x000fce00078e00ff */
[----:B01-3--:R-:W-:Y:S05]  /*20690*/  WARPSYNC.COLLECTIVE R15, `(.L_x_14619) ;  /* 0x000000000f087348 */ /* 0x00bfea0003c00000 */
[----:B---3--:R2:W3:Y:S02]  /*206a0*/  SHFL.IDX P6, R14, R13, R12, R11 ;  /* 0x0000000c0d0e7389 */ /* 0x0084e400000c000b */
[----:B0123--:R-:W-:Y:S01]  /*206b0*/  ENDCOLLECTIVE ;  /* 0x000000000000791b */ /* 0x00ffe20003800000 */
.L_x_14619:
[----:B------:R-:W-:Y:S05]  /*206c0*/  BSYNC B1 ;  /* 0x0000000000017941 */ /* 0x000fea0003800000 */
.L_x_14618:
        /* <DEDUP_REMOVED lines=8> */
.L_x_14620:
[----:B------:R-:W-:Y:S05]  /*20750*/  BRA `(.L_x_14621) ;  /* 0xfffffe2c00b47947 */ /* 0x000fea000383ffff */
.L_x_14324:
[----:B-1----:R1:W2:Y:S02]  /*20760*/  SYNCS.PHASECHK.TRANS64.TRYWAIT P4, [R70+URZ+0x16890], R79 ;  /* 0x0168904f460075a7 */ /* 0x0022a4000808017f */
[----:B--2---:R-:W-:Y:S05]  /*20770*/  @!P4 NANOSLEEP.SYNCS 0x989680 ;  /* 0x009896800000c95d */ /* 0x004fea0003900000 */
[----:B------:R-:W2:Y:S02]  /*20780*/  @!P4 SYNCS.PHASECHK.TRANS64 P4, [R70+URZ+0x16890], R79 ;  /* 0x0168904f4600c5a7 */ /* 0x000ea4000808007f */
[----:B--2---:R-:W-:Y:S05]  /*20790*/  @!P4 BRA `(.L_x_14324) ;  /* 0xfffffffc00f0c947 */ /* 0x004fea000383ffff */
[----:B------:R-:W-:Y:S05]  /*207a0*/  BRA `(.L_x_14622) ;  /* 0xfffffe3800e07947 */ /* 0x000fea000383ffff */
.L_x_14325:
[----:B------:R-:W-:Y:S01]  /*207b0*/  BSSY B1, `(.L_x_14623) ;  /* 0x0000008000017945 */ /* 0x000fe20003800000 */
[----:B0-----:R-:W-:Y:S02]  /*207c0*/  IMAD.MOV.U32 R13, RZ, RZ, R85 ;  /* 0x000000ffff0d7224 */ /* 0x001fe400078e0055 */
[----:B------:R-:W-:Y:S02]  /*207d0*/  IMAD.MOV.U32 R12, RZ, RZ, RZ ;  /* 0x000000ffff0c7224 */ /* 0x000fe400078e00ff */
[----:B------:R-:W-:Y:S02]  /*207e0*/  IMAD.MOV.U32 R11, RZ, RZ, 0x1c1f ;  /* 0x00001c1fff0b7424 */ /* 0x000fe400078e00ff */
[----:B------:R-:W-:-:S07]  /*207f0*/  IMAD.MOV.U32 R15, RZ, RZ, -0x1 ;  /* 0xffffffffff0f7424 */ /* 0x000fce00078e00ff */
[----:B-1----:R-:W-:Y:S05]  /*20800*/  WARPSYNC.COLLECTIVE R15, `(.L_x_14624) ;  /* 0x000000000f087348 */ /* 0x002fea0003c00000 */
[----:B------:R0:W2:Y:S02]  /*20810*/  SHFL.IDX P6, R14, R13, R12, R11 ;  /* 0x0000000c0d0e7389 */ /* 0x0000a400000c000b */
[----:B012---:R-:W-:Y:S01]  /*20820*/  ENDCOLLECTIVE ;  /* 0x000000000000791b */ /* 0x007fe20003800000 */
.L_x_14624:
[----:B------:R-:W-:Y:S05]  /*20830*/  BSYNC B1 ;  /* 0x0000000000017941 */ /* 0x000fea0003800000 */
.L_x_14623:
        /* <DEDUP_REMOVED lines=8> */
.L_x_14625:
[----:B------:R-:W-:Y:S01]  /*208c0*/  IMAD.MOV.U32 R82, RZ, RZ, R14 ;  /* 0x000000ffff527224 */ /* 0x000fe200078e000e */
[----:B------:R-:W-:Y:S06]  /*208d0*/  BRA `(.L_x_14626) ;  /* 0xfffffe3800ac7947 */ /* 0x000fec000383ffff */
.L_x_14330:
        /* <DEDUP_REMOVED lines=8> */
.L_x_14628:
[----:B------:R-:W-:Y:S05]  /*20960*/  BSYNC B1 ;  /* 0x0000000000017941 */ /* 0x000fea0003800000 */
.L_x_14627:
        /* <DEDUP_REMOVED lines=8> */
.L_x_14629:
[----:B------:R-:W-:Y:S01]  /*209f0*/  IMAD.MOV.U32 R84, RZ, RZ, R14 ;  /* 0x000000ffff547224 */ /* 0x000fe200078e000e */
[----:B------:R-:W-:Y:S06]  /*20a00*/  BRA `(.L_x_14630) ;  /* 0xfffffe4000587947 */ /* 0x000fec000383ffff */
.L_x_14335:
[----:B0-----:R0:W1:Y:S02]  /*20a10*/  SYNCS.PHASECHK.TRANS64.TRYWAIT P3, [R70+URZ+0x16890], R79 ;  /* 0x0168904f460075a7 */ /* 0x001064000806017f */
[----:B-1----:R-:W-:Y:S05]  /*20a20*/  @!P3 NANOSLEEP.SYNCS 0x989680 ;  /* 0x009896800000b95d */ /* 0x002fea0003900000 */
[----:B------:R-:W1:Y:S02]  /*20a30*/  @!P3 SYNCS.PHASECHK.TRANS64 P3, [R70+URZ+0x16890], R79 ;  /* 0x0168904f4600b5a7 */ /* 0x000e64000806007f */
[----:B-1----:R-:W-:Y:S05]  /*20a40*/  @!P3 BRA `(.L_x_14335) ;  /* 0xfffffffc00f0b947 */ /* 0x002fea000383ffff */
[----:B------:R-:W-:Y:S05]  /*20a50*/  BRA `(.L_x_14631) ;  /* 0xfffffe4800747947 */ /* 0x000fea000383ffff */
.L_x_14336:
        /* <DEDUP_REMOVED lines=8> */
.L_x_14633:
[----:B------:R-:W-:Y:S05]  /*20ae0*/  BSYNC B1 ;  /* 0x0000000000017941 */ /* 0x000fea0003800000 */
.L_x_14632:
        /* <DEDUP_REMOVED lines=8> */
.L_x_14634:
[----:B------:R-:W-:Y:S01]  /*20b70*/  IMAD.MOV.U32 R33, RZ, RZ, R14 ;  /* 0x000000ffff217224 */ /* 0x000fe200078e000e */
[----:B------:R-:W-:Y:S06]  /*20b80*/  BRA `(.L_x_14635) ;  /* 0xfffffe4800987947 */ /* 0x000fec000383ffff */
.L_x_14339:
        /* <DEDUP_REMOVED lines=8> */
.L_x_14637:
[----:B------:R-:W-:Y:S05]  /*20c10*/  BSYNC B1 ;  /* 0x0000000000017941 */ /* 0x000fea0003800000 */
.L_x_14636:
        /* <DEDUP_REMOVED lines=8> */
.L_x_14638:
[----:B------:R-:W-:Y:S01]  /*20ca0*/  IMAD.MOV.U32 R33, RZ, RZ, R14 ;  /* 0x000000ffff217224 */ /* 0x000fe200078e000e */
[----:B------:R-:W-:Y:S06]  /*20cb0*/  BRA `(.L_x_14639) ;  /* 0xfffffe4800987947 */ /* 0x000fec000383ffff */
.L_x_14343:
[----:B0-----:R0:W3:Y:S02]  /*20cc0*/  SYNCS.PHASECHK.TRANS64.TRYWAIT P4, [R70+URZ+0x168b0], R79 ;  /* 0x0168b04f460075a7 */ /* 0x0010e4000808017f */
[----:B---3--:R-:W-:Y:S05]  /*20cd0*/  @!P4 NANOSLEEP.SYNCS 0x989680 ;  /* 0x009896800000c95d */ /* 0x008fea0003900000 */
[----:B------:R-:W3:Y:S02]  /*20ce0*/  @!P4 SYNCS.PHASECHK.TRANS64 P4, [R70+URZ+0x168b0], R79 ;  /* 0x0168b04f4600c5a7 */ /* 0x000ee4000808007f */
[----:B---3--:R-:W-:Y:S05]  /*20cf0*/  @!P4 BRA `(.L_x_14343) ;  /* 0xfffffffc00f0c947 */ /* 0x008fea000383ffff */
[----:B------:R-:W-:Y:S05]  /*20d00*/  BRA `(.L_x_14640) ;  /* 0xfffffe4c00147947 */ /* 0x000fea000383ffff */
.L_x_14359:
        /* <DEDUP_REMOVED lines=9> */
[----:B--2---:R-:W-:-:S07]  /*20da0*/  IMAD.MOV.U32 R13, RZ, RZ, R5 ;  /* 0x000000ffff0d7224 */ /* 0x004fce00078e0005 */
[----:B----45:R-:W-:Y:S05]  /*20db0*/  WARPSYNC.COLLECTIVE R15, `(.L_x_14642) ;  /* 0x000000000f087348 */ /* 0x030fea0003c00000 */
[----:B------:R0:W1:Y:S02]  /*20dc0*/  SHFL.IDX P6, R14, R13, R12, R11 ;  /* 0x0000000c0d0e7389 */ /* 0x00006400000c000b */
[----:B01--45:R-:W-:Y:S01]  /*20dd0*/  ENDCOLLECTIVE ;  /* 0x000000000000791b */ /* 0x033fe20003800000 */
.L_x_14642:
[----:B------:R-:W-:Y:S05]  /*20de0*/  BSYNC B0 ;  /* 0x0000000000007941 */ /* 0x000fea0003800000 */
.L_x_14641:
[----:B------:R1:W-:Y:S01]  /*20df0*/  STL [R1+0x28], R14 ;  /* 0x0000280e01007387 */ /* 0x0003e20000100800 */
[----:B------:R-:W-:Y:S05]  /*20e00*/  BRA `(.L_x_14643) ;  /* 0xfffffe5400a87947 */ /* 0x000fea000383ffff */
.L_x_14371:
[----:B------:R-:W-:Y:S01]  /*20e10*/  BSSY B1, `(.L_x_14644) ;  /* 0x0000008000017945 */ /* 0x000fe20003800000 */
[----:B--2---:R-:W-:Y:S02]  /*20e20*/  IMAD.MOV.U32 R13, RZ, RZ, R6 ;  /* 0x000000ffff0d7224 */ /* 0x004fe400078e0006 */
[----:B------:R-:W-:Y:S02]  /*20e30*/  IMAD.MOV.U32 R12, RZ, RZ, RZ ;  /* 0x000000ffff0c7224 */ /* 0x000fe400078e00ff */
[----:B------:R-:W-:Y:S02]  /*20e40*/  IMAD.MOV.U32 R11, RZ, RZ, 0x1c1f ;  /* 0x00001c1fff0b7424 */ /* 0x000fe400078e00ff */
[----:B------:R-:W-:-:S07]  /*20e50*/  IMAD.MOV.U32 R15, RZ, RZ, -0x1 ;  /* 0xffffffffff0f7424 */ /* 0x000fce00078e00ff */
[----:B-1----:R-:W-:Y:S05]  /*20e60*/  WARPSYNC.COLLECTIVE R15, `(.L_x_14645) ;  /* 0x000000000f087348 */ /* 0x002fea0003c00000 */
[----:B-1----:R0:W1:Y:S02]  /*20e70*/  SHFL.IDX P6, R14, R13, R12, R11 ;  /* 0x0000000c0d0e7389 */ /* 0x00206400000c000b */
[----:B01----:R-:W-:Y:S01]  /*20e80*/  ENDCOLLECTIVE ;  /* 0x000000000000791b */ /* 0x003fe20003800000 */
.L_x_14645:
[----:B------:R-:W-:Y:S05]  /*20e90*/  BSYNC B1 ;  /* 0x0000000000017941 */ /* 0x000fea0003800000 */
.L_x_14644:
        /* <DEDUP_REMOVED lines=8> */
.L_x_14646:
[----:B------:R-:W-:Y:S02]  /*20f20*/  IMAD.MOV.U32 R13, RZ, RZ, R8 ;  /* 0x000000ffff0d7224 */ /* 0x000fe400078e0008 */
[----:B------:R-:W-:-:S07]  /*20f30*/  IMAD.MOV.U32 R0, RZ, RZ, R14 ;  /* 0x000000ffff007224 */ /* 0x000fce00078e000e */
[----:B------:R-:W-:Y:S05]  /*20f40*/  WARPSYNC.COLLECTIVE R15, `(.L_x_14647) ;  /* 0x000000000f087348 */ /* 0x000fea0003c00000 */
[----:B------:R0:W1:Y:S02]  /*20f50*/  SHFL.IDX P6, R14, R13, R12, R11 ;  /* 0x0000000c0d0e7389 */ /* 0x00006400000c000b */
[----:B01----:R-:W-:Y:S01]  /*20f60*/  ENDCOLLECTIVE ;  /* 0x000000000000791b */ /* 0x003fe20003800000 */
.L_x_14647:
[----:B------:R-:W-:Y:S02]  /*20f70*/  IMAD.MOV.U32 R13, RZ, RZ, R7 ;  /* 0x000000ffff0d7224 */ /* 0x000fe400078e0007 */
[----:B------:R-:W-:-:S07]  /*20f80*/  IMAD.MOV.U32 R5, RZ, RZ, R14 ;  /* 0x000000ffff057224 */ /* 0x000fce00078e000e */
[----:B------:R-:W-:Y:S05]  /*20f90*/  WARPSYNC.COLLECTIVE R15, `(.L_x_14648) ;  /* 0x000000000f087348 */ /* 0x000fea0003c00000 */
[----:B------:R0:W1:Y:S02]  /*20fa0*/  SHFL.IDX P6, R14, R13, R12, R11 ;  /* 0x0000000c0d0e7389 */ /* 0x00006400000c000b */
[----:B01----:R-:W-:Y:S01]  /*20fb0*/  ENDCOLLECTIVE ;  /* 0x000000000000791b */ /* 0x003fe20003800000 */
.L_x_14648:
[----:B------:R-:W-:Y:S05]  /*20fc0*/  BRA `(.L_x_14649) ;  /* 0xfffffe5c002c7947 */ /* 0x000fea000383ffff */
.L_x_14374:
        /* <DEDUP_REMOVED lines=8> */
.L_x_14651:
[----:B------:R-:W-:Y:S05]  /*21050*/  BSYNC B1 ;  /* 0x0000000000017941 */ /* 0x000fea0003800000 */
.L_x_14650:
        /* <DEDUP_REMOVED lines=8> */
.L_x_14652:
[----:B------:R-:W-:Y:S02]  /*210e0*/  IMAD.MOV.U32 R13, RZ, RZ, R8 ;  /* 0x000000ffff0d7224 */ /* 0x000fe400078e0008 */
[----:B------:R-:W-:-:S07]  /*210f0*/  IMAD.MOV.U32 R0, RZ, RZ, R14 ;  /* 0x000000ffff007224 */ /* 0x000fce00078e000e */
[----:B------:R-:W-:Y:S05]  /*21100*/  WARPSYNC.COLLECTIVE R15, `(.L_x_14653) ;  /* 0x000000000f087348 */ /* 0x000fea0003c00000 */
[----:B------:R0:W1:Y:S02]  /*21110*/  SHFL.IDX P6, R14, R13, R12, R11 ;  /* 0x0000000c0d0e7389 */ /* 0x00006400000c000b */
[----:B01----:R-:W-:Y:S01]  /*21120*/  ENDCOLLECTIVE ;  /* 0x000000000000791b */ /* 0x003fe20003800000 */
.L_x_14653:
[----:B------:R-:W-:Y:S02]  /*21130*/  IMAD.MOV.U32 R13, RZ, RZ, R7 ;  /* 0x000000ffff0d7224 */ /* 0x000fe400078e0007 */
[----:B------:R-:W-:-:S07]  /*21140*/  IMAD.MOV.U32 R5, RZ, RZ, R14 ;  /* 0x000000ffff057224 */ /* 0x000fce00078e000e */
[----:B------:R-:W-:Y:S05]  /*21150*/  WARPSYNC.COLLECTIVE R15, `(.L_x_14654) ;  /* 0x000000000f087348 */ /* 0x000fea0003c00000 */
[----:B------:R0:W1:Y:S02]  /*21160*/  SHFL.IDX P6, R14, R13, R12, R11 ;  /* 0x0000000c0d0e7389 */ /* 0x00006400000c000b */
[----:B01----:R-:W-:Y:S01]  /*21170*/  ENDCOLLECTIVE ;  /* 0x000000000000791b */ /* 0x003fe20003800000 */
.L_x_14654:
[----:B------:R-:W-:Y:S05]  /*21180*/  BRA `(.L_x_14655) ;  /* 0xfffffe5c009c7947 */ /* 0x000fea000383ffff */
.L_x_14378:
[----:B0-----:R0:W1:Y:S02]  /*21190*/  SYNCS.PHASECHK.TRANS64.TRYWAIT P0, [R2+URZ+0x16800], R5 ;  /* 0x01680005020075a7 */ /* 0x001064000800017f */
[----:B-1----:R-:W-:Y:S05]  /*211a0*/  @!P0 NANOSLEEP.SYNCS 0x989680 ;  /* 0x009896800000895d */ /* 0x002fea0003900000 */
[----:B------:R-:W1:Y:S02]  /*211b0*/  @!P0 SYNCS.PHASECHK.TRANS64 P0, [R2+URZ+0x16800], R5 ;  /* 0x01680005020085a7 */ /* 0x000e64000800007f */
[----:B-1----:R-:W-:Y:S05]  /*211c0*/  @!P0 BRA `(.L_x_14378) ;  /* 0xfffffffc00f08947 */ /* 0x002fea000383ffff */
[----:B------:R-:W-:Y:S05]  /*211d0*/  BRA `(.L_x_14656) ;  /* 0xfffffe6000b07947 */ /* 0x000fea000383ffff */
.L_x_14386:
[----:B------:R-:W0:Y:S01]  /*211e0*/  LDC R41, c[0x0][0x3f4] ;  /* 0x0000fd00ff297b82 */ /* 0x000e220000000800 */
[----:B------:R-:W-:Y:S01]  /*211f0*/  BSSY B1, `(.L_x_14657) ;  /* 0x0000008000017945 */ /* 0x000fe20003800000 */
[----:B--2---:R-:W-:Y:S02]  /*21200*/  IMAD.MOV.U32 R13, RZ, RZ, R26 ;  /* 0x000000ffff0d7224 */ /* 0x004fe400078e001a */
[----:B------:R-:W-:Y:S02]  /*21210*/  IMAD.MOV.U32 R12, RZ, RZ, RZ ;  /* 0x000000ffff0c7224 */ /* 0x000fe400078e00ff */
[----:B------:R-:W-:Y:S02]  /*21220*/  IMAD.MOV.U32 R11, RZ, RZ, 0x1c1f ;  /* 0x00001c1fff0b7424 */ /* 0x000fe400078e00ff */
[----:B------:R-:W-:-:S07]  /*21230*/  IMAD.MOV.U32 R15, RZ, RZ, -0x1 ;  /* 0xffffffffff0f7424 */ /* 0x000fce00078e00ff */
[----:B01----:R-:W-:Y:S05]  /*21240*/  WARPSYNC.COLLECTIVE R15, `(.L_x_14658) ;  /* 0x000000000f087348 */ /* 0x003fea0003c00000 */
[----:B-1----:R1:W2:Y:S02]  /*21250*/  SHFL.IDX P6, R14, R13, R12, R11 ;  /* 0x0000000c0d0e7389 */ /* 0x0022a400000c000b */
[----:B012---:R-:W-:Y:S01]  /*21260*/  ENDCOLLECTIVE ;  /* 0x000000000000791b */ /* 0x007fe20003800000 */
.L_x_14658:
[----:B------:R-:W-:Y:S05]  /*21270*/  BSYNC B1 ;  /* 0x0000000000017941 */ /* 0x000fea0003800000 */
.L_x_14657:
        /* <DEDUP_REMOVED lines=10> */
.L_x_14659:
        /* <DEDUP_REMOVED lines=8> */
.L_x_14660:
[----:B------:R-:W-:-:S05]  /*213a0*/  @!P1 IADD3 R6, P2, R3, R5, RZ ;  /* 0x0000000503069210 */ /* 0x000fca0007f5e0ff */
[----:B------:R-:W-:Y:S02]  /*213b0*/  @!P1 IMAD.X R7, R0, 0x1, R21, P2 ;  /* 0x0000000100079824 */ /* 0x000fe400010e0615 */
[----:B------:R-:W-:Y:S02]  /*213c0*/  IMAD.MOV.U32 R13, RZ, RZ, R27 ;  /* 0x000000ffff0d7224 */ /* 0x000fe400078e001b */
[----:B------:R-:W-:-:S07]  /*213d0*/  IMAD.MOV.U32 R4, RZ, RZ, R14 ;  /* 0x000000ffff047224 */ /* 0x000fce00078e000e */
[----:B------:R-:W-:Y:S05]  /*213e0*/  WARPSYNC.COLLECTIVE R15, `(.L_x_14661) ;  /* 0x000000000f087348 */ /* 0x000fea0003c00000 */
[----:B------:R0:W1:Y:S02]  /*213f0*/  SHFL.IDX P6, R14, R13, R12, R11 ;  /* 0x0000000c0d0e7389 */ /* 0x00006400000c000b */
[----:B01----:R-:W-:Y:S01]  /*21400*/  ENDCOLLECTIVE ;  /* 0x000000000000791b */ /* 0x003fe20003800000 */
.L_x_14661:
[----:B------:R-:W2:Y:S01]  /*21410*/  @!P1 LD.E.128 R8, desc[UR42][R6.64] ;  /* 0x0000002a06089980 */ /* 0x000ea2000c101d00 */
[----:B------:R-:W-:-:S05]  /*21420*/  @!P1 IADD3 R14, P2, R14, R5, RZ ;  /* 0x000000050e0e9210 */ /* 0x000fca0007f5e0ff */
[----:B------:R-:W-:-:S04]  /*21430*/  @!P1 IMAD.X R3, R4, 0x1, R21, P2 ;  /* 0x0000000104039824 */ /* 0x000fc800010e0615 */
[----:B------:R-:W-:-:S05]  /*21440*/  @!P1 IMAD.MOV.U32 R15, RZ, RZ, R3 ;  /* 0x000000ffff0f9224 */ /* 0x000fca00078e0003 */
[----:B------:R0:W5:Y:S01]  /*21450*/  @!P1 LD.E.128 R4, desc[UR42][R14.64] ;  /* 0x0000002a0e049980 */ /* 0x000162000c101d00 */
[----:B------:R-:W-:Y:S01]  /*21460*/  CS2R R38, SRZ ;  /* 0x0000000000267805 */ /* 0x000fe2000001ff00 */
[----:B------:R-:W-:Y:S01]  /*21470*/  IMAD.MOV.U32 R13, RZ, RZ, R26 ;  /* 0x000000ffff0d7224 */ /* 0x000fe200078e001a */
[----:B------:R-:W-:Y:S01]  /*21480*/  CS2R R36, SRZ ;  /* 0x0000000000247805 */ /* 0x000fe2000001ff00 */
[----:B------:R-:W-:Y:S01]  /*21490*/  IMAD.MOV.U32 R12, RZ, RZ, 0x1 ;  /* 0x00000001ff0c7424 */ /* 0x000fe200078e00ff */
[----:B------:R-:W-:Y:S02]  /*214a0*/  CS2R R30, SRZ ;  /* 0x00000000001e7805 */ /* 0x000fe4000001ff00 */
[----:B------:R-:W-:Y:S01]  /*214b0*/  CS2R R20, SRZ ;  /* 0x0000000000147805 */ /* 0x000fe2000001ff00 */
[----:B0-----:R-:W-:Y:S02]  /*214c0*/  IMAD.MOV.U32 R15, RZ, RZ, -0x1 ;  /* 0xffffffffff0f7424 */ /* 0x001fe400078e00ff */
[----:B--2---:R-:W-:-:S02]  /*214d0*/  @!P1 IMAD.MOV.U32 R39, RZ, RZ, R11 ;  /* 0x000000ffff279224 */ /* 0x004fc400078e000b */
[----:B------:R-:W-:Y:S02]  /*214e0*/  IMAD.MOV.U32 R11, RZ, RZ, 0x1c1f ;  /* 0x00001c1fff0b7424 */ /* 0x000fe400078e00ff */
[----:B------:R-:W-:Y:S02]  /*214f0*/  @!P1 IMAD.MOV.U32 R36, RZ, RZ, R8 ;  /* 0x000000ffff249224 */ /* 0x000fe400078e0008 */
[----:B------:R-:W-:-:S07]  /*21500*/  @!P1 IMAD.MOV.U32 R37, RZ, RZ, R9 ;  /* 0x000000ffff259224 */ /* 0x000fce00078e0009 */
[----:B-----5:R-:W-:Y:S05]  /*21510*/  WARPSYNC.COLLECTIVE R15, `(.L_x_14662) ;  /* 0x000000000f087348 */ /* 0x020fea0003c00000 */
[----:B------:R0:W1:Y:S02]  /*21520*/  SHFL.IDX P6, R14, R13, R12, R11 ;  /* 0x0000000c0d0e7389 */ /* 0x00006400000c000b */
[----:B01---5:R-:W-:Y:S01]  /*21530*/  ENDCOLLECTIVE ;  /* 0x000000000000791b */ /* 0x023fe20003800000 */
.L_x_14662:
[----:B------:R-:W-:Y:S02]  /*21540*/  IMAD.MOV.U32 R0, RZ, RZ, R36 ;  /* 0x000000ffff007224 */ /* 0x000fe400078e0024 */
[----:B------:R-:W-:Y:S02]  /*21550*/  IMAD.MOV.U32 R3, RZ, RZ, R37 ;  /* 0x000000ffff037224 */ /* 0x000fe400078e0025 */
[----:B------:R-:W-:Y:S01]  /*21560*/  @!P1 IMAD.MOV.U32 R38, RZ, RZ, R10 ;  /* 0x000000ffff269224 */ /* 0x000fe200078e000a */
[----:B------:R-:W-:Y:S01]  /*21570*/  PRMT R48, R0, 0x7610, R48 ;  /* 0x0000761000307816 */ /* 0x000fe20000000030 */
[----:B------:R-:W-:Y:S01]  /*21580*/  IMAD.MOV.U32 R9, RZ, RZ, R39 ;  /* 0x000000ffff097224 */ /* 0x000fe200078e0027 */
[----:B------:R-:W-:Y:S01]  /*21590*/  PRMT R34, R34, 0x5410, R3 ;  /* 0x0000541022227816 */ /* 0x000fe20000000003 */
[----:B------:R-:W-:-:S03]  /*215a0*/  IMAD.MOV.U32 R8, RZ, RZ, R38 ;  /* 0x000000ffff087224 */ /* 0x000fc600078e0026 */
[----:B------:R-:W-:Y:S01]  /*215b0*/  PRMT R34, R9, 0x7610, R34 ;  /* 0x0000761009227816 */ /* 0x000fe20000000022 */
[----:B------:R-:W-:Y:S01]  /*215c0*/  IMAD.MOV.U32 R13, RZ, RZ, R25 ;  /* 0x000000ffff0d7224 */ /* 0x000fe200078e0019 */
[----:B------:R-:W-:Y:S01]  /*215d0*/  PRMT R33, R8, 0x7610, R33 ;  /* 0x0000761008217816 */ /* 0x000fe20000000021 */
[----:B------:R-:W-:Y:S02]  /*215e0*/  @!P1 IMAD.MOV.U32 R30, RZ, RZ, R4 ;  /* 0x000000ffff1e9224 */ /* 0x000fe400078e0004 */
[----:B------:R-:W-:Y:S02]  /*215f0*/  @!P1 IMAD.MOV.U32 R31, RZ, RZ, R5 ;  /* 0x000000ffff1f9224 */ /* 0x000fe400078e0005 */
[----:B------:R-:W-:Y:S02]  /*21600*/  @!P1 IMAD.MOV.U32 R20, RZ, RZ, R6 ;  /* 0x000000ffff149224 */ /* 0x000fe400078e0006 */
[----:B------:R-:W-:Y:S02]  /*21610*/  @!P1 IMAD.MOV.U32 R21, RZ, RZ, R7 ;  /* 0x000000ffff159224 */ /* 0x000fe400078e0007 */
[----:B------:R-:W-:-:S07]  /*21620*/  IMAD.MOV.U32 R0, RZ, RZ, R14 ;  /* 0x000000ffff007224 */ /* 0x000fce00078e000e */
[----:B------:R-:W-:Y:S05]  /*21630*/  WARPSYNC.COLLECTIVE R15, `(.L_x_14663) ;  /* 0x000000000f087348 */ /* 0x000fea0003c00000 */
[----:B------:R0:W1:Y:S02]  /*21640*/  SHFL.IDX P6, R14, R13, R12, R11 ;  /* 0x0000000c0d0e7389 */ /* 0x00006400000c000b */
[----:B01----:R-:W-:Y:S01]  /*21650*/  ENDCOLLECTIVE ;  /* 0x000000000000791b */ /* 0x003fe20003800000 */
.L_x_14663:
[----:B------:R-:W-:Y:S02]  /*21660*/  IMAD.MOV.U32 R4, RZ, RZ, R30 ;  /* 0x000000ffff047224 */ /* 0x000fe400078e001e */
[----:B------:R-:W-:Y:S02]  /*21670*/  IMAD.MOV.U32 R5, RZ, RZ, R31 ;  /* 0x000000ffff057224 */ /* 0x000fe400078e001f */
[----:B------:R-:W-:Y:S01]  /*21680*/  IMAD.MOV.U32 R6, RZ, RZ, R20 ;  /* 0x000000ffff067224 */ /* 0x000fe200078e0014 */
[----:B------:R-:W-:Y:S01]  /*21690*/  PRMT R50, R4, 0x7610, R50 ;  /* 0x0000761004327816 */ /* 0x000fe20000000032 */
[----:B------:R-:W-:Y:S01]  /*216a0*/  IMAD.MOV.U32 R7, RZ, RZ, R21 ;  /* 0x000000ffff077224 */ /* 0x000fe200078e0015 */
[----:B------:R-:W-:Y:S02]  /*216b0*/  PRMT R54, R5, 0x7610, R54 ;  /* 0x0000761005367816 */ /* 0x000fe40000000036 */
[----:B------:R-:W-:Y:S02]  /*216c0*/  CS2R R4, SRZ ;  /* 0x0000000000047805 */ /* 0x000fe4000001ff00 */
[----:B------:R-:W-:-:S02]  /*216d0*/  PRMT R33, R33, 0x5410, R6 ;  /* 0x0000541021217816 */ /* 0x000fc40000000006 */
[----:B------:R-:W-:Y:S01]  /*216e0*/  PRMT R55, R7, 0x7610, R55 ;  /* 0x0000761007377816 */ /* 0x000fe20000000037 */
[----:B------:R-:W-:Y:S02]  /*216f0*/  IMAD.MOV.U32 R13, RZ, RZ, R24 ;  /* 0x000000ffff0d7224 */ /* 0x000fe400078e0018 */
[----:B------:R-:W-:-:S07]  /*21700*/  IMAD.MOV.U32 R3, RZ, RZ, R14 ;  /* 0x000000ffff037224 */ /* 0x000fce00078e000e */
[----:B------:R-:W-:Y:S05]  /*21710*/  WARPSYNC.COLLECTIVE R15, `(.L_x_14664) ;  /* 0x000000000f087348 */ /* 0x000fea0003c00000 */
[----:B------:R0:W1:Y:S02]  /*21720*/  SHFL.IDX P6, R14, R13, R12, R11 ;  /* 0x0000000c0d0e7389 */ /* 0x00006400000c000b */
[----:B01----:R-:W-:Y:S01]  /*21730*/  ENDCOLLECTIVE ;  /* 0x000000000000791b */ /* 0x003fe20003800000 */
.L_x_14664:
[----:B------:R-:W-:Y:S02]  /*21740*/  IMAD.MOV.U32 R13, RZ, RZ, R27 ;  /* 0x000000ffff0d7224 */ /* 0x000fe400078e001b */
[----:B------:R-:W-:-:S07]  /*21750*/  IMAD.MOV.U32 R24, RZ, RZ, R14 ;  /* 0x000000ffff187224 */ /* 0x000fce00078e000e */
[----:B------:R-:W-:Y:S05]  /*21760*/  WARPSYNC.COLLECTIVE R15, `(.L_x_14665) ;  /* 0x000000000f087348 */ /* 0x000fea0003c00000 */
[----:B------:R0:W1:Y:S02]  /*21770*/  SHFL.IDX P6, R14, R13, R12, R11 ;  /* 0x0000000c0d0e7389 */ /* 0x00006400000c000b */
[----:B01----:R-:W-:Y:S01]  /*21780*/  ENDCOLLECTIVE ;  /* 0x000000000000791b */ /* 0x003fe20003800000 */
.L_x_14665:
[----:B------:R-:W-:Y:S05]  /*21790*/  BRA `(.L_x_14666) ;  /* 0xfffffe6c00e07947 */ /* 0x000fea000383ffff */
.L_x_14390:
[----:B0-----:R0:W1:Y:S02]  /*217a0*/  SYNCS.PHASECHK.TRANS64.TRYWAIT P1, [R2+URZ+0x16800], R13 ;  /* 0x0168000d020075a7 */ /* 0x001064000802017f */
[----:B-1----:R-:W-:Y:S05]  /*217b0*/  @!P1 NANOSLEEP.SYNCS 0x989680 ;  /* 0x009896800000995d */ /* 0x002fea0003900000 */
[----:B------:R-:W1:Y:S02]  /*217c0*/  @!P1 SYNCS.PHASECHK.TRANS64 P1, [R2+URZ+0x16800], R13 ;  /* 0x0168000d020095a7 */ /* 0x000e64000802007f */
[----:B-1----:R-:W-:Y:S05]  /*217d0*/  @!P1 BRA `(.L_x_14390) ;  /* 0xfffffffc00f09947 */ /* 0x002fea000383ffff */
[----:B------:R-:W-:Y:S05]  /*217e0*/  BRA `(.L_x_14667) ;  /* 0xfffffe7000887947 */ /* 0x000fea000383ffff */
.L_x_14396:
[----:B-1----:R1:W3:Y:S02]  /*217f0*/  SYNCS.PHASECHK.TRANS64.TRYWAIT P1, [R0+URZ+0x16830], R5 ;  /* 0x01683005000075a7 */ /* 0x0022e4000802017f */
[----:B---3--:R-:W-:Y:S05]  /*21800*/  @!P1 NANOSLEEP.SYNCS 0x989680 ;  /* 0x009896800000995d */ /* 0x008fea0003900000 */
[----:B------:R-:W3:Y:S02]  /*21810*/  @!P1 SYNCS.PHASECHK.TRANS64 P1, [R0+URZ+0x16830], R5 ;  /* 0x01683005000095a7 */ /* 0x000ee4000802007f */
[----:B---3--:R-:W-:Y:S05]  /*21820*/  @!P1 BRA `(.L_x_14396) ;  /* 0xfffffffc00f09947 */ /* 0x008fea000383ffff */
[----:B------:R-:W-:Y:S05]  /*21830*/  BRA `(.L_x_14395) ;  /* 0xfffffe8000607947 */ /* 0x000fea000383ffff */
.L_x_14415:
[----:B-1----:R1:W2:Y:S02]  /*21840*/  SYNCS.PHASECHK.TRANS64.TRYWAIT P2, [R11+URZ+0x16830], R10 ;  /* 0x0168300a0b0075a7 */ /* 0x0022a4000804017f */
[----:B--2---:R-:W-:Y:S05]  /*21850*/  @!P2 NANOSLEEP.SYNCS 0x989680 ;  /* 0x009896800000a95d */ /* 0x004fea0003900000 */
[----:B------:R-:W2:Y:S02]  /*21860*/  @!P2 SYNCS.PHASECHK.TRANS64 P2, [R11+URZ+0x16830], R10 ;  /* 0x0168300a0b00a5a7 */ /* 0x000ea4000804007f */
[----:B--2---:R-:W-:Y:S05]  /*21870*/  @!P2 BRA `(.L_x_14415) ;  /* 0xfffffffc00f0a947 */ /* 0x004fea000383ffff */
[----:B------:R-:W-:Y:S05]  /*21880*/  BRA `(.L_x_14414) ;  /* 0xfffffebc00147947 */ /* 0x000fea000383ffff */
.L_x_14419:
[----:B-1----:R1:W2:Y:S02]  /*21890*/  SYNCS.PHASECHK.TRANS64.TRYWAIT P1, [R11+URZ+0x16850], R10 ;  /* 0x0168500a0b0075a7 */ /* 0x0022a4000802017f */
[----:B--2---:R-:W-:Y:S05]  /*218a0*/  @!P1 NANOSLEEP.SYNCS 0x989680 ;  /* 0x009896800000995d */ /* 0x004fea0003900000 */
[----:B------:R-:W2:Y:S02]  /*218b0*/  @!P1 SYNCS.PHASECHK.TRANS64 P1, [R11+URZ+0x16850], R10 ;  /* 0x0168500a0b0095a7 */ /* 0x000ea4000802007f */
[----:B--2---:R-:W-:Y:S05]  /*218c0*/  @!P1 BRA `(.L_x_14419) ;  /* 0xfffffffc00f09947 */ /* 0x004fea000383ffff */
[----:B------:R-:W-:Y:S05]  /*218d0*/  BRA `(.L_x_14416) ;  /* 0xfffffebc00dc7947 */ /* 0x000fea000383ffff */
.L_x_14440:
[----:B-1----:R1:W2:Y:S02]  /*218e0*/  SYNCS.PHASECHK.TRANS64.TRYWAIT P2, [R5+URZ+0x16830], R14 ;  /* 0x0168300e050075a7 */ /* 0x0022a4000804017f */
[----:B--2---:R-:W-:Y:S05]  /*218f0*/  @!P2 NANOSLEEP.SYNCS 0x989680 ;  /* 0x009896800000a95d */ /* 0x004fea0003900000 */
[----:B------:R-:W2:Y:S02]  /*21900*/  @!P2 SYNCS.PHASECHK.TRANS64 P2, [R5+URZ+0x16830], R14 ;  /* 0x0168300e0500a5a7 */ /* 0x000ea4000804007f */
[----:B--2---:R-:W-:Y:S05]  /*21910*/  @!P2 BRA `(.L_x_14440) ;  /* 0xfffffffc00f0a947 */ /* 0x004fea000383ffff */
[----:B------:R-:W-:Y:S05]  /*21920*/  BRA `(.L_x_14439) ;  /* 0xfffffef400d07947 */ /* 0x000fea000383ffff */
.L_x_14444:
[----:B-1----:R1:W2:Y:S02]  /*21930*/  SYNCS.PHASECHK.TRANS64.TRYWAIT P1, [R10+URZ+0x16850], R5 ;  /* 0x016850050a0075a7 */ /* 0x0022a4000802017f */
[----:B--2---:R-:W-:Y:S05]  /*21940*/  @!P1 NANOSLEEP.SYNCS 0x989680 ;  /* 0x009896800000995d */ /* 0x004fea0003900000 */
[----:B------:R-:W2:Y:S02]  /*21950*/  @!P1 SYNCS.PHASECHK.TRANS64 P1, [R10+URZ+0x16850], R5 ;  /* 0x016850050a0095a7 */ /* 0x000ea4000802007f */
[----:B--2---:R-:W-:Y:S05]  /*21960*/  @!P1 BRA `(.L_x_14444) ;  /* 0xfffffffc00f09947 */ /* 0x004fea000383ffff */
[----:B------:R-:W-:Y:S05]  /*21970*/  BRA `(.L_x_14441) ;  /* 0xfffffef800ac7947 */ /* 0x000fea000383ffff */
.L_x_14453:
[----:B-1----:R1:W2:Y:S02]  /*21980*/  SYNCS.PHASECHK.TRANS64.TRYWAIT P2, [R5+URZ+0x16830], R12 ;  /* 0x0168300c050075a7 */ /* 0x0022a4000804017f */
[----:B--2---:R-:W-:Y:S05]  /*21990*/  @!P2 NANOSLEEP.SYNCS 0x989680 ;  /* 0x009896800000a95d */ /* 0x004fea0003900000 */
[----:B------:R-:W2:Y:S02]  /*219a0*/  @!P2 SYNCS.PHASECHK.TRANS64 P2, [R5+URZ+0x16830], R12 ;  /* 0x0168300c0500a5a7 */ /* 0x000ea4000804007f */
[----:B--2---:R-:W-:Y:S05]  /*219b0*/  @!P2 BRA `(.L_x_14453) ;  /* 0xfffffffc00f0a947 */ /* 0x004fea000383ffff */
[----:B------:R-:W-:Y:S05]  /*219c0*/  BRA `(.L_x_14452) ;  /* 0xffffff1c00ac7947 */ /* 0x000fea000383ffff */
.L_x_14457:
[----:B-1----:R1:W2:Y:S02]  /*219d0*/  SYNCS.PHASECHK.TRANS64.TRYWAIT P1, [R10+URZ+0x16850], R5 ;  /* 0x016850050a0075a7 */ /* 0x0022a4000802017f */
[----:B--2---:R-:W-:Y:S05]  /*219e0*/  @!P1 NANOSLEEP.SYNCS 0x989680 ;  /* 0x009896800000995d */ /* 0x004fea0003900000 */
[----:B------:R-:W2:Y:S02]  /*219f0*/  @!P1 SYNCS.PHASECHK.TRANS64 P1, [R10+URZ+0x16850], R5 ;  /* 0x016850050a0095a7 */ /* 0x000ea4000802007f */
[----:B--2---:R-:W-:Y:S05]  /*21a00*/  @!P1 BRA `(.L_x_14457) ;  /* 0xfffffffc00f09947 */ /* 0x004fea000383ffff */
[----:B------:R-:W-:Y:S05]  /*21a10*/  BRA `(.L_x_14454) ;  /* 0xffffff2000887947 */ /* 0x000fea000383ffff */
.L_x_14472:
[----:B-1----:R1:W2:Y:S02]  /*21a20*/  SYNCS.PHASECHK.TRANS64.TRYWAIT P1, [R11+URZ+0x16850], R0 ;  /* 0x016850000b0075a7 */ /* 0x0022a4000802017f */
[----:B--2---:R-:W-:Y:S05]  /*21a30*/  @!P1 NANOSLEEP.SYNCS 0x989680 ;  /* 0x009896800000995d */ /* 0x004fea0003900000 */
[----:B------:R-:W2:Y:S02]  /*21a40*/  @!P1 SYNCS.PHASECHK.TRANS64 P1, [R11+URZ+0x16850], R0 ;  /* 0x016850000b0095a7 */ /* 0x000ea4000802007f */
[----:B--2---:R-:W-:Y:S05]  /*21a50*/  @!P1 BRA `(.L_x_14472) ;  /* 0xfffffffc00f09947 */ /* 0x004fea000383ffff */
[----:B------:R-:W-:Y:S05]  /*21a60*/  BRA `(.L_x_14471) ;  /* 0xffffff5400787947 */ /* 0x000fea000383ffff */
.L_x_14481:
        /* <DEDUP_REMOVED lines=9> */
.L_x_14668:
[C---:B------:R-:W-:Y:S01]  /*21b00*/  VIADD R8, R24.reuse, 0x30 ;  /* 0x0000003018087836 */ /* 0x040fe20000000000 */
[----:B------:R-:W-:-:S04]  /*21b10*/  ISETP.GE.OR P3, PT, R24, R21, P0 ;  /* 0x000000151800720c */ /* 0x000fc80000766670 */
[----:B------:R-:W-:Y:S01]  /*21b20*/  ISETP.GE.OR P4, PT, R8, R21, P0 ;  /* 0x000000150800720c */ /* 0x000fe20000786670 */
[----:B------:R-:W-:Y:S01]  /*21b30*/  VIADD R8, R24, 0x60 ;  /* 0x0000006018087836 */ /* 0x000fe20000000000 */
[----:B------:R-:W-:-:S04]  /*21b40*/  MOV R13, R7 ;  /* 0x00000007000d7202 */ /* 0x000fc80000000f00 */
[----:B------:R-:W-:Y:S01]  /*21b50*/  ISETP.GE.OR P2, PT, R8, R21, P0 ;  /* 0x000000150800720c */ /* 0x000fe20000746670 */
[----:B------:R-:W-:-:S12]  /*21b60*/  IMAD.MOV.U32 R0, RZ, RZ, R14 ;  /* 0x000000ffff007224 */ /* 0x000fd800078e000e */
[----:B------:R-:W-:Y:S05]  /*21b70*/  WARPSYNC.COLLECTIVE R15, `(.L_x_14669) ;  /* 0x000000000f087348 */ /* 0x000fea0003c00000 */
[----:B------:R0:W1:Y:S02]  /*21b80*/  SHFL.IDX P6, R14, R13, R12, R11 ;  /* 0x0000000c0d0e7389 */ /* 0x00006400000c000b */
[----:B01----:R-:W-:Y:S01]  /*21b90*/  ENDCOLLECTIVE ;  /* 0x000000000000791b */ /* 0x003fe20003800000 */
.L_x_14669:
[----:B------:R-:W-:Y:S02]  /*21ba0*/  IMAD.MOV.U32 R13, RZ, RZ, R20 ;  /* 0x000000ffff0d7224 */ /* 0x000fe400078e0014 */
[----:B------:R-:W-:Y:S02]  /*21bb0*/  IMAD.MOV.U32 R12, RZ, RZ, 0x1 ;  /* 0x00000001ff0c7424 */ /* 0x000fe400078e00ff */
[----:B------:R-:W-:-:S07]  /*21bc0*/  IMAD.MOV.U32 R3, RZ, RZ, R14 ;  /* 0x000000ffff037224 */ /* 0x000fce00078e000e */
[----:B------:R-:W-:Y:S05]  /*21bd0*/  WARPSYNC.COLLECTIVE R15, `(.L_x_14670) ;  /* 0x000000000f087348 */ /* 0x000fea0003c00000 */
[----:B------:R0:W1:Y:S02]  /*21be0*/  SHFL.IDX P6, R14, R13, R12, R11 ;  /* 0x0000000c0d0e7389 */ /* 0x00006400000c000b */
[----:B01----:R-:W-:Y:S01]  /*21bf0*/  ENDCOLLECTIVE ;  /* 0x000000000000791b */ /* 0x003fe20003800000 */
.L_x_14670:
[----:B------:R-:W-:-:S04]  /*21c00*/  @!P3 LEA R10, P5, R43, R3, 0x1 ;  /* 0x000000032b0ab211 */ /* 0x000fc800078a08ff */
[----:B------:R-:W-:Y:S01]  /*21c10*/  @!P3 LEA.HI.X R3, R43, R0, R33, 0x1, P5 ;  /* 0x000000002b03b211 */ /* 0x000fe200028f0c21 */
[----:B------:R-:W-:Y:S02]  /*21c20*/  IMAD.MOV.U32 R13, RZ, RZ, R7 ;  /* 0x000000ffff0d7224 */ /* 0x000fe400078e0007 */
[----:B------:R-:W-:-:S07]  /*21c30*/  IMAD.MOV.U32 R4, RZ, RZ, R14 ;  /* 0x000000ffff047224 */ /* 0x000fce00078e000e */
[----:B------:R-:W-:Y:S05]  /*21c40*/  WARPSYNC.COLLECTIVE R15, `(.L_x_14671) ;  /* 0x000000000f087348 */ /* 0x000fea0003c00000 */
[----:B------:R0:W1:Y:S02]  /*21c50*/  SHFL.IDX P6, R14, R13, R12, R11 ;  /* 0x0000000c0d0e7389 */ /* 0x00006400000c000b */
[----:B01----:R-:W-:Y:S01]  /*21c60*/  ENDCOLLECTIVE ;  /* 0x000000000000791b */ /* 0x003fe20003800000 */
.L_x_14671:
[----:B------:R-:W-:Y:S02]  /*21c70*/  IMAD.MOV.U32 R13, RZ, RZ, R20 ;  /* 0x000000ffff0d7224 */ /* 0x000fe400078e0014 */
[----:B------:R-:W-:Y:S02]  /*21c80*/  IMAD.MOV.U32 R12, RZ, RZ, 0x2 ;  /* 0x00000002ff0c7424 */ /* 0x000fe400078e00ff */
[----:B------:R-:W-:-:S07]  /*21c90*/  IMAD.MOV.U32 R5, RZ, RZ, R14 ;  /* 0x000000ffff057224 */ /* 0x000fce00078e000e */
[----:B------:R-:W-:Y:S05]  /*21ca0*/  WARPSYNC.COLLECTIVE R15, `(.L_x_14672) ;  /* 0x000000000f087348 */ /* 0x000fea0003c00000 */
[----:B------:R0:W1:Y:S02]  /*21cb0*/  SHFL.IDX P6, R14, R13, R12, R11 ;  /* 0x0000000c0d0e7389 */ /* 0x00006400000c000b */
[----:B01----:R-:W-:Y:S01]  /*21cc0*/  ENDCOLLECTIVE ;  /* 0x000000000000791b */ /* 0x003fe20003800000 */
.L_x_14672:
[----:B------:R-:W-:-:S04]  /*21cd0*/  @!P4 LEA R8, P1, R43, R5, 0x1 ;  /* 0x000000052b08c211 */ /* 0x000fc800078208ff */
[----:B------:R-:W-:Y:S01]  /*21ce0*/  @!P4 LEA.HI.X R9, R43, R4, R33, 0x1, P1 ;  /* 0x000000042b09c211 */ /* 0x000fe200008f0c21 */
[----:B------:R-:W-:Y:S02]  /*21cf0*/  IMAD.MOV.U32 R13, RZ, RZ, R7 ;  /* 0x000000ffff0d7224 */ /* 0x000fe400078e0007 */
[----:B------:R-:W-:-:S07]  /*21d00*/  IMAD.MOV.U32 R6, RZ, RZ, R14 ;  /* 0x000000ffff067224 */ /* 0x000fce00078e000e */
[----:B------:R-:W-:Y:S05]  /*21d10*/  WARPSYNC.COLLECTIVE R15, `(.L_x_14673) ;  /* 0x000000000f087348 */ /* 0x000fea0003c00000 */
[----:B------:R0:W1:Y:S02]  /*21d20*/  SHFL.IDX P6, R14, R13, R12, R11 ;  /* 0x0000000c0d0e7389 */ /* 0x00006400000c000b */
[----:B01----:R-:W-:Y:S01]  /*21d30*/  ENDCOLLECTIVE ;  /* 0x000000000000791b */ /* 0x003fe20003800000 */
.L_x_14673:
[----:B------:R-:W-:Y:S02]  /*21d40*/  @!P3 IMAD.MOV.U32 R11, RZ, RZ, R3 ;  /* 0x000000ffff0bb224 */ /* 0x000fe400078e0003 */
[----:B------:R-:W-:Y:S02]  /*21d50*/  IMAD.MOV.U32 R13, RZ, RZ, R20 ;  /* 0x000000ffff0d7224 */ /* 0x000fe400078e0014 */
[----:B------:R-:W-:Y:S01]  /*21d60*/  IMAD.MOV.U32 R12, RZ, RZ, 0x3 ;  /* 0x00000003ff0c7424 */ /* 0x000fe200078e00ff */
        /* <DEDUP_REMOVED lines=9> */
.L_x_14674:
[----:B------:R0:W-:Y:S01]  /*21e00*/  @!P2 ST.E.128 desc[UR42][R4.64], RZ ;  /* 0x000000ff0400a985 */ /* 0x0001e2000c101d2a */
[----:B------:R-:W-:Y:S02]  /*21e10*/  IMAD.MOV.U32 R13, RZ, RZ, R7 ;  /* 0x000000ffff0d7224 */ /* 0x000fe400078e0007 */
[----:B------:R-:W-:-:S07]  /*21e20*/  IMAD.MOV.U32 R0, RZ, RZ, R14 ;  /* 0x000000ffff007224 */ /* 0x000fce00078e000e */
[----:B0-----:R-:W-:Y:S05]  /*21e30*/  WARPSYNC.COLLECTIVE R15, `(.L_x_14675) ;  /* 0x000000000f087348 */ /* 0x001fea0003c00000 */
[----:B------:R1:W2:Y:S02]  /*21e40*/  SHFL.IDX P6, R14, R13, R12, R11 ;  /* 0x0000000c0d0e7389 */ /* 0x0002a400000c000b */
[----:B012---:R-:W-:Y:S01]  /*21e50*/  ENDCOLLECTIVE ;  /* 0x000000000000791b */ /* 0x007fe20003800000 */
.L_x_14675:
[----:B------:R-:W-:Y:S05]  /*21e60*/  BRA `(.L_x_14676) ;  /* 0xffffff7000c87947 */ /* 0x000fea000383ffff */
.L_x_14506:
[----:B------:R-:W0:Y:S01]  /*21e70*/  S2R R5, SR_TID.X ;  /* 0x0000000000057919 */ /* 0x000e220000002100 */
[----:B------:R-:W-:Y:S01]  /*21e80*/  BSSY B1, `(.L_x_14677) ;  /* 0x000000a000017945 */ /* 0x000fe20003800000 */
[----:B-1----:R-:W-:Y:S02]  /*21e90*/  IMAD.MOV.U32 R12, RZ, RZ, RZ ;  /* 0x000000ffff0c7224 */ /* 0x002fe400078e00ff */
        /* <DEDUP_REMOVED lines=8> */
.L_x_14678:
[----:B------:R-:W-:Y:S05]  /*21f20*/  BSYNC B1 ;  /* 0x0000000000017941 */ /* 0x000fea0003800000 */
.L_x_14677:
[----:B------:R-:W-:Y:S05]  /*21f30*/  BRA `(.L_x_14679) ;  /* 0xffffff8800ac7947 */ /* 0x000fea000383ffff */
.L_x_14508:
[----:B------:R-:W-:Y:S01]  /*21f40*/  BSSY B1, `(.L_x_14680) ;  /* 0x0000006000017945 */ /* 0x000fe20003800000 */
[----:B------:R-:W-:-:S07]  /*21f50*/  IMAD.MOV.U32 R15, RZ, RZ, -0x1 ;  /* 0xffffffffff0f7424 */ /* 0x000fce00078e00ff */
[----:B01----:R-:W-:Y:S05]  /*21f60*/  WARPSYNC.COLLECTIVE R15, `(.L_x_14681) ;  /* 0x000000000f0c7348 */ /* 0x003fea0003c00000 */
[----:B------:R-:W-:Y:S02]  /*21f70*/  ELECT P6, UR62, PT ;  /* 0x00000000003e782f */ /* 0x000fe400038c0000 */
[----:B------:R-:W-:Y:S01]  /*21f80*/  MOV R14, UR62 ;  /* 0x0000003e000e7c02 */ /* 0x000fe20008000f00 */
[----:B01----:R-:W-:Y:S10]  /*21f90*/  ENDCOLLECTIVE ;  /* 0x000000000000791b */ /* 0x003ff40003800000 */
.L_x_14681:
[----:B------:R-:W-:Y:S05]  /*21fa0*/  BSYNC B1 ;  /* 0x0000000000017941 */ /* 0x000fea0003800000 */
.L_x_14680:
[----:B------:R-:W-:Y:S05]  /*21fb0*/  BRA `(.L_x_14507) ;  /* 0xffffff8800a47947 */ /* 0x000fea000383ffff */
.L_x_14510:
[----:B0-----:R0:W2:Y:S02]  /*21fc0*/  SYNCS.PHASECHK.TRANS64.TRYWAIT P0, [R22+URZ+0x16820], R5 ;  /* 0x01682005160075a7 */ /* 0x0010a4000800017f */
[----:B--2---:R-:W-:Y:S05]  /*21fd0*/  @!P0 NANOSLEEP.SYNCS 0x989680 ;  /* 0x009896800000895d */ /* 0x004fea0003900000 */
[----:B------:R-:W2:Y:S02]  /*21fe0*/  @!P0 SYNCS.PHASECHK.TRANS64 P0, [R22+URZ+0x16820], R5 ;  /* 0x01682005160085a7 */ /* 0x000ea4000800007f */
[----:B--2---:R-:W-:Y:S05]  /*21ff0*/  @!P0 BRA `(.L_x_14510) ;  /* 0xfffffffc00f08947 */ /* 0x004fea000383ffff */
[----:B------:R-:W-:Y:S05]  /*22000*/  BRA `(.L_x_14682) ;  /* 0xffffff8800b47947 */ /* 0x000fea000383ffff */
.L_x_14514:
[----:B--2---:R2:W3:Y:S02]  /*22010*/  SYNCS.PHASECHK.TRANS64.TRYWAIT P0, [R10+URZ+0x168a0], R7 ;  /* 0x0168a0070a0075a7 */ /* 0x0044e4000800017f */
[----:B---3--:R-:W-:Y:S05]  /*22020*/  @!P0 NANOSLEEP.SYNCS 0x989680 ;  /* 0x009896800000895d */ /* 0x008fea0003900000 */
[----:B------:R-:W3:Y:S02]  /*22030*/  @!P0 SYNCS.PHASECHK.TRANS64 P0, [R10+URZ+0x168a0], R7 ;  /* 0x0168a0070a0085a7 */ /* 0x000ee4000800007f */
[----:B---3--:R-:W-:Y:S05]  /*22040*/  @!P0 BRA `(.L_x_14514) ;  /* 0xfffffffc00f08947 */ /* 0x008fea000383ffff */
[----:B------:R-:W-:Y:S05]  /*22050*/  BRA `(.L_x_14683) ;  /* 0xffffff8800d07947 */ /* 0x000fea000383ffff */
.L_x_14519:
[----:B0-----:R0:W1:Y:S02]  /*22060*/  SYNCS.PHASECHK.TRANS64.TRYWAIT P0, [R10+URZ+0x168c0], R7 ;  /* 0x0168c0070a0075a7 */ /* 0x001064000800017f */
[----:B-1----:R-:W-:Y:S05]  /*22070*/  @!P0 NANOSLEEP.SYNCS 0x989680 ;  /* 0x009896800000895d */ /* 0x002fea0003900000 */
[----:B------:R-:W1:Y:S02]  /*22080*/  @!P0 SYNCS.PHASECHK.TRANS64 P0, [R10+URZ+0x168c0], R7 ;  /* 0x0168c0070a0085a7 */ /* 0x000e64000800007f */
[----:B-1----:R-:W-:Y:S05]  /*22090*/  @!P0 BRA `(.L_x_14519) ;  /* 0xfffffffc00f08947 */ /* 0x002fea000383ffff */
[----:B------:R-:W-:Y:S05]  /*220a0*/  BRA `(.L_x_14684) ;  /* 0xffffff8c00507947 */ /* 0x000fea000383ffff */
.L_x_14526:
[----:B0-----:R0:W2:Y:S02]  /*220b0*/  SYNCS.PHASECHK.TRANS64.TRYWAIT P1, [R5+URZ+0x168a0], R6 ;  /* 0x0168a006050075a7 */ /* 0x0010a4000802017f */
[----:B--2---:R-:W-:Y:S05]  /*220c0*/  @!P1 NANOSLEEP.SYNCS 0x989680 ;  /* 0x009896800000995d */ /* 0x004fea0003900000 */
[----:B------:R-:W2:Y:S02]  /*220d0*/  @!P1 SYNCS.PHASECHK.TRANS64 P1, [R5+URZ+0x168a0], R6 ;  /* 0x0168a006050095a7 */ /* 0x000ea4000802007f */
[----:B--2---:R-:W-:Y:S05]  /*220e0*/  @!P1 BRA `(.L_x_14526) ;  /* 0xfffffffc00f09947 */ /* 0x004fea000383ffff */
[----:B------:R-:W-:Y:S05]  /*220f0*/  BRA `(.L_x_14685) ;  /* 0xffffff90001c7947 */ /* 0x000fea000383ffff */
.L_x_14531:
[----:B-1----:R1:W2:Y:S02]  /*22100*/  SYNCS.PHASECHK.TRANS64.TRYWAIT P1, [R5+URZ+0x168c0], R6 ;  /* 0x0168c006050075a7 */ /* 0x0022a4000802017f */
[----:B--2---:R-:W-:Y:S05]  /*22110*/  @!P1 NANOSLEEP.SYNCS 0x989680 ;  /* 0x009896800000995d */ /* 0x004fea0003900000 */
[----:B------:R-:W2:Y:S02]  /*22120*/  @!P1 SYNCS.PHASECHK.TRANS64 P1, [R5+URZ+0x168c0], R6 ;  /* 0x0168c006050095a7 */ /* 0x000ea4000802007f */
[----:B--2---:R-:W-:Y:S05]  /*22130*/  @!P1 BRA `(.L_x_14531) ;  /* 0xfffffffc00f09947 */ /* 0x004fea000383ffff */
[----:B------:R-:W-:Y:S05]  /*22140*/  BRA `(.L_x_14686) ;  /* 0xffffff9000947947 */ /* 0x000fea000383ffff */
.L_x_14552:
        /* <DEDUP_REMOVED lines=11> */
.L_x_14688:
[----:B------:R-:W-:Y:S05]  /*22200*/  BSYNC B0 ;  /* 0x0000000000007941 */ /* 0x000fea0003800000 */
.L_x_14687:
[----:B------:R-:W-:Y:S05]  /*22210*/  BRA `(.L_x_14689) ;  /* 0xffffffa000187947 */ /* 0x000fea000383ffff */
.L_x_14555:
[----:B-1----:R1:W2:Y:S02]  /*22220*/  SYNCS.PHASECHK.TRANS64.TRYWAIT P0, [R3+URZ+0x16840], R4 ;  /* 0x01684004030075a7 */ /* 0x0022a4000800017f */
[----:B--2---:R-:W-:Y:S05]  /*22230*/  @!P0 NANOSLEEP.SYNCS 0x989680 ;  /* 0x009896800000895d */ /* 0x004fea0003900000 */
[----:B------:R-:W2:Y:S02]  /*22240*/  @!P0 SYNCS.PHASECHK.TRANS64 P0, [R3+URZ+0x16840], R4 ;  /* 0x01684004030085a7 */ /* 0x000ea4000800007f */
[----:B--2---:R-:W-:Y:S05]  /*22250*/  @!P0 BRA `(.L_x_14555) ;  /* 0xfffffffc00f08947 */ /* 0x004fea000383ffff */
[----:B------:R-:W-:Y:S05]  /*22260*/  BRA `(.L_x_14690) ;  /* 0xffffffa000787947 */ /* 0x000fea000383ffff */
.L_x_14556:
        /* <DEDUP_REMOVED lines=8> */
.L_x_14692:
[----:B------:R-:W-:Y:S05]  /*222f0*/  BSYNC B0 ;  /* 0x0000000000007941 */ /* 0x000fea0003800000 */
.L_x_14691:
        /* <DEDUP_REMOVED lines=9> */
.L_x_14693:
[----:B------:R-:W-:Y:S02]  /*22390*/  IMAD.MOV.U32 R13, RZ, RZ, R2 ;  /* 0x000000ffff0d7224 */ /* 0x000fe400078e0002 */
[----:B------:R-:W-:Y:S02]  /*223a0*/  IMAD.MOV.U32 R12, RZ, RZ, 0x1 ;  /* 0x00000001ff0c7424 */ /* 0x000fe400078e00ff */
[----:B------:R-:W-:-:S07]  /*223b0*/  IMAD.MOV.U32 R7, RZ, RZ, R14 ;  /* 0x000000ffff077224 */ /* 0x000fce00078e000e */
[----:B------:R-:W-:Y:S05]  /*223c0*/  WARPSYNC.COLLECTIVE R15, `(.L_x_14694) ;  /* 0x000000000f087348 */ /* 0x000fea0003c00000 */
[----:B------:R0:W1:Y:S02]  /*223d0*/  SHFL.IDX P6, R14, R13, R12, R11 ;  /* 0x0000000c0d0e7389 */ /* 0x00006400000c000b */
[----:B01----:R-:W-:Y:S01]  /*223e0*/  ENDCOLLECTIVE ;  /* 0x000000000000791b */ /* 0x003fe20003800000 */
.L_x_14694:
        /* <DEDUP_REMOVED lines=15> */
.L_x_14695:
[----:B------:R-:W-:Y:S02]  /*224e0*/  @P0 IMAD R8, R5, 0x2, R22 ;  /* 0x0000000205080824 */ /* 0x000fe400078e0216 */
[----:B------:R-:W-:Y:S02]  /*224f0*/  IMAD.MOV.U32 R13, RZ, RZ, R2 ;  /* 0x000000ffff0d7224 */ /* 0x000fe400078e0002 */
[----:B------:R-:W-:Y:S02]  /*22500*/  IMAD.MOV.U32 R12, RZ, RZ, 0x2 ;  /* 0x00000002ff0c7424 */ /* 0x000fe400078e00ff */
[----:B------:R-:W-:-:S07]  /*22510*/  IMAD.MOV.U32 R7, RZ, RZ, R14 ;  /* 0x000000ffff077224 */ /* 0x000fce00078e000e */
[----:B------:R-:W-:Y:S05]  /*22520*/  WARPSYNC.COLLECTIVE R15, `(.L_x_14696) ;  /* 0x000000000f087348 */ /* 0x000fea0003c00000 */
[----:B------:R0:W1:Y:S02]  /*22530*/  SHFL.IDX P6, R14, R13, R12, R11 ;  /* 0x0000000c0d0e7389 */ /* 0x00006400000c000b */
[----:B01----:R-:W-:Y:S01]  /*22540*/  ENDCOLLECTIVE ;  /* 0x000000000000791b */ /* 0x003fe20003800000 */
.L_x_14696:
        /* <DEDUP_REMOVED lines=15> */
.L_x_14697:
[----:B------:R-:W-:Y:S02]  /*22640*/  @P0 IMAD R8, R5, 0x2, R22 ;  /* 0x0000000205080824 */ /* 0x000fe400078e0216 */
[----:B------:R-:W-:Y:S02]  /*22650*/  IMAD.MOV.U32 R13, RZ, RZ, R2 ;  /* 0x000000ffff0d7224 */ /* 0x000fe400078e0002 */
[----:B------:R-:W-:Y:S02]  /*22660*/  IMAD.MOV.U32 R12, RZ, RZ, 0x3 ;  /* 0x00000003ff0c7424 */ /* 0x000fe400078e00ff */
[----:B------:R-:W-:-:S07]  /*22670*/  IMAD.MOV.U32 R7, RZ, RZ, R14 ;  /* 0x000000ffff077224 */ /* 0x000fce00078e000e */
[----:B------:R-:W-:Y:S05]  /*22680*/  WARPSYNC.COLLECTIVE R15, `(.L_x_14698) ;  /* 0x000000000f087348 */ /* 0x000fea0003c00000 */
[----:B------:R0:W1:Y:S02]  /*22690*/  SHFL.IDX P6, R14, R13, R12, R11 ;  /* 0x0000000c0d0e7389 */ /* 0x00006400000c000b */
[----:B01----:R-:W-:Y:S01]  /*226a0*/  ENDCOLLECTIVE ;  /* 0x000000000000791b */ /* 0x003fe20003800000 */
.L_x_14698:
        /* <DEDUP_REMOVED lines=15> */
.L_x_14699:
[----:B------:R-:W-:Y:S02]  /*227a0*/  @P0 IMAD R8, R5, 0x2, R22 ;  /* 0x0000000205080824 */ /* 0x000fe400078e0216 */
[----:B------:R-:W-:Y:S02]  /*227b0*/  IMAD.MOV.U32 R13, RZ, RZ, R2 ;  /* 0x000000ffff0d7224 */ /* 0x000fe400078e0002 */
[----:B------:R-:W-:Y:S02]  /*227c0*/  IMAD.MOV.U32 R12, RZ, RZ, 0x4 ;  /* 0x00000004ff0c7424 */ /* 0x000fe400078e00ff */
[----:B------:R-:W-:-:S07]  /*227d0*/  IMAD.MOV.U32 R7, RZ, RZ, R14 ;  /* 0x000000ffff077224 */ /* 0x000fce00078e000e */
[----:B------:R-:W-:Y:S05]  /*227e0*/  WARPSYNC.COLLECTIVE R15, `(.L_x_14700) ;  /* 0x000000000f087348 */ /* 0x000fea0003c00000 */
[----:B------:R0:W1:Y:S02]  /*227f0*/  SHFL.IDX P6, R14, R13, R12, R11 ;  /* 0x0000000c0d0e7389 */ /* 0x00006400000c000b */
[----:B01----:R-:W-:Y:S01]  /*22800*/  ENDCOLLECTIVE ;  /* 0x000000000000791b */ /* 0x003fe20003800000 */
.L_x_14700:
        /* <DEDUP_REMOVED lines=15> */
.L_x_14701:
[----:B------:R-:W-:Y:S02]  /*22900*/  @P0 IMAD R8, R5, 0x2, R22 ;  /* 0x0000000205080824 */ /* 0x000fe400078e0216 */
[----:B------:R-:W-:Y:S02]  /*22910*/  IMAD.MOV.U32 R13, RZ, RZ, R2 ;  /* 0x000000ffff0d7224 */ /* 0x000fe400078e0002 */
[----:B------:R-:W-:Y:S01]  /*22920*/  IMAD.MOV.U32 R12, RZ, RZ, 0x5 ;  /* 0x00000005ff0c7424 */ /* 0x000fe200078e00ff */
[----:B------:R-:W-:-:S07]  /*22930*/  MOV R7, R14 ;  /* 0x0000000e00077202 */ /* 0x000fce0000000f00 */
[----:B------:R-:W-:Y:S05]  /*22940*/  WARPSYNC.COLLECTIVE R15, `(.L_x_14702) ;  /* 0x000000000f087348 */ /* 0x000fea0003c00000 */
[----:B------:R0:W1:Y:S02]  /*22950*/  SHFL.IDX P6, R14, R13, R12, R11 ;  /* 0x0000000c0d0e7389 */ /* 0x00006400000c000b */
[----:B01----:R-:W-:Y:S01]  /*22960*/  ENDCOLLECTIVE ;  /* 0x000000000000791b */ /* 0x003fe20003800000 */
.L_x_14702:
        /* <DEDUP_REMOVED lines=15> */
.L_x_14703:
[----:B------:R-:W-:Y:S02]  /*22a60*/  @P0 IMAD R8, R5, 0x2, R22 ;  /* 0x0000000205080824 */ /* 0x000fe400078e0216 */
[----:B------:R-:W-:Y:S02]  /*22a70*/  IMAD.MOV.U32 R13, RZ, RZ, R2 ;  /* 0x000000ffff0d7224 */ /* 0x000fe400078e0002 */
[----:B------:R-:W-:Y:S02]  /*22a80*/  IMAD.MOV.U32 R12, RZ, RZ, 0x6 ;  /* 0x00000006ff0c7424 */ /* 0x000fe400078e00ff */
[----:B------:R-:W-:-:S07]  /*22a90*/  IMAD.MOV.U32 R7, RZ, RZ, R14 ;  /* 0x000000ffff077224 */ /* 0x000fce00078e000e */
[----:B------:R-:W-:Y:S05]  /*22aa0*/  WARPSYNC.COLLECTIVE R15, `(.L_x_14704) ;  /* 0x000000000f087348 */ /* 0x000fea0003c00000 */
[----:B------:R0:W1:Y:S02]  /*22ab0*/  SHFL.IDX P6, R14, R13, R12, R11 ;  /* 0x0000000c0d0e7389 */ /* 0x00006400000c000b */
[----:B01----:R-:W-:Y:S01]  /*22ac0*/  ENDCOLLECTIVE ;  /* 0x000000000000791b */ /* 0x003fe20003800000 */
.L_x_14704:
        /* <DEDUP_REMOVED lines=15> */
.L_x_14705:
[----:B------:R-:W-:Y:S02]  /*22bc0*/  @P0 IMAD R8, R5, 0x2, R22 ;  /* 0x0000000205080824 */ /* 0x000fe400078e0216 */
[----:B------:R-:W-:Y:S02]  /*22bd0*/  IMAD.MOV.U32 R13, RZ, RZ, R2 ;  /* 0x000000ffff0d7224 */ /* 0x000fe400078e0002 */
[----:B------:R-:W-:Y:S02]  /*22be0*/  IMAD.MOV.U32 R12, RZ, RZ, 0x7 ;  /* 0x00000007ff0c7424 */ /* 0x000fe400078e00ff */
[----:B------:R-:W-:-:S07]  /*22bf0*/  IMAD.MOV.U32 R7, RZ, RZ, R14 ;  /* 0x000000ffff077224 */ /* 0x000fce00078e000e */
[----:B------:R-:W-:Y:S05]  /*22c00*/  WARPSYNC.COLLECTIVE R15, `(.L_x_14706) ;  /* 0x000000000f087348 */ /* 0x000fea0003c00000 */
[----:B------:R0:W1:Y:S02]  /*22c10*/  SHFL.IDX P6, R14, R13, R12, R11 ;  /* 0x0000000c0d0e7389 */ /* 0x00006400000c000b */
[----:B01----:R-:W-:Y:S01]  /*22c20*/  ENDCOLLECTIVE ;  /* 0x000000000000791b */ /* 0x003fe20003800000 */
.L_x_14706:
        /* <DEDUP_REMOVED lines=10> */
.L_x_14707:
[----:B------:R-:W-:Y:S01]  /*22cd0*/  @!PT LDS RZ, [RZ] ;  /* 0x00000000fffff984 */ /* 0x000fe20000000800 */
[----:B------:R-:W-:Y:S01]  /*22ce0*/  @!PT LDS RZ, [RZ] ;  /* 0x00000000fffff984 */ /* 0x000fe20000000800 */
[----:B------:R-:W-:Y:S01]  /*22cf0*/  @!PT LDS RZ, [RZ] ;  /* 0x00000000fffff984 */ /* 0x000fe20000000800 */
[----:B------:R1:W-:Y:S01]  /*22d00*/  @P0 LDGSTS.E.BYPASS.LTC128B.128 [R8+0x11400], desc[UR42][R6.64], !P2 ;  /* 0x1140000006080fae */ /* 0x0003e2000d101d6a */
[----:B------:R-:W-:Y:S01]  /*22d10*/  IMAD.MOV.U32 R0, RZ, RZ, R14 ;  /* 0x000000ffff007224 */ /* 0x000fe200078e000e */
[----:B------:R-:W-:Y:S06]  /*22d20*/  BRA `(.L_x_14708) ;  /* 0xffffff9c008c7947 */ /* 0x000fec000383ffff */
.L_x_14561:
[----:B------:R-:W2:Y:S01]  /*22d30*/  LDL.LU R11, [R1+0x8] ;  /* 0x00000800010b7983 */ /* 0x000ea20000300800 */
[----:B------:R-:W-:Y:S02]  /*22d40*/  IMAD.MOV.U32 R13, RZ, RZ, R0 ;  /* 0x000000ffff0d7224 */ /* 0x000fe400078e0000 */
[----:B------:R-:W-:Y:S02]  /*22d50*/  IMAD.MOV.U32 R12, RZ, RZ, RZ ;  /* 0x000000ffff0c7224 */ /* 0x000fe400078e00ff */
[----:B------:R-:W-:Y:S02]  /*22d60*/  IMAD.MOV.U32 R15, RZ, RZ, -0x1 ;  /* 0xffffffffff0f7424 */ /* 0x000fe400078e00ff */
[----:B------:R-:W-:-:S04]  /*22d70*/  IMAD.IADD R28, R9, 0x1, R28 ;  /* 0x00000001091c7824 */ /* 0x000fc800078e021c */
[----:B------:R-:W-:Y:S02]  /*22d80*/  VIADD R8, R28, 0x10 ;  /* 0x000000101c087836 */ /* 0x000fe40000000000 */
[----:B--2---:R-:W-:Y:S02]  /*22d90*/  IMAD R3, R11, R10, RZ ;  /* 0x0000000a0b037224 */ /* 0x004fe400078e02ff */
[----:B------:R-:W-:-:S03]  /*22da0*/  IMAD.MOV.U32 R11, RZ, RZ, 0x181f ;  /* 0x0000181fff0b7424 */ /* 0x000fc600078e00ff */
[----:B------:R-:W-:-:S13]  /*22db0*/  ISETP.GE.AND P1, PT, R28, R3, PT ;  /* 0x000000031c00720c */ /* 0x000fda0003f26270 */
[----:B-----5:R-:W-:Y:S05]  /*22dc0*/  WARPSYNC.COLLECTIVE R15, `(.L_x_14709) ;  /* 0x000000000f087348 */ /* 0x020fea0003c00000 */
[----:B------:R0:W1:Y:S02]  /*22dd0*/  SHFL.IDX P6, R14, R13, R12, R11 ;  /* 0x0000000c0d0e7389 */ /* 0x00006400000c000b */
[----:B01---5:R-:W-:Y:S01]  /*22de0*/  ENDCOLLECTIVE ;  /* 0x000000000000791b */ /* 0x023fe20003800000 */
.L_x_14709:
[----:B------:R-:W-:Y:S02]  /*22df0*/  IMAD.MOV.U32 R13, RZ, RZ, R2 ;  /* 0x000000ffff0d7224 */ /* 0x000fe400078e0002 */
[----:B------:R-:W-:-:S07]  /*22e00*/  IMAD.MOV.U32 R7, RZ, RZ, R14 ;  /* 0x000000ffff077224 */ /* 0x000fce00078e000e */
[----:B------:R-:W-:Y:S05]  /*22e10*/  WARPSYNC.COLLECTIVE R15, `(.L_x_14710) ;  /* 0x000000000f087348 */ /* 0x000fea0003c00000 */
[----:B------:R0:W1:Y:S02]  /*22e20*/  SHFL.IDX P6, R14, R13, R12, R11 ;  /* 0x0000000c0d0e7389 */ /* 0x00006400000c000b */
[----:B01----:R-:W-:Y:S01]  /*22e30*/  ENDCOLLECTIVE ;  /* 0x000000000000791b */ /* 0x003fe20003800000 */
.L_x_14710:
[----:B------:R-:W-:Y:S02]  /*22e40*/  IMAD.MOV.U32 R13, RZ, RZ, R0 ;  /* 0x000000ffff0d7224 */ /* 0x000fe400078e0000 */
[----:B------:R-:W-:Y:S02]  /*22e50*/  IMAD.MOV.U32 R12, RZ, RZ, 0x1 ;  /* 0x00000001ff0c7424 */ /* 0x000fe400078e00ff */
[----:B------:R-:W-:-:S07]  /*22e60*/  IMAD.MOV.U32 R6, RZ, RZ, R14 ;  /* 0x000000ffff067224 */ /* 0x000fce00078e000e */
[----:B------:R-:W-:Y:S05]  /*22e70*/  WARPSYNC.COLLECTIVE R15, `(.L_x_14711) ;  /* 0x000000000f087348 */ /* 0x000fea0003c00000 */
[----:B------:R0:W1:Y:S02]  /*22e80*/  SHFL.IDX P6, R14, R13, R12, R11 ;  /* 0x0000000c0d0e7389 */ /* 0x00006400000c000b */
[----:B01----:R-:W-:Y:S01]  /*22e90*/  ENDCOLLECTIVE ;  /* 0x000000000000791b */ /* 0x003fe20003800000 */
.L_x_14711:
[----:B------:R-:W-:-:S05]  /*22ea0*/  @!P1 LEA R6, P2, R21, R6, 0x1 ;  /* 0x0000000615069211 */ /* 0x000fca00078408ff */
[----:B------:R-:W-:-:S05]  /*22eb0*/  @!P1 IMAD.X R7, RZ, RZ, R7, P2 ;  /* 0x000000ffff079224 */ /* 0x000fca00010e0607 */
[----:B------:R-:W-:Y:S01]  /*22ec0*/  @!PT LDS RZ, [RZ] ;  /* 0x00000000fffff984 */ /* 0x000fe20000000800 */
[----:B------:R-:W-:Y:S01]  /*22ed0*/  @!PT LDS RZ, [RZ] ;  /* 0x00000000fffff984 */ /* 0x000fe20000000800 */
[----:B------:R-:W-:Y:S01]  /*22ee0*/  @!PT LDS RZ, [RZ] ;  /* 0x00000000fffff984 */ /* 0x000fe20000000800 */
[----:B------:R0:W-:Y:S01]  /*22ef0*/  @!P1 LDGSTS.E.BYPASS.LTC128B.128 [R20+0x8400], desc[UR42][R6.64], !P0 ;  /* 0x0840000006149fae */ /* 0x0001e2000c101d6a */
[----:B------:R-:W-:Y:S01]  /*22f00*/  IMAD.MOV.U32 R13, RZ, RZ, R2 ;  /* 0x000000ffff0d7224 */ /* 0x000fe200078e0002 */
[----:B------:R-:W-:Y:S01]  /*22f10*/  ISETP.GE.AND P1, PT, R8, R3, PT ;  /* 0x000000030800720c */ /* 0x000fe20003f26270 */
[----:B0-----:R-:W-:-:S12]  /*22f20*/  IMAD.MOV.U32 R6, RZ, RZ, R14 ;  /* 0x000000ffff067224 */ /* 0x001fd800078e000e */
[----:B------:R-:W-:Y:S05]  /*22f30*/  WARPSYNC.COLLECTIVE R15, `(.L_x_14712) ;  /* 0x000000000f087348 */ /* 0x000fea0003c00000 */
[----:B------:R0:W1:Y:S02]  /*22f40*/  SHFL.IDX P6, R14, R13, R12, R11 ;  /* 0x0000000c0d0e7389 */ /* 0x00006400000c000b */
[----:B01----:R-:W-:Y:S01]  /*22f50*/  ENDCOLLECTIVE ;  /* 0x000000000000791b */ /* 0x003fe20003800000 */
.L_x_14712:
[----:B------:R-:W-:Y:S02]  /*22f60*/  IMAD.MOV.U32 R13, RZ, RZ, R0 ;  /* 0x000000ffff0d7224 */ /* 0x000fe400078e0000 */
[----:B------:R-:W-:Y:S02]  /*22f70*/  IMAD.MOV.U32 R12, RZ, RZ, 0x2 ;  /* 0x00000002ff0c7424 */ /* 0x000fe400078e00ff */
[----:B------:R-:W-:-:S07]  /*22f80*/  IMAD.MOV.U32 R7, RZ, RZ, R14 ;  /* 0x000000ffff077224 */ /* 0x000fce00078e000e */
[----:B------:R-:W-:Y:S05]  /*22f90*/  WARPSYNC.COLLECTIVE R15, `(.L_x_14713) ;  /* 0x000000000f087348 */ /* 0x000fea0003c00000 */
[----:B------:R0:W1:Y:S02]  /*22fa0*/  SHFL.IDX P6, R14, R13, R12, R11 ;  /* 0x0000000c0d0e7389 */ /* 0x00006400000c000b */
[----:B01----:R-:W-:Y:S01]  /*22fb0*/  ENDCOLLECTIVE ;  /* 0x000000000000791b */ /* 0x003fe20003800000 */
.L_x_14713:
        /* <DEDUP_REMOVED lines=16> */
.L_x_14714:
[----:B------:R-:W-:Y:S02]  /*230c0*/  IMAD.MOV.U32 R13, RZ, RZ, R0 ;  /* 0x000000ffff0d7224 */ /* 0x000fe400078e0000 */
[----:B------:R-:W-:Y:S02]  /*230d0*/  IMAD.MOV.U32 R12, RZ, RZ, 0x3 ;  /* 0x00000003ff0c7424 */ /* 0x000fe400078e00ff */
[----:B------:R-:W-:-:S07]  /*230e0*/  IMAD.MOV.U32 R7, RZ, RZ, R14 ;  /* 0x000000ffff077224 */ /* 0x000fce00078e000e */
[----:B------:R-:W-:Y:S05]  /*230f0*/  WARPSYNC.COLLECTIVE R15, `(.L_x_14715) ;  /* 0x000000000f087348 */ /* 0x000fea0003c00000 */
[----:B------:R0:W1:Y:S02]  /*23100*/  SHFL.IDX P6, R14, R13, R12, R11 ;  /* 0x0000000c0d0e7389 */ /* 0x00006400000c000b */
[----:B01----:R-:W-:Y:S01]  /*23110*/  ENDCOLLECTIVE ;  /* 0x000000000000791b */ /* 0x003fe20003800000 */
.L_x_14715:
        /* <DEDUP_REMOVED lines=16> */
.L_x_14716:
[----:B------:R-:W-:Y:S02]  /*23220*/  IMAD.MOV.U32 R13, RZ, RZ, R0 ;  /* 0x000000ffff0d7224 */ /* 0x000fe400078e0000 */
[----:B------:R-:W-:Y:S02]  /*23230*/  IMAD.MOV.U32 R12, RZ, RZ, 0x4 ;  /* 0x00000004ff0c7424 */ /* 0x000fe400078e00ff */
[----:B------:R-:W-:-:S07]  /*23240*/  IMAD.MOV.U32 R7, RZ, RZ, R14 ;  /* 0x000000ffff077224 */ /* 0x000fce00078e000e */
[----:B------:R-:W-:Y:S05]  /*23250*/  WARPSYNC.COLLECTIVE R15, `(.L_x_14717) ;  /* 0x000000000f087348 */ /* 0x000fea0003c00000 */
[----:B------:R0:W1:Y:S02]  /*23260*/  SHFL.IDX P6, R14, R13, R12, R11 ;  /* 0x0000000c0d0e7389 */ /* 0x00006400000c000b */
[----:B01----:R-:W-:Y:S01]  /*23270*/  ENDCOLLECTIVE ;  /* 0x000000000000791b */ /* 0x003fe20003800000 */
.L_x_14717:
        /* <DEDUP_REMOVED lines=16> */
.L_x_14718:
[----:B------:R-:W-:Y:S02]  /*23380*/  IMAD.MOV.U32 R13, RZ, RZ, R0 ;  /* 0x000000ffff0d7224 */ /* 0x000fe400078e0000 */
[----:B------:R-:W-:Y:S02]  /*23390*/  IMAD.MOV.U32 R12, RZ, RZ, 0x5 ;  /* 0x00000005ff0c7424 */ /* 0x000fe400078e00ff */
[----:B------:R-:W-:-:S07]  /*233a0*/  IMAD.MOV.U32 R7, RZ, RZ, R14 ;  /* 0x000000ffff077224 */ /* 0x000fce00078e000e */
[----:B------:R-:W-:Y:S05]  /*233b0*/  WARPSYNC.COLLECTIVE R15, `(.L_x_14719) ;  /* 0x000000000f087348 */ /* 0x000fea0003c00000 */
[----:B------:R0:W1:Y:S02]  /*233c0*/  SHFL.IDX P6, R14, R13, R12, R11 ;  /* 0x0000000c0d0e7389 */ /* 0x00006400000c000b */
[----:B01----:R-:W-:Y:S01]  /*233d0*/  ENDCOLLECTIVE ;  /* 0x000000000000791b */ /* 0x003fe20003800000 */
.L_x_14719:
        /* <DEDUP_REMOVED lines=16> */
.L_x_14720:
[----:B------:R-:W-:Y:S01]  /*234e0*/  MOV R13, R0 ;  /* 0x00000000000d7202 */ /* 0x000fe20000000f00 */
[----:B------:R-:W-:Y:S02]  /*234f0*/  IMAD.MOV.U32 R12, RZ, RZ, 0x6 ;  /* 0x00000006ff0c7424 */ /* 0x000fe400078e00ff */
[----:B------:R-:W-:-:S07]  /*23500*/  IMAD.MOV.U32 R7, RZ, RZ, R14 ;  /* 0x000000ffff077224 */ /* 0x000fce00078e000e */
[----:B------:R-:W-:Y:S05]  /*23510*/  WARPSYNC.COLLECTIVE R15, `(.L_x_14721) ;  /* 0x000000000f087348 */ /* 0x000fea0003c00000 */
[----:B------:R0:W1:Y:S02]  /*23520*/  SHFL.IDX P6, R14, R13, R12, R11 ;  /* 0x0000000c0d0e7389 */ /* 0x00006400000c000b */
[----:B01----:R-:W-:Y:S01]  /*23530*/  ENDCOLLECTIVE ;  /* 0x000000000000791b */ /* 0x003fe20003800000 */
.L_x_14721:
        /* <DEDUP_REMOVED lines=16> */
.L_x_14722:
[----:B------:R-:W-:Y:S02]  /*23640*/  IMAD.MOV.U32 R13, RZ, RZ, R0 ;  /* 0x000000ffff0d7224 */ /* 0x000fe400078e0000 */
[----:B------:R-:W-:Y:S02]  /*23650*/  IMAD.MOV.U32 R12, RZ, RZ, 0x7 ;  /* 0x00000007ff0c7424 */ /* 0x000fe400078e00ff */
[----:B------:R-:W-:-:S07]  /*23660*/  IMAD.MOV.U32 R7, RZ, RZ, R14 ;  /* 0x000000ffff077224 */ /* 0x000fce00078e000e */
[----:B------:R-:W-:Y:S05]  /*23670*/  WARPSYNC.COLLECTIVE R15, `(.L_x_14723) ;  /* 0x000000000f087348 */ /* 0x000fea0003c00000 */
[----:B------:R0:W1:Y:S02]  /*23680*/  SHFL.IDX P6, R14, R13, R12, R11 ;  /* 0x0000000c0d0e7389 */ /* 0x00006400000c000b */
[----:B01----:R-:W-:Y:S01]  /*23690*/  ENDCOLLECTIVE ;  /* 0x000000000000791b */ /* 0x003fe20003800000 */
.L_x_14723:
        /* <DEDUP_REMOVED lines=11> */
.L_x_14724:
        /* <DEDUP_REMOVED lines=11> */
.L_x_14725:
[----:B------:R-:W-:-:S05]  /*23800*/  @!P1 LEA R6, P2, R21, R6, 0x1 ;  /* 0x0000000615069211 */ /* 0x000fca00078408ff */
[----:B------:R-:W-:-:S04]  /*23810*/  @!P1 IMAD.X R0, RZ, RZ, R0, P2 ;  /* 0x000000ffff009224 */ /* 0x000fc800010e0600 */
[----:B------:R-:W-:Y:S02]  /*23820*/  @!P1 IMAD.MOV.U32 R7, RZ, RZ, R0 ;  /* 0x000000ffff079224 */ /* 0x000fe400078e0000 */
[----:B------:R-:W-:Y:S02]  /*23830*/  IMAD.MOV.U32 R13, RZ, RZ, R5 ;  /* 0x000000ffff0d7224 */ /* 0x000fe400078e0005 */
[----:B------:R-:W-:Y:S01]  /*23840*/  VIADD R0, R28, 0x80 ;  /* 0x000000801c007836 */ /* 0x000fe20000000000 */
[----:B------:R-:W-:Y:S01]  /*23850*/  @!PT LDS RZ, [RZ] ;  /* 0x00000000fffff984 */ /* 0x000fe20000000800 */
[----:B------:R-:W-:Y:S01]  /*23860*/  @!PT LDS RZ, [RZ] ;  /* 0x00000000fffff984 */ /* 0x000fe20000000800 */
[----:B------:R-:W-:Y:S01]  /*23870*/  @!PT LDS RZ, [RZ] ;  /* 0x00000000fffff984 */ /* 0x000fe20000000800 */
[----:B------:R0:W-:Y:S04]  /*23880*/  @!P1 LDGSTS.E.BYPASS.LTC128B.128 [R20+0xbc00], desc[UR42][R6.64], !P0 ;  /* 0x0bc0000006149fae */ /* 0x0001e8000c101d6a */
[----:B------:R-:W-:Y:S01]  /*23890*/  ISETP.GE.AND P1, PT, R0, R3, PT ;  /* 0x000000030000720c */ /* 0x000fe20003f26270 */
[----:B------:R-:W-:-:S02]  /*238a0*/  VIADD R0, R28, 0x90 ;  /* 0x000000901c007836 */ /* 0x000fc40000000000 */
[----:B------:R-:W-:-:S10]  /*238b0*/  IMAD.MOV.U32 R8, RZ, RZ, R14 ;  /* 0x000000ffff087224 */ /* 0x000fd400078e000e */
[----:B0-----:R-:W-:Y:S05]  /*238c0*/  WARPSYNC.COLLECTIVE R15, `(.L_x_14726) ;  /* 0x000000000f087348 */ /* 0x001fea0003c00000 */
[----:B------:R1:W2:Y:S02]  /*238d0*/  SHFL.IDX P6, R14, R13, R12, R11 ;  /* 0x0000000c0d0e7389 */ /* 0x0002a400000c000b */
[----:B012---:R-:W-:Y:S01]  /*238e0*/  ENDCOLLECTIVE ;  /* 0x000000000000791b */ /* 0x007fe20003800000 */
.L_x_14726:
[----:B------:R-:W-:Y:S02]  /*238f0*/  IMAD.MOV.U32 R13, RZ, RZ, R4 ;  /* 0x000000ffff0d7224 */ /* 0x000fe400078e0004 */
[----:B------:R-:W-:Y:S02]  /*23900*/  IMAD.MOV.U32 R12, RZ, RZ, 0x1 ;  /* 0x00000001ff0c7424 */ /* 0x000fe400078e00ff */
[----:B------:R-:W-:-:S07]  /*23910*/  IMAD.MOV.U32 R2, RZ, RZ, R14 ;  /* 0x000000ffff027224 */ /* 0x000fce00078e000e */
[----:B------:R-:W-:Y:S05]  /*23920*/  WARPSYNC.COLLECTIVE R15, `(.L_x_14727) ;  /* 0x000000000f087348 */ /* 0x000fea0003c00000 */
[----:B------:R0:W1:Y:S02]  /*23930*/  SHFL.IDX P6, R14, R13, R12, R11 ;  /* 0x0000000c0d0e7389 */ /* 0x00006400000c000b */
[----:B01----:R-:W-:Y:S01]  /*23940*/  ENDCOLLECTIVE ;  /* 0x000000000000791b */ /* 0x003fe20003800000 */
.L_x_14727:
        /* <DEDUP_REMOVED lines=15> */
.L_x_14728:
[----:B------:R-:W-:Y:S02]  /*23a40*/  IMAD.MOV.U32 R13, RZ, RZ, R4 ;  /* 0x000000ffff0d7224 */ /* 0x000fe400078e0004 */
[----:B------:R-:W-:Y:S02]  /*23a50*/  IMAD.MOV.U32 R12, RZ, RZ, 0x2 ;  /* 0x00000002ff0c7424 */ /* 0x000fe400078e00ff */
[----:B------:R-:W-:-:S07]  /*23a60*/  IMAD.MOV.U32 R6, RZ, RZ, R14 ;  /* 0x000000ffff067224 */ /* 0x000fce00078e000e */
[----:B------:R-:W-:Y:S05]  /*23a70*/  WARPSYNC.COLLECTIVE R15, `(.L_x_14729) ;  /* 0x000000000f087348 */ /* 0x000fea0003c00000 */
[----:B------:R0:W1:Y:S02]  /*23a80*/  SHFL.IDX P6, R14, R13, R12, R11 ;  /* 0x0000000c0d0e7389 */ /* 0x00006400000c000b */
[----:B01----:R-:W-:Y:S01]  /*23a90*/  ENDCOLLECTIVE ;  /* 0x000000000000791b */ /* 0x003fe20003800000 */
.L_x_14729:
        /* <DEDUP_REMOVED lines=13> */
.L_x_14730:
[----:B------:R-:W-:Y:S02]  /*23b70*/  IMAD.MOV.U32 R13, RZ, RZ, R4 ;  /* 0x000000ffff0d7224 */ /* 0x000fe400078e0004 */
[----:B------:R-:W-:Y:S02]  /*23b80*/  IMAD.MOV.U32 R12, RZ, RZ, 0x3 ;  /* 0x00000003ff0c7424 */ /* 0x000fe400078e00ff */
[----:B------:R-:W-:-:S07]  /*23b90*/  IMAD.MOV.U32 R6, RZ, RZ, R14 ;  /* 0x000000ffff067224 */ /* 0x000fce00078e000e */
[----:B------:R-:W-:Y:S05]  /*23ba0*/  WARPSYNC.COLLECTIVE R15, `(.L_x_14731) ;  /* 0x000000000f087348 */ /* 0x000fea0003c00000 */
[----:B------:R0:W1:Y:S02]  /*23bb0*/  SHFL.IDX P6, R14, R13, R12, R11 ;  /* 0x0000000c0d0e7389 */ /* 0x00006400000c000b */
[----:B01----:R-:W-:Y:S01]  /*23bc0*/  ENDCOLLECTIVE ;  /* 0x000000000000791b */ /* 0x003fe20003800000 */
.L_x_14731:
        /* <DEDUP_REMOVED lines=12> */
.L_x_14732:
[----:B------:R-:W-:Y:S01]  /*23c90*/  IMAD.MOV.U32 R2, RZ, RZ, R14 ;  /* 0x000000ffff027224 */ /* 0x000fe200078e000e */
[----:B------:R-:W-:Y:S06]  /*23ca0*/  BRA `(.L_x_14733) ;  /* 0xffffff9c00807947 */ /* 0x000fec000383ffff */
.L_x_14564:
[----:B-1----:R1:W2:Y:S02]  /*23cb0*/  SYNCS.PHASECHK.TRANS64.TRYWAIT P0, [R22+URZ+0x16820], R0 ;  /* 0x01682000160075a7 */ /* 0x0022a4000800017f */
[----:B--2---:R-:W-:Y:S05]  /*23cc0*/  @!P0 NANOSLEEP.SYNCS 0x989680 ;  /* 0x009896800000895d */ /* 0x004fea0003900000 */
[----:B------:R-:W2:Y:S02]  /*23cd0*/  @!P0 SYNCS.PHASECHK.TRANS64 P0, [R22+URZ+0x16820], R0 ;  /* 0x01682000160085a7 */ /* 0x000ea4000800007f */
[----:B--2---:R-:W-:Y:S05]  /*23ce0*/  @!P0 BRA `(.L_x_14564) ;  /* 0xfffffffc00f08947 */ /* 0x004fea000383ffff */
[----:B------:R-:W-:Y:S05]  /*23cf0*/  BRA `(.L_x_14734) ;  /* 0xffffff9c00dc7947 */ /* 0x000fea000383ffff */
.L_x_14569:
[----:B0-----:R0:W1:Y:S02]  /*23d00*/  SYNCS.PHASECHK.TRANS64.TRYWAIT P0, [R5+URZ+0x16840], R2 ;  /* 0x01684002050075a7 */ /* 0x001064000800017f */
[----:B-1----:R-:W-:Y:S05]  /*23d10*/  @!P0 NANOSLEEP.SYNCS 0x989680 ;  /* 0x009896800000895d */ /* 0x002fea0003900000 */
[----:B------:R-:W1:Y:S02]  /*23d20*/  @!P0 SYNCS.PHASECHK.TRANS64 P0, [R5+URZ+0x16840], R2 ;  /* 0x01684002050085a7 */ /* 0x000e64000800007f */
[----:B-1----:R-:W-:Y:S05]  /*23d30*/  @!P0 BRA `(.L_x_14569) ;  /* 0xfffffffc00f08947 */ /* 0x002fea000383ffff */
[----:B------:R-:W-:Y:S05]  /*23d40*/  BRA `(.L_x_14735) ;  /* 0xffffffa000bc7947 */ /* 0x000fea000383ffff */
.L_x_14570:
        /* <DEDUP_REMOVED lines=8> */
.L_x_14737:
[----:B------:R-:W-:Y:S05]  /*23dd0*/  BSYNC B1 ;  /* 0x0000000000017941 */ /* 0x000fea0003800000 */
.L_x_14736:
        /* <DEDUP_REMOVED lines=10> */
.L_x_14738:
        /* <DEDUP_REMOVED lines=8> */
.L_x_14739:
        /* <DEDUP_REMOVED lines=12> */
.L_x_14740:
[----:B------:R-:W-:Y:S02]  /*23fc0*/  IMAD.MOV.U32 R13, RZ, RZ, R10 ;  /* 0x000000ffff0d7224 */ /* 0x000fe400078e000a */
[----:B------:R-:W-:Y:S02]  /*23fd0*/  IMAD.MOV.U32 R12, RZ, RZ, 0x2 ;  /* 0x00000002ff0c7424 */ /* 0x000fe400078e00ff */
[----:B------:R-:W-:-:S07]  /*23fe0*/  IMAD.MOV.U32 R2, RZ, RZ, R14 ;  /* 0x000000ffff027224 */ /* 0x000fce00078e000e */
[----:B------:R-:W-:Y:S05]  /*23ff0*/  WARPSYNC.COLLECTIVE R15, `(.L_x_14741) ;  /* 0x000000000f087348 */ /* 0x000fea0003c00000 */
[----:B------:R0:W1:Y:S02]  /*24000*/  SHFL.IDX P6, R14, R13, R12, R11 ;  /* 0x0000000c0d0e7389 */ /* 0x00006400000c000b */
[----:B01----:R-:W-:Y:S01]  /*24010*/  ENDCOLLECTIVE ;  /* 0x000000000000791b */ /* 0x003fe20003800000 */
.L_x_14741:
[----:B------:R-:W-:-:S05]  /*24020*/  IADD3 R2, P0, R2, R7, RZ ;  /* 0x0000000702027210 */ /* 0x000fca0007f1e0ff */
[----:B------:R-:W-:-:S05]  /*24030*/  IMAD.X R3, RZ, RZ, R3, P0 ;  /* 0x000000ffff037224 */ /* 0x000fca00000e0603 */
        /* <DEDUP_REMOVED lines=9> */
.L_x_14742:
[----:B------:R-:W-:Y:S02]  /*240d0*/  IMAD.MOV.U32 R13, RZ, RZ, R10 ;  /* 0x000000ffff0d7224 */ /* 0x000fe400078e000a */
[----:B------:R-:W-:Y:S02]  /*240e0*/  IMAD.MOV.U32 R12, RZ, RZ, 0x3 ;  /* 0x00000003ff0c7424 */ /* 0x000fe400078e00ff */
[----:B------:R-:W-:-:S07]  /*240f0*/  IMAD.MOV.U32 R2, RZ, RZ, R14 ;  /* 0x000000ffff027224 */ /* 0x000fce00078e000e */
[----:B------:R-:W-:Y:S05]  /*24100*/  WARPSYNC.COLLECTIVE R15, `(.L_x_14743) ;  /* 0x000000000f087348 */ /* 0x000fea0003c00000 */
[----:B------:R0:W1:Y:S02]  /*24110*/  SHFL.IDX P6, R14, R13, R12, R11 ;  /* 0x0000000c0d0e7389 */ /* 0x00006400000c000b */
[----:B01----:R-:W-:Y:S01]  /*24120*/  ENDCOLLECTIVE ;  /* 0x000000000000791b */ /* 0x003fe20003800000 */
.L_x_14743:
        /* <DEDUP_REMOVED lines=11> */
.L_x_14744:
[----:B------:R-:W-:Y:S02]  /*241e0*/  IMAD.MOV.U32 R13, RZ, RZ, R10 ;  /* 0x000000ffff0d7224 */ /* 0x000fe400078e000a */
[----:B------:R-:W-:Y:S02]  /*241f0*/  IMAD.MOV.U32 R12, RZ, RZ, 0x4 ;  /* 0x00000004ff0c7424 */ /* 0x000fe400078e00ff */
[----:B------:R-:W-:-:S07]  /*24200*/  IMAD.MOV.U32 R2, RZ, RZ, R14 ;  /* 0x000000ffff027224 */ /* 0x000fce00078e000e */
[----:B------:R-:W-:Y:S05]  /*24210*/  WARPSYNC.COLLECTIVE R15, `(.L_x_14745) ;  /* 0x000000000f087348 */ /* 0x000fea0003c00000 */
[----:B------:R0:W1:Y:S02]  /*24220*/  SHFL.IDX P6, R14, R13, R12, R11 ;  /* 0x0000000c0d0e7389 */ /* 0x00006400000c000b */
[----:B01----:R-:W-:Y:S01]  /*24230*/  ENDCOLLECTIVE ;  /* 0x000000000000791b */ /* 0x003fe20003800000 */
.L_x_14745:
        /* <DEDUP_REMOVED lines=11> */
.L_x_14746:
[----:B------:R-:W-:Y:S02]  /*242f0*/  IMAD.MOV.U32 R13, RZ, RZ, R10 ;  /* 0x000000ffff0d7224 */ /* 0x000fe400078e000a */
[----:B------:R-:W-:Y:S02]  /*24300*/  IMAD.MOV.U32 R12, RZ, RZ, 0x5 ;  /* 0x00000005ff0c7424 */ /* 0x000fe400078e00ff */
[----:B------:R-:W-:-:S07]  /*24310*/  IMAD.MOV.U32 R2, RZ, RZ, R14 ;  /* 0x000000ffff027224 */ /* 0x000fce00078e000e */
[----:B------:R-:W-:Y:S05]  /*24320*/  WARPSYNC.COLLECTIVE R15, `(.L_x_14747) ;  /* 0x000000000f087348 */ /* 0x000fea0003c00000 */
[----:B------:R0:W1:Y:S02]  /*24330*/  SHFL.IDX P6, R14, R13, R12, R11 ;  /* 0x0000000c0d0e7389 */ /* 0x00006400000c000b */
[----:B01----:R-:W-:Y:S01]  /*24340*/  ENDCOLLECTIVE ;  /* 0x000000000000791b */ /* 0x003fe20003800000 */
.L_x_14747:
        /* <DEDUP_REMOVED lines=11> */
.L_x_14748:
[----:B------:R-:W-:Y:S02]  /*24400*/  IMAD.MOV.U32 R13, RZ, RZ, R10 ;  /* 0x000000ffff0d7224 */ /* 0x000fe400078e000a */
[----:B------:R-:W-:Y:S02]  /*24410*/  IMAD.MOV.U32 R12, RZ, RZ, 0x6 ;  /* 0x00000006ff0c7424 */ /* 0x000fe400078e00ff */
[----:B------:R-:W-:-:S07]  /*24420*/  IMAD.MOV.U32 R2, RZ, RZ, R14 ;  /* 0x000000ffff027224 */ /* 0x000fce00078e000e */
[----:B------:R-:W-:Y:S05]  /*24430*/  WARPSYNC.COLLECTIVE R15, `(.L_x_14749) ;  /* 0x000000000f087348 */ /* 0x000fea0003c00000 */
[----:B------:R0:W1:Y:S02]  /*24440*/  SHFL.IDX P6, R14, R13, R12, R11 ;  /* 0x0000000c0d0e7389 */ /* 0x00006400000c000b */
[----:B01----:R-:W-:Y:S01]  /*24450*/  ENDCOLLECTIVE ;  /* 0x000000000000791b */ /* 0x003fe20003800000 */
.L_x_14749:
        /* <DEDUP_REMOVED lines=11> */
.L_x_14750:
[----:B------:R-:W-:Y:S02]  /*24510*/  IMAD.MOV.U32 R13, RZ, RZ, R10 ;  /* 0x000000ffff0d7224 */ /* 0x000fe400078e000a */
[----:B------:R-:W-:Y:S02]  /*24520*/  IMAD.MOV.U32 R12, RZ, RZ, 0x7 ;  /* 0x00000007ff0c7424 */ /* 0x000fe400078e00ff */
[----:B------:R-:W-:-:S07]  /*24530*/  IMAD.MOV.U32 R2, RZ, RZ, R14 ;  /* 0x000000ffff027224 */ /* 0x000fce00078e000e */
[----:B------:R-:W-:Y:S05]  /*24540*/  WARPSYNC.COLLECTIVE R15, `(.L_x_14751) ;  /* 0x000000000f087348 */ /* 0x000fea0003c00000 */
[----:B------:R0:W1:Y:S02]  /*24550*/  SHFL.IDX P6, R14, R13, R12, R11 ;  /* 0x0000000c0d0e7389 */ /* 0x00006400000c000b */
[----:B01----:R-:W-:Y:S01]  /*24560*/  ENDCOLLECTIVE ;  /* 0x000000000000791b */ /* 0x003fe20003800000 */
.L_x_14751:
        /* <DEDUP_REMOVED lines=11> */
.L_x_14752:
[----:B------:R-:W-:Y:S01]  /*24620*/  IMAD.MOV.U32 R2, RZ, RZ, R14 ;  /* 0x000000ffff027224 */ /* 0x000fe200078e000e */
[----:B------:R-:W-:Y:S06]  /*24630*/  BRA `(.L_x_14753) ;  /* 0xffffff9c00ac7947 */ /* 0x000fec000383ffff */
.L_x_14575:
[----:B-1----:R1:W2:Y:S02]  /*24640*/  SYNCS.PHASECHK.TRANS64.TRYWAIT P0, [R5+URZ+0x16860], R2 ;  /* 0x01686002050075a7 */ /* 0x0022a4000800017f */
[----:B--2---:R-:W-:Y:S05]  /*24650*/  @!P0 NANOSLEEP.SYNCS 0x989680 ;  /* 0x009896800000895d */ /* 0x004fea0003900000 */
[----:B------:R-:W2:Y:S02]  /*24660*/  @!P0 SYNCS.PHASECHK.TRANS64 P0, [R5+URZ+0x16860], R2 ;  /* 0x01686002050085a7 */ /* 0x000ea4000800007f */
[----:B--2---:R-:W-:Y:S05]  /*24670*/  @!P0 BRA `(.L_x_14575) ;  /* 0xfffffffc00f08947 */ /* 0x004fea000383ffff */
[----:B------:R-:W-:Y:S05]  /*24680*/  BRA `(.L_x_14754) ;  /* 0xffffffa000047947 */ /* 0x000fea000383ffff */
.L_x_14576:
        /* <DEDUP_REMOVED lines=8> */
.L_x_14756:
[----:B------:R-:W-:Y:S05]  /*24710*/  BSYNC B1 ;  /* 0x0000000000017941 */ /* 0x000fea0003800000 */
.L_x_14755:
        /* <DEDUP_REMOVED lines=10> */
.L_x_14757:
[----:B------:R-:W-:Y:S02]  /*247c0*/  IMAD.MOV.U32 R13, RZ, RZ, R24 ;  /* 0x000000ffff0d7224 */ /* 0x000fe400078e0018 */
[----:B------:R-:W-:Y:S02]  /*247d0*/  IMAD.MOV.U32 R12, RZ, RZ, 0x1 ;  /* 0x00000001ff0c7424 */ /* 0x000fe400078e00ff */
[----:B------:R-:W-:-:S07]  /*247e0*/  IMAD.MOV.U32 R2, RZ, RZ, R14 ;  /* 0x000000ffff027224 */ /* 0x000fce00078e000e */
[----:B------:R-:W-:Y:S05]  /*247f0*/  WARPSYNC.COLLECTIVE R15, `(.L_x_14758) ;  /* 0x000000000f087348 */ /* 0x000fea0003c00000 */
[----:B------:R0:W1:Y:S02]  /*24800*/  SHFL.IDX P6, R14, R13, R12, R11 ;  /* 0x0000000c0d0e7389 */ /* 0x00006400000c000b */
[----:B01----:R-:W-:Y:S01]  /*24810*/  ENDCOLLECTIVE ;  /* 0x000000000000791b */ /* 0x003fe20003800000 */
.L_x_14758:
        /* <DEDUP_REMOVED lines=12> */
.L_x_14759:
[----:B------:R-:W-:Y:S02]  /*248e0*/  IMAD.MOV.U32 R13, RZ, RZ, R24 ;  /* 0x000000ffff0d7224 */ /* 0x000fe400078e0018 */
[----:B------:R-:W-:Y:S02]  /*248f0*/  IMAD.MOV.U32 R12, RZ, RZ, 0x2 ;  /* 0x00000002ff0c7424 */ /* 0x000fe400078e00ff */
[----:B------:R-:W-:-:S07]  /*24900*/  IMAD.MOV.U32 R2, RZ, RZ, R14 ;  /* 0x000000ffff027224 */ /* 0x000fce00078e000e */
[----:B------:R-:W-:Y:S05]  /*24910*/  WARPSYNC.COLLECTIVE R15, `(.L_x_14760) ;  /* 0x000000000f087348 */ /* 0x000fea0003c00000 */
[----:B------:R0:W1:Y:S02]  /*24920*/  SHFL.IDX P6, R14, R13, R12, R11 ;  /* 0x0000000c0d0e7389 */ /* 0x00006400000c000b */
[----:B01----:R-:W-:Y:S01]  /*24930*/  ENDCOLLECTIVE ;  /* 0x000000000000791b */ /* 0x003fe20003800000 */
.L_x_14760:
        /* <DEDUP_REMOVED lines=12> */
.L_x_14761:
[----:B------:R-:W-:Y:S02]  /*24a00*/  IMAD.MOV.U32 R13, RZ, RZ, R24 ;  /* 0x000000ffff0d7224 */ /* 0x000fe400078e0018 */
[----:B------:R-:W-:Y:S02]  /*24a10*/  IMAD.MOV.U32 R12, RZ, RZ, 0x3 ;  /* 0x00000003ff0c7424 */ /* 0x000fe400078e00ff */
[----:B------:R-:W-:-:S07]  /*24a20*/  IMAD.MOV.U32 R2, RZ, RZ, R14 ;  /* 0x000000ffff027224 */ /* 0x000fce00078e000e */
[----:B------:R-:W-:Y:S05]  /*24a30*/  WARPSYNC.COLLECTIVE R15, `(.L_x_14762) ;  /* 0x000000000f087348 */ /* 0x000fea0003c00000 */
[----:B------:R0:W1:Y:S02]  /*24a40*/  SHFL.IDX P6, R14, R13, R12, R11 ;  /* 0x0000000c0d0e7389 */ /* 0x00006400000c000b */
[----:B01----:R-:W-:Y:S01]  /*24a50*/  ENDCOLLECTIVE ;  /* 0x000000000000791b */ /* 0x003fe20003800000 */
.L_x_14762:
        /* <DEDUP_REMOVED lines=12> */
.L_x_14763:
[----:B------:R-:W-:Y:S02]  /*24b20*/  IMAD.MOV.U32 R13, RZ, RZ, R24 ;  /* 0x000000ffff0d7224 */ /* 0x000fe400078e0018 */
[----:B------:R-:W-:Y:S02]  /*24b30*/  IMAD.MOV.U32 R12, RZ, RZ, 0x4 ;  /* 0x00000004ff0c7424 */ /* 0x000fe400078e00ff */
[----:B------:R-:W-:-:S07]  /*24b40*/  IMAD.MOV.U32 R2, RZ, RZ, R14 ;  /* 0x000000ffff027224 */ /* 0x000fce00078e000e */
[----:B------:R-:W-:Y:S05]  /*24b50*/  WARPSYNC.COLLECTIVE R15, `(.L_x_14764) ;  /* 0x000000000f087348 */ /* 0x000fea0003c00000 */
[----:B------:R0:W1:Y:S02]  /*24b60*/  SHFL.IDX P6, R14, R13, R12, R11 ;  /* 0x0000000c0d0e7389 */ /* 0x00006400000c000b */
[----:B01----:R-:W-:Y:S01]  /*24b70*/  ENDCOLLECTIVE ;  /* 0x000000000000791b */ /* 0x003fe20003800000 */
.L_x_14764:
        /* <DEDUP_REMOVED lines=12> */
.L_x_14765:
[----:B------:R-:W-:Y:S02]  /*24c40*/  IMAD.MOV.U32 R13, RZ, RZ, R24 ;  /* 0x000000ffff0d7224 */ /* 0x000fe400078e0018 */
[----:B------:R-:W-:Y:S02]  /*24c50*/  IMAD.MOV.U32 R12, RZ, RZ, 0x5 ;  /* 0x00000005ff0c7424 */ /* 0x000fe400078e00ff */
[----:B------:R-:W-:-:S07]  /*24c60*/  IMAD.MOV.U32 R2, RZ, RZ, R14 ;  /* 0x000000ffff027224 */ /* 0x000fce00078e000e */
[----:B------:R-:W-:Y:S05]  /*24c70*/  WARPSYNC.COLLECTIVE R15, `(.L_x_14766) ;  /* 0x000000000f087348 */ /* 0x000fea0003c00000 */
[----:B------:R0:W1:Y:S02]  /*24c80*/  SHFL.IDX P6, R14, R13, R12, R11 ;  /* 0x0000000c0d0e7389 */ /* 0x00006400000c000b */
[----:B01----:R-:W-:Y:S01]  /*24c90*/  ENDCOLLECTIVE ;  /* 0x000000000000791b */ /* 0x003fe20003800000 */
.L_x_14766:
[----:B------:R-:W-:-:S04]  /*24ca0*/  IADD3 R2, P0, R2, R7, RZ ;  /* 0x0000000702027210 */ /* 0x000fc80007f1e0ff */
        /* <DEDUP_REMOVED lines=11> */
.L_x_14767:
[----:B------:R-:W-:Y:S02]  /*24d60*/  IMAD.MOV.U32 R13, RZ, RZ, R24 ;  /* 0x000000ffff0d7224 */ /* 0x000fe400078e0018 */
[----:B------:R-:W-:Y:S02]  /*24d70*/  IMAD.MOV.U32 R12, RZ, RZ, 0x6 ;  /* 0x00000006ff0c7424 */ /* 0x000fe400078e00ff */
[----:B------:R-:W-:-:S07]  /*24d80*/  IMAD.MOV.U32 R2, RZ, RZ, R14 ;  /* 0x000000ffff027224 */ /* 0x000fce00078e000e */
[----:B------:R-:W-:Y:S05]  /*24d90*/  WARPSYNC.COLLECTIVE R15, `(.L_x_14768) ;  /* 0x000000000f087348 */ /* 0x000fea0003c00000 */
[----:B------:R0:W1:Y:S02]  /*24da0*/  SHFL.IDX P6, R14, R13, R12, R11 ;  /* 0x0000000c0d0e7389 */ /* 0x00006400000c000b */
[----:B01----:R-:W-:Y:S01]  /*24db0*/  ENDCOLLECTIVE ;  /* 0x000000000000791b */ /* 0x003fe20003800000 */
.L_x_14768:
        /* <DEDUP_REMOVED lines=12> */
.L_x_14769:
[----:B------:R-:W-:Y:S02]  /*24e80*/  IMAD.MOV.U32 R13, RZ, RZ, R24 ;  /* 0x000000ffff0d7224 */ /* 0x000fe400078e0018 */
[----:B------:R-:W-:Y:S02]  /*24e90*/  IMAD.MOV.U32 R12, RZ, RZ, 0x7 ;  /* 0x00000007ff0c7424 */ /* 0x000fe400078e00ff */
[----:B------:R-:W-:-:S07]  /*24ea0*/  IMAD.MOV.U32 R2, RZ, RZ, R14 ;  /* 0x000000ffff027224 */ /* 0x000fce00078e000e */
[----:B------:R-:W-:Y:S05]  /*24eb0*/  WARPSYNC.COLLECTIVE R15, `(.L_x_14770) ;  /* 0x000000000f087348 */ /* 0x000fea0003c00000 */
[----:B------:R0:W1:Y:S02]  /*24ec0*/  SHFL.IDX P6, R14, R13, R12, R11 ;  /* 0x0000000c0d0e7389 */ /* 0x00006400000c000b */
[----:B01----:R-:W-:Y:S01]  /*24ed0*/  ENDCOLLECTIVE ;  /* 0x000000000000791b */ /* 0x003fe20003800000 */
.L_x_14770:
        /* <DEDUP_REMOVED lines=11> */
.L_x_14771:
[----:B------:R-:W-:Y:S01]  /*24f90*/  IMAD.MOV.U32 R2, RZ, RZ, R14 ;  /* 0x000000ffff027224 */ /* 0x000fe200078e000e */
[----:B------:R-:W-:Y:S06]  /*24fa0*/  BRA `(.L_x_14772) ;  /* 0xffffff9800b47947 */ /* 0x000fec000383ffff */
.L_x_14584:
[----:B0-----:R0:W1:Y:S02]  /*24fb0*/  SYNCS.PHASECHK.TRANS64.TRYWAIT P0, [R0+URZ+0x16860], R3 ;  /* 0x01686003000075a7 */ /* 0x001064000800017f */
[----:B-1----:R-:W-:Y:S05]  /*24fc0*/  @!P0 NANOSLEEP.SYNCS 0x989680 ;  /* 0x009896800000895d */ /* 0x002fea0003900000 */
[----:B------:R-:W1:Y:S02]  /*24fd0*/  @!P0 SYNCS.PHASECHK.TRANS64 P0, [R0+URZ+0x16860], R3 ;  /* 0x01686003000085a7 */ /* 0x000e64000800007f */
[----:B-1----:R-:W-:Y:S05]  /*24fe0*/  @!P0 BRA `(.L_x_14584) ;  /* 0xfffffffc00f08947 */ /* 0x002fea000383ffff */
[----:B------:R-:W-:Y:S05]  /*24ff0*/  BRA `(.L_x_14773) ;  /* 0xffffff9c00d87947 */ /* 0x000fea000383ffff */
.L_x_14585:
        /* <DEDUP_REMOVED lines=8> */
.L_x_14775:
[----:B------:R-:W-:Y:S05]  /*25080*/  BSYNC B0 ;  /* 0x0000000000007941 */ /* 0x000fea0003800000 */
.L_x_14774:
        /* <DEDUP_REMOVED lines=10> */
.L_x_14776:
[----:B------:R-:W-:Y:S01]  /*25130*/  ULDC UR4, c[0x0][0x2f4] ;  /* 0x0000bd0000047ab9 */ /* 0x000fe20000000800 */
[----:B------:R-:W-:Y:S02]  /*25140*/  IMAD.MOV.U32 R13, RZ, RZ, R24 ;  /* 0x000000ffff0d7224 */ /* 0x000fe400078e0018 */
        /* <DEDUP_REMOVED lines=10> */
.L_x_14777:
        /* <DEDUP_REMOVED lines=11> */
.L_x_14778:
[----:B------:R-:W-:Y:S02]  /*252a0*/  IMAD.MOV.U32 R13, RZ, RZ, R24 ;  /* 0x000000ffff0d7224 */ /* 0x000fe400078e0018 */
[----:B------:R-:W-:Y:S01]  /*252b0*/  IMAD.MOV.U32 R12, RZ, RZ, 0x2 ;  /* 0x00000002ff0c7424 */ /* 0x000fe200078e00ff */
[----:B------:R-:W-:-:S13]  /*252c0*/  IADD3 R2, P1, R14, R5, RZ ;  /* 0x000000050e027210 */ /* 0x000fda0007f3e0ff */
[----:B------:R-:W-:Y:S05]  /*252d0*/  WARPSYNC.COLLECTIVE R15, `(.L_x_14779) ;  /* 0x000000000f087348 */ /* 0x000fea0003c00000 */
[----:B------:R0:W1:Y:S02]  /*252e0*/  SHFL.IDX P6, R14, R13, R12, R11 ;  /* 0x0000000c0d0e7389 */ /* 0x00006400000c000b */
[----:B01----:R-:W-:Y:S01]  /*252f0*/  ENDCOLLECTIVE ;  /* 0x000000000000791b */ /* 0x003fe20003800000 */
.L_x_14779:
        /* <DEDUP_REMOVED lines=11> */
.L_x_14780:
[----:B------:R-:W-:Y:S02]  /*253b0*/  IMAD.MOV.U32 R13, RZ, RZ, R24 ;  /* 0x000000ffff0d7224 */ /* 0x000fe400078e0018 */
[----:B------:R-:W-:Y:S01]  /*253c0*/  IMAD.MOV.U32 R12, RZ, RZ, 0x3 ;  /* 0x00000003ff0c7424 */ /* 0x000fe200078e00ff */
[----:B------:R-:W-:-:S13]  /*253d0*/  IADD3 R2, P1, R14, R5, RZ ;  /* 0x000000050e027210 */ /* 0x000fda0007f3e0ff */
[----:B------:R-:W-:Y:S05]  /*253e0*/  WARPSYNC.COLLECTIVE R15, `(.L_x_14781) ;  /* 0x000000000f087348 */ /* 0x000fea0003c00000 */
[----:B------:R0:W1:Y:S02]  /*253f0*/  SHFL.IDX P6, R14, R13, R12, R11 ;  /* 0x0000000c0d0e7389 */ /* 0x00006400000c000b */
[----:B01----:R-:W-:Y:S01]  /*25400*/  ENDCOLLECTIVE ;  /* 0x000000000000791b */ /* 0x003fe20003800000 */
.L_x_14781:
        /* <DEDUP_REMOVED lines=11> */
.L_x_14782:
[----:B------:R-:W-:Y:S02]  /*254c0*/  IMAD.MOV.U32 R13, RZ, RZ, R24 ;  /* 0x000000ffff0d7224 */ /* 0x000fe400078e0018 */
[----:B------:R-:W-:Y:S01]  /*254d0*/  IMAD.MOV.U32 R12, RZ, RZ, 0x4 ;  /* 0x00000004ff0c7424 */ /* 0x000fe200078e00ff */
[----:B------:R-:W-:-:S13]  /*254e0*/  IADD3 R2, P1, R14, R5, RZ ;  /* 0x000000050e027210 */ /* 0x000fda0007f3e0ff */
[----:B------:R-:W-:Y:S05]  /*254f0*/  WARPSYNC.COLLECTIVE R15, `(.L_x_14783) ;  /* 0x000000000f087348 */ /* 0x000fea0003c00000 */
[----:B------:R0:W1:Y:S02]  /*25500*/  SHFL.IDX P6, R14, R13, R12, R11 ;  /* 0x0000000c0d0e7389 */ /* 0x00006400000c000b */
[----:B01----:R-:W-:Y:S01]  /*25510*/  ENDCOLLECTIVE ;  /* 0x000000000000791b */ /* 0x003fe20003800000 */
.L_x_14783:
        /* <DEDUP_REMOVED lines=11> */
.L_x_14784:
[----:B------:R-:W-:Y:S02]  /*255d0*/  IMAD.MOV.U32 R13, RZ, RZ, R24 ;  /* 0x000000ffff0d7224 */ /* 0x000fe400078e0018 */
[----:B------:R-:W-:Y:S01]  /*255e0*/  IMAD.MOV.U32 R12, RZ, RZ, 0x5 ;  /* 0x00000005ff0c7424 */ /* 0x000fe200078e00ff */
[----:B------:R-:W-:-:S13]  /*255f0*/  IADD3 R2, P1, R14, R5, RZ ;  /* 0x000000050e027210 */ /* 0x000fda0007f3e0ff */
[----:B------:R-:W-:Y:S05]  /*25600*/  WARPSYNC.COLLECTIVE R15, `(.L_x_14785) ;  /* 0x000000000f087348 */ /* 0x000fea0003c00000 */
[----:B------:R0:W1:Y:S02]  /*25610*/  SHFL.IDX P6, R14, R13, R12, R11 ;  /* 0x0000000c0d0e7389 */ /* 0x00006400000c000b */
[----:B01----:R-:W-:Y:S01]  /*25620*/  ENDCOLLECTIVE ;  /* 0x000000000000791b */ /* 0x003fe20003800000 */
.L_x_14785:
        /* <DEDUP_REMOVED lines=11> */
.L_x_14786:
[----:B------:R-:W-:Y:S02]  /*256e0*/  IMAD.MOV.U32 R13, RZ, RZ, R24 ;  /* 0x000000ffff0d7224 */ /* 0x000fe400078e0018 */
[----:B------:R-:W-:Y:S01]  /*256f0*/  IMAD.MOV.U32 R12, RZ, RZ, 0x6 ;  /* 0x00000006ff0c7424 */ /* 0x000fe200078e00ff */
[----:B------:R-:W-:-:S13]  /*25700*/  IADD3 R2, P1, R14, R5, RZ ;  /* 0x000000050e027210 */ /* 0x000fda0007f3e0ff */
[----:B------:R-:W-:Y:S05]  /*25710*/  WARPSYNC.COLLECTIVE R15, `(.L_x_14787) ;  /* 0x000000000f087348 */ /* 0x000fea0003c00000 */
[----:B------:R0:W1:Y:S02]  /*25720*/  SHFL.IDX P6, R14, R13, R12, R11 ;  /* 0x0000000c0d0e7389 */ /* 0x00006400000c000b */
[----:B01----:R-:W-:Y:S01]  /*25730*/  ENDCOLLECTIVE ;  /* 0x000000000000791b */ /* 0x003fe20003800000 */
.L_x_14787:
        /* <DEDUP_REMOVED lines=11> */
.L_x_14788:
[----:B------:R-:W-:Y:S02]  /*257f0*/  IMAD.MOV.U32 R13, RZ, RZ, R24 ;  /* 0x000000ffff0d7224 */ /* 0x000fe400078e0018 */
[----:B------:R-:W-:Y:S01]  /*25800*/  IMAD.MOV.U32 R12, RZ, RZ, 0x7 ;  /* 0x00000007ff0c7424 */ /* 0x000fe200078e00ff */
[----:B------:R-:W-:-:S13]  /*25810*/  IADD3 R2, P1, R14, R5, RZ ;  /* 0x000000050e027210 */ /* 0x000fda0007f3e0ff */
[----:B------:R-:W-:Y:S05]  /*25820*/  WARPSYNC.COLLECTIVE R15, `(.L_x_14789) ;  /* 0x000000000f087348 */ /* 0x000fea0003c00000 */
[----:B------:R0:W1:Y:S02]  /*25830*/  SHFL.IDX P6, R14, R13, R12, R11 ;  /* 0x0000000c0d0e7389 */ /* 0x00006400000c000b */
[----:B01----:R-:W-:Y:S01]  /*25840*/  ENDCOLLECTIVE ;  /* 0x000000000000791b */ /* 0x003fe20003800000 */
.L_x_14789:
        /* <DEDUP_REMOVED lines=10> */
.L_x_14790:
[----:B------:R-:W-:Y:S05]  /*258f0*/  BRA `(.L_x_14791) ;  /* 0xffffff98009c7947 */ /* 0x000fea000383ffff */
.L_x_14590:
[----:B------:R-:W-:Y:S01]  /*25900*/  BSSY B0, `(.L_x_14792) ;  /* 0x0000008000007945 */ /* 0x000fe20003800000 */
[----:B------:R-:W-:Y:S01]  /*25910*/  IMAD.MOV.U32 R13, RZ, RZ, R16 ;  /* 0x000000ffff0d7224 */ /* 0x000fe200078e0010 */
[----:B------:R-:W-:Y:S01]  /*25920*/  MOV R11, 0x1f ;  /* 0x0000001f000b7802 */ /* 0x000fe20000000f00 */
[----:B-1----:R-:W-:Y:S02]  /*25930*/  IMAD.MOV.U32 R12, RZ, RZ, RZ ;  /* 0x000000ffff0c7224 */ /* 0x002fe400078e00ff */
[----:B------:R-:W-:-:S07]  /*25940*/  IMAD.MOV.U32 R15, RZ, RZ, -0x1 ;  /* 0xffffffffff0f7424 */ /* 0x000fce00078e00ff */
[----:B--2---:R-:W-:Y:S05]  /*25950*/  WARPSYNC.COLLECTIVE R15, `(.L_x_14793) ;  /* 0x000000000f087348 */ /* 0x004fea0003c00000 */
[----:B------:R0:W1:Y:S02]  /*25960*/  SHFL.IDX P6, R14, R13, R12, R11 ;  /* 0x0000000c0d0e7389 */ /* 0x00006400000c000b */
[----:B012---:R-:W-:Y:S01]  /*25970*/  ENDCOLLECTIVE ;  /* 0x000000000000791b */ /* 0x007fe20003800000 */
.L_x_14793:
[----:B------:R-:W-:Y:S05]  /*25980*/  BSYNC B0 ;  /* 0x0000000000007941 */ /* 0x000fea0003800000 */
.L_x_14792:
        /* <DEDUP_REMOVED lines=9> */
.L_x_14794:
        /* <DEDUP_REMOVED lines=18> */
.L_x_14795:
[----:B------:R-:W-:Y:S01]  /*25b40*/  IMAD.MOV.U32 R12, RZ, RZ, 0x2 ;  /* 0x00000002ff0c7424 */ /* 0x000fe200078e00ff */
[----:B------:R-:W-:-:S05]  /*25b50*/  SEL R5, R14, RZ, P1 ;  /* 0x000000ff0e057207 */ /* 0x000fca0000800000 */
[----:B------:R-:W-:-:S04]  /*25b60*/  IMAD.IADD R4, R2, 0x1, R5 ;  /* 0x0000000102047824 */ /* 0x000fc800078e0205 */
[----:B------:R-:W-:-:S07]  /*25b70*/  IMAD.MOV.U32 R13, RZ, RZ, R4 ;  /* 0x000000ffff0d7224 */ /* 0x000fce00078e0004 */
[----:B------:R-:W-:Y:S05]  /*25b80*/  WARPSYNC.COLLECTIVE R15, `(.L_x_14796) ;  /* 0x000000000f087348 */ /* 0x000fea0003c00000 */
[----:B------:R0:W1:Y:S02]  /*25b90*/  SHFL.UP P6, R14, R13, R12, R11 ;  /* 0x0400000c0d0e7389 */ /* 0x00006400000c000b */
[----:B01----:R-:W-:Y:S01]  /*25ba0*/  ENDCOLLECTIVE ;  /* 0x000000000000791b */ /* 0x003fe20003800000 */
.L_x_14796:
[----:B------:R-:W-:Y:S01]  /*25bb0*/  IMAD.MOV.U32 R12, RZ, RZ, 0x4 ;  /* 0x00000004ff0c7424 */ /* 0x000fe200078e00ff */
[----:B------:R-:W-:-:S05]  /*25bc0*/  SEL R5, R14, RZ, P2 ;  /* 0x000000ff0e057207 */ /* 0x000fca0001000000 */
[----:B------:R-:W-:-:S04]  /*25bd0*/  IMAD.IADD R5, R4, 0x1, R5 ;  /* 0x0000000104057824 */ /* 0x000fc800078e0205 */
[----:B------:R-:W-:-:S07]  /*25be0*/  IMAD.MOV.U32 R13, RZ, RZ, R5 ;  /* 0x000000ffff0d7224 */ /* 0x000fce00078e0005 */
[----:B------:R-:W-:Y:S05]  /*25bf0*/  WARPSYNC.COLLECTIVE R15, `(.L_x_14797) ;  /* 0x000000000f087348 */ /* 0x000fea0003c00000 */
[----:B------:R0:W1:Y:S02]  /*25c00*/  SHFL.UP P6, R14, R13, R12, R11 ;  /* 0x0400000c0d0e7389 */ /* 0x00006400000c000b */
[----:B01----:R-:W-:Y:S01]  /*25c10*/  ENDCOLLECTIVE ;  /* 0x000000000000791b */ /* 0x003fe20003800000 */
.L_x_14797:
[----:B------:R-:W-:Y:S01]  /*25c20*/  IMAD.MOV.U32 R12, RZ, RZ, 0x8 ;  /* 0x00000008ff0c7424 */ /* 0x000fe200078e00ff */
[----:B------:R-:W-:-:S05]  /*25c30*/  SEL R6, R14, RZ, P3 ;  /* 0x000000ff0e067207 */ /* 0x000fca0001800000 */
[----:B------:R-:W-:-:S04]  /*25c40*/  IMAD.IADD R6, R5, 0x1, R6 ;  /* 0x0000000105067824 */ /* 0x000fc800078e0206 */
[----:B------:R-:W-:-:S07]  /*25c50*/  IMAD.MOV.U32 R13, RZ, RZ, R6 ;  /* 0x000000ffff0d7224 */ /* 0x000fce00078e0006 */
[----:B------:R-:W-:Y:S05]  /*25c60*/  WARPSYNC.COLLECTIVE R15, `(.L_x_14798) ;  /* 0x000000000f087348 */ /* 0x000fea0003c00000 */
[----:B------:R0:W1:Y:S02]  /*25c70*/  SHFL.UP P6, R14, R13, R12, R11 ;  /* 0x0400000c0d0e7389 */ /* 0x00006400000c000b */
[----:B01----:R-:W-:Y:S01]  /*25c80*/  ENDCOLLECTIVE ;  /* 0x000000000000791b */ /* 0x003fe20003800000 */
.L_x_14798:
[----:B------:R-:W-:Y:S01]  /*25c90*/  IMAD.MOV.U32 R12, RZ, RZ, 0x10 ;  /* 0x00000010ff0c7424 */ /* 0x000fe200078e00ff */
[----:B------:R-:W-:-:S05]  /*25ca0*/  SEL R3, R14, RZ, P4 ;  /* 0x000000ff0e037207 */ /* 0x000fca0002000000 */
[----:B------:R-:W-:-:S04]  /*25cb0*/  IMAD.IADD R4, R6, 0x1, R3 ;  /* 0x0000000106047824 */ /* 0x000fc800078e0203 */
[----:B------:R-:W-:-:S07]  /*25cc0*/  IMAD.MOV.U32 R13, RZ, RZ, R4 ;  /* 0x000000ffff0d7224 */ /* 0x000fce00078e0004 */
[----:B------:R-:W-:Y:S05]  /*25cd0*/  WARPSYNC.COLLECTIVE R15, `(.L_x_14799) ;  /* 0x000000000f087348 */ /* 0x000fea0003c00000 */
[----:B------:R0:W1:Y:S02]  /*25ce0*/  SHFL.UP P6, R14, R13, R12, R11 ;  /* 0x0400000c0d0e7389 */ /* 0x00006400000c000b */
[----:B01----:R-:W-:Y:S01]  /*25cf0*/  ENDCOLLECTIVE ;  /* 0x000000000000791b */ /* 0x003fe20003800000 */
.L_x_14799:
        /* <DEDUP_REMOVED lines=8> */
.L_x_14800:
[----:B------:R-:W-:Y:S05]  /*25d80*/  BRA `(.L_x_14801) ;  /* 0xffffff9800a07947 */ /* 0x000fea000383ffff */
.L_x_14595:
[----:B------:R-:W-:Y:S01]  /*25d90*/  BSSY B0, `(.L_x_14802) ;  /* 0x0000008000007945 */ /* 0x000fe20003800000 */
[----:B-----5:R-:W-:Y:S02]  /*25da0*/  IMAD.MOV.U32 R13, RZ, RZ, R2 ;  /* 0x000000ffff0d7224 */ /* 0x020fe400078e0002 */
[----:B-1----:R-:W-:Y:S02]  /*25db0*/  IMAD.MOV.U32 R12, RZ, RZ, 0x1 ;  /* 0x00000001ff0c7424 */ /* 0x002fe400078e00ff */
[----:B------:R-:W-:Y:S02]  /*25dc0*/  IMAD.MOV.U32 R11, RZ, RZ, RZ ;  /* 0x000000ffff0b7224 */ /* 0x000fe400078e00ff */
[----:B------:R-:W-:-:S07]  /*25dd0*/  IMAD.MOV.U32 R15, RZ, RZ, -0x1 ;  /* 0xffffffffff0f7424 */ /* 0x000fce00078e00ff */
[----:B0-2---:R-:W-:Y:S05]  /*25de0*/  WARPSYNC.COLLECTIVE R15, `(.L_x_14803) ;  /* 0x000000000f087348 */ /* 0x005fea0003c00000 */
[----:B------:R1:W3:Y:S02]  /*25df0*/  SHFL.UP P6, R14, R13, R12, R11 ;  /* 0x0400000c0d0e7389 */ /* 0x0002e400000c000b */
[----:B0123--:R-:W-:Y:S01]  /*25e00*/  ENDCOLLECTIVE ;  /* 0x000000000000791b */ /* 0x00ffe20003800000 */
.L_x_14803:
[----:B------:R-:W-:Y:S05]  /*25e10*/  BSYNC B0 ;  /* 0x0000000000007941 */ /* 0x000fea0003800000 */
.L_x_14802:
        /* <DEDUP_REMOVED lines=8> */
.L_x_14804:
[----:B------:R-:W-:Y:S01]  /*25ea0*/  IMAD.MOV.U32 R12, RZ, RZ, 0x4 ;  /* 0x00000004ff0c7424 */ /* 0x000fe200078e00ff */
[----:B------:R-:W-:-:S05]  /*25eb0*/  SEL R14, R14, RZ, P2 ;  /* 0x000000ff0e0e7207 */ /* 0x000fca0001000000 */
[----:B------:R-:W-:-:S04]  /*25ec0*/  IMAD.IADD R3, R13, 0x1, R14 ;  /* 0x000000010d037824 */ /* 0x000fc800078e020e */
[----:B------:R-:W-:-:S07]  /*25ed0*/  IMAD.MOV.U32 R13, RZ, RZ, R3 ;  /* 0x000000ffff0d7224 */ /* 0x000fce00078e0003 */
[----:B------:R-:W-:Y:S05]  /*25ee0*/  WARPSYNC.COLLECTIVE R15, `(.L_x_14805) ;  /* 0x000000000f087348 */ /* 0x000fea0003c00000 */
[----:B------:R0:W1:Y:S02]  /*25ef0*/  SHFL.UP P6, R14, R13, R12, R11 ;  /* 0x0400000c0d0e7389 */ /* 0x00006400000c000b */
[----:B01----:R-:W-:Y:S01]  /*25f00*/  ENDCOLLECTIVE ;  /* 0x000000000000791b */ /* 0x003fe20003800000 */
.L_x_14805:
[----:B------:R-:W-:Y:S01]  /*25f10*/  IMAD.MOV.U32 R12, RZ, RZ, 0x8 ;  /* 0x00000008ff0c7424 */ /* 0x000fe200078e00ff */
[----:B------:R-:W-:-:S05]  /*25f20*/  SEL R4, R14, RZ, P3 ;  /* 0x000000ff0e047207 */ /* 0x000fca0001800000 */
[----:B------:R-:W-:-:S04]  /*25f30*/  IMAD.IADD R4, R3, 0x1, R4 ;  /* 0x0000000103047824 */ /* 0x000fc800078e0204 */
[----:B------:R-:W-:-:S07]  /*25f40*/  IMAD.MOV.U32 R13, RZ, RZ, R4 ;  /* 0x000000ffff0d7224 */ /* 0x000fce00078e0004 */
[----:B------:R-:W-:Y:S05]  /*25f50*/  WARPSYNC.COLLECTIVE R15, `(.L_x_14806) ;  /* 0x000000000f087348 */ /* 0x000fea0003c00000 */
[----:B------:R0:W1:Y:S02]  /*25f60*/  SHFL.UP P6, R14, R13, R12, R11 ;  /* 0x0400000c0d0e7389 */ /* 0x00006400000c000b */
[----:B01----:R-:W-:Y:S01]  /*25f70*/  ENDCOLLECTIVE ;  /* 0x000000000000791b */ /* 0x003fe20003800000 */
.L_x_14806:
[----:B------:R-:W-:Y:S01]  /*25f80*/  IMAD.MOV.U32 R12, RZ, RZ, 0x10 ;  /* 0x00000010ff0c7424 */ /* 0x000fe200078e00ff */
[----:B------:R-:W-:-:S05]  /*25f90*/  SEL R5, R14, RZ, P4 ;  /* 0x000000ff0e057207 */ /* 0x000fca0002000000 */
[----:B------:R-:W-:-:S04]  /*25fa0*/  IMAD.IADD R5, R4, 0x1, R5 ;  /* 0x0000000104057824 */ /* 0x000fc800078e0205 */
[----:B------:R-:W-:-:S07]  /*25fb0*/  IMAD.MOV.U32 R13, RZ, RZ, R5 ;  /* 0x000000ffff0d7224 */ /* 0x000fce00078e0005 */
[----:B------:R-:W-:Y:S05]  /*25fc0*/  WARPSYNC.COLLECTIVE R15, `(.L_x_14807) ;  /* 0x000000000f087348 */ /* 0x000fea0003c00000 */
[----:B------:R0:W1:Y:S02]  /*25fd0*/  SHFL.UP P6, R14, R13, R12, R11 ;  /* 0x0400000c0d0e7389 */ /* 0x00006400000c000b */
[----:B01----:R-:W-:Y:S01]  /*25fe0*/  ENDCOLLECTIVE ;  /* 0x000000000000791b */ /* 0x003fe20003800000 */
.L_x_14807:
        /* <DEDUP_REMOVED lines=8> */
.L_x_14808:
[----:B------:R-:W-:Y:S05]  /*26070*/  BRA `(.L_x_14809) ;  /* 0xffffff9800807947 */ /* 0x000fea000383ffff */
.L_x_14597:
[----:B------:R-:W-:Y:S01]  /*26080*/  BSSY B0, `(.L_x_14810) ;  /* 0x0000006000007945 */ /* 0x000fe20003800000 */
[----:B------:R-:W-:Y:S01]  /*26090*/  PLOP3.LUT P6, PT, P6, PT, PT, 0x8, 0x0 ;  /* 0x000000000000781c */ /* 0x000fe200037ce170 */
[----:B------:R-:W-:-:S12]  /*260a0*/  IMAD.MOV.U32 R15, RZ, RZ, -0x1 ;  /* 0xffffffffff0f7424 */ /* 0x000fd800078e00ff */
[----:B01----:R-:W-:Y:S05]  /*260b0*/  WARPSYNC.COLLECTIVE R15, `(.L_x_14811) ;  /* 0x000000000f087348 */ /* 0x003fea0003c00000 */
[----:B------:R-:W-:Y:S01]  /*260c0*/  VOTE.ANY R14, PT, P6 ;  /* 0x00000000000e7806 */ /* 0x000fe200030e0100 */
[----:B01----:R-:W-:Y:S06]  /*260d0*/  ENDCOLLECTIVE ;  /* 0x000000000000791b */ /* 0x003fec0003800000 */
.L_x_14811:
[----:B------:R-:W-:Y:S05]  /*260e0*/  BSYNC B0 ;  /* 0x0000000000007941 */ /* 0x000fea0003800000 */
.L_x_14810:
        /* <DEDUP_REMOVED lines=9> */
.L_x_14812:
[----:B------:R-:W-:Y:S01]  /*26180*/  IMAD.MOV.U32 R17, RZ, RZ, R14 ;  /* 0x000000ffff117224 */ /* 0x000fe200078e000e */
[----:B------:R-:W-:Y:S06]  /*26190*/  BRA `(.L_x_14813) ;  /* 0xffffff9800707947 */ /* 0x000fec000383ffff */
.L_x_14599:
[----:B------:R-:W-:Y:S01]  /*261a0*/  BSSY B0, `(.L_x_14814) ;  /* 0x0000007000007945 */ /* 0x000fe20003800000 */
[----:B------:R-:W-:Y:S02]  /*261b0*/  IMAD.MOV.U32 R13, RZ, RZ, R3 ;  /* 0x000000ffff0d7224 */ /* 0x000fe400078e0003 */
[----:B------:R-:W-:Y:S02]  /*261c0*/  IMAD.MOV.U32 R11, RZ, RZ, 0x1f ;  /* 0x0000001fff0b7424 */ /* 0x000fe400078e00ff */
[----:B------:R-:W-:-:S07]  /*261d0*/  IMAD.MOV.U32 R15, RZ, RZ, -0x1 ;  /* 0xffffffffff0f7424 */ /* 0x000fce00078e00ff */
[----:B0-23--:R-:W-:Y:S05]  /*261e0*/  WARPSYNC.COLLECTIVE R15, `(.L_x_14815) ;  /* 0x000000000f087348 */ /* 0x00dfea0003c00000 */
[----:B------:R1:W4:Y:S02]  /*261f0*/  SHFL.IDX P6, R14, R13, R12, R11 ;  /* 0x0000000c0d0e7389 */ /* 0x00032400000c000b */
[----:B01234-:R-:W-:Y:S01]  /*26200*/  ENDCOLLECTIVE ;  /* 0x000000000000791b */ /* 0x01ffe20003800000 */
.L_x_14815:
[----:B------:R-:W-:Y:S05]  /*26210*/  BSYNC B0 ;  /* 0x0000000000007941 */ /* 0x000fea0003800000 */
.L_x_14814:
[----:B------:R-:W-:Y:S01]  /*26220*/  IMAD.MOV.U32 R6, RZ, RZ, R14 ;  /* 0x000000ffff067224 */ /* 0x000fe200078e000e */
[----:B------:R-:W-:Y:S06]  /*26230*/  BRA `(.L_x_14598) ;  /* 0xffffff9800647947 */ /* 0x000fec000383ffff */
.L_x_14603:
[----:B0-----:R0:W4:Y:S02]  /*26240*/  SYNCS.PHASECHK.TRANS64.TRYWAIT P0, [R5+URZ+0x16820], R0 ;  /* 0x01682000050075a7 */ /* 0x001124000800017f */
[----:B----4-:R-:W-:Y:S05]  /*26250*/  @!P0 NANOSLEEP.SYNCS 0x989680 ;  /* 0x009896800000895d */ /* 0x010fea0003900000 */
[----:B------:R-:W4:Y:S02]  /*26260*/  @!P0 SYNCS.PHASECHK.TRANS64 P0, [R5+URZ+0x16820], R0 ;  /* 0x01682000050085a7 */ /* 0x000f24000800007f */
[----:B----4-:R-:W-:Y:S05]  /*26270*/  @!P0 BRA `(.L_x_14603) ;  /* 0xfffffffc00f08947 */ /* 0x010fea000383ffff */
[----:B------:R-:W-:Y:S05]  /*26280*/  BRA `(.L_x_14816) ;  /* 0xffffff9c00dc7947 */ /* 0x000fea000383ffff */
.L_x_14604:
[----:B------:R-:W4:Y:S01]  /*26290*/  S2R R2, SR_TID.X ;  /* 0x0000000000027919 */ /* 0x000f220000002100 */
[----:B------:R-:W-:Y:S01]  /*262a0*/  BSSY B0, `(.L_x_14817) ;  /* 0x000000a000007945 */ /* 0x000fe20003800000 */
[----:B-1----:R-:W-:Y:S02]  /*262b0*/  IMAD.MOV.U32 R12, RZ, RZ, RZ ;  /* 0x000000ffff0c7224 */ /* 0x002fe400078e00ff */
[----:B------:R-:W-:Y:S02]  /*262c0*/  IMAD.MOV.U32 R11, RZ, RZ, 0x1f ;  /* 0x0000001fff0b7424 */ /* 0x000fe400078e00ff */
[----:B------:R-:W-:Y:S01]  /*262d0*/  IMAD.MOV.U32 R15, RZ, RZ, -0x1 ;  /* 0xffffffffff0f7424 */ /* 0x000fe200078e00ff */
[----:B----4-:R-:W-:-:S04]  /*262e0*/  SHF.R.U32.HI R2, RZ, 0x5, R2 ;  /* 0x00000005ff027819 */ /* 0x010fc80000011602 */
[----:B------:R-:W-:-:S05]  /*262f0*/  LOP3.LUT R2, R2, 0x3, RZ, 0xc0, !PT ;  /* 0x0000000302027812 */ /* 0x000fca00078ec0ff */
[----:B------:R-:W-:-:S07]  /*26300*/  IMAD.MOV.U32 R13, RZ, RZ, R2 ;  /* 0x000000ffff0d7224 */ /* 0x000fce00078e0002 */
[----:B0-23--:R-:W-:Y:S05]  /*26310*/  WARPSYNC.COLLECTIVE R15, `(.L_x_14818) ;  /* 0x000000000f087348 */ /* 0x00dfea0003c00000 */
[----:B------:R1:W4:Y:S02]  /*26320*/  SHFL.IDX P6, R14, R13, R12, R11 ;  /* 0x0000000c0d0e7389 */ /* 0x00032400000c000b */
[----:B01234-:R-:W-:Y:S01]  /*26330*/  ENDCOLLECTIVE ;  /* 0x000000000000791b */ /* 0x01ffe20003800000 */
.L_x_14818:
[----:B------:R-:W-:Y:S05]  /*26340*/  BSYNC B0 ;  /* 0x0000000000007941 */ /* 0x000fea0003800000 */
.L_x_14817:
[----:B------:R-:W-:Y:S05]  /*26350*/  BRA `(.L_x_14819) ;  /* 0xffffff9c00c47947 */ /* 0x000fea000383ffff */
.L_x_14605:
[----:B------:R-:W-:Y:S01]  /*26360*/  BSSY B0, `(.L_x_14820) ;  /* 0x0000006000007945 */ /* 0x000fe20003800000 */
[----:B------:R-:W-:-:S07]  /*26370*/  IMAD.MOV.U32 R15, RZ, RZ, -0x1 ;  /* 0xffffffffff0f7424 */ /* 0x000fce00078e00ff */
[----:B0123--:R-:W-:Y:S05]  /*26380*/  WARPSYNC.COLLECTIVE R15, `(.L_x_14821) ;  /* 0x000000000f0c7348 */ /* 0x00ffea0003c00000 */
[----:B------:R-:W-:Y:S02]  /*26390*/  ELECT P6, UR62, PT ;  /* 0x00000000003e782f */ /* 0x000fe400038c0000 */
[----:B------:R-:W-:Y:S01]  /*263a0*/  MOV R14, UR62 ;  /* 0x0000003e000e7c02 */ /* 0x000fe20008000f00 */
[----:B0123--:R-:W-:Y:S10]  /*263b0*/  ENDCOLLECTIVE ;  /* 0x000000000000791b */ /* 0x00fff40003800000 */
.L_x_14821:
[----:B------:R-:W-:Y:S05]  /*263c0*/  BSYNC B0 ;  /* 0x0000000000007941 */ /* 0x000fea0003800000 */
.L_x_14820:
[----:B------:R-:W-:Y:S05]  /*263d0*/  BRA `(.L_x_14822) ;  /* 0xffffff9c00b87947 */ /* 0x000fea000383ffff */
.L_x_14607:
[----:B0-----:R0:W4:Y:S02]  /*263e0*/  SYNCS.PHASECHK.TRANS64.TRYWAIT P1, [R3+URZ+0x16840], R2 ;  /* 0x01684002030075a7 */ /* 0x001124000802017f */
[----:B----4-:R-:W-:Y:S05]  /*263f0*/  @!P1 NANOSLEEP.SYNCS 0x989680 ;  /* 0x009896800000995d */ /* 0x010fea0003900000 */
[----:B------:R-:W4:Y:S02]  /*26400*/  @!P1 SYNCS.PHASECHK.TRANS64 P1, [R3+URZ+0x16840], R2 ;  /* 0x01684002030095a7 */ /* 0x000f24000802007f */
[----:B----4-:R-:W-:Y:S05]  /*26410*/  @!P1 BRA `(.L_x_14607) ;  /* 0xfffffffc00f09947 */ /* 0x010fea000383ffff */
[----:B------:R-:W-:Y:S05]  /*26420*/  BRA `(.L_x_14823) ;  /* 0xffffff9c00d87947 */ /* 0x000fea000383ffff */
.L_x_14609:
[----:B----4-:R4:W0:Y:S02]  /*26430*/  SYNCS.PHASECHK.TRANS64.TRYWAIT P1, [R25+URZ+0x16840], R0 ;  /* 0x01684000190075a7 */ /* 0x010824000802017f */
[----:B0-----:R-:W-:Y:S05]  /*26440*/  @!P1 NANOSLEEP.SYNCS 0x989680 ;  /* 0x009896800000995d */ /* 0x001fea0003900000 */
[----:B------:R-:W0:Y:S02]  /*26450*/  @!P1 SYNCS.PHASECHK.TRANS64 P1, [R25+URZ+0x16840], R0 ;  /* 0x01684000190095a7 */ /* 0x000e24000802007f */
[----:B0-----:R-:W-:Y:S05]  /*26460*/  @!P1 BRA `(.L_x_14609) ;  /* 0xfffffffc00f09947 */ /* 0x001fea000383ffff */
[----:B------:R-:W-:Y:S05]  /*26470*/  BRA `(.L_x_14824) ;  /* 0xffffff9c00e47947 */ /* 0x000fea000383ffff */
.L_x_14611:
[----:B------:R0:W0:Y:S02]  /*26480*/  SYNCS.PHASECHK.TRANS64.TRYWAIT P1, [R3+URZ+0x16860], R2 ;  /* 0x01686002030075a7 */ /* 0x000024000802017f */
[----:B0-----:R-:W-:Y:S05]  /*26490*/  @!P1 NANOSLEEP.SYNCS 0x989680 ;  /* 0x009896800000995d */ /* 0x001fea0003900000 */
[----:B------:R-:W0:Y:S02]  /*264a0*/  @!P1 SYNCS.PHASECHK.TRANS64 P1, [R3+URZ+0x16860], R2 ;  /* 0x01686002030095a7 */ /* 0x000e24000802007f */
[----:B0-----:R-:W-:Y:S05]  /*264b0*/  @!P1 BRA `(.L_x_14611) ;  /* 0xfffffffc00f09947 */ /* 0x001fea000383ffff */
[----:B------:R-:W-:Y:S05]  /*264c0*/  BRA `(.L_x_14825) ;  /* 0xffffff9c00e07947 */ /* 0x000fea000383ffff */
.L_x_14826:
        /* <DEDUP_REMOVED lines=11> */
.L_x_15867:


//--------------------- .text._ZN7cutlass13device_kernelIN5flash11enable_sm90INS1_16FlashAttnFwdSm90INS1_25CollectiveMainloopFwdSm90ILi2EN4cute5tupleIJNS5_1CILi1EEES8_S8_EEENS6_IJNS7_ILi192EEENS7_ILi128EEENS7_ILi64EEEEEELi64ENS_10bfloat16_tEfNS_4arch4Sm90ELb1ELb0ELb1ELb0ELb1ELb0ELb0ELb1ELb1ELb1ELb0ELb0EEENS1_21CollectiveEpilogueFwdINS6_IJSA_SC_SB_EEES9_SE_SG_Li384ELb0ELb1ELb0ELb0EEENS1_30DynamicPersistentTileSchedulerILi384ELi128ELb0ELb1ELb1EEEEEEEEEvNT_6ParamsE --------------------------
	.section	.text._ZN7cutlass13device_kernelIN5flash11enable_sm90INS1_16FlashAttnFwdSm90INS1_25CollectiveMainloopFwdSm90ILi2EN4cute5tupleIJNS5_1CILi1EEES8_S8_EEENS6_IJNS7_ILi192EEENS7_ILi128EEENS7_ILi64EEEEEELi64ENS_10bfloat16_tEfNS_4arch4Sm90ELb1ELb0ELb1ELb0ELb1ELb0ELb0ELb1ELb1ELb1ELb0ELb0EEENS1_21CollectiveEpilogueFwdINS6_IJSA_SC_SB_EEES9_SE_SG_Li384ELb0ELb1ELb0ELb0EEENS1_30DynamicPersistentTileSchedulerILi384ELi128ELb0ELb1ELb1EEEEEEEEEvNT_6ParamsE,"ax",@progbits
	.align	128
.text._ZN7cutlass13device_kernelIN5flash11enable_sm90INS1_16FlashAttnFwdSm90INS1_25CollectiveMainloopFwdSm90ILi2EN4cute5tupleIJNS5_1CILi1EEES8_S8_EEENS6_IJNS7_ILi192EEENS7_ILi128EEENS7_ILi64EEEEEELi64ENS_10bfloat16_tEfNS_4arch4Sm90ELb1ELb0ELb1ELb0ELb1ELb0ELb0ELb1ELb1ELb1ELb0ELb0EEENS1_21CollectiveEpilogueFwdINS6_IJSA_SC_SB_EEES9_SE_SG_Li384ELb0ELb1ELb0ELb0EEENS1_30DynamicPersistentTileSchedulerILi384ELi128ELb0ELb1ELb1EEEEEEEEEvNT_6ParamsE:
        .type           _ZN7cutlass13device_kernelIN5flash11enable_sm90INS1_16FlashAttnFwdSm90INS1_25CollectiveMainloopFwdSm90ILi2EN4cute5tupleIJNS5_1CILi1EEES8_S8_EEENS6_IJNS7_ILi192EEENS7_ILi128EEENS7_ILi64EEEEEELi64ENS_10bfloat16_tEfNS_4arch4Sm90ELb1ELb0ELb1ELb0ELb1ELb0ELb0ELb1ELb1ELb1ELb0ELb0EEENS1_21CollectiveEpilogueFwdINS6_IJSA_SC_SB_EEES9_SE_SG_Li384ELb0ELb1ELb0ELb0EEENS1_30DynamicPersistentTileSchedulerILi384ELi128ELb0ELb1ELb1EEEEEEEEEvNT_6ParamsE,@function
        .size           _ZN7cutlass13device_kernelIN5flash11enable_sm90INS1_16FlashAttnFwdSm90INS1_25CollectiveMainloopFwdSm90ILi2EN4cute5tupleIJNS5_1CILi1EEES8_S8_EEENS6_IJNS7_ILi192EEENS7_ILi128EEENS7_ILi64EEEEEELi64ENS_10bfloat16_tEfNS_4arch4Sm90ELb1ELb0ELb1ELb0ELb1ELb0ELb0ELb1ELb1ELb1ELb0ELb0EEENS1_21CollectiveEpilogueFwdINS6_IJSA_SC_SB_EEES9_SE_SG_Li384ELb0ELb1ELb0ELb0EEENS1_30DynamicPersistentTileSchedulerILi384ELi128ELb0ELb1ELb1EEEEEEEEEvNT_6ParamsE,(.L_x_15868 - _ZN7cutlass13device_kernelIN5flash11enable_sm90INS1_16FlashAttnFwdSm90INS1_25CollectiveMainloopFwdSm90ILi2EN4cute5tupleIJNS5_1CILi1EEES8_S8_EEENS6_IJNS7_ILi192EEENS7_ILi128EEENS7_ILi64EEEEEELi64ENS_10bfloat16_tEfNS_4arch4Sm90ELb1ELb0ELb1ELb0ELb1ELb0ELb0ELb1ELb1ELb1ELb0ELb0EEENS1_21CollectiveEpilogueFwdINS6_IJSA_SC_SB_EEES9_SE_SG_Li384ELb0ELb1ELb0ELb0EEENS1_30DynamicPersistentTileSchedulerILi384ELi128ELb0ELb1ELb1EEEEEEEEEvNT_6ParamsE)
        .other          _ZN7cutlass13device_kernelIN5flash11enable_sm90INS1_16FlashAttnFwdSm90INS1_25CollectiveMainloopFwdSm90ILi2EN4cute5tupleIJNS5_1CILi1EEES8_S8_EEENS6_IJNS7_ILi192EEENS7_ILi128EEENS7_ILi64EEEEEELi64ENS_10bfloat16_tEfNS_4arch4Sm90ELb1ELb0ELb1ELb0ELb1ELb0ELb0ELb1ELb1ELb1ELb0ELb0EEENS1_21CollectiveEpilogueFwdINS6_IJSA_SC_SB_EEES9_SE_SG_Li384ELb0ELb1ELb0ELb0EEENS1_30DynamicPersistentTileSchedulerILi384ELi128ELb0ELb1ELb1EEEEEEEEEvNT_6ParamsE,@"STO_CUDA_ENTRY STV_DEFAULT"
_ZN7cutlass13device_kernelIN5flash11enable_sm90INS1_16FlashAttnFwdSm90INS1_25CollectiveMainloopFwdSm90ILi2EN4cute5tupleIJNS5_1CILi1EEES8_S8_EEENS6_IJNS7_ILi192EEENS7_ILi128EEENS7_ILi64EEEEEELi64ENS_10bfloat16_tEfNS_4arch4Sm90ELb1ELb0ELb1ELb0ELb1ELb0ELb0ELb1ELb1ELb1ELb0ELb0EEENS1_21CollectiveEpilogueFwdINS6_IJSA_SC_SB_EEES9_SE_SG_Li384ELb0ELb1ELb0ELb0EEENS1_30DynamicPersistentTileSchedulerILi384ELi128ELb0ELb1ELb1EEEEEEEEEvNT_6ParamsE:
        /* <DEDUP_REMOVED lines=45> */
.L_x_14827:
        /* <DEDUP_REMOVED lines=22> */
.L_x_14828:
        /* <DEDUP_REMOVED lines=18> */
.L_x_14829:
        /* <DEDUP_REMOVED lines=22> */
.L_x_14830:
        /* <DEDUP_REMOVED lines=23> */
.L_x_14831:
        /* <DEDUP_REMOVED lines=8> */
.L_x_14833:
        /* <DEDUP_REMOVED lines=22> */
[-C--:B------:R-:W-:Y:S02]  /*0a00*/  LEA.HI R3, R0, R157.reuse, RZ, 0x5 ;  /* 0x0000009d00037211 */ /* 0x080fe400078f28ff */
[----:B------:R-:W-:Y:S02]  /*0a10*/  LOP3.LUT R152, R153, 0xffffff80, RZ, 0xc0, !PT ;  /* 0xffffff8099987812 */ /* 0x000fe400078ec0ff */
[----:B------:R-:W-:Y:S01]  /*0a20*/  LOP3.LUT R4, R2, 0x3fffff0, RZ, 0xc0, !PT ;  /* 0x03fffff002047812 */ /* 0x000fe200078ec0ff */
[----:B------:R-:W-:Y:S01]  /*0a30*/  IMAD.SHL.U32 R3, R3, 0x20, RZ ;  /* 0x0000002003037824 */ /* 0x000fe200078e00ff */
[----:B------:R-:W-:Y:S01]  /*0a40*/  SHF.R.S32.HI R5, RZ, 0x4, R2 ;  /* 0x00000004ff057819 */ /* 0x000fe20000011402 */
[C---:B------:R-:W-:Y:S01]  /*0a50*/  IMAD.IADD R152, R157.reuse, 0x1, -R152 ;  /* 0x000000019d987824 */ /* 0x040fe200078e0a98 */
[----:B------:R-:W-:Y:S01]  /*0a60*/  LEA.HI R8, R0, R157, RZ, 0x2 ;  /* 0x0000009d00087211 */ /* 0x000fe200078f10ff */
[----:B------:R-:W-:Y:S01]  /*0a70*/  IMAD.IADD R4, R157, 0x1, -R4 ;  /* 0x000000019d047824 */ /* 0x000fe200078e0a04 */
[----:B------:R-:W-:-:S02]  /*0a80*/  LEA.HI R2, R2, R5, RZ, 0x1 ;  /* 0x0000000502027211 */ /* 0x000fc400078f08ff */
[----:B------:R-:W-:Y:S02]  /*0a90*/  LOP3.LUT R3, R3, 0xfffffc00, RZ, 0xc0, !PT ;  /* 0xfffffc0003037812 */ /* 0x000fe400078ec0ff */
[----:B------:R-:W-:Y:S02]  /*0aa0*/  SHF.R.S32.HI R7, RZ, 0x1f, R152 ;  /* 0x0000001fff077819 */ /* 0x000fe40000011498 */
[----:B------:R-:W-:Y:S02]  /*0ab0*/  LOP3.LUT R2, R2, 0x1ffffffe, RZ, 0xc0, !PT ;  /* 0x1ffffffe02027812 */ /* 0x000fe400078ec0ff */
[----:B------:R-:W-:Y:S02]  /*0ac0*/  LEA R3, R4, R3, 0x6 ;  /* 0x0000000304037211 */ /* 0x000fe400078e30ff */
[----:B------:R-:W-:Y:S01]  /*0ad0*/  LEA.HI R4, R7, R152, RZ, 0x2 ;  /* 0x0000009807047211 */ /* 0x000fe200078f10ff */
[----:B------:R-:W-:Y:S01]  /*0ae0*/  IMAD.IADD R2, R5, 0x1, -R2 ;  /* 0x0000000105027824 */ /* 0x000fe200078e0a02 */
[----:B------:R-:W-:-:S02]  /*0af0*/  SHF.R.S32.HI R153, RZ, 0x7, R153 ;  /* 0x00000007ff997819 */ /* 0x000fc40000011499 */
[--C-:B------:R-:W-:Y:S01]  /*0b00*/  SHF.R.S32.HI R5, RZ, 0x2, R4.reuse ;  /* 0x00000002ff057819 */ /* 0x100fe20000011404 */
[----:B------:R-:W-:Y:S01]  /*0b10*/  IMAD R155, R2, 0x8, R3 ;  /* 0x00000008029b7824 */ /* 0x000fe200078e0203 */
[----:B------:R-:W-:Y:S01]  /*0b20*/  SHF.R.S32.HI R6, RZ, 0x1f, R4 ;  /* 0x0000001fff067819 */ /* 0x000fe20000011404 */
[----:B------:R-:W-:Y:S01]  /*0b30*/  IMAD.HI R2, R153, 0x55555556, RZ ;  /* 0x5555555699027827 */ /* 0x000fe200078e02ff */
[----:B------:R-:W-:Y:S02]  /*0b40*/  LOP3.LUT R8, R8, 0xfffffffc, RZ, 0xc0, !PT ;  /* 0xfffffffc08087812 */ /* 0x000fe400078ec0ff */
[----:B------:R-:W-:Y:S02]  /*0b50*/  LEA.HI R6, R6, R5, RZ, 0x3 ;  /* 0x0000000506067211 */ /* 0x000fe400078f18ff */
[----:B------:R-:W-:Y:S01]  /*0b60*/  LEA.HI R0, R0, R157, RZ, 0x3 ;  /* 0x0000009d00007211 */ /* 0x000fe200078f18ff */
[----:B------:R-:W-:Y:S01]  /*0b70*/  IMAD.IADD R8, R157, 0x1, -R8 ;  /* 0x000000019d087824 */ /* 0x000fe200078e0a08 */
[----:B------:R-:W-:-:S02]  /*0b80*/  LOP3.LUT R6, R6, 0xfffffff8, RZ, 0xc0, !PT ;  /* 0xfffffff806067812 */ /* 0x000fc400078ec0ff */
[----:B------:R-:W-:Y:S02]  /*0b90*/  LEA.HI R7, R7, R152, RZ, 0x5 ;  /* 0x0000009807077211 */ /* 0x000fe400078f28ff */
        /* <DEDUP_REMOVED lines=10> */
[----:B------:R-:W-:Y:S01]  /*0c40*/  IADD3 R3, R8, -R3, RZ ;  /* 0x8000000308037210 */ /* 0x000fe20007ffe0ff */
[----:B------:R-:W-:Y:S01]  /*0c50*/  IMAD.SHL.U32 R19, R18, 0x8, RZ ;  /* 0x0000000812137824 */ /* 0x000fe200078e00ff */
[----:B------:R-:W-:Y:S01]  /*0c60*/  SHF.R.S32.HI R22, RZ, 0x3, R0 ;  /* 0x00000003ff167819 */ /* 0x000fe20000011400 */
[----:B------:R-:W-:-:S02]  /*0c70*/  IMAD R154, R2, 0x40, R7 ;  /* 0x00000040029a7824 */ /* 0x000fc400078e0207 */
[----:B------:R-:W-:Y:S01]  /*0c80*/  IMAD.IADD R16, R152, 0x1, -R5 ;  /* 0x0000000198107824 */ /* 0x000fe200078e0a05 */
[----:B------:R-:W-:Y:S01]  /*0c90*/  SHF.R.S32.HI R156, RZ, 0x1f, R19 ;  /* 0x0000001fff9c7819 */ /* 0x000fe20000011413 */
[----:B------:R-:W-:-:S07]  /*0ca0*/  IMAD R17, R3, 0x8, R154 ;  /* 0x0000000803117824 */ /* 0x000fce00078e029a */
.L_x_14878:
        /* <DEDUP_REMOVED lines=21> */
.L_x_14834:
[----:B------:R-:W-:Y:S01]  /*0e00*/  ULDC UR7, c[0x0][0xc54] ;  /* 0x0003150000077ab9 */ /* 0x000fe20000000800 */
[----:B------:R-:W-:Y:S01]  /*0e10*/  UMOV UR6, UR9 ;  /* 0x0000000900067c82 */ /* 0x000fe20008000000 */
[----:B------:R-:W-:-:S11]  /*0e20*/  UISETP.NE.AND UP0, UPT, UR7, 0x1, UPT ;  /* 0x000000010700788c */ /* 0x000fd6000bf05270 */
[----:B------:R-:W-:Y:S02]  /*0e30*/  @UP0 ULDC.64 UR10, c[0x0][0xc58] ;  /* 0x00031600000a0ab9 */ /* 0x000fe40000000a00 */
[----:B------:R-:W-:-:S04]  /*0e40*/  UIMAD.WIDE.U32 UR4, UR9, UR10, URZ ;  /* 0x0000000a090472a5 */ /* 0x000fc8000f8e003f */
[----:B------:R-:W-:-:S04]  /*0e50*/  @UP0 USHF.R.U32.HI UR6, URZ, UR11, UR5 ;  /* 0x0000000b3f060299 */ /* 0x000fc80008011605 */
[----:B------:R-:W-:-:S12]  /*0e60*/  UIMAD UR4, UR6, UR7, URZ ;  /* 0x00000007060472a4 */ /* 0x000fd8000f8e023f */
.L_x_14835:
[----:B------:R-:W-:Y:S01]  /*0e70*/  ULDC.64 UR10, c[0x0][0x418] ;  /* 0x00010600000a7ab9 */ /* 0x000fe20000000a00 */
[----:B------:R-:W-:Y:S01]  /*0e80*/  ULOP3.LUT UR6, URZ, UR6, URZ, 0x33, !UPT ;  /* 0x000000063f067292 */ /* 0x000fe2000f8e333f */
[----:B------:R-:W-:Y:S01]  /*0e90*/  PLOP3.LUT P0, PT, PT, PT, PT, 0x80, 0x0 ;  /* 0x000000000000781c */ /* 0x000fe20003f0f070 */
[----:B------:R-:W-:Y:S01]  /*0ea0*/  UISETP.NE.U32.AND UP0, UPT, UR10, URZ, UPT ;  /* 0x0000003f0a00728c */ /* 0x000fe2000bf05070 */
[----:B------:R-:W-:Y:S01]  /*0eb0*/  MOV R0, RZ ;  /* 0x000000ff00007202 */ /* 0x000fe20000000f00 */
[----:B------:R-:W-:Y:S01]  /*0ec0*/  ULDC UR5, c[0x0][0xc3c] ;  /* 0x00030f0000057ab9 */ /* 0x000fe20000000800 */
[----:B------:R-:W-:Y:S01]  /*0ed0*/  UIADD3 UR4, UR9, -UR4, URZ ;  /* 0x8000000409047290 */ /* 0x000fe2000fffe03f */
[----:B------:R-:W-:Y:S01]  /*0ee0*/  IMAD.MOV.U32 R27, RZ, RZ, RZ ;  /* 0x000000ffff1b7224 */ /* 0x000fe200078e00ff */
        /* <DEDUP_REMOVED lines=8> */
[----:B------:R-:W-:Y:S01]  /*0f70*/  UIMAD UR40, UR6, 0xc0, URZ ;  /* 0x000000c0062878a4 */ /* 0x000fe2000f8e023f */
[----:B------:R-:W-:Y:S01]  /*0f80*/  CS2R R112, SRZ ;  /* 0x0000000000707805 */ /* 0x000fe2000001ff00 */
        /* <DEDUP_REMOVED lines=16> */
[----:B------:R-:W-:Y:S01]  /*1090*/  IMAD.MOV.U32 R25, RZ, RZ, RZ ;  /* 0x000000ffff197224 */ /* 0x000fe200078e00ff */
        /* <DEDUP_REMOVED lines=17> */
[----:B------:R-:W-:Y:S01]  /*11b0*/  ULDC UR42, c[0x0][0xc48] ;  /* 0x00031200002a7ab9 */ /* 0x000fe20000000800 */
[----:B------:R-:W-:-:S02]  /*11c0*/  UMOV UR41, UR10 ;  /* 0x0000000a00297c82 */ /* 0x000fc40008000000 */
[----:B------:R-:W-:Y:S02]  /*11d0*/  UISETP.LT.AND UP0, UPT, UR49, UR7, UPT ;  /* 0x000000073100728c */ /* 0x000fe4000bf01270 */
[----:B------:R-:W-:Y:S02]  /*11e0*/  UISETP.NE.AND UP1, UPT, UR42, 0x1, UPT ;  /* 0x000000012a00788c */ /* 0x000fe4000bf25270 */
[----:B------:R-:W-:Y:S02]  /*11f0*/  USEL UR49, UR49, UR7, UP0 ;  /* 0x0000000731317287 */ /* 0x000fe40008000000 */
[----:B------:R-:W-:Y:S02]  /*1200*/  UP2UR UR48, UPR, URZ, 0x4 ;  /* 0x000000043f307883 */ /* 0x000fe40008000000 */
[----:B------:R-:W-:-:S05]  /*1210*/  UISETP.GE.AND UP0, UPT, UR49, 0x1, UPT ;  /* 0x000000013100788c */ /* 0x000fca000bf06270 */
[----:B------:R-:W-:Y:S01]  /*1220*/  @UP1 ULDC UR8, c[0x0][0xc4c] ;  /* 0x0003130000081ab9 */ /* 0x000fe20000000800 */
[----:B------:R-:W-:Y:S01]  /*1230*/  PLOP3.LUT P1, PT, PT, PT, UP0, 0x80, 0x0 ;  /* 0x000000000000781c */ /* 0x000fe20003f2f008 */
[----:B------:R-:W-:Y:S01]  /*1240*/  UIMAD.WIDE.U32 UR4, UR10, UR8, URZ ;  /* 0x000000080a0472a5 */ /* 0x000fe2000f8e003f */
[----:B------:R-:W-:-:S03]  /*1250*/  @UP1 ULDC UR6, c[0x0][0xc50] ;  /* 0x0003140000061ab9 */ /* 0x000fc60000000800 */
[----:B------:R-:W-:-:S04]  /*1260*/  @UP1 USHF.R.U32.HI UR41, URZ, UR6, UR5 ;  /* 0x000000063f291299 */ /* 0x000fc80008011605 */
[----:B------:R-:W-:-:S04]  /*1270*/  UIADD3 UR4, -UR41, URZ, URZ ;  /* 0x0000003f29047290 */ /* 0x000fc8000fffe13f */
[----:B------:R-:W-:Y:S01]  /*1280*/  UIMAD UR42, UR42, UR4, UR10 ;  /* 0x000000042a2a72a4 */ /* 0x000fe2000f8e020a */
[----:B------:R-:W-:Y:S11]  /*1290*/  @!P1 BRA `(.L_x_14836) ;  /* 0x00000088000c9947 */ /* 0x000ff60003800000 */
        /* <DEDUP_REMOVED lines=31> */
.L_x_14837:
        /* <DEDUP_REMOVED lines=9> */
.L_x_14942:
[----:B------:R-:W-:Y:S05]  /*1520*/  @!P0 BRA `(.L_x_14839) ;  /* 0x0000000000048947 */ /* 0x000fea0003800000 */
[----:B------:R-:W-:Y:S01]  /*1530*/  BPT.TRAP 0x1 ;  /* 0x000000040000795c */ /* 0x000fe20000300000 */
.L_x_14839:
[----:B0-----:R-:W-:Y:S01]  /*1540*/  IMAD.U32 R0, RZ, RZ, UR38 ;  /* 0x00000026ff007e24 */ /* 0x001fe2000f8e00ff */
[----:B------:R-:W-:-:S04]  /*1550*/  MOV R3, UR37 ;  /* 0x0000002500037c02 */ /* 0x000fc80008000f00 */
[----:B------:R-:W-:Y:S02]  /*1560*/  LEA R0, R0, UR45, 0x3 ;  /* 0x0000002d00007c11 */ /* 0x000fe4000f8e18ff */
[----:B------:R-:W-:-:S04]  /*1570*/  SHF.L.U32 R3, R3, 0x1f, RZ ;  /* 0x0000001f03037819 */ /* 0x000fc800000006ff */
[----:B------:R0:W1:Y:S01]  /*1580*/  SYNCS.PHASECHK.TRANS64.TRYWAIT P1, [R0+URZ+0x16830], R3 ;  /* 0x01683003000075a7 */ /* 0x000062000802017f */
[----:B------:R-:W-:Y:S05]  /*1590*/  @!P0 BRA `(.L_x_14840) ;  /* 0x0000000000048947 */ /* 0x000fea0003800000 */
[----:B------:R-:W-:Y:S01]  /*15a0*/  BPT.TRAP 0x1 ;  /* 0x000000040000795c */ /* 0x000fe20000300000 */
.L_x_14840:
[----:B-1----:R-:W-:Y:S05]  /*15b0*/  @P1 BRA `(.L_x_14841) ;  /* 0x0000000000081947 */ /* 0x002fea0003800000 */
[----:B------:R-:W1:Y:S02]  /*15c0*/  SYNCS.PHASECHK.TRANS64.TRYWAIT P1, [R0+URZ+0x16830], R3 ;  /* 0x01683003000075a7 */ /* 0x000e64000802017f */
[----:B-1----:R-:W-:Y:S05]  /*15d0*/  @!P1 BRA `(.L_x_14842) ;  /* 0x000000e000209947 */ /* 0x002fea0003800000 */
.L_x_14841:
        /* <DEDUP_REMOVED lines=35> */
.L_x_14843:
[----:B------:R-:W-:Y:S01]  /*1810*/  UISETP.NE.AND UP0, UPT, UR48, URZ, UPT ;  /* 0x0000003f3000728c */ /* 0x000fe2000bf05270 */
[----:B------:R-:W-:Y:S01]  /*1820*/  VIADD R14, R17, UR40 ;  /* 0x00000028110e7c36 */ /* 0x000fe20008000000 */
[----:B------:R-:W-:Y:S01]  /*1830*/  ULDC UR10, c[0x0][0x9d8] ;  /* 0x00027600000a7ab9 */ /* 0x000fe20000000800 */
[----:B------:R-:W-:Y:S01]  /*1840*/  ULDC UR11, c[0x0][0x2f0] ;  /* 0x0000bc00000b7ab9 */ /* 0x000fe20000000800 */
[----:B------:R-:W-:Y:S01]  /*1850*/  FMUL.FTZ R26, R26, UR10 ;  /* 0x0000000a1a1a7c20 */ /* 0x000fe20008410000 */
[----:B------:R-:W-:Y:S01]  /*1860*/  FMUL.FTZ R21, R33, UR10 ;  /* 0x0000000a21157c20 */ /* 0x000fe20008410000 */
[----:B------:R-:W-:Y:S01]  /*1870*/  PLOP3.LUT P1, PT, PT, PT, UP0, 0x80, 0x0 ;  /* 0x000000000000781c */ /* 0x000fe20003f2f008 */
[----:B------:R-:W-:Y:S01]  /*1880*/  FMUL.FTZ R27, R27, UR10 ;  /* 0x0000000a1b1b7c20 */ /* 0x000fe20008410000 */
[----:B------:R-:W-:Y:S01]  /*1890*/  PLOP3.LUT P2, PT, PT, PT, UP0, 0x80, 0x0 ;  /* 0x000000000000781c */ /* 0x000fe20003f4f008 */
[----:B------:R2:W3:Y:S01]  /*18a0*/  MUFU.TANH R105, R26 ;  /* 0x0000001a00697308 */ /* 0x0004e20000002400 */
[----:B------:R-:W-:Y:S01]  /*18b0*/  IMAD.U32 R33, RZ, RZ, UR11 ;  /* 0x0000000bff217e24 */ /* 0x000fe2000f8e00ff */
[----:B------:R-:W-:Y:S01]  /*18c0*/  @UP0 ULDC UR6, c[0x0][0x44c] ;  /* 0x0001130000060ab9 */ /* 0x000fe20000000800 */
[----:B------:R-:W-:Y:S01]  /*18d0*/  FMUL.FTZ R30, R30, UR10 ;  /* 0x0000000a1e1e7c20 */ /* 0x000fe20008410000 */
[----:B------:R-:W-:Y:S01]  /*18e0*/  ULDC UR14, c[0x0][0x288] ;  /* 0x0000a200000e7ab9 */ /* 0x000fe20000000800 */
[----:B------:R-:W-:Y:S01]  /*18f0*/  FMUL.FTZ R31, R31, UR10 ;  /* 0x0000000a1f1f7c20 */ /* 0x000fe20008410000 */
[----:B------:R-:W-:Y:S01]  /*1900*/  FMUL.FTZ R34, R34, UR10 ;  /* 0x0000000a22227c20 */ /* 0x000fe20008410000 */
[----:B------:R-:W-:Y:S01]  /*1910*/  FMUL.FTZ R35, R35, UR10 ;  /* 0x0000000a23237c20 */ /* 0x000fe20008410000 */
[----:B------:R-:W4:Y:S01]  /*1920*/  MUFU.TANH R103, R27 ;  /* 0x0000001b00677308 */ /* 0x000f220000002400 */
[----:B------:R-:W-:Y:S01]  /*1930*/  FMUL.FTZ R38, R38, UR10 ;  /* 0x0000000a26267c20 */ /* 0x000fe20008410000 */
[----:B------:R-:W-:Y:S01]  /*1940*/  @P1 IMAD.HI.U32 R2, R14, UR6, RZ ;  /* 0x000000060e021c27 */ /* 0x000fe2000f8e00ff */
[----:B------:R-:W-:-:S03]  /*1950*/  @UP0 ULDC UR6, c[0x0][0x450] ;  /* 0x0001140000060ab9 */ /* 0x000fc60000000800 */
[----:B------:R-:W-:Y:S01]  /*1960*/  FMUL.FTZ R39, R39, UR10 ;  /* 0x0000000a27277c20 */ /* 0x000fe20008410000 */
[----:B------:R-:W-:Y:S01]  /*1970*/  FMUL.FTZ R42, R42, UR10 ;  /* 0x0000000a2a2a7c20 */ /* 0x000fe20008410000 */
[----:B------:R-:W-:Y:S01]  /*1980*/  FMUL.FTZ R43, R43, UR10 ;  /* 0x0000000a2b2b7c20 */ /* 0x000fe20008410000 */
[----:B------:R-:W-:Y:S01]  /*1990*/  @P2 SHF.R.U32.HI R14, RZ, UR6, R2 ;  /* 0x00000006ff0e2c19 */ /* 0x000fe20008011602 */
[----:B------:R-:W-:Y:S01]  /*19a0*/  UMOV UR6, 0xffffff80 ;  /* 0xffffff8000067882 */ /* 0x000fe20000000000 */
[----:B------:R-:W5:Y:S01]  /*19b0*/  MUFU.TANH R101, R30 ;  /* 0x0000001e00657308 */ /* 0x000f620000002400 */
[----:B------:R-:W-:Y:S01]  /*19c0*/  UIMAD UR6, UR49, UR6, 0x80 ;  /* 0x00000080310674a4 */ /* 0x000fe2000f8e0206 */
[----:B------:R-:W-:Y:S01]  /*19d0*/  FMUL.FTZ R46, R46, UR10 ;  /* 0x0000000a2e2e7c20 */ /* 0x000fe20008410000 */
[----:B01----:R-:W0:Y:S01]  /*19e0*/  SHFL.IDX PT, R3, R14, 0x1, 0x1c1f ;  /* 0x003c1f000e037f89 */ /* 0x003e2200000e0000 */
[----:B------:R-:W-:Y:S01]  /*19f0*/  FMUL.FTZ R47, R47, UR10 ;  /* 0x0000000a2f2f7c20 */ /* 0x000fe20008410000 */
[----:B------:R-:W-:Y:S01]  /*1a00*/  UIADD3 UR7, UR6, 0x1, URZ ;  /* 0x0000000106077890 */ /* 0x000fe2000fffe03f */
[----:B------:R-:W-:Y:S01]  /*1a10*/  FMUL.FTZ R50, R50, UR10 ;  /* 0x0000000a32327c20 */ /* 0x000fe20008410000 */
[----:B------:R-:W-:Y:S01]  /*1a20*/  UIMAD UR6, UR47, UR11, UR6 ;  /* 0x0000000b2f0672a4 */ /* 0x000fe2000f8e0206 */
[----:B------:R1:W5:Y:S01]  /*1a30*/  MUFU.TANH R99, R31 ;  /* 0x0000001f00637308 */ /* 0x0003620000002400 */
[----:B------:R-:W-:Y:S01]  /*1a40*/  FMUL.FTZ R51, R51, UR10 ;  /* 0x0000000a33337c20 */ /* 0x000fe20008410000 */
[----:B------:R-:W-:Y:S01]  /*1a50*/  FMUL.FTZ R54, R54, UR10 ;  /* 0x0000000a36367c20 */ /* 0x000fe20008410000 */
[----:B------:R-:W-:-:S02]  /*1a60*/  IMAD.U32 R15, RZ, RZ, UR7 ;  /* 0x00000007ff0f7e24 */ /* 0x000fc4000f8e00ff */
[----:B------:R-:W-:Y:S01]  /*1a70*/  FMUL.FTZ R63, R63, UR10 ;  /* 0x0000000a3f3f7c20 */ /* 0x000fe20008410000 */
[----:B------:R-:W-:Y:S01]  /*1a80*/  FMUL.FTZ R9, R25, UR10 ;  /* 0x0000000a19097c20 */ /* 0x000fe20008410000 */
[----:B------:R-:W-:Y:S01]  /*1a90*/  FMUL.FTZ R25, R36, UR10 ;  /* 0x0000000a24197c20 */ /* 0x000fe20008410000 */
[C---:B--2---:R-:W-:Y:S01]  /*1aa0*/  IMAD R26, R16.reuse, -0x2, R15 ;  /* 0xfffffffe101a7824 */ /* 0x044fe200078e020f */
[----:B------:R-:W2:Y:S01]  /*1ab0*/  MUFU.TANH R97, R34 ;  /* 0x0000002200617308 */ /* 0x000ea20000002400 */
[----:B------:R-:W-:Y:S02]  /*1ac0*/  IMAD.U32 R15, RZ, RZ, UR6 ;  /* 0x00000006ff0f7e24 */ /* 0x000fe4000f8e00ff */
[----:B------:R-:W-:Y:S01]  /*1ad0*/  FMUL.FTZ R36, R53, UR10 ;  /* 0x0000000a35247c20 */ /* 0x000fe20008410000 */
[----:B------:R-:W-:Y:S02]  /*1ae0*/  IMAD R26, R33, UR47, R26 ;  /* 0x0000002f211a7c24 */ /* 0x000fe4000f8e021a */
[----:B------:R-:W-:Y:S01]  /*1af0*/  FMUL.FTZ R55, R55, UR10 ;  /* 0x0000000a37377c20 */ /* 0x000fe20008410000 */
[----:B------:R-:W-:-:S02]  /*1b00*/  IMAD R20, R16, -0x2, R15 ;  /* 0xfffffffe10147824 */ /* 0x000fc400078e020f */
[----:B------:R-:W-:Y:S01]  /*1b10*/  FMUL.FTZ R59, R59, UR10 ;  /* 0x0000000a3b3b7c20 */ /* 0x000fe20008410000 */
[----:B-1----:R-:W-:Y:S01]  /*1b20*/  FMUL.FTZ R31, R45, UR10 ;  /* 0x0000000a2d1f7c20 */ /* 0x002fe20008410000 */
[----:B------:R-:W1:Y:S01]  /*1b30*/  MUFU.TANH R35, R35 ;  /* 0x0000002300237308 */ /* 0x000e620000002400 */
[----:B------:R-:W-:Y:S01]  /*1b40*/  FMUL.FTZ R58, R58, UR10 ;  /* 0x0000000a3a3a7c20 */ /* 0x000fe20008410000 */
[----:B------:R-:W-:Y:S01]  /*1b50*/  FMUL.FTZ R7, R24, UR10 ;  /* 0x0000000a18077c20 */ /* 0x000fe20008410000 */
[----:B0-----:R-:W-:Y:S01]  /*1b60*/  IADD3 R3, R3, -UR14, R26 ;  /* 0x8000000e03037c10 */ /* 0x001fe2000fffe01a */
[----:B------:R-:W-:Y:S01]  /*1b70*/  FMUL.FTZ R11, R29, UR10 ;  /* 0x0000000a1d0b7c20 */ /* 0x000fe20008410000 */
[----:B------:R-:W-:Y:S01]  /*1b80*/  FMUL.FTZ R24, R32, UR10 ;  /* 0x0000000a20187c20 */ /* 0x000fe20008410000 */
[----:B------:R-:W-:Y:S01]  /*1b90*/  FMUL.FTZ R29, R40, UR10 ;  /* 0x0000000a281d7c20 */ /* 0x000fe20008410000 */
[----:B------:R-:W-:Y:S01]  /*1ba0*/  VIMNMX R2, R20, R3, PT ;  /* 0x0000000314027248 */ /* 0x000fe20003fe0100 */
[----:B------:R-:W0:Y:S01]  /*1bb0*/  MUFU.TANH R93, R38 ;  /* 0x00000026005d7308 */ /* 0x000e220000002400 */
[----:B------:R-:W-:Y:S01]  /*1bc0*/  FMUL.FTZ R3, R67, UR10 ;  /* 0x0000000a43037c20 */ /* 0x000fe20008410000 */
[----:B------:R-:W-:Y:S01]  /*1bd0*/  FMUL.FTZ R32, R49, UR10 ;  /* 0x0000000a31207c20 */ /* 0x000fe20008410000 */
[C---:B------:R-:W-:Y:S01]  /*1be0*/  ISETP.GT.AND P1, PT, R2.reuse, RZ, PT ;  /* 0x000000ff0200720c */ /* 0x040fe20003f24270 */
[----:B------:R-:W-:Y:S01]  /*1bf0*/  FMUL.FTZ R40, R57, UR10 ;  /* 0x0000000a39287c20 */ /* 0x000fe20008410000 */
[----:B------:R-:W-:Y:S01]  /*1c00*/  ISETP.GT.AND P2, PT, R2, 0x1, PT ;  /* 0x000000010200780c */ /* 0x000fe20003f44270 */
[----:B------:R-:W-:Y:S01]  /*1c10*/  FMUL.FTZ R62, R62, UR10 ;  /* 0x0000000a3e3e7c20 */ /* 0x000fe20008410000 */
[----:B------:R-:W-:Y:S01]  /*1c20*/  ISETP.GT.AND P3, PT, R2, 0x8, PT ;  /* 0x000000080200780c */ /* 0x000fe20003f64270 */
[----:B------:R-:W0:Y:S01]  /*1c30*/  MUFU.TANH R39, R39 ;  /* 0x0000002700277308 */ /* 0x000e220000002400 */
[----:B---3--:R-:W-:Y:S01]  /*1c40*/  FSEL R105, R105, -INF , P1 ;  /* 0xff80000069697808 */ /* 0x008fe20000800000 */
[----:B------:R-:W-:Y:S01]  /*1c50*/  FMUL.FTZ R66, R66, UR10 ;  /* 0x0000000a42427c20 */ /* 0x000fe20008410000 */
[----:B----4-:R-:W-:Y:S01]  /*1c60*/  FSEL R103, R103, -INF , P2 ;  /* 0xff80000067677808 */ /* 0x010fe20001000000 */
[----:B------:R-:W-:Y:S01]  /*1c70*/  FMUL.FTZ R13, R28, UR10 ;  /* 0x0000000a1c0d7c20 */ /* 0x000fe20008410000 */
[----:B------:R-:W-:Y:S01]  /*1c80*/  ISETP.GT.AND P1, PT, R2, 0x9, PT ;  /* 0x000000090200780c */ /* 0x000fe20003f24270 */
[----:B------:R-:W-:Y:S01]  /*1c90*/  FMUL.FTZ R28, R41, UR10 ;  /* 0x0000000a291c7c20 */ /* 0x000fe20008410000 */
[----:B-----5:R-:W-:Y:S01]  /*1ca0*/  FSEL R101, R101, -INF , P3 ;  /* 0xff80000065657808 */ /* 0x020fe20001800000 */
[----:B------:R-:W3:Y:S01]  /*1cb0*/  MUFU.TANH R89, R42 ;  /* 0x0000002a00597308 */ /* 0x000ee20000002400 */
[----:B------:R-:W-:Y:S01]  /*1cc0*/  FMNMX.FTZ R4, R105, R103, !PT ;  /* 0x0000006769047209 */ /* 0x000fe20007810000 */
[----:B------:R-:W-:Y:S01]  /*1cd0*/  FMUL.FTZ R70, R70, UR10 ;  /* 0x0000000a46467c20 */ /* 0x000fe20008410000 */
[C---:B------:R-:W-:Y:S01]  /*1ce0*/  ISETP.GT.AND P2, PT, R2.reuse, 0x10, PT ;  /* 0x000000100200780c */ /* 0x040fe20003f44270 */
[----:B------:R-:W-:Y:S01]  /*1cf0*/  FMUL.FTZ R27, R37, UR10 ;  /* 0x0000000a251b7c20 */ /* 0x000fe20008410000 */
[----:B------:R-:W-:Y:S01]  /*1d00*/  FSEL R99, R99, -INF , P1 ;  /* 0xff80000063637808 */ /* 0x000fe20000800000 */
[----:B------:R-:W-:Y:S01]  /*1d10*/  FMUL.FTZ R71, R71, UR10 ;  /* 0x0000000a47477c20 */ /* 0x000fe20008410000 */
[----:B------:R-:W-:Y:S01]  /*1d20*/  FMNMX.FTZ R4, R101, R4, !PT ;  /* 0x0000000465047209 */ /* 0x000fe20007810000 */
[----:B------:R-:W4:Y:S01]  /*1d30*/  MUFU.TANH R43, R43 ;  /* 0x0000002b002b7308 */ /* 0x000f220000002400 */
[----:B------:R-:W-:Y:S01]  /*1d40*/  ISETP.GT.AND P1, PT, R2, 0x11, PT ;  /* 0x000000110200780c */ /* 0x000fe20003f24270 */
[----:B------:R-:W-:Y:S01]  /*1d50*/  FMUL.FTZ R74, R74, UR10 ;  /* 0x0000000a4a4a7c20 */ /* 0x000fe20008410000 */
[----:B--2---:R-:W-:Y:S01]  /*1d60*/  FSEL R97, R97, -INF , P2 ;  /* 0xff80000061617808 */ /* 0x004fe20001000000 */
[----:B------:R-:W-:Y:S01]  /*1d70*/  FMUL.FTZ R75, R75, UR10 ;  /* 0x0000000a4b4b7c20 */ /* 0x000fe20008410000 */
[----:B------:R-:W-:Y:S01]  /*1d80*/  FMNMX.FTZ R4, R99, R4, !PT ;  /* 0x0000000463047209 */ /* 0x000fe20007810000 */
[----:B------:R-:W-:Y:S01]  /*1d90*/  FMUL.FTZ R78, R78, UR10 ;  /* 0x0000000a4e4e7c20 */ /* 0x000fe20008410000 */
[----:B------:R-:W-:Y:S01]  /*1da0*/  ISETP.GT.AND P2, PT, R2, 0x18, PT ;  /* 0x000000180200780c */ /* 0x000fe20003f44270 */
[----:B------:R-:W2:Y:S01]  /*1db0*/  MUFU.TANH R46, R46 ;  /* 0x0000002e002e7308 */ /* 0x000ea20000002400 */
[----:B-1----:R-:W-:Y:S01]  /*1dc0*/  FSEL R95, R35, -INF , P1 ;  /* 0xff800000235f7808 */ /* 0x002fe20000800000 */
[----:B------:R-:W-:Y:S01]  /*1dd0*/  FMUL.FTZ R79, R79, UR10 ;  /* 0x0000000a4f4f7c20 */ /* 0x000fe20008410000 */
[----:B------:R-:W-:Y:S01]  /*1de0*/  FMNMX.FTZ R4, R97, R4, !PT ;  /* 0x0000000461047209 */ /* 0x000fe20007810000 */
[----:B------:R-:W-:Y:S01]  /*1df0*/  FMUL.FTZ R82, R82, UR10 ;  /* 0x0000000a52527c20 */ /* 0x000fe20008410000 */
[----:B------:R-:W-:Y:S01]  /*1e00*/  ISETP.GT.AND P1, PT, R2, 0x19, PT ;  /* 0x000000190200780c */ /* 0x000fe20003f24270 */
[----:B------:R-:W-:Y:S01]  /*1e10*/  FMUL.FTZ R83, R83, UR10 ;  /* 0x0000000a53537c20 */ /* 0x000fe20008410000 */
[----:B0-----:R-:W-:Y:S01]  /*1e20*/  FSEL R93, R93, -INF , P2 ;  /* 0xff8000005d5d7808 */ /* 0x001fe20001000000 */
[----:B------:R-:W-:Y:S01]  /*1e30*/  MUFU.TANH R47, R47 ;  /* 0x0000002f002f7308 */ /* 0x000fe20000002400 */
[----:B------:R-:W-:Y:S01]  /*1e40*/  FMNMX.FTZ R4, R95, R4, !PT ;  /* 0x000000045f047209 */ /* 0x000fe20007810000 */
[----:B------:R-:W-:Y:S01]  /*1e50*/  FMUL.FTZ R86, R86, UR10 ;  /* 0x0000000a56567c20 */ /* 0x000fe20008410000 */
[----:B------:R-:W-:Y:S01]  /*1e60*/  ISETP.GT.AND P2, PT, R2, 0x20, PT ;  /* 0x000000200200780c */ /* 0x000fe20003f44270 */
[----:B------:R-:W-:Y:S01]  /*1e70*/  FMUL.FTZ R87, R87, UR10 ;  /* 0x0000000a57577c20 */ /* 0x000fe20008410000 */
[----:B------:R-:W-:Y:S01]  /*1e80*/  FSEL R91, R39, -INF , P1 ;  /* 0xff800000275b7808 */ /* 0x000fe20000800000 */
[----:B------:R-:W-:Y:S01]  /*1e90*/  FMUL.FTZ R30, R44, UR10 ;  /* 0x0000000a2c1e7c20 */ /* 0x000fe20008410000 */
[----:B------:R-:W-:Y:S01]  /*1ea0*/  FMNMX.FTZ R4, R93, R4, !PT ;  /* 0x000000045d047209 */ /* 0x000fe20007810000 */
[----:B------:R-:W0:Y:S01]  /*1eb0*/  MUFU.TANH R50, R50 ;  /* 0x0000003200327308 */ /* 0x000e220000002400 */
[----:B------:R-:W-:Y:S01]  /*1ec0*/  ISETP.GT.AND P1, PT, R2, 0x21, PT ;  /* 0x000000210200780c */ /* 0x000fe20003f24270 */
[----:B------:R-:W1:Y:S01]  /*1ed0*/  SHFL.IDX PT, R44, R14, RZ, 0x1c1f ;  /* 0x001c1fff0e2c7589 */ /* 0x000e6200000e0000 */
[----:B---3--:R-:W-:Y:S01]  /*1ee0*/  FSEL R89, R89, -INF , P2 ;  /* 0xff80000059597808 */ /* 0x008fe20001000000 */
[----:B------:R-:W-:Y:S01]  /*1ef0*/  ULDC UR6, c[0x0][0x988] ;  /* 0x0002620000067ab9 */ /* 0x000fe20000000800 */
[----:B------:R-:W-:Y:S01]  /*1f00*/  FMNMX.FTZ R4, R91, R4, !PT ;  /* 0x000000045b047209 */ /* 0x000fe20007810000 */
[----:B------:R-:W-:Y:S01]  /*1f10*/  FMUL.FTZ R42, R56, UR10 ;  /* 0x0000000a382a7c20 */ /* 0x000fe20008410000 */
[C---:B------:R-:W-:Y:S01]  /*1f20*/  ISETP.GT.AND P2, PT, R2.reuse, 0x28, PT ;  /* 0x000000280200780c */ /* 0x040fe20003f44270 */
[----:B------:R-:W-:Y:S01]  /*1f30*/  MUFU.TANH R51, R51 ;  /* 0x0000003300337308 */ /* 0x000fe20000002400 */
[----:B----4-:R-:W-:Y:S01]  /*1f40*/  FSEL R67, R43, -INF , P1 ;  /* 0xff8000002b437808 */ /* 0x010fe20000800000 */
[----:B------:R-:W-:Y:S01]  /*1f50*/  FMUL.FTZ R56, R65, UR10 ;  /* 0x0000000a41387c20 */ /* 0x000fe20008410000 */
[----:B------:R-:W-:Y:S01]  /*1f60*/  FMNMX.FTZ R4, R89, R4, !PT ;  /* 0x0000000459047209 */ /* 0x000fe20007810000 */
[----:B------:R-:W-:Y:S01]  /*1f70*/  FMUL.FTZ R65, R77, UR10 ;  /* 0x0000000a4d417c20 */ /* 0x000fe20008410000 */
[----:B------:R-:W-:Y:S01]  /*1f80*/  ISETP.GT.AND P1, PT, R2, 0x29, PT ;  /* 0x000000290200780c */ /* 0x000fe20003f24270 */
[----:B------:R-:W-:Y:S01]  /*1f90*/  FMUL.FTZ R34, R48, UR10 ;  /* 0x0000000a30227c20 */ /* 0x000fe20008410000 */
[----:B------:R-:W-:Y:S01]  /*1fa0*/  FMNMX.FTZ R4, R67, R4, !PT ;  /* 0x0000000443047209 */ /* 0x000fe20007810000 */
[----:B------:R-:W3:Y:S01]  /*1fb0*/  MUFU.TANH R53, R54 ;  /* 0x0000003600357308 */ /* 0x000ee20000002400 */
[----:B------:R-:W-:Y:S01]  /*1fc0*/  IADD3 R77, R26, -UR14, RZ ;  /* 0x8000000e1a4d7c10 */ /* 0x000fe2000fffe0ff */
[----:B------:R-:W-:Y:S01]  /*1fd0*/  FMUL.FTZ R38, R52, UR10 ;  /* 0x0000000a34267c20 */ /* 0x000fe20008410000 */
[----:B------:R-:W-:Y:S01]  /*1fe0*/  R2UR UR15, R0 ;  /* 0x00000000000f72ca */ /* 0x000fe200000e0000 */
[----:B------:R-:W-:Y:S01]  /*1ff0*/  @UP0 ULDC UR18, c[0x0][0x450] ;  /* 0x0001140000120ab9 */ /* 0x000fe20000000800 */
[----:B------:R-:W-:Y:S01]  /*2000*/  UIMAD UR11, UR47, UR11, -UR14 ;  /* 0x0000000b2f0b72a4 */ /* 0x000fe2000f8e0a0e */
[----:B------:R-:W-:Y:S01]  /*2010*/  CS2R R118, SRZ ;  /* 0x0000000000767805 */ /* 0x000fe2000001ff00 */
[----:B------:R-:W-:Y:S01]  /*2020*/  UIADD3 UR25, UR49, -0x2, URZ ;  /* 0xfffffffe31197890 */ /* 0x000fe2000fffe03f */
[----:B------:R2:W-:Y:S01]  /*2030*/  MUFU.TANH R6, R63 ;  /* 0x0000003f00067308 */ /* 0x0005e20000002400 */
[----:B------:R-:W-:-:S02]  /*2040*/  CS2R R116, SRZ ;  /* 0x0000000000747805 */ /* 0x000fc4000001ff00 */
[----:B-1----:R-:W-:Y:S02]  /*2050*/  VIADDMNMX R77, R44, R77, R20, PT ;  /* 0x0000004d2c4d7246 */ /* 0x002fe40003800114 */
[----:B------:R-:W-:Y:S02]  /*2060*/  CS2R R114, SRZ ;  /* 0x0000000000727805 */ /* 0x000fe4000001ff00 */
[----:B------:R-:W-:Y:S02]  /*2070*/  CS2R R112, SRZ ;  /* 0x0000000000707805 */ /* 0x000fe4000001ff00 */
[----:B------:R-:W-:Y:S01]  /*2080*/  ISETP.GT.AND P3, PT, R77, 0x8, PT ;  /* 0x000000084d00780c */ /* 0x000fe20003f64270 */
[----:B------:R-:W1:Y:S01]  /*2090*/  MUFU.TANH R5, R55 ;  /* 0x0000003700057308 */ /* 0x000e620000002400 */
[----:B--2---:R-:W-:Y:S02]  /*20a0*/  FSEL R63, R46, -INF , P2 ;  /* 0xff8000002e3f7808 */ /* 0x004fe40001000000 */
[----:B------:R-:W-:-:S02]  /*20b0*/  ISETP.GT.AND P2, PT, R2, 0x30, PT ;  /* 0x000000300200780c */ /* 0x000fc40003f44270 */
[----:B------:R-:W-:Y:S02]  /*20c0*/  FMNMX.FTZ R4, R63, R4, !PT ;  /* 0x000000043f047209 */ /* 0x000fe40007810000 */
[----:B0-----:R-:W-:Y:S01]  /*20d0*/  FSEL R57, R50, -INF , P2 ;  /* 0xff80000032397808 */ /* 0x001fe20001000000 */
[----:B------:R0:W-:Y:S01]  /*20e0*/  MUFU.TANH R45, R59 ;  /* 0x0000003b002d7308 */ /* 0x0001e20000002400 */
[----:B------:R-:W-:-:S04]  /*20f0*/  ISETP.GT.AND P2, PT, R2, 0x38, PT ;  /* 0x000000380200780c */ /* 0x000fc80003f44270 */
[----:B---3--:R-:W-:Y:S02]  /*2100*/  FSEL R53, R53, -INF , P2 ;  /* 0xff80000035357808 */ /* 0x008fe40001000000 */
[C---:B------:R-:W-:Y:S01]  /*2110*/  ISETP.GT.AND P2, PT, R2.reuse, 0x40, PT ;  /* 0x000000400200780c */ /* 0x040fe20003f44270 */
[----:B------:R2:W3:Y:S01]  /*2120*/  MUFU.TANH R49, R58 ;  /* 0x0000003a00317308 */ /* 0x0004e20000002400 */
[----:B0-----:R-:W-:Y:S02]  /*2130*/  FSEL R59, R47, -INF , P1 ;  /* 0xff8000002f3b7808 */ /* 0x001fe40000800000 */
[C---:B------:R-:W-:Y:S02]  /*2140*/  ISETP.GT.AND P1, PT, R2.reuse, 0x31, PT ;  /* 0x000000310200780c */ /* 0x040fe40003f24270 */
[----:B------:R-:W-:Y:S02]  /*2150*/  FMNMX.FTZ R4, R59, R4, !PT ;  /* 0x000000043b047209 */ /* 0x000fe40007810000 */
[----:B------:R-:W-:Y:S01]  /*2160*/  FSEL R55, R51, -INF , P1 ;  /* 0xff80000033377808 */ /* 0x000fe20000800000 */
[----:B------:R-:W0:Y:S01]  /*2170*/  MUFU.TANH R62, R62 ;  /* 0x0000003e003e7308 */ /* 0x000e220000002400 */
[----:B------:R-:W-:Y:S01]  /*2180*/  FMNMX.FTZ R4, R57, R4, !PT ;  /* 0x0000000439047209 */ /* 0x000fe20007810000 */
[----:B--2---:R-:W-:Y:S01]  /*2190*/  FMUL.FTZ R58, R69, UR10 ;  /* 0x0000000a453a7c20 */ /* 0x004fe20008410000 */
[----:B------:R-:W-:Y:S01]  /*21a0*/  ISETP.GT.AND P1, PT, R2, 0x39, PT ;  /* 0x000000390200780c */ /* 0x000fe20003f24270 */
[----:B------:R-:W-:Y:S01]  /*21b0*/  FMUL.FTZ R69, R80, UR10 ;  /* 0x0000000a50457c20 */ /* 0x000fe20008410000 */
[----:B------:R-:W-:-:S02]  /*21c0*/  FMNMX.FTZ R4, R55, R4, !PT ;  /* 0x0000000437047209 */ /* 0x000fc40007810000 */
        /* <DEDUP_REMOVED lines=8> */
[----:B------:R-:W-:Y:S02]  /*2250*/  FSEL R45, R45, -INF , P1 ;  /* 0xff8000002d2d7808 */ /* 0x000fe40000800000 */
[----:B------:R-:W-:Y:S02]  /*2260*/  FMNMX.FTZ R4, R49, R4, !PT ;  /* 0x0000000431047209 */ /* 0x000fe40007810000 */
[----:B------:R-:W-:Y:S01]  /*2270*/  ISETP.GT.AND P1, PT, R2, 0x49, PT ;  /* 0x000000490200780c */ /* 0x000fe20003f24270 */
[----:B------:R-:W3:Y:S01]  /*2280*/  MUFU.TANH R37, R70 ;  /* 0x0000004600257308 */ /* 0x000ee20000002400 */
[----:B0-----:R-:W-:Y:S01]  /*2290*/  FSEL R47, R62, -INF , P2 ;  /* 0xff8000003e2f7808 */ /* 0x001fe20001000000 */
[----:B------:R-:W-:Y:S01]  /*22a0*/  FMUL.FTZ R62, R73, UR10 ;  /* 0x0000000a493e7c20 */ /* 0x000fe20008410000 */
[----:B------:R-:W-:Y:S01]  /*22b0*/  FMNMX.FTZ R4, R45, R4, !PT ;  /* 0x000000042d047209 */ /* 0x000fe20007810000 */
[----:B------:R-:W-:Y:S01]  /*22c0*/  FMUL.FTZ R73, R84, UR10 ;  /* 0x0000000a54497c20 */ /* 0x000fe20008410000 */
[----:B------:R-:W-:-:S02]  /*22d0*/  ISETP.GT.AND P2, PT, R2, 0x50, PT ;  /* 0x000000500200780c */ /* 0x000fc40003f44270 */
[----:B------:R-:W-:Y:S01]  /*22e0*/  FSEL R43, R6, -INF , P1 ;  /* 0xff800000062b7808 */ /* 0x000fe20000800000 */
[----:B------:R0:W4:Y:S01]  /*22f0*/  MUFU.TANH R35, R71 ;  /* 0x0000004700237308 */ /* 0x0001220000002400 */
[----:B------:R-:W-:Y:S02]  /*2300*/  FMNMX.FTZ R4, R47, R4, !PT ;  /* 0x000000042f047209 */ /* 0x000fe40007810000 */
[C---:B------:R-:W-:Y:S02]  /*2310*/  ISETP.GT.AND P1, PT, R2.reuse, 0x51, PT ;  /* 0x000000510200780c */ /* 0x040fe40003f24270 */
[----:B-1----:R-:W-:Y:S02]  /*2320*/  FSEL R41, R41, -INF , P2 ;  /* 0xff80000029297808 */ /* 0x002fe40001000000 */
[----:B------:R-:W-:Y:S01]  /*2330*/  FMNMX.FTZ R4, R43, R4, !PT ;  /* 0x000000042b047209 */ /* 0x000fe20007810000 */
[----:B------:R1:W5:Y:S01]  /*2340*/  MUFU.TANH R33, R74 ;  /* 0x0000004a00217308 */ /* 0x0003620000002400 */
[----:B------:R-:W-:Y:S01]  /*2350*/  ISETP.GT.AND P2, PT, R2, 0x58, PT ;  /* 0x000000580200780c */ /* 0x000fe20003f44270 */
[----:B0-----:R-:W-:Y:S01]  /*2360*/  FMUL.FTZ R71, R81, UR10 ;  /* 0x0000000a51477c20 */ /* 0x001fe20008410000 */
[----:B--2---:R-:W-:-:S02]  /*2370*/  FSEL R39, R3, -INF , P1 ;  /* 0xff80000003277808 */ /* 0x004fc40000800000 */
[----:B------:R-:W-:Y:S02]  /*2380*/  FMNMX.FTZ R4, R41, R4, !PT ;  /* 0x0000000429047209 */ /* 0x000fe40007810000 */
[C---:B------:R-:W-:Y:S01]  /*2390*/  ISETP.GT.AND P1, PT, R2.reuse, 0x59, PT ;  /* 0x000000590200780c */ /* 0x040fe20003f24270 */
[----:B------:R-:W0:Y:S01]  /*23a0*/  MUFU.TANH R75, R75 ;  /* 0x0000004b004b7308 */ /* 0x000e220000002400 */
[----:B---3--:R-:W-:Y:S01]  /*23b0*/  FSEL R37, R37, -INF , P2 ;  /* 0xff80000025257808 */ /* 0x008fe20001000000 */
[----:B-1----:R-:W-:Y:S01]  /*23c0*/  FMUL.FTZ R74, R85, UR10 ;  /* 0x0000000a554a7c20 */ /* 0x002fe20008410000 */
[----:B------:R-:W-:Y:S02]  /*23d0*/  FMNMX.FTZ R4, R39, R4, !PT ;  /* 0x0000000427047209 */ /* 0x000fe40007810000 */
[----:B------:R-:W-:Y:S02]  /*23e0*/  ISETP.GT.AND P2, PT, R2, 0x60, PT ;  /* 0x000000600200780c */ /* 0x000fe40003f44270 */
[----:B----4-:R-:W-:Y:S01]  /*23f0*/  FSEL R35, R35, -INF , P1 ;  /* 0xff80000023237808 */ /* 0x010fe20000800000 */
[----:B------:R-:W1:Y:S01]  /*2400*/  MUFU.TANH R5, R78 ;  /* 0x0000004e00057308 */ /* 0x000e620000002400 */
[----:B------:R-:W-:-:S02]  /*2410*/  FMNMX.FTZ R4, R37, R4, !PT ;  /* 0x0000000425047209 */ /* 0x000fc40007810000 */
[C---:B------:R-:W-:Y:S02]  /*2420*/  ISETP.GT.AND P1, PT, R2.reuse, 0x61, PT ;  /* 0x000000610200780c */ /* 0x040fe40003f24270 */
[----:B-----5:R-:W-:Y:S02]  /*2430*/  FSEL R33, R33, -INF , P2 ;  /* 0xff80000021217808 */ /* 0x020fe40001000000 */
[----:B------:R-:W-:Y:S01]  /*2440*/  FMNMX.FTZ R4, R35, R4, !PT ;  /* 0x0000000423047209 */ /* 0x000fe20007810000 */
[----:B------:R2:W3:Y:S01]  /*2450*/  MUFU.TANH R12, R79 ;  /* 0x0000004f000c7308 */ /* 0x0004e20000002400 */
[----:B------:R-:W-:Y:S02]  /*2460*/  ISETP.GT.AND P2, PT, R2, 0x68, PT ;  /* 0x000000680200780c */ /* 0x000fe40003f44270 */
[----:B0-----:R-:W-:Y:S01]  /*2470*/  FSEL R3, R75, -INF , P1 ;  /* 0xff8000004b037808 */ /* 0x001fe20000800000 */
[----:B------:R-:W-:Y:S01]  /*2480*/  FMUL.FTZ R75, R60, UR10 ;  /* 0x0000000a3c4b7c20 */ /* 0x000fe20008410000 */
[----:B------:R-:W-:-:S02]  /*2490*/  FMNMX.FTZ R4, R33, R4, !PT ;  /* 0x0000000421047209 */ /* 0x000fc40007810000 */
[----:B------:R-:W-:Y:S01]  /*24a0*/  ISETP.GT.AND P1, PT, R2, 0x69, PT ;  /* 0x000000690200780c */ /* 0x000fe20003f24270 */
[----:B------:R0:W4:Y:S01]  /*24b0*/  MUFU.TANH R10, R82 ;  /* 0x00000052000a7308 */ /* 0x0001220000002400 */
[----:B-1----:R-:W-:Y:S01]  /*24c0*/  FSEL R5, R5, -INF , P2 ;  /* 0xff80000005057808 */ /* 0x002fe20001000000 */
[----:B--2---:R-:W-:Y:S01]  /*24d0*/  FMUL.FTZ R79, R61, UR10 ;  /* 0x0000000a3d4f7c20 */ /* 0x004fe20008410000 */
[----:B------:R-:W-:Y:S01]  /*24e0*/  FMNMX.FTZ R4, R3, R4, !PT ;  /* 0x0000000403047209 */ /* 0x000fe20007810000 */
[----:B------:R-:W-:Y:S01]  /*24f0*/  FMUL.FTZ R61, R68, UR10 ;  /* 0x0000000a443d7c20 */ /* 0x000fe20008410000 */
[----:B------:R-:W-:Y:S01]  /*2500*/  ISETP.GT.AND P2, PT, R2, 0x70, PT ;  /* 0x000000700200780c */ /* 0x000fe20003f44270 */
[----:B------:R-:W-:Y:S01]  /*2510*/  FMUL.FTZ R68, R76, UR10 ;  /* 0x0000000a4c447c20 */ /* 0x000fe20008410000 */
[----:B------:R-:W-:Y:S01]  /*2520*/  FMNMX.FTZ R15, R5, R4, !PT ;  /* 0x00000004050f7209 */ /* 0x000fe20007810000 */
[----:B------:R-:W1:Y:S01]  /*2530*/  MUFU.TANH R8, R83 ;  /* 0x0000005300087308 */ /* 0x000e620000002400 */
[----:B---3--:R-:W-:Y:S01]  /*2540*/  FSEL R12, R12, -INF , P1 ;  /* 0xff8000000c0c7808 */ /* 0x008fe20000800000 */
[----:B0-----:R-:W-:Y:S01]  /*2550*/  FMUL.FTZ R82, R64, UR10 ;  /* 0x0000000a40527c20 */ /* 0x001fe20008410000 */
[----:B------:R-:W-:Y:S01]  /*2560*/  ISETP.GT.AND P1, PT, R2, 0x71, PT ;  /* 0x000000710200780c */ /* 0x000fe20003f24270 */
[----:B------:R-:W-:Y:S01]  /*2570*/  FMUL.FTZ R64, R72, UR10 ;  /* 0x0000000a48407c20 */ /* 0x000fe20008410000 */
[----:B------:R-:W-:Y:S01]  /*2580*/  FMNMX.FTZ R15, R12, R15, !PT ;  /* 0x0000000f0c0f7209 */ /* 0x000fe20007810000 */
[----:B------:R-:W-:-:S02]  /*2590*/  UMOV UR10, UR40 ;  /* 0x00000028000a7c82 */ /* 0x000fc40008000000 */
[----:B------:R-:W0:Y:S01]  /*25a0*/  MUFU.TANH R86, R86 ;  /* 0x0000005600567308 */ /* 0x000e220000002400 */
[----:B----4-:R-:W-:Y:S02]  /*25b0*/  FSEL R10, R10, -INF , P2 ;  /* 0xff8000000a0a7808 */ /* 0x010fe40001000000 */
[----:B------:R-:W-:Y:S02]  /*25c0*/  ISETP.GT.AND P2, PT, R2, 0x78, PT ;  /* 0x000000780200780c */ /* 0x000fe40003f44270 */
[----:B------:R-:W-:-:S03]  /*25d0*/  FMNMX.FTZ R15, R10, R15, !PT ;  /* 0x0000000f0a0f7209 */ /* 0x000fc60007810000 */
[----:B------:R-:W2:Y:S01]  /*25e0*/  MUFU.TANH R87, R87 ;  /* 0x0000005700577308 */ /* 0x000ea20000002400 */
[----:B-1----:R-:W-:Y:S02]  /*25f0*/  FSEL R8, R8, -INF , P1 ;  /* 0xff80000008087808 */ /* 0x002fe40000800000 */
[----:B------:R-:W-:Y:S02]  /*2600*/  ISETP.GT.AND P1, PT, R2, 0x79, PT ;  /* 0x000000790200780c */ /* 0x000fe40003f24270 */
[----:B------:R-:W-:-:S03]  /*2610*/  FMNMX.FTZ R15, R8, R15, !PT ;  /* 0x0000000f080f7209 */ /* 0x000fc60007810000 */
[----:B------:R-:W-:Y:S01]  /*2620*/  MUFU.TANH R7, R7 ;  /* 0x0000000700077308 */ /* 0x000fe20000002400 */
[----:B0-----:R-:W-:Y:S02]  /*2630*/  FSEL R4, R86, -INF , P2 ;  /* 0xff80000056047808 */ /* 0x001fe40001000000 */
[----:B------:R-:W-:Y:S02]  /*2640*/  ISETP.GT.AND P2, PT, R77, 0x1, PT ;  /* 0x000000014d00780c */ /* 0x000fe40003f44270 */
[----:B------:R-:W-:-:S03]  /*2650*/  FMNMX.FTZ R15, R4, R15, !PT ;  /* 0x0000000f040f7209 */ /* 0x000fc60007810000 */
[----:B------:R-:W0:Y:S01]  /*2660*/  MUFU.TANH R9, R9 ;  /* 0x0000000900097308 */ /* 0x000e220000002400 */
[----:B--2---:R-:W-:-:S04]  /*2670*/  FSEL R2, R87, -INF , P1 ;  /* 0xff80000057027808 */ /* 0x004fc80000800000 */
[----:B------:R-:W-:-:S03]  /*2680*/  FMNMX.FTZ R15, R2, R15, !PT ;  /* 0x0000000f020f7209 */ /* 0x000fc60007810000 */
[----:B------:R-:W-:Y:S02]  /*2690*/  MUFU.TANH R13, R13 ;  /* 0x0000000d000d7308 */ /* 0x000fe40000002400 */
[----:B------:R-:W1:Y:S06]  /*26a0*/  SHFL.BFLY PT, R6, R15, 0x2, 0x1f ;  /* 0x0c401f000f067f89 */ /* 0x000e6c00000e0000 */
[----:B------:R-:W-:Y:S01]  /*26b0*/  MUFU.TANH R11, R11 ;  /* 0x0000000b000b7308 */ /* 0x000fe20000002400 */
[----:B0-----:R-:W-:Y:S02]  /*26c0*/  FSEL R9, R9, -INF , P2 ;  /* 0xff80000009097808 */ /* 0x001fe40001000000 */
[----:B------:R-:W-:-:S05]  /*26d0*/  ISETP.GT.AND P2, PT, R77, 0x10, PT ;  /* 0x000000104d00780c */ /* 0x000fca0003f44270 */
[----:B------:R-:W0:Y:S08]  /*26e0*/  MUFU.TANH R24, R24 ;  /* 0x0000001800187308 */ /* 0x000e300000002400 */
[----:B------:R-:W-:Y:S01]  /*26f0*/  MUFU.TANH R21, R21 ;  /* 0x0000001500157308 */ /* 0x000fe20000002400 */
[----:B-1----:R-:W-:-:S05]  /*2700*/  FMNMX.FTZ R46, R15, R6, !PT ;  /* 0x000000060f2e7209 */ /* 0x002fca0007810000 */
[----:B------:R-:W1:Y:S02]  /*2710*/  SHFL.BFLY PT, R15, R46, 0x1, 0x1f ;  /* 0x0c201f002e0f7f89 */ /* 0x000e6400000e0000 */
[----:B------:R-:W2:Y:S01]  /*2720*/  MUFU.TANH R25, R25 ;  /* 0x0000001900197308 */ /* 0x000ea20000002400 */
[----:B0-----:R-:W-:Y:S02]  /*2730*/  FSEL R50, R24, -INF , P2 ;  /* 0xff80000018327808 */ /* 0x001fe40001000000 */
[----:B------:R-:W-:-:S05]  /*2740*/  ISETP.GT.AND P2, PT, R77, 0x18, PT ;  /* 0x000000184d00780c */ /* 0x000fca0003f44270 */
[----:B------:R-:W0:Y:S08]  /*2750*/  MUFU.TANH R27, R27 ;  /* 0x0000001b001b7308 */ /* 0x000e300000002400 */
        /* <DEDUP_REMOVED lines=8> */
[-C--:B------:R-:W-:Y:S01]  /*27e0*/  FMUL.FTZ R46, R6, R15.reuse ;  /* 0x0000000f062e7220 */ /* 0x080fe20000410000 */
[----:B------:R-:W-:Y:S02]  /*27f0*/  UIMAD.WIDE.U32 UR6, UR40, UR6, URZ ;  /* 0x00000006280672a5 */ /* 0x000fe4000f8e003f */
[----:B------:R-:W-:Y:S02]  /*2800*/  UIADD3 UR6, UR15, 0x16840, URZ ;  /* 0x000168400f067890 */ /* 0x000fe4000fffe03f */
[----:B------:R-:W-:Y:S01]  /*2810*/  FSEL R14, R46, RZ, P1 ;  /* 0x000000ff2e0e7208 */ /* 0x000fe20000800000 */
[----:B------:R-:W2:Y:S01]  /*2820*/  MUFU.TANH R30, R30 ;  /* 0x0000001e001e7308 */ /* 0x000ea20000002400 */
[----:B------:R-:W-:Y:S01]  /*2830*/  ISETP.GT.AND P1, PT, R77, RZ, PT ;  /* 0x000000ff4d00720c */ /* 0x000fe20003f24270 */
[----:B------:R-:W-:Y:S01]  /*2840*/  @UP0 USHF.R.U32.HI UR10, URZ, UR18, UR7 ;  /* 0x000000123f0a0299 */ /* 0x000fe20008011607 */
[----:B------:R-:W-:Y:S01]  /*2850*/  FSEL R46, R13, -INF , P3 ;  /* 0xff8000000d2e7808 */ /* 0x000fe20001800000 */
[-CC-:B------:R-:W-:Y:S01]  /*2860*/  FFMA.FTZ R102, R3, R15.reuse, -R14.reuse ;  /* 0x0000000f03667223 */ /* 0x180fe2000001080e */
[----:B------:R-:W-:Y:S01]  /*2870*/  FSEL R44, R7, -INF , P1 ;  /* 0xff800000072c7808 */ /* 0x000fe20000800000 */
[--C-:B------:R-:W-:Y:S01]  /*2880*/  FFMA.FTZ R149, R105, R15, -R14.reuse ;  /* 0x0000000f69957223 */ /* 0x100fe2000001080e */
[----:B------:R-:W-:Y:S01]  /*2890*/  ISETP.GT.AND P1, PT, R77, 0x9, PT ;  /* 0x000000094d00780c */ /* 0x000fe20003f24270 */
[----:B------:R-:W4:Y:S01]  /*28a0*/  MUFU.TANH R31, R31 ;  /* 0x0000001f001f7308 */ /* 0x000f220000002400 */
        /* <DEDUP_REMOVED lines=18> */
[----:B0-----:R-:W-:Y:S01]  /*29d0*/  FSEL R60, R27, -INF , P1 ;  /* 0xff8000001b3c7808 */ /* 0x001fe20000800000 */
[--C-:B------:R-:W-:Y:S01]  /*29e0*/  FFMA.FTZ R123, R4, R15, -R14.reuse ;  /* 0x0000000f047b7223 */ /* 0x100fe2000001080e */
[----:B------:R-:W-:Y:S01]  /*29f0*/  FMNMX.FTZ R7, R54, R7, !PT ;  /* 0x0000000736077209 */ /* 0x000fe20007810000 */
[-CC-:B------:R-:W-:Y:S01]  /*2a00*/  FFMA.FTZ R121, R10, R15.reuse, -R14.reuse ;  /* 0x0000000f0a797223 */ /* 0x180fe2000001080e */
[----:B------:R-:W-:Y:S01]  /*2a10*/  ISETP.GT.AND P1, PT, R77, 0x21, PT ;  /* 0x000000214d00780c */ /* 0x000fe20003f24270 */
[----:B------:R-:W0:Y:S01]  /*2a20*/  MUFU.TANH R38, R38 ;  /* 0x0000002600267308 */ /* 0x000e220000002400 */
[----:B---3--:R-:W-:Y:S01]  /*2a30*/  FSEL R66, R29, -INF , P2 ;  /* 0xff8000001d427808 */ /* 0x008fe20001000000 */
        /* <DEDUP_REMOVED lines=17> */
[----:B----4-:R-:W-:Y:S01]  /*2b50*/  FSEL R76, R31, -INF , P1 ;  /* 0xff8000001f4c7808 */ /* 0x010fe20000800000 */
[--C-:B------:R-:W-:Y:S01]  /*2b60*/  FFMA.FTZ R139, R53, R15, -R14.reuse ;  /* 0x0000000f358b7223 */ /* 0x100fe2000001080e */
[----:B------:R-:W-:Y:S01]  /*2b70*/  FMNMX.FTZ R7, R72, R7, !PT ;  /* 0x0000000748077209 */ /* 0x000fe20007810000 */
[-CC-:B------:R-:W-:Y:S01]  /*2b80*/  FFMA.FTZ R133, R49, R15.reuse, -R14.reuse ;  /* 0x0000000f31857223 */ /* 0x180fe2000001080e */
[----:B------:R-:W-:Y:S01]  /*2b90*/  ISETP.GT.AND P1, PT, R77, 0x31, PT ;  /* 0x000000314d00780c */ /* 0x000fe20003f24270 */
[----:B------:R-:W3:Y:S01]  /*2ba0*/  MUFU.TANH R40, R40 ;  /* 0x0000002800287308 */ /* 0x000ee20000002400 */
[----:B-----5:R-:W-:Y:S01]  /*2bb0*/  FSEL R34, R34, -INF , P2 ;  /* 0xff80000022227808 */ /* 0x020fe20001000000 */
[--C-:B------:R-:W-:Y:S01]  /*2bc0*/  FFMA.FTZ R135, R47, R15, -R14.reuse ;  /* 0x0000000f2f877223 */ /* 0x100fe2000001080e */
[----:B------:R-:W-:Y:S01]  /*2bd0*/  FMNMX.FTZ R7, R76, R7, !PT ;  /* 0x000000074c077209 */ /* 0x000fe20007810000 */
[-CC-:B------:R-:W-:Y:S01]  /*2be0*/  FFMA.FTZ R92, R43, R15.reuse, -R14.reuse ;  /* 0x0000000f2b5c7223 */ /* 0x180fe2000001080e */
[----:B------:R-:W-:Y:S01]  /*2bf0*/  ISETP.GT.AND P2, PT, R77, 0x38, PT ;  /* 0x000000384d00780c */ /* 0x000fe20003f44270 */
[--C-:B------:R-:W-:Y:S01]  /*2c00*/  FFMA.FTZ R94, R39, R15, -R14.reuse ;  /* 0x0000000f275e7223 */ /* 0x100fe2000001080e */
[----:B------:R-:W-:Y:S01]  /*2c10*/  FSEL R78, R32, -INF , P1 ;  /* 0xff800000204e7808 */ /* 0x000fe20000800000 */
[----:B------:R-:W4:Y:S01]  /*2c20*/  MUFU.TANH R75, R75 ;  /* 0x0000004b004b7308 */ /* 0x000f220000002400 */
[----:B------:R-:W-:Y:S01]  /*2c30*/  FMNMX.FTZ R7, R34, R7, !PT ;  /* 0x0000000722077209 */ /* 0x000fe20007810000 */
[-CC-:B------:R-:W-:Y:S01]  /*2c40*/  FFMA.FTZ R32, R67, R15.reuse, -R14.reuse ;  /* 0x0000000f43207223 */ /* 0x180fe2000001080e */
[----:B------:R-:W-:Y:S01]  /*2c50*/  ISETP.GT.AND P1, PT, R77, 0x39, PT ;  /* 0x000000394d00780c */ /* 0x000fe20003f24270 */
[--C-:B------:R-:W-:Y:S01]  /*2c60*/  FFMA.FTZ R129, R41, R15, -R14.reuse ;  /* 0x0000000f29817223 */ /* 0x100fe2000001080e */
[----:B0-----:R-:W-:Y:S01]  /*2c70*/  FSEL R38, R38, -INF , P2 ;  /* 0xff80000026267808 */ /* 0x001fe20001000000 */
[----:B------:R-:W-:Y:S01]  /*2c80*/  UIADD3 UR11, UR11, UR10, URZ ;  /* 0x0000000a0b0b7290 */ /* 0x000fe2000fffe03f */
[----:B------:R-:W-:Y:S01]  /*2c90*/  FMNMX.FTZ R7, R78, R7, !PT ;  /* 0x000000074e077209 */ /* 0x000fe20007810000 */
[----:B------:R-:W0:Y:S01]  /*2ca0*/  MUFU.TANH R79, R79 ;  /* 0x0000004f004f7308 */ /* 0x000e220000002400 */
[C---:B------:R-:W-:Y:S01]  /*2cb0*/  ISETP.GT.AND P2, PT, R77.reuse, 0x40, PT ;  /* 0x000000404d00780c */ /* 0x040fe20003f44270 */
[----:B------:R-:W-:Y:S01]  /*2cc0*/  USHF.R.S32.HI UR7, URZ, 0x1f, UR11 ;  /* 0x0000001f3f077899 */ /* 0x000fe2000801140b */
[----:B-1----:R-:W-:Y:S01]  /*2cd0*/  FSEL R36, R36, -INF , P1 ;  /* 0xff80000024247808 */ /* 0x002fe20000800000 */
[--C-:B------:R-:W-:Y:S01]  /*2ce0*/  FFMA.FTZ R12, R12, R15, -R14.reuse ;  /* 0x0000000f0c0c7223 */ /* 0x100fe2000001080e */
[----:B------:R-:W-:Y:S01]  /*2cf0*/  FMNMX.FTZ R7, R38, R7, !PT ;  /* 0x0000000726077209 */ /* 0x000fe20007810000 */
[----:B------:R-:W-:Y:S01]  /*2d00*/  ULEA.HI UR7, UR7, UR11, URZ, 0x7 ;  /* 0x0000000b07077291 */ /* 0x000fe2000f8f383f */
[C---:B------:R-:W-:Y:S01]  /*2d10*/  ISETP.GT.AND P1, PT, R77.reuse, 0x41, PT ;  /* 0x000000414d00780c */ /* 0x040fe20003f24270 */
[----:B------:R-:W1:Y:S01]  /*2d20*/  MUFU.TANH R82, R82 ;  /* 0x0000005200527308 */ /* 0x000e620000002400 */
[----:B--2---:R-:W-:Y:S01]  /*2d30*/  FSEL R42, R42, -INF , P2 ;  /* 0xff8000002a2a7808 */ /* 0x004fe20001000000 */
[----:B------:R-:W-:Y:S01]  /*2d40*/  USHF.R.S32.HI UR7, URZ, 0x7, UR7 ;  /* 0x000000073f077899 */ /* 0x000fe20008011407 */
[----:B------:R-:W-:Y:S01]  /*2d50*/  FMNMX.FTZ R7, R36, R7, !PT ;  /* 0x0000000724077209 */ /* 0x000fe20007810000 */
[--C-:B------:R-:W-:Y:S01]  /*2d60*/  FFMA.FTZ R8, R8, R15, -R14.reuse ;  /* 0x0000000f08087223 */ /* 0x100fe2000001080e */
[C---:B------:R-:W-:Y:S01]  /*2d70*/  ISETP.GT.AND P2, PT, R77.reuse, 0x48, PT ;  /* 0x000000484d00780c */ /* 0x040fe20003f44270 */
[----:B------:R-:W-:Y:S01]  /*2d80*/  UISETP.LT.AND UP0, UPT, URZ, UR7, UPT ;  /* 0x000000073f00728c */ /* 0x000fe2000bf01270 */
[----:B---3--:R-:W-:Y:S01]  /*2d90*/  FSEL R40, R40, -INF , P1 ;  /* 0xff80000028287808 */ /* 0x008fe20000800000 */
[----:B------:R-:W2:Y:S01]  /*2da0*/  MUFU.TANH R56, R56 ;  /* 0x0000003800387308 */ /* 0x000ea20000002400 */
[----:B------:R-:W-:Y:S01]  /*2db0*/  FMNMX.FTZ R7, R42, R7, !PT ;  /* 0x000000072a077209 */ /* 0x000fe20007810000 */
[----:B------:R-:W-:Y:S01]  /*2dc0*/  USEL UR23, URZ, UR7, !UP0 ;  /* 0x000000073f177287 */ /* 0x000fe2000c000000 */
[----:B------:R-:W-:Y:S01]  /*2dd0*/  ISETP.GT.AND P1, PT, R77, 0x49, PT ;  /* 0x000000494d00780c */ /* 0x000fe20003f24270 */
[----:B------:R-:W-:Y:S01]  /*2de0*/  FFMA.FTZ R2, R2, R15, -R14 ;  /* 0x0000000f02027223 */ /* 0x000fe2000001080e */
[----:B----4-:R-:W-:Y:S01]  /*2df0*/  FSEL R80, R75, -INF , P2 ;  /* 0xff8000004b507808 */ /* 0x010fe20001000000 */
[----:B------:R-:W-:Y:S01]  /*2e00*/  UISETP.GE.AND UP0, UPT, UR25, UR23, UPT ;  /* 0x000000171900728c */ /* 0x000fe2000bf06270 */
[----:B------:R-:W-:Y:S01]  /*2e10*/  FMNMX.FTZ R7, R40, R7, !PT ;  /* 0x0000000728077209 */ /* 0x000fe20007810000 */
[----:B------:R-:W3:Y:S01]  /*2e20*/  MUFU.TANH R61, R61 ;  /* 0x0000003d003d7308 */ /* 0x000ee20000002400 */
[----:B------:R-:W-:Y:S01]  /*2e30*/  ISETP.GT.AND P2, PT, R77, 0x50, PT ;  /* 0x000000504d00780c */ /* 0x000fe20003f44270 */
[----:B------:R-:W-:Y:S01]  /*2e40*/  UPRMT UR6, UR43, 0x654, UR6 ;  /* 0x000006542b067896 */ /* 0x000fe20008000006 */
[----:B0-----:R-:W-:-:S02]  /*2e50*/  FSEL R84, R79, -INF , P1 ;  /* 0xff8000004f547808 */ /* 0x001fc40000800000 */
[----:B------:R-:W-:Y:S02]  /*2e60*/  FMNMX.FTZ R7, R80, R7, !PT ;  /* 0x0000000750077209 */ /* 0x000fe40007810000 */
[C---:B------:R-:W-:Y:S01]  /*2e70*/  ISETP.GT.AND P1, PT, R77.reuse, 0x51, PT ;  /* 0x000000514d00780c */ /* 0x040fe20003f24270 */
[----:B------:R-:W0:Y:S01]  /*2e80*/  MUFU.TANH R58, R58 ;  /* 0x0000003a003a7308 */ /* 0x000e220000002400 */
[----:B-1----:R-:W-:Y:S02]  /*2e90*/  FSEL R86, R82, -INF , P2 ;  /* 0xff80000052567808 */ /* 0x002fe40001000000 */
[----:B------:R-:W-:Y:S01]  /*2ea0*/  FMNMX.FTZ R7, R84, R7, !PT ;  /* 0x0000000754077209 */ /* 0x000fe20007810000 */
[----:B------:R-:W-:Y:S01]  /*2eb0*/  SYNCS.ARRIVE.TRANS64.RED.A1T0 RZ, [UR6], RZ ;  /* 0x000000ffffff79a7 */ /* 0x000fe20008100406 */
[----:B------:R-:W-:Y:S02]  /*2ec0*/  ISETP.GT.AND P2, PT, R77, 0x58, PT ;  /* 0x000000584d00780c */ /* 0x000fe40003f44270 */
[----:B--2---:R-:W-:Y:S01]  /*2ed0*/  FSEL R82, R56, -INF , P1 ;  /* 0xff80000038527808 */ /* 0x004fe20000800000 */
[----:B------:R-:W1:Y:S01]  /*2ee0*/  MUFU.TANH R64, R64 ;  /* 0x0000004000407308 */ /* 0x000e620000002400 */
[----:B------:R-:W-:Y:S01]  /*2ef0*/  FMNMX.FTZ R7, R86, R7, !PT ;  /* 0x0000000756077209 */ /* 0x000fe20007810000 */
[----:B------:R-:W-:Y:S01]  /*2f00*/  FFMA.FTZ R56, R59, R15, -R14 ;  /* 0x0000000f3b387223 */ /* 0x000fe2000001080e */
[----:B------:R-:W-:-:S02]  /*2f10*/  ISETP.GT.AND P1, PT, R77, 0x59, PT ;  /* 0x000000594d00780c */ /* 0x000fc40003f24270 */
[----:B---3--:R-:W-:Y:S02]  /*2f20*/  FSEL R88, R61, -INF , P2 ;  /* 0xff8000003d587808 */ /* 0x008fe40001000000 */
[----:B------:R-:W-:Y:S01]  /*2f30*/  FMNMX.FTZ R7, R82, R7, !PT ;  /* 0x0000000752077209 */ /* 0x000fe20007810000 */
[----:B------:R-:W2:Y:S01]  /*2f40*/  MUFU.TANH R62, R62 ;  /* 0x0000003e003e7308 */ /* 0x000ea20000002400 */
[C---:B------:R-:W-:Y:S02]  /*2f50*/  ISETP.GT.AND P2, PT, R77.reuse, 0x60, PT ;  /* 0x000000604d00780c */ /* 0x040fe40003f44270 */
        /* <DEDUP_REMOVED lines=9> */
[----:B--2---:R-:W-:Y:S01]  /*2ff0*/  FSEL R90, R62, -INF , P1 ;  /* 0xff8000003e5a7808 */ /* 0x004fe20000800000 */
[----:B------:R-:W-:Y:S01]  /*3000*/  FFMA.FTZ R62, R55, R15, -R14 ;  /* 0x0000000f373e7223 */ /* 0x000fe2000001080e */
[----:B------:R-:W-:Y:S02]  /*3010*/  ISETP.GT.AND P1, PT, R77, 0x69, PT ;  /* 0x000000694d00780c */ /* 0x000fe40003f24270 */
[----:B------:R-:W-:-:S03]  /*3020*/  FMNMX.FTZ R7, R90, R7, !PT ;  /* 0x000000075a077209 */ /* 0x000fc60007810000 */
[----:B------:R-:W2:Y:S01]  /*3030*/  MUFU.TANH R69, R69 ;  /* 0x0000004500457308 */ /* 0x000ea20000002400 */
[----:B0-----:R-:W-:Y:S01]  /*3040*/  FSEL R96, R68, -INF , P2 ;  /* 0xff80000044607808 */ /* 0x001fe20001000000 */
[----:B------:R-:W-:Y:S01]  /*3050*/  FFMA.FTZ R68, R51, R15, -R14 ;  /* 0x0000000f33447223 */ /* 0x000fe2000001080e */
        /* <DEDUP_REMOVED lines=14> */
[----:B------:R-:W-:Y:S01]  /*3140*/  MUFU.EX2 R149, R149 ;  /* 0x0000009500957308 */ /* 0x000fe20000000800 */
[----:B-1----:R-:W-:-:S04]  /*3150*/  FSEL R108, R73, -INF , P2 ;  /* 0xff800000496c7808 */ /* 0x002fc80001000000 */
[----:B------:R-:W-:-:S03]  /*3160*/  FMNMX.FTZ R7, R108, R7, !PT ;  /* 0x000000076c077209 */ /* 0x000fc60007810000 */
[----:B------:R-:W0:Y:S01]  /*3170*/  MUFU.EX2 R20, R20 ;  /* 0x0000001400147308 */ /* 0x000e220000000800 */
[----:B--2---:R-:W-:Y:S01]  /*3180*/  FSEL R110, R74, -INF , P1 ;  /* 0xff8000004a6e7808 */ /* 0x004fe20000800000 */
[----:B------:R-:W-:-:S03]  /*3190*/  FFMA.FTZ R74, R45, R15, -R14 ;  /* 0x0000000f2d4a7223 */ /* 0x000fc6000001080e */
        /* <DEDUP_REMOVED lines=52> */
[-CC-:B------:R-:W-:Y:S01]  /*34e0*/  FFMA.FTZ R104, R104, R15.reuse, -R7.reuse ;  /* 0x0000000f68687223 */ /* 0x180fe20000010807 */
[-CC-:B------:R-:W-:Y:S01]  /*34f0*/  FFMA.FTZ R106, R106, R15.reuse, -R7.reuse ;  /* 0x0000000f6a6a7223 */ /* 0x180fe20000010807 */
[-CC-:B------:R-:W-:Y:S01]  /*3500*/  FFMA.FTZ R108, R108, R15.reuse, -R7.reuse ;  /* 0x0000000f6c6c7223 */ /* 0x180fe20000010807 */
[----:B------:R-:W-:Y:S01]  /*3510*/  FFMA.FTZ R110, R110, R15, -R7 ;  /* 0x0000000f6e6e7223 */ /* 0x000fe20000010807 */
[----:B------:R-:W-:-:S02]  /*3520*/  F2FP.BF16.F32.PACK_AB R148, R3, R148 ;  /* 0x000000940394723e */ /* 0x000fc400000010ff */
[----:B------:R-:W0:Y:S01]  /*3530*/  MUFU.EX2 R144, R144 ;  /* 0x0000009000907308 */ /* 0x000e220000000800 */
[----:B-1----:R-:W-:Y:S01]  /*3540*/  FADD.FTZ R10, R150, R33 ;  /* 0x00000021960a7221 */ /* 0x002fe20000010000 */
[----:B------:R-:W-:Y:S01]  /*3550*/  FADD.FTZ R33, R151, R4 ;  /* 0x0000000497217221 */ /* 0x000fe20000010000 */
[----:B------:R-:W-:-:S03]  /*3560*/  F2FP.BF16.F32.PACK_AB R151, R26, R151 ;  /* 0x000000971a97723e */ /* 0x000fc600000010ff */
[----:B------:R-:W-:Y:S01]  /*3570*/  FADD.FTZ R0, R26, R33 ;  /* 0x000000211a007221 */ /* 0x000fe20000010000 */
[----:B------:R-:W-:Y:S01]  /*3580*/  FFMA.FTZ R33, R82, R15, -R7 ;  /* 0x0000000f52217223 */ /* 0x000fe20000010807 */
[----:B------:R-:W1:Y:S01]  /*3590*/  MUFU.EX2 R9, R9 ;  /* 0x0000000900097308 */ /* 0x000e620000000800 */
[C---:B--2---:R-:W-:Y:S01]  /*35a0*/  FADD.FTZ R35, R5.reuse, R10 ;  /* 0x0000000a05237221 */ /* 0x044fe20000010000 */
[----:B------:R-:W-:-:S06]  /*35b0*/  F2FP.BF16.F32.PACK_AB R150, R5, R150 ;  /* 0x000000960596723e */ /* 0x000fcc00000010ff */
        /* <DEDUP_REMOVED lines=12> */
[----:B--2---:R-:W-:-:S07]  /*3680*/  FADD.FTZ R4, R146, R37 ;  /* 0x0000002592047221 */ /* 0x004fce0000010000 */
[----:B------:R-:W2:Y:S01]  /*3690*/  MUFU.EX2 R13, R13 ;  /* 0x0000000d000d7308 */ /* 0x000ea20000000800 */
[C---:B0-----:R-:W-:Y:S01]  /*36a0*/  FADD.FTZ R37, R11.reuse, R4 ;  /* 0x000000040b257221 */ /* 0x041fe20000010000 */
[----:B------:R-:W-:-:S06]  /*36b0*/  F2FP.BF16.F32.PACK_AB R146, R11, R146 ;  /* 0x000000920b92723e */ /* 0x000fcc00000010ff */
        /* <DEDUP_REMOVED lines=82> */
[----:B0-----:R-:W-:-:S07]  /*3be0*/  FADD.FTZ R4, R64, R11 ;  /* 0x0000000b40047221 */ /* 0x001fce0000010000 */
[----:B------:R-:W0:Y:S01]  /*3bf0*/  MUFU.EX2 R102, R102 ;  /* 0x0000006600667308 */ /* 0x000e220000000800 */
[----:B-1----:R-:W-:Y:S01]  /*3c00*/  FADD.FTZ R11, R125, R0 ;  /* 0x000000007d0b7221 */ /* 0x002fe20000010000 */
[----:B--2---:R-:W-:-:S06]  /*3c10*/  CS2R R90, SRZ ;  /* 0x00000000005a7805 */ /* 0x004fcc000001ff00 */
[----:B------:R-:W1:Y:S01]  /*3c20*/  MUFU.EX2 R96, R96 ;  /* 0x0000006000607308 */ /* 0x000e620000000800 */
[C---:B---3--:R-:W-:Y:S01]  /*3c30*/  FADD.FTZ R9, R7.reuse, R4 ;  /* 0x0000000407097221 */ /* 0x048fe20000010000 */
[----:B------:R-:W-:-:S06]  /*3c40*/  F2FP.BF16.F32.PACK_AB R124, R7, R64 ;  /* 0x00000040077c723e */ /* 0x000fcc00000010ff */
[----:B------:R-:W2:Y:S01]  /*3c50*/  MUFU.EX2 R127, R127 ;  /* 0x0000007f007f7308 */ /* 0x000ea20000000800 */
[C---:B0-----:R-:W-:Y:S01]  /*3c60*/  FADD.FTZ R0, R102.reuse, R11 ;  /* 0x0000000b66007221 */ /* 0x041fe20000010000 */
[----:B------:R-:W-:Y:S02]  /*3c70*/  F2FP.BF16.F32.PACK_AB R125, R102, R125 ;  /* 0x0000007d667d723e */ /* 0x000fe400000010ff */
[----:B------:R-:W-:-:S04]  /*3c80*/  CS2R R102, SRZ ;  /* 0x0000000000667805 */ /* 0x000fc8000001ff00 */
[----:B------:R0:W3:Y:S01]  /*3c90*/  MUFU.EX2 R3, R98 ;  /* 0x0000006200037308 */ /* 0x0000e20000000800 */
[----:B-1----:R-:W-:-:S07]  /*3ca0*/  FADD.FTZ R4, R96, R9 ;  /* 0x0000000960047221 */ /* 0x002fce0000010000 */
[----:B------:R-:W1:Y:S01]  /*3cb0*/  MUFU.EX2 R12, R12 ;  /* 0x0000000c000c7308 */ /* 0x000e620000000800 */
[----:B--2---:R-:W-:Y:S01]  /*3cc0*/  FADD.FTZ R11, R127, R0 ;  /* 0x000000007f0b7221 */ /* 0x004fe20000010000 */
[----:B0-----:R-:W-:-:S06]  /*3cd0*/  CS2R R98, SRZ ;  /* 0x0000000000627805 */ /* 0x001fcc000001ff00 */
[----:B------:R-:W0:Y:S01]  /*3ce0*/  MUFU.EX2 R121, R121 ;  /* 0x0000007900797308 */ /* 0x000e220000000800 */
[C---:B---3--:R-:W-:Y:S01]  /*3cf0*/  FADD.FTZ R13, R3.reuse, R4 ;  /* 0x00000004030d7221 */ /* 0x048fe20000010000 */
[----:B------:R-:W-:Y:S02]  /*3d00*/  F2FP.BF16.F32.PACK_AB R126, R3, R96 ;  /* 0x00000060037e723e */ /* 0x000fe400000010ff */
[----:B------:R-:W-:-:S04]  /*3d10*/  CS2R R96, SRZ ;  /* 0x0000000000607805 */ /* 0x000fc8000001ff00 */
[----:B------:R-:W2:Y:S01]  /*3d20*/  MUFU.EX2 R104, R104 ;  /* 0x0000006800687308 */ /* 0x000ea20000000800 */
[C---:B-1----:R-:W-:Y:S01]  /*3d30*/  FADD.FTZ R0, R12.reuse, R11 ;  /* 0x0000000b0c007221 */ /* 0x042fe20000010000 */
[----:B------:R-:W-:-:S06]  /*3d40*/  F2FP.BF16.F32.PACK_AB R127, R12, R127 ;  /* 0x0000007f0c7f723e */ /* 0x000fcc00000010ff */
[----:B------:R-:W1:Y:S01]  /*3d50*/  MUFU.EX2 R8, R8 ;  /* 0x0000000800087308 */ /* 0x000e620000000800 */
[----:B0-----:R-:W-:-:S07]  /*3d60*/  FADD.FTZ R3, R121, R0 ;  /* 0x0000000079037221 */ /* 0x001fce0000010000 */
[----:B------:R0:W3:Y:S01]  /*3d70*/  MUFU.EX2 R5, R106 ;  /* 0x0000006a00057308 */ /* 0x0000e20000000800 */
[----:B--2---:R-:W-:-:S07]  /*3d80*/  FADD.FTZ R10, R104, R13 ;  /* 0x0000000d680a7221 */ /* 0x004fce0000010000 */
[----:B------:R-:W2:Y:S01]  /*3d90*/  MUFU.EX2 R123, R123 ;  /* 0x0000007b007b7308 */ /* 0x000ea20000000800 */
[C---:B-1----:R-:W-:Y:S01]  /*3da0*/  FADD.FTZ R0, R8.reuse, R3 ;  /* 0x0000000308007221 */ /* 0x042fe20000010000 */
[----:B------:R-:W-:Y:S02]  /*3db0*/  F2FP.BF16.F32.PACK_AB R121, R8, R121 ;  /* 0x000000790879723e */ /* 0x000fe400000010ff */
[----:B0-----:R-:W-:-:S04]  /*3dc0*/  CS2R R106, SRZ ;  /* 0x00000000006a7805 */ /* 0x001fc8000001ff00 */
[----:B------:R-:W0:Y:S01]  /*3dd0*/  MUFU.EX2 R108, R108 ;  /* 0x0000006c006c7308 */ /* 0x000e220000000800 */
[C---:B---3--:R-:W-:Y:S01]  /*3de0*/  FADD.FTZ R7, R5.reuse, R10 ;  /* 0x0000000a05077221 */ /* 0x048fe20000010000 */
[----:B------:R-:W-:Y:S02]  /*3df0*/  F2FP.BF16.F32.PACK_AB R120, R5, R104 ;  /* 0x000000680578723e */ /* 0x000fe400000010ff */
[----:B------:R-:W-:-:S04]  /*3e00*/  CS2R R104, SRZ ;  /* 0x0000000000687805 */ /* 0x000fc8000001ff00 */
[----:B------:R1:W3:Y:S01]  /*3e10*/  MUFU.EX2 R9, R110 ;  /* 0x0000006e00097308 */ /* 0x0002e20000000800 */
[----:B--2---:R-:W-:-:S07]  /*3e20*/  FADD.FTZ R3, R123, R0 ;  /* 0x000000007b037221 */ /* 0x004fce0000010000 */
[----:B------:R2:W4:Y:S01]  /*3e30*/  MUFU.EX2 R4, R2 ;  /* 0x0000000200047308 */ /* 0x0005220000000800 */
[----:B0-----:R-:W-:Y:S01]  /*3e40*/  FADD.FTZ R10, R108, R7 ;  /* 0x000000076c0a7221 */ /* 0x001fe20000010000 */
[----:B-1----:R-:W-:Y:S02]  /*3e50*/  CS2R R110, SRZ ;  /* 0x00000000006e7805 */ /* 0x002fe4000001ff00 */
[C---:B---3--:R-:W-:Y:S01]  /*3e60*/  F2FP.BF16.F32.PACK_AB R122, R9.reuse, R108 ;  /* 0x0000006c097a723e */ /* 0x048fe200000010ff */
[----:B--2---:R-:W-:Y:S01]  /*3e70*/  FADD.FTZ R2, R9, R10 ;  /* 0x0000000a09027221 */ /* 0x004fe20000010000 */
[----:B------:R-:W-:Y:S01]  /*3e80*/  CS2R R108, SRZ ;  /* 0x00000000006c7805 */ /* 0x000fe2000001ff00 */
[C---:B----4-:R-:W-:Y:S01]  /*3e90*/  FADD.FTZ R0, R4.reuse, R3 ;  /* 0x0000000304007221 */ /* 0x050fe20000010000 */
        /* <DEDUP_REMOVED lines=9> */
.L_x_14855:
[----:B------:R-:W-:Y:S01]  /*3f30*/  ISETP.NE.AND P2, PT, RZ, UR44, PT ;  /* 0x0000002cff007c0c */ /* 0x000fe2000bf45270 */
[----:B------:R-:W-:-:S04]  /*3f40*/  UISETP.NE.AND UP0, UPT, UR24, 0x1, UPT ;  /* 0x000000011800788c */ /* 0x000fc8000bf05270 */
[----:B------:R-:W-:-:S04]  /*3f50*/  USEL UR37, URZ, 0x1, UP0 ;  /* 0x000000013f257887 */ /* 0x000fc80008000000 */
[----:B------:R-:W-:-:S04]  /*3f60*/  ULOP3.LUT UR37, UR26, UR37, URZ, 0x3c, !UPT ;  /* 0x000000251a257292 */ /* 0x000fc8000f8e3c3f */
[----:B------:R-:W-:Y:S08]  /*3f70*/  @P2 BRA `(.L_x_14845) ;  /* 0x0000000000382947 */ /* 0x000ff00003800000 */
[----:B------:R-:W-:Y:S05]  /*3f80*/  @!P0 BRA `(.L_x_14846) ;  /* 0x0000000000048947 */ /* 0x000fea0003800000 */
[----:B------:R-:W-:Y:S01]  /*3f90*/  BPT.TRAP 0x1 ;  /* 0x000000040000795c */ /* 0x000fe20000300000 */
.L_x_14846:
        /* <DEDUP_REMOVED lines=9> */
.L_x_14847:
[----:B-1----:R-:W-:Y:S05]  /*4030*/  @P1 BRA `(.L_x_14845) ;  /* 0x0000000000081947 */ /* 0x002fea0003800000 */
[----:B------:R-:W1:Y:S02]  /*4040*/  SYNCS.PHASECHK.TRANS64.TRYWAIT P1, [UR6+0x16830], R5 ;  /* 0x01683005ff0075a7 */ /* 0x000e640008020146 */
[----:B-1----:R-:W-:Y:S05]  /*4050*/  @!P1 BRA `(.L_x_14848) ;  /* 0x000000b400949947 */ /* 0x002fea0003800000 */
.L_x_14845:
        /* <DEDUP_REMOVED lines=28> */
.L_x_14850:
[----:B------:R-:W-:Y:S01]  /*4220*/  ULEA UR6, UR24, UR45, 0x3 ;  /* 0x0000002d18067291 */ /* 0x000fe2000f8e183f */
[----:B------:R-:W-:-:S04]  /*4230*/  MOV R5, UR26 ;  /* 0x0000001a00057c02 */ /* 0x000fc80008000f00 */
[----:B------:R-:W-:-:S04]  /*4240*/  SHF.L.U32 R5, R5, 0x1f, RZ ;  /* 0x0000001f05057819 */ /* 0x000fc800000006ff */
[----:B------:R0:W1:Y:S01]  /*4250*/  SYNCS.PHASECHK.TRANS64.TRYWAIT P1, [UR6+0x16850], R5 ;  /* 0x01685005ff0075a7 */ /* 0x0000620008020146 */
[----:B------:R-:W-:Y:S05]  /*4260*/  @!P0 BRA `(.L_x_14851) ;  /* 0x0000000000048947 */ /* 0x000fea0003800000 */
[----:B------:R-:W-:Y:S01]  /*4270*/  BPT.TRAP 0x1 ;  /* 0x000000040000795c */ /* 0x000fe20000300000 */
.L_x_14851:
[----:B-1----:R-:W-:Y:S05]  /*4280*/  @P1 BRA `(.L_x_14849) ;  /* 0x0000000000081947 */ /* 0x002fea0003800000 */
[----:B------:R-:W1:Y:S02]  /*4290*/  SYNCS.PHASECHK.TRANS64.TRYWAIT P1, [UR6+0x16850], R5 ;  /* 0x01685005ff0075a7 */ /* 0x000e640008020146 */
[----:B-1----:R-:W-:Y:S05]  /*42a0*/  @!P1 BRA `(.L_x_14852) ;  /* 0x000000b400189947 */ /* 0x002fea0003800000 */
.L_x_14849:
        /* <DEDUP_REMOVED lines=51> */
.L_x_14853:
[----:B------:R-:W-:Y:S01]  /*45e0*/  UISETP.NE.AND UP0, UPT, UR48, URZ, UPT ;  /* 0x0000003f3000728c */ /* 0x000fe2000bf05270 */
[----:B------:R-:W-:Y:S02]  /*45f0*/  VIADD R123, R17, UR40 ;  /* 0x00000028117b7c36 */ /* 0x000fe40008000000 */
[----:B------:R-:W-:Y:S01]  /*4600*/  FMUL.FTZ R138, R28, UR22 ;  /* 0x000000161c8a7c20 */ /* 0x000fe20008410000 */
[----:B------:R-:W-:Y:S01]  /*4610*/  FMUL.FTZ R7, R30, UR22 ;  /* 0x000000161e077c20 */ /* 0x000fe20008410000 */
[----:B------:R-:W-:Y:S01]  /*4620*/  FMUL.FTZ R20, R46, UR22 ;  /* 0x000000162e147c20 */ /* 0x000fe20008410000 */
[----:B------:R-:W1:Y:S01]  /*4630*/  LDC R30, c[0x0][0x2f0] ;  /* 0x0000bc00ff1e7b82 */ /* 0x000e620000000800 */
[----:B------:R-:W-:Y:S01]  /*4640*/  PLOP3.LUT P1, PT, PT, PT, UP0, 0x80, 0x0 ;  /* 0x000000000000781c */ /* 0x000fe20003f2f008 */
[----:B------:R-:W-:Y:S01]  /*4650*/  FMUL.FTZ R134, R24, UR22 ;  /* 0x0000001618867c20 */ /* 0x000fe20008410000 */
[----:B------:R-:W-:Y:S01]  /*4660*/  PLOP3.LUT P2, PT, PT, PT, UP0, 0x80, 0x0 ;  /* 0x000000000000781c */ /* 0x000fe20003f4f008 */
[----:B------:R-:W-:Y:S01]  /*4670*/  FMUL.FTZ R136, R25, UR22 ;  /* 0x0000001619887c20 */ /* 0x000fe20008410000 */
[----:B------:R-:W-:Y:S01]  /*4680*/  FMUL.FTZ R132, R29, UR22 ;  /* 0x000000161d847c20 */ /* 0x000fe20008410000 */
[----:B------:R-:W-:Y:S01]  /*4690*/  @UP0 ULDC UR6, c[0x0][0x44c] ;  /* 0x0001130000060ab9 */ /* 0x000fe20000000800 */
[----:B------:R-:W-:Y:S01]  /*46a0*/  MUFU.TANH R138, R138 ;  /* 0x0000008a008a7308 */ /* 0x000fe20000002400 */
        /* <DEDUP_REMOVED lines=14> */
[----:B------:R-:W-:Y:S01]  /*4790*/  UIMAD UR6, UR25, UR6, 0x1 ;  /* 0x00000001190674a4 */ /* 0x000fe2000f8e0206 */
[----:B------:R-:W-:Y:S01]  /*47a0*/  FMUL.FTZ R34, R45, UR22 ;  /* 0x000000162d227c20 */ /* 0x000fe20008410000 */
[----:B------:R-:W3:Y:S01]  /*47b0*/  SHFL.IDX PT, R46, R123, RZ, 0x1c1f ;  /* 0x001c1fff7b2e7589 */ /* 0x000ee200000e0000 */
[----:B------:R-:W4:Y:S01]  /*47c0*/  MUFU.TANH R136, R136 ;  /* 0x0000008800887308 */ /* 0x000f220000002400 */
[----:B------:R-:W-:Y:S01]  /*47d0*/  FMUL.FTZ R36, R48, UR22 ;  /* 0x0000001630247c20 */ /* 0x000fe20008410000 */
[----:B------:R-:W-:Y:S01]  /*47e0*/  FMUL.FTZ R32, R49, UR22 ;  /* 0x0000001631207c20 */ /* 0x000fe20008410000 */
[----:B------:R-:W-:-:S02]  /*47f0*/  IMAD.U32 R121, RZ, RZ, UR6 ;  /* 0x00000006ff797e24 */ /* 0x000fc4000f8e00ff */
[----:B------:R-:W-:Y:S01]  /*4800*/  FMUL.FTZ R11, R38, UR22 ;  /* 0x00000016260b7c20 */ /* 0x000fe20008410000 */
[----:B------:R-:W-:Y:S01]  /*4810*/  FMUL.FTZ R38, R52, UR22 ;  /* 0x0000001634267c20 */ /* 0x000fe20008410000 */
[----:B------:R-:W-:Y:S01]  /*4820*/  FMUL.FTZ R40, R53, UR22 ;  /* 0x0000001635287c20 */ /* 0x000fe20008410000 */
[----:B------:R-:W-:Y:S01]  /*4830*/  IMAD R121, R16, -0x2, R121 ;  /* 0xfffffffe10797824 */ /* 0x000fe200078e0279 */
[----:B------:R-:W5:Y:S01]  /*4840*/  MUFU.TANH R132, R132 ;  /* 0x0000008400847308 */ /* 0x000f620000002400 */
[----:B------:R-:W-:Y:S01]  /*4850*/  FMUL.FTZ R25, R50, UR22 ;  /* 0x0000001632197c20 */ /* 0x000fe20008410000 */
[----:B------:R-:W-:Y:S01]  /*4860*/  FMUL.FTZ R13, R42, UR22 ;  /* 0x000000162a0d7c20 */ /* 0x000fe20008410000 */
[----:B-1----:R-:W-:Y:S02]  /*4870*/  IMAD R121, R30, UR47, R121 ;  /* 0x0000002f1e797c24 */ /* 0x002fe4000f8e0279 */
        /* <DEDUP_REMOVED lines=11> */
[----:B---3--:R-:W-:Y:S01]  /*4930*/  IADD3 R33, R46, -UR21, R121 ;  /* 0x800000152e217c10 */ /* 0x008fe2000fffe079 */
[----:B------:R-:W3:Y:S01]  /*4940*/  MUFU.TANH R128, R128 ;  /* 0x0000008000807308 */ /* 0x000ee20000002400 */
[----:B------:R-:W-:Y:S01]  /*4950*/  FMUL.FTZ R46, R61, UR22 ;  /* 0x000000163d2e7c20 */ /* 0x000fe20008410000 */
[----:B------:R-:W-:Y:S01]  /*4960*/  FMUL.FTZ R72, R72, UR22 ;  /* 0x0000001648487c20 */ /* 0x000fe20008410000 */
[----:B------:R-:W-:Y:S01]  /*4970*/  ISETP.GT.AND P1, PT, R33, RZ, PT ;  /* 0x000000ff2100720c */ /* 0x000fe20003f24270 */
[----:B------:R-:W-:Y:S01]  /*4980*/  FMUL.FTZ R73, R73, UR22 ;  /* 0x0000001649497c20 */ /* 0x000fe20008410000 */
[C---:B------:R-:W-:Y:S01]  /*4990*/  ISETP.GT.AND P2, PT, R33.reuse, 0x1, PT ;  /* 0x000000012100780c */ /* 0x040fe20003f44270 */
[----:B------:R-:W-:Y:S01]  /*49a0*/  FMUL.FTZ R76, R76, UR22 ;  /* 0x000000164c4c7c20 */ /* 0x000fe20008410000 */
[----:B--2---:R-:W-:Y:S01]  /*49b0*/  FSEL R134, R134, -INF , P1 ;  /* 0xff80000086867808 */ /* 0x004fe20000800000 */
[----:B------:R-:W2:Y:S01]  /*49c0*/  MUFU.TANH R126, R126 ;  /* 0x0000007e007e7308 */ /* 0x000ea20000002400 */
[----:B------:R-:W-:Y:S01]  /*49d0*/  ISETP.GT.AND P1, PT, R33, 0x8, PT ;  /* 0x000000082100780c */ /* 0x000fe20003f24270 */
[----:B------:R-:W-:Y:S01]  /*49e0*/  FMUL.FTZ R77, R77, UR22 ;  /* 0x000000164d4d7c20 */ /* 0x000fe20008410000 */
[----:B----4-:R-:W-:Y:S01]  /*49f0*/  FSEL R136, R136, -INF , P2 ;  /* 0xff80000088887808 */ /* 0x010fe20001000000 */
[----:B------:R-:W-:Y:S01]  /*4a00*/  FMUL.FTZ R80, R80, UR22 ;  /* 0x0000001650507c20 */ /* 0x000fe20008410000 */
[----:B------:R-:W-:Y:S01]  /*4a10*/  FMNMX.FTZ R31, R134, R3, !PT ;  /* 0x00000003861f7209 */ /* 0x000fe20007810000 */
[----:B------:R-:W-:Y:S01]  /*4a20*/  FMUL.FTZ R81, R81, UR22 ;  /* 0x0000001651517c20 */ /* 0x000fe20008410000 */
        /* <DEDUP_REMOVED lines=8> */
[----:B-----5:R-:W-:Y:S01]  /*4ab0*/  FSEL R132, R132, -INF , P2 ;  /* 0xff80000084847808 */ /* 0x020fe20001000000 */
[----:B------:R-:W5:Y:S01]  /*4ac0*/  MUFU.TANH R120, R120 ;  /* 0x0000007800787308 */ /* 0x000f620000002400 */
[----:B------:R-:W-:Y:S01]  /*4ad0*/  FMNMX.FTZ R31, R138, R31, !PT ;  /* 0x0000001f8a1f7209 */ /* 0x000fe20007810000 */
[----:B------:R-:W-:Y:S01]  /*4ae0*/  FMUL.FTZ R35, R66, UR22 ;  /* 0x0000001642237c20 */ /* 0x000fe20008410000 */
[C---:B------:R-:W-:Y:S01]  /*4af0*/  ISETP.GT.AND P2, PT, R33.reuse, 0x11, PT ;  /* 0x000000112100780c */ /* 0x040fe20003f44270 */
[----:B------:R-:W5:Y:S01]  /*4b00*/  SHFL.IDX PT, R66, R123, 0x1, 0x1c1f ;  /* 0x003c1f007b427f89 */ /* 0x000f6200000e0000 */
[----:B-1----:R-:W-:Y:S01]  /*4b10*/  FSEL R130, R130, -INF , P1 ;  /* 0xff80000082827808 */ /* 0x002fe20000800000 */
[----:B0-----:R-:W-:Y:S01]  /*4b20*/  FMUL.FTZ R5, R26, UR22 ;  /* 0x000000161a057c20 */ /* 0x001fe20008410000 */
[----:B------:R-:W-:Y:S01]  /*4b30*/  FMNMX.FTZ R31, R132, R31, !PT ;  /* 0x0000001f841f7209 */ /* 0x000fe20007810000 */
[----:B------:R-:W0:Y:S01]  /*4b40*/  MUFU.TANH R15, R15 ;  /* 0x0000000f000f7308 */ /* 0x000e220000002400 */
[----:B------:R-:W-:Y:S01]  /*4b50*/  ISETP.GT.AND P1, PT, R33, 0x18, PT ;  /* 0x000000182100780c */ /* 0x000fe20003f24270 */
[----:B------:R-:W-:Y:S01]  /*4b60*/  FMUL.FTZ R12, R39, UR22 ;  /* 0x00000016270c7c20 */ /* 0x000fe20008410000 */
[----:B---3--:R-:W-:Y:S01]  /*4b70*/  FSEL R128, R128, -INF , P2 ;  /* 0xff80000080807808 */ /* 0x008fe20001000000 */
[----:B------:R-:W-:Y:S01]  /*4b80*/  FMUL.FTZ R28, R55, UR22 ;  /* 0x00000016371c7c20 */ /* 0x000fe20008410000 */
[----:B------:R-:W-:Y:S01]  /*4b90*/  FMNMX.FTZ R31, R130, R31, !PT ;  /* 0x0000001f821f7209 */ /* 0x000fe20007810000 */
[----:B------:R-:W-:Y:S01]  /*4ba0*/  FMUL.FTZ R39, R70, UR22 ;  /* 0x0000001646277c20 */ /* 0x000fe20008410000 */
[----:B------:R-:W-:Y:S01]  /*4bb0*/  ISETP.GT.AND P2, PT, R33, 0x19, PT ;  /* 0x000000192100780c */ /* 0x000fe20003f44270 */
[----:B------:R-:W1:Y:S01]  /*4bc0*/  MUFU.TANH R24, R24 ;  /* 0x0000001800187308 */ /* 0x000e620000002400 */
[----:B--2---:R-:W-:Y:S01]  /*4bd0*/  FSEL R126, R126, -INF , P1 ;  /* 0xff8000007e7e7808 */ /* 0x004fe20000800000 */
[----:B------:R-:W-:Y:S01]  /*4be0*/  FMUL.FTZ R14, R43, UR22 ;  /* 0x000000162b0e7c20 */ /* 0x000fe20008410000 */
[----:B------:R-:W-:Y:S01]  /*4bf0*/  FMNMX.FTZ R31, R128, R31, !PT ;  /* 0x0000001f801f7209 */ /* 0x000fe20007810000 */
[----:B------:R-:W-:Y:S01]  /*4c00*/  FMUL.FTZ R43, R74, UR22 ;  /* 0x000000164a2b7c20 */ /* 0x000fe20008410000 */
[----:B------:R-:W-:Y:S01]  /*4c10*/  ISETP.GT.AND P1, PT, R33, 0x20, PT ;  /* 0x000000202100780c */ /* 0x000fe20003f24270 */
[----:B------:R-:W-:Y:S01]  /*4c20*/  FMUL.FTZ R21, R47, UR22 ;  /* 0x000000162f157c20 */ /* 0x000fe20008410000 */
[----:B----4-:R-:W-:Y:S01]  /*4c30*/  FSEL R124, R124, -INF , P2 ;  /* 0xff8000007c7c7808 */ /* 0x010fe20001000000 */
[----:B------:R-:W2:Y:S01]  /*4c40*/  MUFU.TANH R34, R34 ;  /* 0x0000002200227308 */ /* 0x000ea20000002400 */
[----:B------:R-:W-:Y:S01]  /*4c50*/  FMNMX.FTZ R31, R126, R31, !PT ;  /* 0x0000001f7e1f7209 */ /* 0x000fe20007810000 */
[----:B------:R-:W-:Y:S01]  /*4c60*/  FMUL.FTZ R47, R78, UR22 ;  /* 0x000000164e2f7c20 */ /* 0x000fe20008410000 */
[----:B------:R-:W-:Y:S01]  /*4c70*/  ISETP.GT.AND P2, PT, R33, 0x21, PT ;  /* 0x000000212100780c */ /* 0x000fe20003f44270 */
[----:B------:R-:W-:Y:S01]  /*4c80*/  FMUL.FTZ R26, R51, UR22 ;  /* 0x00000016331a7c20 */ /* 0x000fe20008410000 */
[----:B-----5:R-:W-:Y:S01]  /*4c90*/  FSEL R120, R120, -INF , P1 ;  /* 0xff80000078787808 */ /* 0x020fe20000800000 */
[----:B------:R-:W-:Y:S01]  /*4ca0*/  FMUL.FTZ R51, R82, UR22 ;  /* 0x0000001652337c20 */ /* 0x000fe20008410000 */
[----:B------:R-:W-:Y:S01]  /*4cb0*/  FMNMX.FTZ R31, R124, R31, !PT ;  /* 0x0000001f7c1f7209 */ /* 0x000fe20007810000 */
[----:B------:R-:W3:Y:S01]  /*4cc0*/  MUFU.TANH R36, R36 ;  /* 0x0000002400247308 */ /* 0x000ee20000002400 */
        /* <DEDUP_REMOVED lines=20> */
[----:B---3--:R-:W-:Y:S01]  /*4e10*/  FSEL R36, R36, -INF , P1 ;  /* 0xff80000024247808 */ /* 0x008fe20000800000 */
[----:B------:R-:W-:Y:S01]  /*4e20*/  ULEA UR6, UR38, UR45, 0x3 ;  /* 0x0000002d26067291 */ /* 0x000fe2000f8e183f */
[----:B------:R-:W-:Y:S01]  /*4e30*/  FMNMX.FTZ R31, R34, R31, !PT ;  /* 0x0000001f221f7209 */ /* 0x000fe20007810000 */
[----:B------:R-:W2:Y:S01]  /*4e40*/  MUFU.TANH R40, R40 ;  /* 0x0000002800287308 */ /* 0x000ea20000002400 */
[----:B------:R-:W-:Y:S01]  /*4e50*/  ISETP.GT.AND P1, PT, R33, 0x38, PT ;  /* 0x000000382100780c */ /* 0x000fe20003f24270 */
[----:B------:R-:W-:Y:S01]  /*4e60*/  UIADD3 UR6, UR6, 0x16840, URZ ;  /* 0x0001684006067890 */ /* 0x000fe2000fffe03f */
[----:B0-----:R-:W-:-:S02]  /*4e70*/  FSEL R32, R32, -INF , P2 ;  /* 0xff80000020207808 */ /* 0x001fc40001000000 */
[----:B------:R-:W-:Y:S01]  /*4e80*/  FMNMX.FTZ R31, R36, R31, !PT ;  /* 0x0000001f241f7209 */ /* 0x000fe20007810000 */
[----:B------:R-:W-:Y:S01]  /*4e90*/  UPRMT UR6, UR43, 0x654, UR6 ;  /* 0x000006542b067896 */ /* 0x000fe20008000006 */
[C---:B------:R-:W-:Y:S01]  /*4ea0*/  ISETP.GT.AND P2, PT, R33.reuse, 0x39, PT ;  /* 0x000000392100780c */ /* 0x040fe20003f44270 */
[----:B------:R-:W0:Y:S01]  /*4eb0*/  MUFU.TANH R42, R42 ;  /* 0x0000002a002a7308 */ /* 0x000e220000002400 */
[----:B-1----:R-:W-:Y:S02]  /*4ec0*/  FSEL R38, R38, -INF , P1 ;  /* 0xff80000026267808 */ /* 0x002fe40000800000 */
[----:B------:R-:W-:Y:S02]  /*4ed0*/  FMNMX.FTZ R31, R32, R31, !PT ;  /* 0x0000001f201f7209 */ /* 0x000fe40007810000 */
[C---:B------:R-:W-:Y:S02]  /*4ee0*/  ISETP.GT.AND P1, PT, R33.reuse, 0x40, PT ;  /* 0x000000402100780c */ /* 0x040fe40003f24270 */
[----:B------:R-:W-:Y:S01]  /*4ef0*/  FMNMX.FTZ R31, R38, R31, !PT ;  /* 0x0000001f261f7209 */ /* 0x000fe20007810000 */
[----:B------:R-:W1:Y:S01]  /*4f00*/  MUFU.TANH R44, R44 ;  /* 0x0000002c002c7308 */ /* 0x000e620000002400 */
[----:B--2---:R-:W-:Y:S01]  /*4f10*/  FSEL R40, R40, -INF , P2 ;  /* 0xff80000028287808 */ /* 0x004fe20001000000 */
[----:B------:R-:W-:Y:S01]  /*4f20*/  SYNCS.ARRIVE.TRANS64.RED.A1T0 RZ, [UR6], RZ ;  /* 0x000000ffffff79a7 */ /* 0x000fe20008100406 */
[----:B------:R-:W-:-:S02]  /*4f30*/  ISETP.GT.AND P2, PT, R33, 0x41, PT ;  /* 0x000000412100780c */ /* 0x000fc40003f44270 */
        /* <DEDUP_REMOVED lines=56> */
[----:B------:R-:W-:Y:S01]  /*52c0*/  ISETP.GT.AND P2, PT, R33, 0x79, PT ;  /* 0x000000792100780c */ /* 0x000fe20003f44270 */
[----:B------:R-:W-:Y:S01]  /*52d0*/  FMUL.FTZ R33, R63, UR22 ;  /* 0x000000163f217c20 */ /* 0x000fe20008410000 */
[----:B------:R-:W-:Y:S02]  /*52e0*/  FMNMX.FTZ R15, R80, R15, !PT ;  /* 0x0000000f500f7209 */ /* 0x000fe40007810000 */
[----:B------:R-:W-:Y:S01]  /*52f0*/  IADD3 R63, R66, -UR21, R121 ;  /* 0x80000015423f7c10 */ /* 0x000fe2000fffe079 */
[----:B------:R-:W1:Y:S01]  /*5300*/  MUFU.TANH R5, R5 ;  /* 0x0000000500057308 */ /* 0x000e620000002400 */
[----:B--2---:R-:W-:Y:S02]  /*5310*/  FSEL R84, R84, -INF , P1 ;  /* 0xff80000054547808 */ /* 0x004fe40000800000 */
[----:B------:R-:W-:-:S02]  /*5320*/  ISETP.GT.AND P3, PT, R63, 0x1, PT ;  /* 0x000000013f00780c */ /* 0x000fc40003f64270 */
[----:B------:R-:W-:-:S03]  /*5330*/  FMNMX.FTZ R15, R84, R15, !PT ;  /* 0x0000000f540f7209 */ /* 0x000fc60007810000 */
[----:B------:R-:W2:Y:S01]  /*5340*/  MUFU.TANH R6, R6 ;  /* 0x0000000600067308 */ /* 0x000ea20000002400 */
[----:B0-----:R-:W-:Y:S02]  /*5350*/  FSEL R122, R85, -INF , P2 ;  /* 0xff800000557a7808 */ /* 0x001fe40001000000 */
[----:B------:R-:W-:Y:S02]  /*5360*/  ISETP.GT.AND P2, PT, R63, RZ, PT ;  /* 0x000000ff3f00720c */ /* 0x000fe40003f44270 */
[----:B------:R-:W-:-:S03]  /*5370*/  FMNMX.FTZ R15, R122, R15, !PT ;  /* 0x0000000f7a0f7209 */ /* 0x000fc60007810000 */
[----:B------:R-:W0:Y:S01]  /*5380*/  MUFU.TANH R7, R7 ;  /* 0x0000000700077308 */ /* 0x000e220000002400 */
[----:B-1----:R-:W-:Y:S01]  /*5390*/  FSEL R5, R5, -INF , P2 ;  /* 0xff80000005057808 */ /* 0x002fe20001000000 */
[----:B------:R-:W1:Y:S01]  /*53a0*/  SHFL.BFLY PT, R24, R15, 0x2, 0x1f ;  /* 0x0c401f000f187f89 */ /* 0x000e6200000e0000 */
[----:B------:R-:W-:Y:S02]  /*53b0*/  ISETP.GT.AND P2, PT, R63, 0x8, PT ;  /* 0x000000083f00780c */ /* 0x000fe40003f44270 */
[----:B------:R-:W-:-:S03]  /*53c0*/  FMNMX.FTZ R65, R5, R4, !PT ;  /* 0x0000000405417209 */ /* 0x000fc60007810000 */
[----:B------:R-:W3:Y:S01]  /*53d0*/  MUFU.TANH R8, R8 ;  /* 0x0000000800087308 */ /* 0x000ee20000002400 */
        /* <DEDUP_REMOVED lines=8> */
[----:B---3--:R-:W-:Y:S02]  /*5460*/  FSEL R8, R8, -INF , P3 ;  /* 0xff80000008087808 */ /* 0x008fe40001800000 */
[----:B-1----:R-:W-:Y:S02]  /*5470*/  FMNMX.FTZ R24, R15, R24, !PT ;  /* 0x000000180f187209 */ /* 0x002fe40007810000 */
[----:B------:R-:W1:Y:S01]  /*5480*/  LDC R15, c[0x0][0x988] ;  /* 0x00026200ff0f7b82 */ /* 0x000e620000000800 */
[----:B------:R-:W-:Y:S02]  /*5490*/  ISETP.GT.AND P3, PT, R63, 0x11, PT ;  /* 0x000000113f00780c */ /* 0x000fe40003f64270 */
[----:B------:R-:W3:Y:S01]  /*54a0*/  MUFU.TANH R11, R11 ;  /* 0x0000000b000b7308 */ /* 0x000ee20000002400 */
[----:B------:R-:W4:Y:S01]  /*54b0*/  SHFL.BFLY PT, R55, R24, 0x1, 0x1f ;  /* 0x0c201f0018377f89 */ /* 0x000f2200000e0000 */
[----:B--2---:R-:W-:-:S02]  /*54c0*/  FSEL R74, R9, -INF , P2 ;  /* 0xff800000094a7808 */ /* 0x004fc40001000000 */
[----:B------:R-:W-:Y:S02]  /*54d0*/  FMNMX.FTZ R65, R8, R65, !PT ;  /* 0x0000004108417209 */ /* 0x000fe40007810000 */
[C---:B------:R-:W-:Y:S02]  /*54e0*/  ISETP.GT.AND P2, PT, R63.reuse, 0x18, PT ;  /* 0x000000183f00780c */ /* 0x040fe40003f44270 */
[----:B------:R-:W2:Y:S01]  /*54f0*/  MUFU.TANH R12, R12 ;  /* 0x0000000c000c7308 */ /* 0x000ea20000002400 */
[----:B0-----:R-:W-:Y:S02]  /*5500*/  FSEL R10, R10, -INF , P3 ;  /* 0xff8000000a0a7808 */ /* 0x001fe40001800000 */
[----:B------:R-:W-:Y:S02]  /*5510*/  FMNMX.FTZ R65, R74, R65, !PT ;  /* 0x000000414a417209 */ /* 0x000fe40007810000 */
[----:B------:R-:W-:Y:S02]  /*5520*/  ISETP.GT.AND P3, PT, R63, 0x19, PT ;  /* 0x000000193f00780c */ /* 0x000fe40003f64270 */
[----:B------:R-:W-:Y:S01]  /*5530*/  FMNMX.FTZ R65, R10, R65, !PT ;  /* 0x000000410a417209 */ /* 0x000fe20007810000 */
[----:B------:R-:W0:Y:S01]  /*5540*/  MUFU.TANH R13, R13 ;  /* 0x0000000d000d7308 */ /* 0x000e220000002400 */
[----:B---3--:R-:W-:-:S02]  /*5550*/  FSEL R78, R11, -INF , P2 ;  /* 0xff8000000b4e7808 */ /* 0x008fc40001000000 */
[----:B------:R-:W-:Y:S02]  /*5560*/  ISETP.GT.AND P2, PT, R63, 0x20, PT ;  /* 0x000000203f00780c */ /* 0x000fe40003f44270 */
[----:B------:R-:W-:-:S03]  /*5570*/  FMNMX.FTZ R65, R78, R65, !PT ;  /* 0x000000414e417209 */ /* 0x000fc60007810000 */
[----:B------:R-:W3:Y:S01]  /*5580*/  MUFU.TANH R14, R14 ;  /* 0x0000000e000e7308 */ /* 0x000ee20000002400 */
[----:B--2---:R-:W-:Y:S02]  /*5590*/  FSEL R12, R12, -INF , P3 ;  /* 0xff8000000c0c7808 */ /* 0x004fe40001800000 */
[----:B----4-:R-:W-:Y:S02]  /*55a0*/  FMNMX.FTZ R24, R24, R55, !PT ;  /* 0x0000003718187209 */ /* 0x010fe40007810000 */
[----:B------:R-:W-:Y:S02]  /*55b0*/  ISETP.GT.AND P3, PT, R63, 0x21, PT ;  /* 0x000000213f00780c */ /* 0x000fe40003f64270 */
[----:B------:R-:W-:Y:S01]  /*55c0*/  FMNMX.FTZ R65, R12, R65, !PT ;  /* 0x000000410c417209 */ /* 0x000fe20007810000 */
[----:B------:R-:W2:Y:S01]  /*55d0*/  MUFU.TANH R20, R20 ;  /* 0x0000001400147308 */ /* 0x000ea20000002400 */
[----:B0-----:R-:W-:Y:S01]  /*55e0*/  FSEL R82, R13, -INF , P2 ;  /* 0xff8000000d527808 */ /* 0x001fe20001000000 */
[----:B-1----:R-:W-:Y:S01]  /*55f0*/  FMUL.FTZ R55, R24, R15 ;  /* 0x0000000f18377220 */ /* 0x002fe20000410000 */
[----:B------:R-:W-:-:S02]  /*5600*/  ISETP.GT.AND P2, PT, R63, 0x28, PT ;  /* 0x000000283f00780c */ /* 0x000fc40003f44270 */
[----:B------:R-:W-:Y:S02]  /*5610*/  FMNMX.FTZ R65, R82, R65, !PT ;  /* 0x0000004152417209 */ /* 0x000fe40007810000 */
[----:B------:R-:W-:Y:S01]  /*5620*/  FSETP.NEU.FTZ.AND P1, PT, R24, -INF , PT ;  /* 0xff8000001800780b */ /* 0x000fe20003f3d000 */
[----:B------:R-:W0:Y:S01]  /*5630*/  MUFU.TANH R21, R21 ;  /* 0x0000001500157308 */ /* 0x000e220000002400 */
[----:B---3--:R-:W-:Y:S02]  /*5640*/  FSEL R14, R14, -INF , P3 ;  /* 0xff8000000e0e7808 */ /* 0x008fe40001800000 */
[----:B------:R-:W-:Y:S02]  /*5650*/  ISETP.GT.AND P3, PT, R63, 0x29, PT ;  /* 0x000000293f00780c */ /* 0x000fe40003f64270 */
[----:B------:R-:W-:Y:S02]  /*5660*/  FMNMX.FTZ R65, R14, R65, !PT ;  /* 0x000000410e417209 */ /* 0x000fe40007810000 */
[----:B------:R-:W-:Y:S01]  /*5670*/  FSEL R55, R55, RZ, P1 ;  /* 0x000000ff37377208 */ /* 0x000fe20000800000 */
[----:B------:R-:W1:Y:S01]  /*5680*/  MUFU.TANH R25, R25 ;  /* 0x0000001900197308 */ /* 0x000e620000002400 */
[----:B--2---:R-:W-:-:S02]  /*5690*/  FSEL R20, R20, -INF , P2 ;  /* 0xff80000014147808 */ /* 0x004fc40001000000 */
        /* <DEDUP_REMOVED lines=28> */
[----:B------:R-:W-:Y:S01]  /*5860*/  FSEL R48, R24, RZ, P1 ;  /* 0x000000ff18307208 */ /* 0x000fe20000800000 */
[----:B------:R-:W2:Y:S01]  /*5870*/  MUFU.TANH R29, R29 ;  /* 0x0000001d001d7308 */ /* 0x000ea20000002400 */
[----:B0-----:R-:W-:Y:S01]  /*5880*/  FSEL R120, R27, -INF , P2 ;  /* 0xff8000001b787808 */ /* 0x001fe20001000000 */
[----:B------:R-:W-:Y:S01]  /*5890*/  FFMA.FTZ R27, R40, R15, -R55 ;  /* 0x0000000f281b7223 */ /* 0x000fe20000010837 */
[C---:B------:R-:W-:Y:S01]  /*58a0*/  ISETP.GT.AND P2, PT, R63.reuse, 0x40, PT ;  /* 0x000000403f00780c */ /* 0x040fe20003f44270 */
[----:B------:R-:W-:Y:S01]  /*58b0*/  FADD.FTZ R48, -R48, R3 ;  /* 0x0000000330307221 */ /* 0x000fe20000010100 */
[----:B------:R-:W-:Y:S01]  /*58c0*/  FMNMX.FTZ R65, R120, R65, !PT ;  /* 0x0000004178417209 */ /* 0x000fe20007810000 */
[-CC-:B------:R-:W-:Y:S01]  /*58d0*/  FFMA.FTZ R150, R138, R15.reuse, -R55.reuse ;  /* 0x0000000f8a967223 */ /* 0x180fe20000010837 */
[-CC-:B------:R-:W-:Y:S01]  /*58e0*/  FFMA.FTZ R144, R130, R15.reuse, -R55.reuse ;  /* 0x0000000f82907223 */ /* 0x180fe20000010837 */
[----:B------:R-:W0:Y:S01]  /*58f0*/  MUFU.TANH R30, R30 ;  /* 0x0000001e001e7308 */ /* 0x000e220000002400 */
[----:B-1----:R-:W-:Y:S01]  /*5900*/  FSEL R28, R28, -INF , P3 ;  /* 0xff8000001c1c7808 */ /* 0x002fe20001800000 */
[-C--:B------:R-:W-:Y:S01]  /*5910*/  FMUL.FTZ R48, R48, R15.reuse ;  /* 0x0000000f30307220 */ /* 0x080fe20000410000 */
        /* <DEDUP_REMOVED lines=9> */
[----:B------:R-:W-:Y:S01]  /*59b0*/  FFMA.FTZ R122, R122, R15, -R55 ;  /* 0x0000000f7a7a7223 */ /* 0x000fe20000010837 */
[----:B------:R-:W-:-:S03]  /*59c0*/  FMNMX.FTZ R65, R52, R65, !PT ;  /* 0x0000004134417209 */ /* 0x000fc60007810000 */
[----:B------:R-:W2:Y:S01]  /*59d0*/  MUFU.TANH R33, R33 ;  /* 0x0000002100217308 */ /* 0x000ea20000002400 */
[----:B0-----:R-:W-:Y:S02]  /*59e0*/  FSEL R30, R30, -INF , P3 ;  /* 0xff8000001e1e7808 */ /* 0x001fe40001800000 */
[----:B------:R-:W-:Y:S02]  /*59f0*/  ISETP.GT.AND P3, PT, R63, 0x49, PT ;  /* 0x000000493f00780c */ /* 0x000fe40003f64270 */
[----:B------:R-:W-:-:S03]  /*5a00*/  FMNMX.FTZ R65, R30, R65, !PT ;  /* 0x000000411e417209 */ /* 0x000fc60007810000 */
[----:B------:R-:W0:Y:S01]  /*5a10*/  MUFU.TANH R35, R35 ;  /* 0x0000002300237308 */ /* 0x000e220000002400 */
[----:B-1----:R-:W-:Y:S01]  /*5a20*/  FSEL R50, R31, -INF , P2 ;  /* 0xff8000001f327808 */ /* 0x002fe20001000000 */
[----:B------:R-:W-:Y:S01]  /*5a30*/  FFMA.FTZ R31, R62, R15, -R55 ;  /* 0x0000000f3e1f7223 */ /* 0x000fe20000010837 */
[----:B------:R-:W-:Y:S02]  /*5a40*/  ISETP.GT.AND P2, PT, R63, 0x50, PT ;  /* 0x000000503f00780c */ /* 0x000fe40003f44270 */
[----:B------:R-:W-:-:S03]  /*5a50*/  FMNMX.FTZ R65, R50, R65, !PT ;  /* 0x0000004132417209 */ /* 0x000fc60007810000 */
[----:B------:R-:W1:Y:S01]  /*5a60*/  MUFU.TANH R37, R37 ;  /* 0x0000002500257308 */ /* 0x000e620000002400 */
[----:B--2---:R-:W-:Y:S01]  /*5a70*/  FSEL R34, R33, -INF , P3 ;  /* 0xff80000021227808 */ /* 0x004fe20001800000 */
[----:B------:R-:W-:Y:S01]  /*5a80*/  FFMA.FTZ R33, R64, R15, -R55 ;  /* 0x0000000f40217223 */ /* 0x000fe20000010837 */
[----:B------:R-:W-:Y:S02]  /*5a90*/  ISETP.GT.AND P3, PT, R63, 0x51, PT ;  /* 0x000000513f00780c */ /* 0x000fe40003f64270 */
[----:B------:R-:W-:-:S03]  /*5aa0*/  FMNMX.FTZ R25, R34, R65, !PT ;  /* 0x0000004122197209 */ /* 0x000fc60007810000 */
[----:B------:R-:W2:Y:S01]  /*5ab0*/  MUFU.TANH R39, R39 ;  /* 0x0000002700277308 */ /* 0x000ea20000002400 */
[----:B0-----:R-:W-:Y:S01]  /*5ac0*/  FSEL R126, R35, -INF , P2 ;  /* 0xff800000237e7808 */ /* 0x001fe20001000000 */
[--C-:B------:R-:W-:Y:S01]  /*5ad0*/  FFMA.FTZ R35, R76, R15, -R55.reuse ;  /* 0x0000000f4c237223 */ /* 0x100fe20000010837 */
[----:B------:R-:W-:Y:S02]  /*5ae0*/  ISETP.GT.AND P2, PT, R63, 0x58, PT ;  /* 0x000000583f00780c */ /* 0x000fe40003f44270 */
[----:B------:R-:W-:Y:S01]  /*5af0*/  FMNMX.FTZ R6, R126, R25, !PT ;  /* 0x000000197e067209 */ /* 0x000fe20007810000 */
[-CC-:B------:R-:W-:Y:S01]  /*5b00*/  FFMA.FTZ R25, R32, R15.reuse, -R55.reuse ;  /* 0x0000000f20197223 */ /* 0x180fe20000010837 */
[-CC-:B------:R-:W-:Y:S01]  /*5b10*/  FFMA.FTZ R32, R72, R15.reuse, -R55.reuse ;  /* 0x0000000f48207223 */ /* 0x180fe20000010837 */
[----:B------:R-:W0:Y:S01]  /*5b20*/  MUFU.TANH R41, R41 ;  /* 0x0000002900297308 */ /* 0x000e220000002400 */
[----:B-1----:R-:W-:Y:S01]  /*5b30*/  FSEL R65, R37, -INF , P3 ;  /* 0xff80000025417808 */ /* 0x002fe20001800000 */
[----:B------:R-:W-:Y:S01]  /*5b40*/  FFMA.FTZ R37, R60, R15, -R55 ;  /* 0x0000000f3c257223 */ /* 0x000fe20000010837 */
[----:B------:R-:W-:-:S02]  /*5b50*/  ISETP.GT.AND P3, PT, R63, 0x59, PT ;  /* 0x000000593f00780c */ /* 0x000fc40003f64270 */
        /* <DEDUP_REMOVED lines=39> */
[----:B------:R-:W-:Y:S01]  /*5dd0*/  MUFU.EX2 R148, R148 ;  /* 0x0000009400947308 */ /* 0x000fe20000000800 */
[----:B--2---:R-:W-:-:S04]  /*5de0*/  FSEL R44, R61, -INF , P3 ;  /* 0xff8000003d2c7808 */ /* 0x004fc80001800000 */
        /* <DEDUP_REMOVED lines=15> */
[----:B------:R-:W-:-:S03]  /*5ee0*/  FMUL.FTZ R49, R6, R15 ;  /* 0x0000000f06317220 */ /* 0x000fc60000410000 */
[----:B------:R-:W-:Y:S02]  /*5ef0*/  FSEL R3, R6, RZ, P2 ;  /* 0x000000ff06037208 */ /* 0x000fe40001000000 */
[----:B------:R-:W-:Y:S01]  /*5f00*/  MUFU.EX2 R142, R142 ;  /* 0x0000008e008e7308 */ /* 0x000fe20000000800 */
[----:B------:R-:W-:Y:S02]  /*5f10*/  FSEL R49, R49, RZ, P2 ;  /* 0x000000ff31317208 */ /* 0x000fe40001000000 */
[----:B------:R-:W-:-:S03]  /*5f20*/  FADD.FTZ R54, -R3, R4 ;  /* 0x0000000403367221 */ /* 0x000fc60000010100 */
[-CC-:B------:R-:W-:Y:S01]  /*5f30*/  FFMA.FTZ R46, R5, R15.reuse, -R49.reuse ;  /* 0x0000000f052e7223 */ /* 0x180fe20000010831 */
[-CC-:B------:R-:W-:Y:S01]  /*5f40*/  FFMA.FTZ R149, R66, R15.reuse, -R49.reuse ;  /* 0x0000000f42957223 */ /* 0x180fe20000010831 */
[-C--:B------:R-:W-:Y:S01]  /*5f50*/  FMUL.FTZ R3, R54, R15.reuse ;  /* 0x0000000f36037220 */ /* 0x080fe20000410000 */
        /* <DEDUP_REMOVED lines=33> */
[----:B-1----:R-:W-:Y:S01]  /*6170*/  FFMA.FTZ R0, R3, R0, R46 ;  /* 0x0000000003007223 */ /* 0x002fe2000001002e */
[----:B------:R-:W-:Y:S01]  /*6180*/  FADD.FTZ R2, R144, R53 ;  /* 0x0000003590027221 */ /* 0x000fe20000010000 */
[-CC-:B------:R-:W-:Y:S01]  /*6190*/  FFMA.FTZ R127, R47, R15.reuse, -R49.reuse ;  /* 0x0000000f2f7f7223 */ /* 0x180fe20000010831 */
[-CC-:B------:R-:W-:Y:S01]  /*61a0*/  FFMA.FTZ R40, R40, R15.reuse, -R49.reuse ;  /* 0x0000000f28287223 */ /* 0x180fe20000010831 */
[-CC-:B------:R-:W-:Y:S01]  /*61b0*/  FFMA.FTZ R121, R51, R15.reuse, -R49.reuse ;  /* 0x0000000f33797223 */ /* 0x180fe20000010831 */
[----:B------:R-:W-:Y:S01]  /*61c0*/  FADD.FTZ R53, R9, R2 ;  /* 0x0000000209357221 */ /* 0x000fe20000010000 */
[-C--:B------:R-:W-:Y:S01]  /*61d0*/  FFMA.FTZ R42, R42, R15.reuse, -R49 ;  /* 0x0000000f2a2a7223 */ /* 0x080fe20000010831 */
[----:B------:R-:W1:Y:S01]  /*61e0*/  MUFU.EX2 R8, R8 ;  /* 0x0000000800087308 */ /* 0x000e620000000800 */
[----:B0-----:R-:W-:Y:S01]  /*61f0*/  FADD.FTZ R0, R149, R0 ;  /* 0x0000000095007221 */ /* 0x001fe20000010000 */
[----:B------:R-:W-:Y:S01]  /*6200*/  FADD.FTZ R2, R146, R53 ;  /* 0x0000003592027221 */ /* 0x000fe20000010000 */
[-CC-:B------:R-:W-:Y:S01]  /*6210*/  FFMA.FTZ R123, R59, R15.reuse, -R49.reuse ;  /* 0x0000000f3b7b7223 */ /* 0x180fe20000010831 */
[----:B------:R-:W-:-:S02]  /*6220*/  FFMA.FTZ R44, R44, R15, -R49 ;  /* 0x0000000f2c2c7223 */ /* 0x000fc40000010831 */
        /* <DEDUP_REMOVED lines=106> */
.L_x_14854:
        /* <DEDUP_REMOVED lines=78> */
.L_x_14844:
[----:B------:R-:W-:-:S13]  /*6db0*/  ISETP.LE.AND P1, PT, RZ, UR25, PT ;  /* 0x00000019ff007c0c */ /* 0x000fda000bf23270 */
[----:B------:R-:W-:Y:S05]  /*6dc0*/  @!P1 BRA `(.L_x_14856) ;  /* 0x00000024004c9947 */ /* 0x000fea0003800000 */
[----:B------:R-:W-:Y:S01]  /*6dd0*/  MOV R4, R6 ;  /* 0x0000000600047202 */ /* 0x000fe20000000f00 */
[----:B------:R-:W-:Y:S01]  /*6de0*/  IMAD.MOV.U32 R3, RZ, RZ, R24 ;  /* 0x000000ffff037224 */ /* 0x000fe200078e0018 */
[----:B------:R-:W-:Y:S01]  /*6df0*/  UMOV UR22, UR37 ;  /* 0x0000002500167c82 */ /* 0x000fe20008000000 */
[----:B------:R-:W-:Y:S01]  /*6e00*/  UMOV UR21, UR38 ;  /* 0x0000002600157c82 */ /* 0x000fe20008000000 */
[----:B------:R-:W-:-:S05]  /*6e10*/  ULDC UR23, c[0x0][0x9d8] ;  /* 0x0002760000177ab9 */ /* 0x000fca0000000800 */
.L_x_14867:
[----:B------:R-:W-:Y:S01]  /*6e20*/  ISETP.NE.AND P2, PT, RZ, UR44, PT ;  /* 0x0000002cff007c0c */ /* 0x000fe2000bf45270 */
[----:B------:R-:W-:-:S04]  /*6e30*/  UISETP.NE.AND UP0, UPT, UR21, 0x1, UPT ;  /* 0x000000011500788c */ /* 0x000fc8000bf05270 */
[----:B------:R-:W-:-:S04]  /*6e40*/  USEL UR37, URZ, 0x1, UP0 ;  /* 0x000000013f257887 */ /* 0x000fc80008000000 */
[----:B------:R-:W-:-:S04]  /*6e50*/  ULOP3.LUT UR37, UR22, UR37, URZ, 0x3c, !UPT ;  /* 0x0000002516257292 */ /* 0x000fc8000f8e3c3f */
[----:B------:R-:W-:Y:S08]  /*6e60*/  @P2 BRA `(.L_x_14857) ;  /* 0x0000000000382947 */ /* 0x000ff00003800000 */
[----:B------:R-:W-:Y:S05]  /*6e70*/  @!P0 BRA `(.L_x_14858) ;  /* 0x0000000000048947 */ /* 0x000fea0003800000 */
[----:B------:R-:W-:Y:S01]  /*6e80*/  BPT.TRAP 0x1 ;  /* 0x000000040000795c */ /* 0x000fe20000300000 */
.L_x_14858:
        /* <DEDUP_REMOVED lines=9> */
.L_x_14859:
[----:B-1----:R-:W-:Y:S05]  /*6f20*/  @P1 BRA `(.L_x_14857) ;  /* 0x0000000000081947 */ /* 0x002fea0003800000 */
[----:B------:R-:W1:Y:S02]  /*6f30*/  SYNCS.PHASECHK.TRANS64.TRYWAIT P1, [UR6+0x16830], R5 ;  /* 0x01683005ff0075a7 */ /* 0x000e640008020146 */
[----:B-1----:R-:W-:Y:S05]  /*6f40*/  @!P1 BRA `(.L_x_14860) ;  /* 0x0000008800089947 */ /* 0x002fea0003800000 */
.L_x_14857:
        /* <DEDUP_REMOVED lines=28> */
.L_x_14862:
[----:B------:R-:W-:Y:S01]  /*7110*/  ULEA UR6, UR21, UR45, 0x3 ;  /* 0x0000002d15067291 */ /* 0x000fe2000f8e183f */
[----:B------:R-:W-:-:S05]  /*7120*/  IMAD.U32 R5, RZ, RZ, UR22 ;  /* 0x00000016ff057e24 */ /* 0x000fca000f8e00ff */
[----:B------:R-:W-:-:S04]  /*7130*/  SHF.L.U32 R5, R5, 0x1f, RZ ;  /* 0x0000001f05057819 */ /* 0x000fc800000006ff */
[----:B------:R0:W1:Y:S01]  /*7140*/  SYNCS.PHASECHK.TRANS64.TRYWAIT P1, [UR6+0x16850], R5 ;  /* 0x01685005ff0075a7 */ /* 0x0000620008020146 */
[----:B------:R-:W-:Y:S05]  /*7150*/  @!P0 BRA `(.L_x_14863) ;  /* 0x0000000000048947 */ /* 0x000fea0003800000 */
[----:B------:R-:W-:Y:S01]  /*7160*/  BPT.TRAP 0x1 ;  /* 0x000000040000795c */ /* 0x000fe20000300000 */
.L_x_14863:
[----:B-1----:R-:W-:Y:S05]  /*7170*/  @P1 BRA `(.L_x_14861) ;  /* 0x0000000000081947 */ /* 0x002fea0003800000 */
[----:B------:R-:W1:Y:S02]  /*7180*/  SYNCS.PHASECHK.TRANS64.TRYWAIT P1, [UR6+0x16850], R5 ;  /* 0x01685005ff0075a7 */ /* 0x000e640008020146 */
[----:B-1----:R-:W-:Y:S05]  /*7190*/  @!P1 BRA `(.L_x_14864) ;  /* 0x00000084008c9947 */ /* 0x002fea0003800000 */
.L_x_14861:
        /* <DEDUP_REMOVED lines=51> */
.L_x_14865:
        /* <DEDUP_REMOVED lines=199> */
[----:B-1----:R-:W-:Y:S02]  /*8140*/  FMNMX.FTZ R29, R7, R6, !PT ;  /* 0x00000006071d7209 */ /* 0x002fe40007810000 */
[----:B--2---:R-:W-:-:S03]  /*8150*/  FMNMX.FTZ R31, R27, R24, !PT ;  /* 0x000000181b1f7209 */ /* 0x004fc60007810000 */
        /* <DEDUP_REMOVED lines=11> */
[-C--:B------:R-:W-:Y:S01]  /*8210*/  FMUL.FTZ R3, R4, R15.reuse ;  /* 0x0000000f04037220 */ /* 0x080fe20000410000 */
[-CC-:B------:R-:W-:Y:S01]  /*8220*/  FFMA.FTZ R53, R10, R15.reuse, -R67.reuse ;  /* 0x0000000f0a357223 */ /* 0x180fe20000010843 */
        /* <DEDUP_REMOVED lines=24> */
[-C--:B------:R-:W-:Y:S01]  /*83b0*/  FFMA.FTZ R34, R128, R15.reuse, -R25 ;  /* 0x0000000f80227223 */ /* 0x080fe20000010819 */
[-C--:B------:R-:W-:Y:S01]  /*83c0*/  FFMA.FTZ R20, R130, R15.reuse, -R67 ;  /* 0x0000000f82147223 */ /* 0x080fe20000010843 */
[-C--:B------:R-:W-:Y:S01]  /*83d0*/  FFMA.FTZ R143, R44, R15.reuse, -R25 ;  /* 0x0000000f2c8f7223 */ /* 0x080fe20000010819 */
[-C--:B------:R-:W-:Y:S01]  /*83e0*/  FFMA.FTZ R47, R132, R15.reuse, -R67 ;  /* 0x0000000f842f7223 */ /* 0x080fe20000010843 */
[-C--:B------:R-:W-:Y:S01]  /*83f0*/  FFMA.FTZ R38, R46, R15.reuse, -R25 ;  /* 0x0000000f2e267223 */ /* 0x080fe20000010819 */
        /* <DEDUP_REMOVED lines=164> */
.L_x_14866:
[----:B------:R-:W-:Y:S01]  /*8e40*/  ULEA UR6, UR21, UR45, 0x3 ;  /* 0x0000002d15067291 */ /* 0x000fe2000f8e183f */
[----:B------:R-:W-:Y:S01]  /*8e50*/  ISETP.LT.AND P1, PT, RZ, UR25, PT ;  /* 0x00000019ff007c0c */ /* 0x000fe2000bf21270 */
[----:B------:R-:W-:Y:S01]  /*8e60*/  UIADD3 UR7, UR25, -0x1, URZ ;  /* 0xffffffff19077890 */ /* 0x000fe2000fffe03f */
[----:B------:R-:W-:Y:S01]  /*8e70*/  F2FP.BF16.F32.PACK_AB R120, R9, R4 ;  /* 0x000000040978723e */ /* 0x000fe200000010ff */
[----:B------:R-:W-:Y:S01]  /*8e80*/  UIADD3 UR6, UR6, 0x16860, URZ ;  /* 0x0001686006067890 */ /* 0x000fe2000fffe03f */
[-C--:B------:R-:W-:Y:S01]  /*8e90*/  FMUL.FTZ R90, R90, R3.reuse ;  /* 0x000000035a5a7220 */ /* 0x080fe20000410000 */
        /* <DEDUP_REMOVED lines=70> */
.L_x_14856:
[----:B------:R-:W-:Y:S06]  /*9300*/  BAR.ARV 0x8, 0x200 ;  /* 0x0208000000007b1d */ /* 0x000fec0000002000 */
[----:B------:R-:W-:Y:S05]  /*9310*/  @!P0 BRA `(.L_x_14868) ;  /* 0x0000000000048947 */ /* 0x000fea0003800000 */
[----:B------:R-:W-:Y:S01]  /*9320*/  BPT.TRAP 0x1 ;  /* 0x000000040000795c */ /* 0x000fe20000300000 */
.L_x_14868:
[----:B------:R-:W-:Y:S01]  /*9330*/  ULEA UR5, UR38, UR45, 0x3 ;  /* 0x0000002d26057291 */ /* 0x000fe2000f8e183f */
[----:B------:R-:W-:-:S05]  /*9340*/  IMAD.U32 R3, RZ, RZ, UR37 ;  /* 0x00000025ff037e24 */ /* 0x000fca000f8e00ff */
[----:B------:R-:W-:-:S04]  /*9350*/  SHF.L.U32 R3, R3, 0x1f, RZ ;  /* 0x0000001f03037819 */ /* 0x000fc800000006ff */
[----:B------:R0:W1:Y:S01]  /*9360*/  SYNCS.PHASECHK.TRANS64.TRYWAIT P1, [UR5+0x16850], R3 ;  /* 0x01685003ff0075a7 */ /* 0x0000620008020145 */
[----:B------:R-:W-:Y:S05]  /*9370*/  @!P0 BRA `(.L_x_14869) ;  /* 0x0000000000048947 */ /* 0x000fea0003800000 */
[----:B------:R-:W-:Y:S01]  /*9380*/  BPT.TRAP 0x1 ;  /* 0x000000040000795c */ /* 0x000fe20000300000 */
.L_x_14869:
[----:B-1----:R-:W-:Y:S05]  /*9390*/  @P1 BRA `(.L_x_14870) ;  /* 0x0000000000081947 */ /* 0x002fea0003800000 */
[----:B------:R-:W1:Y:S02]  /*93a0*/  SYNCS.PHASECHK.TRANS64.TRYWAIT P1, [UR5+0x16850], R3 ;  /* 0x01685003ff0075a7 */ /* 0x000e640008020145 */
[----:B-1----:R-:W-:Y:S05]  /*93b0*/  @!P1 BRA `(.L_x_14871) ;  /* 0x00000064001c9947 */ /* 0x002fea0003800000 */
.L_x_14870:
        /* <DEDUP_REMOVED lines=17> */
[----:B------:R-:W-:-:S03]  /*94d0*/  MOV R0, 0xff800000 ;  /* 0xff80000000007802 */ /* 0x000fc60000000f00 */
        /* <DEDUP_REMOVED lines=53> */
.L_x_14872:
        /* <DEDUP_REMOVED lines=42> */
.L_x_14836:
        /* <DEDUP_REMOVED lines=9> */
[----:B------:R-:W0:Y:S01]  /*9b60*/  LDC R32, c[0x0][0xbe8] ;  /* 0x0002fa00ff207b82 */ /* 0x000e220000000800 */
[----:B------:R-:W1:Y:S01]  /*9b70*/  S2R R5, SR_SWINHI ;  /* 0x0000000000057919 */ /* 0x000e620000002f00 */
[----:B------:R-:W-:Y:S01]  /*9b80*/  USHF.R.S32.HI UR12, URZ, 0x1f, UR42 ;  /* 0x0000001f3f0c7899 */ /* 0x000fe2000801142a */
[----:B------:R-:W-:Y:S01]  /*9b90*/  VIADD R37, R17, UR40 ;  /* 0x0000002811257c36 */ /* 0x000fe20008000000 */
[----:B------:R-:W-:Y:S01]  /*9ba0*/  ULDC.64 UR8, c[0x0][0xb90] ;  /* 0x0002e40000087ab9 */ /* 0x000fe20000000a00 */
[----:B------:R-:W-:Y:S01]  /*9bb0*/  USHF.R.S32.HI UR13, URZ, 0x1f, UR41 ;  /* 0x0000001f3f0d7899 */ /* 0x000fe20008011429 */
[----:B------:R-:W-:Y:S01]  /*9bc0*/  F2FP.BF16.F32.PACK_AB R112, R113, R112 ;  /* 0x000000707170723e */ /* 0x000fe200000010ff */
[----:B------:R-:W-:Y:S01]  /*9bd0*/  UIMAD UR5, UR12, UR8, URZ ;  /* 0x000000080c0572a4 */ /* 0x000fe2000f8e023f */
[----:B------:R-:W-:Y:S01]  /*9be0*/  MOV R28, R37 ;  /* 0x00000025001c7202 */ /* 0x000fe20000000f00 */
        /* <DEDUP_REMOVED lines=13> */
[----:B------:R-:W-:Y:S01]  /*9cc0*/  F2FP.BF16.F32.PACK_AB R115, R119, R118 ;  /* 0x000000767773723e */ /* 0x000fe200000010ff */
[----:B------:R-:W-:Y:S01]  /*9cd0*/  ULDC UR5, c[0x0][0xa88] ;  /* 0x0002a20000057ab9 */ /* 0x000fe20000000800 */
[----:B------:R-:W-:Y:S01]  /*9ce0*/  BAR.SYNC.DEFER_BLOCKING 0x1, 0x180 ;  /* 0x0046000000007b1d */ /* 0x000fe20000010000 */
[----:B0-----:R-:W-:Y:S01]  /*9cf0*/  ISETP.NE.AND P1, PT, R32, 0x1, PT ;  /* 0x000000012000780c */ /* 0x001fe20003f25270 */
[----:B------:R-:W-:-:S04]  /*9d00*/  IMAD.U32 R34, RZ, RZ, UR8 ;  /* 0x00000008ff227e24 */ /* 0x000fc8000f8e00ff */
[----:B------:R-:W-:Y:S01]  /*9d10*/  ULDC.64 UR8, c[0x0][0xae8] ;  /* 0x0002ba0000087ab9 */ /* 0x000fe20000000a00 */
[----:B------:R-:W-:Y:S01]  /*9d20*/  ULDC.64 UR10, c[0x0][0xaf0] ;  /* 0x0002bc00000a7ab9 */ /* 0x000fe20000000a00 */
[----:B------:R-:W-:Y:S02]  /*9d30*/  MOV R2, R26 ;  /* 0x0000001a00027202 */ /* 0x000fe40000000f00 */
[----:B-1----:R-:W-:Y:S01]  /*9d40*/  MOV R3, R5 ;  /* 0x0000000500037202 */ /* 0x002fe20000000f00 */
[----:B------:R-:W-:-:S03]  /*9d50*/  IMAD R5, R22, 0x40, R19 ;  /* 0x0000004016057824 */ /* 0x000fc600078e0213 */
[----:B------:R-:W0:Y:S01]  /*9d60*/  @P1 LDC R20, c[0x0][0xbec] ;  /* 0x0002fb00ff141b82 */ /* 0x000e220000000800 */
[----:B------:R-:W-:-:S04]  /*9d70*/  IMAD.WIDE R10, R155, 0x2, R2 ;  /* 0x000000029b0a7825 */ /* 0x000fc800078e0202 */
[----:B------:R-:W-:Y:S01]  /*9d80*/  IMAD.WIDE R2, R5, 0x2, R2 ;  /* 0x0000000205027825 */ /* 0x000fe200078e0202 */
[C---:B------:R-:W-:Y:S02]  /*9d90*/  LOP3.LUT R4, R10.reuse, 0x380, RZ, 0xc0, !PT ;  /* 0x000003800a047812 */ /* 0x040fe400078ec0ff */
[----:B------:R-:W1:Y:S01]  /*9da0*/  @P1 LDC R35, c[0x0][0xbf0] ;  /* 0x0002fc00ff231b82 */ /* 0x000e620000000800 */
[----:B------:R-:W-:Y:S02]  /*9db0*/  IADD3 R33, P0, R10, 0x60, RZ ;  /* 0x000000600a217810 */ /* 0x000fe40007f1e0ff */
[----:B------:R-:W-:Y:S02]  /*9dc0*/  SHF.R.U64 R5, R4, 0x3, RZ ;  /* 0x0000000304057819 */ /* 0x000fe400000012ff */
[----:B------:R-:W-:Y:S01]  /*9dd0*/  LOP3.LUT R4, R33, 0x380, RZ, 0xc0, !PT ;  /* 0x0000038021047812 */ /* 0x000fe200078ec0ff */
[----:B------:R-:W-:Y:S01]  /*9de0*/  IMAD.X R9, RZ, RZ, R11, P0 ;  /* 0x000000ffff097224 */ /* 0x000fe200000e060b */
[----:B------:R-:W-:-:S02]  /*9df0*/  IADD3 R31, P2, R10, 0x40, RZ ;  /* 0x000000400a1f7810 */ /* 0x000fc40007f5e0ff */
[----:B------:R-:W-:Y:S02]  /*9e00*/  SHF.R.U64 R4, R4, 0x3, RZ ;  /* 0x0000000304047819 */ /* 0x000fe400000012ff */
[----:B------:R-:W-:Y:S01]  /*9e10*/  IADD3 R29, P3, R10, 0x20, RZ ;  /* 0x000000200a1d7810 */ /* 0x000fe20007f7e0ff */
[----:B------:R-:W-:Y:S01]  /*9e20*/  IMAD.X R7, RZ, RZ, R11, P2 ;  /* 0x000000ffff077224 */ /* 0x000fe200010e060b */
[----:B------:R-:W-:Y:S02]  /*9e30*/  LOP3.LUT R6, R31, 0x380, RZ, 0xc0, !PT ;  /* 0x000003801f067812 */ /* 0x000fe400078ec0ff */
[----:B------:R-:W-:Y:S01]  /*9e40*/  LOP3.LUT R8, R4, R33, RZ, 0x3c, !PT ;  /* 0x0000002104087212 */ /* 0x000fe200078e3cff */
[----:B0-----:R-:W-:Y:S01]  /*9e50*/  @P1 IMAD.HI.U32 R20, R37, R20, RZ ;  /* 0x0000001425141227 */ /* 0x001fe200078e00ff */
[----:B------:R-:W-:Y:S02]  /*9e60*/  SHF.R.U64 R6, R6, 0x3, RZ ;  /* 0x0000000306067819 */ /* 0x000fe400000012ff */
[----:B------:R-:W-:-:S02]  /*9e70*/  LOP3.LUT R4, R29, 0x380, RZ, 0xc0, !PT ;  /* 0x000003801d047812 */ /* 0x000fc400078ec0ff */
[----:B------:R-:W-:Y:S02]  /*9e80*/  LOP3.LUT R6, R6, R31, RZ, 0x3c, !PT ;  /* 0x0000001f06067212 */ /* 0x000fe400078e3cff */
[----:B------:R-:W-:Y:S02]  /*9e90*/  SHF.R.U64 R4, R4, 0x3, RZ ;  /* 0x0000000304047819 */ /* 0x000fe400000012ff */
[----:B------:R-:W-:Y:S02]  /*9ea0*/  IADD3 R31, P2, R2, 0x3000, RZ ;  /* 0x00003000021f7810 */ /* 0x000fe40007f5e0ff */
[----:B------:R-:W-:Y:S02]  /*9eb0*/  LOP3.LUT R4, R4, R29, RZ, 0x3c, !PT ;  /* 0x0000001d04047212 */ /* 0x000fe400078e3cff */
[----:B------:R-:W-:Y:S01]  /*9ec0*/  LOP3.LUT R29, R31, 0x380, RZ, 0xc0, !PT ;  /* 0x000003801f1d7812 */ /* 0x000fe200078ec0ff */
[----:B------:R-:W-:Y:S01]  /*9ed0*/  IMAD.X R21, RZ, RZ, R3, P2 ;  /* 0x000000ffff157224 */ /* 0x000fe200010e0603 */
[----:B-1----:R-:W-:-:S02]  /*9ee0*/  @P1 SHF.R.U32.HI R28, RZ, R35, R20 ;  /* 0x00000023ff1c1219 */ /* 0x002fc40000011614 */
[----:B------:R-:W-:Y:S02]  /*9ef0*/  SHF.R.U64 R20, R29, 0x3, RZ ;  /* 0x000000031d147819 */ /* 0x000fe400000012ff */
[----:B------:R-:W-:Y:S01]  /*9f00*/  LOP3.LUT R10, R5, R10, RZ, 0x3c, !PT ;  /* 0x0000000a050a7212 */ /* 0x000fe200078e3cff */
[--C-:B------:R-:W-:Y:S01]  /*9f10*/  IMAD.MOV R29, RZ, RZ, -R28.reuse ;  /* 0x000000ffff1d7224 */ /* 0x100fe200078e0a1c */
[----:B------:R-:W-:Y:S01]  /*9f20*/  LOP3.LUT R20, R20, R31, RZ, 0x3c, !PT ;  /* 0x0000001f14147212 */ /* 0x000fe200078e3cff */
[----:B------:R-:W-:Y:S01]  /*9f30*/  IMAD.X R5, RZ, RZ, R11, P3 ;  /* 0x000000ffff057224 */ /* 0x000fe200018e060b */
[----:B------:R-:W-:Y:S01]  /*9f40*/  MOV R31, R10 ;  /* 0x0000000a001f7202 */ /* 0x000fe20000000f00 */
[----:B------:R-:W-:Y:S01]  /*9f50*/  IMAD R29, R32, R29, R37 ;  /* 0x0000001d201d7224 */ /* 0x000fe200078e0225 */
[----:B------:R-:W-:Y:S02]  /*9f60*/  SHF.R.S32.HI R11, RZ, 0x1f, R28 ;  /* 0x0000001fff0b7819 */ /* 0x000fe4000001141c */
[----:B------:R-:W-:-:S02]  /*9f70*/  IADD3 R10, P0, R28, UR6, RZ ;  /* 0x000000061c0a7c10 */ /* 0x000fc4000ff1e0ff */
[----:B------:R-:W-:Y:S02]  /*9f80*/  IADD3 R33, P3, R2, 0x1800, RZ ;  /* 0x0000180002217810 */ /* 0x000fe40007f7e0ff */
[----:B------:R-:W-:Y:S02]  /*9f90*/  SHF.R.S32.HI R30, RZ, 0x1f, R29 ;  /* 0x0000001fff1e7819 */ /* 0x000fe4000001141d */
[----:B------:R-:W-:Y:S01]  /*9fa0*/  IADD3.X R11, R11, UR7, R34, P0, !PT ;  /* 0x000000070b0b7c10 */ /* 0x000fe200087fe422 */
[----:B------:R-:W-:Y:S01]  /*9fb0*/  ULDC.64 UR6, c[0x0][0xb88] ;  /* 0x0002e20000067ab9 */ /* 0x000fe20000000a00 */
[----:B------:R-:W-:Y:S02]  /*9fc0*/  LOP3.LUT R24, R33, 0x380, RZ, 0xc0, !PT ;  /* 0x0000038021187812 */ /* 0x000fe400078ec0ff */
[----:B------:R-:W-:Y:S01]  /*9fd0*/  MOV R28, R8 ;  /* 0x00000008001c7202 */ /* 0x000fe20000000f00 */
[----:B------:R-:W-:Y:S01]  /*9fe0*/  IMAD R8, R30, UR6, RZ ;  /* 0x000000061e087c24 */ /* 0x000fe2000f8e02ff */
[----:B------:R-:W-:Y:S01]  /*9ff0*/  MOV R30, R6 ;  /* 0x00000006001e7202 */ /* 0x000fe20000000f00 */
[----:B------:R-:W-:Y:S01]  /*a000*/  IMAD.WIDE.U32 R6, R29, UR6, R10 ;  /* 0x000000061d067c25 */ /* 0x000fe2000f8e000a */
[----:B------:R-:W-:-:S02]  /*a010*/  SHF.R.U64 R24, R24, 0x3, RZ ;  /* 0x0000000318187819 */ /* 0x000fc400000012ff */
[----:B------:R-:W-:Y:S01]  /*a020*/  LOP3.LUT P0, RZ, R152, 0x3, RZ, 0xc0, !PT ;  /* 0x0000000398ff7812 */ /* 0x000fe2000780c0ff */
[----:B------:R-:W-:Y:S01]  /*a030*/  IMAD R29, R29, UR7, R8 ;  /* 0x000000071d1d7c24 */ /* 0x000fe2000f8e0208 */
[----:B------:R-:W-:Y:S01]  /*a040*/  LOP3.LUT R24, R24, R33, RZ, 0x3c, !PT ;  /* 0x0000002118187212 */ /* 0x000fe200078e3cff */
[----:B------:R-:W-:Y:S01]  /*a050*/  VIADD R10, R154, UR40 ;  /* 0x000000289a0a7c36 */ /* 0x000fe20008000000 */
[----:B------:R-:W-:Y:S01]  /*a060*/  ULDC.64 UR6, c[0x0][0xb50] ;  /* 0x0002d40000067ab9 */ /* 0x000fe20000000a00 */
[----:B------:R-:W-:Y:S01]  /*a070*/  IMAD R33, R32, UR5, RZ ;  /* 0x0000000520217c24 */ /* 0x000fe2000f8e02ff */
[----:B------:R-:W-:Y:S01]  /*a080*/  LEA R34, P5, R6, UR6, 0x2 ;  /* 0x0000000606227c11 */ /* 0x000fe2000f8a10ff */
[----:B------:R-:W-:Y:S01]  /*a090*/  IMAD.IADD R7, R7, 0x1, R29 ;  /* 0x0000000107077824 */ /* 0x000fe200078e021d */
[----:B------:R-:W-:Y:S01]  /*a0a0*/  MOV R29, R4 ;  /* 0x00000004001d7202 */ /* 0x000fe20000000f00 */
        /* <DEDUP_REMOVED lines=11> */
[----:B------:R1:W2:Y:S01]  /*a160*/  SHFL.IDX PT, R39, R35, 0x1, 0x1c1f ;  /* 0x003c1f0023277f89 */ /* 0x0002a200000e0000 */
[----:B------:R-:W-:-:S02]  /*a170*/  F2FP.BF16.F32.PACK_AB R8, R97, R96 ;  /* 0x000000606108723e */ /* 0x000fc400000010ff */
[----:B------:R-:W-:Y:S01]  /*a180*/  F2FP.BF16.F32.PACK_AB R9, R99, R98 ;  /* 0x000000626309723e */ /* 0x000fe200000010ff */
[----:B------:R3:W-:Y:S01]  /*a190*/  STSM.16.M88.4 [R31], R4 ;  /* 0x000000041f007844 */ /* 0x0007e20000000200 */
[----:B------:R-:W-:Y:S02]  /*a1a0*/  F2FP.BF16.F32.PACK_AB R10, R101, R100 ;  /* 0x00000064650a723e */ /* 0x000fe400000010ff */
[----:B------:R-:W-:Y:S02]  /*a1b0*/  F2FP.BF16.F32.PACK_AB R11, R103, R102 ;  /* 0x00000066670b723e */ /* 0x000fe400000010ff */
[----:B-1----:R-:W-:Y:S02]  /*a1c0*/  LOP3.LUT R35, R2, 0x380, RZ, 0xc0, !PT ;  /* 0x0000038002237812 */ /* 0x002fe400078ec0ff */
[----:B------:R-:W-:Y:S01]  /*a1d0*/  IADD3.X R25, RZ, R3, RZ, P3, !PT ;  /* 0x00000003ff197210 */ /* 0x000fe20001ffe4ff */
        /* <DEDUP_REMOVED lines=8> */
[----:B--2---:R2:W-:Y:S04]  /*a260*/  @!P0 ST.E desc[UR50][R38.64], R0 ;  /* 0x0000000026008985 */ /* 0x0045e8000c101932 */
[----:B---3--:R-:W3:Y:S04]  /*a270*/  LD.E.128 R4, desc[UR50][R34.64] ;  /* 0x0000003222047980 */ /* 0x008ee8000c101d00 */
[----:B-1----:R-:W4:Y:S01]  /*a280*/  LD.E.128 R8, desc[UR50][R24.64] ;  /* 0x0000003218087980 */ /* 0x002f22000c101d00 */
[----:B0-----:R-:W0:Y:S03]  /*a290*/  @P1 LDC R27, c[0x0][0xbf0] ;  /* 0x0002fc00ff1b1b82 */ /* 0x001e260000000800 */
[----:B------:R1:W4:Y:S01]  /*a2a0*/  LD.E.128 R28, desc[UR50][R20.64] ;  /* 0x00000032141c7980 */ /* 0x000322000c101d00 */
[----:B------:R-:W-:Y:S01]  /*a2b0*/  IADD3 R15, P0, R2, 0x4800, RZ ;  /* 0x00004800020f7810 */ /* 0x000fe20007f1e0ff */
[----:B--2---:R-:W-:Y:S01]  /*a2c0*/  IMAD R0, R18, 0x30, R22 ;  /* 0x0000003012007824 */ /* 0x004fe200078e0216 */
[----:B------:R-:W-:-:S02]  /*a2d0*/  UIMAD UR5, UR12, UR8, URZ ;  /* 0x000000080c0572a4 */ /* 0x000fc4000f8e023f */
[----:B------:R-:W-:Y:S01]  /*a2e0*/  UIMAD.WIDE.U32 UR6, UR42, UR8, URZ ;  /* 0x000000082a0672a5 */ /* 0x000fe2000f8e003f */
[----:B------:R-:W-:Y:S01]  /*a2f0*/  IMAD.X R13, RZ, RZ, R3, P0 ;  /* 0x000000ffff0d7224 */ /* 0x000fe200000e0603 */
[----:B------:R-:W-:Y:S01]  /*a300*/  LOP3.LUT R2, R15, 0x380, RZ, 0xc0, !PT ;  /* 0x000003800f027812 */ /* 0x000fe200078ec0ff */
[----:B------:R-:W2:Y:S01]  /*a310*/  @P1 LDC R3, c[0x0][0xbec] ;  /* 0x0002fb00ff031b82 */ /* 0x000ea20000000800 */
[----:B-1----:R-:W-:Y:S01]  /*a320*/  VIADD R20, R0, UR40 ;  /* 0x0000002800147c36 */ /* 0x002fe20008000000 */
        /* <DEDUP_REMOVED lines=9> */
[----:B--2---:R-:W-:Y:S01]  /*a3c0*/  @P1 IMAD.HI.U32 R0, R20, R3, RZ ;  /* 0x0000000314001227 */ /* 0x004fe200078e00ff */
[----:B------:R-:W-:-:S02]  /*a3d0*/  IADD3 R34, R22, UR40, RZ ;  /* 0x0000002816227c10 */ /* 0x000fc4000fffe0ff */
[----:B------:R-:W5:Y:S01]  /*a3e0*/  LD.E.128 R12, desc[UR50][R12.64] ;  /* 0x000000320c0c7980 */ /* 0x000f62000c101d00 */
[----:B------:R-:W-:Y:S02]  /*a3f0*/  UIADD3 UR5, UR7, UR5, URZ ;  /* 0x0000000507057290 */ /* 0x000fe4000fffe03f */
[----:B------:R-:W-:Y:S01]  /*a400*/  IMAD.U32 R3, RZ, RZ, UR7 ;  /* 0x00000007ff037e24 */ /* 0x000fe2000f8e00ff */
[----:B0-----:R-:W-:Y:S01]  /*a410*/  @P1 SHF.R.U32.HI R21, RZ, R27, R0 ;  /* 0x0000001bff151219 */ /* 0x001fe20000011600 */
[----:B------:R-:W-:Y:S01]  /*a420*/  IMAD.U32 R2, RZ, RZ, UR6 ;  /* 0x00000006ff027e24 */ /* 0x000fe2000f8e00ff */
[----:B------:R-:W-:Y:S01]  /*a430*/  ULDC.64 UR6, c[0x0][0xad8] ;  /* 0x0002b60000067ab9 */ /* 0x000fe20000000a00 */
[----:B------:R-:W-:Y:S01]  /*a440*/  @!PT LDS RZ, [RZ] ;  /* 0x00000000fffff984 */ /* 0x000fe20000000800 */
[----:B------:R-:W-:Y:S01]  /*a450*/  @!PT LDS RZ, [RZ] ;  /* 0x00000000fffff984 */ /* 0x000fe20000000800 */
[----:B------:R-:W-:Y:S01]  /*a460*/  @!PT LDS RZ, [RZ] ;  /* 0x00000000fffff984 */ /* 0x000fe20000000800 */
[----:B------:R-:W-:Y:S01]  /*a470*/  @!PT LDS RZ, [RZ] ;  /* 0x00000000fffff984 */ /* 0x000fe20000000800 */
[----:B------:R0:W-:Y:S06]  /*a480*/  MEMBAR.ALL.CTA ;  /* 0x0000000000007992 */ /* 0x0001ec0000008000 */
[----:B0-----:R-:W0:Y:S01]  /*a490*/  FENCE.VIEW.ASYNC.S ;  /* 0x00000000000073c6 */ /* 0x001e220000000000 */
[----:B------:R-:W-:Y:S01]  /*a4a0*/  SHF.R.S32.HI R0, RZ, 0x1f, R21 ;  /* 0x0000001fff007819 */ /* 0x000fe20000011415 */
[----:B------:R-:W-:Y:S01]  /*a4b0*/  IMAD.U32 R3, RZ, RZ, UR5 ;  /* 0x00000005ff037e24 */ /* 0x000fe2000f8e00ff */
[----:B------:R-:W-:Y:S01]  /*a4c0*/  IADD3 R25, -R21, RZ, RZ ;  /* 0x000000ff15197210 */ /* 0x000fe20007ffe1ff */
[----:B------:R-:W-:Y:S01]  /*a4d0*/  ULDC UR5, c[0x0][0xac8] ;  /* 0x0002b20000057ab9 */ /* 0x000fe20000000800 */
[----:B------:R-:W-:-:S02]  /*a4e0*/  VIADD R26, R26, 0x16820 ;  /* 0x000168201a1a7836 */ /* 0x000fc40000000000 */
[----:B------:R-:W-:Y:S02]  /*a4f0*/  IMAD R0, R0, UR8, RZ ;  /* 0x0000000800007c24 */ /* 0x000fe4000f8e02ff */
[----:B------:R-:W-:Y:S01]  /*a500*/  IMAD R25, R32, R25, R20 ;  /* 0x0000001920197224 */ /* 0x000fe200078e0214 */
[----:B------:R-:W-:Y:S01]  /*a510*/  PRMT R26, RZ, 0x654, R26 ;  /* 0x00000654ff1a7816 */ /* 0x000fe2000000001a */
[C---:B------:R-:W-:Y:S02]  /*a520*/  IMAD R27, R21.reuse, UR9, R0 ;  /* 0x00000009151b7c24 */ /* 0x040fe4000f8e0200 */
[----:B------:R-:W-:Y:S01]  /*a530*/  IMAD.WIDE.U32 R2, R21, UR8, R2 ;  /* 0x0000000815027c25 */ /* 0x000fe2000f8e0002 */
[----:B------:R-:W-:-:S03]  /*a540*/  SHF.R.S32.HI R0, RZ, 0x1f, R25 ;  /* 0x0000001fff007819 */ /* 0x000fc60000011419 */
[----:B------:R-:W-:Y:S02]  /*a550*/  IMAD.IADD R3, R3, 0x1, R27 ;  /* 0x0000000103037824 */ /* 0x000fe400078e021b */
[----:B------:R-:W-:Y:S02]  /*a560*/  IMAD R0, R0, UR6, RZ ;  /* 0x0000000600007c24 */ /* 0x000fe4000f8e02ff */
[C---:B------:R-:W-:Y:S01]  /*a570*/  IMAD.WIDE.U32 R2, R25.reuse, UR6, R2 ;  /* 0x0000000619027c25 */ /* 0x040fe2000f8e0002 */
[----:B0-----:R0:W-:Y:S03]  /*a580*/  SYNCS.ARRIVE.TRANS64.RED.A1T0 RZ, [R26+URZ], RZ ;  /* 0x000000ff1aff79a7 */ /* 0x0011e6000810043f */
        /* <DEDUP_REMOVED lines=11> */
[----:B------:R-:W2:Y:S01]  /*a640*/  SHFL.IDX PT, R36, R27, 0x2, 0x181f ;  /* 0x00581f001b247f89 */ /* 0x000ea200000e0000 */
[-C--:B------:R-:W-:Y:S01]  /*a650*/  ISETP.GE.OR P2, PT, R0, R33.reuse, P0 ;  /* 0x000000210000720c */ /* 0x080fe20000746670 */
[----:B------:R-:W-:Y:S01]  /*a660*/  VIADD R0, R34, 0x90 ;  /* 0x0000009022007836 */ /* 0x000fe20000000000 */
[-C--:B------:R-:W-:Y:S01]  /*a670*/  ISETP.GE.OR P3, PT, R2, R33.reuse, P0 ;  /* 0x000000210200720c */ /* 0x080fe20000766670 */
[----:B------:R-:W2:Y:S03]  /*a680*/  SHFL.IDX PT, R3, R32, RZ, 0x181f ;  /* 0x00181fff20037589 */ /* 0x000ea600000e0000 */
[----:B------:R-:W-:Y:S01]  /*a690*/  ISETP.GE.OR P0, PT, R0, R33, P0 ;  /* 0x000000210000720c */ /* 0x000fe20000706670 */
[----:B------:R-:W2:Y:S04]  /*a6a0*/  SHFL.IDX PT, R21, R32, 0x1, 0x181f ;  /* 0x00381f0020157f89 */ /* 0x000ea800000e0000 */
[----:B------:R-:W2:Y:S01]  /*a6b0*/  SHFL.IDX PT, R25, R32, 0x2, 0x181f ;  /* 0x00581f0020197f89 */ /* 0x000ea200000e0000 */
[----:B-1----:R-:W-:-:S03]  /*a6c0*/  @!P1 LEA R2, P4, R19, R20, 0x1 ;  /* 0x0000001413029211 */ /* 0x002fc600078808ff */
[----:B0-----:R0:W1:Y:S01]  /*a6d0*/  SHFL.IDX PT, R26, R27, 0x3, 0x181f ;  /* 0x00781f001b1a7f89 */ /* 0x00106200000e0000 */
[----:B--2---:R-:W-:-:S03]  /*a6e0*/  @!P2 LEA R20, P5, R19, R24, 0x1 ;  /* 0x000000181314a211 */ /* 0x004fc600078a08ff */
[----:B------:R-:W2:Y:S01]  /*a6f0*/  SHFL.IDX PT, R32, R32, 0x3, 0x181f ;  /* 0x00781f0020207f89 */ /* 0x000ea200000e0000 */
[C---:B------:R-:W-:Y:S02]  /*a700*/  @!P3 LEA R24, P6, R19.reuse, R36, 0x1 ;  /* 0x000000241318b211 */ /* 0x040fe400078c08ff */
        /* <DEDUP_REMOVED lines=11> */
.L_x_14874:
        /* <DEDUP_REMOVED lines=50> */
.L_x_14877:
[----:B------:R-:W-:Y:S05]  /*aae0*/  BSYNC B1 ;  /* 0x0000000000017941 */ /* 0x000fea0003800000 */
.L_x_14876:
[----:B------:R-:W-:Y:S01]  /*aaf0*/  ULDC.64 UR10, c[0x0][0xae8] ;  /* 0x0002ba00000a7ab9 */ /* 0x000fe20000000a00 */
[----:B------:R-:W-:Y:S01]  /*ab00*/  VIADD R6, R6, UR40 ;  /* 0x0000002806067c36 */ /* 0x000fe20008000000 */
[----:B------:R-:W-:Y:S02]  /*ab10*/  UIMAD UR5, UR8, UR10, URZ ;  /* 0x0000000a080572a4 */ /* 0x000fe4000f8e023f */
[----:B------:R-:W-:Y:S01]  /*ab20*/  UIMAD.WIDE.U32 UR6, UR42, UR10, URZ ;  /* 0x0000000a2a0672a5 */ /* 0x000fe2000f8e003f */
[----:B0-----:R-:W-:Y:S01]  /*ab30*/  @P1 IMAD.HI.U32 R0, R6, R9, RZ ;  /* 0x0000000906001227 */ /* 0x001fe200078e00ff */
[----:B------:R-:W-:Y:S01]  /*ab40*/  UIMAD UR5, UR42, UR11, UR5 ;  /* 0x0000000b2a0572a4 */ /* 0x000fe2000f8e0205 */
[----:B--2---:R-:W-:Y:S02]  /*ab50*/  MOV R5, R6 ;  /* 0x0000000600057202 */ /* 0x004fe40000000f00 */
[----:B------:R-:W-:Y:S01]  /*ab60*/  ULDC.64 UR10, c[0x0][0xaf0] ;  /* 0x0002bc00000a7ab9 */ /* 0x000fe20000000a00 */
[----:B------:R-:W-:Y:S01]  /*ab70*/  UIADD3 UR7, UR7, UR5, URZ ;  /* 0x0000000507077290 */ /* 0x000fe2000fffe03f */
[----:B-1----:R-:W-:Y:S01]  /*ab80*/  @P1 SHF.R.U32.HI R5, RZ, R11, R0 ;  /* 0x0000000bff051219 */ /* 0x002fe20000011600 */
[----:B------:R-:W-:Y:S01]  /*ab90*/  UIMAD UR5, UR9, UR10, URZ ;  /* 0x0000000a090572a4 */ /* 0x000fe2000f8e023f */
[----:B------:R-:W-:Y:S01]  /*aba0*/  IADD3 R11, R22, UR40, RZ ;  /* 0x00000028160b7c10 */ /* 0x000fe2000fffe0ff */
[----:B------:R-:W-:Y:S01]  /*abb0*/  UIMAD.WIDE.U32 UR6, UR41, UR10, UR6 ;  /* 0x0000000a290672a5 */ /* 0x000fe2000f8e0006 */
[--C-:B------:R-:W-:Y:S01]  /*abc0*/  SHF.R.S32.HI R0, RZ, 0x1f, R5.reuse ;  /* 0x0000001fff007819 */ /* 0x100fe20000011405 */
[----:B------:R-:W-:Y:S01]  /*abd0*/  UIMAD UR5, UR41, UR11, UR5 ;  /* 0x0000000b290572a4 */ /* 0x000fe2000f8e0205 */
[----:B------:R-:W-:Y:S01]  /*abe0*/  IMAD.MOV R7, RZ, RZ, -R5 ;  /* 0x000000ffff077224 */ /* 0x000fe200078e0a05 */
[----:B------:R-:W-:-:S02]  /*abf0*/  ULDC.64 UR8, c[0x0][0xae0] ;  /* 0x0002b80000087ab9 */ /* 0x000fc40000000a00 */
[----:B------:R-:W-:Y:S01]  /*ac00*/  UIADD3 UR5, UR7, UR5, URZ ;  /* 0x0000000507057290 */ /* 0x000fe2000fffe03f */
[----:B------:R-:W-:Y:S02]  /*ac10*/  IMAD R7, R8, R7, R6 ;  /* 0x0000000708077224 */ /* 0x000fe400078e0206 */
[----:B------:R-:W-:Y:S02]  /*ac20*/  IMAD R0, R0, UR8, RZ ;  /* 0x0000000800007c24 */ /* 0x000fe4000f8e02ff */
        /* <DEDUP_REMOVED lines=14> */
[C---:B------:R-:W-:Y:S01]  /*ad10*/  LEA R12, P0, R2.reuse, UR6, 0x1 ;  /* 0x00000006020c7c11 */ /* 0x040fe2000f8008ff */
[----:B------:R-:W-:Y:S01]  /*ad20*/  ULDC UR6, c[0x0][0xa88] ;  /* 0x0002a20000067ab9 */ /* 0x000fe20000000800 */
[----:B------:R-:W-:Y:S02]  /*ad30*/  VIADD R3, R11, 0x30 ;  /* 0x000000300b037836 */ /* 0x000fe40000000000 */
[----:B------:R-:W-:Y:S01]  /*ad40*/  LEA.HI.X R13, R2, UR7, R5, 0x1, P0 ;  /* 0x00000007020d7c11 */ /* 0x000fe200080f0c05 */
[----:B------:R-:W0:Y:S01]  /*ad50*/  SHFL.IDX PT, R4, R12, 0x1, 0x181f ;  /* 0x00381f000c047f89 */ /* 0x000e2200000e0000 */
[----:B------:R-:W-:Y:S01]  /*ad60*/  IMAD R14, R8, UR6, RZ ;  /* 0x00000006080e7c24 */ /* 0x000fe2000f8e02ff */
[----:B------:R-:W-:Y:S01]  /*ad70*/  ISETP.GE.AND P0, PT, R19, UR5, PT ;  /* 0x0000000513007c0c */ /* 0x000fe2000bf06270 */
[C---:B------:R-:W-:Y:S01]  /*ad80*/  VIADD R8, R11.reuse, 0x60 ;  /* 0x000000600b087836 */ /* 0x040fe20000000000 */
[----:B------:R-:W1:Y:S02]  /*ad90*/  SHFL.IDX PT, R2, R12, RZ, 0x181f ;  /* 0x00181fff0c027589 */ /* 0x000e6400000e0000 */
        /* <DEDUP_REMOVED lines=23> */
.L_x_14875:
[----:B------:R-:W-:Y:S05]  /*af10*/  BSYNC B0 ;  /* 0x0000000000007941 */ /* 0x000fea0003800000 */
.L_x_14873:
[----:B------:R-:W-:Y:S02]  /*af20*/  ULDC UR5, c[0x0][0xc38] ;  /* 0x00030e0000057ab9 */ /* 0x000fe40000000800 */
[----:B------:R-:W-:-:S06]  /*af30*/  UISETP.GE.AND UP0, UPT, UR4, UR5, UPT ;  /* 0x000000050400728c */ /* 0x000fcc000bf06270 */
[----:B------:R-:W-:-:S13]  /*af40*/  PLOP3.LUT P0, PT, PT, PT, UP0, 0x80, 0x0 ;  /* 0x000000000000781c */ /* 0x000fda0003f0f008 */
[----:B------:R-:W-:Y:S05]  /*af50*/  @!P0 BRA `(.L_x_14878) ;  /* 0xffffff5c00548947 */ /* 0x000fea000383ffff */
[----:B------:R-:W-:Y:S05]  /*af60*/  EXIT ;  /* 0x000000000000794d */ /* 0x000fea0003800000 */
.L_x_14832:
[----:B------:R-:W-:-:S08]  /*af70*/  NOP ;  /* 0x0000000000007918 */ /* 0x000fd00000000000 */
[----:B------:R-:W0:-:S00]  /*af80*/  USETMAXREG.DEALLOC.CTAPOOL 0x20 ;  /* 0x00000020000079c8 */ /* 0x000e0000080e0500 */
[----:B0-----:R-:W-:-:S06]  /*af90*/  LOP3.LUT R0, R0, 0x3, RZ, 0xc0, !PT ;  /* 0x0000000300007812 */ /* 0x001fcc00078ec0ff */
[----:B-1----:R-:W0:Y:S01]  /*afa0*/  S2UR UR5, SR_CTAID.X ;  /* 0x00000000000579c3 */ /* 0x002e220000002500 */
[----:B------:R-:W-:Y:S01]  /*afb0*/  LOP3.LUT R26, R26, 0xffffffdf, RZ, 0xc0, !PT ;  /* 0xffffffdf1a1a7812 */ /* 0x000fe200078ec0ff */
[----:B------:R-:W-:Y:S01]  /*afc0*/  STL [R1+0x10], RZ ;  /* 0x000010ff01007387 */ /* 0x000fe20000100800 */
        /* <DEDUP_REMOVED lines=10> */
[----:B------:R-:W1:Y:S01]  /*b070*/  S2UR UR7, SR_CgaCtaId ;  /* 0x00000000000779c3 */ /* 0x000e620000008800 */
[----:B------:R-:W-:Y:S01]  /*b080*/  ULDC.64 UR36, c[0x0][0x2f0] ;  /* 0x0000bc0000247ab9 */ /* 0x000fe20000000a00 */
[----:B------:R-:W-:Y:S01]  /*b090*/  UMOV UR6, 0x400 ;  /* 0x0000040000067882 */ /* 0x000fe20000000000 */
[----:B------:R-:W-:Y:S01]  /*b0a0*/  ULDC.64 UR8, c[0x0][0x418] ;  /* 0x0001060000087ab9 */ /* 0x000fe20000000a00 */
[----:B------:R-:W-:Y:S01]  /*b0b0*/  LOP3.LUT R26, R26, 0xfffffffe, RZ, 0xc0, !PT ;  /* 0xfffffffe1a1a7812 */ /* 0x000fe200078ec0ff */
[----:B------:R-:W-:Y:S01]  /*b0c0*/  UISETP.NE.U32.AND UP0, UPT, UR8, URZ, UPT ;  /* 0x0000003f0800728c */ /* 0x000fe2000bf05070 */
[----:B------:R-:W-:Y:S01]  /*b0d0*/  IMAD.MOV.U32 R25, RZ, RZ, 0x1 ;  /* 0x00000001ff197424 */ /* 0x000fe200078e00ff */
[----:B------:R-:W-:Y:S01]  /*b0e0*/  ULDC UR4, c[0x0][0x424] ;  /* 0x0001090000047ab9 */ /* 0x000fe20000000800 */
[----:B------:R-:W-:Y:S01]  /*b0f0*/  ULDC UR8, c[0x0][0x2b8] ;  /* 0x0000ae0000087ab9 */ /* 0x000fe20000000800 */
[----:B------:R-:W-:Y:S01]  /*b100*/  UISETP.NE.AND.EX UP0, UPT, UR9, URZ, UPT, UP0 ;  /* 0x0000003f0900728c */ /* 0x000fe2000bf05300 */
[----:B------:R-:W-:Y:S01]  /*b110*/  MOV R22, RZ ;  /* 0x000000ff00167202 */ /* 0x000fe20000000f00 */
[----:B------:R-:W-:Y:S01]  /*b120*/  ULDC UR38, c[0x0][0x288] ;  /* 0x0000a20000267ab9 */ /* 0x000fe20000000800 */
[----:B------:R-:W-:-:S02]  /*b130*/  ULOP3.LUT UR45, UR39, 0x2, URZ, 0xfc, !UPT ;  /* 0x00000002272d7892 */ /* 0x000fc4000f8efc3f */
[----:B------:R-:W-:Y:S01]  /*b140*/  USEL UR4, UR4, 0x1, UP0 ;  /* 0x0000000104047887 */ /* 0x000fe20008000000 */
[----:B------:R-:W-:-:S03]  /*b150*/  ULDC UR46, c[0x0][0xc] ;  /* 0x00000300002e7ab9 */ /* 0x000fc60000000800 */
[----:B------:R-:W-:-:S04]  /*b160*/  UIMAD UR36, UR4, UR36, URZ ;  /* 0x00000024042472a4 */ /* 0x000fc8000f8e023f */
[----:B------:R-:W-:Y:S02]  /*b170*/  UIADD3 UR4, UR36, 0x7f, URZ ;  /* 0x0000007f24047890 */ /* 0x000fe4000fffe03f */
[----:B-1----:R-:W-:-:S06]  /*b180*/  ULEA UR6, UR7, UR6, 0x18 ;  /* 0x0000000607067291 */ /* 0x002fcc000f8ec03f */
[----:B------:R-:W-:Y:S01]  /*b190*/  IMAD.U32 R16, RZ, RZ, UR6 ;  /* 0x00000006ff107e24 */ /* 0x000fe2000f8e00ff */
[C---:B0-----:R-:W-:Y:S01]  /*b1a0*/  LOP3.LUT R6, R7.reuse, 0x7f, RZ, 0xc0, !PT ;  /* 0x0000007f07067812 */ /* 0x041fe200078ec0ff */
[----:B------:R-:W-:-:S05]  /*b1b0*/  IMAD.SHL.U32 R0, R7, 0x8, RZ ;  /* 0x0000000807007824 */ /* 0x000fca00078e00ff */
[C---:B------:R-:W-:Y:S02]  /*b1c0*/  LOP3.LUT R2, R0.reuse, 0x1f8, RZ, 0xc0, !PT ;  /* 0x000001f800027812 */ /* 0x040fe400078ec0ff */
[----:B------:R-:W-:Y:S02]  /*b1d0*/  LOP3.LUT R5, R0, 0x38, RZ, 0xc0, !PT ;  /* 0x0000003800057812 */ /* 0x000fe400078ec0ff */
[----:B------:R-:W-:Y:S01]  /*b1e0*/  LOP3.LUT R3, R2, 0x38, R7, 0x78, !PT ;  /* 0x0000003802037812 */ /* 0x000fe200078e7807 */
[----:B------:R-:W-:Y:S01]  /*b1f0*/  IMAD.U32 R2, RZ, RZ, UR5 ;  /* 0x00000005ff027e24 */ /* 0x000fe2000f8e00ff */
[----:B------:R-:W-:Y:S01]  /*b200*/  ISETP.GE.AND P1, PT, R5, UR37, PT ;  /* 0x0000002505007c0c */ /* 0x000fe2000bf26270 */
[----:B------:R-:W-:Y:S01]  /*b210*/  USHF.R.S32.HI UR5, URZ, 0x1f, UR4 ;  /* 0x0000001f3f057899 */ /* 0x000fe20008011404 */
[----:B------:R-:W-:Y:S01]  /*b220*/  LOP3.LUT R4, R3, 0x200, R0, 0xf8, !PT ;  /* 0x0000020003047812 */ /* 0x000fe200078ef800 */
[----:B------:R-:W-:Y:S01]  /*b230*/  IMAD.SHL.U32 R0, R7, 0x10, RZ ;  /* 0x0000001007007824 */ /* 0x000fe200078e00ff */
[----:B------:R0:W-:Y:S01]  /*b240*/  STL [R1+0xc], R2 ;  /* 0x00000c0201007387 */ /* 0x0001e20000100800 */
[----:B------:R-:W-:Y:S01]  /*b250*/  ISETP.GE.AND P0, PT, R5, UR37, PT ;  /* 0x0000002505007c0c */ /* 0x000fe2000bf06270 */
[----:B------:R-:W-:-:S02]  /*b260*/  ULEA.HI UR5, UR5, UR4, URZ, 0x7 ;  /* 0x0000000405057291 */ /* 0x000fc4000f8f383f */
[----:B------:R-:W-:Y:S01]  /*b270*/  LOP3.LUT R0, R0, 0x70, RZ, 0xc0, !PT ;  /* 0x0000007000007812 */ /* 0x000fe200078ec0ff */
[----:B------:R1:W-:Y:S01]  /*b280*/  STL [R1+0x10], RZ ;  /* 0x000010ff01007387 */ /* 0x0003e20000100800 */
[----:B------:R-:W-:Y:S01]  /*b290*/  ULDC UR37, c[0x0][0x448] ;  /* 0x0001120000257ab9 */ /* 0x000fe20000000800 */
[----:B------:R-:W-:Y:S02]  /*b2a0*/  USHF.R.S32.HI UR40, URZ, 0x7, UR5 ;  /* 0x000000073f287899 */ /* 0x000fe40008011405 */
[----:B------:R-:W-:Y:S01]  /*b2b0*/  @P1 LOP3.LUT R26, R26, 0x1, RZ, 0xfc, !PT ;  /* 0x000000011a1a1812 */ /* 0x000fe200078efcff */
[----:B------:R-:W-:Y:S01]  /*b2c0*/  UIMAD UR37, UR37, UR38, URZ ;  /* 0x00000026252572a4 */ /* 0x000fe2000f8e023f */
[----:B0-----:R-:W-:Y:S01]  /*b2d0*/  SHF.R.U32.HI R2, RZ, 0x3, R6 ;  /* 0x00000003ff027819 */ /* 0x001fe20000011606 */
[----:B------:R-:W-:Y:S01]  /*b2e0*/  UIADD3 UR38, UR36, 0x80, -UR38 ;  /* 0x0000008024267890 */ /* 0x000fe2000fffe826 */
        /* <DEDUP_REMOVED lines=8> */
.L_x_14928:
        /* <DEDUP_REMOVED lines=23> */
.L_x_14880:
[----:B------:R-:W-:Y:S01]  /*b4e0*/  ULDC UR8, c[0x0][0xc54] ;  /* 0x0003150000087ab9 */ /* 0x000fe20000000800 */
[----:B------:R-:W-:Y:S01]  /*b4f0*/  UMOV UR6, UR7 ;  /* 0x0000000700067c82 */ /* 0x000fe20008000000 */
[----:B------:R-:W-:-:S11]  /*b500*/  UISETP.NE.AND UP0, UPT, UR8, 0x1, UPT ;  /* 0x000000010800788c */ /* 0x000fd6000bf05270 */
[----:B------:R-:W-:Y:S02]  /*b510*/  @UP0 ULDC.64 UR10, c[0x0][0xc58] ;  /* 0x00031600000a0ab9 */ /* 0x000fe40000000a00 */
[----:B------:R-:W-:-:S04]  /*b520*/  UIMAD.WIDE.U32 UR4, UR7, UR10, URZ ;  /* 0x0000000a070472a5 */ /* 0x000fc8000f8e003f */
[----:B------:R-:W-:-:S04]  /*b530*/  @UP0 USHF.R.U32.HI UR6, URZ, UR11, UR5 ;  /* 0x0000000b3f060299 */ /* 0x000fc80008011605 */
[----:B------:R-:W-:-:S12]  /*b540*/  UIMAD UR4, UR6, UR8, URZ ;  /* 0x00000008060472a4 */ /* 0x000fd8000f8e023f */
.L_x_14881:
        /* <DEDUP_REMOVED lines=60> */
.L_x_14883:
        /* <DEDUP_REMOVED lines=8> */
[----:B------:R-:W-:Y:S01]  /*b990*/  MOV R4, UR6 ;  /* 0x0000000600047c02 */ /* 0x000fe20008000f00 */
[----:B------:R-:W-:Y:S01]  /*b9a0*/  IMAD.U32 R5, RZ, RZ, UR7 ;  /* 0x00000007ff057e24 */ /* 0x000fe2000f8e00ff */
        /* <DEDUP_REMOVED lines=10> */
.L_x_14886:
[----:B------:R-:W-:Y:S05]  /*ba50*/  BSYNC B6 ;  /* 0x0000000000067941 */ /* 0x000fea0003800000 */
.L_x_14885:
        /* <DEDUP_REMOVED lines=20> */
.L_x_14889:
        /* <DEDUP_REMOVED lines=15> */
.L_x_14888:
[----:B------:R-:W-:Y:S05]  /*bc90*/  BSYNC B6 ;  /* 0x0000000000067941 */ /* 0x000fea0003800000 */
.L_x_14887:
        /* <DEDUP_REMOVED lines=15> */
.L_x_14944:
        /* <DEDUP_REMOVED lines=19> */
[----:B----4-:R-:W-:Y:S01]  /*bec0*/  @P1 IMAD.HI.U32 R2, R0, R3, RZ ;  /* 0x0000000300021227 */ /* 0x010fe200078e00ff */
[----:B------:R-:W-:-:S04]  /*bed0*/  MOV R7, R0 ;  /* 0x0000000000077202 */ /* 0x000fc80000000f00 */
[----:B0-----:R-:W-:Y:S01]  /*bee0*/  @P1 SHF.R.U32.HI R7, RZ, R9, R2 ;  /* 0x00000009ff071219 */ /* 0x001fe20000011602 */
[----:B------:R-:W-:Y:S02]  /*bef0*/  IMAD R2, RZ, RZ, -UR42 ;  /* 0x8000002aff027e24 */ /* 0x000fe4000f8e02ff */
[----:B------:R-:W3:Y:S01]  /*bf00*/  @!P0 LDC.64 R4, c[0x0][0x428] ;  /* 0x00010a00ff048b82 */ /* 0x000ee20000000a00 */
[--C-:B------:R-:W-:Y:S01]  /*bf10*/  @!P0 SHF.R.S32.HI R3, RZ, 0x1f, R7.reuse ;  /* 0x0000001fff038819 */ /* 0x100fe20000011407 */
[----:B------:R-:W-:Y:S02]  /*bf20*/  IMAD R19, R19, R2, UR41 ;  /* 0x0000002913137e24 */ /* 0x000fe4000f8e0202 */
[----:B------:R-:W-:Y:S02]  /*bf30*/  @!P0 IMAD.MOV.U32 R2, RZ, RZ, R7 ;  /* 0x000000ffff028224 */ /* 0x000fe400078e0007 */
[-C--:B---3--:R-:W-:Y:S02]  /*bf40*/  @!P0 IMAD R6, R6, R4.reuse, RZ ;  /* 0x0000000406068224 */ /* 0x088fe400078e02ff */
[----:B------:R-:W-:-:S04]  /*bf50*/  @!P0 IMAD.WIDE.U32 R2, R29, R4, R2 ;  /* 0x000000041d028225 */ /* 0x000fc800078e0002 */
[----:B------:R-:W-:Y:S02]  /*bf60*/  @!P0 IMAD R6, R29, R5, R6 ;  /* 0x000000051d068224 */ /* 0x000fe400078e0206 */
[----:B------:R-:W0:Y:S01]  /*bf70*/  @!P0 LDC.64 R4, c[0x0][0x418] ;  /* 0x00010600ff048b82 */ /* 0x000e220000000a00 */
[----:B------:R-:W-:Y:S02]  /*bf80*/  IMAD.U32 R9, RZ, RZ, UR45 ;  /* 0x0000002dff097e24 */ /* 0x000fe4000f8e00ff */
[----:B------:R-:W-:-:S03]  /*bf90*/  @!P0 IMAD.IADD R6, R3, 0x1, R6 ;  /* 0x0000000103068824 */ /* 0x000fc600078e0206 */
[----:B------:R-:W-:Y:S02]  /*bfa0*/  ISETP.NE.AND P2, PT, R9, 0x3, PT ;  /* 0x000000030900780c */ /* 0x000fe40003f45270 */
[----:B------:R-:W-:Y:S01]  /*bfb0*/  IADD3 R3, -R7, RZ, RZ ;  /* 0x000000ff07037210 */ /* 0x000fe20007ffe1ff */
[----:B------:R-:W-:Y:S01]  /*bfc0*/  IMAD.U32 R23, RZ, RZ, UR4 ;  /* 0x00000004ff177e24 */ /* 0x000fe2000f8e00ff */
[----:B------:R-:W-:Y:S02]  /*bfd0*/  LOP3.LUT R26, R26, 0xfffffffb, RZ, 0xc0, !PT ;  /* 0xfffffffb1a1a7812 */ /* 0x000fe400078ec0ff */
[----:B------:R-:W-:Y:S02]  /*bfe0*/  SHF.R.S32.HI R28, RZ, 0x1f, R19 ;  /* 0x0000001fff1c7819 */ /* 0x000fe40000011413 */
[----:B0-----:R-:W-:-:S04]  /*bff0*/  @!P0 LEA R4, P1, R2, R4, 0x2 ;  /* 0x0000000402048211 */ /* 0x001fc800078210ff */
[----:B------:R-:W-:Y:S01]  /*c000*/  @!P0 LEA.HI.X R5, R2, R5, R6, 0x2, P1 ;  /* 0x0000000502058211 */ /* 0x000fe200008f1406 */
[----:B------:R-:W-:Y:S01]  /*c010*/  IMAD.MOV.U32 R6, RZ, RZ, RZ ;  /* 0x000000ffff067224 */ /* 0x000fe200078e00ff */
[----:B------:R-:W-:-:S05]  /*c020*/  @P2 LOP3.LUT R26, R26, 0x4, RZ, 0xfc, !PT ;  /* 0x000000041a1a2812 */ /* 0x000fca00078efcff */
[----:B------:R0:W5:Y:S02]  /*c030*/  @!P0 LDG.E R6, desc[UR50][R4.64] ;  /* 0x0000003204068981 */ /* 0x000164000c1e1900 */
[----:B0-----:R-:W-:Y:S01]  /*c040*/  IMAD R5, R10, R3, R0 ;  /* 0x000000030a057224 */ /* 0x001fe200078e0200 */
[----:B------:R-:W-:Y:S06]  /*c050*/  @!P2 BRA `(.L_x_14891) ;  /* 0x000000000004a947 */ /* 0x000fec0003800000 */
[----:B------:R-:W-:Y:S01]  /*c060*/  BPT.TRAP 0x1 ;  /* 0x000000040000795c */ /* 0x000fe20000300000 */
.L_x_14891:
        /* <DEDUP_REMOVED lines=25> */
.L_x_14945:
[----:B------:R-:W-:Y:S05]  /*c200*/  BSYNC B0 ;  /* 0x0000000000007941 */ /* 0x000fea0003800000 */
.L_x_14892:
        /* <DEDUP_REMOVED lines=16> */
[----:B-1----:R-:W-:Y:S01]  /*c310*/  LOP3.LUT R9, R9, 0x7f, RZ, 0xc0, !PT ;  /* 0x0000007f09097812 */ /* 0x002fe200078ec0ff */
[----:B------:R-:W-:Y:S02]  /*c320*/  ULDC.64 UR4, c[0x0][0x2e8] ;  /* 0x0000ba0000047ab9 */ /* 0x000fe40000000a00 */
[----:B------:R-:W-:Y:S01]  /*c330*/  IMAD.IADD R5, R3, 0x1, R4 ;  /* 0x0000000103057824 */ /* 0x000fe200078e0204 */
[----:B------:R-:W-:Y:S02]  /*c340*/  SHF.R.U32.HI R10, RZ, 0x3, R9 ;  /* 0x00000003ff0a7819 */ /* 0x000fe40000011609 */
[----:B------:R-:W0:Y:S01]  /*c350*/  S2R R9, SR_TID.X ;  /* 0x0000000000097919 */ /* 0x000e220000002100 */
[----:B------:R-:W-:Y:S01]  /*c360*/  LEA R4, P0, R2, UR4, 0x1 ;  /* 0x0000000402047c11 */ /* 0x000fe2000f8008ff */
[----:B------:R-:W-:Y:S01]  /*c370*/  UMOV UR4, 0xffffffff ;  /* 0xffffffff00047882 */ /* 0x000fe20000000000 */
[----:B------:R-:W-:-:S02]  /*c380*/  IADD3 R7, -R10, UR36, -R8 ;  /* 0x000000240a077c10 */ /* 0x000fc4000fffe908 */
[----:B------:R-:W-:Y:S02]  /*c390*/  LEA.HI.X R5, R2, UR5, R5, 0x1, P0 ;  /* 0x0000000502057c11 */ /* 0x000fe400080f0c05 */
[----:B------:R-:W-:Y:S01]  /*c3a0*/  ISETP.GE.AND P0, PT, R7, 0x1, PT ;  /* 0x000000010700780c */ /* 0x000fe20003f06270 */
[C---:B0-----:R-:W-:Y:S02]  /*c3b0*/  IMAD.SHL.U32 R10, R9.reuse, 0x8, RZ ;  /* 0x00000008090a7824 */ /* 0x041fe400078e00ff */
[----:B------:R-:W-:-:S03]  /*c3c0*/  IMAD.SHL.U32 R11, R9, 0x8, RZ ;  /* 0x00000008090b7824 */ /* 0x000fc600078e00ff */
[----:B------:R-:W-:-:S04]  /*c3d0*/  LOP3.LUT R10, R10, 0x1f8, RZ, 0xc0, !PT ;  /* 0x000001f80a0a7812 */ /* 0x000fc800078ec0ff */
[----:B------:R-:W-:Y:S02]  /*c3e0*/  LOP3.LUT R10, R10, 0x38, R9, 0x78, !PT ;  /* 0x000000380a0a7812 */ /* 0x000fe400078e7809 */
[----:B------:R-:W-:Y:S02]  /*c3f0*/  SHF.L.U32 R9, R9, 0x3, RZ ;  /* 0x0000000309097819 */ /* 0x000fe400000006ff */
        /* <DEDUP_REMOVED lines=75> */
.L_x_14963:
        /* <DEDUP_REMOVED lines=10> */
.L_x_14895:
        /* <DEDUP_REMOVED lines=11> */
.L_x_14896:
[----:B------:R0:W-:Y:S02]  /*ca00*/  SYNCS.ARRIVE.TRANS64.A1T0 RZ, [R0+URZ+0x16830], RZ ;  /* 0x016830ff00ff79a7 */ /* 0x0001e4000810003f */
[----:B------:R-:W-:Y:S05]  /*ca10*/  WARPSYNC.ALL ;  /* 0x0000000000007948 */ /* 0x000fea0003800000 */
[----:B------:R-:W-:Y:S01]  /*ca20*/  BSSY B6, `(.L_x_14897) ;  /* 0x0000015000067945 */ /* 0x000fe20003800000 */
[----:B0-----:R-:W-:Y:S01]  /*ca30*/  IADD3 R0, R16, 0x8400, RZ ;  /* 0x0000840010007810 */ /* 0x001fe20007ffe0ff */
[----:B------:R-:W-:Y:S03]  /*ca40*/  BAR.SYNC.DEFER_BLOCKING 0x8, 0x200 ;  /* 0x0208000000007b1d */ /* 0x000fe60000010000 */
        /* <DEDUP_REMOVED lines=18> */
.L_x_14898:
[----:B------:R-:W-:Y:S05]  /*cb70*/  BSYNC B6 ;  /* 0x0000000000067941 */ /* 0x000fea0003800000 */
.L_x_14897:
[----:B------:R0:W5:Y:S01]  /*cb80*/  LDL R9, [R1+0x8] ;  /* 0x0000080001097983 */ /* 0x0001620000100800 */
[----:B------:R-:W-:Y:S01]  /*cb90*/  UISETP.NE.AND UP0, UPT, UR47, URZ, UPT ;  /* 0x0000003f2f00728c */ /* 0x000fe2000bf05270 */
[----:B------:R-:W-:Y:S01]  /*cba0*/  R2UR UR7, R28 ;  /* 0x000000001c0772ca */ /* 0x000fe200000e0000 */
[----:B------:R-:W-:Y:S01]  /*cbb0*/  IMAD.U32 R6, RZ, RZ, UR43 ;  /* 0x0000002bff067e24 */ /* 0x000fe2000f8e00ff */
[----:B------:R-:W1:Y:S01]  /*cbc0*/  S2R R20, SR_TID.X ;  /* 0x0000000000147919 */ /* 0x000e620000002100 */
[C---:B------:R-:W-:Y:S01]  /*cbd0*/  R2UR UR10, R19.reuse ;  /* 0x00000000130a72ca */ /* 0x040fe200000e0000 */
[----:B------:R-:W-:Y:S01]  /*cbe0*/  ULDC.64 UR8, c[0x0][0x2d8] ;  /* 0x0000b60000087ab9 */ /* 0x000fe20000000a00 */
[----:B------:R-:W-:Y:S01]  /*cbf0*/  PLOP3.LUT P0, PT, PT, PT, UP0, 0x80, 0x0 ;  /* 0x000000000000781c */ /* 0x000fe20003f0f008 */
[----:B------:R-:W2:Y:S01]  /*cc00*/  S2R R2, SR_TID.X ;  /* 0x0000000000027919 */ /* 0x000ea20000002100 */
[----:B------:R-:W-:Y:S01]  /*cc10*/  R2UR UR4, R19 ;  /* 0x00000000130472ca */ /* 0x000fe200000e0000 */
        /* <DEDUP_REMOVED lines=11> */
[----:B------:R-:W-:-:S04]  /*ccd0*/  IMAD R6, R6, 0xc0, R2 ;  /* 0x000000c006067824 */ /* 0x000fc800078e0202 */
[----:B------:R-:W-:Y:S01]  /*cce0*/  @P0 IMAD.HI.U32 R0, R6, UR5, RZ ;  /* 0x0000000506000c27 */ /* 0x000fe2000f8e00ff */
[----:B------:R-:W-:Y:S01]  /*ccf0*/  PLOP3.LUT P0, PT, PT, PT, UP0, 0x80, 0x0 ;  /* 0x000000000000781c */ /* 0x000fe20003f0f008 */
[----:B------:R-:W-:Y:S02]  /*cd00*/  UIMAD UR7, UR10, UR9, UR7 ;  /* 0x000000090a0772a4 */ /* 0x000fe4000f8e0207 */
[----:B------:R-:W-:Y:S01]  /*cd10*/  UIMAD.WIDE.U32 UR4, UR4, UR8, URZ ;  /* 0x00000008040472a5 */ /* 0x000fe2000f8e003f */
[----:B------:R-:W-:Y:S01]  /*cd20*/  MOV R2, R6 ;  /* 0x0000000600027202 */ /* 0x000fe20000000f00 */
        /* <DEDUP_REMOVED lines=30> */
[----:B------:R-:W-:Y:S01]  /*cf10*/  @UP0 ULDC UR13, c[0x0][0x450] ;  /* 0x00011400000d0ab9 */ /* 0x000fe20000000800 */
[----:B------:R-:W-:Y:S01]  /*cf20*/  MOV R2, R6 ;  /* 0x0000000600027202 */ /* 0x000fe20000000f00 */
[----:B------:R-:W1:Y:S10]  /*cf30*/  S2R R21, SR_TID.X ;  /* 0x0000000000157919 */ /* 0x000e740000002100 */
        /* <DEDUP_REMOVED lines=22> */
[----:B------:R-:W-:-:S03]  /*d0a0*/  IMAD.U32 R6, RZ, RZ, UR43 ;  /* 0x0000002bff067e24 */ /* 0x000fc6000f8e00ff */
[----:B------:R-:W1:Y:S01]  /*d0b0*/  SHFL.IDX PT, R2, R4, RZ, 0x181f ;  /* 0x00181fff04027589 */ /* 0x000e6200000e0000 */
[----:B------:R-:W-:-:S03]  /*d0c0*/  IMAD R6, R6, 0xc0, R8 ;  /* 0x000000c006067824 */ /* 0x000fc600078e0208 */
[----:B------:R-:W-:Y:S01]  /*d0d0*/  SHFL.IDX PT, R14, R5, RZ, 0x181f ;  /* 0x00181fff050e7589 */ /* 0x000fe200000e0000 */
[C---:B------:R-:W-:Y:S01]  /*d0e0*/  VIADD R8, R6.reuse, 0x80 ;  /* 0x0000008006087836 */ /* 0x040fe20000000000 */
[----:B------:R-:W-:-:S13]  /*d0f0*/  ISETP.GE.AND P1, PT, R6, UR37, PT ;  /* 0x0000002506007c0c */ /* 0x000fda000bf26270 */
[----:B0-----:R-:W-:-:S04]  /*d100*/  @!P1 LEA R3, P0, R10, R3, 0x1 ;  /* 0x000000030a039211 */ /* 0x001fc800078008ff */
[----:B-1----:R-:W-:-:S04]  /*d110*/  @!P1 IADD3.X R2, RZ, R2, RZ, P0, !PT ;  /* 0x00000002ff029210 */ /* 0x002fc800007fe4ff */
        /* <DEDUP_REMOVED lines=60> */
[----:B0-----:R-:W-:-:S04]  /*d4e0*/  @!P1 LEA R3, P0, R10, R3, 0x1 ;  /* 0x000000030a039211 */ /* 0x001fc800078008ff */
[----:B-1----:R-:W-:-:S04]  /*d4f0*/  @!P1 IADD3.X R2, RZ, R2, RZ, P0, !PT ;  /* 0x00000002ff029210 */ /* 0x002fc800007fe4ff */
        /* <DEDUP_REMOVED lines=19> */
[----:B0-----:R-:W-:-:S04]  /*d630*/  @!P1 LEA R2, P0, R10, R2, 0x1 ;  /* 0x000000020a029211 */ /* 0x001fc800078008ff */
[----:B------:R-:W-:Y:S02]  /*d640*/  @!P1 IADD3.X R3, RZ, R0, RZ, P0, !PT ;  /* 0x00000000ff039210 */ /* 0x000fe400007fe4ff */
        /* <DEDUP_REMOVED lines=9> */
.L_x_14988:
        /* <DEDUP_REMOVED lines=10> */
.L_x_14900:
        /* <DEDUP_REMOVED lines=18> */
.L_x_14989:
[----:B------:R-:W-:Y:S05]  /*d8a0*/  BSYNC B0 ;  /* 0x0000000000007941 */ /* 0x000fea0003800000 */
.L_x_14901:
[----:B------:R-:W-:-:S06]  /*d8b0*/  UISETP.GE.AND UP0, UPT, UR44, 0x2, UPT ;  /* 0x000000022c00788c */ /* 0x000fcc000bf06270 */
[----:B------:R-:W-:-:S13]  /*d8c0*/  PLOP3.LUT P0, PT, PT, PT, UP0, 0x80, 0x0 ;  /* 0x000000000000781c */ /* 0x000fda0003f0f008 */
[----:B------:R-:W-:Y:S05]  /*d8d0*/  @!P0 BRA `(.L_x_14903) ;  /* 0x0000001000108947 */ /* 0x000fea0003800000 */
[----:B------:R-:W-:Y:S01]  /*d8e0*/  UIADD3 UR4, UR44, -0x2, URZ ;  /* 0xfffffffe2c047890 */ /* 0x000fe2000fffe03f */
[----:B------:R-:W-:Y:S01]  /*d8f0*/  BSSY B0, `(.L_x_14903) ;  /* 0x0000102000007945 */ /* 0x000fe20003800000 */
[----:B------:R-:W-:Y:S02]  /*d900*/  IMAD.MOV.U32 R20, RZ, RZ, R25 ;  /* 0x000000ffff147224 */ /* 0x000fe400078e0019 */
[----:B------:R-:W-:Y:S02]  /*d910*/  IMAD.MOV.U32 R6, RZ, RZ, R22 ;  /* 0x000000ffff067224 */ /* 0x000fe400078e0016 */
[----:B------:R-:W-:Y:S02]  /*d920*/  IMAD.MOV.U32 R27, RZ, RZ, R23 ;  /* 0x000000ffff1b7224 */ /* 0x000fe400078e0017 */
[----:B------:R-:W-:-:S07]  /*d930*/  IMAD.U32 R7, RZ, RZ, UR4 ;  /* 0x00000004ff077e24 */ /* 0x000fce000f8e00ff */
.L_x_14916:
        /* <DEDUP_REMOVED lines=10> */
[----:B------:R-:W-:Y:S02]  /*d9e0*/  LOP3.LUT R5, R5, 0x70, RZ, 0xc0, !PT ;  /* 0x0000007005057812 */ /* 0x000fe400078ec0ff */
[----:B------:R-:W-:Y:S01]  /*d9f0*/  LEA R3, R7, R3, 0x7 ;  /* 0x0000000307037211 */ /* 0x000fe200078e38ff */
        /* <DEDUP_REMOVED lines=22> */
[----:B------:R-:W-:Y:S02]  /*db60*/  SEL R25, RZ, 0x1, P0 ;  /* 0x00000001ff197807 */ /* 0x000fe40000000000 */
[----:B------:R-:W-:Y:S02]  /*db70*/  SEL R22, R22, RZ, P0 ;  /* 0x000000ff16167207 */ /* 0x000fe40000000000 */
[----:B------:R-:W-:Y:S02]  /*db80*/  MOV R23, R7 ;  /* 0x0000000700177202 */ /* 0x000fe40000000f00 */
[----:B------:R-:W-:Y:S02]  /*db90*/  LOP3.LUT R25, R20, R25, RZ, 0x3c, !PT ;  /* 0x0000001914197212 */ /* 0x000fe400078e3cff */
[----:B--2---:R-:W-:Y:S01]  /*dba0*/  SHF.R.S32.HI R24, RZ, 0x1f, R4 ;  /* 0x0000001fff187819 */ /* 0x004fe20000011404 */
[----:B------:R-:W-:Y:S06]  /*dbb0*/  @!P1 BRA `(.L_x_14904) ;  /* 0x0000000000049947 */ /* 0x000fec0003800000 */
[----:B------:R-:W-:Y:S01]  /*dbc0*/  BPT.TRAP 0x1 ;  /* 0x000000040000795c */ /* 0x000fe20000300000 */
.L_x_14904:
[----:B------:R-:W-:Y:S01]  /*dbd0*/  IMAD R5, R22, 0x8, R16 ;  /* 0x0000000816057824 */ /* 0x000fe200078e0210 */
[----:B------:R-:W-:Y:S01]  /*dbe0*/  SHF.L.U32 R2, R25, 0x1f, RZ ;  /* 0x0000001f19027819 */ /* 0x000fe200000006ff */
[----:B------:R-:W-:Y:S03]  /*dbf0*/  BSSY B1, `(.L_x_14905) ;  /* 0x0000003000017945 */ /* 0x000fe60003800000 */
[----:B------:R-:W0:Y:S02]  /*dc00*/  SYNCS.PHASECHK.TRANS64.TRYWAIT P0, [R5+URZ+0x16840], R2 ;  /* 0x01684002050075a7 */ /* 0x000e24000800017f */
[----:B0-----:R-:W-:Y:S05]  /*dc10*/  @!P0 BRA `(.L_x_14906) ;  /* 0x0000003400e88947 */ /* 0x001fea0003800000 */
.L_x_14990:
[----:B------:R-:W-:Y:S05]  /*dc20*/  BSYNC B1 ;  /* 0x0000000000017941 */ /* 0x000fea0003800000 */
.L_x_14905:
        /* <DEDUP_REMOVED lines=72> */
.L_x_15008:
[----:B-1----:R-:W-:-:S04]  /*e0b0*/  IADD3 R2, P0, R2, R7, RZ ;  /* 0x0000000702027210 */ /* 0x002fc80007f1e0ff */
[----:B------:R-:W-:Y:S02]  /*e0c0*/  IADD3.X R3, RZ, R10, RZ, P0, !PT ;  /* 0x0000000aff037210 */ /* 0x000fe400007fe4ff */
[----:B------:R-:W-:-:S03]  /*e0d0*/  PLOP3.LUT P0, PT, PT, PT, PT, 0x80, 0x0 ;  /* 0x000000000000781c */ /* 0x000fc60003f0f070 */
[----:B------:R-:W-:Y:S01]  /*e0e0*/  @!PT LDS RZ, [RZ] ;  /* 0x00000000fffff984 */ /* 0x000fe20000000800 */
[----:B------:R-:W-:Y:S01]  /*e0f0*/  @!PT LDS RZ, [RZ] ;  /* 0x00000000fffff984 */ /* 0x000fe20000000800 */
[----:B------:R-:W-:Y:S01]  /*e100*/  @!PT LDS RZ, [RZ] ;  /* 0x00000000fffff984 */ /* 0x000fe20000000800 */
[----:B------:R1:W-:Y:S01]  /*e110*/  LDGSTS.E.BYPASS.LTC128B.128 [R9+0x11c00], desc[UR50][R2.64], !P1 ;  /* 0x11c0000002097fae */ /* 0x0003e2000c901d72 */
[----:B------:R-:W-:-:S09]  /*e120*/  NOP ;  /* 0x0000000000007918 */ /* 0x000fd20000000000 */
.L_x_14908:
        /* <DEDUP_REMOVED lines=11> */
.L_x_14909:
[----:B------:R1:W-:Y:S01]  /*e1e0*/  SYNCS.ARRIVE.TRANS64.A1T0 RZ, [R5+URZ+0x16830], RZ ;  /* 0x016830ff05ff79a7 */ /* 0x0003e2000810003f */
[----:B------:R-:W-:Y:S05]  /*e1f0*/  @!P2 BRA `(.L_x_14910) ;  /* 0x000000000004a947 */ /* 0x000fea0003800000 */
[----:B------:R-:W-:Y:S01]  /*e200*/  BPT.TRAP 0x1 ;  /* 0x000000040000795c */ /* 0x000fe20000300000 */
.L_x_14910:
[----:B------:R-:W-:Y:S01]  /*e210*/  SHF.L.U32 R2, R20, 0x1f, RZ ;  /* 0x0000001f14027819 */ /* 0x000fe200000006ff */
[----:B-1----:R-:W-:Y:S01]  /*e220*/  IMAD R5, R6, 0x8, R16 ;  /* 0x0000000806057824 */ /* 0x002fe200078e0210 */
[----:B------:R-:W-:Y:S03]  /*e230*/  BSSY B1, `(.L_x_14911) ;  /* 0x0000003000017945 */ /* 0x000fe60003800000 */
[----:B------:R-:W1:Y:S02]  /*e240*/  SYNCS.PHASECHK.TRANS64.TRYWAIT P0, [R5+URZ+0x16860], R2 ;  /* 0x01686002050075a7 */ /* 0x000e64000800017f */
[----:B-1----:R-:W-:Y:S05]  /*e250*/  @!P0 BRA `(.L_x_14912) ;  /* 0x0000003800a88947 */ /* 0x002fea0003800000 */
.L_x_15009:
[----:B------:R-:W-:Y:S05]  /*e260*/  BSYNC B1 ;  /* 0x0000000000017941 */ /* 0x000fea0003800000 */
.L_x_14911:
        /* <DEDUP_REMOVED lines=11> */
[----:B------:R-:W-:Y:S02]  /*e320*/  SHF.R.U32.HI R3, RZ, 0x3, R3 ;  /* 0x00000003ff037819 */ /* 0x000fe40000011603 */
[----:B------:R-:W-:-:S03]  /*e330*/  LEA R6, R6, R8, 0xd ;  /* 0x0000000806067211 */ /* 0x000fc600078e68ff */
        /* <DEDUP_REMOVED lines=24> */
[----:B0-----:R-:W-:-:S04]  /*e4c0*/  IADD3 R2, P0, R2, R7, RZ ;  /* 0x0000000702027210 */ /* 0x001fc80007f1e0ff */
[----:B-1----:R-:W-:Y:S02]  /*e4d0*/  IADD3.X R3, RZ, R3, RZ, P0, !PT ;  /* 0x00000003ff037210 */ /* 0x002fe400007fe4ff */
        /* <DEDUP_REMOVED lines=22> */
.L_x_15027:
        /* <DEDUP_REMOVED lines=19> */
[----:B------:R-:W-:Y:S02]  /*e770*/  IADD3 R3, R3, R7, RZ ;  /* 0x0000000703037210 */ /* 0x000fe40007ffe0ff */
[C---:B------:R-:W-:Y:S02]  /*e780*/  IMAD R7, R19.reuse, UR5, R0 ;  /* 0x0000000513077c24 */ /* 0x040fe4000f8e0200 */
[----:B------:R-:W-:Y:S01]  /*e790*/  IMAD.WIDE.U32 R2, R19, UR4, R2 ;  /* 0x0000000413027c25 */ /* 0x000fe2000f8e0002 */
[----:B------:R-:W-:-:S03]  /*e7a0*/  ULDC.64 UR4, c[0x0][0x318] ;  /* 0x0000c60000047ab9 */ /* 0x000fc60000000a00 */
[----:B------:R-:W-:Y:S01]  /*e7b0*/  IMAD.IADD R3, R7, 0x1, R3 ;  /* 0x0000000107037824 */ /* 0x000fe200078e0203 */
[----:B0-----:R-:W-:-:S04]  /*e7c0*/  LEA R17, P0, R2, UR4, 0x1 ;  /* 0x0000000402117c11 */ /* 0x001fc8000f8008ff */
[----:B------:R-:W-:Y:S02]  /*e7d0*/  LEA.HI.X R18, R2, UR5, R3, 0x1, P0 ;  /* 0x0000000502127c11 */ /* 0x000fe400080f0c03 */
[----:B------:R-:W-:-:S13]  /*e7e0*/  PLOP3.LUT P0, PT, PT, PT, PT, 0x80, 0x0 ;  /* 0x000000000000781c */ /* 0x000fda0003f0f070 */
.L_x_14914:
        /* <DEDUP_REMOVED lines=11> */
.L_x_14915:
        /* <DEDUP_REMOVED lines=8> */
.L_x_14903:
        /* <DEDUP_REMOVED lines=18> */
.L_x_14918:
[----:B------:R-:W-:Y:S05]  /*ea40*/  BSYNC B0 ;  /* 0x0000000000007941 */ /* 0x000fea0003800000 */
.L_x_14917:
[----:B-1----:R-:W-:-:S05]  /*ea50*/  IMAD.U32 R0, RZ, RZ, UR45 ;  /* 0x0000002dff007e24 */ /* 0x002fca000f8e00ff */
[----:B------:R-:W-:-:S13]  /*ea60*/  ISETP.NE.AND P0, PT, R0, 0x3, PT ;  /* 0x000000030000780c */ /* 0x000fda0003f05270 */
[----:B------:R-:W-:Y:S05]  /*ea70*/  @!P0 BRA `(.L_x_14919) ;  /* 0x0000000000048947 */ /* 0x000fea0003800000 */
[----:B------:R-:W-:Y:S01]  /*ea80*/  BPT.TRAP 0x1 ;  /* 0x000000040000795c */ /* 0x000fe20000300000 */
.L_x_14919:
[----:B------:R-:W-:Y:S01]  /*ea90*/  IMAD R4, R22, 0x8, R16 ;  /* 0x0000000816047824 */ /* 0x000fe200078e0210 */
[----:B0-----:R-:W-:Y:S01]  /*eaa0*/  SHF.L.U32 R3, R25, 0x1f, RZ ;  /* 0x0000001f19037819 */ /* 0x001fe200000006ff */
[----:B------:R-:W-:Y:S03]  /*eab0*/  BSSY B0, `(.L_x_14920) ;  /* 0x0000003000007945 */ /* 0x000fe60003800000 */
[----:B------:R-:W0:Y:S02]  /*eac0*/  SYNCS.PHASECHK.TRANS64.TRYWAIT P0, [R4+URZ+0x16860], R3 ;  /* 0x01686003040075a7 */ /* 0x000e24000800017f */
[----:B0-----:R-:W-:Y:S05]  /*ead0*/  @!P0 BRA `(.L_x_14921) ;  /* 0x0000003800e48947 */ /* 0x001fea0003800000 */
.L_x_15028:
[----:B------:R-:W-:Y:S05]  /*eae0*/  BSYNC B0 ;  /* 0x0000000000007941 */ /* 0x000fea0003800000 */
.L_x_14920:
        /* <DEDUP_REMOVED lines=10> */
[----:B------:R-:W-:Y:S02]  /*eb90*/  LOP3.LUT R2, R2, 0x38, R8, 0x78, !PT ;  /* 0x0000003802027812 */ /* 0x000fe400078e7808 */
[----:B------:R-:W-:Y:S02]  /*eba0*/  IADD3 R5, -R7, R5, RZ ;  /* 0x0000000507057210 */ /* 0x000fe40007ffe1ff */
        /* <DEDUP_REMOVED lines=19> */
[----:B------:R-:W0:Y:S02]  /*ece0*/  SHFL.IDX PT, R14, R17, 0x3, 0x181f ;  /* 0x00781f00110e7f89 */ /* 0x000e2400000e0000 */
[----:B------:R-:W-:Y:S02]  /*ecf0*/  IADD3.X R3, RZ, R7, RZ, P0, !PT ;  /* 0x00000007ff037210 */ /* 0x000fe400007fe4ff */
        /* <DEDUP_REMOVED lines=31> */
.L_x_15046:
[----:B0-----:R-:W-:-:S04]  /*eef0*/  IADD3 R2, P0, R14, R6, RZ ;  /* 0x000000060e027210 */ /* 0x001fc80007f1e0ff */
[----:B------:R-:W-:Y:S02]  /*ef00*/  IADD3.X R3, RZ, R7, RZ, P0, !PT ;  /* 0x00000007ff037210 */ /* 0x000fe400007fe4ff */
[----:B------:R-:W-:-:S13]  /*ef10*/  ISETP.LT.OR P0, PT, R5, 0x71, P2 ;  /* 0x000000710500780c */ /* 0x000fda0001701670 */
[----:B------:R-:W-:Y:S01]  /*ef20*/  @!PT LDS RZ, [RZ] ;  /* 0x00000000fffff984 */ /* 0x000fe20000000800 */
[----:B------:R-:W-:Y:S01]  /*ef30*/  @!PT LDS RZ, [RZ] ;  /* 0x00000000fffff984 */ /* 0x000fe20000000800 */
[----:B------:R-:W-:Y:S01]  /*ef40*/  @!PT LDS RZ, [RZ] ;  /* 0x00000000fffff984 */ /* 0x000fe20000000800 */
[----:B------:R0:W-:Y:S01]  /*ef50*/  LDGSTS.E.BYPASS.LTC128B.128 [R0+0x3c00], desc[UR50][R2.64], !P0 ;  /* 0x03c0000002007fae */ /* 0x0001e2000c101d72 */
[----:B------:R-:W-:Y:S01]  /*ef60*/  PLOP3.LUT P0, PT, PT, PT, PT, 0x80, 0x0 ;  /* 0x000000000000781c */ /* 0x000fe20003f0f070 */
[----:B------:R-:W-:-:S12]  /*ef70*/  NOP ;  /* 0x0000000000007918 */ /* 0x000fd80000000000 */
.L_x_14923:
        /* <DEDUP_REMOVED lines=11> */
.L_x_14924:
[----:B------:R0:W-:Y:S01]  /*f030*/  SYNCS.ARRIVE.TRANS64.A1T0 RZ, [R4+URZ+0x16850], RZ ;  /* 0x016850ff04ff79a7 */ /* 0x0001e2000810003f */
[----:B------:R-:W-:-:S05]  /*f040*/  VIADD R22, R22, 0x1 ;  /* 0x0000000116167836 */ /* 0x000fca0000000000 */
[----:B------:R-:W-:-:S04]  /*f050*/  ISETP.NE.AND P0, PT, R22, 0x2, PT ;  /* 0x000000021600780c */ /* 0x000fc80003f05270 */
[----:B------:R-:W-:Y:S02]  /*f060*/  SEL R0, RZ, 0x1, P0 ;  /* 0x00000001ff007807 */ /* 0x000fe40000000000 */
[----:B------:R-:W-:Y:S02]  /*f070*/  SEL R22, R22, RZ, P0 ;  /* 0x000000ff16167207 */ /* 0x000fe40000000000 */
[----:B0-----:R-:W-:-:S07]  /*f080*/  LOP3.LUT R25, R25, R0, RZ, 0x3c, !PT ;  /* 0x0000000019197212 */ /* 0x001fce00078e3cff */
.L_x_14884:
[----:B------:R-:W-:Y:S05]  /*f090*/  BSYNC B7 ;  /* 0x0000000000077941 */ /* 0x000fea0003800000 */
.L_x_14882:
        /* <DEDUP_REMOVED lines=13> */
.L_x_14925:
[----:B------:R-:W-:-:S03]  /*f170*/  UMOV UR4, 0xffffffff ;  /* 0xffffffff00047882 */ /* 0x000fc60000000000 */
[----:B------:R-:W-:Y:S05]  /*f180*/  BRA.DIV UR4, `(.L_x_14927) ;  /* 0x0000003e04907947 */ /* 0x000fea000b800000 */
[----:B-----5:R2:W3:Y:S02]  /*f190*/  SHFL.IDX PT, R14, R2, RZ, 0x1f ;  /* 0x00001fff020e7589 */ /* 0x0204e400000e0000 */
.L_x_15049:
        /* <DEDUP_REMOVED lines=8> */
.L_x_14926:
[----:B-1----:R-:W4:Y:S01]  /*f220*/  LDL R0, [R1+0xc] ;  /* 0x00000c0001007983 */ /* 0x002f220000100800 */
[----:B------:R-:W-:Y:S02]  /*f230*/  ULDC UR4, c[0x0][0xc38] ;  /* 0x00030e0000047ab9 */ /* 0x000fe40000000800 */
[----:B----4-:R-:W-:-:S13]  /*f240*/  ISETP.GE.AND P0, PT, R0, UR4, PT ;  /* 0x0000000400007c0c */ /* 0x010fda000bf06270 */
[----:B------:R-:W-:Y:S05]  /*f250*/  @!P0 BRA `(.L_x_14928) ;  /* 0xffffffc000448947 */ /* 0x000fea000383ffff */
.L_x_14879:
        /* <DEDUP_REMOVED lines=12> */
.L_x_15050:
[----:B------:R-:W-:Y:S05]  /*f320*/  BSYNC B0 ;  /* 0x0000000000007941 */ /* 0x000fea0003800000 */
.L_x_14929:
[----:B------:R-:W-:-:S03]  /*f330*/  UMOV UR4, 0xffffffff ;  /* 0xffffffff00047882 */ /* 0x000fc60000000000 */
[----:B------:R-:W-:Y:S05]  /*f340*/  BRA.DIV UR4, `(.L_x_14931) ;  /* 0x0000003e045c7947 */ /* 0x000fea000b800000 */
[----:B-1----:R-:W1:Y:S02]  /*f350*/  S2R R0, SR_TID.X ;  /* 0x0000000000007919 */ /* 0x002e640000002100 */
[----:B-1----:R-:W-:-:S04]  /*f360*/  SHF.R.U32.HI R0, RZ, 0x5, R0 ;  /* 0x00000005ff007819 */ /* 0x002fc80000011600 */
[----:B------:R-:W-:-:S05]  /*f370*/  LOP3.LUT R0, R0, 0x3, RZ, 0xc0, !PT ;  /* 0x0000000300007812 */ /* 0x000fca00078ec0ff */
[----:B------:R1:W2:Y:S02]  /*f380*/  SHFL.IDX PT, R14, R0, RZ, 0x1f ;  /* 0x00001fff000e7589 */ /* 0x0002a400000e0000 */
.L_x_15053:
[----:B--2---:R-:W-:Y:S01]  /*f390*/  ISETP.NE.AND P0, PT, R14, RZ, PT ;  /* 0x000000ff0e00720c */ /* 0x004fe20003f05270 */
[----:B------:R-:W-:-:S12]  /*f3a0*/  BSSY B0, `(.L_x_14932) ;  /* 0x0000024000007945 */ /* 0x000fd80003800000 */
[----:B------:R-:W-:Y:S05]  /*f3b0*/  @P0 BRA `(.L_x_14933) ;  /* 0x0000000000880947 */ /* 0x000fea0003800000 */
[----:B------:R-:W-:-:S03]  /*f3c0*/  UMOV UR4, 0xffffffff ;  /* 0xffffffff00047882 */ /* 0x000fc60000000000 */
[----:B------:R-:W-:Y:S05]  /*f3d0*/  BRA.DIV UR4, `(.L_x_14934) ;  /* 0x0000003e046c7947 */ /* 0x000fea000b800000 */
[----:B------:R-:W-:-:S13]  /*f3e0*/  ELECT P6, URZ, PT ;  /* 0x00000000003f782f */ /* 0x000fda00038c0000 */
.L_x_15056:
[----:B------:R-:W-:Y:S05]  /*f3f0*/  @!P6 BRA `(.L_x_14933) ;  /* 0x000000000078e947 */ /* 0x000fea0003800000 */
[----:B------:R-:W-:-:S06]  /*f400*/  ULOP3.LUT UR4, UR39, 0x2, URZ, 0xfc, !UPT ;  /* 0x0000000227047892 */ /* 0x000fcc000f8efc3f */
[----:B-1----:R-:W-:-:S04]  /*f410*/  MOV R0, UR4 ;  /* 0x0000000400007c02 */ /* 0x002fc80008000f00 */
[----:B------:R-:W-:-:S13]  /*f420*/  ISETP.NE.AND P0, PT, R0, 0x3, PT ;  /* 0x000000030000780c */ /* 0x000fda0003f05270 */
[----:B------:R-:W-:Y:S05]  /*f430*/  @!P0 BRA `(.L_x_14935) ;  /* 0x0000000000048947 */ /* 0x000fea0003800000 */
[----:B------:R-:W-:Y:S01]  /*f440*/  BPT.TRAP 0x1 ;  /* 0x000000040000795c */ /* 0x000fe20000300000 */
.L_x_14935:
[C---:B------:R-:W-:Y:S01]  /*f450*/  IMAD R3, R22.reuse, 0x8, R5 ;  /* 0x0000000816037824 */ /* 0x040fe200078e0205 */
[----:B------:R-:W-:Y:S01]  /*f460*/  SHF.L.U32 R2, R25, 0x1f, RZ ;  /* 0x0000001f19027819 */ /* 0x000fe200000006ff */
[----:B------:R-:W-:-:S03]  /*f470*/  VIADD R22, R22, 0x1 ;  /* 0x0000000116167836 */ /* 0x000fc60000000000 */
[----:B------:R-:W1:Y:S02]  /*f480*/  SYNCS.PHASECHK.TRANS64.TRYWAIT P1, [R3+URZ+0x16840], R2 ;  /* 0x01684002030075a7 */ /* 0x000e64000802017f */
[----:B------:R-:W-:-:S04]  /*f490*/  ISETP.NE.AND P2, PT, R22, 0x2, PT ;  /* 0x000000021600780c */ /* 0x000fc80003f45270 */
[----:B------:R-:W-:Y:S01]  /*f4a0*/  SEL R0, RZ, 0x1, P2 ;  /* 0x00000001ff007807 */ /* 0x000fe20001000000 */
[----:B-1----:R-:W-:Y:S08]  /*f4b0*/  @!P1 BRA `(.L_x_14936) ;  /* 0x0000003c00549947 */ /* 0x002ff00003800000 */
.L_x_15057:
[----:B------:R-:W-:Y:S02]  /*f4c0*/  SEL R22, R22, RZ, P2 ;  /* 0x000000ff16167207 */ /* 0x000fe40001000000 */
[----:B------:R-:W-:Y:S01]  /*f4d0*/  LOP3.LUT R0, R25, R0, RZ, 0x3c, !PT ;  /* 0x0000000019007212 */ /* 0x000fe200078e3cff */
[----:B------:R-:W-:Y:S06]  /*f4e0*/  @!P0 BRA `(.L_x_14937) ;  /* 0x0000000000048947 */ /* 0x000fec0003800000 */
[----:B------:R-:W-:Y:S01]  /*f4f0*/  BPT.TRAP 0x1 ;  /* 0x000000040000795c */ /* 0x000fe20000300000 */
.L_x_14937:
[----:B------:R-:W-:Y:S01]  /*f500*/  IMAD R5, R22, 0x8, R5 ;  /* 0x0000000816057824 */ /* 0x000fe200078e0205 */
[----:B------:R-:W-:-:S04]  /*f510*/  SHF.L.U32 R0, R0, 0x1f, RZ ;  /* 0x0000001f00007819 */ /* 0x000fc800000006ff */
[----:B------:R-:W2:Y:S02]  /*f520*/  SYNCS.PHASECHK.TRANS64.TRYWAIT P1, [R5+URZ+0x16840], R0 ;  /* 0x01684000050075a7 */ /* 0x000ea4000802017f */
[----:B--2---:R-:W-:Y:S05]  /*f530*/  @!P1 BRA `(.L_x_14938) ;  /* 0x0000003c00489947 */ /* 0x004fea0003800000 */
.L_x_15058:
[----:B------:R-:W-:Y:S05]  /*f540*/  @!P0 BRA `(.L_x_14939) ;  /* 0x0000000000048947 */ /* 0x000fea0003800000 */
[----:B------:R-:W-:Y:S01]  /*f550*/  BPT.TRAP 0x1 ;  /* 0x000000040000795c */ /* 0x000fe20000300000 */
.L_x_14939:
[----:B------:R-:W3:Y:S02]  /*f560*/  SYNCS.PHASECHK.TRANS64.TRYWAIT P1, [R3+URZ+0x16860], R2 ;  /* 0x01686002030075a7 */ /* 0x000ee4000802017f */
[----:B---3--:R-:W-:Y:S05]  /*f570*/  @!P1 BRA `(.L_x_14940) ;  /* 0x0000003c004c9947 */ /* 0x008fea0003800000 */
.L_x_15059:
[----:B------:R-:W-:Y:S05]  /*f580*/  @!P0 BRA `(.L_x_14941) ;  /* 0x0000000000048947 */ /* 0x000fea0003800000 */
[----:B------:R-:W-:Y:S01]  /*f590*/  BPT.TRAP 0x1 ;  /* 0x000000040000795c */ /* 0x000fe20000300000 */
.L_x_14941:
[----:B----4-:R4:W0:Y:S02]  /*f5a0*/  SYNCS.PHASECHK.TRANS64.TRYWAIT P0, [R5+URZ+0x16860], R0 ;  /* 0x01686000050075a7 */ /* 0x010824000800017f */
[----:B0-----:R-:W-:Y:S05]  /*f5b0*/  @!P0 NANOSLEEP.SYNCS 0x989680 ;  /* 0x009896800000895d */ /* 0x001fea0003900000 */
[----:B------:R-:W0:Y:S02]  /*f5c0*/  @!P0 SYNCS.PHASECHK.TRANS64 P0, [R5+URZ+0x16860], R0 ;  /* 0x01686000050085a7 */ /* 0x000e24000800007f */
[----:B0-----:R-:W-:Y:S05]  /*f5d0*/  @!P0 BRA `(.L_x_14941) ;  /* 0xfffffffc00f08947 */ /* 0x001fea000383ffff */
.L_x_14933:
[----:B------:R-:W-:Y:S05]  /*f5e0*/  BSYNC B0 ;  /* 0x0000000000007941 */ /* 0x000fea0003800000 */
.L_x_14932:
[----:B------:R-:W-:Y:S05]  /*f5f0*/  EXIT ;  /* 0x000000000000794d */ /* 0x000fea0003800000 */
.L_x_14838:
[----:B0-----:R-:W-:-:S04]  /*f600*/  IMAD.U32 R3, RZ, RZ, UR45 ;  /* 0x0000002dff037e24 */ /* 0x001fc8000f8e00ff */
[----:B------:R0:W1:Y:S03]  /*f610*/  SYNCS.PHASECHK.TRANS64.TRYWAIT P1, [R3+URZ+0x16800], R0 ;  /* 0x01680000030075a7 */ /* 0x000066000802017f */
[----:B-1----:R-:W-:Y:S05]  /*f620*/  @!P1 NANOSLEEP.SYNCS 0x989680 ;  /* 0x009896800000995d */ /* 0x002fea0003900000 */
[----:B------:R-:W1:Y:S02]  /*f630*/  @!P1 SYNCS.PHASECHK.TRANS64 P1, [R3+URZ+0x16800], R0 ;  /* 0x01680000030095a7 */ /* 0x000e64000802007f */
[----:B-1----:R-:W-:Y:S05]  /*f640*/  @!P1 BRA `(.L_x_14838) ;  /* 0xfffffffc00ec9947 */ /* 0x002fea000383ffff */
[----:B------:R-:W-:Y:S05]  /*f650*/  BRA `(.L_x_14942) ;  /* 0xffffff1c00b07947 */ /* 0x000fea000383ffff */
.L_x_14842:
[----:B-1----:R1:W2:Y:S02]  /*f660*/  SYNCS.PHASECHK.TRANS64.TRYWAIT P1, [R0+URZ+0x16830], R3 ;  /* 0x01683003000075a7 */ /* 0x0022a4000802017f */
[----:B--2---:R-:W-:Y:S05]  /*f670*/  @!P1 NANOSLEEP.SYNCS 0x989680 ;  /* 0x009896800000995d */ /* 0x004fea0003900000 */
[----:B------:R-:W2:Y:S02]  /*f680*/  @!P1 SYNCS.PHASECHK.TRANS64 P1, [R0+URZ+0x16830], R3 ;  /* 0x01683003000095a7 */ /* 0x000ea4000802007f */
[----:B--2---:R-:W-:Y:S05]  /*f690*/  @!P1 BRA `(.L_x_14842) ;  /* 0xfffffffc00f09947 */ /* 0x004fea000383ffff */
[----:B------:R-:W-:Y:S05]  /*f6a0*/  BRA `(.L_x_14841) ;  /* 0xffffff1c00cc7947 */ /* 0x000fea000383ffff */
.L_x_14848:
[----:B-1----:R-:W-:-:S04]  /*f6b0*/  IMAD.U32 R6, RZ, RZ, UR6 ;  /* 0x00000006ff067e24 */ /* 0x002fc8000f8e00ff */
[----:B------:R1:W2:Y:S03]  /*f6c0*/  SYNCS.PHASECHK.TRANS64.TRYWAIT P1, [R6+URZ+0x16830], R5 ;  /* 0x01683005060075a7 */ /* 0x0002a6000802017f */
[----:B--2---:R-:W-:Y:S05]  /*f6d0*/  @!P1 NANOSLEEP.SYNCS 0x989680 ;  /* 0x009896800000995d */ /* 0x004fea0003900000 */
[----:B------:R-:W2:Y:S02]  /*f6e0*/  @!P1 SYNCS.PHASECHK.TRANS64 P1, [R6+URZ+0x16830], R5 ;  /* 0x01683005060095a7 */ /* 0x000ea4000802007f */
[----:B--2---:R-:W-:Y:S05]  /*f6f0*/  @!P1 BRA `(.L_x_14848) ;  /* 0xfffffffc00ec9947 */ /* 0x004fea000383ffff */
[----:B------:R-:W-:Y:S05]  /*f700*/  BRA `(.L_x_14845) ;  /* 0xffffff4800547947 */ /* 0x000fea000383ffff */
.L_x_14852:
[----:B-1----:R-:W-:-:S04]  /*f710*/  MOV R6, UR6 ;  /* 0x0000000600067c02 */ /* 0x002fc80008000f00 */
[----:B------:R1:W2:Y:S03]  /*f720*/  SYNCS.PHASECHK.TRANS64.TRYWAIT P1, [R6+URZ+0x16850], R5 ;  /* 0x01685005060075a7 */ /* 0x0002a6000802017f */
[----:B--2---:R-:W-:Y:S05]  /*f730*/  @!P1 NANOSLEEP.SYNCS 0x989680 ;  /* 0x009896800000995d */ /* 0x004fea0003900000 */
[----:B------:R-:W2:Y:S02]  /*f740*/  @!P1 SYNCS.PHASECHK.TRANS64 P1, [R6+URZ+0x16850], R5 ;  /* 0x01685005060095a7 */ /* 0x000ea4000802007f */
[----:B--2---:R-:W-:Y:S05]  /*f750*/  @!P1 BRA `(.L_x_14852) ;  /* 0xfffffffc00ec9947 */ /* 0x004fea000383ffff */
[----:B------:R-:W-:Y:S05]  /*f760*/  BRA `(.L_x_14849) ;  /* 0xffffff4800d07947 */ /* 0x000fea000383ffff */
.L_x_14860:
[----:B-1----:R-:W-:-:S04]  /*f770*/  IMAD.U32 R6, RZ, RZ, UR6 ;  /* 0x00000006ff067e24 */ /* 0x002fc8000f8e00ff */
[----:B------:R1:W2:Y:S03]  /*f780*/  SYNCS.PHASECHK.TRANS64.TRYWAIT P1, [R6+URZ+0x16830], R5 ;  /* 0x01683005060075a7 */ /* 0x0002a6000802017f */
[----:B--2---:R-:W-:Y:S05]  /*f790*/  @!P1 NANOSLEEP.SYNCS 0x989680 ;  /* 0x009896800000995d */ /* 0x004fea0003900000 */
[----:B------:R-:W2:Y:S02]  /*f7a0*/  @!P1 SYNCS.PHASECHK.TRANS64 P1, [R6+URZ+0x16830], R5 ;  /* 0x01683005060095a7 */ /* 0x000ea4000802007f */
[----:B--2---:R-:W-:Y:S05]  /*f7b0*/  @!P1 BRA `(.L_x_14860) ;  /* 0xfffffffc00ec9947 */ /* 0x004fea000383ffff */
[----:B------:R-:W-:Y:S05]  /*f7c0*/  BRA `(.L_x_14857) ;  /* 0xffffff7400e07947 */ /* 0x000fea000383ffff */
.L_x_14864:
[----:B-1----:R-:W-:-:S04]  /*f7d0*/  IMAD.U32 R6, RZ, RZ, UR6 ;  /* 0x00000006ff067e24 */ /* 0x002fc8000f8e00ff */
[----:B------:R1:W2:Y:S03]  /*f7e0*/  SYNCS.PHASECHK.TRANS64.TRYWAIT P1, [R6+URZ+0x16850], R5 ;  /* 0x01685005060075a7 */ /* 0x0002a6000802017f */
[----:B--2---:R-:W-:Y:S05]  /*f7f0*/  @!P1 NANOSLEEP.SYNCS 0x989680 ;  /* 0x009896800000995d */ /* 0x004fea0003900000 */
[----:B------:R-:W2:Y:S02]  /*f800*/  @!P1 SYNCS.PHASECHK.TRANS64 P1, [R6+URZ+0x16850], R5 ;  /* 0x01685005060095a7 */ /* 0x000ea4000802007f */
[----:B--2---:R-:W-:Y:S05]  /*f810*/  @!P1 BRA `(.L_x_14864) ;  /* 0xfffffffc00ec9947 */ /* 0x004fea000383ffff */
[----:B------:R-:W-:Y:S05]  /*f820*/  BRA `(.L_x_14861) ;  /* 0xffffff78005c7947 */ /* 0x000fea000383ffff */
.L_x_14871:
[----:B-1----:R-:W-:-:S04]  /*f830*/  IMAD.U32 R4, RZ, RZ, UR5 ;  /* 0x00000005ff047e24 */ /* 0x002fc8000f8e00ff */
[----:B------:R1:W2:Y:S03]  /*f840*/  SYNCS.PHASECHK.TRANS64.TRYWAIT P1, [R4+URZ+0x16850], R3 ;  /* 0x01685003040075a7 */ /* 0x0002a6000802017f */
[----:B--2---:R-:W-:Y:S05]  /*f850*/  @!P1 NANOSLEEP.SYNCS 0x989680 ;  /* 0x009896800000995d */ /* 0x004fea0003900000 */
[----:B------:R-:W2:Y:S02]  /*f860*/  @!P1 SYNCS.PHASECHK.TRANS64 P1, [R4+URZ+0x16850], R3 ;  /* 0x01685003040095a7 */ /* 0x000ea4000802007f */
[----:B--2---:R-:W-:Y:S05]  /*f870*/  @!P1 BRA `(.L_x_14871) ;  /* 0xfffffffc00ec9947 */ /* 0x004fea000383ffff */
[----:B------:R-:W-:Y:S05]  /*f880*/  BRA `(.L_x_14870) ;  /* 0xffffff9800cc7947 */ /* 0x000fea000383ffff */
.L_x_14890:
[----:B------:R-:W3:Y:S01]  /*f890*/  S2R R17, SR_TID.X ;  /* 0x0000000000117919 */ /* 0x000ee20000002100 */
[----:B------:R-:W-:Y:S01]  /*f8a0*/  IMAD.MOV.U32 R12, RZ, RZ, RZ ;  /* 0x000000ffff0c7224 */ /* 0x000fe200078e00ff */
[----:B------:R-:W-:Y:S01]  /*f8b0*/  MOV R11, 0x1f ;  /* 0x0000001f000b7802 */ /* 0x000fe20000000f00 */
[----:B------:R-:W-:Y:S01]  /*f8c0*/  IMAD.MOV.U32 R15, RZ, RZ, -0x1 ;  /* 0xffffffffff0f7424 */ /* 0x000fe200078e00ff */
[----:B---3--:R-:W-:-:S04]  /*f8d0*/  SHF.R.U32.HI R17, RZ, 0x5, R17 ;  /* 0x00000005ff117819 */ /* 0x008fc80000011611 */
[----:B------:R-:W-:-:S05]  /*f8e0*/  LOP3.LUT R17, R17, 0x3, RZ, 0xc0, !PT ;  /* 0x0000000311117812 */ /* 0x000fca00078ec0ff */
[----:B------:R-:W-:-:S07]  /*f8f0*/  IMAD.MOV.U32 R13, RZ, RZ, R17 ;  /* 0x000000ffff0d7224 */ /* 0x000fce00078e0011 */
[----:B012--5:R-:W-:Y:S05]  /*f900*/  WARPSYNC.COLLECTIVE R15, `(.L_x_14943) ;  /* 0x000000000f087348 */ /* 0x027fea0003c00000 */
[----:B------:R3:W4:Y:S02]  /*f910*/  SHFL.IDX P6, R14, R13, R12, R11 ;  /* 0x0000000c0d0e7389 */ /* 0x00072400000c000b */
[----:B012345:R-:W-:Y:S01]  /*f920*/  ENDCOLLECTIVE ;  /* 0x000000000000791b */ /* 0x03ffe20003800000 */
.L_x_14943:
[----:B------:R-:W-:Y:S05]  /*f930*/  BRA `(.L_x_14944) ;  /* 0xffffffc400147947 */ /* 0x000fea000383ffff */
.L_x_14893:
[----:B0-----:R0:W1:Y:S02]  /*f940*/  SYNCS.PHASECHK.TRANS64.TRYWAIT P0, [R0+URZ+0x16840], R2 ;  /* 0x01684002000075a7 */ /* 0x001064000800017f */
[----:B-1----:R-:W-:Y:S05]  /*f950*/  @!P0 NANOSLEEP.SYNCS 0x989680 ;  /* 0x009896800000895d */ /* 0x002fea0003900000 */
[----:B------:R-:W1:Y:S02]  /*f960*/  @!P0 SYNCS.PHASECHK.TRANS64 P0, [R0+URZ+0x16840], R2 ;  /* 0x01684002000085a7 */ /* 0x000e64000800007f */
[----:B-1----:R-:W-:Y:S05]  /*f970*/  @!P0 BRA `(.L_x_14893) ;  /* 0xfffffffc00f08947 */ /* 0x002fea000383ffff */
[----:B------:R-:W-:Y:S05]  /*f980*/  BRA `(.L_x_14945) ;  /* 0xffffffc8001c7947 */ /* 0x000fea000383ffff */
.L_x_14894:
        /* <DEDUP_REMOVED lines=8> */
.L_x_14947:
[----:B------:R-:W-:Y:S05]  /*fa10*/  BSYNC B0 ;  /* 0x0000000000007941 */ /* 0x000fea0003800000 */
.L_x_14946:
        /* <DEDUP_REMOVED lines=9> */
.L_x_14948:
[----:B------:R-:W-:Y:S02]  /*fab0*/  IMAD.MOV.U32 R13, RZ, RZ, R5 ;  /* 0x000000ffff0d7224 */ /* 0x000fe400078e0005 */
[----:B------:R-:W-:Y:S02]  /*fac0*/  IMAD.MOV.U32 R12, RZ, RZ, 0x1 ;  /* 0x00000001ff0c7424 */ /* 0x000fe400078e00ff */
[----:B------:R-:W-:-:S07]  /*fad0*/  IMAD.MOV.U32 R3, RZ, RZ, R14 ;  /* 0x000000ffff037224 */ /* 0x000fce00078e000e */
[----:B------:R-:W-:Y:S05]  /*fae0*/  WARPSYNC.COLLECTIVE R15, `(.L_x_14949) ;  /* 0x000000000f087348 */ /* 0x000fea0003c00000 */
[----:B------:R0:W1:Y:S02]  /*faf0*/  SHFL.IDX P6, R14, R13, R12, R11 ;  /* 0x0000000c0d0e7389 */ /* 0x00006400000c000b */
[----:B01----:R-:W-:Y:S01]  /*fb00*/  ENDCOLLECTIVE ;  /* 0x000000000000791b */ /* 0x003fe20003800000 */
.L_x_14949:
        /* <DEDUP_REMOVED lines=15> */
.L_x_14950:
[----:B------:R-:W-:Y:S02]  /*fc00*/  @P1 IMAD R8, R6, 0x2, R16 ;  /* 0x0000000206081824 */ /* 0x000fe400078e0210 */
[----:B------:R-:W-:Y:S02]  /*fc10*/  IMAD.MOV.U32 R13, RZ, RZ, R5 ;  /* 0x000000ffff0d7224 */ /* 0x000fe400078e0005 */
[----:B------:R-:W-:Y:S01]  /*fc20*/  IMAD.MOV.U32 R12, RZ, RZ, 0x2 ;  /* 0x00000002ff0c7424 */ /* 0x000fe200078e00ff */
[----:B------:R-:W-:-:S07]  /*fc30*/  MOV R3, R14 ;  /* 0x0000000e00037202 */ /* 0x000fce0000000f00 */
[----:B------:R-:W-:Y:S05]  /*fc40*/  WARPSYNC.COLLECTIVE R15, `(.L_x_14951) ;  /* 0x000000000f087348 */ /* 0x000fea0003c00000 */
[----:B------:R0:W1:Y:S02]  /*fc50*/  SHFL.IDX P6, R14, R13, R12, R11 ;  /* 0x0000000c0d0e7389 */ /* 0x00006400000c000b */
[----:B01----:R-:W-:Y:S01]  /*fc60*/  ENDCOLLECTIVE ;  /* 0x000000000000791b */ /* 0x003fe20003800000 */
.L_x_14951:
        /* <DEDUP_REMOVED lines=15> */
.L_x_14952:
[----:B------:R-:W-:Y:S02]  /*fd60*/  @P1 IMAD R8, R6, 0x2, R16 ;  /* 0x0000000206081824 */ /* 0x000fe400078e0210 */
[----:B------:R-:W-:Y:S02]  /*fd70*/  IMAD.MOV.U32 R13, RZ, RZ, R5 ;  /* 0x000000ffff0d7224 */ /* 0x000fe400078e0005 */
[----:B------:R-:W-:Y:S02]  /*fd80*/  IMAD.MOV.U32 R12, RZ, RZ, 0x3 ;  /* 0x00000003ff0c7424 */ /* 0x000fe400078e00ff */
[----:B------:R-:W-:-:S07]  /*fd90*/  IMAD.MOV.U32 R3, RZ, RZ, R14 ;  /* 0x000000ffff037224 */ /* 0x000fce00078e000e */
[----:B------:R-:W-:Y:S05]  /*fda0*/  WARPSYNC.COLLECTIVE R15, `(.L_x_14953) ;  /* 0x000000000f087348 */ /* 0x000fea0003c00000 */
[----:B------:R0:W1:Y:S02]  /*fdb0*/  SHFL.IDX P6, R14, R13, R12, R11 ;  /* 0x0000000c0d0e7389 */ /* 0x00006400000c000b */
[----:B01----:R-:W-:Y:S01]  /*fdc0*/  ENDCOLLECTIVE ;  /* 0x000000000000791b */ /* 0x003fe20003800000 */
.L_x_14953:
        /* <DEDUP_REMOVED lines=15> */
.L_x_14954:
[----:B------:R-:W-:Y:S02]  /*fec0*/  @P1 IMAD R8, R6, 0x2, R16 ;  /* 0x0000000206081824 */ /* 0x000fe400078e0210 */
[----:B------:R-:W-:Y:S01]  /*fed0*/  IMAD.MOV.U32 R13, RZ, RZ, R5 ;  /* 0x000000ffff0d7224 */ /* 0x000fe200078e0005 */
[----:B------:R-:W-:Y:S01]  /*fee0*/  MOV R12, 0x4 ;  /* 0x00000004000c7802 */ /* 0x000fe20000000f00 */
[----:B------:R-:W-:-:S07]  /*fef0*/  IMAD.MOV.U32 R3, RZ, RZ, R14 ;  /* 0x000000ffff037224 */ /* 0x000fce00078e000e */
[----:B------:R-:W-:Y:S05]  /*ff00*/  WARPSYNC.COLLECTIVE R15, `(.L_x_14955) ;  /* 0x000000000f087348 */ /* 0x000fea0003c00000 */
[----:B------:R0:W1:Y:S02]  /*ff10*/  SHFL.IDX P6, R14, R13, R12, R11 ;  /* 0x0000000c0d0e7389 */ /* 0x00006400000c000b */
[----:B01----:R-:W-:Y:S01]  /*ff20*/  ENDCOLLECTIVE ;  /* 0x000000000000791b */ /* 0x003fe20003800000 */
.L_x_14955:
        /* <DEDUP_REMOVED lines=15> */
.L_x_14956:
[----:B------:R-:W-:Y:S01]  /*10020*/  @P1 IMAD R8, R6, 0x2, R16 ;  /* 0x0000000206081824 */ /* 0x000fe200078e0210 */
[----:B------:R-:W-:Y:S01]  /*10030*/  MOV R13, R5 ;  /* 0x00000005000d7202 */ /* 0x000fe20000000f00 */
[----:B------:R-:W-:Y:S02]  /*10040*/  IMAD.MOV.U32 R12, RZ, RZ, 0x5 ;  /* 0x00000005ff0c7424 */ /* 0x000fe400078e00ff */
[----:B------:R-:W-:-:S07]  /*10050*/  IMAD.MOV.U32 R3, RZ, RZ, R14 ;  /* 0x000000ffff037224 */ /* 0x000fce00078e000e */
[----:B------:R-:W-:Y:S05]  /*10060*/  WARPSYNC.COLLECTIVE R15, `(.L_x_14957) ;  /* 0x000000000f087348 */ /* 0x000fea0003c00000 */
[----:B------:R0:W1:Y:S02]  /*10070*/  SHFL.IDX P6, R14, R13, R12, R11 ;  /* 0x0000000c0d0e7389 */ /* 0x00006400000c000b */
[----:B01----:R-:W-:Y:S01]  /*10080*/  ENDCOLLECTIVE ;  /* 0x000000000000791b */ /* 0x003fe20003800000 */
.L_x_14957:
        /* <DEDUP_REMOVED lines=15> */
.L_x_14958:
[----:B------:R-:W-:Y:S01]  /*10180*/  @P1 LEA R8, R6, R16, 0x1 ;  /* 0x0000001006081211 */ /* 0x000fe200078e08ff */
[----:B------:R-:W-:Y:S02]  /*10190*/  IMAD.MOV.U32 R13, RZ, RZ, R5 ;  /* 0x000000ffff0d7224 */ /* 0x000fe400078e0005 */
[----:B------:R-:W-:Y:S02]  /*101a0*/  IMAD.MOV.U32 R12, RZ, RZ, 0x6 ;  /* 0x00000006ff0c7424 */ /* 0x000fe400078e00ff */
[----:B------:R-:W-:-:S07]  /*101b0*/  IMAD.MOV.U32 R3, RZ, RZ, R14 ;  /* 0x000000ffff037224 */ /* 0x000fce00078e000e */
[----:B------:R-:W-:Y:S05]  /*101c0*/  WARPSYNC.COLLECTIVE R15, `(.L_x_14959) ;  /* 0x000000000f087348 */ /* 0x000fea0003c00000 */
[----:B------:R0:W1:Y:S02]  /*101d0*/  SHFL.IDX P6, R14, R13, R12, R11 ;  /* 0x0000000c0d0e7389 */ /* 0x00006400000c000b */
[----:B01----:R-:W-:Y:S01]  /*101e0*/  ENDCOLLECTIVE ;  /* 0x000000000000791b */ /* 0x003fe20003800000 */
.L_x_14959:
        /* <DEDUP_REMOVED lines=15> */
.L_x_14960:
[----:B------:R-:W-:Y:S02]  /*102e0*/  @P1 IMAD R8, R6, 0x2, R16 ;  /* 0x0000000206081824 */ /* 0x000fe400078e0210 */
[----:B------:R-:W-:Y:S02]  /*102f0*/  IMAD.MOV.U32 R13, RZ, RZ, R5 ;  /* 0x000000ffff0d7224 */ /* 0x000fe400078e0005 */
[----:B------:R-:W-:Y:S02]  /*10300*/  IMAD.MOV.U32 R12, RZ, RZ, 0x7 ;  /* 0x00000007ff0c7424 */ /* 0x000fe400078e00ff */
[----:B------:R-:W-:-:S07]  /*10310*/  IMAD.MOV.U32 R3, RZ, RZ, R14 ;  /* 0x000000ffff037224 */ /* 0x000fce00078e000e */
[----:B------:R-:W-:Y:S05]  /*10320*/  WARPSYNC.COLLECTIVE R15, `(.L_x_14961) ;  /* 0x000000000f087348 */ /* 0x000fea0003c00000 */
[----:B------:R0:W1:Y:S02]  /*10330*/  SHFL.IDX P6, R14, R13, R12, R11 ;  /* 0x0000000c0d0e7389 */ /* 0x00006400000c000b */
[----:B01----:R-:W-:Y:S01]  /*10340*/  ENDCOLLECTIVE ;  /* 0x000000000000791b */ /* 0x003fe20003800000 */
.L_x_14961:
        /* <DEDUP_REMOVED lines=14> */
.L_x_14962:
[----:B------:R-:W-:Y:S05]  /*10430*/  BRA `(.L_x_14963) ;  /* 0xffffffc4001c7947 */ /* 0x000fea000383ffff */
.L_x_14899:
[----:B------:R-:W-:Y:S01]  /*10440*/  MOV R13, R4 ;  /* 0x00000004000d7202 */ /* 0x000fe20000000f00 */
[----:B------:R-:W-:Y:S02]  /*10450*/  IMAD.MOV.U32 R12, RZ, RZ, RZ ;  /* 0x000000ffff0c7224 */ /* 0x000fe400078e00ff */
[----:B------:R-:W-:Y:S02]  /*10460*/  IMAD.MOV.U32 R11, RZ, RZ, 0x181f ;  /* 0x0000181fff0b7424 */ /* 0x000fe400078e00ff */
[----:B------:R-:W-:Y:S02]  /*10470*/  IMAD.MOV.U32 R15, RZ, RZ, -0x1 ;  /* 0xffffffffff0f7424 */ /* 0x000fe400078e00ff */
[----:B------:R-:W-:-:S07]  /*10480*/  IMAD.U32 R6, RZ, RZ, UR43 ;  /* 0x0000002bff067e24 */ /* 0x000fce000f8e00ff */
[----:B-----5:R-:W-:Y:S05]  /*10490*/  WARPSYNC.COLLECTIVE R15, `(.L_x_14964) ;  /* 0x000000000f087348 */ /* 0x020fea0003c00000 */
[----:B------:R0:W1:Y:S02]  /*104a0*/  SHFL.IDX P6, R14, R13, R12, R11 ;  /* 0x0000000c0d0e7389 */ /* 0x00006400000c000b */
[----:B01---5:R-:W-:Y:S01]  /*104b0*/  ENDCOLLECTIVE ;  /* 0x000000000000791b */ /* 0x023fe20003800000 */
.L_x_14964:
[----:B------:R-:W-:-:S05]  /*104c0*/  IMAD R6, R6, 0xc0, R8 ;  /* 0x000000c006067824 */ /* 0x000fca00078e0208 */
[----:B------:R-:W-:Y:S01]  /*104d0*/  ISETP.GE.AND P1, PT, R6, UR37, PT ;  /* 0x0000002506007c0c */ /* 0x000fe2000bf26270 */
[----:B------:R-:W-:Y:S02]  /*104e0*/  IMAD.MOV.U32 R13, RZ, RZ, R0 ;  /* 0x000000ffff0d7224 */ /* 0x000fe400078e0000 */
[----:B------:R-:W-:-:S10]  /*104f0*/  IMAD.MOV.U32 R2, RZ, RZ, R14 ;  /* 0x000000ffff027224 */ /* 0x000fd400078e000e */
[----:B------:R-:W-:Y:S05]  /*10500*/  WARPSYNC.COLLECTIVE R15, `(.L_x_14965) ;  /* 0x000000000f087348 */ /* 0x000fea0003c00000 */
[----:B------:R0:W1:Y:S02]  /*10510*/  SHFL.IDX P6, R14, R13, R12, R11 ;  /* 0x0000000c0d0e7389 */ /* 0x00006400000c000b */
[----:B01----:R-:W-:Y:S01]  /*10520*/  ENDCOLLECTIVE ;  /* 0x000000000000791b */ /* 0x003fe20003800000 */
.L_x_14965:
[----:B------:R-:W-:Y:S02]  /*10530*/  IMAD.MOV.U32 R13, RZ, RZ, R4 ;  /* 0x000000ffff0d7224 */ /* 0x000fe400078e0004 */
[----:B------:R-:W-:Y:S01]  /*10540*/  IMAD.MOV.U32 R12, RZ, RZ, 0x1 ;  /* 0x00000001ff0c7424 */ /* 0x000fe200078e00ff */
[----:B------:R-:W-:-:S07]  /*10550*/  MOV R3, R14 ;  /* 0x0000000e00037202 */ /* 0x000fce0000000f00 */
[----:B------:R-:W-:Y:S05]  /*10560*/  WARPSYNC.COLLECTIVE R15, `(.L_x_14966) ;  /* 0x000000000f087348 */ /* 0x000fea0003c00000 */
[----:B------:R0:W1:Y:S02]  /*10570*/  SHFL.IDX P6, R14, R13, R12, R11 ;  /* 0x0000000c0d0e7389 */ /* 0x00006400000c000b */
[----:B01----:R-:W-:Y:S01]  /*10580*/  ENDCOLLECTIVE ;  /* 0x000000000000791b */ /* 0x003fe20003800000 */
.L_x_14966:
        /* <DEDUP_REMOVED lines=11> */
[----:B------:R-:W-:Y:S02]  /*10640*/  ISETP.GE.AND P1, PT, R2, UR37, PT ;  /* 0x0000002502007c0c */ /* 0x000fe4000bf26270 */
[----:B------:R-:W-:-:S11]  /*10650*/  MOV R2, R14 ;  /* 0x0000000e00027202 */ /* 0x000fd60000000f00 */
[----:B------:R-:W-:Y:S05]  /*10660*/  WARPSYNC.COLLECTIVE R15, `(.L_x_14967) ;  /* 0x000000000f087348 */ /* 0x000fea0003c00000 */
[----:B------:R0:W1:Y:S02]  /*10670*/  SHFL.IDX P6, R14, R13, R12, R11 ;  /* 0x0000000c0d0e7389 */ /* 0x00006400000c000b */
[----:B01----:R-:W-:Y:S01]  /*10680*/  ENDCOLLECTIVE ;  /* 0x000000000000791b */ /* 0x003fe20003800000 */
.L_x_14967:
[----:B------:R-:W-:Y:S01]  /*10690*/  IMAD.MOV.U32 R13, RZ, RZ, R4 ;  /* 0x000000ffff0d7224 */ /* 0x000fe200078e0004 */
[----:B------:R-:W-:Y:S01]  /*106a0*/  MOV R12, 0x2 ;  /* 0x00000002000c7802 */ /* 0x000fe20000000f00 */
[----:B------:R-:W-:-:S07]  /*106b0*/  IMAD.MOV.U32 R3, RZ, RZ, R14 ;  /* 0x000000ffff037224 */ /* 0x000fce00078e000e */
[----:B------:R-:W-:Y:S05]  /*106c0*/  WARPSYNC.COLLECTIVE R15, `(.L_x_14968) ;  /* 0x000000000f087348 */ /* 0x000fea0003c00000 */
[----:B------:R0:W1:Y:S02]  /*106d0*/  SHFL.IDX P6, R14, R13, R12, R11 ;  /* 0x0000000c0d0e7389 */ /* 0x00006400000c000b */
[----:B01----:R-:W-:Y:S01]  /*106e0*/  ENDCOLLECTIVE ;  /* 0x000000000000791b */ /* 0x003fe20003800000 */
.L_x_14968:
        /* <DEDUP_REMOVED lines=16> */
.L_x_14969:
[----:B------:R-:W-:Y:S01]  /*107f0*/  MOV R13, R4 ;  /* 0x00000004000d7202 */ /* 0x000fe20000000f00 */
[----:B------:R-:W-:Y:S02]  /*10800*/  IMAD.MOV.U32 R12, RZ, RZ, 0x3 ;  /* 0x00000003ff0c7424 */ /* 0x000fe400078e00ff */
[----:B------:R-:W-:-:S07]  /*10810*/  IMAD.MOV.U32 R3, RZ, RZ, R14 ;  /* 0x000000ffff037224 */ /* 0x000fce00078e000e */
[----:B------:R-:W-:Y:S05]  /*10820*/  WARPSYNC.COLLECTIVE R15, `(.L_x_14970) ;  /* 0x000000000f087348 */ /* 0x000fea0003c00000 */
[----:B------:R0:W1:Y:S02]  /*10830*/  SHFL.IDX P6, R14, R13, R12, R11 ;  /* 0x0000000c0d0e7389 */ /* 0x00006400000c000b */
[----:B01----:R-:W-:Y:S01]  /*10840*/  ENDCOLLECTIVE ;  /* 0x000000000000791b */ /* 0x003fe20003800000 */
.L_x_14970:
        /* <DEDUP_REMOVED lines=16> */
.L_x_14971:
[----:B------:R-:W-:Y:S02]  /*10950*/  IMAD.MOV.U32 R13, RZ, RZ, R4 ;  /* 0x000000ffff0d7224 */ /* 0x000fe400078e0004 */
[----:B------:R-:W-:Y:S02]  /*10960*/  IMAD.MOV.U32 R12, RZ, RZ, 0x4 ;  /* 0x00000004ff0c7424 */ /* 0x000fe400078e00ff */
[----:B------:R-:W-:-:S07]  /*10970*/  IMAD.MOV.U32 R3, RZ, RZ, R14 ;  /* 0x000000ffff037224 */ /* 0x000fce00078e000e */
[----:B------:R-:W-:Y:S05]  /*10980*/  WARPSYNC.COLLECTIVE R15, `(.L_x_14972) ;  /* 0x000000000f087348 */ /* 0x000fea0003c00000 */
[----:B------:R0:W1:Y:S02]  /*10990*/  SHFL.IDX P6, R14, R13, R12, R11 ;  /* 0x0000000c0d0e7389 */ /* 0x00006400000c000b */
[----:B01----:R-:W-:Y:S01]  /*109a0*/  ENDCOLLECTIVE ;  /* 0x000000000000791b */ /* 0x003fe20003800000 */
.L_x_14972:
        /* <DEDUP_REMOVED lines=11> */
[----:B------:R-:W-:Y:S01]  /*10a60*/  ISETP.GE.AND P1, PT, R2, UR37, PT ;  /* 0x0000002502007c0c */ /* 0x000fe2000bf26270 */
[----:B------:R-:W-:-:S12]  /*10a70*/  IMAD.MOV.U32 R2, RZ, RZ, R14 ;  /* 0x000000ffff027224 */ /* 0x000fd800078e000e */
[----:B------:R-:W-:Y:S05]  /*10a80*/  WARPSYNC.COLLECTIVE R15, `(.L_x_14973) ;  /* 0x000000000f087348 */ /* 0x000fea0003c00000 */
[----:B------:R0:W1:Y:S02]  /*10a90*/  SHFL.IDX P6, R14, R13, R12, R11 ;  /* 0x0000000c0d0e7389 */ /* 0x00006400000c000b */
[----:B01----:R-:W-:Y:S01]  /*10aa0*/  ENDCOLLECTIVE ;  /* 0x000000000000791b */ /* 0x003fe20003800000 */
.L_x_14973:
[----:B------:R-:W-:Y:S02]  /*10ab0*/  IMAD.MOV.U32 R13, RZ, RZ, R4 ;  /* 0x000000ffff0d7224 */ /* 0x000fe400078e0004 */
[----:B------:R-:W-:Y:S02]  /*10ac0*/  IMAD.MOV.U32 R12, RZ, RZ, 0x5 ;  /* 0x00000005ff0c7424 */ /* 0x000fe400078e00ff */
[----:B------:R-:W-:-:S07]  /*10ad0*/  IMAD.MOV.U32 R3, RZ, RZ, R14 ;  /* 0x000000ffff037224 */ /* 0x000fce00078e000e */
[----:B------:R-:W-:Y:S05]  /*10ae0*/  WARPSYNC.COLLECTIVE R15, `(.L_x_14974) ;  /* 0x000000000f087348 */ /* 0x000fea0003c00000 */
[----:B------:R0:W1:Y:S02]  /*10af0*/  SHFL.IDX P6, R14, R13, R12, R11 ;  /* 0x0000000c0d0e7389 */ /* 0x00006400000c000b */
[----:B01----:R-:W-:Y:S01]  /*10b00*/  ENDCOLLECTIVE ;  /* 0x000000000000791b */ /* 0x003fe20003800000 */
.L_x_14974:
        /* <DEDUP_REMOVED lines=16> */
.L_x_14975:
[----:B------:R-:W-:Y:S02]  /*10c10*/  IMAD.MOV.U32 R13, RZ, RZ, R4 ;  /* 0x000000ffff0d7224 */ /* 0x000fe400078e0004 */
[----:B------:R-:W-:Y:S01]  /*10c20*/  IMAD.MOV.U32 R12, RZ, RZ, 0x6 ;  /* 0x00000006ff0c7424 */ /* 0x000fe200078e00ff */
[----:B------:R-:W-:-:S07]  /*10c30*/  MOV R3, R14 ;  /* 0x0000000e00037202 */ /* 0x000fce0000000f00 */
[----:B------:R-:W-:Y:S05]  /*10c40*/  WARPSYNC.COLLECTIVE R15, `(.L_x_14976) ;  /* 0x000000000f087348 */ /* 0x000fea0003c00000 */
[----:B------:R0:W1:Y:S02]  /*10c50*/  SHFL.IDX P6, R14, R13, R12, R11 ;  /* 0x0000000c0d0e7389 */ /* 0x00006400000c000b */
[----:B01----:R-:W-:Y:S01]  /*10c60*/  ENDCOLLECTIVE ;  /* 0x000000000000791b */ /* 0x003fe20003800000 */
.L_x_14976:
        /* <DEDUP_REMOVED lines=16> */
.L_x_14977:
[----:B------:R-:W-:Y:S02]  /*10d70*/  IMAD.MOV.U32 R13, RZ, RZ, R4 ;  /* 0x000000ffff0d7224 */ /* 0x000fe400078e0004 */
[----:B------:R-:W-:Y:S02]  /*10d80*/  IMAD.MOV.U32 R12, RZ, RZ, 0x7 ;  /* 0x00000007ff0c7424 */ /* 0x000fe400078e00ff */
[----:B------:R-:W-:-:S07]  /*10d90*/  IMAD.MOV.U32 R3, RZ, RZ, R14 ;  /* 0x000000ffff037224 */ /* 0x000fce00078e000e */
[----:B------:R-:W-:Y:S05]  /*10da0*/  WARPSYNC.COLLECTIVE R15, `(.L_x_14978) ;  /* 0x000000000f087348 */ /* 0x000fea0003c00000 */
[----:B------:R0:W1:Y:S02]  /*10db0*/  SHFL.IDX P6, R14, R13, R12, R11 ;  /* 0x0000000c0d0e7389 */ /* 0x00006400000c000b */
[----:B01----:R-:W-:Y:S01]  /*10dc0*/  ENDCOLLECTIVE ;  /* 0x000000000000791b */ /* 0x003fe20003800000 */
.L_x_14978:
[----:B------:R-:W-:-:S05]  /*10dd0*/  @!P1 LEA R3, P0, R10, R3, 0x1 ;  /* 0x000000030a039211 */ /* 0x000fca00078008ff */
[----:B------:R-:W-:-:S05]  /*10de0*/  @!P1 IMAD.X R2, RZ, RZ, R2, P0 ;  /* 0x000000ffff029224 */ /* 0x000fca00000e0602 */
[----:B------:R-:W-:Y:S02]  /*10df0*/  @!P1 LOP3.LUT R3, R3, R2, RZ, 0x3c, !PT ;  /* 0x0000000203039212 */ /* 0x000fe400078e3cff */
[----:B------:R-:W-:Y:S02]  /*10e00*/  MOV R13, R0 ;  /* 0x00000000000d7202 */ /* 0x000fe40000000f00 */
[----:B------:R-:W-:-:S04]  /*10e10*/  @!P1 LOP3.LUT R2, R3, R2, RZ, 0x3c, !PT ;  /* 0x0000000203029212 */ /* 0x000fc800078e3cff */
[----:B------:R-:W-:Y:S01]  /*10e20*/  @!P1 LOP3.LUT R3, R3, R2, RZ, 0x3c, !PT ;  /* 0x0000000203039212 */ /* 0x000fe200078e3cff */
[----:B------:R-:W-:-:S07]  /*10e30*/  IMAD.MOV.U32 R4, RZ, RZ, R14 ;  /* 0x000000ffff047224 */ /* 0x000fce00078e000e */
[----:B------:R-:W-:Y:S05]  /*10e40*/  WARPSYNC.COLLECTIVE R15, `(.L_x_14979) ;  /* 0x000000000f087348 */ /* 0x000fea0003c00000 */
[----:B------:R0:W1:Y:S02]  /*10e50*/  SHFL.IDX P6, R14, R13, R12, R11 ;  /* 0x0000000c0d0e7389 */ /* 0x00006400000c000b */
[----:B01----:R-:W-:Y:S01]  /*10e60*/  ENDCOLLECTIVE ;  /* 0x000000000000791b */ /* 0x003fe20003800000 */
.L_x_14979:
[----:B------:R-:W-:Y:S01]  /*10e70*/  @!PT LDS RZ, [RZ] ;  /* 0x00000000fffff984 */ /* 0x000fe20000000800 */
[----:B------:R-:W-:Y:S01]  /*10e80*/  @!PT LDS RZ, [RZ] ;  /* 0x00000000fffff984 */ /* 0x000fe20000000800 */
[----:B------:R-:W-:Y:S01]  /*10e90*/  @!PT LDS RZ, [RZ] ;  /* 0x00000000fffff984 */ /* 0x000fe20000000800 */
[----:B------:R0:W-:Y:S01]  /*10ea0*/  @!P1 LDGSTS.E.BYPASS.LTC128B.128 [R9+0xb400], desc[UR50][R2.64], !P5 ;  /* 0x0b40000002099fae */ /* 0x0001e2000e901d72 */
[----:B------:R-:W-:Y:S01]  /*10eb0*/  IMAD.MOV.U32 R13, RZ, RZ, R7 ;  /* 0x000000ffff0d7224 */ /* 0x000fe200078e0007 */
[----:B------:R-:W-:Y:S01]  /*10ec0*/  MOV R12, RZ ;  /* 0x000000ff000c7202 */ /* 0x000fe20000000f00 */
[----:B0-----:R-:W-:-:S05]  /*10ed0*/  VIADD R2, R6, 0x70 ;  /* 0x0000007006027836 */ /* 0x001fca0000000000 */
[----:B------:R-:W-:Y:S01]  /*10ee0*/  ISETP.GE.AND P1, PT, R2, UR37, PT ;  /* 0x0000002502007c0c */ /* 0x000fe2000bf26270 */
[----:B------:R-:W-:-:S12]  /*10ef0*/  IMAD.MOV.U32 R0, RZ, RZ, R14 ;  /* 0x000000ffff007224 */ /* 0x000fd800078e000e */
[----:B------:R-:W-:Y:S05]  /*10f00*/  WARPSYNC.COLLECTIVE R15, `(.L_x_14980) ;  /* 0x000000000f087348 */ /* 0x000fea0003c00000 */
[----:B------:R0:W1:Y:S02]  /*10f10*/  SHFL.IDX P6, R14, R13, R12, R11 ;  /* 0x0000000c0d0e7389 */ /* 0x00006400000c000b */
[----:B01----:R-:W-:Y:S01]  /*10f20*/  ENDCOLLECTIVE ;  /* 0x000000000000791b */ /* 0x003fe20003800000 */
.L_x_14980:
        /* <DEDUP_REMOVED lines=13> */
.L_x_14981:
[----:B------:R-:W-:Y:S01]  /*11000*/  IMAD.MOV.U32 R13, RZ, RZ, R7 ;  /* 0x000000ffff0d7224 */ /* 0x000fe200078e0007 */
[----:B------:R-:W-:Y:S02]  /*11010*/  MOV R12, 0x1 ;  /* 0x00000001000c7802 */ /* 0x000fe40000000f00 */
[----:B------:R-:W-:-:S13]  /*11020*/  @!P1 LEA R2, P0, R10, R14, 0x1 ;  /* 0x0000000e0a029211 */ /* 0x000fda00078008ff */
[----:B------:R-:W-:Y:S05]  /*11030*/  WARPSYNC.COLLECTIVE R15, `(.L_x_14982) ;  /* 0x000000000f087348 */ /* 0x000fea0003c00000 */
[----:B------:R0:W1:Y:S02]  /*11040*/  SHFL.IDX P6, R14, R13, R12, R11 ;  /* 0x0000000c0d0e7389 */ /* 0x00006400000c000b */
[----:B01----:R-:W-:Y:S01]  /*11050*/  ENDCOLLECTIVE ;  /* 0x000000000000791b */ /* 0x003fe20003800000 */
.L_x_14982:
        /* <DEDUP_REMOVED lines=12> */
.L_x_14983:
[----:B------:R-:W-:Y:S01]  /*11120*/  IMAD.MOV.U32 R13, RZ, RZ, R7 ;  /* 0x000000ffff0d7224 */ /* 0x000fe200078e0007 */
[----:B------:R-:W-:Y:S01]  /*11130*/  MOV R12, 0x2 ;  /* 0x00000002000c7802 */ /* 0x000fe20000000f00 */
[----:B------:R-:W-:-:S07]  /*11140*/  IMAD.MOV.U32 R2, RZ, RZ, R14 ;  /* 0x000000ffff027224 */ /* 0x000fce00078e000e */
[----:B------:R-:W-:Y:S05]  /*11150*/  WARPSYNC.COLLECTIVE R15, `(.L_x_14984) ;  /* 0x000000000f087348 */ /* 0x000fea0003c00000 */
[----:B------:R0:W1:Y:S02]  /*11160*/  SHFL.IDX P6, R14, R13, R12, R11 ;  /* 0x0000000c0d0e7389 */ /* 0x00006400000c000b */
[----:B01----:R-:W-:Y:S01]  /*11170*/  ENDCOLLECTIVE ;  /* 0x000000000000791b */ /* 0x003fe20003800000 */
.L_x_14984:
        /* <DEDUP_REMOVED lines=11> */
.L_x_14985:
[----:B------:R-:W-:-:S05]  /*11230*/  VIADD R3, R6, 0xa0 ;  /* 0x000000a006037836 */ /* 0x000fca0000000000 */
[----:B------:R-:W-:Y:S02]  /*11240*/  ISETP.GE.AND P1, PT, R3, UR37, PT ;  /* 0x0000002503007c0c */ /* 0x000fe4000bf26270 */
[----:B------:R-:W-:Y:S01]  /*11250*/  MOV R13, R7 ;  /* 0x00000007000d7202 */ /* 0x000fe20000000f00 */
[----:B------:R-:W-:Y:S02]  /*11260*/  IMAD.MOV.U32 R12, RZ, RZ, 0x3 ;  /* 0x00000003ff0c7424 */ /* 0x000fe400078e00ff */
[----:B------:R-:W-:-:S08]  /*11270*/  IMAD.MOV.U32 R2, RZ, RZ, R14 ;  /* 0x000000ffff027224 */ /* 0x000fd000078e000e */
[----:B------:R-:W-:Y:S05]  /*11280*/  WARPSYNC.COLLECTIVE R15, `(.L_x_14986) ;  /* 0x000000000f087348 */ /* 0x000fea0003c00000 */
[----:B------:R0:W1:Y:S02]  /*11290*/  SHFL.IDX P6, R14, R13, R12, R11 ;  /* 0x0000000c0d0e7389 */ /* 0x00006400000c000b */
[----:B01----:R-:W-:Y:S01]  /*112a0*/  ENDCOLLECTIVE ;  /* 0x000000000000791b */ /* 0x003fe20003800000 */
.L_x_14986:
        /* <DEDUP_REMOVED lines=11> */
.L_x_14987:
[----:B------:R-:W-:Y:S05]  /*11360*/  BRA `(.L_x_14988) ;  /* 0xffffffc000dc7947 */ /* 0x000fea000383ffff */
.L_x_14902:
[----:B0-----:R0:W1:Y:S02]  /*11370*/  SYNCS.PHASECHK.TRANS64.TRYWAIT P0, [R16+URZ+0x16820], R3 ;  /* 0x01682003100075a7 */ /* 0x001064000800017f */
[----:B-1----:R-:W-:Y:S05]  /*11380*/  @!P0 NANOSLEEP.SYNCS 0x989680 ;  /* 0x009896800000895d */ /* 0x002fea0003900000 */
[----:B------:R-:W1:Y:S02]  /*11390*/  @!P0 SYNCS.PHASECHK.TRANS64 P0, [R16+URZ+0x16820], R3 ;  /* 0x01682003100085a7 */ /* 0x000e64000800007f */
[----:B-1----:R-:W-:Y:S05]  /*113a0*/  @!P0 BRA `(.L_x_14902) ;  /* 0xfffffffc00f08947 */ /* 0x002fea000383ffff */
[----:B------:R-:W-:Y:S05]  /*113b0*/  BRA `(.L_x_14989) ;  /* 0xffffffc400387947 */ /* 0x000fea000383ffff */
.L_x_14906:
[----:B0-----:R0:W1:Y:S02]  /*113c0*/  SYNCS.PHASECHK.TRANS64.TRYWAIT P0, [R5+URZ+0x16840], R2 ;  /* 0x01684002050075a7 */ /* 0x001064000800017f */
[----:B-1----:R-:W-:Y:S05]  /*113d0*/  @!P0 NANOSLEEP.SYNCS 0x989680 ;  /* 0x009896800000895d */ /* 0x002fea0003900000 */
[----:B------:R-:W1:Y:S02]  /*113e0*/  @!P0 SYNCS.PHASECHK.TRANS64 P0, [R5+URZ+0x16840], R2 ;  /* 0x01684002050085a7 */ /* 0x000e64000800007f */
[----:B-1----:R-:W-:Y:S05]  /*113f0*/  @!P0 BRA `(.L_x_14906) ;  /* 0xfffffffc00f08947 */ /* 0x002fea000383ffff */
[----:B------:R-:W-:Y:S05]  /*11400*/  BRA `(.L_x_14990) ;  /* 0xffffffc800047947 */ /* 0x000fea000383ffff */
.L_x_14907:
        /* <DEDUP_REMOVED lines=8> */
.L_x_14992:
[----:B------:R-:W-:Y:S05]  /*11490*/  BSYNC B1 ;  /* 0x0000000000017941 */ /* 0x000fea0003800000 */
.L_x_14991:
        /* <DEDUP_REMOVED lines=10> */
.L_x_14993:
[----:B------:R-:W-:Y:S01]  /*11540*/  MOV R13, R10 ;  /* 0x0000000a000d7202 */ /* 0x000fe20000000f00 */
[----:B------:R-:W-:Y:S01]  /*11550*/  IMAD.MOV.U32 R12, RZ, RZ, 0x1 ;  /* 0x00000001ff0c7424 */ /* 0x000fe200078e00ff */
[----:B------:R-:W-:Y:S01]  /*11560*/  SHF.L.U32 R7, R7, 0x3, RZ ;  /* 0x0000000307077819 */ /* 0x000fe200000006ff */
[----:B------:R-:W-:-:S03]  /*11570*/  IMAD.MOV.U32 R2, RZ, RZ, R14 ;  /* 0x000000ffff027224 */ /* 0x000fc600078e000e */
[----:B------:R-:W-:-:S07]  /*11580*/  LOP3.LUT R7, R7, 0x38, RZ, 0xc0, !PT ;  /* 0x0000003807077812 */ /* 0x000fce00078ec0ff */
[----:B------:R-:W-:Y:S05]  /*11590*/  WARPSYNC.COLLECTIVE R15, `(.L_x_14994) ;  /* 0x000000000f087348 */ /* 0x000fea0003c00000 */
[----:B------:R0:W1:Y:S02]  /*115a0*/  SHFL.IDX P6, R14, R13, R12, R11 ;  /* 0x0000000c0d0e7389 */ /* 0x00006400000c000b */
[----:B01----:R-:W-:Y:S01]  /*115b0*/  ENDCOLLECTIVE ;  /* 0x000000000000791b */ /* 0x003fe20003800000 */
.L_x_14994:
        /* <DEDUP_REMOVED lines=12> */
.L_x_14995:
[----:B------:R-:W-:Y:S01]  /*11680*/  MOV R13, R10 ;  /* 0x0000000a000d7202 */ /* 0x000fe20000000f00 */
[----:B------:R-:W-:Y:S02]  /*11690*/  IMAD.MOV.U32 R12, RZ, RZ, 0x2 ;  /* 0x00000002ff0c7424 */ /* 0x000fe400078e00ff */
[----:B------:R-:W-:-:S07]  /*116a0*/  IMAD.MOV.U32 R2, RZ, RZ, R14 ;  /* 0x000000ffff027224 */ /* 0x000fce00078e000e */
[----:B------:R-:W-:Y:S05]  /*116b0*/  WARPSYNC.COLLECTIVE R15, `(.L_x_14996) ;  /* 0x000000000f087348 */ /* 0x000fea0003c00000 */
[----:B------:R0:W1:Y:S02]  /*116c0*/  SHFL.IDX P6, R14, R13, R12, R11 ;  /* 0x0000000c0d0e7389 */ /* 0x00006400000c000b */
[----:B01----:R-:W-:Y:S01]  /*116d0*/  ENDCOLLECTIVE ;  /* 0x000000000000791b */ /* 0x003fe20003800000 */
.L_x_14996:
        /* <DEDUP_REMOVED lines=11> */
.L_x_14997:
[----:B------:R-:W-:Y:S01]  /*11790*/  MOV R13, R10 ;  /* 0x0000000a000d7202 */ /* 0x000fe20000000f00 */
[----:B------:R-:W-:Y:S02]  /*117a0*/  IMAD.MOV.U32 R12, RZ, RZ, 0x3 ;  /* 0x00000003ff0c7424 */ /* 0x000fe400078e00ff */
[----:B------:R-:W-:-:S07]  /*117b0*/  IMAD.MOV.U32 R2, RZ, RZ, R14 ;  /* 0x000000ffff027224 */ /* 0x000fce00078e000e */
[----:B------:R-:W-:Y:S05]  /*117c0*/  WARPSYNC.COLLECTIVE R15, `(.L_x_14998) ;  /* 0x000000000f087348 */ /* 0x000fea0003c00000 */
[----:B------:R0:W1:Y:S02]  /*117d0*/  SHFL.IDX P6, R14, R13, R12, R11 ;  /* 0x0000000c0d0e7389 */ /* 0x00006400000c000b */
[----:B01----:R-:W-:Y:S01]  /*117e0*/  ENDCOLLECTIVE ;  /* 0x000000000000791b */ /* 0x003fe20003800000 */
.L_x_14998:
        /* <DEDUP_REMOVED lines=11> */
.L_x_14999:
[----:B------:R-:W-:Y:S01]  /*118a0*/  MOV R13, R10 ;  /* 0x0000000a000d7202 */ /* 0x000fe20000000f00 */
[----:B------:R-:W-:Y:S02]  /*118b0*/  IMAD.MOV.U32 R12, RZ, RZ, 0x4 ;  /* 0x00000004ff0c7424 */ /* 0x000fe400078e00ff */
[----:B------:R-:W-:-:S07]  /*118c0*/  IMAD.MOV.U32 R2, RZ, RZ, R14 ;  /* 0x000000ffff027224 */ /* 0x000fce00078e000e */
[----:B------:R-:W-:Y:S05]  /*118d0*/  WARPSYNC.COLLECTIVE R15, `(.L_x_15000) ;  /* 0x000000000f087348 */ /* 0x000fea0003c00000 */
[----:B------:R0:W1:Y:S02]  /*118e0*/  SHFL.IDX P6, R14, R13, R12, R11 ;  /* 0x0000000c0d0e7389 */ /* 0x00006400000c000b */
[----:B01----:R-:W-:Y:S01]  /*118f0*/  ENDCOLLECTIVE ;  /* 0x000000000000791b */ /* 0x003fe20003800000 */
.L_x_15000:
        /* <DEDUP_REMOVED lines=11> */
.L_x_15001:
[----:B------:R-:W-:Y:S01]  /*119b0*/  MOV R13, R10 ;  /* 0x0000000a000d7202 */ /* 0x000fe20000000f00 */
[----:B------:R-:W-:Y:S02]  /*119c0*/  IMAD.MOV.U32 R12, RZ, RZ, 0x5 ;  /* 0x00000005ff0c7424 */ /* 0x000fe400078e00ff */
[----:B------:R-:W-:-:S07]  /*119d0*/  IMAD.MOV.U32 R2, RZ, RZ, R14 ;  /* 0x000000ffff027224 */ /* 0x000fce00078e000e */
[----:B------:R-:W-:Y:S05]  /*119e0*/  WARPSYNC.COLLECTIVE R15, `(.L_x_15002) ;  /* 0x000000000f087348 */ /* 0x000fea0003c00000 */
[----:B------:R0:W1:Y:S02]  /*119f0*/  SHFL.IDX P6, R14, R13, R12, R11 ;  /* 0x0000000c0d0e7389 */ /* 0x00006400000c000b */
[----:B01----:R-:W-:Y:S01]  /*11a00*/  ENDCOLLECTIVE ;  /* 0x000000000000791b */ /* 0x003fe20003800000 */
.L_x_15002:
        /* <DEDUP_REMOVED lines=11> */
.L_x_15003:
[----:B------:R-:W-:Y:S01]  /*11ac0*/  MOV R13, R10 ;  /* 0x0000000a000d7202 */ /* 0x000fe20000000f00 */
[----:B------:R-:W-:Y:S02]  /*11ad0*/  IMAD.MOV.U32 R12, RZ, RZ, 0x6 ;  /* 0x00000006ff0c7424 */ /* 0x000fe400078e00ff */
[----:B------:R-:W-:-:S07]  /*11ae0*/  IMAD.MOV.U32 R2, RZ, RZ, R14 ;  /* 0x000000ffff027224 */ /* 0x000fce00078e000e */
[----:B------:R-:W-:Y:S05]  /*11af0*/  WARPSYNC.COLLECTIVE R15, `(.L_x_15004) ;  /* 0x000000000f087348 */ /* 0x000fea0003c00000 */
[----:B------:R0:W1:Y:S02]  /*11b00*/  SHFL.IDX P6, R14, R13, R12, R11 ;  /* 0x0000000c0d0e7389 */ /* 0x00006400000c000b */
[----:B01----:R-:W-:Y:S01]  /*11b10*/  ENDCOLLECTIVE ;  /* 0x000000000000791b */ /* 0x003fe20003800000 */
.L_x_15004:
        /* <DEDUP_REMOVED lines=11> */
.L_x_15005:
[----:B------:R-:W-:Y:S01]  /*11bd0*/  MOV R13, R10 ;  /* 0x0000000a000d7202 */ /* 0x000fe20000000f00 */
[----:B------:R-:W-:Y:S02]  /*11be0*/  IMAD.MOV.U32 R12, RZ, RZ, 0x7 ;  /* 0x00000007ff0c7424 */ /* 0x000fe400078e00ff */
[----:B------:R-:W-:-:S07]  /*11bf0*/  IMAD.MOV.U32 R2, RZ, RZ, R14 ;  /* 0x000000ffff027224 */ /* 0x000fce00078e000e */
[----:B------:R-:W-:Y:S05]  /*11c00*/  WARPSYNC.COLLECTIVE R15, `(.L_x_15006) ;  /* 0x000000000f087348 */ /* 0x000fea0003c00000 */
[----:B------:R0:W1:Y:S02]  /*11c10*/  SHFL.IDX P6, R14, R13, R12, R11 ;  /* 0x0000000c0d0e7389 */ /* 0x00006400000c000b */
[----:B01----:R-:W-:Y:S01]  /*11c20*/  ENDCOLLECTIVE ;  /* 0x000000000000791b */ /* 0x003fe20003800000 */
.L_x_15006:
        /* <DEDUP_REMOVED lines=11> */
.L_x_15007:
[----:B------:R-:W-:Y:S01]  /*11ce0*/  IMAD.MOV.U32 R2, RZ, RZ, R14 ;  /* 0x000000ffff027224 */ /* 0x000fe200078e000e */
[----:B------:R-:W-:Y:S06]  /*11cf0*/  BRA `(.L_x_15008) ;  /* 0xffffffc000ec7947 */ /* 0x000fec000383ffff */
.L_x_14912:
[----:B-1----:R1:W2:Y:S02]  /*11d00*/  SYNCS.PHASECHK.TRANS64.TRYWAIT P0, [R5+URZ+0x16860], R2 ;  /* 0x01686002050075a7 */ /* 0x0022a4000800017f */
[----:B--2---:R-:W-:Y:S05]  /*11d10*/  @!P0 NANOSLEEP.SYNCS 0x989680 ;  /* 0x009896800000895d */ /* 0x004fea0003900000 */
[----:B------:R-:W2:Y:S02]  /*11d20*/  @!P0 SYNCS.PHASECHK.TRANS64 P0, [R5+URZ+0x16860], R2 ;  /* 0x01686002050085a7 */ /* 0x000ea4000800007f */
[----:B--2---:R-:W-:Y:S05]  /*11d30*/  @!P0 BRA `(.L_x_14912) ;  /* 0xfffffffc00f08947 */ /* 0x004fea000383ffff */
[----:B------:R-:W-:Y:S05]  /*11d40*/  BRA `(.L_x_15009) ;  /* 0xffffffc400447947 */ /* 0x000fea000383ffff */
.L_x_14913:
        /* <DEDUP_REMOVED lines=8> */
.L_x_15011:
[----:B------:R-:W-:Y:S05]  /*11dd0*/  BSYNC B1 ;  /* 0x0000000000017941 */ /* 0x000fea0003800000 */
.L_x_15010:
        /* <DEDUP_REMOVED lines=9> */
.L_x_15012:
[----:B------:R-:W-:Y:S01]  /*11e70*/  IMAD.MOV.U32 R13, RZ, RZ, R18 ;  /* 0x000000ffff0d7224 */ /* 0x000fe200078e0012 */
[----:B------:R-:W-:Y:S01]  /*11e80*/  MOV R12, 0x1 ;  /* 0x00000001000c7802 */ /* 0x000fe20000000f00 */
[----:B------:R-:W-:-:S07]  /*11e90*/  IMAD.MOV.U32 R2, RZ, RZ, R14 ;  /* 0x000000ffff027224 */ /* 0x000fce00078e000e */
[----:B------:R-:W-:Y:S05]  /*11ea0*/  WARPSYNC.COLLECTIVE R15, `(.L_x_15013) ;  /* 0x000000000f087348 */ /* 0x000fea0003c00000 */
[----:B------:R0:W1:Y:S02]  /*11eb0*/  SHFL.IDX P6, R14, R13, R12, R11 ;  /* 0x0000000c0d0e7389 */ /* 0x00006400000c000b */
[----:B01----:R-:W-:Y:S01]  /*11ec0*/  ENDCOLLECTIVE ;  /* 0x000000000000791b */ /* 0x003fe20003800000 */
.L_x_15013:
        /* <DEDUP_REMOVED lines=12> */
.L_x_15014:
[----:B------:R-:W-:Y:S01]  /*11f90*/  IMAD.MOV.U32 R13, RZ, RZ, R18 ;  /* 0x000000ffff0d7224 */ /* 0x000fe200078e0012 */
[----:B------:R-:W-:Y:S01]  /*11fa0*/  MOV R12, 0x2 ;  /* 0x00000002000c7802 */ /* 0x000fe20000000f00 */
[----:B------:R-:W-:-:S07]  /*11fb0*/  IMAD.MOV.U32 R2, RZ, RZ, R14 ;  /* 0x000000ffff027224 */ /* 0x000fce00078e000e */
[----:B------:R-:W-:Y:S05]  /*11fc0*/  WARPSYNC.COLLECTIVE R15, `(.L_x_15015) ;  /* 0x000000000f087348 */ /* 0x000fea0003c00000 */
[----:B------:R0:W1:Y:S02]  /*11fd0*/  SHFL.IDX P6, R14, R13, R12, R11 ;  /* 0x0000000c0d0e7389 */ /* 0x00006400000c000b */
[----:B01----:R-:W-:Y:S01]  /*11fe0*/  ENDCOLLECTIVE ;  /* 0x000000000000791b */ /* 0x003fe20003800000 */
.L_x_15015:
        /* <DEDUP_REMOVED lines=12> */
.L_x_15016:
[----:B------:R-:W-:Y:S01]  /*120b0*/  IMAD.MOV.U32 R13, RZ, RZ, R18 ;  /* 0x000000ffff0d7224 */ /* 0x000fe200078e0012 */
[----:B------:R-:W-:Y:S01]  /*120c0*/  MOV R12, 0x3 ;  /* 0x00000003000c7802 */ /* 0x000fe20000000f00 */
[----:B------:R-:W-:-:S07]  /*120d0*/  IMAD.MOV.U32 R2, RZ, RZ, R14 ;  /* 0x000000ffff027224 */ /* 0x000fce00078e000e */
[----:B------:R-:W-:Y:S05]  /*120e0*/  WARPSYNC.COLLECTIVE R15, `(.L_x_15017) ;  /* 0x000000000f087348 */ /* 0x000fea0003c00000 */
[----:B------:R0:W1:Y:S02]  /*120f0*/  SHFL.IDX P6, R14, R13, R12, R11 ;  /* 0x0000000c0d0e7389 */ /* 0x00006400000c000b */
[----:B01----:R-:W-:Y:S01]  /*12100*/  ENDCOLLECTIVE ;  /* 0x000000000000791b */ /* 0x003fe20003800000 */
.L_x_15017:
        /* <DEDUP_REMOVED lines=12> */
.L_x_15018:
[----:B------:R-:W-:Y:S01]  /*121d0*/  IMAD.MOV.U32 R13, RZ, RZ, R18 ;  /* 0x000000ffff0d7224 */ /* 0x000fe200078e0012 */
[----:B------:R-:W-:Y:S01]  /*121e0*/  MOV R12, 0x4 ;  /* 0x00000004000c7802 */ /* 0x000fe20000000f00 */
[----:B------:R-:W-:-:S07]  /*121f0*/  IMAD.MOV.U32 R2, RZ, RZ, R14 ;  /* 0x000000ffff027224 */ /* 0x000fce00078e000e */
[----:B------:R-:W-:Y:S05]  /*12200*/  WARPSYNC.COLLECTIVE R15, `(.L_x_15019) ;  /* 0x000000000f087348 */ /* 0x000fea0003c00000 */
[----:B------:R0:W1:Y:S02]  /*12210*/  SHFL.IDX P6, R14, R13, R12, R11 ;  /* 0x0000000c0d0e7389 */ /* 0x00006400000c000b */
[----:B01----:R-:W-:Y:S01]  /*12220*/  ENDCOLLECTIVE ;  /* 0x000000000000791b */ /* 0x003fe20003800000 */
.L_x_15019:
        /* <DEDUP_REMOVED lines=12> */
.L_x_15020:
[----:B------:R-:W-:Y:S01]  /*122f0*/  IMAD.MOV.U32 R13, RZ, RZ, R18 ;  /* 0x000000ffff0d7224 */ /* 0x000fe200078e0012 */
[----:B------:R-:W-:Y:S01]  /*12300*/  MOV R12, 0x5 ;  /* 0x00000005000c7802 */ /* 0x000fe20000000f00 */
[----:B------:R-:W-:-:S07]  /*12310*/  IMAD.MOV.U32 R2, RZ, RZ, R14 ;  /* 0x000000ffff027224 */ /* 0x000fce00078e000e */
[----:B------:R-:W-:Y:S05]  /*12320*/  WARPSYNC.COLLECTIVE R15, `(.L_x_15021) ;  /* 0x000000000f087348 */ /* 0x000fea0003c00000 */
[----:B------:R0:W1:Y:S02]  /*12330*/  SHFL.IDX P6, R14, R13, R12, R11 ;  /* 0x0000000c0d0e7389 */ /* 0x00006400000c000b */
[----:B01----:R-:W-:Y:S01]  /*12340*/  ENDCOLLECTIVE ;  /* 0x000000000000791b */ /* 0x003fe20003800000 */
.L_x_15021:
        /* <DEDUP_REMOVED lines=12> */
.L_x_15022:
[----:B------:R-:W-:Y:S01]  /*12410*/  IMAD.MOV.U32 R13, RZ, RZ, R18 ;  /* 0x000000ffff0d7224 */ /* 0x000fe200078e0012 */
[----:B------:R-:W-:Y:S01]  /*12420*/  MOV R12, 0x6 ;  /* 0x00000006000c7802 */ /* 0x000fe20000000f00 */
[----:B------:R-:W-:-:S07]  /*12430*/  IMAD.MOV.U32 R2, RZ, RZ, R14 ;  /* 0x000000ffff027224 */ /* 0x000fce00078e000e */
[----:B------:R-:W-:Y:S05]  /*12440*/  WARPSYNC.COLLECTIVE R15, `(.L_x_15023) ;  /* 0x000000000f087348 */ /* 0x000fea0003c00000 */
[----:B------:R0:W1:Y:S02]  /*12450*/  SHFL.IDX P6, R14, R13, R12, R11 ;  /* 0x0000000c0d0e7389 */ /* 0x00006400000c000b */
[----:B01----:R-:W-:Y:S01]  /*12460*/  ENDCOLLECTIVE ;  /* 0x000000000000791b */ /* 0x003fe20003800000 */
.L_x_15023:
        /* <DEDUP_REMOVED lines=12> */
.L_x_15024:
[----:B------:R-:W-:Y:S01]  /*12530*/  IMAD.MOV.U32 R13, RZ, RZ, R18 ;  /* 0x000000ffff0d7224 */ /* 0x000fe200078e0012 */
[----:B------:R-:W-:Y:S01]  /*12540*/  MOV R12, 0x7 ;  /* 0x00000007000c7802 */ /* 0x000fe20000000f00 */
[----:B------:R-:W-:-:S07]  /*12550*/  IMAD.MOV.U32 R2, RZ, RZ, R14 ;  /* 0x000000ffff027224 */ /* 0x000fce00078e000e */
[----:B------:R-:W-:Y:S05]  /*12560*/  WARPSYNC.COLLECTIVE R15, `(.L_x_15025) ;  /* 0x000000000f087348 */ /* 0x000fea0003c00000 */
[----:B------:R0:W1:Y:S02]  /*12570*/  SHFL.IDX P6, R14, R13, R12, R11 ;  /* 0x0000000c0d0e7389 */ /* 0x00006400000c000b */
[----:B01----:R-:W-:Y:S01]  /*12580*/  ENDCOLLECTIVE ;  /* 0x000000000000791b */ /* 0x003fe20003800000 */
.L_x_15025:
        /* <DEDUP_REMOVED lines=12> */
.L_x_15026:
[----:B------:R-:W-:Y:S01]  /*12650*/  IMAD.MOV.U32 R2, RZ, RZ, R14 ;  /* 0x000000ffff027224 */ /* 0x000fe200078e000e */
[----:B------:R-:W-:Y:S06]  /*12660*/  BRA `(.L_x_15027) ;  /* 0xffffffbc00f47947 */ /* 0x000fec000383ffff */
.L_x_14921:
[----:B0-----:R0:W1:Y:S02]  /*12670*/  SYNCS.PHASECHK.TRANS64.TRYWAIT P0, [R4+URZ+0x16860], R3 ;  /* 0x01686003040075a7 */ /* 0x001064000800017f */
[----:B-1----:R-:W-:Y:S05]  /*12680*/  @!P0 NANOSLEEP.SYNCS 0x989680 ;  /* 0x009896800000895d */ /* 0x002fea0003900000 */
[----:B------:R-:W1:Y:S02]  /*12690*/  @!P0 SYNCS.PHASECHK.TRANS64 P0, [R4+URZ+0x16860], R3 ;  /* 0x01686003040085a7 */ /* 0x000e64000800007f */
[----:B-1----:R-:W-:Y:S05]  /*126a0*/  @!P0 BRA `(.L_x_14921) ;  /* 0xfffffffc00f08947 */ /* 0x002fea000383ffff */
[----:B------:R-:W-:Y:S05]  /*126b0*/  BRA `(.L_x_15028) ;  /* 0xffffffc400087947 */ /* 0x000fea000383ffff */
.L_x_14922:
        /* <DEDUP_REMOVED lines=8> */
.L_x_15030:
[----:B------:R-:W-:Y:S05]  /*12740*/  BSYNC B0 ;  /* 0x0000000000007941 */ /* 0x000fea0003800000 */
.L_x_15029:
        /* <DEDUP_REMOVED lines=10> */
.L_x_15031:
[----:B------:R-:W-:Y:S01]  /*127f0*/  IMAD.MOV.U32 R13, RZ, RZ, R18 ;  /* 0x000000ffff0d7224 */ /* 0x000fe200078e0012 */
[----:B------:R-:W-:Y:S02]  /*12800*/  MOV R12, 0x1 ;  /* 0x00000001000c7802 */ /* 0x000fe40000000f00 */
[----:B------:R-:W-:-:S04]  /*12810*/  SHF.L.U32 R2, R2, 0x3, RZ ;  /* 0x0000000302027819 */ /* 0x000fc800000006ff */
[----:B------:R-:W-:-:S05]  /*12820*/  LOP3.LUT R2, R2, 0x38, RZ, 0xc0, !PT ;  /* 0x0000003802027812 */ /* 0x000fca00078ec0ff */
[----:B------:R-:W-:-:S05]  /*12830*/  IMAD.SHL.U32 R6, R2, 0x2, RZ ;  /* 0x0000000202067824 */ /* 0x000fca00078e00ff */
[----:B------:R-:W-:-:S13]  /*12840*/  IADD3 R2, P0, R14, R6, RZ ;  /* 0x000000060e027210 */ /* 0x000fda0007f1e0ff */
[----:B------:R-:W-:Y:S05]  /*12850*/  WARPSYNC.COLLECTIVE R15, `(.L_x_15032) ;  /* 0x000000000f087348 */ /* 0x000fea0003c00000 */
[----:B------:R0:W1:Y:S02]  /*12860*/  SHFL.IDX P6, R14, R13, R12, R11 ;  /* 0x0000000c0d0e7389 */ /* 0x00006400000c000b */
[----:B01----:R-:W-:Y:S01]  /*12870*/  ENDCOLLECTIVE ;  /* 0x000000000000791b */ /* 0x003fe20003800000 */
.L_x_15032:
        /* <DEDUP_REMOVED lines=11> */
.L_x_15033:
[----:B------:R-:W-:Y:S02]  /*12930*/  IMAD.MOV.U32 R13, RZ, RZ, R18 ;  /* 0x000000ffff0d7224 */ /* 0x000fe400078e0012 */
[----:B------:R-:W-:Y:S01]  /*12940*/  IMAD.MOV.U32 R12, RZ, RZ, 0x2 ;  /* 0x00000002ff0c7424 */ /* 0x000fe200078e00ff */
[----:B------:R-:W-:-:S13]  /*12950*/  IADD3 R2, P0, R14, R6, RZ ;  /* 0x000000060e027210 */ /* 0x000fda0007f1e0ff */
[----:B------:R-:W-:Y:S05]  /*12960*/  WARPSYNC.COLLECTIVE R15, `(.L_x_15034) ;  /* 0x000000000f087348 */ /* 0x000fea0003c00000 */
[----:B------:R0:W1:Y:S02]  /*12970*/  SHFL.IDX P6, R14, R13, R12, R11 ;  /* 0x0000000c0d0e7389 */ /* 0x00006400000c000b */
[----:B01----:R-:W-:Y:S01]  /*12980*/  ENDCOLLECTIVE ;  /* 0x000000000000791b */ /* 0x003fe20003800000 */
.L_x_15034:
[----:B------:R-:W-:Y:S01]  /*12990*/  IMAD.X R3, RZ, RZ, R7, P0 ;  /* 0x000000ffff037224 */ /* 0x000fe200000e0607 */
[----:B------:R-:W-:Y:S01]  /*129a0*/  ISETP.LT.OR P0, PT, R5, 0x11, P2 ;  /* 0x000000110500780c */ /* 0x000fe20001701670 */
[----:B------:R-:W-:-:S12]  /*129b0*/  IMAD.MOV.U32 R13, RZ, RZ, R17 ;  /* 0x000000ffff0d7224 */ /* 0x000fd800078e0011 */
[----:B------:R-:W-:Y:S01]  /*129c0*/  @!PT LDS RZ, [RZ] ;  /* 0x00000000fffff984 */ /* 0x000fe20000000800 */
[----:B------:R-:W-:Y:S01]  /*129d0*/  @!PT LDS RZ, [RZ] ;  /* 0x00000000fffff984 */ /* 0x000fe20000000800 */
[----:B------:R-:W-:Y:S01]  /*129e0*/  @!PT LDS RZ, [RZ] ;  /* 0x00000000fffff984 */ /* 0x000fe20000000800 */
[----:B------:R0:W-:Y:S01]  /*129f0*/  LDGSTS.E.BYPASS.LTC128B.128 [R0+0xc00], desc[UR50][R2.64], !P0 ;  /* 0x00c0000002007fae */ /* 0x0001e2000c101d72 */
[----:B------:R-:W-:-:S07]  /*12a00*/  MOV R8, R14 ;  /* 0x0000000e00087202 */ /* 0x000fce0000000f00 */
[----:B0-----:R-:W-:Y:S05]  /*12a10*/  WARPSYNC.COLLECTIVE R15, `(.L_x_15035) ;  /* 0x000000000f087348 */ /* 0x001fea0003c00000 */
[----:B------:R1:W2:Y:S02]  /*12a20*/  SHFL.IDX P6, R14, R13, R12, R11 ;  /* 0x0000000c0d0e7389 */ /* 0x0002a400000c000b */
[----:B012---:R-:W-:Y:S01]  /*12a30*/  ENDCOLLECTIVE ;  /* 0x000000000000791b */ /* 0x007fe20003800000 */
.L_x_15035:
[----:B------:R-:W-:Y:S01]  /*12a40*/  IMAD.MOV.U32 R13, RZ, RZ, R18 ;  /* 0x000000ffff0d7224 */ /* 0x000fe200078e0012 */
[----:B------:R-:W-:Y:S01]  /*12a50*/  MOV R12, 0x3 ;  /* 0x00000003000c7802 */ /* 0x000fe20000000f00 */
[----:B------:R-:W-:-:S07]  /*12a60*/  IMAD.MOV.U32 R9, RZ, RZ, R14 ;  /* 0x000000ffff097224 */ /* 0x000fce00078e000e */
[----:B------:R-:W-:Y:S05]  /*12a70*/  WARPSYNC.COLLECTIVE R15, `(.L_x_15036) ;  /* 0x000000000f087348 */ /* 0x000fea0003c00000 */
[----:B------:R0:W1:Y:S02]  /*12a80*/  SHFL.IDX P6, R14, R13, R12, R11 ;  /* 0x0000000c0d0e7389 */ /* 0x00006400000c000b */
[----:B01----:R-:W-:Y:S01]  /*12a90*/  ENDCOLLECTIVE ;  /* 0x000000000000791b */ /* 0x003fe20003800000 */
.L_x_15036:
        /* <DEDUP_REMOVED lines=12> */
.L_x_15037:
[----:B------:R-:W-:Y:S01]  /*12b60*/  IMAD.MOV.U32 R13, RZ, RZ, R18 ;  /* 0x000000ffff0d7224 */ /* 0x000fe200078e0012 */
[----:B------:R-:W-:Y:S02]  /*12b70*/  MOV R12, 0x4 ;  /* 0x00000004000c7802 */ /* 0x000fe40000000f00 */
[----:B------:R-:W-:-:S13]  /*12b80*/  IADD3 R2, P0, R14, R6, RZ ;  /* 0x000000060e027210 */ /* 0x000fda0007f1e0ff */
[----:B------:R-:W-:Y:S05]  /*12b90*/  WARPSYNC.COLLECTIVE R15, `(.L_x_15038) ;  /* 0x000000000f087348 */ /* 0x000fea0003c00000 */
[----:B------:R0:W1:Y:S02]  /*12ba0*/  SHFL.IDX P6, R14, R13, R12, R11 ;  /* 0x0000000c0d0e7389 */ /* 0x00006400000c000b */
[----:B01----:R-:W-:Y:S01]  /*12bb0*/  ENDCOLLECTIVE ;  /* 0x000000000000791b */ /* 0x003fe20003800000 */
.L_x_15038:
        /* <DEDUP_REMOVED lines=11> */
.L_x_15039:
[----:B------:R-:W-:Y:S01]  /*12c70*/  MOV R13, R18 ;  /* 0x00000012000d7202 */ /* 0x000fe20000000f00 */
[----:B------:R-:W-:Y:S02]  /*12c80*/  IMAD.MOV.U32 R12, RZ, RZ, 0x5 ;  /* 0x00000005ff0c7424 */ /* 0x000fe400078e00ff */
[----:B------:R-:W-:-:S07]  /*12c90*/  IMAD.MOV.U32 R9, RZ, RZ, R14 ;  /* 0x000000ffff097224 */ /* 0x000fce00078e000e */
[----:B------:R-:W-:Y:S05]  /*12ca0*/  WARPSYNC.COLLECTIVE R15, `(.L_x_15040) ;  /* 0x000000000f087348 */ /* 0x000fea0003c00000 */
[----:B------:R0:W1:Y:S02]  /*12cb0*/  SHFL.IDX P6, R14, R13, R12, R11 ;  /* 0x0000000c0d0e7389 */ /* 0x00006400000c000b */
[----:B01----:R-:W-:Y:S01]  /*12cc0*/  ENDCOLLECTIVE ;  /* 0x000000000000791b */ /* 0x003fe20003800000 */
.L_x_15040:
        /* <DEDUP_REMOVED lines=12> */
.L_x_15041:
[----:B------:R-:W-:Y:S01]  /*12d90*/  MOV R13, R18 ;  /* 0x00000012000d7202 */ /* 0x000fe20000000f00 */
[----:B------:R-:W-:Y:S01]  /*12da0*/  IMAD.MOV.U32 R12, RZ, RZ, 0x6 ;  /* 0x00000006ff0c7424 */ /* 0x000fe200078e00ff */
[----:B------:R-:W-:-:S13]  /*12db0*/  IADD3 R2, P0, R14, R6, RZ ;  /* 0x000000060e027210 */ /* 0x000fda0007f1e0ff */
[----:B------:R-:W-:Y:S05]  /*12dc0*/  WARPSYNC.COLLECTIVE R15, `(.L_x_15042) ;  /* 0x000000000f087348 */ /* 0x000fea0003c00000 */
[----:B------:R0:W1:Y:S02]  /*12dd0*/  SHFL.IDX P6, R14, R13, R12, R11 ;  /* 0x0000000c0d0e7389 */ /* 0x00006400000c000b */
[----:B01----:R-:W-:Y:S01]  /*12de0*/  ENDCOLLECTIVE ;  /* 0x000000000000791b */ /* 0x003fe20003800000 */
.L_x_15042:
        /* <DEDUP_REMOVED lines=11> */
.L_x_15043:
[----:B------:R-:W-:Y:S02]  /*12ea0*/  IMAD.MOV.U32 R13, RZ, RZ, R18 ;  /* 0x000000ffff0d7224 */ /* 0x000fe400078e0012 */
[----:B------:R-:W-:Y:S02]  /*12eb0*/  IMAD.MOV.U32 R12, RZ, RZ, 0x7 ;  /* 0x00000007ff0c7424 */ /* 0x000fe400078e00ff */
[----:B------:R-:W-:-:S07]  /*12ec0*/  IMAD.MOV.U32 R9, RZ, RZ, R14 ;  /* 0x000000ffff097224 */ /* 0x000fce00078e000e */
[----:B------:R-:W-:Y:S05]  /*12ed0*/  WARPSYNC.COLLECTIVE R15, `(.L_x_15044) ;  /* 0x000000000f087348 */ /* 0x000fea0003c00000 */
[----:B------:R0:W1:Y:S02]  /*12ee0*/  SHFL.IDX P6, R14, R13, R12, R11 ;  /* 0x0000000c0d0e7389 */ /* 0x00006400000c000b */
[----:B01----:R-:W-:Y:S01]  /*12ef0*/  ENDCOLLECTIVE ;  /* 0x000000000000791b */ /* 0x003fe20003800000 */
.L_x_15044:
[----:B------:R-:W-:-:S04]  /*12f00*/  IADD3 R2, P0, R9, R6, RZ ;  /* 0x0000000609027210 */ /* 0x000fc80007f1e0ff */
[----:B------:R-:W-:Y:S02]  /*12f10*/  IADD3.X R3, RZ, R8, RZ, P0, !PT ;  /* 0x00000008ff037210 */ /* 0x000fe400007fe4ff */
        /* <DEDUP_REMOVED lines=10> */
.L_x_15045:
[----:B------:R-:W-:Y:S05]  /*12fc0*/  BRA `(.L_x_15046) ;  /* 0xffffffbc00c87947 */ /* 0x000fea000383ffff */
.L_x_14927:
[----:B------:R-:W-:Y:S01]  /*12fd0*/  BSSY B0, `(.L_x_15047) ;  /* 0x0000008000007945 */ /* 0x000fe20003800000 */
[----:B-----5:R-:W-:Y:S01]  /*12fe0*/  MOV R13, R2 ;  /* 0x00000002000d7202 */ /* 0x020fe20000000f00 */
[----:B------:R-:W-:Y:S02]  /*12ff0*/  IMAD.MOV.U32 R12, RZ, RZ, RZ ;  /* 0x000000ffff0c7224 */ /* 0x000fe400078e00ff */
[----:B------:R-:W-:Y:S02]  /*13000*/  IMAD.MOV.U32 R11, RZ, RZ, 0x1f ;  /* 0x0000001fff0b7424 */ /* 0x000fe400078e00ff */
[----:B------:R-:W-:-:S07]  /*13010*/  IMAD.MOV.U32 R15, RZ, RZ, -0x1 ;  /* 0xffffffffff0f7424 */ /* 0x000fce00078e00ff */
[----:B01----:R-:W-:Y:S05]  /*13020*/  WARPSYNC.COLLECTIVE R15, `(.L_x_15048) ;  /* 0x000000000f087348 */ /* 0x003fea0003c00000 */
[----:B------:R2:W3:Y:S02]  /*13030*/  SHFL.IDX P6, R14, R13, R12, R11 ;  /* 0x0000000c0d0e7389 */ /* 0x0004e400000c000b */
[----:B0123--:R-:W-:Y:S01]  /*13040*/  ENDCOLLECTIVE ;  /* 0x000000000000791b */ /* 0x00ffe20003800000 */
.L_x_15048:
[----:B------:R-:W-:Y:S05]  /*13050*/  BSYNC B0 ;  /* 0x0000000000007941 */ /* 0x000fea0003800000 */
.L_x_15047:
[----:B------:R-:W-:Y:S05]  /*13060*/  BRA `(.L_x_15049) ;  /* 0xffffffc0004c7947 */ /* 0x000fea000383ffff */
.L_x_14930:
[----:B-1----:R1:W2:Y:S02]  /*13070*/  SYNCS.PHASECHK.TRANS64.TRYWAIT P0, [R5+URZ+0x16820], R0 ;  /* 0x01682000050075a7 */ /* 0x0022a4000800017f */
[----:B--2---:R-:W-:Y:S05]  /*13080*/  @!P0 NANOSLEEP.SYNCS 0x989680 ;  /* 0x009896800000895d */ /* 0x004fea0003900000 */
[----:B------:R-:W2:Y:S02]  /*13090*/  @!P0 SYNCS.PHASECHK.TRANS64 P0, [R5+URZ+0x16820], R0 ;  /* 0x01682000050085a7 */ /* 0x000ea4000800007f */
[----:B--2---:R-:W-:Y:S05]  /*130a0*/  @!P0 BRA `(.L_x_14930) ;  /* 0xfffffffc00f08947 */ /* 0x004fea000383ffff */
[----:B------:R-:W-:Y:S05]  /*130b0*/  BRA `(.L_x_15050) ;  /* 0xffffffc000987947 */ /* 0x000fea000383ffff */
.L_x_14931:
        /* <DEDUP_REMOVED lines=11> */
.L_x_15052:
[----:B------:R-:W-:Y:S05]  /*13170*/  BSYNC B0 ;  /* 0x0000000000007941 */ /* 0x000fea0003800000 */
.L_x_15051:
[----:B------:R-:W-:Y:S05]  /*13180*/  BRA `(.L_x_15053) ;  /* 0xffffffc000807947 */ /* 0x000fea000383ffff */
.L_x_14934:
[----:B------:R-:W-:Y:S01]  /*13190*/  BSSY B1, `(.L_x_15054) ;  /* 0x0000006000017945 */ /* 0x000fe20003800000 */
[----:B------:R-:W-:-:S07]  /*131a0*/  IMAD.MOV.U32 R15, RZ, RZ, -0x1 ;  /* 0xffffffffff0f7424 */ /* 0x000fce00078e00ff */
[----:B01----:R-:W-:Y:S05]  /*131b0*/  WARPSYNC.COLLECTIVE R15, `(.L_x_15055) ;  /* 0x000000000f0c7348 */ /* 0x003fea0003c00000 */
[----:B------:R-:W-:Y:S02]  /*131c0*/  ELECT P6, UR62, PT ;  /* 0x00000000003e782f */ /* 0x000fe400038c0000 */
[----:B------:R-:W-:Y:S01]  /*131d0*/  MOV R14, UR62 ;  /* 0x0000003e000e7c02 */ /* 0x000fe20008000f00 */
[----:B01----:R-:W-:Y:S10]  /*131e0*/  ENDCOLLECTIVE ;  /* 0x000000000000791b */ /* 0x003ff40003800000 */
.L_x_15055:
[----:B------:R-:W-:Y:S05]  /*131f0*/  BSYNC B1 ;  /* 0x0000000000017941 */ /* 0x000fea0003800000 */
.L_x_15054:
[----:B------:R-:W-:Y:S05]  /*13200*/  BRA `(.L_x_15056) ;  /* 0xffffffc000787947 */ /* 0x000fea000383ffff */
.L_x_14936:
[----:B-1----:R1:W2:Y:S02]  /*13210*/  SYNCS.PHASECHK.TRANS64.TRYWAIT P1, [R3+URZ+0x16840], R2 ;  /* 0x01684002030075a7 */ /* 0x0022a4000802017f */
[----:B--2---:R-:W-:Y:S05]  /*13220*/  @!P1 NANOSLEEP.SYNCS 0x989680 ;  /* 0x009896800000995d */ /* 0x004fea0003900000 */
[----:B------:R-:W2:Y:S02]  /*13230*/  @!P1 SYNCS.PHASECHK.TRANS64 P1, [R3+URZ+0x16840], R2 ;  /* 0x01684002030095a7 */ /* 0x000ea4000802007f */
[----:B--2---:R-:W-:Y:S05]  /*13240*/  @!P1 BRA `(.L_x_14936) ;  /* 0xfffffffc00f09947 */ /* 0x004fea000383ffff */
[----:B------:R-:W-:Y:S05]  /*13250*/  BRA `(.L_x_15057) ;  /* 0xffffffc000987947 */ /* 0x000fea000383ffff */
.L_x_14938:
[----:B--2---:R2:W3:Y:S02]  /*13260*/  SYNCS.PHASECHK.TRANS64.TRYWAIT P1, [R5+URZ+0x16840], R0 ;  /* 0x01684000050075a7 */ /* 0x0044e4000802017f */
[----:B---3--:R-:W-:Y:S05]  /*13270*/  @!P1 NANOSLEEP.SYNCS 0x989680 ;  /* 0x009896800000995d */ /* 0x008fea0003900000 */
[----:B------:R-:W3:Y:S02]  /*13280*/  @!P1 SYNCS.PHASECHK.TRANS64 P1, [R5+URZ+0x16840], R0 ;  /* 0x01684000050095a7 */ /* 0x000ee4000802007f */
[----:B---3--:R-:W-:Y:S05]  /*13290*/  @!P1 BRA `(.L_x_14938) ;  /* 0xfffffffc00f09947 */ /* 0x008fea000383ffff */
[----:B------:R-:W-:Y:S05]  /*132a0*/  BRA `(.L_x_15058) ;  /* 0xffffffc000a47947 */ /* 0x000fea000383ffff */
.L_x_14940:
[----:B---3--:R3:W4:Y:S02]  /*132b0*/  SYNCS.PHASECHK.TRANS64.TRYWAIT P1, [R3+URZ+0x16860], R2 ;  /* 0x01686002030075a7 */ /* 0x008724000802017f */
[----:B----4-:R-:W-:Y:S05]  /*132c0*/  @!P1 NANOSLEEP.SYNCS 0x989680 ;  /* 0x009896800000995d */ /* 0x010fea0003900000 */
[----:B------:R-:W4:Y:S02]  /*132d0*/  @!P1 SYNCS.PHASECHK.TRANS64 P1, [R3+URZ+0x16860], R2 ;  /* 0x01686002030095a7 */ /* 0x000f24000802007f */
[----:B----4-:R-:W-:Y:S05]  /*132e0*/  @!P1 BRA `(.L_x_14940) ;  /* 0xfffffffc00f09947 */ /* 0x010fea000383ffff */
[----:B------:R-:W-:Y:S05]  /*132f0*/  BRA `(.L_x_15059) ;  /* 0xffffffc000a07947 */ /* 0x000fea000383ffff */
.L_x_15060:
        /* <DEDUP_REMOVED lines=16> */
.L_x_15868:


//--------------------- .text._ZN7cutlass13device_kernelIN5flash11enable_sm90INS1_16FlashAttnFwdSm90INS1_25CollectiveMainloopFwdSm90ILi2EN4cute5tupleIJNS5_1CILi1EEES8_S8_EEENS6_IJNS7_ILi192EEENS7_ILi128EEENS7_ILi64EEEEEELi64ENS_10bfloat16_tEfNS_4arch4Sm90ELb1ELb0ELb1ELb1ELb1ELb0ELb0ELb1ELb1ELb1ELb0ELb0EEENS1_21CollectiveEpilogueFwdINS6_IJSA_SC_SB_EEES9_SE_SG_Li384ELb1ELb1ELb0ELb0EEENS1_36VarlenDynamicPersistentTileSchedulerILi192ELi128ELi384ELi128ELb0ELb1ELb1ELb1ELb1ELb1EEEEEEEEEvNT_6ParamsE --------------------------
	.section	.text._ZN7cutlass13device_kernelIN5flash11enable_sm90INS1_16FlashAttnFwdSm90INS1_25CollectiveMainloopFwdSm90ILi2EN4cute5tupleIJNS5_1CILi1EEES8_S8_EEENS6_IJNS7_ILi192EEENS7_ILi128EEENS7_ILi64EEEEEELi64ENS_10bfloat16_tEfNS_4arch4Sm90ELb1ELb0ELb1ELb1ELb1ELb0ELb0ELb1ELb1ELb1ELb0ELb0EEENS1_21CollectiveEpilogueFwdINS6_IJSA_SC_SB_EEES9_SE_SG_Li384ELb1ELb1ELb0ELb0EEENS1_36VarlenDynamicPersistentTileSchedulerILi192ELi128ELi384ELi128ELb0ELb1ELb1ELb1ELb1ELb1EEEEEEEEEvNT_6ParamsE,"ax",@progbits
	.align	128
.text._ZN7cutlass13device_kernelIN5flash11enable_sm90INS1_16FlashAttnFwdSm90INS1_25CollectiveMainloopFwdSm90ILi2EN4cute5tupleIJNS5_1CILi1EEES8_S8_EEENS6_IJNS7_ILi192EEENS7_ILi128EEENS7_ILi64EEEEEELi64ENS_10bfloat16_tEfNS_4arch4Sm90ELb1ELb0ELb1ELb1ELb1ELb0ELb0ELb1ELb1ELb1ELb0ELb0EEENS1_21CollectiveEpilogueFwdINS6_IJSA_SC_SB_EEES9_SE_SG_Li384ELb1ELb1ELb0ELb0EEENS1_36VarlenDynamicPersistentTileSchedulerILi192ELi128ELi384ELi128ELb0ELb1ELb1ELb1ELb1ELb1EEEEEEEEEvNT_6ParamsE:
        .type           _ZN7cutlass13device_kernelIN5flash11enable_sm90INS1_16FlashAttnFwdSm90INS1_25CollectiveMainloopFwdSm90ILi2EN4cute5tupleIJNS5_1CILi1EEES8_S8_EEENS6_IJNS7_ILi192EEENS7_ILi128EEENS7_ILi64EEEEEELi64ENS_10bfloat16_tEfNS_4arch4Sm90ELb1ELb0ELb1ELb1ELb1ELb0ELb0ELb1ELb1ELb1ELb0ELb0EEENS1_21CollectiveEpilogueFwdINS6_IJSA_SC_SB_EEES9_SE_SG_Li384ELb1ELb1ELb0ELb0EEENS1_36VarlenDynamicPersistentTileSchedulerILi192ELi128ELi384ELi128ELb0ELb1ELb1ELb1ELb1ELb1EEEEEEEEEvNT_6ParamsE,@function
        .size           _ZN7cutlass13device_kernelIN5flash11enable_sm90INS1_16FlashAttnFwdSm90INS1_25CollectiveMainloopFwdSm90ILi2EN4cute5tupleIJNS5_1CILi1EEES8_S8_EEENS6_IJNS7_ILi192EEENS7_ILi128EEENS7_ILi64EEEEEELi64ENS_10bfloat16_tEfNS_4arch4Sm90ELb1ELb0ELb1ELb1ELb1ELb0ELb0ELb1ELb1ELb1ELb0ELb0EEENS1_21CollectiveEpilogueFwdINS6_IJSA_SC_SB_EEES9_SE_SG_Li384ELb1ELb1ELb0ELb0EEENS1_36VarlenDynamicPersistentTileSchedulerILi192ELi128ELi384ELi128ELb0ELb1ELb1ELb1ELb1ELb1EEEEEEEEEvNT_6ParamsE,(.L_x_15869 - _ZN7cutlass13device_kernelIN5flash11enable_sm90INS1_16FlashAttnFwdSm90INS1_25CollectiveMainloopFwdSm90ILi2EN4cute5tupleIJNS5_1CILi1EEES8_S8_EEENS6_IJNS7_ILi192EEENS7_ILi128EEENS7_ILi64EEEEEELi64ENS_10bfloat16_tEfNS_4arch4Sm90ELb1ELb0ELb1ELb1ELb1ELb0ELb0ELb1ELb1ELb1ELb0ELb0EEENS1_21CollectiveEpilogueFwdINS6_IJSA_SC_SB_EEES9_SE_SG_Li384ELb1ELb1ELb0ELb0EEENS1_36VarlenDynamicPersistentTileSchedulerILi192ELi128ELi384ELi128ELb0ELb1ELb1ELb1ELb1ELb1EEEEEEEEEvNT_6ParamsE)
        .other          _ZN7cutlass13device_kernelIN5flash11enable_sm90INS1_16FlashAttnFwdSm90INS1_25CollectiveMainloopFwdSm90ILi2EN4cute5tupleIJNS5_1CILi1EEES8_S8_EEENS6_IJNS7_ILi192EEENS7_ILi128EEENS7_ILi64EEEEEELi64ENS_10bfloat16_tEfNS_4arch4Sm90ELb1ELb0ELb1ELb1ELb1ELb0ELb0ELb1ELb1ELb1ELb0ELb0EEENS1_21CollectiveEpilogueFwdINS6_IJSA_SC_SB_EEES9_SE_SG_Li384ELb1ELb1ELb0ELb0EEENS1_36VarlenDynamicPersistentTileSchedulerILi192ELi128ELi384ELi128ELb0ELb1ELb1ELb1ELb1ELb1EEEEEEEEEvNT_6ParamsE,@"STO_CUDA_ENTRY STV_DEFAULT"
_ZN7cutlass13device_kernelIN5flash11enable_sm90INS1_16FlashAttnFwdSm90INS1_25CollectiveMainloopFwdSm90ILi2EN4cute5tupleIJNS5_1CILi1EEES8_S8_EEENS6_IJNS7_ILi192EEENS7_ILi128EEENS7_ILi64EEEEEELi64ENS_10bfloat16_tEfNS_4arch4Sm90ELb1ELb0ELb1ELb1ELb1ELb0ELb0ELb1ELb1ELb1ELb0ELb0EEENS1_21CollectiveEpilogueFwdINS6_IJSA_SC_SB_EEES9_SE_SG_Li384ELb1ELb1ELb0ELb0EEENS1_36VarlenDynamicPersistentTileSchedulerILi192ELi128ELi384ELi128ELb0ELb1ELb1ELb1ELb1ELb1EEEEEEEEEvNT_6ParamsE:
        /* <DEDUP_REMOVED lines=45> */
.L_x_15061:
        /* <DEDUP_REMOVED lines=22> */
.L_x_15062:
        /* <DEDUP_REMOVED lines=18> */
.L_x_15063:
        /* <DEDUP_REMOVED lines=22> */
.L_x_15064:
        /* <DEDUP_REMOVED lines=23> */
.L_x_15065:
        /* <DEDUP_REMOVED lines=8> */
.L_x_15067:
        /* <DEDUP_REMOVED lines=29> */
[CC--:B------:R-:W-:Y:S01]  /*0a70*/  LEA.HI R2, R0.reuse, R157.reuse, RZ, 0x4 ;  /* 0x0000009d00027211 */ /* 0x0c0fe200078f20ff */
[----:B------:R-:W-:Y:S01]  /*0a80*/  IMAD.SHL.U32 R5, R3, 0x20, RZ ;  /* 0x0000002003057824 */ /* 0x000fe200078e00ff */
[----:B------:R-:W-:Y:S01]  /*0a90*/  LEA.HI R10, R0, R157, RZ, 0x2 ;  /* 0x0000009d000a7211 */ /* 0x000fe200078f10ff */
[----:B------:R-:W-:Y:S01]  /*0aa0*/  IMAD.IADD R152, R157, 0x1, -R152 ;  /* 0x000000019d987824 */ /* 0x000fe200078e0a98 */
[----:B------:R-:W-:Y:S02]  /*0ab0*/  SHF.R.S32.HI R3, RZ, 0x4, R2 ;  /* 0x00000004ff037819 */ /* 0x000fe40000011402 */
[----:B------:R-:W-:Y:S02]  /*0ac0*/  LOP3.LUT R4, R2, 0x3fffff0, RZ, 0xc0, !PT ;  /* 0x03fffff002047812 */ /* 0x000fe400078ec0ff */
[----:B------:R-:W-:-:S02]  /*0ad0*/  SHF.R.S32.HI R7, RZ, 0x1f, R152 ;  /* 0x0000001fff077819 */ /* 0x000fc40000011498 */
[----:B------:R-:W-:Y:S01]  /*0ae0*/  LEA.HI R2, R2, R3, RZ, 0x1 ;  /* 0x0000000302027211 */ /* 0x000fe200078f08ff */
[----:B------:R-:W-:Y:S01]  /*0af0*/  IMAD.IADD R4, R157, 0x1, -R4 ;  /* 0x000000019d047824 */ /* 0x000fe200078e0a04 */
[----:B------:R-:W-:Y:S02]  /*0b00*/  LEA.HI R6, R7, R152, RZ, 0x2 ;  /* 0x0000009807067211 */ /* 0x000fe400078f10ff */
[----:B------:R-:W-:Y:S02]  /*0b10*/  LOP3.LUT R2, R2, 0x1ffffffe, RZ, 0xc0, !PT ;  /* 0x1ffffffe02027812 */ /* 0x000fe400078ec0ff */
[--C-:B------:R-:W-:Y:S02]  /*0b20*/  SHF.R.S32.HI R8, RZ, 0x2, R6.reuse ;  /* 0x00000002ff087819 */ /* 0x100fe40000011406 */
[----:B------:R-:W-:Y:S01]  /*0b30*/  SHF.R.S32.HI R9, RZ, 0x1f, R6 ;  /* 0x0000001fff097819 */ /* 0x000fe20000011406 */
[----:B------:R-:W-:Y:S01]  /*0b40*/  IMAD.IADD R2, R3, 0x1, -R2 ;  /* 0x0000000103027824 */ /* 0x000fe200078e0a02 */
[----:B------:R-:W-:-:S02]  /*0b50*/  SHF.R.S32.HI R153, RZ, 0x7, R153 ;  /* 0x00000007ff997819 */ /* 0x000fc40000011499 */
[----:B------:R-:W-:Y:S02]  /*0b60*/  LOP3.LUT R10, R10, 0xfffffffc, RZ, 0xc0, !PT ;  /* 0xfffffffc0a0a7812 */ /* 0x000fe400078ec0ff */
[----:B------:R-:W-:Y:S01]  /*0b70*/  LEA.HI R9, R9, R8, RZ, 0x3 ;  /* 0x0000000809097211 */ /* 0x000fe200078f18ff */
[----:B------:R-:W-:Y:S01]  /*0b80*/  IMAD.HI R3, R153, 0x55555556, RZ ;  /* 0x5555555699037827 */ /* 0x000fe200078e02ff */
[----:B------:R-:W-:Y:S02]  /*0b90*/  LOP3.LUT R5, R5, 0xfffffc00, RZ, 0xc0, !PT ;  /* 0xfffffc0005057812 */ /* 0x000fe400078ec0ff */
[----:B------:R-:W-:Y:S01]  /*0ba0*/  LEA.HI R0, R0, R157, RZ, 0x3 ;  /* 0x0000009d00007211 */ /* 0x000fe200078f18ff */
[----:B------:R-:W-:Y:S01]  /*0bb0*/  IMAD.IADD R10, R157, 0x1, -R10 ;  /* 0x000000019d0a7824 */ /* 0x000fe200078e0a0a */
[----:B------:R-:W-:Y:S02]  /*0bc0*/  LOP3.LUT R9, R9, 0xfffffff8, RZ, 0xc0, !PT ;  /* 0xfffffff809097812 */ /* 0x000fe400078ec0ff */
[----:B------:R-:W-:-:S02]  /*0bd0*/  LEA.HI R7, R7, R152, RZ, 0x5 ;  /* 0x0000009807077211 */ /* 0x000fc400078f28ff */
[----:B------:R-:W-:Y:S01]  /*0be0*/  LEA R5, R4, R5, 0x6 ;  /* 0x0000000504057211 */ /* 0x000fe200078e30ff */
[----:B------:R-:W-:Y:S01]  /*0bf0*/  IMAD.IADD R8, R8, 0x1, -R9 ;  /* 0x0000000108087824 */ /* 0x000fe200078e0a09 */
[----:B------:R-:W-:Y:S02]  /*0c00*/  LEA.HI R4, R3, R3, RZ, 0x1 ;  /* 0x0000000303047211 */ /* 0x000fe400078f08ff */
[----:B------:R-:W-:Y:S01]  /*0c10*/  LOP3.LUT R18, R0, 0xfffffff8, RZ, 0xc0, !PT ;  /* 0xfffffff800127812 */ /* 0x000fe200078ec0ff */
[----:B------:R-:W-:Y:S01]  /*0c20*/  IMAD R155, R2, 0x8, R5 ;  /* 0x00000008029b7824 */ /* 0x000fe200078e0205 */
[----:B------:R-:W-:Y:S01]  /*0c30*/  LEA.HI R3, R10, R10, RZ, 0x1 ;  /* 0x0000000a0a037211 */ /* 0x000fe200078f08ff */
[----:B------:R-:W-:Y:S01]  /*0c40*/  IMAD R4, R4, -0x3, R153 ;  /* 0xfffffffd04047824 */ /* 0x000fe200078e0299 */
[----:B------:R-:W-:Y:S01]  /*0c50*/  SHF.R.S32.HI R7, RZ, 0x5, R7 ;  /* 0x00000005ff077819 */ /* 0x000fe20000011407 */
[----:B------:R-:W-:Y:S01]  /*0c60*/  IMAD.IADD R18, R157, 0x1, -R18 ;  /* 0x000000019d127824 */ /* 0x000fe200078e0a12 */
[----:B------:R-:W-:-:S02]  /*0c70*/  LOP3.LUT R3, R3, 0x1ffffffe, RZ, 0xc0, !PT ;  /* 0x1ffffffe03037812 */ /* 0x000fc400078ec0ff */
[----:B------:R-:W-:Y:S01]  /*0c80*/  LOP3.LUT R5, R6, 0x7ffffffc, RZ, 0xc0, !PT ;  /* 0x7ffffffc06057812 */ /* 0x000fe200078ec0ff */
[----:B------:R-:W-:Y:S01]  /*0c90*/  IMAD R7, R7, 0x10, R8 ;  /* 0x0000001007077824 */ /* 0x000fe200078e0208 */
[----:B------:R-:W-:Y:S01]  /*0ca0*/  IADD3 R3, R10, -R3, RZ ;  /* 0x800000030a037210 */ /* 0x000fe20007ffe0ff */
[----:B------:R-:W-:Y:S01]  /*0cb0*/  IMAD.SHL.U32 R19, R18, 0x8, RZ ;  /* 0x0000000812137824 */ /* 0x000fe200078e00ff */
[----:B------:R-:W-:Y:S01]  /*0cc0*/  SHF.R.S32.HI R22, RZ, 0x3, R0 ;  /* 0x00000003ff167819 */ /* 0x000fe20000011400 */
[----:B------:R-:W-:Y:S02]  /*0cd0*/  IMAD R154, R4, 0x40, R7 ;  /* 0x00000040049a7824 */ /* 0x000fe400078e0207 */
[----:B------:R-:W-:Y:S01]  /*0ce0*/  IMAD.IADD R16, R152, 0x1, -R5 ;  /* 0x0000000198107824 */ /* 0x000fe200078e0a05 */
[----:B------:R-:W-:Y:S01]  /*0cf0*/  SHF.R.S32.HI R156, RZ, 0x1f, R19 ;  /* 0x0000001fff9c7819 */ /* 0x000fe20000011413 */
[----:B------:R-:W-:-:S07]  /*0d00*/  IMAD R17, R3, 0x8, R154 ;  /* 0x0000000803117824 */ /* 0x000fce00078e029a */
.L_x_15115:
        /* <DEDUP_REMOVED lines=18> */
[----:B------:R-:W-:-:S03]  /*0e30*/  MOV R2, UR8 ;  /* 0x0000000800027c02 */ /* 0x000fc60008000f00 */
[----:B------:R-:W-:Y:S01]  /*0e40*/  @UP1 ULEA.HI.X UR11, UR39, UR11, UR40, 0x2, UP0 ;  /* 0x0000000b270b1291 */ /* 0x000fe200080f1428 */
[----:B------:R-:W-:Y:S01]  /*0e50*/  IMAD.U32 R3, RZ, RZ, UR9 ;  /* 0x00000009ff037e24 */ /* 0x000fe2000f8e00ff */
[----:B------:R-:W-:Y:S01]  /*0e60*/  ULDC.64 UR8, c[0x0][0x418] ;  /* 0x0001060000087ab9 */ /* 0x000fe20000000a00 */
[----:B------:R-:W-:-:S03]  /*0e70*/  IMAD.U32 R4, RZ, RZ, UR10 ;  /* 0x0000000aff047e24 */ /* 0x000fc6000f8e00ff */
[----:B------:R-:W-:Y:S01]  /*0e80*/  IMAD.U32 R5, RZ, RZ, UR11 ;  /* 0x0000000bff057e24 */ /* 0x000fe2000f8e00ff */
[----:B------:R-:W2:Y:S04]  /*0e90*/  @P0 LDG.E R2, desc[UR52][R2.64] ;  /* 0x0000003402020981 */ /* 0x000ea8000c1e1900 */
[----:B------:R-:W3:Y:S01]  /*0ea0*/  @P2 LDG.E R4, desc[UR52][R4.64] ;  /* 0x0000003404042981 */ /* 0x000ee2000c1e1900 */
        /* <DEDUP_REMOVED lines=26> */
.L_x_15068:
[----:B------:R-:W-:Y:S05]  /*1050*/  @!P1 BRA `(.L_x_15069) ;  /* 0x00000000001c9947 */ /* 0x000fea0003800000 */
[----:B------:R-:W-:-:S04]  /*1060*/  ULEA UR4, UP0, UR39, UR8, 0x2 ;  /* 0x0000000827047291 */ /* 0x000fc8000f80103f */
[----:B------:R-:W-:Y:S02]  /*1070*/  ULEA.HI.X UR6, UR39, UR9, UR40, 0x2, UP0 ;  /* 0x0000000927067291 */ /* 0x000fe400080f1428 */
[----:B------:R-:W-:-:S04]  /*1080*/  MOV R2, UR4 ;  /* 0x0000000400027c02 */ /* 0x000fc80008000f00 */
[----:B------:R-:W-:-:S05]  /*1090*/  IMAD.U32 R3, RZ, RZ, UR6 ;  /* 0x00000006ff037e24 */ /* 0x000fca000f8e00ff */
[----:B------:R-:W2:Y:S02]  /*10a0*/  LDG.E R2, desc[UR52][R2.64] ;  /* 0x0000003402027981 */ /* 0x000ea4000c1e1900 */
[----:B--2---:R-:W-:Y:S01]  /*10b0*/  R2UR UR4, R2 ;  /* 0x00000000020472ca */ /* 0x004fe200000e0000 */
[----:B------:R-:W-:-:S14]  /*10c0*/  BRA `(.L_x_15070) ;  /* 0x0000000000347947 */ /* 0x000fdc0003800000 */
.L_x_15069:
        /* <DEDUP_REMOVED lines=13> */
.L_x_15070:
[----:B------:R-:W-:Y:S01]  /*11a0*/  ULDC UR6, c[0x0][0x448] ;  /* 0x0001120000067ab9 */ /* 0x000fe20000000800 */
[----:B------:R-:W-:Y:S01]  /*11b0*/  UIMAD UR42, UR5, 0xc0, URZ ;  /* 0x000000c0052a78a4 */ /* 0x000fe2000f8e023f */
[----:B------:R-:W-:Y:S01]  /*11c0*/  PLOP3.LUT P0, PT, PT, PT, PT, 0x80, 0x0 ;  /* 0x000000000000781c */ /* 0x000fe20003f0f070 */
[----:B------:R-:W-:Y:S01]  /*11d0*/  UISETP.NE.AND UP0, UPT, UR6, 0x1, UPT ;  /* 0x000000010600788c */ /* 0x000fe2000bf05270 */
[----:B------:R-:W-:Y:S01]  /*11e0*/  IMAD.MOV.U32 R0, RZ, RZ, RZ ;  /* 0x000000ffff007224 */ /* 0x000fe200078e00ff */
[----:B------:R-:W-:Y:S01]  /*11f0*/  UIADD3 UR6, UR42, 0xbf, URZ ;  /* 0x000000bf2a067890 */ /* 0x000fe2000fffe03f */
[----:B------:R-:W-:Y:S01]  /*1200*/  IMAD.MOV.U32 R21, RZ, RZ, RZ ;  /* 0x000000ffff157224 */ /* 0x000fe200078e00ff */
[----:B------:R-:W-:Y:S01]  /*1210*/  UIADD3 UR48, -UR48, UR4, URZ ;  /* 0x0000000430307290 */ /* 0x000fe2000fffe13f */
[----:B------:R-:W-:Y:S01]  /*1220*/  CS2R R118, SRZ ;  /* 0x0000000000767805 */ /* 0x000fe2000001ff00 */
[----:B------:R-:W-:Y:S01]  /*1230*/  UP2UR UR50, UPR, URZ, 0x1 ;  /* 0x000000013f327883 */ /* 0x000fe20008000000 */
[----:B------:R-:W-:Y:S01]  /*1240*/  CS2R R116, SRZ ;  /* 0x0000000000747805 */ /* 0x000fe2000001ff00 */
[----:B------:R-:W-:Y:S01]  /*1250*/  UIADD3 UR7, UR48, 0x80, -UR49 ;  /* 0x0000008030077890 */ /* 0x000fe2000fffe831 */
[----:B------:R-:W-:-:S02]  /*1260*/  CS2R R114, SRZ ;  /* 0x0000000000727805 */ /* 0x000fc4000001ff00 */
[----:B------:R-:W-:Y:S01]  /*1270*/  CS2R R112, SRZ ;  /* 0x0000000000707805 */ /* 0x000fe2000001ff00 */
[----:B------:R-:W-:Y:S01]  /*1280*/  @UP0 ULDC UR4, c[0x0][0x44c] ;  /* 0x0001130000040ab9 */ /* 0x000fe20000000800 */
[----:B------:R-:W-:Y:S01]  /*1290*/  @UP0 ULDC UR8, c[0x0][0x450] ;  /* 0x0001140000080ab9 */ /* 0x000fe20000000800 */
[----:B------:R-:W-:Y:S01]  /*12a0*/  UIMAD.WIDE.U32 UR4, UR6, UR4, URZ ;  /* 0x00000004060472a5 */ /* 0x000fe2000f8e003f */
[----:B------:R-:W-:Y:S01]  /*12b0*/  CS2R R14, SRZ ;  /* 0x00000000000e7805 */ /* 0x000fe2000001ff00 */
[----:B------:R-:W-:Y:S01]  /*12c0*/  UIADD3 UR4, UR48, 0x7f, URZ ;  /* 0x0000007f30047890 */ /* 0x000fe2000fffe03f */
[----:B------:R-:W-:Y:S01]  /*12d0*/  MOV R110, RZ ;  /* 0x000000ff006e7202 */ /* 0x000fe20000000f00 */
[----:B------:R-:W-:Y:S01]  /*12e0*/  @UP0 USHF.R.U32.HI UR6, URZ, UR8, UR5 ;  /* 0x000000083f060299 */ /* 0x000fe20008011605 */
[----:B------:R-:W-:Y:S01]  /*12f0*/  IMAD.MOV.U32 R25, RZ, RZ, RZ ;  /* 0x000000ffff197224 */ /* 0x000fe200078e00ff */
[----:B------:R-:W-:Y:S01]  /*1300*/  USHF.R.S32.HI UR5, URZ, 0x1f, UR4 ;  /* 0x0000001f3f057899 */ /* 0x000fe20008011404 */
[----:B------:R-:W-:Y:S01]  /*1310*/  CS2R R12, SRZ ;  /* 0x00000000000c7805 */ /* 0x000fe2000001ff00 */
[----:B------:R-:W-:Y:S01]  /*1320*/  UIADD3 UR6, UR7, UR6, URZ ;  /* 0x0000000607067290 */ /* 0x000fe2000fffe03f */
[----:B------:R-:W-:Y:S01]  /*1330*/  IMAD.MOV.U32 R106, RZ, RZ, RZ ;  /* 0x000000ffff6a7224 */ /* 0x000fe200078e00ff */
[----:B------:R-:W-:Y:S01]  /*1340*/  ULEA.HI UR5, UR5, UR4, URZ, 0x7 ;  /* 0x0000000405057291 */ /* 0x000fe2000f8f383f */
[----:B------:R-:W-:Y:S01]  /*1350*/  IMAD.MOV.U32 R27, RZ, RZ, RZ ;  /* 0x000000ffff1b7224 */ /* 0x000fe200078e00ff */
        /* <DEDUP_REMOVED lines=12> */
[----:B------:R-:W-:-:S04]  /*1420*/  UISETP.LT.AND UP0, UPT, UR5, UR7, UPT ;  /* 0x000000070500728c */ /* 0x000fc8000bf01270 */
[----:B------:R-:W-:-:S04]  /*1430*/  USEL UR51, UR5, UR7, UP0 ;  /* 0x0000000705337287 */ /* 0x000fc80008000000 */
[----:B------:R-:W-:-:S06]  /*1440*/  UISETP.GE.AND UP0, UPT, UR51, 0x1, UPT ;  /* 0x000000013300788c */ /* 0x000fcc000bf06270 */
[----:B------:R-:W-:-:S13]  /*1450*/  PLOP3.LUT P1, PT, PT, PT, UP0, 0x80, 0x0 ;  /* 0x000000000000781c */ /* 0x000fda0003f2f008 */
        /* <DEDUP_REMOVED lines=32> */
.L_x_15072:
        /* <DEDUP_REMOVED lines=9> */
.L_x_15200:
[----:B------:R-:W-:Y:S05]  /*16f0*/  @!P0 BRA `(.L_x_15074) ;  /* 0x0000000000048947 */ /* 0x000fea0003800000 */
[----:B------:R-:W-:Y:S01]  /*1700*/  BPT.TRAP 0x1 ;  /* 0x000000040000795c */ /* 0x000fe20000300000 */
.L_x_15074:
[----:B0-----:R-:W-:Y:S02]  /*1710*/  IMAD.U32 R0, RZ, RZ, UR37 ;  /* 0x00000025ff007e24 */ /* 0x001fe4000f8e00ff */
[----:B------:R-:W-:-:S03]  /*1720*/  IMAD.U32 R3, RZ, RZ, UR36 ;  /* 0x00000024ff037e24 */ /* 0x000fc6000f8e00ff */
[----:B------:R-:W-:Y:S02]  /*1730*/  LEA R0, R0, UR45, 0x3 ;  /* 0x0000002d00007c11 */ /* 0x000fe4000f8e18ff */
[----:B------:R-:W-:-:S04]  /*1740*/  SHF.L.U32 R3, R3, 0x1f, RZ ;  /* 0x0000001f03037819 */ /* 0x000fc800000006ff */
[----:B------:R0:W1:Y:S01]  /*1750*/  SYNCS.PHASECHK.TRANS64.TRYWAIT P1, [R0+URZ+0x16830], R3 ;  /* 0x01683003000075a7 */ /* 0x000062000802017f */
[----:B------:R-:W-:Y:S05]  /*1760*/  @!P0 BRA `(.L_x_15075) ;  /* 0x0000000000048947 */ /* 0x000fea0003800000 */
[----:B------:R-:W-:Y:S01]  /*1770*/  BPT.TRAP 0x1 ;  /* 0x000000040000795c */ /* 0x000fe20000300000 */
.L_x_15075:
[----:B-1----:R-:W-:Y:S05]  /*1780*/  @P1 BRA `(.L_x_15076) ;  /* 0x0000000000081947 */ /* 0x002fea0003800000 */
[----:B------:R-:W1:Y:S02]  /*1790*/  SYNCS.PHASECHK.TRANS64.TRYWAIT P1, [R0+URZ+0x16830], R3 ;  /* 0x01683003000075a7 */ /* 0x000e64000802017f */
[----:B-1----:R-:W-:Y:S05]  /*17a0*/  @!P1 BRA `(.L_x_15077) ;  /* 0x000000f800a49947 */ /* 0x002fea0003800000 */
.L_x_15076:
        /* <DEDUP_REMOVED lines=35> */
.L_x_15078:
[----:B------:R-:W-:Y:S01]  /*19e0*/  UISETP.NE.AND UP0, UPT, UR50, URZ, UPT ;  /* 0x0000003f3200728c */ /* 0x000fe2000bf05270 */
[----:B------:R-:W-:Y:S01]  /*19f0*/  VIADD R14, R17, UR42 ;  /* 0x0000002a110e7c36 */ /* 0x000fe20008000000 */
[----:B------:R-:W-:Y:S01]  /*1a00*/  ULDC UR10, c[0x0][0x9d8] ;  /* 0x00027600000a7ab9 */ /* 0x000fe20000000800 */
[----:B------:R-:W-:Y:S02]  /*1a10*/  IMAD.U32 R4, RZ, RZ, UR49 ;  /* 0x00000031ff047e24 */ /* 0x000fe4000f8e00ff */
[----:B------:R-:W-:Y:S01]  /*1a20*/  FMUL.FTZ R26, R26, UR10 ;  /* 0x0000000a1a1a7c20 */ /* 0x000fe20008410000 */
[----:B------:R-:W-:Y:S01]  /*1a30*/  FMUL.FTZ R27, R27, UR10 ;  /* 0x0000000a1b1b7c20 */ /* 0x000fe20008410000 */
[----:B------:R-:W-:Y:S01]  /*1a40*/  PLOP3.LUT P1, PT, PT, PT, UP0, 0x80, 0x0 ;  /* 0x000000000000781c */ /* 0x000fe20003f2f008 */
[----:B------:R-:W-:Y:S01]  /*1a50*/  FMUL.FTZ R30, R30, UR10 ;  /* 0x0000000a1e1e7c20 */ /* 0x000fe20008410000 */
[----:B------:R-:W-:Y:S01]  /*1a60*/  PLOP3.LUT P2, PT, PT, PT, UP0, 0x80, 0x0 ;  /* 0x000000000000781c */ /* 0x000fe20003f4f008 */
[----:B------:R-:W-:Y:S01]  /*1a70*/  MUFU.TANH R105, R27 ;  /* 0x0000001b00697308 */ /* 0x000fe20000002400 */
        /* <DEDUP_REMOVED lines=16> */
[----:B------:R-:W3:Y:S01]  /*1b80*/  MUFU.TANH R101, R30 ;  /* 0x0000001e00657308 */ /* 0x000ee20000002400 */
[----:B------:R-:W-:Y:S01]  /*1b90*/  UIMAD UR6, UR51, UR6, 0x80 ;  /* 0x00000080330674a4 */ /* 0x000fe2000f8e0206 */
[----:B------:R-:W-:Y:S01]  /*1ba0*/  FMUL.FTZ R51, R51, UR10 ;  /* 0x0000000a33337c20 */ /* 0x000fe20008410000 */
[----:B------:R-:W4:Y:S01]  /*1bb0*/  SHFL.IDX PT, R2, R14, 0x1, 0x1c1f ;  /* 0x003c1f000e027f89 */ /* 0x000f2200000e0000 */
[----:B------:R-:W-:Y:S01]  /*1bc0*/  FMUL.FTZ R54, R54, UR10 ;  /* 0x0000000a36367c20 */ /* 0x000fe20008410000 */
[----:B------:R-:W-:Y:S01]  /*1bd0*/  UIADD3 UR7, UR6, 0x1, URZ ;  /* 0x0000000106077890 */ /* 0x000fe2000fffe03f */
[----:B------:R-:W-:Y:S01]  /*1be0*/  FMUL.FTZ R63, R63, UR10 ;  /* 0x0000000a3f3f7c20 */ /* 0x000fe20008410000 */
[----:B------:R-:W-:Y:S01]  /*1bf0*/  UIADD3 UR6, UR48, UR6, URZ ;  /* 0x0000000630067290 */ /* 0x000fe2000fffe03f */
[----:B------:R5:W3:Y:S01]  /*1c00*/  MUFU.TANH R99, R31 ;  /* 0x0000001f00637308 */ /* 0x000ae20000002400 */
[----:B------:R-:W-:Y:S01]  /*1c10*/  FMUL.FTZ R9, R25, UR10 ;  /* 0x0000000a19097c20 */ /* 0x000fe20008410000 */
[----:B------:R-:W-:Y:S01]  /*1c20*/  FMUL.FTZ R25, R36, UR10 ;  /* 0x0000000a24197c20 */ /* 0x000fe20008410000 */
[----:B------:R-:W-:Y:S01]  /*1c30*/  MOV R103, UR7 ;  /* 0x0000000700677c02 */ /* 0x000fe20008000f00 */
[----:B------:R-:W-:Y:S01]  /*1c40*/  FMUL.FTZ R36, R53, UR10 ;  /* 0x0000000a35247c20 */ /* 0x000fe20008410000 */
[----:B01----:R-:W-:-:S02]  /*1c50*/  IMAD.U32 R3, RZ, RZ, UR6 ;  /* 0x00000006ff037e24 */ /* 0x003fc4000f8e00ff */
[----:B------:R-:W-:Y:S01]  /*1c60*/  FMUL.FTZ R55, R55, UR10 ;  /* 0x0000000a37377c20 */ /* 0x000fe20008410000 */
[----:B------:R-:W-:Y:S01]  /*1c70*/  FMUL.FTZ R59, R59, UR10 ;  /* 0x0000000a3b3b7c20 */ /* 0x000fe20008410000 */
[C---:B------:R-:W-:Y:S01]  /*1c80*/  IMAD R103, R16.reuse, -0x2, R103 ;  /* 0xfffffffe10677824 */ /* 0x040fe200078e0267 */
[----:B------:R-:W0:Y:S01]  /*1c90*/  MUFU.TANH R97, R34 ;  /* 0x0000002200617308 */ /* 0x000e220000002400 */
[----:B------:R-:W-:Y:S02]  /*1ca0*/  IMAD R20, R16, -0x2, R3 ;  /* 0xfffffffe10147824 */ /* 0x000fe400078e0203 */
[----:B------:R-:W-:Y:S01]  /*1cb0*/  FMUL.FTZ R3, R67, UR10 ;  /* 0x0000000a43037c20 */ /* 0x000fe20008410000 */
[----:B-----5:R-:W-:Y:S01]  /*1cc0*/  FMUL.FTZ R31, R45, UR10 ;  /* 0x0000000a2d1f7c20 */ /* 0x020fe20008410000 */
[----:B------:R-:W-:Y:S01]  /*1cd0*/  IADD3 R103, -R4, UR48, R103 ;  /* 0x0000003004677c10 */ /* 0x000fe2000fffe167 */
[----:B------:R-:W-:Y:S01]  /*1ce0*/  FMUL.FTZ R58, R58, UR10 ;  /* 0x0000000a3a3a7c20 */ /* 0x000fe20008410000 */
[----:B------:R-:W-:Y:S01]  /*1cf0*/  FMUL.FTZ R11, R29, UR10 ;  /* 0x0000000a1d0b7c20 */ /* 0x000fe20008410000 */
[----:B------:R-:W-:Y:S01]  /*1d00*/  FMUL.FTZ R21, R32, UR10 ;  /* 0x0000000a20157c20 */ /* 0x000fe20008410000 */
[----:B------:R-:W1:Y:S01]  /*1d10*/  MUFU.TANH R35, R35 ;  /* 0x0000002300237308 */ /* 0x000e620000002400 */
[----:B------:R-:W-:Y:S01]  /*1d20*/  FMUL.FTZ R29, R40, UR10 ;  /* 0x0000000a281d7c20 */ /* 0x000fe20008410000 */
[----:B----4-:R-:W-:Y:S01]  /*1d30*/  VIADDMNMX R2, R2, R103, R20, PT ;  /* 0x0000006702027246 */ /* 0x010fe20003800114 */
[----:B------:R-:W-:Y:S01]  /*1d40*/  FMUL.FTZ R32, R49, UR10 ;  /* 0x0000000a31207c20 */ /* 0x000fe20008410000 */
[----:B------:R-:W-:Y:S01]  /*1d50*/  FMUL.FTZ R40, R57, UR10 ;  /* 0x0000000a39287c20 */ /* 0x000fe20008410000 */
[----:B------:R-:W-:Y:S01]  /*1d60*/  FMUL.FTZ R62, R62, UR10 ;  /* 0x0000000a3e3e7c20 */ /* 0x000fe20008410000 */
[----:B------:R-:W-:Y:S01]  /*1d70*/  ISETP.GT.AND P1, PT, R2, RZ, PT ;  /* 0x000000ff0200720c */ /* 0x000fe20003f24270 */
[----:B------:R-:W-:Y:S01]  /*1d80*/  FMUL.FTZ R66, R66, UR10 ;  /* 0x0000000a42427c20 */ /* 0x000fe20008410000 */
[C---:B------:R-:W-:Y:S01]  /*1d90*/  ISETP.GT.AND P2, PT, R2.reuse, 0x1, PT ;  /* 0x000000010200780c */ /* 0x040fe20003f44270 */
[----:B------:R-:W4:Y:S01]  /*1da0*/  MUFU.TANH R93, R38 ;  /* 0x00000026005d7308 */ /* 0x000f220000002400 */
[----:B------:R-:W-:Y:S01]  /*1db0*/  ISETP.GT.AND P3, PT, R2, 0x8, PT ;  /* 0x000000080200780c */ /* 0x000fe20003f64270 */
[----:B------:R-:W-:Y:S01]  /*1dc0*/  FMUL.FTZ R13, R28, UR10 ;  /* 0x0000000a1c0d7c20 */ /* 0x000fe20008410000 */
[----:B--2---:R-:W-:Y:S01]  /*1dd0*/  FSEL R107, R26, -INF , P1 ;  /* 0xff8000001a6b7808 */ /* 0x004fe20000800000 */
[----:B------:R-:W-:Y:S01]  /*1de0*/  FMUL.FTZ R28, R41, UR10 ;  /* 0x0000000a291c7c20 */ /* 0x000fe20008410000 */
[----:B------:R-:W-:Y:S01]  /*1df0*/  FSEL R105, R105, -INF , P2 ;  /* 0xff80000069697808 */ /* 0x000fe20001000000 */
[----:B------:R-:W-:Y:S01]  /*1e00*/  FMUL.FTZ R70, R70, UR10 ;  /* 0x0000000a46467c20 */ /* 0x000fe20008410000 */
[C---:B------:R-:W-:Y:S01]  /*1e10*/  ISETP.GT.AND P1, PT, R2.reuse, 0x9, PT ;  /* 0x000000090200780c */ /* 0x040fe20003f24270 */
[----:B------:R-:W2:Y:S01]  /*1e20*/  MUFU.TANH R39, R39 ;  /* 0x0000002700277308 */ /* 0x000ea20000002400 */
[----:B---3--:R-:W-:Y:S01]  /*1e30*/  FSEL R101, R101, -INF , P3 ;  /* 0xff80000065657808 */ /* 0x008fe20001800000 */
[----:B------:R-:W-:Y:S01]  /*1e40*/  FMUL.FTZ R27, R37, UR10 ;  /* 0x0000000a251b7c20 */ /* 0x000fe20008410000 */
[----:B------:R-:W-:Y:S01]  /*1e50*/  FMNMX.FTZ R4, R107, R105, !PT ;  /* 0x000000696b047209 */ /* 0x000fe20007810000 */
[----:B------:R-:W-:Y:S01]  /*1e60*/  FMUL.FTZ R71, R71, UR10 ;  /* 0x0000000a47477c20 */ /* 0x000fe20008410000 */
[----:B------:R-:W-:Y:S01]  /*1e70*/  ISETP.GT.AND P2, PT, R2, 0x10, PT ;  /* 0x000000100200780c */ /* 0x000fe20003f44270 */
[----:B------:R-:W-:Y:S01]  /*1e80*/  FMUL.FTZ R74, R74, UR10 ;  /* 0x0000000a4a4a7c20 */ /* 0x000fe20008410000 */
[----:B------:R-:W-:Y:S01]  /*1e90*/  FSEL R99, R99, -INF , P1 ;  /* 0xff80000063637808 */ /* 0x000fe20000800000 */
[----:B------:R-:W3:Y:S01]  /*1ea0*/  MUFU.TANH R89, R42 ;  /* 0x0000002a00597308 */ /* 0x000ee20000002400 */
[----:B------:R-:W-:Y:S01]  /*1eb0*/  FMNMX.FTZ R4, R101, R4, !PT ;  /* 0x0000000465047209 */ /* 0x000fe20007810000 */
[----:B------:R-:W-:Y:S01]  /*1ec0*/  FMUL.FTZ R7, R24, UR10 ;  /* 0x0000000a18077c20 */ /* 0x000fe20008410000 */
[C---:B------:R-:W-:Y:S01]  /*1ed0*/  ISETP.GT.AND P1, PT, R2.reuse, 0x11, PT ;  /* 0x000000110200780c */ /* 0x040fe20003f24270 */
        /* <DEDUP_REMOVED lines=13> */
[----:B----4-:R-:W-:Y:S01]  /*1fb0*/  FSEL R93, R93, -INF , P2 ;  /* 0xff8000005d5d7808 */ /* 0x010fe20001000000 */
[----:B------:R-:W-:Y:S01]  /*1fc0*/  FMUL.FTZ R83, R83, UR10 ;  /* 0x0000000a53537c20 */ /* 0x000fe20008410000 */
[----:B------:R-:W-:Y:S01]  /*1fd0*/  FMNMX.FTZ R4, R95, R4, !PT ;  /* 0x000000045f047209 */ /* 0x000fe20007810000 */
[----:B------:R-:W-:Y:S01]  /*1fe0*/  FMUL.FTZ R86, R86, UR10 ;  /* 0x0000000a56567c20 */ /* 0x000fe20008410000 */
[----:B------:R-:W-:Y:S01]  /*1ff0*/  ISETP.GT.AND P2, PT, R2, 0x20, PT ;  /* 0x000000200200780c */ /* 0x000fe20003f44270 */
[----:B------:R-:W-:Y:S01]  /*2000*/  FMUL.FTZ R87, R87, UR10 ;  /* 0x0000000a57577c20 */ /* 0x000fe20008410000 */
[----:B--2---:R-:W-:Y:S01]  /*2010*/  FSEL R91, R39, -INF , P1 ;  /* 0xff800000275b7808 */ /* 0x004fe20000800000 */
[----:B------:R-:W-:Y:S01]  /*2020*/  MUFU.TANH R47, R47 ;  /* 0x0000002f002f7308 */ /* 0x000fe20000002400 */
[----:B------:R-:W-:Y:S01]  /*2030*/  FMNMX.FTZ R4, R93, R4, !PT ;  /* 0x000000045d047209 */ /* 0x000fe20007810000 */
[----:B------:R-:W-:Y:S01]  /*2040*/  FMUL.FTZ R30, R44, UR10 ;  /* 0x0000000a2c1e7c20 */ /* 0x000fe20008410000 */
[C---:B------:R-:W-:Y:S01]  /*2050*/  ISETP.GT.AND P1, PT, R2.reuse, 0x21, PT ;  /* 0x000000210200780c */ /* 0x040fe20003f24270 */
[----:B------:R-:W2:Y:S01]  /*2060*/  SHFL.IDX PT, R26, R14, RZ, 0x1c1f ;  /* 0x001c1fff0e1a7589 */ /* 0x000ea200000e0000 */
[----:B---3--:R-:W-:Y:S01]  /*2070*/  FSEL R89, R89, -INF , P2 ;  /* 0xff80000059597808 */ /* 0x008fe20001000000 */
[----:B------:R-:W-:Y:S01]  /*2080*/  ULDC UR6, c[0x0][0x988] ;  /* 0x0002620000067ab9 */ /* 0x000fe20000000800 */
        /* <DEDUP_REMOVED lines=9> */
[----:B------:R-:W-:Y:S01]  /*2120*/  MUFU.TANH R51, R51 ;  /* 0x0000003300337308 */ /* 0x000fe20000002400 */
[----:B------:R-:W-:Y:S01]  /*2130*/  FMNMX.FTZ R4, R67, R4, !PT ;  /* 0x0000000443047209 */ /* 0x000fe20007810000 */
[----:B------:R-:W-:Y:S01]  /*2140*/  @UP0 ULDC UR14, c[0x0][0x450] ;  /* 0x00011400000e0ab9 */ /* 0x000fe20000000800 */
[----:B------:R-:W-:Y:S01]  /*2150*/  R2UR UR11, R0 ;  /* 0x00000000000b72ca */ /* 0x000fe200000e0000 */
[----:B------:R-:W-:Y:S01]  /*2160*/  UIADD3 UR24, UR51, -0x2, URZ ;  /* 0xfffffffe33187890 */ /* 0x000fe2000fffe03f */
[----:B------:R-:W-:-:S02]  /*2170*/  CS2R R118, SRZ ;  /* 0x0000000000767805 */ /* 0x000fc4000001ff00 */
[----:B------:R-:W-:Y:S02]  /*2180*/  CS2R R116, SRZ ;  /* 0x0000000000747805 */ /* 0x000fe4000001ff00 */
[----:B------:R-:W-:Y:S01]  /*2190*/  CS2R R114, SRZ ;  /* 0x0000000000727805 */ /* 0x000fe2000001ff00 */
[----:B------:R-:W0:Y:S01]  /*21a0*/  MUFU.TANH R53, R54 ;  /* 0x0000003600357308 */ /* 0x000e220000002400 */
[----:B------:R-:W-:Y:S02]  /*21b0*/  CS2R R112, SRZ ;  /* 0x0000000000707805 */ /* 0x000fe4000001ff00 */
[----:B--2---:R-:W-:-:S05]  /*21c0*/  VIADDMNMX R103, R26, R103, R20, PT ;  /* 0x000000671a677246 */ /* 0x004fca0003800114 */
[----:B------:R1:W-:Y:S01]  /*21d0*/  MUFU.TANH R6, R63 ;  /* 0x0000003f00067308 */ /* 0x0003e20000002400 */
[----:B------:R-:W-:-:S07]  /*21e0*/  ISETP.GT.AND P3, PT, R103, 0x8, PT ;  /* 0x000000086700780c */ /* 0x000fce0003f64270 */
[----:B------:R-:W2:Y:S01]  /*21f0*/  MUFU.TANH R5, R55 ;  /* 0x0000003700057308 */ /* 0x000ea20000002400 */
[----:B-1----:R-:W-:Y:S02]  /*2200*/  FSEL R63, R46, -INF , P2 ;  /* 0xff8000002e3f7808 */ /* 0x002fe40001000000 */
[----:B------:R-:W-:Y:S02]  /*2210*/  ISETP.GT.AND P2, PT, R2, 0x30, PT ;  /* 0x000000300200780c */ /* 0x000fe40003f44270 */
[----:B------:R-:W-:Y:S02]  /*2220*/  FMNMX.FTZ R4, R63, R4, !PT ;  /* 0x000000043f047209 */ /* 0x000fe40007810000 */
[----:B---3--:R-:W-:Y:S01]  /*2230*/  FSEL R57, R50, -INF , P2 ;  /* 0xff80000032397808 */ /* 0x008fe20001000000 */
[----:B------:R1:W-:Y:S01]  /*2240*/  MUFU.TANH R45, R59 ;  /* 0x0000003b002d7308 */ /* 0x0003e20000002400 */
[----:B------:R-:W-:-:S04]  /*2250*/  ISETP.GT.AND P2, PT, R2, 0x38, PT ;  /* 0x000000380200780c */ /* 0x000fc80003f44270 */
[----:B0-----:R-:W-:Y:S02]  /*2260*/  FSEL R53, R53, -INF , P2 ;  /* 0xff80000035357808 */ /* 0x001fe40001000000 */
[C---:B------:R-:W-:Y:S01]  /*2270*/  ISETP.GT.AND P2, PT, R2.reuse, 0x40, PT ;  /* 0x000000400200780c */ /* 0x040fe20003f44270 */
[----:B------:R0:W3:Y:S01]  /*2280*/  MUFU.TANH R49, R58 ;  /* 0x0000003a00317308 */ /* 0x0000e20000002400 */
[----:B-1----:R-:W-:Y:S02]  /*2290*/  FSEL R59, R47, -INF , P1 ;  /* 0xff8000002f3b7808 */ /* 0x002fe40000800000 */
[C---:B------:R-:W-:Y:S02]  /*22a0*/  ISETP.GT.AND P1, PT, R2.reuse, 0x31, PT ;  /* 0x000000310200780c */ /* 0x040fe40003f24270 */
[----:B------:R-:W-:Y:S02]  /*22b0*/  FMNMX.FTZ R4, R59, R4, !PT ;  /* 0x000000043b047209 */ /* 0x000fe40007810000 */
[----:B------:R-:W-:Y:S01]  /*22c0*/  FSEL R55, R51, -INF , P1 ;  /* 0xff80000033377808 */ /* 0x000fe20000800000 */
[----:B------:R-:W1:Y:S01]  /*22d0*/  MUFU.TANH R62, R62 ;  /* 0x0000003e003e7308 */ /* 0x000e620000002400 */
[----:B------:R-:W-:Y:S01]  /*22e0*/  FMNMX.FTZ R4, R57, R4, !PT ;  /* 0x0000000439047209 */ /* 0x000fe20007810000 */
[----:B0-----:R-:W-:Y:S01]  /*22f0*/  FMUL.FTZ R58, R69, UR10 ;  /* 0x0000000a453a7c20 */ /* 0x001fe20008410000 */
[----:B------:R-:W-:Y:S01]  /*2300*/  ISETP.GT.AND P1, PT, R2, 0x39, PT ;  /* 0x000000390200780c */ /* 0x000fe20003f24270 */
[----:B------:R-:W-:Y:S01]  /*2310*/  FMUL.FTZ R69, R81, UR10 ;  /* 0x0000000a51457c20 */ /* 0x000fe20008410000 */
[----:B------:R-:W-:-:S02]  /*2320*/  FMNMX.FTZ R4, R55, R4, !PT ;  /* 0x0000000437047209 */ /* 0x000fc40007810000 */
[----:B--2---:R-:W-:Y:S01]  /*2330*/  FSEL R51, R5, -INF , P1 ;  /* 0xff80000005337808 */ /* 0x004fe20000800000 */
[----:B------:R-:W0:Y:S01]  /*2340*/  MUFU.TANH R41, R66 ;  /* 0x0000004200297308 */ /* 0x000e220000002400 */
        /* <DEDUP_REMOVED lines=10> */
[----:B-1----:R-:W-:Y:S01]  /*23f0*/  FSEL R47, R62, -INF , P2 ;  /* 0xff8000003e2f7808 */ /* 0x002fe20001000000 */
[----:B------:R-:W-:Y:S01]  /*2400*/  FMUL.FTZ R62, R72, UR10 ;  /* 0x0000000a483e7c20 */ /* 0x000fe20008410000 */
[----:B------:R-:W-:Y:S02]  /*2410*/  FMNMX.FTZ R4, R45, R4, !PT ;  /* 0x000000042d047209 */ /* 0x000fe40007810000 */
[----:B------:R-:W-:-:S02]  /*2420*/  ISETP.GT.AND P2, PT, R2, 0x50, PT ;  /* 0x000000500200780c */ /* 0x000fc40003f44270 */
[----:B------:R-:W-:Y:S01]  /*2430*/  FSEL R43, R6, -INF , P1 ;  /* 0xff800000062b7808 */ /* 0x000fe20000800000 */
[----:B------:R1:W4:Y:S01]  /*2440*/  MUFU.TANH R35, R71 ;  /* 0x0000004700237308 */ /* 0x0003220000002400 */
[----:B------:R-:W-:Y:S02]  /*2450*/  FMNMX.FTZ R4, R47, R4, !PT ;  /* 0x000000042f047209 */ /* 0x000fe40007810000 */
[C---:B------:R-:W-:Y:S02]  /*2460*/  ISETP.GT.AND P1, PT, R2.reuse, 0x51, PT ;  /* 0x000000510200780c */ /* 0x040fe40003f24270 */
[----:B0-----:R-:W-:Y:S02]  /*2470*/  FSEL R41, R41, -INF , P2 ;  /* 0xff80000029297808 */ /* 0x001fe40001000000 */
[----:B------:R-:W-:Y:S01]  /*2480*/  FMNMX.FTZ R4, R43, R4, !PT ;  /* 0x000000042b047209 */ /* 0x000fe20007810000 */
[----:B------:R0:W5:Y:S01]  /*2490*/  MUFU.TANH R33, R74 ;  /* 0x0000004a00217308 */ /* 0x0001620000002400 */
[----:B------:R-:W-:Y:S01]  /*24a0*/  ISETP.GT.AND P2, PT, R2, 0x58, PT ;  /* 0x000000580200780c */ /* 0x000fe20003f44270 */
[----:B-1----:R-:W-:Y:S01]  /*24b0*/  FMUL.FTZ R71, R85, UR10 ;  /* 0x0000000a55477c20 */ /* 0x002fe20008410000 */
[----:B--2---:R-:W-:-:S02]  /*24c0*/  FSEL R39, R3, -INF , P1 ;  /* 0xff80000003277808 */ /* 0x004fc40000800000 */
[----:B------:R-:W-:Y:S02]  /*24d0*/  FMNMX.FTZ R4, R41, R4, !PT ;  /* 0x0000000429047209 */ /* 0x000fe40007810000 */
[----:B------:R-:W-:Y:S01]  /*24e0*/  ISETP.GT.AND P1, PT, R2, 0x59, PT ;  /* 0x000000590200780c */ /* 0x000fe20003f24270 */
[----:B------:R-:W1:Y:S01]  /*24f0*/  MUFU.TANH R75, R75 ;  /* 0x0000004b004b7308 */ /* 0x000e620000002400 */
[----:B---3--:R-:W-:Y:S01]  /*2500*/  FSEL R37, R37, -INF , P2 ;  /* 0xff80000025257808 */ /* 0x008fe20001000000 */
[----:B0-----:R-:W-:Y:S01]  /*2510*/  FMUL.FTZ R74, R60, UR10 ;  /* 0x0000000a3c4a7c20 */ /* 0x001fe20008410000 */
[----:B------:R-:W-:Y:S02]  /*2520*/  FMNMX.FTZ R4, R39, R4, !PT ;  /* 0x0000000427047209 */ /* 0x000fe40007810000 */
[----:B------:R-:W-:Y:S02]  /*2530*/  ISETP.GT.AND P2, PT, R2, 0x60, PT ;  /* 0x000000600200780c */ /* 0x000fe40003f44270 */
[----:B----4-:R-:W-:Y:S01]  /*2540*/  FSEL R35, R35, -INF , P1 ;  /* 0xff80000023237808 */ /* 0x010fe20000800000 */
[----:B------:R0:W2:Y:S01]  /*2550*/  MUFU.TANH R5, R78 ;  /* 0x0000004e00057308 */ /* 0x0000a20000002400 */
[----:B------:R-:W-:-:S02]  /*2560*/  FMNMX.FTZ R4, R37, R4, !PT ;  /* 0x0000000425047209 */ /* 0x000fc40007810000 */
[C---:B------:R-:W-:Y:S02]  /*2570*/  ISETP.GT.AND P1, PT, R2.reuse, 0x61, PT ;  /* 0x000000610200780c */ /* 0x040fe40003f24270 */
[----:B-----5:R-:W-:Y:S02]  /*2580*/  FSEL R33, R33, -INF , P2 ;  /* 0xff80000021217808 */ /* 0x020fe40001000000 */
[----:B------:R-:W-:Y:S01]  /*2590*/  FMNMX.FTZ R4, R35, R4, !PT ;  /* 0x0000000423047209 */ /* 0x000fe20007810000 */
[----:B------:R3:W4:Y:S01]  /*25a0*/  MUFU.TANH R12, R79 ;  /* 0x0000004f000c7308 */ /* 0x0007220000002400 */
[----:B------:R-:W-:Y:S01]  /*25b0*/  ISETP.GT.AND P2, PT, R2, 0x68, PT ;  /* 0x000000680200780c */ /* 0x000fe20003f44270 */
[----:B0-----:R-:W-:Y:S01]  /*25c0*/  FMUL.FTZ R78, R65, UR10 ;  /* 0x0000000a414e7c20 */ /* 0x001fe20008410000 */
[----:B-1----:R-:W-:Y:S01]  /*25d0*/  FSEL R3, R75, -INF , P1 ;  /* 0xff8000004b037808 */ /* 0x002fe20000800000 */
[----:B------:R-:W-:Y:S01]  /*25e0*/  FMUL.FTZ R65, R76, UR10 ;  /* 0x0000000a4c417c20 */ /* 0x000fe20008410000 */
[----:B------:R-:W-:Y:S01]  /*25f0*/  FMNMX.FTZ R4, R33, R4, !PT ;  /* 0x0000000421047209 */ /* 0x000fe20007810000 */
[----:B------:R-:W-:Y:S01]  /*2600*/  FMUL.FTZ R75, R61, UR10 ;  /* 0x0000000a3d4b7c20 */ /* 0x000fe20008410000 */
[----:B------:R-:W-:Y:S01]  /*2610*/  ISETP.GT.AND P1, PT, R2, 0x69, PT ;  /* 0x000000690200780c */ /* 0x000fe20003f24270 */
[----:B------:R0:W1:Y:S01]  /*2620*/  MUFU.TANH R10, R82 ;  /* 0x00000052000a7308 */ /* 0x0000620000002400 */
[----:B--2---:R-:W-:Y:S01]  /*2630*/  FSEL R5, R5, -INF , P2 ;  /* 0xff80000005057808 */ /* 0x004fe20001000000 */
[----:B---3--:R-:W-:Y:S01]  /*2640*/  FMUL.FTZ R79, R68, UR10 ;  /* 0x0000000a444f7c20 */ /* 0x008fe20008410000 */
[----:B------:R-:W-:Y:S01]  /*2650*/  FMNMX.FTZ R4, R3, R4, !PT ;  /* 0x0000000403047209 */ /* 0x000fe20007810000 */
[----:B------:R-:W-:Y:S01]  /*2660*/  FMUL.FTZ R68, R80, UR10 ;  /* 0x0000000a50447c20 */ /* 0x000fe20008410000 */
[----:B------:R-:W-:Y:S01]  /*2670*/  ISETP.GT.AND P2, PT, R2, 0x70, PT ;  /* 0x000000700200780c */ /* 0x000fe20003f44270 */
[----:B------:R-:W-:Y:S01]  /*2680*/  FMUL.FTZ R61, R73, UR10 ;  /* 0x0000000a493d7c20 */ /* 0x000fe20008410000 */
[----:B------:R-:W-:Y:S01]  /*2690*/  FMNMX.FTZ R15, R5, R4, !PT ;  /* 0x00000004050f7209 */ /* 0x000fe20007810000 */
[----:B------:R-:W2:Y:S01]  /*26a0*/  MUFU.TANH R8, R83 ;  /* 0x0000005300087308 */ /* 0x000ea20000002400 */
[----:B----4-:R-:W-:Y:S01]  /*26b0*/  FSEL R12, R12, -INF , P1 ;  /* 0xff8000000c0c7808 */ /* 0x010fe20000800000 */
[----:B0-----:R-:W-:Y:S01]  /*26c0*/  FMUL.FTZ R82, R64, UR10 ;  /* 0x0000000a40527c20 */ /* 0x001fe20008410000 */
[----:B------:R-:W-:Y:S01]  /*26d0*/  ISETP.GT.AND P1, PT, R2, 0x71, PT ;  /* 0x000000710200780c */ /* 0x000fe20003f24270 */
[----:B------:R-:W-:Y:S01]  /*26e0*/  FMUL.FTZ R73, R84, UR10 ;  /* 0x0000000a54497c20 */ /* 0x000fe20008410000 */
[----:B------:R-:W-:Y:S01]  /*26f0*/  FMNMX.FTZ R15, R12, R15, !PT ;  /* 0x0000000f0c0f7209 */ /* 0x000fe20007810000 */
[----:B------:R-:W-:Y:S01]  /*2700*/  FMUL.FTZ R64, R77, UR10 ;  /* 0x0000000a4d407c20 */ /* 0x000fe20008410000 */
[----:B------:R-:W-:Y:S01]  /*2710*/  UMOV UR10, UR42 ;  /* 0x0000002a000a7c82 */ /* 0x000fe20008000000 */
[----:B------:R-:W0:Y:S01]  /*2720*/  MUFU.TANH R86, R86 ;  /* 0x0000005600567308 */ /* 0x000e220000002400 */
[----:B-1----:R-:W-:-:S02]  /*2730*/  FSEL R10, R10, -INF , P2 ;  /* 0xff8000000a0a7808 */ /* 0x002fc40001000000 */
[----:B------:R-:W-:Y:S02]  /*2740*/  ISETP.GT.AND P2, PT, R2, 0x78, PT ;  /* 0x000000780200780c */ /* 0x000fe40003f44270 */
[----:B------:R-:W-:-:S03]  /*2750*/  FMNMX.FTZ R15, R10, R15, !PT ;  /* 0x0000000f0a0f7209 */ /* 0x000fc60007810000 */
[----:B------:R-:W1:Y:S01]  /*2760*/  MUFU.TANH R87, R87 ;  /* 0x0000005700577308 */ /* 0x000e620000002400 */
[----:B--2---:R-:W-:Y:S02]  /*2770*/  FSEL R8, R8, -INF , P1 ;  /* 0xff80000008087808 */ /* 0x004fe40000800000 */
[----:B------:R-:W-:Y:S02]  /*2780*/  ISETP.GT.AND P1, PT, R2, 0x79, PT ;  /* 0x000000790200780c */ /* 0x000fe40003f24270 */
[----:B------:R-:W-:-:S03]  /*2790*/  FMNMX.FTZ R15, R8, R15, !PT ;  /* 0x0000000f080f7209 */ /* 0x000fc60007810000 */
[----:B------:R-:W-:Y:S01]  /*27a0*/  MUFU.TANH R7, R7 ;  /* 0x0000000700077308 */ /* 0x000fe20000002400 */
[----:B0-----:R-:W-:Y:S02]  /*27b0*/  FSEL R4, R86, -INF , P2 ;  /* 0xff80000056047808 */ /* 0x001fe40001000000 */
        /* <DEDUP_REMOVED lines=34> */
[----:B0-----:R-:W-:Y:S01]  /*29e0*/  FSEL R60, R29, -INF , P2 ;  /* 0xff8000001d3c7808 */ /* 0x001fe20001000000 */
[-CC-:B------:R-:W-:Y:S01]  /*29f0*/  FFMA.FTZ R100, R3, R15.reuse, -R14.reuse ;  /* 0x0000000f03647223 */ /* 0x180fe2000001080e */
[----:B------:R-:W-:Y:S01]  /*2a00*/  FSEL R44, R7, -INF , P1 ;  /* 0xff800000072c7808 */ /* 0x000fe20000800000 */
        /* <DEDUP_REMOVED lines=10> */
[----:B------:R-:W3:Y:S01]  /*2ab0*/  MUFU.TANH R34, R34 ;  /* 0x0000002200227308 */ /* 0x000ee20000002400 */
[----:B------:R-:W-:Y:S01]  /*2ac0*/  FMNMX.FTZ R7, R48, R7, !PT ;  /* 0x0000000730077209 */ /* 0x000fe20007810000 */
[-CC-:B------:R-:W-:Y:S01]  /*2ad0*/  FFMA.FTZ R26, R99, R15.reuse, -R14.reuse ;  /* 0x0000000f631a7223 */ /* 0x180fe2000001080e */
[----:B------:R-:W-:Y:S01]  /*2ae0*/  FSEL R52, R24, -INF , P1 ;  /* 0xff80000018347808 */ /* 0x000fe20000800000 */
[--C-:B------:R-:W-:Y:S01]  /*2af0*/  FFMA.FTZ R145, R97, R15, -R14.reuse ;  /* 0x0000000f61917223 */ /* 0x100fe2000001080e */
[----:B------:R-:W-:Y:S01]  /*2b00*/  FMNMX.FTZ R7, R50, R7, !PT ;  /* 0x0000000732077209 */ /* 0x000fe20007810000 */
        /* <DEDUP_REMOVED lines=32> */
[--C-:B------:R-:W-:Y:S01]  /*2d10*/  FFMA.FTZ R139, R53, R15, -R14.reuse ;  /* 0x0000000f358b7223 */ /* 0x100fe2000001080e */
[----:B---3--:R-:W-:Y:S01]  /*2d20*/  FSEL R34, R34, -INF , P2 ;  /* 0xff80000022227808 */ /* 0x008fe20001000000 */
[----:B------:R-:W0:Y:S01]  /*2d30*/  MUFU.TANH R40, R40 ;  /* 0x0000002800287308 */ /* 0x000e220000002400 */
[----:B------:R-:W-:Y:S01]  /*2d40*/  FMNMX.FTZ R7, R72, R7, !PT ;  /* 0x0000000748077209 */ /* 0x000fe20007810000 */
[-CC-:B------:R-:W-:Y:S01]  /*2d50*/  FFMA.FTZ R133, R49, R15.reuse, -R14.reuse ;  /* 0x0000000f31857223 */ /* 0x180fe2000001080e */
[----:B------:R-:W-:Y:S01]  /*2d60*/  ISETP.GT.AND P2, PT, R103, 0x38, PT ;  /* 0x000000386700780c */ /* 0x000fe20003f44270 */
[-CC-:B------:R-:W-:Y:S01]  /*2d70*/  FFMA.FTZ R92, R45, R15.reuse, -R14.reuse ;  /* 0x0000000f2d5c7223 */ /* 0x180fe2000001080e */
[----:B----4-:R-:W-:Y:S01]  /*2d80*/  FSEL R76, R32, -INF , P1 ;  /* 0xff800000204c7808 */ /* 0x010fe20000800000 */
[--C-:B------:R-:W-:Y:S01]  /*2d90*/  FFMA.FTZ R32, R67, R15, -R14.reuse ;  /* 0x0000000f43207223 */ /* 0x100fe2000001080e */
[----:B------:R-:W-:Y:S01]  /*2da0*/  FMNMX.FTZ R7, R34, R7, !PT ;  /* 0x0000000722077209 */ /* 0x000fe20007810000 */
[----:B------:R-:W3:Y:S01]  /*2db0*/  MUFU.TANH R74, R74 ;  /* 0x0000004a004a7308 */ /* 0x000ee20000002400 */
[----:B------:R-:W-:Y:S01]  /*2dc0*/  ISETP.GT.AND P1, PT, R103, 0x39, PT ;  /* 0x000000396700780c */ /* 0x000fe20003f24270 */
[-CC-:B------:R-:W-:Y:S01]  /*2dd0*/  FFMA.FTZ R135, R47, R15.reuse, -R14.reuse ;  /* 0x0000000f2f877223 */ /* 0x180fe2000001080e */
[----:B-----5:R-:W-:Y:S01]  /*2de0*/  FSEL R38, R38, -INF , P2 ;  /* 0xff80000026267808 */ /* 0x020fe20001000000 */
[--C-:B------:R-:W-:Y:S01]  /*2df0*/  FFMA.FTZ R129, R41, R15, -R14.reuse ;  /* 0x0000000f29817223 */ /* 0x100fe2000001080e */
[----:B------:R-:W-:Y:S01]  /*2e00*/  FMNMX.FTZ R7, R76, R7, !PT ;  /* 0x000000074c077209 */ /* 0x000fe20007810000 */
[----:B------:R-:W-:Y:S01]  /*2e10*/  UIADD3 UR7, UR10, UR48, -UR49 ;  /* 0x000000300a077290 */ /* 0x000fe2000fffe831 */
[C---:B------:R-:W-:Y:S01]  /*2e20*/  ISETP.GT.AND P2, PT, R103.reuse, 0x40, PT ;  /* 0x000000406700780c */ /* 0x040fe20003f44270 */
[----:B------:R-:W4:Y:S01]  /*2e30*/  MUFU.TANH R75, R75 ;  /* 0x0000004b004b7308 */ /* 0x000f220000002400 */
[----:B-1----:R-:W-:Y:S01]  /*2e40*/  FSEL R36, R36, -INF , P1 ;  /* 0xff80000024247808 */ /* 0x002fe20000800000 */
[----:B------:R-:W-:Y:S01]  /*2e50*/  USHF.R.S32.HI UR10, URZ, 0x1f, UR7 ;  /* 0x0000001f3f0a7899 */ /* 0x000fe20008011407 */
[----:B------:R-:W-:Y:S01]  /*2e60*/  FMNMX.FTZ R7, R38, R7, !PT ;  /* 0x0000000726077209 */ /* 0x000fe20007810000 */
[--C-:B------:R-:W-:Y:S01]  /*2e70*/  FFMA.FTZ R12, R12, R15, -R14.reuse ;  /* 0x0000000f0c0c7223 */ /* 0x100fe2000001080e */
[C---:B------:R-:W-:Y:S01]  /*2e80*/  ISETP.GT.AND P1, PT, R103.reuse, 0x41, PT ;  /* 0x000000416700780c */ /* 0x040fe20003f24270 */
[----:B------:R-:W-:Y:S01]  /*2e90*/  ULEA.HI UR10, UR10, UR7, URZ, 0x7 ;  /* 0x000000070a0a7291 */ /* 0x000fe2000f8f383f */
[----:B--2---:R-:W-:Y:S01]  /*2ea0*/  FSEL R42, R42, -INF , P2 ;  /* 0xff8000002a2a7808 */ /* 0x004fe20001000000 */
[----:B------:R-:W1:Y:S01]  /*2eb0*/  MUFU.TANH R82, R82 ;  /* 0x0000005200527308 */ /* 0x000e620000002400 */
[----:B------:R-:W-:Y:S01]  /*2ec0*/  FMNMX.FTZ R7, R36, R7, !PT ;  /* 0x0000000724077209 */ /* 0x000fe20007810000 */
[----:B------:R-:W-:Y:S01]  /*2ed0*/  USHF.R.S32.HI UR10, URZ, 0x7, UR10 ;  /* 0x000000073f0a7899 */ /* 0x000fe2000801140a */
[C---:B------:R-:W-:Y:S01]  /*2ee0*/  ISETP.GT.AND P2, PT, R103.reuse, 0x48, PT ;  /* 0x000000486700780c */ /* 0x040fe20003f44270 */
[--C-:B------:R-:W-:Y:S01]  /*2ef0*/  FFMA.FTZ R8, R8, R15, -R14.reuse ;  /* 0x0000000f08087223 */ /* 0x100fe2000001080e */
[----:B0-----:R-:W-:Y:S01]  /*2f00*/  FSEL R40, R40, -INF , P1 ;  /* 0xff80000028287808 */ /* 0x001fe20000800000 */
[----:B------:R-:W-:Y:S01]  /*2f10*/  UISETP.LT.AND UP0, UPT, URZ, UR10, UPT ;  /* 0x0000000a3f00728c */ /* 0x000fe2000bf01270 */
[----:B------:R-:W-:Y:S01]  /*2f20*/  FMNMX.FTZ R7, R42, R7, !PT ;  /* 0x000000072a077209 */ /* 0x000fe20007810000 */
[----:B------:R-:W0:Y:S01]  /*2f30*/  MUFU.TANH R78, R78 ;  /* 0x0000004e004e7308 */ /* 0x000e220000002400 */
[----:B------:R-:W-:Y:S01]  /*2f40*/  ISETP.GT.AND P1, PT, R103, 0x49, PT ;  /* 0x000000496700780c */ /* 0x000fe20003f24270 */
[----:B------:R-:W-:Y:S01]  /*2f50*/  USEL UR22, URZ, UR10, !UP0 ;  /* 0x0000000a3f167287 */ /* 0x000fe2000c000000 */
[----:B---3--:R-:W-:Y:S01]  /*2f60*/  FSEL R80, R74, -INF , P2 ;  /* 0xff8000004a507808 */ /* 0x008fe20001000000 */
[--C-:B------:R-:W-:Y:S01]  /*2f70*/  FFMA.FTZ R74, R59, R15, -R14.reuse ;  /* 0x0000000f3b4a7223 */ /* 0x100fe2000001080e */
[----:B------:R-:W-:Y:S01]  /*2f80*/  FMNMX.FTZ R7, R40, R7, !PT ;  /* 0x0000000728077209 */ /* 0x000fe20007810000 */
[----:B------:R-:W-:Y:S01]  /*2f90*/  FFMA.FTZ R2, R2, R15, -R14 ;  /* 0x0000000f02027223 */ /* 0x000fe2000001080e */
[----:B------:R-:W-:Y:S01]  /*2fa0*/  ISETP.GT.AND P2, PT, R103, 0x50, PT ;  /* 0x000000506700780c */ /* 0x000fe20003f44270 */
[----:B------:R-:W2:Y:S01]  /*2fb0*/  MUFU.TANH R79, R79 ;  /* 0x0000004f004f7308 */ /* 0x000ea20000002400 */
[----:B----4-:R-:W-:Y:S01]  /*2fc0*/  FSEL R84, R75, -INF , P1 ;  /* 0xff8000004b547808 */ /* 0x010fe20000800000 */
[----:B------:R-:W-:Y:S01]  /*2fd0*/  UISETP.GE.AND UP0, UPT, UR24, UR22, UPT ;  /* 0x000000161800728c */ /* 0x000fe2000bf06270 */
[----:B------:R-:W-:Y:S01]  /*2fe0*/  FMNMX.FTZ R7, R80, R7, !PT ;  /* 0x0000000750077209 */ /* 0x000fe20007810000 */
[----:B------:R-:W-:Y:S01]  /*2ff0*/  UPRMT UR6, UR43, 0x654, UR6 ;  /* 0x000006542b067896 */ /* 0x000fe20008000006 */
[----:B------:R-:W-:-:S02]  /*3000*/  ISETP.GT.AND P1, PT, R103, 0x51, PT ;  /* 0x000000516700780c */ /* 0x000fc40003f24270 */
[----:B-1----:R-:W-:Y:S01]  /*3010*/  FSEL R82, R82, -INF , P2 ;  /* 0xff80000052527808 */ /* 0x002fe20001000000 */
[----:B------:R-:W1:Y:S01]  /*3020*/  MUFU.TANH R58, R58 ;  /* 0x0000003a003a7308 */ /* 0x000e620000002400 */
[----:B------:R-:W-:Y:S02]  /*3030*/  FMNMX.FTZ R7, R84, R7, !PT ;  /* 0x0000000754077209 */ /* 0x000fe40007810000 */
[C---:B------:R-:W-:Y:S02]  /*3040*/  ISETP.GT.AND P2, PT, R103.reuse, 0x58, PT ;  /* 0x000000586700780c */ /* 0x040fe40003f44270 */
[----:B0-----:R-:W-:Y:S01]  /*3050*/  FSEL R78, R78, -INF , P1 ;  /* 0xff8000004e4e7808 */ /* 0x001fe20000800000 */
[----:B------:R-:W-:Y:S01]  /*3060*/  SYNCS.ARRIVE.TRANS64.RED.A1T0 RZ, [UR6], RZ ;  /* 0x000000ffffff79a7 */ /* 0x000fe20008100406 */
        /* <DEDUP_REMOVED lines=12> */
[----:B0-----:R-:W-:Y:S01]  /*3130*/  FSEL R88, R62, -INF , P2 ;  /* 0xff8000003e587808 */ /* 0x001fe20001000000 */
[----:B------:R-:W-:Y:S01]  /*3140*/  FFMA.FTZ R62, R55, R15, -R14 ;  /* 0x0000000f373e7223 */ /* 0x000fe2000001080e */
        /* <DEDUP_REMOVED lines=11> */
[----:B0-----:R-:W-:Y:S01]  /*3200*/  FSEL R98, R64, -INF , P1 ;  /* 0xff80000040627808 */ /* 0x001fe20000800000 */
[----:B------:R-:W-:Y:S01]  /*3210*/  FFMA.FTZ R64, R51, R15, -R14 ;  /* 0x0000000f33407223 */ /* 0x000fe2000001080e */
[----:B------:R-:W-:Y:S02]  /*3220*/  ISETP.GT.AND P1, PT, R103, 0x71, PT ;  /* 0x000000716700780c */ /* 0x000fe40003f24270 */
[----:B------:R-:W-:-:S03]  /*3230*/  FMNMX.FTZ R7, R98, R7, !PT ;  /* 0x0000000762077209 */ /* 0x000fc60007810000 */
[----:B------:R-:W0:Y:S01]  /*3240*/  MUFU.TANH R73, R73 ;  /* 0x0000004900497308 */ /* 0x000e220000002400 */
[----:B--2---:R-:W-:Y:S01]  /*3250*/  FSEL R104, R68, -INF , P2 ;  /* 0xff80000044687808 */ /* 0x004fe20001000000 */
[----:B------:R-:W-:Y:S01]  /*3260*/  FFMA.FTZ R68, R43, R15, -R14 ;  /* 0x0000000f2b447223 */ /* 0x000fe2000001080e */
        /* <DEDUP_REMOVED lines=180> */
[----:B------:R-:W-:Y:S02]  /*3db0*/  F2FP.BF16.F32.PACK_AB R124, R7, R88 ;  /* 0x00000058077c723e */ /* 0x000fe400000010ff */
[----:B------:R-:W-:-:S04]  /*3dc0*/  CS2R R88, SRZ ;  /* 0x0000000000587805 */ /* 0x000fc8000001ff00 */
        /* <DEDUP_REMOVED lines=40> */
[----:B------:R-:W-:Y:S01]  /*4050*/  MOV R119, RZ ;  /* 0x000000ff00777202 */ /* 0x000fe20000000f00 */
[----:B------:R-:W-:Y:S01]  /*4060*/  IMAD.MOV.U32 R3, RZ, RZ, R24 ;  /* 0x000000ffff037224 */ /* 0x000fe200078e0018 */
[----:B------:R-:W-:Y:S01]  /*4070*/  UMOV UR25, UR36 ;  /* 0x0000002400197c82 */ /* 0x000fe20008000000 */
[----:B------:R-:W-:Y:S01]  /*4080*/  UMOV UR23, UR37 ;  /* 0x0000002500177c82 */ /* 0x000fe20008000000 */
[----:B------:R-:W-:-:S05]  /*4090*/  ULDC UR21, c[0x0][0x9d8] ;  /* 0x0002760000157ab9 */ /* 0x000fca0000000800 */
.L_x_15090:
[----:B------:R-:W-:Y:S01]  /*40a0*/  ISETP.NE.AND P2, PT, RZ, UR44, PT ;  /* 0x0000002cff007c0c */ /* 0x000fe2000bf45270 */
[----:B------:R-:W-:-:S04]  /*40b0*/  UISETP.NE.AND UP0, UPT, UR23, 0x1, UPT ;  /* 0x000000011700788c */ /* 0x000fc8000bf05270 */
[----:B------:R-:W-:-:S04]  /*40c0*/  USEL UR36, URZ, 0x1, UP0 ;  /* 0x000000013f247887 */ /* 0x000fc80008000000 */
[----:B------:R-:W-:-:S04]  /*40d0*/  ULOP3.LUT UR36, UR25, UR36, URZ, 0x3c, !UPT ;  /* 0x0000002419247292 */ /* 0x000fc8000f8e3c3f */
[----:B------:R-:W-:Y:S08]  /*40e0*/  @P2 BRA `(.L_x_15080) ;  /* 0x0000000000382947 */ /* 0x000ff00003800000 */
[----:B------:R-:W-:Y:S05]  /*40f0*/  @!P0 BRA `(.L_x_15081) ;  /* 0x0000000000048947 */ /* 0x000fea0003800000 */
[----:B------:R-:W-:Y:S01]  /*4100*/  BPT.TRAP 0x1 ;  /* 0x000000040000795c */ /* 0x000fe20000300000 */
.L_x_15081:
        /* <DEDUP_REMOVED lines=9> */
.L_x_15082:
[----:B-1----:R-:W-:Y:S05]  /*41a0*/  @P1 BRA `(.L_x_15080) ;  /* 0x0000000000081947 */ /* 0x002fea0003800000 */
[----:B------:R-:W1:Y:S02]  /*41b0*/  SYNCS.PHASECHK.TRANS64.TRYWAIT P1, [UR6+0x16830], R5 ;  /* 0x01683005ff0075a7 */ /* 0x000e640008020146 */
[----:B-1----:R-:W-:Y:S05]  /*41c0*/  @!P1 BRA `(.L_x_15083) ;  /* 0x000000d000309947 */ /* 0x002fea0003800000 */
.L_x_15080:
        /* <DEDUP_REMOVED lines=28> */
.L_x_15085:
[----:B------:R-:W-:Y:S01]  /*4390*/  ULEA UR6, UR23, UR45, 0x3 ;  /* 0x0000002d17067291 */ /* 0x000fe2000f8e183f */
[----:B------:R-:W-:-:S05]  /*43a0*/  IMAD.U32 R5, RZ, RZ, UR25 ;  /* 0x00000019ff057e24 */ /* 0x000fca000f8e00ff */
[----:B------:R-:W-:-:S04]  /*43b0*/  SHF.L.U32 R5, R5, 0x1f, RZ ;  /* 0x0000001f05057819 */ /* 0x000fc800000006ff */
[----:B------:R0:W1:Y:S01]  /*43c0*/  SYNCS.PHASECHK.TRANS64.TRYWAIT P1, [UR6+0x16850], R5 ;  /* 0x01685005ff0075a7 */ /* 0x0000620008020146 */
[----:B------:R-:W-:Y:S05]  /*43d0*/  @!P0 BRA `(.L_x_15086) ;  /* 0x0000000000048947 */ /* 0x000fea0003800000 */
[----:B------:R-:W-:Y:S01]  /*43e0*/  BPT.TRAP 0x1 ;  /* 0x000000040000795c */ /* 0x000fe20000300000 */
.L_x_15086:
[----:B-1----:R-:W-:Y:S05]  /*43f0*/  @P1 BRA `(.L_x_15084) ;  /* 0x0000000000081947 */ /* 0x002fea0003800000 */
[----:B------:R-:W1:Y:S02]  /*4400*/  SYNCS.PHASECHK.TRANS64.TRYWAIT P1, [UR6+0x16850], R5 ;  /* 0x01685005ff0075a7 */ /* 0x000e640008020146 */
[----:B-1----:R-:W-:Y:S05]  /*4410*/  @!P1 BRA `(.L_x_15087) ;  /* 0x000000cc00b49947 */ /* 0x002fea0003800000 */
.L_x_15084:
        /* <DEDUP_REMOVED lines=51> */
.L_x_15088:
[----:B------:R-:W-:Y:S01]  /*4750*/  UISETP.NE.AND UP0, UPT, UR50, URZ, UPT ;  /* 0x0000003f3200728c */ /* 0x000fe2000bf05270 */
[----:B------:R-:W-:Y:S02]  /*4760*/  VIADD R123, R17, UR42 ;  /* 0x0000002a117b7c36 */ /* 0x000fe40008000000 */
[----:B------:R-:W-:Y:S01]  /*4770*/  FMUL.FTZ R138, R28, UR21 ;  /* 0x000000151c8a7c20 */ /* 0x000fe20008410000 */
[----:B------:R-:W-:Y:S01]  /*4780*/  FMUL.FTZ R20, R46, UR21 ;  /* 0x000000152e147c20 */ /* 0x000fe20008410000 */
[----:B------:R-:W-:Y:S01]  /*4790*/  FMUL.FTZ R134, R24, UR21 ;  /* 0x0000001518867c20 */ /* 0x000fe20008410000 */
[----:B------:R-:W-:Y:S01]  /*47a0*/  FMUL.FTZ R7, R30, UR21 ;  /* 0x000000151e077c20 */ /* 0x000fe20008410000 */
[----:B------:R-:W-:Y:S01]  /*47b0*/  PLOP3.LUT P1, PT, PT, PT, UP0, 0x80, 0x0 ;  /* 0x000000000000781c */ /* 0x000fe20003f2f008 */
[----:B------:R-:W-:Y:S01]  /*47c0*/  FMUL.FTZ R136, R25, UR21 ;  /* 0x0000001519887c20 */ /* 0x000fe20008410000 */
[----:B------:R-:W-:Y:S01]  /*47d0*/  PLOP3.LUT P2, PT, PT, PT, UP0, 0x80, 0x0 ;  /* 0x000000000000781c */ /* 0x000fe20003f4f008 */
[----:B------:R-:W-:Y:S01]  /*47e0*/  IMAD.U32 R30, RZ, RZ, UR49 ;  /* 0x00000031ff1e7e24 */ /* 0x000fe2000f8e00ff */
[----:B------:R-:W1:Y:S01]  /*47f0*/  MUFU.TANH R134, R134 ;  /* 0x0000008600867308 */ /* 0x000e620000002400 */
[----:B------:R-:W-:Y:S01]  /*4800*/  @UP0 ULDC UR6, c[0x0][0x44c] ;  /* 0x0001130000060ab9 */ /* 0x000fe20000000800 */
[----:B------:R-:W-:Y:S01]  /*4810*/  FMUL.FTZ R132, R29, UR21 ;  /* 0x000000151d847c20 */ /* 0x000fe20008410000 */
[----:B------:R-:W-:Y:S01]  /*4820*/  FMUL.FTZ R128, R33, UR21 ;  /* 0x0000001521807c20 */ /* 0x000fe20008410000 */
[----:B------:R-:W-:Y:S01]  /*4830*/  FMUL.FTZ R130, R32, UR21 ;  /* 0x0000001520827c20 */ /* 0x000fe20008410000 */
[----:B------:R-:W-:Y:S01]  /*4840*/  FMUL.FTZ R126, R36, UR21 ;  /* 0x00000015247e7c20 */ /* 0x000fe20008410000 */
[----:B------:R-:W-:Y:S01]  /*4850*/  FMUL.FTZ R8, R31, UR21 ;  /* 0x000000151f087c20 */ /* 0x000fe20008410000 */
[----:B------:R-:W-:Y:S01]  /*4860*/  FMUL.FTZ R124, R37, UR21 ;  /* 0x00000015257c7c20 */ /* 0x000fe20008410000 */
[----:B------:R-:W2:Y:S01]  /*4870*/  MUFU.TANH R136, R136 ;  /* 0x0000008800887308 */ /* 0x000ea20000002400 */
        /* <DEDUP_REMOVED lines=10> */
[----:B------:R-:W4:Y:S01]  /*4920*/  SHFL.IDX PT, R46, R123, RZ, 0x1c1f ;  /* 0x001c1fff7b2e7589 */ /* 0x000f2200000e0000 */
[----:B------:R-:W-:Y:S01]  /*4930*/  FMUL.FTZ R34, R45, UR21 ;  /* 0x000000152d227c20 */ /* 0x000fe20008410000 */
[----:B------:R-:W-:Y:S01]  /*4940*/  FMUL.FTZ R36, R48, UR21 ;  /* 0x0000001530247c20 */ /* 0x000fe20008410000 */
[----:B------:R-:W-:Y:S01]  /*4950*/  FMUL.FTZ R32, R49, UR21 ;  /* 0x0000001531207c20 */ /* 0x000fe20008410000 */
[----:B------:R-:W-:Y:S01]  /*4960*/  MOV R121, UR6 ;  /* 0x0000000600797c02 */ /* 0x000fe20008000f00 */
[----:B------:R-:W5:Y:S01]  /*4970*/  MUFU.TANH R132, R132 ;  /* 0x0000008400847308 */ /* 0x000f620000002400 */
[----:B------:R-:W-:Y:S01]  /*4980*/  FMUL.FTZ R11, R38, UR21 ;  /* 0x00000015260b7c20 */ /* 0x000fe20008410000 */
[----:B------:R-:W-:Y:S01]  /*4990*/  FMUL.FTZ R38, R52, UR21 ;  /* 0x0000001534267c20 */ /* 0x000fe20008410000 */
[----:B------:R-:W-:Y:S01]  /*49a0*/  FMUL.FTZ R40, R53, UR21 ;  /* 0x0000001535287c20 */ /* 0x000fe20008410000 */
[----:B------:R-:W-:-:S02]  /*49b0*/  IMAD R121, R16, -0x2, R121 ;  /* 0xfffffffe10797824 */ /* 0x000fc400078e0279 */
[----:B------:R-:W-:Y:S01]  /*49c0*/  FMUL.FTZ R25, R50, UR21 ;  /* 0x0000001532197c20 */ /* 0x000fe20008410000 */
[----:B------:R-:W-:Y:S01]  /*49d0*/  FMUL.FTZ R13, R42, UR21 ;  /* 0x000000152a0d7c20 */ /* 0x000fe20008410000 */
[----:B------:R-:W-:Y:S01]  /*49e0*/  FMUL.FTZ R42, R56, UR21 ;  /* 0x00000015382a7c20 */ /* 0x000fe20008410000 */
[----:B------:R-:W0:Y:S01]  /*49f0*/  MUFU.TANH R130, R130 ;  /* 0x0000008200827308 */ /* 0x000e220000002400 */
[----:B------:R-:W-:Y:S01]  /*4a00*/  IADD3 R121, -R30, UR48, R121 ;  /* 0x000000301e797c10 */ /* 0x000fe2000fffe179 */
        /* <DEDUP_REMOVED lines=9> */
[----:B----4-:R-:W-:-:S02]  /*4aa0*/  IMAD.IADD R33, R121, 0x1, R46 ;  /* 0x0000000179217824 */ /* 0x010fc400078e022e */
[----:B------:R-:W-:Y:S01]  /*4ab0*/  FMUL.FTZ R46, R61, UR21 ;  /* 0x000000153d2e7c20 */ /* 0x000fe20008410000 */
[----:B------:R-:W-:Y:S01]  /*4ac0*/  FMUL.FTZ R69, R69, UR21 ;  /* 0x0000001545457c20 */ /* 0x000fe20008410000 */
[----:B------:R-:W-:Y:S01]  /*4ad0*/  FMUL.FTZ R72, R72, UR21 ;  /* 0x0000001548487c20 */ /* 0x000fe20008410000 */
[----:B------:R-:W-:Y:S01]  /*4ae0*/  FMUL.FTZ R73, R73, UR21 ;  /* 0x0000001549497c20 */ /* 0x000fe20008410000 */
[C---:B------:R-:W-:Y:S01]  /*4af0*/  ISETP.GT.AND P1, PT, R33.reuse, RZ, PT ;  /* 0x000000ff2100720c */ /* 0x040fe20003f24270 */
[----:B------:R-:W4:Y:S01]  /*4b00*/  MUFU.TANH R126, R126 ;  /* 0x0000007e007e7308 */ /* 0x000f220000002400 */
        /* <DEDUP_REMOVED lines=13> */
[----:B------:R-:W-:Y:S01]  /*4be0*/  FMUL.FTZ R85, R85, UR21 ;  /* 0x0000001555557c20 */ /* 0x000fe20008410000 */
[----:B------:R-:W-:Y:S01]  /*4bf0*/  FMNMX.FTZ R31, R136, R31, !PT ;  /* 0x0000001f881f7209 */ /* 0x000fe20007810000 */
[----:B------:R-:W2:Y:S01]  /*4c00*/  MUFU.TANH R120, R120 ;  /* 0x0000007800787308 */ /* 0x000ea20000002400 */
[----:B------:R-:W-:Y:S01]  /*4c10*/  ISETP.GT.AND P1, PT, R33, 0x10, PT ;  /* 0x000000102100780c */ /* 0x000fe20003f24270 */
[----:B------:R-:W-:Y:S01]  /*4c20*/  FMUL.FTZ R10, R35, UR21 ;  /* 0x00000015230a7c20 */ /* 0x000fe20008410000 */
[----:B-----5:R-:W-:Y:S01]  /*4c30*/  FSEL R132, R132, -INF , P2 ;  /* 0xff80000084847808 */ /* 0x020fe20001000000 */
[----:B------:R-:W-:Y:S01]  /*4c40*/  FMUL.FTZ R35, R66, UR21 ;  /* 0x0000001542237c20 */ /* 0x000fe20008410000 */
[----:B------:R-:W-:Y:S01]  /*4c50*/  FMNMX.FTZ R31, R138, R31, !PT ;  /* 0x0000001f8a1f7209 */ /* 0x000fe20007810000 */
[----:B------:R-:W3:Y:S01]  /*4c60*/  SHFL.IDX PT, R66, R123, 0x1, 0x1c1f ;  /* 0x003c1f007b427f89 */ /* 0x000ee200000e0000 */
[----:B------:R-:W-:Y:S01]  /*4c70*/  ISETP.GT.AND P2, PT, R33, 0x11, PT ;  /* 0x000000112100780c */ /* 0x000fe20003f44270 */
[----:B------:R-:W5:Y:S01]  /*4c80*/  MUFU.TANH R15, R15 ;  /* 0x0000000f000f7308 */ /* 0x000f620000002400 */
[----:B0-----:R-:W-:Y:S01]  /*4c90*/  FSEL R130, R130, -INF , P1 ;  /* 0xff80000082827808 */ /* 0x001fe20000800000 */
[----:B------:R-:W-:Y:S01]  /*4ca0*/  FMUL.FTZ R5, R26, UR21 ;  /* 0x000000151a057c20 */ /* 0x000fe20008410000 */
[----:B------:R-:W-:Y:S01]  /*4cb0*/  FMNMX.FTZ R31, R132, R31, !PT ;  /* 0x0000001f841f7209 */ /* 0x000fe20007810000 */
[----:B------:R-:W-:Y:S01]  /*4cc0*/  FMUL.FTZ R12, R39, UR21 ;  /* 0x00000015270c7c20 */ /* 0x000fe20008410000 */
[----:B------:R-:W-:Y:S01]  /*4cd0*/  ISETP.GT.AND P1, PT, R33, 0x18, PT ;  /* 0x000000182100780c */ /* 0x000fe20003f24270 */
[----:B------:R-:W-:Y:S01]  /*4ce0*/  FMUL.FTZ R28, R55, UR21 ;  /* 0x00000015371c7c20 */ /* 0x000fe20008410000 */
[----:B------:R-:W-:Y:S01]  /*4cf0*/  FSEL R128, R128, -INF , P2 ;  /* 0xff80000080807808 */ /* 0x000fe20001000000 */
[----:B------:R-:W0:Y:S01]  /*4d00*/  MUFU.TANH R24, R24 ;  /* 0x0000001800187308 */ /* 0x000e220000002400 */
[----:B------:R-:W-:Y:S01]  /*4d10*/  FMNMX.FTZ R31, R130, R31, !PT ;  /* 0x0000001f821f7209 */ /* 0x000fe20007810000 */
[----:B------:R-:W-:Y:S01]  /*4d20*/  FMUL.FTZ R39, R70, UR21 ;  /* 0x0000001546277c20 */ /* 0x000fe20008410000 */
[----:B------:R-:W-:Y:S01]  /*4d30*/  ISETP.GT.AND P2, PT, R33, 0x19, PT ;  /* 0x000000192100780c */ /* 0x000fe20003f44270 */
[----:B------:R-:W-:Y:S01]  /*4d40*/  FMUL.FTZ R14, R43, UR21 ;  /* 0x000000152b0e7c20 */ /* 0x000fe20008410000 */
[----:B----4-:R-:W-:Y:S01]  /*4d50*/  FSEL R126, R126, -INF , P1 ;  /* 0xff8000007e7e7808 */ /* 0x010fe20000800000 */
[----:B------:R-:W-:Y:S01]  /*4d60*/  FMUL.FTZ R43, R74, UR21 ;  /* 0x000000154a2b7c20 */ /* 0x000fe20008410000 */
[----:B------:R-:W-:Y:S01]  /*4d70*/  FMNMX.FTZ R31, R128, R31, !PT ;  /* 0x0000001f801f7209 */ /* 0x000fe20007810000 */
[----:B------:R-:W4:Y:S01]  /*4d80*/  MUFU.TANH R34, R34 ;  /* 0x0000002200227308 */ /* 0x000f220000002400 */
        /* <DEDUP_REMOVED lines=14> */
[----:B-----5:R-:W-:Y:S01]  /*4e70*/  FSEL R52, R15, -INF , P2 ;  /* 0xff8000000f347808 */ /* 0x020fe20001000000 */
        /* <DEDUP_REMOVED lines=17> */
[----:B-1----:R-:W-:Y:S01]  /*4f90*/  FSEL R36, R36, -INF , P1 ;  /* 0xff80000024247808 */ /* 0x002fe20000800000 */
[----:B------:R-:W-:Y:S01]  /*4fa0*/  ULEA UR6, UR37, UR45, 0x3 ;  /* 0x0000002d25067291 */ /* 0x000fe2000f8e183f */
[----:B------:R-:W-:-:S02]  /*4fb0*/  FMNMX.FTZ R31, R34, R31, !PT ;  /* 0x0000001f221f7209 */ /* 0x000fc40007810000 */
[C---:B------:R-:W-:Y:S01]  /*4fc0*/  ISETP.GT.AND P1, PT, R33.reuse, 0x38, PT ;  /* 0x000000382100780c */ /* 0x040fe20003f24270 */
[----:B------:R-:W-:Y:S01]  /*4fd0*/  UIADD3 UR6, UR6, 0x16840, URZ ;  /* 0x0001684006067890 */ /* 0x000fe2000fffe03f */
[----:B--2---:R-:W-:Y:S01]  /*4fe0*/  FSEL R32, R32, -INF , P2 ;  /* 0xff80000020207808 */ /* 0x004fe20001000000 */
[----:B------:R-:W1:Y:S01]  /*4ff0*/  MUFU.TANH R42, R42 ;  /* 0x0000002a002a7308 */ /* 0x000e620000002400 */
[----:B------:R-:W-:Y:S01]  /*5000*/  FMNMX.FTZ R31, R36, R31, !PT ;  /* 0x0000001f241f7209 */ /* 0x000fe20007810000 */
[----:B------:R-:W-:Y:S01]  /*5010*/  UPRMT UR6, UR43, 0x654, UR6 ;  /* 0x000006542b067896 */ /* 0x000fe20008000006 */
[C---:B------:R-:W-:Y:S02]  /*5020*/  ISETP.GT.AND P2, PT, R33.reuse, 0x39, PT ;  /* 0x000000392100780c */ /* 0x040fe40003f44270 */
[----:B0-----:R-:W-:Y:S02]  /*5030*/  FSEL R38, R38, -INF , P1 ;  /* 0xff80000026267808 */ /* 0x001fe40000800000 */
[----:B------:R-:W-:Y:S01]  /*5040*/  FMNMX.FTZ R31, R32, R31, !PT ;  /* 0x0000001f201f7209 */ /* 0x000fe20007810000 */
[----:B------:R-:W0:Y:S01]  /*5050*/  MUFU.TANH R44, R44 ;  /* 0x0000002c002c7308 */ /* 0x000e220000002400 */
[----:B------:R-:W-:-:S02]  /*5060*/  ISETP.GT.AND P1, PT, R33, 0x40, PT ;  /* 0x000000402100780c */ /* 0x000fc40003f24270 */
[----:B----4-:R-:W-:Y:S01]  /*5070*/  FSEL R40, R40, -INF , P2 ;  /* 0xff80000028287808 */ /* 0x010fe20001000000 */
[----:B------:R-:W-:Y:S01]  /*5080*/  SYNCS.ARRIVE.TRANS64.RED.A1T0 RZ, [UR6], RZ ;  /* 0x000000ffffff79a7 */ /* 0x000fe20008100406 */
        /* <DEDUP_REMOVED lines=46> */
[----:B------:R-:W-:Y:S01]  /*5370*/  FMNMX.FTZ R15, R72, R31, !PT ;  /* 0x0000001f480f7209 */ /* 0x000fe20007810000 */
[----:B------:R-:W-:Y:S02]  /*5380*/  FMUL.FTZ R31, R62, UR21 ;  /* 0x000000153e1f7c20 */ /* 0x000fe40008410000 */
[----:B------:R-:W0:Y:S01]  /*5390*/  MUFU.TANH R81, R81 ;  /* 0x0000005100517308 */ /* 0x000e220000002400 */
[----:B--2---:R-:W-:Y:S02]  /*53a0*/  FSEL R76, R77, -INF , P2 ;  /* 0xff8000004d4c7808 */ /* 0x004fe40001000000 */
[----:B------:R-:W-:-:S02]  /*53b0*/  ISETP.GT.AND P2, PT, R33, 0x71, PT ;  /* 0x000000712100780c */ /* 0x000fc40003f44270 */
[----:B------:R-:W-:-:S03]  /*53c0*/  FMNMX.FTZ R15, R76, R15, !PT ;  /* 0x0000000f4c0f7209 */ /* 0x000fc60007810000 */
[----:B------:R-:W2:Y:S01]  /*53d0*/  MUFU.TANH R84, R84 ;  /* 0x0000005400547308 */ /* 0x000ea20000002400 */
[----:B-1----:R-:W-:Y:S02]  /*53e0*/  FSEL R62, R80, -INF , P1 ;  /* 0xff800000503e7808 */ /* 0x002fe40000800000 */
[----:B------:R-:W-:Y:S02]  /*53f0*/  ISETP.GT.AND P1, PT, R33, 0x78, PT ;  /* 0x000000782100780c */ /* 0x000fe40003f24270 */
[----:B------:R-:W-:-:S03]  /*5400*/  FMNMX.FTZ R15, R62, R15, !PT ;  /* 0x0000000f3e0f7209 */ /* 0x000fc60007810000 */
[----:B------:R-:W1:Y:S01]  /*5410*/  MUFU.TANH R85, R85 ;  /* 0x0000005500557308 */ /* 0x000e620000002400 */
[----:B0-----:R-:W-:Y:S02]  /*5420*/  FSEL R80, R81, -INF , P2 ;  /* 0xff80000051507808 */ /* 0x001fe40001000000 */
[----:B------:R-:W-:Y:S01]  /*5430*/  ISETP.GT.AND P2, PT, R33, 0x79, PT ;  /* 0x000000792100780c */ /* 0x000fe20003f44270 */
[----:B------:R-:W-:Y:S01]  /*5440*/  FMUL.FTZ R33, R63, UR21 ;  /* 0x000000153f217c20 */ /* 0x000fe20008410000 */
[----:B------:R-:W-:Y:S01]  /*5450*/  FMNMX.FTZ R15, R80, R15, !PT ;  /* 0x0000000f500f7209 */ /* 0x000fe20007810000 */
[----:B---3--:R-:W-:Y:S02]  /*5460*/  IMAD.IADD R63, R121, 0x1, R66 ;  /* 0x00000001793f7824 */ /* 0x008fe400078e0242 */
[----:B------:R-:W0:Y:S01]  /*5470*/  MUFU.TANH R5, R5 ;  /* 0x0000000500057308 */ /* 0x000e220000002400 */
[----:B--2---:R-:W-:Y:S02]  /*5480*/  FSEL R84, R84, -INF , P1 ;  /* 0xff80000054547808 */ /* 0x004fe40000800000 */
[----:B------:R-:W-:-:S02]  /*5490*/  ISETP.GT.AND P3, PT, R63, 0x1, PT ;  /* 0x000000013f00780c */ /* 0x000fc40003f64270 */
[----:B------:R-:W-:-:S03]  /*54a0*/  FMNMX.FTZ R15, R84, R15, !PT ;  /* 0x0000000f540f7209 */ /* 0x000fc60007810000 */
[----:B------:R-:W2:Y:S01]  /*54b0*/  MUFU.TANH R6, R6 ;  /* 0x0000000600067308 */ /* 0x000ea20000002400 */
[----:B-1----:R-:W-:Y:S02]  /*54c0*/  FSEL R122, R85, -INF , P2 ;  /* 0xff800000557a7808 */ /* 0x002fe40001000000 */
[----:B------:R-:W-:Y:S02]  /*54d0*/  ISETP.GT.AND P2, PT, R63, RZ, PT ;  /* 0x000000ff3f00720c */ /* 0x000fe40003f44270 */
[----:B------:R-:W-:-:S03]  /*54e0*/  FMNMX.FTZ R15, R122, R15, !PT ;  /* 0x0000000f7a0f7209 */ /* 0x000fc60007810000 */
[----:B------:R-:W1:Y:S01]  /*54f0*/  MUFU.TANH R7, R7 ;  /* 0x0000000700077308 */ /* 0x000e620000002400 */
[----:B0-----:R-:W-:Y:S01]  /*5500*/  FSEL R5, R5, -INF , P2 ;  /* 0xff80000005057808 */ /* 0x001fe20001000000 */
[----:B------:R-:W0:Y:S01]  /*5510*/  SHFL.BFLY PT, R24, R15, 0x2, 0x1f ;  /* 0x0c401f000f187f89 */ /* 0x000e2200000e0000 */
[----:B------:R-:W-:Y:S02]  /*5520*/  ISETP.GT.AND P2, PT, R63, 0x8, PT ;  /* 0x000000083f00780c */ /* 0x000fe40003f44270 */
[----:B------:R-:W-:-:S03]  /*5530*/  FMNMX.FTZ R65, R5, R4, !PT ;  /* 0x0000000405417209 */ /* 0x000fc60007810000 */
[----:B------:R-:W3:Y:S01]  /*5540*/  MUFU.TANH R8, R8 ;  /* 0x0000000800087308 */ /* 0x000ee20000002400 */
        /* <DEDUP_REMOVED lines=8> */
[----:B---3--:R-:W-:Y:S02]  /*55d0*/  FSEL R8, R8, -INF , P3 ;  /* 0xff80000008087808 */ /* 0x008fe40001800000 */
[----:B0-----:R-:W-:Y:S02]  /*55e0*/  FMNMX.FTZ R24, R15, R24, !PT ;  /* 0x000000180f187209 */ /* 0x001fe40007810000 */
[----:B------:R-:W0:Y:S01]  /*55f0*/  LDC R15, c[0x0][0x988] ;  /* 0x00026200ff0f7b82 */ /* 0x000e220000000800 */
[----:B------:R-:W-:Y:S02]  /*5600*/  ISETP.GT.AND P3, PT, R63, 0x11, PT ;  /* 0x000000113f00780c */ /* 0x000fe40003f64270 */
[----:B------:R-:W3:Y:S01]  /*5610*/  MUFU.TANH R11, R11 ;  /* 0x0000000b000b7308 */ /* 0x000ee20000002400 */
[----:B------:R-:W4:Y:S01]  /*5620*/  SHFL.BFLY PT, R55, R24, 0x1, 0x1f ;  /* 0x0c201f0018377f89 */ /* 0x000f2200000e0000 */
[----:B--2---:R-:W-:-:S02]  /*5630*/  FSEL R74, R9, -INF , P2 ;  /* 0xff800000094a7808 */ /* 0x004fc40001000000 */
[----:B------:R-:W-:Y:S02]  /*5640*/  FMNMX.FTZ R65, R8, R65, !PT ;  /* 0x0000004108417209 */ /* 0x000fe40007810000 */
[C---:B------:R-:W-:Y:S02]  /*5650*/  ISETP.GT.AND P2, PT, R63.reuse, 0x18, PT ;  /* 0x000000183f00780c */ /* 0x040fe40003f44270 */
[----:B------:R-:W2:Y:S01]  /*5660*/  MUFU.TANH R12, R12 ;  /* 0x0000000c000c7308 */ /* 0x000ea20000002400 */
[----:B-1----:R-:W-:Y:S02]  /*5670*/  FSEL R10, R10, -INF , P3 ;  /* 0xff8000000a0a7808 */ /* 0x002fe40001800000 */
[----:B------:R-:W-:Y:S02]  /*5680*/  FMNMX.FTZ R65, R74, R65, !PT ;  /* 0x000000414a417209 */ /* 0x000fe40007810000 */
[----:B------:R-:W-:Y:S02]  /*5690*/  ISETP.GT.AND P3, PT, R63, 0x19, PT ;  /* 0x000000193f00780c */ /* 0x000fe40003f64270 */
[----:B------:R-:W-:Y:S01]  /*56a0*/  FMNMX.FTZ R65, R10, R65, !PT ;  /* 0x000000410a417209 */ /* 0x000fe20007810000 */
[----:B------:R-:W1:Y:S01]  /*56b0*/  MUFU.TANH R13, R13 ;  /* 0x0000000d000d7308 */ /* 0x000e620000002400 */
        /* <DEDUP_REMOVED lines=9> */
[----:B-1----:R-:W-:Y:S01]  /*5750*/  FSEL R82, R13, -INF , P2 ;  /* 0xff8000000d527808 */ /* 0x002fe20001000000 */
[----:B0-----:R-:W-:Y:S01]  /*5760*/  FMUL.FTZ R55, R24, R15 ;  /* 0x0000000f18377220 */ /* 0x001fe20000410000 */
        /* <DEDUP_REMOVED lines=301> */
.L_x_15089:
        /* <DEDUP_REMOVED lines=78> */
.L_x_15079:
[----:B------:R-:W-:-:S13]  /*6f20*/  ISETP.LE.AND P1, PT, RZ, UR24, PT ;  /* 0x00000018ff007c0c */ /* 0x000fda000bf23270 */
[----:B------:R-:W-:Y:S05]  /*6f30*/  @!P1 BRA `(.L_x_15091) ;  /* 0x00000024003c9947 */ /* 0x000fea0003800000 */
[----:B------:R-:W-:Y:S01]  /*6f40*/  MOV R4, R6 ;  /* 0x0000000600047202 */ /* 0x000fe20000000f00 */
[----:B------:R-:W-:Y:S01]  /*6f50*/  IMAD.MOV.U32 R3, RZ, RZ, R24 ;  /* 0x000000ffff037224 */ /* 0x000fe200078e0018 */
[----:B------:R-:W-:Y:S01]  /*6f60*/  UMOV UR23, UR36 ;  /* 0x0000002400177c82 */ /* 0x000fe20008000000 */
[----:B------:R-:W-:Y:S01]  /*6f70*/  UMOV UR21, UR37 ;  /* 0x0000002500157c82 */ /* 0x000fe20008000000 */
[----:B------:R-:W-:-:S05]  /*6f80*/  ULDC UR22, c[0x0][0x9d8] ;  /* 0x0002760000167ab9 */ /* 0x000fca0000000800 */
.L_x_15102:
        /* <DEDUP_REMOVED lines=9> */
.L_x_15093:
[----:B------:R-:W-:Y:S01]  /*7020*/  ULEA UR6, UR37, UR45, 0x3 ;  /* 0x0000002d25067291 */ /* 0x000fe2000f8e183f */
[----:B------:R-:W-:-:S05]  /*7030*/  IMAD.U32 R5, RZ, RZ, UR36 ;  /* 0x00000024ff057e24 */ /* 0x000fca000f8e00ff */
[----:B------:R-:W-:-:S04]  /*7040*/  SHF.L.U32 R5, R5, 0x1f, RZ ;  /* 0x0000001f05057819 */ /* 0x000fc800000006ff */
[----:B------:R0:W1:Y:S01]  /*7050*/  SYNCS.PHASECHK.TRANS64.TRYWAIT P1, [UR6+0x16830], R5 ;  /* 0x01683005ff0075a7 */ /* 0x0000620008020146 */
[----:B------:R-:W-:Y:S05]  /*7060*/  @!P0 BRA `(.L_x_15094) ;  /* 0x0000000000048947 */ /* 0x000fea0003800000 */
[----:B------:R-:W-:Y:S01]  /*7070*/  BPT.TRAP 0x1 ;  /* 0x000000040000795c */ /* 0x000fe20000300000 */
.L_x_15094:
[----:B-1----:R-:W-:Y:S05]  /*7080*/  @P1 BRA `(.L_x_15092) ;  /* 0x0000000000081947 */ /* 0x002fea0003800000 */
[----:B------:R-:W1:Y:S02]  /*7090*/  SYNCS.PHASECHK.TRANS64.TRYWAIT P1, [UR6+0x16830], R5 ;  /* 0x01683005ff0075a7 */ /* 0x000e640008020146 */
[----:B-1----:R-:W-:Y:S05]  /*70a0*/  @!P1 BRA `(.L_x_15095) ;  /* 0x000000a000a89947 */ /* 0x002fea0003800000 */
.L_x_15092:
        /* <DEDUP_REMOVED lines=25> */
.L_x_15097:
[----:B------:R-:W-:Y:S01]  /*7240*/  ULEA UR6, UR21, UR45, 0x3 ;  /* 0x0000002d15067291 */ /* 0x000fe2000f8e183f */
[----:B------:R-:W-:-:S05]  /*7250*/  IMAD.U32 R5, RZ, RZ, UR23 ;  /* 0x00000017ff057e24 */ /* 0x000fca000f8e00ff */
[----:B------:R-:W-:-:S04]  /*7260*/  SHF.L.U32 R5, R5, 0x1f, RZ ;  /* 0x0000001f05057819 */ /* 0x000fc800000006ff */
[----:B------:R0:W1:Y:S01]  /*7270*/  SYNCS.PHASECHK.TRANS64.TRYWAIT P1, [UR6+0x16850], R5 ;  /* 0x01685005ff0075a7 */ /* 0x0000620008020146 */
[----:B------:R-:W-:Y:S05]  /*7280*/  @!P0 BRA `(.L_x_15098) ;  /* 0x0000000000048947 */ /* 0x000fea0003800000 */
[----:B------:R-:W-:Y:S01]  /*7290*/  BPT.TRAP 0x1 ;  /* 0x000000040000795c */ /* 0x000fe20000300000 */
.L_x_15098:
[----:B-1----:R-:W-:Y:S05]  /*72a0*/  @P1 BRA `(.L_x_15096) ;  /* 0x0000000000081947 */ /* 0x002fea0003800000 */
[----:B------:R-:W1:Y:S02]  /*72b0*/  SYNCS.PHASECHK.TRANS64.TRYWAIT P1, [UR6+0x16850], R5 ;  /* 0x01685005ff0075a7 */ /* 0x000e640008020146 */
[----:B-1----:R-:W-:Y:S05]  /*72c0*/  @!P1 BRA `(.L_x_15099) ;  /* 0x000000a000389947 */ /* 0x002fea0003800000 */
.L_x_15096:
        /* <DEDUP_REMOVED lines=51> */
.L_x_15100:
        /* <DEDUP_REMOVED lines=407> */
.L_x_15101:
        /* <DEDUP_REMOVED lines=76> */
.L_x_15091:
[----:B------:R-:W-:Y:S06]  /*9430*/  BAR.ARV 0x8, 0x200 ;  /* 0x0208000000007b1d */ /* 0x000fec0000002000 */
[----:B------:R-:W-:Y:S05]  /*9440*/  @!P0 BRA `(.L_x_15103) ;  /* 0x0000000000048947 */ /* 0x000fea0003800000 */
[----:B------:R-:W-:Y:S01]  /*9450*/  BPT.TRAP 0x1 ;  /* 0x000000040000795c */ /* 0x000fe20000300000 */
.L_x_15103:
[----:B------:R-:W-:Y:S01]  /*9460*/  ULEA UR5, UR37, UR45, 0x3 ;  /* 0x0000002d25057291 */ /* 0x000fe2000f8e183f */
[----:B------:R-:W-:-:S05]  /*9470*/  IMAD.U32 R3, RZ, RZ, UR36 ;  /* 0x00000024ff037e24 */ /* 0x000fca000f8e00ff */
[----:B------:R-:W-:-:S04]  /*9480*/  SHF.L.U32 R3, R3, 0x1f, RZ ;  /* 0x0000001f03037819 */ /* 0x000fc800000006ff */
[----:B------:R0:W1:Y:S01]  /*9490*/  SYNCS.PHASECHK.TRANS64.TRYWAIT P1, [UR5+0x16850], R3 ;  /* 0x01685003ff0075a7 */ /* 0x0000620008020145 */
[----:B------:R-:W-:Y:S05]  /*94a0*/  @!P0 BRA `(.L_x_15104) ;  /* 0x0000000000048947 */ /* 0x000fea0003800000 */
[----:B------:R-:W-:Y:S01]  /*94b0*/  BPT.TRAP 0x1 ;  /* 0x000000040000795c */ /* 0x000fe20000300000 */
.L_x_15104:
[----:B-1----:R-:W-:Y:S05]  /*94c0*/  @P1 BRA `(.L_x_15105) ;  /* 0x0000000000081947 */ /* 0x002fea0003800000 */
[----:B------:R-:W1:Y:S02]  /*94d0*/  SYNCS.PHASECHK.TRANS64.TRYWAIT P1, [UR5+0x16850], R3 ;  /* 0x01685003ff0075a7 */ /* 0x000e640008020145 */
[----:B-1----:R-:W-:Y:S05]  /*94e0*/  @!P1 BRA `(.L_x_15106) ;  /* 0x0000007c00c89947 */ /* 0x002fea0003800000 */
.L_x_15105:
        /* <DEDUP_REMOVED lines=71> */
.L_x_15107:
        /* <DEDUP_REMOVED lines=42> */
.L_x_15071:
        /* <DEDUP_REMOVED lines=29> */
[----:B------:R-:W-:-:S02]  /*9dd0*/  ULDC.64 UR14, c[0x0][0xc08] ;  /* 0x00030200000e7ab9 */ /* 0x000fc40000000a00 */
[----:B------:R-:W-:Y:S01]  /*9de0*/  IMAD.U32 R24, RZ, RZ, UR8 ;  /* 0x00000008ff187e24 */ /* 0x000fe2000f8e00ff */
[----:B------:R-:W-:Y:S01]  /*9df0*/  ULDC.64 UR16, c[0x0][0xb98] ;  /* 0x0002e60000107ab9 */ /* 0x000fe20000000a00 */
[----:B------:R-:W-:Y:S01]  /*9e00*/  IMAD.U32 R25, RZ, RZ, UR9 ;  /* 0x00000009ff197e24 */ /* 0x000fe2000f8e00ff */
        /* <DEDUP_REMOVED lines=41> */
[----:B------:R-:W-:Y:S01]  /*a0a0*/  UIMAD UR7, UR18, UR10, URZ ;  /* 0x0000000a120772a4 */ /* 0x000fe2000f8e023f */
[----:B0-----:R-:W-:Y:S01]  /*a0b0*/  IADD3 R10, R17, UR42, RZ ;  /* 0x0000002a110a7c10 */ /* 0x001fe2000fffe0ff */
[----:B------:R-:W-:-:S02]  /*a0c0*/  USEL UR19, UR40, URZ, !UP0 ;  /* 0x0000003f28137287 */ /* 0x000fc4000c000000 */
[----:B------:R-:W-:Y:S02]  /*a0d0*/  UIMAD UR12, UR41, UR11, UR7 ;  /* 0x0000000b290c72a4 */ /* 0x000fe4000f8e0207 */
[----:B--2---:R-:W-:Y:S01]  /*a0e0*/  IMAD.MOV.U32 R4, RZ, RZ, R10 ;  /* 0x000000ffff047224 */ /* 0x004fe200078e000a */
[----:B------:R-:W-:Y:S02]  /*a0f0*/  UISETP.NE.U32.AND UP1, UPT, UR14, URZ, UPT ;  /* 0x0000003f0e00728c */ /* 0x000fe4000bf25070 */
[----:B------:R-:W-:Y:S02]  /*a100*/  USEL UR7, UR39, URZ, !UP0 ;  /* 0x0000003f27077287 */ /* 0x000fe4000c000000 */
[----:B------:R-:W-:Y:S01]  /*a110*/  UISETP.NE.AND.EX UP0, UPT, UR15, URZ, UPT, UP1 ;  /* 0x0000003f0f00728c */ /* 0x000fe2000bf05310 */
[----:B------:R-:W0:Y:S05]  /*a120*/  @P1 LDC R27, c[0x0][0xbec] ;  /* 0x0002fb00ff1b1b82 */ /* 0x000e2a0000000800 */
[----:B------:R-:W-:-:S03]  /*a130*/  PLOP3.LUT P3, PT, PT, PT, UP0, 0x80, 0x0 ;  /* 0x000000000000781c */ /* 0x000fc60003f6f008 */
        /* <DEDUP_REMOVED lines=17> */
[----:B------:R-:W-:Y:S01]  /*a250*/  IMAD R8, R5, UR16, RZ ;  /* 0x0000001005087c24 */ /* 0x000fe2000f8e02ff */
[----:B------:R-:W-:Y:S01]  /*a260*/  @UP0 ULEA UR10, UP1, UR39, UR14, 0x2 ;  /* 0x0000000e270a0291 */ /* 0x000fe2000f82103f */
[----:B------:R-:W-:Y:S01]  /*a270*/  IMAD.U32 R9, RZ, RZ, UR12 ;  /* 0x0000000cff097e24 */ /* 0x000fe2000f8e00ff */
[----:B------:R-:W-:Y:S01]  /*a280*/  ULDC.64 UR12, c[0x0][0xb50] ;  /* 0x0002d400000c7ab9 */ /* 0x000fe20000000a00 */
[----:B------:R-:W-:-:S03]  /*a290*/  ULDC UR14, c[0x0][0xa88] ;  /* 0x0002a200000e7ab9 */ /* 0x000fc60000000800 */
[----:B------:R-:W-:Y:S01]  /*a2a0*/  IADD3.X R5, R6, UR11, R9, P0, !PT ;  /* 0x0000000b06057c10 */ /* 0x000fe200087fe409 */
[----:B------:R-:W-:Y:S01]  /*a2b0*/  @UP0 ULEA.HI.X UR11, UR39, UR15, UR40, 0x2, UP1 ;  /* 0x0000000f270b0291 */ /* 0x000fe200088f1428 */
[C---:B------:R-:W-:Y:S01]  /*a2c0*/  IMAD R9, R7.reuse, UR17, R8 ;  /* 0x0000001107097c24 */ /* 0x040fe2000f8e0208 */
[----:B------:R-:W-:Y:S01]  /*a2d0*/  MOV R8, UR10 ;  /* 0x0000000a00087c02 */ /* 0x000fe20008000f00 */
[----:B------:R-:W-:Y:S02]  /*a2e0*/  IMAD.U32 R6, RZ, RZ, UR14 ;  /* 0x0000000eff067e24 */ /* 0x000fe4000f8e00ff */
[----:B------:R-:W-:-:S04]  /*a2f0*/  IMAD.WIDE.U32 R4, R7, UR16, R4 ;  /* 0x0000001007047c25 */ /* 0x000fc8000f8e0004 */
[----:B------:R-:W-:Y:S01]  /*a300*/  IMAD.IADD R5, R5, 0x1, R9 ;  /* 0x0000000105057824 */ /* 0x000fe200078e0209 */
[----:B------:R-:W-:Y:S01]  /*a310*/  LEA R7, P0, R4, UR12, 0x2 ;  /* 0x0000000c04077c11 */ /* 0x000fe2000f8010ff */
[----:B------:R-:W-:-:S03]  /*a320*/  IMAD.U32 R9, RZ, RZ, UR11 ;  /* 0x0000000bff097e24 */ /* 0x000fc6000f8e00ff */
[----:B------:R-:W-:Y:S01]  /*a330*/  LEA.HI.X R10, R4, UR13, R5, 0x2, P0 ;  /* 0x0000000d040a7c11 */ /* 0x000fe200080f1405 */
[----:B------:R-:W-:Y:S01]  /*a340*/  IMAD R5, R22, 0x40, R19 ;  /* 0x0000004016057824 */ /* 0x000fe200078e0213 */
[----:B------:R3:W5:Y:S01]  /*a350*/  @P3 LDG.E R6, desc[UR52][R8.64] ;  /* 0x0000003408063981 */ /* 0x000762000c1e1900 */
[----:B------:R-:W-:Y:S06]  /*a360*/  @P3 BRA `(.L_x_15110) ;  /* 0x0000000000103947 */ /* 0x000fec0003800000 */
[----:B------:R-:W-:Y:S05]  /*a370*/  @!P2 BRA `(.L_x_15110) ;  /* 0x00000000000ca947 */ /* 0x000fea0003800000 */
[----:B---3--:R-:W2:Y:S04]  /*a380*/  LDG.E R9, desc[UR52][R24.64] ;  /* 0x0000003418097981 */ /* 0x008ea8000c1e1900 */
[----:B-----5:R-:W2:Y:S02]  /*a390*/  LDG.E R6, desc[UR52][R24.64+0x4] ;  /* 0x0000043418067981 */ /* 0x020ea4000c1e1900 */
[----:B--2---:R-:W-:-:S07]  /*a3a0*/  IMAD.IADD R6, R6, 0x1, -R9 ;  /* 0x0000000106067824 */ /* 0x004fce00078e0a09 */
.L_x_15110:
[----:B---3--:R-:W-:Y:S01]  /*a3b0*/  SHFL.IDX PT, R12, R7, RZ, 0x1c1f ;  /* 0x001c1fff070c7589 */ /* 0x008fe200000e0000 */
[----:B------:R-:W-:Y:S01]  /*a3c0*/  IMAD.WIDE R2, R5, 0x2, R2 ;  /* 0x0000000205027825 */ /* 0x000fe200078e0202 */
[----:B------:R-:W-:Y:S01]  /*a3d0*/  LOP3.LUT P0, RZ, R152, 0x3, RZ, 0xc0, !PT ;  /* 0x0000000398ff7812 */ /* 0x000fe2000780c0ff */
[----:B------:R-:W-:Y:S01]  /*a3e0*/  ULDC.64 UR12, c[0x0][0xaa0] ;  /* 0x0002a800000c7ab9 */ /* 0x000fe20000000a00 */
[----:B------:R-:W0:Y:S01]  /*a3f0*/  SHFL.IDX PT, R13, R10, RZ, 0x1c1f ;  /* 0x001c1fff0a0d7589 */ /* 0x000e2200000e0000 */
[----:B------:R-:W-:Y:S01]  /*a400*/  VIADD R8, R154, UR42 ;  /* 0x0000002a9a087c36 */ /* 0x000fe20008000000 */
[----:B------:R-:W-:Y:S01]  /*a410*/  IADD3 R9, P3, R2, 0x1800, RZ ;  /* 0x0000180002097810 */ /* 0x000fe20007f7e0ff */
[----:B-----5:R-:W-:Y:S01]  /*a420*/  IMAD R35, R6, R33, RZ ;  /* 0x0000002106237224 */ /* 0x020fe200078e02ff */
[----:B------:R-:W-:Y:S01]  /*a430*/  SHFL.IDX PT, R14, R7, 0x1, 0x1c1f ;  /* 0x003c1f00070e7f89 */ /* 0x000fe200000e0000 */
[----:B------:R-:W-:Y:S01]  /*a440*/  VIADD R4, R8, 0x8 ;  /* 0x0000000808047836 */ /* 0x000fe20000000000 */
[----:B------:R-:W-:-:S02]  /*a450*/  IADD3 R25, P4, R2, 0x3000, RZ ;  /* 0x0000300002197810 */ /* 0x000fc40007f9e0ff */
[----:B------:R-:W1:Y:S01]  /*a460*/  SHFL.IDX PT, R15, R10, 0x1, 0x1c1f ;  /* 0x003c1f000a0f7f89 */ /* 0x000e6200000e0000 */
[-C--:B------:R-:W-:Y:S02]  /*a470*/  ISETP.GE.OR P2, PT, R8, R35.reuse, P0 ;  /* 0x000000230800720c */ /* 0x080fe40000746670 */
[----:B------:R-:W-:Y:S02]  /*a480*/  LOP3.LUT R5, R2, 0x380, RZ, 0xc0, !PT ;  /* 0x0000038002057812 */ /* 0x000fe400078ec0ff */
[----:B------:R-:W-:Y:S02]  /*a490*/  LOP3.LUT R8, R9, 0x380, RZ, 0xc0, !PT ;  /* 0x0000038009087812 */ /* 0x000fe400078ec0ff */
[----:B------:R-:W-:Y:S02]  /*a4a0*/  ISETP.GE.OR P0, PT, R4, R35, P0 ;  /* 0x000000230400720c */ /* 0x000fe40000706670 */
[----:B------:R-:W-:Y:S02]  /*a4b0*/  LOP3.LUT R24, R25, 0x380, RZ, 0xc0, !PT ;  /* 0x0000038019187812 */ /* 0x000fe400078ec0ff */
[----:B------:R-:W-:-:S02]  /*a4c0*/  SHF.R.U64 R5, R5, 0x3, RZ ;  /* 0x0000000305057819 */ /* 0x000fc400000012ff */
[----:B------:R-:W-:Y:S02]  /*a4d0*/  SHF.R.U64 R8, R8, 0x3, RZ ;  /* 0x0000000308087819 */ /* 0x000fe400000012ff */
[----:B------:R-:W-:Y:S01]  /*a4e0*/  SHF.R.U64 R24, R24, 0x3, RZ ;  /* 0x0000000318187819 */ /* 0x000fe200000012ff */
[----:B0-----:R0:W-:Y:S01]  /*a4f0*/  @!P2 ST.E desc[UR52][R12.64], R21 ;  /* 0x000000150c00a985 */ /* 0x0011e2000c101934 */
[----:B------:R-:W-:Y:S01]  /*a500*/  LOP3.LUT R4, R5, R2, RZ, 0x3c, !PT ;  /* 0x0000000205047212 */ /* 0x000fe200078e3cff */
[--C-:B------:R-:W-:Y:S01]  /*a510*/  IMAD.MOV.U32 R5, RZ, RZ, R3.reuse ;  /* 0x000000ffff057224 */ /* 0x100fe200078e0003 */
[----:B------:R-:W-:Y:S02]  /*a520*/  LOP3.LUT R8, R8, R9, RZ, 0x3c, !PT ;  /* 0x0000000908087212 */ /* 0x000fe400078e3cff */
[----:B------:R-:W-:Y:S01]  /*a530*/  LOP3.LUT R24, R24, R25, RZ, 0x3c, !PT ;  /* 0x0000001918187212 */ /* 0x000fe200078e3cff */
[----:B------:R-:W-:Y:S01]  /*a540*/  IMAD.X R25, RZ, RZ, R3, P4 ;  /* 0x000000ffff197224 */ /* 0x000fe200020e0603 */
[----:B------:R-:W-:Y:S01]  /*a550*/  IADD3.X R9, RZ, R3, RZ, P3, !PT ;  /* 0x00000003ff097210 */ /* 0x000fe20001ffe4ff */
        /* <DEDUP_REMOVED lines=8> */
[----:B------:R-:W-:-:S04]  /*a5e0*/  SHF.R.U64 R2, R2, 0x3, RZ ;  /* 0x0000000302027819 */ /* 0x000fc800000012ff */
[----:B------:R-:W-:-:S03]  /*a5f0*/  LOP3.LUT R12, R2, R29, RZ, 0x3c, !PT ;  /* 0x0000001d020c7212 */ /* 0x000fc600078e3cff */
[----:B------:R-:W0:Y:S01]  /*a600*/  @P1 LDC R2, c[0x0][0xbec] ;  /* 0x0002fb00ff021b82 */ /* 0x000e220000000800 */
[----:B------:R-:W-:Y:S02]  /*a610*/  UIMAD UR10, UR9, UR12, URZ ;  /* 0x0000000c090a72a4 */ /* 0x000fe4000f8e023f */
[----:B------:R-:W-:Y:S01]  /*a620*/  UIMAD.WIDE.U32 UR8, UR4, UR12, URZ ;  /* 0x0000000c040872a5 */ /* 0x000fe2000f8e003f */
[----:B-1----:R-:W-:Y:S01]  /*a630*/  IMAD R0, R18, 0x30, R22 ;  /* 0x0000003012007824 */ /* 0x002fe200078e0216 */
[----:B------:R-:W-:Y:S01]  /*a640*/  UIMAD UR10, UR4, UR13, UR10 ;  /* 0x0000000d040a72a4 */ /* 0x000fe2000f8e020a */
[----:B------:R-:W-:Y:S01]  /*a650*/  IADD3 R34, R22, UR42, RZ ;  /* 0x0000002a16227c10 */ /* 0x000fe2000fffe0ff */
[----:B------:R-:W5:Y:S01]  /*a660*/  LD.E.128 R12, desc[UR52][R12.64] ;  /* 0x000000340c0c7980 */ /* 0x000f62000c101d00 */
[----:B------:R-:W-:Y:S01]  /*a670*/  ULDC.64 UR12, c[0x0][0xae8] ;  /* 0x0002ba00000c7ab9 */ /* 0x000fe20000000a00 */
[----:B------:R-:W-:Y:S01]  /*a680*/  UIADD3 UR9, UR9, UR10, URZ ;  /* 0x0000000a09097290 */ /* 0x000fe2000fffe03f */
[----:B------:R-:W-:Y:S01]  /*a690*/  VIADD R29, R0, UR42 ;  /* 0x0000002a001d7c36 */ /* 0x000fe20008000000 */
        /* <DEDUP_REMOVED lines=8> */
[----:B------:R-:W-:Y:S01]  /*a720*/  IMAD.MOV.U32 R21, RZ, RZ, R29 ;  /* 0x000000ffff157224 */ /* 0x000fe200078e001d */
[----:B------:R-:W-:Y:S01]  /*a730*/  UIMAD UR4, UR41, UR13, UR4 ;  /* 0x0000000d290472a4 */ /* 0x000fe2000f8e0204 */
[----:B------:R-:W-:Y:S01]  /*a740*/  VIADD R20, R20, 0x16820 ;  /* 0x0001682014147836 */ /* 0x000fe20000000000 */
[----:B------:R-:W-:-:S02]  /*a750*/  ULDC.64 UR10, c[0x0][0xaf0] ;  /* 0x0002bc00000a7ab9 */ /* 0x000fc40000000a00 */
[----:B------:R-:W-:Y:S02]  /*a760*/  UIADD3 UR9, UR9, UR4, URZ ;  /* 0x0000000409097290 */ /* 0x000fe4000fffe03f */
[----:B------:R-:W-:Y:S02]  /*a770*/  UIMAD UR4, UR19, UR10, URZ ;  /* 0x0000000a130472a4 */ /* 0x000fe4000f8e023f */
[----:B------:R-:W-:Y:S01]  /*a780*/  UIMAD.WIDE.U32 UR8, UR7, UR10, UR8 ;  /* 0x0000000a070872a5 */ /* 0x000fe2000f8e0008 */
[----:B0-----:R-:W-:Y:S01]  /*a790*/  @P1 IMAD.HI.U32 R0, R29, R2, RZ ;  /* 0x000000021d001227 */ /* 0x001fe200078e00ff */
[----:B------:R-:W-:-:S03]  /*a7a0*/  UIMAD UR4, UR7, UR11, UR4 ;  /* 0x0000000b070472a4 */ /* 0x000fc6000f8e0204 */
[----:B------:R-:W-:Y:S01]  /*a7b0*/  ULDC.64 UR10, c[0x0][0xae0] ;  /* 0x0002b800000a7ab9 */ /* 0x000fe20000000a00 */
[----:B------:R-:W-:Y:S01]  /*a7c0*/  @P1 SHF.R.U32.HI R21, RZ, R3, R0 ;  /* 0x00000003ff151219 */ /* 0x000fe20000011600 */
[----:B------:R-:W-:Y:S02]  /*a7d0*/  UIADD3 UR4, UR9, UR4, URZ ;  /* 0x0000000409047290 */ /* 0x000fe4000fffe03f */
[----:B------:R-:W-:Y:S01]  /*a7e0*/  IMAD.U32 R3, RZ, RZ, UR9 ;  /* 0x00000009ff037e24 */ /* 0x000fe2000f8e00ff */
[----:B------:R-:W-:Y:S01]  /*a7f0*/  SHF.R.S32.HI R0, RZ, 0x1f, R21 ;  /* 0x0000001fff007819 */ /* 0x000fe20000011415 */
[----:B------:R-:W-:Y:S01]  /*a800*/  IMAD.U32 R2, RZ, RZ, UR8 ;  /* 0x00000008ff027e24 */ /* 0x000fe2000f8e00ff */
[----:B------:R-:W-:Y:S01]  /*a810*/  IADD3 R28, -R21, RZ, RZ ;  /* 0x000000ff151c7210 */ /* 0x000fe20007ffe1ff */
[----:B------:R-:W-:Y:S01]  /*a820*/  IMAD.U32 R3, RZ, RZ, UR4 ;  /* 0x00000004ff037e24 */ /* 0x000fe2000f8e00ff */
[----:B------:R-:W-:Y:S01]  /*a830*/  ULDC.64 UR8, c[0x0][0xad8] ;  /* 0x0002b60000087ab9 */ /* 0x000fe20000000a00 */
[----:B------:R-:W-:Y:S01]  /*a840*/  IMAD R0, R0, UR10, RZ ;  /* 0x0000000a00007c24 */ /* 0x000fe2000f8e02ff */
[----:B------:R-:W-:Y:S01]  /*a850*/  ULDC UR4, c[0x0][0xac8] ;  /* 0x0002b20000047ab9 */ /* 0x000fe20000000800 */
[----:B------:R-:W-:-:S02]  /*a860*/  IMAD R29, R33, R28, R29 ;  /* 0x0000001c211d7224 */ /* 0x000fc400078e021d */
        /* <DEDUP_REMOVED lines=12> */
[----:B------:R-:W-:Y:S01]  /*a930*/  LEA.HI.X R32, R2, UR9, R3, 0x1, P0 ;  /* 0x0000000902207c11 */ /* 0x000fe200080f0c03 */
[C---:B------:R-:W-:Y:S01]  /*a940*/  VIADD R2, R34.reuse, 0x60 ;  /* 0x0000006022027836 */ /* 0x040fe20000000000 */
[----:B------:R-:W-:Y:S01]  /*a950*/  ISETP.GE.AND P0, PT, R19, UR4, PT ;  /* 0x0000000413007c0c */ /* 0x000fe2000bf06270 */
[----:B------:R-:W1:Y:S03]  /*a960*/  SHFL.IDX PT, R36, R30, 0x1, 0x181f ;  /* 0x00381f001e247f89 */ /* 0x000e6600000e0000 */
        /* <DEDUP_REMOVED lines=9> */
[C---:B0-----:R-:W-:Y:S01]  /*aa00*/  @!P1 LEA R2, P4, R19.reuse, R28, 0x1 ;  /* 0x0000001c13029211 */ /* 0x041fe200078808ff */
[----:B------:R-:W-:Y:S02]  /*aa10*/  VIADD R0, R34, 0x90 ;  /* 0x0000009022007836 */ /* 0x000fe40000000000 */
[----:B------:R-:W0:Y:S01]  /*aa20*/  SHFL.IDX PT, R30, R30, 0x3, 0x181f ;  /* 0x00781f001e1e7f89 */ /* 0x000e2200000e0000 */
[C---:B-1----:R-:W-:Y:S02]  /*aa30*/  @!P2 LEA R20, P5, R19.reuse, R36, 0x1 ;  /* 0x000000241314a211 */ /* 0x042fe400078a08ff */
        /* <DEDUP_REMOVED lines=14> */
.L_x_15109:
        /* <DEDUP_REMOVED lines=8> */
[----:B------:R-:W-:Y:S01]  /*aba0*/  IMAD.U32 R2, RZ, RZ, UR8 ;  /* 0x00000008ff027e24 */ /* 0x000fe2000f8e00ff */
[----:B------:R-:W-:Y:S01]  /*abb0*/  MOV R3, UR9 ;  /* 0x0000000900037c02 */ /* 0x000fe20008000f00 */
[----:B------:R-:W-:Y:S02]  /*abc0*/  ULDC.64 UR8, c[0x0][0xc08] ;  /* 0x0003020000087ab9 */ /* 0x000fe40000000a00 */
[----:B------:R-:W-:-:S04]  /*abd0*/  UISETP.NE.U32.AND UP1, UPT, UR8, URZ, UPT ;  /* 0x0000003f0800728c */ /* 0x000fc8000bf25070 */
[----:B------:R-:W-:Y:S01]  /*abe0*/  UISETP.NE.AND.EX UP1, UPT, UR9, URZ, UPT, UP1 ;  /* 0x0000003f0900728c */ /* 0x000fe2000bf25310 */
[----:B------:R-:W2:Y:S01]  /*abf0*/  @P2 LDG.E R6, desc[UR52][R2.64] ;  /* 0x0000003402062981 */ /* 0x000ea2000c1e1900 */
[----:B------:R-:W-:-:S04]  /*ac00*/  IMAD.U32 R0, RZ, RZ, UR4 ;  /* 0x00000004ff007e24 */ /* 0x000fc8000f8e00ff */
        /* <DEDUP_REMOVED lines=18> */
.L_x_15112:
        /* <DEDUP_REMOVED lines=15> */
[----:B------:R-:W-:Y:S01]  /*ae20*/  MOV R2, R4 ;  /* 0x0000000400027202 */ /* 0x000fe20000000f00 */
        /* <DEDUP_REMOVED lines=29> */
.L_x_15114:
[----:B------:R-:W-:Y:S05]  /*b000*/  BSYNC B1 ;  /* 0x0000000000017941 */ /* 0x000fea0003800000 */
.L_x_15113:
[----:B0-----:R-:W0:Y:S01]  /*b010*/  @P0 LDC R3, c[0x0][0xbf0] ;  /* 0x0002fc00ff030b82 */ /* 0x001e220000000800 */
[----:B------:R-:W-:Y:S01]  /*b020*/  ULDC.64 UR12, c[0x0][0xaa0] ;  /* 0x0002a800000c7ab9 */ /* 0x000fe20000000a00 */
[----:B------:R-:W-:Y:S01]  /*b030*/  IMAD R2, R18, 0x30, R22 ;  /* 0x0000003012027824 */ /* 0x000fe200078e0216 */
[----:B------:R-:W-:Y:S01]  /*b040*/  UIMAD UR7, UR10, UR12, URZ ;  /* 0x0000000c0a0772a4 */ /* 0x000fe2000f8e023f */
[----:B------:R-:W-:Y:S01]  /*b050*/  IADD3 R20, R22, UR42, RZ ;  /* 0x0000002a16147c10 */ /* 0x000fe2000fffe0ff */
[----:B------:R-:W-:Y:S01]  /*b060*/  UIMAD.WIDE.U32 UR8, UR4, UR12, URZ ;  /* 0x0000000c040872a5 */ /* 0x000fe2000f8e003f */
[----:B------:R-:W-:Y:S01]  /*b070*/  VIADD R4, R2, UR42 ;  /* 0x0000002a02047c36 */ /* 0x000fe20008000000 */
[----:B------:R-:W-:Y:S01]  /*b080*/  UIMAD UR7, UR4, UR13, UR7 ;  /* 0x0000000d040772a4 */ /* 0x000fe2000f8e0207 */
[----:B-----5:R-:W-:Y:S02]  /*b090*/  IMAD R13, R0, R11, RZ ;  /* 0x0000000b000d7224 */ /* 0x020fe400078e02ff */
[----:B------:R-:W-:Y:S01]  /*b0a0*/  ULDC.64 UR12, c[0x0][0xae8] ;  /* 0x0002ba00000c7ab9 */ /* 0x000fe20000000a00 */
[----:B------:R-:W-:Y:S01]  /*b0b0*/  UIADD3 UR9, UR9, UR7, URZ ;  /* 0x0000000709097290 */ /* 0x000fe2000fffe03f */
[----:B------:R-:W-:Y:S01]  /*b0c0*/  @P0 IMAD.HI.U32 R2, R4, R9, RZ ;  /* 0x0000000904020227 */ /* 0x000fe200078e00ff */
[----:B------:R-:W-:Y:S01]  /*b0d0*/  UIMAD UR4, UR11, UR12, URZ ;  /* 0x0000000c0b0472a4 */ /* 0x000fe2000f8e023f */
[----:B------:R-:W-:Y:S01]  /*b0e0*/  MOV R5, R4 ;  /* 0x0000000400057202 */ /* 0x000fe20000000f00 */
[----:B------:R-:W-:Y:S01]  /*b0f0*/  UIMAD.WIDE.U32 UR8, UR41, UR12, UR8 ;  /* 0x0000000c290872a5 */ /* 0x000fe2000f8e0008 */
[----:B------:R-:W-:Y:S01]  /*b100*/  VIADD R0, R20, 0x30 ;  /* 0x0000003014007836 */ /* 0x000fe20000000000 */
        /* <DEDUP_REMOVED lines=56> */
.L_x_15111:
[----:B------:R-:W-:Y:S05]  /*b490*/  BSYNC B0 ;  /* 0x0000000000007941 */ /* 0x000fea0003800000 */
.L_x_15108:
[----:B------:R-:W-:Y:S02]  /*b4a0*/  ULDC UR4, c[0x0][0xc3c] ;  /* 0x00030f0000047ab9 */ /* 0x000fe40000000800 */
[----:B------:R-:W-:-:S13]  /*b4b0*/  ISETP.GE.AND P0, PT, R31, UR4, PT ;  /* 0x000000041f007c0c */ /* 0x000fda000bf06270 */
[----:B------:R-:W-:Y:S05]  /*b4c0*/  @!P0 BRA `(.L_x_15115) ;  /* 0xffffff5800108947 */ /* 0x000fea000383ffff */
[----:B------:R-:W-:Y:S05]  /*b4d0*/  EXIT ;  /* 0x000000000000794d */ /* 0x000fea0003800000 */
.L_x_15066:
        /* <DEDUP_REMOVED lines=18> */
.L_x_15116:
        /* <DEDUP_REMOVED lines=40> */
.L_x_15122:
        /* <DEDUP_REMOVED lines=12> */
.L_x_15121:
[----:B------:R-:W-:Y:S05]  /*b940*/  BSYNC B0 ;  /* 0x0000000000007941 */ /* 0x000fea0003800000 */
.L_x_15120:
        /* <DEDUP_REMOVED lines=20> */
.L_x_15118:
        /* <DEDUP_REMOVED lines=20> */
.L_x_15123:
        /* <DEDUP_REMOVED lines=56> */
[----:B------:R-:W-:-:S03]  /*bf50*/  IMAD R18, R2, R9, R3 ;  /* 0x0000000902127224 */ /* 0x000fc600078e0203 */
[----:B------:R-:W-:Y:S01]  /*bf60*/  IADD3 R17, R0, R17, RZ ;  /* 0x0000001100117210 */ /* 0x000fe20007ffe0ff */
[----:B------:R-:W-:Y:S06]  /*bf70*/  BRA `(.L_x_15124) ;  /* 0x0000000000147947 */ /* 0x000fec0003800000 */
.L_x_15119:
[----:B------:R-:W-:Y:S01]  /*bf80*/  ULDC UR4, c[0x0][0xc3c] ;  /* 0x00030f0000047ab9 */ /* 0x000fe20000000800 */
[----:B------:R-:W-:Y:S02]  /*bf90*/  IMAD.MOV.U32 R17, RZ, RZ, RZ ;  /* 0x000000ffff117224 */ /* 0x000fe400078e00ff */
[----:B------:R-:W-:Y:S02]  /*bfa0*/  IMAD.U32 R16, RZ, RZ, UR6 ;  /* 0x00000006ff107e24 */ /* 0x000fe4000f8e00ff */
[----:B------:R-:W-:Y:S02]  /*bfb0*/  IMAD.MOV.U32 R18, RZ, RZ, RZ ;  /* 0x000000ffff127224 */ /* 0x000fe400078e00ff */
[----:B------:R-:W-:-:S07]  /*bfc0*/  IMAD.U32 R19, RZ, RZ, UR4 ;  /* 0x00000004ff137e24 */ /* 0x000fce000f8e00ff */
.L_x_15124:
[----:B------:R-:W-:-:S13]  /*bfd0*/  ISETP.NE.AND P0, PT, R5, RZ, PT ;  /* 0x000000ff0500720c */ /* 0x000fda0003f05270 */
[----:B------:R-:W0:Y:S01]  /*bfe0*/  @!P0 S2R R3, SR_CgaCtaId ;  /* 0x0000000000038919 */ /* 0x000e220000008800 */
[----:B------:R-:W-:-:S04]  /*bff0*/  @!P0 MOV R0, 0x400 ;  /* 0x0000040000008802 */ /* 0x000fc80000000f00 */
[----:B0-----:R-:W-:-:S05]  /*c000*/  @!P0 LEA R0, R3, R0, 0x18 ;  /* 0x0000000003008211 */ /* 0x001fca00078ec0ff */
[----:B------:R0:W-:Y:S01]  /*c010*/  @!P0 STS.128 [R0+0x168d0], R16 ;  /* 0x0168d01000008388 */ /* 0x0001e20000000c00 */
[----:B------:R-:W-:Y:S06]  /*c020*/  BAR.ARV 0x5, 0x200 ;  /* 0x0148000000007b1d */ /* 0x000fec0000002000 */
.L_x_15117:
        /* <DEDUP_REMOVED lines=26> */
[----:B------:R-:W-:Y:S02]  /*c1d0*/  LOP3.LUT R28, R28, 0x38, RZ, 0xc0, !PT ;  /* 0x000000381c1c7812 */ /* 0x000fe400078ec0ff */
[----:B------:R-:W-:-:S05]  /*c1e0*/  LEA R0, R0, R22, 0x1 ;  /* 0x0000001600007211 */ /* 0x000fca00078e08ff */
[----:B------:R3:W-:Y:S02]  /*c1f0*/  STL [R1+0x1c], R0 ;  /* 0x00001c0001007387 */ /* 0x0007e40000100800 */
.L_x_15186:
[----:B0-----:R-:W0:Y:S01]  /*c200*/  LDC.64 R2, c[0x0][0xc88] ;  /* 0x00032200ff027b82 */ /* 0x001e220000000a00 */
[----:B--2---:R-:W2:Y:S01]  /*c210*/  LDL.LU R6, [R1] ;  /* 0x0000000001067983 */ /* 0x004ea20000300800 */
        /* <DEDUP_REMOVED lines=15> */
[----:B------:R1:W3:Y:S01]  /*c310*/  @P0 LDG.E R7, desc[UR52][R2.64] ;  /* 0x0000003402070981 */ /* 0x0002e2000c1e1900 */
[----:B------:R-:W-:Y:S02]  /*c320*/  ISETP.NE.U32.AND P0, PT, RZ, UR4, PT ;  /* 0x00000004ff007c0c */ /* 0x000fe4000bf05070 */
[----:B--2---:R-:W-:Y:S01]  /*c330*/  LOP3.LUT R6, R6, 0xffffffef, RZ, 0xc0, !PT ;  /* 0xffffffef06067812 */ /* 0x004fe200078ec0ff */
        /* <DEDUP_REMOVED lines=8> */
[----:B------:R-:W2:Y:S05]  /*c3c0*/  @P2 LDG.E R0, desc[UR52][R2.64] ;  /* 0x0000003402002981 */ /* 0x000eaa000c1e1900 */
[----:B------:R-:W-:Y:S01]  /*c3d0*/  @P0 IADD3 R4, P1, R23, UR6, RZ ;  /* 0x0000000617040c10 */ /* 0x000fe2000ff3e0ff */
[----:B------:R-:W-:Y:S03]  /*c3e0*/  STL [R1], R6 ;  /* 0x0000000601007387 */ /* 0x000fe60000100800 */
        /* <DEDUP_REMOVED lines=8> */
[----:B--2---:R0:W-:Y:S04]  /*c470*/  STL [R1+0x20], R0 ;  /* 0x0000200001007387 */ /* 0x0041e80000100800 */
[----:B---3--:R1:W-:Y:S04]  /*c480*/  STL [R1+0x14], R7 ;  /* 0x0000140701007387 */ /* 0x0083e80000100800 */
[----:B----4-:R1:W-:Y:S01]  /*c490*/  @P0 STL [R1+0x2c], R4 ;  /* 0x00002c0401000387 */ /* 0x0103e20000100800 */
        /* <DEDUP_REMOVED lines=8> */
[----:B--2---:R-:W-:-:S05]  /*c520*/  IADD3 R2, -R5, R4, RZ ;  /* 0x0000000405027210 */ /* 0x004fca0007ffe1ff */
[----:B------:R2:W-:Y:S02]  /*c530*/  STL [R1+0x2c], R2 ;  /* 0x00002c0201007387 */ /* 0x0005e40000100800 */
.L_x_15126:
        /* <DEDUP_REMOVED lines=10> */
.L_x_15127:
        /* <DEDUP_REMOVED lines=9> */
.L_x_15128:
[----:B0-2---:R-:W-:Y:S01]  /*c670*/  IMAD.MOV.U32 R2, RZ, RZ, R6 ;  /* 0x000000ffff027224 */ /* 0x005fe200078e0006 */
[----:B------:R-:W0:Y:S01]  /*c680*/  LDC R3, c[0x0][0x448] ;  /* 0x00011200ff037b82 */ /* 0x000e220000000800 */
[----:B------:R-:W2:Y:S01]  /*c690*/  LDL R6, [R1+0x2c] ;  /* 0x00002c0001067983 */ /* 0x000ea20000100800 */
[----:B-----5:R-:W-:Y:S01]  /*c6a0*/  IMAD.IADD R5, R0, 0x1, -R7 ;  /* 0x0000000100057824 */ /* 0x020fe200078e0a07 */
[----:B------:R-:W-:Y:S01]  /*c6b0*/  BSSY B7, `(.L_x_15129) ;  /* 0x00003b5000077945 */ /* 0x000fe20003800000 */
[----:B------:R-:W-:Y:S02]  /*c6c0*/  LOP3.LUT R2, R2, 0xfffffff7, RZ, 0xc0, !PT ;  /* 0xfffffff702027812 */ /* 0x000fe400078ec0ff */
[----:B0-----:R-:W-:-:S13]  /*c6d0*/  ISETP.NE.AND P0, PT, R3, 0x1, PT ;  /* 0x000000010300780c */ /* 0x001fda0003f05270 */
[----:B------:R-:W0:Y:S01]  /*c6e0*/  @P0 LDC R4, c[0x0][0x44c] ;  /* 0x00011300ff040b82 */ /* 0x000e220000000800 */
[----:B------:R-:W-:-:S05]  /*c6f0*/  @P0 LOP3.LUT R2, R2, 0x8, RZ, 0xfc, !PT ;  /* 0x0000000802020812 */ /* 0x000fca00078efcff */
[----:B------:R1:W-:Y:S02]  /*c700*/  STL [R1], R2 ;  /* 0x0000000201007387 */ /* 0x0003e40000100800 */
[----:B------:R-:W3:Y:S02]  /*c710*/  @P0 LDC R3, c[0x0][0x450] ;  /* 0x00011400ff030b82 */ /* 0x000ee40000000800 */
[----:B------:R4:W-:Y:S01]  /*c720*/  STL [R1+0x10], R5 ;  /* 0x0000100501007387 */ /* 0x0009e20000100800 */
[----:B-1----:R-:W-:-:S04]  /*c730*/  IMAD R2, R17, 0xc0, RZ ;  /* 0x000000c011027824 */ /* 0x002fc800078e02ff */
[----:B------:R-:W-:-:S04]  /*c740*/  VIADD R2, R2, 0xbf ;  /* 0x000000bf02027836 */ /* 0x000fc80000000000 */
[----:B0-----:R-:W-:-:S05]  /*c750*/  @P0 IMAD.HI.U32 R4, R2, R4, RZ ;  /* 0x0000000402040227 */ /* 0x001fca00078e00ff */
[----:B---3--:R-:W-:Y:S02]  /*c760*/  @P0 SHF.R.U32.HI R2, RZ, R3, R4 ;  /* 0x00000003ff020219 */ /* 0x008fe40000011604 */
[----:B--2---:R-:W-:-:S04]  /*c770*/  IADD3 R0, R5, 0x80, -R6 ;  /* 0x0000008005007810 */ /* 0x004fc80007ffe806 */
[----:B------:R-:W-:-:S04]  /*c780*/  IADD3 R0, R0, R2, RZ ;  /* 0x0000000200007210 */ /* 0x000fc80007ffe0ff */
        /* <DEDUP_REMOVED lines=10> */
[----:B----4-:R-:W-:Y:S05]  /*c830*/  @P0 BRA `(.L_x_15130) ;  /* 0x0000000000440947 */ /* 0x010fea0003800000 */
        /* <DEDUP_REMOVED lines=17> */
.L_x_15130:
        /* <DEDUP_REMOVED lines=20> */
.L_x_15133:
[----:B------:R-:W-:Y:S05]  /*ca90*/  BSYNC B6 ;  /* 0x0000000000067941 */ /* 0x000fea0003800000 */
.L_x_15132:
        /* <DEDUP_REMOVED lines=20> */
.L_x_15136:
        /* <DEDUP_REMOVED lines=15> */
.L_x_15135:
[----:B------:R-:W-:Y:S05]  /*ccd0*/  BSYNC B6 ;  /* 0x0000000000067941 */ /* 0x000fea0003800000 */
.L_x_15134:
        /* <DEDUP_REMOVED lines=10> */
[----:B------:R-:W0:Y:S03]  /*cd80*/  S2R R0, SR_TID.X ;  /* 0x0000000000007919 */ /* 0x000e260000002100 */
[----:B------:R-:W-:Y:S01]  /*cd90*/  @P0 IADD3.X R3, R24, UR5, RZ, P1, !PT ;  /* 0x0000000518030c10 */ /* 0x000fe20008ffe4ff */
[----:B------:R-:W4:Y:S04]  /*cda0*/  LDL.LU R20, [R1] ;  /* 0x0000000001147983 */ /* 0x000f280000300800 */
        /* <DEDUP_REMOVED lines=25> */
[----:B------:R-:W0:Y:S01]  /*cf40*/  @!P0 LDC.64 R2, c[0x0][0x418] ;  /* 0x00010600ff028b82 */ /* 0x000e220000000a00 */
[----:B------:R0:W-:Y:S01]  /*cf50*/  STL [R1+0x18], R6 ;  /* 0x0000180601007387 */ /* 0x0001e20000100800 */
        /* <DEDUP_REMOVED lines=11> */
[----:B------:R0:W-:Y:S01]  /*d010*/  STL [R1], R20 ;  /* 0x0000001401007387 */ /* 0x0001e20000100800 */
[----:B------:R-:W-:-:S03]  /*d020*/  UMOV UR4, 0xffffffff ;  /* 0xffffffff00047882 */ /* 0x000fc60000000000 */
[----:B------:R-:W-:Y:S05]  /*d030*/  BRA.DIV UR4, `(.L_x_15137) ;  /* 0x00000046040c7947 */ /* 0x000fea000b800000 */
.L_x_15203:
[----:B------:R-:W-:-:S05]  /*d040*/  SHF.R.S32.HI R9, RZ, 0x1f, R18 ;  /* 0x0000001fff097819 */ /* 0x000fca0000011412 */
[----:B------:R1:W-:Y:S01]  /*d050*/  STL [R1+0x8], R9 ;  /* 0x0000080901007387 */ /* 0x0003e20000100800 */
[----:B------:R-:W-:Y:S05]  /*d060*/  @!P2 BRA `(.L_x_15138) ;  /* 0x000000000004a947 */ /* 0x000fea0003800000 */
[----:B------:R-:W-:Y:S01]  /*d070*/  BPT.TRAP 0x1 ;  /* 0x000000040000795c */ /* 0x000fe20000300000 */
.L_x_15138:
        /* <DEDUP_REMOVED lines=25> */
.L_x_15204:
[----:B------:R-:W-:Y:S05]  /*d210*/  BSYNC B0 ;  /* 0x0000000000007941 */ /* 0x000fea0003800000 */
.L_x_15139:
        /* <DEDUP_REMOVED lines=21> */
[----:B------:R-:W-:Y:S02]  /*d370*/  ULDC.64 UR4, c[0x0][0x2e8] ;  /* 0x0000ba0000047ab9 */ /* 0x000fe40000000a00 */
[----:B------:R-:W-:Y:S01]  /*d380*/  LEA R0, P0, R4, UR4, 0x1 ;  /* 0x0000000404007c11 */ /* 0x000fe2000f8008ff */
[----:B------:R-:W-:Y:S01]  /*d390*/  ULDC UR4, c[0x0][0x2f4] ;  /* 0x0000bd0000047ab9 */ /* 0x000fe20000000800 */
[----:B----4-:R-:W-:Y:S01]  /*d3a0*/  LOP3.LUT R9, R9, 0xfffffffe, RZ, 0xc0, !PT ;  /* 0xfffffffe09097812 */ /* 0x010fe200078ec0ff */
[----:B------:R-:W-:Y:S01]  /*d3b0*/  IMAD.IADD R2, R5, 0x1, R2 ;  /* 0x0000000105027824 */ /* 0x000fe200078e0202 */
[----:B------:R-:W-:Y:S01]  /*d3c0*/  ISETP.GE.AND P2, PT, R28, UR4, PT ;  /* 0x000000041c007c0c */ /* 0x000fe2000bf46270 */
[----:B------:R-:W-:-:S03]  /*d3d0*/  UMOV UR4, 0xffffffff ;  /* 0xffffffff00047882 */ /* 0x000fc60000000000 */
[----:B------:R-:W-:Y:S02]  /*d3e0*/  LEA.HI.X R2, R4, UR5, R2, 0x1, P0 ;  /* 0x0000000504027c11 */ /* 0x000fe400080f0c02 */
[----:B---3--:R-:W-:-:S04]  /*d3f0*/  IADD3 R4, -R10, R11, -R8 ;  /* 0x0000000b0a047210 */ /* 0x008fc80007ffe908 */
[----:B------:R-:W-:-:S03]  /*d400*/  ISETP.GE.AND P0, PT, R4, 0x1, PT ;  /* 0x000000010400780c */ /* 0x000fc60003f06270 */
[----:B------:R-:W-:-:S05]  /*d410*/  @P2 LOP3.LUT R9, R9, 0x1, RZ, 0xfc, !PT ;  /* 0x0000000109092812 */ /* 0x000fca00078efcff */
[----:B------:R1:W-:Y:S01]  /*d420*/  STL [R1], R9 ;  /* 0x0000000901007387 */ /* 0x0003e20000100800 */
[C---:B0-----:R-:W-:Y:S01]  /*d430*/  SHF.L.U32 R10, R12.reuse, 0x3, RZ ;  /* 0x000000030c0a7819 */ /* 0x041fe200000006ff */
        /* <DEDUP_REMOVED lines=78> */
.L_x_15222:
[----:B------:R-:W-:-:S13]  /*d920*/  ISETP.GE.AND P0, PT, R4, 0x71, PT ;  /* 0x000000710400780c */ /* 0x000fda0003f06270 */
[----:B0-----:R-:W-:Y:S01]  /*d930*/  @P0 LEA R6, P1, R28, R0, 0x1 ;  /* 0x000000001c060211 */ /* 0x001fe200078208ff */
        /* <DEDUP_REMOVED lines=8> */
.L_x_15142:
        /* <DEDUP_REMOVED lines=11> */
.L_x_15143:
[----:B------:R1:W5:Y:S01]  /*da70*/  LDL R0, [R1] ;  /* 0x0000000001007983 */ /* 0x0003620000100800 */
        /* <DEDUP_REMOVED lines=37> */
.L_x_15145:
[----:B------:R-:W-:Y:S05]  /*dcd0*/  BSYNC B6 ;  /* 0x0000000000067941 */ /* 0x000fea0003800000 */
.L_x_15144:
[----:B------:R-:W2:Y:S01]  /*dce0*/  LDL.LU R21, [R1+0x34] ;  /* 0x0000340001157983 */ /* 0x000ea20000300800 */
[----:B------:R-:W-:Y:S01]  /*dcf0*/  ULDC.64 UR4, c[0x0][0x2d8] ;  /* 0x0000b60000047ab9 */ /* 0x000fe20000000a00 */
[----:B0-----:R-:W0:Y:S01]  /*dd00*/  LDC R4, c[0x0][0x448] ;  /* 0x00011200ff047b82 */ /* 0x001e220000000800 */
[----:B------:R-:W-:Y:S01]  /*dd10*/  ULDC.64 UR6, c[0x0][0x2c8] ;  /* 0x0000b20000067ab9 */ /* 0x000fe20000000a00 */
[----:B------:R-:W3:Y:S01]  /*dd20*/  LDL.LU R0, [R1+0x30] ;  /* 0x0000300001007983 */ /* 0x000ee20000300800 */
[----:B------:R-:W-:-:S03]  /*dd30*/  ULDC.64 UR8, c[0x0][0x280] ;  /* 0x0000a00000087ab9 */ /* 0x000fc60000000a00 */
[----:B------:R-:W3:Y:S02]  /*dd40*/  LDL.LU.64 R2, [R1+0x20] ;  /* 0x0000200001027983 */ /* 0x000ee40000300a00 */
[----:B------:R-:W1:Y:S02]  /*dd50*/  LDC R9, c[0x0][0x448] ;  /* 0x00011200ff097b82 */ /* 0x000e640000000800 */
[----:B------:R-:W4:Y:S04]  /*dd60*/  LDL R20, [R1+0x8] ;  /* 0x0000080001147983 */ /* 0x000f280000100800 */
[----:B------:R0:W5:Y:S02]  /*dd70*/  LDL R10, [R1+0x1c] ;  /* 0x00001c00010a7983 */ /* 0x0001640000100800 */
[----:B0-----:R-:W-:-:S13]  /*dd80*/  ISETP.NE.AND P6, PT, R4, 0x1, PT ;  /* 0x000000010400780c */ /* 0x001fda0003fc5270 */
[----:B------:R-:W0:Y:S08]  /*dd90*/  @P6 LDC R5, c[0x0][0x44c] ;  /* 0x00011300ff056b82 */ /* 0x000e300000000800 */
[----:B------:R-:W1:Y:S08]  /*dda0*/  @P6 LDC R4, c[0x0][0x450] ;  /* 0x00011400ff046b82 */ /* 0x000e700000000800 */
[----:B------:R-:W1:Y:S01]  /*ddb0*/  @P6 LDC R8, c[0x0][0x450] ;  /* 0x00011400ff086b82 */ /* 0x000e620000000800 */
[----:B---3--:R-:W-:Y:S01]  /*ddc0*/  MOV R3, R0 ;  /* 0x0000000000037202 */ /* 0x008fe20000000f00 */
[----:B----4-:R-:W-:-:S02]  /*ddd0*/  IMAD R0, R20, UR4, RZ ;  /* 0x0000000414007c24 */ /* 0x010fc4000f8e02ff */
        /* <DEDUP_REMOVED lines=9> */
[----:B------:R-:W-:-:S03]  /*de70*/  ULDC.64 UR4, c[0x0][0x2d0] ;  /* 0x0000b40000047ab9 */ /* 0x000fc60000000a00 */
[----:B------:R-:W-:Y:S01]  /*de80*/  IMAD.IADD R3, R3, 0x1, R0 ;  /* 0x0000000103037824 */ /* 0x000fe200078e0200 */
[----:B---3--:R-:W-:-:S04]  /*de90*/  LOP3.LUT R20, R20, 0x7f, RZ, 0xc0, !PT ;  /* 0x0000007f14147812 */ /* 0x008fc800078ec0ff */
[----:B------:R-:W-:Y:S01]  /*dea0*/  SHF.R.U32.HI R20, RZ, 0x3, R20 ;  /* 0x00000003ff147819 */ /* 0x000fe20000011614 */
[----:B--2---:R-:W-:-:S05]  /*deb0*/  IMAD.SHL.U32 R21, R21, 0x10, RZ ;  /* 0x0000001015157824 */ /* 0x004fca00078e00ff */
[----:B------:R-:W-:-:S04]  /*dec0*/  LOP3.LUT R21, R21, 0x70, RZ, 0xc0, !PT ;  /* 0x0000007015157812 */ /* 0x000fc800078ec0ff */
[----:B------:R-:W-:Y:S02]  /*ded0*/  LOP3.LUT R20, R20, R21, RZ, 0xfc, !PT ;  /* 0x0000001514147212 */ /* 0x000fe400078efcff */
[----:B------:R2:W5:Y:S03]  /*dee0*/  LDL R21, [R1+0x2c] ;  /* 0x00002c0001157983 */ /* 0x0005660000100800 */
[----:B------:R-:W-:-:S04]  /*def0*/  IMAD R6, R17, 0xc0, R20 ;  /* 0x000000c011067824 */ /* 0x000fc800078e0214 */
[----:B0-----:R-:W-:-:S04]  /*df00*/  @P6 IMAD.HI.U32 R0, R6, R5, RZ ;  /* 0x0000000506006227 */ /* 0x001fc800078e00ff */
[----:B------:R-:W-:Y:S01]  /*df10*/  IMAD.MOV.U32 R5, RZ, RZ, R6 ;  /* 0x000000ffff057224 */ /* 0x000fe200078e0006 */
[----:B-1----:R-:W-:-:S04]  /*df20*/  @P6 SHF.R.U32.HI R5, RZ, R4, R0 ;  /* 0x00000004ff056219 */ /* 0x002fc80000011600 */
        /* <DEDUP_REMOVED lines=17> */
[----:B------:R-:W1:Y:S01]  /*e040*/  S2R R20, SR_TID.X ;  /* 0x0000000000147919 */ /* 0x000e620000002100 */
        /* <DEDUP_REMOVED lines=8> */
[----:B------:R-:W-:Y:S01]  /*e0d0*/  IMAD R7, R6, UR5, R7 ;  /* 0x0000000506077c24 */ /* 0x000fe2000f8e0207 */
[----:B------:R-:W-:-:S03]  /*e0e0*/  SHF.R.S32.HI R6, RZ, 0x1f, R5 ;  /* 0x0000001fff067819 */ /* 0x000fc60000011405 */
[----:B------:R-:W-:Y:S02]  /*e0f0*/  IMAD.IADD R3, R3, 0x1, R7 ;  /* 0x0000000103037824 */ /* 0x000fe400078e0207 */
[----:B------:R-:W-:Y:S02]  /*e100*/  IMAD R6, R6, UR6, RZ ;  /* 0x0000000606067c24 */ /* 0x000fe4000f8e02ff */
[----:B------:R-:W-:-:S04]  /*e110*/  IMAD.WIDE.U32 R2, R5, UR6, R2 ;  /* 0x0000000605027c25 */ /* 0x000fc8000f8e0002 */
[----:B------:R-:W-:Y:S01]  /*e120*/  IMAD R6, R5, UR7, R6 ;  /* 0x0000000705067c24 */ /* 0x000fe2000f8e0206 */
[----:B------:R-:W-:Y:S02]  /*e130*/  LEA R5, P1, R2, UR8, 0x1 ;  /* 0x0000000802057c11 */ /* 0x000fe4000f8208ff */
[----:B------:R-:W-:Y:S02]  /*e140*/  ISETP.GE.AND P0, PT, R28, UR4, PT ;  /* 0x000000041c007c0c */ /* 0x000fe4000bf06270 */
[----:B------:R-:W-:Y:S01]  /*e150*/  IADD3 R6, R3, R6, RZ ;  /* 0x0000000603067210 */ /* 0x000fe20007ffe0ff */
[----:B------:R-:W-:Y:S01]  /*e160*/  UMOV UR4, 0xffffffff ;  /* 0xffffffff00047882 */ /* 0x000fe20000000000 */
[----:B-1----:R-:W-:Y:S02]  /*e170*/  LOP3.LUT R20, R20, 0x7f, RZ, 0xc0, !PT ;  /* 0x0000007f14147812 */ /* 0x002fe400078ec0ff */
        /* <DEDUP_REMOVED lines=86> */
[----:B0-----:R-:W-:-:S04]  /*e6e0*/  @!P1 LEA R4, P3, R28, R4, 0x1 ;  /* 0x000000041c049211 */ /* 0x001fc800078608ff */
[----:B-1----:R-:W-:Y:S01]  /*e6f0*/  @!P1 MOV R6, R4 ;  /* 0x0000000400069202 */ /* 0x002fe20000000f00 */
        /* <DEDUP_REMOVED lines=21> */
.L_x_15247:
        /* <DEDUP_REMOVED lines=10> */
.L_x_15147:
        /* <DEDUP_REMOVED lines=20> */
.L_x_15248:
[----:B------:R-:W-:Y:S05]  /*ea30*/  BSYNC B0 ;  /* 0x0000000000007941 */ /* 0x000fea0003800000 */
.L_x_15148:
        /* <DEDUP_REMOVED lines=8> */
[----:B--2---:R-:W-:-:S09]  /*eac0*/  IADD3 R7, R0, -0x2, RZ ;  /* 0xfffffffe00077810 */ /* 0x004fd20007ffe0ff */
.L_x_15164:
        /* <DEDUP_REMOVED lines=16> */
[----:B0-----:R-:W-:Y:S01]  /*ebd0*/  @P0 IMAD.HI.U32 R4, R3, R4, RZ ;  /* 0x0000000403040227 */ /* 0x001fe200078e00ff */
[----:B------:R-:W-:-:S04]  /*ebe0*/  MOV R2, R3 ;  /* 0x0000000300027202 */ /* 0x000fc80000000f00 */
        /* <DEDUP_REMOVED lines=24> */
.L_x_15152:
[----:B------:R-:W-:Y:S01]  /*ed70*/  LEA R5, R25, R22, 0x3 ;  /* 0x0000001619057211 */ /* 0x000fe200078e18ff */
[----:B------:R-:W-:Y:S01]  /*ed80*/  BSSY B1, `(.L_x_15153) ;  /* 0x0000004000017945 */ /* 0x000fe20003800000 */
[----:B------:R-:W-:-:S04]  /*ed90*/  SHF.L.U32 R2, R27, 0x1f, RZ ;  /* 0x0000001f1b027819 */ /* 0x000fc800000006ff */
[----:B------:R-:W0:Y:S02]  /*eda0*/  SYNCS.PHASECHK.TRANS64.TRYWAIT P0, [R5+URZ+0x16840], R2 ;  /* 0x01684002050075a7 */ /* 0x000e24000800017f */
[----:B0-----:R-:W-:Y:S05]  /*edb0*/  @!P0 BRA `(.L_x_15154) ;  /* 0x00000040009c8947 */ /* 0x001fea0003800000 */
.L_x_15249:
[----:B------:R-:W-:Y:S05]  /*edc0*/  BSYNC B1 ;  /* 0x0000000000017941 */ /* 0x000fea0003800000 */
.L_x_15153:
        /* <DEDUP_REMOVED lines=28> */
[----:B------:R-:W-:Y:S02]  /*ef90*/  LEA.HI.X R10, R2, UR5, R7, 0x1, P0 ;  /* 0x00000005020a7c11 */ /* 0x000fe400080f0c07 */
[----:B------:R-:W-:Y:S01]  /*efa0*/  LEA R8, R25, R8, 0xd ;  /* 0x0000000819087211 */ /* 0x000fe200078e68ff */
        /* <DEDUP_REMOVED lines=41> */
.L_x_15267:
        /* <DEDUP_REMOVED lines=8> */
.L_x_15156:
        /* <DEDUP_REMOVED lines=11> */
.L_x_15157:
[----:B------:R1:W-:Y:S01]  /*f370*/  SYNCS.ARRIVE.TRANS64.A1T0 RZ, [R5+URZ+0x16830], RZ ;  /* 0x016830ff05ff79a7 */ /* 0x0003e2000810003f */
[----:B------:R-:W-:Y:S05]  /*f380*/  @!P3 BRA `(.L_x_15158) ;  /* 0x000000000004b947 */ /* 0x000fea0003800000 */
[----:B------:R-:W-:Y:S01]  /*f390*/  BPT.TRAP 0x1 ;  /* 0x000000040000795c */ /* 0x000fe20000300000 */
.L_x_15158:
[----:B------:R-:W-:Y:S01]  /*f3a0*/  SHF.L.U32 R2, R17, 0x1f, RZ ;  /* 0x0000001f11027819 */ /* 0x000fe200000006ff */
[----:B------:R-:W-:Y:S01]  /*f3b0*/  BSSY B1, `(.L_x_15159) ;  /* 0x0000004000017945 */ /* 0x000fe20003800000 */
[----:B-1----:R-:W-:-:S04]  /*f3c0*/  LEA R5, R6, R22, 0x3 ;  /* 0x0000001606057211 */ /* 0x002fc800078e18ff */
[----:B------:R-:W1:Y:S02]  /*f3d0*/  SYNCS.PHASECHK.TRANS64.TRYWAIT P0, [R5+URZ+0x16860], R2 ;  /* 0x01686002050075a7 */ /* 0x000e64000800017f */
[----:B-1----:R-:W-:Y:S05]  /*f3e0*/  @!P0 BRA `(.L_x_15160) ;  /* 0x0000004400548947 */ /* 0x002fea0003800000 */
.L_x_15268:
[----:B------:R-:W-:Y:S05]  /*f3f0*/  BSYNC B1 ;  /* 0x0000000000017941 */ /* 0x000fea0003800000 */
.L_x_15159:
        /* <DEDUP_REMOVED lines=15> */
[----:B------:R-:W-:Y:S02]  /*f4f0*/  ISETP.LT.OR P0, PT, R8, 0x1, P1 ;  /* 0x000000010800780c */ /* 0x000fe40000f01670 */
[----:B------:R-:W-:Y:S01]  /*f500*/  LEA R6, R6, R22, 0x1 ;  /* 0x0000001606067211 */ /* 0x000fe200078e08ff */
        /* <DEDUP_REMOVED lines=39> */
[----:B0-----:R-:W-:-:S04]  /*f780*/  IADD3 R2, P2, R2, R7, RZ ;  /* 0x0000000702027210 */ /* 0x001fc80007f5e0ff */
[----:B-1----:R-:W-:-:S05]  /*f790*/  IADD3.X R3, RZ, R3, RZ, P2, !PT ;  /* 0x00000003ff037210 */ /* 0x002fca00017fe4ff */
[----:B------:R0:W-:Y:S04]  /*f7a0*/  LDGSTS.E.BYPASS.LTC128B.128 [R6+0x3400], desc[UR52][R2.64], !P0 ;  /* 0x0340000002067fae */ /* 0x0001e8000c101d74 */
[----:B0-2---:R0:W1:Y:S02]  /*f7b0*/  SHFL.IDX PT, R2, R23, 0x7, 0x181f ;  /* 0x00f81f0017027f89 */ /* 0x00506400000e0000 */
.L_x_15286:
        /* <DEDUP_REMOVED lines=28> */
.L_x_15162:
        /* <DEDUP_REMOVED lines=11> */
.L_x_15163:
[C---:B------:R-:W-:Y:S01]  /*fa30*/  ISETP.GT.AND P0, PT, R26.reuse, RZ, PT ;  /* 0x000000ff1a00720c */ /* 0x040fe20003f04270 */
[----:B------:R1:W-:Y:S01]  /*fa40*/  SYNCS.ARRIVE.TRANS64.A1T0 RZ, [R5+URZ+0x16850], RZ ;  /* 0x016850ff05ff79a7 */ /* 0x0003e2000810003f */
[----:B------:R-:W-:Y:S01]  /*fa50*/  IADD3 R7, R26, -0x1, RZ ;  /* 0xffffffff1a077810 */ /* 0x000fe20007ffe0ff */
[----:B------:R-:W-:Y:S02]  /*fa60*/  IMAD.MOV.U32 R17, RZ, RZ, R27 ;  /* 0x000000ffff117224 */ /* 0x000fe400078e001b */
[----:B------:R-:W-:Y:S02]  /*fa70*/  IMAD.MOV.U32 R6, RZ, RZ, R25 ;  /* 0x000000ffff067224 */ /* 0x000fe400078e0019 */
[----:B------:R-:W-:-:S06]  /*fa80*/  IMAD.MOV.U32 R29, RZ, RZ, R26 ;  /* 0x000000ffff1d7224 */ /* 0x000fcc00078e001a */
[----:B-1----:R-:W-:Y:S05]  /*fa90*/  @P0 BRA `(.L_x_15164) ;  /* 0xfffffff0000c0947 */ /* 0x002fea000383ffff */
.L_x_15151:
[----:B------:R-:W-:Y:S05]  /*faa0*/  BSYNC B0 ;  /* 0x0000000000007941 */ /* 0x000fea0003800000 */
.L_x_15150:
        /* <DEDUP_REMOVED lines=17> */
.L_x_15166:
[----:B------:R-:W-:Y:S05]  /*fbc0*/  BSYNC B0 ;  /* 0x0000000000007941 */ /* 0x000fea0003800000 */
.L_x_15165:
[----:B------:R-:W-:-:S05]  /*fbd0*/  IMAD.U32 R0, RZ, RZ, UR36 ;  /* 0x00000024ff007e24 */ /* 0x000fca000f8e00ff */
[----:B------:R-:W-:-:S13]  /*fbe0*/  ISETP.NE.AND P0, PT, R0, 0x3, PT ;  /* 0x000000030000780c */ /* 0x000fda0003f05270 */
[----:B------:R-:W-:Y:S05]  /*fbf0*/  @!P0 BRA `(.L_x_15167) ;  /* 0x0000000000048947 */ /* 0x000fea0003800000 */
[----:B------:R-:W-:Y:S01]  /*fc00*/  BPT.TRAP 0x1 ;  /* 0x000000040000795c */ /* 0x000fe20000300000 */
.L_x_15167:
[----:B------:R-:W2:Y:S01]  /*fc10*/  LDL.LU R2, [R1+0x10] ;  /* 0x0000100001027983 */ /* 0x000ea20000300800 */
[----:B------:R-:W-:Y:S01]  /*fc20*/  IMAD R0, R25, 0x8, R22 ;  /* 0x0000000819007824 */ /* 0x000fe200078e0216 */
[----:B0-----:R-:W-:Y:S01]  /*fc30*/  SHF.L.U32 R3, R27, 0x1f, RZ ;  /* 0x0000001f1b037819 */ /* 0x001fe200000006ff */
[----:B------:R-:W-:Y:S03]  /*fc40*/  BSSY B0, `(.L_x_15168) ;  /* 0x0000004000007945 */ /* 0x000fe60003800000 */
[----:B------:R-:W0:Y:S01]  /*fc50*/  SYNCS.PHASECHK.TRANS64.TRYWAIT P0, [R0+URZ+0x16860], R3 ;  /* 0x01686003000075a7 */ /* 0x000e22000800017f */
[----:B--2---:R-:W-:Y:S01]  /*fc60*/  IMAD R6, R26, -0x80, R2 ;  /* 0xffffff801a067824 */ /* 0x004fe200078e0202 */
[----:B0-----:R-:W-:Y:S06]  /*fc70*/  @!P0 BRA `(.L_x_15169) ;  /* 0x00000044008c8947 */ /* 0x001fec0003800000 */
.L_x_15287:
[----:B------:R-:W-:Y:S05]  /*fc80*/  BSYNC B0 ;  /* 0x0000000000007941 */ /* 0x000fea0003800000 */
.L_x_15168:
[----:B------:R-:W1:Y:S01]  /*fc90*/  S2R R2, SR_TID.X ;  /* 0x0000000000027919 */ /* 0x000e620000002100 */
[----:B------:R-:W-:Y:S01]  /*fca0*/  UMOV UR4, 0xffffffff ;  /* 0xffffffff00047882 */ /* 0x000fe20000000000 */
[----:B------:R-:W2:Y:S01]  /*fcb0*/  S2R R7, SR_TID.X ;  /* 0x0000000000077919 */ /* 0x000ea20000002100 */
[----:B-1----:R-:W-:Y:S01]  /*fcc0*/  LOP3.LUT R5, R2, 0x7f, RZ, 0xc0, !PT ;  /* 0x0000007f02057812 */ /* 0x002fe200078ec0ff */
[C---:B--2---:R-:W-:Y:S01]  /*fcd0*/  IMAD.SHL.U32 R2, R7.reuse, 0x8, RZ ;  /* 0x0000000807027824 */ /* 0x044fe200078e00ff */
[----:B------:R-:W-:Y:S02]  /*fce0*/  SHF.L.U32 R4, R7, 0x3, RZ ;  /* 0x0000000307047819 */ /* 0x000fe400000006ff */
        /* <DEDUP_REMOVED lines=52> */
[----:B------:R0:W1:Y:S02]  /*10030*/  SHFL.IDX PT, R14, R23, 0x7, 0x181f ;  /* 0x00f81f00170e7f89 */ /* 0x00006400000e0000 */
[----:B--2---:R-:W-:-:S07]  /*10040*/  IADD3.X R3, RZ, R8, RZ, P2, !PT ;  /* 0x00000008ff037210 */ /* 0x004fce00017fe4ff */
[----:B---3--:R0:W-:Y:S02]  /*10050*/  LDGSTS.E.BYPASS.LTC128B.128 [R4+0x3400], desc[UR52][R2.64], !P1 ;  /* 0x0340000002047fae */ /* 0x0081e4000c901d74 */
.L_x_15305:
        /* <DEDUP_REMOVED lines=9> */
.L_x_15171:
        /* <DEDUP_REMOVED lines=11> */
.L_x_15172:
[----:B------:R-:W-:Y:S01]  /*101a0*/  VIADD R25, R25, 0x1 ;  /* 0x0000000119197836 */ /* 0x000fe20000000000 */
[----:B------:R0:W-:Y:S04]  /*101b0*/  SYNCS.ARRIVE.TRANS64.A1T0 RZ, [R0+URZ+0x16850], RZ ;  /* 0x016850ff00ff79a7 */ /* 0x0001e8000810003f */
[----:B------:R-:W-:-:S04]  /*101c0*/  ISETP.NE.AND P0, PT, R25, 0x2, PT ;  /* 0x000000021900780c */ /* 0x000fc80003f05270 */
[----:B0-----:R-:W-:Y:S02]  /*101d0*/  SEL R0, RZ, 0x1, P0 ;  /* 0x00000001ff007807 */ /* 0x001fe40000000000 */
[----:B------:R-:W-:Y:S02]  /*101e0*/  SEL R25, R25, RZ, P0 ;  /* 0x000000ff19197207 */ /* 0x000fe40000000000 */
[----:B------:R-:W-:-:S07]  /*101f0*/  LOP3.LUT R27, R27, R0, RZ, 0x3c, !PT ;  /* 0x000000001b1b7212 */ /* 0x000fce00078e3cff */
.L_x_15131:
[----:B------:R-:W-:Y:S05]  /*10200*/  BSYNC B7 ;  /* 0x0000000000077941 */ /* 0x000fea0003800000 */
.L_x_15129:
        /* <DEDUP_REMOVED lines=12> */
.L_x_15173:
        /* <DEDUP_REMOVED lines=11> */
[----:B------:R-:W-:Y:S02]  /*10380*/  MOV R17, RZ ;  /* 0x000000ff00117202 */ /* 0x000fe40000000f00 */
[C---:B------:R-:W-:Y:S01]  /*10390*/  ISETP.GE.U32.AND P2, PT, R8.reuse, 0x2, PT ;  /* 0x000000020800780c */ /* 0x040fe20003f46070 */
[----:B------:R-:W-:Y:S01]  /*103a0*/  SHFL.IDX PT, R0, R16, RZ, 0x1f ;  /* 0x00001fff10007589 */ /* 0x000fe200000e0000 */
[C---:B------:R-:W-:Y:S02]  /*103b0*/  ISETP.GE.U32.AND P3, PT, R8.reuse, 0x4, PT ;  /* 0x000000040800780c */ /* 0x040fe40003f66070 */
[C---:B------:R-:W-:Y:S02]  /*103c0*/  ISETP.GE.U32.AND P4, PT, R8.reuse, 0x8, PT ;  /* 0x000000080800780c */ /* 0x040fe40003f86070 */
[C---:B------:R-:W-:Y:S01]  /*103d0*/  ISETP.GE.U32.AND P5, PT, R8.reuse, 0x10, PT ;  /* 0x000000100800780c */ /* 0x040fe20003fa6070 */
[----:B--2---:R-:W-:Y:S01]  /*103e0*/  @!P1 IMAD.MOV.U32 R17, RZ, RZ, R2 ;  /* 0x000000ffff119224 */ /* 0x004fe200078e0002 */
[----:B------:R-:W-:-:S04]  /*103f0*/  ISETP.NE.AND P1, PT, R8, RZ, PT ;  /* 0x000000ff0800720c */ /* 0x000fc80003f25270 */
[----:B------:R-:W0:Y:S02]  /*10400*/  SHFL.UP PT, R14, R17, 0x1, RZ ;  /* 0x04200000110e7989 */ /* 0x000e2400000e00ff */
[----:B0-----:R-:W-:-:S05]  /*10410*/  SEL R4, R14, RZ, P1 ;  /* 0x000000ff0e047207 */ /* 0x001fca0000800000 */
[----:B------:R-:W-:-:S05]  /*10420*/  IMAD.IADD R4, R17, 0x1, R4 ;  /* 0x0000000111047824 */ /* 0x000fca00078e0204 */
[----:B------:R-:W0:Y:S02]  /*10430*/  SHFL.UP PT, R14, R4, 0x2, RZ ;  /* 0x04400000040e7989 */ /* 0x000e2400000e00ff */
[----:B0-----:R-:W-:-:S05]  /*10440*/  SEL R5, R14, RZ, P2 ;  /* 0x000000ff0e057207 */ /* 0x001fca0001000000 */
[----:B------:R-:W-:Y:S02]  /*10450*/  IMAD.IADD R6, R4, 0x1, R5 ;  /* 0x0000000104067824 */ /* 0x000fe400078e0205 */
        /* <DEDUP_REMOVED lines=10> */
[----:B------:R0:W1:Y:S02]  /*10500*/  SHFL.IDX PT, R14, R3, 0x1f, 0x1f ;  /* 0x03e01f00030e7f89 */ /* 0x00006400000e0000 */
.L_x_15315:
[----:B------:R-:W-:Y:S02]  /*10510*/  ULDC UR4, c[0x0][0xc38] ;  /* 0x00030e0000047ab9 */ /* 0x000fe40000000800 */
[----:B------:R-:W-:-:S04]  /*10520*/  IMAD.U32 R4, RZ, RZ, UR4 ;  /* 0x00000004ff047e24 */ /* 0x000fc8000f8e00ff */
[----:B-1----:R-:W-:-:S04]  /*10530*/  IMAD R14, R14, R4, RZ ;  /* 0x000000040e0e7224 */ /* 0x002fc800078e02ff */
[----:B------:R-:W-:-:S05]  /*10540*/  IMAD.IADD R5, R5, 0x1, R14 ;  /* 0x0000000105057824 */ /* 0x000fca00078e020e */
[----:B------:R-:W-:-:S13]  /*10550*/  ISETP.GT.AND P6, PT, R5, R0, PT ;  /* 0x000000000500720c */ /* 0x000fda0003fc4270 */
[----:B------:R-:W-:Y:S05]  /*10560*/  @P6 BRA `(.L_x_15176) ;  /* 0x00000000009c6947 */ /* 0x000fea0003800000 */
.L_x_15181:
        /* <DEDUP_REMOVED lines=14> */
.L_x_15179:
[----:B------:R-:W-:Y:S05]  /*10650*/  BSYNC B0 ;  /* 0x0000000000007941 */ /* 0x000fea0003800000 */
.L_x_15178:
[----:B------:R-:W-:-:S03]  /*10660*/  UMOV UR4, 0xffffffff ;  /* 0xffffffff00047882 */ /* 0x000fc60000000000 */
[----:B------:R-:W-:Y:S05]  /*10670*/  BRA.DIV UR4, `(.L_x_15180) ;  /* 0x0000004a048c7947 */ /* 0x000fea000b800000 */
[----:B-----5:R-:W1:Y:S02]  /*10680*/  SHFL.UP PT, R14, R17, 0x1, RZ ;  /* 0x04200000110e7989 */ /* 0x020e6400000e00ff */
[----:B-1----:R-:W-:-:S04]  /*10690*/  SEL R14, R14, RZ, P1 ;  /* 0x000000ff0e0e7207 */ /* 0x002fc80000800000 */
        /* <DEDUP_REMOVED lines=14> */
.L_x_15323:
[----:B------:R-:W-:Y:S02]  /*10780*/  ULDC UR4, c[0x0][0xc38] ;  /* 0x00030e0000047ab9 */ /* 0x000fe40000000800 */
[----:B------:R-:W-:-:S04]  /*10790*/  IMAD.U32 R4, RZ, RZ, UR4 ;  /* 0x00000004ff047e24 */ /* 0x000fc8000f8e00ff */
[----:B-1----:R-:W-:-:S05]  /*107a0*/  IMAD R14, R14, R4, RZ ;  /* 0x000000040e0e7224 */ /* 0x002fca00078e02ff */
[----:B------:R-:W-:-:S04]  /*107b0*/  IADD3 R5, R14, R5, RZ ;  /* 0x000000050e057210 */ /* 0x000fc80007ffe0ff */
[----:B------:R-:W-:-:S13]  /*107c0*/  ISETP.GT.AND P6, PT, R5, R0, PT ;  /* 0x000000000500720c */ /* 0x000fda0003fc4270 */
[----:B------:R-:W-:Y:S05]  /*107d0*/  @!P6 BRA `(.L_x_15181) ;  /* 0xfffffffc0064e947 */ /* 0x000fea000383ffff */
.L_x_15176:
        /* <DEDUP_REMOVED lines=8> */
.L_x_15327:
[----:B------:R-:W-:Y:S01]  /*10860*/  ISETP.NE.AND P0, PT, R2, RZ, PT ;  /* 0x000000ff0200720c */ /* 0x000fe20003f05270 */
[----:B------:R-:W-:-:S12]  /*10870*/  IMAD.MOV.U32 R14, RZ, RZ, RZ ;  /* 0x000000ffff0e7224 */ /* 0x000fd800078e00ff */
[----:B------:R-:W-:Y:S05]  /*10880*/  @!P0 BRA `(.L_x_15183) ;  /* 0x0000000000108947 */ /* 0x000fea0003800000 */
[----:B------:R-:W-:Y:S01]  /*10890*/  UMOV UR4, 0xffffffff ;  /* 0xffffffff00047882 */ /* 0x000fe20000000000 */
[----:B------:R-:W-:Y:S02]  /*108a0*/  VIADD R12, R6, 0xffffffff ;  /* 0xffffffff060c7836 */ /* 0x000fe40000000000 */
[----:B------:R-:W-:Y:S05]  /*108b0*/  BRA.DIV UR4, `(.L_x_15184) ;  /* 0x0000004e04007947 */ /* 0x000fea000b800000 */
[----:B------:R3:W4:Y:S02]  /*108c0*/  SHFL.IDX PT, R14, R3, R12, 0x1f ;  /* 0x00001f0c030e7589 */ /* 0x00072400000e0000 */
.L_x_15183:
[----:B0--3--:R-:W0:Y:S01]  /*108d0*/  LDC.64 R2, c[0x0][0xc90] ;  /* 0x00032400ff027b82 */ /* 0x009e220000000a00 */
[----:B------:R-:W-:-:S04]  /*108e0*/  IMAD.IADD R19, R6, 0x1, R19 ;  /* 0x0000000106137824 */ /* 0x000fc800078e0213 */
[----:B0-----:R-:W-:-:S05]  /*108f0*/  IMAD.WIDE R2, R19, 0x4, R2 ;  /* 0x0000000413027825 */ /* 0x001fca00078e0202 */
[----:B-1----:R0:W2:Y:S01]  /*10900*/  LDG.E R6, desc[UR52][R2.64] ;  /* 0x0000003402067981 */ /* 0x0020a2000c1e1900 */
[----:B----4-:R-:W-:-:S04]  /*10910*/  IMAD R16, R14, R4, R16 ;  /* 0x000000040e107224 */ /* 0x010fc800078e0210 */
[----:B------:R-:W-:Y:S02]  /*10920*/  IMAD.IADD R0, R0, 0x1, -R16 ;  /* 0x0000000100007824 */ /* 0x000fe400078e0a10 */
[----:B0-----:R-:W-:Y:S02]  /*10930*/  IMAD.MOV.U32 R2, RZ, RZ, RZ ;  /* 0x000000ffff027224 */ /* 0x001fe400078e00ff */
[----:B--2---:R-:W-:-:S05]  /*10940*/  IMAD R5, R17, R6, RZ ;  /* 0x0000000611057224 */ /* 0x004fca00078e02ff */
[----:B------:R-:W-:-:S04]  /*10950*/  IABS R7, R5 ;  /* 0x0000000500077213 */ /* 0x000fc80000000000 */
[----:B------:R-:W0:Y:S08]  /*10960*/  I2F.RP R8, R7 ;  /* 0x0000000700087306 */ /* 0x000e300000209400 */
[----:B0-----:R-:W0:Y:S02]  /*10970*/  MUFU.RCP R8, R8 ;  /* 0x0000000800087308 */ /* 0x001e240000001000 */
[----:B0-----:R-:W-:Y:S01]  /*10980*/  VIADD R9, R8, 0xffffffe ;  /* 0x0ffffffe08097836 */ /* 0x001fe20000000000 */
[----:B------:R-:W-:-:S05]  /*10990*/  IABS R8, R5 ;  /* 0x0000000500087213 */ /* 0x000fca0000000000 */
[----:B------:R-:W0:Y:S01]  /*109a0*/  F2I.FTZ.U32.TRUNC.NTZ R3, R9 ;  /* 0x0000000900037305 */ /* 0x000e22000021f000 */
[----:B------:R-:W-:Y:S01]  /*109b0*/  IMAD.MOV R8, RZ, RZ, -R8 ;  /* 0x000000ffff087224 */ /* 0x000fe200078e0a08 */
[----:B0-----:R-:W-:-:S05]  /*109c0*/  IADD3 R10, RZ, -R3, RZ ;  /* 0x80000003ff0a7210 */ /* 0x001fca0007ffe0ff */
        /* <DEDUP_REMOVED lines=26> */
[----:B0-----:R-:W-:Y:S01]  /*10b70*/  MOV R2, RZ ;  /* 0x000000ff00027202 */ /* 0x001fe20000000f00 */
[----:B-1----:R-:W-:-:S04]  /*10b80*/  IMAD.MOV R5, RZ, RZ, -R3 ;  /* 0x000000ffff057224 */ /* 0x002fc800078e0a03 */
[----:B------:R-:W-:-:S04]  /*10b90*/  IMAD R5, R5, R6, RZ ;  /* 0x0000000605057224 */ /* 0x000fc800078e02ff */
[----:B------:R-:W-:Y:S01]  /*10ba0*/  IMAD.HI.U32 R3, R3, R5, R2 ;  /* 0x0000000503037227 */ /* 0x000fe200078e0002 */
[-C--:B------:R-:W-:Y:S02]  /*10bb0*/  IABS R5, R4.reuse ;  /* 0x0000000400057213 */ /* 0x080fe40000000000 */
[C---:B------:R-:W-:Y:S02]  /*10bc0*/  LOP3.LUT R2, R0.reuse, R4, RZ, 0x3c, !PT ;  /* 0x0000000400027212 */ /* 0x040fe400078e3cff */
[----:B------:R-:W-:Y:S01]  /*10bd0*/  IADD3 R0, R0, R7, RZ ;  /* 0x0000000700007210 */ /* 0x000fe20007ffe0ff */
        /* <DEDUP_REMOVED lines=17> */
.L_x_15177:
[----:B------:R-:W-:Y:S01]  /*10cf0*/  UMOV UR4, URZ ;  /* 0x0000003f00047c82 */ /* 0x000fe20008000000 */
[----:B------:R-:W-:Y:S01]  /*10d00*/  UMOV UR5, URZ ;  /* 0x0000003f00057c82 */ /* 0x000fe20008000000 */
[----:B------:R-:W-:Y:S01]  /*10d10*/  ULDC UR6, c[0x0][0xc3c] ;  /* 0x00030f0000067ab9 */ /* 0x000fe20000000800 */
[----:B------:R-:W-:Y:S01]  /*10d20*/  IMAD.MOV.U32 R16, RZ, RZ, R0 ;  /* 0x000000ffff107224 */ /* 0x000fe200078e0000 */
[----:B------:R-:W-:Y:S01]  /*10d30*/  MOV R19, UR6 ;  /* 0x0000000600137c02 */ /* 0x000fe20008000f00 */
[----:B------:R-:W-:Y:S02]  /*10d40*/  IMAD.U32 R17, RZ, RZ, UR4 ;  /* 0x00000004ff117e24 */ /* 0x000fe4000f8e00ff */
[----:B------:R-:W-:-:S07]  /*10d50*/  IMAD.U32 R18, RZ, RZ, UR5 ;  /* 0x00000005ff127e24 */ /* 0x000fce000f8e00ff */
.L_x_15185:
        /* <DEDUP_REMOVED lines=10> */
.L_x_15174:
[----:B------:R-:W-:Y:S02]  /*10e00*/  ULDC UR4, c[0x0][0xc3c] ;  /* 0x00030f0000047ab9 */ /* 0x000fe40000000800 */
[----:B-1----:R-:W-:-:S13]  /*10e10*/  ISETP.GE.AND P0, PT, R19, UR4, PT ;  /* 0x0000000413007c0c */ /* 0x002fda000bf06270 */
[----:B------:R-:W-:Y:S05]  /*10e20*/  @!P0 BRA `(.L_x_15186) ;  /* 0xffffffb000f48947 */ /* 0x000fea000383ffff */
[----:B------:R-:W-:Y:S05]  /*10e30*/  BSYNC B8 ;  /* 0x0000000000087941 */ /* 0x000fea0003800000 */
.L_x_15125:
        /* <DEDUP_REMOVED lines=12> */
.L_x_15330:
[----:B------:R-:W-:Y:S05]  /*10f00*/  BSYNC B0 ;  /* 0x0000000000007941 */ /* 0x000fea0003800000 */
.L_x_15187:
[----:B------:R-:W-:-:S03]  /*10f10*/  UMOV UR4, 0xffffffff ;  /* 0xffffffff00047882 */ /* 0x000fc60000000000 */
[----:B------:R-:W-:Y:S05]  /*10f20*/  BRA.DIV UR4, `(.L_x_15189) ;  /* 0x00000046049c7947 */ /* 0x000fea000b800000 */
[----:B0-----:R-:W0:Y:S02]  /*10f30*/  S2R R0, SR_TID.X ;  /* 0x0000000000007919 */ /* 0x001e240000002100 */
[----:B0-----:R-:W-:-:S04]  /*10f40*/  SHF.R.U32.HI R0, RZ, 0x5, R0 ;  /* 0x00000005ff007819 */ /* 0x001fc80000011600 */
[----:B------:R-:W-:-:S05]  /*10f50*/  LOP3.LUT R0, R0, 0x3, RZ, 0xc0, !PT ;  /* 0x0000000300007812 */ /* 0x000fca00078ec0ff */
[----:B------:R0:W1:Y:S02]  /*10f60*/  SHFL.IDX PT, R14, R0, RZ, 0x1f ;  /* 0x00001fff000e7589 */ /* 0x00006400000e0000 */
.L_x_15333:
[----:B-1----:R-:W-:Y:S01]  /*10f70*/  ISETP.NE.AND P0, PT, R14, RZ, PT ;  /* 0x000000ff0e00720c */ /* 0x002fe20003f05270 */
[----:B------:R-:W-:-:S12]  /*10f80*/  BSSY B0, `(.L_x_15190) ;  /* 0x0000024000007945 */ /* 0x000fd80003800000 */
[----:B------:R-:W-:Y:S05]  /*10f90*/  @P0 BRA `(.L_x_15191) ;  /* 0x0000000000880947 */ /* 0x000fea0003800000 */
[----:B------:R-:W-:-:S03]  /*10fa0*/  UMOV UR4, 0xffffffff ;  /* 0xffffffff00047882 */ /* 0x000fc60000000000 */
[----:B------:R-:W-:Y:S05]  /*10fb0*/  BRA.DIV UR4, `(.L_x_15192) ;  /* 0x0000004604ac7947 */ /* 0x000fea000b800000 */
[----:B------:R-:W-:-:S13]  /*10fc0*/  ELECT P6, URZ, PT ;  /* 0x00000000003f782f */ /* 0x000fda00038c0000 */
.L_x_15336:
[----:B------:R-:W-:Y:S05]  /*10fd0*/  @!P6 BRA `(.L_x_15191) ;  /* 0x000000000078e947 */ /* 0x000fea0003800000 */
[----:B------:R-:W-:-:S06]  /*10fe0*/  ULOP3.LUT UR4, UR38, 0x2, URZ, 0xfc, !UPT ;  /* 0x0000000226047892 */ /* 0x000fcc000f8efc3f */
[----:B0-----:R-:W-:-:S05]  /*10ff0*/  IMAD.U32 R0, RZ, RZ, UR4 ;  /* 0x00000004ff007e24 */ /* 0x001fca000f8e00ff */
[----:B------:R-:W-:-:S13]  /*11000*/  ISETP.NE.AND P0, PT, R0, 0x3, PT ;  /* 0x000000030000780c */ /* 0x000fda0003f05270 */
[----:B------:R-:W-:Y:S05]  /*11010*/  @!P0 BRA `(.L_x_15193) ;  /* 0x0000000000048947 */ /* 0x000fea0003800000 */
[----:B------:R-:W-:Y:S01]  /*11020*/  BPT.TRAP 0x1 ;  /* 0x000000040000795c */ /* 0x000fe20000300000 */
.L_x_15193:
[----:B------:R-:W-:Y:S01]  /*11030*/  IMAD R3, R25, 0x8, R5 ;  /* 0x0000000819037824 */ /* 0x000fe200078e0205 */
[----:B------:R-:W-:Y:S01]  /*11040*/  SHF.L.U32 R2, R27, 0x1f, RZ ;  /* 0x0000001f1b027819 */ /* 0x000fe200000006ff */
[----:B------:R-:W-:-:S03]  /*11050*/  VIADD R25, R25, 0x1 ;  /* 0x0000000119197836 */ /* 0x000fc60000000000 */
[----:B------:R-:W0:Y:S02]  /*11060*/  SYNCS.PHASECHK.TRANS64.TRYWAIT P1, [R3+URZ+0x16840], R2 ;  /* 0x01684002030075a7 */ /* 0x000e24000802017f */
[----:B------:R-:W-:-:S04]  /*11070*/  ISETP.NE.AND P2, PT, R25, 0x2, PT ;  /* 0x000000021900780c */ /* 0x000fc80003f45270 */
[----:B------:R-:W-:Y:S01]  /*11080*/  SEL R0, RZ, 0x1, P2 ;  /* 0x00000001ff007807 */ /* 0x000fe20001000000 */
[----:B0-----:R-:W-:Y:S08]  /*11090*/  @!P1 BRA `(.L_x_15194) ;  /* 0x0000004400949947 */ /* 0x001ff00003800000 */
.L_x_15337:
[----:B------:R-:W-:Y:S02]  /*110a0*/  SEL R25, R25, RZ, P2 ;  /* 0x000000ff19197207 */ /* 0x000fe40001000000 */
[----:B------:R-:W-:Y:S01]  /*110b0*/  LOP3.LUT R0, R27, R0, RZ, 0x3c, !PT ;  /* 0x000000001b007212 */ /* 0x000fe200078e3cff */
[----:B------:R-:W-:Y:S06]  /*110c0*/  @!P0 BRA `(.L_x_15195) ;  /* 0x0000000000048947 */ /* 0x000fec0003800000 */
[----:B------:R-:W-:Y:S01]  /*110d0*/  BPT.TRAP 0x1 ;  /* 0x000000040000795c */ /* 0x000fe20000300000 */
.L_x_15195:
[----:B------:R-:W-:Y:S02]  /*110e0*/  LEA R25, R25, R5, 0x3 ;  /* 0x0000000519197211 */ /* 0x000fe400078e18ff */
[----:B------:R-:W-:-:S04]  /*110f0*/  SHF.L.U32 R0, R0, 0x1f, RZ ;  /* 0x0000001f00007819 */ /* 0x000fc800000006ff */
[----:B------:R-:W1:Y:S02]  /*11100*/  SYNCS.PHASECHK.TRANS64.TRYWAIT P1, [R25+URZ+0x16840], R0 ;  /* 0x01684000190075a7 */ /* 0x000e64000802017f */
[----:B-1----:R-:W-:Y:S05]  /*11110*/  @!P1 BRA `(.L_x_15196) ;  /* 0x0000004400889947 */ /* 0x002fea0003800000 */
.L_x_15338:
[----:B------:R-:W-:Y:S05]  /*11120*/  @!P0 BRA `(.L_x_15197) ;  /* 0x0000000000048947 */ /* 0x000fea0003800000 */
[----:B------:R-:W-:Y:S01]  /*11130*/  BPT.TRAP 0x1 ;  /* 0x000000040000795c */ /* 0x000fe20000300000 */
.L_x_15197:
[----:B------:R-:W3:Y:S02]  /*11140*/  SYNCS.PHASECHK.TRANS64.TRYWAIT P1, [R3+URZ+0x16860], R2 ;  /* 0x01686002030075a7 */ /* 0x000ee4000802017f */
[----:B---3--:R-:W-:Y:S05]  /*11150*/  @!P1 BRA `(.L_x_15198) ;  /* 0x00000044008c9947 */ /* 0x008fea0003800000 */
.L_x_15339:
[----:B------:R-:W-:Y:S05]  /*11160*/  @!P0 BRA `(.L_x_15199) ;  /* 0x0000000000048947 */ /* 0x000fea0003800000 */
[----:B------:R-:W-:Y:S01]  /*11170*/  BPT.TRAP 0x1 ;  /* 0x000000040000795c */ /* 0x000fe20000300000 */
.L_x_15199:
[----:B----4-:R4:W0:Y:S02]  /*11180*/  SYNCS.PHASECHK.TRANS64.TRYWAIT P0, [R25+URZ+0x16860], R0 ;  /* 0x01686000190075a7 */ /* 0x010824000800017f */
[----:B0-----:R-:W-:Y:S05]  /*11190*/  @!P0 NANOSLEEP.SYNCS 0x989680 ;  /* 0x009896800000895d */ /* 0x001fea0003900000 */
[----:B------:R-:W0:Y:S02]  /*111a0*/  @!P0 SYNCS.PHASECHK.TRANS64 P0, [R25+URZ+0x16860], R0 ;  /* 0x01686000190085a7 */ /* 0x000e24000800007f */
[----:B0-----:R-:W-:Y:S05]  /*111b0*/  @!P0 BRA `(.L_x_15199) ;  /* 0xfffffffc00f08947 */ /* 0x001fea000383ffff */
.L_x_15191:
[----:B------:R-:W-:Y:S05]  /*111c0*/  BSYNC B0 ;  /* 0x0000000000007941 */ /* 0x000fea0003800000 */
.L_x_15190:
[----:B------:R-:W-:Y:S05]  /*111d0*/  EXIT ;  /* 0x000000000000794d */ /* 0x000fea0003800000 */
.L_x_15073:
[----:B0-----:R-:W-:-:S04]  /*111e0*/  IMAD.U32 R3, RZ, RZ, UR45 ;  /* 0x0000002dff037e24 */ /* 0x001fc8000f8e00ff */
[----:B------:R0:W1:Y:S03]  /*111f0*/  SYNCS.PHASECHK.TRANS64.TRYWAIT P1, [R3+URZ+0x16800], R0 ;  /* 0x01680000030075a7 */ /* 0x000066000802017f */
[----:B-1----:R-:W-:Y:S05]  /*11200*/  @!P1 NANOSLEEP.SYNCS 0x989680 ;  /* 0x009896800000995d */ /* 0x002fea0003900000 */
[----:B------:R-:W1:Y:S02]  /*11210*/  @!P1 SYNCS.PHASECHK.TRANS64 P1, [R3+URZ+0x16800], R0 ;  /* 0x01680000030095a7 */ /* 0x000e64000802007f */
[----:B-1----:R-:W-:Y:S05]  /*11220*/  @!P1 BRA `(.L_x_15073) ;  /* 0xfffffffc00ec9947 */ /* 0x002fea000383ffff */
[----:B------:R-:W-:Y:S05]  /*11230*/  BRA `(.L_x_15200) ;  /* 0xffffff04002c7947 */ /* 0x000fea000383ffff */
.L_x_15077:
[----:B-1----:R1:W2:Y:S02]  /*11240*/  SYNCS.PHASECHK.TRANS64.TRYWAIT P1, [R0+URZ+0x16830], R3 ;  /* 0x01683003000075a7 */ /* 0x0022a4000802017f */
[----:B--2---:R-:W-:Y:S05]  /*11250*/  @!P1 NANOSLEEP.SYNCS 0x989680 ;  /* 0x009896800000995d */ /* 0x004fea0003900000 */
[----:B------:R-:W2:Y:S02]  /*11260*/  @!P1 SYNCS.PHASECHK.TRANS64 P1, [R0+URZ+0x16830], R3 ;  /* 0x01683003000095a7 */ /* 0x000ea4000802007f */
[----:B--2---:R-:W-:Y:S05]  /*11270*/  @!P1 BRA `(.L_x_15077) ;  /* 0xfffffffc00f09947 */ /* 0x004fea000383ffff */
[----:B------:R-:W-:Y:S05]  /*11280*/  BRA `(.L_x_15076) ;  /* 0xffffff0400487947 */ /* 0x000fea000383ffff */
.L_x_15083:
[----:B-1----:R-:W-:-:S04]  /*11290*/  IMAD.U32 R6, RZ, RZ, UR6 ;  /* 0x00000006ff067e24 */ /* 0x002fc8000f8e00ff */
[----:B------:R1:W2:Y:S03]  /*112a0*/  SYNCS.PHASECHK.TRANS64.TRYWAIT P1, [R6+URZ+0x16830], R5 ;  /* 0x01683005060075a7 */ /* 0x0002a6000802017f */
[----:B--2---:R-:W-:Y:S05]  /*112b0*/  @!P1 NANOSLEEP.SYNCS 0x989680 ;  /* 0x009896800000995d */ /* 0x004fea0003900000 */
[----:B------:R-:W2:Y:S02]  /*112c0*/  @!P1 SYNCS.PHASECHK.TRANS64 P1, [R6+URZ+0x16830], R5 ;  /* 0x01683005060095a7 */ /* 0x000ea4000802007f */
[----:B--2---:R-:W-:Y:S05]  /*112d0*/  @!P1 BRA `(.L_x_15083) ;  /* 0xfffffffc00ec9947 */ /* 0x004fea000383ffff */
[----:B------:R-:W-:Y:S05]  /*112e0*/  BRA `(.L_x_15080) ;  /* 0xffffff2c00b87947 */ /* 0x000fea000383ffff */
.L_x_15087:
[----:B-1----:R-:W-:-:S04]  /*112f0*/  IMAD.U32 R6, RZ, RZ, UR6 ;  /* 0x00000006ff067e24 */ /* 0x002fc8000f8e00ff */
[----:B------:R1:W2:Y:S03]  /*11300*/  SYNCS.PHASECHK.TRANS64.TRYWAIT P1, [R6+URZ+0x16850], R5 ;  /* 0x01685005060075a7 */ /* 0x0002a6000802017f */
[----:B--2---:R-:W-:Y:S05]  /*11310*/  @!P1 NANOSLEEP.SYNCS 0x989680 ;  /* 0x009896800000995d */ /* 0x004fea0003900000 */
[----:B------:R-:W2:Y:S02]  /*11320*/  @!P1 SYNCS.PHASECHK.TRANS64 P1, [R6+URZ+0x16850], R5 ;  /* 0x01685005060095a7 */ /* 0x000ea4000802007f */
[----:B--2---:R-:W-:Y:S05]  /*11330*/  @!P1 BRA `(.L_x_15087) ;  /* 0xfffffffc00ec9947 */ /* 0x004fea000383ffff */
[----:B------:R-:W-:Y:S05]  /*11340*/  BRA `(.L_x_15084) ;  /* 0xffffff3000347947 */ /* 0x000fea000383ffff */
.L_x_15095:
[----:B-1----:R-:W-:-:S04]  /*11350*/  IMAD.U32 R6, RZ, RZ, UR6 ;  /* 0x00000006ff067e24 */ /* 0x002fc8000f8e00ff */
[----:B------:R1:W2:Y:S03]  /*11360*/  SYNCS.PHASECHK.TRANS64.TRYWAIT P1, [R6+URZ+0x16830], R5 ;  /* 0x01683005060075a7 */ /* 0x0002a6000802017f */
[----:B--2---:R-:W-:Y:S05]  /*11370*/  @!P1 NANOSLEEP.SYNCS 0x989680 ;  /* 0x009896800000995d */ /* 0x004fea0003900000 */
[----:B------:R-:W2:Y:S02]  /*11380*/  @!P1 SYNCS.PHASECHK.TRANS64 P1, [R6+URZ+0x16830], R5 ;  /* 0x01683005060095a7 */ /* 0x000ea4000802007f */
[----:B--2---:R-:W-:Y:S05]  /*11390*/  @!P1 BRA `(.L_x_15095) ;  /* 0xfffffffc00ec9947 */ /* 0x004fea000383ffff */
[----:B------:R-:W-:Y:S05]  /*113a0*/  BRA `(.L_x_15092) ;  /* 0xffffff5c00407947 */ /* 0x000fea000383ffff */
.L_x_15099:
[----:B-1----:R-:W-:-:S04]  /*113b0*/  IMAD.U32 R6, RZ, RZ, UR6 ;  /* 0x00000006ff067e24 */ /* 0x002fc8000f8e00ff */
[----:B------:R1:W2:Y:S03]  /*113c0*/  SYNCS.PHASECHK.TRANS64.TRYWAIT P1, [R6+URZ+0x16850], R5 ;  /* 0x01685005060075a7 */ /* 0x0002a6000802017f */
[----:B--2---:R-:W-:Y:S05]  /*113d0*/  @!P1 NANOSLEEP.SYNCS 0x989680 ;  /* 0x009896800000995d */ /* 0x004fea0003900000 */
[----:B------:R-:W2:Y:S02]  /*113e0*/  @!P1 SYNCS.PHASECHK.TRANS64 P1, [R6+URZ+0x16850], R5 ;  /* 0x01685005060095a7 */ /* 0x000ea4000802007f */
[----:B--2---:R-:W-:Y:S05]  /*113f0*/  @!P1 BRA `(.L_x_15099) ;  /* 0xfffffffc00ec9947 */ /* 0x004fea000383ffff */
[----:B------:R-:W-:Y:S05]  /*11400*/  BRA `(.L_x_15096) ;  /* 0xffffff5c00b07947 */ /* 0x000fea000383ffff */
.L_x_15106:
[----:B-1----:R-:W-:-:S04]  /*11410*/  MOV R4, UR5 ;  /* 0x0000000500047c02 */ /* 0x002fc80008000f00 */
[----:B------:R1:W2:Y:S03]  /*11420*/  SYNCS.PHASECHK.TRANS64.TRYWAIT P1, [R4+URZ+0x16850], R3 ;  /* 0x01685003040075a7 */ /* 0x0002a6000802017f */
[----:B--2---:R-:W-:Y:S05]  /*11430*/  @!P1 NANOSLEEP.SYNCS 0x989680 ;  /* 0x009896800000995d */ /* 0x004fea0003900000 */
[----:B------:R-:W2:Y:S02]  /*11440*/  @!P1 SYNCS.PHASECHK.TRANS64 P1, [R4+URZ+0x16850], R3 ;  /* 0x01685003040095a7 */ /* 0x000ea4000802007f */
[----:B--2---:R-:W-:Y:S05]  /*11450*/  @!P1 BRA `(.L_x_15106) ;  /* 0xfffffffc00ec9947 */ /* 0x004fea000383ffff */
[----:B------:R-:W-:Y:S05]  /*11460*/  BRA `(.L_x_15105) ;  /* 0xffffff8000207947 */ /* 0x000fea000383ffff */
.L_x_15137:
        /* <DEDUP_REMOVED lines=11> */
.L_x_15202:
[----:B------:R-:W-:Y:S05]  /*11520*/  BSYNC B0 ;  /* 0x0000000000007941 */ /* 0x000fea0003800000 */
.L_x_15201:
[----:B------:R-:W-:Y:S05]  /*11530*/  BRA `(.L_x_15203) ;  /* 0xffffffb800c07947 */ /* 0x000fea000383ffff */
.L_x_15140:
[----:B0-----:R0:W2:Y:S02]  /*11540*/  SYNCS.PHASECHK.TRANS64.TRYWAIT P0, [R3+URZ+0x16840], R4 ;  /* 0x01684004030075a7 */ /* 0x0010a4000800017f */
[----:B--2---:R-:W-:Y:S05]  /*11550*/  @!P0 NANOSLEEP.SYNCS 0x989680 ;  /* 0x009896800000895d */ /* 0x004fea0003900000 */
[----:B------:R-:W2:Y:S02]  /*11560*/  @!P0 SYNCS.PHASECHK.TRANS64 P0, [R3+URZ+0x16840], R4 ;  /* 0x01684004030085a7 */ /* 0x000ea4000800007f */
[----:B--2---:R-:W-:Y:S05]  /*11570*/  @!P0 BRA `(.L_x_15140) ;  /* 0xfffffffc00f08947 */ /* 0x004fea000383ffff */
[----:B------:R-:W-:Y:S05]  /*11580*/  BRA `(.L_x_15204) ;  /* 0xffffffbc00207947 */ /* 0x000fea000383ffff */
.L_x_15141:
        /* <DEDUP_REMOVED lines=8> */
.L_x_15206:
[----:B------:R-:W-:Y:S05]  /*11610*/  BSYNC B0 ;  /* 0x0000000000007941 */ /* 0x000fea0003800000 */
.L_x_15205:
        /* <DEDUP_REMOVED lines=9> */
.L_x_15207:
[----:B------:R-:W-:Y:S01]  /*116b0*/  IMAD.MOV.U32 R13, RZ, RZ, R2 ;  /* 0x000000ffff0d7224 */ /* 0x000fe200078e0002 */
[----:B------:R-:W-:Y:S01]  /*116c0*/  MOV R12, 0x1 ;  /* 0x00000001000c7802 */ /* 0x000fe20000000f00 */
[----:B------:R-:W-:-:S07]  /*116d0*/  IMAD.MOV.U32 R7, RZ, RZ, R14 ;  /* 0x000000ffff077224 */ /* 0x000fce00078e000e */
[----:B------:R-:W-:Y:S05]  /*116e0*/  WARPSYNC.COLLECTIVE R15, `(.L_x_15208) ;  /* 0x000000000f087348 */ /* 0x000fea0003c00000 */
[----:B------:R0:W1:Y:S02]  /*116f0*/  SHFL.IDX P6, R14, R13, R12, R11 ;  /* 0x0000000c0d0e7389 */ /* 0x00006400000c000b */
[----:B01----:R-:W-:Y:S01]  /*11700*/  ENDCOLLECTIVE ;  /* 0x000000000000791b */ /* 0x003fe20003800000 */
.L_x_15208:
        /* <DEDUP_REMOVED lines=15> */
.L_x_15209:
[----:B------:R-:W-:Y:S01]  /*11800*/  @P1 IMAD R8, R5, 0x2, R22 ;  /* 0x0000000205081824 */ /* 0x000fe200078e0216 */
[----:B------:R-:W-:Y:S01]  /*11810*/  MOV R13, R2 ;  /* 0x00000002000d7202 */ /* 0x000fe20000000f00 */
[----:B------:R-:W-:Y:S02]  /*11820*/  IMAD.MOV.U32 R12, RZ, RZ, 0x2 ;  /* 0x00000002ff0c7424 */ /* 0x000fe400078e00ff */
[----:B------:R-:W-:-:S07]  /*11830*/  IMAD.MOV.U32 R7, RZ, RZ, R14 ;  /* 0x000000ffff077224 */ /* 0x000fce00078e000e */
[----:B------:R-:W-:Y:S05]  /*11840*/  WARPSYNC.COLLECTIVE R15, `(.L_x_15210) ;  /* 0x000000000f087348 */ /* 0x000fea0003c00000 */
[----:B------:R0:W1:Y:S02]  /*11850*/  SHFL.IDX P6, R14, R13, R12, R11 ;  /* 0x0000000c0d0e7389 */ /* 0x00006400000c000b */
[----:B01----:R-:W-:Y:S01]  /*11860*/  ENDCOLLECTIVE ;  /* 0x000000000000791b */ /* 0x003fe20003800000 */
.L_x_15210:
        /* <DEDUP_REMOVED lines=15> */
.L_x_15211:
[----:B------:R-:W-:Y:S01]  /*11960*/  @P1 LEA R8, R5, R22, 0x1 ;  /* 0x0000001605081211 */ /* 0x000fe200078e08ff */
[----:B------:R-:W-:Y:S02]  /*11970*/  IMAD.MOV.U32 R13, RZ, RZ, R2 ;  /* 0x000000ffff0d7224 */ /* 0x000fe400078e0002 */
[----:B------:R-:W-:Y:S02]  /*11980*/  IMAD.MOV.U32 R12, RZ, RZ, 0x3 ;  /* 0x00000003ff0c7424 */ /* 0x000fe400078e00ff */
[----:B------:R-:W-:-:S07]  /*11990*/  IMAD.MOV.U32 R7, RZ, RZ, R14 ;  /* 0x000000ffff077224 */ /* 0x000fce00078e000e */
[----:B------:R-:W-:Y:S05]  /*119a0*/  WARPSYNC.COLLECTIVE R15, `(.L_x_15212) ;  /* 0x000000000f087348 */ /* 0x000fea0003c00000 */
[----:B------:R0:W1:Y:S02]  /*119b0*/  SHFL.IDX P6, R14, R13, R12, R11 ;  /* 0x0000000c0d0e7389 */ /* 0x00006400000c000b */
[----:B01----:R-:W-:Y:S01]  /*119c0*/  ENDCOLLECTIVE ;  /* 0x000000000000791b */ /* 0x003fe20003800000 */
.L_x_15212:
        /* <DEDUP_REMOVED lines=15> */
.L_x_15213:
[----:B------:R-:W-:Y:S02]  /*11ac0*/  @P1 IMAD R8, R5, 0x2, R22 ;  /* 0x0000000205081824 */ /* 0x000fe400078e0216 */
[----:B------:R-:W-:Y:S02]  /*11ad0*/  IMAD.MOV.U32 R13, RZ, RZ, R2 ;  /* 0x000000ffff0d7224 */ /* 0x000fe400078e0002 */
[----:B------:R-:W-:Y:S02]  /*11ae0*/  IMAD.MOV.U32 R12, RZ, RZ, 0x4 ;  /* 0x00000004ff0c7424 */ /* 0x000fe400078e00ff */
[----:B------:R-:W-:-:S07]  /*11af0*/  IMAD.MOV.U32 R7, RZ, RZ, R14 ;  /* 0x000000ffff077224 */ /* 0x000fce00078e000e */
[----:B------:R-:W-:Y:S05]  /*11b00*/  WARPSYNC.COLLECTIVE R15, `(.L_x_15214) ;  /* 0x000000000f087348 */ /* 0x000fea0003c00000 */
[----:B------:R0:W1:Y:S02]  /*11b10*/  SHFL.IDX P6, R14, R13, R12, R11 ;  /* 0x0000000c0d0e7389 */ /* 0x00006400000c000b */
[----:B01----:R-:W-:Y:S01]  /*11b20*/  ENDCOLLECTIVE ;  /* 0x000000000000791b */ /* 0x003fe20003800000 */
.L_x_15214:
        /* <DEDUP_REMOVED lines=15> */
.L_x_15215:
[----:B------:R-:W-:Y:S02]  /*11c20*/  @P1 IMAD R8, R5, 0x2, R22 ;  /* 0x0000000205081824 */ /* 0x000fe400078e0216 */
[----:B------:R-:W-:Y:S02]  /*11c30*/  IMAD.MOV.U32 R13, RZ, RZ, R2 ;  /* 0x000000ffff0d7224 */ /* 0x000fe400078e0002 */
[----:B------:R-:W-:Y:S01]  /*11c40*/  IMAD.MOV.U32 R12, RZ, RZ, 0x5 ;  /* 0x00000005ff0c7424 */ /* 0x000fe200078e00ff */
[----:B------:R-:W-:-:S07]  /*11c50*/  MOV R7, R14 ;  /* 0x0000000e00077202 */ /* 0x000fce0000000f00 */
[----:B------:R-:W-:Y:S05]  /*11c60*/  WARPSYNC.COLLECTIVE R15, `(.L_x_15216) ;  /* 0x000000000f087348 */ /* 0x000fea0003c00000 */
[----:B------:R0:W1:Y:S02]  /*11c70*/  SHFL.IDX P6, R14, R13, R12, R11 ;  /* 0x0000000c0d0e7389 */ /* 0x00006400000c000b */
[----:B01----:R-:W-:Y:S01]  /*11c80*/  ENDCOLLECTIVE ;  /* 0x000000000000791b */ /* 0x003fe20003800000 */
.L_x_15216:
        /* <DEDUP_REMOVED lines=15> */
.L_x_15217:
[----:B------:R-:W-:Y:S01]  /*11d80*/  @P1 IMAD R8, R5, 0x2, R22 ;  /* 0x0000000205081824 */ /* 0x000fe200078e0216 */
[----:B------:R-:W-:Y:S01]  /*11d90*/  MOV R13, R2 ;  /* 0x00000002000d7202 */ /* 0x000fe20000000f00 */
[----:B------:R-:W-:Y:S02]  /*11da0*/  IMAD.MOV.U32 R12, RZ, RZ, 0x6 ;  /* 0x00000006ff0c7424 */ /* 0x000fe400078e00ff */
[----:B------:R-:W-:-:S07]  /*11db0*/  IMAD.MOV.U32 R7, RZ, RZ, R14 ;  /* 0x000000ffff077224 */ /* 0x000fce00078e000e */
[----:B------:R-:W-:Y:S05]  /*11dc0*/  WARPSYNC.COLLECTIVE R15, `(.L_x_15218) ;  /* 0x000000000f087348 */ /* 0x000fea0003c00000 */
[----:B------:R0:W1:Y:S02]  /*11dd0*/  SHFL.IDX P6, R14, R13, R12, R11 ;  /* 0x0000000c0d0e7389 */ /* 0x00006400000c000b */
[----:B01----:R-:W-:Y:S01]  /*11de0*/  ENDCOLLECTIVE ;  /* 0x000000000000791b */ /* 0x003fe20003800000 */
.L_x_15218:
        /* <DEDUP_REMOVED lines=15> */
.L_x_15219:
[----:B------:R-:W-:Y:S02]  /*11ee0*/  @P1 IMAD R8, R5, 0x2, R22 ;  /* 0x0000000205081824 */ /* 0x000fe400078e0216 */
[----:B------:R-:W-:Y:S02]  /*11ef0*/  IMAD.MOV.U32 R13, RZ, RZ, R2 ;  /* 0x000000ffff0d7224 */ /* 0x000fe400078e0002 */
[----:B------:R-:W-:Y:S02]  /*11f00*/  IMAD.MOV.U32 R12, RZ, RZ, 0x7 ;  /* 0x00000007ff0c7424 */ /* 0x000fe400078e00ff */
[----:B------:R-:W-:-:S07]  /*11f10*/  IMAD.MOV.U32 R7, RZ, RZ, R14 ;  /* 0x000000ffff077224 */ /* 0x000fce00078e000e */
[----:B------:R-:W-:Y:S05]  /*11f20*/  WARPSYNC.COLLECTIVE R15, `(.L_x_15220) ;  /* 0x000000000f087348 */ /* 0x000fea0003c00000 */
[----:B------:R0:W1:Y:S02]  /*11f30*/  SHFL.IDX P6, R14, R13, R12, R11 ;  /* 0x0000000c0d0e7389 */ /* 0x00006400000c000b */
[----:B01----:R-:W-:Y:S01]  /*11f40*/  ENDCOLLECTIVE ;  /* 0x000000000000791b */ /* 0x003fe20003800000 */
.L_x_15220:
[----:B------:R-:W-:-:S04]  /*11f50*/  @P1 LEA R7, P0, R28, R7, 0x1 ;  /* 0x000000071c071211 */ /* 0x000fc800078008ff */
[----:B------:R-:W-:-:S04]  /*11f60*/  @P1 IADD3.X R6, RZ, R6, RZ, P0, !PT ;  /* 0x00000006ff061210 */ /* 0x000fc800007fe4ff */
        /* <DEDUP_REMOVED lines=12> */
.L_x_15221:
[----:B------:R-:W-:Y:S01]  /*12030*/  IMAD.MOV.U32 R0, RZ, RZ, R14 ;  /* 0x000000ffff007224 */ /* 0x000fe200078e000e */
[----:B------:R-:W-:Y:S06]  /*12040*/  BRA `(.L_x_15222) ;  /* 0xffffffb800347947 */ /* 0x000fec000383ffff */
.L_x_15146:
[----:B------:R-:W-:Y:S01]  /*12050*/  IMAD.MOV.U32 R13, RZ, RZ, R4 ;  /* 0x000000ffff0d7224 */ /* 0x000fe200078e0004 */
[----:B------:R-:W-:Y:S01]  /*12060*/  MOV R15, 0xffffffff ;  /* 0xffffffff000f7802 */ /* 0x000fe20000000f00 */
[----:B------:R-:W-:Y:S02]  /*12070*/  IMAD.MOV.U32 R12, RZ, RZ, RZ ;  /* 0x000000ffff0c7224 */ /* 0x000fe400078e00ff */
[----:B------:R-:W-:Y:S02]  /*12080*/  IMAD.MOV.U32 R11, RZ, RZ, 0x181f ;  /* 0x0000181fff0b7424 */ /* 0x000fe400078e00ff */
[----:B-----5:R-:W-:Y:S02]  /*12090*/  IMAD R3, R21, R9, RZ ;  /* 0x0000000915037224 */ /* 0x020fe400078e02ff */
[----:B------:R-:W-:-:S07]  /*120a0*/  IMAD R17, R17, 0xc0, R20 ;  /* 0x000000c011117824 */ /* 0x000fce00078e0214 */
[----:B------:R-:W-:Y:S05]  /*120b0*/  WARPSYNC.COLLECTIVE R15, `(.L_x_15223) ;  /* 0x000000000f087348 */ /* 0x000fea0003c00000 */
[----:B------:R0:W1:Y:S02]  /*120c0*/  SHFL.IDX P6, R14, R13, R12, R11 ;  /* 0x0000000c0d0e7389 */ /* 0x00006400000c000b */
[----:B01----:R-:W-:Y:S01]  /*120d0*/  ENDCOLLECTIVE ;  /* 0x000000000000791b */ /* 0x003fe20003800000 */
.L_x_15223:
[C---:B------:R-:W-:Y:S02]  /*120e0*/  ISETP.GE.AND P2, PT, R17.reuse, R3, PT ;  /* 0x000000031100720c */ /* 0x040fe40003f46270 */
[----:B------:R-:W-:Y:S01]  /*120f0*/  IADD3 R8, R17, 0x10, RZ ;  /* 0x0000001011087810 */ /* 0x000fe20007ffe0ff */
[----:B------:R-:W-:Y:S02]  /*12100*/  IMAD.MOV.U32 R13, RZ, RZ, R0 ;  /* 0x000000ffff0d7224 */ /* 0x000fe400078e0000 */
[----:B------:R-:W-:-:S08]  /*12110*/  IMAD.MOV.U32 R6, RZ, RZ, R14 ;  /* 0x000000ffff067224 */ /* 0x000fd000078e000e */
[----:B------:R-:W-:Y:S05]  /*12120*/  WARPSYNC.COLLECTIVE R15, `(.L_x_15224) ;  /* 0x000000000f087348 */ /* 0x000fea0003c00000 */
[----:B------:R0:W1:Y:S02]  /*12130*/  SHFL.IDX P6, R14, R13, R12, R11 ;  /* 0x0000000c0d0e7389 */ /* 0x00006400000c000b */
[----:B01----:R-:W-:Y:S01]  /*12140*/  ENDCOLLECTIVE ;  /* 0x000000000000791b */ /* 0x003fe20003800000 */
.L_x_15224:
[----:B------:R-:W-:Y:S02]  /*12150*/  IMAD.MOV.U32 R13, RZ, RZ, R4 ;  /* 0x000000ffff0d7224 */ /* 0x000fe400078e0004 */
[----:B------:R-:W-:Y:S02]  /*12160*/  IMAD.MOV.U32 R12, RZ, RZ, 0x1 ;  /* 0x00000001ff0c7424 */ /* 0x000fe400078e00ff */
[----:B------:R-:W-:-:S07]  /*12170*/  IMAD.MOV.U32 R7, RZ, RZ, R14 ;  /* 0x000000ffff077224 */ /* 0x000fce00078e000e */
[----:B------:R-:W-:Y:S05]  /*12180*/  WARPSYNC.COLLECTIVE R15, `(.L_x_15225) ;  /* 0x000000000f087348 */ /* 0x000fea0003c00000 */
[----:B------:R0:W1:Y:S02]  /*12190*/  SHFL.IDX P6, R14, R13, R12, R11 ;  /* 0x0000000c0d0e7389 */ /* 0x00006400000c000b */
[----:B01----:R-:W-:Y:S01]  /*121a0*/  ENDCOLLECTIVE ;  /* 0x000000000000791b */ /* 0x003fe20003800000 */
.L_x_15225:
        /* <DEDUP_REMOVED lines=15> */
.L_x_15226:
[----:B------:R-:W-:Y:S02]  /*122a0*/  IMAD.MOV.U32 R13, RZ, RZ, R4 ;  /* 0x000000ffff0d7224 */ /* 0x000fe400078e0004 */
[----:B------:R-:W-:Y:S01]  /*122b0*/  IMAD.MOV.U32 R12, RZ, RZ, 0x2 ;  /* 0x00000002ff0c7424 */ /* 0x000fe200078e00ff */
[----:B------:R-:W-:-:S07]  /*122c0*/  MOV R7, R14 ;  /* 0x0000000e00077202 */ /* 0x000fce0000000f00 */
[----:B------:R-:W-:Y:S05]  /*122d0*/  WARPSYNC.COLLECTIVE R15, `(.L_x_15227) ;  /* 0x000000000f087348 */ /* 0x000fea0003c00000 */
[----:B------:R0:W1:Y:S02]  /*122e0*/  SHFL.IDX P6, R14, R13, R12, R11 ;  /* 0x0000000c0d0e7389 */ /* 0x00006400000c000b */
[----:B01----:R-:W-:Y:S01]  /*122f0*/  ENDCOLLECTIVE ;  /* 0x000000000000791b */ /* 0x003fe20003800000 */
.L_x_15227:
        /* <DEDUP_REMOVED lines=16> */
.L_x_15228:
[----:B------:R-:W-:Y:S01]  /*12400*/  MOV R13, R4 ;  /* 0x00000004000d7202 */ /* 0x000fe20000000f00 */
[----:B------:R-:W-:Y:S02]  /*12410*/  IMAD.MOV.U32 R12, RZ, RZ, 0x3 ;  /* 0x00000003ff0c7424 */ /* 0x000fe400078e00ff */
[----:B------:R-:W-:-:S07]  /*12420*/  IMAD.MOV.U32 R7, RZ, RZ, R14 ;  /* 0x000000ffff077224 */ /* 0x000fce00078e000e */
[----:B------:R-:W-:Y:S05]  /*12430*/  WARPSYNC.COLLECTIVE R15, `(.L_x_15229) ;  /* 0x000000000f087348 */ /* 0x000fea0003c00000 */
[----:B------:R0:W1:Y:S02]  /*12440*/  SHFL.IDX P6, R14, R13, R12, R11 ;  /* 0x0000000c0d0e7389 */ /* 0x00006400000c000b */
[----:B01----:R-:W-:Y:S01]  /*12450*/  ENDCOLLECTIVE ;  /* 0x000000000000791b */ /* 0x003fe20003800000 */
.L_x_15229:
        /* <DEDUP_REMOVED lines=16> */
.L_x_15230:
[----:B------:R-:W-:Y:S02]  /*12560*/  IMAD.MOV.U32 R13, RZ, RZ, R4 ;  /* 0x000000ffff0d7224 */ /* 0x000fe400078e0004 */
[----:B------:R-:W-:Y:S02]  /*12570*/  IMAD.MOV.U32 R12, RZ, RZ, 0x4 ;  /* 0x00000004ff0c7424 */ /* 0x000fe400078e00ff */
[----:B------:R-:W-:-:S07]  /*12580*/  IMAD.MOV.U32 R7, RZ, RZ, R14 ;  /* 0x000000ffff077224 */ /* 0x000fce00078e000e */
[----:B------:R-:W-:Y:S05]  /*12590*/  WARPSYNC.COLLECTIVE R15, `(.L_x_15231) ;  /* 0x000000000f087348 */ /* 0x000fea0003c00000 */
[----:B------:R0:W1:Y:S02]  /*125a0*/  SHFL.IDX P6, R14, R13, R12, R11 ;  /* 0x0000000c0d0e7389 */ /* 0x00006400000c000b */
[----:B01----:R-:W-:Y:S01]  /*125b0*/  ENDCOLLECTIVE ;  /* 0x000000000000791b */ /* 0x003fe20003800000 */
.L_x_15231:
[----:B------:R-:W-:-:S04]  /*125c0*/  @!P1 LEA R7, P2, R28, R7, 0x1 ;  /* 0x000000071c079211 */ /* 0x000fc800078408ff */
[----:B------:R-:W-:-:S04]  /*125d0*/  @!P1 IADD3.X R6, RZ, R6, RZ, P2, !PT ;  /* 0x00000006ff069210 */ /* 0x000fc800017fe4ff */
        /* <DEDUP_REMOVED lines=14> */
.L_x_15232:
[----:B------:R-:W-:Y:S01]  /*126c0*/  IMAD.MOV.U32 R13, RZ, RZ, R4 ;  /* 0x000000ffff0d7224 */ /* 0x000fe200078e0004 */
[----:B------:R-:W-:Y:S01]  /*126d0*/  MOV R12, 0x5 ;  /* 0x00000005000c7802 */ /* 0x000fe20000000f00 */
[----:B------:R-:W-:-:S07]  /*126e0*/  IMAD.MOV.U32 R7, RZ, RZ, R14 ;  /* 0x000000ffff077224 */ /* 0x000fce00078e000e */
[----:B------:R-:W-:Y:S05]  /*126f0*/  WARPSYNC.COLLECTIVE R15, `(.L_x_15233) ;  /* 0x000000000f087348 */ /* 0x000fea0003c00000 */
[----:B------:R0:W1:Y:S02]  /*12700*/  SHFL.IDX P6, R14, R13, R12, R11 ;  /* 0x0000000c0d0e7389 */ /* 0x00006400000c000b */
[----:B01----:R-:W-:Y:S01]  /*12710*/  ENDCOLLECTIVE ;  /* 0x000000000000791b */ /* 0x003fe20003800000 */
.L_x_15233:
        /* <DEDUP_REMOVED lines=16> */
.L_x_15234:
[----:B------:R-:W-:Y:S02]  /*12820*/  IMAD.MOV.U32 R13, RZ, RZ, R4 ;  /* 0x000000ffff0d7224 */ /* 0x000fe400078e0004 */
[----:B------:R-:W-:Y:S02]  /*12830*/  IMAD.MOV.U32 R12, RZ, RZ, 0x6 ;  /* 0x00000006ff0c7424 */ /* 0x000fe400078e00ff */
[----:B------:R-:W-:-:S07]  /*12840*/  IMAD.MOV.U32 R7, RZ, RZ, R14 ;  /* 0x000000ffff077224 */ /* 0x000fce00078e000e */
[----:B------:R-:W-:Y:S05]  /*12850*/  WARPSYNC.COLLECTIVE R15, `(.L_x_15235) ;  /* 0x000000000f087348 */ /* 0x000fea0003c00000 */
[----:B------:R0:W1:Y:S02]  /*12860*/  SHFL.IDX P6, R14, R13, R12, R11 ;  /* 0x0000000c0d0e7389 */ /* 0x00006400000c000b */
[----:B01----:R-:W-:Y:S01]  /*12870*/  ENDCOLLECTIVE ;  /* 0x000000000000791b */ /* 0x003fe20003800000 */
.L_x_15235:
        /* <DEDUP_REMOVED lines=16> */
.L_x_15236:
[----:B------:R-:W-:Y:S02]  /*12980*/  IMAD.MOV.U32 R13, RZ, RZ, R4 ;  /* 0x000000ffff0d7224 */ /* 0x000fe400078e0004 */
[----:B------:R-:W-:Y:S01]  /*12990*/  IMAD.MOV.U32 R12, RZ, RZ, 0x7 ;  /* 0x00000007ff0c7424 */ /* 0x000fe200078e00ff */
[----:B------:R-:W-:-:S07]  /*129a0*/  MOV R7, R14 ;  /* 0x0000000e00077202 */ /* 0x000fce0000000f00 */
[----:B------:R-:W-:Y:S05]  /*129b0*/  WARPSYNC.COLLECTIVE R15, `(.L_x_15237) ;  /* 0x000000000f087348 */ /* 0x000fea0003c00000 */
[----:B------:R0:W1:Y:S02]  /*129c0*/  SHFL.IDX P6, R14, R13, R12, R11 ;  /* 0x0000000c0d0e7389 */ /* 0x00006400000c000b */
[----:B01----:R-:W-:Y:S01]  /*129d0*/  ENDCOLLECTIVE ;  /* 0x000000000000791b */ /* 0x003fe20003800000 */
.L_x_15237:
[----:B------:R-:W-:-:S05]  /*129e0*/  @!P1 LEA R7, P2, R28, R7, 0x1 ;  /* 0x000000071c079211 */ /* 0x000fca00078408ff */
[----:B------:R-:W-:-:S05]  /*129f0*/  @!P1 IMAD.X R6, RZ, RZ, R6, P2 ;  /* 0x000000ffff069224 */ /* 0x000fca00010e0606 */
        /* <DEDUP_REMOVED lines=10> */
[----:B------:R-:W-:Y:S01]  /*12aa0*/  ISETP.GE.AND P1, PT, R0, R3, PT ;  /* 0x000000030000720c */ /* 0x000fe20003f26270 */
[----:B------:R-:W-:-:S12]  /*12ab0*/  VIADD R0, R17, 0x80 ;  /* 0x0000008011007836 */ /* 0x000fd80000000000 */
[----:B0-----:R-:W-:Y:S05]  /*12ac0*/  WARPSYNC.COLLECTIVE R15, `(.L_x_15238) ;  /* 0x000000000f087348 */ /* 0x001fea0003c00000 */
[----:B------:R1:W2:Y:S02]  /*12ad0*/  SHFL.IDX P6, R14, R13, R12, R11 ;  /* 0x0000000c0d0e7389 */ /* 0x0002a400000c000b */
[----:B012---:R-:W-:Y:S01]  /*12ae0*/  ENDCOLLECTIVE ;  /* 0x000000000000791b */ /* 0x007fe20003800000 */
.L_x_15238:
[----:B------:R-:W-:Y:S01]  /*12af0*/  MOV R13, R2 ;  /* 0x00000002000d7202 */ /* 0x000fe20000000f00 */
[----:B------:R-:W-:Y:S02]  /*12b00*/  IMAD.MOV.U32 R12, RZ, RZ, RZ ;  /* 0x000000ffff0c7224 */ /* 0x000fe400078e00ff */
[----:B------:R-:W-:-:S07]  /*12b10*/  IMAD.MOV.U32 R6, RZ, RZ, R14 ;  /* 0x000000ffff067224 */ /* 0x000fce00078e000e */
[----:B------:R-:W-:Y:S05]  /*12b20*/  WARPSYNC.COLLECTIVE R15, `(.L_x_15239) ;  /* 0x000000000f087348 */ /* 0x000fea0003c00000 */
[----:B------:R0:W1:Y:S02]  /*12b30*/  SHFL.IDX P6, R14, R13, R12, R11 ;  /* 0x0000000c0d0e7389 */ /* 0x00006400000c000b */
[----:B01----:R-:W-:Y:S01]  /*12b40*/  ENDCOLLECTIVE ;  /* 0x000000000000791b */ /* 0x003fe20003800000 */
.L_x_15239:
        /* <DEDUP_REMOVED lines=12> */
.L_x_15240:
[----:B------:R-:W-:Y:S01]  /*12c10*/  IMAD.MOV.U32 R13, RZ, RZ, R2 ;  /* 0x000000ffff0d7224 */ /* 0x000fe200078e0002 */
[----:B------:R-:W-:Y:S01]  /*12c20*/  MOV R12, 0x1 ;  /* 0x00000001000c7802 */ /* 0x000fe20000000f00 */
[----:B------:R-:W-:-:S07]  /*12c30*/  IMAD.MOV.U32 R4, RZ, RZ, R14 ;  /* 0x000000ffff047224 */ /* 0x000fce00078e000e */
[----:B------:R-:W-:Y:S05]  /*12c40*/  WARPSYNC.COLLECTIVE R15, `(.L_x_15241) ;  /* 0x000000000f087348 */ /* 0x000fea0003c00000 */
[----:B------:R0:W1:Y:S02]  /*12c50*/  SHFL.IDX P6, R14, R13, R12, R11 ;  /* 0x0000000c0d0e7389 */ /* 0x00006400000c000b */
[----:B01----:R-:W-:Y:S01]  /*12c60*/  ENDCOLLECTIVE ;  /* 0x000000000000791b */ /* 0x003fe20003800000 */
.L_x_15241:
[----:B------:R-:W-:-:S04]  /*12c70*/  @!P1 LEA R4, P3, R28, R4, 0x1 ;  /* 0x000000041c049211 */ /* 0x000fc800078608ff */
[----:B------:R-:W-:Y:S01]  /*12c80*/  @!P1 IADD3.X R0, RZ, R0, RZ, P3, !PT ;  /* 0x00000000ff009210 */ /* 0x000fe20001ffe4ff */
[----:B------:R-:W-:Y:S02]  /*12c90*/  @!P1 IMAD.MOV.U32 R6, RZ, RZ, R4 ;  /* 0x000000ffff069224 */ /* 0x000fe400078e0004 */
[C---:B------:R-:W-:Y:S02]  /*12ca0*/  VIADD R4, R17.reuse, 0xa0 ;  /* 0x000000a011047836 */ /* 0x040fe40000000000 */
[----:B------:R-:W-:Y:S02]  /*12cb0*/  @!P1 IMAD.MOV.U32 R7, RZ, RZ, R0 ;  /* 0x000000ffff079224 */ /* 0x000fe400078e0000 */
[----:B------:R-:W-:Y:S02]  /*12cc0*/  VIADD R0, R17, 0x90 ;  /* 0x0000009011007836 */ /* 0x000fe40000000000 */
[----:B------:R-:W-:Y:S01]  /*12cd0*/  IMAD.MOV.U32 R13, RZ, RZ, R5 ;  /* 0x000000ffff0d7224 */ /* 0x000fe200078e0005 */
[----:B------:R-:W-:Y:S01]  /*12ce0*/  @!PT LDS RZ, [RZ] ;  /* 0x00000000fffff984 */ /* 0x000fe20000000800 */
[----:B------:R-:W-:Y:S01]  /*12cf0*/  @!PT LDS RZ, [RZ] ;  /* 0x00000000fffff984 */ /* 0x000fe20000000800 */
[----:B------:R-:W-:Y:S01]  /*12d00*/  @!PT LDS RZ, [RZ] ;  /* 0x00000000fffff984 */ /* 0x000fe20000000800 */
[----:B------:R0:W-:Y:S02]  /*12d10*/  @!P1 LDGSTS.E.BYPASS.LTC128B.128 [R10+0xc400], desc[UR52][R6.64], !P0 ;  /* 0x0c400000060a9fae */ /* 0x0001e4000c101d74 */
[----:B------:R-:W-:Y:S01]  /*12d20*/  ISETP.GE.AND P1, PT, R0, R3, PT ;  /* 0x000000030000720c */ /* 0x000fe20003f26270 */
[----:B------:R-:W-:-:S12]  /*12d30*/  IMAD.MOV.U32 R0, RZ, RZ, R14 ;  /* 0x000000ffff007224 */ /* 0x000fd800078e000e */
[----:B0-----:R-:W-:Y:S05]  /*12d40*/  WARPSYNC.COLLECTIVE R15, `(.L_x_15242) ;  /* 0x000000000f087348 */ /* 0x001fea0003c00000 */
[----:B------:R1:W2:Y:S02]  /*12d50*/  SHFL.IDX P6, R14, R13, R12, R11 ;  /* 0x0000000c0d0e7389 */ /* 0x0002a400000c000b */
[----:B012---:R-:W-:Y:S01]  /*12d60*/  ENDCOLLECTIVE ;  /* 0x000000000000791b */ /* 0x007fe20003800000 */
.L_x_15242:
[----:B------:R-:W-:Y:S02]  /*12d70*/  IMAD.MOV.U32 R13, RZ, RZ, R2 ;  /* 0x000000ffff0d7224 */ /* 0x000fe400078e0002 */
[----:B------:R-:W-:Y:S02]  /*12d80*/  IMAD.MOV.U32 R12, RZ, RZ, 0x2 ;  /* 0x00000002ff0c7424 */ /* 0x000fe400078e00ff */
[----:B------:R-:W-:-:S07]  /*12d90*/  IMAD.MOV.U32 R6, RZ, RZ, R14 ;  /* 0x000000ffff067224 */ /* 0x000fce00078e000e */
[----:B------:R-:W-:Y:S05]  /*12da0*/  WARPSYNC.COLLECTIVE R15, `(.L_x_15243) ;  /* 0x000000000f087348 */ /* 0x000fea0003c00000 */
[----:B------:R0:W1:Y:S02]  /*12db0*/  SHFL.IDX P6, R14, R13, R12, R11 ;  /* 0x0000000c0d0e7389 */ /* 0x00006400000c000b */
[----:B01----:R-:W-:Y:S01]  /*12dc0*/  ENDCOLLECTIVE ;  /* 0x000000000000791b */ /* 0x003fe20003800000 */
.L_x_15243:
[----:B------:R-:W-:-:S05]  /*12dd0*/  @!P1 LEA R6, P2, R28, R6, 0x1 ;  /* 0x000000061c069211 */ /* 0x000fca00078408ff */
[----:B------:R-:W-:Y:S01]  /*12de0*/  @!P1 IMAD.X R0, RZ, RZ, R0, P2 ;  /* 0x000000ffff009224 */ /* 0x000fe200010e0600 */
[----:B------:R-:W-:-:S04]  /*12df0*/  ISETP.GE.AND P2, PT, R4, R3, PT ;  /* 0x000000030400720c */ /* 0x000fc80003f46270 */
[----:B------:R-:W-:Y:S01]  /*12e00*/  @!P1 MOV R7, R0 ;  /* 0x0000000000079202 */ /* 0x000fe20000000f00 */
[----:B------:R-:W-:-:S04]  /*12e10*/  IMAD.MOV.U32 R13, RZ, RZ, R5 ;  /* 0x000000ffff0d7224 */ /* 0x000fc800078e0005 */
        /* <DEDUP_REMOVED lines=8> */
.L_x_15244:
[----:B------:R-:W-:Y:S01]  /*12ea0*/  IMAD.MOV.U32 R13, RZ, RZ, R2 ;  /* 0x000000ffff0d7224 */ /* 0x000fe200078e0002 */
[----:B------:R-:W-:Y:S02]  /*12eb0*/  MOV R12, 0x3 ;  /* 0x00000003000c7802 */ /* 0x000fe40000000f00 */
[----:B------:R-:W-:-:S07]  /*12ec0*/  MOV R6, R14 ;  /* 0x0000000e00067202 */ /* 0x000fce0000000f00 */
[----:B------:R-:W-:Y:S05]  /*12ed0*/  WARPSYNC.COLLECTIVE R15, `(.L_x_15245) ;  /* 0x000000000f087348 */ /* 0x000fea0003c00000 */
[----:B------:R0:W1:Y:S02]  /*12ee0*/  SHFL.IDX P6, R14, R13, R12, R11 ;  /* 0x0000000c0d0e7389 */ /* 0x00006400000c000b */
[----:B01----:R-:W-:Y:S01]  /*12ef0*/  ENDCOLLECTIVE ;  /* 0x000000000000791b */ /* 0x003fe20003800000 */
.L_x_15245:
        /* <DEDUP_REMOVED lines=12> */
.L_x_15246:
[----:B------:R-:W-:Y:S01]  /*12fc0*/  IMAD.MOV.U32 R2, RZ, RZ, R14 ;  /* 0x000000ffff027224 */ /* 0x000fe200078e000e */
[----:B------:R-:W-:Y:S06]  /*12fd0*/  BRA `(.L_x_15247) ;  /* 0xffffffb8001c7947 */ /* 0x000fec000383ffff */
.L_x_15149:
[----:B0-----:R0:W1:Y:S02]  /*12fe0*/  SYNCS.PHASECHK.TRANS64.TRYWAIT P0, [R22+URZ+0x16820], R3 ;  /* 0x01682003160075a7 */ /* 0x001064000800017f */
[----:B-1----:R-:W-:Y:S05]  /*12ff0*/  @!P0 NANOSLEEP.SYNCS 0x989680 ;  /* 0x009896800000895d */ /* 0x002fea0003900000 */
[----:B------:R-:W1:Y:S02]  /*13000*/  @!P0 SYNCS.PHASECHK.TRANS64 P0, [R22+URZ+0x16820], R3 ;  /* 0x01682003160085a7 */ /* 0x000e64000800007f */
[----:B-1----:R-:W-:Y:S05]  /*13010*/  @!P0 BRA `(.L_x_15149) ;  /* 0xfffffffc00f08947 */ /* 0x002fea000383ffff */
[----:B------:R-:W-:Y:S05]  /*13020*/  BRA `(.L_x_15248) ;  /* 0xffffffb800807947 */ /* 0x000fea000383ffff */
.L_x_15154:
[----:B0-----:R0:W1:Y:S02]  /*13030*/  SYNCS.PHASECHK.TRANS64.TRYWAIT P0, [R5+URZ+0x16840], R2 ;  /* 0x01684002050075a7 */ /* 0x001064000800017f */
[----:B-1----:R-:W-:Y:S05]  /*13040*/  @!P0 NANOSLEEP.SYNCS 0x989680 ;  /* 0x009896800000895d */ /* 0x002fea0003900000 */
[----:B------:R-:W1:Y:S02]  /*13050*/  @!P0 SYNCS.PHASECHK.TRANS64 P0, [R5+URZ+0x16840], R2 ;  /* 0x01684002050085a7 */ /* 0x000e64000800007f */
[----:B-1----:R-:W-:Y:S05]  /*13060*/  @!P0 BRA `(.L_x_15154) ;  /* 0xfffffffc00f08947 */ /* 0x002fea000383ffff */
[----:B------:R-:W-:Y:S05]  /*13070*/  BRA `(.L_x_15249) ;  /* 0xffffffbc00507947 */ /* 0x000fea000383ffff */
.L_x_15155:
        /* <DEDUP_REMOVED lines=8> */
.L_x_15251:
[----:B------:R-:W-:Y:S05]  /*13100*/  BSYNC B1 ;  /* 0x0000000000017941 */ /* 0x000fea0003800000 */
.L_x_15250:
        /* <DEDUP_REMOVED lines=9> */
.L_x_15252:
[----:B------:R-:W-:Y:S02]  /*131a0*/  IMAD R8, R8, 0x2, R22 ;  /* 0x0000000208087824 */ /* 0x000fe400078e0216 */
[----:B------:R-:W-:Y:S02]  /*131b0*/  IMAD.MOV.U32 R13, RZ, RZ, R10 ;  /* 0x000000ffff0d7224 */ /* 0x000fe400078e000a */
[----:B------:R-:W-:Y:S02]  /*131c0*/  IMAD.MOV.U32 R12, RZ, RZ, 0x1 ;  /* 0x00000001ff0c7424 */ /* 0x000fe400078e00ff */
[----:B------:R-:W-:-:S07]  /*131d0*/  IMAD.MOV.U32 R2, RZ, RZ, R14 ;  /* 0x000000ffff027224 */ /* 0x000fce00078e000e */
[----:B------:R-:W-:Y:S05]  /*131e0*/  WARPSYNC.COLLECTIVE R15, `(.L_x_15253) ;  /* 0x000000000f087348 */ /* 0x000fea0003c00000 */
[----:B------:R0:W1:Y:S02]  /*131f0*/  SHFL.IDX P6, R14, R13, R12, R11 ;  /* 0x0000000c0d0e7389 */ /* 0x00006400000c000b */
[----:B01----:R-:W-:Y:S01]  /*13200*/  ENDCOLLECTIVE ;  /* 0x000000000000791b */ /* 0x003fe20003800000 */
.L_x_15253:
        /* <DEDUP_REMOVED lines=11> */
.L_x_15254:
[----:B------:R-:W-:Y:S02]  /*132c0*/  IMAD.MOV.U32 R13, RZ, RZ, R10 ;  /* 0x000000ffff0d7224 */ /* 0x000fe400078e000a */
[----:B------:R-:W-:Y:S02]  /*132d0*/  IMAD.MOV.U32 R12, RZ, RZ, 0x2 ;  /* 0x00000002ff0c7424 */ /* 0x000fe400078e00ff */
[----:B------:R-:W-:-:S07]  /*132e0*/  IMAD.MOV.U32 R2, RZ, RZ, R14 ;  /* 0x000000ffff027224 */ /* 0x000fce00078e000e */
[----:B------:R-:W-:Y:S05]  /*132f0*/  WARPSYNC.COLLECTIVE R15, `(.L_x_15255) ;  /* 0x000000000f087348 */ /* 0x000fea0003c00000 */
[----:B------:R0:W1:Y:S02]  /*13300*/  SHFL.IDX P6, R14, R13, R12, R11 ;  /* 0x0000000c0d0e7389 */ /* 0x00006400000c000b */
[----:B01----:R-:W-:Y:S01]  /*13310*/  ENDCOLLECTIVE ;  /* 0x000000000000791b */ /* 0x003fe20003800000 */
.L_x_15255:
[----:B------:R-:W-:-:S05]  /*13320*/  IADD3 R2, P0, R2, R7, RZ ;  /* 0x0000000702027210 */ /* 0x000fca0007f1e0ff */
[----:B------:R-:W-:-:S05]  /*13330*/  IMAD.X R3, RZ, RZ, R3, P0 ;  /* 0x000000ffff037224 */ /* 0x000fca00000e0603 */
[----:B------:R-:W-:Y:S01]  /*13340*/  @!PT LDS RZ, [RZ] ;  /* 0x00000000fffff984 */ /* 0x000fe20000000800 */
[----:B------:R-:W-:Y:S01]  /*13350*/  @!PT LDS RZ, [RZ] ;  /* 0x00000000fffff984 */ /* 0x000fe20000000800 */
[----:B------:R-:W-:Y:S01]  /*13360*/  @!PT LDS RZ, [RZ] ;  /* 0x00000000fffff984 */ /* 0x000fe20000000800 */
[----:B------:R0:W-:Y:S01]  /*13370*/  LDGSTS.E.BYPASS.LTC128B.128 [R8+0xec00], desc[UR52][R2.64], !P2 ;  /* 0x0ec0000002087fae */ /* 0x0001e2000d101d74 */
[----:B------:R-:W-:Y:S01]  /*13380*/  IMAD.MOV.U32 R13, RZ, RZ, R9 ;  /* 0x000000ffff0d7224 */ /* 0x000fe200078e0009 */
[----:B0-----:R-:W-:-:S07]  /*13390*/  MOV R3, R14 ;  /* 0x0000000e00037202 */ /* 0x001fce0000000f00 */
[----:B------:R-:W-:Y:S05]  /*133a0*/  WARPSYNC.COLLECTIVE R15, `(.L_x_15256) ;  /* 0x000000000f087348 */ /* 0x000fea0003c00000 */
[----:B------:R0:W1:Y:S02]  /*133b0*/  SHFL.IDX P6, R14, R13, R12, R11 ;  /* 0x0000000c0d0e7389 */ /* 0x00006400000c000b */
[----:B01----:R-:W-:Y:S01]  /*133c0*/  ENDCOLLECTIVE ;  /* 0x000000000000791b */ /* 0x003fe20003800000 */
.L_x_15256:
[----:B------:R-:W-:Y:S01]  /*133d0*/  IMAD.MOV.U32 R13, RZ, RZ, R10 ;  /* 0x000000ffff0d7224 */ /* 0x000fe200078e000a */
[----:B------:R-:W-:Y:S01]  /*133e0*/  MOV R12, 0x3 ;  /* 0x00000003000c7802 */ /* 0x000fe20000000f00 */
[----:B------:R-:W-:-:S07]  /*133f0*/  IMAD.MOV.U32 R2, RZ, RZ, R14 ;  /* 0x000000ffff027224 */ /* 0x000fce00078e000e */
[----:B------:R-:W-:Y:S05]  /*13400*/  WARPSYNC.COLLECTIVE R15, `(.L_x_15257) ;  /* 0x000000000f087348 */ /* 0x000fea0003c00000 */
[----:B------:R0:W1:Y:S02]  /*13410*/  SHFL.IDX P6, R14, R13, R12, R11 ;  /* 0x0000000c0d0e7389 */ /* 0x00006400000c000b */
[----:B01----:R-:W-:Y:S01]  /*13420*/  ENDCOLLECTIVE ;  /* 0x000000000000791b */ /* 0x003fe20003800000 */
.L_x_15257:
        /* <DEDUP_REMOVED lines=11> */
.L_x_15258:
[----:B------:R-:W-:Y:S01]  /*134e0*/  MOV R13, R10 ;  /* 0x0000000a000d7202 */ /* 0x000fe20000000f00 */
[----:B------:R-:W-:Y:S02]  /*134f0*/  IMAD.MOV.U32 R12, RZ, RZ, 0x4 ;  /* 0x00000004ff0c7424 */ /* 0x000fe400078e00ff */
[----:B------:R-:W-:-:S07]  /*13500*/  IMAD.MOV.U32 R2, RZ, RZ, R14 ;  /* 0x000000ffff027224 */ /* 0x000fce00078e000e */
[----:B------:R-:W-:Y:S05]  /*13510*/  WARPSYNC.COLLECTIVE R15, `(.L_x_15259) ;  /* 0x000000000f087348 */ /* 0x000fea0003c00000 */
[----:B------:R0:W1:Y:S02]  /*13520*/  SHFL.IDX P6, R14, R13, R12, R11 ;  /* 0x0000000c0d0e7389 */ /* 0x00006400000c000b */
[----:B01----:R-:W-:Y:S01]  /*13530*/  ENDCOLLECTIVE ;  /* 0x000000000000791b */ /* 0x003fe20003800000 */
.L_x_15259:
        /* <DEDUP_REMOVED lines=11> */
.L_x_15260:
[----:B------:R-:W-:Y:S02]  /*135f0*/  IMAD.MOV.U32 R13, RZ, RZ, R10 ;  /* 0x000000ffff0d7224 */ /* 0x000fe400078e000a */
[----:B------:R-:W-:Y:S02]  /*13600*/  IMAD.MOV.U32 R12, RZ, RZ, 0x5 ;  /* 0x00000005ff0c7424 */ /* 0x000fe400078e00ff */
[----:B------:R-:W-:-:S07]  /*13610*/  IMAD.MOV.U32 R2, RZ, RZ, R14 ;  /* 0x000000ffff027224 */ /* 0x000fce00078e000e */
[----:B------:R-:W-:Y:S05]  /*13620*/  WARPSYNC.COLLECTIVE R15, `(.L_x_15261) ;  /* 0x000000000f087348 */ /* 0x000fea0003c00000 */
[----:B------:R0:W1:Y:S02]  /*13630*/  SHFL.IDX P6, R14, R13, R12, R11 ;  /* 0x0000000c0d0e7389 */ /* 0x00006400000c000b */
[----:B01----:R-:W-:Y:S01]  /*13640*/  ENDCOLLECTIVE ;  /* 0x000000000000791b */ /* 0x003fe20003800000 */
.L_x_15261:
        /* <DEDUP_REMOVED lines=11> */
.L_x_15262:
[----:B------:R-:W-:Y:S02]  /*13700*/  IMAD.MOV.U32 R13, RZ, RZ, R10 ;  /* 0x000000ffff0d7224 */ /* 0x000fe400078e000a */
[----:B------:R-:W-:Y:S01]  /*13710*/  IMAD.MOV.U32 R12, RZ, RZ, 0x6 ;  /* 0x00000006ff0c7424 */ /* 0x000fe200078e00ff */
[----:B------:R-:W-:-:S07]  /*13720*/  MOV R2, R14 ;  /* 0x0000000e00027202 */ /* 0x000fce0000000f00 */
[----:B------:R-:W-:Y:S05]  /*13730*/  WARPSYNC.COLLECTIVE R15, `(.L_x_15263) ;  /* 0x000000000f087348 */ /* 0x000fea0003c00000 */
[----:B------:R0:W1:Y:S02]  /*13740*/  SHFL.IDX P6, R14, R13, R12, R11 ;  /* 0x0000000c0d0e7389 */ /* 0x00006400000c000b */
[----:B01----:R-:W-:Y:S01]  /*13750*/  ENDCOLLECTIVE ;  /* 0x000000000000791b */ /* 0x003fe20003800000 */
.L_x_15263:
        /* <DEDUP_REMOVED lines=11> */
.L_x_15264:
[----:B------:R-:W-:Y:S02]  /*13810*/  IMAD.MOV.U32 R13, RZ, RZ, R10 ;  /* 0x000000ffff0d7224 */ /* 0x000fe400078e000a */
[----:B------:R-:W-:Y:S02]  /*13820*/  IMAD.MOV.U32 R12, RZ, RZ, 0x7 ;  /* 0x00000007ff0c7424 */ /* 0x000fe400078e00ff */
[----:B------:R-:W-:-:S07]  /*13830*/  IMAD.MOV.U32 R2, RZ, RZ, R14 ;  /* 0x000000ffff027224 */ /* 0x000fce00078e000e */
[----:B------:R-:W-:Y:S05]  /*13840*/  WARPSYNC.COLLECTIVE R15, `(.L_x_15265) ;  /* 0x000000000f087348 */ /* 0x000fea0003c00000 */
[----:B------:R0:W1:Y:S02]  /*13850*/  SHFL.IDX P6, R14, R13, R12, R11 ;  /* 0x0000000c0d0e7389 */ /* 0x00006400000c000b */
[----:B01----:R-:W-:Y:S01]  /*13860*/  ENDCOLLECTIVE ;  /* 0x000000000000791b */ /* 0x003fe20003800000 */
.L_x_15265:
        /* <DEDUP_REMOVED lines=11> */
.L_x_15266:
[----:B------:R-:W-:Y:S01]  /*13920*/  IMAD.MOV.U32 R2, RZ, RZ, R14 ;  /* 0x000000ffff027224 */ /* 0x000fe200078e000e */
[----:B------:R-:W-:Y:S06]  /*13930*/  BRA `(.L_x_15267) ;  /* 0xffffffb800407947 */ /* 0x000fec000383ffff */
.L_x_15160:
[----:B-1----:R1:W2:Y:S02]  /*13940*/  SYNCS.PHASECHK.TRANS64.TRYWAIT P0, [R5+URZ+0x16860], R2 ;  /* 0x01686002050075a7 */ /* 0x0022a4000800017f */
[----:B--2---:R-:W-:Y:S05]  /*13950*/  @!P0 NANOSLEEP.SYNCS 0x989680 ;  /* 0x009896800000895d */ /* 0x004fea0003900000 */
[----:B------:R-:W2:Y:S02]  /*13960*/  @!P0 SYNCS.PHASECHK.TRANS64 P0, [R5+URZ+0x16860], R2 ;  /* 0x01686002050085a7 */ /* 0x000ea4000800007f */
[----:B--2---:R-:W-:Y:S05]  /*13970*/  @!P0 BRA `(.L_x_15160) ;  /* 0xfffffffc00f08947 */ /* 0x004fea000383ffff */
[----:B------:R-:W-:Y:S05]  /*13980*/  BRA `(.L_x_15268) ;  /* 0xffffffb800987947 */ /* 0x000fea000383ffff */
.L_x_15161:
        /* <DEDUP_REMOVED lines=8> */
.L_x_15270:
[----:B------:R-:W-:Y:S05]  /*13a10*/  BSYNC B1 ;  /* 0x0000000000017941 */ /* 0x000fea0003800000 */
.L_x_15269:
[----:B------:R-:W-:Y:S01]  /*13a20*/  IMAD.MOV.U32 R13, RZ, RZ, R23 ;  /* 0x000000ffff0d7224 */ /* 0x000fe200078e0017 */
[----:B------:R-:W-:Y:S01]  /*13a30*/  MOV R11, 0x181f ;  /* 0x0000181f000b7802 */ /* 0x000fe20000000f00 */
[----:B------:R-:W-:Y:S01]  /*13a40*/  IMAD.MOV.U32 R12, RZ, RZ, RZ ;  /* 0x000000ffff0c7224 */ /* 0x000fe200078e00ff */
[----:B------:R-:W-:Y:S01]  /*13a50*/  ISETP.LT.OR P2, PT, R8, 0x1, P1 ;  /* 0x000000010800780c */ /* 0x000fe20000f41670 */
[----:B------:R-:W-:Y:S02]  /*13a60*/  IMAD.MOV.U32 R15, RZ, RZ, -0x1 ;  /* 0xffffffffff0f7424 */ /* 0x000fe400078e00ff */
[----:B------:R-:W-:Y:S02]  /*13a70*/  IMAD.MOV.U32 R3, RZ, RZ, R14 ;  /* 0x000000ffff037224 */ /* 0x000fe400078e000e */
[----:B------:R-:W-:-:S08]  /*13a80*/  IMAD R6, R6, 0x2, R22 ;  /* 0x0000000206067824 */ /* 0x000fd000078e0216 */
[----:B------:R-:W-:Y:S05]  /*13a90*/  WARPSYNC.COLLECTIVE R15, `(.L_x_15271) ;  /* 0x000000000f087348 */ /* 0x000fea0003c00000 */
[----:B------:R0:W1:Y:S02]  /*13aa0*/  SHFL.IDX P6, R14, R13, R12, R11 ;  /* 0x0000000c0d0e7389 */ /* 0x00006400000c000b */
[----:B01----:R-:W-:Y:S01]  /*13ab0*/  ENDCOLLECTIVE ;  /* 0x000000000000791b */ /* 0x003fe20003800000 */
.L_x_15271:
[----:B------:R-:W-:Y:S01]  /*13ac0*/  MOV R13, R24 ;  /* 0x00000018000d7202 */ /* 0x000fe20000000f00 */
[----:B------:R-:W-:Y:S02]  /*13ad0*/  IMAD.MOV.U32 R12, RZ, RZ, 0x1 ;  /* 0x00000001ff0c7424 */ /* 0x000fe400078e00ff */
[----:B------:R-:W-:-:S07]  /*13ae0*/  IMAD.MOV.U32 R2, RZ, RZ, R14 ;  /* 0x000000ffff027224 */ /* 0x000fce00078e000e */
[----:B------:R-:W-:Y:S05]  /*13af0*/  WARPSYNC.COLLECTIVE R15, `(.L_x_15272) ;  /* 0x000000000f087348 */ /* 0x000fea0003c00000 */
[----:B------:R0:W1:Y:S02]  /*13b00*/  SHFL.IDX P6, R14, R13, R12, R11 ;  /* 0x0000000c0d0e7389 */ /* 0x00006400000c000b */
[----:B01----:R-:W-:Y:S01]  /*13b10*/  ENDCOLLECTIVE ;  /* 0x000000000000791b */ /* 0x003fe20003800000 */
.L_x_15272:
        /* <DEDUP_REMOVED lines=12> */
.L_x_15273:
[----:B------:R-:W-:Y:S02]  /*13be0*/  IMAD.MOV.U32 R13, RZ, RZ, R24 ;  /* 0x000000ffff0d7224 */ /* 0x000fe400078e0018 */
[----:B------:R-:W-:Y:S02]  /*13bf0*/  IMAD.MOV.U32 R12, RZ, RZ, 0x2 ;  /* 0x00000002ff0c7424 */ /* 0x000fe400078e00ff */
[----:B------:R-:W-:-:S07]  /*13c00*/  IMAD.MOV.U32 R2, RZ, RZ, R14 ;  /* 0x000000ffff027224 */ /* 0x000fce00078e000e */
[----:B------:R-:W-:Y:S05]  /*13c10*/  WARPSYNC.COLLECTIVE R15, `(.L_x_15274) ;  /* 0x000000000f087348 */ /* 0x000fea0003c00000 */
[----:B------:R0:W1:Y:S02]  /*13c20*/  SHFL.IDX P6, R14, R13, R12, R11 ;  /* 0x0000000c0d0e7389 */ /* 0x00006400000c000b */
[----:B01----:R-:W-:Y:S01]  /*13c30*/  ENDCOLLECTIVE ;  /* 0x000000000000791b */ /* 0x003fe20003800000 */
.L_x_15274:
        /* <DEDUP_REMOVED lines=12> */
.L_x_15275:
[----:B------:R-:W-:Y:S02]  /*13d00*/  IMAD.MOV.U32 R13, RZ, RZ, R24 ;  /* 0x000000ffff0d7224 */ /* 0x000fe400078e0018 */
[----:B------:R-:W-:Y:S01]  /*13d10*/  IMAD.MOV.U32 R12, RZ, RZ, 0x3 ;  /* 0x00000003ff0c7424 */ /* 0x000fe200078e00ff */
[----:B------:R-:W-:-:S07]  /*13d20*/  MOV R2, R14 ;  /* 0x0000000e00027202 */ /* 0x000fce0000000f00 */
[----:B------:R-:W-:Y:S05]  /*13d30*/  WARPSYNC.COLLECTIVE R15, `(.L_x_15276) ;  /* 0x000000000f087348 */ /* 0x000fea0003c00000 */
[----:B------:R0:W1:Y:S02]  /*13d40*/  SHFL.IDX P6, R14, R13, R12, R11 ;  /* 0x0000000c0d0e7389 */ /* 0x00006400000c000b */
[----:B01----:R-:W-:Y:S01]  /*13d50*/  ENDCOLLECTIVE ;  /* 0x000000000000791b */ /* 0x003fe20003800000 */
.L_x_15276:
[----:B------:R-:W-:-:S05]  /*13d60*/  IADD3 R2, P0, R2, R7, RZ ;  /* 0x0000000702027210 */ /* 0x000fca0007f1e0ff */
        /* <DEDUP_REMOVED lines=11> */
.L_x_15277:
[----:B------:R-:W-:Y:S02]  /*13e20*/  IMAD.MOV.U32 R13, RZ, RZ, R24 ;  /* 0x000000ffff0d7224 */ /* 0x000fe400078e0018 */
[----:B------:R-:W-:Y:S02]  /*13e30*/  IMAD.MOV.U32 R12, RZ, RZ, 0x4 ;  /* 0x00000004ff0c7424 */ /* 0x000fe400078e00ff */
[----:B------:R-:W-:-:S07]  /*13e40*/  IMAD.MOV.U32 R2, RZ, RZ, R14 ;  /* 0x000000ffff027224 */ /* 0x000fce00078e000e */
[----:B------:R-:W-:Y:S05]  /*13e50*/  WARPSYNC.COLLECTIVE R15, `(.L_x_15278) ;  /* 0x000000000f087348 */ /* 0x000fea0003c00000 */
[----:B------:R0:W1:Y:S02]  /*13e60*/  SHFL.IDX P6, R14, R13, R12, R11 ;  /* 0x0000000c0d0e7389 */ /* 0x00006400000c000b */
[----:B01----:R-:W-:Y:S01]  /*13e70*/  ENDCOLLECTIVE ;  /* 0x000000000000791b */ /* 0x003fe20003800000 */
.L_x_15278:
[----:B------:R-:W-:-:S05]  /*13e80*/  IADD3 R2, P0, R2, R7, RZ ;  /* 0x0000000702027210 */ /* 0x000fca0007f1e0ff */
[----:B------:R-:W-:-:S05]  /*13e90*/  IMAD.X R3, RZ, RZ, R3, P0 ;  /* 0x000000ffff037224 */ /* 0x000fca00000e0603 */
[----:B------:R-:W-:Y:S01]  /*13ea0*/  @!PT LDS RZ, [RZ] ;  /* 0x00000000fffff984 */ /* 0x000fe20000000800 */
[----:B------:R-:W-:Y:S01]  /*13eb0*/  @!PT LDS RZ, [RZ] ;  /* 0x00000000fffff984 */ /* 0x000fe20000000800 */
[----:B------:R-:W-:Y:S01]  /*13ec0*/  @!PT LDS RZ, [RZ] ;  /* 0x00000000fffff984 */ /* 0x000fe20000000800 */
[----:B------:R0:W-:Y:S01]  /*13ed0*/  LDGSTS.E.BYPASS.LTC128B.128 [R6+0x1c00], desc[UR52][R2.64], !P2 ;  /* 0x01c0000002067fae */ /* 0x0001e2000d101d74 */
[----:B------:R-:W-:Y:S01]  /*13ee0*/  IMAD.MOV.U32 R13, RZ, RZ, R23 ;  /* 0x000000ffff0d7224 */ /* 0x000fe200078e0017 */
[----:B------:R-:W-:Y:S02]  /*13ef0*/  ISETP.LT.OR P2, PT, R8, 0x41, P1 ;  /* 0x000000410800780c */ /* 0x000fe40000f41670 */
[----:B0-----:R-:W-:-:S11]  /*13f00*/  MOV R3, R14 ;  /* 0x0000000e00037202 */ /* 0x001fd60000000f00 */
[----:B------:R-:W-:Y:S05]  /*13f10*/  WARPSYNC.COLLECTIVE R15, `(.L_x_15279) ;  /* 0x000000000f087348 */ /* 0x000fea0003c00000 */
[----:B------:R0:W1:Y:S02]  /*13f20*/  SHFL.IDX P6, R14, R13, R12, R11 ;  /* 0x0000000c0d0e7389 */ /* 0x00006400000c000b */
[----:B01----:R-:W-:Y:S01]  /*13f30*/  ENDCOLLECTIVE ;  /* 0x000000000000791b */ /* 0x003fe20003800000 */
.L_x_15279:
[----:B------:R-:W-:Y:S01]  /*13f40*/  IMAD.MOV.U32 R13, RZ, RZ, R24 ;  /* 0x000000ffff0d7224 */ /* 0x000fe200078e0018 */
[----:B------:R-:W-:Y:S01]  /*13f50*/  MOV R12, 0x5 ;  /* 0x00000005000c7802 */ /* 0x000fe20000000f00 */
[----:B------:R-:W-:-:S07]  /*13f60*/  IMAD.MOV.U32 R2, RZ, RZ, R14 ;  /* 0x000000ffff027224 */ /* 0x000fce00078e000e */
[----:B------:R-:W-:Y:S05]  /*13f70*/  WARPSYNC.COLLECTIVE R15, `(.L_x_15280) ;  /* 0x000000000f087348 */ /* 0x000fea0003c00000 */
[----:B------:R0:W1:Y:S02]  /*13f80*/  SHFL.IDX P6, R14, R13, R12, R11 ;  /* 0x0000000c0d0e7389 */ /* 0x00006400000c000b */
[----:B01----:R-:W-:Y:S01]  /*13f90*/  ENDCOLLECTIVE ;  /* 0x000000000000791b */ /* 0x003fe20003800000 */
.L_x_15280:
        /* <DEDUP_REMOVED lines=12> */
.L_x_15281:
[----:B------:R-:W-:Y:S01]  /*14060*/  MOV R13, R24 ;  /* 0x00000018000d7202 */ /* 0x000fe20000000f00 */
[----:B------:R-:W-:Y:S02]  /*14070*/  IMAD.MOV.U32 R12, RZ, RZ, 0x6 ;  /* 0x00000006ff0c7424 */ /* 0x000fe400078e00ff */
[----:B------:R-:W-:-:S07]  /*14080*/  IMAD.MOV.U32 R2, RZ, RZ, R14 ;  /* 0x000000ffff027224 */ /* 0x000fce00078e000e */
[----:B------:R-:W-:Y:S05]  /*14090*/  WARPSYNC.COLLECTIVE R15, `(.L_x_15282) ;  /* 0x000000000f087348 */ /* 0x000fea0003c00000 */
[----:B------:R0:W1:Y:S02]  /*140a0*/  SHFL.IDX P6, R14, R13, R12, R11 ;  /* 0x0000000c0d0e7389 */ /* 0x00006400000c000b */
[----:B01----:R-:W-:Y:S01]  /*140b0*/  ENDCOLLECTIVE ;  /* 0x000000000000791b */ /* 0x003fe20003800000 */
.L_x_15282:
        /* <DEDUP_REMOVED lines=12> */
.L_x_15283:
[----:B------:R-:W-:Y:S02]  /*14180*/  IMAD.MOV.U32 R13, RZ, RZ, R24 ;  /* 0x000000ffff0d7224 */ /* 0x000fe400078e0018 */
[----:B------:R-:W-:Y:S02]  /*14190*/  IMAD.MOV.U32 R12, RZ, RZ, 0x7 ;  /* 0x00000007ff0c7424 */ /* 0x000fe400078e00ff */
[----:B------:R-:W-:-:S07]  /*141a0*/  IMAD.MOV.U32 R2, RZ, RZ, R14 ;  /* 0x000000ffff027224 */ /* 0x000fce00078e000e */
[----:B------:R-:W-:Y:S05]  /*141b0*/  WARPSYNC.COLLECTIVE R15, `(.L_x_15284) ;  /* 0x000000000f087348 */ /* 0x000fea0003c00000 */
[----:B------:R0:W1:Y:S02]  /*141c0*/  SHFL.IDX P6, R14, R13, R12, R11 ;  /* 0x0000000c0d0e7389 */ /* 0x00006400000c000b */
[----:B01----:R-:W-:Y:S01]  /*141d0*/  ENDCOLLECTIVE ;  /* 0x000000000000791b */ /* 0x003fe20003800000 */
.L_x_15284:
        /* <DEDUP_REMOVED lines=11> */
.L_x_15285:
[----:B------:R-:W-:Y:S01]  /*14290*/  MOV R2, R14 ;  /* 0x0000000e00027202 */ /* 0x000fe20000000f00 */
[----:B------:R-:W-:Y:S06]  /*142a0*/  BRA `(.L_x_15286) ;  /* 0xffffffb400447947 */ /* 0x000fec000383ffff */
.L_x_15169:
[----:B0-----:R0:W1:Y:S02]  /*142b0*/  SYNCS.PHASECHK.TRANS64.TRYWAIT P0, [R0+URZ+0x16860], R3 ;  /* 0x01686003000075a7 */ /* 0x001064000800017f */
[----:B-1----:R-:W-:Y:S05]  /*142c0*/  @!P0 NANOSLEEP.SYNCS 0x989680 ;  /* 0x009896800000895d */ /* 0x002fea0003900000 */
[----:B------:R-:W1:Y:S02]  /*142d0*/  @!P0 SYNCS.PHASECHK.TRANS64 P0, [R0+URZ+0x16860], R3 ;  /* 0x01686003000085a7 */ /* 0x000e64000800007f */
[----:B-1----:R-:W-:Y:S05]  /*142e0*/  @!P0 BRA `(.L_x_15169) ;  /* 0xfffffffc00f08947 */ /* 0x002fea000383ffff */
[----:B------:R-:W-:Y:S05]  /*142f0*/  BRA `(.L_x_15287) ;  /* 0xffffffb800607947 */ /* 0x000fea000383ffff */
.L_x_15170:
        /* <DEDUP_REMOVED lines=8> */
.L_x_15289:
[----:B------:R-:W-:Y:S05]  /*14380*/  BSYNC B0 ;  /* 0x0000000000007941 */ /* 0x000fea0003800000 */
.L_x_15288:
        /* <DEDUP_REMOVED lines=10> */
.L_x_15290:
        /* <DEDUP_REMOVED lines=9> */
.L_x_15291:
        /* <DEDUP_REMOVED lines=11> */
.L_x_15292:
[----:B------:R-:W-:Y:S01]  /*14570*/  IMAD.MOV.U32 R13, RZ, RZ, R24 ;  /* 0x000000ffff0d7224 */ /* 0x000fe200078e0018 */
[----:B------:R-:W-:Y:S01]  /*14580*/  MOV R12, 0x2 ;  /* 0x00000002000c7802 */ /* 0x000fe20000000f00 */
[----:B------:R-:W-:-:S07]  /*14590*/  IMAD.MOV.U32 R9, RZ, RZ, R14 ;  /* 0x000000ffff097224 */ /* 0x000fce00078e000e */
[----:B------:R-:W-:Y:S05]  /*145a0*/  WARPSYNC.COLLECTIVE R15, `(.L_x_15293) ;  /* 0x000000000f087348 */ /* 0x000fea0003c00000 */
[----:B------:R0:W1:Y:S02]  /*145b0*/  SHFL.IDX P6, R14, R13, R12, R11 ;  /* 0x0000000c0d0e7389 */ /* 0x00006400000c000b */
[----:B01----:R-:W-:Y:S01]  /*145c0*/  ENDCOLLECTIVE ;  /* 0x000000000000791b */ /* 0x003fe20003800000 */
.L_x_15293:
        /* <DEDUP_REMOVED lines=12> */
.L_x_15294:
[----:B------:R-:W-:Y:S01]  /*14690*/  MOV R13, R24 ;  /* 0x00000018000d7202 */ /* 0x000fe20000000f00 */
[----:B------:R-:W-:Y:S02]  /*146a0*/  IMAD.MOV.U32 R12, RZ, RZ, 0x3 ;  /* 0x00000003ff0c7424 */ /* 0x000fe400078e00ff */
[----:B------:R-:W-:-:S07]  /*146b0*/  IMAD.MOV.U32 R10, RZ, RZ, R14 ;  /* 0x000000ffff0a7224 */ /* 0x000fce00078e000e */
[----:B------:R-:W-:Y:S05]  /*146c0*/  WARPSYNC.COLLECTIVE R15, `(.L_x_15295) ;  /* 0x000000000f087348 */ /* 0x000fea0003c00000 */
[----:B------:R0:W1:Y:S02]  /*146d0*/  SHFL.IDX P6, R14, R13, R12, R11 ;  /* 0x0000000c0d0e7389 */ /* 0x00006400000c000b */
[----:B01----:R-:W-:Y:S01]  /*146e0*/  ENDCOLLECTIVE ;  /* 0x000000000000791b */ /* 0x003fe20003800000 */
.L_x_15295:
        /* <DEDUP_REMOVED lines=12> */
.L_x_15296:
[----:B------:R-:W-:Y:S02]  /*147b0*/  IMAD.MOV.U32 R13, RZ, RZ, R24 ;  /* 0x000000ffff0d7224 */ /* 0x000fe400078e0018 */
[----:B------:R-:W-:Y:S02]  /*147c0*/  IMAD.MOV.U32 R12, RZ, RZ, 0x4 ;  /* 0x00000004ff0c7424 */ /* 0x000fe400078e00ff */
[----:B------:R-:W-:-:S07]  /*147d0*/  IMAD.MOV.U32 R9, RZ, RZ, R14 ;  /* 0x000000ffff097224 */ /* 0x000fce00078e000e */
[----:B------:R-:W-:Y:S05]  /*147e0*/  WARPSYNC.COLLECTIVE R15, `(.L_x_15297) ;  /* 0x000000000f087348 */ /* 0x000fea0003c00000 */
[----:B------:R0:W1:Y:S02]  /*147f0*/  SHFL.IDX P6, R14, R13, R12, R11 ;  /* 0x0000000c0d0e7389 */ /* 0x00006400000c000b */
[----:B01----:R-:W-:Y:S01]  /*14800*/  ENDCOLLECTIVE ;  /* 0x000000000000791b */ /* 0x003fe20003800000 */
.L_x_15297:
        /* <DEDUP_REMOVED lines=12> */
.L_x_15298:
[----:B------:R-:W-:Y:S02]  /*148d0*/  IMAD.MOV.U32 R13, RZ, RZ, R24 ;  /* 0x000000ffff0d7224 */ /* 0x000fe400078e0018 */
[----:B------:R-:W-:Y:S01]  /*148e0*/  IMAD.MOV.U32 R12, RZ, RZ, 0x5 ;  /* 0x00000005ff0c7424 */ /* 0x000fe200078e00ff */
[----:B------:R-:W-:-:S07]  /*148f0*/  MOV R10, R14 ;  /* 0x0000000e000a7202 */ /* 0x000fce0000000f00 */
[----:B------:R-:W-:Y:S05]  /*14900*/  WARPSYNC.COLLECTIVE R15, `(.L_x_15299) ;  /* 0x000000000f087348 */ /* 0x000fea0003c00000 */
[----:B------:R0:W1:Y:S02]  /*14910*/  SHFL.IDX P6, R14, R13, R12, R11 ;  /* 0x0000000c0d0e7389 */ /* 0x00006400000c000b */
[----:B01----:R-:W-:Y:S01]  /*14920*/  ENDCOLLECTIVE ;  /* 0x000000000000791b */ /* 0x003fe20003800000 */
.L_x_15299:
        /* <DEDUP_REMOVED lines=12> */
.L_x_15300:
[----:B------:R-:W-:Y:S02]  /*149f0*/  IMAD.MOV.U32 R13, RZ, RZ, R24 ;  /* 0x000000ffff0d7224 */ /* 0x000fe400078e0018 */
[----:B------:R-:W-:Y:S02]  /*14a00*/  IMAD.MOV.U32 R12, RZ, RZ, 0x6 ;  /* 0x00000006ff0c7424 */ /* 0x000fe400078e00ff */
[----:B------:R-:W-:-:S07]  /*14a10*/  IMAD.MOV.U32 R9, RZ, RZ, R14 ;  /* 0x000000ffff097224 */ /* 0x000fce00078e000e */
[----:B------:R-:W-:Y:S05]  /*14a20*/  WARPSYNC.COLLECTIVE R15, `(.L_x_15301) ;  /* 0x000000000f087348 */ /* 0x000fea0003c00000 */
[----:B------:R0:W1:Y:S02]  /*14a30*/  SHFL.IDX P6, R14, R13, R12, R11 ;  /* 0x0000000c0d0e7389 */ /* 0x00006400000c000b */
[----:B01----:R-:W-:Y:S01]  /*14a40*/  ENDCOLLECTIVE ;  /* 0x000000000000791b */ /* 0x003fe20003800000 */
.L_x_15301:
        /* <DEDUP_REMOVED lines=8> */
[----:B------:R-:W-:-:S11]  /*14ad0*/  MOV R8, R14 ;  /* 0x0000000e00087202 */ /* 0x000fd60000000f00 */
[----:B0-----:R-:W-:Y:S05]  /*14ae0*/  WARPSYNC.COLLECTIVE R15, `(.L_x_15302) ;  /* 0x000000000f087348 */ /* 0x001fea0003c00000 */
[----:B------:R1:W2:Y:S02]  /*14af0*/  SHFL.IDX P6, R14, R13, R12, R11 ;  /* 0x0000000c0d0e7389 */ /* 0x0002a400000c000b */
[----:B012---:R-:W-:Y:S01]  /*14b00*/  ENDCOLLECTIVE ;  /* 0x000000000000791b */ /* 0x007fe20003800000 */
.L_x_15302:
[----:B------:R-:W-:Y:S02]  /*14b10*/  IMAD.MOV.U32 R13, RZ, RZ, R24 ;  /* 0x000000ffff0d7224 */ /* 0x000fe400078e0018 */
[----:B------:R-:W-:Y:S01]  /*14b20*/  IMAD.MOV.U32 R12, RZ, RZ, 0x7 ;  /* 0x00000007ff0c7424 */ /* 0x000fe200078e00ff */
[----:B------:R-:W-:-:S13]  /*14b30*/  IADD3 R2, P1, R14, R5, RZ ;  /* 0x000000050e027210 */ /* 0x000fda0007f3e0ff */
[----:B------:R-:W-:Y:S05]  /*14b40*/  WARPSYNC.COLLECTIVE R15, `(.L_x_15303) ;  /* 0x000000000f087348 */ /* 0x000fea0003c00000 */
[----:B------:R0:W1:Y:S02]  /*14b50*/  SHFL.IDX P6, R14, R13, R12, R11 ;  /* 0x0000000c0d0e7389 */ /* 0x00006400000c000b */
[----:B01----:R-:W-:Y:S01]  /*14b60*/  ENDCOLLECTIVE ;  /* 0x000000000000791b */ /* 0x003fe20003800000 */
.L_x_15303:
        /* <DEDUP_REMOVED lines=10> */
.L_x_15304:
[----:B------:R-:W-:Y:S05]  /*14c10*/  BRA `(.L_x_15305) ;  /* 0xffffffb400107947 */ /* 0x000fea000383ffff */
.L_x_15175:
        /* <DEDUP_REMOVED lines=8> */
.L_x_15307:
[----:B------:R-:W-:Y:S05]  /*14ca0*/  BSYNC B0 ;  /* 0x0000000000007941 */ /* 0x000fea0003800000 */
.L_x_15306:
        /* <DEDUP_REMOVED lines=9> */
.L_x_15308:
        /* <DEDUP_REMOVED lines=18> */
.L_x_15309:
[----:B------:R-:W-:Y:S01]  /*14e60*/  IMAD.MOV.U32 R12, RZ, RZ, 0x2 ;  /* 0x00000002ff0c7424 */ /* 0x000fe200078e00ff */
[----:B------:R-:W-:-:S05]  /*14e70*/  SEL R4, R14, RZ, P1 ;  /* 0x000000ff0e047207 */ /* 0x000fca0000800000 */
[----:B------:R-:W-:-:S04]  /*14e80*/  IMAD.IADD R4, R17, 0x1, R4 ;  /* 0x0000000111047824 */ /* 0x000fc800078e0204 */
[----:B------:R-:W-:-:S07]  /*14e90*/  IMAD.MOV.U32 R13, RZ, RZ, R4 ;  /* 0x000000ffff0d7224 */ /* 0x000fce00078e0004 */
[----:B------:R-:W-:Y:S05]  /*14ea0*/  WARPSYNC.COLLECTIVE R15, `(.L_x_15310) ;  /* 0x000000000f087348 */ /* 0x000fea0003c00000 */
[----:B------:R0:W1:Y:S02]  /*14eb0*/  SHFL.UP P6, R14, R13, R12, R11 ;  /* 0x0400000c0d0e7389 */ /* 0x00006400000c000b */
[----:B01----:R-:W-:Y:S01]  /*14ec0*/  ENDCOLLECTIVE ;  /* 0x000000000000791b */ /* 0x003fe20003800000 */
.L_x_15310:
[----:B------:R-:W-:Y:S01]  /*14ed0*/  IMAD.MOV.U32 R12, RZ, RZ, 0x4 ;  /* 0x00000004ff0c7424 */ /* 0x000fe200078e00ff */
[----:B------:R-:W-:-:S04]  /*14ee0*/  SEL R3, R14, RZ, P2 ;  /* 0x000000ff0e037207 */ /* 0x000fc80001000000 */
[----:B------:R-:W-:-:S05]  /*14ef0*/  IADD3 R6, R4, R3, RZ ;  /* 0x0000000304067210 */ /* 0x000fca0007ffe0ff */
[----:B------:R-:W-:-:S07]  /*14f00*/  IMAD.MOV.U32 R13, RZ, RZ, R6 ;  /* 0x000000ffff0d7224 */ /* 0x000fce00078e0006 */
[----:B------:R-:W-:Y:S05]  /*14f10*/  WARPSYNC.COLLECTIVE R15, `(.L_x_15311) ;  /* 0x000000000f087348 */ /* 0x000fea0003c00000 */
[----:B------:R0:W1:Y:S02]  /*14f20*/  SHFL.UP P6, R14, R13, R12, R11 ;  /* 0x0400000c0d0e7389 */ /* 0x00006400000c000b */
[----:B01----:R-:W-:Y:S01]  /*14f30*/  ENDCOLLECTIVE ;  /* 0x000000000000791b */ /* 0x003fe20003800000 */
.L_x_15311:
[----:B------:R-:W-:Y:S02]  /*14f40*/  MOV R12, 0x8 ;  /* 0x00000008000c7802 */ /* 0x000fe40000000f00 */
[----:B------:R-:W-:-:S05]  /*14f50*/  SEL R3, R14, RZ, P3 ;  /* 0x000000ff0e037207 */ /* 0x000fca0001800000 */
[----:B------:R-:W-:-:S04]  /*14f60*/  IMAD.IADD R2, R6, 0x1, R3 ;  /* 0x0000000106027824 */ /* 0x000fc800078e0203 */
[----:B------:R-:W-:-:S07]  /*14f70*/  IMAD.MOV.U32 R13, RZ, RZ, R2 ;  /* 0x000000ffff0d7224 */ /* 0x000fce00078e0002 */
[----:B------:R-:W-:Y:S05]  /*14f80*/  WARPSYNC.COLLECTIVE R15, `(.L_x_15312) ;  /* 0x000000000f087348 */ /* 0x000fea0003c00000 */
[----:B------:R0:W1:Y:S02]  /*14f90*/  SHFL.UP P6, R14, R13, R12, R11 ;  /* 0x0400000c0d0e7389 */ /* 0x00006400000c000b */
[----:B01----:R-:W-:Y:S01]  /*14fa0*/  ENDCOLLECTIVE ;  /* 0x000000000000791b */ /* 0x003fe20003800000 */
.L_x_15312:
[----:B------:R-:W-:Y:S01]  /*14fb0*/  IMAD.MOV.U32 R12, RZ, RZ, 0x10 ;  /* 0x00000010ff0c7424 */ /* 0x000fe200078e00ff */
[----:B------:R-:W-:-:S05]  /*14fc0*/  SEL R3, R14, RZ, P4 ;  /* 0x000000ff0e037207 */ /* 0x000fca0002000000 */
[----:B------:R-:W-:-:S04]  /*14fd0*/  IMAD.IADD R3, R2, 0x1, R3 ;  /* 0x0000000102037824 */ /* 0x000fc800078e0203 */
[----:B------:R-:W-:-:S07]  /*14fe0*/  IMAD.MOV.U32 R13, RZ, RZ, R3 ;  /* 0x000000ffff0d7224 */ /* 0x000fce00078e0003 */
[----:B------:R-:W-:Y:S05]  /*14ff0*/  WARPSYNC.COLLECTIVE R15, `(.L_x_15313) ;  /* 0x000000000f087348 */ /* 0x000fea0003c00000 */
[----:B------:R0:W1:Y:S02]  /*15000*/  SHFL.UP P6, R14, R13, R12, R11 ;  /* 0x0400000c0d0e7389 */ /* 0x00006400000c000b */
[----:B01----:R-:W-:Y:S01]  /*15010*/  ENDCOLLECTIVE ;  /* 0x000000000000791b */ /* 0x003fe20003800000 */
.L_x_15313:
        /* <DEDUP_REMOVED lines=8> */
.L_x_15314:
[----:B------:R-:W-:Y:S05]  /*150a0*/  BRA `(.L_x_15315) ;  /* 0xffffffb400187947 */ /* 0x000fea000383ffff */
.L_x_15180:
[----:B------:R-:W-:Y:S01]  /*150b0*/  BSSY B0, `(.L_x_15316) ;  /* 0x0000008000007945 */ /* 0x000fe20003800000 */
[----:B-----5:R-:W-:Y:S01]  /*150c0*/  IMAD.MOV.U32 R13, RZ, RZ, R17 ;  /* 0x000000ffff0d7224 */ /* 0x020fe200078e0011 */
[----:B------:R-:W-:Y:S01]  /*150d0*/  MOV R11, RZ ;  /* 0x000000ff000b7202 */ /* 0x000fe20000000f00 */
[----:B------:R-:W-:Y:S02]  /*150e0*/  IMAD.MOV.U32 R12, RZ, RZ, 0x1 ;  /* 0x00000001ff0c7424 */ /* 0x000fe400078e00ff */
[----:B------:R-:W-:-:S07]  /*150f0*/  IMAD.MOV.U32 R15, RZ, RZ, -0x1 ;  /* 0xffffffffff0f7424 */ /* 0x000fce00078e00ff */
[----:B0-----:R-:W-:Y:S05]  /*15100*/  WARPSYNC.COLLECTIVE R15, `(.L_x_15317) ;  /* 0x000000000f087348 */ /* 0x001fea0003c00000 */
[----:B------:R1:W2:Y:S02]  /*15110*/  SHFL.UP P6, R14, R13, R12, R11 ;  /* 0x0400000c0d0e7389 */ /* 0x0002a400000c000b */
[----:B012---:R-:W-:Y:S01]  /*15120*/  ENDCOLLECTIVE ;  /* 0x000000000000791b */ /* 0x007fe20003800000 */
.L_x_15317:
[----:B------:R-:W-:Y:S05]  /*15130*/  BSYNC B0 ;  /* 0x0000000000007941 */ /* 0x000fea0003800000 */
.L_x_15316:
        /* <DEDUP_REMOVED lines=8> */
.L_x_15318:
[----:B------:R-:W-:Y:S01]  /*151c0*/  IMAD.MOV.U32 R12, RZ, RZ, 0x4 ;  /* 0x00000004ff0c7424 */ /* 0x000fe200078e00ff */
[----:B------:R-:W-:-:S05]  /*151d0*/  SEL R2, R14, RZ, P2 ;  /* 0x000000ff0e027207 */ /* 0x000fca0001000000 */
[----:B------:R-:W-:-:S04]  /*151e0*/  IMAD.IADD R2, R13, 0x1, R2 ;  /* 0x000000010d027824 */ /* 0x000fc800078e0202 */
[----:B------:R-:W-:-:S07]  /*151f0*/  IMAD.MOV.U32 R13, RZ, RZ, R2 ;  /* 0x000000ffff0d7224 */ /* 0x000fce00078e0002 */
[----:B------:R-:W-:Y:S05]  /*15200*/  WARPSYNC.COLLECTIVE R15, `(.L_x_15319) ;  /* 0x000000000f087348 */ /* 0x000fea0003c00000 */
[----:B------:R0:W1:Y:S02]  /*15210*/  SHFL.UP P6, R14, R13, R12, R11 ;  /* 0x0400000c0d0e7389 */ /* 0x00006400000c000b */
[----:B01----:R-:W-:Y:S01]  /*15220*/  ENDCOLLECTIVE ;  /* 0x000000000000791b */ /* 0x003fe20003800000 */
.L_x_15319:
[----:B------:R-:W-:Y:S01]  /*15230*/  IMAD.MOV.U32 R12, RZ, RZ, 0x8 ;  /* 0x00000008ff0c7424 */ /* 0x000fe200078e00ff */
[----:B------:R-:W-:-:S05]  /*15240*/  SEL R3, R14, RZ, P3 ;  /* 0x000000ff0e037207 */ /* 0x000fca0001800000 */
[----:B------:R-:W-:-:S05]  /*15250*/  IMAD.IADD R3, R2, 0x1, R3 ;  /* 0x0000000102037824 */ /* 0x000fca00078e0203 */
[----:B------:R-:W-:-:S07]  /*15260*/  MOV R13, R3 ;  /* 0x00000003000d7202 */ /* 0x000fce0000000f00 */
[----:B------:R-:W-:Y:S05]  /*15270*/  WARPSYNC.COLLECTIVE R15, `(.L_x_15320) ;  /* 0x000000000f087348 */ /* 0x000fea0003c00000 */
[----:B------:R0:W1:Y:S02]  /*15280*/  SHFL.UP P6, R14, R13, R12, R11 ;  /* 0x0400000c0d0e7389 */ /* 0x00006400000c000b */
[----:B01----:R-:W-:Y:S01]  /*15290*/  ENDCOLLECTIVE ;  /* 0x000000000000791b */ /* 0x003fe20003800000 */
.L_x_15320:
[----:B------:R-:W-:Y:S01]  /*152a0*/  IMAD.MOV.U32 R12, RZ, RZ, 0x10 ;  /* 0x00000010ff0c7424 */ /* 0x000fe200078e00ff */
[----:B------:R-:W-:-:S05]  /*152b0*/  SEL R4, R14, RZ, P4 ;  /* 0x000000ff0e047207 */ /* 0x000fca0002000000 */
[----:B------:R-:W-:-:S04]  /*152c0*/  IMAD.IADD R4, R3, 0x1, R4 ;  /* 0x0000000103047824 */ /* 0x000fc800078e0204 */
[----:B------:R-:W-:-:S07]  /*152d0*/  IMAD.MOV.U32 R13, RZ, RZ, R4 ;  /* 0x000000ffff0d7224 */ /* 0x000fce00078e0004 */
[----:B------:R-:W-:Y:S05]  /*152e0*/  WARPSYNC.COLLECTIVE R15, `(.L_x_15321) ;  /* 0x000000000f087348 */ /* 0x000fea0003c00000 */
[----:B------:R0:W1:Y:S02]  /*152f0*/  SHFL.UP P6, R14, R13, R12, R11 ;  /* 0x0400000c0d0e7389 */ /* 0x00006400000c000b */
[----:B01----:R-:W-:Y:S01]  /*15300*/  ENDCOLLECTIVE ;  /* 0x000000000000791b */ /* 0x003fe20003800000 */
.L_x_15321:
        /* <DEDUP_REMOVED lines=8> */
.L_x_15322:
[----:B------:R-:W-:Y:S05]  /*15390*/  BRA `(.L_x_15323) ;  /* 0xffffffb000f87947 */ /* 0x000fea000383ffff */
.L_x_15182:
[----:B------:R-:W-:Y:S01]  /*153a0*/  BSSY B0, `(.L_x_15324) ;  /* 0x0000006000007945 */ /* 0x000fe20003800000 */
[----:B------:R-:W-:Y:S01]  /*153b0*/  PLOP3.LUT P6, PT, P6, PT, PT, 0x8, 0x0 ;  /* 0x000000000000781c */ /* 0x000fe200037ce170 */
[----:B------:R-:W-:-:S12]  /*153c0*/  IMAD.MOV.U32 R15, RZ, RZ, -0x1 ;  /* 0xffffffffff0f7424 */ /* 0x000fd800078e00ff */
[----:B0-----:R-:W-:Y:S05]  /*153d0*/  WARPSYNC.COLLECTIVE R15, `(.L_x_15325) ;  /* 0x000000000f087348 */ /* 0x001fea0003c00000 */
[----:B------:R-:W-:Y:S01]  /*153e0*/  VOTE.ANY R14, PT, P6 ;  /* 0x00000000000e7806 */ /* 0x000fe200030e0100 */
[----:B0-----:R-:W-:Y:S06]  /*153f0*/  ENDCOLLECTIVE ;  /* 0x000000000000791b */ /* 0x001fec0003800000 */
.L_x_15325:
[----:B------:R-:W-:Y:S05]  /*15400*/  BSYNC B0 ;  /* 0x0000000000007941 */ /* 0x000fea0003800000 */
.L_x_15324:
        /* <DEDUP_REMOVED lines=9> */
.L_x_15326:
[----:B------:R-:W-:Y:S01]  /*154a0*/  MOV R17, R14 ;  /* 0x0000000e00117202 */ /* 0x000fe20000000f00 */
[----:B------:R-:W-:Y:S06]  /*154b0*/  BRA `(.L_x_15327) ;  /* 0xffffffb000e87947 */ /* 0x000fec000383ffff */
.L_x_15184:
[----:B------:R-:W-:Y:S01]  /*154c0*/  BSSY B0, `(.L_x_15328) ;  /* 0x0000007000007945 */ /* 0x000fe20003800000 */
[----:B------:R-:W-:Y:S02]  /*154d0*/  IMAD.MOV.U32 R13, RZ, RZ, R3 ;  /* 0x000000ffff0d7224 */ /* 0x000fe400078e0003 */
[----:B------:R-:W-:Y:S02]  /*154e0*/  IMAD.MOV.U32 R11, RZ, RZ, 0x1f ;  /* 0x0000001fff0b7424 */ /* 0x000fe400078e00ff */
[----:B------:R-:W-:-:S07]  /*154f0*/  IMAD.MOV.U32 R15, RZ, RZ, -0x1 ;  /* 0xffffffffff0f7424 */ /* 0x000fce00078e00ff */
[----:B012---:R-:W-:Y:S05]  /*15500*/  WARPSYNC.COLLECTIVE R15, `(.L_x_15329) ;  /* 0x000000000f087348 */ /* 0x007fea0003c00000 */
[----:B------:R3:W4:Y:S02]  /*15510*/  SHFL.IDX P6, R14, R13, R12, R11 ;  /* 0x0000000c0d0e7389 */ /* 0x00072400000c000b */
[----:B01234-:R-:W-:Y:S01]  /*15520*/  ENDCOLLECTIVE ;  /* 0x000000000000791b */ /* 0x01ffe20003800000 */
.L_x_15329:
[----:B------:R-:W-:Y:S05]  /*15530*/  BSYNC B0 ;  /* 0x0000000000007941 */ /* 0x000fea0003800000 */
.L_x_15328:
[----:B------:R-:W-:Y:S05]  /*15540*/  BRA `(.L_x_15183) ;  /* 0xffffffb000e07947 */ /* 0x000fea000383ffff */
.L_x_15188:
[----:B0-----:R0:W1:Y:S02]  /*15550*/  SYNCS.PHASECHK.TRANS64.TRYWAIT P0, [R5+URZ+0x16820], R0 ;  /* 0x01682000050075a7 */ /* 0x001064000800017f */
[----:B-1----:R-:W-:Y:S05]  /*15560*/  @!P0 NANOSLEEP.SYNCS 0x989680 ;  /* 0x009896800000895d */ /* 0x002fea0003900000 */
[----:B------:R-:W1:Y:S02]  /*15570*/  @!P0 SYNCS.PHASECHK.TRANS64 P0, [R5+URZ+0x16820], R0 ;  /* 0x01682000050085a7 */ /* 0x000e64000800007f */
[----:B-1----:R-:W-:Y:S05]  /*15580*/  @!P0 BRA `(.L_x_15188) ;  /* 0xfffffffc00f08947 */ /* 0x002fea000383ffff */
[----:B------:R-:W-:Y:S05]  /*15590*/  BRA `(.L_x_15330) ;  /* 0xffffffb800587947 */ /* 0x000fea000383ffff */
.L_x_15189:
[----:B------:R-:W1:Y:S01]  /*155a0*/  S2R R2, SR_TID.X ;  /* 0x0000000000027919 */ /* 0x000e620000002100 */
[----:B------:R-:W-:Y:S01]  /*155b0*/  BSSY B0, `(.L_x_15331) ;  /* 0x000000a000007945 */ /* 0x000fe20003800000 */
        /* <DEDUP_REMOVED lines=9> */
.L_x_15332:
[----:B------:R-:W-:Y:S05]  /*15650*/  BSYNC B0 ;  /* 0x0000000000007941 */ /* 0x000fea0003800000 */
.L_x_15331:
[----:B------:R-:W-:Y:S05]  /*15660*/  BRA `(.L_x_15333) ;  /* 0xffffffb800407947 */ /* 0x000fea000383ffff */
.L_x_15192:
[----:B------:R-:W-:Y:S01]  /*15670*/  BSSY B1, `(.L_x_15334) ;  /* 0x0000006000017945 */ /* 0x000fe20003800000 */
[----:B------:R-:W-:-:S07]  /*15680*/  IMAD.MOV.U32 R15, RZ, RZ, -0x1 ;  /* 0xffffffffff0f7424 */ /* 0x000fce00078e00ff */
[----:B0-2---:R-:W-:Y:S05]  /*15690*/  WARPSYNC.COLLECTIVE R15, `(.L_x_15335) ;  /* 0x000000000f0c7348 */ /* 0x005fea0003c00000 */
[----:B------:R-:W-:Y:S02]  /*156a0*/  ELECT P6, UR62, PT ;  /* 0x00000000003e782f */ /* 0x000fe400038c0000 */
[----:B------:R-:W-:Y:S01]  /*156b0*/  MOV R14, UR62 ;  /* 0x0000003e000e7c02 */ /* 0x000fe20008000f00 */
[----:B0-2---:R-:W-:Y:S10]  /*156c0*/  ENDCOLLECTIVE ;  /* 0x000000000000791b */ /* 0x005ff40003800000 */
.L_x_15335:
[----:B------:R-:W-:Y:S05]  /*156d0*/  BSYNC B1 ;  /* 0x0000000000017941 */ /* 0x000fea0003800000 */
.L_x_15334:
[----:B------:R-:W-:Y:S05]  /*156e0*/  BRA `(.L_x_15336) ;  /* 0xffffffb800387947 */ /* 0x000fea000383ffff */
.L_x_15194:
[----:B0-----:R0:W1:Y:S02]  /*156f0*/  SYNCS.PHASECHK.TRANS64.TRYWAIT P1, [R3+URZ+0x16840], R2 ;  /* 0x01684002030075a7 */ /* 0x001064000802017f */
[----:B-1----:R-:W-:Y:S05]  /*15700*/  @!P1 NANOSLEEP.SYNCS 0x989680 ;  /* 0x009896800000995d */ /* 0x002fea0003900000 */
[----:B------:R-:W1:Y:S02]  /*15710*/  @!P1 SYNCS.PHASECHK.TRANS64 P1, [R3+URZ+0x16840], R2 ;  /* 0x01684002030095a7 */ /* 0x000e64000802007f */
[----:B-1----:R-:W-:Y:S05]  /*15720*/  @!P1 BRA `(.L_x_15194) ;  /* 0xfffffffc00f09947 */ /* 0x002fea000383ffff */
[----:B------:R-:W-:Y:S05]  /*15730*/  BRA `(.L_x_15337) ;  /* 0xffffffb800587947 */ /* 0x000fea000383ffff */
.L_x_15196:
[----:B-1----:R1:W3:Y:S02]  /*15740*/  SYNCS.PHASECHK.TRANS64.TRYWAIT P1, [R25+URZ+0x16840], R0 ;  /* 0x01684000190075a7 */ /* 0x0022e4000802017f */
[----:B---3--:R-:W-:Y:S05]  /*15750*/  @!P1 NANOSLEEP.SYNCS 0x989680 ;  /* 0x009896800000995d */ /* 0x008fea0003900000 */
[----:B------:R-:W3:Y:S02]  /*15760*/  @!P1 SYNCS.PHASECHK.TRANS64 P1, [R25+URZ+0x16840], R0 ;  /* 0x01684000190095a7 */ /* 0x000ee4000802007f */
[----:B---3--:R-:W-:Y:S05]  /*15770*/  @!P1 BRA `(.L_x_15196) ;  /* 0xfffffffc00f09947 */ /* 0x008fea000383ffff */
[----:B------:R-:W-:Y:S05]  /*15780*/  BRA `(.L_x_15338) ;  /* 0xffffffb800647947 */ /* 0x000fea000383ffff */
.L_x_15198:
[----:B---3--:R3:W4:Y:S02]  /*15790*/  SYNCS.PHASECHK.TRANS64.TRYWAIT P1, [R3+URZ+0x16860], R2 ;  /* 0x01686002030075a7 */ /* 0x008724000802017f */
[----:B----4-:R-:W-:Y:S05]  /*157a0*/  @!P1 NANOSLEEP.SYNCS 0x989680 ;  /* 0x009896800000995d */ /* 0x010fea0003900000 */
[----:B------:R-:W4:Y:S02]  /*157b0*/  @!P1 SYNCS.PHASECHK.TRANS64 P1, [R3+URZ+0x16860], R2 ;  /* 0x01686002030095a7 */ /* 0x000f24000802007f */
[----:B----4-:R-:W-:Y:S05]  /*157c0*/  @!P1 BRA `(.L_x_15198) ;  /* 0xfffffffc00f09947 */ /* 0x010fea000383ffff */
[----:B------:R-:W-:Y:S05]  /*157d0*/  BRA `(.L_x_15339) ;  /* 0xffffffb800607947 */ /* 0x000fea000383ffff */
.L_x_15340:
        /* <DEDUP_REMOVED lines=10> */
.L_x_15869:


//--------------------- .text._ZN7cutlass13device_kernelIN5flash11enable_sm90INS1_16FlashAttnFwdSm90INS1_25CollectiveMainloopFwdSm90ILi2EN4cute5tupleIJNS5_1CILi1EEES8_S8_EEENS6_IJNS7_ILi192EEENS7_ILi128EEENS7_ILi64EEEEEELi64ENS_10bfloat16_tEfNS_4arch4Sm90ELb1ELb0ELb1ELb1ELb1ELb1ELb0ELb1ELb1ELb1ELb0ELb0EEENS1_21CollectiveEpilogueFwdINS6_IJSA_SC_SB_EEES9_SE_SG_Li384ELb1ELb1ELb0ELb0EEENS1_36VarlenDynamicPersistentTileSchedulerILi192ELi128ELi384ELi128ELb0ELb1ELb1ELb1ELb1ELb1EEEEEEEEEvNT_6ParamsE --------------------------
	.section	.text._ZN7cutlass13device_kernelIN5flash11enable_sm90INS1_16FlashAttnFwdSm90INS1_25CollectiveMainloopFwdSm90ILi2EN4cute5tupleIJNS5_1CILi1EEES8_S8_EEENS6_IJNS7_ILi192EEENS7_ILi128EEENS7_ILi64EEEEEELi64ENS_10bfloat16_tEfNS_4arch4Sm90ELb1ELb0ELb1ELb1ELb1ELb1ELb0ELb1ELb1ELb1ELb0ELb0EEENS1_21CollectiveEpilogueFwdINS6_IJSA_SC_SB_EEES9_SE_SG_Li384ELb1ELb1ELb0ELb0EEENS1_36VarlenDynamicPersistentTileSchedulerILi192ELi128ELi384ELi128ELb0ELb1ELb1ELb1ELb1ELb1EEEEEEEEEvNT_6ParamsE,"ax",@progbits
	.align	128
.text._ZN7cutlass13device_kernelIN5flash11enable_sm90INS1_16FlashAttnFwdSm90INS1_25CollectiveMainloopFwdSm90ILi2EN4cute5tupleIJNS5_1CILi1EEES8_S8_EEENS6_IJNS7_ILi192EEENS7_ILi128EEENS7_ILi64EEEEEELi64ENS_10bfloat16_tEfNS_4arch4Sm90ELb1ELb0ELb1ELb1ELb1ELb1ELb0ELb1ELb1ELb1ELb0ELb0EEENS1_21CollectiveEpilogueFwdINS6_IJSA_SC_SB_EEES9_SE_SG_Li384ELb1ELb1ELb0ELb0EEENS1_36VarlenDynamicPersistentTileSchedulerILi192ELi128ELi384ELi128ELb0ELb1ELb1ELb1ELb1ELb1EEEEEEEEEvNT_6ParamsE:
        .type           _ZN7cutlass13device_kernelIN5flash11enable_sm90INS1_16FlashAttnFwdSm90INS1_25CollectiveMainloopFwdSm90ILi2EN4cute5tupleIJNS5_1CILi1EEES8_S8_EEENS6_IJNS7_ILi192EEENS7_ILi128EEENS7_ILi64EEEEEELi64ENS_10bfloat16_tEfNS_4arch4Sm90ELb1ELb0ELb1ELb1ELb1ELb1ELb0ELb1ELb1ELb1ELb0ELb0EEENS1_21CollectiveEpilogueFwdINS6_IJSA_SC_SB_EEES9_SE_SG_Li384ELb1ELb1ELb0ELb0EEENS1_36VarlenDynamicPersistentTileSchedulerILi192ELi128ELi384ELi128ELb0ELb1ELb1ELb1ELb1ELb1EEEEEEEEEvNT_6ParamsE,@function
        .size           _ZN7cutlass13device_kernelIN5flash11enable_sm90INS1_16FlashAttnFwdSm90INS1_25CollectiveMainloopFwdSm90ILi2EN4cute5tupleIJNS5_1CILi1EEES8_S8_EEENS6_IJNS7_ILi192EEENS7_ILi128EEENS7_ILi64EEEEEELi64ENS_10bfloat16_tEfNS_4arch4Sm90ELb1ELb0ELb1ELb1ELb1ELb1ELb0ELb1ELb1ELb1ELb0ELb0EEENS1_21CollectiveEpilogueFwdINS6_IJSA_SC_SB_EEES9_SE_SG_Li384ELb1ELb1ELb0ELb0EEENS1_36VarlenDynamicPersistentTileSchedulerILi192ELi128ELi384ELi128ELb0ELb1ELb1ELb1ELb1ELb1EEEEEEEEEvNT_6ParamsE,(.L_x_15870 - _ZN7cutlass13device_kernelIN5flash11enable_sm90INS1_16FlashAttnFwdSm90INS1_25CollectiveMainloopFwdSm90ILi2EN4cute5tupleIJNS5_1CILi1EEES8_S8_EEENS6_IJNS7_ILi192EEENS7_ILi128EEENS7_ILi64EEEEEELi64ENS_10bfloat16_tEfNS_4arch4Sm90ELb1ELb0ELb1ELb1ELb1ELb1ELb0ELb1ELb1ELb1ELb0ELb0EEENS1_21CollectiveEpilogueFwdINS6_IJSA_SC_SB_EEES9_SE_SG_Li384ELb1ELb1ELb0ELb0EEENS1_36VarlenDynamicPersistentTileSchedulerILi192ELi128ELi384ELi128ELb0ELb1ELb1ELb1ELb1ELb1EEEEEEEEEvNT_6ParamsE)
        .other          _ZN7cutlass13device_kernelIN5flash11enable_sm90INS1_16FlashAttnFwdSm90INS1_25CollectiveMainloopFwdSm90ILi2EN4cute5tupleIJNS5_1CILi1EEES8_S8_EEENS6_IJNS7_ILi192EEENS7_ILi128EEENS7_ILi64EEEEEELi64ENS_10bfloat16_tEfNS_4arch4Sm90ELb1ELb0ELb1ELb1ELb1ELb1ELb0ELb1ELb1ELb1ELb0ELb0EEENS1_21CollectiveEpilogueFwdINS6_IJSA_SC_SB_EEES9_SE_SG_Li384ELb1ELb1ELb0ELb0EEENS1_36VarlenDynamicPersistentTileSchedulerILi192ELi128ELi384ELi128ELb0ELb1ELb1ELb1ELb1ELb1EEEEEEEEEvNT_6ParamsE,@"STO_CUDA_ENTRY STV_DEFAULT"
_ZN7cutlass13device_kernelIN5flash11enable_sm90INS1_16FlashAttnFwdSm90INS1_25CollectiveMainloopFwdSm90ILi2EN4cute5tupleIJNS5_1CILi1EEES8_S8_EEENS6_IJNS7_ILi192EEENS7_ILi128EEENS7_ILi64EEEEEELi64ENS_10bfloat16_tEfNS_4arch4Sm90ELb1ELb0ELb1ELb1ELb1ELb1ELb0ELb1ELb1ELb1ELb0ELb0EEENS1_21CollectiveEpilogueFwdINS6_IJSA_SC_SB_EEES9_SE_SG_Li384ELb1ELb1ELb0ELb0EEENS1_36VarlenDynamicPersistentTileSchedulerILi192ELi128ELi384ELi128ELb0ELb1ELb1ELb1ELb1ELb1EEEEEEEEEvNT_6ParamsE:
        /* <DEDUP_REMOVED lines=17> */
.L_x_15342:
[----:B------:R-:W-:Y:S05]  /*0110*/  BSYNC B0 ;  /* 0x0000000000007941 */ /* 0x000fea0003800000 */
.L_x_15341:
        /* <DEDUP_REMOVED lines=40> */
.L_x_15343:
        /* <DEDUP_REMOVED lines=22> */
.L_x_15344:
        /* <DEDUP_REMOVED lines=18> */
.L_x_15345:
        /* <DEDUP_REMOVED lines=22> */
.L_x_15346:
        /* <DEDUP_REMOVED lines=22> */
.L_x_15347:
        /* <DEDUP_REMOVED lines=9> */
.L_x_15350:
[----:B------:R-:W-:-:S08]  /*0970*/  NOP ;  /* 0x0000000000007918 */ /* 0x000fd00000000000 */
[----:B------:R-:W0:Y:S02]  /*0980*/  USETMAXREG.TRY_ALLOC.CTAPOOL UP0, 0xa0 ;  /* 0x000000a0000079c8 */ /* 0x000e240008000600 */
[----:B0-----:R-:W-:-:S13]  /*0990*/  PLOP3.LUT P0, PT, PT, PT, UP0, 0x80, 0x0 ;  /* 0x000000000000781c */ /* 0x001fda0003f0f008 */
[----:B------:R-:W-:Y:S05]  /*09a0*/  @!P0 BRA `(.L_x_15350) ;  /* 0xfffffffc00f08947 */ /* 0x000fea000383ffff */
[----:B------:R-:W2:Y:S01]  /*09b0*/  S2R R0, SR_TID.X ;  /* 0x0000000000007919 */ /* 0x000ea20000002100 */
[----:B------:R-:W-:Y:S01]  /*09c0*/  ULDC UR4, c[0x0][0xc3c] ;  /* 0x00030f0000047ab9 */ /* 0x000fe20000000800 */
[----:B--2---:R-:W-:Y:S02]  /*09d0*/  SHF.R.U32.HI R2, RZ, 0x7, R0 ;  /* 0x00000007ff027819 */ /* 0x004fe40000011600 */
[----:B------:R-:W2:Y:S01]  /*09e0*/  LDL.LU R0, [R1+0x4] ;  /* 0x0000040001007983 */ /* 0x000ea20000300800 */
[----:B------:R-:W-:Y:S06]  /*09f0*/  BAR.ARV 0x8, 0x200 ;  /* 0x0208000000007b1d */ /* 0x000fec0000002000 */
[----:B------:R-:W-:Y:S01]  /*0a00*/  ISETP.NE.AND P0, PT, R2, 0x1, PT ;  /* 0x000000010200780c */ /* 0x000fe20003f05270 */
[----:B------:R-:W0:Y:S01]  /*0a10*/  S2R R3, SR_CgaCtaId ;  /* 0x0000000000037919 */ /* 0x000e220000008800 */
[----:B------:R-:W-:-:S11]  /*0a20*/  MOV R2, 0x400 ;  /* 0x0000040000027802 */ /* 0x000fd60000000f00 */
[----:B------:R-:W-:Y:S08]  /*0a30*/  @!P0 BAR.ARV 0x9, 0x100 ;  /* 0x0244000000008b1d */ /* 0x000ff00000002000 */
[----:B------:R-:W-:Y:S01]  /*0a40*/  BAR.SYNC.DEFER_BLOCKING 0x5, 0x200 ;  /* 0x0148000000007b1d */ /* 0x000fe20000010000 */
[----:B0-----:R-:W-:-:S05]  /*0a50*/  LEA R2, R3, R2, 0x18 ;  /* 0x0000000203027211 */ /* 0x001fca00078ec0ff */
[----:B------:R-:W0:Y:S02]  /*0a60*/  LDS.128 R32, [R2+0x168d0] ;  /* 0x0168d00002207984 */ /* 0x000e240000000c00 */
[----:B------:R-:W-:Y:S06]  /*0a70*/  BAR.ARV 0x4, 0x200 ;  /* 0x0108000000007b1d */ /* 0x000fec0000002000 */
[----:B--2---:R-:W-:-:S04]  /*0a80*/  LOP3.LUT R0, R0, 0xfffffffb, RZ, 0xc0, !PT ;  /* 0xfffffffb00007812 */ /* 0x004fc800078ec0ff */
[----:B------:R-:W-:Y:S02]  /*0a90*/  @P0 LOP3.LUT R0, R0, 0x4, RZ, 0xfc, !PT ;  /* 0x0000000400000812 */ /* 0x000fe400078efcff */
[----:B0-----:R-:W-:-:S03]  /*0aa0*/  ISETP.GE.AND P0, PT, R35, UR4, PT ;  /* 0x0000000423007c0c */ /* 0x001fc6000bf06270 */
[----:B------:R0:W-:Y:S10]  /*0ab0*/  STL [R1+0x4], R0 ;  /* 0x0000040001007387 */ /* 0x0001f40000100800 */
[----:B0-----:R-:W-:Y:S05]  /*0ac0*/  @P0 BRA `(.L_x_15351) ;  /* 0x00000198008c0947 */ /* 0x001fea0003800000 */
[----:B------:R-:W2:Y:S01]  /*0ad0*/  LDL.LU R13, [R1+0x30] ;  /* 0x00003000010d7983 */ /* 0x000ea20000300800 */
[----:B------:R-:W0:Y:S02]  /*0ae0*/  S2R R0, SR_TID.X ;  /* 0x0000000000007919 */ /* 0x000e240000002100 */
[----:B0-----:R-:W-:-:S05]  /*0af0*/  VIADD R12, R0, 0xffffff80 ;  /* 0xffffff80000c7836 */ /* 0x001fca0000000000 */
[----:B------:R-:W-:-:S04]  /*0b00*/  SHF.R.S32.HI R0, RZ, 0x1f, R12 ;  /* 0x0000001fff007819 */ /* 0x000fc8000001140c */
[----:B------:R-:W-:-:S04]  /*0b10*/  LEA.HI R3, R0, R12, RZ, 0x7 ;  /* 0x0000000c00037211 */ /* 0x000fc800078f38ff */
[----:B------:R-:W-:-:S05]  /*0b20*/  LOP3.LUT R4, R3, 0xffffff80, RZ, 0xc0, !PT ;  /* 0xffffff8003047812 */ /* 0x000fca00078ec0ff */
[----:B------:R-:W-:Y:S01]  /*0b30*/  IMAD.IADD R11, R12, 0x1, -R4 ;  /* 0x000000010c0b7824 */ /* 0x000fe200078e0a04 */
[----:B------:R-:W-:-:S04]  /*0b40*/  LEA.HI R4, R0, R12, RZ, 0x4 ;  /* 0x0000000c00047211 */ /* 0x000fc800078f20ff */
[----:B------:R-:W-:Y:S02]  /*0b50*/  SHF.R.S32.HI R6, RZ, 0x1f, R11 ;  /* 0x0000001fff067819 */ /* 0x000fe4000001140b */
[----:B------:R-:W-:Y:S02]  /*0b60*/  SHF.R.S32.HI R7, RZ, 0x4, R4 ;  /* 0x00000004ff077819 */ /* 0x000fe40000011404 */
[----:B------:R-:W-:Y:S02]  /*0b70*/  LEA.HI R8, R6, R11, RZ, 0x2 ;  /* 0x0000000b06087211 */ /* 0x000fe400078f10ff */
[----:B------:R-:W-:Y:S02]  /*0b80*/  SHF.R.S32.HI R14, RZ, 0x7, R3 ;  /* 0x00000007ff0e7819 */ /* 0x000fe40000011403 */
[--C-:B------:R-:W-:Y:S02]  /*0b90*/  SHF.R.S32.HI R9, RZ, 0x2, R8.reuse ;  /* 0x00000002ff097819 */ /* 0x100fe40000011408 */
[----:B------:R-:W-:-:S02]  /*0ba0*/  SHF.R.S32.HI R10, RZ, 0x1f, R8 ;  /* 0x0000001fff0a7819 */ /* 0x000fc40000011408 */
[----:B------:R-:W-:Y:S02]  /*0bb0*/  LOP3.LUT R3, R4, 0x3fffff0, RZ, 0xc0, !PT ;  /* 0x03fffff004037812 */ /* 0x000fe400078ec0ff */
[----:B------:R-:W-:Y:S02]  /*0bc0*/  LEA.HI R5, R0, R12, RZ, 0x5 ;  /* 0x0000000c00057211 */ /* 0x000fe400078f28ff */
[----:B------:R-:W-:Y:S02]  /*0bd0*/  LEA.HI R4, R4, R7, RZ, 0x1 ;  /* 0x0000000704047211 */ /* 0x000fe400078f08ff */
[----:B------:R-:W-:Y:S01]  /*0be0*/  LEA.HI R10, R10, R9, RZ, 0x3 ;  /* 0x000000090a0a7211 */ /* 0x000fe200078f18ff */
[----:B------:R-:W-:Y:S01]  /*0bf0*/  IMAD.IADD R3, R12, 0x1, -R3 ;  /* 0x000000010c037824 */ /* 0x000fe200078e0a03 */
[----:B------:R-:W-:Y:S02]  /*0c00*/  SHF.R.S32.HI R15, RZ, 0x5, R5 ;  /* 0x00000005ff0f7819 */ /* 0x000fe40000011405 */
[----:B------:R-:W-:Y:S01]  /*0c10*/  LOP3.LUT R4, R4, 0x1ffffffe, RZ, 0xc0, !PT ;  /* 0x1ffffffe04047812 */ /* 0x000fe200078ec0ff */
[----:B------:R-:W-:Y:S01]  /*0c20*/  IMAD.HI R5, R14, 0x55555556, RZ ;  /* 0x555555560e057827 */ /* 0x000fe200078e02ff */
[----:B------:R-:W-:-:S02]  /*0c30*/  LOP3.LUT R10, R10, 0xfffffff8, RZ, 0xc0, !PT ;  /* 0xfffffff80a0a7812 */ /* 0x000fc400078ec0ff */
[----:B------:R-:W-:Y:S01]  /*0c40*/  LEA.HI R6, R6, R11, RZ, 0x5 ;  /* 0x0000000b06067211 */ /* 0x000fe200078f28ff */
[----:B------:R-:W-:Y:S02]  /*0c50*/  IMAD.IADD R4, R7, 0x1, -R4 ;  /* 0x0000000107047824 */ /* 0x000fe400078e0a04 */
[----:B------:R-:W-:Y:S01]  /*0c60*/  IMAD R3, R15, 0x10, R3 ;  /* 0x000000100f037824 */ /* 0x000fe200078e0203 */
[----:B------:R-:W-:Y:S01]  /*0c70*/  LEA.HI R5, R5, R5, RZ, 0x1 ;  /* 0x0000000505057211 */ /* 0x000fe200078f08ff */
[----:B------:R-:W-:Y:S01]  /*0c80*/  IMAD.IADD R9, R9, 0x1, -R10 ;  /* 0x0000000109097824 */ /* 0x000fe200078e0a0a */
[----:B------:R-:W-:Y:S01]  /*0c90*/  SHF.R.S32.HI R6, RZ, 0x5, R6 ;  /* 0x00000005ff067819 */ /* 0x000fe20000011406 */
[----:B------:R-:W-:Y:S01]  /*0ca0*/  IMAD R7, R3, 0x8, R4 ;  /* 0x0000000803077824 */ /* 0x000fe200078e0204 */
[----:B------:R-:W-:Y:S01]  /*0cb0*/  LEA.HI R3, R0, R12, RZ, 0x2 ;  /* 0x0000000c00037211 */ /* 0x000fe200078f10ff */
[----:B------:R-:W-:Y:S01]  /*0cc0*/  IMAD R5, R5, -0x3, R14 ;  /* 0xfffffffd05057824 */ /* 0x000fe200078e020e */
[----:B------:R-:W-:-:S02]  /*0cd0*/  LEA R6, R6, R9, 0x4 ;  /* 0x0000000906067211 */ /* 0x000fc400078e20ff */
[--C-:B------:R-:W-:Y:S02]  /*0ce0*/  SHF.R.S32.HI R23, RZ, 0x2, R3.reuse ;  /* 0x00000002ff177819 */ /* 0x100fe40000011403 */
[----:B------:R-:W-:Y:S01]  /*0cf0*/  SHF.R.S32.HI R4, RZ, 0x1f, R3 ;  /* 0x0000001fff047819 */ /* 0x000fe20000011403 */
[----:B------:R-:W-:Y:S01]  /*0d00*/  IMAD R10, R5, 0x40, R6 ;  /* 0x00000040050a7824 */ /* 0x000fe200078e0206 */
[----:B------:R-:W-:Y:S01]  /*0d10*/  LEA.HI R0, R0, R12, RZ, 0x3 ;  /* 0x0000000c00007211 */ /* 0x000fe200078f18ff */
[----:B------:R-:W-:Y:S01]  /*0d20*/  VIADD R6, R23, 0x60 ;  /* 0x0000006017067836 */ /* 0x000fe20000000000 */
[----:B------:R-:W-:Y:S02]  /*0d30*/  LOP3.LUT R3, R3, 0xfffffffc, RZ, 0xc0, !PT ;  /* 0xfffffffc03037812 */ /* 0x000fe400078ec0ff */
[----:B------:R-:W-:Y:S02]  /*0d40*/  LEA.HI R4, R4, R23, RZ, 0x3 ;  /* 0x0000001704047211 */ /* 0x000fe400078f18ff */
[----:B------:R-:W-:-:S02]  /*0d50*/  SHF.R.S32.HI R5, RZ, 0x3, R0 ;  /* 0x00000003ff057819 */ /* 0x000fc40000011400 */
[----:B------:R-:W-:Y:S01]  /*0d60*/  SHF.R.S32.HI R5, RZ, 0x1f, R6 ;  /* 0x0000001fff057819 */ /* 0x000fe20000011406 */
[----:B------:R-:W-:Y:S01]  /*0d70*/  IMAD.IADD R9, R12, 0x1, -R3 ;  /* 0x000000010c097824 */ /* 0x000fe200078e0a03 */
[----:B------:R-:W-:Y:S01]  /*0d80*/  LOP3.LUT R4, R4, 0xfffffff8, RZ, 0xc0, !PT ;  /* 0xfffffff804047812 */ /* 0x000fe200078ec0ff */
[----:B------:R-:W-:Y:S01]  /*0d90*/  IMAD.SHL.U32 R3, R6, 0x40, RZ ;  /* 0x0000004006037824 */ /* 0x000fe200078e00ff */
[----:B------:R-:W-:Y:S02]  /*0da0*/  LOP3.LUT R0, R0, 0xfffffff8, RZ, 0xc0, !PT ;  /* 0xfffffff800007812 */ /* 0x000fe400078ec0ff */
[----:B------:R-:W-:Y:S01]  /*0db0*/  LEA.HI R5, R5, R6, RZ, 0x3 ;  /* 0x0000000605057211 */ /* 0x000fe200078f18ff */
[----:B------:R-:W-:Y:S01]  /*0dc0*/  IMAD.IADD R4, R23, 0x1, -R4 ;  /* 0x0000000117047824 */ /* 0x000fe200078e0a04 */
[----:B------:R-:W-:Y:S01]  /*0dd0*/  IADD3 R0, R12, -R0, RZ ;  /* 0x800000000c007210 */ /* 0x000fe20007ffe0ff */
[C---:B------:R-:W-:Y:S01]  /*0de0*/  IMAD.SHL.U32 R16, R9.reuse, 0x8, RZ ;  /* 0x0000000809107824 */ /* 0x040fe200078e00ff */
[C---:B------:R-:W-:Y:S01]  /*0df0*/  LEA.HI R0, R9.reuse, R9, RZ, 0x1 ;  /* 0x0000000909007211 */ /* 0x040fe200078f08ff */
[----:B------:R-:W-:Y:S01]  /*0e00*/  IMAD.SHL.U32 R152, R9, 0x4, RZ ;  /* 0x0000000409987824 */ /* 0x000fe200078e00ff */
[----:B------:R-:W-:Y:S01]  /*0e10*/  LOP3.LUT R3, R3, 0x1c0, RZ, 0xc0, !PT ;  /* 0x000001c003037812 */ /* 0x000fe200078ec0ff */
[----:B------:R-:W-:Y:S01]  /*0e20*/  IMAD.SHL.U32 R5, R5, 0x40, RZ ;  /* 0x0000004005057824 */ /* 0x000fe200078e00ff */
[----:B------:R-:W-:Y:S01]  /*0e30*/  STL [R1+0x64], R10 ;  /* 0x0000640a01007387 */ /* 0x000fe20000100800 */
[----:B------:R-:W-:-:S03]  /*0e40*/  LOP3.LUT R0, R0, 0x1ffffffe, RZ, 0xc0, !PT ;  /* 0x1ffffffe00007812 */ /* 0x000fc600078ec0ff */
[----:B------:R-:W-:Y:S01]  /*0e50*/  STL [R1+0x54], RZ ;  /* 0x000054ff01007387 */ /* 0x000fe20000100800 */
[----:B------:R-:W-:-:S03]  /*0e60*/  SHF.R.U32.HI R6, RZ, 0x3, R3 ;  /* 0x00000003ff067819 */ /* 0x000fc60000011603 */
[----:B------:R0:W-:Y:S01]  /*0e70*/  STL [R1+0x30], R4 ;  /* 0x0000300401007387 */ /* 0x0001e20000100800 */
[----:B------:R-:W-:Y:S02]  /*0e80*/  LOP3.LUT R3, R3, 0x38, R16, 0xf8, !PT ;  /* 0x0000003803037812 */ /* 0x000fe400078ef810 */
[----:B------:R-:W-:Y:S02]  /*0e90*/  LOP3.LUT R5, R5, 0xfffffe00, RZ, 0xc0, !PT ;  /* 0xfffffe0005057812 */ /* 0x000fe400078ec0ff */
[----:B------:R-:W-:Y:S01]  /*0ea0*/  LOP3.LUT R8, R8, 0x7ffffffc, RZ, 0xc0, !PT ;  /* 0x7ffffffc08087812 */ /* 0x000fe200078ec0ff */
[----:B0-----:R-:W-:Y:S01]  /*0eb0*/  VIADD R4, R152, 0x10 ;  /* 0x0000001098047836 */ /* 0x001fe20000000000 */
[----:B------:R-:W-:Y:S01]  /*0ec0*/  LOP3.LUT R3, R5, R3, R6, 0xf6, !PT ;  /* 0x0000000305037212 */ /* 0x000fe200078ef606 */
[----:B------:R-:W-:-:S03]  /*0ed0*/  IMAD.IADD R0, R9, 0x1, -R0 ;  /* 0x0000000109007824 */ /* 0x000fc600078e0a00 */
[----:B------:R0:W-:Y:S01]  /*0ee0*/  STL [R1], R4 ;  /* 0x0000000401007387 */ /* 0x0001e20000100800 */
[----:B------:R-:W-:-:S03]  /*0ef0*/  SHF.R.S32.HI R6, RZ, 0x1f, R4 ;  /* 0x0000001fff067819 */ /* 0x000fc60000011404 */
[----:B------:R1:W-:Y:S01]  /*0f00*/  STL [R1+0x34], R5 ;  /* 0x0000340501007387 */ /* 0x0003e20000100800 */
[----:B------:R-:W-:Y:S02]  /*0f10*/  IMAD R0, R0, 0x8, R10 ;  /* 0x0000000800007824 */ /* 0x000fe400078e020a */
[----:B------:R-:W-:Y:S02]  /*0f20*/  IMAD R3, R3, 0x2, R2 ;  /* 0x0000000203037824 */ /* 0x000fe400078e0202 */
[----:B0-----:R-:W-:Y:S01]  /*0f30*/  IMAD.SHL.U32 R4, R7, 0x8, RZ ;  /* 0x0000000807047824 */ /* 0x001fe200078e00ff */
[----:B-1----:R-:W-:Y:S01]  /*0f40*/  IADD3 R5, R11, -R8, RZ ;  /* 0x800000080b057210 */ /* 0x002fe20007ffe0ff */
[----:B------:R0:W-:Y:S04]  /*0f50*/  STL [R1+0x5c], R6 ;  /* 0x00005c0601007387 */ /* 0x0001e80000100800 */
[----:B------:R0:W-:Y:S04]  /*0f60*/  STL [R1+0x38], R5 ;  /* 0x0000380501007387 */ /* 0x0001e80000100800 */
[----:B------:R0:W-:Y:S04]  /*0f70*/  STL [R1+0x68], R4 ;  /* 0x0000680401007387 */ /* 0x0001e80000100800 */
[----:B------:R0:W-:Y:S04]  /*0f80*/  STL [R1+0x3c], R0 ;  /* 0x00003c0001007387 */ /* 0x0001e80000100800 */
[----:B------:R0:W-:Y:S01]  /*0f90*/  STL [R1+0x60], R3 ;  /* 0x0000600301007387 */ /* 0x0001e20000100800 */
[----:B------:R-:W-:Y:S01]  /*0fa0*/  VIADD R18, R16, 0x20 ;  /* 0x0000002010127836 */ /* 0x000fe20000000000 */
[----:B------:R-:W-:Y:S01]  /*0fb0*/  SHF.R.S32.HI R17, RZ, 0x1f, R16 ;  /* 0x0000001fff117819 */ /* 0x000fe20000011410 */
[----:B------:R-:W-:-:S02]  /*0fc0*/  IMAD.MOV.U32 R19, RZ, RZ, RZ ;  /* 0x000000ffff137224 */ /* 0x000fc400078e00ff */
[----:B------:R-:W-:Y:S01]  /*0fd0*/  IMAD.MOV.U32 R157, RZ, RZ, RZ ;  /* 0x000000ffff9d7224 */ /* 0x000fe200078e00ff */
[----:B------:R-:W-:Y:S01]  /*0fe0*/  SHF.R.S32.HI R155, RZ, 0x1f, R18 ;  /* 0x0000001fff9b7819 */ /* 0x000fe20000011412 */
[----:B------:R-:W-:Y:S02]  /*0ff0*/  IMAD.MOV.U32 R154, RZ, RZ, RZ ;  /* 0x000000ffff9a7224 */ /* 0x000fe400078e00ff */
[----:B------:R-:W-:Y:S01]  /*1000*/  IMAD.MOV.U32 R22, RZ, RZ, RZ ;  /* 0x000000ffff167224 */ /* 0x000fe200078e00ff */
[----:B0-2---:R-:W-:-:S07]  /*1010*/  LOP3.LUT R156, R13, 0x1, RZ, 0xfc, !PT ;  /* 0x000000010d9c7812 */ /* 0x005fce00078efcff */
.L_x_15496:
[----:B0-2--5:R-:W0:Y:S02]  /*1020*/  LDC.64 R4, c[0x0][0xc88] ;  /* 0x00032200ff047b82 */ /* 0x025e240000000a00 */
[----:B0-----:R-:W-:-:S05]  /*1030*/  IMAD.WIDE R4, R35, 0x4, R4 ;  /* 0x0000000423047825 */ /* 0x001fca00078e0204 */
[----:B----4-:R-:W2:Y:S01]  /*1040*/  LDG.E R0, desc[UR40][R4.64] ;  /* 0x0000002804007981 */ /* 0x010ea2000c1e1900 */
        /* <DEDUP_REMOVED lines=22> */
[----:B------:R-:W-:Y:S01]  /*11b0*/  IADD3.X R9, R32, UR7, RZ, P3, !PT ;  /* 0x0000000720097c10 */ /* 0x000fe20009ffe4ff */
[----:B------:R-:W-:Y:S01]  /*11c0*/  IMAD.U32 R10, RZ, RZ, UR4 ;  /* 0x00000004ff0a7e24 */ /* 0x000fe2000f8e00ff */
[----:B------:R-:W-:Y:S01]  /*11d0*/  ULDC.64 UR4, c[0x0][0x418] ;  /* 0x0001060000047ab9 */ /* 0x000fe20000000a00 */
[----:B------:R1:W-:Y:S04]  /*11e0*/  STL [R1+0x4c], R32 ;  /* 0x00004c2001007387 */ /* 0x0003e80000100800 */
[----:B------:R1:W5:Y:S04]  /*11f0*/  @P1 LDG.E R3, desc[UR40][R6.64] ;  /* 0x0000002806031981 */ /* 0x000368000c1e1900 */
[----:B------:R-:W-:Y:S01]  /*1200*/  @P2 IADD3 R4, P1, R36, UR8, RZ ;  /* 0x0000000824042c10 */ /* 0x000fe2000ff3e0ff */
[----:B------:R1:W5:Y:S03]  /*1210*/  @P0 LDG.E R31, desc[UR40][R8.64] ;  /* 0x00000028081f0981 */ /* 0x000366000c1e1900 */
[----:B------:R-:W-:-:S05]  /*1220*/  @P2 IADD3.X R5, R32, UR9, RZ, P1, !PT ;  /* 0x0000000920052c10 */ /* 0x000fca0008ffe4ff */
[----:B------:R-:W2:Y:S01]  /*1230*/  @P2 LDG.E R10, desc[UR40][R4.64] ;  /* 0x00000028040a2981 */ /* 0x000ea2000c1e1900 */
[----:B------:R-:W-:Y:S01]  /*1240*/  UISETP.NE.U32.AND UP0, UPT, UR4, URZ, UPT ;  /* 0x0000003f0400728c */ /* 0x000fe2000bf05070 */
[----:B------:R-:W-:Y:S02]  /*1250*/  MOV R28, R0 ;  /* 0x00000000001c7202 */ /* 0x000fe40000000f00 */
        /* <DEDUP_REMOVED lines=8> */
[----:B--2---:R1:W-:Y:S01]  /*12e0*/  STL [R1+0x10], R10 ;  /* 0x0000100a01007387 */ /* 0x0043e20000100800 */
[----:B------:R-:W-:Y:S05]  /*12f0*/  @P2 BRA `(.L_x_15352) ;  /* 0x0000000000282947 */ /* 0x000fea0003800000 */
[----:B------:R-:W-:Y:S02]  /*1300*/  ULDC.64 UR4, c[0x0][0xa00] ;  /* 0x0002800000047ab9 */ /* 0x000fe40000000a00 */
[----:B------:R-:W-:-:S04]  /*1310*/  ISETP.NE.U32.AND P1, PT, RZ, UR4, PT ;  /* 0x00000004ff007c0c */ /* 0x000fc8000bf25070 */
[----:B------:R-:W-:-:S13]  /*1320*/  ISETP.NE.AND.EX P1, PT, RZ, UR5, PT, P1 ;  /* 0x00000005ff007c0c */ /* 0x000fda000bf25310 */
[----:B------:R-:W-:Y:S05]  /*1330*/  @!P1 BRA `(.L_x_15352) ;  /* 0x0000000000189947 */ /* 0x000fea0003800000 */
[----:B------:R-:W0:Y:S02]  /*1340*/  LDC.64 R4, c[0x0][0xa00] ;  /* 0x00028000ff047b82 */ /* 0x000e240000000a00 */
[----:B0-----:R-:W-:-:S05]  /*1350*/  IMAD.WIDE R4, R28, 0x4, R4 ;  /* 0x000000041c047825 */ /* 0x001fca00078e0204 */
[----:B------:R-:W2:Y:S04]  /*1360*/  LDG.E R0, desc[UR40][R4.64] ;  /* 0x0000002804007981 */ /* 0x000ea8000c1e1900 */
[----:B-1----:R-:W2:Y:S02]  /*1370*/  LDG.E R7, desc[UR40][R4.64+0x4] ;  /* 0x0000042804077981 */ /* 0x002ea4000c1e1900 */
[----:B--2---:R-:W-:-:S05]  /*1380*/  IMAD.IADD R10, R7, 0x1, -R0 ;  /* 0x00000001070a7824 */ /* 0x004fca00078e0a00 */
[----:B------:R0:W-:Y:S02]  /*1390*/  STL [R1+0x10], R10 ;  /* 0x0000100a01007387 */ /* 0x0001e40000100800 */
.L_x_15352:
[----:B------:R-:W-:Y:S01]  /*13a0*/  ULDC.64 UR4, c[0x0][0xa20] ;  /* 0x0002880000047ab9 */ /* 0x000fe20000000a00 */
[----:B------:R2:W-:Y:S01]  /*13b0*/  STL [R1+0x40], R34 ;  /* 0x0000402201007387 */ /* 0x0005e20000100800 */
[----:B------:R-:W-:-:S04]  /*13c0*/  ISETP.NE.U32.AND P1, PT, RZ, UR4, PT ;  /* 0x00000004ff007c0c */ /* 0x000fc8000bf25070 */
[----:B------:R-:W-:-:S13]  /*13d0*/  ISETP.NE.AND.EX P1, PT, RZ, UR5, PT, P1 ;  /* 0x00000005ff007c0c */ /* 0x000fda000bf25310 */
[----:B--2---:R-:W-:Y:S05]  /*13e0*/  @!P1 BRA `(.L_x_15353) ;  /* 0x0000000000109947 */ /* 0x004fea0003800000 */
[----:B------:R-:W-:-:S04]  /*13f0*/  IADD3 R4, P0, R36, UR4, RZ ;  /* 0x0000000424047c10 */ /* 0x000fc8000ff1e0ff */
[----:B------:R-:W-:-:S05]  /*1400*/  IADD3.X R5, R32, UR5, RZ, P0, !PT ;  /* 0x0000000520057c10 */ /* 0x000fca00087fe4ff */
[----:B------:R2:W5:Y:S01]  /*1410*/  LDG.E R30, desc[UR40][R4.64] ;  /* 0x00000028041e7981 */ /* 0x000562000c1e1900 */
[----:B------:R-:W-:Y:S05]  /*1420*/  BRA `(.L_x_15354) ;  /* 0x0000000000107947 */ /* 0x000fea0003800000 */
.L_x_15353:
[----:B------:R-:W-:Y:S05]  /*1430*/  @!P0 BRA `(.L_x_15354) ;  /* 0x00000000000c8947 */ /* 0x000fea0003800000 */
[----:B------:R-:W2:Y:S04]  /*1440*/  LDG.E R5, desc[UR40][R8.64] ;  /* 0x0000002808057981 */ /* 0x000ea8000c1e1900 */
[----:B------:R-:W2:Y:S02]  /*1450*/  LDG.E R30, desc[UR40][R8.64+0x4] ;  /* 0x00000428081e7981 */ /* 0x000ea4000c1e1900 */
[----:B--2---:R-:W-:-:S07]  /*1460*/  IMAD.IADD R30, R30, 0x1, -R5 ;  /* 0x000000011e1e7824 */ /* 0x004fce00078e0a05 */
.L_x_15354:
[----:B------:R-:W-:Y:S01]  /*1470*/  ULDC.64 UR4, c[0x0][0xa10] ;  /* 0x0002840000047ab9 */ /* 0x000fe20000000a00 */
[----:B-1----:R-:W1:Y:S01]  /*1480*/  LDC R8, c[0x0][0x448] ;  /* 0x00011200ff087b82 */ /* 0x002e620000000800 */
[----:B------:R-:W-:-:S04]  /*1490*/  ISETP.NE.U32.AND P0, PT, RZ, UR4, PT ;  /* 0x00000004ff007c0c */ /* 0x000fc8000bf05070 */
[----:B------:R-:W-:Y:S01]  /*14a0*/  ISETP.NE.AND.EX P0, PT, RZ, UR5, PT, P0 ;  /* 0x00000005ff007c0c */ /* 0x000fe2000bf05300 */
[----:B------:R-:W-:-:S12]  /*14b0*/  ULDC.64 UR4, c[0x0][0xa30] ;  /* 0x00028c0000047ab9 */ /* 0x000fd80000000a00 */
[----:B--2---:R-:W2:Y:S02]  /*14c0*/  @P0 LDC.64 R4, c[0x0][0xa10] ;  /* 0x00028400ff040b82 */ /* 0x004ea40000000a00 */
        /* <DEDUP_REMOVED lines=16> */
[----:B------:R-:W3:Y:S08]  /*15d0*/  @P1 LDC R11, c[0x0][0x44c] ;  /* 0x00011300ff0b1b82 */ /* 0x000ef00000000800 */
[----:B------:R-:W0:Y:S01]  /*15e0*/  @P1 LDC R5, c[0x0][0x450] ;  /* 0x00011400ff051b82 */ /* 0x000e220000000800 */
[----:B--2---:R-:W-:-:S02]  /*15f0*/  @P0 IMAD.IADD R29, R9, 0x1, -R0 ;  /* 0x00000001091d0824 */ /* 0x004fc400078e0a00 */
[----:B---3--:R-:W-:-:S04]  /*1600*/  @P1 IMAD.HI.U32 R0, R4, R11, RZ ;  /* 0x0000000b04001227 */ /* 0x008fc800078e00ff */
[----:B----4-:R-:W-:Y:S01]  /*1610*/  IMAD.IADD R6, R8, 0x1, R29 ;  /* 0x0000000108067824 */ /* 0x010fe200078e021d */
[----:B0-----:R-:W-:-:S04]  /*1620*/  @P1 SHF.R.U32.HI R4, RZ, R5, R0 ;  /* 0x00000005ff041219 */ /* 0x001fc80000011600 */
[C---:B------:R-:W-:Y:S01]  /*1630*/  IADD3 R83, R6.reuse, 0x80, -R10 ;  /* 0x0000008006537810 */ /* 0x040fe20007ffe80a */
[----:B------:R1:W-:Y:S01]  /*1640*/  STL [R1+0x1c], R6 ;  /* 0x00001c0601007387 */ /* 0x0003e20000100800 */
[----:B------:R-:W-:-:S03]  /*1650*/  IADD3 R0, R6, 0x7f, RZ ;  /* 0x0000007f06007810 */ /* 0x000fc60007ffe0ff */
[----:B------:R-:W-:Y:S01]  /*1660*/  IMAD.IADD R4, R83, 0x1, R4 ;  /* 0x0000000153047824 */ /* 0x000fe200078e0204 */
[----:B------:R-:W-:-:S04]  /*1670*/  SHF.R.S32.HI R3, RZ, 0x1f, R0 ;  /* 0x0000001fff037819 */ /* 0x000fc80000011400 */
[----:B------:R-:W-:Y:S02]  /*1680*/  SHF.R.S32.HI R5, RZ, 0x1f, R4 ;  /* 0x0000001fff057819 */ /* 0x000fe40000011404 */
[----:B------:R-:W-:Y:S02]  /*1690*/  LEA.HI R3, R3, R0, RZ, 0x7 ;  /* 0x0000000003037211 */ /* 0x000fe400078f38ff */
[----:B------:R-:W-:Y:S02]  /*16a0*/  LEA.HI R5, R5, R4, RZ, 0x7 ;  /* 0x0000000405057211 */ /* 0x000fe400078f38ff */
[----:B------:R-:W-:Y:S02]  /*16b0*/  SHF.R.S32.HI R84, RZ, 0x7, R3 ;  /* 0x00000007ff547819 */ /* 0x000fe40000011403 */
        /* <DEDUP_REMOVED lines=34> */
.L_x_15357:
[----:B------:R-:W-:Y:S05]  /*18e0*/  BSYNC B6 ;  /* 0x0000000000067941 */ /* 0x000fea0003800000 */
.L_x_15356:
        /* <DEDUP_REMOVED lines=20> */
.L_x_15359:
[----:B------:R-:W-:Y:S05]  /*1a30*/  BSYNC B6 ;  /* 0x0000000000067941 */ /* 0x000fea0003800000 */
.L_x_15358:
[----:B------:R-:W2:Y:S01]  /*1a40*/  LDL R35, [R1+0x30] ;  /* 0x0000300001237983 */ /* 0x000ea20000100800 */
[----:B------:R-:W-:Y:S01]  /*1a50*/  ULDC.64 UR4, c[0x0][0x9f8] ;  /* 0x00027e0000047ab9 */ /* 0x000fe20000000a00 */
[----:B------:R-:W0:Y:S01]  /*1a60*/  LDC.64 R4, c[0x0][0x3f8] ;  /* 0x0000fe00ff047b82 */ /* 0x000e220000000a00 */
[----:B------:R-:W-:Y:S01]  /*1a70*/  ISETP.NE.U32.AND P0, PT, RZ, UR4, PT ;  /* 0x00000004ff007c0c */ /* 0x000fe2000bf05070 */
[----:B------:R-:W3:Y:S03]  /*1a80*/  LDL.LU R14, [R1+0x4] ;  /* 0x00000400010e7983 */ /* 0x000ee60000300800 */
[----:B------:R-:W-:Y:S01]  /*1a90*/  ISETP.NE.AND.EX P0, PT, RZ, UR5, PT, P0 ;  /* 0x00000005ff007c0c */ /* 0x000fe2000bf05300 */
[----:B------:R-:W4:Y:S02]  /*1aa0*/  LDL R12, [R1+0x34] ;  /* 0x00003400010c7983 */ /* 0x000f240000100800 */
[----:B------:R-:W1:Y:S08]  /*1ab0*/  LDC R59, c[0x0][0x3f4] ;  /* 0x0000fd00ff3b7b82 */ /* 0x000e700000000800 */
[----:B------:R-:W1:Y:S02]  /*1ac0*/  LDC.64 R62, c[0x0][0x408] ;  /* 0x00010200ff3e7b82 */ /* 0x000e640000000a00 */
[----:B------:R-:W-:-:S04]  /*1ad0*/  @P0 IADD3 R6, P1, R36, UR4, RZ ;  /* 0x0000000424060c10 */ /* 0x000fc8000ff3e0ff */
[----:B------:R-:W-:-:S05]  /*1ae0*/  @P0 IADD3.X R7, R32, UR5, RZ, P1, !PT ;  /* 0x0000000520070c10 */ /* 0x000fca0008ffe4ff */
[----:B------:R1:W4:Y:S01]  /*1af0*/  @P0 LDG.E R28, desc[UR40][R6.64] ;  /* 0x00000028061c0981 */ /* 0x000322000c1e1900 */
[----:B------:R-:W1:Y:S01]  /*1b00*/  S2R R32, SR_TID.X ;  /* 0x0000000000207919 */ /* 0x000e620000002100 */
[----:B------:R-:W-:Y:S02]  /*1b10*/  SHF.R.S32.HI R3, RZ, 0x1f, R23 ;  /* 0x0000001fff037819 */ /* 0x000fe40000011417 */
[----:B------:R-:W-:-:S03]  /*1b20*/  SHF.R.S32.HI R153, RZ, 0x1f, R152 ;  /* 0x0000001fff997819 */ /* 0x000fc60000011498 */
[-C--:B0-----:R-:W-:Y:S01]  /*1b30*/  IMAD R0, R3, R4.reuse, RZ ;  /* 0x0000000403007224 */ /* 0x081fe200078e02ff */
[----:B-1----:R-:W-:Y:S01]  /*1b40*/  ISETP.GE.AND P0, PT, R16, R59, PT ;  /* 0x0000003b1000720c */ /* 0x002fe20003f06270 */
[----:B------:R-:W-:Y:S01]  /*1b50*/  IMAD.WIDE.U32 R8, R23, R4, R152 ;  /* 0x0000000417087225 */ /* 0x000fe200078e0098 */
[----:B-----5:R-:W-:-:S03]  /*1b60*/  SHF.R.S32.HI R7, RZ, 0x1f, R24 ;  /* 0x0000001fff077819 */ /* 0x020fc60000011418 */
[C---:B------:R-:W-:Y:S02]  /*1b70*/  IMAD R13, R23.reuse, R5, R0 ;  /* 0x00000005170d7224 */ /* 0x040fe400078e0200 */
[----:B------:R-:W-:-:S04]  /*1b80*/  IMAD.WIDE.U32 R10, R23, R4, R16 ;  /* 0x00000004170a7225 */ /* 0x000fc800078e0010 */
[----:B------:R-:W-:Y:S01]  /*1b90*/  IMAD R0, R3, R62, RZ ;  /* 0x0000003e03007224 */ /* 0x000fe200078e02ff */
[----:B------:R-:W-:Y:S01]  /*1ba0*/  SEL R3, R59, RZ, P0 ;  /* 0x000000ff3b037207 */ /* 0x000fe20000000000 */
[----:B------:R-:W-:Y:S01]  /*1bb0*/  VIADD R36, R32, 0xffffff80 ;  /* 0xffffff8020247836 */ /* 0x000fe20000000000 */
[----:B------:R-:W-:Y:S01]  /*1bc0*/  IADD3 R9, R9, R13, RZ ;  /* 0x0000000d09097210 */ /* 0x000fe20007ffe0ff */
[----:B------:R-:W-:Y:S02]  /*1bd0*/  IMAD R6, R7, R4, RZ ;  /* 0x0000000407067224 */ /* 0x000fe400078e02ff */
[----:B------:R-:W-:Y:S02]  /*1be0*/  IMAD.IADD R11, R13, 0x1, R11 ;  /* 0x000000010d0b7824 */ /* 0x000fe400078e020b */
[-C--:B------:R-:W-:Y:S02]  /*1bf0*/  IMAD R7, R7, R62.reuse, RZ ;  /* 0x0000003e07077224 */ /* 0x080fe400078e02ff */
[----:B------:R-:W-:Y:S01]  /*1c00*/  IMAD.WIDE.U32 R52, R23, R62, R152 ;  /* 0x0000003e17347225 */ /* 0x000fe200078e0098 */
[----:B------:R-:W-:-:S03]  /*1c10*/  SHF.L.U64.HI R66, R4, 0x7, R5 ;  /* 0x0000000704427819 */ /* 0x000fc60000010205 */
[C---:B------:R-:W-:Y:S02]  /*1c20*/  IMAD R15, R23.reuse, R63, R0 ;  /* 0x0000003f170f7224 */ /* 0x040fe400078e0200 */
[----:B------:R-:W-:Y:S01]  /*1c30*/  IMAD.WIDE.U32 R54, R23, R62, R16 ;  /* 0x0000003e17367225 */ /* 0x000fe200078e0010 */
[----:B------:R-:W-:-:S03]  /*1c40*/  SHF.L.U64.HI R64, R62, 0x7, R63 ;  /* 0x000000073e407819 */ /* 0x000fc6000001023f */
[----:B------:R-:W-:Y:S02]  /*1c50*/  IMAD.IADD R3, R16, 0x1, R3 ;  /* 0x0000000110037824 */ /* 0x000fe400078e0203 */
[----:B------:R-:W-:Y:S02]  /*1c60*/  IMAD.IADD R68, R31, 0x1, R30 ;  /* 0x000000011f447824 */ /* 0x000fe400078e021e */
[----:B------:R-:W-:Y:S01]  /*1c70*/  IMAD.WIDE.U32 R20, R24, R4, R8 ;  /* 0x0000000418147225 */ /* 0x000fe200078e0008 */
[----:B------:R-:W-:-:S03]  /*1c80*/  SHF.R.S32.HI R0, RZ, 0x1f, R3 ;  /* 0x0000001fff007819 */ /* 0x000fc60000011403 */
[----:B------:R-:W-:-:S04]  /*1c90*/  IMAD.WIDE.U32 R30, R24, R4, R10 ;  /* 0x00000004181e7225 */ /* 0x000fc800078e000a */
[----:B------:R-:W-:Y:S02]  /*1ca0*/  IMAD.SHL.U32 R65, R4, 0x80, RZ ;  /* 0x0000008004417824 */ /* 0x000fe400078e00ff */
[----:B------:R-:W-:Y:S02]  /*1cb0*/  IMAD R7, R24, R63, R7 ;  /* 0x0000003f18077224 */ /* 0x000fe400078e0207 */
[----:B------:R-:W-:Y:S02]  /*1cc0*/  IMAD.IADD R53, R53, 0x1, R15 ;  /* 0x0000000135357824 */ /* 0x000fe400078e020f */
[----:B------:R-:W-:Y:S01]  /*1cd0*/  IMAD.IADD R55, R15, 0x1, R55 ;  /* 0x000000010f377824 */ /* 0x000fe200078e0237 */
[----:B------:R-:W-:Y:S01]  /*1ce0*/  LEA.HI R0, R0, R3, RZ, 0x3 ;  /* 0x0000000300007211 */ /* 0x000fe200078f18ff */
[----:B------:R-:W-:-:S04]  /*1cf0*/  IMAD.WIDE.U32 R52, R24, R62, R52 ;  /* 0x0000003e18347225 */ /* 0x000fc800078e0034 */
[----:B------:R-:W-:-:S04]  /*1d00*/  IMAD.WIDE.U32 R54, R24, R62, R54 ;  /* 0x0000003e18367225 */ /* 0x000fc800078e0036 */
[----:B------:R-:W-:Y:S01]  /*1d10*/  IMAD R3, R24, R5, R6 ;  /* 0x0000000518037224 */ /* 0x000fe200078e0206 */
[----:B------:R-:W-:-:S03]  /*1d20*/  LOP3.LUT R6, R0, 0xfffffff8, RZ, 0xc0, !PT ;  /* 0xfffffff800067812 */ /* 0x000fc600078ec0ff */
[----:B------:R-:W-:Y:S02]  /*1d30*/  IMAD.IADD R57, R21, 0x1, R3 ;  /* 0x0000000115397824 */ /* 0x000fe400078e0203 */
[----:B------:R-:W-:Y:S01]  /*1d40*/  IMAD.IADD R56, R3, 0x1, R31 ;  /* 0x0000000103387824 */ /* 0x000fe200078e021f */
[----:B------:R-:W-:Y:S01]  /*1d50*/  SHF.R.S32.HI R61, RZ, 0x1f, R34 ;  /* 0x0000001fff3d7819 */ /* 0x000fe20000011422 */
[----:B------:R-:W-:Y:S02]  /*1d60*/  IMAD.SHL.U32 R62, R62, 0x80, RZ ;  /* 0x000000803e3e7824 */ /* 0x000fe400078e00ff */
[----:B------:R-:W-:Y:S01]  /*1d70*/  IMAD.SHL.U32 R59, R59, 0x2, RZ ;  /* 0x000000023b3b7824 */ /* 0x000fe200078e00ff */
[C---:B--2---:R-:W-:Y:S01]  /*1d80*/  LOP3.LUT P1, RZ, R35.reuse, 0x4, RZ, 0xc0, !PT ;  /* 0x0000000423ff7812 */ /* 0x044fe2000782c0ff */
[----:B------:R-:W-:Y:S01]  /*1d90*/  IMAD.SHL.U32 R67, R35, 0x40, RZ ;  /* 0x0000004023437824 */ /* 0x000fe200078e00ff */
[----:B------:R-:W-:Y:S02]  /*1da0*/  SHF.R.U32.HI R35, RZ, 0x7, R32 ;  /* 0x00000007ff237819 */ /* 0x000fe40000011620 */
[----:B---3--:R-:W-:-:S02]  /*1db0*/  LOP3.LUT R14, R14, 0xfffffffd, RZ, 0xc0, !PT ;  /* 0xfffffffd0e0e7812 */ /* 0x008fc400078ec0ff */
[----:B------:R-:W-:-:S04]  /*1dc0*/  SHF.R.S32.HI R32, RZ, 0x1f, R36 ;  /* 0x0000001fff207819 */ /* 0x000fc80000011424 */
[----:B------:R-:W-:-:S03]  /*1dd0*/  LEA.HI R32, R32, R36, RZ, 0x2 ;  /* 0x0000002420207211 */ /* 0x000fc600078f10ff */
[----:B------:R-:W-:Y:S02]  /*1de0*/  @P1 LOP3.LUT R14, R14, 0x2, RZ, 0xfc, !PT ;  /* 0x000000020e0e1812 */ /* 0x000fe400078efcff */
[----:B------:R-:W-:-:S03]  /*1df0*/  LOP3.LUT R32, R32, 0xfffffffc, RZ, 0xc0, !PT ;  /* 0xfffffffc20207812 */ /* 0x000fc600078ec0ff */
[----:B------:R0:W-:Y:S01]  /*1e00*/  STL [R1+0x4], R14 ;  /* 0x0000040e01007387 */ /* 0x0001e20000100800 */
[----:B------:R-:W-:Y:S01]  /*1e10*/  LOP3.LUT R67, R67, 0x1c0, RZ, 0xc0, !PT ;  /* 0x000001c043437812 */ /* 0x000fe200078ec0ff */
[----:B------:R-:W-:Y:S01]  /*1e20*/  IMAD.IADD R32, R36, 0x1, -R32 ;  /* 0x0000000124207824 */ /* 0x000fe200078e0a20 */
[----:B------:R-:W-:Y:S02]  /*1e30*/  ISETP.NE.AND P6, PT, R35, 0x1, PT ;  /* 0x000000012300780c */ /* 0x000fe40003fc5270 */
[----:B0-----:R-:W-:-:S04]  /*1e40*/  SHF.R.S32.HI R14, RZ, 0x1f, R36 ;  /* 0x0000001fff0e7819 */ /* 0x001fc80000011424 */
[----:B------:R-:W-:Y:S01]  /*1e50*/  LEA.HI R14, R14, R36, RZ, 0x5 ;  /* 0x000000240e0e7211 */ /* 0x000fe200078f28ff */
[----:B------:R-:W-:Y:S01]  /*1e60*/  VIADD R36, R23, 0x60 ;  /* 0x0000006017247836 */ /* 0x000fe20000000000 */
[----:B------:R-:W-:Y:S02]  /*1e70*/  SHF.R.U32.HI R63, RZ, 0x3, R67 ;  /* 0x00000003ff3f7819 */ /* 0x000fe40000011643 */
[----:B------:R-:W-:Y:S02]  /*1e80*/  LOP3.LUT R4, R67, 0x18, R16, 0xf8, !PT ;  /* 0x0000001843047812 */ /* 0x000fe400078ef810 */
[----:B------:R-:W-:Y:S02]  /*1e90*/  SHF.L.U32 R36, R36, 0x6, RZ ;  /* 0x0000000624247819 */ /* 0x000fe400000006ff */
[----:B------:R-:W-:Y:S02]  /*1ea0*/  LOP3.LUT R4, R4, R63, RZ, 0x3c, !PT ;  /* 0x0000003f04047212 */ /* 0x000fe400078e3cff */
[----:B------:R-:W-:Y:S01]  /*1eb0*/  SHF.R.S32.HI R14, RZ, 0x5, R14 ;  /* 0x00000005ff0e7819 */ /* 0x000fe2000001140e */
[----:B------:R-:W-:Y:S01]  /*1ec0*/  IMAD R60, R32, 0x60, R23 ;  /* 0x00000060203c7824 */ /* 0x000fe200078e0217 */
[----:B------:R-:W-:Y:S01]  /*1ed0*/  LOP3.LUT R36, R36, 0x1c0, RZ, 0xc0, !PT ;  /* 0x000001c024247812 */ /* 0x000fe200078ec0ff */
[----:B------:R-:W-:Y:S01]  /*1ee0*/  IMAD.IADD R32, R7, 0x1, R55 ;  /* 0x0000000107207824 */ /* 0x000fe200078e0237 */
[----:B------:R-:W-:Y:S01]  /*1ef0*/  IADD3 R82, R35, 0x8, RZ ;  /* 0x0000000823527810 */ /* 0x000fe20007ffe0ff */
[----:B------:R-:W-:Y:S01]  /*1f00*/  IMAD R58, R14, 0x200, R4 ;  /* 0x000002000e3a7824 */ /* 0x000fe200078e0204 */
[--C-:B------:R-:W-:Y:S01]  /*1f10*/  LOP3.LUT R4, R67, 0x38, R0.reuse, 0xf8, !PT ;  /* 0x0000003843047812 */ /* 0x100fe200078ef800 */
[----:B------:R-:W-:Y:S01]  /*1f20*/  IMAD.IADD R35, R53, 0x1, R7 ;  /* 0x0000000135237824 */ /* 0x000fe200078e0207 */
[----:B------:R-:W-:-:S02]  /*1f30*/  SHF.R.S32.HI R7, RZ, 0x3, R0 ;  /* 0x00000003ff077819 */ /* 0x000fc40000011400 */
[----:B------:R-:W-:Y:S01]  /*1f40*/  LOP3.LUT R0, R36, 0x38, R0, 0xf8, !PT ;  /* 0x0000003824007812 */ /* 0x000fe200078ef800 */
[----:B------:R-:W-:Y:S01]  /*1f50*/  VIADD R36, R23, 0x60 ;  /* 0x0000006017247836 */ /* 0x000fe20000000000 */
[----:B------:R-:W-:Y:S05]  /*1f60*/  @!P6 WARPSYNC.ALL ;  /* 0x000000000000e948 */ /* 0x000fea0003800000 */
[----:B------:R-:W-:Y:S01]  /*1f70*/  IMAD.SHL.U32 R36, R36, 0x40, RZ ;  /* 0x0000004024247824 */ /* 0x000fe200078e00ff */
[----:B------:R-:W-:Y:S01]  /*1f80*/  LOP3.LUT R3, R4, R63, RZ, 0x3c, !PT ;  /* 0x0000003f04037212 */ /* 0x000fe200078e3cff */
[----:B------:R-:W-:-:S03]  /*1f90*/  ULDC UR4, c[0x0][0x2f4] ;  /* 0x0000bd0000047ab9 */ /* 0x000fc60000000800 */
[----:B------:R-:W-:-:S04]  /*1fa0*/  LOP3.LUT R36, R36, 0x1c0, RZ, 0xc0, !PT ;  /* 0x000001c024247812 */ /* 0x000fc800078ec0ff */
[----:B------:R-:W-:-:S04]  /*1fb0*/  SHF.R.U32.HI R36, RZ, 0x3, R36 ;  /* 0x00000003ff247819 */ /* 0x000fc80000011624 */
[----:B------:R-:W-:Y:S01]  /*1fc0*/  LOP3.LUT R0, R0, R36, RZ, 0x3c, !PT ;  /* 0x0000002400007212 */ /* 0x000fe200078e3cff */
[----:B------:R-:W-:Y:S01]  /*1fd0*/  IMAD R3, R14, 0x200, R3 ;  /* 0x000002000e037824 */ /* 0x000fe200078e0203 */
[----:B------:R-:W-:Y:S01]  /*1fe0*/  @!P6 BAR.SYNC.DEFER_BLOCKING 0x9, 0x100 ;  /* 0x024400000000eb1d */ /* 0x000fe20000010000 */
[----:B------:R-:W-:Y:S02]  /*1ff0*/  ISETP.GE.AND P1, PT, R16, UR4, PT ;  /* 0x0000000410007c0c */ /* 0x000fe4000bf26270 */
[----:B------:R-:W-:Y:S01]  /*2000*/  ISETP.GE.AND P2, PT, R18, UR4, PT ;  /* 0x0000000412007c0c */ /* 0x000fe2000bf46270 */
[----:B----4-:R-:W-:Y:S01]  /*2010*/  IMAD.IADD R0, R12, 0x1, R0 ;  /* 0x000000010c007824 */ /* 0x010fe200078e0200 */
[----:B------:R-:W-:Y:S02]  /*2020*/  SHF.R.S32.HI R5, RZ, 0x1f, R28 ;  /* 0x0000001fff057819 */ /* 0x000fe4000001141c */
[----:B------:R-:W-:-:S09]  /*2030*/  SHF.R.S32.HI R4, RZ, 0x1f, R6 ;  /* 0x0000001fff047819 */ /* 0x000fd20000011406 */
.L_x_15415:
[----:B--2---:R-:W2:Y:S01]  /*2040*/  LDL R38, [R1+0x30] ;  /* 0x0000300001267983 */ /* 0x004ea20000100800 */
[----:B------:R-:W0:Y:S03]  /*2050*/  LDC R73, c[0x0][0x430] ;  /* 0x00010c00ff497b82 */ /* 0x000e260000000800 */
[----:B---34-:R-:W3:Y:S01]  /*2060*/  LDL.LU R37, [R1+0x4] ;  /* 0x0000040001257983 */ /* 0x018ee20000300800 */
[----:B------:R-:W-:Y:S02]  /*2070*/  VIADD R26, R26, 0xffffffff ;  /* 0xffffffff1a1a7836 */ /* 0x000fe40000000000 */
[----:B------:R-:W-:Y:S02]  /*2080*/  IMAD.MOV.U32 R72, RZ, RZ, RZ ;  /* 0x000000ffff487224 */ /* 0x000fe400078e00ff */
        /* <DEDUP_REMOVED lines=16> */
[----:B------:R-:W-:-:S05]  /*2190*/  @!P3 IMAD.WIDE.U32 R10, R28, R10, R12 ;  /* 0x0000000a1c0ab225 */ /* 0x000fca00078e000c */
[----:B------:R-:W-:Y:S02]  /*21a0*/  @!P3 IADD3 R11, R11, R15, RZ ;  /* 0x0000000f0b0bb210 */ /* 0x000fe40007ffe0ff */
        /* <DEDUP_REMOVED lines=8> */
[----:B------:R-:W-:-:S02]  /*2230*/  IMAD.MOV R12, RZ, RZ, -R12 ;  /* 0x000000ffff0c7224 */ /* 0x000fc400078e0a0c */
[----:B------:R-:W-:Y:S02]  /*2240*/  IMAD R71, R10, 0x2, R25 ;  /* 0x000000020a477824 */ /* 0x000fe400078e0219 */
[----:B------:R-:W-:Y:S01]  /*2250*/  IMAD R73, R73, R12, R36 ;  /* 0x0000000c49497224 */ /* 0x000fe200078e0224 */
[----:B--2---:R-:W-:Y:S02]  /*2260*/  LOP3.LUT P5, RZ, R38, 0x4, RZ, 0xc0, !PT ;  /* 0x0000000426ff7812 */ /* 0x004fe400078ac0ff */
[----:B---3--:R-:W-:-:S04]  /*2270*/  LOP3.LUT R37, R37, 0xfffffffe, RZ, 0xc0, !PT ;  /* 0xfffffffe25257812 */ /* 0x008fc800078ec0ff */
[----:B------:R-:W-:Y:S02]  /*2280*/  @P3 LOP3.LUT R37, R37, 0x1, RZ, 0xfc, !PT ;  /* 0x0000000125253812 */ /* 0x000fe400078efcff */
[----:B------:R-:W-:-:S03]  /*2290*/  ISETP.GE.AND P3, PT, R78, 0x1, PT ;  /* 0x000000014e00780c */ /* 0x000fc60003f66270 */
[----:B------:R0:W-:Y:S02]  /*22a0*/  STL [R1+0x4], R37 ;  /* 0x0000042501007387 */ /* 0x0001e40000100800 */
[----:B------:R-:W-:-:S04]  /*22b0*/  @P5 VIADD R70, R10, 0xffffffe0 ;  /* 0xffffffe00a465836 */ /* 0x000fc80000000000 */
[----:B------:R-:W-:-:S04]  /*22c0*/  IMAD R70, R70, 0x2, R25 ;  /* 0x0000000246467824 */ /* 0x000fc800078e0219 */
[----:B0-----:R-:W-:Y:S05]  /*22d0*/  @!P3 BRA `(.L_x_15361) ;  /* 0x0000002c0074b947 */ /* 0x001fea0003800000 */
        /* <DEDUP_REMOVED lines=15> */
[----:B------:R-:W-:Y:S01]  /*23d0*/  IMAD R11, R61, UR4, RZ ;  /* 0x000000043d0b7c24 */ /* 0x000fe2000f8e02ff */
[----:B------:R-:W-:Y:S01]  /*23e0*/  IADD3 R9, R9, R13, RZ ;  /* 0x0000000d09097210 */ /* 0x000fe20007ffe0ff */
[----:B------:R-:W-:Y:S02]  /*23f0*/  IMAD R13, R64, R26, RZ ;  /* 0x0000001a400d7224 */ /* 0x000fe400078e02ff */
[C---:B------:R-:W-:Y:S02]  /*2400*/  IMAD R11, R34.reuse, UR5, R11 ;  /* 0x00000005220b7c24 */ /* 0x040fe4000f8e020b */
[----:B------:R-:W-:Y:S01]  /*2410*/  IMAD.WIDE.U32 R86, R34, UR4, R8 ;  /* 0x0000000422567c25 */ /* 0x000fe2000f8e0008 */
[----:B------:R-:W-:Y:S01]  /*2420*/  ULDC.64 UR4, c[0x0][0x2e8] ;  /* 0x0000ba0000047ab9 */ /* 0x000fe20000000a00 */
[----:B------:R-:W-:Y:S02]  /*2430*/  SHF.R.S32.HI R8, RZ, 0x1f, R26 ;  /* 0x0000001fff087819 */ /* 0x000fe4000001141a */
[----:B------:R-:W-:Y:S01]  /*2440*/  IMAD.IADD R9, R87, 0x1, R11 ;  /* 0x0000000157097824 */ /* 0x000fe200078e020b */
[----:B------:R-:W-:Y:S01]  /*2450*/  LEA R85, P3, R86, UR4, 0x1 ;  /* 0x0000000456557c11 */ /* 0x000fe2000f8608ff */
[----:B------:R-:W-:Y:S01]  /*2460*/  ULDC.U8 UR4, c[0x0][0x410] ;  /* 0x0001040000047ab9 */ /* 0x000fe20000000000 */
[----:B------:R-:W-:-:S02]  /*2470*/  IMAD R77, R8, R65, R10 ;  /* 0x00000041084d7224 */ /* 0x000fc400078e020a */
[----:B------:R-:W-:Y:S01]  /*2480*/  LEA.HI.X R86, R86, UR5, R9, 0x1, P3 ;  /* 0x0000000556567c11 */ /* 0x000fe200098f0c09 */
[----:B------:R-:W-:Y:S01]  /*2490*/  IMAD R13, R8, R62, R13 ;  /* 0x0000003e080d7224 */ /* 0x000fe200078e020d */
[----:B------:R-:W-:Y:S01]  /*24a0*/  ISETP.NE.AND P3, PT, RZ, UR4, PT ;  /* 0x00000004ff007c0c */ /* 0x000fe2000bf65270 */
[----:B------:R-:W-:-:S04]  /*24b0*/  IMAD.WIDE.U32 R10, R65, R26, RZ ;  /* 0x0000001a410a7225 */ /* 0x000fc800078e00ff */
[----:B------:R-:W-:-:S04]  /*24c0*/  IMAD.WIDE.U32 R8, R62, R26, RZ ;  /* 0x0000001a3e087225 */ /* 0x000fc800078e00ff */
[----:B------:R-:W-:Y:S02]  /*24d0*/  IMAD.IADD R77, R11, 0x1, R77 ;  /* 0x000000010b4d7824 */ /* 0x000fe400078e024d */
[----:B------:R-:W-:Y:S02]  /*24e0*/  IMAD.IADD R69, R9, 0x1, R13 ;  /* 0x0000000109457824 */ /* 0x000fe400078e020d */
[----:B------:R-:W-:Y:S05]  /*24f0*/  @!P3 BRA `(.L_x_15362) ;  /* 0x00000014005cb947 */ /* 0x000fea0003800000 */
[----:B------:R0:W5:Y:S01]  /*2500*/  LDL R80, [R1] ;  /* 0x0000000001507983 */ /* 0x0001620000100800 */
        /* <DEDUP_REMOVED lines=31> */
.L_x_15364:
[----:B------:R-:W-:Y:S05]  /*2700*/  BSYNC B1 ;  /* 0x0000000000017941 */ /* 0x000fea0003800000 */
.L_x_15363:
[----:B0-----:R-:W-:Y:S01]  /*2710*/  VIADD R12, R23, 0x60 ;  /* 0x00000060170c7836 */ /* 0x001fe20000000000 */
[----:B------:R-:W-:Y:S01]  /*2720*/  BSSY B1, `(.L_x_15365) ;  /* 0x0000021000017945 */ /* 0x000fe20003800000 */
[----:B-----5:R-:W-:Y:S02]  /*2730*/  IMAD.MOV.U32 R15, RZ, RZ, R44 ;  /* 0x000000ffff0f7224 */ /* 0x020fe400078e002c */
[----:B------:R-:W-:Y:S01]  /*2740*/  IMAD.MOV.U32 R79, RZ, RZ, R45 ;  /* 0x000000ffff4f7224 */ /* 0x000fe200078e002d */
[----:B------:R-:W-:-:S13]  /*2750*/  ISETP.GE.AND P4, PT, R12, R76, PT ;  /* 0x0000004c0c00720c */ /* 0x000fda0003f86270 */
[----:B------:R-:W-:Y:S05]  /*2760*/  @P4 BRA `(.L_x_15366) ;  /* 0x0000000000704947 */ /* 0x000fea0003800000 */
[----:B------:R-:W0:Y:S01]  /*2770*/  LDC.64 R12, c[0x0][0x3f8] ;  /* 0x0000fe00ff0c7b82 */ /* 0x000e220000000a00 */
[----:B------:R-:W-:Y:S01]  /*2780*/  MOV R11, R77 ;  /* 0x0000004d000b7202 */ /* 0x000fe20000000f00 */
[----:B------:R-:W-:Y:S01]  /*2790*/  IMAD.MOV.U32 R9, RZ, RZ, R69 ;  /* 0x000000ffff097224 */ /* 0x000fe200078e0045 */
[----:B------:R-:W-:Y:S01]  /*27a0*/  ULDC.64 UR4, c[0x0][0x3e8] ;  /* 0x0000fa0000047ab9 */ /* 0x000fe20000000a00 */
        /* <DEDUP_REMOVED lines=24> */
.L_x_15366:
[----:B------:R-:W-:Y:S05]  /*2930*/  BSYNC B1 ;  /* 0x0000000000017941 */ /* 0x000fea0003800000 */
.L_x_15365:
[----:B0-----:R-:W-:Y:S01]  /*2940*/  IMAD.MOV.U32 R8, RZ, RZ, R48 ;  /* 0x000000ffff087224 */ /* 0x001fe200078e0030 */
        /* <DEDUP_REMOVED lines=28> */
[----:B------:R-:W-:Y:S02]  /*2b10*/  PRMT R91, R10, 0x7610, R91 ;  /* 0x000076100a5b7816 */ /* 0x000fe4000000005b */
[----:B------:R-:W-:Y:S01]  /*2b20*/  PRMT R92, R11, 0x7610, R92 ;  /* 0x000076100b5c7816 */ /* 0x000fe2000000005c */
[----:B------:R-:W-:Y:S06]  /*2b30*/  @!P5 BRA `(.L_x_15367) ;  /* 0x000000000004d947 */ /* 0x000fec0003800000 */
[----:B------:R-:W-:Y:S01]  /*2b40*/  BPT.TRAP 0x1 ;  /* 0x000000040000795c */ /* 0x000fe20000300000 */
.L_x_15367:
[----:B------:R-:W-:Y:S01]  /*2b50*/  IMAD R69, R19, 0x8, R2 ;  /* 0x0000000813457824 */ /* 0x000fe200078e0202 */
[----:B------:R-:W-:Y:S01]  /*2b60*/  SHF.L.U32 R77, R157, 0x1f, RZ ;  /* 0x0000001f9d4d7819 */ /* 0x000fe200000006ff */
[----:B------:R-:W-:Y:S03]  /*2b70*/  BSSY B1, `(.L_x_15368) ;  /* 0x0000003000017945 */ /* 0x000fe60003800000 */
[----:B------:R-:W0:Y:S02]  /*2b80*/  SYNCS.PHASECHK.TRANS64.TRYWAIT P6, [R69+URZ+0x16890], R77 ;  /* 0x0168904d450075a7 */ /* 0x000e2400080c017f */
[----:B0-----:R-:W-:Y:S05]  /*2b90*/  @!P6 BRA `(.L_x_15369) ;  /* 0x000001780060e947 */ /* 0x001fea0003800000 */
.L_x_15611:
[----:B------:R-:W-:Y:S05]  /*2ba0*/  BSYNC B1 ;  /* 0x0000000000017941 */ /* 0x000fea0003800000 */
.L_x_15368:
[----:B------:R-:W-:-:S03]  /*2bb0*/  UMOV UR4, 0xffffffff ;  /* 0xffffffff00047882 */ /* 0x000fc60000000000 */
[----:B------:R-:W-:Y:S05]  /*2bc0*/  BRA.DIV UR4, `(.L_x_15370) ;  /* 0x0000017a04687947 */ /* 0x000fea000b800000 */
[----:B------:R1:W2:Y:S04]  /*2bd0*/  SHFL.IDX PT, R79, R86, RZ, 0x1c1f ;  /* 0x001c1fff564f7589 */ /* 0x0002a800000e0000 */
[----:B------:R1:W3:Y:S02]  /*2be0*/  SHFL.IDX PT, R14, R85, RZ, 0x1c1f ;  /* 0x001c1fff550e7589 */ /* 0x0002e400000e0000 */
.L_x_15615:
        /* <DEDUP_REMOVED lines=10> */
[--C-:B------:R-:W-:Y:S02]  /*2c90*/  SHF.R.U64 R100, R50, 0x10, R51.reuse ;  /* 0x0000001032647819 */ /* 0x100fe40000001233 */
[----:B------:R-:W-:Y:S01]  /*2ca0*/  SHF.R.U32.HI R102, RZ, 0x10, R51 ;  /* 0x00000010ff667819 */ /* 0x000fe20000011633 */
[----:B0-----:R-:W-:Y:S01]  /*2cb0*/  IMAD.U32 R51, R9, 0x10000, RZ ;  /* 0x0001000009337824 */ /* 0x001fe200078e00ff */
[--C-:B------:R-:W-:Y:S02]  /*2cc0*/  SHF.R.U32.HI R98, RZ, 0x10, R49.reuse ;  /* 0x00000010ff627819 */ /* 0x100fe40000011631 */
[----:B------:R-:W-:Y:S01]  /*2cd0*/  SHF.R.U64 R97, R48, 0x10, R49 ;  /* 0x0000001030617819 */ /* 0x000fe20000001231 */
[C---:B------:R-:W-:Y:S01]  /*2ce0*/  IMAD.U32 R48, R10.reuse, 0x10000, RZ ;  /* 0x000100000a307824 */ /* 0x040fe200078e00ff */
[----:B------:R-:W-:Y:S02]  /*2cf0*/  LOP3.LUT R49, R10, 0xffff0000, RZ, 0xc0, !PT ;  /* 0xffff00000a317812 */ /* 0x000fe400078ec0ff */
[----:B------:R-:W-:-:S02]  /*2d00*/  PRMT R100, R81, 0x5432, R100 ;  /* 0x0000543251647816 */ /* 0x000fc40000000064 */
[----:B------:R-:W-:Y:S02]  /*2d10*/  PRMT R102, R87, 0x5432, R102 ;  /* 0x0000543257667816 */ /* 0x000fe40000000066 */
[C---:B------:R-:W-:Y:S02]  /*2d20*/  LOP3.LUT R15, R11.reuse, 0xffff0000, RZ, 0xc0, !PT ;  /* 0xffff00000b0f7812 */ /* 0x040fe400078ec0ff */
[----:B------:R-:W-:Y:S01]  /*2d30*/  SHF.L.U32 R10, R11, 0x10, RZ ;  /* 0x000000100b0a7819 */ /* 0x000fe200000006ff */
[----:B------:R-:W-:Y:S01]  /*2d40*/  IMAD.U32 R103, R102, 0x10000, RZ ;  /* 0x0001000066677824 */ /* 0x000fe200078e00ff */
[----:B------:R-:W-:Y:S02]  /*2d50*/  PRMT R98, R80, 0x5432, R98 ;  /* 0x0000543250627816 */ /* 0x000fe40000000062 */
[----:B------:R-:W-:Y:S01]  /*2d60*/  PRMT R11, R99, 0x5410, R97 ;  /* 0x00005410630b7816 */ /* 0x000fe20000000061 */
[----:B------:R-:W-:Y:S01]  /*2d70*/  FMUL.FTZ R105, R49, R103 ;  /* 0x0000006731697220 */ /* 0x000fe20000410000 */
        /* <DEDUP_REMOVED lines=9> */
[-C--:B------:R-:W-:Y:S01]  /*2e10*/  FMUL.FTZ R106, R50, R97.reuse ;  /* 0x00000061326a7220 */ /* 0x080fe20000410000 */
[----:B------:R-:W-:Y:S01]  /*2e20*/  LOP3.LUT R50, R8, 0xffff0000, RZ, 0xc0, !PT ;  /* 0xffff000008327812 */ /* 0x000fe200078ec0ff */
[----:B------:R-:W-:Y:S01]  /*2e30*/  FFMA.FTZ R8, R51, R97, -R104 ;  /* 0x0000006133087223 */ /* 0x000fe20000010868 */
[----:B------:R-:W-:-:S02]  /*2e40*/  IMAD.U32 R100, R100, 0x10000, RZ ;  /* 0x0001000064647824 */ /* 0x000fc400078e00ff */
[C---:B------:R-:W-:Y:S01]  /*2e50*/  FFMA.FTZ R104, R48.reuse, R103, R49 ;  /* 0x0000006730687223 */ /* 0x040fe20000010031 */
[----:B------:R-:W-:Y:S02]  /*2e60*/  IMAD.U32 R11, R11, 0x10000, RZ ;  /* 0x000100000b0b7824 */ /* 0x000fe400078e00ff */
[C---:B------:R-:W-:Y:S01]  /*2e70*/  FMUL.FTZ R49, R15.reuse, R102 ;  /* 0x000000660f317220 */ /* 0x040fe20000410000 */
[----:B------:R-:W-:Y:S01]  /*2e80*/  FFMA.FTZ R105, R48, R99, -R105 ;  /* 0x0000006330697223 */ /* 0x000fe20000010869 */
[----:B------:R-:W-:Y:S01]  /*2e90*/  FMUL.FTZ R97, R15, R98 ;  /* 0x000000620f617220 */ /* 0x000fe20000410000 */
[C---:B------:R-:W-:Y:S01]  /*2ea0*/  FMUL.FTZ R48, R50.reuse, R100 ;  /* 0x0000006432307220 */ /* 0x040fe20000410000 */
[----:B------:R-:W-:Y:S01]  /*2eb0*/  FMUL.FTZ R15, R50, R11 ;  /* 0x0000000b320f7220 */ /* 0x000fe20000410000 */
[C---:B------:R-:W-:Y:S01]  /*2ec0*/  FFMA.FTZ R49, R10.reuse, R98, -R49 ;  /* 0x000000620a317223 */ /* 0x040fe20000010831 */
[----:B------:R-:W-:Y:S01]  /*2ed0*/  FFMA.FTZ R51, R51, R101, R106 ;  /* 0x0000006533337223 */ /* 0x000fe2000001006a */
[----:B------:R-:W-:Y:S01]  /*2ee0*/  FFMA.FTZ R10, R10, R102, R97 ;  /* 0x000000660a0a7223 */ /* 0x000fe20000010061 */
[C---:B------:R-:W-:Y:S01]  /*2ef0*/  FFMA.FTZ R48, R9.reuse, R11, -R48 ;  /* 0x0000000b09307223 */ /* 0x040fe20000010830 */
[----:B------:R-:W-:-:S02]  /*2f00*/  FFMA.FTZ R15, R9, R100, R15 ;  /* 0x00000064090f7223 */ /* 0x000fc4000001000f */
[----:B------:R-:W-:Y:S02]  /*2f10*/  F2FP.BF16.F32.PACK_AB R9, R51, R8 ;  /* 0x000000083309723e */ /* 0x000fe400000010ff */
[----:B------:R-:W-:Y:S02]  /*2f20*/  F2FP.BF16.F32.PACK_AB R11, R10, R49 ;  /* 0x000000310a0b723e */ /* 0x000fe400000010ff */
[----:B------:R-:W-:Y:S02]  /*2f30*/  F2FP.BF16.F32.PACK_AB R10, R104, R105 ;  /* 0x00000069680a723e */ /* 0x000fe400000010ff */
[----:B------:R-:W-:-:S07]  /*2f40*/  F2FP.BF16.F32.PACK_AB R8, R15, R48 ;  /* 0x000000300f08723e */ /* 0x000fce00000010ff */
.L_x_15376:
[----:B------:R-:W-:Y:S05]  /*2f50*/  BSYNC B3 ;  /* 0x0000000000037941 */ /* 0x000fea0003800000 */
.L_x_15375:
[----:B0-----:R4:W-:Y:S02]  /*2f60*/  ST.E.128 desc[UR40][R12.64], R8 ;  /* 0x000000080c007985 */ /* 0x0019e4000c101d28 */
.L_x_15374:
[----:B------:R-:W-:Y:S05]  /*2f70*/  BSYNC B2 ;  /* 0x0000000000027941 */ /* 0x000fea0003800000 */
.L_x_15373:
[----:B------:R-:W-:Y:S05]  /*2f80*/  @P2 BRA `(.L_x_15372) ;  /* 0x0000000000d82947 */ /* 0x000fea0003800000 */
[----:B------:R-:W5:Y:S01]  /*2f90*/  LDL R15, [R1] ;  /* 0x00000000010f7983 */ /* 0x000f620000100800 */
[C---:B---34-:R-:W-:Y:S01]  /*2fa0*/  LEA R12, P3, R18.reuse, R14, 0x1 ;  /* 0x0000000e120c7211 */ /* 0x058fe200078608ff */
[----:B------:R-:W-:Y:S02]  /*2fb0*/  BSSY B2, `(.L_x_15377) ;  /* 0x0000032000027945 */ /* 0x000fe40003800000 */
[----:B------:R3:W4:Y:S01]  /*2fc0*/  LDS.128 R8, [R70+0xe000] ;  /* 0x00e0000046087984 */ /* 0x0007220000000c00 */
[----:B--2---:R-:W-:Y:S02]  /*2fd0*/  LEA.HI.X R13, R18, R79, R155, 0x1, P3 ;  /* 0x0000004f120d7211 */ /* 0x004fe400018f0c9b */
[----:B-----5:R-:W-:-:S13]  /*2fe0*/  ISETP.GE.AND P3, PT, R15, R78, PT ;  /* 0x0000004e0f00720c */ /* 0x020fda0003f66270 */
[----:B---34-:R-:W-:Y:S05]  /*2ff0*/  @P3 BRA `(.L_x_15378) ;  /* 0x0000000000b43947 */ /* 0x018fea0003800000 */
[----:B------:R-:W-:Y:S01]  /*3000*/  SHF.R.U64 R51, R44, 0x10, R45 ;  /* 0x000000102c337819 */ /* 0x000fe2000000122d */
[----:B------:R-:W-:Y:S01]  /*3010*/  IMAD.U32 R15, R10, 0x10000, RZ ;  /* 0x000100000a0f7824 */ /* 0x000fe200078e00ff */
[--C-:B------:R-:W-:Y:S02]  /*3020*/  SHF.R.U64 R49, R46, 0x10, R47.reuse ;  /* 0x000000102e317819 */ /* 0x100fe4000000122f */
[----:B------:R-:W-:Y:S02]  /*3030*/  SHF.R.U32.HI R46, RZ, 0x10, R47 ;  /* 0x00000010ff2e7819 */ /* 0x000fe4000001162f */
[----:B------:R-:W-:Y:S02]  /*3040*/  SHF.R.U32.HI R14, RZ, 0x10, R45 ;  /* 0x00000010ff0e7819 */ /* 0x000fe4000001162d */
        /* <DEDUP_REMOVED lines=11> */
[C---:B------:R-:W-:Y:S01]  /*3100*/  IMAD.U32 R10, R11.reuse, 0x10000, RZ ;  /* 0x000100000b0a7824 */ /* 0x040fe200078e00ff */
[----:B------:R-:W-:Y:S01]  /*3110*/  LOP3.LUT R45, R11, 0xffff0000, RZ, 0xc0, !PT ;  /* 0xffff00000b2d7812 */ /* 0x000fe200078ec0ff */
[C---:B------:R-:W-:Y:S01]  /*3120*/  FMUL.FTZ R50, R14.reuse, R48 ;  /* 0x000000300e327220 */ /* 0x040fe20000410000 */
[-C--:B------:R-:W-:Y:S01]  /*3130*/  FMUL.FTZ R51, R14, R46.reuse ;  /* 0x0000002e0e337220 */ /* 0x080fe20000410000 */
[----:B------:R-:W-:Y:S01]  /*3140*/  SHF.L.U32 R11, R9, 0x10, RZ ;  /* 0x00000010090b7819 */ /* 0x000fe200000006ff */
[C---:B------:R-:W-:Y:S01]  /*3150*/  FMUL.FTZ R14, R44.reuse, R49 ;  /* 0x000000312c0e7220 */ /* 0x040fe20000410000 */
[-C--:B------:R-:W-:Y:S01]  /*3160*/  FMUL.FTZ R44, R44, R47.reuse ;  /* 0x0000002f2c2c7220 */ /* 0x080fe20000410000 */
[----:B------:R-:W-:Y:S01]  /*3170*/  LOP3.LUT R93, R93, 0xffff0000, RZ, 0xc0, !PT ;  /* 0xffff00005d5d7812 */ /* 0x000fe200078ec0ff */
[C---:B------:R-:W-:Y:S01]  /*3180*/  IMAD.U32 R9, R8.reuse, 0x10000, RZ ;  /* 0x0001000008097824 */ /* 0x040fe200078e00ff */
[----:B------:R-:W-:Y:S01]  /*3190*/  LOP3.LUT R95, R95, 0xffff0000, RZ, 0xc0, !PT ;  /* 0xffff00005f5f7812 */ /* 0x000fe200078ec0ff */
[----:B------:R-:W-:Y:S01]  /*31a0*/  FFMA.FTZ R50, R11, R46, -R50 ;  /* 0x0000002e0b327223 */ /* 0x000fe20000010832 */
[----:B------:R-:W-:Y:S01]  /*31b0*/  LOP3.LUT R8, R8, 0xffff0000, RZ, 0xc0, !PT ;  /* 0xffff000008087812 */ /* 0x000fe200078ec0ff */
[C---:B------:R-:W-:Y:S01]  /*31c0*/  FFMA.FTZ R47, R15.reuse, R47, -R14 ;  /* 0x0000002f0f2f7223 */ /* 0x040fe2000001080e */
[----:B------:R-:W-:Y:S01]  /*31d0*/  FFMA.FTZ R44, R15, R49, R44 ;  /* 0x000000310f2c7223 */ /* 0x000fe2000001002c */
[----:B------:R-:W-:-:S02]  /*31e0*/  IMAD.U32 R96, R96, 0x10000, RZ ;  /* 0x0001000060607824 */ /* 0x000fc400078e00ff */
        /* <DEDUP_REMOVED lines=14> */
.L_x_15378:
[----:B------:R-:W-:Y:S05]  /*32d0*/  BSYNC B2 ;  /* 0x0000000000027941 */ /* 0x000fea0003800000 */
.L_x_15377:
[----:B------:R2:W-:Y:S02]  /*32e0*/  ST.E.128 desc[UR40][R12.64], R8 ;  /* 0x000000080c007985 */ /* 0x0005e4000c101d28 */
.L_x_15372:
[----:B------:R-:W-:Y:S05]  /*32f0*/  BSYNC B1 ;  /* 0x0000000000017941 */ /* 0x000fea0003800000 */
.L_x_15371:
[----:B------:R-:W-:-:S03]  /*3300*/  UMOV UR4, 0xffffffff ;  /* 0xffffffff00047882 */ /* 0x000fc60000000000 */
[----:B------:R-:W-:Y:S05]  /*3310*/  BRA.DIV UR4, `(.L_x_15379) ;  /* 0x0000017204dc7947 */ /* 0x000fea000b800000 */
[----:B------:R0:W0:Y:S04]  /*3320*/  SHFL.IDX PT, R45, R86, 0x1, 0x1c1f ;  /* 0x003c1f00562d7f89 */ /* 0x00002800000e0000 */
[----:B---3--:R3:W0:Y:S02]  /*3330*/  SHFL.IDX PT, R14, R85, 0x1, 0x1c1f ;  /* 0x003c1f00550e7f89 */ /* 0x00862400000e0000 */
.L_x_15619:
[----:B------:R-:W-:Y:S05]  /*3340*/  @P4 BRA `(.L_x_15380) ;  /* 0x0000002000684947 */ /* 0x000fea0003800000 */
[----:B------:R-:W-:Y:S04]  /*3350*/  BSSY B1, `(.L_x_15381) ;  /* 0x0000038000017945 */ /* 0x000fe80003800000 */
[----:B------:R-:W-:Y:S05]  /*3360*/  @P1 BRA `(.L_x_15382) ;  /* 0x0000000000d81947 */ /* 0x000fea0003800000 */
[----:B--2-4-:R2:W4:Y:S01]  /*3370*/  LDS.128 R8, [R71+0x11000] ;  /* 0x0110000047087984 */ /* 0x0145220000000c00 */
[C---:B0-----:R-:W-:Y:S01]  /*3380*/  LEA R12, P3, R16.reuse, R14, 0x1 ;  /* 0x0000000e100c7211 */ /* 0x041fe200078608ff */
[----:B------:R-:W-:Y:S03]  /*3390*/  BSSY B2, `(.L_x_15383) ;  /* 0x0000032000027945 */ /* 0x000fe60003800000 */
[----:B------:R-:W-:Y:S02]  /*33a0*/  LEA.HI.X R13, R16, R45, R17, 0x1, P3 ;  /* 0x0000002d100d7211 */ /* 0x000fe400018f0c11 */
[----:B------:R-:W-:-:S13]  /*33b0*/  ISETP.GE.AND P3, PT, R152, R78, PT ;  /* 0x0000004e9800720c */ /* 0x000fda0003f66270 */
[----:B--2---:R-:W-:Y:S05]  /*33c0*/  @P3 BRA `(.L_x_15384) ;  /* 0x0000000000b83947 */ /* 0x004fea0003800000 */
[----:B------:R-:W-:Y:S01]  /*33d0*/  SHF.R.U64 R44, R42, 0x10, R43 ;  /* 0x000000102a2c7819 */ /* 0x000fe2000000122b */
[----:B----4-:R-:W-:Y:S01]  /*33e0*/  IMAD.U32 R15, R10, 0x10000, RZ ;  /* 0x000100000a0f7824 */ /* 0x010fe200078e00ff */
[----:B------:R-:W-:Y:S02]  /*33f0*/  SHF.R.U64 R46, R40, 0x10, R41 ;  /* 0x00000010282e7819 */ /* 0x000fe40000001229 */
[----:B------:R-:W-:Y:S02]  /*3400*/  SHF.R.U32.HI R43, RZ, 0x10, R43 ;  /* 0x00000010ff2b7819 */ /* 0x000fe4000001162b */
[----:B------:R-:W-:Y:S01]  /*3410*/  SHF.R.U32.HI R47, RZ, 0x10, R41 ;  /* 0x00000010ff2f7819 */ /* 0x000fe20000011629 */
[----:B------:R-:W-:Y:S01]  /*3420*/  IMAD.U32 R41, R11, 0x10000, RZ ;  /* 0x000100000b297824 */ /* 0x000fe200078e00ff */
        /* <DEDUP_REMOVED lines=13> */
[----:B------:R-:W-:Y:S01]  /*3500*/  SHF.L.U32 R10, R9, 0x10, RZ ;  /* 0x00000010090a7819 */ /* 0x000fe200000006ff */
[----:B------:R-:W-:-:S02]  /*3510*/  IMAD.U32 R9, R8, 0x10000, RZ ;  /* 0x0001000008097824 */ /* 0x000fc400078e00ff */
[----:B------:R-:W-:Y:S01]  /*3520*/  FMUL.FTZ R11, R11, R43 ;  /* 0x0000002b0b0b7220 */ /* 0x000fe20000410000 */
[----:B------:R-:W-:Y:S01]  /*3530*/  LOP3.LUT R8, R8, 0xffff0000, RZ, 0xc0, !PT ;  /* 0xffff000008087812 */ /* 0x000fe200078ec0ff */
[C---:B------:R-:W-:Y:S01]  /*3540*/  FMUL.FTZ R48, R40.reuse, R47 ;  /* 0x0000002f28307220 */ /* 0x040fe20000410000 */
[----:B------:R-:W-:Y:S01]  /*3550*/  FMUL.FTZ R40, R40, R44 ;  /* 0x0000002c28287220 */ /* 0x000fe20000410000 */
[----:B------:R-:W-:Y:S01]  /*3560*/  LOP3.LUT R92, R92, 0xffff0000, RZ, 0xc0, !PT ;  /* 0xffff00005c5c7812 */ /* 0x000fe200078ec0ff */
[----:B------:R-:W-:Y:S01]  /*3570*/  IMAD.U32 R89, R89, 0x10000, RZ ;  /* 0x0001000059597824 */ /* 0x000fe200078e00ff */
[----:B------:R-:W-:Y:S01]  /*3580*/  LOP3.LUT R90, R90, 0xffff0000, RZ, 0xc0, !PT ;  /* 0xffff00005a5a7812 */ /* 0x000fe200078ec0ff */
[C---:B------:R-:W-:Y:S01]  /*3590*/  FFMA.FTZ R49, R10.reuse, R43, -R49 ;  /* 0x0000002b0a317223 */ /* 0x040fe20000010831 */
        /* <DEDUP_REMOVED lines=17> */
.L_x_15384:
[----:B------:R-:W-:Y:S05]  /*36b0*/  BSYNC B2 ;  /* 0x0000000000027941 */ /* 0x000fea0003800000 */
.L_x_15383:
[----:B----4-:R0:W-:Y:S02]  /*36c0*/  ST.E.128 desc[UR40][R12.64], R8 ;  /* 0x000000080c007985 */ /* 0x0101e4000c101d28 */
.L_x_15382:
[----:B------:R-:W-:Y:S05]  /*36d0*/  BSYNC B1 ;  /* 0x0000000000017941 */ /* 0x000fea0003800000 */
.L_x_15381:
[----:B------:R-:W-:Y:S05]  /*36e0*/  @P2 BRA `(.L_x_15380) ;  /* 0x0000001c00802947 */ /* 0x000fea0003800000 */
[----:B------:R-:W5:Y:S01]  /*36f0*/  LDL R15, [R1] ;  /* 0x00000000010f7983 */ /* 0x000f620000100800 */
[C---:B0-2-4-:R-:W-:Y:S01]  /*3700*/  LEA R12, P3, R18.reuse, R14, 0x1 ;  /* 0x0000000e120c7211 */ /* 0x055fe200078608ff */
[----:B------:R-:W-:Y:S02]  /*3710*/  BSSY B1, `(.L_x_15385) ;  /* 0x0000033000017945 */ /* 0x000fe40003800000 */
[----:B------:R0:W2:Y:S01]  /*3720*/  LDS.128 R8, [R70+0x11000] ;  /* 0x0110000046087984 */ /* 0x0000a20000000c00 */
[----:B------:R-:W-:Y:S02]  /*3730*/  LEA.HI.X R13, R18, R45, R155, 0x1, P3 ;  /* 0x0000002d120d7211 */ /* 0x000fe400018f0c9b */
[----:B-----5:R-:W-:-:S13]  /*3740*/  ISETP.GE.AND P3, PT, R15, R78, PT ;  /* 0x0000004e0f00720c */ /* 0x020fda0003f66270 */
[----:B0-2---:R-:W-:Y:S05]  /*3750*/  @P3 BRA `(.L_x_15386) ;  /* 0x0000000000b83947 */ /* 0x005fea0003800000 */
[----:B------:R-:W-:Y:S01]  /*3760*/  SHF.R.U64 R38, R38, 0x10, R39 ;  /* 0x0000001026267819 */ /* 0x000fe20000001227 */
[----:B------:R-:W-:Y:S01]  /*3770*/  IMAD.U32 R14, R10, 0x10000, RZ ;  /* 0x000100000a0e7824 */ /* 0x000fe200078e00ff */
[----:B------:R-:W-:Y:S02]  /*3780*/  SHF.R.U64 R41, R36, 0x10, R37 ;  /* 0x0000001024297819 */ /* 0x000fe40000001225 */
[----:B------:R-:W-:Y:S02]  /*3790*/  SHF.R.U32.HI R39, RZ, 0x10, R39 ;  /* 0x00000010ff277819 */ /* 0x000fe40000011627 */
[----:B------:R-:W-:Y:S02]  /*37a0*/  SHF.R.U32.HI R40, RZ, 0x10, R37 ;  /* 0x00000010ff287819 */ /* 0x000fe40000011625 */
[----:B------:R-:W-:Y:S02]  /*37b0*/  PRMT R87, R87, 0x5410, R38 ;  /* 0x0000541057577816 */ /* 0x000fe40000000026 */
[----:B------:R-:W-:-:S02]  /*37c0*/  PRMT R80, R80, 0x5410, R41 ;  /* 0x0000541050507816 */ /* 0x000fc40000000029 */
[----:B------:R-:W-:Y:S02]  /*37d0*/  PRMT R88, R88, 0x5410, R39 ;  /* 0x0000541058587816 */ /* 0x000fe40000000027 */
[C---:B------:R-:W-:Y:S02]  /*37e0*/  LOP3.LUT R37, R11.reuse, 0xffff0000, RZ, 0xc0, !PT ;  /* 0xffff00000b257812 */ /* 0x040fe400078ec0ff */
[----:B------:R-:W-:Y:S01]  /*37f0*/  SHF.L.U32 R36, R11, 0x10, RZ ;  /* 0x000000100b247819 */ /* 0x000fe200000006ff */
[----:B------:R-:W-:Y:S01]  /*3800*/  IMAD.U32 R41, R88, 0x10000, RZ ;  /* 0x0001000058297824 */ /* 0x000fe200078e00ff */
[----:B------:R-:W-:Y:S02]  /*3810*/  PRMT R81, R81, 0x5410, R40 ;  /* 0x0000541051517816 */ /* 0x000fe40000000028 */
        /* <DEDUP_REMOVED lines=34> */
.L_x_15386:
[----:B------:R-:W-:Y:S05]  /*3a40*/  BSYNC B1 ;  /* 0x0000000000017941 */ /* 0x000fea0003800000 */
.L_x_15385:
[----:B------:R0:W-:Y:S01]  /*3a50*/  ST.E.128 desc[UR40][R12.64], R8 ;  /* 0x000000080c007985 */ /* 0x0001e2000c101d28 */
[----:B------:R-:W-:Y:S05]  /*3a60*/  BRA `(.L_x_15380) ;  /* 0x0000001800a07947 */ /* 0x000fea0003800000 */
.L_x_15362:
[C---:B------:R-:W-:Y:S01]  /*3a70*/  ISETP.GE.AND P3, PT, R23.reuse, R76, PT ;  /* 0x0000004c1700720c */ /* 0x040fe20003f66270 */
[----:B------:R-:W-:Y:S01]  /*3a80*/  VIADD R44, R23, 0x60 ;  /* 0x00000060172c7836 */ /* 0x000fe20000000000 */
[----:B------:R-:W-:Y:S02]  /*3a90*/  CS2R R38, SRZ ;  /* 0x0000000000267805 */ /* 0x000fe4000001ff00 */
[----:B------:R-:W-:Y:S02]  /*3aa0*/  CS2R R42, SRZ ;  /* 0x00000000002a7805 */ /* 0x000fe4000001ff00 */
[----:B------:R-:W-:Y:S02]  /*3ab0*/  ISETP.GE.OR P3, PT, R16, R78, P3 ;  /* 0x0000004e1000720c */ /* 0x000fe40001f66670 */
[----:B------:R-:W-:-:S11]  /*3ac0*/  CS2R R40, SRZ ;  /* 0x0000000000287805 */ /* 0x000fd6000001ff00 */
[----:B------:R-:W0:Y:S01]  /*3ad0*/  @!P3 LDC.64 R12, c[0x0][0x3e8] ;  /* 0x0000fa00ff0cbb82 */ /* 0x000e220000000a00 */
[----:B------:R-:W-:-:S04]  /*3ae0*/  @!P3 IADD3 R14, P4, R30, R10, RZ ;  /* 0x0000000a1e0eb210 */ /* 0x000fc80007f9e0ff */
[----:B------:R-:W-:Y:S02]  /*3af0*/  @!P3 IADD3.X R15, R77, R56, RZ, P4, !PT ;  /* 0x000000384d0fb210 */ /* 0x000fe400027fe4ff */
        /* <DEDUP_REMOVED lines=39> */
.L_x_15388:
[----:B------:R-:W-:Y:S05]  /*3d70*/  BSYNC B1 ;  /* 0x0000000000017941 */ /* 0x000fea0003800000 */
.L_x_15387:
        /* <DEDUP_REMOVED lines=35> */
.L_x_15389:
[----:B------:R-:W-:Y:S01]  /*3fb0*/  IMAD R69, R19, 0x8, R2 ;  /* 0x0000000813457824 */ /* 0x000fe200078e0202 */
[----:B------:R-:W-:Y:S01]  /*3fc0*/  SHF.L.U32 R77, R157, 0x1f, RZ ;  /* 0x0000001f9d4d7819 */ /* 0x000fe200000006ff */
[----:B------:R-:W1:Y:S01]  /*3fd0*/  LDC R88, c[0x0][0x2f4] ;  /* 0x0000bd00ff587b82 */ /* 0x000e620000000800 */
[----:B------:R-:W-:Y:S02]  /*3fe0*/  BSSY B1, `(.L_x_15390) ;  /* 0x0000003000017945 */ /* 0x000fe40003800000 */
[----:B------:R-:W2:Y:S02]  /*3ff0*/  SYNCS.PHASECHK.TRANS64.TRYWAIT P4, [R69+URZ+0x16890], R77 ;  /* 0x0168904d450075a7 */ /* 0x000ea4000808017f */
[----:B--2---:R-:W-:Y:S05]  /*4000*/  @!P4 BRA `(.L_x_15391) ;  /* 0x0000016400e8c947 */ /* 0x004fea0003800000 */
.L_x_15620:
[----:B------:R-:W-:Y:S05]  /*4010*/  BSYNC B1 ;  /* 0x0000000000017941 */ /* 0x000fea0003800000 */
.L_x_15390:
[----:B------:R-:W-:Y:S01]  /*4020*/  UMOV UR4, 0xffffffff ;  /* 0xffffffff00047882 */ /* 0x000fe20000000000 */
[----:B-1----:R-:W-:Y:S02]  /*4030*/  IMAD.IADD R90, R88, 0x1, -R59 ;  /* 0x00000001585a7824 */ /* 0x002fe400078e0a3b */
[----:B------:R-:W-:Y:S05]  /*4040*/  BRA.DIV UR4, `(.L_x_15392) ;  /* 0x0000016604ec7947 */ /* 0x000fea000b800000 */
[----:B------:R1:W3:Y:S04]  /*4050*/  SHFL.IDX PT, R81, R86, RZ, 0x1c1f ;  /* 0x001c1fff56517589 */ /* 0x0002e800000e0000 */
[----:B------:R1:W4:Y:S02]  /*4060*/  SHFL.IDX PT, R80, R85, RZ, 0x1c1f ;  /* 0x001c1fff55507589 */ /* 0x00032400000e0000 */
.L_x_15624:
        /* <DEDUP_REMOVED lines=19> */
[----:B------:R-:W-:-:S05]  /*41a0*/  LOP3.LUT R8, R8, R63, RZ, 0x3c, !PT ;  /* 0x0000003f08087212 */ /* 0x000fca00078e3cff */
[----:B------:R-:W-:-:S05]  /*41b0*/  IMAD R8, R10, 0x200, R8 ;  /* 0x000002000a087824 */ /* 0x000fca00078e0208 */
[----:B------:R-:W-:-:S05]  /*41c0*/  LEA R11, R19, R8, 0xd ;  /* 0x00000008130b7211 */ /* 0x000fca00078e68ff */
[----:B0-----:R-:W-:Y:S02]  /*41d0*/  IMAD R12, R11, 0x2, R2 ;  /* 0x000000020b0c7824 */ /* 0x001fe400078e0202 */
[----:B------:R-:W0:Y:S04]  /*41e0*/  LDS.128 R8, [R9+0xe400] ;  /* 0x00e4000009087984 */ /* 0x000e280000000c00 */
[----:B------:R-:W3:Y:S01]  /*41f0*/  LDS.128 R12, [R12+0xe400] ;  /* 0x00e400000c0c7984 */ /* 0x000ee20000000c00 */
[----:B------:R-:W-:Y:S05]  /*4200*/  @P3 BRA `(.L_x_15396) ;  /* 0x00000004007c3947 */ /* 0x000fea0003800000 */
[----:B------:R-:W-:Y:S01]  /*4210*/  SHF.R.U64 R36, R36, 0x10, R37 ;  /* 0x0000001024247819 */ /* 0x000fe20000001225 */
[----:B---3--:R-:W-:Y:S01]  /*4220*/  IMAD.U32 R103, R13, 0x10000, RZ ;  /* 0x000100000d677824 */ /* 0x008fe200078e00ff */
[----:B------:R-:W-:Y:S02]  /*4230*/  SHF.R.U32.HI R105, RZ, 0x10, R41 ;  /* 0x00000010ff697819 */ /* 0x000fe40000011629 */
[----:B------:R-:W-:Y:S02]  /*4240*/  SHF.R.U32.HI R37, RZ, 0x10, R37 ;  /* 0x00000010ff257819 */ /* 0x000fe40000011625 */
[----:B------:R-:W-:Y:S02]  /*4250*/  PRMT R109, R109, 0x5410, R105 ;  /* 0x000054106d6d7816 */ /* 0x000fe40000000069 */
[----:B------:R-:W-:Y:S02]  /*4260*/  PRMT R106, R106, 0x5410, R37 ;  /* 0x000054106a6a7816 */ /* 0x000fe40000000025 */
[----:B------:R-:W-:Y:S01]  /*4270*/  SHF.R.U32.HI R89, RZ, 0x10, R39 ;  /* 0x00000010ff597819 */ /* 0x000fe20000011627 */
[----:B------:R-:W-:Y:S01]  /*4280*/  IMAD.U32 R105, R109, 0x10000, RZ ;  /* 0x000100006d697824 */ /* 0x000fe200078e00ff */
[--C-:B------:R-:W-:Y:S01]  /*4290*/  SHF.R.U64 R91, R42, 0x10, R43.reuse ;  /* 0x000000102a5b7819 */ /* 0x100fe2000000122b */
[----:B------:R-:W-:Y:S01]  /*42a0*/  IMAD.U32 R37, R106, 0x10000, RZ ;  /* 0x000100006a257824 */ /* 0x000fe200078e00ff */
[----:B------:R-:W-:Y:S01]  /*42b0*/  SHF.R.U32.HI R92, RZ, 0x10, R43 ;  /* 0x00000010ff5c7819 */ /* 0x000fe2000001162b */
[----:B0-----:R-:W-:Y:S01]  /*42c0*/  IMAD.U32 R42, R9, 0x10000, RZ ;  /* 0x00010000092a7824 */ /* 0x001fe200078e00ff */
[----:B------:R-:W-:Y:S01]  /*42d0*/  PRMT R89, R108, 0x5410, R89 ;  /* 0x000054106c597816 */ /* 0x000fe20000000059 */
[----:B------:R-:W-:Y:S01]  /*42e0*/  FMUL.FTZ R111, R103, R105 ;  /* 0x00000069676f7220 */ /* 0x000fe20000410000 */
[----:B------:R-:W-:Y:S01]  /*42f0*/  PRMT R91, R107, 0x5410, R91 ;  /* 0x000054106b5b7816 */ /* 0x000fe2000000005b */
        /* <DEDUP_REMOVED lines=8> */
[----:B------:R-:W-:Y:S01]  /*4380*/  IMAD.U32 R103, R89, 0x10000, RZ ;  /* 0x0001000059677824 */ /* 0x000fe200078e00ff */
[----:B------:R-:W-:Y:S01]  /*4390*/  SHF.R.U64 R38, R38, 0x10, R39 ;  /* 0x0000001026267819 */ /* 0x000fe20000001227 */
[C---:B------:R-:W-:Y:S01]  /*43a0*/  FMUL.FTZ R106, R94.reuse, R107 ;  /* 0x0000006b5e6a7220 */ /* 0x040fe20000410000 */
[----:B------:R-:W-:Y:S01]  /*43b0*/  SHF.L.U32 R104, R15, 0x10, RZ ;  /* 0x000000100f687819 */ /* 0x000fe200000006ff */
[-C--:B------:R-:W-:Y:S01]  /*43c0*/  FMUL.FTZ R94, R94, R92.reuse ;  /* 0x0000005c5e5e7220 */ /* 0x080fe20000410000 */
[----:B------:R-:W-:Y:S01]  /*43d0*/  SHF.R.U64 R40, R40, 0x10, R41 ;  /* 0x0000001028287819 */ /* 0x000fe20000001229 */
[----:B------:R-:W-:Y:S01]  /*43e0*/  IMAD.U32 R43, R11, 0x10000, RZ ;  /* 0x000100000b2b7824 */ /* 0x000fe200078e00ff */
[----:B------:R-:W-:Y:S01]  /*43f0*/  LOP3.LUT R39, R9, 0xffff0000, RZ, 0xc0, !PT ;  /* 0xffff000009277812 */ /* 0x000fe200078ec0ff */
[----:B------:R-:W-:Y:S01]  /*4400*/  FMUL.FTZ R110, R104, R109 ;  /* 0x0000006d686e7220 */ /* 0x000fe20000410000 */
[----:B------:R-:W-:Y:S01]  /*4410*/  PRMT R40, R98, 0x5432, R40 ;  /* 0x0000543262287816 */ /* 0x000fe20000000028 */
[----:B------:R-:W-:Y:S01]  /*4420*/  FMUL.FTZ R104, R104, R103 ;  /* 0x0000006768687220 */ /* 0x000fe20000410000 */
[----:B------:R-:W-:Y:S01]  /*4430*/  PRMT R36, R97, 0x5432, R36 ;  /* 0x0000543261247816 */ /* 0x000fe20000000024 */
[C---:B------:R-:W-:Y:S01]  /*4440*/  FFMA.FTZ R92, R39.reuse, R92, -R106 ;  /* 0x0000005c275c7223 */ /* 0x040fe2000001086a */
[----:B------:R-:W-:Y:S01]  /*4450*/  LOP3.LUT R106, R108, 0xffff0000, RZ, 0xc0, !PT ;  /* 0xffff00006c6a7812 */ /* 0x000fe200078ec0ff */
[----:B------:R-:W-:Y:S01]  /*4460*/  FFMA.FTZ R39, R39, R107, R94 ;  /* 0x0000006b27277223 */ /* 0x000fe2000001005e */
[----:B------:R-:W-:Y:S01]  /*4470*/  LOP3.LUT R15, R15, 0xffff0000, RZ, 0xc0, !PT ;  /* 0xffff00000f0f7812 */ /* 0x000fe200078ec0ff */
[----:B------:R-:W-:Y:S01]  /*4480*/  FFMA.FTZ R94, R43, R103, -R110 ;  /* 0x000000672b5e7223 */ /* 0x000fe2000001086e */
[----:B------:R-:W-:Y:S01]  /*4490*/  LOP3.LUT R108, R89, 0xffff0000, RZ, 0xc0, !PT ;  /* 0xffff0000596c7812 */ /* 0x000fe200078ec0ff */
[----:B------:R-:W-:-:S02]  /*44a0*/  IMAD.U32 R13, R12, 0x10000, RZ ;  /* 0x000100000c0d7824 */ /* 0x000fc400078e00ff */
[----:B------:R-:W-:Y:S01]  /*44b0*/  FFMA.FTZ R43, R43, R109, R104 ;  /* 0x0000006d2b2b7223 */ /* 0x000fe20000010068 */
[----:B------:R-:W-:Y:S01]  /*44c0*/  IMAD.U32 R110, R40, 0x10000, RZ ;  /* 0x00010000286e7824 */ /* 0x000fe200078e00ff */
[----:B------:R-:W-:Y:S01]  /*44d0*/  LOP3.LUT R11, R11, 0xffff0000, RZ, 0xc0, !PT ;  /* 0xffff00000b0b7812 */ /* 0x000fe200078ec0ff */
[----:B------:R-:W-:Y:S02]  /*44e0*/  IMAD.U32 R104, R36, 0x10000, RZ ;  /* 0x0001000024687824 */ /* 0x000fe400078e00ff */
[C---:B------:R-:W-:Y:S01]  /*44f0*/  FMUL.FTZ R112, R15.reuse, R106 ;  /* 0x0000006a0f707220 */ /* 0x040fe20000410000 */
[----:B------:R-:W-:Y:S01]  /*4500*/  FMUL.FTZ R114, R15, R108 ;  /* 0x0000006c0f727220 */ /* 0x000fe20000410000 */
[----:B------:R-:W-:Y:S01]  /*4510*/  LOP3.LUT R103, R40, 0xffff0000, RZ, 0xc0, !PT ;  /* 0xffff000028677812 */ /* 0x000fe200078ec0ff */
[----:B------:R-:W-:Y:S01]  /*4520*/  IMAD.U32 R9, R8, 0x10000, RZ ;  /* 0x0001000008097824 */ /* 0x000fe200078e00ff */
[----:B------:R-:W-:Y:S01]  /*4530*/  LOP3.LUT R12, R12, 0xffff0000, RZ, 0xc0, !PT ;  /* 0xffff00000c0c7812 */ /* 0x000fe200078ec0ff */
[C---:B------:R-:W-:Y:S01]  /*4540*/  FMUL.FTZ R40, R13.reuse, R110 ;  /* 0x0000006e0d287220 */ /* 0x040fe20000410000 */
[----:B------:R-:W-:Y:S01]  /*4550*/  LOP3.LUT R89, R36, 0xffff0000, RZ, 0xc0, !PT ;  /* 0xffff000024597812 */ /* 0x000fe200078ec0ff */
[----:B------:R-:W-:Y:S01]  /*4560*/  FMUL.FTZ R13, R13, R104 ;  /* 0x000000680d0d7220 */ /* 0x000fe20000410000 */
[----:B------:R-:W-:Y:S01]  /*4570*/  PRMT R38, R96, 0x5432, R38 ;  /* 0x0000543260267816 */ /* 0x000fe20000000026 */
[C---:B------:R-:W-:Y:S01]  /*4580*/  FFMA.FTZ R15, R11.reuse, R108, -R112 ;  /* 0x0000006c0b0f7223 */ /* 0x040fe20000010870 */
[----:B------:R-:W-:Y:S01]  /*4590*/  FFMA.FTZ R36, R11, R106, R114 ;  /* 0x0000006a0b247223 */ /* 0x000fe20000010072 */
[C---:B------:R-:W-:Y:S01]  /*45a0*/  FFMA.FTZ R11, R9.reuse, R104, -R40 ;  /* 0x00000068090b7223 */ /* 0x040fe20000010828 */
[C---:B------:R-:W-:Y:S01]  /*45b0*/  IMAD.U32 R41, R10.reuse, 0x10000, RZ ;  /* 0x000100000a297824 */ /* 0x040fe200078e00ff */
[----:B------:R-:W-:Y:S01]  /*45c0*/  LOP3.LUT R93, R10, 0xffff0000, RZ, 0xc0, !PT ;  /* 0xffff00000a5d7812 */ /* 0x000fe200078ec0ff */
[C---:B------:R-:W-:Y:S01]  /*45d0*/  FMUL.FTZ R105, R12.reuse, R103 ;  /* 0x000000670c697220 */ /* 0x040fe20000410000 */
[----:B------:R-:W-:Y:S01]  /*45e0*/  FFMA.FTZ R9, R9, R110, R13 ;  /* 0x0000006e09097223 */ /* 0x000fe2000001000d */
[----:B------:R-:W-:Y:S01]  /*45f0*/  FMUL.FTZ R107, R12, R89 ;  /* 0x000000590c6b7220 */ /* 0x000fe20000410000 */
[----:B------:R-:W-:Y:S01]  /*4600*/  IMAD.U32 R10, R14, 0x10000, RZ ;  /* 0x000100000e0a7824 */ /* 0x000fe200078e00ff */
[----:B------:R-:W-:Y:S01]  /*4610*/  SHF.L.U32 R12, R38, 0x10, RZ ;  /* 0x00000010260c7819 */ /* 0x000fe200000006ff */
[----:B------:R-:W-:Y:S01]  /*4620*/  IMAD.U32 R13, R91, 0x10000, RZ ;  /* 0x000100005b0d7824 */ /* 0x000fe200078e00ff */
[----:B------:R-:W-:-:S02]  /*4630*/  LOP3.LUT R14, R14, 0xffff0000, RZ, 0xc0, !PT ;  /* 0xffff00000e0e7812 */ /* 0x000fc400078ec0ff */
[----:B------:R-:W-:Y:S01]  /*4640*/  LOP3.LUT R91, R91, 0xffff0000, RZ, 0xc0, !PT ;  /* 0xffff00005b5b7812 */ /* 0x000fe200078ec0ff */
[----:B------:R-:W-:Y:S01]  /*4650*/  FMUL.FTZ R104, R10, R13 ;  /* 0x0000000d0a687220 */ /* 0x000fe20000410000 */
        /* <DEDUP_REMOVED lines=24> */
[----:B------:R-:W-:Y:S02]  /*47e0*/  IMAD.MOV.U32 R14, RZ, RZ, R42 ;  /* 0x000000ffff0e7224 */ /* 0x000fe400078e002a */
[----:B------:R-:W-:-:S07]  /*47f0*/  IMAD.MOV.U32 R15, RZ, RZ, R43 ;  /* 0x000000ffff0f7224 */ /* 0x000fce00078e002b */
.L_x_15396:
[----:B------:R-:W-:Y:S05]  /*4800*/  BSYNC B2 ;  /* 0x0000000000027941 */ /* 0x000fea0003800000 */
.L_x_15395:
[----:B------:R-:W-:Y:S01]  /*4810*/  ISETP.GE.AND P4, PT, R87, R88, PT ;  /* 0x000000585700720c */ /* 0x000fe20003f86270 */
[----:B0-----:R0:W-:-:S12]  /*4820*/  ST.E.128 desc[UR40][R78.64], R8 ;  /* 0x000000084e007985 */ /* 0x0011d8000c101d28 */
[----:B------:R-:W-:-:S05]  /*4830*/  @!P4 IMAD.WIDE R80, R87, 0x2, R80 ;  /* 0x000000025750c825 */ /* 0x000fca00078e0250 */
[----:B---3--:R0:W-:Y:S02]  /*4840*/  @!P4 ST.E.128 desc[UR40][R80.64], R12 ;  /* 0x0000000c5000c985 */ /* 0x0081e4000c101d28 */
.L_x_15394:
[----:B------:R-:W-:Y:S05]  /*4850*/  BSYNC B1 ;  /* 0x0000000000017941 */ /* 0x000fea0003800000 */
.L_x_15393:
[----:B------:R-:W-:-:S03]  /*4860*/  UMOV UR4, 0xffffffff ;  /* 0xffffffff00047882 */ /* 0x000fc60000000000 */
[----:B------:R-:W-:Y:S05]  /*4870*/  BRA.DIV UR4, `(.L_x_15397) ;  /* 0x00000162042c7947 */ /* 0x000fea000b800000 */
[----:B------:R0:W0:Y:S04]  /*4880*/  SHFL.IDX PT, R39, R86, 0x1, 0x1c1f ;  /* 0x003c1f0056277f89 */ /* 0x00002800000e0000 */
[----:B------:R0:W0:Y:S02]  /*4890*/  SHFL.IDX PT, R38, R85, 0x1, 0x1c1f ;  /* 0x003c1f0055267f89 */ /* 0x00002400000e0000 */
.L_x_15628:
[----:B0-----:R-:W-:-:S05]  /*48a0*/  VIADD R8, R23, 0x60 ;  /* 0x0000006017087836 */ /* 0x001fca0000000000 */
[----:B------:R-:W-:-:S13]  /*48b0*/  ISETP.GE.OR P4, PT, R8, R76, P1 ;  /* 0x0000004c0800720c */ /* 0x000fda0000f86670 */
[----:B------:R-:W-:Y:S05]  /*48c0*/  @P4 BRA `(.L_x_15380) ;  /* 0x0000000c00084947 */ /* 0x000fea0003800000 */
[----:B------:R-:W5:Y:S01]  /*48d0*/  LDL R10, [R1+0x34] ;  /* 0x00003400010a7983 */ /* 0x000f620000100800 */
[----:B------:R-:W-:Y:S01]  /*48e0*/  SEL R90, R59, R90, !P0 ;  /* 0x0000005a3b5a7207 */ /* 0x000fe20004000000 */
[C---:B------:R-:W-:Y:S01]  /*48f0*/  VIADD R8, R23.reuse, 0x60 ;  /* 0x0000006017087836 */ /* 0x040fe20000000000 */
[----:B------:R-:W-:Y:S01]  /*4900*/  IADD3 R11, R23, 0x60, RZ ;  /* 0x00000060170b7810 */ /* 0x000fe20007ffe0ff */
[----:B------:R-:W-:Y:S01]  /*4910*/  BSSY B1, `(.L_x_15398) ;  /* 0x0000071000017945 */ /* 0x000fe20003800000 */
[----:B------:R-:W-:Y:S01]  /*4920*/  SHF.R.S32.HI R9, RZ, 0x1f, R90 ;  /* 0x0000001fff097819 */ /* 0x000fe2000001145a */
[----:B------:R-:W-:Y:S01]  /*4930*/  IMAD.SHL.U32 R8, R8, 0x40, RZ ;  /* 0x0000004008087824 */ /* 0x000fe200078e00ff */
[----:B------:R-:W-:Y:S01]  /*4940*/  LEA R36, P4, R6, R38, 0x1 ;  /* 0x0000002606247211 */ /* 0x000fe200078808ff */
[----:B------:R-:W-:Y:S01]  /*4950*/  IMAD.SHL.U32 R11, R11, 0x40, RZ ;  /* 0x000000400b0b7824 */ /* 0x000fe200078e00ff */
[----:B------:R-:W-:Y:S01]  /*4960*/  LEA.HI R90, R9, R90, RZ, 0x4 ;  /* 0x0000005a095a7211 */ /* 0x000fe200078f20ff */
[----:B------:R-:W-:Y:S01]  /*4970*/  IMAD R9, R19, 0x2000, R0 ;  /* 0x0000200013097824 */ /* 0x000fe200078e0200 */
[----:B------:R-:W-:-:S02]  /*4980*/  LOP3.LUT R8, R8, 0x1c0, RZ, 0xc0, !PT ;  /* 0x000001c008087812 */ /* 0x000fc400078ec0ff */
[----:B------:R-:W-:Y:S01]  /*4990*/  LEA.HI.SX32 R41, R90, R7, 0x1c ;  /* 0x000000075a297211 */ /* 0x000fe200078fe2ff */
[----:B------:R-:W-:Y:S01]  /*49a0*/  IMAD R9, R9, 0x2, R2 ;  /* 0x0000000209097824 */ /* 0x000fe200078e0202 */
[----:B------:R-:W-:Y:S02]  /*49b0*/  LOP3.LUT R11, R11, 0x1c0, RZ, 0xc0, !PT ;  /* 0x000001c00b0b7812 */ /* 0x000fe400078ec0ff */
[----:B------:R-:W-:Y:S01]  /*49c0*/  LEA.HI.X R37, R6, R39, R4, 0x1, P4 ;  /* 0x0000002706257211 */ /* 0x000fe200020f0c04 */
[----:B------:R-:W-:Y:S01]  /*49d0*/  IMAD.SHL.U32 R41, R41, 0x8, RZ ;  /* 0x0000000829297824 */ /* 0x000fe200078e00ff */
[----:B------:R-:W-:-:S04]  /*49e0*/  SHF.R.U32.HI R11, RZ, 0x3, R11 ;  /* 0x00000003ff0b7819 */ /* 0x000fc8000001160b */
[----:B------:R-:W-:-:S04]  /*49f0*/  LOP3.LUT R8, R8, 0x38, R41, 0xf8, !PT ;  /* 0x0000003808087812 */ /* 0x000fc800078ef829 */
[----:B------:R-:W-:-:S05]  /*4a00*/  LOP3.LUT R8, R8, R11, RZ, 0x3c, !PT ;  /* 0x0000000b08087212 */ /* 0x000fca00078e3cff */
[----:B-----5:R-:W-:-:S04]  /*4a10*/  IMAD.IADD R8, R10, 0x1, R8 ;  /* 0x000000010a087824 */ /* 0x020fc800078e0208 */
[----:B------:R-:W-:-:S05]  /*4a20*/  IMAD R11, R19, 0x2000, R8 ;  /* 0x00002000130b7824 */ /* 0x000fca00078e0208 */
[----:B------:R-:W-:Y:S02]  /*4a30*/  LEA R12, R11, R2, 0x1 ;  /* 0x000000020b0c7211 */ /* 0x000fe400078e08ff */
[----:B------:R-:W0:Y:S04]  /*4a40*/  LDS.128 R8, [R9+0xe400] ;  /* 0x00e4000009087984 */ /* 0x000e280000000c00 */
[----:B------:R-:W0:Y:S01]  /*4a50*/  LDS.128 R12, [R12+0xe400] ;  /* 0x00e400000c0c7984 */ /* 0x000e220000000c00 */
[----:B------:R-:W-:Y:S05]  /*4a60*/  @P3 BRA `(.L_x_15399) ;  /* 0x00000004006c3947 */ /* 0x000fea0003800000 */
[----:B------:R-:W-:Y:S01]  /*4a70*/  SHF.R.U32.HI R79, RZ, 0x10, R49 ;  /* 0x00000010ff4f7819 */ /* 0x000fe20000011631 */
[----:B0-----:R-:W-:Y:S01]  /*4a80*/  IMAD.U32 R43, R9, 0x10000, RZ ;  /* 0x00010000092b7824 */ /* 0x001fe200078e00ff */
[----:B-1----:R-:W-:Y:S01]  /*4a90*/  SHF.R.U32.HI R85, RZ, 0x10, R45 ;  /* 0x00000010ff557819 */ /* 0x002fe2000001162d */
[----:B------:R-:W-:Y:S01]  /*4aa0*/  IMAD.U32 R40, R8, 0x10000, RZ ;  /* 0x0001000008287824 */ /* 0x000fe200078e00ff */
[----:B------:R-:W-:Y:S02]  /*4ab0*/  PRMT R102, R102, 0x5410, R79 ;  /* 0x0000541066667816 */ /* 0x000fe4000000004f */
[----:B------:R-:W-:Y:S02]  /*4ac0*/  PRMT R98, R98, 0x5410, R85 ;  /* 0x0000541062627816 */ /* 0x000fe40000000055 */
[----:B------:R-:W-:Y:S02]  /*4ad0*/  SHF.R.U64 R78, R50, 0x10, R51 ;  /* 0x00000010324e7819 */ /* 0x000fe40000001233 */
[----:B------:R-:W-:Y:S01]  /*4ae0*/  SHF.R.U64 R90, R44, 0x10, R45 ;  /* 0x000000102c5a7819 */ /* 0x000fe2000000122d */
[----:B------:R-:W-:Y:S01]  /*4af0*/  IMAD.U32 R44, R13, 0x10000, RZ ;  /* 0x000100000d2c7824 */ /* 0x000fe200078e00ff */
[----:B----4-:R-:W-:Y:S01]  /*4b00*/  SHF.R.U64 R80, R48, 0x10, R49 ;  /* 0x0000001030507819 */ /* 0x010fe20000001231 */
[----:B------:R-:W-:Y:S01]  /*4b10*/  IMAD.U32 R49, R15, 0x10000, RZ ;  /* 0x000100000f317824 */ /* 0x000fe200078e00ff */
[----:B------:R-:W-:-:S02]  /*4b20*/  SHF.L.U32 R50, R102, 0x10, RZ ;  /* 0x0000001066327819 */ /* 0x000fc400000006ff */
[----:B------:R-:W-:Y:S02]  /*4b30*/  SHF.R.U32.HI R51, RZ, 0x10, R51 ;  /* 0x00000010ff337819 */ /* 0x000fe40000011633 */
[----:B------:R-:W-:Y:S01]  /*4b40*/  LOP3.LUT R45, R15, 0xffff0000, RZ, 0xc0, !PT ;  /* 0xffff00000f2d7812 */ /* 0x000fe200078ec0ff */
[----:B------:R-:W-:Y:S01]  /*4b50*/  IMAD.U32 R15, R98, 0x10000, RZ ;  /* 0x00010000620f7824 */ /* 0x000fe200078e00ff */
[----:B---3--:R-:W-:Y:S02]  /*4b60*/  SHF.R.U32.HI R81, RZ, 0x10, R47 ;  /* 0x00000010ff517819 */ /* 0x008fe4000001162f */
[----:B------:R-:W-:Y:S01]  /*4b70*/  PRMT R99, R99, 0x5410, R78 ;  /* 0x0000541063637816 */ /* 0x000fe2000000004e */
[-C--:B------:R-:W-:Y:S01]  /*4b80*/  FMUL.FTZ R78, R44, R50.reuse ;  /* 0x000000322c4e7220 */ /* 0x080fe20000410000 */
        /* <DEDUP_REMOVED lines=11> */
[----:B------:R-:W-:Y:S01]  /*4c40*/  FMUL.FTZ R81, R48, R79 ;  /* 0x0000004f30517220 */ /* 0x000fe20000410000 */
[----:B------:R-:W-:-:S02]  /*4c50*/  IMAD.U32 R47, R11, 0x10000, RZ ;  /* 0x000100000b2f7824 */ /* 0x000fc400078e00ff */
[----:B------:R-:W-:Y:S01]  /*4c60*/  FMUL.FTZ R85, R48, R51 ;  /* 0x0000003330557220 */ /* 0x000fe20000410000 */
[----:B------:R-:W-:Y:S01]  /*4c70*/  PRMT R101, R101, 0x5410, R80 ;  /* 0x0000541065657816 */ /* 0x000fe20000000050 */
[----:B------:R-:W-:Y:S01]  /*4c80*/  FMUL.FTZ R48, R49, R78 ;  /* 0x0000004e31307220 */ /* 0x000fe20000410000 */
[----:B------:R-:W-:Y:S01]  /*4c90*/  LOP3.LUT R46, R9, 0xffff0000, RZ, 0xc0, !PT ;  /* 0xffff0000092e7812 */ /* 0x000fe200078ec0ff */
[-C--:B------:R-:W-:Y:S01]  /*4ca0*/  FMUL.FTZ R49, R49, R50.reuse ;  /* 0x0000003231317220 */ /* 0x080fe20000410000 */
[----:B------:R-:W-:Y:S01]  /*4cb0*/  PRMT R97, R97, 0x5410, R90 ;  /* 0x0000541061617816 */ /* 0x000fe2000000005a */
[C---:B------:R-:W-:Y:S01]  /*4cc0*/  FFMA.FTZ R50, R47.reuse, R50, -R48 ;  /* 0x000000322f327223 */ /* 0x040fe20000010830 */
[----:B------:R-:W-:Y:S01]  /*4cd0*/  LOP3.LUT R100, R100, 0xffff0000, RZ, 0xc0, !PT ;  /* 0xffff000064647812 */ /* 0x000fe200078ec0ff */
[----:B------:R-:W-:Y:S01]  /*4ce0*/  IMAD.U32 R13, R12, 0x10000, RZ ;  /* 0x000100000c0d7824 */ /* 0x000fe200078e00ff */
[----:B------:R-:W-:Y:S01]  /*4cf0*/  LOP3.LUT R96, R96, 0xffff0000, RZ, 0xc0, !PT ;  /* 0xffff000060607812 */ /* 0x000fe200078ec0ff */
[----:B------:R-:W-:Y:S01]  /*4d00*/  FFMA.FTZ R78, R47, R78, R49 ;  /* 0x0000004e2f4e7223 */ /* 0x000fe20000010031 */
[----:B------:R-:W-:-:S02]  /*4d10*/  IMAD.U32 R48, R101, 0x10000, RZ ;  /* 0x0001000065307824 */ /* 0x000fc400078e00ff */
[C---:B------:R-:W-:Y:S01]  /*4d20*/  FFMA.FTZ R44, R46.reuse, R51, -R81 ;  /* 0x000000332e2c7223 */ /* 0x040fe20000010851 */
[----:B------:R-:W-:Y:S02]  /*4d30*/  IMAD.U32 R47, R97, 0x10000, RZ ;  /* 0x00010000612f7824 */ /* 0x000fe400078e00ff */
[----:B------:R-:W-:Y:S01]  /*4d40*/  FFMA.FTZ R46, R46, R79, R85 ;  /* 0x0000004f2e2e7223 */ /* 0x000fe20000010055 */
[C---:B------:R-:W-:Y:S01]  /*4d50*/  FMUL.FTZ R49, R45.reuse, R100 ;  /* 0x000000642d317220 */ /* 0x040fe20000410000 */
[----:B------:R-:W-:Y:S01]  /*4d60*/  FMUL.FTZ R79, R45, R96 ;  /* 0x000000602d4f7220 */ /* 0x000fe20000410000 */
[-C--:B------:R-:W-:Y:S01]  /*4d70*/  FMUL.FTZ R45, R13, R48.reuse ;  /* 0x000000300d2d7220 */ /* 0x080fe20000410000 */
[----:B------:R-:W-:Y:S01]  /*4d80*/  LOP3.LUT R42, R11, 0xffff0000, RZ, 0xc0, !PT ;  /* 0xffff00000b2a7812 */ /* 0x000fe200078ec0ff */
[-C--:B------:R-:W-:Y:S01]  /*4d90*/  FMUL.FTZ R13, R13, R47.reuse ;  /* 0x0000002f0d0d7220 */ /* 0x080fe20000410000 */
[----:B------:R-:W-:Y:S01]  /*4da0*/  LOP3.LUT R12, R12, 0xffff0000, RZ, 0xc0, !PT ;  /* 0xffff00000c0c7812 */ /* 0x000fe200078ec0ff */
[----:B------:R-:W-:Y:S01]  /*4db0*/  FFMA.FTZ R45, R40, R47, -R45 ;  /* 0x0000002f282d7223 */ /* 0x000fe2000001082d */
[----:B------:R-:W-:Y:S01]  /*4dc0*/  LOP3.LUT R101, R101, 0xffff0000, RZ, 0xc0, !PT ;  /* 0xffff000065657812 */ /* 0x000fe200078ec0ff */
[----:B------:R-:W-:Y:S01]  /*4dd0*/  IMAD.U32 R9, R10, 0x10000, RZ ;  /* 0x000100000a097824 */ /* 0x000fe200078e00ff */
[----:B------:R-:W-:Y:S01]  /*4de0*/  LOP3.LUT R97, R97, 0xffff0000, RZ, 0xc0, !PT ;  /* 0xffff000061617812 */ /* 0x000fe200078ec0ff */
[----:B------:R-:W-:Y:S01]  /*4df0*/  FFMA.FTZ R40, R40, R48, R13 ;  /* 0x0000003028287223 */ /* 0x000fe2000001000d */
[----:B------:R-:W-:Y:S01]  /*4e00*/  PRMT R95, R95, 0x5410, R86 ;  /* 0x000054105f5f7816 */ /* 0x000fe20000000056 */
[----:B------:R-:W-:Y:S01]  /*4e10*/  FFMA.FTZ R51, R42, R96, -R49 ;  /* 0x000000602a337223 */ /* 0x000fe20000010831 */
[----:B------:R-:W-:Y:S01]  /*4e20*/  LOP3.LUT R11, R10, 0xffff0000, RZ, 0xc0, !PT ;  /* 0xffff00000a0b7812 */ /* 0x000fe200078ec0ff */
[----:B------:R-:W-:Y:S01]  /*4e30*/  IMAD.U32 R10, R14, 0x10000, RZ ;  /* 0x000100000e0a7824 */ /* 0x000fe200078e00ff */
[----:B------:R-:W-:Y:S01]  /*4e40*/  LOP3.LUT R8, R8, 0xffff0000, RZ, 0xc0, !PT ;  /* 0xffff000008087812 */ /* 0x000fe200078ec0ff */
[C---:B------:R-:W-:Y:S01]  /*4e50*/  IMAD.U32 R13, R99.reuse, 0x10000, RZ ;  /* 0x00010000630d7824 */ /* 0x040fe200078e00ff */
[----:B------:R-:W-:Y:S01]  /*4e60*/  LOP3.LUT R14, R14, 0xffff0000, RZ, 0xc0, !PT ;  /* 0xffff00000e0e7812 */ /* 0x000fe200078ec0ff */
[C---:B------:R-:W-:Y:S01]  /*4e70*/  FMUL.FTZ R49, R12.reuse, R101 ;  /* 0x000000650c317220 */ /* 0x040fe20000410000 */
[----:B------:R-:W-:Y:S01]  /*4e80*/  FMUL.FTZ R47, R12, R97 ;  /* 0x000000610c2f7220 */ /* 0x000fe20000410000 */
[----:B------:R-:W-:Y:S01]  /*4e90*/  LOP3.LUT R99, R99, 0xffff0000, RZ, 0xc0, !PT ;  /* 0xffff000063637812 */ /* 0x000fe200078ec0ff */
[----:B------:R-:W-:-:S02]  /*4ea0*/  IMAD.U32 R12, R95, 0x10000, RZ ;  /* 0x000100005f0c7824 */ /* 0x000fc400078e00ff */
[----:B------:R-:W-:Y:S01]  /*4eb0*/  FFMA.FTZ R79, R42, R100, R79 ;  /* 0x000000642a4f7223 */ /* 0x000fe2000001004f */
[----:B------:R-:W-:Y:S01]  /*4ec0*/  LOP3.LUT R95, R95, 0xffff0000, RZ, 0xc0, !PT ;  /* 0xffff00005f5f7812 */ /* 0x000fe200078ec0ff */
[C---:B------:R-:W-:Y:S01]  /*4ed0*/  FFMA.FTZ R42, R8.reuse, R97, -R49 ;  /* 0x00000061082a7223 */ /* 0x040fe20000010831 */
[----:B------:R-:W-:Y:S01]  /*4ee0*/  FFMA.FTZ R47, R8, R101, R47 ;  /* 0x00000065082f7223 */ /* 0x000fe2000001002f */
[----:B------:R-:W-:Y:S01]  /*4ef0*/  FMUL.FTZ R8, R10, R13 ;  /* 0x0000000d0a087220 */ /* 0x000fe20000410000 */
        /* <DEDUP_REMOVED lines=16> */
[----:B------:R-:W-:Y:S02]  /*5000*/  F2FP.BF16.F32.PACK_AB R12, R47, R40 ;  /* 0x000000282f0c723e */ /* 0x000fe400000010ff */
[----:B------:R-:W-:-:S07]  /*5010*/  MOV R10, R95 ;  /* 0x0000005f000a7202 */ /* 0x000fce0000000f00 */
.L_x_15399:
[----:B------:R-:W-:Y:S05]  /*5020*/  BSYNC B1 ;  /* 0x0000000000017941 */ /* 0x000fea0003800000 */
.L_x_15398:
[----:B------:R-:W-:Y:S01]  /*5030*/  ISETP.GE.AND P3, PT, R41, R88, PT ;  /* 0x000000582900720c */ /* 0x000fe20003f66270 */
[----:B0-----:R0:W-:Y:S02]  /*5040*/  ST.E.128 desc[UR40][R36.64], R8 ;  /* 0x0000000824007985 */ /* 0x0011e4000c101d28 */
[----:B0-----:R-:W-:Y:S02]  /*5050*/  IMAD.MOV.U32 R8, RZ, RZ, R38 ;  /* 0x000000ffff087224 */ /* 0x001fe400078e0026 */
[----:B------:R-:W-:-:S08]  /*5060*/  IMAD.MOV.U32 R9, RZ, RZ, R39 ;  /* 0x000000ffff097224 */ /* 0x000fd000078e0027 */
[----:B------:R-:W-:Y:S05]  /*5070*/  @P3 BRA `(.L_x_15380) ;  /* 0x00000004001c3947 */ /* 0x000fea0003800000 */
[----:B------:R-:W-:-:S05]  /*5080*/  IMAD.WIDE R8, R41, 0x2, R8 ;  /* 0x0000000229087825 */ /* 0x000fca00078e0208 */
[----:B------:R0:W-:Y:S01]  /*5090*/  ST.E.128 desc[UR40][R8.64], R12 ;  /* 0x0000000c08007985 */ /* 0x0001e2000c101d28 */
[----:B------:R-:W-:Y:S05]  /*50a0*/  BRA `(.L_x_15380) ;  /* 0x0000000400107947 */ /* 0x000fea0003800000 */
.L_x_15361:
[----:B------:R-:W-:-:S13]  /*50b0*/  ISETP.NE.AND P5, PT, R156, 0x3, PT ;  /* 0x000000039c00780c */ /* 0x000fda0003fa5270 */
[----:B------:R-:W-:Y:S05]  /*50c0*/  @!P5 BRA `(.L_x_15400) ;  /* 0x000000000004d947 */ /* 0x000fea0003800000 */
[----:B------:R-:W-:Y:S01]  /*50d0*/  BPT.TRAP 0x1 ;  /* 0x000000040000795c */ /* 0x000fe20000300000 */
.L_x_15400:
[----:B------:R-:W-:Y:S01]  /*50e0*/  IMAD R69, R19, 0x8, R2 ;  /* 0x0000000813457824 */ /* 0x000fe200078e0202 */
[----:B------:R-:W-:Y:S01]  /*50f0*/  SHF.L.U32 R77, R157, 0x1f, RZ ;  /* 0x0000001f9d4d7819 */ /* 0x000fe200000006ff */
[----:B------:R-:W-:Y:S01]  /*5100*/  BSSY B1, `(.L_x_15401) ;  /* 0x0000004000017945 */ /* 0x000fe20003800000 */
[----:B------:R-:W-:Y:S02]  /*5110*/  SHF.R.S32.HI R74, RZ, 0x1f, R73 ;  /* 0x0000001fff4a7819 */ /* 0x000fe40000011449 */
[----:B------:R-:W0:Y:S02]  /*5120*/  SYNCS.PHASECHK.TRANS64.TRYWAIT P3, [R69+URZ+0x16890], R77 ;  /* 0x0168904d450075a7 */ /* 0x000e24000806017f */
[----:B0-----:R-:W-:Y:S05]  /*5130*/  @!P3 BRA `(.L_x_15402) ;  /* 0x000001580048b947 */ /* 0x001fea0003800000 */
.L_x_15629:
[----:B------:R-:W-:Y:S05]  /*5140*/  BSYNC B1 ;  /* 0x0000000000017941 */ /* 0x000fea0003800000 */
.L_x_15401:
        /* <DEDUP_REMOVED lines=27> */
.L_x_15633:
        /* <DEDUP_REMOVED lines=13> */
.L_x_15405:
[----:B------:R-:W-:Y:S05]  /*53d0*/  BSYNC B1 ;  /* 0x0000000000017941 */ /* 0x000fea0003800000 */
.L_x_15404:
[----:B------:R-:W-:-:S03]  /*53e0*/  UMOV UR4, 0xffffffff ;  /* 0xffffffff00047882 */ /* 0x000fc60000000000 */
[----:B------:R-:W-:Y:S05]  /*53f0*/  BRA.DIV UR4, `(.L_x_15406) ;  /* 0x0000015604f87947 */ /* 0x000fea000b800000 */
[----:B--2-4-:R2:W4:Y:S04]  /*5400*/  SHFL.IDX PT, R9, R38, 0x1, 0x1c1f ;  /* 0x003c1f0026097f89 */ /* 0x01452800000e0000 */
[----:B---3--:R2:W3:Y:S02]  /*5410*/  SHFL.IDX PT, R37, R36, 0x1, 0x1c1f ;  /* 0x003c1f0024257f89 */ /* 0x0084e400000e0000 */
.L_x_15637:
        /* <DEDUP_REMOVED lines=13> */
.L_x_15380:
[----:B------:R-:W-:Y:S05]  /*54f0*/  BSYNC B0 ;  /* 0x0000000000007941 */ /* 0x000fea0003800000 */
.L_x_15360:
        /* <DEDUP_REMOVED lines=11> */
[----:B------:R-:W-:-:S04]  /*55b0*/  @!P3 IADD3 R8, R69, 0x168a0, RZ ;  /* 0x000168a04508b810 */ /* 0x000fc80007ffe0ff */
[----:B------:R-:W-:-:S04]  /*55c0*/  @!P3 PRMT R8, RZ, 0x654, R8 ;  /* 0x00000654ff08b816 */ /* 0x000fc80000000008 */
[----:B------:R2:W-:Y:S01]  /*55d0*/  @!P3 SYNCS.ARRIVE.TRANS64.RED.A1T0 RZ, [R8+URZ], RZ ;  /* 0x000000ff08ffb9a7 */ /* 0x0005e2000810043f */
[----:B------:R-:W-:Y:S05]  /*55e0*/  @!P5 BRA `(.L_x_15408) ;  /* 0x000000000004d947 */ /* 0x000fea0003800000 */
[----:B------:R-:W-:Y:S01]  /*55f0*/  BPT.TRAP 0x1 ;  /* 0x000000040000795c */ /* 0x000fe20000300000 */
.L_x_15408:
[----:B------:R-:W-:Y:S05]  /*5600*/  BSYNC B0 ;  /* 0x0000000000007941 */ /* 0x000fea0003800000 */
.L_x_15407:
[----:B------:R-:W0:Y:S01]  /*5610*/  SYNCS.PHASECHK.TRANS64.TRYWAIT P4, [R69+URZ+0x168b0], R77 ;  /* 0x0168b04d450075a7 */ /* 0x000e22000808017f */
[----:B------:R-:W-:Y:S01]  /*5620*/  ULDC UR36, c[0x0][0x2f4] ;  /* 0x0000bd0000247ab9 */ /* 0x000fe20000000800 */
[----:B------:R-:W-:Y:S04]  /*5630*/  BSSY B0, `(.L_x_15409) ;  /* 0x0000002000007945 */ /* 0x000fe80003800000 */
[----:B0-----:R-:W-:Y:S05]  /*5640*/  @!P4 BRA `(.L_x_15410) ;  /* 0x0000015400b0c947 */ /* 0x001fea0003800000 */
.L_x_15638:
[----:B------:R-:W-:Y:S05]  /*5650*/  BSYNC B0 ;  /* 0x0000000000007941 */ /* 0x000fea0003800000 */
.L_x_15409:
        /* <DEDUP_REMOVED lines=18> */
[----:B-1----:R-:W-:-:S04]  /*5780*/  LEA R36, P4, R8, UR4, 0x1 ;  /* 0x0000000408247c11 */ /* 0x002fc8000f8808ff */
        /* <DEDUP_REMOVED lines=15> */
.L_x_15412:
[----:B------:R-:W-:Y:S05]  /*5880*/  BSYNC B0 ;  /* 0x0000000000007941 */ /* 0x000fea0003800000 */
.L_x_15411:
        /* <DEDUP_REMOVED lines=15> */
.L_x_15414:
[----:B------:R-:W-:Y:S05]  /*5980*/  BSYNC B0 ;  /* 0x0000000000007941 */ /* 0x000fea0003800000 */
.L_x_15413:
[----:B-1----:R-:W5:Y:S01]  /*5990*/  LDL R8, [R1+0x4] ;  /* 0x0000040001087983 */ /* 0x002f620000100800 */
[----:B0-----:R-:W-:Y:S02]  /*59a0*/  @!P3 VIADD R69, R69, 0x168c0 ;  /* 0x000168c04545b836 */ /* 0x001fe40000000000 */
        /* <DEDUP_REMOVED lines=16> */
[----:B---3--:R-:W0:Y:S01]  /*5ab0*/  S2R R9, SR_TID.X ;  /* 0x0000000000097919 */ /* 0x008e220000002100 */
[----:B------:R-:W-:Y:S02]  /*5ac0*/  PLOP3.LUT P0, PT, PT, PT, PT, 0x8, 0x0 ;  /* 0x000000000000781c */ /* 0x000fe40003f0e170 */
[----:B0-----:R-:W-:-:S04]  /*5ad0*/  SHF.R.U32.HI R9, RZ, 0x7, R9 ;  /* 0x00000007ff097819 */ /* 0x001fc80000011609 */
[----:B------:R-:W-:-:S13]  /*5ae0*/  ISETP.NE.AND P4, PT, R9, 0x1, PT ;  /* 0x000000010900780c */ /* 0x000fda0003f85270 */
[----:B------:R-:W-:Y:S06]  /*5af0*/  @!P4 BAR.ARV 0x9, 0x100 ;  /* 0x024400000000cb1d */ /* 0x000fec0000002000 */
.L_x_15355:
[----:B------:R-:W3:Y:S01]  /*5b00*/  LDL R5, [R1+0x24] ;  /* 0x0000240001057983 */ /* 0x000ee20000100800 */
        /* <DEDUP_REMOVED lines=15> */
[----:B------:R-:W-:Y:S02]  /*5c00*/  IMAD.MOV.U32 R25, RZ, RZ, RZ ;  /* 0x000000ffff197224 */ /* 0x000fe400078e00ff */
[----:B--2---:R-:W-:Y:S02]  /*5c10*/  IMAD.MOV.U32 R13, RZ, RZ, RZ ;  /* 0x000000ffff0d7224 */ /* 0x004fe400078e00ff */
[----:B------:R-:W-:Y:S01]  /*5c20*/  IMAD.MOV.U32 R90, RZ, RZ, RZ ;  /* 0x000000ffff5a7224 */ /* 0x000fe200078e00ff */
[----:B0-----:R-:W-:-:S13]  /*5c30*/  ISETP.NE.AND P1, PT, R0, 0x1, PT ;  /* 0x000000010000780c */ /* 0x001fda0003f25270 */
[----:B------:R-:W0:Y:S08]  /*5c40*/  @P1 LDC R3, c[0x0][0x44c] ;  /* 0x00011300ff031b82 */ /* 0x000e300000000800 */
[----:B------:R-:W1:Y:S01]  /*5c50*/  @P1 LDC R4, c[0x0][0x450] ;  /* 0x00011400ff041b82 */ /* 0x000e620000000800 */
[----:B---3--:R-:W-:-:S04]  /*5c60*/  VIADD R0, R5, 0xbf ;  /* 0x000000bf05007836 */ /* 0x008fc80000000000 */
[----:B0-----:R-:W-:-:S05]  /*5c70*/  @P1 IMAD.HI.U32 R3, R0, R3, RZ ;  /* 0x0000000300031227 */ /* 0x001fca00078e00ff */
[----:B-1----:R-:W-:Y:S02]  /*5c80*/  @P1 SHF.R.U32.HI R0, RZ, R4, R3 ;  /* 0x00000004ff001219 */ /* 0x002fe40000011603 */
[----:B------:R-:W-:-:S03]  /*5c90*/  PLOP3.LUT P1, PT, PT, PT, PT, 0x80, 0x0 ;  /* 0x000000000000781c */ /* 0x000fc60003f2f070 */
[----:B------:R-:W-:-:S05]  /*5ca0*/  IMAD.IADD R0, R83, 0x1, R0 ;  /* 0x0000000153007824 */ /* 0x000fca00078e0200 */
[----:B------:R-:W-:-:S04]  /*5cb0*/  SHF.R.S32.HI R3, RZ, 0x1f, R0 ;  /* 0x0000001fff037819 */ /* 0x000fc80000011400 */
[----:B------:R-:W-:Y:S02]  /*5cc0*/  LEA.HI R3, R3, R0, RZ, 0x7 ;  /* 0x0000000003037211 */ /* 0x000fe400078f38ff */
[----:B------:R-:W-:Y:S02]  /*5cd0*/  MOV R0, RZ ;  /* 0x000000ff00007202 */ /* 0x000fe40000000f00 */
        /* <DEDUP_REMOVED lines=8> */
.L_x_15416:
        /* <DEDUP_REMOVED lines=12> */
.L_x_15641:
[----:B------:R-:W1:Y:S01]  /*5e20*/  LDL R3, [R1+0x14] ;  /* 0x0000140001037983 */ /* 0x000e620000100800 */
[----:B------:R-:W-:Y:S01]  /*5e30*/  BSSY B6, `(.L_x_15419) ;  /* 0x000001b000067945 */ /* 0x000fe20003800000 */
[----:B-1----:R-:W-:-:S05]  /*5e40*/  IMAD.HI R0, R3, 0x55555556, RZ ;  /* 0x5555555603007827 */ /* 0x002fca00078e02ff */
[----:B------:R-:W-:-:S05]  /*5e50*/  LEA.HI R0, R0, R0, RZ, 0x1 ;  /* 0x0000000000007211 */ /* 0x000fca00078f08ff */
[----:B------:R-:W-:Y:S01]  /*5e60*/  IMAD R0, R0, -0x3, R3 ;  /* 0xfffffffd00007824 */ /* 0x000fe200078e0203 */
[----:B------:R-:W-:-:S04]  /*5e70*/  IADD3 R3, R2, 0x8400, RZ ;  /* 0x0000840002037810 */ /* 0x000fc80007ffe0ff */
[----:B------:R-:W-:Y:S01]  /*5e80*/  LOP3.LUT P0, RZ, R3, 0x3ff, RZ, 0xc0, !PT ;  /* 0x000003ff03ff7812 */ /* 0x000fe2000780c0ff */
[----:B------:R-:W-:-:S03]  /*5e90*/  IMAD R0, R0, 0x2000, R3 ;  /* 0x0000200000007824 */ /* 0x000fc600078e0203 */
[----:B------:R-:W-:Y:S02]  /*5ea0*/  P2R R25, PR, RZ, 0x1 ;  /* 0x00000001ff197803 */ /* 0x000fe40000000000 */
[----:B------:R-:W-:-:S04]  /*5eb0*/  SHF.R.U32.HI R0, RZ, 0x4, R0 ;  /* 0x00000004ff007819 */ /* 0x000fc80000011600 */
[----:B------:R-:W-:-:S03]  /*5ec0*/  LOP3.LUT R30, R0, 0x3fff, RZ, 0xc0, !PT ;  /* 0x00003fff001e7812 */ /* 0x000fc600078ec0ff */
[----:B------:R-:W-:Y:S05]  /*5ed0*/  @!P0 BRA `(.L_x_15420) ;  /* 0x0000000000408947 */ /* 0x000fea0003800000 */
[----:B------:R-:W-:Y:S01]  /*5ee0*/  MOV R0, 0x0 ;  /* 0x0000000000007802 */ /* 0x000fe20000000f00 */
[----:B------:R-:W-:Y:S01]  /*5ef0*/  ULDC.64 UR4, c[0x4][0x138] ;  /* 0x01004e0000047ab9 */ /* 0x000fe20000000a00 */
[----:B------:R-:W-:Y:S01]  /*5f00*/  ULDC.64 UR6, c[0x4][0x140] ;  /* 0x0100500000067ab9 */ /* 0x000fe20000000a00 */
[----:B------:R-:W-:Y:S01]  /*5f10*/  IMAD.U32 R4, RZ, RZ, UR4 ;  /* 0x00000004ff047e24 */ /* 0x000fe2000f8e00ff */
[----:B0-----:R0:W1:Y:S01]  /*5f20*/  LDC.64 R14, c[0x4][R0] ;  /* 0x01000000000e7b82 */ /* 0x0010620000000a00 */
        /* <DEDUP_REMOVED lines=10> */
[----:B-1--45:R-:W-:Y:S05]  /*5fd0*/  CALL.ABS.NOINC R14 ;  /* 0x000000000e007343 */ /* 0x032fea0003c00000 */
.L_x_15420:
[----:B------:R-:W-:Y:S05]  /*5fe0*/  BSYNC B6 ;  /* 0x0000000000067941 */ /* 0x000fea0003800000 */
.L_x_15419:
        /* <DEDUP_REMOVED lines=13> */
.L_x_15424:
[----:B--2---:R2:W3:Y:S02]  /*60c0*/  SYNCS.PHASECHK.TRANS64.TRYWAIT P0, [R2+URZ+0x16800], R3 ;  /* 0x01680003020075a7 */ /* 0x0044e4000800017f */
[----:B---3--:R-:W-:Y:S05]  /*60d0*/  @!P0 NANOSLEEP.SYNCS 0x989680 ;  /* 0x009896800000895d */ /* 0x008fea0003900000 */
[----:B------:R-:W3:Y:S02]  /*60e0*/  @!P0 SYNCS.PHASECHK.TRANS64 P0, [R2+URZ+0x16800], R3 ;  /* 0x01680003020085a7 */ /* 0x000ee4000800007f */
[----:B---3--:R-:W-:Y:S05]  /*60f0*/  @!P0 BRA `(.L_x_15424) ;  /* 0xfffffffc00f08947 */ /* 0x008fea000383ffff */
.L_x_15423:
[----:B------:R-:W-:Y:S05]  /*6100*/  BSYNC B0 ;  /* 0x0000000000007941 */ /* 0x000fea0003800000 */
.L_x_15422:
[----:B------:R-:W-:Y:S05]  /*6110*/  BRA `(.L_x_15425) ;  /* 0x00000030003c7947 */ /* 0x000fea0003800000 */
.L_x_15421:
        /* <DEDUP_REMOVED lines=29> */
[----:B-1--4-:R-:W-:Y:S05]  /*62f0*/  CALL.ABS.NOINC R14 ;  /* 0x000000000e007343 */ /* 0x012fea0003c00000 */
.L_x_15427:
[----:B------:R-:W-:Y:S05]  /*6300*/  BSYNC B6 ;  /* 0x0000000000067941 */ /* 0x000fea0003800000 */
.L_x_15426:
[----:B------:R-:W2:Y:S01]  /*6310*/  LDL R20, [R1+0x24] ;  /* 0x0000240001147983 */ /* 0x000ea20000100800 */
[----:B------:R-:W-:Y:S01]  /*6320*/  ULDC.U8 UR4, c[0x0][0x410] ;  /* 0x0001040000047ab9 */ /* 0x000fe20000000000 */
[----:B------:R-:W-:Y:S01]  /*6330*/  BSSY B0, `(.L_x_15428) ;  /* 0x00002e5000007945 */ /* 0x000fe20003800000 */
[----:B------:R-:W-:Y:S01]  /*6340*/  ISETP.NE.AND P0, PT, RZ, UR4, PT ;  /* 0x00000004ff007c0c */ /* 0x000fe2000bf05270 */
[----:B--2---:R-:W-:-:S12]  /*6350*/  IMAD.IADD R41, R23, 0x1, R20 ;  /* 0x0000000117297824 */ /* 0x004fd800078e0214 */
[----:B------:R-:W-:Y:S05]  /*6360*/  @!P0 BRA `(.L_x_15429) ;  /* 0x0000001400f08947 */ /* 0x000fea0003800000 */
[----:B------:R-:W1:Y:S01]  /*6370*/  LDC R32, c[0x0][0x448] ;  /* 0x00011200ff207b82 */ /* 0x000e620000000800 */
[----:B------:R-:W2:Y:S01]  /*6380*/  S2R R20, SR_TID.X ;  /* 0x0000000000147919 */ /* 0x000ea20000002100 */
[----:B------:R-:W-:Y:S01]  /*6390*/  ULDC.64 UR4, c[0x0][0x3f8] ;  /* 0x0000fe0000047ab9 */ /* 0x000fe20000000a00 */
[----:B------:R-:W-:Y:S01]  /*63a0*/  MOV R9, R29 ;  /* 0x0000001d00097202 */ /* 0x000fe20000000f00 */
[----:B------:R-:W-:Y:S01]  /*63b0*/  ULDC.64 UR6, c[0x0][0x408] ;  /* 0x0001020000067ab9 */ /* 0x000fe20000000a00 */
[----:B------:R-:W-:Y:S02]  /*63c0*/  IMAD.MOV.U32 R8, RZ, RZ, R26 ;  /* 0x000000ffff087224 */ /* 0x000fe400078e001a */
[----:B------:R-:W-:Y:S02]  /*63d0*/  IMAD.MOV.U32 R10, RZ, RZ, R24 ;  /* 0x000000ffff0a7224 */ /* 0x000fe400078e0018 */
[----:B------:R-:W-:Y:S01]  /*63e0*/  IMAD.MOV.U32 R11, RZ, RZ, R31 ;  /* 0x000000ffff0b7224 */ /* 0x000fe200078e001f */
[----:B-1----:R-:W-:Y:S01]  /*63f0*/  ISETP.NE.AND P0, PT, R32, 0x1, PT ;  /* 0x000000012000780c */ /* 0x002fe20003f05270 */
[----:B--2---:R-:W-:-:S12]  /*6400*/  VIADD R21, R20, 0xffffff80 ;  /* 0xffffff8014157836 */ /* 0x004fd80000000000 */
[----:B------:R-:W1:Y:S01]  /*6410*/  @P0 LDC R0, c[0x0][0x44c] ;  /* 0x00011300ff000b82 */ /* 0x000e620000000800 */
[----:B------:R-:W-:-:S04]  /*6420*/  SHF.R.S32.HI R20, RZ, 0x1f, R21 ;  /* 0x0000001fff147819 */ /* 0x000fc80000011415 */
[----:B------:R-:W-:-:S03]  /*6430*/  LEA.HI R20, R20, R21, RZ, 0x2 ;  /* 0x0000001514147211 */ /* 0x000fc600078f10ff */
[----:B------:R-:W2:Y:S01]  /*6440*/  @P0 LDC R5, c[0x0][0x450] ;  /* 0x00011400ff050b82 */ /* 0x000ea20000000800 */
[----:B------:R-:W-:-:S05]  /*6450*/  LOP3.LUT R20, R20, 0xfffffffc, RZ, 0xc0, !PT ;  /* 0xfffffffc14147812 */ /* 0x000fca00078ec0ff */
[----:B------:R-:W-:-:S04]  /*6460*/  IMAD.IADD R20, R21, 0x1, -R20 ;  /* 0x0000000115147824 */ /* 0x000fc800078e0a14 */
[----:B------:R-:W-:-:S04]  /*6470*/  IMAD R3, R20, 0x60, R41 ;  /* 0x0000006014037824 */ /* 0x000fc800078e0229 */
        /* <DEDUP_REMOVED lines=21> */
[----:B------:R1:W1:Y:S04]  /*65d0*/  SHFL.IDX PT, R5, R8, RZ, 0x1c1f ;  /* 0x001c1fff08057589 */ /* 0x00026800000e0000 */
[----:B0-----:R0:W0:Y:S02]  /*65e0*/  SHFL.IDX PT, R14, R7, RZ, 0x1c1f ;  /* 0x001c1fff070e7589 */ /* 0x00102400000e0000 */
.L_x_15647:
[----:B------:R-:W5:Y:S01]  /*65f0*/  LDL R9, [R1+0x10] ;  /* 0x0000100001097983 */ /* 0x000f620000100800 */
[----:B------:R-:W-:Y:S01]  /*6600*/  BSSY B1, `(.L_x_15431) ;  /* 0x0000020000017945 */ /* 0x000fe20003800000 */
[----:B------:R-:W-:Y:S02]  /*6610*/  CS2R R34, SRZ ;  /* 0x0000000000227805 */ /* 0x000fe4000001ff00 */
[----:B------:R-:W-:Y:S02]  /*6620*/  CS2R R20, SRZ ;  /* 0x0000000000147805 */ /* 0x000fe4000001ff00 */
[----:B------:R-:W-:Y:S02]  /*6630*/  CS2R R28, SRZ ;  /* 0x00000000001c7805 */ /* 0x000fe4000001ff00 */
[----:B------:R-:W-:Y:S01]  /*6640*/  CS2R R24, SRZ ;  /* 0x0000000000187805 */ /* 0x000fe2000001ff00 */
[----:B-----5:R-:W-:-:S05]  /*6650*/  IMAD R32, R9, R32, RZ ;  /* 0x0000002009207224 */ /* 0x020fca00078e02ff */
[----:B------:R-:W-:-:S13]  /*6660*/  ISETP.GE.AND P0, PT, R41, R32, PT ;  /* 0x000000202900720c */ /* 0x000fda0003f06270 */
[----:B------:R-:W-:Y:S05]  /*6670*/  @P0 BRA `(.L_x_15432) ;  /* 0x0000000000600947 */ /* 0x000fea0003800000 */
[----:B------:R-:W4:Y:S01]  /*6680*/  LDL R9, [R1] ;  /* 0x0000000001097983 */ /* 0x000f220000100800 */
[----:B------:R-:W-:-:S03]  /*6690*/  ULDC UR4, c[0x0][0x3f4] ;  /* 0x0000fd0000047ab9 */ /* 0x000fc60000000800 */
[----:B------:R-:W4:Y:S01]  /*66a0*/  LDL R12, [R1+0x5c] ;  /* 0x00005c00010c7983 */ /* 0x000f220000100800 */
[----:B------:R-:W-:Y:S01]  /*66b0*/  ISETP.GE.AND P2, PT, R152, UR4, PT ;  /* 0x0000000498007c0c */ /* 0x000fe2000bf46270 */
[----:B---3--:R-:W-:Y:S02]  /*66c0*/  IMAD.MOV.U32 R10, RZ, RZ, R0 ;  /* 0x000000ffff0a7224 */ /* 0x008fe400078e0000 */
[----:B--2---:R-:W-:Y:S02]  /*66d0*/  IMAD.MOV.U32 R11, RZ, RZ, R3 ;  /* 0x000000ffff0b7224 */ /* 0x004fe400078e0003 */
[----:B-1----:R-:W-:Y:S01]  /*66e0*/  IMAD.MOV.U32 R15, RZ, RZ, R5 ;  /* 0x000000ffff0f7224 */ /* 0x002fe200078e0005 */
[----:B------:R-:W-:Y:S02]  /*66f0*/  CS2R R28, SRZ ;  /* 0x00000000001c7805 */ /* 0x000fe4000001ff00 */
[----:B------:R-:W-:Y:S02]  /*6700*/  CS2R R34, SRZ ;  /* 0x0000000000227805 */ /* 0x000fe4000001ff00 */
[----:B------:R-:W-:-:S03]  /*6710*/  CS2R R24, SRZ ;  /* 0x0000000000187805 */ /* 0x000fc6000001ff00 */
[----:B------:R-:W-:-:S05]  /*6720*/  @!P2 IMAD.WIDE R10, R152, 0x2, R10 ;  /* 0x00000002980aa825 */ /* 0x000fca00078e020a */
[----:B------:R1:W5:Y:S01]  /*6730*/  @!P2 LD.E.64 R28, desc[UR40][R10.64] ;  /* 0x000000280a1ca980 */ /* 0x000362000c101b00 */
[----:B----4-:R-:W-:-:S13]  /*6740*/  ISETP.GE.AND P3, PT, R9, UR4, PT ;  /* 0x0000000409007c0c */ /* 0x010fda000bf66270 */
[C---:B------:R-:W-:Y:S01]  /*6750*/  @!P3 IMAD.SHL.U32 R37, R9.reuse, 0x2, RZ ;  /* 0x000000020925b824 */ /* 0x040fe200078e00ff */
[----:B------:R-:W-:-:S04]  /*6760*/  @!P3 SHF.L.U64.HI R20, R9, 0x1, R12 ;  /* 0x000000010914b819 */ /* 0x000fc8000001020c */
[-C--:B0-----:R-:W-:Y:S02]  /*6770*/  @!P3 IADD3 R36, P1, R14, R37.reuse, RZ ;  /* 0x000000250e24b210 */ /* 0x081fe40007f3e0ff */
[----:B------:R-:W-:Y:S01]  /*6780*/  @!P3 IADD3 R26, P0, R0, R37, RZ ;  /* 0x00000025001ab210 */ /* 0x000fe20007f1e0ff */
[----:B------:R-:W-:-:S03]  /*6790*/  @!P2 IMAD.WIDE R12, R152, 0x2, R14 ;  /* 0x00000002980ca825 */ /* 0x000fc600078e020e */
[----:B------:R-:W-:Y:S01]  /*67a0*/  @!P3 IADD3.X R27, R3, R20, RZ, P0, !PT ;  /* 0x00000014031bb210 */ /* 0x000fe200007fe4ff */
[----:B------:R-:W-:Y:S01]  /*67b0*/  @!P3 IMAD.X R37, R5, 0x1, R20, P1 ;  /* 0x000000010525b824 */ /* 0x000fe200008e0614 */
[----:B------:R-:W-:Y:S01]  /*67c0*/  CS2R R20, SRZ ;  /* 0x0000000000147805 */ /* 0x000fe2000001ff00 */
[----:B------:R1:W5:Y:S04]  /*67d0*/  @!P2 LD.E.64 R34, desc[UR40][R12.64] ;  /* 0x000000280c22a980 */ /* 0x000368000c101b00 */
[----:B------:R1:W5:Y:S04]  /*67e0*/  @!P3 LD.E.64 R24, desc[UR40][R26.64] ;  /* 0x000000281a18b980 */ /* 0x000368000c101b00 */
[----:B------:R1:W5:Y:S02]  /*67f0*/  @!P3 LD.E.64 R20, desc[UR40][R36.64] ;  /* 0x000000282414b980 */ /* 0x000364000c101b00 */
.L_x_15432:
[----:B------:R-:W-:Y:S05]  /*6800*/  BSYNC B1 ;  /* 0x0000000000017941 */ /* 0x000fea0003800000 */
.L_x_15431:
[----:B---3-5:R-:W-:Y:S01]  /*6810*/  IMAD.MOV.U32 R0, RZ, RZ, R34 ;  /* 0x000000ffff007224 */ /* 0x028fe200078e0022 */
[----:B------:R-:W-:Y:S01]  /*6820*/  UMOV UR4, 0xffffffff ;  /* 0xffffffff00047882 */ /* 0x000fe20000000000 */
[----:B--2---:R-:W-:Y:S01]  /*6830*/  IMAD.MOV.U32 R3, RZ, RZ, R35 ;  /* 0x000000ffff037224 */ /* 0x004fe200078e0023 */
[----:B-1----:R-:W-:Y:S01]  /*6840*/  CS2R R26, SRZ ;  /* 0x00000000001a7805 */ /* 0x002fe2000001ff00 */
        /* <DEDUP_REMOVED lines=14> */
[----:B------:R1:W2:Y:S04]  /*6930*/  SHFL.IDX PT, R3, R6, 0x1, 0x1c1f ;  /* 0x003c1f0006037f89 */ /* 0x0002a800000e0000 */
[----:B------:R1:W3:Y:S04]  /*6940*/  SHFL.IDX PT, R0, R4, 0x1, 0x1c1f ;  /* 0x003c1f0004007f89 */ /* 0x0002e800000e0000 */
[----:B------:R1:W1:Y:S04]  /*6950*/  SHFL.IDX PT, R5, R8, 0x1, 0x1c1f ;  /* 0x003c1f0008057f89 */ /* 0x00026800000e0000 */
[----:B0-----:R0:W0:Y:S02]  /*6960*/  SHFL.IDX PT, R14, R7, 0x1, 0x1c1f ;  /* 0x003c1f00070e7f89 */ /* 0x00102400000e0000 */
.L_x_15653:
[----:B-1----:R-:W5:Y:S04]  /*6970*/  LDL R6, [R1+0x54] ;  /* 0x0000540001067983 */ /* 0x002f680000100800 */
[----:B------:R-:W4:Y:S01]  /*6980*/  LDL R42, [R1+0x30] ;  /* 0x00003000012a7983 */ /* 0x000f220000100800 */
[----:B------:R-:W-:Y:S01]  /*6990*/  VIADD R41, R41, 0x60 ;  /* 0x0000006029297836 */ /* 0x000fe20000000000 */
[----:B------:R-:W-:Y:S01]  /*69a0*/  BSSY B1, `(.L_x_15434) ;  /* 0x0000023000017945 */ /* 0x000fe20003800000 */
[----:B------:R-:W-:Y:S02]  /*69b0*/  CS2R R10, SRZ ;  /* 0x00000000000a7805 */ /* 0x000fe4000001ff00 */
[----:B------:R-:W-:Y:S02]  /*69c0*/  CS2R R12, SRZ ;  /* 0x00000000000c7805 */ /* 0x000fe4000001ff00 */
[----:B------:R-:W-:-:S02]  /*69d0*/  CS2R R8, SRZ ;  /* 0x0000000000087805 */ /* 0x000fc4000001ff00 */
[----:B------:R-:W-:Y:S02]  /*69e0*/  ISETP.GE.AND P0, PT, R41, R32, PT ;  /* 0x000000202900720c */ /* 0x000fe40003f06270 */
[----:B-----5:R-:W-:-:S04]  /*69f0*/  LEA.HI R4, R6, R6, RZ, 0x1 ;  /* 0x0000000606047211 */ /* 0x020fc800078f08ff */
[----:B------:R-:W-:Y:S01]  /*6a00*/  LOP3.LUT R4, R4, 0xfffffffe, RZ, 0xc0, !PT ;  /* 0xfffffffe04047812 */ /* 0x000fe200078ec0ff */
[----:B----4-:R-:W-:-:S04]  /*6a10*/  IMAD.SHL.U32 R31, R42, 0x40, RZ ;  /* 0x000000402a1f7824 */ /* 0x010fc800078e00ff */
[----:B------:R-:W-:-:S05]  /*6a20*/  IMAD.IADD R4, R6, 0x1, -R4 ;  /* 0x0000000106047824 */ /* 0x000fca00078e0a04 */
[----:B------:R-:W-:Y:S01]  /*6a30*/  SHF.L.U32 R41, R4, 0x1f, RZ ;  /* 0x0000001f04297819 */ /* 0x000fe200000006ff */
[----:B------:R-:W-:Y:S06]  /*6a40*/  @P0 BRA `(.L_x_15435) ;  /* 0x0000000000600947 */ /* 0x000fec0003800000 */
[----:B------:R-:W4:Y:S01]  /*6a50*/  LDL R15, [R1] ;  /* 0x00000000010f7983 */ /* 0x000f220000100800 */
[----:B------:R-:W-:-:S03]  /*6a60*/  ULDC UR4, c[0x0][0x3f4] ;  /* 0x0000fd0000047ab9 */ /* 0x000fc60000000800 */
[----:B------:R-:W4:Y:S01]  /*6a70*/  LDL R36, [R1+0x5c] ;  /* 0x00005c0001247983 */ /* 0x000f220000100800 */
[----:B------:R-:W-:Y:S01]  /*6a80*/  ISETP.GE.AND P2, PT, R152, UR4, PT ;  /* 0x0000000498007c0c */ /* 0x000fe2000bf46270 */
[----:B---3--:R-:W-:Y:S02]  /*6a90*/  IMAD.MOV.U32 R6, RZ, RZ, R0 ;  /* 0x000000ffff067224 */ /* 0x008fe400078e0000 */
[----:B0-2---:R-:W-:Y:S01]  /*6aa0*/  IMAD.MOV.U32 R7, RZ, RZ, R3 ;  /* 0x000000ffff077224 */ /* 0x005fe200078e0003 */
[----:B------:R-:W-:Y:S02]  /*6ab0*/  CS2R R12, SRZ ;  /* 0x00000000000c7805 */ /* 0x000fe4000001ff00 */
[----:B------:R-:W-:-:S07]  /*6ac0*/  CS2R R26, SRZ ;  /* 0x00000000001a7805 */ /* 0x000fce000001ff00 */
[----:B------:R-:W-:-:S05]  /*6ad0*/  @!P2 IMAD.WIDE R6, R152, 0x2, R6 ;  /* 0x000000029806a825 */ /* 0x000fca00078e0206 */
[----:B------:R1:W5:Y:S01]  /*6ae0*/  @!P2 LD.E.64 R12, desc[UR40][R6.64] ;  /* 0x00000028060ca980 */ /* 0x000362000c101b00 */
[----:B----4-:R-:W-:-:S13]  /*6af0*/  ISETP.GE.AND P3, PT, R15, UR4, PT ;  /* 0x000000040f007c0c */ /* 0x010fda000bf66270 */
[C---:B------:R-:W-:Y:S01]  /*6b00*/  @!P3 IMAD.SHL.U32 R9, R15.reuse, 0x2, RZ ;  /* 0x000000020f09b824 */ /* 0x040fe200078e00ff */
[----:B------:R-:W-:Y:S01]  /*6b10*/  @!P3 SHF.L.U64.HI R10, R15, 0x1, R36 ;  /* 0x000000010f0ab819 */ /* 0x000fe20000010224 */
[----:B------:R-:W-:-:S03]  /*6b20*/  IMAD.MOV.U32 R15, RZ, RZ, R5 ;  /* 0x000000ffff0f7224 */ /* 0x000fc600078e0005 */
[-C--:B------:R-:W-:Y:S02]  /*6b30*/  @!P3 IADD3 R36, P0, R0, R9.reuse, RZ ;  /* 0x000000090024b210 */ /* 0x080fe40007f1e0ff */
[----:B------:R-:W-:Y:S02]  /*6b40*/  @!P3 IADD3 R4, P1, R14, R9, RZ ;  /* 0x000000090e04b210 */ /* 0x000fe40007f3e0ff */
[----:B------:R-:W-:Y:S01]  /*6b50*/  CS2R R8, SRZ ;  /* 0x0000000000087805 */ /* 0x000fe2000001ff00 */
[----:B------:R-:W-:Y:S01]  /*6b60*/  @!P3 IMAD.X R37, R3, 0x1, R10, P0 ;  /* 0x000000010325b824 */ /* 0x000fe200000e060a */
[----:B------:R-:W-:Y:S02]  /*6b70*/  @!P3 IADD3.X R5, R5, R10, RZ, P1, !PT ;  /* 0x0000000a0505b210 */ /* 0x000fe40000ffe4ff */
[----:B------:R-:W-:Y:S01]  /*6b80*/  CS2R R10, SRZ ;  /* 0x00000000000a7805 */ /* 0x000fe2000001ff00 */
[----:B------:R-:W-:Y:S01]  /*6b90*/  @!P2 IMAD.WIDE R14, R152, 0x2, R14 ;  /* 0x00000002980ea825 */ /* 0x000fe200078e020e */
[----:B------:R1:W5:Y:S04]  /*6ba0*/  @!P3 LD.E.64 R8, desc[UR40][R36.64] ;  /* 0x000000282408b980 */ /* 0x000368000c101b00 */
[----:B------:R1:W5:Y:S04]  /*6bb0*/  @!P2 LD.E.64 R26, desc[UR40][R14.64] ;  /* 0x000000280e1aa980 */ /* 0x000368000c101b00 */
[----:B------:R1:W5:Y:S02]  /*6bc0*/  @!P3 LD.E.64 R10, desc[UR40][R4.64] ;  /* 0x00000028040ab980 */ /* 0x000364000c101b00 */
.L_x_15435:
[----:B------:R-:W-:Y:S05]  /*6bd0*/  BSYNC B1 ;  /* 0x0000000000017941 */ /* 0x000fea0003800000 */
.L_x_15434:
[----:B01----:R-:W0:Y:S01]  /*6be0*/  S2R R7, SR_TID.X ;  /* 0x0000000000077919 */ /* 0x003e220000002100 */
[----:B------:R-:W1:Y:S01]  /*6bf0*/  SYNCS.PHASECHK.TRANS64.TRYWAIT P0, [R2+URZ+0x16800], R41 ;  /* 0x01680029020075a7 */ /* 0x000e62000800017f */
[----:B------:R-:W-:Y:S01]  /*6c00*/  LOP3.LUT R31, R31, 0x1c0, RZ, 0xc0, !PT ;  /* 0x000001c01f1f7812 */ /* 0x000fe200078ec0ff */
[----:B--2--5:R-:W-:Y:S01]  /*6c10*/  IMAD.MOV.U32 R3, RZ, RZ, R26 ;  /* 0x000000ffff037224 */ /* 0x024fe200078e001a */
[----:B------:R-:W-:Y:S01]  /*6c20*/  BSSY B1, `(.L_x_15436) ;  /* 0x000001f000017945 */ /* 0x000fe20003800000 */
[----:B------:R-:W-:Y:S01]  /*6c30*/  IMAD.MOV.U32 R4, RZ, RZ, R10 ;  /* 0x000000ffff047224 */ /* 0x000fe200078e000a */
[----:B---3--:R-:W-:Y:S01]  /*6c40*/  LOP3.LUT R0, R31, 0x18, R16, 0xf8, !PT ;  /* 0x000000181f007812 */ /* 0x008fe200078ef810 */
[----:B------:R-:W-:Y:S01]  /*6c50*/  IMAD R14, R33, -0xc0, R32 ;  /* 0xffffff40210e7824 */ /* 0x000fe200078e0220 */
[----:B------:R-:W-:Y:S01]  /*6c60*/  SHF.R.U32.HI R31, RZ, 0x3, R31 ;  /* 0x00000003ff1f7819 */ /* 0x000fe2000001161f */
[----:B------:R-:W-:Y:S01]  /*6c70*/  IMAD.MOV.U32 R5, RZ, RZ, R11 ;  /* 0x000000ffff057224 */ /* 0x000fe200078e000b */
[----:B------:R-:W-:Y:S01]  /*6c80*/  PRMT R37, R3, 0x7610, R37 ;  /* 0x0000761003257816 */ /* 0x000fe20000000025 */
[----:B------:R-:W-:Y:S01]  /*6c90*/  IMAD.MOV.U32 R3, RZ, RZ, R27 ;  /* 0x000000ffff037224 */ /* 0x000fe200078e001b */
[----:B------:R-:W-:Y:S01]  /*6ca0*/  LOP3.LUT R0, R0, R31, RZ, 0x3c, !PT ;  /* 0x0000001f00007212 */ /* 0x000fe200078e3cff */
[----:B------:R-:W-:Y:S01]  /*6cb0*/  IMAD.MOV.U32 R6, RZ, RZ, R12 ;  /* 0x000000ffff067224 */ /* 0x000fe200078e000c */
[----:B------:R-:W-:-:S02]  /*6cc0*/  PRMT R15, R4, 0x7610, R15 ;  /* 0x00007610040f7816 */ /* 0x000fc4000000000f */
[----:B------:R-:W-:Y:S02]  /*6cd0*/  PRMT R36, R3, 0x7610, R36 ;  /* 0x0000761003247816 */ /* 0x000fe40000000024 */
[----:B------:R-:W-:Y:S02]  /*6ce0*/  MOV R4, R8 ;  /* 0x0000000800047202 */ /* 0x000fe40000000f00 */
[----:B------:R-:W-:Y:S02]  /*6cf0*/  VIMNMX R14, R14, 0xc0, PT ;  /* 0x000000c00e0e7848 */ /* 0x000fe40003fe0100 */
[----:B------:R-:W-:Y:S01]  /*6d00*/  PRMT R31, R5, 0x7610, R31 ;  /* 0x00007610051f7816 */ /* 0x000fe2000000001f */
[----:B------:R-:W-:Y:S01]  /*6d10*/  IMAD.MOV.U32 R5, RZ, RZ, R9 ;  /* 0x000000ffff057224 */ /* 0x000fe200078e0009 */
[----:B------:R-:W-:Y:S02]  /*6d20*/  PRMT R32, R4, 0x7610, R32 ;  /* 0x0000761004207816 */ /* 0x000fe40000000020 */
[----:B------:R-:W-:-:S02]  /*6d30*/  PRMT R40, R6, 0x7610, R40 ;  /* 0x0000761006287816 */ /* 0x000fc40000000028 */
[----:B------:R-:W-:Y:S02]  /*6d40*/  LOP3.LUT P2, RZ, R42, 0x4, RZ, 0xc0, !PT ;  /* 0x000000042aff7812 */ /* 0x000fe4000784c0ff */
[----:B------:R-:W-:Y:S01]  /*6d50*/  ISETP.GE.AND P1, PT, R23, R14, PT ;  /* 0x0000000e1700720c */ /* 0x000fe20003f26270 */
[----:B0-----:R-:W-:-:S05]  /*6d60*/  VIADD R44, R7, 0xffffff80 ;  /* 0xffffff80072c7836 */ /* 0x001fca0000000000 */
[----:B------:R-:W-:-:S04]  /*6d70*/  SHF.R.S32.HI R7, RZ, 0x1f, R44 ;  /* 0x0000001fff077819 */ /* 0x000fc8000001142c */
[----:B------:R-:W-:-:S04]  /*6d80*/  LEA.HI R7, R7, R44, RZ, 0x5 ;  /* 0x0000002c07077211 */ /* 0x000fc800078f28ff */
[----:B------:R-:W-:-:S05]  /*6d90*/  SHF.R.S32.HI R7, RZ, 0x5, R7 ;  /* 0x00000005ff077819 */ /* 0x000fca0000011407 */
[----:B------:R-:W-:Y:S02]  /*6da0*/  IMAD R3, R7, 0x200, R0 ;  /* 0x0000020007037824 */ /* 0x000fe400078e0200 */
[----:B------:R-:W-:Y:S02]  /*6db0*/  IMAD.MOV.U32 R0, RZ, RZ, R13 ;  /* 0x000000ffff007224 */ /* 0x000fe400078e000d */
[----:B------:R-:W-:-:S03]  /*6dc0*/  IMAD R3, R3, 0x2, R2 ;  /* 0x0000000203037824 */ /* 0x000fc600078e0202 */
[----:B------:R-:W-:Y:S01]  /*6dd0*/  PRMT R51, R0, 0x7610, R51 ;  /* 0x0000761000337816 */ /* 0x000fe20000000033 */
[C---:B------:R-:W-:Y:S02]  /*6de0*/  VIADD R4, R3.reuse, 0x8400 ;  /* 0x0000840003047836 */ /* 0x040fe40000000000 */
[----:B------:R-:W-:Y:S01]  /*6df0*/  VIADD R0, R3, 0x8440 ;  /* 0x0000844003007836 */ /* 0x000fe20000000000 */
[----:B-1----:R-:W-:Y:S06]  /*6e00*/  @!P0 BRA `(.L_x_15437) ;  /* 0x0000014000f48947 */ /* 0x002fec0003800000 */
.L_x_15654:
[----:B------:R-:W-:Y:S05]  /*6e10*/  BSYNC B1 ;  /* 0x0000000000017941 */ /* 0x000fea0003800000 */
.L_x_15436:
[----:B------:R-:W-:Y:S01]  /*6e20*/  BSSY B1, `(.L_x_15438) ;  /* 0x0000068000017945 */ /* 0x000fe20003800000 */
[----:B------:R-:W-:Y:S01]  /*6e30*/  PRMT R33, R5, 0x7610, R33 ;  /* 0x0000761005217816 */ /* 0x000fe20000000021 */
[----:B------:R-:W-:Y:S02]  /*6e40*/  @P2 VIADD R0, R4, 0xffffffc0 ;  /* 0xffffffc004002836 */ /* 0x000fe40000000000 */
[----:B------:R-:W-:Y:S05]  /*6e50*/  @P1 BRA `(.L_x_15439) ;  /* 0x0000000400901947 */ /* 0x000fea0003800000 */
[----:B------:R-:W2:Y:S01]  /*6e60*/  LDL R6, [R1] ;  /* 0x0000000001067983 */ /* 0x000ea20000100800 */
[----:B------:R-:W1:Y:S01]  /*6e70*/  LDC R5, c[0x0][0x3f4] ;  /* 0x0000fd00ff057b82 */ /* 0x000e620000000800 */
[----:B------:R-:W-:Y:S01]  /*6e80*/  BSSY B2, `(.L_x_15440) ;  /* 0x0000032000027945 */ /* 0x000fe20003800000 */
[-C--:B-1----:R-:W-:Y:S02]  /*6e90*/  ISETP.GE.AND P0, PT, R152, R5.reuse, PT ;  /* 0x000000059800720c */ /* 0x082fe40003f06270 */
[----:B--2---:R-:W-:-:S11]  /*6ea0*/  ISETP.GE.AND P1, PT, R6, R5, PT ;  /* 0x000000050600720c */ /* 0x004fd60003f26270 */
[----:B------:R-:W-:Y:S05]  /*6eb0*/  @P0 BRA `(.L_x_15441) ;  /* 0x0000000000b80947 */ /* 0x000fea0003800000 */
[----:B------:R-:W1:Y:S01]  /*6ec0*/  LDS.128 R4, [R3+0x8400] ;  /* 0x0084000003047984 */ /* 0x000e620000000c00 */
[----:B------:R-:W-:Y:S02]  /*6ed0*/  SHF.R.U32.HI R45, RZ, 0x10, R35 ;  /* 0x00000010ff2d7819 */ /* 0x000fe40000011623 */
[--C-:B------:R-:W-:Y:S02]  /*6ee0*/  SHF.R.U32.HI R42, RZ, 0x10, R29.reuse ;  /* 0x00000010ff2a7819 */ /* 0x100fe4000001161d */
[----:B0-----:R-:W-:Y:S02]  /*6ef0*/  SHF.R.U64 R41, R28, 0x10, R29 ;  /* 0x000000101c297819 */ /* 0x001fe4000000121d */
[----:B------:R-:W-:Y:S02]  /*6f00*/  PRMT R45, R43, 0x5410, R45 ;  /* 0x000054102b2d7816 */ /* 0x000fe4000000002d */
[----:B------:R-:W-:Y:S02]  /*6f10*/  PRMT R42, R39, 0x5432, R42 ;  /* 0x00005432272a7816 */ /* 0x000fe4000000002a */
[----:B------:R-:W-:-:S02]  /*6f20*/  PRMT R41, R46, 0x5410, R41 ;  /* 0x000054102e297816 */ /* 0x000fc40000000029 */
[C---:B------:R-:W-:Y:S01]  /*6f30*/  SHF.L.U32 R46, R45.reuse, 0x10, RZ ;  /* 0x000000102d2e7819 */ /* 0x040fe200000006ff */
[----:B------:R-:W-:Y:S01]  /*6f40*/  IMAD.U32 R43, R42, 0x10000, RZ ;  /* 0x000100002a2b7824 */ /* 0x000fe200078e00ff */
[----:B------:R-:W-:Y:S02]  /*6f50*/  SHF.R.U64 R44, R34, 0x10, R35 ;  /* 0x00000010222c7819 */ /* 0x000fe40000001223 */
[----:B------:R-:W-:Y:S02]  /*6f60*/  LOP3.LUT R45, R45, 0xffff0000, RZ, 0xc0, !PT ;  /* 0xffff00002d2d7812 */ /* 0x000fe400078ec0ff */
        /* <DEDUP_REMOVED lines=35> */
.L_x_15441:
[----:B------:R-:W-:Y:S05]  /*71a0*/  BSYNC B2 ;  /* 0x0000000000027941 */ /* 0x000fea0003800000 */
.L_x_15440:
[----:B------:R-:W-:Y:S05]  /*71b0*/  @P1 BRA `(.L_x_15439) ;  /* 0x0000000000b81947 */ /* 0x000fea0003800000 */
[----:B-1----:R-:W1:Y:S01]  /*71c0*/  LDS.128 R4, [R0] ;  /* 0x0000000000047984 */ /* 0x002e620000000c00 */
        /* <DEDUP_REMOVED lines=10> */
[----:B------:R-:W-:Y:S02]  /*7270*/  LOP3.LUT R29, R29, 0xffff0000, RZ, 0xc0, !PT ;  /* 0xffff00001d1d7812 */ /* 0x000fe400078ec0ff */
[----:B------:R-:W-:Y:S02]  /*7280*/  PRMT R28, R40, 0x5432, R28 ;  /* 0x00005432281c7816 */ /* 0x000fe4000000001c */
[C---:B-1----:R-:W-:Y:S01]  /*7290*/  LOP3.LUT R21, R6.reuse, 0xffff0000, RZ, 0xc0, !PT ;  /* 0xffff000006157812 */ /* 0x042fe200078ec0ff */
[----:B------:R-:W-:Y:S01]  /*72a0*/  IMAD.U32 R20, R6, 0x10000, RZ ;  /* 0x0001000006147824 */ /* 0x000fe200078e00ff */
[C---:B------:R-:W-:Y:S01]  /*72b0*/  LOP3.LUT R25, R7.reuse, 0xffff0000, RZ, 0xc0, !PT ;  /* 0xffff000007197812 */ /* 0x040fe200078ec0ff */
[----:B------:R-:W-:-:S02]  /*72c0*/  IMAD.U32 R24, R7, 0x10000, RZ ;  /* 0x0001000007187824 */ /* 0x000fc400078e00ff */
[C---:B0-----:R-:W-:Y:S01]  /*72d0*/  FMUL.FTZ R41, R21.reuse, R35 ;  /* 0x0000002315297220 */ /* 0x041fe20000410000 */
        /* <DEDUP_REMOVED lines=28> */
.L_x_15439:
[----:B------:R-:W-:Y:S05]  /*74a0*/  BSYNC B1 ;  /* 0x0000000000017941 */ /* 0x000fea0003800000 */
.L_x_15438:
[----:B-12---:R-:W-:-:S05]  /*74b0*/  VIADD R4, R23, 0x60 ;  /* 0x0000006017047836 */ /* 0x006fca0000000000 */
[----:B------:R-:W-:-:S13]  /*74c0*/  ISETP.GE.AND P0, PT, R4, R14, PT ;  /* 0x0000000e0400720c */ /* 0x000fda0003f06270 */
        /* <DEDUP_REMOVED lines=8> */
[----:B------:R-:W-:Y:S02]  /*7550*/  SHF.R.U64 R25, R12, 0x10, R13 ;  /* 0x000000100c197819 */ /* 0x000fe4000000120d */
[----:B------:R-:W-:Y:S02]  /*7560*/  SHF.R.U64 R12, R26, 0x10, R27 ;  /* 0x000000101a0c7819 */ /* 0x000fe4000000121b */
[----:B------:R-:W-:Y:S02]  /*7570*/  SHF.R.U32.HI R21, RZ, 0x10, R13 ;  /* 0x00000010ff157819 */ /* 0x000fe4000001160d */
        /* <DEDUP_REMOVED lines=17> */
[----:B------:R-:W-:Y:S01]  /*7690*/  FFMA.FTZ R29, R12, R24, -R29 ;  /* 0x000000180c1d7223 */ /* 0x000fe2000001081d */
[C---:B------:R-:W-:Y:S02]  /*76a0*/  IMAD.U32 R7, R5.reuse, 0x10000, RZ ;  /* 0x0001000005077824 */ /* 0x040fe400078e00ff */
        /* <DEDUP_REMOVED lines=23> */
.L_x_15444:
[----:B------:R-:W-:Y:S05]  /*7820*/  BSYNC B1 ;  /* 0x0000000000017941 */ /* 0x000fea0003800000 */
.L_x_15443:
[----:B------:R-:W-:Y:S05]  /*7830*/  @P1 BRA `(.L_x_15442) ;  /* 0x0000001800501947 */ /* 0x000fea0003800000 */
[----:B-1----:R-:W1:Y:S01]  /*7840*/  LDS.128 R4, [R0+0x3000] ;  /* 0x0030000000047984 */ /* 0x002e620000000c00 */
        /* <DEDUP_REMOVED lines=44> */
[----:B------:R2:W-:Y:S01]  /*7b10*/  STS.128 [R0+0x3000], R4 ;  /* 0x0030000400007388 */ /* 0x0005e20000000c00 */
[----:B------:R-:W-:Y:S05]  /*7b20*/  BRA `(.L_x_15442) ;  /* 0x0000001400947947 */ /* 0x000fea0003800000 */
.L_x_15429:
[----:B------:R-:W1:Y:S01]  /*7b30*/  S2R R0, SR_TID.X ;  /* 0x0000000000007919 */ /* 0x000e620000002100 */
[----:B------:R-:W2:Y:S01]  /*7b40*/  LDC R32, c[0x0][0x448] ;  /* 0x00011200ff207b82 */ /* 0x000ea20000000800 */
[----:B------:R-:W-:Y:S01]  /*7b50*/  ULDC.64 UR4, c[0x0][0x3f8] ;  /* 0x0000fe0000047ab9 */ /* 0x000fe20000000a00 */
[----:B------:R-:W-:Y:S01]  /*7b60*/  ULDC.64 UR6, c[0x0][0x408] ;  /* 0x0001020000067ab9 */ /* 0x000fe20000000a00 */
[----:B------:R-:W-:Y:S02]  /*7b70*/  IMAD.MOV.U32 R4, RZ, RZ, R26 ;  /* 0x000000ffff047224 */ /* 0x000fe400078e001a */
[----:B------:R-:W-:Y:S02]  /*7b80*/  IMAD.MOV.U32 R6, RZ, RZ, R24 ;  /* 0x000000ffff067224 */ /* 0x000fe400078e0018 */
[----:B------:R-:W-:Y:S01]  /*7b90*/  IMAD.MOV.U32 R7, RZ, RZ, R31 ;  /* 0x000000ffff077224 */ /* 0x000fe200078e001f */
[----:B--2---:R-:W-:Y:S01]  /*7ba0*/  ISETP.NE.AND P0, PT, R32, 0x1, PT ;  /* 0x000000012000780c */ /* 0x004fe20003f05270 */
[----:B-1----:R-:W-:-:S05]  /*7bb0*/  VIADD R0, R0, 0xffffff80 ;  /* 0xffffff8000007836 */ /* 0x002fca0000000000 */
[----:B------:R-:W-:-:S07]  /*7bc0*/  SHF.R.S32.HI R3, RZ, 0x1f, R0 ;  /* 0x0000001fff037819 */ /* 0x000fce0000011400 */
[----:B------:R-:W1:Y:S01]  /*7bd0*/  @P0 LDC R5, c[0x0][0x450] ;  /* 0x00011400ff050b82 */ /* 0x000e620000000800 */
[----:B------:R-:W-:-:S04]  /*7be0*/  LEA.HI R3, R3, R0, RZ, 0x2 ;  /* 0x0000000003037211 */ /* 0x000fc800078f10ff */
[----:B------:R-:W-:-:S05]  /*7bf0*/  LOP3.LUT R3, R3, 0xfffffffc, RZ, 0xc0, !PT ;  /* 0xfffffffc03037812 */ /* 0x000fca00078ec0ff */
[----:B------:R-:W-:Y:S02]  /*7c00*/  IMAD.IADD R3, R0, 0x1, -R3 ;  /* 0x0000000100037824 */ /* 0x000fe400078e0a03 */
[----:B------:R-:W2:Y:S02]  /*7c10*/  @P0 LDC R0, c[0x0][0x44c] ;  /* 0x00011300ff000b82 */ /* 0x000ea40000000800 */
[----:B------:R-:W-:-:S04]  /*7c20*/  IMAD R3, R3, 0x60, R41 ;  /* 0x0000006003037824 */ /* 0x000fc800078e0229 */
[----:B--2---:R-:W-:-:S05]  /*7c30*/  @P0 IMAD.HI.U32 R0, R3, R0, RZ ;  /* 0x0000000003000227 */ /* 0x004fca00078e00ff */
        /* <DEDUP_REMOVED lines=8> */
[----:B------:R-:W-:Y:S01]  /*7cc0*/  IMAD.WIDE.U32 R6, R3, UR6, R6 ;  /* 0x0000000603067c25 */ /* 0x000fe2000f8e0006 */
[----:B------:R-:W-:Y:S01]  /*7cd0*/  LEA R25, P0, R4, UR4, 0x1 ;  /* 0x0000000404197c11 */ /* 0x000fe2000f8008ff */
[----:B------:R-:W-:Y:S01]  /*7ce0*/  UMOV UR4, 0xffffffff ;  /* 0xffffffff00047882 */ /* 0x000fe20000000000 */
[----:B------:R-:W-:Y:S01]  /*7cf0*/  IADD3 R5, R5, R9, RZ ;  /* 0x0000000905057210 */ /* 0x000fe20007ffe0ff */
[----:B------:R-:W-:Y:S01]  /*7d00*/  IMAD R3, R3, UR7, R0 ;  /* 0x0000000703037c24 */ /* 0x000fe2000f8e0200 */
[----:B------:R-:W-:-:S02]  /*7d10*/  ULDC.64 UR6, c[0x0][0x400] ;  /* 0x0001000000067ab9 */ /* 0x000fc40000000a00 */
[----:B------:R-:W-:Y:S01]  /*7d20*/  LEA R27, P1, R6, UR6, 0x1 ;  /* 0x00000006061b7c11 */ /* 0x000fe2000f8208ff */
[----:B------:R-:W-:Y:S01]  /*7d30*/  IMAD.IADD R3, R7, 0x1, R3 ;  /* 0x0000000107037824 */ /* 0x000fe200078e0203 */
[----:B------:R-:W-:-:S04]  /*7d40*/  LEA.HI.X R26, R4, UR5, R5, 0x1, P0 ;  /* 0x00000005041a7c11 */ /* 0x000fc800080f0c05 */
[----:B------:R-:W-:Y:S01]  /*7d50*/  LEA.HI.X R24, R6, UR7, R3, 0x1, P1 ;  /* 0x0000000706187c11 */ /* 0x000fe200088f0c03 */
[----:B------:R-:W-:Y:S06]  /*7d60*/  BRA.DIV UR4, `(.L_x_15445) ;  /* 0x0000013604307947 */ /* 0x000fec000b800000 */
[----:B------:R-:W2:Y:S01]  /*7d70*/  LDL R6, [R1+0x10] ;  /* 0x0000100001067983 */ /* 0x000ea20000100800 */
[----:B------:R-:W1:Y:S03]  /*7d80*/  LDC R35, c[0x0][0x3f4] ;  /* 0x0000fd00ff237b82 */ /* 0x000e660000000800 */
[----:B------:R-:W3:Y:S04]  /*7d90*/  SHFL.IDX PT, R3, R25, RZ, 0x1c1f ;  /* 0x001c1fff19037589 */ /* 0x000ee800000e0000 */
[----:B------:R-:W5:Y:S04]  /*7da0*/  SHFL.IDX PT, R0, R26, RZ, 0x1c1f ;  /* 0x001c1fff1a007589 */ /* 0x000f6800000e0000 */
[----:B0-----:R-:W0:Y:S04]  /*7db0*/  SHFL.IDX PT, R14, R27, RZ, 0x1c1f ;  /* 0x001c1fff1b0e7589 */ /* 0x001e2800000e0000 */
[----:B------:R-:W4:Y:S01]  /*7dc0*/  SHFL.IDX PT, R4, R24, RZ, 0x1c1f ;  /* 0x001c1fff18047589 */ /* 0x000f2200000e0000 */
[----:B-1----:R-:W-:Y:S01]  /*7dd0*/  ISETP.GE.AND P0, PT, R16, R35, PT ;  /* 0x000000231000720c */ /* 0x002fe20003f06270 */
[----:B--2---:R-:W-:-:S05]  /*7de0*/  IMAD R32, R6, R32, RZ ;  /* 0x0000002006207224 */ /* 0x004fca00078e02ff */
[----:B------:R-:W-:-:S13]  /*7df0*/  ISETP.GE.OR P1, PT, R41, R32, P0 ;  /* 0x000000202900720c */ /* 0x000fda0000726670 */
[C---:B------:R-:W-:Y:S01]  /*7e00*/  @!P1 IMAD.SHL.U32 R5, R16.reuse, 0x2, RZ ;  /* 0x0000000210059824 */ /* 0x040fe200078e00ff */
[----:B------:R-:W-:-:S04]  /*7e10*/  @!P1 SHF.L.U64.HI R21, R16, 0x1, R17 ;  /* 0x0000000110159819 */ /* 0x000fc80000010211 */
[----:B---3--:R-:W-:-:S05]  /*7e20*/  @!P1 IADD3 R6, P2, R3, R5, RZ ;  /* 0x0000000503069210 */ /* 0x008fca0007f5e0ff */
[----:B-----5:R-:W-:-:S05]  /*7e30*/  @!P1 IMAD.X R7, R0, 0x1, R21, P2 ;  /* 0x0000000100079824 */ /* 0x020fca00010e0615 */
[----:B------:R-:W2:Y:S01]  /*7e40*/  @!P1 LD.E.128 R8, desc[UR40][R6.64] ;  /* 0x0000002806089980 */ /* 0x000ea2000c101d00 */
[----:B0-----:R-:W-:-:S05]  /*7e50*/  @!P1 IADD3 R14, P2, R14, R5, RZ ;  /* 0x000000050e0e9210 */ /* 0x001fca0007f5e0ff */
[----:B----4-:R-:W-:-:S04]  /*7e60*/  @!P1 IMAD.X R3, R4, 0x1, R21, P2 ;  /* 0x0000000104039824 */ /* 0x010fc800010e0615 */
[----:B------:R-:W-:-:S05]  /*7e70*/  @!P1 IMAD.MOV.U32 R15, RZ, RZ, R3 ;  /* 0x000000ffff0f9224 */ /* 0x000fca00078e0003 */
[----:B------:R0:W3:Y:S01]  /*7e80*/  @!P1 LD.E.128 R4, desc[UR40][R14.64] ;  /* 0x000000280e049980 */ /* 0x0000e2000c101d00 */
[----:B------:R-:W-:Y:S02]  /*7e90*/  CS2R R36, SRZ ;  /* 0x0000000000247805 */ /* 0x000fe4000001ff00 */
[----:B------:R-:W-:Y:S02]  /*7ea0*/  CS2R R38, SRZ ;  /* 0x0000000000267805 */ /* 0x000fe4000001ff00 */
[----:B------:R-:W-:Y:S01]  /*7eb0*/  CS2R R28, SRZ ;  /* 0x00000000001c7805 */ /* 0x000fe2000001ff00 */
[----:B------:R-:W1:Y:S01]  /*7ec0*/  SHFL.IDX PT, R24, R24, 0x1, 0x1c1f ;  /* 0x003c1f0018187f89 */ /* 0x000e6200000e0000 */
[----:B------:R-:W-:-:S03]  /*7ed0*/  CS2R R20, SRZ ;  /* 0x0000000000147805 */ /* 0x000fc6000001ff00 */
[----:B0-----:R0:W4:Y:S01]  /*7ee0*/  SHFL.IDX PT, R14, R27, 0x1, 0x1c1f ;  /* 0x003c1f001b0e7f89 */ /* 0x00112200000e0000 */
[----:B--2---:R-:W-:Y:S02]  /*7ef0*/  @!P1 IMAD.MOV.U32 R37, RZ, RZ, R9 ;  /* 0x000000ffff259224 */ /* 0x004fe400078e0009 */
[----:B------:R-:W-:Y:S02]  /*7f00*/  @!P1 IMAD.MOV.U32 R36, RZ, RZ, R8 ;  /* 0x000000ffff249224 */ /* 0x000fe400078e0008 */
[----:B------:R-:W-:Y:S01]  /*7f10*/  @!P1 IMAD.MOV.U32 R38, RZ, RZ, R10 ;  /* 0x000000ffff269224 */ /* 0x000fe200078e000a */
[----:B------:R-:W-:Y:S01]  /*7f20*/  MOV R3, R37 ;  /* 0x0000002500037202 */ /* 0x000fe20000000f00 */
[----:B------:R-:W-:Y:S02]  /*7f30*/  IMAD.MOV.U32 R0, RZ, RZ, R36 ;  /* 0x000000ffff007224 */ /* 0x000fe400078e0024 */
[----:B------:R-:W-:Y:S01]  /*7f40*/  @!P1 IMAD.MOV.U32 R39, RZ, RZ, R11 ;  /* 0x000000ffff279224 */ /* 0x000fe200078e000b */
[----:B------:R-:W-:Y:S01]  /*7f50*/  PRMT R34, R34, 0x5410, R3 ;  /* 0x0000541022227816 */ /* 0x000fe20000000003 */
[----:B------:R-:W-:Y:S01]  /*7f60*/  IMAD.MOV.U32 R8, RZ, RZ, R38 ;  /* 0x000000ffff087224 */ /* 0x000fe200078e0026 */
[----:B------:R-:W-:Y:S01]  /*7f70*/  PRMT R48, R0, 0x7610, R48 ;  /* 0x0000761000307816 */ /* 0x000fe20000000030 */
[----:B------:R0:W2:Y:S01]  /*7f80*/  SHFL.IDX PT, R3, R25, 0x1, 0x1c1f ;  /* 0x003c1f0019037f89 */ /* 0x0000a200000e0000 */
[----:B------:R-:W-:-:S02]  /*7f90*/  IMAD.MOV.U32 R9, RZ, RZ, R39 ;  /* 0x000000ffff097224 */ /* 0x000fc400078e0027 */
[----:B---3--:R-:W-:Y:S01]  /*7fa0*/  @!P1 IMAD.MOV.U32 R28, RZ, RZ, R4 ;  /* 0x000000ffff1c9224 */ /* 0x008fe200078e0004 */
[----:B------:R0:W3:Y:S01]  /*7fb0*/  SHFL.IDX PT, R0, R26, 0x1, 0x1c1f ;  /* 0x003c1f001a007f89 */ /* 0x0000e200000e0000 */
[----:B------:R-:W-:Y:S01]  /*7fc0*/  @!P1 IMAD.MOV.U32 R29, RZ, RZ, R5 ;  /* 0x000000ffff1d9224 */ /* 0x000fe200078e0005 */
[----:B------:R-:W-:Y:S01]  /*7fd0*/  PRMT R31, R8, 0x7610, R31 ;  /* 0x00007610081f7816 */ /* 0x000fe2000000001f */
[----:B------:R-:W-:Y:S01]  /*7fe0*/  @!P1 IMAD.MOV.U32 R20, RZ, RZ, R6 ;  /* 0x000000ffff149224 */ /* 0x000fe200078e0006 */
[----:B------:R-:W-:Y:S01]  /*7ff0*/  MOV R4, R28 ;  /* 0x0000001c00047202 */ /* 0x000fe20000000f00 */
[----:B------:R-:W-:Y:S01]  /*8000*/  @!P1 IMAD.MOV.U32 R21, RZ, RZ, R7 ;  /* 0x000000ffff159224 */ /* 0x000fe200078e0007 */
[----:B------:R-:W-:Y:S01]  /*8010*/  PRMT R34, R9, 0x7610, R34 ;  /* 0x0000761009227816 */ /* 0x000fe20000000022 */
[----:B------:R-:W-:Y:S01]  /*8020*/  IMAD.MOV.U32 R5, RZ, RZ, R29 ;  /* 0x000000ffff057224 */ /* 0x000fe200078e001d */
[----:B------:R-:W-:Y:S01]  /*8030*/  PRMT R50, R4, 0x7610, R50 ;  /* 0x0000761004327816 */ /* 0x000fe20000000032 */
[----:B------:R-:W-:-:S02]  /*8040*/  IMAD.MOV.U32 R6, RZ, RZ, R20 ;  /* 0x000000ffff067224 */ /* 0x000fc400078e0014 */
[----:B------:R-:W-:Y:S01]  /*8050*/  IMAD.MOV.U32 R7, RZ, RZ, R21 ;  /* 0x000000ffff077224 */ /* 0x000fe200078e0015 */
[----:B------:R-:W-:Y:S02]  /*8060*/  PRMT R54, R5, 0x7610, R54 ;  /* 0x0000761005367816 */ /* 0x000fe40000000036 */
[----:B------:R-:W-:Y:S02]  /*8070*/  CS2R R4, SRZ ;  /* 0x0000000000047805 */ /* 0x000fe4000001ff00 */
[----:B------:R-:W-:Y:S02]  /*8080*/  PRMT R31, R31, 0x5410, R6 ;  /* 0x000054101f1f7816 */ /* 0x000fe40000000006 */
[----:B01--4-:R-:W-:-:S07]  /*8090*/  PRMT R55, R7, 0x7610, R55 ;  /* 0x0000761007377816 */ /* 0x013fce0000000037 */
.L_x_15664:
[----:B------:R-:W4:Y:S01]  /*80a0*/  LDL R7, [R1+0x54] ;  /* 0x0000540001077983 */ /* 0x000f220000100800 */
[----:B------:R-:W-:Y:S01]  /*80b0*/  VIADD R41, R41, 0x60 ;  /* 0x0000006029297836 */ /* 0x000fe20000000000 */
[----:B------:R-:W-:Y:S01]  /*80c0*/  BSSY B1, `(.L_x_15446) ;  /* 0x0000016000017945 */ /* 0x000fe20003800000 */
[----:B------:R-:W-:Y:S02]  /*80d0*/  CS2R R8, SRZ ;  /* 0x0000000000087805 */ /* 0x000fe4000001ff00 */
[----:B------:R-:W-:Y:S02]  /*80e0*/  CS2R R10, SRZ ;  /* 0x00000000000a7805 */ /* 0x000fe4000001ff00 */
[----:B------:R-:W-:Y:S02]  /*80f0*/  ISETP.GE.AND P1, PT, R41, R32, PT ;  /* 0x000000202900720c */ /* 0x000fe40003f26270 */
[----:B----4-:R-:W-:-:S04]  /*8100*/  LEA.HI R6, R7, R7, RZ, 0x1 ;  /* 0x0000000707067211 */ /* 0x010fc800078f08ff */
[----:B------:R-:W-:-:S05]  /*8110*/  LOP3.LUT R6, R6, 0xfffffffe, RZ, 0xc0, !PT ;  /* 0xfffffffe06067812 */ /* 0x000fca00078ec0ff */
[----:B------:R-:W-:Y:S01]  /*8120*/  IMAD.IADD R13, R7, 0x1, -R6 ;  /* 0x00000001070d7824 */ /* 0x000fe200078e0a06 */
[----:B------:R-:W-:-:S04]  /*8130*/  CS2R R6, SRZ ;  /* 0x0000000000067805 */ /* 0x000fc8000001ff00 */
[----:B------:R-:W-:Y:S01]  /*8140*/  SHF.L.U32 R13, R13, 0x1f, RZ ;  /* 0x0000001f0d0d7819 */ /* 0x000fe200000006ff */
[----:B------:R-:W-:Y:S06]  /*8150*/  @P1 BRA `(.L_x_15447) ;  /* 0x0000000000301947 */ /* 0x000fec0003800000 */
[----:B------:R-:W-:Y:S02]  /*8160*/  CS2R R6, SRZ ;  /* 0x0000000000067805 */ /* 0x000fe4000001ff00 */
[----:B------:R-:W-:Y:S02]  /*8170*/  CS2R R8, SRZ ;  /* 0x0000000000087805 */ /* 0x000fe4000001ff00 */
[----:B------:R-:W-:Y:S01]  /*8180*/  CS2R R10, SRZ ;  /* 0x00000000000a7805 */ /* 0x000fe2000001ff00 */
[----:B------:R-:W-:Y:S06]  /*8190*/  @P0 BRA `(.L_x_15447) ;  /* 0x0000000000200947 */ /* 0x000fec0003800000 */
[C---:B------:R-:W-:Y:S01]  /*81a0*/  IMAD.SHL.U32 R4, R16.reuse, 0x2, RZ ;  /* 0x0000000210047824 */ /* 0x040fe200078e00ff */
[----:B------:R-:W-:-:S04]  /*81b0*/  SHF.L.U64.HI R5, R16, 0x1, R17 ;  /* 0x0000000110057819 */ /* 0x000fc80000010211 */
[-C--:B--2---:R-:W-:Y:S02]  /*81c0*/  IADD3 R8, P1, R3, R4.reuse, RZ ;  /* 0x0000000403087210 */ /* 0x084fe40007f3e0ff */
[----:B------:R-:W-:-:S03]  /*81d0*/  IADD3 R4, P2, R14, R4, RZ ;  /* 0x000000040e047210 */ /* 0x000fc60007f5e0ff */
[--C-:B---3--:R-:W-:Y:S02]  /*81e0*/  IMAD.X R9, R0, 0x1, R5.reuse, P1 ;  /* 0x0000000100097824 */ /* 0x108fe400008e0605 */
[----:B------:R-:W-:-:S04]  /*81f0*/  IMAD.X R5, R24, 0x1, R5, P2 ;  /* 0x0000000118057824 */ /* 0x000fc800010e0605 */
[----:B------:R-:W5:Y:S04]  /*8200*/  LD.E.128 R8, desc[UR40][R8.64] ;  /* 0x0000002808087980 */ /* 0x000f68000c101d00 */
[----:B------:R-:W5:Y:S02]  /*8210*/  LD.E.128 R4, desc[UR40][R4.64] ;  /* 0x0000002804047980 */ /* 0x000f64000c101d00 */
.L_x_15447:
[----:B------:R-:W-:Y:S05]  /*8220*/  BSYNC B1 ;  /* 0x0000000000017941 */ /* 0x000fea0003800000 */
.L_x_15446:
[----:B------:R-:W0:Y:S01]  /*8230*/  SYNCS.PHASECHK.TRANS64.TRYWAIT P1, [R2+URZ+0x16800], R13 ;  /* 0x0168000d020075a7 */ /* 0x000e22000802017f */
[----:B------:R-:W-:Y:S01]  /*8240*/  IMAD R32, R33, -0xc0, R32 ;  /* 0xffffff4021207824 */ /* 0x000fe200078e0220 */
[C---:B------:R-:W-:Y:S01]  /*8250*/  IADD3 R12, R23.reuse, 0x60, RZ ;  /* 0x00000060170c7810 */ /* 0x040fe20007ffe0ff */
[----:B---3-5:R-:W-:Y:S01]  /*8260*/  IMAD.MOV.U32 R0, RZ, RZ, R4 ;  /* 0x000000ffff007224 */ /* 0x028fe200078e0004 */
[----:B------:R-:W-:Y:S01]  /*8270*/  BSSY B1, `(.L_x_15448) ;  /* 0x0000012000017945 */ /* 0x000fe20003800000 */
[----:B--2---:R-:W-:Y:S01]  /*8280*/  IMAD.MOV.U32 R3, RZ, RZ, R5 ;  /* 0x000000ffff037224 */ /* 0x004fe200078e0005 */
[----:B------:R-:W-:Y:S01]  /*8290*/  VIMNMX R32, R32, 0xc0, PT ;  /* 0x000000c020207848 */ /* 0x000fe20003fe0100 */
[----:B------:R-:W-:Y:S01]  /*82a0*/  IMAD.MOV.U32 R14, RZ, RZ, R9 ;  /* 0x000000ffff0e7224 */ /* 0x000fe200078e0009 */
[----:B------:R-:W-:Y:S01]  /*82b0*/  PRMT R43, R0, 0x7610, R43 ;  /* 0x00007610002b7816 */ /* 0x000fe2000000002b */
[----:B------:R-:W-:Y:S01]  /*82c0*/  IMAD.MOV.U32 R0, RZ, RZ, R6 ;  /* 0x000000ffff007224 */ /* 0x000fe200078e0006 */
[----:B------:R-:W-:-:S02]  /*82d0*/  ISETP.GE.OR P2, PT, R23, R32, P0 ;  /* 0x000000201700720c */ /* 0x000fc40000746670 */
[----:B------:R-:W-:Y:S01]  /*82e0*/  PRMT R42, R3, 0x7610, R42 ;  /* 0x00007610032a7816 */ /* 0x000fe2000000002a */
[----:B------:R-:W-:Y:S01]  /*82f0*/  IMAD.MOV.U32 R3, RZ, RZ, R7 ;  /* 0x000000ffff037224 */ /* 0x000fe200078e0007 */
[----:B------:R-:W-:Y:S01]  /*8300*/  ISETP.GE.OR P0, PT, R12, R32, P0 ;  /* 0x000000200c00720c */ /* 0x000fe20000706670 */
[----:B------:R-:W-:Y:S01]  /*8310*/  IMAD.MOV.U32 R12, RZ, RZ, R8 ;  /* 0x000000ffff0c7224 */ /* 0x000fe200078e0008 */
[----:B------:R-:W-:Y:S01]  /*8320*/  PRMT R41, R0, 0x7610, R41 ;  /* 0x0000761000297816 */ /* 0x000fe20000000029 */
[----:B------:R-:W-:Y:S01]  /*8330*/  IMAD.MOV.U32 R0, RZ, RZ, R10 ;  /* 0x000000ffff007224 */ /* 0x000fe200078e000a */
[----:B------:R-:W-:Y:S01]  /*8340*/  PRMT R40, R3, 0x7610, R40 ;  /* 0x0000761003287816 */ /* 0x000fe20000000028 */
[----:B------:R-:W-:Y:S01]  /*8350*/  IMAD.MOV.U32 R3, RZ, RZ, R11 ;  /* 0x000000ffff037224 */ /* 0x000fe200078e000b */
[----:B------:R-:W-:Y:S02]  /*8360*/  PRMT R45, R12, 0x7610, R45 ;  /* 0x000076100c2d7816 */ /* 0x000fe4000000002d */
[----:B------:R-:W-:Y:S01]  /*8370*/  PRMT R44, R14, 0x7610, R44 ;  /* 0x000076100e2c7816 */ /* 0x000fe2000000002c */
[----:B0-----:R-:W-:Y:S06]  /*8380*/  @!P1 BRA `(.L_x_15449) ;  /* 0x00000134001c9947 */ /* 0x001fec0003800000 */
.L_x_15665:
[----:B------:R-:W-:Y:S05]  /*8390*/  BSYNC B1 ;  /* 0x0000000000017941 */ /* 0x000fea0003800000 */
.L_x_15448:
[----:B------:R-:W-:Y:S04]  /*83a0*/  BSSY B1, `(.L_x_15450) ;  /* 0x0000070000017945 */ /* 0x000fe80003800000 */
[----:B------:R-:W-:Y:S05]  /*83b0*/  @P2 BRA `(.L_x_15451) ;  /* 0x0000000400b82947 */ /* 0x000fea0003800000 */
[----:B------:R-:W2:Y:S01]  /*83c0*/  LDL R12, [R1+0x30] ;  /* 0x00003000010c7983 */ /* 0x000ea20000100800 */
[----:B0-----:R-:W-:Y:S01]  /*83d0*/  IMAD.IADD R13, R16, 0x1, R35 ;  /* 0x00000001100d7824 */ /* 0x001fe200078e0223 */
[----:B------:R-:W-:Y:S01]  /*83e0*/  SHF.R.U64 R47, R36, 0x10, R37 ;  /* 0x00000010242f7819 */ /* 0x000fe20000001225 */
[----:B------:R-:W0:Y:S01]  /*83f0*/  S2R R14, SR_TID.X ;  /* 0x00000000000e7919 */ /* 0x000e220000002100 */
[----:B------:R-:W-:Y:S02]  /*8400*/  SHF.R.U64 R49, R28, 0x10, R29 ;  /* 0x000000101c317819 */ /* 0x000fe4000000121d */
[--C-:B------:R-:W-:Y:S02]  /*8410*/  SHF.R.U64 R36, R38, 0x10, R39.reuse ;  /* 0x0000001026247819 */ /* 0x100fe40000001227 */
[----:B------:R-:W-:Y:S02]  /*8420*/  SHF.R.U32.HI R39, RZ, 0x10, R39 ;  /* 0x00000010ff277819 */ /* 0x000fe40000011627 */
[----:B------:R-:W-:-:S02]  /*8430*/  SHF.R.U64 R52, R20, 0x10, R21 ;  /* 0x0000001014347819 */ /* 0x000fc40000001215 */
[----:B------:R-:W-:Y:S02]  /*8440*/  PRMT R38, R48, 0x5410, R47 ;  /* 0x0000541030267816 */ /* 0x000fe4000000002f */
[----:B------:R-:W-:Y:S02]  /*8450*/  PRMT R49, R50, 0x5410, R49 ;  /* 0x0000541032317816 */ /* 0x000fe40000000031 */
[----:B------:R-:W-:Y:S02]  /*8460*/  SHF.R.U32.HI R53, RZ, 0x10, R21 ;  /* 0x00000010ff357819 */ /* 0x000fe40000011615 */
[----:B------:R-:W-:Y:S01]  /*8470*/  PRMT R47, R31, 0x5410, R36 ;  /* 0x000054101f2f7816 */ /* 0x000fe20000000024 */
[----:B------:R-:W-:Y:S01]  /*8480*/  IMAD.U32 R50, R49, 0x10000, RZ ;  /* 0x0001000031327824 */ /* 0x000fe200078e00ff */
[----:B------:R-:W-:Y:S01]  /*8490*/  PRMT R48, R34, 0x5410, R39 ;  /* 0x0000541022307816 */ /* 0x000fe20000000027 */
[----:B------:R-:W-:Y:S01]  /*84a0*/  IMAD.U32 R39, R38, 0x10000, RZ ;  /* 0x0001000026277824 */ /* 0x000fe200078e00ff */
[----:B------:R-:W-:-:S02]  /*84b0*/  PRMT R52, R31, 0x5432, R52 ;  /* 0x000054321f347816 */ /* 0x000fc40000000034 */
[----:B------:R-:W-:Y:S02]  /*84c0*/  SHF.R.U32.HI R46, RZ, 0x10, R37 ;  /* 0x00000010ff2e7819 */ /* 0x000fe40000011625 */
        /* <DEDUP_REMOVED lines=8> */
[----:B------:R-:W-:Y:S02]  /*8550*/  SHF.R.S32.HI R24, RZ, 0x5, R24 ;  /* 0x00000005ff187819 */ /* 0x000fe40000011418 */
[----:B--2---:R-:W-:-:S04]  /*8560*/  SHF.L.U32 R12, R12, 0x6, RZ ;  /* 0x000000060c0c7819 */ /* 0x004fc800000006ff */
[----:B------:R-:W-:-:S04]  /*8570*/  LOP3.LUT R14, R12, 0x1c0, RZ, 0xc0, !PT ;  /* 0x000001c00c0e7812 */ /* 0x000fc800078ec0ff */
[C---:B------:R-:W-:Y:S02]  /*8580*/  LOP3.LUT R12, R14.reuse, 0x38, R16, 0xf8, !PT ;  /* 0x000000380e0c7812 */ /* 0x040fe400078ef810 */
[----:B------:R-:W-:Y:S02]  /*8590*/  SHF.R.U32.HI R15, RZ, 0x3, R14 ;  /* 0x00000003ff0f7819 */ /* 0x000fe4000001160e */
        /* <DEDUP_REMOVED lines=19> */
[----:B------:R-:W-:Y:S01]  /*86d0*/  LOP3.LUT R31, R38, 0xffff0000, RZ, 0xc0, !PT ;  /* 0xffff0000261f7812 */ /* 0x000fe200078ec0ff */
[----:B------:R-:W-:-:S02]  /*86e0*/  IMAD.U32 R38, R51, 0x10000, RZ ;  /* 0x0001000033267824 */ /* 0x000fc400078e00ff */
[C---:B------:R-:W-:Y:S01]  /*86f0*/  FFMA.FTZ R55, R20.reuse, R39, -R55 ;  /* 0x0000002714377223 */ /* 0x040fe20000010837 */
[----:B------:R-:W-:Y:S01]  /*8700*/  FFMA.FTZ R57, R20, R50, R57 ;  /* 0x0000003214397223 */ /* 0x000fe20000010039 */
[----:B------:R-:W-:Y:S01]  /*8710*/  FMUL.FTZ R39, R24, R49 ;  /* 0x0000003118277220 */ /* 0x000fe20000410000 */
[----:B------:R-:W-:Y:S01]  /*8720*/  SHF.L.U32 R20, R46, 0x10, RZ ;  /* 0x000000102e147819 */ /* 0x000fe200000006ff */
[-C--:B------:R-:W-:Y:S01]  /*8730*/  FMUL.FTZ R59, R24, R31.reuse ;  /* 0x0000001f183b7220 */ /* 0x080fe20000410000 */
[----:B------:R-:W-:Y:S01]  /*8740*/  FMUL.FTZ R54, R34, R38 ;  /* 0x0000002622367220 */ /* 0x000fe20000410000 */
[----:B------:R-:W-:Y:S01]  /*8750*/  FFMA.FTZ R50, R12, R31, -R39 ;  /* 0x0000001f0c327223 */ /* 0x000fe20000010827 */
[----:B------:R-:W-:Y:S01]  /*8760*/  LOP3.LUT R24, R51, 0xffff0000, RZ, 0xc0, !PT ;  /* 0xffff000033187812 */ /* 0x000fe200078ec0ff */
[----:B------:R-:W-:Y:S01]  /*8770*/  FMUL.FTZ R31, R34, R20 ;  /* 0x00000014221f7220 */ /* 0x000fe20000410000 */
[----:B------:R-:W-:Y:S01]  /*8780*/  LOP3.LUT R46, R46, 0xffff0000, RZ, 0xc0, !PT ;  /* 0xffff00002e2e7812 */ /* 0x000fe200078ec0ff */
[----:B------:R-:W-:-:S02]  /*8790*/  IMAD.U32 R36, R26, 0x10000, RZ ;  /* 0x000100001a247824 */ /* 0x000fc400078e00ff */
[----:B------:R-:W-:Y:S01]  /*87a0*/  FFMA.FTZ R34, R12, R49, R59 ;  /* 0x000000310c227223 */ /* 0x000fe2000001003b */
[C---:B------:R-:W-:Y:S01]  /*87b0*/  FFMA.FTZ R38, R21.reuse, R38, R31 ;  /* 0x0000002615267223 */ /* 0x040fe2000001001f */
[----:B------:R-:W-:Y:S01]  /*87c0*/  FFMA.FTZ R54, R21, R20, -R54 ;  /* 0x0000001415367223 */ /* 0x000fe20000010836 */
[----:B------:R-:W-:Y:S02]  /*87d0*/  IMAD.U32 R31, R52, 0x10000, RZ ;  /* 0x00010000341f7824 */ /* 0x000fe400078e00ff */
[----:B------:R-:W-:Y:S01]  /*87e0*/  FMUL.FTZ R12, R25, R24 ;  /* 0x00000018190c7220 */ /* 0x000fe20000410000 */
[----:B------:R-:W-:Y:S02]  /*87f0*/  IMAD.U32 R21, R47, 0x10000, RZ ;  /* 0x000100002f157824 */ /* 0x000fe400078e00ff */
[----:B------:R-:W-:Y:S01]  /*8800*/  FMUL.FTZ R56, R25, R46 ;  /* 0x0000002e19387220 */ /* 0x000fe20000410000 */
[----:B------:R-:W-:Y:S01]  /*8810*/  IMAD.U32 R37, R27, 0x10000, RZ ;  /* 0x000100001b257824 */ /* 0x000fe200078e00ff */
[----:B------:R-:W-:Y:S01]  /*8820*/  SHF.L.U32 R28, R14, 0x10, RZ ;  /* 0x000000100e1c7819 */ /* 0x000fe200000006ff */
[----:B------:R-:W-:-:S02]  /*8830*/  IMAD.U32 R20, R53, 0x10000, RZ ;  /* 0x0001000035147824 */ /* 0x000fc400078e00ff */
[C---:B------:R-:W-:Y:S01]  /*8840*/  FMUL.FTZ R49, R36.reuse, R31 ;  /* 0x0000001f24317220 */ /* 0x040fe20000410000 */
[C---:B------:R-:W-:Y:S01]  /*8850*/  FFMA.FTZ R25, R13.reuse, R46, -R12 ;  /* 0x0000002e0d197223 */ /* 0x040fe2000001080c */
[-C--:B------:R-:W-:Y:S01]  /*8860*/  FMUL.FTZ R36, R36, R21.reuse ;  /* 0x0000001524247220 */ /* 0x080fe20000410000 */
[----:B------:R-:W-:Y:S01]  /*8870*/  FFMA.FTZ R39, R13, R24, R56 ;  /* 0x000000180d277223 */ /* 0x000fe20000010038 */
[----:B------:R-:W-:Y:S02]  /*8880*/  IMAD.U32 R29, R15, 0x10000, RZ ;  /* 0x000100000f1d7824 */ /* 0x000fe400078e00ff */
[C---:B------:R-:W-:Y:S01]  /*8890*/  FMUL.FTZ R24, R37.reuse, R20 ;  /* 0x0000001425187220 */ /* 0x040fe20000410000 */
[----:B------:R-:W-:Y:S02]  /*88a0*/  IMAD.U32 R12, R48, 0x10000, RZ ;  /* 0x00010000300c7824 */ /* 0x000fe400078e00ff */
        /* <DEDUP_REMOVED lines=31> */
.L_x_15451:
[----:B------:R-:W-:Y:S05]  /*8aa0*/  BSYNC B1 ;  /* 0x0000000000017941 */ /* 0x000fea0003800000 */
.L_x_15450:
        /* <DEDUP_REMOVED lines=8> */
[----:B------:R-:W-:Y:S01]  /*8b30*/  IMAD.SHL.U32 R14, R14, 0x40, RZ ;  /* 0x000000400e0e7824 */ /* 0x000fe200078e00ff */
[----:B------:R-:W-:Y:S02]  /*8b40*/  IADD3 R0, R16, R35, RZ ;  /* 0x0000002310007210 */ /* 0x000fe40007ffe0ff */
[----:B------:R-:W-:-:S02]  /*8b50*/  LOP3.LUT R13, R13, 0x1c0, RZ, 0xc0, !PT ;  /* 0x000001c00d0d7812 */ /* 0x000fc400078ec0ff */
[----:B------:R-:W-:Y:S02]  /*8b60*/  LOP3.LUT R14, R14, 0x1c0, RZ, 0xc0, !PT ;  /* 0x000001c00e0e7812 */ /* 0x000fe400078ec0ff */
[----:B------:R-:W-:Y:S02]  /*8b70*/  SHF.R.U32.HI R13, RZ, 0x3, R13 ;  /* 0x00000003ff0d7819 */ /* 0x000fe4000001160d */
[----:B------:R-:W-:-:S04]  /*8b80*/  LOP3.LUT R0, R14, 0x38, R0, 0xf8, !PT ;  /* 0x000000380e007812 */ /* 0x000fc800078ef800 */
[----:B------:R-:W-:Y:S02]  /*8b90*/  LOP3.LUT R0, R0, R13, RZ, 0x3c, !PT ;  /* 0x0000000d00007212 */ /* 0x000fe400078e3cff */
[----:B------:R-:W-:Y:S02]  /*8ba0*/  SHF.R.U64 R20, R8, 0x10, R9 ;  /* 0x0000001008147819 */ /* 0x000fe40000001209 */
[----:B------:R-:W-:Y:S02]  /*8bb0*/  SHF.R.U64 R8, R4, 0x10, R5 ;  /* 0x0000001004087819 */ /* 0x000fe40000001205 */
[----:B------:R-:W-:Y:S02]  /*8bc0*/  SHF.R.U32.HI R9, RZ, 0x10, R9 ;  /* 0x00000010ff097819 */ /* 0x000fe40000011609 */
[----:B------:R-:W-:Y:S02]  /*8bd0*/  PRMT R43, R43, 0x5410, R8 ;  /* 0x000054102b2b7816 */ /* 0x000fe40000000008 */
[----:B------:R-:W-:-:S02]  /*8be0*/  SHF.R.U64 R21, R10, 0x10, R11 ;  /* 0x000000100a157819 */ /* 0x000fc4000000120b */
[----:B------:R-:W-:Y:S02]  /*8bf0*/  SHF.R.U32.HI R5, RZ, 0x10, R5 ;  /* 0x00000010ff057819 */ /* 0x000fe40000011605 */
[----:B------:R-:W-:Y:S02]  /*8c00*/  PRMT R45, R45, 0x5410, R20 ;  /* 0x000054102d2d7816 */ /* 0x000fe40000000014 */
[----:B------:R-:W-:Y:S02]  /*8c10*/  PRMT R44, R44, 0x5410, R9 ;  /* 0x000054102c2c7816 */ /* 0x000fe40000000009 */
[----:B------:R-:W-:Y:S02]  /*8c20*/  SHF.L.U32 R32, R43, 0x10, RZ ;  /* 0x000000102b207819 */ /* 0x000fe400000006ff */
[----:B------:R-:W-:Y:S01]  /*8c30*/  PRMT R21, R28, 0x5410, R21 ;  /* 0x000054101c157816 */ /* 0x000fe20000000015 */
[----:B------:R-:W-:Y:S01]  /*8c40*/  IMAD.U32 R28, R45, 0x10000, RZ ;  /* 0x000100002d1c7824 */ /* 0x000fe200078e00ff */
[----:B------:R-:W-:-:S02]  /*8c50*/  PRMT R42, R42, 0x5410, R5 ;  /* 0x000054102a2a7816 */ /* 0x000fc40000000005 */
[----:B------:R-:W-:Y:S02]  /*8c60*/  SHF.R.U32.HI R29, RZ, 0x10, R11 ;  /* 0x00000010ff1d7819 */ /* 0x000fe4000001160b */
[--C-:B------:R-:W-:Y:S02]  /*8c70*/  SHF.R.U64 R4, R6, 0x10, R7.reuse ;  /* 0x0000001006047819 */ /* 0x100fe40000001207 */
[----:B------:R-:W-:Y:S01]  /*8c80*/  SHF.R.U32.HI R7, RZ, 0x10, R7 ;  /* 0x00000010ff077819 */ /* 0x000fe20000011607 */
[----:B------:R-:W-:Y:S01]  /*8c90*/  IMAD.U32 R34, R42, 0x10000, RZ ;  /* 0x000100002a227824 */ /* 0x000fe200078e00ff */
[----:B------:R-:W-:Y:S02]  /*8ca0*/  PRMT R29, R31, 0x5410, R29 ;  /* 0x000054101f1d7816 */ /* 0x000fe4000000001d */
[----:B------:R-:W-:Y:S02]  /*8cb0*/  PRMT R40, R40, 0x5410, R7 ;  /* 0x0000541028287816 */ /* 0x000fe40000000007 */
[----:B------:R-:W-:-:S02]  /*8cc0*/  LOP3.LUT R43, R43, 0xffff0000, RZ, 0xc0, !PT ;  /* 0xffff00002b2b7812 */ /* 0x000fc400078ec0ff */
[----:B------:R-:W-:Y:S02]  /*8cd0*/  PRMT R41, R41, 0x5410, R4 ;  /* 0x0000541029297816 */ /* 0x000fe40000000004 */
[----:B------:R-:W-:Y:S01]  /*8ce0*/  LOP3.LUT R45, R45, 0xffff0000, RZ, 0xc0, !PT ;  /* 0xffff00002d2d7812 */ /* 0x000fe200078ec0ff */
[----:B--2---:R-:W-:-:S04]  /*8cf0*/  IMAD.IADD R3, R12, 0x1, R0 ;  /* 0x000000010c037824 */ /* 0x004fc800078e0200 */
[----:B------:R-:W-:Y:S01]  /*8d00*/  IMAD R0, R3, 0x2, R2 ;  /* 0x0000000203007824 */ /* 0x000fe200078e0202 */
[----:B---3--:R-:W0:Y:S04]  /*8d10*/  LDS.128 R12, [R33+0x8400] ;  /* 0x00840000210c7984 */ /* 0x008e280000000c00 */
[----:B------:R-:W1:Y:S01]  /*8d20*/  LDS.128 R24, [R0+0x8400] ;  /* 0x0084000000187984 */ /* 0x000e620000000c00 */
[----:B0-----:R-:W-:Y:S02]  /*8d30*/  IMAD.U32 R3, R12, 0x10000, RZ ;  /* 0x000100000c037824 */ /* 0x001fe400078e00ff */
[----:B-1----:R-:W-:Y:S02]  /*8d40*/  IMAD.U32 R9, R24, 0x10000, RZ ;  /* 0x0001000018097824 */ /* 0x002fe400078e00ff */
[----:B------:R-:W-:-:S02]  /*8d50*/  IMAD.U32 R11, R25, 0x10000, RZ ;  /* 0x00010000190b7824 */ /* 0x000fc400078e00ff */
[C---:B------:R-:W-:Y:S01]  /*8d60*/  FMUL.FTZ R36, R9.reuse, R32 ;  /* 0x0000002009247220 */ /* 0x040fe20000410000 */
[-C--:B------:R-:W-:Y:S01]  /*8d70*/  FMUL.FTZ R38, R9, R28.reuse ;  /* 0x0000001c09267220 */ /* 0x080fe20000410000 */
[----:B------:R-:W-:Y:S02]  /*8d80*/  IMAD.U32 R5, R13, 0x10000, RZ ;  /* 0x000100000d057824 */ /* 0x000fe400078e00ff */
[----:B------:R-:W-:Y:S01]  /*8d90*/  FFMA.FTZ R36, R3, R28, -R36 ;  /* 0x0000001c03247223 */ /* 0x000fe20000010824 */
[----:B------:R-:W-:Y:S02]  /*8da0*/  IMAD.U32 R28, R44, 0x10000, RZ ;  /* 0x000100002c1c7824 */ /* 0x000fe400078e00ff */
[----:B------:R-:W-:Y:S01]  /*8db0*/  FMUL.FTZ R46, R11, R34 ;  /* 0x000000220b2e7220 */ /* 0x000fe20000410000 */
[----:B------:R-:W-:Y:S01]  /*8dc0*/  FFMA.FTZ R38, R3, R32, R38 ;  /* 0x0000002003267223 */ /* 0x000fe20000010026 */
[----:B------:R-:W-:Y:S02]  /*8dd0*/  IMAD.U32 R20, R27, 0x10000, RZ ;  /* 0x000100001b147824 */ /* 0x000fe400078e00ff */
[----:B------:R-:W-:Y:S01]  /*8de0*/  IMAD.U32 R3, R29, 0x10000, RZ ;  /* 0x000100001d037824 */ /* 0x000fe200078e00ff */
[----:B------:R-:W-:Y:S01]  /*8df0*/  LOP3.LUT R10, R24, 0xffff0000, RZ, 0xc0, !PT ;  /* 0xffff0000180a7812 */ /* 0x000fe200078ec0ff */
[----:B------:R-:W-:-:S02]  /*8e00*/  IMAD.U32 R9, R40, 0x10000, RZ ;  /* 0x0001000028097824 */ /* 0x000fc400078e00ff */
[-C--:B------:R-:W-:Y:S01]  /*8e10*/  FMUL.FTZ R32, R11, R28.reuse ;  /* 0x0000001c0b207220 */ /* 0x080fe20000410000 */
[----:B------:R-:W-:Y:S01]  /*8e20*/  FFMA.FTZ R46, R5, R28, -R46 ;  /* 0x0000001c052e7223 */ /* 0x000fe2000001082e */
[----:B------:R-:W-:Y:S02]  /*8e30*/  IMAD.U32 R8, R15, 0x10000, RZ ;  /* 0x000100000f087824 */ /* 0x000fe400078e00ff */
[C---:B------:R-:W-:Y:S01]  /*8e40*/  FMUL.FTZ R28, R20.reuse, R3 ;  /* 0x00000003141c7220 */ /* 0x040fe20000410000 */
[----:B------:R-:W-:Y:S01]  /*8e50*/  FMUL.FTZ R11, R20, R9 ;  /* 0x00000009140b7220 */ /* 0x000fe20000410000 */
[----:B------:R-:W-:Y:S01]  /*8e60*/  LOP3.LUT R4, R12, 0xffff0000, RZ, 0xc0, !PT ;  /* 0xffff00000c047812 */ /* 0x000fe200078ec0ff */
[----:B------:R-:W-:Y:S01]  /*8e70*/  FFMA.FTZ R32, R5, R34, R32 ;  /* 0x0000002205207223 */ /* 0x000fe20000010020 */
[----:B------:R-:W-:Y:S01]  /*8e80*/  FMUL.FTZ R5, R10, R43 ;  /* 0x0000002b0a057220 */ /* 0x000fe20000410000 */
[C---:B------:R-:W-:Y:S01]  /*8e90*/  FFMA.FTZ R28, R8.reuse, R9, R28 ;  /* 0x00000009081c7223 */ /* 0x040fe2000001001c */
[----:B------:R-:W-:Y:S01]  /*8ea0*/  LOP3.LUT R24, R25, 0xffff0000, RZ, 0xc0, !PT ;  /* 0xffff000019187812 */ /* 0x000fe200078ec0ff */
[----:B------:R-:W-:Y:S01]  /*8eb0*/  FFMA.FTZ R20, R8, R3, -R11 ;  /* 0x0000000308147223 */ /* 0x000fe2000001080b */
[----:B------:R-:W-:Y:S01]  /*8ec0*/  LOP3.LUT R9, R42, 0xffff0000, RZ, 0xc0, !PT ;  /* 0xffff00002a097812 */ /* 0x000fe200078ec0ff */
[-C--:B------:R-:W-:Y:S01]  /*8ed0*/  FMUL.FTZ R11, R10, R45.reuse ;  /* 0x0000002d0a0b7220 */ /* 0x080fe20000410000 */
[----:B------:R-:W-:Y:S01]  /*8ee0*/  LOP3.LUT R12, R13, 0xffff0000, RZ, 0xc0, !PT ;  /* 0xffff00000d0c7812 */ /* 0x000fe200078ec0ff */
[----:B------:R-:W-:Y:S01]  /*8ef0*/  FFMA.FTZ R45, R4, R45, -R5 ;  /* 0x0000002d042d7223 */ /* 0x000fe20000010805 */
[C---:B------:R-:W-:Y:S01]  /*8f00*/  IMAD.U32 R6, R14.reuse, 0x10000, RZ ;  /* 0x000100000e067824 */ /* 0x040fe200078e00ff */
[----:B------:R-:W-:Y:S01]  /*8f10*/  LOP3.LUT R7, R14, 0xffff0000, RZ, 0xc0, !PT ;  /* 0xffff00000e077812 */ /* 0x000fe200078ec0ff */
[----:B------:R-:W-:Y:S01]  /*8f20*/  IMAD.U32 R13, R26, 0x10000, RZ ;  /* 0x000100001a0d7824 */ /* 0x000fe200078e00ff */
[----:B------:R-:W-:Y:S01]  /*8f30*/  SHF.L.U32 R5, R21, 0x10, RZ ;  /* 0x0000001015057819 */ /* 0x000fe200000006ff */
[----:B------:R-:W-:Y:S01]  /*8f40*/  IMAD.U32 R8, R41, 0x10000, RZ ;  /* 0x0001000029087824 */ /* 0x000fe200078e00ff */
[----:B------:R-:W-:Y:S01]  /*8f50*/  LOP3.LUT R14, R15, 0xffff0000, RZ, 0xc0, !PT ;  /* 0xffff00000f0e7812 */ /* 0x000fe200078ec0ff */
[----:B------:R-:W-:Y:S01]  /*8f60*/  FMUL.FTZ R25, R24, R9 ;  /* 0x0000000918197220 */ /* 0x000fe20000410000 */
[----:B------:R-:W-:-:S02]  /*8f70*/  LOP3.LUT R3, R44, 0xffff0000, RZ, 0xc0, !PT ;  /* 0xffff00002c037812 */ /* 0x000fc400078ec0ff */
[----:B------:R-:W-:Y:S02]  /*8f80*/  LOP3.LUT R15, R26, 0xffff0000, RZ, 0xc0, !PT ;  /* 0xffff00001a0f7812 */ /* 0x000fe400078ec0ff */
[----:B------:R-:W-:Y:S01]  /*8f90*/  LOP3.LUT R26, R27, 0xffff0000, RZ, 0xc0, !PT ;  /* 0xffff00001b1a7812 */ /* 0x000fe200078ec0ff */
[CC--:B------:R-:W-:Y:S01]  /*8fa0*/  FMUL.FTZ R27, R13.reuse, R8.reuse ;  /* 0x000000080d1b7220 */ /* 0x0c0fe20000410000 */
[----:B------:R-:W-:Y:S01]  /*8fb0*/  FFMA.FTZ R11, R4, R43, R11 ;  /* 0x0000002b040b7223 */ /* 0x000fe2000001000b */
[----:B------:R-:W-:Y:S01]  /*8fc0*/  FMUL.FTZ R13, R13, R5 ;  /* 0x000000050d0d7220 */ /* 0x000fe20000410000 */
[----:B------:R-:W-:Y:S01]  /*8fd0*/  LOP3.LUT R10, R41, 0xffff0000, RZ, 0xc0, !PT ;  /* 0xffff0000290a7812 */ /* 0x000fe200078ec0ff */
[-C--:B------:R-:W-:Y:S01]  /*8fe0*/  FMUL.FTZ R24, R24, R3.reuse ;  /* 0x0000000318187220 */ /* 0x080fe20000410000 */
[----:B------:R-:W-:Y:S01]  /*8ff0*/  FFMA.FTZ R25, R12, R3, -R25 ;  /* 0x000000030c197223 */ /* 0x000fe20000010819 */
[----:B------:R-:W-:Y:S02]  /*9000*/  LOP3.LUT R4, R21, 0xffff0000, RZ, 0xc0, !PT ;  /* 0xffff000015047812 */ /* 0x000fe400078ec0ff */
        /* <DEDUP_REMOVED lines=23> */
.L_x_15442:
[----:B------:R-:W-:Y:S05]  /*9180*/  BSYNC B0 ;  /* 0x0000000000007941 */ /* 0x000fea0003800000 */
.L_x_15428:
        /* <DEDUP_REMOVED lines=8> */
.L_x_15425:
[----:B------:R-:W-:-:S13]  /*9210*/  ISETP.NE.AND P0, PT, R156, 0x3, PT ;  /* 0x000000039c00780c */ /* 0x000fda0003f05270 */
[----:B------:R-:W-:Y:S05]  /*9220*/  @!P0 BRA `(.L_x_15452) ;  /* 0x0000000000048947 */ /* 0x000fea0003800000 */
[----:B------:R-:W-:Y:S01]  /*9230*/  BPT.TRAP 0x1 ;  /* 0x000000040000795c */ /* 0x000fe20000300000 */
.L_x_15452:
[----:B--23--:R-:W-:Y:S01]  /*9240*/  IMAD R0, R22, 0x8, R2 ;  /* 0x0000000816007824 */ /* 0x00cfe200078e0202 */
[----:B-1----:R-:W-:-:S04]  /*9250*/  SHF.L.U32 R7, R154, 0x1f, RZ ;  /* 0x0000001f9a077819 */ /* 0x002fc800000006ff */
[----:B------:R1:W2:Y:S01]  /*9260*/  SYNCS.PHASECHK.TRANS64.TRYWAIT P1, [R0+URZ+0x16830], R7 ;  /* 0x01683007000075a7 */ /* 0x0002a2000802017f */
[----:B------:R-:W-:Y:S05]  /*9270*/  @!P0 BRA `(.L_x_15453) ;  /* 0x0000000000048947 */ /* 0x000fea0003800000 */
[----:B------:R-:W-:Y:S01]  /*9280*/  BPT.TRAP 0x1 ;  /* 0x000000040000795c */ /* 0x000fe20000300000 */
.L_x_15453:
[----:B------:R-:W-:Y:S01]  /*9290*/  VIADD R3, R2, 0xe400 ;  /* 0x0000e40002037836 */ /* 0x000fe20000000000 */
[----:B------:R-:W-:Y:S01]  /*92a0*/  LOP3.LUT R4, R30, 0x10000, RZ, 0xfc, !PT ;  /* 0x000100001e047812 */ /* 0x000fe200078efcff */
[----:B------:R-:W-:-:S03]  /*92b0*/  IMAD.MOV.U32 R5, RZ, RZ, 0x40000040 ;  /* 0x40000040ff057424 */ /* 0x000fc600078e00ff */
[----:B------:R-:W-:-:S04]  /*92c0*/  SHF.R.U32.HI R3, RZ, 0x4, R3 ;  /* 0x00000004ff037819 */ /* 0x000fc80000011603 */
[----:B------:R-:W-:-:S04]  /*92d0*/  LOP3.LUT R3, R3, 0x3fff, RZ, 0xc0, !PT ;  /* 0x00003fff03037812 */ /* 0x000fc800078ec0ff */
[----:B------:R-:W-:-:S05]  /*92e0*/  LOP3.LUT R3, R3, 0x10000, RZ, 0xfc, !PT ;  /* 0x0001000003037812 */ /* 0x000fca00078efcff */
[----:B------:R3:W-:Y:S01]  /*92f0*/  STL [R1+0x18], R3 ;  /* 0x0000180301007387 */ /* 0x0007e20000100800 */
[----:B--2---:R-:W-:Y:S05]  /*9300*/  @P1 BRA `(.L_x_15454) ;  /* 0x0000000000081947 */ /* 0x004fea0003800000 */
[----:B------:R-:W2:Y:S02]  /*9310*/  SYNCS.PHASECHK.TRANS64.TRYWAIT P1, [R0+URZ+0x16830], R7 ;  /* 0x01683007000075a7 */ /* 0x000ea4000802017f */
[----:B--2---:R-:W-:Y:S05]  /*9320*/  @!P1 BRA `(.L_x_15455) ;  /* 0x0000012400489947 */ /* 0x004fea0003800000 */
.L_x_15454:
[----:B---3--:R-:W3:Y:S01]  /*9330*/  LDL R3, [R1+0x18] ;  /* 0x0000180001037983 */ /* 0x008ee20000100800 */
[----:B-12---:R-:W-:Y:S01]  /*9340*/  IMAD.MOV.U32 R7, RZ, RZ, 0x40000040 ;  /* 0x40000040ff077424 */ /* 0x006fe200078e00ff */
[----:B------:R-:W-:Y:S05]  /*9350*/  WARPSYNC.ALL ;  /* 0x0000000000007948 */ /* 0x000fea0003800000 */
[C---:B------:R-:W-:Y:S01]  /*9360*/  R2UR UR4, R4.reuse ;  /* 0x00000000040472ca */ /* 0x040fe200000e0000 */
[----:B0---45:R-:W-:Y:S01]  /*9370*/  WARPGROUP.ARRIVE ;  /* 0x00000000000079c5 */ /* 0x031fe20000000000 */
[----:B------:R-:W-:Y:S01]  /*9380*/  R2UR UR5, R5 ;  /* 0x00000000050572ca */ /* 0x000fe200000e0000 */
[C---:B------:R-:W-:Y:S01]  /*9390*/  VIADD R10, R4.reuse, 0x2 ;  /* 0x00000002040a7836 */ /* 0x040fe20000000000 */
[----:B------:R-:W-:Y:S01]  /*93a0*/  R2UR UR7, R7 ;  /* 0x00000000070772ca */ /* 0x000fe200000e0000 */
[----:B------:R-:W-:Y:S01]  /*93b0*/  IMAD.MOV.U32 R11, RZ, RZ, 0x40000040 ;  /* 0x40000040ff0b7424 */ /* 0x000fe200078e00ff */
[----:B------:R-:W-:Y:S01]  /*93c0*/  MOV R9, 0x40000040 ;  /* 0x4000004000097802 */ /* 0x000fe20000000f00 */
[----:B------:R-:W-:-:S02]  /*93d0*/  VIADD R20, R4, 0x4 ;  /* 0x0000000404147836 */ /* 0x000fc40000000000 */
[----:B------:R-:W-:Y:S01]  /*93e0*/  IMAD.MOV.U32 R21, RZ, RZ, 0x40000040 ;  /* 0x40000040ff157424 */ /* 0x000fe200078e00ff */
[----:B------:R0:W-:Y:S01]  /*93f0*/  STL.64 [R1+0x8], R10 ;  /* 0x0000080a01007387 */ /* 0x0001e20000100a00 */
[----:B------:R-:W-:Y:S02]  /*9400*/  VIADD R14, R4, 0x6 ;  /* 0x00000006040e7836 */ /* 0x000fe40000000000 */
[----:B------:R-:W-:Y:S02]  /*9410*/  IMAD.MOV.U32 R15, RZ, RZ, 0x40000040 ;  /* 0x40000040ff0f7424 */ /* 0x000fe400078e00ff */
[----:B------:R-:W-:Y:S02]  /*9420*/  IMAD.MOV.U32 R7, RZ, RZ, 0x40000040 ;  /* 0x40000040ff077424 */ /* 0x000fe400078e00ff */
[----:B---3--:R-:W-:-:S04]  /*9430*/  IMAD R6, R22, 0x400, R3 ;  /* 0x0000040016067824 */ /* 0x008fc800078e0203 */
        /* <DEDUP_REMOVED lines=30> */
.L_x_15456:
[----:B------:R-:W2:Y:S01]  /*9620*/  LDL.LU R92, [R1+0x4] ;  /* 0x00000400015c7983 */ /* 0x000ea20000300800 */
[----:B------:R-:W-:Y:S01]  /*9630*/  ULDC UR4, c[0x0][0x9d8] ;  /* 0x0002760000047ab9 */ /* 0x000fe20000000800 */
[----:B------:R-:W0:Y:S01]  /*9640*/  LDC R93, c[0x0][0x448] ;  /* 0x00011200ff5d7b82 */ /* 0x000e220000000800 */
[----:B------:R-:W-:Y:S01]  /*9650*/  ULDC UR5, c[0x0][0x988] ;  /* 0x0002620000057ab9 */ /* 0x000fe20000000800 */
[----:B------:R-:W3:Y:S04]  /*9660*/  LDL R90, [R1+0x3c] ;  /* 0x00003c00015a7983 */ /* 0x000ee80000100800 */
[----:B------:R-:W3:Y:S01]  /*9670*/  LDL R100, [R1+0x24] ;  /* 0x0000240001647983 */ /* 0x000ee20000100800 */
[----:B------:R-:W-:Y:S01]  /*9680*/  FMUL.FTZ R11, R36, UR4 ;  /* 0x00000004240b7c20 */ /* 0x000fe20008410000 */
[----:B------:R-:W-:Y:S01]  /*9690*/  FMUL.FTZ R36, R39, UR4 ;  /* 0x0000000427247c20 */ /* 0x000fe20008410000 */
[----:B------:R-:W-:Y:S01]  /*96a0*/  FMUL.FTZ R6, R25, UR4 ;  /* 0x0000000419067c20 */ /* 0x000fe20008410000 */
[----:B------:R-:W4:Y:S01]  /*96b0*/  LDL R96, [R1+0x1c] ;  /* 0x00001c0001607983 */ /* 0x000f220000100800 */
[----:B------:R-:W-:Y:S01]  /*96c0*/  FMUL.FTZ R91, R34, UR4 ;  /* 0x00000004225b7c20 */ /* 0x000fe20008410000 */
[----:B------:R-:W-:Y:S01]  /*96d0*/  FMUL.FTZ R12, R37, UR4 ;  /* 0x00000004250c7c20 */ /* 0x000fe20008410000 */
[----:B------:R-:W-:Y:S01]  /*96e0*/  FMUL.FTZ R111, R26, UR4 ;  /* 0x000000041a6f7c20 */ /* 0x000fe20008410000 */
[----:B------:R-:W5:Y:S01]  /*96f0*/  LDL R39, [R1+0x38] ;  /* 0x0000380001277983 */ /* 0x000f620000100800 */
[----:B------:R-:W-:Y:S01]  /*9700*/  FMUL.FTZ R107, R27, UR4 ;  /* 0x000000041b6b7c20 */ /* 0x000fe20008410000 */
[----:B------:R-:W-:Y:S01]  /*9710*/  FMUL.FTZ R89, R35, UR4 ;  /* 0x0000000423597c20 */ /* 0x000fe20008410000 */
[----:B------:R-:W-:Y:S01]  /*9720*/  FMUL.FTZ R105, R30, UR4 ;  /* 0x000000041e697c20 */ /* 0x000fe20008410000 */
[----:B------:R-:W5:Y:S01]  /*9730*/  LDL R98, [R1+0x10] ;  /* 0x0000100001627983 */ /* 0x000f620000100800 */
[----:B------:R-:W1:Y:S01]  /*9740*/  MUFU.TANH R111, R111 ;  /* 0x0000006f006f7308 */ /* 0x000e620000002400 */
[----:B------:R-:W-:Y:S01]  /*9750*/  FMUL.FTZ R3, R24, UR4 ;  /* 0x0000000418037c20 */ /* 0x000fe20008410000 */
[----:B------:R-:W-:Y:S01]  /*9760*/  FMUL.FTZ R24, R31, UR4 ;  /* 0x000000041f187c20 */ /* 0x000fe20008410000 */
[----:B------:R-:W-:Y:S01]  /*9770*/  FMUL.FTZ R38, R38, UR4 ;  /* 0x0000000426267c20 */ /* 0x000fe20008410000 */
[----:B------:R-:W-:Y:S01]  /*9780*/  FMUL.FTZ R13, R40, UR4 ;  /* 0x00000004280d7c20 */ /* 0x000fe20008410000 */
[----:B0-----:R-:W-:Y:S01]  /*9790*/  ISETP.NE.AND P4, PT, R93, 0x1, PT ;  /* 0x000000015d00780c */ /* 0x001fe20003f85270 */
        /* <DEDUP_REMOVED lines=12> */
[----:B------:R-:W1:Y:S01]  /*9860*/  @P4 LDC R25, c[0x0][0x44c] ;  /* 0x00011300ff194b82 */ /* 0x000e620000000800 */
[----:B------:R-:W-:Y:S01]  /*9870*/  FMUL.FTZ R62, R62, UR4 ;  /* 0x000000043e3e7c20 */ /* 0x000fe20008410000 */
[----:B------:R-:W-:-:S04]  /*9880*/  FMUL.FTZ R9, R32, UR4 ;  /* 0x0000000420097c20 */ /* 0x000fc80008410000 */
[----:B------:R-:W0:Y:S02]  /*9890*/  MUFU.TANH R24, R24 ;  /* 0x0000001800187308 */ /* 0x000e240000002400 */
[----:B------:R-:W0:Y:S06]  /*98a0*/  @P4 LDC R34, c[0x0][0x450] ;  /* 0x00011400ff224b82 */ /* 0x000e2c0000000800 */
[----:B------:R-:W5:Y:S08]  /*98b0*/  MUFU.TANH R91, R91 ;  /* 0x0000005b005b7308 */ /* 0x000f700000002400 */
[----:B------:R-:W5:Y:S08]  /*98c0*/  MUFU.TANH R89, R89 ;  /* 0x0000005900597308 */ /* 0x000f700000002400 */
[----:B------:R-:W5:Y:S08]  /*98d0*/  MUFU.TANH R38, R38 ;  /* 0x0000002600267308 */ /* 0x000f700000002400 */
[----:B------:R-:W5:Y:S08]  /*98e0*/  MUFU.TANH R36, R36 ;  /* 0x0000002400247308 */ /* 0x000f700000002400 */
        /* <DEDUP_REMOVED lines=17> */
[----:B------:R-:W5:Y:S01]  /*9a00*/  MUFU.TANH R54, R54 ;  /* 0x0000003600367308 */ /* 0x000f620000002400 */
[----:B------:R-:W-:Y:S01]  /*9a10*/  FMUL.FTZ R32, R53, UR4 ;  /* 0x0000000435207c20 */ /* 0x000fe20008410000 */
[----:B------:R-:W-:-:S06]  /*9a20*/  FMUL.FTZ R93, R63, UR4 ;  /* 0x000000043f5d7c20 */ /* 0x000fcc0008410000 */
[----:B------:R-:W5:Y:S08]  /*9a30*/  MUFU.TANH R56, R56 ;  /* 0x0000003800387308 */ /* 0x000f700000002400 */
[----:B------:R-:W5:Y:S08]  /*9a40*/  MUFU.TANH R58, R58 ;  /* 0x0000003a003a7308 */ /* 0x000f700000002400 */
[----:B------:R-:W5:Y:S08]  /*9a50*/  MUFU.TANH R62, R62 ;  /* 0x0000003e003e7308 */ /* 0x000f700000002400 */
[----:B------:R-:W-:Y:S01]  /*9a60*/  MUFU.TANH R93, R93 ;  /* 0x0000005d005d7308 */ /* 0x000fe20000002400 */
[----:B------:R-:W-:Y:S01]  /*9a70*/  FMUL.FTZ R75, R75, UR4 ;  /* 0x000000044b4b7c20 */ /* 0x000fe20008410000 */
[----:B--2---:R-:W-:Y:S01]  /*9a80*/  LOP3.LUT R92, R92, 0xfffffffe, RZ, 0xc0, !PT ;  /* 0xfffffffe5c5c7812 */ /* 0x004fe200078ec0ff */
[----:B------:R-:W-:Y:S01]  /*9a90*/  FMUL.FTZ R78, R78, UR4 ;  /* 0x000000044e4e7c20 */ /* 0x000fe20008410000 */
[----:B------:R-:W-:Y:S01]  /*9aa0*/  FMUL.FTZ R82, R82, UR4 ;  /* 0x0000000452527c20 */ /* 0x000fe20008410000 */
[----:B------:R-:W-:Y:S01]  /*9ab0*/  FMUL.FTZ R86, R86, UR4 ;  /* 0x0000000456567c20 */ /* 0x000fe20008410000 */
[----:B------:R-:W-:-:S02]  /*9ac0*/  @P4 LOP3.LUT R92, R92, 0x1, RZ, 0xfc, !PT ;  /* 0x000000015c5c4812 */ /* 0x000fc400078efcff */
[----:B------:R-:W-:Y:S03]  /*9ad0*/  MUFU.TANH R3, R3 ;  /* 0x0000000300037308 */ /* 0x000fe60000002400 */
[----:B------:R3:W-:Y:S05]  /*9ae0*/  STL [R1+0x4], R92 ;  /* 0x0000045c01007387 */ /* 0x0007ea0000100800 */
[----:B------:R-:W-:Y:S01]  /*9af0*/  MUFU.TANH R6, R6 ;  /* 0x0000000600067308 */ /* 0x000fe20000002400 */
[----:B---3--:R-:W-:-:S07]  /*9b00*/  IADD3 R92, R90, R100, RZ ;  /* 0x000000645a5c7210 */ /* 0x008fce0007ffe0ff */
[----:B------:R-:W-:Y:S01]  /*9b10*/  MUFU.TANH R7, R7 ;  /* 0x0000000700077308 */ /* 0x000fe20000002400 */
[----:B-1----:R-:W-:-:S05]  /*9b20*/  @P4 IMAD.HI.U32 R25, R92, R25, RZ ;  /* 0x000000195c194227 */ /* 0x002fca00078e00ff */
[----:B0-----:R-:W-:Y:S01]  /*9b30*/  @P4 SHF.R.U32.HI R92, RZ, R34, R25 ;  /* 0x00000022ff5c4219 */ /* 0x001fe20000011619 */
[----:B------:R-:W-:Y:S01]  /*9b40*/  IMAD.MOV.U32 R25, RZ, RZ, -0x80 ;  /* 0xffffff80ff197424 */ /* 0x000fe200078e00ff */
[----:B------:R-:W-:Y:S03]  /*9b50*/  MUFU.TANH R8, R8 ;  /* 0x0000000800087308 */ /* 0x000fe60000002400 */
[----:B------:R-:W0:Y:S01]  /*9b60*/  SHFL.IDX PT, R37, R92, 0x1, 0x1c1f ;  /* 0x003c1f005c257f89 */ /* 0x000e2200000e0000 */
[----:B------:R-:W-:-:S04]  /*9b70*/  IMAD R25, R88, R25, 0x80 ;  /* 0x0000008058197424 */ /* 0x000fc800078e0219 */
[----:B------:R-:W-:Y:S01]  /*9b80*/  VIADD R35, R25, 0x1 ;  /* 0x0000000119237836 */ /* 0x000fe20000000000 */
[----:B------:R-:W-:Y:S01]  /*9b90*/  MUFU.TANH R9, R9 ;  /* 0x0000000900097308 */ /* 0x000fe20000002400 */
[----:B----4-:R-:W-:Y:S02]  /*9ba0*/  IMAD.IADD R90, R96, 0x1, R25 ;  /* 0x00000001605a7824 */ /* 0x010fe400078e0219 */
[C---:B-----5:R-:W-:Y:S02]  /*9bb0*/  IMAD R35, R39.reuse, -0x2, R35 ;  /* 0xfffffffe27237824 */ /* 0x060fe400078e0223 */
[----:B------:R-:W-:-:S03]  /*9bc0*/  IMAD R90, R39, -0x2, R90 ;  /* 0xfffffffe275a7824 */ /* 0x000fc600078e025a */
[----:B------:R-:W-:Y:S01]  /*9bd0*/  IADD3 R109, -R98, R35, R96 ;  /* 0x00000023626d7210 */ /* 0x000fe20007ffe160 */
[----:B------:R-:W-:Y:S08]  /*9be0*/  MUFU.TANH R10, R10 ;  /* 0x0000000a000a7308 */ /* 0x000ff00000002400 */
[----:B------:R-:W-:Y:S01]  /*9bf0*/  MUFU.TANH R11, R11 ;  /* 0x0000000b000b7308 */ /* 0x000fe20000002400 */
[----:B0-----:R-:W-:-:S04]  /*9c00*/  VIADDMNMX R25, R37, R109, R90, PT ;  /* 0x0000006d25197246 */ /* 0x001fc8000380015a */
[C---:B------:R-:W-:Y:S02]  /*9c10*/  ISETP.GT.AND P1, PT, R25.reuse, RZ, PT ;  /* 0x000000ff1900720c */ /* 0x040fe40003f24270 */
[C---:B------:R-:W-:Y:S01]  /*9c20*/  ISETP.GT.AND P2, PT, R25.reuse, 0x1, PT ;  /* 0x000000011900780c */ /* 0x040fe20003f44270 */
[----:B------:R-:W-:Y:S01]  /*9c30*/  MUFU.TANH R12, R12 ;  /* 0x0000000c000c7308 */ /* 0x000fe20000002400 */
[----:B------:R-:W-:Y:S02]  /*9c40*/  ISETP.GT.AND P3, PT, R25, 0x8, PT ;  /* 0x000000081900780c */ /* 0x000fe40003f64270 */
[----:B------:R-:W-:Y:S02]  /*9c50*/  FSEL R111, R111, -INF , P1 ;  /* 0xff8000006f6f7808 */ /* 0x000fe40000800000 */
[----:B------:R-:W-:Y:S02]  /*9c60*/  FSEL R107, R107, -INF , P2 ;  /* 0xff8000006b6b7808 */ /* 0x000fe40001000000 */
[----:B------:R-:W-:Y:S01]  /*9c70*/  ISETP.GT.AND P1, PT, R25, 0x9, PT ;  /* 0x000000091900780c */ /* 0x000fe20003f24270 */
[----:B------:R-:W-:Y:S01]  /*9c80*/  MUFU.TANH R13, R13 ;  /* 0x0000000d000d7308 */ /* 0x000fe20000002400 */
[----:B------:R-:W-:-:S02]  /*9c90*/  FSEL R105, R105, -INF , P3 ;  /* 0xff80000069697808 */ /* 0x000fc40001800000 */
[----:B------:R-:W-:Y:S02]  /*9ca0*/  FMNMX.FTZ R94, R111, R107, !PT ;  /* 0x0000006b6f5e7209 */ /* 0x000fe40007810000 */
[----:B------:R-:W-:Y:S02]  /*9cb0*/  ISETP.GT.AND P2, PT, R25, 0x10, PT ;  /* 0x000000101900780c */ /* 0x000fe40003f44270 */
[----:B------:R-:W-:Y:S01]  /*9cc0*/  FSEL R35, R24, -INF , P1 ;  /* 0xff80000018237808 */ /* 0x000fe20000800000 */
[----:B------:R-:W-:Y:S01]  /*9cd0*/  MUFU.TANH R26, R26 ;  /* 0x0000001a001a7308 */ /* 0x000fe20000002400 */
[----:B------:R-:W-:Y:S02]  /*9ce0*/  FMNMX.FTZ R94, R105, R94, !PT ;  /* 0x0000005e695e7209 */ /* 0x000fe40007810000 */
[----:B------:R-:W-:Y:S02]  /*9cf0*/  ISETP.GT.AND P1, PT, R25, 0x11, PT ;  /* 0x000000111900780c */ /* 0x000fe40003f24270 */
[----:B------:R-:W-:-:S02]  /*9d00*/  FSEL R39, R91, -INF , P2 ;  /* 0xff8000005b277808 */ /* 0x000fc40001000000 */
[----:B------:R-:W-:Y:S01]  /*9d10*/  FMNMX.FTZ R94, R35, R94, !PT ;  /* 0x0000005e235e7209 */ /* 0x000fe20007810000 */
[----:B------:R-:W-:Y:S01]  /*9d20*/  MUFU.TANH R27, R27 ;  /* 0x0000001b001b7308 */ /* 0x000fe20000002400 */
[----:B------:R-:W-:Y:S02]  /*9d30*/  ISETP.GT.AND P2, PT, R25, 0x18, PT ;  /* 0x000000181900780c */ /* 0x000fe40003f44270 */
[----:B------:R-:W-:Y:S02]  /*9d40*/  FSEL R37, R89, -INF , P1 ;  /* 0xff80000059257808 */ /* 0x000fe40000800000 */
[----:B------:R-:W-:Y:S02]  /*9d50*/  FMNMX.FTZ R94, R39, R94, !PT ;  /* 0x0000005e275e7209 */ /* 0x000fe40007810000 */
        /* <DEDUP_REMOVED lines=10> */
[----:B------:R-:W-:Y:S02]  /*9e00*/  FMNMX.FTZ R94, R41, R94, !PT ;  /* 0x0000005e295e7209 */ /* 0x000fe40007810000 */
[----:B------:R-:W-:Y:S02]  /*9e10*/  ISETP.GT.AND P2, PT, R25, 0x28, PT ;  /* 0x000000281900780c */ /* 0x000fe40003f44270 */
[----:B------:R-:W-:Y:S02]  /*9e20*/  FSEL R45, R42, -INF , P1 ;  /* 0xff8000002a2d7808 */ /* 0x000fe40000800000 */
        /* <DEDUP_REMOVED lines=12> */
[----:B------:R-:W-:Y:S01]  /*9ef0*/  FMNMX.FTZ R94, R55, R94, !PT ;  /* 0x0000005e375e7209 */ /* 0x000fe20007810000 */
[----:B------:R-:W-:Y:S01]  /*9f00*/  FMUL.FTZ R34, R57, UR4 ;  /* 0x0000000439227c20 */ /* 0x000fe20008410000 */
[----:B------:R-:W-:Y:S01]  /*9f10*/  ISETP.GT.AND P1, PT, R25, 0x39, PT ;  /* 0x000000391900780c */ /* 0x000fe20003f24270 */
[----:B------:R-:W-:Y:S01]  /*9f20*/  FMUL.FTZ R24, R66, UR4 ;  /* 0x0000000442187c20 */ /* 0x000fe20008410000 */
[----:B------:R-:W-:-:S02]  /*9f30*/  FSEL R57, R52, -INF , P2 ;  /* 0xff80000034397808 */ /* 0x000fc40001000000 */
        /* <DEDUP_REMOVED lines=18> */
[----:B------:R-:W2:Y:S01]  /*a060*/  MUFU.TANH R36, R36 ;  /* 0x0000002400247308 */ /* 0x000ea20000002400 */
[----:B------:R-:W-:-:S02]  /*a070*/  FMNMX.FTZ R94, R63, R94, !PT ;  /* 0x0000005e3f5e7209 */ /* 0x000fc40007810000 */
[----:B------:R-:W-:Y:S02]  /*a080*/  ISETP.GT.AND P2, PT, R25, 0x50, PT ;  /* 0x000000501900780c */ /* 0x000fe40003f44270 */
[----:B------:R-:W-:-:S03]  /*a090*/  FMNMX.FTZ R94, R71, R94, !PT ;  /* 0x0000005e475e7209 */ /* 0x000fc60007810000 */
[----:B------:R-:W3:Y:S01]  /*a0a0*/  MUFU.TANH R91, R91 ;  /* 0x0000005b005b7308 */ /* 0x000ee20000002400 */
[----:B------:R-:W-:Y:S01]  /*a0b0*/  FMUL.FTZ R40, R79, UR4 ;  /* 0x000000044f287c20 */ /* 0x000fe20008410000 */
[----:B0-----:R-:W-:-:S06]  /*a0c0*/  FSEL R79, R24, -INF , P2 ;  /* 0xff800000184f7808 */ /* 0x001fcc0001000000 */
[----:B------:R0:W-:Y:S01]  /*a0d0*/  MUFU.TANH R95, R75 ;  /* 0x0000004b005f7308 */ /* 0x0001e20000002400 */
[----:B------:R-:W-:Y:S02]  /*a0e0*/  ISETP.GT.AND P2, PT, R25, 0x58, PT ;  /* 0x000000581900780c */ /* 0x000fe40003f44270 */
[----:B0-----:R-:W-:-:S05]  /*a0f0*/  FSEL R75, R93, -INF , P1 ;  /* 0xff8000005d4b7808 */ /* 0x001fca0000800000 */
[----:B------:R-:W0:Y:S01]  /*a100*/  MUFU.TANH R38, R38 ;  /* 0x0000002600267308 */ /* 0x000e220000002400 */
[----:B------:R-:W-:Y:S02]  /*a110*/  ISETP.GT.AND P1, PT, R25, 0x51, PT ;  /* 0x000000511900780c */ /* 0x000fe40003f24270 */
[----:B------:R-:W-:Y:S02]  /*a120*/  FMNMX.FTZ R94, R75, R94, !PT ;  /* 0x0000005e4b5e7209 */ /* 0x000fe40007810000 */
[----:B-1----:R-:W-:Y:S02]  /*a130*/  FSEL R89, R89, -INF , P1 ;  /* 0xff80000059597808 */ /* 0x002fe40000800000 */
[----:B------:R-:W-:Y:S01]  /*a140*/  FMNMX.FTZ R94, R79, R94, !PT ;  /* 0x0000005e4f5e7209 */ /* 0x000fe20007810000 */
[----:B------:R-:W1:Y:S01]  /*a150*/  MUFU.TANH R78, R78 ;  /* 0x0000004e004e7308 */ /* 0x000e620000002400 */
[----:B------:R-:W-:Y:S01]  /*a160*/  FMUL.FTZ R24, R83, UR4 ;  /* 0x0000000453187c20 */ /* 0x000fe20008410000 */
[----:B------:R-:W-:-:S02]  /*a170*/  ISETP.GT.AND P1, PT, R25, 0x59, PT ;  /* 0x000000591900780c */ /* 0x000fc40003f24270 */
[----:B--2---:R-:W-:Y:S02]  /*a180*/  FSEL R83, R36, -INF , P2 ;  /* 0xff80000024537808 */ /* 0x004fe40001000000 */
[----:B------:R-:W-:Y:S02]  /*a190*/  FMNMX.FTZ R94, R89, R94, !PT ;  /* 0x0000005e595e7209 */ /* 0x000fe40007810000 */
[----:B------:R-:W2:Y:S01]  /*a1a0*/  MUFU.TANH R40, R40 ;  /* 0x0000002800287308 */ /* 0x000ea20000002400 */
[----:B------:R-:W-:Y:S02]  /*a1b0*/  ISETP.GT.AND P2, PT, R25, 0x60, PT ;  /* 0x000000601900780c */ /* 0x000fe40003f44270 */
[----:B---3--:R-:W-:Y:S02]  /*a1c0*/  FSEL R91, R91, -INF , P1 ;  /* 0xff8000005b5b7808 */ /* 0x008fe40000800000 */
[----:B------:R-:W-:Y:S02]  /*a1d0*/  FMNMX.FTZ R94, R83, R94, !PT ;  /* 0x0000005e535e7209 */ /* 0x000fe40007810000 */
[----:B------:R-:W-:Y:S01]  /*a1e0*/  ISETP.GT.AND P1, PT, R25, 0x61, PT ;  /* 0x000000611900780c */ /* 0x000fe20003f24270 */
[----:B------:R-:W3:Y:S01]  /*a1f0*/  MUFU.TANH R82, R82 ;  /* 0x0000005200527308 */ /* 0x000ee20000002400 */
[----:B0-----:R-:W-:-:S02]  /*a200*/  FSEL R93, R38, -INF , P2 ;  /* 0xff800000265d7808 */ /* 0x001fc40001000000 */
[----:B------:R-:W-:Y:S02]  /*a210*/  FMNMX.FTZ R94, R91, R94, !PT ;  /* 0x0000005e5b5e7209 */ /* 0x000fe40007810000 */
[----:B------:R-:W-:Y:S02]  /*a220*/  ISETP.GT.AND P2, PT, R25, 0x68, PT ;  /* 0x000000681900780c */ /* 0x000fe40003f44270 */
[----:B------:R-:W-:Y:S01]  /*a230*/  FSEL R95, R95, -INF , P1 ;  /* 0xff8000005f5f7808 */ /* 0x000fe20000800000 */
[----:B------:R0:W4:Y:S01]  /*a240*/  MUFU.TANH R101, R24 ;  /* 0x0000001800657308 */ /* 0x0001220000002400 */
[----:B------:R-:W-:Y:S02]  /*a250*/  FMNMX.FTZ R94, R93, R94, !PT ;  /* 0x0000005e5d5e7209 */ /* 0x000fe40007810000 */
[----:B------:R-:W-:Y:S02]  /*a260*/  ISETP.GT.AND P1, PT, R25, 0x69, PT ;  /* 0x000000691900780c */ /* 0x000fe40003f24270 */
[----:B------:R-:W-:Y:S01]  /*a270*/  FMNMX.FTZ R94, R95, R94, !PT ;  /* 0x0000005e5f5e7209 */ /* 0x000fe20007810000 */
[----:B0-----:R-:W-:-:S02]  /*a280*/  FMUL.FTZ R24, R87, UR4 ;  /* 0x0000000457187c20 */ /* 0x001fc40008410000 */
[----:B------:R-:W0:Y:S01]  /*a290*/  MUFU.TANH R86, R86 ;  /* 0x0000005600567308 */ /* 0x000e220000002400 */
[----:B-1----:R-:W-:Y:S02]  /*a2a0*/  FSEL R87, R78, -INF , P2 ;  /* 0xff8000004e577808 */ /* 0x002fe40001000000 */
[----:B------:R-:W-:Y:S02]  /*a2b0*/  ISETP.GT.AND P2, PT, R25, 0x70, PT ;  /* 0x000000701900780c */ /* 0x000fe40003f44270 */
[----:B--2---:R-:W-:Y:S02]  /*a2c0*/  FSEL R97, R40, -INF , P1 ;  /* 0xff80000028617808 */ /* 0x004fe40000800000 */
[----:B------:R-:W-:Y:S01]  /*a2d0*/  FMNMX.FTZ R94, R87, R94, !PT ;  /* 0x0000005e575e7209 */ /* 0x000fe20007810000 */
[----:B------:R-:W1:Y:S01]  /*a2e0*/  MUFU.TANH R24, R24 ;  /* 0x0000001800187308 */ /* 0x000e620000002400 */
[----:B------:R-:W-:Y:S02]  /*a2f0*/  ISETP.GT.AND P1, PT, R25, 0x71, PT ;  /* 0x000000711900780c */ /* 0x000fe40003f24270 */
[----:B---3--:R-:W-:-:S02]  /*a300*/  FSEL R99, R82, -INF , P2 ;  /* 0xff80000052637808 */ /* 0x008fc40001000000 */
[----:B------:R-:W-:Y:S02]  /*a310*/  FMNMX.FTZ R94, R97, R94, !PT ;  /* 0x0000005e615e7209 */ /* 0x000fe40007810000 */
[----:B------:R-:W-:Y:S02]  /*a320*/  ISETP.GT.AND P2, PT, R25, 0x78, PT ;  /* 0x000000781900780c */ /* 0x000fe40003f44270 */
[----:B----4-:R-:W-:Y:S02]  /*a330*/  FSEL R101, R101, -INF , P1 ;  /* 0xff80000065657808 */ /* 0x010fe40000800000 */
[----:B------:R-:W-:Y:S02]  /*a340*/  FMNMX.FTZ R94, R99, R94, !PT ;  /* 0x0000005e635e7209 */ /* 0x000fe40007810000 */
[----:B------:R-:W-:Y:S02]  /*a350*/  ISETP.GT.AND P1, PT, R25, 0x79, PT ;  /* 0x000000791900780c */ /* 0x000fe40003f24270 */
[----:B0-----:R-:W-:-:S02]  /*a360*/  FSEL R103, R86, -INF , P2 ;  /* 0xff80000056677808 */ /* 0x001fc40001000000 */
[----:B------:R-:W-:Y:S01]  /*a370*/  FMNMX.FTZ R94, R101, R94, !PT ;  /* 0x0000005e655e7209 */ /* 0x000fe20007810000 */
[----:B------:R-:W-:Y:S01]  /*a380*/  FMUL.FTZ R38, R61, UR4 ;  /* 0x000000043d267c20 */ /* 0x000fe20008410000 */
[----:B-1----:R-:W-:Y:S02]  /*a390*/  FSEL R61, R24, -INF , P1 ;  /* 0xff800000183d7808 */ /* 0x002fe40000800000 */
[----:B------:R-:W-:-:S04]  /*a3a0*/  FMNMX.FTZ R94, R103, R94, !PT ;  /* 0x0000005e675e7209 */ /* 0x000fc80007810000 */
[----:B------:R-:W-:-:S05]  /*a3b0*/  FMNMX.FTZ R94, R61, R94, !PT ;  /* 0x0000005e3d5e7209 */ /* 0x000fca0007810000 */
[----:B------:R-:W0:Y:S01]  /*a3c0*/  SHFL.BFLY PT, R25, R94, 0x2, 0x1f ;  /* 0x0c401f005e197f89 */ /* 0x000e2200000e0000 */
[----:B------:R-:W-:-:S03]  /*a3d0*/  FMUL.FTZ R40, R64, UR4 ;  /* 0x0000000440287c20 */ /* 0x000fc60008410000 */
[----:B------:R-:W1:Y:S01]  /*a3e0*/  SHFL.IDX PT, R64, R92, RZ, 0x1c1f ;  /* 0x001c1fff5c407589 */ /* 0x000e6200000e0000 */
[----:B0-----:R-:W-:-:S05]  /*a3f0*/  FMNMX.FTZ R24, R94, R25, !PT ;  /* 0x000000195e187209 */ /* 0x001fca0007810000 */
[----:B------:R-:W0:Y:S01]  /*a400*/  SHFL.BFLY PT, R25, R24, 0x1, 0x1f ;  /* 0x0c201f0018197f89 */ /* 0x000e2200000e0000 */
[----:B------:R-:W-:Y:S01]  /*a410*/  FMUL.FTZ R36, R60, UR4 ;  /* 0x000000043c247c20 */ /* 0x000fe20008410000 */
[----:B-1----:R-:W-:-:S04]  /*a420*/  VIADDMNMX R64, R64, R109, R90, PT ;  /* 0x0000006d40407246 */ /* 0x002fc8000380015a */
[C---:B------:R-:W-:Y:S02]  /*a430*/  ISETP.GT.AND P2, PT, R64.reuse, 0x1, PT ;  /* 0x000000014000780c */ /* 0x040fe40003f44270 */
[----:B------:R-:W-:Y:S02]  /*a440*/  ISETP.GT.AND P3, PT, R64, 0x8, PT ;  /* 0x000000084000780c */ /* 0x000fe40003f64270 */
[----:B0-----:R-:W-:Y:S01]  /*a450*/  FMNMX.FTZ R25, R24, R25, !PT ;  /* 0x0000001918197209 */ /* 0x001fe20007810000 */
[----:B------:R-:W-:Y:S01]  /*a460*/  IMAD.U32 R24, RZ, RZ, UR5 ;  /* 0x00000005ff187e24 */ /* 0x000fe2000f8e00ff */
[----:B------:R-:W-:Y:S01]  /*a470*/  FSEL R6, R6, -INF , P2 ;  /* 0xff80000006067808 */ /* 0x000fe20001000000 */
[----:B------:R-:W-:Y:S01]  /*a480*/  FMUL.FTZ R44, R68, UR4 ;  /* 0x00000004442c7c20 */ /* 0x000fe20008410000 */
[C---:B------:R-:W-:Y:S01]  /*a490*/  FSETP.NEU.FTZ.AND P1, PT, R25.reuse, -INF , PT ;  /* 0xff8000001900780b */ /* 0x040fe20003f3d000 */
[----:B------:R-:W-:Y:S01]  /*a4a0*/  FMUL.FTZ R60, R25, R24 ;  /* 0x00000018193c7220 */ /* 0x000fe20000410000 */
[----:B------:R-:W-:Y:S01]  /*a4b0*/  FMUL.FTZ R46, R69, UR4 ;  /* 0x00000004452e7c20 */ /* 0x000fe20008410000 */
[----:B------:R-:W-:Y:S01]  /*a4c0*/  FMUL.FTZ R50, R73, UR4 ;  /* 0x0000000449327c20 */ /* 0x000fe20008410000 */
[----:B------:R-:W-:Y:S01]  /*a4d0*/  FMUL.FTZ R54, R77, UR4 ;  /* 0x000000044d367c20 */ /* 0x000fe20008410000 */
[----:B------:R-:W0:Y:S01]  /*a4e0*/  MUFU.TANH R30, R30 ;  /* 0x0000001e001e7308 */ /* 0x000e220000002400 */
[----:B------:R-:W-:-:S07]  /*a4f0*/  FSEL R60, R60, RZ, P1 ;  /* 0x000000ff3c3c7208 */ /* 0x000fce0000800000 */
[----:B------:R-:W1:Y:S01]  /*a500*/  MUFU.TANH R31, R31 ;  /* 0x0000001f001f7308 */ /* 0x000e620000002400 */
[----:B------:R-:W-:-:S07]  /*a510*/  ISETP.GT.AND P1, PT, R64, RZ, PT ;  /* 0x000000ff4000720c */ /* 0x000fce0003f24270 */
[----:B------:R-:W2:Y:S01]  /*a520*/  MUFU.TANH R32, R32 ;  /* 0x0000002000207308 */ /* 0x000ea20000002400 */
[----:B------:R-:W-:-:S07]  /*a530*/  FSEL R3, R3, -INF , P1 ;  /* 0xff80000003037808 */ /* 0x000fce0000800000 */
[----:B------:R-:W3:Y:S01]  /*a540*/  MUFU.TANH R33, R33 ;  /* 0x0000002100217308 */ /* 0x000ee20000002400 */
[----:B------:R-:W-:-:S07]  /*a550*/  ISETP.GT.AND P1, PT, R64, 0x9, PT ;  /* 0x000000094000780c */ /* 0x000fce0003f24270 */
[----:B------:R-:W4:Y:S01]  /*a560*/  MUFU.TANH R34, R34 ;  /* 0x0000002200227308 */ /* 0x000f220000002400 */
[----:B------:R-:W-:Y:S01]  /*a570*/  FSEL R69, R7, -INF , P3 ;  /* 0xff80000007457808 */ /* 0x000fe20001800000 */
[----:B------:R-:W-:Y:S01]  /*a580*/  FMUL.FTZ R42, R65, UR4 ;  /* 0x00000004412a7c20 */ /* 0x000fe20008410000 */
[----:B------:R-:W-:Y:S01]  /*a590*/  FMNMX.FTZ R68, R3, R6, !PT ;  /* 0x0000000603447209 */ /* 0x000fe20007810000 */
[----:B------:R-:W-:Y:S01]  /*a5a0*/  FMUL.FTZ R48, R72, UR4 ;  /* 0x0000000448307c20 */ /* 0x000fe20008410000 */
[----:B------:R-:W-:Y:S01]  /*a5b0*/  ISETP.GT.AND P2, PT, R64, 0x10, PT ;  /* 0x000000104000780c */ /* 0x000fe20003f44270 */
[----:B------:R-:W-:Y:S01]  /*a5c0*/  FMUL.FTZ R58, R81, UR4 ;  /* 0x00000004513a7c20 */ /* 0x000fe20008410000 */
[----:B------:R-:W-:Y:S01]  /*a5d0*/  FSEL R73, R8, -INF , P1 ;  /* 0xff80000008497808 */ /* 0x000fe20000800000 */
[----:B------:R-:W5:Y:S01]  /*a5e0*/  MUFU.TANH R36, R36 ;  /* 0x0000002400247308 */ /* 0x000f620000002400 */
[----:B------:R-:W-:Y:S01]  /*a5f0*/  FMNMX.FTZ R68, R69, R68, !PT ;  /* 0x0000004445447209 */ /* 0x000fe20007810000 */
[----:B------:R-:W-:Y:S01]  /*a600*/  FMUL.FTZ R52, R76, UR4 ;  /* 0x000000044c347c20 */ /* 0x000fe20008410000 */
[----:B------:R-:W-:Y:S01]  /*a610*/  ISETP.GT.AND P1, PT, R64, 0x11, PT ;  /* 0x000000114000780c */ /* 0x000fe20003f24270 */
[----:B------:R-:W-:Y:S01]  /*a620*/  FMUL.FTZ R56, R80, UR4 ;  /* 0x0000000450387c20 */ /* 0x000fe20008410000 */
[----:B------:R-:W-:Y:S01]  /*a630*/  FSEL R9, R9, -INF , P2 ;  /* 0xff80000009097808 */ /* 0x000fe20001000000 */
[----:B------:R-:W-:Y:S01]  /*a640*/  FMUL.FTZ R62, R84, UR4 ;  /* 0x00000004543e7c20 */ /* 0x000fe20008410000 */
[----:B------:R-:W-:Y:S01]  /*a650*/  FMNMX.FTZ R68, R73, R68, !PT ;  /* 0x0000004449447209 */ /* 0x000fe20007810000 */
[----:B------:R-:W5:Y:S01]  /*a660*/  MUFU.TANH R38, R38 ;  /* 0x0000002600267308 */ /* 0x000f620000002400 */
[----:B------:R-:W-:Y:S01]  /*a670*/  ISETP.GT.AND P2, PT, R64, 0x18, PT ;  /* 0x000000184000780c */ /* 0x000fe20003f44270 */
[----:B------:R-:W5:Y:S01]  /*a680*/  S2R R102, SR_CgaCtaId ;  /* 0x0000000000667919 */ /* 0x000f620000008800 */
[----:B------:R-:W-:Y:S01]  /*a690*/  FSEL R77, R10, -INF , P1 ;  /* 0xff8000000a4d7808 */ /* 0x000fe20000800000 */
[----:B------:R-:W-:Y:S01]  /*a6a0*/  VIADD R0, R0, 0x16840 ;  /* 0x0001684000007836 */ /* 0x000fe20000000000 */
[----:B------:R-:W-:Y:S01]  /*a6b0*/  FMNMX.FTZ R68, R9, R68, !PT ;  /* 0x0000004409447209 */ /* 0x000fe20007810000 */
[----:B------:R-:W-:Y:S01]  /*a6c0*/  ULDC UR5, c[0x0][0x9d8] ;  /* 0x0002760000057ab9 */ /* 0x000fe20000000800 */
[----:B------:R-:W-:-:S02]  /*a6d0*/  ISETP.GT.AND P1, PT, R64, 0x19, PT ;  /* 0x000000194000780c */ /* 0x000fc40003f24270 */
[----:B------:R-:W-:Y:S02]  /*a6e0*/  FSEL R11, R11, -INF , P2 ;  /* 0xff8000000b0b7808 */ /* 0x000fe40001000000 */
[----:B------:R-:W-:Y:S01]  /*a6f0*/  FMNMX.FTZ R68, R77, R68, !PT ;  /* 0x000000444d447209 */ /* 0x000fe20007810000 */
[----:B------:R-:W-:Y:S01]  /*a700*/  FFMA.FTZ R8, R35, R24, -R60 ;  /* 0x0000001823087223 */ /* 0x000fe2000001083c */
[----:B------:R-:W-:Y:S02]  /*a710*/  ISETP.GT.AND P2, PT, R64, 0x20, PT ;  /* 0x000000204000780c */ /* 0x000fe40003f44270 */
[----:B------:R-:W-:Y:S02]  /*a720*/  FSEL R35, R12, -INF , P1 ;  /* 0xff8000000c237808 */ /* 0x000fe40000800000 */
[----:B------:R-:W-:Y:S02]  /*a730*/  FMNMX.FTZ R68, R11, R68, !PT ;  /* 0x000000440b447209 */ /* 0x000fe40007810000 */
        /* <DEDUP_REMOVED lines=19> */
[----:B0-----:R-:W-:Y:S02]  /*a870*/  FSEL R43, R30, -INF , P1 ;  /* 0xff8000001e2b7808 */ /* 0x001fe40000800000 */
[----:B------:R-:W-:Y:S02]  /*a880*/  FMNMX.FTZ R68, R29, R68, !PT ;  /* 0x000000441d447209 */ /* 0x000fe40007810000 */
[----:B------:R-:W-:-:S02]  /*a890*/  ISETP.GT.AND P1, PT, R64, 0x39, PT ;  /* 0x000000394000780c */ /* 0x000fc40003f24270 */
[----:B-1----:R-:W-:Y:S02]  /*a8a0*/  FSEL R31, R31, -INF , P2 ;  /* 0xff8000001f1f7808 */ /* 0x002fe40001000000 */
[----:B------:R-:W-:Y:S01]  /*a8b0*/  FMNMX.FTZ R68, R43, R68, !PT ;  /* 0x000000442b447209 */ /* 0x000fe20007810000 */
[----:B------:R-:W-:Y:S01]  /*a8c0*/  FFMA.FTZ R12, R41, R24, -R60 ;  /* 0x00000018290c7223 */ /* 0x000fe2000001083c */
[----:B------:R-:W-:Y:S02]  /*a8d0*/  ISETP.GT.AND P2, PT, R64, 0x40, PT ;  /* 0x000000404000780c */ /* 0x000fe40003f44270 */
[----:B--2---:R-:W-:Y:S02]  /*a8e0*/  FSEL R41, R32, -INF , P1 ;  /* 0xff80000020297808 */ /* 0x004fe40000800000 */
[----:B------:R-:W-:Y:S01]  /*a8f0*/  FMNMX.FTZ R68, R31, R68, !PT ;  /* 0x000000441f447209 */ /* 0x000fe20007810000 */
[----:B------:R-:W0:Y:S01]  /*a900*/  MUFU.TANH R40, R40 ;  /* 0x0000002800287308 */ /* 0x000e220000002400 */
[----:B------:R-:W-:-:S02]  /*a910*/  ISETP.GT.AND P1, PT, R64, 0x41, PT ;  /* 0x000000414000780c */ /* 0x000fc40003f24270 */
[----:B---3--:R-:W-:Y:S02]  /*a920*/  FSEL R33, R33, -INF , P2 ;  /* 0xff80000021217808 */ /* 0x008fe40001000000 */
[----:B------:R-:W-:Y:S01]  /*a930*/  FMNMX.FTZ R68, R41, R68, !PT ;  /* 0x0000004429447209 */ /* 0x000fe20007810000 */
[--C-:B------:R-:W-:Y:S01]  /*a940*/  FFMA.FTZ R141, R47, R24, -R60.reuse ;  /* 0x000000182f8d7223 */ /* 0x100fe2000001083c */
[----:B------:R-:W-:Y:S01]  /*a950*/  ISETP.GT.AND P2, PT, R64, 0x48, PT ;  /* 0x000000484000780c */ /* 0x000fe20003f44270 */
[----:B------:R-:W1:Y:S01]  /*a960*/  MUFU.TANH R42, R42 ;  /* 0x0000002a002a7308 */ /* 0x000e620000002400 */
[----:B----4-:R-:W-:Y:S02]  /*a970*/  FSEL R47, R34, -INF , P1 ;  /* 0xff800000222f7808 */ /* 0x010fe40000800000 */
[----:B------:R-:W-:Y:S01]  /*a980*/  FMNMX.FTZ R68, R33, R68, !PT ;  /* 0x0000004421447209 */ /* 0x000fe20007810000 */
[----:B------:R-:W-:Y:S01]  /*a990*/  FFMA.FTZ R26, R45, R24, -R60 ;  /* 0x000000182d1a7223 */ /* 0x000fe2000001083c */
[----:B------:R-:W-:-:S02]  /*a9a0*/  ISETP.GT.AND P1, PT, R64, 0x49, PT ;  /* 0x000000494000780c */ /* 0x000fc40003f24270 */
[----:B-----5:R-:W-:Y:S01]  /*a9b0*/  FSEL R45, R36, -INF , P2 ;  /* 0xff800000242d7808 */ /* 0x020fe20001000000 */
[----:B------:R-:W2:Y:S01]  /*a9c0*/  MUFU.TANH R44, R44 ;  /* 0x0000002c002c7308 */ /* 0x000ea20000002400 */
[----:B------:R-:W-:Y:S02]  /*a9d0*/  FMNMX.FTZ R68, R47, R68, !PT ;  /* 0x000000442f447209 */ /* 0x000fe40007810000 */
[----:B------:R-:W-:Y:S02]  /*a9e0*/  ISETP.GT.AND P2, PT, R64, 0x50, PT ;  /* 0x000000504000780c */ /* 0x000fe40003f44270 */
[----:B------:R-:W-:Y:S02]  /*a9f0*/  FSEL R81, R38, -INF , P1 ;  /* 0xff80000026517808 */ /* 0x000fe40000800000 */
[----:B------:R-:W-:Y:S01]  /*aa00*/  FMNMX.FTZ R68, R45, R68, !PT ;  /* 0x000000442d447209 */ /* 0x000fe20007810000 */
[----:B------:R-:W3:Y:S01]  /*aa10*/  MUFU.TANH R46, R46 ;  /* 0x0000002e002e7308 */ /* 0x000ee20000002400 */
[----:B------:R-:W-:Y:S01]  /*aa20*/  FFMA.FTZ R143, R51, R24, -R60 ;  /* 0x00000018338f7223 */ /* 0x000fe2000001083c */
[----:B------:R-:W-:-:S02]  /*aa30*/  ISETP.GT.AND P1, PT, R64, 0x51, PT ;  /* 0x000000514000780c */ /* 0x000fc40003f24270 */
[----:B0-----:R-:W-:Y:S02]  /*aa40*/  FSEL R51, R40, -INF , P2 ;  /* 0xff80000028337808 */ /* 0x001fe40001000000 */
[----:B------:R-:W-:Y:S02]  /*aa50*/  FMNMX.FTZ R68, R81, R68, !PT ;  /* 0x0000004451447209 */ /* 0x000fe40007810000 */
[----:B------:R-:W0:Y:S01]  /*aa60*/  MUFU.TANH R48, R48 ;  /* 0x0000003000307308 */ /* 0x000e220000002400 */
[----:B------:R-:W-:Y:S01]  /*aa70*/  FMUL.FTZ R65, R85, UR4 ;  /* 0x0000000455417c20 */ /* 0x000fe20008410000 */
[----:B------:R-:W-:Y:S01]  /*aa80*/  ISETP.GT.AND P2, PT, R64, 0x58, PT ;  /* 0x000000584000780c */ /* 0x000fe20003f44270 */
[----:B------:R-:W-:Y:S01]  /*aa90*/  FFMA.FTZ R28, R49, R24, -R60 ;  /* 0x00000018311c7223 */ /* 0x000fe2000001083c */
[----:B-1----:R-:W-:-:S04]  /*aaa0*/  FSEL R85, R42, -INF , P1 ;  /* 0xff8000002a557808 */ /* 0x002fc80000800000 */
[----:B------:R-:W1:Y:S01]  /*aab0*/  MUFU.TANH R50, R50 ;  /* 0x0000003200327308 */ /* 0x000e620000002400 */
[----:B------:R-:W-:Y:S01]  /*aac0*/  FMNMX.FTZ R68, R51, R68, !PT ;  /* 0x0000004433447209 */ /* 0x000fe20007810000 */
[----:B------:R-:W-:Y:S01]  /*aad0*/  FFMA.FTZ R151, R105, R24, -R60 ;  /* 0x0000001869977223 */ /* 0x000fe2000001083c */
[----:B------:R-:W-:-:S05]  /*aae0*/  ISETP.GT.AND P1, PT, R64, 0x59, PT ;  /* 0x000000594000780c */ /* 0x000fca0003f24270 */
[----:B------:R-:W4:Y:S01]  /*aaf0*/  MUFU.TANH R52, R52 ;  /* 0x0000003400347308 */ /* 0x000f220000002400 */
[----:B--2---:R-:W-:Y:S01]  /*ab00*/  FSEL R49, R44, -INF , P2 ;  /* 0xff8000002c317808 */ /* 0x004fe20001000000 */
[----:B------:R-:W-:Y:S01]  /*ab10*/  FFMA.FTZ R137, R55, R24, -R60 ;  /* 0x0000001837897223 */ /* 0x000fe2000001083c */
[----:B------:R-:W-:-:S05]  /*ab20*/  FMNMX.FTZ R68, R85, R68, !PT ;  /* 0x0000004455447209 */ /* 0x000fca0007810000 */
[----:B------:R-:W2:Y:S01]  /*ab30*/  MUFU.TANH R54, R54 ;  /* 0x0000003600367308 */ /* 0x000ea20000002400 */
[----:B------:R-:W-:Y:S01]  /*ab40*/  ISETP.GT.AND P2, PT, R64, 0x60, PT ;  /* 0x000000604000780c */ /* 0x000fe20003f44270 */
[----:B------:R-:W-:Y:S01]  /*ab50*/  FFMA.FTZ R66, R107, R24, -R60 ;  /* 0x000000186b427223 */ /* 0x000fe2000001083c */
[----:B---3--:R-:W-:-:S05]  /*ab60*/  FSEL R105, R46, -INF , P1 ;  /* 0xff8000002e697808 */ /* 0x008fca0000800000 */
[----:B------:R-:W3:Y:S01]  /*ab70*/  MUFU.TANH R56, R56 ;  /* 0x0000003800387308 */ /* 0x000ee20000002400 */
[----:B------:R-:W-:-:S07]  /*ab80*/  FMNMX.FTZ R68, R49, R68, !PT ;  /* 0x0000004431447209 */ /* 0x000fce0007810000 */
[----:B------:R-:W5:Y:S01]  /*ab90*/  MUFU.TANH R58, R58 ;  /* 0x0000003a003a7308 */ /* 0x000f620000002400 */
[----:B------:R-:W-:-:S07]  /*aba0*/  ISETP.GT.AND P1, PT, R64, 0x61, PT ;  /* 0x000000614000780c */ /* 0x000fce0003f24270 */
[----:B------:R-:W5:Y:S01]  /*abb0*/  MUFU.TANH R62, R62 ;  /* 0x0000003e003e7308 */ /* 0x000f620000002400 */
[----:B0-----:R-:W-:Y:S01]  /*abc0*/  FSEL R55, R48, -INF , P2 ;  /* 0xff80000030377808 */ /* 0x001fe20001000000 */
[--C-:B------:R-:W-:Y:S01]  /*abd0*/  FFMA.FTZ R139, R57, R24, -R60.reuse ;  /* 0x00000018398b7223 */ /* 0x100fe2000001083c */
[----:B------:R-:W-:Y:S01]  /*abe0*/  FMNMX.FTZ R68, R105, R68, !PT ;  /* 0x0000004469447209 */ /* 0x000fe20007810000 */
[-CC-:B------:R-:W-:Y:S01]  /*abf0*/  FFMA.FTZ R149, R111, R24.reuse, -R60.reuse ;  /* 0x000000186f957223 */ /* 0x180fe2000001083c */
[----:B------:R-:W-:Y:S01]  /*ac00*/  ISETP.GT.AND P2, PT, R64, 0x68, PT ;  /* 0x000000684000780c */ /* 0x000fe20003f44270 */
[--C-:B------:R-:W-:Y:S01]  /*ac10*/  FFMA.FTZ R30, R63, R24, -R60.reuse ;  /* 0x000000183f1e7223 */ /* 0x100fe2000001083c */
[----:B-1----:R-:W-:Y:S01]  /*ac20*/  FSEL R107, R50, -INF , P1 ;  /* 0xff800000326b7808 */ /* 0x002fe20000800000 */
[----:B------:R-:W-:Y:S01]  /*ac30*/  MUFU.EX2 R8, R8 ;  /* 0x0000000800087308 */ /* 0x000fe20000000800 */
[----:B------:R-:W-:Y:S01]  /*ac40*/  FMNMX.FTZ R68, R55, R68, !PT ;  /* 0x0000004437447209 */ /* 0x000fe20007810000 */
[----:B------:R-:W-:Y:S01]  /*ac50*/  FFMA.FTZ R44, R53, R24, -R60 ;  /* 0x00000018352c7223 */ /* 0x000fe2000001083c */
[----:B------:R-:W-:-:S02]  /*ac60*/  ISETP.GT.AND P1, PT, R64, 0x69, PT ;  /* 0x000000694000780c */ /* 0x000fc40003f24270 */
[----:B------:R-:W-:-:S03]  /*ac70*/  PRMT R0, R102, 0x654, R0 ;  /* 0x0000065466007816 */ /* 0x000fc60000000000 */
[----:B------:R-:W-:Y:S01]  /*ac80*/  MUFU.EX2 R145, R145 ;  /* 0x0000009100917308 */ /* 0x000fe20000000800 */
[----:B----4-:R-:W-:-:S07]  /*ac90*/  FSEL R53, R52, -INF , P2 ;  /* 0xff80000034357808 */ /* 0x010fce0001000000 */
[----:B------:R-:W-:Y:S01]  /*aca0*/  MUFU.EX2 R10, R10 ;  /* 0x0000000a000a7308 */ /* 0x000fe20000000800 */
[----:B------:R-:W-:-:S07]  /*acb0*/  FMNMX.FTZ R68, R107, R68, !PT ;  /* 0x000000446b447209 */ /* 0x000fce0007810000 */
[----:B------:R-:W-:Y:S01]  /*acc0*/  MUFU.EX2 R147, R147 ;  /* 0x0000009300937308 */ /* 0x000fe20000000800 */
[----:B------:R-:W-:-:S07]  /*acd0*/  ISETP.GT.AND P2, PT, R64, 0x70, PT ;  /* 0x000000704000780c */ /* 0x000fce0003f44270 */
[----:B------:R-:W-:Y:S01]  /*ace0*/  MUFU.EX2 R12, R12 ;  /* 0x0000000c000c7308 */ /* 0x000fe20000000800 */
[----:B--2---:R-:W-:-:S07]  /*acf0*/  FSEL R109, R54, -INF , P1 ;  /* 0xff800000366d7808 */ /* 0x004fce0000800000 */
[----:B------:R-:W-:Y:S01]  /*ad00*/  MUFU.EX2 R141, R141 ;  /* 0x0000008d008d7308 */ /* 0x000fe20000000800 */
[----:B------:R-:W-:-:S07]  /*ad10*/  FMNMX.FTZ R68, R53, R68, !PT ;  /* 0x0000004435447209 */ /* 0x000fce0007810000 */
[----:B------:R-:W-:Y:S01]  /*ad20*/  MUFU.EX2 R26, R26 ;  /* 0x0000001a001a7308 */ /* 0x000fe20000000800 */
[----:B------:R-:W-:-:S07]  /*ad30*/  ISETP.GT.AND P1, PT, R64, 0x71, PT ;  /* 0x000000714000780c */ /* 0x000fce0003f24270 */
[----:B------:R-:W-:Y:S01]  /*ad40*/  MUFU.EX2 R143, R143 ;  /* 0x0000008f008f7308 */ /* 0x000fe20000000800 */
[----:B---3--:R-:W-:Y:S01]  /*ad50*/  FSEL R57, R56, -INF , P2 ;  /* 0xff80000038397808 */ /* 0x008fe20001000000 */
[--C-:B------:R-:W-:Y:S01]  /*ad60*/  FFMA.FTZ R133, R67, R24, -R60.reuse ;  /* 0x0000001843857223 */ /* 0x100fe2000001083c */
[----:B------:R-:W-:Y:S01]  /*ad70*/  FMNMX.FTZ R68, R109, R68, !PT ;  /* 0x000000446d447209 */ /* 0x000fe20007810000 */
[-CC-:B------:R-:W-:Y:S01]  /*ad80*/  FFMA.FTZ R135, R71, R24.reuse, -R60.reuse ;  /* 0x0000001847877223 */ /* 0x180fe2000001083c */
[-CC-:B------:R-:W-:Y:S01]  /*ad90*/  FFMA.FTZ R40, R75, R24.reuse, -R60.reuse ;  /* 0x000000184b287223 */ /* 0x180fe2000001083c */
[-CC-:B------:R-:W-:Y:S01]  /*ada0*/  FFMA.FTZ R129, R79, R24.reuse, -R60.reuse ;  /* 0x000000184f817223 */ /* 0x180fe2000001083c */
[-CC-:B------:R-:W-:Y:S01]  /*adb0*/  FFMA.FTZ R32, R89, R24.reuse, -R60.reuse ;  /* 0x0000001859207223 */ /* 0x180fe2000001083c */
[----:B------:R-:W0:Y:S01]  /*adc0*/  MUFU.TANH R65, R65 ;  /* 0x0000004100417308 */ /* 0x000e220000002400 */
[----:B------:R-:W-:Y:S01]  /*add0*/  ISETP.GT.AND P2, PT, R64, 0x78, PT ;  /* 0x000000784000780c */ /* 0x000fe20003f44270 */
[--C-:B------:R-:W-:Y:S01]  /*ade0*/  FFMA.FTZ R46, R59, R24, -R60.reuse ;  /* 0x000000183b2e7223 */ /* 0x100fe2000001083c */
[----:B-----5:R-:W-:Y:S01]  /*adf0*/  FSEL R111, R58, -INF , P1 ;  /* 0xff8000003a6f7808 */ /* 0x020fe20000800000 */
[----:B------:R-:W1:Y:S01]  /*ae00*/  @P4 LDC R50, c[0x0][0x450] ;  /* 0x00011400ff324b82 */ /* 0x000e620000000800 */
        /* <DEDUP_REMOVED lines=8> */
[----:B------:R2:W-:Y:S01]  /*ae90*/  SYNCS.ARRIVE.TRANS64.RED.A1T0 RZ, [R0+URZ], RZ ;  /* 0x000000ff00ff79a7 */ /* 0x0005e2000810043f */
[--C-:B------:R-:W-:Y:S01]  /*aea0*/  FFMA.FTZ R36, R95, R24, -R60.reuse ;  /* 0x000000185f247223 */ /* 0x100fe2000001083c */
[----:B------:R-:W-:Y:S01]  /*aeb0*/  FMNMX.FTZ R68, R59, R68, !PT ;  /* 0x000000443b447209 */ /* 0x000fe20007810000 */
[-CC-:B------:R-:W-:Y:S01]  /*aec0*/  FFMA.FTZ R127, R87, R24.reuse, -R60.reuse ;  /* 0x00000018577f7223 */ /* 0x180fe2000001083c */
[----:B0-----:R-:W-:Y:S01]  /*aed0*/  FSEL R65, R65, -INF , P1 ;  /* 0xff80000041417808 */ /* 0x001fe20000800000 */
[-CC-:B------:R-:W-:Y:S01]  /*aee0*/  FFMA.FTZ R38, R97, R24.reuse, -R60.reuse ;  /* 0x0000001861267223 */ /* 0x180fe2000001083c */
[-CC-:B------:R-:W-:Y:S01]  /*aef0*/  FFMA.FTZ R121, R99, R24.reuse, -R60.reuse ;  /* 0x0000001863797223 */ /* 0x180fe2000001083c */
[----:B------:R-:W-:Y:S01]  /*af00*/  FFMA.FTZ R123, R103, R24, -R60 ;  /* 0x00000018677b7223 */ /* 0x000fe2000001083c */
[----:B------:R-:W-:Y:S01]  /*af10*/  FMNMX.FTZ R68, R65, R68, !PT ;  /* 0x0000004441447209 */ /* 0x000fe20007810000 */
[----:B------:R-:W-:-:S04]  /*af20*/  ULDC UR4, c[0x0][0x9d8] ;  /* 0x0002760000047ab9 */ /* 0x000fc80000000800 */
[----:B------:R-:W0:Y:S02]  /*af30*/  SHFL.BFLY PT, R7, R68, 0x2, 0x1f ;  /* 0x0c401f0044077f89 */ /* 0x000e2400000e0000 */
[----:B0-----:R-:W-:-:S05]  /*af40*/  FMNMX.FTZ R42, R68, R7, !PT ;  /* 0x00000007442a7209 */ /* 0x001fca0007810000 */
[----:B------:R-:W0:Y:S02]  /*af50*/  SHFL.BFLY PT, R7, R42, 0x1, 0x1f ;  /* 0x0c201f002a077f89 */ /* 0x000e2400000e0000 */
[----:B0-----:R-:W-:-:S04]  /*af60*/  FMNMX.FTZ R7, R42, R7, !PT ;  /* 0x000000072a077209 */ /* 0x001fc80007810000 */
[C---:B------:R-:W-:Y:S01]  /*af70*/  FSETP.NEU.FTZ.AND P1, PT, R7.reuse, -INF , PT ;  /* 0xff8000000700780b */ /* 0x040fe20003f3d000 */
[----:B------:R-:W-:-:S05]  /*af80*/  FMUL.FTZ R48, R7, R24 ;  /* 0x0000001807307220 */ /* 0x000fca0000410000 */
[----:B------:R-:W-:-:S05]  /*af90*/  FSEL R48, R48, RZ, P1 ;  /* 0x000000ff30307208 */ /* 0x000fca0000800000 */
[-CC-:B------:R-:W-:Y:S01]  /*afa0*/  FFMA.FTZ R140, R13, R24.reuse, -R48.reuse ;  /* 0x000000180d8c7223 */ /* 0x180fe20000010830 */
[-CC-:B------:R-:W-:Y:S02]  /*afb0*/  FFMA.FTZ R13, R39, R24.reuse, -R48.reuse ;  /* 0x00000018270d7223 */ /* 0x180fe40000010830 */
[----:B------:R-:W0:Y:S01]  /*afc0*/  @P4 LDC R39, c[0x0][0x44c] ;  /* 0x00011300ff274b82 */ /* 0x000e220000000800 */
[-CC-:B------:R-:W-:Y:S01]  /*afd0*/  FFMA.FTZ R148, R3, R24.reuse, -R48.reuse ;  /* 0x0000001803947223 */ /* 0x180fe20000010830 */
[-CC-:B------:R-:W-:Y:S01]  /*afe0*/  FFMA.FTZ R3, R6, R24.reuse, -R48.reuse ;  /* 0x0000001806037223 */ /* 0x180fe20000010830 */
[-CC-:B------:R-:W-:Y:S01]  /*aff0*/  FFMA.FTZ R150, R69, R24.reuse, -R48.reuse ;  /* 0x0000001845967223 */ /* 0x180fe20000010830 */
[----:B------:R-:W-:Y:S01]  /*b000*/  MUFU.EX2 R66, R66 ;  /* 0x0000004200427308 */ /* 0x000fe20000000800 */
[-CC-:B------:R-:W-:Y:S01]  /*b010*/  FFMA.FTZ R63, R73, R24.reuse, -R48.reuse ;  /* 0x00000018493f7223 */ /* 0x180fe20000010830 */
[----:B------:R-:W-:-:S06]  /*b020*/  FFMA.FTZ R144, R9, R24, -R48 ;  /* 0x0000001809907223 */ /* 0x000fcc0000010830 */
[----:B------:R-:W-:Y:S08]  /*b030*/  MUFU.EX2 R148, R148 ;  /* 0x0000009400947308 */ /* 0x000ff00000000800 */
[----:B------:R-:W3:Y:S01]  /*b040*/  MUFU.EX2 R3, R3 ;  /* 0x0000000300037308 */ /* 0x000ee20000000800 */
[----:B------:R-:W-:-:S07]  /*b050*/  FFMA.FTZ R9, R77, R24, -R48 ;  /* 0x000000184d097223 */ /* 0x000fce0000010830 */
[----:B------:R-:W4:Y:S08]  /*b060*/  MUFU.EX2 R150, R150 ;  /* 0x0000009600967308 */ /* 0x000f300000000800 */
[----:B------:R-:W5:Y:S01]  /*b070*/  MUFU.EX2 R151, R151 ;  /* 0x0000009700977308 */ /* 0x000f620000000800 */
[----:B------:R-:W-:-:S07]  /*b080*/  FFMA.FTZ R146, R11, R24, -R48 ;  /* 0x000000180b927223 */ /* 0x000fce0000010830 */
[----:B------:R-:W5:Y:S01]  /*b090*/  MUFU.EX2 R63, R63 ;  /* 0x0000003f003f7308 */ /* 0x000f620000000800 */
[----:B------:R-:W-:Y:S01]  /*b0a0*/  FFMA.FTZ R142, R27, R24, -R48 ;  /* 0x000000181b8e7223 */ /* 0x000fe20000010830 */
[----:B0-----:R-:W-:-:S04]  /*b0b0*/  @P4 IMAD.HI.U32 R39, R100, R39, RZ ;  /* 0x0000002764274227 */ /* 0x001fc800078e00ff */
[-C--:B------:R-:W-:Y:S02]  /*b0c0*/  FFMA.FTZ R27, R37, R24.reuse, -R48 ;  /* 0x00000018251b7223 */ /* 0x080fe40000010830 */
[----:B------:R-:W0:Y:S01]  /*b0d0*/  MUFU.EX2 R144, R144 ;  /* 0x0000009000907308 */ /* 0x000e220000000800 */
[----:B---3--:R-:W-:Y:S01]  /*b0e0*/  FADD.FTZ R37, R148, R3 ;  /* 0x0000000394257221 */ /* 0x008fe20000010000 */
[----:B--2---:R-:W-:Y:S01]  /*b0f0*/  FADD.FTZ R0, R149, R66 ;  /* 0x0000004295007221 */ /* 0x004fe20000010000 */
[----:B------:R-:W-:Y:S01]  /*b100*/  FFMA.FTZ R11, R35, R24, -R48 ;  /* 0x00000018230b7223 */ /* 0x000fe20000010830 */
[----:B------:R-:W-:-:S04]  /*b110*/  IMAD.MOV.U32 R6, RZ, RZ, R100 ;  /* 0x000000ffff067224 */ /* 0x000fc800078e0064 */
[----:B------:R-:W2:Y:S01]  /*b120*/  MUFU.EX2 R9, R9 ;  /* 0x0000000900097308 */ /* 0x000ea20000000800 */
[----:B-1----:R-:W-:Y:S01]  /*b130*/  @P4 SHF.R.U32.HI R6, RZ, R50, R39 ;  /* 0x00000032ff064219 */ /* 0x002fe20000011627 */
[----:B----4-:R-:W-:Y:S01]  /*b140*/  FADD.FTZ R50, R150, R37 ;  /* 0x0000002596327221 */ /* 0x010fe20000010000 */
[----:B-----5:R-:W-:-:S05]  /*b150*/  FADD.FTZ R37, R151, R0 ;  /* 0x0000000097257221 */ /* 0x020fca0000010000 */
[----:B------:R-:W1:Y:S01]  /*b160*/  MUFU.EX2 R146, R146 ;  /* 0x0000009200927308 */ /* 0x000e620000000800 */
[----:B------:R-:W-:Y:S01]  /*b170*/  FADD.FTZ R39, R63, R50 ;  /* 0x000000323f277221 */ /* 0x000fe20000010000 */
[----:B------:R-:W-:Y:S01]  /*b180*/  FADD.FTZ R0, R8, R37 ;  /* 0x0000002508007221 */ /* 0x000fe20000010000 */
[-CC-:B------:R-:W-:Y:S01]  /*b190*/  FFMA.FTZ R138, R31, R24.reuse, -R48.reuse ;  /* 0x000000181f8a7223 */ /* 0x180fe20000010830 */
[----:B------:R-:W-:-:S04]  /*b1a0*/  FFMA.FTZ R31, R41, R24, -R48 ;  /* 0x00000018291f7223 */ /* 0x000fc80000010830 */
[----:B------:R-:W3:Y:S01]  /*b1b0*/  MUFU.EX2 R11, R11 ;  /* 0x0000000b000b7308 */ /* 0x000ee20000000800 */
[----:B0-----:R-:W-:Y:S01]  /*b1c0*/  FADD.FTZ R50, R144, R39 ;  /* 0x0000002790327221 */ /* 0x001fe20000010000 */
[----:B------:R-:W-:Y:S01]  /*b1d0*/  FADD.FTZ R41, R145, R0 ;  /* 0x0000000091297221 */ /* 0x000fe20000010000 */
[-CC-:B------:R-:W-:Y:S01]  /*b1e0*/  FFMA.FTZ R136, R29, R24.reuse, -R48.reuse ;  /* 0x000000181d887223 */ /* 0x180fe20000010830 */
[----:B------:R-:W-:-:S04]  /*b1f0*/  FFMA.FTZ R29, R43, R24, -R48 ;  /* 0x000000182b1d7223 */ /* 0x000fc80000010830 */
[----:B------:R-:W0:Y:S01]  /*b200*/  MUFU.EX2 R140, R140 ;  /* 0x0000008c008c7308 */ /* 0x000e220000000800 */
[----:B--2---:R-:W-:Y:S01]  /*b210*/  FADD.FTZ R43, R9, R50 ;  /* 0x00000032092b7221 */ /* 0x004fe20000010000 */
[----:B------:R-:W-:-:S06]  /*b220*/  FADD.FTZ R0, R10, R41 ;  /* 0x000000290a007221 */ /* 0x000fcc0000010000 */
[----:B------:R-:W2:Y:S01]  /*b230*/  MUFU.EX2 R13, R13 ;  /* 0x0000000d000d7308 */ /* 0x000ea20000000800 */
[----:B-1----:R-:W-:Y:S01]  /*b240*/  FADD.FTZ R50, R146, R43 ;  /* 0x0000002b92327221 */ /* 0x002fe20000010000 */
[----:B------:R-:W-:Y:S01]  /*b250*/  FADD.FTZ R43, R147, R0 ;  /* 0x00000000932b7221 */ /* 0x000fe20000010000 */
[----:B------:R-:W-:-:S05]  /*b260*/  FFMA.FTZ R134, R45, R24, -R48 ;  /* 0x000000182d867223 */ /* 0x000fca0000010830 */
[----:B------:R-:W1:Y:S01]  /*b270*/  MUFU.EX2 R142, R142 ;  /* 0x0000008e008e7308 */ /* 0x000e620000000800 */
[----:B---3--:R-:W-:Y:S01]  /*b280*/  FADD.FTZ R45, R11, R50 ;  /* 0x000000320b2d7221 */ /* 0x008fe20000010000 */
[----:B------:R-:W-:-:S06]  /*b290*/  FADD.FTZ R0, R12, R43 ;  /* 0x0000002b0c007221 */ /* 0x000fcc0000010000 */
[----:B------:R-:W-:Y:S01]  /*b2a0*/  MUFU.EX2 R28, R28 ;  /* 0x0000001c001c7308 */ /* 0x000fe20000000800 */
[----:B0-----:R-:W-:Y:S01]  /*b2b0*/  FADD.FTZ R50, R140, R45 ;  /* 0x0000002d8c327221 */ /* 0x001fe20000010000 */
[----:B------:R-:W-:-:S06]  /*b2c0*/  FADD.FTZ R43, R141, R0 ;  /* 0x000000008d2b7221 */ /* 0x000fcc0000010000 */
[----:B------:R-:W0:Y:S01]  /*b2d0*/  MUFU.EX2 R27, R27 ;  /* 0x0000001b001b7308 */ /* 0x000e220000000800 */
[----:B--2---:R-:W-:Y:S01]  /*b2e0*/  FADD.FTZ R45, R13, R50 ;  /* 0x000000320d2d7221 */ /* 0x004fe20000010000 */
[----:B------:R-:W-:-:S06]  /*b2f0*/  FADD.FTZ R0, R26, R43 ;  /* 0x0000002b1a007221 */ /* 0x000fcc0000010000 */
[----:B------:R-:W-:Y:S08]  /*b300*/  MUFU.EX2 R137, R137 ;  /* 0x0000008900897308 */ /* 0x000ff00000000800 */
[----:B------:R-:W2:Y:S01]  /*b310*/  MUFU.EX2 R136, R136 ;  /* 0x0000008800887308 */ /* 0x000ea20000000800 */
[----:B-1----:R-:W-:Y:S01]  /*b320*/  FADD.FTZ R50, R142, R45 ;  /* 0x0000002d8e327221 */ /* 0x002fe20000010000 */
[----:B------:R-:W-:-:S06]  /*b330*/  FADD.FTZ R43, R143, R0 ;  /* 0x000000008f2b7221 */ /* 0x000fcc0000010000 */
[----:B------:R-:W-:Y:S01]  /*b340*/  MUFU.EX2 R44, R44 ;  /* 0x0000002c002c7308 */ /* 0x000fe20000000800 */
[----:B------:R-:W-:-:S07]  /*b350*/  FFMA.FTZ R132, R33, R24, -R48 ;  /* 0x0000001821847223 */ /* 0x000fce0000010830 */
[----:B------:R-:W1:Y:S01]  /*b360*/  MUFU.EX2 R29, R29 ;  /* 0x0000001d001d7308 */ /* 0x000e620000000800 */
[----:B0-----:R-:W-:Y:S01]  /*b370*/  FADD.FTZ R45, R27, R50 ;  /* 0x000000321b2d7221 */ /* 0x001fe20000010000 */
[----:B------:R-:W-:-:S06]  /*b380*/  FADD.FTZ R0, R28, R43 ;  /* 0x0000002b1c007221 */ /* 0x000fcc0000010000 */
[----:B------:R-:W-:Y:S01]  /*b390*/  MUFU.EX2 R139, R139 ;  /* 0x0000008b008b7308 */ /* 0x000fe20000000800 */
[----:B------:R-:W-:-:S07]  /*b3a0*/  FFMA.FTZ R33, R47, R24, -R48 ;  /* 0x000000182f217223 */ /* 0x000fce0000010830 */
        /* <DEDUP_REMOVED lines=10> */
[----:B------:R-:W-:Y:S01]  /*b450*/  F2FP.BF16.F32.PACK_AB R151, R8, R151 ;  /* 0x000000970897723e */ /* 0x000fe200000010ff */
[----:B0-----:R-:W-:Y:S01]  /*b460*/  FADD.FTZ R8, R138, R45 ;  /* 0x0000002d8a087221 */ /* 0x001fe20000010000 */
[----:B------:R-:W-:-:S05]  /*b470*/  FADD.FTZ R43, R139, R0 ;  /* 0x000000008b2b7221 */ /* 0x000fca0000010000 */
[----:B------:R-:W-:Y:S01]  /*b480*/  MUFU.EX2 R30, R30 ;  /* 0x0000001e001e7308 */ /* 0x000fe20000000800 */
[----:B------:R-:W-:-:S07]  /*b490*/  FFMA.FTZ R128, R51, R24, -R48 ;  /* 0x0000001833807223 */ /* 0x000fce0000010830 */
[----:B------:R-:W0:Y:S01]  /*b4a0*/  MUFU.EX2 R33, R33 ;  /* 0x0000002100217308 */ /* 0x000e220000000800 */
[----:B--2---:R-:W-:Y:S01]  /*b4b0*/  FADD.FTZ R45, R31, R8 ;  /* 0x000000081f2d7221 */ /* 0x004fe20000010000 */
[----:B------:R-:W-:-:S06]  /*b4c0*/  FADD.FTZ R0, R46, R43 ;  /* 0x0000002b2e007221 */ /* 0x000fcc0000010000 */
[----:B------:R-:W-:Y:S01]  /*b4d0*/  MUFU.EX2 R135, R135 ;  /* 0x0000008700877308 */ /* 0x000fe20000000800 */
[----:B------:R-:W-:-:S07]  /*b4e0*/  FFMA.FTZ R37, R85, R24, -R48 ;  /* 0x0000001855257223 */ /* 0x000fce0000010830 */
        /* <DEDUP_REMOVED lines=11> */
[----:B------:R-:W-:Y:S01]  /*b5a0*/  F2FP.BF16.F32.PACK_AB R148, R3, R148 ;  /* 0x000000940394723e */ /* 0x000fe200000010ff */
[----:B--2---:R-:W-:Y:S01]  /*b5b0*/  FADD.FTZ R8, R134, R45 ;  /* 0x0000002d86087221 */ /* 0x004fe20000010000 */
[----:B------:R-:W-:-:S05]  /*b5c0*/  FADD.FTZ R3, R135, R0 ;  /* 0x0000000087037221 */ /* 0x000fca0000010000 */
[----:B------:R-:W-:Y:S01]  /*b5d0*/  MUFU.EX2 R32, R32 ;  /* 0x0000002000207308 */ /* 0x000fe20000000800 */
[----:B------:R-:W-:-:S07]  /*b5e0*/  FFMA.FTZ R124, R55, R24, -R48 ;  /* 0x00000018377c7223 */ /* 0x000fce0000010830 */
[----:B------:R-:W2:Y:S01]  /*b5f0*/  MUFU.EX2 R37, R37 ;  /* 0x0000002500257308 */ /* 0x000ea20000000800 */
[----:B------:R-:W-:Y:S01]  /*b600*/  F2FP.BF16.F32.PACK_AB R144, R9, R144 ;  /* 0x000000900990723e */ /* 0x000fe200000010ff */
[----:B-1----:R-:W-:Y:S01]  /*b610*/  FADD.FTZ R9, R35, R8 ;  /* 0x0000000823097221 */ /* 0x002fe20000010000 */
[----:B------:R-:W-:-:S05]  /*b620*/  FADD.FTZ R0, R40, R3 ;  /* 0x0000000328007221 */ /* 0x000fca0000010000 */
        /* <DEDUP_REMOVED lines=8> */
[----:B------:R-:W-:Y:S01]  /*b6b0*/  IADD3 R6, R6, R96, -R98 ;  /* 0x0000006006067210 */ /* 0x000fe20007ffe862 */
[----:B--2---:R-:W-:Y:S01]  /*b6c0*/  FADD.FTZ R9, R37, R8 ;  /* 0x0000000825097221 */ /* 0x004fe20000010000 */
[----:B------:R-:W-:-:S05]  /*b6d0*/  FADD.FTZ R0, R32, R3 ;  /* 0x0000000320007221 */ /* 0x000fca0000010000 */
[----:B------:R-:W-:Y:S08]  /*b6e0*/  MUFU.EX2 R125, R125 ;  /* 0x0000007d007d7308 */ /* 0x000ff00000000800 */
[----:B------:R-:W2:Y:S01]  /*b6f0*/  MUFU.EX2 R124, R124 ;  /* 0x0000007c007c7308 */ /* 0x000ea20000000800 */
[----:B------:R-:W-:Y:S01]  /*b700*/  FFMA.FTZ R109, R109, R24, -R48 ;  /* 0x000000186d6d7223 */ /* 0x000fe20000010830 */
[----:B------:R-:W-:Y:S01]  /*b710*/  SHF.R.S32.HI R47, RZ, 0x1f, R6 ;  /* 0x0000001fff2f7819 */ /* 0x000fe20000011406 */
[----:B-1----:R-:W-:-:S05]  /*b720*/  FADD.FTZ R8, R130, R9 ;  /* 0x0000000982087221 */ /* 0x002fca0000010000 */
[----:B------:R-:W-:Y:S01]  /*b730*/  MUFU.EX2 R36, R36 ;  /* 0x0000002400247308 */ /* 0x000fe20000000800 */
[----:B------:R-:W-:Y:S01]  /*b740*/  FADD.FTZ R3, R131, R0 ;  /* 0x0000000083037221 */ /* 0x000fe20000010000 */
[----:B------:R-:W-:-:S06]  /*b750*/  FFMA.FTZ R57, R57, R24, -R48 ;  /* 0x0000001839397223 */ /* 0x000fcc0000010830 */
[----:B------:R-:W1:Y:S01]  /*b760*/  MUFU.EX2 R41, R41 ;  /* 0x0000002900297308 */ /* 0x000e620000000800 */
[----:B------:R-:W-:Y:S01]  /*b770*/  LEA.HI R6, R47, R6, RZ, 0x7 ;  /* 0x000000062f067211 */ /* 0x000fe200078f38ff */
[----:B0-----:R-:W-:Y:S01]  /*b780*/  FADD.FTZ R9, R39, R8 ;  /* 0x0000000827097221 */ /* 0x001fe20000010000 */
[----:B------:R-:W-:-:S05]  /*b790*/  FADD.FTZ R0, R34, R3 ;  /* 0x0000000322007221 */ /* 0x000fca0000010000 */
[----:B------:R-:W-:Y:S01]  /*b7a0*/  MUFU.EX2 R127, R127 ;  /* 0x0000007f007f7308 */ /* 0x000fe20000000800 */
[----:B------:R-:W-:-:S07]  /*b7b0*/  FFMA.FTZ R42, R101, R24, -R60 ;  /* 0x00000018652a7223 */ /* 0x000fce000001083c */
[----:B------:R-:W0:Y:S01]  /*b7c0*/  MUFU.EX2 R53, R53 ;  /* 0x0000003500357308 */ /* 0x000e220000000800 */
[----:B------:R-:W-:Y:S01]  /*b7d0*/  FFMA.FTZ R111, R111, R24, -R48 ;  /* 0x000000186f6f7223 */ /* 0x000fe20000010830 */
[----:B------:R-:W-:Y:S01]  /*b7e0*/  SHF.R.S32.HI R6, RZ, 0x7, R6 ;  /* 0x00000007ff067819 */ /* 0x000fe20000011406 */
[----:B--2---:R-:W-:-:S05]  /*b7f0*/  FADD.FTZ R8, R124, R9 ;  /* 0x000000097c087221 */ /* 0x004fca0000010000 */
[----:B------:R-:W-:Y:S01]  /*b800*/  MUFU.EX2 R38, R38 ;  /* 0x0000002600267308 */ /* 0x000fe20000000800 */
[----:B------:R-:W-:Y:S01]  /*b810*/  FADD.FTZ R3, R125, R0 ;  /* 0x000000007d037221 */ /* 0x000fe20000010000 */
[----:B------:R-:W-:-:S06]  /*b820*/  FFMA.FTZ R59, R59, R24, -R48 ;  /* 0x000000183b3b7223 */ /* 0x000fcc0000010830 */
[----:B------:R-:W2:Y:S01]  /*b830*/  MUFU.EX2 R126, R109 ;  /* 0x0000006d007e7308 */ /* 0x000ea20000000800 */
[----:B------:R-:W-:Y:S01]  /*b840*/  VIMNMX R51, RZ, R6, !PT ;  /* 0x00000006ff337248 */ /* 0x000fe20007fe0100 */
[----:B-1----:R-:W-:Y:S01]  /*b850*/  FADD.FTZ R8, R41, R8 ;  /* 0x0000000829087221 */ /* 0x002fe20000010000 */
[----:B------:R-:W-:-:S05]  /*b860*/  FADD.FTZ R0, R36, R3 ;  /* 0x0000000324007221 */ /* 0x000fca0000010000 */
[----:B------:R-:W-:Y:S01]  /*b870*/  MUFU.EX2 R121, R121 ;  /* 0x0000007900797308 */ /* 0x000fe20000000800 */
[-C--:B------:R-:W-:Y:S01]  /*b880*/  FFMA.FTZ R60, R61, R24.reuse, -R60 ;  /* 0x000000183d3c7223 */ /* 0x080fe2000001083c */
[----:B------:R-:W-:-:S06]  /*b890*/  FFMA.FTZ R48, R65, R24, -R48 ;  /* 0x0000001841307223 */ /* 0x000fcc0000010830 */
[----:B------:R-:W1:Y:S01]  /*b8a0*/  MUFU.EX2 R57, R57 ;  /* 0x0000003900397308 */ /* 0x000e620000000800 */
[----:B------:R-:W-:Y:S01]  /*b8b0*/  F2FP.BF16.F32.PACK_AB R147, R12, R147 ;  /* 0x000000930c93723e */ /* 0x000fe200000010ff */
[----:B0-----:R-:W-:Y:S01]  /*b8c0*/  FADD.FTZ R3, R53, R8 ;  /* 0x0000000835037221 */ /* 0x001fe20000010000 */
[----:B------:R-:W-:-:S05]  /*b8d0*/  FADD.FTZ R9, R127, R0 ;  /* 0x000000007f097221 */ /* 0x000fca0000010000 */
[----:B------:R-:W-:Y:S01]  /*b8e0*/  MUFU.EX2 R42, R42 ;  /* 0x0000002a002a7308 */ /* 0x000fe20000000800 */
[----:B------:R-:W-:Y:S01]  /*b8f0*/  VIADD R12, R88, 0xfffffffe ;  /* 0xfffffffe580c7836 */ /* 0x000fe20000000000 */
[----:B------:R0:W-:Y:S06]  /*b900*/  STL [R1+0x20], R51 ;  /* 0x0000203301007387 */ /* 0x0001ec0000100800 */
[----:B------:R-:W3:Y:S01]  /*b910*/  MUFU.EX2 R120, R111 ;  /* 0x0000006f00787308 */ /* 0x000ee20000000800 */
[----:B--2---:R-:W-:Y:S01]  /*b920*/  FADD.FTZ R0, R126, R3 ;  /* 0x000000037e007221 */ /* 0x004fe20000010000 */
[----:B------:R-:W-:-:S06]  /*b930*/  FADD.FTZ R8, R38, R9 ;  /* 0x0000000926087221 */ /* 0x000fcc0000010000 */
[----:B------:R-:W-:Y:S01]  /*b940*/  MUFU.EX2 R123, R123 ;  /* 0x0000007b007b7308 */ /* 0x000fe20000000800 */
[----:B------:R-:W-:-:S07]  /*b950*/  ISETP.GE.AND P1, PT, R12, R51, PT ;  /* 0x000000330c00720c */ /* 0x000fce0003f26270 */
[----:B------:R-:W2:Y:S01]  /*b960*/  MUFU.EX2 R59, R59 ;  /* 0x0000003b003b7308 */ /* 0x000ea20000000800 */
[----:B-1----:R-:W-:Y:S01]  /*b970*/  FADD.FTZ R3, R57, R0 ;  /* 0x0000000039037221 */ /* 0x002fe20000010000 */
[----:B------:R-:W-:-:S06]  /*b980*/  FADD.FTZ R9, R121, R8 ;  /* 0x0000000879097221 */ /* 0x000fcc0000010000 */
[----:B------:R-:W1:Y:S08]  /*b990*/  MUFU.EX2 R48, R48 ;  /* 0x0000003000307308 */ /* 0x000e700000000800 */
[----:B------:R-:W4:Y:S01]  /*b9a0*/  MUFU.EX2 R60, R60 ;  /* 0x0000003c003c7308 */ /* 0x000f220000000800 */
[----:B---3--:R-:W-:Y:S01]  /*b9b0*/  FADD.FTZ R0, R120, R3 ;  /* 0x0000000378007221 */ /* 0x008fe20000010000 */
[----:B------:R-:W-:-:S03]  /*b9c0*/  FADD.FTZ R8, R42, R9 ;  /* 0x000000092a087221 */ /* 0x000fc60000010000 */
[----:B--2---:R-:W-:Y:S01]  /*b9d0*/  FADD.FTZ R3, R59, R0 ;  /* 0x000000003b037221 */ /* 0x004fe20000010000 */
[----:B------:R-:W-:Y:S01]  /*b9e0*/  FADD.FTZ R9, R123, R8 ;  /* 0x000000087b097221 */ /* 0x000fe20000010000 */
[----:B------:R-:W-:Y:S02]  /*b9f0*/  F2FP.BF16.F32.PACK_AB R149, R66, R149 ;  /* 0x000000954295723e */ /* 0x000fe400000010ff */
[----:B------:R-:W-:Y:S02]  /*ba00*/  CS2R R118, SRZ ;  /* 0x0000000000767805 */ /* 0x000fe4000001ff00 */
[----:B------:R-:W-:Y:S01]  /*ba10*/  F2FP.BF16.F32.PACK_AB R145, R10, R145 ;  /* 0x000000910a91723e */ /* 0x000fe200000010ff */
[----:B-1----:R-:W-:Y:S01]  /*ba20*/  FADD.FTZ R3, R48, R3 ;  /* 0x0000000330037221 */ /* 0x002fe20000010000 */
[----:B------:R-:W-:Y:S02]  /*ba30*/  F2FP.BF16.F32.PACK_AB R141, R26, R141 ;  /* 0x0000008d1a8d723e */ /* 0x000fe400000010ff */
[----:B------:R-:W-:-:S02]  /*ba40*/  CS2R R116, SRZ ;  /* 0x0000000000747805 */ /* 0x000fc4000001ff00 */
[----:B------:R-:W-:Y:S02]  /*ba50*/  F2FP.BF16.F32.PACK_AB R143, R28, R143 ;  /* 0x0000008f1c8f723e */ /* 0x000fe400000010ff */
[----:B------:R-:W-:Y:S02]  /*ba60*/  CS2R R114, SRZ ;  /* 0x0000000000727805 */ /* 0x000fe4000001ff00 */
[----:B------:R-:W-:Y:S02]  /*ba70*/  F2FP.BF16.F32.PACK_AB R137, R44, R137 ;  /* 0x000000892c89723e */ /* 0x000fe400000010ff */
[----:B------:R-:W-:Y:S02]  /*ba80*/  CS2R R112, SRZ ;  /* 0x0000000000707805 */ /* 0x000fe4000001ff00 */
[----:B------:R-:W-:Y:S01]  /*ba90*/  F2FP.BF16.F32.PACK_AB R139, R46, R139 ;  /* 0x0000008b2e8b723e */ /* 0x000fe200000010ff */
[----:B----4-:R-:W-:Y:S01]  /*baa0*/  FADD.FTZ R0, R60, R9 ;  /* 0x000000093c007221 */ /* 0x010fe20000010000 */
[----:B------:R-:W-:-:S02]  /*bab0*/  F2FP.BF16.F32.PACK_AB R150, R63, R150 ;  /* 0x000000963f96723e */ /* 0x000fc400000010ff */
[----:B------:R-:W-:Y:S02]  /*bac0*/  CS2R R110, SRZ ;  /* 0x00000000006e7805 */ /* 0x000fe4000001ff00 */
[----:B------:R-:W-:Y:S02]  /*bad0*/  F2FP.BF16.F32.PACK_AB R146, R11, R146 ;  /* 0x000000920b92723e */ /* 0x000fe400000010ff */
[----:B------:R-:W-:Y:S02]  /*bae0*/  CS2R R108, SRZ ;  /* 0x00000000006c7805 */ /* 0x000fe4000001ff00 */
[----:B------:R-:W-:Y:S02]  /*baf0*/  F2FP.BF16.F32.PACK_AB R140, R13, R140 ;  /* 0x0000008c0d8c723e */ /* 0x000fe400000010ff */
[----:B------:R-:W-:Y:S02]  /*bb00*/  CS2R R106, SRZ ;  /* 0x00000000006a7805 */ /* 0x000fe4000001ff00 */
        /* <DEDUP_REMOVED lines=28> */
[----:B0-----:R-:W-:Y:S06]  /*bcd0*/  @!P1 BRA `(.L_x_15457) ;  /* 0x0000003000549947 */ /* 0x001fec0003800000 */
[----:B------:R-:W-:Y:S01]  /*bce0*/  IMAD.MOV.U32 R10, RZ, RZ, R25 ;  /* 0x000000ffff0a7224 */ /* 0x000fe200078e0019 */
[----:B------:R-:W-:Y:S01]  /*bcf0*/  MOV R11, R7 ;  /* 0x00000007000b7202 */ /* 0x000fe20000000f00 */
[----:B------:R-:W-:Y:S02]  /*bd00*/  IMAD.MOV.U32 R6, RZ, RZ, R154 ;  /* 0x000000ffff067224 */ /* 0x000fe400078e009a */
[----:B------:R-:W-:Y:S02]  /*bd10*/  IMAD.MOV.U32 R13, RZ, RZ, R22 ;  /* 0x000000ffff0d7224 */ /* 0x000fe400078e0016 */
[----:B------:R-:W-:-:S07]  /*bd20*/  IMAD.MOV.U32 R119, RZ, RZ, RZ ;  /* 0x000000ffff777224 */ /* 0x000fce00078e00ff */
.L_x_15469:
        /* <DEDUP_REMOVED lines=9> */
.L_x_15459:
        /* <DEDUP_REMOVED lines=8> */
.L_x_15460:
[----:B------:R-:W-:Y:S04]  /*be40*/  BSSY B0, `(.L_x_15458) ;  /* 0x0000004000007945 */ /* 0x000fe80003800000 */
[----:B-1----:R-:W-:Y:S05]  /*be50*/  @P2 BRA `(.L_x_15461) ;  /* 0x0000000000082947 */ /* 0x002fea0003800000 */
[----:B------:R-:W1:Y:S02]  /*be60*/  SYNCS.PHASECHK.TRANS64.TRYWAIT P2, [R7+URZ+0x16830], R8 ;  /* 0x01683008070075a7 */ /* 0x000e64000804017f */
[----:B-1----:R-:W-:Y:S05]  /*be70*/  @!P2 BRA `(.L_x_15462) ;  /* 0x000000f80088a947 */ /* 0x002fea0003800000 */
.L_x_15461:
[----:B------:R-:W-:Y:S05]  /*be80*/  BSYNC B0 ;  /* 0x0000000000007941 */ /* 0x000fea0003800000 */
.L_x_15458:
        /* <DEDUP_REMOVED lines=9> */
[----:B------:R-:W-:Y:S01]  /*bf20*/  VIADD R7, R7, 0x8 ;  /* 0x0000000807077836 */ /* 0x000fe20000000000 */
[----:B------:R-:W-:Y:S01]  /*bf30*/  MOV R27, 0x40000040 ;  /* 0x40000040001b7802 */ /* 0x000fe20000000f00 */
[----:B------:R-:W-:Y:S01]  /*bf40*/  IMAD.MOV.U32 R25, RZ, RZ, 0x40000040 ;  /* 0x40000040ff197424 */ /* 0x000fe200078e00ff */
[----:B------:R-:W-:Y:S02]  /*bf50*/  R2UR UR8, R4 ;  /* 0x00000000040872ca */ /* 0x000fe400000e0000 */
        /* <DEDUP_REMOVED lines=9> */
[C---:B------:R-:W-:Y:S01]  /*bff0*/  R2UR UR10, R26.reuse ;  /* 0x000000001a0a72ca */ /* 0x040fe200000e0000 */
[C---:B------:R-:W-:Y:S02]  /*c000*/  VIADD R24, R26.reuse, 0x2 ;  /* 0x000000021a187836 */ /* 0x040fe40000000000 */
        /* <DEDUP_REMOVED lines=24> */
.L_x_15464:
[----:B------:R-:W-:Y:S01]  /*c190*/  SHF.L.U32 R6, R6, 0x1f, RZ ;  /* 0x0000001f06067819 */ /* 0x000fe200000006ff */
[----:B------:R-:W-:-:S04]  /*c1a0*/  IMAD R7, R13, 0x8, R2 ;  /* 0x000000080d077824 */ /* 0x000fc800078e0202 */
[----:B------:R0:W1:Y:S01]  /*c1b0*/  SYNCS.PHASECHK.TRANS64.TRYWAIT P1, [R7+URZ+0x16850], R6 ;  /* 0x01685006070075a7 */ /* 0x000062000802017f */
[----:B------:R-:W-:Y:S05]  /*c1c0*/  @!P0 BRA `(.L_x_15465) ;  /* 0x0000000000048947 */ /* 0x000fea0003800000 */
[----:B------:R-:W-:Y:S01]  /*c1d0*/  BPT.TRAP 0x1 ;  /* 0x000000040000795c */ /* 0x000fe20000300000 */
.L_x_15465:
[----:B-1----:R-:W-:Y:S05]  /*c1e0*/  @P1 BRA `(.L_x_15463) ;  /* 0x0000000000081947 */ /* 0x002fea0003800000 */
[----:B------:R-:W1:Y:S02]  /*c1f0*/  SYNCS.PHASECHK.TRANS64.TRYWAIT P1, [R7+URZ+0x16850], R6 ;  /* 0x01685006070075a7 */ /* 0x000e64000802017f */
[----:B-1----:R-:W-:Y:S05]  /*c200*/  @!P1 BRA `(.L_x_15466) ;  /* 0x000000f400b89947 */ /* 0x002fea0003800000 */
.L_x_15463:
[----:B01----:R-:W-:Y:S01]  /*c210*/  VIADD R6, R2, 0x400 ;  /* 0x0000040002067836 */ /* 0x003fe20000000000 */
[----:B------:R-:W-:Y:S01]  /*c220*/  MOV R7, 0x40000040 ;  /* 0x4000004000077802 */ /* 0x000fe20000000f00 */
        /* <DEDUP_REMOVED lines=15> */
[----:B------:R-:W-:Y:S02]  /*c320*/  WARPGROUP.DEPBAR.LE gsb0, 0x0 ;  /* 0x00008000000079c5 */ /* 0x000fe40000010000 */
[----:B------:R-:W-:-:S06]  /*c330*/  WARPGROUP.ARRIVE ;  /* 0x00000000000079c5 */ /* 0x000fcc0000000000 */
[----:B------:R-:W0:Y:S03]  /*c340*/  S2R R150, SR_TID.X ;  /* 0x0000000000967919 */ /* 0x000e260000002100 */
        /* <DEDUP_REMOVED lines=17> */
[----:B------:R-:W-:Y:S02]  /*c460*/  R2UR UR6, R8 ;  /* 0x00000000080672ca */ /* 0x000fe400000e0000 */
[----:B------:R-:W-:Y:S01]  /*c470*/  R2UR UR7, R9 ;  /* 0x00000000090772ca */ /* 0x000fe200000e0000 */
[----:B------:R-:W-:Y:S01]  /*c480*/  IMAD.MOV.U32 R9, RZ, RZ, 0x40000040 ;  /* 0x40000040ff097424 */ /* 0x000fe200078e00ff */
[----:B------:R-:W-:Y:S01]  /*c490*/  IADD3 R8, R6, 0x280, RZ ;  /* 0x0000028006087810 */ /* 0x000fe20007ffe0ff */
        /* <DEDUP_REMOVED lines=27> */
.L_x_15467:
[----:B------:R-:W2:Y:S01]  /*c650*/  LDL R9, [R1+0x24] ;  /* 0x0000240001097983 */ /* 0x000ea20000100800 */
[----:B0-----:R-:W0:Y:S03]  /*c660*/  LDC R6, c[0x0][0x448] ;  /* 0x00011200ff067b82 */ /* 0x001e260000000800 */
[----:B------:R-:W2:Y:S04]  /*c670*/  LDL R8, [R1+0x3c] ;  /* 0x00003c0001087983 */ /* 0x000ea80000100800 */
[----:B------:R-:W3:Y:S04]  /*c680*/  LDL R122, [R1+0x38] ;  /* 0x00003800017a7983 */ /* 0x000ee80000100800 */
[----:B------:R-:W4:Y:S04]  /*c690*/  LDL R127, [R1+0x1c] ;  /* 0x00001c00017f7983 */ /* 0x000f280000100800 */
[----:B------:R-:W4:Y:S01]  /*c6a0*/  LDL R123, [R1+0x10] ;  /* 0x00001000017b7983 */ /* 0x000f220000100800 */
[----:B0-----:R-:W-:-:S13]  /*c6b0*/  ISETP.NE.AND P1, PT, R6, 0x1, PT ;  /* 0x000000010600780c */ /* 0x001fda0003f25270 */
[----:B------:R-:W0:Y:S08]  /*c6c0*/  @P1 LDC R7, c[0x0][0x44c] ;  /* 0x00011300ff071b82 */ /* 0x000e300000000800 */
[----:B------:R-:W1:Y:S01]  /*c6d0*/  @P1 LDC R6, c[0x0][0x450] ;  /* 0x00011400ff061b82 */ /* 0x000e620000000800 */
[----:B------:R-:W-:Y:S01]  /*c6e0*/  FMUL.FTZ R137, R51, UR5 ;  /* 0x0000000533897c20 */ /* 0x000fe20008410000 */
[----:B------:R-:W-:Y:S01]  /*c6f0*/  FMUL.FTZ R141, R43, UR5 ;  /* 0x000000052b8d7c20 */ /* 0x000fe20008410000 */
[----:B------:R-:W-:Y:S01]  /*c700*/  FMUL.FTZ R43, R46, UR5 ;  /* 0x000000052e2b7c20 */ /* 0x000fe20008410000 */
[----:B------:R-:W-:-:S02]  /*c710*/  IMAD.MOV.U32 R46, RZ, RZ, -0x80 ;  /* 0xffffff80ff2e7424 */ /* 0x000fc400078e00ff */
[----:B------:R-:W-:Y:S02]  /*c720*/  FMUL.FTZ R148, R24, UR5 ;  /* 0x0000000518947c20 */ /* 0x000fe40008410000 */
[----:B------:R-:W-:Y:S02]  /*c730*/  IMAD R46, R12, R46, 0x1 ;  /* 0x000000010c2e7424 */ /* 0x000fe400078e022e */
[----:B------:R-:W-:Y:S02]  /*c740*/  FMUL.FTZ R144, R32, UR5 ;  /* 0x0000000520907c20 */ /* 0x000fe40008410000 */
        /* <DEDUP_REMOVED lines=8> */
[----:B------:R-:W-:-:S07]  /*c7d0*/  FMUL.FTZ R128, R64, UR5 ;  /* 0x0000000540807c20 */ /* 0x000fce0008410000 */
[----:B------:R-:W5:Y:S01]  /*c7e0*/  MUFU.TANH R136, R136 ;  /* 0x0000008800887308 */ /* 0x000f620000002400 */
[----:B------:R-:W-:Y:S01]  /*c7f0*/  FMUL.FTZ R121, R25, UR5 ;  /* 0x0000000519797c20 */ /* 0x000fe20008410000 */
[----:B------:R-:W-:-:S06]  /*c800*/  FMUL.FTZ R124, R72, UR5 ;  /* 0x00000005487c7c20 */ /* 0x000fcc0008410000 */
[----:B------:R-:W5:Y:S01]  /*c810*/  MUFU.TANH R37, R37 ;  /* 0x0000002500257308 */ /* 0x000f620000002400 */
[----:B------:R-:W-:-:S07]  /*c820*/  FMUL.FTZ R80, R80, UR5 ;  /* 0x0000000550507c20 */ /* 0x000fce0008410000 */
[----:B------:R-:W5:Y:S08]  /*c830*/  MUFU.TANH R128, R128 ;  /* 0x0000008000807308 */ /* 0x000f700000002400 */
[----:B------:R-:W5:Y:S08]  /*c840*/  MUFU.TANH R124, R124 ;  /* 0x0000007c007c7308 */ /* 0x000f700000002400 */
[----:B------:R-:W-:Y:S01]  /*c850*/  MUFU.TANH R121, R121 ;  /* 0x0000007900797308 */ /* 0x000fe20000002400 */
[----:B------:R-:W-:Y:S01]  /*c860*/  FMUL.FTZ R149, R27, UR5 ;  /* 0x000000051b957c20 */ /* 0x000fe20008410000 */
[----:B------:R-:W-:-:S06]  /*c870*/  FMUL.FTZ R27, R33, UR5 ;  /* 0x00000005211b7c20 */ /* 0x000fcc0008410000 */
[----:B------:R-:W-:Y:S01]  /*c880*/  MUFU.TANH R150, R150 ;  /* 0x0000009600967308 */ /* 0x000fe20000002400 */
[----:B------:R-:W-:Y:S01]  /*c890*/  FMUL.FTZ R146, R36, UR5 ;  /* 0x0000000524927c20 */ /* 0x000fe20008410000 */
[----:B------:R-:W-:Y:S01]  /*c8a0*/  FMUL.FTZ R147, R39, UR5 ;  /* 0x0000000527937c20 */ /* 0x000fe20008410000 */
[----:B------:R-:W-:Y:S01]  /*c8b0*/  FMUL.FTZ R40, R53, UR5 ;  /* 0x0000000535287c20 */ /* 0x000fe20008410000 */
[----:B------:R-:W-:-:S04]  /*c8c0*/  FMUL.FTZ R39, R54, UR5 ;  /* 0x0000000536277c20 */ /* 0x000fc80008410000 */
[----:B------:R-:W-:Y:S01]  /*c8d0*/  MUFU.TANH R27, R27 ;  /* 0x0000001b001b7308 */ /* 0x000fe20000002400 */
[----:B------:R-:W-:-:S07]  /*c8e0*/  FMUL.FTZ R138, R52, UR5 ;  /* 0x00000005348a7c20 */ /* 0x000fce0008410000 */
[----:B------:R-:W-:Y:S01]  /*c8f0*/  MUFU.TANH R146, R146 ;  /* 0x0000009200927308 */ /* 0x000fe20000002400 */
[----:B------:R-:W-:-:S07]  /*c900*/  FMUL.FTZ R142, R44, UR5 ;  /* 0x000000052c8e7c20 */ /* 0x000fce0008410000 */
[----:B------:R-:W-:Y:S01]  /*c910*/  MUFU.TANH R28, R28 ;  /* 0x0000001c001c7308 */ /* 0x000fe20000002400 */
[----:B------:R-:W-:Y:S01]  /*c920*/  FMUL.FTZ R44, R45, UR5 ;  /* 0x000000052d2c7c20 */ /* 0x000fe20008410000 */
[----:B------:R-:W-:-:S06]  /*c930*/  FMUL.FTZ R24, R42, UR5 ;  /* 0x000000052a187c20 */ /* 0x000fcc0008410000 */
[----:B------:R-:W-:Y:S01]  /*c940*/  MUFU.TANH R142, R142 ;  /* 0x0000008e008e7308 */ /* 0x000fe20000002400 */
[----:B------:R-:W-:-:S07]  /*c950*/  FMUL.FTZ R42, R49, UR5 ;  /* 0x00000005312a7c20 */ /* 0x000fce0008410000 */
[----:B------:R-:W-:Y:S08]  /*c960*/  MUFU.TANH R44, R44 ;  /* 0x0000002c002c7308 */ /* 0x000ff00000002400 */
[----:B------:R-:W-:Y:S01]  /*c970*/  MUFU.TANH R42, R42 ;  /* 0x0000002a002a7308 */ /* 0x000fe20000002400 */
[----:B------:R-:W-:-:S07]  /*c980*/  FMUL.FTZ R132, R57, UR5 ;  /* 0x0000000539847c20 */ /* 0x000fce0008410000 */
[----:B------:R-:W-:Y:S01]  /*c990*/  MUFU.TANH R138, R138 ;  /* 0x0000008a008a7308 */ /* 0x000fe20000002400 */
[----:B--2---:R-:W-:-:S04]  /*c9a0*/  IMAD.IADD R120, R8, 0x1, R9 ;  /* 0x0000000108787824 */ /* 0x004fc800078e0209 */
[----:B0-----:R-:W-:-:S05]  /*c9b0*/  @P1 IMAD.HI.U32 R7, R120, R7, RZ ;  /* 0x0000000778071227 */ /* 0x001fca00078e00ff */
[----:B-1----:R-:W-:-:S05]  /*c9c0*/  @P1 SHF.R.U32.HI R120, RZ, R6, R7 ;  /* 0x00000006ff781219 */ /* 0x002fca0000011607 */
[----:B------:R-:W0:Y:S01]  /*c9d0*/  SHFL.IDX PT, R51, R120, RZ, 0x1c1f ;  /* 0x001c1fff78337589 */ /* 0x000e2200000e0000 */
[----:B---3--:R-:W-:-:S05]  /*c9e0*/  IMAD R46, R122, -0x2, R46 ;  /* 0xfffffffe7a2e7824 */ /* 0x008fca00078e022e */
[----:B----4-:R-:W-:Y:S01]  /*c9f0*/  IADD3 R46, -R123, R46, R127 ;  /* 0x0000002e7b2e7210 */ /* 0x010fe20007ffe17f */
[----:B------:R1:W2:Y:S03]  /*ca00*/  SHFL.IDX PT, R25, R120, 0x1, 0x1c1f ;  /* 0x003c1f0078197f89 */ /* 0x0002a600000e0000 */
[----:B0-----:R-:W-:-:S04]  /*ca10*/  IADD3 R51, R46, R51, RZ ;  /* 0x000000332e337210 */ /* 0x001fc80007ffe0ff */
[----:B------:R-:W-:-:S04]  /*ca20*/  ISETP.GT.AND P2, PT, R51, RZ, PT ;  /* 0x000000ff3300720c */ /* 0x000fc80003f44270 */
[----:B-----5:R-:W-:Y:S02]  /*ca30*/  FSEL R148, R148, -INF , P2 ;  /* 0xff80000094947808 */ /* 0x020fe40001000000 */
[----:B------:R-:W-:-:S04]  /*ca40*/  ISETP.GT.AND P2, PT, R51, 0x10, PT ;  /* 0x000000103300780c */ /* 0x000fc80003f44270 */
[----:B------:R-:W-:Y:S02]  /*ca50*/  FSEL R144, R144, -INF , P2 ;  /* 0xff80000090907808 */ /* 0x000fe40001000000 */
[----:B------:R-:W-:-:S04]  /*ca60*/  ISETP.GT.AND P2, PT, R51, 0x20, PT ;  /* 0x000000203300780c */ /* 0x000fc80003f44270 */
[----:B------:R-:W-:Y:S02]  /*ca70*/  FSEL R140, R140, -INF , P2 ;  /* 0xff8000008c8c7808 */ /* 0x000fe40001000000 */
[----:B------:R-:W-:Y:S01]  /*ca80*/  ISETP.GT.AND P2, PT, R51, 0x30, PT ;  /* 0x000000303300780c */ /* 0x000fe20003f44270 */
[----:B------:R-:W-:-:S03]  /*ca90*/  FMUL.FTZ R6, R26, UR5 ;  /* 0x000000051a067c20 */ /* 0x000fc60008410000 */
[----:B------:R-:W-:Y:S02]  /*caa0*/  FSEL R136, R136, -INF , P2 ;  /* 0xff80000088887808 */ /* 0x000fe40001000000 */
[----:B------:R-:W-:Y:S01]  /*cab0*/  ISETP.GT.AND P2, PT, R51, 0x40, PT ;  /* 0x000000403300780c */ /* 0x000fe20003f44270 */
[----:B-1----:R-:W0:Y:S03]  /*cac0*/  MUFU.TANH R120, R80 ;  /* 0x0000005000787308 */ /* 0x002e260000002400 */
[----:B------:R-:W-:Y:S02]  /*cad0*/  FSEL R37, R37, -INF , P2 ;  /* 0xff80000025257808 */ /* 0x000fe40001000000 */
[----:B------:R-:W-:-:S03]  /*cae0*/  ISETP.GT.AND P2, PT, R51, 0x50, PT ;  /* 0x000000503300780c */ /* 0x000fc60003f44270 */
[----:B------:R-:W1:Y:S01]  /*caf0*/  MUFU.TANH R6, R6 ;  /* 0x0000000600067308 */ /* 0x000e620000002400 */
[----:B------:R-:W-:Y:S01]  /*cb00*/  FSEL R128, R128, -INF , P2 ;  /* 0xff80000080807808 */ /* 0x000fe20001000000 */
[----:B------:R-:W-:Y:S01]  /*cb10*/  FMUL.FTZ R26, R29, UR5 ;  /* 0x000000051d1a7c20 */ /* 0x000fe20008410000 */
[----:B------:R-:W-:Y:S01]  /*cb20*/  ISETP.GT.AND P2, PT, R51, 0x60, PT ;  /* 0x000000603300780c */ /* 0x000fe20003f44270 */
[----:B--2---:R-:W-:-:S03]  /*cb30*/  IMAD.IADD R25, R46, 0x1, R25 ;  /* 0x000000012e197824 */ /* 0x004fc600078e0219 */
[----:B------:R-:W-:Y:S01]  /*cb40*/  FSEL R124, R124, -INF , P2 ;  /* 0xff8000007c7c7808 */ /* 0x000fe20001000000 */
[----:B------:R-:W2:Y:S01]  /*cb50*/  MUFU.TANH R26, R26 ;  /* 0x0000001a001a7308 */ /* 0x000ea20000002400 */
[C---:B------:R-:W-:Y:S02]  /*cb60*/  ISETP.GT.AND P2, PT, R51.reuse, 0x70, PT ;  /* 0x000000703300780c */ /* 0x040fe40003f44270 */
[----:B------:R-:W-:Y:S02]  /*cb70*/  ISETP.GT.AND P3, PT, R51, 0x1, PT ;  /* 0x000000013300780c */ /* 0x000fe40003f64270 */
[----:B0-----:R-:W-:Y:S02]  /*cb80*/  FSEL R120, R120, -INF , P2 ;  /* 0xff80000078787808 */ /* 0x001fe40001000000 */
[----:B------:R-:W-:Y:S02]  /*cb90*/  ISETP.GT.AND P2, PT, R25, RZ, PT ;  /* 0x000000ff1900720c */ /* 0x000fe40003f44270 */
[----:B------:R-:W-:-:S02]  /*cba0*/  ISETP.GT.AND P4, PT, R51, 0x8, PT ;  /* 0x000000083300780c */ /* 0x000fc40003f84270 */
[----:B-1----:R-:W-:Y:S02]  /*cbb0*/  FSEL R53, R6, -INF , P2 ;  /* 0xff80000006357808 */ /* 0x002fe40001000000 */
[----:B------:R-:W-:Y:S02]  /*cbc0*/  FSEL R54, R121, -INF , P3 ;  /* 0xff80000079367808 */ /* 0x000fe40001800000 */
[----:B------:R-:W-:Y:S02]  /*cbd0*/  FMNMX.FTZ R6, R148, R11, !PT ;  /* 0x0000000b94067209 */ /* 0x000fe40007810000 */
[----:B------:R-:W-:Y:S02]  /*cbe0*/  ISETP.GT.AND P1, PT, R51, 0x9, PT ;  /* 0x000000093300780c */ /* 0x000fe40003f24270 */
[----:B------:R-:W-:Y:S02]  /*cbf0*/  FSEL R150, R150, -INF , P4 ;  /* 0xff80000096967808 */ /* 0x000fe40002000000 */
[----:B------:R-:W-:Y:S01]  /*cc00*/  FMNMX.FTZ R6, R54, R6, !PT ;  /* 0x0000000636067209 */ /* 0x000fe20007810000 */
[----:B------:R-:W-:Y:S01]  /*cc10*/  FMUL.FTZ R7, R30, UR5 ;  /* 0x000000051e077c20 */ /* 0x000fe20008410000 */
[----:B--2---:R-:W-:Y:S01]  /*cc20*/  FSEL R52, R26, -INF , P1 ;  /* 0xff8000001a347808 */ /* 0x004fe20000800000 */
[----:B------:R-:W-:Y:S01]  /*cc30*/  FMUL.FTZ R30, R41, UR5 ;  /* 0x00000005291e7c20 */ /* 0x000fe20008410000 */
[----:B------:R-:W-:-:S02]  /*cc40*/  FMNMX.FTZ R6, R150, R6, !PT ;  /* 0x0000000696067209 */ /* 0x000fc40007810000 */
[C---:B------:R-:W-:Y:S02]  /*cc50*/  ISETP.GT.AND P3, PT, R51.reuse, 0x11, PT ;  /* 0x000000113300780c */ /* 0x040fe40003f64270 */
[----:B------:R-:W-:Y:S01]  /*cc60*/  FMNMX.FTZ R6, R52, R6, !PT ;  /* 0x0000000634067209 */ /* 0x000fe20007810000 */
[----:B------:R-:W0:Y:S01]  /*cc70*/  MUFU.TANH R30, R30 ;  /* 0x0000001e001e7308 */ /* 0x000e220000002400 */
[----:B------:R-:W-:Y:S01]  /*cc80*/  FMUL.FTZ R41, R50, UR5 ;  /* 0x0000000532297c20 */ /* 0x000fe20008410000 */
[----:B------:R-:W-:Y:S02]  /*cc90*/  ISETP.GT.AND P4, PT, R51, 0x18, PT ;  /* 0x000000183300780c */ /* 0x000fe40003f84270 */
[----:B------:R-:W-:Y:S02]  /*cca0*/  FSEL R50, R27, -INF , P3 ;  /* 0xff8000001b327808 */ /* 0x000fe40001800000 */
[----:B------:R-:W-:Y:S02]  /*ccb0*/  FMNMX.FTZ R6, R144, R6, !PT ;  /* 0x0000000690067209 */ /* 0x000fe40007810000 */
[----:B------:R-:W-:-:S02]  /*ccc0*/  ISETP.GT.AND P1, PT, R51, 0x19, PT ;  /* 0x000000193300780c */ /* 0x000fc40003f24270 */
[----:B------:R-:W-:Y:S02]  /*ccd0*/  FSEL R146, R146, -INF , P4 ;  /* 0xff80000092927808 */ /* 0x000fe40002000000 */
[----:B------:R-:W-:Y:S02]  /*cce0*/  FMNMX.FTZ R6, R50, R6, !PT ;  /* 0x0000000632067209 */ /* 0x000fe40007810000 */
[----:B------:R-:W-:Y:S02]  /*ccf0*/  FSEL R48, R28, -INF , P1 ;  /* 0xff8000001c307808 */ /* 0x000fe40000800000 */
[----:B------:R-:W-:Y:S02]  /*cd00*/  FMNMX.FTZ R6, R146, R6, !PT ;  /* 0x0000000692067209 */ /* 0x000fe40007810000 */
[----:B------:R-:W-:Y:S02]  /*cd10*/  ISETP.GT.AND P3, PT, R51, 0x21, PT ;  /* 0x000000213300780c */ /* 0x000fe40003f64270 */
[----:B------:R-:W-:-:S02]  /*cd20*/  FMNMX.FTZ R6, R48, R6, !PT ;  /* 0x0000000630067209 */ /* 0x000fc40007810000 */
[C---:B------:R-:W-:Y:S02]  /*cd30*/  ISETP.GT.AND P4, PT, R51.reuse, 0x28, PT ;  /* 0x000000283300780c */ /* 0x040fe40003f84270 */
[----:B0-----:R-:W-:Y:S02]  /*cd40*/  FSEL R46, R30, -INF , P3 ;  /* 0xff8000001e2e7808 */ /* 0x001fe40001800000 */
[----:B------:R-:W-:Y:S02]  /*cd50*/  FMNMX.FTZ R6, R140, R6, !PT ;  /* 0x000000068c067209 */ /* 0x000fe40007810000 */
[----:B------:R-:W-:Y:S02]  /*cd60*/  ISETP.GT.AND P1, PT, R51, 0x29, PT ;  /* 0x000000293300780c */ /* 0x000fe40003f24270 */
[----:B------:R-:W-:Y:S02]  /*cd70*/  FSEL R142, R142, -INF , P4 ;  /* 0xff8000008e8e7808 */ /* 0x000fe40002000000 */
[----:B------:R-:W-:Y:S01]  /*cd80*/  FMNMX.FTZ R6, R46, R6, !PT ;  /* 0x000000062e067209 */ /* 0x000fe20007810000 */
[----:B------:R-:W0:Y:S01]  /*cd90*/  MUFU.TANH R40, R40 ;  /* 0x0000002800287308 */ /* 0x000e220000002400 */
[----:B------:R-:W-:-:S02]  /*cda0*/  FSEL R44, R44, -INF , P1 ;  /* 0xff8000002c2c7808 */ /* 0x000fc40000800000 */
[----:B------:R-:W-:Y:S01]  /*cdb0*/  FMNMX.FTZ R6, R142, R6, !PT ;  /* 0x000000068e067209 */ /* 0x000fe20007810000 */
[----:B------:R-:W-:Y:S01]  /*cdc0*/  FMUL.FTZ R134, R60, UR5 ;  /* 0x000000053c867c20 */ /* 0x000fe20008410000 */
[C---:B------:R-:W-:Y:S02]  /*cdd0*/  ISETP.GT.AND P3, PT, R51.reuse, 0x31, PT ;  /* 0x000000313300780c */ /* 0x040fe40003f64270 */
[----:B------:R-:W-:Y:S01]  /*cde0*/  FMNMX.FTZ R6, R44, R6, !PT ;  /* 0x000000062c067209 */ /* 0x000fe20007810000 */
[----:B------:R-:W1:Y:S01]  /*cdf0*/  MUFU.TANH R132, R132 ;  /* 0x0000008400847308 */ /* 0x000e620000002400 */
[----:B------:R-:W-:Y:S01]  /*ce00*/  ISETP.GT.AND P4, PT, R51, 0x38, PT ;  /* 0x000000383300780c */ /* 0x000fe20003f84270 */
[----:B------:R-:W-:Y:S01]  /*ce10*/  FMUL.FTZ R36, R61, UR5 ;  /* 0x000000053d247c20 */ /* 0x000fe20008410000 */
[----:B------:R-:W-:Y:S02]  /*ce20*/  FSEL R42, R42, -INF , P3 ;  /* 0xff8000002a2a7808 */ /* 0x000fe40001800000 */
[----:B------:R-:W-:-:S02]  /*ce30*/  FMNMX.FTZ R6, R136, R6, !PT ;  /* 0x0000000688067209 */ /* 0x000fc40007810000 */
[----:B------:R-:W-:Y:S01]  /*ce40*/  ISETP.GT.AND P1, PT, R51, 0x39, PT ;  /* 0x000000393300780c */ /* 0x000fe20003f24270 */
[----:B------:R-:W2:Y:S01]  /*ce50*/  MUFU.TANH R134, R134 ;  /* 0x0000008600867308 */ /* 0x000ea20000002400 */
[----:B------:R-:W-:Y:S02]  /*ce60*/  FSEL R138, R138, -INF , P4 ;  /* 0xff8000008a8a7808 */ /* 0x000fe40002000000 */
[----:B------:R-:W-:Y:S01]  /*ce70*/  FMNMX.FTZ R6, R42, R6, !PT ;  /* 0x000000062a067209 */ /* 0x000fe20007810000 */
[----:B------:R-:W-:Y:S01]  /*ce80*/  FMUL.FTZ R8, R34, UR5 ;  /* 0x0000000522087c20 */ /* 0x000fe20008410000 */
[----:B0-----:R-:W-:Y:S01]  /*ce90*/  FSEL R40, R40, -INF , P1 ;  /* 0xff80000028287808 */ /* 0x001fe20000800000 */
[----:B------:R-:W-:Y:S01]  /*cea0*/  FMUL.FTZ R34, R65, UR5 ;  /* 0x0000000541227c20 */ /* 0x000fe20008410000 */
[----:B------:R-:W-:Y:S01]  /*ceb0*/  FMNMX.FTZ R6, R138, R6, !PT ;  /* 0x000000068a067209 */ /* 0x000fe20007810000 */
[----:B------:R-:W0:Y:S01]  /*cec0*/  MUFU.TANH R36, R36 ;  /* 0x0000002400247308 */ /* 0x000e220000002400 */
[----:B------:R-:W-:Y:S01]  /*ced0*/  ISETP.GT.AND P3, PT, R51, 0x41, PT ;  /* 0x000000413300780c */ /* 0x000fe20003f64270 */
[----:B------:R-:W-:Y:S01]  /*cee0*/  FMUL.FTZ R130, R68, UR5 ;  /* 0x0000000544827c20 */ /* 0x000fe20008410000 */
[----:B------:R-:W-:Y:S01]  /*cef0*/  FMNMX.FTZ R6, R40, R6, !PT ;  /* 0x0000000628067209 */ /* 0x000fe20007810000 */
[----:B------:R-:W-:Y:S01]  /*cf00*/  FMUL.FTZ R32, R69, UR5 ;  /* 0x0000000545207c20 */ /* 0x000fe20008410000 */
[----:B------:R-:W-:-:S02]  /*cf10*/  ISETP.GT.AND P4, PT, R51, 0x48, PT ;  /* 0x000000483300780c */ /* 0x000fc40003f84270 */
[----:B-1----:R-:W-:Y:S01]  /*cf20*/  FSEL R132, R132, -INF , P3 ;  /* 0xff80000084847808 */ /* 0x002fe20001800000 */
[----:B------:R-:W1:Y:S01]  /*cf30*/  MUFU.TANH R34, R34 ;  /* 0x0000002200227308 */ /* 0x000e620000002400 */
[----:B------:R-:W-:Y:S02]  /*cf40*/  FMNMX.FTZ R6, R37, R6, !PT ;  /* 0x0000000625067209 */ /* 0x000fe40007810000 */
[----:B------:R-:W-:Y:S02]  /*cf50*/  ISETP.GT.AND P1, PT, R51, 0x49, PT ;  /* 0x000000493300780c */ /* 0x000fe40003f24270 */
[----:B--2---:R-:W-:Y:S02]  /*cf60*/  FSEL R134, R134, -INF , P4 ;  /* 0xff80000086867808 */ /* 0x004fe40002000000 */
[----:B------:R-:W-:Y:S01]  /*cf70*/  FMNMX.FTZ R6, R132, R6, !PT ;  /* 0x0000000684067209 */ /* 0x000fe20007810000 */
[----:B------:R-:W2:Y:S01]  /*cf80*/  MUFU.TANH R130, R130 ;  /* 0x0000008200827308 */ /* 0x000ea20000002400 */
[----:B0-----:R-:W-:Y:S01]  /*cf90*/  FSEL R36, R36, -INF , P1 ;  /* 0xff80000024247808 */ /* 0x001fe20000800000 */
[----:B------:R-:W-:Y:S01]  /*cfa0*/  FMUL.FTZ R45, R73, UR5 ;  /* 0x00000005492d7c20 */ /* 0x000fe20008410000 */
[----:B------:R-:W-:-:S05]  /*cfb0*/  FMNMX.FTZ R6, R134, R6, !PT ;  /* 0x0000000686067209 */ /* 0x000fca0007810000 */
[----:B------:R-:W0:Y:S01]  /*cfc0*/  MUFU.TANH R32, R32 ;  /* 0x0000002000207308 */ /* 0x000e220000002400 */
[----:B------:R-:W-:Y:S01]  /*cfd0*/  ISETP.GT.AND P3, PT, R51, 0x51, PT ;  /* 0x000000513300780c */ /* 0x000fe20003f64270 */
[----:B------:R-:W-:Y:S01]  /*cfe0*/  FMUL.FTZ R126, R76, UR5 ;  /* 0x000000054c7e7c20 */ /* 0x000fe20008410000 */
[----:B------:R-:W-:Y:S01]  /*cff0*/  FMNMX.FTZ R6, R36, R6, !PT ;  /* 0x0000000624067209 */ /* 0x000fe20007810000 */
[----:B------:R-:W-:Y:S01]  /*d000*/  FMUL.FTZ R143, R47, UR5 ;  /* 0x000000052f8f7c20 */ /* 0x000fe20008410000 */
[----:B------:R-:W-:Y:S01]  /*d010*/  ISETP.GT.AND P4, PT, R51, 0x58, PT ;  /* 0x000000583300780c */ /* 0x000fe20003f84270 */
[----:B------:R-:W-:Y:S01]  /*d020*/  FMUL.FTZ R47, R77, UR5 ;  /* 0x000000054d2f7c20 */ /* 0x000fe20008410000 */
[----:B-1----:R-:W-:Y:S01]  /*d030*/  FSEL R34, R34, -INF , P3 ;  /* 0xff80000022227808 */ /* 0x002fe20001800000 */
[----:B------:R-:W1:Y:S01]  /*d040*/  MUFU.TANH R45, R45 ;  /* 0x0000002d002d7308 */ /* 0x000e620000002400 */
[----:B------:R-:W-:Y:S02]  /*d050*/  FMNMX.FTZ R6, R128, R6, !PT ;  /* 0x0000000680067209 */ /* 0x000fe40007810000 */
[----:B------:R-:W-:-:S02]  /*d060*/  ISETP.GT.AND P1, PT, R51, 0x59, PT ;  /* 0x000000593300780c */ /* 0x000fc40003f24270 */
        /* <DEDUP_REMOVED lines=30> */
[----:B------:R-:W-:Y:S02]  /*d250*/  FMNMX.FTZ R6, R26, R6, !PT ;  /* 0x000000061a067209 */ /* 0x000fe40007810000 */
[----:B0-----:R-:W-:Y:S02]  /*d260*/  FSEL R56, R56, -INF , P1 ;  /* 0xff80000038387808 */ /* 0x001fe40000800000 */
[----:B------:R-:W-:Y:S02]  /*d270*/  FMNMX.FTZ R6, R122, R6, !PT ;  /* 0x000000067a067209 */ /* 0x000fe40007810000 */
[----:B------:R-:W-:Y:S02]  /*d280*/  ISETP.GT.AND P4, PT, R25, 0x8, PT ;  /* 0x000000081900780c */ /* 0x000fe40003f84270 */
[----:B------:R-:W-:-:S02]  /*d290*/  FMNMX.FTZ R6, R56, R6, !PT ;  /* 0x0000000638067209 */ /* 0x000fc40007810000 */
[----:B-1----:R-:W-:-:S03]  /*d2a0*/  FSEL R51, R7, -INF , P4 ;  /* 0xff80000007337808 */ /* 0x002fc60002000000 */
[----:B------:R-:W0:Y:S01]  /*d2b0*/  SHFL.BFLY PT, R7, R6, 0x2, 0x1f ;  /* 0x0c401f0006077f89 */ /* 0x000e2200000e0000 */
[----:B------:R-:W1:Y:S08]  /*d2c0*/  MUFU.TANH R8, R8 ;  /* 0x0000000800087308 */ /* 0x000e700000002400 */
[----:B------:R-:W2:Y:S01]  /*d2d0*/  MUFU.TANH R24, R24 ;  /* 0x0000001800187308 */ /* 0x000ea20000002400 */
[----:B------:R-:W-:-:S04]  /*d2e0*/  ISETP.GT.AND P2, PT, R25, 0x10, PT ;  /* 0x000000101900780c */ /* 0x000fc80003f44270 */
[----:B-1----:R-:W-:Y:S02]  /*d2f0*/  FSEL R49, R8, -INF , P2 ;  /* 0xff80000008317808 */ /* 0x002fe40001000000 */
[----:B0-----:R-:W-:Y:S02]  /*d300*/  FMNMX.FTZ R7, R6, R7, !PT ;  /* 0x0000000706077209 */ /* 0x001fe40007810000 */
[----:B------:R-:W-:-:S03]  /*d310*/  ISETP.GT.AND P2, PT, R25, 0x20, PT ;  /* 0x000000201900780c */ /* 0x000fc60003f44270 */
[----:B------:R-:W0:Y:S01]  /*d320*/  SHFL.BFLY PT, R6, R7, 0x1, 0x1f ;  /* 0x0c201f0007067f89 */ /* 0x000e2200000e0000 */
[----:B--2---:R-:W-:Y:S02]  /*d330*/  FSEL R45, R24, -INF , P2 ;  /* 0xff800000182d7808 */ /* 0x004fe40001000000 */
[----:B------:R-:W1:Y:S01]  /*d340*/  LDC R24, c[0x0][0x988] ;  /* 0x00026200ff187b82 */ /* 0x000e620000000800 */
[----:B------:R-:W2:Y:S01]  /*d350*/  MUFU.TANH R149, R149 ;  /* 0x0000009500957308 */ /* 0x000ea20000002400 */
[----:B------:R-:W-:Y:S01]  /*d360*/  FMUL.FTZ R151, R31, UR5 ;  /* 0x000000051f977c20 */ /* 0x000fe20008410000 */
[----:B------:R-:W-:Y:S01]  /*d370*/  FMUL.FTZ R145, R35, UR5 ;  /* 0x0000000523917c20 */ /* 0x000fe20008410000 */
[----:B------:R-:W-:-:S05]  /*d380*/  ISETP.GT.AND P3, PT, R25, 0x1, PT ;  /* 0x000000011900780c */ /* 0x000fca0003f64270 */
[----:B------:R-:W3:Y:S01]  /*d390*/  MUFU.TANH R151, R151 ;  /* 0x0000009700977308 */ /* 0x000ee20000002400 */
[----:B0-----:R-:W-:-:S04]  /*d3a0*/  FMNMX.FTZ R7, R7, R6, !PT ;  /* 0x0000000607077209 */ /* 0x001fc80007810000 */
[C---:B------:R-:W-:Y:S01]  /*d3b0*/  FSETP.NEU.FTZ.AND P6, PT, R7.reuse, -INF , PT ;  /* 0xff8000000700780b */ /* 0x040fe20003fdd000 */
[----:B-1----:R-:W-:Y:S01]  /*d3c0*/  FMUL.FTZ R8, R7, R24 ;  /* 0x0000001807087220 */ /* 0x002fe20000410000 */
[----:B------:R-:W-:-:S04]  /*d3d0*/  FMUL.FTZ R9, R38, UR5 ;  /* 0x0000000526097c20 */ /* 0x000fc80008410000 */
[----:B------:R-:W-:Y:S01]  /*d3e0*/  FSEL R8, R8, RZ, P6 ;  /* 0x000000ff08087208 */ /* 0x000fe20003000000 */
[----:B------:R-:W0:Y:S01]  /*d3f0*/  MUFU.TANH R145, R145 ;  /* 0x0000009100917308 */ /* 0x000e220000002400 */
[----:B--2---:R-:W-:-:S03]  /*d400*/  FSEL R149, R149, -INF , P3 ;  /* 0xff80000095957808 */ /* 0x004fc60001800000 */
        /* <DEDUP_REMOVED lines=32> */
[----:B------:R-:W-:Y:S01]  /*d610*/  FMNMX.FTZ R8, R53, R10, !PT ;  /* 0x0000000a35087209 */ /* 0x000fe20007810000 */
[----:B------:R-:W1:Y:S01]  /*d620*/  MUFU.TANH R9, R9 ;  /* 0x0000000900097308 */ /* 0x000e620000002400 */
[----:B------:R-:W-:-:S02]  /*d630*/  ISETP.GT.AND P1, PT, R25, 0x9, PT ;  /* 0x000000091900780c */ /* 0x000fc40003f24270 */
[----:B------:R-:W-:Y:S02]  /*d640*/  FMNMX.FTZ R8, R149, R8, !PT ;  /* 0x0000000895087209 */ /* 0x000fe40007810000 */
[----:B---3--:R-:W-:Y:S02]  /*d650*/  FSEL R151, R151, -INF , P1 ;  /* 0xff80000097977808 */ /* 0x008fe40000800000 */
[----:B------:R-:W-:Y:S01]  /*d660*/  FMNMX.FTZ R8, R51, R8, !PT ;  /* 0x0000000833087209 */ /* 0x000fe20007810000 */
[----:B------:R-:W2:Y:S01]  /*d670*/  MUFU.TANH R147, R147 ;  /* 0x0000009300937308 */ /* 0x000ea20000002400 */
[----:B------:R-:W-:Y:S02]  /*d680*/  ISETP.GT.AND P3, PT, R25, 0x11, PT ;  /* 0x000000111900780c */ /* 0x000fe40003f64270 */
[----:B------:R-:W-:Y:S02]  /*d690*/  FMNMX.FTZ R8, R151, R8, !PT ;  /* 0x0000000897087209 */ /* 0x000fe40007810000 */
[----:B------:R-:W-:-:S02]  /*d6a0*/  ISETP.GT.AND P4, PT, R25, 0x18, PT ;  /* 0x000000181900780c */ /* 0x000fc40003f84270 */
[----:B0-----:R-:W-:Y:S01]  /*d6b0*/  FSEL R145, R145, -INF , P3 ;  /* 0xff80000091917808 */ /* 0x001fe20001800000 */
[----:B------:R-:W0:Y:S01]  /*d6c0*/  MUFU.TANH R141, R141 ;  /* 0x0000008d008d7308 */ /* 0x000e220000002400 */
[----:B------:R-:W-:Y:S02]  /*d6d0*/  FMNMX.FTZ R8, R49, R8, !PT ;  /* 0x0000000831087209 */ /* 0x000fe40007810000 */
[----:B------:R-:W-:Y:S02]  /*d6e0*/  ISETP.GT.AND P1, PT, R25, 0x19, PT ;  /* 0x000000191900780c */ /* 0x000fe40003f24270 */
[----:B-1----:R-:W-:Y:S02]  /*d6f0*/  FSEL R47, R9, -INF , P4 ;  /* 0xff800000092f7808 */ /* 0x002fe40002000000 */
[----:B------:R-:W-:Y:S01]  /*d700*/  FMNMX.FTZ R8, R145, R8, !PT ;  /* 0x0000000891087209 */ /* 0x000fe20007810000 */
[----:B------:R-:W1:Y:S01]  /*d710*/  MUFU.TANH R43, R43 ;  /* 0x0000002b002b7308 */ /* 0x000e620000002400 */
[----:B--2---:R-:W-:-:S02]  /*d720*/  FSEL R147, R147, -INF , P1 ;  /* 0xff80000093937808 */ /* 0x004fc40000800000 */
[----:B------:R-:W-:-:S05]  /*d730*/  FMNMX.FTZ R8, R47, R8, !PT ;  /* 0x000000082f087209 */ /* 0x000fca0007810000 */
[----:B------:R-:W2:Y:S01]  /*d740*/  MUFU.TANH R143, R143 ;  /* 0x0000008f008f7308 */ /* 0x000ea20000002400 */
[----:B------:R-:W-:Y:S02]  /*d750*/  ISETP.GT.AND P3, PT, R25, 0x21, PT ;  /* 0x000000211900780c */ /* 0x000fe40003f64270 */
[----:B------:R-:W-:-:S05]  /*d760*/  FMNMX.FTZ R8, R147, R8, !PT ;  /* 0x0000000893087209 */ /* 0x000fca0007810000 */
[----:B------:R-:W3:Y:S01]  /*d770*/  MUFU.TANH R41, R41 ;  /* 0x0000002900297308 */ /* 0x000ee20000002400 */
        /* <DEDUP_REMOVED lines=12> */
[----:B--2---:R-:W-:Y:S02]  /*d840*/  FSEL R143, R143, -INF , P1 ;  /* 0xff8000008f8f7808 */ /* 0x004fe40000800000 */
[----:B------:R-:W-:-:S03]  /*d850*/  FMNMX.FTZ R8, R43, R8, !PT ;  /* 0x000000082b087209 */ /* 0x000fc60007810000 */
[----:B------:R-:W2:Y:S01]  /*d860*/  MUFU.TANH R139, R139 ;  /* 0x0000008b008b7308 */ /* 0x000ea20000002400 */
[----:B------:R-:W-:Y:S01]  /*d870*/  ISETP.GT.AND P3, PT, R25, 0x31, PT ;  /* 0x000000311900780c */ /* 0x000fe20003f64270 */
[----:B------:R-:W-:Y:S01]  /*d880*/  FMUL.FTZ R35, R62, UR5 ;  /* 0x000000053e237c20 */ /* 0x000fe20008410000 */
[----:B---3--:R-:W-:Y:S02]  /*d890*/  FSEL R41, R41, -INF , P2 ;  /* 0xff80000029297808 */ /* 0x008fe40001000000 */
[----:B------:R-:W-:-:S03]  /*d8a0*/  FMNMX.FTZ R8, R143, R8, !PT ;  /* 0x000000088f087209 */ /* 0x000fc60007810000 */
        /* <DEDUP_REMOVED lines=36> */
[----:B------:R-:W-:Y:S02]  /*daf0*/  ISETP.GT.AND P3, PT, R25, 0x51, PT ;  /* 0x000000511900780c */ /* 0x000fe40003f64270 */
[----:B---3--:R-:W-:Y:S02]  /*db00*/  FSEL R33, R33, -INF , P2 ;  /* 0xff80000021217808 */ /* 0x008fe40001000000 */
[----:B------:R-:W-:-:S03]  /*db10*/  FMNMX.FTZ R8, R135, R8, !PT ;  /* 0x0000000887087209 */ /* 0x000fc60007810000 */
[----:B------:R-:W3:Y:S01]  /*db20*/  MUFU.TANH R29, R29 ;  /* 0x0000001d001d7308 */ /* 0x000ee20000002400 */
[----:B------:R-:W-:Y:S01]  /*db30*/  FMUL.FTZ R78, R78, UR5 ;  /* 0x000000054e4e7c20 */ /* 0x000fe20008410000 */
[----:B------:R-:W-:Y:S01]  /*db40*/  ISETP.GT.AND P4, PT, R25, 0x58, PT ;  /* 0x000000581900780c */ /* 0x000fe20003f84270 */
[----:B------:R-:W-:Y:S01]  /*db50*/  FMUL.FTZ R79, R79, UR5 ;  /* 0x000000054f4f7c20 */ /* 0x000fe20008410000 */
[----:B0-----:R-:W-:Y:S02]  /*db60*/  FSEL R129, R129, -INF , P3 ;  /* 0xff80000081817808 */ /* 0x001fe40001800000 */
[----:B------:R-:W-:Y:S02]  /*db70*/  FMNMX.FTZ R8, R33, R8, !PT ;  /* 0x0000000821087209 */ /* 0x000fe40007810000 */
[----:B------:R-:W0:Y:S01]  /*db80*/  MUFU.TANH R125, R125 ;  /* 0x0000007d007d7308 */ /* 0x000e220000002400 */
[----:B------:R-:W-:Y:S01]  /*db90*/  FSEL R6, R7, RZ, P6 ;  /* 0x000000ff07067208 */ /* 0x000fe20003000000 */
[----:B------:R-:W-:Y:S01]  /*dba0*/  FMUL.FTZ R121, R82, UR5 ;  /* 0x0000000552797c20 */ /* 0x000fe20008410000 */
[----:B------:R-:W-:-:S02]  /*dbb0*/  ISETP.GT.AND P1, PT, R25, 0x59, PT ;  /* 0x000000591900780c */ /* 0x000fc40003f24270 */
[----:B-1----:R-:W-:Y:S02]  /*dbc0*/  FSEL R31, R31, -INF , P4 ;  /* 0xff8000001f1f7808 */ /* 0x002fe40002000000 */
[----:B------:R-:W-:Y:S01]  /*dbd0*/  FMNMX.FTZ R8, R129, R8, !PT ;  /* 0x0000000881087209 */ /* 0x000fe20007810000 */
[----:B------:R-:W1:Y:S01]  /*dbe0*/  MUFU.TANH R27, R78 ;  /* 0x0000004e001b7308 */ /* 0x000e620000002400 */
[----:B------:R-:W-:Y:S01]  /*dbf0*/  ISETP.GT.AND P2, PT, R25, 0x60, PT ;  /* 0x000000601900780c */ /* 0x000fe20003f44270 */
[----:B------:R-:W-:Y:S01]  /*dc00*/  FADD.FTZ R6, -R6, R11 ;  /* 0x0000000b06067221 */ /* 0x000fe20000010100 */
[----:B--2---:R-:W-:Y:S01]  /*dc10*/  FSEL R131, R131, -INF , P1 ;  /* 0xff80000083837808 */ /* 0x004fe20000800000 */
[----:B------:R-:W-:Y:S01]  /*dc20*/  FMUL.FTZ R11, R83, UR5 ;  /* 0x00000005530b7c20 */ /* 0x000fe20008410000 */
        /* <DEDUP_REMOVED lines=12> */
[----:B------:R-:W-:Y:S02]  /*dcf0*/  ISETP.GT.AND P1, PT, R25, 0x69, PT ;  /* 0x000000691900780c */ /* 0x000fe40003f24270 */
[----:B-1----:R-:W-:Y:S02]  /*dd00*/  FSEL R27, R27, -INF , P4 ;  /* 0xff8000001b1b7808 */ /* 0x002fe40002000000 */
[----:B------:R-:W-:-:S03]  /*dd10*/  FMNMX.FTZ R8, R125, R8, !PT ;  /* 0x000000087d087209 */ /* 0x000fc60007810000 */
[----:B------:R-:W1:Y:S01]  /*dd20*/  MUFU.TANH R123, R123 ;  /* 0x0000007b007b7308 */ /* 0x000e620000002400 */
[----:B------:R-:W-:Y:S02]  /*dd30*/  ISETP.GT.AND P2, PT, R25, 0x70, PT ;  /* 0x000000701900780c */ /* 0x000fe40003f44270 */
[----:B--2---:R-:W-:Y:S02]  /*dd40*/  FSEL R127, R79, -INF , P1 ;  /* 0xff8000004f7f7808 */ /* 0x004fe40000800000 */
[----:B------:R-:W-:-:S03]  /*dd50*/  FMNMX.FTZ R8, R27, R8, !PT ;  /* 0x000000081b087209 */ /* 0x000fc60007810000 */
[----:B------:R-:W2:Y:S01]  /*dd60*/  MUFU.TANH R9, R9 ;  /* 0x0000000900097308 */ /* 0x000ea20000002400 */
[----:B------:R-:W-:Y:S02]  /*dd70*/  ISETP.GT.AND P3, PT, R25, 0x71, PT ;  /* 0x000000711900780c */ /* 0x000fe40003f64270 */
[----:B---3--:R-:W-:Y:S02]  /*dd80*/  FSEL R121, R121, -INF , P2 ;  /* 0xff80000079797808 */ /* 0x008fe40001000000 */
[----:B------:R-:W-:Y:S02]  /*dd90*/  FMNMX.FTZ R8, R127, R8, !PT ;  /* 0x000000087f087209 */ /* 0x000fe40007810000 */
[----:B------:R-:W-:Y:S02]  /*dda0*/  ISETP.GT.AND P4, PT, R25, 0x78, PT ;  /* 0x000000781900780c */ /* 0x000fe40003f84270 */
[----:B0-----:R-:W-:Y:S02]  /*ddb0*/  FSEL R11, R11, -INF , P3 ;  /* 0xff8000000b0b7808 */ /* 0x001fe40001800000 */
[----:B------:R-:W-:-:S02]  /*ddc0*/  FMNMX.FTZ R8, R121, R8, !PT ;  /* 0x0000000879087209 */ /* 0x000fc40007810000 */
        /* <DEDUP_REMOVED lines=8> */
[----:B------:R-:W0:Y:S01]  /*de50*/  SHFL.BFLY PT, R8, R25, 0x1, 0x1f ;  /* 0x0c201f0019087f89 */ /* 0x000e2200000e0000 */
[----:B------:R-:W1:Y:S01]  /*de60*/  S2R R57, SR_CgaCtaId ;  /* 0x0000000000397919 */ /* 0x000e620000008800 */
[----:B------:R-:W-:Y:S01]  /*de70*/  FMUL.FTZ R6, R6, R24 ;  /* 0x0000001806067220 */ /* 0x000fe20000410000 */
[----:B0-----:R-:W-:-:S04]  /*de80*/  FMNMX.FTZ R25, R25, R8, !PT ;  /* 0x0000000819197209 */ /* 0x001fc80007810000 */
[C---:B------:R-:W-:Y:S01]  /*de90*/  FSETP.NEU.FTZ.AND P1, PT, R25.reuse, -INF , PT ;  /* 0xff8000001900780b */ /* 0x040fe20003f3d000 */
[----:B------:R-:W-:-:S03]  /*dea0*/  FMUL.FTZ R55, R25, R24 ;  /* 0x0000001819377220 */ /* 0x000fc60000410000 */
[----:B------:R-:W-:Y:S02]  /*deb0*/  FSEL R8, R25, RZ, P1 ;  /* 0x000000ff19087208 */ /* 0x000fe40000800000 */
[----:B------:R-:W-:-:S03]  /*dec0*/  FSEL R55, R55, RZ, P1 ;  /* 0x000000ff37377208 */ /* 0x000fc60000800000 */
[----:B------:R-:W-:Y:S02]  /*ded0*/  FADD.FTZ R8, -R8, R10 ;  /* 0x0000000a08087221 */ /* 0x000fe40000010100 */
[-CC-:B------:R-:W-:Y:S02]  /*dee0*/  FFMA.FTZ R53, R53, R24.reuse, -R55.reuse ;  /* 0x0000001835357223 */ /* 0x180fe40000010837 */
[-C--:B------:R-:W-:Y:S01]  /*def0*/  FMUL.FTZ R8, R8, R24.reuse ;  /* 0x0000001808087220 */ /* 0x080fe20000410000 */
[-CC-:B------:R-:W-:Y:S01]  /*df00*/  FFMA.FTZ R149, R149, R24.reuse, -R55.reuse ;  /* 0x0000001895957223 */ /* 0x180fe20000010837 */
[----:B------:R-:W-:Y:S01]  /*df10*/  MUFU.EX2 R148, R148 ;  /* 0x0000009400947308 */ /* 0x000fe20000000800 */
[----:B------:R-:W-:-:S07]  /*df20*/  FFMA.FTZ R51, R51, R24, -R55 ;  /* 0x0000001833337223 */ /* 0x000fce0000010837 */
[----:B------:R-:W0:Y:S01]  /*df30*/  MUFU.EX2 R6, R6 ;  /* 0x0000000600067308 */ /* 0x000e220000000800 */
[-CC-:B------:R-:W-:Y:S01]  /*df40*/  FFMA.FTZ R151, R151, R24.reuse, -R55.reuse ;  /* 0x0000001897977223 */ /* 0x180fe20000010837 */
[----:B------:R-:W-:-:S06]  /*df50*/  FFMA.FTZ R49, R49, R24, -R55 ;  /* 0x0000001831317223 */ /* 0x000fcc0000010837 */
[----:B------:R-:W-:Y:S01]  /*df60*/  MUFU.EX2 R53, R53 ;  /* 0x0000003500357308 */ /* 0x000fe20000000800 */
[-CC-:B------:R-:W-:Y:S01]  /*df70*/  FFMA.FTZ R145, R145, R24.reuse, -R55.reuse ;  /* 0x0000001891917223 */ /* 0x180fe20000010837 */
[----:B------:R-:W-:-:S06]  /*df80*/  FFMA.FTZ R47, R47, R24, -R55 ;  /* 0x000000182f2f7223 */ /* 0x000fcc0000010837 */
[----:B------:R-:W2:Y:S01]  /*df90*/  MUFU.EX2 R8, R8 ;  /* 0x0000000800087308 */ /* 0x000ea20000000800 */
[-CC-:B------:R-:W-:Y:S01]  /*dfa0*/  FFMA.FTZ R147, R147, R24.reuse, -R55.reuse ;  /* 0x0000001893937223 */ /* 0x180fe20000010837 */
[-CC-:B------:R-:W-:Y:S01]  /*dfb0*/  FFMA.FTZ R45, R45, R24.reuse, -R55.reuse ;  /* 0x000000182d2d7223 */ /* 0x180fe20000010837 */
[-CC-:B------:R-:W-:Y:S01]  /*dfc0*/  FFMA.FTZ R141, R141, R24.reuse, -R55.reuse ;  /* 0x000000188d8d7223 */ /* 0x180fe20000010837 */
[-CC-:B------:R-:W-:Y:S01]  /*dfd0*/  FFMA.FTZ R43, R43, R24.reuse, -R55.reuse ;  /* 0x000000182b2b7223 */ /* 0x180fe20000010837 */
[----:B------:R-:W-:-:S03]  /*dfe0*/  FFMA.FTZ R143, R143, R24, -R55 ;  /* 0x000000188f8f7223 */ /* 0x000fc60000010837 */
[----:B------:R-:W3:Y:S01]  /*dff0*/  MUFU.EX2 R54, R54 ;  /* 0x0000003600367308 */ /* 0x000ee20000000800 */
[-CC-:B------:R-:W-:Y:S01]  /*e000*/  FFMA.FTZ R41, R41, R24.reuse, -R55.reuse ;  /* 0x0000001829297223 */ /* 0x180fe20000010837 */
[-CC-:B------:R-:W-:Y:S01]  /*e010*/  FFMA.FTZ R137, R137, R24.reuse, -R55.reuse ;  /* 0x0000001889897223 */ /* 0x180fe20000010837 */
[-CC-:B------:R-:W-:Y:S01]  /*e020*/  FFMA.FTZ R39, R39, R24.reuse, -R55.reuse ;  /* 0x0000001827277223 */ /* 0x180fe20000010837 */
[-CC-:B------:R-:W-:Y:S01]  /*e030*/  FFMA.FTZ R139, R139, R24.reuse, -R55.reuse ;  /* 0x000000188b8b7223 */ /* 0x180fe20000010837 */
[-CC-:B------:R-:W-:Y:S01]  /*e040*/  FFMA.FTZ R38, R38, R24.reuse, -R55.reuse ;  /* 0x0000001826267223 */ /* 0x180fe20000010837 */
[-CC-:B------:R-:W-:Y:S02]  /*e050*/  FFMA.FTZ R133, R133, R24.reuse, -R55.reuse ;  /* 0x0000001885857223 */ /* 0x180fe40000010837 */
[----:B------:R-:W4:Y:S01]  /*e060*/  MUFU.EX2 R149, R149 ;  /* 0x0000009500957308 */ /* 0x000f220000000800 */
        /* <DEDUP_REMOVED lines=14> */
[----:B------:R-:W5:Y:S01]  /*e150*/  MUFU.EX2 R150, R150 ;  /* 0x0000009600967308 */ /* 0x000f620000000800 */
[----:B------:R-:W-:-:S04]  /*e160*/  IMAD R55, R22, 0x8, R2 ;  /* 0x0000000816377824 */ /* 0x000fc800078e0202 */
[----:B------:R-:W-:-:S03]  /*e170*/  VIADD R55, R55, 0x16840 ;  /* 0x0001684037377836 */ /* 0x000fc60000000000 */
[----:B------:R-:W5:Y:S01]  /*e180*/  MUFU.EX2 R51, R51 ;  /* 0x0000003300337308 */ /* 0x000f620000000800 */
[----:B0-----:R-:W-:Y:S01]  /*e190*/  FFMA.FTZ R3, R6, R3, R148 ;  /* 0x0000000306037223 */ /* 0x001fe20000010094 */
[----:B-1----:R-:W-:-:S06]  /*e1a0*/  PRMT R55, R57, 0x654, R55 ;  /* 0x0000065439377816 */ /* 0x002fcc0000000037 */
[----:B------:R-:W0:Y:S01]  /*e1b0*/  MUFU.EX2 R52, R52 ;  /* 0x0000003400347308 */ /* 0x000e220000000800 */
[----:B--2---:R-:W-:Y:S01]  /*e1c0*/  FFMA.FTZ R0, R8, R0, R53 ;  /* 0x0000000008007223 */ /* 0x004fe20000010035 */
[----:B------:R4:W-:Y:S06]  /*e1d0*/  SYNCS.ARRIVE.TRANS64.RED.A1T0 RZ, [R55+URZ], RZ ;  /* 0x000000ff37ff79a7 */ /* 0x0009ec000810043f */
[----:B------:R-:W1:Y:S01]  /*e1e0*/  MUFU.EX2 R151, R151 ;  /* 0x0000009700977308 */ /* 0x000e620000000800 */
[----:B---3--:R-:W-:Y:S01]  /*e1f0*/  FADD.FTZ R3, R54, R3 ;  /* 0x0000000336037221 */ /* 0x008fe20000010000 */
[----:B----4-:R-:W-:-:S06]  /*e200*/  FADD.FTZ R55, R149, R0 ;  /* 0x0000000095377221 */ /* 0x010fcc0000010000 */
[----:B------:R-:W2:Y:S08]  /*e210*/  MUFU.EX2 R144, R144 ;  /* 0x0000009000907308 */ /* 0x000eb00000000800 */
[----:B------:R-:W3:Y:S01]  /*e220*/  MUFU.EX2 R49, R49 ;  /* 0x0000003100317308 */ /* 0x000ee20000000800 */
[----:B-----5:R-:W-:Y:S01]  /*e230*/  FADD.FTZ R0, R150, R3 ;  /* 0x0000000396007221 */ /* 0x020fe20000010000 */
[----:B------:R-:W-:-:S06]  /*e240*/  FADD.FTZ R3, R51, R55 ;  /* 0x0000003733037221 */ /* 0x000fcc0000010000 */
[----:B------:R-:W4:Y:S08]  /*e250*/  MUFU.EX2 R50, R50 ;  /* 0x0000003200327308 */ /* 0x000f300000000800 */
[----:B------:R-:W5:Y:S01]  /*e260*/  MUFU.EX2 R145, R145 ;  /* 0x0000009100917308 */ /* 0x000f620000000800 */
[----:B0-----:R-:W-:Y:S01]  /*e270*/  FADD.FTZ R0, R52, R0 ;  /* 0x0000000034007221 */ /* 0x001fe20000010000 */
[----:B-1----:R-:W-:-:S06]  /*e280*/  FADD.FTZ R3, R151, R3 ;  /* 0x0000000397037221 */ /* 0x002fcc0000010000 */
[----:B------:R-:W0:Y:S08]  /*e290*/  MUFU.EX2 R146, R146 ;  /* 0x0000009200927308 */ /* 0x000e300000000800 */
[----:B------:R-:W1:Y:S01]  /*e2a0*/  MUFU.EX2 R47, R47 ;  /* 0x0000002f002f7308 */ /* 0x000e620000000800 */
[----:B--2---:R-:W-:Y:S01]  /*e2b0*/  FADD.FTZ R0, R144, R0 ;  /* 0x0000000090007221 */ /* 0x004fe20000010000 */
[----:B---3--:R-:W-:-:S06]  /*e2c0*/  FADD.FTZ R3, R49, R3 ;  /* 0x0000000331037221 */ /* 0x008fcc0000010000 */
[----:B------:R-:W2:Y:S08]  /*e2d0*/  MUFU.EX2 R48, R48 ;  /* 0x0000003000307308 */ /* 0x000eb00000000800 */
[----:B------:R-:W3:Y:S01]  /*e2e0*/  MUFU.EX2 R147, R147 ;  /* 0x0000009300937308 */ /* 0x000ee20000000800 */
[----:B----4-:R-:W-:Y:S01]  /*e2f0*/  FADD.FTZ R0, R50, R0 ;  /* 0x0000000032007221 */ /* 0x010fe20000010000 */
[----:B-----5:R-:W-:-:S06]  /*e300*/  FADD.FTZ R3, R145, R3 ;  /* 0x0000000391037221 */ /* 0x020fcc0000010000 */
        /* <DEDUP_REMOVED lines=95> */
[----:B-----5:R-:W-:-:S03]  /*e900*/  FADD.FTZ R3, R11, R3 ;  /* 0x000000030b037221 */ /* 0x020fc60000010000 */
[----:B0-----:R-:W-:Y:S01]  /*e910*/  FADD.FTZ R0, R122, R0 ;  /* 0x000000007a007221 */ /* 0x001fe20000010000 */
[----:B-1----:R-:W-:-:S03]  /*e920*/  FADD.FTZ R55, R123, R3 ;  /* 0x000000037b377221 */ /* 0x002fc60000010000 */
[----:B--2---:R-:W-:Y:S01]  /*e930*/  FADD.FTZ R3, R10, R0 ;  /* 0x000000000a037221 */ /* 0x004fe20000010000 */
[----:B---3--:R-:W-:Y:S01]  /*e940*/  FADD.FTZ R0, R9, R55 ;  /* 0x0000003709007221 */ /* 0x008fe20000010000 */
[----:B------:R-:W-:Y:S06]  /*e950*/  @!P0 BRA `(.L_x_15468) ;  /* 0x0000000000048947 */ /* 0x000fec0003800000 */
[----:B------:R-:W-:Y:S01]  /*e960*/  BPT.TRAP 0x1 ;  /* 0x000000040000795c */ /* 0x000fe20000300000 */
.L_x_15468:
[----:B------:R-:W2:Y:S01]  /*e970*/  LDL R55, [R1+0x20] ;  /* 0x0000200001377983 */ /* 0x000ea20000100800 */
[----:B------:R-:W-:-:S04]  /*e980*/  IMAD R13, R13, 0x8, R2 ;  /* 0x000000080d0d7824 */ /* 0x000fc800078e0202 */
[----:B------:R-:W-:-:S05]  /*e990*/  VIADD R13, R13, 0x16860 ;  /* 0x000168600d0d7836 */ /* 0x000fca0000000000 */
[----:B------:R-:W-:Y:S01]  /*e9a0*/  PRMT R13, R57, 0x654, R13 ;  /* 0x00000654390d7816 */ /* 0x000fe2000000000d */
[----:B------:R-:W-:Y:S01]  /*e9b0*/  FMUL.FTZ R88, R88, R6 ;  /* 0x0000000658587220 */ /* 0x000fe20000410000 */
[----:B------:R-:W-:Y:S02]  /*e9c0*/  F2FP.BF16.F32.PACK_AB R121, R11, R121 ;  /* 0x000000790b79723e */ /* 0x000fe400000010ff */
[----:B------:R0:W-:Y:S01]  /*e9d0*/  SYNCS.ARRIVE.TRANS64.RED.A1T0 RZ, [R13+URZ], RZ ;  /* 0x000000ff0dff79a7 */ /* 0x0001e2000810043f */
        /* <DEDUP_REMOVED lines=66> */
[C---:B--2---:R-:W-:Y:S01]  /*ee00*/  ISETP.GT.AND P1, PT, R12.reuse, R55, PT ;  /* 0x000000370c00720c */ /* 0x044fe20003f24270 */
[----:B------:R-:W-:-:S12]  /*ee10*/  VIADD R12, R12, 0xffffffff ;  /* 0xffffffff0c0c7836 */ /* 0x000fd80000000000 */
[----:B------:R-:W-:Y:S05]  /*ee20*/  @P1 BRA `(.L_x_15469) ;  /* 0xffffffcc00c01947 */ /* 0x000fea000383ffff */
.L_x_15457:
[----:B------:R-:W-:-:S13]  /*ee30*/  ISETP.GE.AND P1, PT, R12, RZ, PT ;  /* 0x000000ff0c00720c */ /* 0x000fda0003f26270 */
[----:B------:R-:W-:Y:S05]  /*ee40*/  @!P1 BRA `(.L_x_15470) ;  /* 0x0000002400d89947 */ /* 0x000fea0003800000 */
[----:B------:R-:W-:Y:S02]  /*ee50*/  IMAD.MOV.U32 R10, RZ, RZ, R25 ;  /* 0x000000ffff0a7224 */ /* 0x000fe400078e0019 */
[----:B------:R-:W-:Y:S02]  /*ee60*/  IMAD.MOV.U32 R11, RZ, RZ, R7 ;  /* 0x000000ffff0b7224 */ /* 0x000fe400078e0007 */
[----:B------:R-:W-:Y:S02]  /*ee70*/  IMAD.MOV.U32 R6, RZ, RZ, R154 ;  /* 0x000000ffff067224 */ /* 0x000fe400078e009a */
[----:B------:R-:W-:-:S07]  /*ee80*/  IMAD.MOV.U32 R13, RZ, RZ, R22 ;  /* 0x000000ffff0d7224 */ /* 0x000fce00078e0016 */
.L_x_15482:
        /* <DEDUP_REMOVED lines=11> */
.L_x_15472:
[----:B------:R-:W-:Y:S01]  /*ef40*/  IMAD R7, R22, 0x8, R2 ;  /* 0x0000000816077824 */ /* 0x000fe200078e0202 */
[----:B------:R-:W-:-:S04]  /*ef50*/  SHF.L.U32 R8, R154, 0x1f, RZ ;  /* 0x0000001f9a087819 */ /* 0x000fc800000006ff */
[----:B------:R0:W1:Y:S01]  /*ef60*/  SYNCS.PHASECHK.TRANS64.TRYWAIT P1, [R7+URZ+0x16830], R8 ;  /* 0x01683008070075a7 */ /* 0x000062000802017f */
[----:B------:R-:W-:Y:S05]  /*ef70*/  @!P0 BRA `(.L_x_15473) ;  /* 0x0000000000048947 */ /* 0x000fea0003800000 */
[----:B------:R-:W-:Y:S01]  /*ef80*/  BPT.TRAP 0x1 ;  /* 0x000000040000795c */ /* 0x000fe20000300000 */
.L_x_15473:
[----:B------:R-:W-:Y:S04]  /*ef90*/  BSSY B0, `(.L_x_15471) ;  /* 0x0000004000007945 */ /* 0x000fe80003800000 */
[----:B-1----:R-:W-:Y:S05]  /*efa0*/  @P1 BRA `(.L_x_15474) ;  /* 0x0000000000081947 */ /* 0x002fea0003800000 */
[----:B------:R-:W1:Y:S02]  /*efb0*/  SYNCS.PHASECHK.TRANS64.TRYWAIT P1, [R7+URZ+0x16830], R8 ;  /* 0x01683008070075a7 */ /* 0x000e64000802017f */
[----:B-1----:R-:W-:Y:S05]  /*efc0*/  @!P1 BRA `(.L_x_15475) ;  /* 0x000000c8005c9947 */ /* 0x002fea0003800000 */
.L_x_15474:
[----:B------:R-:W-:Y:S05]  /*efd0*/  BSYNC B0 ;  /* 0x0000000000007941 */ /* 0x000fea0003800000 */
.L_x_15471:
[----:B01----:R-:W2:Y:S01]  /*efe0*/  LDL R8, [R1+0x18] ;  /* 0x0000180001087983 */ /* 0x003ea20000100800 */
[----:B------:R-:W-:Y:S01]  /*eff0*/  IMAD.MOV.U32 R9, RZ, RZ, 0x40000040 ;  /* 0x40000040ff097424 */ /* 0x000fe200078e00ff */
[----:B------:R-:W-:Y:S05]  /*f000*/  WARPSYNC.ALL ;  /* 0x0000000000007948 */ /* 0x000fea0003800000 */
[----:B------:R-:W-:Y:S01]  /*f010*/  R2UR UR19, R9 ;  /* 0x00000000091372ca */ /* 0x000fe200000e0000 */
[----:B------:R-:W0:Y:S01]  /*f020*/  S2R R7, SR_TID.X ;  /* 0x0000000000077919 */ /* 0x000e220000002100 */
[----:B------:R-:W-:Y:S01]  /*f030*/  IMAD.MOV.U32 R27, RZ, RZ, 0x40000040 ;  /* 0x40000040ff1b7424 */ /* 0x000fe200078e00ff */
[----:B------:R-:W-:Y:S01]  /*f040*/  R2UR UR8, R4 ;  /* 0x00000000040872ca */ /* 0x000fe200000e0000 */
[----:B------:R-:W-:Y:S01]  /*f050*/  IMAD.MOV.U32 R25, RZ, RZ, 0x40000040 ;  /* 0x40000040ff197424 */ /* 0x000fe200078e00ff */
[----:B------:R-:W-:-:S02]  /*f060*/  R2UR UR9, R5 ;  /* 0x00000000050972ca */ /* 0x000fc400000e0000 */
[----:B------:R-:W-:Y:S02]  /*f070*/  R2UR UR11, R27 ;  /* 0x000000001b0b72ca */ /* 0x000fe400000e0000 */
[----:B0-----:R-:W-:-:S04]  /*f080*/  SHF.R.U32.HI R7, RZ, 0x7, R7 ;  /* 0x00000007ff077819 */ /* 0x001fc80000011607 */
[----:B------:R-:W-:Y:S02]  /*f090*/  IADD3 R7, R7, 0x8, RZ ;  /* 0x0000000807077810 */ /* 0x000fe40007ffe0ff */
        /* <DEDUP_REMOVED lines=33> */
.L_x_15477:
[----:B------:R-:W-:Y:S01]  /*f2b0*/  SHF.L.U32 R6, R6, 0x1f, RZ ;  /* 0x0000001f06067819 */ /* 0x000fe200000006ff */
[----:B------:R-:W-:-:S04]  /*f2c0*/  IMAD R7, R13, 0x8, R2 ;  /* 0x000000080d077824 */ /* 0x000fc800078e0202 */
[----:B------:R0:W1:Y:S01]  /*f2d0*/  SYNCS.PHASECHK.TRANS64.TRYWAIT P1, [R7+URZ+0x16850], R6 ;  /* 0x01685006070075a7 */ /* 0x000062000802017f */
[----:B------:R-:W-:Y:S05]  /*f2e0*/  @!P0 BRA `(.L_x_15478) ;  /* 0x0000000000048947 */ /* 0x000fea0003800000 */
[----:B------:R-:W-:Y:S01]  /*f2f0*/  BPT.TRAP 0x1 ;  /* 0x000000040000795c */ /* 0x000fe20000300000 */
.L_x_15478:
[----:B-1----:R-:W-:Y:S05]  /*f300*/  @P1 BRA `(.L_x_15476) ;  /* 0x0000000000081947 */ /* 0x002fea0003800000 */
[----:B------:R-:W1:Y:S02]  /*f310*/  SYNCS.PHASECHK.TRANS64.TRYWAIT P1, [R7+URZ+0x16850], R6 ;  /* 0x01685006070075a7 */ /* 0x000e64000802017f */
[----:B-1----:R-:W-:Y:S05]  /*f320*/  @!P1 BRA `(.L_x_15479) ;  /* 0x000000c400989947 */ /* 0x002fea0003800000 */
.L_x_15476:
[----:B01----:R-:W-:Y:S01]  /*f330*/  VIADD R6, R2, 0x400 ;  /* 0x0000040002067836 */ /* 0x003fe20000000000 */
[----:B------:R-:W-:Y:S05]  /*f340*/  WARPSYNC.ALL ;  /* 0x0000000000007948 */ /* 0x000fea0003800000 */
[----:B------:R-:W-:Y:S01]  /*f350*/  SHF.R.U32.HI R6, RZ, 0x4, R6 ;  /* 0x00000004ff067819 */ /* 0x000fe20000011606 */
[----:B------:R-:W-:Y:S01]  /*f360*/  IMAD.MOV.U32 R7, RZ, RZ, 0x40000040 ;  /* 0x40000040ff077424 */ /* 0x000fe200078e00ff */
[----:B------:R-:W-:Y:S01]  /*f370*/  WARPGROUP.ARRIVE ;  /* 0x00000000000079c5 */ /* 0x000fe20000000000 */
[----:B------:R-:W-:Y:S01]  /*f380*/  IMAD.MOV.U32 R9, RZ, RZ, 0x40000040 ;  /* 0x40000040ff097424 */ /* 0x000fe200078e00ff */
[----:B------:R-:W-:-:S02]  /*f390*/  LOP3.LUT R6, R6, 0x3fff, RZ, 0xc0, !PT ;  /* 0x00003fff06067812 */ /* 0x000fc400078ec0ff */
[----:B------:R-:W-:Y:S01]  /*f3a0*/  R2UR UR7, R7 ;  /* 0x00000000070772ca */ /* 0x000fe200000e0000 */
[----:B------:R-:W-:Y:S01]  /*f3b0*/  IMAD.MOV.U32 R7, RZ, RZ, 0x40000040 ;  /* 0x40000040ff077424 */ /* 0x000fe200078e00ff */
[----:B------:R-:W-:-:S04]  /*f3c0*/  LEA R6, R13, R6, 0xa ;  /* 0x000000060d067211 */ /* 0x000fc800078e50ff */
[C---:B------:R-:W-:Y:S01]  /*f3d0*/  R2UR UR6, R6.reuse ;  /* 0x00000000060672ca */ /* 0x040fe200000e0000 */
[----:B------:R-:W-:-:S12]  /*f3e0*/  VIADD R8, R6, 0x80 ;  /* 0x0000008006087836 */ /* 0x000fd80000000000 */
        /* <DEDUP_REMOVED lines=56> */
.L_x_15480:
[----:B------:R-:W1:Y:S01]  /*f770*/  S2R R121, SR_CgaCtaId ;  /* 0x0000000000797919 */ /* 0x000e620000008800 */
[----:B------:R-:W-:Y:S01]  /*f780*/  FMUL.FTZ R120, R24, UR4 ;  /* 0x0000000418787c20 */ /* 0x000fe20008410000 */
[----:B------:R-:W-:Y:S01]  /*f790*/  FMUL.FTZ R122, R25, UR4 ;  /* 0x00000004197a7c20 */ /* 0x000fe20008410000 */
[----:B------:R-:W-:Y:S01]  /*f7a0*/  FMUL.FTZ R145, R26, UR4 ;  /* 0x000000041a917c20 */ /* 0x000fe20008410000 */
[----:B------:R-:W-:Y:S01]  /*f7b0*/  FMUL.FTZ R26, R28, UR4 ;  /* 0x000000041c1a7c20 */ /* 0x000fe20008410000 */
[----:B------:R-:W-:Y:S02]  /*f7c0*/  IMAD R7, R22, 0x8, R2 ;  /* 0x0000000816077824 */ /* 0x000fe400078e0202 */
[----:B------:R-:W-:Y:S01]  /*f7d0*/  FMUL.FTZ R29, R29, UR4 ;  /* 0x000000041d1d7c20 */ /* 0x000fe20008410000 */
[----:B------:R-:W2:Y:S01]  /*f7e0*/  MUFU.TANH R120, R120 ;  /* 0x0000007800787308 */ /* 0x000ea20000002400 */
[----:B0-----:R-:W-:Y:S01]  /*f7f0*/  FMUL.FTZ R6, R31, UR4 ;  /* 0x000000041f067c20 */ /* 0x001fe20008410000 */
[----:B------:R-:W-:Y:S01]  /*f800*/  FMUL.FTZ R31, R32, UR4 ;  /* 0x00000004201f7c20 */ /* 0x000fe20008410000 */
[----:B------:R-:W-:Y:S01]  /*f810*/  IADD3 R7, R7, 0x16840, RZ ;  /* 0x0001684007077810 */ /* 0x000fe20007ffe0ff */
        /* <DEDUP_REMOVED lines=21> */
[----:B-1----:R-:W-:Y:S01]  /*f970*/  PRMT R7, R121, 0x654, R7 ;  /* 0x0000065479077816 */ /* 0x002fe20000000007 */
[----:B------:R-:W-:Y:S01]  /*f980*/  FMUL.FTZ R65, R68, UR4 ;  /* 0x0000000444417c20 */ /* 0x000fe20008410000 */
[----:B------:R-:W-:Y:S01]  /*f990*/  FMUL.FTZ R68, R69, UR4 ;  /* 0x0000000445447c20 */ /* 0x000fe20008410000 */
[----:B------:R-:W-:Y:S01]  /*f9a0*/  FMUL.FTZ R72, R72, UR4 ;  /* 0x0000000448487c20 */ /* 0x000fe20008410000 */
[----:B------:R2:W-:Y:S01]  /*f9b0*/  SYNCS.ARRIVE.TRANS64.RED.A1T0 RZ, [R7+URZ], RZ ;  /* 0x000000ff07ff79a7 */ /* 0x0005e2000810043f */
[----:B------:R-:W-:Y:S01]  /*f9c0*/  FMUL.FTZ R69, R73, UR4 ;  /* 0x0000000449457c20 */ /* 0x000fe20008410000 */
[----:B------:R-:W-:Y:S01]  /*f9d0*/  FMUL.FTZ R73, R76, UR4 ;  /* 0x000000044c497c20 */ /* 0x000fe20008410000 */
[----:B------:R-:W1:Y:S01]  /*f9e0*/  MUFU.TANH R31, R31 ;  /* 0x0000001f001f7308 */ /* 0x000e620000002400 */
[----:B------:R-:W-:Y:S01]  /*f9f0*/  FMUL.FTZ R76, R77, UR4 ;  /* 0x000000044d4c7c20 */ /* 0x000fe20008410000 */
[----:B------:R-:W-:Y:S01]  /*fa00*/  FMUL.FTZ R77, R80, UR4 ;  /* 0x00000004504d7c20 */ /* 0x000fe20008410000 */
[----:B------:R-:W-:Y:S01]  /*fa10*/  FMUL.FTZ R80, R81, UR4 ;  /* 0x0000000451507c20 */ /* 0x000fe20008410000 */
[----:B------:R-:W-:Y:S01]  /*fa20*/  FMUL.FTZ R81, R84, UR4 ;  /* 0x0000000454517c20 */ /* 0x000fe20008410000 */
[----:B--2---:R-:W-:Y:S01]  /*fa30*/  FMNMX.FTZ R7, R120, R11, !PT ;  /* 0x0000000b78077209 */ /* 0x004fe20007810000 */
[----:B------:R-:W-:Y:S01]  /*fa40*/  FMUL.FTZ R84, R85, UR4 ;  /* 0x0000000455547c20 */ /* 0x000fe20008410000 */
[----:B------:R-:W-:Y:S01]  /*fa50*/  FMUL.FTZ R149, R27, UR4 ;  /* 0x000000041b957c20 */ /* 0x000fe20008410000 */
[----:B------:R-:W2:Y:S01]  /*fa60*/  MUFU.TANH R33, R33 ;  /* 0x0000002100217308 */ /* 0x000ea20000002400 */
[----:B0-----:R-:W-:Y:S01]  /*fa70*/  FMNMX.FTZ R7, R122, R7, !PT ;  /* 0x000000077a077209 */ /* 0x001fe20007810000 */
[----:B------:R-:W-:Y:S01]  /*fa80*/  FMUL.FTZ R151, R30, UR4 ;  /* 0x000000041e977c20 */ /* 0x000fe20008410000 */
[----:B------:R-:W-:Y:S01]  /*fa90*/  FMUL.FTZ R8, R34, UR4 ;  /* 0x0000000422087c20 */ /* 0x000fe20008410000 */
[----:B------:R-:W-:Y:S01]  /*faa0*/  FMUL.FTZ R48, R38, UR4 ;  /* 0x0000000426307c20 */ /* 0x000fe20008410000 */
[----:B---3--:R-:W-:Y:S01]  /*fab0*/  FMNMX.FTZ R24, R26, R7, !PT ;  /* 0x000000071a187209 */ /* 0x008fe20007810000 */
[----:B------:R-:W-:Y:S01]  /*fac0*/  FMUL.FTZ R147, R39, UR4 ;  /* 0x0000000427937c20 */ /* 0x000fe20008410000 */
[----:B------:R-:W-:Y:S01]  /*fad0*/  FMUL.FTZ R27, R42, UR4 ;  /* 0x000000042a1b7c20 */ /* 0x000fe20008410000 */
[----:B------:R-:W0:Y:S01]  /*fae0*/  MUFU.TANH R35, R35 ;  /* 0x0000002300237308 */ /* 0x000e220000002400 */
[----:B----4-:R-:W-:Y:S01]  /*faf0*/  FMNMX.FTZ R24, R29, R24, !PT ;  /* 0x000000181d187209 */ /* 0x010fe20007810000 */
[----:B------:R-:W-:Y:S01]  /*fb00*/  FMUL.FTZ R141, R43, UR4 ;  /* 0x000000042b8d7c20 */ /* 0x000fe20008410000 */
[----:B------:R-:W-:Y:S01]  /*fb10*/  FMUL.FTZ R44, R46, UR4 ;  /* 0x000000042e2c7c20 */ /* 0x000fe20008410000 */
[----:B------:R-:W-:Y:S01]  /*fb20*/  FMUL.FTZ R143, R47, UR4 ;  /* 0x000000042f8f7c20 */ /* 0x000fe20008410000 */
[----:B-1----:R-:W-:Y:S01]  /*fb30*/  FMNMX.FTZ R24, R31, R24, !PT ;  /* 0x000000181f187209 */ /* 0x002fe20007810000 */
        /* <DEDUP_REMOVED lines=144> */
[----:B0-----:R-:W-:Y:S02]  /*10440*/  FMNMX.FTZ R25, R25, R24, !PT ;  /* 0x0000001819197209 */ /* 0x001fe40007810000 */
[----:B------:R-:W0:Y:S03]  /*10450*/  LDC R24, c[0x0][0x988] ;  /* 0x00026200ff187b82 */ /* 0x000e260000000800 */
[----:B------:R-:W-:Y:S01]  /*10460*/  FADD.FTZ R10, -R25, R10 ;  /* 0x0000000a190a7221 */ /* 0x000fe20000010100 */
[-C--:B0-----:R-:W-:Y:S01]  /*10470*/  FMUL.FTZ R39, R7, R24.reuse ;  /* 0x0000001807277220 */ /* 0x081fe20000410000 */
[-C--:B------:R-:W-:Y:S02]  /*10480*/  FMUL.FTZ R11, R11, R24.reuse ;  /* 0x000000180b0b7220 */ /* 0x080fe40000410000 */
[-C--:B------:R-:W-:Y:S01]  /*10490*/  FMUL.FTZ R10, R10, R24.reuse ;  /* 0x000000180a0a7220 */ /* 0x080fe20000410000 */
[-CC-:B------:R-:W-:Y:S01]  /*104a0*/  FFMA.FTZ R134, R57, R24.reuse, -R39.reuse ;  /* 0x0000001839867223 */ /* 0x180fe20000010827 */
[-C--:B------:R-:W-:Y:S01]  /*104b0*/  FMUL.FTZ R57, R25, R24.reuse ;  /* 0x0000001819397220 */ /* 0x080fe20000410000 */
[-CC-:B------:R-:W-:Y:S01]  /*104c0*/  FFMA.FTZ R148, R120, R24.reuse, -R39.reuse ;  /* 0x0000001878947223 */ /* 0x180fe20000010827 */
[-CC-:B------:R-:W-:Y:S01]  /*104d0*/  FFMA.FTZ R132, R56, R24.reuse, -R39.reuse ;  /* 0x0000001838847223 */ /* 0x180fe20000010827 */
[-C--:B------:R-:W-:Y:S01]  /*104e0*/  FFMA.FTZ R43, R122, R24.reuse, -R39 ;  /* 0x000000187a2b7223 */ /* 0x080fe20000010827 */
[-CC-:B------:R-:W-:Y:S01]  /*104f0*/  FFMA.FTZ R56, R145, R24.reuse, -R57.reuse ;  /* 0x0000001891387223 */ /* 0x180fe20000010839 */
[-CC-:B------:R-:W-:Y:S01]  /*10500*/  FFMA.FTZ R149, R149, R24.reuse, -R57.reuse ;  /* 0x0000001895957223 */ /* 0x180fe20000010839 */
[-CC-:B------:R-:W-:Y:S01]  /*10510*/  FFMA.FTZ R145, R9, R24.reuse, -R57.reuse ;  /* 0x0000001809917223 */ /* 0x180fe20000010839 */
[----:B------:R-:W-:Y:S01]  /*10520*/  MUFU.EX2 R11, R11 ;  /* 0x0000000b000b7308 */ /* 0x000fe20000000800 */
[-C--:B------:R-:W-:Y:S01]  /*10530*/  FFMA.FTZ R9, R54, R24.reuse, -R57 ;  /* 0x0000001836097223 */ /* 0x080fe20000010839 */
[-CC-:B------:R-:W-:Y:S01]  /*10540*/  FFMA.FTZ R150, R26, R24.reuse, -R39.reuse ;  /* 0x000000181a967223 */ /* 0x180fe20000010827 */
[-CC-:B------:R-:W-:Y:S01]  /*10550*/  FFMA.FTZ R53, R53, R24.reuse, -R39.reuse ;  /* 0x0000001835357223 */ /* 0x180fe20000010827 */
[-CC-:B------:R-:W-:Y:S01]  /*10560*/  FFMA.FTZ R47, R37, R24.reuse, -R39.reuse ;  /* 0x00000018252f7223 */ /* 0x180fe20000010827 */
[-C--:B------:R-:W-:Y:S01]  /*10570*/  FFMA.FTZ R138, R52, R24.reuse, -R39 ;  /* 0x00000018348a7223 */ /* 0x080fe20000010827 */
[-C--:B------:R-:W-:Y:S01]  /*10580*/  FFMA.FTZ R151, R151, R24.reuse, -R57 ;  /* 0x0000001897977223 */ /* 0x080fe20000010839 */
        /* <DEDUP_REMOVED lines=27> */
[-C--:B------:R-:W-:Y:S01]  /*10740*/  FFMA.FTZ R122, R84, R24.reuse, -R39 ;  /* 0x00000018547a7223 */ /* 0x080fe20000010827 */
[-CC-:B------:R-:W-:Y:S01]  /*10750*/  FFMA.FTZ R50, R8, R24.reuse, -R57.reuse ;  /* 0x0000001808327223 */ /* 0x180fe20000010839 */
[----:B0-----:R-:W-:Y:S01]  /*10760*/  FFMA.FTZ R3, R11, R3, R148 ;  /* 0x000000030b037223 */ /* 0x001fe20000010094 */
        /* <DEDUP_REMOVED lines=8> */
[-CC-:B------:R-:W-:Y:S01]  /*107f0*/  FFMA.FTZ R42, R42, R24.reuse, -R57.reuse ;  /* 0x000000182a2a7223 */ /* 0x180fe20000010839 */
[-CC-:B------:R-:W-:Y:S01]  /*10800*/  FFMA.FTZ R137, R137, R24.reuse, -R57.reuse ;  /* 0x0000001889897223 */ /* 0x180fe20000010839 */
[-C--:B------:R-:W-:Y:S01]  /*10810*/  FFMA.FTZ R40, R40, R24.reuse, -R57 ;  /* 0x0000001828287223 */ /* 0x080fe20000010839 */
[----:B------:R1:W-:Y:S01]  /*10820*/  MUFU.EX2 R39, R53 ;  /* 0x0000003500277308 */ /* 0x0003e20000000800 */
        /* <DEDUP_REMOVED lines=8> */
[-CC-:B-1----:R-:W-:Y:S01]  /*108b0*/  FFMA.FTZ R53, R6, R24.reuse, -R57.reuse ;  /* 0x0000001806357223 */ /* 0x182fe20000010839 */
[-CC-:B------:R-:W-:Y:S01]  /*108c0*/  FFMA.FTZ R6, R55, R24.reuse, -R57.reuse ;  /* 0x0000001837067223 */ /* 0x180fe20000010839 */
[----:B0-----:R-:W-:Y:S01]  /*108d0*/  FADD.FTZ R55, R149, R0 ;  /* 0x0000000095377221 */ /* 0x001fe20000010000 */
        /* <DEDUP_REMOVED lines=129> */
.L_x_15481:
[----:B------:R-:W0:Y:S01]  /*110f0*/  S2R R55, SR_CgaCtaId ;  /* 0x0000000000377919 */ /* 0x000e220000008800 */
[----:B------:R-:W-:Y:S01]  /*11100*/  IMAD R13, R13, 0x8, R2 ;  /* 0x000000080d0d7824 */ /* 0x000fe200078e0202 */
[----:B------:R-:W-:Y:S01]  /*11110*/  ISETP.GT.AND P1, PT, R12, RZ, PT ;  /* 0x000000ff0c00720c */ /* 0x000fe20003f24270 */
[----:B------:R-:W-:Y:S01]  /*11120*/  FMUL.FTZ R88, R88, R11 ;  /* 0x0000000b58587220 */ /* 0x000fe20000410000 */
[----:B------:R-:W-:Y:S01]  /*11130*/  F2FP.BF16.F32.PACK_AB R123, R6, R123 ;  /* 0x0000007b067b723e */ /* 0x000fe200000010ff */
[----:B------:R-:W-:Y:S02]  /*11140*/  VIADD R13, R13, 0x16860 ;  /* 0x000168600d0d7836 */ /* 0x000fe40000000000 */
        /* <DEDUP_REMOVED lines=26> */
[----:B0-----:R-:W-:Y:S01]  /*112f0*/  PRMT R13, R55, 0x654, R13 ;  /* 0x00000654370d7816 */ /* 0x001fe2000000000d */
[-C--:B------:R-:W-:Y:S01]  /*11300*/  FMUL.FTZ R111, R111, R10.reuse ;  /* 0x0000000a6f6f7220 */ /* 0x080fe20000410000 */
[-C--:B------:R-:W-:Y:S01]  /*11310*/  FMUL.FTZ R114, R114, R10.reuse ;  /* 0x0000000a72727220 */ /* 0x080fe20000410000 */
[-C--:B------:R-:W-:Y:S01]  /*11320*/  FMUL.FTZ R115, R115, R10.reuse ;  /* 0x0000000a73737220 */ /* 0x080fe20000410000 */
[----:B------:R0:W-:Y:S01]  /*11330*/  SYNCS.ARRIVE.TRANS64.RED.A1T0 RZ, [R13+URZ], RZ ;  /* 0x000000ff0dff79a7 */ /* 0x0001e2000810043f */
        /* <DEDUP_REMOVED lines=39> */
.L_x_15470:
[----:B------:R-:W-:Y:S05]  /*115b0*/  WARPSYNC.ALL ;  /* 0x0000000000007948 */ /* 0x000fea0003800000 */
[----:B------:R-:W-:Y:S06]  /*115c0*/  BAR.ARV 0x8, 0x200 ;  /* 0x0208000000007b1d */ /* 0x000fec0000002000 */
[----:B------:R-:W-:Y:S05]  /*115d0*/  @!P0 BRA `(.L_x_15483) ;  /* 0x0000000000048947 */ /* 0x000fea0003800000 */
[----:B------:R-:W-:Y:S01]  /*115e0*/  BPT.TRAP 0x1 ;  /* 0x000000040000795c */ /* 0x000fe20000300000 */
.L_x_15483:
[----:B------:R-:W-:Y:S01]  /*115f0*/  IMAD R11, R22, 0x8, R2 ;  /* 0x00000008160b7824 */ /* 0x000fe200078e0202 */
[----:B------:R-:W-:-:S04]  /*11600*/  SHF.L.U32 R4, R154, 0x1f, RZ ;  /* 0x0000001f9a047819 */ /* 0x000fc800000006ff */
[----:B------:R0:W1:Y:S01]  /*11610*/  SYNCS.PHASECHK.TRANS64.TRYWAIT P1, [R11+URZ+0x16850], R4 ;  /* 0x016850040b0075a7 */ /* 0x000062000802017f */
[----:B------:R-:W-:Y:S05]  /*11620*/  @!P0 BRA `(.L_x_15484) ;  /* 0x0000000000048947 */ /* 0x000fea0003800000 */
[----:B------:R-:W-:Y:S01]  /*11630*/  BPT.TRAP 0x1 ;  /* 0x000000040000795c */ /* 0x000fe20000300000 */
.L_x_15484:
[----:B------:R-:W-:-:S04]  /*11640*/  IADD3 R2, R2, 0x400, RZ ;  /* 0x0000040002027810 */ /* 0x000fc80007ffe0ff */
[----:B------:R-:W-:-:S04]  /*11650*/  SHF.R.U32.HI R2, RZ, 0x4, R2 ;  /* 0x00000004ff027819 */ /* 0x000fc80000011602 */
[----:B------:R-:W-:Y:S01]  /*11660*/  LOP3.LUT R5, R2, 0x3fff, RZ, 0xc0, !PT ;  /* 0x00003fff02057812 */ /* 0x000fe200078ec0ff */
[----:B-1----:R-:W-:Y:S06]  /*11670*/  @P1 BRA `(.L_x_15485) ;  /* 0x0000000000081947 */ /* 0x002fec0003800000 */
[----:B------:R-:W1:Y:S02]  /*11680*/  SYNCS.PHASECHK.TRANS64.TRYWAIT P1, [R11+URZ+0x16850], R4 ;  /* 0x016850040b0075a7 */ /* 0x000e64000802017f */
[----:B-1----:R-:W-:Y:S05]  /*11690*/  @!P1 BRA `(.L_x_15486) ;  /* 0x000000a000d09947 */ /* 0x002fea0003800000 */
.L_x_15485:
[----:B01----:R-:W-:Y:S01]  /*116a0*/  IMAD R4, R22, 0x400, R5 ;  /* 0x0000040016047824 */ /* 0x003fe200078e0205 */
[----:B------:R-:W-:Y:S05]  /*116b0*/  WARPSYNC.ALL ;  /* 0x0000000000007948 */ /* 0x000fea0003800000 */
[----:B------:R-:W-:Y:S01]  /*116c0*/  IMAD.MOV.U32 R5, RZ, RZ, 0x40000040 ;  /* 0x40000040ff057424 */ /* 0x000fe200078e00ff */
[C---:B------:R-:W-:Y:S01]  /*116d0*/  R2UR UR6, R4.reuse ;  /* 0x00000000040672ca */ /* 0x040fe200000e0000 */
[----:B------:R-:W-:Y:S01]  /*116e0*/  WARPGROUP.ARRIVE ;  /* 0x00000000000079c5 */ /* 0x000fe20000000000 */
[----:B------:R-:W-:Y:S01]  /*116f0*/  VIADD R8, R4, 0x80 ;  /* 0x0000008004087836 */ /* 0x000fe20000000000 */
[----:B------:R-:W0:Y:S01]  /*11700*/  SHFL.BFLY PT, R2, R3, 0x2, 0x1f ;  /* 0x0c401f0003027f89 */ /* 0x000e2200000e0000 */
[----:B------:R-:W-:Y:S01]  /*11710*/  R2UR UR7, R5 ;  /* 0x00000000050772ca */ /* 0x000fe200000e0000 */
[----:B------:R-:W-:Y:S01]  /*11720*/  IMAD.MOV.U32 R9, RZ, RZ, 0x40000040 ;  /* 0x40000040ff097424 */ /* 0x000fe200078e00ff */
[----:B------:R-:W-:Y:S01]  /*11730*/  MOV R6, RZ ;  /* 0x000000ff00067202 */ /* 0x000fe20000000f00 */
[----:B------:R-:W-:-:S10]  /*11740*/  IMAD.MOV.U32 R5, RZ, RZ, 0x40000040 ;  /* 0x40000040ff057424 */ /* 0x000fd400078e00ff */
        /* <DEDUP_REMOVED lines=72> */
.L_x_15487:
[----:B------:R-:W2:Y:S01]  /*11bd0*/  LDL.LU R7, [R1+0x54] ;  /* 0x0000540001077983 */ /* 0x000ea20000300800 */
[----:B------:R-:W-:Y:S02]  /*11be0*/  VIADD R2, R11, 0x16860 ;  /* 0x000168600b027836 */ /* 0x000fe40000000000 */
[-C--:B------:R-:W-:Y:S01]  /*11bf0*/  FMUL.FTZ R27, R88, R4.reuse ;  /* 0x00000004581b7220 */ /* 0x080fe20000410000 */
[----:B------:R-:W1:Y:S01]  /*11c00*/  S2R R5, SR_CgaCtaId ;  /* 0x0000000000057919 */ /* 0x000e620000008800 */
[----:B------:R-:W-:Y:S02]  /*11c10*/  VIADD R22, R22, 0x1 ;  /* 0x0000000116167836 */ /* 0x000fe40000000000 */
[----:B------:R-:W-:-:S03]  /*11c20*/  FMUL.FTZ R12, R89, R4 ;  /* 0x00000004590c7220 */ /* 0x000fc60000410000 */
[----:B------:R-:W-:Y:S01]  /*11c30*/  ISETP.NE.AND P0, PT, R22, 0x2, PT ;  /* 0x000000021600780c */ /* 0x000fe20003f05270 */
[-C--:B------:R-:W-:Y:S01]  /*11c40*/  FMUL.FTZ R25, R92, R4.reuse ;  /* 0x000000045c197220 */ /* 0x080fe20000410000 */
[----:B------:R-:W-:Y:S01]  /*11c50*/  FMUL.FTZ R14, R93, R4 ;  /* 0x000000045d0e7220 */ /* 0x000fe20000410000 */
[----:B-1----:R-:W-:-:S04]  /*11c60*/  PRMT R2, R5, 0x654, R2 ;  /* 0x0000065405027816 */ /* 0x002fc80000000002 */
[----:B------:R1:W-:Y:S01]  /*11c70*/  SYNCS.ARRIVE.TRANS64.RED.A1T0 RZ, [R2+URZ], RZ ;  /* 0x000000ff02ff79a7 */ /* 0x0003e2000810043f */
        /* <DEDUP_REMOVED lines=34> */
.L_x_15417:
[----:B-1----:R-:W0:Y:S01]  /*11ea0*/  S2R R2, SR_TID.X ;  /* 0x0000000000027919 */ /* 0x002e220000002100 */
[----:B------:R-:W-:Y:S05]  /*11eb0*/  WARPSYNC.ALL ;  /* 0x0000000000007948 */ /* 0x000fea0003800000 */
[----:B0-----:R-:W-:-:S05]  /*11ec0*/  VIADD R38, R2, 0xffffff80 ;  /* 0xffffff8002267836 */ /* 0x001fca0000000000 */
[----:B------:R-:W-:-:S04]  /*11ed0*/  SHF.R.S32.HI R42, RZ, 0x1f, R38 ;  /* 0x0000001fff2a7819 */ /* 0x000fc80000011426 */
[----:B------:R-:W-:-:S04]  /*11ee0*/  LEA.HI R42, R42, R38, RZ, 0x3 ;  /* 0x000000262a2a7211 */ /* 0x000fc800078f18ff */
[----:B------:R-:W-:-:S05]  /*11ef0*/  LOP3.LUT R42, R42, 0xfffffff8, RZ, 0xc0, !PT ;  /* 0xfffffff82a2a7812 */ /* 0x000fca00078ec0ff */
[----:B------:R-:W-:-:S04]  /*11f00*/  IMAD.IADD R42, R38, 0x1, -R42 ;  /* 0x00000001262a7824 */ /* 0x000fc800078e0a2a */
[----:B------:R-:W-:-:S05]  /*11f10*/  IMAD.SHL.U32 R29, R42, 0x8, RZ ;  /* 0x000000082a1d7824 */ /* 0x000fca00078e00ff */
[----:B------:R-:W-:Y:S01]  /*11f20*/  SHF.R.S32.HI R28, RZ, 0x1f, R29 ;  /* 0x0000001fff1c7819 */ /* 0x000fe2000001141d */
        /* <DEDUP_REMOVED lines=8> */
[----:B------:R-:W2:Y:S01]  /*11fb0*/  LDL R4, [R1+0x68] ;  /* 0x0000680001047983 */ /* 0x000ea20000100800 */
[----:B------:R-:W3:Y:S01]  /*11fc0*/  S2R R5, SR_SWINHI ;  /* 0x0000000000057919 */ /* 0x000ee20000002f00 */
[----:B------:R-:W-:Y:S05]  /*11fd0*/  WARPSYNC.ALL ;  /* 0x0000000000007948 */ /* 0x000fea0003800000 */
[----:B------:R-:W4:Y:S01]  /*11fe0*/  LDL.LU R41, [R1+0x48] ;  /* 0x0000480001297983 */ /* 0x000f220000300800 */
[----:B------:R-:W-:Y:S01]  /*11ff0*/  F2FP.BF16.F32.PACK_AB R12, R12, R27 ;  /* 0x0000001b0c0c723e */ /* 0x000fe200000010ff */
[----:B------:R-:W-:Y:S01]  /*12000*/  ULDC.64 UR4, c[0x0][0xc00] ;  /* 0x0003000000047ab9 */ /* 0x000fe20000000a00 */
[----:B------:R-:W-:Y:S01]  /*12010*/  F2FP.BF16.F32.PACK_AB R13, R13, R90 ;  /* 0x0000005a0d0d723e */ /* 0x000fe200000010ff */
[----:B------:R-:W4:Y:S01]  /*12020*/  LDL.LU R40, [R1+0x4c] ;  /* 0x00004c0001287983 */ /* 0x000f220000300800 */
[----:B------:R-:W-:-:S02]  /*12030*/  F2FP.BF16.F32.PACK_AB R14, R14, R25 ;  /* 0x000000190e0e723e */ /* 0x000fc400000010ff */
[----:B------:R-:W-:Y:S01]  /*12040*/  F2FP.BF16.F32.PACK_AB R15, R15, R94 ;  /* 0x0000005e0f0f723e */ /* 0x000fe200000010ff */
[----:B------:R-:W-:Y:S01]  /*12050*/  IMAD.MOV.U32 R30, RZ, RZ, RZ ;  /* 0x000000ffff1e7224 */ /* 0x000fe200078e00ff */
[----:B------:R-:W4:Y:S01]  /*12060*/  LDL R36, [R1+0x3c] ;  /* 0x00003c0001247983 */ /* 0x000f220000100800 */
[----:B-1----:R-:W1:Y:S03]  /*12070*/  LDC R32, c[0x0][0xbe8] ;  /* 0x0002fa00ff207b82 */ /* 0x002e660000000800 */
[----:B------:R-:W4:Y:S01]  /*12080*/  LDL R44, [R1+0x24] ;  /* 0x00002400012c7983 */ /* 0x000f220000100800 */
[----:B------:R-:W-:Y:S02]  /*12090*/  MOV R20, R2 ;  /* 0x0000000200147202 */ /* 0x000fe40000000f00 */
[----:B---3--:R-:W-:Y:S02]  /*120a0*/  MOV R21, R5 ;  /* 0x0000000500157202 */ /* 0x008fe40000000f00 */
[----:B------:R-:W-:Y:S01]  /*120b0*/  BAR.SYNC.DEFER_BLOCKING 0x1, 0x180 ;  /* 0x0046000000007b1d */ /* 0x000fe20000010000 */
[----:B--2---:R-:W-:-:S03]  /*120c0*/  IMAD.WIDE R10, R4, 0x2, R20 ;  /* 0x00000002040a7825 */ /* 0x004fc600078e0214 */
[C---:B------:R-:W-:Y:S02]  /*120d0*/  IADD3 R31, P2, R10.reuse, 0x20, RZ ;  /* 0x000000200a1f7810 */ /* 0x040fe40007f5e0ff */
[C---:B------:R-:W-:Y:S02]  /*120e0*/  LOP3.LUT R9, R10.reuse, 0x380, RZ, 0xc0, !PT ;  /* 0x000003800a097812 */ /* 0x040fe400078ec0ff */
[C---:B------:R-:W-:Y:S02]  /*120f0*/  IADD3 R39, P0, R10.reuse, 0x60, RZ ;  /* 0x000000600a277810 */ /* 0x040fe40007f1e0ff */
[----:B----4-:R-:W-:Y:S02]  /*12100*/  IADD3 R37, P1, R10, 0x40, RZ ;  /* 0x000000400a257810 */ /* 0x010fe40007f3e0ff */
        /* <DEDUP_REMOVED lines=10> */
[----:B------:R-:W-:Y:S01]  /*121b0*/  IMAD.X R9, RZ, RZ, R11, P2 ;  /* 0x000000ffff097224 */ /* 0x000fe200010e060b */
[----:B------:R-:W-:-:S02]  /*121c0*/  IADD3.X R5, RZ, R11, RZ, P0, !PT ;  /* 0x0000000bff057210 */ /* 0x000fc400007fe4ff */
[----:B------:R-:W-:Y:S02]  /*121d0*/  LOP3.LUT R6, R6, R37, RZ, 0x3c, !PT ;  /* 0x0000002506067212 */ /* 0x000fe400078e3cff */
[----:B------:R-:W-:Y:S02]  /*121e0*/  LOP3.LUT R4, R24, R39, RZ, 0x3c, !PT ;  /* 0x0000002718047212 */ /* 0x000fe400078e3cff */
[----:B------:R-:W-:Y:S02]  /*121f0*/  MOV R10, R10 ;  /* 0x0000000a000a7202 */ /* 0x000fe40000000f00 */
[----:B------:R-:W-:Y:S02]  /*12200*/  MOV R27, R6 ;  /* 0x00000006001b7202 */ /* 0x000fe40000000f00 */
[----:B------:R-:W-:Y:S01]  /*12210*/  MOV R26, R4 ;  /* 0x00000004001a7202 */ /* 0x000fe20000000f00 */
[----:B------:R2:W-:Y:S01]  /*12220*/  STSM.16.M88.4 [R10], R12 ;  /* 0x0000000c0a007844 */ /* 0x0005e20000000200 */
[----:B------:R-:W-:-:S02]  /*12230*/  ISETP.NE.U32.AND P0, PT, RZ, UR4, PT ;  /* 0x00000004ff007c0c */ /* 0x000fc4000bf05070 */
[----:B------:R-:W-:Y:S02]  /*12240*/  IADD3 R24, P1, R41, UR4, RZ ;  /* 0x0000000429187c10 */ /* 0x000fe4000ff3e0ff */
[----:B------:R-:W-:Y:S02]  /*12250*/  MOV R31, R8 ;  /* 0x00000008001f7202 */ /* 0x000fe40000000f00 */
[----:B------:R-:W-:Y:S02]  /*12260*/  F2FP.BF16.F32.PACK_AB R4, R97, R96 ;  /* 0x000000606104723e */ /* 0x000fe400000010ff */
[----:B------:R-:W-:Y:S02]  /*12270*/  F2FP.BF16.F32.PACK_AB R5, R99, R98 ;  /* 0x000000626305723e */ /* 0x000fe400000010ff */
[----:B------:R-:W-:Y:S02]  /*12280*/  F2FP.BF16.F32.PACK_AB R6, R101, R100 ;  /* 0x000000646506723e */ /* 0x000fe400000010ff */
[----:B------:R-:W-:-:S02]  /*12290*/  F2FP.BF16.F32.PACK_AB R7, R103, R102 ;  /* 0x000000666707723e */ /* 0x000fc400000010ff */
[----:B------:R-:W-:Y:S02]  /*122a0*/  F2FP.BF16.F32.PACK_AB R8, R105, R104 ;  /* 0x000000686908723e */ /* 0x000fe400000010ff */
[----:B------:R-:W-:Y:S02]  /*122b0*/  F2FP.BF16.F32.PACK_AB R9, R107, R106 ;  /* 0x0000006a6b09723e */ /* 0x000fe400000010ff */
[----:B--2---:R-:W-:Y:S02]  /*122c0*/  F2FP.BF16.F32.PACK_AB R10, R109, R108 ;  /* 0x0000006c6d0a723e */ /* 0x004fe400000010ff */
[----:B------:R-:W-:Y:S02]  /*122d0*/  F2FP.BF16.F32.PACK_AB R11, R111, R110 ;  /* 0x0000006e6f0b723e */ /* 0x000fe400000010ff */
[----:B------:R-:W-:Y:S02]  /*122e0*/  F2FP.BF16.F32.PACK_AB R12, R113, R112 ;  /* 0x00000070710c723e */ /* 0x000fe400000010ff */
[----:B------:R-:W-:-:S02]  /*122f0*/  F2FP.BF16.F32.PACK_AB R13, R115, R114 ;  /* 0x00000072730d723e */ /* 0x000fc400000010ff */
        /* <DEDUP_REMOVED lines=11> */
[----:B--2---:R-:W-:Y:S01]  /*123b0*/  @P1 IADD3 R4, P3, R41, UR4, RZ ;  /* 0x0000000429041c10 */ /* 0x004fe2000ff7e0ff */
[----:B------:R-:W-:-:S02]  /*123c0*/  ULDC UR4, c[0x0][0xa88] ;  /* 0x0002a20000047ab9 */ /* 0x000fc40000000800 */
[----:B---3--:R-:W-:Y:S01]  /*123d0*/  IMAD.U32 R9, RZ, RZ, UR4 ;  /* 0x00000004ff097e24 */ /* 0x008fe2000f8e00ff */
[----:B------:R-:W-:Y:S01]  /*123e0*/  @P1 IADD3.X R5, R40, UR5, RZ, P3, !PT ;  /* 0x0000000528051c10 */ /* 0x000fe20009ffe4ff */
[----:B------:R2:W5:Y:S04]  /*123f0*/  @P0 LDG.E R30, desc[UR40][R24.64] ;  /* 0x00000028181e0981 */ /* 0x000568000c1e1900 */
        /* <DEDUP_REMOVED lines=10> */
.L_x_15490:
[----:B------:R-:W2:Y:S01]  /*124a0*/  LDL.LU R10, [R1+0x58] ;  /* 0x00005800010a7983 */ /* 0x000ea20000300800 */
[----:B-1----:R-:W-:Y:S01]  /*124b0*/  @P2 IMAD.HI.U32 R4, R15, R6, RZ ;  /* 0x000000060f042227 */ /* 0x002fe200078e00ff */
[----:B------:R-:W-:Y:S02]  /*124c0*/  ULDC.64 UR4, c[0x0][0xb90] ;  /* 0x0002e40000047ab9 */ /* 0x000fe40000000a00 */
[----:B------:R-:W4:Y:S04]  /*124d0*/  LDL.LU R8, [R1+0x50] ;  /* 0x0000500001087983 */ /* 0x000f280000300800 */
[----:B------:R-:W4:Y:S01]  /*124e0*/  LDL.LU R45, [R1+0x40] ;  /* 0x00004000012d7983 */ /* 0x000f220000300800 */
[----:B-----5:R-:W-:Y:S01]  /*124f0*/  SHF.R.S32.HI R31, RZ, 0x1f, R30 ;  /* 0x0000001fff1f7819 */ /* 0x020fe2000001141e */
[----:B------:R-:W-:Y:S01]  /*12500*/  IMAD.MOV.U32 R7, RZ, RZ, R15 ;  /* 0x000000ffff077224 */ /* 0x000fe200078e000f */
[----:B---3--:R-:W-:Y:S01]  /*12510*/  @P2 SHF.R.U32.HI R7, RZ, R37, R4 ;  /* 0x00000025ff072219 */ /* 0x008fe20000011604 */
[----:B------:R-:W3:Y:S04]  /*12520*/  LDL R14, [R1+0x64] ;  /* 0x00006400010e7983 */ /* 0x000ee80000100800 */
[----:B------:R-:W-:Y:S01]  /*12530*/  IMAD.MOV R13, RZ, RZ, -R7 ;  /* 0x000000ffff0d7224 */ /* 0x000fe200078e0a07 */
[----:B------:R-:W-:-:S02]  /*12540*/  SHF.R.S32.HI R43, RZ, 0x1f, R38 ;  /* 0x0000001fff2b7819 */ /* 0x000fc40000011426 */
[----:B------:R-:W-:Y:S02]  /*12550*/  SHF.R.S32.HI R12, RZ, 0x1f, R38 ;  /* 0x0000001fff0c7819 */ /* 0x000fe40000011426 */
[-C--:B------:R-:W-:Y:S02]  /*12560*/  LEA.HI R43, R43, R38.reuse, RZ, 0x3 ;  /* 0x000000262b2b7211 */ /* 0x080fe400078f18ff */
[----:B------:R-:W-:Y:S02]  /*12570*/  LEA.HI R12, R12, R38, RZ, 0x7 ;  /* 0x000000260c0c7211 */ /* 0x000fe400078f38ff */
[----:B------:R-:W-:Y:S02]  /*12580*/  SHF.R.S32.HI R43, RZ, 0x3, R43 ;  /* 0x00000003ff2b7819 */ /* 0x000fe4000001142b */
[----:B------:R-:W-:-:S05]  /*12590*/  LOP3.LUT R12, R12, 0xffffff80, RZ, 0xc0, !PT ;  /* 0xffffff800c0c7812 */ /* 0x000fca00078ec0ff */
[----:B------:R-:W-:Y:S01]  /*125a0*/  IMAD.IADD R12, R38, 0x1, -R12 ;  /* 0x00000001260c7824 */ /* 0x000fe200078e0a0c */
[----:B--2---:R-:W-:Y:S02]  /*125b0*/  SEL R40, R10, RZ, !P0 ;  /* 0x000000ff0a287207 */ /* 0x004fe40004000000 */
[----:B----4-:R-:W-:Y:S02]  /*125c0*/  SEL R39, R8, RZ, !P0 ;  /* 0x000000ff08277207 */ /* 0x010fe40004000000 */
[----:B------:R-:W-:Y:S01]  /*125d0*/  SHF.R.S32.HI R41, RZ, 0x1f, R45 ;  /* 0x0000001fff297819 */ /* 0x000fe2000001142d */
[----:B------:R-:W-:-:S04]  /*125e0*/  IMAD.WIDE.U32 R4, R45, UR4, R30 ;  /* 0x000000042d047c25 */ /* 0x000fc8000f8e001e */
[----:B------:R-:W-:-:S04]  /*125f0*/  IMAD R6, R41, UR4, RZ ;  /* 0x0000000429067c24 */ /* 0x000fc8000f8e02ff */
[----:B------:R-:W-:Y:S01]  /*12600*/  IMAD R11, R45, UR5, R6 ;  /* 0x000000052d0b7c24 */ /* 0x000fe2000f8e0206 */
[----:B------:R-:W-:-:S04]  /*12610*/  ULDC.64 UR4, c[0x0][0xb98] ;  /* 0x0002e60000047ab9 */ /* 0x000fc80000000a00 */
[----:B------:R-:W-:Y:S01]  /*12620*/  IADD3 R5, R5, R11, RZ ;  /* 0x0000000b05057210 */ /* 0x000fe20007ffe0ff */
        /* <DEDUP_REMOVED lines=18> */
[----:B---3--:R-:W-:Y:S01]  /*12750*/  IMAD.IADD R11, R14, 0x1, R44 ;  /* 0x000000010e0b7824 */ /* 0x008fe200078e022c */
[----:B------:R-:W-:Y:S02]  /*12760*/  ULDC.64 UR4, c[0x0][0xaa0] ;  /* 0x0002a80000047ab9 */ /* 0x000fe40000000a00 */
[----:B------:R-:W1:Y:S01]  /*12770*/  SHFL.IDX PT, R7, R10, RZ, 0x1c1f ;  /* 0x001c1fff0a077589 */ /* 0x000e6200000e0000 */
[----:B------:R-:W-:-:S03]  /*12780*/  IMAD.WIDE R4, R5, 0x2, R20 ;  /* 0x0000000205047825 */ /* 0x000fc600078e0214 */
[----:B------:R2:W-:Y:S01]  /*12790*/  SHFL.IDX PT, R36, R8, 0x1, 0x1c1f ;  /* 0x003c1f0008247f89 */ /* 0x0005e200000e0000 */
[----:B------:R-:W-:Y:S01]  /*127a0*/  IMAD R20, R9, R32, RZ ;  /* 0x0000002009147224 */ /* 0x000fe200078e02ff */
[----:B------:R-:W-:Y:S02]  /*127b0*/  LOP3.LUT P0, RZ, R12, 0x3, RZ, 0xc0, !PT ;  /* 0x000000030cff7812 */ /* 0x000fe4000780c0ff */
[----:B------:R-:W3:Y:S01]  /*127c0*/  SHFL.IDX PT, R37, R10, 0x1, 0x1c1f ;  /* 0x003c1f000a257f89 */ /* 0x000ee200000e0000 */
[C---:B------:R-:W-:Y:S01]  /*127d0*/  VIADD R9, R11.reuse, 0x8 ;  /* 0x000000080b097836 */ /* 0x040fe20000000000 */
[C---:B------:R-:W-:Y:S01]  /*127e0*/  IADD3 R13, P3, R4.reuse, 0x1800, RZ ;  /* 0x00001800040d7810 */ /* 0x040fe20007f7e0ff */
[----:B------:R-:W4:Y:S01]  /*127f0*/  @P2 LDC R21, c[0x0][0xbec] ;  /* 0x0002fb00ff152b82 */ /* 0x000f220000000800 */
[----:B------:R-:W-:Y:S02]  /*12800*/  IADD3 R25, P4, R4, 0x3000, RZ ;  /* 0x0000300004197810 */ /* 0x000fe40007f9e0ff */
[----:B------:R-:W-:-:S02]  /*12810*/  ISETP.GE.OR P1, PT, R11, R20, P0 ;  /* 0x000000140b00720c */ /* 0x000fc40000726670 */
[----:B------:R-:W-:Y:S02]  /*12820*/  ISETP.GE.OR P0, PT, R9, R20, P0 ;  /* 0x000000140900720c */ /* 0x000fe40000706670 */
[----:B------:R-:W-:Y:S02]  /*12830*/  LOP3.LUT R9, R4, 0x380, RZ, 0xc0, !PT ;  /* 0x0000038004097812 */ /* 0x000fe400078ec0ff */
[----:B------:R-:W-:Y:S02]  /*12840*/  LOP3.LUT R12, R13, 0x380, RZ, 0xc0, !PT ;  /* 0x000003800d0c7812 */ /* 0x000fe400078ec0ff */
[----:B------:R-:W-:Y:S02]  /*12850*/  LOP3.LUT R24, R25, 0x380, RZ, 0xc0, !PT ;  /* 0x0000038019187812 */ /* 0x000fe400078ec0ff */
[----:B------:R-:W-:Y:S02]  /*12860*/  SHF.R.U64 R9, R9, 0x3, RZ ;  /* 0x0000000309097819 */ /* 0x000fe400000012ff */
[----:B------:R-:W-:-:S02]  /*12870*/  SHF.R.U64 R12, R12, 0x3, RZ ;  /* 0x000000030c0c7819 */ /* 0x000fc400000012ff */
[----:B------:R-:W-:Y:S02]  /*12880*/  SHF.R.U64 R24, R24, 0x3, RZ ;  /* 0x0000000318187819 */ /* 0x000fe400000012ff */
[----:B--2---:R-:W-:Y:S01]  /*12890*/  LOP3.LUT R8, R9, R4, RZ, 0x3c, !PT ;  /* 0x0000000409087212 */ /* 0x004fe200078e3cff */
[--C-:B------:R-:W-:Y:S01]  /*128a0*/  IMAD.MOV.U32 R9, RZ, RZ, R5.reuse ;  /* 0x000000ffff097224 */ /* 0x100fe200078e0005 */
[----:B------:R-:W-:Y:S01]  /*128b0*/  LOP3.LUT R12, R12, R13, RZ, 0x3c, !PT ;  /* 0x0000000d0c0c7212 */ /* 0x000fe200078e3cff */
[--C-:B------:R-:W-:Y:S01]  /*128c0*/  IMAD.X R13, RZ, RZ, R5.reuse, P3 ;  /* 0x000000ffff0d7224 */ /* 0x100fe200018e0605 */
[----:B------:R-:W-:Y:S01]  /*128d0*/  LOP3.LUT R24, R24, R25, RZ, 0x3c, !PT ;  /* 0x0000001918187212 */ /* 0x000fe200078e3cff */
[----:B------:R-:W-:Y:S01]  /*128e0*/  IMAD.X R25, RZ, RZ, R5, P4 ;  /* 0x000000ffff197224 */ /* 0x000fe200020e0605 */
[----:B-1----:R-:W-:Y:S04]  /*128f0*/  @!P1 ST.E desc[UR40][R6.64], R3 ;  /* 0x0000000306009985 */ /* 0x002fe8000c101928 */
[----:B---3--:R1:W-:Y:S04]  /*12900*/  @!P0 ST.E desc[UR40][R36.64], R0 ;  /* 0x0000000024008985 */ /* 0x0083e8000c101928 */
[----:B------:R-:W2:Y:S04]  /*12910*/  LD.E.128 R8, desc[UR40][R8.64] ;  /* 0x0000002808087980 */ /* 0x000ea8000c101d00 */
[----:B------:R-:W3:Y:S04]  /*12920*/  LD.E.128 R12, desc[UR40][R12.64] ;  /* 0x000000280c0c7980 */ /* 0x000ee8000c101d00 */
[----:B------:R-:W3:Y:S01]  /*12930*/  LD.E.128 R24, desc[UR40][R24.64] ;  /* 0x0000002818187980 */ /* 0x000ee2000c101d00 */
[----:B------:R-:W-:Y:S01]  /*12940*/  IADD3 R38, P0, R4, 0x4800, RZ ;  /* 0x0000480004267810 */ /* 0x000fe20007f1e0ff */
[----:B-1----:R-:W1:Y:S03]  /*12950*/  @P2 LDC R37, c[0x0][0xbf0] ;  /* 0x0002fc00ff252b82 */ /* 0x002e660000000800 */
[----:B------:R-:W-:-:S04]  /*12960*/  LOP3.LUT R4, R38, 0x380, RZ, 0xc0, !PT ;  /* 0x0000038026047812 */ /* 0x000fc800078ec0ff */
[----:B------:R-:W-:-:S04]  /*12970*/  SHF.R.U64 R3, R4, 0x3, RZ ;  /* 0x0000000304037819 */ /* 0x000fc800000012ff */
[----:B------:R-:W-:Y:S01]  /*12980*/  LOP3.LUT R4, R3, R38, RZ, 0x3c, !PT ;  /* 0x0000002603047212 */ /* 0x000fe200078e3cff */
[----:B------:R-:W-:-:S04]  /*12990*/  IMAD R3, R31, UR4, RZ ;  /* 0x000000041f037c24 */ /* 0x000fc8000f8e02ff */
[C---:B------:R-:W-:Y:S02]  /*129a0*/  IMAD R3, R30.reuse, UR5, R3 ;  /* 0x000000051e037c24 */ /* 0x040fe4000f8e0203 */
[----:B------:R-:W-:Y:S01]  /*129b0*/  IMAD.WIDE.U32 R30, R30, UR4, RZ ;  /* 0x000000041e1e7c25 */ /* 0x000fe2000f8e00ff */
[----:B------:R-:W-:-:S03]  /*129c0*/  ULDC.64 UR4, c[0x0][0xae8] ;  /* 0x0002ba0000047ab9 */ /* 0x000fc60000000a00 */
[----:B------:R-:W-:Y:S02]  /*129d0*/  IMAD R0, R42, 0x30, R43 ;  /* 0x000000302a007824 */ /* 0x000fe400078e022b */
[----:B------:R-:W-:Y:S02]  /*129e0*/  IMAD.IADD R31, R31, 0x1, R3 ;  /* 0x000000011f1f7824 */ /* 0x000fe400078e0203 */
[----:B------:R-:W-:Y:S02]  /*129f0*/  IMAD R3, R41, UR4, RZ ;  /* 0x0000000429037c24 */ /* 0x000fe4000f8e02ff */
[----:B------:R-:W-:Y:S02]  /*12a00*/  IMAD.IADD R36, R44, 0x1, R0 ;  /* 0x000000012c247824 */ /* 0x000fe400078e0200 */
[C---:B------:R-:W-:Y:S02]  /*12a10*/  IMAD R3, R45.reuse, UR5, R3 ;  /* 0x000000052d037c24 */ /* 0x040fe4000f8e0203 */
[----:B------:R-:W-:Y:S01]  /*12a20*/  IMAD.WIDE.U32 R30, R45, UR4, R30 ;  /* 0x000000042d1e7c25 */ /* 0x000fe2000f8e001e */
[----:B------:R-:W-:-:S03]  /*12a30*/  ULDC.64 UR4, c[0x0][0xaf0] ;  /* 0x0002bc0000047ab9 */ /* 0x000fc60000000a00 */
[----:B----4-:R-:W-:-:S04]  /*12a40*/  @P2 IMAD.HI.U32 R0, R36, R21, RZ ;  /* 0x0000001524002227 */ /* 0x010fc800078e00ff */
[----:B------:R-:W-:Y:S02]  /*12a50*/  IMAD.IADD R31, R31, 0x1, R3 ;  /* 0x000000011f1f7824 */ /* 0x000fe400078e0203 */
[----:B------:R-:W-:Y:S01]  /*12a60*/  IMAD.MOV.U32 R3, RZ, RZ, R36 ;  /* 0x000000ffff037224 */ /* 0x000fe200078e0024 */
[----:B-1----:R-:W-:Y:S01]  /*12a70*/  @P2 SHF.R.U32.HI R3, RZ, R37, R0 ;  /* 0x00000025ff032219 */ /* 0x002fe20000011600 */
        /* <DEDUP_REMOVED lines=17> */
[----:B------:R-:W-:Y:S01]  /*12b90*/  ULDC.64 UR4, c[0x0][0xa80] ;  /* 0x0002a00000047ab9 */ /* 0x000fe20000000a00 */
[----:B------:R-:W-:Y:S02]  /*12ba0*/  IADD3.X R5, RZ, R5, RZ, P0, !PT ;  /* 0x00000005ff057210 */ /* 0x000fe400007fe4ff */
[----:B------:R-:W-:Y:S01]  /*12bb0*/  IMAD.IADD R3, R31, 0x1, R3 ;  /* 0x000000011f037824 */ /* 0x000fe200078e0203 */
[C---:B------:R-:W-:Y:S01]  /*12bc0*/  LEA R32, P0, R30.reuse, UR4, 0x1 ;  /* 0x000000041e207c11 */ /* 0x040fe2000f8008ff */
[----:B------:R-:W-:Y:S01]  /*12bd0*/  ULDC UR4, c[0x0][0xac8] ;  /* 0x0002b20000047ab9 */ /* 0x000fe20000000800 */
[----:B------:R-:W-:Y:S01]  /*12be0*/  IADD3 R41, R43, R44, RZ ;  /* 0x0000002c2b297210 */ /* 0x000fe20007ffe0ff */
[----:B------:R-:W5:Y:S01]  /*12bf0*/  LD.E.128 R4, desc[UR40][R4.64] ;  /* 0x0000002804047980 */ /* 0x000f62000c101d00 */
[----:B------:R-:W-:-:S03]  /*12c00*/  LEA.HI.X R40, R30, UR5, R3, 0x1, P0 ;  /* 0x000000051e287c11 */ /* 0x000fc600080f0c03 */
[----:B------:R-:W1:Y:S01]  /*12c10*/  SHFL.IDX PT, R30, R32, RZ, 0x181f ;  /* 0x00181fff201e7589 */ /* 0x000e6200000e0000 */
[----:B------:R-:W-:-:S03]  /*12c20*/  ISETP.GE.AND P0, PT, R29, UR4, PT ;  /* 0x000000041d007c0c */ /* 0x000fc6000bf06270 */
[----:B------:R-:W-:Y:S04]  /*12c30*/  SHFL.IDX PT, R36, R32, 0x1, 0x181f ;  /* 0x00381f0020247f89 */ /* 0x000fe800000e0000 */
[----:B------:R-:W4:Y:S04]  /*12c40*/  SHFL.IDX PT, R31, R40, RZ, 0x181f ;  /* 0x00181fff281f7589 */ /* 0x000f2800000e0000 */
[----:B------:R-:W0:Y:S01]  /*12c50*/  SHFL.IDX PT, R38, R32, 0x2, 0x181f ;  /* 0x00581f0020267f89 */ /* 0x000e2200000e0000 */
[----:B------:R-:W-:-:S03]  /*12c60*/  VIADD R3, R41, 0x30 ;  /* 0x0000003029037836 */ /* 0x000fc60000000000 */
[----:B------:R-:W0:Y:S01]  /*12c70*/  SHFL.IDX PT, R37, R40, 0x1, 0x181f ;  /* 0x00381f0028257f89 */ /* 0x000e2200000e0000 */
[CC--:B------:R-:W-:Y:S01]  /*12c80*/  ISETP.GE.OR P3, PT, R41.reuse, R20.reuse, P0 ;  /* 0x000000142900720c */ /* 0x0c0fe20000766670 */
[----:B------:R-:W-:Y:S02]  /*12c90*/  VIADD R21, R41, 0x60 ;  /* 0x0000006029157836 */ /* 0x000fe40000000000 */
[----:B------:R-:W0:Y:S01]  /*12ca0*/  SHFL.IDX PT, R39, R40, 0x2, 0x181f ;  /* 0x00581f0028277f89 */ /* 0x000e2200000e0000 */
[----:B------:R1:W-:Y:S06]  /*12cb0*/  MEMBAR.ALL.CTA ;  /* 0x0000000000007992 */ /* 0x0003ec0000008000 */
[----:B-1----:R-:W1:Y:S01]  /*12cc0*/  FENCE.VIEW.ASYNC.S ;  /* 0x00000000000073c6 */ /* 0x002e620000000000 */
[----:B------:R-:W-:-:S02]  /*12cd0*/  ISETP.GE.OR P2, PT, R3, R20, P0 ;  /* 0x000000140300720c */ /* 0x000fc40000746670 */
[----:B------:R-:W-:Y:S01]  /*12ce0*/  ISETP.GE.OR P1, PT, R21, R20, P0 ;  /* 0x000000141500720c */ /* 0x000fe20000726670 */
[----:B------:R-:W-:Y:S01]  /*12cf0*/  VIADD R0, R2, 0x16820 ;  /* 0x0001682002007836 */ /* 0x000fe20000000000 */
[----:B------:R-:W-:-:S04]  /*12d00*/  @!P3 LEA R30, P5, R29, R30, 0x1 ;  /* 0x0000001e1d1eb211 */ /* 0x000fc800078a08ff */
[----:B----4-:R-:W-:-:S05]  /*12d10*/  @!P3 LEA.HI.X R31, R29, R31, R28, 0x1, P5 ;  /* 0x0000001f1d1fb211 */ /* 0x010fca00028f0c1c */
[C---:B------:R-:W-:Y:S02]  /*12d20*/  @!P2 LEA R36, P4, R29.reuse, R36, 0x1 ;  /* 0x000000241d24a211 */ /* 0x040fe400078808ff */
[C---:B0-----:R-:W-:Y:S02]  /*12d30*/  @!P1 LEA R38, P5, R29.reuse, R38, 0x1 ;  /* 0x000000261d269211 */ /* 0x041fe400078a08ff */
[----:B------:R-:W-:Y:S02]  /*12d40*/  PRMT R0, RZ, 0x654, R0 ;  /* 0x00000654ff007816 */ /* 0x000fe40000000000 */
[C-C-:B------:R-:W-:Y:S02]  /*12d50*/  @!P2 LEA.HI.X R37, R29.reuse, R37, R28.reuse, 0x1, P4 ;  /* 0x000000251d25a211 */ /* 0x140fe400020f0c1c */
[----:B------:R-:W-:Y:S01]  /*12d60*/  @!P1 LEA.HI.X R39, R29, R39, R28, 0x1, P5 ;  /* 0x000000271d279211 */ /* 0x000fe200028f0c1c */
[----:B-1----:R4:W-:Y:S01]  /*12d70*/  SYNCS.ARRIVE.TRANS64.RED.A1T0 RZ, [R0+URZ], RZ ;  /* 0x000000ff00ff79a7 */ /* 0x0029e2000810043f */
[----:B------:R-:W-:-:S05]  /*12d80*/  VIADD R3, R41, 0x90 ;  /* 0x0000009029037836 */ /* 0x000fca0000000000 */
[----:B------:R-:W-:Y:S01]  /*12d90*/  ISETP.GE.OR P0, PT, R3, R20, P0 ;  /* 0x000000140300720c */ /* 0x000fe20000706670 */
[----:B------:R-:W0:Y:S04]  /*12da0*/  SHFL.IDX PT, R32, R32, 0x3, 0x181f ;  /* 0x00781f0020207f89 */ /* 0x000e2800000e0000 */
[----:B------:R-:W1:Y:S04]  /*12db0*/  SHFL.IDX PT, R40, R40, 0x3, 0x181f ;  /* 0x00781f0028287f89 */ /* 0x000e6800000e0000 */
[----:B--2---:R4:W-:Y:S04]  /*12dc0*/  @!P3 ST.E.128 desc[UR40][R30.64], R8 ;  /* 0x000000081e00b985 */ /* 0x0049e8000c101d28 */
[----:B---3--:R4:W-:Y:S04]  /*12dd0*/  @!P2 ST.E.128 desc[UR40][R36.64], R12 ;  /* 0x0000000c2400a985 */ /* 0x0089e8000c101d28 */
[----:B------:R4:W-:Y:S01]  /*12de0*/  @!P1 ST.E.128 desc[UR40][R38.64], R24 ;  /* 0x0000001826009985 */ /* 0x0009e2000c101d28 */
[----:B01----:R-:W-:Y:S05]  /*12df0*/  @P0 BRA `(.L_x_15491) ;  /* 0x0000000800740947 */ /* 0x003fea0003800000 */
[----:B----4-:R-:W-:-:S04]  /*12e00*/  LEA R8, P0, R29, R32, 0x1 ;  /* 0x000000201d087211 */ /* 0x010fc800078008ff */
[----:B------:R-:W-:-:S05]  /*12e10*/  LEA.HI.X R9, R29, R40, R28, 0x1, P0 ;  /* 0x000000281d097211 */ /* 0x000fca00000f0c1c */
[----:B-----5:R2:W-:Y:S01]  /*12e20*/  ST.E.128 desc[UR40][R8.64], R4 ;  /* 0x0000000408007985 */ /* 0x0205e2000c101d28 */
[----:B------:R-:W-:Y:S05]  /*12e30*/  BRA `(.L_x_15491) ;  /* 0x0000000800647947 */ /* 0x000fea0003800000 */
.L_x_15489:
        /* <DEDUP_REMOVED lines=19> */
[----:B---3--:R-:W-:Y:S01]  /*12f70*/  ISETP.NE.AND P2, PT, R25, 0x1, PT ;  /* 0x000000011900780c */ /* 0x008fe20003f45270 */
[----:B----4-:R-:W-:-:S12]  /*12f80*/  VIADD R31, R10, 0xffffff80 ;  /* 0xffffff800a1f7836 */ /* 0x010fd80000000000 */
        /* <DEDUP_REMOVED lines=8> */
.L_x_15492:
        /* <DEDUP_REMOVED lines=11> */
[----:B-----5:R-:W-:Y:S01]  /*130c0*/  IADD3 R10, R30, -0x80, R10 ;  /* 0xffffff801e0a7810 */ /* 0x020fe20007ffe00a */
        /* <DEDUP_REMOVED lines=36> */
.L_x_15494:
[----:B------:R-:W-:Y:S05]  /*13310*/  BSYNC B1 ;  /* 0x0000000000017941 */ /* 0x000fea0003800000 */
.L_x_15493:
[----:B------:R-:W-:Y:S01]  /*13320*/  SHF.R.S32.HI R26, RZ, 0x1f, R31 ;  /* 0x0000001fff1a7819 */ /* 0x000fe2000001141f */
[----:B------:R-:W-:Y:S01]  /*13330*/  ULDC.64 UR4, c[0x0][0xaa0] ;  /* 0x0002a80000047ab9 */ /* 0x000fe20000000a00 */
[----:B------:R-:W-:Y:S01]  /*13340*/  ULDC.64 UR6, c[0x0][0xa80] ;  /* 0x0002a00000067ab9 */ /* 0x000fe20000000a00 */
[----:B0-----:R-:W-:Y:S01]  /*13350*/  IMAD R3, R11, UR4, RZ ;  /* 0x000000040b037c24 */ /* 0x001fe2000f8e02ff */
[----:B------:R-:W-:Y:S01]  /*13360*/  LEA.HI R26, R26, R31, RZ, 0x3 ;  /* 0x0000001f1a1a7211 */ /* 0x000fe200078f18ff */
[----:B------:R-:W-:-:S03]  /*13370*/  IMAD.WIDE.U32 R4, R0, UR4, RZ ;  /* 0x0000000400047c25 */ /* 0x000fc6000f8e00ff */
[----:B------:R-:W-:Y:S01]  /*13380*/  SHF.R.S32.HI R26, RZ, 0x3, R26 ;  /* 0x00000003ff1a7819 */ /* 0x000fe2000001141a */
[----:B------:R-:W-:Y:S01]  /*13390*/  IMAD R3, R0, UR5, R3 ;  /* 0x0000000500037c24 */ /* 0x000fe2000f8e0203 */
[----:B------:R-:W-:Y:S02]  /*133a0*/  ULDC.64 UR4, c[0x0][0xae8] ;  /* 0x0002ba0000047ab9 */ /* 0x000fe40000000a00 */
[----:B------:R-:W-:Y:S02]  /*133b0*/  IMAD R6, R12, UR4, RZ ;  /* 0x000000040c067c24 */ /* 0x000fe4000f8e02ff */
[----:B------:R-:W-:Y:S02]  /*133c0*/  IMAD R0, R42, 0x30, R26 ;  /* 0x000000302a007824 */ /* 0x000fe400078e021a */
[----:B------:R-:W-:Y:S02]  /*133d0*/  IMAD.IADD R5, R5, 0x1, R3 ;  /* 0x0000000105057824 */ /* 0x000fe400078e0203 */
[----:B-----5:R-:W-:-:S02]  /*133e0*/  IMAD.IADD R9, R30, 0x1, R0 ;  /* 0x000000011e097824 */ /* 0x020fc400078e0200 */
[----:B------:R-:W-:Y:S02]  /*133f0*/  IMAD R7, R24, UR5, R6 ;  /* 0x0000000518077c24 */ /* 0x000fe4000f8e0206 */
[----:B------:R-:W-:Y:S01]  /*13400*/  @P2 IMAD.HI.U32 R0, R9, R20, RZ ;  /* 0x0000001409002227 */ /* 0x000fe200078e00ff */
[----:B------:R-:W-:-:S03]  /*13410*/  MOV R3, R9 ;  /* 0x0000000900037202 */ /* 0x000fc60000000f00 */
[----:B------:R-:W-:Y:S01]  /*13420*/  IMAD.WIDE.U32 R4, R24, UR4, R4 ;  /* 0x0000000418047c25 */ /* 0x000fe2000f8e0004 */
[----:B------:R-:W-:Y:S01]  /*13430*/  ULDC.64 UR4, c[0x0][0xaf0] ;  /* 0x0002bc0000047ab9 */ /* 0x000fe20000000a00 */
[----:B------:R-:W-:Y:S02]  /*13440*/  @P2 SHF.R.U32.HI R3, RZ, R27, R0 ;  /* 0x0000001bff032219 */ /* 0x000fe40000011600 */
        /* <DEDUP_REMOVED lines=39> */
[C-C-:B--2---:R-:W-:Y:S02]  /*136c0*/  @!P2 LEA.HI.X R3, R29.reuse, R0, R28.reuse, 0x1, P5 ;  /* 0x000000001d03a211 */ /* 0x144fe400028f0c1c */
[----:B------:R0:W2:Y:S01]  /*136d0*/  SHFL.IDX PT, R0, R20, 0x3, 0x181f ;  /* 0x00781f0014007f89 */ /* 0x0000a200000e0000 */
[C---:B---3--:R-:W-:Y:S02]  /*136e0*/  @!P3 LEA R8, P1, R29.reuse, R5, 0x1 ;  /* 0x000000051d08b211 */ /* 0x048fe400078208ff */
[----:B------:R-:W-:Y:S02]  /*136f0*/  @!P2 MOV R11, R3 ;  /* 0x00000003000ba202 */ /* 0x000fe40000000f00 */
[C---:B----4-:R-:W-:Y:S02]  /*13700*/  @!P4 LEA R25, P5, R29.reuse, R14, 0x1 ;  /* 0x0000000e1d19c211 */ /* 0x050fe400078a08ff */
[----:B------:R0:W3:Y:S01]  /*13710*/  SHFL.IDX PT, R14, R7, 0x3, 0x181f ;  /* 0x00781f00070e7f89 */ /* 0x0000e200000e0000 */
[----:B-----5:R-:W-:-:S02]  /*13720*/  @!P3 LEA.HI.X R9, R29, R4, R28, 0x1, P1 ;  /* 0x000000041d09b211 */ /* 0x020fc400008f0c1c */
[----:B------:R-:W-:Y:S01]  /*13730*/  @!P4 IMAD.MOV.U32 R4, RZ, RZ, R25 ;  /* 0x000000ffff04c224 */ /* 0x000fe200078e0019 */
[----:B------:R0:W-:Y:S01]  /*13740*/  @!P2 ST.E.128 desc[UR40][R10.64], RZ ;  /* 0x000000ff0a00a985 */ /* 0x0001e2000c101d28 */
[----:B-1----:R-:W-:-:S03]  /*13750*/  @!P4 LEA.HI.X R5, R29, R6, R28, 0x1, P5 ;  /* 0x000000061d05c211 */ /* 0x002fc600028f0c1c */
[----:B------:R0:W-:Y:S04]  /*13760*/  @!P3 ST.E.128 desc[UR40][R8.64], RZ ;  /* 0x000000ff0800b985 */ /* 0x0001e8000c101d28 */
[----:B------:R0:W-:Y:S02]  /*13770*/  @!P4 ST.E.128 desc[UR40][R4.64], RZ ;  /* 0x000000ff0400c985 */ /* 0x0001e4000c101d28 */
.L_x_15674:
[----:B------:R-:W-:-:S05]  /*13780*/  VIADD R24, R24, 0x90 ;  /* 0x0000009018187836 */ /* 0x000fca0000000000 */
[----:B------:R-:W-:-:S13]  /*13790*/  ISETP.GE.OR P0, PT, R24, R21, P0 ;  /* 0x000000151800720c */ /* 0x000fda0000706670 */
[----:B---3--:R-:W-:-:S04]  /*137a0*/  @!P0 LEA R14, P1, R29, R14, 0x1 ;  /* 0x0000000e1d0e8211 */ /* 0x008fc800078208ff */
[----:B--2---:R-:W-:-:S05]  /*137b0*/  @!P0 LEA.HI.X R15, R29, R0, R28, 0x1, P1 ;  /* 0x000000001d0f8211 */ /* 0x004fca00008f0c1c */
[----:B------:R1:W-:Y:S04]  /*137c0*/  @!P0 ST.E.128 desc[UR40][R14.64], RZ ;  /* 0x000000ff0e008985 */ /* 0x0003e8000c101d28 */
.L_x_15491:
[----:B------:R-:W-:Y:S05]  /*137d0*/  BSYNC B0 ;  /* 0x0000000000007941 */ /* 0x000fea0003800000 */
.L_x_15488:
[----:B------:R-:W-:Y:S02]  /*137e0*/  ULDC UR4, c[0x0][0xc3c] ;  /* 0x00030f0000047ab9 */ /* 0x000fe40000000800 */
[----:B------:R-:W-:-:S13]  /*137f0*/  ISETP.GE.AND P0, PT, R35, UR4, PT ;  /* 0x0000000423007c0c */ /* 0x000fda000bf06270 */
[----:B------:R-:W-:Y:S05]  /*13800*/  @!P0 BRA `(.L_x_15496) ;  /* 0xfffffed800048947 */ /* 0x000fea000383ffff */
[----:B------:R-:W-:Y:S05]  /*13810*/  BRA `(.L_x_15351) ;  /* 0x0000006c00387947 */ /* 0x000fea0003800000 */
.L_x_15349:
[----:B------:R-:W-:-:S08]  /*13820*/  NOP ;  /* 0x0000000000007918 */ /* 0x000fd00000000000 */
[----:B--2---:R-:W0:-:S00]  /*13830*/  USETMAXREG.DEALLOC.CTAPOOL 0x20 ;  /* 0x00000020000079c8 */ /* 0x004e0000080e0500 */
        /* <DEDUP_REMOVED lines=16> */
.L_x_15497:
        /* <DEDUP_REMOVED lines=42> */
.L_x_15503:
        /* <DEDUP_REMOVED lines=12> */
.L_x_15502:
[----:B------:R-:W-:Y:S05]  /*13ca0*/  BSYNC B0 ;  /* 0x0000000000007941 */ /* 0x000fea0003800000 */
.L_x_15501:
        /* <DEDUP_REMOVED lines=20> */
[----:B------:R-:W-:Y:S02]  /*13df0*/  IMAD.MOV.U32 R6, RZ, RZ, R9 ;  /* 0x000000ffff067224 */ /* 0x000fe400078e0009 */
[----:B------:R-:W-:-:S07]  /*13e00*/  IMAD.MOV.U32 R9, RZ, RZ, R3 ;  /* 0x000000ffff097224 */ /* 0x000fce00078e0003 */
.L_x_15499:
        /* <DEDUP_REMOVED lines=19> */
[----:B------:R-:W-:-:S05]  /*13f40*/  IADD3 R11, R13, -0x1, RZ ;  /* 0xffffffff0d0b7810 */ /* 0x000fca0007ffe0ff */
[----:B------:R0:W1:Y:S02]  /*13f50*/  SHFL.IDX PT, R16, R6, R11, 0x1f ;  /* 0x00001f0b06107589 */ /* 0x00006400000e0000 */
.L_x_15504:
[----:B-1----:R-:W-:Y:S01]  /*13f60*/  IMAD R16, R16, UR5, R9 ;  /* 0x0000000510107c24 */ /* 0x002fe2000f8e0209 */
[----:B0-----:R-:W-:Y:S01]  /*13f70*/  IABS R6, R4 ;  /* 0x0000000400067213 */ /* 0x001fe20000000000 */
[----:B------:R-:W-:Y:S02]  /*13f80*/  IMAD R11, R15, R8, RZ ;  /* 0x000000080f0b7224 */ /* 0x000fe400078e02ff */
[----:B------:R-:W-:Y:S01]  /*13f90*/  IMAD.MOV.U32 R2, RZ, RZ, RZ ;  /* 0x000000ffff027224 */ /* 0x000fe200078e00ff */
[----:B------:R-:W-:Y:S01]  /*13fa0*/  IADD3 R9, -R16, UR6, RZ ;  /* 0x0000000610097c10 */ /* 0x000fe2000fffe1ff */
[----:B------:R-:W-:Y:S02]  /*13fb0*/  IMAD.MOV R6, RZ, RZ, -R6 ;  /* 0x000000ffff067224 */ /* 0x000fe400078e0a06 */
        /* <DEDUP_REMOVED lines=20> */
[----:B------:R-:W-:-:S04]  /*14100*/  IABS R8, R7 ;  /* 0x0000000700087213 */ /* 0x000fc80000000000 */
[----:B------:R-:W0:Y:S08]  /*14110*/  I2F.RP R10, R8 ;  /* 0x00000008000a7306 */ /* 0x000e300000209400 */
[----:B0-----:R-:W0:Y:S02]  /*14120*/  MUFU.RCP R10, R10 ;  /* 0x0000000a000a7308 */ /* 0x001e240000001000 */
[----:B0-----:R-:W-:Y:S01]  /*14130*/  VIADD R3, R10, 0xffffffe ;  /* 0x0ffffffe0a037836 */ /* 0x001fe20000000000 */
[----:B------:R-:W-:-:S05]  /*14140*/  IABS R10, R7 ;  /* 0x00000007000a7213 */ /* 0x000fca0000000000 */
[----:B------:R-:W0:Y:S02]  /*14150*/  F2I.FTZ.U32.TRUNC.NTZ R3, R3 ;  /* 0x0000000300037305 */ /* 0x000e24000021f000 */
[----:B0-----:R-:W-:-:S05]  /*14160*/  IADD3 R11, RZ, -R3, RZ ;  /* 0x80000003ff0b7210 */ /* 0x001fca0007ffe0ff */
[----:B------:R-:W-:-:S04]  /*14170*/  IMAD R9, R11, R8, RZ ;  /* 0x000000080b097224 */ /* 0x000fc800078e02ff */
        /* <DEDUP_REMOVED lines=15> */
[----:B------:R-:W-:Y:S02]  /*14270*/  @!P1 LOP3.LUT R2, RZ, R7, RZ, 0x33, !PT ;  /* 0x00000007ff029212 */ /* 0x000fe400078e33ff */
[----:B------:R-:W-:Y:S02]  /*14280*/  IADD3 R7, -R7, RZ, RZ ;  /* 0x000000ff07077210 */ /* 0x000fe40007ffe1ff */
[----:B------:R-:W-:-:S03]  /*14290*/  LOP3.LUT R17, RZ, R2, RZ, 0x33, !PT ;  /* 0x00000002ff117212 */ /* 0x000fc600078e33ff */
[----:B------:R-:W-:Y:S02]  /*142a0*/  IMAD R18, R2, R7, R3 ;  /* 0x0000000702127224 */ /* 0x000fe400078e0203 */
[----:B------:R-:W-:Y:S01]  /*142b0*/  IMAD.IADD R17, R0, 0x1, R17 ;  /* 0x0000000100117824 */ /* 0x000fe200078e0211 */
[----:B------:R-:W-:Y:S06]  /*142c0*/  BRA `(.L_x_15505) ;  /* 0x00000000000c7947 */ /* 0x000fec0003800000 */
.L_x_15500:
[----:B------:R-:W-:Y:S02]  /*142d0*/  IMAD.MOV.U32 R17, RZ, RZ, RZ ;  /* 0x000000ffff117224 */ /* 0x000fe400078e00ff */
[----:B------:R-:W-:Y:S02]  /*142e0*/  IMAD.U32 R16, RZ, RZ, UR6 ;  /* 0x00000006ff107e24 */ /* 0x000fe4000f8e00ff */
[----:B------:R-:W-:-:S07]  /*142f0*/  IMAD.MOV.U32 R18, RZ, RZ, RZ ;  /* 0x000000ffff127224 */ /* 0x000fce00078e00ff */
.L_x_15505:
[----:B------:R-:W-:-:S13]  /*14300*/  ISETP.NE.AND P0, PT, R5, RZ, PT ;  /* 0x000000ff0500720c */ /* 0x000fda0003f05270 */
[----:B------:R-:W0:Y:S01]  /*14310*/  @!P0 S2R R3, SR_CgaCtaId ;  /* 0x0000000000038919 */ /* 0x000e220000008800 */
[----:B------:R-:W-:-:S04]  /*14320*/  @!P0 MOV R0, 0x400 ;  /* 0x0000040000008802 */ /* 0x000fc80000000f00 */
[----:B0-----:R-:W-:-:S05]  /*14330*/  @!P0 LEA R0, R3, R0, 0x18 ;  /* 0x0000000003008211 */ /* 0x001fca00078ec0ff */
[----:B------:R2:W-:Y:S01]  /*14340*/  @!P0 STS.128 [R0+0x168d0], R16 ;  /* 0x0168d01000008388 */ /* 0x0005e20000000c00 */
[----:B------:R-:W-:Y:S06]  /*14350*/  BAR.ARV 0x5, 0x200 ;  /* 0x0148000000007b1d */ /* 0x000fec0000002000 */
.L_x_15498:
[----:B------:R3:W-:Y:S01]  /*14360*/  STL [R1+0x44], RZ ;  /* 0x000044ff01007387 */ /* 0x0007e20000100800 */
[----:B------:R-:W-:Y:S01]  /*14370*/  ULDC UR4, c[0x0][0xc3c] ;  /* 0x00030f0000047ab9 */ /* 0x000fe20000000800 */
[----:B------:R-:W-:Y:S01]  /*14380*/  IMAD.MOV.U32 R28, RZ, RZ, 0x1 ;  /* 0x00000001ff1c7424 */ /* 0x000fe200078e00ff */
[----:B-1----:R-:W-:Y:S01]  /*14390*/  ISETP.GE.AND P0, PT, R19, UR4, PT ;  /* 0x0000000413007c0c */ /* 0x002fe2000bf06270 */
[----:B------:R-:W-:-:S12]  /*143a0*/  IMAD.MOV.U32 R25, RZ, RZ, RZ ;  /* 0x000000ffff197224 */ /* 0x000fd800078e00ff */
[----:B---3--:R-:W-:Y:S05]  /*143b0*/  @P0 BRA `(.L_x_15506) ;  /* 0x0000005c00740947 */ /* 0x008fea0003800000 */
[----:B------:R-:W3:Y:S01]  /*143c0*/  LDL R6, [R1+0x30] ;  /* 0x0000300001067983 */ /* 0x000ee20000100800 */
[----:B------:R-:W2:Y:S01]  /*143d0*/  S2R R7, SR_TID.X ;  /* 0x0000000000077919 */ /* 0x000ea20000002100 */
[----:B------:R-:W1:Y:S01]  /*143e0*/  S2UR UR5, SR_CgaCtaId ;  /* 0x00000000000579c3 */ /* 0x000e620000008800 */
[----:B------:R-:W-:Y:S01]  /*143f0*/  UMOV UR4, 0x400 ;  /* 0x0000040000047882 */ /* 0x000fe20000000000 */
[C---:B--2---:R-:W-:Y:S01]  /*14400*/  IMAD.SHL.U32 R0, R7.reuse, 0x8, RZ ;  /* 0x0000000807007824 */ /* 0x044fe200078e00ff */
[----:B------:R-:W-:Y:S01]  /*14410*/  LOP3.LUT R5, R7, 0x7f, RZ, 0xc0, !PT ;  /* 0x0000007f07057812 */ /* 0x000fe200078ec0ff */
[----:B-1----:R-:W-:-:S03]  /*14420*/  ULEA UR4, UR5, UR4, 0x18 ;  /* 0x0000000405047291 */ /* 0x002fc6000f8ec03f */
[----:B0-----:R-:W-:Y:S01]  /*14430*/  LOP3.LUT R2, R0, 0x1f8, RZ, 0xc0, !PT ;  /* 0x000001f800027812 */ /* 0x001fe200078ec0ff */
[----:B------:R-:W-:-:S03]  /*14440*/  IMAD.SHL.U32 R3, R5, 0x8, RZ ;  /* 0x0000000805037824 */ /* 0x000fc600078e00ff */
[----:B------:R-:W-:Y:S01]  /*14450*/  LOP3.LUT R2, R2, 0x38, R7, 0x78, !PT ;  /* 0x0000003802027812 */ /* 0x000fe200078e7807 */
[----:B------:R-:W-:-:S03]  /*14460*/  IMAD.U32 R22, RZ, RZ, UR4 ;  /* 0x00000004ff167e24 */ /* 0x000fc6000f8e00ff */
[----:B------:R-:W-:Y:S02]  /*14470*/  LOP3.LUT R4, R2, 0x200, R3, 0xf8, !PT ;  /* 0x0000020002047812 */ /* 0x000fe400078ef803 */
[----:B------:R-:W-:Y:S02]  /*14480*/  SHF.L.U32 R2, R7, 0x4, RZ ;  /* 0x0000000407027819 */ /* 0x000fe400000006ff */
[----:B------:R-:W-:Y:S02]  /*14490*/  SHF.R.U32.HI R3, RZ, 0x3, R5 ;  /* 0x00000003ff037819 */ /* 0x000fe40000011605 */
[----:B------:R-:W-:Y:S01]  /*144a0*/  LOP3.LUT R2, R2, 0x70, RZ, 0xc0, !PT ;  /* 0x0000007002027812 */ /* 0x000fe200078ec0ff */
[----:B------:R-:W-:Y:S01]  /*144b0*/  BSSY B8, `(.L_x_15506) ;  /* 0x00005cd000087945 */ /* 0x000fe20003800000 */
[----:B------:R-:W-:Y:S02]  /*144c0*/  IMAD.MOV.U32 R29, RZ, RZ, 0x1 ;  /* 0x00000001ff1d7424 */ /* 0x000fe400078e00ff */
[----:B------:R-:W-:Y:S01]  /*144d0*/  IMAD.MOV.U32 R27, RZ, RZ, RZ ;  /* 0x000000ffff1b7224 */ /* 0x000fe200078e00ff */
[----:B------:R-:W-:Y:S01]  /*144e0*/  LOP3.LUT R2, R3, R2, RZ, 0xfc, !PT ;  /* 0x0000000203027212 */ /* 0x000fe200078efcff */
[----:B------:R-:W-:-:S02]  /*144f0*/  IMAD.MOV.U32 R25, RZ, RZ, RZ ;  /* 0x000000ffff197224 */ /* 0x000fc400078e00ff */
[----:B------:R-:W-:Y:S01]  /*14500*/  IMAD.MOV.U32 R28, RZ, RZ, 0x1 ;  /* 0x00000001ff1c7424 */ /* 0x000fe200078e00ff */
[----:B------:R-:W-:Y:S01]  /*14510*/  ULDC.64 UR38, c[0x0][0x198] ;  /* 0x0000660000267ab9 */ /* 0x000fe20000000a00 */
[----:B------:R-:W-:Y:S01]  /*14520*/  ULDC UR36, c[0x0][0xc] ;  /* 0x0000030000247ab9 */ /* 0x000fe20000000800 */
[----:B---3--:R-:W-:-:S05]  /*14530*/  LOP3.LUT R0, R6, 0x2, RZ, 0xfc, !PT ;  /* 0x0000000206007812 */ /* 0x008fca00078efcff */
[----:B------:R0:W-:Y:S04]  /*14540*/  STL [R1+0x54], R0 ;  /* 0x0000540001007387 */ /* 0x0001e80000100800 */
[----:B------:R1:W-:Y:S01]  /*14550*/  STL [R1+0x44], RZ ;  /* 0x000044ff01007387 */ /* 0x0003e20000100800 */
[----:B0-----:R-:W-:-:S05]  /*14560*/  IMAD R0, R4, 0x2, R22 ;  /* 0x0000000204007824 */ /* 0x001fca00078e0216 */
[----:B------:R1:W-:Y:S02]  /*14570*/  STL [R1+0x24], R0 ;  /* 0x0000240001007387 */ /* 0x0003e40000100800 */
.L_x_15599:
        /* <DEDUP_REMOVED lines=11> */
[----:B-1----:R-:W-:Y:S01]  /*14630*/  SHF.R.S32.HI R0, RZ, 0x1f, R11 ;  /* 0x0000001fff007819 */ /* 0x002fe2000001140b */
[----:B------:R-:W-:-:S10]  /*14640*/  IMAD.SHL.U32 R23, R11, 0x4, RZ ;  /* 0x000000040b177824 */ /* 0x000fd400078e00ff */
[C---:B------:R-:W-:Y:S01]  /*14650*/  @P0 LEA R2, P1, R11.reuse, UR4, 0x2 ;  /* 0x000000040b020c11 */ /* 0x040fe2000f8210ff */
[----:B------:R-:W-:Y:S03]  /*14660*/  STL [R1+0x8], R11 ;  /* 0x0000080b01007387 */ /* 0x000fe60000100800 */
[C-C-:B------:R-:W-:Y:S01]  /*14670*/  @P0 LEA.HI.X R3, R11.reuse, UR5, R0.reuse, 0x2, P1 ;  /* 0x000000050b030c11 */ /* 0x140fe200088f1400 */
[----:B------:R-:W-:Y:S01]  /*14680*/  ULDC.64 UR4, c[0x0][0xa00] ;  /* 0x0002800000047ab9 */ /* 0x000fe20000000a00 */
[----:B------:R-:W-:Y:S01]  /*14690*/  SHF.L.U64.HI R24, R11, 0x2, R0 ;  /* 0x000000020b187819 */ /* 0x000fe20000010200 */
[----:B------:R0:W-:Y:S04]  /*146a0*/  STL [R1+0x3c], R0 ;  /* 0x00003c0001007387 */ /* 0x0001e80000100800 */
[----:B------:R1:W2:Y:S01]  /*146b0*/  @P0 LDG.E R10, desc[UR40][R2.64] ;  /* 0x00000028020a0981 */ /* 0x0002a2000c1e1900 */
        /* <DEDUP_REMOVED lines=38> */
.L_x_15507:
        /* <DEDUP_REMOVED lines=10> */
.L_x_15508:
        /* <DEDUP_REMOVED lines=9> */
.L_x_15509:
        /* <DEDUP_REMOVED lines=8> */
[----:B--2---:R-:W-:Y:S01]  /*14ad0*/  @P1 IADD3 R6, -R2, R4, RZ ;  /* 0x0000000402061210 */ /* 0x004fe20007ffe1ff */
[----:B------:R-:W-:-:S04]  /*14ae0*/  IMAD R2, R17, 0xc0, RZ ;  /* 0x000000c011027824 */ /* 0x000fc800078e02ff */
[----:B------:R-:W-:Y:S02]  /*14af0*/  VIADD R2, R2, 0xbf ;  /* 0x000000bf02027836 */ /* 0x000fe40000000000 */
[----:B------:R-:W-:Y:S02]  /*14b00*/  IMAD.IADD R4, R7, 0x1, R6 ;  /* 0x0000000107047824 */ /* 0x000fe400078e0206 */
[----:B0-----:R-:W-:-:S03]  /*14b10*/  @P0 IMAD.HI.U32 R3, R2, R3, RZ ;  /* 0x0000000302030227 */ /* 0x001fc600078e00ff */
[C---:B------:R-:W-:Y:S01]  /*14b20*/  IADD3 R20, R4.reuse, 0x80, -R9 ;  /* 0x0000008004147810 */ /* 0x040fe20007ffe809 */
[----:B------:R-:W-:Y:S01]  /*14b30*/  VIADD R21, R4, 0x7f ;  /* 0x0000007f04157836 */ /* 0x000fe20000000000 */
[----:B---3--:R-:W-:Y:S01]  /*14b40*/  @P0 SHF.R.U32.HI R2, RZ, R5, R3 ;  /* 0x00000005ff020219 */ /* 0x008fe20000011603 */
[----:B------:R0:W-:Y:S03]  /*14b50*/  STL [R1+0x18], R4 ;  /* 0x0000180401007387 */ /* 0x0001e60000100800 */
        /* <DEDUP_REMOVED lines=16> */
[----:B------:R-:W-:Y:S02]  /*14c60*/  @P0 LEA.HI R2, R4, R2, RZ, 0x7 ;  /* 0x0000000204020211 */ /* 0x000fe400078f38ff */
[-C--:B------:R-:W-:Y:S02]  /*14c70*/  MOV R4, R3.reuse ;  /* 0x0000000300047202 */ /* 0x080fe40000000f00 */
        /* <DEDUP_REMOVED lines=11> */
.L_x_15677:
[----:B--2---:R-:W-:Y:S02]  /*14d30*/  ISETP.NE.AND P0, PT, R14, RZ, PT ;  /* 0x000000ff0e00720c */ /* 0x004fe40003f05270 */
[----:B------:R-:W-:-:S11]  /*14d40*/  PLOP3.LUT P6, PT, PT, PT, PT, 0x8, 0x0 ;  /* 0x000000000000781c */ /* 0x000fd60003fce170 */
[----:B------:R-:W-:Y:S05]  /*14d50*/  @P0 BRA `(.L_x_15513) ;  /* 0x00000000000c0947 */ /* 0x000fea0003800000 */
[----:B------:R-:W-:-:S03]  /*14d60*/  UMOV UR4, 0xffffffff ;  /* 0xffffffff00047882 */ /* 0x000fc60000000000 */
[----:B------:R-:W-:Y:S05]  /*14d70*/  BRA.DIV UR4, `(.L_x_15514) ;  /* 0x0000007204607947 */ /* 0x000fea000b800000 */
[----:B------:R-:W-:-:S13]  /*14d80*/  ELECT P6, URZ, PT ;  /* 0x00000000003f782f */ /* 0x000fda00038c0000 */
.L_x_15513:
        /* <DEDUP_REMOVED lines=9> */
.L_x_15680:
[----:B------:R-:W-:Y:S05]  /*14e20*/  BSYNC B1 ;  /* 0x0000000000017941 */ /* 0x000fea0003800000 */
.L_x_15515:
[----:B------:R-:W-:Y:S04]  /*14e30*/  BSSY B1, `(.L_x_15517) ;  /* 0x000004f000017945 */ /* 0x000fe80003800000 */
[----:B------:R-:W-:Y:S05]  /*14e40*/  @!P6 BRA `(.L_x_15518) ;  /* 0x000000040034e947 */ /* 0x000fea0003800000 */
[----:B------:R-:W2:Y:S01]  /*14e50*/  S2R R6, SR_TID.X ;  /* 0x0000000000067919 */ /* 0x000ea20000002100 */
[----:B0-----:R-:W-:Y:S01]  /*14e60*/  IMAD R5, R27, 0x8, R22 ;  /* 0x000000081b057824 */ /* 0x001fe200078e0216 */
[----:B------:R-:W-:Y:S01]  /*14e70*/  BSSY B2, `(.L_x_15519) ;  /* 0x0000006000027945 */ /* 0x000fe20003800000 */
[----:B--2---:R-:W-:Y:S02]  /*14e80*/  LOP3.LUT R7, R6, 0x7f, RZ, 0xc0, !PT ;  /* 0x0000007f06077812 */ /* 0x004fe400078ec0ff */
[----:B------:R-:W-:Y:S02]  /*14e90*/  SHF.L.U32 R6, R29, 0x1f, RZ ;  /* 0x0000001f1d067819 */ /* 0x000fe400000006ff */
[----:B------:R-:W-:Y:S02]  /*14ea0*/  ISETP.NE.AND P1, PT, R7, RZ, PT ;  /* 0x000000ff0700720c */ /* 0x000fe40003f25270 */
[----:B------:R-:W0:Y:S02]  /*14eb0*/  SYNCS.PHASECHK.TRANS64.TRYWAIT P0, [R5+URZ+0x168a0], R6 ;  /* 0x0168a006050075a7 */ /* 0x000e24000800017f */
[----:B0-----:R-:W-:Y:S09]  /*14ec0*/  @!P0 BRA `(.L_x_15520) ;  /* 0x0000007000408947 */ /* 0x001ff20003800000 */
.L_x_15681:
[----:B------:R-:W-:Y:S05]  /*14ed0*/  BSYNC B2 ;  /* 0x0000000000027941 */ /* 0x000fea0003800000 */
.L_x_15519:
        /* <DEDUP_REMOVED lines=9> */
.L_x_15522:
[----:B------:R-:W-:Y:S05]  /*14f70*/  BSYNC B2 ;  /* 0x0000000000027941 */ /* 0x000fea0003800000 */
.L_x_15521:
[----:B------:R-:W-:Y:S01]  /*14f80*/  IMAD.MOV.U32 R11, RZ, RZ, RZ ;  /* 0x000000ffff0b7224 */ /* 0x000fe200078e00ff */
[----:B------:R-:W-:Y:S01]  /*14f90*/  UIADD3 UR4, UP0, UR38, 0x570, URZ ;  /* 0x0000057026047890 */ /* 0x000fe2000ff1e03f */
[----:B------:R-:W-:Y:S01]  /*14fa0*/  IMAD R8, R27, 0x4000, R22 ;  /* 0x000040001b087824 */ /* 0x000fe200078e0216 */
[----:B------:R-:W-:Y:S01]  /*14fb0*/  PLOP3.LUT P0, PT, PT, PT, PT, 0x80, 0x0 ;  /* 0x000000000000781c */ /* 0x000fe20003f0f070 */
[----:B------:R-:W-:Y:S01]  /*14fc0*/  IMAD R7, R4, 0x80, R0 ;  /* 0x0000008004077824 */ /* 0x000fe200078e0200 */
[----:B------:R-:W-:Y:S01]  /*14fd0*/  R2UR UR10, R11 ;  /* 0x000000000b0a72ca */ /* 0x000fe200000e0000 */
[----:B------:R-:W-:Y:S01]  /*14fe0*/  IMAD.SHL.U32 R10, R27, 0x2000, RZ ;  /* 0x000020001b0a7824 */ /* 0x000fe200078e00ff */
[----:B------:R-:W-:Y:S01]  /*14ff0*/  IADD3 R8, R8, 0xe400, RZ ;  /* 0x0000e40008087810 */ /* 0x000fe20007ffe0ff */
[----:B------:R-:W-:Y:S01]  /*15000*/  VIADD R7, R7, 0xffffff80 ;  /* 0xffffff8007077836 */ /* 0x000fe20000000000 */
[----:B------:R-:W-:Y:S01]  /*15010*/  UIADD3.X UR5, URZ, UR39, URZ, UP0, !UPT ;  /* 0x000000273f057290 */ /* 0x000fe200087fe43f */
[----:B-1----:R-:W-:Y:S01]  /*15020*/  VIADD R9, R5, 0x16890 ;  /* 0x0001689005097836 */ /* 0x002fe20000000000 */
[----:B------:R-:W-:Y:S01]  /*15030*/  UMOV UR6, 0x0 ;  /* 0x0000000000067882 */ /* 0x000fe20000000000 */
[----:B------:R-:W-:-:S09]  /*15040*/  UMOV UR7, 0x12f00000 ;  /* 0x12f0000000077882 */ /* 0x000fd20000000000 */
.L_x_15523:
        /* <DEDUP_REMOVED lines=13> */
.L_x_15682:
[----:B------:R-:W-:Y:S05]  /*15120*/  BSYNC B2 ;  /* 0x0000000000027941 */ /* 0x000fea0003800000 */
.L_x_15524:
        /* <DEDUP_REMOVED lines=11> */
.L_x_15527:
[----:B------:R-:W-:Y:S05]  /*151e0*/  BSYNC B2 ;  /* 0x0000000000027941 */ /* 0x000fea0003800000 */
.L_x_15526:
[----:B------:R-:W-:Y:S01]  /*151f0*/  R2UR UR10, R11 ;  /* 0x000000000b0a72ca */ /* 0x000fe200000e0000 */
[----:B01----:R-:W-:Y:S01]  /*15200*/  IMAD R6, R10, 0x2, R22 ;  /* 0x000000020a067824 */ /* 0x003fe200078e0216 */
[----:B------:R-:W-:Y:S01]  /*15210*/  R2UR UR6, R8 ;  /* 0x00000000080672ca */ /* 0x000fe200000e0000 */
[----:B------:R-:W-:Y:S01]  /*15220*/  UIADD3 UR4, UP0, UR38, 0x670, URZ ;  /* 0x0000067026047890 */ /* 0x000fe2000ff1e03f */
[----:B------:R-:W-:Y:S01]  /*15230*/  R2UR UR7, R9 ;  /* 0x00000000090772ca */ /* 0x000fe200000e0000 */
[----:B------:R-:W-:Y:S01]  /*15240*/  VIADD R5, R5, 0x168b0 ;  /* 0x000168b005057836 */ /* 0x000fe20000000000 */
[----:B------:R-:W-:Y:S01]  /*15250*/  PLOP3.LUT P0, PT, PT, PT, PT, 0x80, 0x0 ;  /* 0x000000000000781c */ /* 0x000fe20003f0f070 */
[----:B------:R-:W-:Y:S01]  /*15260*/  VIADD R6, R6, 0x400 ;  /* 0x0000040006067836 */ /* 0x000fe20000000000 */
[----:B------:R-:W-:-:S12]  /*15270*/  UIADD3.X UR5, URZ, UR39, URZ, UP0, !UPT ;  /* 0x000000273f057290 */ /* 0x000fd800087fe43f */
.L_x_15528:
        /* <DEDUP_REMOVED lines=10> */
.L_x_15518:
[----:B------:R-:W-:Y:S05]  /*15320*/  BSYNC B1 ;  /* 0x0000000000017941 */ /* 0x000fea0003800000 */
.L_x_15517:
[----:B------:R-:W-:Y:S01]  /*15330*/  VIADD R4, R4, 0xfffffffe ;  /* 0xfffffffe04047836 */ /* 0x000fe20000000000 */
[----:B------:R-:W-:Y:S02]  /*15340*/  IADD3 R27, R27, 0x1, RZ ;  /* 0x000000011b1b7810 */ /* 0x000fe40007ffe0ff */
[----:B------:R-:W-:Y:S02]  /*15350*/  PLOP3.LUT P0, PT, PT, PT, PT, 0x8, 0x0 ;  /* 0x000000000000781c */ /* 0x000fe40003f0e170 */
[----:B------:R-:W-:Y:S02]  /*15360*/  ISETP.GE.AND P2, PT, R4, R3, PT ;  /* 0x000000030400720c */ /* 0x000fe40003f46270 */
[----:B------:R-:W-:-:S04]  /*15370*/  ISETP.NE.AND P1, PT, R27, 0x2, PT ;  /* 0x000000021b00780c */ /* 0x000fc80003f25270 */
[----:B0-----:R-:W-:Y:S02]  /*15380*/  SEL R5, RZ, 0x1, P1 ;  /* 0x00000001ff057807 */ /* 0x001fe40000800000 */
[----:B------:R-:W-:Y:S02]  /*15390*/  SEL R27, R27, RZ, P1 ;  /* 0x000000ff1b1b7207 */ /* 0x000fe40000800000 */
[----:B------:R-:W-:-:S03]  /*153a0*/  LOP3.LUT R29, R29, R5, RZ, 0x3c, !PT ;  /* 0x000000051d1d7212 */ /* 0x000fc600078e3cff */
[----:B------:R-:W-:Y:S05]  /*153b0*/  @!P2 BRA `(.L_x_15511) ;  /* 0x000000040058a947 */ /* 0x000fea0003800000 */
.L_x_15541:
        /* <DEDUP_REMOVED lines=11> */
.L_x_15683:
[----:B------:R-:W-:Y:S05]  /*15470*/  BSYNC B2 ;  /* 0x0000000000027941 */ /* 0x000fea0003800000 */
.L_x_15531:
        /* <DEDUP_REMOVED lines=9> */
.L_x_15534:
[----:B------:R-:W-:Y:S05]  /*15510*/  BSYNC B2 ;  /* 0x0000000000027941 */ /* 0x000fea0003800000 */
.L_x_15533:
[----:B------:R-:W-:Y:S01]  /*15520*/  IMAD.MOV.U32 R11, RZ, RZ, RZ ;  /* 0x000000ffff0b7224 */ /* 0x000fe200078e00ff */
[----:B------:R-:W-:Y:S01]  /*15530*/  UIADD3 UR4, UP0, UR38, 0x570, URZ ;  /* 0x0000057026047890 */ /* 0x000fe2000ff1e03f */
[----:B------:R-:W-:Y:S01]  /*15540*/  IMAD R7, R27, 0x4000, R22 ;  /* 0x000040001b077824 */ /* 0x000fe200078e0216 */
[----:B------:R-:W-:Y:S01]  /*15550*/  PLOP3.LUT P1, PT, PT, PT, PT, 0x80, 0x0 ;  /* 0x000000000000781c */ /* 0x000fe20003f2f070 */
[----:B------:R-:W-:Y:S01]  /*15560*/  IMAD R8, R4, 0x80, R0 ;  /* 0x0000008004087824 */ /* 0x000fe200078e0200 */
[----:B------:R-:W-:Y:S01]  /*15570*/  R2UR UR10, R11 ;  /* 0x000000000b0a72ca */ /* 0x000fe200000e0000 */
[----:B-1----:R-:W-:Y:S01]  /*15580*/  VIADD R9, R5, 0x16890 ;  /* 0x0001689005097836 */ /* 0x002fe20000000000 */
[----:B------:R-:W-:Y:S01]  /*15590*/  UIADD3.X UR5, URZ, UR39, URZ, UP0, !UPT ;  /* 0x000000273f057290 */ /* 0x000fe200087fe43f */
[----:B------:R-:W-:Y:S01]  /*155a0*/  VIADD R10, R7, 0xe400 ;  /* 0x0000e400070a7836 */ /* 0x000fe20000000000 */
[----:B------:R-:W-:Y:S01]  /*155b0*/  UMOV UR6, 0x0 ;  /* 0x0000000000067882 */ /* 0x000fe20000000000 */
[----:B------:R-:W-:-:S10]  /*155c0*/  UMOV UR7, 0x12f00000 ;  /* 0x12f0000000077882 */ /* 0x000fd40000000000 */
.L_x_15535:
        /* <DEDUP_REMOVED lines=13> */
.L_x_15684:
[----:B------:R-:W-:Y:S05]  /*156a0*/  BSYNC B2 ;  /* 0x0000000000027941 */ /* 0x000fea0003800000 */
.L_x_15536:
[----:B------:R-:W-:Y:S01]  /*156b0*/  BSSY B2, `(.L_x_15538) ;  /* 0x000000b000027945 */ /* 0x000fe20003800000 */
[----:B------:R-:W-:Y:S01]  /*156c0*/  MOV R12, 0x0 ;  /* 0x00000000000c7802 */ /* 0x000fe20000000f00 */
[----:B------:R-:W-:Y:S02]  /*156d0*/  IMAD.MOV.U32 R13, RZ, RZ, 0x12f00000 ;  /* 0x12f00000ff0d7424 */ /* 0x000fe400078e00ff */
        /* <DEDUP_REMOVED lines=8> */
.L_x_15539:
[----:B------:R-:W-:Y:S05]  /*15760*/  BSYNC B2 ;  /* 0x0000000000027941 */ /* 0x000fea0003800000 */
.L_x_15538:
        /* <DEDUP_REMOVED lines=8> */
.L_x_15540:
        /* <DEDUP_REMOVED lines=10> */
.L_x_15530:
[----:B------:R-:W-:Y:S05]  /*15890*/  BSYNC B1 ;  /* 0x0000000000017941 */ /* 0x000fea0003800000 */
.L_x_15529:
        /* <DEDUP_REMOVED lines=8> */
.L_x_15511:
[----:B------:R-:W-:Y:S05]  /*15920*/  BSYNC B0 ;  /* 0x0000000000007941 */ /* 0x000fea0003800000 */
.L_x_15510:
[----:B------:R-:W0:Y:S01]  /*15930*/  LDC R0, c[0x0][0x448] ;  /* 0x00011200ff007b82 */ /* 0x000e220000000800 */
[----:B------:R-:W-:Y:S01]  /*15940*/  IMAD.MOV.U32 R2, RZ, RZ, 0xc0 ;  /* 0x000000c0ff027424 */ /* 0x000fe200078e00ff */
[----:B------:R-:W-:Y:S05]  /*15950*/  @!P0 WARPSYNC.ALL ;  /* 0x0000000000008948 */ /* 0x000fea0003800000 */
[----:B------:R-:W-:Y:S01]  /*15960*/  IMAD R2, R17, R2, 0xbf ;  /* 0x000000bf11027424 */ /* 0x000fe200078e0202 */
[----:B------:R-:W-:Y:S01]  /*15970*/  BSSY B7, `(.L_x_15542) ;  /* 0x00003be000077945 */ /* 0x000fe20003800000 */
[----:B------:R-:W-:Y:S01]  /*15980*/  @!P0 BAR.SYNC.DEFER_BLOCKING 0xc, 0x200 ;  /* 0x0308000000008b1d */ /* 0x000fe20000010000 */
[----:B0-----:R-:W-:-:S13]  /*15990*/  ISETP.NE.AND P1, PT, R0, 0x1, PT ;  /* 0x000000010000780c */ /* 0x001fda0003f25270 */
[----:B------:R-:W0:Y:S08]  /*159a0*/  @P1 LDC R3, c[0x0][0x44c] ;  /* 0x00011300ff031b82 */ /* 0x000e300000000800 */
[----:B------:R-:W2:Y:S01]  /*159b0*/  @P1 LDC R0, c[0x0][0x450] ;  /* 0x00011400ff001b82 */ /* 0x000ea20000000800 */
[----:B0-----:R-:W-:-:S05]  /*159c0*/  @P1 IMAD.HI.U32 R3, R2, R3, RZ ;  /* 0x0000000302031227 */ /* 0x001fca00078e00ff */
        /* <DEDUP_REMOVED lines=26> */
.L_x_15543:
        /* <DEDUP_REMOVED lines=10> */
[----:B------:R-:W0:Y:S01]  /*15c10*/  LDC.64 R2, c[0x4][R2] ;  /* 0x0100000002027b82 */ /* 0x000e220000000a00 */
[----:B------:R-:W-:Y:S02]  /*15c20*/  IMAD.U32 R5, RZ, RZ, UR7 ;  /* 0x00000007ff057e24 */ /* 0x000fe4000f8e00ff */
[----:B------:R-:W-:Y:S02]  /*15c30*/  IMAD.U32 R6, RZ, RZ, UR8 ;  /* 0x00000008ff067e24 */ /* 0x000fe4000f8e00ff */
[----:B------:R-:W-:-:S02]  /*15c40*/  IMAD.U32 R7, RZ, RZ, UR9 ;  /* 0x00000009ff077e24 */ /* 0x000fc4000f8e00ff */
[----:B------:R-:W-:Y:S02]  /*15c50*/  IMAD.U32 R10, RZ, RZ, UR4 ;  /* 0x00000004ff0a7e24 */ /* 0x000fe4000f8e00ff */
[----:B------:R-:W-:Y:S02]  /*15c60*/  IMAD.U32 R11, RZ, RZ, UR5 ;  /* 0x00000005ff0b7e24 */ /* 0x000fe4000f8e00ff */
[----:B------:R-:W-:Y:S02]  /*15c70*/  IMAD.MOV.U32 R8, RZ, RZ, 0x70 ;  /* 0x00000070ff087424 */ /* 0x000fe400078e00ff */
[----:B------:R-:W-:-:S07]  /*15c80*/  IMAD.MOV.U32 R12, RZ, RZ, 0x1 ;  /* 0x00000001ff0c7424 */ /* 0x000fce00078e00ff */
[----:B------:R-:W-:-:S07]  /*15c90*/  LEPC R20, `(.L_x_15546) ;  /* 0x000000001014794e */ /* 0x000fce0000000000 */
[----:B01----:R-:W-:Y:S05]  /*15ca0*/  CALL.ABS.NOINC R2 ;  /* 0x0000000002007343 */ /* 0x003fea0003c00000 */
.L_x_15546:
[----:B------:R-:W-:Y:S05]  /*15cb0*/  BSYNC B6 ;  /* 0x0000000000067941 */ /* 0x000fea0003800000 */
.L_x_15545:
        /* <DEDUP_REMOVED lines=19> */
[----:B-12---:R-:W-:Y:S05]  /*15df0*/  CALL.ABS.NOINC R2 ;  /* 0x0000000002007343 */ /* 0x006fea0003c00000 */
.L_x_15549:
        /* <DEDUP_REMOVED lines=15> */
.L_x_15548:
[----:B------:R-:W-:Y:S05]  /*15ef0*/  BSYNC B6 ;  /* 0x0000000000067941 */ /* 0x000fea0003800000 */
.L_x_15547:
[----:B------:R0:W2:Y:S01]  /*15f00*/  LDL R20, [R1+0xc] ;  /* 0x00000c0001147983 */ /* 0x0000a20000100800 */
[----:B------:R-:W-:Y:S01]  /*15f10*/  ULDC.64 UR4, c[0x0][0x9f8] ;  /* 0x00027e0000047ab9 */ /* 0x000fe20000000a00 */
[----:B------:R-:W3:Y:S01]  /*15f20*/  LDC R7, c[0x0][0x430] ;  /* 0x00010c00ff077b82 */ /* 0x000ee20000000800 */
[----:B------:R-:W-:Y:S01]  /*15f30*/  ISETP.NE.U32.AND P0, PT, RZ, UR4, PT ;  /* 0x00000004ff007c0c */ /* 0x000fe2000bf05070 */
[----:B------:R-:W4:Y:S03]  /*15f40*/  LDL R26, [R1+0x34] ;  /* 0x00003400011a7983 */ /* 0x000f260000100800 */
[----:B------:R-:W-:Y:S01]  /*15f50*/  ISETP.NE.AND.EX P0, PT, RZ, UR5, PT, P0 ;  /* 0x00000005ff007c0c */ /* 0x000fe2000bf05300 */
[----:B------:R-:W4:Y:S04]  /*15f60*/  LDL R4, [R1+0x18] ;  /* 0x0000180001047983 */ /* 0x000f280000100800 */
[----:B------:R-:W4:Y:S01]  /*15f70*/  LDL R21, [R1+0x1c] ;  /* 0x00001c0001157983 */ /* 0x000f220000100800 */
[----:B------:R-:W0:Y:S07]  /*15f80*/  S2R R5, SR_TID.X ;  /* 0x0000000000057919 */ /* 0x000e2e0000002100 */
[----:B------:R-:W-:Y:S01]  /*15f90*/  @P0 IADD3 R2, P1, R23, UR4, RZ ;  /* 0x0000000417020c10 */ /* 0x000fe2000ff3e0ff */
[----:B------:R-:W0:Y:S03]  /*15fa0*/  S2R R0, SR_TID.X ;  /* 0x0000000000007919 */ /* 0x000e260000002100 */
[----:B------:R-:W-:Y:S01]  /*15fb0*/  @P0 IADD3.X R3, R24, UR5, RZ, P1, !PT ;  /* 0x0000000518030c10 */ /* 0x000fe20008ffe4ff */
[----:B------:R-:W4:Y:S01]  /*15fc0*/  LDL R10, [R1+0x54] ;  /* 0x00005400010a7983 */ /* 0x000f220000100800 */
[----:B---3--:R-:W-:-:S03]  /*15fd0*/  ISETP.NE.AND P1, PT, R7, 0x1, PT ;  /* 0x000000010700780c */ /* 0x008fc60003f25270 */
[----:B-1----:R-:W3:Y:S04]  /*15fe0*/  LDL.LU R9, [R1+0x4] ;  /* 0x0000040001097983 */ /* 0x002ee80000300800 */
[----:B--2---:R-:W2:Y:S01]  /*15ff0*/  @P0 LDG.E R20, desc[UR40][R2.64] ;  /* 0x0000002802140981 */ /* 0x004ea2000c1e1900 */
[----:B0-----:R-:W-:Y:S01]  /*16000*/  IMAD.SHL.U32 R6, R5, 0x10, RZ ;  /* 0x0000001005067824 */ /* 0x001fe200078e00ff */
[----:B------:R-:W-:-:S04]  /*16010*/  LOP3.LUT R0, R0, 0x7f, RZ, 0xc0, !PT ;  /* 0x0000007f00007812 */ /* 0x000fc800078ec0ff */
[----:B------:R-:W0:Y:S01]  /*16020*/  @P1 LDC R5, c[0x0][0x434] ;  /* 0x00010d00ff051b82 */ /* 0x000e220000000800 */
[----:B----4-:R-:W-:Y:S01]  /*16030*/  VIADD R26, R26, 0xffffffff ;  /* 0xffffffff1a1a7836 */ /* 0x010fe20000000000 */
[----:B------:R-:W-:-:S03]  /*16040*/  SHF.R.U32.HI R0, RZ, 0x3, R0 ;  /* 0x00000003ff007819 */ /* 0x000fc60000011600 */
[----:B------:R-:W-:Y:S01]  /*16050*/  IMAD.SHL.U32 R8, R26, 0x80, RZ ;  /* 0x000000801a087824 */ /* 0x000fe200078e00ff */
[----:B------:R-:W-:-:S04]  /*16060*/  LOP3.LUT R6, R6, 0x70, RZ, 0xc0, !PT ;  /* 0x0000007006067812 */ /* 0x000fc800078ec0ff */
[----:B------:R-:W-:Y:S02]  /*16070*/  LOP3.LUT R0, R8, R0, R6, 0xfe, !PT ;  /* 0x0000000008007212 */ /* 0x000fe400078efe06 */
[----:B------:R-:W1:Y:S01]  /*16080*/  @P1 LDC R6, c[0x0][0x438] ;  /* 0x00010e00ff061b82 */ /* 0x000e620000000800 */
[----:B--2---:R2:W-:Y:S01]  /*16090*/  @P0 STL [R1+0xc], R20 ;  /* 0x00000c1401000387 */ /* 0x0045e20000100800 */
        /* <DEDUP_REMOVED lines=13> */
[----:B------:R-:W0:Y:S02]  /*16170*/  @!P0 LDC.64 R2, c[0x0][0x418] ;  /* 0x00010600ff028b82 */ /* 0x000e240000000a00 */
[----:B0-----:R-:W-:Y:S01]  /*16180*/  @!P0 LEA R6, P1, R4, R2, 0x2 ;  /* 0x0000000204068211 */ /* 0x001fe200078210ff */
[----:B------:R-:W-:-:S05]  /*16190*/  @!P0 IMAD.IADD R2, R5, 0x1, R7 ;  /* 0x0000000105028824 */ /* 0x000fca00078e0207 */
[----:B------:R-:W-:Y:S02]  /*161a0*/  @!P0 LEA.HI.X R7, R4, R3, R2, 0x2, P1 ;  /* 0x0000000304078211 */ /* 0x000fe400008f1402 */
[----:B------:R-:W-:-:S06]  /*161b0*/  MOV R2, RZ ;  /* 0x000000ff00027202 */ /* 0x000fcc0000000f00 */
[----:B------:R2:W5:Y:S01]  /*161c0*/  @!P0 LDG.E R2, desc[UR40][R6.64] ;  /* 0x0000002806028981 */ /* 0x000562000c1e1900 */
[----:B------:R-:W-:Y:S02]  /*161d0*/  ISETP.NE.AND P2, PT, R10, 0x3, PT ;  /* 0x000000030a00780c */ /* 0x000fe40003f45270 */
[----:B---3--:R-:W-:Y:S01]  /*161e0*/  LOP3.LUT R9, R9, 0xfffffffd, RZ, 0xc0, !PT ;  /* 0xfffffffd09097812 */ /* 0x008fe200078ec0ff */
[----:B------:R2:W-:Y:S10]  /*161f0*/  STL [R1+0x20], R11 ;  /* 0x0000200b01007387 */ /* 0x0005f40000100800 */
[----:B------:R-:W-:-:S05]  /*16200*/  @P2 LOP3.LUT R9, R9, 0x2, RZ, 0xfc, !PT ;  /* 0x0000000209092812 */ /* 0x000fca00078efcff */
[----:B------:R2:W-:Y:S01]  /*16210*/  STL [R1+0x4], R9 ;  /* 0x0000040901007387 */ /* 0x0005e20000100800 */
[----:B------:R-:W-:-:S03]  /*16220*/  UMOV UR4, 0xffffffff ;  /* 0xffffffff00047882 */ /* 0x000fc60000000000 */
[----:B------:R-:W-:Y:S05]  /*16230*/  BRA.DIV UR4, `(.L_x_15550) ;  /* 0x0000005e04b47947 */ /* 0x000fea000b800000 */
.L_x_15687:
[----:B--2---:R-:W-:-:S05]  /*16240*/  SHF.R.S32.HI R9, RZ, 0x1f, R18 ;  /* 0x0000001fff097819 */ /* 0x004fca0000011412 */
[----:B------:R0:W-:Y:S01]  /*16250*/  STL [R1+0x10], R9 ;  /* 0x0000100901007387 */ /* 0x0001e20000100800 */
[----:B------:R-:W-:Y:S05]  /*16260*/  @!P2 BRA `(.L_x_15551) ;  /* 0x000000000004a947 */ /* 0x000fea0003800000 */
[----:B------:R-:W-:Y:S01]  /*16270*/  BPT.TRAP 0x1 ;  /* 0x000000040000795c */ /* 0x000fe20000300000 */
.L_x_15551:
        /* <DEDUP_REMOVED lines=25> */
.L_x_15688:
[----:B------:R-:W-:Y:S05]  /*16410*/  BSYNC B0 ;  /* 0x0000000000007941 */ /* 0x000fea0003800000 */
.L_x_15552:
[----:B0-----:R-:W2:Y:S01]  /*16420*/  LDL R9, [R1+0x10] ;  /* 0x0000100001097983 */ /* 0x001ea20000100800 */
[----:B------:R-:W-:-:S03]  /*16430*/  ULDC.64 UR4, c[0x0][0x300] ;  /* 0x0000c00000047ab9 */ /* 0x000fc60000000a00 */
[----:B------:R-:W3:Y:S04]  /*16440*/  LDL R14, [R1+0x18] ;  /* 0x00001800010e7983 */ /* 0x000ee80000100800 */
[----:B------:R-:W4:Y:S01]  /*16450*/  LDL.LU R10, [R1+0x4] ;  /* 0x00000400010a7983 */ /* 0x000f220000300800 */
[----:B------:R-:W-:Y:S02]  /*16460*/  IMAD R6, R6, UR4, RZ ;  /* 0x0000000406067c24 */ /* 0x000fe4000f8e02ff */
[C---:B-1----:R-:W-:Y:S01]  /*16470*/  IMAD.WIDE.U32 R4, R0.reuse, UR4, RZ ;  /* 0x0000000400047c25 */ /* 0x042fe2000f8e00ff */
[----:B------:R-:W0:Y:S03]  /*16480*/  S2R R13, SR_TID.X ;  /* 0x00000000000d7919 */ /* 0x000e260000002100 */
[----:B------:R-:W-:Y:S01]  /*16490*/  IMAD R6, R0, UR5, R6 ;  /* 0x0000000500067c24 */ /* 0x000fe2000f8e0206 */
[----:B------:R-:W-:-:S02]  /*164a0*/  ULDC.64 UR4, c[0x0][0x310] ;  /* 0x0000c40000047ab9 */ /* 0x000fc40000000a00 */
[----:B------:R-:W-:Y:S02]  /*164b0*/  IMAD R7, R7, UR4, RZ ;  /* 0x0000000407077c24 */ /* 0x000fe4000f8e02ff */
[----:B------:R-:W-:Y:S02]  /*164c0*/  IMAD.IADD R5, R5, 0x1, R6 ;  /* 0x0000000105057824 */ /* 0x000fe400078e0206 */
[----:B------:R-:W-:-:S04]  /*164d0*/  IMAD.WIDE.U32 R4, R2, UR4, R4 ;  /* 0x0000000402047c25 */ /* 0x000fc8000f8e0004 */
[----:B------:R-:W-:Y:S01]  /*164e0*/  IMAD R2, R2, UR5, R7 ;  /* 0x0000000502027c24 */ /* 0x000fe2000f8e0207 */
[----:B------:R-:W-:-:S03]  /*164f0*/  ULDC.64 UR4, c[0x0][0x308] ;  /* 0x0000c20000047ab9 */ /* 0x000fc60000000a00 */
[----:B------:R-:W-:Y:S02]  /*16500*/  IMAD.IADD R5, R5, 0x1, R2 ;  /* 0x0000000105057824 */ /* 0x000fe400078e0202 */
[----:B------:R-:W-:-:S04]  /*16510*/  IMAD.WIDE.U32 R4, R18, UR4, R4 ;  /* 0x0000000412047c25 */ /* 0x000fc8000f8e0004 */
[----:B--2---:R-:W-:Y:S02]  /*16520*/  IMAD R0, R9, UR4, RZ ;  /* 0x0000000409007c24 */ /* 0x004fe4000f8e02ff */
[----:B------:R-:W1:Y:S02]  /*16530*/  S2R R9, SR_TID.X ;  /* 0x0000000000097919 */ /* 0x000e640000002100 */
[----:B------:R-:W-:Y:S01]  /*16540*/  IMAD R0, R18, UR5, R0 ;  /* 0x0000000512007c24 */ /* 0x000fe2000f8e0200 */
[----:B------:R-:W-:-:S03]  /*16550*/  ULDC.64 UR4, c[0x0][0x2e8] ;  /* 0x0000ba0000047ab9 */ /* 0x000fc60000000a00 */
[----:B------:R-:W-:Y:S01]  /*16560*/  IMAD.IADD R2, R5, 0x1, R0 ;  /* 0x0000000105027824 */ /* 0x000fe200078e0200 */
[----:B------:R-:W-:Y:S01]  /*16570*/  LEA R0, P0, R4, UR4, 0x1 ;  /* 0x0000000404007c11 */ /* 0x000fe2000f8008ff */
[----:B------:R-:W-:Y:S01]  /*16580*/  ULDC UR4, c[0x0][0x2f4] ;  /* 0x0000bd0000047ab9 */ /* 0x000fe20000000800 */
[----:B----4-:R-:W-:Y:S02]  /*16590*/  LOP3.LUT R10, R10, 0xfffffffe, RZ, 0xc0, !PT ;  /* 0xfffffffe0a0a7812 */ /* 0x010fe400078ec0ff */
        /* <DEDUP_REMOVED lines=15> */
[----:B------:R0:W-:Y:S02]  /*16690*/  STL [R1+0x4], R10 ;  /* 0x0000040a01007387 */ /* 0x0001e40000100800 */
        /* <DEDUP_REMOVED lines=36> */
[----:B-1----:R-:W-:-:S04]  /*168e0*/  @P0 LEA R7, P1, R9, R7, 0x1 ;  /* 0x0000000709070211 */ /* 0x002fc800078208ff */
[----:B--2---:R-:W-:-:S04]  /*168f0*/  @P0 IADD3.X R6, RZ, R6, RZ, P1, !PT ;  /* 0x00000006ff060210 */ /* 0x004fc80000ffe4ff */
        /* <DEDUP_REMOVED lines=36> */
.L_x_15706:
        /* <DEDUP_REMOVED lines=10> */
.L_x_15555:
        /* <DEDUP_REMOVED lines=11> */
.L_x_15556:
        /* <DEDUP_REMOVED lines=30> */
[----:B------:R-:W-:Y:S01]  /*16e70*/  MOV R8, 0x70 ;  /* 0x0000007000087802 */ /* 0x000fe20000000f00 */
[----:B------:R-:W1:Y:S01]  /*16e80*/  LDC.64 R2, c[0x4][R2] ;  /* 0x0100000002027b82 */ /* 0x000e620000000a00 */
[----:B------:R-:W-:Y:S02]  /*16e90*/  IMAD.U32 R5, RZ, RZ, UR5 ;  /* 0x00000005ff057e24 */ /* 0x000fe4000f8e00ff */
[----:B------:R-:W-:Y:S02]  /*16ea0*/  IMAD.U32 R6, RZ, RZ, UR6 ;  /* 0x00000006ff067e24 */ /* 0x000fe4000f8e00ff */
[----:B------:R-:W-:-:S02]  /*16eb0*/  IMAD.U32 R7, RZ, RZ, UR7 ;  /* 0x00000007ff077e24 */ /* 0x000fc4000f8e00ff */
[----:B0-----:R-:W-:Y:S02]  /*16ec0*/  IMAD.U32 R10, RZ, RZ, UR8 ;  /* 0x00000008ff0a7e24 */ /* 0x001fe4000f8e00ff */
[----:B------:R-:W-:Y:S02]  /*16ed0*/  IMAD.U32 R11, RZ, RZ, UR9 ;  /* 0x00000009ff0b7e24 */ /* 0x000fe4000f8e00ff */
[----:B------:R-:W-:Y:S02]  /*16ee0*/  IMAD.MOV.U32 R12, RZ, RZ, 0x1 ;  /* 0x00000001ff0c7424 */ /* 0x000fe400078e00ff */
[----:B------:R-:W-:-:S07]  /*16ef0*/  IMAD.MOV.U32 R13, RZ, RZ, RZ ;  /* 0x000000ffff0d7224 */ /* 0x000fce00078e00ff */
[----:B------:R-:W-:-:S07]  /*16f00*/  LEPC R20, `(.L_x_15558) ;  /* 0x000000001014794e */ /* 0x000fce0000000000 */
[----:B-1----:R-:W-:Y:S05]  /*16f10*/  CALL.ABS.NOINC R2 ;  /* 0x0000000002007343 */ /* 0x002fea0003c00000 */
.L_x_15558:
[----:B------:R-:W-:Y:S05]  /*16f20*/  BSYNC B6 ;  /* 0x0000000000067941 */ /* 0x000fea0003800000 */
.L_x_15557:
[----:B-1----:R-:W2:Y:S01]  /*16f30*/  LDL.LU R0, [R1+0x40] ;  /* 0x0000400001007983 */ /* 0x002ea20000300800 */
[----:B------:R-:W-:Y:S01]  /*16f40*/  ULDC.64 UR4, c[0x0][0x2d8] ;  /* 0x0000b60000047ab9 */ /* 0x000fe20000000a00 */
[----:B0-----:R-:W0:Y:S01]  /*16f50*/  LDC R10, c[0x0][0x448] ;  /* 0x00011200ff0a7b82 */ /* 0x001e220000000800 */
[----:B------:R-:W-:Y:S01]  /*16f60*/  ULDC.64 UR6, c[0x0][0x2c8] ;  /* 0x0000b20000067ab9 */ /* 0x000fe20000000a00 */
[----:B------:R-:W3:Y:S01]  /*16f70*/  LDL.LU R21, [R1+0x3c] ;  /* 0x00003c0001157983 */ /* 0x000ee20000300800 */
[----:B------:R-:W-:-:S03]  /*16f80*/  ULDC.64 UR8, c[0x0][0x280] ;  /* 0x0000a00000087ab9 */ /* 0x000fc60000000a00 */
[----:B------:R-:W3:Y:S04]  /*16f90*/  LDL.LU.64 R2, [R1+0x28] ;  /* 0x0000280001027983 */ /* 0x000ee80000300a00 */
[----:B------:R-:W4:Y:S04]  /*16fa0*/  LDL R20, [R1+0x10] ;  /* 0x0000100001147983 */ /* 0x000f280000100800 */
[----:B------:R-:W4:Y:S01]  /*16fb0*/  LDL.LU R5, [R1+0x8] ;  /* 0x0000080001057983 */ /* 0x000f220000300800 */
[----:B0-----:R-:W-:-:S13]  /*16fc0*/  ISETP.NE.AND P1, PT, R10, 0x1, PT ;  /* 0x000000010a00780c */ /* 0x001fda0003f25270 */
[----:B------:R-:W0:Y:S01]  /*16fd0*/  @P1 LDC R7, c[0x0][0x450] ;  /* 0x00011400ff071b82 */ /* 0x000e220000000800 */
[----:B--2---:R-:W-:Y:S02]  /*16fe0*/  IMAD.MOV.U32 R4, RZ, RZ, R0 ;  /* 0x000000ffff047224 */ /* 0x004fe400078e0000 */
[----:B---3--:R-:W-:Y:S02]  /*16ff0*/  IMAD.MOV.U32 R3, RZ, RZ, R21 ;  /* 0x000000ffff037224 */ /* 0x008fe400078e0015 */
[----:B------:R-:W1:Y:S01]  /*17000*/  S2R R21, SR_TID.X ;  /* 0x0000000000157919 */ /* 0x000e620000002100 */
[----:B----4-:R-:W-:Y:S02]  /*17010*/  IMAD R0, R20, UR4, RZ ;  /* 0x0000000414007c24 */ /* 0x010fe4000f8e02ff */
[----:B------:R-:W2:Y:S01]  /*17020*/  S2R R20, SR_TID.X ;  /* 0x0000000000147919 */ /* 0x000ea20000002100 */
[----:B-1----:R-:W-:Y:S01]  /*17030*/  IMAD.SHL.U32 R21, R21, 0x10, RZ ;  /* 0x0000001015157824 */ /* 0x002fe200078e00ff */
[----:B--2---:R-:W-:-:S04]  /*17040*/  LOP3.LUT R20, R20, 0x7f, RZ, 0xc0, !PT ;  /* 0x0000007f14147812 */ /* 0x004fc800078ec0ff */
[----:B------:R-:W-:Y:S02]  /*17050*/  LOP3.LUT R21, R21, 0x70, RZ, 0xc0, !PT ;  /* 0x0000007015157812 */ /* 0x000fe400078ec0ff */
[----:B------:R-:W-:-:S04]  /*17060*/  SHF.R.U32.HI R20, RZ, 0x3, R20 ;  /* 0x00000003ff147819 */ /* 0x000fc80000011614 */
[----:B------:R-:W-:-:S05]  /*17070*/  LOP3.LUT R20, R20, R21, RZ, 0xfc, !PT ;  /* 0x0000001514147212 */ /* 0x000fca00078efcff */
[----:B------:R-:W-:Y:S02]  /*17080*/  IMAD R6, R17, 0xc0, R20 ;  /* 0x000000c011067824 */ /* 0x000fe400078e0214 */
[----:B------:R1:W5:Y:S01]  /*17090*/  LDL R20, [R1+0x24] ;  /* 0x0000240001147983 */ /* 0x0003620000100800 */
[C---:B------:R-:W-:Y:S02]  /*170a0*/  IMAD R0, R18.reuse, UR5, R0 ;  /* 0x0000000512007c24 */ /* 0x040fe4000f8e0200 */
[----:B------:R-:W-:Y:S01]  /*170b0*/  IMAD.WIDE.U32 R2, R18, UR4, R2 ;  /* 0x0000000412027c25 */ /* 0x000fe2000f8e0002 */
[----:B------:R-:W-:-:S03]  /*170c0*/  ULDC.64 UR4, c[0x0][0x2e0] ;  /* 0x0000b80000047ab9 */ /* 0x000fc60000000a00 */
[----:B------:R-:W-:Y:S02]  /*170d0*/  IMAD.IADD R3, R3, 0x1, R0 ;  /* 0x0000000103037824 */ /* 0x000fe400078e0200 */
[----:B------:R-:W2:Y:S01]  /*170e0*/  @P1 LDC R0, c[0x0][0x44c] ;  /* 0x00011300ff001b82 */ /* 0x000ea20000000800 */
[----:B------:R-:W-:Y:S02]  /*170f0*/  IMAD R4, R4, UR4, RZ ;  /* 0x0000000404047c24 */ /* 0x000fe4000f8e02ff */
[----:B------:R-:W-:-:S04]  /*17100*/  IMAD.WIDE.U32 R2, R5, UR4, R2 ;  /* 0x0000000405027c25 */ /* 0x000fc8000f8e0002 */
[----:B------:R-:W-:Y:S01]  /*17110*/  IMAD R4, R5, UR5, R4 ;  /* 0x0000000505047c24 */ /* 0x000fe2000f8e0204 */
[----:B------:R-:W-:-:S03]  /*17120*/  ULDC.64 UR4, c[0x0][0x2d0] ;  /* 0x0000b40000047ab9 */ /* 0x000fc60000000a00 */
[----:B------:R-:W-:Y:S02]  /*17130*/  IMAD.IADD R5, R3, 0x1, R4 ;  /* 0x0000000103057824 */ /* 0x000fe400078e0204 */
[----:B------:R-:W-:Y:S01]  /*17140*/  IMAD.MOV.U32 R4, RZ, RZ, R2 ;  /* 0x000000ffff047224 */ /* 0x000fe200078e0002 */
[----:B------:R-:W-:Y:S01]  /*17150*/  MOV R2, R6 ;  /* 0x0000000600027202 */ /* 0x000fe20000000f00 */
[----:B--2---:R-:W-:-:S05]  /*17160*/  @P1 IMAD.HI.U32 R0, R6, R0, RZ ;  /* 0x0000000006001227 */ /* 0x004fca00078e00ff */
[----:B0-----:R-:W-:-:S04]  /*17170*/  @P1 SHF.R.U32.HI R2, RZ, R7, R0 ;  /* 0x00000007ff021219 */ /* 0x001fc80000011600 */
        /* <DEDUP_REMOVED lines=10> */
[----:B------:R-:W-:Y:S01]  /*17220*/  IMAD R0, R0, UR7, R7 ;  /* 0x0000000700007c24 */ /* 0x000fe2000f8e0207 */
[----:B------:R-:W-:Y:S01]  /*17230*/  LEA R2, P0, R8, UR8, 0x1 ;  /* 0x0000000808027c11 */ /* 0x000fe2000f8008ff */
[----:B------:R-:W0:Y:S02]  /*17240*/  @P1 LDC R7, c[0x0][0x44c] ;  /* 0x00011300ff071b82 */ /* 0x000e240000000800 */
[----:B------:R-:W-:-:S05]  /*17250*/  IMAD.IADD R0, R9, 0x1, R0 ;  /* 0x0000000109007824 */ /* 0x000fca00078e0200 */
[----:B------:R-:W-:Y:S02]  /*17260*/  LEA.HI.X R0, R8, UR9, R0, 0x1, P0 ;  /* 0x0000000908007c11 */ /* 0x000fe400080f0c00 */
[----:B------:R-:W2:Y:S01]  /*17270*/  @P1 LDC R8, c[0x0][0x450] ;  /* 0x00011400ff081b82 */ /* 0x000ea20000000800 */
[----:B------:R-:W-:Y:S01]  /*17280*/  VIADD R3, R6, 0x80 ;  /* 0x0000008006037836 */ /* 0x000fe20000000000 */
[----:B------:R-:W3:Y:S03]  /*17290*/  S2R R11, SR_TID.X ;  /* 0x00000000000b7919 */ /* 0x000ee60000002100 */
[----:B------:R-:W-:Y:S02]  /*172a0*/  IMAD.MOV.U32 R6, RZ, RZ, R3 ;  /* 0x000000ffff067224 */ /* 0x000fe400078e0003 */
[----:B0-----:R-:W-:-:S05]  /*172b0*/  @P1 IMAD.HI.U32 R7, R3, R7, RZ ;  /* 0x0000000703071227 */ /* 0x001fca00078e00ff */
[----:B--2---:R-:W-:-:S05]  /*172c0*/  @P1 SHF.R.U32.HI R6, RZ, R8, R7 ;  /* 0x00000008ff061219 */ /* 0x004fca0000011607 */
        /* <DEDUP_REMOVED lines=9> */
[----:B---3--:R-:W-:-:S04]  /*17360*/  IMAD.SHL.U32 R21, R11, 0x8, RZ ;  /* 0x000000080b157824 */ /* 0x008fc800078e00ff */
[----:B------:R-:W-:Y:S02]  /*17370*/  IMAD R8, R6, UR6, RZ ;  /* 0x0000000606087c24 */ /* 0x000fe4000f8e02ff */
[----:B------:R-:W-:Y:S01]  /*17380*/  IMAD.WIDE.U32 R6, R3, UR6, R4 ;  /* 0x0000000603067c25 */ /* 0x000fe2000f8e0004 */
[----:B------:R-:W-:-:S03]  /*17390*/  LOP3.LUT R21, R21, 0x38, RZ, 0xc0, !PT ;  /* 0x0000003815157812 */ /* 0x000fc600078ec0ff */
[----:B------:R-:W-:Y:S01]  /*173a0*/  IMAD R3, R3, UR7, R8 ;  /* 0x0000000703037c24 */ /* 0x000fe2000f8e0208 */
[C---:B------:R-:W-:Y:S02]  /*173b0*/  LEA R5, P1, R6.reuse, UR8, 0x1 ;  /* 0x0000000806057c11 */ /* 0x040fe4000f8208ff */
[----:B------:R-:W-:Y:S02]  /*173c0*/  ISETP.GE.AND P0, PT, R21, UR4, PT ;  /* 0x0000000415007c0c */ /* 0x000fe4000bf06270 */
[----:B------:R-:W-:Y:S01]  /*173d0*/  IADD3 R3, R7, R3, RZ ;  /* 0x0000000307037210 */ /* 0x000fe20007ffe0ff */
[----:B------:R-:W-:Y:S01]  /*173e0*/  UMOV UR4, 0xffffffff ;  /* 0xffffffff00047882 */ /* 0x000fe20000000000 */
[----:B------:R-:W-:Y:S02]  /*173f0*/  LOP3.LUT R11, R11, 0x7f, RZ, 0xc0, !PT ;  /* 0x0000007f0b0b7812 */ /* 0x000fe400078ec0ff */
[----:B------:R-:W-:Y:S02]  /*17400*/  LEA.HI.X R4, R6, UR9, R3, 0x1, P1 ;  /* 0x0000000906047c11 */ /* 0x000fe400088f0c03 */
[----:B------:R-:W-:Y:S01]  /*17410*/  SHF.R.U32.HI R9, RZ, 0x3, R11 ;  /* 0x00000003ff097819 */ /* 0x000fe2000001160b */
[----:B-1----:R-:W-:Y:S06]  /*17420*/  BRA.DIV UR4, `(.L_x_15559) ;  /* 0x0000005a04307947 */ /* 0x002fec000b800000 */
        /* <DEDUP_REMOVED lines=65> */
[----:B------:R-:W-:Y:S01]  /*17840*/  ISETP.GE.AND P1, PT, R6, R3, PT ;  /* 0x000000030600720c */ /* 0x000fe20003f26270 */
[----:B------:R-:W-:Y:S04]  /*17850*/  SHFL.IDX PT, R2, R2, 0x7, 0x181f ;  /* 0x00f81f0002027f89 */ /* 0x000fe800000e0000 */
[----:B------:R-:W1:Y:S08]  /*17860*/  SHFL.IDX PT, R6, R0, 0x6, 0x181f ;  /* 0x00d81f0000067f89 */ /* 0x000e7000000e0000 */
[----:B0-----:R-:W-:-:S05]  /*17870*/  @!P1 LEA R7, P2, R21, R7, 0x1 ;  /* 0x0000000715079211 */ /* 0x001fca00078408ff */
[----:B-1----:R-:W-:-:S05]  /*17880*/  @!P1 IMAD.X R6, RZ, RZ, R6, P2 ;  /* 0x000000ffff069224 */ /* 0x002fca00010e0606 */
[----:B------:R-:W-:-:S04]  /*17890*/  @!P1 LOP3.LUT R7, R7, R6, RZ, 0x3c, !PT ;  /* 0x0000000607079212 */ /* 0x000fc800078e3cff */
[----:B------:R-:W-:-:S04]  /*178a0*/  @!P1 LOP3.LUT R6, R7, R6, RZ, 0x3c, !PT ;  /* 0x0000000607069212 */ /* 0x000fc800078e3cff */
[----:B------:R-:W-:-:S05]  /*178b0*/  @!P1 LOP3.LUT R7, R7, R6, RZ, 0x3c, !PT ;  /* 0x0000000607079212 */ /* 0x000fca00078e3cff */
[----:B------:R0:W-:Y:S02]  /*178c0*/  @!P1 LDGSTS.E.BYPASS.LTC128B.128 [R20+0xb400], desc[UR40][R6.64], !P0 ;  /* 0x0b40000006149fae */ /* 0x0001e4000c101d68 */
[----:B0-----:R-:W-:-:S05]  /*178d0*/  VIADD R6, R17, 0x80 ;  /* 0x0000008011067836 */ /* 0x001fca0000000000 */
[----:B------:R-:W-:Y:S02]  /*178e0*/  ISETP.GE.AND P1, PT, R6, R3, PT ;  /* 0x000000030600720c */ /* 0x000fe40003f26270 */
[----:B------:R0:W1:Y:S02]  /*178f0*/  SHFL.IDX PT, R6, R0, 0x7, 0x181f ;  /* 0x00f81f0000067f89 */ /* 0x00006400000e0000 */
[----:B0-----:R-:W-:-:S05]  /*17900*/  VIADD R0, R17, 0x70 ;  /* 0x0000007011007836 */ /* 0x001fca0000000000 */
[----:B------:R-:W-:Y:S02]  /*17910*/  ISETP.GE.AND P3, PT, R0, R3, PT ;  /* 0x000000030000720c */ /* 0x000fe40003f66270 */
[----:B------:R-:W0:Y:S11]  /*17920*/  SHFL.IDX PT, R0, R5, RZ, 0x181f ;  /* 0x00181fff05007589 */ /* 0x000e3600000e0000 */
[----:B------:R-:W-:-:S05]  /*17930*/  @!P3 LEA R2, P2, R21, R2, 0x1 ;  /* 0x000000021502b211 */ /* 0x000fca00078408ff */
[----:B-1----:R-:W-:-:S04]  /*17940*/  @!P3 IMAD.X R6, RZ, RZ, R6, P2 ;  /* 0x000000ffff06b224 */ /* 0x002fc800010e0606 */
[----:B------:R-:W-:Y:S01]  /*17950*/  @!P3 IMAD.MOV.U32 R7, RZ, RZ, R6 ;  /* 0x000000ffff07b224 */ /* 0x000fe200078e0006 */
[----:B------:R-:W-:Y:S02]  /*17960*/  @!P3 MOV R6, R2 ;  /* 0x000000020006b202 */ /* 0x000fe40000000f00 */
[----:B------:R-:W-:Y:S01]  /*17970*/  SHFL.IDX PT, R2, R5, 0x3, 0x181f ;  /* 0x00781f0005027f89 */ /* 0x000fe200000e0000 */
[----:B0-----:R-:W-:-:S03]  /*17980*/  @!P1 LEA R0, P2, R21, R0, 0x1 ;  /* 0x0000000015009211 */ /* 0x001fc600078408ff */
[----:B------:R0:W-:Y:S02]  /*17990*/  @!P3 LDGSTS.E.BYPASS.LTC128B.128 [R20+0xbc00], desc[UR40][R6.64], !P0 ;  /* 0x0bc000000614bfae */ /* 0x0001e4000c101d68 */
[----:B0-----:R-:W-:-:S04]  /*179a0*/  @!P1 IMAD.X R6, RZ, RZ, R8, P2 ;  /* 0x000000ffff069224 */ /* 0x001fc800010e0608 */
[----:B------:R-:W-:Y:S02]  /*179b0*/  @!P1 IMAD.MOV.U32 R7, RZ, RZ, R6 ;  /* 0x000000ffff079224 */ /* 0x000fe400078e0006 */
        /* <DEDUP_REMOVED lines=16> */
[----:B------:R-:W-:-:S05]  /*17ac0*/  @!P1 IMAD.X R0, RZ, RZ, R0, P2 ;  /* 0x000000ffff009224 */ /* 0x000fca00010e0600 */
[----:B------:R-:W-:-:S05]  /*17ad0*/  @!P1 MOV R7, R0 ;  /* 0x0000000000079202 */ /* 0x000fca0000000f00 */
[----:B------:R0:W-:Y:S02]  /*17ae0*/  @!P1 LDGSTS.E.BYPASS.LTC128B.128 [R20+0xd400], desc[UR40][R6.64], !P0 ;  /* 0x0d40000006149fae */ /* 0x0001e4000c101d68 */
.L_x_15731:
        /* <DEDUP_REMOVED lines=10> */
.L_x_15560:
        /* <DEDUP_REMOVED lines=18> */
.L_x_15732:
[----:B------:R-:W-:Y:S05]  /*17cb0*/  BSYNC B0 ;  /* 0x0000000000007941 */ /* 0x000fea0003800000 */
.L_x_15561:
[----:B------:R-:W2:Y:S01]  /*17cc0*/  LDL R2, [R1+0x34] ;  /* 0x0000340001027983 */ /* 0x000ea20000100800 */
[----:B------:R-:W-:Y:S01]  /*17cd0*/  BSSY B0, `(.L_x_15563) ;  /* 0x000010f000007945 */ /* 0x000fe20003800000 */
[----:B--2---:R-:W-:-:S13]  /*17ce0*/  ISETP.GE.AND P0, PT, R2, 0x2, PT ;  /* 0x000000020200780c */ /* 0x004fda0003f06270 */
[----:B------:R-:W-:Y:S05]  /*17cf0*/  @!P0 BRA `(.L_x_15564) ;  /* 0x0000001000308947 */ /* 0x000fea0003800000 */
[----:B------:R-:W2:Y:S01]  /*17d00*/  S2R R3, SR_TID.X ;  /* 0x0000000000037919 */ /* 0x000ea20000002100 */
[----:B------:R-:W-:Y:S01]  /*17d10*/  ULDC UR4, c[0x0][0x2f4] ;  /* 0x0000bd0000047ab9 */ /* 0x000fe20000000800 */
[----:B0-----:R-:W-:Y:S01]  /*17d20*/  VIADD R7, R2, 0xfffffffe ;  /* 0xfffffffe02077836 */ /* 0x001fe20000000000 */
[----:B------:R0:W-:Y:S01]  /*17d30*/  STL [R1+0x8], R26 ;  /* 0x0000081a01007387 */ /* 0x0001e20000100800 */
[----:B------:R-:W-:Y:S02]  /*17d40*/  IMAD.MOV.U32 R6, RZ, RZ, R25 ;  /* 0x000000ffff067224 */ /* 0x000fe400078e0019 */
[----:B------:R-:W-:Y:S02]  /*17d50*/  IMAD.MOV.U32 R17, RZ, RZ, R28 ;  /* 0x000000ffff117224 */ /* 0x000fe400078e001c */
[----:B--2---:R-:W-:-:S05]  /*17d60*/  IMAD.SHL.U32 R3, R3, 0x8, RZ ;  /* 0x0000000803037824 */ /* 0x004fca00078e00ff */
[----:B------:R-:W-:-:S04]  /*17d70*/  LOP3.LUT R3, R3, 0x38, RZ, 0xc0, !PT ;  /* 0x0000003803037812 */ /* 0x000fc800078ec0ff */
[----:B0-----:R-:W-:-:S13]  /*17d80*/  ISETP.GE.AND P1, PT, R3, UR4, PT ;  /* 0x0000000403007c0c */ /* 0x001fda000bf26270 */
.L_x_15577:
[----:B------:R-:W2:Y:S01]  /*17d90*/  LDL R11, [R1+0x1c] ;  /* 0x00001c00010b7983 */ /* 0x000ea20000100800 */
[----:B-1----:R-:W0:Y:S03]  /*17da0*/  LDC R0, c[0x0][0x430] ;  /* 0x00010c00ff007b82 */ /* 0x002e260000000800 */
        /* <DEDUP_REMOVED lines=39> */
.L_x_15565:
[----:B------:R-:W-:Y:S01]  /*18020*/  IMAD R5, R25, 0x8, R22 ;  /* 0x0000000819057824 */ /* 0x000fe200078e0216 */
[----:B------:R-:W-:Y:S01]  /*18030*/  SHF.L.U32 R2, R28, 0x1f, RZ ;  /* 0x0000001f1c027819 */ /* 0x000fe200000006ff */
[----:B------:R-:W-:Y:S03]  /*18040*/  BSSY B1, `(.L_x_15566) ;  /* 0x0000003000017945 */ /* 0x000fe60003800000 */
[----:B------:R-:W0:Y:S02]  /*18050*/  SYNCS.PHASECHK.TRANS64.TRYWAIT P0, [R5+URZ+0x16840], R2 ;  /* 0x01684002050075a7 */ /* 0x000e24000800017f */
[----:B0-----:R-:W-:Y:S05]  /*18060*/  @!P0 BRA `(.L_x_15567) ;  /* 0x0000005c00248947 */ /* 0x001fea0003800000 */
.L_x_15733:
[----:B------:R-:W-:Y:S05]  /*18070*/  BSYNC B1 ;  /* 0x0000000000017941 */ /* 0x000fea0003800000 */
.L_x_15566:
[----:B------:R-:W2:Y:S04]  /*18080*/  LDL R3, [R1+0x4] ;  /* 0x0000040001037983 */ /* 0x000ea80000100800 */
        /* <DEDUP_REMOVED lines=17> */
[----:B---3--:R-:W-:Y:S02]  /*181a0*/  IMAD R7, R9, UR4, RZ ;  /* 0x0000000409077c24 */ /* 0x008fe4000f8e02ff */
[----:B------:R-:W0:Y:S02]  /*181b0*/  S2R R9, SR_TID.X ;  /* 0x0000000000097919 */ /* 0x000e240000002100 */
[C---:B------:R-:W-:Y:S02]  /*181c0*/  IMAD R7, R18.reuse, UR5, R7 ;  /* 0x0000000512077c24 */ /* 0x040fe4000f8e0207 */
[----:B------:R-:W-:Y:S01]  /*181d0*/  IMAD.WIDE.U32 R2, R18, UR4, R2 ;  /* 0x0000000412027c25 */ /* 0x000fe2000f8e0002 */
[----:B------:R-:W-:-:S03]  /*181e0*/  ULDC.64 UR4, c[0x0][0x2e8] ;  /* 0x0000ba0000047ab9 */ /* 0x000fc60000000a00 */
[----:B------:R-:W-:Y:S02]  /*181f0*/  IMAD.IADD R7, R7, 0x1, R3 ;  /* 0x0000000107077824 */ /* 0x000fe400078e0203 */
[----:B0-----:R-:W-:-:S05]  /*18200*/  IMAD.SHL.U32 R8, R9, 0x8, RZ ;  /* 0x0000000809087824 */ /* 0x001fca00078e00ff */
        /* <DEDUP_REMOVED lines=51> */
.L_x_15751:
        /* <DEDUP_REMOVED lines=8> */
.L_x_15569:
        /* <DEDUP_REMOVED lines=11> */
.L_x_15570:
[----:B------:R1:W-:Y:S01]  /*18670*/  SYNCS.ARRIVE.TRANS64.A1T0 RZ, [R5+URZ+0x16830], RZ ;  /* 0x016830ff05ff79a7 */ /* 0x0003e2000810003f */
[----:B------:R-:W-:Y:S05]  /*18680*/  @!P3 BRA `(.L_x_15571) ;  /* 0x000000000004b947 */ /* 0x000fea0003800000 */
[----:B------:R-:W-:Y:S01]  /*18690*/  BPT.TRAP 0x1 ;  /* 0x000000040000795c */ /* 0x000fe20000300000 */
.L_x_15571:
[----:B------:R-:W-:Y:S01]  /*186a0*/  SHF.L.U32 R2, R17, 0x1f, RZ ;  /* 0x0000001f11027819 */ /* 0x000fe200000006ff */
[----:B-1----:R-:W-:Y:S01]  /*186b0*/  IMAD R5, R6, 0x8, R22 ;  /* 0x0000000806057824 */ /* 0x002fe200078e0216 */
[----:B------:R-:W-:Y:S03]  /*186c0*/  BSSY B1, `(.L_x_15572) ;  /* 0x0000003000017945 */ /* 0x000fe60003800000 */
[----:B------:R-:W1:Y:S02]  /*186d0*/  SYNCS.PHASECHK.TRANS64.TRYWAIT P0, [R5+URZ+0x16860], R2 ;  /* 0x01686002050075a7 */ /* 0x000e64000800017f */
[----:B-1----:R-:W-:Y:S05]  /*186e0*/  @!P0 BRA `(.L_x_15573) ;  /* 0x0000005c00d48947 */ /* 0x002fea0003800000 */
.L_x_15752:
[----:B------:R-:W-:Y:S05]  /*186f0*/  BSYNC B1 ;  /* 0x0000000000017941 */ /* 0x000fea0003800000 */
.L_x_15572:
[----:B------:R-:W2:Y:S04]  /*18700*/  LDL R11, [R1+0x18] ;  /* 0x00001800010b7983 */ /* 0x000ea80000100800 */
[----:B------:R-:W2:Y:S01]  /*18710*/  LDL.LU R8, [R1+0x8] ;  /* 0x0000080001087983 */ /* 0x000ea20000300800 */
[----:B------:R-:W0:Y:S01]  /*18720*/  S2R R12, SR_TID.X ;  /* 0x00000000000c7919 */ /* 0x000e220000002100 */
[----:B------:R-:W-:Y:S01]  /*18730*/  UMOV UR4, 0xffffffff ;  /* 0xffffffff00047882 */ /* 0x000fe20000000000 */
[C---:B0-----:R-:W-:Y:S02]  /*18740*/  SHF.L.U32 R9, R12.reuse, 0x3, RZ ;  /* 0x000000030c097819 */ /* 0x041fe400000006ff */
[----:B------:R-:W-:Y:S02]  /*18750*/  LOP3.LUT R3, R12, 0x7f, RZ, 0xc0, !PT ;  /* 0x0000007f0c037812 */ /* 0x000fe400078ec0ff */
[----:B------:R-:W-:-:S03]  /*18760*/  LOP3.LUT R9, R9, 0x1f8, RZ, 0xc0, !PT ;  /* 0x000001f809097812 */ /* 0x000fc600078ec0ff */
[----:B------:R-:W-:Y:S01]  /*18770*/  IMAD.SHL.U32 R10, R3, 0x8, RZ ;  /* 0x00000008030a7824 */ /* 0x000fe200078e00ff */
        /* <DEDUP_REMOVED lines=53> */
.L_x_15770:
        /* <DEDUP_REMOVED lines=28> */
.L_x_15575:
        /* <DEDUP_REMOVED lines=12> */
.L_x_15576:
[----:B------:R2:W-:Y:S01]  /*18d50*/  STL [R1+0x8], R26 ;  /* 0x0000081a01007387 */ /* 0x0005e20000100800 */
[C---:B------:R-:W-:Y:S01]  /*18d60*/  ISETP.GT.AND P0, PT, R26.reuse, RZ, PT ;  /* 0x000000ff1a00720c */ /* 0x040fe20003f04270 */
[----:B------:R2:W-:Y:S01]  /*18d70*/  SYNCS.ARRIVE.TRANS64.A1T0 RZ, [R5+URZ+0x16850], RZ ;  /* 0x016850ff05ff79a7 */ /* 0x0005e2000810003f */
[----:B------:R-:W-:Y:S01]  /*18d80*/  VIADD R7, R26, 0xffffffff ;  /* 0xffffffff1a077836 */ /* 0x000fe20000000000 */
[----:B------:R-:W-:Y:S01]  /*18d90*/  MOV R17, R28 ;  /* 0x0000001c00117202 */ /* 0x000fe20000000f00 */
[----:B------:R-:W-:-:S09]  /*18da0*/  IMAD.MOV.U32 R6, RZ, RZ, R25 ;  /* 0x000000ffff067224 */ /* 0x000fd200078e0019 */
[----:B--2---:R-:W-:Y:S05]  /*18db0*/  @P0 BRA `(.L_x_15577) ;  /* 0xffffffec00f40947 */ /* 0x004fea000383ffff */
.L_x_15564:
[----:B------:R-:W-:Y:S05]  /*18dc0*/  BSYNC B0 ;  /* 0x0000000000007941 */ /* 0x000fea0003800000 */
.L_x_15563:
        /* <DEDUP_REMOVED lines=17> */
.L_x_15579:
[----:B------:R-:W-:Y:S05]  /*18ee0*/  BSYNC B0 ;  /* 0x0000000000007941 */ /* 0x000fea0003800000 */
.L_x_15578:
[----:B------:R-:W2:Y:S02]  /*18ef0*/  LDL R0, [R1+0x54] ;  /* 0x0000540001007983 */ /* 0x000ea40000100800 */
[----:B--2---:R-:W-:-:S13]  /*18f00*/  ISETP.NE.AND P0, PT, R0, 0x3, PT ;  /* 0x000000030000780c */ /* 0x004fda0003f05270 */
[----:B------:R-:W-:Y:S05]  /*18f10*/  @!P0 BRA `(.L_x_15580) ;  /* 0x0000000000048947 */ /* 0x000fea0003800000 */
[----:B------:R-:W-:Y:S01]  /*18f20*/  BPT.TRAP 0x1 ;  /* 0x000000040000795c */ /* 0x000fe20000300000 */
.L_x_15580:
[----:B------:R-:W0:Y:S01]  /*18f30*/  LDL.LU R2, [R1+0x18] ;  /* 0x0000180001027983 */ /* 0x000e220000300800 */
[----:B------:R-:W-:Y:S01]  /*18f40*/  IMAD R0, R25, 0x8, R22 ;  /* 0x0000000819007824 */ /* 0x000fe200078e0216 */
[----:B------:R-:W-:Y:S01]  /*18f50*/  SHF.L.U32 R3, R28, 0x1f, RZ ;  /* 0x0000001f1c037819 */ /* 0x000fe200000006ff */
[----:B------:R-:W-:Y:S03]  /*18f60*/  BSSY B0, `(.L_x_15581) ;  /* 0x0000004000007945 */ /* 0x000fe60003800000 */
[----:B------:R-:W1:Y:S01]  /*18f70*/  SYNCS.PHASECHK.TRANS64.TRYWAIT P0, [R0+URZ+0x16860], R3 ;  /* 0x01686003000075a7 */ /* 0x000e62000800017f */
[----:B0-----:R-:W-:Y:S01]  /*18f80*/  IMAD R6, R26, -0x80, R2 ;  /* 0xffffff801a067824 */ /* 0x001fe200078e0202 */
[----:B-1----:R-:W-:Y:S06]  /*18f90*/  @!P0 BRA `(.L_x_15582) ;  /* 0x0000006000048947 */ /* 0x002fec0003800000 */
.L_x_15771:
[----:B------:R-:W-:Y:S05]  /*18fa0*/  BSYNC B0 ;  /* 0x0000000000007941 */ /* 0x000fea0003800000 */
.L_x_15581:
        /* <DEDUP_REMOVED lines=15> */
[----:B------:R-:W-:Y:S01]  /*190a0*/  LEA R4, R4, R22, 0x1 ;  /* 0x0000001604047211 */ /* 0x000fe200078e08ff */
        /* <DEDUP_REMOVED lines=48> */
.L_x_15789:
        /* <DEDUP_REMOVED lines=9> */
.L_x_15584:
        /* <DEDUP_REMOVED lines=11> */
.L_x_15585:
[----:B------:R0:W-:Y:S01]  /*194f0*/  SYNCS.ARRIVE.TRANS64.A1T0 RZ, [R0+URZ+0x16850], RZ ;  /* 0x016850ff00ff79a7 */ /* 0x0001e2000810003f */
[----:B------:R-:W-:-:S05]  /*19500*/  VIADD R25, R25, 0x1 ;  /* 0x0000000119197836 */ /* 0x000fca0000000000 */
[----:B------:R-:W-:-:S04]  /*19510*/  ISETP.NE.AND P0, PT, R25, 0x2, PT ;  /* 0x000000021900780c */ /* 0x000fc80003f05270 */
[----:B------:R-:W-:Y:S02]  /*19520*/  SEL R3, RZ, 0x1, P0 ;  /* 0x00000001ff037807 */ /* 0x000fe40000000000 */
[----:B------:R-:W-:Y:S02]  /*19530*/  SEL R25, R25, RZ, P0 ;  /* 0x000000ff19197207 */ /* 0x000fe40000000000 */
[----:B0-----:R-:W-:-:S07]  /*19540*/  LOP3.LUT R28, R28, R3, RZ, 0x3c, !PT ;  /* 0x000000031c1c7212 */ /* 0x001fce00078e3cff */
.L_x_15544:
[----:B------:R-:W-:Y:S05]  /*19550*/  BSYNC B7 ;  /* 0x0000000000077941 */ /* 0x000fea0003800000 */
.L_x_15542:
        /* <DEDUP_REMOVED lines=9> */
[----:B------:R0:W2:Y:S01]  /*195f0*/  LDS.128 R16, [R22+0x168d0] ;  /* 0x0168d00016107984 */ /* 0x0000a20000000c00 */
[----:B------:R-:W-:Y:S06]  /*19600*/  BAR.ARV 0x4, 0x200 ;  /* 0x0108000000007b1d */ /* 0x000fec0000002000 */
[----:B------:R-:W-:Y:S05]  /*19610*/  BRA `(.L_x_15587) ;  /* 0x0000000800cc7947 */ /* 0x000fea0003800000 */
.L_x_15586:
        /* <DEDUP_REMOVED lines=36> */
.L_x_15799:
[----:B------:R-:W-:Y:S02]  /*19860*/  ULDC UR4, c[0x0][0xc38] ;  /* 0x00030e0000047ab9 */ /* 0x000fe40000000800 */
[----:B------:R-:W-:-:S05]  /*19870*/  MOV R4, UR4 ;  /* 0x0000000400047c02 */ /* 0x000fca0008000f00 */
[----:B--2---:R-:W-:-:S04]  /*19880*/  IMAD R5, R14, R4, RZ ;  /* 0x000000040e057224 */ /* 0x004fc800078e02ff */
[----:B------:R-:W-:-:S05]  /*19890*/  IMAD.IADD R16, R16, 0x1, R5 ;  /* 0x0000000110107824 */ /* 0x000fca00078e0205 */
[----:B------:R-:W-:-:S13]  /*198a0*/  ISETP.GT.AND P6, PT, R16, R0, PT ;  /* 0x000000001000720c */ /* 0x000fda0003fc4270 */
[----:B------:R-:W-:Y:S05]  /*198b0*/  @P6 BRA `(.L_x_15589) ;  /* 0x00000000009c6947 */ /* 0x000fea0003800000 */
.L_x_15594:
        /* <DEDUP_REMOVED lines=14> */
.L_x_15592:
[----:B------:R-:W-:Y:S05]  /*199a0*/  BSYNC B0 ;  /* 0x0000000000007941 */ /* 0x000fea0003800000 */
.L_x_15591:
        /* <DEDUP_REMOVED lines=17> */
[----:B------:R0:W2:Y:S02]  /*19ac0*/  SHFL.IDX PT, R14, R3, 0x1f, 0x1f ;  /* 0x03e01f00030e7f89 */ /* 0x0000a400000e0000 */
.L_x_15807:
[----:B------:R-:W-:Y:S02]  /*19ad0*/  ULDC UR4, c[0x0][0xc38] ;  /* 0x00030e0000047ab9 */ /* 0x000fe40000000800 */
[----:B------:R-:W-:-:S04]  /*19ae0*/  IMAD.U32 R4, RZ, RZ, UR4 ;  /* 0x00000004ff047e24 */ /* 0x000fc8000f8e00ff */
[----:B--2---:R-:W-:-:S04]  /*19af0*/  IMAD R5, R14, R4, RZ ;  /* 0x000000040e057224 */ /* 0x004fc800078e02ff */
[----:B------:R-:W-:-:S05]  /*19b00*/  IMAD.IADD R16, R5, 0x1, R16 ;  /* 0x0000000105107824 */ /* 0x000fca00078e0210 */
[----:B------:R-:W-:-:S13]  /*19b10*/  ISETP.GT.AND P6, PT, R16, R0, PT ;  /* 0x000000001000720c */ /* 0x000fda0003fc4270 */
[----:B------:R-:W-:Y:S05]  /*19b20*/  @!P6 BRA `(.L_x_15594) ;  /* 0xfffffffc0064e947 */ /* 0x000fea000383ffff */
.L_x_15589:
        /* <DEDUP_REMOVED lines=8> */
.L_x_15811:
[----:B------:R-:W-:Y:S01]  /*19bb0*/  ISETP.NE.AND P0, PT, R5, RZ, PT ;  /* 0x000000ff0500720c */ /* 0x000fe20003f05270 */
[----:B------:R-:W-:-:S12]  /*19bc0*/  IMAD.MOV.U32 R5, RZ, RZ, RZ ;  /* 0x000000ffff057224 */ /* 0x000fd800078e00ff */
[----:B------:R-:W-:Y:S05]  /*19bd0*/  @!P0 BRA `(.L_x_15596) ;  /* 0x0000000000108947 */ /* 0x000fea0003800000 */
[----:B------:R-:W-:Y:S01]  /*19be0*/  UMOV UR4, 0xffffffff ;  /* 0xffffffff00047882 */ /* 0x000fe20000000000 */
[----:B------:R-:W-:Y:S02]  /*19bf0*/  VIADD R12, R6, 0xffffffff ;  /* 0xffffffff060c7836 */ /* 0x000fe40000000000 */
[----:B------:R-:W-:Y:S05]  /*19c00*/  BRA.DIV UR4, `(.L_x_15597) ;  /* 0x0000006604647947 */ /* 0x000fea000b800000 */
[----:B------:R4:W0:Y:S02]  /*19c10*/  SHFL.IDX PT, R5, R3, R12, 0x1f ;  /* 0x00001f0c03057589 */ /* 0x00082400000e0000 */
.L_x_15596:
[----:B0-2-4-:R-:W0:Y:S01]  /*19c20*/  LDC.64 R2, c[0x0][0xc90] ;  /* 0x00032400ff027b82 */ /* 0x015e220000000a00 */
[----:B------:R-:W-:-:S04]  /*19c30*/  IMAD.IADD R19, R6, 0x1, R19 ;  /* 0x0000000106137824 */ /* 0x000fc800078e0213 */
[----:B0-----:R-:W-:-:S05]  /*19c40*/  IMAD.WIDE R2, R19, 0x4, R2 ;  /* 0x0000000413027825 */ /* 0x001fca00078e0202 */
[----:B------:R0:W3:Y:S01]  /*19c50*/  LDG.E R7, desc[UR40][R2.64] ;  /* 0x0000002802077981 */ /* 0x0000e2000c1e1900 */
[----:B------:R-:W-:Y:S01]  /*19c60*/  IMAD R16, R5, R4, R16 ;  /* 0x0000000405107224 */ /* 0x000fe200078e0210 */
[----:B0-----:R-:W-:Y:S01]  /*19c70*/  MOV R2, RZ ;  /* 0x000000ff00027202 */ /* 0x001fe20000000f00 */
        /* <DEDUP_REMOVED lines=54> */
[----:B------:R-:W-:Y:S02]  /*19fe0*/  @!P1 LOP3.LUT R2, RZ, R4, RZ, 0x33, !PT ;  /* 0x00000004ff029212 */ /* 0x000fe400078e33ff */
[----:B------:R-:W-:-:S05]  /*19ff0*/  IADD3 R4, -R4, RZ, RZ ;  /* 0x000000ff04047210 */ /* 0x000fca0007ffe1ff */
[----:B------:R-:W-:Y:S01]  /*1a000*/  IMAD R18, R2, R4, R5 ;  /* 0x0000000402127224 */ /* 0x000fe200078e0205 */
[----:B------:R-:W-:-:S05]  /*1a010*/  LOP3.LUT R2, RZ, R2, RZ, 0x33, !PT ;  /* 0x00000002ff027212 */ /* 0x000fca00078e33ff */
[----:B------:R-:W-:Y:S01]  /*1a020*/  IMAD.IADD R17, R17, 0x1, R2 ;  /* 0x0000000111117824 */ /* 0x000fe200078e0202 */
[----:B------:R-:W-:Y:S06]  /*1a030*/  BRA `(.L_x_15598) ;  /* 0x00000000001c7947 */ /* 0x000fec0003800000 */
.L_x_15590:
[----:B------:R-:W-:Y:S01]  /*1a040*/  UMOV UR4, URZ ;  /* 0x0000003f00047c82 */ /* 0x000fe20008000000 */
[----:B------:R-:W-:Y:S01]  /*1a050*/  UMOV UR5, URZ ;  /* 0x0000003f00057c82 */ /* 0x000fe20008000000 */
[----:B------:R-:W-:Y:S01]  /*1a060*/  ULDC UR6, c[0x0][0xc3c] ;  /* 0x00030f0000067ab9 */ /* 0x000fe20000000800 */
[----:B------:R-:W-:Y:S02]  /*1a070*/  IMAD.MOV.U32 R16, RZ, RZ, R0 ;  /* 0x000000ffff107224 */ /* 0x000fe400078e0000 */
[----:B------:R-:W-:Y:S02]  /*1a080*/  IMAD.U32 R17, RZ, RZ, UR4 ;  /* 0x00000004ff117e24 */ /* 0x000fe4000f8e00ff */
[----:B------:R-:W-:Y:S02]  /*1a090*/  IMAD.U32 R18, RZ, RZ, UR5 ;  /* 0x00000005ff127e24 */ /* 0x000fe4000f8e00ff */
[----:B------:R-:W-:-:S07]  /*1a0a0*/  IMAD.U32 R19, RZ, RZ, UR6 ;  /* 0x00000006ff137e24 */ /* 0x000fce000f8e00ff */
.L_x_15598:
        /* <DEDUP_REMOVED lines=10> */
.L_x_15587:
[----:B------:R-:W-:Y:S02]  /*1a150*/  ULDC UR4, c[0x0][0xc3c] ;  /* 0x00030f0000047ab9 */ /* 0x000fe40000000800 */
[----:B--2---:R-:W-:-:S13]  /*1a160*/  ISETP.GE.AND P0, PT, R19, UR4, PT ;  /* 0x0000000413007c0c */ /* 0x004fda000bf06270 */
[----:B------:R-:W-:Y:S05]  /*1a170*/  @!P0 BRA `(.L_x_15599) ;  /* 0xffffffa400008947 */ /* 0x000fea000383ffff */
[----:B------:R-:W-:Y:S05]  /*1a180*/  BSYNC B8 ;  /* 0x0000000000087941 */ /* 0x000fea0003800000 */
.L_x_15506:
[----:B--2---:R-:W2:Y:S01]  /*1a190*/  LDL.LU R0, [R1+0x44] ;  /* 0x0000440001007983 */ /* 0x004ea20000300800 */
        /* <DEDUP_REMOVED lines=11> */
.L_x_15814:
[----:B------:R-:W-:Y:S05]  /*1a250*/  BSYNC B0 ;  /* 0x0000000000007941 */ /* 0x000fea0003800000 */
.L_x_15600:
[----:B------:R-:W-:-:S03]  /*1a260*/  UMOV UR4, 0xffffffff ;  /* 0xffffffff00047882 */ /* 0x000fc60000000000 */
[----:B------:R-:W-:Y:S05]  /*1a270*/  BRA.DIV UR4, `(.L_x_15602) ;  /* 0x0000006204047947 */ /* 0x000fea000b800000 */
[----:B0-----:R-:W0:Y:S02]  /*1a280*/  S2R R0, SR_TID.X ;  /* 0x0000000000007919 */ /* 0x001e240000002100 */
[----:B0-----:R-:W-:-:S04]  /*1a290*/  SHF.R.U32.HI R0, RZ, 0x5, R0 ;  /* 0x00000005ff007819 */ /* 0x001fc80000011600 */
[----:B------:R-:W-:-:S05]  /*1a2a0*/  LOP3.LUT R0, R0, 0x3, RZ, 0xc0, !PT ;  /* 0x0000000300007812 */ /* 0x000fca00078ec0ff */
[----:B------:R0:W2:Y:S02]  /*1a2b0*/  SHFL.IDX PT, R14, R0, RZ, 0x1f ;  /* 0x00001fff000e7589 */ /* 0x0000a400000e0000 */
.L_x_15817:
[----:B--2---:R-:W-:-:S13]  /*1a2c0*/  ISETP.NE.AND P0, PT, R14, RZ, PT ;  /* 0x000000ff0e00720c */ /* 0x004fda0003f05270 */
[----:B------:R-:W-:Y:S05]  /*1a2d0*/  @P0 BRA `(.L_x_15351) ;  /* 0x0000000000880947 */ /* 0x000fea0003800000 */
[----:B------:R-:W-:-:S03]  /*1a2e0*/  UMOV UR4, 0xffffffff ;  /* 0xffffffff00047882 */ /* 0x000fc60000000000 */
[----:B------:R-:W-:Y:S05]  /*1a2f0*/  BRA.DIV UR4, `(.L_x_15603) ;  /* 0x0000006204187947 */ /* 0x000fea000b800000 */
[----:B------:R-:W-:-:S13]  /*1a300*/  ELECT P6, URZ, PT ;  /* 0x00000000003f782f */ /* 0x000fda00038c0000 */
.L_x_15820:
[----:B------:R-:W-:Y:S05]  /*1a310*/  @!P6 BRA `(.L_x_15351) ;  /* 0x000000000078e947 */ /* 0x000fea0003800000 */
[----:B0-----:R-:W2:Y:S02]  /*1a320*/  LDL.LU R0, [R1+0x30] ;  /* 0x0000300001007983 */ /* 0x001ea40000300800 */
[----:B--2---:R-:W-:-:S04]  /*1a330*/  LOP3.LUT R0, R0, 0x2, RZ, 0xfc, !PT ;  /* 0x0000000200007812 */ /* 0x004fc800078efcff */
[----:B------:R-:W-:-:S13]  /*1a340*/  ISETP.NE.AND P0, PT, R0, 0x3, PT ;  /* 0x000000030000780c */ /* 0x000fda0003f05270 */
[----:B------:R-:W-:Y:S05]  /*1a350*/  @!P0 BRA `(.L_x_15604) ;  /* 0x0000000000048947 */ /* 0x000fea0003800000 */
[----:B------:R-:W-:Y:S01]  /*1a360*/  BPT.TRAP 0x1 ;  /* 0x000000040000795c */ /* 0x000fe20000300000 */
.L_x_15604:
[C---:B------:R-:W-:Y:S01]  /*1a370*/  IMAD R5, R25.reuse, 0x8, R4 ;  /* 0x0000000819057824 */ /* 0x040fe200078e0204 */
[----:B------:R-:W-:Y:S02]  /*1a380*/  SHF.L.U32 R0, R28, 0x1f, RZ ;  /* 0x0000001f1c007819 */ /* 0x000fe400000006ff */
[----:B------:R-:W-:Y:S02]  /*1a390*/  IADD3 R25, R25, 0x1, RZ ;  /* 0x0000000119197810 */ /* 0x000fe40007ffe0ff */
[----:B------:R-:W0:Y:S02]  /*1a3a0*/  SYNCS.PHASECHK.TRANS64.TRYWAIT P1, [R5+URZ+0x16840], R0 ;  /* 0x01684000050075a7 */ /* 0x000e24000802017f */
[----:B------:R-:W-:-:S04]  /*1a3b0*/  ISETP.NE.AND P2, PT, R25, 0x2, PT ;  /* 0x000000021900780c */ /* 0x000fc80003f45270 */
[----:B------:R-:W-:Y:S01]  /*1a3c0*/  SEL R3, RZ, 0x1, P2 ;  /* 0x00000001ff037807 */ /* 0x000fe20001000000 */
[----:B0-----:R-:W-:Y:S08]  /*1a3d0*/  @!P1 BRA `(.L_x_15605) ;  /* 0x0000006000009947 */ /* 0x001ff00003800000 */
.L_x_15821:
[----:B------:R-:W-:Y:S02]  /*1a3e0*/  SEL R25, R25, RZ, P2 ;  /* 0x000000ff19197207 */ /* 0x000fe40001000000 */
[----:B------:R-:W-:Y:S01]  /*1a3f0*/  LOP3.LUT R2, R28, R3, RZ, 0x3c, !PT ;  /* 0x000000031c027212 */ /* 0x000fe200078e3cff */
[----:B------:R-:W-:Y:S06]  /*1a400*/  @!P0 BRA `(.L_x_15606) ;  /* 0x0000000000048947 */ /* 0x000fec0003800000 */
[----:B------:R-:W-:Y:S01]  /*1a410*/  BPT.TRAP 0x1 ;  /* 0x000000040000795c */ /* 0x000fe20000300000 */
.L_x_15606:
[----:B------:R-:W-:Y:S01]  /*1a420*/  IMAD R25, R25, 0x8, R4 ;  /* 0x0000000819197824 */ /* 0x000fe200078e0204 */
[----:B------:R-:W-:-:S04]  /*1a430*/  SHF.L.U32 R2, R2, 0x1f, RZ ;  /* 0x0000001f02027819 */ /* 0x000fc800000006ff */
[----:B------:R-:W2:Y:S02]  /*1a440*/  SYNCS.PHASECHK.TRANS64.TRYWAIT P1, [R25+URZ+0x16840], R2 ;  /* 0x01684002190075a7 */ /* 0x000ea4000802017f */
[----:B--2---:R-:W-:Y:S05]  /*1a450*/  @!P1 BRA `(.L_x_15607) ;  /* 0x0000005c00f49947 */ /* 0x004fea0003800000 */
.L_x_15822:
[----:B------:R-:W-:Y:S05]  /*1a460*/  @!P0 BRA `(.L_x_15608) ;  /* 0x0000000000048947 */ /* 0x000fea0003800000 */
[----:B------:R-:W-:Y:S01]  /*1a470*/  BPT.TRAP 0x1 ;  /* 0x000000040000795c */ /* 0x000fe20000300000 */
.L_x_15608:
[----:B------:R-:W4:Y:S02]  /*1a480*/  SYNCS.PHASECHK.TRANS64.TRYWAIT P1, [R5+URZ+0x16860], R0 ;  /* 0x01686000050075a7 */ /* 0x000f24000802017f */
[----:B----4-:R-:W-:Y:S05]  /*1a490*/  @!P1 BRA `(.L_x_15609) ;  /* 0x0000005c00f89947 */ /* 0x010fea0003800000 */
.L_x_15823:
[----:B------:R-:W-:Y:S05]  /*1a4a0*/  @!P0 BRA `(.L_x_15610) ;  /* 0x0000000000048947 */ /* 0x000fea0003800000 */
[----:B------:R-:W-:Y:S01]  /*1a4b0*/  BPT.TRAP 0x1 ;  /* 0x000000040000795c */ /* 0x000fe20000300000 */
.L_x_15610:
[----:B------:R0:W0:Y:S02]  /*1a4c0*/  SYNCS.PHASECHK.TRANS64.TRYWAIT P0, [R25+URZ+0x16860], R2 ;  /* 0x01686002190075a7 */ /* 0x000024000800017f */
[----:B0-----:R-:W-:Y:S05]  /*1a4d0*/  @!P0 NANOSLEEP.SYNCS 0x989680 ;  /* 0x009896800000895d */ /* 0x001fea0003900000 */
[----:B------:R-:W0:Y:S02]  /*1a4e0*/  @!P0 SYNCS.PHASECHK.TRANS64 P0, [R25+URZ+0x16860], R2 ;  /* 0x01686002190085a7 */ /* 0x000e24000800007f */
[----:B0-----:R-:W-:Y:S05]  /*1a4f0*/  @!P0 BRA `(.L_x_15610) ;  /* 0xfffffffc00f08947 */ /* 0x001fea000383ffff */
.L_x_15351:
[----:B------:R-:W-:Y:S05]  /*1a500*/  BSYNC B9 ;  /* 0x0000000000097941 */ /* 0x000fea0003800000 */
.L_x_15348:
[----:B------:R-:W-:Y:S05]  /*1a510*/  EXIT ;  /* 0x000000000000794d */ /* 0x000fea0003800000 */
.L_x_15369:
[----:B0-----:R0:W1:Y:S02]  /*1a520*/  SYNCS.PHASECHK.TRANS64.TRYWAIT P6, [R69+URZ+0x16890], R77 ;  /* 0x0168904d450075a7 */ /* 0x00106400080c017f */
[----:B-1----:R-:W-:Y:S05]  /*1a530*/  @!P6 NANOSLEEP.SYNCS 0x989680 ;  /* 0x009896800000e95d */ /* 0x002fea0003900000 */
[----:B------:R-:W1:Y:S02]  /*1a540*/  @!P6 SYNCS.PHASECHK.TRANS64 P6, [R69+URZ+0x16890], R77 ;  /* 0x0168904d4500e5a7 */ /* 0x000e6400080c007f */
[----:B-1----:R-:W-:Y:S05]  /*1a550*/  @!P6 BRA `(.L_x_15369) ;  /* 0xfffffffc00f0e947 */ /* 0x002fea000383ffff */
[----:B------:R-:W-:Y:S05]  /*1a560*/  BRA `(.L_x_15611) ;  /* 0xfffffe84008c7947 */ /* 0x000fea000383ffff */
.L_x_15370:
        /* <DEDUP_REMOVED lines=8> */
.L_x_15613:
[----:B------:R-:W-:Y:S05]  /*1a5f0*/  BSYNC B1 ;  /* 0x0000000000017941 */ /* 0x000fea0003800000 */
.L_x_15612:
        /* <DEDUP_REMOVED lines=8> */
.L_x_15614:
[----:B------:R-:W-:Y:S05]  /*1a680*/  BRA `(.L_x_15615) ;  /* 0xfffffe8400587947 */ /* 0x000fea000383ffff */
.L_x_15379:
        /* <DEDUP_REMOVED lines=8> */
.L_x_15617:
[----:B------:R-:W-:Y:S05]  /*1a710*/  BSYNC B1 ;  /* 0x0000000000017941 */ /* 0x000fea0003800000 */
.L_x_15616:
        /* <DEDUP_REMOVED lines=8> */
.L_x_15618:
[----:B------:R-:W-:Y:S05]  /*1a7a0*/  BRA `(.L_x_15619) ;  /* 0xfffffe8800e47947 */ /* 0x000fea000383ffff */
.L_x_15391:
[----:B--2---:R2:W3:Y:S02]  /*1a7b0*/  SYNCS.PHASECHK.TRANS64.TRYWAIT P4, [R69+URZ+0x16890], R77 ;  /* 0x0168904d450075a7 */ /* 0x0044e4000808017f */
[----:B---3--:R-:W-:Y:S05]  /*1a7c0*/  @!P4 NANOSLEEP.SYNCS 0x989680 ;  /* 0x009896800000c95d */ /* 0x008fea0003900000 */
[----:B------:R-:W3:Y:S02]  /*1a7d0*/  @!P4 SYNCS.PHASECHK.TRANS64 P4, [R69+URZ+0x16890], R77 ;  /* 0x0168904d4500c5a7 */ /* 0x000ee4000808007f */
[----:B---3--:R-:W-:Y:S05]  /*1a7e0*/  @!P4 BRA `(.L_x_15391) ;  /* 0xfffffffc00f0c947 */ /* 0x008fea000383ffff */
[----:B------:R-:W-:Y:S05]  /*1a7f0*/  BRA `(.L_x_15620) ;  /* 0xfffffe9800047947 */ /* 0x000fea000383ffff */
.L_x_15392:
[----:B------:R-:W-:Y:S01]  /*1a800*/  BSSY B1, `(.L_x_15621) ;  /* 0x0000008000017945 */ /* 0x000fe20003800000 */
[----:B0-----:R-:W-:Y:S02]  /*1a810*/  IMAD.MOV.U32 R13, RZ, RZ, R86 ;  /* 0x000000ffff0d7224 */ /* 0x001fe400078e0056 */
[----:B------:R-:W-:Y:S02]  /*1a820*/  IMAD.MOV.U32 R12, RZ, RZ, RZ ;  /* 0x000000ffff0c7224 */ /* 0x000fe400078e00ff */
[----:B------:R-:W-:Y:S02]  /*1a830*/  IMAD.MOV.U32 R11, RZ, RZ, 0x1c1f ;  /* 0x00001c1fff0b7424 */ /* 0x000fe400078e00ff */
[----:B------:R-:W-:-:S07]  /*1a840*/  IMAD.MOV.U32 R15, RZ, RZ, -0x1 ;  /* 0xffffffffff0f7424 */ /* 0x000fce00078e00ff */
[----:B--2---:R-:W-:Y:S05]  /*1a850*/  WARPSYNC.COLLECTIVE R15, `(.L_x_15622) ;  /* 0x000000000f087348 */ /* 0x004fea0003c00000 */
[----:B------:R0:W1:Y:S02]  /*1a860*/  SHFL.IDX P6, R14, R13, R12, R11 ;  /* 0x0000000c0d0e7389 */ /* 0x00006400000c000b */
[----:B012---:R-:W-:Y:S01]  /*1a870*/  ENDCOLLECTIVE ;  /* 0x000000000000791b */ /* 0x007fe20003800000 */
.L_x_15622:
[----:B------:R-:W-:Y:S05]  /*1a880*/  BSYNC B1 ;  /* 0x0000000000017941 */ /* 0x000fea0003800000 */
.L_x_15621:
        /* <DEDUP_REMOVED lines=8> */
.L_x_15623:
[----:B------:R-:W-:Y:S01]  /*1a910*/  IMAD.MOV.U32 R80, RZ, RZ, R14 ;  /* 0x000000ffff507224 */ /* 0x000fe200078e000e */
[----:B------:R-:W-:Y:S06]  /*1a920*/  BRA `(.L_x_15624) ;  /* 0xfffffe9400d07947 */ /* 0x000fec000383ffff */
.L_x_15397:
        /* <DEDUP_REMOVED lines=8> */
.L_x_15626:
[----:B------:R-:W-:Y:S05]  /*1a9b0*/  BSYNC B1 ;  /* 0x0000000000017941 */ /* 0x000fea0003800000 */
.L_x_15625:
        /* <DEDUP_REMOVED lines=8> */
.L_x_15627:
[----:B------:R-:W-:Y:S01]  /*1aa40*/  IMAD.MOV.U32 R38, RZ, RZ, R14 ;  /* 0x000000ffff267224 */ /* 0x000fe200078e000e */
[----:B------:R-:W-:Y:S06]  /*1aa50*/  BRA `(.L_x_15628) ;  /* 0xfffffe9c00907947 */ /* 0x000fec000383ffff */
.L_x_15402:
[----:B0-----:R0:W1:Y:S02]  /*1aa60*/  SYNCS.PHASECHK.TRANS64.TRYWAIT P3, [R69+URZ+0x16890], R77 ;  /* 0x0168904d450075a7 */ /* 0x001064000806017f */
[----:B-1----:R-:W-:Y:S05]  /*1aa70*/  @!P3 NANOSLEEP.SYNCS 0x989680 ;  /* 0x009896800000b95d */ /* 0x002fea0003900000 */
[----:B------:R-:W1:Y:S02]  /*1aa80*/  @!P3 SYNCS.PHASECHK.TRANS64 P3, [R69+URZ+0x16890], R77 ;  /* 0x0168904d4500b5a7 */ /* 0x000e64000806007f */
[----:B-1----:R-:W-:Y:S05]  /*1aa90*/  @!P3 BRA `(.L_x_15402) ;  /* 0xfffffffc00f0b947 */ /* 0x002fea000383ffff */
[----:B------:R-:W-:Y:S05]  /*1aaa0*/  BRA `(.L_x_15629) ;  /* 0xfffffea400a47947 */ /* 0x000fea000383ffff */
.L_x_15403:
        /* <DEDUP_REMOVED lines=8> */
.L_x_15631:
[----:B------:R-:W-:Y:S05]  /*1ab30*/  BSYNC B1 ;  /* 0x0000000000017941 */ /* 0x000fea0003800000 */
.L_x_15630:
        /* <DEDUP_REMOVED lines=8> */
.L_x_15632:
[----:B------:R-:W-:Y:S01]  /*1abc0*/  IMAD.MOV.U32 R37, RZ, RZ, R14 ;  /* 0x000000ffff257224 */ /* 0x000fe200078e000e */
[----:B------:R-:W-:Y:S06]  /*1abd0*/  BRA `(.L_x_15633) ;  /* 0xfffffea400c87947 */ /* 0x000fec000383ffff */
.L_x_15406:
        /* <DEDUP_REMOVED lines=8> */
.L_x_15635:
[----:B------:R-:W-:Y:S05]  /*1ac60*/  BSYNC B1 ;  /* 0x0000000000017941 */ /* 0x000fea0003800000 */
.L_x_15634:
        /* <DEDUP_REMOVED lines=8> */
.L_x_15636:
[----:B------:R-:W-:Y:S01]  /*1acf0*/  IMAD.MOV.U32 R37, RZ, RZ, R14 ;  /* 0x000000ffff257224 */ /* 0x000fe200078e000e */
[----:B------:R-:W-:Y:S06]  /*1ad00*/  BRA `(.L_x_15637) ;  /* 0xfffffea400c47947 */ /* 0x000fec000383ffff */
.L_x_15410:
[----:B0-----:R0:W3:Y:S02]  /*1ad10*/  SYNCS.PHASECHK.TRANS64.TRYWAIT P4, [R69+URZ+0x168b0], R77 ;  /* 0x0168b04d450075a7 */ /* 0x0010e4000808017f */
[----:B---3--:R-:W-:Y:S05]  /*1ad20*/  @!P4 NANOSLEEP.SYNCS 0x989680 ;  /* 0x009896800000c95d */ /* 0x008fea0003900000 */
[----:B------:R-:W3:Y:S02]  /*1ad30*/  @!P4 SYNCS.PHASECHK.TRANS64 P4, [R69+URZ+0x168b0], R77 ;  /* 0x0168b04d4500c5a7 */ /* 0x000ee4000808007f */
[----:B---3--:R-:W-:Y:S05]  /*1ad40*/  @!P4 BRA `(.L_x_15410) ;  /* 0xfffffffc00f0c947 */ /* 0x008fea000383ffff */
[----:B------:R-:W-:Y:S05]  /*1ad50*/  BRA `(.L_x_15638) ;  /* 0xfffffea8003c7947 */ /* 0x000fea000383ffff */
.L_x_15418:
[----:B------:R-:W0:Y:S01]  /*1ad60*/  S2R R4, SR_TID.X ;  /* 0x0000000000047919 */ /* 0x000e220000002100 */
[----:B------:R-:W-:Y:S01]  /*1ad70*/  BSSY B0, `(.L_x_15639) ;  /* 0x000000c000007945 */ /* 0x000fe20003800000 */
[----:B------:R-:W-:Y:S01]  /*1ad80*/  IMAD.MOV.U32 R12, RZ, RZ, RZ ;  /* 0x000000ffff0c7224 */ /* 0x000fe200078e00ff */
[----:B------:R-:W-:Y:S01]  /*1ad90*/  MOV R11, 0x1f ;  /* 0x0000001f000b7802 */ /* 0x000fe20000000f00 */
[----:B------:R-:W-:Y:S02]  /*1ada0*/  IMAD.MOV.U32 R15, RZ, RZ, -0x1 ;  /* 0xffffffffff0f7424 */ /* 0x000fe400078e00ff */
[----:B0-----:R-:W-:-:S05]  /*1adb0*/  VIADD R5, R4, 0xffffff80 ;  /* 0xffffff8004057836 */ /* 0x001fca0000000000 */
[----:B------:R-:W-:-:S04]  /*1adc0*/  SHF.R.S32.HI R4, RZ, 0x1f, R5 ;  /* 0x0000001fff047819 */ /* 0x000fc80000011405 */
[----:B------:R-:W-:-:S04]  /*1add0*/  LEA.HI R4, R4, R5, RZ, 0x7 ;  /* 0x0000000504047211 */ /* 0x000fc800078f38ff */
[----:B------:R-:W-:-:S05]  /*1ade0*/  SHF.R.S32.HI R4, RZ, 0x7, R4 ;  /* 0x00000007ff047819 */ /* 0x000fca0000011404 */
[----:B------:R-:W-:-:S07]  /*1adf0*/  IMAD.MOV.U32 R13, RZ, RZ, R4 ;  /* 0x000000ffff0d7224 */ /* 0x000fce00078e0004 */
[----:B----45:R-:W-:Y:S05]  /*1ae00*/  WARPSYNC.COLLECTIVE R15, `(.L_x_15640) ;  /* 0x000000000f087348 */ /* 0x030fea0003c00000 */
[----:B------:R0:W1:Y:S02]  /*1ae10*/  SHFL.IDX P6, R14, R13, R12, R11 ;  /* 0x0000000c0d0e7389 */ /* 0x00006400000c000b */
[----:B01--45:R-:W-:Y:S01]  /*1ae20*/  ENDCOLLECTIVE ;  /* 0x000000000000791b */ /* 0x033fe20003800000 */
.L_x_15640:
[----:B------:R-:W-:Y:S05]  /*1ae30*/  BSYNC B0 ;  /* 0x0000000000007941 */ /* 0x000fea0003800000 */
.L_x_15639:
[----:B------:R0:W-:Y:S01]  /*1ae40*/  STL [R1+0x14], R14 ;  /* 0x0000140e01007387 */ /* 0x0001e20000100800 */
[----:B------:R-:W-:Y:S05]  /*1ae50*/  BRA `(.L_x_15641) ;  /* 0xfffffeac00f07947 */ /* 0x000fea000383ffff */
.L_x_15430:
[----:B------:R-:W-:Y:S01]  /*1ae60*/  BSSY B1, `(.L_x_15642) ;  /* 0x0000008000017945 */ /* 0x000fe20003800000 */
[----:B------:R-:W-:Y:S02]  /*1ae70*/  IMAD.MOV.U32 R13, RZ, RZ, R6 ;  /* 0x000000ffff0d7224 */ /* 0x000fe400078e0006 */
[----:B------:R-:W-:Y:S02]  /*1ae80*/  IMAD.MOV.U32 R12, RZ, RZ, RZ ;  /* 0x000000ffff0c7224 */ /* 0x000fe400078e00ff */
[----:B------:R-:W-:Y:S02]  /*1ae90*/  IMAD.MOV.U32 R11, RZ, RZ, 0x1c1f ;  /* 0x00001c1fff0b7424 */ /* 0x000fe400078e00ff */
[----:B------:R-:W-:-:S07]  /*1aea0*/  IMAD.MOV.U32 R15, RZ, RZ, -0x1 ;  /* 0xffffffffff0f7424 */ /* 0x000fce00078e00ff */
[----:B0---4-:R-:W-:Y:S05]  /*1aeb0*/  WARPSYNC.COLLECTIVE R15, `(.L_x_15643) ;  /* 0x000000000f087348 */ /* 0x011fea0003c00000 */
[----:B0-----:R0:W1:Y:S02]  /*1aec0*/  SHFL.IDX P6, R14, R13, R12, R11 ;  /* 0x0000000c0d0e7389 */ /* 0x00106400000c000b */
[----:B01--4-:R-:W-:Y:S01]  /*1aed0*/  ENDCOLLECTIVE ;  /* 0x000000000000791b */ /* 0x013fe20003800000 */
.L_x_15643:
[----:B------:R-:W-:Y:S05]  /*1aee0*/  BSYNC B1 ;  /* 0x0000000000017941 */ /* 0x000fea0003800000 */
.L_x_15642:
        /* <DEDUP_REMOVED lines=8> */
.L_x_15644:
[----:B------:R-:W-:Y:S02]  /*1af70*/  IMAD.MOV.U32 R13, RZ, RZ, R8 ;  /* 0x000000ffff0d7224 */ /* 0x000fe400078e0008 */
[----:B------:R-:W-:-:S07]  /*1af80*/  IMAD.MOV.U32 R0, RZ, RZ, R14 ;  /* 0x000000ffff007224 */ /* 0x000fce00078e000e */
[----:B------:R-:W-:Y:S05]  /*1af90*/  WARPSYNC.COLLECTIVE R15, `(.L_x_15645) ;  /* 0x000000000f087348 */ /* 0x000fea0003c00000 */
[----:B------:R0:W1:Y:S02]  /*1afa0*/  SHFL.IDX P6, R14, R13, R12, R11 ;  /* 0x0000000c0d0e7389 */ /* 0x00006400000c000b */
[----:B01----:R-:W-:Y:S01]  /*1afb0*/  ENDCOLLECTIVE ;  /* 0x000000000000791b */ /* 0x003fe20003800000 */
.L_x_15645:
[----:B------:R-:W-:Y:S02]  /*1afc0*/  IMAD.MOV.U32 R13, RZ, RZ, R7 ;  /* 0x000000ffff0d7224 */ /* 0x000fe400078e0007 */
[----:B------:R-:W-:-:S07]  /*1afd0*/  IMAD.MOV.U32 R5, RZ, RZ, R14 ;  /* 0x000000ffff057224 */ /* 0x000fce00078e000e */
[----:B------:R-:W-:Y:S05]  /*1afe0*/  WARPSYNC.COLLECTIVE R15, `(.L_x_15646) ;  /* 0x000000000f087348 */ /* 0x000fea0003c00000 */
[----:B------:R0:W1:Y:S02]  /*1aff0*/  SHFL.IDX P6, R14, R13, R12, R11 ;  /* 0x0000000c0d0e7389 */ /* 0x00006400000c000b */
[----:B01----:R-:W-:Y:S01]  /*1b000*/  ENDCOLLECTIVE ;  /* 0x000000000000791b */ /* 0x003fe20003800000 */
.L_x_15646:
[----:B------:R-:W-:Y:S05]  /*1b010*/  BRA `(.L_x_15647) ;  /* 0xfffffeb400747947 */ /* 0x000fea000383ffff */
.L_x_15433:
[----:B------:R-:W-:Y:S01]  /*1b020*/  BSSY B1, `(.L_x_15648) ;  /* 0x0000008000017945 */ /* 0x000fe20003800000 */
[----:B------:R-:W-:Y:S01]  /*1b030*/  IMAD.MOV.U32 R13, RZ, RZ, R6 ;  /* 0x000000ffff0d7224 */ /* 0x000fe200078e0006 */
[----:B------:R-:W-:Y:S01]  /*1b040*/  MOV R15, 0xffffffff ;  /* 0xffffffff000f7802 */ /* 0x000fe20000000f00 */
[----:B------:R-:W-:Y:S02]  /*1b050*/  IMAD.MOV.U32 R12, RZ, RZ, 0x1 ;  /* 0x00000001ff0c7424 */ /* 0x000fe400078e00ff */
[----:B------:R-:W-:-:S07]  /*1b060*/  IMAD.MOV.U32 R11, RZ, RZ, 0x1c1f ;  /* 0x00001c1fff0b7424 */ /* 0x000fce00078e00ff */
[----:B0---4-:R-:W-:Y:S05]  /*1b070*/  WARPSYNC.COLLECTIVE R15, `(.L_x_15649) ;  /* 0x000000000f087348 */ /* 0x011fea0003c00000 */
[----:B0-----:R0:W1:Y:S02]  /*1b080*/  SHFL.IDX P6, R14, R13, R12, R11 ;  /* 0x0000000c0d0e7389 */ /* 0x00106400000c000b */
[----:B01--4-:R-:W-:Y:S01]  /*1b090*/  ENDCOLLECTIVE ;  /* 0x000000000000791b */ /* 0x013fe20003800000 */
.L_x_15649:
[----:B------:R-:W-:Y:S05]  /*1b0a0*/  BSYNC B1 ;  /* 0x0000000000017941 */ /* 0x000fea0003800000 */
.L_x_15648:
        /* <DEDUP_REMOVED lines=8> */
.L_x_15650:
[----:B------:R-:W-:Y:S02]  /*1b130*/  IMAD.MOV.U32 R13, RZ, RZ, R8 ;  /* 0x000000ffff0d7224 */ /* 0x000fe400078e0008 */
[----:B------:R-:W-:-:S07]  /*1b140*/  IMAD.MOV.U32 R0, RZ, RZ, R14 ;  /* 0x000000ffff007224 */ /* 0x000fce00078e000e */
[----:B------:R-:W-:Y:S05]  /*1b150*/  WARPSYNC.COLLECTIVE R15, `(.L_x_15651) ;  /* 0x000000000f087348 */ /* 0x000fea0003c00000 */
[----:B------:R0:W1:Y:S02]  /*1b160*/  SHFL.IDX P6, R14, R13, R12, R11 ;  /* 0x0000000c0d0e7389 */ /* 0x00006400000c000b */
[----:B01----:R-:W-:Y:S01]  /*1b170*/  ENDCOLLECTIVE ;  /* 0x000000000000791b */ /* 0x003fe20003800000 */
.L_x_15651:
[----:B------:R-:W-:Y:S01]  /*1b180*/  MOV R13, R7 ;  /* 0x00000007000d7202 */ /* 0x000fe20000000f00 */
[----:B------:R-:W-:-:S07]  /*1b190*/  IMAD.MOV.U32 R5, RZ, RZ, R14 ;  /* 0x000000ffff057224 */ /* 0x000fce00078e000e */
[----:B------:R-:W-:Y:S05]  /*1b1a0*/  WARPSYNC.COLLECTIVE R15, `(.L_x_15652) ;  /* 0x000000000f087348 */ /* 0x000fea0003c00000 */
[----:B------:R0:W1:Y:S02]  /*1b1b0*/  SHFL.IDX P6, R14, R13, R12, R11 ;  /* 0x0000000c0d0e7389 */ /* 0x00006400000c000b */
[----:B01----:R-:W-:Y:S01]  /*1b1c0*/  ENDCOLLECTIVE ;  /* 0x000000000000791b */ /* 0x003fe20003800000 */
.L_x_15652:
[----:B------:R-:W-:Y:S05]  /*1b1d0*/  BRA `(.L_x_15653) ;  /* 0xfffffeb400e47947 */ /* 0x000fea000383ffff */
.L_x_15437:
[----:B0-----:R0:W1:Y:S02]  /*1b1e0*/  SYNCS.PHASECHK.TRANS64.TRYWAIT P0, [R2+URZ+0x16800], R41 ;  /* 0x01680029020075a7 */ /* 0x001064000800017f */
[----:B-1----:R-:W-:Y:S05]  /*1b1f0*/  @!P0 NANOSLEEP.SYNCS 0x989680 ;  /* 0x009896800000895d */ /* 0x002fea0003900000 */
[----:B------:R-:W1:Y:S02]  /*1b200*/  @!P0 SYNCS.PHASECHK.TRANS64 P0, [R2+URZ+0x16800], R41 ;  /* 0x01680029020085a7 */ /* 0x000e64000800007f */
[----:B-1----:R-:W-:Y:S05]  /*1b210*/  @!P0 BRA `(.L_x_15437) ;  /* 0xfffffffc00f08947 */ /* 0x002fea000383ffff */
[----:B------:R-:W-:Y:S05]  /*1b220*/  BRA `(.L_x_15654) ;  /* 0xfffffeb800f87947 */ /* 0x000fea000383ffff */
.L_x_15445:
[----:B------:R-:W1:Y:S01]  /*1b230*/  LDC R35, c[0x0][0x3f4] ;  /* 0x0000fd00ff237b82 */ /* 0x000e620000000800 */
[----:B------:R-:W-:Y:S01]  /*1b240*/  BSSY B1, `(.L_x_15655) ;  /* 0x0000008000017945 */ /* 0x000fe20003800000 */
[----:B------:R-:W-:Y:S02]  /*1b250*/  IMAD.MOV.U32 R13, RZ, RZ, R26 ;  /* 0x000000ffff0d7224 */ /* 0x000fe400078e001a */
[----:B------:R-:W-:Y:S02]  /*1b260*/  IMAD.MOV.U32 R12, RZ, RZ, RZ ;  /* 0x000000ffff0c7224 */ /* 0x000fe400078e00ff */
[----:B------:R-:W-:Y:S02]  /*1b270*/  IMAD.MOV.U32 R11, RZ, RZ, 0x1c1f ;  /* 0x00001c1fff0b7424 */ /* 0x000fe400078e00ff */
[----:B------:R-:W-:-:S07]  /*1b280*/  IMAD.MOV.U32 R15, RZ, RZ, -0x1 ;  /* 0xffffffffff0f7424 */ /* 0x000fce00078e00ff */
[----:B01--4-:R-:W-:Y:S05]  /*1b290*/  WARPSYNC.COLLECTIVE R15, `(.L_x_15656) ;  /* 0x000000000f087348 */ /* 0x013fea0003c00000 */
[----:B0-----:R0:W2:Y:S02]  /*1b2a0*/  SHFL.IDX P6, R14, R13, R12, R11 ;  /* 0x0000000c0d0e7389 */ /* 0x0010a400000c000b */
[----:B012-4-:R-:W-:Y:S01]  /*1b2b0*/  ENDCOLLECTIVE ;  /* 0x000000000000791b */ /* 0x017fe20003800000 */
.L_x_15656:
[----:B------:R-:W-:Y:S05]  /*1b2c0*/  BSYNC B1 ;  /* 0x0000000000017941 */ /* 0x000fea0003800000 */
.L_x_15655:
[----:B------:R0:W5:Y:S01]  /*1b2d0*/  LDL R10, [R1+0x10] ;  /* 0x00001000010a7983 */ /* 0x0001620000100800 */
[----:B------:R-:W-:Y:S01]  /*1b2e0*/  IMAD.MOV.U32 R13, RZ, RZ, R25 ;  /* 0x000000ffff0d7224 */ /* 0x000fe200078e0019 */
[----:B------:R-:W-:Y:S01]  /*1b2f0*/  MOV R15, 0xffffffff ;  /* 0xffffffff000f7802 */ /* 0x000fe20000000f00 */
[----:B------:R-:W-:Y:S01]  /*1b300*/  IMAD.MOV.U32 R12, RZ, RZ, RZ ;  /* 0x000000ffff0c7224 */ /* 0x000fe200078e00ff */
[----:B------:R-:W-:Y:S01]  /*1b310*/  ISETP.GE.AND P0, PT, R16, R35, PT ;  /* 0x000000231000720c */ /* 0x000fe20003f06270 */
[----:B------:R-:W-:Y:S02]  /*1b320*/  IMAD.MOV.U32 R11, RZ, RZ, 0x1c1f ;  /* 0x00001c1fff0b7424 */ /* 0x000fe400078e00ff */
[----:B------:R-:W-:-:S10]  /*1b330*/  IMAD.MOV.U32 R0, RZ, RZ, R14 ;  /* 0x000000ffff007224 */ /* 0x000fd400078e000e */
[----:B0----5:R-:W-:Y:S05]  /*1b340*/  WARPSYNC.COLLECTIVE R15, `(.L_x_15657) ;  /* 0x000000000f087348 */ /* 0x021fea0003c00000 */
[----:B------:R1:W2:Y:S02]  /*1b350*/  SHFL.IDX P6, R14, R13, R12, R11 ;  /* 0x0000000c0d0e7389 */ /* 0x0002a400000c000b */
[----:B012--5:R-:W-:Y:S01]  /*1b360*/  ENDCOLLECTIVE ;  /* 0x000000000000791b */ /* 0x027fe20003800000 */
.L_x_15657:
[----:B------:R-:W-:Y:S02]  /*1b370*/  IMAD.MOV.U32 R13, RZ, RZ, R24 ;  /* 0x000000ffff0d7224 */ /* 0x000fe400078e0018 */
[----:B------:R-:W-:-:S07]  /*1b380*/  IMAD.MOV.U32 R3, RZ, RZ, R14 ;  /* 0x000000ffff037224 */ /* 0x000fce00078e000e */
[----:B------:R-:W-:Y:S05]  /*1b390*/  WARPSYNC.COLLECTIVE R15, `(.L_x_15658) ;  /* 0x000000000f087348 */ /* 0x000fea0003c00000 */
[----:B------:R0:W1:Y:S02]  /*1b3a0*/  SHFL.IDX P6, R14, R13, R12, R11 ;  /* 0x0000000c0d0e7389 */ /* 0x00006400000c000b */
[----:B01----:R-:W-:Y:S01]  /*1b3b0*/  ENDCOLLECTIVE ;  /* 0x000000000000791b */ /* 0x003fe20003800000 */
.L_x_15658:
[----:B------:R-:W-:Y:S02]  /*1b3c0*/  IMAD.MOV.U32 R13, RZ, RZ, R27 ;  /* 0x000000ffff0d7224 */ /* 0x000fe400078e001b */
[----:B------:R-:W-:-:S07]  /*1b3d0*/  IMAD.MOV.U32 R4, RZ, RZ, R14 ;  /* 0x000000ffff047224 */ /* 0x000fce00078e000e */
[----:B------:R-:W-:Y:S05]  /*1b3e0*/  WARPSYNC.COLLECTIVE R15, `(.L_x_15659) ;  /* 0x000000000f087348 */ /* 0x000fea0003c00000 */
[----:B------:R0:W1:Y:S02]  /*1b3f0*/  SHFL.IDX P6, R14, R13, R12, R11 ;  /* 0x0000000c0d0e7389 */ /* 0x00006400000c000b */
[----:B01----:R-:W-:Y:S01]  /*1b400*/  ENDCOLLECTIVE ;  /* 0x000000000000791b */ /* 0x003fe20003800000 */
.L_x_15659:
[----:B------:R-:W-:-:S05]  /*1b410*/  IMAD R32, R10, R32, RZ ;  /* 0x000000200a207224 */ /* 0x000fca00078e02ff */
[----:B------:R-:W-:-:S13]  /*1b420*/  ISETP.GE.OR P1, PT, R41, R32, P0 ;  /* 0x000000202900720c */ /* 0x000fda0000726670 */
[C---:B------:R-:W-:Y:S01]  /*1b430*/  @!P1 IMAD.SHL.U32 R5, R16.reuse, 0x2, RZ ;  /* 0x0000000210059824 */ /* 0x040fe200078e00ff */
[----:B------:R-:W-:-:S04]  /*1b440*/  @!P1 SHF.L.U64.HI R21, R16, 0x1, R17 ;  /* 0x0000000110159819 */ /* 0x000fc80000010211 */
[----:B------:R-:W-:-:S05]  /*1b450*/  @!P1 IADD3 R6, P2, R3, R5, RZ ;  /* 0x0000000503069210 */ /* 0x000fca0007f5e0ff */
[----:B------:R-:W-:-:S05]  /*1b460*/  @!P1 IMAD.X R7, R0, 0x1, R21, P2 ;  /* 0x0000000100079824 */ /* 0x000fca00010e0615 */
        /* <DEDUP_REMOVED lines=10> */
[----:B------:R-:W-:Y:S02]  /*1b510*/  CS2R R20, SRZ ;  /* 0x0000000000147805 */ /* 0x000fe4000001ff00 */
[----:B0-----:R-:W-:Y:S01]  /*1b520*/  MOV R15, 0xffffffff ;  /* 0xffffffff000f7802 */ /* 0x001fe20000000f00 */
[----:B--2---:R-:W-:Y:S01]  /*1b530*/  @!P1 IMAD.MOV.U32 R39, RZ, RZ, R11 ;  /* 0x000000ffff279224 */ /* 0x004fe200078e000b */
[----:B------:R-:W-:Y:S01]  /*1b540*/  @!P1 MOV R36, R8 ;  /* 0x0000000800249202 */ /* 0x000fe20000000f00 */
[----:B------:R-:W-:-:S02]  /*1b550*/  IMAD.MOV.U32 R11, RZ, RZ, 0x1c1f ;  /* 0x00001c1fff0b7424 */ /* 0x000fc400078e00ff */
[----:B------:R-:W-:Y:S01]  /*1b560*/  @!P1 IMAD.MOV.U32 R37, RZ, RZ, R9 ;  /* 0x000000ffff259224 */ /* 0x000fe200078e0009 */
[----:B------:R-:W-:Y:S01]  /*1b570*/  MOV R9, R39 ;  /* 0x0000002700097202 */ /* 0x000fe20000000f00 */
[----:B------:R-:W-:-:S07]  /*1b580*/  IMAD.MOV.U32 R0, RZ, RZ, R36 ;  /* 0x000000ffff007224 */ /* 0x000fce00078e0024 */
[----:B-----5:R-:W-:Y:S05]  /*1b590*/  WARPSYNC.COLLECTIVE R15, `(.L_x_15660) ;  /* 0x000000000f087348 */ /* 0x020fea0003c00000 */
[----:B------:R0:W1:Y:S02]  /*1b5a0*/  SHFL.IDX P6, R14, R13, R12, R11 ;  /* 0x0000000c0d0e7389 */ /* 0x00006400000c000b */
[----:B01---5:R-:W-:Y:S01]  /*1b5b0*/  ENDCOLLECTIVE ;  /* 0x000000000000791b */ /* 0x023fe20003800000 */
.L_x_15660:
[----:B------:R-:W-:Y:S02]  /*1b5c0*/  IMAD.MOV.U32 R3, RZ, RZ, R37 ;  /* 0x000000ffff037224 */ /* 0x000fe400078e0025 */
[----:B------:R-:W-:Y:S01]  /*1b5d0*/  @!P1 IMAD.MOV.U32 R38, RZ, RZ, R10 ;  /* 0x000000ffff269224 */ /* 0x000fe200078e000a */
[----:B------:R-:W-:Y:S02]  /*1b5e0*/  PRMT R48, R0, 0x7610, R48 ;  /* 0x0000761000307816 */ /* 0x000fe40000000030 */
[----:B------:R-:W-:Y:S01]  /*1b5f0*/  PRMT R34, R34, 0x5410, R3 ;  /* 0x0000541022227816 */ /* 0x000fe20000000003 */
[----:B------:R-:W-:Y:S02]  /*1b600*/  IMAD.MOV.U32 R8, RZ, RZ, R38 ;  /* 0x000000ffff087224 */ /* 0x000fe400078e0026 */
[----:B------:R-:W-:Y:S01]  /*1b610*/  @!P1 IMAD.MOV.U32 R28, RZ, RZ, R4 ;  /* 0x000000ffff1c9224 */ /* 0x000fe200078e0004 */
[----:B------:R-:W-:Y:S01]  /*1b620*/  PRMT R34, R9, 0x7610, R34 ;  /* 0x0000761009227816 */ /* 0x000fe20000000022 */
[----:B------:R-:W-:Y:S01]  /*1b630*/  @!P1 IMAD.MOV.U32 R29, RZ, RZ, R5 ;  /* 0x000000ffff1d9224 */ /* 0x000fe200078e0005 */
[----:B------:R-:W-:Y:S01]  /*1b640*/  PRMT R31, R8, 0x7610, R31 ;  /* 0x00007610081f7816 */ /* 0x000fe2000000001f */
[----:B------:R-:W-:-:S02]  /*1b650*/  @!P1 IMAD.MOV.U32 R20, RZ, RZ, R6 ;  /* 0x000000ffff149224 */ /* 0x000fc400078e0006 */
[----:B------:R-:W-:Y:S02]  /*1b660*/  IMAD.MOV.U32 R13, RZ, RZ, R25 ;  /* 0x000000ffff0d7224 */ /* 0x000fe400078e0019 */
[----:B------:R-:W-:Y:S02]  /*1b670*/  @!P1 IMAD.MOV.U32 R21, RZ, RZ, R7 ;  /* 0x000000ffff159224 */ /* 0x000fe400078e0007 */
[----:B------:R-:W-:Y:S02]  /*1b680*/  IMAD.MOV.U32 R4, RZ, RZ, R28 ;  /* 0x000000ffff047224 */ /* 0x000fe400078e001c */
[----:B------:R-:W-:Y:S01]  /*1b690*/  IMAD.MOV.U32 R5, RZ, RZ, R29 ;  /* 0x000000ffff057224 */ /* 0x000fe200078e001d */
[----:B------:R-:W-:Y:S01]  /*1b6a0*/  MOV R7, R21 ;  /* 0x0000001500077202 */ /* 0x000fe20000000f00 */
[----:B------:R-:W-:Y:S01]  /*1b6b0*/  IMAD.MOV.U32 R6, RZ, RZ, R20 ;  /* 0x000000ffff067224 */ /* 0x000fe200078e0014 */
[----:B------:R-:W-:Y:S01]  /*1b6c0*/  PRMT R50, R4, 0x7610, R50 ;  /* 0x0000761004327816 */ /* 0x000fe20000000032 */
[----:B------:R-:W-:Y:S01]  /*1b6d0*/  IMAD.MOV.U32 R0, RZ, RZ, R14 ;  /* 0x000000ffff007224 */ /* 0x000fe200078e000e */
[----:B------:R-:W-:-:S07]  /*1b6e0*/  PRMT R54, R5, 0x7610, R54 ;  /* 0x0000761005367816 */ /* 0x000fce0000000036 */
[----:B------:R-:W-:Y:S05]  /*1b6f0*/  WARPSYNC.COLLECTIVE R15, `(.L_x_15661) ;  /* 0x000000000f087348 */ /* 0x000fea0003c00000 */
[----:B------:R0:W1:Y:S02]  /*1b700*/  SHFL.IDX P6, R14, R13, R12, R11 ;  /* 0x0000000c0d0e7389 */ /* 0x00006400000c000b */
[----:B01----:R-:W-:Y:S01]  /*1b710*/  ENDCOLLECTIVE ;  /* 0x000000000000791b */ /* 0x003fe20003800000 */
.L_x_15661:
[----:B------:R-:W-:Y:S02]  /*1b720*/  PRMT R31, R31, 0x5410, R6 ;  /* 0x000054101f1f7816 */ /* 0x000fe40000000006 */
[----:B------:R-:W-:Y:S02]  /*1b730*/  CS2R R4, SRZ ;  /* 0x0000000000047805 */ /* 0x000fe4000001ff00 */
[----:B------:R-:W-:Y:S01]  /*1b740*/  PRMT R55, R7, 0x7610, R55 ;  /* 0x0000761007377816 */ /* 0x000fe20000000037 */
[----:B------:R-:W-:Y:S02]  /*1b750*/  IMAD.MOV.U32 R13, RZ, RZ, R24 ;  /* 0x000000ffff0d7224 */ /* 0x000fe400078e0018 */
[----:B------:R-:W-:-:S07]  /*1b760*/  IMAD.MOV.U32 R3, RZ, RZ, R14 ;  /* 0x000000ffff037224 */ /* 0x000fce00078e000e */
[----:B------:R-:W-:Y:S05]  /*1b770*/  WARPSYNC.COLLECTIVE R15, `(.L_x_15662) ;  /* 0x000000000f087348 */ /* 0x000fea0003c00000 */
[----:B------:R0:W1:Y:S02]  /*1b780*/  SHFL.IDX P6, R14, R13, R12, R11 ;  /* 0x0000000c0d0e7389 */ /* 0x00006400000c000b */
[----:B01----:R-:W-:Y:S01]  /*1b790*/  ENDCOLLECTIVE ;  /* 0x000000000000791b */ /* 0x003fe20003800000 */
.L_x_15662:
[----:B------:R-:W-:Y:S02]  /*1b7a0*/  IMAD.MOV.U32 R13, RZ, RZ, R27 ;  /* 0x000000ffff0d7224 */ /* 0x000fe400078e001b */
[----:B------:R-:W-:-:S07]  /*1b7b0*/  IMAD.MOV.U32 R24, RZ, RZ, R14 ;  /* 0x000000ffff187224 */ /* 0x000fce00078e000e */
[----:B------:R-:W-:Y:S05]  /*1b7c0*/  WARPSYNC.COLLECTIVE R15, `(.L_x_15663) ;  /* 0x000000000f087348 */ /* 0x000fea0003c00000 */
[----:B------:R0:W1:Y:S02]  /*1b7d0*/  SHFL.IDX P6, R14, R13, R12, R11 ;  /* 0x0000000c0d0e7389 */ /* 0x00006400000c000b */
[----:B01----:R-:W-:Y:S01]  /*1b7e0*/  ENDCOLLECTIVE ;  /* 0x000000000000791b */ /* 0x003fe20003800000 */
.L_x_15663:
[----:B------:R-:W-:Y:S05]  /*1b7f0*/  BRA `(.L_x_15664) ;  /* 0xfffffec800287947 */ /* 0x000fea000383ffff */
.L_x_15449:
[----:B0-----:R0:W1:Y:S02]  /*1b800*/  SYNCS.PHASECHK.TRANS64.TRYWAIT P1, [R2+URZ+0x16800], R13 ;  /* 0x0168000d020075a7 */ /* 0x001064000802017f */
[----:B-1----:R-:W-:Y:S05]  /*1b810*/  @!P1 NANOSLEEP.SYNCS 0x989680 ;  /* 0x009896800000995d */ /* 0x002fea0003900000 */
[----:B------:R-:W1:Y:S02]  /*1b820*/  @!P1 SYNCS.PHASECHK.TRANS64 P1, [R2+URZ+0x16800], R13 ;  /* 0x0168000d020095a7 */ /* 0x000e64000802007f */
[----:B-1----:R-:W-:Y:S05]  /*1b830*/  @!P1 BRA `(.L_x_15449) ;  /* 0xfffffffc00f09947 */ /* 0x002fea000383ffff */
[----:B------:R-:W-:Y:S05]  /*1b840*/  BRA `(.L_x_15665) ;  /* 0xfffffec800d07947 */ /* 0x000fea000383ffff */
.L_x_15455:
[----:B--2---:R2:W0:Y:S02]  /*1b850*/  SYNCS.PHASECHK.TRANS64.TRYWAIT P1, [R0+URZ+0x16830], R7 ;  /* 0x01683007000075a7 */ /* 0x004424000802017f */
[----:B0-----:R-:W-:Y:S05]  /*1b860*/  @!P1 NANOSLEEP.SYNCS 0x989680 ;  /* 0x009896800000995d */ /* 0x001fea0003900000 */
[----:B------:R-:W0:Y:S02]  /*1b870*/  @!P1 SYNCS.PHASECHK.TRANS64 P1, [R0+URZ+0x16830], R7 ;  /* 0x01683007000095a7 */ /* 0x000e24000802007f */
[----:B0-----:R-:W-:Y:S05]  /*1b880*/  @!P1 BRA `(.L_x_15455) ;  /* 0xfffffffc00f09947 */ /* 0x001fea000383ffff */
[----:B------:R-:W-:Y:S05]  /*1b890*/  BRA `(.L_x_15454) ;  /* 0xfffffed800a47947 */ /* 0x000fea000383ffff */
.L_x_15462:
[----:B-1----:R1:W2:Y:S02]  /*1b8a0*/  SYNCS.PHASECHK.TRANS64.TRYWAIT P2, [R7+URZ+0x16830], R8 ;  /* 0x01683008070075a7 */ /* 0x0022a4000804017f */
[----:B--2---:R-:W-:Y:S05]  /*1b8b0*/  @!P2 NANOSLEEP.SYNCS 0x989680 ;  /* 0x009896800000a95d */ /* 0x004fea0003900000 */
[----:B------:R-:W2:Y:S02]  /*1b8c0*/  @!P2 SYNCS.PHASECHK.TRANS64 P2, [R7+URZ+0x16830], R8 ;  /* 0x016830080700a5a7 */ /* 0x000ea4000804007f */
[----:B--2---:R-:W-:Y:S05]  /*1b8d0*/  @!P2 BRA `(.L_x_15462) ;  /* 0xfffffffc00f0a947 */ /* 0x004fea000383ffff */
[----:B------:R-:W-:Y:S05]  /*1b8e0*/  BRA `(.L_x_15461) ;  /* 0xffffff0400647947 */ /* 0x000fea000383ffff */
.L_x_15466:
[----:B-1----:R1:W2:Y:S02]  /*1b8f0*/  SYNCS.PHASECHK.TRANS64.TRYWAIT P1, [R7+URZ+0x16850], R6 ;  /* 0x01685006070075a7 */ /* 0x0022a4000802017f */
[----:B--2---:R-:W-:Y:S05]  /*1b900*/  @!P1 NANOSLEEP.SYNCS 0x989680 ;  /* 0x009896800000995d */ /* 0x004fea0003900000 */
[----:B------:R-:W2:Y:S02]  /*1b910*/  @!P1 SYNCS.PHASECHK.TRANS64 P1, [R7+URZ+0x16850], R6 ;  /* 0x01685006070095a7 */ /* 0x000ea4000802007f */
[----:B--2---:R-:W-:Y:S05]  /*1b920*/  @!P1 BRA `(.L_x_15466) ;  /* 0xfffffffc00f09947 */ /* 0x004fea000383ffff */
[----:B------:R-:W-:Y:S05]  /*1b930*/  BRA `(.L_x_15463) ;  /* 0xffffff0800347947 */ /* 0x000fea000383ffff */
.L_x_15475:
[----:B-1----:R1:W2:Y:S02]  /*1b940*/  SYNCS.PHASECHK.TRANS64.TRYWAIT P1, [R7+URZ+0x16830], R8 ;  /* 0x01683008070075a7 */ /* 0x0022a4000802017f */
[----:B--2---:R-:W-:Y:S05]  /*1b950*/  @!P1 NANOSLEEP.SYNCS 0x989680 ;  /* 0x009896800000995d */ /* 0x004fea0003900000 */
[----:B------:R-:W2:Y:S02]  /*1b960*/  @!P1 SYNCS.PHASECHK.TRANS64 P1, [R7+URZ+0x16830], R8 ;  /* 0x01683008070095a7 */ /* 0x000ea4000802007f */
[----:B--2---:R-:W-:Y:S05]  /*1b970*/  @!P1 BRA `(.L_x_15475) ;  /* 0xfffffffc00f09947 */ /* 0x004fea000383ffff */
[----:B------:R-:W-:Y:S05]  /*1b980*/  BRA `(.L_x_15474) ;  /* 0xffffff3400907947 */ /* 0x000fea000383ffff */
.L_x_15479:
[----:B-1----:R1:W2:Y:S02]  /*1b990*/  SYNCS.PHASECHK.TRANS64.TRYWAIT P1, [R7+URZ+0x16850], R6 ;  /* 0x01685006070075a7 */ /* 0x0022a4000802017f */
[----:B--2---:R-:W-:Y:S05]  /*1b9a0*/  @!P1 NANOSLEEP.SYNCS 0x989680 ;  /* 0x009896800000995d */ /* 0x004fea0003900000 */
[----:B------:R-:W2:Y:S02]  /*1b9b0*/  @!P1 SYNCS.PHASECHK.TRANS64 P1, [R7+URZ+0x16850], R6 ;  /* 0x01685006070095a7 */ /* 0x000ea4000802007f */
[----:B--2---:R-:W-:Y:S05]  /*1b9c0*/  @!P1 BRA `(.L_x_15479) ;  /* 0xfffffffc00f09947 */ /* 0x004fea000383ffff */
[----:B------:R-:W-:Y:S05]  /*1b9d0*/  BRA `(.L_x_15476) ;  /* 0xffffff3800547947 */ /* 0x000fea000383ffff */
.L_x_15486:
[----:B-1----:R1:W2:Y:S02]  /*1b9e0*/  SYNCS.PHASECHK.TRANS64.TRYWAIT P1, [R11+URZ+0x16850], R4 ;  /* 0x016850040b0075a7 */ /* 0x0022a4000802017f */
[----:B--2---:R-:W-:Y:S05]  /*1b9f0*/  @!P1 NANOSLEEP.SYNCS 0x989680 ;  /* 0x009896800000995d */ /* 0x004fea0003900000 */
[----:B------:R-:W2:Y:S02]  /*1ba00*/  @!P1 SYNCS.PHASECHK.TRANS64 P1, [R11+URZ+0x16850], R4 ;  /* 0x016850040b0095a7 */ /* 0x000ea4000802007f */
[----:B--2---:R-:W-:Y:S05]  /*1ba10*/  @!P1 BRA `(.L_x_15486) ;  /* 0xfffffffc00f09947 */ /* 0x004fea000383ffff */
[----:B------:R-:W-:Y:S05]  /*1ba20*/  BRA `(.L_x_15485) ;  /* 0xffffff5c001c7947 */ /* 0x000fea000383ffff */
.L_x_15495:
[----:B------:R-:W-:Y:S02]  /*1ba30*/  IMAD.MOV.U32 R13, RZ, RZ, R20 ;  /* 0x000000ffff0d7224 */ /* 0x000fe400078e0014 */
[----:B------:R-:W-:Y:S02]  /*1ba40*/  IMAD.MOV.U32 R12, RZ, RZ, RZ ;  /* 0x000000ffff0c7224 */ /* 0x000fe400078e00ff */
[----:B------:R-:W-:Y:S02]  /*1ba50*/  IMAD.MOV.U32 R11, RZ, RZ, 0x181f ;  /* 0x0000181fff0b7424 */ /* 0x000fe400078e00ff */
[----:B------:R-:W-:Y:S02]  /*1ba60*/  IMAD.MOV.U32 R15, RZ, RZ, -0x1 ;  /* 0xffffffffff0f7424 */ /* 0x000fe400078e00ff */
[----:B------:R-:W-:Y:S02]  /*1ba70*/  IMAD R21, R8, R25, RZ ;  /* 0x0000001908157224 */ /* 0x000fe400078e02ff */
[----:B------:R-:W-:-:S07]  /*1ba80*/  IMAD.IADD R24, R26, 0x1, R30 ;  /* 0x000000011a187824 */ /* 0x000fce00078e021e */
[----:B-1----:R-:W-:Y:S05]  /*1ba90*/  WARPSYNC.COLLECTIVE R15, `(.L_x_15666) ;  /* 0x000000000f087348 */ /* 0x002fea0003c00000 */
[----:B------:R0:W2:Y:S02]  /*1baa0*/  SHFL.IDX P6, R14, R13, R12, R11 ;  /* 0x0000000c0d0e7389 */ /* 0x0000a400000c000b */
[----:B012---:R-:W-:Y:S01]  /*1bab0*/  ENDCOLLECTIVE ;  /* 0x000000000000791b */ /* 0x007fe20003800000 */
.L_x_15666:
[C---:B------:R-:W-:Y:S01]  /*1bac0*/  VIADD R8, R24.reuse, 0x30 ;  /* 0x0000003018087836 */ /* 0x040fe20000000000 */
[----:B------:R-:W-:-:S04]  /*1bad0*/  ISETP.GE.OR P3, PT, R24, R21, P0 ;  /* 0x000000151800720c */ /* 0x000fc80000766670 */
[----:B------:R-:W-:Y:S01]  /*1bae0*/  ISETP.GE.OR P4, PT, R8, R21, P0 ;  /* 0x000000150800720c */ /* 0x000fe20000786670 */
[----:B------:R-:W-:Y:S02]  /*1baf0*/  VIADD R8, R24, 0x60 ;  /* 0x0000006018087836 */ /* 0x000fe40000000000 */
[----:B------:R-:W-:-:S03]  /*1bb00*/  IMAD.MOV.U32 R13, RZ, RZ, R7 ;  /* 0x000000ffff0d7224 */ /* 0x000fc600078e0007 */
[----:B------:R-:W-:Y:S01]  /*1bb10*/  ISETP.GE.OR P2, PT, R8, R21, P0 ;  /* 0x000000150800720c */ /* 0x000fe20000746670 */
[----:B------:R-:W-:-:S12]  /*1bb20*/  IMAD.MOV.U32 R0, RZ, RZ, R14 ;  /* 0x000000ffff007224 */ /* 0x000fd800078e000e */
[----:B------:R-:W-:Y:S05]  /*1bb30*/  WARPSYNC.COLLECTIVE R15, `(.L_x_15667) ;  /* 0x000000000f087348 */ /* 0x000fea0003c00000 */
[----:B------:R0:W1:Y:S02]  /*1bb40*/  SHFL.IDX P6, R14, R13, R12, R11 ;  /* 0x0000000c0d0e7389 */ /* 0x00006400000c000b */
[----:B01----:R-:W-:Y:S01]  /*1bb50*/  ENDCOLLECTIVE ;  /* 0x000000000000791b */ /* 0x003fe20003800000 */
.L_x_15667:
[----:B------:R-:W-:Y:S01]  /*1bb60*/  MOV R13, R20 ;  /* 0x00000014000d7202 */ /* 0x000fe20000000f00 */
[----:B------:R-:W-:Y:S02]  /*1bb70*/  IMAD.MOV.U32 R12, RZ, RZ, 0x1 ;  /* 0x00000001ff0c7424 */ /* 0x000fe400078e00ff */
[----:B------:R-:W-:-:S07]  /*1bb80*/  IMAD.MOV.U32 R3, RZ, RZ, R14 ;  /* 0x000000ffff037224 */ /* 0x000fce00078e000e */
[----:B------:R-:W-:Y:S05]  /*1bb90*/  WARPSYNC.COLLECTIVE R15, `(.L_x_15668) ;  /* 0x000000000f087348 */ /* 0x000fea0003c00000 */
[----:B------:R0:W1:Y:S02]  /*1bba0*/  SHFL.IDX P6, R14, R13, R12, R11 ;  /* 0x0000000c0d0e7389 */ /* 0x00006400000c000b */
[----:B01----:R-:W-:Y:S01]  /*1bbb0*/  ENDCOLLECTIVE ;  /* 0x000000000000791b */ /* 0x003fe20003800000 */
.L_x_15668:
[----:B------:R-:W-:-:S04]  /*1bbc0*/  @!P3 LEA R10, P5, R29, R3, 0x1 ;  /* 0x000000031d0ab211 */ /* 0x000fc800078a08ff */
[----:B------:R-:W-:Y:S01]  /*1bbd0*/  @!P3 LEA.HI.X R3, R29, R0, R28, 0x1, P5 ;  /* 0x000000001d03b211 */ /* 0x000fe200028f0c1c */
[----:B------:R-:W-:Y:S02]  /*1bbe0*/  IMAD.MOV.U32 R13, RZ, RZ, R7 ;  /* 0x000000ffff0d7224 */ /* 0x000fe400078e0007 */
[----:B------:R-:W-:-:S07]  /*1bbf0*/  IMAD.MOV.U32 R4, RZ, RZ, R14 ;  /* 0x000000ffff047224 */ /* 0x000fce00078e000e */
[----:B------:R-:W-:Y:S05]  /*1bc00*/  WARPSYNC.COLLECTIVE R15, `(.L_x_15669) ;  /* 0x000000000f087348 */ /* 0x000fea0003c00000 */
[----:B------:R0:W1:Y:S02]  /*1bc10*/  SHFL.IDX P6, R14, R13, R12, R11 ;  /* 0x0000000c0d0e7389 */ /* 0x00006400000c000b */
[----:B01----:R-:W-:Y:S01]  /*1bc20*/  ENDCOLLECTIVE ;  /* 0x000000000000791b */ /* 0x003fe20003800000 */
.L_x_15669:
[----:B------:R-:W-:Y:S02]  /*1bc30*/  IMAD.MOV.U32 R13, RZ, RZ, R20 ;  /* 0x000000ffff0d7224 */ /* 0x000fe400078e0014 */
[----:B------:R-:W-:Y:S02]  /*1bc40*/  IMAD.MOV.U32 R12, RZ, RZ, 0x2 ;  /* 0x00000002ff0c7424 */ /* 0x000fe400078e00ff */
[----:B------:R-:W-:-:S07]  /*1bc50*/  IMAD.MOV.U32 R5, RZ, RZ, R14 ;  /* 0x000000ffff057224 */ /* 0x000fce00078e000e */
[----:B------:R-:W-:Y:S05]  /*1bc60*/  WARPSYNC.COLLECTIVE R15, `(.L_x_15670) ;  /* 0x000000000f087348 */ /* 0x000fea0003c00000 */
[----:B------:R0:W1:Y:S02]  /*1bc70*/  SHFL.IDX P6, R14, R13, R12, R11 ;  /* 0x0000000c0d0e7389 */ /* 0x00006400000c000b */
[----:B01----:R-:W-:Y:S01]  /*1bc80*/  ENDCOLLECTIVE ;  /* 0x000000000000791b */ /* 0x003fe20003800000 */
.L_x_15670:
[----:B------:R-:W-:-:S04]  /*1bc90*/  @!P4 LEA R8, P1, R29, R5, 0x1 ;  /* 0x000000051d08c211 */ /* 0x000fc800078208ff */
[----:B------:R-:W-:Y:S01]  /*1bca0*/  @!P4 LEA.HI.X R9, R29, R4, R28, 0x1, P1 ;  /* 0x000000041d09c211 */ /* 0x000fe200008f0c1c */
[----:B------:R-:W-:Y:S01]  /*1bcb0*/  IMAD.MOV.U32 R13, RZ, RZ, R7 ;  /* 0x000000ffff0d7224 */ /* 0x000fe200078e0007 */
[----:B------:R-:W-:-:S07]  /*1bcc0*/  MOV R6, R14 ;  /* 0x0000000e00067202 */ /* 0x000fce0000000f00 */
[----:B------:R-:W-:Y:S05]  /*1bcd0*/  WARPSYNC.COLLECTIVE R15, `(.L_x_15671) ;  /* 0x000000000f087348 */ /* 0x000fea0003c00000 */
[----:B------:R0:W1:Y:S02]  /*1bce0*/  SHFL.IDX P6, R14, R13, R12, R11 ;  /* 0x0000000c0d0e7389 */ /* 0x00006400000c000b */
[----:B01----:R-:W-:Y:S01]  /*1bcf0*/  ENDCOLLECTIVE ;  /* 0x000000000000791b */ /* 0x003fe20003800000 */
.L_x_15671:
        /* <DEDUP_REMOVED lines=12> */
.L_x_15672:
[----:B------:R0:W-:Y:S01]  /*1bdc0*/  @!P2 ST.E.128 desc[UR40][R4.64], RZ ;  /* 0x000000ff0400a985 */ /* 0x0001e2000c101d28 */
[----:B------:R-:W-:Y:S01]  /*1bdd0*/  IMAD.MOV.U32 R13, RZ, RZ, R7 ;  /* 0x000000ffff0d7224 */ /* 0x000fe200078e0007 */
[----:B------:R-:W-:-:S07]  /*1bde0*/  MOV R0, R14 ;  /* 0x0000000e00007202 */ /* 0x000fce0000000f00 */
[----:B0-----:R-:W-:Y:S05]  /*1bdf0*/  WARPSYNC.COLLECTIVE R15, `(.L_x_15673) ;  /* 0x000000000f087348 */ /* 0x001fea0003c00000 */
[----:B------:R1:W2:Y:S02]  /*1be00*/  SHFL.IDX P6, R14, R13, R12, R11 ;  /* 0x0000000c0d0e7389 */ /* 0x0002a400000c000b */
[----:B012---:R-:W-:Y:S01]  /*1be10*/  ENDCOLLECTIVE ;  /* 0x000000000000791b */ /* 0x007fe20003800000 */
.L_x_15673:
[----:B------:R-:W-:Y:S05]  /*1be20*/  BRA `(.L_x_15674) ;  /* 0xffffff7800547947 */ /* 0x000fea000383ffff */
.L_x_15512:
        /* <DEDUP_REMOVED lines=11> */
.L_x_15676:
[----:B------:R-:W-:Y:S05]  /*1bee0*/  BSYNC B1 ;  /* 0x0000000000017941 */ /* 0x000fea0003800000 */
.L_x_15675:
[----:B------:R-:W-:Y:S05]  /*1bef0*/  BRA `(.L_x_15677) ;  /* 0xffffff8c008c7947 */ /* 0x000fea000383ffff */
.L_x_15514:
[----:B------:R-:W-:Y:S01]  /*1bf00*/  BSSY B1, `(.L_x_15678) ;  /* 0x0000006000017945 */ /* 0x000fe20003800000 */
[----:B------:R-:W-:-:S07]  /*1bf10*/  IMAD.MOV.U32 R15, RZ, RZ, -0x1 ;  /* 0xffffffffff0f7424 */ /* 0x000fce00078e00ff */
[----:B01----:R-:W-:Y:S05]  /*1bf20*/  WARPSYNC.COLLECTIVE R15, `(.L_x_15679) ;  /* 0x000000000f0c7348 */ /* 0x003fea0003c00000 */
[----:B------:R-:W-:Y:S02]  /*1bf30*/  ELECT P6, UR62, PT ;  /* 0x00000000003e782f */ /* 0x000fe400038c0000 */
[----:B------:R-:W-:Y:S01]  /*1bf40*/  MOV R14, UR62 ;  /* 0x0000003e000e7c02 */ /* 0x000fe20008000f00 */
[----:B01----:R-:W-:Y:S10]  /*1bf50*/  ENDCOLLECTIVE ;  /* 0x000000000000791b */ /* 0x003ff40003800000 */
.L_x_15679:
[----:B------:R-:W-:Y:S05]  /*1bf60*/  BSYNC B1 ;  /* 0x0000000000017941 */ /* 0x000fea0003800000 */
.L_x_15678:
[----:B------:R-:W-:Y:S05]  /*1bf70*/  BRA `(.L_x_15513) ;  /* 0xffffff8c00847947 */ /* 0x000fea000383ffff */
.L_x_15516:
[----:B0-----:R0:W2:Y:S02]  /*1bf80*/  SYNCS.PHASECHK.TRANS64.TRYWAIT P0, [R22+URZ+0x16820], R5 ;  /* 0x01682005160075a7 */ /* 0x0010a4000800017f */
[----:B--2---:R-:W-:Y:S05]  /*1bf90*/  @!P0 NANOSLEEP.SYNCS 0x989680 ;  /* 0x009896800000895d */ /* 0x004fea0003900000 */
[----:B------:R-:W2:Y:S02]  /*1bfa0*/  @!P0 SYNCS.PHASECHK.TRANS64 P0, [R22+URZ+0x16820], R5 ;  /* 0x01682005160085a7 */ /* 0x000ea4000800007f */
[----:B--2---:R-:W-:Y:S05]  /*1bfb0*/  @!P0 BRA `(.L_x_15516) ;  /* 0xfffffffc00f08947 */ /* 0x004fea000383ffff */
[----:B------:R-:W-:Y:S05]  /*1bfc0*/  BRA `(.L_x_15680) ;  /* 0xffffff8c00947947 */ /* 0x000fea000383ffff */
.L_x_15520:
[----:B0-----:R0:W2:Y:S02]  /*1bfd0*/  SYNCS.PHASECHK.TRANS64.TRYWAIT P0, [R5+URZ+0x168a0], R6 ;  /* 0x0168a006050075a7 */ /* 0x0010a4000800017f */
[----:B--2---:R-:W-:Y:S05]  /*1bfe0*/  @!P0 NANOSLEEP.SYNCS 0x989680 ;  /* 0x009896800000895d */ /* 0x004fea0003900000 */
[----:B------:R-:W2:Y:S02]  /*1bff0*/  @!P0 SYNCS.PHASECHK.TRANS64 P0, [R5+URZ+0x168a0], R6 ;  /* 0x0168a006050085a7 */ /* 0x000ea4000800007f */
[----:B--2---:R-:W-:Y:S05]  /*1c000*/  @!P0 BRA `(.L_x_15520) ;  /* 0xfffffffc00f08947 */ /* 0x004fea000383ffff */
[----:B------:R-:W-:Y:S05]  /*1c010*/  BRA `(.L_x_15681) ;  /* 0xffffff8c00ac7947 */ /* 0x000fea000383ffff */
.L_x_15525:
[----:B-1----:R1:W2:Y:S02]  /*1c020*/  SYNCS.PHASECHK.TRANS64.TRYWAIT P0, [R5+URZ+0x168c0], R6 ;  /* 0x0168c006050075a7 */ /* 0x0022a4000800017f */
[----:B--2---:R-:W-:Y:S05]  /*1c030*/  @!P0 NANOSLEEP.SYNCS 0x989680 ;  /* 0x009896800000895d */ /* 0x004fea0003900000 */
[----:B------:R-:W2:Y:S02]  /*1c040*/  @!P0 SYNCS.PHASECHK.TRANS64 P0, [R5+URZ+0x168c0], R6 ;  /* 0x0168c006050085a7 */ /* 0x000ea4000800007f */
[----:B--2---:R-:W-:Y:S05]  /*1c050*/  @!P0 BRA `(.L_x_15525) ;  /* 0xfffffffc00f08947 */ /* 0x004fea000383ffff */
[----:B------:R-:W-:Y:S05]  /*1c060*/  BRA `(.L_x_15682) ;  /* 0xffffff90002c7947 */ /* 0x000fea000383ffff */
.L_x_15532:
[----:B0-----:R0:W2:Y:S02]  /*1c070*/  SYNCS.PHASECHK.TRANS64.TRYWAIT P1, [R5+URZ+0x168a0], R6 ;  /* 0x0168a006050075a7 */ /* 0x0010a4000802017f */
[----:B--2---:R-:W-:Y:S05]  /*1c080*/  @!P1 NANOSLEEP.SYNCS 0x989680 ;  /* 0x009896800000995d */ /* 0x004fea0003900000 */
[----:B------:R-:W2:Y:S02]  /*1c090*/  @!P1 SYNCS.PHASECHK.TRANS64 P1, [R5+URZ+0x168a0], R6 ;  /* 0x0168a006050095a7 */ /* 0x000ea4000802007f */
[----:B--2---:R-:W-:Y:S05]  /*1c0a0*/  @!P1 BRA `(.L_x_15532) ;  /* 0xfffffffc00f09947 */ /* 0x004fea000383ffff */
[----:B------:R-:W-:Y:S05]  /*1c0b0*/  BRA `(.L_x_15683) ;  /* 0xffffff9000ec7947 */ /* 0x000fea000383ffff */
.L_x_15537:
[----:B-1----:R1:W2:Y:S02]  /*1c0c0*/  SYNCS.PHASECHK.TRANS64.TRYWAIT P1, [R5+URZ+0x168c0], R6 ;  /* 0x0168c006050075a7 */ /* 0x0022a4000802017f */
[----:B--2---:R-:W-:Y:S05]  /*1c0d0*/  @!P1 NANOSLEEP.SYNCS 0x989680 ;  /* 0x009896800000995d */ /* 0x004fea0003900000 */
[----:B------:R-:W2:Y:S02]  /*1c0e0*/  @!P1 SYNCS.PHASECHK.TRANS64 P1, [R5+URZ+0x168c0], R6 ;  /* 0x0168c006050095a7 */ /* 0x000ea4000802007f */
[----:B--2---:R-:W-:Y:S05]  /*1c0f0*/  @!P1 BRA `(.L_x_15537) ;  /* 0xfffffffc00f09947 */ /* 0x004fea000383ffff */
[----:B------:R-:W-:Y:S05]  /*1c100*/  BRA `(.L_x_15684) ;  /* 0xffffff9400647947 */ /* 0x000fea000383ffff */
.L_x_15550:
[----:B--2---:R-:W0:Y:S01]  /*1c110*/  S2R R20, SR_TID.X ;  /* 0x0000000000147919 */ /* 0x004e220000002100 */
        /* <DEDUP_REMOVED lines=10> */
.L_x_15686:
[----:B------:R-:W-:Y:S05]  /*1c1c0*/  BSYNC B0 ;  /* 0x0000000000007941 */ /* 0x000fea0003800000 */
.L_x_15685:
[----:B------:R-:W-:Y:S05]  /*1c1d0*/  BRA `(.L_x_15687) ;  /* 0xffffffa000187947 */ /* 0x000fea000383ffff */
.L_x_15553:
[----:B-1----:R1:W2:Y:S02]  /*1c1e0*/  SYNCS.PHASECHK.TRANS64.TRYWAIT P0, [R3+URZ+0x16840], R4 ;  /* 0x01684004030075a7 */ /* 0x0022a4000800017f */
[----:B--2---:R-:W-:Y:S05]  /*1c1f0*/  @!P0 NANOSLEEP.SYNCS 0x989680 ;  /* 0x009896800000895d */ /* 0x004fea0003900000 */
[----:B------:R-:W2:Y:S02]  /*1c200*/  @!P0 SYNCS.PHASECHK.TRANS64 P0, [R3+URZ+0x16840], R4 ;  /* 0x01684004030085a7 */ /* 0x000ea4000800007f */
[----:B--2---:R-:W-:Y:S05]  /*1c210*/  @!P0 BRA `(.L_x_15553) ;  /* 0xfffffffc00f08947 */ /* 0x004fea000383ffff */
[----:B------:R-:W-:Y:S05]  /*1c220*/  BRA `(.L_x_15688) ;  /* 0xffffffa000787947 */ /* 0x000fea000383ffff */
.L_x_15554:
        /* <DEDUP_REMOVED lines=8> */
.L_x_15690:
[----:B------:R-:W-:Y:S05]  /*1c2b0*/  BSYNC B0 ;  /* 0x0000000000007941 */ /* 0x000fea0003800000 */
.L_x_15689:
        /* <DEDUP_REMOVED lines=9> */
.L_x_15691:
[----:B------:R-:W-:Y:S01]  /*1c350*/  MOV R13, R2 ;  /* 0x00000002000d7202 */ /* 0x000fe20000000f00 */
[----:B------:R-:W-:Y:S02]  /*1c360*/  IMAD.MOV.U32 R12, RZ, RZ, 0x1 ;  /* 0x00000001ff0c7424 */ /* 0x000fe400078e00ff */
[----:B------:R-:W-:-:S07]  /*1c370*/  IMAD.MOV.U32 R7, RZ, RZ, R14 ;  /* 0x000000ffff077224 */ /* 0x000fce00078e000e */
[----:B------:R-:W-:Y:S05]  /*1c380*/  WARPSYNC.COLLECTIVE R15, `(.L_x_15692) ;  /* 0x000000000f087348 */ /* 0x000fea0003c00000 */
[----:B------:R0:W1:Y:S02]  /*1c390*/  SHFL.IDX P6, R14, R13, R12, R11 ;  /* 0x0000000c0d0e7389 */ /* 0x00006400000c000b */
[----:B01----:R-:W-:Y:S01]  /*1c3a0*/  ENDCOLLECTIVE ;  /* 0x000000000000791b */ /* 0x003fe20003800000 */
.L_x_15692:
        /* <DEDUP_REMOVED lines=15> */
.L_x_15693:
[----:B------:R-:W-:Y:S02]  /*1c4a0*/  @P0 IMAD R8, R5, 0x2, R22 ;  /* 0x0000000205080824 */ /* 0x000fe400078e0216 */
[----:B------:R-:W-:Y:S01]  /*1c4b0*/  IMAD.MOV.U32 R13, RZ, RZ, R2 ;  /* 0x000000ffff0d7224 */ /* 0x000fe200078e0002 */
[----:B------:R-:W-:Y:S01]  /*1c4c0*/  MOV R12, 0x2 ;  /* 0x00000002000c7802 */ /* 0x000fe20000000f00 */
[----:B------:R-:W-:-:S07]  /*1c4d0*/  IMAD.MOV.U32 R7, RZ, RZ, R14 ;  /* 0x000000ffff077224 */ /* 0x000fce00078e000e */
[----:B------:R-:W-:Y:S05]  /*1c4e0*/  WARPSYNC.COLLECTIVE R15, `(.L_x_15694) ;  /* 0x000000000f087348 */ /* 0x000fea0003c00000 */
[----:B------:R0:W1:Y:S02]  /*1c4f0*/  SHFL.IDX P6, R14, R13, R12, R11 ;  /* 0x0000000c0d0e7389 */ /* 0x00006400000c000b */
[----:B01----:R-:W-:Y:S01]  /*1c500*/  ENDCOLLECTIVE ;  /* 0x000000000000791b */ /* 0x003fe20003800000 */
.L_x_15694:
        /* <DEDUP_REMOVED lines=15> */
.L_x_15695:
[----:B------:R-:W-:Y:S02]  /*1c600*/  @P0 IMAD R8, R5, 0x2, R22 ;  /* 0x0000000205080824 */ /* 0x000fe400078e0216 */
[----:B------:R-:W-:Y:S02]  /*1c610*/  IMAD.MOV.U32 R13, RZ, RZ, R2 ;  /* 0x000000ffff0d7224 */ /* 0x000fe400078e0002 */
[----:B------:R-:W-:Y:S02]  /*1c620*/  IMAD.MOV.U32 R12, RZ, RZ, 0x3 ;  /* 0x00000003ff0c7424 */ /* 0x000fe400078e00ff */
[----:B------:R-:W-:-:S07]  /*1c630*/  IMAD.MOV.U32 R7, RZ, RZ, R14 ;  /* 0x000000ffff077224 */ /* 0x000fce00078e000e */
[----:B------:R-:W-:Y:S05]  /*1c640*/  WARPSYNC.COLLECTIVE R15, `(.L_x_15696) ;  /* 0x000000000f087348 */ /* 0x000fea0003c00000 */
[----:B------:R0:W1:Y:S02]  /*1c650*/  SHFL.IDX P6, R14, R13, R12, R11 ;  /* 0x0000000c0d0e7389 */ /* 0x00006400000c000b */
[----:B01----:R-:W-:Y:S01]  /*1c660*/  ENDCOLLECTIVE ;  /* 0x000000000000791b */ /* 0x003fe20003800000 */
.L_x_15696:
        /* <DEDUP_REMOVED lines=15> */
.L_x_15697:
[----:B------:R-:W-:Y:S02]  /*1c760*/  @P0 IMAD R8, R5, 0x2, R22 ;  /* 0x0000000205080824 */ /* 0x000fe400078e0216 */
[----:B------:R-:W-:Y:S02]  /*1c770*/  IMAD.MOV.U32 R13, RZ, RZ, R2 ;  /* 0x000000ffff0d7224 */ /* 0x000fe400078e0002 */
[----:B------:R-:W-:Y:S02]  /*1c780*/  IMAD.MOV.U32 R12, RZ, RZ, 0x4 ;  /* 0x00000004ff0c7424 */ /* 0x000fe400078e00ff */
[----:B------:R-:W-:-:S07]  /*1c790*/  IMAD.MOV.U32 R7, RZ, RZ, R14 ;  /* 0x000000ffff077224 */ /* 0x000fce00078e000e */
[----:B------:R-:W-:Y:S05]  /*1c7a0*/  WARPSYNC.COLLECTIVE R15, `(.L_x_15698) ;  /* 0x000000000f087348 */ /* 0x000fea0003c00000 */
[----:B------:R0:W1:Y:S02]  /*1c7b0*/  SHFL.IDX P6, R14, R13, R12, R11 ;  /* 0x0000000c0d0e7389 */ /* 0x00006400000c000b */
[----:B01----:R-:W-:Y:S01]  /*1c7c0*/  ENDCOLLECTIVE ;  /* 0x000000000000791b */ /* 0x003fe20003800000 */
.L_x_15698:
        /* <DEDUP_REMOVED lines=15> */
.L_x_15699:
[----:B------:R-:W-:Y:S02]  /*1c8c0*/  @P0 IMAD R8, R5, 0x2, R22 ;  /* 0x0000000205080824 */ /* 0x000fe400078e0216 */
[----:B------:R-:W-:Y:S02]  /*1c8d0*/  IMAD.MOV.U32 R13, RZ, RZ, R2 ;  /* 0x000000ffff0d7224 */ /* 0x000fe400078e0002 */
[----:B------:R-:W-:Y:S02]  /*1c8e0*/  IMAD.MOV.U32 R12, RZ, RZ, 0x5 ;  /* 0x00000005ff0c7424 */ /* 0x000fe400078e00ff */
[----:B------:R-:W-:-:S07]  /*1c8f0*/  IMAD.MOV.U32 R7, RZ, RZ, R14 ;  /* 0x000000ffff077224 */ /* 0x000fce00078e000e */
[----:B------:R-:W-:Y:S05]  /*1c900*/  WARPSYNC.COLLECTIVE R15, `(.L_x_15700) ;  /* 0x000000000f087348 */ /* 0x000fea0003c00000 */
[----:B------:R0:W1:Y:S02]  /*1c910*/  SHFL.IDX P6, R14, R13, R12, R11 ;  /* 0x0000000c0d0e7389 */ /* 0x00006400000c000b */
[----:B01----:R-:W-:Y:S01]  /*1c920*/  ENDCOLLECTIVE ;  /* 0x000000000000791b */ /* 0x003fe20003800000 */
.L_x_15700:
        /* <DEDUP_REMOVED lines=15> */
.L_x_15701:
[----:B------:R-:W-:Y:S02]  /*1ca20*/  @P0 IMAD R8, R5, 0x2, R22 ;  /* 0x0000000205080824 */ /* 0x000fe400078e0216 */
[----:B------:R-:W-:Y:S02]  /*1ca30*/  IMAD.MOV.U32 R13, RZ, RZ, R2 ;  /* 0x000000ffff0d7224 */ /* 0x000fe400078e0002 */
[----:B------:R-:W-:Y:S01]  /*1ca40*/  IMAD.MOV.U32 R12, RZ, RZ, 0x6 ;  /* 0x00000006ff0c7424 */ /* 0x000fe200078e00ff */
[----:B------:R-:W-:-:S07]  /*1ca50*/  MOV R7, R14 ;  /* 0x0000000e00077202 */ /* 0x000fce0000000f00 */
[----:B------:R-:W-:Y:S05]  /*1ca60*/  WARPSYNC.COLLECTIVE R15, `(.L_x_15702) ;  /* 0x000000000f087348 */ /* 0x000fea0003c00000 */
[----:B------:R0:W1:Y:S02]  /*1ca70*/  SHFL.IDX P6, R14, R13, R12, R11 ;  /* 0x0000000c0d0e7389 */ /* 0x00006400000c000b */
[----:B01----:R-:W-:Y:S01]  /*1ca80*/  ENDCOLLECTIVE ;  /* 0x000000000000791b */ /* 0x003fe20003800000 */
.L_x_15702:
        /* <DEDUP_REMOVED lines=15> */
.L_x_15703:
[----:B------:R-:W-:Y:S02]  /*1cb80*/  @P0 IMAD R8, R5, 0x2, R22 ;  /* 0x0000000205080824 */ /* 0x000fe400078e0216 */
[----:B------:R-:W-:Y:S02]  /*1cb90*/  IMAD.MOV.U32 R13, RZ, RZ, R2 ;  /* 0x000000ffff0d7224 */ /* 0x000fe400078e0002 */
[----:B------:R-:W-:Y:S02]  /*1cba0*/  IMAD.MOV.U32 R12, RZ, RZ, 0x7 ;  /* 0x00000007ff0c7424 */ /* 0x000fe400078e00ff */
[----:B------:R-:W-:-:S07]  /*1cbb0*/  IMAD.MOV.U32 R7, RZ, RZ, R14 ;  /* 0x000000ffff077224 */ /* 0x000fce00078e000e */
[----:B------:R-:W-:Y:S05]  /*1cbc0*/  WARPSYNC.COLLECTIVE R15, `(.L_x_15704) ;  /* 0x000000000f087348 */ /* 0x000fea0003c00000 */
[----:B------:R0:W1:Y:S02]  /*1cbd0*/  SHFL.IDX P6, R14, R13, R12, R11 ;  /* 0x0000000c0d0e7389 */ /* 0x00006400000c000b */
[----:B01----:R-:W-:Y:S01]  /*1cbe0*/  ENDCOLLECTIVE ;  /* 0x000000000000791b */ /* 0x003fe20003800000 */
.L_x_15704:
        /* <DEDUP_REMOVED lines=14> */
.L_x_15705:
[----:B------:R-:W-:Y:S01]  /*1ccd0*/  IMAD.MOV.U32 R0, RZ, RZ, R14 ;  /* 0x000000ffff007224 */ /* 0x000fe200078e000e */
[----:B------:R-:W-:Y:S06]  /*1cce0*/  BRA `(.L_x_15706) ;  /* 0xffffff9c00947947 */ /* 0x000fec000383ffff */
.L_x_15559:
[----:B------:R-:W2:Y:S01]  /*1ccf0*/  LDL.LU R11, [R1+0x38] ;  /* 0x00003800010b7983 */ /* 0x000ea20000300800 */
[----:B------:R-:W-:Y:S01]  /*1cd00*/  IMAD.MOV.U32 R13, RZ, RZ, R0 ;  /* 0x000000ffff0d7224 */ /* 0x000fe200078e0000 */
[----:B------:R-:W-:Y:S01]  /*1cd10*/  MOV R12, RZ ;  /* 0x000000ff000c7202 */ /* 0x000fe20000000f00 */
        /* <DEDUP_REMOVED lines=9> */
.L_x_15707:
[----:B------:R-:W-:Y:S02]  /*1cdb0*/  IMAD.MOV.U32 R13, RZ, RZ, R2 ;  /* 0x000000ffff0d7224 */ /* 0x000fe400078e0002 */
[----:B------:R-:W-:-:S07]  /*1cdc0*/  IMAD.MOV.U32 R6, RZ, RZ, R14 ;  /* 0x000000ffff067224 */ /* 0x000fce00078e000e */
[----:B------:R-:W-:Y:S05]  /*1cdd0*/  WARPSYNC.COLLECTIVE R15, `(.L_x_15708) ;  /* 0x000000000f087348 */ /* 0x000fea0003c00000 */
[----:B------:R0:W1:Y:S02]  /*1cde0*/  SHFL.IDX P6, R14, R13, R12, R11 ;  /* 0x0000000c0d0e7389 */ /* 0x00006400000c000b */
[----:B01----:R-:W-:Y:S01]  /*1cdf0*/  ENDCOLLECTIVE ;  /* 0x000000000000791b */ /* 0x003fe20003800000 */
.L_x_15708:
[----:B------:R-:W-:Y:S01]  /*1ce00*/  MOV R13, R0 ;  /* 0x00000000000d7202 */ /* 0x000fe20000000f00 */
[----:B------:R-:W-:Y:S02]  /*1ce10*/  IMAD.MOV.U32 R12, RZ, RZ, 0x1 ;  /* 0x00000001ff0c7424 */ /* 0x000fe400078e00ff */
[----:B------:R-:W-:-:S07]  /*1ce20*/  IMAD.MOV.U32 R7, RZ, RZ, R14 ;  /* 0x000000ffff077224 */ /* 0x000fce00078e000e */
[----:B------:R-:W-:Y:S05]  /*1ce30*/  WARPSYNC.COLLECTIVE R15, `(.L_x_15709) ;  /* 0x000000000f087348 */ /* 0x000fea0003c00000 */
[----:B------:R0:W1:Y:S02]  /*1ce40*/  SHFL.IDX P6, R14, R13, R12, R11 ;  /* 0x0000000c0d0e7389 */ /* 0x00006400000c000b */
[----:B01----:R-:W-:Y:S01]  /*1ce50*/  ENDCOLLECTIVE ;  /* 0x000000000000791b */ /* 0x003fe20003800000 */
.L_x_15709:
        /* <DEDUP_REMOVED lines=15> */
.L_x_15710:
[----:B------:R-:W-:Y:S01]  /*1cf50*/  IMAD.MOV.U32 R13, RZ, RZ, R0 ;  /* 0x000000ffff0d7224 */ /* 0x000fe200078e0000 */
[----:B------:R-:W-:Y:S01]  /*1cf60*/  MOV R12, 0x2 ;  /* 0x00000002000c7802 */ /* 0x000fe20000000f00 */
[----:B------:R-:W-:-:S07]  /*1cf70*/  IMAD.MOV.U32 R7, RZ, RZ, R14 ;  /* 0x000000ffff077224 */ /* 0x000fce00078e000e */
[----:B------:R-:W-:Y:S05]  /*1cf80*/  WARPSYNC.COLLECTIVE R15, `(.L_x_15711) ;  /* 0x000000000f087348 */ /* 0x000fea0003c00000 */
[----:B------:R0:W1:Y:S02]  /*1cf90*/  SHFL.IDX P6, R14, R13, R12, R11 ;  /* 0x0000000c0d0e7389 */ /* 0x00006400000c000b */
[----:B01----:R-:W-:Y:S01]  /*1cfa0*/  ENDCOLLECTIVE ;  /* 0x000000000000791b */ /* 0x003fe20003800000 */
.L_x_15711:
        /* <DEDUP_REMOVED lines=16> */
.L_x_15712:
[----:B------:R-:W-:Y:S02]  /*1d0b0*/  IMAD.MOV.U32 R13, RZ, RZ, R0 ;  /* 0x000000ffff0d7224 */ /* 0x000fe400078e0000 */
[----:B------:R-:W-:Y:S02]  /*1d0c0*/  IMAD.MOV.U32 R12, RZ, RZ, 0x3 ;  /* 0x00000003ff0c7424 */ /* 0x000fe400078e00ff */
[----:B------:R-:W-:-:S07]  /*1d0d0*/  IMAD.MOV.U32 R7, RZ, RZ, R14 ;  /* 0x000000ffff077224 */ /* 0x000fce00078e000e */
[----:B------:R-:W-:Y:S05]  /*1d0e0*/  WARPSYNC.COLLECTIVE R15, `(.L_x_15713) ;  /* 0x000000000f087348 */ /* 0x000fea0003c00000 */
[----:B------:R0:W1:Y:S02]  /*1d0f0*/  SHFL.IDX P6, R14, R13, R12, R11 ;  /* 0x0000000c0d0e7389 */ /* 0x00006400000c000b */
[----:B01----:R-:W-:Y:S01]  /*1d100*/  ENDCOLLECTIVE ;  /* 0x000000000000791b */ /* 0x003fe20003800000 */
.L_x_15713:
        /* <DEDUP_REMOVED lines=16> */
.L_x_15714:
[----:B------:R-:W-:Y:S02]  /*1d210*/  IMAD.MOV.U32 R13, RZ, RZ, R0 ;  /* 0x000000ffff0d7224 */ /* 0x000fe400078e0000 */
[----:B------:R-:W-:Y:S02]  /*1d220*/  IMAD.MOV.U32 R12, RZ, RZ, 0x4 ;  /* 0x00000004ff0c7424 */ /* 0x000fe400078e00ff */
[----:B------:R-:W-:-:S07]  /*1d230*/  IMAD.MOV.U32 R7, RZ, RZ, R14 ;  /* 0x000000ffff077224 */ /* 0x000fce00078e000e */
[----:B------:R-:W-:Y:S05]  /*1d240*/  WARPSYNC.COLLECTIVE R15, `(.L_x_15715) ;  /* 0x000000000f087348 */ /* 0x000fea0003c00000 */
[----:B------:R0:W1:Y:S02]  /*1d250*/  SHFL.IDX P6, R14, R13, R12, R11 ;  /* 0x0000000c0d0e7389 */ /* 0x00006400000c000b */
[----:B01----:R-:W-:Y:S01]  /*1d260*/  ENDCOLLECTIVE ;  /* 0x000000000000791b */ /* 0x003fe20003800000 */
.L_x_15715:
        /* <DEDUP_REMOVED lines=16> */
.L_x_15716:
[----:B------:R-:W-:Y:S02]  /*1d370*/  IMAD.MOV.U32 R13, RZ, RZ, R0 ;  /* 0x000000ffff0d7224 */ /* 0x000fe400078e0000 */
[----:B------:R-:W-:Y:S02]  /*1d380*/  IMAD.MOV.U32 R12, RZ, RZ, 0x5 ;  /* 0x00000005ff0c7424 */ /* 0x000fe400078e00ff */
[----:B------:R-:W-:-:S07]  /*1d390*/  IMAD.MOV.U32 R7, RZ, RZ, R14 ;  /* 0x000000ffff077224 */ /* 0x000fce00078e000e */
[----:B------:R-:W-:Y:S05]  /*1d3a0*/  WARPSYNC.COLLECTIVE R15, `(.L_x_15717) ;  /* 0x000000000f087348 */ /* 0x000fea0003c00000 */
[----:B------:R0:W1:Y:S02]  /*1d3b0*/  SHFL.IDX P6, R14, R13, R12, R11 ;  /* 0x0000000c0d0e7389 */ /* 0x00006400000c000b */
[----:B01----:R-:W-:Y:S01]  /*1d3c0*/  ENDCOLLECTIVE ;  /* 0x000000000000791b */ /* 0x003fe20003800000 */
.L_x_15717:
        /* <DEDUP_REMOVED lines=16> */
.L_x_15718:
[----:B------:R-:W-:Y:S02]  /*1d4d0*/  IMAD.MOV.U32 R13, RZ, RZ, R0 ;  /* 0x000000ffff0d7224 */ /* 0x000fe400078e0000 */
[----:B------:R-:W-:Y:S01]  /*1d4e0*/  IMAD.MOV.U32 R12, RZ, RZ, 0x6 ;  /* 0x00000006ff0c7424 */ /* 0x000fe200078e00ff */
[----:B------:R-:W-:-:S07]  /*1d4f0*/  MOV R7, R14 ;  /* 0x0000000e00077202 */ /* 0x000fce0000000f00 */
[----:B------:R-:W-:Y:S05]  /*1d500*/  WARPSYNC.COLLECTIVE R15, `(.L_x_15719) ;  /* 0x000000000f087348 */ /* 0x000fea0003c00000 */
[----:B------:R0:W1:Y:S02]  /*1d510*/  SHFL.IDX P6, R14, R13, R12, R11 ;  /* 0x0000000c0d0e7389 */ /* 0x00006400000c000b */
[----:B01----:R-:W-:Y:S01]  /*1d520*/  ENDCOLLECTIVE ;  /* 0x000000000000791b */ /* 0x003fe20003800000 */
.L_x_15719:
        /* <DEDUP_REMOVED lines=16> */
.L_x_15720:
[----:B------:R-:W-:Y:S02]  /*1d630*/  IMAD.MOV.U32 R13, RZ, RZ, R0 ;  /* 0x000000ffff0d7224 */ /* 0x000fe400078e0000 */
[----:B------:R-:W-:Y:S02]  /*1d640*/  IMAD.MOV.U32 R12, RZ, RZ, 0x7 ;  /* 0x00000007ff0c7424 */ /* 0x000fe400078e00ff */
[----:B------:R-:W-:Y:S02]  /*1d650*/  VIADD R0, R17, 0x70 ;  /* 0x0000007011007836 */ /* 0x000fe40000000000 */
[----:B------:R-:W-:-:S07]  /*1d660*/  IMAD.MOV.U32 R7, RZ, RZ, R14 ;  /* 0x000000ffff077224 */ /* 0x000fce00078e000e */
[----:B------:R-:W-:Y:S05]  /*1d670*/  WARPSYNC.COLLECTIVE R15, `(.L_x_15721) ;  /* 0x000000000f087348 */ /* 0x000fea0003c00000 */
[----:B------:R0:W1:Y:S02]  /*1d680*/  SHFL.IDX P6, R14, R13, R12, R11 ;  /* 0x0000000c0d0e7389 */ /* 0x00006400000c000b */
[----:B01----:R-:W-:Y:S01]  /*1d690*/  ENDCOLLECTIVE ;  /* 0x000000000000791b */ /* 0x003fe20003800000 */
.L_x_15721:
        /* <DEDUP_REMOVED lines=11> */
[----:B------:R-:W-:Y:S02]  /*1d750*/  VIADD R0, R17, 0x80 ;  /* 0x0000008011007836 */ /* 0x000fe40000000000 */
[----:B0-----:R-:W-:-:S10]  /*1d760*/  IMAD.MOV.U32 R6, RZ, RZ, R14 ;  /* 0x000000ffff067224 */ /* 0x001fd400078e000e */
[----:B------:R-:W-:Y:S05]  /*1d770*/  WARPSYNC.COLLECTIVE R15, `(.L_x_15722) ;  /* 0x000000000f087348 */ /* 0x000fea0003c00000 */
[----:B------:R0:W1:Y:S02]  /*1d780*/  SHFL.IDX P6, R14, R13, R12, R11 ;  /* 0x0000000c0d0e7389 */ /* 0x00006400000c000b */
[----:B01----:R-:W-:Y:S01]  /*1d790*/  ENDCOLLECTIVE ;  /* 0x000000000000791b */ /* 0x003fe20003800000 */
.L_x_15722:
[----:B------:R-:W-:Y:S02]  /*1d7a0*/  IMAD.MOV.U32 R13, RZ, RZ, R4 ;  /* 0x000000ffff0d7224 */ /* 0x000fe400078e0004 */
[----:B------:R-:W-:Y:S02]  /*1d7b0*/  IMAD.MOV.U32 R12, RZ, RZ, RZ ;  /* 0x000000ffff0c7224 */ /* 0x000fe400078e00ff */
[----:B------:R-:W-:-:S07]  /*1d7c0*/  IMAD.MOV.U32 R2, RZ, RZ, R14 ;  /* 0x000000ffff027224 */ /* 0x000fce00078e000e */
[----:B------:R-:W-:Y:S05]  /*1d7d0*/  WARPSYNC.COLLECTIVE R15, `(.L_x_15723) ;  /* 0x000000000f087348 */ /* 0x000fea0003c00000 */
[----:B------:R0:W1:Y:S02]  /*1d7e0*/  SHFL.IDX P6, R14, R13, R12, R11 ;  /* 0x0000000c0d0e7389 */ /* 0x00006400000c000b */
[----:B01----:R-:W-:Y:S01]  /*1d7f0*/  ENDCOLLECTIVE ;  /* 0x000000000000791b */ /* 0x003fe20003800000 */
.L_x_15723:
[----:B------:R-:W-:-:S05]  /*1d800*/  @!P1 LEA R2, P2, R21, R2, 0x1 ;  /* 0x0000000215029211 */ /* 0x000fca00078408ff */
[----:B------:R-:W-:-:S05]  /*1d810*/  @!P1 IMAD.X R6, RZ, RZ, R6, P2 ;  /* 0x000000ffff069224 */ /* 0x000fca00010e0606 */
[----:B------:R-:W-:Y:S01]  /*1d820*/  @!P1 MOV R7, R6 ;  /* 0x0000000600079202 */ /* 0x000fe20000000f00 */
[----:B------:R-:W-:Y:S02]  /*1d830*/  IMAD.MOV.U32 R13, RZ, RZ, R5 ;  /* 0x000000ffff0d7224 */ /* 0x000fe400078e0005 */
[----:B------:R-:W-:Y:S01]  /*1d840*/  @!P1 IMAD.MOV.U32 R6, RZ, RZ, R2 ;  /* 0x000000ffff069224 */ /* 0x000fe200078e0002 */
[----:B------:R-:W-:-:S04]  /*1d850*/  IADD3 R2, R17, 0xa0, RZ ;  /* 0x000000a011027810 */ /* 0x000fc80007ffe0ff */
        /* <DEDUP_REMOVED lines=9> */
.L_x_15724:
[----:B------:R-:W-:Y:S02]  /*1d8f0*/  IMAD.MOV.U32 R13, RZ, RZ, R4 ;  /* 0x000000ffff0d7224 */ /* 0x000fe400078e0004 */
[----:B------:R-:W-:Y:S02]  /*1d900*/  IMAD.MOV.U32 R12, RZ, RZ, 0x1 ;  /* 0x00000001ff0c7424 */ /* 0x000fe400078e00ff */
[----:B------:R-:W-:-:S07]  /*1d910*/  IMAD.MOV.U32 R0, RZ, RZ, R14 ;  /* 0x000000ffff007224 */ /* 0x000fce00078e000e */
[----:B------:R-:W-:Y:S05]  /*1d920*/  WARPSYNC.COLLECTIVE R15, `(.L_x_15725) ;  /* 0x000000000f087348 */ /* 0x000fea0003c00000 */
[----:B------:R0:W1:Y:S02]  /*1d930*/  SHFL.IDX P6, R14, R13, R12, R11 ;  /* 0x0000000c0d0e7389 */ /* 0x00006400000c000b */
[----:B01----:R-:W-:Y:S01]  /*1d940*/  ENDCOLLECTIVE ;  /* 0x000000000000791b */ /* 0x003fe20003800000 */
.L_x_15725:
[----:B------:R-:W-:-:S04]  /*1d950*/  @!P1 LEA R0, P2, R21, R0, 0x1 ;  /* 0x0000000015009211 */ /* 0x000fc800078408ff */
[----:B------:R-:W-:-:S05]  /*1d960*/  @!P1 IADD3.X R6, RZ, R8, RZ, P2, !PT ;  /* 0x00000008ff069210 */ /* 0x000fca00017fe4ff */
[----:B------:R-:W-:Y:S02]  /*1d970*/  @!P1 IMAD.MOV.U32 R7, RZ, RZ, R6 ;  /* 0x000000ffff079224 */ /* 0x000fe400078e0006 */
        /* <DEDUP_REMOVED lines=12> */
.L_x_15726:
[----:B------:R-:W-:Y:S02]  /*1da40*/  IMAD.MOV.U32 R13, RZ, RZ, R4 ;  /* 0x000000ffff0d7224 */ /* 0x000fe400078e0004 */
[----:B------:R-:W-:Y:S01]  /*1da50*/  IMAD.MOV.U32 R12, RZ, RZ, 0x2 ;  /* 0x00000002ff0c7424 */ /* 0x000fe200078e00ff */
[----:B------:R-:W-:-:S07]  /*1da60*/  MOV R6, R14 ;  /* 0x0000000e00067202 */ /* 0x000fce0000000f00 */
[----:B------:R-:W-:Y:S05]  /*1da70*/  WARPSYNC.COLLECTIVE R15, `(.L_x_15727) ;  /* 0x000000000f087348 */ /* 0x000fea0003c00000 */
[----:B------:R0:W1:Y:S02]  /*1da80*/  SHFL.IDX P6, R14, R13, R12, R11 ;  /* 0x0000000c0d0e7389 */ /* 0x00006400000c000b */
[----:B01----:R-:W-:Y:S01]  /*1da90*/  ENDCOLLECTIVE ;  /* 0x000000000000791b */ /* 0x003fe20003800000 */
.L_x_15727:
        /* <DEDUP_REMOVED lines=13> */
.L_x_15728:
[----:B------:R-:W-:Y:S02]  /*1db70*/  IMAD.MOV.U32 R13, RZ, RZ, R4 ;  /* 0x000000ffff0d7224 */ /* 0x000fe400078e0004 */
[----:B------:R-:W-:Y:S02]  /*1db80*/  IMAD.MOV.U32 R12, RZ, RZ, 0x3 ;  /* 0x00000003ff0c7424 */ /* 0x000fe400078e00ff */
[----:B------:R-:W-:-:S07]  /*1db90*/  IMAD.MOV.U32 R6, RZ, RZ, R14 ;  /* 0x000000ffff067224 */ /* 0x000fce00078e000e */
[----:B------:R-:W-:Y:S05]  /*1dba0*/  WARPSYNC.COLLECTIVE R15, `(.L_x_15729) ;  /* 0x000000000f087348 */ /* 0x000fea0003c00000 */
[----:B------:R0:W1:Y:S02]  /*1dbb0*/  SHFL.IDX P6, R14, R13, R12, R11 ;  /* 0x0000000c0d0e7389 */ /* 0x00006400000c000b */
[----:B01----:R-:W-:Y:S01]  /*1dbc0*/  ENDCOLLECTIVE ;  /* 0x000000000000791b */ /* 0x003fe20003800000 */
.L_x_15729:
        /* <DEDUP_REMOVED lines=12> */
.L_x_15730:
[----:B------:R-:W-:Y:S01]  /*1dc90*/  IMAD.MOV.U32 R2, RZ, RZ, R14 ;  /* 0x000000ffff027224 */ /* 0x000fe200078e000e */
[----:B------:R-:W-:Y:S06]  /*1dca0*/  BRA `(.L_x_15731) ;  /* 0xffffff9c00907947 */ /* 0x000fec000383ffff */
.L_x_15562:
[----:B-1----:R1:W2:Y:S02]  /*1dcb0*/  SYNCS.PHASECHK.TRANS64.TRYWAIT P0, [R22+URZ+0x16820], R0 ;  /* 0x01682000160075a7 */ /* 0x0022a4000800017f */
[----:B--2---:R-:W-:Y:S05]  /*1dcc0*/  @!P0 NANOSLEEP.SYNCS 0x989680 ;  /* 0x009896800000895d */ /* 0x004fea0003900000 */
[----:B------:R-:W2:Y:S02]  /*1dcd0*/  @!P0 SYNCS.PHASECHK.TRANS64 P0, [R22+URZ+0x16820], R0 ;  /* 0x01682000160085a7 */ /* 0x000ea4000800007f */
[----:B--2---:R-:W-:Y:S05]  /*1dce0*/  @!P0 BRA `(.L_x_15562) ;  /* 0xfffffffc00f08947 */ /* 0x004fea000383ffff */
[----:B------:R-:W-:Y:S05]  /*1dcf0*/  BRA `(.L_x_15732) ;  /* 0xffffff9c00ec7947 */ /* 0x000fea000383ffff */
.L_x_15567:
[----:B0-----:R0:W1:Y:S02]  /*1dd00*/  SYNCS.PHASECHK.TRANS64.TRYWAIT P0, [R5+URZ+0x16840], R2 ;  /* 0x01684002050075a7 */ /* 0x001064000800017f */
[----:B-1----:R-:W-:Y:S05]  /*1dd10*/  @!P0 NANOSLEEP.SYNCS 0x989680 ;  /* 0x009896800000895d */ /* 0x002fea0003900000 */
[----:B------:R-:W1:Y:S02]  /*1dd20*/  @!P0 SYNCS.PHASECHK.TRANS64 P0, [R5+URZ+0x16840], R2 ;  /* 0x01684002050085a7 */ /* 0x000e64000800007f */
[----:B-1----:R-:W-:Y:S05]  /*1dd30*/  @!P0 BRA `(.L_x_15567) ;  /* 0xfffffffc00f08947 */ /* 0x002fea000383ffff */
[----:B------:R-:W-:Y:S05]  /*1dd40*/  BRA `(.L_x_15733) ;  /* 0xffffffa000c87947 */ /* 0x000fea000383ffff */
.L_x_15568:
        /* <DEDUP_REMOVED lines=8> */
.L_x_15735:
[----:B------:R-:W-:Y:S05]  /*1ddd0*/  BSYNC B1 ;  /* 0x0000000000017941 */ /* 0x000fea0003800000 */
.L_x_15734:
        /* <DEDUP_REMOVED lines=10> */
.L_x_15736:
[----:B------:R-:W-:Y:S02]  /*1de80*/  IMAD.MOV.U32 R13, RZ, RZ, R10 ;  /* 0x000000ffff0d7224 */ /* 0x000fe400078e000a */
[----:B------:R-:W-:Y:S01]  /*1de90*/  IMAD.MOV.U32 R12, RZ, RZ, 0x1 ;  /* 0x00000001ff0c7424 */ /* 0x000fe200078e00ff */
[----:B------:R-:W-:Y:S01]  /*1dea0*/  SHF.L.U32 R7, R7, 0x3, RZ ;  /* 0x0000000307077819 */ /* 0x000fe200000006ff */
[----:B------:R-:W-:-:S03]  /*1deb0*/  IMAD.MOV.U32 R2, RZ, RZ, R14 ;  /* 0x000000ffff027224 */ /* 0x000fc600078e000e */
[----:B------:R-:W-:-:S07]  /*1dec0*/  LOP3.LUT R7, R7, 0x38, RZ, 0xc0, !PT ;  /* 0x0000003807077812 */ /* 0x000fce00078ec0ff */
[----:B------:R-:W-:Y:S05]  /*1ded0*/  WARPSYNC.COLLECTIVE R15, `(.L_x_15737) ;  /* 0x000000000f087348 */ /* 0x000fea0003c00000 */
[----:B------:R0:W1:Y:S02]  /*1dee0*/  SHFL.IDX P6, R14, R13, R12, R11 ;  /* 0x0000000c0d0e7389 */ /* 0x00006400000c000b */
[----:B01----:R-:W-:Y:S01]  /*1def0*/  ENDCOLLECTIVE ;  /* 0x000000000000791b */ /* 0x003fe20003800000 */
.L_x_15737:
        /* <DEDUP_REMOVED lines=8> */
[----:B0-----:R-:W-:-:S07]  /*1df80*/  MOV R3, R14 ;  /* 0x0000000e00037202 */ /* 0x001fce0000000f00 */
[----:B------:R-:W-:Y:S05]  /*1df90*/  WARPSYNC.COLLECTIVE R15, `(.L_x_15738) ;  /* 0x000000000f087348 */ /* 0x000fea0003c00000 */
[----:B------:R0:W1:Y:S02]  /*1dfa0*/  SHFL.IDX P6, R14, R13, R12, R11 ;  /* 0x0000000c0d0e7389 */ /* 0x00006400000c000b */
[----:B01----:R-:W-:Y:S01]  /*1dfb0*/  ENDCOLLECTIVE ;  /* 0x000000000000791b */ /* 0x003fe20003800000 */
.L_x_15738:
[----:B------:R-:W-:Y:S02]  /*1dfc0*/  IMAD.MOV.U32 R13, RZ, RZ, R10 ;  /* 0x000000ffff0d7224 */ /* 0x000fe400078e000a */
[----:B------:R-:W-:Y:S02]  /*1dfd0*/  IMAD.MOV.U32 R12, RZ, RZ, 0x2 ;  /* 0x00000002ff0c7424 */ /* 0x000fe400078e00ff */
[----:B------:R-:W-:-:S07]  /*1dfe0*/  IMAD.MOV.U32 R2, RZ, RZ, R14 ;  /* 0x000000ffff027224 */ /* 0x000fce00078e000e */
[----:B------:R-:W-:Y:S05]  /*1dff0*/  WARPSYNC.COLLECTIVE R15, `(.L_x_15739) ;  /* 0x000000000f087348 */ /* 0x000fea0003c00000 */
[----:B------:R0:W1:Y:S02]  /*1e000*/  SHFL.IDX P6, R14, R13, R12, R11 ;  /* 0x0000000c0d0e7389 */ /* 0x00006400000c000b */
[----:B01----:R-:W-:Y:S01]  /*1e010*/  ENDCOLLECTIVE ;  /* 0x000000000000791b */ /* 0x003fe20003800000 */
.L_x_15739:
        /* <DEDUP_REMOVED lines=11> */
.L_x_15740:
[----:B------:R-:W-:Y:S02]  /*1e0d0*/  IMAD.MOV.U32 R13, RZ, RZ, R10 ;  /* 0x000000ffff0d7224 */ /* 0x000fe400078e000a */
[----:B------:R-:W-:Y:S01]  /*1e0e0*/  IMAD.MOV.U32 R12, RZ, RZ, 0x3 ;  /* 0x00000003ff0c7424 */ /* 0x000fe200078e00ff */
[----:B------:R-:W-:-:S07]  /*1e0f0*/  MOV R2, R14 ;  /* 0x0000000e00027202 */ /* 0x000fce0000000f00 */
[----:B------:R-:W-:Y:S05]  /*1e100*/  WARPSYNC.COLLECTIVE R15, `(.L_x_15741) ;  /* 0x000000000f087348 */ /* 0x000fea0003c00000 */
[----:B------:R0:W1:Y:S02]  /*1e110*/  SHFL.IDX P6, R14, R13, R12, R11 ;  /* 0x0000000c0d0e7389 */ /* 0x00006400000c000b */
[----:B01----:R-:W-:Y:S01]  /*1e120*/  ENDCOLLECTIVE ;  /* 0x000000000000791b */ /* 0x003fe20003800000 */
.L_x_15741:
        /* <DEDUP_REMOVED lines=11> */
.L_x_15742:
[----:B------:R-:W-:Y:S01]  /*1e1e0*/  MOV R13, R10 ;  /* 0x0000000a000d7202 */ /* 0x000fe20000000f00 */
[----:B------:R-:W-:Y:S02]  /*1e1f0*/  IMAD.MOV.U32 R12, RZ, RZ, 0x4 ;  /* 0x00000004ff0c7424 */ /* 0x000fe400078e00ff */
[----:B------:R-:W-:-:S07]  /*1e200*/  IMAD.MOV.U32 R2, RZ, RZ, R14 ;  /* 0x000000ffff027224 */ /* 0x000fce00078e000e */
[----:B------:R-:W-:Y:S05]  /*1e210*/  WARPSYNC.COLLECTIVE R15, `(.L_x_15743) ;  /* 0x000000000f087348 */ /* 0x000fea0003c00000 */
[----:B------:R0:W1:Y:S02]  /*1e220*/  SHFL.IDX P6, R14, R13, R12, R11 ;  /* 0x0000000c0d0e7389 */ /* 0x00006400000c000b */
[----:B01----:R-:W-:Y:S01]  /*1e230*/  ENDCOLLECTIVE ;  /* 0x000000000000791b */ /* 0x003fe20003800000 */
.L_x_15743:
        /* <DEDUP_REMOVED lines=11> */
.L_x_15744:
[----:B------:R-:W-:Y:S02]  /*1e2f0*/  IMAD.MOV.U32 R13, RZ, RZ, R10 ;  /* 0x000000ffff0d7224 */ /* 0x000fe400078e000a */
[----:B------:R-:W-:Y:S02]  /*1e300*/  IMAD.MOV.U32 R12, RZ, RZ, 0x5 ;  /* 0x00000005ff0c7424 */ /* 0x000fe400078e00ff */
[----:B------:R-:W-:-:S07]  /*1e310*/  IMAD.MOV.U32 R2, RZ, RZ, R14 ;  /* 0x000000ffff027224 */ /* 0x000fce00078e000e */
[----:B------:R-:W-:Y:S05]  /*1e320*/  WARPSYNC.COLLECTIVE R15, `(.L_x_15745) ;  /* 0x000000000f087348 */ /* 0x000fea0003c00000 */
[----:B------:R0:W1:Y:S02]  /*1e330*/  SHFL.IDX P6, R14, R13, R12, R11 ;  /* 0x0000000c0d0e7389 */ /* 0x00006400000c000b */
[----:B01----:R-:W-:Y:S01]  /*1e340*/  ENDCOLLECTIVE ;  /* 0x000000000000791b */ /* 0x003fe20003800000 */
.L_x_15745:
        /* <DEDUP_REMOVED lines=11> */
.L_x_15746:
[----:B------:R-:W-:Y:S02]  /*1e400*/  IMAD.MOV.U32 R13, RZ, RZ, R10 ;  /* 0x000000ffff0d7224 */ /* 0x000fe400078e000a */
[----:B------:R-:W-:Y:S02]  /*1e410*/  IMAD.MOV.U32 R12, RZ, RZ, 0x6 ;  /* 0x00000006ff0c7424 */ /* 0x000fe400078e00ff */
[----:B------:R-:W-:-:S07]  /*1e420*/  IMAD.MOV.U32 R2, RZ, RZ, R14 ;  /* 0x000000ffff027224 */ /* 0x000fce00078e000e */
[----:B------:R-:W-:Y:S05]  /*1e430*/  WARPSYNC.COLLECTIVE R15, `(.L_x_15747) ;  /* 0x000000000f087348 */ /* 0x000fea0003c00000 */
[----:B------:R0:W1:Y:S02]  /*1e440*/  SHFL.IDX P6, R14, R13, R12, R11 ;  /* 0x0000000c0d0e7389 */ /* 0x00006400000c000b */
[----:B01----:R-:W-:Y:S01]  /*1e450*/  ENDCOLLECTIVE ;  /* 0x000000000000791b */ /* 0x003fe20003800000 */
.L_x_15747:
        /* <DEDUP_REMOVED lines=11> */
.L_x_15748:
[----:B------:R-:W-:Y:S02]  /*1e510*/  IMAD.MOV.U32 R13, RZ, RZ, R10 ;  /* 0x000000ffff0d7224 */ /* 0x000fe400078e000a */
[----:B------:R-:W-:Y:S01]  /*1e520*/  IMAD.MOV.U32 R12, RZ, RZ, 0x7 ;  /* 0x00000007ff0c7424 */ /* 0x000fe200078e00ff */
[----:B------:R-:W-:-:S07]  /*1e530*/  MOV R2, R14 ;  /* 0x0000000e00027202 */ /* 0x000fce0000000f00 */
[----:B------:R-:W-:Y:S05]  /*1e540*/  WARPSYNC.COLLECTIVE R15, `(.L_x_15749) ;  /* 0x000000000f087348 */ /* 0x000fea0003c00000 */
[----:B------:R0:W1:Y:S02]  /*1e550*/  SHFL.IDX P6, R14, R13, R12, R11 ;  /* 0x0000000c0d0e7389 */ /* 0x00006400000c000b */
[----:B01----:R-:W-:Y:S01]  /*1e560*/  ENDCOLLECTIVE ;  /* 0x000000000000791b */ /* 0x003fe20003800000 */
.L_x_15749:
        /* <DEDUP_REMOVED lines=11> */
.L_x_15750:
[----:B------:R-:W-:Y:S01]  /*1e620*/  IMAD.MOV.U32 R2, RZ, RZ, R14 ;  /* 0x000000ffff027224 */ /* 0x000fe200078e000e */
[----:B------:R-:W-:Y:S06]  /*1e630*/  BRA `(.L_x_15751) ;  /* 0xffffff9c00c07947 */ /* 0x000fec000383ffff */
.L_x_15573:
[----:B-1----:R1:W2:Y:S02]  /*1e640*/  SYNCS.PHASECHK.TRANS64.TRYWAIT P0, [R5+URZ+0x16860], R2 ;  /* 0x01686002050075a7 */ /* 0x0022a4000800017f */
[----:B--2---:R-:W-:Y:S05]  /*1e650*/  @!P0 NANOSLEEP.SYNCS 0x989680 ;  /* 0x009896800000895d */ /* 0x004fea0003900000 */
[----:B------:R-:W2:Y:S02]  /*1e660*/  @!P0 SYNCS.PHASECHK.TRANS64 P0, [R5+URZ+0x16860], R2 ;  /* 0x01686002050085a7 */ /* 0x000ea4000800007f */
[----:B--2---:R-:W-:Y:S05]  /*1e670*/  @!P0 BRA `(.L_x_15573) ;  /* 0xfffffffc00f08947 */ /* 0x004fea000383ffff */
[----:B------:R-:W-:Y:S05]  /*1e680*/  BRA `(.L_x_15752) ;  /* 0xffffffa000187947 */ /* 0x000fea000383ffff */
.L_x_15574:
        /* <DEDUP_REMOVED lines=8> */
.L_x_15754:
[----:B------:R-:W-:Y:S05]  /*1e710*/  BSYNC B1 ;  /* 0x0000000000017941 */ /* 0x000fea0003800000 */
.L_x_15753:
        /* <DEDUP_REMOVED lines=10> */
.L_x_15755:
[----:B------:R-:W-:Y:S02]  /*1e7c0*/  IMAD.MOV.U32 R13, RZ, RZ, R24 ;  /* 0x000000ffff0d7224 */ /* 0x000fe400078e0018 */
[----:B------:R-:W-:Y:S01]  /*1e7d0*/  IMAD.MOV.U32 R12, RZ, RZ, 0x1 ;  /* 0x00000001ff0c7424 */ /* 0x000fe200078e00ff */
[----:B------:R-:W-:-:S07]  /*1e7e0*/  MOV R2, R14 ;  /* 0x0000000e00027202 */ /* 0x000fce0000000f00 */
[----:B------:R-:W-:Y:S05]  /*1e7f0*/  WARPSYNC.COLLECTIVE R15, `(.L_x_15756) ;  /* 0x000000000f087348 */ /* 0x000fea0003c00000 */
[----:B------:R0:W1:Y:S02]  /*1e800*/  SHFL.IDX P6, R14, R13, R12, R11 ;  /* 0x0000000c0d0e7389 */ /* 0x00006400000c000b */
[----:B01----:R-:W-:Y:S01]  /*1e810*/  ENDCOLLECTIVE ;  /* 0x000000000000791b */ /* 0x003fe20003800000 */
.L_x_15756:
[----:B------:R-:W-:-:S05]  /*1e820*/  IADD3 R2, P0, R2, R7, RZ ;  /* 0x0000000702027210 */ /* 0x000fca0007f1e0ff */
        /* <DEDUP_REMOVED lines=11> */
.L_x_15757:
[----:B------:R-:W-:Y:S02]  /*1e8e0*/  IMAD.MOV.U32 R13, RZ, RZ, R24 ;  /* 0x000000ffff0d7224 */ /* 0x000fe400078e0018 */
[----:B------:R-:W-:Y:S02]  /*1e8f0*/  IMAD.MOV.U32 R12, RZ, RZ, 0x2 ;  /* 0x00000002ff0c7424 */ /* 0x000fe400078e00ff */
[----:B------:R-:W-:-:S07]  /*1e900*/  IMAD.MOV.U32 R2, RZ, RZ, R14 ;  /* 0x000000ffff027224 */ /* 0x000fce00078e000e */
[----:B------:R-:W-:Y:S05]  /*1e910*/  WARPSYNC.COLLECTIVE R15, `(.L_x_15758) ;  /* 0x000000000f087348 */ /* 0x000fea0003c00000 */
[----:B------:R0:W1:Y:S02]  /*1e920*/  SHFL.IDX P6, R14, R13, R12, R11 ;  /* 0x0000000c0d0e7389 */ /* 0x00006400000c000b */
[----:B01----:R-:W-:Y:S01]  /*1e930*/  ENDCOLLECTIVE ;  /* 0x000000000000791b */ /* 0x003fe20003800000 */
.L_x_15758:
        /* <DEDUP_REMOVED lines=12> */
.L_x_15759:
[----:B------:R-:W-:Y:S01]  /*1ea00*/  IMAD.MOV.U32 R13, RZ, RZ, R24 ;  /* 0x000000ffff0d7224 */ /* 0x000fe200078e0018 */
[----:B------:R-:W-:Y:S01]  /*1ea10*/  MOV R12, 0x3 ;  /* 0x00000003000c7802 */ /* 0x000fe20000000f00 */
[----:B------:R-:W-:-:S07]  /*1ea20*/  IMAD.MOV.U32 R2, RZ, RZ, R14 ;  /* 0x000000ffff027224 */ /* 0x000fce00078e000e */
[----:B------:R-:W-:Y:S05]  /*1ea30*/  WARPSYNC.COLLECTIVE R15, `(.L_x_15760) ;  /* 0x000000000f087348 */ /* 0x000fea0003c00000 */
[----:B------:R0:W1:Y:S02]  /*1ea40*/  SHFL.IDX P6, R14, R13, R12, R11 ;  /* 0x0000000c0d0e7389 */ /* 0x00006400000c000b */
[----:B01----:R-:W-:Y:S01]  /*1ea50*/  ENDCOLLECTIVE ;  /* 0x000000000000791b */ /* 0x003fe20003800000 */
.L_x_15760:
        /* <DEDUP_REMOVED lines=12> */
.L_x_15761:
[----:B------:R-:W-:Y:S02]  /*1eb20*/  IMAD.MOV.U32 R13, RZ, RZ, R24 ;  /* 0x000000ffff0d7224 */ /* 0x000fe400078e0018 */
[----:B------:R-:W-:Y:S02]  /*1eb30*/  IMAD.MOV.U32 R12, RZ, RZ, 0x4 ;  /* 0x00000004ff0c7424 */ /* 0x000fe400078e00ff */
[----:B------:R-:W-:-:S07]  /*1eb40*/  IMAD.MOV.U32 R2, RZ, RZ, R14 ;  /* 0x000000ffff027224 */ /* 0x000fce00078e000e */
[----:B------:R-:W-:Y:S05]  /*1eb50*/  WARPSYNC.COLLECTIVE R15, `(.L_x_15762) ;  /* 0x000000000f087348 */ /* 0x000fea0003c00000 */
[----:B------:R0:W1:Y:S02]  /*1eb60*/  SHFL.IDX P6, R14, R13, R12, R11 ;  /* 0x0000000c0d0e7389 */ /* 0x00006400000c000b */
[----:B01----:R-:W-:Y:S01]  /*1eb70*/  ENDCOLLECTIVE ;  /* 0x000000000000791b */ /* 0x003fe20003800000 */
.L_x_15762:
[----:B------:R-:W-:-:S05]  /*1eb80*/  IADD3 R2, P0, R2, R7, RZ ;  /* 0x0000000702027210 */ /* 0x000fca0007f1e0ff */
[----:B------:R-:W-:-:S05]  /*1eb90*/  IMAD.X R3, RZ, RZ, R3, P0 ;  /* 0x000000ffff037224 */ /* 0x000fca00000e0603 */
[----:B------:R-:W-:Y:S01]  /*1eba0*/  @!PT LDS RZ, [RZ] ;  /* 0x00000000fffff984 */ /* 0x000fe20000000800 */
[----:B------:R-:W-:Y:S01]  /*1ebb0*/  @!PT LDS RZ, [RZ] ;  /* 0x00000000fffff984 */ /* 0x000fe20000000800 */
[----:B------:R-:W-:Y:S01]  /*1ebc0*/  @!PT LDS RZ, [RZ] ;  /* 0x00000000fffff984 */ /* 0x000fe20000000800 */
[----:B------:R0:W-:Y:S01]  /*1ebd0*/  LDGSTS.E.BYPASS.LTC128B.128 [R6+0x1c00], desc[UR40][R2.64], !P2 ;  /* 0x01c0000002067fae */ /* 0x0001e2000d101d68 */
[----:B------:R-:W-:Y:S02]  /*1ebe0*/  MOV R13, R23 ;  /* 0x00000017000d7202 */ /* 0x000fe40000000f00 */
[----:B------:R-:W-:Y:S01]  /*1ebf0*/  ISETP.LT.OR P2, PT, R8, 0x41, P1 ;  /* 0x000000410800780c */ /* 0x000fe20000f41670 */
[----:B0-----:R-:W-:-:S12]  /*1ec00*/  IMAD.MOV.U32 R3, RZ, RZ, R14 ;  /* 0x000000ffff037224 */ /* 0x001fd800078e000e */
[----:B------:R-:W-:Y:S05]  /*1ec10*/  WARPSYNC.COLLECTIVE R15, `(.L_x_15763) ;  /* 0x000000000f087348 */ /* 0x000fea0003c00000 */
[----:B------:R0:W1:Y:S02]  /*1ec20*/  SHFL.IDX P6, R14, R13, R12, R11 ;  /* 0x0000000c0d0e7389 */ /* 0x00006400000c000b */
[----:B01----:R-:W-:Y:S01]  /*1ec30*/  ENDCOLLECTIVE ;  /* 0x000000000000791b */ /* 0x003fe20003800000 */
.L_x_15763:
[----:B------:R-:W-:Y:S02]  /*1ec40*/  IMAD.MOV.U32 R13, RZ, RZ, R24 ;  /* 0x000000ffff0d7224 */ /* 0x000fe400078e0018 */
[----:B------:R-:W-:Y:S02]  /*1ec50*/  IMAD.MOV.U32 R12, RZ, RZ, 0x5 ;  /* 0x00000005ff0c7424 */ /* 0x000fe400078e00ff */
[----:B------:R-:W-:-:S07]  /*1ec60*/  IMAD.MOV.U32 R2, RZ, RZ, R14 ;  /* 0x000000ffff027224 */ /* 0x000fce00078e000e */
[----:B------:R-:W-:Y:S05]  /*1ec70*/  WARPSYNC.COLLECTIVE R15, `(.L_x_15764) ;  /* 0x000000000f087348 */ /* 0x000fea0003c00000 */
[----:B------:R0:W1:Y:S02]  /*1ec80*/  SHFL.IDX P6, R14, R13, R12, R11 ;  /* 0x0000000c0d0e7389 */ /* 0x00006400000c000b */
[----:B01----:R-:W-:Y:S01]  /*1ec90*/  ENDCOLLECTIVE ;  /* 0x000000000000791b */ /* 0x003fe20003800000 */
.L_x_15764:
        /* <DEDUP_REMOVED lines=12> */
.L_x_15765:
[----:B------:R-:W-:Y:S02]  /*1ed60*/  IMAD.MOV.U32 R13, RZ, RZ, R24 ;  /* 0x000000ffff0d7224 */ /* 0x000fe400078e0018 */
[----:B------:R-:W-:Y:S02]  /*1ed70*/  IMAD.MOV.U32 R12, RZ, RZ, 0x6 ;  /* 0x00000006ff0c7424 */ /* 0x000fe400078e00ff */
[----:B------:R-:W-:-:S07]  /*1ed80*/  IMAD.MOV.U32 R2, RZ, RZ, R14 ;  /* 0x000000ffff027224 */ /* 0x000fce00078e000e */
[----:B------:R-:W-:Y:S05]  /*1ed90*/  WARPSYNC.COLLECTIVE R15, `(.L_x_15766) ;  /* 0x000000000f087348 */ /* 0x000fea0003c00000 */
[----:B------:R0:W1:Y:S02]  /*1eda0*/  SHFL.IDX P6, R14, R13, R12, R11 ;  /* 0x0000000c0d0e7389 */ /* 0x00006400000c000b */
[----:B01----:R-:W-:Y:S01]  /*1edb0*/  ENDCOLLECTIVE ;  /* 0x000000000000791b */ /* 0x003fe20003800000 */
.L_x_15766:
        /* <DEDUP_REMOVED lines=12> */
.L_x_15767:
[----:B------:R-:W-:Y:S01]  /*1ee80*/  IMAD.MOV.U32 R13, RZ, RZ, R24 ;  /* 0x000000ffff0d7224 */ /* 0x000fe200078e0018 */
[----:B------:R-:W-:Y:S01]  /*1ee90*/  MOV R12, 0x7 ;  /* 0x00000007000c7802 */ /* 0x000fe20000000f00 */
[----:B------:R-:W-:-:S07]  /*1eea0*/  IMAD.MOV.U32 R2, RZ, RZ, R14 ;  /* 0x000000ffff027224 */ /* 0x000fce00078e000e */
[----:B------:R-:W-:Y:S05]  /*1eeb0*/  WARPSYNC.COLLECTIVE R15, `(.L_x_15768) ;  /* 0x000000000f087348 */ /* 0x000fea0003c00000 */
[----:B------:R0:W1:Y:S02]  /*1eec0*/  SHFL.IDX P6, R14, R13, R12, R11 ;  /* 0x0000000c0d0e7389 */ /* 0x00006400000c000b */
[----:B01----:R-:W-:Y:S01]  /*1eed0*/  ENDCOLLECTIVE ;  /* 0x000000000000791b */ /* 0x003fe20003800000 */
.L_x_15768:
        /* <DEDUP_REMOVED lines=11> */
.L_x_15769:
[----:B------:R-:W-:Y:S01]  /*1ef90*/  IMAD.MOV.U32 R2, RZ, RZ, R14 ;  /* 0x000000ffff027224 */ /* 0x000fe200078e000e */
[----:B------:R-:W-:Y:S06]  /*1efa0*/  BRA `(.L_x_15770) ;  /* 0xffffff9800c87947 */ /* 0x000fec000383ffff */
.L_x_15582:
[----:B0-----:R0:W1:Y:S02]  /*1efb0*/  SYNCS.PHASECHK.TRANS64.TRYWAIT P0, [R0+URZ+0x16860], R3 ;  /* 0x01686003000075a7 */ /* 0x001064000800017f */
[----:B-1----:R-:W-:Y:S05]  /*1efc0*/  @!P0 NANOSLEEP.SYNCS 0x989680 ;  /* 0x009896800000895d */ /* 0x002fea0003900000 */
[----:B------:R-:W1:Y:S02]  /*1efd0*/  @!P0 SYNCS.PHASECHK.TRANS64 P0, [R0+URZ+0x16860], R3 ;  /* 0x01686003000085a7 */ /* 0x000e64000800007f */
[----:B-1----:R-:W-:Y:S05]  /*1efe0*/  @!P0 BRA `(.L_x_15582) ;  /* 0xfffffffc00f08947 */ /* 0x002fea000383ffff */
[----:B------:R-:W-:Y:S05]  /*1eff0*/  BRA `(.L_x_15771) ;  /* 0xffffff9c00e87947 */ /* 0x000fea000383ffff */
.L_x_15583:
        /* <DEDUP_REMOVED lines=8> */
.L_x_15773:
[----:B------:R-:W-:Y:S05]  /*1f080*/  BSYNC B0 ;  /* 0x0000000000007941 */ /* 0x000fea0003800000 */
.L_x_15772:
[----:B------:R-:W0:Y:S01]  /*1f090*/  S2R R2, SR_TID.X ;  /* 0x0000000000027919 */ /* 0x000e220000002100 */
[----:B------:R-:W-:Y:S01]  /*1f0a0*/  IMAD.MOV.U32 R13, RZ, RZ, R23 ;  /* 0x000000ffff0d7224 */ /* 0x000fe200078e0017 */
[----:B------:R-:W-:Y:S01]  /*1f0b0*/  MOV R3, R14 ;  /* 0x0000000e00037202 */ /* 0x000fe20000000f00 */
[----:B------:R-:W-:Y:S01]  /*1f0c0*/  IMAD.MOV.U32 R12, RZ, RZ, RZ ;  /* 0x000000ffff0c7224 */ /* 0x000fe200078e00ff */
[----:B------:R-:W-:Y:S01]  /*1f0d0*/  LEA R4, R4, R22, 0x1 ;  /* 0x0000001604047211 */ /* 0x000fe200078e08ff */
[----:B------:R-:W-:Y:S02]  /*1f0e0*/  IMAD.MOV.U32 R11, RZ, RZ, 0x181f ;  /* 0x0000181fff0b7424 */ /* 0x000fe400078e00ff */
[----:B------:R-:W-:-:S07]  /*1f0f0*/  IMAD.MOV.U32 R15, RZ, RZ, -0x1 ;  /* 0xffffffffff0f7424 */ /* 0x000fce00078e00ff */
[----:B0-----:R-:W-:Y:S05]  /*1f100*/  WARPSYNC.COLLECTIVE R15, `(.L_x_15774) ;  /* 0x000000000f087348 */ /* 0x001fea0003c00000 */
[----:B------:R1:W2:Y:S02]  /*1f110*/  SHFL.IDX P6, R14, R13, R12, R11 ;  /* 0x0000000c0d0e7389 */ /* 0x0002a400000c000b */
[----:B012---:R-:W-:Y:S01]  /*1f120*/  ENDCOLLECTIVE ;  /* 0x000000000000791b */ /* 0x007fe20003800000 */
.L_x_15774:
        /* <DEDUP_REMOVED lines=12> */
.L_x_15775:
        /* <DEDUP_REMOVED lines=11> */
.L_x_15776:
[----:B------:R-:W-:Y:S02]  /*1f2a0*/  IMAD.MOV.U32 R13, RZ, RZ, R24 ;  /* 0x000000ffff0d7224 */ /* 0x000fe400078e0018 */
[----:B------:R-:W-:Y:S01]  /*1f2b0*/  IMAD.MOV.U32 R12, RZ, RZ, 0x2 ;  /* 0x00000002ff0c7424 */ /* 0x000fe200078e00ff */
[----:B------:R-:W-:-:S13]  /*1f2c0*/  IADD3 R2, P1, R14, R5, RZ ;  /* 0x000000050e027210 */ /* 0x000fda0007f3e0ff */
[----:B------:R-:W-:Y:S05]  /*1f2d0*/  WARPSYNC.COLLECTIVE R15, `(.L_x_15777) ;  /* 0x000000000f087348 */ /* 0x000fea0003c00000 */
[----:B------:R0:W1:Y:S02]  /*1f2e0*/  SHFL.IDX P6, R14, R13, R12, R11 ;  /* 0x0000000c0d0e7389 */ /* 0x00006400000c000b */
[----:B01----:R-:W-:Y:S01]  /*1f2f0*/  ENDCOLLECTIVE ;  /* 0x000000000000791b */ /* 0x003fe20003800000 */
.L_x_15777:
        /* <DEDUP_REMOVED lines=11> */
.L_x_15778:
[----:B------:R-:W-:Y:S02]  /*1f3b0*/  IMAD.MOV.U32 R13, RZ, RZ, R24 ;  /* 0x000000ffff0d7224 */ /* 0x000fe400078e0018 */
[----:B------:R-:W-:Y:S01]  /*1f3c0*/  IMAD.MOV.U32 R12, RZ, RZ, 0x3 ;  /* 0x00000003ff0c7424 */ /* 0x000fe200078e00ff */
[----:B------:R-:W-:-:S13]  /*1f3d0*/  IADD3 R2, P1, R14, R5, RZ ;  /* 0x000000050e027210 */ /* 0x000fda0007f3e0ff */
[----:B------:R-:W-:Y:S05]  /*1f3e0*/  WARPSYNC.COLLECTIVE R15, `(.L_x_15779) ;  /* 0x000000000f087348 */ /* 0x000fea0003c00000 */
[----:B------:R0:W1:Y:S02]  /*1f3f0*/  SHFL.IDX P6, R14, R13, R12, R11 ;  /* 0x0000000c0d0e7389 */ /* 0x00006400000c000b */
[----:B01----:R-:W-:Y:S01]  /*1f400*/  ENDCOLLECTIVE ;  /* 0x000000000000791b */ /* 0x003fe20003800000 */
.L_x_15779:
        /* <DEDUP_REMOVED lines=11> */
.L_x_15780:
[----:B------:R-:W-:Y:S01]  /*1f4c0*/  MOV R13, R24 ;  /* 0x00000018000d7202 */ /* 0x000fe20000000f00 */
[----:B------:R-:W-:Y:S01]  /*1f4d0*/  IMAD.MOV.U32 R12, RZ, RZ, 0x4 ;  /* 0x00000004ff0c7424 */ /* 0x000fe200078e00ff */
[----:B------:R-:W-:-:S13]  /*1f4e0*/  IADD3 R2, P1, R14, R5, RZ ;  /* 0x000000050e027210 */ /* 0x000fda0007f3e0ff */
[----:B------:R-:W-:Y:S05]  /*1f4f0*/  WARPSYNC.COLLECTIVE R15, `(.L_x_15781) ;  /* 0x000000000f087348 */ /* 0x000fea0003c00000 */
[----:B------:R0:W1:Y:S02]  /*1f500*/  SHFL.IDX P6, R14, R13, R12, R11 ;  /* 0x0000000c0d0e7389 */ /* 0x00006400000c000b */
[----:B01----:R-:W-:Y:S01]  /*1f510*/  ENDCOLLECTIVE ;  /* 0x000000000000791b */ /* 0x003fe20003800000 */
.L_x_15781:
        /* <DEDUP_REMOVED lines=11> */
.L_x_15782:
[----:B------:R-:W-:Y:S02]  /*1f5d0*/  IMAD.MOV.U32 R13, RZ, RZ, R24 ;  /* 0x000000ffff0d7224 */ /* 0x000fe400078e0018 */
[----:B------:R-:W-:Y:S01]  /*1f5e0*/  IMAD.MOV.U32 R12, RZ, RZ, 0x5 ;  /* 0x00000005ff0c7424 */ /* 0x000fe200078e00ff */
[----:B------:R-:W-:-:S13]  /*1f5f0*/  IADD3 R2, P1, R14, R5, RZ ;  /* 0x000000050e027210 */ /* 0x000fda0007f3e0ff */
[----:B------:R-:W-:Y:S05]  /*1f600*/  WARPSYNC.COLLECTIVE R15, `(.L_x_15783) ;  /* 0x000000000f087348 */ /* 0x000fea0003c00000 */
[----:B------:R0:W1:Y:S02]  /*1f610*/  SHFL.IDX P6, R14, R13, R12, R11 ;  /* 0x0000000c0d0e7389 */ /* 0x00006400000c000b */
[----:B01----:R-:W-:Y:S01]  /*1f620*/  ENDCOLLECTIVE ;  /* 0x000000000000791b */ /* 0x003fe20003800000 */
.L_x_15783:
        /* <DEDUP_REMOVED lines=11> */
.L_x_15784:
[----:B------:R-:W-:Y:S02]  /*1f6e0*/  IMAD.MOV.U32 R13, RZ, RZ, R24 ;  /* 0x000000ffff0d7224 */ /* 0x000fe400078e0018 */
[----:B------:R-:W-:Y:S01]  /*1f6f0*/  IMAD.MOV.U32 R12, RZ, RZ, 0x6 ;  /* 0x00000006ff0c7424 */ /* 0x000fe200078e00ff */
[----:B------:R-:W-:-:S13]  /*1f700*/  IADD3 R2, P1, R14, R5, RZ ;  /* 0x000000050e027210 */ /* 0x000fda0007f3e0ff */
[----:B------:R-:W-:Y:S05]  /*1f710*/  WARPSYNC.COLLECTIVE R15, `(.L_x_15785) ;  /* 0x000000000f087348 */ /* 0x000fea0003c00000 */
[----:B------:R0:W1:Y:S02]  /*1f720*/  SHFL.IDX P6, R14, R13, R12, R11 ;  /* 0x0000000c0d0e7389 */ /* 0x00006400000c000b */
[----:B01----:R-:W-:Y:S01]  /*1f730*/  ENDCOLLECTIVE ;  /* 0x000000000000791b */ /* 0x003fe20003800000 */
.L_x_15785:
        /* <DEDUP_REMOVED lines=11> */
.L_x_15786:
[----:B------:R-:W-:Y:S01]  /*1f7f0*/  IMAD.MOV.U32 R13, RZ, RZ, R24 ;  /* 0x000000ffff0d7224 */ /* 0x000fe200078e0018 */
[----:B------:R-:W-:Y:S02]  /*1f800*/  MOV R12, 0x7 ;  /* 0x00000007000c7802 */ /* 0x000fe40000000f00 */
[----:B------:R-:W-:-:S13]  /*1f810*/  IADD3 R2, P1, R14, R5, RZ ;  /* 0x000000050e027210 */ /* 0x000fda0007f3e0ff */
[----:B------:R-:W-:Y:S05]  /*1f820*/  WARPSYNC.COLLECTIVE R15, `(.L_x_15787) ;  /* 0x000000000f087348 */ /* 0x000fea0003c00000 */
[----:B------:R0:W1:Y:S02]  /*1f830*/  SHFL.IDX P6, R14, R13, R12, R11 ;  /* 0x0000000c0d0e7389 */ /* 0x00006400000c000b */
[----:B01----:R-:W-:Y:S01]  /*1f840*/  ENDCOLLECTIVE ;  /* 0x000000000000791b */ /* 0x003fe20003800000 */
.L_x_15787:
        /* <DEDUP_REMOVED lines=10> */
.L_x_15788:
[----:B------:R-:W-:Y:S05]  /*1f8f0*/  BRA `(.L_x_15789) ;  /* 0xffffff9800ac7947 */ /* 0x000fea000383ffff */
.L_x_15588:
        /* <DEDUP_REMOVED lines=8> */
.L_x_15791:
[----:B------:R-:W-:Y:S05]  /*1f980*/  BSYNC B0 ;  /* 0x0000000000007941 */ /* 0x000fea0003800000 */
.L_x_15790:
        /* <DEDUP_REMOVED lines=9> */
.L_x_15792:
        /* <DEDUP_REMOVED lines=18> */
.L_x_15793:
[----:B------:R-:W-:Y:S01]  /*1fb40*/  IMAD.MOV.U32 R12, RZ, RZ, 0x2 ;  /* 0x00000002ff0c7424 */ /* 0x000fe200078e00ff */
[----:B------:R-:W-:-:S05]  /*1fb50*/  SEL R5, R14, RZ, P1 ;  /* 0x000000ff0e057207 */ /* 0x000fca0000800000 */
[----:B------:R-:W-:-:S04]  /*1fb60*/  IMAD.IADD R4, R2, 0x1, R5 ;  /* 0x0000000102047824 */ /* 0x000fc800078e0205 */
[----:B------:R-:W-:-:S07]  /*1fb70*/  IMAD.MOV.U32 R13, RZ, RZ, R4 ;  /* 0x000000ffff0d7224 */ /* 0x000fce00078e0004 */
[----:B------:R-:W-:Y:S05]  /*1fb80*/  WARPSYNC.COLLECTIVE R15, `(.L_x_15794) ;  /* 0x000000000f087348 */ /* 0x000fea0003c00000 */
[----:B------:R0:W1:Y:S02]  /*1fb90*/  SHFL.UP P6, R14, R13, R12, R11 ;  /* 0x0400000c0d0e7389 */ /* 0x00006400000c000b */
[----:B01----:R-:W-:Y:S01]  /*1fba0*/  ENDCOLLECTIVE ;  /* 0x000000000000791b */ /* 0x003fe20003800000 */
.L_x_15794:
[----:B------:R-:W-:Y:S01]  /*1fbb0*/  IMAD.MOV.U32 R12, RZ, RZ, 0x4 ;  /* 0x00000004ff0c7424 */ /* 0x000fe200078e00ff */
[----:B------:R-:W-:-:S05]  /*1fbc0*/  SEL R5, R14, RZ, P2 ;  /* 0x000000ff0e057207 */ /* 0x000fca0001000000 */
[----:B------:R-:W-:-:S04]  /*1fbd0*/  IMAD.IADD R5, R4, 0x1, R5 ;  /* 0x0000000104057824 */ /* 0x000fc800078e0205 */
[----:B------:R-:W-:-:S07]  /*1fbe0*/  IMAD.MOV.U32 R13, RZ, RZ, R5 ;  /* 0x000000ffff0d7224 */ /* 0x000fce00078e0005 */
[----:B------:R-:W-:Y:S05]  /*1fbf0*/  WARPSYNC.COLLECTIVE R15, `(.L_x_15795) ;  /* 0x000000000f087348 */ /* 0x000fea0003c00000 */
[----:B------:R0:W1:Y:S02]  /*1fc00*/  SHFL.UP P6, R14, R13, R12, R11 ;  /* 0x0400000c0d0e7389 */ /* 0x00006400000c000b */
[----:B01----:R-:W-:Y:S01]  /*1fc10*/  ENDCOLLECTIVE ;  /* 0x000000000000791b */ /* 0x003fe20003800000 */
.L_x_15795:
[----:B------:R-:W-:Y:S01]  /*1fc20*/  IMAD.MOV.U32 R12, RZ, RZ, 0x8 ;  /* 0x00000008ff0c7424 */ /* 0x000fe200078e00ff */
[----:B------:R-:W-:-:S04]  /*1fc30*/  SEL R6, R14, RZ, P3 ;  /* 0x000000ff0e067207 */ /* 0x000fc80001800000 */
[----:B------:R-:W-:-:S05]  /*1fc40*/  IADD3 R6, R5, R6, RZ ;  /* 0x0000000605067210 */ /* 0x000fca0007ffe0ff */
[----:B------:R-:W-:-:S07]  /*1fc50*/  IMAD.MOV.U32 R13, RZ, RZ, R6 ;  /* 0x000000ffff0d7224 */ /* 0x000fce00078e0006 */
[----:B------:R-:W-:Y:S05]  /*1fc60*/  WARPSYNC.COLLECTIVE R15, `(.L_x_15796) ;  /* 0x000000000f087348 */ /* 0x000fea0003c00000 */
[----:B------:R0:W1:Y:S02]  /*1fc70*/  SHFL.UP P6, R14, R13, R12, R11 ;  /* 0x0400000c0d0e7389 */ /* 0x00006400000c000b */
[----:B01----:R-:W-:Y:S01]  /*1fc80*/  ENDCOLLECTIVE ;  /* 0x000000000000791b */ /* 0x003fe20003800000 */
.L_x_15796:
[----:B------:R-:W-:Y:S01]  /*1fc90*/  IMAD.MOV.U32 R12, RZ, RZ, 0x10 ;  /* 0x00000010ff0c7424 */ /* 0x000fe200078e00ff */
[----:B------:R-:W-:-:S05]  /*1fca0*/  SEL R3, R14, RZ, P4 ;  /* 0x000000ff0e037207 */ /* 0x000fca0002000000 */
[----:B------:R-:W-:-:S04]  /*1fcb0*/  IMAD.IADD R4, R6, 0x1, R3 ;  /* 0x0000000106047824 */ /* 0x000fc800078e0203 */
[----:B------:R-:W-:-:S07]  /*1fcc0*/  IMAD.MOV.U32 R13, RZ, RZ, R4 ;  /* 0x000000ffff0d7224 */ /* 0x000fce00078e0004 */
[----:B------:R-:W-:Y:S05]  /*1fcd0*/  WARPSYNC.COLLECTIVE R15, `(.L_x_15797) ;  /* 0x000000000f087348 */ /* 0x000fea0003c00000 */
[----:B------:R0:W1:Y:S02]  /*1fce0*/  SHFL.UP P6, R14, R13, R12, R11 ;  /* 0x0400000c0d0e7389 */ /* 0x00006400000c000b */
[----:B01----:R-:W-:Y:S01]  /*1fcf0*/  ENDCOLLECTIVE ;  /* 0x000000000000791b */ /* 0x003fe20003800000 */
.L_x_15797:
        /* <DEDUP_REMOVED lines=8> */
.L_x_15798:
[----:B------:R-:W-:Y:S05]  /*1fd80*/  BRA `(.L_x_15799) ;  /* 0xffffff9800b47947 */ /* 0x000fea000383ffff */
.L_x_15593:
        /* <DEDUP_REMOVED lines=8> */
.L_x_15801:
[----:B------:R-:W-:Y:S05]  /*1fe10*/  BSYNC B0 ;  /* 0x0000000000007941 */ /* 0x000fea0003800000 */
.L_x_15800:
[----:B------:R-:W-:Y:S01]  /*1fe20*/  SEL R13, R14, RZ, P1 ;  /* 0x000000ff0e0d7207 */ /* 0x000fe20000800000 */
[----:B------:R-:W-:Y:S01]  /*1fe30*/  IMAD.MOV.U32 R12, RZ, RZ, 0x2 ;  /* 0x00000002ff0c7424 */ /* 0x000fe200078e00ff */
[----:B------:R-:W-:Y:S01]  /*1fe40*/  MOV R11, RZ ;  /* 0x000000ff000b7202 */ /* 0x000fe20000000f00 */
[----:B------:R-:W-:Y:S02]  /*1fe50*/  IMAD.MOV.U32 R15, RZ, RZ, -0x1 ;  /* 0xffffffffff0f7424 */ /* 0x000fe400078e00ff */
[----:B------:R-:W-:-:S07]  /*1fe60*/  IMAD.IADD R13, R2, 0x1, R13 ;  /* 0x00000001020d7824 */ /* 0x000fce00078e020d */
[----:B------:R-:W-:Y:S05]  /*1fe70*/  WARPSYNC.COLLECTIVE R15, `(.L_x_15802) ;  /* 0x000000000f087348 */ /* 0x000fea0003c00000 */
[----:B------:R0:W1:Y:S02]  /*1fe80*/  SHFL.UP P6, R14, R13, R12, R11 ;  /* 0x0400000c0d0e7389 */ /* 0x00006400000c000b */
[----:B01----:R-:W-:Y:S01]  /*1fe90*/  ENDCOLLECTIVE ;  /* 0x000000000000791b */ /* 0x003fe20003800000 */
.L_x_15802:
[----:B------:R-:W-:Y:S01]  /*1fea0*/  IMAD.MOV.U32 R12, RZ, RZ, 0x4 ;  /* 0x00000004ff0c7424 */ /* 0x000fe200078e00ff */
[----:B------:R-:W-:-:S05]  /*1feb0*/  SEL R14, R14, RZ, P2 ;  /* 0x000000ff0e0e7207 */ /* 0x000fca0001000000 */
[----:B------:R-:W-:-:S04]  /*1fec0*/  IMAD.IADD R3, R13, 0x1, R14 ;  /* 0x000000010d037824 */ /* 0x000fc800078e020e */
[----:B------:R-:W-:-:S07]  /*1fed0*/  IMAD.MOV.U32 R13, RZ, RZ, R3 ;  /* 0x000000ffff0d7224 */ /* 0x000fce00078e0003 */
[----:B------:R-:W-:Y:S05]  /*1fee0*/  WARPSYNC.COLLECTIVE R15, `(.L_x_15803) ;  /* 0x000000000f087348 */ /* 0x000fea0003c00000 */
[----:B------:R0:W1:Y:S02]  /*1fef0*/  SHFL.UP P6, R14, R13, R12, R11 ;  /* 0x0400000c0d0e7389 */ /* 0x00006400000c000b */
[----:B01----:R-:W-:Y:S01]  /*1ff00*/  ENDCOLLECTIVE ;  /* 0x000000000000791b */ /* 0x003fe20003800000 */
.L_x_15803:
[----:B------:R-:W-:Y:S01]  /*1ff10*/  IMAD.MOV.U32 R12, RZ, RZ, 0x8 ;  /* 0x00000008ff0c7424 */ /* 0x000fe200078e00ff */
[----:B------:R-:W-:-:S05]  /*1ff20*/  SEL R4, R14, RZ, P3 ;  /* 0x000000ff0e047207 */ /* 0x000fca0001800000 */
[----:B------:R-:W-:-:S04]  /*1ff30*/  IMAD.IADD R4, R3, 0x1, R4 ;  /* 0x0000000103047824 */ /* 0x000fc800078e0204 */
[----:B------:R-:W-:-:S07]  /*1ff40*/  IMAD.MOV.U32 R13, RZ, RZ, R4 ;  /* 0x000000ffff0d7224 */ /* 0x000fce00078e0004 */
[----:B------:R-:W-:Y:S05]  /*1ff50*/  WARPSYNC.COLLECTIVE R15, `(.L_x_15804) ;  /* 0x000000000f087348 */ /* 0x000fea0003c00000 */
[----:B------:R0:W1:Y:S02]  /*1ff60*/  SHFL.UP P6, R14, R13, R12, R11 ;  /* 0x0400000c0d0e7389 */ /* 0x00006400000c000b */
[----:B01----:R-:W-:Y:S01]  /*1ff70*/  ENDCOLLECTIVE ;  /* 0x000000000000791b */ /* 0x003fe20003800000 */
.L_x_15804:
[----:B------:R-:W-:Y:S01]  /*1ff80*/  IMAD.MOV.U32 R12, RZ, RZ, 0x10 ;  /* 0x00000010ff0c7424 */ /* 0x000fe200078e00ff */
[----:B------:R-:W-:-:S04]  /*1ff90*/  SEL R5, R14, RZ, P4 ;  /* 0x000000ff0e057207 */ /* 0x000fc80002000000 */
[----:B------:R-:W-:-:S05]  /*1ffa0*/  IADD3 R5, R4, R5, RZ ;  /* 0x0000000504057210 */ /* 0x000fca0007ffe0ff */
[----:B------:R-:W-:-:S07]  /*1ffb0*/  IMAD.MOV.U32 R13, RZ, RZ, R5 ;  /* 0x000000ffff0d7224 */ /* 0x000fce00078e0005 */
[----:B------:R-:W-:Y:S05]  /*1ffc0*/  WARPSYNC.COLLECTIVE R15, `(.L_x_15805) ;  /* 0x000000000f087348 */ /* 0x000fea0003c00000 */
[----:B------:R0:W1:Y:S02]  /*1ffd0*/  SHFL.UP P6, R14, R13, R12, R11 ;  /* 0x0400000c0d0e7389 */ /* 0x00006400000c000b */
[----:B01----:R-:W-:Y:S01]  /*1ffe0*/  ENDCOLLECTIVE ;  /* 0x000000000000791b */ /* 0x003fe20003800000 */
.L_x_15805:
        /* <DEDUP_REMOVED lines=8> */
.L_x_15806:
[----:B------:R-:W-:Y:S05]  /*20070*/  BRA `(.L_x_15807) ;  /* 0xffffff9800947947 */ /* 0x000fea000383ffff */
.L_x_15595:
[----:B------:R-:W-:Y:S01]  /*20080*/  BSSY B0, `(.L_x_15808) ;  /* 0x0000006000007945 */ /* 0x000fe20003800000 */
[----:B------:R-:W-:Y:S01]  /*20090*/  PLOP3.LUT P6, PT, P6, PT, PT, 0x8, 0x0 ;  /* 0x000000000000781c */ /* 0x000fe200037ce170 */
[----:B------:R-:W-:-:S12]  /*200a0*/  IMAD.MOV.U32 R15, RZ, RZ, -0x1 ;  /* 0xffffffffff0f7424 */ /* 0x000fd800078e00ff */
[----:B01----:R-:W-:Y:S05]  /*200b0*/  WARPSYNC.COLLECTIVE R15, `(.L_x_15809) ;  /* 0x000000000f087348 */ /* 0x003fea0003c00000 */
[----:B------:R-:W-:Y:S01]  /*200c0*/  VOTE.ANY R14, PT, P6 ;  /* 0x00000000000e7806 */ /* 0x000fe200030e0100 */
[----:B01----:R-:W-:Y:S06]  /*200d0*/  ENDCOLLECTIVE ;  /* 0x000000000000791b */ /* 0x003fec0003800000 */
.L_x_15809:
[----:B------:R-:W-:Y:S05]  /*200e0*/  BSYNC B0 ;  /* 0x0000000000007941 */ /* 0x000fea0003800000 */
.L_x_15808:
        /* <DEDUP_REMOVED lines=9> */
.L_x_15810:
[----:B------:R-:W-:Y:S01]  /*20180*/  IMAD.MOV.U32 R17, RZ, RZ, R14 ;  /* 0x000000ffff117224 */ /* 0x000fe200078e000e */
[----:B------:R-:W-:Y:S06]  /*20190*/  BRA `(.L_x_15811) ;  /* 0xffffff9800847947 */ /* 0x000fec000383ffff */
.L_x_15597:
[----:B------:R-:W-:Y:S01]  /*201a0*/  BSSY B0, `(.L_x_15812) ;  /* 0x0000007000007945 */ /* 0x000fe20003800000 */
[----:B------:R-:W-:Y:S01]  /*201b0*/  IMAD.MOV.U32 R13, RZ, RZ, R3 ;  /* 0x000000ffff0d7224 */ /* 0x000fe200078e0003 */
[----:B------:R-:W-:Y:S01]  /*201c0*/  MOV R15, 0xffffffff ;  /* 0xffffffff000f7802 */ /* 0x000fe20000000f00 */
[----:B------:R-:W-:-:S07]  /*201d0*/  IMAD.MOV.U32 R11, RZ, RZ, 0x1f ;  /* 0x0000001fff0b7424 */ /* 0x000fce00078e00ff */
[----:B0123--:R-:W-:Y:S05]  /*201e0*/  WARPSYNC.COLLECTIVE R15, `(.L_x_15813) ;  /* 0x000000000f087348 */ /* 0x00ffea0003c00000 */
[----:B------:R4:W0:Y:S02]  /*201f0*/  SHFL.IDX P6, R14, R13, R12, R11 ;  /* 0x0000000c0d0e7389 */ /* 0x00082400000c000b */
[----:B01234-:R-:W-:Y:S01]  /*20200*/  ENDCOLLECTIVE ;  /* 0x000000000000791b */ /* 0x01ffe20003800000 */
.L_x_15813:
[----:B------:R-:W-:Y:S05]  /*20210*/  BSYNC B0 ;  /* 0x0000000000007941 */ /* 0x000fea0003800000 */
.L_x_15812:
[----:B------:R-:W-:Y:S01]  /*20220*/  IMAD.MOV.U32 R5, RZ, RZ, R14 ;  /* 0x000000ffff057224 */ /* 0x000fe200078e000e */
[----:B------:R-:W-:Y:S06]  /*20230*/  BRA `(.L_x_15596) ;  /* 0xffffff9800787947 */ /* 0x000fec000383ffff */
.L_x_15601:
[----:B0-----:R0:W2:Y:S02]  /*20240*/  SYNCS.PHASECHK.TRANS64.TRYWAIT P0, [R4+URZ+0x16820], R0 ;  /* 0x01682000040075a7 */ /* 0x0010a4000800017f */
[----:B--2---:R-:W-:Y:S05]  /*20250*/  @!P0 NANOSLEEP.SYNCS 0x989680 ;  /* 0x009896800000895d */ /* 0x004fea0003900000 */
[----:B------:R-:W2:Y:S02]  /*20260*/  @!P0 SYNCS.PHASECHK.TRANS64 P0, [R4+URZ+0x16820], R0 ;  /* 0x01682000040085a7 */ /* 0x000ea4000800007f */
[----:B--2---:R-:W-:Y:S05]  /*20270*/  @!P0 BRA `(.L_x_15601) ;  /* 0xfffffffc00f08947 */ /* 0x004fea000383ffff */
[----:B------:R-:W-:Y:S05]  /*20280*/  BRA `(.L_x_15814) ;  /* 0xffffff9c00f07947 */ /* 0x000fea000383ffff */
.L_x_15602:
        /* <DEDUP_REMOVED lines=11> */
.L_x_15816:
[----:B------:R-:W-:Y:S05]  /*20340*/  BSYNC B0 ;  /* 0x0000000000007941 */ /* 0x000fea0003800000 */
.L_x_15815:
[----:B------:R-:W-:Y:S05]  /*20350*/  BRA `(.L_x_15817) ;  /* 0xffffff9c00d87947 */ /* 0x000fea000383ffff */
.L_x_15603:
[----:B------:R-:W-:Y:S01]  /*20360*/  BSSY B0, `(.L_x_15818) ;  /* 0x0000006000007945 */ /* 0x000fe20003800000 */
[----:B------:R-:W-:-:S07]  /*20370*/  IMAD.MOV.U32 R15, RZ, RZ, -0x1 ;  /* 0xffffffffff0f7424 */ /* 0x000fce00078e00ff */
[----:B01-3--:R-:W-:Y:S05]  /*20380*/  WARPSYNC.COLLECTIVE R15, `(.L_x_15819) ;  /* 0x000000000f0c7348 */ /* 0x00bfea0003c00000 */
[----:B------:R-:W-:Y:S02]  /*20390*/  ELECT P6, UR62, PT ;  /* 0x00000000003e782f */ /* 0x000fe400038c0000 */
[----:B------:R-:W-:Y:S01]  /*203a0*/  MOV R14, UR62 ;  /* 0x0000003e000e7c02 */ /* 0x000fe20008000f00 */
[----:B01-3--:R-:W-:Y:S10]  /*203b0*/  ENDCOLLECTIVE ;  /* 0x000000000000791b */ /* 0x00bff40003800000 */
.L_x_15819:
[----:B------:R-:W-:Y:S05]  /*203c0*/  BSYNC B0 ;  /* 0x0000000000007941 */ /* 0x000fea0003800000 */
.L_x_15818:
[----:B------:R-:W-:Y:S05]  /*203d0*/  BRA `(.L_x_15820) ;  /* 0xffffff9c00cc7947 */ /* 0x000fea000383ffff */
.L_x_15605:
[----:B0-----:R0:W2:Y:S02]  /*203e0*/  SYNCS.PHASECHK.TRANS64.TRYWAIT P1, [R5+URZ+0x16840], R0 ;  /* 0x01684000050075a7 */ /* 0x0010a4000802017f */
[----:B--2---:R-:W-:Y:S05]  /*203f0*/  @!P1 NANOSLEEP.SYNCS 0x989680 ;  /* 0x009896800000995d */ /* 0x004fea0003900000 */
[----:B------:R-:W2:Y:S02]  /*20400*/  @!P1 SYNCS.PHASECHK.TRANS64 P1, [R5+URZ+0x16840], R0 ;  /* 0x01684000050095a7 */ /* 0x000ea4000802007f */
[----:B--2---:R-:W-:Y:S05]  /*20410*/  @!P1 BRA `(.L_x_15605) ;  /* 0xfffffffc00f09947 */ /* 0x004fea000383ffff */
[----:B------:R-:W-:Y:S05]  /*20420*/  BRA `(.L_x_15821) ;  /* 0xffffff9c00ec7947 */ /* 0x000fea000383ffff */
.L_x_15607:
[----:B--2---:R2:W4:Y:S02]  /*20430*/  SYNCS.PHASECHK.TRANS64.TRYWAIT P1, [R25+URZ+0x16840], R2 ;  /* 0x01684002190075a7 */ /* 0x004524000802017f */
[----:B----4-:R-:W-:Y:S05]  /*20440*/  @!P1 NANOSLEEP.SYNCS 0x989680 ;  /* 0x009896800000995d */ /* 0x010fea0003900000 */
[----:B------:R-:W4:Y:S02]  /*20450*/  @!P1 SYNCS.PHASECHK.TRANS64 P1, [R25+URZ+0x16840], R2 ;  /* 0x01684002190095a7 */ /* 0x000f24000802007f */
[----:B----4-:R-:W-:Y:S05]  /*20460*/  @!P1 BRA `(.L_x_15607) ;  /* 0xfffffffc00f09947 */ /* 0x010fea000383ffff */
[----:B------:R-:W-:Y:S05]  /*20470*/  BRA `(.L_x_15822) ;  /* 0xffffff9c00f87947 */ /* 0x000fea000383ffff */
.L_x_15609:
[----:B----4-:R4:W0:Y:S02]  /*20480*/  SYNCS.PHASECHK.TRANS64.TRYWAIT P1, [R5+URZ+0x16860], R0 ;  /* 0x01686000050075a7 */ /* 0x010824000802017f */
[----:B0-----:R-:W-:Y:S05]  /*20490*/  @!P1 NANOSLEEP.SYNCS 0x989680 ;  /* 0x009896800000995d */ /* 0x001fea0003900000 */
[----:B------:R-:W0:Y:S02]  /*204a0*/  @!P1 SYNCS.PHASECHK.TRANS64 P1, [R5+URZ+0x16860], R0 ;  /* 0x01686000050095a7 */ /* 0x000e24000802007f */
[----:B0-----:R-:W-:Y:S05]  /*204b0*/  @!P1 BRA `(.L_x_15609) ;  /* 0xfffffffc00f09947 */ /* 0x001fea000383ffff */
[----:B------:R-:W-:Y:S05]  /*204c0*/  BRA `(.L_x_15823) ;  /* 0xffffff9c00f47947 */ /* 0x000fea000383ffff */
.L_x_15824:
        /* <DEDUP_REMOVED lines=11> */
.L_x_15870:


//--------------------- .nv.global.init           --------------------------
	.section	.nv.global.init,"aw",@progbits
.nv.global.init:
	.type		$str$23,@object
	.size		$str$23,($str$24 - $str$23)
$str$23:
        /*0000*/ 	.byte	0x28, 0x61, 0x64, 0x64, 0x72, 0x65, 0x73, 0x73, 0x20, 0x26, 0x20, 0x6d, 0x61, 0x73, 0x6b, 0x29
        /*0010*/ 	.byte	0x20, 0x3d, 0x3d, 0x20, 0x30, 0x00
	.type		$str$24,@object
	.size		$str$24,(__unnamed_27 - $str$24)
$str$24:
        /*0016*/ 	.byte	0x2f, 0x74, 0x6d, 0x70, 0x2f, 0x6f, 0x73, 0x73, 0x5f, 0x6b, 0x65, 0x72, 0x6e, 0x65, 0x6c, 0x73
        /*0026*/ 	.byte	0x5f, 0x73, 0x72, 0x63, 0x2f, 0x66, 0x6c, 0x61, 0x73, 0x68, 0x5f, 0x61, 0x74, 0x74, 0x65, 0x6e
        /*0036*/ 	.byte	0x74, 0x69, 0x6f, 0x6e, 0x2f, 0x63, 0x73, 0x72, 0x63, 0x2f, 0x63, 0x75, 0x74, 0x6c, 0x61, 0x73
        /*0046*/ 	.byte	0x73, 0x2f, 0x69, 0x6e, 0x63, 0x6c, 0x75, 0x64, 0x65, 0x2f, 0x63, 0x75, 0x74, 0x65, 0x2f, 0x70
        /*0056*/ 	.byte	0x6f, 0x69, 0x6e, 0x74, 0x65, 0x72, 0x5f, 0x66, 0x6c, 0x61, 0x67, 0x67, 0x65, 0x64, 0x2e, 0x68
        /*0066*/ 	.byte	0x70, 0x70, 0x00
	.type		__unnamed_27,@object
	.size		__unnamed_27,(__unnamed_4 - __unnamed_27)
__unnamed_27:
        /* <DEDUP_REMOVED lines=24> */
        /*01e9*/ 	.byte	0x00
	.type		__unnamed_4,@object
	.size		__unnamed_4,(__unnamed_9 - __unnamed_4)
__unnamed_4:
        /* <DEDUP_REMOVED lines=25> */
	.type		__unnamed_9,@object
	.size		__unnamed_9,(__unnamed_17 - __unnamed_9)
__unnamed_9:
        /* <DEDUP_REMOVED lines=25> */
	.type		__unnamed_17,@object
	.size		__unnamed_17,(__unnamed_13 - __unnamed_17)
__unnamed_17:
        /* <DEDUP_REMOVED lines=25> */
	.type		__unnamed_13,@object
	.size		__unnamed_13,(__unnamed_23 - __unnamed_13)
__unnamed_13:
        /* <DEDUP_REMOVED lines=25> */
	.type		__unnamed_23,@object
	.size		__unnamed_23,(__unnamed_18 - __unnamed_23)
__unnamed_23:
        /* <DEDUP_REMOVED lines=25> */
	.type		__unnamed_18,@object
	.size		__unnamed_18,(__unnamed_22 - __unnamed_18)
__unnamed_18:
        /* <DEDUP_REMOVED lines=25> */
	.type		__unnamed_22,@object
	.size		__unnamed_22,(__unnamed_5 - __unnamed_22)
__unnamed_22:
        /* <DEDUP_REMOVED lines=25> */
	.type		__unnamed_5,@object
	.size		__unnamed_5,(__unnamed_3 - __unnamed_5)
__unnamed_5:
        /* <DEDUP_REMOVED lines=24> */
        /*0e03*/ 	.byte	0x3e, 0x20, 0x26, 0x5d, 0x00
	.type		__unnamed_3,@object
	.size		__unnamed_3,(__unnamed_2 - __unnamed_3)
__unnamed_3:
        /* <DEDUP_REMOVED lines=29> */
	.type		__unnamed_2,@object
	.size		__unnamed_2,(__unnamed_1 - __unnamed_2)
__unnamed_2:
        /* <DEDUP_REMOVED lines=29> */
	.type		__unnamed_1,@object
	.size		__unnamed_1,(__unnamed_25 - __unnamed_1)
__unnamed_1:
        /* <DEDUP_REMOVED lines=28> */
        /*1360*/ 	.byte	0x3c, 0x38, 0x31, 0x39, 0x32, 0x3e, 0x3e, 0x3e, 0x3e, 0x3e, 0x20, 0x26, 0x5d, 0x00
	.type		__unnamed_25,@object
	.size		__unnamed_25,(__unnamed_26 - __unnamed_25)
__unnamed_25:
        /* <DEDUP_REMOVED lines=28> */
        /*152e*/ 	.byte	0x3a, 0x43, 0x3c, 0x31, 0x36, 0x33, 0x38, 0x34, 0x3e, 0x3e, 0x3e, 0x3e, 0x3e, 0x5d, 0x00
	.type		__unnamed_26,@object
	.size		__unnamed_26,(__unnamed_21 - __unnamed_26)
__unnamed_26:
        /* <DEDUP_REMOVED lines=29> */
	.type		__unnamed_21,@object
	.size		__unnamed_21,(__unnamed_11 - __unnamed_21)
__unnamed_21:
        /* <DEDUP_REMOVED lines=29> */
	.type		__unnamed_11,@object
	.size		__unnamed_11,(__unnamed_7 - __unnamed_11)
__unnamed_11:
        /* <DEDUP_REMOVED lines=29> */
	.type		__unnamed_7,@object
	.size		__unnamed_7,(__unnamed_15 - __unnamed_7)
__unnamed_7:
        /* <DEDUP_REMOVED lines=29> */
	.type		__unnamed_15,@object
	.size		__unnamed_15,(__unnamed_12 - __unnamed_15)
__unnamed_15:
        /* <DEDUP_REMOVED lines=29> */
	.type		__unnamed_12,@object
	.size		__unnamed_12,(__unnamed_20 - __unnamed_12)
__unnamed_12:
        /* <DEDUP_REMOVED lines=29> */
	.type		__unnamed_20,@object
	.size		__unnamed_20,(__unnamed_8 - __unnamed_20)
__unnamed_20:
        /* <DEDUP_REMOVED lines=29> */
	.type		__unnamed_8,@object
	.size		__unnamed_8,(__unnamed_16 - __unnamed_8)
__unnamed_8:
        /* <DEDUP_REMOVED lines=29> */
	.type		__unnamed_16,@object
	.size		__unnamed_16,(__unnamed_24 - __unnamed_16)
__unnamed_16:
        /* <DEDUP_REMOVED lines=29> */
	.type		__unnamed_24,@object
	.size		__unnamed_24,(__unnamed_19 - __unnamed_24)
__unnamed_24:
        /* <DEDUP_REMOVED lines=30> */
	.type		__unnamed_19,@object
	.size		__unnamed_19,(__unnamed_10 - __unnamed_19)
__unnamed_19:
        /* <DEDUP_REMOVED lines=29> */
        /*292d*/ 	.byte	0x5d, 0x00
	.type		__unnamed_10,@object
	.size		__unnamed_10,(__unnamed_6 - __unnamed_10)
__unnamed_10:
        /* <DEDUP_REMOVED lines=30> */
	.type		__unnamed_6,@object
	.size		__unnamed_6,(__unnamed_14 - __unnamed_6)
__unnamed_6:
        /* <DEDUP_REMOVED lines=30> */
	.type		__unnamed_14,@object
	.size		__unnamed_14,(.L_13 - __unnamed_14)
__unnamed_14:
        /* <DEDUP_REMOVED lines=30> */
.L_13:


//--------------------- .nv.shared._ZN7cutlass13device_kernelIN5flash11enable_sm90INS1_16FlashAttnFwdSm90INS1_25CollectiveMainloopFwdSm90ILi2EN4cute5tupleIJNS5_1CILi1EEES8_S8_EEENS6_IJNS7_ILi128EEENS7_ILi80EEENS7_ILi256EEEEEELi256ENS_10bfloat16_tEfNS_4arch4Sm90ELb0ELb0ELb1ELb0ELb1ELb0ELb0ELb1ELb1ELb1ELb0ELb0EEENS1_21CollectiveEpilogueFwdINS6_IJSA_SC_SB_EEES9_SE_SG_Li256ELb0ELb1ELb0ELb0EEENS1_29StaticPersistentTileSchedulerILb0EEEEEEEEEvNT_6ParamsE --------------------------
	.section	.nv.shared._ZN7cutlass13device_kernelIN5flash11enable_sm90INS1_16FlashAttnFwdSm90INS1_25CollectiveMainloopFwdSm90ILi2EN4cute5tupleIJNS5_1CILi1EEES8_S8_EEENS6_IJNS7_ILi128EEENS7_ILi80EEENS7_ILi256EEEEEELi256ENS_10bfloat16_tEfNS_4arch4Sm90ELb0ELb0ELb1ELb0ELb1ELb0ELb0ELb1ELb1ELb1ELb0ELb0EEENS1_21CollectiveEpilogueFwdINS6_IJSA_SC_SB_EEES9_SE_SG_Li256ELb0ELb1ELb0ELb0EEENS1_29StaticPersistentTileSchedulerILb0EEEEEEEEEvNT_6ParamsE,"aw",@nobits
	.sectionflags	@""
	.align	16
	.zero		1024


//--------------------- .nv.shared.reserved.0     --------------------------
	.section	.nv.shared.reserved.0,"aw",@nobits
	.weak		__nv_reservedSMEM_offset_0_alias
	.size		__nv_reservedSMEM_offset_0_alias, 0, 0
	.other		__nv_reservedSMEM_offset_0_alias,@"STO_CUDA_RESERVED_SHARED STV_DEFAULT"
__nv_reservedSMEM_offset_0_alias:
	.zero		0


//--------------------- .nv.global                --------------------------
	.section	.nv.global,"aw",@nobits
.nv.global:
	.type		_ZN80_INTERNAL_84ccdedb_44_flash_fwd_hdimall_bf16_paged_softcap_sm90_cu_9b94ef52_35334cute1_E,@object
	.size		_ZN80_INTERNAL_84ccdedb_44_flash_fwd_hdimall_bf16_paged_softcap_sm90_cu_9b94ef52_35334cute1_E,(_ZN80_INTERNAL_84ccdedb_44_flash_fwd_hdimall_bf16_paged_softcap_sm90_cu_9b94ef52_35334cuda3std3__45__cpo6cbeginE - _ZN80_INTERNAL_84ccdedb_44_flash_fwd_hdimall_bf16_paged_softcap_sm90_cu_9b94ef52_35334cute1_E)
_ZN80_INTERNAL_84ccdedb_44_flash_fwd_hdimall_bf16_paged_softcap_sm90_cu_9b94ef52_35334cute1_E:
	.zero		1
	.type		_ZN80_INTERNAL_84ccdedb_44_flash_fwd_hdimall_bf16_paged_softcap_sm90_cu_9b94ef52_35334cuda3std3__45__cpo6cbeginE,@object
	.size		_ZN80_INTERNAL_84ccdedb_44_flash_fwd_hdimall_bf16_paged_softcap_sm90_cu_9b94ef52_35334cuda3std3__45__cpo6cbeginE,(_ZN80_INTERNAL_84ccdedb_44_flash_fwd_hdimall_bf16_paged_softcap_sm90_cu_9b94ef52_35334cuda3std3__48in_placeE - _ZN80_INTERNAL_84ccdedb_44_flash_fwd_hdimall_bf16_paged_softcap_sm90_cu_9b94ef52_35334cuda3std3__45__cpo6cbeginE)
_ZN80_INTERNAL_84ccdedb_44_flash_fwd_hdimall_bf16_paged_softcap_sm90_cu_9b94ef52_35334cuda3std3__45__cpo6cbeginE:
	.zero		1
	.type		_ZN80_INTERNAL_84ccdedb_44_flash_fwd_hdimall_bf16_paged_softcap_sm90_cu_9b94ef52_35334cuda3std3__48in_placeE,@object
	.size		_ZN80_INTERNAL_84ccdedb_44_flash_fwd_hdimall_bf16_paged_softcap_sm90_cu_9b94ef52_35334cuda3std3__48in_placeE,(_ZN80_INTERNAL_84ccdedb_44_flash_fwd_hdimall_bf16_paged_softcap_sm90_cu_9b94ef52_35334cuda3std6ranges3__45__cpo9iter_moveE - _ZN80_INTERNAL_84ccdedb_44_flash_fwd_hdimall_bf16_paged_softcap_sm90_cu_9b94ef52_35334cuda3std3__48in_placeE)
_ZN80_INTERNAL_84ccdedb_44_flash_fwd_hdimall_bf16_paged_softcap_sm90_cu_9b94ef52_35334cuda3std3__48in_placeE:
	.zero		1
	.type		_ZN80_INTERNAL_84ccdedb_44_flash_fwd_hdimall_bf16_paged_softcap_sm90_cu_9b94ef52_35334cuda3std6ranges3__45__cpo9iter_moveE,@object
	.size		_ZN80_INTERNAL_84ccdedb_44_flash_fwd_hdimall_bf16_paged_softcap_sm90_cu_9b94ef52_35334cuda3std6ranges3__45__cpo9iter_moveE,(_ZN80_INTERNAL_84ccdedb_44_flash_fwd_hdimall_bf16_paged_softcap_sm90_cu_9b94ef52_35334cuda3std3__45__cpo5beginE - _ZN80_INTERNAL_84ccdedb_44_flash_fwd_hdimall_bf16_paged_softcap_sm90_cu_9b94ef52_35334cuda3std6ranges3__45__cpo9iter_moveE)
_ZN80_INTERNAL_84ccdedb_44_flash_fwd_hdimall_bf16_paged_softcap_sm90_cu_9b94ef52_35334cuda3std6ranges3__45__cpo9iter_moveE:
	.zero		1
	.type		_ZN80_INTERNAL_84ccdedb_44_flash_fwd_hdimall_bf16_paged_softcap_sm90_cu_9b94ef52_35334cuda3std3__45__cpo5beginE,@object
	.size		_ZN80_INTERNAL_84ccdedb_44_flash_fwd_hdimall_bf16_paged_softcap_sm90_cu_9b94ef52_35334cuda3std3__45__cpo5beginE,(_ZN80_INTERNAL_84ccdedb_44_flash_fwd_hdimall_bf16_paged_softcap_sm90_cu_9b94ef52_35334cuda3std3__482_GLOBAL__N__84ccdedb_44_flash_fwd_hdimall_bf16_paged_softcap_sm90_cu_9b94ef52_35336ignoreE - _ZN80_INTERNAL_84ccdedb_44_flash_fwd_hdimall_bf16_paged_softcap_sm90_cu_9b94ef52_35334cuda3std3__45__cpo5beginE)
_ZN80_INTERNAL_84ccdedb_44_flash_fwd_hdimall_bf16_paged_softcap_sm90_cu_9b94ef52_35334cuda3std3__45__cpo5beginE:
	.zero		1
	.type		_ZN80_INTERNAL_84ccdedb_44_flash_fwd_hdimall_bf16_paged_softcap_sm90_cu_9b94ef52_35334cuda3std3__482_GLOBAL__N__84ccdedb_44_flash_fwd_hdimall_bf16_paged_softcap_sm90_cu_9b94ef52_35336ignoreE,@object
	.size		_ZN80_INTERNAL_84ccdedb_44_flash_fwd_hdimall_bf16_paged_softcap_sm90_cu_9b94ef52_35334cuda3std3__482_GLOBAL__N__84ccdedb_44_flash_fwd_hdimall_bf16_paged_softcap_sm90_cu_9b94ef52_35336ignoreE,(_ZN80_INTERNAL_84ccdedb_44_flash_fwd_hdimall_bf16_paged_softcap_sm90_cu_9b94ef52_35334cute7productE - _ZN80_INTERNAL_84ccdedb_44_flash_fwd_hdimall_bf16_paged_softcap_sm90_cu_9b94ef52_35334cuda3std3__482_GLOBAL__N__84ccdedb_44_flash_fwd_hdimall_bf16_paged_softcap_sm90_cu_9b94ef52_35336ignoreE)
_ZN80_INTERNAL_84ccdedb_44_flash_fwd_hdimall_bf16_paged_softcap_sm90_cu_9b94ef52_35334cuda3std3__482_GLOBAL__N__84ccdedb_44_flash_fwd_hdimall_bf16_paged_softcap_sm90_cu_9b94ef52_35336ignoreE:
	.zero		1
	.type		_ZN80_INTERNAL_84ccdedb_44_flash_fwd_hdimall_bf16_paged_softcap_sm90_cu_9b94ef52_35334cute7productE,@object
	.size		_ZN80_INTERNAL_84ccdedb_44_flash_fwd_hdimall_bf16_paged_softcap_sm90_cu_9b94ef52_35334cute7productE,(_ZN80_INTERNAL_84ccdedb_44_flash_fwd_hdimall_bf16_paged_softcap_sm90_cu_9b94ef52_35334cuda3std3__45__cpo3endE - _ZN80_INTERNAL_84ccdedb_44_flash_fwd_hdimall_bf16_paged_softcap_sm90_cu_9b94ef52_35334cute7productE)
_ZN80_INTERNAL_84ccdedb_44_flash_fwd_hdimall_bf16_paged_softcap_sm90_cu_9b94ef52_35334cute7productE:
	.zero		1
	.type		_ZN80_INTERNAL_84ccdedb_44_flash_fwd_hdimall_bf16_paged_softcap_sm90_cu_9b94ef52_35334cuda3std3__45__cpo3endE,@object
	.size		_ZN80_INTERNAL_84ccdedb_44_flash_fwd_hdimall_bf16_paged_softcap_sm90_cu_9b94ef52_35334cuda3std3__45__cpo3endE,(_ZN80_INTERNAL_84ccdedb_44_flash_fwd_hdimall_bf16_paged_softcap_sm90_cu_9b94ef52_35334cuda3std3__419piecewise_constructE - _ZN80_INTERNAL_84ccdedb_44_flash_fwd_hdimall_bf16_paged_softcap_sm90_cu_9b94ef52_35334cuda3std3__45__cpo3endE)
_ZN80_INTERNAL_84ccdedb_44_flash_fwd_hdimall_bf16_paged_softcap_sm90_cu_9b94ef52_35334cuda3std3__45__cpo3endE:
	.zero		1
	.type		_ZN80_INTERNAL_84ccdedb_44_flash_fwd_hdimall_bf16_paged_softcap_sm90_cu_9b94ef52_35334cuda3std3__419piecewise_constructE,@object
	.size		_ZN80_INTERNAL_84ccdedb_44_flash_fwd_hdimall_bf16_paged_softcap_sm90_cu_9b94ef52_35334cuda3std3__419piecewise_constructE,(_ZN80_INTERNAL_84ccdedb_44_flash_fwd_hdimall_bf16_paged_softcap_sm90_cu_9b94ef52_35334cuda3std3__45__cpo4cendE - _ZN80_INTERNAL_84ccdedb_44_flash_fwd_hdimall_bf16_paged_softcap_sm90_cu_9b94ef52_35334cuda3std3__419piecewise_constructE)
_ZN80_INTERNAL_84ccdedb_44_flash_fwd_hdimall_bf16_paged_softcap_sm90_cu_9b94ef52_35334cuda3std3__419piecewise_constructE:
	.zero		1
	.type		_ZN80_INTERNAL_84ccdedb_44_flash_fwd_hdimall_bf16_paged_softcap_sm90_cu_9b94ef52_35334cuda3std3__45__cpo4cendE,@object
	.size		_ZN80_INTERNAL_84ccdedb_44_flash_fwd_hdimall_bf16_paged_softcap_sm90_cu_9b94ef52_35334cuda3std3__45__cpo4cendE,(_ZN80_INTERNAL_84ccdedb_44_flash_fwd_hdimall_bf16_paged_softcap_sm90_cu_9b94ef52_35334cuda3std6ranges3__45__cpo4swapE - _ZN80_INTERNAL_84ccdedb_44_flash_fwd_hdimall_bf16_paged_softcap_sm90_cu_9b94ef52_35334cuda3std3__45__cpo4cendE)
_ZN80_INTERNAL_84ccdedb_44_flash_fwd_hdimall_bf16_paged_softcap_sm90_cu_9b94ef52_35334cuda3std3__45__cpo4cendE:
	.zero		1
	.type		_ZN80_INTERNAL_84ccdedb_44_flash_fwd_hdimall_bf16_paged_softcap_sm90_cu_9b94ef52_35334cuda3std6ranges3__45__cpo4swapE,@object
	.size		_ZN80_INTERNAL_84ccdedb_44_flash_fwd_hdimall_bf16_paged_softcap_sm90_cu_9b94ef52_35334cuda3std6ranges3__45__cpo4swapE,(.L_34 - _ZN80_INTERNAL_84ccdedb_44_flash_fwd_hdimall_bf16_paged_softcap_sm90_cu_9b94ef52_35334cuda3std6ranges3__45__cpo4swapE)
_ZN80_INTERNAL_84ccdedb_44_flash_fwd_hdimall_bf16_paged_softcap_sm90_cu_9b94ef52_35334cuda3std6ranges3__45__cpo4swapE:
	.zero		1
.L_34:


//--------------------- .nv.shared._ZN7cutlass13device_kernelIN5flash11enable_sm90INS1_16FlashAttnFwdSm90INS1_25CollectiveMainloopFwdSm90ILi2EN4cute5tupleIJNS5_1CILi1EEES8_S8_EEENS6_IJNS7_ILi128EEENS7_ILi80EEENS7_ILi256EEEEEELi256ENS_10bfloat16_tEfNS_4arch4Sm90ELb0ELb0ELb1ELb1ELb1ELb0ELb0ELb1ELb1ELb1ELb0ELb0EEENS1_21CollectiveEpilogueFwdINS6_IJSA_SC_SB_EEES9_SE_SG_Li256ELb1ELb1ELb0ELb0EEENS1_36VarlenDynamicPersistentTileSchedulerILi128ELi80ELi256ELi128ELb0ELb1ELb1ELb0ELb1ELb1EEEEEEEEEvNT_6ParamsE --------------------------
	.section	.nv.shared._ZN7cutlass13device_kernelIN5flash11enable_sm90INS1_16FlashAttnFwdSm90INS1_25CollectiveMainloopFwdSm90ILi2EN4cute5tupleIJNS5_1CILi1EEES8_S8_EEENS6_IJNS7_ILi128EEENS7_ILi80EEENS7_ILi256EEEEEELi256ENS_10bfloat16_tEfNS_4arch4Sm90ELb0ELb0ELb1ELb1ELb1ELb0ELb0ELb1ELb1ELb1ELb0ELb0EEENS1_21CollectiveEpilogueFwdINS6_IJSA_SC_SB_EEES9_SE_SG_Li256ELb1ELb1ELb0ELb0EEENS1_36VarlenDynamicPersistentTileSchedulerILi128ELi80ELi256ELi128ELb0ELb1ELb1ELb0ELb1ELb1EEEEEEEEEvNT_6ParamsE,"aw",@nobits
	.sectionflags	@""
	.align	16
	.zero		1024


//--------------------- .nv.shared._ZN7cutlass13device_kernelIN5flash11enable_sm90INS1_16FlashAttnFwdSm90INS1_25CollectiveMainloopFwdSm90ILi2EN4cute5tupleIJNS5_1CILi1EEES8_S8_EEENS6_IJNS7_ILi128EEENS7_ILi80EEENS7_ILi256EEEEEELi256ENS_10bfloat16_tEfNS_4arch4Sm90ELb0ELb0ELb1ELb1ELb1ELb1ELb0ELb1ELb1ELb1ELb0ELb0EEENS1_21CollectiveEpilogueFwdINS6_IJSA_SC_SB_EEES9_SE_SG_Li256ELb1ELb1ELb0ELb0EEENS1_36VarlenDynamicPersistentTileSchedulerILi128ELi80ELi256ELi128ELb0ELb1ELb1ELb0ELb1ELb1EEEEEEEEEvNT_6ParamsE --------------------------
	.section	.nv.shared._ZN7cutlass13device_kernelIN5flash11enable_sm90INS1_16FlashAttnFwdSm90INS1_25CollectiveMainloopFwdSm90ILi2EN4cute5tupleIJNS5_1CILi1EEES8_S8_EEENS6_IJNS7_ILi128EEENS7_ILi80EEENS7_ILi256EEEEEELi256ENS_10bfloat16_tEfNS_4arch4Sm90ELb0ELb0ELb1ELb1ELb1ELb1ELb0ELb1ELb1ELb1ELb0ELb0EEENS1_21CollectiveEpilogueFwdINS6_IJSA_SC_SB_EEES9_SE_SG_Li256ELb1ELb1ELb0ELb0EEENS1_36VarlenDynamicPersistentTileSchedulerILi128ELi80ELi256ELi128ELb0ELb1ELb1ELb0ELb1ELb1EEEEEEEEEvNT_6ParamsE,"aw",@nobits
	.sectionflags	@""
	.align	16
	.zero		1024


//--------------------- .nv.shared._ZN7cutlass13device_kernelIN5flash11enable_sm90INS1_16FlashAttnFwdSm90INS1_25CollectiveMainloopFwdSm90ILi2EN4cute5tupleIJNS5_1CILi1EEES8_S8_EEENS6_IJNS7_ILi128EEENS7_ILi64EEENS7_ILi256EEEEEELi256ENS_10bfloat16_tEfNS_4arch4Sm90ELb0ELb1ELb1ELb0ELb1ELb0ELb0ELb1ELb1ELb1ELb0ELb0EEENS1_21CollectiveEpilogueFwdINS6_IJSA_SC_SB_EEES9_SE_SG_Li256ELb0ELb1ELb0ELb0EEENS1_30DynamicPersistentTileSchedulerILi256ELi128ELb0ELb1ELb1EEEEEEEEEvNT_6ParamsE --------------------------
	.section	.nv.shared._ZN7cutlass13device_kernelIN5flash11enable_sm90INS1_16FlashAttnFwdSm90INS1_25CollectiveMainloopFwdSm90ILi2EN4cute5tupleIJNS5_1CILi1EEES8_S8_EEENS6_IJNS7_ILi128EEENS7_ILi64EEENS7_ILi256EEEEEELi256ENS_10bfloat16_tEfNS_4arch4Sm90ELb0ELb1ELb1ELb0ELb1ELb0ELb0ELb1ELb1ELb1ELb0ELb0EEENS1_21CollectiveEpilogueFwdINS6_IJSA_SC_SB_EEES9_SE_SG_Li256ELb0ELb1ELb0ELb0EEENS1_30DynamicPersistentTileSchedulerILi256ELi128ELb0ELb1ELb1EEEEEEEEEvNT_6ParamsE,"aw",@nobits
	.sectionflags	@""
	.align	16
	.zero		1024


//--------------------- .nv.shared._ZN7cutlass13device_kernelIN5flash11enable_sm90INS1_16FlashAttnFwdSm90INS1_25CollectiveMainloopFwdSm90ILi2EN4cute5tupleIJNS5_1CILi1EEES8_S8_EEENS6_IJNS7_ILi128EEENS7_ILi64EEENS7_ILi256EEEEEELi256ENS_10bfloat16_tEfNS_4arch4Sm90ELb0ELb1ELb1ELb1ELb1ELb0ELb0ELb1ELb1ELb1ELb0ELb0EEENS1_21CollectiveEpilogueFwdINS6_IJSA_SC_SB_EEES9_SE_SG_Li256ELb1ELb1ELb0ELb0EEENS1_36VarlenDynamicPersistentTileSchedulerILi128ELi64ELi256ELi128ELb0ELb1ELb1ELb1ELb0ELb1EEEEEEEEEvNT_6ParamsE --------------------------
	.section	.nv.shared._ZN7cutlass13device_kernelIN5flash11enable_sm90INS1_16FlashAttnFwdSm90INS1_25CollectiveMainloopFwdSm90ILi2EN4cute5tupleIJNS5_1CILi1EEES8_S8_EEENS6_IJNS7_ILi128EEENS7_ILi64EEENS7_ILi256EEEEEELi256ENS_10bfloat16_tEfNS_4arch4Sm90ELb0ELb1ELb1ELb1ELb1ELb0ELb0ELb1ELb1ELb1ELb0ELb0EEENS1_21CollectiveEpilogueFwdINS6_IJSA_SC_SB_EEES9_SE_SG_Li256ELb1ELb1ELb0ELb0EEENS1_36VarlenDynamicPersistentTileSchedulerILi128ELi64ELi256ELi128ELb0ELb1ELb1ELb1ELb0ELb1EEEEEEEEEvNT_6ParamsE,"aw",@nobits
	.sectionflags	@""
	.align	16
	.zero		1024


//--------------------- .nv.shared._ZN7cutlass13device_kernelIN5flash11enable_sm90INS1_16FlashAttnFwdSm90INS1_25CollectiveMainloopFwdSm90ILi2EN4cute5tupleIJNS5_1CILi1EEES8_S8_EEENS6_IJNS7_ILi128EEENS7_ILi64EEENS7_ILi256EEEEEELi256ENS_10bfloat16_tEfNS_4arch4Sm90ELb0ELb1ELb1ELb1ELb1ELb1ELb0ELb1ELb1ELb1ELb0ELb0EEENS1_21CollectiveEpilogueFwdINS6_IJSA_SC_SB_EEES9_SE_SG_Li256ELb1ELb1ELb0ELb0EEENS1_36VarlenDynamicPersistentTileSchedulerILi128ELi64ELi256ELi128ELb0ELb1ELb1ELb1ELb0ELb1EEEEEEEEEvNT_6ParamsE --------------------------
	.section	.nv.shared._ZN7cutlass13device_kernelIN5flash11enable_sm90INS1_16FlashAttnFwdSm90INS1_25CollectiveMainloopFwdSm90ILi2EN4cute5tupleIJNS5_1CILi1EEES8_S8_EEENS6_IJNS7_ILi128EEENS7_ILi64EEENS7_ILi256EEEEEELi256ENS_10bfloat16_tEfNS_4arch4Sm90ELb0ELb1ELb1ELb1ELb1ELb1ELb0ELb1ELb1ELb1ELb0ELb0EEENS1_21CollectiveEpilogueFwdINS6_IJSA_SC_SB_EEES9_SE_SG_Li256ELb1ELb1ELb0ELb0EEENS1_36VarlenDynamicPersistentTileSchedulerILi128ELi64ELi256ELi128ELb0ELb1ELb1ELb1ELb0ELb1EEEEEEEEEvNT_6ParamsE,"aw",@nobits
	.sectionflags	@""
	.align	16
	.zero		1024


//--------------------- .nv.shared._ZN7cutlass13device_kernelIN5flash11enable_sm90INS1_16FlashAttnFwdSm90INS1_25CollectiveMainloopFwdSm90ILi2EN4cute5tupleIJNS5_1CILi1EEES8_S8_EEENS6_IJNS7_ILi128EEENS7_ILi80EEENS7_ILi256EEEEEELi256ENS_10bfloat16_tEfNS_4arch4Sm90ELb1ELb0ELb1ELb0ELb1ELb0ELb0ELb1ELb1ELb1ELb0ELb0EEENS1_21CollectiveEpilogueFwdINS6_IJSA_SC_SB_EEES9_SE_SG_Li256ELb0ELb1ELb0ELb0EEENS1_30DynamicPersistentTileSchedulerILi256ELi128ELb0ELb1ELb1EEEEEEEEEvNT_6ParamsE --------------------------
	.section	.nv.shared._ZN7cutlass13device_kernelIN5flash11enable_sm90INS1_16FlashAttnFwdSm90INS1_25CollectiveMainloopFwdSm90ILi2EN4cute5tupleIJNS5_1CILi1EEES8_S8_EEENS6_IJNS7_ILi128EEENS7_ILi80EEENS7_ILi256EEEEEELi256ENS_10bfloat16_tEfNS_4arch4Sm90ELb1ELb0ELb1ELb0ELb1ELb0ELb0ELb1ELb1ELb1ELb0ELb0EEENS1_21CollectiveEpilogueFwdINS6_IJSA_SC_SB_EEES9_SE_SG_Li256ELb0ELb1ELb0ELb0EEENS1_30DynamicPersistentTileSchedulerILi256ELi128ELb0ELb1ELb1EEEEEEEEEvNT_6ParamsE,"aw",@nobits
	.sectionflags	@""
	.align	16
	.zero		1024


//--------------------- .nv.shared._ZN7cutlass13device_kernelIN5flash11enable_sm90INS1_16FlashAttnFwdSm90INS1_25CollectiveMainloopFwdSm90ILi2EN4cute5tupleIJNS5_1CILi1EEES8_S8_EEENS6_IJNS7_ILi128EEENS7_ILi80EEENS7_ILi256EEEEEELi256ENS_10bfloat16_tEfNS_4arch4Sm90ELb1ELb0ELb1ELb1ELb1ELb0ELb0ELb1ELb1ELb1ELb0ELb0EEENS1_21CollectiveEpilogueFwdINS6_IJSA_SC_SB_EEES9_SE_SG_Li256ELb1ELb1ELb0ELb0EEENS1_36VarlenDynamicPersistentTileSchedulerILi128ELi80ELi256ELi128ELb0ELb1ELb1ELb1ELb1ELb1EEEEEEEEEvNT_6ParamsE --------------------------
	.section	.nv.shared._ZN7cutlass13device_kernelIN5flash11enable_sm90INS1_16FlashAttnFwdSm90INS1_25CollectiveMainloopFwdSm90ILi2EN4cute5tupleIJNS5_1CILi1EEES8_S8_EEENS6_IJNS7_ILi128EEENS7_ILi80EEENS7_ILi256EEEEEELi256ENS_10bfloat16_tEfNS_4arch4Sm90ELb1ELb0ELb1ELb1ELb1ELb0ELb0ELb1ELb1ELb1ELb0ELb0EEENS1_21CollectiveEpilogueFwdINS6_IJSA_SC_SB_EEES9_SE_SG_Li256ELb1ELb1ELb0ELb0EEENS1_36VarlenDynamicPersistentTileSchedulerILi128ELi80ELi256ELi128ELb0ELb1ELb1ELb1ELb1ELb1EEEEEEEEEvNT_6ParamsE,"aw",@nobits
	.sectionflags	@""
	.align	16
	.zero		1024


//--------------------- .nv.shared._ZN7cutlass13device_kernelIN5flash11enable_sm90INS1_16FlashAttnFwdSm90INS1_25CollectiveMainloopFwdSm90ILi2EN4cute5tupleIJNS5_1CILi1EEES8_S8_EEENS6_IJNS7_ILi128EEENS7_ILi80EEENS7_ILi256EEEEEELi256ENS_10bfloat16_tEfNS_4arch4Sm90ELb1ELb0ELb1ELb1ELb1ELb1ELb0ELb1ELb1ELb1ELb0ELb0EEENS1_21CollectiveEpilogueFwdINS6_IJSA_SC_SB_EEES9_SE_SG_Li256ELb1ELb1ELb0ELb0EEENS1_36VarlenDynamicPersistentTileSchedulerILi128ELi80ELi256ELi128ELb0ELb1ELb1ELb1ELb1ELb1EEEEEEEEEvNT_6ParamsE --------------------------
	.section	.nv.shared._ZN7cutlass13device_kernelIN5flash11enable_sm90INS1_16FlashAttnFwdSm90INS1_25CollectiveMainloopFwdSm90ILi2EN4cute5tupleIJNS5_1CILi1EEES8_S8_EEENS6_IJNS7_ILi128EEENS7_ILi80EEENS7_ILi256EEEEEELi256ENS_10bfloat16_tEfNS_4arch4Sm90ELb1ELb0ELb1ELb1ELb1ELb1ELb0ELb1ELb1ELb1ELb0ELb0EEENS1_21CollectiveEpilogueFwdINS6_IJSA_SC_SB_EEES9_SE_SG_Li256ELb1ELb1ELb0ELb0EEENS1_36VarlenDynamicPersistentTileSchedulerILi128ELi80ELi256ELi128ELb0ELb1ELb1ELb1ELb1ELb1EEEEEEEEEvNT_6ParamsE,"aw",@nobits
	.sectionflags	@""
	.align	16
	.zero		1024


//--------------------- .nv.shared._ZN7cutlass13device_kernelIN5flash11enable_sm90INS1_16FlashAttnFwdSm90INS1_25CollectiveMainloopFwdSm90ILi2EN4cute5tupleIJNS5_1CILi1EEES8_S8_EEENS6_IJNS7_ILi128EEENS7_ILi96EEENS7_ILi192EEEEEELi192ENS_10bfloat16_tEfNS_4arch4Sm90ELb0ELb0ELb1ELb0ELb1ELb0ELb0ELb1ELb1ELb1ELb0ELb0EEENS1_21CollectiveEpilogueFwdINS6_IJSA_SC_SB_EEES9_SE_SG_Li256ELb0ELb1ELb0ELb0EEENS1_29StaticPersistentTileSchedulerILb0EEEEEEEEEvNT_6ParamsE --------------------------
	.section	.nv.shared._ZN7cutlass13device_kernelIN5flash11enable_sm90INS1_16FlashAttnFwdSm90INS1_25CollectiveMainloopFwdSm90ILi2EN4cute5tupleIJNS5_1CILi1EEES8_S8_EEENS6_IJNS7_ILi128EEENS7_ILi96EEENS7_ILi192EEEEEELi192ENS_10bfloat16_tEfNS_4arch4Sm90ELb0ELb0ELb1ELb0ELb1ELb0ELb0ELb1ELb1ELb1ELb0ELb0EEENS1_21CollectiveEpilogueFwdINS6_IJSA_SC_SB_EEES9_SE_SG_Li256ELb0ELb1ELb0ELb0EEENS1_29StaticPersistentTileSchedulerILb0EEEEEEEEEvNT_6ParamsE,"aw",@nobits
	.sectionflags	@""
	.align	16
	.zero		1024


//--------------------- .nv.shared._ZN7cutlass13device_kernelIN5flash11enable_sm90INS1_16FlashAttnFwdSm90INS1_25CollectiveMainloopFwdSm90ILi2EN4cute5tupleIJNS5_1CILi1EEES8_S8_EEENS6_IJNS7_ILi128EEENS7_ILi96EEENS7_ILi192EEEEEELi192ENS_10bfloat16_tEfNS_4arch4Sm90ELb0ELb0ELb1ELb1ELb1ELb0ELb0ELb1ELb1ELb1ELb0ELb0EEENS1_21CollectiveEpilogueFwdINS6_IJSA_SC_SB_EEES9_SE_SG_Li256ELb1ELb1ELb0ELb0EEENS1_36VarlenDynamicPersistentTileSchedulerILi128ELi96ELi256ELi128ELb0ELb1ELb1ELb0ELb1ELb1EEEEEEEEEvNT_6ParamsE --------------------------
	.section	.nv.shared._ZN7cutlass13device_kernelIN5flash11enable_sm90INS1_16FlashAttnFwdSm90INS1_25CollectiveMainloopFwdSm90ILi2EN4cute5tupleIJNS5_1CILi1EEES8_S8_EEENS6_IJNS7_ILi128EEENS7_ILi96EEENS7_ILi192EEEEEELi192ENS_10bfloat16_tEfNS_4arch4Sm90ELb0ELb0ELb1ELb1ELb1ELb0ELb0ELb1ELb1ELb1ELb0ELb0EEENS1_21CollectiveEpilogueFwdINS6_IJSA_SC_SB_EEES9_SE_SG_Li256ELb1ELb1ELb0ELb0EEENS1_36VarlenDynamicPersistentTileSchedulerILi128ELi96ELi256ELi128ELb0ELb1ELb1ELb0ELb1ELb1EEEEEEEEEvNT_6ParamsE,"aw",@nobits
	.sectionflags	@""
	.align	16
	.zero		1024


//--------------------- .nv.shared._ZN7cutlass13device_kernelIN5flash11enable_sm90INS1_16FlashAttnFwdSm90INS1_25CollectiveMainloopFwdSm90ILi2EN4cute5tupleIJNS5_1CILi1EEES8_S8_EEENS6_IJNS7_ILi128EEENS7_ILi96EEENS7_ILi192EEEEEELi192ENS_10bfloat16_tEfNS_4arch4Sm90ELb0ELb0ELb1ELb1ELb1ELb1ELb0ELb1ELb1ELb1ELb0ELb0EEENS1_21CollectiveEpilogueFwdINS6_IJSA_SC_SB_EEES9_SE_SG_Li256ELb1ELb1ELb0ELb0EEENS1_36VarlenDynamicPersistentTileSchedulerILi128ELi96ELi256ELi128ELb0ELb1ELb1ELb0ELb1ELb1EEEEEEEEEvNT_6ParamsE --------------------------
	.section	.nv.shared._ZN7cutlass13device_kernelIN5flash11enable_sm90INS1_16FlashAttnFwdSm90INS1_25CollectiveMainloopFwdSm90ILi2EN4cute5tupleIJNS5_1CILi1EEES8_S8_EEENS6_IJNS7_ILi128EEENS7_ILi96EEENS7_ILi192EEEEEELi192ENS_10bfloat16_tEfNS_4arch4Sm90ELb0ELb0ELb1ELb1ELb1ELb1ELb0ELb1ELb1ELb1ELb0ELb0EEENS1_21CollectiveEpilogueFwdINS6_IJSA_SC_SB_EEES9_SE_SG_Li256ELb1ELb1ELb0ELb0EEENS1_36VarlenDynamicPersistentTileSchedulerILi128ELi96ELi256ELi128ELb0ELb1ELb1ELb0ELb1ELb1EEEEEEEEEvNT_6ParamsE,"aw",@nobits
	.sectionflags	@""
	.align	16
	.zero		1024


//--------------------- .nv.shared._ZN7cutlass13device_kernelIN5flash11enable_sm90INS1_16FlashAttnFwdSm90INS1_25CollectiveMainloopFwdSm90ILi2EN4cute5tupleIJNS5_1CILi1EEES8_S8_EEENS6_IJNS7_ILi128EEENS7_ILi96EEENS7_ILi192EEEEEELi192ENS_10bfloat16_tEfNS_4arch4Sm90ELb0ELb1ELb1ELb0ELb1ELb0ELb0ELb1ELb1ELb1ELb0ELb0EEENS1_21CollectiveEpilogueFwdINS6_IJSA_SC_SB_EEES9_SE_SG_Li256ELb0ELb1ELb0ELb0EEENS1_30DynamicPersistentTileSchedulerILi256ELi128ELb0ELb1ELb1EEEEEEEEEvNT_6ParamsE --------------------------
	.section	.nv.shared._ZN7cutlass13device_kernelIN5flash11enable_sm90INS1_16FlashAttnFwdSm90INS1_25CollectiveMainloopFwdSm90ILi2EN4cute5tupleIJNS5_1CILi1EEES8_S8_EEENS6_IJNS7_ILi128EEENS7_ILi96EEENS7_ILi192EEEEEELi192ENS_10bfloat16_tEfNS_4arch4Sm90ELb0ELb1ELb1ELb0ELb1ELb0ELb0ELb1ELb1ELb1ELb0ELb0EEENS1_21CollectiveEpilogueFwdINS6_IJSA_SC_SB_EEES9_SE_SG_Li256ELb0ELb1ELb0ELb0EEENS1_30DynamicPersistentTileSchedulerILi256ELi128ELb0ELb1ELb1EEEEEEEEEvNT_6ParamsE,"aw",@nobits
	.sectionflags	@""
	.align	16
	.zero		1024


//--------------------- .nv.shared._ZN7cutlass13device_kernelIN5flash11enable_sm90INS1_16FlashAttnFwdSm90INS1_25CollectiveMainloopFwdSm90ILi2EN4cute5tupleIJNS5_1CILi1EEES8_S8_EEENS6_IJNS7_ILi128EEENS7_ILi96EEENS7_ILi192EEEEEELi192ENS_10bfloat16_tEfNS_4arch4Sm90ELb0ELb1ELb1ELb1ELb1ELb0ELb0ELb1ELb1ELb1ELb0ELb0EEENS1_21CollectiveEpilogueFwdINS6_IJSA_SC_SB_EEES9_SE_SG_Li256ELb1ELb1ELb0ELb0EEENS1_36VarlenDynamicPersistentTileSchedulerILi128ELi96ELi256ELi128ELb0ELb1ELb1ELb1ELb0ELb1EEEEEEEEEvNT_6ParamsE --------------------------
	.section	.nv.shared._ZN7cutlass13device_kernelIN5flash11enable_sm90INS1_16FlashAttnFwdSm90INS1_25CollectiveMainloopFwdSm90ILi2EN4cute5tupleIJNS5_1CILi1EEES8_S8_EEENS6_IJNS7_ILi128EEENS7_ILi96EEENS7_ILi192EEEEEELi192ENS_10bfloat16_tEfNS_4arch4Sm90ELb0ELb1ELb1ELb1ELb1ELb0ELb0ELb1ELb1ELb1ELb0ELb0EEENS1_21CollectiveEpilogueFwdINS6_IJSA_SC_SB_EEES9_SE_SG_Li256ELb1ELb1ELb0ELb0EEENS1_36VarlenDynamicPersistentTileSchedulerILi128ELi96ELi256ELi128ELb0ELb1ELb1ELb1ELb0ELb1EEEEEEEEEvNT_6ParamsE,"aw",@nobits
	.sectionflags	@""
	.align	16
	.zero		1024


//--------------------- .nv.shared._ZN7cutlass13device_kernelIN5flash11enable_sm90INS1_16FlashAttnFwdSm90INS1_25CollectiveMainloopFwdSm90ILi2EN4cute5tupleIJNS5_1CILi1EEES8_S8_EEENS6_IJNS7_ILi128EEENS7_ILi96EEENS7_ILi192EEEEEELi192ENS_10bfloat16_tEfNS_4arch4Sm90ELb0ELb1ELb1ELb1ELb1ELb1ELb0ELb1ELb1ELb1ELb0ELb0EEENS1_21CollectiveEpilogueFwdINS6_IJSA_SC_SB_EEES9_SE_SG_Li256ELb1ELb1ELb0ELb0EEENS1_36VarlenDynamicPersistentTileSchedulerILi128ELi96ELi256ELi128ELb0ELb1ELb1ELb1ELb0ELb1EEEEEEEEEvNT_6ParamsE --------------------------
	.section	.nv.shared._ZN7cutlass13device_kernelIN5flash11enable_sm90INS1_16FlashAttnFwdSm90INS1_25CollectiveMainloopFwdSm90ILi2EN4cute5tupleIJNS5_1CILi1EEES8_S8_EEENS6_IJNS7_ILi128EEENS7_ILi96EEENS7_ILi192EEEEEELi192ENS_10bfloat16_tEfNS_4arch4Sm90ELb0ELb1ELb1ELb1ELb1ELb1ELb0ELb1ELb1ELb1ELb0ELb0EEENS1_21CollectiveEpilogueFwdINS6_IJSA_SC_SB_EEES9_SE_SG_Li256ELb1ELb1ELb0ELb0EEENS1_36VarlenDynamicPersistentTileSchedulerILi128ELi96ELi256ELi128ELb0ELb1ELb1ELb1ELb0ELb1EEEEEEEEEvNT_6ParamsE,"aw",@nobits
	.sectionflags	@""
	.align	16
	.zero		1024


//--------------------- .nv.shared._ZN7cutlass13device_kernelIN5flash11enable_sm90INS1_16FlashAttnFwdSm90INS1_25CollectiveMainloopFwdSm90ILi2EN4cute5tupleIJNS5_1CILi1EEES8_S8_EEENS6_IJNS7_ILi128EEENS7_ILi96EEENS7_ILi192EEEEEELi192ENS_10bfloat16_tEfNS_4arch4Sm90ELb1ELb0ELb1ELb0ELb1ELb0ELb0ELb1ELb1ELb1ELb0ELb0EEENS1_21CollectiveEpilogueFwdINS6_IJSA_SC_SB_EEES9_SE_SG_Li256ELb0ELb1ELb0ELb0EEENS1_30DynamicPersistentTileSchedulerILi256ELi128ELb0ELb1ELb1EEEEEEEEEvNT_6ParamsE --------------------------
	.section	.nv.shared._ZN7cutlass13device_kernelIN5flash11enable_sm90INS1_16FlashAttnFwdSm90INS1_25CollectiveMainloopFwdSm90ILi2EN4cute5tupleIJNS5_1CILi1EEES8_S8_EEENS6_IJNS7_ILi128EEENS7_ILi96EEENS7_ILi192EEEEEELi192ENS_10bfloat16_tEfNS_4arch4Sm90ELb1ELb0ELb1ELb0ELb1ELb0ELb0ELb1ELb1ELb1ELb0ELb0EEENS1_21CollectiveEpilogueFwdINS6_IJSA_SC_SB_EEES9_SE_SG_Li256ELb0ELb1ELb0ELb0EEENS1_30DynamicPersistentTileSchedulerILi256ELi128ELb0ELb1ELb1EEEEEEEEEvNT_6ParamsE,"aw",@nobits
	.sectionflags	@""
	.align	16
	.zero		1024


//--------------------- .nv.shared._ZN7cutlass13device_kernelIN5flash11enable_sm90INS1_16FlashAttnFwdSm90INS1_25CollectiveMainloopFwdSm90ILi2EN4cute5tupleIJNS5_1CILi1EEES8_S8_EEENS6_IJNS7_ILi128EEENS7_ILi96EEENS7_ILi192EEEEEELi192ENS_10bfloat16_tEfNS_4arch4Sm90ELb1ELb0ELb1ELb1ELb1ELb0ELb0ELb1ELb1ELb1ELb0ELb0EEENS1_21CollectiveEpilogueFwdINS6_IJSA_SC_SB_EEES9_SE_SG_Li256ELb1ELb1ELb0ELb0EEENS1_36VarlenDynamicPersistentTileSchedulerILi128ELi96ELi256ELi128ELb0ELb1ELb1ELb1ELb1ELb1EEEEEEEEEvNT_6ParamsE --------------------------
	.section	.nv.shared._ZN7cutlass13device_kernelIN5flash11enable_sm90INS1_16FlashAttnFwdSm90INS1_25CollectiveMainloopFwdSm90ILi2EN4cute5tupleIJNS5_1CILi1EEES8_S8_EEENS6_IJNS7_ILi128EEENS7_ILi96EEENS7_ILi192EEEEEELi192ENS_10bfloat16_tEfNS_4arch4Sm90ELb1ELb0ELb1ELb1ELb1ELb0ELb0ELb1ELb1ELb1ELb0ELb0EEENS1_21CollectiveEpilogueFwdINS6_IJSA_SC_SB_EEES9_SE_SG_Li256ELb1ELb1ELb0ELb0EEENS1_36VarlenDynamicPersistentTileSchedulerILi128ELi96ELi256ELi128ELb0ELb1ELb1ELb1ELb1ELb1EEEEEEEEEvNT_6ParamsE,"aw",@nobits
	.sectionflags	@""
	.align	16
	.zero		1024


//--------------------- .nv.shared._ZN7cutlass13device_kernelIN5flash11enable_sm90INS1_16FlashAttnFwdSm90INS1_25CollectiveMainloopFwdSm90ILi2EN4cute5tupleIJNS5_1CILi1EEES8_S8_EEENS6_IJNS7_ILi128EEENS7_ILi96EEENS7_ILi192EEEEEELi192ENS_10bfloat16_tEfNS_4arch4Sm90ELb1ELb0ELb1ELb1ELb1ELb1ELb0ELb1ELb1ELb1ELb0ELb0EEENS1_21CollectiveEpilogueFwdINS6_IJSA_SC_SB_EEES9_SE_SG_Li256ELb1ELb1ELb0ELb0EEENS1_36VarlenDynamicPersistentTileSchedulerILi128ELi96ELi256ELi128ELb0ELb1ELb1ELb1ELb1ELb1EEEEEEEEEvNT_6ParamsE --------------------------
	.section	.nv.shared._ZN7cutlass13device_kernelIN5flash11enable_sm90INS1_16FlashAttnFwdSm90INS1_25CollectiveMainloopFwdSm90ILi2EN4cute5tupleIJNS5_1CILi1EEES8_S8_EEENS6_IJNS7_ILi128EEENS7_ILi96EEENS7_ILi192EEEEEELi192ENS_10bfloat16_tEfNS_4arch4Sm90ELb1ELb0ELb1ELb1ELb1ELb1ELb0ELb1ELb1ELb1ELb0ELb0EEENS1_21CollectiveEpilogueFwdINS6_IJSA_SC_SB_EEES9_SE_SG_Li256ELb1ELb1ELb0ELb0EEENS1_36VarlenDynamicPersistentTileSchedulerILi128ELi96ELi256ELi128ELb0ELb1ELb1ELb1ELb1ELb1EEEEEEEEEvNT_6ParamsE,"aw",@nobits
	.sectionflags	@""
	.align	16
	.zero		1024


//--------------------- .nv.shared._ZN7cutlass13device_kernelIN5flash11enable_sm90INS1_16FlashAttnFwdSm90INS1_25CollectiveMainloopFwdSm90ILi2EN4cute5tupleIJNS5_1CILi1EEES8_S8_EEENS6_IJNS7_ILi128EEESA_SA_EEELi128ENS_10bfloat16_tEfNS_4arch4Sm90ELb0ELb0ELb1ELb0ELb1ELb0ELb0ELb1ELb1ELb1ELb0ELb0EEENS1_21CollectiveEpilogueFwdISB_S9_SC_SE_Li256ELb0ELb1ELb0ELb0EEENS1_29StaticPersistentTileSchedulerILb0EEEEEEEEEvNT_6ParamsE --------------------------
	.section	.nv.shared._ZN7cutlass13device_kernelIN5flash11enable_sm90INS1_16FlashAttnFwdSm90INS1_25CollectiveMainloopFwdSm90ILi2EN4cute5tupleIJNS5_1CILi1EEES8_S8_EEENS6_IJNS7_ILi128EEESA_SA_EEELi128ENS_10bfloat16_tEfNS_4arch4Sm90ELb0ELb0ELb1ELb0ELb1ELb0ELb0ELb1ELb1ELb1ELb0ELb0EEENS1_21CollectiveEpilogueFwdISB_S9_SC_SE_Li256ELb0ELb1ELb0ELb0EEENS1_29StaticPersistentTileSchedulerILb0EEEEEEEEEvNT_6ParamsE,"aw",@nobits
	.sectionflags	@""
	.align	16
	.zero		1024


//--------------------- .nv.shared._ZN7cutlass13device_kernelIN5flash11enable_sm90INS1_16FlashAttnFwdSm90INS1_25CollectiveMainloopFwdSm90ILi2EN4cute5tupleIJNS5_1CILi1EEES8_S8_EEENS6_IJNS7_ILi128EEESA_SA_EEELi128ENS_10bfloat16_tEfNS_4arch4Sm90ELb0ELb0ELb1ELb1ELb1ELb0ELb0ELb1ELb1ELb1ELb0ELb0EEENS1_21CollectiveEpilogueFwdISB_S9_SC_SE_Li256ELb1ELb1ELb0ELb0EEENS1_36VarlenDynamicPersistentTileSchedulerILi128ELi128ELi256ELi128ELb0ELb1ELb1ELb0ELb1ELb1EEEEEEEEEvNT_6ParamsE --------------------------
	.section	.nv.shared._ZN7cutlass13device_kernelIN5flash11enable_sm90INS1_16FlashAttnFwdSm90INS1_25CollectiveMainloopFwdSm90ILi2EN4cute5tupleIJNS5_1CILi1EEES8_S8_EEENS6_IJNS7_ILi128EEESA_SA_EEELi128ENS_10bfloat16_tEfNS_4arch4Sm90ELb0ELb0ELb1ELb1ELb1ELb0ELb0ELb1ELb1ELb1ELb0ELb0EEENS1_21CollectiveEpilogueFwdISB_S9_SC_SE_Li256ELb1ELb1ELb0ELb0EEENS1_36VarlenDynamicPersistentTileSchedulerILi128ELi128ELi256ELi128ELb0ELb1ELb1ELb0ELb1ELb1EEEEEEEEEvNT_6ParamsE,"aw",@nobits
	.sectionflags	@""
	.align	16
	.zero		1024


//--------------------- .nv.shared._ZN7cutlass13device_kernelIN5flash11enable_sm90INS1_16FlashAttnFwdSm90INS1_25CollectiveMainloopFwdSm90ILi2EN4cute5tupleIJNS5_1CILi1EEES8_S8_EEENS6_IJNS7_ILi128EEESA_SA_EEELi128ENS_10bfloat16_tEfNS_4arch4Sm90ELb0ELb0ELb1ELb1ELb1ELb1ELb0ELb1ELb1ELb1ELb0ELb0EEENS1_21CollectiveEpilogueFwdISB_S9_SC_SE_Li256ELb1ELb1ELb0ELb0EEENS1_36VarlenDynamicPersistentTileSchedulerILi128ELi128ELi256ELi128ELb0ELb1ELb1ELb0ELb1ELb1EEEEEEEEEvNT_6ParamsE --------------------------
	.section	.nv.shared._ZN7cutlass13device_kernelIN5flash11enable_sm90INS1_16FlashAttnFwdSm90INS1_25CollectiveMainloopFwdSm90ILi2EN4cute5tupleIJNS5_1CILi1EEES8_S8_EEENS6_IJNS7_ILi128EEESA_SA_EEELi128ENS_10bfloat16_tEfNS_4arch4Sm90ELb0ELb0ELb1ELb1ELb1ELb1ELb0ELb1ELb1ELb1ELb0ELb0EEENS1_21CollectiveEpilogueFwdISB_S9_SC_SE_Li256ELb1ELb1ELb0ELb0EEENS1_36VarlenDynamicPersistentTileSchedulerILi128ELi128ELi256ELi128ELb0ELb1ELb1ELb0ELb1ELb1EEEEEEEEEvNT_6ParamsE,"aw",@nobits
	.sectionflags	@""
	.align	16
	.zero		1024


//--------------------- .nv.shared._ZN7cutlass13device_kernelIN5flash11enable_sm90INS1_16FlashAttnFwdSm90INS1_25CollectiveMainloopFwdSm90ILi2EN4cute5tupleIJNS5_1CILi1EEES8_S8_EEENS6_IJNS7_ILi128EEESA_SA_EEELi128ENS_10bfloat16_tEfNS_4arch4Sm90ELb0ELb1ELb1ELb0ELb1ELb0ELb0ELb1ELb1ELb1ELb0ELb0EEENS1_21CollectiveEpilogueFwdISB_S9_SC_SE_Li256ELb0ELb1ELb0ELb0EEENS1_30DynamicPersistentTileSchedulerILi256ELi128ELb0ELb1ELb1EEEEEEEEEvNT_6ParamsE --------------------------
	.section	.nv.shared._ZN7cutlass13device_kernelIN5flash11enable_sm90INS1_16FlashAttnFwdSm90INS1_25CollectiveMainloopFwdSm90ILi2EN4cute5tupleIJNS5_1CILi1EEES8_S8_EEENS6_IJNS7_ILi128EEESA_SA_EEELi128ENS_10bfloat16_tEfNS_4arch4Sm90ELb0ELb1ELb1ELb0ELb1ELb0ELb0ELb1ELb1ELb1ELb0ELb0EEENS1_21CollectiveEpilogueFwdISB_S9_SC_SE_Li256ELb0ELb1ELb0ELb0EEENS1_30DynamicPersistentTileSchedulerILi256ELi128ELb0ELb1ELb1EEEEEEEEEvNT_6ParamsE,"aw",@nobits
	.sectionflags	@""
	.align	16
	.zero		1024


//--------------------- .nv.shared._ZN7cutlass13device_kernelIN5flash11enable_sm90INS1_16FlashAttnFwdSm90INS1_25CollectiveMainloopFwdSm90ILi2EN4cute5tupleIJNS5_1CILi1EEES8_S8_EEENS6_IJNS7_ILi128EEESA_SA_EEELi128ENS_10bfloat16_tEfNS_4arch4Sm90ELb0ELb1ELb1ELb1ELb1ELb0ELb0ELb1ELb1ELb1ELb0ELb0EEENS1_21CollectiveEpilogueFwdISB_S9_SC_SE_Li256ELb1ELb1ELb0ELb0EEENS1_36VarlenDynamicPersistentTileSchedulerILi128ELi128ELi256ELi128ELb0ELb1ELb1ELb1ELb0ELb1EEEEEEEEEvNT_6ParamsE --------------------------
	.section	.nv.shared._ZN7cutlass13device_kernelIN5flash11enable_sm90INS1_16FlashAttnFwdSm90INS1_25CollectiveMainloopFwdSm90ILi2EN4cute5tupleIJNS5_1CILi1EEES8_S8_EEENS6_IJNS7_ILi128EEESA_SA_EEELi128ENS_10bfloat16_tEfNS_4arch4Sm90ELb0ELb1ELb1ELb1ELb1ELb0ELb0ELb1ELb1ELb1ELb0ELb0EEENS1_21CollectiveEpilogueFwdISB_S9_SC_SE_Li256ELb1ELb1ELb0ELb0EEENS1_36VarlenDynamicPersistentTileSchedulerILi128ELi128ELi256ELi128ELb0ELb1ELb1ELb1ELb0ELb1EEEEEEEEEvNT_6ParamsE,"aw",@nobits
	.sectionflags	@""
	.align	16
	.zero		1024


//--------------------- .nv.shared._ZN7cutlass13device_kernelIN5flash11enable_sm90INS1_16FlashAttnFwdSm90INS1_25CollectiveMainloopFwdSm90ILi2EN4cute5tupleIJNS5_1CILi1EEES8_S8_EEENS6_IJNS7_ILi128EEESA_SA_EEELi128ENS_10bfloat16_tEfNS_4arch4Sm90ELb0ELb1ELb1ELb1ELb1ELb1ELb0ELb1ELb1ELb1ELb0ELb0EEENS1_21CollectiveEpilogueFwdISB_S9_SC_SE_Li256ELb1ELb1ELb0ELb0EEENS1_36VarlenDynamicPersistentTileSchedulerILi128ELi128ELi256ELi128ELb0ELb1ELb1ELb1ELb0ELb1EEEEEEEEEvNT_6ParamsE --------------------------
	.section	.nv.shared._ZN7cutlass13device_kernelIN5flash11enable_sm90INS1_16FlashAttnFwdSm90INS1_25CollectiveMainloopFwdSm90ILi2EN4cute5tupleIJNS5_1CILi1EEES8_S8_EEENS6_IJNS7_ILi128EEESA_SA_EEELi128ENS_10bfloat16_tEfNS_4arch4Sm90ELb0ELb1ELb1ELb1ELb1ELb1ELb0ELb1ELb1ELb1ELb0ELb0EEENS1_21CollectiveEpilogueFwdISB_S9_SC_SE_Li256ELb1ELb1ELb0ELb0EEENS1_36VarlenDynamicPersistentTileSchedulerILi128ELi128ELi256ELi128ELb0ELb1ELb1ELb1ELb0ELb1EEEEEEEEEvNT_6ParamsE,"aw",@nobits
	.sectionflags	@""
	.align	16
	.zero		1024


//--------------------- .nv.shared._ZN7cutlass13device_kernelIN5flash11enable_sm90INS1_16FlashAttnFwdSm90INS1_25CollectiveMainloopFwdSm90ILi2EN4cute5tupleIJNS5_1CILi1EEES8_S8_EEENS6_IJNS7_ILi128EEESA_SA_EEELi128ENS_10bfloat16_tEfNS_4arch4Sm90ELb1ELb0ELb1ELb0ELb1ELb0ELb0ELb1ELb1ELb1ELb0ELb0EEENS1_21CollectiveEpilogueFwdISB_S9_SC_SE_Li256ELb0ELb1ELb0ELb0EEENS1_30DynamicPersistentTileSchedulerILi256ELi128ELb0ELb1ELb1EEEEEEEEEvNT_6ParamsE --------------------------
	.section	.nv.shared._ZN7cutlass13device_kernelIN5flash11enable_sm90INS1_16FlashAttnFwdSm90INS1_25CollectiveMainloopFwdSm90ILi2EN4cute5tupleIJNS5_1CILi1EEES8_S8_EEENS6_IJNS7_ILi128EEESA_SA_EEELi128ENS_10bfloat16_tEfNS_4arch4Sm90ELb1ELb0ELb1ELb0ELb1ELb0ELb0ELb1ELb1ELb1ELb0ELb0EEENS1_21CollectiveEpilogueFwdISB_S9_SC_SE_Li256ELb0ELb1ELb0ELb0EEENS1_30DynamicPersistentTileSchedulerILi256ELi128ELb0ELb1ELb1EEEEEEEEEvNT_6ParamsE,"aw",@nobits
	.sectionflags	@""
	.align	16
	.zero		1024


//--------------------- .nv.shared._ZN7cutlass13device_kernelIN5flash11enable_sm90INS1_16FlashAttnFwdSm90INS1_25CollectiveMainloopFwdSm90ILi2EN4cute5tupleIJNS5_1CILi1EEES8_S8_EEENS6_IJNS7_ILi128EEESA_SA_EEELi128ENS_10bfloat16_tEfNS_4arch4Sm90ELb1ELb0ELb1ELb1ELb1ELb0ELb0ELb1ELb1ELb1ELb0ELb0EEENS1_21CollectiveEpilogueFwdISB_S9_SC_SE_Li256ELb1ELb1ELb0ELb0EEENS1_36VarlenDynamicPersistentTileSchedulerILi128ELi128ELi256ELi128ELb0ELb1ELb1ELb1ELb1ELb1EEEEEEEEEvNT_6ParamsE --------------------------
	.section	.nv.shared._ZN7cutlass13device_kernelIN5flash11enable_sm90INS1_16FlashAttnFwdSm90INS1_25CollectiveMainloopFwdSm90ILi2EN4cute5tupleIJNS5_1CILi1EEES8_S8_EEENS6_IJNS7_ILi128EEESA_SA_EEELi128ENS_10bfloat16_tEfNS_4arch4Sm90ELb1ELb0ELb1ELb1ELb1ELb0ELb0ELb1ELb1ELb1ELb0ELb0EEENS1_21CollectiveEpilogueFwdISB_S9_SC_SE_Li256ELb1ELb1ELb0ELb0EEENS1_36VarlenDynamicPersistentTileSchedulerILi128ELi128ELi256ELi128ELb0ELb1ELb1ELb1ELb1ELb1EEEEEEEEEvNT_6ParamsE,"aw",@nobits
	.sectionflags	@""
	.align	16
	.zero		1024


//--------------------- .nv.shared._ZN7cutlass13device_kernelIN5flash11enable_sm90INS1_16FlashAttnFwdSm90INS1_25CollectiveMainloopFwdSm90ILi2EN4cute5tupleIJNS5_1CILi1EEES8_S8_EEENS6_IJNS7_ILi128EEESA_SA_EEELi128ENS_10bfloat16_tEfNS_4arch4Sm90ELb1ELb0ELb1ELb1ELb1ELb1ELb0ELb1ELb1ELb1ELb0ELb0EEENS1_21CollectiveEpilogueFwdISB_S9_SC_SE_Li256ELb1ELb1ELb0ELb0EEENS1_36VarlenDynamicPersistentTileSchedulerILi128ELi128ELi256ELi128ELb0ELb1ELb1ELb1ELb1ELb1EEEEEEEEEvNT_6ParamsE --------------------------
	.section	.nv.shared._ZN7cutlass13device_kernelIN5flash11enable_sm90INS1_16FlashAttnFwdSm90INS1_25CollectiveMainloopFwdSm90ILi2EN4cute5tupleIJNS5_1CILi1EEES8_S8_EEENS6_IJNS7_ILi128EEESA_SA_EEELi128ENS_10bfloat16_tEfNS_4arch4Sm90ELb1ELb0ELb1ELb1ELb1ELb1ELb0ELb1ELb1ELb1ELb0ELb0EEENS1_21CollectiveEpilogueFwdISB_S9_SC_SE_Li256ELb1ELb1ELb0ELb0EEENS1_36VarlenDynamicPersistentTileSchedulerILi128ELi128ELi256ELi128ELb0ELb1ELb1ELb1ELb1ELb1EEEEEEEEEvNT_6ParamsE,"aw",@nobits
	.sectionflags	@""
	.align	16
	.zero		1024


//--------------------- .nv.shared._ZN7cutlass13device_kernelIN5flash11enable_sm90INS1_16FlashAttnFwdSm90INS1_25CollectiveMainloopFwdSm90ILi2EN4cute5tupleIJNS5_1CILi1EEES8_S8_EEENS6_IJNS7_ILi192EEENS7_ILi128EEENS7_ILi96EEEEEELi96ENS_10bfloat16_tEfNS_4arch4Sm90ELb0ELb0ELb1ELb0ELb1ELb0ELb0ELb0ELb1ELb1ELb0ELb0EEENS1_21CollectiveEpilogueFwdINS6_IJSA_SC_SB_EEES9_SE_SG_Li384ELb0ELb1ELb0ELb0EEENS1_29StaticPersistentTileSchedulerILb0EEEEEEEEEvNT_6ParamsE --------------------------
	.section	.nv.shared._ZN7cutlass13device_kernelIN5flash11enable_sm90INS1_16FlashAttnFwdSm90INS1_25CollectiveMainloopFwdSm90ILi2EN4cute5tupleIJNS5_1CILi1EEES8_S8_EEENS6_IJNS7_ILi192EEENS7_ILi128EEENS7_ILi96EEEEEELi96ENS_10bfloat16_tEfNS_4arch4Sm90ELb0ELb0ELb1ELb0ELb1ELb0ELb0ELb0ELb1ELb1ELb0ELb0EEENS1_21CollectiveEpilogueFwdINS6_IJSA_SC_SB_EEES9_SE_SG_Li384ELb0ELb1ELb0ELb0EEENS1_29StaticPersistentTileSchedulerILb0EEEEEEEEEvNT_6ParamsE,"aw",@nobits
	.sectionflags	@""
	.align	16
	.zero		1024


//--------------------- .nv.shared._ZN7cutlass13device_kernelIN5flash11enable_sm90INS1_16FlashAttnFwdSm90INS1_25CollectiveMainloopFwdSm90ILi2EN4cute5tupleIJNS5_1CILi1EEES8_S8_EEENS6_IJNS7_ILi192EEENS7_ILi128EEENS7_ILi96EEEEEELi96ENS_10bfloat16_tEfNS_4arch4Sm90ELb0ELb0ELb1ELb1ELb1ELb0ELb0ELb0ELb1ELb1ELb0ELb0EEENS1_21CollectiveEpilogueFwdINS6_IJSA_SC_SB_EEES9_SE_SG_Li384ELb1ELb1ELb0ELb0EEENS1_36VarlenDynamicPersistentTileSchedulerILi192ELi128ELi384ELi128ELb0ELb1ELb1ELb0ELb1ELb1EEEEEEEEEvNT_6ParamsE --------------------------
	.section	.nv.shared._ZN7cutlass13device_kernelIN5flash11enable_sm90INS1_16FlashAttnFwdSm90INS1_25CollectiveMainloopFwdSm90ILi2EN4cute5tupleIJNS5_1CILi1EEES8_S8_EEENS6_IJNS7_ILi192EEENS7_ILi128EEENS7_ILi96EEEEEELi96ENS_10bfloat16_tEfNS_4arch4Sm90ELb0ELb0ELb1ELb1ELb1ELb0ELb0ELb0ELb1ELb1ELb0ELb0EEENS1_21CollectiveEpilogueFwdINS6_IJSA_SC_SB_EEES9_SE_SG_Li384ELb1ELb1ELb0ELb0EEENS1_36VarlenDynamicPersistentTileSchedulerILi192ELi128ELi384ELi128ELb0ELb1ELb1ELb0ELb1ELb1EEEEEEEEEvNT_6ParamsE,"aw",@nobits
	.sectionflags	@""
	.align	16
	.zero		1024


//--------------------- .nv.shared._ZN7cutlass13device_kernelIN5flash11enable_sm90INS1_16FlashAttnFwdSm90INS1_25CollectiveMainloopFwdSm90ILi2EN4cute5tupleIJNS5_1CILi1EEES8_S8_EEENS6_IJNS7_ILi192EEENS7_ILi128EEENS7_ILi96EEEEEELi96ENS_10bfloat16_tEfNS_4arch4Sm90ELb0ELb0ELb1ELb1ELb1ELb1ELb0ELb0ELb1ELb1ELb0ELb0EEENS1_21CollectiveEpilogueFwdINS6_IJSA_SC_SB_EEES9_SE_SG_Li384ELb1ELb1ELb0ELb0EEENS1_36VarlenDynamicPersistentTileSchedulerILi192ELi128ELi384ELi128ELb0ELb1ELb1ELb0ELb1ELb1EEEEEEEEEvNT_6ParamsE --------------------------
	.section	.nv.shared._ZN7cutlass13device_kernelIN5flash11enable_sm90INS1_16FlashAttnFwdSm90INS1_25CollectiveMainloopFwdSm90ILi2EN4cute5tupleIJNS5_1CILi1EEES8_S8_EEENS6_IJNS7_ILi192EEENS7_ILi128EEENS7_ILi96EEEEEELi96ENS_10bfloat16_tEfNS_4arch4Sm90ELb0ELb0ELb1ELb1ELb1ELb1ELb0ELb0ELb1ELb1ELb0ELb0EEENS1_21CollectiveEpilogueFwdINS6_IJSA_SC_SB_EEES9_SE_SG_Li384ELb1ELb1ELb0ELb0EEENS1_36VarlenDynamicPersistentTileSchedulerILi192ELi128ELi384ELi128ELb0ELb1ELb1ELb0ELb1ELb1EEEEEEEEEvNT_6ParamsE,"aw",@nobits
	.sectionflags	@""
	.align	16
	.zero		1024


//--------------------- .nv.shared._ZN7cutlass13device_kernelIN5flash11enable_sm90INS1_16FlashAttnFwdSm90INS1_25CollectiveMainloopFwdSm90ILi2EN4cute5tupleIJNS5_1CILi1EEES8_S8_EEENS6_IJNS7_ILi192EEENS7_ILi128EEENS7_ILi96EEEEEELi96ENS_10bfloat16_tEfNS_4arch4Sm90ELb0ELb1ELb1ELb0ELb1ELb0ELb0ELb0ELb1ELb1ELb0ELb0EEENS1_21CollectiveEpilogueFwdINS6_IJSA_SC_SB_EEES9_SE_SG_Li384ELb0ELb1ELb0ELb0EEENS1_30DynamicPersistentTileSchedulerILi384ELi128ELb0ELb1ELb1EEEEEEEEEvNT_6ParamsE --------------------------
	.section	.nv.shared._ZN7cutlass13device_kernelIN5flash11enable_sm90INS1_16FlashAttnFwdSm90INS1_25CollectiveMainloopFwdSm90ILi2EN4cute5tupleIJNS5_1CILi1EEES8_S8_EEENS6_IJNS7_ILi192EEENS7_ILi128EEENS7_ILi96EEEEEELi96ENS_10bfloat16_tEfNS_4arch4Sm90ELb0ELb1ELb1ELb0ELb1ELb0ELb0ELb0ELb1ELb1ELb0ELb0EEENS1_21CollectiveEpilogueFwdINS6_IJSA_SC_SB_EEES9_SE_SG_Li384ELb0ELb1ELb0ELb0EEENS1_30DynamicPersistentTileSchedulerILi384ELi128ELb0ELb1ELb1EEEEEEEEEvNT_6ParamsE,"aw",@nobits
	.sectionflags	@""
	.align	16
	.zero		1024


//--------------------- .nv.shared._ZN7cutlass13device_kernelIN5flash11enable_sm90INS1_16FlashAttnFwdSm90INS1_25CollectiveMainloopFwdSm90ILi2EN4cute5tupleIJNS5_1CILi1EEES8_S8_EEENS6_IJNS7_ILi192EEENS7_ILi128EEENS7_ILi96EEEEEELi96ENS_10bfloat16_tEfNS_4arch4Sm90ELb0ELb1ELb1ELb1ELb1ELb0ELb0ELb0ELb1ELb1ELb0ELb0EEENS1_21CollectiveEpilogueFwdINS6_IJSA_SC_SB_EEES9_SE_SG_Li384ELb1ELb1ELb0ELb0EEENS1_36VarlenDynamicPersistentTileSchedulerILi192ELi128ELi384ELi128ELb0ELb1ELb1ELb1ELb0ELb1EEEEEEEEEvNT_6ParamsE --------------------------
	.section	.nv.shared._ZN7cutlass13device_kernelIN5flash11enable_sm90INS1_16FlashAttnFwdSm90INS1_25CollectiveMainloopFwdSm90ILi2EN4cute5tupleIJNS5_1CILi1EEES8_S8_EEENS6_IJNS7_ILi192EEENS7_ILi128EEENS7_ILi96EEEEEELi96ENS_10bfloat16_tEfNS_4arch4Sm90ELb0ELb1ELb1ELb1ELb1ELb0ELb0ELb0ELb1ELb1ELb0ELb0EEENS1_21CollectiveEpilogueFwdINS6_IJSA_SC_SB_EEES9_SE_SG_Li384ELb1ELb1ELb0ELb0EEENS1_36VarlenDynamicPersistentTileSchedulerILi192ELi128ELi384ELi128ELb0ELb1ELb1ELb1ELb0ELb1EEEEEEEEEvNT_6ParamsE,"aw",@nobits
	.sectionflags	@""
	.align	16
	.zero		1024


//--------------------- .nv.shared._ZN7cutlass13device_kernelIN5flash11enable_sm90INS1_16FlashAttnFwdSm90INS1_25CollectiveMainloopFwdSm90ILi2EN4cute5tupleIJNS5_1CILi1EEES8_S8_EEENS6_IJNS7_ILi192EEENS7_ILi128EEENS7_ILi96EEEEEELi96ENS_10bfloat16_tEfNS_4arch4Sm90ELb0ELb1ELb1ELb1ELb1ELb1ELb0ELb0ELb1ELb1ELb0ELb0EEENS1_21CollectiveEpilogueFwdINS6_IJSA_SC_SB_EEES9_SE_SG_Li384ELb1ELb1ELb0ELb0EEENS1_36VarlenDynamicPersistentTileSchedulerILi192ELi128ELi384ELi128ELb0ELb1ELb1ELb1ELb0ELb1EEEEEEEEEvNT_6ParamsE --------------------------
	.section	.nv.shared._ZN7cutlass13device_kernelIN5flash11enable_sm90INS1_16FlashAttnFwdSm90INS1_25CollectiveMainloopFwdSm90ILi2EN4cute5tupleIJNS5_1CILi1EEES8_S8_EEENS6_IJNS7_ILi192EEENS7_ILi128EEENS7_ILi96EEEEEELi96ENS_10bfloat16_tEfNS_4arch4Sm90ELb0ELb1ELb1ELb1ELb1ELb1ELb0ELb0ELb1ELb1ELb0ELb0EEENS1_21CollectiveEpilogueFwdINS6_IJSA_SC_SB_EEES9_SE_SG_Li384ELb1ELb1ELb0ELb0EEENS1_36VarlenDynamicPersistentTileSchedulerILi192ELi128ELi384ELi128ELb0ELb1ELb1ELb1ELb0ELb1EEEEEEEEEvNT_6ParamsE,"aw",@nobits
	.sectionflags	@""
	.align	16
	.zero		1024


//--------------------- .nv.shared._ZN7cutlass13device_kernelIN5flash11enable_sm90INS1_16FlashAttnFwdSm90INS1_25CollectiveMainloopFwdSm90ILi2EN4cute5tupleIJNS5_1CILi1EEES8_S8_EEENS6_IJNS7_ILi192EEENS7_ILi128EEENS7_ILi96EEEEEELi96ENS_10bfloat16_tEfNS_4arch4Sm90ELb1ELb0ELb1ELb0ELb1ELb0ELb0ELb0ELb1ELb1ELb0ELb0EEENS1_21CollectiveEpilogueFwdINS6_IJSA_SC_SB_EEES9_SE_SG_Li384ELb0ELb1ELb0ELb0EEENS1_30DynamicPersistentTileSchedulerILi384ELi128ELb0ELb1ELb1EEEEEEEEEvNT_6ParamsE --------------------------
	.section	.nv.shared._ZN7cutlass13device_kernelIN5flash11enable_sm90INS1_16FlashAttnFwdSm90INS1_25CollectiveMainloopFwdSm90ILi2EN4cute5tupleIJNS5_1CILi1EEES8_S8_EEENS6_IJNS7_ILi192EEENS7_ILi128EEENS7_ILi96EEEEEELi96ENS_10bfloat16_tEfNS_4arch4Sm90ELb1ELb0ELb1ELb0ELb1ELb0ELb0ELb0ELb1ELb1ELb0ELb0EEENS1_21CollectiveEpilogueFwdINS6_IJSA_SC_SB_EEES9_SE_SG_Li384ELb0ELb1ELb0ELb0EEENS1_30DynamicPersistentTileSchedulerILi384ELi128ELb0ELb1ELb1EEEEEEEEEvNT_6ParamsE,"aw",@nobits
	.sectionflags	@""
	.align	16
	.zero		1024


//--------------------- .nv.shared._ZN7cutlass13device_kernelIN5flash11enable_sm90INS1_16FlashAttnFwdSm90INS1_25CollectiveMainloopFwdSm90ILi2EN4cute5tupleIJNS5_1CILi1EEES8_S8_EEENS6_IJNS7_ILi192EEENS7_ILi128EEENS7_ILi96EEEEEELi96ENS_10bfloat16_tEfNS_4arch4Sm90ELb1ELb0ELb1ELb1ELb1ELb0ELb0ELb0ELb1ELb1ELb0ELb0EEENS1_21CollectiveEpilogueFwdINS6_IJSA_SC_SB_EEES9_SE_SG_Li384ELb1ELb1ELb0ELb0EEENS1_36VarlenDynamicPersistentTileSchedulerILi192ELi128ELi384ELi128ELb0ELb1ELb1ELb1ELb1ELb1EEEEEEEEEvNT_6ParamsE --------------------------
	.section	.nv.shared._ZN7cutlass13device_kernelIN5flash11enable_sm90INS1_16FlashAttnFwdSm90INS1_25CollectiveMainloopFwdSm90ILi2EN4cute5tupleIJNS5_1CILi1EEES8_S8_EEENS6_IJNS7_ILi192EEENS7_ILi128EEENS7_ILi96EEEEEELi96ENS_10bfloat16_tEfNS_4arch4Sm90ELb1ELb0ELb1ELb1ELb1ELb0ELb0ELb0ELb1ELb1ELb0ELb0EEENS1_21CollectiveEpilogueFwdINS6_IJSA_SC_SB_EEES9_SE_SG_Li384ELb1ELb1ELb0ELb0EEENS1_36VarlenDynamicPersistentTileSchedulerILi192ELi128ELi384ELi128ELb0ELb1ELb1ELb1ELb1ELb1EEEEEEEEEvNT_6ParamsE,"aw",@nobits
	.sectionflags	@""
	.align	16
	.zero		1024


//--------------------- .nv.shared._ZN7cutlass13device_kernelIN5flash11enable_sm90INS1_16FlashAttnFwdSm90INS1_25CollectiveMainloopFwdSm90ILi2EN4cute5tupleIJNS5_1CILi1EEES8_S8_EEENS6_IJNS7_ILi192EEENS7_ILi128EEENS7_ILi96EEEEEELi96ENS_10bfloat16_tEfNS_4arch4Sm90ELb1ELb0ELb1ELb1ELb1ELb1ELb0ELb0ELb1ELb1ELb0ELb0EEENS1_21CollectiveEpilogueFwdINS6_IJSA_SC_SB_EEES9_SE_SG_Li384ELb1ELb1ELb0ELb0EEENS1_36VarlenDynamicPersistentTileSchedulerILi192ELi128ELi384ELi128ELb0ELb1ELb1ELb1ELb1ELb1EEEEEEEEEvNT_6ParamsE --------------------------
	.section	.nv.shared._ZN7cutlass13device_kernelIN5flash11enable_sm90INS1_16FlashAttnFwdSm90INS1_25CollectiveMainloopFwdSm90ILi2EN4cute5tupleIJNS5_1CILi1EEES8_S8_EEENS6_IJNS7_ILi192EEENS7_ILi128EEENS7_ILi96EEEEEELi96ENS_10bfloat16_tEfNS_4arch4Sm90ELb1ELb0ELb1ELb1ELb1ELb1ELb0ELb0ELb1ELb1ELb0ELb0EEENS1_21CollectiveEpilogueFwdINS6_IJSA_SC_SB_EEES9_SE_SG_Li384ELb1ELb1ELb0ELb0EEENS1_36VarlenDynamicPersistentTileSchedulerILi192ELi128ELi384ELi128ELb0ELb1ELb1ELb1ELb1ELb1EEEEEEEEEvNT_6ParamsE,"aw",@nobits
	.sectionflags	@""
	.align	16
	.zero		1024


//--------------------- .nv.shared._ZN7cutlass13device_kernelIN5flash11enable_sm90INS1_16FlashAttnFwdSm90INS1_25CollectiveMainloopFwdSm90ILi2EN4cute5tupleIJNS5_1CILi1EEES8_S8_EEENS6_IJNS7_ILi192EEENS7_ILi128EEENS7_ILi64EEEEEELi64ENS_10bfloat16_tEfNS_4arch4Sm90ELb0ELb0ELb1ELb0ELb1ELb0ELb0ELb1ELb1ELb1ELb0ELb0EEENS1_21CollectiveEpilogueFwdINS6_IJSA_SC_SB_EEES9_SE_SG_Li384ELb0ELb1ELb0ELb0EEENS1_29StaticPersistentTileSchedulerILb0EEEEEEEEEvNT_6ParamsE --------------------------
	.section	.nv.shared._ZN7cutlass13device_kernelIN5flash11enable_sm90INS1_16FlashAttnFwdSm90INS1_25CollectiveMainloopFwdSm90ILi2EN4cute5tupleIJNS5_1CILi1EEES8_S8_EEENS6_IJNS7_ILi192EEENS7_ILi128EEENS7_ILi64EEEEEELi64ENS_10bfloat16_tEfNS_4arch4Sm90ELb0ELb0ELb1ELb0ELb1ELb0ELb0ELb1ELb1ELb1ELb0ELb0EEENS1_21CollectiveEpilogueFwdINS6_IJSA_SC_SB_EEES9_SE_SG_Li384ELb0ELb1ELb0ELb0EEENS1_29StaticPersistentTileSchedulerILb0EEEEEEEEEvNT_6ParamsE,"aw",@nobits
	.sectionflags	@""
	.align	16
	.zero		1024


//--------------------- .nv.shared._ZN7cutlass13device_kernelIN5flash11enable_sm90INS1_16FlashAttnFwdSm90INS1_25CollectiveMainloopFwdSm90ILi2EN4cute5tupleIJNS5_1CILi1EEES8_S8_EEENS6_IJNS7_ILi192EEENS7_ILi128EEENS7_ILi64EEEEEELi64ENS_10bfloat16_tEfNS_4arch4Sm90ELb0ELb0ELb1ELb1ELb1ELb0ELb0ELb1ELb1ELb1ELb0ELb0EEENS1_21CollectiveEpilogueFwdINS6_IJSA_SC_SB_EEES9_SE_SG_Li384ELb1ELb1ELb0ELb0EEENS1_36VarlenDynamicPersistentTileSchedulerILi192ELi128ELi384ELi128ELb0ELb1ELb1ELb0ELb1ELb1EEEEEEEEEvNT_6ParamsE --------------------------
	.section	.nv.shared._ZN7cutlass13device_kernelIN5flash11enable_sm90INS1_16FlashAttnFwdSm90INS1_25CollectiveMainloopFwdSm90ILi2EN4cute5tupleIJNS5_1CILi1EEES8_S8_EEENS6_IJNS7_ILi192EEENS7_ILi128EEENS7_ILi64EEEEEELi64ENS_10bfloat16_tEfNS_4arch4Sm90ELb0ELb0ELb1ELb1ELb1ELb0ELb0ELb1ELb1ELb1ELb0ELb0EEENS1_21CollectiveEpilogueFwdINS6_IJSA_SC_SB_EEES9_SE_SG_Li384ELb1ELb1ELb0ELb0EEENS1_36VarlenDynamicPersistentTileSchedulerILi192ELi128ELi384ELi128ELb0ELb1ELb1ELb0ELb1ELb1EEEEEEEEEvNT_6ParamsE,"aw",@nobits
	.sectionflags	@""
	.align	16
	.zero		1024


//--------------------- .nv.shared._ZN7cutlass13device_kernelIN5flash11enable_sm90INS1_16FlashAttnFwdSm90INS1_25CollectiveMainloopFwdSm90ILi2EN4cute5tupleIJNS5_1CILi1EEES8_S8_EEENS6_IJNS7_ILi192EEENS7_ILi128EEENS7_ILi64EEEEEELi64ENS_10bfloat16_tEfNS_4arch4Sm90ELb0ELb0ELb1ELb1ELb1ELb1ELb0ELb1ELb1ELb1ELb0ELb0EEENS1_21CollectiveEpilogueFwdINS6_IJSA_SC_SB_EEES9_SE_SG_Li384ELb1ELb1ELb0ELb0EEENS1_36VarlenDynamicPersistentTileSchedulerILi192ELi128ELi384ELi128ELb0ELb1ELb1ELb0ELb1ELb1EEEEEEEEEvNT_6ParamsE --------------------------
	.section	.nv.shared._ZN7cutlass13device_kernelIN5flash11enable_sm90INS1_16FlashAttnFwdSm90INS1_25CollectiveMainloopFwdSm90ILi2EN4cute5tupleIJNS5_1CILi1EEES8_S8_EEENS6_IJNS7_ILi192EEENS7_ILi128EEENS7_ILi64EEEEEELi64ENS_10bfloat16_tEfNS_4arch4Sm90ELb0ELb0ELb1ELb1ELb1ELb1ELb0ELb1ELb1ELb1ELb0ELb0EEENS1_21CollectiveEpilogueFwdINS6_IJSA_SC_SB_EEES9_SE_SG_Li384ELb1ELb1ELb0ELb0EEENS1_36VarlenDynamicPersistentTileSchedulerILi192ELi128ELi384ELi128ELb0ELb1ELb1ELb0ELb1ELb1EEEEEEEEEvNT_6ParamsE,"aw",@nobits
	.sectionflags	@""
	.align	16
	.zero		1024


//--------------------- .nv.shared._ZN7cutlass13device_kernelIN5flash11enable_sm90INS1_16FlashAttnFwdSm90INS1_25CollectiveMainloopFwdSm90ILi2EN4cute5tupleIJNS5_1CILi1EEES8_S8_EEENS6_IJNS7_ILi192EEENS7_ILi128EEENS7_ILi64EEEEEELi64ENS_10bfloat16_tEfNS_4arch4Sm90ELb0ELb1ELb1ELb0ELb1ELb0ELb0ELb1ELb1ELb1ELb0ELb0EEENS1_21CollectiveEpilogueFwdINS6_IJSA_SC_SB_EEES9_SE_SG_Li384ELb0ELb1ELb0ELb0EEENS1_30DynamicPersistentTileSchedulerILi384ELi128ELb0ELb1ELb1EEEEEEEEEvNT_6ParamsE --------------------------
	.section	.nv.shared._ZN7cutlass13device_kernelIN5flash11enable_sm90INS1_16FlashAttnFwdSm90INS1_25CollectiveMainloopFwdSm90ILi2EN4cute5tupleIJNS5_1CILi1EEES8_S8_EEENS6_IJNS7_ILi192EEENS7_ILi128EEENS7_ILi64EEEEEELi64ENS_10bfloat16_tEfNS_4arch4Sm90ELb0ELb1ELb1ELb0ELb1ELb0ELb0ELb1ELb1ELb1ELb0ELb0EEENS1_21CollectiveEpilogueFwdINS6_IJSA_SC_SB_EEES9_SE_SG_Li384ELb0ELb1ELb0ELb0EEENS1_30DynamicPersistentTileSchedulerILi384ELi128ELb0ELb1ELb1EEEEEEEEEvNT_6ParamsE,"aw",@nobits
	.sectionflags	@""
	.align	16
	.zero		1024


//--------------------- .nv.shared._ZN7cutlass13device_kernelIN5flash11enable_sm90INS1_16FlashAttnFwdSm90INS1_25CollectiveMainloopFwdSm90ILi2EN4cute5tupleIJNS5_1CILi1EEES8_S8_EEENS6_IJNS7_ILi192EEENS7_ILi128EEENS7_ILi64EEEEEELi64ENS_10bfloat16_tEfNS_4arch4Sm90ELb0ELb1ELb1ELb1ELb1ELb0ELb0ELb1ELb1ELb1ELb0ELb0EEENS1_21CollectiveEpilogueFwdINS6_IJSA_SC_SB_EEES9_SE_SG_Li384ELb1ELb1ELb0ELb0EEENS1_36VarlenDynamicPersistentTileSchedulerILi192ELi128ELi384ELi128ELb0ELb1ELb1ELb1ELb0ELb1EEEEEEEEEvNT_6ParamsE --------------------------
	.section	.nv.shared._ZN7cutlass13device_kernelIN5flash11enable_sm90INS1_16FlashAttnFwdSm90INS1_25CollectiveMainloopFwdSm90ILi2EN4cute5tupleIJNS5_1CILi1EEES8_S8_EEENS6_IJNS7_ILi192EEENS7_ILi128EEENS7_ILi64EEEEEELi64ENS_10bfloat16_tEfNS_4arch4Sm90ELb0ELb1ELb1ELb1ELb1ELb0ELb0ELb1ELb1ELb1ELb0ELb0EEENS1_21CollectiveEpilogueFwdINS6_IJSA_SC_SB_EEES9_SE_SG_Li384ELb1ELb1ELb0ELb0EEENS1_36VarlenDynamicPersistentTileSchedulerILi192ELi128ELi384ELi128ELb0ELb1ELb1ELb1ELb0ELb1EEEEEEEEEvNT_6ParamsE,"aw",@nobits
	.sectionflags	@""
	.align	16
	.zero		1024


//--------------------- .nv.shared._ZN7cutlass13device_kernelIN5flash11enable_sm90INS1_16FlashAttnFwdSm90INS1_25CollectiveMainloopFwdSm90ILi2EN4cute5tupleIJNS5_1CILi1EEES8_S8_EEENS6_IJNS7_ILi192EEENS7_ILi128EEENS7_ILi64EEEEEELi64ENS_10bfloat16_tEfNS_4arch4Sm90ELb0ELb1ELb1ELb1ELb1ELb1ELb0ELb1ELb1ELb1ELb0ELb0EEENS1_21CollectiveEpilogueFwdINS6_IJSA_SC_SB_EEES9_SE_SG_Li384ELb1ELb1ELb0ELb0EEENS1_36VarlenDynamicPersistentTileSchedulerILi192ELi128ELi384ELi128ELb0ELb1ELb1ELb1ELb0ELb1EEEEEEEEEvNT_6ParamsE --------------------------
	.section	.nv.shared._ZN7cutlass13device_kernelIN5flash11enable_sm90INS1_16FlashAttnFwdSm90INS1_25CollectiveMainloopFwdSm90ILi2EN4cute5tupleIJNS5_1CILi1EEES8_S8_EEENS6_IJNS7_ILi192EEENS7_ILi128EEENS7_ILi64EEEEEELi64ENS_10bfloat16_tEfNS_4arch4Sm90ELb0ELb1ELb1ELb1ELb1ELb1ELb0ELb1ELb1ELb1ELb0ELb0EEENS1_21CollectiveEpilogueFwdINS6_IJSA_SC_SB_EEES9_SE_SG_Li384ELb1ELb1ELb0ELb0EEENS1_36VarlenDynamicPersistentTileSchedulerILi192ELi128ELi384ELi128ELb0ELb1ELb1ELb1ELb0ELb1EEEEEEEEEvNT_6ParamsE,"aw",@nobits
	.sectionflags	@""
	.align	16
	.zero		1024


//--------------------- .nv.shared._ZN7cutlass13device_kernelIN5flash11enable_sm90INS1_16FlashAttnFwdSm90INS1_25CollectiveMainloopFwdSm90ILi2EN4cute5tupleIJNS5_1CILi1EEES8_S8_EEENS6_IJNS7_ILi192EEENS7_ILi128EEENS7_ILi64EEEEEELi64ENS_10bfloat16_tEfNS_4arch4Sm90ELb1ELb0ELb1ELb0ELb1ELb0ELb0ELb1ELb1ELb1ELb0ELb0EEENS1_21CollectiveEpilogueFwdINS6_IJSA_SC_SB_EEES9_SE_SG_Li384ELb0ELb1ELb0ELb0EEENS1_30DynamicPersistentTileSchedulerILi384ELi128ELb0ELb1ELb1EEEEEEEEEvNT_6ParamsE --------------------------
	.section	.nv.shared._ZN7cutlass13device_kernelIN5flash11enable_sm90INS1_16FlashAttnFwdSm90INS1_25CollectiveMainloopFwdSm90ILi2EN4cute5tupleIJNS5_1CILi1EEES8_S8_EEENS6_IJNS7_ILi192EEENS7_ILi128EEENS7_ILi64EEEEEELi64ENS_10bfloat16_tEfNS_4arch4Sm90ELb1ELb0ELb1ELb0ELb1ELb0ELb0ELb1ELb1ELb1ELb0ELb0EEENS1_21CollectiveEpilogueFwdINS6_IJSA_SC_SB_EEES9_SE_SG_Li384ELb0ELb1ELb0ELb0EEENS1_30DynamicPersistentTileSchedulerILi384ELi128ELb0ELb1ELb1EEEEEEEEEvNT_6ParamsE,"aw",@nobits
	.sectionflags	@""
	.align	16
	.zero		1024


//--------------------- .nv.shared._ZN7cutlass13device_kernelIN5flash11enable_sm90INS1_16FlashAttnFwdSm90INS1_25CollectiveMainloopFwdSm90ILi2EN4cute5tupleIJNS5_1CILi1EEES8_S8_EEENS6_IJNS7_ILi192EEENS7_ILi128EEENS7_ILi64EEEEEELi64ENS_10bfloat16_tEfNS_4arch4Sm90ELb1ELb0ELb1ELb1ELb1ELb0ELb0ELb1ELb1ELb1ELb0ELb0EEENS1_21CollectiveEpilogueFwdINS6_IJSA_SC_SB_EEES9_SE_SG_Li384ELb1ELb1ELb0ELb0EEENS1_36VarlenDynamicPersistentTileSchedulerILi192ELi128ELi384ELi128ELb0ELb1ELb1ELb1ELb1ELb1EEEEEEEEEvNT_6ParamsE --------------------------
	.section	.nv.shared._ZN7cutlass13device_kernelIN5flash11enable_sm90INS1_16FlashAttnFwdSm90INS1_25CollectiveMainloopFwdSm90ILi2EN4cute5tupleIJNS5_1CILi1EEES8_S8_EEENS6_IJNS7_ILi192EEENS7_ILi128EEENS7_ILi64EEEEEELi64ENS_10bfloat16_tEfNS_4arch4Sm90ELb1ELb0ELb1ELb1ELb1ELb0ELb0ELb1ELb1ELb1ELb0ELb0EEENS1_21CollectiveEpilogueFwdINS6_IJSA_SC_SB_EEES9_SE_SG_Li384ELb1ELb1ELb0ELb0EEENS1_36VarlenDynamicPersistentTileSchedulerILi192ELi128ELi384ELi128ELb0ELb1ELb1ELb1ELb1ELb1EEEEEEEEEvNT_6ParamsE,"aw",@nobits
	.sectionflags	@""
	.align	16
	.zero		1024


//--------------------- .nv.shared._ZN7cutlass13device_kernelIN5flash11enable_sm90INS1_16FlashAttnFwdSm90INS1_25CollectiveMainloopFwdSm90ILi2EN4cute5tupleIJNS5_1CILi1EEES8_S8_EEENS6_IJNS7_ILi192EEENS7_ILi128EEENS7_ILi64EEEEEELi64ENS_10bfloat16_tEfNS_4arch4Sm90ELb1ELb0ELb1ELb1ELb1ELb1ELb0ELb1ELb1ELb1ELb0ELb0EEENS1_21CollectiveEpilogueFwdINS6_IJSA_SC_SB_EEES9_SE_SG_Li384ELb1ELb1ELb0ELb0EEENS1_36VarlenDynamicPersistentTileSchedulerILi192ELi128ELi384ELi128ELb0ELb1ELb1ELb1ELb1ELb1EEEEEEEEEvNT_6ParamsE --------------------------
	.section	.nv.shared._ZN7cutlass13device_kernelIN5flash11enable_sm90INS1_16FlashAttnFwdSm90INS1_25CollectiveMainloopFwdSm90ILi2EN4cute5tupleIJNS5_1CILi1EEES8_S8_EEENS6_IJNS7_ILi192EEENS7_ILi128EEENS7_ILi64EEEEEELi64ENS_10bfloat16_tEfNS_4arch4Sm90ELb1ELb0ELb1ELb1ELb1ELb1ELb0ELb1ELb1ELb1ELb0ELb0EEENS1_21CollectiveEpilogueFwdINS6_IJSA_SC_SB_EEES9_SE_SG_Li384ELb1ELb1ELb0ELb0EEENS1_36VarlenDynamicPersistentTileSchedulerILi192ELi128ELi384ELi128ELb0ELb1ELb1ELb1ELb1ELb1EEEEEEEEEvNT_6ParamsE,"aw",@nobits
	.sectionflags	@""
	.align	16
	.zero		1024


//--------------------- .nv.constant0._ZN7cutlass13device_kernelIN5flash11enable_sm90INS1_16FlashAttnFwdSm90INS1_25CollectiveMainloopFwdSm90ILi2EN4cute5tupleIJNS5_1CILi1EEES8_S8_EEENS6_IJNS7_ILi128EEENS7_ILi80EEENS7_ILi256EEEEEELi256ENS_10bfloat16_tEfNS_4arch4Sm90ELb0ELb0ELb1ELb0ELb1ELb0ELb0ELb1ELb1ELb1ELb0ELb0EEENS1_21CollectiveEpilogueFwdINS6_IJSA_SC_SB_EEES9_SE_SG_Li256ELb0ELb1ELb0ELb0EEENS1_29StaticPersistentTileSchedulerILb0EEEEEEEEEvNT_6ParamsE --------------------------
	.section	.nv.constant0._ZN7cutlass13device_kernelIN5flash11enable_sm90INS1_16FlashAttnFwdSm90INS1_25CollectiveMainloopFwdSm90ILi2EN4cute5tupleIJNS5_1CILi1EEES8_S8_EEENS6_IJNS7_ILi128EEENS7_ILi80EEENS7_ILi256EEEEEELi256ENS_10bfloat16_tEfNS_4arch4Sm90ELb0ELb0ELb1ELb0ELb1ELb0ELb0ELb1ELb1ELb1ELb0ELb0EEENS1_21CollectiveEpilogueFwdINS6_IJSA_SC_SB_EEES9_SE_SG_Li256ELb0ELb1ELb0ELb0EEENS1_29StaticPersistentTileSchedulerILb0EEEEEEEEEvNT_6ParamsE,"a",@progbits
	.sectionflags	@""
	.align	4
.nv.constant0._ZN7cutlass13device_kernelIN5flash11enable_sm90INS1_16FlashAttnFwdSm90INS1_25CollectiveMainloopFwdSm90ILi2EN4cute5tupleIJNS5_1CILi1EEES8_S8_EEENS6_IJNS7_ILi128EEENS7_ILi80EEENS7_ILi256EEEEEELi256ENS_10bfloat16_tEfNS_4arch4Sm90ELb0ELb0ELb1ELb0ELb1ELb0ELb0ELb1ELb1ELb1ELb0ELb0EEENS1_21CollectiveEpilogueFwdINS6_IJSA_SC_SB_EEES9_SE_SG_Li256ELb0ELb1ELb0ELb0EEENS1_29StaticPersistentTileSchedulerILb0EEEEEEEEEvNT_6ParamsE:
	.zero		3200


//--------------------- .nv.constant0._ZN7cutlass13device_kernelIN5flash11enable_sm90INS1_16FlashAttnFwdSm90INS1_25CollectiveMainloopFwdSm90ILi2EN4cute5tupleIJNS5_1CILi1EEES8_S8_EEENS6_IJNS7_ILi128EEENS7_ILi80EEENS7_ILi256EEEEEELi256ENS_10bfloat16_tEfNS_4arch4Sm90ELb0ELb0ELb1ELb1ELb1ELb0ELb0ELb1ELb1ELb1ELb0ELb0EEENS1_21CollectiveEpilogueFwdINS6_IJSA_SC_SB_EEES9_SE_SG_Li256ELb1ELb1ELb0ELb0EEENS1_36VarlenDynamicPersistentTileSchedulerILi128ELi80ELi256ELi128ELb0ELb1ELb1ELb0ELb1ELb1EEEEEEEEEvNT_6ParamsE --------------------------
	.section	.nv.constant0._ZN7cutlass13device_kernelIN5flash11enable_sm90INS1_16FlashAttnFwdSm90INS1_25CollectiveMainloopFwdSm90ILi2EN4cute5tupleIJNS5_1CILi1EEES8_S8_EEENS6_IJNS7_ILi128EEENS7_ILi80EEENS7_ILi256EEEEEELi256ENS_10bfloat16_tEfNS_4arch4Sm90ELb0ELb0ELb1ELb1ELb1ELb0ELb0ELb1ELb1ELb1ELb0ELb0EEENS1_21CollectiveEpilogueFwdINS6_IJSA_SC_SB_EEES9_SE_SG_Li256ELb1ELb1ELb0ELb0EEENS1_36VarlenDynamicPersistentTileSchedulerILi128ELi80ELi256ELi128ELb0ELb1ELb1ELb0ELb1ELb1EEEEEEEEEvNT_6ParamsE,"a",@progbits
	.sectionflags	@""
	.align	4
.nv.constant0._ZN7cutlass13device_kernelIN5flash11enable_sm90INS1_16FlashAttnFwdSm90INS1_25CollectiveMainloopFwdSm90ILi2EN4cute5tupleIJNS5_1CILi1EEES8_S8_EEENS6_IJNS7_ILi128EEENS7_ILi80EEENS7_ILi256EEEEEELi256ENS_10bfloat16_tEfNS_4arch4Sm90ELb0ELb0ELb1ELb1ELb1ELb0ELb0ELb1ELb1ELb1ELb0ELb0EEENS1_21CollectiveEpilogueFwdINS6_IJSA_SC_SB_EEES9_SE_SG_Li256ELb1ELb1ELb0ELb0EEENS1_36VarlenDynamicPersistentTileSchedulerILi128ELi80ELi256ELi128ELb0ELb1ELb1ELb0ELb1ELb1EEEEEEEEEvNT_6ParamsE:
	.zero		3328


//--------------------- .nv.constant0._ZN7cutlass13device_kernelIN5flash11enable_sm90INS1_16FlashAttnFwdSm90INS1_25CollectiveMainloopFwdSm90ILi2EN4cute5tupleIJNS5_1CILi1EEES8_S8_EEENS6_IJNS7_ILi128EEENS7_ILi80EEENS7_ILi256EEEEEELi256ENS_10bfloat16_tEfNS_4arch4Sm90ELb0ELb0ELb1ELb1ELb1ELb1ELb0ELb1ELb1ELb1ELb0ELb0EEENS1_21CollectiveEpilogueFwdINS6_IJSA_SC_SB_EEES9_SE_SG_Li256ELb1ELb1ELb0ELb0EEENS1_36VarlenDynamicPersistentTileSchedulerILi128ELi80ELi256ELi128ELb0ELb1ELb1ELb0ELb1ELb1EEEEEEEEEvNT_6ParamsE --------------------------
	.section	.nv.constant0._ZN7cutlass13device_kernelIN5flash11enable_sm90INS1_16FlashAttnFwdSm90INS1_25CollectiveMainloopFwdSm90ILi2EN4cute5tupleIJNS5_1CILi1EEES8_S8_EEENS6_IJNS7_ILi128EEENS7_ILi80EEENS7_ILi256EEEEEELi256ENS_10bfloat16_tEfNS_4arch4Sm90ELb0ELb0ELb1ELb1ELb1ELb1ELb0ELb1ELb1ELb1ELb0ELb0EEENS1_21CollectiveEpilogueFwdINS6_IJSA_SC_SB_EEES9_SE_SG_Li256ELb1ELb1ELb0ELb0EEENS1_36VarlenDynamicPersistentTileSchedulerILi128ELi80ELi256ELi128ELb0ELb1ELb1ELb0ELb1ELb1EEEEEEEEEvNT_6ParamsE,"a",@progbits
	.sectionflags	@""
	.align	4
.nv.constant0._ZN7cutlass13device_kernelIN5flash11enable_sm90INS1_16FlashAttnFwdSm90INS1_25CollectiveMainloopFwdSm90ILi2EN4cute5tupleIJNS5_1CILi1EEES8_S8_EEENS6_IJNS7_ILi128EEENS7_ILi80EEENS7_ILi256EEEEEELi256ENS_10bfloat16_tEfNS_4arch4Sm90ELb0ELb0ELb1ELb1ELb1ELb1ELb0ELb1ELb1ELb1ELb0ELb0EEENS1_21CollectiveEpilogueFwdINS6_IJSA_SC_SB_EEES9_SE_SG_Li256ELb1ELb1ELb0ELb0EEENS1_36VarlenDynamicPersistentTileSchedulerILi128ELi80ELi256ELi128ELb0ELb1ELb1ELb0ELb1ELb1EEEEEEEEEvNT_6ParamsE:
	.zero		3328


//--------------------- .nv.constant0._ZN7cutlass13device_kernelIN5flash11enable_sm90INS1_16FlashAttnFwdSm90INS1_25CollectiveMainloopFwdSm90ILi2EN4cute5tupleIJNS5_1CILi1EEES8_S8_EEENS6_IJNS7_ILi128EEENS7_ILi64EEENS7_ILi256EEEEEELi256ENS_10bfloat16_tEfNS_4arch4Sm90ELb0ELb1ELb1ELb0ELb1ELb0ELb0ELb1ELb1ELb1ELb0ELb0EEENS1_21CollectiveEpilogueFwdINS6_IJSA_SC_SB_EEES9_SE_SG_Li256ELb0ELb1ELb0ELb0EEENS1_30DynamicPersistentTileSchedulerILi256ELi128ELb0ELb1ELb1EEEEEEEEEvNT_6ParamsE --------------------------
	.section	.nv.constant0._ZN7cutlass13device_kernelIN5flash11enable_sm90INS1_16FlashAttnFwdSm90INS1_25CollectiveMainloopFwdSm90ILi2EN4cute5tupleIJNS5_1CILi1EEES8_S8_EEENS6_IJNS7_ILi128EEENS7_ILi64EEENS7_ILi256EEEEEELi256ENS_10bfloat16_tEfNS_4arch4Sm90ELb0ELb1ELb1ELb0ELb1ELb0ELb0ELb1ELb1ELb1ELb0ELb0EEENS1_21CollectiveEpilogueFwdINS6_IJSA_SC_SB_EEES9_SE_SG_Li256ELb0ELb1ELb0ELb0EEENS1_30DynamicPersistentTileSchedulerILi256ELi128ELb0ELb1ELb1EEEEEEEEEvNT_6ParamsE,"a",@progbits
	.sectionflags	@""
	.align	4
.nv.constant0._ZN7cutlass13device_kernelIN5flash11enable_sm90INS1_16FlashAttnFwdSm90INS1_25CollectiveMainloopFwdSm90ILi2EN4cute5tupleIJNS5_1CILi1EEES8_S8_EEENS6_IJNS7_ILi128EEENS7_ILi64EEENS7_ILi256EEEEEELi256ENS_10bfloat16_tEfNS_4arch4Sm90ELb0ELb1ELb1ELb0ELb1ELb0ELb0ELb1ELb1ELb1ELb0ELb0EEENS1_21CollectiveEpilogueFwdINS6_IJSA_SC_SB_EEES9_SE_SG_Li256ELb0ELb1ELb0ELb0EEENS1_30DynamicPersistentTileSchedulerILi256ELi128ELb0ELb1ELb1EEEEEEEEEvNT_6ParamsE:
	.zero		3328


//--------------------- .nv.constant0._ZN7cutlass13device_kernelIN5flash11enable_sm90INS1_16FlashAttnFwdSm90INS1_25CollectiveMainloopFwdSm90ILi2EN4cute5tupleIJNS5_1CILi1EEES8_S8_EEENS6_IJNS7_ILi128EEENS7_ILi64EEENS7_ILi256EEEEEELi256ENS_10bfloat16_tEfNS_4arch4Sm90ELb0ELb1ELb1ELb1ELb1ELb0ELb0ELb1ELb1ELb1ELb0ELb0EEENS1_21CollectiveEpilogueFwdINS6_IJSA_SC_SB_EEES9_SE_SG_Li256ELb1ELb1ELb0ELb0EEENS1_36VarlenDynamicPersistentTileSchedulerILi128ELi64ELi256ELi128ELb0ELb1ELb1ELb1ELb0ELb1EEEEEEEEEvNT_6ParamsE --------------------------
	.section	.nv.constant0._ZN7cutlass13device_kernelIN5flash11enable_sm90INS1_16FlashAttnFwdSm90INS1_25CollectiveMainloopFwdSm90ILi2EN4cute5tupleIJNS5_1CILi1EEES8_S8_EEENS6_IJNS7_ILi128EEENS7_ILi64EEENS7_ILi256EEEEEELi256ENS_10bfloat16_tEfNS_4arch4Sm90ELb0ELb1ELb1ELb1ELb1ELb0ELb0ELb1ELb1ELb1ELb0ELb0EEENS1_21CollectiveEpilogueFwdINS6_IJSA_SC_SB_EEES9_SE_SG_Li256ELb1ELb1ELb0ELb0EEENS1_36VarlenDynamicPersistentTileSchedulerILi128ELi64ELi256ELi128ELb0ELb1ELb1ELb1ELb0ELb1EEEEEEEEEvNT_6ParamsE,"a",@progbits
	.sectionflags	@""
	.align	4
.nv.constant0._ZN7cutlass13device_kernelIN5flash11enable_sm90INS1_16FlashAttnFwdSm90INS1_25CollectiveMainloopFwdSm90ILi2EN4cute5tupleIJNS5_1CILi1EEES8_S8_EEENS6_IJNS7_ILi128EEENS7_ILi64EEENS7_ILi256EEEEEELi256ENS_10bfloat16_tEfNS_4arch4Sm90ELb0ELb1ELb1ELb1ELb1ELb0ELb0ELb1ELb1ELb1ELb0ELb0EEENS1_21CollectiveEpilogueFwdINS6_IJSA_SC_SB_EEES9_SE_SG_Li256ELb1ELb1ELb0ELb0EEENS1_36VarlenDynamicPersistentTileSchedulerILi128ELi64ELi256ELi128ELb0ELb1ELb1ELb1ELb0ELb1EEEEEEEEEvNT_6ParamsE:
	.zero		3328


//--------------------- .nv.constant0._ZN7cutlass13device_kernelIN5flash11enable_sm90INS1_16FlashAttnFwdSm90INS1_25CollectiveMainloopFwdSm90ILi2EN4cute5tupleIJNS5_1CILi1EEES8_S8_EEENS6_IJNS7_ILi128EEENS7_ILi64EEENS7_ILi256EEEEEELi256ENS_10bfloat16_tEfNS_4arch4Sm90ELb0ELb1ELb1ELb1ELb1ELb1ELb0ELb1ELb1ELb1ELb0ELb0EEENS1_21CollectiveEpilogueFwdINS6_IJSA_SC_SB_EEES9_SE_SG_Li256ELb1ELb1ELb0ELb0EEENS1_36VarlenDynamicPersistentTileSchedulerILi128ELi64ELi256ELi128ELb0ELb1ELb1ELb1ELb0ELb1EEEEEEEEEvNT_6ParamsE --------------------------
	.section	.nv.constant0._ZN7cutlass13device_kernelIN5flash11enable_sm90INS1_16FlashAttnFwdSm90INS1_25CollectiveMainloopFwdSm90ILi2EN4cute5tupleIJNS5_1CILi1EEES8_S8_EEENS6_IJNS7_ILi128EEENS7_ILi64EEENS7_ILi256EEEEEELi256ENS_10bfloat16_tEfNS_4arch4Sm90ELb0ELb1ELb1ELb1ELb1ELb1ELb0ELb1ELb1ELb1ELb0ELb0EEENS1_21CollectiveEpilogueFwdINS6_IJSA_SC_SB_EEES9_SE_SG_Li256ELb1ELb1ELb0ELb0EEENS1_36VarlenDynamicPersistentTileSchedulerILi128ELi64ELi256ELi128ELb0ELb1ELb1ELb1ELb0ELb1EEEEEEEEEvNT_6ParamsE,"a",@progbits
	.sectionflags	@""
	.align	4
.nv.constant0._ZN7cutlass13device_kernelIN5flash11enable_sm90INS1_16FlashAttnFwdSm90INS1_25CollectiveMainloopFwdSm90ILi2EN4cute5tupleIJNS5_1CILi1EEES8_S8_EEENS6_IJNS7_ILi128EEENS7_ILi64EEENS7_ILi256EEEEEELi256ENS_10bfloat16_tEfNS_4arch4Sm90ELb0ELb1ELb1ELb1ELb1ELb1ELb0ELb1ELb1ELb1ELb0ELb0EEENS1_21CollectiveEpilogueFwdINS6_IJSA_SC_SB_EEES9_SE_SG_Li256ELb1ELb1ELb0ELb0EEENS1_36VarlenDynamicPersistentTileSchedulerILi128ELi64ELi256ELi128ELb0ELb1ELb1ELb1ELb0ELb1EEEEEEEEEvNT_6ParamsE:
	.zero		3328


//--------------------- .nv.constant0._ZN7cutlass13device_kernelIN5flash11enable_sm90INS1_16FlashAttnFwdSm90INS1_25CollectiveMainloopFwdSm90ILi2EN4cute5tupleIJNS5_1CILi1EEES8_S8_EEENS6_IJNS7_ILi128EEENS7_ILi80EEENS7_ILi256EEEEEELi256ENS_10bfloat16_tEfNS_4arch4Sm90ELb1ELb0ELb1ELb0ELb1ELb0ELb0ELb1ELb1ELb1ELb0ELb0EEENS1_21CollectiveEpilogueFwdINS6_IJSA_SC_SB_EEES9_SE_SG_Li256ELb0ELb1ELb0ELb0EEENS1_30DynamicPersistentTileSchedulerILi256ELi128ELb0ELb1ELb1EEEEEEEEEvNT_6ParamsE --------------------------
	.section	.nv.constant0._ZN7cutlass13device_kernelIN5flash11enable_sm90INS1_16FlashAttnFwdSm90INS1_25CollectiveMainloopFwdSm90ILi2EN4cute5tupleIJNS5_1CILi1EEES8_S8_EEENS6_IJNS7_ILi128EEENS7_ILi80EEENS7_ILi256EEEEEELi256ENS_10bfloat16_tEfNS_4arch4Sm90ELb1ELb0ELb1ELb0ELb1ELb0ELb0ELb1ELb1ELb1ELb0ELb0EEENS1_21CollectiveEpilogueFwdINS6_IJSA_SC_SB_EEES9_SE_SG_Li256ELb0ELb1ELb0ELb0EEENS1_30DynamicPersistentTileSchedulerILi256ELi128ELb0ELb1ELb1EEEEEEEEEvNT_6ParamsE,"a",@progbits
	.sectionflags	@""
	.align	4
.nv.constant0._ZN7cutlass13device_kernelIN5flash11enable_sm90INS1_16FlashAttnFwdSm90INS1_25CollectiveMainloopFwdSm90ILi2EN4cute5tupleIJNS5_1CILi1EEES8_S8_EEENS6_IJNS7_ILi128EEENS7_ILi80EEENS7_ILi256EEEEEELi256ENS_10bfloat16_tEfNS_4arch4Sm90ELb1ELb0ELb1ELb0ELb1ELb0ELb0ELb1ELb1ELb1ELb0ELb0EEENS1_21CollectiveEpilogueFwdINS6_IJSA_SC_SB_EEES9_SE_SG_Li256ELb0ELb1ELb0ELb0EEENS1_30DynamicPersistentTileSchedulerILi256ELi128ELb0ELb1ELb1EEEEEEEEEvNT_6ParamsE:
	.zero		3328


//--------------------- .nv.constant0._ZN7cutlass13device_kernelIN5flash11enable_sm90INS1_16FlashAttnFwdSm90INS1_25CollectiveMainloopFwdSm90ILi2EN4cute5tupleIJNS5_1CILi1EEES8_S8_EEENS6_IJNS7_ILi128EEENS7_ILi80EEENS7_ILi256EEEEEELi256ENS_10bfloat16_tEfNS_4arch4Sm90ELb1ELb0ELb1ELb1ELb1ELb0ELb0ELb1ELb1ELb1ELb0ELb0EEENS1_21CollectiveEpilogueFwdINS6_IJSA_SC_SB_EEES9_SE_SG_Li256ELb1ELb1ELb0ELb0EEENS1_36VarlenDynamicPersistentTileSchedulerILi128ELi80ELi256ELi128ELb0ELb1ELb1ELb1ELb1ELb1EEEEEEEEEvNT_6ParamsE --------------------------
	.section	.nv.constant0._ZN7cutlass13device_kernelIN5flash11enable_sm90INS1_16FlashAttnFwdSm90INS1_25CollectiveMainloopFwdSm90ILi2EN4cute5tupleIJNS5_1CILi1EEES8_S8_EEENS6_IJNS7_ILi128EEENS7_ILi80EEENS7_ILi256EEEEEELi256ENS_10bfloat16_tEfNS_4arch4Sm90ELb1ELb0ELb1ELb1ELb1ELb0ELb0ELb1ELb1ELb1ELb0ELb0EEENS1_21CollectiveEpilogueFwdINS6_IJSA_SC_SB_EEES9_SE_SG_Li256ELb1ELb1ELb0ELb0EEENS1_36VarlenDynamicPersistentTileSchedulerILi128ELi80ELi256ELi128ELb0ELb1ELb1ELb1ELb1ELb1EEEEEEEEEvNT_6ParamsE,"a",@progbits
	.sectionflags	@""
	.align	4
.nv.constant0._ZN7cutlass13device_kernelIN5flash11enable_sm90INS1_16FlashAttnFwdSm90INS1_25CollectiveMainloopFwdSm90ILi2EN4cute5tupleIJNS5_1CILi1EEES8_S8_EEENS6_IJNS7_ILi128EEENS7_ILi80EEENS7_ILi256EEEEEELi256ENS_10bfloat16_tEfNS_4arch4Sm90ELb1ELb0ELb1ELb1ELb1ELb0ELb0ELb1ELb1ELb1ELb0ELb0EEENS1_21CollectiveEpilogueFwdINS6_IJSA_SC_SB_EEES9_SE_SG_Li256ELb1ELb1ELb0ELb0EEENS1_36VarlenDynamicPersistentTileSchedulerILi128ELi80ELi256ELi128ELb0ELb1ELb1ELb1ELb1ELb1EEEEEEEEEvNT_6ParamsE:
	.zero		3328


//--------------------- .nv.constant0._ZN7cutlass13device_kernelIN5flash11enable_sm90INS1_16FlashAttnFwdSm90INS1_25CollectiveMainloopFwdSm90ILi2EN4cute5tupleIJNS5_1CILi1EEES8_S8_EEENS6_IJNS7_ILi128EEENS7_ILi80EEENS7_ILi256EEEEEELi256ENS_10bfloat16_tEfNS_4arch4Sm90ELb1ELb0ELb1ELb1ELb1ELb1ELb0ELb1ELb1ELb1ELb0ELb0EEENS1_21CollectiveEpilogueFwdINS6_IJSA_SC_SB_EEES9_SE_SG_Li256ELb1ELb1ELb0ELb0EEENS1_36VarlenDynamicPersistentTileSchedulerILi128ELi80ELi256ELi128ELb0ELb1ELb1ELb1ELb1ELb1EEEEEEEEEvNT_6ParamsE --------------------------
	.section	.nv.constant0._ZN7cutlass13device_kernelIN5flash11enable_sm90INS1_16FlashAttnFwdSm90INS1_25CollectiveMainloopFwdSm90ILi2EN4cute5tupleIJNS5_1CILi1EEES8_S8_EEENS6_IJNS7_ILi128EEENS7_ILi80EEENS7_ILi256EEEEEELi256ENS_10bfloat16_tEfNS_4arch4Sm90ELb1ELb0ELb1ELb1ELb1ELb1ELb0ELb1ELb1ELb1ELb0ELb0EEENS1_21CollectiveEpilogueFwdINS6_IJSA_SC_SB_EEES9_SE_SG_Li256ELb1ELb1ELb0ELb0EEENS1_36VarlenDynamicPersistentTileSchedulerILi128ELi80ELi256ELi128ELb0ELb1ELb1ELb1ELb1ELb1EEEEEEEEEvNT_6ParamsE,"a",@progbits
	.sectionflags	@""
	.align	4
.nv.constant0._ZN7cutlass13device_kernelIN5flash11enable_sm90INS1_16FlashAttnFwdSm90INS1_25CollectiveMainloopFwdSm90ILi2EN4cute5tupleIJNS5_1CILi1EEES8_S8_EEENS6_IJNS7_ILi128EEENS7_ILi80EEENS7_ILi256EEEEEELi256ENS_10bfloat16_tEfNS_4arch4Sm90ELb1ELb0ELb1ELb1ELb1ELb1ELb0ELb1ELb1ELb1ELb0ELb0EEENS1_21CollectiveEpilogueFwdINS6_IJSA_SC_SB_EEES9_SE_SG_Li256ELb1ELb1ELb0ELb0EEENS1_36VarlenDynamicPersistentTileSchedulerILi128ELi80ELi256ELi128ELb0ELb1ELb1ELb1ELb1ELb1EEEEEEEEEvNT_6ParamsE:
	.zero		3328


//--------------------- .nv.constant0._ZN7cutlass13device_kernelIN5flash11enable_sm90INS1_16FlashAttnFwdSm90INS1_25CollectiveMainloopFwdSm90ILi2EN4cute5tupleIJNS5_1CILi1EEES8_S8_EEENS6_IJNS7_ILi128EEENS7_ILi96EEENS7_ILi192EEEEEELi192ENS_10bfloat16_tEfNS_4arch4Sm90ELb0ELb0ELb1ELb0ELb1ELb0ELb0ELb1ELb1ELb1ELb0ELb0EEENS1_21CollectiveEpilogueFwdINS6_IJSA_SC_SB_EEES9_SE_SG_Li256ELb0ELb1ELb0ELb0EEENS1_29StaticPersistentTileSchedulerILb0EEEEEEEEEvNT_6ParamsE --------------------------
	.section	.nv.constant0._ZN7cutlass13device_kernelIN5flash11enable_sm90INS1_16FlashAttnFwdSm90INS1_25CollectiveMainloopFwdSm90ILi2EN4cute5tupleIJNS5_1CILi1EEES8_S8_EEENS6_IJNS7_ILi128EEENS7_ILi96EEENS7_ILi192EEEEEELi192ENS_10bfloat16_tEfNS_4arch4Sm90ELb0ELb0ELb1ELb0ELb1ELb0ELb0ELb1ELb1ELb1ELb0ELb0EEENS1_21CollectiveEpilogueFwdINS6_IJSA_SC_SB_EEES9_SE_SG_Li256ELb0ELb1ELb0ELb0EEENS1_29StaticPersistentTileSchedulerILb0EEEEEEEEEvNT_6ParamsE,"a",@progbits
	.sectionflags	@""
	.align	4
.nv.constant0._ZN7cutlass13device_kernelIN5flash11enable_sm90INS1_16FlashAttnFwdSm90INS1_25CollectiveMainloopFwdSm90ILi2EN4cute5tupleIJNS5_1CILi1EEES8_S8_EEENS6_IJNS7_ILi128EEENS7_ILi96EEENS7_ILi192EEEEEELi192ENS_10bfloat16_tEfNS_4arch4Sm90ELb0ELb0ELb1ELb0ELb1ELb0ELb0ELb1ELb1ELb1ELb0ELb0EEENS1_21CollectiveEpilogueFwdINS6_IJSA_SC_SB_EEES9_SE_SG_Li256ELb0ELb1ELb0ELb0EEENS1_29StaticPersistentTileSchedulerILb0EEEEEEEEEvNT_6ParamsE:
	.zero		3200


//--------------------- .nv.constant0._ZN7cutlass13device_kernelIN5flash11enable_sm90INS1_16FlashAttnFwdSm90INS1_25CollectiveMainloopFwdSm90ILi2EN4cute5tupleIJNS5_1CILi1EEES8_S8_EEENS6_IJNS7_ILi128EEENS7_ILi96EEENS7_ILi192EEEEEELi192ENS_10bfloat16_tEfNS_4arch4Sm90ELb0ELb0ELb1ELb1ELb1ELb0ELb0ELb1ELb1ELb1ELb0ELb0EEENS1_21CollectiveEpilogueFwdINS6_IJSA_SC_SB_EEES9_SE_SG_Li256ELb1ELb1ELb0ELb0EEENS1_36VarlenDynamicPersistentTileSchedulerILi128ELi96ELi256ELi128ELb0ELb1ELb1ELb0ELb1ELb1EEEEEEEEEvNT_6ParamsE --------------------------
	.section	.nv.constant0._ZN7cutlass13device_kernelIN5flash11enable_sm90INS1_16FlashAttnFwdSm90INS1_25CollectiveMainloopFwdSm90ILi2EN4cute5tupleIJNS5_1CILi1EEES8_S8_EEENS6_IJNS7_ILi128EEENS7_ILi96EEENS7_ILi192EEEEEELi192ENS_10bfloat16_tEfNS_4arch4Sm90ELb0ELb0ELb1ELb1ELb1ELb0ELb0ELb1ELb1ELb1ELb0ELb0EEENS1_21CollectiveEpilogueFwdINS6_IJSA_SC_SB_EEES9_SE_SG_Li256ELb1ELb1ELb0ELb0EEENS1_36VarlenDynamicPersistentTileSchedulerILi128ELi96ELi256ELi128ELb0ELb1ELb1ELb0ELb1ELb1EEEEEEEEEvNT_6ParamsE,"a",@progbits
	.sectionflags	@""
	.align	4
.nv.constant0._ZN7cutlass13device_kernelIN5flash11enable_sm90INS1_16FlashAttnFwdSm90INS1_25CollectiveMainloopFwdSm90ILi2EN4cute5tupleIJNS5_1CILi1EEES8_S8_EEENS6_IJNS7_ILi128EEENS7_ILi96EEENS7_ILi192EEEEEELi192ENS_10bfloat16_tEfNS_4arch4Sm90ELb0ELb0ELb1ELb1ELb1ELb0ELb0ELb1ELb1ELb1ELb0ELb0EEENS1_21CollectiveEpilogueFwdINS6_IJSA_SC_SB_EEES9_SE_SG_Li256ELb1ELb1ELb0ELb0EEENS1_36VarlenDynamicPersistentTileSchedulerILi128ELi96ELi256ELi128ELb0ELb1ELb1ELb0ELb1ELb1EEEEEEEEEvNT_6ParamsE:
	.zero		3328


//--------------------- .nv.constant0._ZN7cutlass13device_kernelIN5flash11enable_sm90INS1_16FlashAttnFwdSm90INS1_25CollectiveMainloopFwdSm90ILi2EN4cute5tupleIJNS5_1CILi1EEES8_S8_EEENS6_IJNS7_ILi128EEENS7_ILi96EEENS7_ILi192EEEEEELi192ENS_10bfloat16_tEfNS_4arch4Sm90ELb0ELb0ELb1ELb1ELb1ELb1ELb0ELb1ELb1ELb1ELb0ELb0EEENS1_21CollectiveEpilogueFwdINS6_IJSA_SC_SB_EEES9_SE_SG_Li256ELb1ELb1ELb0ELb0EEENS1_36VarlenDynamicPersistentTileSchedulerILi128ELi96ELi256ELi128ELb0ELb1ELb1ELb0ELb1ELb1EEEEEEEEEvNT_6ParamsE --------------------------
	.section	.nv.constant0._ZN7cutlass13device_kernelIN5flash11enable_sm90INS1_16FlashAttnFwdSm90INS1_25CollectiveMainloopFwdSm90ILi2EN4cute5tupleIJNS5_1CILi1EEES8_S8_EEENS6_IJNS7_ILi128EEENS7_ILi96EEENS7_ILi192EEEEEELi192ENS_10bfloat16_tEfNS_4arch4Sm90ELb0ELb0ELb1ELb1ELb1ELb1ELb0ELb1ELb1ELb1ELb0ELb0EEENS1_21CollectiveEpilogueFwdINS6_IJSA_SC_SB_EEES9_SE_SG_Li256ELb1ELb1ELb0ELb0EEENS1_36VarlenDynamicPersistentTileSchedulerILi128ELi96ELi256ELi128ELb0ELb1ELb1ELb0ELb1ELb1EEEEEEEEEvNT_6ParamsE,"a",@progbits
	.sectionflags	@""
	.align	4
.nv.constant0._ZN7cutlass13device_kernelIN5flash11enable_sm90INS1_16FlashAttnFwdSm90INS1_25CollectiveMainloopFwdSm90ILi2EN4cute5tupleIJNS5_1CILi1EEES8_S8_EEENS6_IJNS7_ILi128EEENS7_ILi96EEENS7_ILi192EEEEEELi192ENS_10bfloat16_tEfNS_4arch4Sm90ELb0ELb0ELb1ELb1ELb1ELb1ELb0ELb1ELb1ELb1ELb0ELb0EEENS1_21CollectiveEpilogueFwdINS6_IJSA_SC_SB_EEES9_SE_SG_Li256ELb1ELb1ELb0ELb0EEENS1_36VarlenDynamicPersistentTileSchedulerILi128ELi96ELi256ELi128ELb0ELb1ELb1ELb0ELb1ELb1EEEEEEEEEvNT_6ParamsE:
	.zero		3328


//--------------------- .nv.constant0._ZN7cutlass13device_kernelIN5flash11enable_sm90INS1_16FlashAttnFwdSm90INS1_25CollectiveMainloopFwdSm90ILi2EN4cute5tupleIJNS5_1CILi1EEES8_S8_EEENS6_IJNS7_ILi128EEENS7_ILi96EEENS7_ILi192EEEEEELi192ENS_10bfloat16_tEfNS_4arch4Sm90ELb0ELb1ELb1ELb0ELb1ELb0ELb0ELb1ELb1ELb1ELb0ELb0EEENS1_21CollectiveEpilogueFwdINS6_IJSA_SC_SB_EEES9_SE_SG_Li256ELb0ELb1ELb0ELb0EEENS1_30DynamicPersistentTileSchedulerILi256ELi128ELb0ELb1ELb1EEEEEEEEEvNT_6ParamsE --------------------------
	.section	.nv.constant0._ZN7cutlass13device_kernelIN5flash11enable_sm90INS1_16FlashAttnFwdSm90INS1_25CollectiveMainloopFwdSm90ILi2EN4cute5tupleIJNS5_1CILi1EEES8_S8_EEENS6_IJNS7_ILi128EEENS7_ILi96EEENS7_ILi192EEEEEELi192ENS_10bfloat16_tEfNS_4arch4Sm90ELb0ELb1ELb1ELb0ELb1ELb0ELb0ELb1ELb1ELb1ELb0ELb0EEENS1_21CollectiveEpilogueFwdINS6_IJSA_SC_SB_EEES9_SE_SG_Li256ELb0ELb1ELb0ELb0EEENS1_30DynamicPersistentTileSchedulerILi256ELi128ELb0ELb1ELb1EEEEEEEEEvNT_6ParamsE,"a",@progbits
	.sectionflags	@""
	.align	4
.nv.constant0._ZN7cutlass13device_kernelIN5flash11enable_sm90INS1_16FlashAttnFwdSm90INS1_25CollectiveMainloopFwdSm90ILi2EN4cute5tupleIJNS5_1CILi1EEES8_S8_EEENS6_IJNS7_ILi128EEENS7_ILi96EEENS7_ILi192EEEEEELi192ENS_10bfloat16_tEfNS_4arch4Sm90ELb0ELb1ELb1ELb0ELb1ELb0ELb0ELb1ELb1ELb1ELb0ELb0EEENS1_21CollectiveEpilogueFwdINS6_IJSA_SC_SB_EEES9_SE_SG_Li256ELb0ELb1ELb0ELb0EEENS1_30DynamicPersistentTileSchedulerILi256ELi128ELb0ELb1ELb1EEEEEEEEEvNT_6ParamsE:
	.zero		3328


//--------------------- .nv.constant0._ZN7cutlass13device_kernelIN5flash11enable_sm90INS1_16FlashAttnFwdSm90INS1_25CollectiveMainloopFwdSm90ILi2EN4cute5tupleIJNS5_1CILi1EEES8_S8_EEENS6_IJNS7_ILi128EEENS7_ILi96EEENS7_ILi192EEEEEELi192ENS_10bfloat16_tEfNS_4arch4Sm90ELb0ELb1ELb1ELb1ELb1ELb0ELb0ELb1ELb1ELb1ELb0ELb0EEENS1_21CollectiveEpilogueFwdINS6_IJSA_SC_SB_EEES9_SE_SG_Li256ELb1ELb1ELb0ELb0EEENS1_36VarlenDynamicPersistentTileSchedulerILi128ELi96ELi256ELi128ELb0ELb1ELb1ELb1ELb0ELb1EEEEEEEEEvNT_6ParamsE --------------------------
	.section	.nv.constant0._ZN7cutlass13device_kernelIN5flash11enable_sm90INS1_16FlashAttnFwdSm90INS1_25CollectiveMainloopFwdSm90ILi2EN4cute5tupleIJNS5_1CILi1EEES8_S8_EEENS6_IJNS7_ILi128EEENS7_ILi96EEENS7_ILi192EEEEEELi192ENS_10bfloat16_tEfNS_4arch4Sm90ELb0ELb1ELb1ELb1ELb1ELb0ELb0ELb1ELb1ELb1ELb0ELb0EEENS1_21CollectiveEpilogueFwdINS6_IJSA_SC_SB_EEES9_SE_SG_Li256ELb1ELb1ELb0ELb0EEENS1_36VarlenDynamicPersistentTileSchedulerILi128ELi96ELi256ELi128ELb0ELb1ELb1ELb1ELb0ELb1EEEEEEEEEvNT_6ParamsE,"a",@progbits
	.sectionflags	@""
	.align	4
.nv.constant0._ZN7cutlass13device_kernelIN5flash11enable_sm90INS1_16FlashAttnFwdSm90INS1_25CollectiveMainloopFwdSm90ILi2EN4cute5tupleIJNS5_1CILi1EEES8_S8_EEENS6_IJNS7_ILi128EEENS7_ILi96EEENS7_ILi192EEEEEELi192ENS_10bfloat16_tEfNS_4arch4Sm90ELb0ELb1ELb1ELb1ELb1ELb0ELb0ELb1ELb1ELb1ELb0ELb0EEENS1_21CollectiveEpilogueFwdINS6_IJSA_SC_SB_EEES9_SE_SG_Li256ELb1ELb1ELb0ELb0EEENS1_36VarlenDynamicPersistentTileSchedulerILi128ELi96ELi256ELi128ELb0ELb1ELb1ELb1ELb0ELb1EEEEEEEEEvNT_6ParamsE:
	.zero		3328


//--------------------- .nv.constant0._ZN7cutlass13device_kernelIN5flash11enable_sm90INS1_16FlashAttnFwdSm90INS1_25CollectiveMainloopFwdSm90ILi2EN4cute5tupleIJNS5_1CILi1EEES8_S8_EEENS6_IJNS7_ILi128EEENS7_ILi96EEENS7_ILi192EEEEEELi192ENS_10bfloat16_tEfNS_4arch4Sm90ELb0ELb1ELb1ELb1ELb1ELb1ELb0ELb1ELb1ELb1ELb0ELb0EEENS1_21CollectiveEpilogueFwdINS6_IJSA_SC_SB_EEES9_SE_SG_Li256ELb1ELb1ELb0ELb0EEENS1_36VarlenDynamicPersistentTileSchedulerILi128ELi96ELi256ELi128ELb0ELb1ELb1ELb1ELb0ELb1EEEEEEEEEvNT_6ParamsE --------------------------
	.section	.nv.constant0._ZN7cutlass13device_kernelIN5flash11enable_sm90INS1_16FlashAttnFwdSm90INS1_25CollectiveMainloopFwdSm90ILi2EN4cute5tupleIJNS5_1CILi1EEES8_S8_EEENS6_IJNS7_ILi128EEENS7_ILi96EEENS7_ILi192EEEEEELi192ENS_10bfloat16_tEfNS_4arch4Sm90ELb0ELb1ELb1ELb1ELb1ELb1ELb0ELb1ELb1ELb1ELb0ELb0EEENS1_21CollectiveEpilogueFwdINS6_IJSA_SC_SB_EEES9_SE_SG_Li256ELb1ELb1ELb0ELb0EEENS1_36VarlenDynamicPersistentTileSchedulerILi128ELi96ELi256ELi128ELb0ELb1ELb1ELb1ELb0ELb1EEEEEEEEEvNT_6ParamsE,"a",@progbits
	.sectionflags	@""
	.align	4
.nv.constant0._ZN7cutlass13device_kernelIN5flash11enable_sm90INS1_16FlashAttnFwdSm90INS1_25CollectiveMainloopFwdSm90ILi2EN4cute5tupleIJNS5_1CILi1EEES8_S8_EEENS6_IJNS7_ILi128EEENS7_ILi96EEENS7_ILi192EEEEEELi192ENS_10bfloat16_tEfNS_4arch4Sm90ELb0ELb1ELb1ELb1ELb1ELb1ELb0ELb1ELb1ELb1ELb0ELb0EEENS1_21CollectiveEpilogueFwdINS6_IJSA_SC_SB_EEES9_SE_SG_Li256ELb1ELb1ELb0ELb0EEENS1_36VarlenDynamicPersistentTileSchedulerILi128ELi96ELi256ELi128ELb0ELb1ELb1ELb1ELb0ELb1EEEEEEEEEvNT_6ParamsE:
	.zero		3328


//--------------------- .nv.constant0._ZN7cutlass13device_kernelIN5flash11enable_sm90INS1_16FlashAttnFwdSm90INS1_25CollectiveMainloopFwdSm90ILi2EN4cute5tupleIJNS5_1CILi1EEES8_S8_EEENS6_IJNS7_ILi128EEENS7_ILi96EEENS7_ILi192EEEEEELi192ENS_10bfloat16_tEfNS_4arch4Sm90ELb1ELb0ELb1ELb0ELb1ELb0ELb0ELb1ELb1ELb1ELb0ELb0EEENS1_21CollectiveEpilogueFwdINS6_IJSA_SC_SB_EEES9_SE_SG_Li256ELb0ELb1ELb0ELb0EEENS1_30DynamicPersistentTileSchedulerILi256ELi128ELb0ELb1ELb1EEEEEEEEEvNT_6ParamsE --------------------------
	.section	.nv.constant0._ZN7cutlass13device_kernelIN5flash11enable_sm90INS1_16FlashAttnFwdSm90INS1_25CollectiveMainloopFwdSm90ILi2EN4cute5tupleIJNS5_1CILi1EEES8_S8_EEENS6_IJNS7_ILi128EEENS7_ILi96EEENS7_ILi192EEEEEELi192ENS_10bfloat16_tEfNS_4arch4Sm90ELb1ELb0ELb1ELb0ELb1ELb0ELb0ELb1ELb1ELb1ELb0ELb0EEENS1_21CollectiveEpilogueFwdINS6_IJSA_SC_SB_EEES9_SE_SG_Li256ELb0ELb1ELb0ELb0EEENS1_30DynamicPersistentTileSchedulerILi256ELi128ELb0ELb1ELb1EEEEEEEEEvNT_6ParamsE,"a",@progbits
	.sectionflags	@""
	.align	4
.nv.constant0._ZN7cutlass13device_kernelIN5flash11enable_sm90INS1_16FlashAttnFwdSm90INS1_25CollectiveMainloopFwdSm90ILi2EN4cute5tupleIJNS5_1CILi1EEES8_S8_EEENS6_IJNS7_ILi128EEENS7_ILi96EEENS7_ILi192EEEEEELi192ENS_10bfloat16_tEfNS_4arch4Sm90ELb1ELb0ELb1ELb0ELb1ELb0ELb0ELb1ELb1ELb1ELb0ELb0EEENS1_21CollectiveEpilogueFwdINS6_IJSA_SC_SB_EEES9_SE_SG_Li256ELb0ELb1ELb0ELb0EEENS1_30DynamicPersistentTileSchedulerILi256ELi128ELb0ELb1ELb1EEEEEEEEEvNT_6ParamsE:
	.zero		3328


//--------------------- .nv.constant0._ZN7cutlass13device_kernelIN5flash11enable_sm90INS1_16FlashAttnFwdSm90INS1_25CollectiveMainloopFwdSm90ILi2EN4cute5tupleIJNS5_1CILi1EEES8_S8_EEENS6_IJNS7_ILi128EEENS7_ILi96EEENS7_ILi192EEEEEELi192ENS_10bfloat16_tEfNS_4arch4Sm90ELb1ELb0ELb1ELb1ELb1ELb0ELb0ELb1ELb1ELb1ELb0ELb0EEENS1_21CollectiveEpilogueFwdINS6_IJSA_SC_SB_EEES9_SE_SG_Li256ELb1ELb1ELb0ELb0EEENS1_36VarlenDynamicPersistentTileSchedulerILi128ELi96ELi256ELi128ELb0ELb1ELb1ELb1ELb1ELb1EEEEEEEEEvNT_6ParamsE --------------------------
	.section	.nv.constant0._ZN7cutlass13device_kernelIN5flash11enable_sm90INS1_16FlashAttnFwdSm90INS1_25CollectiveMainloopFwdSm90ILi2EN4cute5tupleIJNS5_1CILi1EEES8_S8_EEENS6_IJNS7_ILi128EEENS7_ILi96EEENS7_ILi192EEEEEELi192ENS_10bfloat16_tEfNS_4arch4Sm90ELb1ELb0ELb1ELb1ELb1ELb0ELb0ELb1ELb1ELb1ELb0ELb0EEENS1_21CollectiveEpilogueFwdINS6_IJSA_SC_SB_EEES9_SE_SG_Li256ELb1ELb1ELb0ELb0EEENS1_36VarlenDynamicPersistentTileSchedulerILi128ELi96ELi256ELi128ELb0ELb1ELb1ELb1ELb1ELb1EEEEEEEEEvNT_6ParamsE,"a",@progbits
	.sectionflags	@""
	.align	4
.nv.constant0._ZN7cutlass13device_kernelIN5flash11enable_sm90INS1_16FlashAttnFwdSm90INS1_25CollectiveMainloopFwdSm90ILi2EN4cute5tupleIJNS5_1CILi1EEES8_S8_EEENS6_IJNS7_ILi128EEENS7_ILi96EEENS7_ILi192EEEEEELi192ENS_10bfloat16_tEfNS_4arch4Sm90ELb1ELb0ELb1ELb1ELb1ELb0ELb0ELb1ELb1ELb1ELb0ELb0EEENS1_21CollectiveEpilogueFwdINS6_IJSA_SC_SB_EEES9_SE_SG_Li256ELb1ELb1ELb0ELb0EEENS1_36VarlenDynamicPersistentTileSchedulerILi128ELi96ELi256ELi128ELb0ELb1ELb1ELb1ELb1ELb1EEEEEEEEEvNT_6ParamsE:
	.zero		3328


//--------------------- .nv.constant0._ZN7cutlass13device_kernelIN5flash11enable_sm90INS1_16FlashAttnFwdSm90INS1_25CollectiveMainloopFwdSm90ILi2EN4cute5tupleIJNS5_1CILi1EEES8_S8_EEENS6_IJNS7_ILi128EEENS7_ILi96EEENS7_ILi192EEEEEELi192ENS_10bfloat16_tEfNS_4arch4Sm90ELb1ELb0ELb1ELb1ELb1ELb1ELb0ELb1ELb1ELb1ELb0ELb0EEENS1_21CollectiveEpilogueFwdINS6_IJSA_SC_SB_EEES9_SE_SG_Li256ELb1ELb1ELb0ELb0EEENS1_36VarlenDynamicPersistentTileSchedulerILi128ELi96ELi256ELi128ELb0ELb1ELb1ELb1ELb1ELb1EEEEEEEEEvNT_6ParamsE --------------------------
	.section	.nv.constant0._ZN7cutlass13device_kernelIN5flash11enable_sm90INS1_16FlashAttnFwdSm90INS1_25CollectiveMainloopFwdSm90ILi2EN4cute5tupleIJNS5_1CILi1EEES8_S8_EEENS6_IJNS7_ILi128EEENS7_ILi96EEENS7_ILi192EEEEEELi192ENS_10bfloat16_tEfNS_4arch4Sm90ELb1ELb0ELb1ELb1ELb1ELb1ELb0ELb1ELb1ELb1ELb0ELb0EEENS1_21CollectiveEpilogueFwdINS6_IJSA_SC_SB_EEES9_SE_SG_Li256ELb1ELb1ELb0ELb0EEENS1_36VarlenDynamicPersistentTileSchedulerILi128ELi96ELi256ELi128ELb0ELb1ELb1ELb1ELb1ELb1EEEEEEEEEvNT_6ParamsE,"a",@progbits
	.sectionflags	@""
	.align	4
.nv.constant0._ZN7cutlass13device_kernelIN5flash11enable_sm90INS1_16FlashAttnFwdSm90INS1_25CollectiveMainloopFwdSm90ILi2EN4cute5tupleIJNS5_1CILi1EEES8_S8_EEENS6_IJNS7_ILi128EEENS7_ILi96EEENS7_ILi192EEEEEELi192ENS_10bfloat16_tEfNS_4arch4Sm90ELb1ELb0ELb1ELb1ELb1ELb1ELb0ELb1ELb1ELb1ELb0ELb0EEENS1_21CollectiveEpilogueFwdINS6_IJSA_SC_SB_EEES9_SE_SG_Li256ELb1ELb1ELb0ELb0EEENS1_36VarlenDynamicPersistentTileSchedulerILi128ELi96ELi256ELi128ELb0ELb1ELb1ELb1ELb1ELb1EEEEEEEEEvNT_6ParamsE:
	.zero		3328


//--------------------- .nv.constant0._ZN7cutlass13device_kernelIN5flash11enable_sm90INS1_16FlashAttnFwdSm90INS1_25CollectiveMainloopFwdSm90ILi2EN4cute5tupleIJNS5_1CILi1EEES8_S8_EEENS6_IJNS7_ILi128EEESA_SA_EEELi128ENS_10bfloat16_tEfNS_4arch4Sm90ELb0ELb0ELb1ELb0ELb1ELb0ELb0ELb1ELb1ELb1ELb0ELb0EEENS1_21CollectiveEpilogueFwdISB_S9_SC_SE_Li256ELb0ELb1ELb0ELb0EEENS1_29StaticPersistentTileSchedulerILb0EEEEEEEEEvNT_6ParamsE --------------------------
	.section	.nv.constant0._ZN7cutlass13device_kernelIN5flash11enable_sm90INS1_16FlashAttnFwdSm90INS1_25CollectiveMainloopFwdSm90ILi2EN4cute5tupleIJNS5_1CILi1EEES8_S8_EEENS6_IJNS7_ILi128EEESA_SA_EEELi128ENS_10bfloat16_tEfNS_4arch4Sm90ELb0ELb0ELb1ELb0ELb1ELb0ELb0ELb1ELb1ELb1ELb0ELb0EEENS1_21CollectiveEpilogueFwdISB_S9_SC_SE_Li256ELb0ELb1ELb0ELb0EEENS1_29StaticPersistentTileSchedulerILb0EEEEEEEEEvNT_6ParamsE,"a",@progbits
	.sectionflags	@""
	.align	4
.nv.constant0._ZN7cutlass13device_kernelIN5flash11enable_sm90INS1_16FlashAttnFwdSm90INS1_25CollectiveMainloopFwdSm90ILi2EN4cute5tupleIJNS5_1CILi1EEES8_S8_EEENS6_IJNS7_ILi128EEESA_SA_EEELi128ENS_10bfloat16_tEfNS_4arch4Sm90ELb0ELb0ELb1ELb0ELb1ELb0ELb0ELb1ELb1ELb1ELb0ELb0EEENS1_21CollectiveEpilogueFwdISB_S9_SC_SE_Li256ELb0ELb1ELb0ELb0EEENS1_29StaticPersistentTileSchedulerILb0EEEEEEEEEvNT_6ParamsE:
	.zero		3200


//--------------------- .nv.constant0._ZN7cutlass13device_kernelIN5flash11enable_sm90INS1_16FlashAttnFwdSm90INS1_25CollectiveMainloopFwdSm90ILi2EN4cute5tupleIJNS5_1CILi1EEES8_S8_EEENS6_IJNS7_ILi128EEESA_SA_EEELi128ENS_10bfloat16_tEfNS_4arch4Sm90ELb0ELb0ELb1ELb1ELb1ELb0ELb0ELb1ELb1ELb1ELb0ELb0EEENS1_21CollectiveEpilogueFwdISB_S9_SC_SE_Li256ELb1ELb1ELb0ELb0EEENS1_36VarlenDynamicPersistentTileSchedulerILi128ELi128ELi256ELi128ELb0ELb1ELb1ELb0ELb1ELb1EEEEEEEEEvNT_6ParamsE --------------------------
	.section	.nv.constant0._ZN7cutlass13device_kernelIN5flash11enable_sm90INS1_16FlashAttnFwdSm90INS1_25CollectiveMainloopFwdSm90ILi2EN4cute5tupleIJNS5_1CILi1EEES8_S8_EEENS6_IJNS7_ILi128EEESA_SA_EEELi128ENS_10bfloat16_tEfNS_4arch4Sm90ELb0ELb0ELb1ELb1ELb1ELb0ELb0ELb1ELb1ELb1ELb0ELb0EEENS1_21CollectiveEpilogueFwdISB_S9_SC_SE_Li256ELb1ELb1ELb0ELb0EEENS1_36VarlenDynamicPersistentTileSchedulerILi128ELi128ELi256ELi128ELb0ELb1ELb1ELb0ELb1ELb1EEEEEEEEEvNT_6ParamsE,"a",@progbits
	.sectionflags	@""
	.align	4
.nv.constant0._ZN7cutlass13device_kernelIN5flash11enable_sm90INS1_16FlashAttnFwdSm90INS1_25CollectiveMainloopFwdSm90ILi2EN4cute5tupleIJNS5_1CILi1EEES8_S8_EEENS6_IJNS7_ILi128EEESA_SA_EEELi128ENS_10bfloat16_tEfNS_4arch4Sm90ELb0ELb0ELb1ELb1ELb1ELb0ELb0ELb1ELb1ELb1ELb0ELb0EEENS1_21CollectiveEpilogueFwdISB_S9_SC_SE_Li256ELb1ELb1ELb0ELb0EEENS1_36VarlenDynamicPersistentTileSchedulerILi128ELi128ELi256ELi128ELb0ELb1ELb1ELb0ELb1ELb1EEEEEEEEEvNT_6ParamsE:
	.zero		3328


//--------------------- .nv.constant0._ZN7cutlass13device_kernelIN5flash11enable_sm90INS1_16FlashAttnFwdSm90INS1_25CollectiveMainloopFwdSm90ILi2EN4cute5tupleIJNS5_1CILi1EEES8_S8_EEENS6_IJNS7_ILi128EEESA_SA_EEELi128ENS_10bfloat16_tEfNS_4arch4Sm90ELb0ELb0ELb1ELb1ELb1ELb1ELb0ELb1ELb1ELb1ELb0ELb0EEENS1_21CollectiveEpilogueFwdISB_S9_SC_SE_Li256ELb1ELb1ELb0ELb0EEENS1_36VarlenDynamicPersistentTileSchedulerILi128ELi128ELi256ELi128ELb0ELb1ELb1ELb0ELb1ELb1EEEEEEEEEvNT_6ParamsE --------------------------
	.section	.nv.constant0._ZN7cutlass13device_kernelIN5flash11enable_sm90INS1_16FlashAttnFwdSm90INS1_25CollectiveMainloopFwdSm90ILi2EN4cute5tupleIJNS5_1CILi1EEES8_S8_EEENS6_IJNS7_ILi128EEESA_SA_EEELi128ENS_10bfloat16_tEfNS_4arch4Sm90ELb0ELb0ELb1ELb1ELb1ELb1ELb0ELb1ELb1ELb1ELb0ELb0EEENS1_21CollectiveEpilogueFwdISB_S9_SC_SE_Li256ELb1ELb1ELb0ELb0EEENS1_36VarlenDynamicPersistentTileSchedulerILi128ELi128ELi256ELi128ELb0ELb1ELb1ELb0ELb1ELb1EEEEEEEEEvNT_6ParamsE,"a",@progbits
	.sectionflags	@""
	.align	4
.nv.constant0._ZN7cutlass13device_kernelIN5flash11enable_sm90INS1_16FlashAttnFwdSm90INS1_25CollectiveMainloopFwdSm90ILi2EN4cute5tupleIJNS5_1CILi1EEES8_S8_EEENS6_IJNS7_ILi128EEESA_SA_EEELi128ENS_10bfloat16_tEfNS_4arch4Sm90ELb0ELb0ELb1ELb1ELb1ELb1ELb0ELb1ELb1ELb1ELb0ELb0EEENS1_21CollectiveEpilogueFwdISB_S9_SC_SE_Li256ELb1ELb1ELb0ELb0EEENS1_36VarlenDynamicPersistentTileSchedulerILi128ELi128ELi256ELi128ELb0ELb1ELb1ELb0ELb1ELb1EEEEEEEEEvNT_6ParamsE:
	.zero		3328


//--------------------- .nv.constant0._ZN7cutlass13device_kernelIN5flash11enable_sm90INS1_16FlashAttnFwdSm90INS1_25CollectiveMainloopFwdSm90ILi2EN4cute5tupleIJNS5_1CILi1EEES8_S8_EEENS6_IJNS7_ILi128EEESA_SA_EEELi128ENS_10bfloat16_tEfNS_4arch4Sm90ELb0ELb1ELb1ELb0ELb1ELb0ELb0ELb1ELb1ELb1ELb0ELb0EEENS1_21CollectiveEpilogueFwdISB_S9_SC_SE_Li256ELb0ELb1ELb0ELb0EEENS1_30DynamicPersistentTileSchedulerILi256ELi128ELb0ELb1ELb1EEEEEEEEEvNT_6ParamsE --------------------------
	.section	.nv.constant0._ZN7cutlass13device_kernelIN5flash11enable_sm90INS1_16FlashAttnFwdSm90INS1_25CollectiveMainloopFwdSm90ILi2EN4cute5tupleIJNS5_1CILi1EEES8_S8_EEENS6_IJNS7_ILi128EEESA_SA_EEELi128ENS_10bfloat16_tEfNS_4arch4Sm90ELb0ELb1ELb1ELb0ELb1ELb0ELb0ELb1ELb1ELb1ELb0ELb0EEENS1_21CollectiveEpilogueFwdISB_S9_SC_SE_Li256ELb0ELb1ELb0ELb0EEENS1_30DynamicPersistentTileSchedulerILi256ELi128ELb0ELb1ELb1EEEEEEEEEvNT_6ParamsE,"a",@progbits
	.sectionflags	@""
	.align	4
.nv.constant0._ZN7cutlass13device_kernelIN5flash11enable_sm90INS1_16FlashAttnFwdSm90INS1_25CollectiveMainloopFwdSm90ILi2EN4cute5tupleIJNS5_1CILi1EEES8_S8_EEENS6_IJNS7_ILi128EEESA_SA_EEELi128ENS_10bfloat16_tEfNS_4arch4Sm90ELb0ELb1ELb1ELb0ELb1ELb0ELb0ELb1ELb1ELb1ELb0ELb0EEENS1_21CollectiveEpilogueFwdISB_S9_SC_SE_Li256ELb0ELb1ELb0ELb0EEENS1_30DynamicPersistentTileSchedulerILi256ELi128ELb0ELb1ELb1EEEEEEEEEvNT_6ParamsE:
	.zero		3328


//--------------------- .nv.constant0._ZN7cutlass13device_kernelIN5flash11enable_sm90INS1_16FlashAttnFwdSm90INS1_25CollectiveMainloopFwdSm90ILi2EN4cute5tupleIJNS5_1CILi1EEES8_S8_EEENS6_IJNS7_ILi128EEESA_SA_EEELi128ENS_10bfloat16_tEfNS_4arch4Sm90ELb0ELb1ELb1ELb1ELb1ELb0ELb0ELb1ELb1ELb1ELb0ELb0EEENS1_21CollectiveEpilogueFwdISB_S9_SC_SE_Li256ELb1ELb1ELb0ELb0EEENS1_36VarlenDynamicPersistentTileSchedulerILi128ELi128ELi256ELi128ELb0ELb1ELb1ELb1ELb0ELb1EEEEEEEEEvNT_6ParamsE --------------------------
	.section	.nv.constant0._ZN7cutlass13device_kernelIN5flash11enable_sm90INS1_16FlashAttnFwdSm90INS1_25CollectiveMainloopFwdSm90ILi2EN4cute5tupleIJNS5_1CILi1EEES8_S8_EEENS6_IJNS7_ILi128EEESA_SA_EEELi128ENS_10bfloat16_tEfNS_4arch4Sm90ELb0ELb1ELb1ELb1ELb1ELb0ELb0ELb1ELb1ELb1ELb0ELb0EEENS1_21CollectiveEpilogueFwdISB_S9_SC_SE_Li256ELb1ELb1ELb0ELb0EEENS1_36VarlenDynamicPersistentTileSchedulerILi128ELi128ELi256ELi128ELb0ELb1ELb1ELb1ELb0ELb1EEEEEEEEEvNT_6ParamsE,"a",@progbits
	.sectionflags	@""
	.align	4
.nv.constant0._ZN7cutlass13device_kernelIN5flash11enable_sm90INS1_16FlashAttnFwdSm90INS1_25CollectiveMainloopFwdSm90ILi2EN4cute5tupleIJNS5_1CILi1EEES8_S8_EEENS6_IJNS7_ILi128EEESA_SA_EEELi128ENS_10bfloat16_tEfNS_4arch4Sm90ELb0ELb1ELb1ELb1ELb1ELb0ELb0ELb1ELb1ELb1ELb0ELb0EEENS1_21CollectiveEpilogueFwdISB_S9_SC_SE_Li256ELb1ELb1ELb0ELb0EEENS1_36VarlenDynamicPersistentTileSchedulerILi128ELi128ELi256ELi128ELb0ELb1ELb1ELb1ELb0ELb1EEEEEEEEEvNT_6ParamsE:
	.zero		3328


//--------------------- .nv.constant0._ZN7cutlass13device_kernelIN5flash11enable_sm90INS1_16FlashAttnFwdSm90INS1_25CollectiveMainloopFwdSm90ILi2EN4cute5tupleIJNS5_1CILi1EEES8_S8_EEENS6_IJNS7_ILi128EEESA_SA_EEELi128ENS_10bfloat16_tEfNS_4arch4Sm90ELb0ELb1ELb1ELb1ELb1ELb1ELb0ELb1ELb1ELb1ELb0ELb0EEENS1_21CollectiveEpilogueFwdISB_S9_SC_SE_Li256ELb1ELb1ELb0ELb0EEENS1_36VarlenDynamicPersistentTileSchedulerILi128ELi128ELi256ELi128ELb0ELb1ELb1ELb1ELb0ELb1EEEEEEEEEvNT_6ParamsE --------------------------
	.section	.nv.constant0._ZN7cutlass13device_kernelIN5flash11enable_sm90INS1_16FlashAttnFwdSm90INS1_25CollectiveMainloopFwdSm90ILi2EN4cute5tupleIJNS5_1CILi1EEES8_S8_EEENS6_IJNS7_ILi128EEESA_SA_EEELi128ENS_10bfloat16_tEfNS_4arch4Sm90ELb0ELb1ELb1ELb1ELb1ELb1ELb0ELb1ELb1ELb1ELb0ELb0EEENS1_21CollectiveEpilogueFwdISB_S9_SC_SE_Li256ELb1ELb1ELb0ELb0EEENS1_36VarlenDynamicPersistentTileSchedulerILi128ELi128ELi256ELi128ELb0ELb1ELb1ELb1ELb0ELb1EEEEEEEEEvNT_6ParamsE,"a",@progbits
	.sectionflags	@""
	.align	4
.nv.constant0._ZN7cutlass13device_kernelIN5flash11enable_sm90INS1_16FlashAttnFwdSm90INS1_25CollectiveMainloopFwdSm90ILi2EN4cute5tupleIJNS5_1CILi1EEES8_S8_EEENS6_IJNS7_ILi128EEESA_SA_EEELi128ENS_10bfloat16_tEfNS_4arch4Sm90ELb0ELb1ELb1ELb1ELb1ELb1ELb0ELb1ELb1ELb1ELb0ELb0EEENS1_21CollectiveEpilogueFwdISB_S9_SC_SE_Li256ELb1ELb1ELb0ELb0EEENS1_36VarlenDynamicPersistentTileSchedulerILi128ELi128ELi256ELi128ELb0ELb1ELb1ELb1ELb0ELb1EEEEEEEEEvNT_6ParamsE:
	.zero		3328


//--------------------- .nv.constant0._ZN7cutlass13device_kernelIN5flash11enable_sm90INS1_16FlashAttnFwdSm90INS1_25CollectiveMainloopFwdSm90ILi2EN4cute5tupleIJNS5_1CILi1EEES8_S8_EEENS6_IJNS7_ILi128EEESA_SA_EEELi128ENS_10bfloat16_tEfNS_4arch4Sm90ELb1ELb0ELb1ELb0ELb1ELb0ELb0ELb1ELb1ELb1ELb0ELb0EEENS1_21CollectiveEpilogueFwdISB_S9_SC_SE_Li256ELb0ELb1ELb0ELb0EEENS1_30DynamicPersistentTileSchedulerILi256ELi128ELb0ELb1ELb1EEEEEEEEEvNT_6ParamsE --------------------------
	.section	.nv.constant0._ZN7cutlass13device_kernelIN5flash11enable_sm90INS1_16FlashAttnFwdSm90INS1_25CollectiveMainloopFwdSm90ILi2EN4cute5tupleIJNS5_1CILi1EEES8_S8_EEENS6_IJNS7_ILi128EEESA_SA_EEELi128ENS_10bfloat16_tEfNS_4arch4Sm90ELb1ELb0ELb1ELb0ELb1ELb0ELb0ELb1ELb1ELb1ELb0ELb0EEENS1_21CollectiveEpilogueFwdISB_S9_SC_SE_Li256ELb0ELb1ELb0ELb0EEENS1_30DynamicPersistentTileSchedulerILi256ELi128ELb0ELb1ELb1EEEEEEEEEvNT_6ParamsE,"a",@progbits
	.sectionflags	@""
	.align	4
.nv.constant0._ZN7cutlass13device_kernelIN5flash11enable_sm90INS1_16FlashAttnFwdSm90INS1_25CollectiveMainloopFwdSm90ILi2EN4cute5tupleIJNS5_1CILi1EEES8_S8_EEENS6_IJNS7_ILi128EEESA_SA_EEELi128ENS_10bfloat16_tEfNS_4arch4Sm90ELb1ELb0ELb1ELb0ELb1ELb0ELb0ELb1ELb1ELb1ELb0ELb0EEENS1_21CollectiveEpilogueFwdISB_S9_SC_SE_Li256ELb0ELb1ELb0ELb0EEENS1_30DynamicPersistentTileSchedulerILi256ELi128ELb0ELb1ELb1EEEEEEEEEvNT_6ParamsE:
	.zero		3328


//--------------------- .nv.constant0._ZN7cutlass13device_kernelIN5flash11enable_sm90INS1_16FlashAttnFwdSm90INS1_25CollectiveMainloopFwdSm90ILi2EN4cute5tupleIJNS5_1CILi1EEES8_S8_EEENS6_IJNS7_ILi128EEESA_SA_EEELi128ENS_10bfloat16_tEfNS_4arch4Sm90ELb1ELb0ELb1ELb1ELb1ELb0ELb0ELb1ELb1ELb1ELb0ELb0EEENS1_21CollectiveEpilogueFwdISB_S9_SC_SE_Li256ELb1ELb1ELb0ELb0EEENS1_36VarlenDynamicPersistentTileSchedulerILi128ELi128ELi256ELi128ELb0ELb1ELb1ELb1ELb1ELb1EEEEEEEEEvNT_6ParamsE --------------------------
	.section	.nv.constant0._ZN7cutlass13device_kernelIN5flash11enable_sm90INS1_16FlashAttnFwdSm90INS1_25CollectiveMainloopFwdSm90ILi2EN4cute5tupleIJNS5_1CILi1EEES8_S8_EEENS6_IJNS7_ILi128EEESA_SA_EEELi128ENS_10bfloat16_tEfNS_4arch4Sm90ELb1ELb0ELb1ELb1ELb1ELb0ELb0ELb1ELb1ELb1ELb0ELb0EEENS1_21CollectiveEpilogueFwdISB_S9_SC_SE_Li256ELb1ELb1ELb0ELb0EEENS1_36VarlenDynamicPersistentTileSchedulerILi128ELi128ELi256ELi128ELb0ELb1ELb1ELb1ELb1ELb1EEEEEEEEEvNT_6ParamsE,"a",@progbits
	.sectionflags	@""
	.align	4
.nv.constant0._ZN7cutlass13device_kernelIN5flash11enable_sm90INS1_16FlashAttnFwdSm90INS1_25CollectiveMainloopFwdSm90ILi2EN4cute5tupleIJNS5_1CILi1EEES8_S8_EEENS6_IJNS7_ILi128EEESA_SA_EEELi128ENS_10bfloat16_tEfNS_4arch4Sm90ELb1ELb0ELb1ELb1ELb1ELb0ELb0ELb1ELb1ELb1ELb0ELb0EEENS1_21CollectiveEpilogueFwdISB_S9_SC_SE_Li256ELb1ELb1ELb0ELb0EEENS1_36VarlenDynamicPersistentTileSchedulerILi128ELi128ELi256ELi128ELb0ELb1ELb1ELb1ELb1ELb1EEEEEEEEEvNT_6ParamsE:
	.zero		3328


//--------------------- .nv.constant0._ZN7cutlass13device_kernelIN5flash11enable_sm90INS1_16FlashAttnFwdSm90INS1_25CollectiveMainloopFwdSm90ILi2EN4cute5tupleIJNS5_1CILi1EEES8_S8_EEENS6_IJNS7_ILi128EEESA_SA_EEELi128ENS_10bfloat16_tEfNS_4arch4Sm90ELb1ELb0ELb1ELb1ELb1ELb1ELb0ELb1ELb1ELb1ELb0ELb0EEENS1_21CollectiveEpilogueFwdISB_S9_SC_SE_Li256ELb1ELb1ELb0ELb0EEENS1_36VarlenDynamicPersistentTileSchedulerILi128ELi128ELi256ELi128ELb0ELb1ELb1ELb1ELb1ELb1EEEEEEEEEvNT_6ParamsE --------------------------
	.section	.nv.constant0._ZN7cutlass13device_kernelIN5flash11enable_sm90INS1_16FlashAttnFwdSm90INS1_25CollectiveMainloopFwdSm90ILi2EN4cute5tupleIJNS5_1CILi1EEES8_S8_EEENS6_IJNS7_ILi128EEESA_SA_EEELi128ENS_10bfloat16_tEfNS_4arch4Sm90ELb1ELb0ELb1ELb1ELb1ELb1ELb0ELb1ELb1ELb1ELb0ELb0EEENS1_21CollectiveEpilogueFwdISB_S9_SC_SE_Li256ELb1ELb1ELb0ELb0EEENS1_36VarlenDynamicPersistentTileSchedulerILi128ELi128ELi256ELi128ELb0ELb1ELb1ELb1ELb1ELb1EEEEEEEEEvNT_6ParamsE,"a",@progbits
	.sectionflags	@""
	.align	4
.nv.constant0._ZN7cutlass13device_kernelIN5flash11enable_sm90INS1_16FlashAttnFwdSm90INS1_25CollectiveMainloopFwdSm90ILi2EN4cute5tupleIJNS5_1CILi1EEES8_S8_EEENS6_IJNS7_ILi128EEESA_SA_EEELi128ENS_10bfloat16_tEfNS_4arch4Sm90ELb1ELb0ELb1ELb1ELb1ELb1ELb0ELb1ELb1ELb1ELb0ELb0EEENS1_21CollectiveEpilogueFwdISB_S9_SC_SE_Li256ELb1ELb1ELb0ELb0EEENS1_36VarlenDynamicPersistentTileSchedulerILi128ELi128ELi256ELi128ELb0ELb1ELb1ELb1ELb1ELb1EEEEEEEEEvNT_6ParamsE:
	.zero		3328


//--------------------- .nv.constant0._ZN7cutlass13device_kernelIN5flash11enable_sm90INS1_16FlashAttnFwdSm90INS1_25CollectiveMainloopFwdSm90ILi2EN4cute5tupleIJNS5_1CILi1EEES8_S8_EEENS6_IJNS7_ILi192EEENS7_ILi128EEENS7_ILi96EEEEEELi96ENS_10bfloat16_tEfNS_4arch4Sm90ELb0ELb0ELb1ELb0ELb1ELb0ELb0ELb0ELb1ELb1ELb0ELb0EEENS1_21CollectiveEpilogueFwdINS6_IJSA_SC_SB_EEES9_SE_SG_Li384ELb0ELb1ELb0ELb0EEENS1_29StaticPersistentTileSchedulerILb0EEEEEEEEEvNT_6ParamsE --------------------------
	.section	.nv.constant0._ZN7cutlass13device_kernelIN5flash11enable_sm90INS1_16FlashAttnFwdSm90INS1_25CollectiveMainloopFwdSm90ILi2EN4cute5tupleIJNS5_1CILi1EEES8_S8_EEENS6_IJNS7_ILi192EEENS7_ILi128EEENS7_ILi96EEEEEELi96ENS_10bfloat16_tEfNS_4arch4Sm90ELb0ELb0ELb1ELb0ELb1ELb0ELb0ELb0ELb1ELb1ELb0ELb0EEENS1_21CollectiveEpilogueFwdINS6_IJSA_SC_SB_EEES9_SE_SG_Li384ELb0ELb1ELb0ELb0EEENS1_29StaticPersistentTileSchedulerILb0EEEEEEEEEvNT_6ParamsE,"a",@progbits
	.sectionflags	@""
	.align	4
.nv.constant0._ZN7cutlass13device_kernelIN5flash11enable_sm90INS1_16FlashAttnFwdSm90INS1_25CollectiveMainloopFwdSm90ILi2EN4cute5tupleIJNS5_1CILi1EEES8_S8_EEENS6_IJNS7_ILi192EEENS7_ILi128EEENS7_ILi96EEEEEELi96ENS_10bfloat16_tEfNS_4arch4Sm90ELb0ELb0ELb1ELb0ELb1ELb0ELb0ELb0ELb1ELb1ELb0ELb0EEENS1_21CollectiveEpilogueFwdINS6_IJSA_SC_SB_EEES9_SE_SG_Li384ELb0ELb1ELb0ELb0EEENS1_29StaticPersistentTileSchedulerILb0EEEEEEEEEvNT_6ParamsE:
	.zero		3200


//--------------------- .nv.constant0._ZN7cutlass13device_kernelIN5flash11enable_sm90INS1_16FlashAttnFwdSm90INS1_25CollectiveMainloopFwdSm90ILi2EN4cute5tupleIJNS5_1CILi1EEES8_S8_EEENS6_IJNS7_ILi192EEENS7_ILi128EEENS7_ILi96EEEEEELi96ENS_10bfloat16_tEfNS_4arch4Sm90ELb0ELb0ELb1ELb1ELb1ELb0ELb0ELb0ELb1ELb1ELb0ELb0EEENS1_21CollectiveEpilogueFwdINS6_IJSA_SC_SB_EEES9_SE_SG_Li384ELb1ELb1ELb0ELb0EEENS1_36VarlenDynamicPersistentTileSchedulerILi192ELi128ELi384ELi128ELb0ELb1ELb1ELb0ELb1ELb1EEEEEEEEEvNT_6ParamsE --------------------------
	.section	.nv.constant0._ZN7cutlass13device_kernelIN5flash11enable_sm90INS1_16FlashAttnFwdSm90INS1_25CollectiveMainloopFwdSm90ILi2EN4cute5tupleIJNS5_1CILi1EEES8_S8_EEENS6_IJNS7_ILi192EEENS7_ILi128EEENS7_ILi96EEEEEELi96ENS_10bfloat16_tEfNS_4arch4Sm90ELb0ELb0ELb1ELb1ELb1ELb0ELb0ELb0ELb1ELb1ELb0ELb0EEENS1_21CollectiveEpilogueFwdINS6_IJSA_SC_SB_EEES9_SE_SG_Li384ELb1ELb1ELb0ELb0EEENS1_36VarlenDynamicPersistentTileSchedulerILi192ELi128ELi384ELi128ELb0ELb1ELb1ELb0ELb1ELb1EEEEEEEEEvNT_6ParamsE,"a",@progbits
	.sectionflags	@""
	.align	4
.nv.constant0._ZN7cutlass13device_kernelIN5flash11enable_sm90INS1_16FlashAttnFwdSm90INS1_25CollectiveMainloopFwdSm90ILi2EN4cute5tupleIJNS5_1CILi1EEES8_S8_EEENS6_IJNS7_ILi192EEENS7_ILi128EEENS7_ILi96EEEEEELi96ENS_10bfloat16_tEfNS_4arch4Sm90ELb0ELb0ELb1ELb1ELb1ELb0ELb0ELb0ELb1ELb1ELb0ELb0EEENS1_21CollectiveEpilogueFwdINS6_IJSA_SC_SB_EEES9_SE_SG_Li384ELb1ELb1ELb0ELb0EEENS1_36VarlenDynamicPersistentTileSchedulerILi192ELi128ELi384ELi128ELb0ELb1ELb1ELb0ELb1ELb1EEEEEEEEEvNT_6ParamsE:
	.zero		3328


//--------------------- .nv.constant0._ZN7cutlass13device_kernelIN5flash11enable_sm90INS1_16FlashAttnFwdSm90INS1_25CollectiveMainloopFwdSm90ILi2EN4cute5tupleIJNS5_1CILi1EEES8_S8_EEENS6_IJNS7_ILi192EEENS7_ILi128EEENS7_ILi96EEEEEELi96ENS_10bfloat16_tEfNS_4arch4Sm90ELb0ELb0ELb1ELb1ELb1ELb1ELb0ELb0ELb1ELb1ELb0ELb0EEENS1_21CollectiveEpilogueFwdINS6_IJSA_SC_SB_EEES9_SE_SG_Li384ELb1ELb1ELb0ELb0EEENS1_36VarlenDynamicPersistentTileSchedulerILi192ELi128ELi384ELi128ELb0ELb1ELb1ELb0ELb1ELb1EEEEEEEEEvNT_6ParamsE --------------------------
	.section	.nv.constant0._ZN7cutlass13device_kernelIN5flash11enable_sm90INS1_16FlashAttnFwdSm90INS1_25CollectiveMainloopFwdSm90ILi2EN4cute5tupleIJNS5_1CILi1EEES8_S8_EEENS6_IJNS7_ILi192EEENS7_ILi128EEENS7_ILi96EEEEEELi96ENS_10bfloat16_tEfNS_4arch4Sm90ELb0ELb0ELb1ELb1ELb1ELb1ELb0ELb0ELb1ELb1ELb0ELb0EEENS1_21CollectiveEpilogueFwdINS6_IJSA_SC_SB_EEES9_SE_SG_Li384ELb1ELb1ELb0ELb0EEENS1_36VarlenDynamicPersistentTileSchedulerILi192ELi128ELi384ELi128ELb0ELb1ELb1ELb0ELb1ELb1EEEEEEEEEvNT_6ParamsE,"a",@progbits
	.sectionflags	@""
	.align	4
.nv.constant0._ZN7cutlass13device_kernelIN5flash11enable_sm90INS1_16FlashAttnFwdSm90INS1_25CollectiveMainloopFwdSm90ILi2EN4cute5tupleIJNS5_1CILi1EEES8_S8_EEENS6_IJNS7_ILi192EEENS7_ILi128EEENS7_ILi96EEEEEELi96ENS_10bfloat16_tEfNS_4arch4Sm90ELb0ELb0ELb1ELb1ELb1ELb1ELb0ELb0ELb1ELb1ELb0ELb0EEENS1_21CollectiveEpilogueFwdINS6_IJSA_SC_SB_EEES9_SE_SG_Li384ELb1ELb1ELb0ELb0EEENS1_36VarlenDynamicPersistentTileSchedulerILi192ELi128ELi384ELi128ELb0ELb1ELb1ELb0ELb1ELb1EEEEEEEEEvNT_6ParamsE:
	.zero		3328


//--------------------- .nv.constant0._ZN7cutlass13device_kernelIN5flash11enable_sm90INS1_16FlashAttnFwdSm90INS1_25CollectiveMainloopFwdSm90ILi2EN4cute5tupleIJNS5_1CILi1EEES8_S8_EEENS6_IJNS7_ILi192EEENS7_ILi128EEENS7_ILi96EEEEEELi96ENS_10bfloat16_tEfNS_4arch4Sm90ELb0ELb1ELb1ELb0ELb1ELb0ELb0ELb0ELb1ELb1ELb0ELb0EEENS1_21CollectiveEpilogueFwdINS6_IJSA_SC_SB_EEES9_SE_SG_Li384ELb0ELb1ELb0ELb0EEENS1_30DynamicPersistentTileSchedulerILi384ELi128ELb0ELb1ELb1EEEEEEEEEvNT_6ParamsE --------------------------
	.section	.nv.constant0._ZN7cutlass13device_kernelIN5flash11enable_sm90INS1_16FlashAttnFwdSm90INS1_25CollectiveMainloopFwdSm90ILi2EN4cute5tupleIJNS5_1CILi1EEES8_S8_EEENS6_IJNS7_ILi192EEENS7_ILi128EEENS7_ILi96EEEEEELi96ENS_10bfloat16_tEfNS_4arch4Sm90ELb0ELb1ELb1ELb0ELb1ELb0ELb0ELb0ELb1ELb1ELb0ELb0EEENS1_21CollectiveEpilogueFwdINS6_IJSA_SC_SB_EEES9_SE_SG_Li384ELb0ELb1ELb0ELb0EEENS1_30DynamicPersistentTileSchedulerILi384ELi128ELb0ELb1ELb1EEEEEEEEEvNT_6ParamsE,"a",@progbits
	.sectionflags	@""
	.align	4
.nv.constant0._ZN7cutlass13device_kernelIN5flash11enable_sm90INS1_16FlashAttnFwdSm90INS1_25CollectiveMainloopFwdSm90ILi2EN4cute5tupleIJNS5_1CILi1EEES8_S8_EEENS6_IJNS7_ILi192EEENS7_ILi128EEENS7_ILi96EEEEEELi96ENS_10bfloat16_tEfNS_4arch4Sm90ELb0ELb1ELb1ELb0ELb1ELb0ELb0ELb0ELb1ELb1ELb0ELb0EEENS1_21CollectiveEpilogueFwdINS6_IJSA_SC_SB_EEES9_SE_SG_Li384ELb0ELb1ELb0ELb0EEENS1_30DynamicPersistentTileSchedulerILi384ELi128ELb0ELb1ELb1EEEEEEEEEvNT_6ParamsE:
	.zero		3328


//--------------------- .nv.constant0._ZN7cutlass13device_kernelIN5flash11enable_sm90INS1_16FlashAttnFwdSm90INS1_25CollectiveMainloopFwdSm90ILi2EN4cute5tupleIJNS5_1CILi1EEES8_S8_EEENS6_IJNS7_ILi192EEENS7_ILi128EEENS7_ILi96EEEEEELi96ENS_10bfloat16_tEfNS_4arch4Sm90ELb0ELb1ELb1ELb1ELb1ELb0ELb0ELb0ELb1ELb1ELb0ELb0EEENS1_21CollectiveEpilogueFwdINS6_IJSA_SC_SB_EEES9_SE_SG_Li384ELb1ELb1ELb0ELb0EEENS1_36VarlenDynamicPersistentTileSchedulerILi192ELi128ELi384ELi128ELb0ELb1ELb1ELb1ELb0ELb1EEEEEEEEEvNT_6ParamsE --------------------------
	.section	.nv.constant0._ZN7cutlass13device_kernelIN5flash11enable_sm90INS1_16FlashAttnFwdSm90INS1_25CollectiveMainloopFwdSm90ILi2EN4cute5tupleIJNS5_1CILi1EEES8_S8_EEENS6_IJNS7_ILi192EEENS7_ILi128EEENS7_ILi96EEEEEELi96ENS_10bfloat16_tEfNS_4arch4Sm90ELb0ELb1ELb1ELb1ELb1ELb0ELb0ELb0ELb1ELb1ELb0ELb0EEENS1_21CollectiveEpilogueFwdINS6_IJSA_SC_SB_EEES9_SE_SG_Li384ELb1ELb1ELb0ELb0EEENS1_36VarlenDynamicPersistentTileSchedulerILi192ELi128ELi384ELi128ELb0ELb1ELb1ELb1ELb0ELb1EEEEEEEEEvNT_6ParamsE,"a",@progbits
	.sectionflags	@""
	.align	4
.nv.constant0._ZN7cutlass13device_kernelIN5flash11enable_sm90INS1_16FlashAttnFwdSm90INS1_25CollectiveMainloopFwdSm90ILi2EN4cute5tupleIJNS5_1CILi1EEES8_S8_EEENS6_IJNS7_ILi192EEENS7_ILi128EEENS7_ILi96EEEEEELi96ENS_10bfloat16_tEfNS_4arch4Sm90ELb0ELb1ELb1ELb1ELb1ELb0ELb0ELb0ELb1ELb1ELb0ELb0EEENS1_21CollectiveEpilogueFwdINS6_IJSA_SC_SB_EEES9_SE_SG_Li384ELb1ELb1ELb0ELb0EEENS1_36VarlenDynamicPersistentTileSchedulerILi192ELi128ELi384ELi128ELb0ELb1ELb1ELb1ELb0ELb1EEEEEEEEEvNT_6ParamsE:
	.zero		3328


//--------------------- .nv.constant0._ZN7cutlass13device_kernelIN5flash11enable_sm90INS1_16FlashAttnFwdSm90INS1_25CollectiveMainloopFwdSm90ILi2EN4cute5tupleIJNS5_1CILi1EEES8_S8_EEENS6_IJNS7_ILi192EEENS7_ILi128EEENS7_ILi96EEEEEELi96ENS_10bfloat16_tEfNS_4arch4Sm90ELb0ELb1ELb1ELb1ELb1ELb1ELb0ELb0ELb1ELb1ELb0ELb0EEENS1_21CollectiveEpilogueFwdINS6_IJSA_SC_SB_EEES9_SE_SG_Li384ELb1ELb1ELb0ELb0EEENS1_36VarlenDynamicPersistentTileSchedulerILi192ELi128ELi384ELi128ELb0ELb1ELb1ELb1ELb0ELb1EEEEEEEEEvNT_6ParamsE --------------------------
	.section	.nv.constant0._ZN7cutlass13device_kernelIN5flash11enable_sm90INS1_16FlashAttnFwdSm90INS1_25CollectiveMainloopFwdSm90ILi2EN4cute5tupleIJNS5_1CILi1EEES8_S8_EEENS6_IJNS7_ILi192EEENS7_ILi128EEENS7_ILi96EEEEEELi96ENS_10bfloat16_tEfNS_4arch4Sm90ELb0ELb1ELb1ELb1ELb1ELb1ELb0ELb0ELb1ELb1ELb0ELb0EEENS1_21CollectiveEpilogueFwdINS6_IJSA_SC_SB_EEES9_SE_SG_Li384ELb1ELb1ELb0ELb0EEENS1_36VarlenDynamicPersistentTileSchedulerILi192ELi128ELi384ELi128ELb0ELb1ELb1ELb1ELb0ELb1EEEEEEEEEvNT_6ParamsE,"a",@progbits
	.sectionflags	@""
	.align	4
.nv.constant0._ZN7cutlass13device_kernelIN5flash11enable_sm90INS1_16FlashAttnFwdSm90INS1_25CollectiveMainloopFwdSm90ILi2EN4cute5tupleIJNS5_1CILi1EEES8_S8_EEENS6_IJNS7_ILi192EEENS7_ILi128EEENS7_ILi96EEEEEELi96ENS_10bfloat16_tEfNS_4arch4Sm90ELb0ELb1ELb1ELb1ELb1ELb1ELb0ELb0ELb1ELb1ELb0ELb0EEENS1_21CollectiveEpilogueFwdINS6_IJSA_SC_SB_EEES9_SE_SG_Li384ELb1ELb1ELb0ELb0EEENS1_36VarlenDynamicPersistentTileSchedulerILi192ELi128ELi384ELi128ELb0ELb1ELb1ELb1ELb0ELb1EEEEEEEEEvNT_6ParamsE:
	.zero		3328


//--------------------- .nv.constant0._ZN7cutlass13device_kernelIN5flash11enable_sm90INS1_16FlashAttnFwdSm90INS1_25CollectiveMainloopFwdSm90ILi2EN4cute5tupleIJNS5_1CILi1EEES8_S8_EEENS6_IJNS7_ILi192EEENS7_ILi128EEENS7_ILi96EEEEEELi96ENS_10bfloat16_tEfNS_4arch4Sm90ELb1ELb0ELb1ELb0ELb1ELb0ELb0ELb0ELb1ELb1ELb0ELb0EEENS1_21CollectiveEpilogueFwdINS6_IJSA_SC_SB_EEES9_SE_SG_Li384ELb0ELb1ELb0ELb0EEENS1_30DynamicPersistentTileSchedulerILi384ELi128ELb0ELb1ELb1EEEEEEEEEvNT_6ParamsE --------------------------
	.section	.nv.constant0._ZN7cutlass13device_kernelIN5flash11enable_sm90INS1_16FlashAttnFwdSm90INS1_25CollectiveMainloopFwdSm90ILi2EN4cute5tupleIJNS5_1CILi1EEES8_S8_EEENS6_IJNS7_ILi192EEENS7_ILi128EEENS7_ILi96EEEEEELi96ENS_10bfloat16_tEfNS_4arch4Sm90ELb1ELb0ELb1ELb0ELb1ELb0ELb0ELb0ELb1ELb1ELb0ELb0EEENS1_21CollectiveEpilogueFwdINS6_IJSA_SC_SB_EEES9_SE_SG_Li384ELb0ELb1ELb0ELb0EEENS1_30DynamicPersistentTileSchedulerILi384ELi128ELb0ELb1ELb1EEEEEEEEEvNT_6ParamsE,"a",@progbits
	.sectionflags	@""
	.align	4
.nv.constant0._ZN7cutlass13device_kernelIN5flash11enable_sm90INS1_16FlashAttnFwdSm90INS1_25CollectiveMainloopFwdSm90ILi2EN4cute5tupleIJNS5_1CILi1EEES8_S8_EEENS6_IJNS7_ILi192EEENS7_ILi128EEENS7_ILi96EEEEEELi96ENS_10bfloat16_tEfNS_4arch4Sm90ELb1ELb0ELb1ELb0ELb1ELb0ELb0ELb0ELb1ELb1ELb0ELb0EEENS1_21CollectiveEpilogueFwdINS6_IJSA_SC_SB_EEES9_SE_SG_Li384ELb0ELb1ELb0ELb0EEENS1_30DynamicPersistentTileSchedulerILi384ELi128ELb0ELb1ELb1EEEEEEEEEvNT_6ParamsE:
	.zero		3328


//--------------------- .nv.constant0._ZN7cutlass13device_kernelIN5flash11enable_sm90INS1_16FlashAttnFwdSm90INS1_25CollectiveMainloopFwdSm90ILi2EN4cute5tupleIJNS5_1CILi1EEES8_S8_EEENS6_IJNS7_ILi192EEENS7_ILi128EEENS7_ILi96EEEEEELi96ENS_10bfloat16_tEfNS_4arch4Sm90ELb1ELb0ELb1ELb1ELb1ELb0ELb0ELb0ELb1ELb1ELb0ELb0EEENS1_21CollectiveEpilogueFwdINS6_IJSA_SC_SB_EEES9_SE_SG_Li384ELb1ELb1ELb0ELb0EEENS1_36VarlenDynamicPersistentTileSchedulerILi192ELi128ELi384ELi128ELb0ELb1ELb1ELb1ELb1ELb1EEEEEEEEEvNT_6ParamsE --------------------------
	.section	.nv.constant0._ZN7cutlass13device_kernelIN5flash11enable_sm90INS1_16FlashAttnFwdSm90INS1_25CollectiveMainloopFwdSm90ILi2EN4cute5tupleIJNS5_1CILi1EEES8_S8_EEENS6_IJNS7_ILi192EEENS7_ILi128EEENS7_ILi96EEEEEELi96ENS_10bfloat16_tEfNS_4arch4Sm90ELb1ELb0ELb1ELb1ELb1ELb0ELb0ELb0ELb1ELb1ELb0ELb0EEENS1_21CollectiveEpilogueFwdINS6_IJSA_SC_SB_EEES9_SE_SG_Li384ELb1ELb1ELb0ELb0EEENS1_36VarlenDynamicPersistentTileSchedulerILi192ELi128ELi384ELi128ELb0ELb1ELb1ELb1ELb1ELb1EEEEEEEEEvNT_6ParamsE,"a",@progbits
	.sectionflags	@""
	.align	4
.nv.constant0._ZN7cutlass13device_kernelIN5flash11enable_sm90INS1_16FlashAttnFwdSm90INS1_25CollectiveMainloopFwdSm90ILi2EN4cute5tupleIJNS5_1CILi1EEES8_S8_EEENS6_IJNS7_ILi192EEENS7_ILi128EEENS7_ILi96EEEEEELi96ENS_10bfloat16_tEfNS_4arch4Sm90ELb1ELb0ELb1ELb1ELb1ELb0ELb0ELb0ELb1ELb1ELb0ELb0EEENS1_21CollectiveEpilogueFwdINS6_IJSA_SC_SB_EEES9_SE_SG_Li384ELb1ELb1ELb0ELb0EEENS1_36VarlenDynamicPersistentTileSchedulerILi192ELi128ELi384ELi128ELb0ELb1ELb1ELb1ELb1ELb1EEEEEEEEEvNT_6ParamsE:
	.zero		3328


//--------------------- .nv.constant0._ZN7cutlass13device_kernelIN5flash11enable_sm90INS1_16FlashAttnFwdSm90INS1_25CollectiveMainloopFwdSm90ILi2EN4cute5tupleIJNS5_1CILi1EEES8_S8_EEENS6_IJNS7_ILi192EEENS7_ILi128EEENS7_ILi96EEEEEELi96ENS_10bfloat16_tEfNS_4arch4Sm90ELb1ELb0ELb1ELb1ELb1ELb1ELb0ELb0ELb1ELb1ELb0ELb0EEENS1_21CollectiveEpilogueFwdINS6_IJSA_SC_SB_EEES9_SE_SG_Li384ELb1ELb1ELb0ELb0EEENS1_36VarlenDynamicPersistentTileSchedulerILi192ELi128ELi384ELi128ELb0ELb1ELb1ELb1ELb1ELb1EEEEEEEEEvNT_6ParamsE --------------------------
	.section	.nv.constant0._ZN7cutlass13device_kernelIN5flash11enable_sm90INS1_16FlashAttnFwdSm90INS1_25CollectiveMainloopFwdSm90ILi2EN4cute5tupleIJNS5_1CILi1EEES8_S8_EEENS6_IJNS7_ILi192EEENS7_ILi128EEENS7_ILi96EEEEEELi96ENS_10bfloat16_tEfNS_4arch4Sm90ELb1ELb0ELb1ELb1ELb1ELb1ELb0ELb0ELb1ELb1ELb0ELb0EEENS1_21CollectiveEpilogueFwdINS6_IJSA_SC_SB_EEES9_SE_SG_Li384ELb1ELb1ELb0ELb0EEENS1_36VarlenDynamicPersistentTileSchedulerILi192ELi128ELi384ELi128ELb0ELb1ELb1ELb1ELb1ELb1EEEEEEEEEvNT_6ParamsE,"a",@progbits
	.sectionflags	@""
	.align	4
.nv.constant0._ZN7cutlass13device_kernelIN5flash11enable_sm90INS1_16FlashAttnFwdSm90INS1_25CollectiveMainloopFwdSm90ILi2EN4cute5tupleIJNS5_1CILi1EEES8_S8_EEENS6_IJNS7_ILi192EEENS7_ILi128EEENS7_ILi96EEEEEELi96ENS_10bfloat16_tEfNS_4arch4Sm90ELb1ELb0ELb1ELb1ELb1ELb1ELb0ELb0ELb1ELb1ELb0ELb0EEENS1_21CollectiveEpilogueFwdINS6_IJSA_SC_SB_EEES9_SE_SG_Li384ELb1ELb1ELb0ELb0EEENS1_36VarlenDynamicPersistentTileSchedulerILi192ELi128ELi384ELi128ELb0ELb1ELb1ELb1ELb1ELb1EEEEEEEEEvNT_6ParamsE:
	.zero		3328


//--------------------- .nv.constant0._ZN7cutlass13device_kernelIN5flash11enable_sm90INS1_16FlashAttnFwdSm90INS1_25CollectiveMainloopFwdSm90ILi2EN4cute5tupleIJNS5_1CILi1EEES8_S8_EEENS6_IJNS7_ILi192EEENS7_ILi128EEENS7_ILi64EEEEEELi64ENS_10bfloat16_tEfNS_4arch4Sm90ELb0ELb0ELb1ELb0ELb1ELb0ELb0ELb1ELb1ELb1ELb0ELb0EEENS1_21CollectiveEpilogueFwdINS6_IJSA_SC_SB_EEES9_SE_SG_Li384ELb0ELb1ELb0ELb0EEENS1_29StaticPersistentTileSchedulerILb0EEEEEEEEEvNT_6ParamsE --------------------------
	.section	.nv.constant0._ZN7cutlass13device_kernelIN5flash11enable_sm90INS1_16FlashAttnFwdSm90INS1_25CollectiveMainloopFwdSm90ILi2EN4cute5tupleIJNS5_1CILi1EEES8_S8_EEENS6_IJNS7_ILi192EEENS7_ILi128EEENS7_ILi64EEEEEELi64ENS_10bfloat16_tEfNS_4arch4Sm90ELb0ELb0ELb1ELb0ELb1ELb0ELb0ELb1ELb1ELb1ELb0ELb0EEENS1_21CollectiveEpilogueFwdINS6_IJSA_SC_SB_EEES9_SE_SG_Li384ELb0ELb1ELb0ELb0EEENS1_29StaticPersistentTileSchedulerILb0EEEEEEEEEvNT_6ParamsE,"a",@progbits
	.sectionflags	@""
	.align	4
.nv.constant0._ZN7cutlass13device_kernelIN5flash11enable_sm90INS1_16FlashAttnFwdSm90INS1_25CollectiveMainloopFwdSm90ILi2EN4cute5tupleIJNS5_1CILi1EEES8_S8_EEENS6_IJNS7_ILi192EEENS7_ILi128EEENS7_ILi64EEEEEELi64ENS_10bfloat16_tEfNS_4arch4Sm90ELb0ELb0ELb1ELb0ELb1ELb0ELb0ELb1ELb1ELb1ELb0ELb0EEENS1_21CollectiveEpilogueFwdINS6_IJSA_SC_SB_EEES9_SE_SG_Li384ELb0ELb1ELb0ELb0EEENS1_29StaticPersistentTileSchedulerILb0EEEEEEEEEvNT_6ParamsE:
	.zero		3200


//--------------------- .nv.constant0._ZN7cutlass13device_kernelIN5flash11enable_sm90INS1_16FlashAttnFwdSm90INS1_25CollectiveMainloopFwdSm90ILi2EN4cute5tupleIJNS5_1CILi1EEES8_S8_EEENS6_IJNS7_ILi192EEENS7_ILi128EEENS7_ILi64EEEEEELi64ENS_10bfloat16_tEfNS_4arch4Sm90ELb0ELb0ELb1ELb1ELb1ELb0ELb0ELb1ELb1ELb1ELb0ELb0EEENS1_21CollectiveEpilogueFwdINS6_IJSA_SC_SB_EEES9_SE_SG_Li384ELb1ELb1ELb0ELb0EEENS1_36VarlenDynamicPersistentTileSchedulerILi192ELi128ELi384ELi128ELb0ELb1ELb1ELb0ELb1ELb1EEEEEEEEEvNT_6ParamsE --------------------------
	.section	.nv.constant0._ZN7cutlass13device_kernelIN5flash11enable_sm90INS1_16FlashAttnFwdSm90INS1_25CollectiveMainloopFwdSm90ILi2EN4cute5tupleIJNS5_1CILi1EEES8_S8_EEENS6_IJNS7_ILi192EEENS7_ILi128EEENS7_ILi64EEEEEELi64ENS_10bfloat16_tEfNS_4arch4Sm90ELb0ELb0ELb1ELb1ELb1ELb0ELb0ELb1ELb1ELb1ELb0ELb0EEENS1_21CollectiveEpilogueFwdINS6_IJSA_SC_SB_EEES9_SE_SG_Li384ELb1ELb1ELb0ELb0EEENS1_36VarlenDynamicPersistentTileSchedulerILi192ELi128ELi384ELi128ELb0ELb1ELb1ELb0ELb1ELb1EEEEEEEEEvNT_6ParamsE,"a",@progbits
	.sectionflags	@""
	.align	4
.nv.constant0._ZN7cutlass13device_kernelIN5flash11enable_sm90INS1_16FlashAttnFwdSm90INS1_25CollectiveMainloopFwdSm90ILi2EN4cute5tupleIJNS5_1CILi1EEES8_S8_EEENS6_IJNS7_ILi192EEENS7_ILi128EEENS7_ILi64EEEEEELi64ENS_10bfloat16_tEfNS_4arch4Sm90ELb0ELb0ELb1ELb1ELb1ELb0ELb0ELb1ELb1ELb1ELb0ELb0EEENS1_21CollectiveEpilogueFwdINS6_IJSA_SC_SB_EEES9_SE_SG_Li384ELb1ELb1ELb0ELb0EEENS1_36VarlenDynamicPersistentTileSchedulerILi192ELi128ELi384ELi128ELb0ELb1ELb1ELb0ELb1ELb1EEEEEEEEEvNT_6ParamsE:
	.zero		3328


//--------------------- .nv.constant0._ZN7cutlass13device_kernelIN5flash11enable_sm90INS1_16FlashAttnFwdSm90INS1_25CollectiveMainloopFwdSm90ILi2EN4cute5tupleIJNS5_1CILi1EEES8_S8_EEENS6_IJNS7_ILi192EEENS7_ILi128EEENS7_ILi64EEEEEELi64ENS_10bfloat16_tEfNS_4arch4Sm90ELb0ELb0ELb1ELb1ELb1ELb1ELb0ELb1ELb1ELb1ELb0ELb0EEENS1_21CollectiveEpilogueFwdINS6_IJSA_SC_SB_EEES9_SE_SG_Li384ELb1ELb1ELb0ELb0EEENS1_36VarlenDynamicPersistentTileSchedulerILi192ELi128ELi384ELi128ELb0ELb1ELb1ELb0ELb1ELb1EEEEEEEEEvNT_6ParamsE --------------------------
	.section	.nv.constant0._ZN7cutlass13device_kernelIN5flash11enable_sm90INS1_16FlashAttnFwdSm90INS1_25CollectiveMainloopFwdSm90ILi2EN4cute5tupleIJNS5_1CILi1EEES8_S8_EEENS6_IJNS7_ILi192EEENS7_ILi128EEENS7_ILi64EEEEEELi64ENS_10bfloat16_tEfNS_4arch4Sm90ELb0ELb0ELb1ELb1ELb1ELb1ELb0ELb1ELb1ELb1ELb0ELb0EEENS1_21CollectiveEpilogueFwdINS6_IJSA_SC_SB_EEES9_SE_SG_Li384ELb1ELb1ELb0ELb0EEENS1_36VarlenDynamicPersistentTileSchedulerILi192ELi128ELi384ELi128ELb0ELb1ELb1ELb0ELb1ELb1EEEEEEEEEvNT_6ParamsE,"a",@progbits
	.sectionflags	@""
	.align	4
.nv.constant0._ZN7cutlass13device_kernelIN5flash11enable_sm90INS1_16FlashAttnFwdSm90INS1_25CollectiveMainloopFwdSm90ILi2EN4cute5tupleIJNS5_1CILi1EEES8_S8_EEENS6_IJNS7_ILi192EEENS7_ILi128EEENS7_ILi64EEEEEELi64ENS_10bfloat16_tEfNS_4arch4Sm90ELb0ELb0ELb1ELb1ELb1ELb1ELb0ELb1ELb1ELb1ELb0ELb0EEENS1_21CollectiveEpilogueFwdINS6_IJSA_SC_SB_EEES9_SE_SG_Li384ELb1ELb1ELb0ELb0EEENS1_36VarlenDynamicPersistentTileSchedulerILi192ELi128ELi384ELi128ELb0ELb1ELb1ELb0ELb1ELb1EEEEEEEEEvNT_6ParamsE:
	.zero		3328


//--------------------- .nv.constant0._ZN7cutlass13device_kernelIN5flash11enable_sm90INS1_16FlashAttnFwdSm90INS1_25CollectiveMainloopFwdSm90ILi2EN4cute5tupleIJNS5_1CILi1EEES8_S8_EEENS6_IJNS7_ILi192EEENS7_ILi128EEENS7_ILi64EEEEEELi64ENS_10bfloat16_tEfNS_4arch4Sm90ELb0ELb1ELb1ELb0ELb1ELb0ELb0ELb1ELb1ELb1ELb0ELb0EEENS1_21CollectiveEpilogueFwdINS6_IJSA_SC_SB_EEES9_SE_SG_Li384ELb0ELb1ELb0ELb0EEENS1_30DynamicPersistentTileSchedulerILi384ELi128ELb0ELb1ELb1EEEEEEEEEvNT_6ParamsE --------------------------
	.section	.nv.constant0._ZN7cutlass13device_kernelIN5flash11enable_sm90INS1_16FlashAttnFwdSm90INS1_25CollectiveMainloopFwdSm90ILi2EN4cute5tupleIJNS5_1CILi1EEES8_S8_EEENS6_IJNS7_ILi192EEENS7_ILi128EEENS7_ILi64EEEEEELi64ENS_10bfloat16_tEfNS_4arch4Sm90ELb0ELb1ELb1ELb0ELb1ELb0ELb0ELb1ELb1ELb1ELb0ELb0EEENS1_21CollectiveEpilogueFwdINS6_IJSA_SC_SB_EEES9_SE_SG_Li384ELb0ELb1ELb0ELb0EEENS1_30DynamicPersistentTileSchedulerILi384ELi128ELb0ELb1ELb1EEEEEEEEEvNT_6ParamsE,"a",@progbits
	.sectionflags	@""
	.align	4
.nv.constant0._ZN7cutlass13device_kernelIN5flash11enable_sm90INS1_16FlashAttnFwdSm90INS1_25CollectiveMainloopFwdSm90ILi2EN4cute5tupleIJNS5_1CILi1EEES8_S8_EEENS6_IJNS7_ILi192EEENS7_ILi128EEENS7_ILi64EEEEEELi64ENS_10bfloat16_tEfNS_4arch4Sm90ELb0ELb1ELb1ELb0ELb1ELb0ELb0ELb1ELb1ELb1ELb0ELb0EEENS1_21CollectiveEpilogueFwdINS6_IJSA_SC_SB_EEES9_SE_SG_Li384ELb0ELb1ELb0ELb0EEENS1_30DynamicPersistentTileSchedulerILi384ELi128ELb0ELb1ELb1EEEEEEEEEvNT_6ParamsE:
	.zero		3328


//--------------------- .nv.constant0._ZN7cutlass13device_kernelIN5flash11enable_sm90INS1_16FlashAttnFwdSm90INS1_25CollectiveMainloopFwdSm90ILi2EN4cute5tupleIJNS5_1CILi1EEES8_S8_EEENS6_IJNS7_ILi192EEENS7_ILi128EEENS7_ILi64EEEEEELi64ENS_10bfloat16_tEfNS_4arch4Sm90ELb0ELb1ELb1ELb1ELb1ELb0ELb0ELb1ELb1ELb1ELb0ELb0EEENS1_21CollectiveEpilogueFwdINS6_IJSA_SC_SB_EEES9_SE_SG_Li384ELb1ELb1ELb0ELb0EEENS1_36VarlenDynamicPersistentTileSchedulerILi192ELi128ELi384ELi128ELb0ELb1ELb1ELb1ELb0ELb1EEEEEEEEEvNT_6ParamsE --------------------------
	.section	.nv.constant0._ZN7cutlass13device_kernelIN5flash11enable_sm90INS1_16FlashAttnFwdSm90INS1_25CollectiveMainloopFwdSm90ILi2EN4cute5tupleIJNS5_1CILi1EEES8_S8_EEENS6_IJNS7_ILi192EEENS7_ILi128EEENS7_ILi64EEEEEELi64ENS_10bfloat16_tEfNS_4arch4Sm90ELb0ELb1ELb1ELb1ELb1ELb0ELb0ELb1ELb1ELb1ELb0ELb0EEENS1_21CollectiveEpilogueFwdINS6_IJSA_SC_SB_EEES9_SE_SG_Li384ELb1ELb1ELb0ELb0EEENS1_36VarlenDynamicPersistentTileSchedulerILi192ELi128ELi384ELi128ELb0ELb1ELb1ELb1ELb0ELb1EEEEEEEEEvNT_6ParamsE,"a",@progbits
	.sectionflags	@""
	.align	4
.nv.constant0._ZN7cutlass13device_kernelIN5flash11enable_sm90INS1_16FlashAttnFwdSm90INS1_25CollectiveMainloopFwdSm90ILi2EN4cute5tupleIJNS5_1CILi1EEES8_S8_EEENS6_IJNS7_ILi192EEENS7_ILi128EEENS7_ILi64EEEEEELi64ENS_10bfloat16_tEfNS_4arch4Sm90ELb0ELb1ELb1ELb1ELb1ELb0ELb0ELb1ELb1ELb1ELb0ELb0EEENS1_21CollectiveEpilogueFwdINS6_IJSA_SC_SB_EEES9_SE_SG_Li384ELb1ELb1ELb0ELb0EEENS1_36VarlenDynamicPersistentTileSchedulerILi192ELi128ELi384ELi128ELb0ELb1ELb1ELb1ELb0ELb1EEEEEEEEEvNT_6ParamsE:
	.zero		3328


//--------------------- .nv.constant0._ZN7cutlass13device_kernelIN5flash11enable_sm90INS1_16FlashAttnFwdSm90INS1_25CollectiveMainloopFwdSm90ILi2EN4cute5tupleIJNS5_1CILi1EEES8_S8_EEENS6_IJNS7_ILi192EEENS7_ILi128EEENS7_ILi64EEEEEELi64ENS_10bfloat16_tEfNS_4arch4Sm90ELb0ELb1ELb1ELb1ELb1ELb1ELb0ELb1ELb1ELb1ELb0ELb0EEENS1_21CollectiveEpilogueFwdINS6_IJSA_SC_SB_EEES9_SE_SG_Li384ELb1ELb1ELb0ELb0EEENS1_36VarlenDynamicPersistentTileSchedulerILi192ELi128ELi384ELi128ELb0ELb1ELb1ELb1ELb0ELb1EEEEEEEEEvNT_6ParamsE --------------------------
	.section	.nv.constant0._ZN7cutlass13device_kernelIN5flash11enable_sm90INS1_16FlashAttnFwdSm90INS1_25CollectiveMainloopFwdSm90ILi2EN4cute5tupleIJNS5_1CILi1EEES8_S8_EEENS6_IJNS7_ILi192EEENS7_ILi128EEENS7_ILi64EEEEEELi64ENS_10bfloat16_tEfNS_4arch4Sm90ELb0ELb1ELb1ELb1ELb1ELb1ELb0ELb1ELb1ELb1ELb0ELb0EEENS1_21CollectiveEpilogueFwdINS6_IJSA_SC_SB_EEES9_SE_SG_Li384ELb1ELb1ELb0ELb0EEENS1_36VarlenDynamicPersistentTileSchedulerILi192ELi128ELi384ELi128ELb0ELb1ELb1ELb1ELb0ELb1EEEEEEEEEvNT_6ParamsE,"a",@progbits
	.sectionflags	@""
	.align	4
.nv.constant0._ZN7cutlass13device_kernelIN5flash11enable_sm90INS1_16FlashAttnFwdSm90INS1_25CollectiveMainloopFwdSm90ILi2EN4cute5tupleIJNS5_1CILi1EEES8_S8_EEENS6_IJNS7_ILi192EEENS7_ILi128EEENS7_ILi64EEEEEELi64ENS_10bfloat16_tEfNS_4arch4Sm90ELb0ELb1ELb1ELb1ELb1ELb1ELb0ELb1ELb1ELb1ELb0ELb0EEENS1_21CollectiveEpilogueFwdINS6_IJSA_SC_SB_EEES9_SE_SG_Li384ELb1ELb1ELb0ELb0EEENS1_36VarlenDynamicPersistentTileSchedulerILi192ELi128ELi384ELi128ELb0ELb1ELb1ELb1ELb0ELb1EEEEEEEEEvNT_6ParamsE:
	.zero		3328


//--------------------- .nv.constant0._ZN7cutlass13device_kernelIN5flash11enable_sm90INS1_16FlashAttnFwdSm90INS1_25CollectiveMainloopFwdSm90ILi2EN4cute5tupleIJNS5_1CILi1EEES8_S8_EEENS6_IJNS7_ILi192EEENS7_ILi128EEENS7_ILi64EEEEEELi64ENS_10bfloat16_tEfNS_4arch4Sm90ELb1ELb0ELb1ELb0ELb1ELb0ELb0ELb1ELb1ELb1ELb0ELb0EEENS1_21CollectiveEpilogueFwdINS6_IJSA_SC_SB_EEES9_SE_SG_Li384ELb0ELb1ELb0ELb0EEENS1_30DynamicPersistentTileSchedulerILi384ELi128ELb0ELb1ELb1EEEEEEEEEvNT_6ParamsE --------------------------
	.section	.nv.constant0._ZN7cutlass13device_kernelIN5flash11enable_sm90INS1_16FlashAttnFwdSm90INS1_25CollectiveMainloopFwdSm90ILi2EN4cute5tupleIJNS5_1CILi1EEES8_S8_EEENS6_IJNS7_ILi192EEENS7_ILi128EEENS7_ILi64EEEEEELi64ENS_10bfloat16_tEfNS_4arch4Sm90ELb1ELb0ELb1ELb0ELb1ELb0ELb0ELb1ELb1ELb1ELb0ELb0EEENS1_21CollectiveEpilogueFwdINS6_IJSA_SC_SB_EEES9_SE_SG_Li384ELb0ELb1ELb0ELb0EEENS1_30DynamicPersistentTileSchedulerILi384ELi128ELb0ELb1ELb1EEEEEEEEEvNT_6ParamsE,"a",@progbits
	.sectionflags	@""
	.align	4
.nv.constant0._ZN7cutlass13device_kernelIN5flash11enable_sm90INS1_16FlashAttnFwdSm90INS1_25CollectiveMainloopFwdSm90ILi2EN4cute5tupleIJNS5_1CILi1EEES8_S8_EEENS6_IJNS7_ILi192EEENS7_ILi128EEENS7_ILi64EEEEEELi64ENS_10bfloat16_tEfNS_4arch4Sm90ELb1ELb0ELb1ELb0ELb1ELb0ELb0ELb1ELb1ELb1ELb0ELb0EEENS1_21CollectiveEpilogueFwdINS6_IJSA_SC_SB_EEES9_SE_SG_Li384ELb0ELb1ELb0ELb0EEENS1_30DynamicPersistentTileSchedulerILi384ELi128ELb0ELb1ELb1EEEEEEEEEvNT_6ParamsE:
	.zero		3328


//--------------------- .nv.constant0._ZN7cutlass13device_kernelIN5flash11enable_sm90INS1_16FlashAttnFwdSm90INS1_25CollectiveMainloopFwdSm90ILi2EN4cute5tupleIJNS5_1CILi1EEES8_S8_EEENS6_IJNS7_ILi192EEENS7_ILi128EEENS7_ILi64EEEEEELi64ENS_10bfloat16_tEfNS_4arch4Sm90ELb1ELb0ELb1ELb1ELb1ELb0ELb0ELb1ELb1ELb1ELb0ELb0EEENS1_21CollectiveEpilogueFwdINS6_IJSA_SC_SB_EEES9_SE_SG_Li384ELb1ELb1ELb0ELb0EEENS1_36VarlenDynamicPersistentTileSchedulerILi192ELi128ELi384ELi128ELb0ELb1ELb1ELb1ELb1ELb1EEEEEEEEEvNT_6ParamsE --------------------------
	.section	.nv.constant0._ZN7cutlass13device_kernelIN5flash11enable_sm90INS1_16FlashAttnFwdSm90INS1_25CollectiveMainloopFwdSm90ILi2EN4cute5tupleIJNS5_1CILi1EEES8_S8_EEENS6_IJNS7_ILi192EEENS7_ILi128EEENS7_ILi64EEEEEELi64ENS_10bfloat16_tEfNS_4arch4Sm90ELb1ELb0ELb1ELb1ELb1ELb0ELb0ELb1ELb1ELb1ELb0ELb0EEENS1_21CollectiveEpilogueFwdINS6_IJSA_SC_SB_EEES9_SE_SG_Li384ELb1ELb1ELb0ELb0EEENS1_36VarlenDynamicPersistentTileSchedulerILi192ELi128ELi384ELi128ELb0ELb1ELb1ELb1ELb1ELb1EEEEEEEEEvNT_6ParamsE,"a",@progbits
	.sectionflags	@""
	.align	4
.nv.constant0._ZN7cutlass13device_kernelIN5flash11enable_sm90INS1_16FlashAttnFwdSm90INS1_25CollectiveMainloopFwdSm90ILi2EN4cute5tupleIJNS5_1CILi1EEES8_S8_EEENS6_IJNS7_ILi192EEENS7_ILi128EEENS7_ILi64EEEEEELi64ENS_10bfloat16_tEfNS_4arch4Sm90ELb1ELb0ELb1ELb1ELb1ELb0ELb0ELb1ELb1ELb1ELb0ELb0EEENS1_21CollectiveEpilogueFwdINS6_IJSA_SC_SB_EEES9_SE_SG_Li384ELb1ELb1ELb0ELb0EEENS1_36VarlenDynamicPersistentTileSchedulerILi192ELi128ELi384ELi128ELb0ELb1ELb1ELb1ELb1ELb1EEEEEEEEEvNT_6ParamsE:
	.zero		3328


//--------------------- .nv.constant0._ZN7cutlass13device_kernelIN5flash11enable_sm90INS1_16FlashAttnFwdSm90INS1_25CollectiveMainloopFwdSm90ILi2EN4cute5tupleIJNS5_1CILi1EEES8_S8_EEENS6_IJNS7_ILi192EEENS7_ILi128EEENS7_ILi64EEEEEELi64ENS_10bfloat16_tEfNS_4arch4Sm90ELb1ELb0ELb1ELb1ELb1ELb1ELb0ELb1ELb1ELb1ELb0ELb0EEENS1_21CollectiveEpilogueFwdINS6_IJSA_SC_SB_EEES9_SE_SG_Li384ELb1ELb1ELb0ELb0EEENS1_36VarlenDynamicPersistentTileSchedulerILi192ELi128ELi384ELi128ELb0ELb1ELb1ELb1ELb1ELb1EEEEEEEEEvNT_6ParamsE --------------------------
	.section	.nv.constant0._ZN7cutlass13device_kernelIN5flash11enable_sm90INS1_16FlashAttnFwdSm90INS1_25CollectiveMainloopFwdSm90ILi2EN4cute5tupleIJNS5_1CILi1EEES8_S8_EEENS6_IJNS7_ILi192EEENS7_ILi128EEENS7_ILi64EEEEEELi64ENS_10bfloat16_tEfNS_4arch4Sm90ELb1ELb0ELb1ELb1ELb1ELb1ELb0ELb1ELb1ELb1ELb0ELb0EEENS1_21CollectiveEpilogueFwdINS6_IJSA_SC_SB_EEES9_SE_SG_Li384ELb1ELb1ELb0ELb0EEENS1_36VarlenDynamicPersistentTileSchedulerILi192ELi128ELi384ELi128ELb0ELb1ELb1ELb1ELb1ELb1EEEEEEEEEvNT_6ParamsE,"a",@progbits
	.sectionflags	@""
	.align	4
.nv.constant0._ZN7cutlass13device_kernelIN5flash11enable_sm90INS1_16FlashAttnFwdSm90INS1_25CollectiveMainloopFwdSm90ILi2EN4cute5tupleIJNS5_1CILi1EEES8_S8_EEENS6_IJNS7_ILi192EEENS7_ILi128EEENS7_ILi64EEEEEELi64ENS_10bfloat16_tEfNS_4arch4Sm90ELb1ELb0ELb1ELb1ELb1ELb1ELb0ELb1ELb1ELb1ELb0ELb0EEENS1_21CollectiveEpilogueFwdINS6_IJSA_SC_SB_EEES9_SE_SG_Li384ELb1ELb1ELb0ELb0EEENS1_36VarlenDynamicPersistentTileSchedulerILi192ELi128ELi384ELi128ELb0ELb1ELb1ELb1ELb1ELb1EEEEEEEEEvNT_6ParamsE:
	.zero		3328


//--------------------- SYMBOLS --------------------------

	.type		.nv.reservedSmem.offset0,@object
	.size		.nv.reservedSmem.offset0,0x4
	.type		__assertfail,@function
